// Copyright (c) 2024, Jay Shah, Ganesh Bikshandi, Ying Zhang, Vijay Thakkar, Pradeep Ramani, Tri Dao.
// Splitting the different template instantiations to different files to speed up compilation.
// This file is auto-generated. See "generate_kernels.py"

#include "flash_fwd_hdim64_bf16_paged_split_softcap_sm90.cu"
#include "flash_fwd_hdim96_bf16_paged_split_softcap_sm90.cu"
#include "flash_fwd_hdim128_bf16_paged_split_softcap_sm90.cu"
#include "flash_fwd_hdim192_bf16_paged_split_softcap_sm90.cu"
#include "flash_fwd_hdim256_bf16_paged_split_softcap_sm90.cu"

// ===== COMPILED SASS (sm_90a) =====

	.target	sm_90a

	.elftype	@"ET_EXEC"


//--------------------- .note.nv.tkinfo           --------------------------
	.section	.note.nv.tkinfo,"",@"SHT_NOTE"
	.sectionflags	@"SHF_NOTE_NV_TKINFO"
	.tkinfo
        /*0018*/ 	.word	0x00000002
        /*0030*/ 	.string	""
        /*0030*/ 	.string	"ptxas"
        /*0030*/ 	.string	"Cuda compilation tools, release 13.0, V13.0.88"
        /*0030*/ 	.string	"Build cuda_13.0.r13.0/compiler.36424714_0"
        /*0030*/ 	.string	"-arch sm_90a -m 64 "



//--------------------- .note.nv.cuinfo           --------------------------
	.section	.note.nv.cuinfo,"",@"SHT_NOTE"
	.sectionflags	@"SHF_NOTE_NV_CUINFO"
        /*0018*/ 	.short	0x0002
        /*001a*/ 	.short	0x005a
        /*001c*/ 	.short	0x0082
	.zero		2


//--------------------- .nv.info                  --------------------------
	.section	.nv.info,"",@"SHT_CUDA_INFO"
	.align	4


	//----- nvinfo : EIATTR_REGCOUNT
	.align		4
        /*0000*/ 	.byte	0x04, 0x2f
        /*0002*/ 	.short	(.L_41 - .L_40)
	.align		4
.L_40:
        /*0004*/ 	.word	index@(_ZN7cutlass13device_kernelIN5flash11enable_sm90INS1_16FlashAttnFwdSm90INS1_25CollectiveMainloopFwdSm90ILi2EN4cute5tupleIJNS5_1CILi1EEES8_S8_EEENS6_IJNS7_ILi192EEENS7_ILi128EEENS7_ILi64EEEEEELi64ENS_10bfloat16_tEfNS_4arch4Sm90ELb1ELb0ELb1ELb1ELb1ELb1ELb0ELb1ELb1ELb1ELb1ELb0EEENS1_21CollectiveEpilogueFwdINS6_IJSA_SC_SB_EEES9_SE_SG_Li384ELb1ELb1ELb1ELb0EEENS1_36VarlenDynamicPersistentTileSchedulerILi192ELi128ELi384ELi128ELb1ELb1ELb1ELb1ELb1ELb1EEEEEEEEEvNT_6ParamsE)
        /*0008*/ 	.word	0x00000080


	//----- nvinfo : EIATTR_FRAME_SIZE
	.align		4
.L_41:
        /*000c*/ 	.byte	0x04, 0x11
        /*000e*/ 	.short	(.L_43 - .L_42)
	.align		4
.L_42:
        /*0010*/ 	.word	index@(_ZN7cutlass13device_kernelIN5flash11enable_sm90INS1_16FlashAttnFwdSm90INS1_25CollectiveMainloopFwdSm90ILi2EN4cute5tupleIJNS5_1CILi1EEES8_S8_EEENS6_IJNS7_ILi192EEENS7_ILi128EEENS7_ILi64EEEEEELi64ENS_10bfloat16_tEfNS_4arch4Sm90ELb1ELb0ELb1ELb1ELb1ELb1ELb0ELb1ELb1ELb1ELb1ELb0EEENS1_21CollectiveEpilogueFwdINS6_IJSA_SC_SB_EEES9_SE_SG_Li384ELb1ELb1ELb1ELb0EEENS1_36VarlenDynamicPersistentTileSchedulerILi192ELi128ELi384ELi128ELb1ELb1ELb1ELb1ELb1ELb1EEEEEEEEEvNT_6ParamsE)
        /*0014*/ 	.word	0x00000068


	//----- nvinfo : EIATTR_REGCOUNT
	.align		4
.L_43:
        /*0018*/ 	.byte	0x04, 0x2f
        /*001a*/ 	.short	(.L_45 - .L_44)
	.align		4
.L_44:
        /*001c*/ 	.word	index@(_ZN7cutlass13device_kernelIN5flash11enable_sm90INS1_16FlashAttnFwdSm90INS1_25CollectiveMainloopFwdSm90ILi2EN4cute5tupleIJNS5_1CILi1EEES8_S8_EEENS6_IJNS7_ILi192EEENS7_ILi128EEENS7_ILi64EEEEEELi64ENS_10bfloat16_tEfNS_4arch4Sm90ELb1ELb0ELb1ELb1ELb1ELb0ELb0ELb1ELb1ELb1ELb1ELb0EEENS1_21CollectiveEpilogueFwdINS6_IJSA_SC_SB_EEES9_SE_SG_Li384ELb1ELb1ELb1ELb0EEENS1_36VarlenDynamicPersistentTileSchedulerILi192ELi128ELi384ELi128ELb1ELb1ELb1ELb1ELb1ELb1EEEEEEEEEvNT_6ParamsE)
        /*0020*/ 	.word	0x00000080


	//----- nvinfo : EIATTR_FRAME_SIZE
	.align		4
.L_45:
        /*0024*/ 	.byte	0x04, 0x11
        /*0026*/ 	.short	(.L_47 - .L_46)
	.align		4
.L_46:
        /*0028*/ 	.word	index@(_ZN7cutlass13device_kernelIN5flash11enable_sm90INS1_16FlashAttnFwdSm90INS1_25CollectiveMainloopFwdSm90ILi2EN4cute5tupleIJNS5_1CILi1EEES8_S8_EEENS6_IJNS7_ILi192EEENS7_ILi128EEENS7_ILi64EEEEEELi64ENS_10bfloat16_tEfNS_4arch4Sm90ELb1ELb0ELb1ELb1ELb1ELb0ELb0ELb1ELb1ELb1ELb1ELb0EEENS1_21CollectiveEpilogueFwdINS6_IJSA_SC_SB_EEES9_SE_SG_Li384ELb1ELb1ELb1ELb0EEENS1_36VarlenDynamicPersistentTileSchedulerILi192ELi128ELi384ELi128ELb1ELb1ELb1ELb1ELb1ELb1EEEEEEEEEvNT_6ParamsE)
        /*002c*/ 	.word	0x00000040


	//----- nvinfo : EIATTR_REGCOUNT
	.align		4
.L_47:
        /*0030*/ 	.byte	0x04, 0x2f
        /*0032*/ 	.short	(.L_49 - .L_48)
	.align		4
.L_48:
        /*0034*/ 	.word	index@(_ZN7cutlass13device_kernelIN5flash11enable_sm90INS1_16FlashAttnFwdSm90INS1_25CollectiveMainloopFwdSm90ILi2EN4cute5tupleIJNS5_1CILi1EEES8_S8_EEENS6_IJNS7_ILi192EEENS7_ILi128EEENS7_ILi64EEEEEELi64ENS_10bfloat16_tEfNS_4arch4Sm90ELb1ELb0ELb1ELb0ELb1ELb0ELb0ELb1ELb1ELb1ELb1ELb0EEENS1_21CollectiveEpilogueFwdINS6_IJSA_SC_SB_EEES9_SE_SG_Li384ELb0ELb1ELb1ELb0EEENS1_19SingleTileSchedulerILb0ELb1ELb1ELi192EEEEEEEEEvNT_6ParamsE)
        /*0038*/ 	.word	0x00000080


	//----- nvinfo : EIATTR_FRAME_SIZE
	.align		4
.L_49:
        /*003c*/ 	.byte	0x04, 0x11
        /*003e*/ 	.short	(.L_51 - .L_50)
	.align		4
.L_50:
        /*0040*/ 	.word	index@(_ZN7cutlass13device_kernelIN5flash11enable_sm90INS1_16FlashAttnFwdSm90INS1_25CollectiveMainloopFwdSm90ILi2EN4cute5tupleIJNS5_1CILi1EEES8_S8_EEENS6_IJNS7_ILi192EEENS7_ILi128EEENS7_ILi64EEEEEELi64ENS_10bfloat16_tEfNS_4arch4Sm90ELb1ELb0ELb1ELb0ELb1ELb0ELb0ELb1ELb1ELb1ELb1ELb0EEENS1_21CollectiveEpilogueFwdINS6_IJSA_SC_SB_EEES9_SE_SG_Li384ELb0ELb1ELb1ELb0EEENS1_19SingleTileSchedulerILb0ELb1ELb1ELi192EEEEEEEEEvNT_6ParamsE)
        /*0044*/ 	.word	0x00000008


	//----- nvinfo : EIATTR_REGCOUNT
	.align		4
.L_51:
        /*0048*/ 	.byte	0x04, 0x2f
        /*004a*/ 	.short	(.L_53 - .L_52)
	.align		4
.L_52:
        /*004c*/ 	.word	index@(_ZN7cutlass13device_kernelIN5flash11enable_sm90INS1_16FlashAttnFwdSm90INS1_25CollectiveMainloopFwdSm90ILi2EN4cute5tupleIJNS5_1CILi1EEES8_S8_EEENS6_IJNS7_ILi192EEENS7_ILi128EEENS7_ILi64EEEEEELi64ENS_10bfloat16_tEfNS_4arch4Sm90ELb0ELb1ELb1ELb1ELb1ELb1ELb0ELb1ELb1ELb1ELb1ELb0EEENS1_21CollectiveEpilogueFwdINS6_IJSA_SC_SB_EEES9_SE_SG_Li384ELb1ELb1ELb1ELb0EEENS1_36VarlenDynamicPersistentTileSchedulerILi192ELi128ELi384ELi128ELb1ELb1ELb1ELb1ELb0ELb1EEEEEEEEEvNT_6ParamsE)
        /*0050*/ 	.word	0x00000080


	//----- nvinfo : EIATTR_FRAME_SIZE
	.align		4
.L_53:
        /*0054*/ 	.byte	0x04, 0x11
        /*0056*/ 	.short	(.L_55 - .L_54)
	.align		4
.L_54:
        /*0058*/ 	.word	index@(_ZN7cutlass13device_kernelIN5flash11enable_sm90INS1_16FlashAttnFwdSm90INS1_25CollectiveMainloopFwdSm90ILi2EN4cute5tupleIJNS5_1CILi1EEES8_S8_EEENS6_IJNS7_ILi192EEENS7_ILi128EEENS7_ILi64EEEEEELi64ENS_10bfloat16_tEfNS_4arch4Sm90ELb0ELb1ELb1ELb1ELb1ELb1ELb0ELb1ELb1ELb1ELb1ELb0EEENS1_21CollectiveEpilogueFwdINS6_IJSA_SC_SB_EEES9_SE_SG_Li384ELb1ELb1ELb1ELb0EEENS1_36VarlenDynamicPersistentTileSchedulerILi192ELi128ELi384ELi128ELb1ELb1ELb1ELb1ELb0ELb1EEEEEEEEEvNT_6ParamsE)
        /*005c*/ 	.word	0x00000068


	//----- nvinfo : EIATTR_REGCOUNT
	.align		4
.L_55:
        /*0060*/ 	.byte	0x04, 0x2f
        /*0062*/ 	.short	(.L_57 - .L_56)
	.align		4
.L_56:
        /*0064*/ 	.word	index@(_ZN7cutlass13device_kernelIN5flash11enable_sm90INS1_16FlashAttnFwdSm90INS1_25CollectiveMainloopFwdSm90ILi2EN4cute5tupleIJNS5_1CILi1EEES8_S8_EEENS6_IJNS7_ILi192EEENS7_ILi128EEENS7_ILi64EEEEEELi64ENS_10bfloat16_tEfNS_4arch4Sm90ELb0ELb1ELb1ELb1ELb1ELb0ELb0ELb1ELb1ELb1ELb1ELb0EEENS1_21CollectiveEpilogueFwdINS6_IJSA_SC_SB_EEES9_SE_SG_Li384ELb1ELb1ELb1ELb0EEENS1_36VarlenDynamicPersistentTileSchedulerILi192ELi128ELi384ELi128ELb1ELb1ELb1ELb1ELb0ELb1EEEEEEEEEvNT_6ParamsE)
        /*0068*/ 	.word	0x00000080


	//----- nvinfo : EIATTR_FRAME_SIZE
	.align		4
.L_57:
        /*006c*/ 	.byte	0x04, 0x11
        /*006e*/ 	.short	(.L_59 - .L_58)
	.align		4
.L_58:
        /*0070*/ 	.word	index@(_ZN7cutlass13device_kernelIN5flash11enable_sm90INS1_16FlashAttnFwdSm90INS1_25CollectiveMainloopFwdSm90ILi2EN4cute5tupleIJNS5_1CILi1EEES8_S8_EEENS6_IJNS7_ILi192EEENS7_ILi128EEENS7_ILi64EEEEEELi64ENS_10bfloat16_tEfNS_4arch4Sm90ELb0ELb1ELb1ELb1ELb1ELb0ELb0ELb1ELb1ELb1ELb1ELb0EEENS1_21CollectiveEpilogueFwdINS6_IJSA_SC_SB_EEES9_SE_SG_Li384ELb1ELb1ELb1ELb0EEENS1_36VarlenDynamicPersistentTileSchedulerILi192ELi128ELi384ELi128ELb1ELb1ELb1ELb1ELb0ELb1EEEEEEEEEvNT_6ParamsE)
        /*0074*/ 	.word	0x00000040


	//----- nvinfo : EIATTR_REGCOUNT
	.align		4
.L_59:
        /*0078*/ 	.byte	0x04, 0x2f
        /*007a*/ 	.short	(.L_61 - .L_60)
	.align		4
.L_60:
        /*007c*/ 	.word	index@(_ZN7cutlass13device_kernelIN5flash11enable_sm90INS1_16FlashAttnFwdSm90INS1_25CollectiveMainloopFwdSm90ILi2EN4cute5tupleIJNS5_1CILi1EEES8_S8_EEENS6_IJNS7_ILi192EEENS7_ILi128EEENS7_ILi64EEEEEELi64ENS_10bfloat16_tEfNS_4arch4Sm90ELb0ELb1ELb1ELb0ELb1ELb0ELb0ELb1ELb1ELb1ELb1ELb0EEENS1_21CollectiveEpilogueFwdINS6_IJSA_SC_SB_EEES9_SE_SG_Li384ELb0ELb1ELb1ELb0EEENS1_19SingleTileSchedulerILb0ELb1ELb1ELi192EEEEEEEEEvNT_6ParamsE)
        /*0080*/ 	.word	0x00000080


	//----- nvinfo : EIATTR_FRAME_SIZE
	.align		4
.L_61:
        /*0084*/ 	.byte	0x04, 0x11
        /*0086*/ 	.short	(.L_63 - .L_62)
	.align		4
.L_62:
        /*0088*/ 	.word	index@(_ZN7cutlass13device_kernelIN5flash11enable_sm90INS1_16FlashAttnFwdSm90INS1_25CollectiveMainloopFwdSm90ILi2EN4cute5tupleIJNS5_1CILi1EEES8_S8_EEENS6_IJNS7_ILi192EEENS7_ILi128EEENS7_ILi64EEEEEELi64ENS_10bfloat16_tEfNS_4arch4Sm90ELb0ELb1ELb1ELb0ELb1ELb0ELb0ELb1ELb1ELb1ELb1ELb0EEENS1_21CollectiveEpilogueFwdINS6_IJSA_SC_SB_EEES9_SE_SG_Li384ELb0ELb1ELb1ELb0EEENS1_19SingleTileSchedulerILb0ELb1ELb1ELi192EEEEEEEEEvNT_6ParamsE)
        /*008c*/ 	.word	0x00000008


	//----- nvinfo : EIATTR_REGCOUNT
	.align		4
.L_63:
        /*0090*/ 	.byte	0x04, 0x2f
        /*0092*/ 	.short	(.L_65 - .L_64)
	.align		4
.L_64:
        /*0094*/ 	.word	index@(_ZN7cutlass13device_kernelIN5flash11enable_sm90INS1_16FlashAttnFwdSm90INS1_25CollectiveMainloopFwdSm90ILi2EN4cute5tupleIJNS5_1CILi1EEES8_S8_EEENS6_IJNS7_ILi192EEENS7_ILi128EEENS7_ILi64EEEEEELi64ENS_10bfloat16_tEfNS_4arch4Sm90ELb0ELb0ELb1ELb1ELb1ELb1ELb0ELb1ELb1ELb1ELb1ELb0EEENS1_21CollectiveEpilogueFwdINS6_IJSA_SC_SB_EEES9_SE_SG_Li384ELb1ELb1ELb1ELb0EEENS1_36VarlenDynamicPersistentTileSchedulerILi192ELi128ELi384ELi128ELb1ELb1ELb1ELb0ELb1ELb1EEEEEEEEEvNT_6ParamsE)
        /*0098*/ 	.word	0x00000080


	//----- nvinfo : EIATTR_FRAME_SIZE
	.align		4
.L_65:
        /*009c*/ 	.byte	0x04, 0x11
        /*009e*/ 	.short	(.L_67 - .L_66)
	.align		4
.L_66:
        /*00a0*/ 	.word	index@(_ZN7cutlass13device_kernelIN5flash11enable_sm90INS1_16FlashAttnFwdSm90INS1_25CollectiveMainloopFwdSm90ILi2EN4cute5tupleIJNS5_1CILi1EEES8_S8_EEENS6_IJNS7_ILi192EEENS7_ILi128EEENS7_ILi64EEEEEELi64ENS_10bfloat16_tEfNS_4arch4Sm90ELb0ELb0ELb1ELb1ELb1ELb1ELb0ELb1ELb1ELb1ELb1ELb0EEENS1_21CollectiveEpilogueFwdINS6_IJSA_SC_SB_EEES9_SE_SG_Li384ELb1ELb1ELb1ELb0EEENS1_36VarlenDynamicPersistentTileSchedulerILi192ELi128ELi384ELi128ELb1ELb1ELb1ELb0ELb1ELb1EEEEEEEEEvNT_6ParamsE)
        /*00a4*/ 	.word	0x00000068


	//----- nvinfo : EIATTR_REGCOUNT
	.align		4
.L_67:
        /*00a8*/ 	.byte	0x04, 0x2f
        /*00aa*/ 	.short	(.L_69 - .L_68)
	.align		4
.L_68:
        /*00ac*/ 	.word	index@(_ZN7cutlass13device_kernelIN5flash11enable_sm90INS1_16FlashAttnFwdSm90INS1_25CollectiveMainloopFwdSm90ILi2EN4cute5tupleIJNS5_1CILi1EEES8_S8_EEENS6_IJNS7_ILi192EEENS7_ILi128EEENS7_ILi64EEEEEELi64ENS_10bfloat16_tEfNS_4arch4Sm90ELb0ELb0ELb1ELb1ELb1ELb0ELb0ELb1ELb1ELb1ELb1ELb0EEENS1_21CollectiveEpilogueFwdINS6_IJSA_SC_SB_EEES9_SE_SG_Li384ELb1ELb1ELb1ELb0EEENS1_36VarlenDynamicPersistentTileSchedulerILi192ELi128ELi384ELi128ELb1ELb1ELb1ELb0ELb1ELb1EEEEEEEEEvNT_6ParamsE)
        /*00b0*/ 	.word	0x00000080


	//----- nvinfo : EIATTR_FRAME_SIZE
	.align		4
.L_69:
        /*00b4*/ 	.byte	0x04, 0x11
        /*00b6*/ 	.short	(.L_71 - .L_70)
	.align		4
.L_70:
        /*00b8*/ 	.word	index@(_ZN7cutlass13device_kernelIN5flash11enable_sm90INS1_16FlashAttnFwdSm90INS1_25CollectiveMainloopFwdSm90ILi2EN4cute5tupleIJNS5_1CILi1EEES8_S8_EEENS6_IJNS7_ILi192EEENS7_ILi128EEENS7_ILi64EEEEEELi64ENS_10bfloat16_tEfNS_4arch4Sm90ELb0ELb0ELb1ELb1ELb1ELb0ELb0ELb1ELb1ELb1ELb1ELb0EEENS1_21CollectiveEpilogueFwdINS6_IJSA_SC_SB_EEES9_SE_SG_Li384ELb1ELb1ELb1ELb0EEENS1_36VarlenDynamicPersistentTileSchedulerILi192ELi128ELi384ELi128ELb1ELb1ELb1ELb0ELb1ELb1EEEEEEEEEvNT_6ParamsE)
        /*00bc*/ 	.word	0x00000050


	//----- nvinfo : EIATTR_REGCOUNT
	.align		4
.L_71:
        /*00c0*/ 	.byte	0x04, 0x2f
        /*00c2*/ 	.short	(.L_73 - .L_72)
	.align		4
.L_72:
        /*00c4*/ 	.word	index@(_ZN7cutlass13device_kernelIN5flash11enable_sm90INS1_16FlashAttnFwdSm90INS1_25CollectiveMainloopFwdSm90ILi2EN4cute5tupleIJNS5_1CILi1EEES8_S8_EEENS6_IJNS7_ILi192EEENS7_ILi128EEENS7_ILi64EEEEEELi64ENS_10bfloat16_tEfNS_4arch4Sm90ELb0ELb0ELb1ELb0ELb1ELb0ELb0ELb1ELb1ELb1ELb1ELb0EEENS1_21CollectiveEpilogueFwdINS6_IJSA_SC_SB_EEES9_SE_SG_Li384ELb0ELb1ELb1ELb0EEENS1_19SingleTileSchedulerILb0ELb1ELb1ELi192EEEEEEEEEvNT_6ParamsE)
        /*00c8*/ 	.word	0x00000080


	//----- nvinfo : EIATTR_FRAME_SIZE
	.align		4
.L_73:
        /*00cc*/ 	.byte	0x04, 0x11
        /*00ce*/ 	.short	(.L_75 - .L_74)
	.align		4
.L_74:
        /*00d0*/ 	.word	index@(_ZN7cutlass13device_kernelIN5flash11enable_sm90INS1_16FlashAttnFwdSm90INS1_25CollectiveMainloopFwdSm90ILi2EN4cute5tupleIJNS5_1CILi1EEES8_S8_EEENS6_IJNS7_ILi192EEENS7_ILi128EEENS7_ILi64EEEEEELi64ENS_10bfloat16_tEfNS_4arch4Sm90ELb0ELb0ELb1ELb0ELb1ELb0ELb0ELb1ELb1ELb1ELb1ELb0EEENS1_21CollectiveEpilogueFwdINS6_IJSA_SC_SB_EEES9_SE_SG_Li384ELb0ELb1ELb1ELb0EEENS1_19SingleTileSchedulerILb0ELb1ELb1ELi192EEEEEEEEEvNT_6ParamsE)
        /*00d4*/ 	.word	0x00000008


	//----- nvinfo : EIATTR_REGCOUNT
	.align		4
.L_75:
        /*00d8*/ 	.byte	0x04, 0x2f
        /*00da*/ 	.short	(.L_77 - .L_76)
	.align		4
.L_76:
        /*00dc*/ 	.word	index@(_ZN7cutlass13device_kernelIN5flash11enable_sm90INS1_16FlashAttnFwdSm90INS1_25CollectiveMainloopFwdSm90ILi2EN4cute5tupleIJNS5_1CILi1EEES8_S8_EEENS6_IJNS7_ILi192EEENS7_ILi128EEENS7_ILi96EEEEEELi96ENS_10bfloat16_tEfNS_4arch4Sm90ELb1ELb0ELb1ELb1ELb1ELb1ELb0ELb0ELb1ELb1ELb1ELb0EEENS1_21CollectiveEpilogueFwdINS6_IJSA_SC_SB_EEES9_SE_SG_Li384ELb1ELb1ELb1ELb0EEENS1_36VarlenDynamicPersistentTileSchedulerILi192ELi128ELi384ELi128ELb1ELb1ELb1ELb1ELb1ELb1EEEEEEEEEvNT_6ParamsE)
        /*00e0*/ 	.word	0x00000080


	//----- nvinfo : EIATTR_FRAME_SIZE
	.align		4
.L_77:
        /*00e4*/ 	.byte	0x04, 0x11
        /*00e6*/ 	.short	(.L_79 - .L_78)
	.align		4
.L_78:
        /*00e8*/ 	.word	index@(_ZN7cutlass13device_kernelIN5flash11enable_sm90INS1_16FlashAttnFwdSm90INS1_25CollectiveMainloopFwdSm90ILi2EN4cute5tupleIJNS5_1CILi1EEES8_S8_EEENS6_IJNS7_ILi192EEENS7_ILi128EEENS7_ILi96EEEEEELi96ENS_10bfloat16_tEfNS_4arch4Sm90ELb1ELb0ELb1ELb1ELb1ELb1ELb0ELb0ELb1ELb1ELb1ELb0EEENS1_21CollectiveEpilogueFwdINS6_IJSA_SC_SB_EEES9_SE_SG_Li384ELb1ELb1ELb1ELb0EEENS1_36VarlenDynamicPersistentTileSchedulerILi192ELi128ELi384ELi128ELb1ELb1ELb1ELb1ELb1ELb1EEEEEEEEEvNT_6ParamsE)
        /*00ec*/ 	.word	0x00000118


	//----- nvinfo : EIATTR_REGCOUNT
	.align		4
.L_79:
        /*00f0*/ 	.byte	0x04, 0x2f
        /*00f2*/ 	.short	(.L_81 - .L_80)
	.align		4
.L_80:
        /*00f4*/ 	.word	index@(_ZN7cutlass13device_kernelIN5flash11enable_sm90INS1_16FlashAttnFwdSm90INS1_25CollectiveMainloopFwdSm90ILi2EN4cute5tupleIJNS5_1CILi1EEES8_S8_EEENS6_IJNS7_ILi192EEENS7_ILi128EEENS7_ILi96EEEEEELi96ENS_10bfloat16_tEfNS_4arch4Sm90ELb1ELb0ELb1ELb1ELb1ELb0ELb0ELb0ELb1ELb1ELb1ELb0EEENS1_21CollectiveEpilogueFwdINS6_IJSA_SC_SB_EEES9_SE_SG_Li384ELb1ELb1ELb1ELb0EEENS1_36VarlenDynamicPersistentTileSchedulerILi192ELi128ELi384ELi128ELb1ELb1ELb1ELb1ELb1ELb1EEEEEEEEEvNT_6ParamsE)
        /*00f8*/ 	.word	0x00000080


	//----- nvinfo : EIATTR_FRAME_SIZE
	.align		4
.L_81:
        /*00fc*/ 	.byte	0x04, 0x11
        /*00fe*/ 	.short	(.L_83 - .L_82)
	.align		4
.L_82:
        /*0100*/ 	.word	index@(_ZN7cutlass13device_kernelIN5flash11enable_sm90INS1_16FlashAttnFwdSm90INS1_25CollectiveMainloopFwdSm90ILi2EN4cute5tupleIJNS5_1CILi1EEES8_S8_EEENS6_IJNS7_ILi192EEENS7_ILi128EEENS7_ILi96EEEEEELi96ENS_10bfloat16_tEfNS_4arch4Sm90ELb1ELb0ELb1ELb1ELb1ELb0ELb0ELb0ELb1ELb1ELb1ELb0EEENS1_21CollectiveEpilogueFwdINS6_IJSA_SC_SB_EEES9_SE_SG_Li384ELb1ELb1ELb1ELb0EEENS1_36VarlenDynamicPersistentTileSchedulerILi192ELi128ELi384ELi128ELb1ELb1ELb1ELb1ELb1ELb1EEEEEEEEEvNT_6ParamsE)
        /*0104*/ 	.word	0x00000048


	//----- nvinfo : EIATTR_REGCOUNT
	.align		4
.L_83:
        /*0108*/ 	.byte	0x04, 0x2f
        /*010a*/ 	.short	(.L_85 - .L_84)
	.align		4
.L_84:
        /*010c*/ 	.word	index@(_ZN7cutlass13device_kernelIN5flash11enable_sm90INS1_16FlashAttnFwdSm90INS1_25CollectiveMainloopFwdSm90ILi2EN4cute5tupleIJNS5_1CILi1EEES8_S8_EEENS6_IJNS7_ILi192EEENS7_ILi128EEENS7_ILi96EEEEEELi96ENS_10bfloat16_tEfNS_4arch4Sm90ELb1ELb0ELb1ELb0ELb1ELb0ELb0ELb0ELb1ELb1ELb1ELb0EEENS1_21CollectiveEpilogueFwdINS6_IJSA_SC_SB_EEES9_SE_SG_Li384ELb0ELb1ELb1ELb0EEENS1_19SingleTileSchedulerILb0ELb1ELb1ELi192EEEEEEEEEvNT_6ParamsE)
        /*0110*/ 	.word	0x00000080


	//----- nvinfo : EIATTR_FRAME_SIZE
	.align		4
.L_85:
        /*0114*/ 	.byte	0x04, 0x11
        /*0116*/ 	.short	(.L_87 - .L_86)
	.align		4
.L_86:
        /*0118*/ 	.word	index@(_ZN7cutlass13device_kernelIN5flash11enable_sm90INS1_16FlashAttnFwdSm90INS1_25CollectiveMainloopFwdSm90ILi2EN4cute5tupleIJNS5_1CILi1EEES8_S8_EEENS6_IJNS7_ILi192EEENS7_ILi128EEENS7_ILi96EEEEEELi96ENS_10bfloat16_tEfNS_4arch4Sm90ELb1ELb0ELb1ELb0ELb1ELb0ELb0ELb0ELb1ELb1ELb1ELb0EEENS1_21CollectiveEpilogueFwdINS6_IJSA_SC_SB_EEES9_SE_SG_Li384ELb0ELb1ELb1ELb0EEENS1_19SingleTileSchedulerILb0ELb1ELb1ELi192EEEEEEEEEvNT_6ParamsE)
        /*011c*/ 	.word	0x00000010


	//----- nvinfo : EIATTR_REGCOUNT
	.align		4
.L_87:
        /*0120*/ 	.byte	0x04, 0x2f
        /*0122*/ 	.short	(.L_89 - .L_88)
	.align		4
.L_88:
        /*0124*/ 	.word	index@(_ZN7cutlass13device_kernelIN5flash11enable_sm90INS1_16FlashAttnFwdSm90INS1_25CollectiveMainloopFwdSm90ILi2EN4cute5tupleIJNS5_1CILi1EEES8_S8_EEENS6_IJNS7_ILi192EEENS7_ILi128EEENS7_ILi96EEEEEELi96ENS_10bfloat16_tEfNS_4arch4Sm90ELb0ELb1ELb1ELb1ELb1ELb1ELb0ELb0ELb1ELb1ELb1ELb0EEENS1_21CollectiveEpilogueFwdINS6_IJSA_SC_SB_EEES9_SE_SG_Li384ELb1ELb1ELb1ELb0EEENS1_36VarlenDynamicPersistentTileSchedulerILi192ELi128ELi384ELi128ELb1ELb1ELb1ELb1ELb0ELb1EEEEEEEEEvNT_6ParamsE)
        /*0128*/ 	.word	0x00000080


	//----- nvinfo : EIATTR_FRAME_SIZE
	.align		4
.L_89:
        /*012c*/ 	.byte	0x04, 0x11
        /*012e*/ 	.short	(.L_91 - .L_90)
	.align		4
.L_90:
        /*0130*/ 	.word	index@(_ZN7cutlass13device_kernelIN5flash11enable_sm90INS1_16FlashAttnFwdSm90INS1_25CollectiveMainloopFwdSm90ILi2EN4cute5tupleIJNS5_1CILi1EEES8_S8_EEENS6_IJNS7_ILi192EEENS7_ILi128EEENS7_ILi96EEEEEELi96ENS_10bfloat16_tEfNS_4arch4Sm90ELb0ELb1ELb1ELb1ELb1ELb1ELb0ELb0ELb1ELb1ELb1ELb0EEENS1_21CollectiveEpilogueFwdINS6_IJSA_SC_SB_EEES9_SE_SG_Li384ELb1ELb1ELb1ELb0EEENS1_36VarlenDynamicPersistentTileSchedulerILi192ELi128ELi384ELi128ELb1ELb1ELb1ELb1ELb0ELb1EEEEEEEEEvNT_6ParamsE)
        /*0134*/ 	.word	0x000000c8


	//----- nvinfo : EIATTR_REGCOUNT
	.align		4
.L_91:
        /*0138*/ 	.byte	0x04, 0x2f
        /*013a*/ 	.short	(.L_93 - .L_92)
	.align		4
.L_92:
        /*013c*/ 	.word	index@(_ZN7cutlass13device_kernelIN5flash11enable_sm90INS1_16FlashAttnFwdSm90INS1_25CollectiveMainloopFwdSm90ILi2EN4cute5tupleIJNS5_1CILi1EEES8_S8_EEENS6_IJNS7_ILi192EEENS7_ILi128EEENS7_ILi96EEEEEELi96ENS_10bfloat16_tEfNS_4arch4Sm90ELb0ELb1ELb1ELb1ELb1ELb0ELb0ELb0ELb1ELb1ELb1ELb0EEENS1_21CollectiveEpilogueFwdINS6_IJSA_SC_SB_EEES9_SE_SG_Li384ELb1ELb1ELb1ELb0EEENS1_36VarlenDynamicPersistentTileSchedulerILi192ELi128ELi384ELi128ELb1ELb1ELb1ELb1ELb0ELb1EEEEEEEEEvNT_6ParamsE)
        /*0140*/ 	.word	0x00000080


	//----- nvinfo : EIATTR_FRAME_SIZE
	.align		4
.L_93:
        /*0144*/ 	.byte	0x04, 0x11
        /*0146*/ 	.short	(.L_95 - .L_94)
	.align		4
.L_94:
        /*0148*/ 	.word	index@(_ZN7cutlass13device_kernelIN5flash11enable_sm90INS1_16FlashAttnFwdSm90INS1_25CollectiveMainloopFwdSm90ILi2EN4cute5tupleIJNS5_1CILi1EEES8_S8_EEENS6_IJNS7_ILi192EEENS7_ILi128EEENS7_ILi96EEEEEELi96ENS_10bfloat16_tEfNS_4arch4Sm90ELb0ELb1ELb1ELb1ELb1ELb0ELb0ELb0ELb1ELb1ELb1ELb0EEENS1_21CollectiveEpilogueFwdINS6_IJSA_SC_SB_EEES9_SE_SG_Li384ELb1ELb1ELb1ELb0EEENS1_36VarlenDynamicPersistentTileSchedulerILi192ELi128ELi384ELi128ELb1ELb1ELb1ELb1ELb0ELb1EEEEEEEEEvNT_6ParamsE)
        /*014c*/ 	.word	0x00000030


	//----- nvinfo : EIATTR_REGCOUNT
	.align		4
.L_95:
        /*0150*/ 	.byte	0x04, 0x2f
        /*0152*/ 	.short	(.L_97 - .L_96)
	.align		4
.L_96:
        /*0154*/ 	.word	index@(_ZN7cutlass13device_kernelIN5flash11enable_sm90INS1_16FlashAttnFwdSm90INS1_25CollectiveMainloopFwdSm90ILi2EN4cute5tupleIJNS5_1CILi1EEES8_S8_EEENS6_IJNS7_ILi192EEENS7_ILi128EEENS7_ILi96EEEEEELi96ENS_10bfloat16_tEfNS_4arch4Sm90ELb0ELb1ELb1ELb0ELb1ELb0ELb0ELb0ELb1ELb1ELb1ELb0EEENS1_21CollectiveEpilogueFwdINS6_IJSA_SC_SB_EEES9_SE_SG_Li384ELb0ELb1ELb1ELb0EEENS1_19SingleTileSchedulerILb0ELb1ELb1ELi192EEEEEEEEEvNT_6ParamsE)
        /*0158*/ 	.word	0x00000080


	//----- nvinfo : EIATTR_FRAME_SIZE
	.align		4
.L_97:
        /*015c*/ 	.byte	0x04, 0x11
        /*015e*/ 	.short	(.L_99 - .L_98)
	.align		4
.L_98:
        /*0160*/ 	.word	index@(_ZN7cutlass13device_kernelIN5flash11enable_sm90INS1_16FlashAttnFwdSm90INS1_25CollectiveMainloopFwdSm90ILi2EN4cute5tupleIJNS5_1CILi1EEES8_S8_EEENS6_IJNS7_ILi192EEENS7_ILi128EEENS7_ILi96EEEEEELi96ENS_10bfloat16_tEfNS_4arch4Sm90ELb0ELb1ELb1ELb0ELb1ELb0ELb0ELb0ELb1ELb1ELb1ELb0EEENS1_21CollectiveEpilogueFwdINS6_IJSA_SC_SB_EEES9_SE_SG_Li384ELb0ELb1ELb1ELb0EEENS1_19SingleTileSchedulerILb0ELb1ELb1ELi192EEEEEEEEEvNT_6ParamsE)
        /*0164*/ 	.word	0x00000010


	//----- nvinfo : EIATTR_REGCOUNT
	.align		4
.L_99:
        /*0168*/ 	.byte	0x04, 0x2f
        /*016a*/ 	.short	(.L_101 - .L_100)
	.align		4
.L_100:
        /*016c*/ 	.word	index@(_ZN7cutlass13device_kernelIN5flash11enable_sm90INS1_16FlashAttnFwdSm90INS1_25CollectiveMainloopFwdSm90ILi2EN4cute5tupleIJNS5_1CILi1EEES8_S8_EEENS6_IJNS7_ILi192EEENS7_ILi128EEENS7_ILi96EEEEEELi96ENS_10bfloat16_tEfNS_4arch4Sm90ELb0ELb0ELb1ELb1ELb1ELb1ELb0ELb0ELb1ELb1ELb1ELb0EEENS1_21CollectiveEpilogueFwdINS6_IJSA_SC_SB_EEES9_SE_SG_Li384ELb1ELb1ELb1ELb0EEENS1_36VarlenDynamicPersistentTileSchedulerILi192ELi128ELi384ELi128ELb1ELb1ELb1ELb0ELb1ELb1EEEEEEEEEvNT_6ParamsE)
        /*0170*/ 	.word	0x00000080


	//----- nvinfo : EIATTR_FRAME_SIZE
	.align		4
.L_101:
        /*0174*/ 	.byte	0x04, 0x11
        /*0176*/ 	.short	(.L_103 - .L_102)
	.align		4
.L_102:
        /*0178*/ 	.word	index@(_ZN7cutlass13device_kernelIN5flash11enable_sm90INS1_16FlashAttnFwdSm90INS1_25CollectiveMainloopFwdSm90ILi2EN4cute5tupleIJNS5_1CILi1EEES8_S8_EEENS6_IJNS7_ILi192EEENS7_ILi128EEENS7_ILi96EEEEEELi96ENS_10bfloat16_tEfNS_4arch4Sm90ELb0ELb0ELb1ELb1ELb1ELb1ELb0ELb0ELb1ELb1ELb1ELb0EEENS1_21CollectiveEpilogueFwdINS6_IJSA_SC_SB_EEES9_SE_SG_Li384ELb1ELb1ELb1ELb0EEENS1_36VarlenDynamicPersistentTileSchedulerILi192ELi128ELi384ELi128ELb1ELb1ELb1ELb0ELb1ELb1EEEEEEEEEvNT_6ParamsE)
        /*017c*/ 	.word	0x00000118


	//----- nvinfo : EIATTR_REGCOUNT
	.align		4
.L_103:
        /*0180*/ 	.byte	0x04, 0x2f
        /*0182*/ 	.short	(.L_105 - .L_104)
	.align		4
.L_104:
        /*0184*/ 	.word	index@(_ZN7cutlass13device_kernelIN5flash11enable_sm90INS1_16FlashAttnFwdSm90INS1_25CollectiveMainloopFwdSm90ILi2EN4cute5tupleIJNS5_1CILi1EEES8_S8_EEENS6_IJNS7_ILi192EEENS7_ILi128EEENS7_ILi96EEEEEELi96ENS_10bfloat16_tEfNS_4arch4Sm90ELb0ELb0ELb1ELb1ELb1ELb0ELb0ELb0ELb1ELb1ELb1ELb0EEENS1_21CollectiveEpilogueFwdINS6_IJSA_SC_SB_EEES9_SE_SG_Li384ELb1ELb1ELb1ELb0EEENS1_36VarlenDynamicPersistentTileSchedulerILi192ELi128ELi384ELi128ELb1ELb1ELb1ELb0ELb1ELb1EEEEEEEEEvNT_6ParamsE)
        /*0188*/ 	.word	0x00000080


	//----- nvinfo : EIATTR_FRAME_SIZE
	.align		4
.L_105:
        /*018c*/ 	.byte	0x04, 0x11
        /*018e*/ 	.short	(.L_107 - .L_106)
	.align		4
.L_106:
        /*0190*/ 	.word	index@(_ZN7cutlass13device_kernelIN5flash11enable_sm90INS1_16FlashAttnFwdSm90INS1_25CollectiveMainloopFwdSm90ILi2EN4cute5tupleIJNS5_1CILi1EEES8_S8_EEENS6_IJNS7_ILi192EEENS7_ILi128EEENS7_ILi96EEEEEELi96ENS_10bfloat16_tEfNS_4arch4Sm90ELb0ELb0ELb1ELb1ELb1ELb0ELb0ELb0ELb1ELb1ELb1ELb0EEENS1_21CollectiveEpilogueFwdINS6_IJSA_SC_SB_EEES9_SE_SG_Li384ELb1ELb1ELb1ELb0EEENS1_36VarlenDynamicPersistentTileSchedulerILi192ELi128ELi384ELi128ELb1ELb1ELb1ELb0ELb1ELb1EEEEEEEEEvNT_6ParamsE)
        /*0194*/ 	.word	0x00000050


	//----- nvinfo : EIATTR_REGCOUNT
	.align		4
.L_107:
        /*0198*/ 	.byte	0x04, 0x2f
        /*019a*/ 	.short	(.L_109 - .L_108)
	.align		4
.L_108:
        /*019c*/ 	.word	index@(_ZN7cutlass13device_kernelIN5flash11enable_sm90INS1_16FlashAttnFwdSm90INS1_25CollectiveMainloopFwdSm90ILi2EN4cute5tupleIJNS5_1CILi1EEES8_S8_EEENS6_IJNS7_ILi192EEENS7_ILi128EEENS7_ILi96EEEEEELi96ENS_10bfloat16_tEfNS_4arch4Sm90ELb0ELb0ELb1ELb0ELb1ELb0ELb0ELb0ELb1ELb1ELb1ELb0EEENS1_21CollectiveEpilogueFwdINS6_IJSA_SC_SB_EEES9_SE_SG_Li384ELb0ELb1ELb1ELb0EEENS1_19SingleTileSchedulerILb0ELb1ELb1ELi192EEEEEEEEEvNT_6ParamsE)
        /*01a0*/ 	.word	0x00000080


	//----- nvinfo : EIATTR_FRAME_SIZE
	.align		4
.L_109:
        /*01a4*/ 	.byte	0x04, 0x11
        /*01a6*/ 	.short	(.L_111 - .L_110)
	.align		4
.L_110:
        /*01a8*/ 	.word	index@(_ZN7cutlass13device_kernelIN5flash11enable_sm90INS1_16FlashAttnFwdSm90INS1_25CollectiveMainloopFwdSm90ILi2EN4cute5tupleIJNS5_1CILi1EEES8_S8_EEENS6_IJNS7_ILi192EEENS7_ILi128EEENS7_ILi96EEEEEELi96ENS_10bfloat16_tEfNS_4arch4Sm90ELb0ELb0ELb1ELb0ELb1ELb0ELb0ELb0ELb1ELb1ELb1ELb0EEENS1_21CollectiveEpilogueFwdINS6_IJSA_SC_SB_EEES9_SE_SG_Li384ELb0ELb1ELb1ELb0EEENS1_19SingleTileSchedulerILb0ELb1ELb1ELi192EEEEEEEEEvNT_6ParamsE)
        /*01ac*/ 	.word	0x00000008


	//----- nvinfo : EIATTR_REGCOUNT
	.align		4
.L_111:
        /*01b0*/ 	.byte	0x04, 0x2f
        /*01b2*/ 	.short	(.L_113 - .L_112)
	.align		4
.L_112:
        /*01b4*/ 	.word	index@(_ZN7cutlass13device_kernelIN5flash11enable_sm90INS1_16FlashAttnFwdSm90INS1_25CollectiveMainloopFwdSm90ILi2EN4cute5tupleIJNS5_1CILi1EEES8_S8_EEENS6_IJNS7_ILi128EEESA_SA_EEELi128ENS_10bfloat16_tEfNS_4arch4Sm90ELb1ELb0ELb1ELb1ELb1ELb1ELb0ELb1ELb1ELb1ELb1ELb0EEENS1_21CollectiveEpilogueFwdISB_S9_SC_SE_Li256ELb1ELb1ELb1ELb0EEENS1_36VarlenDynamicPersistentTileSchedulerILi128ELi128ELi256ELi128ELb1ELb1ELb1ELb1ELb1ELb1EEEEEEEEEvNT_6ParamsE)
        /*01b8*/ 	.word	0x000000a8


	//----- nvinfo : EIATTR_FRAME_SIZE
	.align		4
.L_113:
        /*01bc*/ 	.byte	0x04, 0x11
        /*01be*/ 	.short	(.L_115 - .L_114)
	.align		4
.L_114:
        /*01c0*/ 	.word	index@(_ZN7cutlass13device_kernelIN5flash11enable_sm90INS1_16FlashAttnFwdSm90INS1_25CollectiveMainloopFwdSm90ILi2EN4cute5tupleIJNS5_1CILi1EEES8_S8_EEENS6_IJNS7_ILi128EEESA_SA_EEELi128ENS_10bfloat16_tEfNS_4arch4Sm90ELb1ELb0ELb1ELb1ELb1ELb1ELb0ELb1ELb1ELb1ELb1ELb0EEENS1_21CollectiveEpilogueFwdISB_S9_SC_SE_Li256ELb1ELb1ELb1ELb0EEENS1_36VarlenDynamicPersistentTileSchedulerILi128ELi128ELi256ELi128ELb1ELb1ELb1ELb1ELb1ELb1EEEEEEEEEvNT_6ParamsE)
        /*01c4*/ 	.word	0x00000028


	//----- nvinfo : EIATTR_REGCOUNT
	.align		4
.L_115:
        /*01c8*/ 	.byte	0x04, 0x2f
        /*01ca*/ 	.short	(.L_117 - .L_116)
	.align		4
.L_116:
        /*01cc*/ 	.word	index@(_ZN7cutlass13device_kernelIN5flash11enable_sm90INS1_16FlashAttnFwdSm90INS1_25CollectiveMainloopFwdSm90ILi2EN4cute5tupleIJNS5_1CILi1EEES8_S8_EEENS6_IJNS7_ILi128EEESA_SA_EEELi128ENS_10bfloat16_tEfNS_4arch4Sm90ELb1ELb0ELb1ELb1ELb1ELb0ELb0ELb1ELb1ELb1ELb1ELb0EEENS1_21CollectiveEpilogueFwdISB_S9_SC_SE_Li256ELb1ELb1ELb1ELb0EEENS1_36VarlenDynamicPersistentTileSchedulerILi128ELi128ELi256ELi128ELb1ELb1ELb1ELb1ELb1ELb1EEEEEEEEEvNT_6ParamsE)
        /*01d0*/ 	.word	0x000000a8


	//----- nvinfo : EIATTR_FRAME_SIZE
	.align		4
.L_117:
        /*01d4*/ 	.byte	0x04, 0x11
        /*01d6*/ 	.short	(.L_119 - .L_118)
	.align		4
.L_118:
        /*01d8*/ 	.word	index@(_ZN7cutlass13device_kernelIN5flash11enable_sm90INS1_16FlashAttnFwdSm90INS1_25CollectiveMainloopFwdSm90ILi2EN4cute5tupleIJNS5_1CILi1EEES8_S8_EEENS6_IJNS7_ILi128EEESA_SA_EEELi128ENS_10bfloat16_tEfNS_4arch4Sm90ELb1ELb0ELb1ELb1ELb1ELb0ELb0ELb1ELb1ELb1ELb1ELb0EEENS1_21CollectiveEpilogueFwdISB_S9_SC_SE_Li256ELb1ELb1ELb1ELb0EEENS1_36VarlenDynamicPersistentTileSchedulerILi128ELi128ELi256ELi128ELb1ELb1ELb1ELb1ELb1ELb1EEEEEEEEEvNT_6ParamsE)
        /*01dc*/ 	.word	0x00000028


	//----- nvinfo : EIATTR_REGCOUNT
	.align		4
.L_119:
        /*01e0*/ 	.byte	0x04, 0x2f
        /*01e2*/ 	.short	(.L_121 - .L_120)
	.align		4
.L_120:
        /*01e4*/ 	.word	index@(_ZN7cutlass13device_kernelIN5flash11enable_sm90INS1_16FlashAttnFwdSm90INS1_25CollectiveMainloopFwdSm90ILi2EN4cute5tupleIJNS5_1CILi1EEES8_S8_EEENS6_IJNS7_ILi128EEESA_SA_EEELi128ENS_10bfloat16_tEfNS_4arch4Sm90ELb1ELb0ELb1ELb0ELb1ELb0ELb0ELb1ELb1ELb1ELb1ELb0EEENS1_21CollectiveEpilogueFwdISB_S9_SC_SE_Li256ELb0ELb1ELb1ELb0EEENS1_19SingleTileSchedulerILb0ELb1ELb1ELi128EEEEEEEEEvNT_6ParamsE)
        /*01e8*/ 	.word	0x000000a8


	//----- nvinfo : EIATTR_FRAME_SIZE
	.align		4
.L_121:
        /*01ec*/ 	.byte	0x04, 0x11
        /*01ee*/ 	.short	(.L_123 - .L_122)
	.align		4
.L_122:
        /*01f0*/ 	.word	index@(_ZN7cutlass13device_kernelIN5flash11enable_sm90INS1_16FlashAttnFwdSm90INS1_25CollectiveMainloopFwdSm90ILi2EN4cute5tupleIJNS5_1CILi1EEES8_S8_EEENS6_IJNS7_ILi128EEESA_SA_EEELi128ENS_10bfloat16_tEfNS_4arch4Sm90ELb1ELb0ELb1ELb0ELb1ELb0ELb0ELb1ELb1ELb1ELb1ELb0EEENS1_21CollectiveEpilogueFwdISB_S9_SC_SE_Li256ELb0ELb1ELb1ELb0EEENS1_19SingleTileSchedulerILb0ELb1ELb1ELi128EEEEEEEEEvNT_6ParamsE)
        /*01f4*/ 	.word	0x00000000


	//----- nvinfo : EIATTR_REGCOUNT
	.align		4
.L_123:
        /*01f8*/ 	.byte	0x04, 0x2f
        /*01fa*/ 	.short	(.L_125 - .L_124)
	.align		4
.L_124:
        /*01fc*/ 	.word	index@(_ZN7cutlass13device_kernelIN5flash11enable_sm90INS1_16FlashAttnFwdSm90INS1_25CollectiveMainloopFwdSm90ILi2EN4cute5tupleIJNS5_1CILi1EEES8_S8_EEENS6_IJNS7_ILi128EEESA_SA_EEELi128ENS_10bfloat16_tEfNS_4arch4Sm90ELb0ELb1ELb1ELb1ELb1ELb1ELb0ELb1ELb1ELb1ELb1ELb0EEENS1_21CollectiveEpilogueFwdISB_S9_SC_SE_Li256ELb1ELb1ELb1ELb0EEENS1_36VarlenDynamicPersistentTileSchedulerILi128ELi128ELi256ELi128ELb1ELb1ELb1ELb1ELb0ELb1EEEEEEEEEvNT_6ParamsE)
        /*0200*/ 	.word	0x000000a8


	//----- nvinfo : EIATTR_FRAME_SIZE
	.align		4
.L_125:
        /*0204*/ 	.byte	0x04, 0x11
        /*0206*/ 	.short	(.L_127 - .L_126)
	.align		4
.L_126:
        /*0208*/ 	.word	index@(_ZN7cutlass13device_kernelIN5flash11enable_sm90INS1_16FlashAttnFwdSm90INS1_25CollectiveMainloopFwdSm90ILi2EN4cute5tupleIJNS5_1CILi1EEES8_S8_EEENS6_IJNS7_ILi128EEESA_SA_EEELi128ENS_10bfloat16_tEfNS_4arch4Sm90ELb0ELb1ELb1ELb1ELb1ELb1ELb0ELb1ELb1ELb1ELb1ELb0EEENS1_21CollectiveEpilogueFwdISB_S9_SC_SE_Li256ELb1ELb1ELb1ELb0EEENS1_36VarlenDynamicPersistentTileSchedulerILi128ELi128ELi256ELi128ELb1ELb1ELb1ELb1ELb0ELb1EEEEEEEEEvNT_6ParamsE)
        /*020c*/ 	.word	0x00000040


	//----- nvinfo : EIATTR_REGCOUNT
	.align		4
.L_127:
        /*0210*/ 	.byte	0x04, 0x2f
        /*0212*/ 	.short	(.L_129 - .L_128)
	.align		4
.L_128:
        /*0214*/ 	.word	index@(_ZN7cutlass13device_kernelIN5flash11enable_sm90INS1_16FlashAttnFwdSm90INS1_25CollectiveMainloopFwdSm90ILi2EN4cute5tupleIJNS5_1CILi1EEES8_S8_EEENS6_IJNS7_ILi128EEESA_SA_EEELi128ENS_10bfloat16_tEfNS_4arch4Sm90ELb0ELb1ELb1ELb1ELb1ELb0ELb0ELb1ELb1ELb1ELb1ELb0EEENS1_21CollectiveEpilogueFwdISB_S9_SC_SE_Li256ELb1ELb1ELb1ELb0EEENS1_36VarlenDynamicPersistentTileSchedulerILi128ELi128ELi256ELi128ELb1ELb1ELb1ELb1ELb0ELb1EEEEEEEEEvNT_6ParamsE)
        /*0218*/ 	.word	0x000000a8


	//----- nvinfo : EIATTR_FRAME_SIZE
	.align		4
.L_129:
        /*021c*/ 	.byte	0x04, 0x11
        /*021e*/ 	.short	(.L_131 - .L_130)
	.align		4
.L_130:
        /*0220*/ 	.word	index@(_ZN7cutlass13device_kernelIN5flash11enable_sm90INS1_16FlashAttnFwdSm90INS1_25CollectiveMainloopFwdSm90ILi2EN4cute5tupleIJNS5_1CILi1EEES8_S8_EEENS6_IJNS7_ILi128EEESA_SA_EEELi128ENS_10bfloat16_tEfNS_4arch4Sm90ELb0ELb1ELb1ELb1ELb1ELb0ELb0ELb1ELb1ELb1ELb1ELb0EEENS1_21CollectiveEpilogueFwdISB_S9_SC_SE_Li256ELb1ELb1ELb1ELb0EEENS1_36VarlenDynamicPersistentTileSchedulerILi128ELi128ELi256ELi128ELb1ELb1ELb1ELb1ELb0ELb1EEEEEEEEEvNT_6ParamsE)
        /*0224*/ 	.word	0x00000020


	//----- nvinfo : EIATTR_REGCOUNT
	.align		4
.L_131:
        /*0228*/ 	.byte	0x04, 0x2f
        /*022a*/ 	.short	(.L_133 - .L_132)
	.align		4
.L_132:
        /*022c*/ 	.word	index@(_ZN7cutlass13device_kernelIN5flash11enable_sm90INS1_16FlashAttnFwdSm90INS1_25CollectiveMainloopFwdSm90ILi2EN4cute5tupleIJNS5_1CILi1EEES8_S8_EEENS6_IJNS7_ILi128EEESA_SA_EEELi128ENS_10bfloat16_tEfNS_4arch4Sm90ELb0ELb1ELb1ELb0ELb1ELb0ELb0ELb1ELb1ELb1ELb1ELb0EEENS1_21CollectiveEpilogueFwdISB_S9_SC_SE_Li256ELb0ELb1ELb1ELb0EEENS1_19SingleTileSchedulerILb0ELb1ELb1ELi128EEEEEEEEEvNT_6ParamsE)
        /*0230*/ 	.word	0x000000a8


	//----- nvinfo : EIATTR_FRAME_SIZE
	.align		4
.L_133:
        /*0234*/ 	.byte	0x04, 0x11
        /*0236*/ 	.short	(.L_135 - .L_134)
	.align		4
.L_134:
        /*0238*/ 	.word	index@(_ZN7cutlass13device_kernelIN5flash11enable_sm90INS1_16FlashAttnFwdSm90INS1_25CollectiveMainloopFwdSm90ILi2EN4cute5tupleIJNS5_1CILi1EEES8_S8_EEENS6_IJNS7_ILi128EEESA_SA_EEELi128ENS_10bfloat16_tEfNS_4arch4Sm90ELb0ELb1ELb1ELb0ELb1ELb0ELb0ELb1ELb1ELb1ELb1ELb0EEENS1_21CollectiveEpilogueFwdISB_S9_SC_SE_Li256ELb0ELb1ELb1ELb0EEENS1_19SingleTileSchedulerILb0ELb1ELb1ELi128EEEEEEEEEvNT_6ParamsE)
        /*023c*/ 	.word	0x00000000


	//----- nvinfo : EIATTR_REGCOUNT
	.align		4
.L_135:
        /*0240*/ 	.byte	0x04, 0x2f
        /*0242*/ 	.short	(.L_137 - .L_136)
	.align		4
.L_136:
        /*0244*/ 	.word	index@(_ZN7cutlass13device_kernelIN5flash11enable_sm90INS1_16FlashAttnFwdSm90INS1_25CollectiveMainloopFwdSm90ILi2EN4cute5tupleIJNS5_1CILi1EEES8_S8_EEENS6_IJNS7_ILi128EEESA_SA_EEELi128ENS_10bfloat16_tEfNS_4arch4Sm90ELb0ELb0ELb1ELb1ELb1ELb1ELb0ELb1ELb1ELb1ELb1ELb0EEENS1_21CollectiveEpilogueFwdISB_S9_SC_SE_Li256ELb1ELb1ELb1ELb0EEENS1_36VarlenDynamicPersistentTileSchedulerILi128ELi128ELi256ELi128ELb1ELb1ELb1ELb0ELb1ELb1EEEEEEEEEvNT_6ParamsE)
        /*0248*/ 	.word	0x000000a8


	//----- nvinfo : EIATTR_FRAME_SIZE
	.align		4
.L_137:
        /*024c*/ 	.byte	0x04, 0x11
        /*024e*/ 	.short	(.L_139 - .L_138)
	.align		4
.L_138:
        /*0250*/ 	.word	index@(_ZN7cutlass13device_kernelIN5flash11enable_sm90INS1_16FlashAttnFwdSm90INS1_25CollectiveMainloopFwdSm90ILi2EN4cute5tupleIJNS5_1CILi1EEES8_S8_EEENS6_IJNS7_ILi128EEESA_SA_EEELi128ENS_10bfloat16_tEfNS_4arch4Sm90ELb0ELb0ELb1ELb1ELb1ELb1ELb0ELb1ELb1ELb1ELb1ELb0EEENS1_21CollectiveEpilogueFwdISB_S9_SC_SE_Li256ELb1ELb1ELb1ELb0EEENS1_36VarlenDynamicPersistentTileSchedulerILi128ELi128ELi256ELi128ELb1ELb1ELb1ELb0ELb1ELb1EEEEEEEEEvNT_6ParamsE)
        /*0254*/ 	.word	0x00000028


	//----- nvinfo : EIATTR_REGCOUNT
	.align		4
.L_139:
        /*0258*/ 	.byte	0x04, 0x2f
        /*025a*/ 	.short	(.L_141 - .L_140)
	.align		4
.L_140:
        /*025c*/ 	.word	index@(_ZN7cutlass13device_kernelIN5flash11enable_sm90INS1_16FlashAttnFwdSm90INS1_25CollectiveMainloopFwdSm90ILi2EN4cute5tupleIJNS5_1CILi1EEES8_S8_EEENS6_IJNS7_ILi128EEESA_SA_EEELi128ENS_10bfloat16_tEfNS_4arch4Sm90ELb0ELb0ELb1ELb1ELb1ELb0ELb0ELb1ELb1ELb1ELb1ELb0EEENS1_21CollectiveEpilogueFwdISB_S9_SC_SE_Li256ELb1ELb1ELb1ELb0EEENS1_36VarlenDynamicPersistentTileSchedulerILi128ELi128ELi256ELi128ELb1ELb1ELb1ELb0ELb1ELb1EEEEEEEEEvNT_6ParamsE)
        /*0260*/ 	.word	0x000000a8


	//----- nvinfo : EIATTR_FRAME_SIZE
	.align		4
.L_141:
        /*0264*/ 	.byte	0x04, 0x11
        /*0266*/ 	.short	(.L_143 - .L_142)
	.align		4
.L_142:
        /*0268*/ 	.word	index@(_ZN7cutlass13device_kernelIN5flash11enable_sm90INS1_16FlashAttnFwdSm90INS1_25CollectiveMainloopFwdSm90ILi2EN4cute5tupleIJNS5_1CILi1EEES8_S8_EEENS6_IJNS7_ILi128EEESA_SA_EEELi128ENS_10bfloat16_tEfNS_4arch4Sm90ELb0ELb0ELb1ELb1ELb1ELb0ELb0ELb1ELb1ELb1ELb1ELb0EEENS1_21CollectiveEpilogueFwdISB_S9_SC_SE_Li256ELb1ELb1ELb1ELb0EEENS1_36VarlenDynamicPersistentTileSchedulerILi128ELi128ELi256ELi128ELb1ELb1ELb1ELb0ELb1ELb1EEEEEEEEEvNT_6ParamsE)
        /*026c*/ 	.word	0x00000028


	//----- nvinfo : EIATTR_REGCOUNT
	.align		4
.L_143:
        /*0270*/ 	.byte	0x04, 0x2f
        /*0272*/ 	.short	(.L_145 - .L_144)
	.align		4
.L_144:
        /*0274*/ 	.word	index@(_ZN7cutlass13device_kernelIN5flash11enable_sm90INS1_16FlashAttnFwdSm90INS1_25CollectiveMainloopFwdSm90ILi2EN4cute5tupleIJNS5_1CILi1EEES8_S8_EEENS6_IJNS7_ILi128EEESA_SA_EEELi128ENS_10bfloat16_tEfNS_4arch4Sm90ELb0ELb0ELb1ELb0ELb1ELb0ELb0ELb1ELb1ELb1ELb1ELb0EEENS1_21CollectiveEpilogueFwdISB_S9_SC_SE_Li256ELb0ELb1ELb1ELb0EEENS1_19SingleTileSchedulerILb0ELb1ELb1ELi128EEEEEEEEEvNT_6ParamsE)
        /*0278*/ 	.word	0x000000a8


	//----- nvinfo : EIATTR_FRAME_SIZE
	.align		4
.L_145:
        /*027c*/ 	.byte	0x04, 0x11
        /*027e*/ 	.short	(.L_147 - .L_146)
	.align		4
.L_146:
        /*0280*/ 	.word	index@(_ZN7cutlass13device_kernelIN5flash11enable_sm90INS1_16FlashAttnFwdSm90INS1_25CollectiveMainloopFwdSm90ILi2EN4cute5tupleIJNS5_1CILi1EEES8_S8_EEENS6_IJNS7_ILi128EEESA_SA_EEELi128ENS_10bfloat16_tEfNS_4arch4Sm90ELb0ELb0ELb1ELb0ELb1ELb0ELb0ELb1ELb1ELb1ELb1ELb0EEENS1_21CollectiveEpilogueFwdISB_S9_SC_SE_Li256ELb0ELb1ELb1ELb0EEENS1_19SingleTileSchedulerILb0ELb1ELb1ELi128EEEEEEEEEvNT_6ParamsE)
        /*0284*/ 	.word	0x00000000


	//----- nvinfo : EIATTR_REGCOUNT
	.align		4
.L_147:
        /*0288*/ 	.byte	0x04, 0x2f
        /*028a*/ 	.short	(.L_149 - .L_148)
	.align		4
.L_148:
        /*028c*/ 	.word	index@(_ZN7cutlass13device_kernelIN5flash11enable_sm90INS1_16FlashAttnFwdSm90INS1_25CollectiveMainloopFwdSm90ILi2EN4cute5tupleIJNS5_1CILi1EEES8_S8_EEENS6_IJNS7_ILi128EEENS7_ILi96EEENS7_ILi192EEEEEELi192ENS_10bfloat16_tEfNS_4arch4Sm90ELb1ELb0ELb1ELb1ELb1ELb1ELb0ELb1ELb1ELb1ELb1ELb0EEENS1_21CollectiveEpilogueFwdINS6_IJSA_SC_SB_EEES9_SE_SG_Li256ELb1ELb1ELb1ELb0EEENS1_36VarlenDynamicPersistentTileSchedulerILi128ELi96ELi256ELi128ELb1ELb1ELb1ELb1ELb1ELb1EEEEEEEEEvNT_6ParamsE)
        /*0290*/ 	.word	0x000000a8


	//----- nvinfo : EIATTR_FRAME_SIZE
	.align		4
.L_149:
        /*0294*/ 	.byte	0x04, 0x11
        /*0296*/ 	.short	(.L_151 - .L_150)
	.align		4
.L_150:
        /*0298*/ 	.word	index@(_ZN7cutlass13device_kernelIN5flash11enable_sm90INS1_16FlashAttnFwdSm90INS1_25CollectiveMainloopFwdSm90ILi2EN4cute5tupleIJNS5_1CILi1EEES8_S8_EEENS6_IJNS7_ILi128EEENS7_ILi96EEENS7_ILi192EEEEEELi192ENS_10bfloat16_tEfNS_4arch4Sm90ELb1ELb0ELb1ELb1ELb1ELb1ELb0ELb1ELb1ELb1ELb1ELb0EEENS1_21CollectiveEpilogueFwdINS6_IJSA_SC_SB_EEES9_SE_SG_Li256ELb1ELb1ELb1ELb0EEENS1_36VarlenDynamicPersistentTileSchedulerILi128ELi96ELi256ELi128ELb1ELb1ELb1ELb1ELb1ELb1EEEEEEEEEvNT_6ParamsE)
        /*029c*/ 	.word	0x00000080


	//----- nvinfo : EIATTR_REGCOUNT
	.align		4
.L_151:
        /*02a0*/ 	.byte	0x04, 0x2f
        /*02a2*/ 	.short	(.L_153 - .L_152)
	.align		4
.L_152:
        /*02a4*/ 	.word	index@(_ZN7cutlass13device_kernelIN5flash11enable_sm90INS1_16FlashAttnFwdSm90INS1_25CollectiveMainloopFwdSm90ILi2EN4cute5tupleIJNS5_1CILi1EEES8_S8_EEENS6_IJNS7_ILi128EEENS7_ILi96EEENS7_ILi192EEEEEELi192ENS_10bfloat16_tEfNS_4arch4Sm90ELb1ELb0ELb1ELb1ELb1ELb0ELb0ELb1ELb1ELb1ELb1ELb0EEENS1_21CollectiveEpilogueFwdINS6_IJSA_SC_SB_EEES9_SE_SG_Li256ELb1ELb1ELb1ELb0EEENS1_36VarlenDynamicPersistentTileSchedulerILi128ELi96ELi256ELi128ELb1ELb1ELb1ELb1ELb1ELb1EEEEEEEEEvNT_6ParamsE)
        /*02a8*/ 	.word	0x000000a8


	//----- nvinfo : EIATTR_FRAME_SIZE
	.align		4
.L_153:
        /*02ac*/ 	.byte	0x04, 0x11
        /*02ae*/ 	.short	(.L_155 - .L_154)
	.align		4
.L_154:
        /*02b0*/ 	.word	index@(_ZN7cutlass13device_kernelIN5flash11enable_sm90INS1_16FlashAttnFwdSm90INS1_25CollectiveMainloopFwdSm90ILi2EN4cute5tupleIJNS5_1CILi1EEES8_S8_EEENS6_IJNS7_ILi128EEENS7_ILi96EEENS7_ILi192EEEEEELi192ENS_10bfloat16_tEfNS_4arch4Sm90ELb1ELb0ELb1ELb1ELb1ELb0ELb0ELb1ELb1ELb1ELb1ELb0EEENS1_21CollectiveEpilogueFwdINS6_IJSA_SC_SB_EEES9_SE_SG_Li256ELb1ELb1ELb1ELb0EEENS1_36VarlenDynamicPersistentTileSchedulerILi128ELi96ELi256ELi128ELb1ELb1ELb1ELb1ELb1ELb1EEEEEEEEEvNT_6ParamsE)
        /*02b4*/ 	.word	0x00000030


	//----- nvinfo : EIATTR_REGCOUNT
	.align		4
.L_155:
        /*02b8*/ 	.byte	0x04, 0x2f
        /*02ba*/ 	.short	(.L_157 - .L_156)
	.align		4
.L_156:
        /*02bc*/ 	.word	index@(_ZN7cutlass13device_kernelIN5flash11enable_sm90INS1_16FlashAttnFwdSm90INS1_25CollectiveMainloopFwdSm90ILi2EN4cute5tupleIJNS5_1CILi1EEES8_S8_EEENS6_IJNS7_ILi128EEENS7_ILi96EEENS7_ILi192EEEEEELi192ENS_10bfloat16_tEfNS_4arch4Sm90ELb1ELb0ELb1ELb0ELb1ELb0ELb0ELb1ELb1ELb1ELb1ELb0EEENS1_21CollectiveEpilogueFwdINS6_IJSA_SC_SB_EEES9_SE_SG_Li256ELb0ELb1ELb1ELb0EEENS1_19SingleTileSchedulerILb0ELb1ELb1ELi128EEEEEEEEEvNT_6ParamsE)
        /*02c0*/ 	.word	0x000000a8


	//----- nvinfo : EIATTR_FRAME_SIZE
	.align		4
.L_157:
        /*02c4*/ 	.byte	0x04, 0x11
        /*02c6*/ 	.short	(.L_159 - .L_158)
	.align		4
.L_158:
        /*02c8*/ 	.word	index@(_ZN7cutlass13device_kernelIN5flash11enable_sm90INS1_16FlashAttnFwdSm90INS1_25CollectiveMainloopFwdSm90ILi2EN4cute5tupleIJNS5_1CILi1EEES8_S8_EEENS6_IJNS7_ILi128EEENS7_ILi96EEENS7_ILi192EEEEEELi192ENS_10bfloat16_tEfNS_4arch4Sm90ELb1ELb0ELb1ELb0ELb1ELb0ELb0ELb1ELb1ELb1ELb1ELb0EEENS1_21CollectiveEpilogueFwdINS6_IJSA_SC_SB_EEES9_SE_SG_Li256ELb0ELb1ELb1ELb0EEENS1_19SingleTileSchedulerILb0ELb1ELb1ELi128EEEEEEEEEvNT_6ParamsE)
        /*02cc*/ 	.word	0x00000008


	//----- nvinfo : EIATTR_REGCOUNT
	.align		4
.L_159:
        /*02d0*/ 	.byte	0x04, 0x2f
        /*02d2*/ 	.short	(.L_161 - .L_160)
	.align		4
.L_160:
        /*02d4*/ 	.word	index@(_ZN7cutlass13device_kernelIN5flash11enable_sm90INS1_16FlashAttnFwdSm90INS1_25CollectiveMainloopFwdSm90ILi2EN4cute5tupleIJNS5_1CILi1EEES8_S8_EEENS6_IJNS7_ILi128EEENS7_ILi96EEENS7_ILi192EEEEEELi192ENS_10bfloat16_tEfNS_4arch4Sm90ELb0ELb1ELb1ELb1ELb1ELb1ELb0ELb1ELb1ELb1ELb1ELb0EEENS1_21CollectiveEpilogueFwdINS6_IJSA_SC_SB_EEES9_SE_SG_Li256ELb1ELb1ELb1ELb0EEENS1_36VarlenDynamicPersistentTileSchedulerILi128ELi96ELi256ELi128ELb1ELb1ELb1ELb1ELb0ELb1EEEEEEEEEvNT_6ParamsE)
        /*02d8*/ 	.word	0x000000a8


	//----- nvinfo : EIATTR_FRAME_SIZE
	.align		4
.L_161:
        /*02dc*/ 	.byte	0x04, 0x11
        /*02de*/ 	.short	(.L_163 - .L_162)
	.align		4
.L_162:
        /*02e0*/ 	.word	index@($_ZN7cutlass13device_kernelIN5flash11enable_sm90INS1_16FlashAttnFwdSm90INS1_25CollectiveMainloopFwdSm90ILi2EN4cute5tupleIJNS5_1CILi1EEES8_S8_EEENS6_IJNS7_ILi128EEENS7_ILi96EEENS7_ILi192EEEEEELi192ENS_10bfloat16_tEfNS_4arch4Sm90ELb0ELb1ELb1ELb1ELb1ELb1ELb0ELb1ELb1ELb1ELb1ELb0EEENS1_21CollectiveEpilogueFwdINS6_IJSA_SC_SB_EEES9_SE_SG_Li256ELb1ELb1ELb1ELb0EEENS1_36VarlenDynamicPersistentTileSchedulerILi128ELi96ELi256ELi128ELb1ELb1ELb1ELb1ELb0ELb1EEEEEEEEEvNT_6ParamsE$_ZZN5flash25CollectiveMainloopFwdSm90ILi2EN4cute5tupleIJNS1_1CILi1EEES4_S4_EEENS2_IJNS3_ILi128EEENS3_ILi96EEENS3_ILi192EEEEEELi192EN7cutlass10bfloat16_tEfNSA_4arch4Sm90ELb0ELb1ELb1ELb1ELb1ELb1ELb0ELb1ELb1ELb1ELb1ELb0EE12store_kv_newINS_16FlashAttnFwdSm90ISE_NS_21CollectiveEpilogueFwdINS2_IJS6_S8_S7_EEES5_SB_SD_Li256ELb1ELb1ELb1ELb0EEENS_36VarlenDynamicPersistentTileSchedulerILi128ELi96ELi256ELi128ELb1ELb1ELb1ELb1ELb0ELb1EEEE13SharedStorageEEEbRKNSE_6ParamsENSA_25PipelineTmaAsyncNoClusterILi2ENSA_16PipelineTmaAsyncILi2EEEEESU_RNSA_13PipelineStateILj2EEEiRT_RKNS_16SeqlenInfoQKNewKILb1ELb1EEENS2_IJiiiiEEEENKUliRKT_E_clISW_EEDaiS17_)
        /*02e4*/ 	.word	0x000002f0


	//----- nvinfo : EIATTR_FRAME_SIZE
	.align		4
.L_163:
        /*02e8*/ 	.byte	0x04, 0x11
        /*02ea*/ 	.short	(.L_165 - .L_164)
	.align		4
.L_164:
        /*02ec*/ 	.word	index@(_ZN7cutlass13device_kernelIN5flash11enable_sm90INS1_16FlashAttnFwdSm90INS1_25CollectiveMainloopFwdSm90ILi2EN4cute5tupleIJNS5_1CILi1EEES8_S8_EEENS6_IJNS7_ILi128EEENS7_ILi96EEENS7_ILi192EEEEEELi192ENS_10bfloat16_tEfNS_4arch4Sm90ELb0ELb1ELb1ELb1ELb1ELb1ELb0ELb1ELb1ELb1ELb1ELb0EEENS1_21CollectiveEpilogueFwdINS6_IJSA_SC_SB_EEES9_SE_SG_Li256ELb1ELb1ELb1ELb0EEENS1_36VarlenDynamicPersistentTileSchedulerILi128ELi96ELi256ELi128ELb1ELb1ELb1ELb1ELb0ELb1EEEEEEEEEvNT_6ParamsE)
        /*02f0*/ 	.word	0x000002f0


	//----- nvinfo : EIATTR_REGCOUNT
	.align		4
.L_165:
        /*02f4*/ 	.byte	0x04, 0x2f
        /*02f6*/ 	.short	(.L_167 - .L_166)
	.align		4
.L_166:
        /*02f8*/ 	.word	index@(_ZN7cutlass13device_kernelIN5flash11enable_sm90INS1_16FlashAttnFwdSm90INS1_25CollectiveMainloopFwdSm90ILi2EN4cute5tupleIJNS5_1CILi1EEES8_S8_EEENS6_IJNS7_ILi128EEENS7_ILi96EEENS7_ILi192EEEEEELi192ENS_10bfloat16_tEfNS_4arch4Sm90ELb0ELb1ELb1ELb1ELb1ELb0ELb0ELb1ELb1ELb1ELb1ELb0EEENS1_21CollectiveEpilogueFwdINS6_IJSA_SC_SB_EEES9_SE_SG_Li256ELb1ELb1ELb1ELb0EEENS1_36VarlenDynamicPersistentTileSchedulerILi128ELi96ELi256ELi128ELb1ELb1ELb1ELb1ELb0ELb1EEEEEEEEEvNT_6ParamsE)
        /*02fc*/ 	.word	0x000000a8


	//----- nvinfo : EIATTR_FRAME_SIZE
	.align		4
.L_167:
        /*0300*/ 	.byte	0x04, 0x11
        /*0302*/ 	.short	(.L_169 - .L_168)
	.align		4
.L_168:
        /*0304*/ 	.word	index@(_ZN7cutlass13device_kernelIN5flash11enable_sm90INS1_16FlashAttnFwdSm90INS1_25CollectiveMainloopFwdSm90ILi2EN4cute5tupleIJNS5_1CILi1EEES8_S8_EEENS6_IJNS7_ILi128EEENS7_ILi96EEENS7_ILi192EEEEEELi192ENS_10bfloat16_tEfNS_4arch4Sm90ELb0ELb1ELb1ELb1ELb1ELb0ELb0ELb1ELb1ELb1ELb1ELb0EEENS1_21CollectiveEpilogueFwdINS6_IJSA_SC_SB_EEES9_SE_SG_Li256ELb1ELb1ELb1ELb0EEENS1_36VarlenDynamicPersistentTileSchedulerILi128ELi96ELi256ELi128ELb1ELb1ELb1ELb1ELb0ELb1EEEEEEEEEvNT_6ParamsE)
        /*0308*/ 	.word	0x00000028


	//----- nvinfo : EIATTR_REGCOUNT
	.align		4
.L_169:
        /*030c*/ 	.byte	0x04, 0x2f
        /*030e*/ 	.short	(.L_171 - .L_170)
	.align		4
.L_170:
        /*0310*/ 	.word	index@(_ZN7cutlass13device_kernelIN5flash11enable_sm90INS1_16FlashAttnFwdSm90INS1_25CollectiveMainloopFwdSm90ILi2EN4cute5tupleIJNS5_1CILi1EEES8_S8_EEENS6_IJNS7_ILi128EEENS7_ILi96EEENS7_ILi192EEEEEELi192ENS_10bfloat16_tEfNS_4arch4Sm90ELb0ELb1ELb1ELb0ELb1ELb0ELb0ELb1ELb1ELb1ELb1ELb0EEENS1_21CollectiveEpilogueFwdINS6_IJSA_SC_SB_EEES9_SE_SG_Li256ELb0ELb1ELb1ELb0EEENS1_19SingleTileSchedulerILb0ELb1ELb1ELi128EEEEEEEEEvNT_6ParamsE)
        /*0314*/ 	.word	0x000000a8


	//----- nvinfo : EIATTR_FRAME_SIZE
	.align		4
.L_171:
        /*0318*/ 	.byte	0x04, 0x11
        /*031a*/ 	.short	(.L_173 - .L_172)
	.align		4
.L_172:
        /*031c*/ 	.word	index@(_ZN7cutlass13device_kernelIN5flash11enable_sm90INS1_16FlashAttnFwdSm90INS1_25CollectiveMainloopFwdSm90ILi2EN4cute5tupleIJNS5_1CILi1EEES8_S8_EEENS6_IJNS7_ILi128EEENS7_ILi96EEENS7_ILi192EEEEEELi192ENS_10bfloat16_tEfNS_4arch4Sm90ELb0ELb1ELb1ELb0ELb1ELb0ELb0ELb1ELb1ELb1ELb1ELb0EEENS1_21CollectiveEpilogueFwdINS6_IJSA_SC_SB_EEES9_SE_SG_Li256ELb0ELb1ELb1ELb0EEENS1_19SingleTileSchedulerILb0ELb1ELb1ELi128EEEEEEEEEvNT_6ParamsE)
        /*0320*/ 	.word	0x00000008


	//----- nvinfo : EIATTR_REGCOUNT
	.align		4
.L_173:
        /*0324*/ 	.byte	0x04, 0x2f
        /*0326*/ 	.short	(.L_175 - .L_174)
	.align		4
.L_174:
        /*0328*/ 	.word	index@(_ZN7cutlass13device_kernelIN5flash11enable_sm90INS1_16FlashAttnFwdSm90INS1_25CollectiveMainloopFwdSm90ILi2EN4cute5tupleIJNS5_1CILi1EEES8_S8_EEENS6_IJNS7_ILi128EEENS7_ILi96EEENS7_ILi192EEEEEELi192ENS_10bfloat16_tEfNS_4arch4Sm90ELb0ELb0ELb1ELb1ELb1ELb1ELb0ELb1ELb1ELb1ELb1ELb0EEENS1_21CollectiveEpilogueFwdINS6_IJSA_SC_SB_EEES9_SE_SG_Li256ELb1ELb1ELb1ELb0EEENS1_36VarlenDynamicPersistentTileSchedulerILi128ELi96ELi256ELi128ELb1ELb1ELb1ELb0ELb1ELb1EEEEEEEEEvNT_6ParamsE)
        /*032c*/ 	.word	0x000000a8


	//----- nvinfo : EIATTR_FRAME_SIZE
	.align		4
.L_175:
        /*0330*/ 	.byte	0x04, 0x11
        /*0332*/ 	.short	(.L_177 - .L_176)
	.align		4
.L_176:
        /*0334*/ 	.word	index@(_ZN7cutlass13device_kernelIN5flash11enable_sm90INS1_16FlashAttnFwdSm90INS1_25CollectiveMainloopFwdSm90ILi2EN4cute5tupleIJNS5_1CILi1EEES8_S8_EEENS6_IJNS7_ILi128EEENS7_ILi96EEENS7_ILi192EEEEEELi192ENS_10bfloat16_tEfNS_4arch4Sm90ELb0ELb0ELb1ELb1ELb1ELb1ELb0ELb1ELb1ELb1ELb1ELb0EEENS1_21CollectiveEpilogueFwdINS6_IJSA_SC_SB_EEES9_SE_SG_Li256ELb1ELb1ELb1ELb0EEENS1_36VarlenDynamicPersistentTileSchedulerILi128ELi96ELi256ELi128ELb1ELb1ELb1ELb0ELb1ELb1EEEEEEEEEvNT_6ParamsE)
        /*0338*/ 	.word	0x00000130


	//----- nvinfo : EIATTR_REGCOUNT
	.align		4
.L_177:
        /*033c*/ 	.byte	0x04, 0x2f
        /*033e*/ 	.short	(.L_179 - .L_178)
	.align		4
.L_178:
        /*0340*/ 	.word	index@(_ZN7cutlass13device_kernelIN5flash11enable_sm90INS1_16FlashAttnFwdSm90INS1_25CollectiveMainloopFwdSm90ILi2EN4cute5tupleIJNS5_1CILi1EEES8_S8_EEENS6_IJNS7_ILi128EEENS7_ILi96EEENS7_ILi192EEEEEELi192ENS_10bfloat16_tEfNS_4arch4Sm90ELb0ELb0ELb1ELb1ELb1ELb0ELb0ELb1ELb1ELb1ELb1ELb0EEENS1_21CollectiveEpilogueFwdINS6_IJSA_SC_SB_EEES9_SE_SG_Li256ELb1ELb1ELb1ELb0EEENS1_36VarlenDynamicPersistentTileSchedulerILi128ELi96ELi256ELi128ELb1ELb1ELb1ELb0ELb1ELb1EEEEEEEEEvNT_6ParamsE)
        /*0344*/ 	.word	0x000000a8


	//----- nvinfo : EIATTR_FRAME_SIZE
	.align		4
.L_179:
        /*0348*/ 	.byte	0x04, 0x11
        /*034a*/ 	.short	(.L_181 - .L_180)
	.align		4
.L_180:
        /*034c*/ 	.word	index@(_ZN7cutlass13device_kernelIN5flash11enable_sm90INS1_16FlashAttnFwdSm90INS1_25CollectiveMainloopFwdSm90ILi2EN4cute5tupleIJNS5_1CILi1EEES8_S8_EEENS6_IJNS7_ILi128EEENS7_ILi96EEENS7_ILi192EEEEEELi192ENS_10bfloat16_tEfNS_4arch4Sm90ELb0ELb0ELb1ELb1ELb1ELb0ELb0ELb1ELb1ELb1ELb1ELb0EEENS1_21CollectiveEpilogueFwdINS6_IJSA_SC_SB_EEES9_SE_SG_Li256ELb1ELb1ELb1ELb0EEENS1_36VarlenDynamicPersistentTileSchedulerILi128ELi96ELi256ELi128ELb1ELb1ELb1ELb0ELb1ELb1EEEEEEEEEvNT_6ParamsE)
        /*0350*/ 	.word	0x00000030


	//----- nvinfo : EIATTR_REGCOUNT
	.align		4
.L_181:
        /*0354*/ 	.byte	0x04, 0x2f
        /*0356*/ 	.short	(.L_183 - .L_182)
	.align		4
.L_182:
        /*0358*/ 	.word	index@(_ZN7cutlass13device_kernelIN5flash11enable_sm90INS1_16FlashAttnFwdSm90INS1_25CollectiveMainloopFwdSm90ILi2EN4cute5tupleIJNS5_1CILi1EEES8_S8_EEENS6_IJNS7_ILi128EEENS7_ILi96EEENS7_ILi192EEEEEELi192ENS_10bfloat16_tEfNS_4arch4Sm90ELb0ELb0ELb1ELb0ELb1ELb0ELb0ELb1ELb1ELb1ELb1ELb0EEENS1_21CollectiveEpilogueFwdINS6_IJSA_SC_SB_EEES9_SE_SG_Li256ELb0ELb1ELb1ELb0EEENS1_19SingleTileSchedulerILb0ELb1ELb1ELi128EEEEEEEEEvNT_6ParamsE)
        /*035c*/ 	.word	0x000000a8


	//----- nvinfo : EIATTR_FRAME_SIZE
	.align		4
.L_183:
        /*0360*/ 	.byte	0x04, 0x11
        /*0362*/ 	.short	(.L_185 - .L_184)
	.align		4
.L_184:
        /*0364*/ 	.word	index@(_ZN7cutlass13device_kernelIN5flash11enable_sm90INS1_16FlashAttnFwdSm90INS1_25CollectiveMainloopFwdSm90ILi2EN4cute5tupleIJNS5_1CILi1EEES8_S8_EEENS6_IJNS7_ILi128EEENS7_ILi96EEENS7_ILi192EEEEEELi192ENS_10bfloat16_tEfNS_4arch4Sm90ELb0ELb0ELb1ELb0ELb1ELb0ELb0ELb1ELb1ELb1ELb1ELb0EEENS1_21CollectiveEpilogueFwdINS6_IJSA_SC_SB_EEES9_SE_SG_Li256ELb0ELb1ELb1ELb0EEENS1_19SingleTileSchedulerILb0ELb1ELb1ELi128EEEEEEEEEvNT_6ParamsE)
        /*0368*/ 	.word	0x00000008


	//----- nvinfo : EIATTR_REGCOUNT
	.align		4
.L_185:
        /*036c*/ 	.byte	0x04, 0x2f
        /*036e*/ 	.short	(.L_187 - .L_186)
	.align		4
.L_186:
        /*0370*/ 	.word	index@(_ZN7cutlass13device_kernelIN5flash11enable_sm90INS1_16FlashAttnFwdSm90INS1_25CollectiveMainloopFwdSm90ILi2EN4cute5tupleIJNS5_1CILi1EEES8_S8_EEENS6_IJNS7_ILi128EEENS7_ILi80EEENS7_ILi256EEEEEELi256ENS_10bfloat16_tEfNS_4arch4Sm90ELb1ELb0ELb1ELb1ELb1ELb1ELb0ELb1ELb1ELb1ELb1ELb0EEENS1_21CollectiveEpilogueFwdINS6_IJSA_SC_SB_EEES9_SE_SG_Li256ELb1ELb1ELb1ELb0EEENS1_36VarlenDynamicPersistentTileSchedulerILi128ELi80ELi256ELi128ELb1ELb1ELb1ELb1ELb1ELb1EEEEEEEEEvNT_6ParamsE)
        /*0374*/ 	.word	0x000000a8


	//----- nvinfo : EIATTR_FRAME_SIZE
	.align		4
.L_187:
        /*0378*/ 	.byte	0x04, 0x11
        /*037a*/ 	.short	(.L_189 - .L_188)
	.align		4
.L_188:
        /*037c*/ 	.word	index@(_ZN7cutlass13device_kernelIN5flash11enable_sm90INS1_16FlashAttnFwdSm90INS1_25CollectiveMainloopFwdSm90ILi2EN4cute5tupleIJNS5_1CILi1EEES8_S8_EEENS6_IJNS7_ILi128EEENS7_ILi80EEENS7_ILi256EEEEEELi256ENS_10bfloat16_tEfNS_4arch4Sm90ELb1ELb0ELb1ELb1ELb1ELb1ELb0ELb1ELb1ELb1ELb1ELb0EEENS1_21CollectiveEpilogueFwdINS6_IJSA_SC_SB_EEES9_SE_SG_Li256ELb1ELb1ELb1ELb0EEENS1_36VarlenDynamicPersistentTileSchedulerILi128ELi80ELi256ELi128ELb1ELb1ELb1ELb1ELb1ELb1EEEEEEEEEvNT_6ParamsE)
        /*0380*/ 	.word	0x000001d8


	//----- nvinfo : EIATTR_REGCOUNT
	.align		4
.L_189:
        /*0384*/ 	.byte	0x04, 0x2f
        /*0386*/ 	.short	(.L_191 - .L_190)
	.align		4
.L_190:
        /*0388*/ 	.word	index@(_ZN7cutlass13device_kernelIN5flash11enable_sm90INS1_16FlashAttnFwdSm90INS1_25CollectiveMainloopFwdSm90ILi2EN4cute5tupleIJNS5_1CILi1EEES8_S8_EEENS6_IJNS7_ILi128EEENS7_ILi80EEENS7_ILi256EEEEEELi256ENS_10bfloat16_tEfNS_4arch4Sm90ELb1ELb0ELb1ELb1ELb1ELb0ELb0ELb1ELb1ELb1ELb1ELb0EEENS1_21CollectiveEpilogueFwdINS6_IJSA_SC_SB_EEES9_SE_SG_Li256ELb1ELb1ELb1ELb0EEENS1_36VarlenDynamicPersistentTileSchedulerILi128ELi80ELi256ELi128ELb1ELb1ELb1ELb1ELb1ELb1EEEEEEEEEvNT_6ParamsE)
        /*038c*/ 	.word	0x000000a8


	//----- nvinfo : EIATTR_FRAME_SIZE
	.align		4
.L_191:
        /*0390*/ 	.byte	0x04, 0x11
        /*0392*/ 	.short	(.L_193 - .L_192)
	.align		4
.L_192:
        /*0394*/ 	.word	index@(_ZN7cutlass13device_kernelIN5flash11enable_sm90INS1_16FlashAttnFwdSm90INS1_25CollectiveMainloopFwdSm90ILi2EN4cute5tupleIJNS5_1CILi1EEES8_S8_EEENS6_IJNS7_ILi128EEENS7_ILi80EEENS7_ILi256EEEEEELi256ENS_10bfloat16_tEfNS_4arch4Sm90ELb1ELb0ELb1ELb1ELb1ELb0ELb0ELb1ELb1ELb1ELb1ELb0EEENS1_21CollectiveEpilogueFwdINS6_IJSA_SC_SB_EEES9_SE_SG_Li256ELb1ELb1ELb1ELb0EEENS1_36VarlenDynamicPersistentTileSchedulerILi128ELi80ELi256ELi128ELb1ELb1ELb1ELb1ELb1ELb1EEEEEEEEEvNT_6ParamsE)
        /*0398*/ 	.word	0x00000050


	//----- nvinfo : EIATTR_REGCOUNT
	.align		4
.L_193:
        /*039c*/ 	.byte	0x04, 0x2f
        /*039e*/ 	.short	(.L_195 - .L_194)
	.align		4
.L_194:
        /*03a0*/ 	.word	index@(_ZN7cutlass13device_kernelIN5flash11enable_sm90INS1_16FlashAttnFwdSm90INS1_25CollectiveMainloopFwdSm90ILi2EN4cute5tupleIJNS5_1CILi1EEES8_S8_EEENS6_IJNS7_ILi128EEENS7_ILi80EEENS7_ILi256EEEEEELi256ENS_10bfloat16_tEfNS_4arch4Sm90ELb1ELb0ELb1ELb0ELb1ELb0ELb0ELb1ELb1ELb1ELb1ELb0EEENS1_21CollectiveEpilogueFwdINS6_IJSA_SC_SB_EEES9_SE_SG_Li256ELb0ELb1ELb1ELb0EEENS1_19SingleTileSchedulerILb0ELb1ELb1ELi128EEEEEEEEEvNT_6ParamsE)
        /*03a4*/ 	.word	0x000000a8


	//----- nvinfo : EIATTR_FRAME_SIZE
	.align		4
.L_195:
        /*03a8*/ 	.byte	0x04, 0x11
        /*03aa*/ 	.short	(.L_197 - .L_196)
	.align		4
.L_196:
        /*03ac*/ 	.word	index@(_ZN7cutlass13device_kernelIN5flash11enable_sm90INS1_16FlashAttnFwdSm90INS1_25CollectiveMainloopFwdSm90ILi2EN4cute5tupleIJNS5_1CILi1EEES8_S8_EEENS6_IJNS7_ILi128EEENS7_ILi80EEENS7_ILi256EEEEEELi256ENS_10bfloat16_tEfNS_4arch4Sm90ELb1ELb0ELb1ELb0ELb1ELb0ELb0ELb1ELb1ELb1ELb1ELb0EEENS1_21CollectiveEpilogueFwdINS6_IJSA_SC_SB_EEES9_SE_SG_Li256ELb0ELb1ELb1ELb0EEENS1_19SingleTileSchedulerILb0ELb1ELb1ELi128EEEEEEEEEvNT_6ParamsE)
        /*03b0*/ 	.word	0x00000008


	//----- nvinfo : EIATTR_REGCOUNT
	.align		4
.L_197:
        /*03b4*/ 	.byte	0x04, 0x2f
        /*03b6*/ 	.short	(.L_199 - .L_198)
	.align		4
.L_198:
        /*03b8*/ 	.word	index@(_ZN7cutlass13device_kernelIN5flash11enable_sm90INS1_16FlashAttnFwdSm90INS1_25CollectiveMainloopFwdSm90ILi2EN4cute5tupleIJNS5_1CILi1EEES8_S8_EEENS6_IJNS7_ILi128EEENS7_ILi64EEENS7_ILi256EEEEEELi256ENS_10bfloat16_tEfNS_4arch4Sm90ELb0ELb1ELb1ELb1ELb1ELb1ELb0ELb1ELb1ELb1ELb1ELb0EEENS1_21CollectiveEpilogueFwdINS6_IJSA_SC_SB_EEES9_SE_SG_Li256ELb1ELb1ELb1ELb0EEENS1_36VarlenDynamicPersistentTileSchedulerILi128ELi64ELi256ELi128ELb1ELb1ELb1ELb1ELb0ELb1EEEEEEEEEvNT_6ParamsE)
        /*03bc*/ 	.word	0x000000a8


	//----- nvinfo : EIATTR_FRAME_SIZE
	.align		4
.L_199:
        /*03c0*/ 	.byte	0x04, 0x11
        /*03c2*/ 	.short	(.L_201 - .L_200)
	.align		4
.L_200:
        /*03c4*/ 	.word	index@(_ZN7cutlass13device_kernelIN5flash11enable_sm90INS1_16FlashAttnFwdSm90INS1_25CollectiveMainloopFwdSm90ILi2EN4cute5tupleIJNS5_1CILi1EEES8_S8_EEENS6_IJNS7_ILi128EEENS7_ILi64EEENS7_ILi256EEEEEELi256ENS_10bfloat16_tEfNS_4arch4Sm90ELb0ELb1ELb1ELb1ELb1ELb1ELb0ELb1ELb1ELb1ELb1ELb0EEENS1_21CollectiveEpilogueFwdINS6_IJSA_SC_SB_EEES9_SE_SG_Li256ELb1ELb1ELb1ELb0EEENS1_36VarlenDynamicPersistentTileSchedulerILi128ELi64ELi256ELi128ELb1ELb1ELb1ELb1ELb0ELb1EEEEEEEEEvNT_6ParamsE)
        /*03c8*/ 	.word	0x00000108


	//----- nvinfo : EIATTR_REGCOUNT
	.align		4
.L_201:
        /*03cc*/ 	.byte	0x04, 0x2f
        /*03ce*/ 	.short	(.L_203 - .L_202)
	.align		4
.L_202:
        /*03d0*/ 	.word	index@(_ZN7cutlass13device_kernelIN5flash11enable_sm90INS1_16FlashAttnFwdSm90INS1_25CollectiveMainloopFwdSm90ILi2EN4cute5tupleIJNS5_1CILi1EEES8_S8_EEENS6_IJNS7_ILi128EEENS7_ILi64EEENS7_ILi256EEEEEELi256ENS_10bfloat16_tEfNS_4arch4Sm90ELb0ELb1ELb1ELb1ELb1ELb0ELb0ELb1ELb1ELb1ELb1ELb0EEENS1_21CollectiveEpilogueFwdINS6_IJSA_SC_SB_EEES9_SE_SG_Li256ELb1ELb1ELb1ELb0EEENS1_36VarlenDynamicPersistentTileSchedulerILi128ELi64ELi256ELi128ELb1ELb1ELb1ELb1ELb0ELb1EEEEEEEEEvNT_6ParamsE)
        /*03d4*/ 	.word	0x000000a8


	//----- nvinfo : EIATTR_FRAME_SIZE
	.align		4
.L_203:
        /*03d8*/ 	.byte	0x04, 0x11
        /*03da*/ 	.short	(.L_205 - .L_204)
	.align		4
.L_204:
        /*03dc*/ 	.word	index@(_ZN7cutlass13device_kernelIN5flash11enable_sm90INS1_16FlashAttnFwdSm90INS1_25CollectiveMainloopFwdSm90ILi2EN4cute5tupleIJNS5_1CILi1EEES8_S8_EEENS6_IJNS7_ILi128EEENS7_ILi64EEENS7_ILi256EEEEEELi256ENS_10bfloat16_tEfNS_4arch4Sm90ELb0ELb1ELb1ELb1ELb1ELb0ELb0ELb1ELb1ELb1ELb1ELb0EEENS1_21CollectiveEpilogueFwdINS6_IJSA_SC_SB_EEES9_SE_SG_Li256ELb1ELb1ELb1ELb0EEENS1_36VarlenDynamicPersistentTileSchedulerILi128ELi64ELi256ELi128ELb1ELb1ELb1ELb1ELb0ELb1EEEEEEEEEvNT_6ParamsE)
        /*03e0*/ 	.word	0x00000038


	//----- nvinfo : EIATTR_REGCOUNT
	.align		4
.L_205:
        /*03e4*/ 	.byte	0x04, 0x2f
        /*03e6*/ 	.short	(.L_207 - .L_206)
	.align		4
.L_206:
        /*03e8*/ 	.word	index@(_ZN7cutlass13device_kernelIN5flash11enable_sm90INS1_16FlashAttnFwdSm90INS1_25CollectiveMainloopFwdSm90ILi2EN4cute5tupleIJNS5_1CILi1EEES8_S8_EEENS6_IJNS7_ILi128EEENS7_ILi64EEENS7_ILi256EEEEEELi256ENS_10bfloat16_tEfNS_4arch4Sm90ELb0ELb1ELb1ELb0ELb1ELb0ELb0ELb1ELb1ELb1ELb1ELb0EEENS1_21CollectiveEpilogueFwdINS6_IJSA_SC_SB_EEES9_SE_SG_Li256ELb0ELb1ELb1ELb0EEENS1_19SingleTileSchedulerILb0ELb1ELb1ELi128EEEEEEEEEvNT_6ParamsE)
        /*03ec*/ 	.word	0x000000a8


	//----- nvinfo : EIATTR_FRAME_SIZE
	.align		4
.L_207:
        /*03f0*/ 	.byte	0x04, 0x11
        /*03f2*/ 	.short	(.L_209 - .L_208)
	.align		4
.L_208:
        /*03f4*/ 	.word	index@(_ZN7cutlass13device_kernelIN5flash11enable_sm90INS1_16FlashAttnFwdSm90INS1_25CollectiveMainloopFwdSm90ILi2EN4cute5tupleIJNS5_1CILi1EEES8_S8_EEENS6_IJNS7_ILi128EEENS7_ILi64EEENS7_ILi256EEEEEELi256ENS_10bfloat16_tEfNS_4arch4Sm90ELb0ELb1ELb1ELb0ELb1ELb0ELb0ELb1ELb1ELb1ELb1ELb0EEENS1_21CollectiveEpilogueFwdINS6_IJSA_SC_SB_EEES9_SE_SG_Li256ELb0ELb1ELb1ELb0EEENS1_19SingleTileSchedulerILb0ELb1ELb1ELi128EEEEEEEEEvNT_6ParamsE)
        /*03f8*/ 	.word	0x00000008


	//----- nvinfo : EIATTR_REGCOUNT
	.align		4
.L_209:
        /*03fc*/ 	.byte	0x04, 0x2f
        /*03fe*/ 	.short	(.L_211 - .L_210)
	.align		4
.L_210:
        /*0400*/ 	.word	index@(_ZN7cutlass13device_kernelIN5flash11enable_sm90INS1_16FlashAttnFwdSm90INS1_25CollectiveMainloopFwdSm90ILi2EN4cute5tupleIJNS5_1CILi1EEES8_S8_EEENS6_IJNS7_ILi128EEENS7_ILi80EEENS7_ILi256EEEEEELi256ENS_10bfloat16_tEfNS_4arch4Sm90ELb0ELb0ELb1ELb1ELb1ELb1ELb0ELb1ELb1ELb1ELb1ELb0EEENS1_21CollectiveEpilogueFwdINS6_IJSA_SC_SB_EEES9_SE_SG_Li256ELb1ELb1ELb1ELb0EEENS1_36VarlenDynamicPersistentTileSchedulerILi128ELi80ELi256ELi128ELb1ELb1ELb1ELb0ELb1ELb1EEEEEEEEEvNT_6ParamsE)
        /*0404*/ 	.word	0x000000a8


	//----- nvinfo : EIATTR_FRAME_SIZE
	.align		4
.L_211:
        /*0408*/ 	.byte	0x04, 0x11
        /*040a*/ 	.short	(.L_213 - .L_212)
	.align		4
.L_212:
        /*040c*/ 	.word	index@(_ZN7cutlass13device_kernelIN5flash11enable_sm90INS1_16FlashAttnFwdSm90INS1_25CollectiveMainloopFwdSm90ILi2EN4cute5tupleIJNS5_1CILi1EEES8_S8_EEENS6_IJNS7_ILi128EEENS7_ILi80EEENS7_ILi256EEEEEELi256ENS_10bfloat16_tEfNS_4arch4Sm90ELb0ELb0ELb1ELb1ELb1ELb1ELb0ELb1ELb1ELb1ELb1ELb0EEENS1_21CollectiveEpilogueFwdINS6_IJSA_SC_SB_EEES9_SE_SG_Li256ELb1ELb1ELb1ELb0EEENS1_36VarlenDynamicPersistentTileSchedulerILi128ELi80ELi256ELi128ELb1ELb1ELb1ELb0ELb1ELb1EEEEEEEEEvNT_6ParamsE)
        /*0410*/ 	.word	0x000001a0


	//----- nvinfo : EIATTR_REGCOUNT
	.align		4
.L_213:
        /*0414*/ 	.byte	0x04, 0x2f
        /*0416*/ 	.short	(.L_215 - .L_214)
	.align		4
.L_214:
        /*0418*/ 	.word	index@(_ZN7cutlass13device_kernelIN5flash11enable_sm90INS1_16FlashAttnFwdSm90INS1_25CollectiveMainloopFwdSm90ILi2EN4cute5tupleIJNS5_1CILi1EEES8_S8_EEENS6_IJNS7_ILi128EEENS7_ILi80EEENS7_ILi256EEEEEELi256ENS_10bfloat16_tEfNS_4arch4Sm90ELb0ELb0ELb1ELb1ELb1ELb0ELb0ELb1ELb1ELb1ELb1ELb0EEENS1_21CollectiveEpilogueFwdINS6_IJSA_SC_SB_EEES9_SE_SG_Li256ELb1ELb1ELb1ELb0EEENS1_36VarlenDynamicPersistentTileSchedulerILi128ELi80ELi256ELi128ELb1ELb1ELb1ELb0ELb1ELb1EEEEEEEEEvNT_6ParamsE)
        /*041c*/ 	.word	0x000000a8


	//----- nvinfo : EIATTR_FRAME_SIZE
	.align		4
.L_215:
        /*0420*/ 	.byte	0x04, 0x11
        /*0422*/ 	.short	(.L_217 - .L_216)
	.align		4
.L_216:
        /*0424*/ 	.word	index@(_ZN7cutlass13device_kernelIN5flash11enable_sm90INS1_16FlashAttnFwdSm90INS1_25CollectiveMainloopFwdSm90ILi2EN4cute5tupleIJNS5_1CILi1EEES8_S8_EEENS6_IJNS7_ILi128EEENS7_ILi80EEENS7_ILi256EEEEEELi256ENS_10bfloat16_tEfNS_4arch4Sm90ELb0ELb0ELb1ELb1ELb1ELb0ELb0ELb1ELb1ELb1ELb1ELb0EEENS1_21CollectiveEpilogueFwdINS6_IJSA_SC_SB_EEES9_SE_SG_Li256ELb1ELb1ELb1ELb0EEENS1_36VarlenDynamicPersistentTileSchedulerILi128ELi80ELi256ELi128ELb1ELb1ELb1ELb0ELb1ELb1EEEEEEEEEvNT_6ParamsE)
        /*0428*/ 	.word	0x00000058


	//----- nvinfo : EIATTR_REGCOUNT
	.align		4
.L_217:
        /*042c*/ 	.byte	0x04, 0x2f
        /*042e*/ 	.short	(.L_219 - .L_218)
	.align		4
.L_218:
        /*0430*/ 	.word	index@(_ZN7cutlass13device_kernelIN5flash11enable_sm90INS1_16FlashAttnFwdSm90INS1_25CollectiveMainloopFwdSm90ILi2EN4cute5tupleIJNS5_1CILi1EEES8_S8_EEENS6_IJNS7_ILi128EEENS7_ILi80EEENS7_ILi256EEEEEELi256ENS_10bfloat16_tEfNS_4arch4Sm90ELb0ELb0ELb1ELb0ELb1ELb0ELb0ELb1ELb1ELb1ELb1ELb0EEENS1_21CollectiveEpilogueFwdINS6_IJSA_SC_SB_EEES9_SE_SG_Li256ELb0ELb1ELb1ELb0EEENS1_19SingleTileSchedulerILb0ELb1ELb1ELi128EEEEEEEEEvNT_6ParamsE)
        /*0434*/ 	.word	0x000000a8


	//----- nvinfo : EIATTR_FRAME_SIZE
	.align		4
.L_219:
        /*0438*/ 	.byte	0x04, 0x11
        /*043a*/ 	.short	(.L_221 - .L_220)
	.align		4
.L_220:
        /*043c*/ 	.word	index@(_ZN7cutlass13device_kernelIN5flash11enable_sm90INS1_16FlashAttnFwdSm90INS1_25CollectiveMainloopFwdSm90ILi2EN4cute5tupleIJNS5_1CILi1EEES8_S8_EEENS6_IJNS7_ILi128EEENS7_ILi80EEENS7_ILi256EEEEEELi256ENS_10bfloat16_tEfNS_4arch4Sm90ELb0ELb0ELb1ELb0ELb1ELb0ELb0ELb1ELb1ELb1ELb1ELb0EEENS1_21CollectiveEpilogueFwdINS6_IJSA_SC_SB_EEES9_SE_SG_Li256ELb0ELb1ELb1ELb0EEENS1_19SingleTileSchedulerILb0ELb1ELb1ELi128EEEEEEEEEvNT_6ParamsE)
        /*0440*/ 	.word	0x00000008


	//----- nvinfo : EIATTR_MIN_STACK_SIZE
	.align		4
.L_221:
        /*0444*/ 	.byte	0x04, 0x12
        /*0446*/ 	.short	(.L_223 - .L_222)
	.align		4
.L_222:
        /*0448*/ 	.word	index@(_ZN7cutlass13device_kernelIN5flash11enable_sm90INS1_16FlashAttnFwdSm90INS1_25CollectiveMainloopFwdSm90ILi2EN4cute5tupleIJNS5_1CILi1EEES8_S8_EEENS6_IJNS7_ILi128EEENS7_ILi80EEENS7_ILi256EEEEEELi256ENS_10bfloat16_tEfNS_4arch4Sm90ELb0ELb0ELb1ELb0ELb1ELb0ELb0ELb1ELb1ELb1ELb1ELb0EEENS1_21CollectiveEpilogueFwdINS6_IJSA_SC_SB_EEES9_SE_SG_Li256ELb0ELb1ELb1ELb0EEENS1_19SingleTileSchedulerILb0ELb1ELb1ELi128EEEEEEEEEvNT_6ParamsE)
        /*044c*/ 	.word	0x00000008


	//----- nvinfo : EIATTR_MIN_STACK_SIZE
	.align		4
.L_223:
        /*0450*/ 	.byte	0x04, 0x12
        /*0452*/ 	.short	(.L_225 - .L_224)
	.align		4
.L_224:
        /*0454*/ 	.word	index@(_ZN7cutlass13device_kernelIN5flash11enable_sm90INS1_16FlashAttnFwdSm90INS1_25CollectiveMainloopFwdSm90ILi2EN4cute5tupleIJNS5_1CILi1EEES8_S8_EEENS6_IJNS7_ILi128EEENS7_ILi80EEENS7_ILi256EEEEEELi256ENS_10bfloat16_tEfNS_4arch4Sm90ELb0ELb0ELb1ELb1ELb1ELb0ELb0ELb1ELb1ELb1ELb1ELb0EEENS1_21CollectiveEpilogueFwdINS6_IJSA_SC_SB_EEES9_SE_SG_Li256ELb1ELb1ELb1ELb0EEENS1_36VarlenDynamicPersistentTileSchedulerILi128ELi80ELi256ELi128ELb1ELb1ELb1ELb0ELb1ELb1EEEEEEEEEvNT_6ParamsE)
        /*0458*/ 	.word	0x00000058


	//----- nvinfo : EIATTR_MIN_STACK_SIZE
	.align		4
.L_225:
        /*045c*/ 	.byte	0x04, 0x12
        /*045e*/ 	.short	(.L_227 - .L_226)
	.align		4
.L_226:
        /*0460*/ 	.word	index@(_ZN7cutlass13device_kernelIN5flash11enable_sm90INS1_16FlashAttnFwdSm90INS1_25CollectiveMainloopFwdSm90ILi2EN4cute5tupleIJNS5_1CILi1EEES8_S8_EEENS6_IJNS7_ILi128EEENS7_ILi80EEENS7_ILi256EEEEEELi256ENS_10bfloat16_tEfNS_4arch4Sm90ELb0ELb0ELb1ELb1ELb1ELb1ELb0ELb1ELb1ELb1ELb1ELb0EEENS1_21CollectiveEpilogueFwdINS6_IJSA_SC_SB_EEES9_SE_SG_Li256ELb1ELb1ELb1ELb0EEENS1_36VarlenDynamicPersistentTileSchedulerILi128ELi80ELi256ELi128ELb1ELb1ELb1ELb0ELb1ELb1EEEEEEEEEvNT_6ParamsE)
        /*0464*/ 	.word	0x000001a0


	//----- nvinfo : EIATTR_MIN_STACK_SIZE
	.align		4
.L_227:
        /*0468*/ 	.byte	0x04, 0x12
        /*046a*/ 	.short	(.L_229 - .L_228)
	.align		4
.L_228:
        /*046c*/ 	.word	index@(_ZN7cutlass13device_kernelIN5flash11enable_sm90INS1_16FlashAttnFwdSm90INS1_25CollectiveMainloopFwdSm90ILi2EN4cute5tupleIJNS5_1CILi1EEES8_S8_EEENS6_IJNS7_ILi128EEENS7_ILi64EEENS7_ILi256EEEEEELi256ENS_10bfloat16_tEfNS_4arch4Sm90ELb0ELb1ELb1ELb0ELb1ELb0ELb0ELb1ELb1ELb1ELb1ELb0EEENS1_21CollectiveEpilogueFwdINS6_IJSA_SC_SB_EEES9_SE_SG_Li256ELb0ELb1ELb1ELb0EEENS1_19SingleTileSchedulerILb0ELb1ELb1ELi128EEEEEEEEEvNT_6ParamsE)
        /*0470*/ 	.word	0x00000008


	//----- nvinfo : EIATTR_MIN_STACK_SIZE
	.align		4
.L_229:
        /*0474*/ 	.byte	0x04, 0x12
        /*0476*/ 	.short	(.L_231 - .L_230)
	.align		4
.L_230:
        /*0478*/ 	.word	index@(_ZN7cutlass13device_kernelIN5flash11enable_sm90INS1_16FlashAttnFwdSm90INS1_25CollectiveMainloopFwdSm90ILi2EN4cute5tupleIJNS5_1CILi1EEES8_S8_EEENS6_IJNS7_ILi128EEENS7_ILi64EEENS7_ILi256EEEEEELi256ENS_10bfloat16_tEfNS_4arch4Sm90ELb0ELb1ELb1ELb1ELb1ELb0ELb0ELb1ELb1ELb1ELb1ELb0EEENS1_21CollectiveEpilogueFwdINS6_IJSA_SC_SB_EEES9_SE_SG_Li256ELb1ELb1ELb1ELb0EEENS1_36VarlenDynamicPersistentTileSchedulerILi128ELi64ELi256ELi128ELb1ELb1ELb1ELb1ELb0ELb1EEEEEEEEEvNT_6ParamsE)
        /*047c*/ 	.word	0x00000038


	//----- nvinfo : EIATTR_MIN_STACK_SIZE
	.align		4
.L_231:
        /*0480*/ 	.byte	0x04, 0x12
        /*0482*/ 	.short	(.L_233 - .L_232)
	.align		4
.L_232:
        /*0484*/ 	.word	index@(_ZN7cutlass13device_kernelIN5flash11enable_sm90INS1_16FlashAttnFwdSm90INS1_25CollectiveMainloopFwdSm90ILi2EN4cute5tupleIJNS5_1CILi1EEES8_S8_EEENS6_IJNS7_ILi128EEENS7_ILi64EEENS7_ILi256EEEEEELi256ENS_10bfloat16_tEfNS_4arch4Sm90ELb0ELb1ELb1ELb1ELb1ELb1ELb0ELb1ELb1ELb1ELb1ELb0EEENS1_21CollectiveEpilogueFwdINS6_IJSA_SC_SB_EEES9_SE_SG_Li256ELb1ELb1ELb1ELb0EEENS1_36VarlenDynamicPersistentTileSchedulerILi128ELi64ELi256ELi128ELb1ELb1ELb1ELb1ELb0ELb1EEEEEEEEEvNT_6ParamsE)
        /*0488*/ 	.word	0x00000108


	//----- nvinfo : EIATTR_MIN_STACK_SIZE
	.align		4
.L_233:
        /*048c*/ 	.byte	0x04, 0x12
        /*048e*/ 	.short	(.L_235 - .L_234)
	.align		4
.L_234:
        /*0490*/ 	.word	index@(_ZN7cutlass13device_kernelIN5flash11enable_sm90INS1_16FlashAttnFwdSm90INS1_25CollectiveMainloopFwdSm90ILi2EN4cute5tupleIJNS5_1CILi1EEES8_S8_EEENS6_IJNS7_ILi128EEENS7_ILi80EEENS7_ILi256EEEEEELi256ENS_10bfloat16_tEfNS_4arch4Sm90ELb1ELb0ELb1ELb0ELb1ELb0ELb0ELb1ELb1ELb1ELb1ELb0EEENS1_21CollectiveEpilogueFwdINS6_IJSA_SC_SB_EEES9_SE_SG_Li256ELb0ELb1ELb1ELb0EEENS1_19SingleTileSchedulerILb0ELb1ELb1ELi128EEEEEEEEEvNT_6ParamsE)
        /*0494*/ 	.word	0x00000008


	//----- nvinfo : EIATTR_MIN_STACK_SIZE
	.align		4
.L_235:
        /*0498*/ 	.byte	0x04, 0x12
        /*049a*/ 	.short	(.L_237 - .L_236)
	.align		4
.L_236:
        /*049c*/ 	.word	index@(_ZN7cutlass13device_kernelIN5flash11enable_sm90INS1_16FlashAttnFwdSm90INS1_25CollectiveMainloopFwdSm90ILi2EN4cute5tupleIJNS5_1CILi1EEES8_S8_EEENS6_IJNS7_ILi128EEENS7_ILi80EEENS7_ILi256EEEEEELi256ENS_10bfloat16_tEfNS_4arch4Sm90ELb1ELb0ELb1ELb1ELb1ELb0ELb0ELb1ELb1ELb1ELb1ELb0EEENS1_21CollectiveEpilogueFwdINS6_IJSA_SC_SB_EEES9_SE_SG_Li256ELb1ELb1ELb1ELb0EEENS1_36VarlenDynamicPersistentTileSchedulerILi128ELi80ELi256ELi128ELb1ELb1ELb1ELb1ELb1ELb1EEEEEEEEEvNT_6ParamsE)
        /*04a0*/ 	.word	0x00000050


	//----- nvinfo : EIATTR_MIN_STACK_SIZE
	.align		4
.L_237:
        /*04a4*/ 	.byte	0x04, 0x12
        /*04a6*/ 	.short	(.L_239 - .L_238)
	.align		4
.L_238:
        /*04a8*/ 	.word	index@(_ZN7cutlass13device_kernelIN5flash11enable_sm90INS1_16FlashAttnFwdSm90INS1_25CollectiveMainloopFwdSm90ILi2EN4cute5tupleIJNS5_1CILi1EEES8_S8_EEENS6_IJNS7_ILi128EEENS7_ILi80EEENS7_ILi256EEEEEELi256ENS_10bfloat16_tEfNS_4arch4Sm90ELb1ELb0ELb1ELb1ELb1ELb1ELb0ELb1ELb1ELb1ELb1ELb0EEENS1_21CollectiveEpilogueFwdINS6_IJSA_SC_SB_EEES9_SE_SG_Li256ELb1ELb1ELb1ELb0EEENS1_36VarlenDynamicPersistentTileSchedulerILi128ELi80ELi256ELi128ELb1ELb1ELb1ELb1ELb1ELb1EEEEEEEEEvNT_6ParamsE)
        /*04ac*/ 	.word	0x000001d8


	//----- nvinfo : EIATTR_MIN_STACK_SIZE
	.align		4
.L_239:
        /*04b0*/ 	.byte	0x04, 0x12
        /*04b2*/ 	.short	(.L_241 - .L_240)
	.align		4
.L_240:
        /*04b4*/ 	.word	index@(_ZN7cutlass13device_kernelIN5flash11enable_sm90INS1_16FlashAttnFwdSm90INS1_25CollectiveMainloopFwdSm90ILi2EN4cute5tupleIJNS5_1CILi1EEES8_S8_EEENS6_IJNS7_ILi128EEENS7_ILi96EEENS7_ILi192EEEEEELi192ENS_10bfloat16_tEfNS_4arch4Sm90ELb0ELb0ELb1ELb0ELb1ELb0ELb0ELb1ELb1ELb1ELb1ELb0EEENS1_21CollectiveEpilogueFwdINS6_IJSA_SC_SB_EEES9_SE_SG_Li256ELb0ELb1ELb1ELb0EEENS1_19SingleTileSchedulerILb0ELb1ELb1ELi128EEEEEEEEEvNT_6ParamsE)
        /*04b8*/ 	.word	0x00000008


	//----- nvinfo : EIATTR_MIN_STACK_SIZE
	.align		4
.L_241:
        /*04bc*/ 	.byte	0x04, 0x12
        /*04be*/ 	.short	(.L_243 - .L_242)
	.align		4
.L_242:
        /*04c0*/ 	.word	index@(_ZN7cutlass13device_kernelIN5flash11enable_sm90INS1_16FlashAttnFwdSm90INS1_25CollectiveMainloopFwdSm90ILi2EN4cute5tupleIJNS5_1CILi1EEES8_S8_EEENS6_IJNS7_ILi128EEENS7_ILi96EEENS7_ILi192EEEEEELi192ENS_10bfloat16_tEfNS_4arch4Sm90ELb0ELb0ELb1ELb1ELb1ELb0ELb0ELb1ELb1ELb1ELb1ELb0EEENS1_21CollectiveEpilogueFwdINS6_IJSA_SC_SB_EEES9_SE_SG_Li256ELb1ELb1ELb1ELb0EEENS1_36VarlenDynamicPersistentTileSchedulerILi128ELi96ELi256ELi128ELb1ELb1ELb1ELb0ELb1ELb1EEEEEEEEEvNT_6ParamsE)
        /*04c4*/ 	.word	0x00000030


	//----- nvinfo : EIATTR_MIN_STACK_SIZE
	.align		4
.L_243:
        /*04c8*/ 	.byte	0x04, 0x12
        /*04ca*/ 	.short	(.L_245 - .L_244)
	.align		4
.L_244:
        /*04cc*/ 	.word	index@(_ZN7cutlass13device_kernelIN5flash11enable_sm90INS1_16FlashAttnFwdSm90INS1_25CollectiveMainloopFwdSm90ILi2EN4cute5tupleIJNS5_1CILi1EEES8_S8_EEENS6_IJNS7_ILi128EEENS7_ILi96EEENS7_ILi192EEEEEELi192ENS_10bfloat16_tEfNS_4arch4Sm90ELb0ELb0ELb1ELb1ELb1ELb1ELb0ELb1ELb1ELb1ELb1ELb0EEENS1_21CollectiveEpilogueFwdINS6_IJSA_SC_SB_EEES9_SE_SG_Li256ELb1ELb1ELb1ELb0EEENS1_36VarlenDynamicPersistentTileSchedulerILi128ELi96ELi256ELi128ELb1ELb1ELb1ELb0ELb1ELb1EEEEEEEEEvNT_6ParamsE)
        /*04d0*/ 	.word	0x00000130


	//----- nvinfo : EIATTR_MIN_STACK_SIZE
	.align		4
.L_245:
        /*04d4*/ 	.byte	0x04, 0x12
        /*04d6*/ 	.short	(.L_247 - .L_246)
	.align		4
.L_246:
        /*04d8*/ 	.word	index@(_ZN7cutlass13device_kernelIN5flash11enable_sm90INS1_16FlashAttnFwdSm90INS1_25CollectiveMainloopFwdSm90ILi2EN4cute5tupleIJNS5_1CILi1EEES8_S8_EEENS6_IJNS7_ILi128EEENS7_ILi96EEENS7_ILi192EEEEEELi192ENS_10bfloat16_tEfNS_4arch4Sm90ELb0ELb1ELb1ELb0ELb1ELb0ELb0ELb1ELb1ELb1ELb1ELb0EEENS1_21CollectiveEpilogueFwdINS6_IJSA_SC_SB_EEES9_SE_SG_Li256ELb0ELb1ELb1ELb0EEENS1_19SingleTileSchedulerILb0ELb1ELb1ELi128EEEEEEEEEvNT_6ParamsE)
        /*04dc*/ 	.word	0x00000008


	//----- nvinfo : EIATTR_MIN_STACK_SIZE
	.align		4
.L_247:
        /*04e0*/ 	.byte	0x04, 0x12
        /*04e2*/ 	.short	(.L_249 - .L_248)
	.align		4
.L_248:
        /*04e4*/ 	.word	index@(_ZN7cutlass13device_kernelIN5flash11enable_sm90INS1_16FlashAttnFwdSm90INS1_25CollectiveMainloopFwdSm90ILi2EN4cute5tupleIJNS5_1CILi1EEES8_S8_EEENS6_IJNS7_ILi128EEENS7_ILi96EEENS7_ILi192EEEEEELi192ENS_10bfloat16_tEfNS_4arch4Sm90ELb0ELb1ELb1ELb1ELb1ELb0ELb0ELb1ELb1ELb1ELb1ELb0EEENS1_21CollectiveEpilogueFwdINS6_IJSA_SC_SB_EEES9_SE_SG_Li256ELb1ELb1ELb1ELb0EEENS1_36VarlenDynamicPersistentTileSchedulerILi128ELi96ELi256ELi128ELb1ELb1ELb1ELb1ELb0ELb1EEEEEEEEEvNT_6ParamsE)
        /*04e8*/ 	.word	0x00000028


	//----- nvinfo : EIATTR_MIN_STACK_SIZE
	.align		4
.L_249:
        /*04ec*/ 	.byte	0x04, 0x12
        /*04ee*/ 	.short	(.L_251 - .L_250)
	.align		4
.L_250:
        /*04f0*/ 	.word	index@(_ZN7cutlass13device_kernelIN5flash11enable_sm90INS1_16FlashAttnFwdSm90INS1_25CollectiveMainloopFwdSm90ILi2EN4cute5tupleIJNS5_1CILi1EEES8_S8_EEENS6_IJNS7_ILi128EEENS7_ILi96EEENS7_ILi192EEEEEELi192ENS_10bfloat16_tEfNS_4arch4Sm90ELb0ELb1ELb1ELb1ELb1ELb1ELb0ELb1ELb1ELb1ELb1ELb0EEENS1_21CollectiveEpilogueFwdINS6_IJSA_SC_SB_EEES9_SE_SG_Li256ELb1ELb1ELb1ELb0EEENS1_36VarlenDynamicPersistentTileSchedulerILi128ELi96ELi256ELi128ELb1ELb1ELb1ELb1ELb0ELb1EEEEEEEEEvNT_6ParamsE)
        /*04f4*/ 	.word	0x000002f0


	//----- nvinfo : EIATTR_MIN_STACK_SIZE
	.align		4
.L_251:
        /*04f8*/ 	.byte	0x04, 0x12
        /*04fa*/ 	.short	(.L_253 - .L_252)
	.align		4
.L_252:
        /*04fc*/ 	.word	index@(_ZN7cutlass13device_kernelIN5flash11enable_sm90INS1_16FlashAttnFwdSm90INS1_25CollectiveMainloopFwdSm90ILi2EN4cute5tupleIJNS5_1CILi1EEES8_S8_EEENS6_IJNS7_ILi128EEENS7_ILi96EEENS7_ILi192EEEEEELi192ENS_10bfloat16_tEfNS_4arch4Sm90ELb1ELb0ELb1ELb0ELb1ELb0ELb0ELb1ELb1ELb1ELb1ELb0EEENS1_21CollectiveEpilogueFwdINS6_IJSA_SC_SB_EEES9_SE_SG_Li256ELb0ELb1ELb1ELb0EEENS1_19SingleTileSchedulerILb0ELb1ELb1ELi128EEEEEEEEEvNT_6ParamsE)
        /*0500*/ 	.word	0x00000008


	//----- nvinfo : EIATTR_MIN_STACK_SIZE
	.align		4
.L_253:
        /*0504*/ 	.byte	0x04, 0x12
        /*0506*/ 	.short	(.L_255 - .L_254)
	.align		4
.L_254:
        /*0508*/ 	.word	index@(_ZN7cutlass13device_kernelIN5flash11enable_sm90INS1_16FlashAttnFwdSm90INS1_25CollectiveMainloopFwdSm90ILi2EN4cute5tupleIJNS5_1CILi1EEES8_S8_EEENS6_IJNS7_ILi128EEENS7_ILi96EEENS7_ILi192EEEEEELi192ENS_10bfloat16_tEfNS_4arch4Sm90ELb1ELb0ELb1ELb1ELb1ELb0ELb0ELb1ELb1ELb1ELb1ELb0EEENS1_21CollectiveEpilogueFwdINS6_IJSA_SC_SB_EEES9_SE_SG_Li256ELb1ELb1ELb1ELb0EEENS1_36VarlenDynamicPersistentTileSchedulerILi128ELi96ELi256ELi128ELb1ELb1ELb1ELb1ELb1ELb1EEEEEEEEEvNT_6ParamsE)
        /*050c*/ 	.word	0x00000030


	//----- nvinfo : EIATTR_MIN_STACK_SIZE
	.align		4
.L_255:
        /*0510*/ 	.byte	0x04, 0x12
        /*0512*/ 	.short	(.L_257 - .L_256)
	.align		4
.L_256:
        /*0514*/ 	.word	index@(_ZN7cutlass13device_kernelIN5flash11enable_sm90INS1_16FlashAttnFwdSm90INS1_25CollectiveMainloopFwdSm90ILi2EN4cute5tupleIJNS5_1CILi1EEES8_S8_EEENS6_IJNS7_ILi128EEENS7_ILi96EEENS7_ILi192EEEEEELi192ENS_10bfloat16_tEfNS_4arch4Sm90ELb1ELb0ELb1ELb1ELb1ELb1ELb0ELb1ELb1ELb1ELb1ELb0EEENS1_21CollectiveEpilogueFwdINS6_IJSA_SC_SB_EEES9_SE_SG_Li256ELb1ELb1ELb1ELb0EEENS1_36VarlenDynamicPersistentTileSchedulerILi128ELi96ELi256ELi128ELb1ELb1ELb1ELb1ELb1ELb1EEEEEEEEEvNT_6ParamsE)
        /*0518*/ 	.word	0x00000080


	//----- nvinfo : EIATTR_MIN_STACK_SIZE
	.align		4
.L_257:
        /*051c*/ 	.byte	0x04, 0x12
        /*051e*/ 	.short	(.L_259 - .L_258)
	.align		4
.L_258:
        /*0520*/ 	.word	index@(_ZN7cutlass13device_kernelIN5flash11enable_sm90INS1_16FlashAttnFwdSm90INS1_25CollectiveMainloopFwdSm90ILi2EN4cute5tupleIJNS5_1CILi1EEES8_S8_EEENS6_IJNS7_ILi128EEESA_SA_EEELi128ENS_10bfloat16_tEfNS_4arch4Sm90ELb0ELb0ELb1ELb0ELb1ELb0ELb0ELb1ELb1ELb1ELb1ELb0EEENS1_21CollectiveEpilogueFwdISB_S9_SC_SE_Li256ELb0ELb1ELb1ELb0EEENS1_19SingleTileSchedulerILb0ELb1ELb1ELi128EEEEEEEEEvNT_6ParamsE)
        /*0524*/ 	.word	0x00000000


	//----- nvinfo : EIATTR_MIN_STACK_SIZE
	.align		4
.L_259:
        /*0528*/ 	.byte	0x04, 0x12
        /*052a*/ 	.short	(.L_261 - .L_260)
	.align		4
.L_260:
        /*052c*/ 	.word	index@(_ZN7cutlass13device_kernelIN5flash11enable_sm90INS1_16FlashAttnFwdSm90INS1_25CollectiveMainloopFwdSm90ILi2EN4cute5tupleIJNS5_1CILi1EEES8_S8_EEENS6_IJNS7_ILi128EEESA_SA_EEELi128ENS_10bfloat16_tEfNS_4arch4Sm90ELb0ELb0ELb1ELb1ELb1ELb0ELb0ELb1ELb1ELb1ELb1ELb0EEENS1_21CollectiveEpilogueFwdISB_S9_SC_SE_Li256ELb1ELb1ELb1ELb0EEENS1_36VarlenDynamicPersistentTileSchedulerILi128ELi128ELi256ELi128ELb1ELb1ELb1ELb0ELb1ELb1EEEEEEEEEvNT_6ParamsE)
        /*0530*/ 	.word	0x00000028


	//----- nvinfo : EIATTR_MIN_STACK_SIZE
	.align		4
.L_261:
        /*0534*/ 	.byte	0x04, 0x12
        /*0536*/ 	.short	(.L_263 - .L_262)
	.align		4
.L_262:
        /*0538*/ 	.word	index@(_ZN7cutlass13device_kernelIN5flash11enable_sm90INS1_16FlashAttnFwdSm90INS1_25CollectiveMainloopFwdSm90ILi2EN4cute5tupleIJNS5_1CILi1EEES8_S8_EEENS6_IJNS7_ILi128EEESA_SA_EEELi128ENS_10bfloat16_tEfNS_4arch4Sm90ELb0ELb0ELb1ELb1ELb1ELb1ELb0ELb1ELb1ELb1ELb1ELb0EEENS1_21CollectiveEpilogueFwdISB_S9_SC_SE_Li256ELb1ELb1ELb1ELb0EEENS1_36VarlenDynamicPersistentTileSchedulerILi128ELi128ELi256ELi128ELb1ELb1ELb1ELb0ELb1ELb1EEEEEEEEEvNT_6ParamsE)
        /*053c*/ 	.word	0x00000028


	//----- nvinfo : EIATTR_MIN_STACK_SIZE
	.align		4
.L_263:
        /*0540*/ 	.byte	0x04, 0x12
        /*0542*/ 	.short	(.L_265 - .L_264)
	.align		4
.L_264:
        /*0544*/ 	.word	index@(_ZN7cutlass13device_kernelIN5flash11enable_sm90INS1_16FlashAttnFwdSm90INS1_25CollectiveMainloopFwdSm90ILi2EN4cute5tupleIJNS5_1CILi1EEES8_S8_EEENS6_IJNS7_ILi128EEESA_SA_EEELi128ENS_10bfloat16_tEfNS_4arch4Sm90ELb0ELb1ELb1ELb0ELb1ELb0ELb0ELb1ELb1ELb1ELb1ELb0EEENS1_21CollectiveEpilogueFwdISB_S9_SC_SE_Li256ELb0ELb1ELb1ELb0EEENS1_19SingleTileSchedulerILb0ELb1ELb1ELi128EEEEEEEEEvNT_6ParamsE)
        /*0548*/ 	.word	0x00000000


	//----- nvinfo : EIATTR_MIN_STACK_SIZE
	.align		4
.L_265:
        /*054c*/ 	.byte	0x04, 0x12
        /*054e*/ 	.short	(.L_267 - .L_266)
	.align		4
.L_266:
        /*0550*/ 	.word	index@(_ZN7cutlass13device_kernelIN5flash11enable_sm90INS1_16FlashAttnFwdSm90INS1_25CollectiveMainloopFwdSm90ILi2EN4cute5tupleIJNS5_1CILi1EEES8_S8_EEENS6_IJNS7_ILi128EEESA_SA_EEELi128ENS_10bfloat16_tEfNS_4arch4Sm90ELb0ELb1ELb1ELb1ELb1ELb0ELb0ELb1ELb1ELb1ELb1ELb0EEENS1_21CollectiveEpilogueFwdISB_S9_SC_SE_Li256ELb1ELb1ELb1ELb0EEENS1_36VarlenDynamicPersistentTileSchedulerILi128ELi128ELi256ELi128ELb1ELb1ELb1ELb1ELb0ELb1EEEEEEEEEvNT_6ParamsE)
        /*0554*/ 	.word	0x00000020


	//----- nvinfo : EIATTR_MIN_STACK_SIZE
	.align		4
.L_267:
        /*0558*/ 	.byte	0x04, 0x12
        /*055a*/ 	.short	(.L_269 - .L_268)
	.align		4
.L_268:
        /*055c*/ 	.word	index@(_ZN7cutlass13device_kernelIN5flash11enable_sm90INS1_16FlashAttnFwdSm90INS1_25CollectiveMainloopFwdSm90ILi2EN4cute5tupleIJNS5_1CILi1EEES8_S8_EEENS6_IJNS7_ILi128EEESA_SA_EEELi128ENS_10bfloat16_tEfNS_4arch4Sm90ELb0ELb1ELb1ELb1ELb1ELb1ELb0ELb1ELb1ELb1ELb1ELb0EEENS1_21CollectiveEpilogueFwdISB_S9_SC_SE_Li256ELb1ELb1ELb1ELb0EEENS1_36VarlenDynamicPersistentTileSchedulerILi128ELi128ELi256ELi128ELb1ELb1ELb1ELb1ELb0ELb1EEEEEEEEEvNT_6ParamsE)
        /*0560*/ 	.word	0x00000040


	//----- nvinfo : EIATTR_MIN_STACK_SIZE
	.align		4
.L_269:
        /*0564*/ 	.byte	0x04, 0x12
        /*0566*/ 	.short	(.L_271 - .L_270)
	.align		4
.L_270:
        /*0568*/ 	.word	index@(_ZN7cutlass13device_kernelIN5flash11enable_sm90INS1_16FlashAttnFwdSm90INS1_25CollectiveMainloopFwdSm90ILi2EN4cute5tupleIJNS5_1CILi1EEES8_S8_EEENS6_IJNS7_ILi128EEESA_SA_EEELi128ENS_10bfloat16_tEfNS_4arch4Sm90ELb1ELb0ELb1ELb0ELb1ELb0ELb0ELb1ELb1ELb1ELb1ELb0EEENS1_21CollectiveEpilogueFwdISB_S9_SC_SE_Li256ELb0ELb1ELb1ELb0EEENS1_19SingleTileSchedulerILb0ELb1ELb1ELi128EEEEEEEEEvNT_6ParamsE)
        /*056c*/ 	.word	0x00000000


	//----- nvinfo : EIATTR_MIN_STACK_SIZE
	.align		4
.L_271:
        /*0570*/ 	.byte	0x04, 0x12
        /*0572*/ 	.short	(.L_273 - .L_272)
	.align		4
.L_272:
        /*0574*/ 	.word	index@(_ZN7cutlass13device_kernelIN5flash11enable_sm90INS1_16FlashAttnFwdSm90INS1_25CollectiveMainloopFwdSm90ILi2EN4cute5tupleIJNS5_1CILi1EEES8_S8_EEENS6_IJNS7_ILi128EEESA_SA_EEELi128ENS_10bfloat16_tEfNS_4arch4Sm90ELb1ELb0ELb1ELb1ELb1ELb0ELb0ELb1ELb1ELb1ELb1ELb0EEENS1_21CollectiveEpilogueFwdISB_S9_SC_SE_Li256ELb1ELb1ELb1ELb0EEENS1_36VarlenDynamicPersistentTileSchedulerILi128ELi128ELi256ELi128ELb1ELb1ELb1ELb1ELb1ELb1EEEEEEEEEvNT_6ParamsE)
        /*0578*/ 	.word	0x00000028


	//----- nvinfo : EIATTR_MIN_STACK_SIZE
	.align		4
.L_273:
        /*057c*/ 	.byte	0x04, 0x12
        /*057e*/ 	.short	(.L_275 - .L_274)
	.align		4
.L_274:
        /*0580*/ 	.word	index@(_ZN7cutlass13device_kernelIN5flash11enable_sm90INS1_16FlashAttnFwdSm90INS1_25CollectiveMainloopFwdSm90ILi2EN4cute5tupleIJNS5_1CILi1EEES8_S8_EEENS6_IJNS7_ILi128EEESA_SA_EEELi128ENS_10bfloat16_tEfNS_4arch4Sm90ELb1ELb0ELb1ELb1ELb1ELb1ELb0ELb1ELb1ELb1ELb1ELb0EEENS1_21CollectiveEpilogueFwdISB_S9_SC_SE_Li256ELb1ELb1ELb1ELb0EEENS1_36VarlenDynamicPersistentTileSchedulerILi128ELi128ELi256ELi128ELb1ELb1ELb1ELb1ELb1ELb1EEEEEEEEEvNT_6ParamsE)
        /*0584*/ 	.word	0x00000028


	//----- nvinfo : EIATTR_MIN_STACK_SIZE
	.align		4
.L_275:
        /*0588*/ 	.byte	0x04, 0x12
        /*058a*/ 	.short	(.L_277 - .L_276)
	.align		4
.L_276:
        /*058c*/ 	.word	index@(_ZN7cutlass13device_kernelIN5flash11enable_sm90INS1_16FlashAttnFwdSm90INS1_25CollectiveMainloopFwdSm90ILi2EN4cute5tupleIJNS5_1CILi1EEES8_S8_EEENS6_IJNS7_ILi192EEENS7_ILi128EEENS7_ILi96EEEEEELi96ENS_10bfloat16_tEfNS_4arch4Sm90ELb0ELb0ELb1ELb0ELb1ELb0ELb0ELb0ELb1ELb1ELb1ELb0EEENS1_21CollectiveEpilogueFwdINS6_IJSA_SC_SB_EEES9_SE_SG_Li384ELb0ELb1ELb1ELb0EEENS1_19SingleTileSchedulerILb0ELb1ELb1ELi192EEEEEEEEEvNT_6ParamsE)
        /*0590*/ 	.word	0x00000008


	//----- nvinfo : EIATTR_MIN_STACK_SIZE
	.align		4
.L_277:
        /*0594*/ 	.byte	0x04, 0x12
        /*0596*/ 	.short	(.L_279 - .L_278)
	.align		4
.L_278:
        /*0598*/ 	.word	index@(_ZN7cutlass13device_kernelIN5flash11enable_sm90INS1_16FlashAttnFwdSm90INS1_25CollectiveMainloopFwdSm90ILi2EN4cute5tupleIJNS5_1CILi1EEES8_S8_EEENS6_IJNS7_ILi192EEENS7_ILi128EEENS7_ILi96EEEEEELi96ENS_10bfloat16_tEfNS_4arch4Sm90ELb0ELb0ELb1ELb1ELb1ELb0ELb0ELb0ELb1ELb1ELb1ELb0EEENS1_21CollectiveEpilogueFwdINS6_IJSA_SC_SB_EEES9_SE_SG_Li384ELb1ELb1ELb1ELb0EEENS1_36VarlenDynamicPersistentTileSchedulerILi192ELi128ELi384ELi128ELb1ELb1ELb1ELb0ELb1ELb1EEEEEEEEEvNT_6ParamsE)
        /*059c*/ 	.word	0x00000050


	//----- nvinfo : EIATTR_MIN_STACK_SIZE
	.align		4
.L_279:
        /*05a0*/ 	.byte	0x04, 0x12
        /*05a2*/ 	.short	(.L_281 - .L_280)
	.align		4
.L_280:
        /*05a4*/ 	.word	index@(_ZN7cutlass13device_kernelIN5flash11enable_sm90INS1_16FlashAttnFwdSm90INS1_25CollectiveMainloopFwdSm90ILi2EN4cute5tupleIJNS5_1CILi1EEES8_S8_EEENS6_IJNS7_ILi192EEENS7_ILi128EEENS7_ILi96EEEEEELi96ENS_10bfloat16_tEfNS_4arch4Sm90ELb0ELb0ELb1ELb1ELb1ELb1ELb0ELb0ELb1ELb1ELb1ELb0EEENS1_21CollectiveEpilogueFwdINS6_IJSA_SC_SB_EEES9_SE_SG_Li384ELb1ELb1ELb1ELb0EEENS1_36VarlenDynamicPersistentTileSchedulerILi192ELi128ELi384ELi128ELb1ELb1ELb1ELb0ELb1ELb1EEEEEEEEEvNT_6ParamsE)
        /*05a8*/ 	.word	0x00000118


	//----- nvinfo : EIATTR_MIN_STACK_SIZE
	.align		4
.L_281:
        /*05ac*/ 	.byte	0x04, 0x12
        /*05ae*/ 	.short	(.L_283 - .L_282)
	.align		4
.L_282:
        /*05b0*/ 	.word	index@(_ZN7cutlass13device_kernelIN5flash11enable_sm90INS1_16FlashAttnFwdSm90INS1_25CollectiveMainloopFwdSm90ILi2EN4cute5tupleIJNS5_1CILi1EEES8_S8_EEENS6_IJNS7_ILi192EEENS7_ILi128EEENS7_ILi96EEEEEELi96ENS_10bfloat16_tEfNS_4arch4Sm90ELb0ELb1ELb1ELb0ELb1ELb0ELb0ELb0ELb1ELb1ELb1ELb0EEENS1_21CollectiveEpilogueFwdINS6_IJSA_SC_SB_EEES9_SE_SG_Li384ELb0ELb1ELb1ELb0EEENS1_19SingleTileSchedulerILb0ELb1ELb1ELi192EEEEEEEEEvNT_6ParamsE)
        /*05b4*/ 	.word	0x00000010


	//----- nvinfo : EIATTR_MIN_STACK_SIZE
	.align		4
.L_283:
        /*05b8*/ 	.byte	0x04, 0x12
        /*05ba*/ 	.short	(.L_285 - .L_284)
	.align		4
.L_284:
        /*05bc*/ 	.word	index@(_ZN7cutlass13device_kernelIN5flash11enable_sm90INS1_16FlashAttnFwdSm90INS1_25CollectiveMainloopFwdSm90ILi2EN4cute5tupleIJNS5_1CILi1EEES8_S8_EEENS6_IJNS7_ILi192EEENS7_ILi128EEENS7_ILi96EEEEEELi96ENS_10bfloat16_tEfNS_4arch4Sm90ELb0ELb1ELb1ELb1ELb1ELb0ELb0ELb0ELb1ELb1ELb1ELb0EEENS1_21CollectiveEpilogueFwdINS6_IJSA_SC_SB_EEES9_SE_SG_Li384ELb1ELb1ELb1ELb0EEENS1_36VarlenDynamicPersistentTileSchedulerILi192ELi128ELi384ELi128ELb1ELb1ELb1ELb1ELb0ELb1EEEEEEEEEvNT_6ParamsE)
        /*05c0*/ 	.word	0x00000030


	//----- nvinfo : EIATTR_MIN_STACK_SIZE
	.align		4
.L_285:
        /*05c4*/ 	.byte	0x04, 0x12
        /*05c6*/ 	.short	(.L_287 - .L_286)
	.align		4
.L_286:
        /*05c8*/ 	.word	index@(_ZN7cutlass13device_kernelIN5flash11enable_sm90INS1_16FlashAttnFwdSm90INS1_25CollectiveMainloopFwdSm90ILi2EN4cute5tupleIJNS5_1CILi1EEES8_S8_EEENS6_IJNS7_ILi192EEENS7_ILi128EEENS7_ILi96EEEEEELi96ENS_10bfloat16_tEfNS_4arch4Sm90ELb0ELb1ELb1ELb1ELb1ELb1ELb0ELb0ELb1ELb1ELb1ELb0EEENS1_21CollectiveEpilogueFwdINS6_IJSA_SC_SB_EEES9_SE_SG_Li384ELb1ELb1ELb1ELb0EEENS1_36VarlenDynamicPersistentTileSchedulerILi192ELi128ELi384ELi128ELb1ELb1ELb1ELb1ELb0ELb1EEEEEEEEEvNT_6ParamsE)
        /*05cc*/ 	.word	0x000000c8


	//----- nvinfo : EIATTR_MIN_STACK_SIZE
	.align		4
.L_287:
        /*05d0*/ 	.byte	0x04, 0x12
        /*05d2*/ 	.short	(.L_289 - .L_288)
	.align		4
.L_288:
        /*05d4*/ 	.word	index@(_ZN7cutlass13device_kernelIN5flash11enable_sm90INS1_16FlashAttnFwdSm90INS1_25CollectiveMainloopFwdSm90ILi2EN4cute5tupleIJNS5_1CILi1EEES8_S8_EEENS6_IJNS7_ILi192EEENS7_ILi128EEENS7_ILi96EEEEEELi96ENS_10bfloat16_tEfNS_4arch4Sm90ELb1ELb0ELb1ELb0ELb1ELb0ELb0ELb0ELb1ELb1ELb1ELb0EEENS1_21CollectiveEpilogueFwdINS6_IJSA_SC_SB_EEES9_SE_SG_Li384ELb0ELb1ELb1ELb0EEENS1_19SingleTileSchedulerILb0ELb1ELb1ELi192EEEEEEEEEvNT_6ParamsE)
        /*05d8*/ 	.word	0x00000010


	//----- nvinfo : EIATTR_MIN_STACK_SIZE
	.align		4
.L_289:
        /*05dc*/ 	.byte	0x04, 0x12
        /*05de*/ 	.short	(.L_291 - .L_290)
	.align		4
.L_290:
        /*05e0*/ 	.word	index@(_ZN7cutlass13device_kernelIN5flash11enable_sm90INS1_16FlashAttnFwdSm90INS1_25CollectiveMainloopFwdSm90ILi2EN4cute5tupleIJNS5_1CILi1EEES8_S8_EEENS6_IJNS7_ILi192EEENS7_ILi128EEENS7_ILi96EEEEEELi96ENS_10bfloat16_tEfNS_4arch4Sm90ELb1ELb0ELb1ELb1ELb1ELb0ELb0ELb0ELb1ELb1ELb1ELb0EEENS1_21CollectiveEpilogueFwdINS6_IJSA_SC_SB_EEES9_SE_SG_Li384ELb1ELb1ELb1ELb0EEENS1_36VarlenDynamicPersistentTileSchedulerILi192ELi128ELi384ELi128ELb1ELb1ELb1ELb1ELb1ELb1EEEEEEEEEvNT_6ParamsE)
        /*05e4*/ 	.word	0x00000048


	//----- nvinfo : EIATTR_MIN_STACK_SIZE
	.align		4
.L_291:
        /*05e8*/ 	.byte	0x04, 0x12
        /*05ea*/ 	.short	(.L_293 - .L_292)
	.align		4
.L_292:
        /*05ec*/ 	.word	index@(_ZN7cutlass13device_kernelIN5flash11enable_sm90INS1_16FlashAttnFwdSm90INS1_25CollectiveMainloopFwdSm90ILi2EN4cute5tupleIJNS5_1CILi1EEES8_S8_EEENS6_IJNS7_ILi192EEENS7_ILi128EEENS7_ILi96EEEEEELi96ENS_10bfloat16_tEfNS_4arch4Sm90ELb1ELb0ELb1ELb1ELb1ELb1ELb0ELb0ELb1ELb1ELb1ELb0EEENS1_21CollectiveEpilogueFwdINS6_IJSA_SC_SB_EEES9_SE_SG_Li384ELb1ELb1ELb1ELb0EEENS1_36VarlenDynamicPersistentTileSchedulerILi192ELi128ELi384ELi128ELb1ELb1ELb1ELb1ELb1ELb1EEEEEEEEEvNT_6ParamsE)
        /*05f0*/ 	.word	0x00000118


	//----- nvinfo : EIATTR_MIN_STACK_SIZE
	.align		4
.L_293:
        /*05f4*/ 	.byte	0x04, 0x12
        /*05f6*/ 	.short	(.L_295 - .L_294)
	.align		4
.L_294:
        /*05f8*/ 	.word	index@(_ZN7cutlass13device_kernelIN5flash11enable_sm90INS1_16FlashAttnFwdSm90INS1_25CollectiveMainloopFwdSm90ILi2EN4cute5tupleIJNS5_1CILi1EEES8_S8_EEENS6_IJNS7_ILi192EEENS7_ILi128EEENS7_ILi64EEEEEELi64ENS_10bfloat16_tEfNS_4arch4Sm90ELb0ELb0ELb1ELb0ELb1ELb0ELb0ELb1ELb1ELb1ELb1ELb0EEENS1_21CollectiveEpilogueFwdINS6_IJSA_SC_SB_EEES9_SE_SG_Li384ELb0ELb1ELb1ELb0EEENS1_19SingleTileSchedulerILb0ELb1ELb1ELi192EEEEEEEEEvNT_6ParamsE)
        /*05fc*/ 	.word	0x00000008


	//----- nvinfo : EIATTR_MIN_STACK_SIZE
	.align		4
.L_295:
        /*0600*/ 	.byte	0x04, 0x12
        /*0602*/ 	.short	(.L_297 - .L_296)
	.align		4
.L_296:
        /*0604*/ 	.word	index@(_ZN7cutlass13device_kernelIN5flash11enable_sm90INS1_16FlashAttnFwdSm90INS1_25CollectiveMainloopFwdSm90ILi2EN4cute5tupleIJNS5_1CILi1EEES8_S8_EEENS6_IJNS7_ILi192EEENS7_ILi128EEENS7_ILi64EEEEEELi64ENS_10bfloat16_tEfNS_4arch4Sm90ELb0ELb0ELb1ELb1ELb1ELb0ELb0ELb1ELb1ELb1ELb1ELb0EEENS1_21CollectiveEpilogueFwdINS6_IJSA_SC_SB_EEES9_SE_SG_Li384ELb1ELb1ELb1ELb0EEENS1_36VarlenDynamicPersistentTileSchedulerILi192ELi128ELi384ELi128ELb1ELb1ELb1ELb0ELb1ELb1EEEEEEEEEvNT_6ParamsE)
        /*0608*/ 	.word	0x00000050


	//----- nvinfo : EIATTR_MIN_STACK_SIZE
	.align		4
.L_297:
        /*060c*/ 	.byte	0x04, 0x12
        /*060e*/ 	.short	(.L_299 - .L_298)
	.align		4
.L_298:
        /*0610*/ 	.word	index@(_ZN7cutlass13device_kernelIN5flash11enable_sm90INS1_16FlashAttnFwdSm90INS1_25CollectiveMainloopFwdSm90ILi2EN4cute5tupleIJNS5_1CILi1EEES8_S8_EEENS6_IJNS7_ILi192EEENS7_ILi128EEENS7_ILi64EEEEEELi64ENS_10bfloat16_tEfNS_4arch4Sm90ELb0ELb0ELb1ELb1ELb1ELb1ELb0ELb1ELb1ELb1ELb1ELb0EEENS1_21CollectiveEpilogueFwdINS6_IJSA_SC_SB_EEES9_SE_SG_Li384ELb1ELb1ELb1ELb0EEENS1_36VarlenDynamicPersistentTileSchedulerILi192ELi128ELi384ELi128ELb1ELb1ELb1ELb0ELb1ELb1EEEEEEEEEvNT_6ParamsE)
        /*0614*/ 	.word	0x00000068


	//----- nvinfo : EIATTR_MIN_STACK_SIZE
	.align		4
.L_299:
        /*0618*/ 	.byte	0x04, 0x12
        /*061a*/ 	.short	(.L_301 - .L_300)
	.align		4
.L_300:
        /*061c*/ 	.word	index@(_ZN7cutlass13device_kernelIN5flash11enable_sm90INS1_16FlashAttnFwdSm90INS1_25CollectiveMainloopFwdSm90ILi2EN4cute5tupleIJNS5_1CILi1EEES8_S8_EEENS6_IJNS7_ILi192EEENS7_ILi128EEENS7_ILi64EEEEEELi64ENS_10bfloat16_tEfNS_4arch4Sm90ELb0ELb1ELb1ELb0ELb1ELb0ELb0ELb1ELb1ELb1ELb1ELb0EEENS1_21CollectiveEpilogueFwdINS6_IJSA_SC_SB_EEES9_SE_SG_Li384ELb0ELb1ELb1ELb0EEENS1_19SingleTileSchedulerILb0ELb1ELb1ELi192EEEEEEEEEvNT_6ParamsE)
        /*0620*/ 	.word	0x00000008


	//----- nvinfo : EIATTR_MIN_STACK_SIZE
	.align		4
.L_301:
        /*0624*/ 	.byte	0x04, 0x12
        /*0626*/ 	.short	(.L_303 - .L_302)
	.align		4
.L_302:
        /*0628*/ 	.word	index@(_ZN7cutlass13device_kernelIN5flash11enable_sm90INS1_16FlashAttnFwdSm90INS1_25CollectiveMainloopFwdSm90ILi2EN4cute5tupleIJNS5_1CILi1EEES8_S8_EEENS6_IJNS7_ILi192EEENS7_ILi128EEENS7_ILi64EEEEEELi64ENS_10bfloat16_tEfNS_4arch4Sm90ELb0ELb1ELb1ELb1ELb1ELb0ELb0ELb1ELb1ELb1ELb1ELb0EEENS1_21CollectiveEpilogueFwdINS6_IJSA_SC_SB_EEES9_SE_SG_Li384ELb1ELb1ELb1ELb0EEENS1_36VarlenDynamicPersistentTileSchedulerILi192ELi128ELi384ELi128ELb1ELb1ELb1ELb1ELb0ELb1EEEEEEEEEvNT_6ParamsE)
        /*062c*/ 	.word	0x00000040


	//----- nvinfo : EIATTR_MIN_STACK_SIZE
	.align		4
.L_303:
        /*0630*/ 	.byte	0x04, 0x12
        /*0632*/ 	.short	(.L_305 - .L_304)
	.align		4
.L_304:
        /*0634*/ 	.word	index@(_ZN7cutlass13device_kernelIN5flash11enable_sm90INS1_16FlashAttnFwdSm90INS1_25CollectiveMainloopFwdSm90ILi2EN4cute5tupleIJNS5_1CILi1EEES8_S8_EEENS6_IJNS7_ILi192EEENS7_ILi128EEENS7_ILi64EEEEEELi64ENS_10bfloat16_tEfNS_4arch4Sm90ELb0ELb1ELb1ELb1ELb1ELb1ELb0ELb1ELb1ELb1ELb1ELb0EEENS1_21CollectiveEpilogueFwdINS6_IJSA_SC_SB_EEES9_SE_SG_Li384ELb1ELb1ELb1ELb0EEENS1_36VarlenDynamicPersistentTileSchedulerILi192ELi128ELi384ELi128ELb1ELb1ELb1ELb1ELb0ELb1EEEEEEEEEvNT_6ParamsE)
        /*0638*/ 	.word	0x00000068


	//----- nvinfo : EIATTR_MIN_STACK_SIZE
	.align		4
.L_305:
        /*063c*/ 	.byte	0x04, 0x12
        /*063e*/ 	.short	(.L_307 - .L_306)
	.align		4
.L_306:
        /*0640*/ 	.word	index@(_ZN7cutlass13device_kernelIN5flash11enable_sm90INS1_16FlashAttnFwdSm90INS1_25CollectiveMainloopFwdSm90ILi2EN4cute5tupleIJNS5_1CILi1EEES8_S8_EEENS6_IJNS7_ILi192EEENS7_ILi128EEENS7_ILi64EEEEEELi64ENS_10bfloat16_tEfNS_4arch4Sm90ELb1ELb0ELb1ELb0ELb1ELb0ELb0ELb1ELb1ELb1ELb1ELb0EEENS1_21CollectiveEpilogueFwdINS6_IJSA_SC_SB_EEES9_SE_SG_Li384ELb0ELb1ELb1ELb0EEENS1_19SingleTileSchedulerILb0ELb1ELb1ELi192EEEEEEEEEvNT_6ParamsE)
        /*0644*/ 	.word	0x00000008


	//----- nvinfo : EIATTR_MIN_STACK_SIZE
	.align		4
.L_307:
        /*0648*/ 	.byte	0x04, 0x12
        /*064a*/ 	.short	(.L_309 - .L_308)
	.align		4
.L_308:
        /*064c*/ 	.word	index@(_ZN7cutlass13device_kernelIN5flash11enable_sm90INS1_16FlashAttnFwdSm90INS1_25CollectiveMainloopFwdSm90ILi2EN4cute5tupleIJNS5_1CILi1EEES8_S8_EEENS6_IJNS7_ILi192EEENS7_ILi128EEENS7_ILi64EEEEEELi64ENS_10bfloat16_tEfNS_4arch4Sm90ELb1ELb0ELb1ELb1ELb1ELb0ELb0ELb1ELb1ELb1ELb1ELb0EEENS1_21CollectiveEpilogueFwdINS6_IJSA_SC_SB_EEES9_SE_SG_Li384ELb1ELb1ELb1ELb0EEENS1_36VarlenDynamicPersistentTileSchedulerILi192ELi128ELi384ELi128ELb1ELb1ELb1ELb1ELb1ELb1EEEEEEEEEvNT_6ParamsE)
        /*0650*/ 	.word	0x00000040


	//----- nvinfo : EIATTR_MIN_STACK_SIZE
	.align		4
.L_309:
        /*0654*/ 	.byte	0x04, 0x12
        /*0656*/ 	.short	(.L_311 - .L_310)
	.align		4
.L_310:
        /*0658*/ 	.word	index@(_ZN7cutlass13device_kernelIN5flash11enable_sm90INS1_16FlashAttnFwdSm90INS1_25CollectiveMainloopFwdSm90ILi2EN4cute5tupleIJNS5_1CILi1EEES8_S8_EEENS6_IJNS7_ILi192EEENS7_ILi128EEENS7_ILi64EEEEEELi64ENS_10bfloat16_tEfNS_4arch4Sm90ELb1ELb0ELb1ELb1ELb1ELb1ELb0ELb1ELb1ELb1ELb1ELb0EEENS1_21CollectiveEpilogueFwdINS6_IJSA_SC_SB_EEES9_SE_SG_Li384ELb1ELb1ELb1ELb0EEENS1_36VarlenDynamicPersistentTileSchedulerILi192ELi128ELi384ELi128ELb1ELb1ELb1ELb1ELb1ELb1EEEEEEEEEvNT_6ParamsE)
        /*065c*/ 	.word	0x00000068
.L_311:


//--------------------- .nv.compat                --------------------------
	.section	.nv.compat,"",@"SHT_CUDA_COMPAT_INFO"
	.align	4
        /*0000*/ 	.byte	0x02, 0x09, 0x01, 0x00, 0x02, 0x02, 0x04, 0x00, 0x02, 0x05, 0x05, 0x00, 0x03, 0x07, 0x01, 0x01
        /*0010*/ 	.byte	0x02, 0x03, 0x01, 0x00, 0x02, 0x06, 0x01, 0x00, 0x04, 0x0b, 0x08, 0x00, 0x00, 0x00, 0x00, 0x00
        /*0020*/ 	.byte	0x00, 0x00, 0x00, 0x00


//--------------------- .nv.info._ZN7cutlass13device_kernelIN5flash11enable_sm90INS1_16FlashAttnFwdSm90INS1_25CollectiveMainloopFwdSm90ILi2EN4cute5tupleIJNS5_1CILi1EEES8_S8_EEENS6_IJNS7_ILi128EEENS7_ILi80EEENS7_ILi256EEEEEELi256ENS_10bfloat16_tEfNS_4arch4Sm90ELb0ELb0ELb1ELb0ELb1ELb0ELb0ELb1ELb1ELb1ELb1ELb0EEENS1_21CollectiveEpilogueFwdINS6_IJSA_SC_SB_EEES9_SE_SG_Li256ELb0ELb1ELb1ELb0EEENS1_19SingleTileSchedulerILb0ELb1ELb1ELi128EEEEEEEEEvNT_6ParamsE --------------------------
	.section	.nv.info._ZN7cutlass13device_kernelIN5flash11enable_sm90INS1_16FlashAttnFwdSm90INS1_25CollectiveMainloopFwdSm90ILi2EN4cute5tupleIJNS5_1CILi1EEES8_S8_EEENS6_IJNS7_ILi128EEENS7_ILi80EEENS7_ILi256EEEEEELi256ENS_10bfloat16_tEfNS_4arch4Sm90ELb0ELb0ELb1ELb0ELb1ELb0ELb0ELb1ELb1ELb1ELb1ELb0EEENS1_21CollectiveEpilogueFwdINS6_IJSA_SC_SB_EEES9_SE_SG_Li256ELb0ELb1ELb1ELb0EEENS1_19SingleTileSchedulerILb0ELb1ELb1ELi128EEEEEEEEEvNT_6ParamsE,"",@"SHT_CUDA_INFO"
	.sectionflags	@""
	.align	4


	//----- nvinfo : EIATTR_CUDA_API_VERSION
	.align		4
        /*0000*/ 	.byte	0x04, 0x37
        /*0002*/ 	.short	(.L_313 - .L_312)
.L_312:
        /*0004*/ 	.word	0x00000082


	//----- nvinfo : EIATTR_KPARAM_INFO
	.align		4
.L_313:
        /*0008*/ 	.byte	0x04, 0x17
        /*000a*/ 	.short	(.L_315 - .L_314)
.L_314:
        /*000c*/ 	.word	0x00000000
        /*0010*/ 	.short	0x0000
        /*0012*/ 	.short	0x0070
        /*0014*/ 	.byte	0x00, 0xf0, 0x01, 0x28


	//----- nvinfo : EIATTR_SPARSE_MMA_MASK
	.align		4
.L_315:
        /*0018*/ 	.byte	0x03, 0x50
        /*001a*/ 	.short	0x0000


	//----- nvinfo : EIATTR_MAXREG_COUNT
	.align		4
        /*001c*/ 	.byte	0x03, 0x1b
        /*001e*/ 	.short	0x00a8


	//----- nvinfo : EIATTR_NUM_BARRIERS
	.align		4
        /*0020*/ 	.byte	0x02, 0x4c
        /*0022*/ 	.byte	0x09
	.zero		1


	//----- nvinfo : EIATTR_EXTERNS
	.align		4
        /*0024*/ 	.byte	0x04, 0x0f
        /*0026*/ 	.short	(.L_317 - .L_316)


	//   ....[0]....
	.align		4
.L_316:
        /*0028*/ 	.word	index@(__assertfail)


	//----- nvinfo : EIATTR_ANNOTATIONS
	.align		4
.L_317:
        /*002c*/ 	.byte	0x04, 0x55
        /*002e*/ 	.short	(.L_319 - .L_318)


	//   ....[0]....
.L_318:
        /*0030*/ 	.word	0x00000001
        /*0034*/ 	.byte	0xa0, 0x08, 0x00, 0x00, 0x01, 0x00, 0x00, 0x00, 0x70, 0x14, 0x00, 0x00, 0x01, 0x00, 0x00, 0x00
        /*0044*/ 	.byte	0x10, 0xe3, 0x00, 0x00, 0x01, 0x00, 0x00, 0x00, 0x80, 0xe3, 0x00, 0x00, 0x01, 0x00, 0x00, 0x00
        /*0054*/ 	.byte	0xe0, 0xfa, 0x00, 0x00, 0x01, 0x00, 0x00, 0x00, 0x80, 0x13, 0x01, 0x00


	//----- nvinfo : EIATTR_MERCURY_ISA_VERSION
	.align		4
.L_319:
        /*0060*/ 	.byte	0x03, 0x5f
        /*0062*/ 	.short	0x0101


	//----- nvinfo : EIATTR_INT_WARP_WIDE_INSTR_OFFSETS
	.align		4
        /*0064*/ 	.byte	0x04, 0x31
        /*0066*/ 	.short	(.L_321 - .L_320)


	//   ....[0]....
.L_320:
        /*0068*/ 	.word	0x000000c0


	//   ....[1]....
        /*006c*/ 	.word	0x000000d0


	//   ....[2]....
        /*0070*/ 	.word	0x00000170


	//----- nvinfo : EIATTR_COOP_GROUP_MASK_REGIDS
	.align		4
.L_321:
        /*0074*/ 	.byte	0x04, 0x29
        /*0076*/ 	.short	(.L_323 - .L_322)


	//   ....[0]....
.L_322:
        /*0078*/ 	.word	0xffffffff


	//   ....[1]....
        /*007c*/ 	.word	0xffffffff


	//   ....[2]....
        /*0080*/ 	.word	0xffffffff


	//   ....[3]....
        /*0084*/ 	.word	0xffffffff


	//   ....[4]....
        /*0088*/ 	.word	0xffffffff


	//   ....[5]....
        /*008c*/ 	.word	0xffffffff


	//   ....[6]....
        /*0090*/ 	.word	0xffffffff


	//   ....[7]....
        /*0094*/ 	.word	0xffffffff


	//   ....[8]....
        /*0098*/ 	.word	0xffffffff


	//   ....[9]....
        /*009c*/ 	.word	0xffffffff


	//   ....[10]....
        /*00a0*/ 	.word	0xffffffff


	//   ....[11]....
        /*00a4*/ 	.word	0xffffffff


	//   ....[12]....
        /*00a8*/ 	.word	0xffffffff


	//   ....[13]....
        /*00ac*/ 	.word	0xffffffff


	//   ....[14]....
        /*00b0*/ 	.word	0xffffffff


	//   ....[15]....
        /*00b4*/ 	.word	0xffffffff


	//   ....[16]....
        /*00b8*/ 	.word	0xffffffff


	//   ....[17]....
        /*00bc*/ 	.word	0xffffffff


	//   ....[18]....
        /*00c0*/ 	.word	0xffffffff


	//   ....[19]....
        /*00c4*/ 	.word	0xffffffff


	//   ....[20]....
        /*00c8*/ 	.word	0xffffffff


	//   ....[21]....
        /*00cc*/ 	.word	0xffffffff


	//   ....[22]....
        /*00d0*/ 	.word	0xffffffff


	//   ....[23]....
        /*00d4*/ 	.word	0xffffffff


	//   ....[24]....
        /*00d8*/ 	.word	0xffffffff


	//   ....[25]....
        /*00dc*/ 	.word	0xffffffff


	//   ....[26]....
        /*00e0*/ 	.word	0xffffffff


	//   ....[27]....
        /*00e4*/ 	.word	0xffffffff


	//   ....[28]....
        /*00e8*/ 	.word	0xffffffff


	//   ....[29]....
        /*00ec*/ 	.word	0xffffffff


	//   ....[30]....
        /*00f0*/ 	.word	0xffffffff


	//   ....[31]....
        /*00f4*/ 	.word	0xffffffff


	//   ....[32]....
        /*00f8*/ 	.word	0xffffffff


	//   ....[33]....
        /*00fc*/ 	.word	0xffffffff


	//   ....[34]....
        /*0100*/ 	.word	0xffffffff


	//   ....[35]....
        /*0104*/ 	.word	0xffffffff


	//   ....[36]....
        /*0108*/ 	.word	0xffffffff


	//   ....[37]....
        /*010c*/ 	.word	0xffffffff


	//   ....[38]....
        /*0110*/ 	.word	0xffffffff


	//   ....[39]....
        /*0114*/ 	.word	0xffffffff


	//   ....[40]....
        /*0118*/ 	.word	0xffffffff


	//   ....[41]....
        /*011c*/ 	.word	0xffffffff


	//   ....[42]....
        /*0120*/ 	.word	0xffffffff


	//   ....[43]....
        /*0124*/ 	.word	0xffffffff


	//   ....[44]....
        /*0128*/ 	.word	0xffffffff


	//   ....[45]....
        /*012c*/ 	.word	0xffffffff


	//   ....[46]....
        /*0130*/ 	.word	0xffffffff


	//   ....[47]....
        /*0134*/ 	.word	0xffffffff


	//   ....[48]....
        /*0138*/ 	.word	0xffffffff


	//   ....[49]....
        /*013c*/ 	.word	0xffffffff


	//   ....[50]....
        /*0140*/ 	.word	0xffffffff


	//   ....[51]....
        /*0144*/ 	.word	0xffffffff


	//   ....[52]....
        /*0148*/ 	.word	0xffffffff


	//   ....[53]....
        /*014c*/ 	.word	0xffffffff


	//   ....[54]....
        /*0150*/ 	.word	0xffffffff


	//   ....[55]....
        /*0154*/ 	.word	0xffffffff


	//   ....[56]....
        /*0158*/ 	.word	0xffffffff


	//   ....[57]....
        /*015c*/ 	.word	0xffffffff


	//   ....[58]....
        /*0160*/ 	.word	0xffffffff


	//   ....[59]....
        /*0164*/ 	.word	0xffffffff


	//   ....[60]....
        /*0168*/ 	.word	0xffffffff


	//   ....[61]....
        /*016c*/ 	.word	0xffffffff


	//   ....[62]....
        /*0170*/ 	.word	0xffffffff


	//   ....[63]....
        /*0174*/ 	.word	0xffffffff


	//   ....[64]....
        /*0178*/ 	.word	0xffffffff


	//   ....[65]....
        /*017c*/ 	.word	0xffffffff


	//   ....[66]....
        /*0180*/ 	.word	0xffffffff


	//   ....[67]....
        /*0184*/ 	.word	0xffffffff


	//   ....[68]....
        /*0188*/ 	.word	0xffffffff


	//   ....[69]....
        /*018c*/ 	.word	0xffffffff


	//   ....[70]....
        /*0190*/ 	.word	0xffffffff


	//   ....[71]....
        /*0194*/ 	.word	0xffffffff


	//   ....[72]....
        /*0198*/ 	.word	0xffffffff


	//   ....[73]....
        /*019c*/ 	.word	0xffffffff


	//   ....[74]....
        /*01a0*/ 	.word	0xffffffff


	//   ....[75]....
        /*01a4*/ 	.word	0xffffffff


	//   ....[76]....
        /*01a8*/ 	.word	0xffffffff


	//   ....[77]....
        /*01ac*/ 	.word	0xffffffff


	//   ....[78]....
        /*01b0*/ 	.word	0xffffffff


	//   ....[79]....
        /*01b4*/ 	.word	0xffffffff


	//   ....[80]....
        /*01b8*/ 	.word	0xffffffff


	//   ....[81]....
        /*01bc*/ 	.word	0xffffffff


	//   ....[82]....
        /*01c0*/ 	.word	0xffffffff


	//   ....[83]....
        /*01c4*/ 	.word	0xffffffff


	//   ....[84]....
        /*01c8*/ 	.word	0xffffffff


	//   ....[85]....
        /*01cc*/ 	.word	0x0500000f


	//   ....[86]....
        /*01d0*/ 	.word	0x0500000f


	//   ....[87]....
        /*01d4*/ 	.word	0x0500000f


	//   ....[88]....
        /*01d8*/ 	.word	0x0500000f


	//   ....[89]....
        /*01dc*/ 	.word	0x0500000f


	//   ....[90]....
        /*01e0*/ 	.word	0x0500000f


	//   ....[91]....
        /*01e4*/ 	.word	0x0500000f


	//   ....[92]....
        /*01e8*/ 	.word	0x0500000f


	//   ....[93]....
        /*01ec*/ 	.word	0x0500000f


	//   ....[94]....
        /*01f0*/ 	.word	0x0500000f


	//   ....[95]....
        /*01f4*/ 	.word	0x0500000f


	//   ....[96]....
        /*01f8*/ 	.word	0x0500000f


	//   ....[97]....
        /*01fc*/ 	.word	0x0500000f


	//   ....[98]....
        /*0200*/ 	.word	0x0500000f


	//   ....[99]....
        /*0204*/ 	.word	0x0500000f


	//   ....[100]....
        /*0208*/ 	.word	0x0500000f


	//   ....[101]....
        /*020c*/ 	.word	0x0500000f


	//   ....[102]....
        /*0210*/ 	.word	0x0500000f


	//   ....[103]....
        /*0214*/ 	.word	0x0500000f


	//   ....[104]....
        /*0218*/ 	.word	0x0500000f


	//   ....[105]....
        /*021c*/ 	.word	0x0500000f


	//   ....[106]....
        /*0220*/ 	.word	0x0500000f


	//   ....[107]....
        /*0224*/ 	.word	0x0500000f


	//   ....[108]....
        /*0228*/ 	.word	0x0500000f


	//   ....[109]....
        /*022c*/ 	.word	0x0500000f


	//   ....[110]....
        /*0230*/ 	.word	0x0500000f


	//   ....[111]....
        /*0234*/ 	.word	0x0500000f


	//   ....[112]....
        /*0238*/ 	.word	0x0500000f


	//   ....[113]....
        /*023c*/ 	.word	0x0500000f


	//   ....[114]....
        /*0240*/ 	.word	0x0500000f


	//   ....[115]....
        /*0244*/ 	.word	0x0500000f


	//   ....[116]....
        /*0248*/ 	.word	0x0500000f


	//   ....[117]....
        /*024c*/ 	.word	0x0500000f


	//   ....[118]....
        /*0250*/ 	.word	0x0500000f


	//   ....[119]....
        /*0254*/ 	.word	0x0500000f


	//   ....[120]....
        /*0258*/ 	.word	0x0500000f


	//   ....[121]....
        /*025c*/ 	.word	0x0500000f


	//   ....[122]....
        /*0260*/ 	.word	0x0500000f


	//   ....[123]....
        /*0264*/ 	.word	0x0500000f


	//   ....[124]....
        /*0268*/ 	.word	0x0500000f


	//   ....[125]....
        /*026c*/ 	.word	0x0500000f


	//   ....[126]....
        /*0270*/ 	.word	0x0500000f


	//   ....[127]....
        /*0274*/ 	.word	0x0500000f


	//   ....[128]....
        /*0278*/ 	.word	0x0500000f


	//   ....[129]....
        /*027c*/ 	.word	0x0500000f


	//   ....[130]....
        /*0280*/ 	.word	0x0500000f


	//   ....[131]....
        /*0284*/ 	.word	0x0500000f


	//   ....[132]....
        /*0288*/ 	.word	0x0500000f


	//   ....[133]....
        /*028c*/ 	.word	0x0500000f


	//   ....[134]....
        /*0290*/ 	.word	0x0500000f


	//   ....[135]....
        /*0294*/ 	.word	0x0500000f


	//   ....[136]....
        /*0298*/ 	.word	0x0500000f


	//   ....[137]....
        /*029c*/ 	.word	0x0500000f


	//   ....[138]....
        /*02a0*/ 	.word	0x0500000f


	//   ....[139]....
        /*02a4*/ 	.word	0x0500000f


	//   ....[140]....
        /*02a8*/ 	.word	0x0500000f


	//   ....[141]....
        /*02ac*/ 	.word	0x0500000f


	//   ....[142]....
        /*02b0*/ 	.word	0x0500000f


	//----- nvinfo : EIATTR_COOP_GROUP_INSTR_OFFSETS
	.align		4
.L_323:
        /*02b4*/ 	.byte	0x04, 0x28
        /*02b6*/ 	.short	(.L_325 - .L_324)


	//   ....[0]....
.L_324:
        /*02b8*/ 	.word	0x00000070


	//   ....[1]....
        /*02bc*/ 	.word	0x000000b0


	//   ....[2]....
        /*02c0*/ 	.word	0x000002d0


	//   ....[3]....
        /*02c4*/ 	.word	0x00000430


	//   ....[4]....
        /*02c8*/ 	.word	0x00000550


	//   ....[5]....
        /*02cc*/ 	.word	0x000006b0


	//   ....[6]....
        /*02d0*/ 	.word	0x00001250


	//   ....[7]....
        /*02d4*/ 	.word	0x00004990


	//   ....[8]....
        /*02d8*/ 	.word	0x00004a10


	//   ....[9]....
        /*02dc*/ 	.word	0x00004da0


	//   ....[10]....
        /*02e0*/ 	.word	0x00004e50


	//   ....[11]....
        /*02e4*/ 	.word	0x00009140


	//   ....[12]....
        /*02e8*/ 	.word	0x00009170


	//   ....[13]....
        /*02ec*/ 	.word	0x00009190


	//   ....[14]....
        /*02f0*/ 	.word	0x000091b0


	//   ....[15]....
        /*02f4*/ 	.word	0x0000a580


	//   ....[16]....
        /*02f8*/ 	.word	0x0000a5b0


	//   ....[17]....
        /*02fc*/ 	.word	0x0000a650


	//   ....[18]....
        /*0300*/ 	.word	0x0000a6b0


	//   ....[19]....
        /*0304*/ 	.word	0x0000b980


	//   ....[20]....
        /*0308*/ 	.word	0x0000b9e0


	//   ....[21]....
        /*030c*/ 	.word	0x0000ba20


	//   ....[22]....
        /*0310*/ 	.word	0x0000ba60


	//   ....[23]....
        /*0314*/ 	.word	0x0000ba80


	//   ....[24]....
        /*0318*/ 	.word	0x0000bab0


	//   ....[25]....
        /*031c*/ 	.word	0x0000c700


	//   ....[26]....
        /*0320*/ 	.word	0x0000c710


	//   ....[27]....
        /*0324*/ 	.word	0x0000d780


	//   ....[28]....
        /*0328*/ 	.word	0x0000e9b0


	//   ....[29]....
        /*032c*/ 	.word	0x0000e9f0


	//   ....[30]....
        /*0330*/ 	.word	0x0000ea20


	//   ....[31]....
        /*0334*/ 	.word	0x0000ea40


	//   ....[32]....
        /*0338*/ 	.word	0x0000ea50


	//   ....[33]....
        /*033c*/ 	.word	0x0000eac0


	//   ....[34]....
        /*0340*/ 	.word	0x0000eaf0


	//   ....[35]....
        /*0344*/ 	.word	0x0000eb50


	//   ....[36]....
        /*0348*/ 	.word	0x0000eb80


	//   ....[37]....
        /*034c*/ 	.word	0x0000ebe0


	//   ....[38]....
        /*0350*/ 	.word	0x0000f2b0


	//   ....[39]....
        /*0354*/ 	.word	0x0000f2f0


	//   ....[40]....
        /*0358*/ 	.word	0x0000f320


	//   ....[41]....
        /*035c*/ 	.word	0x0000f340


	//   ....[42]....
        /*0360*/ 	.word	0x0000f350


	//   ....[43]....
        /*0364*/ 	.word	0x0000f3e0


	//   ....[44]....
        /*0368*/ 	.word	0x0000f420


	//   ....[45]....
        /*036c*/ 	.word	0x0000f480


	//   ....[46]....
        /*0370*/ 	.word	0x0000f4b0


	//   ....[47]....
        /*0374*/ 	.word	0x0000f520


	//   ....[48]....
        /*0378*/ 	.word	0x0000f560


	//   ....[49]....
        /*037c*/ 	.word	0x0000f5c0


	//   ....[50]....
        /*0380*/ 	.word	0x0000f5f0


	//   ....[51]....
        /*0384*/ 	.word	0x0000f650


	//   ....[52]....
        /*0388*/ 	.word	0x0000f690


	//   ....[53]....
        /*038c*/ 	.word	0x0000f6f0


	//   ....[54]....
        /*0390*/ 	.word	0x0000ff60


	//   ....[55]....
        /*0394*/ 	.word	0x0000ffa0


	//   ....[56]....
        /*0398*/ 	.word	0x0000ffd0


	//   ....[57]....
        /*039c*/ 	.word	0x0000fff0


	//   ....[58]....
        /*03a0*/ 	.word	0x00010010


	//   ....[59]....
        /*03a4*/ 	.word	0x00010030


	//   ....[60]....
        /*03a8*/ 	.word	0x00010060


	//   ....[61]....
        /*03ac*/ 	.word	0x00010080


	//   ....[62]....
        /*03b0*/ 	.word	0x00010090


	//   ....[63]....
        /*03b4*/ 	.word	0x00010110


	//   ....[64]....
        /*03b8*/ 	.word	0x000104b0


	//   ....[65]....
        /*03bc*/ 	.word	0x000104e0


	//   ....[66]....
        /*03c0*/ 	.word	0x00010500


	//   ....[67]....
        /*03c4*/ 	.word	0x000105a0


	//   ....[68]....
        /*03c8*/ 	.word	0x000105c0


	//   ....[69]....
        /*03cc*/ 	.word	0x00010660


	//   ....[70]....
        /*03d0*/ 	.word	0x00010680


	//   ....[71]....
        /*03d4*/ 	.word	0x00010720


	//   ....[72]....
        /*03d8*/ 	.word	0x00010740


	//   ....[73]....
        /*03dc*/ 	.word	0x00010750


	//   ....[74]....
        /*03e0*/ 	.word	0x00010c90


	//   ....[75]....
        /*03e4*/ 	.word	0x00010cd0


	//   ....[76]....
        /*03e8*/ 	.word	0x00010d00


	//   ....[77]....
        /*03ec*/ 	.word	0x00010d30


	//   ....[78]....
        /*03f0*/ 	.word	0x00010e10


	//   ....[79]....
        /*03f4*/ 	.word	0x00010e30


	//   ....[80]....
        /*03f8*/ 	.word	0x00010ee0


	//   ....[81]....
        /*03fc*/ 	.word	0x00010f00


	//   ....[82]....
        /*0400*/ 	.word	0x00010f50


	//   ....[83]....
        /*0404*/ 	.word	0x00010fc0


	//   ....[84]....
        /*0408*/ 	.word	0x00011310


	//   ....[85]....
        /*040c*/ 	.word	0x00011800


	//   ....[86]....
        /*0410*/ 	.word	0x000118f0


	//   ....[87]....
        /*0414*/ 	.word	0x000119a0


	//   ....[88]....
        /*0418*/ 	.word	0x00011ad0


	//   ....[89]....
        /*041c*/ 	.word	0x00011b30


	//   ....[90]....
        /*0420*/ 	.word	0x00011c30


	//   ....[91]....
        /*0424*/ 	.word	0x00011c90


	//   ....[92]....
        /*0428*/ 	.word	0x00011d90


	//   ....[93]....
        /*042c*/ 	.word	0x00011df0


	//   ....[94]....
        /*0430*/ 	.word	0x00011ee0


	//   ....[95]....
        /*0434*/ 	.word	0x00011f30


	//   ....[96]....
        /*0438*/ 	.word	0x00011fc0


	//   ....[97]....
        /*043c*/ 	.word	0x00012020


	//   ....[98]....
        /*0440*/ 	.word	0x00012160


	//   ....[99]....
        /*0444*/ 	.word	0x000121d0


	//   ....[100]....
        /*0448*/ 	.word	0x000122d0


	//   ....[101]....
        /*044c*/ 	.word	0x00012340


	//   ....[102]....
        /*0450*/ 	.word	0x00012440


	//   ....[103]....
        /*0454*/ 	.word	0x000124b0


	//   ....[104]....
        /*0458*/ 	.word	0x000125b0


	//   ....[105]....
        /*045c*/ 	.word	0x00012620


	//   ....[106]....
        /*0460*/ 	.word	0x00012720


	//   ....[107]....
        /*0464*/ 	.word	0x00012790


	//   ....[108]....
        /*0468*/ 	.word	0x00012890


	//   ....[109]....
        /*046c*/ 	.word	0x000128f0


	//   ....[110]....
        /*0470*/ 	.word	0x000129e0


	//   ....[111]....
        /*0474*/ 	.word	0x00012a30


	//   ....[112]....
        /*0478*/ 	.word	0x00012b70


	//   ....[113]....
        /*047c*/ 	.word	0x00012c30


	//   ....[114]....
        /*0480*/ 	.word	0x00012d70


	//   ....[115]....
        /*0484*/ 	.word	0x00012dc0


	//   ....[116]....
        /*0488*/ 	.word	0x00012ed0


	//   ....[117]....
        /*048c*/ 	.word	0x00012f20


	//   ....[118]....
        /*0490*/ 	.word	0x00013040


	//   ....[119]....
        /*0494*/ 	.word	0x00013090


	//   ....[120]....
        /*0498*/ 	.word	0x000131c0


	//   ....[121]....
        /*049c*/ 	.word	0x00013210


	//   ....[122]....
        /*04a0*/ 	.word	0x000132f0


	//   ....[123]....
        /*04a4*/ 	.word	0x00013390


	//   ....[124]....
        /*04a8*/ 	.word	0x000134c0


	//   ....[125]....
        /*04ac*/ 	.word	0x00013510


	//   ....[126]....
        /*04b0*/ 	.word	0x00013640


	//   ....[127]....
        /*04b4*/ 	.word	0x00013690


	//   ....[128]....
        /*04b8*/ 	.word	0x000137c0


	//   ....[129]....
        /*04bc*/ 	.word	0x00013810


	//   ....[130]....
        /*04c0*/ 	.word	0x00013940


	//   ....[131]....
        /*04c4*/ 	.word	0x00013990


	//   ....[132]....
        /*04c8*/ 	.word	0x00013a70


	//   ....[133]....
        /*04cc*/ 	.word	0x00013b10


	//   ....[134]....
        /*04d0*/ 	.word	0x00013cb0


	//   ....[135]....
        /*04d4*/ 	.word	0x00013d00


	//   ....[136]....
        /*04d8*/ 	.word	0x00013e40


	//   ....[137]....
        /*04dc*/ 	.word	0x00013e90


	//   ....[138]....
        /*04e0*/ 	.word	0x00013fd0


	//   ....[139]....
        /*04e4*/ 	.word	0x00014020


	//   ....[140]....
        /*04e8*/ 	.word	0x00014150


	//   ....[141]....
        /*04ec*/ 	.word	0x000141a0


	//   ....[142]....
        /*04f0*/ 	.word	0x000142b0


	//----- nvinfo : EIATTR_REG_RECONFIG
	.align		4
.L_325:
        /*04f4*/ 	.byte	0x01, 0x54
	.zero		2


	//----- nvinfo : EIATTR_SYSCALL_OFFSETS
	.align		4
        /*04f8*/ 	.byte	0x04, 0x46
        /*04fa*/ 	.short	(.L_327 - .L_326)


	//   ....[0]....
.L_326:
        /*04fc*/ 	.word	0x00001420


	//   ....[1]....
        /*0500*/ 	.word	0x0000ded0


	//   ....[2]....
        /*0504*/ 	.word	0x0000e010


	//   ....[3]....
        /*0508*/ 	.word	0x0000e100


	//   ....[4]....
        /*050c*/ 	.word	0x0000efd0


	//----- nvinfo : EIATTR_MBARRIER_INSTR_OFFSETS
	.align		4
.L_327:
        /*0510*/ 	.byte	0x04, 0x39
        /*0512*/ 	.short	(.L_329 - .L_328)


	//   ....[0]....
.L_328:
        /*0514*/ 	.word	0x00000180
        /*0518*/ 	.word	0x000000ff
        /*051c*/ 	.word	0x00038800
        /*0520*/ 	.short	0x0100
        /*0522*/ 	.byte	0x08
	.zero		1


	//   ....[1]....
        /*0524*/ 	.word	0x00000190
        /*0528*/ 	.word	0x000000ff
        /*052c*/ 	.word	0x00038820
        /*0530*/ 	.short	0x0100
        /*0532*/ 	.byte	0x08
	.zero		1


	//   ....[2]....
        /*0534*/ 	.word	0x00000280
        /*0538*/ 	.word	0x000000ff
        /*053c*/ 	.word	0x00038830
        /*0540*/ 	.short	0x0100
        /*0542*/ 	.byte	0x08
	.zero		1


	//   ....[3]....
        /*0544*/ 	.word	0x00000290
        /*0548*/ 	.word	0x000000ff
        /*054c*/ 	.word	0x00038840
        /*0550*/ 	.short	0x0100
        /*0552*/ 	.byte	0x08
	.zero		1


	//   ....[4]....
        /*0554*/ 	.word	0x000002a0
        /*0558*/ 	.word	0x000000ff
        /*055c*/ 	.word	0x00038838
        /*0560*/ 	.short	0x0100
        /*0562*/ 	.byte	0x08
	.zero		1


	//   ....[5]....
        /*0564*/ 	.word	0x000002b0
        /*0568*/ 	.word	0x000000ff
        /*056c*/ 	.word	0x00038848
        /*0570*/ 	.short	0x0100
        /*0572*/ 	.byte	0x08
	.zero		1


	//   ....[6]....
        /*0574*/ 	.word	0x000003e0
        /*0578*/ 	.word	0x000000ff
        /*057c*/ 	.word	0x00038850
        /*0580*/ 	.short	0x0100
        /*0582*/ 	.byte	0x08
	.zero		1


	//   ....[7]....
        /*0584*/ 	.word	0x000003f0
        /*0588*/ 	.word	0x000000ff
        /*058c*/ 	.word	0x00038860
        /*0590*/ 	.short	0x0100
        /*0592*/ 	.byte	0x08
	.zero		1


	//   ....[8]....
        /*0594*/ 	.word	0x00000400
        /*0598*/ 	.word	0x000000ff
        /*059c*/ 	.word	0x00038858
        /*05a0*/ 	.short	0x0100
        /*05a2*/ 	.byte	0x08
	.zero		1


	//   ....[9]....
        /*05a4*/ 	.word	0x00000410
        /*05a8*/ 	.word	0x000000ff
        /*05ac*/ 	.word	0x00038868
        /*05b0*/ 	.short	0x0100
        /*05b2*/ 	.byte	0x08
	.zero		1


	//   ....[10]....
        /*05b4*/ 	.word	0x00000500
        /*05b8*/ 	.word	0x000000ff
        /*05bc*/ 	.word	0x00038870
        /*05c0*/ 	.short	0x0100
        /*05c2*/ 	.byte	0x06
	.zero		1


	//   ....[11]....
        /*05c4*/ 	.word	0x00000510
        /*05c8*/ 	.word	0x000000ff
        /*05cc*/ 	.word	0x00038880
        /*05d0*/ 	.short	0x0100
        /*05d2*/ 	.byte	0x06
	.zero		1


	//   ....[12]....
        /*05d4*/ 	.word	0x00000520
        /*05d8*/ 	.word	0x000000ff
        /*05dc*/ 	.word	0x00038878
        /*05e0*/ 	.short	0x0100
        /*05e2*/ 	.byte	0x06
	.zero		1


	//   ....[13]....
        /*05e4*/ 	.word	0x00000530
        /*05e8*/ 	.word	0x000000ff
        /*05ec*/ 	.word	0x00038888
        /*05f0*/ 	.short	0x0100
        /*05f2*/ 	.byte	0x06
	.zero		1


	//   ....[14]....
        /*05f4*/ 	.word	0x00000660
        /*05f8*/ 	.word	0x000000ff
        /*05fc*/ 	.word	0x00038890
        /*0600*/ 	.short	0x0100
        /*0602*/ 	.byte	0x08
	.zero		1


	//   ....[15]....
        /*0604*/ 	.word	0x00000670
        /*0608*/ 	.word	0x000000ff
        /*060c*/ 	.word	0x000388a0
        /*0610*/ 	.short	0x0100
        /*0612*/ 	.byte	0x08
	.zero		1


	//   ....[16]....
        /*0614*/ 	.word	0x00000680
        /*0618*/ 	.word	0x000000ff
        /*061c*/ 	.word	0x00038898
        /*0620*/ 	.short	0x0100
        /*0622*/ 	.byte	0x08
	.zero		1


	//   ....[17]....
        /*0624*/ 	.word	0x00000690
        /*0628*/ 	.word	0x000000ff
        /*062c*/ 	.word	0x000388a8
        /*0630*/ 	.short	0x0100
        /*0632*/ 	.byte	0x08
	.zero		1


	//   ....[18]....
        /*0634*/ 	.word	0x000007d0
        /*0638*/ 	.word	0x000000ff
        /*063c*/ 	.word	0x000388b0
        /*0640*/ 	.short	0x0100
        /*0642*/ 	.byte	0x08
	.zero		1


	//   ....[19]....
        /*0644*/ 	.word	0x000007e0
        /*0648*/ 	.word	0x000000ff
        /*064c*/ 	.word	0x000388c0
        /*0650*/ 	.short	0x0100
        /*0652*/ 	.byte	0x08
	.zero		1


	//   ....[20]....
        /*0654*/ 	.word	0x000007f0
        /*0658*/ 	.word	0x000000ff
        /*065c*/ 	.word	0x000388b8
        /*0660*/ 	.short	0x0100
        /*0662*/ 	.byte	0x08
	.zero		1


	//   ....[21]....
        /*0664*/ 	.word	0x00000800
        /*0668*/ 	.word	0x000000ff
        /*066c*/ 	.word	0x000388c8
        /*0670*/ 	.short	0x0100
        /*0672*/ 	.byte	0x08
	.zero		1


	//   ....[22]....
        /*0674*/ 	.word	0x00001450
        /*0678*/ 	.word	0x000000ff
        /*067c*/ 	.word	0x00038800
        /*0680*/ 	.short	0x010a
        /*0682*/ 	.byte	0x04
	.zero		1


	//   ....[23]....
        /*0684*/ 	.word	0x000014f0
        /*0688*/ 	.word	0x000000ff
        /*068c*/ 	.word	0x00038830
        /*0690*/ 	.short	0x010a
        /*0692*/ 	.byte	0x04
	.zero		1


	//   ....[24]....
        /*0694*/ 	.word	0x00001560
        /*0698*/ 	.word	0x000000ff
        /*069c*/ 	.word	0x00038830
        /*06a0*/ 	.short	0x010a
        /*06a2*/ 	.byte	0x04
	.zero		1


	//   ....[25]....
        /*06a4*/ 	.word	0x00004090
        /*06a8*/ 	.word	0x000000ff
        /*06ac*/ 	.word	0x00000000
        /*06b0*/ 	.short	0x0101
        /*06b2*/ 	.byte	0x06
	.zero		1


	//   ....[26]....
        /*06b4*/ 	.word	0x00005d50
        /*06b8*/ 	.word	0x000000ff
        /*06bc*/ 	.word	0x00038830
        /*06c0*/ 	.short	0x010a
        /*06c2*/ 	.byte	0x07
	.zero		1


	//   ....[27]....
        /*06c4*/ 	.word	0x00005da0
        /*06c8*/ 	.word	0x000000ff
        /*06cc*/ 	.word	0x00038830
        /*06d0*/ 	.short	0x010a
        /*06d2*/ 	.byte	0x06
	.zero		1


	//   ....[28]....
        /*06d4*/ 	.word	0x000086c0
        /*06d8*/ 	.word	0x000000ff
        /*06dc*/ 	.word	0x00038850
        /*06e0*/ 	.short	0x010a
        /*06e2*/ 	.byte	0x06
	.zero		1


	//   ....[29]....
        /*06e4*/ 	.word	0x00008700
        /*06e8*/ 	.word	0x000000ff
        /*06ec*/ 	.word	0x00038850
        /*06f0*/ 	.short	0x010a
        /*06f2*/ 	.byte	0x06
	.zero		1


	//   ....[30]....
        /*06f4*/ 	.word	0x00008d50
        /*06f8*/ 	.word	0x000000ff
        /*06fc*/ 	.word	0x00000000
        /*0700*/ 	.short	0x0101
        /*0702*/ 	.byte	0x0a
	.zero		1


	//   ....[31]....
        /*0704*/ 	.word	0x00009b50
        /*0708*/ 	.word	0x000000ff
        /*070c*/ 	.word	0x00000000
        /*0710*/ 	.short	0x0101
        /*0712*/ 	.byte	0x06
	.zero		1


	//   ....[32]....
        /*0714*/ 	.word	0x0000a4e0
        /*0718*/ 	.word	0x000000ff
        /*071c*/ 	.word	0x00038850
        /*0720*/ 	.short	0x010a
        /*0722*/ 	.byte	0x05
	.zero		1


	//   ....[33]....
        /*0724*/ 	.word	0x0000a520
        /*0728*/ 	.word	0x000000ff
        /*072c*/ 	.word	0x00038850
        /*0730*/ 	.short	0x010a
        /*0732*/ 	.byte	0x05
	.zero		1


	//   ....[34]....
        /*0734*/ 	.word	0x0000ab80
        /*0738*/ 	.word	0x000000ff
        /*073c*/ 	.word	0x00000000
        /*0740*/ 	.short	0x0101
        /*0742*/ 	.byte	0x04
	.zero		1


	//   ....[35]....
        /*0744*/ 	.word	0x0000baa0
        /*0748*/ 	.word	0x000000ff
        /*074c*/ 	.word	0x00000000
        /*0750*/ 	.short	0x0101
        /*0752*/ 	.byte	0x04
	.zero		1


	//   ....[36]....
        /*0754*/ 	.word	0x0000e790
        /*0758*/ 	.word	0x000000ff
        /*075c*/ 	.word	0x00038840
        /*0760*/ 	.short	0x010a
        /*0762*/ 	.byte	0x2a
	.zero		1


	//   ....[37]....
        /*0764*/ 	.word	0x0000ed90
        /*0768*/ 	.word	0x000000ff
        /*076c*/ 	.word	0x00038830
        /*0770*/ 	.short	0x0107
        /*0772*/ 	.byte	0x2a
	.zero		1


	//   ....[38]....
        /*0774*/ 	.word	0x0000ee00
        /*0778*/ 	.word	0x000000ff
        /*077c*/ 	.word	0x00038830
        /*0780*/ 	.short	0x0101
        /*0782*/ 	.byte	0x2a
	.zero		1


	//   ....[39]....
        /*0784*/ 	.word	0x0000f870
        /*0788*/ 	.word	0x000000ff
        /*078c*/ 	.word	0x00038800
        /*0790*/ 	.short	0x0107
        /*0792*/ 	.byte	0x2a
	.zero		1


	//   ....[40]....
        /*0794*/ 	.word	0x0000f8d0
        /*0798*/ 	.word	0x000000ff
        /*079c*/ 	.word	0x00038800
        /*07a0*/ 	.short	0x0101
        /*07a2*/ 	.byte	0x2a
	.zero		1


	//   ....[41]....
        /*07a4*/ 	.word	0x0000f8e0
        /*07a8*/ 	.word	0x000000ff
        /*07ac*/ 	.word	0x00038820
        /*07b0*/ 	.short	0x010a
        /*07b2*/ 	.byte	0x2a
	.zero		1


	//   ....[42]....
        /*07b4*/ 	.word	0x0000fd60
        /*07b8*/ 	.word	0x00000013
        /*07bc*/ 	.word	0x00038840
        /*07c0*/ 	.short	0x010a
        /*07c2*/ 	.byte	0x3f
	.zero		1


	//   ....[43]....
        /*07c4*/ 	.word	0x00010330
        /*07c8*/ 	.word	0x00000013
        /*07cc*/ 	.word	0x00038830
        /*07d0*/ 	.short	0x0107
        /*07d2*/ 	.byte	0x3f
	.zero		1


	//   ....[44]....
        /*07d4*/ 	.word	0x000103e0
        /*07d8*/ 	.word	0x00000013
        /*07dc*/ 	.word	0x00038830
        /*07e0*/ 	.short	0x0101
        /*07e2*/ 	.byte	0x3f
	.zero		1


	//   ....[45]....
        /*07e4*/ 	.word	0x00010440
        /*07e8*/ 	.word	0x00000004
        /*07ec*/ 	.word	0x00038860
        /*07f0*/ 	.short	0x010a
        /*07f2*/ 	.byte	0x3f
	.zero		1


	//   ....[46]....
        /*07f4*/ 	.word	0x00010900
        /*07f8*/ 	.word	0x00000004
        /*07fc*/ 	.word	0x00038850
        /*0800*/ 	.short	0x0107
        /*0802*/ 	.byte	0x3f
	.zero		1


	//   ....[47]....
        /*0804*/ 	.word	0x00010a70
        /*0808*/ 	.word	0x00000004
        /*080c*/ 	.word	0x00038850
        /*0810*/ 	.short	0x0101
        /*0812*/ 	.byte	0x3f
	.zero		1


	//   ....[48]....
        /*0814*/ 	.word	0x00010c00
        /*0818*/ 	.word	0x00000000
        /*081c*/ 	.word	0x00038860
        /*0820*/ 	.short	0x010a
        /*0822*/ 	.byte	0x3f
	.zero		1


	//   ....[49]....
        /*0824*/ 	.word	0x00011150
        /*0828*/ 	.word	0x00000000
        /*082c*/ 	.word	0x00038850
        /*0830*/ 	.short	0x0107
        /*0832*/ 	.byte	0x3f
	.zero		1


	//   ....[50]....
        /*0834*/ 	.word	0x00011210
        /*0838*/ 	.word	0x00000000
        /*083c*/ 	.word	0x00038850
        /*0840*/ 	.short	0x0101
        /*0842*/ 	.byte	0x3f
	.zero		1


	//   ....[51]....
        /*0844*/ 	.word	0x000112a0
        /*0848*/ 	.word	0x00000007
        /*084c*/ 	.word	0x00038820
        /*0850*/ 	.short	0x010a
        /*0852*/ 	.byte	0x3f
	.zero		1


	//   ....[52]....
        /*0854*/ 	.word	0x00011420
        /*0858*/ 	.word	0x00000005
        /*085c*/ 	.word	0x00038840
        /*0860*/ 	.short	0x010a
        /*0862*/ 	.byte	0x3f
	.zero		1


	//   ....[53]....
        /*0864*/ 	.word	0x000114c0
        /*0868*/ 	.word	0x00000003
        /*086c*/ 	.word	0x00038840
        /*0870*/ 	.short	0x010a
        /*0872*/ 	.byte	0x3f
	.zero		1


	//   ....[54]....
        /*0874*/ 	.word	0x00011500
        /*0878*/ 	.word	0x00000005
        /*087c*/ 	.word	0x00038860
        /*0880*/ 	.short	0x010a
        /*0882*/ 	.byte	0x3f
	.zero		1


	//   ....[55]....
        /*0884*/ 	.word	0x00011540
        /*0888*/ 	.word	0x00000003
        /*088c*/ 	.word	0x00038860
        /*0890*/ 	.short	0x010a
        /*0892*/ 	.byte	0x3f
	.zero		1


	//   ....[56]....
        /*0894*/ 	.word	0x000115c0
        /*0898*/ 	.word	0x00000003
        /*089c*/ 	.word	0x00038800
        /*08a0*/ 	.short	0x010a
        /*08a2*/ 	.byte	0x3f
	.zero		1


	//   ....[57]....
        /*08a4*/ 	.word	0x00011630
        /*08a8*/ 	.word	0x00000003
        /*08ac*/ 	.word	0x00038830
        /*08b0*/ 	.short	0x010a
        /*08b2*/ 	.byte	0x3f
	.zero		1


	//   ....[58]....
        /*08b4*/ 	.word	0x000116a0
        /*08b8*/ 	.word	0x00000006
        /*08bc*/ 	.word	0x00038830
        /*08c0*/ 	.short	0x010a
        /*08c2*/ 	.byte	0x3f
	.zero		1


	//   ....[59]....
        /*08c4*/ 	.word	0x00011700
        /*08c8*/ 	.word	0x00000003
        /*08cc*/ 	.word	0x00038850
        /*08d0*/ 	.short	0x010a
        /*08d2*/ 	.byte	0x3f
	.zero		1


	//   ....[60]....
        /*08d4*/ 	.word	0x00011760
        /*08d8*/ 	.word	0x00000005
        /*08dc*/ 	.word	0x00038850
        /*08e0*/ 	.short	0x010a
        /*08e2*/ 	.byte	0x3f
	.zero		1


	//   ....[61]....
        /*08e4*/ 	.word	0x00011840
        /*08e8*/ 	.word	0x00000003
        /*08ec*/ 	.word	0x00038840
        /*08f0*/ 	.short	0x010a
        /*08f2*/ 	.byte	0x3f
	.zero		1


	//   ....[62]....
        /*08f4*/ 	.word	0x00012a70
        /*08f8*/ 	.word	0x00000003
        /*08fc*/ 	.word	0x00038820
        /*0900*/ 	.short	0x010a
        /*0902*/ 	.byte	0x3f
	.zero		1


	//   ....[63]....
        /*0904*/ 	.word	0x00012ac0
        /*0908*/ 	.word	0x00000013
        /*090c*/ 	.word	0x00038840
        /*0910*/ 	.short	0x010a
        /*0912*/ 	.byte	0x3f
	.zero		1


	//   ....[64]....
        /*0914*/ 	.word	0x00013240
        /*0918*/ 	.word	0x00000004
        /*091c*/ 	.word	0x00038860
        /*0920*/ 	.short	0x010a
        /*0922*/ 	.byte	0x3f
	.zero		1


	//   ....[65]....
        /*0924*/ 	.word	0x000139c0
        /*0928*/ 	.word	0x00000000
        /*092c*/ 	.word	0x00038860
        /*0930*/ 	.short	0x010a
        /*0932*/ 	.byte	0x3f
	.zero		1


	//   ....[66]....
        /*0934*/ 	.word	0x000141d0
        /*0938*/ 	.word	0x00000007
        /*093c*/ 	.word	0x00038820
        /*0940*/ 	.short	0x010a
        /*0942*/ 	.byte	0x3f
	.zero		1


	//   ....[67]....
        /*0944*/ 	.word	0x00014370
        /*0948*/ 	.word	0x00000005
        /*094c*/ 	.word	0x00038840
        /*0950*/ 	.short	0x010a
        /*0952*/ 	.byte	0x3f
	.zero		1


	//   ....[68]....
        /*0954*/ 	.word	0x000143c0
        /*0958*/ 	.word	0x00000003
        /*095c*/ 	.word	0x00038840
        /*0960*/ 	.short	0x010a
        /*0962*/ 	.byte	0x3f
	.zero		1


	//   ....[69]....
        /*0964*/ 	.word	0x00014410
        /*0968*/ 	.word	0x00000005
        /*096c*/ 	.word	0x00038860
        /*0970*/ 	.short	0x010a
        /*0972*/ 	.byte	0x3f
	.zero		1


	//----- nvinfo : EIATTR_NUM_MBARRIERS
	.align		4
.L_329:
        /*0974*/ 	.byte	0x03, 0x38
        /*0976*/ 	.short	0x0016


	//----- nvinfo : EIATTR_EXIT_INSTR_OFFSETS
	.align		4
        /*0978*/ 	.byte	0x04, 0x1c
        /*097a*/ 	.short	(.L_331 - .L_330)


	//   ....[0]....
.L_330:
        /*097c*/ 	.word	0x00011590


	//----- nvinfo : EIATTR_MAX_THREADS
	.align		4
.L_331:
        /*0980*/ 	.byte	0x04, 0x05
        /*0982*/ 	.short	(.L_333 - .L_332)
.L_332:
        /*0984*/ 	.word	0x00000180
        /*0988*/ 	.word	0x00000001
        /*098c*/ 	.word	0x00000001


	//----- nvinfo : EIATTR_CRS_STACK_SIZE
	.align		4
.L_333:
        /*0990*/ 	.byte	0x04, 0x1e
        /*0992*/ 	.short	(.L_335 - .L_334)
.L_334:
        /*0994*/ 	.word	0x00000000


	//----- nvinfo : EIATTR_CBANK_PARAM_SIZE
	.align		4
.L_335:
        /*0998*/ 	.byte	0x03, 0x19
        /*099a*/ 	.short	0x0a70


	//----- nvinfo : EIATTR_PARAM_CBANK
	.align		4
        /*099c*/ 	.byte	0x04, 0x0a
        /*099e*/ 	.short	(.L_337 - .L_336)
	.align		4
.L_336:
        /*09a0*/ 	.word	index@(.nv.constant0._ZN7cutlass13device_kernelIN5flash11enable_sm90INS1_16FlashAttnFwdSm90INS1_25CollectiveMainloopFwdSm90ILi2EN4cute5tupleIJNS5_1CILi1EEES8_S8_EEENS6_IJNS7_ILi128EEENS7_ILi80EEENS7_ILi256EEEEEELi256ENS_10bfloat16_tEfNS_4arch4Sm90ELb0ELb0ELb1ELb0ELb1ELb0ELb0ELb1ELb1ELb1ELb1ELb0EEENS1_21CollectiveEpilogueFwdINS6_IJSA_SC_SB_EEES9_SE_SG_Li256ELb0ELb1ELb1ELb0EEENS1_19SingleTileSchedulerILb0ELb1ELb1ELi128EEEEEEEEEvNT_6ParamsE)
        /*09a4*/ 	.short	0x0210
        /*09a6*/ 	.short	0x0a70


	//----- nvinfo : EIATTR_SW_WAR
	.align		4
.L_337:
        /*09a8*/ 	.byte	0x04, 0x36
        /*09aa*/ 	.short	(.L_339 - .L_338)
.L_338:
        /*09ac*/ 	.word	0x00000008
.L_339:


//--------------------- .nv.info._ZN7cutlass13device_kernelIN5flash11enable_sm90INS1_16FlashAttnFwdSm90INS1_25CollectiveMainloopFwdSm90ILi2EN4cute5tupleIJNS5_1CILi1EEES8_S8_EEENS6_IJNS7_ILi128EEENS7_ILi80EEENS7_ILi256EEEEEELi256ENS_10bfloat16_tEfNS_4arch4Sm90ELb0ELb0ELb1ELb1ELb1ELb0ELb0ELb1ELb1ELb1ELb1ELb0EEENS1_21CollectiveEpilogueFwdINS6_IJSA_SC_SB_EEES9_SE_SG_Li256ELb1ELb1ELb1ELb0EEENS1_36VarlenDynamicPersistentTileSchedulerILi128ELi80ELi256ELi128ELb1ELb1ELb1ELb0ELb1ELb1EEEEEEEEEvNT_6ParamsE --------------------------
	.section	.nv.info._ZN7cutlass13device_kernelIN5flash11enable_sm90INS1_16FlashAttnFwdSm90INS1_25CollectiveMainloopFwdSm90ILi2EN4cute5tupleIJNS5_1CILi1EEES8_S8_EEENS6_IJNS7_ILi128EEENS7_ILi80EEENS7_ILi256EEEEEELi256ENS_10bfloat16_tEfNS_4arch4Sm90ELb0ELb0ELb1ELb1ELb1ELb0ELb0ELb1ELb1ELb1ELb1ELb0EEENS1_21CollectiveEpilogueFwdINS6_IJSA_SC_SB_EEES9_SE_SG_Li256ELb1ELb1ELb1ELb0EEENS1_36VarlenDynamicPersistentTileSchedulerILi128ELi80ELi256ELi128ELb1ELb1ELb1ELb0ELb1ELb1EEEEEEEEEvNT_6ParamsE,"",@"SHT_CUDA_INFO"
	.sectionflags	@""
	.align	4


	//----- nvinfo : EIATTR_CUDA_API_VERSION
	.align		4
        /*0000*/ 	.byte	0x04, 0x37
        /*0002*/ 	.short	(.L_341 - .L_340)
.L_340:
        /*0004*/ 	.word	0x00000082


	//----- nvinfo : EIATTR_KPARAM_INFO
	.align		4
.L_341:
        /*0008*/ 	.byte	0x04, 0x17
        /*000a*/ 	.short	(.L_343 - .L_342)
.L_342:
        /*000c*/ 	.word	0x00000000
        /*0010*/ 	.short	0x0000
        /*0012*/ 	.short	0x0070
        /*0014*/ 	.byte	0x00, 0xf0, 0x01, 0x2a


	//----- nvinfo : EIATTR_SPARSE_MMA_MASK
	.align		4
.L_343:
        /*0018*/ 	.byte	0x03, 0x50
        /*001a*/ 	.short	0x0000


	//----- nvinfo : EIATTR_MAXREG_COUNT
	.align		4
        /*001c*/ 	.byte	0x03, 0x1b
        /*001e*/ 	.short	0x00a8


	//----- nvinfo : EIATTR_NUM_BARRIERS
	.align		4
        /*0020*/ 	.byte	0x02, 0x4c
        /*0022*/ 	.byte	0x09
	.zero		1


	//----- nvinfo : EIATTR_EXTERNS
	.align		4
        /*0024*/ 	.byte	0x04, 0x0f
        /*0026*/ 	.short	(.L_345 - .L_344)


	//   ....[0]....
	.align		4
.L_344:
        /*0028*/ 	.word	index@(__assertfail)


	//----- nvinfo : EIATTR_ANNOTATIONS
	.align		4
.L_345:
        /*002c*/ 	.byte	0x04, 0x55
        /*002e*/ 	.short	(.L_347 - .L_346)


	//   ....[0]....
.L_346:
        /*0030*/ 	.word	0x00000001
        /*0034*/ 	.byte	0xa0, 0x08, 0x00, 0x00, 0x01, 0x00, 0x00, 0x00, 0xa0, 0x09, 0x00, 0x00, 0x01, 0x00, 0x00, 0x00
        /* <DEDUP_REMOVED lines=28> */
        /*0204*/ 	.byte	0x10, 0x60, 0x01, 0x00


	//----- nvinfo : EIATTR_MERCURY_ISA_VERSION
	.align		4
.L_347:
        /*0208*/ 	.byte	0x03, 0x5f
        /*020a*/ 	.short	0x0101


	//----- nvinfo : EIATTR_UNUSED_LOAD_BYTE_OFFSET
	.align		4
        /*020c*/ 	.byte	0x04, 0x44
        /*020e*/ 	.short	(.L_349 - .L_348)


	//   ....[0]....
.L_348:
        /*0210*/ 	.word	0x00000950
        /*0214*/ 	.word	0x0000fff0


	//   ....[1]....
        /*0218*/ 	.word	0x0000b9f0
        /*021c*/ 	.word	0x0000fff0


	//----- nvinfo : EIATTR_INT_WARP_WIDE_INSTR_OFFSETS
	.align		4
.L_349:
        /*0220*/ 	.byte	0x04, 0x31
        /*0222*/ 	.short	(.L_351 - .L_350)


	//   ....[0]....
.L_350:
        /*0224*/ 	.word	0x000000c0


	//   ....[1]....
        /*0228*/ 	.word	0x000000d0


	//   ....[2]....
        /*022c*/ 	.word	0x00000170


	//   ....[3]....
        /*0230*/ 	.word	0x00011b60


	//   ....[4]....
        /*0234*/ 	.word	0x00011bf0


	//   ....[5]....
        /*0238*/ 	.word	0x00014ad0


	//   ....[6]....
        /*023c*/ 	.word	0x00014b60


	//----- nvinfo : EIATTR_COOP_GROUP_MASK_REGIDS
	.align		4
.L_351:
        /*0240*/ 	.byte	0x04, 0x29
        /*0242*/ 	.short	(.L_353 - .L_352)


	//   ....[0]....
.L_352:
        /*0244*/ 	.word	0xffffffff


	//   ....[1]....
        /*0248*/ 	.word	0xffffffff


	//   ....[2]....
        /*024c*/ 	.word	0xffffffff


	//   ....[3]....
        /*0250*/ 	.word	0xffffffff


	//   ....[4]....
        /*0254*/ 	.word	0xffffffff


	//   ....[5]....
        /*0258*/ 	.word	0xffffffff


	//   ....[6]....
        /*025c*/ 	.word	0xffffffff


	//   ....[7]....
        /*0260*/ 	.word	0xffffffff


	//   ....[8]....
        /*0264*/ 	.word	0xffffffff


	//   ....[9]....
        /*0268*/ 	.word	0xffffffff


	//   ....[10]....
        /*026c*/ 	.word	0xffffffff


	//   ....[11]....
        /*0270*/ 	.word	0xffffffff


	//   ....[12]....
        /*0274*/ 	.word	0xffffffff


	//   ....[13]....
        /*0278*/ 	.word	0xffffffff


	//   ....[14]....
        /*027c*/ 	.word	0xffffffff


	//   ....[15]....
        /*0280*/ 	.word	0xffffffff


	//   ....[16]....
        /*0284*/ 	.word	0xffffffff


	//   ....[17]....
        /*0288*/ 	.word	0xffffffff


	//   ....[18]....
        /*028c*/ 	.word	0xffffffff


	//   ....[19]....
        /*0290*/ 	.word	0xffffffff


	//   ....[20]....
        /*0294*/ 	.word	0xffffffff


	//   ....[21]....
        /*0298*/ 	.word	0xffffffff


	//   ....[22]....
        /*029c*/ 	.word	0xffffffff


	//   ....[23]....
        /*02a0*/ 	.word	0xffffffff


	//   ....[24]....
        /*02a4*/ 	.word	0xffffffff


	//   ....[25]....
        /*02a8*/ 	.word	0xffffffff


	//   ....[26]....
        /*02ac*/ 	.word	0xffffffff


	//   ....[27]....
        /*02b0*/ 	.word	0xffffffff


	//   ....[28]....
        /*02b4*/ 	.word	0xffffffff


	//   ....[29]....
        /*02b8*/ 	.word	0xffffffff


	//   ....[30]....
        /*02bc*/ 	.word	0xffffffff


	//   ....[31]....
        /*02c0*/ 	.word	0xffffffff


	//   ....[32]....
        /*02c4*/ 	.word	0xffffffff


	//   ....[33]....
        /*02c8*/ 	.word	0xffffffff


	//   ....[34]....
        /*02cc*/ 	.word	0xffffffff


	//   ....[35]....
        /*02d0*/ 	.word	0xffffffff


	//   ....[36]....
        /*02d4*/ 	.word	0xffffffff


	//   ....[37]....
        /*02d8*/ 	.word	0xffffffff


	//   ....[38]....
        /*02dc*/ 	.word	0xffffffff


	//   ....[39]....
        /*02e0*/ 	.word	0xffffffff


	//   ....[40]....
        /*02e4*/ 	.word	0xffffffff


	//   ....[41]....
        /*02e8*/ 	.word	0xffffffff


	//   ....[42]....
        /*02ec*/ 	.word	0xffffffff


	//   ....[43]....
        /*02f0*/ 	.word	0xffffffff


	//   ....[44]....
        /*02f4*/ 	.word	0xffffffff


	//   ....[45]....
        /*02f8*/ 	.word	0xffffffff


	//   ....[46]....
        /*02fc*/ 	.word	0xffffffff


	//   ....[47]....
        /*0300*/ 	.word	0xffffffff


	//   ....[48]....
        /*0304*/ 	.word	0xffffffff


	//   ....[49]....
        /*0308*/ 	.word	0xffffffff


	//   ....[50]....
        /*030c*/ 	.word	0xffffffff


	//   ....[51]....
        /*0310*/ 	.word	0xffffffff


	//   ....[52]....
        /*0314*/ 	.word	0xffffffff


	//   ....[53]....
        /*0318*/ 	.word	0xffffffff


	//   ....[54]....
        /*031c*/ 	.word	0xffffffff


	//   ....[55]....
        /*0320*/ 	.word	0xffffffff


	//   ....[56]....
        /*0324*/ 	.word	0xffffffff


	//   ....[57]....
        /*0328*/ 	.word	0xffffffff


	//   ....[58]....
        /*032c*/ 	.word	0xffffffff


	//   ....[59]....
        /*0330*/ 	.word	0xffffffff


	//   ....[60]....
        /*0334*/ 	.word	0xffffffff


	//   ....[61]....
        /*0338*/ 	.word	0xffffffff


	//   ....[62]....
        /*033c*/ 	.word	0xffffffff


	//   ....[63]....
        /*0340*/ 	.word	0xffffffff


	//   ....[64]....
        /*0344*/ 	.word	0xffffffff


	//   ....[65]....
        /*0348*/ 	.word	0xffffffff


	//   ....[66]....
        /*034c*/ 	.word	0xffffffff


	//   ....[67]....
        /*0350*/ 	.word	0xffffffff


	//   ....[68]....
        /*0354*/ 	.word	0xffffffff


	//   ....[69]....
        /*0358*/ 	.word	0xffffffff


	//   ....[70]....
        /*035c*/ 	.word	0xffffffff


	//   ....[71]....
        /*0360*/ 	.word	0xffffffff


	//   ....[72]....
        /*0364*/ 	.word	0xffffffff


	//   ....[73]....
        /*0368*/ 	.word	0xffffffff


	//   ....[74]....
        /*036c*/ 	.word	0xffffffff


	//   ....[75]....
        /*0370*/ 	.word	0xffffffff


	//   ....[76]....
        /*0374*/ 	.word	0xffffffff


	//   ....[77]....
        /*0378*/ 	.word	0xffffffff


	//   ....[78]....
        /*037c*/ 	.word	0xffffffff


	//   ....[79]....
        /*0380*/ 	.word	0xffffffff


	//   ....[80]....
        /*0384*/ 	.word	0xffffffff


	//   ....[81]....
        /*0388*/ 	.word	0xffffffff


	//   ....[82]....
        /*038c*/ 	.word	0xffffffff


	//   ....[83]....
        /*0390*/ 	.word	0xffffffff


	//   ....[84]....
        /*0394*/ 	.word	0xffffffff


	//   ....[85]....
        /*0398*/ 	.word	0xffffffff


	//   ....[86]....
        /*039c*/ 	.word	0xffffffff


	//   ....[87]....
        /*03a0*/ 	.word	0xffffffff


	//   ....[88]....
        /*03a4*/ 	.word	0xffffffff


	//   ....[89]....
        /*03a8*/ 	.word	0xffffffff


	//   ....[90]....
        /*03ac*/ 	.word	0xffffffff


	//   ....[91]....
        /*03b0*/ 	.word	0xffffffff


	//   ....[92]....
        /*03b4*/ 	.word	0xffffffff


	//   ....[93]....
        /*03b8*/ 	.word	0xffffffff


	//   ....[94]....
        /*03bc*/ 	.word	0xffffffff


	//   ....[95]....
        /*03c0*/ 	.word	0xffffffff


	//   ....[96]....
        /*03c4*/ 	.word	0xffffffff


	//   ....[97]....
        /*03c8*/ 	.word	0xffffffff


	//   ....[98]....
        /*03cc*/ 	.word	0xffffffff


	//   ....[99]....
        /*03d0*/ 	.word	0xffffffff


	//   ....[100]....
        /*03d4*/ 	.word	0xffffffff


	//   ....[101]....
        /*03d8*/ 	.word	0xffffffff


	//   ....[102]....
        /*03dc*/ 	.word	0xffffffff


	//   ....[103]....
        /*03e0*/ 	.word	0xffffffff


	//   ....[104]....
        /*03e4*/ 	.word	0xffffffff


	//   ....[105]....
        /*03e8*/ 	.word	0xffffffff


	//   ....[106]....
        /*03ec*/ 	.word	0xffffffff


	//   ....[107]....
        /*03f0*/ 	.word	0xffffffff


	//   ....[108]....
        /*03f4*/ 	.word	0xffffffff


	//   ....[109]....
        /*03f8*/ 	.word	0xffffffff


	//   ....[110]....
        /*03fc*/ 	.word	0xffffffff


	//   ....[111]....
        /*0400*/ 	.word	0xffffffff


	//   ....[112]....
        /*0404*/ 	.word	0xffffffff


	//   ....[113]....
        /*0408*/ 	.word	0xffffffff


	//   ....[114]....
        /*040c*/ 	.word	0xffffffff


	//   ....[115]....
        /*0410*/ 	.word	0xffffffff


	//   ....[116]....
        /*0414*/ 	.word	0xffffffff


	//   ....[117]....
        /*0418*/ 	.word	0xffffffff


	//   ....[118]....
        /*041c*/ 	.word	0xffffffff


	//   ....[119]....
        /*0420*/ 	.word	0xffffffff


	//   ....[120]....
        /*0424*/ 	.word	0xffffffff


	//   ....[121]....
        /*0428*/ 	.word	0xffffffff


	//   ....[122]....
        /*042c*/ 	.word	0xffffffff


	//   ....[123]....
        /*0430*/ 	.word	0xffffffff


	//   ....[124]....
        /*0434*/ 	.word	0xffffffff


	//   ....[125]....
        /*0438*/ 	.word	0xffffffff


	//   ....[126]....
        /*043c*/ 	.word	0xffffffff


	//   ....[127]....
        /*0440*/ 	.word	0xffffffff


	//   ....[128]....
        /*0444*/ 	.word	0xffffffff


	//   ....[129]....
        /*0448*/ 	.word	0xffffffff


	//   ....[130]....
        /*044c*/ 	.word	0xffffffff


	//   ....[131]....
        /*0450*/ 	.word	0xffffffff


	//   ....[132]....
        /*0454*/ 	.word	0xffffffff


	//   ....[133]....
        /*0458*/ 	.word	0xffffffff


	//   ....[134]....
        /*045c*/ 	.word	0xffffffff


	//   ....[135]....
        /*0460*/ 	.word	0x0500000f


	//   ....[136]....
        /*0464*/ 	.word	0x0500000f


	//   ....[137]....
        /*0468*/ 	.word	0x0500000f


	//   ....[138]....
        /*046c*/ 	.word	0x0500000f


	//   ....[139]....
        /*0470*/ 	.word	0x0500000f


	//   ....[140]....
        /*0474*/ 	.word	0x0500000f


	//   ....[141]....
        /*0478*/ 	.word	0x0500000f


	//   ....[142]....
        /*047c*/ 	.word	0x0500000f


	//   ....[143]....
        /*0480*/ 	.word	0x0500000f


	//   ....[144]....
        /*0484*/ 	.word	0x0500000f


	//   ....[145]....
        /*0488*/ 	.word	0x0500000f


	//   ....[146]....
        /*048c*/ 	.word	0x0500000f


	//   ....[147]....
        /*0490*/ 	.word	0x0500000f


	//   ....[148]....
        /*0494*/ 	.word	0x0500000f


	//   ....[149]....
        /*0498*/ 	.word	0x0500000f


	//   ....[150]....
        /*049c*/ 	.word	0x0500000f


	//   ....[151]....
        /*04a0*/ 	.word	0x0500000f


	//   ....[152]....
        /*04a4*/ 	.word	0x0500000f


	//   ....[153]....
        /*04a8*/ 	.word	0x0500000f


	//   ....[154]....
        /*04ac*/ 	.word	0x0500000f


	//   ....[155]....
        /*04b0*/ 	.word	0x0500000f


	//   ....[156]....
        /*04b4*/ 	.word	0x0500000f


	//   ....[157]....
        /*04b8*/ 	.word	0x0500000f


	//   ....[158]....
        /*04bc*/ 	.word	0x0500000f


	//   ....[159]....
        /*04c0*/ 	.word	0x0500000f


	//   ....[160]....
        /*04c4*/ 	.word	0x0500000f


	//   ....[161]....
        /*04c8*/ 	.word	0x0500000f


	//   ....[162]....
        /*04cc*/ 	.word	0x0500000f


	//   ....[163]....
        /*04d0*/ 	.word	0x0500000f


	//   ....[164]....
        /*04d4*/ 	.word	0x0500000f


	//   ....[165]....
        /*04d8*/ 	.word	0x0500000f


	//   ....[166]....
        /*04dc*/ 	.word	0x0500000f


	//   ....[167]....
        /*04e0*/ 	.word	0x0500000f


	//   ....[168]....
        /*04e4*/ 	.word	0x0500000f


	//   ....[169]....
        /*04e8*/ 	.word	0x0500000f


	//   ....[170]....
        /*04ec*/ 	.word	0x0500000f


	//   ....[171]....
        /*04f0*/ 	.word	0x0500000f


	//   ....[172]....
        /*04f4*/ 	.word	0x0500000f


	//   ....[173]....
        /*04f8*/ 	.word	0x0500000f


	//   ....[174]....
        /*04fc*/ 	.word	0x0500000f


	//   ....[175]....
        /*0500*/ 	.word	0x0500000f


	//   ....[176]....
        /*0504*/ 	.word	0x0500000f


	//   ....[177]....
        /*0508*/ 	.word	0x0500000f


	//   ....[178]....
        /*050c*/ 	.word	0x0500000f


	//   ....[179]....
        /*0510*/ 	.word	0x0500000f


	//   ....[180]....
        /*0514*/ 	.word	0x0500000f


	//   ....[181]....
        /*0518*/ 	.word	0x0500000f


	//   ....[182]....
        /*051c*/ 	.word	0x0500000f


	//   ....[183]....
        /*0520*/ 	.word	0x0500000f


	//   ....[184]....
        /*0524*/ 	.word	0x0500000f


	//   ....[185]....
        /*0528*/ 	.word	0x0500000f


	//   ....[186]....
        /*052c*/ 	.word	0x0500000f


	//   ....[187]....
        /*0530*/ 	.word	0x0500000f


	//   ....[188]....
        /*0534*/ 	.word	0x0500000f


	//   ....[189]....
        /*0538*/ 	.word	0x0500000f


	//   ....[190]....
        /*053c*/ 	.word	0x0500000f


	//   ....[191]....
        /*0540*/ 	.word	0x0500000f


	//   ....[192]....
        /*0544*/ 	.word	0x0500000f


	//   ....[193]....
        /*0548*/ 	.word	0x0500000f


	//   ....[194]....
        /*054c*/ 	.word	0x0500000f


	//   ....[195]....
        /*0550*/ 	.word	0x0500000f


	//   ....[196]....
        /*0554*/ 	.word	0x0500000f


	//   ....[197]....
        /*0558*/ 	.word	0x0500000f


	//   ....[198]....
        /*055c*/ 	.word	0x0500000f


	//   ....[199]....
        /*0560*/ 	.word	0x0500000f


	//   ....[200]....
        /*0564*/ 	.word	0x0500000f


	//   ....[201]....
        /*0568*/ 	.word	0x0500000f


	//   ....[202]....
        /*056c*/ 	.word	0x0500000f


	//   ....[203]....
        /*0570*/ 	.word	0x0500000f


	//   ....[204]....
        /*0574*/ 	.word	0x0500000f


	//   ....[205]....
        /*0578*/ 	.word	0x0500000f


	//   ....[206]....
        /*057c*/ 	.word	0x0500000f


	//   ....[207]....
        /*0580*/ 	.word	0x0500000f


	//   ....[208]....
        /*0584*/ 	.word	0x0500000f


	//   ....[209]....
        /*0588*/ 	.word	0x0500000f


	//   ....[210]....
        /*058c*/ 	.word	0x0500000f


	//----- nvinfo : EIATTR_COOP_GROUP_INSTR_OFFSETS
	.align		4
.L_353:
        /*0590*/ 	.byte	0x04, 0x28
        /*0592*/ 	.short	(.L_355 - .L_354)


	//   ....[0]....
.L_354:
        /*0594*/ 	.word	0x00000070


	//   ....[1]....
        /*0598*/ 	.word	0x000000b0


	//   ....[2]....
        /*059c*/ 	.word	0x000002d0


	//   ....[3]....
        /*05a0*/ 	.word	0x00000430


	//   ....[4]....
        /*05a4*/ 	.word	0x00000550


	//   ....[5]....
        /*05a8*/ 	.word	0x000006b0


	//   ....[6]....
        /*05ac*/ 	.word	0x00001d10


	//   ....[7]....
        /*05b0*/ 	.word	0x00005470


	//   ....[8]....
        /*05b4*/ 	.word	0x000054b0


	//   ....[9]....
        /*05b8*/ 	.word	0x00005860


	//   ....[10]....
        /*05bc*/ 	.word	0x000058c0


	//   ....[11]....
        /*05c0*/ 	.word	0x00009620


	//   ....[12]....
        /*05c4*/ 	.word	0x00009680


	//   ....[13]....
        /*05c8*/ 	.word	0x000098e0


	//   ....[14]....
        /*05cc*/ 	.word	0x00009900


	//   ....[15]....
        /*05d0*/ 	.word	0x0000acd0


	//   ....[16]....
        /*05d4*/ 	.word	0x0000ad30


	//   ....[17]....
        /*05d8*/ 	.word	0x0000adb0


	//   ....[18]....
        /*05dc*/ 	.word	0x0000af70


	//   ....[19]....
        /*05e0*/ 	.word	0x0000cc00


	//   ....[20]....
        /*05e4*/ 	.word	0x0000cc10


	//   ....[21]....
        /*05e8*/ 	.word	0x0000cc20


	//   ....[22]....
        /*05ec*/ 	.word	0x0000cc40


	//   ....[23]....
        /*05f0*/ 	.word	0x0000d750


	//   ....[24]....
        /*05f4*/ 	.word	0x0000d770


	//   ....[25]....
        /*05f8*/ 	.word	0x0000d910


	//   ....[26]....
        /*05fc*/ 	.word	0x0000d930


	//   ....[27]....
        /*0600*/ 	.word	0x0000da70


	//   ....[28]....
        /*0604*/ 	.word	0x0000da90


	//   ....[29]....
        /*0608*/ 	.word	0x0000dbe0


	//   ....[30]....
        /*060c*/ 	.word	0x0000dc00


	//   ....[31]....
        /*0610*/ 	.word	0x0000e1c0


	//   ....[32]....
        /*0614*/ 	.word	0x0000e200


	//   ....[33]....
        /*0618*/ 	.word	0x0000eca0


	//   ....[34]....
        /*061c*/ 	.word	0x0000ecb0


	//   ....[35]....
        /*0620*/ 	.word	0x00010050


	//   ....[36]....
        /*0624*/ 	.word	0x00010080


	//   ....[37]....
        /*0628*/ 	.word	0x000101f0


	//   ....[38]....
        /*062c*/ 	.word	0x00010210


	//   ....[39]....
        /*0630*/ 	.word	0x00010350


	//   ....[40]....
        /*0634*/ 	.word	0x00010370


	//   ....[41]....
        /*0638*/ 	.word	0x000104c0


	//   ....[42]....
        /*063c*/ 	.word	0x000104e0


	//   ....[43]....
        /*0640*/ 	.word	0x000106c0


	//   ....[44]....
        /*0644*/ 	.word	0x000108b0


	//   ....[45]....
        /*0648*/ 	.word	0x000108e0


	//   ....[46]....
        /*064c*/ 	.word	0x00010910


	//   ....[47]....
        /*0650*/ 	.word	0x00010940


	//   ....[48]....
        /*0654*/ 	.word	0x00010970


	//   ....[49]....
        /*0658*/ 	.word	0x000109a0


	//   ....[50]....
        /*065c*/ 	.word	0x00010b10


	//   ....[51]....
        /*0660*/ 	.word	0x00010b40


	//   ....[52]....
        /*0664*/ 	.word	0x00010b70


	//   ....[53]....
        /*0668*/ 	.word	0x00010ba0


	//   ....[54]....
        /*066c*/ 	.word	0x00010bd0


	//   ....[55]....
        /*0670*/ 	.word	0x00010c00


	//   ....[56]....
        /*0674*/ 	.word	0x00010c90


	//   ....[57]....
        /*0678*/ 	.word	0x00010cc0


	//   ....[58]....
        /*067c*/ 	.word	0x00010cd0


	//   ....[59]....
        /*0680*/ 	.word	0x00010d60


	//   ....[60]....
        /*0684*/ 	.word	0x00012720


	//   ....[61]....
        /*0688*/ 	.word	0x00012760


	//   ....[62]....
        /*068c*/ 	.word	0x00012790


	//   ....[63]....
        /*0690*/ 	.word	0x00012840


	//   ....[64]....
        /*0694*/ 	.word	0x00012880


	//   ....[65]....
        /*0698*/ 	.word	0x000128e0


	//   ....[66]....
        /*069c*/ 	.word	0x00012920


	//   ....[67]....
        /*06a0*/ 	.word	0x00012980


	//   ....[68]....
        /*06a4*/ 	.word	0x000129a0


	//   ....[69]....
        /*06a8*/ 	.word	0x000129d0


	//   ....[70]....
        /*06ac*/ 	.word	0x000131a0


	//   ....[71]....
        /*06b0*/ 	.word	0x000131d0


	//   ....[72]....
        /*06b4*/ 	.word	0x00013230


	//   ....[73]....
        /*06b8*/ 	.word	0x00013290


	//   ....[74]....
        /*06bc*/ 	.word	0x000132e0


	//   ....[75]....
        /*06c0*/ 	.word	0x00013350


	//   ....[76]....
        /*06c4*/ 	.word	0x000133a0


	//   ....[77]....
        /*06c8*/ 	.word	0x00013410


	//   ....[78]....
        /*06cc*/ 	.word	0x00013460


	//   ....[79]....
        /*06d0*/ 	.word	0x000134d0


	//   ....[80]....
        /*06d4*/ 	.word	0x00013520


	//   ....[81]....
        /*06d8*/ 	.word	0x00013590


	//   ....[82]....
        /*06dc*/ 	.word	0x000135e0


	//   ....[83]....
        /*06e0*/ 	.word	0x00013650


	//   ....[84]....
        /*06e4*/ 	.word	0x000136a0


	//   ....[85]....
        /*06e8*/ 	.word	0x000136f0


	//   ....[86]....
        /*06ec*/ 	.word	0x00013e80


	//   ....[87]....
        /*06f0*/ 	.word	0x00013ec0


	//   ....[88]....
        /*06f4*/ 	.word	0x00013ee0


	//   ....[89]....
        /*06f8*/ 	.word	0x00013fa0


	//   ....[90]....
        /*06fc*/ 	.word	0x00013fd0


	//   ....[91]....
        /*0700*/ 	.word	0x00014020


	//   ....[92]....
        /*0704*/ 	.word	0x00014050


	//   ....[93]....
        /*0708*/ 	.word	0x000140a0


	//   ....[94]....
        /*070c*/ 	.word	0x000140d0


	//   ....[95]....
        /*0710*/ 	.word	0x00014140


	//   ....[96]....
        /*0714*/ 	.word	0x00014420


	//   ....[97]....
        /*0718*/ 	.word	0x00014440


	//   ....[98]....
        /*071c*/ 	.word	0x00014450


	//   ....[99]....
        /*0720*/ 	.word	0x00014500


	//   ....[100]....
        /*0724*/ 	.word	0x00014510


	//   ....[101]....
        /*0728*/ 	.word	0x000145c0


	//   ....[102]....
        /*072c*/ 	.word	0x000145d0


	//   ....[103]....
        /*0730*/ 	.word	0x00014680


	//   ....[104]....
        /*0734*/ 	.word	0x00014690


	//   ....[105]....
        /*0738*/ 	.word	0x000146a0


	//   ....[106]....
        /*073c*/ 	.word	0x00014cb0


	//   ....[107]....
        /*0740*/ 	.word	0x00014cf0


	//   ....[108]....
        /*0744*/ 	.word	0x00014d30


	//   ....[109]....
        /*0748*/ 	.word	0x00014d50


	//   ....[110]....
        /*074c*/ 	.word	0x00014d70


	//   ....[111]....
        /*0750*/ 	.word	0x00014e20


	//   ....[112]....
        /*0754*/ 	.word	0x00014ed0


	//   ....[113]....
        /*0758*/ 	.word	0x00014f00


	//   ....[114]....
        /*075c*/ 	.word	0x00014f10


	//   ....[115]....
        /*0760*/ 	.word	0x00014fa0


	//   ....[116]....
        /*0764*/ 	.word	0x00015410


	//   ....[117]....
        /*0768*/ 	.word	0x00015440


	//   ....[118]....
        /*076c*/ 	.word	0x000154a0


	//   ....[119]....
        /*0770*/ 	.word	0x000154d0


	//   ....[120]....
        /*0774*/ 	.word	0x00015500


	//   ....[121]....
        /*0778*/ 	.word	0x00015530


	//   ....[122]....
        /*077c*/ 	.word	0x00015560


	//   ....[123]....
        /*0780*/ 	.word	0x00015590


	//   ....[124]....
        /*0784*/ 	.word	0x00015730


	//   ....[125]....
        /*0788*/ 	.word	0x00015760


	//   ....[126]....
        /*078c*/ 	.word	0x00015790


	//   ....[127]....
        /*0790*/ 	.word	0x000157c0


	//   ....[128]....
        /*0794*/ 	.word	0x000157f0


	//   ....[129]....
        /*0798*/ 	.word	0x00015820


	//   ....[130]....
        /*079c*/ 	.word	0x000158e0


	//   ....[131]....
        /*07a0*/ 	.word	0x00015900


	//   ....[132]....
        /*07a4*/ 	.word	0x00015910


	//   ....[133]....
        /*07a8*/ 	.word	0x00015970


	//   ....[134]....
        /*07ac*/ 	.word	0x00015f90


	//   ....[135]....
        /*07b0*/ 	.word	0x00016480


	//   ....[136]....
        /*07b4*/ 	.word	0x00016570


	//   ....[137]....
        /*07b8*/ 	.word	0x00016650


	//   ....[138]....
        /*07bc*/ 	.word	0x000166b0


	//   ....[139]....
        /*07c0*/ 	.word	0x00016750


	//   ....[140]....
        /*07c4*/ 	.word	0x00016830


	//   ....[141]....
        /*07c8*/ 	.word	0x00016930


	//   ....[142]....
        /*07cc*/ 	.word	0x000169a0


	//   ....[143]....
        /*07d0*/ 	.word	0x00016a90


	//   ....[144]....
        /*07d4*/ 	.word	0x00016b00


	//   ....[145]....
        /*07d8*/ 	.word	0x00016be0


	//   ....[146]....
        /*07dc*/ 	.word	0x00016c90


	//   ....[147]....
        /*07e0*/ 	.word	0x00016d00


	//   ....[148]....
        /*07e4*/ 	.word	0x00016d80


	//   ....[149]....
        /*07e8*/ 	.word	0x00016e50


	//   ....[150]....
        /*07ec*/ 	.word	0x00016ed0


	//   ....[151]....
        /*07f0*/ 	.word	0x00016fc0


	//   ....[152]....
        /*07f4*/ 	.word	0x00017040


	//   ....[153]....
        /*07f8*/ 	.word	0x00017130


	//   ....[154]....
        /*07fc*/ 	.word	0x000171b0


	//   ....[155]....
        /*0800*/ 	.word	0x000172a0


	//   ....[156]....
        /*0804*/ 	.word	0x00017320


	//   ....[157]....
        /*0808*/ 	.word	0x00017410


	//   ....[158]....
        /*080c*/ 	.word	0x00017490


	//   ....[159]....
        /*0810*/ 	.word	0x00017580


	//   ....[160]....
        /*0814*/ 	.word	0x00017600


	//   ....[161]....
        /*0818*/ 	.word	0x000176d0


	//   ....[162]....
        /*081c*/ 	.word	0x00017800


	//   ....[163]....
        /*0820*/ 	.word	0x000178d0


	//   ....[164]....
        /*0824*/ 	.word	0x000179a0


	//   ....[165]....
        /*0828*/ 	.word	0x00017a80


	//   ....[166]....
        /*082c*/ 	.word	0x00017ae0


	//   ....[167]....
        /*0830*/ 	.word	0x00017bc0


	//   ....[168]....
        /*0834*/ 	.word	0x00017c20


	//   ....[169]....
        /*0838*/ 	.word	0x00017d00


	//   ....[170]....
        /*083c*/ 	.word	0x00017d60


	//   ....[171]....
        /*0840*/ 	.word	0x00017e70


	//   ....[172]....
        /*0844*/ 	.word	0x00017f60


	//   ....[173]....
        /*0848*/ 	.word	0x00018000


	//   ....[174]....
        /*084c*/ 	.word	0x00018060


	//   ....[175]....
        /*0850*/ 	.word	0x00018180


	//   ....[176]....
        /*0854*/ 	.word	0x000181e0


	//   ....[177]....
        /*0858*/ 	.word	0x00018300


	//   ....[178]....
        /*085c*/ 	.word	0x00018360


	//   ....[179]....
        /*0860*/ 	.word	0x00018480


	//   ....[180]....
        /*0864*/ 	.word	0x000184e0


	//   ....[181]....
        /*0868*/ 	.word	0x000185b0


	//   ....[182]....
        /*086c*/ 	.word	0x00018710


	//   ....[183]....
        /*0870*/ 	.word	0x000187b0


	//   ....[184]....
        /*0874*/ 	.word	0x00018900


	//   ....[185]....
        /*0878*/ 	.word	0x000189b0


	//   ....[186]....
        /*087c*/ 	.word	0x00018a10


	//   ....[187]....
        /*0880*/ 	.word	0x00018ad0


	//   ....[188]....
        /*0884*/ 	.word	0x00018bb0


	//   ....[189]....
        /*0888*/ 	.word	0x00018c70


	//   ....[190]....
        /*088c*/ 	.word	0x00018d50


	//   ....[191]....
        /*0890*/ 	.word	0x00018e10


	//   ....[192]....
        /*0894*/ 	.word	0x00018f20


	//   ....[193]....
        /*0898*/ 	.word	0x00018fc0


	//   ....[194]....
        /*089c*/ 	.word	0x00019140


	//   ....[195]....
        /*08a0*/ 	.word	0x000191b0


	//   ....[196]....
        /*08a4*/ 	.word	0x00019220


	//   ....[197]....
        /*08a8*/ 	.word	0x00019290


	//   ....[198]....
        /*08ac*/ 	.word	0x00019300


	//   ....[199]....
        /*08b0*/ 	.word	0x00019380


	//   ....[200]....
        /*08b4*/ 	.word	0x00019400


	//   ....[201]....
        /*08b8*/ 	.word	0x00019490


	//   ....[202]....
        /*08bc*/ 	.word	0x00019500


	//   ....[203]....
        /*08c0*/ 	.word	0x00019570


	//   ....[204]....
        /*08c4*/ 	.word	0x000195e0


	//   ....[205]....
        /*08c8*/ 	.word	0x00019660


	//   ....[206]....
        /*08cc*/ 	.word	0x000196d0


	//   ....[207]....
        /*08d0*/ 	.word	0x00019770


	//   ....[208]....
        /*08d4*/ 	.word	0x000197c0


	//   ....[209]....
        /*08d8*/ 	.word	0x00019850


	//   ....[210]....
        /*08dc*/ 	.word	0x00019980


	//----- nvinfo : EIATTR_REG_RECONFIG
	.align		4
.L_355:
        /*08e0*/ 	.byte	0x01, 0x54
	.zero		2


	//----- nvinfo : EIATTR_SYSCALL_OFFSETS
	.align		4
        /*08e4*/ 	.byte	0x04, 0x46
        /*08e6*/ 	.short	(.L_357 - .L_356)


	//   ....[0]....
.L_356:
        /*08e8*/ 	.word	0x00001e90


	//   ....[1]....
        /*08ec*/ 	.word	0x00011d50


	//   ....[2]....
        /*08f0*/ 	.word	0x00011ea0


	//   ....[3]....
        /*08f4*/ 	.word	0x00011f90


	//   ....[4]....
        /*08f8*/ 	.word	0x00012e20


	//----- nvinfo : EIATTR_MBARRIER_INSTR_OFFSETS
	.align		4
.L_357:
        /*08fc*/ 	.byte	0x04, 0x39
        /*08fe*/ 	.short	(.L_359 - .L_358)


	//   ....[0]....
.L_358:
        /*0900*/ 	.word	0x00000180
        /*0904*/ 	.word	0x000000ff
        /*0908*/ 	.word	0x00038800
        /*090c*/ 	.short	0x0100
        /*090e*/ 	.byte	0x08
	.zero		1


	//   ....[1]....
        /*0910*/ 	.word	0x00000190
        /*0914*/ 	.word	0x000000ff
        /*0918*/ 	.word	0x00038820
        /*091c*/ 	.short	0x0100
        /*091e*/ 	.byte	0x08
	.zero		1


	//   ....[2]....
        /*0920*/ 	.word	0x00000280
        /*0924*/ 	.word	0x000000ff
        /*0928*/ 	.word	0x00038830
        /*092c*/ 	.short	0x0100
        /*092e*/ 	.byte	0x08
	.zero		1


	//   ....[3]....
        /*0930*/ 	.word	0x00000290
        /*0934*/ 	.word	0x000000ff
        /*0938*/ 	.word	0x00038840
        /*093c*/ 	.short	0x0100
        /*093e*/ 	.byte	0x08
	.zero		1


	//   ....[4]....
        /*0940*/ 	.word	0x000002a0
        /*0944*/ 	.word	0x000000ff
        /*0948*/ 	.word	0x00038838
        /*094c*/ 	.short	0x0100
        /*094e*/ 	.byte	0x08
	.zero		1


	//   ....[5]....
        /*0950*/ 	.word	0x000002b0
        /*0954*/ 	.word	0x000000ff
        /*0958*/ 	.word	0x00038848
        /*095c*/ 	.short	0x0100
        /*095e*/ 	.byte	0x08
	.zero		1


	//   ....[6]....
        /*0960*/ 	.word	0x000003e0
        /*0964*/ 	.word	0x000000ff
        /*0968*/ 	.word	0x00038850
        /*096c*/ 	.short	0x0100
        /*096e*/ 	.byte	0x08
	.zero		1


	//   ....[7]....
        /*0970*/ 	.word	0x000003f0
        /*0974*/ 	.word	0x000000ff
        /*0978*/ 	.word	0x00038860
        /*097c*/ 	.short	0x0100
        /*097e*/ 	.byte	0x08
	.zero		1


	//   ....[8]....
        /*0980*/ 	.word	0x00000400
        /*0984*/ 	.word	0x000000ff
        /*0988*/ 	.word	0x00038858
        /*098c*/ 	.short	0x0100
        /*098e*/ 	.byte	0x08
	.zero		1


	//   ....[9]....
        /*0990*/ 	.word	0x00000410
        /*0994*/ 	.word	0x000000ff
        /*0998*/ 	.word	0x00038868
        /*099c*/ 	.short	0x0100
        /*099e*/ 	.byte	0x08
	.zero		1


	//   ....[10]....
        /*09a0*/ 	.word	0x00000500
        /*09a4*/ 	.word	0x000000ff
        /*09a8*/ 	.word	0x00038870
        /*09ac*/ 	.short	0x0100
        /*09ae*/ 	.byte	0x06
	.zero		1


	//   ....[11]....
        /*09b0*/ 	.word	0x00000510
        /*09b4*/ 	.word	0x000000ff
        /*09b8*/ 	.word	0x00038880
        /*09bc*/ 	.short	0x0100
        /*09be*/ 	.byte	0x06
	.zero		1


	//   ....[12]....
        /*09c0*/ 	.word	0x00000520
        /*09c4*/ 	.word	0x000000ff
        /*09c8*/ 	.word	0x00038878
        /*09cc*/ 	.short	0x0100
        /*09ce*/ 	.byte	0x06
	.zero		1


	//   ....[13]....
        /*09d0*/ 	.word	0x00000530
        /*09d4*/ 	.word	0x000000ff
        /*09d8*/ 	.word	0x00038888
        /*09dc*/ 	.short	0x0100
        /*09de*/ 	.byte	0x06
	.zero		1


	//   ....[14]....
        /*09e0*/ 	.word	0x00000660
        /*09e4*/ 	.word	0x000000ff
        /*09e8*/ 	.word	0x00038890
        /*09ec*/ 	.short	0x0100
        /*09ee*/ 	.byte	0x08
	.zero		1


	//   ....[15]....
        /*09f0*/ 	.word	0x00000670
        /*09f4*/ 	.word	0x000000ff
        /*09f8*/ 	.word	0x000388a0
        /*09fc*/ 	.short	0x0100
        /*09fe*/ 	.byte	0x08
	.zero		1


	//   ....[16]....
        /*0a00*/ 	.word	0x00000680
        /*0a04*/ 	.word	0x000000ff
        /*0a08*/ 	.word	0x00038898
        /*0a0c*/ 	.short	0x0100
        /*0a0e*/ 	.byte	0x08
	.zero		1


	//   ....[17]....
        /*0a10*/ 	.word	0x00000690
        /*0a14*/ 	.word	0x000000ff
        /*0a18*/ 	.word	0x000388a8
        /*0a1c*/ 	.short	0x0100
        /*0a1e*/ 	.byte	0x08
	.zero		1


	//   ....[18]....
        /*0a20*/ 	.word	0x000007d0
        /*0a24*/ 	.word	0x000000ff
        /*0a28*/ 	.word	0x000388b0
        /*0a2c*/ 	.short	0x0100
        /*0a2e*/ 	.byte	0x08
	.zero		1


	//   ....[19]....
        /*0a30*/ 	.word	0x000007e0
        /*0a34*/ 	.word	0x000000ff
        /*0a38*/ 	.word	0x000388c0
        /*0a3c*/ 	.short	0x0100
        /*0a3e*/ 	.byte	0x08
	.zero		1


	//   ....[20]....
        /*0a40*/ 	.word	0x000007f0
        /*0a44*/ 	.word	0x000000ff
        /*0a48*/ 	.word	0x000388b8
        /*0a4c*/ 	.short	0x0100
        /*0a4e*/ 	.byte	0x08
	.zero		1


	//   ....[21]....
        /*0a50*/ 	.word	0x00000800
        /*0a54*/ 	.word	0x000000ff
        /*0a58*/ 	.word	0x000388c8
        /*0a5c*/ 	.short	0x0100
        /*0a5e*/ 	.byte	0x08
	.zero		1


	//   ....[22]....
        /*0a60*/ 	.word	0x00001f90
        /*0a64*/ 	.word	0x00000005
        /*0a68*/ 	.word	0x00038800
        /*0a6c*/ 	.short	0x010a
        /*0a6e*/ 	.byte	0x3f
	.zero		1


	//   ....[23]....
        /*0a70*/ 	.word	0x00002020
        /*0a74*/ 	.word	0x00000000
        /*0a78*/ 	.word	0x00038830
        /*0a7c*/ 	.short	0x010a
        /*0a7e*/ 	.byte	0x3f
	.zero		1


	//   ....[24]....
        /*0a80*/ 	.word	0x00002070
        /*0a84*/ 	.word	0x00000000
        /*0a88*/ 	.word	0x00038830
        /*0a8c*/ 	.short	0x010a
        /*0a8e*/ 	.byte	0x3f
	.zero		1


	//   ....[25]....
        /*0a90*/ 	.word	0x00005cf0
        /*0a94*/ 	.word	0x00000007
        /*0a98*/ 	.word	0x00000000
        /*0a9c*/ 	.short	0x0101
        /*0a9e*/ 	.byte	0x3f
	.zero		1


	//   ....[26]....
        /*0aa0*/ 	.word	0x00006830
        /*0aa4*/ 	.word	0x000000ff
        /*0aa8*/ 	.word	0x00038830
        /*0aac*/ 	.short	0x010a
        /*0aae*/ 	.byte	0x05
	.zero		1


	//   ....[27]....
        /*0ab0*/ 	.word	0x00006880
        /*0ab4*/ 	.word	0x000000ff
        /*0ab8*/ 	.word	0x00038830
        /*0abc*/ 	.short	0x010a
        /*0abe*/ 	.byte	0x04
	.zero		1


	//   ....[28]....
        /*0ac0*/ 	.word	0x00008df0
        /*0ac4*/ 	.word	0x000000ff
        /*0ac8*/ 	.word	0x00038850
        /*0acc*/ 	.short	0x010a
        /*0ace*/ 	.byte	0x04
	.zero		1


	//   ....[29]....
        /*0ad0*/ 	.word	0x00008e30
        /*0ad4*/ 	.word	0x000000ff
        /*0ad8*/ 	.word	0x00038850
        /*0adc*/ 	.short	0x010a
        /*0ade*/ 	.byte	0x04
	.zero		1


	//   ....[30]....
        /*0ae0*/ 	.word	0x00009470
        /*0ae4*/ 	.word	0x000000ff
        /*0ae8*/ 	.word	0x00000000
        /*0aec*/ 	.short	0x0101
        /*0aee*/ 	.byte	0x06
	.zero		1


	//   ....[31]....
        /*0af0*/ 	.word	0x0000a250
        /*0af4*/ 	.word	0x000000ff
        /*0af8*/ 	.word	0x00000000
        /*0afc*/ 	.short	0x0101
        /*0afe*/ 	.byte	0x04
	.zero		1


	//   ....[32]....
        /*0b00*/ 	.word	0x0000abe0
        /*0b04*/ 	.word	0x0000000c
        /*0b08*/ 	.word	0x00038850
        /*0b0c*/ 	.short	0x010a
        /*0b0e*/ 	.byte	0x3f
	.zero		1


	//   ....[33]....
        /*0b10*/ 	.word	0x0000ac50
        /*0b14*/ 	.word	0x0000000c
        /*0b18*/ 	.word	0x00038850
        /*0b1c*/ 	.short	0x010a
        /*0b1e*/ 	.byte	0x3f
	.zero		1


	//   ....[34]....
        /*0b20*/ 	.word	0x0000b930
        /*0b24*/ 	.word	0x00000003
        /*0b28*/ 	.word	0x00000000
        /*0b2c*/ 	.short	0x0101
        /*0b2e*/ 	.byte	0x3f
	.zero		1


	//   ....[35]....
        /*0b30*/ 	.word	0x0000d740
        /*0b34*/ 	.word	0x000000ff
        /*0b38*/ 	.word	0x00000000
        /*0b3c*/ 	.short	0x0101
        /*0b3e*/ 	.byte	0x08
	.zero		1


	//   ....[36]....
        /*0b40*/ 	.word	0x0000e020
        /*0b44*/ 	.word	0x000000ff
        /*0b48*/ 	.word	0x00000000
        /*0b4c*/ 	.short	0x0101
        /*0b4e*/ 	.byte	0x08
	.zero		1


	//   ....[37]....
        /*0b50*/ 	.word	0x00012550
        /*0b54*/ 	.word	0x00000005
        /*0b58*/ 	.word	0x00038840
        /*0b5c*/ 	.short	0x010a
        /*0b5e*/ 	.byte	0x3f
	.zero		1


	//   ....[38]....
        /*0b60*/ 	.word	0x00012b40
        /*0b64*/ 	.word	0x00000005
        /*0b68*/ 	.word	0x00038830
        /*0b6c*/ 	.short	0x0107
        /*0b6e*/ 	.byte	0x3f
	.zero		1


	//   ....[39]....
        /*0b70*/ 	.word	0x00012c20
        /*0b74*/ 	.word	0x00000005
        /*0b78*/ 	.word	0x00038830
        /*0b7c*/ 	.short	0x0101
        /*0b7e*/ 	.byte	0x3f
	.zero		1


	//   ....[40]....
        /*0b80*/ 	.word	0x000137e0
        /*0b84*/ 	.word	0x00000016
        /*0b88*/ 	.word	0x00038800
        /*0b8c*/ 	.short	0x0107
        /*0b8e*/ 	.byte	0x3f
	.zero		1


	//   ....[41]....
        /*0b90*/ 	.word	0x00013900
        /*0b94*/ 	.word	0x00000016
        /*0b98*/ 	.word	0x00038800
        /*0b9c*/ 	.short	0x0101
        /*0b9e*/ 	.byte	0x3f
	.zero		1


	//   ....[42]....
        /*0ba0*/ 	.word	0x00013920
        /*0ba4*/ 	.word	0x00000016
        /*0ba8*/ 	.word	0x00038820
        /*0bac*/ 	.short	0x010a
        /*0bae*/ 	.byte	0x3f
	.zero		1


	//   ....[43]....
        /*0bb0*/ 	.word	0x00013cf0
        /*0bb4*/ 	.word	0x00000006
        /*0bb8*/ 	.word	0x00038840
        /*0bbc*/ 	.short	0x010a
        /*0bbe*/ 	.byte	0x3f
	.zero		1


	//   ....[44]....
        /*0bc0*/ 	.word	0x00014250
        /*0bc4*/ 	.word	0x00000006
        /*0bc8*/ 	.word	0x00038830
        /*0bcc*/ 	.short	0x0107
        /*0bce*/ 	.byte	0x3f
	.zero		1


	//   ....[45]....
        /*0bd0*/ 	.word	0x00014300
        /*0bd4*/ 	.word	0x00000006
        /*0bd8*/ 	.word	0x00038830
        /*0bdc*/ 	.short	0x0101
        /*0bde*/ 	.byte	0x3f
	.zero		1


	//   ....[46]....
        /*0be0*/ 	.word	0x00014360
        /*0be4*/ 	.word	0x00000006
        /*0be8*/ 	.word	0x00038860
        /*0bec*/ 	.short	0x010a
        /*0bee*/ 	.byte	0x3f
	.zero		1


	//   ....[47]....
        /*0bf0*/ 	.word	0x00014860
        /*0bf4*/ 	.word	0x00000006
        /*0bf8*/ 	.word	0x00038850
        /*0bfc*/ 	.short	0x0107
        /*0bfe*/ 	.byte	0x3f
	.zero		1


	//   ....[48]....
        /*0c00*/ 	.word	0x000149f0
        /*0c04*/ 	.word	0x00000006
        /*0c08*/ 	.word	0x00038850
        /*0c0c*/ 	.short	0x0101
        /*0c0e*/ 	.byte	0x3f
	.zero		1


	//   ....[49]....
        /*0c10*/ 	.word	0x00014c00
        /*0c14*/ 	.word	0x00000004
        /*0c18*/ 	.word	0x00038860
        /*0c1c*/ 	.short	0x010a
        /*0c1e*/ 	.byte	0x3f
	.zero		1


	//   ....[50]....
        /*0c20*/ 	.word	0x00015120
        /*0c24*/ 	.word	0x00000004
        /*0c28*/ 	.word	0x00038850
        /*0c2c*/ 	.short	0x0107
        /*0c2e*/ 	.byte	0x3f
	.zero		1


	//   ....[51]....
        /*0c30*/ 	.word	0x000151d0
        /*0c34*/ 	.word	0x00000004
        /*0c38*/ 	.word	0x00038850
        /*0c3c*/ 	.short	0x0101
        /*0c3e*/ 	.byte	0x3f
	.zero		1


	//   ....[52]....
        /*0c40*/ 	.word	0x00015f10
        /*0c44*/ 	.word	0x00000004
        /*0c48*/ 	.word	0x00038820
        /*0c4c*/ 	.short	0x010a
        /*0c4e*/ 	.byte	0x3f
	.zero		1


	//   ....[53]....
        /*0c50*/ 	.word	0x000160b0
        /*0c54*/ 	.word	0x00000005
        /*0c58*/ 	.word	0x00038840
        /*0c5c*/ 	.short	0x010a
        /*0c5e*/ 	.byte	0x3f
	.zero		1


	//   ....[54]....
        /*0c60*/ 	.word	0x00016150
        /*0c64*/ 	.word	0x0000001b
        /*0c68*/ 	.word	0x00038840
        /*0c6c*/ 	.short	0x010a
        /*0c6e*/ 	.byte	0x3f
	.zero		1


	//   ....[55]....
        /*0c70*/ 	.word	0x00016190
        /*0c74*/ 	.word	0x00000005
        /*0c78*/ 	.word	0x00038860
        /*0c7c*/ 	.short	0x010a
        /*0c7e*/ 	.byte	0x3f
	.zero		1


	//   ....[56]....
        /*0c80*/ 	.word	0x000161d0
        /*0c84*/ 	.word	0x0000001b
        /*0c88*/ 	.word	0x00038860
        /*0c8c*/ 	.short	0x010a
        /*0c8e*/ 	.byte	0x3f
	.zero		1


	//   ....[57]....
        /*0c90*/ 	.word	0x00016230
        /*0c94*/ 	.word	0x00000005
        /*0c98*/ 	.word	0x00038800
        /*0c9c*/ 	.short	0x010a
        /*0c9e*/ 	.byte	0x3f
	.zero		1


	//   ....[58]....
        /*0ca0*/ 	.word	0x00016280
        /*0ca4*/ 	.word	0x00000000
        /*0ca8*/ 	.word	0x00038830
        /*0cac*/ 	.short	0x010a
        /*0cae*/ 	.byte	0x3f
	.zero		1


	//   ....[59]....
        /*0cb0*/ 	.word	0x000162f0
        /*0cb4*/ 	.word	0x00000004
        /*0cb8*/ 	.word	0x00038830
        /*0cbc*/ 	.short	0x010a
        /*0cbe*/ 	.byte	0x3f
	.zero		1


	//   ....[60]....
        /*0cc0*/ 	.word	0x00016350
        /*0cc4*/ 	.word	0x00000002
        /*0cc8*/ 	.word	0x00038850
        /*0ccc*/ 	.short	0x010a
        /*0cce*/ 	.byte	0x3f
	.zero		1


	//   ....[61]....
        /*0cd0*/ 	.word	0x000163a0
        /*0cd4*/ 	.word	0x0000000c
        /*0cd8*/ 	.word	0x00038850
        /*0cdc*/ 	.short	0x010a
        /*0cde*/ 	.byte	0x3f
	.zero		1


	//   ....[62]....
        /*0ce0*/ 	.word	0x000164c0
        /*0ce4*/ 	.word	0x00000005
        /*0ce8*/ 	.word	0x00038840
        /*0cec*/ 	.short	0x010a
        /*0cee*/ 	.byte	0x3f
	.zero		1


	//   ....[63]....
        /*0cf0*/ 	.word	0x00017700
        /*0cf4*/ 	.word	0x00000016
        /*0cf8*/ 	.word	0x00038820
        /*0cfc*/ 	.short	0x010a
        /*0cfe*/ 	.byte	0x3f
	.zero		1


	//   ....[64]....
        /*0d00*/ 	.word	0x00017750
        /*0d04*/ 	.word	0x00000006
        /*0d08*/ 	.word	0x00038840
        /*0d0c*/ 	.short	0x010a
        /*0d0e*/ 	.byte	0x3f
	.zero		1


	//   ....[65]....
        /*0d10*/ 	.word	0x00017eb0
        /*0d14*/ 	.word	0x00000006
        /*0d18*/ 	.word	0x00038860
        /*0d1c*/ 	.short	0x010a
        /*0d1e*/ 	.byte	0x3f
	.zero		1


	//   ....[66]....
        /*0d20*/ 	.word	0x00018660
        /*0d24*/ 	.word	0x00000004
        /*0d28*/ 	.word	0x00038860
        /*0d2c*/ 	.short	0x010a
        /*0d2e*/ 	.byte	0x3f
	.zero		1


	//   ....[67]....
        /*0d30*/ 	.word	0x000198a0
        /*0d34*/ 	.word	0x00000004
        /*0d38*/ 	.word	0x00038820
        /*0d3c*/ 	.short	0x010a
        /*0d3e*/ 	.byte	0x3f
	.zero		1


	//   ....[68]....
        /*0d40*/ 	.word	0x00019a40
        /*0d44*/ 	.word	0x00000005
        /*0d48*/ 	.word	0x00038840
        /*0d4c*/ 	.short	0x010a
        /*0d4e*/ 	.byte	0x3f
	.zero		1


	//   ....[69]....
        /*0d50*/ 	.word	0x00019a90
        /*0d54*/ 	.word	0x0000001b
        /*0d58*/ 	.word	0x00038840
        /*0d5c*/ 	.short	0x010a
        /*0d5e*/ 	.byte	0x3f
	.zero		1


	//   ....[70]....
        /*0d60*/ 	.word	0x00019ae0
        /*0d64*/ 	.word	0x00000005
        /*0d68*/ 	.word	0x00038860
        /*0d6c*/ 	.short	0x010a
        /*0d6e*/ 	.byte	0x3f
	.zero		1


	//----- nvinfo : EIATTR_NUM_MBARRIERS
	.align		4
.L_359:
        /*0d70*/ 	.byte	0x03, 0x38
        /*0d72*/ 	.short	0x0016


	//----- nvinfo : EIATTR_EXIT_INSTR_OFFSETS
	.align		4
        /*0d74*/ 	.byte	0x04, 0x1c
        /*0d76*/ 	.short	(.L_361 - .L_360)


	//   ....[0]....
.L_360:
        /*0d78*/ 	.word	0x00000990


	//   ....[1]....
        /*0d7c*/ 	.word	0x00010660


	//   ....[2]....
        /*0d80*/ 	.word	0x00016220


	//----- nvinfo : EIATTR_MAX_THREADS
	.align		4
.L_361:
        /*0d84*/ 	.byte	0x04, 0x05
        /*0d86*/ 	.short	(.L_363 - .L_362)
.L_362:
        /*0d88*/ 	.word	0x00000180
        /*0d8c*/ 	.word	0x00000001
        /*0d90*/ 	.word	0x00000001


	//----- nvinfo : EIATTR_CRS_STACK_SIZE
	.align		4
.L_363:
        /*0d94*/ 	.byte	0x04, 0x1e
        /*0d96*/ 	.short	(.L_365 - .L_364)
.L_364:
        /*0d98*/ 	.word	0x00000000


	//----- nvinfo : EIATTR_CBANK_PARAM_SIZE
	.align		4
.L_365:
        /*0d9c*/ 	.byte	0x03, 0x19
        /*0d9e*/ 	.short	0x0af0


	//----- nvinfo : EIATTR_PARAM_CBANK
	.align		4
        /*0da0*/ 	.byte	0x04, 0x0a
        /*0da2*/ 	.short	(.L_367 - .L_366)
	.align		4
.L_366:
        /*0da4*/ 	.word	index@(.nv.constant0._ZN7cutlass13device_kernelIN5flash11enable_sm90INS1_16FlashAttnFwdSm90INS1_25CollectiveMainloopFwdSm90ILi2EN4cute5tupleIJNS5_1CILi1EEES8_S8_EEENS6_IJNS7_ILi128EEENS7_ILi80EEENS7_ILi256EEEEEELi256ENS_10bfloat16_tEfNS_4arch4Sm90ELb0ELb0ELb1ELb1ELb1ELb0ELb0ELb1ELb1ELb1ELb1ELb0EEENS1_21CollectiveEpilogueFwdINS6_IJSA_SC_SB_EEES9_SE_SG_Li256ELb1ELb1ELb1ELb0EEENS1_36VarlenDynamicPersistentTileSchedulerILi128ELi80ELi256ELi128ELb1ELb1ELb1ELb0ELb1ELb1EEEEEEEEEvNT_6ParamsE)
        /*0da8*/ 	.short	0x0210
        /*0daa*/ 	.short	0x0af0


	//----- nvinfo : EIATTR_SW_WAR
	.align		4
.L_367:
        /*0dac*/ 	.byte	0x04, 0x36
        /*0dae*/ 	.short	(.L_369 - .L_368)
.L_368:
        /*0db0*/ 	.word	0x00000008
.L_369:


//--------------------- .nv.info._ZN7cutlass13device_kernelIN5flash11enable_sm90INS1_16FlashAttnFwdSm90INS1_25CollectiveMainloopFwdSm90ILi2EN4cute5tupleIJNS5_1CILi1EEES8_S8_EEENS6_IJNS7_ILi128EEENS7_ILi80EEENS7_ILi256EEEEEELi256ENS_10bfloat16_tEfNS_4arch4Sm90ELb0ELb0ELb1ELb1ELb1ELb1ELb0ELb1ELb1ELb1ELb1ELb0EEENS1_21CollectiveEpilogueFwdINS6_IJSA_SC_SB_EEES9_SE_SG_Li256ELb1ELb1ELb1ELb0EEENS1_36VarlenDynamicPersistentTileSchedulerILi128ELi80ELi256ELi128ELb1ELb1ELb1ELb0ELb1ELb1EEEEEEEEEvNT_6ParamsE --------------------------
	.section	.nv.info._ZN7cutlass13device_kernelIN5flash11enable_sm90INS1_16FlashAttnFwdSm90INS1_25CollectiveMainloopFwdSm90ILi2EN4cute5tupleIJNS5_1CILi1EEES8_S8_EEENS6_IJNS7_ILi128EEENS7_ILi80EEENS7_ILi256EEEEEELi256ENS_10bfloat16_tEfNS_4arch4Sm90ELb0ELb0ELb1ELb1ELb1ELb1ELb0ELb1ELb1ELb1ELb1ELb0EEENS1_21CollectiveEpilogueFwdINS6_IJSA_SC_SB_EEES9_SE_SG_Li256ELb1ELb1ELb1ELb0EEENS1_36VarlenDynamicPersistentTileSchedulerILi128ELi80ELi256ELi128ELb1ELb1ELb1ELb0ELb1ELb1EEEEEEEEEvNT_6ParamsE,"",@"SHT_CUDA_INFO"
	.sectionflags	@""
	.align	4


	//----- nvinfo : EIATTR_CUDA_API_VERSION
	.align		4
        /*0000*/ 	.byte	0x04, 0x37
        /*0002*/ 	.short	(.L_371 - .L_370)
.L_370:
        /*0004*/ 	.word	0x00000082


	//----- nvinfo : EIATTR_KPARAM_INFO
	.align		4
.L_371:
        /*0008*/ 	.byte	0x04, 0x17
        /*000a*/ 	.short	(.L_373 - .L_372)
.L_372:
        /*000c*/ 	.word	0x00000000
        /*0010*/ 	.short	0x0000
        /*0012*/ 	.short	0x0070
        /*0014*/ 	.byte	0x00, 0xf0, 0x01, 0x2a


	//----- nvinfo : EIATTR_SPARSE_MMA_MASK
	.align		4
.L_373:
        /*0018*/ 	.byte	0x03, 0x50
        /*001a*/ 	.short	0x0000


	//----- nvinfo : EIATTR_MAXREG_COUNT
	.align		4
        /*001c*/ 	.byte	0x03, 0x1b
        /*001e*/ 	.short	0x00a8


	//----- nvinfo : EIATTR_NUM_BARRIERS
	.align		4
        /*0020*/ 	.byte	0x02, 0x4c
        /*0022*/ 	.byte	0x10
	.zero		1


	//----- nvinfo : EIATTR_EXTERNS
	.align		4
        /*0024*/ 	.byte	0x04, 0x0f
        /*0026*/ 	.short	(.L_375 - .L_374)


	//   ....[0]....
	.align		4
.L_374:
        /*0028*/ 	.word	index@(__assertfail)


	//----- nvinfo : EIATTR_ANNOTATIONS
	.align		4
.L_375:
        /*002c*/ 	.byte	0x04, 0x55
        /*002e*/ 	.short	(.L_377 - .L_376)


	//   ....[0]....
.L_376:
        /* <DEDUP_REMOVED lines=130> */
        /*0844*/ 	.byte	0x40, 0x9d, 0x02, 0x00, 0x01, 0x00, 0x00, 0x00, 0x60, 0xb0, 0x02, 0x00


	//----- nvinfo : EIATTR_MERCURY_ISA_VERSION
	.align		4
.L_377:
        /*0850*/ 	.byte	0x03, 0x5f
        /*0852*/ 	.short	0x0101


	//----- nvinfo : EIATTR_UNUSED_LOAD_BYTE_OFFSET
	.align		4
        /*0854*/ 	.byte	0x04, 0x44
        /*0856*/ 	.short	(.L_379 - .L_378)


	//   ....[0]....
.L_378:
        /*0858*/ 	.word	0x00000a30
        /*085c*/ 	.word	0x0000fff0


	//   ....[1]....
        /*0860*/ 	.word	0x0001f1b0
        /*0864*/ 	.word	0x0000fff0


	//----- nvinfo : EIATTR_INT_WARP_WIDE_INSTR_OFFSETS
	.align		4
.L_379:
        /*0868*/ 	.byte	0x04, 0x31
        /*086a*/ 	.short	(.L_381 - .L_380)


	//   ....[0]....
.L_380:
        /*086c*/ 	.word	0x00000130


	//   ....[1]....
        /*0870*/ 	.word	0x00000170


	//   ....[2]....
        /*0874*/ 	.word	0x000001e0


	//   ....[3]....
        /*0878*/ 	.word	0x00026b80


	//   ....[4]....
        /*087c*/ 	.word	0x00026c20


	//   ....[5]....
        /*0880*/ 	.word	0x00029c30


	//   ....[6]....
        /*0884*/ 	.word	0x00029cd0


	//----- nvinfo : EIATTR_COOP_GROUP_MASK_REGIDS
	.align		4
.L_381:
        /*0888*/ 	.byte	0x04, 0x29
        /*088a*/ 	.short	(.L_383 - .L_382)


	//   ....[0]....
.L_382:
        /*088c*/ 	.word	0xffffffff


	//   ....[1]....
        /*0890*/ 	.word	0xffffffff


	//   ....[2]....
        /*0894*/ 	.word	0xffffffff


	//   ....[3]....
        /*0898*/ 	.word	0xffffffff


	//   ....[4]....
        /*089c*/ 	.word	0xffffffff


	//   ....[5]....
        /*08a0*/ 	.word	0xffffffff


	//   ....[6]....
        /*08a4*/ 	.word	0xffffffff


	//   ....[7]....
        /*08a8*/ 	.word	0xffffffff


	//   ....[8]....
        /*08ac*/ 	.word	0xffffffff


	//   ....[9]....
        /*08b0*/ 	.word	0xffffffff


	//   ....[10]....
        /*08b4*/ 	.word	0xffffffff


	//   ....[11]....
        /*08b8*/ 	.word	0xffffffff


	//   ....[12]....
        /*08bc*/ 	.word	0xffffffff


	//   ....[13]....
        /*08c0*/ 	.word	0xffffffff


	//   ....[14]....
        /*08c4*/ 	.word	0xffffffff


	//   ....[15]....
        /*08c8*/ 	.word	0xffffffff


	//   ....[16]....
        /*08cc*/ 	.word	0xffffffff


	//   ....[17]....
        /*08d0*/ 	.word	0xffffffff


	//   ....[18]....
        /*08d4*/ 	.word	0xffffffff


	//   ....[19]....
        /*08d8*/ 	.word	0xffffffff


	//   ....[20]....
        /*08dc*/ 	.word	0xffffffff


	//   ....[21]....
        /*08e0*/ 	.word	0xffffffff


	//   ....[22]....
        /*08e4*/ 	.word	0xffffffff


	//   ....[23]....
        /*08e8*/ 	.word	0xffffffff


	//   ....[24]....
        /*08ec*/ 	.word	0xffffffff


	//   ....[25]....
        /*08f0*/ 	.word	0xffffffff


	//   ....[26]....
        /*08f4*/ 	.word	0xffffffff


	//   ....[27]....
        /*08f8*/ 	.word	0xffffffff


	//   ....[28]....
        /*08fc*/ 	.word	0xffffffff


	//   ....[29]....
        /*0900*/ 	.word	0xffffffff


	//   ....[30]....
        /*0904*/ 	.word	0xffffffff


	//   ....[31]....
        /*0908*/ 	.word	0xffffffff


	//   ....[32]....
        /*090c*/ 	.word	0xffffffff


	//   ....[33]....
        /*0910*/ 	.word	0xffffffff


	//   ....[34]....
        /*0914*/ 	.word	0xffffffff


	//   ....[35]....
        /*0918*/ 	.word	0xffffffff


	//   ....[36]....
        /*091c*/ 	.word	0xffffffff


	//   ....[37]....
        /*0920*/ 	.word	0xffffffff


	//   ....[38]....
        /*0924*/ 	.word	0xffffffff


	//   ....[39]....
        /*0928*/ 	.word	0xffffffff


	//   ....[40]....
        /*092c*/ 	.word	0xffffffff


	//   ....[41]....
        /*0930*/ 	.word	0xffffffff


	//   ....[42]....
        /*0934*/ 	.word	0xffffffff


	//   ....[43]....
        /*0938*/ 	.word	0xffffffff


	//   ....[44]....
        /*093c*/ 	.word	0xffffffff


	//   ....[45]....
        /*0940*/ 	.word	0xffffffff


	//   ....[46]....
        /*0944*/ 	.word	0xffffffff


	//   ....[47]....
        /*0948*/ 	.word	0xffffffff


	//   ....[48]....
        /*094c*/ 	.word	0xffffffff


	//   ....[49]....
        /*0950*/ 	.word	0xffffffff


	//   ....[50]....
        /*0954*/ 	.word	0xffffffff


	//   ....[51]....
        /*0958*/ 	.word	0xffffffff


	//   ....[52]....
        /*095c*/ 	.word	0xffffffff


	//   ....[53]....
        /*0960*/ 	.word	0xffffffff


	//   ....[54]....
        /*0964*/ 	.word	0xffffffff


	//   ....[55]....
        /*0968*/ 	.word	0xffffffff


	//   ....[56]....
        /*096c*/ 	.word	0xffffffff


	//   ....[57]....
        /*0970*/ 	.word	0xffffffff


	//   ....[58]....
        /*0974*/ 	.word	0xffffffff


	//   ....[59]....
        /*0978*/ 	.word	0xffffffff


	//   ....[60]....
        /*097c*/ 	.word	0xffffffff


	//   ....[61]....
        /*0980*/ 	.word	0xffffffff


	//   ....[62]....
        /*0984*/ 	.word	0xffffffff


	//   ....[63]....
        /*0988*/ 	.word	0xffffffff


	//   ....[64]....
        /*098c*/ 	.word	0xffffffff


	//   ....[65]....
        /*0990*/ 	.word	0xffffffff


	//   ....[66]....
        /*0994*/ 	.word	0xffffffff


	//   ....[67]....
        /*0998*/ 	.word	0xffffffff


	//   ....[68]....
        /*099c*/ 	.word	0xffffffff


	//   ....[69]....
        /*09a0*/ 	.word	0xffffffff


	//   ....[70]....
        /*09a4*/ 	.word	0xffffffff


	//   ....[71]....
        /*09a8*/ 	.word	0xffffffff


	//   ....[72]....
        /*09ac*/ 	.word	0xffffffff


	//   ....[73]....
        /*09b0*/ 	.word	0xffffffff


	//   ....[74]....
        /*09b4*/ 	.word	0xffffffff


	//   ....[75]....
        /*09b8*/ 	.word	0xffffffff


	//   ....[76]....
        /*09bc*/ 	.word	0xffffffff


	//   ....[77]....
        /*09c0*/ 	.word	0xffffffff


	//   ....[78]....
        /*09c4*/ 	.word	0xffffffff


	//   ....[79]....
        /*09c8*/ 	.word	0xffffffff


	//   ....[80]....
        /*09cc*/ 	.word	0xffffffff


	//   ....[81]....
        /*09d0*/ 	.word	0xffffffff


	//   ....[82]....
        /*09d4*/ 	.word	0xffffffff


	//   ....[83]....
        /*09d8*/ 	.word	0xffffffff


	//   ....[84]....
        /*09dc*/ 	.word	0xffffffff


	//   ....[85]....
        /*09e0*/ 	.word	0xffffffff


	//   ....[86]....
        /*09e4*/ 	.word	0xffffffff


	//   ....[87]....
        /*09e8*/ 	.word	0xffffffff


	//   ....[88]....
        /*09ec*/ 	.word	0xffffffff


	//   ....[89]....
        /*09f0*/ 	.word	0xffffffff


	//   ....[90]....
        /*09f4*/ 	.word	0xffffffff


	//   ....[91]....
        /*09f8*/ 	.word	0xffffffff


	//   ....[92]....
        /*09fc*/ 	.word	0xffffffff


	//   ....[93]....
        /*0a00*/ 	.word	0xffffffff


	//   ....[94]....
        /*0a04*/ 	.word	0xffffffff


	//   ....[95]....
        /*0a08*/ 	.word	0xffffffff


	//   ....[96]....
        /*0a0c*/ 	.word	0xffffffff


	//   ....[97]....
        /*0a10*/ 	.word	0xffffffff


	//   ....[98]....
        /*0a14*/ 	.word	0xffffffff


	//   ....[99]....
        /*0a18*/ 	.word	0xffffffff


	//   ....[100]....
        /*0a1c*/ 	.word	0xffffffff


	//   ....[101]....
        /*0a20*/ 	.word	0xffffffff


	//   ....[102]....
        /*0a24*/ 	.word	0xffffffff


	//   ....[103]....
        /*0a28*/ 	.word	0xffffffff


	//   ....[104]....
        /*0a2c*/ 	.word	0xffffffff


	//   ....[105]....
        /*0a30*/ 	.word	0xffffffff


	//   ....[106]....
        /*0a34*/ 	.word	0xffffffff


	//   ....[107]....
        /*0a38*/ 	.word	0xffffffff


	//   ....[108]....
        /*0a3c*/ 	.word	0xffffffff


	//   ....[109]....
        /*0a40*/ 	.word	0xffffffff


	//   ....[110]....
        /*0a44*/ 	.word	0xffffffff


	//   ....[111]....
        /*0a48*/ 	.word	0xffffffff


	//   ....[112]....
        /*0a4c*/ 	.word	0xffffffff


	//   ....[113]....
        /*0a50*/ 	.word	0xffffffff


	//   ....[114]....
        /*0a54*/ 	.word	0xffffffff


	//   ....[115]....
        /*0a58*/ 	.word	0xffffffff


	//   ....[116]....
        /*0a5c*/ 	.word	0xffffffff


	//   ....[117]....
        /*0a60*/ 	.word	0xffffffff


	//   ....[118]....
        /*0a64*/ 	.word	0xffffffff


	//   ....[119]....
        /*0a68*/ 	.word	0xffffffff


	//   ....[120]....
        /*0a6c*/ 	.word	0xffffffff


	//   ....[121]....
        /*0a70*/ 	.word	0xffffffff


	//   ....[122]....
        /*0a74*/ 	.word	0xffffffff


	//   ....[123]....
        /*0a78*/ 	.word	0xffffffff


	//   ....[124]....
        /*0a7c*/ 	.word	0xffffffff


	//   ....[125]....
        /*0a80*/ 	.word	0xffffffff


	//   ....[126]....
        /*0a84*/ 	.word	0xffffffff


	//   ....[127]....
        /*0a88*/ 	.word	0xffffffff


	//   ....[128]....
        /*0a8c*/ 	.word	0xffffffff


	//   ....[129]....
        /*0a90*/ 	.word	0xffffffff


	//   ....[130]....
        /*0a94*/ 	.word	0xffffffff


	//   ....[131]....
        /*0a98*/ 	.word	0xffffffff


	//   ....[132]....
        /*0a9c*/ 	.word	0xffffffff


	//   ....[133]....
        /*0aa0*/ 	.word	0xffffffff


	//   ....[134]....
        /*0aa4*/ 	.word	0xffffffff


	//   ....[135]....
        /*0aa8*/ 	.word	0xffffffff


	//   ....[136]....
        /*0aac*/ 	.word	0xffffffff


	//   ....[137]....
        /*0ab0*/ 	.word	0xffffffff


	//   ....[138]....
        /*0ab4*/ 	.word	0xffffffff


	//   ....[139]....
        /*0ab8*/ 	.word	0xffffffff


	//   ....[140]....
        /*0abc*/ 	.word	0xffffffff


	//   ....[141]....
        /*0ac0*/ 	.word	0xffffffff


	//   ....[142]....
        /*0ac4*/ 	.word	0xffffffff


	//   ....[143]....
        /*0ac8*/ 	.word	0xffffffff


	//   ....[144]....
        /*0acc*/ 	.word	0xffffffff


	//   ....[145]....
        /*0ad0*/ 	.word	0xffffffff


	//   ....[146]....
        /*0ad4*/ 	.word	0xffffffff


	//   ....[147]....
        /*0ad8*/ 	.word	0xffffffff


	//   ....[148]....
        /*0adc*/ 	.word	0xffffffff


	//   ....[149]....
        /*0ae0*/ 	.word	0xffffffff


	//   ....[150]....
        /*0ae4*/ 	.word	0xffffffff


	//   ....[151]....
        /*0ae8*/ 	.word	0xffffffff


	//   ....[152]....
        /*0aec*/ 	.word	0xffffffff


	//   ....[153]....
        /*0af0*/ 	.word	0xffffffff


	//   ....[154]....
        /*0af4*/ 	.word	0xffffffff


	//   ....[155]....
        /*0af8*/ 	.word	0xffffffff


	//   ....[156]....
        /*0afc*/ 	.word	0xffffffff


	//   ....[157]....
        /*0b00*/ 	.word	0xffffffff


	//   ....[158]....
        /*0b04*/ 	.word	0xffffffff


	//   ....[159]....
        /*0b08*/ 	.word	0xffffffff


	//   ....[160]....
        /*0b0c*/ 	.word	0xffffffff


	//   ....[161]....
        /*0b10*/ 	.word	0xffffffff


	//   ....[162]....
        /*0b14*/ 	.word	0xffffffff


	//   ....[163]....
        /*0b18*/ 	.word	0xffffffff


	//   ....[164]....
        /*0b1c*/ 	.word	0xffffffff


	//   ....[165]....
        /*0b20*/ 	.word	0xffffffff


	//   ....[166]....
        /*0b24*/ 	.word	0xffffffff


	//   ....[167]....
        /*0b28*/ 	.word	0xffffffff


	//   ....[168]....
        /*0b2c*/ 	.word	0xffffffff


	//   ....[169]....
        /*0b30*/ 	.word	0x0500000f


	//   ....[170]....
        /*0b34*/ 	.word	0x0500000f


	//   ....[171]....
        /*0b38*/ 	.word	0x0500000f


	//   ....[172]....
        /*0b3c*/ 	.word	0x0500000f


	//   ....[173]....
        /*0b40*/ 	.word	0x0500000f


	//   ....[174]....
        /*0b44*/ 	.word	0x0500000f


	//   ....[175]....
        /*0b48*/ 	.word	0x0500000f


	//   ....[176]....
        /*0b4c*/ 	.word	0x0500000f


	//   ....[177]....
        /*0b50*/ 	.word	0x0500000f


	//   ....[178]....
        /*0b54*/ 	.word	0x0500000f


	//   ....[179]....
        /*0b58*/ 	.word	0x0500000f


	//   ....[180]....
        /*0b5c*/ 	.word	0x0500000f


	//   ....[181]....
        /*0b60*/ 	.word	0x0500000f


	//   ....[182]....
        /*0b64*/ 	.word	0x0500000f


	//   ....[183]....
        /*0b68*/ 	.word	0x0500000f


	//   ....[184]....
        /*0b6c*/ 	.word	0x0500000f


	//   ....[185]....
        /*0b70*/ 	.word	0x0500000f


	//   ....[186]....
        /*0b74*/ 	.word	0x0500000f


	//   ....[187]....
        /*0b78*/ 	.word	0x0500000f


	//   ....[188]....
        /*0b7c*/ 	.word	0x0500000f


	//   ....[189]....
        /*0b80*/ 	.word	0x0500000f


	//   ....[190]....
        /*0b84*/ 	.word	0x0500000f


	//   ....[191]....
        /*0b88*/ 	.word	0x0500000f


	//   ....[192]....
        /*0b8c*/ 	.word	0x0500000f


	//   ....[193]....
        /*0b90*/ 	.word	0x0500000f


	//   ....[194]....
        /*0b94*/ 	.word	0x0500000f


	//   ....[195]....
        /*0b98*/ 	.word	0x0500000f


	//   ....[196]....
        /*0b9c*/ 	.word	0x0500000f


	//   ....[197]....
        /*0ba0*/ 	.word	0x0500000f


	//   ....[198]....
        /*0ba4*/ 	.word	0x0500000f


	//   ....[199]....
        /*0ba8*/ 	.word	0x0500000f


	//   ....[200]....
        /*0bac*/ 	.word	0x0500000f


	//   ....[201]....
        /*0bb0*/ 	.word	0x0500000f


	//   ....[202]....
        /*0bb4*/ 	.word	0x0500000f


	//   ....[203]....
        /*0bb8*/ 	.word	0x0500000f


	//   ....[204]....
        /*0bbc*/ 	.word	0x0500000f


	//   ....[205]....
        /*0bc0*/ 	.word	0x0500000f


	//   ....[206]....
        /*0bc4*/ 	.word	0x0500000f


	//   ....[207]....
        /*0bc8*/ 	.word	0x0500000f


	//   ....[208]....
        /*0bcc*/ 	.word	0x0500000f


	//   ....[209]....
        /*0bd0*/ 	.word	0x0500000f


	//   ....[210]....
        /*0bd4*/ 	.word	0x0500000f


	//   ....[211]....
        /*0bd8*/ 	.word	0x0500000f


	//   ....[212]....
        /*0bdc*/ 	.word	0x0500000f


	//   ....[213]....
        /*0be0*/ 	.word	0x0500000f


	//   ....[214]....
        /*0be4*/ 	.word	0x0500000f


	//   ....[215]....
        /*0be8*/ 	.word	0x0500000f


	//   ....[216]....
        /*0bec*/ 	.word	0x0500000f


	//   ....[217]....
        /*0bf0*/ 	.word	0x0500000f


	//   ....[218]....
        /*0bf4*/ 	.word	0x0500000f


	//   ....[219]....
        /*0bf8*/ 	.word	0x0500000f


	//   ....[220]....
        /*0bfc*/ 	.word	0x0500000f


	//   ....[221]....
        /*0c00*/ 	.word	0x0500000f


	//   ....[222]....
        /*0c04*/ 	.word	0x0500000f


	//   ....[223]....
        /*0c08*/ 	.word	0x0500000f


	//   ....[224]....
        /*0c0c*/ 	.word	0x0500000f


	//   ....[225]....
        /*0c10*/ 	.word	0x0500000f


	//   ....[226]....
        /*0c14*/ 	.word	0x0500000f


	//   ....[227]....
        /*0c18*/ 	.word	0x0500000f


	//   ....[228]....
        /*0c1c*/ 	.word	0x0500000f


	//   ....[229]....
        /*0c20*/ 	.word	0x0500000f


	//   ....[230]....
        /*0c24*/ 	.word	0x0500000f


	//   ....[231]....
        /*0c28*/ 	.word	0x0500000f


	//   ....[232]....
        /*0c2c*/ 	.word	0x0500000f


	//   ....[233]....
        /*0c30*/ 	.word	0x0500000f


	//   ....[234]....
        /*0c34*/ 	.word	0x0500000f


	//   ....[235]....
        /*0c38*/ 	.word	0x0500000f


	//   ....[236]....
        /*0c3c*/ 	.word	0x0500000f


	//   ....[237]....
        /*0c40*/ 	.word	0x0500000f


	//   ....[238]....
        /*0c44*/ 	.word	0x0500000f


	//   ....[239]....
        /*0c48*/ 	.word	0x0500000f


	//   ....[240]....
        /*0c4c*/ 	.word	0x0500000f


	//   ....[241]....
        /*0c50*/ 	.word	0x0500000f


	//   ....[242]....
        /*0c54*/ 	.word	0x0500000f


	//   ....[243]....
        /*0c58*/ 	.word	0x0500000f


	//   ....[244]....
        /*0c5c*/ 	.word	0x0500000f


	//   ....[245]....
        /*0c60*/ 	.word	0x0500000f


	//   ....[246]....
        /*0c64*/ 	.word	0x0500000f


	//   ....[247]....
        /*0c68*/ 	.word	0x0500000f


	//   ....[248]....
        /*0c6c*/ 	.word	0x0500000f


	//   ....[249]....
        /*0c70*/ 	.word	0x0500000f


	//   ....[250]....
        /*0c74*/ 	.word	0x0500000f


	//   ....[251]....
        /*0c78*/ 	.word	0x0500000f


	//   ....[252]....
        /*0c7c*/ 	.word	0x0500000f


	//   ....[253]....
        /*0c80*/ 	.word	0x0500000f


	//   ....[254]....
        /*0c84*/ 	.word	0x0500000f


	//   ....[255]....
        /*0c88*/ 	.word	0x0500000f


	//   ....[0]....
        /*0c8c*/ 	.word	0x0500000f


	//   ....[1]....
        /*0c90*/ 	.word	0x0500000f


	//   ....[2]....
        /*0c94*/ 	.word	0x0500000f


	//   ....[3]....
        /*0c98*/ 	.word	0x0500000f


	//   ....[4]....
        /*0c9c*/ 	.word	0x0500000f


	//   ....[5]....
        /*0ca0*/ 	.word	0x0500000f


	//   ....[6]....
        /*0ca4*/ 	.word	0x0500000f


	//   ....[7]....
        /*0ca8*/ 	.word	0x0500000f


	//   ....[8]....
        /*0cac*/ 	.word	0x0500000f


	//   ....[9]....
        /*0cb0*/ 	.word	0x0500000f


	//   ....[10]....
        /*0cb4*/ 	.word	0x0500000f


	//   ....[11]....
        /*0cb8*/ 	.word	0x0500000f


	//   ....[12]....
        /*0cbc*/ 	.word	0x0500000f


	//   ....[13]....
        /*0cc0*/ 	.word	0x0500000f


	//   ....[14]....
        /*0cc4*/ 	.word	0x0500000f


	//   ....[15]....
        /*0cc8*/ 	.word	0x0500000f


	//----- nvinfo : EIATTR_COOP_GROUP_INSTR_OFFSETS
	.align		4
.L_383:
        /*0ccc*/ 	.byte	0x04, 0x28
        /*0cce*/ 	.short	(.L_385 - .L_384)


	//   ....[0]....
.L_384:
        /*0cd0*/ 	.word	0x00000060


	//   ....[1]....
        /*0cd4*/ 	.word	0x00000140


	//   ....[2]....
        /*0cd8*/ 	.word	0x00000190


	//   ....[3]....
        /*0cdc*/ 	.word	0x000003c0


	//   ....[4]....
        /*0ce0*/ 	.word	0x00000520


	//   ....[5]....
        /*0ce4*/ 	.word	0x00000640


	//   ....[6]....
        /*0ce8*/ 	.word	0x000007a0


	//   ....[7]....
        /*0cec*/ 	.word	0x00004050


	//   ....[8]....
        /*0cf0*/ 	.word	0x00004060


	//   ....[9]....
        /*0cf4*/ 	.word	0x00004f80


	//   ....[10]....
        /*0cf8*/ 	.word	0x00004f90


	//   ....[11]....
        /*0cfc*/ 	.word	0x00005ed0


	//   ....[12]....
        /*0d00*/ 	.word	0x00005ee0


	//   ....[13]....
        /*0d04*/ 	.word	0x000079e0


	//   ....[14]....
        /*0d08*/ 	.word	0x000079f0


	//   ....[15]....
        /*0d0c*/ 	.word	0x00008ad0


	//   ....[16]....
        /*0d10*/ 	.word	0x00008ae0


	//   ....[17]....
        /*0d14*/ 	.word	0x00009bd0


	//   ....[18]....
        /*0d18*/ 	.word	0x00009be0


	//   ....[19]....
        /*0d1c*/ 	.word	0x0000af30


	//   ....[20]....
        /*0d20*/ 	.word	0x0000af40


	//   ....[21]....
        /*0d24*/ 	.word	0x0000b100


	//   ....[22]....
        /*0d28*/ 	.word	0x0000b110


	//   ....[23]....
        /*0d2c*/ 	.word	0x0000b2e0


	//   ....[24]....
        /*0d30*/ 	.word	0x0000b2f0


	//   ....[25]....
        /*0d34*/ 	.word	0x0000b730


	//   ....[26]....
        /*0d38*/ 	.word	0x0000b740


	//   ....[27]....
        /*0d3c*/ 	.word	0x0000b8d0


	//   ....[28]....
        /*0d40*/ 	.word	0x0000b8f0


	//   ....[29]....
        /*0d44*/ 	.word	0x0000ba80


	//   ....[30]....
        /*0d48*/ 	.word	0x0000baa0


	//   ....[31]....
        /*0d4c*/ 	.word	0x0000c4b0


	//   ....[32]....
        /*0d50*/ 	.word	0x0000ca50


	//   ....[33]....
        /*0d54*/ 	.word	0x0000ca60


	//   ....[34]....
        /*0d58*/ 	.word	0x0000ca70


	//   ....[35]....
        /*0d5c*/ 	.word	0x0000ca80


	//   ....[36]....
        /*0d60*/ 	.word	0x0000ff50


	//   ....[37]....
        /*0d64*/ 	.word	0x0000ff60


	//   ....[38]....
        /*0d68*/ 	.word	0x0000ff70


	//   ....[39]....
        /*0d6c*/ 	.word	0x0000ff80


	//   ....[40]....
        /*0d70*/ 	.word	0x00017520


	//   ....[41]....
        /*0d74*/ 	.word	0x00017580


	//   ....[42]....
        /*0d78*/ 	.word	0x000177e0


	//   ....[43]....
        /*0d7c*/ 	.word	0x00017820


	//   ....[44]....
        /*0d80*/ 	.word	0x0001cf80


	//   ....[45]....
        /*0d84*/ 	.word	0x0001cfa0


	//   ....[46]....
        /*0d88*/ 	.word	0x0001d110


	//   ....[47]....
        /*0d8c*/ 	.word	0x0001d130


	//   ....[48]....
        /*0d90*/ 	.word	0x0001e470


	//   ....[49]....
        /*0d94*/ 	.word	0x0001e690


	//   ....[50]....
        /*0d98*/ 	.word	0x0001e730


	//   ....[51]....
        /*0d9c*/ 	.word	0x0001e750


	//   ....[52]....
        /*0da0*/ 	.word	0x00020290


	//   ....[53]....
        /*0da4*/ 	.word	0x000202b0


	//   ....[54]....
        /*0da8*/ 	.word	0x000202c0


	//   ....[55]....
        /*0dac*/ 	.word	0x000202d0


	//   ....[56]....
        /*0db0*/ 	.word	0x00020d20


	//   ....[57]....
        /*0db4*/ 	.word	0x00020d40


	//   ....[58]....
        /*0db8*/ 	.word	0x00020ea0


	//   ....[59]....
        /*0dbc*/ 	.word	0x00020ec0


	//   ....[60]....
        /*0dc0*/ 	.word	0x00021010


	//   ....[61]....
        /*0dc4*/ 	.word	0x00021030


	//   ....[62]....
        /*0dc8*/ 	.word	0x00021190


	//   ....[63]....
        /*0dcc*/ 	.word	0x000211b0


	//   ....[64]....
        /*0dd0*/ 	.word	0x000219b0


	//   ....[65]....
        /*0dd4*/ 	.word	0x000219e0


	//   ....[66]....
        /*0dd8*/ 	.word	0x00022230


	//   ....[67]....
        /*0ddc*/ 	.word	0x00022240


	//   ....[68]....
        /*0de0*/ 	.word	0x000233c0


	//   ....[69]....
        /*0de4*/ 	.word	0x000233e0


	//   ....[70]....
        /*0de8*/ 	.word	0x00023530


	//   ....[71]....
        /*0dec*/ 	.word	0x00023550


	//   ....[72]....
        /*0df0*/ 	.word	0x000236a0


	//   ....[73]....
        /*0df4*/ 	.word	0x000236c0


	//   ....[74]....
        /*0df8*/ 	.word	0x00023820


	//   ....[75]....
        /*0dfc*/ 	.word	0x00023840


	//   ....[76]....
        /*0e00*/ 	.word	0x00023a20


	//   ....[77]....
        /*0e04*/ 	.word	0x00023c20


	//   ....[78]....
        /*0e08*/ 	.word	0x00023c50


	//   ....[79]....
        /*0e0c*/ 	.word	0x00023c80


	//   ....[80]....
        /*0e10*/ 	.word	0x00023cb0


	//   ....[81]....
        /*0e14*/ 	.word	0x00023ce0


	//   ....[82]....
        /*0e18*/ 	.word	0x00023d10


	//   ....[83]....
        /*0e1c*/ 	.word	0x00023eb0


	//   ....[84]....
        /*0e20*/ 	.word	0x00023ee0


	//   ....[85]....
        /*0e24*/ 	.word	0x00023f10


	//   ....[86]....
        /*0e28*/ 	.word	0x00023f40


	//   ....[87]....
        /*0e2c*/ 	.word	0x00023f70


	//   ....[88]....
        /*0e30*/ 	.word	0x00023fa0


	//   ....[89]....
        /*0e34*/ 	.word	0x00024030


	//   ....[90]....
        /*0e38*/ 	.word	0x00024060


	//   ....[91]....
        /*0e3c*/ 	.word	0x00024070


	//   ....[92]....
        /*0e40*/ 	.word	0x00024100


	//   ....[93]....
        /*0e44*/ 	.word	0x000250f0


	//   ....[94]....
        /*0e48*/ 	.word	0x00027750


	//   ....[95]....
        /*0e4c*/ 	.word	0x00027790


	//   ....[96]....
        /*0e50*/ 	.word	0x000277d0


	//   ....[97]....
        /*0e54*/ 	.word	0x00027890


	//   ....[98]....
        /*0e58*/ 	.word	0x000278c0


	//   ....[99]....
        /*0e5c*/ 	.word	0x00027920


	//   ....[100]....
        /*0e60*/ 	.word	0x00027960


	//   ....[101]....
        /*0e64*/ 	.word	0x000279c0


	//   ....[102]....
        /*0e68*/ 	.word	0x000279e0


	//   ....[103]....
        /*0e6c*/ 	.word	0x00027a10


	//   ....[104]....
        /*0e70*/ 	.word	0x00028240


	//   ....[105]....
        /*0e74*/ 	.word	0x00028280


	//   ....[106]....
        /*0e78*/ 	.word	0x000282a0


	//   ....[107]....
        /*0e7c*/ 	.word	0x00028340


	//   ....[108]....
        /*0e80*/ 	.word	0x00028350


	//   ....[109]....
        /*0e84*/ 	.word	0x00028400


	//   ....[110]....
        /*0e88*/ 	.word	0x00028410


	//   ....[111]....
        /*0e8c*/ 	.word	0x000284c0


	//   ....[112]....
        /*0e90*/ 	.word	0x000284d0


	//   ....[113]....
        /*0e94*/ 	.word	0x00028580


	//   ....[114]....
        /*0e98*/ 	.word	0x00028590


	//   ....[115]....
        /*0e9c*/ 	.word	0x00028640


	//   ....[116]....
        /*0ea0*/ 	.word	0x00028650


	//   ....[117]....
        /*0ea4*/ 	.word	0x00028700


	//   ....[118]....
        /*0ea8*/ 	.word	0x00028710


	//   ....[119]....
        /*0eac*/ 	.word	0x00028760


	//   ....[120]....
        /*0eb0*/ 	.word	0x00028f70


	//   ....[121]....
        /*0eb4*/ 	.word	0x00028fb0


	//   ....[122]....
        /*0eb8*/ 	.word	0x00028fe0


	//   ....[123]....
        /*0ebc*/ 	.word	0x000290a0


	//   ....[124]....
        /*0ec0*/ 	.word	0x000290d0


	//   ....[125]....
        /*0ec4*/ 	.word	0x00029120


	//   ....[126]....
        /*0ec8*/ 	.word	0x00029150


	//   ....[127]....
        /*0ecc*/ 	.word	0x000291a0


	//   ....[128]....
        /*0ed0*/ 	.word	0x000291d0


	//   ....[129]....
        /*0ed4*/ 	.word	0x00029240


	//   ....[130]....
        /*0ed8*/ 	.word	0x00029540


	//   ....[131]....
        /*0edc*/ 	.word	0x00029570


	//   ....[132]....
        /*0ee0*/ 	.word	0x00029630


	//   ....[133]....
        /*0ee4*/ 	.word	0x00029640


	//   ....[134]....
        /*0ee8*/ 	.word	0x000296f0


	//   ....[135]....
        /*0eec*/ 	.word	0x00029700


	//   ....[136]....
        /*0ef0*/ 	.word	0x000297b0


	//   ....[137]....
        /*0ef4*/ 	.word	0x000297c0


	//   ....[138]....
        /*0ef8*/ 	.word	0x000297d0


	//   ....[139]....
        /*0efc*/ 	.word	0x00029880


	//   ....[140]....
        /*0f00*/ 	.word	0x00029e30


	//   ....[141]....
        /*0f04*/ 	.word	0x00029e70


	//   ....[142]....
        /*0f08*/ 	.word	0x00029f00


	//   ....[143]....
        /*0f0c*/ 	.word	0x00029f30


	//   ....[144]....
        /*0f10*/ 	.word	0x00029fc0


	//   ....[145]....
        /*0f14*/ 	.word	0x00029ff0


	//   ....[146]....
        /*0f18*/ 	.word	0x0002a080


	//   ....[147]....
        /*0f1c*/ 	.word	0x0002a0b0


	//   ....[148]....
        /*0f20*/ 	.word	0x0002a0c0


	//   ....[149]....
        /*0f24*/ 	.word	0x0002a150


	//   ....[150]....
        /*0f28*/ 	.word	0x0002a5f0


	//   ....[151]....
        /*0f2c*/ 	.word	0x0002a620


	//   ....[152]....
        /*0f30*/ 	.word	0x0002a680


	//   ....[153]....
        /*0f34*/ 	.word	0x0002a6b0


	//   ....[154]....
        /*0f38*/ 	.word	0x0002a6e0


	//   ....[155]....
        /*0f3c*/ 	.word	0x0002a710


	//   ....[156]....
        /*0f40*/ 	.word	0x0002a740


	//   ....[157]....
        /*0f44*/ 	.word	0x0002a770


	//   ....[158]....
        /*0f48*/ 	.word	0x0002a920


	//   ....[159]....
        /*0f4c*/ 	.word	0x0002a950


	//   ....[160]....
        /*0f50*/ 	.word	0x0002a980


	//   ....[161]....
        /*0f54*/ 	.word	0x0002a9b0


	//   ....[162]....
        /*0f58*/ 	.word	0x0002a9e0


	//   ....[163]....
        /*0f5c*/ 	.word	0x0002aa10


	//   ....[164]....
        /*0f60*/ 	.word	0x0002aad0


	//   ....[165]....
        /*0f64*/ 	.word	0x0002aaf0


	//   ....[166]....
        /*0f68*/ 	.word	0x0002ab00


	//   ....[167]....
        /*0f6c*/ 	.word	0x0002ab60


	//   ....[168]....
        /*0f70*/ 	.word	0x0002b180


	//   ....[169]....
        /*0f74*/ 	.word	0x0002b4a0


	//   ....[170]....
        /*0f78*/ 	.word	0x0002b530


	//   ....[171]....
        /*0f7c*/ 	.word	0x0002b5d0


	//   ....[172]....
        /*0f80*/ 	.word	0x0002b660


	//   ....[173]....
        /*0f84*/ 	.word	0x0002b700


	//   ....[174]....
        /*0f88*/ 	.word	0x0002b790


	//   ....[175]....
        /*0f8c*/ 	.word	0x0002b880


	//   ....[176]....
        /*0f90*/ 	.word	0x0002b910


	//   ....[177]....
        /*0f94*/ 	.word	0x0002b9b0


	//   ....[178]....
        /*0f98*/ 	.word	0x0002ba40


	//   ....[179]....
        /*0f9c*/ 	.word	0x0002bae0


	//   ....[180]....
        /*0fa0*/ 	.word	0x0002bb70


	//   ....[181]....
        /*0fa4*/ 	.word	0x0002bc60


	//   ....[182]....
        /*0fa8*/ 	.word	0x0002bcf0


	//   ....[183]....
        /*0fac*/ 	.word	0x0002bd90


	//   ....[184]....
        /*0fb0*/ 	.word	0x0002be20


	//   ....[185]....
        /*0fb4*/ 	.word	0x0002bec0


	//   ....[186]....
        /*0fb8*/ 	.word	0x0002bf50


	//   ....[187]....
        /*0fbc*/ 	.word	0x0002c040


	//   ....[188]....
        /*0fc0*/ 	.word	0x0002c0d0


	//   ....[189]....
        /*0fc4*/ 	.word	0x0002c120


	//   ....[190]....
        /*0fc8*/ 	.word	0x0002c170


	//   ....[191]....
        /*0fcc*/ 	.word	0x0002c260


	//   ....[192]....
        /*0fd0*/ 	.word	0x0002c2f0


	//   ....[193]....
        /*0fd4*/ 	.word	0x0002c340


	//   ....[194]....
        /*0fd8*/ 	.word	0x0002c390


	//   ....[195]....
        /*0fdc*/ 	.word	0x0002c5f0


	//   ....[196]....
        /*0fe0*/ 	.word	0x0002c8d0


	//   ....[197]....
        /*0fe4*/ 	.word	0x0002c9c0


	//   ....[198]....
        /*0fe8*/ 	.word	0x0002caa0


	//   ....[199]....
        /*0fec*/ 	.word	0x0002cbf0


	//   ....[200]....
        /*0ff0*/ 	.word	0x0002cc40


	//   ....[201]....
        /*0ff4*/ 	.word	0x0002cd50


	//   ....[202]....
        /*0ff8*/ 	.word	0x0002cdb0


	//   ....[203]....
        /*0ffc*/ 	.word	0x0002cec0


	//   ....[204]....
        /*1000*/ 	.word	0x0002cf20


	//   ....[205]....
        /*1004*/ 	.word	0x0002d020


	//   ....[206]....
        /*1008*/ 	.word	0x0002d070


	//   ....[207]....
        /*100c*/ 	.word	0x0002d120


	//   ....[208]....
        /*1010*/ 	.word	0x0002d180


	//   ....[209]....
        /*1014*/ 	.word	0x0002d2b0


	//   ....[210]....
        /*1018*/ 	.word	0x0002d300


	//   ....[211]....
        /*101c*/ 	.word	0x0002d440


	//   ....[212]....
        /*1020*/ 	.word	0x0002d490


	//   ....[213]....
        /*1024*/ 	.word	0x0002d5d0


	//   ....[214]....
        /*1028*/ 	.word	0x0002d620


	//   ....[215]....
        /*102c*/ 	.word	0x0002d760


	//   ....[216]....
        /*1030*/ 	.word	0x0002d7b0


	//   ....[217]....
        /*1034*/ 	.word	0x0002d8f0


	//   ....[218]....
        /*1038*/ 	.word	0x0002d940


	//   ....[219]....
        /*103c*/ 	.word	0x0002da80


	//   ....[220]....
        /*1040*/ 	.word	0x0002dad0


	//   ....[221]....
        /*1044*/ 	.word	0x0002dbf0


	//   ....[222]....
        /*1048*/ 	.word	0x0002dc40


	//   ....[223]....
        /*104c*/ 	.word	0x0002dd70


	//   ....[224]....
        /*1050*/ 	.word	0x0002de30


	//   ....[225]....
        /*1054*/ 	.word	0x0002dfb0


	//   ....[226]....
        /*1058*/ 	.word	0x0002e000


	//   ....[227]....
        /*105c*/ 	.word	0x0002e100


	//   ....[228]....
        /*1060*/ 	.word	0x0002e150


	//   ....[229]....
        /*1064*/ 	.word	0x0002e250


	//   ....[230]....
        /*1068*/ 	.word	0x0002e2a0


	//   ....[231]....
        /*106c*/ 	.word	0x0002e3d0


	//   ....[232]....
        /*1070*/ 	.word	0x0002e420


	//   ....[233]....
        /*1074*/ 	.word	0x0002e510


	//   ....[234]....
        /*1078*/ 	.word	0x0002e5b0


	//   ....[235]....
        /*107c*/ 	.word	0x0002e6f0


	//   ....[236]....
        /*1080*/ 	.word	0x0002e740


	//   ....[237]....
        /*1084*/ 	.word	0x0002e880


	//   ....[238]....
        /*1088*/ 	.word	0x0002e8d0


	//   ....[239]....
        /*108c*/ 	.word	0x0002ea10


	//   ....[240]....
        /*1090*/ 	.word	0x0002ea60


	//   ....[241]....
        /*1094*/ 	.word	0x0002eba0


	//   ....[242]....
        /*1098*/ 	.word	0x0002ebf0


	//   ....[243]....
        /*109c*/ 	.word	0x0002ece0


	//   ....[244]....
        /*10a0*/ 	.word	0x0002eda0


	//   ....[245]....
        /*10a4*/ 	.word	0x0002ef30


	//   ....[246]....
        /*10a8*/ 	.word	0x0002ef80


	//   ....[247]....
        /*10ac*/ 	.word	0x0002f0b0


	//   ....[248]....
        /*10b0*/ 	.word	0x0002f100


	//   ....[249]....
        /*10b4*/ 	.word	0x0002f230


	//   ....[250]....
        /*10b8*/ 	.word	0x0002f280


	//   ....[251]....
        /*10bc*/ 	.word	0x0002f3b0


	//   ....[252]....
        /*10c0*/ 	.word	0x0002f400


	//   ....[253]....
        /*10c4*/ 	.word	0x0002f490


	//   ....[254]....
        /*10c8*/ 	.word	0x0002f530


	//   ....[255]....
        /*10cc*/ 	.word	0x0002f6c0


	//   ....[0]....
        /*10d0*/ 	.word	0x0002f730


	//   ....[1]....
        /*10d4*/ 	.word	0x0002f7a0


	//   ....[2]....
        /*10d8*/ 	.word	0x0002f810


	//   ....[3]....
        /*10dc*/ 	.word	0x0002f880


	//   ....[4]....
        /*10e0*/ 	.word	0x0002f900


	//   ....[5]....
        /*10e4*/ 	.word	0x0002f980


	//   ....[6]....
        /*10e8*/ 	.word	0x0002fa10


	//   ....[7]....
        /*10ec*/ 	.word	0x0002fa80


	//   ....[8]....
        /*10f0*/ 	.word	0x0002faf0


	//   ....[9]....
        /*10f4*/ 	.word	0x0002fb60


	//   ....[10]....
        /*10f8*/ 	.word	0x0002fbe0


	//   ....[11]....
        /*10fc*/ 	.word	0x0002fc50


	//   ....[12]....
        /*1100*/ 	.word	0x0002fcf0


	//   ....[13]....
        /*1104*/ 	.word	0x0002fd40


	//   ....[14]....
        /*1108*/ 	.word	0x0002fdd0


	//   ....[15]....
        /*110c*/ 	.word	0x0002ff00


	//----- nvinfo : EIATTR_REG_RECONFIG
	.align		4
.L_385:
        /*1110*/ 	.byte	0x01, 0x54
	.zero		2


	//----- nvinfo : EIATTR_SYSCALL_OFFSETS
	.align		4
        /*1114*/ 	.byte	0x04, 0x46
        /*1116*/ 	.short	(.L_387 - .L_386)


	//   ....[0]....
.L_386:
        /*1118*/ 	.word	0x00002380


	//   ....[1]....
        /*111c*/ 	.word	0x000024d0


	//   ....[2]....
        /*1120*/ 	.word	0x0000c640


	//   ....[3]....
        /*1124*/ 	.word	0x0000c9d0


	//   ....[4]....
        /*1128*/ 	.word	0x00026d80


	//   ....[5]....
        /*112c*/ 	.word	0x00026ed0


	//   ....[6]....
        /*1130*/ 	.word	0x00026fc0


	//   ....[7]....
        /*1134*/ 	.word	0x00027ea0


	//----- nvinfo : EIATTR_MBARRIER_INSTR_OFFSETS
	.align		4
.L_387:
        /*1138*/ 	.byte	0x04, 0x39
        /*113a*/ 	.short	(.L_389 - .L_388)


	//   ....[0]....
.L_388:
        /*113c*/ 	.word	0x00000270
        /*1140*/ 	.word	0x000000ff
        /*1144*/ 	.word	0x00038800
        /*1148*/ 	.short	0x0100
        /*114a*/ 	.byte	0x08
	.zero		1


	//   ....[1]....
        /*114c*/ 	.word	0x00000280
        /*1150*/ 	.word	0x000000ff
        /*1154*/ 	.word	0x00038820
        /*1158*/ 	.short	0x0100
        /*115a*/ 	.byte	0x08
	.zero		1


	//   ....[2]....
        /*115c*/ 	.word	0x00000370
        /*1160*/ 	.word	0x000000ff
        /*1164*/ 	.word	0x00038830
        /*1168*/ 	.short	0x0100
        /*116a*/ 	.byte	0x08
	.zero		1


	//   ....[3]....
        /*116c*/ 	.word	0x00000380
        /*1170*/ 	.word	0x000000ff
        /*1174*/ 	.word	0x00038840
        /*1178*/ 	.short	0x0100
        /*117a*/ 	.byte	0x08
	.zero		1


	//   ....[4]....
        /*117c*/ 	.word	0x00000390
        /*1180*/ 	.word	0x000000ff
        /*1184*/ 	.word	0x00038838
        /*1188*/ 	.short	0x0100
        /*118a*/ 	.byte	0x08
	.zero		1


	//   ....[5]....
        /*118c*/ 	.word	0x000003a0
        /*1190*/ 	.word	0x000000ff
        /*1194*/ 	.word	0x00038848
        /*1198*/ 	.short	0x0100
        /*119a*/ 	.byte	0x08
	.zero		1


	//   ....[6]....
        /*119c*/ 	.word	0x000004d0
        /*11a0*/ 	.word	0x000000ff
        /*11a4*/ 	.word	0x00038850
        /*11a8*/ 	.short	0x0100
        /*11aa*/ 	.byte	0x08
	.zero		1


	//   ....[7]....
        /*11ac*/ 	.word	0x000004e0
        /*11b0*/ 	.word	0x000000ff
        /*11b4*/ 	.word	0x00038860
        /*11b8*/ 	.short	0x0100
        /*11ba*/ 	.byte	0x08
	.zero		1


	//   ....[8]....
        /*11bc*/ 	.word	0x000004f0
        /*11c0*/ 	.word	0x000000ff
        /*11c4*/ 	.word	0x00038858
        /*11c8*/ 	.short	0x0100
        /*11ca*/ 	.byte	0x08
	.zero		1


	//   ....[9]....
        /*11cc*/ 	.word	0x00000500
        /*11d0*/ 	.word	0x000000ff
        /*11d4*/ 	.word	0x00038868
        /*11d8*/ 	.short	0x0100
        /*11da*/ 	.byte	0x08
	.zero		1


	//   ....[10]....
        /*11dc*/ 	.word	0x000005f0
        /*11e0*/ 	.word	0x000000ff
        /*11e4*/ 	.word	0x00038870
        /*11e8*/ 	.short	0x0100
        /*11ea*/ 	.byte	0x06
	.zero		1


	//   ....[11]....
        /*11ec*/ 	.word	0x00000600
        /*11f0*/ 	.word	0x000000ff
        /*11f4*/ 	.word	0x00038880
        /*11f8*/ 	.short	0x0100
        /*11fa*/ 	.byte	0x06
	.zero		1


	//   ....[12]....
        /*11fc*/ 	.word	0x00000610
        /*1200*/ 	.word	0x000000ff
        /*1204*/ 	.word	0x00038878
        /*1208*/ 	.short	0x0100
        /*120a*/ 	.byte	0x06
	.zero		1


	//   ....[13]....
        /*120c*/ 	.word	0x00000620
        /*1210*/ 	.word	0x000000ff
        /*1214*/ 	.word	0x00038888
        /*1218*/ 	.short	0x0100
        /*121a*/ 	.byte	0x06
	.zero		1


	//   ....[14]....
        /*121c*/ 	.word	0x00000750
        /*1220*/ 	.word	0x000000ff
        /*1224*/ 	.word	0x00038890
        /*1228*/ 	.short	0x0100
        /*122a*/ 	.byte	0x08
	.zero		1


	//   ....[15]....
        /*122c*/ 	.word	0x00000760
        /*1230*/ 	.word	0x000000ff
        /*1234*/ 	.word	0x000388a0
        /*1238*/ 	.short	0x0100
        /*123a*/ 	.byte	0x08
	.zero		1


	//   ....[16]....
        /*123c*/ 	.word	0x00000770
        /*1240*/ 	.word	0x000000ff
        /*1244*/ 	.word	0x00038898
        /*1248*/ 	.short	0x0100
        /*124a*/ 	.byte	0x08
	.zero		1


	//   ....[17]....
        /*124c*/ 	.word	0x00000780
        /*1250*/ 	.word	0x000000ff
        /*1254*/ 	.word	0x000388a8
        /*1258*/ 	.short	0x0100
        /*125a*/ 	.byte	0x08
	.zero		1


	//   ....[18]....
        /*125c*/ 	.word	0x000008b0
        /*1260*/ 	.word	0x000000ff
        /*1264*/ 	.word	0x000388b0
        /*1268*/ 	.short	0x0100
        /*126a*/ 	.byte	0x08
	.zero		1


	//   ....[19]....
        /*126c*/ 	.word	0x000008c0
        /*1270*/ 	.word	0x000000ff
        /*1274*/ 	.word	0x000388c0
        /*1278*/ 	.short	0x0100
        /*127a*/ 	.byte	0x08
	.zero		1


	//   ....[20]....
        /*127c*/ 	.word	0x000008d0
        /*1280*/ 	.word	0x000000ff
        /*1284*/ 	.word	0x000388b8
        /*1288*/ 	.short	0x0100
        /*128a*/ 	.byte	0x08
	.zero		1


	//   ....[21]....
        /*128c*/ 	.word	0x000008e0
        /*1290*/ 	.word	0x000000ff
        /*1294*/ 	.word	0x000388c8
        /*1298*/ 	.short	0x0100
        /*129a*/ 	.byte	0x08
	.zero		1


	//   ....[22]....
        /*129c*/ 	.word	0x00004000
        /*12a0*/ 	.word	0x00000056
        /*12a4*/ 	.word	0x00038890
        /*12a8*/ 	.short	0x010a
        /*12aa*/ 	.byte	0x3f
	.zero		1


	//   ....[23]....
        /*12ac*/ 	.word	0x00007970
        /*12b0*/ 	.word	0x00000056
        /*12b4*/ 	.word	0x00038890
        /*12b8*/ 	.short	0x010a
        /*12ba*/ 	.byte	0x3f
	.zero		1


	//   ....[24]....
        /*12bc*/ 	.word	0x0000ad90
        /*12c0*/ 	.word	0x00000056
        /*12c4*/ 	.word	0x00038890
        /*12c8*/ 	.short	0x010a
        /*12ca*/ 	.byte	0x3f
	.zero		1


	//   ....[25]....
        /*12cc*/ 	.word	0x0000b570
        /*12d0*/ 	.word	0x0000000b
        /*12d4*/ 	.word	0x00000000
        /*12d8*/ 	.short	0x0101
        /*12da*/ 	.byte	0x3f
	.zero		1


	//   ....[26]....
        /*12dc*/ 	.word	0x0000b5b0
        /*12e0*/ 	.word	0x00000056
        /*12e4*/ 	.word	0x000388b0
        /*12e8*/ 	.short	0x010a
        /*12ea*/ 	.byte	0x3f
	.zero		1


	//   ....[27]....
        /*12ec*/ 	.word	0x0000bce0
        /*12f0*/ 	.word	0x00000056
        /*12f4*/ 	.word	0x00000000
        /*12f8*/ 	.short	0x0101
        /*12fa*/ 	.byte	0x3f
	.zero		1


	//   ....[28]....
        /*12fc*/ 	.word	0x0000c6d0
        /*1300*/ 	.word	0x00000017
        /*1304*/ 	.word	0x00038800
        /*1308*/ 	.short	0x010a
        /*130a*/ 	.byte	0x3f
	.zero		1


	//   ....[29]....
        /*130c*/ 	.word	0x0000c720
        /*1310*/ 	.word	0x00000017
        /*1314*/ 	.word	0x00038800
        /*1318*/ 	.short	0x010a
        /*131a*/ 	.byte	0x3f
	.zero		1


	//   ....[30]....
        /*131c*/ 	.word	0x0000cf10
        /*1320*/ 	.word	0x00000017
        /*1324*/ 	.word	0x00038800
        /*1328*/ 	.short	0x010a
        /*132a*/ 	.byte	0x3f
	.zero		1


	//   ....[31]....
        /*132c*/ 	.word	0x000102b0
        /*1330*/ 	.word	0x00000017
        /*1334*/ 	.word	0x00038800
        /*1338*/ 	.short	0x010a
        /*133a*/ 	.byte	0x3f
	.zero		1


	//   ....[32]....
        /*133c*/ 	.word	0x00013af0
        /*1340*/ 	.word	0x00000000
        /*1344*/ 	.word	0x00038830
        /*1348*/ 	.short	0x010a
        /*134a*/ 	.byte	0x3f
	.zero		1


	//   ....[33]....
        /*134c*/ 	.word	0x00013b40
        /*1350*/ 	.word	0x00000000
        /*1354*/ 	.word	0x00038830
        /*1358*/ 	.short	0x010a
        /*135a*/ 	.byte	0x3f
	.zero		1


	//   ....[34]....
        /*135c*/ 	.word	0x00017c40
        /*1360*/ 	.word	0x00000000
        /*1364*/ 	.word	0x00000000
        /*1368*/ 	.short	0x0101
        /*136a*/ 	.byte	0x3f
	.zero		1


	//   ....[35]....
        /*136c*/ 	.word	0x00018e20
        /*1370*/ 	.word	0x00000009
        /*1374*/ 	.word	0x00038830
        /*1378*/ 	.short	0x010a
        /*137a*/ 	.byte	0x3f
	.zero		1


	//   ....[36]....
        /*137c*/ 	.word	0x00018eb0
        /*1380*/ 	.word	0x00000009
        /*1384*/ 	.word	0x00038830
        /*1388*/ 	.short	0x010a
        /*138a*/ 	.byte	0x3f
	.zero		1


	//   ....[37]....
        /*138c*/ 	.word	0x0001c5b0
        /*1390*/ 	.word	0x00000006
        /*1394*/ 	.word	0x00038850
        /*1398*/ 	.short	0x010a
        /*139a*/ 	.byte	0x3f
	.zero		1


	//   ....[38]....
        /*139c*/ 	.word	0x0001c600
        /*13a0*/ 	.word	0x00000006
        /*13a4*/ 	.word	0x00038850
        /*13a8*/ 	.short	0x010a
        /*13aa*/ 	.byte	0x3f
	.zero		1


	//   ....[39]....
        /*13ac*/ 	.word	0x0001ce10
        /*13b0*/ 	.word	0x00000003
        /*13b4*/ 	.word	0x00000000
        /*13b8*/ 	.short	0x0101
        /*13ba*/ 	.byte	0x3f
	.zero		1


	//   ....[40]....
        /*13bc*/ 	.word	0x0001d9f0
        /*13c0*/ 	.word	0x00000006
        /*13c4*/ 	.word	0x00000000
        /*13c8*/ 	.short	0x0101
        /*13ca*/ 	.byte	0x3f
	.zero		1


	//   ....[41]....
        /*13cc*/ 	.word	0x0001e3c0
        /*13d0*/ 	.word	0x00000002
        /*13d4*/ 	.word	0x00038850
        /*13d8*/ 	.short	0x010a
        /*13da*/ 	.byte	0x3f
	.zero		1


	//   ....[42]....
        /*13dc*/ 	.word	0x0001e410
        /*13e0*/ 	.word	0x00000002
        /*13e4*/ 	.word	0x00038850
        /*13e8*/ 	.short	0x010a
        /*13ea*/ 	.byte	0x3f
	.zero		1


	//   ....[43]....
        /*13ec*/ 	.word	0x0001f0a0
        /*13f0*/ 	.word	0x00000002
        /*13f4*/ 	.word	0x00000000
        /*13f8*/ 	.short	0x0101
        /*13fa*/ 	.byte	0x3f
	.zero		1


	//   ....[44]....
        /*13fc*/ 	.word	0x00020d10
        /*1400*/ 	.word	0x00000014
        /*1404*/ 	.word	0x00000000
        /*1408*/ 	.short	0x0101
        /*140a*/ 	.byte	0x3f
	.zero		1


	//   ....[45]....
        /*140c*/ 	.word	0x000219d0
        /*1410*/ 	.word	0x00000038
        /*1414*/ 	.word	0x00000000
        /*1418*/ 	.short	0x0101
        /*141a*/ 	.byte	0x3f
	.zero		1


	//   ....[46]....
        /*141c*/ 	.word	0x000251d0
        /*1420*/ 	.word	0x00000010
        /*1424*/ 	.word	0x00038820
        /*1428*/ 	.short	0x010a
        /*142a*/ 	.byte	0x3f
	.zero		1


	//   ....[47]....
        /*142c*/ 	.word	0x00025260
        /*1430*/ 	.word	0x0000000c
        /*1434*/ 	.word	0x000388a0
        /*1438*/ 	.short	0x010a
        /*143a*/ 	.byte	0x3f
	.zero		1


	//   ....[48]....
        /*143c*/ 	.word	0x000257b0
        /*1440*/ 	.word	0x0000000c
        /*1444*/ 	.word	0x000388c0
        /*1448*/ 	.short	0x010a
        /*144a*/ 	.byte	0x3f
	.zero		1


	//   ....[49]....
        /*144c*/ 	.word	0x00025dc0
        /*1450*/ 	.word	0x0000000b
        /*1454*/ 	.word	0x000388a0
        /*1458*/ 	.short	0x010a
        /*145a*/ 	.byte	0x3f
	.zero		1


	//   ....[50]....
        /*145c*/ 	.word	0x00026300
        /*1460*/ 	.word	0x0000000b
        /*1464*/ 	.word	0x000388c0
        /*1468*/ 	.short	0x010a
        /*146a*/ 	.byte	0x3f
	.zero		1


	//   ....[51]....
        /*146c*/ 	.word	0x00027580
        /*1470*/ 	.word	0x00000005
        /*1474*/ 	.word	0x00038840
        /*1478*/ 	.short	0x010a
        /*147a*/ 	.byte	0x3f
	.zero		1


	//   ....[52]....
        /*147c*/ 	.word	0x00027b90
        /*1480*/ 	.word	0x00000005
        /*1484*/ 	.word	0x00038830
        /*1488*/ 	.short	0x0107
        /*148a*/ 	.byte	0x3f
	.zero		1


	//   ....[53]....
        /*148c*/ 	.word	0x00027c70
        /*1490*/ 	.word	0x00000005
        /*1494*/ 	.word	0x00038830
        /*1498*/ 	.short	0x0101
        /*149a*/ 	.byte	0x3f
	.zero		1


	//   ....[54]....
        /*149c*/ 	.word	0x000288a0
        /*14a0*/ 	.word	0x00000010
        /*14a4*/ 	.word	0x00038800
        /*14a8*/ 	.short	0x0107
        /*14aa*/ 	.byte	0x3f
	.zero		1


	//   ....[55]....
        /*14ac*/ 	.word	0x000289c0
        /*14b0*/ 	.word	0x00000010
        /*14b4*/ 	.word	0x00038800
        /*14b8*/ 	.short	0x0101
        /*14ba*/ 	.byte	0x3f
	.zero		1


	//   ....[56]....
        /*14bc*/ 	.word	0x000289e0
        /*14c0*/ 	.word	0x00000010
        /*14c4*/ 	.word	0x00038820
        /*14c8*/ 	.short	0x010a
        /*14ca*/ 	.byte	0x3f
	.zero		1


	//   ....[57]....
        /*14cc*/ 	.word	0x00028de0
        /*14d0*/ 	.word	0x00000006
        /*14d4*/ 	.word	0x00038840
        /*14d8*/ 	.short	0x010a
        /*14da*/ 	.byte	0x3f
	.zero		1


	//   ....[58]....
        /*14dc*/ 	.word	0x00029360
        /*14e0*/ 	.word	0x00000006
        /*14e4*/ 	.word	0x00038830
        /*14e8*/ 	.short	0x0107
        /*14ea*/ 	.byte	0x3f
	.zero		1


	//   ....[59]....
        /*14ec*/ 	.word	0x00029420
        /*14f0*/ 	.word	0x00000006
        /*14f4*/ 	.word	0x00038830
        /*14f8*/ 	.short	0x0101
        /*14fa*/ 	.byte	0x3f
	.zero		1


	//   ....[60]....
        /*14fc*/ 	.word	0x00029480
        /*1500*/ 	.word	0x00000006
        /*1504*/ 	.word	0x00038860
        /*1508*/ 	.short	0x010a
        /*150a*/ 	.byte	0x3f
	.zero		1


	//   ....[61]....
        /*150c*/ 	.word	0x000299b0
        /*1510*/ 	.word	0x00000006
        /*1514*/ 	.word	0x00038850
        /*1518*/ 	.short	0x0107
        /*151a*/ 	.byte	0x3f
	.zero		1


	//   ....[62]....
        /*151c*/ 	.word	0x00029b50
        /*1520*/ 	.word	0x00000006
        /*1524*/ 	.word	0x00038850
        /*1528*/ 	.short	0x0101
        /*152a*/ 	.byte	0x3f
	.zero		1


	//   ....[63]....
        /*152c*/ 	.word	0x00029d80
        /*1530*/ 	.word	0x00000004
        /*1534*/ 	.word	0x00038860
        /*1538*/ 	.short	0x010a
        /*153a*/ 	.byte	0x3f
	.zero		1


	//   ....[64]....
        /*153c*/ 	.word	0x0002a2e0
        /*1540*/ 	.word	0x00000004
        /*1544*/ 	.word	0x00038850
        /*1548*/ 	.short	0x0107
        /*154a*/ 	.byte	0x3f
	.zero		1


	//   ....[65]....
        /*154c*/ 	.word	0x0002a3a0
        /*1550*/ 	.word	0x00000004
        /*1554*/ 	.word	0x00038850
        /*1558*/ 	.short	0x0101
        /*155a*/ 	.byte	0x3f
	.zero		1


	//   ....[66]....
        /*155c*/ 	.word	0x0002b100
        /*1560*/ 	.word	0x00000005
        /*1564*/ 	.word	0x00038820
        /*1568*/ 	.short	0x010a
        /*156a*/ 	.byte	0x3f
	.zero		1


	//   ....[67]....
        /*156c*/ 	.word	0x0002b270
        /*1570*/ 	.word	0x00000003
        /*1574*/ 	.word	0x00038840
        /*1578*/ 	.short	0x010a
        /*157a*/ 	.byte	0x3f
	.zero		1


	//   ....[68]....
        /*157c*/ 	.word	0x0002b310
        /*1580*/ 	.word	0x00000017
        /*1584*/ 	.word	0x00038840
        /*1588*/ 	.short	0x010a
        /*158a*/ 	.byte	0x3f
	.zero		1


	//   ....[69]....
        /*158c*/ 	.word	0x0002b350
        /*1590*/ 	.word	0x00000003
        /*1594*/ 	.word	0x00038860
        /*1598*/ 	.short	0x010a
        /*159a*/ 	.byte	0x3f
	.zero		1


	//   ....[70]....
        /*159c*/ 	.word	0x0002b390
        /*15a0*/ 	.word	0x00000017
        /*15a4*/ 	.word	0x00038860
        /*15a8*/ 	.short	0x010a
        /*15aa*/ 	.byte	0x3f
	.zero		1


	//   ....[71]....
        /*15ac*/ 	.word	0x0002b3f0
        /*15b0*/ 	.word	0x00000056
        /*15b4*/ 	.word	0x00038890
        /*15b8*/ 	.short	0x010a
        /*15ba*/ 	.byte	0x3f
	.zero		1


	//   ....[72]....
        /*15bc*/ 	.word	0x0002b7d0
        /*15c0*/ 	.word	0x00000056
        /*15c4*/ 	.word	0x00038890
        /*15c8*/ 	.short	0x010a
        /*15ca*/ 	.byte	0x3f
	.zero		1


	//   ....[73]....
        /*15cc*/ 	.word	0x0002bbb0
        /*15d0*/ 	.word	0x00000056
        /*15d4*/ 	.word	0x00038890
        /*15d8*/ 	.short	0x010a
        /*15da*/ 	.byte	0x3f
	.zero		1


	//   ....[74]....
        /*15dc*/ 	.word	0x0002bf90
        /*15e0*/ 	.word	0x00000056
        /*15e4*/ 	.word	0x000388b0
        /*15e8*/ 	.short	0x010a
        /*15ea*/ 	.byte	0x3f
	.zero		1


	//   ....[75]....
        /*15ec*/ 	.word	0x0002c1b0
        /*15f0*/ 	.word	0x00000017
        /*15f4*/ 	.word	0x00038800
        /*15f8*/ 	.short	0x010a
        /*15fa*/ 	.byte	0x3f
	.zero		1


	//   ....[76]....
        /*15fc*/ 	.word	0x0002c3d0
        /*1600*/ 	.word	0x00000017
        /*1604*/ 	.word	0x00038800
        /*1608*/ 	.short	0x010a
        /*160a*/ 	.byte	0x3f
	.zero		1


	//   ....[77]....
        /*160c*/ 	.word	0x0002c420
        /*1610*/ 	.word	0x00000000
        /*1614*/ 	.word	0x00038830
        /*1618*/ 	.short	0x010a
        /*161a*/ 	.byte	0x3f
	.zero		1


	//   ....[78]....
        /*161c*/ 	.word	0x0002c470
        /*1620*/ 	.word	0x00000009
        /*1624*/ 	.word	0x00038830
        /*1628*/ 	.short	0x010a
        /*162a*/ 	.byte	0x3f
	.zero		1


	//   ....[79]....
        /*162c*/ 	.word	0x0002c4c0
        /*1630*/ 	.word	0x00000006
        /*1634*/ 	.word	0x00038850
        /*1638*/ 	.short	0x010a
        /*163a*/ 	.byte	0x3f
	.zero		1


	//   ....[80]....
        /*163c*/ 	.word	0x0002c510
        /*1640*/ 	.word	0x00000002
        /*1644*/ 	.word	0x00038850
        /*1648*/ 	.short	0x010a
        /*164a*/ 	.byte	0x3f
	.zero		1


	//   ....[81]....
        /*164c*/ 	.word	0x0002c6b0
        /*1650*/ 	.word	0x00000010
        /*1654*/ 	.word	0x00038820
        /*1658*/ 	.short	0x010a
        /*165a*/ 	.byte	0x3f
	.zero		1


	//   ....[82]....
        /*165c*/ 	.word	0x0002c700
        /*1660*/ 	.word	0x0000000c
        /*1664*/ 	.word	0x000388a0
        /*1668*/ 	.short	0x010a
        /*166a*/ 	.byte	0x3f
	.zero		1


	//   ....[83]....
        /*166c*/ 	.word	0x0002c750
        /*1670*/ 	.word	0x0000000c
        /*1674*/ 	.word	0x000388c0
        /*1678*/ 	.short	0x010a
        /*167a*/ 	.byte	0x3f
	.zero		1


	//   ....[84]....
        /*167c*/ 	.word	0x0002c7a0
        /*1680*/ 	.word	0x0000000b
        /*1684*/ 	.word	0x000388a0
        /*1688*/ 	.short	0x010a
        /*168a*/ 	.byte	0x3f
	.zero		1


	//   ....[85]....
        /*168c*/ 	.word	0x0002c7f0
        /*1690*/ 	.word	0x0000000b
        /*1694*/ 	.word	0x000388c0
        /*1698*/ 	.short	0x010a
        /*169a*/ 	.byte	0x3f
	.zero		1


	//   ....[86]....
        /*169c*/ 	.word	0x0002c910
        /*16a0*/ 	.word	0x00000005
        /*16a4*/ 	.word	0x00038840
        /*16a8*/ 	.short	0x010a
        /*16aa*/ 	.byte	0x3f
	.zero		1


	//   ....[87]....
        /*16ac*/ 	.word	0x0002dc70
        /*16b0*/ 	.word	0x00000010
        /*16b4*/ 	.word	0x00038820
        /*16b8*/ 	.short	0x010a
        /*16ba*/ 	.byte	0x3f
	.zero		1


	//   ....[88]....
        /*16bc*/ 	.word	0x0002dcc0
        /*16c0*/ 	.word	0x00000006
        /*16c4*/ 	.word	0x00038840
        /*16c8*/ 	.short	0x010a
        /*16ca*/ 	.byte	0x3f
	.zero		1


	//   ....[89]....
        /*16cc*/ 	.word	0x0002e460
        /*16d0*/ 	.word	0x00000006
        /*16d4*/ 	.word	0x00038860
        /*16d8*/ 	.short	0x010a
        /*16da*/ 	.byte	0x3f
	.zero		1


	//   ....[90]....
        /*16dc*/ 	.word	0x0002ec30
        /*16e0*/ 	.word	0x00000004
        /*16e4*/ 	.word	0x00038860
        /*16e8*/ 	.short	0x010a
        /*16ea*/ 	.byte	0x3f
	.zero		1


	//   ....[91]....
        /*16ec*/ 	.word	0x0002fe20
        /*16f0*/ 	.word	0x00000005
        /*16f4*/ 	.word	0x00038820
        /*16f8*/ 	.short	0x010a
        /*16fa*/ 	.byte	0x3f
	.zero		1


	//   ....[92]....
        /*16fc*/ 	.word	0x0002ffc0
        /*1700*/ 	.word	0x00000003
        /*1704*/ 	.word	0x00038840
        /*1708*/ 	.short	0x010a
        /*170a*/ 	.byte	0x3f
	.zero		1


	//   ....[93]....
        /*170c*/ 	.word	0x00030010
        /*1710*/ 	.word	0x00000017
        /*1714*/ 	.word	0x00038840
        /*1718*/ 	.short	0x010a
        /*171a*/ 	.byte	0x3f
	.zero		1


	//   ....[94]....
        /*171c*/ 	.word	0x00030060
        /*1720*/ 	.word	0x00000003
        /*1724*/ 	.word	0x00038860
        /*1728*/ 	.short	0x010a
        /*172a*/ 	.byte	0x3f
	.zero		1


	//----- nvinfo : EIATTR_NUM_MBARRIERS
	.align		4
.L_389:
        /*172c*/ 	.byte	0x03, 0x38
        /*172e*/ 	.short	0x0016


	//----- nvinfo : EIATTR_EXIT_INSTR_OFFSETS
	.align		4
        /*1730*/ 	.byte	0x04, 0x1c
        /*1732*/ 	.short	(.L_391 - .L_390)


	//   ....[0]....
.L_390:
        /*1734*/ 	.word	0x0002b3e0


	//----- nvinfo : EIATTR_MAX_THREADS
	.align		4
.L_391:
        /*1738*/ 	.byte	0x04, 0x05
        /*173a*/ 	.short	(.L_393 - .L_392)
.L_392:
        /*173c*/ 	.word	0x00000180
        /*1740*/ 	.word	0x00000001
        /*1744*/ 	.word	0x00000001


	//----- nvinfo : EIATTR_CRS_STACK_SIZE
	.align		4
.L_393:
        /*1748*/ 	.byte	0x04, 0x1e
        /*174a*/ 	.short	(.L_395 - .L_394)
.L_394:
        /*174c*/ 	.word	0x00000000


	//----- nvinfo : EIATTR_CBANK_PARAM_SIZE
	.align		4
.L_395:
        /*1750*/ 	.byte	0x03, 0x19
        /*1752*/ 	.short	0x0af0


	//----- nvinfo : EIATTR_PARAM_CBANK
	.align		4
        /*1754*/ 	.byte	0x04, 0x0a
        /*1756*/ 	.short	(.L_397 - .L_396)
	.align		4
.L_396:
        /*1758*/ 	.word	index@(.nv.constant0._ZN7cutlass13device_kernelIN5flash11enable_sm90INS1_16FlashAttnFwdSm90INS1_25CollectiveMainloopFwdSm90ILi2EN4cute5tupleIJNS5_1CILi1EEES8_S8_EEENS6_IJNS7_ILi128EEENS7_ILi80EEENS7_ILi256EEEEEELi256ENS_10bfloat16_tEfNS_4arch4Sm90ELb0ELb0ELb1ELb1ELb1ELb1ELb0ELb1ELb1ELb1ELb1ELb0EEENS1_21CollectiveEpilogueFwdINS6_IJSA_SC_SB_EEES9_SE_SG_Li256ELb1ELb1ELb1ELb0EEENS1_36VarlenDynamicPersistentTileSchedulerILi128ELi80ELi256ELi128ELb1ELb1ELb1ELb0ELb1ELb1EEEEEEEEEvNT_6ParamsE)
        /*175c*/ 	.short	0x0210
        /*175e*/ 	.short	0x0af0


	//----- nvinfo : EIATTR_SW_WAR
	.align		4
.L_397:
        /*1760*/ 	.byte	0x04, 0x36
        /*1762*/ 	.short	(.L_399 - .L_398)
.L_398:
        /*1764*/ 	.word	0x00000008
.L_399:


//--------------------- .nv.info._ZN7cutlass13device_kernelIN5flash11enable_sm90INS1_16FlashAttnFwdSm90INS1_25CollectiveMainloopFwdSm90ILi2EN4cute5tupleIJNS5_1CILi1EEES8_S8_EEENS6_IJNS7_ILi128EEENS7_ILi64EEENS7_ILi256EEEEEELi256ENS_10bfloat16_tEfNS_4arch4Sm90ELb0ELb1ELb1ELb0ELb1ELb0ELb0ELb1ELb1ELb1ELb1ELb0EEENS1_21CollectiveEpilogueFwdINS6_IJSA_SC_SB_EEES9_SE_SG_Li256ELb0ELb1ELb1ELb0EEENS1_19SingleTileSchedulerILb0ELb1ELb1ELi128EEEEEEEEEvNT_6ParamsE --------------------------
	.section	.nv.info._ZN7cutlass13device_kernelIN5flash11enable_sm90INS1_16FlashAttnFwdSm90INS1_25CollectiveMainloopFwdSm90ILi2EN4cute5tupleIJNS5_1CILi1EEES8_S8_EEENS6_IJNS7_ILi128EEENS7_ILi64EEENS7_ILi256EEEEEELi256ENS_10bfloat16_tEfNS_4arch4Sm90ELb0ELb1ELb1ELb0ELb1ELb0ELb0ELb1ELb1ELb1ELb1ELb0EEENS1_21CollectiveEpilogueFwdINS6_IJSA_SC_SB_EEES9_SE_SG_Li256ELb0ELb1ELb1ELb0EEENS1_19SingleTileSchedulerILb0ELb1ELb1ELi128EEEEEEEEEvNT_6ParamsE,"",@"SHT_CUDA_INFO"
	.sectionflags	@""
	.align	4


	//----- nvinfo : EIATTR_CUDA_API_VERSION
	.align		4
        /*0000*/ 	.byte	0x04, 0x37
        /*0002*/ 	.short	(.L_401 - .L_400)
.L_400:
        /*0004*/ 	.word	0x00000082


	//----- nvinfo : EIATTR_KPARAM_INFO
	.align		4
.L_401:
        /*0008*/ 	.byte	0x04, 0x17
        /*000a*/ 	.short	(.L_403 - .L_402)
.L_402:
        /*000c*/ 	.word	0x00000000
        /*0010*/ 	.short	0x0000
        /*0012*/ 	.short	0x0070
        /*0014*/ 	.byte	0x00, 0xf0, 0x01, 0x28


	//----- nvinfo : EIATTR_SPARSE_MMA_MASK
	.align		4
.L_403:
        /*0018*/ 	.byte	0x03, 0x50
        /*001a*/ 	.short	0x0000


	//----- nvinfo : EIATTR_MAXREG_COUNT
	.align		4
        /*001c*/ 	.byte	0x03, 0x1b
        /*001e*/ 	.short	0x00a8


	//----- nvinfo : EIATTR_NUM_BARRIERS
	.align		4
        /*0020*/ 	.byte	0x02, 0x4c
        /*0022*/ 	.byte	0x09
	.zero		1


	//----- nvinfo : EIATTR_EXTERNS
	.align		4
        /*0024*/ 	.byte	0x04, 0x0f
        /*0026*/ 	.short	(.L_405 - .L_404)


	//   ....[0]....
	.align		4
.L_404:
        /*0028*/ 	.word	index@(__assertfail)


	//----- nvinfo : EIATTR_ANNOTATIONS
	.align		4
.L_405:
        /*002c*/ 	.byte	0x04, 0x55
        /*002e*/ 	.short	(.L_407 - .L_406)


	//   ....[0]....
.L_406:
        /*0030*/ 	.word	0x00000001
        /*0034*/ 	.byte	0xb0, 0x08, 0x00, 0x00, 0x01, 0x00, 0x00, 0x00, 0xe0, 0x09, 0x00, 0x00, 0x01, 0x00, 0x00, 0x00
        /*0044*/ 	.byte	0x90, 0x19, 0x00, 0x00, 0x01, 0x00, 0x00, 0x00, 0xe0, 0xdd, 0x00, 0x00, 0x01, 0x00, 0x00, 0x00
        /*0054*/ 	.byte	0xf0, 0xff, 0x00, 0x00, 0x01, 0x00, 0x00, 0x00, 0x80, 0x13, 0x01, 0x00, 0x01, 0x00, 0x00, 0x00
        /*0064*/ 	.byte	0x20, 0x15, 0x01, 0x00, 0x01, 0x00, 0x00, 0x00, 0xb0, 0x29, 0x01, 0x00, 0x01, 0x00, 0x00, 0x00
        /*0074*/ 	.byte	0x50, 0x3f, 0x01, 0x00


	//----- nvinfo : EIATTR_MERCURY_ISA_VERSION
	.align		4
.L_407:
        /*0078*/ 	.byte	0x03, 0x5f
        /*007a*/ 	.short	0x0101


	//----- nvinfo : EIATTR_INT_WARP_WIDE_INSTR_OFFSETS
	.align		4
        /*007c*/ 	.byte	0x04, 0x31
        /*007e*/ 	.short	(.L_409 - .L_408)


	//   ....[0]....
.L_408:
        /*0080*/ 	.word	0x000000c0


	//   ....[1]....
        /*0084*/ 	.word	0x000000d0


	//   ....[2]....
        /*0088*/ 	.word	0x00000170


	//----- nvinfo : EIATTR_COOP_GROUP_MASK_REGIDS
	.align		4
.L_409:
        /*008c*/ 	.byte	0x04, 0x29
        /*008e*/ 	.short	(.L_411 - .L_410)


	//   ....[0]....
.L_410:
        /*0090*/ 	.word	0xffffffff


	//   ....[1]....
        /*0094*/ 	.word	0xffffffff


	//   ....[2]....
        /*0098*/ 	.word	0xffffffff


	//   ....[3]....
        /*009c*/ 	.word	0xffffffff


	//   ....[4]....
        /*00a0*/ 	.word	0xffffffff


	//   ....[5]....
        /*00a4*/ 	.word	0xffffffff


	//   ....[6]....
        /*00a8*/ 	.word	0xffffffff


	//   ....[7]....
        /*00ac*/ 	.word	0xffffffff


	//   ....[8]....
        /*00b0*/ 	.word	0xffffffff


	//   ....[9]....
        /*00b4*/ 	.word	0xffffffff


	//   ....[10]....
        /*00b8*/ 	.word	0xffffffff


	//   ....[11]....
        /*00bc*/ 	.word	0xffffffff


	//   ....[12]....
        /*00c0*/ 	.word	0xffffffff


	//   ....[13]....
        /*00c4*/ 	.word	0xffffffff


	//   ....[14]....
        /*00c8*/ 	.word	0xffffffff


	//   ....[15]....
        /*00cc*/ 	.word	0xffffffff


	//   ....[16]....
        /*00d0*/ 	.word	0xffffffff


	//   ....[17]....
        /*00d4*/ 	.word	0xffffffff


	//   ....[18]....
        /*00d8*/ 	.word	0xffffffff


	//   ....[19]....
        /*00dc*/ 	.word	0xffffffff


	//   ....[20]....
        /*00e0*/ 	.word	0xffffffff


	//   ....[21]....
        /*00e4*/ 	.word	0xffffffff


	//   ....[22]....
        /*00e8*/ 	.word	0xffffffff


	//   ....[23]....
        /*00ec*/ 	.word	0xffffffff


	//   ....[24]....
        /*00f0*/ 	.word	0xffffffff


	//   ....[25]....
        /*00f4*/ 	.word	0xffffffff


	//   ....[26]....
        /*00f8*/ 	.word	0xffffffff


	//   ....[27]....
        /*00fc*/ 	.word	0xffffffff


	//   ....[28]....
        /*0100*/ 	.word	0xffffffff


	//   ....[29]....
        /*0104*/ 	.word	0xffffffff


	//   ....[30]....
        /*0108*/ 	.word	0xffffffff


	//   ....[31]....
        /*010c*/ 	.word	0xffffffff


	//   ....[32]....
        /*0110*/ 	.word	0xffffffff


	//   ....[33]....
        /*0114*/ 	.word	0xffffffff


	//   ....[34]....
        /*0118*/ 	.word	0xffffffff


	//   ....[35]....
        /*011c*/ 	.word	0xffffffff


	//   ....[36]....
        /*0120*/ 	.word	0xffffffff


	//   ....[37]....
        /*0124*/ 	.word	0xffffffff


	//   ....[38]....
        /*0128*/ 	.word	0xffffffff


	//   ....[39]....
        /*012c*/ 	.word	0xffffffff


	//   ....[40]....
        /*0130*/ 	.word	0xffffffff


	//   ....[41]....
        /*0134*/ 	.word	0xffffffff


	//   ....[42]....
        /*0138*/ 	.word	0xffffffff


	//   ....[43]....
        /*013c*/ 	.word	0xffffffff


	//   ....[44]....
        /*0140*/ 	.word	0xffffffff


	//   ....[45]....
        /*0144*/ 	.word	0xffffffff


	//   ....[46]....
        /*0148*/ 	.word	0xffffffff


	//   ....[47]....
        /*014c*/ 	.word	0xffffffff


	//   ....[48]....
        /*0150*/ 	.word	0xffffffff


	//   ....[49]....
        /*0154*/ 	.word	0xffffffff


	//   ....[50]....
        /*0158*/ 	.word	0xffffffff


	//   ....[51]....
        /*015c*/ 	.word	0xffffffff


	//   ....[52]....
        /*0160*/ 	.word	0xffffffff


	//   ....[53]....
        /*0164*/ 	.word	0xffffffff


	//   ....[54]....
        /*0168*/ 	.word	0xffffffff


	//   ....[55]....
        /*016c*/ 	.word	0xffffffff


	//   ....[56]....
        /*0170*/ 	.word	0xffffffff


	//   ....[57]....
        /*0174*/ 	.word	0xffffffff


	//   ....[58]....
        /*0178*/ 	.word	0xffffffff


	//   ....[59]....
        /*017c*/ 	.word	0xffffffff


	//   ....[60]....
        /*0180*/ 	.word	0xffffffff


	//   ....[61]....
        /*0184*/ 	.word	0xffffffff


	//   ....[62]....
        /*0188*/ 	.word	0xffffffff


	//   ....[63]....
        /*018c*/ 	.word	0xffffffff


	//   ....[64]....
        /*0190*/ 	.word	0xffffffff


	//   ....[65]....
        /*0194*/ 	.word	0xffffffff


	//   ....[66]....
        /*0198*/ 	.word	0xffffffff


	//   ....[67]....
        /*019c*/ 	.word	0xffffffff


	//   ....[68]....
        /*01a0*/ 	.word	0xffffffff


	//   ....[69]....
        /*01a4*/ 	.word	0xffffffff


	//   ....[70]....
        /*01a8*/ 	.word	0xffffffff


	//   ....[71]....
        /*01ac*/ 	.word	0xffffffff


	//   ....[72]....
        /*01b0*/ 	.word	0xffffffff


	//   ....[73]....
        /*01b4*/ 	.word	0xffffffff


	//   ....[74]....
        /*01b8*/ 	.word	0xffffffff


	//   ....[75]....
        /*01bc*/ 	.word	0xffffffff


	//   ....[76]....
        /*01c0*/ 	.word	0xffffffff


	//   ....[77]....
        /*01c4*/ 	.word	0xffffffff


	//   ....[78]....
        /*01c8*/ 	.word	0xffffffff


	//   ....[79]....
        /*01cc*/ 	.word	0xffffffff


	//   ....[80]....
        /*01d0*/ 	.word	0xffffffff


	//   ....[81]....
        /*01d4*/ 	.word	0xffffffff


	//   ....[82]....
        /*01d8*/ 	.word	0xffffffff


	//   ....[83]....
        /*01dc*/ 	.word	0xffffffff


	//   ....[84]....
        /*01e0*/ 	.word	0xffffffff


	//   ....[85]....
        /*01e4*/ 	.word	0xffffffff


	//   ....[86]....
        /*01e8*/ 	.word	0xffffffff


	//   ....[87]....
        /*01ec*/ 	.word	0xffffffff


	//   ....[88]....
        /*01f0*/ 	.word	0xffffffff


	//   ....[89]....
        /*01f4*/ 	.word	0xffffffff


	//   ....[90]....
        /*01f8*/ 	.word	0xffffffff


	//   ....[91]....
        /*01fc*/ 	.word	0x0500000f


	//   ....[92]....
        /*0200*/ 	.word	0x0500000f


	//   ....[93]....
        /*0204*/ 	.word	0x0500000f


	//   ....[94]....
        /*0208*/ 	.word	0x0500000f


	//   ....[95]....
        /*020c*/ 	.word	0x0500000f


	//   ....[96]....
        /*0210*/ 	.word	0x0500000f


	//   ....[97]....
        /*0214*/ 	.word	0x0500000f


	//   ....[98]....
        /*0218*/ 	.word	0x0500000f


	//   ....[99]....
        /*021c*/ 	.word	0x0500000f


	//   ....[100]....
        /*0220*/ 	.word	0x0500000f


	//   ....[101]....
        /*0224*/ 	.word	0x0500000f


	//   ....[102]....
        /*0228*/ 	.word	0x0500000f


	//   ....[103]....
        /*022c*/ 	.word	0x0500000f


	//   ....[104]....
        /*0230*/ 	.word	0x0500000f


	//   ....[105]....
        /*0234*/ 	.word	0x0500000f


	//   ....[106]....
        /*0238*/ 	.word	0x0500000f


	//   ....[107]....
        /*023c*/ 	.word	0x0500000f


	//   ....[108]....
        /*0240*/ 	.word	0x0500000f


	//   ....[109]....
        /*0244*/ 	.word	0x0500000f


	//   ....[110]....
        /*0248*/ 	.word	0x0500000f


	//   ....[111]....
        /*024c*/ 	.word	0x0500000f


	//   ....[112]....
        /*0250*/ 	.word	0x0500000f


	//   ....[113]....
        /*0254*/ 	.word	0x0500000f


	//   ....[114]....
        /*0258*/ 	.word	0x0500000f


	//   ....[115]....
        /*025c*/ 	.word	0x0500000f


	//   ....[116]....
        /*0260*/ 	.word	0x0500000f


	//   ....[117]....
        /*0264*/ 	.word	0x0500000f


	//   ....[118]....
        /*0268*/ 	.word	0x0500000f


	//   ....[119]....
        /*026c*/ 	.word	0x0500000f


	//   ....[120]....
        /*0270*/ 	.word	0x0500000f


	//   ....[121]....
        /*0274*/ 	.word	0x0500000f


	//   ....[122]....
        /*0278*/ 	.word	0x0500000f


	//   ....[123]....
        /*027c*/ 	.word	0x0500000f


	//   ....[124]....
        /*0280*/ 	.word	0x0500000f


	//   ....[125]....
        /*0284*/ 	.word	0x0500000f


	//   ....[126]....
        /*0288*/ 	.word	0x0500000f


	//   ....[127]....
        /*028c*/ 	.word	0x0500000f


	//   ....[128]....
        /*0290*/ 	.word	0x0500000f


	//   ....[129]....
        /*0294*/ 	.word	0x0500000f


	//   ....[130]....
        /*0298*/ 	.word	0x0500000f


	//   ....[131]....
        /*029c*/ 	.word	0x0500000f


	//   ....[132]....
        /*02a0*/ 	.word	0x0500000f


	//   ....[133]....
        /*02a4*/ 	.word	0x0500000f


	//   ....[134]....
        /*02a8*/ 	.word	0x0500000f


	//   ....[135]....
        /*02ac*/ 	.word	0x0500000f


	//   ....[136]....
        /*02b0*/ 	.word	0x0500000f


	//   ....[137]....
        /*02b4*/ 	.word	0x0500000f


	//   ....[138]....
        /*02b8*/ 	.word	0x0500000f


	//   ....[139]....
        /*02bc*/ 	.word	0x0500000f


	//   ....[140]....
        /*02c0*/ 	.word	0x0500000f


	//----- nvinfo : EIATTR_COOP_GROUP_INSTR_OFFSETS
	.align		4
.L_411:
        /*02c4*/ 	.byte	0x04, 0x28
        /*02c6*/ 	.short	(.L_413 - .L_412)


	//   ....[0]....
.L_412:
        /*02c8*/ 	.word	0x00000070


	//   ....[1]....
        /*02cc*/ 	.word	0x000000b0


	//   ....[2]....
        /*02d0*/ 	.word	0x000002d0


	//   ....[3]....
        /*02d4*/ 	.word	0x00000430


	//   ....[4]....
        /*02d8*/ 	.word	0x00000550


	//   ....[5]....
        /*02dc*/ 	.word	0x000006b0


	//   ....[6]....
        /*02e0*/ 	.word	0x00001770


	//   ....[7]....
        /*02e4*/ 	.word	0x00002830


	//   ....[8]....
        /*02e8*/ 	.word	0x00002e30


	//   ....[9]....
        /*02ec*/ 	.word	0x00003760


	//   ....[10]....
        /*02f0*/ 	.word	0x00003890


	//   ....[11]....
        /*02f4*/ 	.word	0x00003c30


	//   ....[12]....
        /*02f8*/ 	.word	0x00003d20


	//   ....[13]....
        /*02fc*/ 	.word	0x00005e90


	//   ....[14]....
        /*0300*/ 	.word	0x00006390


	//   ....[15]....
        /*0304*/ 	.word	0x00006ac0


	//   ....[16]....
        /*0308*/ 	.word	0x00006bc0


	//   ....[17]....
        /*030c*/ 	.word	0x00006f90


	//   ....[18]....
        /*0310*/ 	.word	0x00006fe0


	//   ....[19]....
        /*0314*/ 	.word	0x00009280


	//   ....[20]....
        /*0318*/ 	.word	0x00009290


	//   ....[21]....
        /*031c*/ 	.word	0x000092c0


	//   ....[22]....
        /*0320*/ 	.word	0x000092d0


	//   ....[23]....
        /*0324*/ 	.word	0x0000b060


	//   ....[24]....
        /*0328*/ 	.word	0x0000b580


	//   ....[25]....
        /*032c*/ 	.word	0x0000bcd0


	//   ....[26]....
        /*0330*/ 	.word	0x0000bdd0


	//   ....[27]....
        /*0334*/ 	.word	0x0000c150


	//   ....[28]....
        /*0338*/ 	.word	0x0000c1e0


	//   ....[29]....
        /*033c*/ 	.word	0x0000d220


	//   ....[30]....
        /*0340*/ 	.word	0x0000d240


	//   ....[31]....
        /*0344*/ 	.word	0x0000d2c0


	//   ....[32]....
        /*0348*/ 	.word	0x0000d2f0


	//   ....[33]....
        /*034c*/ 	.word	0x0000e580


	//   ....[34]....
        /*0350*/ 	.word	0x0000e5d0


	//   ....[35]....
        /*0354*/ 	.word	0x0000e610


	//   ....[36]....
        /*0358*/ 	.word	0x0000e640


	//   ....[37]....
        /*035c*/ 	.word	0x0000e680


	//   ....[38]....
        /*0360*/ 	.word	0x0000e6a0


	//   ....[39]....
        /*0364*/ 	.word	0x0000f300


	//   ....[40]....
        /*0368*/ 	.word	0x0000f310


	//   ....[41]....
        /*036c*/ 	.word	0x00010360


	//   ....[42]....
        /*0370*/ 	.word	0x00011a10


	//   ....[43]....
        /*0374*/ 	.word	0x00011a30


	//   ....[44]....
        /*0378*/ 	.word	0x00011a40


	//   ....[45]....
        /*037c*/ 	.word	0x00011a50


	//   ....[46]....
        /*0380*/ 	.word	0x00011a60


	//   ....[47]....
        /*0384*/ 	.word	0x00011ad0


	//   ....[48]....
        /*0388*/ 	.word	0x00011b00


	//   ....[49]....
        /*038c*/ 	.word	0x00011b60


	//   ....[50]....
        /*0390*/ 	.word	0x00012190


	//   ....[51]....
        /*0394*/ 	.word	0x000121c0


	//   ....[52]....
        /*0398*/ 	.word	0x000121f0


	//   ....[53]....
        /*039c*/ 	.word	0x00012210


	//   ....[54]....
        /*03a0*/ 	.word	0x00012220


	//   ....[55]....
        /*03a4*/ 	.word	0x000122b0


	//   ....[56]....
        /*03a8*/ 	.word	0x000122e0


	//   ....[57]....
        /*03ac*/ 	.word	0x00012350


	//   ....[58]....
        /*03b0*/ 	.word	0x00012380


	//   ....[59]....
        /*03b4*/ 	.word	0x000123f0


	//   ....[60]....
        /*03b8*/ 	.word	0x00012420


	//   ....[61]....
        /*03bc*/ 	.word	0x00012490


	//   ....[62]....
        /*03c0*/ 	.word	0x000124c0


	//   ....[63]....
        /*03c4*/ 	.word	0x00012530


	//   ....[64]....
        /*03c8*/ 	.word	0x00012560


	//   ....[65]....
        /*03cc*/ 	.word	0x000125c0


	//   ....[66]....
        /*03d0*/ 	.word	0x00012db0


	//   ....[67]....
        /*03d4*/ 	.word	0x00012de0


	//   ....[68]....
        /*03d8*/ 	.word	0x00012e10


	//   ....[69]....
        /*03dc*/ 	.word	0x00012e50


	//   ....[70]....
        /*03e0*/ 	.word	0x00012e70


	//   ....[71]....
        /*03e4*/ 	.word	0x00012e90


	//   ....[72]....
        /*03e8*/ 	.word	0x00012ec0


	//   ....[73]....
        /*03ec*/ 	.word	0x00012ee0


	//   ....[74]....
        /*03f0*/ 	.word	0x00013250


	//   ....[75]....
        /*03f4*/ 	.word	0x00013270


	//   ....[76]....
        /*03f8*/ 	.word	0x00013290


	//   ....[77]....
        /*03fc*/ 	.word	0x00013330


	//   ....[78]....
        /*0400*/ 	.word	0x00013350


	//   ....[79]....
        /*0404*/ 	.word	0x000133f0


	//   ....[80]....
        /*0408*/ 	.word	0x00013410


	//   ....[81]....
        /*040c*/ 	.word	0x00013420


	//   ....[82]....
        /*0410*/ 	.word	0x00013950


	//   ....[83]....
        /*0414*/ 	.word	0x00013980


	//   ....[84]....
        /*0418*/ 	.word	0x000139b0


	//   ....[85]....
        /*041c*/ 	.word	0x000139e0


	//   ....[86]....
        /*0420*/ 	.word	0x00013ac0


	//   ....[87]....
        /*0424*/ 	.word	0x00013ae0


	//   ....[88]....
        /*0428*/ 	.word	0x00013b30


	//   ....[89]....
        /*042c*/ 	.word	0x00013ba0


	//   ....[90]....
        /*0430*/ 	.word	0x00013ee0


	//   ....[91]....
        /*0434*/ 	.word	0x00014560


	//   ....[92]....
        /*0438*/ 	.word	0x00014650


	//   ....[93]....
        /*043c*/ 	.word	0x000146f0


	//   ....[94]....
        /*0440*/ 	.word	0x00014750


	//   ....[95]....
        /*0444*/ 	.word	0x00014830


	//   ....[96]....
        /*0448*/ 	.word	0x000148a0


	//   ....[97]....
        /*044c*/ 	.word	0x00014980


	//   ....[98]....
        /*0450*/ 	.word	0x000149f0


	//   ....[99]....
        /*0454*/ 	.word	0x00014ac0


	//   ....[100]....
        /*0458*/ 	.word	0x00014b60


	//   ....[101]....
        /*045c*/ 	.word	0x00014bb0


	//   ....[102]....
        /*0460*/ 	.word	0x00014c50


	//   ....[103]....
        /*0464*/ 	.word	0x00014d30


	//   ....[104]....
        /*0468*/ 	.word	0x00014db0


	//   ....[105]....
        /*046c*/ 	.word	0x00014e90


	//   ....[106]....
        /*0470*/ 	.word	0x00014f10


	//   ....[107]....
        /*0474*/ 	.word	0x00014ff0


	//   ....[108]....
        /*0478*/ 	.word	0x00015070


	//   ....[109]....
        /*047c*/ 	.word	0x00015150


	//   ....[110]....
        /*0480*/ 	.word	0x000151d0


	//   ....[111]....
        /*0484*/ 	.word	0x000152b0


	//   ....[112]....
        /*0488*/ 	.word	0x00015330


	//   ....[113]....
        /*048c*/ 	.word	0x00015410


	//   ....[114]....
        /*0490*/ 	.word	0x00015480


	//   ....[115]....
        /*0494*/ 	.word	0x00015550


	//   ....[116]....
        /*0498*/ 	.word	0x00015690


	//   ....[117]....
        /*049c*/ 	.word	0x00015750


	//   ....[118]....
        /*04a0*/ 	.word	0x00015800


	//   ....[119]....
        /*04a4*/ 	.word	0x000158d0


	//   ....[120]....
        /*04a8*/ 	.word	0x00015930


	//   ....[121]....
        /*04ac*/ 	.word	0x00015a10


	//   ....[122]....
        /*04b0*/ 	.word	0x00015a70


	//   ....[123]....
        /*04b4*/ 	.word	0x00015b80


	//   ....[124]....
        /*04b8*/ 	.word	0x00015c60


	//   ....[125]....
        /*04bc*/ 	.word	0x00015d00


	//   ....[126]....
        /*04c0*/ 	.word	0x00015d60


	//   ....[127]....
        /*04c4*/ 	.word	0x00015e70


	//   ....[128]....
        /*04c8*/ 	.word	0x00015ed0


	//   ....[129]....
        /*04cc*/ 	.word	0x00015fe0


	//   ....[130]....
        /*04d0*/ 	.word	0x00016040


	//   ....[131]....
        /*04d4*/ 	.word	0x00016100


	//   ....[132]....
        /*04d8*/ 	.word	0x00016260


	//   ....[133]....
        /*04dc*/ 	.word	0x00016300


	//   ....[134]....
        /*04e0*/ 	.word	0x000163d0


	//   ....[135]....
        /*04e4*/ 	.word	0x000164e0


	//   ....[136]....
        /*04e8*/ 	.word	0x00016550


	//   ....[137]....
        /*04ec*/ 	.word	0x00016660


	//   ....[138]....
        /*04f0*/ 	.word	0x000166e0


	//   ....[139]....
        /*04f4*/ 	.word	0x000167d0


	//   ....[140]....
        /*04f8*/ 	.word	0x000168e0


	//----- nvinfo : EIATTR_REG_RECONFIG
	.align		4
.L_413:
        /*04fc*/ 	.byte	0x01, 0x54
	.zero		2


	//----- nvinfo : EIATTR_SYSCALL_OFFSETS
	.align		4
        /*0500*/ 	.byte	0x04, 0x46
        /*0502*/ 	.short	(.L_415 - .L_414)


	//   ....[0]....
.L_414:
        /*0504*/ 	.word	0x00001940


	//   ....[1]....
        /*0508*/ 	.word	0x00010f20


	//   ....[2]....
        /*050c*/ 	.word	0x00011060


	//   ....[3]....
        /*0510*/ 	.word	0x00011150


	//   ....[4]....
        /*0514*/ 	.word	0x00011ed0


	//----- nvinfo : EIATTR_MBARRIER_INSTR_OFFSETS
	.align		4
.L_415:
        /*0518*/ 	.byte	0x04, 0x39
        /*051a*/ 	.short	(.L_417 - .L_416)


	//   ....[0]....
.L_416:
        /*051c*/ 	.word	0x00000180
        /*0520*/ 	.word	0x000000ff
        /*0524*/ 	.word	0x00030800
        /*0528*/ 	.short	0x0100
        /*052a*/ 	.byte	0x08
	.zero		1


	//   ....[1]....
        /*052c*/ 	.word	0x00000190
        /*0530*/ 	.word	0x000000ff
        /*0534*/ 	.word	0x00030820
        /*0538*/ 	.short	0x0100
        /*053a*/ 	.byte	0x08
	.zero		1


	//   ....[2]....
        /*053c*/ 	.word	0x00000280
        /*0540*/ 	.word	0x000000ff
        /*0544*/ 	.word	0x00030830
        /*0548*/ 	.short	0x0100
        /*054a*/ 	.byte	0x08
	.zero		1


	//   ....[3]....
        /*054c*/ 	.word	0x00000290
        /*0550*/ 	.word	0x000000ff
        /*0554*/ 	.word	0x00030840
        /*0558*/ 	.short	0x0100
        /*055a*/ 	.byte	0x08
	.zero		1


	//   ....[4]....
        /*055c*/ 	.word	0x000002a0
        /*0560*/ 	.word	0x000000ff
        /*0564*/ 	.word	0x00030838
        /*0568*/ 	.short	0x0100
        /*056a*/ 	.byte	0x08
	.zero		1


	//   ....[5]....
        /*056c*/ 	.word	0x000002b0
        /*0570*/ 	.word	0x000000ff
        /*0574*/ 	.word	0x00030848
        /*0578*/ 	.short	0x0100
        /*057a*/ 	.byte	0x08
	.zero		1


	//   ....[6]....
        /*057c*/ 	.word	0x000003e0
        /*0580*/ 	.word	0x000000ff
        /*0584*/ 	.word	0x00030850
        /*0588*/ 	.short	0x0100
        /*058a*/ 	.byte	0x08
	.zero		1


	//   ....[7]....
        /*058c*/ 	.word	0x000003f0
        /*0590*/ 	.word	0x000000ff
        /*0594*/ 	.word	0x00030860
        /*0598*/ 	.short	0x0100
        /*059a*/ 	.byte	0x08
	.zero		1


	//   ....[8]....
        /*059c*/ 	.word	0x00000400
        /*05a0*/ 	.word	0x000000ff
        /*05a4*/ 	.word	0x00030858
        /*05a8*/ 	.short	0x0100
        /*05aa*/ 	.byte	0x08
	.zero		1


	//   ....[9]....
        /*05ac*/ 	.word	0x00000410
        /*05b0*/ 	.word	0x000000ff
        /*05b4*/ 	.word	0x00030868
        /*05b8*/ 	.short	0x0100
        /*05ba*/ 	.byte	0x08
	.zero		1


	//   ....[10]....
        /*05bc*/ 	.word	0x00000500
        /*05c0*/ 	.word	0x000000ff
        /*05c4*/ 	.word	0x00030870
        /*05c8*/ 	.short	0x0100
        /*05ca*/ 	.byte	0x06
	.zero		1


	//   ....[11]....
        /*05cc*/ 	.word	0x00000510
        /*05d0*/ 	.word	0x000000ff
        /*05d4*/ 	.word	0x00030880
        /*05d8*/ 	.short	0x0100
        /*05da*/ 	.byte	0x06
	.zero		1


	//   ....[12]....
        /*05dc*/ 	.word	0x00000520
        /*05e0*/ 	.word	0x000000ff
        /*05e4*/ 	.word	0x00030878
        /*05e8*/ 	.short	0x0100
        /*05ea*/ 	.byte	0x06
	.zero		1


	//   ....[13]....
        /*05ec*/ 	.word	0x00000530
        /*05f0*/ 	.word	0x000000ff
        /*05f4*/ 	.word	0x00030888
        /*05f8*/ 	.short	0x0100
        /*05fa*/ 	.byte	0x06
	.zero		1


	//   ....[14]....
        /*05fc*/ 	.word	0x00000660
        /*0600*/ 	.word	0x000000ff
        /*0604*/ 	.word	0x00030890
        /*0608*/ 	.short	0x0100
        /*060a*/ 	.byte	0x08
	.zero		1


	//   ....[15]....
        /*060c*/ 	.word	0x00000670
        /*0610*/ 	.word	0x000000ff
        /*0614*/ 	.word	0x000308a0
        /*0618*/ 	.short	0x0100
        /*061a*/ 	.byte	0x08
	.zero		1


	//   ....[16]....
        /*061c*/ 	.word	0x00000680
        /*0620*/ 	.word	0x000000ff
        /*0624*/ 	.word	0x00030898
        /*0628*/ 	.short	0x0100
        /*062a*/ 	.byte	0x08
	.zero		1


	//   ....[17]....
        /*062c*/ 	.word	0x00000690
        /*0630*/ 	.word	0x000000ff
        /*0634*/ 	.word	0x000308a8
        /*0638*/ 	.short	0x0100
        /*063a*/ 	.byte	0x08
	.zero		1


	//   ....[18]....
        /*063c*/ 	.word	0x000007d0
        /*0640*/ 	.word	0x000000ff
        /*0644*/ 	.word	0x000308b0
        /*0648*/ 	.short	0x0100
        /*064a*/ 	.byte	0x08
	.zero		1


	//   ....[19]....
        /*064c*/ 	.word	0x000007e0
        /*0650*/ 	.word	0x000000ff
        /*0654*/ 	.word	0x000308c0
        /*0658*/ 	.short	0x0100
        /*065a*/ 	.byte	0x08
	.zero		1


	//   ....[20]....
        /*065c*/ 	.word	0x000007f0
        /*0660*/ 	.word	0x000000ff
        /*0664*/ 	.word	0x000308b8
        /*0668*/ 	.short	0x0100
        /*066a*/ 	.byte	0x08
	.zero		1


	//   ....[21]....
        /*066c*/ 	.word	0x00000800
        /*0670*/ 	.word	0x000000ff
        /*0674*/ 	.word	0x000308c8
        /*0678*/ 	.short	0x0100
        /*067a*/ 	.byte	0x08
	.zero		1


	//   ....[22]....
        /*067c*/ 	.word	0x00001970
        /*0680*/ 	.word	0x000000ff
        /*0684*/ 	.word	0x00030800
        /*0688*/ 	.short	0x010a
        /*068a*/ 	.byte	0x04
	.zero		1


	//   ....[23]....
        /*068c*/ 	.word	0x00001a10
        /*0690*/ 	.word	0x000000ff
        /*0694*/ 	.word	0x00030830
        /*0698*/ 	.short	0x010a
        /*069a*/ 	.byte	0x04
	.zero		1


	//   ....[24]....
        /*069c*/ 	.word	0x00001a80
        /*06a0*/ 	.word	0x000000ff
        /*06a4*/ 	.word	0x00030830
        /*06a8*/ 	.short	0x010a
        /*06aa*/ 	.byte	0x04
	.zero		1


	//   ....[25]....
        /*06ac*/ 	.word	0x000029e0
        /*06b0*/ 	.word	0x000000ff
        /*06b4*/ 	.word	0x00000000
        /*06b8*/ 	.short	0x0101
        /*06ba*/ 	.byte	0x04
	.zero		1


	//   ....[26]....
        /*06bc*/ 	.word	0x00004ab0
        /*06c0*/ 	.word	0x000000ff
        /*06c4*/ 	.word	0x00030830
        /*06c8*/ 	.short	0x010a
        /*06ca*/ 	.byte	0x06
	.zero		1


	//   ....[27]....
        /*06cc*/ 	.word	0x00004b00
        /*06d0*/ 	.word	0x000000ff
        /*06d4*/ 	.word	0x00030830
        /*06d8*/ 	.short	0x010a
        /*06da*/ 	.byte	0x06
	.zero		1


	//   ....[28]....
        /*06dc*/ 	.word	0x000059a0
        /*06e0*/ 	.word	0x000000ff
        /*06e4*/ 	.word	0x00030850
        /*06e8*/ 	.short	0x010a
        /*06ea*/ 	.byte	0x06
	.zero		1


	//   ....[29]....
        /*06ec*/ 	.word	0x000059e0
        /*06f0*/ 	.word	0x000000ff
        /*06f4*/ 	.word	0x00030850
        /*06f8*/ 	.short	0x010a
        /*06fa*/ 	.byte	0x06
	.zero		1


	//   ....[30]....
        /*06fc*/ 	.word	0x00005fb0
        /*0700*/ 	.word	0x000000ff
        /*0704*/ 	.word	0x00000000
        /*0708*/ 	.short	0x0101
        /*070a*/ 	.byte	0x05
	.zero		1


	//   ....[31]....
        /*070c*/ 	.word	0x00007680
        /*0710*/ 	.word	0x000000ff
        /*0714*/ 	.word	0x00000000
        /*0718*/ 	.short	0x0101
        /*071a*/ 	.byte	0x06
	.zero		1


	//   ....[32]....
        /*071c*/ 	.word	0x00007b40
        /*0720*/ 	.word	0x000000ff
        /*0724*/ 	.word	0x00030830
        /*0728*/ 	.short	0x010a
        /*072a*/ 	.byte	0x05
	.zero		1


	//   ....[33]....
        /*072c*/ 	.word	0x00007b80
        /*0730*/ 	.word	0x000000ff
        /*0734*/ 	.word	0x00030830
        /*0738*/ 	.short	0x010a
        /*073a*/ 	.byte	0x05
	.zero		1


	//   ....[34]....
        /*073c*/ 	.word	0x000089b0
        /*0740*/ 	.word	0x000000ff
        /*0744*/ 	.word	0x00030850
        /*0748*/ 	.short	0x010a
        /*074a*/ 	.byte	0x05
	.zero		1


	//   ....[35]....
        /*074c*/ 	.word	0x000089f0
        /*0750*/ 	.word	0x000000ff
        /*0754*/ 	.word	0x00030850
        /*0758*/ 	.short	0x010a
        /*075a*/ 	.byte	0x05
	.zero		1


	//   ....[36]....
        /*075c*/ 	.word	0x00008f60
        /*0760*/ 	.word	0x000000ff
        /*0764*/ 	.word	0x00000000
        /*0768*/ 	.short	0x0101
        /*076a*/ 	.byte	0x07
	.zero		1


	//   ....[37]....
        /*076c*/ 	.word	0x00009af0
        /*0770*/ 	.word	0x000000ff
        /*0774*/ 	.word	0x00000000
        /*0778*/ 	.short	0x0101
        /*077a*/ 	.byte	0x05
	.zero		1


	//   ....[38]....
        /*077c*/ 	.word	0x00009cf0
        /*0780*/ 	.word	0x000000ff
        /*0784*/ 	.word	0x00030830
        /*0788*/ 	.short	0x010a
        /*078a*/ 	.byte	0x05
	.zero		1


	//   ....[39]....
        /*078c*/ 	.word	0x00009d40
        /*0790*/ 	.word	0x000000ff
        /*0794*/ 	.word	0x00030830
        /*0798*/ 	.short	0x010a
        /*079a*/ 	.byte	0x05
	.zero		1


	//   ....[40]....
        /*079c*/ 	.word	0x0000ab70
        /*07a0*/ 	.word	0x000000ff
        /*07a4*/ 	.word	0x00030850
        /*07a8*/ 	.short	0x010a
        /*07aa*/ 	.byte	0x05
	.zero		1


	//   ....[41]....
        /*07ac*/ 	.word	0x0000abb0
        /*07b0*/ 	.word	0x000000ff
        /*07b4*/ 	.word	0x00030850
        /*07b8*/ 	.short	0x010a
        /*07ba*/ 	.byte	0x05
	.zero		1


	//   ....[42]....
        /*07bc*/ 	.word	0x0000b180
        /*07c0*/ 	.word	0x000000ff
        /*07c4*/ 	.word	0x00000000
        /*07c8*/ 	.short	0x0101
        /*07ca*/ 	.byte	0x07
	.zero		1


	//   ....[43]....
        /*07cc*/ 	.word	0x0000c890
        /*07d0*/ 	.word	0x000000ff
        /*07d4*/ 	.word	0x00000000
        /*07d8*/ 	.short	0x0101
        /*07da*/ 	.byte	0x05
	.zero		1


	//   ....[44]....
        /*07dc*/ 	.word	0x0000d190
        /*07e0*/ 	.word	0x000000ff
        /*07e4*/ 	.word	0x00030850
        /*07e8*/ 	.short	0x010a
        /*07ea*/ 	.byte	0x05
	.zero		1


	//   ....[45]....
        /*07ec*/ 	.word	0x0000d1d0
        /*07f0*/ 	.word	0x000000ff
        /*07f4*/ 	.word	0x00030850
        /*07f8*/ 	.short	0x010a
        /*07fa*/ 	.byte	0x05
	.zero		1


	//   ....[46]....
        /*07fc*/ 	.word	0x0000d790
        /*0800*/ 	.word	0x000000ff
        /*0804*/ 	.word	0x00000000
        /*0808*/ 	.short	0x0101
        /*080a*/ 	.byte	0x04
	.zero		1


	//   ....[47]....
        /*080c*/ 	.word	0x0000e6c0
        /*0810*/ 	.word	0x000000ff
        /*0814*/ 	.word	0x00000000
        /*0818*/ 	.short	0x0101
        /*081a*/ 	.byte	0x04
	.zero		1


	//   ....[48]....
        /*081c*/ 	.word	0x000117b0
        /*0820*/ 	.word	0x000000ff
        /*0824*/ 	.word	0x00030840
        /*0828*/ 	.short	0x010a
        /*082a*/ 	.byte	0x2d
	.zero		1


	//   ....[49]....
        /*082c*/ 	.word	0x00011c90
        /*0830*/ 	.word	0x000000ff
        /*0834*/ 	.word	0x00030830
        /*0838*/ 	.short	0x0107
        /*083a*/ 	.byte	0x2d
	.zero		1


	//   ....[50]....
        /*083c*/ 	.word	0x00011d00
        /*0840*/ 	.word	0x000000ff
        /*0844*/ 	.word	0x00030830
        /*0848*/ 	.short	0x0101
        /*084a*/ 	.byte	0x2d
	.zero		1


	//   ....[51]....
        /*084c*/ 	.word	0x00012730
        /*0850*/ 	.word	0x000000ff
        /*0854*/ 	.word	0x00030800
        /*0858*/ 	.short	0x0107
        /*085a*/ 	.byte	0x2d
	.zero		1


	//   ....[52]....
        /*085c*/ 	.word	0x000127b0
        /*0860*/ 	.word	0x000000ff
        /*0864*/ 	.word	0x00030800
        /*0868*/ 	.short	0x0101
        /*086a*/ 	.byte	0x2d
	.zero		1


	//   ....[53]....
        /*086c*/ 	.word	0x000127c0
        /*0870*/ 	.word	0x000000ff
        /*0874*/ 	.word	0x00030820
        /*0878*/ 	.short	0x010a
        /*087a*/ 	.byte	0x2d
	.zero		1


	//   ....[54]....
        /*087c*/ 	.word	0x00012bb0
        /*0880*/ 	.word	0x00000015
        /*0884*/ 	.word	0x00030840
        /*0888*/ 	.short	0x010a
        /*088a*/ 	.byte	0x3f
	.zero		1


	//   ....[55]....
        /*088c*/ 	.word	0x000130d0
        /*0890*/ 	.word	0x00000015
        /*0894*/ 	.word	0x00030830
        /*0898*/ 	.short	0x0107
        /*089a*/ 	.byte	0x3f
	.zero		1


	//   ....[56]....
        /*089c*/ 	.word	0x00013180
        /*08a0*/ 	.word	0x00000015
        /*08a4*/ 	.word	0x00030830
        /*08a8*/ 	.short	0x0101
        /*08aa*/ 	.byte	0x3f
	.zero		1


	//   ....[57]....
        /*08ac*/ 	.word	0x000131e0
        /*08b0*/ 	.word	0x00000004
        /*08b4*/ 	.word	0x00030860
        /*08b8*/ 	.short	0x010a
        /*08ba*/ 	.byte	0x3f
	.zero		1


	//   ....[58]....
        /*08bc*/ 	.word	0x000135d0
        /*08c0*/ 	.word	0x00000004
        /*08c4*/ 	.word	0x00030850
        /*08c8*/ 	.short	0x0107
        /*08ca*/ 	.byte	0x3f
	.zero		1


	//   ....[59]....
        /*08cc*/ 	.word	0x00013720
        /*08d0*/ 	.word	0x00000004
        /*08d4*/ 	.word	0x00030850
        /*08d8*/ 	.short	0x0101
        /*08da*/ 	.byte	0x3f
	.zero		1


	//   ....[60]....
        /*08dc*/ 	.word	0x000138c0
        /*08e0*/ 	.word	0x00000000
        /*08e4*/ 	.word	0x00030860
        /*08e8*/ 	.short	0x010a
        /*08ea*/ 	.byte	0x3f
	.zero		1


	//   ....[61]....
        /*08ec*/ 	.word	0x00013d20
        /*08f0*/ 	.word	0x00000000
        /*08f4*/ 	.word	0x00030850
        /*08f8*/ 	.short	0x0107
        /*08fa*/ 	.byte	0x3f
	.zero		1


	//   ....[62]....
        /*08fc*/ 	.word	0x00013de0
        /*0900*/ 	.word	0x00000000
        /*0904*/ 	.word	0x00030850
        /*0908*/ 	.short	0x0101
        /*090a*/ 	.byte	0x3f
	.zero		1


	//   ....[63]....
        /*090c*/ 	.word	0x00013e70
        /*0910*/ 	.word	0x00000007
        /*0914*/ 	.word	0x00030820
        /*0918*/ 	.short	0x010a
        /*091a*/ 	.byte	0x3f
	.zero		1


	//   ....[64]....
        /*091c*/ 	.word	0x00013ff0
        /*0920*/ 	.word	0x00000005
        /*0924*/ 	.word	0x00030840
        /*0928*/ 	.short	0x010a
        /*092a*/ 	.byte	0x3f
	.zero		1


	//   ....[65]....
        /*092c*/ 	.word	0x00014090
        /*0930*/ 	.word	0x00000003
        /*0934*/ 	.word	0x00030840
        /*0938*/ 	.short	0x010a
        /*093a*/ 	.byte	0x3f
	.zero		1


	//   ....[66]....
        /*093c*/ 	.word	0x000140d0
        /*0940*/ 	.word	0x00000005
        /*0944*/ 	.word	0x00030860
        /*0948*/ 	.short	0x010a
        /*094a*/ 	.byte	0x3f
	.zero		1


	//   ....[67]....
        /*094c*/ 	.word	0x00014110
        /*0950*/ 	.word	0x00000003
        /*0954*/ 	.word	0x00030860
        /*0958*/ 	.short	0x010a
        /*095a*/ 	.byte	0x3f
	.zero		1


	//   ....[68]....
        /*095c*/ 	.word	0x00014190
        /*0960*/ 	.word	0x00000003
        /*0964*/ 	.word	0x00030800
        /*0968*/ 	.short	0x010a
        /*096a*/ 	.byte	0x3f
	.zero		1


	//   ....[69]....
        /*096c*/ 	.word	0x00014200
        /*0970*/ 	.word	0x00000003
        /*0974*/ 	.word	0x00030830
        /*0978*/ 	.short	0x010a
        /*097a*/ 	.byte	0x3f
	.zero		1


	//   ....[70]....
        /*097c*/ 	.word	0x00014270
        /*0980*/ 	.word	0x00000004
        /*0984*/ 	.word	0x00030830
        /*0988*/ 	.short	0x010a
        /*098a*/ 	.byte	0x3f
	.zero		1


	//   ....[71]....
        /*098c*/ 	.word	0x000142d0
        /*0990*/ 	.word	0x00000003
        /*0994*/ 	.word	0x00030850
        /*0998*/ 	.short	0x010a
        /*099a*/ 	.byte	0x3f
	.zero		1


	//   ....[72]....
        /*099c*/ 	.word	0x00014330
        /*09a0*/ 	.word	0x00000004
        /*09a4*/ 	.word	0x00030830
        /*09a8*/ 	.short	0x010a
        /*09aa*/ 	.byte	0x3f
	.zero		1


	//   ....[73]....
        /*09ac*/ 	.word	0x00014390
        /*09b0*/ 	.word	0x00000003
        /*09b4*/ 	.word	0x00030850
        /*09b8*/ 	.short	0x010a
        /*09ba*/ 	.byte	0x3f
	.zero		1


	//   ....[74]....
        /*09bc*/ 	.word	0x00014400
        /*09c0*/ 	.word	0x00000004
        /*09c4*/ 	.word	0x00030830
        /*09c8*/ 	.short	0x010a
        /*09ca*/ 	.byte	0x3f
	.zero		1


	//   ....[75]....
        /*09cc*/ 	.word	0x00014460
        /*09d0*/ 	.word	0x00000003
        /*09d4*/ 	.word	0x00030850
        /*09d8*/ 	.short	0x010a
        /*09da*/ 	.byte	0x3f
	.zero		1


	//   ....[76]....
        /*09dc*/ 	.word	0x000144c0
        /*09e0*/ 	.word	0x00000005
        /*09e4*/ 	.word	0x00030850
        /*09e8*/ 	.short	0x010a
        /*09ea*/ 	.byte	0x3f
	.zero		1


	//   ....[77]....
        /*09ec*/ 	.word	0x000145a0
        /*09f0*/ 	.word	0x00000003
        /*09f4*/ 	.word	0x00030840
        /*09f8*/ 	.short	0x010a
        /*09fa*/ 	.byte	0x3f
	.zero		1


	//   ....[78]....
        /*09fc*/ 	.word	0x00015590
        /*0a00*/ 	.word	0x00000003
        /*0a04*/ 	.word	0x00030820
        /*0a08*/ 	.short	0x010a
        /*0a0a*/ 	.byte	0x3f
	.zero		1


	//   ....[79]....
        /*0a0c*/ 	.word	0x000155e0
        /*0a10*/ 	.word	0x00000015
        /*0a14*/ 	.word	0x00030840
        /*0a18*/ 	.short	0x010a
        /*0a1a*/ 	.byte	0x3f
	.zero		1


	//   ....[80]....
        /*0a1c*/ 	.word	0x00015bb0
        /*0a20*/ 	.word	0x00000004
        /*0a24*/ 	.word	0x00030860
        /*0a28*/ 	.short	0x010a
        /*0a2a*/ 	.byte	0x3f
	.zero		1


	//   ....[81]....
        /*0a2c*/ 	.word	0x000161b0
        /*0a30*/ 	.word	0x00000000
        /*0a34*/ 	.word	0x00030860
        /*0a38*/ 	.short	0x010a
        /*0a3a*/ 	.byte	0x3f
	.zero		1


	//   ....[82]....
        /*0a3c*/ 	.word	0x00016800
        /*0a40*/ 	.word	0x00000007
        /*0a44*/ 	.word	0x00030820
        /*0a48*/ 	.short	0x010a
        /*0a4a*/ 	.byte	0x3f
	.zero		1


	//   ....[83]....
        /*0a4c*/ 	.word	0x000169a0
        /*0a50*/ 	.word	0x00000005
        /*0a54*/ 	.word	0x00030840
        /*0a58*/ 	.short	0x010a
        /*0a5a*/ 	.byte	0x3f
	.zero		1


	//   ....[84]....
        /*0a5c*/ 	.word	0x000169f0
        /*0a60*/ 	.word	0x00000003
        /*0a64*/ 	.word	0x00030840
        /*0a68*/ 	.short	0x010a
        /*0a6a*/ 	.byte	0x3f
	.zero		1


	//   ....[85]....
        /*0a6c*/ 	.word	0x00016a40
        /*0a70*/ 	.word	0x00000005
        /*0a74*/ 	.word	0x00030860
        /*0a78*/ 	.short	0x010a
        /*0a7a*/ 	.byte	0x3f
	.zero		1


	//----- nvinfo : EIATTR_NUM_MBARRIERS
	.align		4
.L_417:
        /*0a7c*/ 	.byte	0x03, 0x38
        /*0a7e*/ 	.short	0x0016


	//----- nvinfo : EIATTR_EXIT_INSTR_OFFSETS
	.align		4
        /*0a80*/ 	.byte	0x04, 0x1c
        /*0a82*/ 	.short	(.L_419 - .L_418)


	//   ....[0]....
.L_418:
        /*0a84*/ 	.word	0x00014160


	//----- nvinfo : EIATTR_MAX_THREADS
	.align		4
.L_419:
        /*0a88*/ 	.byte	0x04, 0x05
        /*0a8a*/ 	.short	(.L_421 - .L_420)
.L_420:
        /*0a8c*/ 	.word	0x00000180
        /*0a90*/ 	.word	0x00000001
        /*0a94*/ 	.word	0x00000001


	//----- nvinfo : EIATTR_CRS_STACK_SIZE
	.align		4
.L_421:
        /*0a98*/ 	.byte	0x04, 0x1e
        /*0a9a*/ 	.short	(.L_423 - .L_422)
.L_422:
        /*0a9c*/ 	.word	0x00000000


	//----- nvinfo : EIATTR_CBANK_PARAM_SIZE
	.align		4
.L_423:
        /*0aa0*/ 	.byte	0x03, 0x19
        /*0aa2*/ 	.short	0x0a70


	//----- nvinfo : EIATTR_PARAM_CBANK
	.align		4
        /*0aa4*/ 	.byte	0x04, 0x0a
        /*0aa6*/ 	.short	(.L_425 - .L_424)
	.align		4
.L_424:
        /*0aa8*/ 	.word	index@(.nv.constant0._ZN7cutlass13device_kernelIN5flash11enable_sm90INS1_16FlashAttnFwdSm90INS1_25CollectiveMainloopFwdSm90ILi2EN4cute5tupleIJNS5_1CILi1EEES8_S8_EEENS6_IJNS7_ILi128EEENS7_ILi64EEENS7_ILi256EEEEEELi256ENS_10bfloat16_tEfNS_4arch4Sm90ELb0ELb1ELb1ELb0ELb1ELb0ELb0ELb1ELb1ELb1ELb1ELb0EEENS1_21CollectiveEpilogueFwdINS6_IJSA_SC_SB_EEES9_SE_SG_Li256ELb0ELb1ELb1ELb0EEENS1_19SingleTileSchedulerILb0ELb1ELb1ELi128EEEEEEEEEvNT_6ParamsE)
        /*0aac*/ 	.short	0x0210
        /*0aae*/ 	.short	0x0a70


	//----- nvinfo : EIATTR_SW_WAR
	.align		4
.L_425:
        /*0ab0*/ 	.byte	0x04, 0x36
        /*0ab2*/ 	.short	(.L_427 - .L_426)
.L_426:
        /*0ab4*/ 	.word	0x00000008
.L_427:


//--------------------- .nv.info._ZN7cutlass13device_kernelIN5flash11enable_sm90INS1_16FlashAttnFwdSm90INS1_25CollectiveMainloopFwdSm90ILi2EN4cute5tupleIJNS5_1CILi1EEES8_S8_EEENS6_IJNS7_ILi128EEENS7_ILi64EEENS7_ILi256EEEEEELi256ENS_10bfloat16_tEfNS_4arch4Sm90ELb0ELb1ELb1ELb1ELb1ELb0ELb0ELb1ELb1ELb1ELb1ELb0EEENS1_21CollectiveEpilogueFwdINS6_IJSA_SC_SB_EEES9_SE_SG_Li256ELb1ELb1ELb1ELb0EEENS1_36VarlenDynamicPersistentTileSchedulerILi128ELi64ELi256ELi128ELb1ELb1ELb1ELb1ELb0ELb1EEEEEEEEEvNT_6ParamsE --------------------------
	.section	.nv.info._ZN7cutlass13device_kernelIN5flash11enable_sm90INS1_16FlashAttnFwdSm90INS1_25CollectiveMainloopFwdSm90ILi2EN4cute5tupleIJNS5_1CILi1EEES8_S8_EEENS6_IJNS7_ILi128EEENS7_ILi64EEENS7_ILi256EEEEEELi256ENS_10bfloat16_tEfNS_4arch4Sm90ELb0ELb1ELb1ELb1ELb1ELb0ELb0ELb1ELb1ELb1ELb1ELb0EEENS1_21CollectiveEpilogueFwdINS6_IJSA_SC_SB_EEES9_SE_SG_Li256ELb1ELb1ELb1ELb0EEENS1_36VarlenDynamicPersistentTileSchedulerILi128ELi64ELi256ELi128ELb1ELb1ELb1ELb1ELb0ELb1EEEEEEEEEvNT_6ParamsE,"",@"SHT_CUDA_INFO"
	.sectionflags	@""
	.align	4


	//----- nvinfo : EIATTR_CUDA_API_VERSION
	.align		4
        /*0000*/ 	.byte	0x04, 0x37
        /*0002*/ 	.short	(.L_429 - .L_428)
.L_428:
        /*0004*/ 	.word	0x00000082


	//----- nvinfo : EIATTR_KPARAM_INFO
	.align		4
.L_429:
        /*0008*/ 	.byte	0x04, 0x17
        /*000a*/ 	.short	(.L_431 - .L_430)
.L_430:
        /*000c*/ 	.word	0x00000000
        /*0010*/ 	.short	0x0000
        /*0012*/ 	.short	0x0070
        /*0014*/ 	.byte	0x00, 0xf0, 0x01, 0x2a


	//----- nvinfo : EIATTR_SPARSE_MMA_MASK
	.align		4
.L_431:
        /*0018*/ 	.byte	0x03, 0x50
        /*001a*/ 	.short	0x0000


	//----- nvinfo : EIATTR_MAXREG_COUNT
	.align		4
        /*001c*/ 	.byte	0x03, 0x1b
        /*001e*/ 	.short	0x00a8


	//----- nvinfo : EIATTR_NUM_BARRIERS
	.align		4
        /*0020*/ 	.byte	0x02, 0x4c
        /*0022*/ 	.byte	0x09
	.zero		1


	//----- nvinfo : EIATTR_EXTERNS
	.align		4
        /*0024*/ 	.byte	0x04, 0x0f
        /*0026*/ 	.short	(.L_433 - .L_432)


	//   ....[0]....
	.align		4
.L_432:
        /*0028*/ 	.word	index@(__assertfail)


	//----- nvinfo : EIATTR_ANNOTATIONS
	.align		4
.L_433:
        /*002c*/ 	.byte	0x04, 0x55
        /*002e*/ 	.short	(.L_435 - .L_434)


	//   ....[0]....
.L_434:
        /* <DEDUP_REMOVED lines=22> */


	//----- nvinfo : EIATTR_MERCURY_ISA_VERSION
	.align		4
.L_435:
        /*0180*/ 	.byte	0x03, 0x5f
        /*0182*/ 	.short	0x0101


	//----- nvinfo : EIATTR_UNUSED_LOAD_BYTE_OFFSET
	.align		4
        /*0184*/ 	.byte	0x04, 0x44
        /*0186*/ 	.short	(.L_437 - .L_436)


	//   ....[0]....
.L_436:
        /*0188*/ 	.word	0x00000950
        /*018c*/ 	.word	0x0000fff0


	//   ....[1]....
        /*0190*/ 	.word	0x0000e8f0
        /*0194*/ 	.word	0x0000fff0


	//----- nvinfo : EIATTR_INT_WARP_WIDE_INSTR_OFFSETS
	.align		4
.L_437:
        /*0198*/ 	.byte	0x04, 0x31
        /*019a*/ 	.short	(.L_439 - .L_438)


	//   ....[0]....
.L_438:
        /*019c*/ 	.word	0x000000c0


	//   ....[1]....
        /*01a0*/ 	.word	0x000000d0


	//   ....[2]....
        /*01a4*/ 	.word	0x00000170


	//   ....[3]....
        /*01a8*/ 	.word	0x00014f30


	//   ....[4]....
        /*01ac*/ 	.word	0x00014fc0


	//   ....[5]....
        /*01b0*/ 	.word	0x00017c40


	//   ....[6]....
        /*01b4*/ 	.word	0x00017cd0


	//----- nvinfo : EIATTR_COOP_GROUP_MASK_REGIDS
	.align		4
.L_439:
        /*01b8*/ 	.byte	0x04, 0x29
        /*01ba*/ 	.short	(.L_441 - .L_440)


	//   ....[0]....
.L_440:
        /*01bc*/ 	.word	0xffffffff


	//   ....[1]....
        /*01c0*/ 	.word	0xffffffff


	//   ....[2]....
        /*01c4*/ 	.word	0xffffffff


	//   ....[3]....
        /*01c8*/ 	.word	0xffffffff


	//   ....[4]....
        /*01cc*/ 	.word	0xffffffff


	//   ....[5]....
        /*01d0*/ 	.word	0xffffffff


	//   ....[6]....
        /*01d4*/ 	.word	0xffffffff


	//   ....[7]....
        /*01d8*/ 	.word	0xffffffff


	//   ....[8]....
        /*01dc*/ 	.word	0xffffffff


	//   ....[9]....
        /*01e0*/ 	.word	0xffffffff


	//   ....[10]....
        /*01e4*/ 	.word	0xffffffff


	//   ....[11]....
        /*01e8*/ 	.word	0xffffffff


	//   ....[12]....
        /*01ec*/ 	.word	0xffffffff


	//   ....[13]....
        /*01f0*/ 	.word	0xffffffff


	//   ....[14]....
        /*01f4*/ 	.word	0xffffffff


	//   ....[15]....
        /*01f8*/ 	.word	0xffffffff


	//   ....[16]....
        /*01fc*/ 	.word	0xffffffff


	//   ....[17]....
        /*0200*/ 	.word	0xffffffff


	//   ....[18]....
        /*0204*/ 	.word	0xffffffff


	//   ....[19]....
        /*0208*/ 	.word	0xffffffff


	//   ....[20]....
        /*020c*/ 	.word	0xffffffff


	//   ....[21]....
        /*0210*/ 	.word	0xffffffff


	//   ....[22]....
        /*0214*/ 	.word	0xffffffff


	//   ....[23]....
        /*0218*/ 	.word	0xffffffff


	//   ....[24]....
        /*021c*/ 	.word	0xffffffff


	//   ....[25]....
        /*0220*/ 	.word	0xffffffff


	//   ....[26]....
        /*0224*/ 	.word	0xffffffff


	//   ....[27]....
        /*0228*/ 	.word	0xffffffff


	//   ....[28]....
        /*022c*/ 	.word	0xffffffff


	//   ....[29]....
        /*0230*/ 	.word	0xffffffff


	//   ....[30]....
        /*0234*/ 	.word	0xffffffff


	//   ....[31]....
        /*0238*/ 	.word	0xffffffff


	//   ....[32]....
        /*023c*/ 	.word	0xffffffff


	//   ....[33]....
        /*0240*/ 	.word	0xffffffff


	//   ....[34]....
        /*0244*/ 	.word	0xffffffff


	//   ....[35]....
        /*0248*/ 	.word	0xffffffff


	//   ....[36]....
        /*024c*/ 	.word	0xffffffff


	//   ....[37]....
        /*0250*/ 	.word	0xffffffff


	//   ....[38]....
        /*0254*/ 	.word	0xffffffff


	//   ....[39]....
        /*0258*/ 	.word	0xffffffff


	//   ....[40]....
        /*025c*/ 	.word	0xffffffff


	//   ....[41]....
        /*0260*/ 	.word	0xffffffff


	//   ....[42]....
        /*0264*/ 	.word	0xffffffff


	//   ....[43]....
        /*0268*/ 	.word	0xffffffff


	//   ....[44]....
        /*026c*/ 	.word	0xffffffff


	//   ....[45]....
        /*0270*/ 	.word	0xffffffff


	//   ....[46]....
        /*0274*/ 	.word	0xffffffff


	//   ....[47]....
        /*0278*/ 	.word	0xffffffff


	//   ....[48]....
        /*027c*/ 	.word	0xffffffff


	//   ....[49]....
        /*0280*/ 	.word	0xffffffff


	//   ....[50]....
        /*0284*/ 	.word	0xffffffff


	//   ....[51]....
        /*0288*/ 	.word	0xffffffff


	//   ....[52]....
        /*028c*/ 	.word	0xffffffff


	//   ....[53]....
        /*0290*/ 	.word	0xffffffff


	//   ....[54]....
        /*0294*/ 	.word	0xffffffff


	//   ....[55]....
        /*0298*/ 	.word	0xffffffff


	//   ....[56]....
        /*029c*/ 	.word	0xffffffff


	//   ....[57]....
        /*02a0*/ 	.word	0xffffffff


	//   ....[58]....
        /*02a4*/ 	.word	0xffffffff


	//   ....[59]....
        /*02a8*/ 	.word	0xffffffff


	//   ....[60]....
        /*02ac*/ 	.word	0xffffffff


	//   ....[61]....
        /*02b0*/ 	.word	0xffffffff


	//   ....[62]....
        /*02b4*/ 	.word	0xffffffff


	//   ....[63]....
        /*02b8*/ 	.word	0xffffffff


	//   ....[64]....
        /*02bc*/ 	.word	0xffffffff


	//   ....[65]....
        /*02c0*/ 	.word	0xffffffff


	//   ....[66]....
        /*02c4*/ 	.word	0xffffffff


	//   ....[67]....
        /*02c8*/ 	.word	0xffffffff


	//   ....[68]....
        /*02cc*/ 	.word	0xffffffff


	//   ....[69]....
        /*02d0*/ 	.word	0xffffffff


	//   ....[70]....
        /*02d4*/ 	.word	0xffffffff


	//   ....[71]....
        /*02d8*/ 	.word	0xffffffff


	//   ....[72]....
        /*02dc*/ 	.word	0xffffffff


	//   ....[73]....
        /*02e0*/ 	.word	0xffffffff


	//   ....[74]....
        /*02e4*/ 	.word	0xffffffff


	//   ....[75]....
        /*02e8*/ 	.word	0xffffffff


	//   ....[76]....
        /*02ec*/ 	.word	0xffffffff


	//   ....[77]....
        /*02f0*/ 	.word	0xffffffff


	//   ....[78]....
        /*02f4*/ 	.word	0xffffffff


	//   ....[79]....
        /*02f8*/ 	.word	0xffffffff


	//   ....[80]....
        /*02fc*/ 	.word	0xffffffff


	//   ....[81]....
        /*0300*/ 	.word	0xffffffff


	//   ....[82]....
        /*0304*/ 	.word	0xffffffff


	//   ....[83]....
        /*0308*/ 	.word	0xffffffff


	//   ....[84]....
        /*030c*/ 	.word	0xffffffff


	//   ....[85]....
        /*0310*/ 	.word	0xffffffff


	//   ....[86]....
        /*0314*/ 	.word	0xffffffff


	//   ....[87]....
        /*0318*/ 	.word	0xffffffff


	//   ....[88]....
        /*031c*/ 	.word	0xffffffff


	//   ....[89]....
        /*0320*/ 	.word	0xffffffff


	//   ....[90]....
        /*0324*/ 	.word	0xffffffff


	//   ....[91]....
        /*0328*/ 	.word	0xffffffff


	//   ....[92]....
        /*032c*/ 	.word	0xffffffff


	//   ....[93]....
        /*0330*/ 	.word	0xffffffff


	//   ....[94]....
        /*0334*/ 	.word	0xffffffff


	//   ....[95]....
        /*0338*/ 	.word	0xffffffff


	//   ....[96]....
        /*033c*/ 	.word	0xffffffff


	//   ....[97]....
        /*0340*/ 	.word	0xffffffff


	//   ....[98]....
        /*0344*/ 	.word	0xffffffff


	//   ....[99]....
        /*0348*/ 	.word	0xffffffff


	//   ....[100]....
        /*034c*/ 	.word	0xffffffff


	//   ....[101]....
        /*0350*/ 	.word	0xffffffff


	//   ....[102]....
        /*0354*/ 	.word	0xffffffff


	//   ....[103]....
        /*0358*/ 	.word	0xffffffff


	//   ....[104]....
        /*035c*/ 	.word	0xffffffff


	//   ....[105]....
        /*0360*/ 	.word	0xffffffff


	//   ....[106]....
        /*0364*/ 	.word	0xffffffff


	//   ....[107]....
        /*0368*/ 	.word	0xffffffff


	//   ....[108]....
        /*036c*/ 	.word	0xffffffff


	//   ....[109]....
        /*0370*/ 	.word	0xffffffff


	//   ....[110]....
        /*0374*/ 	.word	0xffffffff


	//   ....[111]....
        /*0378*/ 	.word	0xffffffff


	//   ....[112]....
        /*037c*/ 	.word	0xffffffff


	//   ....[113]....
        /*0380*/ 	.word	0xffffffff


	//   ....[114]....
        /*0384*/ 	.word	0xffffffff


	//   ....[115]....
        /*0388*/ 	.word	0xffffffff


	//   ....[116]....
        /*038c*/ 	.word	0xffffffff


	//   ....[117]....
        /*0390*/ 	.word	0xffffffff


	//   ....[118]....
        /*0394*/ 	.word	0xffffffff


	//   ....[119]....
        /*0398*/ 	.word	0xffffffff


	//   ....[120]....
        /*039c*/ 	.word	0xffffffff


	//   ....[121]....
        /*03a0*/ 	.word	0xffffffff


	//   ....[122]....
        /*03a4*/ 	.word	0xffffffff


	//   ....[123]....
        /*03a8*/ 	.word	0xffffffff


	//   ....[124]....
        /*03ac*/ 	.word	0xffffffff


	//   ....[125]....
        /*03b0*/ 	.word	0xffffffff


	//   ....[126]....
        /*03b4*/ 	.word	0xffffffff


	//   ....[127]....
        /*03b8*/ 	.word	0xffffffff


	//   ....[128]....
        /*03bc*/ 	.word	0xffffffff


	//   ....[129]....
        /*03c0*/ 	.word	0xffffffff


	//   ....[130]....
        /*03c4*/ 	.word	0xffffffff


	//   ....[131]....
        /*03c8*/ 	.word	0xffffffff


	//   ....[132]....
        /*03cc*/ 	.word	0xffffffff


	//   ....[133]....
        /*03d0*/ 	.word	0xffffffff


	//   ....[134]....
        /*03d4*/ 	.word	0xffffffff


	//   ....[135]....
        /*03d8*/ 	.word	0xffffffff


	//   ....[136]....
        /*03dc*/ 	.word	0xffffffff


	//   ....[137]....
        /*03e0*/ 	.word	0xffffffff


	//   ....[138]....
        /*03e4*/ 	.word	0xffffffff


	//   ....[139]....
        /*03e8*/ 	.word	0xffffffff


	//   ....[140]....
        /*03ec*/ 	.word	0xffffffff


	//   ....[141]....
        /*03f0*/ 	.word	0x0500000f


	//   ....[142]....
        /*03f4*/ 	.word	0x0500000f


	//   ....[143]....
        /*03f8*/ 	.word	0x0500000f


	//   ....[144]....
        /*03fc*/ 	.word	0x0500000f


	//   ....[145]....
        /*0400*/ 	.word	0x0500000f


	//   ....[146]....
        /*0404*/ 	.word	0x0500000f


	//   ....[147]....
        /*0408*/ 	.word	0x0500000f


	//   ....[148]....
        /*040c*/ 	.word	0x0500000f


	//   ....[149]....
        /*0410*/ 	.word	0x0500000f


	//   ....[150]....
        /*0414*/ 	.word	0x0500000f


	//   ....[151]....
        /*0418*/ 	.word	0x0500000f


	//   ....[152]....
        /*041c*/ 	.word	0x0500000f


	//   ....[153]....
        /*0420*/ 	.word	0x0500000f


	//   ....[154]....
        /*0424*/ 	.word	0x0500000f


	//   ....[155]....
        /*0428*/ 	.word	0x0500000f


	//   ....[156]....
        /*042c*/ 	.word	0x0500000f


	//   ....[157]....
        /*0430*/ 	.word	0x0500000f


	//   ....[158]....
        /*0434*/ 	.word	0x0500000f


	//   ....[159]....
        /*0438*/ 	.word	0x0500000f


	//   ....[160]....
        /*043c*/ 	.word	0x0500000f


	//   ....[161]....
        /*0440*/ 	.word	0x0500000f


	//   ....[162]....
        /*0444*/ 	.word	0x0500000f


	//   ....[163]....
        /*0448*/ 	.word	0x0500000f


	//   ....[164]....
        /*044c*/ 	.word	0x0500000f


	//   ....[165]....
        /*0450*/ 	.word	0x0500000f


	//   ....[166]....
        /*0454*/ 	.word	0x0500000f


	//   ....[167]....
        /*0458*/ 	.word	0x0500000f


	//   ....[168]....
        /*045c*/ 	.word	0x0500000f


	//   ....[169]....
        /*0460*/ 	.word	0x0500000f


	//   ....[170]....
        /*0464*/ 	.word	0x0500000f


	//   ....[171]....
        /*0468*/ 	.word	0x0500000f


	//   ....[172]....
        /*046c*/ 	.word	0x0500000f


	//   ....[173]....
        /*0470*/ 	.word	0x0500000f


	//   ....[174]....
        /*0474*/ 	.word	0x0500000f


	//   ....[175]....
        /*0478*/ 	.word	0x0500000f


	//   ....[176]....
        /*047c*/ 	.word	0x0500000f


	//   ....[177]....
        /*0480*/ 	.word	0x0500000f


	//   ....[178]....
        /*0484*/ 	.word	0x0500000f


	//   ....[179]....
        /*0488*/ 	.word	0x0500000f


	//   ....[180]....
        /*048c*/ 	.word	0x0500000f


	//   ....[181]....
        /*0490*/ 	.word	0x0500000f


	//   ....[182]....
        /*0494*/ 	.word	0x0500000f


	//   ....[183]....
        /*0498*/ 	.word	0x0500000f


	//   ....[184]....
        /*049c*/ 	.word	0x0500000f


	//   ....[185]....
        /*04a0*/ 	.word	0x0500000f


	//   ....[186]....
        /*04a4*/ 	.word	0x0500000f


	//   ....[187]....
        /*04a8*/ 	.word	0x0500000f


	//   ....[188]....
        /*04ac*/ 	.word	0x0500000f


	//   ....[189]....
        /*04b0*/ 	.word	0x0500000f


	//   ....[190]....
        /*04b4*/ 	.word	0x0500000f


	//   ....[191]....
        /*04b8*/ 	.word	0x0500000f


	//   ....[192]....
        /*04bc*/ 	.word	0x0500000f


	//   ....[193]....
        /*04c0*/ 	.word	0x0500000f


	//   ....[194]....
        /*04c4*/ 	.word	0x0500000f


	//   ....[195]....
        /*04c8*/ 	.word	0x0500000f


	//   ....[196]....
        /*04cc*/ 	.word	0x0500000f


	//   ....[197]....
        /*04d0*/ 	.word	0x0500000f


	//   ....[198]....
        /*04d4*/ 	.word	0x0500000f


	//   ....[199]....
        /*04d8*/ 	.word	0x0500000f


	//   ....[200]....
        /*04dc*/ 	.word	0x0500000f


	//   ....[201]....
        /*04e0*/ 	.word	0x0500000f


	//   ....[202]....
        /*04e4*/ 	.word	0x0500000f


	//   ....[203]....
        /*04e8*/ 	.word	0x0500000f


	//   ....[204]....
        /*04ec*/ 	.word	0x0500000f


	//   ....[205]....
        /*04f0*/ 	.word	0x0500000f


	//   ....[206]....
        /*04f4*/ 	.word	0x0500000f


	//   ....[207]....
        /*04f8*/ 	.word	0x0500000f


	//   ....[208]....
        /*04fc*/ 	.word	0x0500000f


	//----- nvinfo : EIATTR_COOP_GROUP_INSTR_OFFSETS
	.align		4
.L_441:
        /*0500*/ 	.byte	0x04, 0x28
        /*0502*/ 	.short	(.L_443 - .L_442)


	//   ....[0]....
.L_442:
        /*0504*/ 	.word	0x00000070


	//   ....[1]....
        /*0508*/ 	.word	0x000000b0


	//   ....[2]....
        /*050c*/ 	.word	0x000002d0


	//   ....[3]....
        /*0510*/ 	.word	0x00000430


	//   ....[4]....
        /*0514*/ 	.word	0x00000550


	//   ....[5]....
        /*0518*/ 	.word	0x000006b0


	//   ....[6]....
        /*051c*/ 	.word	0x000022e0


	//   ....[7]....
        /*0520*/ 	.word	0x000031b0


	//   ....[8]....
        /*0524*/ 	.word	0x000036c0


	//   ....[9]....
        /*0528*/ 	.word	0x00003fd0


	//   ....[10]....
        /*052c*/ 	.word	0x00004120


	//   ....[11]....
        /*0530*/ 	.word	0x00004470


	//   ....[12]....
        /*0534*/ 	.word	0x00004550


	//   ....[13]....
        /*0538*/ 	.word	0x000065a0


	//   ....[14]....
        /*053c*/ 	.word	0x00006b00


	//   ....[15]....
        /*0540*/ 	.word	0x000074a0


	//   ....[16]....
        /*0544*/ 	.word	0x000075a0


	//   ....[17]....
        /*0548*/ 	.word	0x00007910


	//   ....[18]....
        /*054c*/ 	.word	0x00007980


	//   ....[19]....
        /*0550*/ 	.word	0x00009990


	//   ....[20]....
        /*0554*/ 	.word	0x000099f0


	//   ....[21]....
        /*0558*/ 	.word	0x00009bd0


	//   ....[22]....
        /*055c*/ 	.word	0x00009bf0


	//   ....[23]....
        /*0560*/ 	.word	0x0000b940


	//   ....[24]....
        /*0564*/ 	.word	0x0000bde0


	//   ....[25]....
        /*0568*/ 	.word	0x0000c780


	//   ....[26]....
        /*056c*/ 	.word	0x0000c880


	//   ....[27]....
        /*0570*/ 	.word	0x0000cbf0


	//   ....[28]....
        /*0574*/ 	.word	0x0000cc60


	//   ....[29]....
        /*0578*/ 	.word	0x0000dc60


	//   ....[30]....
        /*057c*/ 	.word	0x0000dc90


	//   ....[31]....
        /*0580*/ 	.word	0x0000dd50


	//   ....[32]....
        /*0584*/ 	.word	0x0000dd60


	//   ....[33]....
        /*0588*/ 	.word	0x0000fac0


	//   ....[34]....
        /*058c*/ 	.word	0x0000fad0


	//   ....[35]....
        /*0590*/ 	.word	0x0000fae0


	//   ....[36]....
        /*0594*/ 	.word	0x0000faf0


	//   ....[37]....
        /*0598*/ 	.word	0x000105b0


	//   ....[38]....
        /*059c*/ 	.word	0x000105c0


	//   ....[39]....
        /*05a0*/ 	.word	0x00010730


	//   ....[40]....
        /*05a4*/ 	.word	0x00010750


	//   ....[41]....
        /*05a8*/ 	.word	0x00010890


	//   ....[42]....
        /*05ac*/ 	.word	0x000108b0


	//   ....[43]....
        /*05b0*/ 	.word	0x00010a00


	//   ....[44]....
        /*05b4*/ 	.word	0x00010a20


	//   ....[45]....
        /*05b8*/ 	.word	0x00010fe0


	//   ....[46]....
        /*05bc*/ 	.word	0x00011010


	//   ....[47]....
        /*05c0*/ 	.word	0x00011970


	//   ....[48]....
        /*05c4*/ 	.word	0x00011980


	//   ....[49]....
        /*05c8*/ 	.word	0x00012c60


	//   ....[50]....
        /*05cc*/ 	.word	0x00012c90


	//   ....[51]....
        /*05d0*/ 	.word	0x00012e00


	//   ....[52]....
        /*05d4*/ 	.word	0x00012e20


	//   ....[53]....
        /*05d8*/ 	.word	0x00012f60


	//   ....[54]....
        /*05dc*/ 	.word	0x00012f80


	//   ....[55]....
        /*05e0*/ 	.word	0x000130d0


	//   ....[56]....
        /*05e4*/ 	.word	0x000130f0


	//   ....[57]....
        /*05e8*/ 	.word	0x000132d0


	//   ....[58]....
        /*05ec*/ 	.word	0x000134c0


	//   ....[59]....
        /*05f0*/ 	.word	0x000134f0


	//   ....[60]....
        /*05f4*/ 	.word	0x00013520


	//   ....[61]....
        /*05f8*/ 	.word	0x00013550


	//   ....[62]....
        /*05fc*/ 	.word	0x00013580


	//   ....[63]....
        /*0600*/ 	.word	0x000135b0


	//   ....[64]....
        /*0604*/ 	.word	0x00013720


	//   ....[65]....
        /*0608*/ 	.word	0x00013750


	//   ....[66]....
        /*060c*/ 	.word	0x00013780


	//   ....[67]....
        /*0610*/ 	.word	0x000137b0


	//   ....[68]....
        /*0614*/ 	.word	0x000137e0


	//   ....[69]....
        /*0618*/ 	.word	0x00013810


	//   ....[70]....
        /*061c*/ 	.word	0x000138a0


	//   ....[71]....
        /*0620*/ 	.word	0x000138d0


	//   ....[72]....
        /*0624*/ 	.word	0x000138e0


	//   ....[73]....
        /*0628*/ 	.word	0x00013920


	//   ....[74]....
        /*062c*/ 	.word	0x00015b40


	//   ....[75]....
        /*0630*/ 	.word	0x00015b60


	//   ....[76]....
        /*0634*/ 	.word	0x00015b70


	//   ....[77]....
        /*0638*/ 	.word	0x00015c20


	//   ....[78]....
        /*063c*/ 	.word	0x00015c60


	//   ....[79]....
        /*0640*/ 	.word	0x00015cc0


	//   ....[80]....
        /*0644*/ 	.word	0x00015ce0


	//   ....[81]....
        /*0648*/ 	.word	0x00015d10


	//   ....[82]....
        /*064c*/ 	.word	0x00016450


	//   ....[83]....
        /*0650*/ 	.word	0x00016480


	//   ....[84]....
        /*0654*/ 	.word	0x000164e0


	//   ....[85]....
        /*0658*/ 	.word	0x00016550


	//   ....[86]....
        /*065c*/ 	.word	0x000165a0


	//   ....[87]....
        /*0660*/ 	.word	0x00016610


	//   ....[88]....
        /*0664*/ 	.word	0x00016660


	//   ....[89]....
        /*0668*/ 	.word	0x000166d0


	//   ....[90]....
        /*066c*/ 	.word	0x00016720


	//   ....[91]....
        /*0670*/ 	.word	0x00016790


	//   ....[92]....
        /*0674*/ 	.word	0x000167e0


	//   ....[93]....
        /*0678*/ 	.word	0x00016850


	//   ....[94]....
        /*067c*/ 	.word	0x000168a0


	//   ....[95]....
        /*0680*/ 	.word	0x00016900


	//   ....[96]....
        /*0684*/ 	.word	0x00016910


	//   ....[97]....
        /*0688*/ 	.word	0x00016960


	//   ....[98]....
        /*068c*/ 	.word	0x00017130


	//   ....[99]....
        /*0690*/ 	.word	0x00017160


	//   ....[100]....
        /*0694*/ 	.word	0x00017190


	//   ....[101]....
        /*0698*/ 	.word	0x00017250


	//   ....[102]....
        /*069c*/ 	.word	0x00017280


	//   ....[103]....
        /*06a0*/ 	.word	0x000172d0


	//   ....[104]....
        /*06a4*/ 	.word	0x00017300


	//   ....[105]....
        /*06a8*/ 	.word	0x00017370


	//   ....[106]....
        /*06ac*/ 	.word	0x00017650


	//   ....[107]....
        /*06b0*/ 	.word	0x00017670


	//   ....[108]....
        /*06b4*/ 	.word	0x00017680


	//   ....[109]....
        /*06b8*/ 	.word	0x00017730


	//   ....[110]....
        /*06bc*/ 	.word	0x00017740


	//   ....[111]....
        /*06c0*/ 	.word	0x000177f0


	//   ....[112]....
        /*06c4*/ 	.word	0x00017800


	//   ....[113]....
        /*06c8*/ 	.word	0x00017810


	//   ....[114]....
        /*06cc*/ 	.word	0x00017e20


	//   ....[115]....
        /*06d0*/ 	.word	0x00017e60


	//   ....[116]....
        /*06d4*/ 	.word	0x00017ea0


	//   ....[117]....
        /*06d8*/ 	.word	0x00017ed0


	//   ....[118]....
        /*06dc*/ 	.word	0x00017f80


	//   ....[119]....
        /*06e0*/ 	.word	0x00017fb0


	//   ....[120]....
        /*06e4*/ 	.word	0x00017fc0


	//   ....[121]....
        /*06e8*/ 	.word	0x00018050


	//   ....[122]....
        /*06ec*/ 	.word	0x000184c0


	//   ....[123]....
        /*06f0*/ 	.word	0x000184f0


	//   ....[124]....
        /*06f4*/ 	.word	0x00018550


	//   ....[125]....
        /*06f8*/ 	.word	0x00018580


	//   ....[126]....
        /*06fc*/ 	.word	0x000185b0


	//   ....[127]....
        /*0700*/ 	.word	0x000185e0


	//   ....[128]....
        /*0704*/ 	.word	0x00018610


	//   ....[129]....
        /*0708*/ 	.word	0x00018640


	//   ....[130]....
        /*070c*/ 	.word	0x000187e0


	//   ....[131]....
        /*0710*/ 	.word	0x00018810


	//   ....[132]....
        /*0714*/ 	.word	0x00018840


	//   ....[133]....
        /*0718*/ 	.word	0x00018870


	//   ....[134]....
        /*071c*/ 	.word	0x000188a0


	//   ....[135]....
        /*0720*/ 	.word	0x000188d0


	//   ....[136]....
        /*0724*/ 	.word	0x00018990


	//   ....[137]....
        /*0728*/ 	.word	0x000189b0


	//   ....[138]....
        /*072c*/ 	.word	0x000189d0


	//   ....[139]....
        /*0730*/ 	.word	0x00018a30


	//   ....[140]....
        /*0734*/ 	.word	0x00019450


	//   ....[141]....
        /*0738*/ 	.word	0x00019ad0


	//   ....[142]....
        /*073c*/ 	.word	0x00019bc0


	//   ....[143]....
        /*0740*/ 	.word	0x00019c60


	//   ....[144]....
        /*0744*/ 	.word	0x00019cc0


	//   ....[145]....
        /*0748*/ 	.word	0x00019d60


	//   ....[146]....
        /*074c*/ 	.word	0x00019e40


	//   ....[147]....
        /*0750*/ 	.word	0x00019f40


	//   ....[148]....
        /*0754*/ 	.word	0x00019fb0


	//   ....[149]....
        /*0758*/ 	.word	0x0001a090


	//   ....[150]....
        /*075c*/ 	.word	0x0001a140


	//   ....[151]....
        /*0760*/ 	.word	0x0001a1b0


	//   ....[152]....
        /*0764*/ 	.word	0x0001a230


	//   ....[153]....
        /*0768*/ 	.word	0x0001a310


	//   ....[154]....
        /*076c*/ 	.word	0x0001a390


	//   ....[155]....
        /*0770*/ 	.word	0x0001a480


	//   ....[156]....
        /*0774*/ 	.word	0x0001a500


	//   ....[157]....
        /*0778*/ 	.word	0x0001a5f0


	//   ....[158]....
        /*077c*/ 	.word	0x0001a670


	//   ....[159]....
        /*0780*/ 	.word	0x0001a760


	//   ....[160]....
        /*0784*/ 	.word	0x0001a7e0


	//   ....[161]....
        /*0788*/ 	.word	0x0001a8d0


	//   ....[162]....
        /*078c*/ 	.word	0x0001a950


	//   ....[163]....
        /*0790*/ 	.word	0x0001aa30


	//   ....[164]....
        /*0794*/ 	.word	0x0001aab0


	//   ....[165]....
        /*0798*/ 	.word	0x0001ab80


	//   ....[166]....
        /*079c*/ 	.word	0x0001acb0


	//   ....[167]....
        /*07a0*/ 	.word	0x0001ad80


	//   ....[168]....
        /*07a4*/ 	.word	0x0001ae50


	//   ....[169]....
        /*07a8*/ 	.word	0x0001af30


	//   ....[170]....
        /*07ac*/ 	.word	0x0001af90


	//   ....[171]....
        /*07b0*/ 	.word	0x0001b070


	//   ....[172]....
        /*07b4*/ 	.word	0x0001b0d0


	//   ....[173]....
        /*07b8*/ 	.word	0x0001b1e0


	//   ....[174]....
        /*07bc*/ 	.word	0x0001b2d0


	//   ....[175]....
        /*07c0*/ 	.word	0x0001b370


	//   ....[176]....
        /*07c4*/ 	.word	0x0001b3d0


	//   ....[177]....
        /*07c8*/ 	.word	0x0001b4f0


	//   ....[178]....
        /*07cc*/ 	.word	0x0001b550


	//   ....[179]....
        /*07d0*/ 	.word	0x0001b670


	//   ....[180]....
        /*07d4*/ 	.word	0x0001b6d0


	//   ....[181]....
        /*07d8*/ 	.word	0x0001b7a0


	//   ....[182]....
        /*07dc*/ 	.word	0x0001b900


	//   ....[183]....
        /*07e0*/ 	.word	0x0001b9a0


	//   ....[184]....
        /*07e4*/ 	.word	0x0001baf0


	//   ....[185]....
        /*07e8*/ 	.word	0x0001bba0


	//   ....[186]....
        /*07ec*/ 	.word	0x0001bc00


	//   ....[187]....
        /*07f0*/ 	.word	0x0001bcc0


	//   ....[188]....
        /*07f4*/ 	.word	0x0001bda0


	//   ....[189]....
        /*07f8*/ 	.word	0x0001be60


	//   ....[190]....
        /*07fc*/ 	.word	0x0001bf70


	//   ....[191]....
        /*0800*/ 	.word	0x0001c010


	//   ....[192]....
        /*0804*/ 	.word	0x0001c190


	//   ....[193]....
        /*0808*/ 	.word	0x0001c200


	//   ....[194]....
        /*080c*/ 	.word	0x0001c270


	//   ....[195]....
        /*0810*/ 	.word	0x0001c2e0


	//   ....[196]....
        /*0814*/ 	.word	0x0001c350


	//   ....[197]....
        /*0818*/ 	.word	0x0001c3d0


	//   ....[198]....
        /*081c*/ 	.word	0x0001c450


	//   ....[199]....
        /*0820*/ 	.word	0x0001c4e0


	//   ....[200]....
        /*0824*/ 	.word	0x0001c550


	//   ....[201]....
        /*0828*/ 	.word	0x0001c5c0


	//   ....[202]....
        /*082c*/ 	.word	0x0001c630


	//   ....[203]....
        /*0830*/ 	.word	0x0001c6b0


	//   ....[204]....
        /*0834*/ 	.word	0x0001c720


	//   ....[205]....
        /*0838*/ 	.word	0x0001c7b0


	//   ....[206]....
        /*083c*/ 	.word	0x0001c810


	//   ....[207]....
        /*0840*/ 	.word	0x0001c8a0


	//   ....[208]....
        /*0844*/ 	.word	0x0001c9d0


	//----- nvinfo : EIATTR_REG_RECONFIG
	.align		4
.L_443:
        /*0848*/ 	.byte	0x01, 0x54
	.zero		2


	//----- nvinfo : EIATTR_SYSCALL_OFFSETS
	.align		4
        /*084c*/ 	.byte	0x04, 0x46
        /*084e*/ 	.short	(.L_445 - .L_444)


	//   ....[0]....
.L_444:
        /*0850*/ 	.word	0x00002460


	//   ....[1]....
        /*0854*/ 	.word	0x00015120


	//   ....[2]....
        /*0858*/ 	.word	0x00015270


	//   ....[3]....
        /*085c*/ 	.word	0x00015360


	//   ....[4]....
        /*0860*/ 	.word	0x000160a0


	//----- nvinfo : EIATTR_MBARRIER_INSTR_OFFSETS
	.align		4
.L_445:
        /*0864*/ 	.byte	0x04, 0x39
        /*0866*/ 	.short	(.L_447 - .L_446)


	//   ....[0]....
.L_446:
        /*0868*/ 	.word	0x00000180
        /*086c*/ 	.word	0x000000ff
        /*0870*/ 	.word	0x00030800
        /*0874*/ 	.short	0x0100
        /*0876*/ 	.byte	0x08
	.zero		1


	//   ....[1]....
        /*0878*/ 	.word	0x00000190
        /*087c*/ 	.word	0x000000ff
        /*0880*/ 	.word	0x00030820
        /*0884*/ 	.short	0x0100
        /*0886*/ 	.byte	0x08
	.zero		1


	//   ....[2]....
        /*0888*/ 	.word	0x00000280
        /*088c*/ 	.word	0x000000ff
        /*0890*/ 	.word	0x00030830
        /*0894*/ 	.short	0x0100
        /*0896*/ 	.byte	0x08
	.zero		1


	//   ....[3]....
        /*0898*/ 	.word	0x00000290
        /*089c*/ 	.word	0x000000ff
        /*08a0*/ 	.word	0x00030840
        /*08a4*/ 	.short	0x0100
        /*08a6*/ 	.byte	0x08
	.zero		1


	//   ....[4]....
        /*08a8*/ 	.word	0x000002a0
        /*08ac*/ 	.word	0x000000ff
        /*08b0*/ 	.word	0x00030838
        /*08b4*/ 	.short	0x0100
        /*08b6*/ 	.byte	0x08
	.zero		1


	//   ....[5]....
        /*08b8*/ 	.word	0x000002b0
        /*08bc*/ 	.word	0x000000ff
        /*08c0*/ 	.word	0x00030848
        /*08c4*/ 	.short	0x0100
        /*08c6*/ 	.byte	0x08
	.zero		1


	//   ....[6]....
        /*08c8*/ 	.word	0x000003e0
        /*08cc*/ 	.word	0x000000ff
        /*08d0*/ 	.word	0x00030850
        /*08d4*/ 	.short	0x0100
        /*08d6*/ 	.byte	0x08
	.zero		1


	//   ....[7]....
        /*08d8*/ 	.word	0x000003f0
        /*08dc*/ 	.word	0x000000ff
        /*08e0*/ 	.word	0x00030860
        /*08e4*/ 	.short	0x0100
        /*08e6*/ 	.byte	0x08
	.zero		1


	//   ....[8]....
        /*08e8*/ 	.word	0x00000400
        /*08ec*/ 	.word	0x000000ff
        /*08f0*/ 	.word	0x00030858
        /*08f4*/ 	.short	0x0100
        /*08f6*/ 	.byte	0x08
	.zero		1


	//   ....[9]....
        /*08f8*/ 	.word	0x00000410
        /*08fc*/ 	.word	0x000000ff
        /*0900*/ 	.word	0x00030868
        /*0904*/ 	.short	0x0100
        /*0906*/ 	.byte	0x08
	.zero		1


	//   ....[10]....
        /*0908*/ 	.word	0x00000500
        /*090c*/ 	.word	0x000000ff
        /*0910*/ 	.word	0x00030870
        /*0914*/ 	.short	0x0100
        /*0916*/ 	.byte	0x06
	.zero		1


	//   ....[11]....
        /*0918*/ 	.word	0x00000510
        /*091c*/ 	.word	0x000000ff
        /*0920*/ 	.word	0x00030880
        /*0924*/ 	.short	0x0100
        /*0926*/ 	.byte	0x06
	.zero		1


	//   ....[12]....
        /*0928*/ 	.word	0x00000520
        /*092c*/ 	.word	0x000000ff
        /*0930*/ 	.word	0x00030878
        /*0934*/ 	.short	0x0100
        /*0936*/ 	.byte	0x06
	.zero		1


	//   ....[13]....
        /*0938*/ 	.word	0x00000530
        /*093c*/ 	.word	0x000000ff
        /*0940*/ 	.word	0x00030888
        /*0944*/ 	.short	0x0100
        /*0946*/ 	.byte	0x06
	.zero		1


	//   ....[14]....
        /*0948*/ 	.word	0x00000660
        /*094c*/ 	.word	0x000000ff
        /*0950*/ 	.word	0x00030890
        /*0954*/ 	.short	0x0100
        /*0956*/ 	.byte	0x08
	.zero		1


	//   ....[15]....
        /*0958*/ 	.word	0x00000670
        /*095c*/ 	.word	0x000000ff
        /*0960*/ 	.word	0x000308a0
        /*0964*/ 	.short	0x0100
        /*0966*/ 	.byte	0x08
	.zero		1


	//   ....[16]....
        /*0968*/ 	.word	0x00000680
        /*096c*/ 	.word	0x000000ff
        /*0970*/ 	.word	0x00030898
        /*0974*/ 	.short	0x0100
        /*0976*/ 	.byte	0x08
	.zero		1


	//   ....[17]....
        /*0978*/ 	.word	0x00000690
        /*097c*/ 	.word	0x000000ff
        /*0980*/ 	.word	0x000308a8
        /*0984*/ 	.short	0x0100
        /*0986*/ 	.byte	0x08
	.zero		1


	//   ....[18]....
        /*0988*/ 	.word	0x000007d0
        /*098c*/ 	.word	0x000000ff
        /*0990*/ 	.word	0x000308b0
        /*0994*/ 	.short	0x0100
        /*0996*/ 	.byte	0x08
	.zero		1


	//   ....[19]....
        /*0998*/ 	.word	0x000007e0
        /*099c*/ 	.word	0x000000ff
        /*09a0*/ 	.word	0x000308c0
        /*09a4*/ 	.short	0x0100
        /*09a6*/ 	.byte	0x08
	.zero		1


	//   ....[20]....
        /*09a8*/ 	.word	0x000007f0
        /*09ac*/ 	.word	0x000000ff
        /*09b0*/ 	.word	0x000308b8
        /*09b4*/ 	.short	0x0100
        /*09b6*/ 	.byte	0x08
	.zero		1


	//   ....[21]....
        /*09b8*/ 	.word	0x00000800
        /*09bc*/ 	.word	0x000000ff
        /*09c0*/ 	.word	0x000308c8
        /*09c4*/ 	.short	0x0100
        /*09c6*/ 	.byte	0x08
	.zero		1


	//   ....[22]....
        /*09c8*/ 	.word	0x00002520
        /*09cc*/ 	.word	0x000000ff
        /*09d0*/ 	.word	0x00030800
        /*09d4*/ 	.short	0x010a
        /*09d6*/ 	.byte	0x28
	.zero		1


	//   ....[23]....
        /*09d8*/ 	.word	0x000025a0
        /*09dc*/ 	.word	0x00000003
        /*09e0*/ 	.word	0x00030830
        /*09e4*/ 	.short	0x010a
        /*09e6*/ 	.byte	0x3f
	.zero		1


	//   ....[24]....
        /*09e8*/ 	.word	0x000025e0
        /*09ec*/ 	.word	0x00000003
        /*09f0*/ 	.word	0x00030830
        /*09f4*/ 	.short	0x010a
        /*09f6*/ 	.byte	0x3f
	.zero		1


	//   ....[25]....
        /*09f8*/ 	.word	0x00003270
        /*09fc*/ 	.word	0x000000ff
        /*0a00*/ 	.word	0x00000000
        /*0a04*/ 	.short	0x0101
        /*0a06*/ 	.byte	0x04
	.zero		1


	//   ....[26]....
        /*0a08*/ 	.word	0x000052a0
        /*0a0c*/ 	.word	0x000000ff
        /*0a10*/ 	.word	0x00030830
        /*0a14*/ 	.short	0x010a
        /*0a16*/ 	.byte	0x06
	.zero		1


	//   ....[27]....
        /*0a18*/ 	.word	0x00005300
        /*0a1c*/ 	.word	0x000000ff
        /*0a20*/ 	.word	0x00030830
        /*0a24*/ 	.short	0x010a
        /*0a26*/ 	.byte	0x06
	.zero		1


	//   ....[28]....
        /*0a28*/ 	.word	0x00006170
        /*0a2c*/ 	.word	0x000000ff
        /*0a30*/ 	.word	0x00030850
        /*0a34*/ 	.short	0x010a
        /*0a36*/ 	.byte	0x05
	.zero		1


	//   ....[29]....
        /*0a38*/ 	.word	0x000061b0
        /*0a3c*/ 	.word	0x000000ff
        /*0a40*/ 	.word	0x00030850
        /*0a44*/ 	.short	0x010a
        /*0a46*/ 	.byte	0x05
	.zero		1


	//   ....[30]....
        /*0a48*/ 	.word	0x000066e0
        /*0a4c*/ 	.word	0x000000ff
        /*0a50*/ 	.word	0x00000000
        /*0a54*/ 	.short	0x0101
        /*0a56*/ 	.byte	0x06
	.zero		1


	//   ....[31]....
        /*0a58*/ 	.word	0x00008040
        /*0a5c*/ 	.word	0x000000ff
        /*0a60*/ 	.word	0x00000000
        /*0a64*/ 	.short	0x0101
        /*0a66*/ 	.byte	0x05
	.zero		1


	//   ....[32]....
        /*0a68*/ 	.word	0x00008410
        /*0a6c*/ 	.word	0x000000ff
        /*0a70*/ 	.word	0x00030830
        /*0a74*/ 	.short	0x010a
        /*0a76*/ 	.byte	0x07
	.zero		1


	//   ....[33]....
        /*0a78*/ 	.word	0x00008470
        /*0a7c*/ 	.word	0x000000ff
        /*0a80*/ 	.word	0x00030830
        /*0a84*/ 	.short	0x010a
        /*0a86*/ 	.byte	0x07
	.zero		1


	//   ....[34]....
        /*0a88*/ 	.word	0x000092e0
        /*0a8c*/ 	.word	0x000000ff
        /*0a90*/ 	.word	0x00030850
        /*0a94*/ 	.short	0x010a
        /*0a96*/ 	.byte	0x05
	.zero		1


	//   ....[35]....
        /*0a98*/ 	.word	0x00009320
        /*0a9c*/ 	.word	0x000000ff
        /*0aa0*/ 	.word	0x00030850
        /*0aa4*/ 	.short	0x010a
        /*0aa6*/ 	.byte	0x05
	.zero		1


	//   ....[36]....
        /*0aa8*/ 	.word	0x00009860
        /*0aac*/ 	.word	0x000000ff
        /*0ab0*/ 	.word	0x00000000
        /*0ab4*/ 	.short	0x0101
        /*0ab6*/ 	.byte	0x07
	.zero		1


	//   ....[37]....
        /*0ab8*/ 	.word	0x0000a400
        /*0abc*/ 	.word	0x000000ff
        /*0ac0*/ 	.word	0x00000000
        /*0ac4*/ 	.short	0x0101
        /*0ac6*/ 	.byte	0x05
	.zero		1


	//   ....[38]....
        /*0ac8*/ 	.word	0x0000a580
        /*0acc*/ 	.word	0x000000ff
        /*0ad0*/ 	.word	0x00030830
        /*0ad4*/ 	.short	0x010a
        /*0ad6*/ 	.byte	0x05
	.zero		1


	//   ....[39]....
        /*0ad8*/ 	.word	0x0000a5e0
        /*0adc*/ 	.word	0x000000ff
        /*0ae0*/ 	.word	0x00030830
        /*0ae4*/ 	.short	0x010a
        /*0ae6*/ 	.byte	0x05
	.zero		1


	//   ....[40]....
        /*0ae8*/ 	.word	0x0000b450
        /*0aec*/ 	.word	0x000000ff
        /*0af0*/ 	.word	0x00030850
        /*0af4*/ 	.short	0x010a
        /*0af6*/ 	.byte	0x05
	.zero		1


	//   ....[41]....
        /*0af8*/ 	.word	0x0000b490
        /*0afc*/ 	.word	0x000000ff
        /*0b00*/ 	.word	0x00030850
        /*0b04*/ 	.short	0x010a
        /*0b06*/ 	.byte	0x05
	.zero		1


	//   ....[42]....
        /*0b08*/ 	.word	0x0000b9f0
        /*0b0c*/ 	.word	0x000000ff
        /*0b10*/ 	.word	0x00000000
        /*0b14*/ 	.short	0x0101
        /*0b16*/ 	.byte	0x04
	.zero		1


	//   ....[43]....
        /*0b18*/ 	.word	0x0000d330
        /*0b1c*/ 	.word	0x000000ff
        /*0b20*/ 	.word	0x00000000
        /*0b24*/ 	.short	0x0101
        /*0b26*/ 	.byte	0x05
	.zero		1


	//   ....[44]....
        /*0b28*/ 	.word	0x0000dbd0
        /*0b2c*/ 	.word	0x000000ff
        /*0b30*/ 	.word	0x00030850
        /*0b34*/ 	.short	0x010a
        /*0b36*/ 	.byte	0x05
	.zero		1


	//   ....[45]....
        /*0b38*/ 	.word	0x0000dc10
        /*0b3c*/ 	.word	0x000000ff
        /*0b40*/ 	.word	0x00030850
        /*0b44*/ 	.short	0x010a
        /*0b46*/ 	.byte	0x05
	.zero		1


	//   ....[46]....
        /*0b48*/ 	.word	0x0000e1e0
        /*0b4c*/ 	.word	0x000000ff
        /*0b50*/ 	.word	0x00000000
        /*0b54*/ 	.short	0x0101
        /*0b56*/ 	.byte	0x04
	.zero		1


	//   ....[47]....
        /*0b58*/ 	.word	0x000105d0
        /*0b5c*/ 	.word	0x000000ff
        /*0b60*/ 	.word	0x00000000
        /*0b64*/ 	.short	0x0101
        /*0b66*/ 	.byte	0x08
	.zero		1


	//   ....[48]....
        /*0b68*/ 	.word	0x00010e10
        /*0b6c*/ 	.word	0x000000ff
        /*0b70*/ 	.word	0x00000000
        /*0b74*/ 	.short	0x0101
        /*0b76*/ 	.byte	0x08
	.zero		1


	//   ....[49]....
        /*0b78*/ 	.word	0x00015930
        /*0b7c*/ 	.word	0x00000004
        /*0b80*/ 	.word	0x00030840
        /*0b84*/ 	.short	0x010a
        /*0b86*/ 	.byte	0x3f
	.zero		1


	//   ....[50]....
        /*0b88*/ 	.word	0x00015e20
        /*0b8c*/ 	.word	0x00000004
        /*0b90*/ 	.word	0x00030830
        /*0b94*/ 	.short	0x0107
        /*0b96*/ 	.byte	0x3f
	.zero		1


	//   ....[51]....
        /*0b98*/ 	.word	0x00015ed0
        /*0b9c*/ 	.word	0x00000004
        /*0ba0*/ 	.word	0x00030830
        /*0ba4*/ 	.short	0x0101
        /*0ba6*/ 	.byte	0x3f
	.zero		1


	//   ....[52]....
        /*0ba8*/ 	.word	0x00016a90
        /*0bac*/ 	.word	0x00000011
        /*0bb0*/ 	.word	0x00030800
        /*0bb4*/ 	.short	0x0107
        /*0bb6*/ 	.byte	0x3f
	.zero		1


	//   ....[53]....
        /*0bb8*/ 	.word	0x00016bb0
        /*0bbc*/ 	.word	0x00000011
        /*0bc0*/ 	.word	0x00030800
        /*0bc4*/ 	.short	0x0101
        /*0bc6*/ 	.byte	0x3f
	.zero		1


	//   ....[54]....
        /*0bc8*/ 	.word	0x00016bd0
        /*0bcc*/ 	.word	0x00000011
        /*0bd0*/ 	.word	0x00030820
        /*0bd4*/ 	.short	0x010a
        /*0bd6*/ 	.byte	0x3f
	.zero		1


	//   ....[55]....
        /*0bd8*/ 	.word	0x00016fa0
        /*0bdc*/ 	.word	0x00000007
        /*0be0*/ 	.word	0x00030840
        /*0be4*/ 	.short	0x010a
        /*0be6*/ 	.byte	0x3f
	.zero		1


	//   ....[56]....
        /*0be8*/ 	.word	0x00017480
        /*0bec*/ 	.word	0x00000007
        /*0bf0*/ 	.word	0x00030830
        /*0bf4*/ 	.short	0x0107
        /*0bf6*/ 	.byte	0x3f
	.zero		1


	//   ....[57]....
        /*0bf8*/ 	.word	0x00017530
        /*0bfc*/ 	.word	0x00000007
        /*0c00*/ 	.word	0x00030830
        /*0c04*/ 	.short	0x0101
        /*0c06*/ 	.byte	0x3f
	.zero		1


	//   ....[58]....
        /*0c08*/ 	.word	0x00017590
        /*0c0c*/ 	.word	0x00000007
        /*0c10*/ 	.word	0x00030860
        /*0c14*/ 	.short	0x010a
        /*0c16*/ 	.byte	0x3f
	.zero		1


	//   ....[59]....
        /*0c18*/ 	.word	0x00017a40
        /*0c1c*/ 	.word	0x00000007
        /*0c20*/ 	.word	0x00030850
        /*0c24*/ 	.short	0x0107
        /*0c26*/ 	.byte	0x3f
	.zero		1


	//   ....[60]....
        /*0c28*/ 	.word	0x00017b60
        /*0c2c*/ 	.word	0x00000007
        /*0c30*/ 	.word	0x00030850
        /*0c34*/ 	.short	0x0101
        /*0c36*/ 	.byte	0x3f
	.zero		1


	//   ....[61]....
        /*0c38*/ 	.word	0x00017d70
        /*0c3c*/ 	.word	0x00000000
        /*0c40*/ 	.word	0x00030860
        /*0c44*/ 	.short	0x010a
        /*0c46*/ 	.byte	0x3f
	.zero		1


	//   ....[62]....
        /*0c48*/ 	.word	0x000181d0
        /*0c4c*/ 	.word	0x00000000
        /*0c50*/ 	.word	0x00030850
        /*0c54*/ 	.short	0x0107
        /*0c56*/ 	.byte	0x3f
	.zero		1


	//   ....[63]....
        /*0c58*/ 	.word	0x00018280
        /*0c5c*/ 	.word	0x00000000
        /*0c60*/ 	.word	0x00030850
        /*0c64*/ 	.short	0x0101
        /*0c66*/ 	.byte	0x3f
	.zero		1


	//   ....[64]....
        /*0c68*/ 	.word	0x000193d0
        /*0c6c*/ 	.word	0x00000007
        /*0c70*/ 	.word	0x00030820
        /*0c74*/ 	.short	0x010a
        /*0c76*/ 	.byte	0x3f
	.zero		1


	//   ....[65]....
        /*0c78*/ 	.word	0x00019570
        /*0c7c*/ 	.word	0x00000005
        /*0c80*/ 	.word	0x00030840
        /*0c84*/ 	.short	0x010a
        /*0c86*/ 	.byte	0x3f
	.zero		1


	//   ....[66]....
        /*0c88*/ 	.word	0x00019610
        /*0c8c*/ 	.word	0x00000003
        /*0c90*/ 	.word	0x00030840
        /*0c94*/ 	.short	0x010a
        /*0c96*/ 	.byte	0x3f
	.zero		1


	//   ....[67]....
        /*0c98*/ 	.word	0x00019650
        /*0c9c*/ 	.word	0x00000005
        /*0ca0*/ 	.word	0x00030860
        /*0ca4*/ 	.short	0x010a
        /*0ca6*/ 	.byte	0x3f
	.zero		1


	//   ....[68]....
        /*0ca8*/ 	.word	0x00019690
        /*0cac*/ 	.word	0x00000003
        /*0cb0*/ 	.word	0x00030860
        /*0cb4*/ 	.short	0x010a
        /*0cb6*/ 	.byte	0x3f
	.zero		1


	//   ....[69]....
        /*0cb8*/ 	.word	0x00019700
        /*0cbc*/ 	.word	0x00000003
        /*0cc0*/ 	.word	0x00030800
        /*0cc4*/ 	.short	0x010a
        /*0cc6*/ 	.byte	0x3f
	.zero		1


	//   ....[70]....
        /*0cc8*/ 	.word	0x00019750
        /*0ccc*/ 	.word	0x00000003
        /*0cd0*/ 	.word	0x00030830
        /*0cd4*/ 	.short	0x010a
        /*0cd6*/ 	.byte	0x3f
	.zero		1


	//   ....[71]....
        /*0cd8*/ 	.word	0x000197b0
        /*0cdc*/ 	.word	0x00000003
        /*0ce0*/ 	.word	0x00030830
        /*0ce4*/ 	.short	0x010a
        /*0ce6*/ 	.byte	0x3f
	.zero		1


	//   ....[72]....
        /*0ce8*/ 	.word	0x00019810
        /*0cec*/ 	.word	0x00000002
        /*0cf0*/ 	.word	0x00030850
        /*0cf4*/ 	.short	0x010a
        /*0cf6*/ 	.byte	0x3f
	.zero		1


	//   ....[73]....
        /*0cf8*/ 	.word	0x00019870
        /*0cfc*/ 	.word	0x00000003
        /*0d00*/ 	.word	0x00030830
        /*0d04*/ 	.short	0x010a
        /*0d06*/ 	.byte	0x3f
	.zero		1


	//   ....[74]....
        /*0d08*/ 	.word	0x000198d0
        /*0d0c*/ 	.word	0x00000002
        /*0d10*/ 	.word	0x00030850
        /*0d14*/ 	.short	0x010a
        /*0d16*/ 	.byte	0x3f
	.zero		1


	//   ....[75]....
        /*0d18*/ 	.word	0x00019930
        /*0d1c*/ 	.word	0x00000003
        /*0d20*/ 	.word	0x00030830
        /*0d24*/ 	.short	0x010a
        /*0d26*/ 	.byte	0x3f
	.zero		1


	//   ....[76]....
        /*0d28*/ 	.word	0x00019990
        /*0d2c*/ 	.word	0x00000002
        /*0d30*/ 	.word	0x00030850
        /*0d34*/ 	.short	0x010a
        /*0d36*/ 	.byte	0x3f
	.zero		1


	//   ....[77]....
        /*0d38*/ 	.word	0x000199f0
        /*0d3c*/ 	.word	0x00000005
        /*0d40*/ 	.word	0x00030850
        /*0d44*/ 	.short	0x010a
        /*0d46*/ 	.byte	0x3f
	.zero		1


	//   ....[78]....
        /*0d48*/ 	.word	0x00019b10
        /*0d4c*/ 	.word	0x00000004
        /*0d50*/ 	.word	0x00030840
        /*0d54*/ 	.short	0x010a
        /*0d56*/ 	.byte	0x3f
	.zero		1


	//   ....[79]....
        /*0d58*/ 	.word	0x0001abb0
        /*0d5c*/ 	.word	0x00000011
        /*0d60*/ 	.word	0x00030820
        /*0d64*/ 	.short	0x010a
        /*0d66*/ 	.byte	0x3f
	.zero		1


	//   ....[80]....
        /*0d68*/ 	.word	0x0001ac00
        /*0d6c*/ 	.word	0x00000007
        /*0d70*/ 	.word	0x00030840
        /*0d74*/ 	.short	0x010a
        /*0d76*/ 	.byte	0x3f
	.zero		1


	//   ....[81]....
        /*0d78*/ 	.word	0x0001b220
        /*0d7c*/ 	.word	0x00000007
        /*0d80*/ 	.word	0x00030860
        /*0d84*/ 	.short	0x010a
        /*0d86*/ 	.byte	0x3f
	.zero		1


	//   ....[82]....
        /*0d88*/ 	.word	0x0001b850
        /*0d8c*/ 	.word	0x00000000
        /*0d90*/ 	.word	0x00030860
        /*0d94*/ 	.short	0x010a
        /*0d96*/ 	.byte	0x3f
	.zero		1


	//   ....[83]....
        /*0d98*/ 	.word	0x0001c8f0
        /*0d9c*/ 	.word	0x00000007
        /*0da0*/ 	.word	0x00030820
        /*0da4*/ 	.short	0x010a
        /*0da6*/ 	.byte	0x3f
	.zero		1


	//   ....[84]....
        /*0da8*/ 	.word	0x0001ca90
        /*0dac*/ 	.word	0x00000005
        /*0db0*/ 	.word	0x00030840
        /*0db4*/ 	.short	0x010a
        /*0db6*/ 	.byte	0x3f
	.zero		1


	//   ....[85]....
        /*0db8*/ 	.word	0x0001cae0
        /*0dbc*/ 	.word	0x00000003
        /*0dc0*/ 	.word	0x00030840
        /*0dc4*/ 	.short	0x010a
        /*0dc6*/ 	.byte	0x3f
	.zero		1


	//   ....[86]....
        /*0dc8*/ 	.word	0x0001cb30
        /*0dcc*/ 	.word	0x00000005
        /*0dd0*/ 	.word	0x00030860
        /*0dd4*/ 	.short	0x010a
        /*0dd6*/ 	.byte	0x3f
	.zero		1


	//----- nvinfo : EIATTR_NUM_MBARRIERS
	.align		4
.L_447:
        /*0dd8*/ 	.byte	0x03, 0x38
        /*0dda*/ 	.short	0x0016


	//----- nvinfo : EIATTR_EXIT_INSTR_OFFSETS
	.align		4
        /*0ddc*/ 	.byte	0x04, 0x1c
        /*0dde*/ 	.short	(.L_449 - .L_448)


	//   ....[0]....
.L_448:
        /*0de0*/ 	.word	0x00000990


	//   ....[1]....
        /*0de4*/ 	.word	0x00013270


	//   ....[2]....
        /*0de8*/ 	.word	0x000196e0


	//----- nvinfo : EIATTR_MAX_THREADS
	.align		4
.L_449:
        /*0dec*/ 	.byte	0x04, 0x05
        /*0dee*/ 	.short	(.L_451 - .L_450)
.L_450:
        /*0df0*/ 	.word	0x00000180
        /*0df4*/ 	.word	0x00000001
        /*0df8*/ 	.word	0x00000001


	//----- nvinfo : EIATTR_CRS_STACK_SIZE
	.align		4
.L_451:
        /*0dfc*/ 	.byte	0x04, 0x1e
        /*0dfe*/ 	.short	(.L_453 - .L_452)
.L_452:
        /*0e00*/ 	.word	0x00000000


	//----- nvinfo : EIATTR_CBANK_PARAM_SIZE
	.align		4
.L_453:
        /*0e04*/ 	.byte	0x03, 0x19
        /*0e06*/ 	.short	0x0af0


	//----- nvinfo : EIATTR_PARAM_CBANK
	.align		4
        /*0e08*/ 	.byte	0x04, 0x0a
        /*0e0a*/ 	.short	(.L_455 - .L_454)
	.align		4
.L_454:
        /*0e0c*/ 	.word	index@(.nv.constant0._ZN7cutlass13device_kernelIN5flash11enable_sm90INS1_16FlashAttnFwdSm90INS1_25CollectiveMainloopFwdSm90ILi2EN4cute5tupleIJNS5_1CILi1EEES8_S8_EEENS6_IJNS7_ILi128EEENS7_ILi64EEENS7_ILi256EEEEEELi256ENS_10bfloat16_tEfNS_4arch4Sm90ELb0ELb1ELb1ELb1ELb1ELb0ELb0ELb1ELb1ELb1ELb1ELb0EEENS1_21CollectiveEpilogueFwdINS6_IJSA_SC_SB_EEES9_SE_SG_Li256ELb1ELb1ELb1ELb0EEENS1_36VarlenDynamicPersistentTileSchedulerILi128ELi64ELi256ELi128ELb1ELb1ELb1ELb1ELb0ELb1EEEEEEEEEvNT_6ParamsE)
        /*0e10*/ 	.short	0x0210
        /*0e12*/ 	.short	0x0af0


	//----- nvinfo : EIATTR_SW_WAR
	.align		4
.L_455:
        /*0e14*/ 	.byte	0x04, 0x36
        /*0e16*/ 	.short	(.L_457 - .L_456)
.L_456:
        /*0e18*/ 	.word	0x00000008
.L_457:


//--------------------- .nv.info._ZN7cutlass13device_kernelIN5flash11enable_sm90INS1_16FlashAttnFwdSm90INS1_25CollectiveMainloopFwdSm90ILi2EN4cute5tupleIJNS5_1CILi1EEES8_S8_EEENS6_IJNS7_ILi128EEENS7_ILi64EEENS7_ILi256EEEEEELi256ENS_10bfloat16_tEfNS_4arch4Sm90ELb0ELb1ELb1ELb1ELb1ELb1ELb0ELb1ELb1ELb1ELb1ELb0EEENS1_21CollectiveEpilogueFwdINS6_IJSA_SC_SB_EEES9_SE_SG_Li256ELb1ELb1ELb1ELb0EEENS1_36VarlenDynamicPersistentTileSchedulerILi128ELi64ELi256ELi128ELb1ELb1ELb1ELb1ELb0ELb1EEEEEEEEEvNT_6ParamsE --------------------------
	.section	.nv.info._ZN7cutlass13device_kernelIN5flash11enable_sm90INS1_16FlashAttnFwdSm90INS1_25CollectiveMainloopFwdSm90ILi2EN4cute5tupleIJNS5_1CILi1EEES8_S8_EEENS6_IJNS7_ILi128EEENS7_ILi64EEENS7_ILi256EEEEEELi256ENS_10bfloat16_tEfNS_4arch4Sm90ELb0ELb1ELb1ELb1ELb1ELb1ELb0ELb1ELb1ELb1ELb1ELb0EEENS1_21CollectiveEpilogueFwdINS6_IJSA_SC_SB_EEES9_SE_SG_Li256ELb1ELb1ELb1ELb0EEENS1_36VarlenDynamicPersistentTileSchedulerILi128ELi64ELi256ELi128ELb1ELb1ELb1ELb1ELb0ELb1EEEEEEEEEvNT_6ParamsE,"",@"SHT_CUDA_INFO"
	.sectionflags	@""
	.align	4


	//----- nvinfo : EIATTR_CUDA_API_VERSION
	.align		4
        /*0000*/ 	.byte	0x04, 0x37
        /*0002*/ 	.short	(.L_459 - .L_458)
.L_458:
        /*0004*/ 	.word	0x00000082


	//----- nvinfo : EIATTR_KPARAM_INFO
	.align		4
.L_459:
        /*0008*/ 	.byte	0x04, 0x17
        /*000a*/ 	.short	(.L_461 - .L_460)
.L_460:
        /*000c*/ 	.word	0x00000000
        /*0010*/ 	.short	0x0000
        /*0012*/ 	.short	0x0070
        /*0014*/ 	.byte	0x00, 0xf0, 0x01, 0x2a


	//----- nvinfo : EIATTR_SPARSE_MMA_MASK
	.align		4
.L_461:
        /*0018*/ 	.byte	0x03, 0x50
        /*001a*/ 	.short	0x0000


	//----- nvinfo : EIATTR_MAXREG_COUNT
	.align		4
        /*001c*/ 	.byte	0x03, 0x1b
        /*001e*/ 	.short	0x00a8


	//----- nvinfo : EIATTR_NUM_BARRIERS
	.align		4
        /*0020*/ 	.byte	0x02, 0x4c
        /*0022*/ 	.byte	0x10
	.zero		1


	//----- nvinfo : EIATTR_EXTERNS
	.align		4
        /*0024*/ 	.byte	0x04, 0x0f
        /*0026*/ 	.short	(.L_463 - .L_462)


	//   ....[0]....
	.align		4
.L_462:
        /*0028*/ 	.word	index@(__assertfail)


	//----- nvinfo : EIATTR_ANNOTATIONS
	.align		4
.L_463:
        /*002c*/ 	.byte	0x04, 0x55
        /*002e*/ 	.short	(.L_465 - .L_464)


	//   ....[0]....
.L_464:
        /* <DEDUP_REMOVED lines=153> */


	//----- nvinfo : EIATTR_MERCURY_ISA_VERSION
	.align		4
.L_465:
        /*09a8*/ 	.byte	0x03, 0x5f
        /*09aa*/ 	.short	0x0101


	//----- nvinfo : EIATTR_UNUSED_LOAD_BYTE_OFFSET
	.align		4
        /*09ac*/ 	.byte	0x04, 0x44
        /*09ae*/ 	.short	(.L_467 - .L_466)


	//   ....[0]....
.L_466:
        /*09b0*/ 	.word	0x00000a60
        /*09b4*/ 	.word	0x0000fff0


	//   ....[1]....
        /*09b8*/ 	.word	0x00021040
        /*09bc*/ 	.word	0x0000fff0


	//----- nvinfo : EIATTR_INT_WARP_WIDE_INSTR_OFFSETS
	.align		4
.L_467:
        /*09c0*/ 	.byte	0x04, 0x31
        /*09c2*/ 	.short	(.L_469 - .L_468)


	//   ....[0]....
.L_468:
        /*09c4*/ 	.word	0x00000130


	//   ....[1]....
        /*09c8*/ 	.word	0x00000170


	//   ....[2]....
        /*09cc*/ 	.word	0x000001e0


	//   ....[3]....
        /*09d0*/ 	.word	0x00029590


	//   ....[4]....
        /*09d4*/ 	.word	0x00029620


	//   ....[5]....
        /*09d8*/ 	.word	0x0002c310


	//   ....[6]....
        /*09dc*/ 	.word	0x0002c3a0


	//----- nvinfo : EIATTR_COOP_GROUP_MASK_REGIDS
	.align		4
.L_469:
        /*09e0*/ 	.byte	0x04, 0x29
        /*09e2*/ 	.short	(.L_471 - .L_470)


	//   ....[0]....
.L_470:
        /*09e4*/ 	.word	0xffffffff


	//   ....[1]....
        /*09e8*/ 	.word	0xffffffff


	//   ....[2]....
        /*09ec*/ 	.word	0xffffffff


	//   ....[3]....
        /*09f0*/ 	.word	0xffffffff


	//   ....[4]....
        /*09f4*/ 	.word	0xffffffff


	//   ....[5]....
        /*09f8*/ 	.word	0xffffffff


	//   ....[6]....
        /*09fc*/ 	.word	0xffffffff


	//   ....[7]....
        /*0a00*/ 	.word	0xffffffff


	//   ....[8]....
        /*0a04*/ 	.word	0xffffffff


	//   ....[9]....
        /*0a08*/ 	.word	0xffffffff


	//   ....[10]....
        /*0a0c*/ 	.word	0xffffffff


	//   ....[11]....
        /*0a10*/ 	.word	0xffffffff


	//   ....[12]....
        /*0a14*/ 	.word	0xffffffff


	//   ....[13]....
        /*0a18*/ 	.word	0xffffffff


	//   ....[14]....
        /*0a1c*/ 	.word	0xffffffff


	//   ....[15]....
        /*0a20*/ 	.word	0xffffffff


	//   ....[16]....
        /*0a24*/ 	.word	0xffffffff


	//   ....[17]....
        /*0a28*/ 	.word	0xffffffff


	//   ....[18]....
        /*0a2c*/ 	.word	0xffffffff


	//   ....[19]....
        /*0a30*/ 	.word	0xffffffff


	//   ....[20]....
        /*0a34*/ 	.word	0xffffffff


	//   ....[21]....
        /*0a38*/ 	.word	0xffffffff


	//   ....[22]....
        /*0a3c*/ 	.word	0xffffffff


	//   ....[23]....
        /*0a40*/ 	.word	0xffffffff


	//   ....[24]....
        /*0a44*/ 	.word	0xffffffff


	//   ....[25]....
        /*0a48*/ 	.word	0xffffffff


	//   ....[26]....
        /*0a4c*/ 	.word	0xffffffff


	//   ....[27]....
        /*0a50*/ 	.word	0xffffffff


	//   ....[28]....
        /*0a54*/ 	.word	0xffffffff


	//   ....[29]....
        /*0a58*/ 	.word	0xffffffff


	//   ....[30]....
        /*0a5c*/ 	.word	0xffffffff


	//   ....[31]....
        /*0a60*/ 	.word	0xffffffff


	//   ....[32]....
        /*0a64*/ 	.word	0xffffffff


	//   ....[33]....
        /*0a68*/ 	.word	0xffffffff


	//   ....[34]....
        /*0a6c*/ 	.word	0xffffffff


	//   ....[35]....
        /*0a70*/ 	.word	0xffffffff


	//   ....[36]....
        /*0a74*/ 	.word	0xffffffff


	//   ....[37]....
        /*0a78*/ 	.word	0xffffffff


	//   ....[38]....
        /*0a7c*/ 	.word	0xffffffff


	//   ....[39]....
        /*0a80*/ 	.word	0xffffffff


	//   ....[40]....
        /*0a84*/ 	.word	0xffffffff


	//   ....[41]....
        /*0a88*/ 	.word	0xffffffff


	//   ....[42]....
        /*0a8c*/ 	.word	0xffffffff


	//   ....[43]....
        /*0a90*/ 	.word	0xffffffff


	//   ....[44]....
        /*0a94*/ 	.word	0xffffffff


	//   ....[45]....
        /*0a98*/ 	.word	0xffffffff


	//   ....[46]....
        /*0a9c*/ 	.word	0xffffffff


	//   ....[47]....
        /*0aa0*/ 	.word	0xffffffff


	//   ....[48]....
        /*0aa4*/ 	.word	0xffffffff


	//   ....[49]....
        /*0aa8*/ 	.word	0xffffffff


	//   ....[50]....
        /*0aac*/ 	.word	0xffffffff


	//   ....[51]....
        /*0ab0*/ 	.word	0xffffffff


	//   ....[52]....
        /*0ab4*/ 	.word	0xffffffff


	//   ....[53]....
        /*0ab8*/ 	.word	0xffffffff


	//   ....[54]....
        /*0abc*/ 	.word	0xffffffff


	//   ....[55]....
        /*0ac0*/ 	.word	0xffffffff


	//   ....[56]....
        /*0ac4*/ 	.word	0xffffffff


	//   ....[57]....
        /*0ac8*/ 	.word	0xffffffff


	//   ....[58]....
        /*0acc*/ 	.word	0xffffffff


	//   ....[59]....
        /*0ad0*/ 	.word	0xffffffff


	//   ....[60]....
        /*0ad4*/ 	.word	0xffffffff


	//   ....[61]....
        /*0ad8*/ 	.word	0xffffffff


	//   ....[62]....
        /*0adc*/ 	.word	0xffffffff


	//   ....[63]....
        /*0ae0*/ 	.word	0xffffffff


	//   ....[64]....
        /*0ae4*/ 	.word	0xffffffff


	//   ....[65]....
        /*0ae8*/ 	.word	0xffffffff


	//   ....[66]....
        /*0aec*/ 	.word	0xffffffff


	//   ....[67]....
        /*0af0*/ 	.word	0xffffffff


	//   ....[68]....
        /*0af4*/ 	.word	0xffffffff


	//   ....[69]....
        /*0af8*/ 	.word	0xffffffff


	//   ....[70]....
        /*0afc*/ 	.word	0xffffffff


	//   ....[71]....
        /*0b00*/ 	.word	0xffffffff


	//   ....[72]....
        /*0b04*/ 	.word	0xffffffff


	//   ....[73]....
        /*0b08*/ 	.word	0xffffffff


	//   ....[74]....
        /*0b0c*/ 	.word	0xffffffff


	//   ....[75]....
        /*0b10*/ 	.word	0xffffffff


	//   ....[76]....
        /*0b14*/ 	.word	0xffffffff


	//   ....[77]....
        /*0b18*/ 	.word	0xffffffff


	//   ....[78]....
        /*0b1c*/ 	.word	0xffffffff


	//   ....[79]....
        /*0b20*/ 	.word	0xffffffff


	//   ....[80]....
        /*0b24*/ 	.word	0xffffffff


	//   ....[81]....
        /*0b28*/ 	.word	0xffffffff


	//   ....[82]....
        /*0b2c*/ 	.word	0xffffffff


	//   ....[83]....
        /*0b30*/ 	.word	0xffffffff


	//   ....[84]....
        /*0b34*/ 	.word	0xffffffff


	//   ....[85]....
        /*0b38*/ 	.word	0xffffffff


	//   ....[86]....
        /*0b3c*/ 	.word	0xffffffff


	//   ....[87]....
        /*0b40*/ 	.word	0xffffffff


	//   ....[88]....
        /*0b44*/ 	.word	0xffffffff


	//   ....[89]....
        /*0b48*/ 	.word	0xffffffff


	//   ....[90]....
        /*0b4c*/ 	.word	0xffffffff


	//   ....[91]....
        /*0b50*/ 	.word	0xffffffff


	//   ....[92]....
        /*0b54*/ 	.word	0xffffffff


	//   ....[93]....
        /*0b58*/ 	.word	0xffffffff


	//   ....[94]....
        /*0b5c*/ 	.word	0xffffffff


	//   ....[95]....
        /*0b60*/ 	.word	0xffffffff


	//   ....[96]....
        /*0b64*/ 	.word	0xffffffff


	//   ....[97]....
        /*0b68*/ 	.word	0xffffffff


	//   ....[98]....
        /*0b6c*/ 	.word	0xffffffff


	//   ....[99]....
        /*0b70*/ 	.word	0xffffffff


	//   ....[100]....
        /*0b74*/ 	.word	0xffffffff


	//   ....[101]....
        /*0b78*/ 	.word	0xffffffff


	//   ....[102]....
        /*0b7c*/ 	.word	0xffffffff


	//   ....[103]....
        /*0b80*/ 	.word	0xffffffff


	//   ....[104]....
        /*0b84*/ 	.word	0xffffffff


	//   ....[105]....
        /*0b88*/ 	.word	0xffffffff


	//   ....[106]....
        /*0b8c*/ 	.word	0xffffffff


	//   ....[107]....
        /*0b90*/ 	.word	0xffffffff


	//   ....[108]....
        /*0b94*/ 	.word	0xffffffff


	//   ....[109]....
        /*0b98*/ 	.word	0xffffffff


	//   ....[110]....
        /*0b9c*/ 	.word	0xffffffff


	//   ....[111]....
        /*0ba0*/ 	.word	0xffffffff


	//   ....[112]....
        /*0ba4*/ 	.word	0xffffffff


	//   ....[113]....
        /*0ba8*/ 	.word	0xffffffff


	//   ....[114]....
        /*0bac*/ 	.word	0xffffffff


	//   ....[115]....
        /*0bb0*/ 	.word	0xffffffff


	//   ....[116]....
        /*0bb4*/ 	.word	0xffffffff


	//   ....[117]....
        /*0bb8*/ 	.word	0xffffffff


	//   ....[118]....
        /*0bbc*/ 	.word	0xffffffff


	//   ....[119]....
        /*0bc0*/ 	.word	0xffffffff


	//   ....[120]....
        /*0bc4*/ 	.word	0xffffffff


	//   ....[121]....
        /*0bc8*/ 	.word	0xffffffff


	//   ....[122]....
        /*0bcc*/ 	.word	0xffffffff


	//   ....[123]....
        /*0bd0*/ 	.word	0xffffffff


	//   ....[124]....
        /*0bd4*/ 	.word	0xffffffff


	//   ....[125]....
        /*0bd8*/ 	.word	0xffffffff


	//   ....[126]....
        /*0bdc*/ 	.word	0xffffffff


	//   ....[127]....
        /*0be0*/ 	.word	0xffffffff


	//   ....[128]....
        /*0be4*/ 	.word	0xffffffff


	//   ....[129]....
        /*0be8*/ 	.word	0xffffffff


	//   ....[130]....
        /*0bec*/ 	.word	0xffffffff


	//   ....[131]....
        /*0bf0*/ 	.word	0xffffffff


	//   ....[132]....
        /*0bf4*/ 	.word	0xffffffff


	//   ....[133]....
        /*0bf8*/ 	.word	0xffffffff


	//   ....[134]....
        /*0bfc*/ 	.word	0xffffffff


	//   ....[135]....
        /*0c00*/ 	.word	0xffffffff


	//   ....[136]....
        /*0c04*/ 	.word	0xffffffff


	//   ....[137]....
        /*0c08*/ 	.word	0xffffffff


	//   ....[138]....
        /*0c0c*/ 	.word	0xffffffff


	//   ....[139]....
        /*0c10*/ 	.word	0xffffffff


	//   ....[140]....
        /*0c14*/ 	.word	0xffffffff


	//   ....[141]....
        /*0c18*/ 	.word	0xffffffff


	//   ....[142]....
        /*0c1c*/ 	.word	0xffffffff


	//   ....[143]....
        /*0c20*/ 	.word	0xffffffff


	//   ....[144]....
        /*0c24*/ 	.word	0xffffffff


	//   ....[145]....
        /*0c28*/ 	.word	0xffffffff


	//   ....[146]....
        /*0c2c*/ 	.word	0xffffffff


	//   ....[147]....
        /*0c30*/ 	.word	0xffffffff


	//   ....[148]....
        /*0c34*/ 	.word	0xffffffff


	//   ....[149]....
        /*0c38*/ 	.word	0xffffffff


	//   ....[150]....
        /*0c3c*/ 	.word	0xffffffff


	//   ....[151]....
        /*0c40*/ 	.word	0xffffffff


	//   ....[152]....
        /*0c44*/ 	.word	0xffffffff


	//   ....[153]....
        /*0c48*/ 	.word	0xffffffff


	//   ....[154]....
        /*0c4c*/ 	.word	0xffffffff


	//   ....[155]....
        /*0c50*/ 	.word	0xffffffff


	//   ....[156]....
        /*0c54*/ 	.word	0xffffffff


	//   ....[157]....
        /*0c58*/ 	.word	0xffffffff


	//   ....[158]....
        /*0c5c*/ 	.word	0xffffffff


	//   ....[159]....
        /*0c60*/ 	.word	0xffffffff


	//   ....[160]....
        /*0c64*/ 	.word	0xffffffff


	//   ....[161]....
        /*0c68*/ 	.word	0xffffffff


	//   ....[162]....
        /*0c6c*/ 	.word	0xffffffff


	//   ....[163]....
        /*0c70*/ 	.word	0xffffffff


	//   ....[164]....
        /*0c74*/ 	.word	0xffffffff


	//   ....[165]....
        /*0c78*/ 	.word	0xffffffff


	//   ....[166]....
        /*0c7c*/ 	.word	0xffffffff


	//   ....[167]....
        /*0c80*/ 	.word	0xffffffff


	//   ....[168]....
        /*0c84*/ 	.word	0xffffffff


	//   ....[169]....
        /*0c88*/ 	.word	0xffffffff


	//   ....[170]....
        /*0c8c*/ 	.word	0xffffffff


	//   ....[171]....
        /*0c90*/ 	.word	0xffffffff


	//   ....[172]....
        /*0c94*/ 	.word	0xffffffff


	//   ....[173]....
        /*0c98*/ 	.word	0xffffffff


	//   ....[174]....
        /*0c9c*/ 	.word	0xffffffff


	//   ....[175]....
        /*0ca0*/ 	.word	0xffffffff


	//   ....[176]....
        /*0ca4*/ 	.word	0xffffffff


	//   ....[177]....
        /*0ca8*/ 	.word	0xffffffff


	//   ....[178]....
        /*0cac*/ 	.word	0xffffffff


	//   ....[179]....
        /*0cb0*/ 	.word	0xffffffff


	//   ....[180]....
        /*0cb4*/ 	.word	0xffffffff


	//   ....[181]....
        /*0cb8*/ 	.word	0xffffffff


	//   ....[182]....
        /*0cbc*/ 	.word	0xffffffff


	//   ....[183]....
        /*0cc0*/ 	.word	0xffffffff


	//   ....[184]....
        /*0cc4*/ 	.word	0xffffffff


	//   ....[185]....
        /*0cc8*/ 	.word	0xffffffff


	//   ....[186]....
        /*0ccc*/ 	.word	0xffffffff


	//   ....[187]....
        /*0cd0*/ 	.word	0xffffffff


	//   ....[188]....
        /*0cd4*/ 	.word	0xffffffff


	//   ....[189]....
        /*0cd8*/ 	.word	0xffffffff


	//   ....[190]....
        /*0cdc*/ 	.word	0xffffffff


	//   ....[191]....
        /*0ce0*/ 	.word	0x0500000f


	//   ....[192]....
        /*0ce4*/ 	.word	0x0500000f


	//   ....[193]....
        /*0ce8*/ 	.word	0x0500000f


	//   ....[194]....
        /*0cec*/ 	.word	0x0500000f


	//   ....[195]....
        /*0cf0*/ 	.word	0x0500000f


	//   ....[196]....
        /*0cf4*/ 	.word	0x0500000f


	//   ....[197]....
        /*0cf8*/ 	.word	0x0500000f


	//   ....[198]....
        /*0cfc*/ 	.word	0x0500000f


	//   ....[199]....
        /*0d00*/ 	.word	0x0500000f


	//   ....[200]....
        /*0d04*/ 	.word	0x0500000f


	//   ....[201]....
        /*0d08*/ 	.word	0x0500000f


	//   ....[202]....
        /*0d0c*/ 	.word	0x0500000f


	//   ....[203]....
        /*0d10*/ 	.word	0x0500000f


	//   ....[204]....
        /*0d14*/ 	.word	0x0500000f


	//   ....[205]....
        /*0d18*/ 	.word	0x0500000f


	//   ....[206]....
        /*0d1c*/ 	.word	0x0500000f


	//   ....[207]....
        /*0d20*/ 	.word	0x0500000f


	//   ....[208]....
        /*0d24*/ 	.word	0x0500000f


	//   ....[209]....
        /*0d28*/ 	.word	0x0500000f


	//   ....[210]....
        /*0d2c*/ 	.word	0x0500000f


	//   ....[211]....
        /*0d30*/ 	.word	0x0500000f


	//   ....[212]....
        /*0d34*/ 	.word	0x0500000f


	//   ....[213]....
        /*0d38*/ 	.word	0x0500000f


	//   ....[214]....
        /*0d3c*/ 	.word	0x0500000f


	//   ....[215]....
        /*0d40*/ 	.word	0x0500000f


	//   ....[216]....
        /*0d44*/ 	.word	0x0500000f


	//   ....[217]....
        /*0d48*/ 	.word	0x0500000f


	//   ....[218]....
        /*0d4c*/ 	.word	0x0500000f


	//   ....[219]....
        /*0d50*/ 	.word	0x0500000f


	//   ....[220]....
        /*0d54*/ 	.word	0x0500000f


	//   ....[221]....
        /*0d58*/ 	.word	0x0500000f


	//   ....[222]....
        /*0d5c*/ 	.word	0x0500000f


	//   ....[223]....
        /*0d60*/ 	.word	0x0500000f


	//   ....[224]....
        /*0d64*/ 	.word	0x0500000f


	//   ....[225]....
        /*0d68*/ 	.word	0x0500000f


	//   ....[226]....
        /*0d6c*/ 	.word	0x0500000f


	//   ....[227]....
        /*0d70*/ 	.word	0x0500000f


	//   ....[228]....
        /*0d74*/ 	.word	0x0500000f


	//   ....[229]....
        /*0d78*/ 	.word	0x0500000f


	//   ....[230]....
        /*0d7c*/ 	.word	0x0500000f


	//   ....[231]....
        /*0d80*/ 	.word	0x0500000f


	//   ....[232]....
        /*0d84*/ 	.word	0x0500000f


	//   ....[233]....
        /*0d88*/ 	.word	0x0500000f


	//   ....[234]....
        /*0d8c*/ 	.word	0x0500000f


	//   ....[235]....
        /*0d90*/ 	.word	0x0500000f


	//   ....[236]....
        /*0d94*/ 	.word	0x0500000f


	//   ....[237]....
        /*0d98*/ 	.word	0x0500000f


	//   ....[238]....
        /*0d9c*/ 	.word	0x0500000f


	//   ....[239]....
        /*0da0*/ 	.word	0x0500000f


	//   ....[240]....
        /*0da4*/ 	.word	0x0500000f


	//   ....[241]....
        /*0da8*/ 	.word	0x0500000f


	//   ....[242]....
        /*0dac*/ 	.word	0x0500000f


	//   ....[243]....
        /*0db0*/ 	.word	0x0500000f


	//   ....[244]....
        /*0db4*/ 	.word	0x0500000f


	//   ....[245]....
        /*0db8*/ 	.word	0x0500000f


	//   ....[246]....
        /*0dbc*/ 	.word	0x0500000f


	//   ....[247]....
        /*0dc0*/ 	.word	0x0500000f


	//   ....[248]....
        /*0dc4*/ 	.word	0x0500000f


	//   ....[249]....
        /*0dc8*/ 	.word	0x0500000f


	//   ....[250]....
        /*0dcc*/ 	.word	0x0500000f


	//   ....[251]....
        /*0dd0*/ 	.word	0x0500000f


	//   ....[252]....
        /*0dd4*/ 	.word	0x0500000f


	//   ....[253]....
        /*0dd8*/ 	.word	0x0500000f


	//   ....[254]....
        /*0ddc*/ 	.word	0x0500000f


	//   ....[255]....
        /*0de0*/ 	.word	0x0500000f


	//   ....[0]....
        /*0de4*/ 	.word	0x0500000f


	//   ....[1]....
        /*0de8*/ 	.word	0x0500000f


	//   ....[2]....
        /*0dec*/ 	.word	0x0500000f


	//   ....[3]....
        /*0df0*/ 	.word	0x0500000f


	//   ....[4]....
        /*0df4*/ 	.word	0x0500000f


	//   ....[5]....
        /*0df8*/ 	.word	0x0500000f


	//   ....[6]....
        /*0dfc*/ 	.word	0x0500000f


	//   ....[7]....
        /*0e00*/ 	.word	0x0500000f


	//   ....[8]....
        /*0e04*/ 	.word	0x0500000f


	//   ....[9]....
        /*0e08*/ 	.word	0x0500000f


	//   ....[10]....
        /*0e0c*/ 	.word	0x0500000f


	//   ....[11]....
        /*0e10*/ 	.word	0x0500000f


	//   ....[12]....
        /*0e14*/ 	.word	0x0500000f


	//   ....[13]....
        /*0e18*/ 	.word	0x0500000f


	//   ....[14]....
        /*0e1c*/ 	.word	0x0500000f


	//   ....[15]....
        /*0e20*/ 	.word	0x0500000f


	//   ....[16]....
        /*0e24*/ 	.word	0x0500000f


	//   ....[17]....
        /*0e28*/ 	.word	0x0500000f


	//   ....[18]....
        /*0e2c*/ 	.word	0x0500000f


	//   ....[19]....
        /*0e30*/ 	.word	0x0500000f


	//   ....[20]....
        /*0e34*/ 	.word	0x0500000f


	//   ....[21]....
        /*0e38*/ 	.word	0x0500000f


	//   ....[22]....
        /*0e3c*/ 	.word	0x0500000f


	//   ....[23]....
        /*0e40*/ 	.word	0x0500000f


	//   ....[24]....
        /*0e44*/ 	.word	0x0500000f


	//   ....[25]....
        /*0e48*/ 	.word	0x0500000f


	//   ....[26]....
        /*0e4c*/ 	.word	0x0500000f


	//   ....[27]....
        /*0e50*/ 	.word	0x0500000f


	//   ....[28]....
        /*0e54*/ 	.word	0x0500000f


	//   ....[29]....
        /*0e58*/ 	.word	0x0500000f


	//   ....[30]....
        /*0e5c*/ 	.word	0x0500000f


	//   ....[31]....
        /*0e60*/ 	.word	0x0500000f


	//   ....[32]....
        /*0e64*/ 	.word	0x0500000f


	//   ....[33]....
        /*0e68*/ 	.word	0x0500000f


	//   ....[34]....
        /*0e6c*/ 	.word	0x0500000f


	//   ....[35]....
        /*0e70*/ 	.word	0x0500000f


	//   ....[36]....
        /*0e74*/ 	.word	0x0500000f


	//   ....[37]....
        /*0e78*/ 	.word	0x0500000f


	//   ....[38]....
        /*0e7c*/ 	.word	0x0500000f


	//   ....[39]....
        /*0e80*/ 	.word	0x0500000f


	//   ....[40]....
        /*0e84*/ 	.word	0x0500000f


	//   ....[41]....
        /*0e88*/ 	.word	0x0500000f


	//   ....[42]....
        /*0e8c*/ 	.word	0x0500000f


	//   ....[43]....
        /*0e90*/ 	.word	0x0500000f


	//   ....[44]....
        /*0e94*/ 	.word	0x0500000f


	//   ....[45]....
        /*0e98*/ 	.word	0x0500000f


	//   ....[46]....
        /*0e9c*/ 	.word	0x0500000f


	//   ....[47]....
        /*0ea0*/ 	.word	0x0500000f


	//----- nvinfo : EIATTR_COOP_GROUP_INSTR_OFFSETS
	.align		4
.L_471:
        /*0ea4*/ 	.byte	0x04, 0x28
        /*0ea6*/ 	.short	(.L_473 - .L_472)


	//   ....[0]....
.L_472:
        /*0ea8*/ 	.word	0x00000060


	//   ....[1]....
        /*0eac*/ 	.word	0x00000140


	//   ....[2]....
        /*0eb0*/ 	.word	0x00000190


	//   ....[3]....
        /*0eb4*/ 	.word	0x000003c0


	//   ....[4]....
        /*0eb8*/ 	.word	0x00000520


	//   ....[5]....
        /*0ebc*/ 	.word	0x00000640


	//   ....[6]....
        /*0ec0*/ 	.word	0x000007a0


	//   ....[7]....
        /*0ec4*/ 	.word	0x00003df0


	//   ....[8]....
        /*0ec8*/ 	.word	0x00003e00


	//   ....[9]....
        /*0ecc*/ 	.word	0x00004cb0


	//   ....[10]....
        /*0ed0*/ 	.word	0x00004cc0


	//   ....[11]....
        /*0ed4*/ 	.word	0x00006430


	//   ....[12]....
        /*0ed8*/ 	.word	0x00006440


	//   ....[13]....
        /*0edc*/ 	.word	0x000074a0


	//   ....[14]....
        /*0ee0*/ 	.word	0x000074b0


	//   ....[15]....
        /*0ee4*/ 	.word	0x00008740


	//   ....[16]....
        /*0ee8*/ 	.word	0x00008750


	//   ....[17]....
        /*0eec*/ 	.word	0x00008910


	//   ....[18]....
        /*0ef0*/ 	.word	0x00008920


	//   ....[19]....
        /*0ef4*/ 	.word	0x00008d50


	//   ....[20]....
        /*0ef8*/ 	.word	0x00008d60


	//   ....[21]....
        /*0efc*/ 	.word	0x00008f10


	//   ....[22]....
        /*0f00*/ 	.word	0x00008f30


	//   ....[23]....
        /*0f04*/ 	.word	0x00009d90


	//   ....[24]....
        /*0f08*/ 	.word	0x0000a4c0


	//   ....[25]....
        /*0f0c*/ 	.word	0x0000a4d0


	//   ....[26]....
        /*0f10*/ 	.word	0x0000a4e0


	//   ....[27]....
        /*0f14*/ 	.word	0x0000a4f0


	//   ....[28]....
        /*0f18*/ 	.word	0x0000aaf0


	//   ....[29]....
        /*0f1c*/ 	.word	0x0000ab00


	//   ....[30]....
        /*0f20*/ 	.word	0x0000ab10


	//   ....[31]....
        /*0f24*/ 	.word	0x0000ab20


	//   ....[32]....
        /*0f28*/ 	.word	0x0000b0a0


	//   ....[33]....
        /*0f2c*/ 	.word	0x0000b0b0


	//   ....[34]....
        /*0f30*/ 	.word	0x0000b0c0


	//   ....[35]....
        /*0f34*/ 	.word	0x0000b0d0


	//   ....[36]....
        /*0f38*/ 	.word	0x0000b670


	//   ....[37]....
        /*0f3c*/ 	.word	0x0000b680


	//   ....[38]....
        /*0f40*/ 	.word	0x0000b690


	//   ....[39]....
        /*0f44*/ 	.word	0x0000b6a0


	//   ....[40]....
        /*0f48*/ 	.word	0x0000f270


	//   ....[41]....
        /*0f4c*/ 	.word	0x0000f280


	//   ....[42]....
        /*0f50*/ 	.word	0x0000f290


	//   ....[43]....
        /*0f54*/ 	.word	0x0000f2a0


	//   ....[44]....
        /*0f58*/ 	.word	0x0000f730


	//   ....[45]....
        /*0f5c*/ 	.word	0x0000f740


	//   ....[46]....
        /*0f60*/ 	.word	0x0000f750


	//   ....[47]....
        /*0f64*/ 	.word	0x0000f760


	//   ....[48]....
        /*0f68*/ 	.word	0x0000fb80


	//   ....[49]....
        /*0f6c*/ 	.word	0x0000fb90


	//   ....[50]....
        /*0f70*/ 	.word	0x0000fba0


	//   ....[51]....
        /*0f74*/ 	.word	0x0000fbb0


	//   ....[52]....
        /*0f78*/ 	.word	0x0000fff0


	//   ....[53]....
        /*0f7c*/ 	.word	0x00010000


	//   ....[54]....
        /*0f80*/ 	.word	0x00010010


	//   ....[55]....
        /*0f84*/ 	.word	0x00010020


	//   ....[56]....
        /*0f88*/ 	.word	0x00014fe0


	//   ....[57]....
        /*0f8c*/ 	.word	0x000152b0


	//   ....[58]....
        /*0f90*/ 	.word	0x00015b40


	//   ....[59]....
        /*0f94*/ 	.word	0x00015ca0


	//   ....[60]....
        /*0f98*/ 	.word	0x00016020


	//   ....[61]....
        /*0f9c*/ 	.word	0x00016090


	//   ....[62]....
        /*0fa0*/ 	.word	0x00018670


	//   ....[63]....
        /*0fa4*/ 	.word	0x00018a40


	//   ....[64]....
        /*0fa8*/ 	.word	0x00019120


	//   ....[65]....
        /*0fac*/ 	.word	0x000192b0


	//   ....[66]....
        /*0fb0*/ 	.word	0x00019710


	//   ....[67]....
        /*0fb4*/ 	.word	0x00019770


	//   ....[68]....
        /*0fb8*/ 	.word	0x0001bcd0


	//   ....[69]....
        /*0fbc*/ 	.word	0x0001bd30


	//   ....[70]....
        /*0fc0*/ 	.word	0x0001bf00


	//   ....[71]....
        /*0fc4*/ 	.word	0x0001bf40


	//   ....[72]....
        /*0fc8*/ 	.word	0x0001e1b0


	//   ....[73]....
        /*0fcc*/ 	.word	0x0001e600


	//   ....[74]....
        /*0fd0*/ 	.word	0x0001ed70


	//   ....[75]....
        /*0fd4*/ 	.word	0x0001ee70


	//   ....[76]....
        /*0fd8*/ 	.word	0x0001f2e0


	//   ....[77]....
        /*0fdc*/ 	.word	0x0001f340


	//   ....[78]....
        /*0fe0*/ 	.word	0x00020370


	//   ....[79]....
        /*0fe4*/ 	.word	0x00020560


	//   ....[80]....
        /*0fe8*/ 	.word	0x00020570


	//   ....[81]....
        /*0fec*/ 	.word	0x000205a0


	//   ....[82]....
        /*0ff0*/ 	.word	0x000220c0


	//   ....[83]....
        /*0ff4*/ 	.word	0x000220d0


	//   ....[84]....
        /*0ff8*/ 	.word	0x000220e0


	//   ....[85]....
        /*0ffc*/ 	.word	0x000220f0


	//   ....[86]....
        /*1000*/ 	.word	0x00022b20


	//   ....[87]....
        /*1004*/ 	.word	0x00022b50


	//   ....[88]....
        /*1008*/ 	.word	0x00022c90


	//   ....[89]....
        /*100c*/ 	.word	0x00022cb0


	//   ....[90]....
        /*1010*/ 	.word	0x00022df0


	//   ....[91]....
        /*1014*/ 	.word	0x00022e10


	//   ....[92]....
        /*1018*/ 	.word	0x00022f60


	//   ....[93]....
        /*101c*/ 	.word	0x00022f80


	//   ....[94]....
        /*1020*/ 	.word	0x00023590


	//   ....[95]....
        /*1024*/ 	.word	0x000235d0


	//   ....[96]....
        /*1028*/ 	.word	0x000241d0


	//   ....[97]....
        /*102c*/ 	.word	0x000241e0


	//   ....[98]....
        /*1030*/ 	.word	0x000252c0


	//   ....[99]....
        /*1034*/ 	.word	0x000252e0


	//   ....[100]....
        /*1038*/ 	.word	0x00025420


	//   ....[101]....
        /*103c*/ 	.word	0x00025440


	//   ....[102]....
        /*1040*/ 	.word	0x00025580


	//   ....[103]....
        /*1044*/ 	.word	0x000255a0


	//   ....[104]....
        /*1048*/ 	.word	0x000256f0


	//   ....[105]....
        /*104c*/ 	.word	0x00025710


	//   ....[106]....
        /*1050*/ 	.word	0x000258e0


	//   ....[107]....
        /*1054*/ 	.word	0x00025ad0


	//   ....[108]....
        /*1058*/ 	.word	0x00025b00


	//   ....[109]....
        /*105c*/ 	.word	0x00025b30


	//   ....[110]....
        /*1060*/ 	.word	0x00025b60


	//   ....[111]....
        /*1064*/ 	.word	0x00025b90


	//   ....[112]....
        /*1068*/ 	.word	0x00025bc0


	//   ....[113]....
        /*106c*/ 	.word	0x00025d50


	//   ....[114]....
        /*1070*/ 	.word	0x00025d80


	//   ....[115]....
        /*1074*/ 	.word	0x00025db0


	//   ....[116]....
        /*1078*/ 	.word	0x00025de0


	//   ....[117]....
        /*107c*/ 	.word	0x00025e10


	//   ....[118]....
        /*1080*/ 	.word	0x00025e40


	//   ....[119]....
        /*1084*/ 	.word	0x00025ed0


	//   ....[120]....
        /*1088*/ 	.word	0x00025f00


	//   ....[121]....
        /*108c*/ 	.word	0x00025f10


	//   ....[122]....
        /*1090*/ 	.word	0x00025f50


	//   ....[123]....
        /*1094*/ 	.word	0x000276d0


	//   ....[124]....
        /*1098*/ 	.word	0x0002a190


	//   ....[125]....
        /*109c*/ 	.word	0x0002a1b0


	//   ....[126]....
        /*10a0*/ 	.word	0x0002a1c0


	//   ....[127]....
        /*10a4*/ 	.word	0x0002a270


	//   ....[128]....
        /*10a8*/ 	.word	0x0002a2b0


	//   ....[129]....
        /*10ac*/ 	.word	0x0002a310


	//   ....[130]....
        /*10b0*/ 	.word	0x0002a330


	//   ....[131]....
        /*10b4*/ 	.word	0x0002a360


	//   ....[132]....
        /*10b8*/ 	.word	0x0002ab00


	//   ....[133]....
        /*10bc*/ 	.word	0x0002ab30


	//   ....[134]....
        /*10c0*/ 	.word	0x0002ab50


	//   ....[135]....
        /*10c4*/ 	.word	0x0002abf0


	//   ....[136]....
        /*10c8*/ 	.word	0x0002ac00


	//   ....[137]....
        /*10cc*/ 	.word	0x0002acb0


	//   ....[138]....
        /*10d0*/ 	.word	0x0002acc0


	//   ....[139]....
        /*10d4*/ 	.word	0x0002ad70


	//   ....[140]....
        /*10d8*/ 	.word	0x0002ad80


	//   ....[141]....
        /*10dc*/ 	.word	0x0002ae30


	//   ....[142]....
        /*10e0*/ 	.word	0x0002ae40


	//   ....[143]....
        /*10e4*/ 	.word	0x0002aef0


	//   ....[144]....
        /*10e8*/ 	.word	0x0002af00


	//   ....[145]....
        /*10ec*/ 	.word	0x0002afb0


	//   ....[146]....
        /*10f0*/ 	.word	0x0002afc0


	//   ....[147]....
        /*10f4*/ 	.word	0x0002b010


	//   ....[148]....
        /*10f8*/ 	.word	0x0002b7f0


	//   ....[149]....
        /*10fc*/ 	.word	0x0002b820


	//   ....[150]....
        /*1100*/ 	.word	0x0002b850


	//   ....[151]....
        /*1104*/ 	.word	0x0002b910


	//   ....[152]....
        /*1108*/ 	.word	0x0002b940


	//   ....[153]....
        /*110c*/ 	.word	0x0002b990


	//   ....[154]....
        /*1110*/ 	.word	0x0002b9c0


	//   ....[155]....
        /*1114*/ 	.word	0x0002ba30


	//   ....[156]....
        /*1118*/ 	.word	0x0002bd10


	//   ....[157]....
        /*111c*/ 	.word	0x0002bd30


	//   ....[158]....
        /*1120*/ 	.word	0x0002bdf0


	//   ....[159]....
        /*1124*/ 	.word	0x0002be00


	//   ....[160]....
        /*1128*/ 	.word	0x0002beb0


	//   ....[161]....
        /*112c*/ 	.word	0x0002bec0


	//   ....[162]....
        /*1130*/ 	.word	0x0002bed0


	//   ....[163]....
        /*1134*/ 	.word	0x0002bf80


	//   ....[164]....
        /*1138*/ 	.word	0x0002c4f0


	//   ....[165]....
        /*113c*/ 	.word	0x0002c530


	//   ....[166]....
        /*1140*/ 	.word	0x0002c5b0


	//   ....[167]....
        /*1144*/ 	.word	0x0002c5e0


	//   ....[168]....
        /*1148*/ 	.word	0x0002c670


	//   ....[169]....
        /*114c*/ 	.word	0x0002c6a0


	//   ....[170]....
        /*1150*/ 	.word	0x0002c6b0


	//   ....[171]....
        /*1154*/ 	.word	0x0002c740


	//   ....[172]....
        /*1158*/ 	.word	0x0002cbb0


	//   ....[173]....
        /*115c*/ 	.word	0x0002cbe0


	//   ....[174]....
        /*1160*/ 	.word	0x0002cc40


	//   ....[175]....
        /*1164*/ 	.word	0x0002cc70


	//   ....[176]....
        /*1168*/ 	.word	0x0002cca0


	//   ....[177]....
        /*116c*/ 	.word	0x0002ccd0


	//   ....[178]....
        /*1170*/ 	.word	0x0002cd00


	//   ....[179]....
        /*1174*/ 	.word	0x0002cd30


	//   ....[180]....
        /*1178*/ 	.word	0x0002ced0


	//   ....[181]....
        /*117c*/ 	.word	0x0002cf00


	//   ....[182]....
        /*1180*/ 	.word	0x0002cf30


	//   ....[183]....
        /*1184*/ 	.word	0x0002cf60


	//   ....[184]....
        /*1188*/ 	.word	0x0002cf90


	//   ....[185]....
        /*118c*/ 	.word	0x0002cfc0


	//   ....[186]....
        /*1190*/ 	.word	0x0002d080


	//   ....[187]....
        /*1194*/ 	.word	0x0002d0a0


	//   ....[188]....
        /*1198*/ 	.word	0x0002d0c0


	//   ....[189]....
        /*119c*/ 	.word	0x0002d120


	//   ....[190]....
        /*11a0*/ 	.word	0x0002db40


	//   ....[191]....
        /*11a4*/ 	.word	0x0002de80


	//   ....[192]....
        /*11a8*/ 	.word	0x0002df10


	//   ....[193]....
        /*11ac*/ 	.word	0x0002dfb0


	//   ....[194]....
        /*11b0*/ 	.word	0x0002e040


	//   ....[195]....
        /*11b4*/ 	.word	0x0002e130


	//   ....[196]....
        /*11b8*/ 	.word	0x0002e1c0


	//   ....[197]....
        /*11bc*/ 	.word	0x0002e260


	//   ....[198]....
        /*11c0*/ 	.word	0x0002e2f0


	//   ....[199]....
        /*11c4*/ 	.word	0x0002e3e0


	//   ....[200]....
        /*11c8*/ 	.word	0x0002e470


	//   ....[201]....
        /*11cc*/ 	.word	0x0002e510


	//   ....[202]....
        /*11d0*/ 	.word	0x0002e5a0


	//   ....[203]....
        /*11d4*/ 	.word	0x0002e690


	//   ....[204]....
        /*11d8*/ 	.word	0x0002e720


	//   ....[205]....
        /*11dc*/ 	.word	0x0002e770


	//   ....[206]....
        /*11e0*/ 	.word	0x0002e7c0


	//   ....[207]....
        /*11e4*/ 	.word	0x0002e860


	//   ....[208]....
        /*11e8*/ 	.word	0x0002e8f0


	//   ....[209]....
        /*11ec*/ 	.word	0x0002e940


	//   ....[210]....
        /*11f0*/ 	.word	0x0002e990


	//   ....[211]....
        /*11f4*/ 	.word	0x0002ea30


	//   ....[212]....
        /*11f8*/ 	.word	0x0002eac0


	//   ....[213]....
        /*11fc*/ 	.word	0x0002eb10


	//   ....[214]....
        /*1200*/ 	.word	0x0002eb60


	//   ....[215]....
        /*1204*/ 	.word	0x0002ec00


	//   ....[216]....
        /*1208*/ 	.word	0x0002ec90


	//   ....[217]....
        /*120c*/ 	.word	0x0002ece0


	//   ....[218]....
        /*1210*/ 	.word	0x0002ed30


	//   ....[219]....
        /*1214*/ 	.word	0x0002ee20


	//   ....[220]....
        /*1218*/ 	.word	0x0002eeb0


	//   ....[221]....
        /*121c*/ 	.word	0x0002ef00


	//   ....[222]....
        /*1220*/ 	.word	0x0002ef50


	//   ....[223]....
        /*1224*/ 	.word	0x0002efe0


	//   ....[224]....
        /*1228*/ 	.word	0x0002f070


	//   ....[225]....
        /*122c*/ 	.word	0x0002f0c0


	//   ....[226]....
        /*1230*/ 	.word	0x0002f110


	//   ....[227]....
        /*1234*/ 	.word	0x0002f1a0


	//   ....[228]....
        /*1238*/ 	.word	0x0002f230


	//   ....[229]....
        /*123c*/ 	.word	0x0002f280


	//   ....[230]....
        /*1240*/ 	.word	0x0002f2d0


	//   ....[231]....
        /*1244*/ 	.word	0x0002f360


	//   ....[232]....
        /*1248*/ 	.word	0x0002f3f0


	//   ....[233]....
        /*124c*/ 	.word	0x0002f440


	//   ....[234]....
        /*1250*/ 	.word	0x0002f490


	//   ....[235]....
        /*1254*/ 	.word	0x0002f830


	//   ....[236]....
        /*1258*/ 	.word	0x0002fb10


	//   ....[237]....
        /*125c*/ 	.word	0x0002fc00


	//   ....[238]....
        /*1260*/ 	.word	0x0002fca0


	//   ....[239]....
        /*1264*/ 	.word	0x0002fd00


	//   ....[240]....
        /*1268*/ 	.word	0x0002fda0


	//   ....[241]....
        /*126c*/ 	.word	0x0002fe80


	//   ....[242]....
        /*1270*/ 	.word	0x0002ff80


	//   ....[243]....
        /*1274*/ 	.word	0x0002fff0


	//   ....[244]....
        /*1278*/ 	.word	0x000300d0


	//   ....[245]....
        /*127c*/ 	.word	0x00030180


	//   ....[246]....
        /*1280*/ 	.word	0x000301e0


	//   ....[247]....
        /*1284*/ 	.word	0x00030240


	//   ....[248]....
        /*1288*/ 	.word	0x00030350


	//   ....[249]....
        /*128c*/ 	.word	0x000303b0


	//   ....[250]....
        /*1290*/ 	.word	0x000304d0


	//   ....[251]....
        /*1294*/ 	.word	0x00030530


	//   ....[252]....
        /*1298*/ 	.word	0x00030650


	//   ....[253]....
        /*129c*/ 	.word	0x000306b0


	//   ....[254]....
        /*12a0*/ 	.word	0x000307d0


	//   ....[255]....
        /*12a4*/ 	.word	0x00030830


	//   ....[0]....
        /*12a8*/ 	.word	0x00030950


	//   ....[1]....
        /*12ac*/ 	.word	0x000309b0


	//   ....[2]....
        /*12b0*/ 	.word	0x00030ad0


	//   ....[3]....
        /*12b4*/ 	.word	0x00030b30


	//   ....[4]....
        /*12b8*/ 	.word	0x00030c30


	//   ....[5]....
        /*12bc*/ 	.word	0x00030d60


	//   ....[6]....
        /*12c0*/ 	.word	0x00030e30


	//   ....[7]....
        /*12c4*/ 	.word	0x00030f00


	//   ....[8]....
        /*12c8*/ 	.word	0x00030fe0


	//   ....[9]....
        /*12cc*/ 	.word	0x00031040


	//   ....[10]....
        /*12d0*/ 	.word	0x00031120


	//   ....[11]....
        /*12d4*/ 	.word	0x00031180


	//   ....[12]....
        /*12d8*/ 	.word	0x00031290


	//   ....[13]....
        /*12dc*/ 	.word	0x00031380


	//   ....[14]....
        /*12e0*/ 	.word	0x00031420


	//   ....[15]....
        /*12e4*/ 	.word	0x00031480


	//   ....[16]....
        /*12e8*/ 	.word	0x000315a0


	//   ....[17]....
        /*12ec*/ 	.word	0x00031600


	//   ....[18]....
        /*12f0*/ 	.word	0x00031720


	//   ....[19]....
        /*12f4*/ 	.word	0x00031780


	//   ....[20]....
        /*12f8*/ 	.word	0x00031850


	//   ....[21]....
        /*12fc*/ 	.word	0x000319c0


	//   ....[22]....
        /*1300*/ 	.word	0x00031a80


	//   ....[23]....
        /*1304*/ 	.word	0x00031bd0


	//   ....[24]....
        /*1308*/ 	.word	0x00031c80


	//   ....[25]....
        /*130c*/ 	.word	0x00031ce0


	//   ....[26]....
        /*1310*/ 	.word	0x00031da0


	//   ....[27]....
        /*1314*/ 	.word	0x00031e80


	//   ....[28]....
        /*1318*/ 	.word	0x00031f40


	//   ....[29]....
        /*131c*/ 	.word	0x00032050


	//   ....[30]....
        /*1320*/ 	.word	0x000320f0


	//   ....[31]....
        /*1324*/ 	.word	0x00032260


	//   ....[32]....
        /*1328*/ 	.word	0x000322d0


	//   ....[33]....
        /*132c*/ 	.word	0x00032340


	//   ....[34]....
        /*1330*/ 	.word	0x000323b0


	//   ....[35]....
        /*1334*/ 	.word	0x00032420


	//   ....[36]....
        /*1338*/ 	.word	0x000324a0


	//   ....[37]....
        /*133c*/ 	.word	0x00032520


	//   ....[38]....
        /*1340*/ 	.word	0x000325b0


	//   ....[39]....
        /*1344*/ 	.word	0x00032620


	//   ....[40]....
        /*1348*/ 	.word	0x00032690


	//   ....[41]....
        /*134c*/ 	.word	0x00032700


	//   ....[42]....
        /*1350*/ 	.word	0x00032780


	//   ....[43]....
        /*1354*/ 	.word	0x000327f0


	//   ....[44]....
        /*1358*/ 	.word	0x00032880


	//   ....[45]....
        /*135c*/ 	.word	0x000328e0


	//   ....[46]....
        /*1360*/ 	.word	0x00032970


	//   ....[47]....
        /*1364*/ 	.word	0x00032aa0


	//----- nvinfo : EIATTR_REG_RECONFIG
	.align		4
.L_473:
        /*1368*/ 	.byte	0x01, 0x54
	.zero		2


	//----- nvinfo : EIATTR_SYSCALL_OFFSETS
	.align		4
        /*136c*/ 	.byte	0x04, 0x46
        /*136e*/ 	.short	(.L_475 - .L_474)


	//   ....[0]....
.L_474:
        /*1370*/ 	.word	0x00002720


	//   ....[1]....
        /*1374*/ 	.word	0x00002870


	//   ....[2]....
        /*1378*/ 	.word	0x00009f30


	//   ....[3]....
        /*137c*/ 	.word	0x0000a250


	//   ....[4]....
        /*1380*/ 	.word	0x00029780


	//   ....[5]....
        /*1384*/ 	.word	0x000298d0


	//   ....[6]....
        /*1388*/ 	.word	0x000299c0


	//   ....[7]....
        /*138c*/ 	.word	0x0002a770


	//----- nvinfo : EIATTR_MBARRIER_INSTR_OFFSETS
	.align		4
.L_475:
        /*1390*/ 	.byte	0x04, 0x39
        /*1392*/ 	.short	(.L_477 - .L_476)


	//   ....[0]....
.L_476:
        /*1394*/ 	.word	0x00000270
        /*1398*/ 	.word	0x000000ff
        /*139c*/ 	.word	0x00030800
        /*13a0*/ 	.short	0x0100
        /*13a2*/ 	.byte	0x08
	.zero		1


	//   ....[1]....
        /*13a4*/ 	.word	0x00000280
        /*13a8*/ 	.word	0x000000ff
        /*13ac*/ 	.word	0x00030820
        /*13b0*/ 	.short	0x0100
        /*13b2*/ 	.byte	0x08
	.zero		1


	//   ....[2]....
        /*13b4*/ 	.word	0x00000370
        /*13b8*/ 	.word	0x000000ff
        /*13bc*/ 	.word	0x00030830
        /*13c0*/ 	.short	0x0100
        /*13c2*/ 	.byte	0x08
	.zero		1


	//   ....[3]....
        /*13c4*/ 	.word	0x00000380
        /*13c8*/ 	.word	0x000000ff
        /*13cc*/ 	.word	0x00030840
        /*13d0*/ 	.short	0x0100
        /*13d2*/ 	.byte	0x08
	.zero		1


	//   ....[4]....
        /*13d4*/ 	.word	0x00000390
        /*13d8*/ 	.word	0x000000ff
        /*13dc*/ 	.word	0x00030838
        /*13e0*/ 	.short	0x0100
        /*13e2*/ 	.byte	0x08
	.zero		1


	//   ....[5]....
        /*13e4*/ 	.word	0x000003a0
        /*13e8*/ 	.word	0x000000ff
        /*13ec*/ 	.word	0x00030848
        /*13f0*/ 	.short	0x0100
        /*13f2*/ 	.byte	0x08
	.zero		1


	//   ....[6]....
        /*13f4*/ 	.word	0x000004d0
        /*13f8*/ 	.word	0x000000ff
        /*13fc*/ 	.word	0x00030850
        /*1400*/ 	.short	0x0100
        /*1402*/ 	.byte	0x08
	.zero		1


	//   ....[7]....
        /*1404*/ 	.word	0x000004e0
        /*1408*/ 	.word	0x000000ff
        /*140c*/ 	.word	0x00030860
        /*1410*/ 	.short	0x0100
        /*1412*/ 	.byte	0x08
	.zero		1


	//   ....[8]....
        /*1414*/ 	.word	0x000004f0
        /*1418*/ 	.word	0x000000ff
        /*141c*/ 	.word	0x00030858
        /*1420*/ 	.short	0x0100
        /*1422*/ 	.byte	0x08
	.zero		1


	//   ....[9]....
        /*1424*/ 	.word	0x00000500
        /*1428*/ 	.word	0x000000ff
        /*142c*/ 	.word	0x00030868
        /*1430*/ 	.short	0x0100
        /*1432*/ 	.byte	0x08
	.zero		1


	//   ....[10]....
        /*1434*/ 	.word	0x000005f0
        /*1438*/ 	.word	0x000000ff
        /*143c*/ 	.word	0x00030870
        /*1440*/ 	.short	0x0100
        /*1442*/ 	.byte	0x06
	.zero		1


	//   ....[11]....
        /*1444*/ 	.word	0x00000600
        /*1448*/ 	.word	0x000000ff
        /*144c*/ 	.word	0x00030880
        /*1450*/ 	.short	0x0100
        /*1452*/ 	.byte	0x06
	.zero		1


	//   ....[12]....
        /*1454*/ 	.word	0x00000610
        /*1458*/ 	.word	0x000000ff
        /*145c*/ 	.word	0x00030878
        /*1460*/ 	.short	0x0100
        /*1462*/ 	.byte	0x06
	.zero		1


	//   ....[13]....
        /*1464*/ 	.word	0x00000620
        /*1468*/ 	.word	0x000000ff
        /*146c*/ 	.word	0x00030888
        /*1470*/ 	.short	0x0100
        /*1472*/ 	.byte	0x06
	.zero		1


	//   ....[14]....
        /*1474*/ 	.word	0x00000750
        /*1478*/ 	.word	0x000000ff
        /*147c*/ 	.word	0x00030890
        /*1480*/ 	.short	0x0100
        /*1482*/ 	.byte	0x08
	.zero		1


	//   ....[15]....
        /*1484*/ 	.word	0x00000760
        /*1488*/ 	.word	0x000000ff
        /*148c*/ 	.word	0x000308a0
        /*1490*/ 	.short	0x0100
        /*1492*/ 	.byte	0x08
	.zero		1


	//   ....[16]....
        /*1494*/ 	.word	0x00000770
        /*1498*/ 	.word	0x000000ff
        /*149c*/ 	.word	0x00030898
        /*14a0*/ 	.short	0x0100
        /*14a2*/ 	.byte	0x08
	.zero		1


	//   ....[17]....
        /*14a4*/ 	.word	0x00000780
        /*14a8*/ 	.word	0x000000ff
        /*14ac*/ 	.word	0x000308a8
        /*14b0*/ 	.short	0x0100
        /*14b2*/ 	.byte	0x08
	.zero		1


	//   ....[18]....
        /*14b4*/ 	.word	0x000008b0
        /*14b8*/ 	.word	0x000000ff
        /*14bc*/ 	.word	0x000308b0
        /*14c0*/ 	.short	0x0100
        /*14c2*/ 	.byte	0x08
	.zero		1


	//   ....[19]....
        /*14c4*/ 	.word	0x000008c0
        /*14c8*/ 	.word	0x000000ff
        /*14cc*/ 	.word	0x000308c0
        /*14d0*/ 	.short	0x0100
        /*14d2*/ 	.byte	0x08
	.zero		1


	//   ....[20]....
        /*14d4*/ 	.word	0x000008d0
        /*14d8*/ 	.word	0x000000ff
        /*14dc*/ 	.word	0x000308b8
        /*14e0*/ 	.short	0x0100
        /*14e2*/ 	.byte	0x08
	.zero		1


	//   ....[21]....
        /*14e4*/ 	.word	0x000008e0
        /*14e8*/ 	.word	0x000000ff
        /*14ec*/ 	.word	0x000308c8
        /*14f0*/ 	.short	0x0100
        /*14f2*/ 	.byte	0x08
	.zero		1


	//   ....[22]....
        /*14f4*/ 	.word	0x00003da0
        /*14f8*/ 	.word	0x00000058
        /*14fc*/ 	.word	0x00030890
        /*1500*/ 	.short	0x010a
        /*1502*/ 	.byte	0x3f
	.zero		1


	//   ....[23]....
        /*1504*/ 	.word	0x000063d0
        /*1508*/ 	.word	0x00000058
        /*150c*/ 	.word	0x00030890
        /*1510*/ 	.short	0x010a
        /*1512*/ 	.byte	0x3f
	.zero		1


	//   ....[24]....
        /*1514*/ 	.word	0x00008590
        /*1518*/ 	.word	0x00000058
        /*151c*/ 	.word	0x00030890
        /*1520*/ 	.short	0x010a
        /*1522*/ 	.byte	0x3f
	.zero		1


	//   ....[25]....
        /*1524*/ 	.word	0x00008ba0
        /*1528*/ 	.word	0x0000000b
        /*152c*/ 	.word	0x00000000
        /*1530*/ 	.short	0x0101
        /*1532*/ 	.byte	0x3f
	.zero		1


	//   ....[26]....
        /*1534*/ 	.word	0x00008be0
        /*1538*/ 	.word	0x00000058
        /*153c*/ 	.word	0x000308b0
        /*1540*/ 	.short	0x010a
        /*1542*/ 	.byte	0x3f
	.zero		1


	//   ....[27]....
        /*1544*/ 	.word	0x00009190
        /*1548*/ 	.word	0x00000058
        /*154c*/ 	.word	0x00000000
        /*1550*/ 	.short	0x0101
        /*1552*/ 	.byte	0x3f
	.zero		1


	//   ....[28]....
        /*1554*/ 	.word	0x00009fd0
        /*1558*/ 	.word	0x00000011
        /*155c*/ 	.word	0x00030800
        /*1560*/ 	.short	0x010a
        /*1562*/ 	.byte	0x3f
	.zero		1


	//   ....[29]....
        /*1564*/ 	.word	0x0000a020
        /*1568*/ 	.word	0x00000011
        /*156c*/ 	.word	0x00030800
        /*1570*/ 	.short	0x010a
        /*1572*/ 	.byte	0x3f
	.zero		1


	//   ....[30]....
        /*1574*/ 	.word	0x0000bb00
        /*1578*/ 	.word	0x00000011
        /*157c*/ 	.word	0x00030800
        /*1580*/ 	.short	0x010a
        /*1582*/ 	.byte	0x3f
	.zero		1


	//   ....[31]....
        /*1584*/ 	.word	0x00010300
        /*1588*/ 	.word	0x00000011
        /*158c*/ 	.word	0x00030800
        /*1590*/ 	.short	0x010a
        /*1592*/ 	.byte	0x3f
	.zero		1


	//   ....[32]....
        /*1594*/ 	.word	0x00013ee0
        /*1598*/ 	.word	0x00000000
        /*159c*/ 	.word	0x00030830
        /*15a0*/ 	.short	0x010a
        /*15a2*/ 	.byte	0x3f
	.zero		1


	//   ....[33]....
        /*15a4*/ 	.word	0x00013f90
        /*15a8*/ 	.word	0x00000000
        /*15ac*/ 	.word	0x00030830
        /*15b0*/ 	.short	0x010a
        /*15b2*/ 	.byte	0x3f
	.zero		1


	//   ....[34]....
        /*15b4*/ 	.word	0x00014fd0
        /*15b8*/ 	.word	0x00000002
        /*15bc*/ 	.word	0x00000000
        /*15c0*/ 	.short	0x0101
        /*15c2*/ 	.byte	0x3f
	.zero		1


	//   ....[35]....
        /*15c4*/ 	.word	0x00016d90
        /*15c8*/ 	.word	0x00000002
        /*15cc*/ 	.word	0x00030830
        /*15d0*/ 	.short	0x010a
        /*15d2*/ 	.byte	0x3f
	.zero		1


	//   ....[36]....
        /*15d4*/ 	.word	0x00016e20
        /*15d8*/ 	.word	0x00000002
        /*15dc*/ 	.word	0x00030830
        /*15e0*/ 	.short	0x010a
        /*15e2*/ 	.byte	0x3f
	.zero		1


	//   ....[37]....
        /*15e4*/ 	.word	0x00018030
        /*15e8*/ 	.word	0x000000da
        /*15ec*/ 	.word	0x00030850
        /*15f0*/ 	.short	0x010a
        /*15f2*/ 	.byte	0x3f
	.zero		1


	//   ....[38]....
        /*15f4*/ 	.word	0x00018080
        /*15f8*/ 	.word	0x000000da
        /*15fc*/ 	.word	0x00030850
        /*1600*/ 	.short	0x010a
        /*1602*/ 	.byte	0x3f
	.zero		1


	//   ....[39]....
        /*1604*/ 	.word	0x00018630
        /*1608*/ 	.word	0x00000002
        /*160c*/ 	.word	0x00000000
        /*1610*/ 	.short	0x0101
        /*1612*/ 	.byte	0x3f
	.zero		1


	//   ....[40]....
        /*1614*/ 	.word	0x00019d70
        /*1618*/ 	.word	0x000000da
        /*161c*/ 	.word	0x00000000
        /*1620*/ 	.short	0x0101
        /*1622*/ 	.byte	0x3f
	.zero		1


	//   ....[41]....
        /*1624*/ 	.word	0x0001a2f0
        /*1628*/ 	.word	0x000000de
        /*162c*/ 	.word	0x00030830
        /*1630*/ 	.short	0x010a
        /*1632*/ 	.byte	0x3f
	.zero		1


	//   ....[42]....
        /*1634*/ 	.word	0x0001a380
        /*1638*/ 	.word	0x000000de
        /*163c*/ 	.word	0x00030830
        /*1640*/ 	.short	0x010a
        /*1642*/ 	.byte	0x3f
	.zero		1


	//   ....[43]....
        /*1644*/ 	.word	0x0001b5a0
        /*1648*/ 	.word	0x0000000b
        /*164c*/ 	.word	0x00030850
        /*1650*/ 	.short	0x010a
        /*1652*/ 	.byte	0x3f
	.zero		1


	//   ....[44]....
        /*1654*/ 	.word	0x0001b5f0
        /*1658*/ 	.word	0x0000000b
        /*165c*/ 	.word	0x00030850
        /*1660*/ 	.short	0x010a
        /*1662*/ 	.byte	0x3f
	.zero		1


	//   ....[45]....
        /*1664*/ 	.word	0x0001bf30
        /*1668*/ 	.word	0x000000de
        /*166c*/ 	.word	0x00000000
        /*1670*/ 	.short	0x0101
        /*1672*/ 	.byte	0x3f
	.zero		1


	//   ....[46]....
        /*1674*/ 	.word	0x0001c6b0
        /*1678*/ 	.word	0x0000000b
        /*167c*/ 	.word	0x00000000
        /*1680*/ 	.short	0x0101
        /*1682*/ 	.byte	0x3f
	.zero		1


	//   ....[47]....
        /*1684*/ 	.word	0x0001c920
        /*1688*/ 	.word	0x00000004
        /*168c*/ 	.word	0x00030830
        /*1690*/ 	.short	0x010a
        /*1692*/ 	.byte	0x3f
	.zero		1


	//   ....[48]....
        /*1694*/ 	.word	0x0001c9b0
        /*1698*/ 	.word	0x00000004
        /*169c*/ 	.word	0x00030830
        /*16a0*/ 	.short	0x010a
        /*16a2*/ 	.byte	0x3f
	.zero		1


	//   ....[49]....
        /*16a4*/ 	.word	0x0001dbe0
        /*16a8*/ 	.word	0x000000de
        /*16ac*/ 	.word	0x00030850
        /*16b0*/ 	.short	0x010a
        /*16b2*/ 	.byte	0x3f
	.zero		1


	//   ....[50]....
        /*16b4*/ 	.word	0x0001dc30
        /*16b8*/ 	.word	0x000000de
        /*16bc*/ 	.word	0x00030850
        /*16c0*/ 	.short	0x010a
        /*16c2*/ 	.byte	0x3f
	.zero		1


	//   ....[51]....
        /*16c4*/ 	.word	0x0001e220
        /*16c8*/ 	.word	0x00000004
        /*16cc*/ 	.word	0x00000000
        /*16d0*/ 	.short	0x0101
        /*16d2*/ 	.byte	0x3f
	.zero		1


	//   ....[52]....
        /*16d4*/ 	.word	0x0001f940
        /*16d8*/ 	.word	0x000000de
        /*16dc*/ 	.word	0x00000000
        /*16e0*/ 	.short	0x0101
        /*16e2*/ 	.byte	0x3f
	.zero		1


	//   ....[53]....
        /*16e4*/ 	.word	0x000202c0
        /*16e8*/ 	.word	0x00000005
        /*16ec*/ 	.word	0x00030850
        /*16f0*/ 	.short	0x010a
        /*16f2*/ 	.byte	0x3f
	.zero		1


	//   ....[54]....
        /*16f4*/ 	.word	0x00020310
        /*16f8*/ 	.word	0x00000005
        /*16fc*/ 	.word	0x00030850
        /*1700*/ 	.short	0x010a
        /*1702*/ 	.byte	0x3f
	.zero		1


	//   ....[55]....
        /*1704*/ 	.word	0x00020f60
        /*1708*/ 	.word	0x00000005
        /*170c*/ 	.word	0x00000000
        /*1710*/ 	.short	0x0101
        /*1712*/ 	.byte	0x3f
	.zero		1


	//   ....[56]....
        /*1714*/ 	.word	0x00022b10
        /*1718*/ 	.word	0x00000000
        /*171c*/ 	.word	0x00000000
        /*1720*/ 	.short	0x0101
        /*1722*/ 	.byte	0x3f
	.zero		1


	//   ....[57]....
        /*1724*/ 	.word	0x000235f0
        /*1728*/ 	.word	0x00000006
        /*172c*/ 	.word	0x00000000
        /*1730*/ 	.short	0x0101
        /*1732*/ 	.byte	0x3f
	.zero		1


	//   ....[58]....
        /*1734*/ 	.word	0x000277b0
        /*1738*/ 	.word	0x00000011
        /*173c*/ 	.word	0x00030820
        /*1740*/ 	.short	0x010a
        /*1742*/ 	.byte	0x3f
	.zero		1


	//   ....[59]....
        /*1744*/ 	.word	0x00027840
        /*1748*/ 	.word	0x0000000c
        /*174c*/ 	.word	0x000308a0
        /*1750*/ 	.short	0x010a
        /*1752*/ 	.byte	0x3f
	.zero		1


	//   ....[60]....
        /*1754*/ 	.word	0x00027da0
        /*1758*/ 	.word	0x0000000c
        /*175c*/ 	.word	0x000308c0
        /*1760*/ 	.short	0x010a
        /*1762*/ 	.byte	0x3f
	.zero		1


	//   ....[61]....
        /*1764*/ 	.word	0x000283b0
        /*1768*/ 	.word	0x00000007
        /*176c*/ 	.word	0x000308a0
        /*1770*/ 	.short	0x010a
        /*1772*/ 	.byte	0x3f
	.zero		1


	//   ....[62]....
        /*1774*/ 	.word	0x000288f0
        /*1778*/ 	.word	0x00000007
        /*177c*/ 	.word	0x000308c0
        /*1780*/ 	.short	0x010a
        /*1782*/ 	.byte	0x3f
	.zero		1


	//   ....[63]....
        /*1784*/ 	.word	0x00029f80
        /*1788*/ 	.word	0x00000004
        /*178c*/ 	.word	0x00030840
        /*1790*/ 	.short	0x010a
        /*1792*/ 	.byte	0x3f
	.zero		1


	//   ....[64]....
        /*1794*/ 	.word	0x0002a470
        /*1798*/ 	.word	0x00000004
        /*179c*/ 	.word	0x00030830
        /*17a0*/ 	.short	0x0107
        /*17a2*/ 	.byte	0x3f
	.zero		1


	//   ....[65]....
        /*17a4*/ 	.word	0x0002a520
        /*17a8*/ 	.word	0x00000004
        /*17ac*/ 	.word	0x00030830
        /*17b0*/ 	.short	0x0101
        /*17b2*/ 	.byte	0x3f
	.zero		1


	//   ....[66]....
        /*17b4*/ 	.word	0x0002b140
        /*17b8*/ 	.word	0x00000011
        /*17bc*/ 	.word	0x00030800
        /*17c0*/ 	.short	0x0107
        /*17c2*/ 	.byte	0x3f
	.zero		1


	//   ....[67]....
        /*17c4*/ 	.word	0x0002b260
        /*17c8*/ 	.word	0x00000011
        /*17cc*/ 	.word	0x00030800
        /*17d0*/ 	.short	0x0101
        /*17d2*/ 	.byte	0x3f
	.zero		1


	//   ....[68]....
        /*17d4*/ 	.word	0x0002b280
        /*17d8*/ 	.word	0x00000011
        /*17dc*/ 	.word	0x00030820
        /*17e0*/ 	.short	0x010a
        /*17e2*/ 	.byte	0x3f
	.zero		1


	//   ....[69]....
        /*17e4*/ 	.word	0x0002b660
        /*17e8*/ 	.word	0x00000007
        /*17ec*/ 	.word	0x00030840
        /*17f0*/ 	.short	0x010a
        /*17f2*/ 	.byte	0x3f
	.zero		1


	//   ....[70]....
        /*17f4*/ 	.word	0x0002bb40
        /*17f8*/ 	.word	0x00000007
        /*17fc*/ 	.word	0x00030830
        /*1800*/ 	.short	0x0107
        /*1802*/ 	.byte	0x3f
	.zero		1


	//   ....[71]....
        /*1804*/ 	.word	0x0002bbf0
        /*1808*/ 	.word	0x00000007
        /*180c*/ 	.word	0x00030830
        /*1810*/ 	.short	0x0101
        /*1812*/ 	.byte	0x3f
	.zero		1


	//   ....[72]....
        /*1814*/ 	.word	0x0002bc50
        /*1818*/ 	.word	0x00000007
        /*181c*/ 	.word	0x00030860
        /*1820*/ 	.short	0x010a
        /*1822*/ 	.byte	0x3f
	.zero		1


	//   ....[73]....
        /*1824*/ 	.word	0x0002c110
        /*1828*/ 	.word	0x00000007
        /*182c*/ 	.word	0x00030850
        /*1830*/ 	.short	0x0107
        /*1832*/ 	.byte	0x3f
	.zero		1


	//   ....[74]....
        /*1834*/ 	.word	0x0002c230
        /*1838*/ 	.word	0x00000007
        /*183c*/ 	.word	0x00030850
        /*1840*/ 	.short	0x0101
        /*1842*/ 	.byte	0x3f
	.zero		1


	//   ....[75]....
        /*1844*/ 	.word	0x0002c440
        /*1848*/ 	.word	0x00000004
        /*184c*/ 	.word	0x00030860
        /*1850*/ 	.short	0x010a
        /*1852*/ 	.byte	0x3f
	.zero		1


	//   ....[76]....
        /*1854*/ 	.word	0x0002c8c0
        /*1858*/ 	.word	0x00000004
        /*185c*/ 	.word	0x00030850
        /*1860*/ 	.short	0x0107
        /*1862*/ 	.byte	0x3f
	.zero		1


	//   ....[77]....
        /*1864*/ 	.word	0x0002c970
        /*1868*/ 	.word	0x00000004
        /*186c*/ 	.word	0x00030850
        /*1870*/ 	.short	0x0101
        /*1872*/ 	.byte	0x3f
	.zero		1


	//   ....[78]....
        /*1874*/ 	.word	0x0002dac0
        /*1878*/ 	.word	0x00000005
        /*187c*/ 	.word	0x00030820
        /*1880*/ 	.short	0x010a
        /*1882*/ 	.byte	0x3f
	.zero		1


	//   ....[79]....
        /*1884*/ 	.word	0x0002dc50
        /*1888*/ 	.word	0x00000003
        /*188c*/ 	.word	0x00030840
        /*1890*/ 	.short	0x010a
        /*1892*/ 	.byte	0x3f
	.zero		1


	//   ....[80]....
        /*1894*/ 	.word	0x0002dcf0
        /*1898*/ 	.word	0x00000005
        /*189c*/ 	.word	0x00030840
        /*18a0*/ 	.short	0x010a
        /*18a2*/ 	.byte	0x3f
	.zero		1


	//   ....[81]....
        /*18a4*/ 	.word	0x0002dd30
        /*18a8*/ 	.word	0x00000003
        /*18ac*/ 	.word	0x00030860
        /*18b0*/ 	.short	0x010a
        /*18b2*/ 	.byte	0x3f
	.zero		1


	//   ....[82]....
        /*18b4*/ 	.word	0x0002dd70
        /*18b8*/ 	.word	0x00000005
        /*18bc*/ 	.word	0x00030860
        /*18c0*/ 	.short	0x010a
        /*18c2*/ 	.byte	0x3f
	.zero		1


	//   ....[83]....
        /*18c4*/ 	.word	0x0002ddd0
        /*18c8*/ 	.word	0x00000058
        /*18cc*/ 	.word	0x00030890
        /*18d0*/ 	.short	0x010a
        /*18d2*/ 	.byte	0x3f
	.zero		1


	//   ....[84]....
        /*18d4*/ 	.word	0x0002e080
        /*18d8*/ 	.word	0x00000058
        /*18dc*/ 	.word	0x00030890
        /*18e0*/ 	.short	0x010a
        /*18e2*/ 	.byte	0x3f
	.zero		1


	//   ....[85]....
        /*18e4*/ 	.word	0x0002e330
        /*18e8*/ 	.word	0x00000058
        /*18ec*/ 	.word	0x00030890
        /*18f0*/ 	.short	0x010a
        /*18f2*/ 	.byte	0x3f
	.zero		1


	//   ....[86]....
        /*18f4*/ 	.word	0x0002e5e0
        /*18f8*/ 	.word	0x00000058
        /*18fc*/ 	.word	0x000308b0
        /*1900*/ 	.short	0x010a
        /*1902*/ 	.byte	0x3f
	.zero		1


	//   ....[87]....
        /*1904*/ 	.word	0x0002ed70
        /*1908*/ 	.word	0x00000011
        /*190c*/ 	.word	0x00030800
        /*1910*/ 	.short	0x010a
        /*1912*/ 	.byte	0x3f
	.zero		1


	//   ....[88]....
        /*1914*/ 	.word	0x0002f4d0
        /*1918*/ 	.word	0x00000011
        /*191c*/ 	.word	0x00030800
        /*1920*/ 	.short	0x010a
        /*1922*/ 	.byte	0x3f
	.zero		1


	//   ....[89]....
        /*1924*/ 	.word	0x0002f520
        /*1928*/ 	.word	0x00000000
        /*192c*/ 	.word	0x00030830
        /*1930*/ 	.short	0x010a
        /*1932*/ 	.byte	0x3f
	.zero		1


	//   ....[90]....
        /*1934*/ 	.word	0x0002f570
        /*1938*/ 	.word	0x00000002
        /*193c*/ 	.word	0x00030830
        /*1940*/ 	.short	0x010a
        /*1942*/ 	.byte	0x3f
	.zero		1


	//   ....[91]....
        /*1944*/ 	.word	0x0002f5c0
        /*1948*/ 	.word	0x000000da
        /*194c*/ 	.word	0x00030850
        /*1950*/ 	.short	0x010a
        /*1952*/ 	.byte	0x3f
	.zero		1


	//   ....[92]....
        /*1954*/ 	.word	0x0002f610
        /*1958*/ 	.word	0x000000de
        /*195c*/ 	.word	0x00030830
        /*1960*/ 	.short	0x010a
        /*1962*/ 	.byte	0x3f
	.zero		1


	//   ....[93]....
        /*1964*/ 	.word	0x0002f660
        /*1968*/ 	.word	0x0000000b
        /*196c*/ 	.word	0x00030850
        /*1970*/ 	.short	0x010a
        /*1972*/ 	.byte	0x3f
	.zero		1


	//   ....[94]....
        /*1974*/ 	.word	0x0002f6b0
        /*1978*/ 	.word	0x00000004
        /*197c*/ 	.word	0x00030830
        /*1980*/ 	.short	0x010a
        /*1982*/ 	.byte	0x3f
	.zero		1


	//   ....[95]....
        /*1984*/ 	.word	0x0002f700
        /*1988*/ 	.word	0x000000de
        /*198c*/ 	.word	0x00030850
        /*1990*/ 	.short	0x010a
        /*1992*/ 	.byte	0x3f
	.zero		1


	//   ....[96]....
        /*1994*/ 	.word	0x0002f750
        /*1998*/ 	.word	0x00000005
        /*199c*/ 	.word	0x00030850
        /*19a0*/ 	.short	0x010a
        /*19a2*/ 	.byte	0x3f
	.zero		1


	//   ....[97]....
        /*19a4*/ 	.word	0x0002f8f0
        /*19a8*/ 	.word	0x00000011
        /*19ac*/ 	.word	0x00030820
        /*19b0*/ 	.short	0x010a
        /*19b2*/ 	.byte	0x3f
	.zero		1


	//   ....[98]....
        /*19b4*/ 	.word	0x0002f940
        /*19b8*/ 	.word	0x0000000c
        /*19bc*/ 	.word	0x000308a0
        /*19c0*/ 	.short	0x010a
        /*19c2*/ 	.byte	0x3f
	.zero		1


	//   ....[99]....
        /*19c4*/ 	.word	0x0002f990
        /*19c8*/ 	.word	0x0000000c
        /*19cc*/ 	.word	0x000308c0
        /*19d0*/ 	.short	0x010a
        /*19d2*/ 	.byte	0x3f
	.zero		1


	//   ....[100]....
        /*19d4*/ 	.word	0x0002f9e0
        /*19d8*/ 	.word	0x00000007
        /*19dc*/ 	.word	0x000308a0
        /*19e0*/ 	.short	0x010a
        /*19e2*/ 	.byte	0x3f
	.zero		1


	//   ....[101]....
        /*19e4*/ 	.word	0x0002fa30
        /*19e8*/ 	.word	0x00000007
        /*19ec*/ 	.word	0x000308c0
        /*19f0*/ 	.short	0x010a
        /*19f2*/ 	.byte	0x3f
	.zero		1


	//   ....[102]....
        /*19f4*/ 	.word	0x0002fb50
        /*19f8*/ 	.word	0x00000004
        /*19fc*/ 	.word	0x00030840
        /*1a00*/ 	.short	0x010a
        /*1a02*/ 	.byte	0x3f
	.zero		1


	//   ....[103]....
        /*1a04*/ 	.word	0x00030c60
        /*1a08*/ 	.word	0x00000011
        /*1a0c*/ 	.word	0x00030820
        /*1a10*/ 	.short	0x010a
        /*1a12*/ 	.byte	0x3f
	.zero		1


	//   ....[104]....
        /*1a14*/ 	.word	0x00030cb0
        /*1a18*/ 	.word	0x00000007
        /*1a1c*/ 	.word	0x00030840
        /*1a20*/ 	.short	0x010a
        /*1a22*/ 	.byte	0x3f
	.zero		1


	//   ....[105]....
        /*1a24*/ 	.word	0x000312d0
        /*1a28*/ 	.word	0x00000007
        /*1a2c*/ 	.word	0x00030860
        /*1a30*/ 	.short	0x010a
        /*1a32*/ 	.byte	0x3f
	.zero		1


	//   ....[106]....
        /*1a34*/ 	.word	0x00031910
        /*1a38*/ 	.word	0x00000004
        /*1a3c*/ 	.word	0x00030860
        /*1a40*/ 	.short	0x010a
        /*1a42*/ 	.byte	0x3f
	.zero		1


	//   ....[107]....
        /*1a44*/ 	.word	0x000329c0
        /*1a48*/ 	.word	0x00000005
        /*1a4c*/ 	.word	0x00030820
        /*1a50*/ 	.short	0x010a
        /*1a52*/ 	.byte	0x3f
	.zero		1


	//   ....[108]....
        /*1a54*/ 	.word	0x00032b60
        /*1a58*/ 	.word	0x00000003
        /*1a5c*/ 	.word	0x00030840
        /*1a60*/ 	.short	0x010a
        /*1a62*/ 	.byte	0x3f
	.zero		1


	//   ....[109]....
        /*1a64*/ 	.word	0x00032bb0
        /*1a68*/ 	.word	0x00000005
        /*1a6c*/ 	.word	0x00030840
        /*1a70*/ 	.short	0x010a
        /*1a72*/ 	.byte	0x3f
	.zero		1


	//   ....[110]....
        /*1a74*/ 	.word	0x00032c00
        /*1a78*/ 	.word	0x00000003
        /*1a7c*/ 	.word	0x00030860
        /*1a80*/ 	.short	0x010a
        /*1a82*/ 	.byte	0x3f
	.zero		1


	//----- nvinfo : EIATTR_NUM_MBARRIERS
	.align		4
.L_477:
        /*1a84*/ 	.byte	0x03, 0x38
        /*1a86*/ 	.short	0x0016


	//----- nvinfo : EIATTR_EXIT_INSTR_OFFSETS
	.align		4
        /*1a88*/ 	.byte	0x04, 0x1c
        /*1a8a*/ 	.short	(.L_479 - .L_478)


	//   ....[0]....
.L_478:
        /*1a8c*/ 	.word	0x0002ddc0


	//----- nvinfo : EIATTR_MAX_THREADS
	.align		4
.L_479:
        /*1a90*/ 	.byte	0x04, 0x05
        /*1a92*/ 	.short	(.L_481 - .L_480)
.L_480:
        /*1a94*/ 	.word	0x00000180
        /*1a98*/ 	.word	0x00000001
        /*1a9c*/ 	.word	0x00000001


	//----- nvinfo : EIATTR_CRS_STACK_SIZE
	.align		4
.L_481:
        /*1aa0*/ 	.byte	0x04, 0x1e
        /*1aa2*/ 	.short	(.L_483 - .L_482)
.L_482:
        /*1aa4*/ 	.word	0x00000000


	//----- nvinfo : EIATTR_CBANK_PARAM_SIZE
	.align		4
.L_483:
        /*1aa8*/ 	.byte	0x03, 0x19
        /*1aaa*/ 	.short	0x0af0


	//----- nvinfo : EIATTR_PARAM_CBANK
	.align		4
        /*1aac*/ 	.byte	0x04, 0x0a
        /*1aae*/ 	.short	(.L_485 - .L_484)
	.align		4
.L_484:
        /*1ab0*/ 	.word	index@(.nv.constant0._ZN7cutlass13device_kernelIN5flash11enable_sm90INS1_16FlashAttnFwdSm90INS1_25CollectiveMainloopFwdSm90ILi2EN4cute5tupleIJNS5_1CILi1EEES8_S8_EEENS6_IJNS7_ILi128EEENS7_ILi64EEENS7_ILi256EEEEEELi256ENS_10bfloat16_tEfNS_4arch4Sm90ELb0ELb1ELb1ELb1ELb1ELb1ELb0ELb1ELb1ELb1ELb1ELb0EEENS1_21CollectiveEpilogueFwdINS6_IJSA_SC_SB_EEES9_SE_SG_Li256ELb1ELb1ELb1ELb0EEENS1_36VarlenDynamicPersistentTileSchedulerILi128ELi64ELi256ELi128ELb1ELb1ELb1ELb1ELb0ELb1EEEEEEEEEvNT_6ParamsE)
        /*1ab4*/ 	.short	0x0210
        /*1ab6*/ 	.short	0x0af0


	//----- nvinfo : EIATTR_SW_WAR
	.align		4
.L_485:
        /*1ab8*/ 	.byte	0x04, 0x36
        /*1aba*/ 	.short	(.L_487 - .L_486)
.L_486:
        /*1abc*/ 	.word	0x00000008
.L_487:


//--------------------- .nv.info._ZN7cutlass13device_kernelIN5flash11enable_sm90INS1_16FlashAttnFwdSm90INS1_25CollectiveMainloopFwdSm90ILi2EN4cute5tupleIJNS5_1CILi1EEES8_S8_EEENS6_IJNS7_ILi128EEENS7_ILi80EEENS7_ILi256EEEEEELi256ENS_10bfloat16_tEfNS_4arch4Sm90ELb1ELb0ELb1ELb0ELb1ELb0ELb0ELb1ELb1ELb1ELb1ELb0EEENS1_21CollectiveEpilogueFwdINS6_IJSA_SC_SB_EEES9_SE_SG_Li256ELb0ELb1ELb1ELb0EEENS1_19SingleTileSchedulerILb0ELb1ELb1ELi128EEEEEEEEEvNT_6ParamsE --------------------------
	.section	.nv.info._ZN7cutlass13device_kernelIN5flash11enable_sm90INS1_16FlashAttnFwdSm90INS1_25CollectiveMainloopFwdSm90ILi2EN4cute5tupleIJNS5_1CILi1EEES8_S8_EEENS6_IJNS7_ILi128EEENS7_ILi80EEENS7_ILi256EEEEEELi256ENS_10bfloat16_tEfNS_4arch4Sm90ELb1ELb0ELb1ELb0ELb1ELb0ELb0ELb1ELb1ELb1ELb1ELb0EEENS1_21CollectiveEpilogueFwdINS6_IJSA_SC_SB_EEES9_SE_SG_Li256ELb0ELb1ELb1ELb0EEENS1_19SingleTileSchedulerILb0ELb1ELb1ELi128EEEEEEEEEvNT_6ParamsE,"",@"SHT_CUDA_INFO"
	.sectionflags	@""
	.align	4


	//----- nvinfo : EIATTR_CUDA_API_VERSION
	.align		4
        /*0000*/ 	.byte	0x04, 0x37
        /*0002*/ 	.short	(.L_489 - .L_488)
.L_488:
        /*0004*/ 	.word	0x00000082


	//----- nvinfo : EIATTR_KPARAM_INFO
	.align		4
.L_489:
        /*0008*/ 	.byte	0x04, 0x17
        /*000a*/ 	.short	(.L_491 - .L_490)
.L_490:
        /*000c*/ 	.word	0x00000000
        /*0010*/ 	.short	0x0000
        /*0012*/ 	.short	0x0070
        /*0014*/ 	.byte	0x00, 0xf0, 0x01, 0x28


	//----- nvinfo : EIATTR_SPARSE_MMA_MASK
	.align		4
.L_491:
        /*0018*/ 	.byte	0x03, 0x50
        /*001a*/ 	.short	0x0000


	//----- nvinfo : EIATTR_MAXREG_COUNT
	.align		4
        /*001c*/ 	.byte	0x03, 0x1b
        /*001e*/ 	.short	0x00a8


	//----- nvinfo : EIATTR_NUM_BARRIERS
	.align		4
        /*0020*/ 	.byte	0x02, 0x4c
        /*0022*/ 	.byte	0x09
	.zero		1


	//----- nvinfo : EIATTR_EXTERNS
	.align		4
        /*0024*/ 	.byte	0x04, 0x0f
        /*0026*/ 	.short	(.L_493 - .L_492)


	//   ....[0]....
	.align		4
.L_492:
        /*0028*/ 	.word	index@(__assertfail)


	//----- nvinfo : EIATTR_ANNOTATIONS
	.align		4
.L_493:
        /*002c*/ 	.byte	0x04, 0x55
        /*002e*/ 	.short	(.L_495 - .L_494)


	//   ....[0]....
.L_494:
        /*0030*/ 	.word	0x00000001
        /*0034*/ 	.byte	0xa0, 0x08, 0x00, 0x00, 0x01, 0x00, 0x00, 0x00, 0xf0, 0x15, 0x00, 0x00, 0x01, 0x00, 0x00, 0x00
        /*0044*/ 	.byte	0x50, 0x28, 0x01, 0x00, 0x01, 0x00, 0x00, 0x00, 0xe0, 0x29, 0x01, 0x00, 0x01, 0x00, 0x00, 0x00
        /*0054*/ 	.byte	0xf0, 0x3f, 0x01, 0x00, 0x01, 0x00, 0x00, 0x00, 0x90, 0x58, 0x01, 0x00


	//----- nvinfo : EIATTR_MERCURY_ISA_VERSION
	.align		4
.L_495:
        /*0060*/ 	.byte	0x03, 0x5f
        /*0062*/ 	.short	0x0101


	//----- nvinfo : EIATTR_INT_WARP_WIDE_INSTR_OFFSETS
	.align		4
        /*0064*/ 	.byte	0x04, 0x31
        /*0066*/ 	.short	(.L_497 - .L_496)


	//   ....[0]....
.L_496:
        /*0068*/ 	.word	0x000000c0


	//   ....[1]....
        /*006c*/ 	.word	0x000000d0


	//   ....[2]....
        /*0070*/ 	.word	0x00000170


	//----- nvinfo : EIATTR_COOP_GROUP_MASK_REGIDS
	.align		4
.L_497:
        /*0074*/ 	.byte	0x04, 0x29
        /*0076*/ 	.short	(.L_499 - .L_498)


	//   ....[0]....
.L_498:
        /*0078*/ 	.word	0xffffffff


	//   ....[1]....
        /*007c*/ 	.word	0xffffffff


	//   ....[2]....
        /*0080*/ 	.word	0xffffffff


	//   ....[3]....
        /*0084*/ 	.word	0xffffffff


	//   ....[4]....
        /*0088*/ 	.word	0xffffffff


	//   ....[5]....
        /*008c*/ 	.word	0xffffffff


	//   ....[6]....
        /*0090*/ 	.word	0xffffffff


	//   ....[7]....
        /*0094*/ 	.word	0xffffffff


	//   ....[8]....
        /*0098*/ 	.word	0xffffffff


	//   ....[9]....
        /*009c*/ 	.word	0xffffffff


	//   ....[10]....
        /*00a0*/ 	.word	0xffffffff


	//   ....[11]....
        /*00a4*/ 	.word	0xffffffff


	//   ....[12]....
        /*00a8*/ 	.word	0xffffffff


	//   ....[13]....
        /*00ac*/ 	.word	0xffffffff


	//   ....[14]....
        /*00b0*/ 	.word	0xffffffff


	//   ....[15]....
        /*00b4*/ 	.word	0xffffffff


	//   ....[16]....
        /*00b8*/ 	.word	0xffffffff


	//   ....[17]....
        /*00bc*/ 	.word	0xffffffff


	//   ....[18]....
        /*00c0*/ 	.word	0xffffffff


	//   ....[19]....
        /*00c4*/ 	.word	0xffffffff


	//   ....[20]....
        /*00c8*/ 	.word	0xffffffff


	//   ....[21]....
        /*00cc*/ 	.word	0xffffffff


	//   ....[22]....
        /*00d0*/ 	.word	0xffffffff


	//   ....[23]....
        /*00d4*/ 	.word	0xffffffff


	//   ....[24]....
        /*00d8*/ 	.word	0xffffffff


	//   ....[25]....
        /*00dc*/ 	.word	0xffffffff


	//   ....[26]....
        /*00e0*/ 	.word	0xffffffff


	//   ....[27]....
        /*00e4*/ 	.word	0xffffffff


	//   ....[28]....
        /*00e8*/ 	.word	0xffffffff


	//   ....[29]....
        /*00ec*/ 	.word	0xffffffff


	//   ....[30]....
        /*00f0*/ 	.word	0xffffffff


	//   ....[31]....
        /*00f4*/ 	.word	0xffffffff


	//   ....[32]....
        /*00f8*/ 	.word	0xffffffff


	//   ....[33]....
        /*00fc*/ 	.word	0xffffffff


	//   ....[34]....
        /*0100*/ 	.word	0xffffffff


	//   ....[35]....
        /*0104*/ 	.word	0xffffffff


	//   ....[36]....
        /*0108*/ 	.word	0xffffffff


	//   ....[37]....
        /*010c*/ 	.word	0xffffffff


	//   ....[38]....
        /*0110*/ 	.word	0xffffffff


	//   ....[39]....
        /*0114*/ 	.word	0xffffffff


	//   ....[40]....
        /*0118*/ 	.word	0xffffffff


	//   ....[41]....
        /*011c*/ 	.word	0xffffffff


	//   ....[42]....
        /*0120*/ 	.word	0xffffffff


	//   ....[43]....
        /*0124*/ 	.word	0xffffffff


	//   ....[44]....
        /*0128*/ 	.word	0xffffffff


	//   ....[45]....
        /*012c*/ 	.word	0xffffffff


	//   ....[46]....
        /*0130*/ 	.word	0xffffffff


	//   ....[47]....
        /*0134*/ 	.word	0xffffffff


	//   ....[48]....
        /*0138*/ 	.word	0xffffffff


	//   ....[49]....
        /*013c*/ 	.word	0xffffffff


	//   ....[50]....
        /*0140*/ 	.word	0xffffffff


	//   ....[51]....
        /*0144*/ 	.word	0xffffffff


	//   ....[52]....
        /*0148*/ 	.word	0xffffffff


	//   ....[53]....
        /*014c*/ 	.word	0xffffffff


	//   ....[54]....
        /*0150*/ 	.word	0xffffffff


	//   ....[55]....
        /*0154*/ 	.word	0xffffffff


	//   ....[56]....
        /*0158*/ 	.word	0xffffffff


	//   ....[57]....
        /*015c*/ 	.word	0xffffffff


	//   ....[58]....
        /*0160*/ 	.word	0xffffffff


	//   ....[59]....
        /*0164*/ 	.word	0xffffffff


	//   ....[60]....
        /*0168*/ 	.word	0xffffffff


	//   ....[61]....
        /*016c*/ 	.word	0xffffffff


	//   ....[62]....
        /*0170*/ 	.word	0xffffffff


	//   ....[63]....
        /*0174*/ 	.word	0xffffffff


	//   ....[64]....
        /*0178*/ 	.word	0xffffffff


	//   ....[65]....
        /*017c*/ 	.word	0xffffffff


	//   ....[66]....
        /*0180*/ 	.word	0xffffffff


	//   ....[67]....
        /*0184*/ 	.word	0xffffffff


	//   ....[68]....
        /*0188*/ 	.word	0xffffffff


	//   ....[69]....
        /*018c*/ 	.word	0xffffffff


	//   ....[70]....
        /*0190*/ 	.word	0xffffffff


	//   ....[71]....
        /*0194*/ 	.word	0xffffffff


	//   ....[72]....
        /*0198*/ 	.word	0xffffffff


	//   ....[73]....
        /*019c*/ 	.word	0xffffffff


	//   ....[74]....
        /*01a0*/ 	.word	0xffffffff


	//   ....[75]....
        /*01a4*/ 	.word	0xffffffff


	//   ....[76]....
        /*01a8*/ 	.word	0xffffffff


	//   ....[77]....
        /*01ac*/ 	.word	0xffffffff


	//   ....[78]....
        /*01b0*/ 	.word	0xffffffff


	//   ....[79]....
        /*01b4*/ 	.word	0xffffffff


	//   ....[80]....
        /*01b8*/ 	.word	0xffffffff


	//   ....[81]....
        /*01bc*/ 	.word	0xffffffff


	//   ....[82]....
        /*01c0*/ 	.word	0xffffffff


	//   ....[83]....
        /*01c4*/ 	.word	0xffffffff


	//   ....[84]....
        /*01c8*/ 	.word	0xffffffff


	//   ....[85]....
        /*01cc*/ 	.word	0xffffffff


	//   ....[86]....
        /*01d0*/ 	.word	0xffffffff


	//   ....[87]....
        /*01d4*/ 	.word	0xffffffff


	//   ....[88]....
        /*01d8*/ 	.word	0xffffffff


	//   ....[89]....
        /*01dc*/ 	.word	0xffffffff


	//   ....[90]....
        /*01e0*/ 	.word	0xffffffff


	//   ....[91]....
        /*01e4*/ 	.word	0xffffffff


	//   ....[92]....
        /*01e8*/ 	.word	0xffffffff


	//   ....[93]....
        /*01ec*/ 	.word	0x0500000f


	//   ....[94]....
        /*01f0*/ 	.word	0x0500000f


	//   ....[95]....
        /*01f4*/ 	.word	0x0500000f


	//   ....[96]....
        /*01f8*/ 	.word	0x0500000f


	//   ....[97]....
        /*01fc*/ 	.word	0x0500000f


	//   ....[98]....
        /*0200*/ 	.word	0x0500000f


	//   ....[99]....
        /*0204*/ 	.word	0x0500000f


	//   ....[100]....
        /*0208*/ 	.word	0x0500000f


	//   ....[101]....
        /*020c*/ 	.word	0x0500000f


	//   ....[102]....
        /*0210*/ 	.word	0x0500000f


	//   ....[103]....
        /*0214*/ 	.word	0x0500000f


	//   ....[104]....
        /*0218*/ 	.word	0x0500000f


	//   ....[105]....
        /*021c*/ 	.word	0x0500000f


	//   ....[106]....
        /*0220*/ 	.word	0x0500000f


	//   ....[107]....
        /*0224*/ 	.word	0x0500000f


	//   ....[108]....
        /*0228*/ 	.word	0x0500000f


	//   ....[109]....
        /*022c*/ 	.word	0x0500000f


	//   ....[110]....
        /*0230*/ 	.word	0x0500000f


	//   ....[111]....
        /*0234*/ 	.word	0x0500000f


	//   ....[112]....
        /*0238*/ 	.word	0x0500000f


	//   ....[113]....
        /*023c*/ 	.word	0x0500000f


	//   ....[114]....
        /*0240*/ 	.word	0x0500000f


	//   ....[115]....
        /*0244*/ 	.word	0x0500000f


	//   ....[116]....
        /*0248*/ 	.word	0x0500000f


	//   ....[117]....
        /*024c*/ 	.word	0x0500000f


	//   ....[118]....
        /*0250*/ 	.word	0x0500000f


	//   ....[119]....
        /*0254*/ 	.word	0x0500000f


	//   ....[120]....
        /*0258*/ 	.word	0x0500000f


	//   ....[121]....
        /*025c*/ 	.word	0x0500000f


	//   ....[122]....
        /*0260*/ 	.word	0x0500000f


	//   ....[123]....
        /*0264*/ 	.word	0x0500000f


	//   ....[124]....
        /*0268*/ 	.word	0x0500000f


	//   ....[125]....
        /*026c*/ 	.word	0x0500000f


	//   ....[126]....
        /*0270*/ 	.word	0x0500000f


	//   ....[127]....
        /*0274*/ 	.word	0x0500000f


	//   ....[128]....
        /*0278*/ 	.word	0x0500000f


	//   ....[129]....
        /*027c*/ 	.word	0x0500000f


	//   ....[130]....
        /*0280*/ 	.word	0x0500000f


	//   ....[131]....
        /*0284*/ 	.word	0x0500000f


	//   ....[132]....
        /*0288*/ 	.word	0x0500000f


	//   ....[133]....
        /*028c*/ 	.word	0x0500000f


	//   ....[134]....
        /*0290*/ 	.word	0x0500000f


	//   ....[135]....
        /*0294*/ 	.word	0x0500000f


	//   ....[136]....
        /*0298*/ 	.word	0x0500000f


	//   ....[137]....
        /*029c*/ 	.word	0x0500000f


	//   ....[138]....
        /*02a0*/ 	.word	0x0500000f


	//   ....[139]....
        /*02a4*/ 	.word	0x0500000f


	//   ....[140]....
        /*02a8*/ 	.word	0x0500000f


	//   ....[141]....
        /*02ac*/ 	.word	0x0500000f


	//   ....[142]....
        /*02b0*/ 	.word	0x0500000f


	//   ....[143]....
        /*02b4*/ 	.word	0x0500000f


	//   ....[144]....
        /*02b8*/ 	.word	0x0500000f


	//   ....[145]....
        /*02bc*/ 	.word	0x0500000f


	//   ....[146]....
        /*02c0*/ 	.word	0x0500000f


	//   ....[147]....
        /*02c4*/ 	.word	0x0500000f


	//   ....[148]....
        /*02c8*/ 	.word	0x0500000f


	//   ....[149]....
        /*02cc*/ 	.word	0x0500000f


	//   ....[150]....
        /*02d0*/ 	.word	0x0500000f


	//----- nvinfo : EIATTR_COOP_GROUP_INSTR_OFFSETS
	.align		4
.L_499:
        /*02d4*/ 	.byte	0x04, 0x28
        /*02d6*/ 	.short	(.L_501 - .L_500)


	//   ....[0]....
.L_500:
        /*02d8*/ 	.word	0x00000070


	//   ....[1]....
        /*02dc*/ 	.word	0x000000b0


	//   ....[2]....
        /*02e0*/ 	.word	0x000002d0


	//   ....[3]....
        /*02e4*/ 	.word	0x00000430


	//   ....[4]....
        /*02e8*/ 	.word	0x00000550


	//   ....[5]....
        /*02ec*/ 	.word	0x000006b0


	//   ....[6]....
        /*02f0*/ 	.word	0x000013d0


	//   ....[7]....
        /*02f4*/ 	.word	0x00003e30


	//   ....[8]....
        /*02f8*/ 	.word	0x00003f90


	//   ....[9]....
        /*02fc*/ 	.word	0x000049d0


	//   ....[10]....
        /*0300*/ 	.word	0x00004a90


	//   ....[11]....
        /*0304*/ 	.word	0x00005070


	//   ....[12]....
        /*0308*/ 	.word	0x000050f0


	//   ....[13]....
        /*030c*/ 	.word	0x00008910


	//   ....[14]....
        /*0310*/ 	.word	0x00008f30


	//   ....[15]....
        /*0314*/ 	.word	0x00008f80


	//   ....[16]....
        /*0318*/ 	.word	0x00009060


	//   ....[17]....
        /*031c*/ 	.word	0x000096b0


	//   ....[18]....
        /*0320*/ 	.word	0x00009710


	//   ....[19]....
        /*0324*/ 	.word	0x0000d5b0


	//   ....[20]....
        /*0328*/ 	.word	0x0000d5d0


	//   ....[21]....
        /*032c*/ 	.word	0x0000d5f0


	//   ....[22]....
        /*0330*/ 	.word	0x0000d610


	//   ....[23]....
        /*0334*/ 	.word	0x0000e9b0


	//   ....[24]....
        /*0338*/ 	.word	0x0000e9c0


	//   ....[25]....
        /*033c*/ 	.word	0x0000ea60


	//   ....[26]....
        /*0340*/ 	.word	0x0000eac0


	//   ....[27]....
        /*0344*/ 	.word	0x0000fd80


	//   ....[28]....
        /*0348*/ 	.word	0x0000fdf0


	//   ....[29]....
        /*034c*/ 	.word	0x0000fe30


	//   ....[30]....
        /*0350*/ 	.word	0x0000fe60


	//   ....[31]....
        /*0354*/ 	.word	0x0000fea0


	//   ....[32]....
        /*0358*/ 	.word	0x0000feb0


	//   ....[33]....
        /*035c*/ 	.word	0x00010b20


	//   ....[34]....
        /*0360*/ 	.word	0x00010b30


	//   ....[35]....
        /*0364*/ 	.word	0x00011ba0


	//   ....[36]....
        /*0368*/ 	.word	0x00012e80


	//   ....[37]....
        /*036c*/ 	.word	0x00012ec0


	//   ....[38]....
        /*0370*/ 	.word	0x00012ef0


	//   ....[39]....
        /*0374*/ 	.word	0x00012f10


	//   ....[40]....
        /*0378*/ 	.word	0x00012f20


	//   ....[41]....
        /*037c*/ 	.word	0x00012f90


	//   ....[42]....
        /*0380*/ 	.word	0x00012fc0


	//   ....[43]....
        /*0384*/ 	.word	0x00013020


	//   ....[44]....
        /*0388*/ 	.word	0x00013050


	//   ....[45]....
        /*038c*/ 	.word	0x000130b0


	//   ....[46]....
        /*0390*/ 	.word	0x000137b0


	//   ....[47]....
        /*0394*/ 	.word	0x000137f0


	//   ....[48]....
        /*0398*/ 	.word	0x00013820


	//   ....[49]....
        /*039c*/ 	.word	0x00013850


	//   ....[50]....
        /*03a0*/ 	.word	0x00013860


	//   ....[51]....
        /*03a4*/ 	.word	0x000138f0


	//   ....[52]....
        /*03a8*/ 	.word	0x00013920


	//   ....[53]....
        /*03ac*/ 	.word	0x00013990


	//   ....[54]....
        /*03b0*/ 	.word	0x000139c0


	//   ....[55]....
        /*03b4*/ 	.word	0x00013a30


	//   ....[56]....
        /*03b8*/ 	.word	0x00013a60


	//   ....[57]....
        /*03bc*/ 	.word	0x00013ad0


	//   ....[58]....
        /*03c0*/ 	.word	0x00013b00


	//   ....[59]....
        /*03c4*/ 	.word	0x00013b70


	//   ....[60]....
        /*03c8*/ 	.word	0x00013ba0


	//   ....[61]....
        /*03cc*/ 	.word	0x00013c00


	//   ....[62]....
        /*03d0*/ 	.word	0x00014470


	//   ....[63]....
        /*03d4*/ 	.word	0x000144b0


	//   ....[64]....
        /*03d8*/ 	.word	0x000144e0


	//   ....[65]....
        /*03dc*/ 	.word	0x00014500


	//   ....[66]....
        /*03e0*/ 	.word	0x00014520


	//   ....[67]....
        /*03e4*/ 	.word	0x00014540


	//   ....[68]....
        /*03e8*/ 	.word	0x00014570


	//   ....[69]....
        /*03ec*/ 	.word	0x00014590


	//   ....[70]....
        /*03f0*/ 	.word	0x000145a0


	//   ....[71]....
        /*03f4*/ 	.word	0x00014620


	//   ....[72]....
        /*03f8*/ 	.word	0x000149c0


	//   ....[73]....
        /*03fc*/ 	.word	0x000149f0


	//   ....[74]....
        /*0400*/ 	.word	0x00014a10


	//   ....[75]....
        /*0404*/ 	.word	0x00014ab0


	//   ....[76]....
        /*0408*/ 	.word	0x00014ad0


	//   ....[77]....
        /*040c*/ 	.word	0x00014b70


	//   ....[78]....
        /*0410*/ 	.word	0x00014b90


	//   ....[79]....
        /*0414*/ 	.word	0x00014c30


	//   ....[80]....
        /*0418*/ 	.word	0x00014c50


	//   ....[81]....
        /*041c*/ 	.word	0x00014c60


	//   ....[82]....
        /*0420*/ 	.word	0x000151a0


	//   ....[83]....
        /*0424*/ 	.word	0x000151e0


	//   ....[84]....
        /*0428*/ 	.word	0x00015210


	//   ....[85]....
        /*042c*/ 	.word	0x00015240


	//   ....[86]....
        /*0430*/ 	.word	0x00015320


	//   ....[87]....
        /*0434*/ 	.word	0x00015340


	//   ....[88]....
        /*0438*/ 	.word	0x000153f0


	//   ....[89]....
        /*043c*/ 	.word	0x00015410


	//   ....[90]....
        /*0440*/ 	.word	0x00015460


	//   ....[91]....
        /*0444*/ 	.word	0x000154d0


	//   ....[92]....
        /*0448*/ 	.word	0x00015820


	//   ....[93]....
        /*044c*/ 	.word	0x00015de0


	//   ....[94]....
        /*0450*/ 	.word	0x00015ed0


	//   ....[95]....
        /*0454*/ 	.word	0x00015f90


	//   ....[96]....
        /*0458*/ 	.word	0x000160b0


	//   ....[97]....
        /*045c*/ 	.word	0x00016110


	//   ....[98]....
        /*0460*/ 	.word	0x00016210


	//   ....[99]....
        /*0464*/ 	.word	0x00016270


	//   ....[100]....
        /*0468*/ 	.word	0x00016370


	//   ....[101]....
        /*046c*/ 	.word	0x000163d0


	//   ....[102]....
        /*0470*/ 	.word	0x000164c0


	//   ....[103]....
        /*0474*/ 	.word	0x00016510


	//   ....[104]....
        /*0478*/ 	.word	0x000165b0


	//   ....[105]....
        /*047c*/ 	.word	0x00016610


	//   ....[106]....
        /*0480*/ 	.word	0x00016750


	//   ....[107]....
        /*0484*/ 	.word	0x000167c0


	//   ....[108]....
        /*0488*/ 	.word	0x000168c0


	//   ....[109]....
        /*048c*/ 	.word	0x00016930


	//   ....[110]....
        /*0490*/ 	.word	0x00016a30


	//   ....[111]....
        /*0494*/ 	.word	0x00016aa0


	//   ....[112]....
        /*0498*/ 	.word	0x00016ba0


	//   ....[113]....
        /*049c*/ 	.word	0x00016c10


	//   ....[114]....
        /*04a0*/ 	.word	0x00016d10


	//   ....[115]....
        /*04a4*/ 	.word	0x00016d80


	//   ....[116]....
        /*04a8*/ 	.word	0x00016e80


	//   ....[117]....
        /*04ac*/ 	.word	0x00016ee0


	//   ....[118]....
        /*04b0*/ 	.word	0x00016fd0


	//   ....[119]....
        /*04b4*/ 	.word	0x00017020


	//   ....[120]....
        /*04b8*/ 	.word	0x00017160


	//   ....[121]....
        /*04bc*/ 	.word	0x00017220


	//   ....[122]....
        /*04c0*/ 	.word	0x00017360


	//   ....[123]....
        /*04c4*/ 	.word	0x000173b0


	//   ....[124]....
        /*04c8*/ 	.word	0x000174c0


	//   ....[125]....
        /*04cc*/ 	.word	0x00017510


	//   ....[126]....
        /*04d0*/ 	.word	0x00017630


	//   ....[127]....
        /*04d4*/ 	.word	0x00017680


	//   ....[128]....
        /*04d8*/ 	.word	0x000177b0


	//   ....[129]....
        /*04dc*/ 	.word	0x00017800


	//   ....[130]....
        /*04e0*/ 	.word	0x000178e0


	//   ....[131]....
        /*04e4*/ 	.word	0x00017980


	//   ....[132]....
        /*04e8*/ 	.word	0x00017ab0


	//   ....[133]....
        /*04ec*/ 	.word	0x00017b00


	//   ....[134]....
        /*04f0*/ 	.word	0x00017c30


	//   ....[135]....
        /*04f4*/ 	.word	0x00017c80


	//   ....[136]....
        /*04f8*/ 	.word	0x00017db0


	//   ....[137]....
        /*04fc*/ 	.word	0x00017e00


	//   ....[138]....
        /*0500*/ 	.word	0x00017f30


	//   ....[139]....
        /*0504*/ 	.word	0x00017f80


	//   ....[140]....
        /*0508*/ 	.word	0x00018060


	//   ....[141]....
        /*050c*/ 	.word	0x00018100


	//   ....[142]....
        /*0510*/ 	.word	0x000182a0


	//   ....[143]....
        /*0514*/ 	.word	0x000182f0


	//   ....[144]....
        /*0518*/ 	.word	0x00018430


	//   ....[145]....
        /*051c*/ 	.word	0x00018480


	//   ....[146]....
        /*0520*/ 	.word	0x000185c0


	//   ....[147]....
        /*0524*/ 	.word	0x00018610


	//   ....[148]....
        /*0528*/ 	.word	0x00018740


	//   ....[149]....
        /*052c*/ 	.word	0x00018790


	//   ....[150]....
        /*0530*/ 	.word	0x000188a0


	//----- nvinfo : EIATTR_REG_RECONFIG
	.align		4
.L_501:
        /*0534*/ 	.byte	0x01, 0x54
	.zero		2


	//----- nvinfo : EIATTR_SYSCALL_OFFSETS
	.align		4
        /*0538*/ 	.byte	0x04, 0x46
        /*053a*/ 	.short	(.L_503 - .L_502)


	//   ....[0]....
.L_502:
        /*053c*/ 	.word	0x000015a0


	//   ....[1]....
        /*0540*/ 	.word	0x000123d0


	//   ....[2]....
        /*0544*/ 	.word	0x00012510


	//   ....[3]....
        /*0548*/ 	.word	0x00012600


	//   ....[4]....
        /*054c*/ 	.word	0x000134a0


	//----- nvinfo : EIATTR_MBARRIER_INSTR_OFFSETS
	.align		4
.L_503:
        /*0550*/ 	.byte	0x04, 0x39
        /*0552*/ 	.short	(.L_505 - .L_504)


	//   ....[0]....
.L_504:
        /*0554*/ 	.word	0x00000180
        /*0558*/ 	.word	0x000000ff
        /*055c*/ 	.word	0x00038800
        /*0560*/ 	.short	0x0100
        /*0562*/ 	.byte	0x08
	.zero		1


	//   ....[1]....
        /*0564*/ 	.word	0x00000190
        /*0568*/ 	.word	0x000000ff
        /*056c*/ 	.word	0x00038820
        /*0570*/ 	.short	0x0100
        /*0572*/ 	.byte	0x08
	.zero		1


	//   ....[2]....
        /*0574*/ 	.word	0x00000280
        /*0578*/ 	.word	0x000000ff
        /*057c*/ 	.word	0x00038830
        /*0580*/ 	.short	0x0100
        /*0582*/ 	.byte	0x08
	.zero		1


	//   ....[3]....
        /*0584*/ 	.word	0x00000290
        /*0588*/ 	.word	0x000000ff
        /*058c*/ 	.word	0x00038840
        /*0590*/ 	.short	0x0100
        /*0592*/ 	.byte	0x08
	.zero		1


	//   ....[4]....
        /*0594*/ 	.word	0x000002a0
        /*0598*/ 	.word	0x000000ff
        /*059c*/ 	.word	0x00038838
        /*05a0*/ 	.short	0x0100
        /*05a2*/ 	.byte	0x08
	.zero		1


	//   ....[5]....
        /*05a4*/ 	.word	0x000002b0
        /*05a8*/ 	.word	0x000000ff
        /*05ac*/ 	.word	0x00038848
        /*05b0*/ 	.short	0x0100
        /*05b2*/ 	.byte	0x08
	.zero		1


	//   ....[6]....
        /*05b4*/ 	.word	0x000003e0
        /*05b8*/ 	.word	0x000000ff
        /*05bc*/ 	.word	0x00038850
        /*05c0*/ 	.short	0x0100
        /*05c2*/ 	.byte	0x08
	.zero		1


	//   ....[7]....
        /*05c4*/ 	.word	0x000003f0
        /*05c8*/ 	.word	0x000000ff
        /*05cc*/ 	.word	0x00038860
        /*05d0*/ 	.short	0x0100
        /*05d2*/ 	.byte	0x08
	.zero		1


	//   ....[8]....
        /*05d4*/ 	.word	0x00000400
        /*05d8*/ 	.word	0x000000ff
        /*05dc*/ 	.word	0x00038858
        /*05e0*/ 	.short	0x0100
        /*05e2*/ 	.byte	0x08
	.zero		1


	//   ....[9]....
        /*05e4*/ 	.word	0x00000410
        /*05e8*/ 	.word	0x000000ff
        /*05ec*/ 	.word	0x00038868
        /*05f0*/ 	.short	0x0100
        /*05f2*/ 	.byte	0x08
	.zero		1


	//   ....[10]....
        /*05f4*/ 	.word	0x00000500
        /*05f8*/ 	.word	0x000000ff
        /*05fc*/ 	.word	0x00038870
        /*0600*/ 	.short	0x0100
        /*0602*/ 	.byte	0x06
	.zero		1


	//   ....[11]....
        /*0604*/ 	.word	0x00000510
        /*0608*/ 	.word	0x000000ff
        /*060c*/ 	.word	0x00038880
        /*0610*/ 	.short	0x0100
        /*0612*/ 	.byte	0x06
	.zero		1


	//   ....[12]....
        /*0614*/ 	.word	0x00000520
        /*0618*/ 	.word	0x000000ff
        /*061c*/ 	.word	0x00038878
        /*0620*/ 	.short	0x0100
        /*0622*/ 	.byte	0x06
	.zero		1


	//   ....[13]....
        /*0624*/ 	.word	0x00000530
        /*0628*/ 	.word	0x000000ff
        /*062c*/ 	.word	0x00038888
        /*0630*/ 	.short	0x0100
        /*0632*/ 	.byte	0x06
	.zero		1


	//   ....[14]....
        /*0634*/ 	.word	0x00000660
        /*0638*/ 	.word	0x000000ff
        /*063c*/ 	.word	0x00038890
        /*0640*/ 	.short	0x0100
        /*0642*/ 	.byte	0x08
	.zero		1


	//   ....[15]....
        /*0644*/ 	.word	0x00000670
        /*0648*/ 	.word	0x000000ff
        /*064c*/ 	.word	0x000388a0
        /*0650*/ 	.short	0x0100
        /*0652*/ 	.byte	0x08
	.zero		1


	//   ....[16]....
        /*0654*/ 	.word	0x00000680
        /*0658*/ 	.word	0x000000ff
        /*065c*/ 	.word	0x00038898
        /*0660*/ 	.short	0x0100
        /*0662*/ 	.byte	0x08
	.zero		1


	//   ....[17]....
        /*0664*/ 	.word	0x00000690
        /*0668*/ 	.word	0x000000ff
        /*066c*/ 	.word	0x000388a8
        /*0670*/ 	.short	0x0100
        /*0672*/ 	.byte	0x08
	.zero		1


	//   ....[18]....
        /*0674*/ 	.word	0x000007d0
        /*0678*/ 	.word	0x000000ff
        /*067c*/ 	.word	0x000388b0
        /*0680*/ 	.short	0x0100
        /*0682*/ 	.byte	0x08
	.zero		1


	//   ....[19]....
        /*0684*/ 	.word	0x000007e0
        /*0688*/ 	.word	0x000000ff
        /*068c*/ 	.word	0x000388c0
        /*0690*/ 	.short	0x0100
        /*0692*/ 	.byte	0x08
	.zero		1


	//   ....[20]....
        /*0694*/ 	.word	0x000007f0
        /*0698*/ 	.word	0x000000ff
        /*069c*/ 	.word	0x000388b8
        /*06a0*/ 	.short	0x0100
        /*06a2*/ 	.byte	0x08
	.zero		1


	//   ....[21]....
        /*06a4*/ 	.word	0x00000800
        /*06a8*/ 	.word	0x000000ff
        /*06ac*/ 	.word	0x000388c8
        /*06b0*/ 	.short	0x0100
        /*06b2*/ 	.byte	0x08
	.zero		1


	//   ....[22]....
        /*06b4*/ 	.word	0x000015d0
        /*06b8*/ 	.word	0x000000ff
        /*06bc*/ 	.word	0x00038800
        /*06c0*/ 	.short	0x010a
        /*06c2*/ 	.byte	0x04
	.zero		1


	//   ....[23]....
        /*06c4*/ 	.word	0x00001670
        /*06c8*/ 	.word	0x000000ff
        /*06cc*/ 	.word	0x00038830
        /*06d0*/ 	.short	0x010a
        /*06d2*/ 	.byte	0x04
	.zero		1


	//   ....[24]....
        /*06d4*/ 	.word	0x000016e0
        /*06d8*/ 	.word	0x000000ff
        /*06dc*/ 	.word	0x00038830
        /*06e0*/ 	.short	0x010a
        /*06e2*/ 	.byte	0x04
	.zero		1


	//   ....[25]....
        /*06e4*/ 	.word	0x00004560
        /*06e8*/ 	.word	0x000000ff
        /*06ec*/ 	.word	0x00000000
        /*06f0*/ 	.short	0x0101
        /*06f2*/ 	.byte	0x07
	.zero		1


	//   ....[26]....
        /*06f4*/ 	.word	0x00005ae0
        /*06f8*/ 	.word	0x000000ff
        /*06fc*/ 	.word	0x00038830
        /*0700*/ 	.short	0x010a
        /*0702*/ 	.byte	0x06
	.zero		1


	//   ....[27]....
        /*0704*/ 	.word	0x00005b30
        /*0708*/ 	.word	0x000000ff
        /*070c*/ 	.word	0x00038830
        /*0710*/ 	.short	0x010a
        /*0712*/ 	.byte	0x06
	.zero		1


	//   ....[28]....
        /*0714*/ 	.word	0x000083b0
        /*0718*/ 	.word	0x000000ff
        /*071c*/ 	.word	0x00038850
        /*0720*/ 	.short	0x010a
        /*0722*/ 	.byte	0x0a
	.zero		1


	//   ....[29]....
        /*0724*/ 	.word	0x000083f0
        /*0728*/ 	.word	0x000000ff
        /*072c*/ 	.word	0x00038850
        /*0730*/ 	.short	0x010a
        /*0732*/ 	.byte	0x0a
	.zero		1


	//   ....[30]....
        /*0734*/ 	.word	0x000095e0
        /*0738*/ 	.word	0x000000ff
        /*073c*/ 	.word	0x00000000
        /*0740*/ 	.short	0x0101
        /*0742*/ 	.byte	0x07
	.zero		1


	//   ....[31]....
        /*0744*/ 	.word	0x00009f60
        /*0748*/ 	.word	0x000000ff
        /*074c*/ 	.word	0x00000000
        /*0750*/ 	.short	0x0101
        /*0752*/ 	.byte	0x0a
	.zero		1


	//   ....[32]....
        /*0754*/ 	.word	0x0000a1c0
        /*0758*/ 	.word	0x000000ff
        /*075c*/ 	.word	0x00038830
        /*0760*/ 	.short	0x010a
        /*0762*/ 	.byte	0x06
	.zero		1


	//   ....[33]....
        /*0764*/ 	.word	0x0000a210
        /*0768*/ 	.word	0x000000ff
        /*076c*/ 	.word	0x00038830
        /*0770*/ 	.short	0x010a
        /*0772*/ 	.byte	0x06
	.zero		1


	//   ....[34]....
        /*0774*/ 	.word	0x0000cb30
        /*0778*/ 	.word	0x000000ff
        /*077c*/ 	.word	0x00038850
        /*0780*/ 	.short	0x010a
        /*0782*/ 	.byte	0x0e
	.zero		1


	//   ....[35]....
        /*0784*/ 	.word	0x0000cb70
        /*0788*/ 	.word	0x000000ff
        /*078c*/ 	.word	0x00038850
        /*0790*/ 	.short	0x010a
        /*0792*/ 	.byte	0x0e
	.zero		1


	//   ....[36]....
        /*0794*/ 	.word	0x0000d1b0
        /*0798*/ 	.word	0x000000ff
        /*079c*/ 	.word	0x00000000
        /*07a0*/ 	.short	0x0101
        /*07a2*/ 	.byte	0x0a
	.zero		1


	//   ....[37]....
        /*07a4*/ 	.word	0x0000dfe0
        /*07a8*/ 	.word	0x000000ff
        /*07ac*/ 	.word	0x00000000
        /*07b0*/ 	.short	0x0101
        /*07b2*/ 	.byte	0x0e
	.zero		1


	//   ....[38]....
        /*07b4*/ 	.word	0x0000e920
        /*07b8*/ 	.word	0x000000ff
        /*07bc*/ 	.word	0x00038850
        /*07c0*/ 	.short	0x010a
        /*07c2*/ 	.byte	0x05
	.zero		1


	//   ....[39]....
        /*07c4*/ 	.word	0x0000e960
        /*07c8*/ 	.word	0x000000ff
        /*07cc*/ 	.word	0x00038850
        /*07d0*/ 	.short	0x010a
        /*07d2*/ 	.byte	0x05
	.zero		1


	//   ....[40]....
        /*07d4*/ 	.word	0x0000efa0
        /*07d8*/ 	.word	0x000000ff
        /*07dc*/ 	.word	0x00000000
        /*07e0*/ 	.short	0x0101
        /*07e2*/ 	.byte	0x04
	.zero		1


	//   ....[41]....
        /*07e4*/ 	.word	0x0000fed0
        /*07e8*/ 	.word	0x000000ff
        /*07ec*/ 	.word	0x00000000
        /*07f0*/ 	.short	0x0101
        /*07f2*/ 	.byte	0x04
	.zero		1


	//   ....[42]....
        /*07f4*/ 	.word	0x00012c60
        /*07f8*/ 	.word	0x000000ff
        /*07fc*/ 	.word	0x00038840
        /*0800*/ 	.short	0x010a
        /*0802*/ 	.byte	0x2c
	.zero		1


	//   ....[43]....
        /*0804*/ 	.word	0x00013260
        /*0808*/ 	.word	0x000000ff
        /*080c*/ 	.word	0x00038830
        /*0810*/ 	.short	0x0107
        /*0812*/ 	.byte	0x2c
	.zero		1


	//   ....[44]....
        /*0814*/ 	.word	0x000132d0
        /*0818*/ 	.word	0x000000ff
        /*081c*/ 	.word	0x00038830
        /*0820*/ 	.short	0x0101
        /*0822*/ 	.byte	0x2c
	.zero		1


	//   ....[45]....
        /*0824*/ 	.word	0x00013d80
        /*0828*/ 	.word	0x000000ff
        /*082c*/ 	.word	0x00038800
        /*0830*/ 	.short	0x0107
        /*0832*/ 	.byte	0x2c
	.zero		1


	//   ....[46]....
        /*0834*/ 	.word	0x00013e00
        /*0838*/ 	.word	0x000000ff
        /*083c*/ 	.word	0x00038800
        /*0840*/ 	.short	0x0101
        /*0842*/ 	.byte	0x2c
	.zero		1


	//   ....[47]....
        /*0844*/ 	.word	0x00013e10
        /*0848*/ 	.word	0x000000ff
        /*084c*/ 	.word	0x00038820
        /*0850*/ 	.short	0x010a
        /*0852*/ 	.byte	0x2c
	.zero		1


	//   ....[48]....
        /*0854*/ 	.word	0x00014270
        /*0858*/ 	.word	0x00000013
        /*085c*/ 	.word	0x00038840
        /*0860*/ 	.short	0x010a
        /*0862*/ 	.byte	0x3f
	.zero		1


	//   ....[49]....
        /*0864*/ 	.word	0x00014840
        /*0868*/ 	.word	0x00000013
        /*086c*/ 	.word	0x00038830
        /*0870*/ 	.short	0x0107
        /*0872*/ 	.byte	0x3f
	.zero		1


	//   ....[50]....
        /*0874*/ 	.word	0x000148f0
        /*0878*/ 	.word	0x00000013
        /*087c*/ 	.word	0x00038830
        /*0880*/ 	.short	0x0101
        /*0882*/ 	.byte	0x3f
	.zero		1


	//   ....[51]....
        /*0884*/ 	.word	0x00014950
        /*0888*/ 	.word	0x00000004
        /*088c*/ 	.word	0x00038860
        /*0890*/ 	.short	0x010a
        /*0892*/ 	.byte	0x3f
	.zero		1


	//   ....[52]....
        /*0894*/ 	.word	0x00014e10
        /*0898*/ 	.word	0x00000004
        /*089c*/ 	.word	0x00038850
        /*08a0*/ 	.short	0x0107
        /*08a2*/ 	.byte	0x3f
	.zero		1


	//   ....[53]....
        /*08a4*/ 	.word	0x00014f80
        /*08a8*/ 	.word	0x00000004
        /*08ac*/ 	.word	0x00038850
        /*08b0*/ 	.short	0x0101
        /*08b2*/ 	.byte	0x3f
	.zero		1


	//   ....[54]....
        /*08b4*/ 	.word	0x00015110
        /*08b8*/ 	.word	0x00000000
        /*08bc*/ 	.word	0x00038860
        /*08c0*/ 	.short	0x010a
        /*08c2*/ 	.byte	0x3f
	.zero		1


	//   ....[55]....
        /*08c4*/ 	.word	0x00015660
        /*08c8*/ 	.word	0x00000000
        /*08cc*/ 	.word	0x00038850
        /*08d0*/ 	.short	0x0107
        /*08d2*/ 	.byte	0x3f
	.zero		1


	//   ....[56]....
        /*08d4*/ 	.word	0x00015720
        /*08d8*/ 	.word	0x00000000
        /*08dc*/ 	.word	0x00038850
        /*08e0*/ 	.short	0x0101
        /*08e2*/ 	.byte	0x3f
	.zero		1


	//   ....[57]....
        /*08e4*/ 	.word	0x000157b0
        /*08e8*/ 	.word	0x00000007
        /*08ec*/ 	.word	0x00038820
        /*08f0*/ 	.short	0x010a
        /*08f2*/ 	.byte	0x3f
	.zero		1


	//   ....[58]....
        /*08f4*/ 	.word	0x00015930
        /*08f8*/ 	.word	0x00000005
        /*08fc*/ 	.word	0x00038840
        /*0900*/ 	.short	0x010a
        /*0902*/ 	.byte	0x3f
	.zero		1


	//   ....[59]....
        /*0904*/ 	.word	0x000159d0
        /*0908*/ 	.word	0x00000003
        /*090c*/ 	.word	0x00038840
        /*0910*/ 	.short	0x010a
        /*0912*/ 	.byte	0x3f
	.zero		1


	//   ....[60]....
        /*0914*/ 	.word	0x00015a10
        /*0918*/ 	.word	0x00000005
        /*091c*/ 	.word	0x00038860
        /*0920*/ 	.short	0x010a
        /*0922*/ 	.byte	0x3f
	.zero		1


	//   ....[61]....
        /*0924*/ 	.word	0x00015a50
        /*0928*/ 	.word	0x00000003
        /*092c*/ 	.word	0x00038860
        /*0930*/ 	.short	0x010a
        /*0932*/ 	.byte	0x3f
	.zero		1


	//   ....[62]....
        /*0934*/ 	.word	0x00015ad0
        /*0938*/ 	.word	0x00000003
        /*093c*/ 	.word	0x00038800
        /*0940*/ 	.short	0x010a
        /*0942*/ 	.byte	0x3f
	.zero		1


	//   ....[63]....
        /*0944*/ 	.word	0x00015b40
        /*0948*/ 	.word	0x00000003
        /*094c*/ 	.word	0x00038830
        /*0950*/ 	.short	0x010a
        /*0952*/ 	.byte	0x3f
	.zero		1


	//   ....[64]....
        /*0954*/ 	.word	0x00015bb0
        /*0958*/ 	.word	0x00000006
        /*095c*/ 	.word	0x00038830
        /*0960*/ 	.short	0x010a
        /*0962*/ 	.byte	0x3f
	.zero		1


	//   ....[65]....
        /*0964*/ 	.word	0x00015c10
        /*0968*/ 	.word	0x00000003
        /*096c*/ 	.word	0x00038850
        /*0970*/ 	.short	0x010a
        /*0972*/ 	.byte	0x3f
	.zero		1


	//   ....[66]....
        /*0974*/ 	.word	0x00015c80
        /*0978*/ 	.word	0x00000006
        /*097c*/ 	.word	0x00038830
        /*0980*/ 	.short	0x010a
        /*0982*/ 	.byte	0x3f
	.zero		1


	//   ....[67]....
        /*0984*/ 	.word	0x00015ce0
        /*0988*/ 	.word	0x00000003
        /*098c*/ 	.word	0x00038850
        /*0990*/ 	.short	0x010a
        /*0992*/ 	.byte	0x3f
	.zero		1


	//   ....[68]....
        /*0994*/ 	.word	0x00015d40
        /*0998*/ 	.word	0x00000005
        /*099c*/ 	.word	0x00038850
        /*09a0*/ 	.short	0x010a
        /*09a2*/ 	.byte	0x3f
	.zero		1


	//   ....[69]....
        /*09a4*/ 	.word	0x00015e20
        /*09a8*/ 	.word	0x00000003
        /*09ac*/ 	.word	0x00038840
        /*09b0*/ 	.short	0x010a
        /*09b2*/ 	.byte	0x3f
	.zero		1


	//   ....[70]....
        /*09b4*/ 	.word	0x00017060
        /*09b8*/ 	.word	0x00000003
        /*09bc*/ 	.word	0x00038820
        /*09c0*/ 	.short	0x010a
        /*09c2*/ 	.byte	0x3f
	.zero		1


	//   ....[71]....
        /*09c4*/ 	.word	0x000170b0
        /*09c8*/ 	.word	0x00000013
        /*09cc*/ 	.word	0x00038840
        /*09d0*/ 	.short	0x010a
        /*09d2*/ 	.byte	0x3f
	.zero		1


	//   ....[72]....
        /*09d4*/ 	.word	0x00017830
        /*09d8*/ 	.word	0x00000004
        /*09dc*/ 	.word	0x00038860
        /*09e0*/ 	.short	0x010a
        /*09e2*/ 	.byte	0x3f
	.zero		1


	//   ....[73]....
        /*09e4*/ 	.word	0x00017fb0
        /*09e8*/ 	.word	0x00000000
        /*09ec*/ 	.word	0x00038860
        /*09f0*/ 	.short	0x010a
        /*09f2*/ 	.byte	0x3f
	.zero		1


	//   ....[74]....
        /*09f4*/ 	.word	0x000187c0
        /*09f8*/ 	.word	0x00000007
        /*09fc*/ 	.word	0x00038820
        /*0a00*/ 	.short	0x010a
        /*0a02*/ 	.byte	0x3f
	.zero		1


	//   ....[75]....
        /*0a04*/ 	.word	0x00018960
        /*0a08*/ 	.word	0x00000005
        /*0a0c*/ 	.word	0x00038840
        /*0a10*/ 	.short	0x010a
        /*0a12*/ 	.byte	0x3f
	.zero		1


	//   ....[76]....
        /*0a14*/ 	.word	0x000189b0
        /*0a18*/ 	.word	0x00000003
        /*0a1c*/ 	.word	0x00038840
        /*0a20*/ 	.short	0x010a
        /*0a22*/ 	.byte	0x3f
	.zero		1


	//   ....[77]....
        /*0a24*/ 	.word	0x00018a00
        /*0a28*/ 	.word	0x00000005
        /*0a2c*/ 	.word	0x00038860
        /*0a30*/ 	.short	0x010a
        /*0a32*/ 	.byte	0x3f
	.zero		1


	//----- nvinfo : EIATTR_NUM_MBARRIERS
	.align		4
.L_505:
        /*0a34*/ 	.byte	0x03, 0x38
        /*0a36*/ 	.short	0x0016


	//----- nvinfo : EIATTR_EXIT_INSTR_OFFSETS
	.align		4
        /*0a38*/ 	.byte	0x04, 0x1c
        /*0a3a*/ 	.short	(.L_507 - .L_506)


	//   ....[0]....
.L_506:
        /*0a3c*/ 	.word	0x00015aa0


	//----- nvinfo : EIATTR_MAX_THREADS
	.align		4
.L_507:
        /*0a40*/ 	.byte	0x04, 0x05
        /*0a42*/ 	.short	(.L_509 - .L_508)
.L_508:
        /*0a44*/ 	.word	0x00000180
        /*0a48*/ 	.word	0x00000001
        /*0a4c*/ 	.word	0x00000001


	//----- nvinfo : EIATTR_CRS_STACK_SIZE
	.align		4
.L_509:
        /*0a50*/ 	.byte	0x04, 0x1e
        /*0a52*/ 	.short	(.L_511 - .L_510)
.L_510:
        /*0a54*/ 	.word	0x00000000


	//----- nvinfo : EIATTR_CBANK_PARAM_SIZE
	.align		4
.L_511:
        /*0a58*/ 	.byte	0x03, 0x19
        /*0a5a*/ 	.short	0x0a70


	//----- nvinfo : EIATTR_PARAM_CBANK
	.align		4
        /*0a5c*/ 	.byte	0x04, 0x0a
        /*0a5e*/ 	.short	(.L_513 - .L_512)
	.align		4
.L_512:
        /*0a60*/ 	.word	index@(.nv.constant0._ZN7cutlass13device_kernelIN5flash11enable_sm90INS1_16FlashAttnFwdSm90INS1_25CollectiveMainloopFwdSm90ILi2EN4cute5tupleIJNS5_1CILi1EEES8_S8_EEENS6_IJNS7_ILi128EEENS7_ILi80EEENS7_ILi256EEEEEELi256ENS_10bfloat16_tEfNS_4arch4Sm90ELb1ELb0ELb1ELb0ELb1ELb0ELb0ELb1ELb1ELb1ELb1ELb0EEENS1_21CollectiveEpilogueFwdINS6_IJSA_SC_SB_EEES9_SE_SG_Li256ELb0ELb1ELb1ELb0EEENS1_19SingleTileSchedulerILb0ELb1ELb1ELi128EEEEEEEEEvNT_6ParamsE)
        /*0a64*/ 	.short	0x0210
        /*0a66*/ 	.short	0x0a70


	//----- nvinfo : EIATTR_SW_WAR
	.align		4
.L_513:
        /*0a68*/ 	.byte	0x04, 0x36
        /*0a6a*/ 	.short	(.L_515 - .L_514)
.L_514:
        /*0a6c*/ 	.word	0x00000008
.L_515:


//--------------------- .nv.info._ZN7cutlass13device_kernelIN5flash11enable_sm90INS1_16FlashAttnFwdSm90INS1_25CollectiveMainloopFwdSm90ILi2EN4cute5tupleIJNS5_1CILi1EEES8_S8_EEENS6_IJNS7_ILi128EEENS7_ILi80EEENS7_ILi256EEEEEELi256ENS_10bfloat16_tEfNS_4arch4Sm90ELb1ELb0ELb1ELb1ELb1ELb0ELb0ELb1ELb1ELb1ELb1ELb0EEENS1_21CollectiveEpilogueFwdINS6_IJSA_SC_SB_EEES9_SE_SG_Li256ELb1ELb1ELb1ELb0EEENS1_36VarlenDynamicPersistentTileSchedulerILi128ELi80ELi256ELi128ELb1ELb1ELb1ELb1ELb1ELb1EEEEEEEEEvNT_6ParamsE --------------------------
	.section	.nv.info._ZN7cutlass13device_kernelIN5flash11enable_sm90INS1_16FlashAttnFwdSm90INS1_25CollectiveMainloopFwdSm90ILi2EN4cute5tupleIJNS5_1CILi1EEES8_S8_EEENS6_IJNS7_ILi128EEENS7_ILi80EEENS7_ILi256EEEEEELi256ENS_10bfloat16_tEfNS_4arch4Sm90ELb1ELb0ELb1ELb1ELb1ELb0ELb0ELb1ELb1ELb1ELb1ELb0EEENS1_21CollectiveEpilogueFwdINS6_IJSA_SC_SB_EEES9_SE_SG_Li256ELb1ELb1ELb1ELb0EEENS1_36VarlenDynamicPersistentTileSchedulerILi128ELi80ELi256ELi128ELb1ELb1ELb1ELb1ELb1ELb1EEEEEEEEEvNT_6ParamsE,"",@"SHT_CUDA_INFO"
	.sectionflags	@""
	.align	4


	//----- nvinfo : EIATTR_CUDA_API_VERSION
	.align		4
        /*0000*/ 	.byte	0x04, 0x37
        /*0002*/ 	.short	(.L_517 - .L_516)
.L_516:
        /*0004*/ 	.word	0x00000082


	//----- nvinfo : EIATTR_KPARAM_INFO
	.align		4
.L_517:
        /*0008*/ 	.byte	0x04, 0x17
        /*000a*/ 	.short	(.L_519 - .L_518)
.L_518:
        /*000c*/ 	.word	0x00000000
        /*0010*/ 	.short	0x0000
        /*0012*/ 	.short	0x0070
        /*0014*/ 	.byte	0x00, 0xf0, 0x01, 0x2a


	//----- nvinfo : EIATTR_SPARSE_MMA_MASK
	.align		4
.L_519:
        /*0018*/ 	.byte	0x03, 0x50
        /*001a*/ 	.short	0x0000


	//----- nvinfo : EIATTR_MAXREG_COUNT
	.align		4
        /*001c*/ 	.byte	0x03, 0x1b
        /*001e*/ 	.short	0x00a8


	//----- nvinfo : EIATTR_NUM_BARRIERS
	.align		4
        /*0020*/ 	.byte	0x02, 0x4c
        /*0022*/ 	.byte	0x09
	.zero		1


	//----- nvinfo : EIATTR_EXTERNS
	.align		4
        /*0024*/ 	.byte	0x04, 0x0f
        /*0026*/ 	.short	(.L_521 - .L_520)


	//   ....[0]....
	.align		4
.L_520:
        /*0028*/ 	.word	index@(__assertfail)


	//----- nvinfo : EIATTR_ANNOTATIONS
	.align		4
.L_521:
        /*002c*/ 	.byte	0x04, 0x55
        /*002e*/ 	.short	(.L_523 - .L_522)


	//   ....[0]....
.L_522:
        /* <DEDUP_REMOVED lines=29> */


	//----- nvinfo : EIATTR_MERCURY_ISA_VERSION
	.align		4
.L_523:
        /*01e8*/ 	.byte	0x03, 0x5f
        /*01ea*/ 	.short	0x0101


	//----- nvinfo : EIATTR_UNUSED_LOAD_BYTE_OFFSET
	.align		4
        /*01ec*/ 	.byte	0x04, 0x44
        /*01ee*/ 	.short	(.L_525 - .L_524)


	//   ....[0]....
.L_524:
        /*01f0*/ 	.word	0x00000950
        /*01f4*/ 	.word	0x0000fff0


	//   ....[1]....
        /*01f8*/ 	.word	0x0000f950
        /*01fc*/ 	.word	0x0000fff0


	//----- nvinfo : EIATTR_INT_WARP_WIDE_INSTR_OFFSETS
	.align		4
.L_525:
        /*0200*/ 	.byte	0x04, 0x31
        /*0202*/ 	.short	(.L_527 - .L_526)


	//   ....[0]....
.L_526:
        /*0204*/ 	.word	0x000000c0


	//   ....[1]....
        /*0208*/ 	.word	0x000000d0


	//   ....[2]....
        /*020c*/ 	.word	0x00000170


	//   ....[3]....
        /*0210*/ 	.word	0x00015fd0


	//   ....[4]....
        /*0214*/ 	.word	0x00016060


	//   ....[5]....
        /*0218*/ 	.word	0x00018f70


	//   ....[6]....
        /*021c*/ 	.word	0x00019000


	//----- nvinfo : EIATTR_COOP_GROUP_MASK_REGIDS
	.align		4
.L_527:
        /*0220*/ 	.byte	0x04, 0x29
        /*0222*/ 	.short	(.L_529 - .L_528)


	//   ....[0]....
.L_528:
        /*0224*/ 	.word	0xffffffff


	//   ....[1]....
        /*0228*/ 	.word	0xffffffff


	//   ....[2]....
        /*022c*/ 	.word	0xffffffff


	//   ....[3]....
        /*0230*/ 	.word	0xffffffff


	//   ....[4]....
        /*0234*/ 	.word	0xffffffff


	//   ....[5]....
        /*0238*/ 	.word	0xffffffff


	//   ....[6]....
        /*023c*/ 	.word	0xffffffff


	//   ....[7]....
        /*0240*/ 	.word	0xffffffff


	//   ....[8]....
        /*0244*/ 	.word	0xffffffff


	//   ....[9]....
        /*0248*/ 	.word	0xffffffff


	//   ....[10]....
        /*024c*/ 	.word	0xffffffff


	//   ....[11]....
        /*0250*/ 	.word	0xffffffff


	//   ....[12]....
        /*0254*/ 	.word	0xffffffff


	//   ....[13]....
        /*0258*/ 	.word	0xffffffff


	//   ....[14]....
        /*025c*/ 	.word	0xffffffff


	//   ....[15]....
        /*0260*/ 	.word	0xffffffff


	//   ....[16]....
        /*0264*/ 	.word	0xffffffff


	//   ....[17]....
        /*0268*/ 	.word	0xffffffff


	//   ....[18]....
        /*026c*/ 	.word	0xffffffff


	//   ....[19]....
        /*0270*/ 	.word	0xffffffff


	//   ....[20]....
        /*0274*/ 	.word	0xffffffff


	//   ....[21]....
        /*0278*/ 	.word	0xffffffff


	//   ....[22]....
        /*027c*/ 	.word	0xffffffff


	//   ....[23]....
        /*0280*/ 	.word	0xffffffff


	//   ....[24]....
        /*0284*/ 	.word	0xffffffff


	//   ....[25]....
        /*0288*/ 	.word	0xffffffff


	//   ....[26]....
        /*028c*/ 	.word	0xffffffff


	//   ....[27]....
        /*0290*/ 	.word	0xffffffff


	//   ....[28]....
        /*0294*/ 	.word	0xffffffff


	//   ....[29]....
        /*0298*/ 	.word	0xffffffff


	//   ....[30]....
        /*029c*/ 	.word	0xffffffff


	//   ....[31]....
        /*02a0*/ 	.word	0xffffffff


	//   ....[32]....
        /*02a4*/ 	.word	0xffffffff


	//   ....[33]....
        /*02a8*/ 	.word	0xffffffff


	//   ....[34]....
        /*02ac*/ 	.word	0xffffffff


	//   ....[35]....
        /*02b0*/ 	.word	0xffffffff


	//   ....[36]....
        /*02b4*/ 	.word	0xffffffff


	//   ....[37]....
        /*02b8*/ 	.word	0xffffffff


	//   ....[38]....
        /*02bc*/ 	.word	0xffffffff


	//   ....[39]....
        /*02c0*/ 	.word	0xffffffff


	//   ....[40]....
        /*02c4*/ 	.word	0xffffffff


	//   ....[41]....
        /*02c8*/ 	.word	0xffffffff


	//   ....[42]....
        /*02cc*/ 	.word	0xffffffff


	//   ....[43]....
        /*02d0*/ 	.word	0xffffffff


	//   ....[44]....
        /*02d4*/ 	.word	0xffffffff


	//   ....[45]....
        /*02d8*/ 	.word	0xffffffff


	//   ....[46]....
        /*02dc*/ 	.word	0xffffffff


	//   ....[47]....
        /*02e0*/ 	.word	0xffffffff


	//   ....[48]....
        /*02e4*/ 	.word	0xffffffff


	//   ....[49]....
        /*02e8*/ 	.word	0xffffffff


	//   ....[50]....
        /*02ec*/ 	.word	0xffffffff


	//   ....[51]....
        /*02f0*/ 	.word	0xffffffff


	//   ....[52]....
        /*02f4*/ 	.word	0xffffffff


	//   ....[53]....
        /*02f8*/ 	.word	0xffffffff


	//   ....[54]....
        /*02fc*/ 	.word	0xffffffff


	//   ....[55]....
        /*0300*/ 	.word	0xffffffff


	//   ....[56]....
        /*0304*/ 	.word	0xffffffff


	//   ....[57]....
        /*0308*/ 	.word	0xffffffff


	//   ....[58]....
        /*030c*/ 	.word	0xffffffff


	//   ....[59]....
        /*0310*/ 	.word	0xffffffff


	//   ....[60]....
        /*0314*/ 	.word	0xffffffff


	//   ....[61]....
        /*0318*/ 	.word	0xffffffff


	//   ....[62]....
        /*031c*/ 	.word	0xffffffff


	//   ....[63]....
        /*0320*/ 	.word	0xffffffff


	//   ....[64]....
        /*0324*/ 	.word	0xffffffff


	//   ....[65]....
        /*0328*/ 	.word	0xffffffff


	//   ....[66]....
        /*032c*/ 	.word	0xffffffff


	//   ....[67]....
        /*0330*/ 	.word	0xffffffff


	//   ....[68]....
        /*0334*/ 	.word	0xffffffff


	//   ....[69]....
        /*0338*/ 	.word	0xffffffff


	//   ....[70]....
        /*033c*/ 	.word	0xffffffff


	//   ....[71]....
        /*0340*/ 	.word	0xffffffff


	//   ....[72]....
        /*0344*/ 	.word	0xffffffff


	//   ....[73]....
        /*0348*/ 	.word	0xffffffff


	//   ....[74]....
        /*034c*/ 	.word	0xffffffff


	//   ....[75]....
        /*0350*/ 	.word	0xffffffff


	//   ....[76]....
        /*0354*/ 	.word	0xffffffff


	//   ....[77]....
        /*0358*/ 	.word	0xffffffff


	//   ....[78]....
        /*035c*/ 	.word	0xffffffff


	//   ....[79]....
        /*0360*/ 	.word	0xffffffff


	//   ....[80]....
        /*0364*/ 	.word	0xffffffff


	//   ....[81]....
        /*0368*/ 	.word	0xffffffff


	//   ....[82]....
        /*036c*/ 	.word	0xffffffff


	//   ....[83]....
        /*0370*/ 	.word	0xffffffff


	//   ....[84]....
        /*0374*/ 	.word	0xffffffff


	//   ....[85]....
        /*0378*/ 	.word	0xffffffff


	//   ....[86]....
        /*037c*/ 	.word	0xffffffff


	//   ....[87]....
        /*0380*/ 	.word	0xffffffff


	//   ....[88]....
        /*0384*/ 	.word	0xffffffff


	//   ....[89]....
        /*0388*/ 	.word	0xffffffff


	//   ....[90]....
        /*038c*/ 	.word	0xffffffff


	//   ....[91]....
        /*0390*/ 	.word	0xffffffff


	//   ....[92]....
        /*0394*/ 	.word	0xffffffff


	//   ....[93]....
        /*0398*/ 	.word	0xffffffff


	//   ....[94]....
        /*039c*/ 	.word	0xffffffff


	//   ....[95]....
        /*03a0*/ 	.word	0xffffffff


	//   ....[96]....
        /*03a4*/ 	.word	0xffffffff


	//   ....[97]....
        /*03a8*/ 	.word	0xffffffff


	//   ....[98]....
        /*03ac*/ 	.word	0xffffffff


	//   ....[99]....
        /*03b0*/ 	.word	0xffffffff


	//   ....[100]....
        /*03b4*/ 	.word	0xffffffff


	//   ....[101]....
        /*03b8*/ 	.word	0xffffffff


	//   ....[102]....
        /*03bc*/ 	.word	0xffffffff


	//   ....[103]....
        /*03c0*/ 	.word	0xffffffff


	//   ....[104]....
        /*03c4*/ 	.word	0xffffffff


	//   ....[105]....
        /*03c8*/ 	.word	0xffffffff


	//   ....[106]....
        /*03cc*/ 	.word	0xffffffff


	//   ....[107]....
        /*03d0*/ 	.word	0xffffffff


	//   ....[108]....
        /*03d4*/ 	.word	0xffffffff


	//   ....[109]....
        /*03d8*/ 	.word	0xffffffff


	//   ....[110]....
        /*03dc*/ 	.word	0xffffffff


	//   ....[111]....
        /*03e0*/ 	.word	0xffffffff


	//   ....[112]....
        /*03e4*/ 	.word	0xffffffff


	//   ....[113]....
        /*03e8*/ 	.word	0xffffffff


	//   ....[114]....
        /*03ec*/ 	.word	0xffffffff


	//   ....[115]....
        /*03f0*/ 	.word	0xffffffff


	//   ....[116]....
        /*03f4*/ 	.word	0xffffffff


	//   ....[117]....
        /*03f8*/ 	.word	0xffffffff


	//   ....[118]....
        /*03fc*/ 	.word	0xffffffff


	//   ....[119]....
        /*0400*/ 	.word	0xffffffff


	//   ....[120]....
        /*0404*/ 	.word	0xffffffff


	//   ....[121]....
        /*0408*/ 	.word	0xffffffff


	//   ....[122]....
        /*040c*/ 	.word	0xffffffff


	//   ....[123]....
        /*0410*/ 	.word	0xffffffff


	//   ....[124]....
        /*0414*/ 	.word	0xffffffff


	//   ....[125]....
        /*0418*/ 	.word	0xffffffff


	//   ....[126]....
        /*041c*/ 	.word	0xffffffff


	//   ....[127]....
        /*0420*/ 	.word	0xffffffff


	//   ....[128]....
        /*0424*/ 	.word	0xffffffff


	//   ....[129]....
        /*0428*/ 	.word	0xffffffff


	//   ....[130]....
        /*042c*/ 	.word	0xffffffff


	//   ....[131]....
        /*0430*/ 	.word	0xffffffff


	//   ....[132]....
        /*0434*/ 	.word	0xffffffff


	//   ....[133]....
        /*0438*/ 	.word	0xffffffff


	//   ....[134]....
        /*043c*/ 	.word	0xffffffff


	//   ....[135]....
        /*0440*/ 	.word	0xffffffff


	//   ....[136]....
        /*0444*/ 	.word	0xffffffff


	//   ....[137]....
        /*0448*/ 	.word	0xffffffff


	//   ....[138]....
        /*044c*/ 	.word	0xffffffff


	//   ....[139]....
        /*0450*/ 	.word	0xffffffff


	//   ....[140]....
        /*0454*/ 	.word	0xffffffff


	//   ....[141]....
        /*0458*/ 	.word	0xffffffff


	//   ....[142]....
        /*045c*/ 	.word	0xffffffff


	//   ....[143]....
        /*0460*/ 	.word	0x0500000f


	//   ....[144]....
        /*0464*/ 	.word	0x0500000f


	//   ....[145]....
        /*0468*/ 	.word	0x0500000f


	//   ....[146]....
        /*046c*/ 	.word	0x0500000f


	//   ....[147]....
        /*0470*/ 	.word	0x0500000f


	//   ....[148]....
        /*0474*/ 	.word	0x0500000f


	//   ....[149]....
        /*0478*/ 	.word	0x0500000f


	//   ....[150]....
        /*047c*/ 	.word	0x0500000f


	//   ....[151]....
        /*0480*/ 	.word	0x0500000f


	//   ....[152]....
        /*0484*/ 	.word	0x0500000f


	//   ....[153]....
        /*0488*/ 	.word	0x0500000f


	//   ....[154]....
        /*048c*/ 	.word	0x0500000f


	//   ....[155]....
        /*0490*/ 	.word	0x0500000f


	//   ....[156]....
        /*0494*/ 	.word	0x0500000f


	//   ....[157]....
        /*0498*/ 	.word	0x0500000f


	//   ....[158]....
        /*049c*/ 	.word	0x0500000f


	//   ....[159]....
        /*04a0*/ 	.word	0x0500000f


	//   ....[160]....
        /*04a4*/ 	.word	0x0500000f


	//   ....[161]....
        /*04a8*/ 	.word	0x0500000f


	//   ....[162]....
        /*04ac*/ 	.word	0x0500000f


	//   ....[163]....
        /*04b0*/ 	.word	0x0500000f


	//   ....[164]....
        /*04b4*/ 	.word	0x0500000f


	//   ....[165]....
        /*04b8*/ 	.word	0x0500000f


	//   ....[166]....
        /*04bc*/ 	.word	0x0500000f


	//   ....[167]....
        /*04c0*/ 	.word	0x0500000f


	//   ....[168]....
        /*04c4*/ 	.word	0x0500000f


	//   ....[169]....
        /*04c8*/ 	.word	0x0500000f


	//   ....[170]....
        /*04cc*/ 	.word	0x0500000f


	//   ....[171]....
        /*04d0*/ 	.word	0x0500000f


	//   ....[172]....
        /*04d4*/ 	.word	0x0500000f


	//   ....[173]....
        /*04d8*/ 	.word	0x0500000f


	//   ....[174]....
        /*04dc*/ 	.word	0x0500000f


	//   ....[175]....
        /*04e0*/ 	.word	0x0500000f


	//   ....[176]....
        /*04e4*/ 	.word	0x0500000f


	//   ....[177]....
        /*04e8*/ 	.word	0x0500000f


	//   ....[178]....
        /*04ec*/ 	.word	0x0500000f


	//   ....[179]....
        /*04f0*/ 	.word	0x0500000f


	//   ....[180]....
        /*04f4*/ 	.word	0x0500000f


	//   ....[181]....
        /*04f8*/ 	.word	0x0500000f


	//   ....[182]....
        /*04fc*/ 	.word	0x0500000f


	//   ....[183]....
        /*0500*/ 	.word	0x0500000f


	//   ....[184]....
        /*0504*/ 	.word	0x0500000f


	//   ....[185]....
        /*0508*/ 	.word	0x0500000f


	//   ....[186]....
        /*050c*/ 	.word	0x0500000f


	//   ....[187]....
        /*0510*/ 	.word	0x0500000f


	//   ....[188]....
        /*0514*/ 	.word	0x0500000f


	//   ....[189]....
        /*0518*/ 	.word	0x0500000f


	//   ....[190]....
        /*051c*/ 	.word	0x0500000f


	//   ....[191]....
        /*0520*/ 	.word	0x0500000f


	//   ....[192]....
        /*0524*/ 	.word	0x0500000f


	//   ....[193]....
        /*0528*/ 	.word	0x0500000f


	//   ....[194]....
        /*052c*/ 	.word	0x0500000f


	//   ....[195]....
        /*0530*/ 	.word	0x0500000f


	//   ....[196]....
        /*0534*/ 	.word	0x0500000f


	//   ....[197]....
        /*0538*/ 	.word	0x0500000f


	//   ....[198]....
        /*053c*/ 	.word	0x0500000f


	//   ....[199]....
        /*0540*/ 	.word	0x0500000f


	//   ....[200]....
        /*0544*/ 	.word	0x0500000f


	//   ....[201]....
        /*0548*/ 	.word	0x0500000f


	//   ....[202]....
        /*054c*/ 	.word	0x0500000f


	//   ....[203]....
        /*0550*/ 	.word	0x0500000f


	//   ....[204]....
        /*0554*/ 	.word	0x0500000f


	//   ....[205]....
        /*0558*/ 	.word	0x0500000f


	//   ....[206]....
        /*055c*/ 	.word	0x0500000f


	//   ....[207]....
        /*0560*/ 	.word	0x0500000f


	//   ....[208]....
        /*0564*/ 	.word	0x0500000f


	//   ....[209]....
        /*0568*/ 	.word	0x0500000f


	//   ....[210]....
        /*056c*/ 	.word	0x0500000f


	//   ....[211]....
        /*0570*/ 	.word	0x0500000f


	//   ....[212]....
        /*0574*/ 	.word	0x0500000f


	//   ....[213]....
        /*0578*/ 	.word	0x0500000f


	//   ....[214]....
        /*057c*/ 	.word	0x0500000f


	//   ....[215]....
        /*0580*/ 	.word	0x0500000f


	//   ....[216]....
        /*0584*/ 	.word	0x0500000f


	//   ....[217]....
        /*0588*/ 	.word	0x0500000f


	//   ....[218]....
        /*058c*/ 	.word	0x0500000f


	//----- nvinfo : EIATTR_COOP_GROUP_INSTR_OFFSETS
	.align		4
.L_529:
        /*0590*/ 	.byte	0x04, 0x28
        /*0592*/ 	.short	(.L_531 - .L_530)


	//   ....[0]....
.L_530:
        /*0594*/ 	.word	0x00000070


	//   ....[1]....
        /*0598*/ 	.word	0x000000b0


	//   ....[2]....
        /*059c*/ 	.word	0x000002d0


	//   ....[3]....
        /*05a0*/ 	.word	0x00000430


	//   ....[4]....
        /*05a4*/ 	.word	0x00000550


	//   ....[5]....
        /*05a8*/ 	.word	0x000006b0


	//   ....[6]....
        /*05ac*/ 	.word	0x00002020


	//   ....[7]....
        /*05b0*/ 	.word	0x00004900


	//   ....[8]....
        /*05b4*/ 	.word	0x000049a0


	//   ....[9]....
        /*05b8*/ 	.word	0x00005290


	//   ....[10]....
        /*05bc*/ 	.word	0x000054f0


	//   ....[11]....
        /*05c0*/ 	.word	0x00005a70


	//   ....[12]....
        /*05c4*/ 	.word	0x00005b00


	//   ....[13]....
        /*05c8*/ 	.word	0x00008fe0


	//   ....[14]....
        /*05cc*/ 	.word	0x00009030


	//   ....[15]....
        /*05d0*/ 	.word	0x00009700


	//   ....[16]....
        /*05d4*/ 	.word	0x00009810


	//   ....[17]....
        /*05d8*/ 	.word	0x00009d90


	//   ....[18]....
        /*05dc*/ 	.word	0x00009e00


	//   ....[19]....
        /*05e0*/ 	.word	0x0000d610


	//   ....[20]....
        /*05e4*/ 	.word	0x0000d670


	//   ....[21]....
        /*05e8*/ 	.word	0x0000d8d0


	//   ....[22]....
        /*05ec*/ 	.word	0x0000d8f0


	//   ....[23]....
        /*05f0*/ 	.word	0x0000ec40


	//   ....[24]....
        /*05f4*/ 	.word	0x0000ec70


	//   ....[25]....
        /*05f8*/ 	.word	0x0000ed00


	//   ....[26]....
        /*05fc*/ 	.word	0x0000ed20


	//   ....[27]....
        /*0600*/ 	.word	0x00010b50


	//   ....[28]....
        /*0604*/ 	.word	0x00010b60


	//   ....[29]....
        /*0608*/ 	.word	0x00010b70


	//   ....[30]....
        /*060c*/ 	.word	0x00010b80


	//   ....[31]....
        /*0610*/ 	.word	0x00011670


	//   ....[32]....
        /*0614*/ 	.word	0x00011690


	//   ....[33]....
        /*0618*/ 	.word	0x00011830


	//   ....[34]....
        /*061c*/ 	.word	0x00011850


	//   ....[35]....
        /*0620*/ 	.word	0x00011990


	//   ....[36]....
        /*0624*/ 	.word	0x000119b0


	//   ....[37]....
        /*0628*/ 	.word	0x00011b00


	//   ....[38]....
        /*062c*/ 	.word	0x00011b20


	//   ....[39]....
        /*0630*/ 	.word	0x00012110


	//   ....[40]....
        /*0634*/ 	.word	0x00012150


	//   ....[41]....
        /*0638*/ 	.word	0x00012c40


	//   ....[42]....
        /*063c*/ 	.word	0x00012c50


	//   ....[43]....
        /*0640*/ 	.word	0x00013fb0


	//   ....[44]....
        /*0644*/ 	.word	0x00013fe0


	//   ....[45]....
        /*0648*/ 	.word	0x00014150


	//   ....[46]....
        /*064c*/ 	.word	0x00014170


	//   ....[47]....
        /*0650*/ 	.word	0x000142b0


	//   ....[48]....
        /*0654*/ 	.word	0x000142d0


	//   ....[49]....
        /*0658*/ 	.word	0x00014420


	//   ....[50]....
        /*065c*/ 	.word	0x00014440


	//   ....[51]....
        /*0660*/ 	.word	0x00014620


	//   ....[52]....
        /*0664*/ 	.word	0x00014810


	//   ....[53]....
        /*0668*/ 	.word	0x00014840


	//   ....[54]....
        /*066c*/ 	.word	0x00014870


	//   ....[55]....
        /*0670*/ 	.word	0x000148a0


	//   ....[56]....
        /*0674*/ 	.word	0x000148d0


	//   ....[57]....
        /*0678*/ 	.word	0x00014900


	//   ....[58]....
        /*067c*/ 	.word	0x00014a70


	//   ....[59]....
        /*0680*/ 	.word	0x00014aa0


	//   ....[60]....
        /*0684*/ 	.word	0x00014ad0


	//   ....[61]....
        /*0688*/ 	.word	0x00014b00


	//   ....[62]....
        /*068c*/ 	.word	0x00014b30


	//   ....[63]....
        /*0690*/ 	.word	0x00014b60


	//   ....[64]....
        /*0694*/ 	.word	0x00014bf0


	//   ....[65]....
        /*0698*/ 	.word	0x00014c20


	//   ....[66]....
        /*069c*/ 	.word	0x00014c30


	//   ....[67]....
        /*06a0*/ 	.word	0x00014c70


	//   ....[68]....
        /*06a4*/ 	.word	0x00016ba0


	//   ....[69]....
        /*06a8*/ 	.word	0x00016be0


	//   ....[70]....
        /*06ac*/ 	.word	0x00016c10


	//   ....[71]....
        /*06b0*/ 	.word	0x00016cc0


	//   ....[72]....
        /*06b4*/ 	.word	0x00016d00


	//   ....[73]....
        /*06b8*/ 	.word	0x00016d60


	//   ....[74]....
        /*06bc*/ 	.word	0x00016da0


	//   ....[75]....
        /*06c0*/ 	.word	0x00016e00


	//   ....[76]....
        /*06c4*/ 	.word	0x00016e20


	//   ....[77]....
        /*06c8*/ 	.word	0x00016e50


	//   ....[78]....
        /*06cc*/ 	.word	0x00017640


	//   ....[79]....
        /*06d0*/ 	.word	0x00017670


	//   ....[80]....
        /*06d4*/ 	.word	0x000176d0


	//   ....[81]....
        /*06d8*/ 	.word	0x00017740


	//   ....[82]....
        /*06dc*/ 	.word	0x00017790


	//   ....[83]....
        /*06e0*/ 	.word	0x00017800


	//   ....[84]....
        /*06e4*/ 	.word	0x00017850


	//   ....[85]....
        /*06e8*/ 	.word	0x000178c0


	//   ....[86]....
        /*06ec*/ 	.word	0x00017910


	//   ....[87]....
        /*06f0*/ 	.word	0x00017980


	//   ....[88]....
        /*06f4*/ 	.word	0x000179d0


	//   ....[89]....
        /*06f8*/ 	.word	0x00017a40


	//   ....[90]....
        /*06fc*/ 	.word	0x00017a80


	//   ....[91]....
        /*0700*/ 	.word	0x00017af0


	//   ....[92]....
        /*0704*/ 	.word	0x00017b00


	//   ....[93]....
        /*0708*/ 	.word	0x00017b50


	//   ....[94]....
        /*070c*/ 	.word	0x00018320


	//   ....[95]....
        /*0710*/ 	.word	0x00018350


	//   ....[96]....
        /*0714*/ 	.word	0x00018380


	//   ....[97]....
        /*0718*/ 	.word	0x00018440


	//   ....[98]....
        /*071c*/ 	.word	0x00018470


	//   ....[99]....
        /*0720*/ 	.word	0x000184c0


	//   ....[100]....
        /*0724*/ 	.word	0x000184f0


	//   ....[101]....
        /*0728*/ 	.word	0x00018540


	//   ....[102]....
        /*072c*/ 	.word	0x00018570


	//   ....[103]....
        /*0730*/ 	.word	0x000185e0


	//   ....[104]....
        /*0734*/ 	.word	0x000188c0


	//   ....[105]....
        /*0738*/ 	.word	0x000188e0


	//   ....[106]....
        /*073c*/ 	.word	0x000188f0


	//   ....[107]....
        /*0740*/ 	.word	0x000189a0


	//   ....[108]....
        /*0744*/ 	.word	0x000189b0


	//   ....[109]....
        /*0748*/ 	.word	0x00018a60


	//   ....[110]....
        /*074c*/ 	.word	0x00018a70


	//   ....[111]....
        /*0750*/ 	.word	0x00018b20


	//   ....[112]....
        /*0754*/ 	.word	0x00018b30


	//   ....[113]....
        /*0758*/ 	.word	0x00018b40


	//   ....[114]....
        /*075c*/ 	.word	0x00019150


	//   ....[115]....
        /*0760*/ 	.word	0x00019190


	//   ....[116]....
        /*0764*/ 	.word	0x000191d0


	//   ....[117]....
        /*0768*/ 	.word	0x000191f0


	//   ....[118]....
        /*076c*/ 	.word	0x00019210


	//   ....[119]....
        /*0770*/ 	.word	0x000192c0


	//   ....[120]....
        /*0774*/ 	.word	0x00019370


	//   ....[121]....
        /*0778*/ 	.word	0x000193a0


	//   ....[122]....
        /*077c*/ 	.word	0x000193b0


	//   ....[123]....
        /*0780*/ 	.word	0x00019440


	//   ....[124]....
        /*0784*/ 	.word	0x000198b0


	//   ....[125]....
        /*0788*/ 	.word	0x000198e0


	//   ....[126]....
        /*078c*/ 	.word	0x00019940


	//   ....[127]....
        /*0790*/ 	.word	0x00019970


	//   ....[128]....
        /*0794*/ 	.word	0x000199a0


	//   ....[129]....
        /*0798*/ 	.word	0x000199d0


	//   ....[130]....
        /*079c*/ 	.word	0x00019a00


	//   ....[131]....
        /*07a0*/ 	.word	0x00019a30


	//   ....[132]....
        /*07a4*/ 	.word	0x00019bd0


	//   ....[133]....
        /*07a8*/ 	.word	0x00019c00


	//   ....[134]....
        /*07ac*/ 	.word	0x00019c30


	//   ....[135]....
        /*07b0*/ 	.word	0x00019c60


	//   ....[136]....
        /*07b4*/ 	.word	0x00019c90


	//   ....[137]....
        /*07b8*/ 	.word	0x00019cc0


	//   ....[138]....
        /*07bc*/ 	.word	0x00019d80


	//   ....[139]....
        /*07c0*/ 	.word	0x00019da0


	//   ....[140]....
        /*07c4*/ 	.word	0x00019dc0


	//   ....[141]....
        /*07c8*/ 	.word	0x00019e20


	//   ....[142]....
        /*07cc*/ 	.word	0x0001a840


	//   ....[143]....
        /*07d0*/ 	.word	0x0001ae10


	//   ....[144]....
        /*07d4*/ 	.word	0x0001af00


	//   ....[145]....
        /*07d8*/ 	.word	0x0001afd0


	//   ....[146]....
        /*07dc*/ 	.word	0x0001b040


	//   ....[147]....
        /*07e0*/ 	.word	0x0001b0e0


	//   ....[148]....
        /*07e4*/ 	.word	0x0001b1c0


	//   ....[149]....
        /*07e8*/ 	.word	0x0001b2c0


	//   ....[150]....
        /*07ec*/ 	.word	0x0001b330


	//   ....[151]....
        /*07f0*/ 	.word	0x0001b420


	//   ....[152]....
        /*07f4*/ 	.word	0x0001b490


	//   ....[153]....
        /*07f8*/ 	.word	0x0001b570


	//   ....[154]....
        /*07fc*/ 	.word	0x0001b620


	//   ....[155]....
        /*0800*/ 	.word	0x0001b690


	//   ....[156]....
        /*0804*/ 	.word	0x0001b710


	//   ....[157]....
        /*0808*/ 	.word	0x0001b7f0


	//   ....[158]....
        /*080c*/ 	.word	0x0001b870


	//   ....[159]....
        /*0810*/ 	.word	0x0001b960


	//   ....[160]....
        /*0814*/ 	.word	0x0001b9e0


	//   ....[161]....
        /*0818*/ 	.word	0x0001bad0


	//   ....[162]....
        /*081c*/ 	.word	0x0001bb50


	//   ....[163]....
        /*0820*/ 	.word	0x0001bc40


	//   ....[164]....
        /*0824*/ 	.word	0x0001bcc0


	//   ....[165]....
        /*0828*/ 	.word	0x0001bdb0


	//   ....[166]....
        /*082c*/ 	.word	0x0001be30


	//   ....[167]....
        /*0830*/ 	.word	0x0001bf10


	//   ....[168]....
        /*0834*/ 	.word	0x0001bf90


	//   ....[169]....
        /*0838*/ 	.word	0x0001c060


	//   ....[170]....
        /*083c*/ 	.word	0x0001c190


	//   ....[171]....
        /*0840*/ 	.word	0x0001c260


	//   ....[172]....
        /*0844*/ 	.word	0x0001c330


	//   ....[173]....
        /*0848*/ 	.word	0x0001c410


	//   ....[174]....
        /*084c*/ 	.word	0x0001c470


	//   ....[175]....
        /*0850*/ 	.word	0x0001c550


	//   ....[176]....
        /*0854*/ 	.word	0x0001c5b0


	//   ....[177]....
        /*0858*/ 	.word	0x0001c690


	//   ....[178]....
        /*085c*/ 	.word	0x0001c6f0


	//   ....[179]....
        /*0860*/ 	.word	0x0001c800


	//   ....[180]....
        /*0864*/ 	.word	0x0001c8f0


	//   ....[181]....
        /*0868*/ 	.word	0x0001c990


	//   ....[182]....
        /*086c*/ 	.word	0x0001c9f0


	//   ....[183]....
        /*0870*/ 	.word	0x0001cb10


	//   ....[184]....
        /*0874*/ 	.word	0x0001cb70


	//   ....[185]....
        /*0878*/ 	.word	0x0001cc90


	//   ....[186]....
        /*087c*/ 	.word	0x0001ccf0


	//   ....[187]....
        /*0880*/ 	.word	0x0001ce10


	//   ....[188]....
        /*0884*/ 	.word	0x0001ce70


	//   ....[189]....
        /*0888*/ 	.word	0x0001cf40


	//   ....[190]....
        /*088c*/ 	.word	0x0001d0a0


	//   ....[191]....
        /*0890*/ 	.word	0x0001d140


	//   ....[192]....
        /*0894*/ 	.word	0x0001d290


	//   ....[193]....
        /*0898*/ 	.word	0x0001d340


	//   ....[194]....
        /*089c*/ 	.word	0x0001d3a0


	//   ....[195]....
        /*08a0*/ 	.word	0x0001d460


	//   ....[196]....
        /*08a4*/ 	.word	0x0001d540


	//   ....[197]....
        /*08a8*/ 	.word	0x0001d600


	//   ....[198]....
        /*08ac*/ 	.word	0x0001d6e0


	//   ....[199]....
        /*08b0*/ 	.word	0x0001d7a0


	//   ....[200]....
        /*08b4*/ 	.word	0x0001d8b0


	//   ....[201]....
        /*08b8*/ 	.word	0x0001d950


	//   ....[202]....
        /*08bc*/ 	.word	0x0001dad0


	//   ....[203]....
        /*08c0*/ 	.word	0x0001db40


	//   ....[204]....
        /*08c4*/ 	.word	0x0001dbb0


	//   ....[205]....
        /*08c8*/ 	.word	0x0001dc20


	//   ....[206]....
        /*08cc*/ 	.word	0x0001dc90


	//   ....[207]....
        /*08d0*/ 	.word	0x0001dd10


	//   ....[208]....
        /*08d4*/ 	.word	0x0001dd90


	//   ....[209]....
        /*08d8*/ 	.word	0x0001de20


	//   ....[210]....
        /*08dc*/ 	.word	0x0001de90


	//   ....[211]....
        /*08e0*/ 	.word	0x0001df00


	//   ....[212]....
        /*08e4*/ 	.word	0x0001df70


	//   ....[213]....
        /*08e8*/ 	.word	0x0001dff0


	//   ....[214]....
        /*08ec*/ 	.word	0x0001e060


	//   ....[215]....
        /*08f0*/ 	.word	0x0001e0f0


	//   ....[216]....
        /*08f4*/ 	.word	0x0001e150


	//   ....[217]....
        /*08f8*/ 	.word	0x0001e1e0


	//   ....[218]....
        /*08fc*/ 	.word	0x0001e310


	//----- nvinfo : EIATTR_REG_RECONFIG
	.align		4
.L_531:
        /*0900*/ 	.byte	0x01, 0x54
	.zero		2


	//----- nvinfo : EIATTR_SYSCALL_OFFSETS
	.align		4
        /*0904*/ 	.byte	0x04, 0x46
        /*0906*/ 	.short	(.L_533 - .L_532)


	//   ....[0]....
.L_532:
        /*0908*/ 	.word	0x000021a0


	//   ....[1]....
        /*090c*/ 	.word	0x000161c0


	//   ....[2]....
        /*0910*/ 	.word	0x00016310


	//   ....[3]....
        /*0914*/ 	.word	0x00016400


	//   ....[4]....
        /*0918*/ 	.word	0x000172a0


	//----- nvinfo : EIATTR_MBARRIER_INSTR_OFFSETS
	.align		4
.L_533:
        /*091c*/ 	.byte	0x04, 0x39
        /*091e*/ 	.short	(.L_535 - .L_534)


	//   ....[0]....
.L_534:
        /*0920*/ 	.word	0x00000180
        /*0924*/ 	.word	0x000000ff
        /*0928*/ 	.word	0x00038800
        /*092c*/ 	.short	0x0100
        /*092e*/ 	.byte	0x08
	.zero		1


	//   ....[1]....
        /*0930*/ 	.word	0x00000190
        /*0934*/ 	.word	0x000000ff
        /*0938*/ 	.word	0x00038820
        /*093c*/ 	.short	0x0100
        /*093e*/ 	.byte	0x08
	.zero		1


	//   ....[2]....
        /*0940*/ 	.word	0x00000280
        /*0944*/ 	.word	0x000000ff
        /*0948*/ 	.word	0x00038830
        /*094c*/ 	.short	0x0100
        /*094e*/ 	.byte	0x08
	.zero		1


	//   ....[3]....
        /*0950*/ 	.word	0x00000290
        /*0954*/ 	.word	0x000000ff
        /*0958*/ 	.word	0x00038840
        /*095c*/ 	.short	0x0100
        /*095e*/ 	.byte	0x08
	.zero		1


	//   ....[4]....
        /*0960*/ 	.word	0x000002a0
        /*0964*/ 	.word	0x000000ff
        /*0968*/ 	.word	0x00038838
        /*096c*/ 	.short	0x0100
        /*096e*/ 	.byte	0x08
	.zero		1


	//   ....[5]....
        /*0970*/ 	.word	0x000002b0
        /*0974*/ 	.word	0x000000ff
        /*0978*/ 	.word	0x00038848
        /*097c*/ 	.short	0x0100
        /*097e*/ 	.byte	0x08
	.zero		1


	//   ....[6]....
        /*0980*/ 	.word	0x000003e0
        /*0984*/ 	.word	0x000000ff
        /*0988*/ 	.word	0x00038850
        /*098c*/ 	.short	0x0100
        /*098e*/ 	.byte	0x08
	.zero		1


	//   ....[7]....
        /*0990*/ 	.word	0x000003f0
        /*0994*/ 	.word	0x000000ff
        /*0998*/ 	.word	0x00038860
        /*099c*/ 	.short	0x0100
        /*099e*/ 	.byte	0x08
	.zero		1


	//   ....[8]....
        /*09a0*/ 	.word	0x00000400
        /*09a4*/ 	.word	0x000000ff
        /*09a8*/ 	.word	0x00038858
        /*09ac*/ 	.short	0x0100
        /*09ae*/ 	.byte	0x08
	.zero		1


	//   ....[9]....
        /*09b0*/ 	.word	0x00000410
        /*09b4*/ 	.word	0x000000ff
        /*09b8*/ 	.word	0x00038868
        /*09bc*/ 	.short	0x0100
        /*09be*/ 	.byte	0x08
	.zero		1


	//   ....[10]....
        /*09c0*/ 	.word	0x00000500
        /*09c4*/ 	.word	0x000000ff
        /*09c8*/ 	.word	0x00038870
        /*09cc*/ 	.short	0x0100
        /*09ce*/ 	.byte	0x06
	.zero		1


	//   ....[11]....
        /*09d0*/ 	.word	0x00000510
        /*09d4*/ 	.word	0x000000ff
        /*09d8*/ 	.word	0x00038880
        /*09dc*/ 	.short	0x0100
        /*09de*/ 	.byte	0x06
	.zero		1


	//   ....[12]....
        /*09e0*/ 	.word	0x00000520
        /*09e4*/ 	.word	0x000000ff
        /*09e8*/ 	.word	0x00038878
        /*09ec*/ 	.short	0x0100
        /*09ee*/ 	.byte	0x06
	.zero		1


	//   ....[13]....
        /*09f0*/ 	.word	0x00000530
        /*09f4*/ 	.word	0x000000ff
        /*09f8*/ 	.word	0x00038888
        /*09fc*/ 	.short	0x0100
        /*09fe*/ 	.byte	0x06
	.zero		1


	//   ....[14]....
        /*0a00*/ 	.word	0x00000660
        /*0a04*/ 	.word	0x000000ff
        /*0a08*/ 	.word	0x00038890
        /*0a0c*/ 	.short	0x0100
        /*0a0e*/ 	.byte	0x08
	.zero		1


	//   ....[15]....
        /*0a10*/ 	.word	0x00000670
        /*0a14*/ 	.word	0x000000ff
        /*0a18*/ 	.word	0x000388a0
        /*0a1c*/ 	.short	0x0100
        /*0a1e*/ 	.byte	0x08
	.zero		1


	//   ....[16]....
        /*0a20*/ 	.word	0x00000680
        /*0a24*/ 	.word	0x000000ff
        /*0a28*/ 	.word	0x00038898
        /*0a2c*/ 	.short	0x0100
        /*0a2e*/ 	.byte	0x08
	.zero		1


	//   ....[17]....
        /*0a30*/ 	.word	0x00000690
        /*0a34*/ 	.word	0x000000ff
        /*0a38*/ 	.word	0x000388a8
        /*0a3c*/ 	.short	0x0100
        /*0a3e*/ 	.byte	0x08
	.zero		1


	//   ....[18]....
        /*0a40*/ 	.word	0x000007d0
        /*0a44*/ 	.word	0x000000ff
        /*0a48*/ 	.word	0x000388b0
        /*0a4c*/ 	.short	0x0100
        /*0a4e*/ 	.byte	0x08
	.zero		1


	//   ....[19]....
        /*0a50*/ 	.word	0x000007e0
        /*0a54*/ 	.word	0x000000ff
        /*0a58*/ 	.word	0x000388c0
        /*0a5c*/ 	.short	0x0100
        /*0a5e*/ 	.byte	0x08
	.zero		1


	//   ....[20]....
        /*0a60*/ 	.word	0x000007f0
        /*0a64*/ 	.word	0x000000ff
        /*0a68*/ 	.word	0x000388b8
        /*0a6c*/ 	.short	0x0100
        /*0a6e*/ 	.byte	0x08
	.zero		1


	//   ....[21]....
        /*0a70*/ 	.word	0x00000800
        /*0a74*/ 	.word	0x000000ff
        /*0a78*/ 	.word	0x000388c8
        /*0a7c*/ 	.short	0x0100
        /*0a7e*/ 	.byte	0x08
	.zero		1


	//   ....[22]....
        /*0a80*/ 	.word	0x00002270
        /*0a84*/ 	.word	0x000000ff
        /*0a88*/ 	.word	0x00038800
        /*0a8c*/ 	.short	0x010a
        /*0a8e*/ 	.byte	0x06
	.zero		1


	//   ....[23]....
        /*0a90*/ 	.word	0x00002310
        /*0a94*/ 	.word	0x00000000
        /*0a98*/ 	.word	0x00038830
        /*0a9c*/ 	.short	0x010a
        /*0a9e*/ 	.byte	0x3f
	.zero		1


	//   ....[24]....
        /*0aa0*/ 	.word	0x00002350
        /*0aa4*/ 	.word	0x00000000
        /*0aa8*/ 	.word	0x00038830
        /*0aac*/ 	.short	0x010a
        /*0aae*/ 	.byte	0x3f
	.zero		1


	//   ....[25]....
        /*0ab0*/ 	.word	0x00005430
        /*0ab4*/ 	.word	0x000000ff
        /*0ab8*/ 	.word	0x00000000
        /*0abc*/ 	.short	0x0101
        /*0abe*/ 	.byte	0x04
	.zero		1


	//   ....[26]....
        /*0ac0*/ 	.word	0x000064e0
        /*0ac4*/ 	.word	0x000000ff
        /*0ac8*/ 	.word	0x00038830
        /*0acc*/ 	.short	0x010a
        /*0ace*/ 	.byte	0x3d
	.zero		1


	//   ....[27]....
        /*0ad0*/ 	.word	0x00006520
        /*0ad4*/ 	.word	0x000000ff
        /*0ad8*/ 	.word	0x00038830
        /*0adc*/ 	.short	0x010a
        /*0ade*/ 	.byte	0x3d
	.zero		1


	//   ....[28]....
        /*0ae0*/ 	.word	0x00008a90
        /*0ae4*/ 	.word	0x000000ff
        /*0ae8*/ 	.word	0x00038850
        /*0aec*/ 	.short	0x010a
        /*0aee*/ 	.byte	0x04
	.zero		1


	//   ....[29]....
        /*0af0*/ 	.word	0x00008ad0
        /*0af4*/ 	.word	0x000000ff
        /*0af8*/ 	.word	0x00038850
        /*0afc*/ 	.short	0x010a
        /*0afe*/ 	.byte	0x04
	.zero		1


	//   ....[30]....
        /*0b00*/ 	.word	0x000092c0
        /*0b04*/ 	.word	0x000000ff
        /*0b08*/ 	.word	0x00000000
        /*0b0c*/ 	.short	0x0101
        /*0b0e*/ 	.byte	0x3d
	.zero		1


	//   ....[31]....
        /*0b10*/ 	.word	0x0000a5f0
        /*0b14*/ 	.word	0x000000ff
        /*0b18*/ 	.word	0x00000000
        /*0b1c*/ 	.short	0x0101
        /*0b1e*/ 	.byte	0x04
	.zero		1


	//   ....[32]....
        /*0b20*/ 	.word	0x0000a820
        /*0b24*/ 	.word	0x000000ff
        /*0b28*/ 	.word	0x00038830
        /*0b2c*/ 	.short	0x010a
        /*0b2e*/ 	.byte	0x04
	.zero		1


	//   ....[33]....
        /*0b30*/ 	.word	0x0000a860
        /*0b34*/ 	.word	0x000000ff
        /*0b38*/ 	.word	0x00038830
        /*0b3c*/ 	.short	0x010a
        /*0b3e*/ 	.byte	0x04
	.zero		1


	//   ....[34]....
        /*0b40*/ 	.word	0x0000cdd0
        /*0b44*/ 	.word	0x000000ff
        /*0b48*/ 	.word	0x00038850
        /*0b4c*/ 	.short	0x010a
        /*0b4e*/ 	.byte	0x04
	.zero		1


	//   ....[35]....
        /*0b50*/ 	.word	0x0000ce10
        /*0b54*/ 	.word	0x000000ff
        /*0b58*/ 	.word	0x00038850
        /*0b5c*/ 	.short	0x010a
        /*0b5e*/ 	.byte	0x04
	.zero		1


	//   ....[36]....
        /*0b60*/ 	.word	0x0000d480
        /*0b64*/ 	.word	0x000000ff
        /*0b68*/ 	.word	0x00000000
        /*0b6c*/ 	.short	0x0101
        /*0b6e*/ 	.byte	0x06
	.zero		1


	//   ....[37]....
        /*0b70*/ 	.word	0x0000e280
        /*0b74*/ 	.word	0x000000ff
        /*0b78*/ 	.word	0x00000000
        /*0b7c*/ 	.short	0x0101
        /*0b7e*/ 	.byte	0x04
	.zero		1


	//   ....[38]....
        /*0b80*/ 	.word	0x0000ebb0
        /*0b84*/ 	.word	0x000000ff
        /*0b88*/ 	.word	0x00038850
        /*0b8c*/ 	.short	0x010a
        /*0b8e*/ 	.byte	0x08
	.zero		1


	//   ....[39]....
        /*0b90*/ 	.word	0x0000ebf0
        /*0b94*/ 	.word	0x000000ff
        /*0b98*/ 	.word	0x00038850
        /*0b9c*/ 	.short	0x010a
        /*0b9e*/ 	.byte	0x08
	.zero		1


	//   ....[40]....
        /*0ba0*/ 	.word	0x0000f210
        /*0ba4*/ 	.word	0x000000ff
        /*0ba8*/ 	.word	0x00000000
        /*0bac*/ 	.short	0x0101
        /*0bae*/ 	.byte	0x04
	.zero		1


	//   ....[41]....
        /*0bb0*/ 	.word	0x00011660
        /*0bb4*/ 	.word	0x000000ff
        /*0bb8*/ 	.word	0x00000000
        /*0bbc*/ 	.short	0x0101
        /*0bbe*/ 	.byte	0x08
	.zero		1


	//   ....[42]....
        /*0bc0*/ 	.word	0x00011f10
        /*0bc4*/ 	.word	0x000000ff
        /*0bc8*/ 	.word	0x00000000
        /*0bcc*/ 	.short	0x0101
        /*0bce*/ 	.byte	0x08
	.zero		1


	//   ....[43]....
        /*0bd0*/ 	.word	0x000169d0
        /*0bd4*/ 	.word	0x00000005
        /*0bd8*/ 	.word	0x00038840
        /*0bdc*/ 	.short	0x010a
        /*0bde*/ 	.byte	0x3f
	.zero		1


	//   ....[44]....
        /*0be0*/ 	.word	0x00016fc0
        /*0be4*/ 	.word	0x00000005
        /*0be8*/ 	.word	0x00038830
        /*0bec*/ 	.short	0x0107
        /*0bee*/ 	.byte	0x3f
	.zero		1


	//   ....[45]....
        /*0bf0*/ 	.word	0x000170a0
        /*0bf4*/ 	.word	0x00000005
        /*0bf8*/ 	.word	0x00038830
        /*0bfc*/ 	.short	0x0101
        /*0bfe*/ 	.byte	0x3f
	.zero		1


	//   ....[46]....
        /*0c00*/ 	.word	0x00017c80
        /*0c04*/ 	.word	0x00000016
        /*0c08*/ 	.word	0x00038800
        /*0c0c*/ 	.short	0x0107
        /*0c0e*/ 	.byte	0x3f
	.zero		1


	//   ....[47]....
        /*0c10*/ 	.word	0x00017da0
        /*0c14*/ 	.word	0x00000016
        /*0c18*/ 	.word	0x00038800
        /*0c1c*/ 	.short	0x0101
        /*0c1e*/ 	.byte	0x3f
	.zero		1


	//   ....[48]....
        /*0c20*/ 	.word	0x00017dc0
        /*0c24*/ 	.word	0x00000016
        /*0c28*/ 	.word	0x00038820
        /*0c2c*/ 	.short	0x010a
        /*0c2e*/ 	.byte	0x3f
	.zero		1


	//   ....[49]....
        /*0c30*/ 	.word	0x00018190
        /*0c34*/ 	.word	0x00000006
        /*0c38*/ 	.word	0x00038840
        /*0c3c*/ 	.short	0x010a
        /*0c3e*/ 	.byte	0x3f
	.zero		1


	//   ....[50]....
        /*0c40*/ 	.word	0x000186f0
        /*0c44*/ 	.word	0x00000006
        /*0c48*/ 	.word	0x00038830
        /*0c4c*/ 	.short	0x0107
        /*0c4e*/ 	.byte	0x3f
	.zero		1


	//   ....[51]....
        /*0c50*/ 	.word	0x000187a0
        /*0c54*/ 	.word	0x00000006
        /*0c58*/ 	.word	0x00038830
        /*0c5c*/ 	.short	0x0101
        /*0c5e*/ 	.byte	0x3f
	.zero		1


	//   ....[52]....
        /*0c60*/ 	.word	0x00018800
        /*0c64*/ 	.word	0x00000006
        /*0c68*/ 	.word	0x00038860
        /*0c6c*/ 	.short	0x010a
        /*0c6e*/ 	.byte	0x3f
	.zero		1


	//   ....[53]....
        /*0c70*/ 	.word	0x00018d00
        /*0c74*/ 	.word	0x00000006
        /*0c78*/ 	.word	0x00038850
        /*0c7c*/ 	.short	0x0107
        /*0c7e*/ 	.byte	0x3f
	.zero		1


	//   ....[54]....
        /*0c80*/ 	.word	0x00018e90
        /*0c84*/ 	.word	0x00000006
        /*0c88*/ 	.word	0x00038850
        /*0c8c*/ 	.short	0x0101
        /*0c8e*/ 	.byte	0x3f
	.zero		1


	//   ....[55]....
        /*0c90*/ 	.word	0x000190a0
        /*0c94*/ 	.word	0x00000004
        /*0c98*/ 	.word	0x00038860
        /*0c9c*/ 	.short	0x010a
        /*0c9e*/ 	.byte	0x3f
	.zero		1


	//   ....[56]....
        /*0ca0*/ 	.word	0x000195c0
        /*0ca4*/ 	.word	0x00000004
        /*0ca8*/ 	.word	0x00038850
        /*0cac*/ 	.short	0x0107
        /*0cae*/ 	.byte	0x3f
	.zero		1


	//   ....[57]....
        /*0cb0*/ 	.word	0x00019670
        /*0cb4*/ 	.word	0x00000004
        /*0cb8*/ 	.word	0x00038850
        /*0cbc*/ 	.short	0x0101
        /*0cbe*/ 	.byte	0x3f
	.zero		1


	//   ....[58]....
        /*0cc0*/ 	.word	0x0001a7c0
        /*0cc4*/ 	.word	0x00000004
        /*0cc8*/ 	.word	0x00038820
        /*0ccc*/ 	.short	0x010a
        /*0cce*/ 	.byte	0x3f
	.zero		1


	//   ....[59]....
        /*0cd0*/ 	.word	0x0001a960
        /*0cd4*/ 	.word	0x00000005
        /*0cd8*/ 	.word	0x00038840
        /*0cdc*/ 	.short	0x010a
        /*0cde*/ 	.byte	0x3f
	.zero		1


	//   ....[60]....
        /*0ce0*/ 	.word	0x0001aa00
        /*0ce4*/ 	.word	0x0000001b
        /*0ce8*/ 	.word	0x00038840
        /*0cec*/ 	.short	0x010a
        /*0cee*/ 	.byte	0x3f
	.zero		1


	//   ....[61]....
        /*0cf0*/ 	.word	0x0001aa40
        /*0cf4*/ 	.word	0x00000005
        /*0cf8*/ 	.word	0x00038860
        /*0cfc*/ 	.short	0x010a
        /*0cfe*/ 	.byte	0x3f
	.zero		1


	//   ....[62]....
        /*0d00*/ 	.word	0x0001aa80
        /*0d04*/ 	.word	0x0000001b
        /*0d08*/ 	.word	0x00038860
        /*0d0c*/ 	.short	0x010a
        /*0d0e*/ 	.byte	0x3f
	.zero		1


	//   ....[63]....
        /*0d10*/ 	.word	0x0001ab00
        /*0d14*/ 	.word	0x00000003
        /*0d18*/ 	.word	0x00038800
        /*0d1c*/ 	.short	0x010a
        /*0d1e*/ 	.byte	0x3f
	.zero		1


	//   ....[64]....
        /*0d20*/ 	.word	0x0001ab50
        /*0d24*/ 	.word	0x00000000
        /*0d28*/ 	.word	0x00038830
        /*0d2c*/ 	.short	0x010a
        /*0d2e*/ 	.byte	0x3f
	.zero		1


	//   ....[65]....
        /*0d30*/ 	.word	0x0001abb0
        /*0d34*/ 	.word	0x00000004
        /*0d38*/ 	.word	0x00038830
        /*0d3c*/ 	.short	0x010a
        /*0d3e*/ 	.byte	0x3f
	.zero		1


	//   ....[66]....
        /*0d40*/ 	.word	0x0001ac10
        /*0d44*/ 	.word	0x00000002
        /*0d48*/ 	.word	0x00038850
        /*0d4c*/ 	.short	0x010a
        /*0d4e*/ 	.byte	0x3f
	.zero		1


	//   ....[67]....
        /*0d50*/ 	.word	0x0001ac70
        /*0d54*/ 	.word	0x00000004
        /*0d58*/ 	.word	0x00038830
        /*0d5c*/ 	.short	0x010a
        /*0d5e*/ 	.byte	0x3f
	.zero		1


	//   ....[68]....
        /*0d60*/ 	.word	0x0001acd0
        /*0d64*/ 	.word	0x00000002
        /*0d68*/ 	.word	0x00038850
        /*0d6c*/ 	.short	0x010a
        /*0d6e*/ 	.byte	0x3f
	.zero		1


	//   ....[69]....
        /*0d70*/ 	.word	0x0001ad30
        /*0d74*/ 	.word	0x00000007
        /*0d78*/ 	.word	0x00038850
        /*0d7c*/ 	.short	0x010a
        /*0d7e*/ 	.byte	0x3f
	.zero		1


	//   ....[70]....
        /*0d80*/ 	.word	0x0001ae50
        /*0d84*/ 	.word	0x00000005
        /*0d88*/ 	.word	0x00038840
        /*0d8c*/ 	.short	0x010a
        /*0d8e*/ 	.byte	0x3f
	.zero		1


	//   ....[71]....
        /*0d90*/ 	.word	0x0001c090
        /*0d94*/ 	.word	0x00000016
        /*0d98*/ 	.word	0x00038820
        /*0d9c*/ 	.short	0x010a
        /*0d9e*/ 	.byte	0x3f
	.zero		1


	//   ....[72]....
        /*0da0*/ 	.word	0x0001c0e0
        /*0da4*/ 	.word	0x00000006
        /*0da8*/ 	.word	0x00038840
        /*0dac*/ 	.short	0x010a
        /*0dae*/ 	.byte	0x3f
	.zero		1


	//   ....[73]....
        /*0db0*/ 	.word	0x0001c840
        /*0db4*/ 	.word	0x00000006
        /*0db8*/ 	.word	0x00038860
        /*0dbc*/ 	.short	0x010a
        /*0dbe*/ 	.byte	0x3f
	.zero		1


	//   ....[74]....
        /*0dc0*/ 	.word	0x0001cff0
        /*0dc4*/ 	.word	0x00000004
        /*0dc8*/ 	.word	0x00038860
        /*0dcc*/ 	.short	0x010a
        /*0dce*/ 	.byte	0x3f
	.zero		1


	//   ....[75]....
        /*0dd0*/ 	.word	0x0001e230
        /*0dd4*/ 	.word	0x00000004
        /*0dd8*/ 	.word	0x00038820
        /*0ddc*/ 	.short	0x010a
        /*0dde*/ 	.byte	0x3f
	.zero		1


	//   ....[76]....
        /*0de0*/ 	.word	0x0001e3d0
        /*0de4*/ 	.word	0x00000005
        /*0de8*/ 	.word	0x00038840
        /*0dec*/ 	.short	0x010a
        /*0dee*/ 	.byte	0x3f
	.zero		1


	//   ....[77]....
        /*0df0*/ 	.word	0x0001e420
        /*0df4*/ 	.word	0x0000001b
        /*0df8*/ 	.word	0x00038840
        /*0dfc*/ 	.short	0x010a
        /*0dfe*/ 	.byte	0x3f
	.zero		1


	//   ....[78]....
        /*0e00*/ 	.word	0x0001e470
        /*0e04*/ 	.word	0x00000005
        /*0e08*/ 	.word	0x00038860
        /*0e0c*/ 	.short	0x010a
        /*0e0e*/ 	.byte	0x3f
	.zero		1


	//----- nvinfo : EIATTR_NUM_MBARRIERS
	.align		4
.L_535:
        /*0e10*/ 	.byte	0x03, 0x38
        /*0e12*/ 	.short	0x0016


	//----- nvinfo : EIATTR_EXIT_INSTR_OFFSETS
	.align		4
        /*0e14*/ 	.byte	0x04, 0x1c
        /*0e16*/ 	.short	(.L_537 - .L_536)


	//   ....[0]....
.L_536:
        /*0e18*/ 	.word	0x00000990


	//   ....[1]....
        /*0e1c*/ 	.word	0x000145c0


	//   ....[2]....
        /*0e20*/ 	.word	0x0001aad0


	//----- nvinfo : EIATTR_MAX_THREADS
	.align		4
.L_537:
        /*0e24*/ 	.byte	0x04, 0x05
        /*0e26*/ 	.short	(.L_539 - .L_538)
.L_538:
        /*0e28*/ 	.word	0x00000180
        /*0e2c*/ 	.word	0x00000001
        /*0e30*/ 	.word	0x00000001


	//----- nvinfo : EIATTR_CRS_STACK_SIZE
	.align		4
.L_539:
        /*0e34*/ 	.byte	0x04, 0x1e
        /*0e36*/ 	.short	(.L_541 - .L_540)
.L_540:
        /*0e38*/ 	.word	0x00000000


	//----- nvinfo : EIATTR_CBANK_PARAM_SIZE
	.align		4
.L_541:
        /*0e3c*/ 	.byte	0x03, 0x19
        /*0e3e*/ 	.short	0x0af0


	//----- nvinfo : EIATTR_PARAM_CBANK
	.align		4
        /*0e40*/ 	.byte	0x04, 0x0a
        /*0e42*/ 	.short	(.L_543 - .L_542)
	.align		4
.L_542:
        /*0e44*/ 	.word	index@(.nv.constant0._ZN7cutlass13device_kernelIN5flash11enable_sm90INS1_16FlashAttnFwdSm90INS1_25CollectiveMainloopFwdSm90ILi2EN4cute5tupleIJNS5_1CILi1EEES8_S8_EEENS6_IJNS7_ILi128EEENS7_ILi80EEENS7_ILi256EEEEEELi256ENS_10bfloat16_tEfNS_4arch4Sm90ELb1ELb0ELb1ELb1ELb1ELb0ELb0ELb1ELb1ELb1ELb1ELb0EEENS1_21CollectiveEpilogueFwdINS6_IJSA_SC_SB_EEES9_SE_SG_Li256ELb1ELb1ELb1ELb0EEENS1_36VarlenDynamicPersistentTileSchedulerILi128ELi80ELi256ELi128ELb1ELb1ELb1ELb1ELb1ELb1EEEEEEEEEvNT_6ParamsE)
        /*0e48*/ 	.short	0x0210
        /*0e4a*/ 	.short	0x0af0


	//----- nvinfo : EIATTR_SW_WAR
	.align		4
.L_543:
        /*0e4c*/ 	.byte	0x04, 0x36
        /*0e4e*/ 	.short	(.L_545 - .L_544)
.L_544:
        /*0e50*/ 	.word	0x00000008
.L_545:


//--------------------- .nv.info._ZN7cutlass13device_kernelIN5flash11enable_sm90INS1_16FlashAttnFwdSm90INS1_25CollectiveMainloopFwdSm90ILi2EN4cute5tupleIJNS5_1CILi1EEES8_S8_EEENS6_IJNS7_ILi128EEENS7_ILi80EEENS7_ILi256EEEEEELi256ENS_10bfloat16_tEfNS_4arch4Sm90ELb1ELb0ELb1ELb1ELb1ELb1ELb0ELb1ELb1ELb1ELb1ELb0EEENS1_21CollectiveEpilogueFwdINS6_IJSA_SC_SB_EEES9_SE_SG_Li256ELb1ELb1ELb1ELb0EEENS1_36VarlenDynamicPersistentTileSchedulerILi128ELi80ELi256ELi128ELb1ELb1ELb1ELb1ELb1ELb1EEEEEEEEEvNT_6ParamsE --------------------------
	.section	.nv.info._ZN7cutlass13device_kernelIN5flash11enable_sm90INS1_16FlashAttnFwdSm90INS1_25CollectiveMainloopFwdSm90ILi2EN4cute5tupleIJNS5_1CILi1EEES8_S8_EEENS6_IJNS7_ILi128EEENS7_ILi80EEENS7_ILi256EEEEEELi256ENS_10bfloat16_tEfNS_4arch4Sm90ELb1ELb0ELb1ELb1ELb1ELb1ELb0ELb1ELb1ELb1ELb1ELb0EEENS1_21CollectiveEpilogueFwdINS6_IJSA_SC_SB_EEES9_SE_SG_Li256ELb1ELb1ELb1ELb0EEENS1_36VarlenDynamicPersistentTileSchedulerILi128ELi80ELi256ELi128ELb1ELb1ELb1ELb1ELb1ELb1EEEEEEEEEvNT_6ParamsE,"",@"SHT_CUDA_INFO"
	.sectionflags	@""
	.align	4


	//----- nvinfo : EIATTR_CUDA_API_VERSION
	.align		4
        /*0000*/ 	.byte	0x04, 0x37
        /*0002*/ 	.short	(.L_547 - .L_546)
.L_546:
        /*0004*/ 	.word	0x00000082


	//----- nvinfo : EIATTR_KPARAM_INFO
	.align		4
.L_547:
        /*0008*/ 	.byte	0x04, 0x17
        /*000a*/ 	.short	(.L_549 - .L_548)
.L_548:
        /*000c*/ 	.word	0x00000000
        /*0010*/ 	.short	0x0000
        /*0012*/ 	.short	0x0070
        /*0014*/ 	.byte	0x00, 0xf0, 0x01, 0x2a


	//----- nvinfo : EIATTR_SPARSE_MMA_MASK
	.align		4
.L_549:
        /*0018*/ 	.byte	0x03, 0x50
        /*001a*/ 	.short	0x0000


	//----- nvinfo : EIATTR_MAXREG_COUNT
	.align		4
        /*001c*/ 	.byte	0x03, 0x1b
        /*001e*/ 	.short	0x00a8


	//----- nvinfo : EIATTR_NUM_BARRIERS
	.align		4
        /*0020*/ 	.byte	0x02, 0x4c
        /*0022*/ 	.byte	0x10
	.zero		1


	//----- nvinfo : EIATTR_EXTERNS
	.align		4
        /*0024*/ 	.byte	0x04, 0x0f
        /*0026*/ 	.short	(.L_551 - .L_550)


	//   ....[0]....
	.align		4
.L_550:
        /*0028*/ 	.word	index@(__assertfail)


	//----- nvinfo : EIATTR_ANNOTATIONS
	.align		4
.L_551:
        /*002c*/ 	.byte	0x04, 0x55
        /*002e*/ 	.short	(.L_553 - .L_552)


	//   ....[0]....
.L_552:
        /* <DEDUP_REMOVED lines=168> */


	//----- nvinfo : EIATTR_MERCURY_ISA_VERSION
	.align		4
.L_553:
        /*0aa0*/ 	.byte	0x03, 0x5f
        /*0aa2*/ 	.short	0x0101


	//----- nvinfo : EIATTR_UNUSED_LOAD_BYTE_OFFSET
	.align		4
        /*0aa4*/ 	.byte	0x04, 0x44
        /*0aa6*/ 	.short	(.L_555 - .L_554)


	//   ....[0]....
.L_554:
        /*0aa8*/ 	.word	0x00000a60
        /*0aac*/ 	.word	0x0000fff0


	//   ....[1]....
        /*0ab0*/ 	.word	0x00027050
        /*0ab4*/ 	.word	0x0000fff0


	//----- nvinfo : EIATTR_INT_WARP_WIDE_INSTR_OFFSETS
	.align		4
.L_555:
        /*0ab8*/ 	.byte	0x04, 0x31
        /*0aba*/ 	.short	(.L_557 - .L_556)


	//   ....[0]....
.L_556:
        /*0abc*/ 	.word	0x00000130


	//   ....[1]....
        /*0ac0*/ 	.word	0x00000170


	//   ....[2]....
        /*0ac4*/ 	.word	0x000001e0


	//   ....[3]....
        /*0ac8*/ 	.word	0x0002eda0


	//   ....[4]....
        /*0acc*/ 	.word	0x0002ee30


	//   ....[5]....
        /*0ad0*/ 	.word	0x00031d50


	//   ....[6]....
        /*0ad4*/ 	.word	0x00031de0


	//----- nvinfo : EIATTR_COOP_GROUP_MASK_REGIDS
	.align		4
.L_557:
        /*0ad8*/ 	.byte	0x04, 0x29
        /*0ada*/ 	.short	(.L_559 - .L_558)


	//   ....[0]....
.L_558:
        /*0adc*/ 	.word	0xffffffff


	//   ....[1]....
        /*0ae0*/ 	.word	0xffffffff


	//   ....[2]....
        /*0ae4*/ 	.word	0xffffffff


	//   ....[3]....
        /*0ae8*/ 	.word	0xffffffff


	//   ....[4]....
        /*0aec*/ 	.word	0xffffffff


	//   ....[5]....
        /*0af0*/ 	.word	0xffffffff


	//   ....[6]....
        /*0af4*/ 	.word	0xffffffff


	//   ....[7]....
        /*0af8*/ 	.word	0xffffffff


	//   ....[8]....
        /*0afc*/ 	.word	0xffffffff


	//   ....[9]....
        /*0b00*/ 	.word	0xffffffff


	//   ....[10]....
        /*0b04*/ 	.word	0xffffffff


	//   ....[11]....
        /*0b08*/ 	.word	0xffffffff


	//   ....[12]....
        /*0b0c*/ 	.word	0xffffffff


	//   ....[13]....
        /*0b10*/ 	.word	0xffffffff


	//   ....[14]....
        /*0b14*/ 	.word	0xffffffff


	//   ....[15]....
        /*0b18*/ 	.word	0xffffffff


	//   ....[16]....
        /*0b1c*/ 	.word	0xffffffff


	//   ....[17]....
        /*0b20*/ 	.word	0xffffffff


	//   ....[18]....
        /*0b24*/ 	.word	0xffffffff


	//   ....[19]....
        /*0b28*/ 	.word	0xffffffff


	//   ....[20]....
        /*0b2c*/ 	.word	0xffffffff


	//   ....[21]....
        /*0b30*/ 	.word	0xffffffff


	//   ....[22]....
        /*0b34*/ 	.word	0xffffffff


	//   ....[23]....
        /*0b38*/ 	.word	0xffffffff


	//   ....[24]....
        /*0b3c*/ 	.word	0xffffffff


	//   ....[25]....
        /*0b40*/ 	.word	0xffffffff


	//   ....[26]....
        /*0b44*/ 	.word	0xffffffff


	//   ....[27]....
        /*0b48*/ 	.word	0xffffffff


	//   ....[28]....
        /*0b4c*/ 	.word	0xffffffff


	//   ....[29]....
        /*0b50*/ 	.word	0xffffffff


	//   ....[30]....
        /*0b54*/ 	.word	0xffffffff


	//   ....[31]....
        /*0b58*/ 	.word	0xffffffff


	//   ....[32]....
        /*0b5c*/ 	.word	0xffffffff


	//   ....[33]....
        /*0b60*/ 	.word	0xffffffff


	//   ....[34]....
        /*0b64*/ 	.word	0xffffffff


	//   ....[35]....
        /*0b68*/ 	.word	0xffffffff


	//   ....[36]....
        /*0b6c*/ 	.word	0xffffffff


	//   ....[37]....
        /*0b70*/ 	.word	0xffffffff


	//   ....[38]....
        /*0b74*/ 	.word	0xffffffff


	//   ....[39]....
        /*0b78*/ 	.word	0xffffffff


	//   ....[40]....
        /*0b7c*/ 	.word	0xffffffff


	//   ....[41]....
        /*0b80*/ 	.word	0xffffffff


	//   ....[42]....
        /*0b84*/ 	.word	0xffffffff


	//   ....[43]....
        /*0b88*/ 	.word	0xffffffff


	//   ....[44]....
        /*0b8c*/ 	.word	0xffffffff


	//   ....[45]....
        /*0b90*/ 	.word	0xffffffff


	//   ....[46]....
        /*0b94*/ 	.word	0xffffffff


	//   ....[47]....
        /*0b98*/ 	.word	0xffffffff


	//   ....[48]....
        /*0b9c*/ 	.word	0xffffffff


	//   ....[49]....
        /*0ba0*/ 	.word	0xffffffff


	//   ....[50]....
        /*0ba4*/ 	.word	0xffffffff


	//   ....[51]....
        /*0ba8*/ 	.word	0xffffffff


	//   ....[52]....
        /*0bac*/ 	.word	0xffffffff


	//   ....[53]....
        /*0bb0*/ 	.word	0xffffffff


	//   ....[54]....
        /*0bb4*/ 	.word	0xffffffff


	//   ....[55]....
        /*0bb8*/ 	.word	0xffffffff


	//   ....[56]....
        /*0bbc*/ 	.word	0xffffffff


	//   ....[57]....
        /*0bc0*/ 	.word	0xffffffff


	//   ....[58]....
        /*0bc4*/ 	.word	0xffffffff


	//   ....[59]....
        /*0bc8*/ 	.word	0xffffffff


	//   ....[60]....
        /*0bcc*/ 	.word	0xffffffff


	//   ....[61]....
        /*0bd0*/ 	.word	0xffffffff


	//   ....[62]....
        /*0bd4*/ 	.word	0xffffffff


	//   ....[63]....
        /*0bd8*/ 	.word	0xffffffff


	//   ....[64]....
        /*0bdc*/ 	.word	0xffffffff


	//   ....[65]....
        /*0be0*/ 	.word	0xffffffff


	//   ....[66]....
        /*0be4*/ 	.word	0xffffffff


	//   ....[67]....
        /*0be8*/ 	.word	0xffffffff


	//   ....[68]....
        /*0bec*/ 	.word	0xffffffff


	//   ....[69]....
        /*0bf0*/ 	.word	0xffffffff


	//   ....[70]....
        /*0bf4*/ 	.word	0xffffffff


	//   ....[71]....
        /*0bf8*/ 	.word	0xffffffff


	//   ....[72]....
        /*0bfc*/ 	.word	0xffffffff


	//   ....[73]....
        /*0c00*/ 	.word	0xffffffff


	//   ....[74]....
        /*0c04*/ 	.word	0xffffffff


	//   ....[75]....
        /*0c08*/ 	.word	0xffffffff


	//   ....[76]....
        /*0c0c*/ 	.word	0xffffffff


	//   ....[77]....
        /*0c10*/ 	.word	0xffffffff


	//   ....[78]....
        /*0c14*/ 	.word	0xffffffff


	//   ....[79]....
        /*0c18*/ 	.word	0xffffffff


	//   ....[80]....
        /*0c1c*/ 	.word	0xffffffff


	//   ....[81]....
        /*0c20*/ 	.word	0xffffffff


	//   ....[82]....
        /*0c24*/ 	.word	0xffffffff


	//   ....[83]....
        /*0c28*/ 	.word	0xffffffff


	//   ....[84]....
        /*0c2c*/ 	.word	0xffffffff


	//   ....[85]....
        /*0c30*/ 	.word	0xffffffff


	//   ....[86]....
        /*0c34*/ 	.word	0xffffffff


	//   ....[87]....
        /*0c38*/ 	.word	0xffffffff


	//   ....[88]....
        /*0c3c*/ 	.word	0xffffffff


	//   ....[89]....
        /*0c40*/ 	.word	0xffffffff


	//   ....[90]....
        /*0c44*/ 	.word	0xffffffff


	//   ....[91]....
        /*0c48*/ 	.word	0xffffffff


	//   ....[92]....
        /*0c4c*/ 	.word	0xffffffff


	//   ....[93]....
        /*0c50*/ 	.word	0xffffffff


	//   ....[94]....
        /*0c54*/ 	.word	0xffffffff


	//   ....[95]....
        /*0c58*/ 	.word	0xffffffff


	//   ....[96]....
        /*0c5c*/ 	.word	0xffffffff


	//   ....[97]....
        /*0c60*/ 	.word	0xffffffff


	//   ....[98]....
        /*0c64*/ 	.word	0xffffffff


	//   ....[99]....
        /*0c68*/ 	.word	0xffffffff


	//   ....[100]....
        /*0c6c*/ 	.word	0xffffffff


	//   ....[101]....
        /*0c70*/ 	.word	0xffffffff


	//   ....[102]....
        /*0c74*/ 	.word	0xffffffff


	//   ....[103]....
        /*0c78*/ 	.word	0xffffffff


	//   ....[104]....
        /*0c7c*/ 	.word	0xffffffff


	//   ....[105]....
        /*0c80*/ 	.word	0xffffffff


	//   ....[106]....
        /*0c84*/ 	.word	0xffffffff


	//   ....[107]....
        /*0c88*/ 	.word	0xffffffff


	//   ....[108]....
        /*0c8c*/ 	.word	0xffffffff


	//   ....[109]....
        /*0c90*/ 	.word	0xffffffff


	//   ....[110]....
        /*0c94*/ 	.word	0xffffffff


	//   ....[111]....
        /*0c98*/ 	.word	0xffffffff


	//   ....[112]....
        /*0c9c*/ 	.word	0xffffffff


	//   ....[113]....
        /*0ca0*/ 	.word	0xffffffff


	//   ....[114]....
        /*0ca4*/ 	.word	0xffffffff


	//   ....[115]....
        /*0ca8*/ 	.word	0xffffffff


	//   ....[116]....
        /*0cac*/ 	.word	0xffffffff


	//   ....[117]....
        /*0cb0*/ 	.word	0xffffffff


	//   ....[118]....
        /*0cb4*/ 	.word	0xffffffff


	//   ....[119]....
        /*0cb8*/ 	.word	0xffffffff


	//   ....[120]....
        /*0cbc*/ 	.word	0xffffffff


	//   ....[121]....
        /*0cc0*/ 	.word	0xffffffff


	//   ....[122]....
        /*0cc4*/ 	.word	0xffffffff


	//   ....[123]....
        /*0cc8*/ 	.word	0xffffffff


	//   ....[124]....
        /*0ccc*/ 	.word	0xffffffff


	//   ....[125]....
        /*0cd0*/ 	.word	0xffffffff


	//   ....[126]....
        /*0cd4*/ 	.word	0xffffffff


	//   ....[127]....
        /*0cd8*/ 	.word	0xffffffff


	//   ....[128]....
        /*0cdc*/ 	.word	0xffffffff


	//   ....[129]....
        /*0ce0*/ 	.word	0xffffffff


	//   ....[130]....
        /*0ce4*/ 	.word	0xffffffff


	//   ....[131]....
        /*0ce8*/ 	.word	0xffffffff


	//   ....[132]....
        /*0cec*/ 	.word	0xffffffff


	//   ....[133]....
        /*0cf0*/ 	.word	0xffffffff


	//   ....[134]....
        /*0cf4*/ 	.word	0xffffffff


	//   ....[135]....
        /*0cf8*/ 	.word	0xffffffff


	//   ....[136]....
        /*0cfc*/ 	.word	0xffffffff


	//   ....[137]....
        /*0d00*/ 	.word	0xffffffff


	//   ....[138]....
        /*0d04*/ 	.word	0xffffffff


	//   ....[139]....
        /*0d08*/ 	.word	0xffffffff


	//   ....[140]....
        /*0d0c*/ 	.word	0xffffffff


	//   ....[141]....
        /*0d10*/ 	.word	0xffffffff


	//   ....[142]....
        /*0d14*/ 	.word	0xffffffff


	//   ....[143]....
        /*0d18*/ 	.word	0xffffffff


	//   ....[144]....
        /*0d1c*/ 	.word	0xffffffff


	//   ....[145]....
        /*0d20*/ 	.word	0xffffffff


	//   ....[146]....
        /*0d24*/ 	.word	0xffffffff


	//   ....[147]....
        /*0d28*/ 	.word	0xffffffff


	//   ....[148]....
        /*0d2c*/ 	.word	0xffffffff


	//   ....[149]....
        /*0d30*/ 	.word	0xffffffff


	//   ....[150]....
        /*0d34*/ 	.word	0xffffffff


	//   ....[151]....
        /*0d38*/ 	.word	0xffffffff


	//   ....[152]....
        /*0d3c*/ 	.word	0xffffffff


	//   ....[153]....
        /*0d40*/ 	.word	0xffffffff


	//   ....[154]....
        /*0d44*/ 	.word	0xffffffff


	//   ....[155]....
        /*0d48*/ 	.word	0xffffffff


	//   ....[156]....
        /*0d4c*/ 	.word	0xffffffff


	//   ....[157]....
        /*0d50*/ 	.word	0xffffffff


	//   ....[158]....
        /*0d54*/ 	.word	0xffffffff


	//   ....[159]....
        /*0d58*/ 	.word	0xffffffff


	//   ....[160]....
        /*0d5c*/ 	.word	0xffffffff


	//   ....[161]....
        /*0d60*/ 	.word	0xffffffff


	//   ....[162]....
        /*0d64*/ 	.word	0xffffffff


	//   ....[163]....
        /*0d68*/ 	.word	0xffffffff


	//   ....[164]....
        /*0d6c*/ 	.word	0xffffffff


	//   ....[165]....
        /*0d70*/ 	.word	0xffffffff


	//   ....[166]....
        /*0d74*/ 	.word	0xffffffff


	//   ....[167]....
        /*0d78*/ 	.word	0xffffffff


	//   ....[168]....
        /*0d7c*/ 	.word	0xffffffff


	//   ....[169]....
        /*0d80*/ 	.word	0xffffffff


	//   ....[170]....
        /*0d84*/ 	.word	0xffffffff


	//   ....[171]....
        /*0d88*/ 	.word	0xffffffff


	//   ....[172]....
        /*0d8c*/ 	.word	0xffffffff


	//   ....[173]....
        /*0d90*/ 	.word	0xffffffff


	//   ....[174]....
        /*0d94*/ 	.word	0xffffffff


	//   ....[175]....
        /*0d98*/ 	.word	0xffffffff


	//   ....[176]....
        /*0d9c*/ 	.word	0xffffffff


	//   ....[177]....
        /*0da0*/ 	.word	0xffffffff


	//   ....[178]....
        /*0da4*/ 	.word	0xffffffff


	//   ....[179]....
        /*0da8*/ 	.word	0xffffffff


	//   ....[180]....
        /*0dac*/ 	.word	0xffffffff


	//   ....[181]....
        /*0db0*/ 	.word	0xffffffff


	//   ....[182]....
        /*0db4*/ 	.word	0xffffffff


	//   ....[183]....
        /*0db8*/ 	.word	0xffffffff


	//   ....[184]....
        /*0dbc*/ 	.word	0xffffffff


	//   ....[185]....
        /*0dc0*/ 	.word	0xffffffff


	//   ....[186]....
        /*0dc4*/ 	.word	0xffffffff


	//   ....[187]....
        /*0dc8*/ 	.word	0xffffffff


	//   ....[188]....
        /*0dcc*/ 	.word	0xffffffff


	//   ....[189]....
        /*0dd0*/ 	.word	0xffffffff


	//   ....[190]....
        /*0dd4*/ 	.word	0xffffffff


	//   ....[191]....
        /*0dd8*/ 	.word	0xffffffff


	//   ....[192]....
        /*0ddc*/ 	.word	0xffffffff


	//   ....[193]....
        /*0de0*/ 	.word	0xffffffff


	//   ....[194]....
        /*0de4*/ 	.word	0xffffffff


	//   ....[195]....
        /*0de8*/ 	.word	0xffffffff


	//   ....[196]....
        /*0dec*/ 	.word	0xffffffff


	//   ....[197]....
        /*0df0*/ 	.word	0xffffffff


	//   ....[198]....
        /*0df4*/ 	.word	0xffffffff


	//   ....[199]....
        /*0df8*/ 	.word	0xffffffff


	//   ....[200]....
        /*0dfc*/ 	.word	0xffffffff


	//   ....[201]....
        /*0e00*/ 	.word	0x0500000f


	//   ....[202]....
        /*0e04*/ 	.word	0x0500000f


	//   ....[203]....
        /*0e08*/ 	.word	0x0500000f


	//   ....[204]....
        /*0e0c*/ 	.word	0x0500000f


	//   ....[205]....
        /*0e10*/ 	.word	0x0500000f


	//   ....[206]....
        /*0e14*/ 	.word	0x0500000f


	//   ....[207]....
        /*0e18*/ 	.word	0x0500000f


	//   ....[208]....
        /*0e1c*/ 	.word	0x0500000f


	//   ....[209]....
        /*0e20*/ 	.word	0x0500000f


	//   ....[210]....
        /*0e24*/ 	.word	0x0500000f


	//   ....[211]....
        /*0e28*/ 	.word	0x0500000f


	//   ....[212]....
        /*0e2c*/ 	.word	0x0500000f


	//   ....[213]....
        /*0e30*/ 	.word	0x0500000f


	//   ....[214]....
        /*0e34*/ 	.word	0x0500000f


	//   ....[215]....
        /*0e38*/ 	.word	0x0500000f


	//   ....[216]....
        /*0e3c*/ 	.word	0x0500000f


	//   ....[217]....
        /*0e40*/ 	.word	0x0500000f


	//   ....[218]....
        /*0e44*/ 	.word	0x0500000f


	//   ....[219]....
        /*0e48*/ 	.word	0x0500000f


	//   ....[220]....
        /*0e4c*/ 	.word	0x0500000f


	//   ....[221]....
        /*0e50*/ 	.word	0x0500000f


	//   ....[222]....
        /*0e54*/ 	.word	0x0500000f


	//   ....[223]....
        /*0e58*/ 	.word	0x0500000f


	//   ....[224]....
        /*0e5c*/ 	.word	0x0500000f


	//   ....[225]....
        /*0e60*/ 	.word	0x0500000f


	//   ....[226]....
        /*0e64*/ 	.word	0x0500000f


	//   ....[227]....
        /*0e68*/ 	.word	0x0500000f


	//   ....[228]....
        /*0e6c*/ 	.word	0x0500000f


	//   ....[229]....
        /*0e70*/ 	.word	0x0500000f


	//   ....[230]....
        /*0e74*/ 	.word	0x0500000f


	//   ....[231]....
        /*0e78*/ 	.word	0x0500000f


	//   ....[232]....
        /*0e7c*/ 	.word	0x0500000f


	//   ....[233]....
        /*0e80*/ 	.word	0x0500000f


	//   ....[234]....
        /*0e84*/ 	.word	0x0500000f


	//   ....[235]....
        /*0e88*/ 	.word	0x0500000f


	//   ....[236]....
        /*0e8c*/ 	.word	0x0500000f


	//   ....[237]....
        /*0e90*/ 	.word	0x0500000f


	//   ....[238]....
        /*0e94*/ 	.word	0x0500000f


	//   ....[239]....
        /*0e98*/ 	.word	0x0500000f


	//   ....[240]....
        /*0e9c*/ 	.word	0x0500000f


	//   ....[241]....
        /*0ea0*/ 	.word	0x0500000f


	//   ....[242]....
        /*0ea4*/ 	.word	0x0500000f


	//   ....[243]....
        /*0ea8*/ 	.word	0x0500000f


	//   ....[244]....
        /*0eac*/ 	.word	0x0500000f


	//   ....[245]....
        /*0eb0*/ 	.word	0x0500000f


	//   ....[246]....
        /*0eb4*/ 	.word	0x0500000f


	//   ....[247]....
        /*0eb8*/ 	.word	0x0500000f


	//   ....[248]....
        /*0ebc*/ 	.word	0x0500000f


	//   ....[249]....
        /*0ec0*/ 	.word	0x0500000f


	//   ....[250]....
        /*0ec4*/ 	.word	0x0500000f


	//   ....[251]....
        /*0ec8*/ 	.word	0x0500000f


	//   ....[252]....
        /*0ecc*/ 	.word	0x0500000f


	//   ....[253]....
        /*0ed0*/ 	.word	0x0500000f


	//   ....[254]....
        /*0ed4*/ 	.word	0x0500000f


	//   ....[255]....
        /*0ed8*/ 	.word	0x0500000f


	//   ....[0]....
        /*0edc*/ 	.word	0x0500000f


	//   ....[1]....
        /*0ee0*/ 	.word	0x0500000f


	//   ....[2]....
        /*0ee4*/ 	.word	0x0500000f


	//   ....[3]....
        /*0ee8*/ 	.word	0x0500000f


	//   ....[4]....
        /*0eec*/ 	.word	0x0500000f


	//   ....[5]....
        /*0ef0*/ 	.word	0x0500000f


	//   ....[6]....
        /*0ef4*/ 	.word	0x0500000f


	//   ....[7]....
        /*0ef8*/ 	.word	0x0500000f


	//   ....[8]....
        /*0efc*/ 	.word	0x0500000f


	//   ....[9]....
        /*0f00*/ 	.word	0x0500000f


	//   ....[10]....
        /*0f04*/ 	.word	0x0500000f


	//   ....[11]....
        /*0f08*/ 	.word	0x0500000f


	//   ....[12]....
        /*0f0c*/ 	.word	0x0500000f


	//   ....[13]....
        /*0f10*/ 	.word	0x0500000f


	//   ....[14]....
        /*0f14*/ 	.word	0x0500000f


	//   ....[15]....
        /*0f18*/ 	.word	0x0500000f


	//   ....[16]....
        /*0f1c*/ 	.word	0x0500000f


	//   ....[17]....
        /*0f20*/ 	.word	0x0500000f


	//   ....[18]....
        /*0f24*/ 	.word	0x0500000f


	//   ....[19]....
        /*0f28*/ 	.word	0x0500000f


	//   ....[20]....
        /*0f2c*/ 	.word	0x0500000f


	//   ....[21]....
        /*0f30*/ 	.word	0x0500000f


	//   ....[22]....
        /*0f34*/ 	.word	0x0500000f


	//   ....[23]....
        /*0f38*/ 	.word	0x0500000f


	//   ....[24]....
        /*0f3c*/ 	.word	0x0500000f


	//   ....[25]....
        /*0f40*/ 	.word	0x0500000f


	//   ....[26]....
        /*0f44*/ 	.word	0x0500000f


	//   ....[27]....
        /*0f48*/ 	.word	0x0500000f


	//   ....[28]....
        /*0f4c*/ 	.word	0x0500000f


	//   ....[29]....
        /*0f50*/ 	.word	0x0500000f


	//   ....[30]....
        /*0f54*/ 	.word	0x0500000f


	//   ....[31]....
        /*0f58*/ 	.word	0x0500000f


	//   ....[32]....
        /*0f5c*/ 	.word	0x0500000f


	//   ....[33]....
        /*0f60*/ 	.word	0x0500000f


	//   ....[34]....
        /*0f64*/ 	.word	0x0500000f


	//   ....[35]....
        /*0f68*/ 	.word	0x0500000f


	//   ....[36]....
        /*0f6c*/ 	.word	0x0500000f


	//   ....[37]....
        /*0f70*/ 	.word	0x0500000f


	//   ....[38]....
        /*0f74*/ 	.word	0x0500000f


	//   ....[39]....
        /*0f78*/ 	.word	0x0500000f


	//   ....[40]....
        /*0f7c*/ 	.word	0x0500000f


	//   ....[41]....
        /*0f80*/ 	.word	0x0500000f


	//   ....[42]....
        /*0f84*/ 	.word	0x0500000f


	//   ....[43]....
        /*0f88*/ 	.word	0x0500000f


	//   ....[44]....
        /*0f8c*/ 	.word	0x0500000f


	//   ....[45]....
        /*0f90*/ 	.word	0x0500000f


	//   ....[46]....
        /*0f94*/ 	.word	0x0500000f


	//   ....[47]....
        /*0f98*/ 	.word	0x0500000f


	//   ....[48]....
        /*0f9c*/ 	.word	0x0500000f


	//   ....[49]....
        /*0fa0*/ 	.word	0x0500000f


	//   ....[50]....
        /*0fa4*/ 	.word	0x0500000f


	//   ....[51]....
        /*0fa8*/ 	.word	0x0500000f


	//   ....[52]....
        /*0fac*/ 	.word	0x0500000f


	//   ....[53]....
        /*0fb0*/ 	.word	0x0500000f


	//   ....[54]....
        /*0fb4*/ 	.word	0x0500000f


	//   ....[55]....
        /*0fb8*/ 	.word	0x0500000f


	//   ....[56]....
        /*0fbc*/ 	.word	0x0500000f


	//   ....[57]....
        /*0fc0*/ 	.word	0x0500000f


	//   ....[58]....
        /*0fc4*/ 	.word	0x0500000f


	//   ....[59]....
        /*0fc8*/ 	.word	0x0500000f


	//   ....[60]....
        /*0fcc*/ 	.word	0x0500000f


	//   ....[61]....
        /*0fd0*/ 	.word	0x0500000f


	//   ....[62]....
        /*0fd4*/ 	.word	0x0500000f


	//   ....[63]....
        /*0fd8*/ 	.word	0x0500000f


	//   ....[64]....
        /*0fdc*/ 	.word	0x0500000f


	//   ....[65]....
        /*0fe0*/ 	.word	0x0500000f


	//   ....[66]....
        /*0fe4*/ 	.word	0x0500000f


	//   ....[67]....
        /*0fe8*/ 	.word	0x0500000f


	//   ....[68]....
        /*0fec*/ 	.word	0x0500000f


	//   ....[69]....
        /*0ff0*/ 	.word	0x0500000f


	//   ....[70]....
        /*0ff4*/ 	.word	0x0500000f


	//   ....[71]....
        /*0ff8*/ 	.word	0x0500000f


	//----- nvinfo : EIATTR_COOP_GROUP_INSTR_OFFSETS
	.align		4
.L_559:
        /*0ffc*/ 	.byte	0x04, 0x28
        /*0ffe*/ 	.short	(.L_561 - .L_560)


	//   ....[0]....
.L_560:
        /*1000*/ 	.word	0x00000060


	//   ....[1]....
        /*1004*/ 	.word	0x00000140


	//   ....[2]....
        /*1008*/ 	.word	0x00000190


	//   ....[3]....
        /*100c*/ 	.word	0x000003c0


	//   ....[4]....
        /*1010*/ 	.word	0x00000520


	//   ....[5]....
        /*1014*/ 	.word	0x00000640


	//   ....[6]....
        /*1018*/ 	.word	0x000007a0


	//   ....[7]....
        /*101c*/ 	.word	0x00004320


	//   ....[8]....
        /*1020*/ 	.word	0x00004330


	//   ....[9]....
        /*1024*/ 	.word	0x00005200


	//   ....[10]....
        /*1028*/ 	.word	0x00005210


	//   ....[11]....
        /*102c*/ 	.word	0x00006110


	//   ....[12]....
        /*1030*/ 	.word	0x00006120


	//   ....[13]....
        /*1034*/ 	.word	0x00007c40


	//   ....[14]....
        /*1038*/ 	.word	0x00007c50


	//   ....[15]....
        /*103c*/ 	.word	0x00008d10


	//   ....[16]....
        /*1040*/ 	.word	0x00008d20


	//   ....[17]....
        /*1044*/ 	.word	0x00009df0


	//   ....[18]....
        /*1048*/ 	.word	0x00009e00


	//   ....[19]....
        /*104c*/ 	.word	0x0000b130


	//   ....[20]....
        /*1050*/ 	.word	0x0000b140


	//   ....[21]....
        /*1054*/ 	.word	0x0000b2f0


	//   ....[22]....
        /*1058*/ 	.word	0x0000b300


	//   ....[23]....
        /*105c*/ 	.word	0x0000b4c0


	//   ....[24]....
        /*1060*/ 	.word	0x0000b4d0


	//   ....[25]....
        /*1064*/ 	.word	0x0000b900


	//   ....[26]....
        /*1068*/ 	.word	0x0000b910


	//   ....[27]....
        /*106c*/ 	.word	0x0000ba90


	//   ....[28]....
        /*1070*/ 	.word	0x0000bab0


	//   ....[29]....
        /*1074*/ 	.word	0x0000bc40


	//   ....[30]....
        /*1078*/ 	.word	0x0000bc60


	//   ....[31]....
        /*107c*/ 	.word	0x0000c780


	//   ....[32]....
        /*1080*/ 	.word	0x0000ce80


	//   ....[33]....
        /*1084*/ 	.word	0x0000ce90


	//   ....[34]....
        /*1088*/ 	.word	0x0000cea0


	//   ....[35]....
        /*108c*/ 	.word	0x0000ceb0


	//   ....[36]....
        /*1090*/ 	.word	0x0000d4b0


	//   ....[37]....
        /*1094*/ 	.word	0x0000d4c0


	//   ....[38]....
        /*1098*/ 	.word	0x0000d4d0


	//   ....[39]....
        /*109c*/ 	.word	0x0000d4e0


	//   ....[40]....
        /*10a0*/ 	.word	0x0000da50


	//   ....[41]....
        /*10a4*/ 	.word	0x0000da60


	//   ....[42]....
        /*10a8*/ 	.word	0x0000da70


	//   ....[43]....
        /*10ac*/ 	.word	0x0000da80


	//   ....[44]....
        /*10b0*/ 	.word	0x0000e010


	//   ....[45]....
        /*10b4*/ 	.word	0x0000e020


	//   ....[46]....
        /*10b8*/ 	.word	0x0000e030


	//   ....[47]....
        /*10bc*/ 	.word	0x0000e040


	//   ....[48]....
        /*10c0*/ 	.word	0x00011b30


	//   ....[49]....
        /*10c4*/ 	.word	0x00011b40


	//   ....[50]....
        /*10c8*/ 	.word	0x00011b50


	//   ....[51]....
        /*10cc*/ 	.word	0x00011b60


	//   ....[52]....
        /*10d0*/ 	.word	0x00012010


	//   ....[53]....
        /*10d4*/ 	.word	0x00012020


	//   ....[54]....
        /*10d8*/ 	.word	0x00012030


	//   ....[55]....
        /*10dc*/ 	.word	0x00012040


	//   ....[56]....
        /*10e0*/ 	.word	0x00012460


	//   ....[57]....
        /*10e4*/ 	.word	0x00012470


	//   ....[58]....
        /*10e8*/ 	.word	0x00012480


	//   ....[59]....
        /*10ec*/ 	.word	0x00012490


	//   ....[60]....
        /*10f0*/ 	.word	0x000128d0


	//   ....[61]....
        /*10f4*/ 	.word	0x000128e0


	//   ....[62]....
        /*10f8*/ 	.word	0x000128f0


	//   ....[63]....
        /*10fc*/ 	.word	0x00012900


	//   ....[64]....
        /*1100*/ 	.word	0x00019e30


	//   ....[65]....
        /*1104*/ 	.word	0x0001a2c0


	//   ....[66]....
        /*1108*/ 	.word	0x0001a2d0


	//   ....[67]....
        /*110c*/ 	.word	0x0001a340


	//   ....[68]....
        /*1110*/ 	.word	0x0001a8a0


	//   ....[69]....
        /*1114*/ 	.word	0x0001a8c0


	//   ....[70]....
        /*1118*/ 	.word	0x0001f500


	//   ....[71]....
        /*111c*/ 	.word	0x0001f510


	//   ....[72]....
        /*1120*/ 	.word	0x0001fa40


	//   ....[73]....
        /*1124*/ 	.word	0x0001faa0


	//   ....[74]....
        /*1128*/ 	.word	0x00020260


	//   ....[75]....
        /*112c*/ 	.word	0x00020280


	//   ....[76]....
        /*1130*/ 	.word	0x00024ce0


	//   ....[77]....
        /*1134*/ 	.word	0x00024d40


	//   ....[78]....
        /*1138*/ 	.word	0x00024fb0


	//   ....[79]....
        /*113c*/ 	.word	0x00024fd0


	//   ....[80]....
        /*1140*/ 	.word	0x00026310


	//   ....[81]....
        /*1144*/ 	.word	0x000263e0


	//   ....[82]....
        /*1148*/ 	.word	0x000265c0


	//   ....[83]....
        /*114c*/ 	.word	0x000265e0


	//   ....[84]....
        /*1150*/ 	.word	0x00028100


	//   ....[85]....
        /*1154*/ 	.word	0x00028110


	//   ....[86]....
        /*1158*/ 	.word	0x00028120


	//   ....[87]....
        /*115c*/ 	.word	0x00028130


	//   ....[88]....
        /*1160*/ 	.word	0x00028b30


	//   ....[89]....
        /*1164*/ 	.word	0x00028b40


	//   ....[90]....
        /*1168*/ 	.word	0x00028ca0


	//   ....[91]....
        /*116c*/ 	.word	0x00028cc0


	//   ....[92]....
        /*1170*/ 	.word	0x00028e00


	//   ....[93]....
        /*1174*/ 	.word	0x00028e20


	//   ....[94]....
        /*1178*/ 	.word	0x00028f70


	//   ....[95]....
        /*117c*/ 	.word	0x00028f90


	//   ....[96]....
        /*1180*/ 	.word	0x00029770


	//   ....[97]....
        /*1184*/ 	.word	0x000297a0


	//   ....[98]....
        /*1188*/ 	.word	0x00029fe0


	//   ....[99]....
        /*118c*/ 	.word	0x00029ff0


	//   ....[100]....
        /*1190*/ 	.word	0x0002b0b0


	//   ....[101]....
        /*1194*/ 	.word	0x0002b0e0


	//   ....[102]....
        /*1198*/ 	.word	0x0002b230


	//   ....[103]....
        /*119c*/ 	.word	0x0002b250


	//   ....[104]....
        /*11a0*/ 	.word	0x0002b390


	//   ....[105]....
        /*11a4*/ 	.word	0x0002b3b0


	//   ....[106]....
        /*11a8*/ 	.word	0x0002b500


	//   ....[107]....
        /*11ac*/ 	.word	0x0002b520


	//   ....[108]....
        /*11b0*/ 	.word	0x0002b6f0


	//   ....[109]....
        /*11b4*/ 	.word	0x0002b8e0


	//   ....[110]....
        /*11b8*/ 	.word	0x0002b910


	//   ....[111]....
        /*11bc*/ 	.word	0x0002b940


	//   ....[112]....
        /*11c0*/ 	.word	0x0002b970


	//   ....[113]....
        /*11c4*/ 	.word	0x0002b9a0


	//   ....[114]....
        /*11c8*/ 	.word	0x0002b9d0


	//   ....[115]....
        /*11cc*/ 	.word	0x0002bb60


	//   ....[116]....
        /*11d0*/ 	.word	0x0002bb90


	//   ....[117]....
        /*11d4*/ 	.word	0x0002bbc0


	//   ....[118]....
        /*11d8*/ 	.word	0x0002bbf0


	//   ....[119]....
        /*11dc*/ 	.word	0x0002bc20


	//   ....[120]....
        /*11e0*/ 	.word	0x0002bc50


	//   ....[121]....
        /*11e4*/ 	.word	0x0002bce0


	//   ....[122]....
        /*11e8*/ 	.word	0x0002bd10


	//   ....[123]....
        /*11ec*/ 	.word	0x0002bd20


	//   ....[124]....
        /*11f0*/ 	.word	0x0002bd60


	//   ....[125]....
        /*11f4*/ 	.word	0x0002d240


	//   ....[126]....
        /*11f8*/ 	.word	0x0002f950


	//   ....[127]....
        /*11fc*/ 	.word	0x0002f990


	//   ....[128]....
        /*1200*/ 	.word	0x0002f9c0


	//   ....[129]....
        /*1204*/ 	.word	0x0002fa70


	//   ....[130]....
        /*1208*/ 	.word	0x0002fab0


	//   ....[131]....
        /*120c*/ 	.word	0x0002fb10


	//   ....[132]....
        /*1210*/ 	.word	0x0002fb50


	//   ....[133]....
        /*1214*/ 	.word	0x0002fbb0


	//   ....[134]....
        /*1218*/ 	.word	0x0002fbd0


	//   ....[135]....
        /*121c*/ 	.word	0x0002fc00


	//   ....[136]....
        /*1220*/ 	.word	0x00030400


	//   ....[137]....
        /*1224*/ 	.word	0x00030430


	//   ....[138]....
        /*1228*/ 	.word	0x00030450


	//   ....[139]....
        /*122c*/ 	.word	0x000304f0


	//   ....[140]....
        /*1230*/ 	.word	0x00030500


	//   ....[141]....
        /*1234*/ 	.word	0x000305b0


	//   ....[142]....
        /*1238*/ 	.word	0x000305c0


	//   ....[143]....
        /*123c*/ 	.word	0x00030670


	//   ....[144]....
        /*1240*/ 	.word	0x00030680


	//   ....[145]....
        /*1244*/ 	.word	0x00030730


	//   ....[146]....
        /*1248*/ 	.word	0x00030740


	//   ....[147]....
        /*124c*/ 	.word	0x000307f0


	//   ....[148]....
        /*1250*/ 	.word	0x00030800


	//   ....[149]....
        /*1254*/ 	.word	0x000308b0


	//   ....[150]....
        /*1258*/ 	.word	0x000308c0


	//   ....[151]....
        /*125c*/ 	.word	0x00030910


	//   ....[152]....
        /*1260*/ 	.word	0x000310f0


	//   ....[153]....
        /*1264*/ 	.word	0x00031120


	//   ....[154]....
        /*1268*/ 	.word	0x00031150


	//   ....[155]....
        /*126c*/ 	.word	0x00031210


	//   ....[156]....
        /*1270*/ 	.word	0x00031240


	//   ....[157]....
        /*1274*/ 	.word	0x00031290


	//   ....[158]....
        /*1278*/ 	.word	0x000312c0


	//   ....[159]....
        /*127c*/ 	.word	0x00031310


	//   ....[160]....
        /*1280*/ 	.word	0x00031340


	//   ....[161]....
        /*1284*/ 	.word	0x000313b0


	//   ....[162]....
        /*1288*/ 	.word	0x00031690


	//   ....[163]....
        /*128c*/ 	.word	0x000316b0


	//   ....[164]....
        /*1290*/ 	.word	0x00031770


	//   ....[165]....
        /*1294*/ 	.word	0x00031780


	//   ....[166]....
        /*1298*/ 	.word	0x00031830


	//   ....[167]....
        /*129c*/ 	.word	0x00031840


	//   ....[168]....
        /*12a0*/ 	.word	0x000318f0


	//   ....[169]....
        /*12a4*/ 	.word	0x00031900


	//   ....[170]....
        /*12a8*/ 	.word	0x00031910


	//   ....[171]....
        /*12ac*/ 	.word	0x000319c0


	//   ....[172]....
        /*12b0*/ 	.word	0x00031f30


	//   ....[173]....
        /*12b4*/ 	.word	0x00031f70


	//   ....[174]....
        /*12b8*/ 	.word	0x00031ff0


	//   ....[175]....
        /*12bc*/ 	.word	0x00032020


	//   ....[176]....
        /*12c0*/ 	.word	0x000320b0


	//   ....[177]....
        /*12c4*/ 	.word	0x000320e0


	//   ....[178]....
        /*12c8*/ 	.word	0x00032170


	//   ....[179]....
        /*12cc*/ 	.word	0x000321a0


	//   ....[180]....
        /*12d0*/ 	.word	0x000321b0


	//   ....[181]....
        /*12d4*/ 	.word	0x00032240


	//   ....[182]....
        /*12d8*/ 	.word	0x000326b0


	//   ....[183]....
        /*12dc*/ 	.word	0x000326e0


	//   ....[184]....
        /*12e0*/ 	.word	0x00032740


	//   ....[185]....
        /*12e4*/ 	.word	0x00032770


	//   ....[186]....
        /*12e8*/ 	.word	0x000327a0


	//   ....[187]....
        /*12ec*/ 	.word	0x000327d0


	//   ....[188]....
        /*12f0*/ 	.word	0x00032800


	//   ....[189]....
        /*12f4*/ 	.word	0x00032830


	//   ....[190]....
        /*12f8*/ 	.word	0x000329d0


	//   ....[191]....
        /*12fc*/ 	.word	0x00032a00


	//   ....[192]....
        /*1300*/ 	.word	0x00032a30


	//   ....[193]....
        /*1304*/ 	.word	0x00032a60


	//   ....[194]....
        /*1308*/ 	.word	0x00032a90


	//   ....[195]....
        /*130c*/ 	.word	0x00032ac0


	//   ....[196]....
        /*1310*/ 	.word	0x00032b80


	//   ....[197]....
        /*1314*/ 	.word	0x00032ba0


	//   ....[198]....
        /*1318*/ 	.word	0x00032bc0


	//   ....[199]....
        /*131c*/ 	.word	0x00032c20


	//   ....[200]....
        /*1320*/ 	.word	0x00033640


	//   ....[201]....
        /*1324*/ 	.word	0x00033980


	//   ....[202]....
        /*1328*/ 	.word	0x00033a10


	//   ....[203]....
        /*132c*/ 	.word	0x00033ab0


	//   ....[204]....
        /*1330*/ 	.word	0x00033b40


	//   ....[205]....
        /*1334*/ 	.word	0x00033be0


	//   ....[206]....
        /*1338*/ 	.word	0x00033c70


	//   ....[207]....
        /*133c*/ 	.word	0x00033d60


	//   ....[208]....
        /*1340*/ 	.word	0x00033df0


	//   ....[209]....
        /*1344*/ 	.word	0x00033e90


	//   ....[210]....
        /*1348*/ 	.word	0x00033f20


	//   ....[211]....
        /*134c*/ 	.word	0x00033fc0


	//   ....[212]....
        /*1350*/ 	.word	0x00034050


	//   ....[213]....
        /*1354*/ 	.word	0x00034140


	//   ....[214]....
        /*1358*/ 	.word	0x000341d0


	//   ....[215]....
        /*135c*/ 	.word	0x00034270


	//   ....[216]....
        /*1360*/ 	.word	0x00034300


	//   ....[217]....
        /*1364*/ 	.word	0x000343a0


	//   ....[218]....
        /*1368*/ 	.word	0x00034430


	//   ....[219]....
        /*136c*/ 	.word	0x00034520


	//   ....[220]....
        /*1370*/ 	.word	0x000345b0


	//   ....[221]....
        /*1374*/ 	.word	0x00034600


	//   ....[222]....
        /*1378*/ 	.word	0x00034650


	//   ....[223]....
        /*137c*/ 	.word	0x000346f0


	//   ....[224]....
        /*1380*/ 	.word	0x00034780


	//   ....[225]....
        /*1384*/ 	.word	0x000347d0


	//   ....[226]....
        /*1388*/ 	.word	0x00034820


	//   ....[227]....
        /*138c*/ 	.word	0x000348c0


	//   ....[228]....
        /*1390*/ 	.word	0x00034950


	//   ....[229]....
        /*1394*/ 	.word	0x000349a0


	//   ....[230]....
        /*1398*/ 	.word	0x000349f0


	//   ....[231]....
        /*139c*/ 	.word	0x00034a90


	//   ....[232]....
        /*13a0*/ 	.word	0x00034b20


	//   ....[233]....
        /*13a4*/ 	.word	0x00034b70


	//   ....[234]....
        /*13a8*/ 	.word	0x00034bc0


	//   ....[235]....
        /*13ac*/ 	.word	0x00034cb0


	//   ....[236]....
        /*13b0*/ 	.word	0x00034d40


	//   ....[237]....
        /*13b4*/ 	.word	0x00034d90


	//   ....[238]....
        /*13b8*/ 	.word	0x00034de0


	//   ....[239]....
        /*13bc*/ 	.word	0x00034e70


	//   ....[240]....
        /*13c0*/ 	.word	0x00034f00


	//   ....[241]....
        /*13c4*/ 	.word	0x00034f50


	//   ....[242]....
        /*13c8*/ 	.word	0x00034fa0


	//   ....[243]....
        /*13cc*/ 	.word	0x00035030


	//   ....[244]....
        /*13d0*/ 	.word	0x000350c0


	//   ....[245]....
        /*13d4*/ 	.word	0x00035110


	//   ....[246]....
        /*13d8*/ 	.word	0x00035160


	//   ....[247]....
        /*13dc*/ 	.word	0x00035200


	//   ....[248]....
        /*13e0*/ 	.word	0x00035290


	//   ....[249]....
        /*13e4*/ 	.word	0x000352e0


	//   ....[250]....
        /*13e8*/ 	.word	0x00035330


	//   ....[251]....
        /*13ec*/ 	.word	0x00035630


	//   ....[252]....
        /*13f0*/ 	.word	0x00035910


	//   ....[253]....
        /*13f4*/ 	.word	0x00035a00


	//   ....[254]....
        /*13f8*/ 	.word	0x00035ae0


	//   ....[255]....
        /*13fc*/ 	.word	0x00035b40


	//   ....[0]....
        /*1400*/ 	.word	0x00035be0


	//   ....[1]....
        /*1404*/ 	.word	0x00035cc0


	//   ....[2]....
        /*1408*/ 	.word	0x00035dc0


	//   ....[3]....
        /*140c*/ 	.word	0x00035e30


	//   ....[4]....
        /*1410*/ 	.word	0x00035f20


	//   ....[5]....
        /*1414*/ 	.word	0x00035f90


	//   ....[6]....
        /*1418*/ 	.word	0x00036070


	//   ....[7]....
        /*141c*/ 	.word	0x00036120


	//   ....[8]....
        /*1420*/ 	.word	0x00036180


	//   ....[9]....
        /*1424*/ 	.word	0x000361e0


	//   ....[10]....
        /*1428*/ 	.word	0x000362f0


	//   ....[11]....
        /*142c*/ 	.word	0x00036350


	//   ....[12]....
        /*1430*/ 	.word	0x00036470


	//   ....[13]....
        /*1434*/ 	.word	0x000364d0


	//   ....[14]....
        /*1438*/ 	.word	0x000365f0


	//   ....[15]....
        /*143c*/ 	.word	0x00036650


	//   ....[16]....
        /*1440*/ 	.word	0x00036770


	//   ....[17]....
        /*1444*/ 	.word	0x000367d0


	//   ....[18]....
        /*1448*/ 	.word	0x000368f0


	//   ....[19]....
        /*144c*/ 	.word	0x00036950


	//   ....[20]....
        /*1450*/ 	.word	0x00036a70


	//   ....[21]....
        /*1454*/ 	.word	0x00036ad0


	//   ....[22]....
        /*1458*/ 	.word	0x00036bd0


	//   ....[23]....
        /*145c*/ 	.word	0x00036d00


	//   ....[24]....
        /*1460*/ 	.word	0x00036dd0


	//   ....[25]....
        /*1464*/ 	.word	0x00036ea0


	//   ....[26]....
        /*1468*/ 	.word	0x00036f80


	//   ....[27]....
        /*146c*/ 	.word	0x00036fe0


	//   ....[28]....
        /*1470*/ 	.word	0x000370c0


	//   ....[29]....
        /*1474*/ 	.word	0x00037120


	//   ....[30]....
        /*1478*/ 	.word	0x00037200


	//   ....[31]....
        /*147c*/ 	.word	0x00037260


	//   ....[32]....
        /*1480*/ 	.word	0x00037370


	//   ....[33]....
        /*1484*/ 	.word	0x00037460


	//   ....[34]....
        /*1488*/ 	.word	0x00037500


	//   ....[35]....
        /*148c*/ 	.word	0x00037560


	//   ....[36]....
        /*1490*/ 	.word	0x00037680


	//   ....[37]....
        /*1494*/ 	.word	0x000376e0


	//   ....[38]....
        /*1498*/ 	.word	0x00037800


	//   ....[39]....
        /*149c*/ 	.word	0x00037860


	//   ....[40]....
        /*14a0*/ 	.word	0x00037980


	//   ....[41]....
        /*14a4*/ 	.word	0x000379e0


	//   ....[42]....
        /*14a8*/ 	.word	0x00037ab0


	//   ....[43]....
        /*14ac*/ 	.word	0x00037c20


	//   ....[44]....
        /*14b0*/ 	.word	0x00037ce0


	//   ....[45]....
        /*14b4*/ 	.word	0x00037e30


	//   ....[46]....
        /*14b8*/ 	.word	0x00037ee0


	//   ....[47]....
        /*14bc*/ 	.word	0x00037f40


	//   ....[48]....
        /*14c0*/ 	.word	0x00038000


	//   ....[49]....
        /*14c4*/ 	.word	0x000380e0


	//   ....[50]....
        /*14c8*/ 	.word	0x000381f0


	//   ....[51]....
        /*14cc*/ 	.word	0x00038250


	//   ....[52]....
        /*14d0*/ 	.word	0x00038310


	//   ....[53]....
        /*14d4*/ 	.word	0x00038420


	//   ....[54]....
        /*14d8*/ 	.word	0x000384c0


	//   ....[55]....
        /*14dc*/ 	.word	0x00038630


	//   ....[56]....
        /*14e0*/ 	.word	0x000386a0


	//   ....[57]....
        /*14e4*/ 	.word	0x00038710


	//   ....[58]....
        /*14e8*/ 	.word	0x00038780


	//   ....[59]....
        /*14ec*/ 	.word	0x000387f0


	//   ....[60]....
        /*14f0*/ 	.word	0x00038870


	//   ....[61]....
        /*14f4*/ 	.word	0x000388f0


	//   ....[62]....
        /*14f8*/ 	.word	0x00038980


	//   ....[63]....
        /*14fc*/ 	.word	0x000389f0


	//   ....[64]....
        /*1500*/ 	.word	0x00038a60


	//   ....[65]....
        /*1504*/ 	.word	0x00038ad0


	//   ....[66]....
        /*1508*/ 	.word	0x00038b50


	//   ....[67]....
        /*150c*/ 	.word	0x00038bc0


	//   ....[68]....
        /*1510*/ 	.word	0x00038c50


	//   ....[69]....
        /*1514*/ 	.word	0x00038cb0


	//   ....[70]....
        /*1518*/ 	.word	0x00038d40


	//   ....[71]....
        /*151c*/ 	.word	0x00038e70


	//----- nvinfo : EIATTR_REG_RECONFIG
	.align		4
.L_561:
        /*1520*/ 	.byte	0x01, 0x54
	.zero		2


	//----- nvinfo : EIATTR_SYSCALL_OFFSETS
	.align		4
        /*1524*/ 	.byte	0x04, 0x46
        /*1526*/ 	.short	(.L_563 - .L_562)


	//   ....[0]....
.L_562:
        /*1528*/ 	.word	0x000026e0


	//   ....[1]....
        /*152c*/ 	.word	0x00002830


	//   ....[2]....
        /*1530*/ 	.word	0x0000c8f0


	//   ....[3]....
        /*1534*/ 	.word	0x0000cc20


	//   ....[4]....
        /*1538*/ 	.word	0x0002ef90


	//   ....[5]....
        /*153c*/ 	.word	0x0002f0e0


	//   ....[6]....
        /*1540*/ 	.word	0x0002f1d0


	//   ....[7]....
        /*1544*/ 	.word	0x00030070


	//----- nvinfo : EIATTR_MBARRIER_INSTR_OFFSETS
	.align		4
.L_563:
        /*1548*/ 	.byte	0x04, 0x39
        /*154a*/ 	.short	(.L_565 - .L_564)


	//   ....[0]....
.L_564:
        /*154c*/ 	.word	0x00000270
        /*1550*/ 	.word	0x000000ff
        /*1554*/ 	.word	0x00038800
        /*1558*/ 	.short	0x0100
        /*155a*/ 	.byte	0x08
	.zero		1


	//   ....[1]....
        /*155c*/ 	.word	0x00000280
        /*1560*/ 	.word	0x000000ff
        /*1564*/ 	.word	0x00038820
        /*1568*/ 	.short	0x0100
        /*156a*/ 	.byte	0x08
	.zero		1


	//   ....[2]....
        /*156c*/ 	.word	0x00000370
        /*1570*/ 	.word	0x000000ff
        /*1574*/ 	.word	0x00038830
        /*1578*/ 	.short	0x0100
        /*157a*/ 	.byte	0x08
	.zero		1


	//   ....[3]....
        /*157c*/ 	.word	0x00000380
        /*1580*/ 	.word	0x000000ff
        /*1584*/ 	.word	0x00038840
        /*1588*/ 	.short	0x0100
        /*158a*/ 	.byte	0x08
	.zero		1


	//   ....[4]....
        /*158c*/ 	.word	0x00000390
        /*1590*/ 	.word	0x000000ff
        /*1594*/ 	.word	0x00038838
        /*1598*/ 	.short	0x0100
        /*159a*/ 	.byte	0x08
	.zero		1


	//   ....[5]....
        /*159c*/ 	.word	0x000003a0
        /*15a0*/ 	.word	0x000000ff
        /*15a4*/ 	.word	0x00038848
        /*15a8*/ 	.short	0x0100
        /*15aa*/ 	.byte	0x08
	.zero		1


	//   ....[6]....
        /*15ac*/ 	.word	0x000004d0
        /*15b0*/ 	.word	0x000000ff
        /*15b4*/ 	.word	0x00038850
        /*15b8*/ 	.short	0x0100
        /*15ba*/ 	.byte	0x08
	.zero		1


	//   ....[7]....
        /*15bc*/ 	.word	0x000004e0
        /*15c0*/ 	.word	0x000000ff
        /*15c4*/ 	.word	0x00038860
        /*15c8*/ 	.short	0x0100
        /*15ca*/ 	.byte	0x08
	.zero		1


	//   ....[8]....
        /*15cc*/ 	.word	0x000004f0
        /*15d0*/ 	.word	0x000000ff
        /*15d4*/ 	.word	0x00038858
        /*15d8*/ 	.short	0x0100
        /*15da*/ 	.byte	0x08
	.zero		1


	//   ....[9]....
        /*15dc*/ 	.word	0x00000500
        /*15e0*/ 	.word	0x000000ff
        /*15e4*/ 	.word	0x00038868
        /*15e8*/ 	.short	0x0100
        /*15ea*/ 	.byte	0x08
	.zero		1


	//   ....[10]....
        /*15ec*/ 	.word	0x000005f0
        /*15f0*/ 	.word	0x000000ff
        /*15f4*/ 	.word	0x00038870
        /*15f8*/ 	.short	0x0100
        /*15fa*/ 	.byte	0x06
	.zero		1


	//   ....[11]....
        /*15fc*/ 	.word	0x00000600
        /*1600*/ 	.word	0x000000ff
        /*1604*/ 	.word	0x00038880
        /*1608*/ 	.short	0x0100
        /*160a*/ 	.byte	0x06
	.zero		1


	//   ....[12]....
        /*160c*/ 	.word	0x00000610
        /*1610*/ 	.word	0x000000ff
        /*1614*/ 	.word	0x00038878
        /*1618*/ 	.short	0x0100
        /*161a*/ 	.byte	0x06
	.zero		1


	//   ....[13]....
        /*161c*/ 	.word	0x00000620
        /*1620*/ 	.word	0x000000ff
        /*1624*/ 	.word	0x00038888
        /*1628*/ 	.short	0x0100
        /*162a*/ 	.byte	0x06
	.zero		1


	//   ....[14]....
        /*162c*/ 	.word	0x00000750
        /*1630*/ 	.word	0x000000ff
        /*1634*/ 	.word	0x00038890
        /*1638*/ 	.short	0x0100
        /*163a*/ 	.byte	0x08
	.zero		1


	//   ....[15]....
        /*163c*/ 	.word	0x00000760
        /*1640*/ 	.word	0x000000ff
        /*1644*/ 	.word	0x000388a0
        /*1648*/ 	.short	0x0100
        /*164a*/ 	.byte	0x08
	.zero		1


	//   ....[16]....
        /*164c*/ 	.word	0x00000770
        /*1650*/ 	.word	0x000000ff
        /*1654*/ 	.word	0x00038898
        /*1658*/ 	.short	0x0100
        /*165a*/ 	.byte	0x08
	.zero		1


	//   ....[17]....
        /*165c*/ 	.word	0x00000780
        /*1660*/ 	.word	0x000000ff
        /*1664*/ 	.word	0x000388a8
        /*1668*/ 	.short	0x0100
        /*166a*/ 	.byte	0x08
	.zero		1


	//   ....[18]....
        /*166c*/ 	.word	0x000008b0
        /*1670*/ 	.word	0x000000ff
        /*1674*/ 	.word	0x000388b0
        /*1678*/ 	.short	0x0100
        /*167a*/ 	.byte	0x08
	.zero		1


	//   ....[19]....
        /*167c*/ 	.word	0x000008c0
        /*1680*/ 	.word	0x000000ff
        /*1684*/ 	.word	0x000388c0
        /*1688*/ 	.short	0x0100
        /*168a*/ 	.byte	0x08
	.zero		1


	//   ....[20]....
        /*168c*/ 	.word	0x000008d0
        /*1690*/ 	.word	0x000000ff
        /*1694*/ 	.word	0x000388b8
        /*1698*/ 	.short	0x0100
        /*169a*/ 	.byte	0x08
	.zero		1


	//   ....[21]....
        /*169c*/ 	.word	0x000008e0
        /*16a0*/ 	.word	0x000000ff
        /*16a4*/ 	.word	0x000388c8
        /*16a8*/ 	.short	0x0100
        /*16aa*/ 	.byte	0x08
	.zero		1


	//   ....[22]....
        /*16ac*/ 	.word	0x000042d0
        /*16b0*/ 	.word	0x00000058
        /*16b4*/ 	.word	0x00038890
        /*16b8*/ 	.short	0x010a
        /*16ba*/ 	.byte	0x3f
	.zero		1


	//   ....[23]....
        /*16bc*/ 	.word	0x00007bd0
        /*16c0*/ 	.word	0x00000058
        /*16c4*/ 	.word	0x00038890
        /*16c8*/ 	.short	0x010a
        /*16ca*/ 	.byte	0x3f
	.zero		1


	//   ....[24]....
        /*16cc*/ 	.word	0x0000af90
        /*16d0*/ 	.word	0x00000058
        /*16d4*/ 	.word	0x00038890
        /*16d8*/ 	.short	0x010a
        /*16da*/ 	.byte	0x3f
	.zero		1


	//   ....[25]....
        /*16dc*/ 	.word	0x0000b740
        /*16e0*/ 	.word	0x0000000b
        /*16e4*/ 	.word	0x00000000
        /*16e8*/ 	.short	0x0101
        /*16ea*/ 	.byte	0x3f
	.zero		1


	//   ....[26]....
        /*16ec*/ 	.word	0x0000b780
        /*16f0*/ 	.word	0x00000058
        /*16f4*/ 	.word	0x000388b0
        /*16f8*/ 	.short	0x010a
        /*16fa*/ 	.byte	0x3f
	.zero		1


	//   ....[27]....
        /*16fc*/ 	.word	0x0000bea0
        /*1700*/ 	.word	0x00000058
        /*1704*/ 	.word	0x00000000
        /*1708*/ 	.short	0x0101
        /*170a*/ 	.byte	0x3f
	.zero		1


	//   ....[28]....
        /*170c*/ 	.word	0x0000c980
        /*1710*/ 	.word	0x00000017
        /*1714*/ 	.word	0x00038800
        /*1718*/ 	.short	0x010a
        /*171a*/ 	.byte	0x3f
	.zero		1


	//   ....[29]....
        /*171c*/ 	.word	0x0000c9d0
        /*1720*/ 	.word	0x00000017
        /*1724*/ 	.word	0x00038800
        /*1728*/ 	.short	0x010a
        /*172a*/ 	.byte	0x3f
	.zero		1


	//   ....[30]....
        /*172c*/ 	.word	0x0000e470
        /*1730*/ 	.word	0x00000017
        /*1734*/ 	.word	0x00038800
        /*1738*/ 	.short	0x010a
        /*173a*/ 	.byte	0x3f
	.zero		1


	//   ....[31]....
        /*173c*/ 	.word	0x00012be0
        /*1740*/ 	.word	0x00000017
        /*1744*/ 	.word	0x00038800
        /*1748*/ 	.short	0x010a
        /*174a*/ 	.byte	0x3f
	.zero		1


	//   ....[32]....
        /*174c*/ 	.word	0x00016940
        /*1750*/ 	.word	0x00000000
        /*1754*/ 	.word	0x00038830
        /*1758*/ 	.short	0x010a
        /*175a*/ 	.byte	0x3f
	.zero		1


	//   ....[33]....
        /*175c*/ 	.word	0x00016980
        /*1760*/ 	.word	0x00000000
        /*1764*/ 	.word	0x00038830
        /*1768*/ 	.short	0x010a
        /*176a*/ 	.byte	0x3f
	.zero		1


	//   ....[34]....
        /*176c*/ 	.word	0x0001acb0
        /*1770*/ 	.word	0x00000000
        /*1774*/ 	.word	0x00000000
        /*1778*/ 	.short	0x0101
        /*177a*/ 	.byte	0x3f
	.zero		1


	//   ....[35]....
        /*177c*/ 	.word	0x0001b7c0
        /*1780*/ 	.word	0x00000009
        /*1784*/ 	.word	0x00038830
        /*1788*/ 	.short	0x010a
        /*178a*/ 	.byte	0x3f
	.zero		1


	//   ....[36]....
        /*178c*/ 	.word	0x0001b850
        /*1790*/ 	.word	0x00000009
        /*1794*/ 	.word	0x00038830
        /*1798*/ 	.short	0x010a
        /*179a*/ 	.byte	0x3f
	.zero		1


	//   ....[37]....
        /*179c*/ 	.word	0x0001ef40
        /*17a0*/ 	.word	0x00000007
        /*17a4*/ 	.word	0x00038850
        /*17a8*/ 	.short	0x010a
        /*17aa*/ 	.byte	0x3f
	.zero		1


	//   ....[38]....
        /*17ac*/ 	.word	0x0001ef90
        /*17b0*/ 	.word	0x00000007
        /*17b4*/ 	.word	0x00038850
        /*17b8*/ 	.short	0x010a
        /*17ba*/ 	.byte	0x3f
	.zero		1


	//   ....[39]....
        /*17bc*/ 	.word	0x0001f560
        /*17c0*/ 	.word	0x00000009
        /*17c4*/ 	.word	0x00000000
        /*17c8*/ 	.short	0x0101
        /*17ca*/ 	.byte	0x3f
	.zero		1


	//   ....[40]....
        /*17cc*/ 	.word	0x00020a10
        /*17d0*/ 	.word	0x00000007
        /*17d4*/ 	.word	0x00000000
        /*17d8*/ 	.short	0x0101
        /*17da*/ 	.byte	0x3f
	.zero		1


	//   ....[41]....
        /*17dc*/ 	.word	0x00020cc0
        /*17e0*/ 	.word	0x00000004
        /*17e4*/ 	.word	0x00038830
        /*17e8*/ 	.short	0x010a
        /*17ea*/ 	.byte	0x3f
	.zero		1


	//   ....[42]....
        /*17ec*/ 	.word	0x00020d50
        /*17f0*/ 	.word	0x00000004
        /*17f4*/ 	.word	0x00038830
        /*17f8*/ 	.short	0x010a
        /*17fa*/ 	.byte	0x3f
	.zero		1


	//   ....[43]....
        /*17fc*/ 	.word	0x00024440
        /*1800*/ 	.word	0x00000006
        /*1804*/ 	.word	0x00038850
        /*1808*/ 	.short	0x010a
        /*180a*/ 	.byte	0x3f
	.zero		1


	//   ....[44]....
        /*180c*/ 	.word	0x00024490
        /*1810*/ 	.word	0x00000006
        /*1814*/ 	.word	0x00038850
        /*1818*/ 	.short	0x010a
        /*181a*/ 	.byte	0x3f
	.zero		1


	//   ....[45]....
        /*181c*/ 	.word	0x00024f40
        /*1820*/ 	.word	0x00000004
        /*1824*/ 	.word	0x00000000
        /*1828*/ 	.short	0x0101
        /*182a*/ 	.byte	0x3f
	.zero		1


	//   ....[46]....
        /*182c*/ 	.word	0x000258a0
        /*1830*/ 	.word	0x00000006
        /*1834*/ 	.word	0x00000000
        /*1838*/ 	.short	0x0101
        /*183a*/ 	.byte	0x3f
	.zero		1


	//   ....[47]....
        /*183c*/ 	.word	0x00026260
        /*1840*/ 	.word	0x0000000a
        /*1844*/ 	.word	0x00038850
        /*1848*/ 	.short	0x010a
        /*184a*/ 	.byte	0x3f
	.zero		1


	//   ....[48]....
        /*184c*/ 	.word	0x000262b0
        /*1850*/ 	.word	0x0000000a
        /*1854*/ 	.word	0x00038850
        /*1858*/ 	.short	0x010a
        /*185a*/ 	.byte	0x3f
	.zero		1


	//   ....[49]....
        /*185c*/ 	.word	0x00026760
        /*1860*/ 	.word	0x0000000a
        /*1864*/ 	.word	0x00000000
        /*1868*/ 	.short	0x0101
        /*186a*/ 	.byte	0x3f
	.zero		1


	//   ....[50]....
        /*186c*/ 	.word	0x00028b10
        /*1870*/ 	.word	0x00000014
        /*1874*/ 	.word	0x00000000
        /*1878*/ 	.short	0x0101
        /*187a*/ 	.byte	0x3f
	.zero		1


	//   ....[51]....
        /*187c*/ 	.word	0x00029790
        /*1880*/ 	.word	0x00000002
        /*1884*/ 	.word	0x00000000
        /*1888*/ 	.short	0x0101
        /*188a*/ 	.byte	0x3f
	.zero		1


	//   ....[52]....
        /*188c*/ 	.word	0x0002d320
        /*1890*/ 	.word	0x00000010
        /*1894*/ 	.word	0x00038820
        /*1898*/ 	.short	0x010a
        /*189a*/ 	.byte	0x3f
	.zero		1


	//   ....[53]....
        /*189c*/ 	.word	0x0002d3b0
        /*18a0*/ 	.word	0x0000000b
        /*18a4*/ 	.word	0x000388a0
        /*18a8*/ 	.short	0x010a
        /*18aa*/ 	.byte	0x3f
	.zero		1


	//   ....[54]....
        /*18ac*/ 	.word	0x0002d900
        /*18b0*/ 	.word	0x0000000b
        /*18b4*/ 	.word	0x000388c0
        /*18b8*/ 	.short	0x010a
        /*18ba*/ 	.byte	0x3f
	.zero		1


	//   ....[55]....
        /*18bc*/ 	.word	0x0002df10
        /*18c0*/ 	.word	0x0000000a
        /*18c4*/ 	.word	0x000388a0
        /*18c8*/ 	.short	0x010a
        /*18ca*/ 	.byte	0x3f
	.zero		1


	//   ....[56]....
        /*18cc*/ 	.word	0x0002e450
        /*18d0*/ 	.word	0x0000000a
        /*18d4*/ 	.word	0x000388c0
        /*18d8*/ 	.short	0x010a
        /*18da*/ 	.byte	0x3f
	.zero		1


	//   ....[57]....
        /*18dc*/ 	.word	0x0002f780
        /*18e0*/ 	.word	0x00000005
        /*18e4*/ 	.word	0x00038840
        /*18e8*/ 	.short	0x010a
        /*18ea*/ 	.byte	0x3f
	.zero		1


	//   ....[58]....
        /*18ec*/ 	.word	0x0002fd70
        /*18f0*/ 	.word	0x00000005
        /*18f4*/ 	.word	0x00038830
        /*18f8*/ 	.short	0x0107
        /*18fa*/ 	.byte	0x3f
	.zero		1


	//   ....[59]....
        /*18fc*/ 	.word	0x0002fe40
        /*1900*/ 	.word	0x00000005
        /*1904*/ 	.word	0x00038830
        /*1908*/ 	.short	0x0101
        /*190a*/ 	.byte	0x3f
	.zero		1


	//   ....[60]....
        /*190c*/ 	.word	0x00030a40
        /*1910*/ 	.word	0x00000010
        /*1914*/ 	.word	0x00038800
        /*1918*/ 	.short	0x0107
        /*191a*/ 	.byte	0x3f
	.zero		1


	//   ....[61]....
        /*191c*/ 	.word	0x00030b60
        /*1920*/ 	.word	0x00000010
        /*1924*/ 	.word	0x00038800
        /*1928*/ 	.short	0x0101
        /*192a*/ 	.byte	0x3f
	.zero		1


	//   ....[62]....
        /*192c*/ 	.word	0x00030b80
        /*1930*/ 	.word	0x00000010
        /*1934*/ 	.word	0x00038820
        /*1938*/ 	.short	0x010a
        /*193a*/ 	.byte	0x3f
	.zero		1


	//   ....[63]....
        /*193c*/ 	.word	0x00030f60
        /*1940*/ 	.word	0x00000006
        /*1944*/ 	.word	0x00038840
        /*1948*/ 	.short	0x010a
        /*194a*/ 	.byte	0x3f
	.zero		1


	//   ....[64]....
        /*194c*/ 	.word	0x000314c0
        /*1950*/ 	.word	0x00000006
        /*1954*/ 	.word	0x00038830
        /*1958*/ 	.short	0x0107
        /*195a*/ 	.byte	0x3f
	.zero		1


	//   ....[65]....
        /*195c*/ 	.word	0x00031570
        /*1960*/ 	.word	0x00000006
        /*1964*/ 	.word	0x00038830
        /*1968*/ 	.short	0x0101
        /*196a*/ 	.byte	0x3f
	.zero		1


	//   ....[66]....
        /*196c*/ 	.word	0x000315d0
        /*1970*/ 	.word	0x00000006
        /*1974*/ 	.word	0x00038860
        /*1978*/ 	.short	0x010a
        /*197a*/ 	.byte	0x3f
	.zero		1


	//   ....[67]....
        /*197c*/ 	.word	0x00031ae0
        /*1980*/ 	.word	0x00000006
        /*1984*/ 	.word	0x00038850
        /*1988*/ 	.short	0x0107
        /*198a*/ 	.byte	0x3f
	.zero		1


	//   ....[68]....
        /*198c*/ 	.word	0x00031c70
        /*1990*/ 	.word	0x00000006
        /*1994*/ 	.word	0x00038850
        /*1998*/ 	.short	0x0101
        /*199a*/ 	.byte	0x3f
	.zero		1


	//   ....[69]....
        /*199c*/ 	.word	0x00031e80
        /*19a0*/ 	.word	0x00000004
        /*19a4*/ 	.word	0x00038860
        /*19a8*/ 	.short	0x010a
        /*19aa*/ 	.byte	0x3f
	.zero		1


	//   ....[70]....
        /*19ac*/ 	.word	0x000323c0
        /*19b0*/ 	.word	0x00000004
        /*19b4*/ 	.word	0x00038850
        /*19b8*/ 	.short	0x0107
        /*19ba*/ 	.byte	0x3f
	.zero		1


	//   ....[71]....
        /*19bc*/ 	.word	0x00032470
        /*19c0*/ 	.word	0x00000004
        /*19c4*/ 	.word	0x00038850
        /*19c8*/ 	.short	0x0101
        /*19ca*/ 	.byte	0x3f
	.zero		1


	//   ....[72]....
        /*19cc*/ 	.word	0x000335c0
        /*19d0*/ 	.word	0x00000005
        /*19d4*/ 	.word	0x00038820
        /*19d8*/ 	.short	0x010a
        /*19da*/ 	.byte	0x3f
	.zero		1


	//   ....[73]....
        /*19dc*/ 	.word	0x00033750
        /*19e0*/ 	.word	0x00000003
        /*19e4*/ 	.word	0x00038840
        /*19e8*/ 	.short	0x010a
        /*19ea*/ 	.byte	0x3f
	.zero		1


	//   ....[74]....
        /*19ec*/ 	.word	0x000337f0
        /*19f0*/ 	.word	0x00000017
        /*19f4*/ 	.word	0x00038840
        /*19f8*/ 	.short	0x010a
        /*19fa*/ 	.byte	0x3f
	.zero		1


	//   ....[75]....
        /*19fc*/ 	.word	0x00033830
        /*1a00*/ 	.word	0x00000003
        /*1a04*/ 	.word	0x00038860
        /*1a08*/ 	.short	0x010a
        /*1a0a*/ 	.byte	0x3f
	.zero		1


	//   ....[76]....
        /*1a0c*/ 	.word	0x00033870
        /*1a10*/ 	.word	0x00000017
        /*1a14*/ 	.word	0x00038860
        /*1a18*/ 	.short	0x010a
        /*1a1a*/ 	.byte	0x3f
	.zero		1


	//   ....[77]....
        /*1a1c*/ 	.word	0x000338d0
        /*1a20*/ 	.word	0x00000058
        /*1a24*/ 	.word	0x00038890
        /*1a28*/ 	.short	0x010a
        /*1a2a*/ 	.byte	0x3f
	.zero		1


	//   ....[78]....
        /*1a2c*/ 	.word	0x00033cb0
        /*1a30*/ 	.word	0x00000058
        /*1a34*/ 	.word	0x00038890
        /*1a38*/ 	.short	0x010a
        /*1a3a*/ 	.byte	0x3f
	.zero		1


	//   ....[79]....
        /*1a3c*/ 	.word	0x00034090
        /*1a40*/ 	.word	0x00000058
        /*1a44*/ 	.word	0x00038890
        /*1a48*/ 	.short	0x010a
        /*1a4a*/ 	.byte	0x3f
	.zero		1


	//   ....[80]....
        /*1a4c*/ 	.word	0x00034470
        /*1a50*/ 	.word	0x00000058
        /*1a54*/ 	.word	0x000388b0
        /*1a58*/ 	.short	0x010a
        /*1a5a*/ 	.byte	0x3f
	.zero		1


	//   ....[81]....
        /*1a5c*/ 	.word	0x00034c00
        /*1a60*/ 	.word	0x00000017
        /*1a64*/ 	.word	0x00038800
        /*1a68*/ 	.short	0x010a
        /*1a6a*/ 	.byte	0x3f
	.zero		1


	//   ....[82]....
        /*1a6c*/ 	.word	0x00035370
        /*1a70*/ 	.word	0x00000017
        /*1a74*/ 	.word	0x00038800
        /*1a78*/ 	.short	0x010a
        /*1a7a*/ 	.byte	0x3f
	.zero		1


	//   ....[83]....
        /*1a7c*/ 	.word	0x000353c0
        /*1a80*/ 	.word	0x00000000
        /*1a84*/ 	.word	0x00038830
        /*1a88*/ 	.short	0x010a
        /*1a8a*/ 	.byte	0x3f
	.zero		1


	//   ....[84]....
        /*1a8c*/ 	.word	0x00035410
        /*1a90*/ 	.word	0x00000009
        /*1a94*/ 	.word	0x00038830
        /*1a98*/ 	.short	0x010a
        /*1a9a*/ 	.byte	0x3f
	.zero		1


	//   ....[85]....
        /*1a9c*/ 	.word	0x00035460
        /*1aa0*/ 	.word	0x00000007
        /*1aa4*/ 	.word	0x00038850
        /*1aa8*/ 	.short	0x010a
        /*1aaa*/ 	.byte	0x3f
	.zero		1


	//   ....[86]....
        /*1aac*/ 	.word	0x000354b0
        /*1ab0*/ 	.word	0x00000004
        /*1ab4*/ 	.word	0x00038830
        /*1ab8*/ 	.short	0x010a
        /*1aba*/ 	.byte	0x3f
	.zero		1


	//   ....[87]....
        /*1abc*/ 	.word	0x00035500
        /*1ac0*/ 	.word	0x00000006
        /*1ac4*/ 	.word	0x00038850
        /*1ac8*/ 	.short	0x010a
        /*1aca*/ 	.byte	0x3f
	.zero		1


	//   ....[88]....
        /*1acc*/ 	.word	0x00035550
        /*1ad0*/ 	.word	0x0000000a
        /*1ad4*/ 	.word	0x00038850
        /*1ad8*/ 	.short	0x010a
        /*1ada*/ 	.byte	0x3f
	.zero		1


	//   ....[89]....
        /*1adc*/ 	.word	0x000356f0
        /*1ae0*/ 	.word	0x00000010
        /*1ae4*/ 	.word	0x00038820
        /*1ae8*/ 	.short	0x010a
        /*1aea*/ 	.byte	0x3f
	.zero		1


	//   ....[90]....
        /*1aec*/ 	.word	0x00035740
        /*1af0*/ 	.word	0x0000000b
        /*1af4*/ 	.word	0x000388a0
        /*1af8*/ 	.short	0x010a
        /*1afa*/ 	.byte	0x3f
	.zero		1


	//   ....[91]....
        /*1afc*/ 	.word	0x00035790
        /*1b00*/ 	.word	0x0000000b
        /*1b04*/ 	.word	0x000388c0
        /*1b08*/ 	.short	0x010a
        /*1b0a*/ 	.byte	0x3f
	.zero		1


	//   ....[92]....
        /*1b0c*/ 	.word	0x000357e0
        /*1b10*/ 	.word	0x0000000a
        /*1b14*/ 	.word	0x000388a0
        /*1b18*/ 	.short	0x010a
        /*1b1a*/ 	.byte	0x3f
	.zero		1


	//   ....[93]....
        /*1b1c*/ 	.word	0x00035830
        /*1b20*/ 	.word	0x0000000a
        /*1b24*/ 	.word	0x000388c0
        /*1b28*/ 	.short	0x010a
        /*1b2a*/ 	.byte	0x3f
	.zero		1


	//   ....[94]....
        /*1b2c*/ 	.word	0x00035950
        /*1b30*/ 	.word	0x00000005
        /*1b34*/ 	.word	0x00038840
        /*1b38*/ 	.short	0x010a
        /*1b3a*/ 	.byte	0x3f
	.zero		1


	//   ....[95]....
        /*1b3c*/ 	.word	0x00036c00
        /*1b40*/ 	.word	0x00000010
        /*1b44*/ 	.word	0x00038820
        /*1b48*/ 	.short	0x010a
        /*1b4a*/ 	.byte	0x3f
	.zero		1


	//   ....[96]....
        /*1b4c*/ 	.word	0x00036c50
        /*1b50*/ 	.word	0x00000006
        /*1b54*/ 	.word	0x00038840
        /*1b58*/ 	.short	0x010a
        /*1b5a*/ 	.byte	0x3f
	.zero		1


	//   ....[97]....
        /*1b5c*/ 	.word	0x000373b0
        /*1b60*/ 	.word	0x00000006
        /*1b64*/ 	.word	0x00038860
        /*1b68*/ 	.short	0x010a
        /*1b6a*/ 	.byte	0x3f
	.zero		1


	//   ....[98]....
        /*1b6c*/ 	.word	0x00037b70
        /*1b70*/ 	.word	0x00000004
        /*1b74*/ 	.word	0x00038860
        /*1b78*/ 	.short	0x010a
        /*1b7a*/ 	.byte	0x3f
	.zero		1


	//   ....[99]....
        /*1b7c*/ 	.word	0x00038d90
        /*1b80*/ 	.word	0x00000005
        /*1b84*/ 	.word	0x00038820
        /*1b88*/ 	.short	0x010a
        /*1b8a*/ 	.byte	0x3f
	.zero		1


	//   ....[100]....
        /*1b8c*/ 	.word	0x00038f30
        /*1b90*/ 	.word	0x00000003
        /*1b94*/ 	.word	0x00038840
        /*1b98*/ 	.short	0x010a
        /*1b9a*/ 	.byte	0x3f
	.zero		1


	//   ....[101]....
        /*1b9c*/ 	.word	0x00038f80
        /*1ba0*/ 	.word	0x00000017
        /*1ba4*/ 	.word	0x00038840
        /*1ba8*/ 	.short	0x010a
        /*1baa*/ 	.byte	0x3f
	.zero		1


	//   ....[102]....
        /*1bac*/ 	.word	0x00038fd0
        /*1bb0*/ 	.word	0x00000003
        /*1bb4*/ 	.word	0x00038860
        /*1bb8*/ 	.short	0x010a
        /*1bba*/ 	.byte	0x3f
	.zero		1


	//----- nvinfo : EIATTR_NUM_MBARRIERS
	.align		4
.L_565:
        /*1bbc*/ 	.byte	0x03, 0x38
        /*1bbe*/ 	.short	0x0016


	//----- nvinfo : EIATTR_EXIT_INSTR_OFFSETS
	.align		4
        /*1bc0*/ 	.byte	0x04, 0x1c
        /*1bc2*/ 	.short	(.L_567 - .L_566)


	//   ....[0]....
.L_566:
        /*1bc4*/ 	.word	0x000338c0


	//----- nvinfo : EIATTR_MAX_THREADS
	.align		4
.L_567:
        /*1bc8*/ 	.byte	0x04, 0x05
        /*1bca*/ 	.short	(.L_569 - .L_568)
.L_568:
        /*1bcc*/ 	.word	0x00000180
        /*1bd0*/ 	.word	0x00000001
        /*1bd4*/ 	.word	0x00000001


	//----- nvinfo : EIATTR_CRS_STACK_SIZE
	.align		4
.L_569:
        /*1bd8*/ 	.byte	0x04, 0x1e
        /*1bda*/ 	.short	(.L_571 - .L_570)
.L_570:
        /*1bdc*/ 	.word	0x00000000


	//----- nvinfo : EIATTR_CBANK_PARAM_SIZE
	.align		4
.L_571:
        /*1be0*/ 	.byte	0x03, 0x19
        /*1be2*/ 	.short	0x0af0


	//----- nvinfo : EIATTR_PARAM_CBANK
	.align		4
        /*1be4*/ 	.byte	0x04, 0x0a
        /*1be6*/ 	.short	(.L_573 - .L_572)
	.align		4
.L_572:
        /*1be8*/ 	.word	index@(.nv.constant0._ZN7cutlass13device_kernelIN5flash11enable_sm90INS1_16FlashAttnFwdSm90INS1_25CollectiveMainloopFwdSm90ILi2EN4cute5tupleIJNS5_1CILi1EEES8_S8_EEENS6_IJNS7_ILi128EEENS7_ILi80EEENS7_ILi256EEEEEELi256ENS_10bfloat16_tEfNS_4arch4Sm90ELb1ELb0ELb1ELb1ELb1ELb1ELb0ELb1ELb1ELb1ELb1ELb0EEENS1_21CollectiveEpilogueFwdINS6_IJSA_SC_SB_EEES9_SE_SG_Li256ELb1ELb1ELb1ELb0EEENS1_36VarlenDynamicPersistentTileSchedulerILi128ELi80ELi256ELi128ELb1ELb1ELb1ELb1ELb1ELb1EEEEEEEEEvNT_6ParamsE)
        /*1bec*/ 	.short	0x0210
        /*1bee*/ 	.short	0x0af0


	//----- nvinfo : EIATTR_SW_WAR
	.align		4
.L_573:
        /*1bf0*/ 	.byte	0x04, 0x36
        /*1bf2*/ 	.short	(.L_575 - .L_574)
.L_574:
        /*1bf4*/ 	.word	0x00000008
.L_575:


//--------------------- .nv.info._ZN7cutlass13device_kernelIN5flash11enable_sm90INS1_16FlashAttnFwdSm90INS1_25CollectiveMainloopFwdSm90ILi2EN4cute5tupleIJNS5_1CILi1EEES8_S8_EEENS6_IJNS7_ILi128EEENS7_ILi96EEENS7_ILi192EEEEEELi192ENS_10bfloat16_tEfNS_4arch4Sm90ELb0ELb0ELb1ELb0ELb1ELb0ELb0ELb1ELb1ELb1ELb1ELb0EEENS1_21CollectiveEpilogueFwdINS6_IJSA_SC_SB_EEES9_SE_SG_Li256ELb0ELb1ELb1ELb0EEENS1_19SingleTileSchedulerILb0ELb1ELb1ELi128EEEEEEEEEvNT_6ParamsE --------------------------
	.section	.nv.info._ZN7cutlass13device_kernelIN5flash11enable_sm90INS1_16FlashAttnFwdSm90INS1_25CollectiveMainloopFwdSm90ILi2EN4cute5tupleIJNS5_1CILi1EEES8_S8_EEENS6_IJNS7_ILi128EEENS7_ILi96EEENS7_ILi192EEEEEELi192ENS_10bfloat16_tEfNS_4arch4Sm90ELb0ELb0ELb1ELb0ELb1ELb0ELb0ELb1ELb1ELb1ELb1ELb0EEENS1_21CollectiveEpilogueFwdINS6_IJSA_SC_SB_EEES9_SE_SG_Li256ELb0ELb1ELb1ELb0EEENS1_19SingleTileSchedulerILb0ELb1ELb1ELi128EEEEEEEEEvNT_6ParamsE,"",@"SHT_CUDA_INFO"
	.sectionflags	@""
	.align	4


	//----- nvinfo : EIATTR_CUDA_API_VERSION
	.align		4
        /*0000*/ 	.byte	0x04, 0x37
        /*0002*/ 	.short	(.L_577 - .L_576)
.L_576:
        /*0004*/ 	.word	0x00000082


	//----- nvinfo : EIATTR_KPARAM_INFO
	.align		4
.L_577:
        /*0008*/ 	.byte	0x04, 0x17
        /*000a*/ 	.short	(.L_579 - .L_578)
.L_578:
        /*000c*/ 	.word	0x00000000
        /*0010*/ 	.short	0x0000
        /*0012*/ 	.short	0x0070
        /*0014*/ 	.byte	0x00, 0xf0, 0x01, 0x28


	//----- nvinfo : EIATTR_SPARSE_MMA_MASK
	.align		4
.L_579:
        /*0018*/ 	.byte	0x03, 0x50
        /*001a*/ 	.short	0x0000


	//----- nvinfo : EIATTR_MAXREG_COUNT
	.align		4
        /*001c*/ 	.byte	0x03, 0x1b
        /*001e*/ 	.short	0x00a8


	//----- nvinfo : EIATTR_NUM_BARRIERS
	.align		4
        /*0020*/ 	.byte	0x02, 0x4c
        /*0022*/ 	.byte	0x09
	.zero		1


	//----- nvinfo : EIATTR_EXTERNS
	.align		4
        /*0024*/ 	.byte	0x04, 0x0f
        /*0026*/ 	.short	(.L_581 - .L_580)


	//   ....[0]....
	.align		4
.L_580:
        /*0028*/ 	.word	index@(__assertfail)


	//----- nvinfo : EIATTR_ANNOTATIONS
	.align		4
.L_581:
        /*002c*/ 	.byte	0x04, 0x55
        /*002e*/ 	.short	(.L_583 - .L_582)


	//   ....[0]....
.L_582:
        /*0030*/ 	.word	0x00000001
        /*0034*/ 	.byte	0xb0, 0x08, 0x00, 0x00, 0x01, 0x00, 0x00, 0x00, 0x60, 0x13, 0x00, 0x00, 0x01, 0x00, 0x00, 0x00
        /*0044*/ 	.byte	0x10, 0x9e, 0x00, 0x00, 0x01, 0x00, 0x00, 0x00, 0x70, 0x9e, 0x00, 0x00, 0x01, 0x00, 0x00, 0x00
        /*0054*/ 	.byte	0xc0, 0xb4, 0x00, 0x00, 0x01, 0x00, 0x00, 0x00, 0x10, 0xcc, 0x00, 0x00


	//----- nvinfo : EIATTR_MERCURY_ISA_VERSION
	.align		4
.L_583:
        /*0060*/ 	.byte	0x03, 0x5f
        /*0062*/ 	.short	0x0101


	//----- nvinfo : EIATTR_INT_WARP_WIDE_INSTR_OFFSETS
	.align		4
        /*0064*/ 	.byte	0x04, 0x31
        /*0066*/ 	.short	(.L_585 - .L_584)


	//   ....[0]....
.L_584:
        /*0068*/ 	.word	0x000000c0


	//   ....[1]....
        /*006c*/ 	.word	0x000000d0


	//   ....[2]....
        /*0070*/ 	.word	0x00000170


	//----- nvinfo : EIATTR_COOP_GROUP_MASK_REGIDS
	.align		4
.L_585:
        /*0074*/ 	.byte	0x04, 0x29
        /*0076*/ 	.short	(.L_587 - .L_586)


	//   ....[0]....
.L_586:
        /*0078*/ 	.word	0xffffffff


	//   ....[1]....
        /*007c*/ 	.word	0xffffffff


	//   ....[2]....
        /*0080*/ 	.word	0xffffffff


	//   ....[3]....
        /*0084*/ 	.word	0xffffffff


	//   ....[4]....
        /*0088*/ 	.word	0xffffffff


	//   ....[5]....
        /*008c*/ 	.word	0xffffffff


	//   ....[6]....
        /*0090*/ 	.word	0xffffffff


	//   ....[7]....
        /*0094*/ 	.word	0xffffffff


	//   ....[8]....
        /*0098*/ 	.word	0xffffffff


	//   ....[9]....
        /*009c*/ 	.word	0xffffffff


	//   ....[10]....
        /*00a0*/ 	.word	0xffffffff


	//   ....[11]....
        /*00a4*/ 	.word	0xffffffff


	//   ....[12]....
        /*00a8*/ 	.word	0xffffffff


	//   ....[13]....
        /*00ac*/ 	.word	0xffffffff


	//   ....[14]....
        /*00b0*/ 	.word	0xffffffff


	//   ....[15]....
        /*00b4*/ 	.word	0xffffffff


	//   ....[16]....
        /*00b8*/ 	.word	0xffffffff


	//   ....[17]....
        /*00bc*/ 	.word	0xffffffff


	//   ....[18]....
        /*00c0*/ 	.word	0xffffffff


	//   ....[19]....
        /*00c4*/ 	.word	0xffffffff


	//   ....[20]....
        /*00c8*/ 	.word	0xffffffff


	//   ....[21]....
        /*00cc*/ 	.word	0xffffffff


	//   ....[22]....
        /*00d0*/ 	.word	0xffffffff


	//   ....[23]....
        /*00d4*/ 	.word	0xffffffff


	//   ....[24]....
        /*00d8*/ 	.word	0xffffffff


	//   ....[25]....
        /*00dc*/ 	.word	0xffffffff


	//   ....[26]....
        /*00e0*/ 	.word	0xffffffff


	//   ....[27]....
        /*00e4*/ 	.word	0xffffffff


	//   ....[28]....
        /*00e8*/ 	.word	0xffffffff


	//   ....[29]....
        /*00ec*/ 	.word	0xffffffff


	//   ....[30]....
        /*00f0*/ 	.word	0xffffffff


	//   ....[31]....
        /*00f4*/ 	.word	0xffffffff


	//   ....[32]....
        /*00f8*/ 	.word	0xffffffff


	//   ....[33]....
        /*00fc*/ 	.word	0xffffffff


	//   ....[34]....
        /*0100*/ 	.word	0xffffffff


	//   ....[35]....
        /*0104*/ 	.word	0xffffffff


	//   ....[36]....
        /*0108*/ 	.word	0xffffffff


	//   ....[37]....
        /*010c*/ 	.word	0xffffffff


	//   ....[38]....
        /*0110*/ 	.word	0xffffffff


	//   ....[39]....
        /*0114*/ 	.word	0xffffffff


	//   ....[40]....
        /*0118*/ 	.word	0xffffffff


	//   ....[41]....
        /*011c*/ 	.word	0xffffffff


	//   ....[42]....
        /*0120*/ 	.word	0xffffffff


	//   ....[43]....
        /*0124*/ 	.word	0xffffffff


	//   ....[44]....
        /*0128*/ 	.word	0xffffffff


	//   ....[45]....
        /*012c*/ 	.word	0xffffffff


	//   ....[46]....
        /*0130*/ 	.word	0xffffffff


	//   ....[47]....
        /*0134*/ 	.word	0xffffffff


	//   ....[48]....
        /*0138*/ 	.word	0xffffffff


	//   ....[49]....
        /*013c*/ 	.word	0xffffffff


	//   ....[50]....
        /*0140*/ 	.word	0xffffffff


	//   ....[51]....
        /*0144*/ 	.word	0xffffffff


	//   ....[52]....
        /*0148*/ 	.word	0xffffffff


	//   ....[53]....
        /*014c*/ 	.word	0xffffffff


	//   ....[54]....
        /*0150*/ 	.word	0xffffffff


	//   ....[55]....
        /*0154*/ 	.word	0xffffffff


	//   ....[56]....
        /*0158*/ 	.word	0xffffffff


	//   ....[57]....
        /*015c*/ 	.word	0xffffffff


	//   ....[58]....
        /*0160*/ 	.word	0xffffffff


	//   ....[59]....
        /*0164*/ 	.word	0xffffffff


	//   ....[60]....
        /*0168*/ 	.word	0xffffffff


	//   ....[61]....
        /*016c*/ 	.word	0xffffffff


	//   ....[62]....
        /*0170*/ 	.word	0xffffffff


	//   ....[63]....
        /*0174*/ 	.word	0xffffffff


	//   ....[64]....
        /*0178*/ 	.word	0xffffffff


	//   ....[65]....
        /*017c*/ 	.word	0xffffffff


	//   ....[66]....
        /*0180*/ 	.word	0xffffffff


	//   ....[67]....
        /*0184*/ 	.word	0xffffffff


	//   ....[68]....
        /*0188*/ 	.word	0xffffffff


	//   ....[69]....
        /*018c*/ 	.word	0xffffffff


	//   ....[70]....
        /*0190*/ 	.word	0xffffffff


	//   ....[71]....
        /*0194*/ 	.word	0xffffffff


	//   ....[72]....
        /*0198*/ 	.word	0xffffffff


	//   ....[73]....
        /*019c*/ 	.word	0xffffffff


	//   ....[74]....
        /*01a0*/ 	.word	0xffffffff


	//   ....[75]....
        /*01a4*/ 	.word	0xffffffff


	//   ....[76]....
        /*01a8*/ 	.word	0xffffffff


	//   ....[77]....
        /*01ac*/ 	.word	0xffffffff


	//   ....[78]....
        /*01b0*/ 	.word	0xffffffff


	//   ....[79]....
        /*01b4*/ 	.word	0xffffffff


	//   ....[80]....
        /*01b8*/ 	.word	0xffffffff


	//   ....[81]....
        /*01bc*/ 	.word	0xffffffff


	//   ....[82]....
        /*01c0*/ 	.word	0xffffffff


	//   ....[83]....
        /*01c4*/ 	.word	0xffffffff


	//   ....[84]....
        /*01c8*/ 	.word	0xffffffff


	//   ....[85]....
        /*01cc*/ 	.word	0xffffffff


	//   ....[86]....
        /*01d0*/ 	.word	0xffffffff


	//   ....[87]....
        /*01d4*/ 	.word	0xffffffff


	//   ....[88]....
        /*01d8*/ 	.word	0xffffffff


	//   ....[89]....
        /*01dc*/ 	.word	0xffffffff


	//   ....[90]....
        /*01e0*/ 	.word	0xffffffff


	//   ....[91]....
        /*01e4*/ 	.word	0xffffffff


	//   ....[92]....
        /*01e8*/ 	.word	0xffffffff


	//   ....[93]....
        /*01ec*/ 	.word	0x0500000f


	//   ....[94]....
        /*01f0*/ 	.word	0x0500000f


	//   ....[95]....
        /*01f4*/ 	.word	0x0500000f


	//   ....[96]....
        /*01f8*/ 	.word	0x0500000f


	//   ....[97]....
        /*01fc*/ 	.word	0x0500000f


	//   ....[98]....
        /*0200*/ 	.word	0x0500000f


	//   ....[99]....
        /*0204*/ 	.word	0x0500000f


	//   ....[100]....
        /*0208*/ 	.word	0x0500000f


	//   ....[101]....
        /*020c*/ 	.word	0x0500000f


	//   ....[102]....
        /*0210*/ 	.word	0x0500000f


	//   ....[103]....
        /*0214*/ 	.word	0x0500000f


	//   ....[104]....
        /*0218*/ 	.word	0x0500000f


	//   ....[105]....
        /*021c*/ 	.word	0x0500000f


	//   ....[106]....
        /*0220*/ 	.word	0x0500000f


	//   ....[107]....
        /*0224*/ 	.word	0x0500000f


	//   ....[108]....
        /*0228*/ 	.word	0x0500000f


	//   ....[109]....
        /*022c*/ 	.word	0x0500000f


	//   ....[110]....
        /*0230*/ 	.word	0x0500000f


	//   ....[111]....
        /*0234*/ 	.word	0x0500000f


	//   ....[112]....
        /*0238*/ 	.word	0x0500000f


	//   ....[113]....
        /*023c*/ 	.word	0x0500000f


	//   ....[114]....
        /*0240*/ 	.word	0x0500000f


	//   ....[115]....
        /*0244*/ 	.word	0x0500000f


	//   ....[116]....
        /*0248*/ 	.word	0x0500000f


	//   ....[117]....
        /*024c*/ 	.word	0x0500000f


	//   ....[118]....
        /*0250*/ 	.word	0x0500000f


	//   ....[119]....
        /*0254*/ 	.word	0x0500000f


	//   ....[120]....
        /*0258*/ 	.word	0x0500000f


	//   ....[121]....
        /*025c*/ 	.word	0x0500000f


	//   ....[122]....
        /*0260*/ 	.word	0x0500000f


	//   ....[123]....
        /*0264*/ 	.word	0x0500000f


	//   ....[124]....
        /*0268*/ 	.word	0x0500000f


	//   ....[125]....
        /*026c*/ 	.word	0x0500000f


	//   ....[126]....
        /*0270*/ 	.word	0x0500000f


	//   ....[127]....
        /*0274*/ 	.word	0x0500000f


	//   ....[128]....
        /*0278*/ 	.word	0x0500000f


	//   ....[129]....
        /*027c*/ 	.word	0x0500000f


	//   ....[130]....
        /*0280*/ 	.word	0x0500000f


	//   ....[131]....
        /*0284*/ 	.word	0x0500000f


	//   ....[132]....
        /*0288*/ 	.word	0x0500000f


	//   ....[133]....
        /*028c*/ 	.word	0x0500000f


	//   ....[134]....
        /*0290*/ 	.word	0x0500000f


	//   ....[135]....
        /*0294*/ 	.word	0x0500000f


	//   ....[136]....
        /*0298*/ 	.word	0x0500000f


	//   ....[137]....
        /*029c*/ 	.word	0x0500000f


	//   ....[138]....
        /*02a0*/ 	.word	0x0500000f


	//   ....[139]....
        /*02a4*/ 	.word	0x0500000f


	//   ....[140]....
        /*02a8*/ 	.word	0x0500000f


	//   ....[141]....
        /*02ac*/ 	.word	0x0500000f


	//   ....[142]....
        /*02b0*/ 	.word	0x0500000f


	//   ....[143]....
        /*02b4*/ 	.word	0x0500000f


	//   ....[144]....
        /*02b8*/ 	.word	0x0500000f


	//   ....[145]....
        /*02bc*/ 	.word	0x0500000f


	//   ....[146]....
        /*02c0*/ 	.word	0x0500000f


	//   ....[147]....
        /*02c4*/ 	.word	0x0500000f


	//   ....[148]....
        /*02c8*/ 	.word	0x0500000f


	//   ....[149]....
        /*02cc*/ 	.word	0x0500000f


	//   ....[150]....
        /*02d0*/ 	.word	0x0500000f


	//   ....[151]....
        /*02d4*/ 	.word	0x0500000f


	//   ....[152]....
        /*02d8*/ 	.word	0x0500000f


	//   ....[153]....
        /*02dc*/ 	.word	0x0500000f


	//   ....[154]....
        /*02e0*/ 	.word	0x0500000f


	//   ....[155]....
        /*02e4*/ 	.word	0x0500000f


	//   ....[156]....
        /*02e8*/ 	.word	0x0500000f


	//   ....[157]....
        /*02ec*/ 	.word	0x0500000f


	//   ....[158]....
        /*02f0*/ 	.word	0x0500000f


	//----- nvinfo : EIATTR_COOP_GROUP_INSTR_OFFSETS
	.align		4
.L_587:
        /*02f4*/ 	.byte	0x04, 0x28
        /*02f6*/ 	.short	(.L_589 - .L_588)


	//   ....[0]....
.L_588:
        /*02f8*/ 	.word	0x00000070


	//   ....[1]....
        /*02fc*/ 	.word	0x000000b0


	//   ....[2]....
        /*0300*/ 	.word	0x000002d0


	//   ....[3]....
        /*0304*/ 	.word	0x00000430


	//   ....[4]....
        /*0308*/ 	.word	0x00000550


	//   ....[5]....
        /*030c*/ 	.word	0x000006b0


	//   ....[6]....
        /*0310*/ 	.word	0x00001160


	//   ....[7]....
        /*0314*/ 	.word	0x00002ac0


	//   ....[8]....
        /*0318*/ 	.word	0x00002b40


	//   ....[9]....
        /*031c*/ 	.word	0x00002f60


	//   ....[10]....
        /*0320*/ 	.word	0x00003010


	//   ....[11]....
        /*0324*/ 	.word	0x000055c0


	//   ....[12]....
        /*0328*/ 	.word	0x000055f0


	//   ....[13]....
        /*032c*/ 	.word	0x00005610


	//   ....[14]....
        /*0330*/ 	.word	0x00005640


	//   ....[15]....
        /*0334*/ 	.word	0x00006980


	//   ....[16]....
        /*0338*/ 	.word	0x000069a0


	//   ....[17]....
        /*033c*/ 	.word	0x00006a50


	//   ....[18]....
        /*0340*/ 	.word	0x00006a60


	//   ....[19]....
        /*0344*/ 	.word	0x00007af0


	//   ....[20]....
        /*0348*/ 	.word	0x00007b30


	//   ....[21]....
        /*034c*/ 	.word	0x00007b70


	//   ....[22]....
        /*0350*/ 	.word	0x00007bb0


	//   ....[23]....
        /*0354*/ 	.word	0x00007c00


	//   ....[24]....
        /*0358*/ 	.word	0x00007c20


	//   ....[25]....
        /*035c*/ 	.word	0x00008590


	//   ....[26]....
        /*0360*/ 	.word	0x000085a0


	//   ....[27]....
        /*0364*/ 	.word	0x000092e0


	//   ....[28]....
        /*0368*/ 	.word	0x0000a4d0


	//   ....[29]....
        /*036c*/ 	.word	0x0000a4f0


	//   ....[30]....
        /*0370*/ 	.word	0x0000a500


	//   ....[31]....
        /*0374*/ 	.word	0x0000a510


	//   ....[32]....
        /*0378*/ 	.word	0x0000a520


	//   ....[33]....
        /*037c*/ 	.word	0x0000a530


	//   ....[34]....
        /*0380*/ 	.word	0x0000a540


	//   ....[35]....
        /*0384*/ 	.word	0x0000a5a0


	//   ....[36]....
        /*0388*/ 	.word	0x0000a5e0


	//   ....[37]....
        /*038c*/ 	.word	0x0000a640


	//   ....[38]....
        /*0390*/ 	.word	0x0000a650


	//   ....[39]....
        /*0394*/ 	.word	0x0000a720


	//   ....[40]....
        /*0398*/ 	.word	0x0000ad40


	//   ....[41]....
        /*039c*/ 	.word	0x0000ad70


	//   ....[42]....
        /*03a0*/ 	.word	0x0000ada0


	//   ....[43]....
        /*03a4*/ 	.word	0x0000adc0


	//   ....[44]....
        /*03a8*/ 	.word	0x0000add0


	//   ....[45]....
        /*03ac*/ 	.word	0x0000ae50


	//   ....[46]....
        /*03b0*/ 	.word	0x0000ae90


	//   ....[47]....
        /*03b4*/ 	.word	0x0000aee0


	//   ....[48]....
        /*03b8*/ 	.word	0x0000af10


	//   ....[49]....
        /*03bc*/ 	.word	0x0000af70


	//   ....[50]....
        /*03c0*/ 	.word	0x0000afb0


	//   ....[51]....
        /*03c4*/ 	.word	0x0000b000


	//   ....[52]....
        /*03c8*/ 	.word	0x0000b030


	//   ....[53]....
        /*03cc*/ 	.word	0x0000b080


	//   ....[54]....
        /*03d0*/ 	.word	0x0000b0c0


	//   ....[55]....
        /*03d4*/ 	.word	0x0000b110


	//   ....[56]....
        /*03d8*/ 	.word	0x0000b8d0


	//   ....[57]....
        /*03dc*/ 	.word	0x0000b900


	//   ....[58]....
        /*03e0*/ 	.word	0x0000b920


	//   ....[59]....
        /*03e4*/ 	.word	0x0000b930


	//   ....[60]....
        /*03e8*/ 	.word	0x0000b950


	//   ....[61]....
        /*03ec*/ 	.word	0x0000b9b0


	//   ....[62]....
        /*03f0*/ 	.word	0x0000b9d0


	//   ....[63]....
        /*03f4*/ 	.word	0x0000b9f0


	//   ....[64]....
        /*03f8*/ 	.word	0x0000ba00


	//   ....[65]....
        /*03fc*/ 	.word	0x0000ba60


	//   ....[66]....
        /*0400*/ 	.word	0x0000ba80


	//   ....[67]....
        /*0404*/ 	.word	0x0000bb40


	//   ....[68]....
        /*0408*/ 	.word	0x0000bd80


	//   ....[69]....
        /*040c*/ 	.word	0x0000bda0


	//   ....[70]....
        /*0410*/ 	.word	0x0000bdb0


	//   ....[71]....
        /*0414*/ 	.word	0x0000bdd0


	//   ....[72]....
        /*0418*/ 	.word	0x0000be60


	//   ....[73]....
        /*041c*/ 	.word	0x0000be90


	//   ....[74]....
        /*0420*/ 	.word	0x0000bf00


	//   ....[75]....
        /*0424*/ 	.word	0x0000bf30


	//   ....[76]....
        /*0428*/ 	.word	0x0000bfa0


	//   ....[77]....
        /*042c*/ 	.word	0x0000bfd0


	//   ....[78]....
        /*0430*/ 	.word	0x0000c040


	//   ....[79]....
        /*0434*/ 	.word	0x0000c070


	//   ....[80]....
        /*0438*/ 	.word	0x0000c540


	//   ....[81]....
        /*043c*/ 	.word	0x0000c570


	//   ....[82]....
        /*0440*/ 	.word	0x0000c5a0


	//   ....[83]....
        /*0444*/ 	.word	0x0000c5d0


	//   ....[84]....
        /*0448*/ 	.word	0x0000c600


	//   ....[85]....
        /*044c*/ 	.word	0x0000c610


	//   ....[86]....
        /*0450*/ 	.word	0x0000c6b0


	//   ....[87]....
        /*0454*/ 	.word	0x0000c6d0


	//   ....[88]....
        /*0458*/ 	.word	0x0000c760


	//   ....[89]....
        /*045c*/ 	.word	0x0000c780


	//   ....[90]....
        /*0460*/ 	.word	0x0000c7f0


	//   ....[91]....
        /*0464*/ 	.word	0x0000c820


	//   ....[92]....
        /*0468*/ 	.word	0x0000cba0


	//   ....[93]....
        /*046c*/ 	.word	0x0000d060


	//   ....[94]....
        /*0470*/ 	.word	0x0000d150


	//   ....[95]....
        /*0474*/ 	.word	0x0000d1f0


	//   ....[96]....
        /*0478*/ 	.word	0x0000d250


	//   ....[97]....
        /*047c*/ 	.word	0x0000d320


	//   ....[98]....
        /*0480*/ 	.word	0x0000d390


	//   ....[99]....
        /*0484*/ 	.word	0x0000d460


	//   ....[100]....
        /*0488*/ 	.word	0x0000d4e0


	//   ....[101]....
        /*048c*/ 	.word	0x0000d5b0


	//   ....[102]....
        /*0490*/ 	.word	0x0000d630


	//   ....[103]....
        /*0494*/ 	.word	0x0000d710


	//   ....[104]....
        /*0498*/ 	.word	0x0000d790


	//   ....[105]....
        /*049c*/ 	.word	0x0000d850


	//   ....[106]....
        /*04a0*/ 	.word	0x0000d8e0


	//   ....[107]....
        /*04a4*/ 	.word	0x0000d940


	//   ....[108]....
        /*04a8*/ 	.word	0x0000d9e0


	//   ....[109]....
        /*04ac*/ 	.word	0x0000dab0


	//   ....[110]....
        /*04b0*/ 	.word	0x0000db30


	//   ....[111]....
        /*04b4*/ 	.word	0x0000dc00


	//   ....[112]....
        /*04b8*/ 	.word	0x0000dc80


	//   ....[113]....
        /*04bc*/ 	.word	0x0000dd50


	//   ....[114]....
        /*04c0*/ 	.word	0x0000ddd0


	//   ....[115]....
        /*04c4*/ 	.word	0x0000dea0


	//   ....[116]....
        /*04c8*/ 	.word	0x0000df20


	//   ....[117]....
        /*04cc*/ 	.word	0x0000dff0


	//   ....[118]....
        /*04d0*/ 	.word	0x0000e070


	//   ....[119]....
        /*04d4*/ 	.word	0x0000e140


	//   ....[120]....
        /*04d8*/ 	.word	0x0000e1b0


	//   ....[121]....
        /*04dc*/ 	.word	0x0000e270


	//   ....[122]....
        /*04e0*/ 	.word	0x0000e3b0


	//   ....[123]....
        /*04e4*/ 	.word	0x0000e470


	//   ....[124]....
        /*04e8*/ 	.word	0x0000e4e0


	//   ....[125]....
        /*04ec*/ 	.word	0x0000e5a0


	//   ....[126]....
        /*04f0*/ 	.word	0x0000e600


	//   ....[127]....
        /*04f4*/ 	.word	0x0000e6c0


	//   ....[128]....
        /*04f8*/ 	.word	0x0000e720


	//   ....[129]....
        /*04fc*/ 	.word	0x0000e7f0


	//   ....[130]....
        /*0500*/ 	.word	0x0000e850


	//   ....[131]....
        /*0504*/ 	.word	0x0000e920


	//   ....[132]....
        /*0508*/ 	.word	0x0000e980


	//   ....[133]....
        /*050c*/ 	.word	0x0000ea60


	//   ....[134]....
        /*0510*/ 	.word	0x0000eb40


	//   ....[135]....
        /*0514*/ 	.word	0x0000ebe0


	//   ....[136]....
        /*0518*/ 	.word	0x0000ec40


	//   ....[137]....
        /*051c*/ 	.word	0x0000ed00


	//   ....[138]....
        /*0520*/ 	.word	0x0000edc0


	//   ....[139]....
        /*0524*/ 	.word	0x0000ee80


	//   ....[140]....
        /*0528*/ 	.word	0x0000ef40


	//   ....[141]....
        /*052c*/ 	.word	0x0000f000


	//   ....[142]....
        /*0530*/ 	.word	0x0000f0c0


	//   ....[143]....
        /*0534*/ 	.word	0x0000f180


	//   ....[144]....
        /*0538*/ 	.word	0x0000f240


	//   ....[145]....
        /*053c*/ 	.word	0x0000f300


	//   ....[146]....
        /*0540*/ 	.word	0x0000f440


	//   ....[147]....
        /*0544*/ 	.word	0x0000f4e0


	//   ....[148]....
        /*0548*/ 	.word	0x0000f5b0


	//   ....[149]....
        /*054c*/ 	.word	0x0000f6a0


	//   ....[150]....
        /*0550*/ 	.word	0x0000f710


	//   ....[151]....
        /*0554*/ 	.word	0x0000f800


	//   ....[152]....
        /*0558*/ 	.word	0x0000f870


	//   ....[153]....
        /*055c*/ 	.word	0x0000f970


	//   ....[154]....
        /*0560*/ 	.word	0x0000f9f0


	//   ....[155]....
        /*0564*/ 	.word	0x0000fae0


	//   ....[156]....
        /*0568*/ 	.word	0x0000fb50


	//   ....[157]....
        /*056c*/ 	.word	0x0000fc20


	//   ....[158]....
        /*0570*/ 	.word	0x0000fd30


	//----- nvinfo : EIATTR_REG_RECONFIG
	.align		4
.L_589:
        /*0574*/ 	.byte	0x01, 0x54
	.zero		2


	//----- nvinfo : EIATTR_SYSCALL_OFFSETS
	.align		4
        /*0578*/ 	.byte	0x04, 0x46
        /*057a*/ 	.short	(.L_591 - .L_590)


	//   ....[0]....
.L_590:
        /*057c*/ 	.word	0x00001320


	//   ....[1]....
        /*0580*/ 	.word	0x00009a20


	//   ....[2]....
        /*0584*/ 	.word	0x00009b60


	//   ....[3]....
        /*0588*/ 	.word	0x00009c50


	//   ....[4]....
        /*058c*/ 	.word	0x0000aab0


	//----- nvinfo : EIATTR_MBARRIER_INSTR_OFFSETS
	.align		4
.L_591:
        /*0590*/ 	.byte	0x04, 0x39
        /*0592*/ 	.short	(.L_593 - .L_592)


	//   ....[0]....
.L_592:
        /*0594*/ 	.word	0x00000180
        /*0598*/ 	.word	0x000000ff
        /*059c*/ 	.word	0x00030800
        /*05a0*/ 	.short	0x0100
        /*05a2*/ 	.byte	0x08
	.zero		1


	//   ....[1]....
        /*05a4*/ 	.word	0x00000190
        /*05a8*/ 	.word	0x000000ff
        /*05ac*/ 	.word	0x00030820
        /*05b0*/ 	.short	0x0100
        /*05b2*/ 	.byte	0x08
	.zero		1


	//   ....[2]....
        /*05b4*/ 	.word	0x00000280
        /*05b8*/ 	.word	0x000000ff
        /*05bc*/ 	.word	0x00030830
        /*05c0*/ 	.short	0x0100
        /*05c2*/ 	.byte	0x08
	.zero		1


	//   ....[3]....
        /*05c4*/ 	.word	0x00000290
        /*05c8*/ 	.word	0x000000ff
        /*05cc*/ 	.word	0x00030840
        /*05d0*/ 	.short	0x0100
        /*05d2*/ 	.byte	0x08
	.zero		1


	//   ....[4]....
        /*05d4*/ 	.word	0x000002a0
        /*05d8*/ 	.word	0x000000ff
        /*05dc*/ 	.word	0x00030838
        /*05e0*/ 	.short	0x0100
        /*05e2*/ 	.byte	0x08
	.zero		1


	//   ....[5]....
        /*05e4*/ 	.word	0x000002b0
        /*05e8*/ 	.word	0x000000ff
        /*05ec*/ 	.word	0x00030848
        /*05f0*/ 	.short	0x0100
        /*05f2*/ 	.byte	0x08
	.zero		1


	//   ....[6]....
        /*05f4*/ 	.word	0x000003e0
        /*05f8*/ 	.word	0x000000ff
        /*05fc*/ 	.word	0x00030850
        /*0600*/ 	.short	0x0100
        /*0602*/ 	.byte	0x08
	.zero		1


	//   ....[7]....
        /*0604*/ 	.word	0x000003f0
        /*0608*/ 	.word	0x000000ff
        /*060c*/ 	.word	0x00030860
        /*0610*/ 	.short	0x0100
        /*0612*/ 	.byte	0x08
	.zero		1


	//   ....[8]....
        /*0614*/ 	.word	0x00000400
        /*0618*/ 	.word	0x000000ff
        /*061c*/ 	.word	0x00030858
        /*0620*/ 	.short	0x0100
        /*0622*/ 	.byte	0x08
	.zero		1


	//   ....[9]....
        /*0624*/ 	.word	0x00000410
        /*0628*/ 	.word	0x000000ff
        /*062c*/ 	.word	0x00030868
        /*0630*/ 	.short	0x0100
        /*0632*/ 	.byte	0x08
	.zero		1


	//   ....[10]....
        /*0634*/ 	.word	0x00000500
        /*0638*/ 	.word	0x000000ff
        /*063c*/ 	.word	0x00030870
        /*0640*/ 	.short	0x0100
        /*0642*/ 	.byte	0x06
	.zero		1


	//   ....[11]....
        /*0644*/ 	.word	0x00000510
        /*0648*/ 	.word	0x000000ff
        /*064c*/ 	.word	0x00030880
        /*0650*/ 	.short	0x0100
        /*0652*/ 	.byte	0x06
	.zero		1


	//   ....[12]....
        /*0654*/ 	.word	0x00000520
        /*0658*/ 	.word	0x000000ff
        /*065c*/ 	.word	0x00030878
        /*0660*/ 	.short	0x0100
        /*0662*/ 	.byte	0x06
	.zero		1


	//   ....[13]....
        /*0664*/ 	.word	0x00000530
        /*0668*/ 	.word	0x000000ff
        /*066c*/ 	.word	0x00030888
        /*0670*/ 	.short	0x0100
        /*0672*/ 	.byte	0x06
	.zero		1


	//   ....[14]....
        /*0674*/ 	.word	0x00000660
        /*0678*/ 	.word	0x000000ff
        /*067c*/ 	.word	0x00030890
        /*0680*/ 	.short	0x0100
        /*0682*/ 	.byte	0x08
	.zero		1


	//   ....[15]....
        /*0684*/ 	.word	0x00000670
        /*0688*/ 	.word	0x000000ff
        /*068c*/ 	.word	0x000308a0
        /*0690*/ 	.short	0x0100
        /*0692*/ 	.byte	0x08
	.zero		1


	//   ....[16]....
        /*0694*/ 	.word	0x00000680
        /*0698*/ 	.word	0x000000ff
        /*069c*/ 	.word	0x00030898
        /*06a0*/ 	.short	0x0100
        /*06a2*/ 	.byte	0x08
	.zero		1


	//   ....[17]....
        /*06a4*/ 	.word	0x00000690
        /*06a8*/ 	.word	0x000000ff
        /*06ac*/ 	.word	0x000308a8
        /*06b0*/ 	.short	0x0100
        /*06b2*/ 	.byte	0x08
	.zero		1


	//   ....[18]....
        /*06b4*/ 	.word	0x000007d0
        /*06b8*/ 	.word	0x000000ff
        /*06bc*/ 	.word	0x000308b0
        /*06c0*/ 	.short	0x0100
        /*06c2*/ 	.byte	0x08
	.zero		1


	//   ....[19]....
        /*06c4*/ 	.word	0x000007e0
        /*06c8*/ 	.word	0x000000ff
        /*06cc*/ 	.word	0x000308c0
        /*06d0*/ 	.short	0x0100
        /*06d2*/ 	.byte	0x08
	.zero		1


	//   ....[20]....
        /*06d4*/ 	.word	0x000007f0
        /*06d8*/ 	.word	0x000000ff
        /*06dc*/ 	.word	0x000308b8
        /*06e0*/ 	.short	0x0100
        /*06e2*/ 	.byte	0x08
	.zero		1


	//   ....[21]....
        /*06e4*/ 	.word	0x00000800
        /*06e8*/ 	.word	0x000000ff
        /*06ec*/ 	.word	0x000308c8
        /*06f0*/ 	.short	0x0100
        /*06f2*/ 	.byte	0x08
	.zero		1


	//   ....[22]....
        /*06f4*/ 	.word	0x00001340
        /*06f8*/ 	.word	0x000000ff
        /*06fc*/ 	.word	0x00030800
        /*0700*/ 	.short	0x010a
        /*0702*/ 	.byte	0x26
	.zero		1


	//   ....[23]....
        /*0704*/ 	.word	0x000013d0
        /*0708*/ 	.word	0x000000ff
        /*070c*/ 	.word	0x00030830
        /*0710*/ 	.short	0x010a
        /*0712*/ 	.byte	0x26
	.zero		1


	//   ....[24]....
        /*0714*/ 	.word	0x00001430
        /*0718*/ 	.word	0x000000ff
        /*071c*/ 	.word	0x00030830
        /*0720*/ 	.short	0x010a
        /*0722*/ 	.byte	0x26
	.zero		1


	//   ....[25]....
        /*0724*/ 	.word	0x00002320
        /*0728*/ 	.word	0x000000ff
        /*072c*/ 	.word	0x00000000
        /*0730*/ 	.short	0x0101
        /*0732*/ 	.byte	0x04
	.zero		1


	//   ....[26]....
        /*0734*/ 	.word	0x00003f60
        /*0738*/ 	.word	0x000000ff
        /*073c*/ 	.word	0x00030830
        /*0740*/ 	.short	0x010a
        /*0742*/ 	.byte	0x3d
	.zero		1


	//   ....[27]....
        /*0744*/ 	.word	0x00003fa0
        /*0748*/ 	.word	0x000000ff
        /*074c*/ 	.word	0x00030830
        /*0750*/ 	.short	0x010a
        /*0752*/ 	.byte	0x3d
	.zero		1


	//   ....[28]....
        /*0754*/ 	.word	0x00004a00
        /*0758*/ 	.word	0x000000ff
        /*075c*/ 	.word	0x00030850
        /*0760*/ 	.short	0x010a
        /*0762*/ 	.byte	0x04
	.zero		1


	//   ....[29]....
        /*0764*/ 	.word	0x00004a40
        /*0768*/ 	.word	0x000000ff
        /*076c*/ 	.word	0x00030850
        /*0770*/ 	.short	0x010a
        /*0772*/ 	.byte	0x04
	.zero		1


	//   ....[30]....
        /*0774*/ 	.word	0x00005110
        /*0778*/ 	.word	0x000000ff
        /*077c*/ 	.word	0x00000000
        /*0780*/ 	.short	0x0101
        /*0782*/ 	.byte	0x3d
	.zero		1


	//   ....[31]....
        /*0784*/ 	.word	0x00006180
        /*0788*/ 	.word	0x000000ff
        /*078c*/ 	.word	0x00000000
        /*0790*/ 	.short	0x0101
        /*0792*/ 	.byte	0x04
	.zero		1


	//   ....[32]....
        /*0794*/ 	.word	0x000068d0
        /*0798*/ 	.word	0x000000ff
        /*079c*/ 	.word	0x00030850
        /*07a0*/ 	.short	0x010a
        /*07a2*/ 	.byte	0x05
	.zero		1


	//   ....[33]....
        /*07a4*/ 	.word	0x00006910
        /*07a8*/ 	.word	0x000000ff
        /*07ac*/ 	.word	0x00030850
        /*07b0*/ 	.short	0x010a
        /*07b2*/ 	.byte	0x05
	.zero		1


	//   ....[34]....
        /*07b4*/ 	.word	0x00006f30
        /*07b8*/ 	.word	0x000000ff
        /*07bc*/ 	.word	0x00000000
        /*07c0*/ 	.short	0x0101
        /*07c2*/ 	.byte	0x04
	.zero		1


	//   ....[35]....
        /*07c4*/ 	.word	0x00007c40
        /*07c8*/ 	.word	0x000000ff
        /*07cc*/ 	.word	0x00000000
        /*07d0*/ 	.short	0x0101
        /*07d2*/ 	.byte	0x04
	.zero		1


	//   ....[36]....
        /*07d4*/ 	.word	0x0000a280
        /*07d8*/ 	.word	0x000000ff
        /*07dc*/ 	.word	0x00030840
        /*07e0*/ 	.short	0x010a
        /*07e2*/ 	.byte	0x2c
	.zero		1


	//   ....[37]....
        /*07e4*/ 	.word	0x0000a870
        /*07e8*/ 	.word	0x000000ff
        /*07ec*/ 	.word	0x00030830
        /*07f0*/ 	.short	0x0107
        /*07f2*/ 	.byte	0x2c
	.zero		1


	//   ....[38]....
        /*07f4*/ 	.word	0x0000a8e0
        /*07f8*/ 	.word	0x000000ff
        /*07fc*/ 	.word	0x00030830
        /*0800*/ 	.short	0x0101
        /*0802*/ 	.byte	0x2c
	.zero		1


	//   ....[39]....
        /*0804*/ 	.word	0x0000b260
        /*0808*/ 	.word	0x000000ff
        /*080c*/ 	.word	0x00030800
        /*0810*/ 	.short	0x0107
        /*0812*/ 	.byte	0x2c
	.zero		1


	//   ....[40]....
        /*0814*/ 	.word	0x0000b2c0
        /*0818*/ 	.word	0x000000ff
        /*081c*/ 	.word	0x00030800
        /*0820*/ 	.short	0x0101
        /*0822*/ 	.byte	0x2c
	.zero		1


	//   ....[41]....
        /*0824*/ 	.word	0x0000b2d0
        /*0828*/ 	.word	0x000000ff
        /*082c*/ 	.word	0x00030820
        /*0830*/ 	.short	0x010a
        /*0832*/ 	.byte	0x2c
	.zero		1


	//   ....[42]....
        /*0834*/ 	.word	0x0000b6c0
        /*0838*/ 	.word	0x00000013
        /*083c*/ 	.word	0x00030840
        /*0840*/ 	.short	0x010a
        /*0842*/ 	.byte	0x3f
	.zero		1


	//   ....[43]....
        /*0844*/ 	.word	0x0000bc00
        /*0848*/ 	.word	0x00000013
        /*084c*/ 	.word	0x00030830
        /*0850*/ 	.short	0x0107
        /*0852*/ 	.byte	0x3f
	.zero		1


	//   ....[44]....
        /*0854*/ 	.word	0x0000bcb0
        /*0858*/ 	.word	0x00000013
        /*085c*/ 	.word	0x00030830
        /*0860*/ 	.short	0x0101
        /*0862*/ 	.byte	0x3f
	.zero		1


	//   ....[45]....
        /*0864*/ 	.word	0x0000bd10
        /*0868*/ 	.word	0x00000006
        /*086c*/ 	.word	0x00030860
        /*0870*/ 	.short	0x010a
        /*0872*/ 	.byte	0x3f
	.zero		1


	//   ....[46]....
        /*0874*/ 	.word	0x0000c1c0
        /*0878*/ 	.word	0x00000006
        /*087c*/ 	.word	0x00030850
        /*0880*/ 	.short	0x0107
        /*0882*/ 	.byte	0x3f
	.zero		1


	//   ....[47]....
        /*0884*/ 	.word	0x0000c330
        /*0888*/ 	.word	0x00000006
        /*088c*/ 	.word	0x00030850
        /*0890*/ 	.short	0x0101
        /*0892*/ 	.byte	0x3f
	.zero		1


	//   ....[48]....
        /*0894*/ 	.word	0x0000c4b0
        /*0898*/ 	.word	0x00000000
        /*089c*/ 	.word	0x00030860
        /*08a0*/ 	.short	0x010a
        /*08a2*/ 	.byte	0x3f
	.zero		1


	//   ....[49]....
        /*08a4*/ 	.word	0x0000c9e0
        /*08a8*/ 	.word	0x00000000
        /*08ac*/ 	.word	0x00030850
        /*08b0*/ 	.short	0x0107
        /*08b2*/ 	.byte	0x3f
	.zero		1


	//   ....[50]....
        /*08b4*/ 	.word	0x0000ca90
        /*08b8*/ 	.word	0x00000000
        /*08bc*/ 	.word	0x00030850
        /*08c0*/ 	.short	0x0101
        /*08c2*/ 	.byte	0x3f
	.zero		1


	//   ....[51]....
        /*08c4*/ 	.word	0x0000cb30
        /*08c8*/ 	.word	0x00000007
        /*08cc*/ 	.word	0x00030820
        /*08d0*/ 	.short	0x010a
        /*08d2*/ 	.byte	0x3f
	.zero		1


	//   ....[52]....
        /*08d4*/ 	.word	0x0000ccb0
        /*08d8*/ 	.word	0x00000005
        /*08dc*/ 	.word	0x00030840
        /*08e0*/ 	.short	0x010a
        /*08e2*/ 	.byte	0x3f
	.zero		1


	//   ....[53]....
        /*08e4*/ 	.word	0x0000cd50
        /*08e8*/ 	.word	0x00000007
        /*08ec*/ 	.word	0x00030840
        /*08f0*/ 	.short	0x010a
        /*08f2*/ 	.byte	0x3f
	.zero		1


	//   ....[54]....
        /*08f4*/ 	.word	0x0000cd90
        /*08f8*/ 	.word	0x00000005
        /*08fc*/ 	.word	0x00030860
        /*0900*/ 	.short	0x010a
        /*0902*/ 	.byte	0x3f
	.zero		1


	//   ....[55]....
        /*0904*/ 	.word	0x0000cdd0
        /*0908*/ 	.word	0x00000007
        /*090c*/ 	.word	0x00030860
        /*0910*/ 	.short	0x010a
        /*0912*/ 	.byte	0x3f
	.zero		1


	//   ....[56]....
        /*0914*/ 	.word	0x0000ce40
        /*0918*/ 	.word	0x00000003
        /*091c*/ 	.word	0x00030800
        /*0920*/ 	.short	0x010a
        /*0922*/ 	.byte	0x3f
	.zero		1


	//   ....[57]....
        /*0924*/ 	.word	0x0000cea0
        /*0928*/ 	.word	0x00000003
        /*092c*/ 	.word	0x00030830
        /*0930*/ 	.short	0x010a
        /*0932*/ 	.byte	0x3f
	.zero		1


	//   ....[58]....
        /*0934*/ 	.word	0x0000cf00
        /*0938*/ 	.word	0x00000005
        /*093c*/ 	.word	0x00030830
        /*0940*/ 	.short	0x010a
        /*0942*/ 	.byte	0x3f
	.zero		1


	//   ....[59]....
        /*0944*/ 	.word	0x0000cf60
        /*0948*/ 	.word	0x00000005
        /*094c*/ 	.word	0x00030850
        /*0950*/ 	.short	0x010a
        /*0952*/ 	.byte	0x3f
	.zero		1


	//   ....[60]....
        /*0954*/ 	.word	0x0000cfc0
        /*0958*/ 	.word	0x00000007
        /*095c*/ 	.word	0x00030850
        /*0960*/ 	.short	0x010a
        /*0962*/ 	.byte	0x3f
	.zero		1


	//   ....[61]....
        /*0964*/ 	.word	0x0000d0a0
        /*0968*/ 	.word	0x00000003
        /*096c*/ 	.word	0x00030840
        /*0970*/ 	.short	0x010a
        /*0972*/ 	.byte	0x3f
	.zero		1


	//   ....[62]....
        /*0974*/ 	.word	0x0000e2b0
        /*0978*/ 	.word	0x00000003
        /*097c*/ 	.word	0x00030820
        /*0980*/ 	.short	0x010a
        /*0982*/ 	.byte	0x3f
	.zero		1


	//   ....[63]....
        /*0984*/ 	.word	0x0000e300
        /*0988*/ 	.word	0x00000013
        /*098c*/ 	.word	0x00030840
        /*0990*/ 	.short	0x010a
        /*0992*/ 	.byte	0x3f
	.zero		1


	//   ....[64]....
        /*0994*/ 	.word	0x0000ea90
        /*0998*/ 	.word	0x00000006
        /*099c*/ 	.word	0x00030860
        /*09a0*/ 	.short	0x010a
        /*09a2*/ 	.byte	0x3f
	.zero		1


	//   ....[65]....
        /*09a4*/ 	.word	0x0000f390
        /*09a8*/ 	.word	0x00000000
        /*09ac*/ 	.word	0x00030860
        /*09b0*/ 	.short	0x010a
        /*09b2*/ 	.byte	0x3f
	.zero		1


	//   ....[66]....
        /*09b4*/ 	.word	0x0000fc50
        /*09b8*/ 	.word	0x00000007
        /*09bc*/ 	.word	0x00030820
        /*09c0*/ 	.short	0x010a
        /*09c2*/ 	.byte	0x3f
	.zero		1


	//   ....[67]....
        /*09c4*/ 	.word	0x0000fdf0
        /*09c8*/ 	.word	0x00000005
        /*09cc*/ 	.word	0x00030840
        /*09d0*/ 	.short	0x010a
        /*09d2*/ 	.byte	0x3f
	.zero		1


	//   ....[68]....
        /*09d4*/ 	.word	0x0000fe40
        /*09d8*/ 	.word	0x00000007
        /*09dc*/ 	.word	0x00030840
        /*09e0*/ 	.short	0x010a
        /*09e2*/ 	.byte	0x3f
	.zero		1


	//   ....[69]....
        /*09e4*/ 	.word	0x0000fe90
        /*09e8*/ 	.word	0x00000005
        /*09ec*/ 	.word	0x00030860
        /*09f0*/ 	.short	0x010a
        /*09f2*/ 	.byte	0x3f
	.zero		1


	//----- nvinfo : EIATTR_NUM_MBARRIERS
	.align		4
.L_593:
        /*09f4*/ 	.byte	0x03, 0x38
        /*09f6*/ 	.short	0x0016


	//----- nvinfo : EIATTR_EXIT_INSTR_OFFSETS
	.align		4
        /*09f8*/ 	.byte	0x04, 0x1c
        /*09fa*/ 	.short	(.L_595 - .L_594)


	//   ....[0]....
.L_594:
        /*09fc*/ 	.word	0x0000ce20


	//----- nvinfo : EIATTR_MAX_THREADS
	.align		4
.L_595:
        /*0a00*/ 	.byte	0x04, 0x05
        /*0a02*/ 	.short	(.L_597 - .L_596)
.L_596:
        /*0a04*/ 	.word	0x00000180
        /*0a08*/ 	.word	0x00000001
        /*0a0c*/ 	.word	0x00000001


	//----- nvinfo : EIATTR_CRS_STACK_SIZE
	.align		4
.L_597:
        /*0a10*/ 	.byte	0x04, 0x1e
        /*0a12*/ 	.short	(.L_599 - .L_598)
.L_598:
        /*0a14*/ 	.word	0x00000000


	//----- nvinfo : EIATTR_CBANK_PARAM_SIZE
	.align		4
.L_599:
        /*0a18*/ 	.byte	0x03, 0x19
        /*0a1a*/ 	.short	0x0a70


	//----- nvinfo : EIATTR_PARAM_CBANK
	.align		4
        /*0a1c*/ 	.byte	0x04, 0x0a
        /*0a1e*/ 	.short	(.L_601 - .L_600)
	.align		4
.L_600:
        /*0a20*/ 	.word	index@(.nv.constant0._ZN7cutlass13device_kernelIN5flash11enable_sm90INS1_16FlashAttnFwdSm90INS1_25CollectiveMainloopFwdSm90ILi2EN4cute5tupleIJNS5_1CILi1EEES8_S8_EEENS6_IJNS7_ILi128EEENS7_ILi96EEENS7_ILi192EEEEEELi192ENS_10bfloat16_tEfNS_4arch4Sm90ELb0ELb0ELb1ELb0ELb1ELb0ELb0ELb1ELb1ELb1ELb1ELb0EEENS1_21CollectiveEpilogueFwdINS6_IJSA_SC_SB_EEES9_SE_SG_Li256ELb0ELb1ELb1ELb0EEENS1_19SingleTileSchedulerILb0ELb1ELb1ELi128EEEEEEEEEvNT_6ParamsE)
        /*0a24*/ 	.short	0x0210
        /*0a26*/ 	.short	0x0a70


	//----- nvinfo : EIATTR_SW_WAR
	.align		4
.L_601:
        /*0a28*/ 	.byte	0x04, 0x36
        /*0a2a*/ 	.short	(.L_603 - .L_602)
.L_602:
        /*0a2c*/ 	.word	0x00000008
.L_603:


//--------------------- .nv.info._ZN7cutlass13device_kernelIN5flash11enable_sm90INS1_16FlashAttnFwdSm90INS1_25CollectiveMainloopFwdSm90ILi2EN4cute5tupleIJNS5_1CILi1EEES8_S8_EEENS6_IJNS7_ILi128EEENS7_ILi96EEENS7_ILi192EEEEEELi192ENS_10bfloat16_tEfNS_4arch4Sm90ELb0ELb0ELb1ELb1ELb1ELb0ELb0ELb1ELb1ELb1ELb1ELb0EEENS1_21CollectiveEpilogueFwdINS6_IJSA_SC_SB_EEES9_SE_SG_Li256ELb1ELb1ELb1ELb0EEENS1_36VarlenDynamicPersistentTileSchedulerILi128ELi96ELi256ELi128ELb1ELb1ELb1ELb0ELb1ELb1EEEEEEEEEvNT_6ParamsE --------------------------
	.section	.nv.info._ZN7cutlass13device_kernelIN5flash11enable_sm90INS1_16FlashAttnFwdSm90INS1_25CollectiveMainloopFwdSm90ILi2EN4cute5tupleIJNS5_1CILi1EEES8_S8_EEENS6_IJNS7_ILi128EEENS7_ILi96EEENS7_ILi192EEEEEELi192ENS_10bfloat16_tEfNS_4arch4Sm90ELb0ELb0ELb1ELb1ELb1ELb0ELb0ELb1ELb1ELb1ELb1ELb0EEENS1_21CollectiveEpilogueFwdINS6_IJSA_SC_SB_EEES9_SE_SG_Li256ELb1ELb1ELb1ELb0EEENS1_36VarlenDynamicPersistentTileSchedulerILi128ELi96ELi256ELi128ELb1ELb1ELb1ELb0ELb1ELb1EEEEEEEEEvNT_6ParamsE,"",@"SHT_CUDA_INFO"
	.sectionflags	@""
	.align	4


	//----- nvinfo : EIATTR_CUDA_API_VERSION
	.align		4
        /*0000*/ 	.byte	0x04, 0x37
        /*0002*/ 	.short	(.L_605 - .L_604)
.L_604:
        /*0004*/ 	.word	0x00000082


	//----- nvinfo : EIATTR_KPARAM_INFO
	.align		4
.L_605:
        /*0008*/ 	.byte	0x04, 0x17
        /*000a*/ 	.short	(.L_607 - .L_606)
.L_606:
        /*000c*/ 	.word	0x00000000
        /*0010*/ 	.short	0x0000
        /*0012*/ 	.short	0x0070
        /*0014*/ 	.byte	0x00, 0xf0, 0x01, 0x2a


	//----- nvinfo : EIATTR_SPARSE_MMA_MASK
	.align		4
.L_607:
        /*0018*/ 	.byte	0x03, 0x50
        /*001a*/ 	.short	0x0000


	//----- nvinfo : EIATTR_MAXREG_COUNT
	.align		4
        /*001c*/ 	.byte	0x03, 0x1b
        /*001e*/ 	.short	0x00a8


	//----- nvinfo : EIATTR_NUM_BARRIERS
	.align		4
        /*0020*/ 	.byte	0x02, 0x4c
        /*0022*/ 	.byte	0x09
	.zero		1


	//----- nvinfo : EIATTR_EXTERNS
	.align		4
        /*0024*/ 	.byte	0x04, 0x0f
        /*0026*/ 	.short	(.L_609 - .L_608)


	//   ....[0]....
	.align		4
.L_608:
        /*0028*/ 	.word	index@(__assertfail)


	//----- nvinfo : EIATTR_ANNOTATIONS
	.align		4
.L_609:
        /*002c*/ 	.byte	0x04, 0x55
        /*002e*/ 	.short	(.L_611 - .L_610)


	//   ....[0]....
.L_610:
        /* <DEDUP_REMOVED lines=20> */


	//----- nvinfo : EIATTR_MERCURY_ISA_VERSION
	.align		4
.L_611:
        /*0160*/ 	.byte	0x03, 0x5f
        /*0162*/ 	.short	0x0101


	//----- nvinfo : EIATTR_UNUSED_LOAD_BYTE_OFFSET
	.align		4
        /*0164*/ 	.byte	0x04, 0x44
        /*0166*/ 	.short	(.L_613 - .L_612)


	//   ....[0]....
.L_612:
        /*0168*/ 	.word	0x00000950
        /*016c*/ 	.word	0x0000fff0


	//   ....[1]....
        /*0170*/ 	.word	0x00007f70
        /*0174*/ 	.word	0x0000fff0


	//----- nvinfo : EIATTR_INT_WARP_WIDE_INSTR_OFFSETS
	.align		4
.L_613:
        /*0178*/ 	.byte	0x04, 0x31
        /*017a*/ 	.short	(.L_615 - .L_614)


	//   ....[0]....
.L_614:
        /*017c*/ 	.word	0x000000c0


	//   ....[1]....
        /*0180*/ 	.word	0x000000d0


	//   ....[2]....
        /*0184*/ 	.word	0x00000170


	//   ....[3]....
        /*0188*/ 	.word	0x0000d120


	//   ....[4]....
        /*018c*/ 	.word	0x0000d1b0


	//   ....[5]....
        /*0190*/ 	.word	0x0000ff80


	//   ....[6]....
        /*0194*/ 	.word	0x00010010


	//----- nvinfo : EIATTR_COOP_GROUP_MASK_REGIDS
	.align		4
.L_615:
        /*0198*/ 	.byte	0x04, 0x29
        /*019a*/ 	.short	(.L_617 - .L_616)


	//   ....[0]....
.L_616:
        /*019c*/ 	.word	0xffffffff


	//   ....[1]....
        /*01a0*/ 	.word	0xffffffff


	//   ....[2]....
        /*01a4*/ 	.word	0xffffffff


	//   ....[3]....
        /*01a8*/ 	.word	0xffffffff


	//   ....[4]....
        /*01ac*/ 	.word	0xffffffff


	//   ....[5]....
        /*01b0*/ 	.word	0xffffffff


	//   ....[6]....
        /*01b4*/ 	.word	0xffffffff


	//   ....[7]....
        /*01b8*/ 	.word	0xffffffff


	//   ....[8]....
        /*01bc*/ 	.word	0xffffffff


	//   ....[9]....
        /*01c0*/ 	.word	0xffffffff


	//   ....[10]....
        /*01c4*/ 	.word	0xffffffff


	//   ....[11]....
        /*01c8*/ 	.word	0xffffffff


	//   ....[12]....
        /*01cc*/ 	.word	0xffffffff


	//   ....[13]....
        /*01d0*/ 	.word	0xffffffff


	//   ....[14]....
        /*01d4*/ 	.word	0xffffffff


	//   ....[15]....
        /*01d8*/ 	.word	0xffffffff


	//   ....[16]....
        /*01dc*/ 	.word	0xffffffff


	//   ....[17]....
        /*01e0*/ 	.word	0xffffffff


	//   ....[18]....
        /*01e4*/ 	.word	0xffffffff


	//   ....[19]....
        /*01e8*/ 	.word	0xffffffff


	//   ....[20]....
        /*01ec*/ 	.word	0xffffffff


	//   ....[21]....
        /*01f0*/ 	.word	0xffffffff


	//   ....[22]....
        /*01f4*/ 	.word	0xffffffff


	//   ....[23]....
        /*01f8*/ 	.word	0xffffffff


	//   ....[24]....
        /*01fc*/ 	.word	0xffffffff


	//   ....[25]....
        /*0200*/ 	.word	0xffffffff


	//   ....[26]....
        /*0204*/ 	.word	0xffffffff


	//   ....[27]....
        /*0208*/ 	.word	0xffffffff


	//   ....[28]....
        /*020c*/ 	.word	0xffffffff


	//   ....[29]....
        /*0210*/ 	.word	0xffffffff


	//   ....[30]....
        /*0214*/ 	.word	0xffffffff


	//   ....[31]....
        /*0218*/ 	.word	0xffffffff


	//   ....[32]....
        /*021c*/ 	.word	0xffffffff


	//   ....[33]....
        /*0220*/ 	.word	0xffffffff


	//   ....[34]....
        /*0224*/ 	.word	0xffffffff


	//   ....[35]....
        /*0228*/ 	.word	0xffffffff


	//   ....[36]....
        /*022c*/ 	.word	0xffffffff


	//   ....[37]....
        /*0230*/ 	.word	0xffffffff


	//   ....[38]....
        /*0234*/ 	.word	0xffffffff


	//   ....[39]....
        /*0238*/ 	.word	0xffffffff


	//   ....[40]....
        /*023c*/ 	.word	0xffffffff


	//   ....[41]....
        /*0240*/ 	.word	0xffffffff


	//   ....[42]....
        /*0244*/ 	.word	0xffffffff


	//   ....[43]....
        /*0248*/ 	.word	0xffffffff


	//   ....[44]....
        /*024c*/ 	.word	0xffffffff


	//   ....[45]....
        /*0250*/ 	.word	0xffffffff


	//   ....[46]....
        /*0254*/ 	.word	0xffffffff


	//   ....[47]....
        /*0258*/ 	.word	0xffffffff


	//   ....[48]....
        /*025c*/ 	.word	0xffffffff


	//   ....[49]....
        /*0260*/ 	.word	0xffffffff


	//   ....[50]....
        /*0264*/ 	.word	0xffffffff


	//   ....[51]....
        /*0268*/ 	.word	0xffffffff


	//   ....[52]....
        /*026c*/ 	.word	0xffffffff


	//   ....[53]....
        /*0270*/ 	.word	0xffffffff


	//   ....[54]....
        /*0274*/ 	.word	0xffffffff


	//   ....[55]....
        /*0278*/ 	.word	0xffffffff


	//   ....[56]....
        /*027c*/ 	.word	0xffffffff


	//   ....[57]....
        /*0280*/ 	.word	0xffffffff


	//   ....[58]....
        /*0284*/ 	.word	0xffffffff


	//   ....[59]....
        /*0288*/ 	.word	0xffffffff


	//   ....[60]....
        /*028c*/ 	.word	0xffffffff


	//   ....[61]....
        /*0290*/ 	.word	0xffffffff


	//   ....[62]....
        /*0294*/ 	.word	0xffffffff


	//   ....[63]....
        /*0298*/ 	.word	0xffffffff


	//   ....[64]....
        /*029c*/ 	.word	0xffffffff


	//   ....[65]....
        /*02a0*/ 	.word	0xffffffff


	//   ....[66]....
        /*02a4*/ 	.word	0xffffffff


	//   ....[67]....
        /*02a8*/ 	.word	0xffffffff


	//   ....[68]....
        /*02ac*/ 	.word	0xffffffff


	//   ....[69]....
        /*02b0*/ 	.word	0xffffffff


	//   ....[70]....
        /*02b4*/ 	.word	0xffffffff


	//   ....[71]....
        /*02b8*/ 	.word	0xffffffff


	//   ....[72]....
        /*02bc*/ 	.word	0xffffffff


	//   ....[73]....
        /*02c0*/ 	.word	0xffffffff


	//   ....[74]....
        /*02c4*/ 	.word	0xffffffff


	//   ....[75]....
        /*02c8*/ 	.word	0xffffffff


	//   ....[76]....
        /*02cc*/ 	.word	0xffffffff


	//   ....[77]....
        /*02d0*/ 	.word	0xffffffff


	//   ....[78]....
        /*02d4*/ 	.word	0xffffffff


	//   ....[79]....
        /*02d8*/ 	.word	0xffffffff


	//   ....[80]....
        /*02dc*/ 	.word	0xffffffff


	//   ....[81]....
        /*02e0*/ 	.word	0xffffffff


	//   ....[82]....
        /*02e4*/ 	.word	0xffffffff


	//   ....[83]....
        /*02e8*/ 	.word	0xffffffff


	//   ....[84]....
        /*02ec*/ 	.word	0xffffffff


	//   ....[85]....
        /*02f0*/ 	.word	0xffffffff


	//   ....[86]....
        /*02f4*/ 	.word	0xffffffff


	//   ....[87]....
        /*02f8*/ 	.word	0xffffffff


	//   ....[88]....
        /*02fc*/ 	.word	0xffffffff


	//   ....[89]....
        /*0300*/ 	.word	0xffffffff


	//   ....[90]....
        /*0304*/ 	.word	0xffffffff


	//   ....[91]....
        /*0308*/ 	.word	0xffffffff


	//   ....[92]....
        /*030c*/ 	.word	0xffffffff


	//   ....[93]....
        /*0310*/ 	.word	0xffffffff


	//   ....[94]....
        /*0314*/ 	.word	0xffffffff


	//   ....[95]....
        /*0318*/ 	.word	0xffffffff


	//   ....[96]....
        /*031c*/ 	.word	0xffffffff


	//   ....[97]....
        /*0320*/ 	.word	0xffffffff


	//   ....[98]....
        /*0324*/ 	.word	0xffffffff


	//   ....[99]....
        /*0328*/ 	.word	0xffffffff


	//   ....[100]....
        /*032c*/ 	.word	0xffffffff


	//   ....[101]....
        /*0330*/ 	.word	0xffffffff


	//   ....[102]....
        /*0334*/ 	.word	0xffffffff


	//   ....[103]....
        /*0338*/ 	.word	0xffffffff


	//   ....[104]....
        /*033c*/ 	.word	0xffffffff


	//   ....[105]....
        /*0340*/ 	.word	0xffffffff


	//   ....[106]....
        /*0344*/ 	.word	0xffffffff


	//   ....[107]....
        /*0348*/ 	.word	0xffffffff


	//   ....[108]....
        /*034c*/ 	.word	0xffffffff


	//   ....[109]....
        /*0350*/ 	.word	0xffffffff


	//   ....[110]....
        /*0354*/ 	.word	0xffffffff


	//   ....[111]....
        /*0358*/ 	.word	0xffffffff


	//   ....[112]....
        /*035c*/ 	.word	0xffffffff


	//   ....[113]....
        /*0360*/ 	.word	0xffffffff


	//   ....[114]....
        /*0364*/ 	.word	0xffffffff


	//   ....[115]....
        /*0368*/ 	.word	0xffffffff


	//   ....[116]....
        /*036c*/ 	.word	0xffffffff


	//   ....[117]....
        /*0370*/ 	.word	0xffffffff


	//   ....[118]....
        /*0374*/ 	.word	0xffffffff


	//   ....[119]....
        /*0378*/ 	.word	0xffffffff


	//   ....[120]....
        /*037c*/ 	.word	0xffffffff


	//   ....[121]....
        /*0380*/ 	.word	0xffffffff


	//   ....[122]....
        /*0384*/ 	.word	0xffffffff


	//   ....[123]....
        /*0388*/ 	.word	0xffffffff


	//   ....[124]....
        /*038c*/ 	.word	0xffffffff


	//   ....[125]....
        /*0390*/ 	.word	0xffffffff


	//   ....[126]....
        /*0394*/ 	.word	0xffffffff


	//   ....[127]....
        /*0398*/ 	.word	0xffffffff


	//   ....[128]....
        /*039c*/ 	.word	0xffffffff


	//   ....[129]....
        /*03a0*/ 	.word	0xffffffff


	//   ....[130]....
        /*03a4*/ 	.word	0xffffffff


	//   ....[131]....
        /*03a8*/ 	.word	0xffffffff


	//   ....[132]....
        /*03ac*/ 	.word	0xffffffff


	//   ....[133]....
        /*03b0*/ 	.word	0xffffffff


	//   ....[134]....
        /*03b4*/ 	.word	0xffffffff


	//   ....[135]....
        /*03b8*/ 	.word	0xffffffff


	//   ....[136]....
        /*03bc*/ 	.word	0xffffffff


	//   ....[137]....
        /*03c0*/ 	.word	0xffffffff


	//   ....[138]....
        /*03c4*/ 	.word	0xffffffff


	//   ....[139]....
        /*03c8*/ 	.word	0xffffffff


	//   ....[140]....
        /*03cc*/ 	.word	0xffffffff


	//   ....[141]....
        /*03d0*/ 	.word	0xffffffff


	//   ....[142]....
        /*03d4*/ 	.word	0xffffffff


	//   ....[143]....
        /*03d8*/ 	.word	0x0500000f


	//   ....[144]....
        /*03dc*/ 	.word	0x0500000f


	//   ....[145]....
        /*03e0*/ 	.word	0x0500000f


	//   ....[146]....
        /*03e4*/ 	.word	0x0500000f


	//   ....[147]....
        /*03e8*/ 	.word	0x0500000f


	//   ....[148]....
        /*03ec*/ 	.word	0x0500000f


	//   ....[149]....
        /*03f0*/ 	.word	0x0500000f


	//   ....[150]....
        /*03f4*/ 	.word	0x0500000f


	//   ....[151]....
        /*03f8*/ 	.word	0x0500000f


	//   ....[152]....
        /*03fc*/ 	.word	0x0500000f


	//   ....[153]....
        /*0400*/ 	.word	0x0500000f


	//   ....[154]....
        /*0404*/ 	.word	0x0500000f


	//   ....[155]....
        /*0408*/ 	.word	0x0500000f


	//   ....[156]....
        /*040c*/ 	.word	0x0500000f


	//   ....[157]....
        /*0410*/ 	.word	0x0500000f


	//   ....[158]....
        /*0414*/ 	.word	0x0500000f


	//   ....[159]....
        /*0418*/ 	.word	0x0500000f


	//   ....[160]....
        /*041c*/ 	.word	0x0500000f


	//   ....[161]....
        /*0420*/ 	.word	0x0500000f


	//   ....[162]....
        /*0424*/ 	.word	0x0500000f


	//   ....[163]....
        /*0428*/ 	.word	0x0500000f


	//   ....[164]....
        /*042c*/ 	.word	0x0500000f


	//   ....[165]....
        /*0430*/ 	.word	0x0500000f


	//   ....[166]....
        /*0434*/ 	.word	0x0500000f


	//   ....[167]....
        /*0438*/ 	.word	0x0500000f


	//   ....[168]....
        /*043c*/ 	.word	0x0500000f


	//   ....[169]....
        /*0440*/ 	.word	0x0500000f


	//   ....[170]....
        /*0444*/ 	.word	0x0500000f


	//   ....[171]....
        /*0448*/ 	.word	0x0500000f


	//   ....[172]....
        /*044c*/ 	.word	0x0500000f


	//   ....[173]....
        /*0450*/ 	.word	0x0500000f


	//   ....[174]....
        /*0454*/ 	.word	0x0500000f


	//   ....[175]....
        /*0458*/ 	.word	0x0500000f


	//   ....[176]....
        /*045c*/ 	.word	0x0500000f


	//   ....[177]....
        /*0460*/ 	.word	0x0500000f


	//   ....[178]....
        /*0464*/ 	.word	0x0500000f


	//   ....[179]....
        /*0468*/ 	.word	0x0500000f


	//   ....[180]....
        /*046c*/ 	.word	0x0500000f


	//   ....[181]....
        /*0470*/ 	.word	0x0500000f


	//   ....[182]....
        /*0474*/ 	.word	0x0500000f


	//   ....[183]....
        /*0478*/ 	.word	0x0500000f


	//   ....[184]....
        /*047c*/ 	.word	0x0500000f


	//   ....[185]....
        /*0480*/ 	.word	0x0500000f


	//   ....[186]....
        /*0484*/ 	.word	0x0500000f


	//   ....[187]....
        /*0488*/ 	.word	0x0500000f


	//   ....[188]....
        /*048c*/ 	.word	0x0500000f


	//   ....[189]....
        /*0490*/ 	.word	0x0500000f


	//   ....[190]....
        /*0494*/ 	.word	0x0500000f


	//   ....[191]....
        /*0498*/ 	.word	0x0500000f


	//   ....[192]....
        /*049c*/ 	.word	0x0500000f


	//   ....[193]....
        /*04a0*/ 	.word	0x0500000f


	//   ....[194]....
        /*04a4*/ 	.word	0x0500000f


	//   ....[195]....
        /*04a8*/ 	.word	0x0500000f


	//   ....[196]....
        /*04ac*/ 	.word	0x0500000f


	//   ....[197]....
        /*04b0*/ 	.word	0x0500000f


	//   ....[198]....
        /*04b4*/ 	.word	0x0500000f


	//   ....[199]....
        /*04b8*/ 	.word	0x0500000f


	//   ....[200]....
        /*04bc*/ 	.word	0x0500000f


	//   ....[201]....
        /*04c0*/ 	.word	0x0500000f


	//   ....[202]....
        /*04c4*/ 	.word	0x0500000f


	//   ....[203]....
        /*04c8*/ 	.word	0x0500000f


	//   ....[204]....
        /*04cc*/ 	.word	0x0500000f


	//   ....[205]....
        /*04d0*/ 	.word	0x0500000f


	//   ....[206]....
        /*04d4*/ 	.word	0x0500000f


	//   ....[207]....
        /*04d8*/ 	.word	0x0500000f


	//   ....[208]....
        /*04dc*/ 	.word	0x0500000f


	//   ....[209]....
        /*04e0*/ 	.word	0x0500000f


	//   ....[210]....
        /*04e4*/ 	.word	0x0500000f


	//   ....[211]....
        /*04e8*/ 	.word	0x0500000f


	//   ....[212]....
        /*04ec*/ 	.word	0x0500000f


	//   ....[213]....
        /*04f0*/ 	.word	0x0500000f


	//   ....[214]....
        /*04f4*/ 	.word	0x0500000f


	//   ....[215]....
        /*04f8*/ 	.word	0x0500000f


	//   ....[216]....
        /*04fc*/ 	.word	0x0500000f


	//   ....[217]....
        /*0500*/ 	.word	0x0500000f


	//   ....[218]....
        /*0504*/ 	.word	0x0500000f


	//   ....[219]....
        /*0508*/ 	.word	0x0500000f


	//   ....[220]....
        /*050c*/ 	.word	0x0500000f


	//   ....[221]....
        /*0510*/ 	.word	0x0500000f


	//   ....[222]....
        /*0514*/ 	.word	0x0500000f


	//   ....[223]....
        /*0518*/ 	.word	0x0500000f


	//   ....[224]....
        /*051c*/ 	.word	0x0500000f


	//   ....[225]....
        /*0520*/ 	.word	0x0500000f


	//   ....[226]....
        /*0524*/ 	.word	0x0500000f


	//----- nvinfo : EIATTR_COOP_GROUP_INSTR_OFFSETS
	.align		4
.L_617:
        /*0528*/ 	.byte	0x04, 0x28
        /*052a*/ 	.short	(.L_619 - .L_618)


	//   ....[0]....
.L_618:
        /*052c*/ 	.word	0x00000070


	//   ....[1]....
        /*0530*/ 	.word	0x000000b0


	//   ....[2]....
        /*0534*/ 	.word	0x000002d0


	//   ....[3]....
        /*0538*/ 	.word	0x00000430


	//   ....[4]....
        /*053c*/ 	.word	0x00000550


	//   ....[5]....
        /*0540*/ 	.word	0x000006b0


	//   ....[6]....
        /*0544*/ 	.word	0x00001b30


	//   ....[7]....
        /*0548*/ 	.word	0x00003430


	//   ....[8]....
        /*054c*/ 	.word	0x000034c0


	//   ....[9]....
        /*0550*/ 	.word	0x00003970


	//   ....[10]....
        /*0554*/ 	.word	0x000039d0


	//   ....[11]....
        /*0558*/ 	.word	0x00006060


	//   ....[12]....
        /*055c*/ 	.word	0x00006080


	//   ....[13]....
        /*0560*/ 	.word	0x000060a0


	//   ....[14]....
        /*0564*/ 	.word	0x000060c0


	//   ....[15]....
        /*0568*/ 	.word	0x00007450


	//   ....[16]....
        /*056c*/ 	.word	0x00007650


	//   ....[17]....
        /*0570*/ 	.word	0x00007720


	//   ....[18]....
        /*0574*/ 	.word	0x00007750


	//   ....[19]....
        /*0578*/ 	.word	0x00008e40


	//   ....[20]....
        /*057c*/ 	.word	0x00008e60


	//   ....[21]....
        /*0580*/ 	.word	0x00008e70


	//   ....[22]....
        /*0584*/ 	.word	0x00008e90


	//   ....[23]....
        /*0588*/ 	.word	0x000097b0


	//   ....[24]....
        /*058c*/ 	.word	0x000097d0


	//   ....[25]....
        /*0590*/ 	.word	0x00009900


	//   ....[26]....
        /*0594*/ 	.word	0x00009920


	//   ....[27]....
        /*0598*/ 	.word	0x00009a20


	//   ....[28]....
        /*059c*/ 	.word	0x00009a40


	//   ....[29]....
        /*05a0*/ 	.word	0x00009b50


	//   ....[30]....
        /*05a4*/ 	.word	0x00009b70


	//   ....[31]....
        /*05a8*/ 	.word	0x00009fe0


	//   ....[32]....
        /*05ac*/ 	.word	0x00009ff0


	//   ....[33]....
        /*05b0*/ 	.word	0x0000a680


	//   ....[34]....
        /*05b4*/ 	.word	0x0000a690


	//   ....[35]....
        /*05b8*/ 	.word	0x0000b740


	//   ....[36]....
        /*05bc*/ 	.word	0x0000b770


	//   ....[37]....
        /*05c0*/ 	.word	0x0000b880


	//   ....[38]....
        /*05c4*/ 	.word	0x0000b8a0


	//   ....[39]....
        /*05c8*/ 	.word	0x0000b9a0


	//   ....[40]....
        /*05cc*/ 	.word	0x0000b9c0


	//   ....[41]....
        /*05d0*/ 	.word	0x0000bad0


	//   ....[42]....
        /*05d4*/ 	.word	0x0000baf0


	//   ....[43]....
        /*05d8*/ 	.word	0x0000bc90


	//   ....[44]....
        /*05dc*/ 	.word	0x0000be80


	//   ....[45]....
        /*05e0*/ 	.word	0x0000beb0


	//   ....[46]....
        /*05e4*/ 	.word	0x0000bee0


	//   ....[47]....
        /*05e8*/ 	.word	0x0000bf10


	//   ....[48]....
        /*05ec*/ 	.word	0x0000bf40


	//   ....[49]....
        /*05f0*/ 	.word	0x0000bf70


	//   ....[50]....
        /*05f4*/ 	.word	0x0000c0e0


	//   ....[51]....
        /*05f8*/ 	.word	0x0000c110


	//   ....[52]....
        /*05fc*/ 	.word	0x0000c140


	//   ....[53]....
        /*0600*/ 	.word	0x0000c170


	//   ....[54]....
        /*0604*/ 	.word	0x0000c1a0


	//   ....[55]....
        /*0608*/ 	.word	0x0000c1d0


	//   ....[56]....
        /*060c*/ 	.word	0x0000c260


	//   ....[57]....
        /*0610*/ 	.word	0x0000c290


	//   ....[58]....
        /*0614*/ 	.word	0x0000c2a0


	//   ....[59]....
        /*0618*/ 	.word	0x0000c330


	//   ....[60]....
        /*061c*/ 	.word	0x0000dcc0


	//   ....[61]....
        /*0620*/ 	.word	0x0000dce0


	//   ....[62]....
        /*0624*/ 	.word	0x0000dd90


	//   ....[63]....
        /*0628*/ 	.word	0x0000ddb0


	//   ....[64]....
        /*062c*/ 	.word	0x0000de50


	//   ....[65]....
        /*0630*/ 	.word	0x0000de70


	//   ....[66]....
        /*0634*/ 	.word	0x0000df10


	//   ....[67]....
        /*0638*/ 	.word	0x0000df30


	//   ....[68]....
        /*063c*/ 	.word	0x0000dfd0


	//   ....[69]....
        /*0640*/ 	.word	0x0000dff0


	//   ....[70]....
        /*0644*/ 	.word	0x0000e000


	//   ....[71]....
        /*0648*/ 	.word	0x0000e090


	//   ....[72]....
        /*064c*/ 	.word	0x0000e790


	//   ....[73]....
        /*0650*/ 	.word	0x0000e7c0


	//   ....[74]....
        /*0654*/ 	.word	0x0000e820


	//   ....[75]....
        /*0658*/ 	.word	0x0000e870


	//   ....[76]....
        /*065c*/ 	.word	0x0000e8b0


	//   ....[77]....
        /*0660*/ 	.word	0x0000e920


	//   ....[78]....
        /*0664*/ 	.word	0x0000e970


	//   ....[79]....
        /*0668*/ 	.word	0x0000e9d0


	//   ....[80]....
        /*066c*/ 	.word	0x0000ea20


	//   ....[81]....
        /*0670*/ 	.word	0x0000ea80


	//   ....[82]....
        /*0674*/ 	.word	0x0000ead0


	//   ....[83]....
        /*0678*/ 	.word	0x0000eb30


	//   ....[84]....
        /*067c*/ 	.word	0x0000eb80


	//   ....[85]....
        /*0680*/ 	.word	0x0000ebe0


	//   ....[86]....
        /*0684*/ 	.word	0x0000ec00


	//   ....[87]....
        /*0688*/ 	.word	0x0000ec30


	//   ....[88]....
        /*068c*/ 	.word	0x0000f3f0


	//   ....[89]....
        /*0690*/ 	.word	0x0000f430


	//   ....[90]....
        /*0694*/ 	.word	0x0000f440


	//   ....[91]....
        /*0698*/ 	.word	0x0000f4a0


	//   ....[92]....
        /*069c*/ 	.word	0x0000f4b0


	//   ....[93]....
        /*06a0*/ 	.word	0x0000f510


	//   ....[94]....
        /*06a4*/ 	.word	0x0000f540


	//   ....[95]....
        /*06a8*/ 	.word	0x0000f580


	//   ....[96]....
        /*06ac*/ 	.word	0x0000f5b0


	//   ....[97]....
        /*06b0*/ 	.word	0x0000f5f0


	//   ....[98]....
        /*06b4*/ 	.word	0x0000f620


	//   ....[99]....
        /*06b8*/ 	.word	0x0000f660


	//   ....[100]....
        /*06bc*/ 	.word	0x0000f8d0


	//   ....[101]....
        /*06c0*/ 	.word	0x0000f8f0


	//   ....[102]....
        /*06c4*/ 	.word	0x0000f900


	//   ....[103]....
        /*06c8*/ 	.word	0x0000f990


	//   ....[104]....
        /*06cc*/ 	.word	0x0000f9a0


	//   ....[105]....
        /*06d0*/ 	.word	0x0000fa30


	//   ....[106]....
        /*06d4*/ 	.word	0x0000fa40


	//   ....[107]....
        /*06d8*/ 	.word	0x0000fad0


	//   ....[108]....
        /*06dc*/ 	.word	0x0000fae0


	//   ....[109]....
        /*06e0*/ 	.word	0x0000fb70


	//   ....[110]....
        /*06e4*/ 	.word	0x0000fb80


	//   ....[111]....
        /*06e8*/ 	.word	0x0000fb90


	//   ....[112]....
        /*06ec*/ 	.word	0x00010150


	//   ....[113]....
        /*06f0*/ 	.word	0x00010190


	//   ....[114]....
        /*06f4*/ 	.word	0x000101d0


	//   ....[115]....
        /*06f8*/ 	.word	0x00010200


	//   ....[116]....
        /*06fc*/ 	.word	0x00010290


	//   ....[117]....
        /*0700*/ 	.word	0x000102c0


	//   ....[118]....
        /*0704*/ 	.word	0x00010330


	//   ....[119]....
        /*0708*/ 	.word	0x00010360


	//   ....[120]....
        /*070c*/ 	.word	0x000103d0


	//   ....[121]....
        /*0710*/ 	.word	0x00010400


	//   ....[122]....
        /*0714*/ 	.word	0x00010430


	//   ....[123]....
        /*0718*/ 	.word	0x00010480


	//   ....[124]....
        /*071c*/ 	.word	0x000108c0


	//   ....[125]....
        /*0720*/ 	.word	0x000108d0


	//   ....[126]....
        /*0724*/ 	.word	0x00010910


	//   ....[127]....
        /*0728*/ 	.word	0x00010950


	//   ....[128]....
        /*072c*/ 	.word	0x00010980


	//   ....[129]....
        /*0730*/ 	.word	0x000109b0


	//   ....[130]....
        /*0734*/ 	.word	0x000109e0


	//   ....[131]....
        /*0738*/ 	.word	0x00010a10


	//   ....[132]....
        /*073c*/ 	.word	0x00010bc0


	//   ....[133]....
        /*0740*/ 	.word	0x00010bf0


	//   ....[134]....
        /*0744*/ 	.word	0x00010c20


	//   ....[135]....
        /*0748*/ 	.word	0x00010c50


	//   ....[136]....
        /*074c*/ 	.word	0x00010c80


	//   ....[137]....
        /*0750*/ 	.word	0x00010cb0


	//   ....[138]....
        /*0754*/ 	.word	0x00010d70


	//   ....[139]....
        /*0758*/ 	.word	0x00010d90


	//   ....[140]....
        /*075c*/ 	.word	0x00010da0


	//   ....[141]....
        /*0760*/ 	.word	0x00010e00


	//   ....[142]....
        /*0764*/ 	.word	0x00011420


	//   ....[143]....
        /*0768*/ 	.word	0x00011900


	//   ....[144]....
        /*076c*/ 	.word	0x000119f0


	//   ....[145]....
        /*0770*/ 	.word	0x00011a90


	//   ....[146]....
        /*0774*/ 	.word	0x00011af0


	//   ....[147]....
        /*0778*/ 	.word	0x00011c00


	//   ....[148]....
        /*077c*/ 	.word	0x00011c70


	//   ....[149]....
        /*0780*/ 	.word	0x00011d80


	//   ....[150]....
        /*0784*/ 	.word	0x00011df0


	//   ....[151]....
        /*0788*/ 	.word	0x00011f00


	//   ....[152]....
        /*078c*/ 	.word	0x00011f70


	//   ....[153]....
        /*0790*/ 	.word	0x00012080


	//   ....[154]....
        /*0794*/ 	.word	0x000120f0


	//   ....[155]....
        /*0798*/ 	.word	0x00012190


	//   ....[156]....
        /*079c*/ 	.word	0x000122a0


	//   ....[157]....
        /*07a0*/ 	.word	0x00012310


	//   ....[158]....
        /*07a4*/ 	.word	0x00012390


	//   ....[159]....
        /*07a8*/ 	.word	0x00012450


	//   ....[160]....
        /*07ac*/ 	.word	0x000124d0


	//   ....[161]....
        /*07b0*/ 	.word	0x000125b0


	//   ....[162]....
        /*07b4*/ 	.word	0x00012630


	//   ....[163]....
        /*07b8*/ 	.word	0x00012710


	//   ....[164]....
        /*07bc*/ 	.word	0x00012790


	//   ....[165]....
        /*07c0*/ 	.word	0x00012870


	//   ....[166]....
        /*07c4*/ 	.word	0x000128f0


	//   ....[167]....
        /*07c8*/ 	.word	0x000129d0


	//   ....[168]....
        /*07cc*/ 	.word	0x00012a50


	//   ....[169]....
        /*07d0*/ 	.word	0x00012b30


	//   ....[170]....
        /*07d4*/ 	.word	0x00012bb0


	//   ....[171]....
        /*07d8*/ 	.word	0x00012c70


	//   ....[172]....
        /*07dc*/ 	.word	0x00012da0


	//   ....[173]....
        /*07e0*/ 	.word	0x00012e60


	//   ....[174]....
        /*07e4*/ 	.word	0x00012ee0


	//   ....[175]....
        /*07e8*/ 	.word	0x00012fb0


	//   ....[176]....
        /*07ec*/ 	.word	0x00013010


	//   ....[177]....
        /*07f0*/ 	.word	0x000130e0


	//   ....[178]....
        /*07f4*/ 	.word	0x00013140


	//   ....[179]....
        /*07f8*/ 	.word	0x00013210


	//   ....[180]....
        /*07fc*/ 	.word	0x00013270


	//   ....[181]....
        /*0800*/ 	.word	0x00013340


	//   ....[182]....
        /*0804*/ 	.word	0x000133a0


	//   ....[183]....
        /*0808*/ 	.word	0x00013480


	//   ....[184]....
        /*080c*/ 	.word	0x00013570


	//   ....[185]....
        /*0810*/ 	.word	0x00013610


	//   ....[186]....
        /*0814*/ 	.word	0x00013670


	//   ....[187]....
        /*0818*/ 	.word	0x00013770


	//   ....[188]....
        /*081c*/ 	.word	0x000137d0


	//   ....[189]....
        /*0820*/ 	.word	0x000138d0


	//   ....[190]....
        /*0824*/ 	.word	0x00013930


	//   ....[191]....
        /*0828*/ 	.word	0x00013a30


	//   ....[192]....
        /*082c*/ 	.word	0x00013a90


	//   ....[193]....
        /*0830*/ 	.word	0x00013b90


	//   ....[194]....
        /*0834*/ 	.word	0x00013bf0


	//   ....[195]....
        /*0838*/ 	.word	0x00013cc0


	//   ....[196]....
        /*083c*/ 	.word	0x00013e00


	//   ....[197]....
        /*0840*/ 	.word	0x00013ea0


	//   ....[198]....
        /*0844*/ 	.word	0x00013f80


	//   ....[199]....
        /*0848*/ 	.word	0x00014050


	//   ....[200]....
        /*084c*/ 	.word	0x000140b0


	//   ....[201]....
        /*0850*/ 	.word	0x000141a0


	//   ....[202]....
        /*0854*/ 	.word	0x00014200


	//   ....[203]....
        /*0858*/ 	.word	0x000142f0


	//   ....[204]....
        /*085c*/ 	.word	0x00014350


	//   ....[205]....
        /*0860*/ 	.word	0x00014440


	//   ....[206]....
        /*0864*/ 	.word	0x000144a0


	//   ....[207]....
        /*0868*/ 	.word	0x00014580


	//   ....[208]....
        /*086c*/ 	.word	0x00014610


	//   ....[209]....
        /*0870*/ 	.word	0x000146b0


	//   ....[210]....
        /*0874*/ 	.word	0x00014810


	//   ....[211]....
        /*0878*/ 	.word	0x00014880


	//   ....[212]....
        /*087c*/ 	.word	0x00014900


	//   ....[213]....
        /*0880*/ 	.word	0x00014970


	//   ....[214]....
        /*0884*/ 	.word	0x000149e0


	//   ....[215]....
        /*0888*/ 	.word	0x00014a60


	//   ....[216]....
        /*088c*/ 	.word	0x00014ae0


	//   ....[217]....
        /*0890*/ 	.word	0x00014b70


	//   ....[218]....
        /*0894*/ 	.word	0x00014be0


	//   ....[219]....
        /*0898*/ 	.word	0x00014c50


	//   ....[220]....
        /*089c*/ 	.word	0x00014cc0


	//   ....[221]....
        /*08a0*/ 	.word	0x00014d40


	//   ....[222]....
        /*08a4*/ 	.word	0x00014db0


	//   ....[223]....
        /*08a8*/ 	.word	0x00014e50


	//   ....[224]....
        /*08ac*/ 	.word	0x00014ea0


	//   ....[225]....
        /*08b0*/ 	.word	0x00014f30


	//   ....[226]....
        /*08b4*/ 	.word	0x00015060


	//----- nvinfo : EIATTR_REG_RECONFIG
	.align		4
.L_619:
        /*08b8*/ 	.byte	0x01, 0x54
	.zero		2


	//----- nvinfo : EIATTR_SYSCALL_OFFSETS
	.align		4
        /*08bc*/ 	.byte	0x04, 0x46
        /*08be*/ 	.short	(.L_621 - .L_620)


	//   ....[0]....
.L_620:
        /*08c0*/ 	.word	0x00001cb0


	//   ....[1]....
        /*08c4*/ 	.word	0x0000d310


	//   ....[2]....
        /*08c8*/ 	.word	0x0000d460


	//   ....[3]....
        /*08cc*/ 	.word	0x0000d550


	//   ....[4]....
        /*08d0*/ 	.word	0x0000e420


	//----- nvinfo : EIATTR_MBARRIER_INSTR_OFFSETS
	.align		4
.L_621:
        /*08d4*/ 	.byte	0x04, 0x39
        /*08d6*/ 	.short	(.L_623 - .L_622)


	//   ....[0]....
.L_622:
        /*08d8*/ 	.word	0x00000180
        /*08dc*/ 	.word	0x000000ff
        /*08e0*/ 	.word	0x00030800
        /*08e4*/ 	.short	0x0100
        /*08e6*/ 	.byte	0x08
	.zero		1


	//   ....[1]....
        /*08e8*/ 	.word	0x00000190
        /*08ec*/ 	.word	0x000000ff
        /*08f0*/ 	.word	0x00030820
        /*08f4*/ 	.short	0x0100
        /*08f6*/ 	.byte	0x08
	.zero		1


	//   ....[2]....
        /*08f8*/ 	.word	0x00000280
        /*08fc*/ 	.word	0x000000ff
        /*0900*/ 	.word	0x00030830
        /*0904*/ 	.short	0x0100
        /*0906*/ 	.byte	0x08
	.zero		1


	//   ....[3]....
        /*0908*/ 	.word	0x00000290
        /*090c*/ 	.word	0x000000ff
        /*0910*/ 	.word	0x00030840
        /*0914*/ 	.short	0x0100
        /*0916*/ 	.byte	0x08
	.zero		1


	//   ....[4]....
        /*0918*/ 	.word	0x000002a0
        /*091c*/ 	.word	0x000000ff
        /*0920*/ 	.word	0x00030838
        /*0924*/ 	.short	0x0100
        /*0926*/ 	.byte	0x08
	.zero		1


	//   ....[5]....
        /*0928*/ 	.word	0x000002b0
        /*092c*/ 	.word	0x000000ff
        /*0930*/ 	.word	0x00030848
        /*0934*/ 	.short	0x0100
        /*0936*/ 	.byte	0x08
	.zero		1


	//   ....[6]....
        /*0938*/ 	.word	0x000003e0
        /*093c*/ 	.word	0x000000ff
        /*0940*/ 	.word	0x00030850
        /*0944*/ 	.short	0x0100
        /*0946*/ 	.byte	0x08
	.zero		1


	//   ....[7]....
        /*0948*/ 	.word	0x000003f0
        /*094c*/ 	.word	0x000000ff
        /*0950*/ 	.word	0x00030860
        /*0954*/ 	.short	0x0100
        /*0956*/ 	.byte	0x08
	.zero		1


	//   ....[8]....
        /*0958*/ 	.word	0x00000400
        /*095c*/ 	.word	0x000000ff
        /*0960*/ 	.word	0x00030858
        /*0964*/ 	.short	0x0100
        /*0966*/ 	.byte	0x08
	.zero		1


	//   ....[9]....
        /*0968*/ 	.word	0x00000410
        /*096c*/ 	.word	0x000000ff
        /*0970*/ 	.word	0x00030868
        /*0974*/ 	.short	0x0100
        /*0976*/ 	.byte	0x08
	.zero		1


	//   ....[10]....
        /*0978*/ 	.word	0x00000500
        /*097c*/ 	.word	0x000000ff
        /*0980*/ 	.word	0x00030870
        /*0984*/ 	.short	0x0100
        /*0986*/ 	.byte	0x06
	.zero		1


	//   ....[11]....
        /*0988*/ 	.word	0x00000510
        /*098c*/ 	.word	0x000000ff
        /*0990*/ 	.word	0x00030880
        /*0994*/ 	.short	0x0100
        /*0996*/ 	.byte	0x06
	.zero		1


	//   ....[12]....
        /*0998*/ 	.word	0x00000520
        /*099c*/ 	.word	0x000000ff
        /*09a0*/ 	.word	0x00030878
        /*09a4*/ 	.short	0x0100
        /*09a6*/ 	.byte	0x06
	.zero		1


	//   ....[13]....
        /*09a8*/ 	.word	0x00000530
        /*09ac*/ 	.word	0x000000ff
        /*09b0*/ 	.word	0x00030888
        /*09b4*/ 	.short	0x0100
        /*09b6*/ 	.byte	0x06
	.zero		1


	//   ....[14]....
        /*09b8*/ 	.word	0x00000660
        /*09bc*/ 	.word	0x000000ff
        /*09c0*/ 	.word	0x00030890
        /*09c4*/ 	.short	0x0100
        /*09c6*/ 	.byte	0x08
	.zero		1


	//   ....[15]....
        /*09c8*/ 	.word	0x00000670
        /*09cc*/ 	.word	0x000000ff
        /*09d0*/ 	.word	0x000308a0
        /*09d4*/ 	.short	0x0100
        /*09d6*/ 	.byte	0x08
	.zero		1


	//   ....[16]....
        /*09d8*/ 	.word	0x00000680
        /*09dc*/ 	.word	0x000000ff
        /*09e0*/ 	.word	0x00030898
        /*09e4*/ 	.short	0x0100
        /*09e6*/ 	.byte	0x08
	.zero		1


	//   ....[17]....
        /*09e8*/ 	.word	0x00000690
        /*09ec*/ 	.word	0x000000ff
        /*09f0*/ 	.word	0x000308a8
        /*09f4*/ 	.short	0x0100
        /*09f6*/ 	.byte	0x08
	.zero		1


	//   ....[18]....
        /*09f8*/ 	.word	0x000007d0
        /*09fc*/ 	.word	0x000000ff
        /*0a00*/ 	.word	0x000308b0
        /*0a04*/ 	.short	0x0100
        /*0a06*/ 	.byte	0x08
	.zero		1


	//   ....[19]....
        /*0a08*/ 	.word	0x000007e0
        /*0a0c*/ 	.word	0x000000ff
        /*0a10*/ 	.word	0x000308c0
        /*0a14*/ 	.short	0x0100
        /*0a16*/ 	.byte	0x08
	.zero		1


	//   ....[20]....
        /*0a18*/ 	.word	0x000007f0
        /*0a1c*/ 	.word	0x000000ff
        /*0a20*/ 	.word	0x000308b8
        /*0a24*/ 	.short	0x0100
        /*0a26*/ 	.byte	0x08
	.zero		1


	//   ....[21]....
        /*0a28*/ 	.word	0x00000800
        /*0a2c*/ 	.word	0x000000ff
        /*0a30*/ 	.word	0x000308c8
        /*0a34*/ 	.short	0x0100
        /*0a36*/ 	.byte	0x08
	.zero		1


	//   ....[22]....
        /*0a38*/ 	.word	0x00001d80
        /*0a3c*/ 	.word	0x00000002
        /*0a40*/ 	.word	0x00030800
        /*0a44*/ 	.short	0x010a
        /*0a46*/ 	.byte	0x3f
	.zero		1


	//   ....[23]....
        /*0a48*/ 	.word	0x00001e20
        /*0a4c*/ 	.word	0x00000000
        /*0a50*/ 	.word	0x00030830
        /*0a54*/ 	.short	0x010a
        /*0a56*/ 	.byte	0x3f
	.zero		1


	//   ....[24]....
        /*0a58*/ 	.word	0x00001e70
        /*0a5c*/ 	.word	0x00000000
        /*0a60*/ 	.word	0x00030830
        /*0a64*/ 	.short	0x010a
        /*0a66*/ 	.byte	0x3f
	.zero		1


	//   ....[25]....
        /*0a68*/ 	.word	0x00002a50
        /*0a6c*/ 	.word	0x00000000
        /*0a70*/ 	.word	0x00000000
        /*0a74*/ 	.short	0x0101
        /*0a76*/ 	.byte	0x3f
	.zero		1


	//   ....[26]....
        /*0a78*/ 	.word	0x00004900
        /*0a7c*/ 	.word	0x000000ff
        /*0a80*/ 	.word	0x00030830
        /*0a84*/ 	.short	0x010a
        /*0a86*/ 	.byte	0x09
	.zero		1


	//   ....[27]....
        /*0a88*/ 	.word	0x00004940
        /*0a8c*/ 	.word	0x000000ff
        /*0a90*/ 	.word	0x00030830
        /*0a94*/ 	.short	0x010a
        /*0a96*/ 	.byte	0x09
	.zero		1


	//   ....[28]....
        /*0a98*/ 	.word	0x00005470
        /*0a9c*/ 	.word	0x000000ff
        /*0aa0*/ 	.word	0x00030850
        /*0aa4*/ 	.short	0x010a
        /*0aa6*/ 	.byte	0x0a
	.zero		1


	//   ....[29]....
        /*0aa8*/ 	.word	0x000054b0
        /*0aac*/ 	.word	0x000000ff
        /*0ab0*/ 	.word	0x00030850
        /*0ab4*/ 	.short	0x010a
        /*0ab6*/ 	.byte	0x0a
	.zero		1


	//   ....[30]....
        /*0ab8*/ 	.word	0x00005af0
        /*0abc*/ 	.word	0x000000ff
        /*0ac0*/ 	.word	0x00000000
        /*0ac4*/ 	.short	0x0101
        /*0ac6*/ 	.byte	0x09
	.zero		1


	//   ....[31]....
        /*0ac8*/ 	.word	0x00006bc0
        /*0acc*/ 	.word	0x000000ff
        /*0ad0*/ 	.word	0x00000000
        /*0ad4*/ 	.short	0x0101
        /*0ad6*/ 	.byte	0x0a
	.zero		1


	//   ....[32]....
        /*0ad8*/ 	.word	0x00007340
        /*0adc*/ 	.word	0x0000000d
        /*0ae0*/ 	.word	0x00030850
        /*0ae4*/ 	.short	0x010a
        /*0ae6*/ 	.byte	0x3f
	.zero		1


	//   ....[33]....
        /*0ae8*/ 	.word	0x000073d0
        /*0aec*/ 	.word	0x0000000d
        /*0af0*/ 	.word	0x00030850
        /*0af4*/ 	.short	0x010a
        /*0af6*/ 	.byte	0x3f
	.zero		1


	//   ....[34]....
        /*0af8*/ 	.word	0x000078f0
        /*0afc*/ 	.word	0x00000004
        /*0b00*/ 	.word	0x00000000
        /*0b04*/ 	.short	0x0101
        /*0b06*/ 	.byte	0x3f
	.zero		1


	//   ....[35]....
        /*0b08*/ 	.word	0x000097a0
        /*0b0c*/ 	.word	0x000000ff
        /*0b10*/ 	.word	0x00000000
        /*0b14*/ 	.short	0x0101
        /*0b16*/ 	.byte	0x08
	.zero		1


	//   ....[36]....
        /*0b18*/ 	.word	0x00009e40
        /*0b1c*/ 	.word	0x000000ff
        /*0b20*/ 	.word	0x00000000
        /*0b24*/ 	.short	0x0101
        /*0b26*/ 	.byte	0x08
	.zero		1


	//   ....[37]....
        /*0b28*/ 	.word	0x0000dad0
        /*0b2c*/ 	.word	0x00000007
        /*0b30*/ 	.word	0x00030840
        /*0b34*/ 	.short	0x010a
        /*0b36*/ 	.byte	0x3f
	.zero		1


	//   ....[38]....
        /*0b38*/ 	.word	0x0000e150
        /*0b3c*/ 	.word	0x00000007
        /*0b40*/ 	.word	0x00030830
        /*0b44*/ 	.short	0x0107
        /*0b46*/ 	.byte	0x3f
	.zero		1


	//   ....[39]....
        /*0b48*/ 	.word	0x0000e220
        /*0b4c*/ 	.word	0x00000007
        /*0b50*/ 	.word	0x00030830
        /*0b54*/ 	.short	0x0101
        /*0b56*/ 	.byte	0x3f
	.zero		1


	//   ....[40]....
        /*0b58*/ 	.word	0x0000ed50
        /*0b5c*/ 	.word	0x00000016
        /*0b60*/ 	.word	0x00030800
        /*0b64*/ 	.short	0x0107
        /*0b66*/ 	.byte	0x3f
	.zero		1


	//   ....[41]....
        /*0b68*/ 	.word	0x0000ee70
        /*0b6c*/ 	.word	0x00000016
        /*0b70*/ 	.word	0x00030800
        /*0b74*/ 	.short	0x0101
        /*0b76*/ 	.byte	0x3f
	.zero		1


	//   ....[42]....
        /*0b78*/ 	.word	0x0000ee90
        /*0b7c*/ 	.word	0x00000016
        /*0b80*/ 	.word	0x00030820
        /*0b84*/ 	.short	0x010a
        /*0b86*/ 	.byte	0x3f
	.zero		1


	//   ....[43]....
        /*0b88*/ 	.word	0x0000f250
        /*0b8c*/ 	.word	0x00000006
        /*0b90*/ 	.word	0x00030840
        /*0b94*/ 	.short	0x010a
        /*0b96*/ 	.byte	0x3f
	.zero		1


	//   ....[44]....
        /*0b98*/ 	.word	0x0000f710
        /*0b9c*/ 	.word	0x00000006
        /*0ba0*/ 	.word	0x00030830
        /*0ba4*/ 	.short	0x0107
        /*0ba6*/ 	.byte	0x3f
	.zero		1


	//   ....[45]....
        /*0ba8*/ 	.word	0x0000f7c0
        /*0bac*/ 	.word	0x00000006
        /*0bb0*/ 	.word	0x00030830
        /*0bb4*/ 	.short	0x0101
        /*0bb6*/ 	.byte	0x3f
	.zero		1


	//   ....[46]....
        /*0bb8*/ 	.word	0x0000f830
        /*0bbc*/ 	.word	0x00000006
        /*0bc0*/ 	.word	0x00030860
        /*0bc4*/ 	.short	0x010a
        /*0bc6*/ 	.byte	0x3f
	.zero		1


	//   ....[47]....
        /*0bc8*/ 	.word	0x0000fd80
        /*0bcc*/ 	.word	0x00000006
        /*0bd0*/ 	.word	0x00030850
        /*0bd4*/ 	.short	0x0107
        /*0bd6*/ 	.byte	0x3f
	.zero		1


	//   ....[48]....
        /*0bd8*/ 	.word	0x0000fea0
        /*0bdc*/ 	.word	0x00000006
        /*0be0*/ 	.word	0x00030850
        /*0be4*/ 	.short	0x0101
        /*0be6*/ 	.byte	0x3f
	.zero		1


	//   ....[49]....
        /*0be8*/ 	.word	0x000100b0
        /*0bec*/ 	.word	0x00000000
        /*0bf0*/ 	.word	0x00030860
        /*0bf4*/ 	.short	0x010a
        /*0bf6*/ 	.byte	0x3f
	.zero		1


	//   ....[50]....
        /*0bf8*/ 	.word	0x000105b0
        /*0bfc*/ 	.word	0x00000000
        /*0c00*/ 	.word	0x00030850
        /*0c04*/ 	.short	0x0107
        /*0c06*/ 	.byte	0x3f
	.zero		1


	//   ....[51]....
        /*0c08*/ 	.word	0x00010660
        /*0c0c*/ 	.word	0x00000000
        /*0c10*/ 	.word	0x00030850
        /*0c14*/ 	.short	0x0101
        /*0c16*/ 	.byte	0x3f
	.zero		1


	//   ....[52]....
        /*0c18*/ 	.word	0x000113a0
        /*0c1c*/ 	.word	0x00000004
        /*0c20*/ 	.word	0x00030820
        /*0c24*/ 	.short	0x010a
        /*0c26*/ 	.byte	0x3f
	.zero		1


	//   ....[53]....
        /*0c28*/ 	.word	0x00011540
        /*0c2c*/ 	.word	0x00000005
        /*0c30*/ 	.word	0x00030840
        /*0c34*/ 	.short	0x010a
        /*0c36*/ 	.byte	0x3f
	.zero		1


	//   ....[54]....
        /*0c38*/ 	.word	0x000115e0
        /*0c3c*/ 	.word	0x0000001b
        /*0c40*/ 	.word	0x00030840
        /*0c44*/ 	.short	0x010a
        /*0c46*/ 	.byte	0x3f
	.zero		1


	//   ....[55]....
        /*0c48*/ 	.word	0x00011620
        /*0c4c*/ 	.word	0x00000005
        /*0c50*/ 	.word	0x00030860
        /*0c54*/ 	.short	0x010a
        /*0c56*/ 	.byte	0x3f
	.zero		1


	//   ....[56]....
        /*0c58*/ 	.word	0x00011660
        /*0c5c*/ 	.word	0x0000001b
        /*0c60*/ 	.word	0x00030860
        /*0c64*/ 	.short	0x010a
        /*0c66*/ 	.byte	0x3f
	.zero		1


	//   ....[57]....
        /*0c68*/ 	.word	0x000116c0
        /*0c6c*/ 	.word	0x00000002
        /*0c70*/ 	.word	0x00030800
        /*0c74*/ 	.short	0x010a
        /*0c76*/ 	.byte	0x3f
	.zero		1


	//   ....[58]....
        /*0c78*/ 	.word	0x00011710
        /*0c7c*/ 	.word	0x00000000
        /*0c80*/ 	.word	0x00030830
        /*0c84*/ 	.short	0x010a
        /*0c86*/ 	.byte	0x3f
	.zero		1


	//   ....[59]....
        /*0c88*/ 	.word	0x00011770
        /*0c8c*/ 	.word	0x0000000b
        /*0c90*/ 	.word	0x00030830
        /*0c94*/ 	.short	0x010a
        /*0c96*/ 	.byte	0x3f
	.zero		1


	//   ....[60]....
        /*0c98*/ 	.word	0x000117d0
        /*0c9c*/ 	.word	0x00000004
        /*0ca0*/ 	.word	0x00030850
        /*0ca4*/ 	.short	0x010a
        /*0ca6*/ 	.byte	0x3f
	.zero		1


	//   ....[61]....
        /*0ca8*/ 	.word	0x00011820
        /*0cac*/ 	.word	0x0000000d
        /*0cb0*/ 	.word	0x00030850
        /*0cb4*/ 	.short	0x010a
        /*0cb6*/ 	.byte	0x3f
	.zero		1


	//   ....[62]....
        /*0cb8*/ 	.word	0x00011940
        /*0cbc*/ 	.word	0x00000007
        /*0cc0*/ 	.word	0x00030840
        /*0cc4*/ 	.short	0x010a
        /*0cc6*/ 	.byte	0x3f
	.zero		1


	//   ....[63]....
        /*0cc8*/ 	.word	0x00012ca0
        /*0ccc*/ 	.word	0x00000016
        /*0cd0*/ 	.word	0x00030820
        /*0cd4*/ 	.short	0x010a
        /*0cd6*/ 	.byte	0x3f
	.zero		1


	//   ....[64]....
        /*0cd8*/ 	.word	0x00012cf0
        /*0cdc*/ 	.word	0x00000006
        /*0ce0*/ 	.word	0x00030840
        /*0ce4*/ 	.short	0x010a
        /*0ce6*/ 	.byte	0x3f
	.zero		1


	//   ....[65]....
        /*0ce8*/ 	.word	0x000134c0
        /*0cec*/ 	.word	0x00000006
        /*0cf0*/ 	.word	0x00030860
        /*0cf4*/ 	.short	0x010a
        /*0cf6*/ 	.byte	0x3f
	.zero		1


	//   ....[66]....
        /*0cf8*/ 	.word	0x00013d50
        /*0cfc*/ 	.word	0x00000000
        /*0d00*/ 	.word	0x00030860
        /*0d04*/ 	.short	0x010a
        /*0d06*/ 	.byte	0x3f
	.zero		1


	//   ....[67]....
        /*0d08*/ 	.word	0x00014f80
        /*0d0c*/ 	.word	0x00000004
        /*0d10*/ 	.word	0x00030820
        /*0d14*/ 	.short	0x010a
        /*0d16*/ 	.byte	0x3f
	.zero		1


	//   ....[68]....
        /*0d18*/ 	.word	0x00015120
        /*0d1c*/ 	.word	0x00000005
        /*0d20*/ 	.word	0x00030840
        /*0d24*/ 	.short	0x010a
        /*0d26*/ 	.byte	0x3f
	.zero		1


	//   ....[69]....
        /*0d28*/ 	.word	0x00015170
        /*0d2c*/ 	.word	0x0000001b
        /*0d30*/ 	.word	0x00030840
        /*0d34*/ 	.short	0x010a
        /*0d36*/ 	.byte	0x3f
	.zero		1


	//   ....[70]....
        /*0d38*/ 	.word	0x000151c0
        /*0d3c*/ 	.word	0x00000005
        /*0d40*/ 	.word	0x00030860
        /*0d44*/ 	.short	0x010a
        /*0d46*/ 	.byte	0x3f
	.zero		1


	//----- nvinfo : EIATTR_NUM_MBARRIERS
	.align		4
.L_623:
        /*0d48*/ 	.byte	0x03, 0x38
        /*0d4a*/ 	.short	0x0016


	//----- nvinfo : EIATTR_EXIT_INSTR_OFFSETS
	.align		4
        /*0d4c*/ 	.byte	0x04, 0x1c
        /*0d4e*/ 	.short	(.L_625 - .L_624)


	//   ....[0]....
.L_624:
        /*0d50*/ 	.word	0x00000990


	//   ....[1]....
        /*0d54*/ 	.word	0x0000bc30


	//   ....[2]....
        /*0d58*/ 	.word	0x000116b0


	//----- nvinfo : EIATTR_MAX_THREADS
	.align		4
.L_625:
        /*0d5c*/ 	.byte	0x04, 0x05
        /*0d5e*/ 	.short	(.L_627 - .L_626)
.L_626:
        /*0d60*/ 	.word	0x00000180
        /*0d64*/ 	.word	0x00000001
        /*0d68*/ 	.word	0x00000001


	//----- nvinfo : EIATTR_CRS_STACK_SIZE
	.align		4
.L_627:
        /*0d6c*/ 	.byte	0x04, 0x1e
        /*0d6e*/ 	.short	(.L_629 - .L_628)
.L_628:
        /*0d70*/ 	.word	0x00000000


	//----- nvinfo : EIATTR_CBANK_PARAM_SIZE
	.align		4
.L_629:
        /*0d74*/ 	.byte	0x03, 0x19
        /*0d76*/ 	.short	0x0af0


	//----- nvinfo : EIATTR_PARAM_CBANK
	.align		4
        /*0d78*/ 	.byte	0x04, 0x0a
        /*0d7a*/ 	.short	(.L_631 - .L_630)
	.align		4
.L_630:
        /*0d7c*/ 	.word	index@(.nv.constant0._ZN7cutlass13device_kernelIN5flash11enable_sm90INS1_16FlashAttnFwdSm90INS1_25CollectiveMainloopFwdSm90ILi2EN4cute5tupleIJNS5_1CILi1EEES8_S8_EEENS6_IJNS7_ILi128EEENS7_ILi96EEENS7_ILi192EEEEEELi192ENS_10bfloat16_tEfNS_4arch4Sm90ELb0ELb0ELb1ELb1ELb1ELb0ELb0ELb1ELb1ELb1ELb1ELb0EEENS1_21CollectiveEpilogueFwdINS6_IJSA_SC_SB_EEES9_SE_SG_Li256ELb1ELb1ELb1ELb0EEENS1_36VarlenDynamicPersistentTileSchedulerILi128ELi96ELi256ELi128ELb1ELb1ELb1ELb0ELb1ELb1EEEEEEEEEvNT_6ParamsE)
        /*0d80*/ 	.short	0x0210
        /*0d82*/ 	.short	0x0af0


	//----- nvinfo : EIATTR_SW_WAR
	.align		4
.L_631:
        /*0d84*/ 	.byte	0x04, 0x36
        /*0d86*/ 	.short	(.L_633 - .L_632)
.L_632:
        /*0d88*/ 	.word	0x00000008
.L_633:


//--------------------- .nv.info._ZN7cutlass13device_kernelIN5flash11enable_sm90INS1_16FlashAttnFwdSm90INS1_25CollectiveMainloopFwdSm90ILi2EN4cute5tupleIJNS5_1CILi1EEES8_S8_EEENS6_IJNS7_ILi128EEENS7_ILi96EEENS7_ILi192EEEEEELi192ENS_10bfloat16_tEfNS_4arch4Sm90ELb0ELb0ELb1ELb1ELb1ELb1ELb0ELb1ELb1ELb1ELb1ELb0EEENS1_21CollectiveEpilogueFwdINS6_IJSA_SC_SB_EEES9_SE_SG_Li256ELb1ELb1ELb1ELb0EEENS1_36VarlenDynamicPersistentTileSchedulerILi128ELi96ELi256ELi128ELb1ELb1ELb1ELb0ELb1ELb1EEEEEEEEEvNT_6ParamsE --------------------------
	.section	.nv.info._ZN7cutlass13device_kernelIN5flash11enable_sm90INS1_16FlashAttnFwdSm90INS1_25CollectiveMainloopFwdSm90ILi2EN4cute5tupleIJNS5_1CILi1EEES8_S8_EEENS6_IJNS7_ILi128EEENS7_ILi96EEENS7_ILi192EEEEEELi192ENS_10bfloat16_tEfNS_4arch4Sm90ELb0ELb0ELb1ELb1ELb1ELb1ELb0ELb1ELb1ELb1ELb1ELb0EEENS1_21CollectiveEpilogueFwdINS6_IJSA_SC_SB_EEES9_SE_SG_Li256ELb1ELb1ELb1ELb0EEENS1_36VarlenDynamicPersistentTileSchedulerILi128ELi96ELi256ELi128ELb1ELb1ELb1ELb0ELb1ELb1EEEEEEEEEvNT_6ParamsE,"",@"SHT_CUDA_INFO"
	.sectionflags	@""
	.align	4


	//----- nvinfo : EIATTR_CUDA_API_VERSION
	.align		4
        /*0000*/ 	.byte	0x04, 0x37
        /*0002*/ 	.short	(.L_635 - .L_634)
.L_634:
        /*0004*/ 	.word	0x00000082


	//----- nvinfo : EIATTR_KPARAM_INFO
	.align		4
.L_635:
        /*0008*/ 	.byte	0x04, 0x17
        /*000a*/ 	.short	(.L_637 - .L_636)
.L_636:
        /*000c*/ 	.word	0x00000000
        /*0010*/ 	.short	0x0000
        /*0012*/ 	.short	0x0070
        /*0014*/ 	.byte	0x00, 0xf0, 0x01, 0x2a


	//----- nvinfo : EIATTR_SPARSE_MMA_MASK
	.align		4
.L_637:
        /*0018*/ 	.byte	0x03, 0x50
        /*001a*/ 	.short	0x0000


	//----- nvinfo : EIATTR_MAXREG_COUNT
	.align		4
        /*001c*/ 	.byte	0x03, 0x1b
        /*001e*/ 	.short	0x00a8


	//----- nvinfo : EIATTR_NUM_BARRIERS
	.align		4
        /*0020*/ 	.byte	0x02, 0x4c
        /*0022*/ 	.byte	0x10
	.zero		1


	//----- nvinfo : EIATTR_EXTERNS
	.align		4
        /*0024*/ 	.byte	0x04, 0x0f
        /*0026*/ 	.short	(.L_639 - .L_638)


	//   ....[0]....
	.align		4
.L_638:
        /*0028*/ 	.word	index@(__assertfail)


	//----- nvinfo : EIATTR_ANNOTATIONS
	.align		4
.L_639:
        /*002c*/ 	.byte	0x04, 0x55
        /*002e*/ 	.short	(.L_641 - .L_640)


	//   ....[0]....
.L_640:
        /* <DEDUP_REMOVED lines=103> */


	//----- nvinfo : EIATTR_MERCURY_ISA_VERSION
	.align		4
.L_641:
        /*0688*/ 	.byte	0x03, 0x5f
        /*068a*/ 	.short	0x0101


	//----- nvinfo : EIATTR_UNUSED_LOAD_BYTE_OFFSET
	.align		4
        /*068c*/ 	.byte	0x04, 0x44
        /*068e*/ 	.short	(.L_643 - .L_642)


	//   ....[0]....
.L_642:
        /*0690*/ 	.word	0x00000a20
        /*0694*/ 	.word	0x0000fff0


	//   ....[1]....
        /*0698*/ 	.word	0x000182e0
        /*069c*/ 	.word	0x0000fff0


	//----- nvinfo : EIATTR_INT_WARP_WIDE_INSTR_OFFSETS
	.align		4
.L_643:
        /*06a0*/ 	.byte	0x04, 0x31
        /*06a2*/ 	.short	(.L_645 - .L_644)


	//   ....[0]....
.L_644:
        /*06a4*/ 	.word	0x00000120


	//   ....[1]....
        /*06a8*/ 	.word	0x00000160


	//   ....[2]....
        /*06ac*/ 	.word	0x00000220


	//   ....[3]....
        /*06b0*/ 	.word	0x0001ec50


	//   ....[4]....
        /*06b4*/ 	.word	0x0001ece0


	//   ....[5]....
        /*06b8*/ 	.word	0x00021b60


	//   ....[6]....
        /*06bc*/ 	.word	0x00021bf0


	//----- nvinfo : EIATTR_COOP_GROUP_MASK_REGIDS
	.align		4
.L_645:
        /*06c0*/ 	.byte	0x04, 0x29
        /*06c2*/ 	.short	(.L_647 - .L_646)


	//   ....[0]....
.L_646:
        /*06c4*/ 	.word	0xffffffff


	//   ....[1]....
        /*06c8*/ 	.word	0xffffffff


	//   ....[2]....
        /*06cc*/ 	.word	0xffffffff


	//   ....[3]....
        /*06d0*/ 	.word	0xffffffff


	//   ....[4]....
        /*06d4*/ 	.word	0xffffffff


	//   ....[5]....
        /*06d8*/ 	.word	0xffffffff


	//   ....[6]....
        /*06dc*/ 	.word	0xffffffff


	//   ....[7]....
        /*06e0*/ 	.word	0xffffffff


	//   ....[8]....
        /*06e4*/ 	.word	0xffffffff


	//   ....[9]....
        /*06e8*/ 	.word	0xffffffff


	//   ....[10]....
        /*06ec*/ 	.word	0xffffffff


	//   ....[11]....
        /*06f0*/ 	.word	0xffffffff


	//   ....[12]....
        /*06f4*/ 	.word	0xffffffff


	//   ....[13]....
        /*06f8*/ 	.word	0xffffffff


	//   ....[14]....
        /*06fc*/ 	.word	0xffffffff


	//   ....[15]....
        /*0700*/ 	.word	0xffffffff


	//   ....[16]....
        /*0704*/ 	.word	0xffffffff


	//   ....[17]....
        /*0708*/ 	.word	0xffffffff


	//   ....[18]....
        /*070c*/ 	.word	0xffffffff


	//   ....[19]....
        /*0710*/ 	.word	0xffffffff


	//   ....[20]....
        /*0714*/ 	.word	0xffffffff


	//   ....[21]....
        /*0718*/ 	.word	0xffffffff


	//   ....[22]....
        /*071c*/ 	.word	0xffffffff


	//   ....[23]....
        /*0720*/ 	.word	0xffffffff


	//   ....[24]....
        /*0724*/ 	.word	0xffffffff


	//   ....[25]....
        /*0728*/ 	.word	0xffffffff


	//   ....[26]....
        /*072c*/ 	.word	0xffffffff


	//   ....[27]....
        /*0730*/ 	.word	0xffffffff


	//   ....[28]....
        /*0734*/ 	.word	0xffffffff


	//   ....[29]....
        /*0738*/ 	.word	0xffffffff


	//   ....[30]....
        /*073c*/ 	.word	0xffffffff


	//   ....[31]....
        /*0740*/ 	.word	0xffffffff


	//   ....[32]....
        /*0744*/ 	.word	0xffffffff


	//   ....[33]....
        /*0748*/ 	.word	0xffffffff


	//   ....[34]....
        /*074c*/ 	.word	0xffffffff


	//   ....[35]....
        /*0750*/ 	.word	0xffffffff


	//   ....[36]....
        /*0754*/ 	.word	0xffffffff


	//   ....[37]....
        /*0758*/ 	.word	0xffffffff


	//   ....[38]....
        /*075c*/ 	.word	0xffffffff


	//   ....[39]....
        /*0760*/ 	.word	0xffffffff


	//   ....[40]....
        /*0764*/ 	.word	0xffffffff


	//   ....[41]....
        /*0768*/ 	.word	0xffffffff


	//   ....[42]....
        /*076c*/ 	.word	0xffffffff


	//   ....[43]....
        /*0770*/ 	.word	0xffffffff


	//   ....[44]....
        /*0774*/ 	.word	0xffffffff


	//   ....[45]....
        /*0778*/ 	.word	0xffffffff


	//   ....[46]....
        /*077c*/ 	.word	0xffffffff


	//   ....[47]....
        /*0780*/ 	.word	0xffffffff


	//   ....[48]....
        /*0784*/ 	.word	0xffffffff


	//   ....[49]....
        /*0788*/ 	.word	0xffffffff


	//   ....[50]....
        /*078c*/ 	.word	0xffffffff


	//   ....[51]....
        /*0790*/ 	.word	0xffffffff


	//   ....[52]....
        /*0794*/ 	.word	0xffffffff


	//   ....[53]....
        /*0798*/ 	.word	0xffffffff


	//   ....[54]....
        /*079c*/ 	.word	0xffffffff


	//   ....[55]....
        /*07a0*/ 	.word	0xffffffff


	//   ....[56]....
        /*07a4*/ 	.word	0xffffffff


	//   ....[57]....
        /*07a8*/ 	.word	0xffffffff


	//   ....[58]....
        /*07ac*/ 	.word	0xffffffff


	//   ....[59]....
        /*07b0*/ 	.word	0xffffffff


	//   ....[60]....
        /*07b4*/ 	.word	0xffffffff


	//   ....[61]....
        /*07b8*/ 	.word	0xffffffff


	//   ....[62]....
        /*07bc*/ 	.word	0xffffffff


	//   ....[63]....
        /*07c0*/ 	.word	0xffffffff


	//   ....[64]....
        /*07c4*/ 	.word	0xffffffff


	//   ....[65]....
        /*07c8*/ 	.word	0xffffffff


	//   ....[66]....
        /*07cc*/ 	.word	0xffffffff


	//   ....[67]....
        /*07d0*/ 	.word	0xffffffff


	//   ....[68]....
        /*07d4*/ 	.word	0xffffffff


	//   ....[69]....
        /*07d8*/ 	.word	0xffffffff


	//   ....[70]....
        /*07dc*/ 	.word	0xffffffff


	//   ....[71]....
        /*07e0*/ 	.word	0xffffffff


	//   ....[72]....
        /*07e4*/ 	.word	0xffffffff


	//   ....[73]....
        /*07e8*/ 	.word	0xffffffff


	//   ....[74]....
        /*07ec*/ 	.word	0xffffffff


	//   ....[75]....
        /*07f0*/ 	.word	0xffffffff


	//   ....[76]....
        /*07f4*/ 	.word	0xffffffff


	//   ....[77]....
        /*07f8*/ 	.word	0xffffffff


	//   ....[78]....
        /*07fc*/ 	.word	0xffffffff


	//   ....[79]....
        /*0800*/ 	.word	0xffffffff


	//   ....[80]....
        /*0804*/ 	.word	0xffffffff


	//   ....[81]....
        /*0808*/ 	.word	0xffffffff


	//   ....[82]....
        /*080c*/ 	.word	0xffffffff


	//   ....[83]....
        /*0810*/ 	.word	0xffffffff


	//   ....[84]....
        /*0814*/ 	.word	0xffffffff


	//   ....[85]....
        /*0818*/ 	.word	0xffffffff


	//   ....[86]....
        /*081c*/ 	.word	0xffffffff


	//   ....[87]....
        /*0820*/ 	.word	0xffffffff


	//   ....[88]....
        /*0824*/ 	.word	0xffffffff


	//   ....[89]....
        /*0828*/ 	.word	0xffffffff


	//   ....[90]....
        /*082c*/ 	.word	0xffffffff


	//   ....[91]....
        /*0830*/ 	.word	0xffffffff


	//   ....[92]....
        /*0834*/ 	.word	0xffffffff


	//   ....[93]....
        /*0838*/ 	.word	0xffffffff


	//   ....[94]....
        /*083c*/ 	.word	0xffffffff


	//   ....[95]....
        /*0840*/ 	.word	0xffffffff


	//   ....[96]....
        /*0844*/ 	.word	0xffffffff


	//   ....[97]....
        /*0848*/ 	.word	0xffffffff


	//   ....[98]....
        /*084c*/ 	.word	0xffffffff


	//   ....[99]....
        /*0850*/ 	.word	0xffffffff


	//   ....[100]....
        /*0854*/ 	.word	0xffffffff


	//   ....[101]....
        /*0858*/ 	.word	0xffffffff


	//   ....[102]....
        /*085c*/ 	.word	0xffffffff


	//   ....[103]....
        /*0860*/ 	.word	0xffffffff


	//   ....[104]....
        /*0864*/ 	.word	0xffffffff


	//   ....[105]....
        /*0868*/ 	.word	0xffffffff


	//   ....[106]....
        /*086c*/ 	.word	0xffffffff


	//   ....[107]....
        /*0870*/ 	.word	0xffffffff


	//   ....[108]....
        /*0874*/ 	.word	0xffffffff


	//   ....[109]....
        /*0878*/ 	.word	0xffffffff


	//   ....[110]....
        /*087c*/ 	.word	0xffffffff


	//   ....[111]....
        /*0880*/ 	.word	0xffffffff


	//   ....[112]....
        /*0884*/ 	.word	0xffffffff


	//   ....[113]....
        /*0888*/ 	.word	0xffffffff


	//   ....[114]....
        /*088c*/ 	.word	0xffffffff


	//   ....[115]....
        /*0890*/ 	.word	0xffffffff


	//   ....[116]....
        /*0894*/ 	.word	0xffffffff


	//   ....[117]....
        /*0898*/ 	.word	0xffffffff


	//   ....[118]....
        /*089c*/ 	.word	0xffffffff


	//   ....[119]....
        /*08a0*/ 	.word	0xffffffff


	//   ....[120]....
        /*08a4*/ 	.word	0xffffffff


	//   ....[121]....
        /*08a8*/ 	.word	0xffffffff


	//   ....[122]....
        /*08ac*/ 	.word	0xffffffff


	//   ....[123]....
        /*08b0*/ 	.word	0xffffffff


	//   ....[124]....
        /*08b4*/ 	.word	0xffffffff


	//   ....[125]....
        /*08b8*/ 	.word	0xffffffff


	//   ....[126]....
        /*08bc*/ 	.word	0xffffffff


	//   ....[127]....
        /*08c0*/ 	.word	0xffffffff


	//   ....[128]....
        /*08c4*/ 	.word	0xffffffff


	//   ....[129]....
        /*08c8*/ 	.word	0xffffffff


	//   ....[130]....
        /*08cc*/ 	.word	0xffffffff


	//   ....[131]....
        /*08d0*/ 	.word	0xffffffff


	//   ....[132]....
        /*08d4*/ 	.word	0xffffffff


	//   ....[133]....
        /*08d8*/ 	.word	0xffffffff


	//   ....[134]....
        /*08dc*/ 	.word	0xffffffff


	//   ....[135]....
        /*08e0*/ 	.word	0xffffffff


	//   ....[136]....
        /*08e4*/ 	.word	0xffffffff


	//   ....[137]....
        /*08e8*/ 	.word	0xffffffff


	//   ....[138]....
        /*08ec*/ 	.word	0xffffffff


	//   ....[139]....
        /*08f0*/ 	.word	0xffffffff


	//   ....[140]....
        /*08f4*/ 	.word	0xffffffff


	//   ....[141]....
        /*08f8*/ 	.word	0xffffffff


	//   ....[142]....
        /*08fc*/ 	.word	0xffffffff


	//   ....[143]....
        /*0900*/ 	.word	0xffffffff


	//   ....[144]....
        /*0904*/ 	.word	0xffffffff


	//   ....[145]....
        /*0908*/ 	.word	0xffffffff


	//   ....[146]....
        /*090c*/ 	.word	0xffffffff


	//   ....[147]....
        /*0910*/ 	.word	0xffffffff


	//   ....[148]....
        /*0914*/ 	.word	0xffffffff


	//   ....[149]....
        /*0918*/ 	.word	0xffffffff


	//   ....[150]....
        /*091c*/ 	.word	0xffffffff


	//   ....[151]....
        /*0920*/ 	.word	0xffffffff


	//   ....[152]....
        /*0924*/ 	.word	0xffffffff


	//   ....[153]....
        /*0928*/ 	.word	0xffffffff


	//   ....[154]....
        /*092c*/ 	.word	0xffffffff


	//   ....[155]....
        /*0930*/ 	.word	0xffffffff


	//   ....[156]....
        /*0934*/ 	.word	0xffffffff


	//   ....[157]....
        /*0938*/ 	.word	0xffffffff


	//   ....[158]....
        /*093c*/ 	.word	0xffffffff


	//   ....[159]....
        /*0940*/ 	.word	0xffffffff


	//   ....[160]....
        /*0944*/ 	.word	0xffffffff


	//   ....[161]....
        /*0948*/ 	.word	0xffffffff


	//   ....[162]....
        /*094c*/ 	.word	0xffffffff


	//   ....[163]....
        /*0950*/ 	.word	0xffffffff


	//   ....[164]....
        /*0954*/ 	.word	0xffffffff


	//   ....[165]....
        /*0958*/ 	.word	0xffffffff


	//   ....[166]....
        /*095c*/ 	.word	0xffffffff


	//   ....[167]....
        /*0960*/ 	.word	0xffffffff


	//   ....[168]....
        /*0964*/ 	.word	0xffffffff


	//   ....[169]....
        /*0968*/ 	.word	0x0500000f


	//   ....[170]....
        /*096c*/ 	.word	0x0500000f


	//   ....[171]....
        /*0970*/ 	.word	0x0500000f


	//   ....[172]....
        /*0974*/ 	.word	0x0500000f


	//   ....[173]....
        /*0978*/ 	.word	0x0500000f


	//   ....[174]....
        /*097c*/ 	.word	0x0500000f


	//   ....[175]....
        /*0980*/ 	.word	0x0500000f


	//   ....[176]....
        /*0984*/ 	.word	0x0500000f


	//   ....[177]....
        /*0988*/ 	.word	0x0500000f


	//   ....[178]....
        /*098c*/ 	.word	0x0500000f


	//   ....[179]....
        /*0990*/ 	.word	0x0500000f


	//   ....[180]....
        /*0994*/ 	.word	0x0500000f


	//   ....[181]....
        /*0998*/ 	.word	0x0500000f


	//   ....[182]....
        /*099c*/ 	.word	0x0500000f


	//   ....[183]....
        /*09a0*/ 	.word	0x0500000f


	//   ....[184]....
        /*09a4*/ 	.word	0x0500000f


	//   ....[185]....
        /*09a8*/ 	.word	0x0500000f


	//   ....[186]....
        /*09ac*/ 	.word	0x0500000f


	//   ....[187]....
        /*09b0*/ 	.word	0x0500000f


	//   ....[188]....
        /*09b4*/ 	.word	0x0500000f


	//   ....[189]....
        /*09b8*/ 	.word	0x0500000f


	//   ....[190]....
        /*09bc*/ 	.word	0x0500000f


	//   ....[191]....
        /*09c0*/ 	.word	0x0500000f


	//   ....[192]....
        /*09c4*/ 	.word	0x0500000f


	//   ....[193]....
        /*09c8*/ 	.word	0x0500000f


	//   ....[194]....
        /*09cc*/ 	.word	0x0500000f


	//   ....[195]....
        /*09d0*/ 	.word	0x0500000f


	//   ....[196]....
        /*09d4*/ 	.word	0x0500000f


	//   ....[197]....
        /*09d8*/ 	.word	0x0500000f


	//   ....[198]....
        /*09dc*/ 	.word	0x0500000f


	//   ....[199]....
        /*09e0*/ 	.word	0x0500000f


	//   ....[200]....
        /*09e4*/ 	.word	0x0500000f


	//   ....[201]....
        /*09e8*/ 	.word	0x0500000f


	//   ....[202]....
        /*09ec*/ 	.word	0x0500000f


	//   ....[203]....
        /*09f0*/ 	.word	0x0500000f


	//   ....[204]....
        /*09f4*/ 	.word	0x0500000f


	//   ....[205]....
        /*09f8*/ 	.word	0x0500000f


	//   ....[206]....
        /*09fc*/ 	.word	0x0500000f


	//   ....[207]....
        /*0a00*/ 	.word	0x0500000f


	//   ....[208]....
        /*0a04*/ 	.word	0x0500000f


	//   ....[209]....
        /*0a08*/ 	.word	0x0500000f


	//   ....[210]....
        /*0a0c*/ 	.word	0x0500000f


	//   ....[211]....
        /*0a10*/ 	.word	0x0500000f


	//   ....[212]....
        /*0a14*/ 	.word	0x0500000f


	//   ....[213]....
        /*0a18*/ 	.word	0x0500000f


	//   ....[214]....
        /*0a1c*/ 	.word	0x0500000f


	//   ....[215]....
        /*0a20*/ 	.word	0x0500000f


	//   ....[216]....
        /*0a24*/ 	.word	0x0500000f


	//   ....[217]....
        /*0a28*/ 	.word	0x0500000f


	//   ....[218]....
        /*0a2c*/ 	.word	0x0500000f


	//   ....[219]....
        /*0a30*/ 	.word	0x0500000f


	//   ....[220]....
        /*0a34*/ 	.word	0x0500000f


	//   ....[221]....
        /*0a38*/ 	.word	0x0500000f


	//   ....[222]....
        /*0a3c*/ 	.word	0x0500000f


	//   ....[223]....
        /*0a40*/ 	.word	0x0500000f


	//   ....[224]....
        /*0a44*/ 	.word	0x0500000f


	//   ....[225]....
        /*0a48*/ 	.word	0x0500000f


	//   ....[226]....
        /*0a4c*/ 	.word	0x0500000f


	//   ....[227]....
        /*0a50*/ 	.word	0x0500000f


	//   ....[228]....
        /*0a54*/ 	.word	0x0500000f


	//   ....[229]....
        /*0a58*/ 	.word	0x0500000f


	//   ....[230]....
        /*0a5c*/ 	.word	0x0500000f


	//   ....[231]....
        /*0a60*/ 	.word	0x0500000f


	//   ....[232]....
        /*0a64*/ 	.word	0x0500000f


	//   ....[233]....
        /*0a68*/ 	.word	0x0500000f


	//   ....[234]....
        /*0a6c*/ 	.word	0x0500000f


	//   ....[235]....
        /*0a70*/ 	.word	0x0500000f


	//   ....[236]....
        /*0a74*/ 	.word	0x0500000f


	//   ....[237]....
        /*0a78*/ 	.word	0x0500000f


	//   ....[238]....
        /*0a7c*/ 	.word	0x0500000f


	//   ....[239]....
        /*0a80*/ 	.word	0x0500000f


	//   ....[240]....
        /*0a84*/ 	.word	0x0500000f


	//   ....[241]....
        /*0a88*/ 	.word	0x0500000f


	//   ....[242]....
        /*0a8c*/ 	.word	0x0500000f


	//   ....[243]....
        /*0a90*/ 	.word	0x0500000f


	//   ....[244]....
        /*0a94*/ 	.word	0x0500000f


	//   ....[245]....
        /*0a98*/ 	.word	0x0500000f


	//   ....[246]....
        /*0a9c*/ 	.word	0x0500000f


	//   ....[247]....
        /*0aa0*/ 	.word	0x0500000f


	//   ....[248]....
        /*0aa4*/ 	.word	0x0500000f


	//   ....[249]....
        /*0aa8*/ 	.word	0x0500000f


	//   ....[250]....
        /*0aac*/ 	.word	0x0500000f


	//   ....[251]....
        /*0ab0*/ 	.word	0x0500000f


	//   ....[252]....
        /*0ab4*/ 	.word	0x0500000f


	//   ....[253]....
        /*0ab8*/ 	.word	0x0500000f


	//   ....[254]....
        /*0abc*/ 	.word	0x0500000f


	//   ....[255]....
        /*0ac0*/ 	.word	0x0500000f


	//   ....[0]....
        /*0ac4*/ 	.word	0x0500000f


	//   ....[1]....
        /*0ac8*/ 	.word	0x0500000f


	//   ....[2]....
        /*0acc*/ 	.word	0x0500000f


	//   ....[3]....
        /*0ad0*/ 	.word	0x0500000f


	//   ....[4]....
        /*0ad4*/ 	.word	0x0500000f


	//   ....[5]....
        /*0ad8*/ 	.word	0x0500000f


	//   ....[6]....
        /*0adc*/ 	.word	0x0500000f


	//   ....[7]....
        /*0ae0*/ 	.word	0x0500000f


	//   ....[8]....
        /*0ae4*/ 	.word	0x0500000f


	//   ....[9]....
        /*0ae8*/ 	.word	0x0500000f


	//   ....[10]....
        /*0aec*/ 	.word	0x0500000f


	//   ....[11]....
        /*0af0*/ 	.word	0x0500000f


	//   ....[12]....
        /*0af4*/ 	.word	0x0500000f


	//   ....[13]....
        /*0af8*/ 	.word	0x0500000f


	//   ....[14]....
        /*0afc*/ 	.word	0x0500000f


	//   ....[15]....
        /*0b00*/ 	.word	0x0500000f


	//   ....[16]....
        /*0b04*/ 	.word	0x0500000f


	//   ....[17]....
        /*0b08*/ 	.word	0x0500000f


	//----- nvinfo : EIATTR_COOP_GROUP_INSTR_OFFSETS
	.align		4
.L_647:
        /*0b0c*/ 	.byte	0x04, 0x28
        /*0b0e*/ 	.short	(.L_649 - .L_648)


	//   ....[0]....
.L_648:
        /*0b10*/ 	.word	0x00000060


	//   ....[1]....
        /*0b14*/ 	.word	0x00000130


	//   ....[2]....
        /*0b18*/ 	.word	0x00000230


	//   ....[3]....
        /*0b1c*/ 	.word	0x000003a0


	//   ....[4]....
        /*0b20*/ 	.word	0x00000500


	//   ....[5]....
        /*0b24*/ 	.word	0x00000620


	//   ....[6]....
        /*0b28*/ 	.word	0x00000780


	//   ....[7]....
        /*0b2c*/ 	.word	0x00003cf0


	//   ....[8]....
        /*0b30*/ 	.word	0x00003d00


	//   ....[9]....
        /*0b34*/ 	.word	0x000053a0


	//   ....[10]....
        /*0b38*/ 	.word	0x000053b0


	//   ....[11]....
        /*0b3c*/ 	.word	0x000074d0


	//   ....[12]....
        /*0b40*/ 	.word	0x000074e0


	//   ....[13]....
        /*0b44*/ 	.word	0x00008ce0


	//   ....[14]....
        /*0b48*/ 	.word	0x00008cf0


	//   ....[15]....
        /*0b4c*/ 	.word	0x0000a6e0


	//   ....[16]....
        /*0b50*/ 	.word	0x0000a6f0


	//   ....[17]....
        /*0b54*/ 	.word	0x0000a980


	//   ....[18]....
        /*0b58*/ 	.word	0x0000a990


	//   ....[19]....
        /*0b5c*/ 	.word	0x0000ae90


	//   ....[20]....
        /*0b60*/ 	.word	0x0000aeb0


	//   ....[21]....
        /*0b64*/ 	.word	0x0000b0f0


	//   ....[22]....
        /*0b68*/ 	.word	0x0000b110


	//   ....[23]....
        /*0b6c*/ 	.word	0x0000bad0


	//   ....[24]....
        /*0b70*/ 	.word	0x0000c030


	//   ....[25]....
        /*0b74*/ 	.word	0x0000c040


	//   ....[26]....
        /*0b78*/ 	.word	0x0000c050


	//   ....[27]....
        /*0b7c*/ 	.word	0x0000c060


	//   ....[28]....
        /*0b80*/ 	.word	0x0000ec00


	//   ....[29]....
        /*0b84*/ 	.word	0x0000ec10


	//   ....[30]....
        /*0b88*/ 	.word	0x0000ec20


	//   ....[31]....
        /*0b8c*/ 	.word	0x0000ec30


	//   ....[32]....
        /*0b90*/ 	.word	0x000133c0


	//   ....[33]....
        /*0b94*/ 	.word	0x000133f0


	//   ....[34]....
        /*0b98*/ 	.word	0x00013810


	//   ....[35]....
        /*0b9c*/ 	.word	0x000138f0


	//   ....[36]....
        /*0ba0*/ 	.word	0x00016140


	//   ....[37]....
        /*0ba4*/ 	.word	0x000161a0


	//   ....[38]....
        /*0ba8*/ 	.word	0x00016470


	//   ....[39]....
        /*0bac*/ 	.word	0x00016490


	//   ....[40]....
        /*0bb0*/ 	.word	0x00017a20


	//   ....[41]....
        /*0bb4*/ 	.word	0x00017a30


	//   ....[42]....
        /*0bb8*/ 	.word	0x00017a60


	//   ....[43]....
        /*0bbc*/ 	.word	0x00017a70


	//   ....[44]....
        /*0bc0*/ 	.word	0x00019080


	//   ....[45]....
        /*0bc4*/ 	.word	0x00019090


	//   ....[46]....
        /*0bc8*/ 	.word	0x000190a0


	//   ....[47]....
        /*0bcc*/ 	.word	0x000190b0


	//   ....[48]....
        /*0bd0*/ 	.word	0x000199a0


	//   ....[49]....
        /*0bd4*/ 	.word	0x000199f0


	//   ....[50]....
        /*0bd8*/ 	.word	0x00019b20


	//   ....[51]....
        /*0bdc*/ 	.word	0x00019b50


	//   ....[52]....
        /*0be0*/ 	.word	0x00019c70


	//   ....[53]....
        /*0be4*/ 	.word	0x00019c90


	//   ....[54]....
        /*0be8*/ 	.word	0x00019da0


	//   ....[55]....
        /*0bec*/ 	.word	0x00019dc0


	//   ....[56]....
        /*0bf0*/ 	.word	0x0001a460


	//   ....[57]....
        /*0bf4*/ 	.word	0x0001a490


	//   ....[58]....
        /*0bf8*/ 	.word	0x0001aad0


	//   ....[59]....
        /*0bfc*/ 	.word	0x0001aae0


	//   ....[60]....
        /*0c00*/ 	.word	0x0001ba00


	//   ....[61]....
        /*0c04*/ 	.word	0x0001ba30


	//   ....[62]....
        /*0c08*/ 	.word	0x0001bb50


	//   ....[63]....
        /*0c0c*/ 	.word	0x0001bb70


	//   ....[64]....
        /*0c10*/ 	.word	0x0001bc70


	//   ....[65]....
        /*0c14*/ 	.word	0x0001bc90


	//   ....[66]....
        /*0c18*/ 	.word	0x0001bda0


	//   ....[67]....
        /*0c1c*/ 	.word	0x0001bdc0


	//   ....[68]....
        /*0c20*/ 	.word	0x0001bf50


	//   ....[69]....
        /*0c24*/ 	.word	0x0001c160


	//   ....[70]....
        /*0c28*/ 	.word	0x0001c190


	//   ....[71]....
        /*0c2c*/ 	.word	0x0001c1c0


	//   ....[72]....
        /*0c30*/ 	.word	0x0001c1f0


	//   ....[73]....
        /*0c34*/ 	.word	0x0001c220


	//   ....[74]....
        /*0c38*/ 	.word	0x0001c250


	//   ....[75]....
        /*0c3c*/ 	.word	0x0001c3e0


	//   ....[76]....
        /*0c40*/ 	.word	0x0001c410


	//   ....[77]....
        /*0c44*/ 	.word	0x0001c440


	//   ....[78]....
        /*0c48*/ 	.word	0x0001c470


	//   ....[79]....
        /*0c4c*/ 	.word	0x0001c4a0


	//   ....[80]....
        /*0c50*/ 	.word	0x0001c4d0


	//   ....[81]....
        /*0c54*/ 	.word	0x0001c560


	//   ....[82]....
        /*0c58*/ 	.word	0x0001c590


	//   ....[83]....
        /*0c5c*/ 	.word	0x0001c5a0


	//   ....[84]....
        /*0c60*/ 	.word	0x0001c630


	//   ....[85]....
        /*0c64*/ 	.word	0x0001d5c0


	//   ....[86]....
        /*0c68*/ 	.word	0x0001f810


	//   ....[87]....
        /*0c6c*/ 	.word	0x0001f830


	//   ....[88]....
        /*0c70*/ 	.word	0x0001f8e0


	//   ....[89]....
        /*0c74*/ 	.word	0x0001f900


	//   ....[90]....
        /*0c78*/ 	.word	0x0001f9a0


	//   ....[91]....
        /*0c7c*/ 	.word	0x0001f9c0


	//   ....[92]....
        /*0c80*/ 	.word	0x0001fa60


	//   ....[93]....
        /*0c84*/ 	.word	0x0001fa80


	//   ....[94]....
        /*0c88*/ 	.word	0x0001fb20


	//   ....[95]....
        /*0c8c*/ 	.word	0x0001fb40


	//   ....[96]....
        /*0c90*/ 	.word	0x0001fb50


	//   ....[97]....
        /*0c94*/ 	.word	0x0001fbe0


	//   ....[98]....
        /*0c98*/ 	.word	0x00020310


	//   ....[99]....
        /*0c9c*/ 	.word	0x00020340


	//   ....[100]....
        /*0ca0*/ 	.word	0x00020360


	//   ....[101]....
        /*0ca4*/ 	.word	0x000203f0


	//   ....[102]....
        /*0ca8*/ 	.word	0x00020400


	//   ....[103]....
        /*0cac*/ 	.word	0x000204a0


	//   ....[104]....
        /*0cb0*/ 	.word	0x000204b0


	//   ....[105]....
        /*0cb4*/ 	.word	0x00020550


	//   ....[106]....
        /*0cb8*/ 	.word	0x00020560


	//   ....[107]....
        /*0cbc*/ 	.word	0x00020600


	//   ....[108]....
        /*0cc0*/ 	.word	0x00020610


	//   ....[109]....
        /*0cc4*/ 	.word	0x000206b0


	//   ....[110]....
        /*0cc8*/ 	.word	0x000206c0


	//   ....[111]....
        /*0ccc*/ 	.word	0x00020760


	//   ....[112]....
        /*0cd0*/ 	.word	0x00020770


	//   ....[113]....
        /*0cd4*/ 	.word	0x00020780


	//   ....[114]....
        /*0cd8*/ 	.word	0x00020fa0


	//   ....[115]....
        /*0cdc*/ 	.word	0x00020fb0


	//   ....[116]....
        /*0ce0*/ 	.word	0x00020fe0


	//   ....[117]....
        /*0ce4*/ 	.word	0x00021030


	//   ....[118]....
        /*0ce8*/ 	.word	0x00021040


	//   ....[119]....
        /*0cec*/ 	.word	0x000210a0


	//   ....[120]....
        /*0cf0*/ 	.word	0x000210d0


	//   ....[121]....
        /*0cf4*/ 	.word	0x00021110


	//   ....[122]....
        /*0cf8*/ 	.word	0x00021140


	//   ....[123]....
        /*0cfc*/ 	.word	0x00021180


	//   ....[124]....
        /*0d00*/ 	.word	0x000211b0


	//   ....[125]....
        /*0d04*/ 	.word	0x000211f0


	//   ....[126]....
        /*0d08*/ 	.word	0x00021490


	//   ....[127]....
        /*0d0c*/ 	.word	0x000214b0


	//   ....[128]....
        /*0d10*/ 	.word	0x00021550


	//   ....[129]....
        /*0d14*/ 	.word	0x00021560


	//   ....[130]....
        /*0d18*/ 	.word	0x000215f0


	//   ....[131]....
        /*0d1c*/ 	.word	0x00021600


	//   ....[132]....
        /*0d20*/ 	.word	0x00021690


	//   ....[133]....
        /*0d24*/ 	.word	0x000216a0


	//   ....[134]....
        /*0d28*/ 	.word	0x00021730


	//   ....[135]....
        /*0d2c*/ 	.word	0x00021740


	//   ....[136]....
        /*0d30*/ 	.word	0x00021750


	//   ....[137]....
        /*0d34*/ 	.word	0x000217e0


	//   ....[138]....
        /*0d38*/ 	.word	0x00021d50


	//   ....[139]....
        /*0d3c*/ 	.word	0x00021d90


	//   ....[140]....
        /*0d40*/ 	.word	0x00021dd0


	//   ....[141]....
        /*0d44*/ 	.word	0x00021e00


	//   ....[142]....
        /*0d48*/ 	.word	0x00021e90


	//   ....[143]....
        /*0d4c*/ 	.word	0x00021ec0


	//   ....[144]....
        /*0d50*/ 	.word	0x00021f30


	//   ....[145]....
        /*0d54*/ 	.word	0x00021f60


	//   ....[146]....
        /*0d58*/ 	.word	0x00021fd0


	//   ....[147]....
        /*0d5c*/ 	.word	0x00022000


	//   ....[148]....
        /*0d60*/ 	.word	0x00022030


	//   ....[149]....
        /*0d64*/ 	.word	0x00022080


	//   ....[150]....
        /*0d68*/ 	.word	0x000224c0


	//   ....[151]....
        /*0d6c*/ 	.word	0x000224f0


	//   ....[152]....
        /*0d70*/ 	.word	0x00022550


	//   ....[153]....
        /*0d74*/ 	.word	0x00022580


	//   ....[154]....
        /*0d78*/ 	.word	0x000225b0


	//   ....[155]....
        /*0d7c*/ 	.word	0x000225e0


	//   ....[156]....
        /*0d80*/ 	.word	0x00022610


	//   ....[157]....
        /*0d84*/ 	.word	0x00022640


	//   ....[158]....
        /*0d88*/ 	.word	0x000227e0


	//   ....[159]....
        /*0d8c*/ 	.word	0x00022810


	//   ....[160]....
        /*0d90*/ 	.word	0x00022840


	//   ....[161]....
        /*0d94*/ 	.word	0x00022870


	//   ....[162]....
        /*0d98*/ 	.word	0x000228a0


	//   ....[163]....
        /*0d9c*/ 	.word	0x000228d0


	//   ....[164]....
        /*0da0*/ 	.word	0x00022990


	//   ....[165]....
        /*0da4*/ 	.word	0x000229b0


	//   ....[166]....
        /*0da8*/ 	.word	0x000229c0


	//   ....[167]....
        /*0dac*/ 	.word	0x00022a20


	//   ....[168]....
        /*0db0*/ 	.word	0x00023040


	//   ....[169]....
        /*0db4*/ 	.word	0x00023360


	//   ....[170]....
        /*0db8*/ 	.word	0x000233f0


	//   ....[171]....
        /*0dbc*/ 	.word	0x00023490


	//   ....[172]....
        /*0dc0*/ 	.word	0x00023520


	//   ....[173]....
        /*0dc4*/ 	.word	0x00023610


	//   ....[174]....
        /*0dc8*/ 	.word	0x000236a0


	//   ....[175]....
        /*0dcc*/ 	.word	0x00023740


	//   ....[176]....
        /*0dd0*/ 	.word	0x000237d0


	//   ....[177]....
        /*0dd4*/ 	.word	0x000238c0


	//   ....[178]....
        /*0dd8*/ 	.word	0x00023950


	//   ....[179]....
        /*0ddc*/ 	.word	0x000239f0


	//   ....[180]....
        /*0de0*/ 	.word	0x00023a80


	//   ....[181]....
        /*0de4*/ 	.word	0x00023b70


	//   ....[182]....
        /*0de8*/ 	.word	0x00023c00


	//   ....[183]....
        /*0dec*/ 	.word	0x00023c50


	//   ....[184]....
        /*0df0*/ 	.word	0x00023ca0


	//   ....[185]....
        /*0df4*/ 	.word	0x00023d90


	//   ....[186]....
        /*0df8*/ 	.word	0x00023e20


	//   ....[187]....
        /*0dfc*/ 	.word	0x00023e70


	//   ....[188]....
        /*0e00*/ 	.word	0x00023ec0


	//   ....[189]....
        /*0e04*/ 	.word	0x00024120


	//   ....[190]....
        /*0e08*/ 	.word	0x00024400


	//   ....[191]....
        /*0e0c*/ 	.word	0x000244f0


	//   ....[192]....
        /*0e10*/ 	.word	0x00024590


	//   ....[193]....
        /*0e14*/ 	.word	0x000245f0


	//   ....[194]....
        /*0e18*/ 	.word	0x00024710


	//   ....[195]....
        /*0e1c*/ 	.word	0x00024770


	//   ....[196]....
        /*0e20*/ 	.word	0x00024880


	//   ....[197]....
        /*0e24*/ 	.word	0x000248f0


	//   ....[198]....
        /*0e28*/ 	.word	0x00024a00


	//   ....[199]....
        /*0e2c*/ 	.word	0x00024a70


	//   ....[200]....
        /*0e30*/ 	.word	0x00024b80


	//   ....[201]....
        /*0e34*/ 	.word	0x00024bf0


	//   ....[202]....
        /*0e38*/ 	.word	0x00024c90


	//   ....[203]....
        /*0e3c*/ 	.word	0x00024da0


	//   ....[204]....
        /*0e40*/ 	.word	0x00024e00


	//   ....[205]....
        /*0e44*/ 	.word	0x00024e60


	//   ....[206]....
        /*0e48*/ 	.word	0x00024f60


	//   ....[207]....
        /*0e4c*/ 	.word	0x00024fc0


	//   ....[208]....
        /*0e50*/ 	.word	0x000250d0


	//   ....[209]....
        /*0e54*/ 	.word	0x00025130


	//   ....[210]....
        /*0e58*/ 	.word	0x00025240


	//   ....[211]....
        /*0e5c*/ 	.word	0x000252a0


	//   ....[212]....
        /*0e60*/ 	.word	0x000253b0


	//   ....[213]....
        /*0e64*/ 	.word	0x00025410


	//   ....[214]....
        /*0e68*/ 	.word	0x00025520


	//   ....[215]....
        /*0e6c*/ 	.word	0x00025580


	//   ....[216]....
        /*0e70*/ 	.word	0x00025690


	//   ....[217]....
        /*0e74*/ 	.word	0x000256f0


	//   ....[218]....
        /*0e78*/ 	.word	0x000257e0


	//   ....[219]....
        /*0e7c*/ 	.word	0x00025910


	//   ....[220]....
        /*0e80*/ 	.word	0x000259d0


	//   ....[221]....
        /*0e84*/ 	.word	0x00025a40


	//   ....[222]....
        /*0e88*/ 	.word	0x00025b50


	//   ....[223]....
        /*0e8c*/ 	.word	0x00025bb0


	//   ....[224]....
        /*0e90*/ 	.word	0x00025c80


	//   ....[225]....
        /*0e94*/ 	.word	0x00025ce0


	//   ....[226]....
        /*0e98*/ 	.word	0x00025db0


	//   ....[227]....
        /*0e9c*/ 	.word	0x00025e10


	//   ....[228]....
        /*0ea0*/ 	.word	0x00025ee0


	//   ....[229]....
        /*0ea4*/ 	.word	0x00025fd0


	//   ....[230]....
        /*0ea8*/ 	.word	0x00026060


	//   ....[231]....
        /*0eac*/ 	.word	0x00026150


	//   ....[232]....
        /*0eb0*/ 	.word	0x000261f0


	//   ....[233]....
        /*0eb4*/ 	.word	0x00026250


	//   ....[234]....
        /*0eb8*/ 	.word	0x00026350


	//   ....[235]....
        /*0ebc*/ 	.word	0x000263b0


	//   ....[236]....
        /*0ec0*/ 	.word	0x000264b0


	//   ....[237]....
        /*0ec4*/ 	.word	0x00026510


	//   ....[238]....
        /*0ec8*/ 	.word	0x00026610


	//   ....[239]....
        /*0ecc*/ 	.word	0x00026670


	//   ....[240]....
        /*0ed0*/ 	.word	0x00026770


	//   ....[241]....
        /*0ed4*/ 	.word	0x000267d0


	//   ....[242]....
        /*0ed8*/ 	.word	0x000268a0


	//   ....[243]....
        /*0edc*/ 	.word	0x000269f0


	//   ....[244]....
        /*0ee0*/ 	.word	0x00026a90


	//   ....[245]....
        /*0ee4*/ 	.word	0x00026b70


	//   ....[246]....
        /*0ee8*/ 	.word	0x00026c40


	//   ....[247]....
        /*0eec*/ 	.word	0x00026ca0


	//   ....[248]....
        /*0ef0*/ 	.word	0x00026d90


	//   ....[249]....
        /*0ef4*/ 	.word	0x00026df0


	//   ....[250]....
        /*0ef8*/ 	.word	0x00026ee0


	//   ....[251]....
        /*0efc*/ 	.word	0x00026f40


	//   ....[252]....
        /*0f00*/ 	.word	0x00027030


	//   ....[253]....
        /*0f04*/ 	.word	0x00027090


	//   ....[254]....
        /*0f08*/ 	.word	0x00027170


	//   ....[255]....
        /*0f0c*/ 	.word	0x00027200


	//   ....[0]....
        /*0f10*/ 	.word	0x000272a0


	//   ....[1]....
        /*0f14*/ 	.word	0x00027410


	//   ....[2]....
        /*0f18*/ 	.word	0x00027480


	//   ....[3]....
        /*0f1c*/ 	.word	0x000274f0


	//   ....[4]....
        /*0f20*/ 	.word	0x00027560


	//   ....[5]....
        /*0f24*/ 	.word	0x000275d0


	//   ....[6]....
        /*0f28*/ 	.word	0x00027650


	//   ....[7]....
        /*0f2c*/ 	.word	0x000276d0


	//   ....[8]....
        /*0f30*/ 	.word	0x00027760


	//   ....[9]....
        /*0f34*/ 	.word	0x000277d0


	//   ....[10]....
        /*0f38*/ 	.word	0x00027840


	//   ....[11]....
        /*0f3c*/ 	.word	0x000278b0


	//   ....[12]....
        /*0f40*/ 	.word	0x00027930


	//   ....[13]....
        /*0f44*/ 	.word	0x000279a0


	//   ....[14]....
        /*0f48*/ 	.word	0x00027a40


	//   ....[15]....
        /*0f4c*/ 	.word	0x00027a90


	//   ....[16]....
        /*0f50*/ 	.word	0x00027b20


	//   ....[17]....
        /*0f54*/ 	.word	0x00027c50


	//----- nvinfo : EIATTR_REG_RECONFIG
	.align		4
.L_649:
        /*0f58*/ 	.byte	0x01, 0x54
	.zero		2


	//----- nvinfo : EIATTR_SYSCALL_OFFSETS
	.align		4
        /*0f5c*/ 	.byte	0x04, 0x46
        /*0f5e*/ 	.short	(.L_651 - .L_650)


	//   ....[0]....
.L_650:
        /*0f60*/ 	.word	0x00002060


	//   ....[1]....
        /*0f64*/ 	.word	0x000021b0


	//   ....[2]....
        /*0f68*/ 	.word	0x0000bc50


	//   ....[3]....
        /*0f6c*/ 	.word	0x0000bfb0


	//   ....[4]....
        /*0f70*/ 	.word	0x0001ee40


	//   ....[5]....
        /*0f74*/ 	.word	0x0001ef90


	//   ....[6]....
        /*0f78*/ 	.word	0x0001f080


	//   ....[7]....
        /*0f7c*/ 	.word	0x0001ffa0


	//----- nvinfo : EIATTR_MBARRIER_INSTR_OFFSETS
	.align		4
.L_651:
        /*0f80*/ 	.byte	0x04, 0x39
        /*0f82*/ 	.short	(.L_653 - .L_652)


	//   ....[0]....
.L_652:
        /*0f84*/ 	.word	0x00000250
        /*0f88*/ 	.word	0x000000ff
        /*0f8c*/ 	.word	0x00030800
        /*0f90*/ 	.short	0x0100
        /*0f92*/ 	.byte	0x08
	.zero		1


	//   ....[1]....
        /*0f94*/ 	.word	0x00000260
        /*0f98*/ 	.word	0x000000ff
        /*0f9c*/ 	.word	0x00030820
        /*0fa0*/ 	.short	0x0100
        /*0fa2*/ 	.byte	0x08
	.zero		1


	//   ....[2]....
        /*0fa4*/ 	.word	0x00000350
        /*0fa8*/ 	.word	0x000000ff
        /*0fac*/ 	.word	0x00030830
        /*0fb0*/ 	.short	0x0100
        /*0fb2*/ 	.byte	0x08
	.zero		1


	//   ....[3]....
        /*0fb4*/ 	.word	0x00000360
        /*0fb8*/ 	.word	0x000000ff
        /*0fbc*/ 	.word	0x00030840
        /*0fc0*/ 	.short	0x0100
        /*0fc2*/ 	.byte	0x08
	.zero		1


	//   ....[4]....
        /*0fc4*/ 	.word	0x00000370
        /*0fc8*/ 	.word	0x000000ff
        /*0fcc*/ 	.word	0x00030838
        /*0fd0*/ 	.short	0x0100
        /*0fd2*/ 	.byte	0x08
	.zero		1


	//   ....[5]....
        /*0fd4*/ 	.word	0x00000380
        /*0fd8*/ 	.word	0x000000ff
        /*0fdc*/ 	.word	0x00030848
        /*0fe0*/ 	.short	0x0100
        /*0fe2*/ 	.byte	0x08
	.zero		1


	//   ....[6]....
        /*0fe4*/ 	.word	0x000004b0
        /*0fe8*/ 	.word	0x000000ff
        /*0fec*/ 	.word	0x00030850
        /*0ff0*/ 	.short	0x0100
        /*0ff2*/ 	.byte	0x08
	.zero		1


	//   ....[7]....
        /*0ff4*/ 	.word	0x000004c0
        /*0ff8*/ 	.word	0x000000ff
        /*0ffc*/ 	.word	0x00030860
        /*1000*/ 	.short	0x0100
        /*1002*/ 	.byte	0x08
	.zero		1


	//   ....[8]....
        /*1004*/ 	.word	0x000004d0
        /*1008*/ 	.word	0x000000ff
        /*100c*/ 	.word	0x00030858
        /*1010*/ 	.short	0x0100
        /*1012*/ 	.byte	0x08
	.zero		1


	//   ....[9]....
        /*1014*/ 	.word	0x000004e0
        /*1018*/ 	.word	0x000000ff
        /*101c*/ 	.word	0x00030868
        /*1020*/ 	.short	0x0100
        /*1022*/ 	.byte	0x08
	.zero		1


	//   ....[10]....
        /*1024*/ 	.word	0x000005d0
        /*1028*/ 	.word	0x000000ff
        /*102c*/ 	.word	0x00030870
        /*1030*/ 	.short	0x0100
        /*1032*/ 	.byte	0x06
	.zero		1


	//   ....[11]....
        /*1034*/ 	.word	0x000005e0
        /*1038*/ 	.word	0x000000ff
        /*103c*/ 	.word	0x00030880
        /*1040*/ 	.short	0x0100
        /*1042*/ 	.byte	0x06
	.zero		1


	//   ....[12]....
        /*1044*/ 	.word	0x000005f0
        /*1048*/ 	.word	0x000000ff
        /*104c*/ 	.word	0x00030878
        /*1050*/ 	.short	0x0100
        /*1052*/ 	.byte	0x06
	.zero		1


	//   ....[13]....
        /*1054*/ 	.word	0x00000600
        /*1058*/ 	.word	0x000000ff
        /*105c*/ 	.word	0x00030888
        /*1060*/ 	.short	0x0100
        /*1062*/ 	.byte	0x06
	.zero		1


	//   ....[14]....
        /*1064*/ 	.word	0x00000730
        /*1068*/ 	.word	0x000000ff
        /*106c*/ 	.word	0x00030890
        /*1070*/ 	.short	0x0100
        /*1072*/ 	.byte	0x08
	.zero		1


	//   ....[15]....
        /*1074*/ 	.word	0x00000740
        /*1078*/ 	.word	0x000000ff
        /*107c*/ 	.word	0x000308a0
        /*1080*/ 	.short	0x0100
        /*1082*/ 	.byte	0x08
	.zero		1


	//   ....[16]....
        /*1084*/ 	.word	0x00000750
        /*1088*/ 	.word	0x000000ff
        /*108c*/ 	.word	0x00030898
        /*1090*/ 	.short	0x0100
        /*1092*/ 	.byte	0x08
	.zero		1


	//   ....[17]....
        /*1094*/ 	.word	0x00000760
        /*1098*/ 	.word	0x000000ff
        /*109c*/ 	.word	0x000308a8
        /*10a0*/ 	.short	0x0100
        /*10a2*/ 	.byte	0x08
	.zero		1


	//   ....[18]....
        /*10a4*/ 	.word	0x00000890
        /*10a8*/ 	.word	0x000000ff
        /*10ac*/ 	.word	0x000308b0
        /*10b0*/ 	.short	0x0100
        /*10b2*/ 	.byte	0x08
	.zero		1


	//   ....[19]....
        /*10b4*/ 	.word	0x000008a0
        /*10b8*/ 	.word	0x000000ff
        /*10bc*/ 	.word	0x000308c0
        /*10c0*/ 	.short	0x0100
        /*10c2*/ 	.byte	0x08
	.zero		1


	//   ....[20]....
        /*10c4*/ 	.word	0x000008b0
        /*10c8*/ 	.word	0x000000ff
        /*10cc*/ 	.word	0x000308b8
        /*10d0*/ 	.short	0x0100
        /*10d2*/ 	.byte	0x08
	.zero		1


	//   ....[21]....
        /*10d4*/ 	.word	0x000008c0
        /*10d8*/ 	.word	0x000000ff
        /*10dc*/ 	.word	0x000308c8
        /*10e0*/ 	.short	0x0100
        /*10e2*/ 	.byte	0x08
	.zero		1


	//   ....[22]....
        /*10e4*/ 	.word	0x00003ca0
        /*10e8*/ 	.word	0x00000054
        /*10ec*/ 	.word	0x00030890
        /*10f0*/ 	.short	0x010a
        /*10f2*/ 	.byte	0x3f
	.zero		1


	//   ....[23]....
        /*10f4*/ 	.word	0x00007460
        /*10f8*/ 	.word	0x00000054
        /*10fc*/ 	.word	0x00030890
        /*1100*/ 	.short	0x010a
        /*1102*/ 	.byte	0x3f
	.zero		1


	//   ....[24]....
        /*1104*/ 	.word	0x0000a540
        /*1108*/ 	.word	0x00000054
        /*110c*/ 	.word	0x00030890
        /*1110*/ 	.short	0x010a
        /*1112*/ 	.byte	0x3f
	.zero		1


	//   ....[25]....
        /*1114*/ 	.word	0x0000ace0
        /*1118*/ 	.word	0x0000000b
        /*111c*/ 	.word	0x00000000
        /*1120*/ 	.short	0x0101
        /*1122*/ 	.byte	0x3f
	.zero		1


	//   ....[26]....
        /*1124*/ 	.word	0x0000ad20
        /*1128*/ 	.word	0x00000054
        /*112c*/ 	.word	0x000308b0
        /*1130*/ 	.short	0x010a
        /*1132*/ 	.byte	0x3f
	.zero		1


	//   ....[27]....
        /*1134*/ 	.word	0x0000b440
        /*1138*/ 	.word	0x00000054
        /*113c*/ 	.word	0x00000000
        /*1140*/ 	.short	0x0101
        /*1142*/ 	.byte	0x3f
	.zero		1


	//   ....[28]....
        /*1144*/ 	.word	0x0000bcd0
        /*1148*/ 	.word	0x00000002
        /*114c*/ 	.word	0x00030800
        /*1150*/ 	.short	0x010a
        /*1152*/ 	.byte	0x3f
	.zero		1


	//   ....[29]....
        /*1154*/ 	.word	0x0000bd20
        /*1158*/ 	.word	0x00000002
        /*115c*/ 	.word	0x00030800
        /*1160*/ 	.short	0x010a
        /*1162*/ 	.byte	0x3f
	.zero		1


	//   ....[30]....
        /*1164*/ 	.word	0x0000c790
        /*1168*/ 	.word	0x00000002
        /*116c*/ 	.word	0x00030800
        /*1170*/ 	.short	0x010a
        /*1172*/ 	.byte	0x3f
	.zero		1


	//   ....[31]....
        /*1174*/ 	.word	0x0000f0d0
        /*1178*/ 	.word	0x00000002
        /*117c*/ 	.word	0x00030800
        /*1180*/ 	.short	0x010a
        /*1182*/ 	.byte	0x3f
	.zero		1


	//   ....[32]....
        /*1184*/ 	.word	0x00011b20
        /*1188*/ 	.word	0x00000003
        /*118c*/ 	.word	0x00030830
        /*1190*/ 	.short	0x010a
        /*1192*/ 	.byte	0x3f
	.zero		1


	//   ....[33]....
        /*1194*/ 	.word	0x00011b70
        /*1198*/ 	.word	0x00000003
        /*119c*/ 	.word	0x00030830
        /*11a0*/ 	.short	0x010a
        /*11a2*/ 	.byte	0x3f
	.zero		1


	//   ....[34]....
        /*11a4*/ 	.word	0x000128d0
        /*11a8*/ 	.word	0x00000003
        /*11ac*/ 	.word	0x00000000
        /*11b0*/ 	.short	0x0101
        /*11b2*/ 	.byte	0x3f
	.zero		1


	//   ....[35]....
        /*11b4*/ 	.word	0x00014840
        /*11b8*/ 	.word	0x00000000
        /*11bc*/ 	.word	0x00030830
        /*11c0*/ 	.short	0x010a
        /*11c2*/ 	.byte	0x3f
	.zero		1


	//   ....[36]....
        /*11c4*/ 	.word	0x000148c0
        /*11c8*/ 	.word	0x00000000
        /*11cc*/ 	.word	0x00030830
        /*11d0*/ 	.short	0x010a
        /*11d2*/ 	.byte	0x3f
	.zero		1


	//   ....[37]....
        /*11d4*/ 	.word	0x00015770
        /*11d8*/ 	.word	0x0000000b
        /*11dc*/ 	.word	0x00030850
        /*11e0*/ 	.short	0x010a
        /*11e2*/ 	.byte	0x3f
	.zero		1


	//   ....[38]....
        /*11e4*/ 	.word	0x000157c0
        /*11e8*/ 	.word	0x0000000b
        /*11ec*/ 	.word	0x00030850
        /*11f0*/ 	.short	0x010a
        /*11f2*/ 	.byte	0x3f
	.zero		1


	//   ....[39]....
        /*11f4*/ 	.word	0x00015bc0
        /*11f8*/ 	.word	0x00000000
        /*11fc*/ 	.word	0x00000000
        /*1200*/ 	.short	0x0101
        /*1202*/ 	.byte	0x3f
	.zero		1


	//   ....[40]....
        /*1204*/ 	.word	0x00016ee0
        /*1208*/ 	.word	0x0000000b
        /*120c*/ 	.word	0x00000000
        /*1210*/ 	.short	0x0101
        /*1212*/ 	.byte	0x3f
	.zero		1


	//   ....[41]....
        /*1214*/ 	.word	0x000176d0
        /*1218*/ 	.word	0x00000006
        /*121c*/ 	.word	0x00030850
        /*1220*/ 	.short	0x010a
        /*1222*/ 	.byte	0x3f
	.zero		1


	//   ....[42]....
        /*1224*/ 	.word	0x00017770
        /*1228*/ 	.word	0x00000006
        /*122c*/ 	.word	0x00030850
        /*1230*/ 	.short	0x010a
        /*1232*/ 	.byte	0x3f
	.zero		1


	//   ....[43]....
        /*1234*/ 	.word	0x00017c70
        /*1238*/ 	.word	0x000000e0
        /*123c*/ 	.word	0x00000000
        /*1240*/ 	.short	0x0101
        /*1242*/ 	.byte	0x3f
	.zero		1


	//   ....[44]....
        /*1244*/ 	.word	0x000199b0
        /*1248*/ 	.word	0x00000000
        /*124c*/ 	.word	0x00000000
        /*1250*/ 	.short	0x0101
        /*1252*/ 	.byte	0x3f
	.zero		1


	//   ....[45]....
        /*1254*/ 	.word	0x0001a480
        /*1258*/ 	.word	0x0000003a
        /*125c*/ 	.word	0x00000000
        /*1260*/ 	.short	0x0101
        /*1262*/ 	.byte	0x3f
	.zero		1


	//   ....[46]....
        /*1264*/ 	.word	0x0001d6a0
        /*1268*/ 	.word	0x00000016
        /*126c*/ 	.word	0x00030820
        /*1270*/ 	.short	0x010a
        /*1272*/ 	.byte	0x3f
	.zero		1


	//   ....[47]....
        /*1274*/ 	.word	0x0001d730
        /*1278*/ 	.word	0x0000000c
        /*127c*/ 	.word	0x000308a0
        /*1280*/ 	.short	0x010a
        /*1282*/ 	.byte	0x3f
	.zero		1


	//   ....[48]....
        /*1284*/ 	.word	0x0001db80
        /*1288*/ 	.word	0x0000000c
        /*128c*/ 	.word	0x000308c0
        /*1290*/ 	.short	0x010a
        /*1292*/ 	.byte	0x3f
	.zero		1


	//   ....[49]....
        /*1294*/ 	.word	0x0001e090
        /*1298*/ 	.word	0x0000000b
        /*129c*/ 	.word	0x000308a0
        /*12a0*/ 	.short	0x010a
        /*12a2*/ 	.byte	0x3f
	.zero		1


	//   ....[50]....
        /*12a4*/ 	.word	0x0001e4d0
        /*12a8*/ 	.word	0x0000000b
        /*12ac*/ 	.word	0x000308c0
        /*12b0*/ 	.short	0x010a
        /*12b2*/ 	.byte	0x3f
	.zero		1


	//   ....[51]....
        /*12b4*/ 	.word	0x0001f600
        /*12b8*/ 	.word	0x00000007
        /*12bc*/ 	.word	0x00030840
        /*12c0*/ 	.short	0x010a
        /*12c2*/ 	.byte	0x3f
	.zero		1


	//   ....[52]....
        /*12c4*/ 	.word	0x0001fca0
        /*12c8*/ 	.word	0x00000007
        /*12cc*/ 	.word	0x00030830
        /*12d0*/ 	.short	0x0107
        /*12d2*/ 	.byte	0x3f
	.zero		1


	//   ....[53]....
        /*12d4*/ 	.word	0x0001fd70
        /*12d8*/ 	.word	0x00000007
        /*12dc*/ 	.word	0x00030830
        /*12e0*/ 	.short	0x0101
        /*12e2*/ 	.byte	0x3f
	.zero		1


	//   ....[54]....
        /*12e4*/ 	.word	0x000208d0
        /*12e8*/ 	.word	0x00000016
        /*12ec*/ 	.word	0x00030800
        /*12f0*/ 	.short	0x0107
        /*12f2*/ 	.byte	0x3f
	.zero		1


	//   ....[55]....
        /*12f4*/ 	.word	0x000209e0
        /*12f8*/ 	.word	0x00000016
        /*12fc*/ 	.word	0x00030800
        /*1300*/ 	.short	0x0101
        /*1302*/ 	.byte	0x3f
	.zero		1


	//   ....[56]....
        /*1304*/ 	.word	0x00020a00
        /*1308*/ 	.word	0x00000016
        /*130c*/ 	.word	0x00030820
        /*1310*/ 	.short	0x010a
        /*1312*/ 	.byte	0x3f
	.zero		1


	//   ....[57]....
        /*1314*/ 	.word	0x00020dc0
        /*1318*/ 	.word	0x00000007
        /*131c*/ 	.word	0x00030840
        /*1320*/ 	.short	0x010a
        /*1322*/ 	.byte	0x3f
	.zero		1


	//   ....[58]....
        /*1324*/ 	.word	0x000212b0
        /*1328*/ 	.word	0x00000007
        /*132c*/ 	.word	0x00030830
        /*1330*/ 	.short	0x0107
        /*1332*/ 	.byte	0x3f
	.zero		1


	//   ....[59]....
        /*1334*/ 	.word	0x00021370
        /*1338*/ 	.word	0x00000007
        /*133c*/ 	.word	0x00030830
        /*1340*/ 	.short	0x0101
        /*1342*/ 	.byte	0x3f
	.zero		1


	//   ....[60]....
        /*1344*/ 	.word	0x000213d0
        /*1348*/ 	.word	0x00000006
        /*134c*/ 	.word	0x00030860
        /*1350*/ 	.short	0x010a
        /*1352*/ 	.byte	0x3f
	.zero		1


	//   ....[61]....
        /*1354*/ 	.word	0x00021950
        /*1358*/ 	.word	0x00000006
        /*135c*/ 	.word	0x00030850
        /*1360*/ 	.short	0x0107
        /*1362*/ 	.byte	0x3f
	.zero		1


	//   ....[62]....
        /*1364*/ 	.word	0x00021a80
        /*1368*/ 	.word	0x00000006
        /*136c*/ 	.word	0x00030850
        /*1370*/ 	.short	0x0101
        /*1372*/ 	.byte	0x3f
	.zero		1


	//   ....[63]....
        /*1374*/ 	.word	0x00021ca0
        /*1378*/ 	.word	0x00000000
        /*137c*/ 	.word	0x00030860
        /*1380*/ 	.short	0x010a
        /*1382*/ 	.byte	0x3f
	.zero		1


	//   ....[64]....
        /*1384*/ 	.word	0x000221b0
        /*1388*/ 	.word	0x00000000
        /*138c*/ 	.word	0x00030850
        /*1390*/ 	.short	0x0107
        /*1392*/ 	.byte	0x3f
	.zero		1


	//   ....[65]....
        /*1394*/ 	.word	0x00022270
        /*1398*/ 	.word	0x00000000
        /*139c*/ 	.word	0x00030850
        /*13a0*/ 	.short	0x0101
        /*13a2*/ 	.byte	0x3f
	.zero		1


	//   ....[66]....
        /*13a4*/ 	.word	0x00022fc0
        /*13a8*/ 	.word	0x00000007
        /*13ac*/ 	.word	0x00030820
        /*13b0*/ 	.short	0x010a
        /*13b2*/ 	.byte	0x3f
	.zero		1


	//   ....[67]....
        /*13b4*/ 	.word	0x00023130
        /*13b8*/ 	.word	0x00000005
        /*13bc*/ 	.word	0x00030840
        /*13c0*/ 	.short	0x010a
        /*13c2*/ 	.byte	0x3f
	.zero		1


	//   ....[68]....
        /*13c4*/ 	.word	0x000231d0
        /*13c8*/ 	.word	0x00000003
        /*13cc*/ 	.word	0x00030840
        /*13d0*/ 	.short	0x010a
        /*13d2*/ 	.byte	0x3f
	.zero		1


	//   ....[69]....
        /*13d4*/ 	.word	0x00023210
        /*13d8*/ 	.word	0x00000005
        /*13dc*/ 	.word	0x00030860
        /*13e0*/ 	.short	0x010a
        /*13e2*/ 	.byte	0x3f
	.zero		1


	//   ....[70]....
        /*13e4*/ 	.word	0x00023250
        /*13e8*/ 	.word	0x00000003
        /*13ec*/ 	.word	0x00030860
        /*13f0*/ 	.short	0x010a
        /*13f2*/ 	.byte	0x3f
	.zero		1


	//   ....[71]....
        /*13f4*/ 	.word	0x000232b0
        /*13f8*/ 	.word	0x00000054
        /*13fc*/ 	.word	0x00030890
        /*1400*/ 	.short	0x010a
        /*1402*/ 	.byte	0x3f
	.zero		1


	//   ....[72]....
        /*1404*/ 	.word	0x00023560
        /*1408*/ 	.word	0x00000054
        /*140c*/ 	.word	0x00030890
        /*1410*/ 	.short	0x010a
        /*1412*/ 	.byte	0x3f
	.zero		1


	//   ....[73]....
        /*1414*/ 	.word	0x00023810
        /*1418*/ 	.word	0x00000054
        /*141c*/ 	.word	0x00030890
        /*1420*/ 	.short	0x010a
        /*1422*/ 	.byte	0x3f
	.zero		1


	//   ....[74]....
        /*1424*/ 	.word	0x00023ac0
        /*1428*/ 	.word	0x00000054
        /*142c*/ 	.word	0x000308b0
        /*1430*/ 	.short	0x010a
        /*1432*/ 	.byte	0x3f
	.zero		1


	//   ....[75]....
        /*1434*/ 	.word	0x00023ce0
        /*1438*/ 	.word	0x00000002
        /*143c*/ 	.word	0x00030800
        /*1440*/ 	.short	0x010a
        /*1442*/ 	.byte	0x3f
	.zero		1


	//   ....[76]....
        /*1444*/ 	.word	0x00023f00
        /*1448*/ 	.word	0x00000002
        /*144c*/ 	.word	0x00030800
        /*1450*/ 	.short	0x010a
        /*1452*/ 	.byte	0x3f
	.zero		1


	//   ....[77]....
        /*1454*/ 	.word	0x00023f50
        /*1458*/ 	.word	0x00000003
        /*145c*/ 	.word	0x00030830
        /*1460*/ 	.short	0x010a
        /*1462*/ 	.byte	0x3f
	.zero		1


	//   ....[78]....
        /*1464*/ 	.word	0x00023fa0
        /*1468*/ 	.word	0x00000000
        /*146c*/ 	.word	0x00030830
        /*1470*/ 	.short	0x010a
        /*1472*/ 	.byte	0x3f
	.zero		1


	//   ....[79]....
        /*1474*/ 	.word	0x00023ff0
        /*1478*/ 	.word	0x0000000b
        /*147c*/ 	.word	0x00030850
        /*1480*/ 	.short	0x010a
        /*1482*/ 	.byte	0x3f
	.zero		1


	//   ....[80]....
        /*1484*/ 	.word	0x00024040
        /*1488*/ 	.word	0x00000006
        /*148c*/ 	.word	0x00030850
        /*1490*/ 	.short	0x010a
        /*1492*/ 	.byte	0x3f
	.zero		1


	//   ....[81]....
        /*1494*/ 	.word	0x000241e0
        /*1498*/ 	.word	0x00000016
        /*149c*/ 	.word	0x00030820
        /*14a0*/ 	.short	0x010a
        /*14a2*/ 	.byte	0x3f
	.zero		1


	//   ....[82]....
        /*14a4*/ 	.word	0x00024230
        /*14a8*/ 	.word	0x0000000c
        /*14ac*/ 	.word	0x000308a0
        /*14b0*/ 	.short	0x010a
        /*14b2*/ 	.byte	0x3f
	.zero		1


	//   ....[83]....
        /*14b4*/ 	.word	0x00024280
        /*14b8*/ 	.word	0x0000000c
        /*14bc*/ 	.word	0x000308c0
        /*14c0*/ 	.short	0x010a
        /*14c2*/ 	.byte	0x3f
	.zero		1


	//   ....[84]....
        /*14c4*/ 	.word	0x000242d0
        /*14c8*/ 	.word	0x0000000b
        /*14cc*/ 	.word	0x000308a0
        /*14d0*/ 	.short	0x010a
        /*14d2*/ 	.byte	0x3f
	.zero		1


	//   ....[85]....
        /*14d4*/ 	.word	0x00024320
        /*14d8*/ 	.word	0x0000000b
        /*14dc*/ 	.word	0x000308c0
        /*14e0*/ 	.short	0x010a
        /*14e2*/ 	.byte	0x3f
	.zero		1


	//   ....[86]....
        /*14e4*/ 	.word	0x00024440
        /*14e8*/ 	.word	0x00000007
        /*14ec*/ 	.word	0x00030840
        /*14f0*/ 	.short	0x010a
        /*14f2*/ 	.byte	0x3f
	.zero		1


	//   ....[87]....
        /*14f4*/ 	.word	0x00025810
        /*14f8*/ 	.word	0x00000016
        /*14fc*/ 	.word	0x00030820
        /*1500*/ 	.short	0x010a
        /*1502*/ 	.byte	0x3f
	.zero		1


	//   ....[88]....
        /*1504*/ 	.word	0x00025860
        /*1508*/ 	.word	0x00000007
        /*150c*/ 	.word	0x00030840
        /*1510*/ 	.short	0x010a
        /*1512*/ 	.byte	0x3f
	.zero		1


	//   ....[89]....
        /*1514*/ 	.word	0x000260a0
        /*1518*/ 	.word	0x00000006
        /*151c*/ 	.word	0x00030860
        /*1520*/ 	.short	0x010a
        /*1522*/ 	.byte	0x3f
	.zero		1


	//   ....[90]....
        /*1524*/ 	.word	0x00026940
        /*1528*/ 	.word	0x00000000
        /*152c*/ 	.word	0x00030860
        /*1530*/ 	.short	0x010a
        /*1532*/ 	.byte	0x3f
	.zero		1


	//   ....[91]....
        /*1534*/ 	.word	0x00027b70
        /*1538*/ 	.word	0x00000007
        /*153c*/ 	.word	0x00030820
        /*1540*/ 	.short	0x010a
        /*1542*/ 	.byte	0x3f
	.zero		1


	//   ....[92]....
        /*1544*/ 	.word	0x00027d10
        /*1548*/ 	.word	0x00000005
        /*154c*/ 	.word	0x00030840
        /*1550*/ 	.short	0x010a
        /*1552*/ 	.byte	0x3f
	.zero		1


	//   ....[93]....
        /*1554*/ 	.word	0x00027d60
        /*1558*/ 	.word	0x00000003
        /*155c*/ 	.word	0x00030840
        /*1560*/ 	.short	0x010a
        /*1562*/ 	.byte	0x3f
	.zero		1


	//   ....[94]....
        /*1564*/ 	.word	0x00027db0
        /*1568*/ 	.word	0x00000005
        /*156c*/ 	.word	0x00030860
        /*1570*/ 	.short	0x010a
        /*1572*/ 	.byte	0x3f
	.zero		1


	//----- nvinfo : EIATTR_NUM_MBARRIERS
	.align		4
.L_653:
        /*1574*/ 	.byte	0x03, 0x38
        /*1576*/ 	.short	0x0016


	//----- nvinfo : EIATTR_EXIT_INSTR_OFFSETS
	.align		4
        /*1578*/ 	.byte	0x04, 0x1c
        /*157a*/ 	.short	(.L_655 - .L_654)


	//   ....[0]....
.L_654:
        /*157c*/ 	.word	0x000232a0


	//----- nvinfo : EIATTR_MAX_THREADS
	.align		4
.L_655:
        /*1580*/ 	.byte	0x04, 0x05
        /*1582*/ 	.short	(.L_657 - .L_656)
.L_656:
        /*1584*/ 	.word	0x00000180
        /*1588*/ 	.word	0x00000001
        /*158c*/ 	.word	0x00000001


	//----- nvinfo : EIATTR_CRS_STACK_SIZE
	.align		4
.L_657:
        /*1590*/ 	.byte	0x04, 0x1e
        /*1592*/ 	.short	(.L_659 - .L_658)
.L_658:
        /*1594*/ 	.word	0x00000000


	//----- nvinfo : EIATTR_CBANK_PARAM_SIZE
	.align		4
.L_659:
        /*1598*/ 	.byte	0x03, 0x19
        /*159a*/ 	.short	0x0af0


	//----- nvinfo : EIATTR_PARAM_CBANK
	.align		4
        /*159c*/ 	.byte	0x04, 0x0a
        /*159e*/ 	.short	(.L_661 - .L_660)
	.align		4
.L_660:
        /*15a0*/ 	.word	index@(.nv.constant0._ZN7cutlass13device_kernelIN5flash11enable_sm90INS1_16FlashAttnFwdSm90INS1_25CollectiveMainloopFwdSm90ILi2EN4cute5tupleIJNS5_1CILi1EEES8_S8_EEENS6_IJNS7_ILi128EEENS7_ILi96EEENS7_ILi192EEEEEELi192ENS_10bfloat16_tEfNS_4arch4Sm90ELb0ELb0ELb1ELb1ELb1ELb1ELb0ELb1ELb1ELb1ELb1ELb0EEENS1_21CollectiveEpilogueFwdINS6_IJSA_SC_SB_EEES9_SE_SG_Li256ELb1ELb1ELb1ELb0EEENS1_36VarlenDynamicPersistentTileSchedulerILi128ELi96ELi256ELi128ELb1ELb1ELb1ELb0ELb1ELb1EEEEEEEEEvNT_6ParamsE)
        /*15a4*/ 	.short	0x0210
        /*15a6*/ 	.short	0x0af0


	//----- nvinfo : EIATTR_SW_WAR
	.align		4
.L_661:
        /*15a8*/ 	.byte	0x04, 0x36
        /*15aa*/ 	.short	(.L_663 - .L_662)
.L_662:
        /*15ac*/ 	.word	0x00000008
.L_663:


//--------------------- .nv.info._ZN7cutlass13device_kernelIN5flash11enable_sm90INS1_16FlashAttnFwdSm90INS1_25CollectiveMainloopFwdSm90ILi2EN4cute5tupleIJNS5_1CILi1EEES8_S8_EEENS6_IJNS7_ILi128EEENS7_ILi96EEENS7_ILi192EEEEEELi192ENS_10bfloat16_tEfNS_4arch4Sm90ELb0ELb1ELb1ELb0ELb1ELb0ELb0ELb1ELb1ELb1ELb1ELb0EEENS1_21CollectiveEpilogueFwdINS6_IJSA_SC_SB_EEES9_SE_SG_Li256ELb0ELb1ELb1ELb0EEENS1_19SingleTileSchedulerILb0ELb1ELb1ELi128EEEEEEEEEvNT_6ParamsE --------------------------
	.section	.nv.info._ZN7cutlass13device_kernelIN5flash11enable_sm90INS1_16FlashAttnFwdSm90INS1_25CollectiveMainloopFwdSm90ILi2EN4cute5tupleIJNS5_1CILi1EEES8_S8_EEENS6_IJNS7_ILi128EEENS7_ILi96EEENS7_ILi192EEEEEELi192ENS_10bfloat16_tEfNS_4arch4Sm90ELb0ELb1ELb1ELb0ELb1ELb0ELb0ELb1ELb1ELb1ELb1ELb0EEENS1_21CollectiveEpilogueFwdINS6_IJSA_SC_SB_EEES9_SE_SG_Li256ELb0ELb1ELb1ELb0EEENS1_19SingleTileSchedulerILb0ELb1ELb1ELi128EEEEEEEEEvNT_6ParamsE,"",@"SHT_CUDA_INFO"
	.sectionflags	@""
	.align	4


	//----- nvinfo : EIATTR_CUDA_API_VERSION
	.align		4
        /*0000*/ 	.byte	0x04, 0x37
        /*0002*/ 	.short	(.L_665 - .L_664)
.L_664:
        /*0004*/ 	.word	0x00000082


	//----- nvinfo : EIATTR_KPARAM_INFO
	.align		4
.L_665:
        /*0008*/ 	.byte	0x04, 0x17
        /*000a*/ 	.short	(.L_667 - .L_666)
.L_666:
        /*000c*/ 	.word	0x00000000
        /*0010*/ 	.short	0x0000
        /*0012*/ 	.short	0x0070
        /*0014*/ 	.byte	0x00, 0xf0, 0x01, 0x28


	//----- nvinfo : EIATTR_SPARSE_MMA_MASK
	.align		4
.L_667:
        /*0018*/ 	.byte	0x03, 0x50
        /*001a*/ 	.short	0x0000


	//----- nvinfo : EIATTR_MAXREG_COUNT
	.align		4
        /*001c*/ 	.byte	0x03, 0x1b
        /*001e*/ 	.short	0x00a8


	//----- nvinfo : EIATTR_NUM_BARRIERS
	.align		4
        /*0020*/ 	.byte	0x02, 0x4c
        /*0022*/ 	.byte	0x09
	.zero		1


	//----- nvinfo : EIATTR_EXTERNS
	.align		4
        /*0024*/ 	.byte	0x04, 0x0f
        /*0026*/ 	.short	(.L_669 - .L_668)


	//   ....[0]....
	.align		4
.L_668:
        /*0028*/ 	.word	index@(__assertfail)


	//----- nvinfo : EIATTR_ANNOTATIONS
	.align		4
.L_669:
        /*002c*/ 	.byte	0x04, 0x55
        /*002e*/ 	.short	(.L_671 - .L_670)


	//   ....[0]....
.L_670:
        /*0030*/ 	.word	0x00000001
        /*0034*/ 	.byte	0xb0, 0x08, 0x00, 0x00, 0x01, 0x00, 0x00, 0x00, 0xe0, 0x09, 0x00, 0x00, 0x01, 0x00, 0x00, 0x00
        /*0044*/ 	.byte	0x80, 0x18, 0x00, 0x00, 0x01, 0x00, 0x00, 0x00, 0x30, 0xf6, 0x00, 0x00, 0x01, 0x00, 0x00, 0x00
        /*0054*/ 	.byte	0x40, 0x12, 0x01, 0x00, 0x01, 0x00, 0x00, 0x00, 0x00, 0x26, 0x01, 0x00, 0x01, 0x00, 0x00, 0x00
        /*0064*/ 	.byte	0x30, 0x27, 0x01, 0x00, 0x01, 0x00, 0x00, 0x00, 0x20, 0x3c, 0x01, 0x00, 0x01, 0x00, 0x00, 0x00
        /*0074*/ 	.byte	0x70, 0x53, 0x01, 0x00


	//----- nvinfo : EIATTR_MERCURY_ISA_VERSION
	.align		4
.L_671:
        /*0078*/ 	.byte	0x03, 0x5f
        /*007a*/ 	.short	0x0101


	//----- nvinfo : EIATTR_INT_WARP_WIDE_INSTR_OFFSETS
	.align		4
        /*007c*/ 	.byte	0x04, 0x31
        /*007e*/ 	.short	(.L_673 - .L_672)


	//   ....[0]....
.L_672:
        /*0080*/ 	.word	0x000000c0


	//   ....[1]....
        /*0084*/ 	.word	0x000000d0


	//   ....[2]....
        /*0088*/ 	.word	0x00000170


	//----- nvinfo : EIATTR_COOP_GROUP_MASK_REGIDS
	.align		4
.L_673:
        /*008c*/ 	.byte	0x04, 0x29
        /*008e*/ 	.short	(.L_675 - .L_674)


	//   ....[0]....
.L_674:
        /*0090*/ 	.word	0xffffffff


	//   ....[1]....
        /*0094*/ 	.word	0xffffffff


	//   ....[2]....
        /*0098*/ 	.word	0xffffffff


	//   ....[3]....
        /*009c*/ 	.word	0xffffffff


	//   ....[4]....
        /*00a0*/ 	.word	0xffffffff


	//   ....[5]....
        /*00a4*/ 	.word	0xffffffff


	//   ....[6]....
        /*00a8*/ 	.word	0xffffffff


	//   ....[7]....
        /*00ac*/ 	.word	0xffffffff


	//   ....[8]....
        /*00b0*/ 	.word	0xffffffff


	//   ....[9]....
        /*00b4*/ 	.word	0xffffffff


	//   ....[10]....
        /*00b8*/ 	.word	0xffffffff


	//   ....[11]....
        /*00bc*/ 	.word	0xffffffff


	//   ....[12]....
        /*00c0*/ 	.word	0xffffffff


	//   ....[13]....
        /*00c4*/ 	.word	0xffffffff


	//   ....[14]....
        /*00c8*/ 	.word	0xffffffff


	//   ....[15]....
        /*00cc*/ 	.word	0xffffffff


	//   ....[16]....
        /*00d0*/ 	.word	0xffffffff


	//   ....[17]....
        /*00d4*/ 	.word	0xffffffff


	//   ....[18]....
        /*00d8*/ 	.word	0xffffffff


	//   ....[19]....
        /*00dc*/ 	.word	0xffffffff


	//   ....[20]....
        /*00e0*/ 	.word	0xffffffff


	//   ....[21]....
        /*00e4*/ 	.word	0xffffffff


	//   ....[22]....
        /*00e8*/ 	.word	0xffffffff


	//   ....[23]....
        /*00ec*/ 	.word	0xffffffff


	//   ....[24]....
        /*00f0*/ 	.word	0xffffffff


	//   ....[25]....
        /*00f4*/ 	.word	0xffffffff


	//   ....[26]....
        /*00f8*/ 	.word	0xffffffff


	//   ....[27]....
        /*00fc*/ 	.word	0xffffffff


	//   ....[28]....
        /*0100*/ 	.word	0xffffffff


	//   ....[29]....
        /*0104*/ 	.word	0xffffffff


	//   ....[30]....
        /*0108*/ 	.word	0xffffffff


	//   ....[31]....
        /*010c*/ 	.word	0xffffffff


	//   ....[32]....
        /*0110*/ 	.word	0xffffffff


	//   ....[33]....
        /*0114*/ 	.word	0xffffffff


	//   ....[34]....
        /*0118*/ 	.word	0xffffffff


	//   ....[35]....
        /*011c*/ 	.word	0xffffffff


	//   ....[36]....
        /*0120*/ 	.word	0xffffffff


	//   ....[37]....
        /*0124*/ 	.word	0xffffffff


	//   ....[38]....
        /*0128*/ 	.word	0xffffffff


	//   ....[39]....
        /*012c*/ 	.word	0xffffffff


	//   ....[40]....
        /*0130*/ 	.word	0xffffffff


	//   ....[41]....
        /*0134*/ 	.word	0xffffffff


	//   ....[42]....
        /*0138*/ 	.word	0xffffffff


	//   ....[43]....
        /*013c*/ 	.word	0xffffffff


	//   ....[44]....
        /*0140*/ 	.word	0xffffffff


	//   ....[45]....
        /*0144*/ 	.word	0xffffffff


	//   ....[46]....
        /*0148*/ 	.word	0xffffffff


	//   ....[47]....
        /*014c*/ 	.word	0xffffffff


	//   ....[48]....
        /*0150*/ 	.word	0xffffffff


	//   ....[49]....
        /*0154*/ 	.word	0xffffffff


	//   ....[50]....
        /*0158*/ 	.word	0xffffffff


	//   ....[51]....
        /*015c*/ 	.word	0xffffffff


	//   ....[52]....
        /*0160*/ 	.word	0xffffffff


	//   ....[53]....
        /*0164*/ 	.word	0xffffffff


	//   ....[54]....
        /*0168*/ 	.word	0xffffffff


	//   ....[55]....
        /*016c*/ 	.word	0xffffffff


	//   ....[56]....
        /*0170*/ 	.word	0xffffffff


	//   ....[57]....
        /*0174*/ 	.word	0xffffffff


	//   ....[58]....
        /*0178*/ 	.word	0xffffffff


	//   ....[59]....
        /*017c*/ 	.word	0xffffffff


	//   ....[60]....
        /*0180*/ 	.word	0xffffffff


	//   ....[61]....
        /*0184*/ 	.word	0xffffffff


	//   ....[62]....
        /*0188*/ 	.word	0xffffffff


	//   ....[63]....
        /*018c*/ 	.word	0xffffffff


	//   ....[64]....
        /*0190*/ 	.word	0xffffffff


	//   ....[65]....
        /*0194*/ 	.word	0xffffffff


	//   ....[66]....
        /*0198*/ 	.word	0xffffffff


	//   ....[67]....
        /*019c*/ 	.word	0xffffffff


	//   ....[68]....
        /*01a0*/ 	.word	0xffffffff


	//   ....[69]....
        /*01a4*/ 	.word	0xffffffff


	//   ....[70]....
        /*01a8*/ 	.word	0xffffffff


	//   ....[71]....
        /*01ac*/ 	.word	0xffffffff


	//   ....[72]....
        /*01b0*/ 	.word	0xffffffff


	//   ....[73]....
        /*01b4*/ 	.word	0xffffffff


	//   ....[74]....
        /*01b8*/ 	.word	0xffffffff


	//   ....[75]....
        /*01bc*/ 	.word	0xffffffff


	//   ....[76]....
        /*01c0*/ 	.word	0xffffffff


	//   ....[77]....
        /*01c4*/ 	.word	0xffffffff


	//   ....[78]....
        /*01c8*/ 	.word	0xffffffff


	//   ....[79]....
        /*01cc*/ 	.word	0xffffffff


	//   ....[80]....
        /*01d0*/ 	.word	0xffffffff


	//   ....[81]....
        /*01d4*/ 	.word	0xffffffff


	//   ....[82]....
        /*01d8*/ 	.word	0xffffffff


	//   ....[83]....
        /*01dc*/ 	.word	0xffffffff


	//   ....[84]....
        /*01e0*/ 	.word	0xffffffff


	//   ....[85]....
        /*01e4*/ 	.word	0xffffffff


	//   ....[86]....
        /*01e8*/ 	.word	0xffffffff


	//   ....[87]....
        /*01ec*/ 	.word	0xffffffff


	//   ....[88]....
        /*01f0*/ 	.word	0xffffffff


	//   ....[89]....
        /*01f4*/ 	.word	0xffffffff


	//   ....[90]....
        /*01f8*/ 	.word	0xffffffff


	//   ....[91]....
        /*01fc*/ 	.word	0xffffffff


	//   ....[92]....
        /*0200*/ 	.word	0xffffffff


	//   ....[93]....
        /*0204*/ 	.word	0xffffffff


	//   ....[94]....
        /*0208*/ 	.word	0xffffffff


	//   ....[95]....
        /*020c*/ 	.word	0xffffffff


	//   ....[96]....
        /*0210*/ 	.word	0xffffffff


	//   ....[97]....
        /*0214*/ 	.word	0xffffffff


	//   ....[98]....
        /*0218*/ 	.word	0xffffffff


	//   ....[99]....
        /*021c*/ 	.word	0xffffffff


	//   ....[100]....
        /*0220*/ 	.word	0xffffffff


	//   ....[101]....
        /*0224*/ 	.word	0xffffffff


	//   ....[102]....
        /*0228*/ 	.word	0xffffffff


	//   ....[103]....
        /*022c*/ 	.word	0xffffffff


	//   ....[104]....
        /*0230*/ 	.word	0xffffffff


	//   ....[105]....
        /*0234*/ 	.word	0xffffffff


	//   ....[106]....
        /*0238*/ 	.word	0xffffffff


	//   ....[107]....
        /*023c*/ 	.word	0x0500000f


	//   ....[108]....
        /*0240*/ 	.word	0x0500000f


	//   ....[109]....
        /*0244*/ 	.word	0x0500000f


	//   ....[110]....
        /*0248*/ 	.word	0x0500000f


	//   ....[111]....
        /*024c*/ 	.word	0x0500000f


	//   ....[112]....
        /*0250*/ 	.word	0x0500000f


	//   ....[113]....
        /*0254*/ 	.word	0x0500000f


	//   ....[114]....
        /*0258*/ 	.word	0x0500000f


	//   ....[115]....
        /*025c*/ 	.word	0x0500000f


	//   ....[116]....
        /*0260*/ 	.word	0x0500000f


	//   ....[117]....
        /*0264*/ 	.word	0x0500000f


	//   ....[118]....
        /*0268*/ 	.word	0x0500000f


	//   ....[119]....
        /*026c*/ 	.word	0x0500000f


	//   ....[120]....
        /*0270*/ 	.word	0x0500000f


	//   ....[121]....
        /*0274*/ 	.word	0x0500000f


	//   ....[122]....
        /*0278*/ 	.word	0x0500000f


	//   ....[123]....
        /*027c*/ 	.word	0x0500000f


	//   ....[124]....
        /*0280*/ 	.word	0x0500000f


	//   ....[125]....
        /*0284*/ 	.word	0x0500000f


	//   ....[126]....
        /*0288*/ 	.word	0x0500000f


	//   ....[127]....
        /*028c*/ 	.word	0x0500000f


	//   ....[128]....
        /*0290*/ 	.word	0x0500000f


	//   ....[129]....
        /*0294*/ 	.word	0x0500000f


	//   ....[130]....
        /*0298*/ 	.word	0x0500000f


	//   ....[131]....
        /*029c*/ 	.word	0x0500000f


	//   ....[132]....
        /*02a0*/ 	.word	0x0500000f


	//   ....[133]....
        /*02a4*/ 	.word	0x0500000f


	//   ....[134]....
        /*02a8*/ 	.word	0x0500000f


	//   ....[135]....
        /*02ac*/ 	.word	0x0500000f


	//   ....[136]....
        /*02b0*/ 	.word	0x0500000f


	//   ....[137]....
        /*02b4*/ 	.word	0x0500000f


	//   ....[138]....
        /*02b8*/ 	.word	0x0500000f


	//   ....[139]....
        /*02bc*/ 	.word	0x0500000f


	//   ....[140]....
        /*02c0*/ 	.word	0x0500000f


	//   ....[141]....
        /*02c4*/ 	.word	0x0500000f


	//   ....[142]....
        /*02c8*/ 	.word	0x0500000f


	//   ....[143]....
        /*02cc*/ 	.word	0x0500000f


	//   ....[144]....
        /*02d0*/ 	.word	0x0500000f


	//   ....[145]....
        /*02d4*/ 	.word	0x0500000f


	//   ....[146]....
        /*02d8*/ 	.word	0x0500000f


	//   ....[147]....
        /*02dc*/ 	.word	0x0500000f


	//   ....[148]....
        /*02e0*/ 	.word	0x0500000f


	//   ....[149]....
        /*02e4*/ 	.word	0x0500000f


	//   ....[150]....
        /*02e8*/ 	.word	0x0500000f


	//   ....[151]....
        /*02ec*/ 	.word	0x0500000f


	//   ....[152]....
        /*02f0*/ 	.word	0x0500000f


	//   ....[153]....
        /*02f4*/ 	.word	0x0500000f


	//   ....[154]....
        /*02f8*/ 	.word	0x0500000f


	//   ....[155]....
        /*02fc*/ 	.word	0x0500000f


	//   ....[156]....
        /*0300*/ 	.word	0x0500000f


	//   ....[157]....
        /*0304*/ 	.word	0x0500000f


	//   ....[158]....
        /*0308*/ 	.word	0x0500000f


	//   ....[159]....
        /*030c*/ 	.word	0x0500000f


	//   ....[160]....
        /*0310*/ 	.word	0x0500000f


	//   ....[161]....
        /*0314*/ 	.word	0x0500000f


	//   ....[162]....
        /*0318*/ 	.word	0x0500000f


	//   ....[163]....
        /*031c*/ 	.word	0x0500000f


	//   ....[164]....
        /*0320*/ 	.word	0x0500000f


	//   ....[165]....
        /*0324*/ 	.word	0x0500000f


	//   ....[166]....
        /*0328*/ 	.word	0x0500000f


	//   ....[167]....
        /*032c*/ 	.word	0x0500000f


	//   ....[168]....
        /*0330*/ 	.word	0x0500000f


	//   ....[169]....
        /*0334*/ 	.word	0x0500000f


	//   ....[170]....
        /*0338*/ 	.word	0x0500000f


	//   ....[171]....
        /*033c*/ 	.word	0x0500000f


	//   ....[172]....
        /*0340*/ 	.word	0x0500000f


	//----- nvinfo : EIATTR_COOP_GROUP_INSTR_OFFSETS
	.align		4
.L_675:
        /*0344*/ 	.byte	0x04, 0x28
        /*0346*/ 	.short	(.L_677 - .L_676)


	//   ....[0]....
.L_676:
        /*0348*/ 	.word	0x00000070


	//   ....[1]....
        /*034c*/ 	.word	0x000000b0


	//   ....[2]....
        /*0350*/ 	.word	0x000002d0


	//   ....[3]....
        /*0354*/ 	.word	0x00000430


	//   ....[4]....
        /*0358*/ 	.word	0x00000550


	//   ....[5]....
        /*035c*/ 	.word	0x000006b0


	//   ....[6]....
        /*0360*/ 	.word	0x00001680


	//   ....[7]....
        /*0364*/ 	.word	0x00002450


	//   ....[8]....
        /*0368*/ 	.word	0x00002b90


	//   ....[9]....
        /*036c*/ 	.word	0x00003900


	//   ....[10]....
        /*0370*/ 	.word	0x00003a40


	//   ....[11]....
        /*0374*/ 	.word	0x00004040


	//   ....[12]....
        /*0378*/ 	.word	0x000040c0


	//   ....[13]....
        /*037c*/ 	.word	0x00005f70


	//   ....[14]....
        /*0380*/ 	.word	0x00006ea0


	//   ....[15]....
        /*0384*/ 	.word	0x00007520


	//   ....[16]....
        /*0388*/ 	.word	0x00007640


	//   ....[17]....
        /*038c*/ 	.word	0x00007c00


	//   ....[18]....
        /*0390*/ 	.word	0x00007c90


	//   ....[19]....
        /*0394*/ 	.word	0x0000a0b0


	//   ....[20]....
        /*0398*/ 	.word	0x0000a0e0


	//   ....[21]....
        /*039c*/ 	.word	0x0000a110


	//   ....[22]....
        /*03a0*/ 	.word	0x0000a130


	//   ....[23]....
        /*03a4*/ 	.word	0x0000be60


	//   ....[24]....
        /*03a8*/ 	.word	0x0000cd80


	//   ....[25]....
        /*03ac*/ 	.word	0x0000d410


	//   ....[26]....
        /*03b0*/ 	.word	0x0000d530


	//   ....[27]....
        /*03b4*/ 	.word	0x0000daf0


	//   ....[28]....
        /*03b8*/ 	.word	0x0000db80


	//   ....[29]....
        /*03bc*/ 	.word	0x0000ec20


	//   ....[30]....
        /*03c0*/ 	.word	0x0000ec40


	//   ....[31]....
        /*03c4*/ 	.word	0x0000ed00


	//   ....[32]....
        /*03c8*/ 	.word	0x0000ed10


	//   ....[33]....
        /*03cc*/ 	.word	0x0000fdc0


	//   ....[34]....
        /*03d0*/ 	.word	0x0000fe10


	//   ....[35]....
        /*03d4*/ 	.word	0x0000fe50


	//   ....[36]....
        /*03d8*/ 	.word	0x0000fe90


	//   ....[37]....
        /*03dc*/ 	.word	0x0000fee0


	//   ....[38]....
        /*03e0*/ 	.word	0x0000ff00


	//   ....[39]....
        /*03e4*/ 	.word	0x00010850


	//   ....[40]....
        /*03e8*/ 	.word	0x00010860


	//   ....[41]....
        /*03ec*/ 	.word	0x000115b0


	//   ....[42]....
        /*03f0*/ 	.word	0x00012c00


	//   ....[43]....
        /*03f4*/ 	.word	0x00012c20


	//   ....[44]....
        /*03f8*/ 	.word	0x00012c30


	//   ....[45]....
        /*03fc*/ 	.word	0x00012c40


	//   ....[46]....
        /*0400*/ 	.word	0x00012c50


	//   ....[47]....
        /*0404*/ 	.word	0x00012c60


	//   ....[48]....
        /*0408*/ 	.word	0x00012c70


	//   ....[49]....
        /*040c*/ 	.word	0x00012cd0


	//   ....[50]....
        /*0410*/ 	.word	0x00012d10


	//   ....[51]....
        /*0414*/ 	.word	0x00012d70


	//   ....[52]....
        /*0418*/ 	.word	0x00012d80


	//   ....[53]....
        /*041c*/ 	.word	0x00012e40


	//   ....[54]....
        /*0420*/ 	.word	0x00013490


	//   ....[55]....
        /*0424*/ 	.word	0x000134c0


	//   ....[56]....
        /*0428*/ 	.word	0x000134f0


	//   ....[57]....
        /*042c*/ 	.word	0x00013510


	//   ....[58]....
        /*0430*/ 	.word	0x00013520


	//   ....[59]....
        /*0434*/ 	.word	0x000135a0


	//   ....[60]....
        /*0438*/ 	.word	0x000135e0


	//   ....[61]....
        /*043c*/ 	.word	0x00013630


	//   ....[62]....
        /*0440*/ 	.word	0x00013660


	//   ....[63]....
        /*0444*/ 	.word	0x000136c0


	//   ....[64]....
        /*0448*/ 	.word	0x00013700


	//   ....[65]....
        /*044c*/ 	.word	0x00013750


	//   ....[66]....
        /*0450*/ 	.word	0x00013780


	//   ....[67]....
        /*0454*/ 	.word	0x000137d0


	//   ....[68]....
        /*0458*/ 	.word	0x00013810


	//   ....[69]....
        /*045c*/ 	.word	0x00013860


	//   ....[70]....
        /*0460*/ 	.word	0x00014030


	//   ....[71]....
        /*0464*/ 	.word	0x00014060


	//   ....[72]....
        /*0468*/ 	.word	0x00014080


	//   ....[73]....
        /*046c*/ 	.word	0x00014090


	//   ....[74]....
        /*0470*/ 	.word	0x000140b0


	//   ....[75]....
        /*0474*/ 	.word	0x00014110


	//   ....[76]....
        /*0478*/ 	.word	0x00014130


	//   ....[77]....
        /*047c*/ 	.word	0x00014150


	//   ....[78]....
        /*0480*/ 	.word	0x00014160


	//   ....[79]....
        /*0484*/ 	.word	0x000141c0


	//   ....[80]....
        /*0488*/ 	.word	0x000141f0


	//   ....[81]....
        /*048c*/ 	.word	0x00014270


	//   ....[82]....
        /*0490*/ 	.word	0x000144e0


	//   ....[83]....
        /*0494*/ 	.word	0x00014500


	//   ....[84]....
        /*0498*/ 	.word	0x00014510


	//   ....[85]....
        /*049c*/ 	.word	0x00014530


	//   ....[86]....
        /*04a0*/ 	.word	0x000145c0


	//   ....[87]....
        /*04a4*/ 	.word	0x000145f0


	//   ....[88]....
        /*04a8*/ 	.word	0x00014660


	//   ....[89]....
        /*04ac*/ 	.word	0x00014690


	//   ....[90]....
        /*04b0*/ 	.word	0x00014700


	//   ....[91]....
        /*04b4*/ 	.word	0x00014730


	//   ....[92]....
        /*04b8*/ 	.word	0x000147a0


	//   ....[93]....
        /*04bc*/ 	.word	0x000147d0


	//   ....[94]....
        /*04c0*/ 	.word	0x00014ca0


	//   ....[95]....
        /*04c4*/ 	.word	0x00014cd0


	//   ....[96]....
        /*04c8*/ 	.word	0x00014d00


	//   ....[97]....
        /*04cc*/ 	.word	0x00014d30


	//   ....[98]....
        /*04d0*/ 	.word	0x00014d60


	//   ....[99]....
        /*04d4*/ 	.word	0x00014d70


	//   ....[100]....
        /*04d8*/ 	.word	0x00014e10


	//   ....[101]....
        /*04dc*/ 	.word	0x00014e30


	//   ....[102]....
        /*04e0*/ 	.word	0x00014ec0


	//   ....[103]....
        /*04e4*/ 	.word	0x00014ee0


	//   ....[104]....
        /*04e8*/ 	.word	0x00014f50


	//   ....[105]....
        /*04ec*/ 	.word	0x00014f80


	//   ....[106]....
        /*04f0*/ 	.word	0x00015300


	//   ....[107]....
        /*04f4*/ 	.word	0x00015940


	//   ....[108]....
        /*04f8*/ 	.word	0x00015a30


	//   ....[109]....
        /*04fc*/ 	.word	0x00015ad0


	//   ....[110]....
        /*0500*/ 	.word	0x00015b30


	//   ....[111]....
        /*0504*/ 	.word	0x00015c00


	//   ....[112]....
        /*0508*/ 	.word	0x00015c70


	//   ....[113]....
        /*050c*/ 	.word	0x00015d40


	//   ....[114]....
        /*0510*/ 	.word	0x00015dc0


	//   ....[115]....
        /*0514*/ 	.word	0x00015e90


	//   ....[116]....
        /*0518*/ 	.word	0x00015f10


	//   ....[117]....
        /*051c*/ 	.word	0x00015ff0


	//   ....[118]....
        /*0520*/ 	.word	0x00016070


	//   ....[119]....
        /*0524*/ 	.word	0x00016130


	//   ....[120]....
        /*0528*/ 	.word	0x000161c0


	//   ....[121]....
        /*052c*/ 	.word	0x00016220


	//   ....[122]....
        /*0530*/ 	.word	0x000162c0


	//   ....[123]....
        /*0534*/ 	.word	0x00016390


	//   ....[124]....
        /*0538*/ 	.word	0x00016410


	//   ....[125]....
        /*053c*/ 	.word	0x000164e0


	//   ....[126]....
        /*0540*/ 	.word	0x00016560


	//   ....[127]....
        /*0544*/ 	.word	0x00016630


	//   ....[128]....
        /*0548*/ 	.word	0x000166b0


	//   ....[129]....
        /*054c*/ 	.word	0x00016780


	//   ....[130]....
        /*0550*/ 	.word	0x00016800


	//   ....[131]....
        /*0554*/ 	.word	0x000168d0


	//   ....[132]....
        /*0558*/ 	.word	0x00016950


	//   ....[133]....
        /*055c*/ 	.word	0x00016a20


	//   ....[134]....
        /*0560*/ 	.word	0x00016a90


	//   ....[135]....
        /*0564*/ 	.word	0x00016b50


	//   ....[136]....
        /*0568*/ 	.word	0x00016c90


	//   ....[137]....
        /*056c*/ 	.word	0x00016d60


	//   ....[138]....
        /*0570*/ 	.word	0x00016dc0


	//   ....[139]....
        /*0574*/ 	.word	0x00016e80


	//   ....[140]....
        /*0578*/ 	.word	0x00016ee0


	//   ....[141]....
        /*057c*/ 	.word	0x00016fa0


	//   ....[142]....
        /*0580*/ 	.word	0x00017000


	//   ....[143]....
        /*0584*/ 	.word	0x000170d0


	//   ....[144]....
        /*0588*/ 	.word	0x00017130


	//   ....[145]....
        /*058c*/ 	.word	0x00017200


	//   ....[146]....
        /*0590*/ 	.word	0x00017260


	//   ....[147]....
        /*0594*/ 	.word	0x00017340


	//   ....[148]....
        /*0598*/ 	.word	0x00017420


	//   ....[149]....
        /*059c*/ 	.word	0x000174c0


	//   ....[150]....
        /*05a0*/ 	.word	0x00017520


	//   ....[151]....
        /*05a4*/ 	.word	0x000175e0


	//   ....[152]....
        /*05a8*/ 	.word	0x000176a0


	//   ....[153]....
        /*05ac*/ 	.word	0x00017760


	//   ....[154]....
        /*05b0*/ 	.word	0x00017820


	//   ....[155]....
        /*05b4*/ 	.word	0x000178e0


	//   ....[156]....
        /*05b8*/ 	.word	0x000179a0


	//   ....[157]....
        /*05bc*/ 	.word	0x00017a60


	//   ....[158]....
        /*05c0*/ 	.word	0x00017b20


	//   ....[159]....
        /*05c4*/ 	.word	0x00017be0


	//   ....[160]....
        /*05c8*/ 	.word	0x00017d20


	//   ....[161]....
        /*05cc*/ 	.word	0x00017dc0


	//   ....[162]....
        /*05d0*/ 	.word	0x00017e90


	//   ....[163]....
        /*05d4*/ 	.word	0x00017f80


	//   ....[164]....
        /*05d8*/ 	.word	0x00017ff0


	//   ....[165]....
        /*05dc*/ 	.word	0x000180e0


	//   ....[166]....
        /*05e0*/ 	.word	0x00018150


	//   ....[167]....
        /*05e4*/ 	.word	0x00018250


	//   ....[168]....
        /*05e8*/ 	.word	0x000182d0


	//   ....[169]....
        /*05ec*/ 	.word	0x000183c0


	//   ....[170]....
        /*05f0*/ 	.word	0x00018430


	//   ....[171]....
        /*05f4*/ 	.word	0x00018500


	//   ....[172]....
        /*05f8*/ 	.word	0x00018610


	//----- nvinfo : EIATTR_REG_RECONFIG
	.align		4
.L_677:
        /*05fc*/ 	.byte	0x01, 0x54
	.zero		2


	//----- nvinfo : EIATTR_SYSCALL_OFFSETS
	.align		4
        /*0600*/ 	.byte	0x04, 0x46
        /*0602*/ 	.short	(.L_679 - .L_678)


	//   ....[0]....
.L_678:
        /*0604*/ 	.word	0x00001840


	//   ....[1]....
        /*0608*/ 	.word	0x00012170


	//   ....[2]....
        /*060c*/ 	.word	0x000122b0


	//   ....[3]....
        /*0610*/ 	.word	0x000123a0


	//   ....[4]....
        /*0614*/ 	.word	0x000131e0


	//----- nvinfo : EIATTR_MBARRIER_INSTR_OFFSETS
	.align		4
.L_679:
        /*0618*/ 	.byte	0x04, 0x39
        /*061a*/ 	.short	(.L_681 - .L_680)


	//   ....[0]....
.L_680:
        /*061c*/ 	.word	0x00000180
        /*0620*/ 	.word	0x000000ff
        /*0624*/ 	.word	0x00030800
        /*0628*/ 	.short	0x0100
        /*062a*/ 	.byte	0x08
	.zero		1


	//   ....[1]....
        /*062c*/ 	.word	0x00000190
        /*0630*/ 	.word	0x000000ff
        /*0634*/ 	.word	0x00030820
        /*0638*/ 	.short	0x0100
        /*063a*/ 	.byte	0x08
	.zero		1


	//   ....[2]....
        /*063c*/ 	.word	0x00000280
        /*0640*/ 	.word	0x000000ff
        /*0644*/ 	.word	0x00030830
        /*0648*/ 	.short	0x0100
        /*064a*/ 	.byte	0x08
	.zero		1


	//   ....[3]....
        /*064c*/ 	.word	0x00000290
        /*0650*/ 	.word	0x000000ff
        /*0654*/ 	.word	0x00030840
        /*0658*/ 	.short	0x0100
        /*065a*/ 	.byte	0x08
	.zero		1


	//   ....[4]....
        /*065c*/ 	.word	0x000002a0
        /*0660*/ 	.word	0x000000ff
        /*0664*/ 	.word	0x00030838
        /*0668*/ 	.short	0x0100
        /*066a*/ 	.byte	0x08
	.zero		1


	//   ....[5]....
        /*066c*/ 	.word	0x000002b0
        /*0670*/ 	.word	0x000000ff
        /*0674*/ 	.word	0x00030848
        /*0678*/ 	.short	0x0100
        /*067a*/ 	.byte	0x08
	.zero		1


	//   ....[6]....
        /*067c*/ 	.word	0x000003e0
        /*0680*/ 	.word	0x000000ff
        /*0684*/ 	.word	0x00030850
        /*0688*/ 	.short	0x0100
        /*068a*/ 	.byte	0x08
	.zero		1


	//   ....[7]....
        /*068c*/ 	.word	0x000003f0
        /*0690*/ 	.word	0x000000ff
        /*0694*/ 	.word	0x00030860
        /*0698*/ 	.short	0x0100
        /*069a*/ 	.byte	0x08
	.zero		1


	//   ....[8]....
        /*069c*/ 	.word	0x00000400
        /*06a0*/ 	.word	0x000000ff
        /*06a4*/ 	.word	0x00030858
        /*06a8*/ 	.short	0x0100
        /*06aa*/ 	.byte	0x08
	.zero		1


	//   ....[9]....
        /*06ac*/ 	.word	0x00000410
        /*06b0*/ 	.word	0x000000ff
        /*06b4*/ 	.word	0x00030868
        /*06b8*/ 	.short	0x0100
        /*06ba*/ 	.byte	0x08
	.zero		1


	//   ....[10]....
        /*06bc*/ 	.word	0x00000500
        /*06c0*/ 	.word	0x000000ff
        /*06c4*/ 	.word	0x00030870
        /*06c8*/ 	.short	0x0100
        /*06ca*/ 	.byte	0x06
	.zero		1


	//   ....[11]....
        /*06cc*/ 	.word	0x00000510
        /*06d0*/ 	.word	0x000000ff
        /*06d4*/ 	.word	0x00030880
        /*06d8*/ 	.short	0x0100
        /*06da*/ 	.byte	0x06
	.zero		1


	//   ....[12]....
        /*06dc*/ 	.word	0x00000520
        /*06e0*/ 	.word	0x000000ff
        /*06e4*/ 	.word	0x00030878
        /*06e8*/ 	.short	0x0100
        /*06ea*/ 	.byte	0x06
	.zero		1


	//   ....[13]....
        /*06ec*/ 	.word	0x00000530
        /*06f0*/ 	.word	0x000000ff
        /*06f4*/ 	.word	0x00030888
        /*06f8*/ 	.short	0x0100
        /*06fa*/ 	.byte	0x06
	.zero		1


	//   ....[14]....
        /*06fc*/ 	.word	0x00000660
        /*0700*/ 	.word	0x000000ff
        /*0704*/ 	.word	0x00030890
        /*0708*/ 	.short	0x0100
        /*070a*/ 	.byte	0x08
	.zero		1


	//   ....[15]....
        /*070c*/ 	.word	0x00000670
        /*0710*/ 	.word	0x000000ff
        /*0714*/ 	.word	0x000308a0
        /*0718*/ 	.short	0x0100
        /*071a*/ 	.byte	0x08
	.zero		1


	//   ....[16]....
        /*071c*/ 	.word	0x00000680
        /*0720*/ 	.word	0x000000ff
        /*0724*/ 	.word	0x00030898
        /*0728*/ 	.short	0x0100
        /*072a*/ 	.byte	0x08
	.zero		1


	//   ....[17]....
        /*072c*/ 	.word	0x00000690
        /*0730*/ 	.word	0x000000ff
        /*0734*/ 	.word	0x000308a8
        /*0738*/ 	.short	0x0100
        /*073a*/ 	.byte	0x08
	.zero		1


	//   ....[18]....
        /*073c*/ 	.word	0x000007d0
        /*0740*/ 	.word	0x000000ff
        /*0744*/ 	.word	0x000308b0
        /*0748*/ 	.short	0x0100
        /*074a*/ 	.byte	0x08
	.zero		1


	//   ....[19]....
        /*074c*/ 	.word	0x000007e0
        /*0750*/ 	.word	0x000000ff
        /*0754*/ 	.word	0x000308c0
        /*0758*/ 	.short	0x0100
        /*075a*/ 	.byte	0x08
	.zero		1


	//   ....[20]....
        /*075c*/ 	.word	0x000007f0
        /*0760*/ 	.word	0x000000ff
        /*0764*/ 	.word	0x000308b8
        /*0768*/ 	.short	0x0100
        /*076a*/ 	.byte	0x08
	.zero		1


	//   ....[21]....
        /*076c*/ 	.word	0x00000800
        /*0770*/ 	.word	0x000000ff
        /*0774*/ 	.word	0x000308c8
        /*0778*/ 	.short	0x0100
        /*077a*/ 	.byte	0x08
	.zero		1


	//   ....[22]....
        /*077c*/ 	.word	0x00001860
        /*0780*/ 	.word	0x000000ff
        /*0784*/ 	.word	0x00030800
        /*0788*/ 	.short	0x010a
        /*078a*/ 	.byte	0x27
	.zero		1


	//   ....[23]....
        /*078c*/ 	.word	0x000018f0
        /*0790*/ 	.word	0x000000ff
        /*0794*/ 	.word	0x00030830
        /*0798*/ 	.short	0x010a
        /*079a*/ 	.byte	0x27
	.zero		1


	//   ....[24]....
        /*079c*/ 	.word	0x00001950
        /*07a0*/ 	.word	0x000000ff
        /*07a4*/ 	.word	0x00030830
        /*07a8*/ 	.short	0x010a
        /*07aa*/ 	.byte	0x27
	.zero		1


	//   ....[25]....
        /*07ac*/ 	.word	0x00002660
        /*07b0*/ 	.word	0x000000ff
        /*07b4*/ 	.word	0x00000000
        /*07b8*/ 	.short	0x0101
        /*07ba*/ 	.byte	0x04
	.zero		1


	//   ....[26]....
        /*07bc*/ 	.word	0x00004f70
        /*07c0*/ 	.word	0x000000ff
        /*07c4*/ 	.word	0x00030830
        /*07c8*/ 	.short	0x010a
        /*07ca*/ 	.byte	0x3c
	.zero		1


	//   ....[27]....
        /*07cc*/ 	.word	0x00004fb0
        /*07d0*/ 	.word	0x000000ff
        /*07d4*/ 	.word	0x00030830
        /*07d8*/ 	.short	0x010a
        /*07da*/ 	.byte	0x3c
	.zero		1


	//   ....[28]....
        /*07dc*/ 	.word	0x00005a20
        /*07e0*/ 	.word	0x000000ff
        /*07e4*/ 	.word	0x00030850
        /*07e8*/ 	.short	0x010a
        /*07ea*/ 	.byte	0x0e
	.zero		1


	//   ....[29]....
        /*07ec*/ 	.word	0x00005a60
        /*07f0*/ 	.word	0x000000ff
        /*07f4*/ 	.word	0x00030850
        /*07f8*/ 	.short	0x010a
        /*07fa*/ 	.byte	0x0e
	.zero		1


	//   ....[30]....
        /*07fc*/ 	.word	0x00006190
        /*0800*/ 	.word	0x000000ff
        /*0804*/ 	.word	0x00000000
        /*0808*/ 	.short	0x0101
        /*080a*/ 	.byte	0x3c
	.zero		1


	//   ....[31]....
        /*080c*/ 	.word	0x00008570
        /*0810*/ 	.word	0x000000ff
        /*0814*/ 	.word	0x00000000
        /*0818*/ 	.short	0x0101
        /*081a*/ 	.byte	0x0e
	.zero		1


	//   ....[32]....
        /*081c*/ 	.word	0x00008a20
        /*0820*/ 	.word	0x000000ff
        /*0824*/ 	.word	0x00030830
        /*0828*/ 	.short	0x010a
        /*082a*/ 	.byte	0x05
	.zero		1


	//   ....[33]....
        /*082c*/ 	.word	0x00008a60
        /*0830*/ 	.word	0x000000ff
        /*0834*/ 	.word	0x00030830
        /*0838*/ 	.short	0x010a
        /*083a*/ 	.byte	0x05
	.zero		1


	//   ....[34]....
        /*083c*/ 	.word	0x000094d0
        /*0840*/ 	.word	0x000000ff
        /*0844*/ 	.word	0x00030850
        /*0848*/ 	.short	0x010a
        /*084a*/ 	.byte	0x05
	.zero		1


	//   ....[35]....
        /*084c*/ 	.word	0x00009510
        /*0850*/ 	.word	0x000000ff
        /*0854*/ 	.word	0x00030850
        /*0858*/ 	.short	0x010a
        /*085a*/ 	.byte	0x05
	.zero		1


	//   ....[36]....
        /*085c*/ 	.word	0x00009c00
        /*0860*/ 	.word	0x000000ff
        /*0864*/ 	.word	0x00000000
        /*0868*/ 	.short	0x0101
        /*086a*/ 	.byte	0x0a
	.zero		1


	//   ....[37]....
        /*086c*/ 	.word	0x0000ac70
        /*0870*/ 	.word	0x000000ff
        /*0874*/ 	.word	0x00000000
        /*0878*/ 	.short	0x0101
        /*087a*/ 	.byte	0x05
	.zero		1


	//   ....[38]....
        /*087c*/ 	.word	0x0000ae60
        /*0880*/ 	.word	0x000000ff
        /*0884*/ 	.word	0x00030830
        /*0888*/ 	.short	0x010a
        /*088a*/ 	.byte	0x3c
	.zero		1


	//   ....[39]....
        /*088c*/ 	.word	0x0000aea0
        /*0890*/ 	.word	0x000000ff
        /*0894*/ 	.word	0x00030830
        /*0898*/ 	.short	0x010a
        /*089a*/ 	.byte	0x3c
	.zero		1


	//   ....[40]....
        /*089c*/ 	.word	0x0000b910
        /*08a0*/ 	.word	0x000000ff
        /*08a4*/ 	.word	0x00030850
        /*08a8*/ 	.short	0x010a
        /*08aa*/ 	.byte	0x05
	.zero		1


	//   ....[41]....
        /*08ac*/ 	.word	0x0000b950
        /*08b0*/ 	.word	0x000000ff
        /*08b4*/ 	.word	0x00030850
        /*08b8*/ 	.short	0x010a
        /*08ba*/ 	.byte	0x05
	.zero		1


	//   ....[42]....
        /*08bc*/ 	.word	0x0000c080
        /*08c0*/ 	.word	0x000000ff
        /*08c4*/ 	.word	0x00000000
        /*08c8*/ 	.short	0x0101
        /*08ca*/ 	.byte	0x3c
	.zero		1


	//   ....[43]....
        /*08cc*/ 	.word	0x0000e460
        /*08d0*/ 	.word	0x000000ff
        /*08d4*/ 	.word	0x00000000
        /*08d8*/ 	.short	0x0101
        /*08da*/ 	.byte	0x05
	.zero		1


	//   ....[44]....
        /*08dc*/ 	.word	0x0000eb90
        /*08e0*/ 	.word	0x000000ff
        /*08e4*/ 	.word	0x00030850
        /*08e8*/ 	.short	0x010a
        /*08ea*/ 	.byte	0x05
	.zero		1


	//   ....[45]....
        /*08ec*/ 	.word	0x0000ebd0
        /*08f0*/ 	.word	0x000000ff
        /*08f4*/ 	.word	0x00030850
        /*08f8*/ 	.short	0x010a
        /*08fa*/ 	.byte	0x05
	.zero		1


	//   ....[46]....
        /*08fc*/ 	.word	0x0000f1e0
        /*0900*/ 	.word	0x000000ff
        /*0904*/ 	.word	0x00000000
        /*0908*/ 	.short	0x0101
        /*090a*/ 	.byte	0x04
	.zero		1


	//   ....[47]....
        /*090c*/ 	.word	0x0000ff10
        /*0910*/ 	.word	0x000000ff
        /*0914*/ 	.word	0x00000000
        /*0918*/ 	.short	0x0101
        /*091a*/ 	.byte	0x04
	.zero		1


	//   ....[48]....
        /*091c*/ 	.word	0x000129b0
        /*0920*/ 	.word	0x000000ff
        /*0924*/ 	.word	0x00030840
        /*0928*/ 	.short	0x010a
        /*092a*/ 	.byte	0x30
	.zero		1


	//   ....[49]....
        /*092c*/ 	.word	0x00012fa0
        /*0930*/ 	.word	0x000000ff
        /*0934*/ 	.word	0x00030830
        /*0938*/ 	.short	0x0107
        /*093a*/ 	.byte	0x30
	.zero		1


	//   ....[50]....
        /*093c*/ 	.word	0x00013010
        /*0940*/ 	.word	0x000000ff
        /*0944*/ 	.word	0x00030830
        /*0948*/ 	.short	0x0101
        /*094a*/ 	.byte	0x30
	.zero		1


	//   ....[51]....
        /*094c*/ 	.word	0x000139b0
        /*0950*/ 	.word	0x000000ff
        /*0954*/ 	.word	0x00030800
        /*0958*/ 	.short	0x0107
        /*095a*/ 	.byte	0x30
	.zero		1


	//   ....[52]....
        /*095c*/ 	.word	0x00013a10
        /*0960*/ 	.word	0x000000ff
        /*0964*/ 	.word	0x00030800
        /*0968*/ 	.short	0x0101
        /*096a*/ 	.byte	0x30
	.zero		1


	//   ....[53]....
        /*096c*/ 	.word	0x00013a30
        /*0970*/ 	.word	0x000000ff
        /*0974*/ 	.word	0x00030820
        /*0978*/ 	.short	0x010a
        /*097a*/ 	.byte	0x30
	.zero		1


	//   ....[54]....
        /*097c*/ 	.word	0x00013e20
        /*0980*/ 	.word	0x00000013
        /*0984*/ 	.word	0x00030840
        /*0988*/ 	.short	0x010a
        /*098a*/ 	.byte	0x3f
	.zero		1


	//   ....[55]....
        /*098c*/ 	.word	0x00014360
        /*0990*/ 	.word	0x00000013
        /*0994*/ 	.word	0x00030830
        /*0998*/ 	.short	0x0107
        /*099a*/ 	.byte	0x3f
	.zero		1


	//   ....[56]....
        /*099c*/ 	.word	0x00014410
        /*09a0*/ 	.word	0x00000013
        /*09a4*/ 	.word	0x00030830
        /*09a8*/ 	.short	0x0101
        /*09aa*/ 	.byte	0x3f
	.zero		1


	//   ....[57]....
        /*09ac*/ 	.word	0x00014470
        /*09b0*/ 	.word	0x00000006
        /*09b4*/ 	.word	0x00030860
        /*09b8*/ 	.short	0x010a
        /*09ba*/ 	.byte	0x3f
	.zero		1


	//   ....[58]....
        /*09bc*/ 	.word	0x00014920
        /*09c0*/ 	.word	0x00000006
        /*09c4*/ 	.word	0x00030850
        /*09c8*/ 	.short	0x0107
        /*09ca*/ 	.byte	0x3f
	.zero		1


	//   ....[59]....
        /*09cc*/ 	.word	0x00014a90
        /*09d0*/ 	.word	0x00000006
        /*09d4*/ 	.word	0x00030850
        /*09d8*/ 	.short	0x0101
        /*09da*/ 	.byte	0x3f
	.zero		1


	//   ....[60]....
        /*09dc*/ 	.word	0x00014c10
        /*09e0*/ 	.word	0x00000000
        /*09e4*/ 	.word	0x00030860
        /*09e8*/ 	.short	0x010a
        /*09ea*/ 	.byte	0x3f
	.zero		1


	//   ....[61]....
        /*09ec*/ 	.word	0x00015140
        /*09f0*/ 	.word	0x00000000
        /*09f4*/ 	.word	0x00030850
        /*09f8*/ 	.short	0x0107
        /*09fa*/ 	.byte	0x3f
	.zero		1


	//   ....[62]....
        /*09fc*/ 	.word	0x000151f0
        /*0a00*/ 	.word	0x00000000
        /*0a04*/ 	.word	0x00030850
        /*0a08*/ 	.short	0x0101
        /*0a0a*/ 	.byte	0x3f
	.zero		1


	//   ....[63]....
        /*0a0c*/ 	.word	0x00015290
        /*0a10*/ 	.word	0x00000007
        /*0a14*/ 	.word	0x00030820
        /*0a18*/ 	.short	0x010a
        /*0a1a*/ 	.byte	0x3f
	.zero		1


	//   ....[64]....
        /*0a1c*/ 	.word	0x00015410
        /*0a20*/ 	.word	0x00000005
        /*0a24*/ 	.word	0x00030840
        /*0a28*/ 	.short	0x010a
        /*0a2a*/ 	.byte	0x3f
	.zero		1


	//   ....[65]....
        /*0a2c*/ 	.word	0x000154b0
        /*0a30*/ 	.word	0x00000007
        /*0a34*/ 	.word	0x00030840
        /*0a38*/ 	.short	0x010a
        /*0a3a*/ 	.byte	0x3f
	.zero		1


	//   ....[66]....
        /*0a3c*/ 	.word	0x000154f0
        /*0a40*/ 	.word	0x00000005
        /*0a44*/ 	.word	0x00030860
        /*0a48*/ 	.short	0x010a
        /*0a4a*/ 	.byte	0x3f
	.zero		1


	//   ....[67]....
        /*0a4c*/ 	.word	0x00015530
        /*0a50*/ 	.word	0x00000007
        /*0a54*/ 	.word	0x00030860
        /*0a58*/ 	.short	0x010a
        /*0a5a*/ 	.byte	0x3f
	.zero		1


	//   ....[68]....
        /*0a5c*/ 	.word	0x000155a0
        /*0a60*/ 	.word	0x00000003
        /*0a64*/ 	.word	0x00030800
        /*0a68*/ 	.short	0x010a
        /*0a6a*/ 	.byte	0x3f
	.zero		1


	//   ....[69]....
        /*0a6c*/ 	.word	0x00015600
        /*0a70*/ 	.word	0x00000003
        /*0a74*/ 	.word	0x00030830
        /*0a78*/ 	.short	0x010a
        /*0a7a*/ 	.byte	0x3f
	.zero		1


	//   ....[70]....
        /*0a7c*/ 	.word	0x00015660
        /*0a80*/ 	.word	0x00000009
        /*0a84*/ 	.word	0x00030830
        /*0a88*/ 	.short	0x010a
        /*0a8a*/ 	.byte	0x3f
	.zero		1


	//   ....[71]....
        /*0a8c*/ 	.word	0x000156c0
        /*0a90*/ 	.word	0x00000009
        /*0a94*/ 	.word	0x00030850
        /*0a98*/ 	.short	0x010a
        /*0a9a*/ 	.byte	0x3f
	.zero		1


	//   ....[72]....
        /*0a9c*/ 	.word	0x00015720
        /*0aa0*/ 	.word	0x00000009
        /*0aa4*/ 	.word	0x00030830
        /*0aa8*/ 	.short	0x010a
        /*0aaa*/ 	.byte	0x3f
	.zero		1


	//   ....[73]....
        /*0aac*/ 	.word	0x00015780
        /*0ab0*/ 	.word	0x00000009
        /*0ab4*/ 	.word	0x00030850
        /*0ab8*/ 	.short	0x010a
        /*0aba*/ 	.byte	0x3f
	.zero		1


	//   ....[74]....
        /*0abc*/ 	.word	0x000157e0
        /*0ac0*/ 	.word	0x00000009
        /*0ac4*/ 	.word	0x00030830
        /*0ac8*/ 	.short	0x010a
        /*0aca*/ 	.byte	0x3f
	.zero		1


	//   ....[75]....
        /*0acc*/ 	.word	0x00015840
        /*0ad0*/ 	.word	0x00000009
        /*0ad4*/ 	.word	0x00030850
        /*0ad8*/ 	.short	0x010a
        /*0ada*/ 	.byte	0x3f
	.zero		1


	//   ....[76]....
        /*0adc*/ 	.word	0x000158a0
        /*0ae0*/ 	.word	0x00000005
        /*0ae4*/ 	.word	0x00030850
        /*0ae8*/ 	.short	0x010a
        /*0aea*/ 	.byte	0x3f
	.zero		1


	//   ....[77]....
        /*0aec*/ 	.word	0x00015980
        /*0af0*/ 	.word	0x00000003
        /*0af4*/ 	.word	0x00030840
        /*0af8*/ 	.short	0x010a
        /*0afa*/ 	.byte	0x3f
	.zero		1


	//   ....[78]....
        /*0afc*/ 	.word	0x00016b90
        /*0b00*/ 	.word	0x00000003
        /*0b04*/ 	.word	0x00030820
        /*0b08*/ 	.short	0x010a
        /*0b0a*/ 	.byte	0x3f
	.zero		1


	//   ....[79]....
        /*0b0c*/ 	.word	0x00016be0
        /*0b10*/ 	.word	0x00000013
        /*0b14*/ 	.word	0x00030840
        /*0b18*/ 	.short	0x010a
        /*0b1a*/ 	.byte	0x3f
	.zero		1


	//   ....[80]....
        /*0b1c*/ 	.word	0x00017370
        /*0b20*/ 	.word	0x00000006
        /*0b24*/ 	.word	0x00030860
        /*0b28*/ 	.short	0x010a
        /*0b2a*/ 	.byte	0x3f
	.zero		1


	//   ....[81]....
        /*0b2c*/ 	.word	0x00017c70
        /*0b30*/ 	.word	0x00000000
        /*0b34*/ 	.word	0x00030860
        /*0b38*/ 	.short	0x010a
        /*0b3a*/ 	.byte	0x3f
	.zero		1


	//   ....[82]....
        /*0b3c*/ 	.word	0x00018530
        /*0b40*/ 	.word	0x00000007
        /*0b44*/ 	.word	0x00030820
        /*0b48*/ 	.short	0x010a
        /*0b4a*/ 	.byte	0x3f
	.zero		1


	//   ....[83]....
        /*0b4c*/ 	.word	0x000186d0
        /*0b50*/ 	.word	0x00000005
        /*0b54*/ 	.word	0x00030840
        /*0b58*/ 	.short	0x010a
        /*0b5a*/ 	.byte	0x3f
	.zero		1


	//   ....[84]....
        /*0b5c*/ 	.word	0x00018720
        /*0b60*/ 	.word	0x00000007
        /*0b64*/ 	.word	0x00030840
        /*0b68*/ 	.short	0x010a
        /*0b6a*/ 	.byte	0x3f
	.zero		1


	//   ....[85]....
        /*0b6c*/ 	.word	0x00018770
        /*0b70*/ 	.word	0x00000005
        /*0b74*/ 	.word	0x00030860
        /*0b78*/ 	.short	0x010a
        /*0b7a*/ 	.byte	0x3f
	.zero		1


	//----- nvinfo : EIATTR_NUM_MBARRIERS
	.align		4
.L_681:
        /*0b7c*/ 	.byte	0x03, 0x38
        /*0b7e*/ 	.short	0x0016


	//----- nvinfo : EIATTR_EXIT_INSTR_OFFSETS
	.align		4
        /*0b80*/ 	.byte	0x04, 0x1c
        /*0b82*/ 	.short	(.L_683 - .L_682)


	//   ....[0]....
.L_682:
        /*0b84*/ 	.word	0x00015580


	//----- nvinfo : EIATTR_MAX_THREADS
	.align		4
.L_683:
        /*0b88*/ 	.byte	0x04, 0x05
        /*0b8a*/ 	.short	(.L_685 - .L_684)
.L_684:
        /*0b8c*/ 	.word	0x00000180
        /*0b90*/ 	.word	0x00000001
        /*0b94*/ 	.word	0x00000001


	//----- nvinfo : EIATTR_CRS_STACK_SIZE
	.align		4
.L_685:
        /*0b98*/ 	.byte	0x04, 0x1e
        /*0b9a*/ 	.short	(.L_687 - .L_686)
.L_686:
        /*0b9c*/ 	.word	0x00000000


	//----- nvinfo : EIATTR_CBANK_PARAM_SIZE
	.align		4
.L_687:
        /*0ba0*/ 	.byte	0x03, 0x19
        /*0ba2*/ 	.short	0x0a70


	//----- nvinfo : EIATTR_PARAM_CBANK
	.align		4
        /*0ba4*/ 	.byte	0x04, 0x0a
        /*0ba6*/ 	.short	(.L_689 - .L_688)
	.align		4
.L_688:
        /*0ba8*/ 	.word	index@(.nv.constant0._ZN7cutlass13device_kernelIN5flash11enable_sm90INS1_16FlashAttnFwdSm90INS1_25CollectiveMainloopFwdSm90ILi2EN4cute5tupleIJNS5_1CILi1EEES8_S8_EEENS6_IJNS7_ILi128EEENS7_ILi96EEENS7_ILi192EEEEEELi192ENS_10bfloat16_tEfNS_4arch4Sm90ELb0ELb1ELb1ELb0ELb1ELb0ELb0ELb1ELb1ELb1ELb1ELb0EEENS1_21CollectiveEpilogueFwdINS6_IJSA_SC_SB_EEES9_SE_SG_Li256ELb0ELb1ELb1ELb0EEENS1_19SingleTileSchedulerILb0ELb1ELb1ELi128EEEEEEEEEvNT_6ParamsE)
        /*0bac*/ 	.short	0x0210
        /*0bae*/ 	.short	0x0a70


	//----- nvinfo : EIATTR_SW_WAR
	.align		4
.L_689:
        /*0bb0*/ 	.byte	0x04, 0x36
        /*0bb2*/ 	.short	(.L_691 - .L_690)
.L_690:
        /*0bb4*/ 	.word	0x00000008
.L_691:


//--------------------- .nv.info._ZN7cutlass13device_kernelIN5flash11enable_sm90INS1_16FlashAttnFwdSm90INS1_25CollectiveMainloopFwdSm90ILi2EN4cute5tupleIJNS5_1CILi1EEES8_S8_EEENS6_IJNS7_ILi128EEENS7_ILi96EEENS7_ILi192EEEEEELi192ENS_10bfloat16_tEfNS_4arch4Sm90ELb0ELb1ELb1ELb1ELb1ELb0ELb0ELb1ELb1ELb1ELb1ELb0EEENS1_21CollectiveEpilogueFwdINS6_IJSA_SC_SB_EEES9_SE_SG_Li256ELb1ELb1ELb1ELb0EEENS1_36VarlenDynamicPersistentTileSchedulerILi128ELi96ELi256ELi128ELb1ELb1ELb1ELb1ELb0ELb1EEEEEEEEEvNT_6ParamsE --------------------------
	.section	.nv.info._ZN7cutlass13device_kernelIN5flash11enable_sm90INS1_16FlashAttnFwdSm90INS1_25CollectiveMainloopFwdSm90ILi2EN4cute5tupleIJNS5_1CILi1EEES8_S8_EEENS6_IJNS7_ILi128EEENS7_ILi96EEENS7_ILi192EEEEEELi192ENS_10bfloat16_tEfNS_4arch4Sm90ELb0ELb1ELb1ELb1ELb1ELb0ELb0ELb1ELb1ELb1ELb1ELb0EEENS1_21CollectiveEpilogueFwdINS6_IJSA_SC_SB_EEES9_SE_SG_Li256ELb1ELb1ELb1ELb0EEENS1_36VarlenDynamicPersistentTileSchedulerILi128ELi96ELi256ELi128ELb1ELb1ELb1ELb1ELb0ELb1EEEEEEEEEvNT_6ParamsE,"",@"SHT_CUDA_INFO"
	.sectionflags	@""
	.align	4


	//----- nvinfo : EIATTR_CUDA_API_VERSION
	.align		4
        /*0000*/ 	.byte	0x04, 0x37
        /*0002*/ 	.short	(.L_693 - .L_692)
.L_692:
        /*0004*/ 	.word	0x00000082


	//----- nvinfo : EIATTR_KPARAM_INFO
	.align		4
.L_693:
        /*0008*/ 	.byte	0x04, 0x17
        /*000a*/ 	.short	(.L_695 - .L_694)
.L_694:
        /*000c*/ 	.word	0x00000000
        /*0010*/ 	.short	0x0000
        /*0012*/ 	.short	0x0070
        /*0014*/ 	.byte	0x00, 0xf0, 0x01, 0x2a


	//----- nvinfo : EIATTR_SPARSE_MMA_MASK
	.align		4
.L_695:
        /*0018*/ 	.byte	0x03, 0x50
        /*001a*/ 	.short	0x0000


	//----- nvinfo : EIATTR_MAXREG_COUNT
	.align		4
        /*001c*/ 	.byte	0x03, 0x1b
        /*001e*/ 	.short	0x00a8


	//----- nvinfo : EIATTR_NUM_BARRIERS
	.align		4
        /*0020*/ 	.byte	0x02, 0x4c
        /*0022*/ 	.byte	0x09
	.zero		1


	//----- nvinfo : EIATTR_EXTERNS
	.align		4
        /*0024*/ 	.byte	0x04, 0x0f
        /*0026*/ 	.short	(.L_697 - .L_696)


	//   ....[0]....
	.align		4
.L_696:
        /*0028*/ 	.word	index@(__assertfail)


	//----- nvinfo : EIATTR_ANNOTATIONS
	.align		4
.L_697:
        /*002c*/ 	.byte	0x04, 0x55
        /*002e*/ 	.short	(.L_699 - .L_698)


	//   ....[0]....
.L_698:
        /* <DEDUP_REMOVED lines=14> */


	//----- nvinfo : EIATTR_MERCURY_ISA_VERSION
	.align		4
.L_699:
        /*0100*/ 	.byte	0x03, 0x5f
        /*0102*/ 	.short	0x0101


	//----- nvinfo : EIATTR_UNUSED_LOAD_BYTE_OFFSET
	.align		4
        /*0104*/ 	.byte	0x04, 0x44
        /*0106*/ 	.short	(.L_701 - .L_700)


	//   ....[0]....
.L_700:
        /*0108*/ 	.word	0x00000950
        /*010c*/ 	.word	0x0000fff0


	//   ....[1]....
        /*0110*/ 	.word	0x0000fe10
        /*0114*/ 	.word	0x0000fff0


	//----- nvinfo : EIATTR_INT_WARP_WIDE_INSTR_OFFSETS
	.align		4
.L_701:
        /*0118*/ 	.byte	0x04, 0x31
        /*011a*/ 	.short	(.L_703 - .L_702)


	//   ....[0]....
.L_702:
        /*011c*/ 	.word	0x000000c0


	//   ....[1]....
        /*0120*/ 	.word	0x000000d0


	//   ....[2]....
        /*0124*/ 	.word	0x00000170


	//   ....[3]....
        /*0128*/ 	.word	0x00015880


	//   ....[4]....
        /*012c*/ 	.word	0x00015910


	//   ....[5]....
        /*0130*/ 	.word	0x000186b0


	//   ....[6]....
        /*0134*/ 	.word	0x00018740


	//----- nvinfo : EIATTR_COOP_GROUP_MASK_REGIDS
	.align		4
.L_703:
        /*0138*/ 	.byte	0x04, 0x29
        /*013a*/ 	.short	(.L_705 - .L_704)


	//   ....[0]....
.L_704:
        /*013c*/ 	.word	0xffffffff


	//   ....[1]....
        /*0140*/ 	.word	0xffffffff


	//   ....[2]....
        /*0144*/ 	.word	0xffffffff


	//   ....[3]....
        /*0148*/ 	.word	0xffffffff


	//   ....[4]....
        /*014c*/ 	.word	0xffffffff


	//   ....[5]....
        /*0150*/ 	.word	0xffffffff


	//   ....[6]....
        /*0154*/ 	.word	0xffffffff


	//   ....[7]....
        /*0158*/ 	.word	0xffffffff


	//   ....[8]....
        /*015c*/ 	.word	0xffffffff


	//   ....[9]....
        /*0160*/ 	.word	0xffffffff


	//   ....[10]....
        /*0164*/ 	.word	0xffffffff


	//   ....[11]....
        /*0168*/ 	.word	0xffffffff


	//   ....[12]....
        /*016c*/ 	.word	0xffffffff


	//   ....[13]....
        /*0170*/ 	.word	0xffffffff


	//   ....[14]....
        /*0174*/ 	.word	0xffffffff


	//   ....[15]....
        /*0178*/ 	.word	0xffffffff


	//   ....[16]....
        /*017c*/ 	.word	0xffffffff


	//   ....[17]....
        /*0180*/ 	.word	0xffffffff


	//   ....[18]....
        /*0184*/ 	.word	0xffffffff


	//   ....[19]....
        /*0188*/ 	.word	0xffffffff


	//   ....[20]....
        /*018c*/ 	.word	0xffffffff


	//   ....[21]....
        /*0190*/ 	.word	0xffffffff


	//   ....[22]....
        /*0194*/ 	.word	0xffffffff


	//   ....[23]....
        /*0198*/ 	.word	0xffffffff


	//   ....[24]....
        /*019c*/ 	.word	0xffffffff


	//   ....[25]....
        /*01a0*/ 	.word	0xffffffff


	//   ....[26]....
        /*01a4*/ 	.word	0xffffffff


	//   ....[27]....
        /*01a8*/ 	.word	0xffffffff


	//   ....[28]....
        /*01ac*/ 	.word	0xffffffff


	//   ....[29]....
        /*01b0*/ 	.word	0xffffffff


	//   ....[30]....
        /*01b4*/ 	.word	0xffffffff


	//   ....[31]....
        /*01b8*/ 	.word	0xffffffff


	//   ....[32]....
        /*01bc*/ 	.word	0xffffffff


	//   ....[33]....
        /*01c0*/ 	.word	0xffffffff


	//   ....[34]....
        /*01c4*/ 	.word	0xffffffff


	//   ....[35]....
        /*01c8*/ 	.word	0xffffffff


	//   ....[36]....
        /*01cc*/ 	.word	0xffffffff


	//   ....[37]....
        /*01d0*/ 	.word	0xffffffff


	//   ....[38]....
        /*01d4*/ 	.word	0xffffffff


	//   ....[39]....
        /*01d8*/ 	.word	0xffffffff


	//   ....[40]....
        /*01dc*/ 	.word	0xffffffff


	//   ....[41]....
        /*01e0*/ 	.word	0xffffffff


	//   ....[42]....
        /*01e4*/ 	.word	0xffffffff


	//   ....[43]....
        /*01e8*/ 	.word	0xffffffff


	//   ....[44]....
        /*01ec*/ 	.word	0xffffffff


	//   ....[45]....
        /*01f0*/ 	.word	0xffffffff


	//   ....[46]....
        /*01f4*/ 	.word	0xffffffff


	//   ....[47]....
        /*01f8*/ 	.word	0xffffffff


	//   ....[48]....
        /*01fc*/ 	.word	0xffffffff


	//   ....[49]....
        /*0200*/ 	.word	0xffffffff


	//   ....[50]....
        /*0204*/ 	.word	0xffffffff


	//   ....[51]....
        /*0208*/ 	.word	0xffffffff


	//   ....[52]....
        /*020c*/ 	.word	0xffffffff


	//   ....[53]....
        /*0210*/ 	.word	0xffffffff


	//   ....[54]....
        /*0214*/ 	.word	0xffffffff


	//   ....[55]....
        /*0218*/ 	.word	0xffffffff


	//   ....[56]....
        /*021c*/ 	.word	0xffffffff


	//   ....[57]....
        /*0220*/ 	.word	0xffffffff


	//   ....[58]....
        /*0224*/ 	.word	0xffffffff


	//   ....[59]....
        /*0228*/ 	.word	0xffffffff


	//   ....[60]....
        /*022c*/ 	.word	0xffffffff


	//   ....[61]....
        /*0230*/ 	.word	0xffffffff


	//   ....[62]....
        /*0234*/ 	.word	0xffffffff


	//   ....[63]....
        /*0238*/ 	.word	0xffffffff


	//   ....[64]....
        /*023c*/ 	.word	0xffffffff


	//   ....[65]....
        /*0240*/ 	.word	0xffffffff


	//   ....[66]....
        /*0244*/ 	.word	0xffffffff


	//   ....[67]....
        /*0248*/ 	.word	0xffffffff


	//   ....[68]....
        /*024c*/ 	.word	0xffffffff


	//   ....[69]....
        /*0250*/ 	.word	0xffffffff


	//   ....[70]....
        /*0254*/ 	.word	0xffffffff


	//   ....[71]....
        /*0258*/ 	.word	0xffffffff


	//   ....[72]....
        /*025c*/ 	.word	0xffffffff


	//   ....[73]....
        /*0260*/ 	.word	0xffffffff


	//   ....[74]....
        /*0264*/ 	.word	0xffffffff


	//   ....[75]....
        /*0268*/ 	.word	0xffffffff


	//   ....[76]....
        /*026c*/ 	.word	0xffffffff


	//   ....[77]....
        /*0270*/ 	.word	0xffffffff


	//   ....[78]....
        /*0274*/ 	.word	0xffffffff


	//   ....[79]....
        /*0278*/ 	.word	0xffffffff


	//   ....[80]....
        /*027c*/ 	.word	0xffffffff


	//   ....[81]....
        /*0280*/ 	.word	0xffffffff


	//   ....[82]....
        /*0284*/ 	.word	0xffffffff


	//   ....[83]....
        /*0288*/ 	.word	0xffffffff


	//   ....[84]....
        /*028c*/ 	.word	0xffffffff


	//   ....[85]....
        /*0290*/ 	.word	0xffffffff


	//   ....[86]....
        /*0294*/ 	.word	0xffffffff


	//   ....[87]....
        /*0298*/ 	.word	0xffffffff


	//   ....[88]....
        /*029c*/ 	.word	0xffffffff


	//   ....[89]....
        /*02a0*/ 	.word	0xffffffff


	//   ....[90]....
        /*02a4*/ 	.word	0xffffffff


	//   ....[91]....
        /*02a8*/ 	.word	0xffffffff


	//   ....[92]....
        /*02ac*/ 	.word	0xffffffff


	//   ....[93]....
        /*02b0*/ 	.word	0xffffffff


	//   ....[94]....
        /*02b4*/ 	.word	0xffffffff


	//   ....[95]....
        /*02b8*/ 	.word	0xffffffff


	//   ....[96]....
        /*02bc*/ 	.word	0xffffffff


	//   ....[97]....
        /*02c0*/ 	.word	0xffffffff


	//   ....[98]....
        /*02c4*/ 	.word	0xffffffff


	//   ....[99]....
        /*02c8*/ 	.word	0xffffffff


	//   ....[100]....
        /*02cc*/ 	.word	0xffffffff


	//   ....[101]....
        /*02d0*/ 	.word	0xffffffff


	//   ....[102]....
        /*02d4*/ 	.word	0xffffffff


	//   ....[103]....
        /*02d8*/ 	.word	0xffffffff


	//   ....[104]....
        /*02dc*/ 	.word	0xffffffff


	//   ....[105]....
        /*02e0*/ 	.word	0xffffffff


	//   ....[106]....
        /*02e4*/ 	.word	0xffffffff


	//   ....[107]....
        /*02e8*/ 	.word	0xffffffff


	//   ....[108]....
        /*02ec*/ 	.word	0xffffffff


	//   ....[109]....
        /*02f0*/ 	.word	0xffffffff


	//   ....[110]....
        /*02f4*/ 	.word	0xffffffff


	//   ....[111]....
        /*02f8*/ 	.word	0xffffffff


	//   ....[112]....
        /*02fc*/ 	.word	0xffffffff


	//   ....[113]....
        /*0300*/ 	.word	0xffffffff


	//   ....[114]....
        /*0304*/ 	.word	0xffffffff


	//   ....[115]....
        /*0308*/ 	.word	0xffffffff


	//   ....[116]....
        /*030c*/ 	.word	0xffffffff


	//   ....[117]....
        /*0310*/ 	.word	0xffffffff


	//   ....[118]....
        /*0314*/ 	.word	0xffffffff


	//   ....[119]....
        /*0318*/ 	.word	0xffffffff


	//   ....[120]....
        /*031c*/ 	.word	0xffffffff


	//   ....[121]....
        /*0320*/ 	.word	0xffffffff


	//   ....[122]....
        /*0324*/ 	.word	0xffffffff


	//   ....[123]....
        /*0328*/ 	.word	0xffffffff


	//   ....[124]....
        /*032c*/ 	.word	0xffffffff


	//   ....[125]....
        /*0330*/ 	.word	0xffffffff


	//   ....[126]....
        /*0334*/ 	.word	0xffffffff


	//   ....[127]....
        /*0338*/ 	.word	0xffffffff


	//   ....[128]....
        /*033c*/ 	.word	0xffffffff


	//   ....[129]....
        /*0340*/ 	.word	0xffffffff


	//   ....[130]....
        /*0344*/ 	.word	0xffffffff


	//   ....[131]....
        /*0348*/ 	.word	0xffffffff


	//   ....[132]....
        /*034c*/ 	.word	0xffffffff


	//   ....[133]....
        /*0350*/ 	.word	0xffffffff


	//   ....[134]....
        /*0354*/ 	.word	0xffffffff


	//   ....[135]....
        /*0358*/ 	.word	0xffffffff


	//   ....[136]....
        /*035c*/ 	.word	0xffffffff


	//   ....[137]....
        /*0360*/ 	.word	0xffffffff


	//   ....[138]....
        /*0364*/ 	.word	0xffffffff


	//   ....[139]....
        /*0368*/ 	.word	0xffffffff


	//   ....[140]....
        /*036c*/ 	.word	0xffffffff


	//   ....[141]....
        /*0370*/ 	.word	0xffffffff


	//   ....[142]....
        /*0374*/ 	.word	0xffffffff


	//   ....[143]....
        /*0378*/ 	.word	0xffffffff


	//   ....[144]....
        /*037c*/ 	.word	0xffffffff


	//   ....[145]....
        /*0380*/ 	.word	0xffffffff


	//   ....[146]....
        /*0384*/ 	.word	0xffffffff


	//   ....[147]....
        /*0388*/ 	.word	0xffffffff


	//   ....[148]....
        /*038c*/ 	.word	0xffffffff


	//   ....[149]....
        /*0390*/ 	.word	0xffffffff


	//   ....[150]....
        /*0394*/ 	.word	0xffffffff


	//   ....[151]....
        /*0398*/ 	.word	0xffffffff


	//   ....[152]....
        /*039c*/ 	.word	0xffffffff


	//   ....[153]....
        /*03a0*/ 	.word	0xffffffff


	//   ....[154]....
        /*03a4*/ 	.word	0xffffffff


	//   ....[155]....
        /*03a8*/ 	.word	0xffffffff


	//   ....[156]....
        /*03ac*/ 	.word	0xffffffff


	//   ....[157]....
        /*03b0*/ 	.word	0x0500000f


	//   ....[158]....
        /*03b4*/ 	.word	0x0500000f


	//   ....[159]....
        /*03b8*/ 	.word	0x0500000f


	//   ....[160]....
        /*03bc*/ 	.word	0x0500000f


	//   ....[161]....
        /*03c0*/ 	.word	0x0500000f


	//   ....[162]....
        /*03c4*/ 	.word	0x0500000f


	//   ....[163]....
        /*03c8*/ 	.word	0x0500000f


	//   ....[164]....
        /*03cc*/ 	.word	0x0500000f


	//   ....[165]....
        /*03d0*/ 	.word	0x0500000f


	//   ....[166]....
        /*03d4*/ 	.word	0x0500000f


	//   ....[167]....
        /*03d8*/ 	.word	0x0500000f


	//   ....[168]....
        /*03dc*/ 	.word	0x0500000f


	//   ....[169]....
        /*03e0*/ 	.word	0x0500000f


	//   ....[170]....
        /*03e4*/ 	.word	0x0500000f


	//   ....[171]....
        /*03e8*/ 	.word	0x0500000f


	//   ....[172]....
        /*03ec*/ 	.word	0x0500000f


	//   ....[173]....
        /*03f0*/ 	.word	0x0500000f


	//   ....[174]....
        /*03f4*/ 	.word	0x0500000f


	//   ....[175]....
        /*03f8*/ 	.word	0x0500000f


	//   ....[176]....
        /*03fc*/ 	.word	0x0500000f


	//   ....[177]....
        /*0400*/ 	.word	0x0500000f


	//   ....[178]....
        /*0404*/ 	.word	0x0500000f


	//   ....[179]....
        /*0408*/ 	.word	0x0500000f


	//   ....[180]....
        /*040c*/ 	.word	0x0500000f


	//   ....[181]....
        /*0410*/ 	.word	0x0500000f


	//   ....[182]....
        /*0414*/ 	.word	0x0500000f


	//   ....[183]....
        /*0418*/ 	.word	0x0500000f


	//   ....[184]....
        /*041c*/ 	.word	0x0500000f


	//   ....[185]....
        /*0420*/ 	.word	0x0500000f


	//   ....[186]....
        /*0424*/ 	.word	0x0500000f


	//   ....[187]....
        /*0428*/ 	.word	0x0500000f


	//   ....[188]....
        /*042c*/ 	.word	0x0500000f


	//   ....[189]....
        /*0430*/ 	.word	0x0500000f


	//   ....[190]....
        /*0434*/ 	.word	0x0500000f


	//   ....[191]....
        /*0438*/ 	.word	0x0500000f


	//   ....[192]....
        /*043c*/ 	.word	0x0500000f


	//   ....[193]....
        /*0440*/ 	.word	0x0500000f


	//   ....[194]....
        /*0444*/ 	.word	0x0500000f


	//   ....[195]....
        /*0448*/ 	.word	0x0500000f


	//   ....[196]....
        /*044c*/ 	.word	0x0500000f


	//   ....[197]....
        /*0450*/ 	.word	0x0500000f


	//   ....[198]....
        /*0454*/ 	.word	0x0500000f


	//   ....[199]....
        /*0458*/ 	.word	0x0500000f


	//   ....[200]....
        /*045c*/ 	.word	0x0500000f


	//   ....[201]....
        /*0460*/ 	.word	0x0500000f


	//   ....[202]....
        /*0464*/ 	.word	0x0500000f


	//   ....[203]....
        /*0468*/ 	.word	0x0500000f


	//   ....[204]....
        /*046c*/ 	.word	0x0500000f


	//   ....[205]....
        /*0470*/ 	.word	0x0500000f


	//   ....[206]....
        /*0474*/ 	.word	0x0500000f


	//   ....[207]....
        /*0478*/ 	.word	0x0500000f


	//   ....[208]....
        /*047c*/ 	.word	0x0500000f


	//   ....[209]....
        /*0480*/ 	.word	0x0500000f


	//   ....[210]....
        /*0484*/ 	.word	0x0500000f


	//   ....[211]....
        /*0488*/ 	.word	0x0500000f


	//   ....[212]....
        /*048c*/ 	.word	0x0500000f


	//   ....[213]....
        /*0490*/ 	.word	0x0500000f


	//   ....[214]....
        /*0494*/ 	.word	0x0500000f


	//   ....[215]....
        /*0498*/ 	.word	0x0500000f


	//   ....[216]....
        /*049c*/ 	.word	0x0500000f


	//   ....[217]....
        /*04a0*/ 	.word	0x0500000f


	//   ....[218]....
        /*04a4*/ 	.word	0x0500000f


	//   ....[219]....
        /*04a8*/ 	.word	0x0500000f


	//   ....[220]....
        /*04ac*/ 	.word	0x0500000f


	//   ....[221]....
        /*04b0*/ 	.word	0x0500000f


	//   ....[222]....
        /*04b4*/ 	.word	0x0500000f


	//   ....[223]....
        /*04b8*/ 	.word	0x0500000f


	//   ....[224]....
        /*04bc*/ 	.word	0x0500000f


	//   ....[225]....
        /*04c0*/ 	.word	0x0500000f


	//   ....[226]....
        /*04c4*/ 	.word	0x0500000f


	//   ....[227]....
        /*04c8*/ 	.word	0x0500000f


	//   ....[228]....
        /*04cc*/ 	.word	0x0500000f


	//   ....[229]....
        /*04d0*/ 	.word	0x0500000f


	//   ....[230]....
        /*04d4*/ 	.word	0x0500000f


	//   ....[231]....
        /*04d8*/ 	.word	0x0500000f


	//   ....[232]....
        /*04dc*/ 	.word	0x0500000f


	//   ....[233]....
        /*04e0*/ 	.word	0x0500000f


	//   ....[234]....
        /*04e4*/ 	.word	0x0500000f


	//   ....[235]....
        /*04e8*/ 	.word	0x0500000f


	//   ....[236]....
        /*04ec*/ 	.word	0x0500000f


	//   ....[237]....
        /*04f0*/ 	.word	0x0500000f


	//   ....[238]....
        /*04f4*/ 	.word	0x0500000f


	//   ....[239]....
        /*04f8*/ 	.word	0x0500000f


	//   ....[240]....
        /*04fc*/ 	.word	0x0500000f


	//----- nvinfo : EIATTR_COOP_GROUP_INSTR_OFFSETS
	.align		4
.L_705:
        /*0500*/ 	.byte	0x04, 0x28
        /*0502*/ 	.short	(.L_707 - .L_706)


	//   ....[0]....
.L_706:
        /*0504*/ 	.word	0x00000070


	//   ....[1]....
        /*0508*/ 	.word	0x000000b0


	//   ....[2]....
        /*050c*/ 	.word	0x000002d0


	//   ....[3]....
        /*0510*/ 	.word	0x00000430


	//   ....[4]....
        /*0514*/ 	.word	0x00000550


	//   ....[5]....
        /*0518*/ 	.word	0x000006b0


	//   ....[6]....
        /*051c*/ 	.word	0x00001fe0


	//   ....[7]....
        /*0520*/ 	.word	0x00002b90


	//   ....[8]....
        /*0524*/ 	.word	0x000032b0


	//   ....[9]....
        /*0528*/ 	.word	0x000042d0


	//   ....[10]....
        /*052c*/ 	.word	0x000042f0


	//   ....[11]....
        /*0530*/ 	.word	0x000047c0


	//   ....[12]....
        /*0534*/ 	.word	0x00004840


	//   ....[13]....
        /*0538*/ 	.word	0x00006710


	//   ....[14]....
        /*053c*/ 	.word	0x000075b0


	//   ....[15]....
        /*0540*/ 	.word	0x00007c00


	//   ....[16]....
        /*0544*/ 	.word	0x00007d10


	//   ....[17]....
        /*0548*/ 	.word	0x000082f0


	//   ....[18]....
        /*054c*/ 	.word	0x00008340


	//   ....[19]....
        /*0550*/ 	.word	0x0000a7f0


	//   ....[20]....
        /*0554*/ 	.word	0x0000a810


	//   ....[21]....
        /*0558*/ 	.word	0x0000a830


	//   ....[22]....
        /*055c*/ 	.word	0x0000a850


	//   ....[23]....
        /*0560*/ 	.word	0x0000c640


	//   ....[24]....
        /*0564*/ 	.word	0x0000ccb0


	//   ....[25]....
        /*0568*/ 	.word	0x0000db20


	//   ....[26]....
        /*056c*/ 	.word	0x0000dc30


	//   ....[27]....
        /*0570*/ 	.word	0x0000e210


	//   ....[28]....
        /*0574*/ 	.word	0x0000e260


	//   ....[29]....
        /*0578*/ 	.word	0x0000f320


	//   ....[30]....
        /*057c*/ 	.word	0x0000f350


	//   ....[31]....
        /*0580*/ 	.word	0x0000f410


	//   ....[32]....
        /*0584*/ 	.word	0x0000f420


	//   ....[33]....
        /*0588*/ 	.word	0x00010cc0


	//   ....[34]....
        /*058c*/ 	.word	0x00010ce0


	//   ....[35]....
        /*0590*/ 	.word	0x00010cf0


	//   ....[36]....
        /*0594*/ 	.word	0x00010d00


	//   ....[37]....
        /*0598*/ 	.word	0x00011610


	//   ....[38]....
        /*059c*/ 	.word	0x00011630


	//   ....[39]....
        /*05a0*/ 	.word	0x00011760


	//   ....[40]....
        /*05a4*/ 	.word	0x00011780


	//   ....[41]....
        /*05a8*/ 	.word	0x00011880


	//   ....[42]....
        /*05ac*/ 	.word	0x000118a0


	//   ....[43]....
        /*05b0*/ 	.word	0x000119b0


	//   ....[44]....
        /*05b4*/ 	.word	0x000119d0


	//   ....[45]....
        /*05b8*/ 	.word	0x00011e00


	//   ....[46]....
        /*05bc*/ 	.word	0x00011e10


	//   ....[47]....
        /*05c0*/ 	.word	0x00012540


	//   ....[48]....
        /*05c4*/ 	.word	0x00012550


	//   ....[49]....
        /*05c8*/ 	.word	0x000136f0


	//   ....[50]....
        /*05cc*/ 	.word	0x00013720


	//   ....[51]....
        /*05d0*/ 	.word	0x00013840


	//   ....[52]....
        /*05d4*/ 	.word	0x00013860


	//   ....[53]....
        /*05d8*/ 	.word	0x00013960


	//   ....[54]....
        /*05dc*/ 	.word	0x00013980


	//   ....[55]....
        /*05e0*/ 	.word	0x00013a90


	//   ....[56]....
        /*05e4*/ 	.word	0x00013ab0


	//   ....[57]....
        /*05e8*/ 	.word	0x00013c50


	//   ....[58]....
        /*05ec*/ 	.word	0x00013e40


	//   ....[59]....
        /*05f0*/ 	.word	0x00013e70


	//   ....[60]....
        /*05f4*/ 	.word	0x00013ea0


	//   ....[61]....
        /*05f8*/ 	.word	0x00013ed0


	//   ....[62]....
        /*05fc*/ 	.word	0x00013f00


	//   ....[63]....
        /*0600*/ 	.word	0x00013f30


	//   ....[64]....
        /*0604*/ 	.word	0x000140a0


	//   ....[65]....
        /*0608*/ 	.word	0x000140d0


	//   ....[66]....
        /*060c*/ 	.word	0x00014100


	//   ....[67]....
        /*0610*/ 	.word	0x00014130


	//   ....[68]....
        /*0614*/ 	.word	0x00014160


	//   ....[69]....
        /*0618*/ 	.word	0x00014190


	//   ....[70]....
        /*061c*/ 	.word	0x00014220


	//   ....[71]....
        /*0620*/ 	.word	0x00014250


	//   ....[72]....
        /*0624*/ 	.word	0x00014260


	//   ....[73]....
        /*0628*/ 	.word	0x000142a0


	//   ....[74]....
        /*062c*/ 	.word	0x00016410


	//   ....[75]....
        /*0630*/ 	.word	0x00016430


	//   ....[76]....
        /*0634*/ 	.word	0x000164e0


	//   ....[77]....
        /*0638*/ 	.word	0x00016500


	//   ....[78]....
        /*063c*/ 	.word	0x000165a0


	//   ....[79]....
        /*0640*/ 	.word	0x000165c0


	//   ....[80]....
        /*0644*/ 	.word	0x00016660


	//   ....[81]....
        /*0648*/ 	.word	0x00016680


	//   ....[82]....
        /*064c*/ 	.word	0x00016720


	//   ....[83]....
        /*0650*/ 	.word	0x00016740


	//   ....[84]....
        /*0654*/ 	.word	0x00016750


	//   ....[85]....
        /*0658*/ 	.word	0x000167e0


	//   ....[86]....
        /*065c*/ 	.word	0x00016ec0


	//   ....[87]....
        /*0660*/ 	.word	0x00016ef0


	//   ....[88]....
        /*0664*/ 	.word	0x00016f50


	//   ....[89]....
        /*0668*/ 	.word	0x00016fb0


	//   ....[90]....
        /*066c*/ 	.word	0x00017000


	//   ....[91]....
        /*0670*/ 	.word	0x00017060


	//   ....[92]....
        /*0674*/ 	.word	0x000170b0


	//   ....[93]....
        /*0678*/ 	.word	0x00017110


	//   ....[94]....
        /*067c*/ 	.word	0x00017160


	//   ....[95]....
        /*0680*/ 	.word	0x000171c0


	//   ....[96]....
        /*0684*/ 	.word	0x00017210


	//   ....[97]....
        /*0688*/ 	.word	0x00017270


	//   ....[98]....
        /*068c*/ 	.word	0x000172c0


	//   ....[99]....
        /*0690*/ 	.word	0x00017310


	//   ....[100]....
        /*0694*/ 	.word	0x00017330


	//   ....[101]....
        /*0698*/ 	.word	0x00017370


	//   ....[102]....
        /*069c*/ 	.word	0x00017b20


	//   ....[103]....
        /*06a0*/ 	.word	0x00017b60


	//   ....[104]....
        /*06a4*/ 	.word	0x00017b70


	//   ....[105]....
        /*06a8*/ 	.word	0x00017bd0


	//   ....[106]....
        /*06ac*/ 	.word	0x00017be0


	//   ....[107]....
        /*06b0*/ 	.word	0x00017c40


	//   ....[108]....
        /*06b4*/ 	.word	0x00017c70


	//   ....[109]....
        /*06b8*/ 	.word	0x00017cb0


	//   ....[110]....
        /*06bc*/ 	.word	0x00017ce0


	//   ....[111]....
        /*06c0*/ 	.word	0x00017d20


	//   ....[112]....
        /*06c4*/ 	.word	0x00017d50


	//   ....[113]....
        /*06c8*/ 	.word	0x00017d90


	//   ....[114]....
        /*06cc*/ 	.word	0x00018000


	//   ....[115]....
        /*06d0*/ 	.word	0x00018020


	//   ....[116]....
        /*06d4*/ 	.word	0x00018030


	//   ....[117]....
        /*06d8*/ 	.word	0x000180c0


	//   ....[118]....
        /*06dc*/ 	.word	0x000180d0


	//   ....[119]....
        /*06e0*/ 	.word	0x00018160


	//   ....[120]....
        /*06e4*/ 	.word	0x00018170


	//   ....[121]....
        /*06e8*/ 	.word	0x00018200


	//   ....[122]....
        /*06ec*/ 	.word	0x00018210


	//   ....[123]....
        /*06f0*/ 	.word	0x000182a0


	//   ....[124]....
        /*06f4*/ 	.word	0x000182b0


	//   ....[125]....
        /*06f8*/ 	.word	0x000182c0


	//   ....[126]....
        /*06fc*/ 	.word	0x00018880


	//   ....[127]....
        /*0700*/ 	.word	0x000188c0


	//   ....[128]....
        /*0704*/ 	.word	0x00018900


	//   ....[129]....
        /*0708*/ 	.word	0x00018930


	//   ....[130]....
        /*070c*/ 	.word	0x000189c0


	//   ....[131]....
        /*0710*/ 	.word	0x000189f0


	//   ....[132]....
        /*0714*/ 	.word	0x00018a60


	//   ....[133]....
        /*0718*/ 	.word	0x00018a90


	//   ....[134]....
        /*071c*/ 	.word	0x00018b00


	//   ....[135]....
        /*0720*/ 	.word	0x00018b30


	//   ....[136]....
        /*0724*/ 	.word	0x00018b60


	//   ....[137]....
        /*0728*/ 	.word	0x00018bb0


	//   ....[138]....
        /*072c*/ 	.word	0x00018ff0


	//   ....[139]....
        /*0730*/ 	.word	0x00019000


	//   ....[140]....
        /*0734*/ 	.word	0x00019040


	//   ....[141]....
        /*0738*/ 	.word	0x00019080


	//   ....[142]....
        /*073c*/ 	.word	0x000190b0


	//   ....[143]....
        /*0740*/ 	.word	0x000190e0


	//   ....[144]....
        /*0744*/ 	.word	0x00019110


	//   ....[145]....
        /*0748*/ 	.word	0x00019140


	//   ....[146]....
        /*074c*/ 	.word	0x000192f0


	//   ....[147]....
        /*0750*/ 	.word	0x00019320


	//   ....[148]....
        /*0754*/ 	.word	0x00019350


	//   ....[149]....
        /*0758*/ 	.word	0x00019380


	//   ....[150]....
        /*075c*/ 	.word	0x000193b0


	//   ....[151]....
        /*0760*/ 	.word	0x000193e0


	//   ....[152]....
        /*0764*/ 	.word	0x000194a0


	//   ....[153]....
        /*0768*/ 	.word	0x000194c0


	//   ....[154]....
        /*076c*/ 	.word	0x000194e0


	//   ....[155]....
        /*0770*/ 	.word	0x00019540


	//   ....[156]....
        /*0774*/ 	.word	0x00019f60


	//   ....[157]....
        /*0778*/ 	.word	0x0001a5e0


	//   ....[158]....
        /*077c*/ 	.word	0x0001a6d0


	//   ....[159]....
        /*0780*/ 	.word	0x0001a770


	//   ....[160]....
        /*0784*/ 	.word	0x0001a7d0


	//   ....[161]....
        /*0788*/ 	.word	0x0001a8e0


	//   ....[162]....
        /*078c*/ 	.word	0x0001a950


	//   ....[163]....
        /*0790*/ 	.word	0x0001aa60


	//   ....[164]....
        /*0794*/ 	.word	0x0001aad0


	//   ....[165]....
        /*0798*/ 	.word	0x0001abe0


	//   ....[166]....
        /*079c*/ 	.word	0x0001ac50


	//   ....[167]....
        /*07a0*/ 	.word	0x0001ad60


	//   ....[168]....
        /*07a4*/ 	.word	0x0001add0


	//   ....[169]....
        /*07a8*/ 	.word	0x0001ae70


	//   ....[170]....
        /*07ac*/ 	.word	0x0001af80


	//   ....[171]....
        /*07b0*/ 	.word	0x0001aff0


	//   ....[172]....
        /*07b4*/ 	.word	0x0001b070


	//   ....[173]....
        /*07b8*/ 	.word	0x0001b140


	//   ....[174]....
        /*07bc*/ 	.word	0x0001b1c0


	//   ....[175]....
        /*07c0*/ 	.word	0x0001b2a0


	//   ....[176]....
        /*07c4*/ 	.word	0x0001b320


	//   ....[177]....
        /*07c8*/ 	.word	0x0001b400


	//   ....[178]....
        /*07cc*/ 	.word	0x0001b480


	//   ....[179]....
        /*07d0*/ 	.word	0x0001b560


	//   ....[180]....
        /*07d4*/ 	.word	0x0001b5e0


	//   ....[181]....
        /*07d8*/ 	.word	0x0001b6c0


	//   ....[182]....
        /*07dc*/ 	.word	0x0001b740


	//   ....[183]....
        /*07e0*/ 	.word	0x0001b810


	//   ....[184]....
        /*07e4*/ 	.word	0x0001b890


	//   ....[185]....
        /*07e8*/ 	.word	0x0001b950


	//   ....[186]....
        /*07ec*/ 	.word	0x0001ba80


	//   ....[187]....
        /*07f0*/ 	.word	0x0001bb50


	//   ....[188]....
        /*07f4*/ 	.word	0x0001bbc0


	//   ....[189]....
        /*07f8*/ 	.word	0x0001bc90


	//   ....[190]....
        /*07fc*/ 	.word	0x0001bcf0


	//   ....[191]....
        /*0800*/ 	.word	0x0001bdc0


	//   ....[192]....
        /*0804*/ 	.word	0x0001be20


	//   ....[193]....
        /*0808*/ 	.word	0x0001bef0


	//   ....[194]....
        /*080c*/ 	.word	0x0001bf50


	//   ....[195]....
        /*0810*/ 	.word	0x0001c020


	//   ....[196]....
        /*0814*/ 	.word	0x0001c080


	//   ....[197]....
        /*0818*/ 	.word	0x0001c160


	//   ....[198]....
        /*081c*/ 	.word	0x0001c250


	//   ....[199]....
        /*0820*/ 	.word	0x0001c2f0


	//   ....[200]....
        /*0824*/ 	.word	0x0001c350


	//   ....[201]....
        /*0828*/ 	.word	0x0001c450


	//   ....[202]....
        /*082c*/ 	.word	0x0001c4b0


	//   ....[203]....
        /*0830*/ 	.word	0x0001c5b0


	//   ....[204]....
        /*0834*/ 	.word	0x0001c610


	//   ....[205]....
        /*0838*/ 	.word	0x0001c710


	//   ....[206]....
        /*083c*/ 	.word	0x0001c770


	//   ....[207]....
        /*0840*/ 	.word	0x0001c870


	//   ....[208]....
        /*0844*/ 	.word	0x0001c8d0


	//   ....[209]....
        /*0848*/ 	.word	0x0001c9a0


	//   ....[210]....
        /*084c*/ 	.word	0x0001cae0


	//   ....[211]....
        /*0850*/ 	.word	0x0001cb80


	//   ....[212]....
        /*0854*/ 	.word	0x0001cc60


	//   ....[213]....
        /*0858*/ 	.word	0x0001cd30


	//   ....[214]....
        /*085c*/ 	.word	0x0001cd90


	//   ....[215]....
        /*0860*/ 	.word	0x0001ce80


	//   ....[216]....
        /*0864*/ 	.word	0x0001cee0


	//   ....[217]....
        /*0868*/ 	.word	0x0001cfd0


	//   ....[218]....
        /*086c*/ 	.word	0x0001d030


	//   ....[219]....
        /*0870*/ 	.word	0x0001d120


	//   ....[220]....
        /*0874*/ 	.word	0x0001d180


	//   ....[221]....
        /*0878*/ 	.word	0x0001d260


	//   ....[222]....
        /*087c*/ 	.word	0x0001d2f0


	//   ....[223]....
        /*0880*/ 	.word	0x0001d390


	//   ....[224]....
        /*0884*/ 	.word	0x0001d500


	//   ....[225]....
        /*0888*/ 	.word	0x0001d570


	//   ....[226]....
        /*088c*/ 	.word	0x0001d5f0


	//   ....[227]....
        /*0890*/ 	.word	0x0001d660


	//   ....[228]....
        /*0894*/ 	.word	0x0001d6d0


	//   ....[229]....
        /*0898*/ 	.word	0x0001d750


	//   ....[230]....
        /*089c*/ 	.word	0x0001d7d0


	//   ....[231]....
        /*08a0*/ 	.word	0x0001d860


	//   ....[232]....
        /*08a4*/ 	.word	0x0001d8d0


	//   ....[233]....
        /*08a8*/ 	.word	0x0001d940


	//   ....[234]....
        /*08ac*/ 	.word	0x0001d9b0


	//   ....[235]....
        /*08b0*/ 	.word	0x0001da30


	//   ....[236]....
        /*08b4*/ 	.word	0x0001daa0


	//   ....[237]....
        /*08b8*/ 	.word	0x0001db30


	//   ....[238]....
        /*08bc*/ 	.word	0x0001db90


	//   ....[239]....
        /*08c0*/ 	.word	0x0001dc20


	//   ....[240]....
        /*08c4*/ 	.word	0x0001dd50


	//----- nvinfo : EIATTR_REG_RECONFIG
	.align		4
.L_707:
        /*08c8*/ 	.byte	0x01, 0x54
	.zero		2


	//----- nvinfo : EIATTR_SYSCALL_OFFSETS
	.align		4
        /*08cc*/ 	.byte	0x04, 0x46
        /*08ce*/ 	.short	(.L_709 - .L_708)


	//   ....[0]....
.L_708:
        /*08d0*/ 	.word	0x00002160


	//   ....[1]....
        /*08d4*/ 	.word	0x00015a70


	//   ....[2]....
        /*08d8*/ 	.word	0x00015bc0


	//   ....[3]....
        /*08dc*/ 	.word	0x00015cb0


	//   ....[4]....
        /*08e0*/ 	.word	0x00016b20


	//----- nvinfo : EIATTR_MBARRIER_INSTR_OFFSETS
	.align		4
.L_709:
        /*08e4*/ 	.byte	0x04, 0x39
        /*08e6*/ 	.short	(.L_711 - .L_710)


	//   ....[0]....
.L_710:
        /*08e8*/ 	.word	0x00000180
        /*08ec*/ 	.word	0x000000ff
        /*08f0*/ 	.word	0x00030800
        /*08f4*/ 	.short	0x0100
        /*08f6*/ 	.byte	0x08
	.zero		1


	//   ....[1]....
        /*08f8*/ 	.word	0x00000190
        /*08fc*/ 	.word	0x000000ff
        /*0900*/ 	.word	0x00030820
        /*0904*/ 	.short	0x0100
        /*0906*/ 	.byte	0x08
	.zero		1


	//   ....[2]....
        /*0908*/ 	.word	0x00000280
        /*090c*/ 	.word	0x000000ff
        /*0910*/ 	.word	0x00030830
        /*0914*/ 	.short	0x0100
        /*0916*/ 	.byte	0x08
	.zero		1


	//   ....[3]....
        /*0918*/ 	.word	0x00000290
        /*091c*/ 	.word	0x000000ff
        /*0920*/ 	.word	0x00030840
        /*0924*/ 	.short	0x0100
        /*0926*/ 	.byte	0x08
	.zero		1


	//   ....[4]....
        /*0928*/ 	.word	0x000002a0
        /*092c*/ 	.word	0x000000ff
        /*0930*/ 	.word	0x00030838
        /*0934*/ 	.short	0x0100
        /*0936*/ 	.byte	0x08
	.zero		1


	//   ....[5]....
        /*0938*/ 	.word	0x000002b0
        /*093c*/ 	.word	0x000000ff
        /*0940*/ 	.word	0x00030848
        /*0944*/ 	.short	0x0100
        /*0946*/ 	.byte	0x08
	.zero		1


	//   ....[6]....
        /*0948*/ 	.word	0x000003e0
        /*094c*/ 	.word	0x000000ff
        /*0950*/ 	.word	0x00030850
        /*0954*/ 	.short	0x0100
        /*0956*/ 	.byte	0x08
	.zero		1


	//   ....[7]....
        /*0958*/ 	.word	0x000003f0
        /*095c*/ 	.word	0x000000ff
        /*0960*/ 	.word	0x00030860
        /*0964*/ 	.short	0x0100
        /*0966*/ 	.byte	0x08
	.zero		1


	//   ....[8]....
        /*0968*/ 	.word	0x00000400
        /*096c*/ 	.word	0x000000ff
        /*0970*/ 	.word	0x00030858
        /*0974*/ 	.short	0x0100
        /*0976*/ 	.byte	0x08
	.zero		1


	//   ....[9]....
        /*0978*/ 	.word	0x00000410
        /*097c*/ 	.word	0x000000ff
        /*0980*/ 	.word	0x00030868
        /*0984*/ 	.short	0x0100
        /*0986*/ 	.byte	0x08
	.zero		1


	//   ....[10]....
        /*0988*/ 	.word	0x00000500
        /*098c*/ 	.word	0x000000ff
        /*0990*/ 	.word	0x00030870
        /*0994*/ 	.short	0x0100
        /*0996*/ 	.byte	0x06
	.zero		1


	//   ....[11]....
        /*0998*/ 	.word	0x00000510
        /*099c*/ 	.word	0x000000ff
        /*09a0*/ 	.word	0x00030880
        /*09a4*/ 	.short	0x0100
        /*09a6*/ 	.byte	0x06
	.zero		1


	//   ....[12]....
        /*09a8*/ 	.word	0x00000520
        /*09ac*/ 	.word	0x000000ff
        /*09b0*/ 	.word	0x00030878
        /*09b4*/ 	.short	0x0100
        /*09b6*/ 	.byte	0x06
	.zero		1


	//   ....[13]....
        /*09b8*/ 	.word	0x00000530
        /*09bc*/ 	.word	0x000000ff
        /*09c0*/ 	.word	0x00030888
        /*09c4*/ 	.short	0x0100
        /*09c6*/ 	.byte	0x06
	.zero		1


	//   ....[14]....
        /*09c8*/ 	.word	0x00000660
        /*09cc*/ 	.word	0x000000ff
        /*09d0*/ 	.word	0x00030890
        /*09d4*/ 	.short	0x0100
        /*09d6*/ 	.byte	0x08
	.zero		1


	//   ....[15]....
        /*09d8*/ 	.word	0x00000670
        /*09dc*/ 	.word	0x000000ff
        /*09e0*/ 	.word	0x000308a0
        /*09e4*/ 	.short	0x0100
        /*09e6*/ 	.byte	0x08
	.zero		1


	//   ....[16]....
        /*09e8*/ 	.word	0x00000680
        /*09ec*/ 	.word	0x000000ff
        /*09f0*/ 	.word	0x00030898
        /*09f4*/ 	.short	0x0100
        /*09f6*/ 	.byte	0x08
	.zero		1


	//   ....[17]....
        /*09f8*/ 	.word	0x00000690
        /*09fc*/ 	.word	0x000000ff
        /*0a00*/ 	.word	0x000308a8
        /*0a04*/ 	.short	0x0100
        /*0a06*/ 	.byte	0x08
	.zero		1


	//   ....[18]....
        /*0a08*/ 	.word	0x000007d0
        /*0a0c*/ 	.word	0x000000ff
        /*0a10*/ 	.word	0x000308b0
        /*0a14*/ 	.short	0x0100
        /*0a16*/ 	.byte	0x08
	.zero		1


	//   ....[19]....
        /*0a18*/ 	.word	0x000007e0
        /*0a1c*/ 	.word	0x000000ff
        /*0a20*/ 	.word	0x000308c0
        /*0a24*/ 	.short	0x0100
        /*0a26*/ 	.byte	0x08
	.zero		1


	//   ....[20]....
        /*0a28*/ 	.word	0x000007f0
        /*0a2c*/ 	.word	0x000000ff
        /*0a30*/ 	.word	0x000308b8
        /*0a34*/ 	.short	0x0100
        /*0a36*/ 	.byte	0x08
	.zero		1


	//   ....[21]....
        /*0a38*/ 	.word	0x00000800
        /*0a3c*/ 	.word	0x000000ff
        /*0a40*/ 	.word	0x000308c8
        /*0a44*/ 	.short	0x0100
        /*0a46*/ 	.byte	0x08
	.zero		1


	//   ....[22]....
        /*0a48*/ 	.word	0x000021e0
        /*0a4c*/ 	.word	0x000000ff
        /*0a50*/ 	.word	0x00030800
        /*0a54*/ 	.short	0x010a
        /*0a56*/ 	.byte	0x3c
	.zero		1


	//   ....[23]....
        /*0a58*/ 	.word	0x00002290
        /*0a5c*/ 	.word	0x00000003
        /*0a60*/ 	.word	0x00030830
        /*0a64*/ 	.short	0x010a
        /*0a66*/ 	.byte	0x3f
	.zero		1


	//   ....[24]....
        /*0a68*/ 	.word	0x000022d0
        /*0a6c*/ 	.word	0x00000003
        /*0a70*/ 	.word	0x00030830
        /*0a74*/ 	.short	0x010a
        /*0a76*/ 	.byte	0x3f
	.zero		1


	//   ....[25]....
        /*0a78*/ 	.word	0x00002dd0
        /*0a7c*/ 	.word	0x000000ff
        /*0a80*/ 	.word	0x00000000
        /*0a84*/ 	.short	0x0101
        /*0a86*/ 	.byte	0x04
	.zero		1


	//   ....[26]....
        /*0a88*/ 	.word	0x00005690
        /*0a8c*/ 	.word	0x000000ff
        /*0a90*/ 	.word	0x00030830
        /*0a94*/ 	.short	0x010a
        /*0a96*/ 	.byte	0x06
	.zero		1


	//   ....[27]....
        /*0a98*/ 	.word	0x000056d0
        /*0a9c*/ 	.word	0x000000ff
        /*0aa0*/ 	.word	0x00030830
        /*0aa4*/ 	.short	0x010a
        /*0aa6*/ 	.byte	0x06
	.zero		1


	//   ....[28]....
        /*0aa8*/ 	.word	0x000061c0
        /*0aac*/ 	.word	0x000000ff
        /*0ab0*/ 	.word	0x00030850
        /*0ab4*/ 	.short	0x010a
        /*0ab6*/ 	.byte	0x07
	.zero		1


	//   ....[29]....
        /*0ab8*/ 	.word	0x00006200
        /*0abc*/ 	.word	0x000000ff
        /*0ac0*/ 	.word	0x00030850
        /*0ac4*/ 	.short	0x010a
        /*0ac6*/ 	.byte	0x07
	.zero		1


	//   ....[30]....
        /*0ac8*/ 	.word	0x00006900
        /*0acc*/ 	.word	0x000000ff
        /*0ad0*/ 	.word	0x00000000
        /*0ad4*/ 	.short	0x0101
        /*0ad6*/ 	.byte	0x06
	.zero		1


	//   ....[31]....
        /*0ad8*/ 	.word	0x00008c40
        /*0adc*/ 	.word	0x000000ff
        /*0ae0*/ 	.word	0x00000000
        /*0ae4*/ 	.short	0x0101
        /*0ae6*/ 	.byte	0x07
	.zero		1


	//   ....[32]....
        /*0ae8*/ 	.word	0x000090d0
        /*0aec*/ 	.word	0x000000ff
        /*0af0*/ 	.word	0x00030830
        /*0af4*/ 	.short	0x010a
        /*0af6*/ 	.byte	0x06
	.zero		1


	//   ....[33]....
        /*0af8*/ 	.word	0x00009110
        /*0afc*/ 	.word	0x000000ff
        /*0b00*/ 	.word	0x00030830
        /*0b04*/ 	.short	0x010a
        /*0b06*/ 	.byte	0x06
	.zero		1


	//   ....[34]....
        /*0b08*/ 	.word	0x00009c00
        /*0b0c*/ 	.word	0x000000ff
        /*0b10*/ 	.word	0x00030850
        /*0b14*/ 	.short	0x010a
        /*0b16*/ 	.byte	0x07
	.zero		1


	//   ....[35]....
        /*0b18*/ 	.word	0x00009c40
        /*0b1c*/ 	.word	0x000000ff
        /*0b20*/ 	.word	0x00030850
        /*0b24*/ 	.short	0x010a
        /*0b26*/ 	.byte	0x07
	.zero		1


	//   ....[36]....
        /*0b28*/ 	.word	0x0000a2f0
        /*0b2c*/ 	.word	0x000000ff
        /*0b30*/ 	.word	0x00000000
        /*0b34*/ 	.short	0x0101
        /*0b36*/ 	.byte	0x06
	.zero		1


	//   ....[37]....
        /*0b38*/ 	.word	0x0000b390
        /*0b3c*/ 	.word	0x000000ff
        /*0b40*/ 	.word	0x00000000
        /*0b44*/ 	.short	0x0101
        /*0b46*/ 	.byte	0x07
	.zero		1


	//   ....[38]....
        /*0b48*/ 	.word	0x0000b5c0
        /*0b4c*/ 	.word	0x000000ff
        /*0b50*/ 	.word	0x00030830
        /*0b54*/ 	.short	0x010a
        /*0b56*/ 	.byte	0x06
	.zero		1


	//   ....[39]....
        /*0b58*/ 	.word	0x0000b600
        /*0b5c*/ 	.word	0x000000ff
        /*0b60*/ 	.word	0x00030830
        /*0b64*/ 	.short	0x010a
        /*0b66*/ 	.byte	0x06
	.zero		1


	//   ....[40]....
        /*0b68*/ 	.word	0x0000c0f0
        /*0b6c*/ 	.word	0x000000ff
        /*0b70*/ 	.word	0x00030850
        /*0b74*/ 	.short	0x010a
        /*0b76*/ 	.byte	0x07
	.zero		1


	//   ....[41]....
        /*0b78*/ 	.word	0x0000c130
        /*0b7c*/ 	.word	0x000000ff
        /*0b80*/ 	.word	0x00030850
        /*0b84*/ 	.short	0x010a
        /*0b86*/ 	.byte	0x07
	.zero		1


	//   ....[42]....
        /*0b88*/ 	.word	0x0000c820
        /*0b8c*/ 	.word	0x000000ff
        /*0b90*/ 	.word	0x00000000
        /*0b94*/ 	.short	0x0101
        /*0b96*/ 	.byte	0x06
	.zero		1


	//   ....[43]....
        /*0b98*/ 	.word	0x0000eb70
        /*0b9c*/ 	.word	0x000000ff
        /*0ba0*/ 	.word	0x00000000
        /*0ba4*/ 	.short	0x0101
        /*0ba6*/ 	.byte	0x07
	.zero		1


	//   ....[44]....
        /*0ba8*/ 	.word	0x0000f290
        /*0bac*/ 	.word	0x000000ff
        /*0bb0*/ 	.word	0x00030850
        /*0bb4*/ 	.short	0x010a
        /*0bb6*/ 	.byte	0x05
	.zero		1


	//   ....[45]....
        /*0bb8*/ 	.word	0x0000f2d0
        /*0bbc*/ 	.word	0x000000ff
        /*0bc0*/ 	.word	0x00030850
        /*0bc4*/ 	.short	0x010a
        /*0bc6*/ 	.byte	0x05
	.zero		1


	//   ....[46]....
        /*0bc8*/ 	.word	0x0000fa80
        /*0bcc*/ 	.word	0x000000ff
        /*0bd0*/ 	.word	0x00000000
        /*0bd4*/ 	.short	0x0101
        /*0bd6*/ 	.byte	0x04
	.zero		1


	//   ....[47]....
        /*0bd8*/ 	.word	0x00011600
        /*0bdc*/ 	.word	0x000000ff
        /*0be0*/ 	.word	0x00000000
        /*0be4*/ 	.short	0x0101
        /*0be6*/ 	.byte	0x08
	.zero		1


	//   ....[48]....
        /*0be8*/ 	.word	0x00011c60
        /*0bec*/ 	.word	0x000000ff
        /*0bf0*/ 	.word	0x00000000
        /*0bf4*/ 	.short	0x0101
        /*0bf6*/ 	.byte	0x08
	.zero		1


	//   ....[49]....
        /*0bf8*/ 	.word	0x00016220
        /*0bfc*/ 	.word	0x00000007
        /*0c00*/ 	.word	0x00030840
        /*0c04*/ 	.short	0x010a
        /*0c06*/ 	.byte	0x3f
	.zero		1


	//   ....[50]....
        /*0c08*/ 	.word	0x000168a0
        /*0c0c*/ 	.word	0x00000007
        /*0c10*/ 	.word	0x00030830
        /*0c14*/ 	.short	0x0107
        /*0c16*/ 	.byte	0x3f
	.zero		1


	//   ....[51]....
        /*0c18*/ 	.word	0x00016950
        /*0c1c*/ 	.word	0x00000007
        /*0c20*/ 	.word	0x00030830
        /*0c24*/ 	.short	0x0101
        /*0c26*/ 	.byte	0x3f
	.zero		1


	//   ....[52]....
        /*0c28*/ 	.word	0x00017480
        /*0c2c*/ 	.word	0x00000011
        /*0c30*/ 	.word	0x00030800
        /*0c34*/ 	.short	0x0107
        /*0c36*/ 	.byte	0x3f
	.zero		1


	//   ....[53]....
        /*0c38*/ 	.word	0x000175a0
        /*0c3c*/ 	.word	0x00000011
        /*0c40*/ 	.word	0x00030800
        /*0c44*/ 	.short	0x0101
        /*0c46*/ 	.byte	0x3f
	.zero		1


	//   ....[54]....
        /*0c48*/ 	.word	0x000175c0
        /*0c4c*/ 	.word	0x00000011
        /*0c50*/ 	.word	0x00030820
        /*0c54*/ 	.short	0x010a
        /*0c56*/ 	.byte	0x3f
	.zero		1


	//   ....[55]....
        /*0c58*/ 	.word	0x00017980
        /*0c5c*/ 	.word	0x00000006
        /*0c60*/ 	.word	0x00030840
        /*0c64*/ 	.short	0x010a
        /*0c66*/ 	.byte	0x3f
	.zero		1


	//   ....[56]....
        /*0c68*/ 	.word	0x00017e40
        /*0c6c*/ 	.word	0x00000006
        /*0c70*/ 	.word	0x00030830
        /*0c74*/ 	.short	0x0107
        /*0c76*/ 	.byte	0x3f
	.zero		1


	//   ....[57]....
        /*0c78*/ 	.word	0x00017ef0
        /*0c7c*/ 	.word	0x00000006
        /*0c80*/ 	.word	0x00030830
        /*0c84*/ 	.short	0x0101
        /*0c86*/ 	.byte	0x3f
	.zero		1


	//   ....[58]....
        /*0c88*/ 	.word	0x00017f60
        /*0c8c*/ 	.word	0x00000006
        /*0c90*/ 	.word	0x00030860
        /*0c94*/ 	.short	0x010a
        /*0c96*/ 	.byte	0x3f
	.zero		1


	//   ....[59]....
        /*0c98*/ 	.word	0x000184b0
        /*0c9c*/ 	.word	0x00000006
        /*0ca0*/ 	.word	0x00030850
        /*0ca4*/ 	.short	0x0107
        /*0ca6*/ 	.byte	0x3f
	.zero		1


	//   ....[60]....
        /*0ca8*/ 	.word	0x000185d0
        /*0cac*/ 	.word	0x00000006
        /*0cb0*/ 	.word	0x00030850
        /*0cb4*/ 	.short	0x0101
        /*0cb6*/ 	.byte	0x3f
	.zero		1


	//   ....[61]....
        /*0cb8*/ 	.word	0x000187e0
        /*0cbc*/ 	.word	0x00000000
        /*0cc0*/ 	.word	0x00030860
        /*0cc4*/ 	.short	0x010a
        /*0cc6*/ 	.byte	0x3f
	.zero		1


	//   ....[62]....
        /*0cc8*/ 	.word	0x00018ce0
        /*0ccc*/ 	.word	0x00000000
        /*0cd0*/ 	.word	0x00030850
        /*0cd4*/ 	.short	0x0107
        /*0cd6*/ 	.byte	0x3f
	.zero		1


	//   ....[63]....
        /*0cd8*/ 	.word	0x00018d90
        /*0cdc*/ 	.word	0x00000000
        /*0ce0*/ 	.word	0x00030850
        /*0ce4*/ 	.short	0x0101
        /*0ce6*/ 	.byte	0x3f
	.zero		1


	//   ....[64]....
        /*0ce8*/ 	.word	0x00019ee0
        /*0cec*/ 	.word	0x00000004
        /*0cf0*/ 	.word	0x00030820
        /*0cf4*/ 	.short	0x010a
        /*0cf6*/ 	.byte	0x3f
	.zero		1


	//   ....[65]....
        /*0cf8*/ 	.word	0x0001a080
        /*0cfc*/ 	.word	0x00000005
        /*0d00*/ 	.word	0x00030840
        /*0d04*/ 	.short	0x010a
        /*0d06*/ 	.byte	0x3f
	.zero		1


	//   ....[66]....
        /*0d08*/ 	.word	0x0001a120
        /*0d0c*/ 	.word	0x00000017
        /*0d10*/ 	.word	0x00030840
        /*0d14*/ 	.short	0x010a
        /*0d16*/ 	.byte	0x3f
	.zero		1


	//   ....[67]....
        /*0d18*/ 	.word	0x0001a160
        /*0d1c*/ 	.word	0x00000005
        /*0d20*/ 	.word	0x00030860
        /*0d24*/ 	.short	0x010a
        /*0d26*/ 	.byte	0x3f
	.zero		1


	//   ....[68]....
        /*0d28*/ 	.word	0x0001a1a0
        /*0d2c*/ 	.word	0x00000017
        /*0d30*/ 	.word	0x00030860
        /*0d34*/ 	.short	0x010a
        /*0d36*/ 	.byte	0x3f
	.zero		1


	//   ....[69]....
        /*0d38*/ 	.word	0x0001a210
        /*0d3c*/ 	.word	0x00000003
        /*0d40*/ 	.word	0x00030800
        /*0d44*/ 	.short	0x010a
        /*0d46*/ 	.byte	0x3f
	.zero		1


	//   ....[70]....
        /*0d48*/ 	.word	0x0001a260
        /*0d4c*/ 	.word	0x00000003
        /*0d50*/ 	.word	0x00030830
        /*0d54*/ 	.short	0x010a
        /*0d56*/ 	.byte	0x3f
	.zero		1


	//   ....[71]....
        /*0d58*/ 	.word	0x0001a2c0
        /*0d5c*/ 	.word	0x00000009
        /*0d60*/ 	.word	0x00030830
        /*0d64*/ 	.short	0x010a
        /*0d66*/ 	.byte	0x3f
	.zero		1


	//   ....[72]....
        /*0d68*/ 	.word	0x0001a320
        /*0d6c*/ 	.word	0x00000002
        /*0d70*/ 	.word	0x00030850
        /*0d74*/ 	.short	0x010a
        /*0d76*/ 	.byte	0x3f
	.zero		1


	//   ....[73]....
        /*0d78*/ 	.word	0x0001a380
        /*0d7c*/ 	.word	0x00000009
        /*0d80*/ 	.word	0x00030830
        /*0d84*/ 	.short	0x010a
        /*0d86*/ 	.byte	0x3f
	.zero		1


	//   ....[74]....
        /*0d88*/ 	.word	0x0001a3e0
        /*0d8c*/ 	.word	0x00000002
        /*0d90*/ 	.word	0x00030850
        /*0d94*/ 	.short	0x010a
        /*0d96*/ 	.byte	0x3f
	.zero		1


	//   ....[75]....
        /*0d98*/ 	.word	0x0001a440
        /*0d9c*/ 	.word	0x00000009
        /*0da0*/ 	.word	0x00030830
        /*0da4*/ 	.short	0x010a
        /*0da6*/ 	.byte	0x3f
	.zero		1


	//   ....[76]....
        /*0da8*/ 	.word	0x0001a4a0
        /*0dac*/ 	.word	0x00000002
        /*0db0*/ 	.word	0x00030850
        /*0db4*/ 	.short	0x010a
        /*0db6*/ 	.byte	0x3f
	.zero		1


	//   ....[77]....
        /*0db8*/ 	.word	0x0001a500
        /*0dbc*/ 	.word	0x00000005
        /*0dc0*/ 	.word	0x00030850
        /*0dc4*/ 	.short	0x010a
        /*0dc6*/ 	.byte	0x3f
	.zero		1


	//   ....[78]....
        /*0dc8*/ 	.word	0x0001a620
        /*0dcc*/ 	.word	0x00000007
        /*0dd0*/ 	.word	0x00030840
        /*0dd4*/ 	.short	0x010a
        /*0dd6*/ 	.byte	0x3f
	.zero		1


	//   ....[79]....
        /*0dd8*/ 	.word	0x0001b980
        /*0ddc*/ 	.word	0x00000011
        /*0de0*/ 	.word	0x00030820
        /*0de4*/ 	.short	0x010a
        /*0de6*/ 	.byte	0x3f
	.zero		1


	//   ....[80]....
        /*0de8*/ 	.word	0x0001b9d0
        /*0dec*/ 	.word	0x00000006
        /*0df0*/ 	.word	0x00030840
        /*0df4*/ 	.short	0x010a
        /*0df6*/ 	.byte	0x3f
	.zero		1


	//   ....[81]....
        /*0df8*/ 	.word	0x0001c1a0
        /*0dfc*/ 	.word	0x00000006
        /*0e00*/ 	.word	0x00030860
        /*0e04*/ 	.short	0x010a
        /*0e06*/ 	.byte	0x3f
	.zero		1


	//   ....[82]....
        /*0e08*/ 	.word	0x0001ca30
        /*0e0c*/ 	.word	0x00000000
        /*0e10*/ 	.word	0x00030860
        /*0e14*/ 	.short	0x010a
        /*0e16*/ 	.byte	0x3f
	.zero		1


	//   ....[83]....
        /*0e18*/ 	.word	0x0001dc70
        /*0e1c*/ 	.word	0x00000004
        /*0e20*/ 	.word	0x00030820
        /*0e24*/ 	.short	0x010a
        /*0e26*/ 	.byte	0x3f
	.zero		1


	//   ....[84]....
        /*0e28*/ 	.word	0x0001de10
        /*0e2c*/ 	.word	0x00000005
        /*0e30*/ 	.word	0x00030840
        /*0e34*/ 	.short	0x010a
        /*0e36*/ 	.byte	0x3f
	.zero		1


	//   ....[85]....
        /*0e38*/ 	.word	0x0001de60
        /*0e3c*/ 	.word	0x00000017
        /*0e40*/ 	.word	0x00030840
        /*0e44*/ 	.short	0x010a
        /*0e46*/ 	.byte	0x3f
	.zero		1


	//   ....[86]....
        /*0e48*/ 	.word	0x0001deb0
        /*0e4c*/ 	.word	0x00000005
        /*0e50*/ 	.word	0x00030860
        /*0e54*/ 	.short	0x010a
        /*0e56*/ 	.byte	0x3f
	.zero		1


	//----- nvinfo : EIATTR_NUM_MBARRIERS
	.align		4
.L_711:
        /*0e58*/ 	.byte	0x03, 0x38
        /*0e5a*/ 	.short	0x0016


	//----- nvinfo : EIATTR_EXIT_INSTR_OFFSETS
	.align		4
        /*0e5c*/ 	.byte	0x04, 0x1c
        /*0e5e*/ 	.short	(.L_713 - .L_712)


	//   ....[0]....
.L_712:
        /*0e60*/ 	.word	0x00000990


	//   ....[1]....
        /*0e64*/ 	.word	0x00013bf0


	//   ....[2]....
        /*0e68*/ 	.word	0x0001a1f0


	//----- nvinfo : EIATTR_MAX_THREADS
	.align		4
.L_713:
        /*0e6c*/ 	.byte	0x04, 0x05
        /*0e6e*/ 	.short	(.L_715 - .L_714)
.L_714:
        /*0e70*/ 	.word	0x00000180
        /*0e74*/ 	.word	0x00000001
        /*0e78*/ 	.word	0x00000001


	//----- nvinfo : EIATTR_CRS_STACK_SIZE
	.align		4
.L_715:
        /*0e7c*/ 	.byte	0x04, 0x1e
        /*0e7e*/ 	.short	(.L_717 - .L_716)
.L_716:
        /*0e80*/ 	.word	0x00000000


	//----- nvinfo : EIATTR_CBANK_PARAM_SIZE
	.align		4
.L_717:
        /*0e84*/ 	.byte	0x03, 0x19
        /*0e86*/ 	.short	0x0af0


	//----- nvinfo : EIATTR_PARAM_CBANK
	.align		4
        /*0e88*/ 	.byte	0x04, 0x0a
        /*0e8a*/ 	.short	(.L_719 - .L_718)
	.align		4
.L_718:
        /*0e8c*/ 	.word	index@(.nv.constant0._ZN7cutlass13device_kernelIN5flash11enable_sm90INS1_16FlashAttnFwdSm90INS1_25CollectiveMainloopFwdSm90ILi2EN4cute5tupleIJNS5_1CILi1EEES8_S8_EEENS6_IJNS7_ILi128EEENS7_ILi96EEENS7_ILi192EEEEEELi192ENS_10bfloat16_tEfNS_4arch4Sm90ELb0ELb1ELb1ELb1ELb1ELb0ELb0ELb1ELb1ELb1ELb1ELb0EEENS1_21CollectiveEpilogueFwdINS6_IJSA_SC_SB_EEES9_SE_SG_Li256ELb1ELb1ELb1ELb0EEENS1_36VarlenDynamicPersistentTileSchedulerILi128ELi96ELi256ELi128ELb1ELb1ELb1ELb1ELb0ELb1EEEEEEEEEvNT_6ParamsE)
        /*0e90*/ 	.short	0x0210
        /*0e92*/ 	.short	0x0af0


	//----- nvinfo : EIATTR_SW_WAR
	.align		4
.L_719:
        /*0e94*/ 	.byte	0x04, 0x36
        /*0e96*/ 	.short	(.L_721 - .L_720)
.L_720:
        /*0e98*/ 	.word	0x00000008
.L_721:


//--------------------- .nv.info._ZN7cutlass13device_kernelIN5flash11enable_sm90INS1_16FlashAttnFwdSm90INS1_25CollectiveMainloopFwdSm90ILi2EN4cute5tupleIJNS5_1CILi1EEES8_S8_EEENS6_IJNS7_ILi128EEENS7_ILi96EEENS7_ILi192EEEEEELi192ENS_10bfloat16_tEfNS_4arch4Sm90ELb0ELb1ELb1ELb1ELb1ELb1ELb0ELb1ELb1ELb1ELb1ELb0EEENS1_21CollectiveEpilogueFwdINS6_IJSA_SC_SB_EEES9_SE_SG_Li256ELb1ELb1ELb1ELb0EEENS1_36VarlenDynamicPersistentTileSchedulerILi128ELi96ELi256ELi128ELb1ELb1ELb1ELb1ELb0ELb1EEEEEEEEEvNT_6ParamsE --------------------------
	.section	.nv.info._ZN7cutlass13device_kernelIN5flash11enable_sm90INS1_16FlashAttnFwdSm90INS1_25CollectiveMainloopFwdSm90ILi2EN4cute5tupleIJNS5_1CILi1EEES8_S8_EEENS6_IJNS7_ILi128EEENS7_ILi96EEENS7_ILi192EEEEEELi192ENS_10bfloat16_tEfNS_4arch4Sm90ELb0ELb1ELb1ELb1ELb1ELb1ELb0ELb1ELb1ELb1ELb1ELb0EEENS1_21CollectiveEpilogueFwdINS6_IJSA_SC_SB_EEES9_SE_SG_Li256ELb1ELb1ELb1ELb0EEENS1_36VarlenDynamicPersistentTileSchedulerILi128ELi96ELi256ELi128ELb1ELb1ELb1ELb1ELb0ELb1EEEEEEEEEvNT_6ParamsE,"",@"SHT_CUDA_INFO"
	.sectionflags	@""
	.align	4


	//----- nvinfo : EIATTR_CUDA_API_VERSION
	.align		4
        /*0000*/ 	.byte	0x04, 0x37
        /*0002*/ 	.short	(.L_723 - .L_722)
.L_722:
        /*0004*/ 	.word	0x00000082


	//----- nvinfo : EIATTR_KPARAM_INFO
	.align		4
.L_723:
        /*0008*/ 	.byte	0x04, 0x17
        /*000a*/ 	.short	(.L_725 - .L_724)
.L_724:
        /*000c*/ 	.word	0x00000000
        /*0010*/ 	.short	0x0000
        /*0012*/ 	.short	0x0070
        /*0014*/ 	.byte	0x00, 0xf0, 0x01, 0x2a


	//----- nvinfo : EIATTR_SPARSE_MMA_MASK
	.align		4
.L_725:
        /*0018*/ 	.byte	0x03, 0x50
        /*001a*/ 	.short	0x0000


	//----- nvinfo : EIATTR_MAXREG_COUNT
	.align		4
        /*001c*/ 	.byte	0x03, 0x1b
        /*001e*/ 	.short	0x00a8


	//----- nvinfo : EIATTR_NUM_BARRIERS
	.align		4
        /*0020*/ 	.byte	0x02, 0x4c
        /*0022*/ 	.byte	0x10
	.zero		1


	//----- nvinfo : EIATTR_EXTERNS
	.align		4
        /*0024*/ 	.byte	0x04, 0x0f
        /*0026*/ 	.short	(.L_727 - .L_726)


	//   ....[0]....
	.align		4
.L_726:
        /*0028*/ 	.word	index@(__assertfail)


	//----- nvinfo : EIATTR_ANNOTATIONS
	.align		4
.L_727:
        /*002c*/ 	.byte	0x04, 0x55
        /*002e*/ 	.short	(.L_729 - .L_728)


	//   ....[0]....
.L_728:
        /* <DEDUP_REMOVED lines=47> */


	//----- nvinfo : EIATTR_MERCURY_ISA_VERSION
	.align		4
.L_729:
        /*0308*/ 	.byte	0x03, 0x5f
        /*030a*/ 	.short	0x0101


	//----- nvinfo : EIATTR_UNUSED_LOAD_BYTE_OFFSET
	.align		4
        /*030c*/ 	.byte	0x04, 0x44
        /*030e*/ 	.short	(.L_731 - .L_730)


	//   ....[0]....
.L_730:
        /*0310*/ 	.word	0x00000af0
        /*0314*/ 	.word	0x0000fff0


	//   ....[1]....
        /*0318*/ 	.word	0x0001ac20
        /*031c*/ 	.word	0x0000fff0


	//----- nvinfo : EIATTR_INT_WARP_WIDE_INSTR_OFFSETS
	.align		4
.L_731:
        /*0320*/ 	.byte	0x04, 0x31
        /*0322*/ 	.short	(.L_733 - .L_732)


	//   ....[0]....
.L_732:
        /*0324*/ 	.word	0x000001c0


	//   ....[1]....
        /*0328*/ 	.word	0x00000200


	//   ....[2]....
        /*032c*/ 	.word	0x00000270


	//   ....[3]....
        /*0330*/ 	.word	0x00021f70


	//   ....[4]....
        /*0334*/ 	.word	0x00022000


	//   ....[5]....
        /*0338*/ 	.word	0x00024dd0


	//   ....[6]....
        /*033c*/ 	.word	0x00024e60


	//----- nvinfo : EIATTR_COOP_GROUP_MASK_REGIDS
	.align		4
.L_733:
        /*0340*/ 	.byte	0x04, 0x29
        /*0342*/ 	.short	(.L_735 - .L_734)


	//   ....[0]....
.L_734:
        /*0344*/ 	.word	0xffffffff


	//   ....[1]....
        /*0348*/ 	.word	0xffffffff


	//   ....[2]....
        /*034c*/ 	.word	0xffffffff


	//   ....[3]....
        /*0350*/ 	.word	0xffffffff


	//   ....[4]....
        /*0354*/ 	.word	0xffffffff


	//   ....[5]....
        /*0358*/ 	.word	0xffffffff


	//   ....[6]....
        /*035c*/ 	.word	0xffffffff


	//   ....[7]....
        /*0360*/ 	.word	0xffffffff


	//   ....[8]....
        /*0364*/ 	.word	0xffffffff


	//   ....[9]....
        /*0368*/ 	.word	0xffffffff


	//   ....[10]....
        /*036c*/ 	.word	0xffffffff


	//   ....[11]....
        /*0370*/ 	.word	0xffffffff


	//   ....[12]....
        /*0374*/ 	.word	0xffffffff


	//   ....[13]....
        /*0378*/ 	.word	0xffffffff


	//   ....[14]....
        /*037c*/ 	.word	0xffffffff


	//   ....[15]....
        /*0380*/ 	.word	0xffffffff


	//   ....[16]....
        /*0384*/ 	.word	0xffffffff


	//   ....[17]....
        /*0388*/ 	.word	0xffffffff


	//   ....[18]....
        /*038c*/ 	.word	0xffffffff


	//   ....[19]....
        /*0390*/ 	.word	0xffffffff


	//   ....[20]....
        /*0394*/ 	.word	0xffffffff


	//   ....[21]....
        /*0398*/ 	.word	0xffffffff


	//   ....[22]....
        /*039c*/ 	.word	0xffffffff


	//   ....[23]....
        /*03a0*/ 	.word	0xffffffff


	//   ....[24]....
        /*03a4*/ 	.word	0xffffffff


	//   ....[25]....
        /*03a8*/ 	.word	0xffffffff


	//   ....[26]....
        /*03ac*/ 	.word	0xffffffff


	//   ....[27]....
        /*03b0*/ 	.word	0xffffffff


	//   ....[28]....
        /*03b4*/ 	.word	0xffffffff


	//   ....[29]....
        /*03b8*/ 	.word	0xffffffff


	//   ....[30]....
        /*03bc*/ 	.word	0xffffffff


	//   ....[31]....
        /*03c0*/ 	.word	0xffffffff


	//   ....[32]....
        /*03c4*/ 	.word	0xffffffff


	//   ....[33]....
        /*03c8*/ 	.word	0xffffffff


	//   ....[34]....
        /*03cc*/ 	.word	0xffffffff


	//   ....[35]....
        /*03d0*/ 	.word	0xffffffff


	//   ....[36]....
        /*03d4*/ 	.word	0xffffffff


	//   ....[37]....
        /*03d8*/ 	.word	0xffffffff


	//   ....[38]....
        /*03dc*/ 	.word	0xffffffff


	//   ....[39]....
        /*03e0*/ 	.word	0xffffffff


	//   ....[40]....
        /*03e4*/ 	.word	0xffffffff


	//   ....[41]....
        /*03e8*/ 	.word	0xffffffff


	//   ....[42]....
        /*03ec*/ 	.word	0xffffffff


	//   ....[43]....
        /*03f0*/ 	.word	0xffffffff


	//   ....[44]....
        /*03f4*/ 	.word	0xffffffff


	//   ....[45]....
        /*03f8*/ 	.word	0xffffffff


	//   ....[46]....
        /*03fc*/ 	.word	0xffffffff


	//   ....[47]....
        /*0400*/ 	.word	0xffffffff


	//   ....[48]....
        /*0404*/ 	.word	0xffffffff


	//   ....[49]....
        /*0408*/ 	.word	0xffffffff


	//   ....[50]....
        /*040c*/ 	.word	0xffffffff


	//   ....[51]....
        /*0410*/ 	.word	0xffffffff


	//   ....[52]....
        /*0414*/ 	.word	0xffffffff


	//   ....[53]....
        /*0418*/ 	.word	0xffffffff


	//   ....[54]....
        /*041c*/ 	.word	0xffffffff


	//   ....[55]....
        /*0420*/ 	.word	0xffffffff


	//   ....[56]....
        /*0424*/ 	.word	0xffffffff


	//   ....[57]....
        /*0428*/ 	.word	0xffffffff


	//   ....[58]....
        /*042c*/ 	.word	0xffffffff


	//   ....[59]....
        /*0430*/ 	.word	0xffffffff


	//   ....[60]....
        /*0434*/ 	.word	0xffffffff


	//   ....[61]....
        /*0438*/ 	.word	0xffffffff


	//   ....[62]....
        /*043c*/ 	.word	0xffffffff


	//   ....[63]....
        /*0440*/ 	.word	0xffffffff


	//   ....[64]....
        /*0444*/ 	.word	0xffffffff


	//   ....[65]....
        /*0448*/ 	.word	0xffffffff


	//   ....[66]....
        /*044c*/ 	.word	0xffffffff


	//   ....[67]....
        /*0450*/ 	.word	0xffffffff


	//   ....[68]....
        /*0454*/ 	.word	0xffffffff


	//   ....[69]....
        /*0458*/ 	.word	0xffffffff


	//   ....[70]....
        /*045c*/ 	.word	0xffffffff


	//   ....[71]....
        /*0460*/ 	.word	0xffffffff


	//   ....[72]....
        /*0464*/ 	.word	0xffffffff


	//   ....[73]....
        /*0468*/ 	.word	0xffffffff


	//   ....[74]....
        /*046c*/ 	.word	0xffffffff


	//   ....[75]....
        /*0470*/ 	.word	0xffffffff


	//   ....[76]....
        /*0474*/ 	.word	0xffffffff


	//   ....[77]....
        /*0478*/ 	.word	0xffffffff


	//   ....[78]....
        /*047c*/ 	.word	0xffffffff


	//   ....[79]....
        /*0480*/ 	.word	0xffffffff


	//   ....[80]....
        /*0484*/ 	.word	0xffffffff


	//   ....[81]....
        /*0488*/ 	.word	0xffffffff


	//   ....[82]....
        /*048c*/ 	.word	0xffffffff


	//   ....[83]....
        /*0490*/ 	.word	0xffffffff


	//   ....[84]....
        /*0494*/ 	.word	0xffffffff


	//   ....[85]....
        /*0498*/ 	.word	0xffffffff


	//   ....[86]....
        /*049c*/ 	.word	0xffffffff


	//   ....[87]....
        /*04a0*/ 	.word	0xffffffff


	//   ....[88]....
        /*04a4*/ 	.word	0xffffffff


	//   ....[89]....
        /*04a8*/ 	.word	0xffffffff


	//   ....[90]....
        /*04ac*/ 	.word	0xffffffff


	//   ....[91]....
        /*04b0*/ 	.word	0xffffffff


	//   ....[92]....
        /*04b4*/ 	.word	0xffffffff


	//   ....[93]....
        /*04b8*/ 	.word	0xffffffff


	//   ....[94]....
        /*04bc*/ 	.word	0xffffffff


	//   ....[95]....
        /*04c0*/ 	.word	0xffffffff


	//   ....[96]....
        /*04c4*/ 	.word	0xffffffff


	//   ....[97]....
        /*04c8*/ 	.word	0xffffffff


	//   ....[98]....
        /*04cc*/ 	.word	0xffffffff


	//   ....[99]....
        /*04d0*/ 	.word	0xffffffff


	//   ....[100]....
        /*04d4*/ 	.word	0xffffffff


	//   ....[101]....
        /*04d8*/ 	.word	0xffffffff


	//   ....[102]....
        /*04dc*/ 	.word	0xffffffff


	//   ....[103]....
        /*04e0*/ 	.word	0xffffffff


	//   ....[104]....
        /*04e4*/ 	.word	0xffffffff


	//   ....[105]....
        /*04e8*/ 	.word	0xffffffff


	//   ....[106]....
        /*04ec*/ 	.word	0xffffffff


	//   ....[107]....
        /*04f0*/ 	.word	0xffffffff


	//   ....[108]....
        /*04f4*/ 	.word	0xffffffff


	//   ....[109]....
        /*04f8*/ 	.word	0xffffffff


	//   ....[110]....
        /*04fc*/ 	.word	0xffffffff


	//   ....[111]....
        /*0500*/ 	.word	0xffffffff


	//   ....[112]....
        /*0504*/ 	.word	0xffffffff


	//   ....[113]....
        /*0508*/ 	.word	0xffffffff


	//   ....[114]....
        /*050c*/ 	.word	0xffffffff


	//   ....[115]....
        /*0510*/ 	.word	0xffffffff


	//   ....[116]....
        /*0514*/ 	.word	0xffffffff


	//   ....[117]....
        /*0518*/ 	.word	0xffffffff


	//   ....[118]....
        /*051c*/ 	.word	0xffffffff


	//   ....[119]....
        /*0520*/ 	.word	0xffffffff


	//   ....[120]....
        /*0524*/ 	.word	0xffffffff


	//   ....[121]....
        /*0528*/ 	.word	0xffffffff


	//   ....[122]....
        /*052c*/ 	.word	0xffffffff


	//   ....[123]....
        /*0530*/ 	.word	0xffffffff


	//   ....[124]....
        /*0534*/ 	.word	0xffffffff


	//   ....[125]....
        /*0538*/ 	.word	0xffffffff


	//   ....[126]....
        /*053c*/ 	.word	0xffffffff


	//   ....[127]....
        /*0540*/ 	.word	0xffffffff


	//   ....[128]....
        /*0544*/ 	.word	0xffffffff


	//   ....[129]....
        /*0548*/ 	.word	0xffffffff


	//   ....[130]....
        /*054c*/ 	.word	0xffffffff


	//   ....[131]....
        /*0550*/ 	.word	0xffffffff


	//   ....[132]....
        /*0554*/ 	.word	0xffffffff


	//   ....[133]....
        /*0558*/ 	.word	0xffffffff


	//   ....[134]....
        /*055c*/ 	.word	0xffffffff


	//   ....[135]....
        /*0560*/ 	.word	0xffffffff


	//   ....[136]....
        /*0564*/ 	.word	0xffffffff


	//   ....[137]....
        /*0568*/ 	.word	0xffffffff


	//   ....[138]....
        /*056c*/ 	.word	0xffffffff


	//   ....[139]....
        /*0570*/ 	.word	0xffffffff


	//   ....[140]....
        /*0574*/ 	.word	0xffffffff


	//   ....[141]....
        /*0578*/ 	.word	0xffffffff


	//   ....[142]....
        /*057c*/ 	.word	0xffffffff


	//   ....[143]....
        /*0580*/ 	.word	0xffffffff


	//   ....[144]....
        /*0584*/ 	.word	0xffffffff


	//   ....[145]....
        /*0588*/ 	.word	0xffffffff


	//   ....[146]....
        /*058c*/ 	.word	0xffffffff


	//   ....[147]....
        /*0590*/ 	.word	0xffffffff


	//   ....[148]....
        /*0594*/ 	.word	0xffffffff


	//   ....[149]....
        /*0598*/ 	.word	0xffffffff


	//   ....[150]....
        /*059c*/ 	.word	0xffffffff


	//   ....[151]....
        /*05a0*/ 	.word	0xffffffff


	//   ....[152]....
        /*05a4*/ 	.word	0xffffffff


	//   ....[153]....
        /*05a8*/ 	.word	0xffffffff


	//   ....[154]....
        /*05ac*/ 	.word	0xffffffff


	//   ....[155]....
        /*05b0*/ 	.word	0xffffffff


	//   ....[156]....
        /*05b4*/ 	.word	0xffffffff


	//   ....[157]....
        /*05b8*/ 	.word	0xffffffff


	//   ....[158]....
        /*05bc*/ 	.word	0xffffffff


	//   ....[159]....
        /*05c0*/ 	.word	0xffffffff


	//   ....[160]....
        /*05c4*/ 	.word	0xffffffff


	//   ....[161]....
        /*05c8*/ 	.word	0xffffffff


	//   ....[162]....
        /*05cc*/ 	.word	0xffffffff


	//   ....[163]....
        /*05d0*/ 	.word	0xffffffff


	//   ....[164]....
        /*05d4*/ 	.word	0xffffffff


	//   ....[165]....
        /*05d8*/ 	.word	0xffffffff


	//   ....[166]....
        /*05dc*/ 	.word	0xffffffff


	//   ....[167]....
        /*05e0*/ 	.word	0xffffffff


	//   ....[168]....
        /*05e4*/ 	.word	0xffffffff


	//   ....[169]....
        /*05e8*/ 	.word	0xffffffff


	//   ....[170]....
        /*05ec*/ 	.word	0xffffffff


	//   ....[171]....
        /*05f0*/ 	.word	0xffffffff


	//   ....[172]....
        /*05f4*/ 	.word	0xffffffff


	//   ....[173]....
        /*05f8*/ 	.word	0xffffffff


	//   ....[174]....
        /*05fc*/ 	.word	0xffffffff


	//   ....[175]....
        /*0600*/ 	.word	0xffffffff


	//   ....[176]....
        /*0604*/ 	.word	0xffffffff


	//   ....[177]....
        /*0608*/ 	.word	0xffffffff


	//   ....[178]....
        /*060c*/ 	.word	0xffffffff


	//   ....[179]....
        /*0610*/ 	.word	0x0500000f


	//   ....[180]....
        /*0614*/ 	.word	0x0500000f


	//   ....[181]....
        /*0618*/ 	.word	0x0500000f


	//   ....[182]....
        /*061c*/ 	.word	0x0500000f


	//   ....[183]....
        /*0620*/ 	.word	0x0500000f


	//   ....[184]....
        /*0624*/ 	.word	0x0500000f


	//   ....[185]....
        /*0628*/ 	.word	0x0500000f


	//   ....[186]....
        /*062c*/ 	.word	0x0500000f


	//   ....[187]....
        /*0630*/ 	.word	0x0500000f


	//   ....[188]....
        /*0634*/ 	.word	0x0500000f


	//   ....[189]....
        /*0638*/ 	.word	0x0500000f


	//   ....[190]....
        /*063c*/ 	.word	0x0500000f


	//   ....[191]....
        /*0640*/ 	.word	0x0500000f


	//   ....[192]....
        /*0644*/ 	.word	0x0500000f


	//   ....[193]....
        /*0648*/ 	.word	0x0500000f


	//   ....[194]....
        /*064c*/ 	.word	0x0500000f


	//   ....[195]....
        /*0650*/ 	.word	0x0500000f


	//   ....[196]....
        /*0654*/ 	.word	0x0500000f


	//   ....[197]....
        /*0658*/ 	.word	0x0500000f


	//   ....[198]....
        /*065c*/ 	.word	0x0500000f


	//   ....[199]....
        /*0660*/ 	.word	0x0500000f


	//   ....[200]....
        /*0664*/ 	.word	0x0500000f


	//   ....[201]....
        /*0668*/ 	.word	0x0500000f


	//   ....[202]....
        /*066c*/ 	.word	0x0500000f


	//   ....[203]....
        /*0670*/ 	.word	0x0500000f


	//   ....[204]....
        /*0674*/ 	.word	0x0500000f


	//   ....[205]....
        /*0678*/ 	.word	0x0500000f


	//   ....[206]....
        /*067c*/ 	.word	0x0500000f


	//   ....[207]....
        /*0680*/ 	.word	0x0500000f


	//   ....[208]....
        /*0684*/ 	.word	0x0500000f


	//   ....[209]....
        /*0688*/ 	.word	0x0500000f


	//   ....[210]....
        /*068c*/ 	.word	0x0500000f


	//   ....[211]....
        /*0690*/ 	.word	0x0500000f


	//   ....[212]....
        /*0694*/ 	.word	0x0500000f


	//   ....[213]....
        /*0698*/ 	.word	0x0500000f


	//   ....[214]....
        /*069c*/ 	.word	0x0500000f


	//   ....[215]....
        /*06a0*/ 	.word	0x0500000f


	//   ....[216]....
        /*06a4*/ 	.word	0x0500000f


	//   ....[217]....
        /*06a8*/ 	.word	0x0500000f


	//   ....[218]....
        /*06ac*/ 	.word	0x0500000f


	//   ....[219]....
        /*06b0*/ 	.word	0x0500000f


	//   ....[220]....
        /*06b4*/ 	.word	0x0500000f


	//   ....[221]....
        /*06b8*/ 	.word	0x0500000f


	//   ....[222]....
        /*06bc*/ 	.word	0x0500000f


	//   ....[223]....
        /*06c0*/ 	.word	0x0500000f


	//   ....[224]....
        /*06c4*/ 	.word	0x0500000f


	//   ....[225]....
        /*06c8*/ 	.word	0x0500000f


	//   ....[226]....
        /*06cc*/ 	.word	0x0500000f


	//   ....[227]....
        /*06d0*/ 	.word	0x0500000f


	//   ....[228]....
        /*06d4*/ 	.word	0x0500000f


	//   ....[229]....
        /*06d8*/ 	.word	0x0500000f


	//   ....[230]....
        /*06dc*/ 	.word	0x0500000f


	//   ....[231]....
        /*06e0*/ 	.word	0x0500000f


	//   ....[232]....
        /*06e4*/ 	.word	0x0500000f


	//   ....[233]....
        /*06e8*/ 	.word	0x0500000f


	//   ....[234]....
        /*06ec*/ 	.word	0x0500000f


	//   ....[235]....
        /*06f0*/ 	.word	0x0500000f


	//   ....[236]....
        /*06f4*/ 	.word	0x0500000f


	//   ....[237]....
        /*06f8*/ 	.word	0x0500000f


	//   ....[238]....
        /*06fc*/ 	.word	0x0500000f


	//   ....[239]....
        /*0700*/ 	.word	0x0500000f


	//   ....[240]....
        /*0704*/ 	.word	0x0500000f


	//   ....[241]....
        /*0708*/ 	.word	0x0500000f


	//   ....[242]....
        /*070c*/ 	.word	0x0500000f


	//   ....[243]....
        /*0710*/ 	.word	0x0500000f


	//   ....[244]....
        /*0714*/ 	.word	0x0500000f


	//   ....[245]....
        /*0718*/ 	.word	0x0500000f


	//   ....[246]....
        /*071c*/ 	.word	0x0500000f


	//   ....[247]....
        /*0720*/ 	.word	0x0500000f


	//   ....[248]....
        /*0724*/ 	.word	0x0500000f


	//   ....[249]....
        /*0728*/ 	.word	0x0500000f


	//   ....[250]....
        /*072c*/ 	.word	0x0500000f


	//   ....[251]....
        /*0730*/ 	.word	0x0500000f


	//   ....[252]....
        /*0734*/ 	.word	0x0500000f


	//   ....[253]....
        /*0738*/ 	.word	0x0500000f


	//   ....[254]....
        /*073c*/ 	.word	0x0500000f


	//   ....[255]....
        /*0740*/ 	.word	0x0500000f


	//   ....[0]....
        /*0744*/ 	.word	0x0500000f


	//   ....[1]....
        /*0748*/ 	.word	0x0500000f


	//   ....[2]....
        /*074c*/ 	.word	0x0500000f


	//   ....[3]....
        /*0750*/ 	.word	0x0500000f


	//   ....[4]....
        /*0754*/ 	.word	0x0500000f


	//   ....[5]....
        /*0758*/ 	.word	0x0500000f


	//   ....[6]....
        /*075c*/ 	.word	0x0500000f


	//   ....[7]....
        /*0760*/ 	.word	0x0500000f


	//   ....[8]....
        /*0764*/ 	.word	0x0500000f


	//   ....[9]....
        /*0768*/ 	.word	0x0500000f


	//   ....[10]....
        /*076c*/ 	.word	0x0500000f


	//   ....[11]....
        /*0770*/ 	.word	0x0500000f


	//   ....[12]....
        /*0774*/ 	.word	0x0500000f


	//   ....[13]....
        /*0778*/ 	.word	0x0500000f


	//   ....[14]....
        /*077c*/ 	.word	0x0500000f


	//   ....[15]....
        /*0780*/ 	.word	0x0500000f


	//   ....[16]....
        /*0784*/ 	.word	0x0500000f


	//   ....[17]....
        /*0788*/ 	.word	0x0500000f


	//   ....[18]....
        /*078c*/ 	.word	0x0500000f


	//   ....[19]....
        /*0790*/ 	.word	0x0500000f


	//   ....[20]....
        /*0794*/ 	.word	0x0500000f


	//   ....[21]....
        /*0798*/ 	.word	0x0500000f


	//   ....[22]....
        /*079c*/ 	.word	0x0500000f


	//   ....[23]....
        /*07a0*/ 	.word	0x0500000f


	//   ....[24]....
        /*07a4*/ 	.word	0x0500000f


	//   ....[25]....
        /*07a8*/ 	.word	0x0500000f


	//   ....[26]....
        /*07ac*/ 	.word	0x0500000f


	//   ....[27]....
        /*07b0*/ 	.word	0x0500000f


	//   ....[28]....
        /*07b4*/ 	.word	0xffffffff


	//   ....[29]....
        /*07b8*/ 	.word	0xffffffff


	//   ....[30]....
        /*07bc*/ 	.word	0xffffffff


	//   ....[31]....
        /*07c0*/ 	.word	0xffffffff


	//   ....[32]....
        /*07c4*/ 	.word	0xffffffff


	//   ....[33]....
        /*07c8*/ 	.word	0xffffffff


	//   ....[34]....
        /*07cc*/ 	.word	0xffffffff


	//   ....[35]....
        /*07d0*/ 	.word	0xffffffff


	//   ....[36]....
        /*07d4*/ 	.word	0xffffffff


	//   ....[37]....
        /*07d8*/ 	.word	0xffffffff


	//   ....[38]....
        /*07dc*/ 	.word	0xffffffff


	//   ....[39]....
        /*07e0*/ 	.word	0xffffffff


	//   ....[40]....
        /*07e4*/ 	.word	0x0500000f


	//   ....[41]....
        /*07e8*/ 	.word	0x0500000f


	//   ....[42]....
        /*07ec*/ 	.word	0x0500000f


	//   ....[43]....
        /*07f0*/ 	.word	0x0500000f


	//   ....[44]....
        /*07f4*/ 	.word	0x0500000f


	//   ....[45]....
        /*07f8*/ 	.word	0x0500000f


	//   ....[46]....
        /*07fc*/ 	.word	0x0500000f


	//   ....[47]....
        /*0800*/ 	.word	0x0500000f


	//   ....[48]....
        /*0804*/ 	.word	0x0500000f


	//   ....[49]....
        /*0808*/ 	.word	0x0500000f


	//   ....[50]....
        /*080c*/ 	.word	0x0500000f


	//   ....[51]....
        /*0810*/ 	.word	0x0500000f


	//----- nvinfo : EIATTR_COOP_GROUP_INSTR_OFFSETS
	.align		4
.L_735:
        /*0814*/ 	.byte	0x04, 0x28
        /*0816*/ 	.short	(.L_737 - .L_736)


	//   ....[0]....
.L_736:
        /*0818*/ 	.word	0x000000d0


	//   ....[1]....
        /*081c*/ 	.word	0x000001d0


	//   ....[2]....
        /*0820*/ 	.word	0x00000220


	//   ....[3]....
        /*0824*/ 	.word	0x00000450


	//   ....[4]....
        /*0828*/ 	.word	0x000005b0


	//   ....[5]....
        /*082c*/ 	.word	0x000006d0


	//   ....[6]....
        /*0830*/ 	.word	0x00000830


	//   ....[7]....
        /*0834*/ 	.word	0x000041b0


	//   ....[8]....
        /*0838*/ 	.word	0x000041c0


	//   ....[9]....
        /*083c*/ 	.word	0x000045b0


	//   ....[10]....
        /*0840*/ 	.word	0x000045c0


	//   ....[11]....
        /*0844*/ 	.word	0x000055b0


	//   ....[12]....
        /*0848*/ 	.word	0x00005da0


	//   ....[13]....
        /*084c*/ 	.word	0x00005db0


	//   ....[14]....
        /*0850*/ 	.word	0x00005dc0


	//   ....[15]....
        /*0854*/ 	.word	0x00005dd0


	//   ....[16]....
        /*0858*/ 	.word	0x00006630


	//   ....[17]....
        /*085c*/ 	.word	0x00006640


	//   ....[18]....
        /*0860*/ 	.word	0x00006650


	//   ....[19]....
        /*0864*/ 	.word	0x00006660


	//   ....[20]....
        /*0868*/ 	.word	0x000097d0


	//   ....[21]....
        /*086c*/ 	.word	0x000097e0


	//   ....[22]....
        /*0870*/ 	.word	0x000097f0


	//   ....[23]....
        /*0874*/ 	.word	0x00009800


	//   ....[24]....
        /*0878*/ 	.word	0x00009e90


	//   ....[25]....
        /*087c*/ 	.word	0x00009ea0


	//   ....[26]....
        /*0880*/ 	.word	0x00009eb0


	//   ....[27]....
        /*0884*/ 	.word	0x00009ec0


	//   ....[28]....
        /*0888*/ 	.word	0x0000de70


	//   ....[29]....
        /*088c*/ 	.word	0x0000e960


	//   ....[30]....
        /*0890*/ 	.word	0x0000f250


	//   ....[31]....
        /*0894*/ 	.word	0x0000f280


	//   ....[32]....
        /*0898*/ 	.word	0x0000f6f0


	//   ....[33]....
        /*089c*/ 	.word	0x0000f770


	//   ....[34]....
        /*08a0*/ 	.word	0x00011500


	//   ....[35]....
        /*08a4*/ 	.word	0x00011c20


	//   ....[36]....
        /*08a8*/ 	.word	0x00012a80


	//   ....[37]....
        /*08ac*/ 	.word	0x00012b90


	//   ....[38]....
        /*08b0*/ 	.word	0x00013120


	//   ....[39]....
        /*08b4*/ 	.word	0x000131a0


	//   ....[40]....
        /*08b8*/ 	.word	0x00015680


	//   ....[41]....
        /*08bc*/ 	.word	0x000156a0


	//   ....[42]....
        /*08c0*/ 	.word	0x000156c0


	//   ....[43]....
        /*08c4*/ 	.word	0x000156e0


	//   ....[44]....
        /*08c8*/ 	.word	0x000173a0


	//   ....[45]....
        /*08cc*/ 	.word	0x00017ac0


	//   ....[46]....
        /*08d0*/ 	.word	0x00018920


	//   ....[47]....
        /*08d4*/ 	.word	0x00018a30


	//   ....[48]....
        /*08d8*/ 	.word	0x00018fc0


	//   ....[49]....
        /*08dc*/ 	.word	0x00019020


	//   ....[50]....
        /*08e0*/ 	.word	0x0001a120


	//   ....[51]....
        /*08e4*/ 	.word	0x0001a150


	//   ....[52]....
        /*08e8*/ 	.word	0x0001a1f0


	//   ....[53]....
        /*08ec*/ 	.word	0x0001a210


	//   ....[54]....
        /*08f0*/ 	.word	0x0001b9e0


	//   ....[55]....
        /*08f4*/ 	.word	0x0001b9f0


	//   ....[56]....
        /*08f8*/ 	.word	0x0001ba00


	//   ....[57]....
        /*08fc*/ 	.word	0x0001ba10


	//   ....[58]....
        /*0900*/ 	.word	0x0001c2c0


	//   ....[59]....
        /*0904*/ 	.word	0x0001c2e0


	//   ....[60]....
        /*0908*/ 	.word	0x0001c420


	//   ....[61]....
        /*090c*/ 	.word	0x0001c440


	//   ....[62]....
        /*0910*/ 	.word	0x0001c540


	//   ....[63]....
        /*0914*/ 	.word	0x0001c560


	//   ....[64]....
        /*0918*/ 	.word	0x0001c670


	//   ....[65]....
        /*091c*/ 	.word	0x0001c690


	//   ....[66]....
        /*0920*/ 	.word	0x0001cba0


	//   ....[67]....
        /*0924*/ 	.word	0x0001cbb0


	//   ....[68]....
        /*0928*/ 	.word	0x0001d240


	//   ....[69]....
        /*092c*/ 	.word	0x0001d250


	//   ....[70]....
        /*0930*/ 	.word	0x0001e140


	//   ....[71]....
        /*0934*/ 	.word	0x0001e170


	//   ....[72]....
        /*0938*/ 	.word	0x0001e290


	//   ....[73]....
        /*093c*/ 	.word	0x0001e2b0


	//   ....[74]....
        /*0940*/ 	.word	0x0001e3b0


	//   ....[75]....
        /*0944*/ 	.word	0x0001e3d0


	//   ....[76]....
        /*0948*/ 	.word	0x0001e4e0


	//   ....[77]....
        /*094c*/ 	.word	0x0001e500


	//   ....[78]....
        /*0950*/ 	.word	0x0001e6a0


	//   ....[79]....
        /*0954*/ 	.word	0x0001e8a0


	//   ....[80]....
        /*0958*/ 	.word	0x0001e8d0


	//   ....[81]....
        /*095c*/ 	.word	0x0001e900


	//   ....[82]....
        /*0960*/ 	.word	0x0001e930


	//   ....[83]....
        /*0964*/ 	.word	0x0001e960


	//   ....[84]....
        /*0968*/ 	.word	0x0001e990


	//   ....[85]....
        /*096c*/ 	.word	0x0001eb10


	//   ....[86]....
        /*0970*/ 	.word	0x0001eb40


	//   ....[87]....
        /*0974*/ 	.word	0x0001eb70


	//   ....[88]....
        /*0978*/ 	.word	0x0001eba0


	//   ....[89]....
        /*097c*/ 	.word	0x0001ebd0


	//   ....[90]....
        /*0980*/ 	.word	0x0001ec00


	//   ....[91]....
        /*0984*/ 	.word	0x0001ec90


	//   ....[92]....
        /*0988*/ 	.word	0x0001ecc0


	//   ....[93]....
        /*098c*/ 	.word	0x0001ecd0


	//   ....[94]....
        /*0990*/ 	.word	0x0001ed10


	//   ....[95]....
        /*0994*/ 	.word	0x000204b0


	//   ....[96]....
        /*0998*/ 	.word	0x00022af0


	//   ....[97]....
        /*099c*/ 	.word	0x00022b10


	//   ....[98]....
        /*09a0*/ 	.word	0x00022bc0


	//   ....[99]....
        /*09a4*/ 	.word	0x00022be0


	//   ....[100]....
        /*09a8*/ 	.word	0x00022c80


	//   ....[101]....
        /*09ac*/ 	.word	0x00022ca0


	//   ....[102]....
        /*09b0*/ 	.word	0x00022d40


	//   ....[103]....
        /*09b4*/ 	.word	0x00022d60


	//   ....[104]....
        /*09b8*/ 	.word	0x00022e00


	//   ....[105]....
        /*09bc*/ 	.word	0x00022e20


	//   ....[106]....
        /*09c0*/ 	.word	0x00022e30


	//   ....[107]....
        /*09c4*/ 	.word	0x00022ec0


	//   ....[108]....
        /*09c8*/ 	.word	0x000235f0


	//   ....[109]....
        /*09cc*/ 	.word	0x00023620


	//   ....[110]....
        /*09d0*/ 	.word	0x00023680


	//   ....[111]....
        /*09d4*/ 	.word	0x000236e0


	//   ....[112]....
        /*09d8*/ 	.word	0x00023730


	//   ....[113]....
        /*09dc*/ 	.word	0x00023790


	//   ....[114]....
        /*09e0*/ 	.word	0x000237e0


	//   ....[115]....
        /*09e4*/ 	.word	0x00023840


	//   ....[116]....
        /*09e8*/ 	.word	0x00023890


	//   ....[117]....
        /*09ec*/ 	.word	0x000238f0


	//   ....[118]....
        /*09f0*/ 	.word	0x00023940


	//   ....[119]....
        /*09f4*/ 	.word	0x000239a0


	//   ....[120]....
        /*09f8*/ 	.word	0x000239f0


	//   ....[121]....
        /*09fc*/ 	.word	0x00023a40


	//   ....[122]....
        /*0a00*/ 	.word	0x00023a60


	//   ....[123]....
        /*0a04*/ 	.word	0x00023aa0


	//   ....[124]....
        /*0a08*/ 	.word	0x00024230


	//   ....[125]....
        /*0a0c*/ 	.word	0x00024270


	//   ....[126]....
        /*0a10*/ 	.word	0x00024280


	//   ....[127]....
        /*0a14*/ 	.word	0x000242e0


	//   ....[128]....
        /*0a18*/ 	.word	0x000242f0


	//   ....[129]....
        /*0a1c*/ 	.word	0x00024350


	//   ....[130]....
        /*0a20*/ 	.word	0x00024380


	//   ....[131]....
        /*0a24*/ 	.word	0x000243c0


	//   ....[132]....
        /*0a28*/ 	.word	0x000243f0


	//   ....[133]....
        /*0a2c*/ 	.word	0x00024430


	//   ....[134]....
        /*0a30*/ 	.word	0x00024460


	//   ....[135]....
        /*0a34*/ 	.word	0x000244a0


	//   ....[136]....
        /*0a38*/ 	.word	0x00024720


	//   ....[137]....
        /*0a3c*/ 	.word	0x00024740


	//   ....[138]....
        /*0a40*/ 	.word	0x00024750


	//   ....[139]....
        /*0a44*/ 	.word	0x000247e0


	//   ....[140]....
        /*0a48*/ 	.word	0x000247f0


	//   ....[141]....
        /*0a4c*/ 	.word	0x00024880


	//   ....[142]....
        /*0a50*/ 	.word	0x00024890


	//   ....[143]....
        /*0a54*/ 	.word	0x00024920


	//   ....[144]....
        /*0a58*/ 	.word	0x00024930


	//   ....[145]....
        /*0a5c*/ 	.word	0x000249c0


	//   ....[146]....
        /*0a60*/ 	.word	0x000249d0


	//   ....[147]....
        /*0a64*/ 	.word	0x000249e0


	//   ....[148]....
        /*0a68*/ 	.word	0x00024fb0


	//   ....[149]....
        /*0a6c*/ 	.word	0x00024ff0


	//   ....[150]....
        /*0a70*/ 	.word	0x00025030


	//   ....[151]....
        /*0a74*/ 	.word	0x00025060


	//   ....[152]....
        /*0a78*/ 	.word	0x000250f0


	//   ....[153]....
        /*0a7c*/ 	.word	0x00025120


	//   ....[154]....
        /*0a80*/ 	.word	0x00025190


	//   ....[155]....
        /*0a84*/ 	.word	0x000251c0


	//   ....[156]....
        /*0a88*/ 	.word	0x00025230


	//   ....[157]....
        /*0a8c*/ 	.word	0x00025260


	//   ....[158]....
        /*0a90*/ 	.word	0x00025290


	//   ....[159]....
        /*0a94*/ 	.word	0x000252e0


	//   ....[160]....
        /*0a98*/ 	.word	0x00025700


	//   ....[161]....
        /*0a9c*/ 	.word	0x00025730


	//   ....[162]....
        /*0aa0*/ 	.word	0x00025790


	//   ....[163]....
        /*0aa4*/ 	.word	0x000257c0


	//   ....[164]....
        /*0aa8*/ 	.word	0x000257f0


	//   ....[165]....
        /*0aac*/ 	.word	0x00025820


	//   ....[166]....
        /*0ab0*/ 	.word	0x00025850


	//   ....[167]....
        /*0ab4*/ 	.word	0x00025880


	//   ....[168]....
        /*0ab8*/ 	.word	0x00025a20


	//   ....[169]....
        /*0abc*/ 	.word	0x00025a50


	//   ....[170]....
        /*0ac0*/ 	.word	0x00025a80


	//   ....[171]....
        /*0ac4*/ 	.word	0x00025ab0


	//   ....[172]....
        /*0ac8*/ 	.word	0x00025ae0


	//   ....[173]....
        /*0acc*/ 	.word	0x00025b10


	//   ....[174]....
        /*0ad0*/ 	.word	0x00025bd0


	//   ....[175]....
        /*0ad4*/ 	.word	0x00025bf0


	//   ....[176]....
        /*0ad8*/ 	.word	0x00025c10


	//   ....[177]....
        /*0adc*/ 	.word	0x00025c70


	//   ....[178]....
        /*0ae0*/ 	.word	0x00026690


	//   ....[179]....
        /*0ae4*/ 	.word	0x000269e0


	//   ....[180]....
        /*0ae8*/ 	.word	0x00026a70


	//   ....[181]....
        /*0aec*/ 	.word	0x00026b00


	//   ....[182]....
        /*0af0*/ 	.word	0x00026b90


	//   ....[183]....
        /*0af4*/ 	.word	0x00026c10


	//   ....[184]....
        /*0af8*/ 	.word	0x00026c60


	//   ....[185]....
        /*0afc*/ 	.word	0x00026cb0


	//   ....[186]....
        /*0b00*/ 	.word	0x00026d00


	//   ....[187]....
        /*0b04*/ 	.word	0x00026d90


	//   ....[188]....
        /*0b08*/ 	.word	0x00026e20


	//   ....[189]....
        /*0b0c*/ 	.word	0x00026e70


	//   ....[190]....
        /*0b10*/ 	.word	0x00026ec0


	//   ....[191]....
        /*0b14*/ 	.word	0x00026fb0


	//   ....[192]....
        /*0b18*/ 	.word	0x00027000


	//   ....[193]....
        /*0b1c*/ 	.word	0x00027050


	//   ....[194]....
        /*0b20*/ 	.word	0x000270a0


	//   ....[195]....
        /*0b24*/ 	.word	0x00027150


	//   ....[196]....
        /*0b28*/ 	.word	0x000271e0


	//   ....[197]....
        /*0b2c*/ 	.word	0x00027240


	//   ....[198]....
        /*0b30*/ 	.word	0x000272a0


	//   ....[199]....
        /*0b34*/ 	.word	0x000276b0


	//   ....[200]....
        /*0b38*/ 	.word	0x00027990


	//   ....[201]....
        /*0b3c*/ 	.word	0x00027a80


	//   ....[202]....
        /*0b40*/ 	.word	0x00027b20


	//   ....[203]....
        /*0b44*/ 	.word	0x00027b80


	//   ....[204]....
        /*0b48*/ 	.word	0x00027c90


	//   ....[205]....
        /*0b4c*/ 	.word	0x00027d00


	//   ....[206]....
        /*0b50*/ 	.word	0x00027e10


	//   ....[207]....
        /*0b54*/ 	.word	0x00027e80


	//   ....[208]....
        /*0b58*/ 	.word	0x00027f90


	//   ....[209]....
        /*0b5c*/ 	.word	0x00028000


	//   ....[210]....
        /*0b60*/ 	.word	0x00028110


	//   ....[211]....
        /*0b64*/ 	.word	0x00028180


	//   ....[212]....
        /*0b68*/ 	.word	0x00028220


	//   ....[213]....
        /*0b6c*/ 	.word	0x00028330


	//   ....[214]....
        /*0b70*/ 	.word	0x000283a0


	//   ....[215]....
        /*0b74*/ 	.word	0x00028420


	//   ....[216]....
        /*0b78*/ 	.word	0x000284f0


	//   ....[217]....
        /*0b7c*/ 	.word	0x00028570


	//   ....[218]....
        /*0b80*/ 	.word	0x00028650


	//   ....[219]....
        /*0b84*/ 	.word	0x000286d0


	//   ....[220]....
        /*0b88*/ 	.word	0x000287b0


	//   ....[221]....
        /*0b8c*/ 	.word	0x00028830


	//   ....[222]....
        /*0b90*/ 	.word	0x00028910


	//   ....[223]....
        /*0b94*/ 	.word	0x00028990


	//   ....[224]....
        /*0b98*/ 	.word	0x00028a70


	//   ....[225]....
        /*0b9c*/ 	.word	0x00028af0


	//   ....[226]....
        /*0ba0*/ 	.word	0x00028bc0


	//   ....[227]....
        /*0ba4*/ 	.word	0x00028c40


	//   ....[228]....
        /*0ba8*/ 	.word	0x00028d00


	//   ....[229]....
        /*0bac*/ 	.word	0x00028e30


	//   ....[230]....
        /*0bb0*/ 	.word	0x00028f00


	//   ....[231]....
        /*0bb4*/ 	.word	0x00028f70


	//   ....[232]....
        /*0bb8*/ 	.word	0x00029040


	//   ....[233]....
        /*0bbc*/ 	.word	0x000290a0


	//   ....[234]....
        /*0bc0*/ 	.word	0x00029170


	//   ....[235]....
        /*0bc4*/ 	.word	0x000291d0


	//   ....[236]....
        /*0bc8*/ 	.word	0x000292a0


	//   ....[237]....
        /*0bcc*/ 	.word	0x00029300


	//   ....[238]....
        /*0bd0*/ 	.word	0x000293d0


	//   ....[239]....
        /*0bd4*/ 	.word	0x00029430


	//   ....[240]....
        /*0bd8*/ 	.word	0x00029510


	//   ....[241]....
        /*0bdc*/ 	.word	0x00029600


	//   ....[242]....
        /*0be0*/ 	.word	0x000296a0


	//   ....[243]....
        /*0be4*/ 	.word	0x00029700


	//   ....[244]....
        /*0be8*/ 	.word	0x00029800


	//   ....[245]....
        /*0bec*/ 	.word	0x00029860


	//   ....[246]....
        /*0bf0*/ 	.word	0x00029960


	//   ....[247]....
        /*0bf4*/ 	.word	0x000299c0


	//   ....[248]....
        /*0bf8*/ 	.word	0x00029ac0


	//   ....[249]....
        /*0bfc*/ 	.word	0x00029b20


	//   ....[250]....
        /*0c00*/ 	.word	0x00029c20


	//   ....[251]....
        /*0c04*/ 	.word	0x00029c80


	//   ....[252]....
        /*0c08*/ 	.word	0x00029d50


	//   ....[253]....
        /*0c0c*/ 	.word	0x00029e90


	//   ....[254]....
        /*0c10*/ 	.word	0x00029f30


	//   ....[255]....
        /*0c14*/ 	.word	0x0002a010


	//   ....[0]....
        /*0c18*/ 	.word	0x0002a0e0


	//   ....[1]....
        /*0c1c*/ 	.word	0x0002a140


	//   ....[2]....
        /*0c20*/ 	.word	0x0002a230


	//   ....[3]....
        /*0c24*/ 	.word	0x0002a290


	//   ....[4]....
        /*0c28*/ 	.word	0x0002a380


	//   ....[5]....
        /*0c2c*/ 	.word	0x0002a3e0


	//   ....[6]....
        /*0c30*/ 	.word	0x0002a4d0


	//   ....[7]....
        /*0c34*/ 	.word	0x0002a530


	//   ....[8]....
        /*0c38*/ 	.word	0x0002a610


	//   ....[9]....
        /*0c3c*/ 	.word	0x0002a6a0


	//   ....[10]....
        /*0c40*/ 	.word	0x0002a740


	//   ....[11]....
        /*0c44*/ 	.word	0x0002a8c0


	//   ....[12]....
        /*0c48*/ 	.word	0x0002a930


	//   ....[13]....
        /*0c4c*/ 	.word	0x0002a9a0


	//   ....[14]....
        /*0c50*/ 	.word	0x0002aa10


	//   ....[15]....
        /*0c54*/ 	.word	0x0002aa80


	//   ....[16]....
        /*0c58*/ 	.word	0x0002ab00


	//   ....[17]....
        /*0c5c*/ 	.word	0x0002ab80


	//   ....[18]....
        /*0c60*/ 	.word	0x0002ac10


	//   ....[19]....
        /*0c64*/ 	.word	0x0002ac80


	//   ....[20]....
        /*0c68*/ 	.word	0x0002acf0


	//   ....[21]....
        /*0c6c*/ 	.word	0x0002ad60


	//   ....[22]....
        /*0c70*/ 	.word	0x0002ade0


	//   ....[23]....
        /*0c74*/ 	.word	0x0002ae50


	//   ....[24]....
        /*0c78*/ 	.word	0x0002aee0


	//   ....[25]....
        /*0c7c*/ 	.word	0x0002af40


	//   ....[26]....
        /*0c80*/ 	.word	0x0002afd0


	//   ....[27]....
        /*0c84*/ 	.word	0x0002b100


	//   ....[28]....
        /*0c88*/ 	.word	0x0002c860


	//   ....[29]....
        /*0c8c*/ 	.word	0x0002c870


	//   ....[30]....
        /*0c90*/ 	.word	0x0002e3d0


	//   ....[31]....
        /*0c94*/ 	.word	0x0002e3e0


	//   ....[32]....
        /*0c98*/ 	.word	0x00031110


	//   ....[33]....
        /*0c9c*/ 	.word	0x00031120


	//   ....[34]....
        /*0ca0*/ 	.word	0x00033010


	//   ....[35]....
        /*0ca4*/ 	.word	0x00033020


	//   ....[36]....
        /*0ca8*/ 	.word	0x00035360


	//   ....[37]....
        /*0cac*/ 	.word	0x00035370


	//   ....[38]....
        /*0cb0*/ 	.word	0x000358e0


	//   ....[39]....
        /*0cb4*/ 	.word	0x000358f0


	//   ....[40]....
        /*0cb8*/ 	.word	0x00036010


	//   ....[41]....
        /*0cbc*/ 	.word	0x000360a0


	//   ....[42]....
        /*0cc0*/ 	.word	0x00036140


	//   ....[43]....
        /*0cc4*/ 	.word	0x000361d0


	//   ....[44]....
        /*0cc8*/ 	.word	0x000362b0


	//   ....[45]....
        /*0ccc*/ 	.word	0x00036340


	//   ....[46]....
        /*0cd0*/ 	.word	0x000363e0


	//   ....[47]....
        /*0cd4*/ 	.word	0x00036470


	//   ....[48]....
        /*0cd8*/ 	.word	0x00036550


	//   ....[49]....
        /*0cdc*/ 	.word	0x000365e0


	//   ....[50]....
        /*0ce0*/ 	.word	0x00036670


	//   ....[51]....
        /*0ce4*/ 	.word	0x00036700


	//----- nvinfo : EIATTR_REG_RECONFIG
	.align		4
.L_737:
        /*0ce8*/ 	.byte	0x01, 0x54
	.zero		2


	//----- nvinfo : EIATTR_SYSCALL_OFFSETS
	.align		4
        /*0cec*/ 	.byte	0x04, 0x46
        /*0cee*/ 	.short	(.L_739 - .L_738)


	//   ....[0]....
.L_738:
        /*0cf0*/ 	.word	0x000023c0


	//   ....[1]....
        /*0cf4*/ 	.word	0x000025f0


	//   ....[2]....
        /*0cf8*/ 	.word	0x00005730


	//   ....[3]....
        /*0cfc*/ 	.word	0x00005a80


	//   ....[4]....
        /*0d00*/ 	.word	0x00022160


	//   ....[5]....
        /*0d04*/ 	.word	0x000222b0


	//   ....[6]....
        /*0d08*/ 	.word	0x000223a0


	//   ....[7]....
        /*0d0c*/ 	.word	0x00023280


	//----- nvinfo : EIATTR_MBARRIER_INSTR_OFFSETS
	.align		4
.L_739:
        /*0d10*/ 	.byte	0x04, 0x39
        /*0d12*/ 	.short	(.L_741 - .L_740)


	//   ....[0]....
.L_740:
        /*0d14*/ 	.word	0x00000300
        /*0d18*/ 	.word	0x000000ff
        /*0d1c*/ 	.word	0x00030800
        /*0d20*/ 	.short	0x0100
        /*0d22*/ 	.byte	0x08
	.zero		1


	//   ....[1]....
        /*0d24*/ 	.word	0x00000310
        /*0d28*/ 	.word	0x000000ff
        /*0d2c*/ 	.word	0x00030820
        /*0d30*/ 	.short	0x0100
        /*0d32*/ 	.byte	0x08
	.zero		1


	//   ....[2]....
        /*0d34*/ 	.word	0x00000400
        /*0d38*/ 	.word	0x000000ff
        /*0d3c*/ 	.word	0x00030830
        /*0d40*/ 	.short	0x0100
        /*0d42*/ 	.byte	0x08
	.zero		1


	//   ....[3]....
        /*0d44*/ 	.word	0x00000410
        /*0d48*/ 	.word	0x000000ff
        /*0d4c*/ 	.word	0x00030840
        /*0d50*/ 	.short	0x0100
        /*0d52*/ 	.byte	0x08
	.zero		1


	//   ....[4]....
        /*0d54*/ 	.word	0x00000420
        /*0d58*/ 	.word	0x000000ff
        /*0d5c*/ 	.word	0x00030838
        /*0d60*/ 	.short	0x0100
        /*0d62*/ 	.byte	0x08
	.zero		1


	//   ....[5]....
        /*0d64*/ 	.word	0x00000430
        /*0d68*/ 	.word	0x000000ff
        /*0d6c*/ 	.word	0x00030848
        /*0d70*/ 	.short	0x0100
        /*0d72*/ 	.byte	0x08
	.zero		1


	//   ....[6]....
        /*0d74*/ 	.word	0x00000560
        /*0d78*/ 	.word	0x000000ff
        /*0d7c*/ 	.word	0x00030850
        /*0d80*/ 	.short	0x0100
        /*0d82*/ 	.byte	0x08
	.zero		1


	//   ....[7]....
        /*0d84*/ 	.word	0x00000570
        /*0d88*/ 	.word	0x000000ff
        /*0d8c*/ 	.word	0x00030860
        /*0d90*/ 	.short	0x0100
        /*0d92*/ 	.byte	0x08
	.zero		1


	//   ....[8]....
        /*0d94*/ 	.word	0x00000580
        /*0d98*/ 	.word	0x000000ff
        /*0d9c*/ 	.word	0x00030858
        /*0da0*/ 	.short	0x0100
        /*0da2*/ 	.byte	0x08
	.zero		1


	//   ....[9]....
        /*0da4*/ 	.word	0x00000590
        /*0da8*/ 	.word	0x000000ff
        /*0dac*/ 	.word	0x00030868
        /*0db0*/ 	.short	0x0100
        /*0db2*/ 	.byte	0x08
	.zero		1


	//   ....[10]....
        /*0db4*/ 	.word	0x00000680
        /*0db8*/ 	.word	0x000000ff
        /*0dbc*/ 	.word	0x00030870
        /*0dc0*/ 	.short	0x0100
        /*0dc2*/ 	.byte	0x06
	.zero		1


	//   ....[11]....
        /*0dc4*/ 	.word	0x00000690
        /*0dc8*/ 	.word	0x000000ff
        /*0dcc*/ 	.word	0x00030880
        /*0dd0*/ 	.short	0x0100
        /*0dd2*/ 	.byte	0x06
	.zero		1


	//   ....[12]....
        /*0dd4*/ 	.word	0x000006a0
        /*0dd8*/ 	.word	0x000000ff
        /*0ddc*/ 	.word	0x00030878
        /*0de0*/ 	.short	0x0100
        /*0de2*/ 	.byte	0x06
	.zero		1


	//   ....[13]....
        /*0de4*/ 	.word	0x000006b0
        /*0de8*/ 	.word	0x000000ff
        /*0dec*/ 	.word	0x00030888
        /*0df0*/ 	.short	0x0100
        /*0df2*/ 	.byte	0x06
	.zero		1


	//   ....[14]....
        /*0df4*/ 	.word	0x000007e0
        /*0df8*/ 	.word	0x000000ff
        /*0dfc*/ 	.word	0x00030890
        /*0e00*/ 	.short	0x0100
        /*0e02*/ 	.byte	0x08
	.zero		1


	//   ....[15]....
        /*0e04*/ 	.word	0x000007f0
        /*0e08*/ 	.word	0x000000ff
        /*0e0c*/ 	.word	0x000308a0
        /*0e10*/ 	.short	0x0100
        /*0e12*/ 	.byte	0x08
	.zero		1


	//   ....[16]....
        /*0e14*/ 	.word	0x00000800
        /*0e18*/ 	.word	0x000000ff
        /*0e1c*/ 	.word	0x00030898
        /*0e20*/ 	.short	0x0100
        /*0e22*/ 	.byte	0x08
	.zero		1


	//   ....[17]....
        /*0e24*/ 	.word	0x00000810
        /*0e28*/ 	.word	0x000000ff
        /*0e2c*/ 	.word	0x000308a8
        /*0e30*/ 	.short	0x0100
        /*0e32*/ 	.byte	0x08
	.zero		1


	//   ....[18]....
        /*0e34*/ 	.word	0x00000940
        /*0e38*/ 	.word	0x000000ff
        /*0e3c*/ 	.word	0x000308b0
        /*0e40*/ 	.short	0x0100
        /*0e42*/ 	.byte	0x08
	.zero		1


	//   ....[19]....
        /*0e44*/ 	.word	0x00000950
        /*0e48*/ 	.word	0x000000ff
        /*0e4c*/ 	.word	0x000308c0
        /*0e50*/ 	.short	0x0100
        /*0e52*/ 	.byte	0x08
	.zero		1


	//   ....[20]....
        /*0e54*/ 	.word	0x00000960
        /*0e58*/ 	.word	0x000000ff
        /*0e5c*/ 	.word	0x000308b8
        /*0e60*/ 	.short	0x0100
        /*0e62*/ 	.byte	0x08
	.zero		1


	//   ....[21]....
        /*0e64*/ 	.word	0x00000970
        /*0e68*/ 	.word	0x000000ff
        /*0e6c*/ 	.word	0x000308c8
        /*0e70*/ 	.short	0x0100
        /*0e72*/ 	.byte	0x08
	.zero		1


	//   ....[22]....
        /*0e74*/ 	.word	0x00003f90
        /*0e78*/ 	.word	0x0000001c
        /*0e7c*/ 	.word	0x000308b0
        /*0e80*/ 	.short	0x010a
        /*0e82*/ 	.byte	0x3f
	.zero		1


	//   ....[23]....
        /*0e84*/ 	.word	0x00004a10
        /*0e88*/ 	.word	0x0000001c
        /*0e8c*/ 	.word	0x00000000
        /*0e90*/ 	.short	0x0101
        /*0e92*/ 	.byte	0x3f
	.zero		1


	//   ....[24]....
        /*0e94*/ 	.word	0x000057e0
        /*0e98*/ 	.word	0x00000003
        /*0e9c*/ 	.word	0x00030800
        /*0ea0*/ 	.short	0x010a
        /*0ea2*/ 	.byte	0x3f
	.zero		1


	//   ....[25]....
        /*0ea4*/ 	.word	0x00005830
        /*0ea8*/ 	.word	0x00000003
        /*0eac*/ 	.word	0x00030800
        /*0eb0*/ 	.short	0x010a
        /*0eb2*/ 	.byte	0x3f
	.zero		1


	//   ....[26]....
        /*0eb4*/ 	.word	0x00006e10
        /*0eb8*/ 	.word	0x000000ff
        /*0ebc*/ 	.word	0x00030800
        /*0ec0*/ 	.short	0x010a
        /*0ec2*/ 	.byte	0x27
	.zero		1


	//   ....[27]....
        /*0ec4*/ 	.word	0x0000a420
        /*0ec8*/ 	.word	0x000000ff
        /*0ecc*/ 	.word	0x00030800
        /*0ed0*/ 	.short	0x010a
        /*0ed2*/ 	.byte	0x27
	.zero		1


	//   ....[28]....
        /*0ed4*/ 	.word	0x0000d290
        /*0ed8*/ 	.word	0x0000000d
        /*0edc*/ 	.word	0x00030830
        /*0ee0*/ 	.short	0x010a
        /*0ee2*/ 	.byte	0x3f
	.zero		1


	//   ....[29]....
        /*0ee4*/ 	.word	0x0000d2d0
        /*0ee8*/ 	.word	0x0000000d
        /*0eec*/ 	.word	0x00030830
        /*0ef0*/ 	.short	0x010a
        /*0ef2*/ 	.byte	0x3f
	.zero		1


	//   ....[30]....
        /*0ef4*/ 	.word	0x0000dcd0
        /*0ef8*/ 	.word	0x000000ff
        /*0efc*/ 	.word	0x00000000
        /*0f00*/ 	.short	0x0101
        /*0f02*/ 	.byte	0x04
	.zero		1


	//   ....[31]....
        /*0f04*/ 	.word	0x000105a0
        /*0f08*/ 	.word	0x000000ff
        /*0f0c*/ 	.word	0x00030830
        /*0f10*/ 	.short	0x010a
        /*0f12*/ 	.byte	0x07
	.zero		1


	//   ....[32]....
        /*0f14*/ 	.word	0x00010600
        /*0f18*/ 	.word	0x000000ff
        /*0f1c*/ 	.word	0x00030830
        /*0f20*/ 	.short	0x010a
        /*0f22*/ 	.byte	0x07
	.zero		1


	//   ....[33]....
        /*0f24*/ 	.word	0x000110a0
        /*0f28*/ 	.word	0x000000ff
        /*0f2c*/ 	.word	0x00030850
        /*0f30*/ 	.short	0x010a
        /*0f32*/ 	.byte	0x06
	.zero		1


	//   ....[34]....
        /*0f34*/ 	.word	0x000110e0
        /*0f38*/ 	.word	0x000000ff
        /*0f3c*/ 	.word	0x00030850
        /*0f40*/ 	.short	0x010a
        /*0f42*/ 	.byte	0x06
	.zero		1


	//   ....[35]....
        /*0f44*/ 	.word	0x00011790
        /*0f48*/ 	.word	0x000000ff
        /*0f4c*/ 	.word	0x00000000
        /*0f50*/ 	.short	0x0101
        /*0f52*/ 	.byte	0x07
	.zero		1


	//   ....[36]....
        /*0f54*/ 	.word	0x00013a60
        /*0f58*/ 	.word	0x000000ff
        /*0f5c*/ 	.word	0x00000000
        /*0f60*/ 	.short	0x0101
        /*0f62*/ 	.byte	0x06
	.zero		1


	//   ....[37]....
        /*0f64*/ 	.word	0x00013f90
        /*0f68*/ 	.word	0x000000ff
        /*0f6c*/ 	.word	0x00030830
        /*0f70*/ 	.short	0x010a
        /*0f72*/ 	.byte	0x07
	.zero		1


	//   ....[38]....
        /*0f74*/ 	.word	0x00013ff0
        /*0f78*/ 	.word	0x000000ff
        /*0f7c*/ 	.word	0x00030830
        /*0f80*/ 	.short	0x010a
        /*0f82*/ 	.byte	0x07
	.zero		1


	//   ....[39]....
        /*0f84*/ 	.word	0x00014a90
        /*0f88*/ 	.word	0x000000ff
        /*0f8c*/ 	.word	0x00030850
        /*0f90*/ 	.short	0x010a
        /*0f92*/ 	.byte	0x06
	.zero		1


	//   ....[40]....
        /*0f94*/ 	.word	0x00014ad0
        /*0f98*/ 	.word	0x000000ff
        /*0f9c*/ 	.word	0x00030850
        /*0fa0*/ 	.short	0x010a
        /*0fa2*/ 	.byte	0x06
	.zero		1


	//   ....[41]....
        /*0fa4*/ 	.word	0x00015160
        /*0fa8*/ 	.word	0x000000ff
        /*0fac*/ 	.word	0x00000000
        /*0fb0*/ 	.short	0x0101
        /*0fb2*/ 	.byte	0x07
	.zero		1


	//   ....[42]....
        /*0fb4*/ 	.word	0x000161d0
        /*0fb8*/ 	.word	0x000000ff
        /*0fbc*/ 	.word	0x00000000
        /*0fc0*/ 	.short	0x0101
        /*0fc2*/ 	.byte	0x06
	.zero		1


	//   ....[43]....
        /*0fc4*/ 	.word	0x00016440
        /*0fc8*/ 	.word	0x000000ff
        /*0fcc*/ 	.word	0x00030830
        /*0fd0*/ 	.short	0x010a
        /*0fd2*/ 	.byte	0x07
	.zero		1


	//   ....[44]....
        /*0fd4*/ 	.word	0x000164a0
        /*0fd8*/ 	.word	0x000000ff
        /*0fdc*/ 	.word	0x00030830
        /*0fe0*/ 	.short	0x010a
        /*0fe2*/ 	.byte	0x07
	.zero		1


	//   ....[45]....
        /*0fe4*/ 	.word	0x00016f40
        /*0fe8*/ 	.word	0x000000ff
        /*0fec*/ 	.word	0x00030850
        /*0ff0*/ 	.short	0x010a
        /*0ff2*/ 	.byte	0x06
	.zero		1


	//   ....[46]....
        /*0ff4*/ 	.word	0x00016f80
        /*0ff8*/ 	.word	0x000000ff
        /*0ffc*/ 	.word	0x00030850
        /*1000*/ 	.short	0x010a
        /*1002*/ 	.byte	0x06
	.zero		1


	//   ....[47]....
        /*1004*/ 	.word	0x00017630
        /*1008*/ 	.word	0x000000ff
        /*100c*/ 	.word	0x00000000
        /*1010*/ 	.short	0x0101
        /*1012*/ 	.byte	0x07
	.zero		1


	//   ....[48]....
        /*1014*/ 	.word	0x00019920
        /*1018*/ 	.word	0x000000ff
        /*101c*/ 	.word	0x00000000
        /*1020*/ 	.short	0x0101
        /*1022*/ 	.byte	0x06
	.zero		1


	//   ....[49]....
        /*1024*/ 	.word	0x0001a090
        /*1028*/ 	.word	0x000000ff
        /*102c*/ 	.word	0x00030850
        /*1030*/ 	.short	0x010a
        /*1032*/ 	.byte	0x05
	.zero		1


	//   ....[50]....
        /*1034*/ 	.word	0x0001a0d0
        /*1038*/ 	.word	0x000000ff
        /*103c*/ 	.word	0x00030850
        /*1040*/ 	.short	0x010a
        /*1042*/ 	.byte	0x05
	.zero		1


	//   ....[51]....
        /*1044*/ 	.word	0x0001a650
        /*1048*/ 	.word	0x000000ff
        /*104c*/ 	.word	0x00000000
        /*1050*/ 	.short	0x0101
        /*1052*/ 	.byte	0x04
	.zero		1


	//   ....[52]....
        /*1054*/ 	.word	0x0001c290
        /*1058*/ 	.word	0x000000ff
        /*105c*/ 	.word	0x00000000
        /*1060*/ 	.short	0x0101
        /*1062*/ 	.byte	0x05
	.zero		1


	//   ....[53]....
        /*1064*/ 	.word	0x0001c9e0
        /*1068*/ 	.word	0x000000ff
        /*106c*/ 	.word	0x00000000
        /*1070*/ 	.short	0x0101
        /*1072*/ 	.byte	0x05
	.zero		1


	//   ....[54]....
        /*1074*/ 	.word	0x00020590
        /*1078*/ 	.word	0x00000011
        /*107c*/ 	.word	0x00030820
        /*1080*/ 	.short	0x010a
        /*1082*/ 	.byte	0x3f
	.zero		1


	//   ....[55]....
        /*1084*/ 	.word	0x00020620
        /*1088*/ 	.word	0x0000000c
        /*108c*/ 	.word	0x000308a0
        /*1090*/ 	.short	0x010a
        /*1092*/ 	.byte	0x3f
	.zero		1


	//   ....[56]....
        /*1094*/ 	.word	0x00020a70
        /*1098*/ 	.word	0x0000000c
        /*109c*/ 	.word	0x000308c0
        /*10a0*/ 	.short	0x010a
        /*10a2*/ 	.byte	0x3f
	.zero		1


	//   ....[57]....
        /*10a4*/ 	.word	0x00020f80
        /*10a8*/ 	.word	0x00000007
        /*10ac*/ 	.word	0x000308a0
        /*10b0*/ 	.short	0x010a
        /*10b2*/ 	.byte	0x3f
	.zero		1


	//   ....[58]....
        /*10b4*/ 	.word	0x000213c0
        /*10b8*/ 	.word	0x00000007
        /*10bc*/ 	.word	0x000308c0
        /*10c0*/ 	.short	0x010a
        /*10c2*/ 	.byte	0x3f
	.zero		1


	//   ....[59]....
        /*10c4*/ 	.word	0x000228f0
        /*10c8*/ 	.word	0x00000007
        /*10cc*/ 	.word	0x00030840
        /*10d0*/ 	.short	0x010a
        /*10d2*/ 	.byte	0x3f
	.zero		1


	//   ....[60]....
        /*10d4*/ 	.word	0x00022f80
        /*10d8*/ 	.word	0x00000007
        /*10dc*/ 	.word	0x00030830
        /*10e0*/ 	.short	0x0107
        /*10e2*/ 	.byte	0x3f
	.zero		1


	//   ....[61]....
        /*10e4*/ 	.word	0x00023030
        /*10e8*/ 	.word	0x00000007
        /*10ec*/ 	.word	0x00030830
        /*10f0*/ 	.short	0x0101
        /*10f2*/ 	.byte	0x3f
	.zero		1


	//   ....[62]....
        /*10f4*/ 	.word	0x00023bb0
        /*10f8*/ 	.word	0x00000011
        /*10fc*/ 	.word	0x00030800
        /*1100*/ 	.short	0x0107
        /*1102*/ 	.byte	0x3f
	.zero		1


	//   ....[63]....
        /*1104*/ 	.word	0x00023cc0
        /*1108*/ 	.word	0x00000011
        /*110c*/ 	.word	0x00030800
        /*1110*/ 	.short	0x0101
        /*1112*/ 	.byte	0x3f
	.zero		1


	//   ....[64]....
        /*1114*/ 	.word	0x00023ce0
        /*1118*/ 	.word	0x00000011
        /*111c*/ 	.word	0x00030820
        /*1120*/ 	.short	0x010a
        /*1122*/ 	.byte	0x3f
	.zero		1


	//   ....[65]....
        /*1124*/ 	.word	0x00024090
        /*1128*/ 	.word	0x00000007
        /*112c*/ 	.word	0x00030840
        /*1130*/ 	.short	0x010a
        /*1132*/ 	.byte	0x3f
	.zero		1


	//   ....[66]....
        /*1134*/ 	.word	0x00024550
        /*1138*/ 	.word	0x00000007
        /*113c*/ 	.word	0x00030830
        /*1140*/ 	.short	0x0107
        /*1142*/ 	.byte	0x3f
	.zero		1


	//   ....[67]....
        /*1144*/ 	.word	0x00024600
        /*1148*/ 	.word	0x00000007
        /*114c*/ 	.word	0x00030830
        /*1150*/ 	.short	0x0101
        /*1152*/ 	.byte	0x3f
	.zero		1


	//   ....[68]....
        /*1154*/ 	.word	0x00024660
        /*1158*/ 	.word	0x00000006
        /*115c*/ 	.word	0x00030860
        /*1160*/ 	.short	0x010a
        /*1162*/ 	.byte	0x3f
	.zero		1


	//   ....[69]....
        /*1164*/ 	.word	0x00024bd0
        /*1168*/ 	.word	0x00000006
        /*116c*/ 	.word	0x00030850
        /*1170*/ 	.short	0x0107
        /*1172*/ 	.byte	0x3f
	.zero		1


	//   ....[70]....
        /*1174*/ 	.word	0x00024cf0
        /*1178*/ 	.word	0x00000006
        /*117c*/ 	.word	0x00030850
        /*1180*/ 	.short	0x0101
        /*1182*/ 	.byte	0x3f
	.zero		1


	//   ....[71]....
        /*1184*/ 	.word	0x00024f00
        /*1188*/ 	.word	0x00000000
        /*118c*/ 	.word	0x00030860
        /*1190*/ 	.short	0x010a
        /*1192*/ 	.byte	0x3f
	.zero		1


	//   ....[72]....
        /*1194*/ 	.word	0x00025410
        /*1198*/ 	.word	0x00000000
        /*119c*/ 	.word	0x00030850
        /*11a0*/ 	.short	0x0107
        /*11a2*/ 	.byte	0x3f
	.zero		1


	//   ....[73]....
        /*11a4*/ 	.word	0x000254d0
        /*11a8*/ 	.word	0x00000000
        /*11ac*/ 	.word	0x00030850
        /*11b0*/ 	.short	0x0101
        /*11b2*/ 	.byte	0x3f
	.zero		1


	//   ....[74]....
        /*11b4*/ 	.word	0x00026610
        /*11b8*/ 	.word	0x00000005
        /*11bc*/ 	.word	0x00030820
        /*11c0*/ 	.short	0x010a
        /*11c2*/ 	.byte	0x3f
	.zero		1


	//   ....[75]....
        /*11c4*/ 	.word	0x000267b0
        /*11c8*/ 	.word	0x00000003
        /*11cc*/ 	.word	0x00030840
        /*11d0*/ 	.short	0x010a
        /*11d2*/ 	.byte	0x3f
	.zero		1


	//   ....[76]....
        /*11d4*/ 	.word	0x00026850
        /*11d8*/ 	.word	0x00000017
        /*11dc*/ 	.word	0x00030840
        /*11e0*/ 	.short	0x010a
        /*11e2*/ 	.byte	0x3f
	.zero		1


	//   ....[77]....
        /*11e4*/ 	.word	0x00026890
        /*11e8*/ 	.word	0x00000003
        /*11ec*/ 	.word	0x00030860
        /*11f0*/ 	.short	0x010a
        /*11f2*/ 	.byte	0x3f
	.zero		1


	//   ....[78]....
        /*11f4*/ 	.word	0x000268d0
        /*11f8*/ 	.word	0x00000017
        /*11fc*/ 	.word	0x00030860
        /*1200*/ 	.short	0x010a
        /*1202*/ 	.byte	0x3f
	.zero		1


	//   ....[79]....
        /*1204*/ 	.word	0x00026930
        /*1208*/ 	.word	0x0000001c
        /*120c*/ 	.word	0x000308b0
        /*1210*/ 	.short	0x010a
        /*1212*/ 	.byte	0x3f
	.zero		1


	//   ....[80]....
        /*1214*/ 	.word	0x00026f10
        /*1218*/ 	.word	0x00000005
        /*121c*/ 	.word	0x00030800
        /*1220*/ 	.short	0x010a
        /*1222*/ 	.byte	0x3f
	.zero		1


	//   ....[81]....
        /*1224*/ 	.word	0x000272e0
        /*1228*/ 	.word	0x0000003d
        /*122c*/ 	.word	0x00030800
        /*1230*/ 	.short	0x010a
        /*1232*/ 	.byte	0x3f
	.zero		1


	//   ....[82]....
        /*1234*/ 	.word	0x00027330
        /*1238*/ 	.word	0x0000000d
        /*123c*/ 	.word	0x00030830
        /*1240*/ 	.short	0x010a
        /*1242*/ 	.byte	0x3f
	.zero		1


	//   ....[83]....
        /*1244*/ 	.word	0x00027390
        /*1248*/ 	.word	0x0000000a
        /*124c*/ 	.word	0x00030830
        /*1250*/ 	.short	0x010a
        /*1252*/ 	.byte	0x3f
	.zero		1


	//   ....[84]....
        /*1254*/ 	.word	0x000273f0
        /*1258*/ 	.word	0x00000009
        /*125c*/ 	.word	0x00030850
        /*1260*/ 	.short	0x010a
        /*1262*/ 	.byte	0x3f
	.zero		1


	//   ....[85]....
        /*1264*/ 	.word	0x00027450
        /*1268*/ 	.word	0x0000000d
        /*126c*/ 	.word	0x00030830
        /*1270*/ 	.short	0x010a
        /*1272*/ 	.byte	0x3f
	.zero		1


	//   ....[86]....
        /*1274*/ 	.word	0x000274b0
        /*1278*/ 	.word	0x00000002
        /*127c*/ 	.word	0x00030850
        /*1280*/ 	.short	0x010a
        /*1282*/ 	.byte	0x3f
	.zero		1


	//   ....[87]....
        /*1284*/ 	.word	0x00027510
        /*1288*/ 	.word	0x0000000d
        /*128c*/ 	.word	0x00030830
        /*1290*/ 	.short	0x010a
        /*1292*/ 	.byte	0x3f
	.zero		1


	//   ....[88]....
        /*1294*/ 	.word	0x00027570
        /*1298*/ 	.word	0x00000002
        /*129c*/ 	.word	0x00030850
        /*12a0*/ 	.short	0x010a
        /*12a2*/ 	.byte	0x3f
	.zero		1


	//   ....[89]....
        /*12a4*/ 	.word	0x000275d0
        /*12a8*/ 	.word	0x00000005
        /*12ac*/ 	.word	0x00030850
        /*12b0*/ 	.short	0x010a
        /*12b2*/ 	.byte	0x3f
	.zero		1


	//   ....[90]....
        /*12b4*/ 	.word	0x00027770
        /*12b8*/ 	.word	0x00000011
        /*12bc*/ 	.word	0x00030820
        /*12c0*/ 	.short	0x010a
        /*12c2*/ 	.byte	0x3f
	.zero		1


	//   ....[91]....
        /*12c4*/ 	.word	0x000277c0
        /*12c8*/ 	.word	0x0000000c
        /*12cc*/ 	.word	0x000308a0
        /*12d0*/ 	.short	0x010a
        /*12d2*/ 	.byte	0x3f
	.zero		1


	//   ....[92]....
        /*12d4*/ 	.word	0x00027810
        /*12d8*/ 	.word	0x0000000c
        /*12dc*/ 	.word	0x000308c0
        /*12e0*/ 	.short	0x010a
        /*12e2*/ 	.byte	0x3f
	.zero		1


	//   ....[93]....
        /*12e4*/ 	.word	0x00027860
        /*12e8*/ 	.word	0x00000007
        /*12ec*/ 	.word	0x000308a0
        /*12f0*/ 	.short	0x010a
        /*12f2*/ 	.byte	0x3f
	.zero		1


	//   ....[94]....
        /*12f4*/ 	.word	0x000278b0
        /*12f8*/ 	.word	0x00000007
        /*12fc*/ 	.word	0x000308c0
        /*1300*/ 	.short	0x010a
        /*1302*/ 	.byte	0x3f
	.zero		1


	//   ....[95]....
        /*1304*/ 	.word	0x000279d0
        /*1308*/ 	.word	0x00000007
        /*130c*/ 	.word	0x00030840
        /*1310*/ 	.short	0x010a
        /*1312*/ 	.byte	0x3f
	.zero		1


	//   ....[96]....
        /*1314*/ 	.word	0x00028d30
        /*1318*/ 	.word	0x00000011
        /*131c*/ 	.word	0x00030820
        /*1320*/ 	.short	0x010a
        /*1322*/ 	.byte	0x3f
	.zero		1


	//   ....[97]....
        /*1324*/ 	.word	0x00028d80
        /*1328*/ 	.word	0x00000007
        /*132c*/ 	.word	0x00030840
        /*1330*/ 	.short	0x010a
        /*1332*/ 	.byte	0x3f
	.zero		1


	//   ....[98]....
        /*1334*/ 	.word	0x00029550
        /*1338*/ 	.word	0x00000006
        /*133c*/ 	.word	0x00030860
        /*1340*/ 	.short	0x010a
        /*1342*/ 	.byte	0x3f
	.zero		1


	//   ....[99]....
        /*1344*/ 	.word	0x00029de0
        /*1348*/ 	.word	0x00000000
        /*134c*/ 	.word	0x00030860
        /*1350*/ 	.short	0x010a
        /*1352*/ 	.byte	0x3f
	.zero		1


	//   ....[100]....
        /*1354*/ 	.word	0x0002b020
        /*1358*/ 	.word	0x00000005
        /*135c*/ 	.word	0x00030820
        /*1360*/ 	.short	0x010a
        /*1362*/ 	.byte	0x3f
	.zero		1


	//   ....[101]....
        /*1364*/ 	.word	0x0002b1c0
        /*1368*/ 	.word	0x00000003
        /*136c*/ 	.word	0x00030840
        /*1370*/ 	.short	0x010a
        /*1372*/ 	.byte	0x3f
	.zero		1


	//   ....[102]....
        /*1374*/ 	.word	0x0002b210
        /*1378*/ 	.word	0x00000017
        /*137c*/ 	.word	0x00030840
        /*1380*/ 	.short	0x010a
        /*1382*/ 	.byte	0x3f
	.zero		1


	//   ....[103]....
        /*1384*/ 	.word	0x0002b260
        /*1388*/ 	.word	0x00000003
        /*138c*/ 	.word	0x00030860
        /*1390*/ 	.short	0x010a
        /*1392*/ 	.byte	0x3f
	.zero		1


	//   ....[104]....
        /*1394*/ 	.word	0x0002c610
        /*1398*/ 	.word	0x00000004
        /*139c*/ 	.word	0x00000000
        /*13a0*/ 	.short	0x010a
        /*13a2*/ 	.byte	0x3f
	.zero		1


	//   ....[105]....
        /*13a4*/ 	.word	0x00030f50
        /*13a8*/ 	.word	0x00000008
        /*13ac*/ 	.word	0x00000000
        /*13b0*/ 	.short	0x010a
        /*13b2*/ 	.byte	0x3f
	.zero		1


	//   ....[106]....
        /*13b4*/ 	.word	0x00035040
        /*13b8*/ 	.word	0x00000006
        /*13bc*/ 	.word	0x00000000
        /*13c0*/ 	.short	0x010a
        /*13c2*/ 	.byte	0x3f
	.zero		1


	//   ....[107]....
        /*13c4*/ 	.word	0x00035f30
        /*13c8*/ 	.word	0x00000006
        /*13cc*/ 	.word	0x00000000
        /*13d0*/ 	.short	0x0101
        /*13d2*/ 	.byte	0x3f
	.zero		1


	//   ....[108]....
        /*13d4*/ 	.word	0x00035f60
        /*13d8*/ 	.word	0x00000004
        /*13dc*/ 	.word	0x00000000
        /*13e0*/ 	.short	0x010a
        /*13e2*/ 	.byte	0x3f
	.zero		1


	//   ....[109]....
        /*13e4*/ 	.word	0x00036200
        /*13e8*/ 	.word	0x00000008
        /*13ec*/ 	.word	0x00000000
        /*13f0*/ 	.short	0x010a
        /*13f2*/ 	.byte	0x3f
	.zero		1


	//   ....[110]....
        /*13f4*/ 	.word	0x000364a0
        /*13f8*/ 	.word	0x00000006
        /*13fc*/ 	.word	0x00000000
        /*1400*/ 	.short	0x010a
        /*1402*/ 	.byte	0x3f
	.zero		1


	//----- nvinfo : EIATTR_NUM_MBARRIERS
	.align		4
.L_741:
        /*1404*/ 	.byte	0x03, 0x38
        /*1406*/ 	.short	0x0016


	//----- nvinfo : EIATTR_EXIT_INSTR_OFFSETS
	.align		4
        /*1408*/ 	.byte	0x04, 0x1c
        /*140a*/ 	.short	(.L_743 - .L_742)


	//   ....[0]....
.L_742:
        /*140c*/ 	.word	0x00000b20


	//   ....[1]....
        /*1410*/ 	.word	0x0001e640


	//   ....[2]....
        /*1414*/ 	.word	0x00026920


	//----- nvinfo : EIATTR_MAX_THREADS
	.align		4
.L_743:
        /*1418*/ 	.byte	0x04, 0x05
        /*141a*/ 	.short	(.L_745 - .L_744)
.L_744:
        /*141c*/ 	.word	0x00000180
        /*1420*/ 	.word	0x00000001
        /*1424*/ 	.word	0x00000001


	//----- nvinfo : EIATTR_CRS_STACK_SIZE
	.align		4
.L_745:
        /*1428*/ 	.byte	0x04, 0x1e
        /*142a*/ 	.short	(.L_747 - .L_746)
.L_746:
        /*142c*/ 	.word	0x00000000


	//----- nvinfo : EIATTR_CBANK_PARAM_SIZE
	.align		4
.L_747:
        /*1430*/ 	.byte	0x03, 0x19
        /*1432*/ 	.short	0x0af0


	//----- nvinfo : EIATTR_PARAM_CBANK
	.align		4
        /*1434*/ 	.byte	0x04, 0x0a
        /*1436*/ 	.short	(.L_749 - .L_748)
	.align		4
.L_748:
        /*1438*/ 	.word	index@(.nv.constant0._ZN7cutlass13device_kernelIN5flash11enable_sm90INS1_16FlashAttnFwdSm90INS1_25CollectiveMainloopFwdSm90ILi2EN4cute5tupleIJNS5_1CILi1EEES8_S8_EEENS6_IJNS7_ILi128EEENS7_ILi96EEENS7_ILi192EEEEEELi192ENS_10bfloat16_tEfNS_4arch4Sm90ELb0ELb1ELb1ELb1ELb1ELb1ELb0ELb1ELb1ELb1ELb1ELb0EEENS1_21CollectiveEpilogueFwdINS6_IJSA_SC_SB_EEES9_SE_SG_Li256ELb1ELb1ELb1ELb0EEENS1_36VarlenDynamicPersistentTileSchedulerILi128ELi96ELi256ELi128ELb1ELb1ELb1ELb1ELb0ELb1EEEEEEEEEvNT_6ParamsE)
        /*143c*/ 	.short	0x0210
        /*143e*/ 	.short	0x0af0


	//----- nvinfo : EIATTR_SW_WAR
	.align		4
.L_749:
        /*1440*/ 	.byte	0x04, 0x36
        /*1442*/ 	.short	(.L_751 - .L_750)
.L_750:
        /*1444*/ 	.word	0x00000008
.L_751:


//--------------------- .nv.info._ZN7cutlass13device_kernelIN5flash11enable_sm90INS1_16FlashAttnFwdSm90INS1_25CollectiveMainloopFwdSm90ILi2EN4cute5tupleIJNS5_1CILi1EEES8_S8_EEENS6_IJNS7_ILi128EEENS7_ILi96EEENS7_ILi192EEEEEELi192ENS_10bfloat16_tEfNS_4arch4Sm90ELb1ELb0ELb1ELb0ELb1ELb0ELb0ELb1ELb1ELb1ELb1ELb0EEENS1_21CollectiveEpilogueFwdINS6_IJSA_SC_SB_EEES9_SE_SG_Li256ELb0ELb1ELb1ELb0EEENS1_19SingleTileSchedulerILb0ELb1ELb1ELi128EEEEEEEEEvNT_6ParamsE --------------------------
	.section	.nv.info._ZN7cutlass13device_kernelIN5flash11enable_sm90INS1_16FlashAttnFwdSm90INS1_25CollectiveMainloopFwdSm90ILi2EN4cute5tupleIJNS5_1CILi1EEES8_S8_EEENS6_IJNS7_ILi128EEENS7_ILi96EEENS7_ILi192EEEEEELi192ENS_10bfloat16_tEfNS_4arch4Sm90ELb1ELb0ELb1ELb0ELb1ELb0ELb0ELb1ELb1ELb1ELb1ELb0EEENS1_21CollectiveEpilogueFwdINS6_IJSA_SC_SB_EEES9_SE_SG_Li256ELb0ELb1ELb1ELb0EEENS1_19SingleTileSchedulerILb0ELb1ELb1ELi128EEEEEEEEEvNT_6ParamsE,"",@"SHT_CUDA_INFO"
	.sectionflags	@""
	.align	4


	//----- nvinfo : EIATTR_CUDA_API_VERSION
	.align		4
        /*0000*/ 	.byte	0x04, 0x37
        /*0002*/ 	.short	(.L_753 - .L_752)
.L_752:
        /*0004*/ 	.word	0x00000082


	//----- nvinfo : EIATTR_KPARAM_INFO
	.align		4
.L_753:
        /*0008*/ 	.byte	0x04, 0x17
        /*000a*/ 	.short	(.L_755 - .L_754)
.L_754:
        /*000c*/ 	.word	0x00000000
        /*0010*/ 	.short	0x0000
        /*0012*/ 	.short	0x0070
        /*0014*/ 	.byte	0x00, 0xf0, 0x01, 0x28


	//----- nvinfo : EIATTR_SPARSE_MMA_MASK
	.align		4
.L_755:
        /*0018*/ 	.byte	0x03, 0x50
        /*001a*/ 	.short	0x0000


	//----- nvinfo : EIATTR_MAXREG_COUNT
	.align		4
        /*001c*/ 	.byte	0x03, 0x1b
        /*001e*/ 	.short	0x00a8


	//----- nvinfo : EIATTR_NUM_BARRIERS
	.align		4
        /*0020*/ 	.byte	0x02, 0x4c
        /*0022*/ 	.byte	0x09
	.zero		1


	//----- nvinfo : EIATTR_EXTERNS
	.align		4
        /*0024*/ 	.byte	0x04, 0x0f
        /*0026*/ 	.short	(.L_757 - .L_756)


	//   ....[0]....
	.align		4
.L_756:
        /*0028*/ 	.word	index@(__assertfail)


	//----- nvinfo : EIATTR_ANNOTATIONS
	.align		4
.L_757:
        /*002c*/ 	.byte	0x04, 0x55
        /*002e*/ 	.short	(.L_759 - .L_758)


	//   ....[0]....
.L_758:
        /*0030*/ 	.word	0x00000001
        /*0034*/ 	.byte	0xb0, 0x08, 0x00, 0x00, 0x01, 0x00, 0x00, 0x00, 0xd0, 0x14, 0x00, 0x00, 0x01, 0x00, 0x00, 0x00
        /*0044*/ 	.byte	0x40, 0xcc, 0x00, 0x00, 0x01, 0x00, 0x00, 0x00, 0x70, 0xcd, 0x00, 0x00, 0x01, 0x00, 0x00, 0x00
        /*0054*/ 	.byte	0x70, 0xe2, 0x00, 0x00, 0x01, 0x00, 0x00, 0x00, 0xc0, 0xf9, 0x00, 0x00


	//----- nvinfo : EIATTR_MERCURY_ISA_VERSION
	.align		4
.L_759:
        /*0060*/ 	.byte	0x03, 0x5f
        /*0062*/ 	.short	0x0101


	//----- nvinfo : EIATTR_INT_WARP_WIDE_INSTR_OFFSETS
	.align		4
        /*0064*/ 	.byte	0x04, 0x31
        /*0066*/ 	.short	(.L_761 - .L_760)


	//   ....[0]....
.L_760:
        /*0068*/ 	.word	0x000000c0


	//   ....[1]....
        /*006c*/ 	.word	0x000000d0


	//   ....[2]....
        /*0070*/ 	.word	0x00000170


	//----- nvinfo : EIATTR_COOP_GROUP_MASK_REGIDS
	.align		4
.L_761:
        /*0074*/ 	.byte	0x04, 0x29
        /*0076*/ 	.short	(.L_763 - .L_762)


	//   ....[0]....
.L_762:
        /*0078*/ 	.word	0xffffffff


	//   ....[1]....
        /*007c*/ 	.word	0xffffffff


	//   ....[2]....
        /*0080*/ 	.word	0xffffffff


	//   ....[3]....
        /*0084*/ 	.word	0xffffffff


	//   ....[4]....
        /*0088*/ 	.word	0xffffffff


	//   ....[5]....
        /*008c*/ 	.word	0xffffffff


	//   ....[6]....
        /*0090*/ 	.word	0xffffffff


	//   ....[7]....
        /*0094*/ 	.word	0xffffffff


	//   ....[8]....
        /*0098*/ 	.word	0xffffffff


	//   ....[9]....
        /*009c*/ 	.word	0xffffffff


	//   ....[10]....
        /*00a0*/ 	.word	0xffffffff


	//   ....[11]....
        /*00a4*/ 	.word	0xffffffff


	//   ....[12]....
        /*00a8*/ 	.word	0xffffffff


	//   ....[13]....
        /*00ac*/ 	.word	0xffffffff


	//   ....[14]....
        /*00b0*/ 	.word	0xffffffff


	//   ....[15]....
        /*00b4*/ 	.word	0xffffffff


	//   ....[16]....
        /*00b8*/ 	.word	0xffffffff


	//   ....[17]....
        /*00bc*/ 	.word	0xffffffff


	//   ....[18]....
        /*00c0*/ 	.word	0xffffffff


	//   ....[19]....
        /*00c4*/ 	.word	0xffffffff


	//   ....[20]....
        /*00c8*/ 	.word	0xffffffff


	//   ....[21]....
        /*00cc*/ 	.word	0xffffffff


	//   ....[22]....
        /*00d0*/ 	.word	0xffffffff


	//   ....[23]....
        /*00d4*/ 	.word	0xffffffff


	//   ....[24]....
        /*00d8*/ 	.word	0xffffffff


	//   ....[25]....
        /*00dc*/ 	.word	0xffffffff


	//   ....[26]....
        /*00e0*/ 	.word	0xffffffff


	//   ....[27]....
        /*00e4*/ 	.word	0xffffffff


	//   ....[28]....
        /*00e8*/ 	.word	0xffffffff


	//   ....[29]....
        /*00ec*/ 	.word	0xffffffff


	//   ....[30]....
        /*00f0*/ 	.word	0xffffffff


	//   ....[31]....
        /*00f4*/ 	.word	0xffffffff


	//   ....[32]....
        /*00f8*/ 	.word	0xffffffff


	//   ....[33]....
        /*00fc*/ 	.word	0xffffffff


	//   ....[34]....
        /*0100*/ 	.word	0xffffffff


	//   ....[35]....
        /*0104*/ 	.word	0xffffffff


	//   ....[36]....
        /*0108*/ 	.word	0xffffffff


	//   ....[37]....
        /*010c*/ 	.word	0xffffffff


	//   ....[38]....
        /*0110*/ 	.word	0xffffffff


	//   ....[39]....
        /*0114*/ 	.word	0xffffffff


	//   ....[40]....
        /*0118*/ 	.word	0xffffffff


	//   ....[41]....
        /*011c*/ 	.word	0xffffffff


	//   ....[42]....
        /*0120*/ 	.word	0xffffffff


	//   ....[43]....
        /*0124*/ 	.word	0xffffffff


	//   ....[44]....
        /*0128*/ 	.word	0xffffffff


	//   ....[45]....
        /*012c*/ 	.word	0xffffffff


	//   ....[46]....
        /*0130*/ 	.word	0xffffffff


	//   ....[47]....
        /*0134*/ 	.word	0xffffffff


	//   ....[48]....
        /*0138*/ 	.word	0xffffffff


	//   ....[49]....
        /*013c*/ 	.word	0xffffffff


	//   ....[50]....
        /*0140*/ 	.word	0xffffffff


	//   ....[51]....
        /*0144*/ 	.word	0xffffffff


	//   ....[52]....
        /*0148*/ 	.word	0xffffffff


	//   ....[53]....
        /*014c*/ 	.word	0xffffffff


	//   ....[54]....
        /*0150*/ 	.word	0xffffffff


	//   ....[55]....
        /*0154*/ 	.word	0xffffffff


	//   ....[56]....
        /*0158*/ 	.word	0xffffffff


	//   ....[57]....
        /*015c*/ 	.word	0xffffffff


	//   ....[58]....
        /*0160*/ 	.word	0xffffffff


	//   ....[59]....
        /*0164*/ 	.word	0xffffffff


	//   ....[60]....
        /*0168*/ 	.word	0xffffffff


	//   ....[61]....
        /*016c*/ 	.word	0xffffffff


	//   ....[62]....
        /*0170*/ 	.word	0xffffffff


	//   ....[63]....
        /*0174*/ 	.word	0xffffffff


	//   ....[64]....
        /*0178*/ 	.word	0xffffffff


	//   ....[65]....
        /*017c*/ 	.word	0xffffffff


	//   ....[66]....
        /*0180*/ 	.word	0xffffffff


	//   ....[67]....
        /*0184*/ 	.word	0xffffffff


	//   ....[68]....
        /*0188*/ 	.word	0xffffffff


	//   ....[69]....
        /*018c*/ 	.word	0xffffffff


	//   ....[70]....
        /*0190*/ 	.word	0xffffffff


	//   ....[71]....
        /*0194*/ 	.word	0xffffffff


	//   ....[72]....
        /*0198*/ 	.word	0xffffffff


	//   ....[73]....
        /*019c*/ 	.word	0xffffffff


	//   ....[74]....
        /*01a0*/ 	.word	0xffffffff


	//   ....[75]....
        /*01a4*/ 	.word	0xffffffff


	//   ....[76]....
        /*01a8*/ 	.word	0xffffffff


	//   ....[77]....
        /*01ac*/ 	.word	0xffffffff


	//   ....[78]....
        /*01b0*/ 	.word	0xffffffff


	//   ....[79]....
        /*01b4*/ 	.word	0xffffffff


	//   ....[80]....
        /*01b8*/ 	.word	0xffffffff


	//   ....[81]....
        /*01bc*/ 	.word	0xffffffff


	//   ....[82]....
        /*01c0*/ 	.word	0xffffffff


	//   ....[83]....
        /*01c4*/ 	.word	0xffffffff


	//   ....[84]....
        /*01c8*/ 	.word	0xffffffff


	//   ....[85]....
        /*01cc*/ 	.word	0xffffffff


	//   ....[86]....
        /*01d0*/ 	.word	0xffffffff


	//   ....[87]....
        /*01d4*/ 	.word	0xffffffff


	//   ....[88]....
        /*01d8*/ 	.word	0xffffffff


	//   ....[89]....
        /*01dc*/ 	.word	0xffffffff


	//   ....[90]....
        /*01e0*/ 	.word	0xffffffff


	//   ....[91]....
        /*01e4*/ 	.word	0xffffffff


	//   ....[92]....
        /*01e8*/ 	.word	0xffffffff


	//   ....[93]....
        /*01ec*/ 	.word	0xffffffff


	//   ....[94]....
        /*01f0*/ 	.word	0xffffffff


	//   ....[95]....
        /*01f4*/ 	.word	0xffffffff


	//   ....[96]....
        /*01f8*/ 	.word	0xffffffff


	//   ....[97]....
        /*01fc*/ 	.word	0xffffffff


	//   ....[98]....
        /*0200*/ 	.word	0xffffffff


	//   ....[99]....
        /*0204*/ 	.word	0xffffffff


	//   ....[100]....
        /*0208*/ 	.word	0xffffffff


	//   ....[101]....
        /*020c*/ 	.word	0x0500000f


	//   ....[102]....
        /*0210*/ 	.word	0x0500000f


	//   ....[103]....
        /*0214*/ 	.word	0x0500000f


	//   ....[104]....
        /*0218*/ 	.word	0x0500000f


	//   ....[105]....
        /*021c*/ 	.word	0x0500000f


	//   ....[106]....
        /*0220*/ 	.word	0x0500000f


	//   ....[107]....
        /*0224*/ 	.word	0x0500000f


	//   ....[108]....
        /*0228*/ 	.word	0x0500000f


	//   ....[109]....
        /*022c*/ 	.word	0x0500000f


	//   ....[110]....
        /*0230*/ 	.word	0x0500000f


	//   ....[111]....
        /*0234*/ 	.word	0x0500000f


	//   ....[112]....
        /*0238*/ 	.word	0x0500000f


	//   ....[113]....
        /*023c*/ 	.word	0x0500000f


	//   ....[114]....
        /*0240*/ 	.word	0x0500000f


	//   ....[115]....
        /*0244*/ 	.word	0x0500000f


	//   ....[116]....
        /*0248*/ 	.word	0x0500000f


	//   ....[117]....
        /*024c*/ 	.word	0x0500000f


	//   ....[118]....
        /*0250*/ 	.word	0x0500000f


	//   ....[119]....
        /*0254*/ 	.word	0x0500000f


	//   ....[120]....
        /*0258*/ 	.word	0x0500000f


	//   ....[121]....
        /*025c*/ 	.word	0x0500000f


	//   ....[122]....
        /*0260*/ 	.word	0x0500000f


	//   ....[123]....
        /*0264*/ 	.word	0x0500000f


	//   ....[124]....
        /*0268*/ 	.word	0x0500000f


	//   ....[125]....
        /*026c*/ 	.word	0x0500000f


	//   ....[126]....
        /*0270*/ 	.word	0x0500000f


	//   ....[127]....
        /*0274*/ 	.word	0x0500000f


	//   ....[128]....
        /*0278*/ 	.word	0x0500000f


	//   ....[129]....
        /*027c*/ 	.word	0x0500000f


	//   ....[130]....
        /*0280*/ 	.word	0x0500000f


	//   ....[131]....
        /*0284*/ 	.word	0x0500000f


	//   ....[132]....
        /*0288*/ 	.word	0x0500000f


	//   ....[133]....
        /*028c*/ 	.word	0x0500000f


	//   ....[134]....
        /*0290*/ 	.word	0x0500000f


	//   ....[135]....
        /*0294*/ 	.word	0x0500000f


	//   ....[136]....
        /*0298*/ 	.word	0x0500000f


	//   ....[137]....
        /*029c*/ 	.word	0x0500000f


	//   ....[138]....
        /*02a0*/ 	.word	0x0500000f


	//   ....[139]....
        /*02a4*/ 	.word	0x0500000f


	//   ....[140]....
        /*02a8*/ 	.word	0x0500000f


	//   ....[141]....
        /*02ac*/ 	.word	0x0500000f


	//   ....[142]....
        /*02b0*/ 	.word	0x0500000f


	//   ....[143]....
        /*02b4*/ 	.word	0x0500000f


	//   ....[144]....
        /*02b8*/ 	.word	0x0500000f


	//   ....[145]....
        /*02bc*/ 	.word	0x0500000f


	//   ....[146]....
        /*02c0*/ 	.word	0x0500000f


	//   ....[147]....
        /*02c4*/ 	.word	0x0500000f


	//   ....[148]....
        /*02c8*/ 	.word	0x0500000f


	//   ....[149]....
        /*02cc*/ 	.word	0x0500000f


	//   ....[150]....
        /*02d0*/ 	.word	0x0500000f


	//   ....[151]....
        /*02d4*/ 	.word	0x0500000f


	//   ....[152]....
        /*02d8*/ 	.word	0x0500000f


	//   ....[153]....
        /*02dc*/ 	.word	0x0500000f


	//   ....[154]....
        /*02e0*/ 	.word	0x0500000f


	//   ....[155]....
        /*02e4*/ 	.word	0x0500000f


	//   ....[156]....
        /*02e8*/ 	.word	0x0500000f


	//   ....[157]....
        /*02ec*/ 	.word	0x0500000f


	//   ....[158]....
        /*02f0*/ 	.word	0x0500000f


	//   ....[159]....
        /*02f4*/ 	.word	0x0500000f


	//   ....[160]....
        /*02f8*/ 	.word	0x0500000f


	//   ....[161]....
        /*02fc*/ 	.word	0x0500000f


	//   ....[162]....
        /*0300*/ 	.word	0x0500000f


	//   ....[163]....
        /*0304*/ 	.word	0x0500000f


	//   ....[164]....
        /*0308*/ 	.word	0x0500000f


	//   ....[165]....
        /*030c*/ 	.word	0x0500000f


	//   ....[166]....
        /*0310*/ 	.word	0x0500000f


	//----- nvinfo : EIATTR_COOP_GROUP_INSTR_OFFSETS
	.align		4
.L_763:
        /*0314*/ 	.byte	0x04, 0x28
        /*0316*/ 	.short	(.L_765 - .L_764)


	//   ....[0]....
.L_764:
        /*0318*/ 	.word	0x00000070


	//   ....[1]....
        /*031c*/ 	.word	0x000000b0


	//   ....[2]....
        /*0320*/ 	.word	0x000002d0


	//   ....[3]....
        /*0324*/ 	.word	0x00000430


	//   ....[4]....
        /*0328*/ 	.word	0x00000550


	//   ....[5]....
        /*032c*/ 	.word	0x000006b0


	//   ....[6]....
        /*0330*/ 	.word	0x000012d0


	//   ....[7]....
        /*0334*/ 	.word	0x000020b0


	//   ....[8]....
        /*0338*/ 	.word	0x000021e0


	//   ....[9]....
        /*033c*/ 	.word	0x00002b60


	//   ....[10]....
        /*0340*/ 	.word	0x00002c10


	//   ....[11]....
        /*0344*/ 	.word	0x00003350


	//   ....[12]....
        /*0348*/ 	.word	0x000033c0


	//   ....[13]....
        /*034c*/ 	.word	0x00004fe0


	//   ....[14]....
        /*0350*/ 	.word	0x000057e0


	//   ....[15]....
        /*0354*/ 	.word	0x00005840


	//   ....[16]....
        /*0358*/ 	.word	0x00005860


	//   ....[17]....
        /*035c*/ 	.word	0x00006050


	//   ....[18]....
        /*0360*/ 	.word	0x000060c0


	//   ....[19]....
        /*0364*/ 	.word	0x000082a0


	//   ....[20]....
        /*0368*/ 	.word	0x000082d0


	//   ....[21]....
        /*036c*/ 	.word	0x000082f0


	//   ....[22]....
        /*0370*/ 	.word	0x00008310


	//   ....[23]....
        /*0374*/ 	.word	0x00009620


	//   ....[24]....
        /*0378*/ 	.word	0x00009640


	//   ....[25]....
        /*037c*/ 	.word	0x00009700


	//   ....[26]....
        /*0380*/ 	.word	0x00009710


	//   ....[27]....
        /*0384*/ 	.word	0x0000a7b0


	//   ....[28]....
        /*0388*/ 	.word	0x0000a800


	//   ....[29]....
        /*038c*/ 	.word	0x0000a840


	//   ....[30]....
        /*0390*/ 	.word	0x0000a880


	//   ....[31]....
        /*0394*/ 	.word	0x0000a8d0


	//   ....[32]....
        /*0398*/ 	.word	0x0000a8e0


	//   ....[33]....
        /*039c*/ 	.word	0x0000b240


	//   ....[34]....
        /*03a0*/ 	.word	0x0000b250


	//   ....[35]....
        /*03a4*/ 	.word	0x0000bf90


	//   ....[36]....
        /*03a8*/ 	.word	0x0000d240


	//   ....[37]....
        /*03ac*/ 	.word	0x0000d260


	//   ....[38]....
        /*03b0*/ 	.word	0x0000d270


	//   ....[39]....
        /*03b4*/ 	.word	0x0000d280


	//   ....[40]....
        /*03b8*/ 	.word	0x0000d290


	//   ....[41]....
        /*03bc*/ 	.word	0x0000d2a0


	//   ....[42]....
        /*03c0*/ 	.word	0x0000d2b0


	//   ....[43]....
        /*03c4*/ 	.word	0x0000d310


	//   ....[44]....
        /*03c8*/ 	.word	0x0000d350


	//   ....[45]....
        /*03cc*/ 	.word	0x0000d3b0


	//   ....[46]....
        /*03d0*/ 	.word	0x0000d3c0


	//   ....[47]....
        /*03d4*/ 	.word	0x0000d480


	//   ....[48]....
        /*03d8*/ 	.word	0x0000dae0


	//   ....[49]....
        /*03dc*/ 	.word	0x0000db10


	//   ....[50]....
        /*03e0*/ 	.word	0x0000db40


	//   ....[51]....
        /*03e4*/ 	.word	0x0000db60


	//   ....[52]....
        /*03e8*/ 	.word	0x0000db80


	//   ....[53]....
        /*03ec*/ 	.word	0x0000dc00


	//   ....[54]....
        /*03f0*/ 	.word	0x0000dc40


	//   ....[55]....
        /*03f4*/ 	.word	0x0000dc90


	//   ....[56]....
        /*03f8*/ 	.word	0x0000dcc0


	//   ....[57]....
        /*03fc*/ 	.word	0x0000dd20


	//   ....[58]....
        /*0400*/ 	.word	0x0000dd60


	//   ....[59]....
        /*0404*/ 	.word	0x0000ddb0


	//   ....[60]....
        /*0408*/ 	.word	0x0000dde0


	//   ....[61]....
        /*040c*/ 	.word	0x0000de30


	//   ....[62]....
        /*0410*/ 	.word	0x0000de70


	//   ....[63]....
        /*0414*/ 	.word	0x0000dec0


	//   ....[64]....
        /*0418*/ 	.word	0x0000e680


	//   ....[65]....
        /*041c*/ 	.word	0x0000e6b0


	//   ....[66]....
        /*0420*/ 	.word	0x0000e6d0


	//   ....[67]....
        /*0424*/ 	.word	0x0000e6e0


	//   ....[68]....
        /*0428*/ 	.word	0x0000e700


	//   ....[69]....
        /*042c*/ 	.word	0x0000e760


	//   ....[70]....
        /*0430*/ 	.word	0x0000e780


	//   ....[71]....
        /*0434*/ 	.word	0x0000e7a0


	//   ....[72]....
        /*0438*/ 	.word	0x0000e7b0


	//   ....[73]....
        /*043c*/ 	.word	0x0000e810


	//   ....[74]....
        /*0440*/ 	.word	0x0000e840


	//   ....[75]....
        /*0444*/ 	.word	0x0000e8c0


	//   ....[76]....
        /*0448*/ 	.word	0x0000eb30


	//   ....[77]....
        /*044c*/ 	.word	0x0000eb50


	//   ....[78]....
        /*0450*/ 	.word	0x0000eb60


	//   ....[79]....
        /*0454*/ 	.word	0x0000eb80


	//   ....[80]....
        /*0458*/ 	.word	0x0000ec10


	//   ....[81]....
        /*045c*/ 	.word	0x0000ec40


	//   ....[82]....
        /*0460*/ 	.word	0x0000ecb0


	//   ....[83]....
        /*0464*/ 	.word	0x0000ece0


	//   ....[84]....
        /*0468*/ 	.word	0x0000ed50


	//   ....[85]....
        /*046c*/ 	.word	0x0000ed80


	//   ....[86]....
        /*0470*/ 	.word	0x0000edf0


	//   ....[87]....
        /*0474*/ 	.word	0x0000ee20


	//   ....[88]....
        /*0478*/ 	.word	0x0000f2f0


	//   ....[89]....
        /*047c*/ 	.word	0x0000f320


	//   ....[90]....
        /*0480*/ 	.word	0x0000f350


	//   ....[91]....
        /*0484*/ 	.word	0x0000f380


	//   ....[92]....
        /*0488*/ 	.word	0x0000f3b0


	//   ....[93]....
        /*048c*/ 	.word	0x0000f3c0


	//   ....[94]....
        /*0490*/ 	.word	0x0000f460


	//   ....[95]....
        /*0494*/ 	.word	0x0000f480


	//   ....[96]....
        /*0498*/ 	.word	0x0000f510


	//   ....[97]....
        /*049c*/ 	.word	0x0000f530


	//   ....[98]....
        /*04a0*/ 	.word	0x0000f5a0


	//   ....[99]....
        /*04a4*/ 	.word	0x0000f5d0


	//   ....[100]....
        /*04a8*/ 	.word	0x0000f950


	//   ....[101]....
        /*04ac*/ 	.word	0x0000fed0


	//   ....[102]....
        /*04b0*/ 	.word	0x0000ffc0


	//   ....[103]....
        /*04b4*/ 	.word	0x00010060


	//   ....[104]....
        /*04b8*/ 	.word	0x000100c0


	//   ....[105]....
        /*04bc*/ 	.word	0x00010190


	//   ....[106]....
        /*04c0*/ 	.word	0x00010200


	//   ....[107]....
        /*04c4*/ 	.word	0x000102d0


	//   ....[108]....
        /*04c8*/ 	.word	0x00010350


	//   ....[109]....
        /*04cc*/ 	.word	0x00010420


	//   ....[110]....
        /*04d0*/ 	.word	0x000104a0


	//   ....[111]....
        /*04d4*/ 	.word	0x00010580


	//   ....[112]....
        /*04d8*/ 	.word	0x00010600


	//   ....[113]....
        /*04dc*/ 	.word	0x000106c0


	//   ....[114]....
        /*04e0*/ 	.word	0x00010750


	//   ....[115]....
        /*04e4*/ 	.word	0x000107c0


	//   ....[116]....
        /*04e8*/ 	.word	0x00010860


	//   ....[117]....
        /*04ec*/ 	.word	0x00010930


	//   ....[118]....
        /*04f0*/ 	.word	0x000109b0


	//   ....[119]....
        /*04f4*/ 	.word	0x00010a80


	//   ....[120]....
        /*04f8*/ 	.word	0x00010b00


	//   ....[121]....
        /*04fc*/ 	.word	0x00010bd0


	//   ....[122]....
        /*0500*/ 	.word	0x00010c50


	//   ....[123]....
        /*0504*/ 	.word	0x00010d20


	//   ....[124]....
        /*0508*/ 	.word	0x00010da0


	//   ....[125]....
        /*050c*/ 	.word	0x00010e70


	//   ....[126]....
        /*0510*/ 	.word	0x00010ef0


	//   ....[127]....
        /*0514*/ 	.word	0x00010fc0


	//   ....[128]....
        /*0518*/ 	.word	0x00011030


	//   ....[129]....
        /*051c*/ 	.word	0x000110f0


	//   ....[130]....
        /*0520*/ 	.word	0x00011230


	//   ....[131]....
        /*0524*/ 	.word	0x000112f0


	//   ....[132]....
        /*0528*/ 	.word	0x00011360


	//   ....[133]....
        /*052c*/ 	.word	0x00011420


	//   ....[134]....
        /*0530*/ 	.word	0x00011480


	//   ....[135]....
        /*0534*/ 	.word	0x00011540


	//   ....[136]....
        /*0538*/ 	.word	0x000115a0


	//   ....[137]....
        /*053c*/ 	.word	0x00011670


	//   ....[138]....
        /*0540*/ 	.word	0x000116d0


	//   ....[139]....
        /*0544*/ 	.word	0x000117a0


	//   ....[140]....
        /*0548*/ 	.word	0x00011800


	//   ....[141]....
        /*054c*/ 	.word	0x000118e0


	//   ....[142]....
        /*0550*/ 	.word	0x000119c0


	//   ....[143]....
        /*0554*/ 	.word	0x00011a60


	//   ....[144]....
        /*0558*/ 	.word	0x00011ac0


	//   ....[145]....
        /*055c*/ 	.word	0x00011b80


	//   ....[146]....
        /*0560*/ 	.word	0x00011c40


	//   ....[147]....
        /*0564*/ 	.word	0x00011d00


	//   ....[148]....
        /*0568*/ 	.word	0x00011dc0


	//   ....[149]....
        /*056c*/ 	.word	0x00011e80


	//   ....[150]....
        /*0570*/ 	.word	0x00011f40


	//   ....[151]....
        /*0574*/ 	.word	0x00012000


	//   ....[152]....
        /*0578*/ 	.word	0x000120c0


	//   ....[153]....
        /*057c*/ 	.word	0x00012180


	//   ....[154]....
        /*0580*/ 	.word	0x000122c0


	//   ....[155]....
        /*0584*/ 	.word	0x00012360


	//   ....[156]....
        /*0588*/ 	.word	0x00012430


	//   ....[157]....
        /*058c*/ 	.word	0x00012520


	//   ....[158]....
        /*0590*/ 	.word	0x00012590


	//   ....[159]....
        /*0594*/ 	.word	0x00012680


	//   ....[160]....
        /*0598*/ 	.word	0x000126f0


	//   ....[161]....
        /*059c*/ 	.word	0x000127f0


	//   ....[162]....
        /*05a0*/ 	.word	0x00012870


	//   ....[163]....
        /*05a4*/ 	.word	0x00012960


	//   ....[164]....
        /*05a8*/ 	.word	0x000129d0


	//   ....[165]....
        /*05ac*/ 	.word	0x00012aa0


	//   ....[166]....
        /*05b0*/ 	.word	0x00012bb0


	//----- nvinfo : EIATTR_REG_RECONFIG
	.align		4
.L_765:
        /*05b4*/ 	.byte	0x01, 0x54
	.zero		2


	//----- nvinfo : EIATTR_SYSCALL_OFFSETS
	.align		4
        /*05b8*/ 	.byte	0x04, 0x46
        /*05ba*/ 	.short	(.L_767 - .L_766)


	//   ....[0]....
.L_766:
        /*05bc*/ 	.word	0x00001490


	//   ....[1]....
        /*05c0*/ 	.word	0x0000c7b0


	//   ....[2]....
        /*05c4*/ 	.word	0x0000c8f0


	//   ....[3]....
        /*05c8*/ 	.word	0x0000c9e0


	//   ....[4]....
        /*05cc*/ 	.word	0x0000d820


	//----- nvinfo : EIATTR_MBARRIER_INSTR_OFFSETS
	.align		4
.L_767:
        /*05d0*/ 	.byte	0x04, 0x39
        /*05d2*/ 	.short	(.L_769 - .L_768)


	//   ....[0]....
.L_768:
        /*05d4*/ 	.word	0x00000180
        /*05d8*/ 	.word	0x000000ff
        /*05dc*/ 	.word	0x00030800
        /*05e0*/ 	.short	0x0100
        /*05e2*/ 	.byte	0x08
	.zero		1


	//   ....[1]....
        /*05e4*/ 	.word	0x00000190
        /*05e8*/ 	.word	0x000000ff
        /*05ec*/ 	.word	0x00030820
        /*05f0*/ 	.short	0x0100
        /*05f2*/ 	.byte	0x08
	.zero		1


	//   ....[2]....
        /*05f4*/ 	.word	0x00000280
        /*05f8*/ 	.word	0x000000ff
        /*05fc*/ 	.word	0x00030830
        /*0600*/ 	.short	0x0100
        /*0602*/ 	.byte	0x08
	.zero		1


	//   ....[3]....
        /*0604*/ 	.word	0x00000290
        /*0608*/ 	.word	0x000000ff
        /*060c*/ 	.word	0x00030840
        /*0610*/ 	.short	0x0100
        /*0612*/ 	.byte	0x08
	.zero		1


	//   ....[4]....
        /*0614*/ 	.word	0x000002a0
        /*0618*/ 	.word	0x000000ff
        /*061c*/ 	.word	0x00030838
        /*0620*/ 	.short	0x0100
        /*0622*/ 	.byte	0x08
	.zero		1


	//   ....[5]....
        /*0624*/ 	.word	0x000002b0
        /*0628*/ 	.word	0x000000ff
        /*062c*/ 	.word	0x00030848
        /*0630*/ 	.short	0x0100
        /*0632*/ 	.byte	0x08
	.zero		1


	//   ....[6]....
        /*0634*/ 	.word	0x000003e0
        /*0638*/ 	.word	0x000000ff
        /*063c*/ 	.word	0x00030850
        /*0640*/ 	.short	0x0100
        /*0642*/ 	.byte	0x08
	.zero		1


	//   ....[7]....
        /*0644*/ 	.word	0x000003f0
        /*0648*/ 	.word	0x000000ff
        /*064c*/ 	.word	0x00030860
        /*0650*/ 	.short	0x0100
        /*0652*/ 	.byte	0x08
	.zero		1


	//   ....[8]....
        /*0654*/ 	.word	0x00000400
        /*0658*/ 	.word	0x000000ff
        /*065c*/ 	.word	0x00030858
        /*0660*/ 	.short	0x0100
        /*0662*/ 	.byte	0x08
	.zero		1


	//   ....[9]....
        /*0664*/ 	.word	0x00000410
        /*0668*/ 	.word	0x000000ff
        /*066c*/ 	.word	0x00030868
        /*0670*/ 	.short	0x0100
        /*0672*/ 	.byte	0x08
	.zero		1


	//   ....[10]....
        /*0674*/ 	.word	0x00000500
        /*0678*/ 	.word	0x000000ff
        /*067c*/ 	.word	0x00030870
        /*0680*/ 	.short	0x0100
        /*0682*/ 	.byte	0x06
	.zero		1


	//   ....[11]....
        /*0684*/ 	.word	0x00000510
        /*0688*/ 	.word	0x000000ff
        /*068c*/ 	.word	0x00030880
        /*0690*/ 	.short	0x0100
        /*0692*/ 	.byte	0x06
	.zero		1


	//   ....[12]....
        /*0694*/ 	.word	0x00000520
        /*0698*/ 	.word	0x000000ff
        /*069c*/ 	.word	0x00030878
        /*06a0*/ 	.short	0x0100
        /*06a2*/ 	.byte	0x06
	.zero		1


	//   ....[13]....
        /*06a4*/ 	.word	0x00000530
        /*06a8*/ 	.word	0x000000ff
        /*06ac*/ 	.word	0x00030888
        /*06b0*/ 	.short	0x0100
        /*06b2*/ 	.byte	0x06
	.zero		1


	//   ....[14]....
        /*06b4*/ 	.word	0x00000660
        /*06b8*/ 	.word	0x000000ff
        /*06bc*/ 	.word	0x00030890
        /*06c0*/ 	.short	0x0100
        /*06c2*/ 	.byte	0x08
	.zero		1


	//   ....[15]....
        /*06c4*/ 	.word	0x00000670
        /*06c8*/ 	.word	0x000000ff
        /*06cc*/ 	.word	0x000308a0
        /*06d0*/ 	.short	0x0100
        /*06d2*/ 	.byte	0x08
	.zero		1


	//   ....[16]....
        /*06d4*/ 	.word	0x00000680
        /*06d8*/ 	.word	0x000000ff
        /*06dc*/ 	.word	0x00030898
        /*06e0*/ 	.short	0x0100
        /*06e2*/ 	.byte	0x08
	.zero		1


	//   ....[17]....
        /*06e4*/ 	.word	0x00000690
        /*06e8*/ 	.word	0x000000ff
        /*06ec*/ 	.word	0x000308a8
        /*06f0*/ 	.short	0x0100
        /*06f2*/ 	.byte	0x08
	.zero		1


	//   ....[18]....
        /*06f4*/ 	.word	0x000007d0
        /*06f8*/ 	.word	0x000000ff
        /*06fc*/ 	.word	0x000308b0
        /*0700*/ 	.short	0x0100
        /*0702*/ 	.byte	0x08
	.zero		1


	//   ....[19]....
        /*0704*/ 	.word	0x000007e0
        /*0708*/ 	.word	0x000000ff
        /*070c*/ 	.word	0x000308c0
        /*0710*/ 	.short	0x0100
        /*0712*/ 	.byte	0x08
	.zero		1


	//   ....[20]....
        /*0714*/ 	.word	0x000007f0
        /*0718*/ 	.word	0x000000ff
        /*071c*/ 	.word	0x000308b8
        /*0720*/ 	.short	0x0100
        /*0722*/ 	.byte	0x08
	.zero		1


	//   ....[21]....
        /*0724*/ 	.word	0x00000800
        /*0728*/ 	.word	0x000000ff
        /*072c*/ 	.word	0x000308c8
        /*0730*/ 	.short	0x0100
        /*0732*/ 	.byte	0x08
	.zero		1


	//   ....[22]....
        /*0734*/ 	.word	0x000014b0
        /*0738*/ 	.word	0x000000ff
        /*073c*/ 	.word	0x00030800
        /*0740*/ 	.short	0x010a
        /*0742*/ 	.byte	0x3c
	.zero		1


	//   ....[23]....
        /*0744*/ 	.word	0x00001540
        /*0748*/ 	.word	0x000000ff
        /*074c*/ 	.word	0x00030830
        /*0750*/ 	.short	0x010a
        /*0752*/ 	.byte	0x3c
	.zero		1


	//   ....[24]....
        /*0754*/ 	.word	0x000015a0
        /*0758*/ 	.word	0x000000ff
        /*075c*/ 	.word	0x00030830
        /*0760*/ 	.short	0x010a
        /*0762*/ 	.byte	0x3c
	.zero		1


	//   ....[25]....
        /*0764*/ 	.word	0x00002840
        /*0768*/ 	.word	0x000000ff
        /*076c*/ 	.word	0x00000000
        /*0770*/ 	.short	0x0101
        /*0772*/ 	.byte	0x06
	.zero		1


	//   ....[26]....
        /*0774*/ 	.word	0x00003fe0
        /*0778*/ 	.word	0x000000ff
        /*077c*/ 	.word	0x00030830
        /*0780*/ 	.short	0x010a
        /*0782*/ 	.byte	0x27
	.zero		1


	//   ....[27]....
        /*0784*/ 	.word	0x00004020
        /*0788*/ 	.word	0x000000ff
        /*078c*/ 	.word	0x00030830
        /*0790*/ 	.short	0x010a
        /*0792*/ 	.byte	0x27
	.zero		1


	//   ....[28]....
        /*0794*/ 	.word	0x00004a90
        /*0798*/ 	.word	0x000000ff
        /*079c*/ 	.word	0x00030850
        /*07a0*/ 	.short	0x010a
        /*07a2*/ 	.byte	0x0e
	.zero		1


	//   ....[29]....
        /*07a4*/ 	.word	0x00004ad0
        /*07a8*/ 	.word	0x000000ff
        /*07ac*/ 	.word	0x00030850
        /*07b0*/ 	.short	0x010a
        /*07b2*/ 	.byte	0x0e
	.zero		1


	//   ....[30]....
        /*07b4*/ 	.word	0x000053d0
        /*07b8*/ 	.word	0x000000ff
        /*07bc*/ 	.word	0x00000000
        /*07c0*/ 	.short	0x0101
        /*07c2*/ 	.byte	0x27
	.zero		1


	//   ....[31]....
        /*07c4*/ 	.word	0x000069f0
        /*07c8*/ 	.word	0x000000ff
        /*07cc*/ 	.word	0x00000000
        /*07d0*/ 	.short	0x0101
        /*07d2*/ 	.byte	0x0e
	.zero		1


	//   ....[32]....
        /*07d4*/ 	.word	0x00006c00
        /*07d8*/ 	.word	0x000000ff
        /*07dc*/ 	.word	0x00030830
        /*07e0*/ 	.short	0x010a
        /*07e2*/ 	.byte	0x27
	.zero		1


	//   ....[33]....
        /*07e4*/ 	.word	0x00006c40
        /*07e8*/ 	.word	0x000000ff
        /*07ec*/ 	.word	0x00030830
        /*07f0*/ 	.short	0x010a
        /*07f2*/ 	.byte	0x27
	.zero		1


	//   ....[34]....
        /*07f4*/ 	.word	0x000076c0
        /*07f8*/ 	.word	0x000000ff
        /*07fc*/ 	.word	0x00030850
        /*0800*/ 	.short	0x010a
        /*0802*/ 	.byte	0x05
	.zero		1


	//   ....[35]....
        /*0804*/ 	.word	0x00007700
        /*0808*/ 	.word	0x000000ff
        /*080c*/ 	.word	0x00030850
        /*0810*/ 	.short	0x010a
        /*0812*/ 	.byte	0x05
	.zero		1


	//   ....[36]....
        /*0814*/ 	.word	0x00007e10
        /*0818*/ 	.word	0x000000ff
        /*081c*/ 	.word	0x00000000
        /*0820*/ 	.short	0x0101
        /*0822*/ 	.byte	0x27
	.zero		1


	//   ....[37]....
        /*0824*/ 	.word	0x00008e60
        /*0828*/ 	.word	0x000000ff
        /*082c*/ 	.word	0x00000000
        /*0830*/ 	.short	0x0101
        /*0832*/ 	.byte	0x05
	.zero		1


	//   ....[38]....
        /*0834*/ 	.word	0x00009590
        /*0838*/ 	.word	0x000000ff
        /*083c*/ 	.word	0x00030850
        /*0840*/ 	.short	0x010a
        /*0842*/ 	.byte	0x05
	.zero		1


	//   ....[39]....
        /*0844*/ 	.word	0x000095d0
        /*0848*/ 	.word	0x000000ff
        /*084c*/ 	.word	0x00030850
        /*0850*/ 	.short	0x010a
        /*0852*/ 	.byte	0x05
	.zero		1


	//   ....[40]....
        /*0854*/ 	.word	0x00009be0
        /*0858*/ 	.word	0x000000ff
        /*085c*/ 	.word	0x00000000
        /*0860*/ 	.short	0x0101
        /*0862*/ 	.byte	0x04
	.zero		1


	//   ....[41]....
        /*0864*/ 	.word	0x0000a900
        /*0868*/ 	.word	0x000000ff
        /*086c*/ 	.word	0x00000000
        /*0870*/ 	.short	0x0101
        /*0872*/ 	.byte	0x04
	.zero		1


	//   ....[42]....
        /*0874*/ 	.word	0x0000cff0
        /*0878*/ 	.word	0x000000ff
        /*087c*/ 	.word	0x00030840
        /*0880*/ 	.short	0x010a
        /*0882*/ 	.byte	0x2e
	.zero		1


	//   ....[43]....
        /*0884*/ 	.word	0x0000d5e0
        /*0888*/ 	.word	0x000000ff
        /*088c*/ 	.word	0x00030830
        /*0890*/ 	.short	0x0107
        /*0892*/ 	.byte	0x2e
	.zero		1


	//   ....[44]....
        /*0894*/ 	.word	0x0000d650
        /*0898*/ 	.word	0x000000ff
        /*089c*/ 	.word	0x00030830
        /*08a0*/ 	.short	0x0101
        /*08a2*/ 	.byte	0x2e
	.zero		1


	//   ....[45]....
        /*08a4*/ 	.word	0x0000e010
        /*08a8*/ 	.word	0x000000ff
        /*08ac*/ 	.word	0x00030800
        /*08b0*/ 	.short	0x0107
        /*08b2*/ 	.byte	0x2e
	.zero		1


	//   ....[46]....
        /*08b4*/ 	.word	0x0000e070
        /*08b8*/ 	.word	0x000000ff
        /*08bc*/ 	.word	0x00030800
        /*08c0*/ 	.short	0x0101
        /*08c2*/ 	.byte	0x2e
	.zero		1


	//   ....[47]....
        /*08c4*/ 	.word	0x0000e090
        /*08c8*/ 	.word	0x000000ff
        /*08cc*/ 	.word	0x00030820
        /*08d0*/ 	.short	0x010a
        /*08d2*/ 	.byte	0x2e
	.zero		1


	//   ....[48]....
        /*08d4*/ 	.word	0x0000e470
        /*08d8*/ 	.word	0x00000013
        /*08dc*/ 	.word	0x00030840
        /*08e0*/ 	.short	0x010a
        /*08e2*/ 	.byte	0x3f
	.zero		1


	//   ....[49]....
        /*08e4*/ 	.word	0x0000e9b0
        /*08e8*/ 	.word	0x00000013
        /*08ec*/ 	.word	0x00030830
        /*08f0*/ 	.short	0x0107
        /*08f2*/ 	.byte	0x3f
	.zero		1


	//   ....[50]....
        /*08f4*/ 	.word	0x0000ea60
        /*08f8*/ 	.word	0x00000013
        /*08fc*/ 	.word	0x00030830
        /*0900*/ 	.short	0x0101
        /*0902*/ 	.byte	0x3f
	.zero		1


	//   ....[51]....
        /*0904*/ 	.word	0x0000eac0
        /*0908*/ 	.word	0x00000006
        /*090c*/ 	.word	0x00030860
        /*0910*/ 	.short	0x010a
        /*0912*/ 	.byte	0x3f
	.zero		1


	//   ....[52]....
        /*0914*/ 	.word	0x0000ef70
        /*0918*/ 	.word	0x00000006
        /*091c*/ 	.word	0x00030850
        /*0920*/ 	.short	0x0107
        /*0922*/ 	.byte	0x3f
	.zero		1


	//   ....[53]....
        /*0924*/ 	.word	0x0000f0e0
        /*0928*/ 	.word	0x00000006
        /*092c*/ 	.word	0x00030850
        /*0930*/ 	.short	0x0101
        /*0932*/ 	.byte	0x3f
	.zero		1


	//   ....[54]....
        /*0934*/ 	.word	0x0000f260
        /*0938*/ 	.word	0x00000000
        /*093c*/ 	.word	0x00030860
        /*0940*/ 	.short	0x010a
        /*0942*/ 	.byte	0x3f
	.zero		1


	//   ....[55]....
        /*0944*/ 	.word	0x0000f790
        /*0948*/ 	.word	0x00000000
        /*094c*/ 	.word	0x00030850
        /*0950*/ 	.short	0x0107
        /*0952*/ 	.byte	0x3f
	.zero		1


	//   ....[56]....
        /*0954*/ 	.word	0x0000f840
        /*0958*/ 	.word	0x00000000
        /*095c*/ 	.word	0x00030850
        /*0960*/ 	.short	0x0101
        /*0962*/ 	.byte	0x3f
	.zero		1


	//   ....[57]....
        /*0964*/ 	.word	0x0000f8e0
        /*0968*/ 	.word	0x00000007
        /*096c*/ 	.word	0x00030820
        /*0970*/ 	.short	0x010a
        /*0972*/ 	.byte	0x3f
	.zero		1


	//   ....[58]....
        /*0974*/ 	.word	0x0000fa60
        /*0978*/ 	.word	0x00000005
        /*097c*/ 	.word	0x00030840
        /*0980*/ 	.short	0x010a
        /*0982*/ 	.byte	0x3f
	.zero		1


	//   ....[59]....
        /*0984*/ 	.word	0x0000fb00
        /*0988*/ 	.word	0x00000007
        /*098c*/ 	.word	0x00030840
        /*0990*/ 	.short	0x010a
        /*0992*/ 	.byte	0x3f
	.zero		1


	//   ....[60]....
        /*0994*/ 	.word	0x0000fb40
        /*0998*/ 	.word	0x00000005
        /*099c*/ 	.word	0x00030860
        /*09a0*/ 	.short	0x010a
        /*09a2*/ 	.byte	0x3f
	.zero		1


	//   ....[61]....
        /*09a4*/ 	.word	0x0000fb80
        /*09a8*/ 	.word	0x00000007
        /*09ac*/ 	.word	0x00030860
        /*09b0*/ 	.short	0x010a
        /*09b2*/ 	.byte	0x3f
	.zero		1


	//   ....[62]....
        /*09b4*/ 	.word	0x0000fbf0
        /*09b8*/ 	.word	0x00000003
        /*09bc*/ 	.word	0x00030800
        /*09c0*/ 	.short	0x010a
        /*09c2*/ 	.byte	0x3f
	.zero		1


	//   ....[63]....
        /*09c4*/ 	.word	0x0000fc50
        /*09c8*/ 	.word	0x00000003
        /*09cc*/ 	.word	0x00030830
        /*09d0*/ 	.short	0x010a
        /*09d2*/ 	.byte	0x3f
	.zero		1


	//   ....[64]....
        /*09d4*/ 	.word	0x0000fcb0
        /*09d8*/ 	.word	0x00000009
        /*09dc*/ 	.word	0x00030830
        /*09e0*/ 	.short	0x010a
        /*09e2*/ 	.byte	0x3f
	.zero		1


	//   ....[65]....
        /*09e4*/ 	.word	0x0000fd10
        /*09e8*/ 	.word	0x00000009
        /*09ec*/ 	.word	0x00030850
        /*09f0*/ 	.short	0x010a
        /*09f2*/ 	.byte	0x3f
	.zero		1


	//   ....[66]....
        /*09f4*/ 	.word	0x0000fd70
        /*09f8*/ 	.word	0x00000009
        /*09fc*/ 	.word	0x00030830
        /*0a00*/ 	.short	0x010a
        /*0a02*/ 	.byte	0x3f
	.zero		1


	//   ....[67]....
        /*0a04*/ 	.word	0x0000fdd0
        /*0a08*/ 	.word	0x00000009
        /*0a0c*/ 	.word	0x00030850
        /*0a10*/ 	.short	0x010a
        /*0a12*/ 	.byte	0x3f
	.zero		1


	//   ....[68]....
        /*0a14*/ 	.word	0x0000fe30
        /*0a18*/ 	.word	0x00000005
        /*0a1c*/ 	.word	0x00030850
        /*0a20*/ 	.short	0x010a
        /*0a22*/ 	.byte	0x3f
	.zero		1


	//   ....[69]....
        /*0a24*/ 	.word	0x0000ff10
        /*0a28*/ 	.word	0x00000003
        /*0a2c*/ 	.word	0x00030840
        /*0a30*/ 	.short	0x010a
        /*0a32*/ 	.byte	0x3f
	.zero		1


	//   ....[70]....
        /*0a34*/ 	.word	0x00011130
        /*0a38*/ 	.word	0x00000003
        /*0a3c*/ 	.word	0x00030820
        /*0a40*/ 	.short	0x010a
        /*0a42*/ 	.byte	0x3f
	.zero		1


	//   ....[71]....
        /*0a44*/ 	.word	0x00011180
        /*0a48*/ 	.word	0x00000013
        /*0a4c*/ 	.word	0x00030840
        /*0a50*/ 	.short	0x010a
        /*0a52*/ 	.byte	0x3f
	.zero		1


	//   ....[72]....
        /*0a54*/ 	.word	0x00011910
        /*0a58*/ 	.word	0x00000006
        /*0a5c*/ 	.word	0x00030860
        /*0a60*/ 	.short	0x010a
        /*0a62*/ 	.byte	0x3f
	.zero		1


	//   ....[73]....
        /*0a64*/ 	.word	0x00012210
        /*0a68*/ 	.word	0x00000000
        /*0a6c*/ 	.word	0x00030860
        /*0a70*/ 	.short	0x010a
        /*0a72*/ 	.byte	0x3f
	.zero		1


	//   ....[74]....
        /*0a74*/ 	.word	0x00012ad0
        /*0a78*/ 	.word	0x00000007
        /*0a7c*/ 	.word	0x00030820
        /*0a80*/ 	.short	0x010a
        /*0a82*/ 	.byte	0x3f
	.zero		1


	//   ....[75]....
        /*0a84*/ 	.word	0x00012c70
        /*0a88*/ 	.word	0x00000005
        /*0a8c*/ 	.word	0x00030840
        /*0a90*/ 	.short	0x010a
        /*0a92*/ 	.byte	0x3f
	.zero		1


	//   ....[76]....
        /*0a94*/ 	.word	0x00012cc0
        /*0a98*/ 	.word	0x00000007
        /*0a9c*/ 	.word	0x00030840
        /*0aa0*/ 	.short	0x010a
        /*0aa2*/ 	.byte	0x3f
	.zero		1


	//   ....[77]....
        /*0aa4*/ 	.word	0x00012d10
        /*0aa8*/ 	.word	0x00000005
        /*0aac*/ 	.word	0x00030860
        /*0ab0*/ 	.short	0x010a
        /*0ab2*/ 	.byte	0x3f
	.zero		1


	//----- nvinfo : EIATTR_NUM_MBARRIERS
	.align		4
.L_769:
        /*0ab4*/ 	.byte	0x03, 0x38
        /*0ab6*/ 	.short	0x0016


	//----- nvinfo : EIATTR_EXIT_INSTR_OFFSETS
	.align		4
        /*0ab8*/ 	.byte	0x04, 0x1c
        /*0aba*/ 	.short	(.L_771 - .L_770)


	//   ....[0]....
.L_770:
        /*0abc*/ 	.word	0x0000fbd0


	//----- nvinfo : EIATTR_MAX_THREADS
	.align		4
.L_771:
        /*0ac0*/ 	.byte	0x04, 0x05
        /*0ac2*/ 	.short	(.L_773 - .L_772)
.L_772:
        /*0ac4*/ 	.word	0x00000180
        /*0ac8*/ 	.word	0x00000001
        /*0acc*/ 	.word	0x00000001


	//----- nvinfo : EIATTR_CRS_STACK_SIZE
	.align		4
.L_773:
        /*0ad0*/ 	.byte	0x04, 0x1e
        /*0ad2*/ 	.short	(.L_775 - .L_774)
.L_774:
        /*0ad4*/ 	.word	0x00000000


	//----- nvinfo : EIATTR_CBANK_PARAM_SIZE
	.align		4
.L_775:
        /*0ad8*/ 	.byte	0x03, 0x19
        /*0ada*/ 	.short	0x0a70


	//----- nvinfo : EIATTR_PARAM_CBANK
	.align		4
        /*0adc*/ 	.byte	0x04, 0x0a
        /*0ade*/ 	.short	(.L_777 - .L_776)
	.align		4
.L_776:
        /*0ae0*/ 	.word	index@(.nv.constant0._ZN7cutlass13device_kernelIN5flash11enable_sm90INS1_16FlashAttnFwdSm90INS1_25CollectiveMainloopFwdSm90ILi2EN4cute5tupleIJNS5_1CILi1EEES8_S8_EEENS6_IJNS7_ILi128EEENS7_ILi96EEENS7_ILi192EEEEEELi192ENS_10bfloat16_tEfNS_4arch4Sm90ELb1ELb0ELb1ELb0ELb1ELb0ELb0ELb1ELb1ELb1ELb1ELb0EEENS1_21CollectiveEpilogueFwdINS6_IJSA_SC_SB_EEES9_SE_SG_Li256ELb0ELb1ELb1ELb0EEENS1_19SingleTileSchedulerILb0ELb1ELb1ELi128EEEEEEEEEvNT_6ParamsE)
        /*0ae4*/ 	.short	0x0210
        /*0ae6*/ 	.short	0x0a70


	//----- nvinfo : EIATTR_SW_WAR
	.align		4
.L_777:
        /*0ae8*/ 	.byte	0x04, 0x36
        /*0aea*/ 	.short	(.L_779 - .L_778)
.L_778:
        /*0aec*/ 	.word	0x00000008
.L_779:


//--------------------- .nv.info._ZN7cutlass13device_kernelIN5flash11enable_sm90INS1_16FlashAttnFwdSm90INS1_25CollectiveMainloopFwdSm90ILi2EN4cute5tupleIJNS5_1CILi1EEES8_S8_EEENS6_IJNS7_ILi128EEENS7_ILi96EEENS7_ILi192EEEEEELi192ENS_10bfloat16_tEfNS_4arch4Sm90ELb1ELb0ELb1ELb1ELb1ELb0ELb0ELb1ELb1ELb1ELb1ELb0EEENS1_21CollectiveEpilogueFwdINS6_IJSA_SC_SB_EEES9_SE_SG_Li256ELb1ELb1ELb1ELb0EEENS1_36VarlenDynamicPersistentTileSchedulerILi128ELi96ELi256ELi128ELb1ELb1ELb1ELb1ELb1ELb1EEEEEEEEEvNT_6ParamsE --------------------------
	.section	.nv.info._ZN7cutlass13device_kernelIN5flash11enable_sm90INS1_16FlashAttnFwdSm90INS1_25CollectiveMainloopFwdSm90ILi2EN4cute5tupleIJNS5_1CILi1EEES8_S8_EEENS6_IJNS7_ILi128EEENS7_ILi96EEENS7_ILi192EEEEEELi192ENS_10bfloat16_tEfNS_4arch4Sm90ELb1ELb0ELb1ELb1ELb1ELb0ELb0ELb1ELb1ELb1ELb1ELb0EEENS1_21CollectiveEpilogueFwdINS6_IJSA_SC_SB_EEES9_SE_SG_Li256ELb1ELb1ELb1ELb0EEENS1_36VarlenDynamicPersistentTileSchedulerILi128ELi96ELi256ELi128ELb1ELb1ELb1ELb1ELb1ELb1EEEEEEEEEvNT_6ParamsE,"",@"SHT_CUDA_INFO"
	.sectionflags	@""
	.align	4


	//----- nvinfo : EIATTR_CUDA_API_VERSION
	.align		4
        /*0000*/ 	.byte	0x04, 0x37
        /*0002*/ 	.short	(.L_781 - .L_780)
.L_780:
        /*0004*/ 	.word	0x00000082


	//----- nvinfo : EIATTR_KPARAM_INFO
	.align		4
.L_781:
        /*0008*/ 	.byte	0x04, 0x17
        /*000a*/ 	.short	(.L_783 - .L_782)
.L_782:
        /*000c*/ 	.word	0x00000000
        /*0010*/ 	.short	0x0000
        /*0012*/ 	.short	0x0070
        /*0014*/ 	.byte	0x00, 0xf0, 0x01, 0x2a


	//----- nvinfo : EIATTR_SPARSE_MMA_MASK
	.align		4
.L_783:
        /*0018*/ 	.byte	0x03, 0x50
        /*001a*/ 	.short	0x0000


	//----- nvinfo : EIATTR_MAXREG_COUNT
	.align		4
        /*001c*/ 	.byte	0x03, 0x1b
        /*001e*/ 	.short	0x00a8


	//----- nvinfo : EIATTR_NUM_BARRIERS
	.align		4
        /*0020*/ 	.byte	0x02, 0x4c
        /*0022*/ 	.byte	0x09
	.zero		1


	//----- nvinfo : EIATTR_EXTERNS
	.align		4
        /*0024*/ 	.byte	0x04, 0x0f
        /*0026*/ 	.short	(.L_785 - .L_784)


	//   ....[0]....
	.align		4
.L_784:
        /*0028*/ 	.word	index@(__assertfail)


	//----- nvinfo : EIATTR_ANNOTATIONS
	.align		4
.L_785:
        /*002c*/ 	.byte	0x04, 0x55
        /*002e*/ 	.short	(.L_787 - .L_786)


	//   ....[0]....
.L_786:
        /* <DEDUP_REMOVED lines=20> */


	//----- nvinfo : EIATTR_MERCURY_ISA_VERSION
	.align		4
.L_787:
        /*0158*/ 	.byte	0x03, 0x5f
        /*015a*/ 	.short	0x0101


	//----- nvinfo : EIATTR_UNUSED_LOAD_BYTE_OFFSET
	.align		4
        /*015c*/ 	.byte	0x04, 0x44
        /*015e*/ 	.short	(.L_789 - .L_788)


	//   ....[0]....
.L_788:
        /*0160*/ 	.word	0x00000950
        /*0164*/ 	.word	0x0000fff0


	//   ....[1]....
        /*0168*/ 	.word	0x0000aab0
        /*016c*/ 	.word	0x0000fff0


	//----- nvinfo : EIATTR_INT_WARP_WIDE_INSTR_OFFSETS
	.align		4
.L_789:
        /*0170*/ 	.byte	0x04, 0x31
        /*0172*/ 	.short	(.L_791 - .L_790)


	//   ....[0]....
.L_790:
        /*0174*/ 	.word	0x000000c0


	//   ....[1]....
        /*0178*/ 	.word	0x000000d0


	//   ....[2]....
        /*017c*/ 	.word	0x00000170


	//   ....[3]....
        /*0180*/ 	.word	0x000100e0


	//   ....[4]....
        /*0184*/ 	.word	0x00010170


	//   ....[5]....
        /*0188*/ 	.word	0x00012f40


	//   ....[6]....
        /*018c*/ 	.word	0x00012fd0


	//----- nvinfo : EIATTR_COOP_GROUP_MASK_REGIDS
	.align		4
.L_791:
        /*0190*/ 	.byte	0x04, 0x29
        /*0192*/ 	.short	(.L_793 - .L_792)


	//   ....[0]....
.L_792:
        /*0194*/ 	.word	0xffffffff


	//   ....[1]....
        /*0198*/ 	.word	0xffffffff


	//   ....[2]....
        /*019c*/ 	.word	0xffffffff


	//   ....[3]....
        /*01a0*/ 	.word	0xffffffff


	//   ....[4]....
        /*01a4*/ 	.word	0xffffffff


	//   ....[5]....
        /*01a8*/ 	.word	0xffffffff


	//   ....[6]....
        /*01ac*/ 	.word	0xffffffff


	//   ....[7]....
        /*01b0*/ 	.word	0xffffffff


	//   ....[8]....
        /*01b4*/ 	.word	0xffffffff


	//   ....[9]....
        /*01b8*/ 	.word	0xffffffff


	//   ....[10]....
        /*01bc*/ 	.word	0xffffffff


	//   ....[11]....
        /*01c0*/ 	.word	0xffffffff


	//   ....[12]....
        /*01c4*/ 	.word	0xffffffff


	//   ....[13]....
        /*01c8*/ 	.word	0xffffffff


	//   ....[14]....
        /*01cc*/ 	.word	0xffffffff


	//   ....[15]....
        /*01d0*/ 	.word	0xffffffff


	//   ....[16]....
        /*01d4*/ 	.word	0xffffffff


	//   ....[17]....
        /*01d8*/ 	.word	0xffffffff


	//   ....[18]....
        /*01dc*/ 	.word	0xffffffff


	//   ....[19]....
        /*01e0*/ 	.word	0xffffffff


	//   ....[20]....
        /*01e4*/ 	.word	0xffffffff


	//   ....[21]....
        /*01e8*/ 	.word	0xffffffff


	//   ....[22]....
        /*01ec*/ 	.word	0xffffffff


	//   ....[23]....
        /*01f0*/ 	.word	0xffffffff


	//   ....[24]....
        /*01f4*/ 	.word	0xffffffff


	//   ....[25]....
        /*01f8*/ 	.word	0xffffffff


	//   ....[26]....
        /*01fc*/ 	.word	0xffffffff


	//   ....[27]....
        /*0200*/ 	.word	0xffffffff


	//   ....[28]....
        /*0204*/ 	.word	0xffffffff


	//   ....[29]....
        /*0208*/ 	.word	0xffffffff


	//   ....[30]....
        /*020c*/ 	.word	0xffffffff


	//   ....[31]....
        /*0210*/ 	.word	0xffffffff


	//   ....[32]....
        /*0214*/ 	.word	0xffffffff


	//   ....[33]....
        /*0218*/ 	.word	0xffffffff


	//   ....[34]....
        /*021c*/ 	.word	0xffffffff


	//   ....[35]....
        /*0220*/ 	.word	0xffffffff


	//   ....[36]....
        /*0224*/ 	.word	0xffffffff


	//   ....[37]....
        /*0228*/ 	.word	0xffffffff


	//   ....[38]....
        /*022c*/ 	.word	0xffffffff


	//   ....[39]....
        /*0230*/ 	.word	0xffffffff


	//   ....[40]....
        /*0234*/ 	.word	0xffffffff


	//   ....[41]....
        /*0238*/ 	.word	0xffffffff


	//   ....[42]....
        /*023c*/ 	.word	0xffffffff


	//   ....[43]....
        /*0240*/ 	.word	0xffffffff


	//   ....[44]....
        /*0244*/ 	.word	0xffffffff


	//   ....[45]....
        /*0248*/ 	.word	0xffffffff


	//   ....[46]....
        /*024c*/ 	.word	0xffffffff


	//   ....[47]....
        /*0250*/ 	.word	0xffffffff


	//   ....[48]....
        /*0254*/ 	.word	0xffffffff


	//   ....[49]....
        /*0258*/ 	.word	0xffffffff


	//   ....[50]....
        /*025c*/ 	.word	0xffffffff


	//   ....[51]....
        /*0260*/ 	.word	0xffffffff


	//   ....[52]....
        /*0264*/ 	.word	0xffffffff


	//   ....[53]....
        /*0268*/ 	.word	0xffffffff


	//   ....[54]....
        /*026c*/ 	.word	0xffffffff


	//   ....[55]....
        /*0270*/ 	.word	0xffffffff


	//   ....[56]....
        /*0274*/ 	.word	0xffffffff


	//   ....[57]....
        /*0278*/ 	.word	0xffffffff


	//   ....[58]....
        /*027c*/ 	.word	0xffffffff


	//   ....[59]....
        /*0280*/ 	.word	0xffffffff


	//   ....[60]....
        /*0284*/ 	.word	0xffffffff


	//   ....[61]....
        /*0288*/ 	.word	0xffffffff


	//   ....[62]....
        /*028c*/ 	.word	0xffffffff


	//   ....[63]....
        /*0290*/ 	.word	0xffffffff


	//   ....[64]....
        /*0294*/ 	.word	0xffffffff


	//   ....[65]....
        /*0298*/ 	.word	0xffffffff


	//   ....[66]....
        /*029c*/ 	.word	0xffffffff


	//   ....[67]....
        /*02a0*/ 	.word	0xffffffff


	//   ....[68]....
        /*02a4*/ 	.word	0xffffffff


	//   ....[69]....
        /*02a8*/ 	.word	0xffffffff


	//   ....[70]....
        /*02ac*/ 	.word	0xffffffff


	//   ....[71]....
        /*02b0*/ 	.word	0xffffffff


	//   ....[72]....
        /*02b4*/ 	.word	0xffffffff


	//   ....[73]....
        /*02b8*/ 	.word	0xffffffff


	//   ....[74]....
        /*02bc*/ 	.word	0xffffffff


	//   ....[75]....
        /*02c0*/ 	.word	0xffffffff


	//   ....[76]....
        /*02c4*/ 	.word	0xffffffff


	//   ....[77]....
        /*02c8*/ 	.word	0xffffffff


	//   ....[78]....
        /*02cc*/ 	.word	0xffffffff


	//   ....[79]....
        /*02d0*/ 	.word	0xffffffff


	//   ....[80]....
        /*02d4*/ 	.word	0xffffffff


	//   ....[81]....
        /*02d8*/ 	.word	0xffffffff


	//   ....[82]....
        /*02dc*/ 	.word	0xffffffff


	//   ....[83]....
        /*02e0*/ 	.word	0xffffffff


	//   ....[84]....
        /*02e4*/ 	.word	0xffffffff


	//   ....[85]....
        /*02e8*/ 	.word	0xffffffff


	//   ....[86]....
        /*02ec*/ 	.word	0xffffffff


	//   ....[87]....
        /*02f0*/ 	.word	0xffffffff


	//   ....[88]....
        /*02f4*/ 	.word	0xffffffff


	//   ....[89]....
        /*02f8*/ 	.word	0xffffffff


	//   ....[90]....
        /*02fc*/ 	.word	0xffffffff


	//   ....[91]....
        /*0300*/ 	.word	0xffffffff


	//   ....[92]....
        /*0304*/ 	.word	0xffffffff


	//   ....[93]....
        /*0308*/ 	.word	0xffffffff


	//   ....[94]....
        /*030c*/ 	.word	0xffffffff


	//   ....[95]....
        /*0310*/ 	.word	0xffffffff


	//   ....[96]....
        /*0314*/ 	.word	0xffffffff


	//   ....[97]....
        /*0318*/ 	.word	0xffffffff


	//   ....[98]....
        /*031c*/ 	.word	0xffffffff


	//   ....[99]....
        /*0320*/ 	.word	0xffffffff


	//   ....[100]....
        /*0324*/ 	.word	0xffffffff


	//   ....[101]....
        /*0328*/ 	.word	0xffffffff


	//   ....[102]....
        /*032c*/ 	.word	0xffffffff


	//   ....[103]....
        /*0330*/ 	.word	0xffffffff


	//   ....[104]....
        /*0334*/ 	.word	0xffffffff


	//   ....[105]....
        /*0338*/ 	.word	0xffffffff


	//   ....[106]....
        /*033c*/ 	.word	0xffffffff


	//   ....[107]....
        /*0340*/ 	.word	0xffffffff


	//   ....[108]....
        /*0344*/ 	.word	0xffffffff


	//   ....[109]....
        /*0348*/ 	.word	0xffffffff


	//   ....[110]....
        /*034c*/ 	.word	0xffffffff


	//   ....[111]....
        /*0350*/ 	.word	0xffffffff


	//   ....[112]....
        /*0354*/ 	.word	0xffffffff


	//   ....[113]....
        /*0358*/ 	.word	0xffffffff


	//   ....[114]....
        /*035c*/ 	.word	0xffffffff


	//   ....[115]....
        /*0360*/ 	.word	0xffffffff


	//   ....[116]....
        /*0364*/ 	.word	0xffffffff


	//   ....[117]....
        /*0368*/ 	.word	0xffffffff


	//   ....[118]....
        /*036c*/ 	.word	0xffffffff


	//   ....[119]....
        /*0370*/ 	.word	0xffffffff


	//   ....[120]....
        /*0374*/ 	.word	0xffffffff


	//   ....[121]....
        /*0378*/ 	.word	0xffffffff


	//   ....[122]....
        /*037c*/ 	.word	0xffffffff


	//   ....[123]....
        /*0380*/ 	.word	0xffffffff


	//   ....[124]....
        /*0384*/ 	.word	0xffffffff


	//   ....[125]....
        /*0388*/ 	.word	0xffffffff


	//   ....[126]....
        /*038c*/ 	.word	0xffffffff


	//   ....[127]....
        /*0390*/ 	.word	0xffffffff


	//   ....[128]....
        /*0394*/ 	.word	0xffffffff


	//   ....[129]....
        /*0398*/ 	.word	0xffffffff


	//   ....[130]....
        /*039c*/ 	.word	0xffffffff


	//   ....[131]....
        /*03a0*/ 	.word	0xffffffff


	//   ....[132]....
        /*03a4*/ 	.word	0xffffffff


	//   ....[133]....
        /*03a8*/ 	.word	0xffffffff


	//   ....[134]....
        /*03ac*/ 	.word	0xffffffff


	//   ....[135]....
        /*03b0*/ 	.word	0xffffffff


	//   ....[136]....
        /*03b4*/ 	.word	0xffffffff


	//   ....[137]....
        /*03b8*/ 	.word	0xffffffff


	//   ....[138]....
        /*03bc*/ 	.word	0xffffffff


	//   ....[139]....
        /*03c0*/ 	.word	0xffffffff


	//   ....[140]....
        /*03c4*/ 	.word	0xffffffff


	//   ....[141]....
        /*03c8*/ 	.word	0xffffffff


	//   ....[142]....
        /*03cc*/ 	.word	0xffffffff


	//   ....[143]....
        /*03d0*/ 	.word	0xffffffff


	//   ....[144]....
        /*03d4*/ 	.word	0xffffffff


	//   ....[145]....
        /*03d8*/ 	.word	0xffffffff


	//   ....[146]....
        /*03dc*/ 	.word	0xffffffff


	//   ....[147]....
        /*03e0*/ 	.word	0xffffffff


	//   ....[148]....
        /*03e4*/ 	.word	0xffffffff


	//   ....[149]....
        /*03e8*/ 	.word	0xffffffff


	//   ....[150]....
        /*03ec*/ 	.word	0xffffffff


	//   ....[151]....
        /*03f0*/ 	.word	0x0500000f


	//   ....[152]....
        /*03f4*/ 	.word	0x0500000f


	//   ....[153]....
        /*03f8*/ 	.word	0x0500000f


	//   ....[154]....
        /*03fc*/ 	.word	0x0500000f


	//   ....[155]....
        /*0400*/ 	.word	0x0500000f


	//   ....[156]....
        /*0404*/ 	.word	0x0500000f


	//   ....[157]....
        /*0408*/ 	.word	0x0500000f


	//   ....[158]....
        /*040c*/ 	.word	0x0500000f


	//   ....[159]....
        /*0410*/ 	.word	0x0500000f


	//   ....[160]....
        /*0414*/ 	.word	0x0500000f


	//   ....[161]....
        /*0418*/ 	.word	0x0500000f


	//   ....[162]....
        /*041c*/ 	.word	0x0500000f


	//   ....[163]....
        /*0420*/ 	.word	0x0500000f


	//   ....[164]....
        /*0424*/ 	.word	0x0500000f


	//   ....[165]....
        /*0428*/ 	.word	0x0500000f


	//   ....[166]....
        /*042c*/ 	.word	0x0500000f


	//   ....[167]....
        /*0430*/ 	.word	0x0500000f


	//   ....[168]....
        /*0434*/ 	.word	0x0500000f


	//   ....[169]....
        /*0438*/ 	.word	0x0500000f


	//   ....[170]....
        /*043c*/ 	.word	0x0500000f


	//   ....[171]....
        /*0440*/ 	.word	0x0500000f


	//   ....[172]....
        /*0444*/ 	.word	0x0500000f


	//   ....[173]....
        /*0448*/ 	.word	0x0500000f


	//   ....[174]....
        /*044c*/ 	.word	0x0500000f


	//   ....[175]....
        /*0450*/ 	.word	0x0500000f


	//   ....[176]....
        /*0454*/ 	.word	0x0500000f


	//   ....[177]....
        /*0458*/ 	.word	0x0500000f


	//   ....[178]....
        /*045c*/ 	.word	0x0500000f


	//   ....[179]....
        /*0460*/ 	.word	0x0500000f


	//   ....[180]....
        /*0464*/ 	.word	0x0500000f


	//   ....[181]....
        /*0468*/ 	.word	0x0500000f


	//   ....[182]....
        /*046c*/ 	.word	0x0500000f


	//   ....[183]....
        /*0470*/ 	.word	0x0500000f


	//   ....[184]....
        /*0474*/ 	.word	0x0500000f


	//   ....[185]....
        /*0478*/ 	.word	0x0500000f


	//   ....[186]....
        /*047c*/ 	.word	0x0500000f


	//   ....[187]....
        /*0480*/ 	.word	0x0500000f


	//   ....[188]....
        /*0484*/ 	.word	0x0500000f


	//   ....[189]....
        /*0488*/ 	.word	0x0500000f


	//   ....[190]....
        /*048c*/ 	.word	0x0500000f


	//   ....[191]....
        /*0490*/ 	.word	0x0500000f


	//   ....[192]....
        /*0494*/ 	.word	0x0500000f


	//   ....[193]....
        /*0498*/ 	.word	0x0500000f


	//   ....[194]....
        /*049c*/ 	.word	0x0500000f


	//   ....[195]....
        /*04a0*/ 	.word	0x0500000f


	//   ....[196]....
        /*04a4*/ 	.word	0x0500000f


	//   ....[197]....
        /*04a8*/ 	.word	0x0500000f


	//   ....[198]....
        /*04ac*/ 	.word	0x0500000f


	//   ....[199]....
        /*04b0*/ 	.word	0x0500000f


	//   ....[200]....
        /*04b4*/ 	.word	0x0500000f


	//   ....[201]....
        /*04b8*/ 	.word	0x0500000f


	//   ....[202]....
        /*04bc*/ 	.word	0x0500000f


	//   ....[203]....
        /*04c0*/ 	.word	0x0500000f


	//   ....[204]....
        /*04c4*/ 	.word	0x0500000f


	//   ....[205]....
        /*04c8*/ 	.word	0x0500000f


	//   ....[206]....
        /*04cc*/ 	.word	0x0500000f


	//   ....[207]....
        /*04d0*/ 	.word	0x0500000f


	//   ....[208]....
        /*04d4*/ 	.word	0x0500000f


	//   ....[209]....
        /*04d8*/ 	.word	0x0500000f


	//   ....[210]....
        /*04dc*/ 	.word	0x0500000f


	//   ....[211]....
        /*04e0*/ 	.word	0x0500000f


	//   ....[212]....
        /*04e4*/ 	.word	0x0500000f


	//   ....[213]....
        /*04e8*/ 	.word	0x0500000f


	//   ....[214]....
        /*04ec*/ 	.word	0x0500000f


	//   ....[215]....
        /*04f0*/ 	.word	0x0500000f


	//   ....[216]....
        /*04f4*/ 	.word	0x0500000f


	//   ....[217]....
        /*04f8*/ 	.word	0x0500000f


	//   ....[218]....
        /*04fc*/ 	.word	0x0500000f


	//   ....[219]....
        /*0500*/ 	.word	0x0500000f


	//   ....[220]....
        /*0504*/ 	.word	0x0500000f


	//   ....[221]....
        /*0508*/ 	.word	0x0500000f


	//   ....[222]....
        /*050c*/ 	.word	0x0500000f


	//   ....[223]....
        /*0510*/ 	.word	0x0500000f


	//   ....[224]....
        /*0514*/ 	.word	0x0500000f


	//   ....[225]....
        /*0518*/ 	.word	0x0500000f


	//   ....[226]....
        /*051c*/ 	.word	0x0500000f


	//   ....[227]....
        /*0520*/ 	.word	0x0500000f


	//   ....[228]....
        /*0524*/ 	.word	0x0500000f


	//   ....[229]....
        /*0528*/ 	.word	0x0500000f


	//   ....[230]....
        /*052c*/ 	.word	0x0500000f


	//   ....[231]....
        /*0530*/ 	.word	0x0500000f


	//   ....[232]....
        /*0534*/ 	.word	0x0500000f


	//   ....[233]....
        /*0538*/ 	.word	0x0500000f


	//   ....[234]....
        /*053c*/ 	.word	0x0500000f


	//----- nvinfo : EIATTR_COOP_GROUP_INSTR_OFFSETS
	.align		4
.L_793:
        /*0540*/ 	.byte	0x04, 0x28
        /*0542*/ 	.short	(.L_795 - .L_794)


	//   ....[0]....
.L_794:
        /*0544*/ 	.word	0x00000070


	//   ....[1]....
        /*0548*/ 	.word	0x000000b0


	//   ....[2]....
        /*054c*/ 	.word	0x000002d0


	//   ....[3]....
        /*0550*/ 	.word	0x00000430


	//   ....[4]....
        /*0554*/ 	.word	0x00000550


	//   ....[5]....
        /*0558*/ 	.word	0x000006b0


	//   ....[6]....
        /*055c*/ 	.word	0x00001db0


	//   ....[7]....
        /*0560*/ 	.word	0x00002930


	//   ....[8]....
        /*0564*/ 	.word	0x00002b80


	//   ....[9]....
        /*0568*/ 	.word	0x00003480


	//   ....[10]....
        /*056c*/ 	.word	0x000034f0


	//   ....[11]....
        /*0570*/ 	.word	0x00003c70


	//   ....[12]....
        /*0574*/ 	.word	0x00003d40


	//   ....[13]....
        /*0578*/ 	.word	0x00005860


	//   ....[14]....
        /*057c*/ 	.word	0x00006090


	//   ....[15]....
        /*0580*/ 	.word	0x000060f0


	//   ....[16]....
        /*0584*/ 	.word	0x00006170


	//   ....[17]....
        /*0588*/ 	.word	0x000068f0


	//   ....[18]....
        /*058c*/ 	.word	0x00006950


	//   ....[19]....
        /*0590*/ 	.word	0x00008c70


	//   ....[20]....
        /*0594*/ 	.word	0x00008c90


	//   ....[21]....
        /*0598*/ 	.word	0x00008cb0


	//   ....[22]....
        /*059c*/ 	.word	0x00008cd0


	//   ....[23]....
        /*05a0*/ 	.word	0x00009fd0


	//   ....[24]....
        /*05a4*/ 	.word	0x0000a000


	//   ....[25]....
        /*05a8*/ 	.word	0x0000a0c0


	//   ....[26]....
        /*05ac*/ 	.word	0x0000a0d0


	//   ....[27]....
        /*05b0*/ 	.word	0x0000b930


	//   ....[28]....
        /*05b4*/ 	.word	0x0000b950


	//   ....[29]....
        /*05b8*/ 	.word	0x0000b960


	//   ....[30]....
        /*05bc*/ 	.word	0x0000b970


	//   ....[31]....
        /*05c0*/ 	.word	0x0000c250


	//   ....[32]....
        /*05c4*/ 	.word	0x0000c270


	//   ....[33]....
        /*05c8*/ 	.word	0x0000c3b0


	//   ....[34]....
        /*05cc*/ 	.word	0x0000c3d0


	//   ....[35]....
        /*05d0*/ 	.word	0x0000c4d0


	//   ....[36]....
        /*05d4*/ 	.word	0x0000c4f0


	//   ....[37]....
        /*05d8*/ 	.word	0x0000c600


	//   ....[38]....
        /*05dc*/ 	.word	0x0000c620


	//   ....[39]....
        /*05e0*/ 	.word	0x0000ca70


	//   ....[40]....
        /*05e4*/ 	.word	0x0000ca80


	//   ....[41]....
        /*05e8*/ 	.word	0x0000d140


	//   ....[42]....
        /*05ec*/ 	.word	0x0000d150


	//   ....[43]....
        /*05f0*/ 	.word	0x0000e200


	//   ....[44]....
        /*05f4*/ 	.word	0x0000e230


	//   ....[45]....
        /*05f8*/ 	.word	0x0000e340


	//   ....[46]....
        /*05fc*/ 	.word	0x0000e360


	//   ....[47]....
        /*0600*/ 	.word	0x0000e460


	//   ....[48]....
        /*0604*/ 	.word	0x0000e480


	//   ....[49]....
        /*0608*/ 	.word	0x0000e590


	//   ....[50]....
        /*060c*/ 	.word	0x0000e5b0


	//   ....[51]....
        /*0610*/ 	.word	0x0000e750


	//   ....[52]....
        /*0614*/ 	.word	0x0000e940


	//   ....[53]....
        /*0618*/ 	.word	0x0000e970


	//   ....[54]....
        /*061c*/ 	.word	0x0000e9a0


	//   ....[55]....
        /*0620*/ 	.word	0x0000e9d0


	//   ....[56]....
        /*0624*/ 	.word	0x0000ea00


	//   ....[57]....
        /*0628*/ 	.word	0x0000ea30


	//   ....[58]....
        /*062c*/ 	.word	0x0000eba0


	//   ....[59]....
        /*0630*/ 	.word	0x0000ebd0


	//   ....[60]....
        /*0634*/ 	.word	0x0000ec00


	//   ....[61]....
        /*0638*/ 	.word	0x0000ec30


	//   ....[62]....
        /*063c*/ 	.word	0x0000ec60


	//   ....[63]....
        /*0640*/ 	.word	0x0000ec90


	//   ....[64]....
        /*0644*/ 	.word	0x0000ed20


	//   ....[65]....
        /*0648*/ 	.word	0x0000ed50


	//   ....[66]....
        /*064c*/ 	.word	0x0000ed60


	//   ....[67]....
        /*0650*/ 	.word	0x0000eda0


	//   ....[68]....
        /*0654*/ 	.word	0x00010c80


	//   ....[69]....
        /*0658*/ 	.word	0x00010ca0


	//   ....[70]....
        /*065c*/ 	.word	0x00010d50


	//   ....[71]....
        /*0660*/ 	.word	0x00010d70


	//   ....[72]....
        /*0664*/ 	.word	0x00010e10


	//   ....[73]....
        /*0668*/ 	.word	0x00010e30


	//   ....[74]....
        /*066c*/ 	.word	0x00010ed0


	//   ....[75]....
        /*0670*/ 	.word	0x00010ef0


	//   ....[76]....
        /*0674*/ 	.word	0x00010f90


	//   ....[77]....
        /*0678*/ 	.word	0x00010fb0


	//   ....[78]....
        /*067c*/ 	.word	0x00010fc0


	//   ....[79]....
        /*0680*/ 	.word	0x00011050


	//   ....[80]....
        /*0684*/ 	.word	0x00011750


	//   ....[81]....
        /*0688*/ 	.word	0x00011780


	//   ....[82]....
        /*068c*/ 	.word	0x000117e0


	//   ....[83]....
        /*0690*/ 	.word	0x00011840


	//   ....[84]....
        /*0694*/ 	.word	0x00011890


	//   ....[85]....
        /*0698*/ 	.word	0x000118f0


	//   ....[86]....
        /*069c*/ 	.word	0x00011930


	//   ....[87]....
        /*06a0*/ 	.word	0x000119a0


	//   ....[88]....
        /*06a4*/ 	.word	0x000119f0


	//   ....[89]....
        /*06a8*/ 	.word	0x00011a50


	//   ....[90]....
        /*06ac*/ 	.word	0x00011aa0


	//   ....[91]....
        /*06b0*/ 	.word	0x00011b00


	//   ....[92]....
        /*06b4*/ 	.word	0x00011b40


	//   ....[93]....
        /*06b8*/ 	.word	0x00011ba0


	//   ....[94]....
        /*06bc*/ 	.word	0x00011bc0


	//   ....[95]....
        /*06c0*/ 	.word	0x00011c00


	//   ....[96]....
        /*06c4*/ 	.word	0x000123b0


	//   ....[97]....
        /*06c8*/ 	.word	0x000123f0


	//   ....[98]....
        /*06cc*/ 	.word	0x00012400


	//   ....[99]....
        /*06d0*/ 	.word	0x00012460


	//   ....[100]....
        /*06d4*/ 	.word	0x00012470


	//   ....[101]....
        /*06d8*/ 	.word	0x000124d0


	//   ....[102]....
        /*06dc*/ 	.word	0x00012500


	//   ....[103]....
        /*06e0*/ 	.word	0x00012540


	//   ....[104]....
        /*06e4*/ 	.word	0x00012570


	//   ....[105]....
        /*06e8*/ 	.word	0x000125b0


	//   ....[106]....
        /*06ec*/ 	.word	0x000125e0


	//   ....[107]....
        /*06f0*/ 	.word	0x00012620


	//   ....[108]....
        /*06f4*/ 	.word	0x00012890


	//   ....[109]....
        /*06f8*/ 	.word	0x000128b0


	//   ....[110]....
        /*06fc*/ 	.word	0x000128c0


	//   ....[111]....
        /*0700*/ 	.word	0x00012950


	//   ....[112]....
        /*0704*/ 	.word	0x00012960


	//   ....[113]....
        /*0708*/ 	.word	0x000129f0


	//   ....[114]....
        /*070c*/ 	.word	0x00012a00


	//   ....[115]....
        /*0710*/ 	.word	0x00012a90


	//   ....[116]....
        /*0714*/ 	.word	0x00012aa0


	//   ....[117]....
        /*0718*/ 	.word	0x00012b30


	//   ....[118]....
        /*071c*/ 	.word	0x00012b40


	//   ....[119]....
        /*0720*/ 	.word	0x00012b50


	//   ....[120]....
        /*0724*/ 	.word	0x00013110


	//   ....[121]....
        /*0728*/ 	.word	0x00013150


	//   ....[122]....
        /*072c*/ 	.word	0x00013190


	//   ....[123]....
        /*0730*/ 	.word	0x000131c0


	//   ....[124]....
        /*0734*/ 	.word	0x00013250


	//   ....[125]....
        /*0738*/ 	.word	0x00013270


	//   ....[126]....
        /*073c*/ 	.word	0x000132f0


	//   ....[127]....
        /*0740*/ 	.word	0x00013320


	//   ....[128]....
        /*0744*/ 	.word	0x00013390


	//   ....[129]....
        /*0748*/ 	.word	0x000133c0


	//   ....[130]....
        /*074c*/ 	.word	0x000133f0


	//   ....[131]....
        /*0750*/ 	.word	0x00013440


	//   ....[132]....
        /*0754*/ 	.word	0x00013880


	//   ....[133]....
        /*0758*/ 	.word	0x00013890


	//   ....[134]....
        /*075c*/ 	.word	0x000138d0


	//   ....[135]....
        /*0760*/ 	.word	0x00013910


	//   ....[136]....
        /*0764*/ 	.word	0x00013940


	//   ....[137]....
        /*0768*/ 	.word	0x00013970


	//   ....[138]....
        /*076c*/ 	.word	0x000139a0


	//   ....[139]....
        /*0770*/ 	.word	0x000139d0


	//   ....[140]....
        /*0774*/ 	.word	0x00013b80


	//   ....[141]....
        /*0778*/ 	.word	0x00013bb0


	//   ....[142]....
        /*077c*/ 	.word	0x00013be0


	//   ....[143]....
        /*0780*/ 	.word	0x00013c10


	//   ....[144]....
        /*0784*/ 	.word	0x00013c40


	//   ....[145]....
        /*0788*/ 	.word	0x00013c70


	//   ....[146]....
        /*078c*/ 	.word	0x00013d30


	//   ....[147]....
        /*0790*/ 	.word	0x00013d50


	//   ....[148]....
        /*0794*/ 	.word	0x00013d70


	//   ....[149]....
        /*0798*/ 	.word	0x00013dd0


	//   ....[150]....
        /*079c*/ 	.word	0x000147f0


	//   ....[151]....
        /*07a0*/ 	.word	0x00014db0


	//   ....[152]....
        /*07a4*/ 	.word	0x00014ea0


	//   ....[153]....
        /*07a8*/ 	.word	0x00014f40


	//   ....[154]....
        /*07ac*/ 	.word	0x00014fa0


	//   ....[155]....
        /*07b0*/ 	.word	0x000150b0


	//   ....[156]....
        /*07b4*/ 	.word	0x00015120


	//   ....[157]....
        /*07b8*/ 	.word	0x00015230


	//   ....[158]....
        /*07bc*/ 	.word	0x000152a0


	//   ....[159]....
        /*07c0*/ 	.word	0x000153b0


	//   ....[160]....
        /*07c4*/ 	.word	0x00015420


	//   ....[161]....
        /*07c8*/ 	.word	0x00015530


	//   ....[162]....
        /*07cc*/ 	.word	0x000155a0


	//   ....[163]....
        /*07d0*/ 	.word	0x00015640


	//   ....[164]....
        /*07d4*/ 	.word	0x00015750


	//   ....[165]....
        /*07d8*/ 	.word	0x000157c0


	//   ....[166]....
        /*07dc*/ 	.word	0x00015840


	//   ....[167]....
        /*07e0*/ 	.word	0x00015910


	//   ....[168]....
        /*07e4*/ 	.word	0x00015990


	//   ....[169]....
        /*07e8*/ 	.word	0x00015a70


	//   ....[170]....
        /*07ec*/ 	.word	0x00015af0


	//   ....[171]....
        /*07f0*/ 	.word	0x00015bd0


	//   ....[172]....
        /*07f4*/ 	.word	0x00015c50


	//   ....[173]....
        /*07f8*/ 	.word	0x00015d30


	//   ....[174]....
        /*07fc*/ 	.word	0x00015db0


	//   ....[175]....
        /*0800*/ 	.word	0x00015e90


	//   ....[176]....
        /*0804*/ 	.word	0x00015f10


	//   ....[177]....
        /*0808*/ 	.word	0x00015fe0


	//   ....[178]....
        /*080c*/ 	.word	0x00016060


	//   ....[179]....
        /*0810*/ 	.word	0x00016120


	//   ....[180]....
        /*0814*/ 	.word	0x00016250


	//   ....[181]....
        /*0818*/ 	.word	0x00016330


	//   ....[182]....
        /*081c*/ 	.word	0x00016390


	//   ....[183]....
        /*0820*/ 	.word	0x00016460


	//   ....[184]....
        /*0824*/ 	.word	0x000164c0


	//   ....[185]....
        /*0828*/ 	.word	0x00016590


	//   ....[186]....
        /*082c*/ 	.word	0x000165f0


	//   ....[187]....
        /*0830*/ 	.word	0x000166c0


	//   ....[188]....
        /*0834*/ 	.word	0x00016720


	//   ....[189]....
        /*0838*/ 	.word	0x000167f0


	//   ....[190]....
        /*083c*/ 	.word	0x00016850


	//   ....[191]....
        /*0840*/ 	.word	0x00016930


	//   ....[192]....
        /*0844*/ 	.word	0x00016a20


	//   ....[193]....
        /*0848*/ 	.word	0x00016ac0


	//   ....[194]....
        /*084c*/ 	.word	0x00016b20


	//   ....[195]....
        /*0850*/ 	.word	0x00016c20


	//   ....[196]....
        /*0854*/ 	.word	0x00016c80


	//   ....[197]....
        /*0858*/ 	.word	0x00016d80


	//   ....[198]....
        /*085c*/ 	.word	0x00016de0


	//   ....[199]....
        /*0860*/ 	.word	0x00016ee0


	//   ....[200]....
        /*0864*/ 	.word	0x00016f40


	//   ....[201]....
        /*0868*/ 	.word	0x00017040


	//   ....[202]....
        /*086c*/ 	.word	0x000170a0


	//   ....[203]....
        /*0870*/ 	.word	0x00017170


	//   ....[204]....
        /*0874*/ 	.word	0x000172b0


	//   ....[205]....
        /*0878*/ 	.word	0x00017350


	//   ....[206]....
        /*087c*/ 	.word	0x00017430


	//   ....[207]....
        /*0880*/ 	.word	0x00017500


	//   ....[208]....
        /*0884*/ 	.word	0x00017560


	//   ....[209]....
        /*0888*/ 	.word	0x00017650


	//   ....[210]....
        /*088c*/ 	.word	0x000176b0


	//   ....[211]....
        /*0890*/ 	.word	0x000177a0


	//   ....[212]....
        /*0894*/ 	.word	0x00017800


	//   ....[213]....
        /*0898*/ 	.word	0x000178f0


	//   ....[214]....
        /*089c*/ 	.word	0x00017950


	//   ....[215]....
        /*08a0*/ 	.word	0x00017a30


	//   ....[216]....
        /*08a4*/ 	.word	0x00017ac0


	//   ....[217]....
        /*08a8*/ 	.word	0x00017b60


	//   ....[218]....
        /*08ac*/ 	.word	0x00017cd0


	//   ....[219]....
        /*08b0*/ 	.word	0x00017d40


	//   ....[220]....
        /*08b4*/ 	.word	0x00017dc0


	//   ....[221]....
        /*08b8*/ 	.word	0x00017e30


	//   ....[222]....
        /*08bc*/ 	.word	0x00017ea0


	//   ....[223]....
        /*08c0*/ 	.word	0x00017f20


	//   ....[224]....
        /*08c4*/ 	.word	0x00017fa0


	//   ....[225]....
        /*08c8*/ 	.word	0x00018030


	//   ....[226]....
        /*08cc*/ 	.word	0x000180a0


	//   ....[227]....
        /*08d0*/ 	.word	0x00018110


	//   ....[228]....
        /*08d4*/ 	.word	0x00018180


	//   ....[229]....
        /*08d8*/ 	.word	0x00018200


	//   ....[230]....
        /*08dc*/ 	.word	0x00018270


	//   ....[231]....
        /*08e0*/ 	.word	0x00018300


	//   ....[232]....
        /*08e4*/ 	.word	0x00018360


	//   ....[233]....
        /*08e8*/ 	.word	0x000183f0


	//   ....[234]....
        /*08ec*/ 	.word	0x00018520


	//----- nvinfo : EIATTR_REG_RECONFIG
	.align		4
.L_795:
        /*08f0*/ 	.byte	0x01, 0x54
	.zero		2


	//----- nvinfo : EIATTR_SYSCALL_OFFSETS
	.align		4
        /*08f4*/ 	.byte	0x04, 0x46
        /*08f6*/ 	.short	(.L_797 - .L_796)


	//   ....[0]....
.L_796:
        /*08f8*/ 	.word	0x00001f30


	//   ....[1]....
        /*08fc*/ 	.word	0x000102d0


	//   ....[2]....
        /*0900*/ 	.word	0x00010420


	//   ....[3]....
        /*0904*/ 	.word	0x00010510


	//   ....[4]....
        /*0908*/ 	.word	0x000113e0


	//----- nvinfo : EIATTR_MBARRIER_INSTR_OFFSETS
	.align		4
.L_797:
        /*090c*/ 	.byte	0x04, 0x39
        /*090e*/ 	.short	(.L_799 - .L_798)


	//   ....[0]....
.L_798:
        /*0910*/ 	.word	0x00000180
        /*0914*/ 	.word	0x000000ff
        /*0918*/ 	.word	0x00030800
        /*091c*/ 	.short	0x0100
        /*091e*/ 	.byte	0x08
	.zero		1


	//   ....[1]....
        /*0920*/ 	.word	0x00000190
        /*0924*/ 	.word	0x000000ff
        /*0928*/ 	.word	0x00030820
        /*092c*/ 	.short	0x0100
        /*092e*/ 	.byte	0x08
	.zero		1


	//   ....[2]....
        /*0930*/ 	.word	0x00000280
        /*0934*/ 	.word	0x000000ff
        /*0938*/ 	.word	0x00030830
        /*093c*/ 	.short	0x0100
        /*093e*/ 	.byte	0x08
	.zero		1


	//   ....[3]....
        /*0940*/ 	.word	0x00000290
        /*0944*/ 	.word	0x000000ff
        /*0948*/ 	.word	0x00030840
        /*094c*/ 	.short	0x0100
        /*094e*/ 	.byte	0x08
	.zero		1


	//   ....[4]....
        /*0950*/ 	.word	0x000002a0
        /*0954*/ 	.word	0x000000ff
        /*0958*/ 	.word	0x00030838
        /*095c*/ 	.short	0x0100
        /*095e*/ 	.byte	0x08
	.zero		1


	//   ....[5]....
        /*0960*/ 	.word	0x000002b0
        /*0964*/ 	.word	0x000000ff
        /*0968*/ 	.word	0x00030848
        /*096c*/ 	.short	0x0100
        /*096e*/ 	.byte	0x08
	.zero		1


	//   ....[6]....
        /*0970*/ 	.word	0x000003e0
        /*0974*/ 	.word	0x000000ff
        /*0978*/ 	.word	0x00030850
        /*097c*/ 	.short	0x0100
        /*097e*/ 	.byte	0x08
	.zero		1


	//   ....[7]....
        /*0980*/ 	.word	0x000003f0
        /*0984*/ 	.word	0x000000ff
        /*0988*/ 	.word	0x00030860
        /*098c*/ 	.short	0x0100
        /*098e*/ 	.byte	0x08
	.zero		1


	//   ....[8]....
        /*0990*/ 	.word	0x00000400
        /*0994*/ 	.word	0x000000ff
        /*0998*/ 	.word	0x00030858
        /*099c*/ 	.short	0x0100
        /*099e*/ 	.byte	0x08
	.zero		1


	//   ....[9]....
        /*09a0*/ 	.word	0x00000410
        /*09a4*/ 	.word	0x000000ff
        /*09a8*/ 	.word	0x00030868
        /*09ac*/ 	.short	0x0100
        /*09ae*/ 	.byte	0x08
	.zero		1


	//   ....[10]....
        /*09b0*/ 	.word	0x00000500
        /*09b4*/ 	.word	0x000000ff
        /*09b8*/ 	.word	0x00030870
        /*09bc*/ 	.short	0x0100
        /*09be*/ 	.byte	0x06
	.zero		1


	//   ....[11]....
        /*09c0*/ 	.word	0x00000510
        /*09c4*/ 	.word	0x000000ff
        /*09c8*/ 	.word	0x00030880
        /*09cc*/ 	.short	0x0100
        /*09ce*/ 	.byte	0x06
	.zero		1


	//   ....[12]....
        /*09d0*/ 	.word	0x00000520
        /*09d4*/ 	.word	0x000000ff
        /*09d8*/ 	.word	0x00030878
        /*09dc*/ 	.short	0x0100
        /*09de*/ 	.byte	0x06
	.zero		1


	//   ....[13]....
        /*09e0*/ 	.word	0x00000530
        /*09e4*/ 	.word	0x000000ff
        /*09e8*/ 	.word	0x00030888
        /*09ec*/ 	.short	0x0100
        /*09ee*/ 	.byte	0x06
	.zero		1


	//   ....[14]....
        /*09f0*/ 	.word	0x00000660
        /*09f4*/ 	.word	0x000000ff
        /*09f8*/ 	.word	0x00030890
        /*09fc*/ 	.short	0x0100
        /*09fe*/ 	.byte	0x08
	.zero		1


	//   ....[15]....
        /*0a00*/ 	.word	0x00000670
        /*0a04*/ 	.word	0x000000ff
        /*0a08*/ 	.word	0x000308a0
        /*0a0c*/ 	.short	0x0100
        /*0a0e*/ 	.byte	0x08
	.zero		1


	//   ....[16]....
        /*0a10*/ 	.word	0x00000680
        /*0a14*/ 	.word	0x000000ff
        /*0a18*/ 	.word	0x00030898
        /*0a1c*/ 	.short	0x0100
        /*0a1e*/ 	.byte	0x08
	.zero		1


	//   ....[17]....
        /*0a20*/ 	.word	0x00000690
        /*0a24*/ 	.word	0x000000ff
        /*0a28*/ 	.word	0x000308a8
        /*0a2c*/ 	.short	0x0100
        /*0a2e*/ 	.byte	0x08
	.zero		1


	//   ....[18]....
        /*0a30*/ 	.word	0x000007d0
        /*0a34*/ 	.word	0x000000ff
        /*0a38*/ 	.word	0x000308b0
        /*0a3c*/ 	.short	0x0100
        /*0a3e*/ 	.byte	0x08
	.zero		1


	//   ....[19]....
        /*0a40*/ 	.word	0x000007e0
        /*0a44*/ 	.word	0x000000ff
        /*0a48*/ 	.word	0x000308c0
        /*0a4c*/ 	.short	0x0100
        /*0a4e*/ 	.byte	0x08
	.zero		1


	//   ....[20]....
        /*0a50*/ 	.word	0x000007f0
        /*0a54*/ 	.word	0x000000ff
        /*0a58*/ 	.word	0x000308b8
        /*0a5c*/ 	.short	0x0100
        /*0a5e*/ 	.byte	0x08
	.zero		1


	//   ....[21]....
        /*0a60*/ 	.word	0x00000800
        /*0a64*/ 	.word	0x000000ff
        /*0a68*/ 	.word	0x000308c8
        /*0a6c*/ 	.short	0x0100
        /*0a6e*/ 	.byte	0x08
	.zero		1


	//   ....[22]....
        /*0a70*/ 	.word	0x00001fb0
        /*0a74*/ 	.word	0x000000ff
        /*0a78*/ 	.word	0x00030800
        /*0a7c*/ 	.short	0x010a
        /*0a7e*/ 	.byte	0x28
	.zero		1


	//   ....[23]....
        /*0a80*/ 	.word	0x00002060
        /*0a84*/ 	.word	0x00000000
        /*0a88*/ 	.word	0x00030830
        /*0a8c*/ 	.short	0x010a
        /*0a8e*/ 	.byte	0x3f
	.zero		1


	//   ....[24]....
        /*0a90*/ 	.word	0x000020a0
        /*0a94*/ 	.word	0x00000000
        /*0a98*/ 	.word	0x00030830
        /*0a9c*/ 	.short	0x010a
        /*0a9e*/ 	.byte	0x3f
	.zero		1


	//   ....[25]....
        /*0aa0*/ 	.word	0x000030a0
        /*0aa4*/ 	.word	0x000000ff
        /*0aa8*/ 	.word	0x00000000
        /*0aac*/ 	.short	0x0101
        /*0aae*/ 	.byte	0x05
	.zero		1


	//   ....[26]....
        /*0ab0*/ 	.word	0x00004860
        /*0ab4*/ 	.word	0x000000ff
        /*0ab8*/ 	.word	0x00030830
        /*0abc*/ 	.short	0x010a
        /*0abe*/ 	.byte	0x08
	.zero		1


	//   ....[27]....
        /*0ac0*/ 	.word	0x000048a0
        /*0ac4*/ 	.word	0x000000ff
        /*0ac8*/ 	.word	0x00030830
        /*0acc*/ 	.short	0x010a
        /*0ace*/ 	.byte	0x08
	.zero		1


	//   ....[28]....
        /*0ad0*/ 	.word	0x000053e0
        /*0ad4*/ 	.word	0x000000ff
        /*0ad8*/ 	.word	0x00030850
        /*0adc*/ 	.short	0x010a
        /*0ade*/ 	.byte	0x09
	.zero		1


	//   ....[29]....
        /*0ae0*/ 	.word	0x00005420
        /*0ae4*/ 	.word	0x000000ff
        /*0ae8*/ 	.word	0x00030850
        /*0aec*/ 	.short	0x010a
        /*0aee*/ 	.byte	0x09
	.zero		1


	//   ....[30]....
        /*0af0*/ 	.word	0x00005c40
        /*0af4*/ 	.word	0x000000ff
        /*0af8*/ 	.word	0x00000000
        /*0afc*/ 	.short	0x0101
        /*0afe*/ 	.byte	0x08
	.zero		1


	//   ....[31]....
        /*0b00*/ 	.word	0x000072f0
        /*0b04*/ 	.word	0x000000ff
        /*0b08*/ 	.word	0x00000000
        /*0b0c*/ 	.short	0x0101
        /*0b0e*/ 	.byte	0x09
	.zero		1


	//   ....[32]....
        /*0b10*/ 	.word	0x000074f0
        /*0b14*/ 	.word	0x000000ff
        /*0b18*/ 	.word	0x00030830
        /*0b1c*/ 	.short	0x010a
        /*0b1e*/ 	.byte	0x08
	.zero		1


	//   ....[33]....
        /*0b20*/ 	.word	0x00007530
        /*0b24*/ 	.word	0x000000ff
        /*0b28*/ 	.word	0x00030830
        /*0b2c*/ 	.short	0x010a
        /*0b2e*/ 	.byte	0x08
	.zero		1


	//   ....[34]....
        /*0b30*/ 	.word	0x00008070
        /*0b34*/ 	.word	0x000000ff
        /*0b38*/ 	.word	0x00030850
        /*0b3c*/ 	.short	0x010a
        /*0b3e*/ 	.byte	0x08
	.zero		1


	//   ....[35]....
        /*0b40*/ 	.word	0x000080b0
        /*0b44*/ 	.word	0x000000ff
        /*0b48*/ 	.word	0x00030850
        /*0b4c*/ 	.short	0x010a
        /*0b4e*/ 	.byte	0x08
	.zero		1


	//   ....[36]....
        /*0b50*/ 	.word	0x00008740
        /*0b54*/ 	.word	0x000000ff
        /*0b58*/ 	.word	0x00000000
        /*0b5c*/ 	.short	0x0101
        /*0b5e*/ 	.byte	0x05
	.zero		1


	//   ....[37]....
        /*0b60*/ 	.word	0x00009820
        /*0b64*/ 	.word	0x000000ff
        /*0b68*/ 	.word	0x00000000
        /*0b6c*/ 	.short	0x0101
        /*0b6e*/ 	.byte	0x08
	.zero		1


	//   ....[38]....
        /*0b70*/ 	.word	0x00009f40
        /*0b74*/ 	.word	0x000000ff
        /*0b78*/ 	.word	0x00030850
        /*0b7c*/ 	.short	0x010a
        /*0b7e*/ 	.byte	0x05
	.zero		1


	//   ....[39]....
        /*0b80*/ 	.word	0x00009f80
        /*0b84*/ 	.word	0x000000ff
        /*0b88*/ 	.word	0x00030850
        /*0b8c*/ 	.short	0x010a
        /*0b8e*/ 	.byte	0x05
	.zero		1


	//   ....[40]....
        /*0b90*/ 	.word	0x0000a720
        /*0b94*/ 	.word	0x000000ff
        /*0b98*/ 	.word	0x00000000
        /*0b9c*/ 	.short	0x0101
        /*0b9e*/ 	.byte	0x04
	.zero		1


	//   ....[41]....
        /*0ba0*/ 	.word	0x0000c230
        /*0ba4*/ 	.word	0x000000ff
        /*0ba8*/ 	.word	0x00000000
        /*0bac*/ 	.short	0x0101
        /*0bae*/ 	.byte	0x08
	.zero		1


	//   ....[42]....
        /*0bb0*/ 	.word	0x0000c8d0
        /*0bb4*/ 	.word	0x000000ff
        /*0bb8*/ 	.word	0x00000000
        /*0bbc*/ 	.short	0x0101
        /*0bbe*/ 	.byte	0x08
	.zero		1


	//   ....[43]....
        /*0bc0*/ 	.word	0x00010a90
        /*0bc4*/ 	.word	0x00000007
        /*0bc8*/ 	.word	0x00030840
        /*0bcc*/ 	.short	0x010a
        /*0bce*/ 	.byte	0x3f
	.zero		1


	//   ....[44]....
        /*0bd0*/ 	.word	0x00011110
        /*0bd4*/ 	.word	0x00000007
        /*0bd8*/ 	.word	0x00030830
        /*0bdc*/ 	.short	0x0107
        /*0bde*/ 	.byte	0x3f
	.zero		1


	//   ....[45]....
        /*0be0*/ 	.word	0x000111e0
        /*0be4*/ 	.word	0x00000007
        /*0be8*/ 	.word	0x00030830
        /*0bec*/ 	.short	0x0101
        /*0bee*/ 	.byte	0x3f
	.zero		1


	//   ....[46]....
        /*0bf0*/ 	.word	0x00011d10
        /*0bf4*/ 	.word	0x00000016
        /*0bf8*/ 	.word	0x00030800
        /*0bfc*/ 	.short	0x0107
        /*0bfe*/ 	.byte	0x3f
	.zero		1


	//   ....[47]....
        /*0c00*/ 	.word	0x00011e30
        /*0c04*/ 	.word	0x00000016
        /*0c08*/ 	.word	0x00030800
        /*0c0c*/ 	.short	0x0101
        /*0c0e*/ 	.byte	0x3f
	.zero		1


	//   ....[48]....
        /*0c10*/ 	.word	0x00011e50
        /*0c14*/ 	.word	0x00000016
        /*0c18*/ 	.word	0x00030820
        /*0c1c*/ 	.short	0x010a
        /*0c1e*/ 	.byte	0x3f
	.zero		1


	//   ....[49]....
        /*0c20*/ 	.word	0x00012210
        /*0c24*/ 	.word	0x00000006
        /*0c28*/ 	.word	0x00030840
        /*0c2c*/ 	.short	0x010a
        /*0c2e*/ 	.byte	0x3f
	.zero		1


	//   ....[50]....
        /*0c30*/ 	.word	0x000126d0
        /*0c34*/ 	.word	0x00000006
        /*0c38*/ 	.word	0x00030830
        /*0c3c*/ 	.short	0x0107
        /*0c3e*/ 	.byte	0x3f
	.zero		1


	//   ....[51]....
        /*0c40*/ 	.word	0x00012780
        /*0c44*/ 	.word	0x00000006
        /*0c48*/ 	.word	0x00030830
        /*0c4c*/ 	.short	0x0101
        /*0c4e*/ 	.byte	0x3f
	.zero		1


	//   ....[52]....
        /*0c50*/ 	.word	0x000127f0
        /*0c54*/ 	.word	0x00000006
        /*0c58*/ 	.word	0x00030860
        /*0c5c*/ 	.short	0x010a
        /*0c5e*/ 	.byte	0x3f
	.zero		1


	//   ....[53]....
        /*0c60*/ 	.word	0x00012d40
        /*0c64*/ 	.word	0x00000006
        /*0c68*/ 	.word	0x00030850
        /*0c6c*/ 	.short	0x0107
        /*0c6e*/ 	.byte	0x3f
	.zero		1


	//   ....[54]....
        /*0c70*/ 	.word	0x00012e60
        /*0c74*/ 	.word	0x00000006
        /*0c78*/ 	.word	0x00030850
        /*0c7c*/ 	.short	0x0101
        /*0c7e*/ 	.byte	0x3f
	.zero		1


	//   ....[55]....
        /*0c80*/ 	.word	0x00013070
        /*0c84*/ 	.word	0x00000000
        /*0c88*/ 	.word	0x00030860
        /*0c8c*/ 	.short	0x010a
        /*0c8e*/ 	.byte	0x3f
	.zero		1


	//   ....[56]....
        /*0c90*/ 	.word	0x00013570
        /*0c94*/ 	.word	0x00000000
        /*0c98*/ 	.word	0x00030850
        /*0c9c*/ 	.short	0x0107
        /*0c9e*/ 	.byte	0x3f
	.zero		1


	//   ....[57]....
        /*0ca0*/ 	.word	0x00013620
        /*0ca4*/ 	.word	0x00000000
        /*0ca8*/ 	.word	0x00030850
        /*0cac*/ 	.short	0x0101
        /*0cae*/ 	.byte	0x3f
	.zero		1


	//   ....[58]....
        /*0cb0*/ 	.word	0x00014770
        /*0cb4*/ 	.word	0x00000004
        /*0cb8*/ 	.word	0x00030820
        /*0cbc*/ 	.short	0x010a
        /*0cbe*/ 	.byte	0x3f
	.zero		1


	//   ....[59]....
        /*0cc0*/ 	.word	0x00014910
        /*0cc4*/ 	.word	0x00000005
        /*0cc8*/ 	.word	0x00030840
        /*0ccc*/ 	.short	0x010a
        /*0cce*/ 	.byte	0x3f
	.zero		1


	//   ....[60]....
        /*0cd0*/ 	.word	0x000149b0
        /*0cd4*/ 	.word	0x0000001b
        /*0cd8*/ 	.word	0x00030840
        /*0cdc*/ 	.short	0x010a
        /*0cde*/ 	.byte	0x3f
	.zero		1


	//   ....[61]....
        /*0ce0*/ 	.word	0x000149f0
        /*0ce4*/ 	.word	0x00000005
        /*0ce8*/ 	.word	0x00030860
        /*0cec*/ 	.short	0x010a
        /*0cee*/ 	.byte	0x3f
	.zero		1


	//   ....[62]....
        /*0cf0*/ 	.word	0x00014a30
        /*0cf4*/ 	.word	0x0000001b
        /*0cf8*/ 	.word	0x00030860
        /*0cfc*/ 	.short	0x010a
        /*0cfe*/ 	.byte	0x3f
	.zero		1


	//   ....[63]....
        /*0d00*/ 	.word	0x00014aa0
        /*0d04*/ 	.word	0x00000003
        /*0d08*/ 	.word	0x00030800
        /*0d0c*/ 	.short	0x010a
        /*0d0e*/ 	.byte	0x3f
	.zero		1


	//   ....[64]....
        /*0d10*/ 	.word	0x00014af0
        /*0d14*/ 	.word	0x00000000
        /*0d18*/ 	.word	0x00030830
        /*0d1c*/ 	.short	0x010a
        /*0d1e*/ 	.byte	0x3f
	.zero		1


	//   ....[65]....
        /*0d20*/ 	.word	0x00014b50
        /*0d24*/ 	.word	0x0000000c
        /*0d28*/ 	.word	0x00030830
        /*0d2c*/ 	.short	0x010a
        /*0d2e*/ 	.byte	0x3f
	.zero		1


	//   ....[66]....
        /*0d30*/ 	.word	0x00014bb0
        /*0d34*/ 	.word	0x00000002
        /*0d38*/ 	.word	0x00030850
        /*0d3c*/ 	.short	0x010a
        /*0d3e*/ 	.byte	0x3f
	.zero		1


	//   ....[67]....
        /*0d40*/ 	.word	0x00014c10
        /*0d44*/ 	.word	0x0000000c
        /*0d48*/ 	.word	0x00030830
        /*0d4c*/ 	.short	0x010a
        /*0d4e*/ 	.byte	0x3f
	.zero		1


	//   ....[68]....
        /*0d50*/ 	.word	0x00014c70
        /*0d54*/ 	.word	0x00000002
        /*0d58*/ 	.word	0x00030850
        /*0d5c*/ 	.short	0x010a
        /*0d5e*/ 	.byte	0x3f
	.zero		1


	//   ....[69]....
        /*0d60*/ 	.word	0x00014cd0
        /*0d64*/ 	.word	0x00000005
        /*0d68*/ 	.word	0x00030850
        /*0d6c*/ 	.short	0x010a
        /*0d6e*/ 	.byte	0x3f
	.zero		1


	//   ....[70]....
        /*0d70*/ 	.word	0x00014df0
        /*0d74*/ 	.word	0x00000007
        /*0d78*/ 	.word	0x00030840
        /*0d7c*/ 	.short	0x010a
        /*0d7e*/ 	.byte	0x3f
	.zero		1


	//   ....[71]....
        /*0d80*/ 	.word	0x00016150
        /*0d84*/ 	.word	0x00000016
        /*0d88*/ 	.word	0x00030820
        /*0d8c*/ 	.short	0x010a
        /*0d8e*/ 	.byte	0x3f
	.zero		1


	//   ....[72]....
        /*0d90*/ 	.word	0x000161a0
        /*0d94*/ 	.word	0x00000006
        /*0d98*/ 	.word	0x00030840
        /*0d9c*/ 	.short	0x010a
        /*0d9e*/ 	.byte	0x3f
	.zero		1


	//   ....[73]....
        /*0da0*/ 	.word	0x00016970
        /*0da4*/ 	.word	0x00000006
        /*0da8*/ 	.word	0x00030860
        /*0dac*/ 	.short	0x010a
        /*0dae*/ 	.byte	0x3f
	.zero		1


	//   ....[74]....
        /*0db0*/ 	.word	0x00017200
        /*0db4*/ 	.word	0x00000000
        /*0db8*/ 	.word	0x00030860
        /*0dbc*/ 	.short	0x010a
        /*0dbe*/ 	.byte	0x3f
	.zero		1


	//   ....[75]....
        /*0dc0*/ 	.word	0x00018440
        /*0dc4*/ 	.word	0x00000004
        /*0dc8*/ 	.word	0x00030820
        /*0dcc*/ 	.short	0x010a
        /*0dce*/ 	.byte	0x3f
	.zero		1


	//   ....[76]....
        /*0dd0*/ 	.word	0x000185e0
        /*0dd4*/ 	.word	0x00000005
        /*0dd8*/ 	.word	0x00030840
        /*0ddc*/ 	.short	0x010a
        /*0dde*/ 	.byte	0x3f
	.zero		1


	//   ....[77]....
        /*0de0*/ 	.word	0x00018630
        /*0de4*/ 	.word	0x0000001b
        /*0de8*/ 	.word	0x00030840
        /*0dec*/ 	.short	0x010a
        /*0dee*/ 	.byte	0x3f
	.zero		1


	//   ....[78]....
        /*0df0*/ 	.word	0x00018680
        /*0df4*/ 	.word	0x00000005
        /*0df8*/ 	.word	0x00030860
        /*0dfc*/ 	.short	0x010a
        /*0dfe*/ 	.byte	0x3f
	.zero		1


	//----- nvinfo : EIATTR_NUM_MBARRIERS
	.align		4
.L_799:
        /*0e00*/ 	.byte	0x03, 0x38
        /*0e02*/ 	.short	0x0016


	//----- nvinfo : EIATTR_EXIT_INSTR_OFFSETS
	.align		4
        /*0e04*/ 	.byte	0x04, 0x1c
        /*0e06*/ 	.short	(.L_801 - .L_800)


	//   ....[0]....
.L_800:
        /*0e08*/ 	.word	0x00000990


	//   ....[1]....
        /*0e0c*/ 	.word	0x0000e6f0


	//   ....[2]....
        /*0e10*/ 	.word	0x00014a80


	//----- nvinfo : EIATTR_MAX_THREADS
	.align		4
.L_801:
        /*0e14*/ 	.byte	0x04, 0x05
        /*0e16*/ 	.short	(.L_803 - .L_802)
.L_802:
        /*0e18*/ 	.word	0x00000180
        /*0e1c*/ 	.word	0x00000001
        /*0e20*/ 	.word	0x00000001


	//----- nvinfo : EIATTR_CRS_STACK_SIZE
	.align		4
.L_803:
        /*0e24*/ 	.byte	0x04, 0x1e
        /*0e26*/ 	.short	(.L_805 - .L_804)
.L_804:
        /*0e28*/ 	.word	0x00000000


	//----- nvinfo : EIATTR_CBANK_PARAM_SIZE
	.align		4
.L_805:
        /*0e2c*/ 	.byte	0x03, 0x19
        /*0e2e*/ 	.short	0x0af0


	//----- nvinfo : EIATTR_PARAM_CBANK
	.align		4
        /*0e30*/ 	.byte	0x04, 0x0a
        /*0e32*/ 	.short	(.L_807 - .L_806)
	.align		4
.L_806:
        /*0e34*/ 	.word	index@(.nv.constant0._ZN7cutlass13device_kernelIN5flash11enable_sm90INS1_16FlashAttnFwdSm90INS1_25CollectiveMainloopFwdSm90ILi2EN4cute5tupleIJNS5_1CILi1EEES8_S8_EEENS6_IJNS7_ILi128EEENS7_ILi96EEENS7_ILi192EEEEEELi192ENS_10bfloat16_tEfNS_4arch4Sm90ELb1ELb0ELb1ELb1ELb1ELb0ELb0ELb1ELb1ELb1ELb1ELb0EEENS1_21CollectiveEpilogueFwdINS6_IJSA_SC_SB_EEES9_SE_SG_Li256ELb1ELb1ELb1ELb0EEENS1_36VarlenDynamicPersistentTileSchedulerILi128ELi96ELi256ELi128ELb1ELb1ELb1ELb1ELb1ELb1EEEEEEEEEvNT_6ParamsE)
        /*0e38*/ 	.short	0x0210
        /*0e3a*/ 	.short	0x0af0


	//----- nvinfo : EIATTR_SW_WAR
	.align		4
.L_807:
        /*0e3c*/ 	.byte	0x04, 0x36
        /*0e3e*/ 	.short	(.L_809 - .L_808)
.L_808:
        /*0e40*/ 	.word	0x00000008
.L_809:


//--------------------- .nv.info._ZN7cutlass13device_kernelIN5flash11enable_sm90INS1_16FlashAttnFwdSm90INS1_25CollectiveMainloopFwdSm90ILi2EN4cute5tupleIJNS5_1CILi1EEES8_S8_EEENS6_IJNS7_ILi128EEENS7_ILi96EEENS7_ILi192EEEEEELi192ENS_10bfloat16_tEfNS_4arch4Sm90ELb1ELb0ELb1ELb1ELb1ELb1ELb0ELb1ELb1ELb1ELb1ELb0EEENS1_21CollectiveEpilogueFwdINS6_IJSA_SC_SB_EEES9_SE_SG_Li256ELb1ELb1ELb1ELb0EEENS1_36VarlenDynamicPersistentTileSchedulerILi128ELi96ELi256ELi128ELb1ELb1ELb1ELb1ELb1ELb1EEEEEEEEEvNT_6ParamsE --------------------------
	.section	.nv.info._ZN7cutlass13device_kernelIN5flash11enable_sm90INS1_16FlashAttnFwdSm90INS1_25CollectiveMainloopFwdSm90ILi2EN4cute5tupleIJNS5_1CILi1EEES8_S8_EEENS6_IJNS7_ILi128EEENS7_ILi96EEENS7_ILi192EEEEEELi192ENS_10bfloat16_tEfNS_4arch4Sm90ELb1ELb0ELb1ELb1ELb1ELb1ELb0ELb1ELb1ELb1ELb1ELb0EEENS1_21CollectiveEpilogueFwdINS6_IJSA_SC_SB_EEES9_SE_SG_Li256ELb1ELb1ELb1ELb0EEENS1_36VarlenDynamicPersistentTileSchedulerILi128ELi96ELi256ELi128ELb1ELb1ELb1ELb1ELb1ELb1EEEEEEEEEvNT_6ParamsE,"",@"SHT_CUDA_INFO"
	.sectionflags	@""
	.align	4


	//----- nvinfo : EIATTR_CUDA_API_VERSION
	.align		4
        /*0000*/ 	.byte	0x04, 0x37
        /*0002*/ 	.short	(.L_811 - .L_810)
.L_810:
        /*0004*/ 	.word	0x00000082


	//----- nvinfo : EIATTR_KPARAM_INFO
	.align		4
.L_811:
        /*0008*/ 	.byte	0x04, 0x17
        /*000a*/ 	.short	(.L_813 - .L_812)
.L_812:
        /*000c*/ 	.word	0x00000000
        /*0010*/ 	.short	0x0000
        /*0012*/ 	.short	0x0070
        /*0014*/ 	.byte	0x00, 0xf0, 0x01, 0x2a


	//----- nvinfo : EIATTR_SPARSE_MMA_MASK
	.align		4
.L_813:
        /*0018*/ 	.byte	0x03, 0x50
        /*001a*/ 	.short	0x0000


	//----- nvinfo : EIATTR_MAXREG_COUNT
	.align		4
        /*001c*/ 	.byte	0x03, 0x1b
        /*001e*/ 	.short	0x00a8


	//----- nvinfo : EIATTR_NUM_BARRIERS
	.align		4
        /*0020*/ 	.byte	0x02, 0x4c
        /*0022*/ 	.byte	0x10
	.zero		1


	//----- nvinfo : EIATTR_EXTERNS
	.align		4
        /*0024*/ 	.byte	0x04, 0x0f
        /*0026*/ 	.short	(.L_815 - .L_814)


	//   ....[0]....
	.align		4
.L_814:
        /*0028*/ 	.word	index@(__assertfail)


	//----- nvinfo : EIATTR_ANNOTATIONS
	.align		4
.L_815:
        /*002c*/ 	.byte	0x04, 0x55
        /*002e*/ 	.short	(.L_817 - .L_816)


	//   ....[0]....
.L_816:
        /* <DEDUP_REMOVED lines=70> */


	//----- nvinfo : EIATTR_MERCURY_ISA_VERSION
	.align		4
.L_817:
        /*0478*/ 	.byte	0x03, 0x5f
        /*047a*/ 	.short	0x0101


	//----- nvinfo : EIATTR_UNUSED_LOAD_BYTE_OFFSET
	.align		4
        /*047c*/ 	.byte	0x04, 0x44
        /*047e*/ 	.short	(.L_819 - .L_818)


	//   ....[0]....
.L_818:
        /*0480*/ 	.word	0x00000a50
        /*0484*/ 	.word	0x0000fff0


	//   ....[1]....
        /*0488*/ 	.word	0x0001cc60
        /*048c*/ 	.word	0x0000fff0


	//----- nvinfo : EIATTR_INT_WARP_WIDE_INSTR_OFFSETS
	.align		4
.L_819:
        /*0490*/ 	.byte	0x04, 0x31
        /*0492*/ 	.short	(.L_821 - .L_820)


	//   ....[0]....
.L_820:
        /*0494*/ 	.word	0x00000130


	//   ....[1]....
        /*0498*/ 	.word	0x00000170


	//   ....[2]....
        /*049c*/ 	.word	0x000001e0


	//   ....[3]....
        /*04a0*/ 	.word	0x00023d20


	//   ....[4]....
        /*04a4*/ 	.word	0x00023db0


	//   ....[5]....
        /*04a8*/ 	.word	0x00026c20


	//   ....[6]....
        /*04ac*/ 	.word	0x00026cb0


	//----- nvinfo : EIATTR_COOP_GROUP_MASK_REGIDS
	.align		4
.L_821:
        /*04b0*/ 	.byte	0x04, 0x29
        /*04b2*/ 	.short	(.L_823 - .L_822)


	//   ....[0]....
.L_822:
        /*04b4*/ 	.word	0xffffffff


	//   ....[1]....
        /*04b8*/ 	.word	0xffffffff


	//   ....[2]....
        /*04bc*/ 	.word	0xffffffff


	//   ....[3]....
        /*04c0*/ 	.word	0xffffffff


	//   ....[4]....
        /*04c4*/ 	.word	0xffffffff


	//   ....[5]....
        /*04c8*/ 	.word	0xffffffff


	//   ....[6]....
        /*04cc*/ 	.word	0xffffffff


	//   ....[7]....
        /*04d0*/ 	.word	0xffffffff


	//   ....[8]....
        /*04d4*/ 	.word	0xffffffff


	//   ....[9]....
        /*04d8*/ 	.word	0xffffffff


	//   ....[10]....
        /*04dc*/ 	.word	0xffffffff


	//   ....[11]....
        /*04e0*/ 	.word	0xffffffff


	//   ....[12]....
        /*04e4*/ 	.word	0xffffffff


	//   ....[13]....
        /*04e8*/ 	.word	0xffffffff


	//   ....[14]....
        /*04ec*/ 	.word	0xffffffff


	//   ....[15]....
        /*04f0*/ 	.word	0xffffffff


	//   ....[16]....
        /*04f4*/ 	.word	0xffffffff


	//   ....[17]....
        /*04f8*/ 	.word	0xffffffff


	//   ....[18]....
        /*04fc*/ 	.word	0xffffffff


	//   ....[19]....
        /*0500*/ 	.word	0xffffffff


	//   ....[20]....
        /*0504*/ 	.word	0xffffffff


	//   ....[21]....
        /*0508*/ 	.word	0xffffffff


	//   ....[22]....
        /*050c*/ 	.word	0xffffffff


	//   ....[23]....
        /*0510*/ 	.word	0xffffffff


	//   ....[24]....
        /*0514*/ 	.word	0xffffffff


	//   ....[25]....
        /*0518*/ 	.word	0xffffffff


	//   ....[26]....
        /*051c*/ 	.word	0xffffffff


	//   ....[27]....
        /*0520*/ 	.word	0xffffffff


	//   ....[28]....
        /*0524*/ 	.word	0xffffffff


	//   ....[29]....
        /*0528*/ 	.word	0xffffffff


	//   ....[30]....
        /*052c*/ 	.word	0xffffffff


	//   ....[31]....
        /*0530*/ 	.word	0xffffffff


	//   ....[32]....
        /*0534*/ 	.word	0xffffffff


	//   ....[33]....
        /*0538*/ 	.word	0xffffffff


	//   ....[34]....
        /*053c*/ 	.word	0xffffffff


	//   ....[35]....
        /*0540*/ 	.word	0xffffffff


	//   ....[36]....
        /*0544*/ 	.word	0xffffffff


	//   ....[37]....
        /*0548*/ 	.word	0xffffffff


	//   ....[38]....
        /*054c*/ 	.word	0xffffffff


	//   ....[39]....
        /*0550*/ 	.word	0xffffffff


	//   ....[40]....
        /*0554*/ 	.word	0xffffffff


	//   ....[41]....
        /*0558*/ 	.word	0xffffffff


	//   ....[42]....
        /*055c*/ 	.word	0xffffffff


	//   ....[43]....
        /*0560*/ 	.word	0xffffffff


	//   ....[44]....
        /*0564*/ 	.word	0xffffffff


	//   ....[45]....
        /*0568*/ 	.word	0xffffffff


	//   ....[46]....
        /*056c*/ 	.word	0xffffffff


	//   ....[47]....
        /*0570*/ 	.word	0xffffffff


	//   ....[48]....
        /*0574*/ 	.word	0xffffffff


	//   ....[49]....
        /*0578*/ 	.word	0xffffffff


	//   ....[50]....
        /*057c*/ 	.word	0xffffffff


	//   ....[51]....
        /*0580*/ 	.word	0xffffffff


	//   ....[52]....
        /*0584*/ 	.word	0xffffffff


	//   ....[53]....
        /*0588*/ 	.word	0xffffffff


	//   ....[54]....
        /*058c*/ 	.word	0xffffffff


	//   ....[55]....
        /*0590*/ 	.word	0xffffffff


	//   ....[56]....
        /*0594*/ 	.word	0xffffffff


	//   ....[57]....
        /*0598*/ 	.word	0xffffffff


	//   ....[58]....
        /*059c*/ 	.word	0xffffffff


	//   ....[59]....
        /*05a0*/ 	.word	0xffffffff


	//   ....[60]....
        /*05a4*/ 	.word	0xffffffff


	//   ....[61]....
        /*05a8*/ 	.word	0xffffffff


	//   ....[62]....
        /*05ac*/ 	.word	0xffffffff


	//   ....[63]....
        /*05b0*/ 	.word	0xffffffff


	//   ....[64]....
        /*05b4*/ 	.word	0xffffffff


	//   ....[65]....
        /*05b8*/ 	.word	0xffffffff


	//   ....[66]....
        /*05bc*/ 	.word	0xffffffff


	//   ....[67]....
        /*05c0*/ 	.word	0xffffffff


	//   ....[68]....
        /*05c4*/ 	.word	0xffffffff


	//   ....[69]....
        /*05c8*/ 	.word	0xffffffff


	//   ....[70]....
        /*05cc*/ 	.word	0xffffffff


	//   ....[71]....
        /*05d0*/ 	.word	0xffffffff


	//   ....[72]....
        /*05d4*/ 	.word	0xffffffff


	//   ....[73]....
        /*05d8*/ 	.word	0xffffffff


	//   ....[74]....
        /*05dc*/ 	.word	0xffffffff


	//   ....[75]....
        /*05e0*/ 	.word	0xffffffff


	//   ....[76]....
        /*05e4*/ 	.word	0xffffffff


	//   ....[77]....
        /*05e8*/ 	.word	0xffffffff


	//   ....[78]....
        /*05ec*/ 	.word	0xffffffff


	//   ....[79]....
        /*05f0*/ 	.word	0xffffffff


	//   ....[80]....
        /*05f4*/ 	.word	0xffffffff


	//   ....[81]....
        /*05f8*/ 	.word	0xffffffff


	//   ....[82]....
        /*05fc*/ 	.word	0xffffffff


	//   ....[83]....
        /*0600*/ 	.word	0xffffffff


	//   ....[84]....
        /*0604*/ 	.word	0xffffffff


	//   ....[85]....
        /*0608*/ 	.word	0xffffffff


	//   ....[86]....
        /*060c*/ 	.word	0xffffffff


	//   ....[87]....
        /*0610*/ 	.word	0xffffffff


	//   ....[88]....
        /*0614*/ 	.word	0xffffffff


	//   ....[89]....
        /*0618*/ 	.word	0xffffffff


	//   ....[90]....
        /*061c*/ 	.word	0xffffffff


	//   ....[91]....
        /*0620*/ 	.word	0xffffffff


	//   ....[92]....
        /*0624*/ 	.word	0xffffffff


	//   ....[93]....
        /*0628*/ 	.word	0xffffffff


	//   ....[94]....
        /*062c*/ 	.word	0xffffffff


	//   ....[95]....
        /*0630*/ 	.word	0xffffffff


	//   ....[96]....
        /*0634*/ 	.word	0xffffffff


	//   ....[97]....
        /*0638*/ 	.word	0xffffffff


	//   ....[98]....
        /*063c*/ 	.word	0xffffffff


	//   ....[99]....
        /*0640*/ 	.word	0xffffffff


	//   ....[100]....
        /*0644*/ 	.word	0xffffffff


	//   ....[101]....
        /*0648*/ 	.word	0xffffffff


	//   ....[102]....
        /*064c*/ 	.word	0xffffffff


	//   ....[103]....
        /*0650*/ 	.word	0xffffffff


	//   ....[104]....
        /*0654*/ 	.word	0xffffffff


	//   ....[105]....
        /*0658*/ 	.word	0xffffffff


	//   ....[106]....
        /*065c*/ 	.word	0xffffffff


	//   ....[107]....
        /*0660*/ 	.word	0xffffffff


	//   ....[108]....
        /*0664*/ 	.word	0xffffffff


	//   ....[109]....
        /*0668*/ 	.word	0xffffffff


	//   ....[110]....
        /*066c*/ 	.word	0xffffffff


	//   ....[111]....
        /*0670*/ 	.word	0xffffffff


	//   ....[112]....
        /*0674*/ 	.word	0xffffffff


	//   ....[113]....
        /*0678*/ 	.word	0xffffffff


	//   ....[114]....
        /*067c*/ 	.word	0xffffffff


	//   ....[115]....
        /*0680*/ 	.word	0xffffffff


	//   ....[116]....
        /*0684*/ 	.word	0xffffffff


	//   ....[117]....
        /*0688*/ 	.word	0xffffffff


	//   ....[118]....
        /*068c*/ 	.word	0xffffffff


	//   ....[119]....
        /*0690*/ 	.word	0xffffffff


	//   ....[120]....
        /*0694*/ 	.word	0xffffffff


	//   ....[121]....
        /*0698*/ 	.word	0xffffffff


	//   ....[122]....
        /*069c*/ 	.word	0xffffffff


	//   ....[123]....
        /*06a0*/ 	.word	0xffffffff


	//   ....[124]....
        /*06a4*/ 	.word	0xffffffff


	//   ....[125]....
        /*06a8*/ 	.word	0xffffffff


	//   ....[126]....
        /*06ac*/ 	.word	0xffffffff


	//   ....[127]....
        /*06b0*/ 	.word	0xffffffff


	//   ....[128]....
        /*06b4*/ 	.word	0xffffffff


	//   ....[129]....
        /*06b8*/ 	.word	0xffffffff


	//   ....[130]....
        /*06bc*/ 	.word	0xffffffff


	//   ....[131]....
        /*06c0*/ 	.word	0xffffffff


	//   ....[132]....
        /*06c4*/ 	.word	0xffffffff


	//   ....[133]....
        /*06c8*/ 	.word	0xffffffff


	//   ....[134]....
        /*06cc*/ 	.word	0xffffffff


	//   ....[135]....
        /*06d0*/ 	.word	0xffffffff


	//   ....[136]....
        /*06d4*/ 	.word	0xffffffff


	//   ....[137]....
        /*06d8*/ 	.word	0xffffffff


	//   ....[138]....
        /*06dc*/ 	.word	0xffffffff


	//   ....[139]....
        /*06e0*/ 	.word	0xffffffff


	//   ....[140]....
        /*06e4*/ 	.word	0xffffffff


	//   ....[141]....
        /*06e8*/ 	.word	0xffffffff


	//   ....[142]....
        /*06ec*/ 	.word	0xffffffff


	//   ....[143]....
        /*06f0*/ 	.word	0xffffffff


	//   ....[144]....
        /*06f4*/ 	.word	0xffffffff


	//   ....[145]....
        /*06f8*/ 	.word	0xffffffff


	//   ....[146]....
        /*06fc*/ 	.word	0xffffffff


	//   ....[147]....
        /*0700*/ 	.word	0xffffffff


	//   ....[148]....
        /*0704*/ 	.word	0xffffffff


	//   ....[149]....
        /*0708*/ 	.word	0xffffffff


	//   ....[150]....
        /*070c*/ 	.word	0xffffffff


	//   ....[151]....
        /*0710*/ 	.word	0xffffffff


	//   ....[152]....
        /*0714*/ 	.word	0xffffffff


	//   ....[153]....
        /*0718*/ 	.word	0xffffffff


	//   ....[154]....
        /*071c*/ 	.word	0xffffffff


	//   ....[155]....
        /*0720*/ 	.word	0xffffffff


	//   ....[156]....
        /*0724*/ 	.word	0xffffffff


	//   ....[157]....
        /*0728*/ 	.word	0xffffffff


	//   ....[158]....
        /*072c*/ 	.word	0xffffffff


	//   ....[159]....
        /*0730*/ 	.word	0xffffffff


	//   ....[160]....
        /*0734*/ 	.word	0xffffffff


	//   ....[161]....
        /*0738*/ 	.word	0xffffffff


	//   ....[162]....
        /*073c*/ 	.word	0xffffffff


	//   ....[163]....
        /*0740*/ 	.word	0xffffffff


	//   ....[164]....
        /*0744*/ 	.word	0xffffffff


	//   ....[165]....
        /*0748*/ 	.word	0xffffffff


	//   ....[166]....
        /*074c*/ 	.word	0xffffffff


	//   ....[167]....
        /*0750*/ 	.word	0xffffffff


	//   ....[168]....
        /*0754*/ 	.word	0xffffffff


	//   ....[169]....
        /*0758*/ 	.word	0xffffffff


	//   ....[170]....
        /*075c*/ 	.word	0xffffffff


	//   ....[171]....
        /*0760*/ 	.word	0xffffffff


	//   ....[172]....
        /*0764*/ 	.word	0xffffffff


	//   ....[173]....
        /*0768*/ 	.word	0xffffffff


	//   ....[174]....
        /*076c*/ 	.word	0xffffffff


	//   ....[175]....
        /*0770*/ 	.word	0xffffffff


	//   ....[176]....
        /*0774*/ 	.word	0xffffffff


	//   ....[177]....
        /*0778*/ 	.word	0xffffffff


	//   ....[178]....
        /*077c*/ 	.word	0xffffffff


	//   ....[179]....
        /*0780*/ 	.word	0xffffffff


	//   ....[180]....
        /*0784*/ 	.word	0xffffffff


	//   ....[181]....
        /*0788*/ 	.word	0xffffffff


	//   ....[182]....
        /*078c*/ 	.word	0xffffffff


	//   ....[183]....
        /*0790*/ 	.word	0xffffffff


	//   ....[184]....
        /*0794*/ 	.word	0xffffffff


	//   ....[185]....
        /*0798*/ 	.word	0x0500000f


	//   ....[186]....
        /*079c*/ 	.word	0x0500000f


	//   ....[187]....
        /*07a0*/ 	.word	0x0500000f


	//   ....[188]....
        /*07a4*/ 	.word	0x0500000f


	//   ....[189]....
        /*07a8*/ 	.word	0x0500000f


	//   ....[190]....
        /*07ac*/ 	.word	0x0500000f


	//   ....[191]....
        /*07b0*/ 	.word	0x0500000f


	//   ....[192]....
        /*07b4*/ 	.word	0x0500000f


	//   ....[193]....
        /*07b8*/ 	.word	0x0500000f


	//   ....[194]....
        /*07bc*/ 	.word	0x0500000f


	//   ....[195]....
        /*07c0*/ 	.word	0x0500000f


	//   ....[196]....
        /*07c4*/ 	.word	0x0500000f


	//   ....[197]....
        /*07c8*/ 	.word	0x0500000f


	//   ....[198]....
        /*07cc*/ 	.word	0x0500000f


	//   ....[199]....
        /*07d0*/ 	.word	0x0500000f


	//   ....[200]....
        /*07d4*/ 	.word	0x0500000f


	//   ....[201]....
        /*07d8*/ 	.word	0x0500000f


	//   ....[202]....
        /*07dc*/ 	.word	0x0500000f


	//   ....[203]....
        /*07e0*/ 	.word	0x0500000f


	//   ....[204]....
        /*07e4*/ 	.word	0x0500000f


	//   ....[205]....
        /*07e8*/ 	.word	0x0500000f


	//   ....[206]....
        /*07ec*/ 	.word	0x0500000f


	//   ....[207]....
        /*07f0*/ 	.word	0x0500000f


	//   ....[208]....
        /*07f4*/ 	.word	0x0500000f


	//   ....[209]....
        /*07f8*/ 	.word	0x0500000f


	//   ....[210]....
        /*07fc*/ 	.word	0x0500000f


	//   ....[211]....
        /*0800*/ 	.word	0x0500000f


	//   ....[212]....
        /*0804*/ 	.word	0x0500000f


	//   ....[213]....
        /*0808*/ 	.word	0x0500000f


	//   ....[214]....
        /*080c*/ 	.word	0x0500000f


	//   ....[215]....
        /*0810*/ 	.word	0x0500000f


	//   ....[216]....
        /*0814*/ 	.word	0x0500000f


	//   ....[217]....
        /*0818*/ 	.word	0x0500000f


	//   ....[218]....
        /*081c*/ 	.word	0x0500000f


	//   ....[219]....
        /*0820*/ 	.word	0x0500000f


	//   ....[220]....
        /*0824*/ 	.word	0x0500000f


	//   ....[221]....
        /*0828*/ 	.word	0x0500000f


	//   ....[222]....
        /*082c*/ 	.word	0x0500000f


	//   ....[223]....
        /*0830*/ 	.word	0x0500000f


	//   ....[224]....
        /*0834*/ 	.word	0x0500000f


	//   ....[225]....
        /*0838*/ 	.word	0x0500000f


	//   ....[226]....
        /*083c*/ 	.word	0x0500000f


	//   ....[227]....
        /*0840*/ 	.word	0x0500000f


	//   ....[228]....
        /*0844*/ 	.word	0x0500000f


	//   ....[229]....
        /*0848*/ 	.word	0x0500000f


	//   ....[230]....
        /*084c*/ 	.word	0x0500000f


	//   ....[231]....
        /*0850*/ 	.word	0x0500000f


	//   ....[232]....
        /*0854*/ 	.word	0x0500000f


	//   ....[233]....
        /*0858*/ 	.word	0x0500000f


	//   ....[234]....
        /*085c*/ 	.word	0x0500000f


	//   ....[235]....
        /*0860*/ 	.word	0x0500000f


	//   ....[236]....
        /*0864*/ 	.word	0x0500000f


	//   ....[237]....
        /*0868*/ 	.word	0x0500000f


	//   ....[238]....
        /*086c*/ 	.word	0x0500000f


	//   ....[239]....
        /*0870*/ 	.word	0x0500000f


	//   ....[240]....
        /*0874*/ 	.word	0x0500000f


	//   ....[241]....
        /*0878*/ 	.word	0x0500000f


	//   ....[242]....
        /*087c*/ 	.word	0x0500000f


	//   ....[243]....
        /*0880*/ 	.word	0x0500000f


	//   ....[244]....
        /*0884*/ 	.word	0x0500000f


	//   ....[245]....
        /*0888*/ 	.word	0x0500000f


	//   ....[246]....
        /*088c*/ 	.word	0x0500000f


	//   ....[247]....
        /*0890*/ 	.word	0x0500000f


	//   ....[248]....
        /*0894*/ 	.word	0x0500000f


	//   ....[249]....
        /*0898*/ 	.word	0x0500000f


	//   ....[250]....
        /*089c*/ 	.word	0x0500000f


	//   ....[251]....
        /*08a0*/ 	.word	0x0500000f


	//   ....[252]....
        /*08a4*/ 	.word	0x0500000f


	//   ....[253]....
        /*08a8*/ 	.word	0x0500000f


	//   ....[254]....
        /*08ac*/ 	.word	0x0500000f


	//   ....[255]....
        /*08b0*/ 	.word	0x0500000f


	//   ....[0]....
        /*08b4*/ 	.word	0x0500000f


	//   ....[1]....
        /*08b8*/ 	.word	0x0500000f


	//   ....[2]....
        /*08bc*/ 	.word	0x0500000f


	//   ....[3]....
        /*08c0*/ 	.word	0x0500000f


	//   ....[4]....
        /*08c4*/ 	.word	0x0500000f


	//   ....[5]....
        /*08c8*/ 	.word	0x0500000f


	//   ....[6]....
        /*08cc*/ 	.word	0x0500000f


	//   ....[7]....
        /*08d0*/ 	.word	0x0500000f


	//   ....[8]....
        /*08d4*/ 	.word	0x0500000f


	//   ....[9]....
        /*08d8*/ 	.word	0x0500000f


	//   ....[10]....
        /*08dc*/ 	.word	0x0500000f


	//   ....[11]....
        /*08e0*/ 	.word	0x0500000f


	//   ....[12]....
        /*08e4*/ 	.word	0x0500000f


	//   ....[13]....
        /*08e8*/ 	.word	0x0500000f


	//   ....[14]....
        /*08ec*/ 	.word	0x0500000f


	//   ....[15]....
        /*08f0*/ 	.word	0x0500000f


	//   ....[16]....
        /*08f4*/ 	.word	0x0500000f


	//   ....[17]....
        /*08f8*/ 	.word	0x0500000f


	//   ....[18]....
        /*08fc*/ 	.word	0x0500000f


	//   ....[19]....
        /*0900*/ 	.word	0x0500000f


	//   ....[20]....
        /*0904*/ 	.word	0x0500000f


	//   ....[21]....
        /*0908*/ 	.word	0x0500000f


	//   ....[22]....
        /*090c*/ 	.word	0x0500000f


	//   ....[23]....
        /*0910*/ 	.word	0x0500000f


	//   ....[24]....
        /*0914*/ 	.word	0x0500000f


	//   ....[25]....
        /*0918*/ 	.word	0x0500000f


	//   ....[26]....
        /*091c*/ 	.word	0x0500000f


	//   ....[27]....
        /*0920*/ 	.word	0x0500000f


	//   ....[28]....
        /*0924*/ 	.word	0x0500000f


	//   ....[29]....
        /*0928*/ 	.word	0x0500000f


	//   ....[30]....
        /*092c*/ 	.word	0x0500000f


	//   ....[31]....
        /*0930*/ 	.word	0x0500000f


	//   ....[32]....
        /*0934*/ 	.word	0x0500000f


	//   ....[33]....
        /*0938*/ 	.word	0x0500000f


	//   ....[34]....
        /*093c*/ 	.word	0x0500000f


	//   ....[35]....
        /*0940*/ 	.word	0x0500000f


	//   ....[36]....
        /*0944*/ 	.word	0x0500000f


	//   ....[37]....
        /*0948*/ 	.word	0x0500000f


	//   ....[38]....
        /*094c*/ 	.word	0x0500000f


	//   ....[39]....
        /*0950*/ 	.word	0x0500000f


	//   ....[40]....
        /*0954*/ 	.word	0x0500000f


	//   ....[41]....
        /*0958*/ 	.word	0x0500000f


	//----- nvinfo : EIATTR_COOP_GROUP_INSTR_OFFSETS
	.align		4
.L_823:
        /*095c*/ 	.byte	0x04, 0x28
        /*095e*/ 	.short	(.L_825 - .L_824)


	//   ....[0]....
.L_824:
        /*0960*/ 	.word	0x00000060


	//   ....[1]....
        /*0964*/ 	.word	0x00000140


	//   ....[2]....
        /*0968*/ 	.word	0x00000190


	//   ....[3]....
        /*096c*/ 	.word	0x000003c0


	//   ....[4]....
        /*0970*/ 	.word	0x00000520


	//   ....[5]....
        /*0974*/ 	.word	0x00000640


	//   ....[6]....
        /*0978*/ 	.word	0x000007a0


	//   ....[7]....
        /*097c*/ 	.word	0x00003b50


	//   ....[8]....
        /*0980*/ 	.word	0x00003b60


	//   ....[9]....
        /*0984*/ 	.word	0x00005220


	//   ....[10]....
        /*0988*/ 	.word	0x00005230


	//   ....[11]....
        /*098c*/ 	.word	0x00007370


	//   ....[12]....
        /*0990*/ 	.word	0x00007380


	//   ....[13]....
        /*0994*/ 	.word	0x00008b80


	//   ....[14]....
        /*0998*/ 	.word	0x00008b90


	//   ....[15]....
        /*099c*/ 	.word	0x0000a5c0


	//   ....[16]....
        /*09a0*/ 	.word	0x0000a5d0


	//   ....[17]....
        /*09a4*/ 	.word	0x0000a860


	//   ....[18]....
        /*09a8*/ 	.word	0x0000a870


	//   ....[19]....
        /*09ac*/ 	.word	0x0000ad60


	//   ....[20]....
        /*09b0*/ 	.word	0x0000ad80


	//   ....[21]....
        /*09b4*/ 	.word	0x0000afd0


	//   ....[22]....
        /*09b8*/ 	.word	0x0000aff0


	//   ....[23]....
        /*09bc*/ 	.word	0x0000baa0


	//   ....[24]....
        /*09c0*/ 	.word	0x0000c1b0


	//   ....[25]....
        /*09c4*/ 	.word	0x0000c1c0


	//   ....[26]....
        /*09c8*/ 	.word	0x0000c1d0


	//   ....[27]....
        /*09cc*/ 	.word	0x0000c1e0


	//   ....[28]....
        /*09d0*/ 	.word	0x0000cab0


	//   ....[29]....
        /*09d4*/ 	.word	0x0000cac0


	//   ....[30]....
        /*09d8*/ 	.word	0x0000cad0


	//   ....[31]....
        /*09dc*/ 	.word	0x0000cae0


	//   ....[32]....
        /*09e0*/ 	.word	0x0000fc70


	//   ....[33]....
        /*09e4*/ 	.word	0x0000fc80


	//   ....[34]....
        /*09e8*/ 	.word	0x0000fc90


	//   ....[35]....
        /*09ec*/ 	.word	0x0000fca0


	//   ....[36]....
        /*09f0*/ 	.word	0x00010340


	//   ....[37]....
        /*09f4*/ 	.word	0x00010350


	//   ....[38]....
        /*09f8*/ 	.word	0x00010360


	//   ....[39]....
        /*09fc*/ 	.word	0x00010370


	//   ....[40]....
        /*0a00*/ 	.word	0x00014750


	//   ....[41]....
        /*0a04*/ 	.word	0x00014ca0


	//   ....[42]....
        /*0a08*/ 	.word	0x00014cc0


	//   ....[43]....
        /*0a0c*/ 	.word	0x00014cd0


	//   ....[44]....
        /*0a10*/ 	.word	0x000154c0


	//   ....[45]....
        /*0a14*/ 	.word	0x000155c0


	//   ....[46]....
        /*0a18*/ 	.word	0x000176f0


	//   ....[47]....
        /*0a1c*/ 	.word	0x00017700


	//   ....[48]....
        /*0a20*/ 	.word	0x00017d10


	//   ....[49]....
        /*0a24*/ 	.word	0x00017d50


	//   ....[50]....
        /*0a28*/ 	.word	0x000185f0


	//   ....[51]....
        /*0a2c*/ 	.word	0x00018610


	//   ....[52]....
        /*0a30*/ 	.word	0x0001aaa0


	//   ....[53]....
        /*0a34*/ 	.word	0x0001ab00


	//   ....[54]....
        /*0a38*/ 	.word	0x0001add0


	//   ....[55]....
        /*0a3c*/ 	.word	0x0001adf0


	//   ....[56]....
        /*0a40*/ 	.word	0x0001c130


	//   ....[57]....
        /*0a44*/ 	.word	0x0001c340


	//   ....[58]....
        /*0a48*/ 	.word	0x0001c3c0


	//   ....[59]....
        /*0a4c*/ 	.word	0x0001c3d0


	//   ....[60]....
        /*0a50*/ 	.word	0x0001da40


	//   ....[61]....
        /*0a54*/ 	.word	0x0001da50


	//   ....[62]....
        /*0a58*/ 	.word	0x0001da60


	//   ....[63]....
        /*0a5c*/ 	.word	0x0001da70


	//   ....[64]....
        /*0a60*/ 	.word	0x0001e350


	//   ....[65]....
        /*0a64*/ 	.word	0x0001e380


	//   ....[66]....
        /*0a68*/ 	.word	0x0001e4c0


	//   ....[67]....
        /*0a6c*/ 	.word	0x0001e4e0


	//   ....[68]....
        /*0a70*/ 	.word	0x0001e5e0


	//   ....[69]....
        /*0a74*/ 	.word	0x0001e600


	//   ....[70]....
        /*0a78*/ 	.word	0x0001e710


	//   ....[71]....
        /*0a7c*/ 	.word	0x0001e730


	//   ....[72]....
        /*0a80*/ 	.word	0x0001eb70


	//   ....[73]....
        /*0a84*/ 	.word	0x0001ebb0


	//   ....[74]....
        /*0a88*/ 	.word	0x0001f580


	//   ....[75]....
        /*0a8c*/ 	.word	0x0001f590


	//   ....[76]....
        /*0a90*/ 	.word	0x00020500


	//   ....[77]....
        /*0a94*/ 	.word	0x00020530


	//   ....[78]....
        /*0a98*/ 	.word	0x00020650


	//   ....[79]....
        /*0a9c*/ 	.word	0x00020670


	//   ....[80]....
        /*0aa0*/ 	.word	0x00020770


	//   ....[81]....
        /*0aa4*/ 	.word	0x00020790


	//   ....[82]....
        /*0aa8*/ 	.word	0x000208a0


	//   ....[83]....
        /*0aac*/ 	.word	0x000208c0


	//   ....[84]....
        /*0ab0*/ 	.word	0x00020a50


	//   ....[85]....
        /*0ab4*/ 	.word	0x00020c60


	//   ....[86]....
        /*0ab8*/ 	.word	0x00020c90


	//   ....[87]....
        /*0abc*/ 	.word	0x00020cc0


	//   ....[88]....
        /*0ac0*/ 	.word	0x00020cf0


	//   ....[89]....
        /*0ac4*/ 	.word	0x00020d20


	//   ....[90]....
        /*0ac8*/ 	.word	0x00020d50


	//   ....[91]....
        /*0acc*/ 	.word	0x00020ee0


	//   ....[92]....
        /*0ad0*/ 	.word	0x00020f10


	//   ....[93]....
        /*0ad4*/ 	.word	0x00020f40


	//   ....[94]....
        /*0ad8*/ 	.word	0x00020f70


	//   ....[95]....
        /*0adc*/ 	.word	0x00020fa0


	//   ....[96]....
        /*0ae0*/ 	.word	0x00020fd0


	//   ....[97]....
        /*0ae4*/ 	.word	0x00021060


	//   ....[98]....
        /*0ae8*/ 	.word	0x00021090


	//   ....[99]....
        /*0aec*/ 	.word	0x000210a0


	//   ....[100]....
        /*0af0*/ 	.word	0x000210e0


	//   ....[101]....
        /*0af4*/ 	.word	0x000225a0


	//   ....[102]....
        /*0af8*/ 	.word	0x000248e0


	//   ....[103]....
        /*0afc*/ 	.word	0x00024900


	//   ....[104]....
        /*0b00*/ 	.word	0x000249b0


	//   ....[105]....
        /*0b04*/ 	.word	0x000249d0


	//   ....[106]....
        /*0b08*/ 	.word	0x00024a70


	//   ....[107]....
        /*0b0c*/ 	.word	0x00024a90


	//   ....[108]....
        /*0b10*/ 	.word	0x00024b30


	//   ....[109]....
        /*0b14*/ 	.word	0x00024b50


	//   ....[110]....
        /*0b18*/ 	.word	0x00024bf0


	//   ....[111]....
        /*0b1c*/ 	.word	0x00024c10


	//   ....[112]....
        /*0b20*/ 	.word	0x00024c20


	//   ....[113]....
        /*0b24*/ 	.word	0x00024cb0


	//   ....[114]....
        /*0b28*/ 	.word	0x000253d0


	//   ....[115]....
        /*0b2c*/ 	.word	0x00025400


	//   ....[116]....
        /*0b30*/ 	.word	0x00025460


	//   ....[117]....
        /*0b34*/ 	.word	0x000254c0


	//   ....[118]....
        /*0b38*/ 	.word	0x00025510


	//   ....[119]....
        /*0b3c*/ 	.word	0x00025570


	//   ....[120]....
        /*0b40*/ 	.word	0x000255c0


	//   ....[121]....
        /*0b44*/ 	.word	0x00025620


	//   ....[122]....
        /*0b48*/ 	.word	0x00025670


	//   ....[123]....
        /*0b4c*/ 	.word	0x000256d0


	//   ....[124]....
        /*0b50*/ 	.word	0x00025720


	//   ....[125]....
        /*0b54*/ 	.word	0x00025780


	//   ....[126]....
        /*0b58*/ 	.word	0x000257d0


	//   ....[127]....
        /*0b5c*/ 	.word	0x00025820


	//   ....[128]....
        /*0b60*/ 	.word	0x00025840


	//   ....[129]....
        /*0b64*/ 	.word	0x00025880


	//   ....[130]....
        /*0b68*/ 	.word	0x00026070


	//   ....[131]....
        /*0b6c*/ 	.word	0x00026080


	//   ....[132]....
        /*0b70*/ 	.word	0x000260b0


	//   ....[133]....
        /*0b74*/ 	.word	0x00026100


	//   ....[134]....
        /*0b78*/ 	.word	0x00026110


	//   ....[135]....
        /*0b7c*/ 	.word	0x00026170


	//   ....[136]....
        /*0b80*/ 	.word	0x000261a0


	//   ....[137]....
        /*0b84*/ 	.word	0x000261e0


	//   ....[138]....
        /*0b88*/ 	.word	0x00026210


	//   ....[139]....
        /*0b8c*/ 	.word	0x00026250


	//   ....[140]....
        /*0b90*/ 	.word	0x00026280


	//   ....[141]....
        /*0b94*/ 	.word	0x000262c0


	//   ....[142]....
        /*0b98*/ 	.word	0x00026560


	//   ....[143]....
        /*0b9c*/ 	.word	0x00026580


	//   ....[144]....
        /*0ba0*/ 	.word	0x00026590


	//   ....[145]....
        /*0ba4*/ 	.word	0x00026620


	//   ....[146]....
        /*0ba8*/ 	.word	0x00026630


	//   ....[147]....
        /*0bac*/ 	.word	0x000266c0


	//   ....[148]....
        /*0bb0*/ 	.word	0x000266d0


	//   ....[149]....
        /*0bb4*/ 	.word	0x00026760


	//   ....[150]....
        /*0bb8*/ 	.word	0x00026770


	//   ....[151]....
        /*0bbc*/ 	.word	0x00026800


	//   ....[152]....
        /*0bc0*/ 	.word	0x00026810


	//   ....[153]....
        /*0bc4*/ 	.word	0x00026820


	//   ....[154]....
        /*0bc8*/ 	.word	0x00026e10


	//   ....[155]....
        /*0bcc*/ 	.word	0x00026e50


	//   ....[156]....
        /*0bd0*/ 	.word	0x00026e90


	//   ....[157]....
        /*0bd4*/ 	.word	0x00026ec0


	//   ....[158]....
        /*0bd8*/ 	.word	0x00026f50


	//   ....[159]....
        /*0bdc*/ 	.word	0x00026f80


	//   ....[160]....
        /*0be0*/ 	.word	0x00026ff0


	//   ....[161]....
        /*0be4*/ 	.word	0x00027020


	//   ....[162]....
        /*0be8*/ 	.word	0x00027090


	//   ....[163]....
        /*0bec*/ 	.word	0x000270c0


	//   ....[164]....
        /*0bf0*/ 	.word	0x000270f0


	//   ....[165]....
        /*0bf4*/ 	.word	0x00027140


	//   ....[166]....
        /*0bf8*/ 	.word	0x00027580


	//   ....[167]....
        /*0bfc*/ 	.word	0x000275b0


	//   ....[168]....
        /*0c00*/ 	.word	0x00027610


	//   ....[169]....
        /*0c04*/ 	.word	0x00027640


	//   ....[170]....
        /*0c08*/ 	.word	0x00027670


	//   ....[171]....
        /*0c0c*/ 	.word	0x000276a0


	//   ....[172]....
        /*0c10*/ 	.word	0x000276d0


	//   ....[173]....
        /*0c14*/ 	.word	0x00027700


	//   ....[174]....
        /*0c18*/ 	.word	0x000278a0


	//   ....[175]....
        /*0c1c*/ 	.word	0x000278d0


	//   ....[176]....
        /*0c20*/ 	.word	0x00027900


	//   ....[177]....
        /*0c24*/ 	.word	0x00027930


	//   ....[178]....
        /*0c28*/ 	.word	0x00027960


	//   ....[179]....
        /*0c2c*/ 	.word	0x00027990


	//   ....[180]....
        /*0c30*/ 	.word	0x00027a50


	//   ....[181]....
        /*0c34*/ 	.word	0x00027a70


	//   ....[182]....
        /*0c38*/ 	.word	0x00027a90


	//   ....[183]....
        /*0c3c*/ 	.word	0x00027af0


	//   ....[184]....
        /*0c40*/ 	.word	0x00028510


	//   ....[185]....
        /*0c44*/ 	.word	0x00028850


	//   ....[186]....
        /*0c48*/ 	.word	0x000288e0


	//   ....[187]....
        /*0c4c*/ 	.word	0x00028980


	//   ....[188]....
        /*0c50*/ 	.word	0x00028a10


	//   ....[189]....
        /*0c54*/ 	.word	0x00028b00


	//   ....[190]....
        /*0c58*/ 	.word	0x00028b90


	//   ....[191]....
        /*0c5c*/ 	.word	0x00028c30


	//   ....[192]....
        /*0c60*/ 	.word	0x00028cc0


	//   ....[193]....
        /*0c64*/ 	.word	0x00028db0


	//   ....[194]....
        /*0c68*/ 	.word	0x00028e40


	//   ....[195]....
        /*0c6c*/ 	.word	0x00028ee0


	//   ....[196]....
        /*0c70*/ 	.word	0x00028f70


	//   ....[197]....
        /*0c74*/ 	.word	0x00029060


	//   ....[198]....
        /*0c78*/ 	.word	0x000290f0


	//   ....[199]....
        /*0c7c*/ 	.word	0x00029140


	//   ....[200]....
        /*0c80*/ 	.word	0x00029190


	//   ....[201]....
        /*0c84*/ 	.word	0x00029230


	//   ....[202]....
        /*0c88*/ 	.word	0x000292c0


	//   ....[203]....
        /*0c8c*/ 	.word	0x00029310


	//   ....[204]....
        /*0c90*/ 	.word	0x00029360


	//   ....[205]....
        /*0c94*/ 	.word	0x00029450


	//   ....[206]....
        /*0c98*/ 	.word	0x000294e0


	//   ....[207]....
        /*0c9c*/ 	.word	0x00029530


	//   ....[208]....
        /*0ca0*/ 	.word	0x00029580


	//   ....[209]....
        /*0ca4*/ 	.word	0x00029620


	//   ....[210]....
        /*0ca8*/ 	.word	0x000296b0


	//   ....[211]....
        /*0cac*/ 	.word	0x00029700


	//   ....[212]....
        /*0cb0*/ 	.word	0x00029750


	//   ....[213]....
        /*0cb4*/ 	.word	0x00029a50


	//   ....[214]....
        /*0cb8*/ 	.word	0x00029d30


	//   ....[215]....
        /*0cbc*/ 	.word	0x00029e20


	//   ....[216]....
        /*0cc0*/ 	.word	0x00029ec0


	//   ....[217]....
        /*0cc4*/ 	.word	0x00029f20


	//   ....[218]....
        /*0cc8*/ 	.word	0x0002a030


	//   ....[219]....
        /*0ccc*/ 	.word	0x0002a0a0


	//   ....[220]....
        /*0cd0*/ 	.word	0x0002a1b0


	//   ....[221]....
        /*0cd4*/ 	.word	0x0002a220


	//   ....[222]....
        /*0cd8*/ 	.word	0x0002a330


	//   ....[223]....
        /*0cdc*/ 	.word	0x0002a3a0


	//   ....[224]....
        /*0ce0*/ 	.word	0x0002a4b0


	//   ....[225]....
        /*0ce4*/ 	.word	0x0002a520


	//   ....[226]....
        /*0ce8*/ 	.word	0x0002a5c0


	//   ....[227]....
        /*0cec*/ 	.word	0x0002a6d0


	//   ....[228]....
        /*0cf0*/ 	.word	0x0002a740


	//   ....[229]....
        /*0cf4*/ 	.word	0x0002a7c0


	//   ....[230]....
        /*0cf8*/ 	.word	0x0002a890


	//   ....[231]....
        /*0cfc*/ 	.word	0x0002a910


	//   ....[232]....
        /*0d00*/ 	.word	0x0002a9f0


	//   ....[233]....
        /*0d04*/ 	.word	0x0002aa70


	//   ....[234]....
        /*0d08*/ 	.word	0x0002ab50


	//   ....[235]....
        /*0d0c*/ 	.word	0x0002abd0


	//   ....[236]....
        /*0d10*/ 	.word	0x0002acb0


	//   ....[237]....
        /*0d14*/ 	.word	0x0002ad30


	//   ....[238]....
        /*0d18*/ 	.word	0x0002ae10


	//   ....[239]....
        /*0d1c*/ 	.word	0x0002ae90


	//   ....[240]....
        /*0d20*/ 	.word	0x0002af60


	//   ....[241]....
        /*0d24*/ 	.word	0x0002afe0


	//   ....[242]....
        /*0d28*/ 	.word	0x0002b0a0


	//   ....[243]....
        /*0d2c*/ 	.word	0x0002b1d0


	//   ....[244]....
        /*0d30*/ 	.word	0x0002b290


	//   ....[245]....
        /*0d34*/ 	.word	0x0002b300


	//   ....[246]....
        /*0d38*/ 	.word	0x0002b410


	//   ....[247]....
        /*0d3c*/ 	.word	0x0002b470


	//   ....[248]....
        /*0d40*/ 	.word	0x0002b540


	//   ....[249]....
        /*0d44*/ 	.word	0x0002b5a0


	//   ....[250]....
        /*0d48*/ 	.word	0x0002b670


	//   ....[251]....
        /*0d4c*/ 	.word	0x0002b6d0


	//   ....[252]....
        /*0d50*/ 	.word	0x0002b7a0


	//   ....[253]....
        /*0d54*/ 	.word	0x0002b890


	//   ....[254]....
        /*0d58*/ 	.word	0x0002b920


	//   ....[255]....
        /*0d5c*/ 	.word	0x0002ba10


	//   ....[0]....
        /*0d60*/ 	.word	0x0002bab0


	//   ....[1]....
        /*0d64*/ 	.word	0x0002bb10


	//   ....[2]....
        /*0d68*/ 	.word	0x0002bc10


	//   ....[3]....
        /*0d6c*/ 	.word	0x0002bc70


	//   ....[4]....
        /*0d70*/ 	.word	0x0002bd70


	//   ....[5]....
        /*0d74*/ 	.word	0x0002bdd0


	//   ....[6]....
        /*0d78*/ 	.word	0x0002bed0


	//   ....[7]....
        /*0d7c*/ 	.word	0x0002bf30


	//   ....[8]....
        /*0d80*/ 	.word	0x0002c030


	//   ....[9]....
        /*0d84*/ 	.word	0x0002c090


	//   ....[10]....
        /*0d88*/ 	.word	0x0002c160


	//   ....[11]....
        /*0d8c*/ 	.word	0x0002c2a0


	//   ....[12]....
        /*0d90*/ 	.word	0x0002c340


	//   ....[13]....
        /*0d94*/ 	.word	0x0002c420


	//   ....[14]....
        /*0d98*/ 	.word	0x0002c4f0


	//   ....[15]....
        /*0d9c*/ 	.word	0x0002c550


	//   ....[16]....
        /*0da0*/ 	.word	0x0002c640


	//   ....[17]....
        /*0da4*/ 	.word	0x0002c6a0


	//   ....[18]....
        /*0da8*/ 	.word	0x0002c790


	//   ....[19]....
        /*0dac*/ 	.word	0x0002c7f0


	//   ....[20]....
        /*0db0*/ 	.word	0x0002c8e0


	//   ....[21]....
        /*0db4*/ 	.word	0x0002c940


	//   ....[22]....
        /*0db8*/ 	.word	0x0002ca20


	//   ....[23]....
        /*0dbc*/ 	.word	0x0002cab0


	//   ....[24]....
        /*0dc0*/ 	.word	0x0002cb50


	//   ....[25]....
        /*0dc4*/ 	.word	0x0002ccd0


	//   ....[26]....
        /*0dc8*/ 	.word	0x0002cd40


	//   ....[27]....
        /*0dcc*/ 	.word	0x0002cdb0


	//   ....[28]....
        /*0dd0*/ 	.word	0x0002ce20


	//   ....[29]....
        /*0dd4*/ 	.word	0x0002ce90


	//   ....[30]....
        /*0dd8*/ 	.word	0x0002cf10


	//   ....[31]....
        /*0ddc*/ 	.word	0x0002cf90


	//   ....[32]....
        /*0de0*/ 	.word	0x0002d020


	//   ....[33]....
        /*0de4*/ 	.word	0x0002d090


	//   ....[34]....
        /*0de8*/ 	.word	0x0002d100


	//   ....[35]....
        /*0dec*/ 	.word	0x0002d170


	//   ....[36]....
        /*0df0*/ 	.word	0x0002d1f0


	//   ....[37]....
        /*0df4*/ 	.word	0x0002d260


	//   ....[38]....
        /*0df8*/ 	.word	0x0002d2f0


	//   ....[39]....
        /*0dfc*/ 	.word	0x0002d350


	//   ....[40]....
        /*0e00*/ 	.word	0x0002d3e0


	//   ....[41]....
        /*0e04*/ 	.word	0x0002d510


	//----- nvinfo : EIATTR_REG_RECONFIG
	.align		4
.L_825:
        /*0e08*/ 	.byte	0x01, 0x54
	.zero		2


	//----- nvinfo : EIATTR_SYSCALL_OFFSETS
	.align		4
        /*0e0c*/ 	.byte	0x04, 0x46
        /*0e0e*/ 	.short	(.L_827 - .L_826)


	//   ....[0]....
.L_826:
        /*0e10*/ 	.word	0x00001ed0


	//   ....[1]....
        /*0e14*/ 	.word	0x00002020


	//   ....[2]....
        /*0e18*/ 	.word	0x0000bc10


	//   ....[3]....
        /*0e1c*/ 	.word	0x0000bf40


	//   ....[4]....
        /*0e20*/ 	.word	0x00023f10


	//   ....[5]....
        /*0e24*/ 	.word	0x00024060


	//   ....[6]....
        /*0e28*/ 	.word	0x00024150


	//   ....[7]....
        /*0e2c*/ 	.word	0x00025070


	//----- nvinfo : EIATTR_MBARRIER_INSTR_OFFSETS
	.align		4
.L_827:
        /*0e30*/ 	.byte	0x04, 0x39
        /*0e32*/ 	.short	(.L_829 - .L_828)


	//   ....[0]....
.L_828:
        /*0e34*/ 	.word	0x00000270
        /*0e38*/ 	.word	0x000000ff
        /*0e3c*/ 	.word	0x00030800
        /*0e40*/ 	.short	0x0100
        /*0e42*/ 	.byte	0x08
	.zero		1


	//   ....[1]....
        /*0e44*/ 	.word	0x00000280
        /*0e48*/ 	.word	0x000000ff
        /*0e4c*/ 	.word	0x00030820
        /*0e50*/ 	.short	0x0100
        /*0e52*/ 	.byte	0x08
	.zero		1


	//   ....[2]....
        /*0e54*/ 	.word	0x00000370
        /*0e58*/ 	.word	0x000000ff
        /*0e5c*/ 	.word	0x00030830
        /*0e60*/ 	.short	0x0100
        /*0e62*/ 	.byte	0x08
	.zero		1


	//   ....[3]....
        /*0e64*/ 	.word	0x00000380
        /*0e68*/ 	.word	0x000000ff
        /*0e6c*/ 	.word	0x00030840
        /*0e70*/ 	.short	0x0100
        /*0e72*/ 	.byte	0x08
	.zero		1


	//   ....[4]....
        /*0e74*/ 	.word	0x00000390
        /*0e78*/ 	.word	0x000000ff
        /*0e7c*/ 	.word	0x00030838
        /*0e80*/ 	.short	0x0100
        /*0e82*/ 	.byte	0x08
	.zero		1


	//   ....[5]....
        /*0e84*/ 	.word	0x000003a0
        /*0e88*/ 	.word	0x000000ff
        /*0e8c*/ 	.word	0x00030848
        /*0e90*/ 	.short	0x0100
        /*0e92*/ 	.byte	0x08
	.zero		1


	//   ....[6]....
        /*0e94*/ 	.word	0x000004d0
        /*0e98*/ 	.word	0x000000ff
        /*0e9c*/ 	.word	0x00030850
        /*0ea0*/ 	.short	0x0100
        /*0ea2*/ 	.byte	0x08
	.zero		1


	//   ....[7]....
        /*0ea4*/ 	.word	0x000004e0
        /*0ea8*/ 	.word	0x000000ff
        /*0eac*/ 	.word	0x00030860
        /*0eb0*/ 	.short	0x0100
        /*0eb2*/ 	.byte	0x08
	.zero		1


	//   ....[8]....
        /*0eb4*/ 	.word	0x000004f0
        /*0eb8*/ 	.word	0x000000ff
        /*0ebc*/ 	.word	0x00030858
        /*0ec0*/ 	.short	0x0100
        /*0ec2*/ 	.byte	0x08
	.zero		1


	//   ....[9]....
        /*0ec4*/ 	.word	0x00000500
        /*0ec8*/ 	.word	0x000000ff
        /*0ecc*/ 	.word	0x00030868
        /*0ed0*/ 	.short	0x0100
        /*0ed2*/ 	.byte	0x08
	.zero		1


	//   ....[10]....
        /*0ed4*/ 	.word	0x000005f0
        /*0ed8*/ 	.word	0x000000ff
        /*0edc*/ 	.word	0x00030870
        /*0ee0*/ 	.short	0x0100
        /*0ee2*/ 	.byte	0x06
	.zero		1


	//   ....[11]....
        /*0ee4*/ 	.word	0x00000600
        /*0ee8*/ 	.word	0x000000ff
        /*0eec*/ 	.word	0x00030880
        /*0ef0*/ 	.short	0x0100
        /*0ef2*/ 	.byte	0x06
	.zero		1


	//   ....[12]....
        /*0ef4*/ 	.word	0x00000610
        /*0ef8*/ 	.word	0x000000ff
        /*0efc*/ 	.word	0x00030878
        /*0f00*/ 	.short	0x0100
        /*0f02*/ 	.byte	0x06
	.zero		1


	//   ....[13]....
        /*0f04*/ 	.word	0x00000620
        /*0f08*/ 	.word	0x000000ff
        /*0f0c*/ 	.word	0x00030888
        /*0f10*/ 	.short	0x0100
        /*0f12*/ 	.byte	0x06
	.zero		1


	//   ....[14]....
        /*0f14*/ 	.word	0x00000750
        /*0f18*/ 	.word	0x000000ff
        /*0f1c*/ 	.word	0x00030890
        /*0f20*/ 	.short	0x0100
        /*0f22*/ 	.byte	0x08
	.zero		1


	//   ....[15]....
        /*0f24*/ 	.word	0x00000760
        /*0f28*/ 	.word	0x000000ff
        /*0f2c*/ 	.word	0x000308a0
        /*0f30*/ 	.short	0x0100
        /*0f32*/ 	.byte	0x08
	.zero		1


	//   ....[16]....
        /*0f34*/ 	.word	0x00000770
        /*0f38*/ 	.word	0x000000ff
        /*0f3c*/ 	.word	0x00030898
        /*0f40*/ 	.short	0x0100
        /*0f42*/ 	.byte	0x08
	.zero		1


	//   ....[17]....
        /*0f44*/ 	.word	0x00000780
        /*0f48*/ 	.word	0x000000ff
        /*0f4c*/ 	.word	0x000308a8
        /*0f50*/ 	.short	0x0100
        /*0f52*/ 	.byte	0x08
	.zero		1


	//   ....[18]....
        /*0f54*/ 	.word	0x000008b0
        /*0f58*/ 	.word	0x000000ff
        /*0f5c*/ 	.word	0x000308b0
        /*0f60*/ 	.short	0x0100
        /*0f62*/ 	.byte	0x08
	.zero		1


	//   ....[19]....
        /*0f64*/ 	.word	0x000008c0
        /*0f68*/ 	.word	0x000000ff
        /*0f6c*/ 	.word	0x000308c0
        /*0f70*/ 	.short	0x0100
        /*0f72*/ 	.byte	0x08
	.zero		1


	//   ....[20]....
        /*0f74*/ 	.word	0x000008d0
        /*0f78*/ 	.word	0x000000ff
        /*0f7c*/ 	.word	0x000308b8
        /*0f80*/ 	.short	0x0100
        /*0f82*/ 	.byte	0x08
	.zero		1


	//   ....[21]....
        /*0f84*/ 	.word	0x000008e0
        /*0f88*/ 	.word	0x000000ff
        /*0f8c*/ 	.word	0x000308c8
        /*0f90*/ 	.short	0x0100
        /*0f92*/ 	.byte	0x08
	.zero		1


	//   ....[22]....
        /*0f94*/ 	.word	0x00003b00
        /*0f98*/ 	.word	0x00000056
        /*0f9c*/ 	.word	0x00030890
        /*0fa0*/ 	.short	0x010a
        /*0fa2*/ 	.byte	0x3f
	.zero		1


	//   ....[23]....
        /*0fa4*/ 	.word	0x00007300
        /*0fa8*/ 	.word	0x00000056
        /*0fac*/ 	.word	0x00030890
        /*0fb0*/ 	.short	0x010a
        /*0fb2*/ 	.byte	0x3f
	.zero		1


	//   ....[24]....
        /*0fb4*/ 	.word	0x0000a420
        /*0fb8*/ 	.word	0x00000056
        /*0fbc*/ 	.word	0x00030890
        /*0fc0*/ 	.short	0x010a
        /*0fc2*/ 	.byte	0x3f
	.zero		1


	//   ....[25]....
        /*0fc4*/ 	.word	0x0000abc0
        /*0fc8*/ 	.word	0x0000000b
        /*0fcc*/ 	.word	0x00000000
        /*0fd0*/ 	.short	0x0101
        /*0fd2*/ 	.byte	0x3f
	.zero		1


	//   ....[26]....
        /*0fd4*/ 	.word	0x0000ac00
        /*0fd8*/ 	.word	0x00000056
        /*0fdc*/ 	.word	0x000308b0
        /*0fe0*/ 	.short	0x010a
        /*0fe2*/ 	.byte	0x3f
	.zero		1


	//   ....[27]....
        /*0fe4*/ 	.word	0x0000b2f0
        /*0fe8*/ 	.word	0x00000056
        /*0fec*/ 	.word	0x00000000
        /*0ff0*/ 	.short	0x0101
        /*0ff2*/ 	.byte	0x3f
	.zero		1


	//   ....[28]....
        /*0ff4*/ 	.word	0x0000bca0
        /*0ff8*/ 	.word	0x00000002
        /*0ffc*/ 	.word	0x00030800
        /*1000*/ 	.short	0x010a
        /*1002*/ 	.byte	0x3f
	.zero		1


	//   ....[29]....
        /*1004*/ 	.word	0x0000bcf0
        /*1008*/ 	.word	0x00000002
        /*100c*/ 	.word	0x00030800
        /*1010*/ 	.short	0x010a
        /*1012*/ 	.byte	0x3f
	.zero		1


	//   ....[30]....
        /*1014*/ 	.word	0x0000d350
        /*1018*/ 	.word	0x00000002
        /*101c*/ 	.word	0x00030800
        /*1020*/ 	.short	0x010a
        /*1022*/ 	.byte	0x3f
	.zero		1


	//   ....[31]....
        /*1024*/ 	.word	0x00010980
        /*1028*/ 	.word	0x00000002
        /*102c*/ 	.word	0x00030800
        /*1030*/ 	.short	0x010a
        /*1032*/ 	.byte	0x3f
	.zero		1


	//   ....[32]....
        /*1034*/ 	.word	0x000136e0
        /*1038*/ 	.word	0x00000008
        /*103c*/ 	.word	0x00030830
        /*1040*/ 	.short	0x010a
        /*1042*/ 	.byte	0x3f
	.zero		1


	//   ....[33]....
        /*1044*/ 	.word	0x00013720
        /*1048*/ 	.word	0x00000008
        /*104c*/ 	.word	0x00030830
        /*1050*/ 	.short	0x010a
        /*1052*/ 	.byte	0x3f
	.zero		1


	//   ....[34]....
        /*1054*/ 	.word	0x00015490
        /*1058*/ 	.word	0x0000001d
        /*105c*/ 	.word	0x00000000
        /*1060*/ 	.short	0x0101
        /*1062*/ 	.byte	0x3f
	.zero		1


	//   ....[35]....
        /*1064*/ 	.word	0x00016120
        /*1068*/ 	.word	0x00000000
        /*106c*/ 	.word	0x00030830
        /*1070*/ 	.short	0x010a
        /*1072*/ 	.byte	0x3f
	.zero		1


	//   ....[36]....
        /*1074*/ 	.word	0x000161a0
        /*1078*/ 	.word	0x00000000
        /*107c*/ 	.word	0x00030830
        /*1080*/ 	.short	0x010a
        /*1082*/ 	.byte	0x3f
	.zero		1


	//   ....[37]....
        /*1084*/ 	.word	0x00017030
        /*1088*/ 	.word	0x0000000d
        /*108c*/ 	.word	0x00030850
        /*1090*/ 	.short	0x010a
        /*1092*/ 	.byte	0x3f
	.zero		1


	//   ....[38]....
        /*1094*/ 	.word	0x00017080
        /*1098*/ 	.word	0x0000000d
        /*109c*/ 	.word	0x00030850
        /*10a0*/ 	.short	0x010a
        /*10a2*/ 	.byte	0x3f
	.zero		1


	//   ....[39]....
        /*10a4*/ 	.word	0x000173f0
        /*10a8*/ 	.word	0x00000000
        /*10ac*/ 	.word	0x00000000
        /*10b0*/ 	.short	0x0101
        /*10b2*/ 	.byte	0x3f
	.zero		1


	//   ....[40]....
        /*10b4*/ 	.word	0x00018f00
        /*10b8*/ 	.word	0x0000000d
        /*10bc*/ 	.word	0x00000000
        /*10c0*/ 	.short	0x0101
        /*10c2*/ 	.byte	0x3f
	.zero		1


	//   ....[41]....
        /*10c4*/ 	.word	0x000191b0
        /*10c8*/ 	.word	0x00000003
        /*10cc*/ 	.word	0x00030830
        /*10d0*/ 	.short	0x010a
        /*10d2*/ 	.byte	0x3f
	.zero		1


	//   ....[42]....
        /*10d4*/ 	.word	0x00019230
        /*10d8*/ 	.word	0x00000003
        /*10dc*/ 	.word	0x00030830
        /*10e0*/ 	.short	0x010a
        /*10e2*/ 	.byte	0x3f
	.zero		1


	//   ....[43]....
        /*10e4*/ 	.word	0x0001a0c0
        /*10e8*/ 	.word	0x0000000d
        /*10ec*/ 	.word	0x00030850
        /*10f0*/ 	.short	0x010a
        /*10f2*/ 	.byte	0x3f
	.zero		1


	//   ....[44]....
        /*10f4*/ 	.word	0x0001a110
        /*10f8*/ 	.word	0x0000000d
        /*10fc*/ 	.word	0x00030850
        /*1100*/ 	.short	0x010a
        /*1102*/ 	.byte	0x3f
	.zero		1


	//   ....[45]....
        /*1104*/ 	.word	0x0001a540
        /*1108*/ 	.word	0x00000000
        /*110c*/ 	.word	0x00000000
        /*1110*/ 	.short	0x0101
        /*1112*/ 	.byte	0x3f
	.zero		1


	//   ....[46]....
        /*1114*/ 	.word	0x0001b850
        /*1118*/ 	.word	0x0000000d
        /*111c*/ 	.word	0x00000000
        /*1120*/ 	.short	0x0101
        /*1122*/ 	.byte	0x3f
	.zero		1


	//   ....[47]....
        /*1124*/ 	.word	0x0001c030
        /*1128*/ 	.word	0x0000000a
        /*112c*/ 	.word	0x00030850
        /*1130*/ 	.short	0x010a
        /*1132*/ 	.byte	0x3f
	.zero		1


	//   ....[48]....
        /*1134*/ 	.word	0x0001c0d0
        /*1138*/ 	.word	0x0000000a
        /*113c*/ 	.word	0x00030850
        /*1140*/ 	.short	0x010a
        /*1142*/ 	.byte	0x3f
	.zero		1


	//   ....[49]....
        /*1144*/ 	.word	0x0001c5e0
        /*1148*/ 	.word	0x00000003
        /*114c*/ 	.word	0x00000000
        /*1150*/ 	.short	0x0101
        /*1152*/ 	.byte	0x3f
	.zero		1


	//   ....[50]....
        /*1154*/ 	.word	0x0001e370
        /*1158*/ 	.word	0x00000000
        /*115c*/ 	.word	0x00000000
        /*1160*/ 	.short	0x0101
        /*1162*/ 	.byte	0x3f
	.zero		1


	//   ....[51]....
        /*1164*/ 	.word	0x0001ea50
        /*1168*/ 	.word	0x00000004
        /*116c*/ 	.word	0x00000000
        /*1170*/ 	.short	0x0101
        /*1172*/ 	.byte	0x3f
	.zero		1


	//   ....[52]....
        /*1174*/ 	.word	0x00022680
        /*1178*/ 	.word	0x00000016
        /*117c*/ 	.word	0x00030820
        /*1180*/ 	.short	0x010a
        /*1182*/ 	.byte	0x3f
	.zero		1


	//   ....[53]....
        /*1184*/ 	.word	0x00022710
        /*1188*/ 	.word	0x0000000c
        /*118c*/ 	.word	0x000308a0
        /*1190*/ 	.short	0x010a
        /*1192*/ 	.byte	0x3f
	.zero		1


	//   ....[54]....
        /*1194*/ 	.word	0x00022b60
        /*1198*/ 	.word	0x0000000c
        /*119c*/ 	.word	0x000308c0
        /*11a0*/ 	.short	0x010a
        /*11a2*/ 	.byte	0x3f
	.zero		1


	//   ....[55]....
        /*11a4*/ 	.word	0x00023080
        /*11a8*/ 	.word	0x0000000b
        /*11ac*/ 	.word	0x000308a0
        /*11b0*/ 	.short	0x010a
        /*11b2*/ 	.byte	0x3f
	.zero		1


	//   ....[56]....
        /*11b4*/ 	.word	0x000234c0
        /*11b8*/ 	.word	0x0000000b
        /*11bc*/ 	.word	0x000308c0
        /*11c0*/ 	.short	0x010a
        /*11c2*/ 	.byte	0x3f
	.zero		1


	//   ....[57]....
        /*11c4*/ 	.word	0x000246d0
        /*11c8*/ 	.word	0x00000007
        /*11cc*/ 	.word	0x00030840
        /*11d0*/ 	.short	0x010a
        /*11d2*/ 	.byte	0x3f
	.zero		1


	//   ....[58]....
        /*11d4*/ 	.word	0x00024d70
        /*11d8*/ 	.word	0x00000007
        /*11dc*/ 	.word	0x00030830
        /*11e0*/ 	.short	0x0107
        /*11e2*/ 	.byte	0x3f
	.zero		1


	//   ....[59]....
        /*11e4*/ 	.word	0x00024e40
        /*11e8*/ 	.word	0x00000007
        /*11ec*/ 	.word	0x00030830
        /*11f0*/ 	.short	0x0101
        /*11f2*/ 	.byte	0x3f
	.zero		1


	//   ....[60]....
        /*11f4*/ 	.word	0x00025990
        /*11f8*/ 	.word	0x00000016
        /*11fc*/ 	.word	0x00030800
        /*1200*/ 	.short	0x0107
        /*1202*/ 	.byte	0x3f
	.zero		1


	//   ....[61]....
        /*1204*/ 	.word	0x00025aa0
        /*1208*/ 	.word	0x00000016
        /*120c*/ 	.word	0x00030800
        /*1210*/ 	.short	0x0101
        /*1212*/ 	.byte	0x3f
	.zero		1


	//   ....[62]....
        /*1214*/ 	.word	0x00025ac0
        /*1218*/ 	.word	0x00000016
        /*121c*/ 	.word	0x00030820
        /*1220*/ 	.short	0x010a
        /*1222*/ 	.byte	0x3f
	.zero		1


	//   ....[63]....
        /*1224*/ 	.word	0x00025e90
        /*1228*/ 	.word	0x00000007
        /*122c*/ 	.word	0x00030840
        /*1230*/ 	.short	0x010a
        /*1232*/ 	.byte	0x3f
	.zero		1


	//   ....[64]....
        /*1234*/ 	.word	0x00026380
        /*1238*/ 	.word	0x00000007
        /*123c*/ 	.word	0x00030830
        /*1240*/ 	.short	0x0107
        /*1242*/ 	.byte	0x3f
	.zero		1


	//   ....[65]....
        /*1244*/ 	.word	0x00026440
        /*1248*/ 	.word	0x00000007
        /*124c*/ 	.word	0x00030830
        /*1250*/ 	.short	0x0101
        /*1252*/ 	.byte	0x3f
	.zero		1


	//   ....[66]....
        /*1254*/ 	.word	0x000264a0
        /*1258*/ 	.word	0x00000006
        /*125c*/ 	.word	0x00030860
        /*1260*/ 	.short	0x010a
        /*1262*/ 	.byte	0x3f
	.zero		1


	//   ....[67]....
        /*1264*/ 	.word	0x00026a10
        /*1268*/ 	.word	0x00000006
        /*126c*/ 	.word	0x00030850
        /*1270*/ 	.short	0x0107
        /*1272*/ 	.byte	0x3f
	.zero		1


	//   ....[68]....
        /*1274*/ 	.word	0x00026b40
        /*1278*/ 	.word	0x00000006
        /*127c*/ 	.word	0x00030850
        /*1280*/ 	.short	0x0101
        /*1282*/ 	.byte	0x3f
	.zero		1


	//   ....[69]....
        /*1284*/ 	.word	0x00026d60
        /*1288*/ 	.word	0x00000000
        /*128c*/ 	.word	0x00030860
        /*1290*/ 	.short	0x010a
        /*1292*/ 	.byte	0x3f
	.zero		1


	//   ....[70]....
        /*1294*/ 	.word	0x00027270
        /*1298*/ 	.word	0x00000000
        /*129c*/ 	.word	0x00030850
        /*12a0*/ 	.short	0x0107
        /*12a2*/ 	.byte	0x3f
	.zero		1


	//   ....[71]....
        /*12a4*/ 	.word	0x00027330
        /*12a8*/ 	.word	0x00000000
        /*12ac*/ 	.word	0x00030850
        /*12b0*/ 	.short	0x0101
        /*12b2*/ 	.byte	0x3f
	.zero		1


	//   ....[72]....
        /*12b4*/ 	.word	0x00028490
        /*12b8*/ 	.word	0x00000007
        /*12bc*/ 	.word	0x00030820
        /*12c0*/ 	.short	0x010a
        /*12c2*/ 	.byte	0x3f
	.zero		1


	//   ....[73]....
        /*12c4*/ 	.word	0x00028620
        /*12c8*/ 	.word	0x00000005
        /*12cc*/ 	.word	0x00030840
        /*12d0*/ 	.short	0x010a
        /*12d2*/ 	.byte	0x3f
	.zero		1


	//   ....[74]....
        /*12d4*/ 	.word	0x000286c0
        /*12d8*/ 	.word	0x00000003
        /*12dc*/ 	.word	0x00030840
        /*12e0*/ 	.short	0x010a
        /*12e2*/ 	.byte	0x3f
	.zero		1


	//   ....[75]....
        /*12e4*/ 	.word	0x00028700
        /*12e8*/ 	.word	0x00000005
        /*12ec*/ 	.word	0x00030860
        /*12f0*/ 	.short	0x010a
        /*12f2*/ 	.byte	0x3f
	.zero		1


	//   ....[76]....
        /*12f4*/ 	.word	0x00028740
        /*12f8*/ 	.word	0x00000003
        /*12fc*/ 	.word	0x00030860
        /*1300*/ 	.short	0x010a
        /*1302*/ 	.byte	0x3f
	.zero		1


	//   ....[77]....
        /*1304*/ 	.word	0x000287a0
        /*1308*/ 	.word	0x00000056
        /*130c*/ 	.word	0x00030890
        /*1310*/ 	.short	0x010a
        /*1312*/ 	.byte	0x3f
	.zero		1


	//   ....[78]....
        /*1314*/ 	.word	0x00028a50
        /*1318*/ 	.word	0x00000056
        /*131c*/ 	.word	0x00030890
        /*1320*/ 	.short	0x010a
        /*1322*/ 	.byte	0x3f
	.zero		1


	//   ....[79]....
        /*1324*/ 	.word	0x00028d00
        /*1328*/ 	.word	0x00000056
        /*132c*/ 	.word	0x00030890
        /*1330*/ 	.short	0x010a
        /*1332*/ 	.byte	0x3f
	.zero		1


	//   ....[80]....
        /*1334*/ 	.word	0x00028fb0
        /*1338*/ 	.word	0x00000056
        /*133c*/ 	.word	0x000308b0
        /*1340*/ 	.short	0x010a
        /*1342*/ 	.byte	0x3f
	.zero		1


	//   ....[81]....
        /*1344*/ 	.word	0x000293a0
        /*1348*/ 	.word	0x00000002
        /*134c*/ 	.word	0x00030800
        /*1350*/ 	.short	0x010a
        /*1352*/ 	.byte	0x3f
	.zero		1


	//   ....[82]....
        /*1354*/ 	.word	0x00029790
        /*1358*/ 	.word	0x00000002
        /*135c*/ 	.word	0x00030800
        /*1360*/ 	.short	0x010a
        /*1362*/ 	.byte	0x3f
	.zero		1


	//   ....[83]....
        /*1364*/ 	.word	0x000297e0
        /*1368*/ 	.word	0x00000008
        /*136c*/ 	.word	0x00030830
        /*1370*/ 	.short	0x010a
        /*1372*/ 	.byte	0x3f
	.zero		1


	//   ....[84]....
        /*1374*/ 	.word	0x00029830
        /*1378*/ 	.word	0x00000000
        /*137c*/ 	.word	0x00030830
        /*1380*/ 	.short	0x010a
        /*1382*/ 	.byte	0x3f
	.zero		1


	//   ....[85]....
        /*1384*/ 	.word	0x00029880
        /*1388*/ 	.word	0x0000000d
        /*138c*/ 	.word	0x00030850
        /*1390*/ 	.short	0x010a
        /*1392*/ 	.byte	0x3f
	.zero		1


	//   ....[86]....
        /*1394*/ 	.word	0x000298d0
        /*1398*/ 	.word	0x00000003
        /*139c*/ 	.word	0x00030830
        /*13a0*/ 	.short	0x010a
        /*13a2*/ 	.byte	0x3f
	.zero		1


	//   ....[87]....
        /*13a4*/ 	.word	0x00029920
        /*13a8*/ 	.word	0x0000000d
        /*13ac*/ 	.word	0x00030850
        /*13b0*/ 	.short	0x010a
        /*13b2*/ 	.byte	0x3f
	.zero		1


	//   ....[88]....
        /*13b4*/ 	.word	0x00029970
        /*13b8*/ 	.word	0x0000000a
        /*13bc*/ 	.word	0x00030850
        /*13c0*/ 	.short	0x010a
        /*13c2*/ 	.byte	0x3f
	.zero		1


	//   ....[89]....
        /*13c4*/ 	.word	0x00029b10
        /*13c8*/ 	.word	0x00000016
        /*13cc*/ 	.word	0x00030820
        /*13d0*/ 	.short	0x010a
        /*13d2*/ 	.byte	0x3f
	.zero		1


	//   ....[90]....
        /*13d4*/ 	.word	0x00029b60
        /*13d8*/ 	.word	0x0000000c
        /*13dc*/ 	.word	0x000308a0
        /*13e0*/ 	.short	0x010a
        /*13e2*/ 	.byte	0x3f
	.zero		1


	//   ....[91]....
        /*13e4*/ 	.word	0x00029bb0
        /*13e8*/ 	.word	0x0000000c
        /*13ec*/ 	.word	0x000308c0
        /*13f0*/ 	.short	0x010a
        /*13f2*/ 	.byte	0x3f
	.zero		1


	//   ....[92]....
        /*13f4*/ 	.word	0x00029c00
        /*13f8*/ 	.word	0x0000000b
        /*13fc*/ 	.word	0x000308a0
        /*1400*/ 	.short	0x010a
        /*1402*/ 	.byte	0x3f
	.zero		1


	//   ....[93]....
        /*1404*/ 	.word	0x00029c50
        /*1408*/ 	.word	0x0000000b
        /*140c*/ 	.word	0x000308c0
        /*1410*/ 	.short	0x010a
        /*1412*/ 	.byte	0x3f
	.zero		1


	//   ....[94]....
        /*1414*/ 	.word	0x00029d70
        /*1418*/ 	.word	0x00000007
        /*141c*/ 	.word	0x00030840
        /*1420*/ 	.short	0x010a
        /*1422*/ 	.byte	0x3f
	.zero		1


	//   ....[95]....
        /*1424*/ 	.word	0x0002b0d0
        /*1428*/ 	.word	0x00000016
        /*142c*/ 	.word	0x00030820
        /*1430*/ 	.short	0x010a
        /*1432*/ 	.byte	0x3f
	.zero		1


	//   ....[96]....
        /*1434*/ 	.word	0x0002b120
        /*1438*/ 	.word	0x00000007
        /*143c*/ 	.word	0x00030840
        /*1440*/ 	.short	0x010a
        /*1442*/ 	.byte	0x3f
	.zero		1


	//   ....[97]....
        /*1444*/ 	.word	0x0002b960
        /*1448*/ 	.word	0x00000006
        /*144c*/ 	.word	0x00030860
        /*1450*/ 	.short	0x010a
        /*1452*/ 	.byte	0x3f
	.zero		1


	//   ....[98]....
        /*1454*/ 	.word	0x0002c1f0
        /*1458*/ 	.word	0x00000000
        /*145c*/ 	.word	0x00030860
        /*1460*/ 	.short	0x010a
        /*1462*/ 	.byte	0x3f
	.zero		1


	//   ....[99]....
        /*1464*/ 	.word	0x0002d430
        /*1468*/ 	.word	0x00000007
        /*146c*/ 	.word	0x00030820
        /*1470*/ 	.short	0x010a
        /*1472*/ 	.byte	0x3f
	.zero		1


	//   ....[100]....
        /*1474*/ 	.word	0x0002d5d0
        /*1478*/ 	.word	0x00000005
        /*147c*/ 	.word	0x00030840
        /*1480*/ 	.short	0x010a
        /*1482*/ 	.byte	0x3f
	.zero		1


	//   ....[101]....
        /*1484*/ 	.word	0x0002d620
        /*1488*/ 	.word	0x00000003
        /*148c*/ 	.word	0x00030840
        /*1490*/ 	.short	0x010a
        /*1492*/ 	.byte	0x3f
	.zero		1


	//   ....[102]....
        /*1494*/ 	.word	0x0002d670
        /*1498*/ 	.word	0x00000005
        /*149c*/ 	.word	0x00030860
        /*14a0*/ 	.short	0x010a
        /*14a2*/ 	.byte	0x3f
	.zero		1


	//----- nvinfo : EIATTR_NUM_MBARRIERS
	.align		4
.L_829:
        /*14a4*/ 	.byte	0x03, 0x38
        /*14a6*/ 	.short	0x0016


	//----- nvinfo : EIATTR_EXIT_INSTR_OFFSETS
	.align		4
        /*14a8*/ 	.byte	0x04, 0x1c
        /*14aa*/ 	.short	(.L_831 - .L_830)


	//   ....[0]....
.L_830:
        /*14ac*/ 	.word	0x00028790


	//----- nvinfo : EIATTR_MAX_THREADS
	.align		4
.L_831:
        /*14b0*/ 	.byte	0x04, 0x05
        /*14b2*/ 	.short	(.L_833 - .L_832)
.L_832:
        /*14b4*/ 	.word	0x00000180
        /*14b8*/ 	.word	0x00000001
        /*14bc*/ 	.word	0x00000001


	//----- nvinfo : EIATTR_CRS_STACK_SIZE
	.align		4
.L_833:
        /*14c0*/ 	.byte	0x04, 0x1e
        /*14c2*/ 	.short	(.L_835 - .L_834)
.L_834:
        /*14c4*/ 	.word	0x00000000


	//----- nvinfo : EIATTR_CBANK_PARAM_SIZE
	.align		4
.L_835:
        /*14c8*/ 	.byte	0x03, 0x19
        /*14ca*/ 	.short	0x0af0


	//----- nvinfo : EIATTR_PARAM_CBANK
	.align		4
        /*14cc*/ 	.byte	0x04, 0x0a
        /*14ce*/ 	.short	(.L_837 - .L_836)
	.align		4
.L_836:
        /*14d0*/ 	.word	index@(.nv.constant0._ZN7cutlass13device_kernelIN5flash11enable_sm90INS1_16FlashAttnFwdSm90INS1_25CollectiveMainloopFwdSm90ILi2EN4cute5tupleIJNS5_1CILi1EEES8_S8_EEENS6_IJNS7_ILi128EEENS7_ILi96EEENS7_ILi192EEEEEELi192ENS_10bfloat16_tEfNS_4arch4Sm90ELb1ELb0ELb1ELb1ELb1ELb1ELb0ELb1ELb1ELb1ELb1ELb0EEENS1_21CollectiveEpilogueFwdINS6_IJSA_SC_SB_EEES9_SE_SG_Li256ELb1ELb1ELb1ELb0EEENS1_36VarlenDynamicPersistentTileSchedulerILi128ELi96ELi256ELi128ELb1ELb1ELb1ELb1ELb1ELb1EEEEEEEEEvNT_6ParamsE)
        /*14d4*/ 	.short	0x0210
        /*14d6*/ 	.short	0x0af0


	//----- nvinfo : EIATTR_SW_WAR
	.align		4
.L_837:
        /*14d8*/ 	.byte	0x04, 0x36
        /*14da*/ 	.short	(.L_839 - .L_838)
.L_838:
        /*14dc*/ 	.word	0x00000008
.L_839:


//--------------------- .nv.info._ZN7cutlass13device_kernelIN5flash11enable_sm90INS1_16FlashAttnFwdSm90INS1_25CollectiveMainloopFwdSm90ILi2EN4cute5tupleIJNS5_1CILi1EEES8_S8_EEENS6_IJNS7_ILi128EEESA_SA_EEELi128ENS_10bfloat16_tEfNS_4arch4Sm90ELb0ELb0ELb1ELb0ELb1ELb0ELb0ELb1ELb1ELb1ELb1ELb0EEENS1_21CollectiveEpilogueFwdISB_S9_SC_SE_Li256ELb0ELb1ELb1ELb0EEENS1_19SingleTileSchedulerILb0ELb1ELb1ELi128EEEEEEEEEvNT_6ParamsE --------------------------
	.section	.nv.info._ZN7cutlass13device_kernelIN5flash11enable_sm90INS1_16FlashAttnFwdSm90INS1_25CollectiveMainloopFwdSm90ILi2EN4cute5tupleIJNS5_1CILi1EEES8_S8_EEENS6_IJNS7_ILi128EEESA_SA_EEELi128ENS_10bfloat16_tEfNS_4arch4Sm90ELb0ELb0ELb1ELb0ELb1ELb0ELb0ELb1ELb1ELb1ELb1ELb0EEENS1_21CollectiveEpilogueFwdISB_S9_SC_SE_Li256ELb0ELb1ELb1ELb0EEENS1_19SingleTileSchedulerILb0ELb1ELb1ELi128EEEEEEEEEvNT_6ParamsE,"",@"SHT_CUDA_INFO"
	.sectionflags	@""
	.align	4


	//----- nvinfo : EIATTR_CUDA_API_VERSION
	.align		4
        /*0000*/ 	.byte	0x04, 0x37
        /*0002*/ 	.short	(.L_841 - .L_840)
.L_840:
        /*0004*/ 	.word	0x00000082


	//----- nvinfo : EIATTR_KPARAM_INFO
	.align		4
.L_841:
        /*0008*/ 	.byte	0x04, 0x17
        /*000a*/ 	.short	(.L_843 - .L_842)
.L_842:
        /*000c*/ 	.word	0x00000000
        /*0010*/ 	.short	0x0000
        /*0012*/ 	.short	0x0070
        /*0014*/ 	.byte	0x00, 0xf0, 0x01, 0x28


	//----- nvinfo : EIATTR_SPARSE_MMA_MASK
	.align		4
.L_843:
        /*0018*/ 	.byte	0x03, 0x50
        /*001a*/ 	.short	0x0000


	//----- nvinfo : EIATTR_MAXREG_COUNT
	.align		4
        /*001c*/ 	.byte	0x03, 0x1b
        /*001e*/ 	.short	0x00a8


	//----- nvinfo : EIATTR_NUM_BARRIERS
	.align		4
        /*0020*/ 	.byte	0x02, 0x4c
        /*0022*/ 	.byte	0x10
	.zero		1


	//----- nvinfo : EIATTR_EXTERNS
	.align		4
        /*0024*/ 	.byte	0x04, 0x0f
        /*0026*/ 	.short	(.L_845 - .L_844)


	//   ....[0]....
	.align		4
.L_844:
        /*0028*/ 	.word	index@(__assertfail)


	//----- nvinfo : EIATTR_MERCURY_ISA_VERSION
	.align		4
.L_845:
        /*002c*/ 	.byte	0x03, 0x5f
        /*002e*/ 	.short	0x0101


	//----- nvinfo : EIATTR_INT_WARP_WIDE_INSTR_OFFSETS
	.align		4
        /*0030*/ 	.byte	0x04, 0x31
        /*0032*/ 	.short	(.L_847 - .L_846)


	//   ....[0]....
.L_846:
        /*0034*/ 	.word	0x000000b0


	//   ....[1]....
        /*0038*/ 	.word	0x000000c0


	//   ....[2]....
        /*003c*/ 	.word	0x00000160


	//----- nvinfo : EIATTR_COOP_GROUP_MASK_REGIDS
	.align		4
.L_847:
        /*0040*/ 	.byte	0x04, 0x29
        /*0042*/ 	.short	(.L_849 - .L_848)


	//   ....[0]....
.L_848:
        /*0044*/ 	.word	0xffffffff


	//   ....[1]....
        /*0048*/ 	.word	0xffffffff


	//   ....[2]....
        /*004c*/ 	.word	0xffffffff


	//   ....[3]....
        /*0050*/ 	.word	0xffffffff


	//   ....[4]....
        /*0054*/ 	.word	0xffffffff


	//   ....[5]....
        /*0058*/ 	.word	0xffffffff


	//   ....[6]....
        /*005c*/ 	.word	0xffffffff


	//   ....[7]....
        /*0060*/ 	.word	0xffffffff


	//   ....[8]....
        /*0064*/ 	.word	0xffffffff


	//   ....[9]....
        /*0068*/ 	.word	0xffffffff


	//   ....[10]....
        /*006c*/ 	.word	0xffffffff


	//   ....[11]....
        /*0070*/ 	.word	0xffffffff


	//   ....[12]....
        /*0074*/ 	.word	0xffffffff


	//   ....[13]....
        /*0078*/ 	.word	0xffffffff


	//   ....[14]....
        /*007c*/ 	.word	0xffffffff


	//   ....[15]....
        /*0080*/ 	.word	0xffffffff


	//   ....[16]....
        /*0084*/ 	.word	0xffffffff


	//   ....[17]....
        /*0088*/ 	.word	0xffffffff


	//   ....[18]....
        /*008c*/ 	.word	0xffffffff


	//   ....[19]....
        /*0090*/ 	.word	0xffffffff


	//   ....[20]....
        /*0094*/ 	.word	0xffffffff


	//   ....[21]....
        /*0098*/ 	.word	0xffffffff


	//   ....[22]....
        /*009c*/ 	.word	0xffffffff


	//   ....[23]....
        /*00a0*/ 	.word	0xffffffff


	//   ....[24]....
        /*00a4*/ 	.word	0xffffffff


	//   ....[25]....
        /*00a8*/ 	.word	0xffffffff


	//   ....[26]....
        /*00ac*/ 	.word	0xffffffff


	//   ....[27]....
        /*00b0*/ 	.word	0xffffffff


	//   ....[28]....
        /*00b4*/ 	.word	0xffffffff


	//   ....[29]....
        /*00b8*/ 	.word	0xffffffff


	//   ....[30]....
        /*00bc*/ 	.word	0xffffffff


	//   ....[31]....
        /*00c0*/ 	.word	0xffffffff


	//   ....[32]....
        /*00c4*/ 	.word	0xffffffff


	//   ....[33]....
        /*00c8*/ 	.word	0xffffffff


	//   ....[34]....
        /*00cc*/ 	.word	0xffffffff


	//   ....[35]....
        /*00d0*/ 	.word	0xffffffff


	//   ....[36]....
        /*00d4*/ 	.word	0xffffffff


	//   ....[37]....
        /*00d8*/ 	.word	0xffffffff


	//   ....[38]....
        /*00dc*/ 	.word	0xffffffff


	//   ....[39]....
        /*00e0*/ 	.word	0xffffffff


	//   ....[40]....
        /*00e4*/ 	.word	0xffffffff


	//   ....[41]....
        /*00e8*/ 	.word	0xffffffff


	//   ....[42]....
        /*00ec*/ 	.word	0xffffffff


	//   ....[43]....
        /*00f0*/ 	.word	0xffffffff


	//   ....[44]....
        /*00f4*/ 	.word	0xffffffff


	//   ....[45]....
        /*00f8*/ 	.word	0xffffffff


	//   ....[46]....
        /*00fc*/ 	.word	0xffffffff


	//   ....[47]....
        /*0100*/ 	.word	0xffffffff


	//   ....[48]....
        /*0104*/ 	.word	0xffffffff


	//   ....[49]....
        /*0108*/ 	.word	0xffffffff


	//   ....[50]....
        /*010c*/ 	.word	0xffffffff


	//   ....[51]....
        /*0110*/ 	.word	0xffffffff


	//   ....[52]....
        /*0114*/ 	.word	0xffffffff


	//   ....[53]....
        /*0118*/ 	.word	0xffffffff


	//   ....[54]....
        /*011c*/ 	.word	0xffffffff


	//   ....[55]....
        /*0120*/ 	.word	0xffffffff


	//   ....[56]....
        /*0124*/ 	.word	0xffffffff


	//   ....[57]....
        /*0128*/ 	.word	0xffffffff


	//   ....[58]....
        /*012c*/ 	.word	0xffffffff


	//   ....[59]....
        /*0130*/ 	.word	0xffffffff


	//   ....[60]....
        /*0134*/ 	.word	0xffffffff


	//   ....[61]....
        /*0138*/ 	.word	0xffffffff


	//   ....[62]....
        /*013c*/ 	.word	0xffffffff


	//   ....[63]....
        /*0140*/ 	.word	0xffffffff


	//   ....[64]....
        /*0144*/ 	.word	0xffffffff


	//   ....[65]....
        /*0148*/ 	.word	0xffffffff


	//   ....[66]....
        /*014c*/ 	.word	0xffffffff


	//   ....[67]....
        /*0150*/ 	.word	0xffffffff


	//   ....[68]....
        /*0154*/ 	.word	0xffffffff


	//   ....[69]....
        /*0158*/ 	.word	0xffffffff


	//   ....[70]....
        /*015c*/ 	.word	0xffffffff


	//   ....[71]....
        /*0160*/ 	.word	0xffffffff


	//   ....[72]....
        /*0164*/ 	.word	0xffffffff


	//   ....[73]....
        /*0168*/ 	.word	0xffffffff


	//   ....[74]....
        /*016c*/ 	.word	0xffffffff


	//   ....[75]....
        /*0170*/ 	.word	0xffffffff


	//   ....[76]....
        /*0174*/ 	.word	0xffffffff


	//   ....[77]....
        /*0178*/ 	.word	0xffffffff


	//   ....[78]....
        /*017c*/ 	.word	0xffffffff


	//   ....[79]....
        /*0180*/ 	.word	0xffffffff


	//   ....[80]....
        /*0184*/ 	.word	0xffffffff


	//   ....[81]....
        /*0188*/ 	.word	0xffffffff


	//   ....[82]....
        /*018c*/ 	.word	0xffffffff


	//   ....[83]....
        /*0190*/ 	.word	0xffffffff


	//   ....[84]....
        /*0194*/ 	.word	0xffffffff


	//   ....[85]....
        /*0198*/ 	.word	0xffffffff


	//   ....[86]....
        /*019c*/ 	.word	0xffffffff


	//   ....[87]....
        /*01a0*/ 	.word	0xffffffff


	//   ....[88]....
        /*01a4*/ 	.word	0xffffffff


	//   ....[89]....
        /*01a8*/ 	.word	0xffffffff


	//   ....[90]....
        /*01ac*/ 	.word	0xffffffff


	//   ....[91]....
        /*01b0*/ 	.word	0xffffffff


	//   ....[92]....
        /*01b4*/ 	.word	0xffffffff


	//   ....[93]....
        /*01b8*/ 	.word	0xffffffff


	//   ....[94]....
        /*01bc*/ 	.word	0xffffffff


	//   ....[95]....
        /*01c0*/ 	.word	0xffffffff


	//   ....[96]....
        /*01c4*/ 	.word	0xffffffff


	//   ....[97]....
        /*01c8*/ 	.word	0xffffffff


	//   ....[98]....
        /*01cc*/ 	.word	0xffffffff


	//   ....[99]....
        /*01d0*/ 	.word	0xffffffff


	//   ....[100]....
        /*01d4*/ 	.word	0xffffffff


	//   ....[101]....
        /*01d8*/ 	.word	0xffffffff


	//   ....[102]....
        /*01dc*/ 	.word	0xffffffff


	//   ....[103]....
        /*01e0*/ 	.word	0xffffffff


	//   ....[104]....
        /*01e4*/ 	.word	0xffffffff


	//   ....[105]....
        /*01e8*/ 	.word	0xffffffff


	//   ....[106]....
        /*01ec*/ 	.word	0xffffffff


	//   ....[107]....
        /*01f0*/ 	.word	0xffffffff


	//   ....[108]....
        /*01f4*/ 	.word	0xffffffff


	//   ....[109]....
        /*01f8*/ 	.word	0x0500000f


	//   ....[110]....
        /*01fc*/ 	.word	0x0500000f


	//   ....[111]....
        /*0200*/ 	.word	0x0500000f


	//   ....[112]....
        /*0204*/ 	.word	0x0500000f


	//   ....[113]....
        /*0208*/ 	.word	0x0500000f


	//   ....[114]....
        /*020c*/ 	.word	0x0500000f


	//   ....[115]....
        /*0210*/ 	.word	0x0500000f


	//   ....[116]....
        /*0214*/ 	.word	0x0500000f


	//   ....[117]....
        /*0218*/ 	.word	0x0500000f


	//   ....[118]....
        /*021c*/ 	.word	0x0500000f


	//   ....[119]....
        /*0220*/ 	.word	0x0500000f


	//   ....[120]....
        /*0224*/ 	.word	0x0500000f


	//   ....[121]....
        /*0228*/ 	.word	0x0500000f


	//   ....[122]....
        /*022c*/ 	.word	0x0500000f


	//   ....[123]....
        /*0230*/ 	.word	0x0500000f


	//   ....[124]....
        /*0234*/ 	.word	0x0500000f


	//   ....[125]....
        /*0238*/ 	.word	0x0500000f


	//   ....[126]....
        /*023c*/ 	.word	0x0500000f


	//   ....[127]....
        /*0240*/ 	.word	0x0500000f


	//   ....[128]....
        /*0244*/ 	.word	0x0500000f


	//   ....[129]....
        /*0248*/ 	.word	0x0500000f


	//   ....[130]....
        /*024c*/ 	.word	0x0500000f


	//   ....[131]....
        /*0250*/ 	.word	0x0500000f


	//   ....[132]....
        /*0254*/ 	.word	0x0500000f


	//   ....[133]....
        /*0258*/ 	.word	0x0500000f


	//   ....[134]....
        /*025c*/ 	.word	0x0500000f


	//   ....[135]....
        /*0260*/ 	.word	0x0500000f


	//   ....[136]....
        /*0264*/ 	.word	0x0500000f


	//   ....[137]....
        /*0268*/ 	.word	0x0500000f


	//   ....[138]....
        /*026c*/ 	.word	0x0500000f


	//   ....[139]....
        /*0270*/ 	.word	0x0500000f


	//   ....[140]....
        /*0274*/ 	.word	0x0500000f


	//   ....[141]....
        /*0278*/ 	.word	0x0500000f


	//   ....[142]....
        /*027c*/ 	.word	0x0500000f


	//   ....[143]....
        /*0280*/ 	.word	0x0500000f


	//   ....[144]....
        /*0284*/ 	.word	0x0500000f


	//   ....[145]....
        /*0288*/ 	.word	0x0500000f


	//   ....[146]....
        /*028c*/ 	.word	0x0500000f


	//   ....[147]....
        /*0290*/ 	.word	0x0500000f


	//   ....[148]....
        /*0294*/ 	.word	0x0500000f


	//   ....[149]....
        /*0298*/ 	.word	0x0500000f


	//   ....[150]....
        /*029c*/ 	.word	0x0500000f


	//   ....[151]....
        /*02a0*/ 	.word	0x0500000f


	//   ....[152]....
        /*02a4*/ 	.word	0x0500000f


	//   ....[153]....
        /*02a8*/ 	.word	0x0500000f


	//   ....[154]....
        /*02ac*/ 	.word	0x0500000f


	//   ....[155]....
        /*02b0*/ 	.word	0x0500000f


	//   ....[156]....
        /*02b4*/ 	.word	0x0500000f


	//   ....[157]....
        /*02b8*/ 	.word	0x0500000f


	//   ....[158]....
        /*02bc*/ 	.word	0x0500000f


	//   ....[159]....
        /*02c0*/ 	.word	0x0500000f


	//   ....[160]....
        /*02c4*/ 	.word	0x0500000f


	//   ....[161]....
        /*02c8*/ 	.word	0x0500000f


	//   ....[162]....
        /*02cc*/ 	.word	0x0500000f


	//   ....[163]....
        /*02d0*/ 	.word	0x0500000f


	//   ....[164]....
        /*02d4*/ 	.word	0x0500000f


	//   ....[165]....
        /*02d8*/ 	.word	0x0500000f


	//   ....[166]....
        /*02dc*/ 	.word	0x0500000f


	//   ....[167]....
        /*02e0*/ 	.word	0x0500000f


	//   ....[168]....
        /*02e4*/ 	.word	0x0500000f


	//   ....[169]....
        /*02e8*/ 	.word	0x0500000f


	//   ....[170]....
        /*02ec*/ 	.word	0x0500000f


	//   ....[171]....
        /*02f0*/ 	.word	0x0500000f


	//   ....[172]....
        /*02f4*/ 	.word	0x0500000f


	//   ....[173]....
        /*02f8*/ 	.word	0x0500000f


	//   ....[174]....
        /*02fc*/ 	.word	0x0500000f


	//   ....[175]....
        /*0300*/ 	.word	0x0500000f


	//   ....[176]....
        /*0304*/ 	.word	0x0500000f


	//   ....[177]....
        /*0308*/ 	.word	0x0500000f


	//   ....[178]....
        /*030c*/ 	.word	0x0500000f


	//   ....[179]....
        /*0310*/ 	.word	0x0500000f


	//   ....[180]....
        /*0314*/ 	.word	0x0500000f


	//   ....[181]....
        /*0318*/ 	.word	0x0500000f


	//   ....[182]....
        /*031c*/ 	.word	0x0500000f


	//   ....[183]....
        /*0320*/ 	.word	0x0500000f


	//   ....[184]....
        /*0324*/ 	.word	0x0500000f


	//   ....[185]....
        /*0328*/ 	.word	0x0500000f


	//   ....[186]....
        /*032c*/ 	.word	0x0500000f


	//   ....[187]....
        /*0330*/ 	.word	0x0500000f


	//   ....[188]....
        /*0334*/ 	.word	0x0500000f


	//   ....[189]....
        /*0338*/ 	.word	0x0500000f


	//   ....[190]....
        /*033c*/ 	.word	0x0500000f


	//----- nvinfo : EIATTR_COOP_GROUP_INSTR_OFFSETS
	.align		4
.L_849:
        /*0340*/ 	.byte	0x04, 0x28
        /*0342*/ 	.short	(.L_851 - .L_850)


	//   ....[0]....
.L_850:
        /*0344*/ 	.word	0x00000070


	//   ....[1]....
        /*0348*/ 	.word	0x00000080


	//   ....[2]....
        /*034c*/ 	.word	0x000002c0


	//   ....[3]....
        /*0350*/ 	.word	0x00000420


	//   ....[4]....
        /*0354*/ 	.word	0x00000540


	//   ....[5]....
        /*0358*/ 	.word	0x000006a0


	//   ....[6]....
        /*035c*/ 	.word	0x00000fd0


	//   ....[7]....
        /*0360*/ 	.word	0x000029a0


	//   ....[8]....
        /*0364*/ 	.word	0x00002a20


	//   ....[9]....
        /*0368*/ 	.word	0x00003070


	//   ....[10]....
        /*036c*/ 	.word	0x000030d0


	//   ....[11]....
        /*0370*/ 	.word	0x00005380


	//   ....[12]....
        /*0374*/ 	.word	0x000053b0


	//   ....[13]....
        /*0378*/ 	.word	0x000053e0


	//   ....[14]....
        /*037c*/ 	.word	0x000053f0


	//   ....[15]....
        /*0380*/ 	.word	0x000068a0


	//   ....[16]....
        /*0384*/ 	.word	0x000068d0


	//   ....[17]....
        /*0388*/ 	.word	0x00006990


	//   ....[18]....
        /*038c*/ 	.word	0x000069a0


	//   ....[19]....
        /*0390*/ 	.word	0x00007940


	//   ....[20]....
        /*0394*/ 	.word	0x00007980


	//   ....[21]....
        /*0398*/ 	.word	0x000079b0


	//   ....[22]....
        /*039c*/ 	.word	0x000079f0


	//   ....[23]....
        /*03a0*/ 	.word	0x00007a00


	//   ....[24]....
        /*03a4*/ 	.word	0x00007a30


	//   ....[25]....
        /*03a8*/ 	.word	0x00008090


	//   ....[26]....
        /*03ac*/ 	.word	0x000080a0


	//   ....[27]....
        /*03b0*/ 	.word	0x00008ad0


	//   ....[28]....
        /*03b4*/ 	.word	0x00009bb0


	//   ....[29]....
        /*03b8*/ 	.word	0x00009be0


	//   ....[30]....
        /*03bc*/ 	.word	0x00009bf0


	//   ....[31]....
        /*03c0*/ 	.word	0x00009c00


	//   ....[32]....
        /*03c4*/ 	.word	0x00009c10


	//   ....[33]....
        /*03c8*/ 	.word	0x00009c20


	//   ....[34]....
        /*03cc*/ 	.word	0x00009c30


	//   ....[35]....
        /*03d0*/ 	.word	0x00009c50


	//   ....[36]....
        /*03d4*/ 	.word	0x00009cc0


	//   ....[37]....
        /*03d8*/ 	.word	0x00009d50


	//   ....[38]....
        /*03dc*/ 	.word	0x00009da0


	//   ....[39]....
        /*03e0*/ 	.word	0x00009db0


	//   ....[40]....
        /*03e4*/ 	.word	0x00009de0


	//   ....[41]....
        /*03e8*/ 	.word	0x00009e30


	//   ....[42]....
        /*03ec*/ 	.word	0x00009e70


	//   ....[43]....
        /*03f0*/ 	.word	0x00009f40


	//   ....[44]....
        /*03f4*/ 	.word	0x0000a500


	//   ....[45]....
        /*03f8*/ 	.word	0x0000a530


	//   ....[46]....
        /*03fc*/ 	.word	0x0000a560


	//   ....[47]....
        /*0400*/ 	.word	0x0000a590


	//   ....[48]....
        /*0404*/ 	.word	0x0000a5a0


	//   ....[49]....
        /*0408*/ 	.word	0x0000a630


	//   ....[50]....
        /*040c*/ 	.word	0x0000a650


	//   ....[51]....
        /*0410*/ 	.word	0x0000a660


	//   ....[52]....
        /*0414*/ 	.word	0x0000a740


	//   ....[53]....
        /*0418*/ 	.word	0x0000a760


	//   ....[54]....
        /*041c*/ 	.word	0x0000a770


	//   ....[55]....
        /*0420*/ 	.word	0x0000a7c0


	//   ....[56]....
        /*0424*/ 	.word	0x0000a850


	//   ....[57]....
        /*0428*/ 	.word	0x0000a880


	//   ....[58]....
        /*042c*/ 	.word	0x0000a890


	//   ....[59]....
        /*0430*/ 	.word	0x0000a8a0


	//   ....[60]....
        /*0434*/ 	.word	0x0000afd0


	//   ....[61]....
        /*0438*/ 	.word	0x0000b000


	//   ....[62]....
        /*043c*/ 	.word	0x0000b010


	//   ....[63]....
        /*0440*/ 	.word	0x0000b020


	//   ....[64]....
        /*0444*/ 	.word	0x0000b050


	//   ....[65]....
        /*0448*/ 	.word	0x0000b090


	//   ....[66]....
        /*044c*/ 	.word	0x0000b0a0


	//   ....[67]....
        /*0450*/ 	.word	0x0000b0c0


	//   ....[68]....
        /*0454*/ 	.word	0x0000b120


	//   ....[69]....
        /*0458*/ 	.word	0x0000b140


	//   ....[70]....
        /*045c*/ 	.word	0x0000b150


	//   ....[71]....
        /*0460*/ 	.word	0x0000b1b0


	//   ....[72]....
        /*0464*/ 	.word	0x0000b1d0


	//   ....[73]....
        /*0468*/ 	.word	0x0000b1e0


	//   ....[74]....
        /*046c*/ 	.word	0x0000b210


	//   ....[75]....
        /*0470*/ 	.word	0x0000b220


	//   ....[76]....
        /*0474*/ 	.word	0x0000b4a0


	//   ....[77]....
        /*0478*/ 	.word	0x0000b4c0


	//   ....[78]....
        /*047c*/ 	.word	0x0000b4d0


	//   ....[79]....
        /*0480*/ 	.word	0x0000b4f0


	//   ....[80]....
        /*0484*/ 	.word	0x0000b560


	//   ....[81]....
        /*0488*/ 	.word	0x0000b590


	//   ....[82]....
        /*048c*/ 	.word	0x0000b5e0


	//   ....[83]....
        /*0490*/ 	.word	0x0000b610


	//   ....[84]....
        /*0494*/ 	.word	0x0000b660


	//   ....[85]....
        /*0498*/ 	.word	0x0000b690


	//   ....[86]....
        /*049c*/ 	.word	0x0000b6e0


	//   ....[87]....
        /*04a0*/ 	.word	0x0000b710


	//   ....[88]....
        /*04a4*/ 	.word	0x0000b760


	//   ....[89]....
        /*04a8*/ 	.word	0x0000b790


	//   ....[90]....
        /*04ac*/ 	.word	0x0000b7e0


	//   ....[91]....
        /*04b0*/ 	.word	0x0000b810


	//   ....[92]....
        /*04b4*/ 	.word	0x0000bc70


	//   ....[93]....
        /*04b8*/ 	.word	0x0000bca0


	//   ....[94]....
        /*04bc*/ 	.word	0x0000bcd0


	//   ....[95]....
        /*04c0*/ 	.word	0x0000bd00


	//   ....[96]....
        /*04c4*/ 	.word	0x0000bd30


	//   ....[97]....
        /*04c8*/ 	.word	0x0000bd40


	//   ....[98]....
        /*04cc*/ 	.word	0x0000bd60


	//   ....[99]....
        /*04d0*/ 	.word	0x0000bd80


	//   ....[100]....
        /*04d4*/ 	.word	0x0000bda0


	//   ....[101]....
        /*04d8*/ 	.word	0x0000bdd0


	//   ....[102]....
        /*04dc*/ 	.word	0x0000be50


	//   ....[103]....
        /*04e0*/ 	.word	0x0000be70


	//   ....[104]....
        /*04e4*/ 	.word	0x0000be90


	//   ....[105]....
        /*04e8*/ 	.word	0x0000bec0


	//   ....[106]....
        /*04ec*/ 	.word	0x0000c090


	//   ....[107]....
        /*04f0*/ 	.word	0x0000c0a0


	//   ....[108]....
        /*04f4*/ 	.word	0x0000c300


	//   ....[109]....
        /*04f8*/ 	.word	0x0000c7a0


	//   ....[110]....
        /*04fc*/ 	.word	0x0000c890


	//   ....[111]....
        /*0500*/ 	.word	0x0000c930


	//   ....[112]....
        /*0504*/ 	.word	0x0000c990


	//   ....[113]....
        /*0508*/ 	.word	0x0000ca60


	//   ....[114]....
        /*050c*/ 	.word	0x0000cad0


	//   ....[115]....
        /*0510*/ 	.word	0x0000cba0


	//   ....[116]....
        /*0514*/ 	.word	0x0000cc10


	//   ....[117]....
        /*0518*/ 	.word	0x0000ccf0


	//   ....[118]....
        /*051c*/ 	.word	0x0000cd70


	//   ....[119]....
        /*0520*/ 	.word	0x0000ce30


	//   ....[120]....
        /*0524*/ 	.word	0x0000cea0


	//   ....[121]....
        /*0528*/ 	.word	0x0000cf80


	//   ....[122]....
        /*052c*/ 	.word	0x0000d000


	//   ....[123]....
        /*0530*/ 	.word	0x0000d0d0


	//   ....[124]....
        /*0534*/ 	.word	0x0000d150


	//   ....[125]....
        /*0538*/ 	.word	0x0000d200


	//   ....[126]....
        /*053c*/ 	.word	0x0000d290


	//   ....[127]....
        /*0540*/ 	.word	0x0000d2f0


	//   ....[128]....
        /*0544*/ 	.word	0x0000d390


	//   ....[129]....
        /*0548*/ 	.word	0x0000d450


	//   ....[130]....
        /*054c*/ 	.word	0x0000d4d0


	//   ....[131]....
        /*0550*/ 	.word	0x0000d5c0


	//   ....[132]....
        /*0554*/ 	.word	0x0000d620


	//   ....[133]....
        /*0558*/ 	.word	0x0000d6e0


	//   ....[134]....
        /*055c*/ 	.word	0x0000d760


	//   ....[135]....
        /*0560*/ 	.word	0x0000d830


	//   ....[136]....
        /*0564*/ 	.word	0x0000d8b0


	//   ....[137]....
        /*0568*/ 	.word	0x0000d980


	//   ....[138]....
        /*056c*/ 	.word	0x0000d9f0


	//   ....[139]....
        /*0570*/ 	.word	0x0000dac0


	//   ....[140]....
        /*0574*/ 	.word	0x0000db30


	//   ....[141]....
        /*0578*/ 	.word	0x0000dbe0


	//   ....[142]....
        /*057c*/ 	.word	0x0000dd20


	//   ....[143]....
        /*0580*/ 	.word	0x0000ddd0


	//   ....[144]....
        /*0584*/ 	.word	0x0000dea0


	//   ....[145]....
        /*0588*/ 	.word	0x0000def0


	//   ....[146]....
        /*058c*/ 	.word	0x0000dfd0


	//   ....[147]....
        /*0590*/ 	.word	0x0000e020


	//   ....[148]....
        /*0594*/ 	.word	0x0000e0f0


	//   ....[149]....
        /*0598*/ 	.word	0x0000e140


	//   ....[150]....
        /*059c*/ 	.word	0x0000e220


	//   ....[151]....
        /*05a0*/ 	.word	0x0000e270


	//   ....[152]....
        /*05a4*/ 	.word	0x0000e350


	//   ....[153]....
        /*05a8*/ 	.word	0x0000e3a0


	//   ....[154]....
        /*05ac*/ 	.word	0x0000e470


	//   ....[155]....
        /*05b0*/ 	.word	0x0000e4c0


	//   ....[156]....
        /*05b4*/ 	.word	0x0000e5a0


	//   ....[157]....
        /*05b8*/ 	.word	0x0000e5f0


	//   ....[158]....
        /*05bc*/ 	.word	0x0000e6e0


	//   ....[159]....
        /*05c0*/ 	.word	0x0000e780


	//   ....[160]....
        /*05c4*/ 	.word	0x0000e7e0


	//   ....[161]....
        /*05c8*/ 	.word	0x0000e8a0


	//   ....[162]....
        /*05cc*/ 	.word	0x0000e940


	//   ....[163]....
        /*05d0*/ 	.word	0x0000ea00


	//   ....[164]....
        /*05d4*/ 	.word	0x0000eaa0


	//   ....[165]....
        /*05d8*/ 	.word	0x0000eb60


	//   ....[166]....
        /*05dc*/ 	.word	0x0000ec00


	//   ....[167]....
        /*05e0*/ 	.word	0x0000ecc0


	//   ....[168]....
        /*05e4*/ 	.word	0x0000ed60


	//   ....[169]....
        /*05e8*/ 	.word	0x0000ee20


	//   ....[170]....
        /*05ec*/ 	.word	0x0000eec0


	//   ....[171]....
        /*05f0*/ 	.word	0x0000ef80


	//   ....[172]....
        /*05f4*/ 	.word	0x0000f020


	//   ....[173]....
        /*05f8*/ 	.word	0x0000f0e0


	//   ....[174]....
        /*05fc*/ 	.word	0x0000f200


	//   ....[175]....
        /*0600*/ 	.word	0x0000f2a0


	//   ....[176]....
        /*0604*/ 	.word	0x0000f350


	//   ....[177]....
        /*0608*/ 	.word	0x0000f420


	//   ....[178]....
        /*060c*/ 	.word	0x0000f490


	//   ....[179]....
        /*0610*/ 	.word	0x0000f560


	//   ....[180]....
        /*0614*/ 	.word	0x0000f5d0


	//   ....[181]....
        /*0618*/ 	.word	0x0000f6b0


	//   ....[182]....
        /*061c*/ 	.word	0x0000f730


	//   ....[183]....
        /*0620*/ 	.word	0x0000f810


	//   ....[184]....
        /*0624*/ 	.word	0x0000f880


	//   ....[185]....
        /*0628*/ 	.word	0x0000f960


	//   ....[186]....
        /*062c*/ 	.word	0x0000f9d0


	//   ....[187]....
        /*0630*/ 	.word	0x0000faa0


	//   ....[188]....
        /*0634*/ 	.word	0x0000fb10


	//   ....[189]....
        /*0638*/ 	.word	0x0000fbd0


	//   ....[190]....
        /*063c*/ 	.word	0x0000fcb0


	//----- nvinfo : EIATTR_REG_RECONFIG
	.align		4
.L_851:
        /*0640*/ 	.byte	0x01, 0x54
	.zero		2


	//----- nvinfo : EIATTR_SYSCALL_OFFSETS
	.align		4
        /*0644*/ 	.byte	0x04, 0x46
        /*0646*/ 	.short	(.L_853 - .L_852)


	//   ....[0]....
.L_852:
        /*0648*/ 	.word	0x00001190


	//   ....[1]....
        /*064c*/ 	.word	0x000091f0


	//   ....[2]....
        /*0650*/ 	.word	0x00009330


	//   ....[3]....
        /*0654*/ 	.word	0x00009420


	//   ....[4]....
        /*0658*/ 	.word	0x0000a270


	//----- nvinfo : EIATTR_MBARRIER_INSTR_OFFSETS
	.align		4
.L_853:
        /*065c*/ 	.byte	0x04, 0x39
        /*065e*/ 	.short	(.L_855 - .L_854)


	//   ....[0]....
.L_854:
        /*0660*/ 	.word	0x00000170
        /*0664*/ 	.word	0x000000ff
        /*0668*/ 	.word	0x00028800
        /*066c*/ 	.short	0x0100
        /*066e*/ 	.byte	0x08
	.zero		1


	//   ....[1]....
        /*0670*/ 	.word	0x00000180
        /*0674*/ 	.word	0x000000ff
        /*0678*/ 	.word	0x00028820
        /*067c*/ 	.short	0x0100
        /*067e*/ 	.byte	0x08
	.zero		1


	//   ....[2]....
        /*0680*/ 	.word	0x00000270
        /*0684*/ 	.word	0x000000ff
        /*0688*/ 	.word	0x00028830
        /*068c*/ 	.short	0x0100
        /*068e*/ 	.byte	0x08
	.zero		1


	//   ....[3]....
        /*0690*/ 	.word	0x00000280
        /*0694*/ 	.word	0x000000ff
        /*0698*/ 	.word	0x00028840
        /*069c*/ 	.short	0x0100
        /*069e*/ 	.byte	0x08
	.zero		1


	//   ....[4]....
        /*06a0*/ 	.word	0x00000290
        /*06a4*/ 	.word	0x000000ff
        /*06a8*/ 	.word	0x00028838
        /*06ac*/ 	.short	0x0100
        /*06ae*/ 	.byte	0x08
	.zero		1


	//   ....[5]....
        /*06b0*/ 	.word	0x000002a0
        /*06b4*/ 	.word	0x000000ff
        /*06b8*/ 	.word	0x00028848
        /*06bc*/ 	.short	0x0100
        /*06be*/ 	.byte	0x08
	.zero		1


	//   ....[6]....
        /*06c0*/ 	.word	0x000003d0
        /*06c4*/ 	.word	0x000000ff
        /*06c8*/ 	.word	0x00028850
        /*06cc*/ 	.short	0x0100
        /*06ce*/ 	.byte	0x08
	.zero		1


	//   ....[7]....
        /*06d0*/ 	.word	0x000003e0
        /*06d4*/ 	.word	0x000000ff
        /*06d8*/ 	.word	0x00028860
        /*06dc*/ 	.short	0x0100
        /*06de*/ 	.byte	0x08
	.zero		1


	//   ....[8]....
        /*06e0*/ 	.word	0x000003f0
        /*06e4*/ 	.word	0x000000ff
        /*06e8*/ 	.word	0x00028858
        /*06ec*/ 	.short	0x0100
        /*06ee*/ 	.byte	0x08
	.zero		1


	//   ....[9]....
        /*06f0*/ 	.word	0x00000400
        /*06f4*/ 	.word	0x000000ff
        /*06f8*/ 	.word	0x00028868
        /*06fc*/ 	.short	0x0100
        /*06fe*/ 	.byte	0x08
	.zero		1


	//   ....[10]....
        /*0700*/ 	.word	0x000004f0
        /*0704*/ 	.word	0x000000ff
        /*0708*/ 	.word	0x00028870
        /*070c*/ 	.short	0x0100
        /*070e*/ 	.byte	0x06
	.zero		1


	//   ....[11]....
        /*0710*/ 	.word	0x00000500
        /*0714*/ 	.word	0x000000ff
        /*0718*/ 	.word	0x00028880
        /*071c*/ 	.short	0x0100
        /*071e*/ 	.byte	0x06
	.zero		1


	//   ....[12]....
        /*0720*/ 	.word	0x00000510
        /*0724*/ 	.word	0x000000ff
        /*0728*/ 	.word	0x00028878
        /*072c*/ 	.short	0x0100
        /*072e*/ 	.byte	0x06
	.zero		1


	//   ....[13]....
        /*0730*/ 	.word	0x00000520
        /*0734*/ 	.word	0x000000ff
        /*0738*/ 	.word	0x00028888
        /*073c*/ 	.short	0x0100
        /*073e*/ 	.byte	0x06
	.zero		1


	//   ....[14]....
        /*0740*/ 	.word	0x00000650
        /*0744*/ 	.word	0x000000ff
        /*0748*/ 	.word	0x00028890
        /*074c*/ 	.short	0x0100
        /*074e*/ 	.byte	0x08
	.zero		1


	//   ....[15]....
        /*0750*/ 	.word	0x00000660
        /*0754*/ 	.word	0x000000ff
        /*0758*/ 	.word	0x000288a0
        /*075c*/ 	.short	0x0100
        /*075e*/ 	.byte	0x08
	.zero		1


	//   ....[16]....
        /*0760*/ 	.word	0x00000670
        /*0764*/ 	.word	0x000000ff
        /*0768*/ 	.word	0x00028898
        /*076c*/ 	.short	0x0100
        /*076e*/ 	.byte	0x08
	.zero		1


	//   ....[17]....
        /*0770*/ 	.word	0x00000680
        /*0774*/ 	.word	0x000000ff
        /*0778*/ 	.word	0x000288a8
        /*077c*/ 	.short	0x0100
        /*077e*/ 	.byte	0x08
	.zero		1


	//   ....[18]....
        /*0780*/ 	.word	0x000007c0
        /*0784*/ 	.word	0x000000ff
        /*0788*/ 	.word	0x000288b0
        /*078c*/ 	.short	0x0100
        /*078e*/ 	.byte	0x08
	.zero		1


	//   ....[19]....
        /*0790*/ 	.word	0x000007d0
        /*0794*/ 	.word	0x000000ff
        /*0798*/ 	.word	0x000288c0
        /*079c*/ 	.short	0x0100
        /*079e*/ 	.byte	0x08
	.zero		1


	//   ....[20]....
        /*07a0*/ 	.word	0x000007e0
        /*07a4*/ 	.word	0x000000ff
        /*07a8*/ 	.word	0x000288b8
        /*07ac*/ 	.short	0x0100
        /*07ae*/ 	.byte	0x08
	.zero		1


	//   ....[21]....
        /*07b0*/ 	.word	0x000007f0
        /*07b4*/ 	.word	0x000000ff
        /*07b8*/ 	.word	0x000288c8
        /*07bc*/ 	.short	0x0100
        /*07be*/ 	.byte	0x08
	.zero		1


	//   ....[22]....
        /*07c0*/ 	.word	0x000011b0
        /*07c4*/ 	.word	0x000000ff
        /*07c8*/ 	.word	0x00028800
        /*07cc*/ 	.short	0x010a
        /*07ce*/ 	.byte	0x24
	.zero		1


	//   ....[23]....
        /*07d0*/ 	.word	0x00001220
        /*07d4*/ 	.word	0x000000ff
        /*07d8*/ 	.word	0x00028830
        /*07dc*/ 	.short	0x010a
        /*07de*/ 	.byte	0x24
	.zero		1


	//   ....[24]....
        /*07e0*/ 	.word	0x00001280
        /*07e4*/ 	.word	0x000000ff
        /*07e8*/ 	.word	0x00028830
        /*07ec*/ 	.short	0x010a
        /*07ee*/ 	.byte	0x24
	.zero		1


	//   ....[25]....
        /*07f0*/ 	.word	0x00001fa0
        /*07f4*/ 	.word	0x000000ff
        /*07f8*/ 	.word	0x00000000
        /*07fc*/ 	.short	0x0101
        /*07fe*/ 	.byte	0x04
	.zero		1


	//   ....[26]....
        /*0800*/ 	.word	0x00004000
        /*0804*/ 	.word	0x000000ff
        /*0808*/ 	.word	0x00028830
        /*080c*/ 	.short	0x010a
        /*080e*/ 	.byte	0x0a
	.zero		1


	//   ....[27]....
        /*0810*/ 	.word	0x00004040
        /*0814*/ 	.word	0x000000ff
        /*0818*/ 	.word	0x00028830
        /*081c*/ 	.short	0x010a
        /*081e*/ 	.byte	0x0a
	.zero		1


	//   ....[28]....
        /*0820*/ 	.word	0x000043c0
        /*0824*/ 	.word	0x000000ff
        /*0828*/ 	.word	0x00028850
        /*082c*/ 	.short	0x010a
        /*082e*/ 	.byte	0x0a
	.zero		1


	//   ....[29]....
        /*0830*/ 	.word	0x00004400
        /*0834*/ 	.word	0x000000ff
        /*0838*/ 	.word	0x00028850
        /*083c*/ 	.short	0x010a
        /*083e*/ 	.byte	0x0a
	.zero		1


	//   ....[30]....
        /*0840*/ 	.word	0x00004d20
        /*0844*/ 	.word	0x000000ff
        /*0848*/ 	.word	0x00000000
        /*084c*/ 	.short	0x0101
        /*084e*/ 	.byte	0x06
	.zero		1


	//   ....[31]....
        /*0850*/ 	.word	0x000061d0
        /*0854*/ 	.word	0x000000ff
        /*0858*/ 	.word	0x00000000
        /*085c*/ 	.short	0x0101
        /*085e*/ 	.byte	0x05
	.zero		1


	//   ....[32]....
        /*0860*/ 	.word	0x000067f0
        /*0864*/ 	.word	0x000000ff
        /*0868*/ 	.word	0x00028850
        /*086c*/ 	.short	0x010a
        /*086e*/ 	.byte	0x05
	.zero		1


	//   ....[33]....
        /*0870*/ 	.word	0x00006830
        /*0874*/ 	.word	0x000000ff
        /*0878*/ 	.word	0x00028850
        /*087c*/ 	.short	0x010a
        /*087e*/ 	.byte	0x05
	.zero		1


	//   ....[34]....
        /*0880*/ 	.word	0x00006e10
        /*0884*/ 	.word	0x000000ff
        /*0888*/ 	.word	0x00000000
        /*088c*/ 	.short	0x0101
        /*088e*/ 	.byte	0x04
	.zero		1


	//   ....[35]....
        /*0890*/ 	.word	0x00007a10
        /*0894*/ 	.word	0x000000ff
        /*0898*/ 	.word	0x00000000
        /*089c*/ 	.short	0x0101
        /*089e*/ 	.byte	0x04
	.zero		1


	//   ....[36]....
        /*08a0*/ 	.word	0x00009870
        /*08a4*/ 	.word	0x000000ff
        /*08a8*/ 	.word	0x00028840
        /*08ac*/ 	.short	0x010a
        /*08ae*/ 	.byte	0x2d
	.zero		1


	//   ....[37]....
        /*08b0*/ 	.word	0x0000a030
        /*08b4*/ 	.word	0x000000ff
        /*08b8*/ 	.word	0x00028830
        /*08bc*/ 	.short	0x0107
        /*08be*/ 	.byte	0x2d
	.zero		1


	//   ....[38]....
        /*08c0*/ 	.word	0x0000a0a0
        /*08c4*/ 	.word	0x000000ff
        /*08c8*/ 	.word	0x00028830
        /*08cc*/ 	.short	0x0101
        /*08ce*/ 	.byte	0x2d
	.zero		1


	//   ....[39]....
        /*08d0*/ 	.word	0x0000aa20
        /*08d4*/ 	.word	0x000000ff
        /*08d8*/ 	.word	0x00028800
        /*08dc*/ 	.short	0x0107
        /*08de*/ 	.byte	0x2d
	.zero		1


	//   ....[40]....
        /*08e0*/ 	.word	0x0000aa60
        /*08e4*/ 	.word	0x000000ff
        /*08e8*/ 	.word	0x00028800
        /*08ec*/ 	.short	0x0101
        /*08ee*/ 	.byte	0x2d
	.zero		1


	//   ....[41]....
        /*08f0*/ 	.word	0x0000aa90
        /*08f4*/ 	.word	0x000000ff
        /*08f8*/ 	.word	0x00028820
        /*08fc*/ 	.short	0x010a
        /*08fe*/ 	.byte	0x2d
	.zero		1


	//   ....[42]....
        /*0900*/ 	.word	0x0000add0
        /*0904*/ 	.word	0x00000021
        /*0908*/ 	.word	0x00028840
        /*090c*/ 	.short	0x010a
        /*090e*/ 	.byte	0x3f
	.zero		1


	//   ....[43]....
        /*0910*/ 	.word	0x0000b330
        /*0914*/ 	.word	0x00000021
        /*0918*/ 	.word	0x00028830
        /*091c*/ 	.short	0x0107
        /*091e*/ 	.byte	0x3f
	.zero		1


	//   ....[44]....
        /*0920*/ 	.word	0x0000b3e0
        /*0924*/ 	.word	0x00000021
        /*0928*/ 	.word	0x00028830
        /*092c*/ 	.short	0x0101
        /*092e*/ 	.byte	0x3f
	.zero		1


	//   ....[45]....
        /*0930*/ 	.word	0x0000b440
        /*0934*/ 	.word	0x00000000
        /*0938*/ 	.word	0x00028860
        /*093c*/ 	.short	0x010a
        /*093e*/ 	.byte	0x3f
	.zero		1


	//   ....[46]....
        /*0940*/ 	.word	0x0000b990
        /*0944*/ 	.word	0x00000000
        /*0948*/ 	.word	0x00028850
        /*094c*/ 	.short	0x0107
        /*094e*/ 	.byte	0x3f
	.zero		1


	//   ....[47]....
        /*0950*/ 	.word	0x0000ba70
        /*0954*/ 	.word	0x00000000
        /*0958*/ 	.word	0x00028850
        /*095c*/ 	.short	0x0101
        /*095e*/ 	.byte	0x3f
	.zero		1


	//   ....[48]....
        /*0960*/ 	.word	0x0000bbf0
        /*0964*/ 	.word	0x00000000
        /*0968*/ 	.word	0x00028860
        /*096c*/ 	.short	0x010a
        /*096e*/ 	.byte	0x3f
	.zero		1


	//   ....[49]....
        /*0970*/ 	.word	0x0000c170
        /*0974*/ 	.word	0x00000000
        /*0978*/ 	.word	0x00028850
        /*097c*/ 	.short	0x0107
        /*097e*/ 	.byte	0x3f
	.zero		1


	//   ....[50]....
        /*0980*/ 	.word	0x0000c220
        /*0984*/ 	.word	0x00000000
        /*0988*/ 	.word	0x00028850
        /*098c*/ 	.short	0x0101
        /*098e*/ 	.byte	0x3f
	.zero		1


	//   ....[51]....
        /*0990*/ 	.word	0x0000c2c0
        /*0994*/ 	.word	0x00000007
        /*0998*/ 	.word	0x00028820
        /*099c*/ 	.short	0x010a
        /*099e*/ 	.byte	0x3f
	.zero		1


	//   ....[52]....
        /*09a0*/ 	.word	0x0000c3f0
        /*09a4*/ 	.word	0x00000005
        /*09a8*/ 	.word	0x00028840
        /*09ac*/ 	.short	0x010a
        /*09ae*/ 	.byte	0x3f
	.zero		1


	//   ....[53]....
        /*09b0*/ 	.word	0x0000c490
        /*09b4*/ 	.word	0x00000007
        /*09b8*/ 	.word	0x00028840
        /*09bc*/ 	.short	0x010a
        /*09be*/ 	.byte	0x3f
	.zero		1


	//   ....[54]....
        /*09c0*/ 	.word	0x0000c4d0
        /*09c4*/ 	.word	0x00000005
        /*09c8*/ 	.word	0x00028860
        /*09cc*/ 	.short	0x010a
        /*09ce*/ 	.byte	0x3f
	.zero		1


	//   ....[55]....
        /*09d0*/ 	.word	0x0000c510
        /*09d4*/ 	.word	0x00000007
        /*09d8*/ 	.word	0x00028860
        /*09dc*/ 	.short	0x010a
        /*09de*/ 	.byte	0x3f
	.zero		1


	//   ....[56]....
        /*09e0*/ 	.word	0x0000c580
        /*09e4*/ 	.word	0x00000000
        /*09e8*/ 	.word	0x00028800
        /*09ec*/ 	.short	0x010a
        /*09ee*/ 	.byte	0x3f
	.zero		1


	//   ....[57]....
        /*09f0*/ 	.word	0x0000c5e0
        /*09f4*/ 	.word	0x00000004
        /*09f8*/ 	.word	0x00028830
        /*09fc*/ 	.short	0x010a
        /*09fe*/ 	.byte	0x3f
	.zero		1


	//   ....[58]....
        /*0a00*/ 	.word	0x0000c640
        /*0a04*/ 	.word	0x00000009
        /*0a08*/ 	.word	0x00028830
        /*0a0c*/ 	.short	0x010a
        /*0a0e*/ 	.byte	0x3f
	.zero		1


	//   ....[59]....
        /*0a10*/ 	.word	0x0000c6a0
        /*0a14*/ 	.word	0x0000000a
        /*0a18*/ 	.word	0x00028850
        /*0a1c*/ 	.short	0x010a
        /*0a1e*/ 	.byte	0x3f
	.zero		1


	//   ....[60]....
        /*0a20*/ 	.word	0x0000c700
        /*0a24*/ 	.word	0x00000003
        /*0a28*/ 	.word	0x00028850
        /*0a2c*/ 	.short	0x010a
        /*0a2e*/ 	.byte	0x3f
	.zero		1


	//   ....[61]....
        /*0a30*/ 	.word	0x0000c7e0
        /*0a34*/ 	.word	0x00000003
        /*0a38*/ 	.word	0x00028840
        /*0a3c*/ 	.short	0x010a
        /*0a3e*/ 	.byte	0x3f
	.zero		1


	//   ....[62]....
        /*0a40*/ 	.word	0x0000dc20
        /*0a44*/ 	.word	0x00000003
        /*0a48*/ 	.word	0x00028820
        /*0a4c*/ 	.short	0x010a
        /*0a4e*/ 	.byte	0x3f
	.zero		1


	//   ....[63]....
        /*0a50*/ 	.word	0x0000dc70
        /*0a54*/ 	.word	0x00000021
        /*0a58*/ 	.word	0x00028840
        /*0a5c*/ 	.short	0x010a
        /*0a5e*/ 	.byte	0x3f
	.zero		1


	//   ....[64]....
        /*0a60*/ 	.word	0x0000e630
        /*0a64*/ 	.word	0x00000000
        /*0a68*/ 	.word	0x00028860
        /*0a6c*/ 	.short	0x010a
        /*0a6e*/ 	.byte	0x3f
	.zero		1


	//   ....[65]....
        /*0a70*/ 	.word	0x0000f150
        /*0a74*/ 	.word	0x00000000
        /*0a78*/ 	.word	0x00028860
        /*0a7c*/ 	.short	0x010a
        /*0a7e*/ 	.byte	0x3f
	.zero		1


	//   ....[66]....
        /*0a80*/ 	.word	0x0000fc00
        /*0a84*/ 	.word	0x00000007
        /*0a88*/ 	.word	0x00028820
        /*0a8c*/ 	.short	0x010a
        /*0a8e*/ 	.byte	0x3f
	.zero		1


	//   ....[67]....
        /*0a90*/ 	.word	0x0000fd70
        /*0a94*/ 	.word	0x00000005
        /*0a98*/ 	.word	0x00028840
        /*0a9c*/ 	.short	0x010a
        /*0a9e*/ 	.byte	0x3f
	.zero		1


	//   ....[68]....
        /*0aa0*/ 	.word	0x0000fdc0
        /*0aa4*/ 	.word	0x00000007
        /*0aa8*/ 	.word	0x00028840
        /*0aac*/ 	.short	0x010a
        /*0aae*/ 	.byte	0x3f
	.zero		1


	//   ....[69]....
        /*0ab0*/ 	.word	0x0000fe10
        /*0ab4*/ 	.word	0x00000005
        /*0ab8*/ 	.word	0x00028860
        /*0abc*/ 	.short	0x010a
        /*0abe*/ 	.byte	0x3f
	.zero		1


	//----- nvinfo : EIATTR_NUM_MBARRIERS
	.align		4
.L_855:
        /*0ac0*/ 	.byte	0x03, 0x38
        /*0ac2*/ 	.short	0x0016


	//----- nvinfo : EIATTR_EXIT_INSTR_OFFSETS
	.align		4
        /*0ac4*/ 	.byte	0x04, 0x1c
        /*0ac6*/ 	.short	(.L_857 - .L_856)


	//   ....[0]....
.L_856:
        /*0ac8*/ 	.word	0x0000c560


	//----- nvinfo : EIATTR_MAX_THREADS
	.align		4
.L_857:
        /*0acc*/ 	.byte	0x04, 0x05
        /*0ace*/ 	.short	(.L_859 - .L_858)
.L_858:
        /*0ad0*/ 	.word	0x00000180
        /*0ad4*/ 	.word	0x00000001
        /*0ad8*/ 	.word	0x00000001


	//----- nvinfo : EIATTR_CRS_STACK_SIZE
	.align		4
.L_859:
        /*0adc*/ 	.byte	0x04, 0x1e
        /*0ade*/ 	.short	(.L_861 - .L_860)
.L_860:
        /*0ae0*/ 	.word	0x00000000


	//----- nvinfo : EIATTR_CBANK_PARAM_SIZE
	.align		4
.L_861:
        /*0ae4*/ 	.byte	0x03, 0x19
        /*0ae6*/ 	.short	0x0a70


	//----- nvinfo : EIATTR_PARAM_CBANK
	.align		4
        /*0ae8*/ 	.byte	0x04, 0x0a
        /*0aea*/ 	.short	(.L_863 - .L_862)
	.align		4
.L_862:
        /*0aec*/ 	.word	index@(.nv.constant0._ZN7cutlass13device_kernelIN5flash11enable_sm90INS1_16FlashAttnFwdSm90INS1_25CollectiveMainloopFwdSm90ILi2EN4cute5tupleIJNS5_1CILi1EEES8_S8_EEENS6_IJNS7_ILi128EEESA_SA_EEELi128ENS_10bfloat16_tEfNS_4arch4Sm90ELb0ELb0ELb1ELb0ELb1ELb0ELb0ELb1ELb1ELb1ELb1ELb0EEENS1_21CollectiveEpilogueFwdISB_S9_SC_SE_Li256ELb0ELb1ELb1ELb0EEENS1_19SingleTileSchedulerILb0ELb1ELb1ELi128EEEEEEEEEvNT_6ParamsE)
        /*0af0*/ 	.short	0x0210
        /*0af2*/ 	.short	0x0a70


	//----- nvinfo : EIATTR_SW_WAR
	.align		4
.L_863:
        /*0af4*/ 	.byte	0x04, 0x36
        /*0af6*/ 	.short	(.L_865 - .L_864)
.L_864:
        /*0af8*/ 	.word	0x00000008
.L_865:


//--------------------- .nv.info._ZN7cutlass13device_kernelIN5flash11enable_sm90INS1_16FlashAttnFwdSm90INS1_25CollectiveMainloopFwdSm90ILi2EN4cute5tupleIJNS5_1CILi1EEES8_S8_EEENS6_IJNS7_ILi128EEESA_SA_EEELi128ENS_10bfloat16_tEfNS_4arch4Sm90ELb0ELb0ELb1ELb1ELb1ELb0ELb0ELb1ELb1ELb1ELb1ELb0EEENS1_21CollectiveEpilogueFwdISB_S9_SC_SE_Li256ELb1ELb1ELb1ELb0EEENS1_36VarlenDynamicPersistentTileSchedulerILi128ELi128ELi256ELi128ELb1ELb1ELb1ELb0ELb1ELb1EEEEEEEEEvNT_6ParamsE --------------------------
	.section	.nv.info._ZN7cutlass13device_kernelIN5flash11enable_sm90INS1_16FlashAttnFwdSm90INS1_25CollectiveMainloopFwdSm90ILi2EN4cute5tupleIJNS5_1CILi1EEES8_S8_EEENS6_IJNS7_ILi128EEESA_SA_EEELi128ENS_10bfloat16_tEfNS_4arch4Sm90ELb0ELb0ELb1ELb1ELb1ELb0ELb0ELb1ELb1ELb1ELb1ELb0EEENS1_21CollectiveEpilogueFwdISB_S9_SC_SE_Li256ELb1ELb1ELb1ELb0EEENS1_36VarlenDynamicPersistentTileSchedulerILi128ELi128ELi256ELi128ELb1ELb1ELb1ELb0ELb1ELb1EEEEEEEEEvNT_6ParamsE,"",@"SHT_CUDA_INFO"
	.sectionflags	@""
	.align	4


	//----- nvinfo : EIATTR_CUDA_API_VERSION
	.align		4
        /*0000*/ 	.byte	0x04, 0x37
        /*0002*/ 	.short	(.L_867 - .L_866)
.L_866:
        /*0004*/ 	.word	0x00000082


	//----- nvinfo : EIATTR_KPARAM_INFO
	.align		4
.L_867:
        /*0008*/ 	.byte	0x04, 0x17
        /*000a*/ 	.short	(.L_869 - .L_868)
.L_868:
        /*000c*/ 	.word	0x00000000
        /*0010*/ 	.short	0x0000
        /*0012*/ 	.short	0x0070
        /*0014*/ 	.byte	0x00, 0xf0, 0x01, 0x2a


	//----- nvinfo : EIATTR_SPARSE_MMA_MASK
	.align		4
.L_869:
        /*0018*/ 	.byte	0x03, 0x50
        /*001a*/ 	.short	0x0000


	//----- nvinfo : EIATTR_MAXREG_COUNT
	.align		4
        /*001c*/ 	.byte	0x03, 0x1b
        /*001e*/ 	.short	0x00a8


	//----- nvinfo : EIATTR_NUM_BARRIERS
	.align		4
        /*0020*/ 	.byte	0x02, 0x4c
        /*0022*/ 	.byte	0x10
	.zero		1


	//----- nvinfo : EIATTR_EXTERNS
	.align		4
        /*0024*/ 	.byte	0x04, 0x0f
        /*0026*/ 	.short	(.L_871 - .L_870)


	//   ....[0]....
	.align		4
.L_870:
        /*0028*/ 	.word	index@(__assertfail)


	//----- nvinfo : EIATTR_ANNOTATIONS
	.align		4
.L_871:
        /*002c*/ 	.byte	0x04, 0x55
        /*002e*/ 	.short	(.L_873 - .L_872)


	//   ....[0]....
.L_872:
        /* <DEDUP_REMOVED lines=19> */


	//----- nvinfo : EIATTR_MERCURY_ISA_VERSION
	.align		4
.L_873:
        /*0150*/ 	.byte	0x03, 0x5f
        /*0152*/ 	.short	0x0101


	//----- nvinfo : EIATTR_UNUSED_LOAD_BYTE_OFFSET
	.align		4
        /*0154*/ 	.byte	0x04, 0x44
        /*0156*/ 	.short	(.L_875 - .L_874)


	//   ....[0]....
.L_874:
        /*0158*/ 	.word	0x00000960
        /*015c*/ 	.word	0x0000fff0


	//   ....[1]....
        /*0160*/ 	.word	0x00007910
        /*0164*/ 	.word	0x0000fff0


	//----- nvinfo : EIATTR_INT_WARP_WIDE_INSTR_OFFSETS
	.align		4
.L_875:
        /*0168*/ 	.byte	0x04, 0x31
        /*016a*/ 	.short	(.L_877 - .L_876)


	//   ....[0]....
.L_876:
        /*016c*/ 	.word	0x000000c0


	//   ....[1]....
        /*0170*/ 	.word	0x000000d0


	//   ....[2]....
        /*0174*/ 	.word	0x00000170


	//   ....[3]....
        /*0178*/ 	.word	0x0000ba00


	//   ....[4]....
        /*017c*/ 	.word	0x0000ba90


	//   ....[5]....
        /*0180*/ 	.word	0x0000e890


	//   ....[6]....
        /*0184*/ 	.word	0x0000e920


	//----- nvinfo : EIATTR_COOP_GROUP_MASK_REGIDS
	.align		4
.L_877:
        /*0188*/ 	.byte	0x04, 0x29
        /*018a*/ 	.short	(.L_879 - .L_878)


	//   ....[0]....
.L_878:
        /*018c*/ 	.word	0xffffffff


	//   ....[1]....
        /*0190*/ 	.word	0xffffffff


	//   ....[2]....
        /*0194*/ 	.word	0xffffffff


	//   ....[3]....
        /*0198*/ 	.word	0xffffffff


	//   ....[4]....
        /*019c*/ 	.word	0xffffffff


	//   ....[5]....
        /*01a0*/ 	.word	0xffffffff


	//   ....[6]....
        /*01a4*/ 	.word	0xffffffff


	//   ....[7]....
        /*01a8*/ 	.word	0xffffffff


	//   ....[8]....
        /*01ac*/ 	.word	0xffffffff


	//   ....[9]....
        /*01b0*/ 	.word	0xffffffff


	//   ....[10]....
        /*01b4*/ 	.word	0xffffffff


	//   ....[11]....
        /*01b8*/ 	.word	0xffffffff


	//   ....[12]....
        /*01bc*/ 	.word	0xffffffff


	//   ....[13]....
        /*01c0*/ 	.word	0xffffffff


	//   ....[14]....
        /*01c4*/ 	.word	0xffffffff


	//   ....[15]....
        /*01c8*/ 	.word	0xffffffff


	//   ....[16]....
        /*01cc*/ 	.word	0xffffffff


	//   ....[17]....
        /*01d0*/ 	.word	0xffffffff


	//   ....[18]....
        /*01d4*/ 	.word	0xffffffff


	//   ....[19]....
        /*01d8*/ 	.word	0xffffffff


	//   ....[20]....
        /*01dc*/ 	.word	0xffffffff


	//   ....[21]....
        /*01e0*/ 	.word	0xffffffff


	//   ....[22]....
        /*01e4*/ 	.word	0xffffffff


	//   ....[23]....
        /*01e8*/ 	.word	0xffffffff


	//   ....[24]....
        /*01ec*/ 	.word	0xffffffff


	//   ....[25]....
        /*01f0*/ 	.word	0xffffffff


	//   ....[26]....
        /*01f4*/ 	.word	0xffffffff


	//   ....[27]....
        /*01f8*/ 	.word	0xffffffff


	//   ....[28]....
        /*01fc*/ 	.word	0xffffffff


	//   ....[29]....
        /*0200*/ 	.word	0xffffffff


	//   ....[30]....
        /*0204*/ 	.word	0xffffffff


	//   ....[31]....
        /*0208*/ 	.word	0xffffffff


	//   ....[32]....
        /*020c*/ 	.word	0xffffffff


	//   ....[33]....
        /*0210*/ 	.word	0xffffffff


	//   ....[34]....
        /*0214*/ 	.word	0xffffffff


	//   ....[35]....
        /*0218*/ 	.word	0xffffffff


	//   ....[36]....
        /*021c*/ 	.word	0xffffffff


	//   ....[37]....
        /*0220*/ 	.word	0xffffffff


	//   ....[38]....
        /*0224*/ 	.word	0xffffffff


	//   ....[39]....
        /*0228*/ 	.word	0xffffffff


	//   ....[40]....
        /*022c*/ 	.word	0xffffffff


	//   ....[41]....
        /*0230*/ 	.word	0xffffffff


	//   ....[42]....
        /*0234*/ 	.word	0xffffffff


	//   ....[43]....
        /*0238*/ 	.word	0xffffffff


	//   ....[44]....
        /*023c*/ 	.word	0xffffffff


	//   ....[45]....
        /*0240*/ 	.word	0xffffffff


	//   ....[46]....
        /*0244*/ 	.word	0xffffffff


	//   ....[47]....
        /*0248*/ 	.word	0xffffffff


	//   ....[48]....
        /*024c*/ 	.word	0xffffffff


	//   ....[49]....
        /*0250*/ 	.word	0xffffffff


	//   ....[50]....
        /*0254*/ 	.word	0xffffffff


	//   ....[51]....
        /*0258*/ 	.word	0xffffffff


	//   ....[52]....
        /*025c*/ 	.word	0xffffffff


	//   ....[53]....
        /*0260*/ 	.word	0xffffffff


	//   ....[54]....
        /*0264*/ 	.word	0xffffffff


	//   ....[55]....
        /*0268*/ 	.word	0xffffffff


	//   ....[56]....
        /*026c*/ 	.word	0xffffffff


	//   ....[57]....
        /*0270*/ 	.word	0xffffffff


	//   ....[58]....
        /*0274*/ 	.word	0xffffffff


	//   ....[59]....
        /*0278*/ 	.word	0xffffffff


	//   ....[60]....
        /*027c*/ 	.word	0xffffffff


	//   ....[61]....
        /*0280*/ 	.word	0xffffffff


	//   ....[62]....
        /*0284*/ 	.word	0xffffffff


	//   ....[63]....
        /*0288*/ 	.word	0xffffffff


	//   ....[64]....
        /*028c*/ 	.word	0xffffffff


	//   ....[65]....
        /*0290*/ 	.word	0xffffffff


	//   ....[66]....
        /*0294*/ 	.word	0xffffffff


	//   ....[67]....
        /*0298*/ 	.word	0xffffffff


	//   ....[68]....
        /*029c*/ 	.word	0xffffffff


	//   ....[69]....
        /*02a0*/ 	.word	0xffffffff


	//   ....[70]....
        /*02a4*/ 	.word	0xffffffff


	//   ....[71]....
        /*02a8*/ 	.word	0xffffffff


	//   ....[72]....
        /*02ac*/ 	.word	0xffffffff


	//   ....[73]....
        /*02b0*/ 	.word	0xffffffff


	//   ....[74]....
        /*02b4*/ 	.word	0xffffffff


	//   ....[75]....
        /*02b8*/ 	.word	0xffffffff


	//   ....[76]....
        /*02bc*/ 	.word	0xffffffff


	//   ....[77]....
        /*02c0*/ 	.word	0xffffffff


	//   ....[78]....
        /*02c4*/ 	.word	0xffffffff


	//   ....[79]....
        /*02c8*/ 	.word	0xffffffff


	//   ....[80]....
        /*02cc*/ 	.word	0xffffffff


	//   ....[81]....
        /*02d0*/ 	.word	0xffffffff


	//   ....[82]....
        /*02d4*/ 	.word	0xffffffff


	//   ....[83]....
        /*02d8*/ 	.word	0xffffffff


	//   ....[84]....
        /*02dc*/ 	.word	0xffffffff


	//   ....[85]....
        /*02e0*/ 	.word	0xffffffff


	//   ....[86]....
        /*02e4*/ 	.word	0xffffffff


	//   ....[87]....
        /*02e8*/ 	.word	0xffffffff


	//   ....[88]....
        /*02ec*/ 	.word	0xffffffff


	//   ....[89]....
        /*02f0*/ 	.word	0xffffffff


	//   ....[90]....
        /*02f4*/ 	.word	0xffffffff


	//   ....[91]....
        /*02f8*/ 	.word	0xffffffff


	//   ....[92]....
        /*02fc*/ 	.word	0xffffffff


	//   ....[93]....
        /*0300*/ 	.word	0xffffffff


	//   ....[94]....
        /*0304*/ 	.word	0xffffffff


	//   ....[95]....
        /*0308*/ 	.word	0xffffffff


	//   ....[96]....
        /*030c*/ 	.word	0xffffffff


	//   ....[97]....
        /*0310*/ 	.word	0xffffffff


	//   ....[98]....
        /*0314*/ 	.word	0xffffffff


	//   ....[99]....
        /*0318*/ 	.word	0xffffffff


	//   ....[100]....
        /*031c*/ 	.word	0xffffffff


	//   ....[101]....
        /*0320*/ 	.word	0xffffffff


	//   ....[102]....
        /*0324*/ 	.word	0xffffffff


	//   ....[103]....
        /*0328*/ 	.word	0xffffffff


	//   ....[104]....
        /*032c*/ 	.word	0xffffffff


	//   ....[105]....
        /*0330*/ 	.word	0xffffffff


	//   ....[106]....
        /*0334*/ 	.word	0xffffffff


	//   ....[107]....
        /*0338*/ 	.word	0xffffffff


	//   ....[108]....
        /*033c*/ 	.word	0xffffffff


	//   ....[109]....
        /*0340*/ 	.word	0xffffffff


	//   ....[110]....
        /*0344*/ 	.word	0xffffffff


	//   ....[111]....
        /*0348*/ 	.word	0xffffffff


	//   ....[112]....
        /*034c*/ 	.word	0xffffffff


	//   ....[113]....
        /*0350*/ 	.word	0xffffffff


	//   ....[114]....
        /*0354*/ 	.word	0xffffffff


	//   ....[115]....
        /*0358*/ 	.word	0xffffffff


	//   ....[116]....
        /*035c*/ 	.word	0xffffffff


	//   ....[117]....
        /*0360*/ 	.word	0xffffffff


	//   ....[118]....
        /*0364*/ 	.word	0xffffffff


	//   ....[119]....
        /*0368*/ 	.word	0xffffffff


	//   ....[120]....
        /*036c*/ 	.word	0xffffffff


	//   ....[121]....
        /*0370*/ 	.word	0xffffffff


	//   ....[122]....
        /*0374*/ 	.word	0xffffffff


	//   ....[123]....
        /*0378*/ 	.word	0xffffffff


	//   ....[124]....
        /*037c*/ 	.word	0xffffffff


	//   ....[125]....
        /*0380*/ 	.word	0xffffffff


	//   ....[126]....
        /*0384*/ 	.word	0xffffffff


	//   ....[127]....
        /*0388*/ 	.word	0xffffffff


	//   ....[128]....
        /*038c*/ 	.word	0xffffffff


	//   ....[129]....
        /*0390*/ 	.word	0xffffffff


	//   ....[130]....
        /*0394*/ 	.word	0xffffffff


	//   ....[131]....
        /*0398*/ 	.word	0xffffffff


	//   ....[132]....
        /*039c*/ 	.word	0xffffffff


	//   ....[133]....
        /*03a0*/ 	.word	0xffffffff


	//   ....[134]....
        /*03a4*/ 	.word	0xffffffff


	//   ....[135]....
        /*03a8*/ 	.word	0xffffffff


	//   ....[136]....
        /*03ac*/ 	.word	0xffffffff


	//   ....[137]....
        /*03b0*/ 	.word	0xffffffff


	//   ....[138]....
        /*03b4*/ 	.word	0xffffffff


	//   ....[139]....
        /*03b8*/ 	.word	0xffffffff


	//   ....[140]....
        /*03bc*/ 	.word	0xffffffff


	//   ....[141]....
        /*03c0*/ 	.word	0xffffffff


	//   ....[142]....
        /*03c4*/ 	.word	0xffffffff


	//   ....[143]....
        /*03c8*/ 	.word	0xffffffff


	//   ....[144]....
        /*03cc*/ 	.word	0xffffffff


	//   ....[145]....
        /*03d0*/ 	.word	0xffffffff


	//   ....[146]....
        /*03d4*/ 	.word	0xffffffff


	//   ....[147]....
        /*03d8*/ 	.word	0xffffffff


	//   ....[148]....
        /*03dc*/ 	.word	0xffffffff


	//   ....[149]....
        /*03e0*/ 	.word	0xffffffff


	//   ....[150]....
        /*03e4*/ 	.word	0xffffffff


	//   ....[151]....
        /*03e8*/ 	.word	0xffffffff


	//   ....[152]....
        /*03ec*/ 	.word	0xffffffff


	//   ....[153]....
        /*03f0*/ 	.word	0xffffffff


	//   ....[154]....
        /*03f4*/ 	.word	0xffffffff


	//   ....[155]....
        /*03f8*/ 	.word	0xffffffff


	//   ....[156]....
        /*03fc*/ 	.word	0xffffffff


	//   ....[157]....
        /*0400*/ 	.word	0xffffffff


	//   ....[158]....
        /*0404*/ 	.word	0xffffffff


	//   ....[159]....
        /*0408*/ 	.word	0x0500000f


	//   ....[160]....
        /*040c*/ 	.word	0x0500000f


	//   ....[161]....
        /*0410*/ 	.word	0x0500000f


	//   ....[162]....
        /*0414*/ 	.word	0x0500000f


	//   ....[163]....
        /*0418*/ 	.word	0x0500000f


	//   ....[164]....
        /*041c*/ 	.word	0x0500000f


	//   ....[165]....
        /*0420*/ 	.word	0x0500000f


	//   ....[166]....
        /*0424*/ 	.word	0x0500000f


	//   ....[167]....
        /*0428*/ 	.word	0x0500000f


	//   ....[168]....
        /*042c*/ 	.word	0x0500000f


	//   ....[169]....
        /*0430*/ 	.word	0x0500000f


	//   ....[170]....
        /*0434*/ 	.word	0x0500000f


	//   ....[171]....
        /*0438*/ 	.word	0x0500000f


	//   ....[172]....
        /*043c*/ 	.word	0x0500000f


	//   ....[173]....
        /*0440*/ 	.word	0x0500000f


	//   ....[174]....
        /*0444*/ 	.word	0x0500000f


	//   ....[175]....
        /*0448*/ 	.word	0x0500000f


	//   ....[176]....
        /*044c*/ 	.word	0x0500000f


	//   ....[177]....
        /*0450*/ 	.word	0x0500000f


	//   ....[178]....
        /*0454*/ 	.word	0x0500000f


	//   ....[179]....
        /*0458*/ 	.word	0x0500000f


	//   ....[180]....
        /*045c*/ 	.word	0x0500000f


	//   ....[181]....
        /*0460*/ 	.word	0x0500000f


	//   ....[182]....
        /*0464*/ 	.word	0x0500000f


	//   ....[183]....
        /*0468*/ 	.word	0x0500000f


	//   ....[184]....
        /*046c*/ 	.word	0x0500000f


	//   ....[185]....
        /*0470*/ 	.word	0x0500000f


	//   ....[186]....
        /*0474*/ 	.word	0x0500000f


	//   ....[187]....
        /*0478*/ 	.word	0x0500000f


	//   ....[188]....
        /*047c*/ 	.word	0x0500000f


	//   ....[189]....
        /*0480*/ 	.word	0x0500000f


	//   ....[190]....
        /*0484*/ 	.word	0x0500000f


	//   ....[191]....
        /*0488*/ 	.word	0x0500000f


	//   ....[192]....
        /*048c*/ 	.word	0x0500000f


	//   ....[193]....
        /*0490*/ 	.word	0x0500000f


	//   ....[194]....
        /*0494*/ 	.word	0x0500000f


	//   ....[195]....
        /*0498*/ 	.word	0x0500000f


	//   ....[196]....
        /*049c*/ 	.word	0x0500000f


	//   ....[197]....
        /*04a0*/ 	.word	0x0500000f


	//   ....[198]....
        /*04a4*/ 	.word	0x0500000f


	//   ....[199]....
        /*04a8*/ 	.word	0x0500000f


	//   ....[200]....
        /*04ac*/ 	.word	0x0500000f


	//   ....[201]....
        /*04b0*/ 	.word	0x0500000f


	//   ....[202]....
        /*04b4*/ 	.word	0x0500000f


	//   ....[203]....
        /*04b8*/ 	.word	0x0500000f


	//   ....[204]....
        /*04bc*/ 	.word	0x0500000f


	//   ....[205]....
        /*04c0*/ 	.word	0x0500000f


	//   ....[206]....
        /*04c4*/ 	.word	0x0500000f


	//   ....[207]....
        /*04c8*/ 	.word	0x0500000f


	//   ....[208]....
        /*04cc*/ 	.word	0x0500000f


	//   ....[209]....
        /*04d0*/ 	.word	0x0500000f


	//   ....[210]....
        /*04d4*/ 	.word	0x0500000f


	//   ....[211]....
        /*04d8*/ 	.word	0x0500000f


	//   ....[212]....
        /*04dc*/ 	.word	0x0500000f


	//   ....[213]....
        /*04e0*/ 	.word	0x0500000f


	//   ....[214]....
        /*04e4*/ 	.word	0x0500000f


	//   ....[215]....
        /*04e8*/ 	.word	0x0500000f


	//   ....[216]....
        /*04ec*/ 	.word	0x0500000f


	//   ....[217]....
        /*04f0*/ 	.word	0x0500000f


	//   ....[218]....
        /*04f4*/ 	.word	0x0500000f


	//   ....[219]....
        /*04f8*/ 	.word	0x0500000f


	//   ....[220]....
        /*04fc*/ 	.word	0x0500000f


	//   ....[221]....
        /*0500*/ 	.word	0x0500000f


	//   ....[222]....
        /*0504*/ 	.word	0x0500000f


	//   ....[223]....
        /*0508*/ 	.word	0x0500000f


	//   ....[224]....
        /*050c*/ 	.word	0x0500000f


	//   ....[225]....
        /*0510*/ 	.word	0x0500000f


	//   ....[226]....
        /*0514*/ 	.word	0x0500000f


	//   ....[227]....
        /*0518*/ 	.word	0x0500000f


	//   ....[228]....
        /*051c*/ 	.word	0x0500000f


	//   ....[229]....
        /*0520*/ 	.word	0x0500000f


	//   ....[230]....
        /*0524*/ 	.word	0x0500000f


	//   ....[231]....
        /*0528*/ 	.word	0x0500000f


	//   ....[232]....
        /*052c*/ 	.word	0x0500000f


	//   ....[233]....
        /*0530*/ 	.word	0x0500000f


	//   ....[234]....
        /*0534*/ 	.word	0x0500000f


	//   ....[235]....
        /*0538*/ 	.word	0x0500000f


	//   ....[236]....
        /*053c*/ 	.word	0x0500000f


	//   ....[237]....
        /*0540*/ 	.word	0x0500000f


	//   ....[238]....
        /*0544*/ 	.word	0x0500000f


	//   ....[239]....
        /*0548*/ 	.word	0x0500000f


	//   ....[240]....
        /*054c*/ 	.word	0x0500000f


	//   ....[241]....
        /*0550*/ 	.word	0x0500000f


	//   ....[242]....
        /*0554*/ 	.word	0x0500000f


	//   ....[243]....
        /*0558*/ 	.word	0x0500000f


	//   ....[244]....
        /*055c*/ 	.word	0x0500000f


	//   ....[245]....
        /*0560*/ 	.word	0x0500000f


	//   ....[246]....
        /*0564*/ 	.word	0x0500000f


	//   ....[247]....
        /*0568*/ 	.word	0x0500000f


	//   ....[248]....
        /*056c*/ 	.word	0x0500000f


	//   ....[249]....
        /*0570*/ 	.word	0x0500000f


	//   ....[250]....
        /*0574*/ 	.word	0x0500000f


	//   ....[251]....
        /*0578*/ 	.word	0x0500000f


	//   ....[252]....
        /*057c*/ 	.word	0x0500000f


	//   ....[253]....
        /*0580*/ 	.word	0x0500000f


	//   ....[254]....
        /*0584*/ 	.word	0x0500000f


	//   ....[255]....
        /*0588*/ 	.word	0x0500000f


	//   ....[0]....
        /*058c*/ 	.word	0x0500000f


	//   ....[1]....
        /*0590*/ 	.word	0x0500000f


	//   ....[2]....
        /*0594*/ 	.word	0x0500000f


	//----- nvinfo : EIATTR_COOP_GROUP_INSTR_OFFSETS
	.align		4
.L_879:
        /*0598*/ 	.byte	0x04, 0x28
        /*059a*/ 	.short	(.L_881 - .L_880)


	//   ....[0]....
.L_880:
        /*059c*/ 	.word	0x00000080


	//   ....[1]....
        /*05a0*/ 	.word	0x000000b0


	//   ....[2]....
        /*05a4*/ 	.word	0x000002d0


	//   ....[3]....
        /*05a8*/ 	.word	0x00000430


	//   ....[4]....
        /*05ac*/ 	.word	0x00000550


	//   ....[5]....
        /*05b0*/ 	.word	0x000006b0


	//   ....[6]....
        /*05b4*/ 	.word	0x000016a0


	//   ....[7]....
        /*05b8*/ 	.word	0x000031e0


	//   ....[8]....
        /*05bc*/ 	.word	0x00003220


	//   ....[9]....
        /*05c0*/ 	.word	0x000034a0


	//   ....[10]....
        /*05c4*/ 	.word	0x00003650


	//   ....[11]....
        /*05c8*/ 	.word	0x00005a60


	//   ....[12]....
        /*05cc*/ 	.word	0x00005a90


	//   ....[13]....
        /*05d0*/ 	.word	0x00005ab0


	//   ....[14]....
        /*05d4*/ 	.word	0x00005ad0


	//   ....[15]....
        /*05d8*/ 	.word	0x00006f70


	//   ....[16]....
        /*05dc*/ 	.word	0x00006fa0


	//   ....[17]....
        /*05e0*/ 	.word	0x00007090


	//   ....[18]....
        /*05e4*/ 	.word	0x000070a0


	//   ....[19]....
        /*05e8*/ 	.word	0x00008390


	//   ....[20]....
        /*05ec*/ 	.word	0x000083d0


	//   ....[21]....
        /*05f0*/ 	.word	0x000083f0


	//   ....[22]....
        /*05f4*/ 	.word	0x00008420


	//   ....[23]....
        /*05f8*/ 	.word	0x00008ac0


	//   ....[24]....
        /*05fc*/ 	.word	0x00008ae0


	//   ....[25]....
        /*0600*/ 	.word	0x00008bb0


	//   ....[26]....
        /*0604*/ 	.word	0x00008bd0


	//   ....[27]....
        /*0608*/ 	.word	0x00008c90


	//   ....[28]....
        /*060c*/ 	.word	0x00008cb0


	//   ....[29]....
        /*0610*/ 	.word	0x00008d80


	//   ....[30]....
        /*0614*/ 	.word	0x00008da0


	//   ....[31]....
        /*0618*/ 	.word	0x00009120


	//   ....[32]....
        /*061c*/ 	.word	0x00009130


	//   ....[33]....
        /*0620*/ 	.word	0x00009560


	//   ....[34]....
        /*0624*/ 	.word	0x00009570


	//   ....[35]....
        /*0628*/ 	.word	0x0000a1a0


	//   ....[36]....
        /*062c*/ 	.word	0x0000a1c0


	//   ....[37]....
        /*0630*/ 	.word	0x0000a280


	//   ....[38]....
        /*0634*/ 	.word	0x0000a2a0


	//   ....[39]....
        /*0638*/ 	.word	0x0000a360


	//   ....[40]....
        /*063c*/ 	.word	0x0000a380


	//   ....[41]....
        /*0640*/ 	.word	0x0000a450


	//   ....[42]....
        /*0644*/ 	.word	0x0000a470


	//   ....[43]....
        /*0648*/ 	.word	0x0000a5b0


	//   ....[44]....
        /*064c*/ 	.word	0x0000a7c0


	//   ....[45]....
        /*0650*/ 	.word	0x0000a7f0


	//   ....[46]....
        /*0654*/ 	.word	0x0000a820


	//   ....[47]....
        /*0658*/ 	.word	0x0000a850


	//   ....[48]....
        /*065c*/ 	.word	0x0000a880


	//   ....[49]....
        /*0660*/ 	.word	0x0000a8b0


	//   ....[50]....
        /*0664*/ 	.word	0x0000aa20


	//   ....[51]....
        /*0668*/ 	.word	0x0000aa50


	//   ....[52]....
        /*066c*/ 	.word	0x0000aa80


	//   ....[53]....
        /*0670*/ 	.word	0x0000aab0


	//   ....[54]....
        /*0674*/ 	.word	0x0000aae0


	//   ....[55]....
        /*0678*/ 	.word	0x0000ab10


	//   ....[56]....
        /*067c*/ 	.word	0x0000aba0


	//   ....[57]....
        /*0680*/ 	.word	0x0000abd0


	//   ....[58]....
        /*0684*/ 	.word	0x0000abe0


	//   ....[59]....
        /*0688*/ 	.word	0x0000ac70


	//   ....[60]....
        /*068c*/ 	.word	0x0000c500


	//   ....[61]....
        /*0690*/ 	.word	0x0000c520


	//   ....[62]....
        /*0694*/ 	.word	0x0000c5c0


	//   ....[63]....
        /*0698*/ 	.word	0x0000c5e0


	//   ....[64]....
        /*069c*/ 	.word	0x0000c670


	//   ....[65]....
        /*06a0*/ 	.word	0x0000c690


	//   ....[66]....
        /*06a4*/ 	.word	0x0000c720


	//   ....[67]....
        /*06a8*/ 	.word	0x0000c740


	//   ....[68]....
        /*06ac*/ 	.word	0x0000c7d0


	//   ....[69]....
        /*06b0*/ 	.word	0x0000c7f0


	//   ....[70]....
        /*06b4*/ 	.word	0x0000c880


	//   ....[71]....
        /*06b8*/ 	.word	0x0000c8a0


	//   ....[72]....
        /*06bc*/ 	.word	0x0000c930


	//   ....[73]....
        /*06c0*/ 	.word	0x0000c950


	//   ....[74]....
        /*06c4*/ 	.word	0x0000c960


	//   ....[75]....
        /*06c8*/ 	.word	0x0000c9e0


	//   ....[76]....
        /*06cc*/ 	.word	0x0000d0e0


	//   ....[77]....
        /*06d0*/ 	.word	0x0000d110


	//   ....[78]....
        /*06d4*/ 	.word	0x0000d170


	//   ....[79]....
        /*06d8*/ 	.word	0x0000d1b0


	//   ....[80]....
        /*06dc*/ 	.word	0x0000d1f0


	//   ....[81]....
        /*06e0*/ 	.word	0x0000d250


	//   ....[82]....
        /*06e4*/ 	.word	0x0000d2a0


	//   ....[83]....
        /*06e8*/ 	.word	0x0000d2f0


	//   ....[84]....
        /*06ec*/ 	.word	0x0000d330


	//   ....[85]....
        /*06f0*/ 	.word	0x0000d390


	//   ....[86]....
        /*06f4*/ 	.word	0x0000d3e0


	//   ....[87]....
        /*06f8*/ 	.word	0x0000d430


	//   ....[88]....
        /*06fc*/ 	.word	0x0000d480


	//   ....[89]....
        /*0700*/ 	.word	0x0000d4d0


	//   ....[90]....
        /*0704*/ 	.word	0x0000d4f0


	//   ....[91]....
        /*0708*/ 	.word	0x0000d520


	//   ....[92]....
        /*070c*/ 	.word	0x0000dc60


	//   ....[93]....
        /*0710*/ 	.word	0x0000dc90


	//   ....[94]....
        /*0714*/ 	.word	0x0000dcf0


	//   ....[95]....
        /*0718*/ 	.word	0x0000dd00


	//   ....[96]....
        /*071c*/ 	.word	0x0000dd50


	//   ....[97]....
        /*0720*/ 	.word	0x0000dd60


	//   ....[98]....
        /*0724*/ 	.word	0x0000ddb0


	//   ....[99]....
        /*0728*/ 	.word	0x0000ddc0


	//   ....[100]....
        /*072c*/ 	.word	0x0000de10


	//   ....[101]....
        /*0730*/ 	.word	0x0000de20


	//   ....[102]....
        /*0734*/ 	.word	0x0000de70


	//   ....[103]....
        /*0738*/ 	.word	0x0000de80


	//   ....[104]....
        /*073c*/ 	.word	0x0000ded0


	//   ....[105]....
        /*0740*/ 	.word	0x0000dee0


	//   ....[106]....
        /*0744*/ 	.word	0x0000def0


	//   ....[107]....
        /*0748*/ 	.word	0x0000df40


	//   ....[108]....
        /*074c*/ 	.word	0x0000e1a0


	//   ....[109]....
        /*0750*/ 	.word	0x0000e1c0


	//   ....[110]....
        /*0754*/ 	.word	0x0000e1d0


	//   ....[111]....
        /*0758*/ 	.word	0x0000e240


	//   ....[112]....
        /*075c*/ 	.word	0x0000e250


	//   ....[113]....
        /*0760*/ 	.word	0x0000e2c0


	//   ....[114]....
        /*0764*/ 	.word	0x0000e2d0


	//   ....[115]....
        /*0768*/ 	.word	0x0000e340


	//   ....[116]....
        /*076c*/ 	.word	0x0000e350


	//   ....[117]....
        /*0770*/ 	.word	0x0000e3c0


	//   ....[118]....
        /*0774*/ 	.word	0x0000e3d0


	//   ....[119]....
        /*0778*/ 	.word	0x0000e440


	//   ....[120]....
        /*077c*/ 	.word	0x0000e450


	//   ....[121]....
        /*0780*/ 	.word	0x0000e4c0


	//   ....[122]....
        /*0784*/ 	.word	0x0000e4d0


	//   ....[123]....
        /*0788*/ 	.word	0x0000e4e0


	//   ....[124]....
        /*078c*/ 	.word	0x0000ea70


	//   ....[125]....
        /*0790*/ 	.word	0x0000eab0


	//   ....[126]....
        /*0794*/ 	.word	0x0000eaf0


	//   ....[127]....
        /*0798*/ 	.word	0x0000eb10


	//   ....[128]....
        /*079c*/ 	.word	0x0000eb20


	//   ....[129]....
        /*07a0*/ 	.word	0x0000eb40


	//   ....[130]....
        /*07a4*/ 	.word	0x0000ebb0


	//   ....[131]....
        /*07a8*/ 	.word	0x0000ebd0


	//   ....[132]....
        /*07ac*/ 	.word	0x0000ec30


	//   ....[133]....
        /*07b0*/ 	.word	0x0000ec50


	//   ....[134]....
        /*07b4*/ 	.word	0x0000ecb0


	//   ....[135]....
        /*07b8*/ 	.word	0x0000ecd0


	//   ....[136]....
        /*07bc*/ 	.word	0x0000ed30


	//   ....[137]....
        /*07c0*/ 	.word	0x0000ed50


	//   ....[138]....
        /*07c4*/ 	.word	0x0000eda0


	//   ....[139]....
        /*07c8*/ 	.word	0x0000edc0


	//   ....[140]....
        /*07cc*/ 	.word	0x0000f200


	//   ....[141]....
        /*07d0*/ 	.word	0x0000f230


	//   ....[142]....
        /*07d4*/ 	.word	0x0000f290


	//   ....[143]....
        /*07d8*/ 	.word	0x0000f2c0


	//   ....[144]....
        /*07dc*/ 	.word	0x0000f2f0


	//   ....[145]....
        /*07e0*/ 	.word	0x0000f320


	//   ....[146]....
        /*07e4*/ 	.word	0x0000f350


	//   ....[147]....
        /*07e8*/ 	.word	0x0000f380


	//   ....[148]....
        /*07ec*/ 	.word	0x0000f520


	//   ....[149]....
        /*07f0*/ 	.word	0x0000f550


	//   ....[150]....
        /*07f4*/ 	.word	0x0000f580


	//   ....[151]....
        /*07f8*/ 	.word	0x0000f5b0


	//   ....[152]....
        /*07fc*/ 	.word	0x0000f5e0


	//   ....[153]....
        /*0800*/ 	.word	0x0000f610


	//   ....[154]....
        /*0804*/ 	.word	0x0000f6d0


	//   ....[155]....
        /*0808*/ 	.word	0x0000f6f0


	//   ....[156]....
        /*080c*/ 	.word	0x0000f700


	//   ....[157]....
        /*0810*/ 	.word	0x0000f760


	//   ....[158]....
        /*0814*/ 	.word	0x0000fd80


	//   ....[159]....
        /*0818*/ 	.word	0x00010260


	//   ....[160]....
        /*081c*/ 	.word	0x00010350


	//   ....[161]....
        /*0820*/ 	.word	0x000103f0


	//   ....[162]....
        /*0824*/ 	.word	0x00010450


	//   ....[163]....
        /*0828*/ 	.word	0x00010560


	//   ....[164]....
        /*082c*/ 	.word	0x000105c0


	//   ....[165]....
        /*0830*/ 	.word	0x000106c0


	//   ....[166]....
        /*0834*/ 	.word	0x00010730


	//   ....[167]....
        /*0838*/ 	.word	0x00010830


	//   ....[168]....
        /*083c*/ 	.word	0x000108a0


	//   ....[169]....
        /*0840*/ 	.word	0x000109a0


	//   ....[170]....
        /*0844*/ 	.word	0x00010a10


	//   ....[171]....
        /*0848*/ 	.word	0x00010b10


	//   ....[172]....
        /*084c*/ 	.word	0x00010b80


	//   ....[173]....
        /*0850*/ 	.word	0x00010c80


	//   ....[174]....
        /*0854*/ 	.word	0x00010cf0


	//   ....[175]....
        /*0858*/ 	.word	0x00010d90


	//   ....[176]....
        /*085c*/ 	.word	0x00010e90


	//   ....[177]....
        /*0860*/ 	.word	0x00010f00


	//   ....[178]....
        /*0864*/ 	.word	0x00010f80


	//   ....[179]....
        /*0868*/ 	.word	0x00011030


	//   ....[180]....
        /*086c*/ 	.word	0x000110b0


	//   ....[181]....
        /*0870*/ 	.word	0x00011180


	//   ....[182]....
        /*0874*/ 	.word	0x00011200


	//   ....[183]....
        /*0878*/ 	.word	0x000112d0


	//   ....[184]....
        /*087c*/ 	.word	0x00011350


	//   ....[185]....
        /*0880*/ 	.word	0x00011420


	//   ....[186]....
        /*0884*/ 	.word	0x000114a0


	//   ....[187]....
        /*0888*/ 	.word	0x00011570


	//   ....[188]....
        /*088c*/ 	.word	0x000115f0


	//   ....[189]....
        /*0890*/ 	.word	0x000116c0


	//   ....[190]....
        /*0894*/ 	.word	0x00011740


	//   ....[191]....
        /*0898*/ 	.word	0x000117f0


	//   ....[192]....
        /*089c*/ 	.word	0x00011920


	//   ....[193]....
        /*08a0*/ 	.word	0x000119d0


	//   ....[194]....
        /*08a4*/ 	.word	0x00011a30


	//   ....[195]....
        /*08a8*/ 	.word	0x00011af0


	//   ....[196]....
        /*08ac*/ 	.word	0x00011b50


	//   ....[197]....
        /*08b0*/ 	.word	0x00011c10


	//   ....[198]....
        /*08b4*/ 	.word	0x00011c70


	//   ....[199]....
        /*08b8*/ 	.word	0x00011d30


	//   ....[200]....
        /*08bc*/ 	.word	0x00011d90


	//   ....[201]....
        /*08c0*/ 	.word	0x00011e50


	//   ....[202]....
        /*08c4*/ 	.word	0x00011eb0


	//   ....[203]....
        /*08c8*/ 	.word	0x00011f70


	//   ....[204]....
        /*08cc*/ 	.word	0x00011fd0


	//   ....[205]....
        /*08d0*/ 	.word	0x00012090


	//   ....[206]....
        /*08d4*/ 	.word	0x000120f0


	//   ....[207]....
        /*08d8*/ 	.word	0x000121b0


	//   ....[208]....
        /*08dc*/ 	.word	0x000122a0


	//   ....[209]....
        /*08e0*/ 	.word	0x00012340


	//   ....[210]....
        /*08e4*/ 	.word	0x000123a0


	//   ....[211]....
        /*08e8*/ 	.word	0x00012480


	//   ....[212]....
        /*08ec*/ 	.word	0x000124e0


	//   ....[213]....
        /*08f0*/ 	.word	0x000125c0


	//   ....[214]....
        /*08f4*/ 	.word	0x00012620


	//   ....[215]....
        /*08f8*/ 	.word	0x00012700


	//   ....[216]....
        /*08fc*/ 	.word	0x00012760


	//   ....[217]....
        /*0900*/ 	.word	0x00012840


	//   ....[218]....
        /*0904*/ 	.word	0x000128a0


	//   ....[219]....
        /*0908*/ 	.word	0x00012980


	//   ....[220]....
        /*090c*/ 	.word	0x000129e0


	//   ....[221]....
        /*0910*/ 	.word	0x00012ac0


	//   ....[222]....
        /*0914*/ 	.word	0x00012b20


	//   ....[223]....
        /*0918*/ 	.word	0x00012bf0


	//   ....[224]....
        /*091c*/ 	.word	0x00012d10


	//   ....[225]....
        /*0920*/ 	.word	0x00012dc0


	//   ....[226]....
        /*0924*/ 	.word	0x00012e70


	//   ....[227]....
        /*0928*/ 	.word	0x00012f40


	//   ....[228]....
        /*092c*/ 	.word	0x00012fa0


	//   ....[229]....
        /*0930*/ 	.word	0x00013080


	//   ....[230]....
        /*0934*/ 	.word	0x000130e0


	//   ....[231]....
        /*0938*/ 	.word	0x000131b0


	//   ....[232]....
        /*093c*/ 	.word	0x00013210


	//   ....[233]....
        /*0940*/ 	.word	0x000132e0


	//   ....[234]....
        /*0944*/ 	.word	0x00013340


	//   ....[235]....
        /*0948*/ 	.word	0x00013420


	//   ....[236]....
        /*094c*/ 	.word	0x00013480


	//   ....[237]....
        /*0950*/ 	.word	0x00013550


	//   ....[238]....
        /*0954*/ 	.word	0x000135b0


	//   ....[239]....
        /*0958*/ 	.word	0x00013670


	//   ....[240]....
        /*095c*/ 	.word	0x00013700


	//   ....[241]....
        /*0960*/ 	.word	0x000137a0


	//   ....[242]....
        /*0964*/ 	.word	0x00013920


	//   ....[243]....
        /*0968*/ 	.word	0x00013990


	//   ....[244]....
        /*096c*/ 	.word	0x00013a00


	//   ....[245]....
        /*0970*/ 	.word	0x00013a70


	//   ....[246]....
        /*0974*/ 	.word	0x00013ae0


	//   ....[247]....
        /*0978*/ 	.word	0x00013b60


	//   ....[248]....
        /*097c*/ 	.word	0x00013be0


	//   ....[249]....
        /*0980*/ 	.word	0x00013c70


	//   ....[250]....
        /*0984*/ 	.word	0x00013ce0


	//   ....[251]....
        /*0988*/ 	.word	0x00013d50


	//   ....[252]....
        /*098c*/ 	.word	0x00013dc0


	//   ....[253]....
        /*0990*/ 	.word	0x00013e40


	//   ....[254]....
        /*0994*/ 	.word	0x00013eb0


	//   ....[255]....
        /*0998*/ 	.word	0x00013f50


	//   ....[0]....
        /*099c*/ 	.word	0x00013fa0


	//   ....[1]....
        /*09a0*/ 	.word	0x00014030


	//   ....[2]....
        /*09a4*/ 	.word	0x00014160


	//----- nvinfo : EIATTR_REG_RECONFIG
	.align		4
.L_881:
        /*09a8*/ 	.byte	0x01, 0x54
	.zero		2


	//----- nvinfo : EIATTR_SYSCALL_OFFSETS
	.align		4
        /*09ac*/ 	.byte	0x04, 0x46
        /*09ae*/ 	.short	(.L_883 - .L_882)


	//   ....[0]....
.L_882:
        /*09b0*/ 	.word	0x00001880


	//   ....[1]....
        /*09b4*/ 	.word	0x0000bbf0


	//   ....[2]....
        /*09b8*/ 	.word	0x0000bd40


	//   ....[3]....
        /*09bc*/ 	.word	0x0000be30


	//   ....[4]....
        /*09c0*/ 	.word	0x0000cd90


	//----- nvinfo : EIATTR_MBARRIER_INSTR_OFFSETS
	.align		4
.L_883:
        /*09c4*/ 	.byte	0x04, 0x39
        /*09c6*/ 	.short	(.L_885 - .L_884)


	//   ....[0]....
.L_884:
        /*09c8*/ 	.word	0x00000180
        /*09cc*/ 	.word	0x000000ff
        /*09d0*/ 	.word	0x00028800
        /*09d4*/ 	.short	0x0100
        /*09d6*/ 	.byte	0x08
	.zero		1


	//   ....[1]....
        /*09d8*/ 	.word	0x00000190
        /*09dc*/ 	.word	0x000000ff
        /*09e0*/ 	.word	0x00028820
        /*09e4*/ 	.short	0x0100
        /*09e6*/ 	.byte	0x08
	.zero		1


	//   ....[2]....
        /*09e8*/ 	.word	0x00000280
        /*09ec*/ 	.word	0x000000ff
        /*09f0*/ 	.word	0x00028830
        /*09f4*/ 	.short	0x0100
        /*09f6*/ 	.byte	0x08
	.zero		1


	//   ....[3]....
        /*09f8*/ 	.word	0x00000290
        /*09fc*/ 	.word	0x000000ff
        /*0a00*/ 	.word	0x00028840
        /*0a04*/ 	.short	0x0100
        /*0a06*/ 	.byte	0x08
	.zero		1


	//   ....[4]....
        /*0a08*/ 	.word	0x000002a0
        /*0a0c*/ 	.word	0x000000ff
        /*0a10*/ 	.word	0x00028838
        /*0a14*/ 	.short	0x0100
        /*0a16*/ 	.byte	0x08
	.zero		1


	//   ....[5]....
        /*0a18*/ 	.word	0x000002b0
        /*0a1c*/ 	.word	0x000000ff
        /*0a20*/ 	.word	0x00028848
        /*0a24*/ 	.short	0x0100
        /*0a26*/ 	.byte	0x08
	.zero		1


	//   ....[6]....
        /*0a28*/ 	.word	0x000003e0
        /*0a2c*/ 	.word	0x000000ff
        /*0a30*/ 	.word	0x00028850
        /*0a34*/ 	.short	0x0100
        /*0a36*/ 	.byte	0x08
	.zero		1


	//   ....[7]....
        /*0a38*/ 	.word	0x000003f0
        /*0a3c*/ 	.word	0x000000ff
        /*0a40*/ 	.word	0x00028860
        /*0a44*/ 	.short	0x0100
        /*0a46*/ 	.byte	0x08
	.zero		1


	//   ....[8]....
        /*0a48*/ 	.word	0x00000400
        /*0a4c*/ 	.word	0x000000ff
        /*0a50*/ 	.word	0x00028858
        /*0a54*/ 	.short	0x0100
        /*0a56*/ 	.byte	0x08
	.zero		1


	//   ....[9]....
        /*0a58*/ 	.word	0x00000410
        /*0a5c*/ 	.word	0x000000ff
        /*0a60*/ 	.word	0x00028868
        /*0a64*/ 	.short	0x0100
        /*0a66*/ 	.byte	0x08
	.zero		1


	//   ....[10]....
        /*0a68*/ 	.word	0x00000500
        /*0a6c*/ 	.word	0x000000ff
        /*0a70*/ 	.word	0x00028870
        /*0a74*/ 	.short	0x0100
        /*0a76*/ 	.byte	0x06
	.zero		1


	//   ....[11]....
        /*0a78*/ 	.word	0x00000510
        /*0a7c*/ 	.word	0x000000ff
        /*0a80*/ 	.word	0x00028880
        /*0a84*/ 	.short	0x0100
        /*0a86*/ 	.byte	0x06
	.zero		1


	//   ....[12]....
        /*0a88*/ 	.word	0x00000520
        /*0a8c*/ 	.word	0x000000ff
        /*0a90*/ 	.word	0x00028878
        /*0a94*/ 	.short	0x0100
        /*0a96*/ 	.byte	0x06
	.zero		1


	//   ....[13]....
        /*0a98*/ 	.word	0x00000530
        /*0a9c*/ 	.word	0x000000ff
        /*0aa0*/ 	.word	0x00028888
        /*0aa4*/ 	.short	0x0100
        /*0aa6*/ 	.byte	0x06
	.zero		1


	//   ....[14]....
        /*0aa8*/ 	.word	0x00000660
        /*0aac*/ 	.word	0x000000ff
        /*0ab0*/ 	.word	0x00028890
        /*0ab4*/ 	.short	0x0100
        /*0ab6*/ 	.byte	0x08
	.zero		1


	//   ....[15]....
        /*0ab8*/ 	.word	0x00000670
        /*0abc*/ 	.word	0x000000ff
        /*0ac0*/ 	.word	0x000288a0
        /*0ac4*/ 	.short	0x0100
        /*0ac6*/ 	.byte	0x08
	.zero		1


	//   ....[16]....
        /*0ac8*/ 	.word	0x00000680
        /*0acc*/ 	.word	0x000000ff
        /*0ad0*/ 	.word	0x00028898
        /*0ad4*/ 	.short	0x0100
        /*0ad6*/ 	.byte	0x08
	.zero		1


	//   ....[17]....
        /*0ad8*/ 	.word	0x00000690
        /*0adc*/ 	.word	0x000000ff
        /*0ae0*/ 	.word	0x000288a8
        /*0ae4*/ 	.short	0x0100
        /*0ae6*/ 	.byte	0x08
	.zero		1


	//   ....[18]....
        /*0ae8*/ 	.word	0x000007c0
        /*0aec*/ 	.word	0x000000ff
        /*0af0*/ 	.word	0x000288b0
        /*0af4*/ 	.short	0x0100
        /*0af6*/ 	.byte	0x08
	.zero		1


	//   ....[19]....
        /*0af8*/ 	.word	0x000007d0
        /*0afc*/ 	.word	0x000000ff
        /*0b00*/ 	.word	0x000288c0
        /*0b04*/ 	.short	0x0100
        /*0b06*/ 	.byte	0x08
	.zero		1


	//   ....[20]....
        /*0b08*/ 	.word	0x000007e0
        /*0b0c*/ 	.word	0x000000ff
        /*0b10*/ 	.word	0x000288b8
        /*0b14*/ 	.short	0x0100
        /*0b16*/ 	.byte	0x08
	.zero		1


	//   ....[21]....
        /*0b18*/ 	.word	0x000007f0
        /*0b1c*/ 	.word	0x000000ff
        /*0b20*/ 	.word	0x000288c8
        /*0b24*/ 	.short	0x0100
        /*0b26*/ 	.byte	0x08
	.zero		1


	//   ....[22]....
        /*0b28*/ 	.word	0x000018e0
        /*0b2c*/ 	.word	0x000000ff
        /*0b30*/ 	.word	0x00028800
        /*0b34*/ 	.short	0x010a
        /*0b36*/ 	.byte	0x2a
	.zero		1


	//   ....[23]....
        /*0b38*/ 	.word	0x00001960
        /*0b3c*/ 	.word	0x00000000
        /*0b40*/ 	.word	0x00028830
        /*0b44*/ 	.short	0x010a
        /*0b46*/ 	.byte	0x3f
	.zero		1


	//   ....[24]....
        /*0b48*/ 	.word	0x000019b0
        /*0b4c*/ 	.word	0x00000000
        /*0b50*/ 	.word	0x00028830
        /*0b54*/ 	.short	0x010a
        /*0b56*/ 	.byte	0x3f
	.zero		1


	//   ....[25]....
        /*0b58*/ 	.word	0x00002520
        /*0b5c*/ 	.word	0x000000ff
        /*0b60*/ 	.word	0x00000000
        /*0b64*/ 	.short	0x0101
        /*0b66*/ 	.byte	0x06
	.zero		1


	//   ....[26]....
        /*0b68*/ 	.word	0x00004680
        /*0b6c*/ 	.word	0x000000ff
        /*0b70*/ 	.word	0x00028830
        /*0b74*/ 	.short	0x010a
        /*0b76*/ 	.byte	0x06
	.zero		1


	//   ....[27]....
        /*0b78*/ 	.word	0x000046c0
        /*0b7c*/ 	.word	0x000000ff
        /*0b80*/ 	.word	0x00028830
        /*0b84*/ 	.short	0x010a
        /*0b86*/ 	.byte	0x06
	.zero		1


	//   ....[28]....
        /*0b88*/ 	.word	0x00004a60
        /*0b8c*/ 	.word	0x000000ff
        /*0b90*/ 	.word	0x00028850
        /*0b94*/ 	.short	0x010a
        /*0b96*/ 	.byte	0x06
	.zero		1


	//   ....[29]....
        /*0b98*/ 	.word	0x00004aa0
        /*0b9c*/ 	.word	0x000000ff
        /*0ba0*/ 	.word	0x00028850
        /*0ba4*/ 	.short	0x010a
        /*0ba6*/ 	.byte	0x06
	.zero		1


	//   ....[30]....
        /*0ba8*/ 	.word	0x000053c0
        /*0bac*/ 	.word	0x000000ff
        /*0bb0*/ 	.word	0x00000000
        /*0bb4*/ 	.short	0x0101
        /*0bb6*/ 	.byte	0x07
	.zero		1


	//   ....[31]....
        /*0bb8*/ 	.word	0x000068b0
        /*0bbc*/ 	.word	0x000000ff
        /*0bc0*/ 	.word	0x00000000
        /*0bc4*/ 	.short	0x0101
        /*0bc6*/ 	.byte	0x07
	.zero		1


	//   ....[32]....
        /*0bc8*/ 	.word	0x00006ee0
        /*0bcc*/ 	.word	0x000000ff
        /*0bd0*/ 	.word	0x00028850
        /*0bd4*/ 	.short	0x010a
        /*0bd6*/ 	.byte	0x05
	.zero		1


	//   ....[33]....
        /*0bd8*/ 	.word	0x00006f20
        /*0bdc*/ 	.word	0x000000ff
        /*0be0*/ 	.word	0x00028850
        /*0be4*/ 	.short	0x010a
        /*0be6*/ 	.byte	0x05
	.zero		1


	//   ....[34]....
        /*0be8*/ 	.word	0x000074f0
        /*0bec*/ 	.word	0x000000ff
        /*0bf0*/ 	.word	0x00000000
        /*0bf4*/ 	.short	0x0101
        /*0bf6*/ 	.byte	0x04
	.zero		1


	//   ....[35]....
        /*0bf8*/ 	.word	0x00008ab0
        /*0bfc*/ 	.word	0x00000011
        /*0c00*/ 	.word	0x00000000
        /*0c04*/ 	.short	0x0101
        /*0c06*/ 	.byte	0x3f
	.zero		1


	//   ....[36]....
        /*0c08*/ 	.word	0x00008f50
        /*0c0c*/ 	.word	0x00000011
        /*0c10*/ 	.word	0x00000000
        /*0c14*/ 	.short	0x0101
        /*0c16*/ 	.byte	0x3f
	.zero		1


	//   ....[37]....
        /*0c18*/ 	.word	0x0000c330
        /*0c1c*/ 	.word	0x00000007
        /*0c20*/ 	.word	0x00028840
        /*0c24*/ 	.short	0x010a
        /*0c26*/ 	.byte	0x3f
	.zero		1


	//   ....[38]....
        /*0c28*/ 	.word	0x0000ca90
        /*0c2c*/ 	.word	0x00000007
        /*0c30*/ 	.word	0x00028830
        /*0c34*/ 	.short	0x0107
        /*0c36*/ 	.byte	0x3f
	.zero		1


	//   ....[39]....
        /*0c38*/ 	.word	0x0000cb60
        /*0c3c*/ 	.word	0x00000007
        /*0c40*/ 	.word	0x00028830
        /*0c44*/ 	.short	0x0101
        /*0c46*/ 	.byte	0x3f
	.zero		1


	//   ....[40]....
        /*0c48*/ 	.word	0x0000d620
        /*0c4c*/ 	.word	0x00000016
        /*0c50*/ 	.word	0x00028800
        /*0c54*/ 	.short	0x0107
        /*0c56*/ 	.byte	0x3f
	.zero		1


	//   ....[41]....
        /*0c58*/ 	.word	0x0000d730
        /*0c5c*/ 	.word	0x00000016
        /*0c60*/ 	.word	0x00028800
        /*0c64*/ 	.short	0x0101
        /*0c66*/ 	.byte	0x3f
	.zero		1


	//   ....[42]....
        /*0c68*/ 	.word	0x0000d750
        /*0c6c*/ 	.word	0x00000016
        /*0c70*/ 	.word	0x00028820
        /*0c74*/ 	.short	0x010a
        /*0c76*/ 	.byte	0x3f
	.zero		1


	//   ....[43]....
        /*0c78*/ 	.word	0x0000dad0
        /*0c7c*/ 	.word	0x00000006
        /*0c80*/ 	.word	0x00028840
        /*0c84*/ 	.short	0x010a
        /*0c86*/ 	.byte	0x3f
	.zero		1


	//   ....[44]....
        /*0c88*/ 	.word	0x0000dfd0
        /*0c8c*/ 	.word	0x00000006
        /*0c90*/ 	.word	0x00028830
        /*0c94*/ 	.short	0x0107
        /*0c96*/ 	.byte	0x3f
	.zero		1


	//   ....[45]....
        /*0c98*/ 	.word	0x0000e090
        /*0c9c*/ 	.word	0x00000006
        /*0ca0*/ 	.word	0x00028830
        /*0ca4*/ 	.short	0x0101
        /*0ca6*/ 	.byte	0x3f
	.zero		1


	//   ....[46]....
        /*0ca8*/ 	.word	0x0000e0f0
        /*0cac*/ 	.word	0x00000006
        /*0cb0*/ 	.word	0x00028860
        /*0cb4*/ 	.short	0x010a
        /*0cb6*/ 	.byte	0x3f
	.zero		1


	//   ....[47]....
        /*0cb8*/ 	.word	0x0000e690
        /*0cbc*/ 	.word	0x00000006
        /*0cc0*/ 	.word	0x00028850
        /*0cc4*/ 	.short	0x0107
        /*0cc6*/ 	.byte	0x3f
	.zero		1


	//   ....[48]....
        /*0cc8*/ 	.word	0x0000e7c0
        /*0ccc*/ 	.word	0x00000006
        /*0cd0*/ 	.word	0x00028850
        /*0cd4*/ 	.short	0x0101
        /*0cd6*/ 	.byte	0x3f
	.zero		1


	//   ....[49]....
        /*0cd8*/ 	.word	0x0000e9d0
        /*0cdc*/ 	.word	0x00000000
        /*0ce0*/ 	.word	0x00028860
        /*0ce4*/ 	.short	0x010a
        /*0ce6*/ 	.byte	0x3f
	.zero		1


	//   ....[50]....
        /*0ce8*/ 	.word	0x0000ef00
        /*0cec*/ 	.word	0x00000000
        /*0cf0*/ 	.word	0x00028850
        /*0cf4*/ 	.short	0x0107
        /*0cf6*/ 	.byte	0x3f
	.zero		1


	//   ....[51]....
        /*0cf8*/ 	.word	0x0000efc0
        /*0cfc*/ 	.word	0x00000000
        /*0d00*/ 	.word	0x00028850
        /*0d04*/ 	.short	0x0101
        /*0d06*/ 	.byte	0x3f
	.zero		1


	//   ....[52]....
        /*0d08*/ 	.word	0x0000fd00
        /*0d0c*/ 	.word	0x00000004
        /*0d10*/ 	.word	0x00028820
        /*0d14*/ 	.short	0x010a
        /*0d16*/ 	.byte	0x3f
	.zero		1


	//   ....[53]....
        /*0d18*/ 	.word	0x0000fe80
        /*0d1c*/ 	.word	0x00000005
        /*0d20*/ 	.word	0x00028840
        /*0d24*/ 	.short	0x010a
        /*0d26*/ 	.byte	0x3f
	.zero		1


	//   ....[54]....
        /*0d28*/ 	.word	0x0000ff20
        /*0d2c*/ 	.word	0x00000019
        /*0d30*/ 	.word	0x00028840
        /*0d34*/ 	.short	0x010a
        /*0d36*/ 	.byte	0x3f
	.zero		1


	//   ....[55]....
        /*0d38*/ 	.word	0x0000ff60
        /*0d3c*/ 	.word	0x00000005
        /*0d40*/ 	.word	0x00028860
        /*0d44*/ 	.short	0x010a
        /*0d46*/ 	.byte	0x3f
	.zero		1


	//   ....[56]....
        /*0d48*/ 	.word	0x0000ffa0
        /*0d4c*/ 	.word	0x00000019
        /*0d50*/ 	.word	0x00028860
        /*0d54*/ 	.short	0x010a
        /*0d56*/ 	.byte	0x3f
	.zero		1


	//   ....[57]....
        /*0d58*/ 	.word	0x00010010
        /*0d5c*/ 	.word	0x00000003
        /*0d60*/ 	.word	0x00028800
        /*0d64*/ 	.short	0x010a
        /*0d66*/ 	.byte	0x3f
	.zero		1


	//   ....[58]....
        /*0d68*/ 	.word	0x00010060
        /*0d6c*/ 	.word	0x00000000
        /*0d70*/ 	.word	0x00028830
        /*0d74*/ 	.short	0x010a
        /*0d76*/ 	.byte	0x3f
	.zero		1


	//   ....[59]....
        /*0d78*/ 	.word	0x000100c0
        /*0d7c*/ 	.word	0x00000008
        /*0d80*/ 	.word	0x00028830
        /*0d84*/ 	.short	0x010a
        /*0d86*/ 	.byte	0x3f
	.zero		1


	//   ....[60]....
        /*0d88*/ 	.word	0x00010120
        /*0d8c*/ 	.word	0x00000008
        /*0d90*/ 	.word	0x00028850
        /*0d94*/ 	.short	0x010a
        /*0d96*/ 	.byte	0x3f
	.zero		1


	//   ....[61]....
        /*0d98*/ 	.word	0x00010180
        /*0d9c*/ 	.word	0x00000005
        /*0da0*/ 	.word	0x00028850
        /*0da4*/ 	.short	0x010a
        /*0da6*/ 	.byte	0x3f
	.zero		1


	//   ....[62]....
        /*0da8*/ 	.word	0x000102a0
        /*0dac*/ 	.word	0x00000007
        /*0db0*/ 	.word	0x00028840
        /*0db4*/ 	.short	0x010a
        /*0db6*/ 	.byte	0x3f
	.zero		1


	//   ....[63]....
        /*0db8*/ 	.word	0x00011820
        /*0dbc*/ 	.word	0x00000016
        /*0dc0*/ 	.word	0x00028820
        /*0dc4*/ 	.short	0x010a
        /*0dc6*/ 	.byte	0x3f
	.zero		1


	//   ....[64]....
        /*0dc8*/ 	.word	0x00011870
        /*0dcc*/ 	.word	0x00000006
        /*0dd0*/ 	.word	0x00028840
        /*0dd4*/ 	.short	0x010a
        /*0dd6*/ 	.byte	0x3f
	.zero		1


	//   ....[65]....
        /*0dd8*/ 	.word	0x000121f0
        /*0ddc*/ 	.word	0x00000006
        /*0de0*/ 	.word	0x00028860
        /*0de4*/ 	.short	0x010a
        /*0de6*/ 	.byte	0x3f
	.zero		1


	//   ....[66]....
        /*0de8*/ 	.word	0x00012c60
        /*0dec*/ 	.word	0x00000000
        /*0df0*/ 	.word	0x00028860
        /*0df4*/ 	.short	0x010a
        /*0df6*/ 	.byte	0x3f
	.zero		1


	//   ....[67]....
        /*0df8*/ 	.word	0x00014080
        /*0dfc*/ 	.word	0x00000004
        /*0e00*/ 	.word	0x00028820
        /*0e04*/ 	.short	0x010a
        /*0e06*/ 	.byte	0x3f
	.zero		1


	//   ....[68]....
        /*0e08*/ 	.word	0x00014220
        /*0e0c*/ 	.word	0x00000005
        /*0e10*/ 	.word	0x00028840
        /*0e14*/ 	.short	0x010a
        /*0e16*/ 	.byte	0x3f
	.zero		1


	//   ....[69]....
        /*0e18*/ 	.word	0x00014270
        /*0e1c*/ 	.word	0x00000019
        /*0e20*/ 	.word	0x00028840
        /*0e24*/ 	.short	0x010a
        /*0e26*/ 	.byte	0x3f
	.zero		1


	//   ....[70]....
        /*0e28*/ 	.word	0x000142c0
        /*0e2c*/ 	.word	0x00000005
        /*0e30*/ 	.word	0x00028860
        /*0e34*/ 	.short	0x010a
        /*0e36*/ 	.byte	0x3f
	.zero		1


	//----- nvinfo : EIATTR_NUM_MBARRIERS
	.align		4
.L_885:
        /*0e38*/ 	.byte	0x03, 0x38
        /*0e3a*/ 	.short	0x0016


	//----- nvinfo : EIATTR_EXIT_INSTR_OFFSETS
	.align		4
        /*0e3c*/ 	.byte	0x04, 0x1c
        /*0e3e*/ 	.short	(.L_887 - .L_886)


	//   ....[0]....
.L_886:
        /*0e40*/ 	.word	0x000009a0


	//   ....[1]....
        /*0e44*/ 	.word	0x0000a560


	//   ....[2]....
        /*0e48*/ 	.word	0x0000fff0


	//----- nvinfo : EIATTR_MAX_THREADS
	.align		4
.L_887:
        /*0e4c*/ 	.byte	0x04, 0x05
        /*0e4e*/ 	.short	(.L_889 - .L_888)
.L_888:
        /*0e50*/ 	.word	0x00000180
        /*0e54*/ 	.word	0x00000001
        /*0e58*/ 	.word	0x00000001


	//----- nvinfo : EIATTR_CRS_STACK_SIZE
	.align		4
.L_889:
        /*0e5c*/ 	.byte	0x04, 0x1e
        /*0e5e*/ 	.short	(.L_891 - .L_890)
.L_890:
        /*0e60*/ 	.word	0x00000000


	//----- nvinfo : EIATTR_CBANK_PARAM_SIZE
	.align		4
.L_891:
        /*0e64*/ 	.byte	0x03, 0x19
        /*0e66*/ 	.short	0x0af0


	//----- nvinfo : EIATTR_PARAM_CBANK
	.align		4
        /*0e68*/ 	.byte	0x04, 0x0a
        /*0e6a*/ 	.short	(.L_893 - .L_892)
	.align		4
.L_892:
        /*0e6c*/ 	.word	index@(.nv.constant0._ZN7cutlass13device_kernelIN5flash11enable_sm90INS1_16FlashAttnFwdSm90INS1_25CollectiveMainloopFwdSm90ILi2EN4cute5tupleIJNS5_1CILi1EEES8_S8_EEENS6_IJNS7_ILi128EEESA_SA_EEELi128ENS_10bfloat16_tEfNS_4arch4Sm90ELb0ELb0ELb1ELb1ELb1ELb0ELb0ELb1ELb1ELb1ELb1ELb0EEENS1_21CollectiveEpilogueFwdISB_S9_SC_SE_Li256ELb1ELb1ELb1ELb0EEENS1_36VarlenDynamicPersistentTileSchedulerILi128ELi128ELi256ELi128ELb1ELb1ELb1ELb0ELb1ELb1EEEEEEEEEvNT_6ParamsE)
        /*0e70*/ 	.short	0x0210
        /*0e72*/ 	.short	0x0af0


	//----- nvinfo : EIATTR_SW_WAR
	.align		4
.L_893:
        /*0e74*/ 	.byte	0x04, 0x36
        /*0e76*/ 	.short	(.L_895 - .L_894)
.L_894:
        /*0e78*/ 	.word	0x00000008
.L_895:


//--------------------- .nv.info._ZN7cutlass13device_kernelIN5flash11enable_sm90INS1_16FlashAttnFwdSm90INS1_25CollectiveMainloopFwdSm90ILi2EN4cute5tupleIJNS5_1CILi1EEES8_S8_EEENS6_IJNS7_ILi128EEESA_SA_EEELi128ENS_10bfloat16_tEfNS_4arch4Sm90ELb0ELb0ELb1ELb1ELb1ELb1ELb0ELb1ELb1ELb1ELb1ELb0EEENS1_21CollectiveEpilogueFwdISB_S9_SC_SE_Li256ELb1ELb1ELb1ELb0EEENS1_36VarlenDynamicPersistentTileSchedulerILi128ELi128ELi256ELi128ELb1ELb1ELb1ELb0ELb1ELb1EEEEEEEEEvNT_6ParamsE --------------------------
	.section	.nv.info._ZN7cutlass13device_kernelIN5flash11enable_sm90INS1_16FlashAttnFwdSm90INS1_25CollectiveMainloopFwdSm90ILi2EN4cute5tupleIJNS5_1CILi1EEES8_S8_EEENS6_IJNS7_ILi128EEESA_SA_EEELi128ENS_10bfloat16_tEfNS_4arch4Sm90ELb0ELb0ELb1ELb1ELb1ELb1ELb0ELb1ELb1ELb1ELb1ELb0EEENS1_21CollectiveEpilogueFwdISB_S9_SC_SE_Li256ELb1ELb1ELb1ELb0EEENS1_36VarlenDynamicPersistentTileSchedulerILi128ELi128ELi256ELi128ELb1ELb1ELb1ELb0ELb1ELb1EEEEEEEEEvNT_6ParamsE,"",@"SHT_CUDA_INFO"
	.sectionflags	@""
	.align	4


	//----- nvinfo : EIATTR_CUDA_API_VERSION
	.align		4
        /*0000*/ 	.byte	0x04, 0x37
        /*0002*/ 	.short	(.L_897 - .L_896)
.L_896:
        /*0004*/ 	.word	0x00000082


	//----- nvinfo : EIATTR_KPARAM_INFO
	.align		4
.L_897:
        /*0008*/ 	.byte	0x04, 0x17
        /*000a*/ 	.short	(.L_899 - .L_898)
.L_898:
        /*000c*/ 	.word	0x00000000
        /*0010*/ 	.short	0x0000
        /*0012*/ 	.short	0x0070
        /*0014*/ 	.byte	0x00, 0xf0, 0x01, 0x2a


	//----- nvinfo : EIATTR_SPARSE_MMA_MASK
	.align		4
.L_899:
        /*0018*/ 	.byte	0x03, 0x50
        /*001a*/ 	.short	0x0000


	//----- nvinfo : EIATTR_MAXREG_COUNT
	.align		4
        /*001c*/ 	.byte	0x03, 0x1b
        /*001e*/ 	.short	0x00a8


	//----- nvinfo : EIATTR_NUM_BARRIERS
	.align		4
        /*0020*/ 	.byte	0x02, 0x4c
        /*0022*/ 	.byte	0x10
	.zero		1


	//----- nvinfo : EIATTR_EXTERNS
	.align		4
        /*0024*/ 	.byte	0x04, 0x0f
        /*0026*/ 	.short	(.L_901 - .L_900)


	//   ....[0]....
	.align		4
.L_900:
        /*0028*/ 	.word	index@(__assertfail)


	//----- nvinfo : EIATTR_ANNOTATIONS
	.align		4
.L_901:
        /*002c*/ 	.byte	0x04, 0x55
        /*002e*/ 	.short	(.L_903 - .L_902)


	//   ....[0]....
.L_902:
        /* <DEDUP_REMOVED lines=25> */


	//----- nvinfo : EIATTR_MERCURY_ISA_VERSION
	.align		4
.L_903:
        /*01a8*/ 	.byte	0x03, 0x5f
        /*01aa*/ 	.short	0x0101


	//----- nvinfo : EIATTR_UNUSED_LOAD_BYTE_OFFSET
	.align		4
        /*01ac*/ 	.byte	0x04, 0x44
        /*01ae*/ 	.short	(.L_905 - .L_904)


	//   ....[0]....
.L_904:
        /*01b0*/ 	.word	0x00000a70
        /*01b4*/ 	.word	0x0000fff0


	//   ....[1]....
        /*01b8*/ 	.word	0x00012eb0
        /*01bc*/ 	.word	0x0000fff0


	//----- nvinfo : EIATTR_INT_WARP_WIDE_INSTR_OFFSETS
	.align		4
.L_905:
        /*01c0*/ 	.byte	0x04, 0x31
        /*01c2*/ 	.short	(.L_907 - .L_906)


	//   ....[0]....
.L_906:
        /*01c4*/ 	.word	0x00000130


	//   ....[1]....
        /*01c8*/ 	.word	0x00000170


	//   ....[2]....
        /*01cc*/ 	.word	0x000001e0


	//   ....[3]....
        /*01d0*/ 	.word	0x000186e0


	//   ....[4]....
        /*01d4*/ 	.word	0x00018770


	//   ....[5]....
        /*01d8*/ 	.word	0x0001b5c0


	//   ....[6]....
        /*01dc*/ 	.word	0x0001b650


	//----- nvinfo : EIATTR_COOP_GROUP_MASK_REGIDS
	.align		4
.L_907:
        /*01e0*/ 	.byte	0x04, 0x29
        /*01e2*/ 	.short	(.L_909 - .L_908)


	//   ....[0]....
.L_908:
        /*01e4*/ 	.word	0xffffffff


	//   ....[1]....
        /*01e8*/ 	.word	0xffffffff


	//   ....[2]....
        /*01ec*/ 	.word	0xffffffff


	//   ....[3]....
        /*01f0*/ 	.word	0xffffffff


	//   ....[4]....
        /*01f4*/ 	.word	0xffffffff


	//   ....[5]....
        /*01f8*/ 	.word	0xffffffff


	//   ....[6]....
        /*01fc*/ 	.word	0xffffffff


	//   ....[7]....
        /*0200*/ 	.word	0xffffffff


	//   ....[8]....
        /*0204*/ 	.word	0xffffffff


	//   ....[9]....
        /*0208*/ 	.word	0xffffffff


	//   ....[10]....
        /*020c*/ 	.word	0xffffffff


	//   ....[11]....
        /*0210*/ 	.word	0xffffffff


	//   ....[12]....
        /*0214*/ 	.word	0xffffffff


	//   ....[13]....
        /*0218*/ 	.word	0xffffffff


	//   ....[14]....
        /*021c*/ 	.word	0xffffffff


	//   ....[15]....
        /*0220*/ 	.word	0xffffffff


	//   ....[16]....
        /*0224*/ 	.word	0xffffffff


	//   ....[17]....
        /*0228*/ 	.word	0xffffffff


	//   ....[18]....
        /*022c*/ 	.word	0xffffffff


	//   ....[19]....
        /*0230*/ 	.word	0xffffffff


	//   ....[20]....
        /*0234*/ 	.word	0xffffffff


	//   ....[21]....
        /*0238*/ 	.word	0xffffffff


	//   ....[22]....
        /*023c*/ 	.word	0xffffffff


	//   ....[23]....
        /*0240*/ 	.word	0xffffffff


	//   ....[24]....
        /*0244*/ 	.word	0xffffffff


	//   ....[25]....
        /*0248*/ 	.word	0xffffffff


	//   ....[26]....
        /*024c*/ 	.word	0xffffffff


	//   ....[27]....
        /*0250*/ 	.word	0xffffffff


	//   ....[28]....
        /*0254*/ 	.word	0xffffffff


	//   ....[29]....
        /*0258*/ 	.word	0xffffffff


	//   ....[30]....
        /*025c*/ 	.word	0xffffffff


	//   ....[31]....
        /*0260*/ 	.word	0xffffffff


	//   ....[32]....
        /*0264*/ 	.word	0xffffffff


	//   ....[33]....
        /*0268*/ 	.word	0xffffffff


	//   ....[34]....
        /*026c*/ 	.word	0xffffffff


	//   ....[35]....
        /*0270*/ 	.word	0xffffffff


	//   ....[36]....
        /*0274*/ 	.word	0xffffffff


	//   ....[37]....
        /*0278*/ 	.word	0xffffffff


	//   ....[38]....
        /*027c*/ 	.word	0xffffffff


	//   ....[39]....
        /*0280*/ 	.word	0xffffffff


	//   ....[40]....
        /*0284*/ 	.word	0xffffffff


	//   ....[41]....
        /*0288*/ 	.word	0xffffffff


	//   ....[42]....
        /*028c*/ 	.word	0xffffffff


	//   ....[43]....
        /*0290*/ 	.word	0xffffffff


	//   ....[44]....
        /*0294*/ 	.word	0xffffffff


	//   ....[45]....
        /*0298*/ 	.word	0xffffffff


	//   ....[46]....
        /*029c*/ 	.word	0xffffffff


	//   ....[47]....
        /*02a0*/ 	.word	0xffffffff


	//   ....[48]....
        /*02a4*/ 	.word	0xffffffff


	//   ....[49]....
        /*02a8*/ 	.word	0xffffffff


	//   ....[50]....
        /*02ac*/ 	.word	0xffffffff


	//   ....[51]....
        /*02b0*/ 	.word	0xffffffff


	//   ....[52]....
        /*02b4*/ 	.word	0xffffffff


	//   ....[53]....
        /*02b8*/ 	.word	0xffffffff


	//   ....[54]....
        /*02bc*/ 	.word	0xffffffff


	//   ....[55]....
        /*02c0*/ 	.word	0xffffffff


	//   ....[56]....
        /*02c4*/ 	.word	0xffffffff


	//   ....[57]....
        /*02c8*/ 	.word	0xffffffff


	//   ....[58]....
        /*02cc*/ 	.word	0xffffffff


	//   ....[59]....
        /*02d0*/ 	.word	0xffffffff


	//   ....[60]....
        /*02d4*/ 	.word	0xffffffff


	//   ....[61]....
        /*02d8*/ 	.word	0xffffffff


	//   ....[62]....
        /*02dc*/ 	.word	0xffffffff


	//   ....[63]....
        /*02e0*/ 	.word	0xffffffff


	//   ....[64]....
        /*02e4*/ 	.word	0xffffffff


	//   ....[65]....
        /*02e8*/ 	.word	0xffffffff


	//   ....[66]....
        /*02ec*/ 	.word	0xffffffff


	//   ....[67]....
        /*02f0*/ 	.word	0xffffffff


	//   ....[68]....
        /*02f4*/ 	.word	0xffffffff


	//   ....[69]....
        /*02f8*/ 	.word	0xffffffff


	//   ....[70]....
        /*02fc*/ 	.word	0xffffffff


	//   ....[71]....
        /*0300*/ 	.word	0xffffffff


	//   ....[72]....
        /*0304*/ 	.word	0xffffffff


	//   ....[73]....
        /*0308*/ 	.word	0xffffffff


	//   ....[74]....
        /*030c*/ 	.word	0xffffffff


	//   ....[75]....
        /*0310*/ 	.word	0xffffffff


	//   ....[76]....
        /*0314*/ 	.word	0xffffffff


	//   ....[77]....
        /*0318*/ 	.word	0xffffffff


	//   ....[78]....
        /*031c*/ 	.word	0xffffffff


	//   ....[79]....
        /*0320*/ 	.word	0xffffffff


	//   ....[80]....
        /*0324*/ 	.word	0xffffffff


	//   ....[81]....
        /*0328*/ 	.word	0xffffffff


	//   ....[82]....
        /*032c*/ 	.word	0xffffffff


	//   ....[83]....
        /*0330*/ 	.word	0xffffffff


	//   ....[84]....
        /*0334*/ 	.word	0xffffffff


	//   ....[85]....
        /*0338*/ 	.word	0xffffffff


	//   ....[86]....
        /*033c*/ 	.word	0xffffffff


	//   ....[87]....
        /*0340*/ 	.word	0xffffffff


	//   ....[88]....
        /*0344*/ 	.word	0xffffffff


	//   ....[89]....
        /*0348*/ 	.word	0xffffffff


	//   ....[90]....
        /*034c*/ 	.word	0xffffffff


	//   ....[91]....
        /*0350*/ 	.word	0xffffffff


	//   ....[92]....
        /*0354*/ 	.word	0xffffffff


	//   ....[93]....
        /*0358*/ 	.word	0xffffffff


	//   ....[94]....
        /*035c*/ 	.word	0xffffffff


	//   ....[95]....
        /*0360*/ 	.word	0xffffffff


	//   ....[96]....
        /*0364*/ 	.word	0xffffffff


	//   ....[97]....
        /*0368*/ 	.word	0xffffffff


	//   ....[98]....
        /*036c*/ 	.word	0xffffffff


	//   ....[99]....
        /*0370*/ 	.word	0xffffffff


	//   ....[100]....
        /*0374*/ 	.word	0xffffffff


	//   ....[101]....
        /*0378*/ 	.word	0xffffffff


	//   ....[102]....
        /*037c*/ 	.word	0xffffffff


	//   ....[103]....
        /*0380*/ 	.word	0xffffffff


	//   ....[104]....
        /*0384*/ 	.word	0xffffffff


	//   ....[105]....
        /*0388*/ 	.word	0xffffffff


	//   ....[106]....
        /*038c*/ 	.word	0xffffffff


	//   ....[107]....
        /*0390*/ 	.word	0xffffffff


	//   ....[108]....
        /*0394*/ 	.word	0xffffffff


	//   ....[109]....
        /*0398*/ 	.word	0xffffffff


	//   ....[110]....
        /*039c*/ 	.word	0xffffffff


	//   ....[111]....
        /*03a0*/ 	.word	0xffffffff


	//   ....[112]....
        /*03a4*/ 	.word	0xffffffff


	//   ....[113]....
        /*03a8*/ 	.word	0xffffffff


	//   ....[114]....
        /*03ac*/ 	.word	0xffffffff


	//   ....[115]....
        /*03b0*/ 	.word	0xffffffff


	//   ....[116]....
        /*03b4*/ 	.word	0xffffffff


	//   ....[117]....
        /*03b8*/ 	.word	0xffffffff


	//   ....[118]....
        /*03bc*/ 	.word	0xffffffff


	//   ....[119]....
        /*03c0*/ 	.word	0xffffffff


	//   ....[120]....
        /*03c4*/ 	.word	0xffffffff


	//   ....[121]....
        /*03c8*/ 	.word	0xffffffff


	//   ....[122]....
        /*03cc*/ 	.word	0xffffffff


	//   ....[123]....
        /*03d0*/ 	.word	0xffffffff


	//   ....[124]....
        /*03d4*/ 	.word	0xffffffff


	//   ....[125]....
        /*03d8*/ 	.word	0xffffffff


	//   ....[126]....
        /*03dc*/ 	.word	0xffffffff


	//   ....[127]....
        /*03e0*/ 	.word	0xffffffff


	//   ....[128]....
        /*03e4*/ 	.word	0xffffffff


	//   ....[129]....
        /*03e8*/ 	.word	0xffffffff


	//   ....[130]....
        /*03ec*/ 	.word	0xffffffff


	//   ....[131]....
        /*03f0*/ 	.word	0xffffffff


	//   ....[132]....
        /*03f4*/ 	.word	0xffffffff


	//   ....[133]....
        /*03f8*/ 	.word	0xffffffff


	//   ....[134]....
        /*03fc*/ 	.word	0xffffffff


	//   ....[135]....
        /*0400*/ 	.word	0xffffffff


	//   ....[136]....
        /*0404*/ 	.word	0xffffffff


	//   ....[137]....
        /*0408*/ 	.word	0xffffffff


	//   ....[138]....
        /*040c*/ 	.word	0xffffffff


	//   ....[139]....
        /*0410*/ 	.word	0xffffffff


	//   ....[140]....
        /*0414*/ 	.word	0xffffffff


	//   ....[141]....
        /*0418*/ 	.word	0xffffffff


	//   ....[142]....
        /*041c*/ 	.word	0xffffffff


	//   ....[143]....
        /*0420*/ 	.word	0xffffffff


	//   ....[144]....
        /*0424*/ 	.word	0xffffffff


	//   ....[145]....
        /*0428*/ 	.word	0xffffffff


	//   ....[146]....
        /*042c*/ 	.word	0xffffffff


	//   ....[147]....
        /*0430*/ 	.word	0xffffffff


	//   ....[148]....
        /*0434*/ 	.word	0xffffffff


	//   ....[149]....
        /*0438*/ 	.word	0xffffffff


	//   ....[150]....
        /*043c*/ 	.word	0xffffffff


	//   ....[151]....
        /*0440*/ 	.word	0xffffffff


	//   ....[152]....
        /*0444*/ 	.word	0xffffffff


	//   ....[153]....
        /*0448*/ 	.word	0xffffffff


	//   ....[154]....
        /*044c*/ 	.word	0xffffffff


	//   ....[155]....
        /*0450*/ 	.word	0xffffffff


	//   ....[156]....
        /*0454*/ 	.word	0xffffffff


	//   ....[157]....
        /*0458*/ 	.word	0xffffffff


	//   ....[158]....
        /*045c*/ 	.word	0xffffffff


	//   ....[159]....
        /*0460*/ 	.word	0xffffffff


	//   ....[160]....
        /*0464*/ 	.word	0xffffffff


	//   ....[161]....
        /*0468*/ 	.word	0xffffffff


	//   ....[162]....
        /*046c*/ 	.word	0xffffffff


	//   ....[163]....
        /*0470*/ 	.word	0xffffffff


	//   ....[164]....
        /*0474*/ 	.word	0xffffffff


	//   ....[165]....
        /*0478*/ 	.word	0xffffffff


	//   ....[166]....
        /*047c*/ 	.word	0xffffffff


	//   ....[167]....
        /*0480*/ 	.word	0xffffffff


	//   ....[168]....
        /*0484*/ 	.word	0xffffffff


	//   ....[169]....
        /*0488*/ 	.word	0xffffffff


	//   ....[170]....
        /*048c*/ 	.word	0xffffffff


	//   ....[171]....
        /*0490*/ 	.word	0xffffffff


	//   ....[172]....
        /*0494*/ 	.word	0xffffffff


	//   ....[173]....
        /*0498*/ 	.word	0xffffffff


	//   ....[174]....
        /*049c*/ 	.word	0xffffffff


	//   ....[175]....
        /*04a0*/ 	.word	0xffffffff


	//   ....[176]....
        /*04a4*/ 	.word	0xffffffff


	//   ....[177]....
        /*04a8*/ 	.word	0xffffffff


	//   ....[178]....
        /*04ac*/ 	.word	0xffffffff


	//   ....[179]....
        /*04b0*/ 	.word	0xffffffff


	//   ....[180]....
        /*04b4*/ 	.word	0xffffffff


	//   ....[181]....
        /*04b8*/ 	.word	0xffffffff


	//   ....[182]....
        /*04bc*/ 	.word	0xffffffff


	//   ....[183]....
        /*04c0*/ 	.word	0xffffffff


	//   ....[184]....
        /*04c4*/ 	.word	0xffffffff


	//   ....[185]....
        /*04c8*/ 	.word	0xffffffff


	//   ....[186]....
        /*04cc*/ 	.word	0xffffffff


	//   ....[187]....
        /*04d0*/ 	.word	0xffffffff


	//   ....[188]....
        /*04d4*/ 	.word	0xffffffff


	//   ....[189]....
        /*04d8*/ 	.word	0xffffffff


	//   ....[190]....
        /*04dc*/ 	.word	0xffffffff


	//   ....[191]....
        /*04e0*/ 	.word	0xffffffff


	//   ....[192]....
        /*04e4*/ 	.word	0xffffffff


	//   ....[193]....
        /*04e8*/ 	.word	0xffffffff


	//   ....[194]....
        /*04ec*/ 	.word	0xffffffff


	//   ....[195]....
        /*04f0*/ 	.word	0xffffffff


	//   ....[196]....
        /*04f4*/ 	.word	0xffffffff


	//   ....[197]....
        /*04f8*/ 	.word	0xffffffff


	//   ....[198]....
        /*04fc*/ 	.word	0xffffffff


	//   ....[199]....
        /*0500*/ 	.word	0xffffffff


	//   ....[200]....
        /*0504*/ 	.word	0xffffffff


	//   ....[201]....
        /*0508*/ 	.word	0x0500000f


	//   ....[202]....
        /*050c*/ 	.word	0x0500000f


	//   ....[203]....
        /*0510*/ 	.word	0x0500000f


	//   ....[204]....
        /*0514*/ 	.word	0x0500000f


	//   ....[205]....
        /*0518*/ 	.word	0x0500000f


	//   ....[206]....
        /*051c*/ 	.word	0x0500000f


	//   ....[207]....
        /*0520*/ 	.word	0x0500000f


	//   ....[208]....
        /*0524*/ 	.word	0x0500000f


	//   ....[209]....
        /*0528*/ 	.word	0x0500000f


	//   ....[210]....
        /*052c*/ 	.word	0x0500000f


	//   ....[211]....
        /*0530*/ 	.word	0x0500000f


	//   ....[212]....
        /*0534*/ 	.word	0x0500000f


	//   ....[213]....
        /*0538*/ 	.word	0x0500000f


	//   ....[214]....
        /*053c*/ 	.word	0x0500000f


	//   ....[215]....
        /*0540*/ 	.word	0x0500000f


	//   ....[216]....
        /*0544*/ 	.word	0x0500000f


	//   ....[217]....
        /*0548*/ 	.word	0x0500000f


	//   ....[218]....
        /*054c*/ 	.word	0x0500000f


	//   ....[219]....
        /*0550*/ 	.word	0x0500000f


	//   ....[220]....
        /*0554*/ 	.word	0x0500000f


	//   ....[221]....
        /*0558*/ 	.word	0x0500000f


	//   ....[222]....
        /*055c*/ 	.word	0x0500000f


	//   ....[223]....
        /*0560*/ 	.word	0x0500000f


	//   ....[224]....
        /*0564*/ 	.word	0x0500000f


	//   ....[225]....
        /*0568*/ 	.word	0x0500000f


	//   ....[226]....
        /*056c*/ 	.word	0x0500000f


	//   ....[227]....
        /*0570*/ 	.word	0x0500000f


	//   ....[228]....
        /*0574*/ 	.word	0x0500000f


	//   ....[229]....
        /*0578*/ 	.word	0x0500000f


	//   ....[230]....
        /*057c*/ 	.word	0x0500000f


	//   ....[231]....
        /*0580*/ 	.word	0x0500000f


	//   ....[232]....
        /*0584*/ 	.word	0x0500000f


	//   ....[233]....
        /*0588*/ 	.word	0x0500000f


	//   ....[234]....
        /*058c*/ 	.word	0x0500000f


	//   ....[235]....
        /*0590*/ 	.word	0x0500000f


	//   ....[236]....
        /*0594*/ 	.word	0x0500000f


	//   ....[237]....
        /*0598*/ 	.word	0x0500000f


	//   ....[238]....
        /*059c*/ 	.word	0x0500000f


	//   ....[239]....
        /*05a0*/ 	.word	0x0500000f


	//   ....[240]....
        /*05a4*/ 	.word	0x0500000f


	//   ....[241]....
        /*05a8*/ 	.word	0x0500000f


	//   ....[242]....
        /*05ac*/ 	.word	0x0500000f


	//   ....[243]....
        /*05b0*/ 	.word	0x0500000f


	//   ....[244]....
        /*05b4*/ 	.word	0x0500000f


	//   ....[245]....
        /*05b8*/ 	.word	0x0500000f


	//   ....[246]....
        /*05bc*/ 	.word	0x0500000f


	//   ....[247]....
        /*05c0*/ 	.word	0x0500000f


	//   ....[248]....
        /*05c4*/ 	.word	0x0500000f


	//   ....[249]....
        /*05c8*/ 	.word	0x0500000f


	//   ....[250]....
        /*05cc*/ 	.word	0x0500000f


	//   ....[251]....
        /*05d0*/ 	.word	0x0500000f


	//   ....[252]....
        /*05d4*/ 	.word	0x0500000f


	//   ....[253]....
        /*05d8*/ 	.word	0x0500000f


	//   ....[254]....
        /*05dc*/ 	.word	0x0500000f


	//   ....[255]....
        /*05e0*/ 	.word	0x0500000f


	//   ....[0]....
        /*05e4*/ 	.word	0x0500000f


	//   ....[1]....
        /*05e8*/ 	.word	0x0500000f


	//   ....[2]....
        /*05ec*/ 	.word	0x0500000f


	//   ....[3]....
        /*05f0*/ 	.word	0x0500000f


	//   ....[4]....
        /*05f4*/ 	.word	0x0500000f


	//   ....[5]....
        /*05f8*/ 	.word	0x0500000f


	//   ....[6]....
        /*05fc*/ 	.word	0x0500000f


	//   ....[7]....
        /*0600*/ 	.word	0x0500000f


	//   ....[8]....
        /*0604*/ 	.word	0x0500000f


	//   ....[9]....
        /*0608*/ 	.word	0x0500000f


	//   ....[10]....
        /*060c*/ 	.word	0x0500000f


	//   ....[11]....
        /*0610*/ 	.word	0x0500000f


	//   ....[12]....
        /*0614*/ 	.word	0x0500000f


	//   ....[13]....
        /*0618*/ 	.word	0x0500000f


	//   ....[14]....
        /*061c*/ 	.word	0x0500000f


	//   ....[15]....
        /*0620*/ 	.word	0x0500000f


	//   ....[16]....
        /*0624*/ 	.word	0x0500000f


	//   ....[17]....
        /*0628*/ 	.word	0x0500000f


	//   ....[18]....
        /*062c*/ 	.word	0x0500000f


	//   ....[19]....
        /*0630*/ 	.word	0x0500000f


	//   ....[20]....
        /*0634*/ 	.word	0x0500000f


	//   ....[21]....
        /*0638*/ 	.word	0x0500000f


	//   ....[22]....
        /*063c*/ 	.word	0x0500000f


	//   ....[23]....
        /*0640*/ 	.word	0x0500000f


	//   ....[24]....
        /*0644*/ 	.word	0x0500000f


	//   ....[25]....
        /*0648*/ 	.word	0x0500000f


	//   ....[26]....
        /*064c*/ 	.word	0x0500000f


	//   ....[27]....
        /*0650*/ 	.word	0x0500000f


	//   ....[28]....
        /*0654*/ 	.word	0x0500000f


	//   ....[29]....
        /*0658*/ 	.word	0x0500000f


	//   ....[30]....
        /*065c*/ 	.word	0x0500000f


	//   ....[31]....
        /*0660*/ 	.word	0x0500000f


	//   ....[32]....
        /*0664*/ 	.word	0x0500000f


	//   ....[33]....
        /*0668*/ 	.word	0x0500000f


	//   ....[34]....
        /*066c*/ 	.word	0x0500000f


	//   ....[35]....
        /*0670*/ 	.word	0x0500000f


	//   ....[36]....
        /*0674*/ 	.word	0x0500000f


	//   ....[37]....
        /*0678*/ 	.word	0x0500000f


	//   ....[38]....
        /*067c*/ 	.word	0x0500000f


	//   ....[39]....
        /*0680*/ 	.word	0x0500000f


	//   ....[40]....
        /*0684*/ 	.word	0x0500000f


	//   ....[41]....
        /*0688*/ 	.word	0x0500000f


	//   ....[42]....
        /*068c*/ 	.word	0x0500000f


	//   ....[43]....
        /*0690*/ 	.word	0x0500000f


	//   ....[44]....
        /*0694*/ 	.word	0x0500000f


	//   ....[45]....
        /*0698*/ 	.word	0x0500000f


	//   ....[46]....
        /*069c*/ 	.word	0x0500000f


	//   ....[47]....
        /*06a0*/ 	.word	0x0500000f


	//   ....[48]....
        /*06a4*/ 	.word	0x0500000f


	//   ....[49]....
        /*06a8*/ 	.word	0x0500000f


	//   ....[50]....
        /*06ac*/ 	.word	0x0500000f


	//   ....[51]....
        /*06b0*/ 	.word	0x0500000f


	//   ....[52]....
        /*06b4*/ 	.word	0x0500000f


	//   ....[53]....
        /*06b8*/ 	.word	0x0500000f


	//   ....[54]....
        /*06bc*/ 	.word	0x0500000f


	//   ....[55]....
        /*06c0*/ 	.word	0x0500000f


	//   ....[56]....
        /*06c4*/ 	.word	0x0500000f


	//   ....[57]....
        /*06c8*/ 	.word	0x0500000f


	//   ....[58]....
        /*06cc*/ 	.word	0x0500000f


	//   ....[59]....
        /*06d0*/ 	.word	0x0500000f


	//   ....[60]....
        /*06d4*/ 	.word	0x0500000f


	//   ....[61]....
        /*06d8*/ 	.word	0x0500000f


	//   ....[62]....
        /*06dc*/ 	.word	0x0500000f


	//   ....[63]....
        /*06e0*/ 	.word	0x0500000f


	//   ....[64]....
        /*06e4*/ 	.word	0x0500000f


	//   ....[65]....
        /*06e8*/ 	.word	0x0500000f


	//   ....[66]....
        /*06ec*/ 	.word	0x0500000f


	//   ....[67]....
        /*06f0*/ 	.word	0x0500000f


	//   ....[68]....
        /*06f4*/ 	.word	0x0500000f


	//   ....[69]....
        /*06f8*/ 	.word	0x0500000f


	//   ....[70]....
        /*06fc*/ 	.word	0x0500000f


	//   ....[71]....
        /*0700*/ 	.word	0x0500000f


	//   ....[72]....
        /*0704*/ 	.word	0x0500000f


	//   ....[73]....
        /*0708*/ 	.word	0x0500000f


	//   ....[74]....
        /*070c*/ 	.word	0x0500000f


	//   ....[75]....
        /*0710*/ 	.word	0x0500000f


	//   ....[76]....
        /*0714*/ 	.word	0x0500000f


	//   ....[77]....
        /*0718*/ 	.word	0x0500000f


	//   ....[78]....
        /*071c*/ 	.word	0x0500000f


	//   ....[79]....
        /*0720*/ 	.word	0x0500000f


	//   ....[80]....
        /*0724*/ 	.word	0x0500000f


	//   ....[81]....
        /*0728*/ 	.word	0x0500000f


	//   ....[82]....
        /*072c*/ 	.word	0x0500000f


	//   ....[83]....
        /*0730*/ 	.word	0x0500000f


	//   ....[84]....
        /*0734*/ 	.word	0x0500000f


	//   ....[85]....
        /*0738*/ 	.word	0x0500000f


	//   ....[86]....
        /*073c*/ 	.word	0x0500000f


	//   ....[87]....
        /*0740*/ 	.word	0x0500000f


	//   ....[88]....
        /*0744*/ 	.word	0x0500000f


	//   ....[89]....
        /*0748*/ 	.word	0x0500000f


	//   ....[90]....
        /*074c*/ 	.word	0x0500000f


	//   ....[91]....
        /*0750*/ 	.word	0x0500000f


	//   ....[92]....
        /*0754*/ 	.word	0x0500000f


	//   ....[93]....
        /*0758*/ 	.word	0x0500000f


	//   ....[94]....
        /*075c*/ 	.word	0x0500000f


	//   ....[95]....
        /*0760*/ 	.word	0x0500000f


	//   ....[96]....
        /*0764*/ 	.word	0x0500000f


	//   ....[97]....
        /*0768*/ 	.word	0x0500000f


	//   ....[98]....
        /*076c*/ 	.word	0x0500000f


	//----- nvinfo : EIATTR_COOP_GROUP_INSTR_OFFSETS
	.align		4
.L_909:
        /*0770*/ 	.byte	0x04, 0x28
        /*0772*/ 	.short	(.L_911 - .L_910)


	//   ....[0]....
.L_910:
        /*0774*/ 	.word	0x00000070


	//   ....[1]....
        /*0778*/ 	.word	0x00000140


	//   ....[2]....
        /*077c*/ 	.word	0x00000190


	//   ....[3]....
        /*0780*/ 	.word	0x000003c0


	//   ....[4]....
        /*0784*/ 	.word	0x00000520


	//   ....[5]....
        /*0788*/ 	.word	0x00000640


	//   ....[6]....
        /*078c*/ 	.word	0x000007a0


	//   ....[7]....
        /*0790*/ 	.word	0x00003480


	//   ....[8]....
        /*0794*/ 	.word	0x00003490


	//   ....[9]....
        /*0798*/ 	.word	0x00003bf0


	//   ....[10]....
        /*079c*/ 	.word	0x00003c00


	//   ....[11]....
        /*07a0*/ 	.word	0x00004370


	//   ....[12]....
        /*07a4*/ 	.word	0x00004380


	//   ....[13]....
        /*07a8*/ 	.word	0x00004ae0


	//   ....[14]....
        /*07ac*/ 	.word	0x00004af0


	//   ....[15]....
        /*07b0*/ 	.word	0x00005c70


	//   ....[16]....
        /*07b4*/ 	.word	0x00005c80


	//   ....[17]....
        /*07b8*/ 	.word	0x00006470


	//   ....[18]....
        /*07bc*/ 	.word	0x00006480


	//   ....[19]....
        /*07c0*/ 	.word	0x00006c70


	//   ....[20]....
        /*07c4*/ 	.word	0x00006c80


	//   ....[21]....
        /*07c8*/ 	.word	0x00007460


	//   ....[22]....
        /*07cc*/ 	.word	0x00007470


	//   ....[23]....
        /*07d0*/ 	.word	0x00007e90


	//   ....[24]....
        /*07d4*/ 	.word	0x00007ea0


	//   ....[25]....
        /*07d8*/ 	.word	0x00007fb0


	//   ....[26]....
        /*07dc*/ 	.word	0x00007fc0


	//   ....[27]....
        /*07e0*/ 	.word	0x000080e0


	//   ....[28]....
        /*07e4*/ 	.word	0x000080f0


	//   ....[29]....
        /*07e8*/ 	.word	0x00008210


	//   ....[30]....
        /*07ec*/ 	.word	0x00008220


	//   ....[31]....
        /*07f0*/ 	.word	0x000085a0


	//   ....[32]....
        /*07f4*/ 	.word	0x000085c0


	//   ....[33]....
        /*07f8*/ 	.word	0x000086a0


	//   ....[34]....
        /*07fc*/ 	.word	0x000086c0


	//   ....[35]....
        /*0800*/ 	.word	0x000087a0


	//   ....[36]....
        /*0804*/ 	.word	0x000087c0


	//   ....[37]....
        /*0808*/ 	.word	0x000088a0


	//   ....[38]....
        /*080c*/ 	.word	0x000088c0


	//   ....[39]....
        /*0810*/ 	.word	0x00009050


	//   ....[40]....
        /*0814*/ 	.word	0x000095e0


	//   ....[41]....
        /*0818*/ 	.word	0x000095f0


	//   ....[42]....
        /*081c*/ 	.word	0x00009600


	//   ....[43]....
        /*0820*/ 	.word	0x00009610


	//   ....[44]....
        /*0824*/ 	.word	0x0000b040


	//   ....[45]....
        /*0828*/ 	.word	0x0000b050


	//   ....[46]....
        /*082c*/ 	.word	0x0000b060


	//   ....[47]....
        /*0830*/ 	.word	0x0000b070


	//   ....[48]....
        /*0834*/ 	.word	0x0000e540


	//   ....[49]....
        /*0838*/ 	.word	0x0000e580


	//   ....[50]....
        /*083c*/ 	.word	0x0000eae0


	//   ....[51]....
        /*0840*/ 	.word	0x0000eb50


	//   ....[52]....
        /*0844*/ 	.word	0x00010f00


	//   ....[53]....
        /*0848*/ 	.word	0x00010f20


	//   ....[54]....
        /*084c*/ 	.word	0x00010f50


	//   ....[55]....
        /*0850*/ 	.word	0x00010f60


	//   ....[56]....
        /*0854*/ 	.word	0x000124a0


	//   ....[57]....
        /*0858*/ 	.word	0x000127f0


	//   ....[58]....
        /*085c*/ 	.word	0x00012820


	//   ....[59]....
        /*0860*/ 	.word	0x00012830


	//   ....[60]....
        /*0864*/ 	.word	0x00013960


	//   ....[61]....
        /*0868*/ 	.word	0x00013980


	//   ....[62]....
        /*086c*/ 	.word	0x00013990


	//   ....[63]....
        /*0870*/ 	.word	0x000139a0


	//   ....[64]....
        /*0874*/ 	.word	0x00014050


	//   ....[65]....
        /*0878*/ 	.word	0x00014060


	//   ....[66]....
        /*087c*/ 	.word	0x00014160


	//   ....[67]....
        /*0880*/ 	.word	0x00014170


	//   ....[68]....
        /*0884*/ 	.word	0x00014280


	//   ....[69]....
        /*0888*/ 	.word	0x00014290


	//   ....[70]....
        /*088c*/ 	.word	0x000143a0


	//   ....[71]....
        /*0890*/ 	.word	0x000143b0


	//   ....[72]....
        /*0894*/ 	.word	0x00014870


	//   ....[73]....
        /*0898*/ 	.word	0x00014880


	//   ....[74]....
        /*089c*/ 	.word	0x00014d00


	//   ....[75]....
        /*08a0*/ 	.word	0x00014d10


	//   ....[76]....
        /*08a4*/ 	.word	0x00015940


	//   ....[77]....
        /*08a8*/ 	.word	0x00015950


	//   ....[78]....
        /*08ac*/ 	.word	0x00015a60


	//   ....[79]....
        /*08b0*/ 	.word	0x00015a70


	//   ....[80]....
        /*08b4*/ 	.word	0x00015b80


	//   ....[81]....
        /*08b8*/ 	.word	0x00015b90


	//   ....[82]....
        /*08bc*/ 	.word	0x00015ca0


	//   ....[83]....
        /*08c0*/ 	.word	0x00015cb0


	//   ....[84]....
        /*08c4*/ 	.word	0x00015e20


	//   ....[85]....
        /*08c8*/ 	.word	0x00016030


	//   ....[86]....
        /*08cc*/ 	.word	0x00016060


	//   ....[87]....
        /*08d0*/ 	.word	0x00016090


	//   ....[88]....
        /*08d4*/ 	.word	0x000160c0


	//   ....[89]....
        /*08d8*/ 	.word	0x000160f0


	//   ....[90]....
        /*08dc*/ 	.word	0x00016120


	//   ....[91]....
        /*08e0*/ 	.word	0x000162b0


	//   ....[92]....
        /*08e4*/ 	.word	0x000162e0


	//   ....[93]....
        /*08e8*/ 	.word	0x00016310


	//   ....[94]....
        /*08ec*/ 	.word	0x00016340


	//   ....[95]....
        /*08f0*/ 	.word	0x00016370


	//   ....[96]....
        /*08f4*/ 	.word	0x000163a0


	//   ....[97]....
        /*08f8*/ 	.word	0x00016430


	//   ....[98]....
        /*08fc*/ 	.word	0x00016460


	//   ....[99]....
        /*0900*/ 	.word	0x00016470


	//   ....[100]....
        /*0904*/ 	.word	0x00016500


	//   ....[101]....
        /*0908*/ 	.word	0x00017430


	//   ....[102]....
        /*090c*/ 	.word	0x000191f0


	//   ....[103]....
        /*0910*/ 	.word	0x00019210


	//   ....[104]....
        /*0914*/ 	.word	0x000192b0


	//   ....[105]....
        /*0918*/ 	.word	0x000192d0


	//   ....[106]....
        /*091c*/ 	.word	0x00019360


	//   ....[107]....
        /*0920*/ 	.word	0x00019380


	//   ....[108]....
        /*0924*/ 	.word	0x00019410


	//   ....[109]....
        /*0928*/ 	.word	0x00019430


	//   ....[110]....
        /*092c*/ 	.word	0x000194c0


	//   ....[111]....
        /*0930*/ 	.word	0x000194e0


	//   ....[112]....
        /*0934*/ 	.word	0x00019570


	//   ....[113]....
        /*0938*/ 	.word	0x00019590


	//   ....[114]....
        /*093c*/ 	.word	0x00019620


	//   ....[115]....
        /*0940*/ 	.word	0x00019640


	//   ....[116]....
        /*0944*/ 	.word	0x00019650


	//   ....[117]....
        /*0948*/ 	.word	0x000196d0


	//   ....[118]....
        /*094c*/ 	.word	0x00019df0


	//   ....[119]....
        /*0950*/ 	.word	0x00019e20


	//   ....[120]....
        /*0954*/ 	.word	0x00019e80


	//   ....[121]....
        /*0958*/ 	.word	0x00019ec0


	//   ....[122]....
        /*095c*/ 	.word	0x00019f10


	//   ....[123]....
        /*0960*/ 	.word	0x00019f60


	//   ....[124]....
        /*0964*/ 	.word	0x00019fa0


	//   ....[125]....
        /*0968*/ 	.word	0x0001a000


	//   ....[126]....
        /*096c*/ 	.word	0x0001a050


	//   ....[127]....
        /*0970*/ 	.word	0x0001a0a0


	//   ....[128]....
        /*0974*/ 	.word	0x0001a0e0


	//   ....[129]....
        /*0978*/ 	.word	0x0001a140


	//   ....[130]....
        /*097c*/ 	.word	0x0001a190


	//   ....[131]....
        /*0980*/ 	.word	0x0001a1e0


	//   ....[132]....
        /*0984*/ 	.word	0x0001a200


	//   ....[133]....
        /*0988*/ 	.word	0x0001a230


	//   ....[134]....
        /*098c*/ 	.word	0x0001a990


	//   ....[135]....
        /*0990*/ 	.word	0x0001a9c0


	//   ....[136]....
        /*0994*/ 	.word	0x0001aa20


	//   ....[137]....
        /*0998*/ 	.word	0x0001aa30


	//   ....[138]....
        /*099c*/ 	.word	0x0001aa80


	//   ....[139]....
        /*09a0*/ 	.word	0x0001aa90


	//   ....[140]....
        /*09a4*/ 	.word	0x0001aae0


	//   ....[141]....
        /*09a8*/ 	.word	0x0001aaf0


	//   ....[142]....
        /*09ac*/ 	.word	0x0001ab40


	//   ....[143]....
        /*09b0*/ 	.word	0x0001ab50


	//   ....[144]....
        /*09b4*/ 	.word	0x0001aba0


	//   ....[145]....
        /*09b8*/ 	.word	0x0001abb0


	//   ....[146]....
        /*09bc*/ 	.word	0x0001ac00


	//   ....[147]....
        /*09c0*/ 	.word	0x0001ac10


	//   ....[148]....
        /*09c4*/ 	.word	0x0001ac20


	//   ....[149]....
        /*09c8*/ 	.word	0x0001ac70


	//   ....[150]....
        /*09cc*/ 	.word	0x0001aed0


	//   ....[151]....
        /*09d0*/ 	.word	0x0001aef0


	//   ....[152]....
        /*09d4*/ 	.word	0x0001af00


	//   ....[153]....
        /*09d8*/ 	.word	0x0001af70


	//   ....[154]....
        /*09dc*/ 	.word	0x0001af80


	//   ....[155]....
        /*09e0*/ 	.word	0x0001aff0


	//   ....[156]....
        /*09e4*/ 	.word	0x0001b000


	//   ....[157]....
        /*09e8*/ 	.word	0x0001b070


	//   ....[158]....
        /*09ec*/ 	.word	0x0001b080


	//   ....[159]....
        /*09f0*/ 	.word	0x0001b0f0


	//   ....[160]....
        /*09f4*/ 	.word	0x0001b100


	//   ....[161]....
        /*09f8*/ 	.word	0x0001b170


	//   ....[162]....
        /*09fc*/ 	.word	0x0001b180


	//   ....[163]....
        /*0a00*/ 	.word	0x0001b1f0


	//   ....[164]....
        /*0a04*/ 	.word	0x0001b200


	//   ....[165]....
        /*0a08*/ 	.word	0x0001b210


	//   ....[166]....
        /*0a0c*/ 	.word	0x0001b7a0


	//   ....[167]....
        /*0a10*/ 	.word	0x0001b7e0


	//   ....[168]....
        /*0a14*/ 	.word	0x0001b820


	//   ....[169]....
        /*0a18*/ 	.word	0x0001b840


	//   ....[170]....
        /*0a1c*/ 	.word	0x0001b850


	//   ....[171]....
        /*0a20*/ 	.word	0x0001b870


	//   ....[172]....
        /*0a24*/ 	.word	0x0001b8e0


	//   ....[173]....
        /*0a28*/ 	.word	0x0001b900


	//   ....[174]....
        /*0a2c*/ 	.word	0x0001b960


	//   ....[175]....
        /*0a30*/ 	.word	0x0001b980


	//   ....[176]....
        /*0a34*/ 	.word	0x0001b9e0


	//   ....[177]....
        /*0a38*/ 	.word	0x0001ba00


	//   ....[178]....
        /*0a3c*/ 	.word	0x0001ba60


	//   ....[179]....
        /*0a40*/ 	.word	0x0001ba80


	//   ....[180]....
        /*0a44*/ 	.word	0x0001bad0


	//   ....[181]....
        /*0a48*/ 	.word	0x0001baf0


	//   ....[182]....
        /*0a4c*/ 	.word	0x0001bf30


	//   ....[183]....
        /*0a50*/ 	.word	0x0001bf60


	//   ....[184]....
        /*0a54*/ 	.word	0x0001bfd0


	//   ....[185]....
        /*0a58*/ 	.word	0x0001c000


	//   ....[186]....
        /*0a5c*/ 	.word	0x0001c030


	//   ....[187]....
        /*0a60*/ 	.word	0x0001c060


	//   ....[188]....
        /*0a64*/ 	.word	0x0001c090


	//   ....[189]....
        /*0a68*/ 	.word	0x0001c0c0


	//   ....[190]....
        /*0a6c*/ 	.word	0x0001c260


	//   ....[191]....
        /*0a70*/ 	.word	0x0001c290


	//   ....[192]....
        /*0a74*/ 	.word	0x0001c2c0


	//   ....[193]....
        /*0a78*/ 	.word	0x0001c2f0


	//   ....[194]....
        /*0a7c*/ 	.word	0x0001c320


	//   ....[195]....
        /*0a80*/ 	.word	0x0001c350


	//   ....[196]....
        /*0a84*/ 	.word	0x0001c410


	//   ....[197]....
        /*0a88*/ 	.word	0x0001c430


	//   ....[198]....
        /*0a8c*/ 	.word	0x0001c440


	//   ....[199]....
        /*0a90*/ 	.word	0x0001c4a0


	//   ....[200]....
        /*0a94*/ 	.word	0x0001cac0


	//   ....[201]....
        /*0a98*/ 	.word	0x0001cde0


	//   ....[202]....
        /*0a9c*/ 	.word	0x0001ce70


	//   ....[203]....
        /*0aa0*/ 	.word	0x0001cf10


	//   ....[204]....
        /*0aa4*/ 	.word	0x0001cfa0


	//   ....[205]....
        /*0aa8*/ 	.word	0x0001d040


	//   ....[206]....
        /*0aac*/ 	.word	0x0001d0d0


	//   ....[207]....
        /*0ab0*/ 	.word	0x0001d170


	//   ....[208]....
        /*0ab4*/ 	.word	0x0001d200


	//   ....[209]....
        /*0ab8*/ 	.word	0x0001d2f0


	//   ....[210]....
        /*0abc*/ 	.word	0x0001d380


	//   ....[211]....
        /*0ac0*/ 	.word	0x0001d420


	//   ....[212]....
        /*0ac4*/ 	.word	0x0001d4b0


	//   ....[213]....
        /*0ac8*/ 	.word	0x0001d550


	//   ....[214]....
        /*0acc*/ 	.word	0x0001d5e0


	//   ....[215]....
        /*0ad0*/ 	.word	0x0001d680


	//   ....[216]....
        /*0ad4*/ 	.word	0x0001d710


	//   ....[217]....
        /*0ad8*/ 	.word	0x0001d800


	//   ....[218]....
        /*0adc*/ 	.word	0x0001d890


	//   ....[219]....
        /*0ae0*/ 	.word	0x0001d920


	//   ....[220]....
        /*0ae4*/ 	.word	0x0001d9b0


	//   ....[221]....
        /*0ae8*/ 	.word	0x0001da40


	//   ....[222]....
        /*0aec*/ 	.word	0x0001dad0


	//   ....[223]....
        /*0af0*/ 	.word	0x0001db60


	//   ....[224]....
        /*0af4*/ 	.word	0x0001dbf0


	//   ....[225]....
        /*0af8*/ 	.word	0x0001dd20


	//   ....[226]....
        /*0afc*/ 	.word	0x0001ddd0


	//   ....[227]....
        /*0b00*/ 	.word	0x0001de60


	//   ....[228]....
        /*0b04*/ 	.word	0x0001deb0


	//   ....[229]....
        /*0b08*/ 	.word	0x0001df00


	//   ....[230]....
        /*0b0c*/ 	.word	0x0001dfe0


	//   ....[231]....
        /*0b10*/ 	.word	0x0001e070


	//   ....[232]....
        /*0b14*/ 	.word	0x0001e0c0


	//   ....[233]....
        /*0b18*/ 	.word	0x0001e110


	//   ....[234]....
        /*0b1c*/ 	.word	0x0001e320


	//   ....[235]....
        /*0b20*/ 	.word	0x0001e370


	//   ....[236]....
        /*0b24*/ 	.word	0x0001e400


	//   ....[237]....
        /*0b28*/ 	.word	0x0001e490


	//   ....[238]....
        /*0b2c*/ 	.word	0x0001e520


	//   ....[239]....
        /*0b30*/ 	.word	0x0001e5b0


	//   ....[240]....
        /*0b34*/ 	.word	0x0001e640


	//   ....[241]....
        /*0b38*/ 	.word	0x0001e6d0


	//   ....[242]....
        /*0b3c*/ 	.word	0x0001e750


	//   ....[243]....
        /*0b40*/ 	.word	0x0001e7a0


	//   ....[244]....
        /*0b44*/ 	.word	0x0001e830


	//   ....[245]....
        /*0b48*/ 	.word	0x0001e8c0


	//   ....[246]....
        /*0b4c*/ 	.word	0x0001e940


	//   ....[247]....
        /*0b50*/ 	.word	0x0001e990


	//   ....[248]....
        /*0b54*/ 	.word	0x0001ea20


	//   ....[249]....
        /*0b58*/ 	.word	0x0001eab0


	//   ....[250]....
        /*0b5c*/ 	.word	0x0001eb40


	//   ....[251]....
        /*0b60*/ 	.word	0x0001ebd0


	//   ....[252]....
        /*0b64*/ 	.word	0x0001ec60


	//   ....[253]....
        /*0b68*/ 	.word	0x0001ecf0


	//   ....[254]....
        /*0b6c*/ 	.word	0x0001edb0


	//   ....[255]....
        /*0b70*/ 	.word	0x0001f090


	//   ....[0]....
        /*0b74*/ 	.word	0x0001f180


	//   ....[1]....
        /*0b78*/ 	.word	0x0001f220


	//   ....[2]....
        /*0b7c*/ 	.word	0x0001f280


	//   ....[3]....
        /*0b80*/ 	.word	0x0001f380


	//   ....[4]....
        /*0b84*/ 	.word	0x0001f3f0


	//   ....[5]....
        /*0b88*/ 	.word	0x0001f4f0


	//   ....[6]....
        /*0b8c*/ 	.word	0x0001f560


	//   ....[7]....
        /*0b90*/ 	.word	0x0001f660


	//   ....[8]....
        /*0b94*/ 	.word	0x0001f6d0


	//   ....[9]....
        /*0b98*/ 	.word	0x0001f7d0


	//   ....[10]....
        /*0b9c*/ 	.word	0x0001f840


	//   ....[11]....
        /*0ba0*/ 	.word	0x0001f940


	//   ....[12]....
        /*0ba4*/ 	.word	0x0001f9b0


	//   ....[13]....
        /*0ba8*/ 	.word	0x0001fab0


	//   ....[14]....
        /*0bac*/ 	.word	0x0001fb20


	//   ....[15]....
        /*0bb0*/ 	.word	0x0001fbc0


	//   ....[16]....
        /*0bb4*/ 	.word	0x0001fcc0


	//   ....[17]....
        /*0bb8*/ 	.word	0x0001fd30


	//   ....[18]....
        /*0bbc*/ 	.word	0x0001fdb0


	//   ....[19]....
        /*0bc0*/ 	.word	0x0001fe60


	//   ....[20]....
        /*0bc4*/ 	.word	0x0001fee0


	//   ....[21]....
        /*0bc8*/ 	.word	0x0001ffb0


	//   ....[22]....
        /*0bcc*/ 	.word	0x00020030


	//   ....[23]....
        /*0bd0*/ 	.word	0x00020100


	//   ....[24]....
        /*0bd4*/ 	.word	0x00020180


	//   ....[25]....
        /*0bd8*/ 	.word	0x00020250


	//   ....[26]....
        /*0bdc*/ 	.word	0x000202d0


	//   ....[27]....
        /*0be0*/ 	.word	0x000203a0


	//   ....[28]....
        /*0be4*/ 	.word	0x00020420


	//   ....[29]....
        /*0be8*/ 	.word	0x000204e0


	//   ....[30]....
        /*0bec*/ 	.word	0x00020570


	//   ....[31]....
        /*0bf0*/ 	.word	0x00020620


	//   ....[32]....
        /*0bf4*/ 	.word	0x00020750


	//   ....[33]....
        /*0bf8*/ 	.word	0x00020800


	//   ....[34]....
        /*0bfc*/ 	.word	0x00020860


	//   ....[35]....
        /*0c00*/ 	.word	0x00020920


	//   ....[36]....
        /*0c04*/ 	.word	0x00020980


	//   ....[37]....
        /*0c08*/ 	.word	0x00020a40


	//   ....[38]....
        /*0c0c*/ 	.word	0x00020aa0


	//   ....[39]....
        /*0c10*/ 	.word	0x00020b60


	//   ....[40]....
        /*0c14*/ 	.word	0x00020bc0


	//   ....[41]....
        /*0c18*/ 	.word	0x00020c80


	//   ....[42]....
        /*0c1c*/ 	.word	0x00020ce0


	//   ....[43]....
        /*0c20*/ 	.word	0x00020da0


	//   ....[44]....
        /*0c24*/ 	.word	0x00020e00


	//   ....[45]....
        /*0c28*/ 	.word	0x00020ec0


	//   ....[46]....
        /*0c2c*/ 	.word	0x00020f20


	//   ....[47]....
        /*0c30*/ 	.word	0x00020fe0


	//   ....[48]....
        /*0c34*/ 	.word	0x000210d0


	//   ....[49]....
        /*0c38*/ 	.word	0x00021170


	//   ....[50]....
        /*0c3c*/ 	.word	0x000211d0


	//   ....[51]....
        /*0c40*/ 	.word	0x000212b0


	//   ....[52]....
        /*0c44*/ 	.word	0x00021310


	//   ....[53]....
        /*0c48*/ 	.word	0x000213f0


	//   ....[54]....
        /*0c4c*/ 	.word	0x00021450


	//   ....[55]....
        /*0c50*/ 	.word	0x00021530


	//   ....[56]....
        /*0c54*/ 	.word	0x00021590


	//   ....[57]....
        /*0c58*/ 	.word	0x00021670


	//   ....[58]....
        /*0c5c*/ 	.word	0x000216d0


	//   ....[59]....
        /*0c60*/ 	.word	0x000217b0


	//   ....[60]....
        /*0c64*/ 	.word	0x00021810


	//   ....[61]....
        /*0c68*/ 	.word	0x000218f0


	//   ....[62]....
        /*0c6c*/ 	.word	0x00021950


	//   ....[63]....
        /*0c70*/ 	.word	0x00021a20


	//   ....[64]....
        /*0c74*/ 	.word	0x00021b40


	//   ....[65]....
        /*0c78*/ 	.word	0x00021be0


	//   ....[66]....
        /*0c7c*/ 	.word	0x00021ca0


	//   ....[67]....
        /*0c80*/ 	.word	0x00021d70


	//   ....[68]....
        /*0c84*/ 	.word	0x00021dd0


	//   ....[69]....
        /*0c88*/ 	.word	0x00021eb0


	//   ....[70]....
        /*0c8c*/ 	.word	0x00021f10


	//   ....[71]....
        /*0c90*/ 	.word	0x00021fe0


	//   ....[72]....
        /*0c94*/ 	.word	0x00022040


	//   ....[73]....
        /*0c98*/ 	.word	0x00022110


	//   ....[74]....
        /*0c9c*/ 	.word	0x00022170


	//   ....[75]....
        /*0ca0*/ 	.word	0x00022250


	//   ....[76]....
        /*0ca4*/ 	.word	0x000222b0


	//   ....[77]....
        /*0ca8*/ 	.word	0x00022380


	//   ....[78]....
        /*0cac*/ 	.word	0x000223e0


	//   ....[79]....
        /*0cb0*/ 	.word	0x000224a0


	//   ....[80]....
        /*0cb4*/ 	.word	0x00022530


	//   ....[81]....
        /*0cb8*/ 	.word	0x000225d0


	//   ....[82]....
        /*0cbc*/ 	.word	0x00022750


	//   ....[83]....
        /*0cc0*/ 	.word	0x000227c0


	//   ....[84]....
        /*0cc4*/ 	.word	0x00022830


	//   ....[85]....
        /*0cc8*/ 	.word	0x000228a0


	//   ....[86]....
        /*0ccc*/ 	.word	0x00022910


	//   ....[87]....
        /*0cd0*/ 	.word	0x00022990


	//   ....[88]....
        /*0cd4*/ 	.word	0x00022a10


	//   ....[89]....
        /*0cd8*/ 	.word	0x00022aa0


	//   ....[90]....
        /*0cdc*/ 	.word	0x00022b10


	//   ....[91]....
        /*0ce0*/ 	.word	0x00022b80


	//   ....[92]....
        /*0ce4*/ 	.word	0x00022bf0


	//   ....[93]....
        /*0ce8*/ 	.word	0x00022c70


	//   ....[94]....
        /*0cec*/ 	.word	0x00022ce0


	//   ....[95]....
        /*0cf0*/ 	.word	0x00022d80


	//   ....[96]....
        /*0cf4*/ 	.word	0x00022dd0


	//   ....[97]....
        /*0cf8*/ 	.word	0x00022e60


	//   ....[98]....
        /*0cfc*/ 	.word	0x00022f90


	//----- nvinfo : EIATTR_REG_RECONFIG
	.align		4
.L_911:
        /*0d00*/ 	.byte	0x01, 0x54
	.zero		2


	//----- nvinfo : EIATTR_SYSCALL_OFFSETS
	.align		4
        /*0d04*/ 	.byte	0x04, 0x46
        /*0d06*/ 	.short	(.L_913 - .L_912)


	//   ....[0]....
.L_912:
        /*0d08*/ 	.word	0x00001c90


	//   ....[1]....
        /*0d0c*/ 	.word	0x00001de0


	//   ....[2]....
        /*0d10*/ 	.word	0x000091f0


	//   ....[3]....
        /*0d14*/ 	.word	0x00009550


	//   ....[4]....
        /*0d18*/ 	.word	0x000188d0


	//   ....[5]....
        /*0d1c*/ 	.word	0x00018a20


	//   ....[6]....
        /*0d20*/ 	.word	0x00018b10


	//   ....[7]....
        /*0d24*/ 	.word	0x00019aa0


	//----- nvinfo : EIATTR_MBARRIER_INSTR_OFFSETS
	.align		4
.L_913:
        /*0d28*/ 	.byte	0x04, 0x39
        /*0d2a*/ 	.short	(.L_915 - .L_914)


	//   ....[0]....
.L_914:
        /*0d2c*/ 	.word	0x00000270
        /*0d30*/ 	.word	0x000000ff
        /*0d34*/ 	.word	0x00028800
        /*0d38*/ 	.short	0x0100
        /*0d3a*/ 	.byte	0x08
	.zero		1


	//   ....[1]....
        /*0d3c*/ 	.word	0x00000280
        /*0d40*/ 	.word	0x000000ff
        /*0d44*/ 	.word	0x00028820
        /*0d48*/ 	.short	0x0100
        /*0d4a*/ 	.byte	0x08
	.zero		1


	//   ....[2]....
        /*0d4c*/ 	.word	0x00000370
        /*0d50*/ 	.word	0x000000ff
        /*0d54*/ 	.word	0x00028830
        /*0d58*/ 	.short	0x0100
        /*0d5a*/ 	.byte	0x08
	.zero		1


	//   ....[3]....
        /*0d5c*/ 	.word	0x00000380
        /*0d60*/ 	.word	0x000000ff
        /*0d64*/ 	.word	0x00028840
        /*0d68*/ 	.short	0x0100
        /*0d6a*/ 	.byte	0x08
	.zero		1


	//   ....[4]....
        /*0d6c*/ 	.word	0x00000390
        /*0d70*/ 	.word	0x000000ff
        /*0d74*/ 	.word	0x00028838
        /*0d78*/ 	.short	0x0100
        /*0d7a*/ 	.byte	0x08
	.zero		1


	//   ....[5]....
        /*0d7c*/ 	.word	0x000003a0
        /*0d80*/ 	.word	0x000000ff
        /*0d84*/ 	.word	0x00028848
        /*0d88*/ 	.short	0x0100
        /*0d8a*/ 	.byte	0x08
	.zero		1


	//   ....[6]....
        /*0d8c*/ 	.word	0x000004d0
        /*0d90*/ 	.word	0x000000ff
        /*0d94*/ 	.word	0x00028850
        /*0d98*/ 	.short	0x0100
        /*0d9a*/ 	.byte	0x08
	.zero		1


	//   ....[7]....
        /*0d9c*/ 	.word	0x000004e0
        /*0da0*/ 	.word	0x000000ff
        /*0da4*/ 	.word	0x00028860
        /*0da8*/ 	.short	0x0100
        /*0daa*/ 	.byte	0x08
	.zero		1


	//   ....[8]....
        /*0dac*/ 	.word	0x000004f0
        /*0db0*/ 	.word	0x000000ff
        /*0db4*/ 	.word	0x00028858
        /*0db8*/ 	.short	0x0100
        /*0dba*/ 	.byte	0x08
	.zero		1


	//   ....[9]....
        /*0dbc*/ 	.word	0x00000500
        /*0dc0*/ 	.word	0x000000ff
        /*0dc4*/ 	.word	0x00028868
        /*0dc8*/ 	.short	0x0100
        /*0dca*/ 	.byte	0x08
	.zero		1


	//   ....[10]....
        /*0dcc*/ 	.word	0x000005f0
        /*0dd0*/ 	.word	0x000000ff
        /*0dd4*/ 	.word	0x00028870
        /*0dd8*/ 	.short	0x0100
        /*0dda*/ 	.byte	0x06
	.zero		1


	//   ....[11]....
        /*0ddc*/ 	.word	0x00000600
        /*0de0*/ 	.word	0x000000ff
        /*0de4*/ 	.word	0x00028880
        /*0de8*/ 	.short	0x0100
        /*0dea*/ 	.byte	0x06
	.zero		1


	//   ....[12]....
        /*0dec*/ 	.word	0x00000610
        /*0df0*/ 	.word	0x000000ff
        /*0df4*/ 	.word	0x00028878
        /*0df8*/ 	.short	0x0100
        /*0dfa*/ 	.byte	0x06
	.zero		1


	//   ....[13]....
        /*0dfc*/ 	.word	0x00000620
        /*0e00*/ 	.word	0x000000ff
        /*0e04*/ 	.word	0x00028888
        /*0e08*/ 	.short	0x0100
        /*0e0a*/ 	.byte	0x06
	.zero		1


	//   ....[14]....
        /*0e0c*/ 	.word	0x00000750
        /*0e10*/ 	.word	0x000000ff
        /*0e14*/ 	.word	0x00028890
        /*0e18*/ 	.short	0x0100
        /*0e1a*/ 	.byte	0x08
	.zero		1


	//   ....[15]....
        /*0e1c*/ 	.word	0x00000760
        /*0e20*/ 	.word	0x000000ff
        /*0e24*/ 	.word	0x000288a0
        /*0e28*/ 	.short	0x0100
        /*0e2a*/ 	.byte	0x08
	.zero		1


	//   ....[16]....
        /*0e2c*/ 	.word	0x00000770
        /*0e30*/ 	.word	0x000000ff
        /*0e34*/ 	.word	0x00028898
        /*0e38*/ 	.short	0x0100
        /*0e3a*/ 	.byte	0x08
	.zero		1


	//   ....[17]....
        /*0e3c*/ 	.word	0x00000780
        /*0e40*/ 	.word	0x000000ff
        /*0e44*/ 	.word	0x000288a8
        /*0e48*/ 	.short	0x0100
        /*0e4a*/ 	.byte	0x08
	.zero		1


	//   ....[18]....
        /*0e4c*/ 	.word	0x000008b0
        /*0e50*/ 	.word	0x000000ff
        /*0e54*/ 	.word	0x000288b0
        /*0e58*/ 	.short	0x0100
        /*0e5a*/ 	.byte	0x08
	.zero		1


	//   ....[19]....
        /*0e5c*/ 	.word	0x000008c0
        /*0e60*/ 	.word	0x000000ff
        /*0e64*/ 	.word	0x000288c0
        /*0e68*/ 	.short	0x0100
        /*0e6a*/ 	.byte	0x08
	.zero		1


	//   ....[20]....
        /*0e6c*/ 	.word	0x000008d0
        /*0e70*/ 	.word	0x000000ff
        /*0e74*/ 	.word	0x000288b8
        /*0e78*/ 	.short	0x0100
        /*0e7a*/ 	.byte	0x08
	.zero		1


	//   ....[21]....
        /*0e7c*/ 	.word	0x000008e0
        /*0e80*/ 	.word	0x000000ff
        /*0e84*/ 	.word	0x000288c8
        /*0e88*/ 	.short	0x0100
        /*0e8a*/ 	.byte	0x08
	.zero		1


	//   ....[22]....
        /*0e8c*/ 	.word	0x00003430
        /*0e90*/ 	.word	0x0000005a
        /*0e94*/ 	.word	0x00028890
        /*0e98*/ 	.short	0x010a
        /*0e9a*/ 	.byte	0x3f
	.zero		1


	//   ....[23]....
        /*0e9c*/ 	.word	0x00005c10
        /*0ea0*/ 	.word	0x0000005a
        /*0ea4*/ 	.word	0x00028890
        /*0ea8*/ 	.short	0x010a
        /*0eaa*/ 	.byte	0x3f
	.zero		1


	//   ....[24]....
        /*0eac*/ 	.word	0x00007cf0
        /*0eb0*/ 	.word	0x0000005a
        /*0eb4*/ 	.word	0x00028890
        /*0eb8*/ 	.short	0x010a
        /*0eba*/ 	.byte	0x3f
	.zero		1


	//   ....[25]....
        /*0ebc*/ 	.word	0x000083f0
        /*0ec0*/ 	.word	0x0000000b
        /*0ec4*/ 	.word	0x00000000
        /*0ec8*/ 	.short	0x0101
        /*0eca*/ 	.byte	0x3f
	.zero		1


	//   ....[26]....
        /*0ecc*/ 	.word	0x00008430
        /*0ed0*/ 	.word	0x0000005a
        /*0ed4*/ 	.word	0x000288b0
        /*0ed8*/ 	.short	0x010a
        /*0eda*/ 	.byte	0x3f
	.zero		1


	//   ....[27]....
        /*0edc*/ 	.word	0x00008a40
        /*0ee0*/ 	.word	0x0000005a
        /*0ee4*/ 	.word	0x00000000
        /*0ee8*/ 	.short	0x0101
        /*0eea*/ 	.byte	0x3f
	.zero		1


	//   ....[28]....
        /*0eec*/ 	.word	0x00009280
        /*0ef0*/ 	.word	0x0000009c
        /*0ef4*/ 	.word	0x00028800
        /*0ef8*/ 	.short	0x010a
        /*0efa*/ 	.byte	0x3f
	.zero		1


	//   ....[29]....
        /*0efc*/ 	.word	0x000092d0
        /*0f00*/ 	.word	0x0000009c
        /*0f04*/ 	.word	0x00028800
        /*0f08*/ 	.short	0x010a
        /*0f0a*/ 	.byte	0x3f
	.zero		1


	//   ....[30]....
        /*0f0c*/ 	.word	0x00009970
        /*0f10*/ 	.word	0x0000009c
        /*0f14*/ 	.word	0x00028800
        /*0f18*/ 	.short	0x010a
        /*0f1a*/ 	.byte	0x3f
	.zero		1


	//   ....[31]....
        /*0f1c*/ 	.word	0x0000b360
        /*0f20*/ 	.word	0x0000009c
        /*0f24*/ 	.word	0x00028800
        /*0f28*/ 	.short	0x010a
        /*0f2a*/ 	.byte	0x3f
	.zero		1


	//   ....[32]....
        /*0f2c*/ 	.word	0x0000cc00
        /*0f30*/ 	.word	0x00000003
        /*0f34*/ 	.word	0x00028830
        /*0f38*/ 	.short	0x010a
        /*0f3a*/ 	.byte	0x3f
	.zero		1


	//   ....[33]....
        /*0f3c*/ 	.word	0x0000cc50
        /*0f40*/ 	.word	0x00000003
        /*0f44*/ 	.word	0x00028830
        /*0f48*/ 	.short	0x010a
        /*0f4a*/ 	.byte	0x3f
	.zero		1


	//   ....[34]....
        /*0f4c*/ 	.word	0x0000eb80
        /*0f50*/ 	.word	0x00000003
        /*0f54*/ 	.word	0x00000000
        /*0f58*/ 	.short	0x0101
        /*0f5a*/ 	.byte	0x3f
	.zero		1


	//   ....[35]....
        /*0f5c*/ 	.word	0x0000f9e0
        /*0f60*/ 	.word	0x00000005
        /*0f64*/ 	.word	0x00028830
        /*0f68*/ 	.short	0x010a
        /*0f6a*/ 	.byte	0x3f
	.zero		1


	//   ....[36]....
        /*0f6c*/ 	.word	0x0000fa30
        /*0f70*/ 	.word	0x00000005
        /*0f74*/ 	.word	0x00028830
        /*0f78*/ 	.short	0x010a
        /*0f7a*/ 	.byte	0x3f
	.zero		1


	//   ....[37]....
        /*0f7c*/ 	.word	0x0000fe70
        /*0f80*/ 	.word	0x00000005
        /*0f84*/ 	.word	0x00028850
        /*0f88*/ 	.short	0x010a
        /*0f8a*/ 	.byte	0x3f
	.zero		1


	//   ....[38]....
        /*0f8c*/ 	.word	0x0000feb0
        /*0f90*/ 	.word	0x00000005
        /*0f94*/ 	.word	0x00028850
        /*0f98*/ 	.short	0x010a
        /*0f9a*/ 	.byte	0x3f
	.zero		1


	//   ....[39]....
        /*0f9c*/ 	.word	0x00011aa0
        /*0fa0*/ 	.word	0x00000003
        /*0fa4*/ 	.word	0x00000000
        /*0fa8*/ 	.short	0x0101
        /*0faa*/ 	.byte	0x3f
	.zero		1


	//   ....[40]....
        /*0fac*/ 	.word	0x00011d50
        /*0fb0*/ 	.word	0x0000000c
        /*0fb4*/ 	.word	0x00000000
        /*0fb8*/ 	.short	0x0101
        /*0fba*/ 	.byte	0x3f
	.zero		1


	//   ....[41]....
        /*0fbc*/ 	.word	0x000123a0
        /*0fc0*/ 	.word	0x00000009
        /*0fc4*/ 	.word	0x00028850
        /*0fc8*/ 	.short	0x010a
        /*0fca*/ 	.byte	0x3f
	.zero		1


	//   ....[42]....
        /*0fcc*/ 	.word	0x00012420
        /*0fd0*/ 	.word	0x00000009
        /*0fd4*/ 	.word	0x00028850
        /*0fd8*/ 	.short	0x010a
        /*0fda*/ 	.byte	0x3f
	.zero		1


	//   ....[43]....
        /*0fdc*/ 	.word	0x00012a20
        /*0fe0*/ 	.word	0x00000004
        /*0fe4*/ 	.word	0x00000000
        /*0fe8*/ 	.short	0x0101
        /*0fea*/ 	.byte	0x3f
	.zero		1


	//   ....[44]....
        /*0fec*/ 	.word	0x00013f50
        /*0ff0*/ 	.word	0x00000000
        /*0ff4*/ 	.word	0x00000000
        /*0ff8*/ 	.short	0x0101
        /*0ffa*/ 	.byte	0x3f
	.zero		1


	//   ....[45]....
        /*0ffc*/ 	.word	0x000147d0
        /*1000*/ 	.word	0x00000004
        /*1004*/ 	.word	0x00000000
        /*1008*/ 	.short	0x0101
        /*100a*/ 	.byte	0x3f
	.zero		1


	//   ....[46]....
        /*100c*/ 	.word	0x00017510
        /*1010*/ 	.word	0x00000016
        /*1014*/ 	.word	0x00028820
        /*1018*/ 	.short	0x010a
        /*101a*/ 	.byte	0x3f
	.zero		1


	//   ....[47]....
        /*101c*/ 	.word	0x000175a0
        /*1020*/ 	.word	0x0000000a
        /*1024*/ 	.word	0x000288a0
        /*1028*/ 	.short	0x010a
        /*102a*/ 	.byte	0x3f
	.zero		1


	//   ....[48]....
        /*102c*/ 	.word	0x00017900
        /*1030*/ 	.word	0x0000000a
        /*1034*/ 	.word	0x000288c0
        /*1038*/ 	.short	0x010a
        /*103a*/ 	.byte	0x3f
	.zero		1


	//   ....[49]....
        /*103c*/ 	.word	0x00017d30
        /*1040*/ 	.word	0x0000000a
        /*1044*/ 	.word	0x000288a0
        /*1048*/ 	.short	0x010a
        /*104a*/ 	.byte	0x3f
	.zero		1


	//   ....[50]....
        /*104c*/ 	.word	0x00018070
        /*1050*/ 	.word	0x0000000a
        /*1054*/ 	.word	0x000288c0
        /*1058*/ 	.short	0x010a
        /*105a*/ 	.byte	0x3f
	.zero		1


	//   ....[51]....
        /*105c*/ 	.word	0x00019010
        /*1060*/ 	.word	0x00000007
        /*1064*/ 	.word	0x00028840
        /*1068*/ 	.short	0x010a
        /*106a*/ 	.byte	0x3f
	.zero		1


	//   ....[52]....
        /*106c*/ 	.word	0x00019780
        /*1070*/ 	.word	0x00000007
        /*1074*/ 	.word	0x00028830
        /*1078*/ 	.short	0x0107
        /*107a*/ 	.byte	0x3f
	.zero		1


	//   ....[53]....
        /*107c*/ 	.word	0x00019850
        /*1080*/ 	.word	0x00000007
        /*1084*/ 	.word	0x00028830
        /*1088*/ 	.short	0x0101
        /*108a*/ 	.byte	0x3f
	.zero		1


	//   ....[54]....
        /*108c*/ 	.word	0x0001a330
        /*1090*/ 	.word	0x00000016
        /*1094*/ 	.word	0x00028800
        /*1098*/ 	.short	0x0107
        /*109a*/ 	.byte	0x3f
	.zero		1


	//   ....[55]....
        /*109c*/ 	.word	0x0001a440
        /*10a0*/ 	.word	0x00000016
        /*10a4*/ 	.word	0x00028800
        /*10a8*/ 	.short	0x0101
        /*10aa*/ 	.byte	0x3f
	.zero		1


	//   ....[56]....
        /*10ac*/ 	.word	0x0001a460
        /*10b0*/ 	.word	0x00000016
        /*10b4*/ 	.word	0x00028820
        /*10b8*/ 	.short	0x010a
        /*10ba*/ 	.byte	0x3f
	.zero		1


	//   ....[57]....
        /*10bc*/ 	.word	0x0001a7f0
        /*10c0*/ 	.word	0x00000006
        /*10c4*/ 	.word	0x00028840
        /*10c8*/ 	.short	0x010a
        /*10ca*/ 	.byte	0x3f
	.zero		1


	//   ....[58]....
        /*10cc*/ 	.word	0x0001ad00
        /*10d0*/ 	.word	0x00000006
        /*10d4*/ 	.word	0x00028830
        /*10d8*/ 	.short	0x0107
        /*10da*/ 	.byte	0x3f
	.zero		1


	//   ....[59]....
        /*10dc*/ 	.word	0x0001adc0
        /*10e0*/ 	.word	0x00000006
        /*10e4*/ 	.word	0x00028830
        /*10e8*/ 	.short	0x0101
        /*10ea*/ 	.byte	0x3f
	.zero		1


	//   ....[60]....
        /*10ec*/ 	.word	0x0001ae20
        /*10f0*/ 	.word	0x00000006
        /*10f4*/ 	.word	0x00028860
        /*10f8*/ 	.short	0x010a
        /*10fa*/ 	.byte	0x3f
	.zero		1


	//   ....[61]....
        /*10fc*/ 	.word	0x0001b350
        /*1100*/ 	.word	0x00000006
        /*1104*/ 	.word	0x00028850
        /*1108*/ 	.short	0x0107
        /*110a*/ 	.byte	0x3f
	.zero		1


	//   ....[62]....
        /*110c*/ 	.word	0x0001b4f0
        /*1110*/ 	.word	0x00000006
        /*1114*/ 	.word	0x00028850
        /*1118*/ 	.short	0x0101
        /*111a*/ 	.byte	0x3f
	.zero		1


	//   ....[63]....
        /*111c*/ 	.word	0x0001b700
        /*1120*/ 	.word	0x00000000
        /*1124*/ 	.word	0x00028860
        /*1128*/ 	.short	0x010a
        /*112a*/ 	.byte	0x3f
	.zero		1


	//   ....[64]....
        /*112c*/ 	.word	0x0001bc30
        /*1130*/ 	.word	0x00000000
        /*1134*/ 	.word	0x00028850
        /*1138*/ 	.short	0x0107
        /*113a*/ 	.byte	0x3f
	.zero		1


	//   ....[65]....
        /*113c*/ 	.word	0x0001bcf0
        /*1140*/ 	.word	0x00000000
        /*1144*/ 	.word	0x00028850
        /*1148*/ 	.short	0x0101
        /*114a*/ 	.byte	0x3f
	.zero		1


	//   ....[66]....
        /*114c*/ 	.word	0x0001ca40
        /*1150*/ 	.word	0x00000004
        /*1154*/ 	.word	0x00028820
        /*1158*/ 	.short	0x010a
        /*115a*/ 	.byte	0x3f
	.zero		1


	//   ....[67]....
        /*115c*/ 	.word	0x0001cbb0
        /*1160*/ 	.word	0x00000005
        /*1164*/ 	.word	0x00028840
        /*1168*/ 	.short	0x010a
        /*116a*/ 	.byte	0x3f
	.zero		1


	//   ....[68]....
        /*116c*/ 	.word	0x0001cc50
        /*1170*/ 	.word	0x00000019
        /*1174*/ 	.word	0x00028840
        /*1178*/ 	.short	0x010a
        /*117a*/ 	.byte	0x3f
	.zero		1


	//   ....[69]....
        /*117c*/ 	.word	0x0001cc90
        /*1180*/ 	.word	0x00000005
        /*1184*/ 	.word	0x00028860
        /*1188*/ 	.short	0x010a
        /*118a*/ 	.byte	0x3f
	.zero		1


	//   ....[70]....
        /*118c*/ 	.word	0x0001ccd0
        /*1190*/ 	.word	0x00000019
        /*1194*/ 	.word	0x00028860
        /*1198*/ 	.short	0x010a
        /*119a*/ 	.byte	0x3f
	.zero		1


	//   ....[71]....
        /*119c*/ 	.word	0x0001cd30
        /*11a0*/ 	.word	0x0000005a
        /*11a4*/ 	.word	0x00028890
        /*11a8*/ 	.short	0x010a
        /*11aa*/ 	.byte	0x3f
	.zero		1


	//   ....[72]....
        /*11ac*/ 	.word	0x0001d240
        /*11b0*/ 	.word	0x0000005a
        /*11b4*/ 	.word	0x00028890
        /*11b8*/ 	.short	0x010a
        /*11ba*/ 	.byte	0x3f
	.zero		1


	//   ....[73]....
        /*11bc*/ 	.word	0x0001d750
        /*11c0*/ 	.word	0x0000005a
        /*11c4*/ 	.word	0x00028890
        /*11c8*/ 	.short	0x010a
        /*11ca*/ 	.byte	0x3f
	.zero		1


	//   ....[74]....
        /*11cc*/ 	.word	0x0001dc20
        /*11d0*/ 	.word	0x0000005a
        /*11d4*/ 	.word	0x000288b0
        /*11d8*/ 	.short	0x010a
        /*11da*/ 	.byte	0x3f
	.zero		1


	//   ....[75]....
        /*11dc*/ 	.word	0x0001df30
        /*11e0*/ 	.word	0x0000009c
        /*11e4*/ 	.word	0x00028800
        /*11e8*/ 	.short	0x010a
        /*11ea*/ 	.byte	0x3f
	.zero		1


	//   ....[76]....
        /*11ec*/ 	.word	0x0001e140
        /*11f0*/ 	.word	0x0000009c
        /*11f4*/ 	.word	0x00028800
        /*11f8*/ 	.short	0x010a
        /*11fa*/ 	.byte	0x3f
	.zero		1


	//   ....[77]....
        /*11fc*/ 	.word	0x0001e190
        /*1200*/ 	.word	0x00000003
        /*1204*/ 	.word	0x00028830
        /*1208*/ 	.short	0x010a
        /*120a*/ 	.byte	0x3f
	.zero		1


	//   ....[78]....
        /*120c*/ 	.word	0x0001e1e0
        /*1210*/ 	.word	0x00000005
        /*1214*/ 	.word	0x00028830
        /*1218*/ 	.short	0x010a
        /*121a*/ 	.byte	0x3f
	.zero		1


	//   ....[79]....
        /*121c*/ 	.word	0x0001e230
        /*1220*/ 	.word	0x00000005
        /*1224*/ 	.word	0x00028850
        /*1228*/ 	.short	0x010a
        /*122a*/ 	.byte	0x3f
	.zero		1


	//   ....[80]....
        /*122c*/ 	.word	0x0001e280
        /*1230*/ 	.word	0x00000009
        /*1234*/ 	.word	0x00028850
        /*1238*/ 	.short	0x010a
        /*123a*/ 	.byte	0x3f
	.zero		1


	//   ....[81]....
        /*123c*/ 	.word	0x0001ee70
        /*1240*/ 	.word	0x00000016
        /*1244*/ 	.word	0x00028820
        /*1248*/ 	.short	0x010a
        /*124a*/ 	.byte	0x3f
	.zero		1


	//   ....[82]....
        /*124c*/ 	.word	0x0001eec0
        /*1250*/ 	.word	0x0000000a
        /*1254*/ 	.word	0x000288a0
        /*1258*/ 	.short	0x010a
        /*125a*/ 	.byte	0x3f
	.zero		1


	//   ....[83]....
        /*125c*/ 	.word	0x0001ef10
        /*1260*/ 	.word	0x0000000a
        /*1264*/ 	.word	0x000288c0
        /*1268*/ 	.short	0x010a
        /*126a*/ 	.byte	0x3f
	.zero		1


	//   ....[84]....
        /*126c*/ 	.word	0x0001ef60
        /*1270*/ 	.word	0x0000000a
        /*1274*/ 	.word	0x000288a0
        /*1278*/ 	.short	0x010a
        /*127a*/ 	.byte	0x3f
	.zero		1


	//   ....[85]....
        /*127c*/ 	.word	0x0001efb0
        /*1280*/ 	.word	0x0000000a
        /*1284*/ 	.word	0x000288c0
        /*1288*/ 	.short	0x010a
        /*128a*/ 	.byte	0x3f
	.zero		1


	//   ....[86]....
        /*128c*/ 	.word	0x0001f0d0
        /*1290*/ 	.word	0x00000007
        /*1294*/ 	.word	0x00028840
        /*1298*/ 	.short	0x010a
        /*129a*/ 	.byte	0x3f
	.zero		1


	//   ....[87]....
        /*129c*/ 	.word	0x00020650
        /*12a0*/ 	.word	0x00000016
        /*12a4*/ 	.word	0x00028820
        /*12a8*/ 	.short	0x010a
        /*12aa*/ 	.byte	0x3f
	.zero		1


	//   ....[88]....
        /*12ac*/ 	.word	0x000206a0
        /*12b0*/ 	.word	0x00000006
        /*12b4*/ 	.word	0x00028840
        /*12b8*/ 	.short	0x010a
        /*12ba*/ 	.byte	0x3f
	.zero		1


	//   ....[89]....
        /*12bc*/ 	.word	0x00021020
        /*12c0*/ 	.word	0x00000006
        /*12c4*/ 	.word	0x00028860
        /*12c8*/ 	.short	0x010a
        /*12ca*/ 	.byte	0x3f
	.zero		1


	//   ....[90]....
        /*12cc*/ 	.word	0x00021a90
        /*12d0*/ 	.word	0x00000000
        /*12d4*/ 	.word	0x00028860
        /*12d8*/ 	.short	0x010a
        /*12da*/ 	.byte	0x3f
	.zero		1


	//   ....[91]....
        /*12dc*/ 	.word	0x00022eb0
        /*12e0*/ 	.word	0x00000004
        /*12e4*/ 	.word	0x00028820
        /*12e8*/ 	.short	0x010a
        /*12ea*/ 	.byte	0x3f
	.zero		1


	//   ....[92]....
        /*12ec*/ 	.word	0x00023050
        /*12f0*/ 	.word	0x00000005
        /*12f4*/ 	.word	0x00028840
        /*12f8*/ 	.short	0x010a
        /*12fa*/ 	.byte	0x3f
	.zero		1


	//   ....[93]....
        /*12fc*/ 	.word	0x000230a0
        /*1300*/ 	.word	0x00000019
        /*1304*/ 	.word	0x00028840
        /*1308*/ 	.short	0x010a
        /*130a*/ 	.byte	0x3f
	.zero		1


	//   ....[94]....
        /*130c*/ 	.word	0x000230f0
        /*1310*/ 	.word	0x00000005
        /*1314*/ 	.word	0x00028860
        /*1318*/ 	.short	0x010a
        /*131a*/ 	.byte	0x3f
	.zero		1


	//----- nvinfo : EIATTR_NUM_MBARRIERS
	.align		4
.L_915:
        /*131c*/ 	.byte	0x03, 0x38
        /*131e*/ 	.short	0x0016


	//----- nvinfo : EIATTR_EXIT_INSTR_OFFSETS
	.align		4
        /*1320*/ 	.byte	0x04, 0x1c
        /*1322*/ 	.short	(.L_917 - .L_916)


	//   ....[0]....
.L_916:
        /*1324*/ 	.word	0x0001cd20


	//----- nvinfo : EIATTR_MAX_THREADS
	.align		4
.L_917:
        /*1328*/ 	.byte	0x04, 0x05
        /*132a*/ 	.short	(.L_919 - .L_918)
.L_918:
        /*132c*/ 	.word	0x00000180
        /*1330*/ 	.word	0x00000001
        /*1334*/ 	.word	0x00000001


	//----- nvinfo : EIATTR_CRS_STACK_SIZE
	.align		4
.L_919:
        /*1338*/ 	.byte	0x04, 0x1e
        /*133a*/ 	.short	(.L_921 - .L_920)
.L_920:
        /*133c*/ 	.word	0x00000000


	//----- nvinfo : EIATTR_CBANK_PARAM_SIZE
	.align		4
.L_921:
        /*1340*/ 	.byte	0x03, 0x19
        /*1342*/ 	.short	0x0af0


	//----- nvinfo : EIATTR_PARAM_CBANK
	.align		4
        /*1344*/ 	.byte	0x04, 0x0a
        /*1346*/ 	.short	(.L_923 - .L_922)
	.align		4
.L_922:
        /*1348*/ 	.word	index@(.nv.constant0._ZN7cutlass13device_kernelIN5flash11enable_sm90INS1_16FlashAttnFwdSm90INS1_25CollectiveMainloopFwdSm90ILi2EN4cute5tupleIJNS5_1CILi1EEES8_S8_EEENS6_IJNS7_ILi128EEESA_SA_EEELi128ENS_10bfloat16_tEfNS_4arch4Sm90ELb0ELb0ELb1ELb1ELb1ELb1ELb0ELb1ELb1ELb1ELb1ELb0EEENS1_21CollectiveEpilogueFwdISB_S9_SC_SE_Li256ELb1ELb1ELb1ELb0EEENS1_36VarlenDynamicPersistentTileSchedulerILi128ELi128ELi256ELi128ELb1ELb1ELb1ELb0ELb1ELb1EEEEEEEEEvNT_6ParamsE)
        /*134c*/ 	.short	0x0210
        /*134e*/ 	.short	0x0af0


	//----- nvinfo : EIATTR_SW_WAR
	.align		4
.L_923:
        /*1350*/ 	.byte	0x04, 0x36
        /*1352*/ 	.short	(.L_925 - .L_924)
.L_924:
        /*1354*/ 	.word	0x00000008
.L_925:


//--------------------- .nv.info._ZN7cutlass13device_kernelIN5flash11enable_sm90INS1_16FlashAttnFwdSm90INS1_25CollectiveMainloopFwdSm90ILi2EN4cute5tupleIJNS5_1CILi1EEES8_S8_EEENS6_IJNS7_ILi128EEESA_SA_EEELi128ENS_10bfloat16_tEfNS_4arch4Sm90ELb0ELb1ELb1ELb0ELb1ELb0ELb0ELb1ELb1ELb1ELb1ELb0EEENS1_21CollectiveEpilogueFwdISB_S9_SC_SE_Li256ELb0ELb1ELb1ELb0EEENS1_19SingleTileSchedulerILb0ELb1ELb1ELi128EEEEEEEEEvNT_6ParamsE --------------------------
	.section	.nv.info._ZN7cutlass13device_kernelIN5flash11enable_sm90INS1_16FlashAttnFwdSm90INS1_25CollectiveMainloopFwdSm90ILi2EN4cute5tupleIJNS5_1CILi1EEES8_S8_EEENS6_IJNS7_ILi128EEESA_SA_EEELi128ENS_10bfloat16_tEfNS_4arch4Sm90ELb0ELb1ELb1ELb0ELb1ELb0ELb0ELb1ELb1ELb1ELb1ELb0EEENS1_21CollectiveEpilogueFwdISB_S9_SC_SE_Li256ELb0ELb1ELb1ELb0EEENS1_19SingleTileSchedulerILb0ELb1ELb1ELi128EEEEEEEEEvNT_6ParamsE,"",@"SHT_CUDA_INFO"
	.sectionflags	@""
	.align	4


	//----- nvinfo : EIATTR_CUDA_API_VERSION
	.align		4
        /*0000*/ 	.byte	0x04, 0x37
        /*0002*/ 	.short	(.L_927 - .L_926)
.L_926:
        /*0004*/ 	.word	0x00000082


	//----- nvinfo : EIATTR_KPARAM_INFO
	.align		4
.L_927:
        /*0008*/ 	.byte	0x04, 0x17
        /*000a*/ 	.short	(.L_929 - .L_928)
.L_928:
        /*000c*/ 	.word	0x00000000
        /*0010*/ 	.short	0x0000
        /*0012*/ 	.short	0x0070
        /*0014*/ 	.byte	0x00, 0xf0, 0x01, 0x28


	//----- nvinfo : EIATTR_SPARSE_MMA_MASK
	.align		4
.L_929:
        /*0018*/ 	.byte	0x03, 0x50
        /*001a*/ 	.short	0x0000


	//----- nvinfo : EIATTR_MAXREG_COUNT
	.align		4
        /*001c*/ 	.byte	0x03, 0x1b
        /*001e*/ 	.short	0x00a8


	//----- nvinfo : EIATTR_NUM_BARRIERS
	.align		4
        /*0020*/ 	.byte	0x02, 0x4c
        /*0022*/ 	.byte	0x10
	.zero		1


	//----- nvinfo : EIATTR_EXTERNS
	.align		4
        /*0024*/ 	.byte	0x04, 0x0f
        /*0026*/ 	.short	(.L_931 - .L_930)


	//   ....[0]....
	.align		4
.L_930:
        /*0028*/ 	.word	index@(__assertfail)


	//----- nvinfo : EIATTR_MERCURY_ISA_VERSION
	.align		4
.L_931:
        /*002c*/ 	.byte	0x03, 0x5f
        /*002e*/ 	.short	0x0101


	//----- nvinfo : EIATTR_INT_WARP_WIDE_INSTR_OFFSETS
	.align		4
        /*0030*/ 	.byte	0x04, 0x31
        /*0032*/ 	.short	(.L_933 - .L_932)


	//   ....[0]....
.L_932:
        /*0034*/ 	.word	0x000000b0


	//   ....[1]....
        /*0038*/ 	.word	0x000000c0


	//   ....[2]....
        /*003c*/ 	.word	0x00000160


	//----- nvinfo : EIATTR_COOP_GROUP_MASK_REGIDS
	.align		4
.L_933:
        /*0040*/ 	.byte	0x04, 0x29
        /*0042*/ 	.short	(.L_935 - .L_934)


	//   ....[0]....
.L_934:
        /*0044*/ 	.word	0xffffffff


	//   ....[1]....
        /*0048*/ 	.word	0xffffffff


	//   ....[2]....
        /*004c*/ 	.word	0xffffffff


	//   ....[3]....
        /*0050*/ 	.word	0xffffffff


	//   ....[4]....
        /*0054*/ 	.word	0xffffffff


	//   ....[5]....
        /*0058*/ 	.word	0xffffffff


	//   ....[6]....
        /*005c*/ 	.word	0xffffffff


	//   ....[7]....
        /*0060*/ 	.word	0xffffffff


	//   ....[8]....
        /*0064*/ 	.word	0xffffffff


	//   ....[9]....
        /*0068*/ 	.word	0xffffffff


	//   ....[10]....
        /*006c*/ 	.word	0xffffffff


	//   ....[11]....
        /*0070*/ 	.word	0xffffffff


	//   ....[12]....
        /*0074*/ 	.word	0xffffffff


	//   ....[13]....
        /*0078*/ 	.word	0xffffffff


	//   ....[14]....
        /*007c*/ 	.word	0xffffffff


	//   ....[15]....
        /*0080*/ 	.word	0xffffffff


	//   ....[16]....
        /*0084*/ 	.word	0xffffffff


	//   ....[17]....
        /*0088*/ 	.word	0xffffffff


	//   ....[18]....
        /*008c*/ 	.word	0xffffffff


	//   ....[19]....
        /*0090*/ 	.word	0xffffffff


	//   ....[20]....
        /*0094*/ 	.word	0xffffffff


	//   ....[21]....
        /*0098*/ 	.word	0xffffffff


	//   ....[22]....
        /*009c*/ 	.word	0xffffffff


	//   ....[23]....
        /*00a0*/ 	.word	0xffffffff


	//   ....[24]....
        /*00a4*/ 	.word	0xffffffff


	//   ....[25]....
        /*00a8*/ 	.word	0xffffffff


	//   ....[26]....
        /*00ac*/ 	.word	0xffffffff


	//   ....[27]....
        /*00b0*/ 	.word	0xffffffff


	//   ....[28]....
        /*00b4*/ 	.word	0xffffffff


	//   ....[29]....
        /*00b8*/ 	.word	0xffffffff


	//   ....[30]....
        /*00bc*/ 	.word	0xffffffff


	//   ....[31]....
        /*00c0*/ 	.word	0xffffffff


	//   ....[32]....
        /*00c4*/ 	.word	0xffffffff


	//   ....[33]....
        /*00c8*/ 	.word	0xffffffff


	//   ....[34]....
        /*00cc*/ 	.word	0xffffffff


	//   ....[35]....
        /*00d0*/ 	.word	0xffffffff


	//   ....[36]....
        /*00d4*/ 	.word	0xffffffff


	//   ....[37]....
        /*00d8*/ 	.word	0xffffffff


	//   ....[38]....
        /*00dc*/ 	.word	0xffffffff


	//   ....[39]....
        /*00e0*/ 	.word	0xffffffff


	//   ....[40]....
        /*00e4*/ 	.word	0xffffffff


	//   ....[41]....
        /*00e8*/ 	.word	0xffffffff


	//   ....[42]....
        /*00ec*/ 	.word	0xffffffff


	//   ....[43]....
        /*00f0*/ 	.word	0xffffffff


	//   ....[44]....
        /*00f4*/ 	.word	0xffffffff


	//   ....[45]....
        /*00f8*/ 	.word	0xffffffff


	//   ....[46]....
        /*00fc*/ 	.word	0xffffffff


	//   ....[47]....
        /*0100*/ 	.word	0xffffffff


	//   ....[48]....
        /*0104*/ 	.word	0xffffffff


	//   ....[49]....
        /*0108*/ 	.word	0xffffffff


	//   ....[50]....
        /*010c*/ 	.word	0xffffffff


	//   ....[51]....
        /*0110*/ 	.word	0xffffffff


	//   ....[52]....
        /*0114*/ 	.word	0xffffffff


	//   ....[53]....
        /*0118*/ 	.word	0xffffffff


	//   ....[54]....
        /*011c*/ 	.word	0xffffffff


	//   ....[55]....
        /*0120*/ 	.word	0xffffffff


	//   ....[56]....
        /*0124*/ 	.word	0xffffffff


	//   ....[57]....
        /*0128*/ 	.word	0xffffffff


	//   ....[58]....
        /*012c*/ 	.word	0xffffffff


	//   ....[59]....
        /*0130*/ 	.word	0xffffffff


	//   ....[60]....
        /*0134*/ 	.word	0xffffffff


	//   ....[61]....
        /*0138*/ 	.word	0xffffffff


	//   ....[62]....
        /*013c*/ 	.word	0xffffffff


	//   ....[63]....
        /*0140*/ 	.word	0xffffffff


	//   ....[64]....
        /*0144*/ 	.word	0xffffffff


	//   ....[65]....
        /*0148*/ 	.word	0xffffffff


	//   ....[66]....
        /*014c*/ 	.word	0xffffffff


	//   ....[67]....
        /*0150*/ 	.word	0xffffffff


	//   ....[68]....
        /*0154*/ 	.word	0xffffffff


	//   ....[69]....
        /*0158*/ 	.word	0xffffffff


	//   ....[70]....
        /*015c*/ 	.word	0xffffffff


	//   ....[71]....
        /*0160*/ 	.word	0xffffffff


	//   ....[72]....
        /*0164*/ 	.word	0xffffffff


	//   ....[73]....
        /*0168*/ 	.word	0xffffffff


	//   ....[74]....
        /*016c*/ 	.word	0xffffffff


	//   ....[75]....
        /*0170*/ 	.word	0xffffffff


	//   ....[76]....
        /*0174*/ 	.word	0xffffffff


	//   ....[77]....
        /*0178*/ 	.word	0xffffffff


	//   ....[78]....
        /*017c*/ 	.word	0xffffffff


	//   ....[79]....
        /*0180*/ 	.word	0xffffffff


	//   ....[80]....
        /*0184*/ 	.word	0xffffffff


	//   ....[81]....
        /*0188*/ 	.word	0xffffffff


	//   ....[82]....
        /*018c*/ 	.word	0xffffffff


	//   ....[83]....
        /*0190*/ 	.word	0xffffffff


	//   ....[84]....
        /*0194*/ 	.word	0xffffffff


	//   ....[85]....
        /*0198*/ 	.word	0xffffffff


	//   ....[86]....
        /*019c*/ 	.word	0xffffffff


	//   ....[87]....
        /*01a0*/ 	.word	0xffffffff


	//   ....[88]....
        /*01a4*/ 	.word	0xffffffff


	//   ....[89]....
        /*01a8*/ 	.word	0xffffffff


	//   ....[90]....
        /*01ac*/ 	.word	0xffffffff


	//   ....[91]....
        /*01b0*/ 	.word	0xffffffff


	//   ....[92]....
        /*01b4*/ 	.word	0xffffffff


	//   ....[93]....
        /*01b8*/ 	.word	0xffffffff


	//   ....[94]....
        /*01bc*/ 	.word	0xffffffff


	//   ....[95]....
        /*01c0*/ 	.word	0xffffffff


	//   ....[96]....
        /*01c4*/ 	.word	0xffffffff


	//   ....[97]....
        /*01c8*/ 	.word	0xffffffff


	//   ....[98]....
        /*01cc*/ 	.word	0xffffffff


	//   ....[99]....
        /*01d0*/ 	.word	0xffffffff


	//   ....[100]....
        /*01d4*/ 	.word	0xffffffff


	//   ....[101]....
        /*01d8*/ 	.word	0xffffffff


	//   ....[102]....
        /*01dc*/ 	.word	0xffffffff


	//   ....[103]....
        /*01e0*/ 	.word	0xffffffff


	//   ....[104]....
        /*01e4*/ 	.word	0xffffffff


	//   ....[105]....
        /*01e8*/ 	.word	0xffffffff


	//   ....[106]....
        /*01ec*/ 	.word	0xffffffff


	//   ....[107]....
        /*01f0*/ 	.word	0xffffffff


	//   ....[108]....
        /*01f4*/ 	.word	0xffffffff


	//   ....[109]....
        /*01f8*/ 	.word	0xffffffff


	//   ....[110]....
        /*01fc*/ 	.word	0xffffffff


	//   ....[111]....
        /*0200*/ 	.word	0xffffffff


	//   ....[112]....
        /*0204*/ 	.word	0xffffffff


	//   ....[113]....
        /*0208*/ 	.word	0xffffffff


	//   ....[114]....
        /*020c*/ 	.word	0xffffffff


	//   ....[115]....
        /*0210*/ 	.word	0xffffffff


	//   ....[116]....
        /*0214*/ 	.word	0xffffffff


	//   ....[117]....
        /*0218*/ 	.word	0xffffffff


	//   ....[118]....
        /*021c*/ 	.word	0xffffffff


	//   ....[119]....
        /*0220*/ 	.word	0xffffffff


	//   ....[120]....
        /*0224*/ 	.word	0xffffffff


	//   ....[121]....
        /*0228*/ 	.word	0xffffffff


	//   ....[122]....
        /*022c*/ 	.word	0xffffffff


	//   ....[123]....
        /*0230*/ 	.word	0x0500000f


	//   ....[124]....
        /*0234*/ 	.word	0x0500000f


	//   ....[125]....
        /*0238*/ 	.word	0x0500000f


	//   ....[126]....
        /*023c*/ 	.word	0x0500000f


	//   ....[127]....
        /*0240*/ 	.word	0x0500000f


	//   ....[128]....
        /*0244*/ 	.word	0x0500000f


	//   ....[129]....
        /*0248*/ 	.word	0x0500000f


	//   ....[130]....
        /*024c*/ 	.word	0x0500000f


	//   ....[131]....
        /*0250*/ 	.word	0x0500000f


	//   ....[132]....
        /*0254*/ 	.word	0x0500000f


	//   ....[133]....
        /*0258*/ 	.word	0x0500000f


	//   ....[134]....
        /*025c*/ 	.word	0x0500000f


	//   ....[135]....
        /*0260*/ 	.word	0x0500000f


	//   ....[136]....
        /*0264*/ 	.word	0x0500000f


	//   ....[137]....
        /*0268*/ 	.word	0x0500000f


	//   ....[138]....
        /*026c*/ 	.word	0x0500000f


	//   ....[139]....
        /*0270*/ 	.word	0x0500000f


	//   ....[140]....
        /*0274*/ 	.word	0x0500000f


	//   ....[141]....
        /*0278*/ 	.word	0x0500000f


	//   ....[142]....
        /*027c*/ 	.word	0x0500000f


	//   ....[143]....
        /*0280*/ 	.word	0x0500000f


	//   ....[144]....
        /*0284*/ 	.word	0x0500000f


	//   ....[145]....
        /*0288*/ 	.word	0x0500000f


	//   ....[146]....
        /*028c*/ 	.word	0x0500000f


	//   ....[147]....
        /*0290*/ 	.word	0x0500000f


	//   ....[148]....
        /*0294*/ 	.word	0x0500000f


	//   ....[149]....
        /*0298*/ 	.word	0x0500000f


	//   ....[150]....
        /*029c*/ 	.word	0x0500000f


	//   ....[151]....
        /*02a0*/ 	.word	0x0500000f


	//   ....[152]....
        /*02a4*/ 	.word	0x0500000f


	//   ....[153]....
        /*02a8*/ 	.word	0x0500000f


	//   ....[154]....
        /*02ac*/ 	.word	0x0500000f


	//   ....[155]....
        /*02b0*/ 	.word	0x0500000f


	//   ....[156]....
        /*02b4*/ 	.word	0x0500000f


	//   ....[157]....
        /*02b8*/ 	.word	0x0500000f


	//   ....[158]....
        /*02bc*/ 	.word	0x0500000f


	//   ....[159]....
        /*02c0*/ 	.word	0x0500000f


	//   ....[160]....
        /*02c4*/ 	.word	0x0500000f


	//   ....[161]....
        /*02c8*/ 	.word	0x0500000f


	//   ....[162]....
        /*02cc*/ 	.word	0x0500000f


	//   ....[163]....
        /*02d0*/ 	.word	0x0500000f


	//   ....[164]....
        /*02d4*/ 	.word	0x0500000f


	//   ....[165]....
        /*02d8*/ 	.word	0x0500000f


	//   ....[166]....
        /*02dc*/ 	.word	0x0500000f


	//   ....[167]....
        /*02e0*/ 	.word	0x0500000f


	//   ....[168]....
        /*02e4*/ 	.word	0x0500000f


	//   ....[169]....
        /*02e8*/ 	.word	0x0500000f


	//   ....[170]....
        /*02ec*/ 	.word	0x0500000f


	//   ....[171]....
        /*02f0*/ 	.word	0x0500000f


	//   ....[172]....
        /*02f4*/ 	.word	0x0500000f


	//   ....[173]....
        /*02f8*/ 	.word	0x0500000f


	//   ....[174]....
        /*02fc*/ 	.word	0x0500000f


	//   ....[175]....
        /*0300*/ 	.word	0x0500000f


	//   ....[176]....
        /*0304*/ 	.word	0x0500000f


	//   ....[177]....
        /*0308*/ 	.word	0x0500000f


	//   ....[178]....
        /*030c*/ 	.word	0x0500000f


	//   ....[179]....
        /*0310*/ 	.word	0x0500000f


	//   ....[180]....
        /*0314*/ 	.word	0x0500000f


	//   ....[181]....
        /*0318*/ 	.word	0x0500000f


	//   ....[182]....
        /*031c*/ 	.word	0x0500000f


	//   ....[183]....
        /*0320*/ 	.word	0x0500000f


	//   ....[184]....
        /*0324*/ 	.word	0x0500000f


	//   ....[185]....
        /*0328*/ 	.word	0x0500000f


	//   ....[186]....
        /*032c*/ 	.word	0x0500000f


	//   ....[187]....
        /*0330*/ 	.word	0x0500000f


	//   ....[188]....
        /*0334*/ 	.word	0x0500000f


	//   ....[189]....
        /*0338*/ 	.word	0x0500000f


	//   ....[190]....
        /*033c*/ 	.word	0x0500000f


	//   ....[191]....
        /*0340*/ 	.word	0x0500000f


	//   ....[192]....
        /*0344*/ 	.word	0x0500000f


	//   ....[193]....
        /*0348*/ 	.word	0x0500000f


	//   ....[194]....
        /*034c*/ 	.word	0x0500000f


	//   ....[195]....
        /*0350*/ 	.word	0x0500000f


	//   ....[196]....
        /*0354*/ 	.word	0x0500000f


	//   ....[197]....
        /*0358*/ 	.word	0x0500000f


	//   ....[198]....
        /*035c*/ 	.word	0x0500000f


	//   ....[199]....
        /*0360*/ 	.word	0x0500000f


	//   ....[200]....
        /*0364*/ 	.word	0x0500000f


	//   ....[201]....
        /*0368*/ 	.word	0x0500000f


	//   ....[202]....
        /*036c*/ 	.word	0x0500000f


	//   ....[203]....
        /*0370*/ 	.word	0x0500000f


	//   ....[204]....
        /*0374*/ 	.word	0x0500000f


	//----- nvinfo : EIATTR_COOP_GROUP_INSTR_OFFSETS
	.align		4
.L_935:
        /*0378*/ 	.byte	0x04, 0x28
        /*037a*/ 	.short	(.L_937 - .L_936)


	//   ....[0]....
.L_936:
        /*037c*/ 	.word	0x00000070


	//   ....[1]....
        /*0380*/ 	.word	0x00000080


	//   ....[2]....
        /*0384*/ 	.word	0x000002c0


	//   ....[3]....
        /*0388*/ 	.word	0x00000420


	//   ....[4]....
        /*038c*/ 	.word	0x00000540


	//   ....[5]....
        /*0390*/ 	.word	0x000006a0


	//   ....[6]....
        /*0394*/ 	.word	0x00001510


	//   ....[7]....
        /*0398*/ 	.word	0x00001ff0


	//   ....[8]....
        /*039c*/ 	.word	0x000032f0


	//   ....[9]....
        /*03a0*/ 	.word	0x00003b70


	//   ....[10]....
        /*03a4*/ 	.word	0x00003c80


	//   ....[11]....
        /*03a8*/ 	.word	0x000045b0


	//   ....[12]....
        /*03ac*/ 	.word	0x00004600


	//   ....[13]....
        /*03b0*/ 	.word	0x00005e60


	//   ....[14]....
        /*03b4*/ 	.word	0x000067b0


	//   ....[15]....
        /*03b8*/ 	.word	0x00007360


	//   ....[16]....
        /*03bc*/ 	.word	0x00007380


	//   ....[17]....
        /*03c0*/ 	.word	0x00007d80


	//   ....[18]....
        /*03c4*/ 	.word	0x00007e00


	//   ....[19]....
        /*03c8*/ 	.word	0x0000a510


	//   ....[20]....
        /*03cc*/ 	.word	0x0000a530


	//   ....[21]....
        /*03d0*/ 	.word	0x0000a550


	//   ....[22]....
        /*03d4*/ 	.word	0x0000a570


	//   ....[23]....
        /*03d8*/ 	.word	0x0000c330


	//   ....[24]....
        /*03dc*/ 	.word	0x0000cc70


	//   ....[25]....
        /*03e0*/ 	.word	0x0000d820


	//   ....[26]....
        /*03e4*/ 	.word	0x0000d840


	//   ....[27]....
        /*03e8*/ 	.word	0x0000e240


	//   ....[28]....
        /*03ec*/ 	.word	0x0000e2c0


	//   ....[29]....
        /*03f0*/ 	.word	0x0000f390


	//   ....[30]....
        /*03f4*/ 	.word	0x0000f3b0


	//   ....[31]....
        /*03f8*/ 	.word	0x0000f460


	//   ....[32]....
        /*03fc*/ 	.word	0x0000f470


	//   ....[33]....
        /*0400*/ 	.word	0x00010440


	//   ....[34]....
        /*0404*/ 	.word	0x00010480


	//   ....[35]....
        /*0408*/ 	.word	0x000104c0


	//   ....[36]....
        /*040c*/ 	.word	0x000104e0


	//   ....[37]....
        /*0410*/ 	.word	0x00010500


	//   ....[38]....
        /*0414*/ 	.word	0x00010510


	//   ....[39]....
        /*0418*/ 	.word	0x00010b50


	//   ....[40]....
        /*041c*/ 	.word	0x00010b60


	//   ....[41]....
        /*0420*/ 	.word	0x00011590


	//   ....[42]....
        /*0424*/ 	.word	0x00012b10


	//   ....[43]....
        /*0428*/ 	.word	0x00012b40


	//   ....[44]....
        /*042c*/ 	.word	0x00012b50


	//   ....[45]....
        /*0430*/ 	.word	0x00012b60


	//   ....[46]....
        /*0434*/ 	.word	0x00012b70


	//   ....[47]....
        /*0438*/ 	.word	0x00012b80


	//   ....[48]....
        /*043c*/ 	.word	0x00012b90


	//   ....[49]....
        /*0440*/ 	.word	0x00012bb0


	//   ....[50]....
        /*0444*/ 	.word	0x00012c20


	//   ....[51]....
        /*0448*/ 	.word	0x00012cb0


	//   ....[52]....
        /*044c*/ 	.word	0x00012d00


	//   ....[53]....
        /*0450*/ 	.word	0x00012d10


	//   ....[54]....
        /*0454*/ 	.word	0x00012d40


	//   ....[55]....
        /*0458*/ 	.word	0x00012d90


	//   ....[56]....
        /*045c*/ 	.word	0x00012dd0


	//   ....[57]....
        /*0460*/ 	.word	0x00012df0


	//   ....[58]....
        /*0464*/ 	.word	0x00013470


	//   ....[59]....
        /*0468*/ 	.word	0x000134a0


	//   ....[60]....
        /*046c*/ 	.word	0x000134d0


	//   ....[61]....
        /*0470*/ 	.word	0x00013500


	//   ....[62]....
        /*0474*/ 	.word	0x00013510


	//   ....[63]....
        /*0478*/ 	.word	0x000135a0


	//   ....[64]....
        /*047c*/ 	.word	0x000135c0


	//   ....[65]....
        /*0480*/ 	.word	0x000135d0


	//   ....[66]....
        /*0484*/ 	.word	0x000136b0


	//   ....[67]....
        /*0488*/ 	.word	0x000136d0


	//   ....[68]....
        /*048c*/ 	.word	0x000136e0


	//   ....[69]....
        /*0490*/ 	.word	0x00013730


	//   ....[70]....
        /*0494*/ 	.word	0x000137d0


	//   ....[71]....
        /*0498*/ 	.word	0x000137f0


	//   ....[72]....
        /*049c*/ 	.word	0x00013800


	//   ....[73]....
        /*04a0*/ 	.word	0x00013840


	//   ....[74]....
        /*04a4*/ 	.word	0x00013f60


	//   ....[75]....
        /*04a8*/ 	.word	0x00013f90


	//   ....[76]....
        /*04ac*/ 	.word	0x00013fa0


	//   ....[77]....
        /*04b0*/ 	.word	0x00013fb0


	//   ....[78]....
        /*04b4*/ 	.word	0x00013fe0


	//   ....[79]....
        /*04b8*/ 	.word	0x00014020


	//   ....[80]....
        /*04bc*/ 	.word	0x00014030


	//   ....[81]....
        /*04c0*/ 	.word	0x00014050


	//   ....[82]....
        /*04c4*/ 	.word	0x000140b0


	//   ....[83]....
        /*04c8*/ 	.word	0x000140c0


	//   ....[84]....
        /*04cc*/ 	.word	0x000140e0


	//   ....[85]....
        /*04d0*/ 	.word	0x00014140


	//   ....[86]....
        /*04d4*/ 	.word	0x00014160


	//   ....[87]....
        /*04d8*/ 	.word	0x00014170


	//   ....[88]....
        /*04dc*/ 	.word	0x000141a0


	//   ....[89]....
        /*04e0*/ 	.word	0x000141b0


	//   ....[90]....
        /*04e4*/ 	.word	0x00014430


	//   ....[91]....
        /*04e8*/ 	.word	0x00014450


	//   ....[92]....
        /*04ec*/ 	.word	0x00014460


	//   ....[93]....
        /*04f0*/ 	.word	0x00014480


	//   ....[94]....
        /*04f4*/ 	.word	0x000144f0


	//   ....[95]....
        /*04f8*/ 	.word	0x00014520


	//   ....[96]....
        /*04fc*/ 	.word	0x00014570


	//   ....[97]....
        /*0500*/ 	.word	0x000145a0


	//   ....[98]....
        /*0504*/ 	.word	0x000145f0


	//   ....[99]....
        /*0508*/ 	.word	0x00014620


	//   ....[100]....
        /*050c*/ 	.word	0x00014670


	//   ....[101]....
        /*0510*/ 	.word	0x000146a0


	//   ....[102]....
        /*0514*/ 	.word	0x000146f0


	//   ....[103]....
        /*0518*/ 	.word	0x00014720


	//   ....[104]....
        /*051c*/ 	.word	0x00014770


	//   ....[105]....
        /*0520*/ 	.word	0x000147a0


	//   ....[106]....
        /*0524*/ 	.word	0x00014c00


	//   ....[107]....
        /*0528*/ 	.word	0x00014c30


	//   ....[108]....
        /*052c*/ 	.word	0x00014c60


	//   ....[109]....
        /*0530*/ 	.word	0x00014c90


	//   ....[110]....
        /*0534*/ 	.word	0x00014cc0


	//   ....[111]....
        /*0538*/ 	.word	0x00014cd0


	//   ....[112]....
        /*053c*/ 	.word	0x00014cf0


	//   ....[113]....
        /*0540*/ 	.word	0x00014d10


	//   ....[114]....
        /*0544*/ 	.word	0x00014d30


	//   ....[115]....
        /*0548*/ 	.word	0x00014d50


	//   ....[116]....
        /*054c*/ 	.word	0x00014dd0


	//   ....[117]....
        /*0550*/ 	.word	0x00014df0


	//   ....[118]....
        /*0554*/ 	.word	0x00014e20


	//   ....[119]....
        /*0558*/ 	.word	0x00014e40


	//   ....[120]....
        /*055c*/ 	.word	0x00014ff0


	//   ....[121]....
        /*0560*/ 	.word	0x00015000


	//   ....[122]....
        /*0564*/ 	.word	0x00015260


	//   ....[123]....
        /*0568*/ 	.word	0x00015880


	//   ....[124]....
        /*056c*/ 	.word	0x00015970


	//   ....[125]....
        /*0570*/ 	.word	0x00015a10


	//   ....[126]....
        /*0574*/ 	.word	0x00015a70


	//   ....[127]....
        /*0578*/ 	.word	0x00015b30


	//   ....[128]....
        /*057c*/ 	.word	0x00015bb0


	//   ....[129]....
        /*0580*/ 	.word	0x00015c70


	//   ....[130]....
        /*0584*/ 	.word	0x00015ce0


	//   ....[131]....
        /*0588*/ 	.word	0x00015dc0


	//   ....[132]....
        /*058c*/ 	.word	0x00015e40


	//   ....[133]....
        /*0590*/ 	.word	0x00015f10


	//   ....[134]....
        /*0594*/ 	.word	0x00015f90


	//   ....[135]....
        /*0598*/ 	.word	0x00016050


	//   ....[136]....
        /*059c*/ 	.word	0x000160d0


	//   ....[137]....
        /*05a0*/ 	.word	0x000161a0


	//   ....[138]....
        /*05a4*/ 	.word	0x00016220


	//   ....[139]....
        /*05a8*/ 	.word	0x000162e0


	//   ....[140]....
        /*05ac*/ 	.word	0x00016380


	//   ....[141]....
        /*05b0*/ 	.word	0x000163d0


	//   ....[142]....
        /*05b4*/ 	.word	0x00016470


	//   ....[143]....
        /*05b8*/ 	.word	0x00016540


	//   ....[144]....
        /*05bc*/ 	.word	0x000165b0


	//   ....[145]....
        /*05c0*/ 	.word	0x000166a0


	//   ....[146]....
        /*05c4*/ 	.word	0x00016700


	//   ....[147]....
        /*05c8*/ 	.word	0x000167d0


	//   ....[148]....
        /*05cc*/ 	.word	0x00016840


	//   ....[149]....
        /*05d0*/ 	.word	0x00016930


	//   ....[150]....
        /*05d4*/ 	.word	0x00016990


	//   ....[151]....
        /*05d8*/ 	.word	0x00016a60


	//   ....[152]....
        /*05dc*/ 	.word	0x00016ad0


	//   ....[153]....
        /*05e0*/ 	.word	0x00016bb0


	//   ....[154]....
        /*05e4*/ 	.word	0x00016c10


	//   ....[155]....
        /*05e8*/ 	.word	0x00016cc0


	//   ....[156]....
        /*05ec*/ 	.word	0x00016e00


	//   ....[157]....
        /*05f0*/ 	.word	0x00016eb0


	//   ....[158]....
        /*05f4*/ 	.word	0x00016f80


	//   ....[159]....
        /*05f8*/ 	.word	0x00016fd0


	//   ....[160]....
        /*05fc*/ 	.word	0x000170b0


	//   ....[161]....
        /*0600*/ 	.word	0x00017100


	//   ....[162]....
        /*0604*/ 	.word	0x000171d0


	//   ....[163]....
        /*0608*/ 	.word	0x00017220


	//   ....[164]....
        /*060c*/ 	.word	0x00017300


	//   ....[165]....
        /*0610*/ 	.word	0x00017350


	//   ....[166]....
        /*0614*/ 	.word	0x00017430


	//   ....[167]....
        /*0618*/ 	.word	0x00017480


	//   ....[168]....
        /*061c*/ 	.word	0x00017550


	//   ....[169]....
        /*0620*/ 	.word	0x000175a0


	//   ....[170]....
        /*0624*/ 	.word	0x00017680


	//   ....[171]....
        /*0628*/ 	.word	0x000176d0


	//   ....[172]....
        /*062c*/ 	.word	0x000177c0


	//   ....[173]....
        /*0630*/ 	.word	0x00017860


	//   ....[174]....
        /*0634*/ 	.word	0x000178c0


	//   ....[175]....
        /*0638*/ 	.word	0x00017980


	//   ....[176]....
        /*063c*/ 	.word	0x00017a20


	//   ....[177]....
        /*0640*/ 	.word	0x00017ae0


	//   ....[178]....
        /*0644*/ 	.word	0x00017b80


	//   ....[179]....
        /*0648*/ 	.word	0x00017c40


	//   ....[180]....
        /*064c*/ 	.word	0x00017ce0


	//   ....[181]....
        /*0650*/ 	.word	0x00017da0


	//   ....[182]....
        /*0654*/ 	.word	0x00017e40


	//   ....[183]....
        /*0658*/ 	.word	0x00017f00


	//   ....[184]....
        /*065c*/ 	.word	0x00017fa0


	//   ....[185]....
        /*0660*/ 	.word	0x00018060


	//   ....[186]....
        /*0664*/ 	.word	0x00018100


	//   ....[187]....
        /*0668*/ 	.word	0x000181c0


	//   ....[188]....
        /*066c*/ 	.word	0x000182e0


	//   ....[189]....
        /*0670*/ 	.word	0x00018380


	//   ....[190]....
        /*0674*/ 	.word	0x00018430


	//   ....[191]....
        /*0678*/ 	.word	0x00018500


	//   ....[192]....
        /*067c*/ 	.word	0x00018570


	//   ....[193]....
        /*0680*/ 	.word	0x00018640


	//   ....[194]....
        /*0684*/ 	.word	0x000186b0


	//   ....[195]....
        /*0688*/ 	.word	0x00018790


	//   ....[196]....
        /*068c*/ 	.word	0x00018800


	//   ....[197]....
        /*0690*/ 	.word	0x000188e0


	//   ....[198]....
        /*0694*/ 	.word	0x00018960


	//   ....[199]....
        /*0698*/ 	.word	0x00018a40


	//   ....[200]....
        /*069c*/ 	.word	0x00018ab0


	//   ....[201]....
        /*06a0*/ 	.word	0x00018b80


	//   ....[202]....
        /*06a4*/ 	.word	0x00018bf0


	//   ....[203]....
        /*06a8*/ 	.word	0x00018cb0


	//   ....[204]....
        /*06ac*/ 	.word	0x00018d90


	//----- nvinfo : EIATTR_REG_RECONFIG
	.align		4
.L_937:
        /*06b0*/ 	.byte	0x01, 0x54
	.zero		2


	//----- nvinfo : EIATTR_SYSCALL_OFFSETS
	.align		4
        /*06b4*/ 	.byte	0x04, 0x46
        /*06b6*/ 	.short	(.L_939 - .L_938)


	//   ....[0]....
.L_938:
        /*06b8*/ 	.word	0x000016d0


	//   ....[1]....
        /*06bc*/ 	.word	0x00012150


	//   ....[2]....
        /*06c0*/ 	.word	0x00012290


	//   ....[3]....
        /*06c4*/ 	.word	0x00012380


	//   ....[4]....
        /*06c8*/ 	.word	0x000131d0


	//----- nvinfo : EIATTR_MBARRIER_INSTR_OFFSETS
	.align		4
.L_939:
        /*06cc*/ 	.byte	0x04, 0x39
        /*06ce*/ 	.short	(.L_941 - .L_940)


	//   ....[0]....
.L_940:
        /*06d0*/ 	.word	0x00000170
        /*06d4*/ 	.word	0x000000ff
        /*06d8*/ 	.word	0x00028800
        /*06dc*/ 	.short	0x0100
        /*06de*/ 	.byte	0x08
	.zero		1


	//   ....[1]....
        /*06e0*/ 	.word	0x00000180
        /*06e4*/ 	.word	0x000000ff
        /*06e8*/ 	.word	0x00028820
        /*06ec*/ 	.short	0x0100
        /*06ee*/ 	.byte	0x08
	.zero		1


	//   ....[2]....
        /*06f0*/ 	.word	0x00000270
        /*06f4*/ 	.word	0x000000ff
        /*06f8*/ 	.word	0x00028830
        /*06fc*/ 	.short	0x0100
        /*06fe*/ 	.byte	0x08
	.zero		1


	//   ....[3]....
        /*0700*/ 	.word	0x00000280
        /*0704*/ 	.word	0x000000ff
        /*0708*/ 	.word	0x00028840
        /*070c*/ 	.short	0x0100
        /*070e*/ 	.byte	0x08
	.zero		1


	//   ....[4]....
        /*0710*/ 	.word	0x00000290
        /*0714*/ 	.word	0x000000ff
        /*0718*/ 	.word	0x00028838
        /*071c*/ 	.short	0x0100
        /*071e*/ 	.byte	0x08
	.zero		1


	//   ....[5]....
        /*0720*/ 	.word	0x000002a0
        /*0724*/ 	.word	0x000000ff
        /*0728*/ 	.word	0x00028848
        /*072c*/ 	.short	0x0100
        /*072e*/ 	.byte	0x08
	.zero		1


	//   ....[6]....
        /*0730*/ 	.word	0x000003d0
        /*0734*/ 	.word	0x000000ff
        /*0738*/ 	.word	0x00028850
        /*073c*/ 	.short	0x0100
        /*073e*/ 	.byte	0x08
	.zero		1


	//   ....[7]....
        /*0740*/ 	.word	0x000003e0
        /*0744*/ 	.word	0x000000ff
        /*0748*/ 	.word	0x00028860
        /*074c*/ 	.short	0x0100
        /*074e*/ 	.byte	0x08
	.zero		1


	//   ....[8]....
        /*0750*/ 	.word	0x000003f0
        /*0754*/ 	.word	0x000000ff
        /*0758*/ 	.word	0x00028858
        /*075c*/ 	.short	0x0100
        /*075e*/ 	.byte	0x08
	.zero		1


	//   ....[9]....
        /*0760*/ 	.word	0x00000400
        /*0764*/ 	.word	0x000000ff
        /*0768*/ 	.word	0x00028868
        /*076c*/ 	.short	0x0100
        /*076e*/ 	.byte	0x08
	.zero		1


	//   ....[10]....
        /*0770*/ 	.word	0x000004f0
        /*0774*/ 	.word	0x000000ff
        /*0778*/ 	.word	0x00028870
        /*077c*/ 	.short	0x0100
        /*077e*/ 	.byte	0x06
	.zero		1


	//   ....[11]....
        /*0780*/ 	.word	0x00000500
        /*0784*/ 	.word	0x000000ff
        /*0788*/ 	.word	0x00028880
        /*078c*/ 	.short	0x0100
        /*078e*/ 	.byte	0x06
	.zero		1


	//   ....[12]....
        /*0790*/ 	.word	0x00000510
        /*0794*/ 	.word	0x000000ff
        /*0798*/ 	.word	0x00028878
        /*079c*/ 	.short	0x0100
        /*079e*/ 	.byte	0x06
	.zero		1


	//   ....[13]....
        /*07a0*/ 	.word	0x00000520
        /*07a4*/ 	.word	0x000000ff
        /*07a8*/ 	.word	0x00028888
        /*07ac*/ 	.short	0x0100
        /*07ae*/ 	.byte	0x06
	.zero		1


	//   ....[14]....
        /*07b0*/ 	.word	0x00000650
        /*07b4*/ 	.word	0x000000ff
        /*07b8*/ 	.word	0x00028890
        /*07bc*/ 	.short	0x0100
        /*07be*/ 	.byte	0x08
	.zero		1


	//   ....[15]....
        /*07c0*/ 	.word	0x00000660
        /*07c4*/ 	.word	0x000000ff
        /*07c8*/ 	.word	0x000288a0
        /*07cc*/ 	.short	0x0100
        /*07ce*/ 	.byte	0x08
	.zero		1


	//   ....[16]....
        /*07d0*/ 	.word	0x00000670
        /*07d4*/ 	.word	0x000000ff
        /*07d8*/ 	.word	0x00028898
        /*07dc*/ 	.short	0x0100
        /*07de*/ 	.byte	0x08
	.zero		1


	//   ....[17]....
        /*07e0*/ 	.word	0x00000680
        /*07e4*/ 	.word	0x000000ff
        /*07e8*/ 	.word	0x000288a8
        /*07ec*/ 	.short	0x0100
        /*07ee*/ 	.byte	0x08
	.zero		1


	//   ....[18]....
        /*07f0*/ 	.word	0x000007c0
        /*07f4*/ 	.word	0x000000ff
        /*07f8*/ 	.word	0x000288b0
        /*07fc*/ 	.short	0x0100
        /*07fe*/ 	.byte	0x08
	.zero		1


	//   ....[19]....
        /*0800*/ 	.word	0x000007d0
        /*0804*/ 	.word	0x000000ff
        /*0808*/ 	.word	0x000288c0
        /*080c*/ 	.short	0x0100
        /*080e*/ 	.byte	0x08
	.zero		1


	//   ....[20]....
        /*0810*/ 	.word	0x000007e0
        /*0814*/ 	.word	0x000000ff
        /*0818*/ 	.word	0x000288b8
        /*081c*/ 	.short	0x0100
        /*081e*/ 	.byte	0x08
	.zero		1


	//   ....[21]....
        /*0820*/ 	.word	0x000007f0
        /*0824*/ 	.word	0x000000ff
        /*0828*/ 	.word	0x000288c8
        /*082c*/ 	.short	0x0100
        /*082e*/ 	.byte	0x08
	.zero		1


	//   ....[22]....
        /*0830*/ 	.word	0x000016f0
        /*0834*/ 	.word	0x000000ff
        /*0838*/ 	.word	0x00028800
        /*083c*/ 	.short	0x010a
        /*083e*/ 	.byte	0x28
	.zero		1


	//   ....[23]....
        /*0840*/ 	.word	0x00001760
        /*0844*/ 	.word	0x000000ff
        /*0848*/ 	.word	0x00028830
        /*084c*/ 	.short	0x010a
        /*084e*/ 	.byte	0x28
	.zero		1


	//   ....[24]....
        /*0850*/ 	.word	0x000017c0
        /*0854*/ 	.word	0x000000ff
        /*0858*/ 	.word	0x00028830
        /*085c*/ 	.short	0x010a
        /*085e*/ 	.byte	0x28
	.zero		1


	//   ....[25]....
        /*0860*/ 	.word	0x00002310
        /*0864*/ 	.word	0x000000ff
        /*0868*/ 	.word	0x00000000
        /*086c*/ 	.short	0x0101
        /*086e*/ 	.byte	0x06
	.zero		1


	//   ....[26]....
        /*0870*/ 	.word	0x00005570
        /*0874*/ 	.word	0x000000ff
        /*0878*/ 	.word	0x00028830
        /*087c*/ 	.short	0x010a
        /*087e*/ 	.byte	0x06
	.zero		1


	//   ....[27]....
        /*0880*/ 	.word	0x000055b0
        /*0884*/ 	.word	0x000000ff
        /*0888*/ 	.word	0x00028830
        /*088c*/ 	.short	0x010a
        /*088e*/ 	.byte	0x06
	.zero		1


	//   ....[28]....
        /*0890*/ 	.word	0x00005920
        /*0894*/ 	.word	0x000000ff
        /*0898*/ 	.word	0x00028850
        /*089c*/ 	.short	0x010a
        /*089e*/ 	.byte	0x06
	.zero		1


	//   ....[29]....
        /*08a0*/ 	.word	0x00005960
        /*08a4*/ 	.word	0x000000ff
        /*08a8*/ 	.word	0x00028850
        /*08ac*/ 	.short	0x010a
        /*08ae*/ 	.byte	0x06
	.zero		1


	//   ....[30]....
        /*08b0*/ 	.word	0x00006210
        /*08b4*/ 	.word	0x000000ff
        /*08b8*/ 	.word	0x00000000
        /*08bc*/ 	.short	0x0101
        /*08be*/ 	.byte	0x06
	.zero		1


	//   ....[31]....
        /*08c0*/ 	.word	0x00008820
        /*08c4*/ 	.word	0x000000ff
        /*08c8*/ 	.word	0x00000000
        /*08cc*/ 	.short	0x0101
        /*08ce*/ 	.byte	0x06
	.zero		1


	//   ....[32]....
        /*08d0*/ 	.word	0x000091b0
        /*08d4*/ 	.word	0x000000ff
        /*08d8*/ 	.word	0x00028830
        /*08dc*/ 	.short	0x010a
        /*08de*/ 	.byte	0x06
	.zero		1


	//   ....[33]....
        /*08e0*/ 	.word	0x000091f0
        /*08e4*/ 	.word	0x000000ff
        /*08e8*/ 	.word	0x00028830
        /*08ec*/ 	.short	0x010a
        /*08ee*/ 	.byte	0x06
	.zero		1


	//   ....[34]....
        /*08f0*/ 	.word	0x00009560
        /*08f4*/ 	.word	0x000000ff
        /*08f8*/ 	.word	0x00028850
        /*08fc*/ 	.short	0x010a
        /*08fe*/ 	.byte	0x06
	.zero		1


	//   ....[35]....
        /*0900*/ 	.word	0x000095a0
        /*0904*/ 	.word	0x000000ff
        /*0908*/ 	.word	0x00028850
        /*090c*/ 	.short	0x010a
        /*090e*/ 	.byte	0x06
	.zero		1


	//   ....[36]....
        /*0910*/ 	.word	0x00009e60
        /*0914*/ 	.word	0x000000ff
        /*0918*/ 	.word	0x00000000
        /*091c*/ 	.short	0x0101
        /*091e*/ 	.byte	0x06
	.zero		1


	//   ....[37]....
        /*0920*/ 	.word	0x0000b350
        /*0924*/ 	.word	0x000000ff
        /*0928*/ 	.word	0x00000000
        /*092c*/ 	.short	0x0101
        /*092e*/ 	.byte	0x06
	.zero		1


	//   ....[38]....
        /*0930*/ 	.word	0x0000ba90
        /*0934*/ 	.word	0x000000ff
        /*0938*/ 	.word	0x00028830
        /*093c*/ 	.short	0x010a
        /*093e*/ 	.byte	0x06
	.zero		1


	//   ....[39]....
        /*0940*/ 	.word	0x0000bad0
        /*0944*/ 	.word	0x000000ff
        /*0948*/ 	.word	0x00028830
        /*094c*/ 	.short	0x010a
        /*094e*/ 	.byte	0x06
	.zero		1


	//   ....[40]....
        /*0950*/ 	.word	0x0000be00
        /*0954*/ 	.word	0x000000ff
        /*0958*/ 	.word	0x00028850
        /*095c*/ 	.short	0x010a
        /*095e*/ 	.byte	0x06
	.zero		1


	//   ....[41]....
        /*0960*/ 	.word	0x0000be40
        /*0964*/ 	.word	0x000000ff
        /*0968*/ 	.word	0x00028850
        /*096c*/ 	.short	0x010a
        /*096e*/ 	.byte	0x06
	.zero		1


	//   ....[42]....
        /*0970*/ 	.word	0x0000c6d0
        /*0974*/ 	.word	0x000000ff
        /*0978*/ 	.word	0x00000000
        /*097c*/ 	.short	0x0101
        /*097e*/ 	.byte	0x06
	.zero		1


	//   ....[43]....
        /*0980*/ 	.word	0x0000ece0
        /*0984*/ 	.word	0x000000ff
        /*0988*/ 	.word	0x00000000
        /*098c*/ 	.short	0x0101
        /*098e*/ 	.byte	0x06
	.zero		1


	//   ....[44]....
        /*0990*/ 	.word	0x0000f2e0
        /*0994*/ 	.word	0x000000ff
        /*0998*/ 	.word	0x00028850
        /*099c*/ 	.short	0x010a
        /*099e*/ 	.byte	0x05
	.zero		1


	//   ....[45]....
        /*09a0*/ 	.word	0x0000f320
        /*09a4*/ 	.word	0x000000ff
        /*09a8*/ 	.word	0x00028850
        /*09ac*/ 	.short	0x010a
        /*09ae*/ 	.byte	0x05
	.zero		1


	//   ....[46]....
        /*09b0*/ 	.word	0x0000f8d0
        /*09b4*/ 	.word	0x000000ff
        /*09b8*/ 	.word	0x00000000
        /*09bc*/ 	.short	0x0101
        /*09be*/ 	.byte	0x04
	.zero		1


	//   ....[47]....
        /*09c0*/ 	.word	0x000104f0
        /*09c4*/ 	.word	0x000000ff
        /*09c8*/ 	.word	0x00000000
        /*09cc*/ 	.short	0x0101
        /*09ce*/ 	.byte	0x04
	.zero		1


	//   ....[48]....
        /*09d0*/ 	.word	0x00012840
        /*09d4*/ 	.word	0x000000ff
        /*09d8*/ 	.word	0x00028840
        /*09dc*/ 	.short	0x010a
        /*09de*/ 	.byte	0x2e
	.zero		1


	//   ....[49]....
        /*09e0*/ 	.word	0x00012f90
        /*09e4*/ 	.word	0x000000ff
        /*09e8*/ 	.word	0x00028830
        /*09ec*/ 	.short	0x0107
        /*09ee*/ 	.byte	0x2e
	.zero		1


	//   ....[50]....
        /*09f0*/ 	.word	0x00013000
        /*09f4*/ 	.word	0x000000ff
        /*09f8*/ 	.word	0x00028830
        /*09fc*/ 	.short	0x0101
        /*09fe*/ 	.byte	0x2e
	.zero		1


	//   ....[51]....
        /*0a00*/ 	.word	0x00013990
        /*0a04*/ 	.word	0x000000ff
        /*0a08*/ 	.word	0x00028800
        /*0a0c*/ 	.short	0x0107
        /*0a0e*/ 	.byte	0x2e
	.zero		1


	//   ....[52]....
        /*0a10*/ 	.word	0x000139d0
        /*0a14*/ 	.word	0x000000ff
        /*0a18*/ 	.word	0x00028800
        /*0a1c*/ 	.short	0x0101
        /*0a1e*/ 	.byte	0x2e
	.zero		1


	//   ....[53]....
        /*0a20*/ 	.word	0x00013a00
        /*0a24*/ 	.word	0x000000ff
        /*0a28*/ 	.word	0x00028820
        /*0a2c*/ 	.short	0x010a
        /*0a2e*/ 	.byte	0x2e
	.zero		1


	//   ....[54]....
        /*0a30*/ 	.word	0x00013d60
        /*0a34*/ 	.word	0x00000022
        /*0a38*/ 	.word	0x00028840
        /*0a3c*/ 	.short	0x010a
        /*0a3e*/ 	.byte	0x3f
	.zero		1


	//   ....[55]....
        /*0a40*/ 	.word	0x000142c0
        /*0a44*/ 	.word	0x00000022
        /*0a48*/ 	.word	0x00028830
        /*0a4c*/ 	.short	0x0107
        /*0a4e*/ 	.byte	0x3f
	.zero		1


	//   ....[56]....
        /*0a50*/ 	.word	0x00014370
        /*0a54*/ 	.word	0x00000022
        /*0a58*/ 	.word	0x00028830
        /*0a5c*/ 	.short	0x0101
        /*0a5e*/ 	.byte	0x3f
	.zero		1


	//   ....[57]....
        /*0a60*/ 	.word	0x000143d0
        /*0a64*/ 	.word	0x00000000
        /*0a68*/ 	.word	0x00028860
        /*0a6c*/ 	.short	0x010a
        /*0a6e*/ 	.byte	0x3f
	.zero		1


	//   ....[58]....
        /*0a70*/ 	.word	0x00014920
        /*0a74*/ 	.word	0x00000000
        /*0a78*/ 	.word	0x00028850
        /*0a7c*/ 	.short	0x0107
        /*0a7e*/ 	.byte	0x3f
	.zero		1


	//   ....[59]....
        /*0a80*/ 	.word	0x00014a00
        /*0a84*/ 	.word	0x00000000
        /*0a88*/ 	.word	0x00028850
        /*0a8c*/ 	.short	0x0101
        /*0a8e*/ 	.byte	0x3f
	.zero		1


	//   ....[60]....
        /*0a90*/ 	.word	0x00014b90
        /*0a94*/ 	.word	0x00000000
        /*0a98*/ 	.word	0x00028860
        /*0a9c*/ 	.short	0x010a
        /*0a9e*/ 	.byte	0x3f
	.zero		1


	//   ....[61]....
        /*0aa0*/ 	.word	0x000150d0
        /*0aa4*/ 	.word	0x00000000
        /*0aa8*/ 	.word	0x00028850
        /*0aac*/ 	.short	0x0107
        /*0aae*/ 	.byte	0x3f
	.zero		1


	//   ....[62]....
        /*0ab0*/ 	.word	0x00015180
        /*0ab4*/ 	.word	0x00000000
        /*0ab8*/ 	.word	0x00028850
        /*0abc*/ 	.short	0x0101
        /*0abe*/ 	.byte	0x3f
	.zero		1


	//   ....[63]....
        /*0ac0*/ 	.word	0x00015220
        /*0ac4*/ 	.word	0x00000007
        /*0ac8*/ 	.word	0x00028820
        /*0acc*/ 	.short	0x010a
        /*0ace*/ 	.byte	0x3f
	.zero		1


	//   ....[64]....
        /*0ad0*/ 	.word	0x00015350
        /*0ad4*/ 	.word	0x00000005
        /*0ad8*/ 	.word	0x00028840
        /*0adc*/ 	.short	0x010a
        /*0ade*/ 	.byte	0x3f
	.zero		1


	//   ....[65]....
        /*0ae0*/ 	.word	0x000153f0
        /*0ae4*/ 	.word	0x00000007
        /*0ae8*/ 	.word	0x00028840
        /*0aec*/ 	.short	0x010a
        /*0aee*/ 	.byte	0x3f
	.zero		1


	//   ....[66]....
        /*0af0*/ 	.word	0x00015430
        /*0af4*/ 	.word	0x00000005
        /*0af8*/ 	.word	0x00028860
        /*0afc*/ 	.short	0x010a
        /*0afe*/ 	.byte	0x3f
	.zero		1


	//   ....[67]....
        /*0b00*/ 	.word	0x00015470
        /*0b04*/ 	.word	0x00000007
        /*0b08*/ 	.word	0x00028860
        /*0b0c*/ 	.short	0x010a
        /*0b0e*/ 	.byte	0x3f
	.zero		1


	//   ....[68]....
        /*0b10*/ 	.word	0x000154e0
        /*0b14*/ 	.word	0x00000003
        /*0b18*/ 	.word	0x00028800
        /*0b1c*/ 	.short	0x010a
        /*0b1e*/ 	.byte	0x3f
	.zero		1


	//   ....[69]....
        /*0b20*/ 	.word	0x00015540
        /*0b24*/ 	.word	0x00000003
        /*0b28*/ 	.word	0x00028830
        /*0b2c*/ 	.short	0x010a
        /*0b2e*/ 	.byte	0x3f
	.zero		1


	//   ....[70]....
        /*0b30*/ 	.word	0x000155a0
        /*0b34*/ 	.word	0x00000009
        /*0b38*/ 	.word	0x00028830
        /*0b3c*/ 	.short	0x010a
        /*0b3e*/ 	.byte	0x3f
	.zero		1


	//   ....[71]....
        /*0b40*/ 	.word	0x00015600
        /*0b44*/ 	.word	0x00000009
        /*0b48*/ 	.word	0x00028850
        /*0b4c*/ 	.short	0x010a
        /*0b4e*/ 	.byte	0x3f
	.zero		1


	//   ....[72]....
        /*0b50*/ 	.word	0x00015660
        /*0b54*/ 	.word	0x0000000a
        /*0b58*/ 	.word	0x00028830
        /*0b5c*/ 	.short	0x010a
        /*0b5e*/ 	.byte	0x3f
	.zero		1


	//   ....[73]....
        /*0b60*/ 	.word	0x000156c0
        /*0b64*/ 	.word	0x0000000a
        /*0b68*/ 	.word	0x00028850
        /*0b6c*/ 	.short	0x010a
        /*0b6e*/ 	.byte	0x3f
	.zero		1


	//   ....[74]....
        /*0b70*/ 	.word	0x00015720
        /*0b74*/ 	.word	0x0000000a
        /*0b78*/ 	.word	0x00028830
        /*0b7c*/ 	.short	0x010a
        /*0b7e*/ 	.byte	0x3f
	.zero		1


	//   ....[75]....
        /*0b80*/ 	.word	0x00015780
        /*0b84*/ 	.word	0x0000000a
        /*0b88*/ 	.word	0x00028850
        /*0b8c*/ 	.short	0x010a
        /*0b8e*/ 	.byte	0x3f
	.zero		1


	//   ....[76]....
        /*0b90*/ 	.word	0x000157e0
        /*0b94*/ 	.word	0x00000003
        /*0b98*/ 	.word	0x00028850
        /*0b9c*/ 	.short	0x010a
        /*0b9e*/ 	.byte	0x3f
	.zero		1


	//   ....[77]....
        /*0ba0*/ 	.word	0x000158c0
        /*0ba4*/ 	.word	0x0000000a
        /*0ba8*/ 	.word	0x00028840
        /*0bac*/ 	.short	0x010a
        /*0bae*/ 	.byte	0x3f
	.zero		1


	//   ....[78]....
        /*0bb0*/ 	.word	0x00016d00
        /*0bb4*/ 	.word	0x00000003
        /*0bb8*/ 	.word	0x00028820
        /*0bbc*/ 	.short	0x010a
        /*0bbe*/ 	.byte	0x3f
	.zero		1


	//   ....[79]....
        /*0bc0*/ 	.word	0x00016d50
        /*0bc4*/ 	.word	0x00000022
        /*0bc8*/ 	.word	0x00028840
        /*0bcc*/ 	.short	0x010a
        /*0bce*/ 	.byte	0x3f
	.zero		1


	//   ....[80]....
        /*0bd0*/ 	.word	0x00017710
        /*0bd4*/ 	.word	0x00000000
        /*0bd8*/ 	.word	0x00028860
        /*0bdc*/ 	.short	0x010a
        /*0bde*/ 	.byte	0x3f
	.zero		1


	//   ....[81]....
        /*0be0*/ 	.word	0x00018230
        /*0be4*/ 	.word	0x00000000
        /*0be8*/ 	.word	0x00028860
        /*0bec*/ 	.short	0x010a
        /*0bee*/ 	.byte	0x3f
	.zero		1


	//   ....[82]....
        /*0bf0*/ 	.word	0x00018ce0
        /*0bf4*/ 	.word	0x00000007
        /*0bf8*/ 	.word	0x00028820
        /*0bfc*/ 	.short	0x010a
        /*0bfe*/ 	.byte	0x3f
	.zero		1


	//   ....[83]....
        /*0c00*/ 	.word	0x00018e50
        /*0c04*/ 	.word	0x00000005
        /*0c08*/ 	.word	0x00028840
        /*0c0c*/ 	.short	0x010a
        /*0c0e*/ 	.byte	0x3f
	.zero		1


	//   ....[84]....
        /*0c10*/ 	.word	0x00018ea0
        /*0c14*/ 	.word	0x00000007
        /*0c18*/ 	.word	0x00028840
        /*0c1c*/ 	.short	0x010a
        /*0c1e*/ 	.byte	0x3f
	.zero		1


	//   ....[85]....
        /*0c20*/ 	.word	0x00018ef0
        /*0c24*/ 	.word	0x00000005
        /*0c28*/ 	.word	0x00028860
        /*0c2c*/ 	.short	0x010a
        /*0c2e*/ 	.byte	0x3f
	.zero		1


	//----- nvinfo : EIATTR_NUM_MBARRIERS
	.align		4
.L_941:
        /*0c30*/ 	.byte	0x03, 0x38
        /*0c32*/ 	.short	0x0016


	//----- nvinfo : EIATTR_EXIT_INSTR_OFFSETS
	.align		4
        /*0c34*/ 	.byte	0x04, 0x1c
        /*0c36*/ 	.short	(.L_943 - .L_942)


	//   ....[0]....
.L_942:
        /*0c38*/ 	.word	0x000154c0


	//----- nvinfo : EIATTR_MAX_THREADS
	.align		4
.L_943:
        /*0c3c*/ 	.byte	0x04, 0x05
        /*0c3e*/ 	.short	(.L_945 - .L_944)
.L_944:
        /*0c40*/ 	.word	0x00000180
        /*0c44*/ 	.word	0x00000001
        /*0c48*/ 	.word	0x00000001


	//----- nvinfo : EIATTR_CRS_STACK_SIZE
	.align		4
.L_945:
        /*0c4c*/ 	.byte	0x04, 0x1e
        /*0c4e*/ 	.short	(.L_947 - .L_946)
.L_946:
        /*0c50*/ 	.word	0x00000000


	//----- nvinfo : EIATTR_CBANK_PARAM_SIZE
	.align		4
.L_947:
        /*0c54*/ 	.byte	0x03, 0x19
        /*0c56*/ 	.short	0x0a70


	//----- nvinfo : EIATTR_PARAM_CBANK
	.align		4
        /*0c58*/ 	.byte	0x04, 0x0a
        /*0c5a*/ 	.short	(.L_949 - .L_948)
	.align		4
.L_948:
        /*0c5c*/ 	.word	index@(.nv.constant0._ZN7cutlass13device_kernelIN5flash11enable_sm90INS1_16FlashAttnFwdSm90INS1_25CollectiveMainloopFwdSm90ILi2EN4cute5tupleIJNS5_1CILi1EEES8_S8_EEENS6_IJNS7_ILi128EEESA_SA_EEELi128ENS_10bfloat16_tEfNS_4arch4Sm90ELb0ELb1ELb1ELb0ELb1ELb0ELb0ELb1ELb1ELb1ELb1ELb0EEENS1_21CollectiveEpilogueFwdISB_S9_SC_SE_Li256ELb0ELb1ELb1ELb0EEENS1_19SingleTileSchedulerILb0ELb1ELb1ELi128EEEEEEEEEvNT_6ParamsE)
        /*0c60*/ 	.short	0x0210
        /*0c62*/ 	.short	0x0a70


	//----- nvinfo : EIATTR_SW_WAR
	.align		4
.L_949:
        /*0c64*/ 	.byte	0x04, 0x36
        /*0c66*/ 	.short	(.L_951 - .L_950)
.L_950:
        /*0c68*/ 	.word	0x00000008
.L_951:


//--------------------- .nv.info._ZN7cutlass13device_kernelIN5flash11enable_sm90INS1_16FlashAttnFwdSm90INS1_25CollectiveMainloopFwdSm90ILi2EN4cute5tupleIJNS5_1CILi1EEES8_S8_EEENS6_IJNS7_ILi128EEESA_SA_EEELi128ENS_10bfloat16_tEfNS_4arch4Sm90ELb0ELb1ELb1ELb1ELb1ELb0ELb0ELb1ELb1ELb1ELb1ELb0EEENS1_21CollectiveEpilogueFwdISB_S9_SC_SE_Li256ELb1ELb1ELb1ELb0EEENS1_36VarlenDynamicPersistentTileSchedulerILi128ELi128ELi256ELi128ELb1ELb1ELb1ELb1ELb0ELb1EEEEEEEEEvNT_6ParamsE --------------------------
	.section	.nv.info._ZN7cutlass13device_kernelIN5flash11enable_sm90INS1_16FlashAttnFwdSm90INS1_25CollectiveMainloopFwdSm90ILi2EN4cute5tupleIJNS5_1CILi1EEES8_S8_EEENS6_IJNS7_ILi128EEESA_SA_EEELi128ENS_10bfloat16_tEfNS_4arch4Sm90ELb0ELb1ELb1ELb1ELb1ELb0ELb0ELb1ELb1ELb1ELb1ELb0EEENS1_21CollectiveEpilogueFwdISB_S9_SC_SE_Li256ELb1ELb1ELb1ELb0EEENS1_36VarlenDynamicPersistentTileSchedulerILi128ELi128ELi256ELi128ELb1ELb1ELb1ELb1ELb0ELb1EEEEEEEEEvNT_6ParamsE,"",@"SHT_CUDA_INFO"
	.sectionflags	@""
	.align	4


	//----- nvinfo : EIATTR_CUDA_API_VERSION
	.align		4
        /*0000*/ 	.byte	0x04, 0x37
        /*0002*/ 	.short	(.L_953 - .L_952)
.L_952:
        /*0004*/ 	.word	0x00000082


	//----- nvinfo : EIATTR_KPARAM_INFO
	.align		4
.L_953:
        /*0008*/ 	.byte	0x04, 0x17
        /*000a*/ 	.short	(.L_955 - .L_954)
.L_954:
        /*000c*/ 	.word	0x00000000
        /*0010*/ 	.short	0x0000
        /*0012*/ 	.short	0x0070
        /*0014*/ 	.byte	0x00, 0xf0, 0x01, 0x2a


	//----- nvinfo : EIATTR_SPARSE_MMA_MASK
	.align		4
.L_955:
        /*0018*/ 	.byte	0x03, 0x50
        /*001a*/ 	.short	0x0000


	//----- nvinfo : EIATTR_MAXREG_COUNT
	.align		4
        /*001c*/ 	.byte	0x03, 0x1b
        /*001e*/ 	.short	0x00a8


	//----- nvinfo : EIATTR_NUM_BARRIERS
	.align		4
        /*0020*/ 	.byte	0x02, 0x4c
        /*0022*/ 	.byte	0x10
	.zero		1


	//----- nvinfo : EIATTR_EXTERNS
	.align		4
        /*0024*/ 	.byte	0x04, 0x0f
        /*0026*/ 	.short	(.L_957 - .L_956)


	//   ....[0]....
	.align		4
.L_956:
        /*0028*/ 	.word	index@(__assertfail)


	//----- nvinfo : EIATTR_ANNOTATIONS
	.align		4
.L_957:
        /*002c*/ 	.byte	0x04, 0x55
        /*002e*/ 	.short	(.L_959 - .L_958)


	//   ....[0]....
.L_958:
        /* <DEDUP_REMOVED lines=11> */


	//----- nvinfo : EIATTR_MERCURY_ISA_VERSION
	.align		4
.L_959:
        /*00c8*/ 	.byte	0x03, 0x5f
        /*00ca*/ 	.short	0x0101


	//----- nvinfo : EIATTR_UNUSED_LOAD_BYTE_OFFSET
	.align		4
        /*00cc*/ 	.byte	0x04, 0x44
        /*00ce*/ 	.short	(.L_961 - .L_960)


	//   ....[0]....
.L_960:
        /*00d0*/ 	.word	0x00000980
        /*00d4*/ 	.word	0x0000fff0


	//   ....[1]....
        /*00d8*/ 	.word	0x000104d0
        /*00dc*/ 	.word	0x0000fff0


	//----- nvinfo : EIATTR_INT_WARP_WIDE_INSTR_OFFSETS
	.align		4
.L_961:
        /*00e0*/ 	.byte	0x04, 0x31
        /*00e2*/ 	.short	(.L_963 - .L_962)


	//   ....[0]....
.L_962:
        /*00e4*/ 	.word	0x000000c0


	//   ....[1]....
        /*00e8*/ 	.word	0x000000d0


	//   ....[2]....
        /*00ec*/ 	.word	0x00000170


	//   ....[3]....
        /*00f0*/ 	.word	0x00015010


	//   ....[4]....
        /*00f4*/ 	.word	0x000150a0


	//   ....[5]....
        /*00f8*/ 	.word	0x00017e90


	//   ....[6]....
        /*00fc*/ 	.word	0x00017f20


	//----- nvinfo : EIATTR_COOP_GROUP_MASK_REGIDS
	.align		4
.L_963:
        /*0100*/ 	.byte	0x04, 0x29
        /*0102*/ 	.short	(.L_965 - .L_964)


	//   ....[0]....
.L_964:
        /*0104*/ 	.word	0xffffffff


	//   ....[1]....
        /*0108*/ 	.word	0xffffffff


	//   ....[2]....
        /*010c*/ 	.word	0xffffffff


	//   ....[3]....
        /*0110*/ 	.word	0xffffffff


	//   ....[4]....
        /*0114*/ 	.word	0xffffffff


	//   ....[5]....
        /*0118*/ 	.word	0xffffffff


	//   ....[6]....
        /*011c*/ 	.word	0xffffffff


	//   ....[7]....
        /*0120*/ 	.word	0xffffffff


	//   ....[8]....
        /*0124*/ 	.word	0xffffffff


	//   ....[9]....
        /*0128*/ 	.word	0xffffffff


	//   ....[10]....
        /*012c*/ 	.word	0xffffffff


	//   ....[11]....
        /*0130*/ 	.word	0xffffffff


	//   ....[12]....
        /*0134*/ 	.word	0xffffffff


	//   ....[13]....
        /*0138*/ 	.word	0xffffffff


	//   ....[14]....
        /*013c*/ 	.word	0xffffffff


	//   ....[15]....
        /*0140*/ 	.word	0xffffffff


	//   ....[16]....
        /*0144*/ 	.word	0xffffffff


	//   ....[17]....
        /*0148*/ 	.word	0xffffffff


	//   ....[18]....
        /*014c*/ 	.word	0xffffffff


	//   ....[19]....
        /*0150*/ 	.word	0xffffffff


	//   ....[20]....
        /*0154*/ 	.word	0xffffffff


	//   ....[21]....
        /*0158*/ 	.word	0xffffffff


	//   ....[22]....
        /*015c*/ 	.word	0xffffffff


	//   ....[23]....
        /*0160*/ 	.word	0xffffffff


	//   ....[24]....
        /*0164*/ 	.word	0xffffffff


	//   ....[25]....
        /*0168*/ 	.word	0xffffffff


	//   ....[26]....
        /*016c*/ 	.word	0xffffffff


	//   ....[27]....
        /*0170*/ 	.word	0xffffffff


	//   ....[28]....
        /*0174*/ 	.word	0xffffffff


	//   ....[29]....
        /*0178*/ 	.word	0xffffffff


	//   ....[30]....
        /*017c*/ 	.word	0xffffffff


	//   ....[31]....
        /*0180*/ 	.word	0xffffffff


	//   ....[32]....
        /*0184*/ 	.word	0xffffffff


	//   ....[33]....
        /*0188*/ 	.word	0xffffffff


	//   ....[34]....
        /*018c*/ 	.word	0xffffffff


	//   ....[35]....
        /*0190*/ 	.word	0xffffffff


	//   ....[36]....
        /*0194*/ 	.word	0xffffffff


	//   ....[37]....
        /*0198*/ 	.word	0xffffffff


	//   ....[38]....
        /*019c*/ 	.word	0xffffffff


	//   ....[39]....
        /*01a0*/ 	.word	0xffffffff


	//   ....[40]....
        /*01a4*/ 	.word	0xffffffff


	//   ....[41]....
        /*01a8*/ 	.word	0xffffffff


	//   ....[42]....
        /*01ac*/ 	.word	0xffffffff


	//   ....[43]....
        /*01b0*/ 	.word	0xffffffff


	//   ....[44]....
        /*01b4*/ 	.word	0xffffffff


	//   ....[45]....
        /*01b8*/ 	.word	0xffffffff


	//   ....[46]....
        /*01bc*/ 	.word	0xffffffff


	//   ....[47]....
        /*01c0*/ 	.word	0xffffffff


	//   ....[48]....
        /*01c4*/ 	.word	0xffffffff


	//   ....[49]....
        /*01c8*/ 	.word	0xffffffff


	//   ....[50]....
        /*01cc*/ 	.word	0xffffffff


	//   ....[51]....
        /*01d0*/ 	.word	0xffffffff


	//   ....[52]....
        /*01d4*/ 	.word	0xffffffff


	//   ....[53]....
        /*01d8*/ 	.word	0xffffffff


	//   ....[54]....
        /*01dc*/ 	.word	0xffffffff


	//   ....[55]....
        /*01e0*/ 	.word	0xffffffff


	//   ....[56]....
        /*01e4*/ 	.word	0xffffffff


	//   ....[57]....
        /*01e8*/ 	.word	0xffffffff


	//   ....[58]....
        /*01ec*/ 	.word	0xffffffff


	//   ....[59]....
        /*01f0*/ 	.word	0xffffffff


	//   ....[60]....
        /*01f4*/ 	.word	0xffffffff


	//   ....[61]....
        /*01f8*/ 	.word	0xffffffff


	//   ....[62]....
        /*01fc*/ 	.word	0xffffffff


	//   ....[63]....
        /*0200*/ 	.word	0xffffffff


	//   ....[64]....
        /*0204*/ 	.word	0xffffffff


	//   ....[65]....
        /*0208*/ 	.word	0xffffffff


	//   ....[66]....
        /*020c*/ 	.word	0xffffffff


	//   ....[67]....
        /*0210*/ 	.word	0xffffffff


	//   ....[68]....
        /*0214*/ 	.word	0xffffffff


	//   ....[69]....
        /*0218*/ 	.word	0xffffffff


	//   ....[70]....
        /*021c*/ 	.word	0xffffffff


	//   ....[71]....
        /*0220*/ 	.word	0xffffffff


	//   ....[72]....
        /*0224*/ 	.word	0xffffffff


	//   ....[73]....
        /*0228*/ 	.word	0xffffffff


	//   ....[74]....
        /*022c*/ 	.word	0xffffffff


	//   ....[75]....
        /*0230*/ 	.word	0xffffffff


	//   ....[76]....
        /*0234*/ 	.word	0xffffffff


	//   ....[77]....
        /*0238*/ 	.word	0xffffffff


	//   ....[78]....
        /*023c*/ 	.word	0xffffffff


	//   ....[79]....
        /*0240*/ 	.word	0xffffffff


	//   ....[80]....
        /*0244*/ 	.word	0xffffffff


	//   ....[81]....
        /*0248*/ 	.word	0xffffffff


	//   ....[82]....
        /*024c*/ 	.word	0xffffffff


	//   ....[83]....
        /*0250*/ 	.word	0xffffffff


	//   ....[84]....
        /*0254*/ 	.word	0xffffffff


	//   ....[85]....
        /*0258*/ 	.word	0xffffffff


	//   ....[86]....
        /*025c*/ 	.word	0xffffffff


	//   ....[87]....
        /*0260*/ 	.word	0xffffffff


	//   ....[88]....
        /*0264*/ 	.word	0xffffffff


	//   ....[89]....
        /*0268*/ 	.word	0xffffffff


	//   ....[90]....
        /*026c*/ 	.word	0xffffffff


	//   ....[91]....
        /*0270*/ 	.word	0xffffffff


	//   ....[92]....
        /*0274*/ 	.word	0xffffffff


	//   ....[93]....
        /*0278*/ 	.word	0xffffffff


	//   ....[94]....
        /*027c*/ 	.word	0xffffffff


	//   ....[95]....
        /*0280*/ 	.word	0xffffffff


	//   ....[96]....
        /*0284*/ 	.word	0xffffffff


	//   ....[97]....
        /*0288*/ 	.word	0xffffffff


	//   ....[98]....
        /*028c*/ 	.word	0xffffffff


	//   ....[99]....
        /*0290*/ 	.word	0xffffffff


	//   ....[100]....
        /*0294*/ 	.word	0xffffffff


	//   ....[101]....
        /*0298*/ 	.word	0xffffffff


	//   ....[102]....
        /*029c*/ 	.word	0xffffffff


	//   ....[103]....
        /*02a0*/ 	.word	0xffffffff


	//   ....[104]....
        /*02a4*/ 	.word	0xffffffff


	//   ....[105]....
        /*02a8*/ 	.word	0xffffffff


	//   ....[106]....
        /*02ac*/ 	.word	0xffffffff


	//   ....[107]....
        /*02b0*/ 	.word	0xffffffff


	//   ....[108]....
        /*02b4*/ 	.word	0xffffffff


	//   ....[109]....
        /*02b8*/ 	.word	0xffffffff


	//   ....[110]....
        /*02bc*/ 	.word	0xffffffff


	//   ....[111]....
        /*02c0*/ 	.word	0xffffffff


	//   ....[112]....
        /*02c4*/ 	.word	0xffffffff


	//   ....[113]....
        /*02c8*/ 	.word	0xffffffff


	//   ....[114]....
        /*02cc*/ 	.word	0xffffffff


	//   ....[115]....
        /*02d0*/ 	.word	0xffffffff


	//   ....[116]....
        /*02d4*/ 	.word	0xffffffff


	//   ....[117]....
        /*02d8*/ 	.word	0xffffffff


	//   ....[118]....
        /*02dc*/ 	.word	0xffffffff


	//   ....[119]....
        /*02e0*/ 	.word	0xffffffff


	//   ....[120]....
        /*02e4*/ 	.word	0xffffffff


	//   ....[121]....
        /*02e8*/ 	.word	0xffffffff


	//   ....[122]....
        /*02ec*/ 	.word	0xffffffff


	//   ....[123]....
        /*02f0*/ 	.word	0xffffffff


	//   ....[124]....
        /*02f4*/ 	.word	0xffffffff


	//   ....[125]....
        /*02f8*/ 	.word	0xffffffff


	//   ....[126]....
        /*02fc*/ 	.word	0xffffffff


	//   ....[127]....
        /*0300*/ 	.word	0xffffffff


	//   ....[128]....
        /*0304*/ 	.word	0xffffffff


	//   ....[129]....
        /*0308*/ 	.word	0xffffffff


	//   ....[130]....
        /*030c*/ 	.word	0xffffffff


	//   ....[131]....
        /*0310*/ 	.word	0xffffffff


	//   ....[132]....
        /*0314*/ 	.word	0xffffffff


	//   ....[133]....
        /*0318*/ 	.word	0xffffffff


	//   ....[134]....
        /*031c*/ 	.word	0xffffffff


	//   ....[135]....
        /*0320*/ 	.word	0xffffffff


	//   ....[136]....
        /*0324*/ 	.word	0xffffffff


	//   ....[137]....
        /*0328*/ 	.word	0xffffffff


	//   ....[138]....
        /*032c*/ 	.word	0xffffffff


	//   ....[139]....
        /*0330*/ 	.word	0xffffffff


	//   ....[140]....
        /*0334*/ 	.word	0xffffffff


	//   ....[141]....
        /*0338*/ 	.word	0xffffffff


	//   ....[142]....
        /*033c*/ 	.word	0xffffffff


	//   ....[143]....
        /*0340*/ 	.word	0xffffffff


	//   ....[144]....
        /*0344*/ 	.word	0xffffffff


	//   ....[145]....
        /*0348*/ 	.word	0xffffffff


	//   ....[146]....
        /*034c*/ 	.word	0xffffffff


	//   ....[147]....
        /*0350*/ 	.word	0xffffffff


	//   ....[148]....
        /*0354*/ 	.word	0xffffffff


	//   ....[149]....
        /*0358*/ 	.word	0xffffffff


	//   ....[150]....
        /*035c*/ 	.word	0xffffffff


	//   ....[151]....
        /*0360*/ 	.word	0xffffffff


	//   ....[152]....
        /*0364*/ 	.word	0xffffffff


	//   ....[153]....
        /*0368*/ 	.word	0xffffffff


	//   ....[154]....
        /*036c*/ 	.word	0xffffffff


	//   ....[155]....
        /*0370*/ 	.word	0xffffffff


	//   ....[156]....
        /*0374*/ 	.word	0xffffffff


	//   ....[157]....
        /*0378*/ 	.word	0xffffffff


	//   ....[158]....
        /*037c*/ 	.word	0xffffffff


	//   ....[159]....
        /*0380*/ 	.word	0xffffffff


	//   ....[160]....
        /*0384*/ 	.word	0xffffffff


	//   ....[161]....
        /*0388*/ 	.word	0xffffffff


	//   ....[162]....
        /*038c*/ 	.word	0xffffffff


	//   ....[163]....
        /*0390*/ 	.word	0xffffffff


	//   ....[164]....
        /*0394*/ 	.word	0xffffffff


	//   ....[165]....
        /*0398*/ 	.word	0xffffffff


	//   ....[166]....
        /*039c*/ 	.word	0xffffffff


	//   ....[167]....
        /*03a0*/ 	.word	0xffffffff


	//   ....[168]....
        /*03a4*/ 	.word	0xffffffff


	//   ....[169]....
        /*03a8*/ 	.word	0xffffffff


	//   ....[170]....
        /*03ac*/ 	.word	0xffffffff


	//   ....[171]....
        /*03b0*/ 	.word	0xffffffff


	//   ....[172]....
        /*03b4*/ 	.word	0xffffffff


	//   ....[173]....
        /*03b8*/ 	.word	0x0500000f


	//   ....[174]....
        /*03bc*/ 	.word	0x0500000f


	//   ....[175]....
        /*03c0*/ 	.word	0x0500000f


	//   ....[176]....
        /*03c4*/ 	.word	0x0500000f


	//   ....[177]....
        /*03c8*/ 	.word	0x0500000f


	//   ....[178]....
        /*03cc*/ 	.word	0x0500000f


	//   ....[179]....
        /*03d0*/ 	.word	0x0500000f


	//   ....[180]....
        /*03d4*/ 	.word	0x0500000f


	//   ....[181]....
        /*03d8*/ 	.word	0x0500000f


	//   ....[182]....
        /*03dc*/ 	.word	0x0500000f


	//   ....[183]....
        /*03e0*/ 	.word	0x0500000f


	//   ....[184]....
        /*03e4*/ 	.word	0x0500000f


	//   ....[185]....
        /*03e8*/ 	.word	0x0500000f


	//   ....[186]....
        /*03ec*/ 	.word	0x0500000f


	//   ....[187]....
        /*03f0*/ 	.word	0x0500000f


	//   ....[188]....
        /*03f4*/ 	.word	0x0500000f


	//   ....[189]....
        /*03f8*/ 	.word	0x0500000f


	//   ....[190]....
        /*03fc*/ 	.word	0x0500000f


	//   ....[191]....
        /*0400*/ 	.word	0x0500000f


	//   ....[192]....
        /*0404*/ 	.word	0x0500000f


	//   ....[193]....
        /*0408*/ 	.word	0x0500000f


	//   ....[194]....
        /*040c*/ 	.word	0x0500000f


	//   ....[195]....
        /*0410*/ 	.word	0x0500000f


	//   ....[196]....
        /*0414*/ 	.word	0x0500000f


	//   ....[197]....
        /*0418*/ 	.word	0x0500000f


	//   ....[198]....
        /*041c*/ 	.word	0x0500000f


	//   ....[199]....
        /*0420*/ 	.word	0x0500000f


	//   ....[200]....
        /*0424*/ 	.word	0x0500000f


	//   ....[201]....
        /*0428*/ 	.word	0x0500000f


	//   ....[202]....
        /*042c*/ 	.word	0x0500000f


	//   ....[203]....
        /*0430*/ 	.word	0x0500000f


	//   ....[204]....
        /*0434*/ 	.word	0x0500000f


	//   ....[205]....
        /*0438*/ 	.word	0x0500000f


	//   ....[206]....
        /*043c*/ 	.word	0x0500000f


	//   ....[207]....
        /*0440*/ 	.word	0x0500000f


	//   ....[208]....
        /*0444*/ 	.word	0x0500000f


	//   ....[209]....
        /*0448*/ 	.word	0x0500000f


	//   ....[210]....
        /*044c*/ 	.word	0x0500000f


	//   ....[211]....
        /*0450*/ 	.word	0x0500000f


	//   ....[212]....
        /*0454*/ 	.word	0x0500000f


	//   ....[213]....
        /*0458*/ 	.word	0x0500000f


	//   ....[214]....
        /*045c*/ 	.word	0x0500000f


	//   ....[215]....
        /*0460*/ 	.word	0x0500000f


	//   ....[216]....
        /*0464*/ 	.word	0x0500000f


	//   ....[217]....
        /*0468*/ 	.word	0x0500000f


	//   ....[218]....
        /*046c*/ 	.word	0x0500000f


	//   ....[219]....
        /*0470*/ 	.word	0x0500000f


	//   ....[220]....
        /*0474*/ 	.word	0x0500000f


	//   ....[221]....
        /*0478*/ 	.word	0x0500000f


	//   ....[222]....
        /*047c*/ 	.word	0x0500000f


	//   ....[223]....
        /*0480*/ 	.word	0x0500000f


	//   ....[224]....
        /*0484*/ 	.word	0x0500000f


	//   ....[225]....
        /*0488*/ 	.word	0x0500000f


	//   ....[226]....
        /*048c*/ 	.word	0x0500000f


	//   ....[227]....
        /*0490*/ 	.word	0x0500000f


	//   ....[228]....
        /*0494*/ 	.word	0x0500000f


	//   ....[229]....
        /*0498*/ 	.word	0x0500000f


	//   ....[230]....
        /*049c*/ 	.word	0x0500000f


	//   ....[231]....
        /*04a0*/ 	.word	0x0500000f


	//   ....[232]....
        /*04a4*/ 	.word	0x0500000f


	//   ....[233]....
        /*04a8*/ 	.word	0x0500000f


	//   ....[234]....
        /*04ac*/ 	.word	0x0500000f


	//   ....[235]....
        /*04b0*/ 	.word	0x0500000f


	//   ....[236]....
        /*04b4*/ 	.word	0x0500000f


	//   ....[237]....
        /*04b8*/ 	.word	0x0500000f


	//   ....[238]....
        /*04bc*/ 	.word	0x0500000f


	//   ....[239]....
        /*04c0*/ 	.word	0x0500000f


	//   ....[240]....
        /*04c4*/ 	.word	0x0500000f


	//   ....[241]....
        /*04c8*/ 	.word	0x0500000f


	//   ....[242]....
        /*04cc*/ 	.word	0x0500000f


	//   ....[243]....
        /*04d0*/ 	.word	0x0500000f


	//   ....[244]....
        /*04d4*/ 	.word	0x0500000f


	//   ....[245]....
        /*04d8*/ 	.word	0x0500000f


	//   ....[246]....
        /*04dc*/ 	.word	0x0500000f


	//   ....[247]....
        /*04e0*/ 	.word	0x0500000f


	//   ....[248]....
        /*04e4*/ 	.word	0x0500000f


	//   ....[249]....
        /*04e8*/ 	.word	0x0500000f


	//   ....[250]....
        /*04ec*/ 	.word	0x0500000f


	//   ....[251]....
        /*04f0*/ 	.word	0x0500000f


	//   ....[252]....
        /*04f4*/ 	.word	0x0500000f


	//   ....[253]....
        /*04f8*/ 	.word	0x0500000f


	//   ....[254]....
        /*04fc*/ 	.word	0x0500000f


	//   ....[255]....
        /*0500*/ 	.word	0x0500000f


	//   ....[0]....
        /*0504*/ 	.word	0x0500000f


	//   ....[1]....
        /*0508*/ 	.word	0x0500000f


	//   ....[2]....
        /*050c*/ 	.word	0x0500000f


	//   ....[3]....
        /*0510*/ 	.word	0x0500000f


	//   ....[4]....
        /*0514*/ 	.word	0x0500000f


	//   ....[5]....
        /*0518*/ 	.word	0x0500000f


	//   ....[6]....
        /*051c*/ 	.word	0x0500000f


	//   ....[7]....
        /*0520*/ 	.word	0x0500000f


	//   ....[8]....
        /*0524*/ 	.word	0x0500000f


	//   ....[9]....
        /*0528*/ 	.word	0x0500000f


	//   ....[10]....
        /*052c*/ 	.word	0x0500000f


	//   ....[11]....
        /*0530*/ 	.word	0x0500000f


	//   ....[12]....
        /*0534*/ 	.word	0x0500000f


	//   ....[13]....
        /*0538*/ 	.word	0x0500000f


	//   ....[14]....
        /*053c*/ 	.word	0x0500000f


	//   ....[15]....
        /*0540*/ 	.word	0x0500000f


	//   ....[16]....
        /*0544*/ 	.word	0x0500000f


	//----- nvinfo : EIATTR_COOP_GROUP_INSTR_OFFSETS
	.align		4
.L_965:
        /*0548*/ 	.byte	0x04, 0x28
        /*054a*/ 	.short	(.L_967 - .L_966)


	//   ....[0]....
.L_966:
        /*054c*/ 	.word	0x00000080


	//   ....[1]....
        /*0550*/ 	.word	0x00000090


	//   ....[2]....
        /*0554*/ 	.word	0x000002d0


	//   ....[3]....
        /*0558*/ 	.word	0x00000430


	//   ....[4]....
        /*055c*/ 	.word	0x00000550


	//   ....[5]....
        /*0560*/ 	.word	0x000006b0


	//   ....[6]....
        /*0564*/ 	.word	0x00001e60


	//   ....[7]....
        /*0568*/ 	.word	0x00002780


	//   ....[8]....
        /*056c*/ 	.word	0x00003ac0


	//   ....[9]....
        /*0570*/ 	.word	0x00004330


	//   ....[10]....
        /*0574*/ 	.word	0x00004450


	//   ....[11]....
        /*0578*/ 	.word	0x00004c70


	//   ....[12]....
        /*057c*/ 	.word	0x00004cd0


	//   ....[13]....
        /*0580*/ 	.word	0x00006630


	//   ....[14]....
        /*0584*/ 	.word	0x00006f80


	//   ....[15]....
        /*0588*/ 	.word	0x00007b70


	//   ....[16]....
        /*058c*/ 	.word	0x00007c70


	//   ....[17]....
        /*0590*/ 	.word	0x00008490


	//   ....[18]....
        /*0594*/ 	.word	0x00008510


	//   ....[19]....
        /*0598*/ 	.word	0x0000ace0


	//   ....[20]....
        /*059c*/ 	.word	0x0000acf0


	//   ....[21]....
        /*05a0*/ 	.word	0x0000ad20


	//   ....[22]....
        /*05a4*/ 	.word	0x0000ad30


	//   ....[23]....
        /*05a8*/ 	.word	0x0000cb10


	//   ....[24]....
        /*05ac*/ 	.word	0x0000d450


	//   ....[25]....
        /*05b0*/ 	.word	0x0000e040


	//   ....[26]....
        /*05b4*/ 	.word	0x0000e140


	//   ....[27]....
        /*05b8*/ 	.word	0x0000e960


	//   ....[28]....
        /*05bc*/ 	.word	0x0000e9e0


	//   ....[29]....
        /*05c0*/ 	.word	0x0000fb50


	//   ....[30]....
        /*05c4*/ 	.word	0x0000fb80


	//   ....[31]....
        /*05c8*/ 	.word	0x0000fc30


	//   ....[32]....
        /*05cc*/ 	.word	0x0000fc50


	//   ....[33]....
        /*05d0*/ 	.word	0x00011000


	//   ....[34]....
        /*05d4*/ 	.word	0x00011040


	//   ....[35]....
        /*05d8*/ 	.word	0x00011070


	//   ....[36]....
        /*05dc*/ 	.word	0x000110a0


	//   ....[37]....
        /*05e0*/ 	.word	0x00011780


	//   ....[38]....
        /*05e4*/ 	.word	0x000117b0


	//   ....[39]....
        /*05e8*/ 	.word	0x00011870


	//   ....[40]....
        /*05ec*/ 	.word	0x00011890


	//   ....[41]....
        /*05f0*/ 	.word	0x00011950


	//   ....[42]....
        /*05f4*/ 	.word	0x00011970


	//   ....[43]....
        /*05f8*/ 	.word	0x00011a40


	//   ....[44]....
        /*05fc*/ 	.word	0x00011a60


	//   ....[45]....
        /*0600*/ 	.word	0x00011e10


	//   ....[46]....
        /*0604*/ 	.word	0x00011e20


	//   ....[47]....
        /*0608*/ 	.word	0x00012260


	//   ....[48]....
        /*060c*/ 	.word	0x00012270


	//   ....[49]....
        /*0610*/ 	.word	0x00012fa0


	//   ....[50]....
        /*0614*/ 	.word	0x00012fc0


	//   ....[51]....
        /*0618*/ 	.word	0x00013080


	//   ....[52]....
        /*061c*/ 	.word	0x000130a0


	//   ....[53]....
        /*0620*/ 	.word	0x00013160


	//   ....[54]....
        /*0624*/ 	.word	0x00013180


	//   ....[55]....
        /*0628*/ 	.word	0x00013250


	//   ....[56]....
        /*062c*/ 	.word	0x00013270


	//   ....[57]....
        /*0630*/ 	.word	0x000133d0


	//   ....[58]....
        /*0634*/ 	.word	0x000135c0


	//   ....[59]....
        /*0638*/ 	.word	0x000135f0


	//   ....[60]....
        /*063c*/ 	.word	0x00013620


	//   ....[61]....
        /*0640*/ 	.word	0x00013650


	//   ....[62]....
        /*0644*/ 	.word	0x00013680


	//   ....[63]....
        /*0648*/ 	.word	0x000136b0


	//   ....[64]....
        /*064c*/ 	.word	0x00013820


	//   ....[65]....
        /*0650*/ 	.word	0x00013850


	//   ....[66]....
        /*0654*/ 	.word	0x00013880


	//   ....[67]....
        /*0658*/ 	.word	0x000138b0


	//   ....[68]....
        /*065c*/ 	.word	0x000138e0


	//   ....[69]....
        /*0660*/ 	.word	0x00013910


	//   ....[70]....
        /*0664*/ 	.word	0x000139a0


	//   ....[71]....
        /*0668*/ 	.word	0x000139d0


	//   ....[72]....
        /*066c*/ 	.word	0x000139e0


	//   ....[73]....
        /*0670*/ 	.word	0x00013a20


	//   ....[74]....
        /*0674*/ 	.word	0x00015b10


	//   ....[75]....
        /*0678*/ 	.word	0x00015b30


	//   ....[76]....
        /*067c*/ 	.word	0x00015bd0


	//   ....[77]....
        /*0680*/ 	.word	0x00015bf0


	//   ....[78]....
        /*0684*/ 	.word	0x00015c80


	//   ....[79]....
        /*0688*/ 	.word	0x00015ca0


	//   ....[80]....
        /*068c*/ 	.word	0x00015d30


	//   ....[81]....
        /*0690*/ 	.word	0x00015d50


	//   ....[82]....
        /*0694*/ 	.word	0x00015de0


	//   ....[83]....
        /*0698*/ 	.word	0x00015e00


	//   ....[84]....
        /*069c*/ 	.word	0x00015e90


	//   ....[85]....
        /*06a0*/ 	.word	0x00015eb0


	//   ....[86]....
        /*06a4*/ 	.word	0x00015f40


	//   ....[87]....
        /*06a8*/ 	.word	0x00015f60


	//   ....[88]....
        /*06ac*/ 	.word	0x00015f70


	//   ....[89]....
        /*06b0*/ 	.word	0x00015ff0


	//   ....[90]....
        /*06b4*/ 	.word	0x00016700


	//   ....[91]....
        /*06b8*/ 	.word	0x00016730


	//   ....[92]....
        /*06bc*/ 	.word	0x00016790


	//   ....[93]....
        /*06c0*/ 	.word	0x000167e0


	//   ....[94]....
        /*06c4*/ 	.word	0x00016830


	//   ....[95]....
        /*06c8*/ 	.word	0x00016880


	//   ....[96]....
        /*06cc*/ 	.word	0x000168d0


	//   ....[97]....
        /*06d0*/ 	.word	0x00016920


	//   ....[98]....
        /*06d4*/ 	.word	0x00016970


	//   ....[99]....
        /*06d8*/ 	.word	0x000169c0


	//   ....[100]....
        /*06dc*/ 	.word	0x00016a10


	//   ....[101]....
        /*06e0*/ 	.word	0x00016a60


	//   ....[102]....
        /*06e4*/ 	.word	0x00016ab0


	//   ....[103]....
        /*06e8*/ 	.word	0x00016af0


	//   ....[104]....
        /*06ec*/ 	.word	0x00016b10


	//   ....[105]....
        /*06f0*/ 	.word	0x00016b50


	//   ....[106]....
        /*06f4*/ 	.word	0x00017280


	//   ....[107]....
        /*06f8*/ 	.word	0x000172b0


	//   ....[108]....
        /*06fc*/ 	.word	0x00017310


	//   ....[109]....
        /*0700*/ 	.word	0x00017320


	//   ....[110]....
        /*0704*/ 	.word	0x00017370


	//   ....[111]....
        /*0708*/ 	.word	0x00017380


	//   ....[112]....
        /*070c*/ 	.word	0x000173d0


	//   ....[113]....
        /*0710*/ 	.word	0x000173e0


	//   ....[114]....
        /*0714*/ 	.word	0x00017430


	//   ....[115]....
        /*0718*/ 	.word	0x00017440


	//   ....[116]....
        /*071c*/ 	.word	0x00017490


	//   ....[117]....
        /*0720*/ 	.word	0x000174a0


	//   ....[118]....
        /*0724*/ 	.word	0x000174f0


	//   ....[119]....
        /*0728*/ 	.word	0x00017500


	//   ....[120]....
        /*072c*/ 	.word	0x00017510


	//   ....[121]....
        /*0730*/ 	.word	0x00017560


	//   ....[122]....
        /*0734*/ 	.word	0x000177b0


	//   ....[123]....
        /*0738*/ 	.word	0x000177d0


	//   ....[124]....
        /*073c*/ 	.word	0x000177e0


	//   ....[125]....
        /*0740*/ 	.word	0x00017850


	//   ....[126]....
        /*0744*/ 	.word	0x00017860


	//   ....[127]....
        /*0748*/ 	.word	0x000178d0


	//   ....[128]....
        /*074c*/ 	.word	0x000178e0


	//   ....[129]....
        /*0750*/ 	.word	0x00017950


	//   ....[130]....
        /*0754*/ 	.word	0x00017960


	//   ....[131]....
        /*0758*/ 	.word	0x000179d0


	//   ....[132]....
        /*075c*/ 	.word	0x000179e0


	//   ....[133]....
        /*0760*/ 	.word	0x00017a50


	//   ....[134]....
        /*0764*/ 	.word	0x00017a60


	//   ....[135]....
        /*0768*/ 	.word	0x00017ad0


	//   ....[136]....
        /*076c*/ 	.word	0x00017ae0


	//   ....[137]....
        /*0770*/ 	.word	0x00017af0


	//   ....[138]....
        /*0774*/ 	.word	0x00018060


	//   ....[139]....
        /*0778*/ 	.word	0x000180a0


	//   ....[140]....
        /*077c*/ 	.word	0x000180e0


	//   ....[141]....
        /*0780*/ 	.word	0x00018100


	//   ....[142]....
        /*0784*/ 	.word	0x00018110


	//   ....[143]....
        /*0788*/ 	.word	0x00018130


	//   ....[144]....
        /*078c*/ 	.word	0x000181a0


	//   ....[145]....
        /*0790*/ 	.word	0x000181c0


	//   ....[146]....
        /*0794*/ 	.word	0x00018220


	//   ....[147]....
        /*0798*/ 	.word	0x00018240


	//   ....[148]....
        /*079c*/ 	.word	0x000182a0


	//   ....[149]....
        /*07a0*/ 	.word	0x000182c0


	//   ....[150]....
        /*07a4*/ 	.word	0x00018320


	//   ....[151]....
        /*07a8*/ 	.word	0x00018340


	//   ....[152]....
        /*07ac*/ 	.word	0x00018390


	//   ....[153]....
        /*07b0*/ 	.word	0x000183b0


	//   ....[154]....
        /*07b4*/ 	.word	0x00018800


	//   ....[155]....
        /*07b8*/ 	.word	0x00018810


	//   ....[156]....
        /*07bc*/ 	.word	0x00018850


	//   ....[157]....
        /*07c0*/ 	.word	0x00018890


	//   ....[158]....
        /*07c4*/ 	.word	0x000188c0


	//   ....[159]....
        /*07c8*/ 	.word	0x000188f0


	//   ....[160]....
        /*07cc*/ 	.word	0x00018920


	//   ....[161]....
        /*07d0*/ 	.word	0x00018950


	//   ....[162]....
        /*07d4*/ 	.word	0x00018b00


	//   ....[163]....
        /*07d8*/ 	.word	0x00018b30


	//   ....[164]....
        /*07dc*/ 	.word	0x00018b60


	//   ....[165]....
        /*07e0*/ 	.word	0x00018b90


	//   ....[166]....
        /*07e4*/ 	.word	0x00018bc0


	//   ....[167]....
        /*07e8*/ 	.word	0x00018bf0


	//   ....[168]....
        /*07ec*/ 	.word	0x00018cb0


	//   ....[169]....
        /*07f0*/ 	.word	0x00018cd0


	//   ....[170]....
        /*07f4*/ 	.word	0x00018cf0


	//   ....[171]....
        /*07f8*/ 	.word	0x00018d50


	//   ....[172]....
        /*07fc*/ 	.word	0x00019770


	//   ....[173]....
        /*0800*/ 	.word	0x00019df0


	//   ....[174]....
        /*0804*/ 	.word	0x00019ee0


	//   ....[175]....
        /*0808*/ 	.word	0x00019f80


	//   ....[176]....
        /*080c*/ 	.word	0x00019fe0


	//   ....[177]....
        /*0810*/ 	.word	0x0001a0e0


	//   ....[178]....
        /*0814*/ 	.word	0x0001a150


	//   ....[179]....
        /*0818*/ 	.word	0x0001a250


	//   ....[180]....
        /*081c*/ 	.word	0x0001a2c0


	//   ....[181]....
        /*0820*/ 	.word	0x0001a3c0


	//   ....[182]....
        /*0824*/ 	.word	0x0001a430


	//   ....[183]....
        /*0828*/ 	.word	0x0001a530


	//   ....[184]....
        /*082c*/ 	.word	0x0001a5a0


	//   ....[185]....
        /*0830*/ 	.word	0x0001a6a0


	//   ....[186]....
        /*0834*/ 	.word	0x0001a710


	//   ....[187]....
        /*0838*/ 	.word	0x0001a810


	//   ....[188]....
        /*083c*/ 	.word	0x0001a880


	//   ....[189]....
        /*0840*/ 	.word	0x0001a920


	//   ....[190]....
        /*0844*/ 	.word	0x0001aa20


	//   ....[191]....
        /*0848*/ 	.word	0x0001aa90


	//   ....[192]....
        /*084c*/ 	.word	0x0001ab10


	//   ....[193]....
        /*0850*/ 	.word	0x0001abd0


	//   ....[194]....
        /*0854*/ 	.word	0x0001ac50


	//   ....[195]....
        /*0858*/ 	.word	0x0001ad20


	//   ....[196]....
        /*085c*/ 	.word	0x0001ada0


	//   ....[197]....
        /*0860*/ 	.word	0x0001ae70


	//   ....[198]....
        /*0864*/ 	.word	0x0001aef0


	//   ....[199]....
        /*0868*/ 	.word	0x0001afc0


	//   ....[200]....
        /*086c*/ 	.word	0x0001b040


	//   ....[201]....
        /*0870*/ 	.word	0x0001b110


	//   ....[202]....
        /*0874*/ 	.word	0x0001b190


	//   ....[203]....
        /*0878*/ 	.word	0x0001b250


	//   ....[204]....
        /*087c*/ 	.word	0x0001b2d0


	//   ....[205]....
        /*0880*/ 	.word	0x0001b380


	//   ....[206]....
        /*0884*/ 	.word	0x0001b4b0


	//   ....[207]....
        /*0888*/ 	.word	0x0001b550


	//   ....[208]....
        /*088c*/ 	.word	0x0001b5c0


	//   ....[209]....
        /*0890*/ 	.word	0x0001b680


	//   ....[210]....
        /*0894*/ 	.word	0x0001b6e0


	//   ....[211]....
        /*0898*/ 	.word	0x0001b7a0


	//   ....[212]....
        /*089c*/ 	.word	0x0001b800


	//   ....[213]....
        /*08a0*/ 	.word	0x0001b8c0


	//   ....[214]....
        /*08a4*/ 	.word	0x0001b920


	//   ....[215]....
        /*08a8*/ 	.word	0x0001b9e0


	//   ....[216]....
        /*08ac*/ 	.word	0x0001ba40


	//   ....[217]....
        /*08b0*/ 	.word	0x0001bb00


	//   ....[218]....
        /*08b4*/ 	.word	0x0001bb60


	//   ....[219]....
        /*08b8*/ 	.word	0x0001bc20


	//   ....[220]....
        /*08bc*/ 	.word	0x0001bc80


	//   ....[221]....
        /*08c0*/ 	.word	0x0001bd40


	//   ....[222]....
        /*08c4*/ 	.word	0x0001be30


	//   ....[223]....
        /*08c8*/ 	.word	0x0001bed0


	//   ....[224]....
        /*08cc*/ 	.word	0x0001bf30


	//   ....[225]....
        /*08d0*/ 	.word	0x0001c010


	//   ....[226]....
        /*08d4*/ 	.word	0x0001c070


	//   ....[227]....
        /*08d8*/ 	.word	0x0001c150


	//   ....[228]....
        /*08dc*/ 	.word	0x0001c1b0


	//   ....[229]....
        /*08e0*/ 	.word	0x0001c290


	//   ....[230]....
        /*08e4*/ 	.word	0x0001c2f0


	//   ....[231]....
        /*08e8*/ 	.word	0x0001c3d0


	//   ....[232]....
        /*08ec*/ 	.word	0x0001c430


	//   ....[233]....
        /*08f0*/ 	.word	0x0001c510


	//   ....[234]....
        /*08f4*/ 	.word	0x0001c570


	//   ....[235]....
        /*08f8*/ 	.word	0x0001c650


	//   ....[236]....
        /*08fc*/ 	.word	0x0001c6b0


	//   ....[237]....
        /*0900*/ 	.word	0x0001c780


	//   ....[238]....
        /*0904*/ 	.word	0x0001c8a0


	//   ....[239]....
        /*0908*/ 	.word	0x0001c940


	//   ....[240]....
        /*090c*/ 	.word	0x0001ca00


	//   ....[241]....
        /*0910*/ 	.word	0x0001cad0


	//   ....[242]....
        /*0914*/ 	.word	0x0001cb30


	//   ....[243]....
        /*0918*/ 	.word	0x0001cc10


	//   ....[244]....
        /*091c*/ 	.word	0x0001cc70


	//   ....[245]....
        /*0920*/ 	.word	0x0001cd40


	//   ....[246]....
        /*0924*/ 	.word	0x0001cda0


	//   ....[247]....
        /*0928*/ 	.word	0x0001ce70


	//   ....[248]....
        /*092c*/ 	.word	0x0001ced0


	//   ....[249]....
        /*0930*/ 	.word	0x0001cfb0


	//   ....[250]....
        /*0934*/ 	.word	0x0001d010


	//   ....[251]....
        /*0938*/ 	.word	0x0001d0e0


	//   ....[252]....
        /*093c*/ 	.word	0x0001d140


	//   ....[253]....
        /*0940*/ 	.word	0x0001d200


	//   ....[254]....
        /*0944*/ 	.word	0x0001d290


	//   ....[255]....
        /*0948*/ 	.word	0x0001d330


	//   ....[0]....
        /*094c*/ 	.word	0x0001d4a0


	//   ....[1]....
        /*0950*/ 	.word	0x0001d510


	//   ....[2]....
        /*0954*/ 	.word	0x0001d590


	//   ....[3]....
        /*0958*/ 	.word	0x0001d600


	//   ....[4]....
        /*095c*/ 	.word	0x0001d670


	//   ....[5]....
        /*0960*/ 	.word	0x0001d6f0


	//   ....[6]....
        /*0964*/ 	.word	0x0001d770


	//   ....[7]....
        /*0968*/ 	.word	0x0001d800


	//   ....[8]....
        /*096c*/ 	.word	0x0001d870


	//   ....[9]....
        /*0970*/ 	.word	0x0001d8e0


	//   ....[10]....
        /*0974*/ 	.word	0x0001d950


	//   ....[11]....
        /*0978*/ 	.word	0x0001d9d0


	//   ....[12]....
        /*097c*/ 	.word	0x0001da40


	//   ....[13]....
        /*0980*/ 	.word	0x0001dad0


	//   ....[14]....
        /*0984*/ 	.word	0x0001db30


	//   ....[15]....
        /*0988*/ 	.word	0x0001dbc0


	//   ....[16]....
        /*098c*/ 	.word	0x0001dcf0


	//----- nvinfo : EIATTR_REG_RECONFIG
	.align		4
.L_967:
        /*0990*/ 	.byte	0x01, 0x54
	.zero		2


	//----- nvinfo : EIATTR_SYSCALL_OFFSETS
	.align		4
        /*0994*/ 	.byte	0x04, 0x46
        /*0996*/ 	.short	(.L_969 - .L_968)


	//   ....[0]....
.L_968:
        /*0998*/ 	.word	0x00002040


	//   ....[1]....
        /*099c*/ 	.word	0x00015200


	//   ....[2]....
        /*09a0*/ 	.word	0x00015350


	//   ....[3]....
        /*09a4*/ 	.word	0x00015440


	//   ....[4]....
        /*09a8*/ 	.word	0x00016340


	//----- nvinfo : EIATTR_MBARRIER_INSTR_OFFSETS
	.align		4
.L_969:
        /*09ac*/ 	.byte	0x04, 0x39
        /*09ae*/ 	.short	(.L_971 - .L_970)


	//   ....[0]....
.L_970:
        /*09b0*/ 	.word	0x00000180
        /*09b4*/ 	.word	0x000000ff
        /*09b8*/ 	.word	0x00028800
        /*09bc*/ 	.short	0x0100
        /*09be*/ 	.byte	0x08
	.zero		1


	//   ....[1]....
        /*09c0*/ 	.word	0x00000190
        /*09c4*/ 	.word	0x000000ff
        /*09c8*/ 	.word	0x00028820
        /*09cc*/ 	.short	0x0100
        /*09ce*/ 	.byte	0x08
	.zero		1


	//   ....[2]....
        /*09d0*/ 	.word	0x00000280
        /*09d4*/ 	.word	0x000000ff
        /*09d8*/ 	.word	0x00028830
        /*09dc*/ 	.short	0x0100
        /*09de*/ 	.byte	0x08
	.zero		1


	//   ....[3]....
        /*09e0*/ 	.word	0x00000290
        /*09e4*/ 	.word	0x000000ff
        /*09e8*/ 	.word	0x00028840
        /*09ec*/ 	.short	0x0100
        /*09ee*/ 	.byte	0x08
	.zero		1


	//   ....[4]....
        /*09f0*/ 	.word	0x000002a0
        /*09f4*/ 	.word	0x000000ff
        /*09f8*/ 	.word	0x00028838
        /*09fc*/ 	.short	0x0100
        /*09fe*/ 	.byte	0x08
	.zero		1


	//   ....[5]....
        /*0a00*/ 	.word	0x000002b0
        /*0a04*/ 	.word	0x000000ff
        /*0a08*/ 	.word	0x00028848
        /*0a0c*/ 	.short	0x0100
        /*0a0e*/ 	.byte	0x08
	.zero		1


	//   ....[6]....
        /*0a10*/ 	.word	0x000003e0
        /*0a14*/ 	.word	0x000000ff
        /*0a18*/ 	.word	0x00028850
        /*0a1c*/ 	.short	0x0100
        /*0a1e*/ 	.byte	0x08
	.zero		1


	//   ....[7]....
        /*0a20*/ 	.word	0x000003f0
        /*0a24*/ 	.word	0x000000ff
        /*0a28*/ 	.word	0x00028860
        /*0a2c*/ 	.short	0x0100
        /*0a2e*/ 	.byte	0x08
	.zero		1


	//   ....[8]....
        /*0a30*/ 	.word	0x00000400
        /*0a34*/ 	.word	0x000000ff
        /*0a38*/ 	.word	0x00028858
        /*0a3c*/ 	.short	0x0100
        /*0a3e*/ 	.byte	0x08
	.zero		1


	//   ....[9]....
        /*0a40*/ 	.word	0x00000410
        /*0a44*/ 	.word	0x000000ff
        /*0a48*/ 	.word	0x00028868
        /*0a4c*/ 	.short	0x0100
        /*0a4e*/ 	.byte	0x08
	.zero		1


	//   ....[10]....
        /*0a50*/ 	.word	0x00000500
        /*0a54*/ 	.word	0x000000ff
        /*0a58*/ 	.word	0x00028870
        /*0a5c*/ 	.short	0x0100
        /*0a5e*/ 	.byte	0x06
	.zero		1


	//   ....[11]....
        /*0a60*/ 	.word	0x00000510
        /*0a64*/ 	.word	0x000000ff
        /*0a68*/ 	.word	0x00028880
        /*0a6c*/ 	.short	0x0100
        /*0a6e*/ 	.byte	0x06
	.zero		1


	//   ....[12]....
        /*0a70*/ 	.word	0x00000520
        /*0a74*/ 	.word	0x000000ff
        /*0a78*/ 	.word	0x00028878
        /*0a7c*/ 	.short	0x0100
        /*0a7e*/ 	.byte	0x06
	.zero		1


	//   ....[13]....
        /*0a80*/ 	.word	0x00000530
        /*0a84*/ 	.word	0x000000ff
        /*0a88*/ 	.word	0x00028888
        /*0a8c*/ 	.short	0x0100
        /*0a8e*/ 	.byte	0x06
	.zero		1


	//   ....[14]....
        /*0a90*/ 	.word	0x00000660
        /*0a94*/ 	.word	0x000000ff
        /*0a98*/ 	.word	0x00028890
        /*0a9c*/ 	.short	0x0100
        /*0a9e*/ 	.byte	0x08
	.zero		1


	//   ....[15]....
        /*0aa0*/ 	.word	0x00000670
        /*0aa4*/ 	.word	0x000000ff
        /*0aa8*/ 	.word	0x000288a0
        /*0aac*/ 	.short	0x0100
        /*0aae*/ 	.byte	0x08
	.zero		1


	//   ....[16]....
        /*0ab0*/ 	.word	0x00000680
        /*0ab4*/ 	.word	0x000000ff
        /*0ab8*/ 	.word	0x00028898
        /*0abc*/ 	.short	0x0100
        /*0abe*/ 	.byte	0x08
	.zero		1


	//   ....[17]....
        /*0ac0*/ 	.word	0x00000690
        /*0ac4*/ 	.word	0x000000ff
        /*0ac8*/ 	.word	0x000288a8
        /*0acc*/ 	.short	0x0100
        /*0ace*/ 	.byte	0x08
	.zero		1


	//   ....[18]....
        /*0ad0*/ 	.word	0x000007d0
        /*0ad4*/ 	.word	0x000000ff
        /*0ad8*/ 	.word	0x000288b0
        /*0adc*/ 	.short	0x0100
        /*0ade*/ 	.byte	0x08
	.zero		1


	//   ....[19]....
        /*0ae0*/ 	.word	0x000007e0
        /*0ae4*/ 	.word	0x000000ff
        /*0ae8*/ 	.word	0x000288c0
        /*0aec*/ 	.short	0x0100
        /*0aee*/ 	.byte	0x08
	.zero		1


	//   ....[20]....
        /*0af0*/ 	.word	0x000007f0
        /*0af4*/ 	.word	0x000000ff
        /*0af8*/ 	.word	0x000288b8
        /*0afc*/ 	.short	0x0100
        /*0afe*/ 	.byte	0x08
	.zero		1


	//   ....[21]....
        /*0b00*/ 	.word	0x00000800
        /*0b04*/ 	.word	0x000000ff
        /*0b08*/ 	.word	0x000288c8
        /*0b0c*/ 	.short	0x0100
        /*0b0e*/ 	.byte	0x08
	.zero		1


	//   ....[22]....
        /*0b10*/ 	.word	0x000020e0
        /*0b14*/ 	.word	0x000000ff
        /*0b18*/ 	.word	0x00028800
        /*0b1c*/ 	.short	0x010a
        /*0b1e*/ 	.byte	0x28
	.zero		1


	//   ....[23]....
        /*0b20*/ 	.word	0x00002160
        /*0b24*/ 	.word	0x00000059
        /*0b28*/ 	.word	0x00028830
        /*0b2c*/ 	.short	0x010a
        /*0b2e*/ 	.byte	0x3f
	.zero		1


	//   ....[24]....
        /*0b30*/ 	.word	0x000021a0
        /*0b34*/ 	.word	0x00000059
        /*0b38*/ 	.word	0x00028830
        /*0b3c*/ 	.short	0x010a
        /*0b3e*/ 	.byte	0x3f
	.zero		1


	//   ....[25]....
        /*0b40*/ 	.word	0x00002b20
        /*0b44*/ 	.word	0x000000ff
        /*0b48*/ 	.word	0x00000000
        /*0b4c*/ 	.short	0x0101
        /*0b4e*/ 	.byte	0x06
	.zero		1


	//   ....[26]....
        /*0b50*/ 	.word	0x00005d10
        /*0b54*/ 	.word	0x000000ff
        /*0b58*/ 	.word	0x00028830
        /*0b5c*/ 	.short	0x010a
        /*0b5e*/ 	.byte	0x06
	.zero		1


	//   ....[27]....
        /*0b60*/ 	.word	0x00005d50
        /*0b64*/ 	.word	0x000000ff
        /*0b68*/ 	.word	0x00028830
        /*0b6c*/ 	.short	0x010a
        /*0b6e*/ 	.byte	0x06
	.zero		1


	//   ....[28]....
        /*0b70*/ 	.word	0x000060d0
        /*0b74*/ 	.word	0x000000ff
        /*0b78*/ 	.word	0x00028850
        /*0b7c*/ 	.short	0x010a
        /*0b7e*/ 	.byte	0x06
	.zero		1


	//   ....[29]....
        /*0b80*/ 	.word	0x00006110
        /*0b84*/ 	.word	0x000000ff
        /*0b88*/ 	.word	0x00028850
        /*0b8c*/ 	.short	0x010a
        /*0b8e*/ 	.byte	0x06
	.zero		1


	//   ....[30]....
        /*0b90*/ 	.word	0x00006990
        /*0b94*/ 	.word	0x000000ff
        /*0b98*/ 	.word	0x00000000
        /*0b9c*/ 	.short	0x0101
        /*0b9e*/ 	.byte	0x06
	.zero		1


	//   ....[31]....
        /*0ba0*/ 	.word	0x00008ff0
        /*0ba4*/ 	.word	0x000000ff
        /*0ba8*/ 	.word	0x00000000
        /*0bac*/ 	.short	0x0101
        /*0bae*/ 	.byte	0x0a
	.zero		1


	//   ....[32]....
        /*0bb0*/ 	.word	0x00009940
        /*0bb4*/ 	.word	0x000000ff
        /*0bb8*/ 	.word	0x00028830
        /*0bbc*/ 	.short	0x010a
        /*0bbe*/ 	.byte	0x06
	.zero		1


	//   ....[33]....
        /*0bc0*/ 	.word	0x00009980
        /*0bc4*/ 	.word	0x000000ff
        /*0bc8*/ 	.word	0x00028830
        /*0bcc*/ 	.short	0x010a
        /*0bce*/ 	.byte	0x06
	.zero		1


	//   ....[34]....
        /*0bd0*/ 	.word	0x00009d00
        /*0bd4*/ 	.word	0x000000ff
        /*0bd8*/ 	.word	0x00028850
        /*0bdc*/ 	.short	0x010a
        /*0bde*/ 	.byte	0x06
	.zero		1


	//   ....[35]....
        /*0be0*/ 	.word	0x00009d40
        /*0be4*/ 	.word	0x000000ff
        /*0be8*/ 	.word	0x00028850
        /*0bec*/ 	.short	0x010a
        /*0bee*/ 	.byte	0x06
	.zero		1


	//   ....[36]....
        /*0bf0*/ 	.word	0x0000a5a0
        /*0bf4*/ 	.word	0x000000ff
        /*0bf8*/ 	.word	0x00000000
        /*0bfc*/ 	.short	0x0101
        /*0bfe*/ 	.byte	0x07
	.zero		1


	//   ....[37]....
        /*0c00*/ 	.word	0x0000bb10
        /*0c04*/ 	.word	0x000000ff
        /*0c08*/ 	.word	0x00000000
        /*0c0c*/ 	.short	0x0101
        /*0c0e*/ 	.byte	0x07
	.zero		1


	//   ....[38]....
        /*0c10*/ 	.word	0x0000c220
        /*0c14*/ 	.word	0x000000ff
        /*0c18*/ 	.word	0x00028830
        /*0c1c*/ 	.short	0x010a
        /*0c1e*/ 	.byte	0x06
	.zero		1


	//   ....[39]....
        /*0c20*/ 	.word	0x0000c260
        /*0c24*/ 	.word	0x000000ff
        /*0c28*/ 	.word	0x00028830
        /*0c2c*/ 	.short	0x010a
        /*0c2e*/ 	.byte	0x06
	.zero		1


	//   ....[40]....
        /*0c30*/ 	.word	0x0000c5b0
        /*0c34*/ 	.word	0x000000ff
        /*0c38*/ 	.word	0x00028850
        /*0c3c*/ 	.short	0x010a
        /*0c3e*/ 	.byte	0x06
	.zero		1


	//   ....[41]....
        /*0c40*/ 	.word	0x0000c5f0
        /*0c44*/ 	.word	0x000000ff
        /*0c48*/ 	.word	0x00028850
        /*0c4c*/ 	.short	0x010a
        /*0c4e*/ 	.byte	0x06
	.zero		1


	//   ....[42]....
        /*0c50*/ 	.word	0x0000ce60
        /*0c54*/ 	.word	0x000000ff
        /*0c58*/ 	.word	0x00000000
        /*0c5c*/ 	.short	0x0101
        /*0c5e*/ 	.byte	0x06
	.zero		1


	//   ....[43]....
        /*0c60*/ 	.word	0x0000f4c0
        /*0c64*/ 	.word	0x000000ff
        /*0c68*/ 	.word	0x00000000
        /*0c6c*/ 	.short	0x0101
        /*0c6e*/ 	.byte	0x07
	.zero		1


	//   ....[44]....
        /*0c70*/ 	.word	0x0000fac0
        /*0c74*/ 	.word	0x000000ff
        /*0c78*/ 	.word	0x00028850
        /*0c7c*/ 	.short	0x010a
        /*0c7e*/ 	.byte	0x05
	.zero		1


	//   ....[45]....
        /*0c80*/ 	.word	0x0000fb00
        /*0c84*/ 	.word	0x000000ff
        /*0c88*/ 	.word	0x00028850
        /*0c8c*/ 	.short	0x010a
        /*0c8e*/ 	.byte	0x05
	.zero		1


	//   ....[46]....
        /*0c90*/ 	.word	0x000100a0
        /*0c94*/ 	.word	0x000000ff
        /*0c98*/ 	.word	0x00000000
        /*0c9c*/ 	.short	0x0101
        /*0c9e*/ 	.byte	0x04
	.zero		1


	//   ....[47]....
        /*0ca0*/ 	.word	0x00011770
        /*0ca4*/ 	.word	0x00000015
        /*0ca8*/ 	.word	0x00000000
        /*0cac*/ 	.short	0x0101
        /*0cae*/ 	.byte	0x3f
	.zero		1


	//   ....[48]....
        /*0cb0*/ 	.word	0x00011c10
        /*0cb4*/ 	.word	0x00000015
        /*0cb8*/ 	.word	0x00000000
        /*0cbc*/ 	.short	0x0101
        /*0cbe*/ 	.byte	0x3f
	.zero		1


	//   ....[49]....
        /*0cc0*/ 	.word	0x00015940
        /*0cc4*/ 	.word	0x00000007
        /*0cc8*/ 	.word	0x00028840
        /*0ccc*/ 	.short	0x010a
        /*0cce*/ 	.byte	0x3f
	.zero		1


	//   ....[50]....
        /*0cd0*/ 	.word	0x000160a0
        /*0cd4*/ 	.word	0x00000007
        /*0cd8*/ 	.word	0x00028830
        /*0cdc*/ 	.short	0x0107
        /*0cde*/ 	.byte	0x3f
	.zero		1


	//   ....[51]....
        /*0ce0*/ 	.word	0x00016160
        /*0ce4*/ 	.word	0x00000007
        /*0ce8*/ 	.word	0x00028830
        /*0cec*/ 	.short	0x0101
        /*0cee*/ 	.byte	0x3f
	.zero		1


	//   ....[52]....
        /*0cf0*/ 	.word	0x00016c40
        /*0cf4*/ 	.word	0x00000016
        /*0cf8*/ 	.word	0x00028800
        /*0cfc*/ 	.short	0x0107
        /*0cfe*/ 	.byte	0x3f
	.zero		1


	//   ....[53]....
        /*0d00*/ 	.word	0x00016d50
        /*0d04*/ 	.word	0x00000016
        /*0d08*/ 	.word	0x00028800
        /*0d0c*/ 	.short	0x0101
        /*0d0e*/ 	.byte	0x3f
	.zero		1


	//   ....[54]....
        /*0d10*/ 	.word	0x00016d70
        /*0d14*/ 	.word	0x00000016
        /*0d18*/ 	.word	0x00028820
        /*0d1c*/ 	.short	0x010a
        /*0d1e*/ 	.byte	0x3f
	.zero		1


	//   ....[55]....
        /*0d20*/ 	.word	0x000170f0
        /*0d24*/ 	.word	0x00000006
        /*0d28*/ 	.word	0x00028840
        /*0d2c*/ 	.short	0x010a
        /*0d2e*/ 	.byte	0x3f
	.zero		1


	//   ....[56]....
        /*0d30*/ 	.word	0x000175f0
        /*0d34*/ 	.word	0x00000006
        /*0d38*/ 	.word	0x00028830
        /*0d3c*/ 	.short	0x0107
        /*0d3e*/ 	.byte	0x3f
	.zero		1


	//   ....[57]....
        /*0d40*/ 	.word	0x000176a0
        /*0d44*/ 	.word	0x00000006
        /*0d48*/ 	.word	0x00028830
        /*0d4c*/ 	.short	0x0101
        /*0d4e*/ 	.byte	0x3f
	.zero		1


	//   ....[58]....
        /*0d50*/ 	.word	0x00017710
        /*0d54*/ 	.word	0x00000006
        /*0d58*/ 	.word	0x00028860
        /*0d5c*/ 	.short	0x010a
        /*0d5e*/ 	.byte	0x3f
	.zero		1


	//   ....[59]....
        /*0d60*/ 	.word	0x00017ca0
        /*0d64*/ 	.word	0x00000006
        /*0d68*/ 	.word	0x00028850
        /*0d6c*/ 	.short	0x0107
        /*0d6e*/ 	.byte	0x3f
	.zero		1


	//   ....[60]....
        /*0d70*/ 	.word	0x00017dc0
        /*0d74*/ 	.word	0x00000006
        /*0d78*/ 	.word	0x00028850
        /*0d7c*/ 	.short	0x0101
        /*0d7e*/ 	.byte	0x3f
	.zero		1


	//   ....[61]....
        /*0d80*/ 	.word	0x00017fc0
        /*0d84*/ 	.word	0x00000000
        /*0d88*/ 	.word	0x00028860
        /*0d8c*/ 	.short	0x010a
        /*0d8e*/ 	.byte	0x3f
	.zero		1


	//   ....[62]....
        /*0d90*/ 	.word	0x000184f0
        /*0d94*/ 	.word	0x00000000
        /*0d98*/ 	.word	0x00028850
        /*0d9c*/ 	.short	0x0107
        /*0d9e*/ 	.byte	0x3f
	.zero		1


	//   ....[63]....
        /*0da0*/ 	.word	0x000185a0
        /*0da4*/ 	.word	0x00000000
        /*0da8*/ 	.word	0x00028850
        /*0dac*/ 	.short	0x0101
        /*0dae*/ 	.byte	0x3f
	.zero		1


	//   ....[64]....
        /*0db0*/ 	.word	0x000196f0
        /*0db4*/ 	.word	0x00000004
        /*0db8*/ 	.word	0x00028820
        /*0dbc*/ 	.short	0x010a
        /*0dbe*/ 	.byte	0x3f
	.zero		1


	//   ....[65]....
        /*0dc0*/ 	.word	0x00019890
        /*0dc4*/ 	.word	0x00000005
        /*0dc8*/ 	.word	0x00028840
        /*0dcc*/ 	.short	0x010a
        /*0dce*/ 	.byte	0x3f
	.zero		1


	//   ....[66]....
        /*0dd0*/ 	.word	0x00019930
        /*0dd4*/ 	.word	0x00000019
        /*0dd8*/ 	.word	0x00028840
        /*0ddc*/ 	.short	0x010a
        /*0dde*/ 	.byte	0x3f
	.zero		1


	//   ....[67]....
        /*0de0*/ 	.word	0x00019970
        /*0de4*/ 	.word	0x00000005
        /*0de8*/ 	.word	0x00028860
        /*0dec*/ 	.short	0x010a
        /*0dee*/ 	.byte	0x3f
	.zero		1


	//   ....[68]....
        /*0df0*/ 	.word	0x000199b0
        /*0df4*/ 	.word	0x00000019
        /*0df8*/ 	.word	0x00028860
        /*0dfc*/ 	.short	0x010a
        /*0dfe*/ 	.byte	0x3f
	.zero		1


	//   ....[69]....
        /*0e00*/ 	.word	0x00019a20
        /*0e04*/ 	.word	0x00000003
        /*0e08*/ 	.word	0x00028800
        /*0e0c*/ 	.short	0x010a
        /*0e0e*/ 	.byte	0x3f
	.zero		1


	//   ....[70]....
        /*0e10*/ 	.word	0x00019a70
        /*0e14*/ 	.word	0x00000059
        /*0e18*/ 	.word	0x00028830
        /*0e1c*/ 	.short	0x010a
        /*0e1e*/ 	.byte	0x3f
	.zero		1


	//   ....[71]....
        /*0e20*/ 	.word	0x00019ad0
        /*0e24*/ 	.word	0x00000007
        /*0e28*/ 	.word	0x00028830
        /*0e2c*/ 	.short	0x010a
        /*0e2e*/ 	.byte	0x3f
	.zero		1


	//   ....[72]....
        /*0e30*/ 	.word	0x00019b30
        /*0e34*/ 	.word	0x00000007
        /*0e38*/ 	.word	0x00028850
        /*0e3c*/ 	.short	0x010a
        /*0e3e*/ 	.byte	0x3f
	.zero		1


	//   ....[73]....
        /*0e40*/ 	.word	0x00019b90
        /*0e44*/ 	.word	0x00000007
        /*0e48*/ 	.word	0x00028830
        /*0e4c*/ 	.short	0x010a
        /*0e4e*/ 	.byte	0x3f
	.zero		1


	//   ....[74]....
        /*0e50*/ 	.word	0x00019bf0
        /*0e54*/ 	.word	0x00000007
        /*0e58*/ 	.word	0x00028850
        /*0e5c*/ 	.short	0x010a
        /*0e5e*/ 	.byte	0x3f
	.zero		1


	//   ....[75]....
        /*0e60*/ 	.word	0x00019c50
        /*0e64*/ 	.word	0x00000007
        /*0e68*/ 	.word	0x00028830
        /*0e6c*/ 	.short	0x010a
        /*0e6e*/ 	.byte	0x3f
	.zero		1


	//   ....[76]....
        /*0e70*/ 	.word	0x00019cb0
        /*0e74*/ 	.word	0x00000007
        /*0e78*/ 	.word	0x00028850
        /*0e7c*/ 	.short	0x010a
        /*0e7e*/ 	.byte	0x3f
	.zero		1


	//   ....[77]....
        /*0e80*/ 	.word	0x00019d10
        /*0e84*/ 	.word	0x00000004
        /*0e88*/ 	.word	0x00028850
        /*0e8c*/ 	.short	0x010a
        /*0e8e*/ 	.byte	0x3f
	.zero		1


	//   ....[78]....
        /*0e90*/ 	.word	0x00019e30
        /*0e94*/ 	.word	0x00000007
        /*0e98*/ 	.word	0x00028840
        /*0e9c*/ 	.short	0x010a
        /*0e9e*/ 	.byte	0x3f
	.zero		1


	//   ....[79]....
        /*0ea0*/ 	.word	0x0001b3b0
        /*0ea4*/ 	.word	0x00000016
        /*0ea8*/ 	.word	0x00028820
        /*0eac*/ 	.short	0x010a
        /*0eae*/ 	.byte	0x3f
	.zero		1


	//   ....[80]....
        /*0eb0*/ 	.word	0x0001b400
        /*0eb4*/ 	.word	0x00000006
        /*0eb8*/ 	.word	0x00028840
        /*0ebc*/ 	.short	0x010a
        /*0ebe*/ 	.byte	0x3f
	.zero		1


	//   ....[81]....
        /*0ec0*/ 	.word	0x0001bd80
        /*0ec4*/ 	.word	0x00000006
        /*0ec8*/ 	.word	0x00028860
        /*0ecc*/ 	.short	0x010a
        /*0ece*/ 	.byte	0x3f
	.zero		1


	//   ....[82]....
        /*0ed0*/ 	.word	0x0001c7f0
        /*0ed4*/ 	.word	0x00000000
        /*0ed8*/ 	.word	0x00028860
        /*0edc*/ 	.short	0x010a
        /*0ede*/ 	.byte	0x3f
	.zero		1


	//   ....[83]....
        /*0ee0*/ 	.word	0x0001dc10
        /*0ee4*/ 	.word	0x00000004
        /*0ee8*/ 	.word	0x00028820
        /*0eec*/ 	.short	0x010a
        /*0eee*/ 	.byte	0x3f
	.zero		1


	//   ....[84]....
        /*0ef0*/ 	.word	0x0001ddb0
        /*0ef4*/ 	.word	0x00000005
        /*0ef8*/ 	.word	0x00028840
        /*0efc*/ 	.short	0x010a
        /*0efe*/ 	.byte	0x3f
	.zero		1


	//   ....[85]....
        /*0f00*/ 	.word	0x0001de00
        /*0f04*/ 	.word	0x00000019
        /*0f08*/ 	.word	0x00028840
        /*0f0c*/ 	.short	0x010a
        /*0f0e*/ 	.byte	0x3f
	.zero		1


	//   ....[86]....
        /*0f10*/ 	.word	0x0001de50
        /*0f14*/ 	.word	0x00000005
        /*0f18*/ 	.word	0x00028860
        /*0f1c*/ 	.short	0x010a
        /*0f1e*/ 	.byte	0x3f
	.zero		1


	//----- nvinfo : EIATTR_NUM_MBARRIERS
	.align		4
.L_971:
        /*0f20*/ 	.byte	0x03, 0x38
        /*0f22*/ 	.short	0x0016


	//----- nvinfo : EIATTR_EXIT_INSTR_OFFSETS
	.align		4
        /*0f24*/ 	.byte	0x04, 0x1c
        /*0f26*/ 	.short	(.L_973 - .L_972)


	//   ....[0]....
.L_972:
        /*0f28*/ 	.word	0x000009c0


	//   ....[1]....
        /*0f2c*/ 	.word	0x00013370


	//   ....[2]....
        /*0f30*/ 	.word	0x00019a00


	//----- nvinfo : EIATTR_MAX_THREADS
	.align		4
.L_973:
        /*0f34*/ 	.byte	0x04, 0x05
        /*0f36*/ 	.short	(.L_975 - .L_974)
.L_974:
        /*0f38*/ 	.word	0x00000180
        /*0f3c*/ 	.word	0x00000001
        /*0f40*/ 	.word	0x00000001


	//----- nvinfo : EIATTR_CRS_STACK_SIZE
	.align		4
.L_975:
        /*0f44*/ 	.byte	0x04, 0x1e
        /*0f46*/ 	.short	(.L_977 - .L_976)
.L_976:
        /*0f48*/ 	.word	0x00000000


	//----- nvinfo : EIATTR_CBANK_PARAM_SIZE
	.align		4
.L_977:
        /*0f4c*/ 	.byte	0x03, 0x19
        /*0f4e*/ 	.short	0x0af0


	//----- nvinfo : EIATTR_PARAM_CBANK
	.align		4
        /*0f50*/ 	.byte	0x04, 0x0a
        /*0f52*/ 	.short	(.L_979 - .L_978)
	.align		4
.L_978:
        /*0f54*/ 	.word	index@(.nv.constant0._ZN7cutlass13device_kernelIN5flash11enable_sm90INS1_16FlashAttnFwdSm90INS1_25CollectiveMainloopFwdSm90ILi2EN4cute5tupleIJNS5_1CILi1EEES8_S8_EEENS6_IJNS7_ILi128EEESA_SA_EEELi128ENS_10bfloat16_tEfNS_4arch4Sm90ELb0ELb1ELb1ELb1ELb1ELb0ELb0ELb1ELb1ELb1ELb1ELb0EEENS1_21CollectiveEpilogueFwdISB_S9_SC_SE_Li256ELb1ELb1ELb1ELb0EEENS1_36VarlenDynamicPersistentTileSchedulerILi128ELi128ELi256ELi128ELb1ELb1ELb1ELb1ELb0ELb1EEEEEEEEEvNT_6ParamsE)
        /*0f58*/ 	.short	0x0210
        /*0f5a*/ 	.short	0x0af0


	//----- nvinfo : EIATTR_SW_WAR
	.align		4
.L_979:
        /*0f5c*/ 	.byte	0x04, 0x36
        /*0f5e*/ 	.short	(.L_981 - .L_980)
.L_980:
        /*0f60*/ 	.word	0x00000008
.L_981:


//--------------------- .nv.info._ZN7cutlass13device_kernelIN5flash11enable_sm90INS1_16FlashAttnFwdSm90INS1_25CollectiveMainloopFwdSm90ILi2EN4cute5tupleIJNS5_1CILi1EEES8_S8_EEENS6_IJNS7_ILi128EEESA_SA_EEELi128ENS_10bfloat16_tEfNS_4arch4Sm90ELb0ELb1ELb1ELb1ELb1ELb1ELb0ELb1ELb1ELb1ELb1ELb0EEENS1_21CollectiveEpilogueFwdISB_S9_SC_SE_Li256ELb1ELb1ELb1ELb0EEENS1_36VarlenDynamicPersistentTileSchedulerILi128ELi128ELi256ELi128ELb1ELb1ELb1ELb1ELb0ELb1EEEEEEEEEvNT_6ParamsE --------------------------
	.section	.nv.info._ZN7cutlass13device_kernelIN5flash11enable_sm90INS1_16FlashAttnFwdSm90INS1_25CollectiveMainloopFwdSm90ILi2EN4cute5tupleIJNS5_1CILi1EEES8_S8_EEENS6_IJNS7_ILi128EEESA_SA_EEELi128ENS_10bfloat16_tEfNS_4arch4Sm90ELb0ELb1ELb1ELb1ELb1ELb1ELb0ELb1ELb1ELb1ELb1ELb0EEENS1_21CollectiveEpilogueFwdISB_S9_SC_SE_Li256ELb1ELb1ELb1ELb0EEENS1_36VarlenDynamicPersistentTileSchedulerILi128ELi128ELi256ELi128ELb1ELb1ELb1ELb1ELb0ELb1EEEEEEEEEvNT_6ParamsE,"",@"SHT_CUDA_INFO"
	.sectionflags	@""
	.align	4


	//----- nvinfo : EIATTR_CUDA_API_VERSION
	.align		4
        /*0000*/ 	.byte	0x04, 0x37
        /*0002*/ 	.short	(.L_983 - .L_982)
.L_982:
        /*0004*/ 	.word	0x00000082


	//----- nvinfo : EIATTR_KPARAM_INFO
	.align		4
.L_983:
        /*0008*/ 	.byte	0x04, 0x17
        /*000a*/ 	.short	(.L_985 - .L_984)
.L_984:
        /*000c*/ 	.word	0x00000000
        /*0010*/ 	.short	0x0000
        /*0012*/ 	.short	0x0070
        /*0014*/ 	.byte	0x00, 0xf0, 0x01, 0x2a


	//----- nvinfo : EIATTR_SPARSE_MMA_MASK
	.align		4
.L_985:
        /*0018*/ 	.byte	0x03, 0x50
        /*001a*/ 	.short	0x0000


	//----- nvinfo : EIATTR_MAXREG_COUNT
	.align		4
        /*001c*/ 	.byte	0x03, 0x1b
        /*001e*/ 	.short	0x00a8


	//----- nvinfo : EIATTR_NUM_BARRIERS
	.align		4
        /*0020*/ 	.byte	0x02, 0x4c
        /*0022*/ 	.byte	0x10
	.zero		1


	//----- nvinfo : EIATTR_EXTERNS
	.align		4
        /*0024*/ 	.byte	0x04, 0x0f
        /*0026*/ 	.short	(.L_987 - .L_986)


	//   ....[0]....
	.align		4
.L_986:
        /*0028*/ 	.word	index@(__assertfail)


	//----- nvinfo : EIATTR_ANNOTATIONS
	.align		4
.L_987:
        /*002c*/ 	.byte	0x04, 0x55
        /*002e*/ 	.short	(.L_989 - .L_988)


	//   ....[0]....
.L_988:
        /* <DEDUP_REMOVED lines=21> */


	//----- nvinfo : EIATTR_MERCURY_ISA_VERSION
	.align		4
.L_989:
        /*0170*/ 	.byte	0x03, 0x5f
        /*0172*/ 	.short	0x0101


	//----- nvinfo : EIATTR_UNUSED_LOAD_BYTE_OFFSET
	.align		4
        /*0174*/ 	.byte	0x04, 0x44
        /*0176*/ 	.short	(.L_991 - .L_990)


	//   ....[0]....
.L_990:
        /*0178*/ 	.word	0x00000a60
        /*017c*/ 	.word	0x0000fff0


	//   ....[1]....
        /*0180*/ 	.word	0x0001dcd0
        /*0184*/ 	.word	0x0000fff0


	//----- nvinfo : EIATTR_INT_WARP_WIDE_INSTR_OFFSETS
	.align		4
.L_991:
        /*0188*/ 	.byte	0x04, 0x31
        /*018a*/ 	.short	(.L_993 - .L_992)


	//   ....[0]....
.L_992:
        /*018c*/ 	.word	0x00000130


	//   ....[1]....
        /*0190*/ 	.word	0x00000170


	//   ....[2]....
        /*0194*/ 	.word	0x000001e0


	//   ....[3]....
        /*0198*/ 	.word	0x00024230


	//   ....[4]....
        /*019c*/ 	.word	0x000242c0


	//   ....[5]....
        /*01a0*/ 	.word	0x00027120


	//   ....[6]....
        /*01a4*/ 	.word	0x000271b0


	//----- nvinfo : EIATTR_COOP_GROUP_MASK_REGIDS
	.align		4
.L_993:
        /*01a8*/ 	.byte	0x04, 0x29
        /*01aa*/ 	.short	(.L_995 - .L_994)


	//   ....[0]....
.L_994:
        /*01ac*/ 	.word	0xffffffff


	//   ....[1]....
        /*01b0*/ 	.word	0xffffffff


	//   ....[2]....
        /*01b4*/ 	.word	0xffffffff


	//   ....[3]....
        /*01b8*/ 	.word	0xffffffff


	//   ....[4]....
        /*01bc*/ 	.word	0xffffffff


	//   ....[5]....
        /*01c0*/ 	.word	0xffffffff


	//   ....[6]....
        /*01c4*/ 	.word	0xffffffff


	//   ....[7]....
        /*01c8*/ 	.word	0xffffffff


	//   ....[8]....
        /*01cc*/ 	.word	0xffffffff


	//   ....[9]....
        /*01d0*/ 	.word	0xffffffff


	//   ....[10]....
        /*01d4*/ 	.word	0xffffffff


	//   ....[11]....
        /*01d8*/ 	.word	0xffffffff


	//   ....[12]....
        /*01dc*/ 	.word	0xffffffff


	//   ....[13]....
        /*01e0*/ 	.word	0xffffffff


	//   ....[14]....
        /*01e4*/ 	.word	0xffffffff


	//   ....[15]....
        /*01e8*/ 	.word	0xffffffff


	//   ....[16]....
        /*01ec*/ 	.word	0xffffffff


	//   ....[17]....
        /*01f0*/ 	.word	0xffffffff


	//   ....[18]....
        /*01f4*/ 	.word	0xffffffff


	//   ....[19]....
        /*01f8*/ 	.word	0xffffffff


	//   ....[20]....
        /*01fc*/ 	.word	0xffffffff


	//   ....[21]....
        /*0200*/ 	.word	0xffffffff


	//   ....[22]....
        /*0204*/ 	.word	0xffffffff


	//   ....[23]....
        /*0208*/ 	.word	0xffffffff


	//   ....[24]....
        /*020c*/ 	.word	0xffffffff


	//   ....[25]....
        /*0210*/ 	.word	0xffffffff


	//   ....[26]....
        /*0214*/ 	.word	0xffffffff


	//   ....[27]....
        /*0218*/ 	.word	0xffffffff


	//   ....[28]....
        /*021c*/ 	.word	0xffffffff


	//   ....[29]....
        /*0220*/ 	.word	0xffffffff


	//   ....[30]....
        /*0224*/ 	.word	0xffffffff


	//   ....[31]....
        /*0228*/ 	.word	0xffffffff


	//   ....[32]....
        /*022c*/ 	.word	0xffffffff


	//   ....[33]....
        /*0230*/ 	.word	0xffffffff


	//   ....[34]....
        /*0234*/ 	.word	0xffffffff


	//   ....[35]....
        /*0238*/ 	.word	0xffffffff


	//   ....[36]....
        /*023c*/ 	.word	0xffffffff


	//   ....[37]....
        /*0240*/ 	.word	0xffffffff


	//   ....[38]....
        /*0244*/ 	.word	0xffffffff


	//   ....[39]....
        /*0248*/ 	.word	0xffffffff


	//   ....[40]....
        /*024c*/ 	.word	0xffffffff


	//   ....[41]....
        /*0250*/ 	.word	0xffffffff


	//   ....[42]....
        /*0254*/ 	.word	0xffffffff


	//   ....[43]....
        /*0258*/ 	.word	0xffffffff


	//   ....[44]....
        /*025c*/ 	.word	0xffffffff


	//   ....[45]....
        /*0260*/ 	.word	0xffffffff


	//   ....[46]....
        /*0264*/ 	.word	0xffffffff


	//   ....[47]....
        /*0268*/ 	.word	0xffffffff


	//   ....[48]....
        /*026c*/ 	.word	0xffffffff


	//   ....[49]....
        /*0270*/ 	.word	0xffffffff


	//   ....[50]....
        /*0274*/ 	.word	0xffffffff


	//   ....[51]....
        /*0278*/ 	.word	0xffffffff


	//   ....[52]....
        /*027c*/ 	.word	0xffffffff


	//   ....[53]....
        /*0280*/ 	.word	0xffffffff


	//   ....[54]....
        /*0284*/ 	.word	0xffffffff


	//   ....[55]....
        /*0288*/ 	.word	0xffffffff


	//   ....[56]....
        /*028c*/ 	.word	0xffffffff


	//   ....[57]....
        /*0290*/ 	.word	0xffffffff


	//   ....[58]....
        /*0294*/ 	.word	0xffffffff


	//   ....[59]....
        /*0298*/ 	.word	0xffffffff


	//   ....[60]....
        /*029c*/ 	.word	0xffffffff


	//   ....[61]....
        /*02a0*/ 	.word	0xffffffff


	//   ....[62]....
        /*02a4*/ 	.word	0xffffffff


	//   ....[63]....
        /*02a8*/ 	.word	0xffffffff


	//   ....[64]....
        /*02ac*/ 	.word	0xffffffff


	//   ....[65]....
        /*02b0*/ 	.word	0xffffffff


	//   ....[66]....
        /*02b4*/ 	.word	0xffffffff


	//   ....[67]....
        /*02b8*/ 	.word	0xffffffff


	//   ....[68]....
        /*02bc*/ 	.word	0xffffffff


	//   ....[69]....
        /*02c0*/ 	.word	0xffffffff


	//   ....[70]....
        /*02c4*/ 	.word	0xffffffff


	//   ....[71]....
        /*02c8*/ 	.word	0xffffffff


	//   ....[72]....
        /*02cc*/ 	.word	0xffffffff


	//   ....[73]....
        /*02d0*/ 	.word	0xffffffff


	//   ....[74]....
        /*02d4*/ 	.word	0xffffffff


	//   ....[75]....
        /*02d8*/ 	.word	0xffffffff


	//   ....[76]....
        /*02dc*/ 	.word	0xffffffff


	//   ....[77]....
        /*02e0*/ 	.word	0xffffffff


	//   ....[78]....
        /*02e4*/ 	.word	0xffffffff


	//   ....[79]....
        /*02e8*/ 	.word	0xffffffff


	//   ....[80]....
        /*02ec*/ 	.word	0xffffffff


	//   ....[81]....
        /*02f0*/ 	.word	0xffffffff


	//   ....[82]....
        /*02f4*/ 	.word	0xffffffff


	//   ....[83]....
        /*02f8*/ 	.word	0xffffffff


	//   ....[84]....
        /*02fc*/ 	.word	0xffffffff


	//   ....[85]....
        /*0300*/ 	.word	0xffffffff


	//   ....[86]....
        /*0304*/ 	.word	0xffffffff


	//   ....[87]....
        /*0308*/ 	.word	0xffffffff


	//   ....[88]....
        /*030c*/ 	.word	0xffffffff


	//   ....[89]....
        /*0310*/ 	.word	0xffffffff


	//   ....[90]....
        /*0314*/ 	.word	0xffffffff


	//   ....[91]....
        /*0318*/ 	.word	0xffffffff


	//   ....[92]....
        /*031c*/ 	.word	0xffffffff


	//   ....[93]....
        /*0320*/ 	.word	0xffffffff


	//   ....[94]....
        /*0324*/ 	.word	0xffffffff


	//   ....[95]....
        /*0328*/ 	.word	0xffffffff


	//   ....[96]....
        /*032c*/ 	.word	0xffffffff


	//   ....[97]....
        /*0330*/ 	.word	0xffffffff


	//   ....[98]....
        /*0334*/ 	.word	0xffffffff


	//   ....[99]....
        /*0338*/ 	.word	0xffffffff


	//   ....[100]....
        /*033c*/ 	.word	0xffffffff


	//   ....[101]....
        /*0340*/ 	.word	0xffffffff


	//   ....[102]....
        /*0344*/ 	.word	0xffffffff


	//   ....[103]....
        /*0348*/ 	.word	0xffffffff


	//   ....[104]....
        /*034c*/ 	.word	0xffffffff


	//   ....[105]....
        /*0350*/ 	.word	0xffffffff


	//   ....[106]....
        /*0354*/ 	.word	0xffffffff


	//   ....[107]....
        /*0358*/ 	.word	0xffffffff


	//   ....[108]....
        /*035c*/ 	.word	0xffffffff


	//   ....[109]....
        /*0360*/ 	.word	0xffffffff


	//   ....[110]....
        /*0364*/ 	.word	0xffffffff


	//   ....[111]....
        /*0368*/ 	.word	0xffffffff


	//   ....[112]....
        /*036c*/ 	.word	0xffffffff


	//   ....[113]....
        /*0370*/ 	.word	0xffffffff


	//   ....[114]....
        /*0374*/ 	.word	0xffffffff


	//   ....[115]....
        /*0378*/ 	.word	0xffffffff


	//   ....[116]....
        /*037c*/ 	.word	0xffffffff


	//   ....[117]....
        /*0380*/ 	.word	0xffffffff


	//   ....[118]....
        /*0384*/ 	.word	0xffffffff


	//   ....[119]....
        /*0388*/ 	.word	0xffffffff


	//   ....[120]....
        /*038c*/ 	.word	0xffffffff


	//   ....[121]....
        /*0390*/ 	.word	0xffffffff


	//   ....[122]....
        /*0394*/ 	.word	0xffffffff


	//   ....[123]....
        /*0398*/ 	.word	0xffffffff


	//   ....[124]....
        /*039c*/ 	.word	0xffffffff


	//   ....[125]....
        /*03a0*/ 	.word	0xffffffff


	//   ....[126]....
        /*03a4*/ 	.word	0xffffffff


	//   ....[127]....
        /*03a8*/ 	.word	0xffffffff


	//   ....[128]....
        /*03ac*/ 	.word	0xffffffff


	//   ....[129]....
        /*03b0*/ 	.word	0xffffffff


	//   ....[130]....
        /*03b4*/ 	.word	0xffffffff


	//   ....[131]....
        /*03b8*/ 	.word	0xffffffff


	//   ....[132]....
        /*03bc*/ 	.word	0xffffffff


	//   ....[133]....
        /*03c0*/ 	.word	0xffffffff


	//   ....[134]....
        /*03c4*/ 	.word	0xffffffff


	//   ....[135]....
        /*03c8*/ 	.word	0xffffffff


	//   ....[136]....
        /*03cc*/ 	.word	0xffffffff


	//   ....[137]....
        /*03d0*/ 	.word	0xffffffff


	//   ....[138]....
        /*03d4*/ 	.word	0xffffffff


	//   ....[139]....
        /*03d8*/ 	.word	0xffffffff


	//   ....[140]....
        /*03dc*/ 	.word	0xffffffff


	//   ....[141]....
        /*03e0*/ 	.word	0xffffffff


	//   ....[142]....
        /*03e4*/ 	.word	0xffffffff


	//   ....[143]....
        /*03e8*/ 	.word	0xffffffff


	//   ....[144]....
        /*03ec*/ 	.word	0xffffffff


	//   ....[145]....
        /*03f0*/ 	.word	0xffffffff


	//   ....[146]....
        /*03f4*/ 	.word	0xffffffff


	//   ....[147]....
        /*03f8*/ 	.word	0xffffffff


	//   ....[148]....
        /*03fc*/ 	.word	0xffffffff


	//   ....[149]....
        /*0400*/ 	.word	0xffffffff


	//   ....[150]....
        /*0404*/ 	.word	0xffffffff


	//   ....[151]....
        /*0408*/ 	.word	0xffffffff


	//   ....[152]....
        /*040c*/ 	.word	0xffffffff


	//   ....[153]....
        /*0410*/ 	.word	0xffffffff


	//   ....[154]....
        /*0414*/ 	.word	0xffffffff


	//   ....[155]....
        /*0418*/ 	.word	0xffffffff


	//   ....[156]....
        /*041c*/ 	.word	0xffffffff


	//   ....[157]....
        /*0420*/ 	.word	0xffffffff


	//   ....[158]....
        /*0424*/ 	.word	0xffffffff


	//   ....[159]....
        /*0428*/ 	.word	0xffffffff


	//   ....[160]....
        /*042c*/ 	.word	0xffffffff


	//   ....[161]....
        /*0430*/ 	.word	0xffffffff


	//   ....[162]....
        /*0434*/ 	.word	0xffffffff


	//   ....[163]....
        /*0438*/ 	.word	0xffffffff


	//   ....[164]....
        /*043c*/ 	.word	0xffffffff


	//   ....[165]....
        /*0440*/ 	.word	0xffffffff


	//   ....[166]....
        /*0444*/ 	.word	0xffffffff


	//   ....[167]....
        /*0448*/ 	.word	0xffffffff


	//   ....[168]....
        /*044c*/ 	.word	0xffffffff


	//   ....[169]....
        /*0450*/ 	.word	0xffffffff


	//   ....[170]....
        /*0454*/ 	.word	0xffffffff


	//   ....[171]....
        /*0458*/ 	.word	0xffffffff


	//   ....[172]....
        /*045c*/ 	.word	0xffffffff


	//   ....[173]....
        /*0460*/ 	.word	0xffffffff


	//   ....[174]....
        /*0464*/ 	.word	0xffffffff


	//   ....[175]....
        /*0468*/ 	.word	0xffffffff


	//   ....[176]....
        /*046c*/ 	.word	0xffffffff


	//   ....[177]....
        /*0470*/ 	.word	0xffffffff


	//   ....[178]....
        /*0474*/ 	.word	0xffffffff


	//   ....[179]....
        /*0478*/ 	.word	0xffffffff


	//   ....[180]....
        /*047c*/ 	.word	0xffffffff


	//   ....[181]....
        /*0480*/ 	.word	0xffffffff


	//   ....[182]....
        /*0484*/ 	.word	0xffffffff


	//   ....[183]....
        /*0488*/ 	.word	0xffffffff


	//   ....[184]....
        /*048c*/ 	.word	0xffffffff


	//   ....[185]....
        /*0490*/ 	.word	0xffffffff


	//   ....[186]....
        /*0494*/ 	.word	0xffffffff


	//   ....[187]....
        /*0498*/ 	.word	0xffffffff


	//   ....[188]....
        /*049c*/ 	.word	0xffffffff


	//   ....[189]....
        /*04a0*/ 	.word	0xffffffff


	//   ....[190]....
        /*04a4*/ 	.word	0xffffffff


	//   ....[191]....
        /*04a8*/ 	.word	0xffffffff


	//   ....[192]....
        /*04ac*/ 	.word	0xffffffff


	//   ....[193]....
        /*04b0*/ 	.word	0xffffffff


	//   ....[194]....
        /*04b4*/ 	.word	0xffffffff


	//   ....[195]....
        /*04b8*/ 	.word	0xffffffff


	//   ....[196]....
        /*04bc*/ 	.word	0xffffffff


	//   ....[197]....
        /*04c0*/ 	.word	0xffffffff


	//   ....[198]....
        /*04c4*/ 	.word	0xffffffff


	//   ....[199]....
        /*04c8*/ 	.word	0xffffffff


	//   ....[200]....
        /*04cc*/ 	.word	0xffffffff


	//   ....[201]....
        /*04d0*/ 	.word	0xffffffff


	//   ....[202]....
        /*04d4*/ 	.word	0xffffffff


	//   ....[203]....
        /*04d8*/ 	.word	0xffffffff


	//   ....[204]....
        /*04dc*/ 	.word	0xffffffff


	//   ....[205]....
        /*04e0*/ 	.word	0xffffffff


	//   ....[206]....
        /*04e4*/ 	.word	0xffffffff


	//   ....[207]....
        /*04e8*/ 	.word	0xffffffff


	//   ....[208]....
        /*04ec*/ 	.word	0xffffffff


	//   ....[209]....
        /*04f0*/ 	.word	0xffffffff


	//   ....[210]....
        /*04f4*/ 	.word	0xffffffff


	//   ....[211]....
        /*04f8*/ 	.word	0xffffffff


	//   ....[212]....
        /*04fc*/ 	.word	0xffffffff


	//   ....[213]....
        /*0500*/ 	.word	0xffffffff


	//   ....[214]....
        /*0504*/ 	.word	0xffffffff


	//   ....[215]....
        /*0508*/ 	.word	0xffffffff


	//   ....[216]....
        /*050c*/ 	.word	0xffffffff


	//   ....[217]....
        /*0510*/ 	.word	0xffffffff


	//   ....[218]....
        /*0514*/ 	.word	0xffffffff


	//   ....[219]....
        /*0518*/ 	.word	0xffffffff


	//   ....[220]....
        /*051c*/ 	.word	0xffffffff


	//   ....[221]....
        /*0520*/ 	.word	0xffffffff


	//   ....[222]....
        /*0524*/ 	.word	0xffffffff


	//   ....[223]....
        /*0528*/ 	.word	0xffffffff


	//   ....[224]....
        /*052c*/ 	.word	0xffffffff


	//   ....[225]....
        /*0530*/ 	.word	0xffffffff


	//   ....[226]....
        /*0534*/ 	.word	0xffffffff


	//   ....[227]....
        /*0538*/ 	.word	0xffffffff


	//   ....[228]....
        /*053c*/ 	.word	0xffffffff


	//   ....[229]....
        /*0540*/ 	.word	0xffffffff


	//   ....[230]....
        /*0544*/ 	.word	0xffffffff


	//   ....[231]....
        /*0548*/ 	.word	0xffffffff


	//   ....[232]....
        /*054c*/ 	.word	0xffffffff


	//   ....[233]....
        /*0550*/ 	.word	0xffffffff


	//   ....[234]....
        /*0554*/ 	.word	0xffffffff


	//   ....[235]....
        /*0558*/ 	.word	0xffffffff


	//   ....[236]....
        /*055c*/ 	.word	0xffffffff


	//   ....[237]....
        /*0560*/ 	.word	0xffffffff


	//   ....[238]....
        /*0564*/ 	.word	0xffffffff


	//   ....[239]....
        /*0568*/ 	.word	0x0500000f


	//   ....[240]....
        /*056c*/ 	.word	0x0500000f


	//   ....[241]....
        /*0570*/ 	.word	0x0500000f


	//   ....[242]....
        /*0574*/ 	.word	0x0500000f


	//   ....[243]....
        /*0578*/ 	.word	0x0500000f


	//   ....[244]....
        /*057c*/ 	.word	0x0500000f


	//   ....[245]....
        /*0580*/ 	.word	0x0500000f


	//   ....[246]....
        /*0584*/ 	.word	0x0500000f


	//   ....[247]....
        /*0588*/ 	.word	0x0500000f


	//   ....[248]....
        /*058c*/ 	.word	0x0500000f


	//   ....[249]....
        /*0590*/ 	.word	0x0500000f


	//   ....[250]....
        /*0594*/ 	.word	0x0500000f


	//   ....[251]....
        /*0598*/ 	.word	0x0500000f


	//   ....[252]....
        /*059c*/ 	.word	0x0500000f


	//   ....[253]....
        /*05a0*/ 	.word	0x0500000f


	//   ....[254]....
        /*05a4*/ 	.word	0x0500000f


	//   ....[255]....
        /*05a8*/ 	.word	0x0500000f


	//   ....[0]....
        /*05ac*/ 	.word	0x0500000f


	//   ....[1]....
        /*05b0*/ 	.word	0x0500000f


	//   ....[2]....
        /*05b4*/ 	.word	0x0500000f


	//   ....[3]....
        /*05b8*/ 	.word	0x0500000f


	//   ....[4]....
        /*05bc*/ 	.word	0x0500000f


	//   ....[5]....
        /*05c0*/ 	.word	0x0500000f


	//   ....[6]....
        /*05c4*/ 	.word	0x0500000f


	//   ....[7]....
        /*05c8*/ 	.word	0x0500000f


	//   ....[8]....
        /*05cc*/ 	.word	0x0500000f


	//   ....[9]....
        /*05d0*/ 	.word	0x0500000f


	//   ....[10]....
        /*05d4*/ 	.word	0x0500000f


	//   ....[11]....
        /*05d8*/ 	.word	0x0500000f


	//   ....[12]....
        /*05dc*/ 	.word	0x0500000f


	//   ....[13]....
        /*05e0*/ 	.word	0x0500000f


	//   ....[14]....
        /*05e4*/ 	.word	0x0500000f


	//   ....[15]....
        /*05e8*/ 	.word	0x0500000f


	//   ....[16]....
        /*05ec*/ 	.word	0x0500000f


	//   ....[17]....
        /*05f0*/ 	.word	0x0500000f


	//   ....[18]....
        /*05f4*/ 	.word	0x0500000f


	//   ....[19]....
        /*05f8*/ 	.word	0x0500000f


	//   ....[20]....
        /*05fc*/ 	.word	0x0500000f


	//   ....[21]....
        /*0600*/ 	.word	0x0500000f


	//   ....[22]....
        /*0604*/ 	.word	0x0500000f


	//   ....[23]....
        /*0608*/ 	.word	0x0500000f


	//   ....[24]....
        /*060c*/ 	.word	0x0500000f


	//   ....[25]....
        /*0610*/ 	.word	0x0500000f


	//   ....[26]....
        /*0614*/ 	.word	0x0500000f


	//   ....[27]....
        /*0618*/ 	.word	0x0500000f


	//   ....[28]....
        /*061c*/ 	.word	0x0500000f


	//   ....[29]....
        /*0620*/ 	.word	0x0500000f


	//   ....[30]....
        /*0624*/ 	.word	0x0500000f


	//   ....[31]....
        /*0628*/ 	.word	0x0500000f


	//   ....[32]....
        /*062c*/ 	.word	0x0500000f


	//   ....[33]....
        /*0630*/ 	.word	0x0500000f


	//   ....[34]....
        /*0634*/ 	.word	0x0500000f


	//   ....[35]....
        /*0638*/ 	.word	0x0500000f


	//   ....[36]....
        /*063c*/ 	.word	0x0500000f


	//   ....[37]....
        /*0640*/ 	.word	0x0500000f


	//   ....[38]....
        /*0644*/ 	.word	0x0500000f


	//   ....[39]....
        /*0648*/ 	.word	0x0500000f


	//   ....[40]....
        /*064c*/ 	.word	0x0500000f


	//   ....[41]....
        /*0650*/ 	.word	0x0500000f


	//   ....[42]....
        /*0654*/ 	.word	0x0500000f


	//   ....[43]....
        /*0658*/ 	.word	0x0500000f


	//   ....[44]....
        /*065c*/ 	.word	0x0500000f


	//   ....[45]....
        /*0660*/ 	.word	0x0500000f


	//   ....[46]....
        /*0664*/ 	.word	0x0500000f


	//   ....[47]....
        /*0668*/ 	.word	0x0500000f


	//   ....[48]....
        /*066c*/ 	.word	0x0500000f


	//   ....[49]....
        /*0670*/ 	.word	0x0500000f


	//   ....[50]....
        /*0674*/ 	.word	0x0500000f


	//   ....[51]....
        /*0678*/ 	.word	0x0500000f


	//   ....[52]....
        /*067c*/ 	.word	0x0500000f


	//   ....[53]....
        /*0680*/ 	.word	0x0500000f


	//   ....[54]....
        /*0684*/ 	.word	0x0500000f


	//   ....[55]....
        /*0688*/ 	.word	0x0500000f


	//   ....[56]....
        /*068c*/ 	.word	0x0500000f


	//   ....[57]....
        /*0690*/ 	.word	0x0500000f


	//   ....[58]....
        /*0694*/ 	.word	0x0500000f


	//   ....[59]....
        /*0698*/ 	.word	0x0500000f


	//   ....[60]....
        /*069c*/ 	.word	0x0500000f


	//   ....[61]....
        /*06a0*/ 	.word	0x0500000f


	//   ....[62]....
        /*06a4*/ 	.word	0x0500000f


	//   ....[63]....
        /*06a8*/ 	.word	0x0500000f


	//   ....[64]....
        /*06ac*/ 	.word	0x0500000f


	//   ....[65]....
        /*06b0*/ 	.word	0x0500000f


	//   ....[66]....
        /*06b4*/ 	.word	0x0500000f


	//   ....[67]....
        /*06b8*/ 	.word	0x0500000f


	//   ....[68]....
        /*06bc*/ 	.word	0x0500000f


	//   ....[69]....
        /*06c0*/ 	.word	0x0500000f


	//   ....[70]....
        /*06c4*/ 	.word	0x0500000f


	//   ....[71]....
        /*06c8*/ 	.word	0x0500000f


	//   ....[72]....
        /*06cc*/ 	.word	0x0500000f


	//   ....[73]....
        /*06d0*/ 	.word	0x0500000f


	//   ....[74]....
        /*06d4*/ 	.word	0x0500000f


	//   ....[75]....
        /*06d8*/ 	.word	0x0500000f


	//   ....[76]....
        /*06dc*/ 	.word	0x0500000f


	//   ....[77]....
        /*06e0*/ 	.word	0x0500000f


	//   ....[78]....
        /*06e4*/ 	.word	0x0500000f


	//   ....[79]....
        /*06e8*/ 	.word	0x0500000f


	//   ....[80]....
        /*06ec*/ 	.word	0x0500000f


	//   ....[81]....
        /*06f0*/ 	.word	0x0500000f


	//   ....[82]....
        /*06f4*/ 	.word	0x0500000f


	//   ....[83]....
        /*06f8*/ 	.word	0x0500000f


	//   ....[84]....
        /*06fc*/ 	.word	0x0500000f


	//   ....[85]....
        /*0700*/ 	.word	0x0500000f


	//   ....[86]....
        /*0704*/ 	.word	0x0500000f


	//   ....[87]....
        /*0708*/ 	.word	0x0500000f


	//   ....[88]....
        /*070c*/ 	.word	0x0500000f


	//   ....[89]....
        /*0710*/ 	.word	0x0500000f


	//   ....[90]....
        /*0714*/ 	.word	0x0500000f


	//   ....[91]....
        /*0718*/ 	.word	0x0500000f


	//   ....[92]....
        /*071c*/ 	.word	0x0500000f


	//   ....[93]....
        /*0720*/ 	.word	0x0500000f


	//   ....[94]....
        /*0724*/ 	.word	0x0500000f


	//   ....[95]....
        /*0728*/ 	.word	0x0500000f


	//   ....[96]....
        /*072c*/ 	.word	0x0500000f


	//   ....[97]....
        /*0730*/ 	.word	0x0500000f


	//   ....[98]....
        /*0734*/ 	.word	0x0500000f


	//   ....[99]....
        /*0738*/ 	.word	0x0500000f


	//   ....[100]....
        /*073c*/ 	.word	0x0500000f


	//   ....[101]....
        /*0740*/ 	.word	0x0500000f


	//   ....[102]....
        /*0744*/ 	.word	0x0500000f


	//   ....[103]....
        /*0748*/ 	.word	0x0500000f


	//   ....[104]....
        /*074c*/ 	.word	0x0500000f


	//   ....[105]....
        /*0750*/ 	.word	0x0500000f


	//   ....[106]....
        /*0754*/ 	.word	0x0500000f


	//   ....[107]....
        /*0758*/ 	.word	0x0500000f


	//   ....[108]....
        /*075c*/ 	.word	0x0500000f


	//   ....[109]....
        /*0760*/ 	.word	0x0500000f


	//   ....[110]....
        /*0764*/ 	.word	0x0500000f


	//   ....[111]....
        /*0768*/ 	.word	0x0500000f


	//   ....[112]....
        /*076c*/ 	.word	0x0500000f


	//   ....[113]....
        /*0770*/ 	.word	0x0500000f


	//   ....[114]....
        /*0774*/ 	.word	0x0500000f


	//   ....[115]....
        /*0778*/ 	.word	0x0500000f


	//   ....[116]....
        /*077c*/ 	.word	0x0500000f


	//   ....[117]....
        /*0780*/ 	.word	0x0500000f


	//   ....[118]....
        /*0784*/ 	.word	0x0500000f


	//   ....[119]....
        /*0788*/ 	.word	0x0500000f


	//   ....[120]....
        /*078c*/ 	.word	0x0500000f


	//   ....[121]....
        /*0790*/ 	.word	0x0500000f


	//   ....[122]....
        /*0794*/ 	.word	0x0500000f


	//   ....[123]....
        /*0798*/ 	.word	0x0500000f


	//   ....[124]....
        /*079c*/ 	.word	0x0500000f


	//   ....[125]....
        /*07a0*/ 	.word	0x0500000f


	//   ....[126]....
        /*07a4*/ 	.word	0x0500000f


	//   ....[127]....
        /*07a8*/ 	.word	0x0500000f


	//   ....[128]....
        /*07ac*/ 	.word	0x0500000f


	//   ....[129]....
        /*07b0*/ 	.word	0x0500000f


	//   ....[130]....
        /*07b4*/ 	.word	0x0500000f


	//   ....[131]....
        /*07b8*/ 	.word	0x0500000f


	//   ....[132]....
        /*07bc*/ 	.word	0x0500000f


	//   ....[133]....
        /*07c0*/ 	.word	0x0500000f


	//   ....[134]....
        /*07c4*/ 	.word	0x0500000f


	//   ....[135]....
        /*07c8*/ 	.word	0x0500000f


	//   ....[136]....
        /*07cc*/ 	.word	0x0500000f


	//   ....[137]....
        /*07d0*/ 	.word	0x0500000f


	//   ....[138]....
        /*07d4*/ 	.word	0x0500000f


	//   ....[139]....
        /*07d8*/ 	.word	0x0500000f


	//   ....[140]....
        /*07dc*/ 	.word	0x0500000f


	//   ....[141]....
        /*07e0*/ 	.word	0x0500000f


	//   ....[142]....
        /*07e4*/ 	.word	0x0500000f


	//   ....[143]....
        /*07e8*/ 	.word	0x0500000f


	//   ....[144]....
        /*07ec*/ 	.word	0x0500000f


	//   ....[145]....
        /*07f0*/ 	.word	0x0500000f


	//   ....[146]....
        /*07f4*/ 	.word	0x0500000f


	//   ....[147]....
        /*07f8*/ 	.word	0x0500000f


	//   ....[148]....
        /*07fc*/ 	.word	0x0500000f


	//   ....[149]....
        /*0800*/ 	.word	0x0500000f


	//   ....[150]....
        /*0804*/ 	.word	0x0500000f


	//   ....[151]....
        /*0808*/ 	.word	0x0500000f


	//   ....[152]....
        /*080c*/ 	.word	0x0500000f


	//   ....[153]....
        /*0810*/ 	.word	0x0500000f


	//   ....[154]....
        /*0814*/ 	.word	0x0500000f


	//   ....[155]....
        /*0818*/ 	.word	0x0500000f


	//   ....[156]....
        /*081c*/ 	.word	0x0500000f


	//   ....[157]....
        /*0820*/ 	.word	0x0500000f


	//   ....[158]....
        /*0824*/ 	.word	0x0500000f


	//   ....[159]....
        /*0828*/ 	.word	0x0500000f


	//   ....[160]....
        /*082c*/ 	.word	0x0500000f


	//----- nvinfo : EIATTR_COOP_GROUP_INSTR_OFFSETS
	.align		4
.L_995:
        /*0830*/ 	.byte	0x04, 0x28
        /*0832*/ 	.short	(.L_997 - .L_996)


	//   ....[0]....
.L_996:
        /*0834*/ 	.word	0x00000070


	//   ....[1]....
        /*0838*/ 	.word	0x00000140


	//   ....[2]....
        /*083c*/ 	.word	0x00000190


	//   ....[3]....
        /*0840*/ 	.word	0x000003c0


	//   ....[4]....
        /*0844*/ 	.word	0x00000520


	//   ....[5]....
        /*0848*/ 	.word	0x00000640


	//   ....[6]....
        /*084c*/ 	.word	0x000007a0


	//   ....[7]....
        /*0850*/ 	.word	0x00003840


	//   ....[8]....
        /*0854*/ 	.word	0x00003850


	//   ....[9]....
        /*0858*/ 	.word	0x00003fc0


	//   ....[10]....
        /*085c*/ 	.word	0x00003fd0


	//   ....[11]....
        /*0860*/ 	.word	0x00004740


	//   ....[12]....
        /*0864*/ 	.word	0x00004750


	//   ....[13]....
        /*0868*/ 	.word	0x00004eb0


	//   ....[14]....
        /*086c*/ 	.word	0x00004ec0


	//   ....[15]....
        /*0870*/ 	.word	0x00006040


	//   ....[16]....
        /*0874*/ 	.word	0x00006050


	//   ....[17]....
        /*0878*/ 	.word	0x00006840


	//   ....[18]....
        /*087c*/ 	.word	0x00006850


	//   ....[19]....
        /*0880*/ 	.word	0x00007060


	//   ....[20]....
        /*0884*/ 	.word	0x00007070


	//   ....[21]....
        /*0888*/ 	.word	0x00007870


	//   ....[22]....
        /*088c*/ 	.word	0x00007880


	//   ....[23]....
        /*0890*/ 	.word	0x00008290


	//   ....[24]....
        /*0894*/ 	.word	0x000082a0


	//   ....[25]....
        /*0898*/ 	.word	0x000083b0


	//   ....[26]....
        /*089c*/ 	.word	0x000083c0


	//   ....[27]....
        /*08a0*/ 	.word	0x000084e0


	//   ....[28]....
        /*08a4*/ 	.word	0x000084f0


	//   ....[29]....
        /*08a8*/ 	.word	0x00008610


	//   ....[30]....
        /*08ac*/ 	.word	0x00008620


	//   ....[31]....
        /*08b0*/ 	.word	0x000089a0


	//   ....[32]....
        /*08b4*/ 	.word	0x000089c0


	//   ....[33]....
        /*08b8*/ 	.word	0x00008aa0


	//   ....[34]....
        /*08bc*/ 	.word	0x00008ac0


	//   ....[35]....
        /*08c0*/ 	.word	0x00008ba0


	//   ....[36]....
        /*08c4*/ 	.word	0x00008bc0


	//   ....[37]....
        /*08c8*/ 	.word	0x00008ca0


	//   ....[38]....
        /*08cc*/ 	.word	0x00008cc0


	//   ....[39]....
        /*08d0*/ 	.word	0x00009840


	//   ....[40]....
        /*08d4*/ 	.word	0x00009f60


	//   ....[41]....
        /*08d8*/ 	.word	0x00009f70


	//   ....[42]....
        /*08dc*/ 	.word	0x00009f80


	//   ....[43]....
        /*08e0*/ 	.word	0x00009f90


	//   ....[44]....
        /*08e4*/ 	.word	0x0000a2d0


	//   ....[45]....
        /*08e8*/ 	.word	0x0000a2e0


	//   ....[46]....
        /*08ec*/ 	.word	0x0000a2f0


	//   ....[47]....
        /*08f0*/ 	.word	0x0000a300


	//   ....[48]....
        /*08f4*/ 	.word	0x0000a620


	//   ....[49]....
        /*08f8*/ 	.word	0x0000a630


	//   ....[50]....
        /*08fc*/ 	.word	0x0000a640


	//   ....[51]....
        /*0900*/ 	.word	0x0000a650


	//   ....[52]....
        /*0904*/ 	.word	0x0000a990


	//   ....[53]....
        /*0908*/ 	.word	0x0000a9a0


	//   ....[54]....
        /*090c*/ 	.word	0x0000a9b0


	//   ....[55]....
        /*0910*/ 	.word	0x0000a9c0


	//   ....[56]....
        /*0914*/ 	.word	0x0000c8f0


	//   ....[57]....
        /*0918*/ 	.word	0x0000c910


	//   ....[58]....
        /*091c*/ 	.word	0x0000c920


	//   ....[59]....
        /*0920*/ 	.word	0x0000c930


	//   ....[60]....
        /*0924*/ 	.word	0x0000ca40


	//   ....[61]....
        /*0928*/ 	.word	0x0000ca90


	//   ....[62]....
        /*092c*/ 	.word	0x0000cac0


	//   ....[63]....
        /*0930*/ 	.word	0x0000cb00


	//   ....[64]....
        /*0934*/ 	.word	0x0000ce80


	//   ....[65]....
        /*0938*/ 	.word	0x0000cea0


	//   ....[66]....
        /*093c*/ 	.word	0x0000cec0


	//   ....[67]....
        /*0940*/ 	.word	0x0000ced0


	//   ....[68]....
        /*0944*/ 	.word	0x0000cfa0


	//   ....[69]....
        /*0948*/ 	.word	0x0000cfc0


	//   ....[70]....
        /*094c*/ 	.word	0x0000cfd0


	//   ....[71]....
        /*0950*/ 	.word	0x0000d050


	//   ....[72]....
        /*0954*/ 	.word	0x0000fb70


	//   ....[73]....
        /*0958*/ 	.word	0x000101a0


	//   ....[74]....
        /*095c*/ 	.word	0x000111e0


	//   ....[75]....
        /*0960*/ 	.word	0x000112c0


	//   ....[76]....
        /*0964*/ 	.word	0x00011c00


	//   ....[77]....
        /*0968*/ 	.word	0x00011c50


	//   ....[78]....
        /*096c*/ 	.word	0x000139a0


	//   ....[79]....
        /*0970*/ 	.word	0x00014170


	//   ....[80]....
        /*0974*/ 	.word	0x00014df0


	//   ....[81]....
        /*0978*/ 	.word	0x00014f50


	//   ....[82]....
        /*097c*/ 	.word	0x00015680


	//   ....[83]....
        /*0980*/ 	.word	0x000156e0


	//   ....[84]....
        /*0984*/ 	.word	0x00018130


	//   ....[85]....
        /*0988*/ 	.word	0x00018160


	//   ....[86]....
        /*098c*/ 	.word	0x00018180


	//   ....[87]....
        /*0990*/ 	.word	0x000181a0


	//   ....[88]....
        /*0994*/ 	.word	0x0001a470


	//   ....[89]....
        /*0998*/ 	.word	0x0001ab70


	//   ....[90]....
        /*099c*/ 	.word	0x0001b7f0


	//   ....[91]....
        /*09a0*/ 	.word	0x0001b950


	//   ....[92]....
        /*09a4*/ 	.word	0x0001c030


	//   ....[93]....
        /*09a8*/ 	.word	0x0001c0c0


	//   ....[94]....
        /*09ac*/ 	.word	0x0001d2c0


	//   ....[95]....
        /*09b0*/ 	.word	0x0001d600


	//   ....[96]....
        /*09b4*/ 	.word	0x0001d610


	//   ....[97]....
        /*09b8*/ 	.word	0x0001d650


	//   ....[98]....
        /*09bc*/ 	.word	0x0001e780


	//   ....[99]....
        /*09c0*/ 	.word	0x0001e7a0


	//   ....[100]....
        /*09c4*/ 	.word	0x0001e7b0


	//   ....[101]....
        /*09c8*/ 	.word	0x0001e7c0


	//   ....[102]....
        /*09cc*/ 	.word	0x0001ee90


	//   ....[103]....
        /*09d0*/ 	.word	0x0001eea0


	//   ....[104]....
        /*09d4*/ 	.word	0x0001efa0


	//   ....[105]....
        /*09d8*/ 	.word	0x0001efb0


	//   ....[106]....
        /*09dc*/ 	.word	0x0001f0c0


	//   ....[107]....
        /*09e0*/ 	.word	0x0001f0d0


	//   ....[108]....
        /*09e4*/ 	.word	0x0001f1e0


	//   ....[109]....
        /*09e8*/ 	.word	0x0001f1f0


	//   ....[110]....
        /*09ec*/ 	.word	0x0001f6b0


	//   ....[111]....
        /*09f0*/ 	.word	0x0001f6c0


	//   ....[112]....
        /*09f4*/ 	.word	0x0001fbd0


	//   ....[113]....
        /*09f8*/ 	.word	0x0001fbe0


	//   ....[114]....
        /*09fc*/ 	.word	0x00020890


	//   ....[115]....
        /*0a00*/ 	.word	0x000208a0


	//   ....[116]....
        /*0a04*/ 	.word	0x000209b0


	//   ....[117]....
        /*0a08*/ 	.word	0x000209c0


	//   ....[118]....
        /*0a0c*/ 	.word	0x00020ad0


	//   ....[119]....
        /*0a10*/ 	.word	0x00020ae0


	//   ....[120]....
        /*0a14*/ 	.word	0x00020bf0


	//   ....[121]....
        /*0a18*/ 	.word	0x00020c00


	//   ....[122]....
        /*0a1c*/ 	.word	0x00020d70


	//   ....[123]....
        /*0a20*/ 	.word	0x00020f60


	//   ....[124]....
        /*0a24*/ 	.word	0x00020f90


	//   ....[125]....
        /*0a28*/ 	.word	0x00020fc0


	//   ....[126]....
        /*0a2c*/ 	.word	0x00020ff0


	//   ....[127]....
        /*0a30*/ 	.word	0x00021020


	//   ....[128]....
        /*0a34*/ 	.word	0x00021050


	//   ....[129]....
        /*0a38*/ 	.word	0x000211e0


	//   ....[130]....
        /*0a3c*/ 	.word	0x00021210


	//   ....[131]....
        /*0a40*/ 	.word	0x00021240


	//   ....[132]....
        /*0a44*/ 	.word	0x00021270


	//   ....[133]....
        /*0a48*/ 	.word	0x000212a0


	//   ....[134]....
        /*0a4c*/ 	.word	0x000212d0


	//   ....[135]....
        /*0a50*/ 	.word	0x00021360


	//   ....[136]....
        /*0a54*/ 	.word	0x00021390


	//   ....[137]....
        /*0a58*/ 	.word	0x000213a0


	//   ....[138]....
        /*0a5c*/ 	.word	0x000213e0


	//   ....[139]....
        /*0a60*/ 	.word	0x00022b50


	//   ....[140]....
        /*0a64*/ 	.word	0x00024d20


	//   ....[141]....
        /*0a68*/ 	.word	0x00024d40


	//   ....[142]....
        /*0a6c*/ 	.word	0x00024de0


	//   ....[143]....
        /*0a70*/ 	.word	0x00024e00


	//   ....[144]....
        /*0a74*/ 	.word	0x00024e90


	//   ....[145]....
        /*0a78*/ 	.word	0x00024eb0


	//   ....[146]....
        /*0a7c*/ 	.word	0x00024f40


	//   ....[147]....
        /*0a80*/ 	.word	0x00024f60


	//   ....[148]....
        /*0a84*/ 	.word	0x00024ff0


	//   ....[149]....
        /*0a88*/ 	.word	0x00025010


	//   ....[150]....
        /*0a8c*/ 	.word	0x000250a0


	//   ....[151]....
        /*0a90*/ 	.word	0x000250c0


	//   ....[152]....
        /*0a94*/ 	.word	0x00025150


	//   ....[153]....
        /*0a98*/ 	.word	0x00025170


	//   ....[154]....
        /*0a9c*/ 	.word	0x00025180


	//   ....[155]....
        /*0aa0*/ 	.word	0x00025200


	//   ....[156]....
        /*0aa4*/ 	.word	0x00025960


	//   ....[157]....
        /*0aa8*/ 	.word	0x00025990


	//   ....[158]....
        /*0aac*/ 	.word	0x000259f0


	//   ....[159]....
        /*0ab0*/ 	.word	0x00025a40


	//   ....[160]....
        /*0ab4*/ 	.word	0x00025a90


	//   ....[161]....
        /*0ab8*/ 	.word	0x00025ae0


	//   ....[162]....
        /*0abc*/ 	.word	0x00025b30


	//   ....[163]....
        /*0ac0*/ 	.word	0x00025b80


	//   ....[164]....
        /*0ac4*/ 	.word	0x00025bd0


	//   ....[165]....
        /*0ac8*/ 	.word	0x00025c20


	//   ....[166]....
        /*0acc*/ 	.word	0x00025c70


	//   ....[167]....
        /*0ad0*/ 	.word	0x00025cc0


	//   ....[168]....
        /*0ad4*/ 	.word	0x00025d10


	//   ....[169]....
        /*0ad8*/ 	.word	0x00025d50


	//   ....[170]....
        /*0adc*/ 	.word	0x00025d70


	//   ....[171]....
        /*0ae0*/ 	.word	0x00025db0


	//   ....[172]....
        /*0ae4*/ 	.word	0x000264f0


	//   ....[173]....
        /*0ae8*/ 	.word	0x00026520


	//   ....[174]....
        /*0aec*/ 	.word	0x00026580


	//   ....[175]....
        /*0af0*/ 	.word	0x00026590


	//   ....[176]....
        /*0af4*/ 	.word	0x000265e0


	//   ....[177]....
        /*0af8*/ 	.word	0x000265f0


	//   ....[178]....
        /*0afc*/ 	.word	0x00026640


	//   ....[179]....
        /*0b00*/ 	.word	0x00026650


	//   ....[180]....
        /*0b04*/ 	.word	0x000266a0


	//   ....[181]....
        /*0b08*/ 	.word	0x000266b0


	//   ....[182]....
        /*0b0c*/ 	.word	0x00026700


	//   ....[183]....
        /*0b10*/ 	.word	0x00026710


	//   ....[184]....
        /*0b14*/ 	.word	0x00026760


	//   ....[185]....
        /*0b18*/ 	.word	0x00026770


	//   ....[186]....
        /*0b1c*/ 	.word	0x00026780


	//   ....[187]....
        /*0b20*/ 	.word	0x000267d0


	//   ....[188]....
        /*0b24*/ 	.word	0x00026a30


	//   ....[189]....
        /*0b28*/ 	.word	0x00026a50


	//   ....[190]....
        /*0b2c*/ 	.word	0x00026a60


	//   ....[191]....
        /*0b30*/ 	.word	0x00026ad0


	//   ....[192]....
        /*0b34*/ 	.word	0x00026ae0


	//   ....[193]....
        /*0b38*/ 	.word	0x00026b50


	//   ....[194]....
        /*0b3c*/ 	.word	0x00026b60


	//   ....[195]....
        /*0b40*/ 	.word	0x00026bd0


	//   ....[196]....
        /*0b44*/ 	.word	0x00026be0


	//   ....[197]....
        /*0b48*/ 	.word	0x00026c50


	//   ....[198]....
        /*0b4c*/ 	.word	0x00026c60


	//   ....[199]....
        /*0b50*/ 	.word	0x00026cd0


	//   ....[200]....
        /*0b54*/ 	.word	0x00026ce0


	//   ....[201]....
        /*0b58*/ 	.word	0x00026d50


	//   ....[202]....
        /*0b5c*/ 	.word	0x00026d60


	//   ....[203]....
        /*0b60*/ 	.word	0x00026d70


	//   ....[204]....
        /*0b64*/ 	.word	0x00027300


	//   ....[205]....
        /*0b68*/ 	.word	0x00027340


	//   ....[206]....
        /*0b6c*/ 	.word	0x00027380


	//   ....[207]....
        /*0b70*/ 	.word	0x000273a0


	//   ....[208]....
        /*0b74*/ 	.word	0x000273b0


	//   ....[209]....
        /*0b78*/ 	.word	0x000273d0


	//   ....[210]....
        /*0b7c*/ 	.word	0x00027440


	//   ....[211]....
        /*0b80*/ 	.word	0x00027460


	//   ....[212]....
        /*0b84*/ 	.word	0x000274c0


	//   ....[213]....
        /*0b88*/ 	.word	0x000274e0


	//   ....[214]....
        /*0b8c*/ 	.word	0x00027540


	//   ....[215]....
        /*0b90*/ 	.word	0x00027560


	//   ....[216]....
        /*0b94*/ 	.word	0x000275c0


	//   ....[217]....
        /*0b98*/ 	.word	0x000275e0


	//   ....[218]....
        /*0b9c*/ 	.word	0x00027630


	//   ....[219]....
        /*0ba0*/ 	.word	0x00027650


	//   ....[220]....
        /*0ba4*/ 	.word	0x00027a90


	//   ....[221]....
        /*0ba8*/ 	.word	0x00027ac0


	//   ....[222]....
        /*0bac*/ 	.word	0x00027b20


	//   ....[223]....
        /*0bb0*/ 	.word	0x00027b50


	//   ....[224]....
        /*0bb4*/ 	.word	0x00027b80


	//   ....[225]....
        /*0bb8*/ 	.word	0x00027bb0


	//   ....[226]....
        /*0bbc*/ 	.word	0x00027be0


	//   ....[227]....
        /*0bc0*/ 	.word	0x00027c10


	//   ....[228]....
        /*0bc4*/ 	.word	0x00027db0


	//   ....[229]....
        /*0bc8*/ 	.word	0x00027de0


	//   ....[230]....
        /*0bcc*/ 	.word	0x00027e10


	//   ....[231]....
        /*0bd0*/ 	.word	0x00027e40


	//   ....[232]....
        /*0bd4*/ 	.word	0x00027e70


	//   ....[233]....
        /*0bd8*/ 	.word	0x00027ea0


	//   ....[234]....
        /*0bdc*/ 	.word	0x00027f60


	//   ....[235]....
        /*0be0*/ 	.word	0x00027f80


	//   ....[236]....
        /*0be4*/ 	.word	0x00027fa0


	//   ....[237]....
        /*0be8*/ 	.word	0x00028000


	//   ....[238]....
        /*0bec*/ 	.word	0x00028a20


	//   ....[239]....
        /*0bf0*/ 	.word	0x00028d40


	//   ....[240]....
        /*0bf4*/ 	.word	0x00028dd0


	//   ....[241]....
        /*0bf8*/ 	.word	0x00028e70


	//   ....[242]....
        /*0bfc*/ 	.word	0x00028f00


	//   ....[243]....
        /*0c00*/ 	.word	0x00028fa0


	//   ....[244]....
        /*0c04*/ 	.word	0x00029030


	//   ....[245]....
        /*0c08*/ 	.word	0x000290d0


	//   ....[246]....
        /*0c0c*/ 	.word	0x00029160


	//   ....[247]....
        /*0c10*/ 	.word	0x00029250


	//   ....[248]....
        /*0c14*/ 	.word	0x000292e0


	//   ....[249]....
        /*0c18*/ 	.word	0x00029380


	//   ....[250]....
        /*0c1c*/ 	.word	0x00029410


	//   ....[251]....
        /*0c20*/ 	.word	0x000294b0


	//   ....[252]....
        /*0c24*/ 	.word	0x00029540


	//   ....[253]....
        /*0c28*/ 	.word	0x000295e0


	//   ....[254]....
        /*0c2c*/ 	.word	0x00029670


	//   ....[255]....
        /*0c30*/ 	.word	0x00029760


	//   ....[0]....
        /*0c34*/ 	.word	0x000297f0


	//   ....[1]....
        /*0c38*/ 	.word	0x00029880


	//   ....[2]....
        /*0c3c*/ 	.word	0x00029910


	//   ....[3]....
        /*0c40*/ 	.word	0x000299a0


	//   ....[4]....
        /*0c44*/ 	.word	0x00029a30


	//   ....[5]....
        /*0c48*/ 	.word	0x00029ac0


	//   ....[6]....
        /*0c4c*/ 	.word	0x00029b50


	//   ....[7]....
        /*0c50*/ 	.word	0x00029c30


	//   ....[8]....
        /*0c54*/ 	.word	0x00029ce0


	//   ....[9]....
        /*0c58*/ 	.word	0x00029d70


	//   ....[10]....
        /*0c5c*/ 	.word	0x00029dc0


	//   ....[11]....
        /*0c60*/ 	.word	0x00029e10


	//   ....[12]....
        /*0c64*/ 	.word	0x00029ea0


	//   ....[13]....
        /*0c68*/ 	.word	0x00029f30


	//   ....[14]....
        /*0c6c*/ 	.word	0x00029f80


	//   ....[15]....
        /*0c70*/ 	.word	0x00029fd0


	//   ....[16]....
        /*0c74*/ 	.word	0x0002a060


	//   ....[17]....
        /*0c78*/ 	.word	0x0002a0f0


	//   ....[18]....
        /*0c7c*/ 	.word	0x0002a140


	//   ....[19]....
        /*0c80*/ 	.word	0x0002a190


	//   ....[20]....
        /*0c84*/ 	.word	0x0002a220


	//   ....[21]....
        /*0c88*/ 	.word	0x0002a2b0


	//   ....[22]....
        /*0c8c*/ 	.word	0x0002a300


	//   ....[23]....
        /*0c90*/ 	.word	0x0002a350


	//   ....[24]....
        /*0c94*/ 	.word	0x0002a440


	//   ....[25]....
        /*0c98*/ 	.word	0x0002a4f0


	//   ....[26]....
        /*0c9c*/ 	.word	0x0002a570


	//   ....[27]....
        /*0ca0*/ 	.word	0x0002a600


	//   ....[28]....
        /*0ca4*/ 	.word	0x0002a760


	//   ....[29]....
        /*0ca8*/ 	.word	0x0002a8a0


	//   ....[30]....
        /*0cac*/ 	.word	0x0002a920


	//   ....[31]....
        /*0cb0*/ 	.word	0x0002a970


	//   ....[32]....
        /*0cb4*/ 	.word	0x0002aa00


	//   ....[33]....
        /*0cb8*/ 	.word	0x0002aaa0


	//   ....[34]....
        /*0cbc*/ 	.word	0x0002ab20


	//   ....[35]....
        /*0cc0*/ 	.word	0x0002ab90


	//   ....[36]....
        /*0cc4*/ 	.word	0x0002ad00


	//   ....[37]....
        /*0cc8*/ 	.word	0x0002ae30


	//   ....[38]....
        /*0ccc*/ 	.word	0x0002aea0


	//   ....[39]....
        /*0cd0*/ 	.word	0x0002aef0


	//   ....[40]....
        /*0cd4*/ 	.word	0x0002b270


	//   ....[41]....
        /*0cd8*/ 	.word	0x0002b2c0


	//   ....[42]....
        /*0cdc*/ 	.word	0x0002b350


	//   ....[43]....
        /*0ce0*/ 	.word	0x0002b3e0


	//   ....[44]....
        /*0ce4*/ 	.word	0x0002b470


	//   ....[45]....
        /*0ce8*/ 	.word	0x0002b500


	//   ....[46]....
        /*0cec*/ 	.word	0x0002b590


	//   ....[47]....
        /*0cf0*/ 	.word	0x0002b620


	//   ....[48]....
        /*0cf4*/ 	.word	0x0002b6a0


	//   ....[49]....
        /*0cf8*/ 	.word	0x0002b6f0


	//   ....[50]....
        /*0cfc*/ 	.word	0x0002b780


	//   ....[51]....
        /*0d00*/ 	.word	0x0002b810


	//   ....[52]....
        /*0d04*/ 	.word	0x0002b890


	//   ....[53]....
        /*0d08*/ 	.word	0x0002b8e0


	//   ....[54]....
        /*0d0c*/ 	.word	0x0002b970


	//   ....[55]....
        /*0d10*/ 	.word	0x0002ba00


	//   ....[56]....
        /*0d14*/ 	.word	0x0002ba90


	//   ....[57]....
        /*0d18*/ 	.word	0x0002bb20


	//   ....[58]....
        /*0d1c*/ 	.word	0x0002bbb0


	//   ....[59]....
        /*0d20*/ 	.word	0x0002bc40


	//   ....[60]....
        /*0d24*/ 	.word	0x0002bd00


	//   ....[61]....
        /*0d28*/ 	.word	0x0002bfe0


	//   ....[62]....
        /*0d2c*/ 	.word	0x0002c0d0


	//   ....[63]....
        /*0d30*/ 	.word	0x0002c170


	//   ....[64]....
        /*0d34*/ 	.word	0x0002c1d0


	//   ....[65]....
        /*0d38*/ 	.word	0x0002c2d0


	//   ....[66]....
        /*0d3c*/ 	.word	0x0002c340


	//   ....[67]....
        /*0d40*/ 	.word	0x0002c440


	//   ....[68]....
        /*0d44*/ 	.word	0x0002c4b0


	//   ....[69]....
        /*0d48*/ 	.word	0x0002c5b0


	//   ....[70]....
        /*0d4c*/ 	.word	0x0002c620


	//   ....[71]....
        /*0d50*/ 	.word	0x0002c720


	//   ....[72]....
        /*0d54*/ 	.word	0x0002c790


	//   ....[73]....
        /*0d58*/ 	.word	0x0002c890


	//   ....[74]....
        /*0d5c*/ 	.word	0x0002c900


	//   ....[75]....
        /*0d60*/ 	.word	0x0002ca00


	//   ....[76]....
        /*0d64*/ 	.word	0x0002ca70


	//   ....[77]....
        /*0d68*/ 	.word	0x0002cb10


	//   ....[78]....
        /*0d6c*/ 	.word	0x0002cc10


	//   ....[79]....
        /*0d70*/ 	.word	0x0002cc80


	//   ....[80]....
        /*0d74*/ 	.word	0x0002cd00


	//   ....[81]....
        /*0d78*/ 	.word	0x0002cdc0


	//   ....[82]....
        /*0d7c*/ 	.word	0x0002ce40


	//   ....[83]....
        /*0d80*/ 	.word	0x0002cf10


	//   ....[84]....
        /*0d84*/ 	.word	0x0002cf90


	//   ....[85]....
        /*0d88*/ 	.word	0x0002d060


	//   ....[86]....
        /*0d8c*/ 	.word	0x0002d0e0


	//   ....[87]....
        /*0d90*/ 	.word	0x0002d1b0


	//   ....[88]....
        /*0d94*/ 	.word	0x0002d230


	//   ....[89]....
        /*0d98*/ 	.word	0x0002d300


	//   ....[90]....
        /*0d9c*/ 	.word	0x0002d380


	//   ....[91]....
        /*0da0*/ 	.word	0x0002d440


	//   ....[92]....
        /*0da4*/ 	.word	0x0002d4c0


	//   ....[93]....
        /*0da8*/ 	.word	0x0002d570


	//   ....[94]....
        /*0dac*/ 	.word	0x0002d6a0


	//   ....[95]....
        /*0db0*/ 	.word	0x0002d740


	//   ....[96]....
        /*0db4*/ 	.word	0x0002d7b0


	//   ....[97]....
        /*0db8*/ 	.word	0x0002d870


	//   ....[98]....
        /*0dbc*/ 	.word	0x0002d8d0


	//   ....[99]....
        /*0dc0*/ 	.word	0x0002d990


	//   ....[100]....
        /*0dc4*/ 	.word	0x0002d9f0


	//   ....[101]....
        /*0dc8*/ 	.word	0x0002dab0


	//   ....[102]....
        /*0dcc*/ 	.word	0x0002db10


	//   ....[103]....
        /*0dd0*/ 	.word	0x0002dbd0


	//   ....[104]....
        /*0dd4*/ 	.word	0x0002dc30


	//   ....[105]....
        /*0dd8*/ 	.word	0x0002dcf0


	//   ....[106]....
        /*0ddc*/ 	.word	0x0002dd50


	//   ....[107]....
        /*0de0*/ 	.word	0x0002de10


	//   ....[108]....
        /*0de4*/ 	.word	0x0002de70


	//   ....[109]....
        /*0de8*/ 	.word	0x0002df30


	//   ....[110]....
        /*0dec*/ 	.word	0x0002e020


	//   ....[111]....
        /*0df0*/ 	.word	0x0002e0c0


	//   ....[112]....
        /*0df4*/ 	.word	0x0002e120


	//   ....[113]....
        /*0df8*/ 	.word	0x0002e200


	//   ....[114]....
        /*0dfc*/ 	.word	0x0002e260


	//   ....[115]....
        /*0e00*/ 	.word	0x0002e340


	//   ....[116]....
        /*0e04*/ 	.word	0x0002e3a0


	//   ....[117]....
        /*0e08*/ 	.word	0x0002e480


	//   ....[118]....
        /*0e0c*/ 	.word	0x0002e4e0


	//   ....[119]....
        /*0e10*/ 	.word	0x0002e5c0


	//   ....[120]....
        /*0e14*/ 	.word	0x0002e620


	//   ....[121]....
        /*0e18*/ 	.word	0x0002e700


	//   ....[122]....
        /*0e1c*/ 	.word	0x0002e760


	//   ....[123]....
        /*0e20*/ 	.word	0x0002e840


	//   ....[124]....
        /*0e24*/ 	.word	0x0002e8a0


	//   ....[125]....
        /*0e28*/ 	.word	0x0002e970


	//   ....[126]....
        /*0e2c*/ 	.word	0x0002ea90


	//   ....[127]....
        /*0e30*/ 	.word	0x0002eb30


	//   ....[128]....
        /*0e34*/ 	.word	0x0002ebf0


	//   ....[129]....
        /*0e38*/ 	.word	0x0002ecc0


	//   ....[130]....
        /*0e3c*/ 	.word	0x0002ed20


	//   ....[131]....
        /*0e40*/ 	.word	0x0002ee00


	//   ....[132]....
        /*0e44*/ 	.word	0x0002ee60


	//   ....[133]....
        /*0e48*/ 	.word	0x0002ef30


	//   ....[134]....
        /*0e4c*/ 	.word	0x0002ef90


	//   ....[135]....
        /*0e50*/ 	.word	0x0002f060


	//   ....[136]....
        /*0e54*/ 	.word	0x0002f0c0


	//   ....[137]....
        /*0e58*/ 	.word	0x0002f1a0


	//   ....[138]....
        /*0e5c*/ 	.word	0x0002f200


	//   ....[139]....
        /*0e60*/ 	.word	0x0002f2d0


	//   ....[140]....
        /*0e64*/ 	.word	0x0002f330


	//   ....[141]....
        /*0e68*/ 	.word	0x0002f3f0


	//   ....[142]....
        /*0e6c*/ 	.word	0x0002f480


	//   ....[143]....
        /*0e70*/ 	.word	0x0002f520


	//   ....[144]....
        /*0e74*/ 	.word	0x0002f6a0


	//   ....[145]....
        /*0e78*/ 	.word	0x0002f710


	//   ....[146]....
        /*0e7c*/ 	.word	0x0002f780


	//   ....[147]....
        /*0e80*/ 	.word	0x0002f7f0


	//   ....[148]....
        /*0e84*/ 	.word	0x0002f860


	//   ....[149]....
        /*0e88*/ 	.word	0x0002f8e0


	//   ....[150]....
        /*0e8c*/ 	.word	0x0002f960


	//   ....[151]....
        /*0e90*/ 	.word	0x0002f9f0


	//   ....[152]....
        /*0e94*/ 	.word	0x0002fa60


	//   ....[153]....
        /*0e98*/ 	.word	0x0002fad0


	//   ....[154]....
        /*0e9c*/ 	.word	0x0002fb40


	//   ....[155]....
        /*0ea0*/ 	.word	0x0002fbc0


	//   ....[156]....
        /*0ea4*/ 	.word	0x0002fc30


	//   ....[157]....
        /*0ea8*/ 	.word	0x0002fcc0


	//   ....[158]....
        /*0eac*/ 	.word	0x0002fd20


	//   ....[159]....
        /*0eb0*/ 	.word	0x0002fdb0


	//   ....[160]....
        /*0eb4*/ 	.word	0x0002fee0


	//----- nvinfo : EIATTR_REG_RECONFIG
	.align		4
.L_997:
        /*0eb8*/ 	.byte	0x01, 0x54
	.zero		2


	//----- nvinfo : EIATTR_SYSCALL_OFFSETS
	.align		4
        /*0ebc*/ 	.byte	0x04, 0x46
        /*0ebe*/ 	.short	(.L_999 - .L_998)


	//   ....[0]....
.L_998:
        /*0ec0*/ 	.word	0x00002050


	//   ....[1]....
        /*0ec4*/ 	.word	0x000021a0


	//   ....[2]....
        /*0ec8*/ 	.word	0x000099e0


	//   ....[3]....
        /*0ecc*/ 	.word	0x00009d00


	//   ....[4]....
        /*0ed0*/ 	.word	0x00024420


	//   ....[5]....
        /*0ed4*/ 	.word	0x00024570


	//   ....[6]....
        /*0ed8*/ 	.word	0x00024660


	//   ....[7]....
        /*0edc*/ 	.word	0x000255e0


	//----- nvinfo : EIATTR_MBARRIER_INSTR_OFFSETS
	.align		4
.L_999:
        /*0ee0*/ 	.byte	0x04, 0x39
        /*0ee2*/ 	.short	(.L_1001 - .L_1000)


	//   ....[0]....
.L_1000:
        /*0ee4*/ 	.word	0x00000270
        /*0ee8*/ 	.word	0x000000ff
        /*0eec*/ 	.word	0x00028800
        /*0ef0*/ 	.short	0x0100
        /*0ef2*/ 	.byte	0x08
	.zero		1


	//   ....[1]....
        /*0ef4*/ 	.word	0x00000280
        /*0ef8*/ 	.word	0x000000ff
        /*0efc*/ 	.word	0x00028820
        /*0f00*/ 	.short	0x0100
        /*0f02*/ 	.byte	0x08
	.zero		1


	//   ....[2]....
        /*0f04*/ 	.word	0x00000370
        /*0f08*/ 	.word	0x000000ff
        /*0f0c*/ 	.word	0x00028830
        /*0f10*/ 	.short	0x0100
        /*0f12*/ 	.byte	0x08
	.zero		1


	//   ....[3]....
        /*0f14*/ 	.word	0x00000380
        /*0f18*/ 	.word	0x000000ff
        /*0f1c*/ 	.word	0x00028840
        /*0f20*/ 	.short	0x0100
        /*0f22*/ 	.byte	0x08
	.zero		1


	//   ....[4]....
        /*0f24*/ 	.word	0x00000390
        /*0f28*/ 	.word	0x000000ff
        /*0f2c*/ 	.word	0x00028838
        /*0f30*/ 	.short	0x0100
        /*0f32*/ 	.byte	0x08
	.zero		1


	//   ....[5]....
        /*0f34*/ 	.word	0x000003a0
        /*0f38*/ 	.word	0x000000ff
        /*0f3c*/ 	.word	0x00028848
        /*0f40*/ 	.short	0x0100
        /*0f42*/ 	.byte	0x08
	.zero		1


	//   ....[6]....
        /*0f44*/ 	.word	0x000004d0
        /*0f48*/ 	.word	0x000000ff
        /*0f4c*/ 	.word	0x00028850
        /*0f50*/ 	.short	0x0100
        /*0f52*/ 	.byte	0x08
	.zero		1


	//   ....[7]....
        /*0f54*/ 	.word	0x000004e0
        /*0f58*/ 	.word	0x000000ff
        /*0f5c*/ 	.word	0x00028860
        /*0f60*/ 	.short	0x0100
        /*0f62*/ 	.byte	0x08
	.zero		1


	//   ....[8]....
        /*0f64*/ 	.word	0x000004f0
        /*0f68*/ 	.word	0x000000ff
        /*0f6c*/ 	.word	0x00028858
        /*0f70*/ 	.short	0x0100
        /*0f72*/ 	.byte	0x08
	.zero		1


	//   ....[9]....
        /*0f74*/ 	.word	0x00000500
        /*0f78*/ 	.word	0x000000ff
        /*0f7c*/ 	.word	0x00028868
        /*0f80*/ 	.short	0x0100
        /*0f82*/ 	.byte	0x08
	.zero		1


	//   ....[10]....
        /*0f84*/ 	.word	0x000005f0
        /*0f88*/ 	.word	0x000000ff
        /*0f8c*/ 	.word	0x00028870
        /*0f90*/ 	.short	0x0100
        /*0f92*/ 	.byte	0x06
	.zero		1


	//   ....[11]....
        /*0f94*/ 	.word	0x00000600
        /*0f98*/ 	.word	0x000000ff
        /*0f9c*/ 	.word	0x00028880
        /*0fa0*/ 	.short	0x0100
        /*0fa2*/ 	.byte	0x06
	.zero		1


	//   ....[12]....
        /*0fa4*/ 	.word	0x00000610
        /*0fa8*/ 	.word	0x000000ff
        /*0fac*/ 	.word	0x00028878
        /*0fb0*/ 	.short	0x0100
        /*0fb2*/ 	.byte	0x06
	.zero		1


	//   ....[13]....
        /*0fb4*/ 	.word	0x00000620
        /*0fb8*/ 	.word	0x000000ff
        /*0fbc*/ 	.word	0x00028888
        /*0fc0*/ 	.short	0x0100
        /*0fc2*/ 	.byte	0x06
	.zero		1


	//   ....[14]....
        /*0fc4*/ 	.word	0x00000750
        /*0fc8*/ 	.word	0x000000ff
        /*0fcc*/ 	.word	0x00028890
        /*0fd0*/ 	.short	0x0100
        /*0fd2*/ 	.byte	0x08
	.zero		1


	//   ....[15]....
        /*0fd4*/ 	.word	0x00000760
        /*0fd8*/ 	.word	0x000000ff
        /*0fdc*/ 	.word	0x000288a0
        /*0fe0*/ 	.short	0x0100
        /*0fe2*/ 	.byte	0x08
	.zero		1


	//   ....[16]....
        /*0fe4*/ 	.word	0x00000770
        /*0fe8*/ 	.word	0x000000ff
        /*0fec*/ 	.word	0x00028898
        /*0ff0*/ 	.short	0x0100
        /*0ff2*/ 	.byte	0x08
	.zero		1


	//   ....[17]....
        /*0ff4*/ 	.word	0x00000780
        /*0ff8*/ 	.word	0x000000ff
        /*0ffc*/ 	.word	0x000288a8
        /*1000*/ 	.short	0x0100
        /*1002*/ 	.byte	0x08
	.zero		1


	//   ....[18]....
        /*1004*/ 	.word	0x000008b0
        /*1008*/ 	.word	0x000000ff
        /*100c*/ 	.word	0x000288b0
        /*1010*/ 	.short	0x0100
        /*1012*/ 	.byte	0x08
	.zero		1


	//   ....[19]....
        /*1014*/ 	.word	0x000008c0
        /*1018*/ 	.word	0x000000ff
        /*101c*/ 	.word	0x000288c0
        /*1020*/ 	.short	0x0100
        /*1022*/ 	.byte	0x08
	.zero		1


	//   ....[20]....
        /*1024*/ 	.word	0x000008d0
        /*1028*/ 	.word	0x000000ff
        /*102c*/ 	.word	0x000288b8
        /*1030*/ 	.short	0x0100
        /*1032*/ 	.byte	0x08
	.zero		1


	//   ....[21]....
        /*1034*/ 	.word	0x000008e0
        /*1038*/ 	.word	0x000000ff
        /*103c*/ 	.word	0x000288c8
        /*1040*/ 	.short	0x0100
        /*1042*/ 	.byte	0x08
	.zero		1


	//   ....[22]....
        /*1044*/ 	.word	0x000037f0
        /*1048*/ 	.word	0x00000059
        /*104c*/ 	.word	0x00028890
        /*1050*/ 	.short	0x010a
        /*1052*/ 	.byte	0x3f
	.zero		1


	//   ....[23]....
        /*1054*/ 	.word	0x00005fe0
        /*1058*/ 	.word	0x00000059
        /*105c*/ 	.word	0x00028890
        /*1060*/ 	.short	0x010a
        /*1062*/ 	.byte	0x3f
	.zero		1


	//   ....[24]....
        /*1064*/ 	.word	0x000080f0
        /*1068*/ 	.word	0x00000059
        /*106c*/ 	.word	0x00028890
        /*1070*/ 	.short	0x010a
        /*1072*/ 	.byte	0x3f
	.zero		1


	//   ....[25]....
        /*1074*/ 	.word	0x000087f0
        /*1078*/ 	.word	0x0000000b
        /*107c*/ 	.word	0x00000000
        /*1080*/ 	.short	0x0101
        /*1082*/ 	.byte	0x3f
	.zero		1


	//   ....[26]....
        /*1084*/ 	.word	0x00008830
        /*1088*/ 	.word	0x00000059
        /*108c*/ 	.word	0x000288b0
        /*1090*/ 	.short	0x010a
        /*1092*/ 	.byte	0x3f
	.zero		1


	//   ....[27]....
        /*1094*/ 	.word	0x00008e40
        /*1098*/ 	.word	0x00000059
        /*109c*/ 	.word	0x00000000
        /*10a0*/ 	.short	0x0101
        /*10a2*/ 	.byte	0x3f
	.zero		1


	//   ....[28]....
        /*10a4*/ 	.word	0x00009a80
        /*10a8*/ 	.word	0x00000012
        /*10ac*/ 	.word	0x00028800
        /*10b0*/ 	.short	0x010a
        /*10b2*/ 	.byte	0x3f
	.zero		1


	//   ....[29]....
        /*10b4*/ 	.word	0x00009ad0
        /*10b8*/ 	.word	0x00000012
        /*10bc*/ 	.word	0x00028800
        /*10c0*/ 	.short	0x010a
        /*10c2*/ 	.byte	0x3f
	.zero		1


	//   ....[30]....
        /*10c4*/ 	.word	0x0000ad10
        /*10c8*/ 	.word	0x00000012
        /*10cc*/ 	.word	0x00028800
        /*10d0*/ 	.short	0x010a
        /*10d2*/ 	.byte	0x3f
	.zero		1


	//   ....[31]....
        /*10d4*/ 	.word	0x0000d420
        /*10d8*/ 	.word	0x00000012
        /*10dc*/ 	.word	0x00028800
        /*10e0*/ 	.short	0x010a
        /*10e2*/ 	.byte	0x3f
	.zero		1


	//   ....[32]....
        /*10e4*/ 	.word	0x0000f040
        /*10e8*/ 	.word	0x0000005a
        /*10ec*/ 	.word	0x00028830
        /*10f0*/ 	.short	0x010a
        /*10f2*/ 	.byte	0x3f
	.zero		1


	//   ....[33]....
        /*10f4*/ 	.word	0x0000f0e0
        /*10f8*/ 	.word	0x0000005a
        /*10fc*/ 	.word	0x00028830
        /*1100*/ 	.short	0x010a
        /*1102*/ 	.byte	0x3f
	.zero		1


	//   ....[34]....
        /*1104*/ 	.word	0x0000fc10
        /*1108*/ 	.word	0x0000005a
        /*110c*/ 	.word	0x00000000
        /*1110*/ 	.short	0x0101
        /*1112*/ 	.byte	0x3f
	.zero		1


	//   ....[35]....
        /*1114*/ 	.word	0x00012ce0
        /*1118*/ 	.word	0x00000019
        /*111c*/ 	.word	0x00028830
        /*1120*/ 	.short	0x010a
        /*1122*/ 	.byte	0x3f
	.zero		1


	//   ....[36]....
        /*1124*/ 	.word	0x00012d30
        /*1128*/ 	.word	0x00000019
        /*112c*/ 	.word	0x00028830
        /*1130*/ 	.short	0x010a
        /*1132*/ 	.byte	0x3f
	.zero		1


	//   ....[37]....
        /*1134*/ 	.word	0x00013240
        /*1138*/ 	.word	0x000000cc
        /*113c*/ 	.word	0x00028850
        /*1140*/ 	.short	0x010a
        /*1142*/ 	.byte	0x3f
	.zero		1


	//   ....[38]....
        /*1144*/ 	.word	0x00013280
        /*1148*/ 	.word	0x000000cc
        /*114c*/ 	.word	0x00028850
        /*1150*/ 	.short	0x010a
        /*1152*/ 	.byte	0x3f
	.zero		1


	//   ....[39]....
        /*1154*/ 	.word	0x00013b90
        /*1158*/ 	.word	0x0000002c
        /*115c*/ 	.word	0x00000000
        /*1160*/ 	.short	0x0101
        /*1162*/ 	.byte	0x3f
	.zero		1


	//   ....[40]....
        /*1164*/ 	.word	0x00016170
        /*1168*/ 	.word	0x00000037
        /*116c*/ 	.word	0x00000000
        /*1170*/ 	.short	0x0101
        /*1172*/ 	.byte	0x3f
	.zero		1


	//   ....[41]....
        /*1174*/ 	.word	0x00016b20
        /*1178*/ 	.word	0x00000019
        /*117c*/ 	.word	0x00028830
        /*1180*/ 	.short	0x010a
        /*1182*/ 	.byte	0x3f
	.zero		1


	//   ....[42]....
        /*1184*/ 	.word	0x00016b70
        /*1188*/ 	.word	0x00000019
        /*118c*/ 	.word	0x00028830
        /*1190*/ 	.short	0x010a
        /*1192*/ 	.byte	0x3f
	.zero		1


	//   ....[43]....
        /*1194*/ 	.word	0x000170b0
        /*1198*/ 	.word	0x000000cd
        /*119c*/ 	.word	0x00028850
        /*11a0*/ 	.short	0x010a
        /*11a2*/ 	.byte	0x3f
	.zero		1


	//   ....[44]....
        /*11a4*/ 	.word	0x000170f0
        /*11a8*/ 	.word	0x000000cd
        /*11ac*/ 	.word	0x00028850
        /*11b0*/ 	.short	0x010a
        /*11b2*/ 	.byte	0x3f
	.zero		1


	//   ....[45]....
        /*11b4*/ 	.word	0x00018480
        /*11b8*/ 	.word	0x0000001a
        /*11bc*/ 	.word	0x00000000
        /*11c0*/ 	.short	0x0101
        /*11c2*/ 	.byte	0x3f
	.zero		1


	//   ....[46]....
        /*11c4*/ 	.word	0x00018f90
        /*11c8*/ 	.word	0x00000038
        /*11cc*/ 	.word	0x00000000
        /*11d0*/ 	.short	0x0101
        /*11d2*/ 	.byte	0x3f
	.zero		1


	//   ....[47]....
        /*11d4*/ 	.word	0x000196b0
        /*11d8*/ 	.word	0x00000019
        /*11dc*/ 	.word	0x00028830
        /*11e0*/ 	.short	0x010a
        /*11e2*/ 	.byte	0x3f
	.zero		1


	//   ....[48]....
        /*11e4*/ 	.word	0x00019700
        /*11e8*/ 	.word	0x00000019
        /*11ec*/ 	.word	0x00028830
        /*11f0*/ 	.short	0x010a
        /*11f2*/ 	.byte	0x3f
	.zero		1


	//   ....[49]....
        /*11f4*/ 	.word	0x00019c40
        /*11f8*/ 	.word	0x000000cd
        /*11fc*/ 	.word	0x00028850
        /*1200*/ 	.short	0x010a
        /*1202*/ 	.byte	0x3f
	.zero		1


	//   ....[50]....
        /*1204*/ 	.word	0x00019c80
        /*1208*/ 	.word	0x000000cd
        /*120c*/ 	.word	0x00028850
        /*1210*/ 	.short	0x010a
        /*1212*/ 	.byte	0x3f
	.zero		1


	//   ....[51]....
        /*1214*/ 	.word	0x0001a590
        /*1218*/ 	.word	0x0000002a
        /*121c*/ 	.word	0x00000000
        /*1220*/ 	.short	0x0101
        /*1222*/ 	.byte	0x3f
	.zero		1


	//   ....[52]....
        /*1224*/ 	.word	0x0001cb70
        /*1228*/ 	.word	0x00000038
        /*122c*/ 	.word	0x00000000
        /*1230*/ 	.short	0x0101
        /*1232*/ 	.byte	0x3f
	.zero		1


	//   ....[53]....
        /*1234*/ 	.word	0x0001d1c0
        /*1238*/ 	.word	0x0000000b
        /*123c*/ 	.word	0x00028850
        /*1240*/ 	.short	0x010a
        /*1242*/ 	.byte	0x3f
	.zero		1


	//   ....[54]....
        /*1244*/ 	.word	0x0001d240
        /*1248*/ 	.word	0x0000000b
        /*124c*/ 	.word	0x00028850
        /*1250*/ 	.short	0x010a
        /*1252*/ 	.byte	0x3f
	.zero		1


	//   ....[55]....
        /*1254*/ 	.word	0x0001d860
        /*1258*/ 	.word	0x00000004
        /*125c*/ 	.word	0x00000000
        /*1260*/ 	.short	0x0101
        /*1262*/ 	.byte	0x3f
	.zero		1


	//   ....[56]....
        /*1264*/ 	.word	0x0001ed80
        /*1268*/ 	.word	0x00000000
        /*126c*/ 	.word	0x00000000
        /*1270*/ 	.short	0x0101
        /*1272*/ 	.byte	0x3f
	.zero		1


	//   ....[57]....
        /*1274*/ 	.word	0x0001f640
        /*1278*/ 	.word	0x00000008
        /*127c*/ 	.word	0x00000000
        /*1280*/ 	.short	0x0101
        /*1282*/ 	.byte	0x3f
	.zero		1


	//   ....[58]....
        /*1284*/ 	.word	0x00022c30
        /*1288*/ 	.word	0x00000016
        /*128c*/ 	.word	0x00028820
        /*1290*/ 	.short	0x010a
        /*1292*/ 	.byte	0x3f
	.zero		1


	//   ....[59]....
        /*1294*/ 	.word	0x00022cc0
        /*1298*/ 	.word	0x00000003
        /*129c*/ 	.word	0x000288a0
        /*12a0*/ 	.short	0x010a
        /*12a2*/ 	.byte	0x3f
	.zero		1


	//   ....[60]....
        /*12a4*/ 	.word	0x00023020
        /*12a8*/ 	.word	0x00000003
        /*12ac*/ 	.word	0x000288c0
        /*12b0*/ 	.short	0x010a
        /*12b2*/ 	.byte	0x3f
	.zero		1


	//   ....[61]....
        /*12b4*/ 	.word	0x00023450
        /*12b8*/ 	.word	0x0000000b
        /*12bc*/ 	.word	0x000288a0
        /*12c0*/ 	.short	0x010a
        /*12c2*/ 	.byte	0x3f
	.zero		1


	//   ....[62]....
        /*12c4*/ 	.word	0x00023790
        /*12c8*/ 	.word	0x0000000b
        /*12cc*/ 	.word	0x000288c0
        /*12d0*/ 	.short	0x010a
        /*12d2*/ 	.byte	0x3f
	.zero		1


	//   ....[63]....
        /*12d4*/ 	.word	0x00024b50
        /*12d8*/ 	.word	0x00000007
        /*12dc*/ 	.word	0x00028840
        /*12e0*/ 	.short	0x010a
        /*12e2*/ 	.byte	0x3f
	.zero		1


	//   ....[64]....
        /*12e4*/ 	.word	0x000252b0
        /*12e8*/ 	.word	0x00000007
        /*12ec*/ 	.word	0x00028830
        /*12f0*/ 	.short	0x0107
        /*12f2*/ 	.byte	0x3f
	.zero		1


	//   ....[65]....
        /*12f4*/ 	.word	0x00025380
        /*12f8*/ 	.word	0x00000007
        /*12fc*/ 	.word	0x00028830
        /*1300*/ 	.short	0x0101
        /*1302*/ 	.byte	0x3f
	.zero		1


	//   ....[66]....
        /*1304*/ 	.word	0x00025ea0
        /*1308*/ 	.word	0x00000016
        /*130c*/ 	.word	0x00028800
        /*1310*/ 	.short	0x0107
        /*1312*/ 	.byte	0x3f
	.zero		1


	//   ....[67]....
        /*1314*/ 	.word	0x00025fb0
        /*1318*/ 	.word	0x00000016
        /*131c*/ 	.word	0x00028800
        /*1320*/ 	.short	0x0101
        /*1322*/ 	.byte	0x3f
	.zero		1


	//   ....[68]....
        /*1324*/ 	.word	0x00025fd0
        /*1328*/ 	.word	0x00000016
        /*132c*/ 	.word	0x00028820
        /*1330*/ 	.short	0x010a
        /*1332*/ 	.byte	0x3f
	.zero		1


	//   ....[69]....
        /*1334*/ 	.word	0x00026360
        /*1338*/ 	.word	0x00000006
        /*133c*/ 	.word	0x00028840
        /*1340*/ 	.short	0x010a
        /*1342*/ 	.byte	0x3f
	.zero		1


	//   ....[70]....
        /*1344*/ 	.word	0x00026860
        /*1348*/ 	.word	0x00000006
        /*134c*/ 	.word	0x00028830
        /*1350*/ 	.short	0x0107
        /*1352*/ 	.byte	0x3f
	.zero		1


	//   ....[71]....
        /*1354*/ 	.word	0x00026920
        /*1358*/ 	.word	0x00000006
        /*135c*/ 	.word	0x00028830
        /*1360*/ 	.short	0x0101
        /*1362*/ 	.byte	0x3f
	.zero		1


	//   ....[72]....
        /*1364*/ 	.word	0x00026980
        /*1368*/ 	.word	0x00000006
        /*136c*/ 	.word	0x00028860
        /*1370*/ 	.short	0x010a
        /*1372*/ 	.byte	0x3f
	.zero		1


	//   ....[73]....
        /*1374*/ 	.word	0x00026eb0
        /*1378*/ 	.word	0x00000006
        /*137c*/ 	.word	0x00028850
        /*1380*/ 	.short	0x0107
        /*1382*/ 	.byte	0x3f
	.zero		1


	//   ....[74]....
        /*1384*/ 	.word	0x00027050
        /*1388*/ 	.word	0x00000006
        /*138c*/ 	.word	0x00028850
        /*1390*/ 	.short	0x0101
        /*1392*/ 	.byte	0x3f
	.zero		1


	//   ....[75]....
        /*1394*/ 	.word	0x00027260
        /*1398*/ 	.word	0x00000000
        /*139c*/ 	.word	0x00028860
        /*13a0*/ 	.short	0x010a
        /*13a2*/ 	.byte	0x3f
	.zero		1


	//   ....[76]....
        /*13a4*/ 	.word	0x00027790
        /*13a8*/ 	.word	0x00000000
        /*13ac*/ 	.word	0x00028850
        /*13b0*/ 	.short	0x0107
        /*13b2*/ 	.byte	0x3f
	.zero		1


	//   ....[77]....
        /*13b4*/ 	.word	0x00027850
        /*13b8*/ 	.word	0x00000000
        /*13bc*/ 	.word	0x00028850
        /*13c0*/ 	.short	0x0101
        /*13c2*/ 	.byte	0x3f
	.zero		1


	//   ....[78]....
        /*13c4*/ 	.word	0x000289a0
        /*13c8*/ 	.word	0x00000007
        /*13cc*/ 	.word	0x00028820
        /*13d0*/ 	.short	0x010a
        /*13d2*/ 	.byte	0x3f
	.zero		1


	//   ....[79]....
        /*13d4*/ 	.word	0x00028b10
        /*13d8*/ 	.word	0x00000005
        /*13dc*/ 	.word	0x00028840
        /*13e0*/ 	.short	0x010a
        /*13e2*/ 	.byte	0x3f
	.zero		1


	//   ....[80]....
        /*13e4*/ 	.word	0x00028bb0
        /*13e8*/ 	.word	0x00000003
        /*13ec*/ 	.word	0x00028840
        /*13f0*/ 	.short	0x010a
        /*13f2*/ 	.byte	0x3f
	.zero		1


	//   ....[81]....
        /*13f4*/ 	.word	0x00028bf0
        /*13f8*/ 	.word	0x00000005
        /*13fc*/ 	.word	0x00028860
        /*1400*/ 	.short	0x010a
        /*1402*/ 	.byte	0x3f
	.zero		1


	//   ....[82]....
        /*1404*/ 	.word	0x00028c30
        /*1408*/ 	.word	0x00000003
        /*140c*/ 	.word	0x00028860
        /*1410*/ 	.short	0x010a
        /*1412*/ 	.byte	0x3f
	.zero		1


	//   ....[83]....
        /*1414*/ 	.word	0x00028c90
        /*1418*/ 	.word	0x00000059
        /*141c*/ 	.word	0x00028890
        /*1420*/ 	.short	0x010a
        /*1422*/ 	.byte	0x3f
	.zero		1


	//   ....[84]....
        /*1424*/ 	.word	0x000291a0
        /*1428*/ 	.word	0x00000059
        /*142c*/ 	.word	0x00028890
        /*1430*/ 	.short	0x010a
        /*1432*/ 	.byte	0x3f
	.zero		1


	//   ....[85]....
        /*1434*/ 	.word	0x000296b0
        /*1438*/ 	.word	0x00000059
        /*143c*/ 	.word	0x00028890
        /*1440*/ 	.short	0x010a
        /*1442*/ 	.byte	0x3f
	.zero		1


	//   ....[86]....
        /*1444*/ 	.word	0x00029b80
        /*1448*/ 	.word	0x00000059
        /*144c*/ 	.word	0x000288b0
        /*1450*/ 	.short	0x010a
        /*1452*/ 	.byte	0x3f
	.zero		1


	//   ....[87]....
        /*1454*/ 	.word	0x0002a380
        /*1458*/ 	.word	0x00000012
        /*145c*/ 	.word	0x00028800
        /*1460*/ 	.short	0x010a
        /*1462*/ 	.byte	0x3f
	.zero		1


	//   ....[88]....
        /*1464*/ 	.word	0x0002af50
        /*1468*/ 	.word	0x00000012
        /*146c*/ 	.word	0x00028800
        /*1470*/ 	.short	0x010a
        /*1472*/ 	.byte	0x3f
	.zero		1


	//   ....[89]....
        /*1474*/ 	.word	0x0002afa0
        /*1478*/ 	.word	0x0000005a
        /*147c*/ 	.word	0x00028830
        /*1480*/ 	.short	0x010a
        /*1482*/ 	.byte	0x3f
	.zero		1


	//   ....[90]....
        /*1484*/ 	.word	0x0002aff0
        /*1488*/ 	.word	0x00000019
        /*148c*/ 	.word	0x00028830
        /*1490*/ 	.short	0x010a
        /*1492*/ 	.byte	0x3f
	.zero		1


	//   ....[91]....
        /*1494*/ 	.word	0x0002b040
        /*1498*/ 	.word	0x000000cc
        /*149c*/ 	.word	0x00028850
        /*14a0*/ 	.short	0x010a
        /*14a2*/ 	.byte	0x3f
	.zero		1


	//   ....[92]....
        /*14a4*/ 	.word	0x0002b090
        /*14a8*/ 	.word	0x00000019
        /*14ac*/ 	.word	0x00028830
        /*14b0*/ 	.short	0x010a
        /*14b2*/ 	.byte	0x3f
	.zero		1


	//   ....[93]....
        /*14b4*/ 	.word	0x0002b0e0
        /*14b8*/ 	.word	0x000000cd
        /*14bc*/ 	.word	0x00028850
        /*14c0*/ 	.short	0x010a
        /*14c2*/ 	.byte	0x3f
	.zero		1


	//   ....[94]....
        /*14c4*/ 	.word	0x0002b130
        /*14c8*/ 	.word	0x00000019
        /*14cc*/ 	.word	0x00028830
        /*14d0*/ 	.short	0x010a
        /*14d2*/ 	.byte	0x3f
	.zero		1


	//   ....[95]....
        /*14d4*/ 	.word	0x0002b180
        /*14d8*/ 	.word	0x000000cd
        /*14dc*/ 	.word	0x00028850
        /*14e0*/ 	.short	0x010a
        /*14e2*/ 	.byte	0x3f
	.zero		1


	//   ....[96]....
        /*14e4*/ 	.word	0x0002b1d0
        /*14e8*/ 	.word	0x0000000b
        /*14ec*/ 	.word	0x00028850
        /*14f0*/ 	.short	0x010a
        /*14f2*/ 	.byte	0x3f
	.zero		1


	//   ....[97]....
        /*14f4*/ 	.word	0x0002bdc0
        /*14f8*/ 	.word	0x00000016
        /*14fc*/ 	.word	0x00028820
        /*1500*/ 	.short	0x010a
        /*1502*/ 	.byte	0x3f
	.zero		1


	//   ....[98]....
        /*1504*/ 	.word	0x0002be10
        /*1508*/ 	.word	0x00000003
        /*150c*/ 	.word	0x000288a0
        /*1510*/ 	.short	0x010a
        /*1512*/ 	.byte	0x3f
	.zero		1


	//   ....[99]....
        /*1514*/ 	.word	0x0002be60
        /*1518*/ 	.word	0x00000003
        /*151c*/ 	.word	0x000288c0
        /*1520*/ 	.short	0x010a
        /*1522*/ 	.byte	0x3f
	.zero		1


	//   ....[100]....
        /*1524*/ 	.word	0x0002beb0
        /*1528*/ 	.word	0x0000000b
        /*152c*/ 	.word	0x000288a0
        /*1530*/ 	.short	0x010a
        /*1532*/ 	.byte	0x3f
	.zero		1


	//   ....[101]....
        /*1534*/ 	.word	0x0002bf00
        /*1538*/ 	.word	0x0000000b
        /*153c*/ 	.word	0x000288c0
        /*1540*/ 	.short	0x010a
        /*1542*/ 	.byte	0x3f
	.zero		1


	//   ....[102]....
        /*1544*/ 	.word	0x0002c020
        /*1548*/ 	.word	0x00000007
        /*154c*/ 	.word	0x00028840
        /*1550*/ 	.short	0x010a
        /*1552*/ 	.byte	0x3f
	.zero		1


	//   ....[103]....
        /*1554*/ 	.word	0x0002d5a0
        /*1558*/ 	.word	0x00000016
        /*155c*/ 	.word	0x00028820
        /*1560*/ 	.short	0x010a
        /*1562*/ 	.byte	0x3f
	.zero		1


	//   ....[104]....
        /*1564*/ 	.word	0x0002d5f0
        /*1568*/ 	.word	0x00000006
        /*156c*/ 	.word	0x00028840
        /*1570*/ 	.short	0x010a
        /*1572*/ 	.byte	0x3f
	.zero		1


	//   ....[105]....
        /*1574*/ 	.word	0x0002df70
        /*1578*/ 	.word	0x00000006
        /*157c*/ 	.word	0x00028860
        /*1580*/ 	.short	0x010a
        /*1582*/ 	.byte	0x3f
	.zero		1


	//   ....[106]....
        /*1584*/ 	.word	0x0002e9e0
        /*1588*/ 	.word	0x00000000
        /*158c*/ 	.word	0x00028860
        /*1590*/ 	.short	0x010a
        /*1592*/ 	.byte	0x3f
	.zero		1


	//   ....[107]....
        /*1594*/ 	.word	0x0002fe00
        /*1598*/ 	.word	0x00000007
        /*159c*/ 	.word	0x00028820
        /*15a0*/ 	.short	0x010a
        /*15a2*/ 	.byte	0x3f
	.zero		1


	//   ....[108]....
        /*15a4*/ 	.word	0x0002ffa0
        /*15a8*/ 	.word	0x00000005
        /*15ac*/ 	.word	0x00028840
        /*15b0*/ 	.short	0x010a
        /*15b2*/ 	.byte	0x3f
	.zero		1


	//   ....[109]....
        /*15b4*/ 	.word	0x0002fff0
        /*15b8*/ 	.word	0x00000003
        /*15bc*/ 	.word	0x00028840
        /*15c0*/ 	.short	0x010a
        /*15c2*/ 	.byte	0x3f
	.zero		1


	//   ....[110]....
        /*15c4*/ 	.word	0x00030040
        /*15c8*/ 	.word	0x00000005
        /*15cc*/ 	.word	0x00028860
        /*15d0*/ 	.short	0x010a
        /*15d2*/ 	.byte	0x3f
	.zero		1


	//----- nvinfo : EIATTR_NUM_MBARRIERS
	.align		4
.L_1001:
        /*15d4*/ 	.byte	0x03, 0x38
        /*15d6*/ 	.short	0x0016


	//----- nvinfo : EIATTR_EXIT_INSTR_OFFSETS
	.align		4
        /*15d8*/ 	.byte	0x04, 0x1c
        /*15da*/ 	.short	(.L_1003 - .L_1002)


	//   ....[0]....
.L_1002:
        /*15dc*/ 	.word	0x00028c80


	//----- nvinfo : EIATTR_MAX_THREADS
	.align		4
.L_1003:
        /*15e0*/ 	.byte	0x04, 0x05
        /*15e2*/ 	.short	(.L_1005 - .L_1004)
.L_1004:
        /*15e4*/ 	.word	0x00000180
        /*15e8*/ 	.word	0x00000001
        /*15ec*/ 	.word	0x00000001


	//----- nvinfo : EIATTR_CRS_STACK_SIZE
	.align		4
.L_1005:
        /*15f0*/ 	.byte	0x04, 0x1e
        /*15f2*/ 	.short	(.L_1007 - .L_1006)
.L_1006:
        /*15f4*/ 	.word	0x00000000


	//----- nvinfo : EIATTR_CBANK_PARAM_SIZE
	.align		4
.L_1007:
        /*15f8*/ 	.byte	0x03, 0x19
        /*15fa*/ 	.short	0x0af0


	//----- nvinfo : EIATTR_PARAM_CBANK
	.align		4
        /*15fc*/ 	.byte	0x04, 0x0a
        /*15fe*/ 	.short	(.L_1009 - .L_1008)
	.align		4
.L_1008:
        /*1600*/ 	.word	index@(.nv.constant0._ZN7cutlass13device_kernelIN5flash11enable_sm90INS1_16FlashAttnFwdSm90INS1_25CollectiveMainloopFwdSm90ILi2EN4cute5tupleIJNS5_1CILi1EEES8_S8_EEENS6_IJNS7_ILi128EEESA_SA_EEELi128ENS_10bfloat16_tEfNS_4arch4Sm90ELb0ELb1ELb1ELb1ELb1ELb1ELb0ELb1ELb1ELb1ELb1ELb0EEENS1_21CollectiveEpilogueFwdISB_S9_SC_SE_Li256ELb1ELb1ELb1ELb0EEENS1_36VarlenDynamicPersistentTileSchedulerILi128ELi128ELi256ELi128ELb1ELb1ELb1ELb1ELb0ELb1EEEEEEEEEvNT_6ParamsE)
        /*1604*/ 	.short	0x0210
        /*1606*/ 	.short	0x0af0


	//----- nvinfo : EIATTR_SW_WAR
	.align		4
.L_1009:
        /*1608*/ 	.byte	0x04, 0x36
        /*160a*/ 	.short	(.L_1011 - .L_1010)
.L_1010:
        /*160c*/ 	.word	0x00000008
.L_1011:


//--------------------- .nv.info._ZN7cutlass13device_kernelIN5flash11enable_sm90INS1_16FlashAttnFwdSm90INS1_25CollectiveMainloopFwdSm90ILi2EN4cute5tupleIJNS5_1CILi1EEES8_S8_EEENS6_IJNS7_ILi128EEESA_SA_EEELi128ENS_10bfloat16_tEfNS_4arch4Sm90ELb1ELb0ELb1ELb0ELb1ELb0ELb0ELb1ELb1ELb1ELb1ELb0EEENS1_21CollectiveEpilogueFwdISB_S9_SC_SE_Li256ELb0ELb1ELb1ELb0EEENS1_19SingleTileSchedulerILb0ELb1ELb1ELi128EEEEEEEEEvNT_6ParamsE --------------------------
	.section	.nv.info._ZN7cutlass13device_kernelIN5flash11enable_sm90INS1_16FlashAttnFwdSm90INS1_25CollectiveMainloopFwdSm90ILi2EN4cute5tupleIJNS5_1CILi1EEES8_S8_EEENS6_IJNS7_ILi128EEESA_SA_EEELi128ENS_10bfloat16_tEfNS_4arch4Sm90ELb1ELb0ELb1ELb0ELb1ELb0ELb0ELb1ELb1ELb1ELb1ELb0EEENS1_21CollectiveEpilogueFwdISB_S9_SC_SE_Li256ELb0ELb1ELb1ELb0EEENS1_19SingleTileSchedulerILb0ELb1ELb1ELi128EEEEEEEEEvNT_6ParamsE,"",@"SHT_CUDA_INFO"
	.sectionflags	@""
	.align	4


	//----- nvinfo : EIATTR_CUDA_API_VERSION
	.align		4
        /*0000*/ 	.byte	0x04, 0x37
        /*0002*/ 	.short	(.L_1013 - .L_1012)
.L_1012:
        /*0004*/ 	.word	0x00000082


	//----- nvinfo : EIATTR_KPARAM_INFO
	.align		4
.L_1013:
        /*0008*/ 	.byte	0x04, 0x17
        /*000a*/ 	.short	(.L_1015 - .L_1014)
.L_1014:
        /*000c*/ 	.word	0x00000000
        /*0010*/ 	.short	0x0000
        /*0012*/ 	.short	0x0070
        /*0014*/ 	.byte	0x00, 0xf0, 0x01, 0x28


	//----- nvinfo : EIATTR_SPARSE_MMA_MASK
	.align		4
.L_1015:
        /*0018*/ 	.byte	0x03, 0x50
        /*001a*/ 	.short	0x0000


	//----- nvinfo : EIATTR_MAXREG_COUNT
	.align		4
        /*001c*/ 	.byte	0x03, 0x1b
        /*001e*/ 	.short	0x00a8


	//----- nvinfo : EIATTR_NUM_BARRIERS
	.align		4
        /*0020*/ 	.byte	0x02, 0x4c
        /*0022*/ 	.byte	0x10
	.zero		1


	//----- nvinfo : EIATTR_EXTERNS
	.align		4
        /*0024*/ 	.byte	0x04, 0x0f
        /*0026*/ 	.short	(.L_1017 - .L_1016)


	//   ....[0]....
	.align		4
.L_1016:
        /*0028*/ 	.word	index@(__assertfail)


	//----- nvinfo : EIATTR_MERCURY_ISA_VERSION
	.align		4
.L_1017:
        /*002c*/ 	.byte	0x03, 0x5f
        /*002e*/ 	.short	0x0101


	//----- nvinfo : EIATTR_INT_WARP_WIDE_INSTR_OFFSETS
	.align		4
        /*0030*/ 	.byte	0x04, 0x31
        /*0032*/ 	.short	(.L_1019 - .L_1018)


	//   ....[0]....
.L_1018:
        /*0034*/ 	.word	0x000000b0


	//   ....[1]....
        /*0038*/ 	.word	0x000000c0


	//   ....[2]....
        /*003c*/ 	.word	0x00000160


	//----- nvinfo : EIATTR_COOP_GROUP_MASK_REGIDS
	.align		4
.L_1019:
        /*0040*/ 	.byte	0x04, 0x29
        /*0042*/ 	.short	(.L_1021 - .L_1020)


	//   ....[0]....
.L_1020:
        /*0044*/ 	.word	0xffffffff


	//   ....[1]....
        /*0048*/ 	.word	0xffffffff


	//   ....[2]....
        /*004c*/ 	.word	0xffffffff


	//   ....[3]....
        /*0050*/ 	.word	0xffffffff


	//   ....[4]....
        /*0054*/ 	.word	0xffffffff


	//   ....[5]....
        /*0058*/ 	.word	0xffffffff


	//   ....[6]....
        /*005c*/ 	.word	0xffffffff


	//   ....[7]....
        /*0060*/ 	.word	0xffffffff


	//   ....[8]....
        /*0064*/ 	.word	0xffffffff


	//   ....[9]....
        /*0068*/ 	.word	0xffffffff


	//   ....[10]....
        /*006c*/ 	.word	0xffffffff


	//   ....[11]....
        /*0070*/ 	.word	0xffffffff


	//   ....[12]....
        /*0074*/ 	.word	0xffffffff


	//   ....[13]....
        /*0078*/ 	.word	0xffffffff


	//   ....[14]....
        /*007c*/ 	.word	0xffffffff


	//   ....[15]....
        /*0080*/ 	.word	0xffffffff


	//   ....[16]....
        /*0084*/ 	.word	0xffffffff


	//   ....[17]....
        /*0088*/ 	.word	0xffffffff


	//   ....[18]....
        /*008c*/ 	.word	0xffffffff


	//   ....[19]....
        /*0090*/ 	.word	0xffffffff


	//   ....[20]....
        /*0094*/ 	.word	0xffffffff


	//   ....[21]....
        /*0098*/ 	.word	0xffffffff


	//   ....[22]....
        /*009c*/ 	.word	0xffffffff


	//   ....[23]....
        /*00a0*/ 	.word	0xffffffff


	//   ....[24]....
        /*00a4*/ 	.word	0xffffffff


	//   ....[25]....
        /*00a8*/ 	.word	0xffffffff


	//   ....[26]....
        /*00ac*/ 	.word	0xffffffff


	//   ....[27]....
        /*00b0*/ 	.word	0xffffffff


	//   ....[28]....
        /*00b4*/ 	.word	0xffffffff


	//   ....[29]....
        /*00b8*/ 	.word	0xffffffff


	//   ....[30]....
        /*00bc*/ 	.word	0xffffffff


	//   ....[31]....
        /*00c0*/ 	.word	0xffffffff


	//   ....[32]....
        /*00c4*/ 	.word	0xffffffff


	//   ....[33]....
        /*00c8*/ 	.word	0xffffffff


	//   ....[34]....
        /*00cc*/ 	.word	0xffffffff


	//   ....[35]....
        /*00d0*/ 	.word	0xffffffff


	//   ....[36]....
        /*00d4*/ 	.word	0xffffffff


	//   ....[37]....
        /*00d8*/ 	.word	0xffffffff


	//   ....[38]....
        /*00dc*/ 	.word	0xffffffff


	//   ....[39]....
        /*00e0*/ 	.word	0xffffffff


	//   ....[40]....
        /*00e4*/ 	.word	0xffffffff


	//   ....[41]....
        /*00e8*/ 	.word	0xffffffff


	//   ....[42]....
        /*00ec*/ 	.word	0xffffffff


	//   ....[43]....
        /*00f0*/ 	.word	0xffffffff


	//   ....[44]....
        /*00f4*/ 	.word	0xffffffff


	//   ....[45]....
        /*00f8*/ 	.word	0xffffffff


	//   ....[46]....
        /*00fc*/ 	.word	0xffffffff


	//   ....[47]....
        /*0100*/ 	.word	0xffffffff


	//   ....[48]....
        /*0104*/ 	.word	0xffffffff


	//   ....[49]....
        /*0108*/ 	.word	0xffffffff


	//   ....[50]....
        /*010c*/ 	.word	0xffffffff


	//   ....[51]....
        /*0110*/ 	.word	0xffffffff


	//   ....[52]....
        /*0114*/ 	.word	0xffffffff


	//   ....[53]....
        /*0118*/ 	.word	0xffffffff


	//   ....[54]....
        /*011c*/ 	.word	0xffffffff


	//   ....[55]....
        /*0120*/ 	.word	0xffffffff


	//   ....[56]....
        /*0124*/ 	.word	0xffffffff


	//   ....[57]....
        /*0128*/ 	.word	0xffffffff


	//   ....[58]....
        /*012c*/ 	.word	0xffffffff


	//   ....[59]....
        /*0130*/ 	.word	0xffffffff


	//   ....[60]....
        /*0134*/ 	.word	0xffffffff


	//   ....[61]....
        /*0138*/ 	.word	0xffffffff


	//   ....[62]....
        /*013c*/ 	.word	0xffffffff


	//   ....[63]....
        /*0140*/ 	.word	0xffffffff


	//   ....[64]....
        /*0144*/ 	.word	0xffffffff


	//   ....[65]....
        /*0148*/ 	.word	0xffffffff


	//   ....[66]....
        /*014c*/ 	.word	0xffffffff


	//   ....[67]....
        /*0150*/ 	.word	0xffffffff


	//   ....[68]....
        /*0154*/ 	.word	0xffffffff


	//   ....[69]....
        /*0158*/ 	.word	0xffffffff


	//   ....[70]....
        /*015c*/ 	.word	0xffffffff


	//   ....[71]....
        /*0160*/ 	.word	0xffffffff


	//   ....[72]....
        /*0164*/ 	.word	0xffffffff


	//   ....[73]....
        /*0168*/ 	.word	0xffffffff


	//   ....[74]....
        /*016c*/ 	.word	0xffffffff


	//   ....[75]....
        /*0170*/ 	.word	0xffffffff


	//   ....[76]....
        /*0174*/ 	.word	0xffffffff


	//   ....[77]....
        /*0178*/ 	.word	0xffffffff


	//   ....[78]....
        /*017c*/ 	.word	0xffffffff


	//   ....[79]....
        /*0180*/ 	.word	0xffffffff


	//   ....[80]....
        /*0184*/ 	.word	0xffffffff


	//   ....[81]....
        /*0188*/ 	.word	0xffffffff


	//   ....[82]....
        /*018c*/ 	.word	0xffffffff


	//   ....[83]....
        /*0190*/ 	.word	0xffffffff


	//   ....[84]....
        /*0194*/ 	.word	0xffffffff


	//   ....[85]....
        /*0198*/ 	.word	0xffffffff


	//   ....[86]....
        /*019c*/ 	.word	0xffffffff


	//   ....[87]....
        /*01a0*/ 	.word	0xffffffff


	//   ....[88]....
        /*01a4*/ 	.word	0xffffffff


	//   ....[89]....
        /*01a8*/ 	.word	0xffffffff


	//   ....[90]....
        /*01ac*/ 	.word	0xffffffff


	//   ....[91]....
        /*01b0*/ 	.word	0xffffffff


	//   ....[92]....
        /*01b4*/ 	.word	0xffffffff


	//   ....[93]....
        /*01b8*/ 	.word	0xffffffff


	//   ....[94]....
        /*01bc*/ 	.word	0xffffffff


	//   ....[95]....
        /*01c0*/ 	.word	0xffffffff


	//   ....[96]....
        /*01c4*/ 	.word	0xffffffff


	//   ....[97]....
        /*01c8*/ 	.word	0xffffffff


	//   ....[98]....
        /*01cc*/ 	.word	0xffffffff


	//   ....[99]....
        /*01d0*/ 	.word	0xffffffff


	//   ....[100]....
        /*01d4*/ 	.word	0xffffffff


	//   ....[101]....
        /*01d8*/ 	.word	0xffffffff


	//   ....[102]....
        /*01dc*/ 	.word	0xffffffff


	//   ....[103]....
        /*01e0*/ 	.word	0xffffffff


	//   ....[104]....
        /*01e4*/ 	.word	0xffffffff


	//   ....[105]....
        /*01e8*/ 	.word	0xffffffff


	//   ....[106]....
        /*01ec*/ 	.word	0xffffffff


	//   ....[107]....
        /*01f0*/ 	.word	0xffffffff


	//   ....[108]....
        /*01f4*/ 	.word	0xffffffff


	//   ....[109]....
        /*01f8*/ 	.word	0xffffffff


	//   ....[110]....
        /*01fc*/ 	.word	0xffffffff


	//   ....[111]....
        /*0200*/ 	.word	0xffffffff


	//   ....[112]....
        /*0204*/ 	.word	0xffffffff


	//   ....[113]....
        /*0208*/ 	.word	0xffffffff


	//   ....[114]....
        /*020c*/ 	.word	0xffffffff


	//   ....[115]....
        /*0210*/ 	.word	0xffffffff


	//   ....[116]....
        /*0214*/ 	.word	0xffffffff


	//   ....[117]....
        /*0218*/ 	.word	0x0500000f


	//   ....[118]....
        /*021c*/ 	.word	0x0500000f


	//   ....[119]....
        /*0220*/ 	.word	0x0500000f


	//   ....[120]....
        /*0224*/ 	.word	0x0500000f


	//   ....[121]....
        /*0228*/ 	.word	0x0500000f


	//   ....[122]....
        /*022c*/ 	.word	0x0500000f


	//   ....[123]....
        /*0230*/ 	.word	0x0500000f


	//   ....[124]....
        /*0234*/ 	.word	0x0500000f


	//   ....[125]....
        /*0238*/ 	.word	0x0500000f


	//   ....[126]....
        /*023c*/ 	.word	0x0500000f


	//   ....[127]....
        /*0240*/ 	.word	0x0500000f


	//   ....[128]....
        /*0244*/ 	.word	0x0500000f


	//   ....[129]....
        /*0248*/ 	.word	0x0500000f


	//   ....[130]....
        /*024c*/ 	.word	0x0500000f


	//   ....[131]....
        /*0250*/ 	.word	0x0500000f


	//   ....[132]....
        /*0254*/ 	.word	0x0500000f


	//   ....[133]....
        /*0258*/ 	.word	0x0500000f


	//   ....[134]....
        /*025c*/ 	.word	0x0500000f


	//   ....[135]....
        /*0260*/ 	.word	0x0500000f


	//   ....[136]....
        /*0264*/ 	.word	0x0500000f


	//   ....[137]....
        /*0268*/ 	.word	0x0500000f


	//   ....[138]....
        /*026c*/ 	.word	0x0500000f


	//   ....[139]....
        /*0270*/ 	.word	0x0500000f


	//   ....[140]....
        /*0274*/ 	.word	0x0500000f


	//   ....[141]....
        /*0278*/ 	.word	0x0500000f


	//   ....[142]....
        /*027c*/ 	.word	0x0500000f


	//   ....[143]....
        /*0280*/ 	.word	0x0500000f


	//   ....[144]....
        /*0284*/ 	.word	0x0500000f


	//   ....[145]....
        /*0288*/ 	.word	0x0500000f


	//   ....[146]....
        /*028c*/ 	.word	0x0500000f


	//   ....[147]....
        /*0290*/ 	.word	0x0500000f


	//   ....[148]....
        /*0294*/ 	.word	0x0500000f


	//   ....[149]....
        /*0298*/ 	.word	0x0500000f


	//   ....[150]....
        /*029c*/ 	.word	0x0500000f


	//   ....[151]....
        /*02a0*/ 	.word	0x0500000f


	//   ....[152]....
        /*02a4*/ 	.word	0x0500000f


	//   ....[153]....
        /*02a8*/ 	.word	0x0500000f


	//   ....[154]....
        /*02ac*/ 	.word	0x0500000f


	//   ....[155]....
        /*02b0*/ 	.word	0x0500000f


	//   ....[156]....
        /*02b4*/ 	.word	0x0500000f


	//   ....[157]....
        /*02b8*/ 	.word	0x0500000f


	//   ....[158]....
        /*02bc*/ 	.word	0x0500000f


	//   ....[159]....
        /*02c0*/ 	.word	0x0500000f


	//   ....[160]....
        /*02c4*/ 	.word	0x0500000f


	//   ....[161]....
        /*02c8*/ 	.word	0x0500000f


	//   ....[162]....
        /*02cc*/ 	.word	0x0500000f


	//   ....[163]....
        /*02d0*/ 	.word	0x0500000f


	//   ....[164]....
        /*02d4*/ 	.word	0x0500000f


	//   ....[165]....
        /*02d8*/ 	.word	0x0500000f


	//   ....[166]....
        /*02dc*/ 	.word	0x0500000f


	//   ....[167]....
        /*02e0*/ 	.word	0x0500000f


	//   ....[168]....
        /*02e4*/ 	.word	0x0500000f


	//   ....[169]....
        /*02e8*/ 	.word	0x0500000f


	//   ....[170]....
        /*02ec*/ 	.word	0x0500000f


	//   ....[171]....
        /*02f0*/ 	.word	0x0500000f


	//   ....[172]....
        /*02f4*/ 	.word	0x0500000f


	//   ....[173]....
        /*02f8*/ 	.word	0x0500000f


	//   ....[174]....
        /*02fc*/ 	.word	0x0500000f


	//   ....[175]....
        /*0300*/ 	.word	0x0500000f


	//   ....[176]....
        /*0304*/ 	.word	0x0500000f


	//   ....[177]....
        /*0308*/ 	.word	0x0500000f


	//   ....[178]....
        /*030c*/ 	.word	0x0500000f


	//   ....[179]....
        /*0310*/ 	.word	0x0500000f


	//   ....[180]....
        /*0314*/ 	.word	0x0500000f


	//   ....[181]....
        /*0318*/ 	.word	0x0500000f


	//   ....[182]....
        /*031c*/ 	.word	0x0500000f


	//   ....[183]....
        /*0320*/ 	.word	0x0500000f


	//   ....[184]....
        /*0324*/ 	.word	0x0500000f


	//   ....[185]....
        /*0328*/ 	.word	0x0500000f


	//   ....[186]....
        /*032c*/ 	.word	0x0500000f


	//   ....[187]....
        /*0330*/ 	.word	0x0500000f


	//   ....[188]....
        /*0334*/ 	.word	0x0500000f


	//   ....[189]....
        /*0338*/ 	.word	0x0500000f


	//   ....[190]....
        /*033c*/ 	.word	0x0500000f


	//   ....[191]....
        /*0340*/ 	.word	0x0500000f


	//   ....[192]....
        /*0344*/ 	.word	0x0500000f


	//   ....[193]....
        /*0348*/ 	.word	0x0500000f


	//   ....[194]....
        /*034c*/ 	.word	0x0500000f


	//   ....[195]....
        /*0350*/ 	.word	0x0500000f


	//   ....[196]....
        /*0354*/ 	.word	0x0500000f


	//   ....[197]....
        /*0358*/ 	.word	0x0500000f


	//   ....[198]....
        /*035c*/ 	.word	0x0500000f


	//----- nvinfo : EIATTR_COOP_GROUP_INSTR_OFFSETS
	.align		4
.L_1021:
        /*0360*/ 	.byte	0x04, 0x28
        /*0362*/ 	.short	(.L_1023 - .L_1022)


	//   ....[0]....
.L_1022:
        /*0364*/ 	.word	0x00000070


	//   ....[1]....
        /*0368*/ 	.word	0x00000080


	//   ....[2]....
        /*036c*/ 	.word	0x000002c0


	//   ....[3]....
        /*0370*/ 	.word	0x00000420


	//   ....[4]....
        /*0374*/ 	.word	0x00000540


	//   ....[5]....
        /*0378*/ 	.word	0x000006a0


	//   ....[6]....
        /*037c*/ 	.word	0x00001170


	//   ....[7]....
        /*0380*/ 	.word	0x00001c70


	//   ....[8]....
        /*0384*/ 	.word	0x00001fe0


	//   ....[9]....
        /*0388*/ 	.word	0x00002950


	//   ....[10]....
        /*038c*/ 	.word	0x000029d0


	//   ....[11]....
        /*0390*/ 	.word	0x000034a0


	//   ....[12]....
        /*0394*/ 	.word	0x00003520


	//   ....[13]....
        /*0398*/ 	.word	0x00004be0


	//   ....[14]....
        /*039c*/ 	.word	0x00005280


	//   ....[15]....
        /*03a0*/ 	.word	0x000057e0


	//   ....[16]....
        /*03a4*/ 	.word	0x000058e0


	//   ....[17]....
        /*03a8*/ 	.word	0x00006220


	//   ....[18]....
        /*03ac*/ 	.word	0x00006270


	//   ....[19]....
        /*03b0*/ 	.word	0x00008850


	//   ....[20]....
        /*03b4*/ 	.word	0x00008880


	//   ....[21]....
        /*03b8*/ 	.word	0x000088a0


	//   ....[22]....
        /*03bc*/ 	.word	0x000088c0


	//   ....[23]....
        /*03c0*/ 	.word	0x00009d50


	//   ....[24]....
        /*03c4*/ 	.word	0x00009d70


	//   ....[25]....
        /*03c8*/ 	.word	0x00009e50


	//   ....[26]....
        /*03cc*/ 	.word	0x00009e60


	//   ....[27]....
        /*03d0*/ 	.word	0x0000ae30


	//   ....[28]....
        /*03d4*/ 	.word	0x0000ae70


	//   ....[29]....
        /*03d8*/ 	.word	0x0000aeb0


	//   ....[30]....
        /*03dc*/ 	.word	0x0000aed0


	//   ....[31]....
        /*03e0*/ 	.word	0x0000af00


	//   ....[32]....
        /*03e4*/ 	.word	0x0000af10


	//   ....[33]....
        /*03e8*/ 	.word	0x0000b550


	//   ....[34]....
        /*03ec*/ 	.word	0x0000b560


	//   ....[35]....
        /*03f0*/ 	.word	0x0000bf90


	//   ....[36]....
        /*03f4*/ 	.word	0x0000d170


	//   ....[37]....
        /*03f8*/ 	.word	0x0000d1a0


	//   ....[38]....
        /*03fc*/ 	.word	0x0000d1b0


	//   ....[39]....
        /*0400*/ 	.word	0x0000d1c0


	//   ....[40]....
        /*0404*/ 	.word	0x0000d1d0


	//   ....[41]....
        /*0408*/ 	.word	0x0000d1e0


	//   ....[42]....
        /*040c*/ 	.word	0x0000d1f0


	//   ....[43]....
        /*0410*/ 	.word	0x0000d210


	//   ....[44]....
        /*0414*/ 	.word	0x0000d280


	//   ....[45]....
        /*0418*/ 	.word	0x0000d2b0


	//   ....[46]....
        /*041c*/ 	.word	0x0000d370


	//   ....[47]....
        /*0420*/ 	.word	0x0000d3a0


	//   ....[48]....
        /*0424*/ 	.word	0x0000d3e0


	//   ....[49]....
        /*0428*/ 	.word	0x0000d3f0


	//   ....[50]....
        /*042c*/ 	.word	0x0000d430


	//   ....[51]....
        /*0430*/ 	.word	0x0000d460


	//   ....[52]....
        /*0434*/ 	.word	0x0000daf0


	//   ....[53]....
        /*0438*/ 	.word	0x0000db20


	//   ....[54]....
        /*043c*/ 	.word	0x0000db50


	//   ....[55]....
        /*0440*/ 	.word	0x0000db80


	//   ....[56]....
        /*0444*/ 	.word	0x0000dba0


	//   ....[57]....
        /*0448*/ 	.word	0x0000dc20


	//   ....[58]....
        /*044c*/ 	.word	0x0000dc50


	//   ....[59]....
        /*0450*/ 	.word	0x0000dc60


	//   ....[60]....
        /*0454*/ 	.word	0x0000dd40


	//   ....[61]....
        /*0458*/ 	.word	0x0000dd60


	//   ....[62]....
        /*045c*/ 	.word	0x0000dd70


	//   ....[63]....
        /*0460*/ 	.word	0x0000ddc0


	//   ....[64]....
        /*0464*/ 	.word	0x0000de60


	//   ....[65]....
        /*0468*/ 	.word	0x0000de80


	//   ....[66]....
        /*046c*/ 	.word	0x0000de90


	//   ....[67]....
        /*0470*/ 	.word	0x0000ded0


	//   ....[68]....
        /*0474*/ 	.word	0x0000e5e0


	//   ....[69]....
        /*0478*/ 	.word	0x0000e610


	//   ....[70]....
        /*047c*/ 	.word	0x0000e620


	//   ....[71]....
        /*0480*/ 	.word	0x0000e630


	//   ....[72]....
        /*0484*/ 	.word	0x0000e660


	//   ....[73]....
        /*0488*/ 	.word	0x0000e6a0


	//   ....[74]....
        /*048c*/ 	.word	0x0000e6b0


	//   ....[75]....
        /*0490*/ 	.word	0x0000e6d0


	//   ....[76]....
        /*0494*/ 	.word	0x0000e730


	//   ....[77]....
        /*0498*/ 	.word	0x0000e740


	//   ....[78]....
        /*049c*/ 	.word	0x0000e760


	//   ....[79]....
        /*04a0*/ 	.word	0x0000e7c0


	//   ....[80]....
        /*04a4*/ 	.word	0x0000e7e0


	//   ....[81]....
        /*04a8*/ 	.word	0x0000e7f0


	//   ....[82]....
        /*04ac*/ 	.word	0x0000e820


	//   ....[83]....
        /*04b0*/ 	.word	0x0000e830


	//   ....[84]....
        /*04b4*/ 	.word	0x0000eab0


	//   ....[85]....
        /*04b8*/ 	.word	0x0000ead0


	//   ....[86]....
        /*04bc*/ 	.word	0x0000eae0


	//   ....[87]....
        /*04c0*/ 	.word	0x0000eb00


	//   ....[88]....
        /*04c4*/ 	.word	0x0000eb70


	//   ....[89]....
        /*04c8*/ 	.word	0x0000eba0


	//   ....[90]....
        /*04cc*/ 	.word	0x0000ebf0


	//   ....[91]....
        /*04d0*/ 	.word	0x0000ec20


	//   ....[92]....
        /*04d4*/ 	.word	0x0000ec70


	//   ....[93]....
        /*04d8*/ 	.word	0x0000eca0


	//   ....[94]....
        /*04dc*/ 	.word	0x0000ecf0


	//   ....[95]....
        /*04e0*/ 	.word	0x0000ed20


	//   ....[96]....
        /*04e4*/ 	.word	0x0000ed70


	//   ....[97]....
        /*04e8*/ 	.word	0x0000eda0


	//   ....[98]....
        /*04ec*/ 	.word	0x0000edf0


	//   ....[99]....
        /*04f0*/ 	.word	0x0000ee20


	//   ....[100]....
        /*04f4*/ 	.word	0x0000f280


	//   ....[101]....
        /*04f8*/ 	.word	0x0000f2b0


	//   ....[102]....
        /*04fc*/ 	.word	0x0000f2e0


	//   ....[103]....
        /*0500*/ 	.word	0x0000f310


	//   ....[104]....
        /*0504*/ 	.word	0x0000f340


	//   ....[105]....
        /*0508*/ 	.word	0x0000f350


	//   ....[106]....
        /*050c*/ 	.word	0x0000f370


	//   ....[107]....
        /*0510*/ 	.word	0x0000f390


	//   ....[108]....
        /*0514*/ 	.word	0x0000f3b0


	//   ....[109]....
        /*0518*/ 	.word	0x0000f3d0


	//   ....[110]....
        /*051c*/ 	.word	0x0000f450


	//   ....[111]....
        /*0520*/ 	.word	0x0000f470


	//   ....[112]....
        /*0524*/ 	.word	0x0000f4a0


	//   ....[113]....
        /*0528*/ 	.word	0x0000f4c0


	//   ....[114]....
        /*052c*/ 	.word	0x0000f670


	//   ....[115]....
        /*0530*/ 	.word	0x0000f680


	//   ....[116]....
        /*0534*/ 	.word	0x0000f8e0


	//   ....[117]....
        /*0538*/ 	.word	0x0000fe40


	//   ....[118]....
        /*053c*/ 	.word	0x0000ff30


	//   ....[119]....
        /*0540*/ 	.word	0x0000ffd0


	//   ....[120]....
        /*0544*/ 	.word	0x00010030


	//   ....[121]....
        /*0548*/ 	.word	0x00010100


	//   ....[122]....
        /*054c*/ 	.word	0x00010170


	//   ....[123]....
        /*0550*/ 	.word	0x00010230


	//   ....[124]....
        /*0554*/ 	.word	0x000102a0


	//   ....[125]....
        /*0558*/ 	.word	0x00010380


	//   ....[126]....
        /*055c*/ 	.word	0x00010400


	//   ....[127]....
        /*0560*/ 	.word	0x000104d0


	//   ....[128]....
        /*0564*/ 	.word	0x00010550


	//   ....[129]....
        /*0568*/ 	.word	0x00010610


	//   ....[130]....
        /*056c*/ 	.word	0x00010680


	//   ....[131]....
        /*0570*/ 	.word	0x00010760


	//   ....[132]....
        /*0574*/ 	.word	0x000107e0


	//   ....[133]....
        /*0578*/ 	.word	0x000108a0


	//   ....[134]....
        /*057c*/ 	.word	0x00010940


	//   ....[135]....
        /*0580*/ 	.word	0x000109a0


	//   ....[136]....
        /*0584*/ 	.word	0x00010a40


	//   ....[137]....
        /*0588*/ 	.word	0x00010b10


	//   ....[138]....
        /*058c*/ 	.word	0x00010b80


	//   ....[139]....
        /*0590*/ 	.word	0x00010c60


	//   ....[140]....
        /*0594*/ 	.word	0x00010cd0


	//   ....[141]....
        /*0598*/ 	.word	0x00010d90


	//   ....[142]....
        /*059c*/ 	.word	0x00010e10


	//   ....[143]....
        /*05a0*/ 	.word	0x00010f00


	//   ....[144]....
        /*05a4*/ 	.word	0x00010f60


	//   ....[145]....
        /*05a8*/ 	.word	0x00011020


	//   ....[146]....
        /*05ac*/ 	.word	0x000110a0


	//   ....[147]....
        /*05b0*/ 	.word	0x00011170


	//   ....[148]....
        /*05b4*/ 	.word	0x000111e0


	//   ....[149]....
        /*05b8*/ 	.word	0x00011290


	//   ....[150]....
        /*05bc*/ 	.word	0x000113d0


	//   ....[151]....
        /*05c0*/ 	.word	0x00011480


	//   ....[152]....
        /*05c4*/ 	.word	0x00011550


	//   ....[153]....
        /*05c8*/ 	.word	0x000115a0


	//   ....[154]....
        /*05cc*/ 	.word	0x00011680


	//   ....[155]....
        /*05d0*/ 	.word	0x000116d0


	//   ....[156]....
        /*05d4*/ 	.word	0x000117a0


	//   ....[157]....
        /*05d8*/ 	.word	0x000117f0


	//   ....[158]....
        /*05dc*/ 	.word	0x000118d0


	//   ....[159]....
        /*05e0*/ 	.word	0x00011920


	//   ....[160]....
        /*05e4*/ 	.word	0x00011a00


	//   ....[161]....
        /*05e8*/ 	.word	0x00011a50


	//   ....[162]....
        /*05ec*/ 	.word	0x00011b20


	//   ....[163]....
        /*05f0*/ 	.word	0x00011b70


	//   ....[164]....
        /*05f4*/ 	.word	0x00011c50


	//   ....[165]....
        /*05f8*/ 	.word	0x00011ca0


	//   ....[166]....
        /*05fc*/ 	.word	0x00011d90


	//   ....[167]....
        /*0600*/ 	.word	0x00011e30


	//   ....[168]....
        /*0604*/ 	.word	0x00011e90


	//   ....[169]....
        /*0608*/ 	.word	0x00011f50


	//   ....[170]....
        /*060c*/ 	.word	0x00011ff0


	//   ....[171]....
        /*0610*/ 	.word	0x000120b0


	//   ....[172]....
        /*0614*/ 	.word	0x00012150


	//   ....[173]....
        /*0618*/ 	.word	0x00012210


	//   ....[174]....
        /*061c*/ 	.word	0x000122b0


	//   ....[175]....
        /*0620*/ 	.word	0x00012370


	//   ....[176]....
        /*0624*/ 	.word	0x00012410


	//   ....[177]....
        /*0628*/ 	.word	0x000124d0


	//   ....[178]....
        /*062c*/ 	.word	0x00012570


	//   ....[179]....
        /*0630*/ 	.word	0x00012630


	//   ....[180]....
        /*0634*/ 	.word	0x000126d0


	//   ....[181]....
        /*0638*/ 	.word	0x00012790


	//   ....[182]....
        /*063c*/ 	.word	0x000128b0


	//   ....[183]....
        /*0640*/ 	.word	0x00012950


	//   ....[184]....
        /*0644*/ 	.word	0x00012a00


	//   ....[185]....
        /*0648*/ 	.word	0x00012ad0


	//   ....[186]....
        /*064c*/ 	.word	0x00012b40


	//   ....[187]....
        /*0650*/ 	.word	0x00012c10


	//   ....[188]....
        /*0654*/ 	.word	0x00012c80


	//   ....[189]....
        /*0658*/ 	.word	0x00012d60


	//   ....[190]....
        /*065c*/ 	.word	0x00012dd0


	//   ....[191]....
        /*0660*/ 	.word	0x00012eb0


	//   ....[192]....
        /*0664*/ 	.word	0x00012f30


	//   ....[193]....
        /*0668*/ 	.word	0x00013010


	//   ....[194]....
        /*066c*/ 	.word	0x00013080


	//   ....[195]....
        /*0670*/ 	.word	0x00013150


	//   ....[196]....
        /*0674*/ 	.word	0x000131c0


	//   ....[197]....
        /*0678*/ 	.word	0x00013280


	//   ....[198]....
        /*067c*/ 	.word	0x00013360


	//----- nvinfo : EIATTR_REG_RECONFIG
	.align		4
.L_1023:
        /*0680*/ 	.byte	0x01, 0x54
	.zero		2


	//----- nvinfo : EIATTR_SYSCALL_OFFSETS
	.align		4
        /*0684*/ 	.byte	0x04, 0x46
        /*0686*/ 	.short	(.L_1025 - .L_1024)


	//   ....[0]....
.L_1024:
        /*0688*/ 	.word	0x00001330


	//   ....[1]....
        /*068c*/ 	.word	0x0000c7b0


	//   ....[2]....
        /*0690*/ 	.word	0x0000c8f0


	//   ....[3]....
        /*0694*/ 	.word	0x0000c9e0


	//   ....[4]....
        /*0698*/ 	.word	0x0000d830


	//----- nvinfo : EIATTR_MBARRIER_INSTR_OFFSETS
	.align		4
.L_1025:
        /*069c*/ 	.byte	0x04, 0x39
        /*069e*/ 	.short	(.L_1027 - .L_1026)


	//   ....[0]....
.L_1026:
        /*06a0*/ 	.word	0x00000170
        /*06a4*/ 	.word	0x000000ff
        /*06a8*/ 	.word	0x00028800
        /*06ac*/ 	.short	0x0100
        /*06ae*/ 	.byte	0x08
	.zero		1


	//   ....[1]....
        /*06b0*/ 	.word	0x00000180
        /*06b4*/ 	.word	0x000000ff
        /*06b8*/ 	.word	0x00028820
        /*06bc*/ 	.short	0x0100
        /*06be*/ 	.byte	0x08
	.zero		1


	//   ....[2]....
        /*06c0*/ 	.word	0x00000270
        /*06c4*/ 	.word	0x000000ff
        /*06c8*/ 	.word	0x00028830
        /*06cc*/ 	.short	0x0100
        /*06ce*/ 	.byte	0x08
	.zero		1


	//   ....[3]....
        /*06d0*/ 	.word	0x00000280
        /*06d4*/ 	.word	0x000000ff
        /*06d8*/ 	.word	0x00028840
        /*06dc*/ 	.short	0x0100
        /*06de*/ 	.byte	0x08
	.zero		1


	//   ....[4]....
        /*06e0*/ 	.word	0x00000290
        /*06e4*/ 	.word	0x000000ff
        /*06e8*/ 	.word	0x00028838
        /*06ec*/ 	.short	0x0100
        /*06ee*/ 	.byte	0x08
	.zero		1


	//   ....[5]....
        /*06f0*/ 	.word	0x000002a0
        /*06f4*/ 	.word	0x000000ff
        /*06f8*/ 	.word	0x00028848
        /*06fc*/ 	.short	0x0100
        /*06fe*/ 	.byte	0x08
	.zero		1


	//   ....[6]....
        /*0700*/ 	.word	0x000003d0
        /*0704*/ 	.word	0x000000ff
        /*0708*/ 	.word	0x00028850
        /*070c*/ 	.short	0x0100
        /*070e*/ 	.byte	0x08
	.zero		1


	//   ....[7]....
        /*0710*/ 	.word	0x000003e0
        /*0714*/ 	.word	0x000000ff
        /*0718*/ 	.word	0x00028860
        /*071c*/ 	.short	0x0100
        /*071e*/ 	.byte	0x08
	.zero		1


	//   ....[8]....
        /*0720*/ 	.word	0x000003f0
        /*0724*/ 	.word	0x000000ff
        /*0728*/ 	.word	0x00028858
        /*072c*/ 	.short	0x0100
        /*072e*/ 	.byte	0x08
	.zero		1


	//   ....[9]....
        /*0730*/ 	.word	0x00000400
        /*0734*/ 	.word	0x000000ff
        /*0738*/ 	.word	0x00028868
        /*073c*/ 	.short	0x0100
        /*073e*/ 	.byte	0x08
	.zero		1


	//   ....[10]....
        /*0740*/ 	.word	0x000004f0
        /*0744*/ 	.word	0x000000ff
        /*0748*/ 	.word	0x00028870
        /*074c*/ 	.short	0x0100
        /*074e*/ 	.byte	0x06
	.zero		1


	//   ....[11]....
        /*0750*/ 	.word	0x00000500
        /*0754*/ 	.word	0x000000ff
        /*0758*/ 	.word	0x00028880
        /*075c*/ 	.short	0x0100
        /*075e*/ 	.byte	0x06
	.zero		1


	//   ....[12]....
        /*0760*/ 	.word	0x00000510
        /*0764*/ 	.word	0x000000ff
        /*0768*/ 	.word	0x00028878
        /*076c*/ 	.short	0x0100
        /*076e*/ 	.byte	0x06
	.zero		1


	//   ....[13]....
        /*0770*/ 	.word	0x00000520
        /*0774*/ 	.word	0x000000ff
        /*0778*/ 	.word	0x00028888
        /*077c*/ 	.short	0x0100
        /*077e*/ 	.byte	0x06
	.zero		1


	//   ....[14]....
        /*0780*/ 	.word	0x00000650
        /*0784*/ 	.word	0x000000ff
        /*0788*/ 	.word	0x00028890
        /*078c*/ 	.short	0x0100
        /*078e*/ 	.byte	0x08
	.zero		1


	//   ....[15]....
        /*0790*/ 	.word	0x00000660
        /*0794*/ 	.word	0x000000ff
        /*0798*/ 	.word	0x000288a0
        /*079c*/ 	.short	0x0100
        /*079e*/ 	.byte	0x08
	.zero		1


	//   ....[16]....
        /*07a0*/ 	.word	0x00000670
        /*07a4*/ 	.word	0x000000ff
        /*07a8*/ 	.word	0x00028898
        /*07ac*/ 	.short	0x0100
        /*07ae*/ 	.byte	0x08
	.zero		1


	//   ....[17]....
        /*07b0*/ 	.word	0x00000680
        /*07b4*/ 	.word	0x000000ff
        /*07b8*/ 	.word	0x000288a8
        /*07bc*/ 	.short	0x0100
        /*07be*/ 	.byte	0x08
	.zero		1


	//   ....[18]....
        /*07c0*/ 	.word	0x000007c0
        /*07c4*/ 	.word	0x000000ff
        /*07c8*/ 	.word	0x000288b0
        /*07cc*/ 	.short	0x0100
        /*07ce*/ 	.byte	0x08
	.zero		1


	//   ....[19]....
        /*07d0*/ 	.word	0x000007d0
        /*07d4*/ 	.word	0x000000ff
        /*07d8*/ 	.word	0x000288c0
        /*07dc*/ 	.short	0x0100
        /*07de*/ 	.byte	0x08
	.zero		1


	//   ....[20]....
        /*07e0*/ 	.word	0x000007e0
        /*07e4*/ 	.word	0x000000ff
        /*07e8*/ 	.word	0x000288b8
        /*07ec*/ 	.short	0x0100
        /*07ee*/ 	.byte	0x08
	.zero		1


	//   ....[21]....
        /*07f0*/ 	.word	0x000007f0
        /*07f4*/ 	.word	0x000000ff
        /*07f8*/ 	.word	0x000288c8
        /*07fc*/ 	.short	0x0100
        /*07fe*/ 	.byte	0x08
	.zero		1


	//   ....[22]....
        /*0800*/ 	.word	0x00001350
        /*0804*/ 	.word	0x000000ff
        /*0808*/ 	.word	0x00028800
        /*080c*/ 	.short	0x010a
        /*080e*/ 	.byte	0x29
	.zero		1


	//   ....[23]....
        /*0810*/ 	.word	0x000013c0
        /*0814*/ 	.word	0x000000ff
        /*0818*/ 	.word	0x00028830
        /*081c*/ 	.short	0x010a
        /*081e*/ 	.byte	0x29
	.zero		1


	//   ....[24]....
        /*0820*/ 	.word	0x00001420
        /*0824*/ 	.word	0x000000ff
        /*0828*/ 	.word	0x00028830
        /*082c*/ 	.short	0x010a
        /*082e*/ 	.byte	0x29
	.zero		1


	//   ....[25]....
        /*0830*/ 	.word	0x00002540
        /*0834*/ 	.word	0x000000ff
        /*0838*/ 	.word	0x00000000
        /*083c*/ 	.short	0x0101
        /*083e*/ 	.byte	0x06
	.zero		1


	//   ....[26]....
        /*0840*/ 	.word	0x000042f0
        /*0844*/ 	.word	0x000000ff
        /*0848*/ 	.word	0x00028830
        /*084c*/ 	.short	0x010a
        /*084e*/ 	.byte	0x04
	.zero		1


	//   ....[27]....
        /*0850*/ 	.word	0x00004330
        /*0854*/ 	.word	0x000000ff
        /*0858*/ 	.word	0x00028830
        /*085c*/ 	.short	0x010a
        /*085e*/ 	.byte	0x04
	.zero		1


	//   ....[28]....
        /*0860*/ 	.word	0x000046a0
        /*0864*/ 	.word	0x000000ff
        /*0868*/ 	.word	0x00028850
        /*086c*/ 	.short	0x010a
        /*086e*/ 	.byte	0x04
	.zero		1


	//   ....[29]....
        /*0870*/ 	.word	0x000046e0
        /*0874*/ 	.word	0x000000ff
        /*0878*/ 	.word	0x00028850
        /*087c*/ 	.short	0x010a
        /*087e*/ 	.byte	0x04
	.zero		1


	//   ....[30]....
        /*0880*/ 	.word	0x000052f0
        /*0884*/ 	.word	0x000000ff
        /*0888*/ 	.word	0x00000000
        /*088c*/ 	.short	0x0101
        /*088e*/ 	.byte	0x04
	.zero		1


	//   ....[31]....
        /*0890*/ 	.word	0x00006e30
        /*0894*/ 	.word	0x000000ff
        /*0898*/ 	.word	0x00000000
        /*089c*/ 	.short	0x0101
        /*089e*/ 	.byte	0x04
	.zero		1


	//   ....[32]....
        /*08a0*/ 	.word	0x00007540
        /*08a4*/ 	.word	0x000000ff
        /*08a8*/ 	.word	0x00028830
        /*08ac*/ 	.short	0x010a
        /*08ae*/ 	.byte	0x04
	.zero		1


	//   ....[33]....
        /*08b0*/ 	.word	0x00007580
        /*08b4*/ 	.word	0x000000ff
        /*08b8*/ 	.word	0x00028830
        /*08bc*/ 	.short	0x010a
        /*08be*/ 	.byte	0x04
	.zero		1


	//   ....[34]....
        /*08c0*/ 	.word	0x000078b0
        /*08c4*/ 	.word	0x000000ff
        /*08c8*/ 	.word	0x00028850
        /*08cc*/ 	.short	0x010a
        /*08ce*/ 	.byte	0x04
	.zero		1


	//   ....[35]....
        /*08d0*/ 	.word	0x000078f0
        /*08d4*/ 	.word	0x000000ff
        /*08d8*/ 	.word	0x00028850
        /*08dc*/ 	.short	0x010a
        /*08de*/ 	.byte	0x04
	.zero		1


	//   ....[36]....
        /*08e0*/ 	.word	0x000081b0
        /*08e4*/ 	.word	0x000000ff
        /*08e8*/ 	.word	0x00000000
        /*08ec*/ 	.short	0x0101
        /*08ee*/ 	.byte	0x04
	.zero		1


	//   ....[37]....
        /*08f0*/ 	.word	0x000096c0
        /*08f4*/ 	.word	0x000000ff
        /*08f8*/ 	.word	0x00000000
        /*08fc*/ 	.short	0x0101
        /*08fe*/ 	.byte	0x04
	.zero		1


	//   ....[38]....
        /*0900*/ 	.word	0x00009cc0
        /*0904*/ 	.word	0x000000ff
        /*0908*/ 	.word	0x00028850
        /*090c*/ 	.short	0x010a
        /*090e*/ 	.byte	0x05
	.zero		1


	//   ....[39]....
        /*0910*/ 	.word	0x00009d00
        /*0914*/ 	.word	0x000000ff
        /*0918*/ 	.word	0x00028850
        /*091c*/ 	.short	0x010a
        /*091e*/ 	.byte	0x05
	.zero		1


	//   ....[40]....
        /*0920*/ 	.word	0x0000a2d0
        /*0924*/ 	.word	0x000000ff
        /*0928*/ 	.word	0x00000000
        /*092c*/ 	.short	0x0101
        /*092e*/ 	.byte	0x04
	.zero		1


	//   ....[41]....
        /*0930*/ 	.word	0x0000aef0
        /*0934*/ 	.word	0x000000ff
        /*0938*/ 	.word	0x00000000
        /*093c*/ 	.short	0x0101
        /*093e*/ 	.byte	0x04
	.zero		1


	//   ....[42]....
        /*0940*/ 	.word	0x0000cec0
        /*0944*/ 	.word	0x000000ff
        /*0948*/ 	.word	0x00028840
        /*094c*/ 	.short	0x010a
        /*094e*/ 	.byte	0x2f
	.zero		1


	//   ....[43]....
        /*0950*/ 	.word	0x0000d5f0
        /*0954*/ 	.word	0x000000ff
        /*0958*/ 	.word	0x00028830
        /*095c*/ 	.short	0x0107
        /*095e*/ 	.byte	0x2f
	.zero		1


	//   ....[44]....
        /*0960*/ 	.word	0x0000d660
        /*0964*/ 	.word	0x000000ff
        /*0968*/ 	.word	0x00028830
        /*096c*/ 	.short	0x0101
        /*096e*/ 	.byte	0x2f
	.zero		1


	//   ....[45]....
        /*0970*/ 	.word	0x0000e020
        /*0974*/ 	.word	0x000000ff
        /*0978*/ 	.word	0x00028800
        /*097c*/ 	.short	0x0107
        /*097e*/ 	.byte	0x2f
	.zero		1


	//   ....[46]....
        /*0980*/ 	.word	0x0000e060
        /*0984*/ 	.word	0x000000ff
        /*0988*/ 	.word	0x00028800
        /*098c*/ 	.short	0x0101
        /*098e*/ 	.byte	0x2f
	.zero		1


	//   ....[47]....
        /*0990*/ 	.word	0x0000e090
        /*0994*/ 	.word	0x000000ff
        /*0998*/ 	.word	0x00028820
        /*099c*/ 	.short	0x010a
        /*099e*/ 	.byte	0x2f
	.zero		1


	//   ....[48]....
        /*09a0*/ 	.word	0x0000e3e0
        /*09a4*/ 	.word	0x00000022
        /*09a8*/ 	.word	0x00028840
        /*09ac*/ 	.short	0x010a
        /*09ae*/ 	.byte	0x3f
	.zero		1


	//   ....[49]....
        /*09b0*/ 	.word	0x0000e940
        /*09b4*/ 	.word	0x00000022
        /*09b8*/ 	.word	0x00028830
        /*09bc*/ 	.short	0x0107
        /*09be*/ 	.byte	0x3f
	.zero		1


	//   ....[50]....
        /*09c0*/ 	.word	0x0000e9f0
        /*09c4*/ 	.word	0x00000022
        /*09c8*/ 	.word	0x00028830
        /*09cc*/ 	.short	0x0101
        /*09ce*/ 	.byte	0x3f
	.zero		1


	//   ....[51]....
        /*09d0*/ 	.word	0x0000ea50
        /*09d4*/ 	.word	0x00000000
        /*09d8*/ 	.word	0x00028860
        /*09dc*/ 	.short	0x010a
        /*09de*/ 	.byte	0x3f
	.zero		1


	//   ....[52]....
        /*09e0*/ 	.word	0x0000efa0
        /*09e4*/ 	.word	0x00000000
        /*09e8*/ 	.word	0x00028850
        /*09ec*/ 	.short	0x0107
        /*09ee*/ 	.byte	0x3f
	.zero		1


	//   ....[53]....
        /*09f0*/ 	.word	0x0000f090
        /*09f4*/ 	.word	0x00000000
        /*09f8*/ 	.word	0x00028850
        /*09fc*/ 	.short	0x0101
        /*09fe*/ 	.byte	0x3f
	.zero		1


	//   ....[54]....
        /*0a00*/ 	.word	0x0000f220
        /*0a04*/ 	.word	0x00000000
        /*0a08*/ 	.word	0x00028860
        /*0a0c*/ 	.short	0x010a
        /*0a0e*/ 	.byte	0x3f
	.zero		1


	//   ....[55]....
        /*0a10*/ 	.word	0x0000f750
        /*0a14*/ 	.word	0x00000000
        /*0a18*/ 	.word	0x00028850
        /*0a1c*/ 	.short	0x0107
        /*0a1e*/ 	.byte	0x3f
	.zero		1


	//   ....[56]....
        /*0a20*/ 	.word	0x0000f800
        /*0a24*/ 	.word	0x00000000
        /*0a28*/ 	.word	0x00028850
        /*0a2c*/ 	.short	0x0101
        /*0a2e*/ 	.byte	0x3f
	.zero		1


	//   ....[57]....
        /*0a30*/ 	.word	0x0000f8a0
        /*0a34*/ 	.word	0x00000007
        /*0a38*/ 	.word	0x00028820
        /*0a3c*/ 	.short	0x010a
        /*0a3e*/ 	.byte	0x3f
	.zero		1


	//   ....[58]....
        /*0a40*/ 	.word	0x0000f9d0
        /*0a44*/ 	.word	0x00000005
        /*0a48*/ 	.word	0x00028840
        /*0a4c*/ 	.short	0x010a
        /*0a4e*/ 	.byte	0x3f
	.zero		1


	//   ....[59]....
        /*0a50*/ 	.word	0x0000fa70
        /*0a54*/ 	.word	0x00000007
        /*0a58*/ 	.word	0x00028840
        /*0a5c*/ 	.short	0x010a
        /*0a5e*/ 	.byte	0x3f
	.zero		1


	//   ....[60]....
        /*0a60*/ 	.word	0x0000fab0
        /*0a64*/ 	.word	0x00000005
        /*0a68*/ 	.word	0x00028860
        /*0a6c*/ 	.short	0x010a
        /*0a6e*/ 	.byte	0x3f
	.zero		1


	//   ....[61]....
        /*0a70*/ 	.word	0x0000faf0
        /*0a74*/ 	.word	0x00000007
        /*0a78*/ 	.word	0x00028860
        /*0a7c*/ 	.short	0x010a
        /*0a7e*/ 	.byte	0x3f
	.zero		1


	//   ....[62]....
        /*0a80*/ 	.word	0x0000fb60
        /*0a84*/ 	.word	0x00000003
        /*0a88*/ 	.word	0x00028800
        /*0a8c*/ 	.short	0x010a
        /*0a8e*/ 	.byte	0x3f
	.zero		1


	//   ....[63]....
        /*0a90*/ 	.word	0x0000fbc0
        /*0a94*/ 	.word	0x00000003
        /*0a98*/ 	.word	0x00028830
        /*0a9c*/ 	.short	0x010a
        /*0a9e*/ 	.byte	0x3f
	.zero		1


	//   ....[64]....
        /*0aa0*/ 	.word	0x0000fc20
        /*0aa4*/ 	.word	0x0000000b
        /*0aa8*/ 	.word	0x00028830
        /*0aac*/ 	.short	0x010a
        /*0aae*/ 	.byte	0x3f
	.zero		1


	//   ....[65]....
        /*0ab0*/ 	.word	0x0000fc80
        /*0ab4*/ 	.word	0x0000000b
        /*0ab8*/ 	.word	0x00028850
        /*0abc*/ 	.short	0x010a
        /*0abe*/ 	.byte	0x3f
	.zero		1


	//   ....[66]....
        /*0ac0*/ 	.word	0x0000fce0
        /*0ac4*/ 	.word	0x0000000a
        /*0ac8*/ 	.word	0x00028830
        /*0acc*/ 	.short	0x010a
        /*0ace*/ 	.byte	0x3f
	.zero		1


	//   ....[67]....
        /*0ad0*/ 	.word	0x0000fd40
        /*0ad4*/ 	.word	0x0000000a
        /*0ad8*/ 	.word	0x00028850
        /*0adc*/ 	.short	0x010a
        /*0ade*/ 	.byte	0x3f
	.zero		1


	//   ....[68]....
        /*0ae0*/ 	.word	0x0000fda0
        /*0ae4*/ 	.word	0x00000005
        /*0ae8*/ 	.word	0x00028850
        /*0aec*/ 	.short	0x010a
        /*0aee*/ 	.byte	0x3f
	.zero		1


	//   ....[69]....
        /*0af0*/ 	.word	0x0000fe80
        /*0af4*/ 	.word	0x0000000a
        /*0af8*/ 	.word	0x00028840
        /*0afc*/ 	.short	0x010a
        /*0afe*/ 	.byte	0x3f
	.zero		1


	//   ....[70]....
        /*0b00*/ 	.word	0x000112d0
        /*0b04*/ 	.word	0x00000003
        /*0b08*/ 	.word	0x00028820
        /*0b0c*/ 	.short	0x010a
        /*0b0e*/ 	.byte	0x3f
	.zero		1


	//   ....[71]....
        /*0b10*/ 	.word	0x00011320
        /*0b14*/ 	.word	0x00000022
        /*0b18*/ 	.word	0x00028840
        /*0b1c*/ 	.short	0x010a
        /*0b1e*/ 	.byte	0x3f
	.zero		1


	//   ....[72]....
        /*0b20*/ 	.word	0x00011ce0
        /*0b24*/ 	.word	0x00000000
        /*0b28*/ 	.word	0x00028860
        /*0b2c*/ 	.short	0x010a
        /*0b2e*/ 	.byte	0x3f
	.zero		1


	//   ....[73]....
        /*0b30*/ 	.word	0x00012800
        /*0b34*/ 	.word	0x00000000
        /*0b38*/ 	.word	0x00028860
        /*0b3c*/ 	.short	0x010a
        /*0b3e*/ 	.byte	0x3f
	.zero		1


	//   ....[74]....
        /*0b40*/ 	.word	0x000132b0
        /*0b44*/ 	.word	0x00000007
        /*0b48*/ 	.word	0x00028820
        /*0b4c*/ 	.short	0x010a
        /*0b4e*/ 	.byte	0x3f
	.zero		1


	//   ....[75]....
        /*0b50*/ 	.word	0x00013420
        /*0b54*/ 	.word	0x00000005
        /*0b58*/ 	.word	0x00028840
        /*0b5c*/ 	.short	0x010a
        /*0b5e*/ 	.byte	0x3f
	.zero		1


	//   ....[76]....
        /*0b60*/ 	.word	0x00013470
        /*0b64*/ 	.word	0x00000007
        /*0b68*/ 	.word	0x00028840
        /*0b6c*/ 	.short	0x010a
        /*0b6e*/ 	.byte	0x3f
	.zero		1


	//   ....[77]....
        /*0b70*/ 	.word	0x000134c0
        /*0b74*/ 	.word	0x00000005
        /*0b78*/ 	.word	0x00028860
        /*0b7c*/ 	.short	0x010a
        /*0b7e*/ 	.byte	0x3f
	.zero		1


	//----- nvinfo : EIATTR_NUM_MBARRIERS
	.align		4
.L_1027:
        /*0b80*/ 	.byte	0x03, 0x38
        /*0b82*/ 	.short	0x0016


	//----- nvinfo : EIATTR_EXIT_INSTR_OFFSETS
	.align		4
        /*0b84*/ 	.byte	0x04, 0x1c
        /*0b86*/ 	.short	(.L_1029 - .L_1028)


	//   ....[0]....
.L_1028:
        /*0b88*/ 	.word	0x0000fb40


	//----- nvinfo : EIATTR_MAX_THREADS
	.align		4
.L_1029:
        /*0b8c*/ 	.byte	0x04, 0x05
        /*0b8e*/ 	.short	(.L_1031 - .L_1030)
.L_1030:
        /*0b90*/ 	.word	0x00000180
        /*0b94*/ 	.word	0x00000001
        /*0b98*/ 	.word	0x00000001


	//----- nvinfo : EIATTR_CRS_STACK_SIZE
	.align		4
.L_1031:
        /*0b9c*/ 	.byte	0x04, 0x1e
        /*0b9e*/ 	.short	(.L_1033 - .L_1032)
.L_1032:
        /*0ba0*/ 	.word	0x00000000


	//----- nvinfo : EIATTR_CBANK_PARAM_SIZE
	.align		4
.L_1033:
        /*0ba4*/ 	.byte	0x03, 0x19
        /*0ba6*/ 	.short	0x0a70


	//----- nvinfo : EIATTR_PARAM_CBANK
	.align		4
        /*0ba8*/ 	.byte	0x04, 0x0a
        /*0baa*/ 	.short	(.L_1035 - .L_1034)
	.align		4
.L_1034:
        /*0bac*/ 	.word	index@(.nv.constant0._ZN7cutlass13device_kernelIN5flash11enable_sm90INS1_16FlashAttnFwdSm90INS1_25CollectiveMainloopFwdSm90ILi2EN4cute5tupleIJNS5_1CILi1EEES8_S8_EEENS6_IJNS7_ILi128EEESA_SA_EEELi128ENS_10bfloat16_tEfNS_4arch4Sm90ELb1ELb0ELb1ELb0ELb1ELb0ELb0ELb1ELb1ELb1ELb1ELb0EEENS1_21CollectiveEpilogueFwdISB_S9_SC_SE_Li256ELb0ELb1ELb1ELb0EEENS1_19SingleTileSchedulerILb0ELb1ELb1ELi128EEEEEEEEEvNT_6ParamsE)
        /*0bb0*/ 	.short	0x0210
        /*0bb2*/ 	.short	0x0a70


	//----- nvinfo : EIATTR_SW_WAR
	.align		4
.L_1035:
        /*0bb4*/ 	.byte	0x04, 0x36
        /*0bb6*/ 	.short	(.L_1037 - .L_1036)
.L_1036:
        /*0bb8*/ 	.word	0x00000008
.L_1037:


//--------------------- .nv.info._ZN7cutlass13device_kernelIN5flash11enable_sm90INS1_16FlashAttnFwdSm90INS1_25CollectiveMainloopFwdSm90ILi2EN4cute5tupleIJNS5_1CILi1EEES8_S8_EEENS6_IJNS7_ILi128EEESA_SA_EEELi128ENS_10bfloat16_tEfNS_4arch4Sm90ELb1ELb0ELb1ELb1ELb1ELb0ELb0ELb1ELb1ELb1ELb1ELb0EEENS1_21CollectiveEpilogueFwdISB_S9_SC_SE_Li256ELb1ELb1ELb1ELb0EEENS1_36VarlenDynamicPersistentTileSchedulerILi128ELi128ELi256ELi128ELb1ELb1ELb1ELb1ELb1ELb1EEEEEEEEEvNT_6ParamsE --------------------------
	.section	.nv.info._ZN7cutlass13device_kernelIN5flash11enable_sm90INS1_16FlashAttnFwdSm90INS1_25CollectiveMainloopFwdSm90ILi2EN4cute5tupleIJNS5_1CILi1EEES8_S8_EEENS6_IJNS7_ILi128EEESA_SA_EEELi128ENS_10bfloat16_tEfNS_4arch4Sm90ELb1ELb0ELb1ELb1ELb1ELb0ELb0ELb1ELb1ELb1ELb1ELb0EEENS1_21CollectiveEpilogueFwdISB_S9_SC_SE_Li256ELb1ELb1ELb1ELb0EEENS1_36VarlenDynamicPersistentTileSchedulerILi128ELi128ELi256ELi128ELb1ELb1ELb1ELb1ELb1ELb1EEEEEEEEEvNT_6ParamsE,"",@"SHT_CUDA_INFO"
	.sectionflags	@""
	.align	4


	//----- nvinfo : EIATTR_CUDA_API_VERSION
	.align		4
        /*0000*/ 	.byte	0x04, 0x37
        /*0002*/ 	.short	(.L_1039 - .L_1038)
.L_1038:
        /*0004*/ 	.word	0x00000082


	//----- nvinfo : EIATTR_KPARAM_INFO
	.align		4
.L_1039:
        /*0008*/ 	.byte	0x04, 0x17
        /*000a*/ 	.short	(.L_1041 - .L_1040)
.L_1040:
        /*000c*/ 	.word	0x00000000
        /*0010*/ 	.short	0x0000
        /*0012*/ 	.short	0x0070
        /*0014*/ 	.byte	0x00, 0xf0, 0x01, 0x2a


	//----- nvinfo : EIATTR_SPARSE_MMA_MASK
	.align		4
.L_1041:
        /*0018*/ 	.byte	0x03, 0x50
        /*001a*/ 	.short	0x0000


	//----- nvinfo : EIATTR_MAXREG_COUNT
	.align		4
        /*001c*/ 	.byte	0x03, 0x1b
        /*001e*/ 	.short	0x00a8


	//----- nvinfo : EIATTR_NUM_BARRIERS
	.align		4
        /*0020*/ 	.byte	0x02, 0x4c
        /*0022*/ 	.byte	0x10
	.zero		1


	//----- nvinfo : EIATTR_EXTERNS
	.align		4
        /*0024*/ 	.byte	0x04, 0x0f
        /*0026*/ 	.short	(.L_1043 - .L_1042)


	//   ....[0]....
	.align		4
.L_1042:
        /*0028*/ 	.word	index@(__assertfail)


	//----- nvinfo : EIATTR_ANNOTATIONS
	.align		4
.L_1043:
        /*002c*/ 	.byte	0x04, 0x55
        /*002e*/ 	.short	(.L_1045 - .L_1044)


	//   ....[0]....
.L_1044:
        /* <DEDUP_REMOVED lines=16> */


	//----- nvinfo : EIATTR_MERCURY_ISA_VERSION
	.align		4
.L_1045:
        /*0118*/ 	.byte	0x03, 0x5f
        /*011a*/ 	.short	0x0101


	//----- nvinfo : EIATTR_UNUSED_LOAD_BYTE_OFFSET
	.align		4
        /*011c*/ 	.byte	0x04, 0x44
        /*011e*/ 	.short	(.L_1047 - .L_1046)


	//   ....[0]....
.L_1046:
        /*0120*/ 	.word	0x00000990
        /*0124*/ 	.word	0x0000fff0


	//   ....[1]....
        /*0128*/ 	.word	0x0000ae60
        /*012c*/ 	.word	0x0000fff0


	//----- nvinfo : EIATTR_INT_WARP_WIDE_INSTR_OFFSETS
	.align		4
.L_1047:
        /*0130*/ 	.byte	0x04, 0x31
        /*0132*/ 	.short	(.L_1049 - .L_1048)


	//   ....[0]....
.L_1048:
        /*0134*/ 	.word	0x000000c0


	//   ....[1]....
        /*0138*/ 	.word	0x000000d0


	//   ....[2]....
        /*013c*/ 	.word	0x00000170


	//   ....[3]....
        /*0140*/ 	.word	0x0000f6a0


	//   ....[4]....
        /*0144*/ 	.word	0x0000f730


	//   ....[5]....
        /*0148*/ 	.word	0x00012530


	//   ....[6]....
        /*014c*/ 	.word	0x000125c0


	//----- nvinfo : EIATTR_COOP_GROUP_MASK_REGIDS
	.align		4
.L_1049:
        /*0150*/ 	.byte	0x04, 0x29
        /*0152*/ 	.short	(.L_1051 - .L_1050)


	//   ....[0]....
.L_1050:
        /*0154*/ 	.word	0xffffffff


	//   ....[1]....
        /*0158*/ 	.word	0xffffffff


	//   ....[2]....
        /*015c*/ 	.word	0xffffffff


	//   ....[3]....
        /*0160*/ 	.word	0xffffffff


	//   ....[4]....
        /*0164*/ 	.word	0xffffffff


	//   ....[5]....
        /*0168*/ 	.word	0xffffffff


	//   ....[6]....
        /*016c*/ 	.word	0xffffffff


	//   ....[7]....
        /*0170*/ 	.word	0xffffffff


	//   ....[8]....
        /*0174*/ 	.word	0xffffffff


	//   ....[9]....
        /*0178*/ 	.word	0xffffffff


	//   ....[10]....
        /*017c*/ 	.word	0xffffffff


	//   ....[11]....
        /*0180*/ 	.word	0xffffffff


	//   ....[12]....
        /*0184*/ 	.word	0xffffffff


	//   ....[13]....
        /*0188*/ 	.word	0xffffffff


	//   ....[14]....
        /*018c*/ 	.word	0xffffffff


	//   ....[15]....
        /*0190*/ 	.word	0xffffffff


	//   ....[16]....
        /*0194*/ 	.word	0xffffffff


	//   ....[17]....
        /*0198*/ 	.word	0xffffffff


	//   ....[18]....
        /*019c*/ 	.word	0xffffffff


	//   ....[19]....
        /*01a0*/ 	.word	0xffffffff


	//   ....[20]....
        /*01a4*/ 	.word	0xffffffff


	//   ....[21]....
        /*01a8*/ 	.word	0xffffffff


	//   ....[22]....
        /*01ac*/ 	.word	0xffffffff


	//   ....[23]....
        /*01b0*/ 	.word	0xffffffff


	//   ....[24]....
        /*01b4*/ 	.word	0xffffffff


	//   ....[25]....
        /*01b8*/ 	.word	0xffffffff


	//   ....[26]....
        /*01bc*/ 	.word	0xffffffff


	//   ....[27]....
        /*01c0*/ 	.word	0xffffffff


	//   ....[28]....
        /*01c4*/ 	.word	0xffffffff


	//   ....[29]....
        /*01c8*/ 	.word	0xffffffff


	//   ....[30]....
        /*01cc*/ 	.word	0xffffffff


	//   ....[31]....
        /*01d0*/ 	.word	0xffffffff


	//   ....[32]....
        /*01d4*/ 	.word	0xffffffff


	//   ....[33]....
        /*01d8*/ 	.word	0xffffffff


	//   ....[34]....
        /*01dc*/ 	.word	0xffffffff


	//   ....[35]....
        /*01e0*/ 	.word	0xffffffff


	//   ....[36]....
        /*01e4*/ 	.word	0xffffffff


	//   ....[37]....
        /*01e8*/ 	.word	0xffffffff


	//   ....[38]....
        /*01ec*/ 	.word	0xffffffff


	//   ....[39]....
        /*01f0*/ 	.word	0xffffffff


	//   ....[40]....
        /*01f4*/ 	.word	0xffffffff


	//   ....[41]....
        /*01f8*/ 	.word	0xffffffff


	//   ....[42]....
        /*01fc*/ 	.word	0xffffffff


	//   ....[43]....
        /*0200*/ 	.word	0xffffffff


	//   ....[44]....
        /*0204*/ 	.word	0xffffffff


	//   ....[45]....
        /*0208*/ 	.word	0xffffffff


	//   ....[46]....
        /*020c*/ 	.word	0xffffffff


	//   ....[47]....
        /*0210*/ 	.word	0xffffffff


	//   ....[48]....
        /*0214*/ 	.word	0xffffffff


	//   ....[49]....
        /*0218*/ 	.word	0xffffffff


	//   ....[50]....
        /*021c*/ 	.word	0xffffffff


	//   ....[51]....
        /*0220*/ 	.word	0xffffffff


	//   ....[52]....
        /*0224*/ 	.word	0xffffffff


	//   ....[53]....
        /*0228*/ 	.word	0xffffffff


	//   ....[54]....
        /*022c*/ 	.word	0xffffffff


	//   ....[55]....
        /*0230*/ 	.word	0xffffffff


	//   ....[56]....
        /*0234*/ 	.word	0xffffffff


	//   ....[57]....
        /*0238*/ 	.word	0xffffffff


	//   ....[58]....
        /*023c*/ 	.word	0xffffffff


	//   ....[59]....
        /*0240*/ 	.word	0xffffffff


	//   ....[60]....
        /*0244*/ 	.word	0xffffffff


	//   ....[61]....
        /*0248*/ 	.word	0xffffffff


	//   ....[62]....
        /*024c*/ 	.word	0xffffffff


	//   ....[63]....
        /*0250*/ 	.word	0xffffffff


	//   ....[64]....
        /*0254*/ 	.word	0xffffffff


	//   ....[65]....
        /*0258*/ 	.word	0xffffffff


	//   ....[66]....
        /*025c*/ 	.word	0xffffffff


	//   ....[67]....
        /*0260*/ 	.word	0xffffffff


	//   ....[68]....
        /*0264*/ 	.word	0xffffffff


	//   ....[69]....
        /*0268*/ 	.word	0xffffffff


	//   ....[70]....
        /*026c*/ 	.word	0xffffffff


	//   ....[71]....
        /*0270*/ 	.word	0xffffffff


	//   ....[72]....
        /*0274*/ 	.word	0xffffffff


	//   ....[73]....
        /*0278*/ 	.word	0xffffffff


	//   ....[74]....
        /*027c*/ 	.word	0xffffffff


	//   ....[75]....
        /*0280*/ 	.word	0xffffffff


	//   ....[76]....
        /*0284*/ 	.word	0xffffffff


	//   ....[77]....
        /*0288*/ 	.word	0xffffffff


	//   ....[78]....
        /*028c*/ 	.word	0xffffffff


	//   ....[79]....
        /*0290*/ 	.word	0xffffffff


	//   ....[80]....
        /*0294*/ 	.word	0xffffffff


	//   ....[81]....
        /*0298*/ 	.word	0xffffffff


	//   ....[82]....
        /*029c*/ 	.word	0xffffffff


	//   ....[83]....
        /*02a0*/ 	.word	0xffffffff


	//   ....[84]....
        /*02a4*/ 	.word	0xffffffff


	//   ....[85]....
        /*02a8*/ 	.word	0xffffffff


	//   ....[86]....
        /*02ac*/ 	.word	0xffffffff


	//   ....[87]....
        /*02b0*/ 	.word	0xffffffff


	//   ....[88]....
        /*02b4*/ 	.word	0xffffffff


	//   ....[89]....
        /*02b8*/ 	.word	0xffffffff


	//   ....[90]....
        /*02bc*/ 	.word	0xffffffff


	//   ....[91]....
        /*02c0*/ 	.word	0xffffffff


	//   ....[92]....
        /*02c4*/ 	.word	0xffffffff


	//   ....[93]....
        /*02c8*/ 	.word	0xffffffff


	//   ....[94]....
        /*02cc*/ 	.word	0xffffffff


	//   ....[95]....
        /*02d0*/ 	.word	0xffffffff


	//   ....[96]....
        /*02d4*/ 	.word	0xffffffff


	//   ....[97]....
        /*02d8*/ 	.word	0xffffffff


	//   ....[98]....
        /*02dc*/ 	.word	0xffffffff


	//   ....[99]....
        /*02e0*/ 	.word	0xffffffff


	//   ....[100]....
        /*02e4*/ 	.word	0xffffffff


	//   ....[101]....
        /*02e8*/ 	.word	0xffffffff


	//   ....[102]....
        /*02ec*/ 	.word	0xffffffff


	//   ....[103]....
        /*02f0*/ 	.word	0xffffffff


	//   ....[104]....
        /*02f4*/ 	.word	0xffffffff


	//   ....[105]....
        /*02f8*/ 	.word	0xffffffff


	//   ....[106]....
        /*02fc*/ 	.word	0xffffffff


	//   ....[107]....
        /*0300*/ 	.word	0xffffffff


	//   ....[108]....
        /*0304*/ 	.word	0xffffffff


	//   ....[109]....
        /*0308*/ 	.word	0xffffffff


	//   ....[110]....
        /*030c*/ 	.word	0xffffffff


	//   ....[111]....
        /*0310*/ 	.word	0xffffffff


	//   ....[112]....
        /*0314*/ 	.word	0xffffffff


	//   ....[113]....
        /*0318*/ 	.word	0xffffffff


	//   ....[114]....
        /*031c*/ 	.word	0xffffffff


	//   ....[115]....
        /*0320*/ 	.word	0xffffffff


	//   ....[116]....
        /*0324*/ 	.word	0xffffffff


	//   ....[117]....
        /*0328*/ 	.word	0xffffffff


	//   ....[118]....
        /*032c*/ 	.word	0xffffffff


	//   ....[119]....
        /*0330*/ 	.word	0xffffffff


	//   ....[120]....
        /*0334*/ 	.word	0xffffffff


	//   ....[121]....
        /*0338*/ 	.word	0xffffffff


	//   ....[122]....
        /*033c*/ 	.word	0xffffffff


	//   ....[123]....
        /*0340*/ 	.word	0xffffffff


	//   ....[124]....
        /*0344*/ 	.word	0xffffffff


	//   ....[125]....
        /*0348*/ 	.word	0xffffffff


	//   ....[126]....
        /*034c*/ 	.word	0xffffffff


	//   ....[127]....
        /*0350*/ 	.word	0xffffffff


	//   ....[128]....
        /*0354*/ 	.word	0xffffffff


	//   ....[129]....
        /*0358*/ 	.word	0xffffffff


	//   ....[130]....
        /*035c*/ 	.word	0xffffffff


	//   ....[131]....
        /*0360*/ 	.word	0xffffffff


	//   ....[132]....
        /*0364*/ 	.word	0xffffffff


	//   ....[133]....
        /*0368*/ 	.word	0xffffffff


	//   ....[134]....
        /*036c*/ 	.word	0xffffffff


	//   ....[135]....
        /*0370*/ 	.word	0xffffffff


	//   ....[136]....
        /*0374*/ 	.word	0xffffffff


	//   ....[137]....
        /*0378*/ 	.word	0xffffffff


	//   ....[138]....
        /*037c*/ 	.word	0xffffffff


	//   ....[139]....
        /*0380*/ 	.word	0xffffffff


	//   ....[140]....
        /*0384*/ 	.word	0xffffffff


	//   ....[141]....
        /*0388*/ 	.word	0xffffffff


	//   ....[142]....
        /*038c*/ 	.word	0xffffffff


	//   ....[143]....
        /*0390*/ 	.word	0xffffffff


	//   ....[144]....
        /*0394*/ 	.word	0xffffffff


	//   ....[145]....
        /*0398*/ 	.word	0xffffffff


	//   ....[146]....
        /*039c*/ 	.word	0xffffffff


	//   ....[147]....
        /*03a0*/ 	.word	0xffffffff


	//   ....[148]....
        /*03a4*/ 	.word	0xffffffff


	//   ....[149]....
        /*03a8*/ 	.word	0xffffffff


	//   ....[150]....
        /*03ac*/ 	.word	0xffffffff


	//   ....[151]....
        /*03b0*/ 	.word	0xffffffff


	//   ....[152]....
        /*03b4*/ 	.word	0xffffffff


	//   ....[153]....
        /*03b8*/ 	.word	0xffffffff


	//   ....[154]....
        /*03bc*/ 	.word	0xffffffff


	//   ....[155]....
        /*03c0*/ 	.word	0xffffffff


	//   ....[156]....
        /*03c4*/ 	.word	0xffffffff


	//   ....[157]....
        /*03c8*/ 	.word	0xffffffff


	//   ....[158]....
        /*03cc*/ 	.word	0xffffffff


	//   ....[159]....
        /*03d0*/ 	.word	0xffffffff


	//   ....[160]....
        /*03d4*/ 	.word	0xffffffff


	//   ....[161]....
        /*03d8*/ 	.word	0xffffffff


	//   ....[162]....
        /*03dc*/ 	.word	0xffffffff


	//   ....[163]....
        /*03e0*/ 	.word	0xffffffff


	//   ....[164]....
        /*03e4*/ 	.word	0xffffffff


	//   ....[165]....
        /*03e8*/ 	.word	0xffffffff


	//   ....[166]....
        /*03ec*/ 	.word	0xffffffff


	//   ....[167]....
        /*03f0*/ 	.word	0x0500000f


	//   ....[168]....
        /*03f4*/ 	.word	0x0500000f


	//   ....[169]....
        /*03f8*/ 	.word	0x0500000f


	//   ....[170]....
        /*03fc*/ 	.word	0x0500000f


	//   ....[171]....
        /*0400*/ 	.word	0x0500000f


	//   ....[172]....
        /*0404*/ 	.word	0x0500000f


	//   ....[173]....
        /*0408*/ 	.word	0x0500000f


	//   ....[174]....
        /*040c*/ 	.word	0x0500000f


	//   ....[175]....
        /*0410*/ 	.word	0x0500000f


	//   ....[176]....
        /*0414*/ 	.word	0x0500000f


	//   ....[177]....
        /*0418*/ 	.word	0x0500000f


	//   ....[178]....
        /*041c*/ 	.word	0x0500000f


	//   ....[179]....
        /*0420*/ 	.word	0x0500000f


	//   ....[180]....
        /*0424*/ 	.word	0x0500000f


	//   ....[181]....
        /*0428*/ 	.word	0x0500000f


	//   ....[182]....
        /*042c*/ 	.word	0x0500000f


	//   ....[183]....
        /*0430*/ 	.word	0x0500000f


	//   ....[184]....
        /*0434*/ 	.word	0x0500000f


	//   ....[185]....
        /*0438*/ 	.word	0x0500000f


	//   ....[186]....
        /*043c*/ 	.word	0x0500000f


	//   ....[187]....
        /*0440*/ 	.word	0x0500000f


	//   ....[188]....
        /*0444*/ 	.word	0x0500000f


	//   ....[189]....
        /*0448*/ 	.word	0x0500000f


	//   ....[190]....
        /*044c*/ 	.word	0x0500000f


	//   ....[191]....
        /*0450*/ 	.word	0x0500000f


	//   ....[192]....
        /*0454*/ 	.word	0x0500000f


	//   ....[193]....
        /*0458*/ 	.word	0x0500000f


	//   ....[194]....
        /*045c*/ 	.word	0x0500000f


	//   ....[195]....
        /*0460*/ 	.word	0x0500000f


	//   ....[196]....
        /*0464*/ 	.word	0x0500000f


	//   ....[197]....
        /*0468*/ 	.word	0x0500000f


	//   ....[198]....
        /*046c*/ 	.word	0x0500000f


	//   ....[199]....
        /*0470*/ 	.word	0x0500000f


	//   ....[200]....
        /*0474*/ 	.word	0x0500000f


	//   ....[201]....
        /*0478*/ 	.word	0x0500000f


	//   ....[202]....
        /*047c*/ 	.word	0x0500000f


	//   ....[203]....
        /*0480*/ 	.word	0x0500000f


	//   ....[204]....
        /*0484*/ 	.word	0x0500000f


	//   ....[205]....
        /*0488*/ 	.word	0x0500000f


	//   ....[206]....
        /*048c*/ 	.word	0x0500000f


	//   ....[207]....
        /*0490*/ 	.word	0x0500000f


	//   ....[208]....
        /*0494*/ 	.word	0x0500000f


	//   ....[209]....
        /*0498*/ 	.word	0x0500000f


	//   ....[210]....
        /*049c*/ 	.word	0x0500000f


	//   ....[211]....
        /*04a0*/ 	.word	0x0500000f


	//   ....[212]....
        /*04a4*/ 	.word	0x0500000f


	//   ....[213]....
        /*04a8*/ 	.word	0x0500000f


	//   ....[214]....
        /*04ac*/ 	.word	0x0500000f


	//   ....[215]....
        /*04b0*/ 	.word	0x0500000f


	//   ....[216]....
        /*04b4*/ 	.word	0x0500000f


	//   ....[217]....
        /*04b8*/ 	.word	0x0500000f


	//   ....[218]....
        /*04bc*/ 	.word	0x0500000f


	//   ....[219]....
        /*04c0*/ 	.word	0x0500000f


	//   ....[220]....
        /*04c4*/ 	.word	0x0500000f


	//   ....[221]....
        /*04c8*/ 	.word	0x0500000f


	//   ....[222]....
        /*04cc*/ 	.word	0x0500000f


	//   ....[223]....
        /*04d0*/ 	.word	0x0500000f


	//   ....[224]....
        /*04d4*/ 	.word	0x0500000f


	//   ....[225]....
        /*04d8*/ 	.word	0x0500000f


	//   ....[226]....
        /*04dc*/ 	.word	0x0500000f


	//   ....[227]....
        /*04e0*/ 	.word	0x0500000f


	//   ....[228]....
        /*04e4*/ 	.word	0x0500000f


	//   ....[229]....
        /*04e8*/ 	.word	0x0500000f


	//   ....[230]....
        /*04ec*/ 	.word	0x0500000f


	//   ....[231]....
        /*04f0*/ 	.word	0x0500000f


	//   ....[232]....
        /*04f4*/ 	.word	0x0500000f


	//   ....[233]....
        /*04f8*/ 	.word	0x0500000f


	//   ....[234]....
        /*04fc*/ 	.word	0x0500000f


	//   ....[235]....
        /*0500*/ 	.word	0x0500000f


	//   ....[236]....
        /*0504*/ 	.word	0x0500000f


	//   ....[237]....
        /*0508*/ 	.word	0x0500000f


	//   ....[238]....
        /*050c*/ 	.word	0x0500000f


	//   ....[239]....
        /*0510*/ 	.word	0x0500000f


	//   ....[240]....
        /*0514*/ 	.word	0x0500000f


	//   ....[241]....
        /*0518*/ 	.word	0x0500000f


	//   ....[242]....
        /*051c*/ 	.word	0x0500000f


	//   ....[243]....
        /*0520*/ 	.word	0x0500000f


	//   ....[244]....
        /*0524*/ 	.word	0x0500000f


	//   ....[245]....
        /*0528*/ 	.word	0x0500000f


	//   ....[246]....
        /*052c*/ 	.word	0x0500000f


	//   ....[247]....
        /*0530*/ 	.word	0x0500000f


	//   ....[248]....
        /*0534*/ 	.word	0x0500000f


	//   ....[249]....
        /*0538*/ 	.word	0x0500000f


	//   ....[250]....
        /*053c*/ 	.word	0x0500000f


	//   ....[251]....
        /*0540*/ 	.word	0x0500000f


	//   ....[252]....
        /*0544*/ 	.word	0x0500000f


	//   ....[253]....
        /*0548*/ 	.word	0x0500000f


	//   ....[254]....
        /*054c*/ 	.word	0x0500000f


	//   ....[255]....
        /*0550*/ 	.word	0x0500000f


	//   ....[0]....
        /*0554*/ 	.word	0x0500000f


	//   ....[1]....
        /*0558*/ 	.word	0x0500000f


	//   ....[2]....
        /*055c*/ 	.word	0x0500000f


	//   ....[3]....
        /*0560*/ 	.word	0x0500000f


	//   ....[4]....
        /*0564*/ 	.word	0x0500000f


	//   ....[5]....
        /*0568*/ 	.word	0x0500000f


	//   ....[6]....
        /*056c*/ 	.word	0x0500000f


	//   ....[7]....
        /*0570*/ 	.word	0x0500000f


	//   ....[8]....
        /*0574*/ 	.word	0x0500000f


	//   ....[9]....
        /*0578*/ 	.word	0x0500000f


	//   ....[10]....
        /*057c*/ 	.word	0x0500000f


	//----- nvinfo : EIATTR_COOP_GROUP_INSTR_OFFSETS
	.align		4
.L_1051:
        /*0580*/ 	.byte	0x04, 0x28
        /*0582*/ 	.short	(.L_1053 - .L_1052)


	//   ....[0]....
.L_1052:
        /*0584*/ 	.word	0x00000080


	//   ....[1]....
        /*0588*/ 	.word	0x00000090


	//   ....[2]....
        /*058c*/ 	.word	0x000002d0


	//   ....[3]....
        /*0590*/ 	.word	0x00000430


	//   ....[4]....
        /*0594*/ 	.word	0x00000550


	//   ....[5]....
        /*0598*/ 	.word	0x000006b0


	//   ....[6]....
        /*059c*/ 	.word	0x00001ad0


	//   ....[7]....
        /*05a0*/ 	.word	0x000023e0


	//   ....[8]....
        /*05a4*/ 	.word	0x00002870


	//   ....[9]....
        /*05a8*/ 	.word	0x00003240


	//   ....[10]....
        /*05ac*/ 	.word	0x000032a0


	//   ....[11]....
        /*05b0*/ 	.word	0x00003d10


	//   ....[12]....
        /*05b4*/ 	.word	0x00003d70


	//   ....[13]....
        /*05b8*/ 	.word	0x00005380


	//   ....[14]....
        /*05bc*/ 	.word	0x00005dd0


	//   ....[15]....
        /*05c0*/ 	.word	0x00005f70


	//   ....[16]....
        /*05c4*/ 	.word	0x00006040


	//   ....[17]....
        /*05c8*/ 	.word	0x000069b0


	//   ....[18]....
        /*05cc*/ 	.word	0x00006a00


	//   ....[19]....
        /*05d0*/ 	.word	0x00009030


	//   ....[20]....
        /*05d4*/ 	.word	0x00009040


	//   ....[21]....
        /*05d8*/ 	.word	0x00009070


	//   ....[22]....
        /*05dc*/ 	.word	0x00009080


	//   ....[23]....
        /*05e0*/ 	.word	0x0000a510


	//   ....[24]....
        /*05e4*/ 	.word	0x0000a540


	//   ....[25]....
        /*05e8*/ 	.word	0x0000a610


	//   ....[26]....
        /*05ec*/ 	.word	0x0000a620


	//   ....[27]....
        /*05f0*/ 	.word	0x0000b970


	//   ....[28]....
        /*05f4*/ 	.word	0x0000b9b0


	//   ....[29]....
        /*05f8*/ 	.word	0x0000b9e0


	//   ....[30]....
        /*05fc*/ 	.word	0x0000ba10


	//   ....[31]....
        /*0600*/ 	.word	0x0000c0c0


	//   ....[32]....
        /*0604*/ 	.word	0x0000c100


	//   ....[33]....
        /*0608*/ 	.word	0x0000c1d0


	//   ....[34]....
        /*060c*/ 	.word	0x0000c1f0


	//   ....[35]....
        /*0610*/ 	.word	0x0000c2b0


	//   ....[36]....
        /*0614*/ 	.word	0x0000c2d0


	//   ....[37]....
        /*0618*/ 	.word	0x0000c3a0


	//   ....[38]....
        /*061c*/ 	.word	0x0000c3c0


	//   ....[39]....
        /*0620*/ 	.word	0x0000c770


	//   ....[40]....
        /*0624*/ 	.word	0x0000c780


	//   ....[41]....
        /*0628*/ 	.word	0x0000cbb0


	//   ....[42]....
        /*062c*/ 	.word	0x0000cbc0


	//   ....[43]....
        /*0630*/ 	.word	0x0000d8b0


	//   ....[44]....
        /*0634*/ 	.word	0x0000d8e0


	//   ....[45]....
        /*0638*/ 	.word	0x0000d9b0


	//   ....[46]....
        /*063c*/ 	.word	0x0000d9d0


	//   ....[47]....
        /*0640*/ 	.word	0x0000da90


	//   ....[48]....
        /*0644*/ 	.word	0x0000dab0


	//   ....[49]....
        /*0648*/ 	.word	0x0000db80


	//   ....[50]....
        /*064c*/ 	.word	0x0000dba0


	//   ....[51]....
        /*0650*/ 	.word	0x0000dce0


	//   ....[52]....
        /*0654*/ 	.word	0x0000def0


	//   ....[53]....
        /*0658*/ 	.word	0x0000df20


	//   ....[54]....
        /*065c*/ 	.word	0x0000df50


	//   ....[55]....
        /*0660*/ 	.word	0x0000df80


	//   ....[56]....
        /*0664*/ 	.word	0x0000dfb0


	//   ....[57]....
        /*0668*/ 	.word	0x0000dfe0


	//   ....[58]....
        /*066c*/ 	.word	0x0000e150


	//   ....[59]....
        /*0670*/ 	.word	0x0000e180


	//   ....[60]....
        /*0674*/ 	.word	0x0000e1b0


	//   ....[61]....
        /*0678*/ 	.word	0x0000e1e0


	//   ....[62]....
        /*067c*/ 	.word	0x0000e210


	//   ....[63]....
        /*0680*/ 	.word	0x0000e240


	//   ....[64]....
        /*0684*/ 	.word	0x0000e2d0


	//   ....[65]....
        /*0688*/ 	.word	0x0000e300


	//   ....[66]....
        /*068c*/ 	.word	0x0000e310


	//   ....[67]....
        /*0690*/ 	.word	0x0000e350


	//   ....[68]....
        /*0694*/ 	.word	0x000101a0


	//   ....[69]....
        /*0698*/ 	.word	0x000101c0


	//   ....[70]....
        /*069c*/ 	.word	0x00010260


	//   ....[71]....
        /*06a0*/ 	.word	0x00010280


	//   ....[72]....
        /*06a4*/ 	.word	0x00010310


	//   ....[73]....
        /*06a8*/ 	.word	0x00010330


	//   ....[74]....
        /*06ac*/ 	.word	0x000103c0


	//   ....[75]....
        /*06b0*/ 	.word	0x000103e0


	//   ....[76]....
        /*06b4*/ 	.word	0x00010470


	//   ....[77]....
        /*06b8*/ 	.word	0x00010490


	//   ....[78]....
        /*06bc*/ 	.word	0x00010520


	//   ....[79]....
        /*06c0*/ 	.word	0x00010540


	//   ....[80]....
        /*06c4*/ 	.word	0x000105d0


	//   ....[81]....
        /*06c8*/ 	.word	0x000105f0


	//   ....[82]....
        /*06cc*/ 	.word	0x00010600


	//   ....[83]....
        /*06d0*/ 	.word	0x00010680


	//   ....[84]....
        /*06d4*/ 	.word	0x00010db0


	//   ....[85]....
        /*06d8*/ 	.word	0x00010de0


	//   ....[86]....
        /*06dc*/ 	.word	0x00010e40


	//   ....[87]....
        /*06e0*/ 	.word	0x00010e90


	//   ....[88]....
        /*06e4*/ 	.word	0x00010ee0


	//   ....[89]....
        /*06e8*/ 	.word	0x00010f30


	//   ....[90]....
        /*06ec*/ 	.word	0x00010f80


	//   ....[91]....
        /*06f0*/ 	.word	0x00010fd0


	//   ....[92]....
        /*06f4*/ 	.word	0x00011010


	//   ....[93]....
        /*06f8*/ 	.word	0x00011070


	//   ....[94]....
        /*06fc*/ 	.word	0x000110c0


	//   ....[95]....
        /*0700*/ 	.word	0x00011110


	//   ....[96]....
        /*0704*/ 	.word	0x00011150


	//   ....[97]....
        /*0708*/ 	.word	0x000111a0


	//   ....[98]....
        /*070c*/ 	.word	0x000111c0


	//   ....[99]....
        /*0710*/ 	.word	0x00011200


	//   ....[100]....
        /*0714*/ 	.word	0x00011920


	//   ....[101]....
        /*0718*/ 	.word	0x00011950


	//   ....[102]....
        /*071c*/ 	.word	0x000119b0


	//   ....[103]....
        /*0720*/ 	.word	0x000119c0


	//   ....[104]....
        /*0724*/ 	.word	0x00011a10


	//   ....[105]....
        /*0728*/ 	.word	0x00011a20


	//   ....[106]....
        /*072c*/ 	.word	0x00011a70


	//   ....[107]....
        /*0730*/ 	.word	0x00011a80


	//   ....[108]....
        /*0734*/ 	.word	0x00011ad0


	//   ....[109]....
        /*0738*/ 	.word	0x00011ae0


	//   ....[110]....
        /*073c*/ 	.word	0x00011b30


	//   ....[111]....
        /*0740*/ 	.word	0x00011b40


	//   ....[112]....
        /*0744*/ 	.word	0x00011b90


	//   ....[113]....
        /*0748*/ 	.word	0x00011ba0


	//   ....[114]....
        /*074c*/ 	.word	0x00011bb0


	//   ....[115]....
        /*0750*/ 	.word	0x00011c00


	//   ....[116]....
        /*0754*/ 	.word	0x00011e50


	//   ....[117]....
        /*0758*/ 	.word	0x00011e70


	//   ....[118]....
        /*075c*/ 	.word	0x00011e80


	//   ....[119]....
        /*0760*/ 	.word	0x00011ef0


	//   ....[120]....
        /*0764*/ 	.word	0x00011f00


	//   ....[121]....
        /*0768*/ 	.word	0x00011f70


	//   ....[122]....
        /*076c*/ 	.word	0x00011f80


	//   ....[123]....
        /*0770*/ 	.word	0x00011ff0


	//   ....[124]....
        /*0774*/ 	.word	0x00012000


	//   ....[125]....
        /*0778*/ 	.word	0x00012070


	//   ....[126]....
        /*077c*/ 	.word	0x00012080


	//   ....[127]....
        /*0780*/ 	.word	0x000120f0


	//   ....[128]....
        /*0784*/ 	.word	0x00012100


	//   ....[129]....
        /*0788*/ 	.word	0x00012170


	//   ....[130]....
        /*078c*/ 	.word	0x00012180


	//   ....[131]....
        /*0790*/ 	.word	0x00012190


	//   ....[132]....
        /*0794*/ 	.word	0x00012700


	//   ....[133]....
        /*0798*/ 	.word	0x00012740


	//   ....[134]....
        /*079c*/ 	.word	0x00012780


	//   ....[135]....
        /*07a0*/ 	.word	0x000127a0


	//   ....[136]....
        /*07a4*/ 	.word	0x000127b0


	//   ....[137]....
        /*07a8*/ 	.word	0x000127d0


	//   ....[138]....
        /*07ac*/ 	.word	0x00012840


	//   ....[139]....
        /*07b0*/ 	.word	0x00012860


	//   ....[140]....
        /*07b4*/ 	.word	0x000128c0


	//   ....[141]....
        /*07b8*/ 	.word	0x000128e0


	//   ....[142]....
        /*07bc*/ 	.word	0x00012940


	//   ....[143]....
        /*07c0*/ 	.word	0x00012960


	//   ....[144]....
        /*07c4*/ 	.word	0x000129c0


	//   ....[145]....
        /*07c8*/ 	.word	0x000129e0


	//   ....[146]....
        /*07cc*/ 	.word	0x00012a30


	//   ....[147]....
        /*07d0*/ 	.word	0x00012a50


	//   ....[148]....
        /*07d4*/ 	.word	0x00012ea0


	//   ....[149]....
        /*07d8*/ 	.word	0x00012eb0


	//   ....[150]....
        /*07dc*/ 	.word	0x00012ef0


	//   ....[151]....
        /*07e0*/ 	.word	0x00012f30


	//   ....[152]....
        /*07e4*/ 	.word	0x00012f60


	//   ....[153]....
        /*07e8*/ 	.word	0x00012f90


	//   ....[154]....
        /*07ec*/ 	.word	0x00012fc0


	//   ....[155]....
        /*07f0*/ 	.word	0x00012ff0


	//   ....[156]....
        /*07f4*/ 	.word	0x000131a0


	//   ....[157]....
        /*07f8*/ 	.word	0x000131d0


	//   ....[158]....
        /*07fc*/ 	.word	0x00013200


	//   ....[159]....
        /*0800*/ 	.word	0x00013230


	//   ....[160]....
        /*0804*/ 	.word	0x00013260


	//   ....[161]....
        /*0808*/ 	.word	0x00013290


	//   ....[162]....
        /*080c*/ 	.word	0x00013350


	//   ....[163]....
        /*0810*/ 	.word	0x00013370


	//   ....[164]....
        /*0814*/ 	.word	0x00013390


	//   ....[165]....
        /*0818*/ 	.word	0x000133f0


	//   ....[166]....
        /*081c*/ 	.word	0x00013e10


	//   ....[167]....
        /*0820*/ 	.word	0x000143d0


	//   ....[168]....
        /*0824*/ 	.word	0x000144c0


	//   ....[169]....
        /*0828*/ 	.word	0x00014560


	//   ....[170]....
        /*082c*/ 	.word	0x000145c0


	//   ....[171]....
        /*0830*/ 	.word	0x000146d0


	//   ....[172]....
        /*0834*/ 	.word	0x00014730


	//   ....[173]....
        /*0838*/ 	.word	0x00014830


	//   ....[174]....
        /*083c*/ 	.word	0x000148a0


	//   ....[175]....
        /*0840*/ 	.word	0x000149a0


	//   ....[176]....
        /*0844*/ 	.word	0x00014a10


	//   ....[177]....
        /*0848*/ 	.word	0x00014b10


	//   ....[178]....
        /*084c*/ 	.word	0x00014b80


	//   ....[179]....
        /*0850*/ 	.word	0x00014c80


	//   ....[180]....
        /*0854*/ 	.word	0x00014cf0


	//   ....[181]....
        /*0858*/ 	.word	0x00014df0


	//   ....[182]....
        /*085c*/ 	.word	0x00014e60


	//   ....[183]....
        /*0860*/ 	.word	0x00014f00


	//   ....[184]....
        /*0864*/ 	.word	0x00015000


	//   ....[185]....
        /*0868*/ 	.word	0x00015070


	//   ....[186]....
        /*086c*/ 	.word	0x000150f0


	//   ....[187]....
        /*0870*/ 	.word	0x000151b0


	//   ....[188]....
        /*0874*/ 	.word	0x00015230


	//   ....[189]....
        /*0878*/ 	.word	0x00015300


	//   ....[190]....
        /*087c*/ 	.word	0x00015380


	//   ....[191]....
        /*0880*/ 	.word	0x00015450


	//   ....[192]....
        /*0884*/ 	.word	0x000154d0


	//   ....[193]....
        /*0888*/ 	.word	0x000155a0


	//   ....[194]....
        /*088c*/ 	.word	0x00015620


	//   ....[195]....
        /*0890*/ 	.word	0x000156f0


	//   ....[196]....
        /*0894*/ 	.word	0x00015770


	//   ....[197]....
        /*0898*/ 	.word	0x00015830


	//   ....[198]....
        /*089c*/ 	.word	0x000158b0


	//   ....[199]....
        /*08a0*/ 	.word	0x00015960


	//   ....[200]....
        /*08a4*/ 	.word	0x00015a90


	//   ....[201]....
        /*08a8*/ 	.word	0x00015b30


	//   ....[202]....
        /*08ac*/ 	.word	0x00015ba0


	//   ....[203]....
        /*08b0*/ 	.word	0x00015c60


	//   ....[204]....
        /*08b4*/ 	.word	0x00015cc0


	//   ....[205]....
        /*08b8*/ 	.word	0x00015d80


	//   ....[206]....
        /*08bc*/ 	.word	0x00015de0


	//   ....[207]....
        /*08c0*/ 	.word	0x00015ea0


	//   ....[208]....
        /*08c4*/ 	.word	0x00015f00


	//   ....[209]....
        /*08c8*/ 	.word	0x00015fc0


	//   ....[210]....
        /*08cc*/ 	.word	0x00016020


	//   ....[211]....
        /*08d0*/ 	.word	0x000160e0


	//   ....[212]....
        /*08d4*/ 	.word	0x00016140


	//   ....[213]....
        /*08d8*/ 	.word	0x00016200


	//   ....[214]....
        /*08dc*/ 	.word	0x00016260


	//   ....[215]....
        /*08e0*/ 	.word	0x00016320


	//   ....[216]....
        /*08e4*/ 	.word	0x00016410


	//   ....[217]....
        /*08e8*/ 	.word	0x000164b0


	//   ....[218]....
        /*08ec*/ 	.word	0x00016510


	//   ....[219]....
        /*08f0*/ 	.word	0x000165f0


	//   ....[220]....
        /*08f4*/ 	.word	0x00016650


	//   ....[221]....
        /*08f8*/ 	.word	0x00016730


	//   ....[222]....
        /*08fc*/ 	.word	0x00016790


	//   ....[223]....
        /*0900*/ 	.word	0x00016870


	//   ....[224]....
        /*0904*/ 	.word	0x000168d0


	//   ....[225]....
        /*0908*/ 	.word	0x000169b0


	//   ....[226]....
        /*090c*/ 	.word	0x00016a10


	//   ....[227]....
        /*0910*/ 	.word	0x00016af0


	//   ....[228]....
        /*0914*/ 	.word	0x00016b50


	//   ....[229]....
        /*0918*/ 	.word	0x00016c30


	//   ....[230]....
        /*091c*/ 	.word	0x00016c90


	//   ....[231]....
        /*0920*/ 	.word	0x00016d60


	//   ....[232]....
        /*0924*/ 	.word	0x00016e80


	//   ....[233]....
        /*0928*/ 	.word	0x00016f30


	//   ....[234]....
        /*092c*/ 	.word	0x00016fe0


	//   ....[235]....
        /*0930*/ 	.word	0x000170b0


	//   ....[236]....
        /*0934*/ 	.word	0x00017110


	//   ....[237]....
        /*0938*/ 	.word	0x000171f0


	//   ....[238]....
        /*093c*/ 	.word	0x00017250


	//   ....[239]....
        /*0940*/ 	.word	0x00017320


	//   ....[240]....
        /*0944*/ 	.word	0x00017380


	//   ....[241]....
        /*0948*/ 	.word	0x00017450


	//   ....[242]....
        /*094c*/ 	.word	0x000174b0


	//   ....[243]....
        /*0950*/ 	.word	0x00017590


	//   ....[244]....
        /*0954*/ 	.word	0x000175f0


	//   ....[245]....
        /*0958*/ 	.word	0x000176c0


	//   ....[246]....
        /*095c*/ 	.word	0x00017720


	//   ....[247]....
        /*0960*/ 	.word	0x000177e0


	//   ....[248]....
        /*0964*/ 	.word	0x00017870


	//   ....[249]....
        /*0968*/ 	.word	0x00017910


	//   ....[250]....
        /*096c*/ 	.word	0x00017a80


	//   ....[251]....
        /*0970*/ 	.word	0x00017af0


	//   ....[252]....
        /*0974*/ 	.word	0x00017b70


	//   ....[253]....
        /*0978*/ 	.word	0x00017be0


	//   ....[254]....
        /*097c*/ 	.word	0x00017c50


	//   ....[255]....
        /*0980*/ 	.word	0x00017cd0


	//   ....[0]....
        /*0984*/ 	.word	0x00017d50


	//   ....[1]....
        /*0988*/ 	.word	0x00017de0


	//   ....[2]....
        /*098c*/ 	.word	0x00017e50


	//   ....[3]....
        /*0990*/ 	.word	0x00017ec0


	//   ....[4]....
        /*0994*/ 	.word	0x00017f30


	//   ....[5]....
        /*0998*/ 	.word	0x00017fb0


	//   ....[6]....
        /*099c*/ 	.word	0x00018020


	//   ....[7]....
        /*09a0*/ 	.word	0x000180b0


	//   ....[8]....
        /*09a4*/ 	.word	0x00018110


	//   ....[9]....
        /*09a8*/ 	.word	0x000181a0


	//   ....[10]....
        /*09ac*/ 	.word	0x000182d0


	//----- nvinfo : EIATTR_REG_RECONFIG
	.align		4
.L_1053:
        /*09b0*/ 	.byte	0x01, 0x54
	.zero		2


	//----- nvinfo : EIATTR_SYSCALL_OFFSETS
	.align		4
        /*09b4*/ 	.byte	0x04, 0x46
        /*09b6*/ 	.short	(.L_1055 - .L_1054)


	//   ....[0]....
.L_1054:
        /*09b8*/ 	.word	0x00001cb0


	//   ....[1]....
        /*09bc*/ 	.word	0x0000f890


	//   ....[2]....
        /*09c0*/ 	.word	0x0000f9e0


	//   ....[3]....
        /*09c4*/ 	.word	0x0000fad0


	//   ....[4]....
        /*09c8*/ 	.word	0x00010a20


	//----- nvinfo : EIATTR_MBARRIER_INSTR_OFFSETS
	.align		4
.L_1055:
        /*09cc*/ 	.byte	0x04, 0x39
        /*09ce*/ 	.short	(.L_1057 - .L_1056)


	//   ....[0]....
.L_1056:
        /*09d0*/ 	.word	0x00000180
        /*09d4*/ 	.word	0x000000ff
        /*09d8*/ 	.word	0x00028800
        /*09dc*/ 	.short	0x0100
        /*09de*/ 	.byte	0x08
	.zero		1


	//   ....[1]....
        /*09e0*/ 	.word	0x00000190
        /*09e4*/ 	.word	0x000000ff
        /*09e8*/ 	.word	0x00028820
        /*09ec*/ 	.short	0x0100
        /*09ee*/ 	.byte	0x08
	.zero		1


	//   ....[2]....
        /*09f0*/ 	.word	0x00000280
        /*09f4*/ 	.word	0x000000ff
        /*09f8*/ 	.word	0x00028830
        /*09fc*/ 	.short	0x0100
        /*09fe*/ 	.byte	0x08
	.zero		1


	//   ....[3]....
        /*0a00*/ 	.word	0x00000290
        /*0a04*/ 	.word	0x000000ff
        /*0a08*/ 	.word	0x00028840
        /*0a0c*/ 	.short	0x0100
        /*0a0e*/ 	.byte	0x08
	.zero		1


	//   ....[4]....
        /*0a10*/ 	.word	0x000002a0
        /*0a14*/ 	.word	0x000000ff
        /*0a18*/ 	.word	0x00028838
        /*0a1c*/ 	.short	0x0100
        /*0a1e*/ 	.byte	0x08
	.zero		1


	//   ....[5]....
        /*0a20*/ 	.word	0x000002b0
        /*0a24*/ 	.word	0x000000ff
        /*0a28*/ 	.word	0x00028848
        /*0a2c*/ 	.short	0x0100
        /*0a2e*/ 	.byte	0x08
	.zero		1


	//   ....[6]....
        /*0a30*/ 	.word	0x000003e0
        /*0a34*/ 	.word	0x000000ff
        /*0a38*/ 	.word	0x00028850
        /*0a3c*/ 	.short	0x0100
        /*0a3e*/ 	.byte	0x08
	.zero		1


	//   ....[7]....
        /*0a40*/ 	.word	0x000003f0
        /*0a44*/ 	.word	0x000000ff
        /*0a48*/ 	.word	0x00028860
        /*0a4c*/ 	.short	0x0100
        /*0a4e*/ 	.byte	0x08
	.zero		1


	//   ....[8]....
        /*0a50*/ 	.word	0x00000400
        /*0a54*/ 	.word	0x000000ff
        /*0a58*/ 	.word	0x00028858
        /*0a5c*/ 	.short	0x0100
        /*0a5e*/ 	.byte	0x08
	.zero		1


	//   ....[9]....
        /*0a60*/ 	.word	0x00000410
        /*0a64*/ 	.word	0x000000ff
        /*0a68*/ 	.word	0x00028868
        /*0a6c*/ 	.short	0x0100
        /*0a6e*/ 	.byte	0x08
	.zero		1


	//   ....[10]....
        /*0a70*/ 	.word	0x00000500
        /*0a74*/ 	.word	0x000000ff
        /*0a78*/ 	.word	0x00028870
        /*0a7c*/ 	.short	0x0100
        /*0a7e*/ 	.byte	0x06
	.zero		1


	//   ....[11]....
        /*0a80*/ 	.word	0x00000510
        /*0a84*/ 	.word	0x000000ff
        /*0a88*/ 	.word	0x00028880
        /*0a8c*/ 	.short	0x0100
        /*0a8e*/ 	.byte	0x06
	.zero		1


	//   ....[12]....
        /*0a90*/ 	.word	0x00000520
        /*0a94*/ 	.word	0x000000ff
        /*0a98*/ 	.word	0x00028878
        /*0a9c*/ 	.short	0x0100
        /*0a9e*/ 	.byte	0x06
	.zero		1


	//   ....[13]....
        /*0aa0*/ 	.word	0x00000530
        /*0aa4*/ 	.word	0x000000ff
        /*0aa8*/ 	.word	0x00028888
        /*0aac*/ 	.short	0x0100
        /*0aae*/ 	.byte	0x06
	.zero		1


	//   ....[14]....
        /*0ab0*/ 	.word	0x00000660
        /*0ab4*/ 	.word	0x000000ff
        /*0ab8*/ 	.word	0x00028890
        /*0abc*/ 	.short	0x0100
        /*0abe*/ 	.byte	0x08
	.zero		1


	//   ....[15]....
        /*0ac0*/ 	.word	0x00000670
        /*0ac4*/ 	.word	0x000000ff
        /*0ac8*/ 	.word	0x000288a0
        /*0acc*/ 	.short	0x0100
        /*0ace*/ 	.byte	0x08
	.zero		1


	//   ....[16]....
        /*0ad0*/ 	.word	0x00000680
        /*0ad4*/ 	.word	0x000000ff
        /*0ad8*/ 	.word	0x00028898
        /*0adc*/ 	.short	0x0100
        /*0ade*/ 	.byte	0x08
	.zero		1


	//   ....[17]....
        /*0ae0*/ 	.word	0x00000690
        /*0ae4*/ 	.word	0x000000ff
        /*0ae8*/ 	.word	0x000288a8
        /*0aec*/ 	.short	0x0100
        /*0aee*/ 	.byte	0x08
	.zero		1


	//   ....[18]....
        /*0af0*/ 	.word	0x000007d0
        /*0af4*/ 	.word	0x000000ff
        /*0af8*/ 	.word	0x000288b0
        /*0afc*/ 	.short	0x0100
        /*0afe*/ 	.byte	0x08
	.zero		1


	//   ....[19]....
        /*0b00*/ 	.word	0x000007e0
        /*0b04*/ 	.word	0x000000ff
        /*0b08*/ 	.word	0x000288c0
        /*0b0c*/ 	.short	0x0100
        /*0b0e*/ 	.byte	0x08
	.zero		1


	//   ....[20]....
        /*0b10*/ 	.word	0x000007f0
        /*0b14*/ 	.word	0x000000ff
        /*0b18*/ 	.word	0x000288b8
        /*0b1c*/ 	.short	0x0100
        /*0b1e*/ 	.byte	0x08
	.zero		1


	//   ....[21]....
        /*0b20*/ 	.word	0x00000800
        /*0b24*/ 	.word	0x000000ff
        /*0b28*/ 	.word	0x000288c8
        /*0b2c*/ 	.short	0x0100
        /*0b2e*/ 	.byte	0x08
	.zero		1


	//   ....[22]....
        /*0b30*/ 	.word	0x00001d30
        /*0b34*/ 	.word	0x000000ff
        /*0b38*/ 	.word	0x00028800
        /*0b3c*/ 	.short	0x010a
        /*0b3e*/ 	.byte	0x28
	.zero		1


	//   ....[23]....
        /*0b40*/ 	.word	0x00001db0
        /*0b44*/ 	.word	0x00000000
        /*0b48*/ 	.word	0x00028830
        /*0b4c*/ 	.short	0x010a
        /*0b4e*/ 	.byte	0x3f
	.zero		1


	//   ....[24]....
        /*0b50*/ 	.word	0x00001df0
        /*0b54*/ 	.word	0x00000000
        /*0b58*/ 	.word	0x00028830
        /*0b5c*/ 	.short	0x010a
        /*0b5e*/ 	.byte	0x3f
	.zero		1


	//   ....[25]....
        /*0b60*/ 	.word	0x00002c70
        /*0b64*/ 	.word	0x000000ff
        /*0b68*/ 	.word	0x00000000
        /*0b6c*/ 	.short	0x0101
        /*0b6e*/ 	.byte	0x06
	.zero		1


	//   ....[26]....
        /*0b70*/ 	.word	0x00004a60
        /*0b74*/ 	.word	0x000000ff
        /*0b78*/ 	.word	0x00028830
        /*0b7c*/ 	.short	0x010a
        /*0b7e*/ 	.byte	0x0a
	.zero		1


	//   ....[27]....
        /*0b80*/ 	.word	0x00004aa0
        /*0b84*/ 	.word	0x000000ff
        /*0b88*/ 	.word	0x00028830
        /*0b8c*/ 	.short	0x010a
        /*0b8e*/ 	.byte	0x0a
	.zero		1


	//   ....[28]....
        /*0b90*/ 	.word	0x00004e20
        /*0b94*/ 	.word	0x000000ff
        /*0b98*/ 	.word	0x00028850
        /*0b9c*/ 	.short	0x010a
        /*0b9e*/ 	.byte	0x0a
	.zero		1


	//   ....[29]....
        /*0ba0*/ 	.word	0x00004e60
        /*0ba4*/ 	.word	0x000000ff
        /*0ba8*/ 	.word	0x00028850
        /*0bac*/ 	.short	0x010a
        /*0bae*/ 	.byte	0x0a
	.zero		1


	//   ....[30]....
        /*0bb0*/ 	.word	0x000059a0
        /*0bb4*/ 	.word	0x000000ff
        /*0bb8*/ 	.word	0x00000000
        /*0bbc*/ 	.short	0x0101
        /*0bbe*/ 	.byte	0x06
	.zero		1


	//   ....[31]....
        /*0bc0*/ 	.word	0x000075c0
        /*0bc4*/ 	.word	0x000000ff
        /*0bc8*/ 	.word	0x00000000
        /*0bcc*/ 	.short	0x0101
        /*0bce*/ 	.byte	0x05
	.zero		1


	//   ....[32]....
        /*0bd0*/ 	.word	0x00007cc0
        /*0bd4*/ 	.word	0x000000ff
        /*0bd8*/ 	.word	0x00028830
        /*0bdc*/ 	.short	0x010a
        /*0bde*/ 	.byte	0x0a
	.zero		1


	//   ....[33]....
        /*0be0*/ 	.word	0x00007d00
        /*0be4*/ 	.word	0x000000ff
        /*0be8*/ 	.word	0x00028830
        /*0bec*/ 	.short	0x010a
        /*0bee*/ 	.byte	0x0a
	.zero		1


	//   ....[34]....
        /*0bf0*/ 	.word	0x00008050
        /*0bf4*/ 	.word	0x000000ff
        /*0bf8*/ 	.word	0x00028850
        /*0bfc*/ 	.short	0x010a
        /*0bfe*/ 	.byte	0x0a
	.zero		1


	//   ....[35]....
        /*0c00*/ 	.word	0x00008090
        /*0c04*/ 	.word	0x000000ff
        /*0c08*/ 	.word	0x00028850
        /*0c0c*/ 	.short	0x010a
        /*0c0e*/ 	.byte	0x0a
	.zero		1


	//   ....[36]....
        /*0c10*/ 	.word	0x000088e0
        /*0c14*/ 	.word	0x000000ff
        /*0c18*/ 	.word	0x00000000
        /*0c1c*/ 	.short	0x0101
        /*0c1e*/ 	.byte	0x06
	.zero		1


	//   ....[37]....
        /*0c20*/ 	.word	0x00009e80
        /*0c24*/ 	.word	0x000000ff
        /*0c28*/ 	.word	0x00000000
        /*0c2c*/ 	.short	0x0101
        /*0c2e*/ 	.byte	0x05
	.zero		1


	//   ....[38]....
        /*0c30*/ 	.word	0x0000a480
        /*0c34*/ 	.word	0x000000ff
        /*0c38*/ 	.word	0x00028850
        /*0c3c*/ 	.short	0x010a
        /*0c3e*/ 	.byte	0x05
	.zero		1


	//   ....[39]....
        /*0c40*/ 	.word	0x0000a4c0
        /*0c44*/ 	.word	0x000000ff
        /*0c48*/ 	.word	0x00028850
        /*0c4c*/ 	.short	0x010a
        /*0c4e*/ 	.byte	0x05
	.zero		1


	//   ....[40]....
        /*0c50*/ 	.word	0x0000aa40
        /*0c54*/ 	.word	0x000000ff
        /*0c58*/ 	.word	0x00000000
        /*0c5c*/ 	.short	0x0101
        /*0c5e*/ 	.byte	0x04
	.zero		1


	//   ....[41]....
        /*0c60*/ 	.word	0x0000c0e0
        /*0c64*/ 	.word	0x00000014
        /*0c68*/ 	.word	0x00000000
        /*0c6c*/ 	.short	0x0101
        /*0c6e*/ 	.byte	0x3f
	.zero		1


	//   ....[42]....
        /*0c70*/ 	.word	0x0000c570
        /*0c74*/ 	.word	0x00000014
        /*0c78*/ 	.word	0x00000000
        /*0c7c*/ 	.short	0x0101
        /*0c7e*/ 	.byte	0x3f
	.zero		1


	//   ....[43]....
        /*0c80*/ 	.word	0x0000ffd0
        /*0c84*/ 	.word	0x00000007
        /*0c88*/ 	.word	0x00028840
        /*0c8c*/ 	.short	0x010a
        /*0c8e*/ 	.byte	0x3f
	.zero		1


	//   ....[44]....
        /*0c90*/ 	.word	0x00010730
        /*0c94*/ 	.word	0x00000007
        /*0c98*/ 	.word	0x00028830
        /*0c9c*/ 	.short	0x0107
        /*0c9e*/ 	.byte	0x3f
	.zero		1


	//   ....[45]....
        /*0ca0*/ 	.word	0x000107f0
        /*0ca4*/ 	.word	0x00000007
        /*0ca8*/ 	.word	0x00028830
        /*0cac*/ 	.short	0x0101
        /*0cae*/ 	.byte	0x3f
	.zero		1


	//   ....[46]....
        /*0cb0*/ 	.word	0x000112f0
        /*0cb4*/ 	.word	0x00000016
        /*0cb8*/ 	.word	0x00028800
        /*0cbc*/ 	.short	0x0107
        /*0cbe*/ 	.byte	0x3f
	.zero		1


	//   ....[47]....
        /*0cc0*/ 	.word	0x00011400
        /*0cc4*/ 	.word	0x00000016
        /*0cc8*/ 	.word	0x00028800
        /*0ccc*/ 	.short	0x0101
        /*0cce*/ 	.byte	0x3f
	.zero		1


	//   ....[48]....
        /*0cd0*/ 	.word	0x00011420
        /*0cd4*/ 	.word	0x00000016
        /*0cd8*/ 	.word	0x00028820
        /*0cdc*/ 	.short	0x010a
        /*0cde*/ 	.byte	0x3f
	.zero		1


	//   ....[49]....
        /*0ce0*/ 	.word	0x00011790
        /*0ce4*/ 	.word	0x00000006
        /*0ce8*/ 	.word	0x00028840
        /*0cec*/ 	.short	0x010a
        /*0cee*/ 	.byte	0x3f
	.zero		1


	//   ....[50]....
        /*0cf0*/ 	.word	0x00011c90
        /*0cf4*/ 	.word	0x00000006
        /*0cf8*/ 	.word	0x00028830
        /*0cfc*/ 	.short	0x0107
        /*0cfe*/ 	.byte	0x3f
	.zero		1


	//   ....[51]....
        /*0d00*/ 	.word	0x00011d40
        /*0d04*/ 	.word	0x00000006
        /*0d08*/ 	.word	0x00028830
        /*0d0c*/ 	.short	0x0101
        /*0d0e*/ 	.byte	0x3f
	.zero		1


	//   ....[52]....
        /*0d10*/ 	.word	0x00011db0
        /*0d14*/ 	.word	0x00000006
        /*0d18*/ 	.word	0x00028860
        /*0d1c*/ 	.short	0x010a
        /*0d1e*/ 	.byte	0x3f
	.zero		1


	//   ....[53]....
        /*0d20*/ 	.word	0x00012340
        /*0d24*/ 	.word	0x00000006
        /*0d28*/ 	.word	0x00028850
        /*0d2c*/ 	.short	0x0107
        /*0d2e*/ 	.byte	0x3f
	.zero		1


	//   ....[54]....
        /*0d30*/ 	.word	0x00012460
        /*0d34*/ 	.word	0x00000006
        /*0d38*/ 	.word	0x00028850
        /*0d3c*/ 	.short	0x0101
        /*0d3e*/ 	.byte	0x3f
	.zero		1


	//   ....[55]....
        /*0d40*/ 	.word	0x00012660
        /*0d44*/ 	.word	0x00000000
        /*0d48*/ 	.word	0x00028860
        /*0d4c*/ 	.short	0x010a
        /*0d4e*/ 	.byte	0x3f
	.zero		1


	//   ....[56]....
        /*0d50*/ 	.word	0x00012b90
        /*0d54*/ 	.word	0x00000000
        /*0d58*/ 	.word	0x00028850
        /*0d5c*/ 	.short	0x0107
        /*0d5e*/ 	.byte	0x3f
	.zero		1


	//   ....[57]....
        /*0d60*/ 	.word	0x00012c40
        /*0d64*/ 	.word	0x00000000
        /*0d68*/ 	.word	0x00028850
        /*0d6c*/ 	.short	0x0101
        /*0d6e*/ 	.byte	0x3f
	.zero		1


	//   ....[58]....
        /*0d70*/ 	.word	0x00013d90
        /*0d74*/ 	.word	0x00000007
        /*0d78*/ 	.word	0x00028820
        /*0d7c*/ 	.short	0x010a
        /*0d7e*/ 	.byte	0x3f
	.zero		1


	//   ....[59]....
        /*0d80*/ 	.word	0x00013f30
        /*0d84*/ 	.word	0x00000005
        /*0d88*/ 	.word	0x00028840
        /*0d8c*/ 	.short	0x010a
        /*0d8e*/ 	.byte	0x3f
	.zero		1


	//   ....[60]....
        /*0d90*/ 	.word	0x00013fd0
        /*0d94*/ 	.word	0x00000003
        /*0d98*/ 	.word	0x00028840
        /*0d9c*/ 	.short	0x010a
        /*0d9e*/ 	.byte	0x3f
	.zero		1


	//   ....[61]....
        /*0da0*/ 	.word	0x00014010
        /*0da4*/ 	.word	0x00000005
        /*0da8*/ 	.word	0x00028860
        /*0dac*/ 	.short	0x010a
        /*0dae*/ 	.byte	0x3f
	.zero		1


	//   ....[62]....
        /*0db0*/ 	.word	0x00014050
        /*0db4*/ 	.word	0x00000003
        /*0db8*/ 	.word	0x00028860
        /*0dbc*/ 	.short	0x010a
        /*0dbe*/ 	.byte	0x3f
	.zero		1


	//   ....[63]....
        /*0dc0*/ 	.word	0x000140c0
        /*0dc4*/ 	.word	0x00000003
        /*0dc8*/ 	.word	0x00028800
        /*0dcc*/ 	.short	0x010a
        /*0dce*/ 	.byte	0x3f
	.zero		1


	//   ....[64]....
        /*0dd0*/ 	.word	0x00014110
        /*0dd4*/ 	.word	0x00000000
        /*0dd8*/ 	.word	0x00028830
        /*0ddc*/ 	.short	0x010a
        /*0dde*/ 	.byte	0x3f
	.zero		1


	//   ....[65]....
        /*0de0*/ 	.word	0x00014170
        /*0de4*/ 	.word	0x00000007
        /*0de8*/ 	.word	0x00028830
        /*0dec*/ 	.short	0x010a
        /*0dee*/ 	.byte	0x3f
	.zero		1


	//   ....[66]....
        /*0df0*/ 	.word	0x000141d0
        /*0df4*/ 	.word	0x00000007
        /*0df8*/ 	.word	0x00028850
        /*0dfc*/ 	.short	0x010a
        /*0dfe*/ 	.byte	0x3f
	.zero		1


	//   ....[67]....
        /*0e00*/ 	.word	0x00014230
        /*0e04*/ 	.word	0x00000007
        /*0e08*/ 	.word	0x00028830
        /*0e0c*/ 	.short	0x010a
        /*0e0e*/ 	.byte	0x3f
	.zero		1


	//   ....[68]....
        /*0e10*/ 	.word	0x00014290
        /*0e14*/ 	.word	0x00000007
        /*0e18*/ 	.word	0x00028850
        /*0e1c*/ 	.short	0x010a
        /*0e1e*/ 	.byte	0x3f
	.zero		1


	//   ....[69]....
        /*0e20*/ 	.word	0x000142f0
        /*0e24*/ 	.word	0x00000005
        /*0e28*/ 	.word	0x00028850
        /*0e2c*/ 	.short	0x010a
        /*0e2e*/ 	.byte	0x3f
	.zero		1


	//   ....[70]....
        /*0e30*/ 	.word	0x00014410
        /*0e34*/ 	.word	0x00000007
        /*0e38*/ 	.word	0x00028840
        /*0e3c*/ 	.short	0x010a
        /*0e3e*/ 	.byte	0x3f
	.zero		1


	//   ....[71]....
        /*0e40*/ 	.word	0x00015990
        /*0e44*/ 	.word	0x00000016
        /*0e48*/ 	.word	0x00028820
        /*0e4c*/ 	.short	0x010a
        /*0e4e*/ 	.byte	0x3f
	.zero		1


	//   ....[72]....
        /*0e50*/ 	.word	0x000159e0
        /*0e54*/ 	.word	0x00000006
        /*0e58*/ 	.word	0x00028840
        /*0e5c*/ 	.short	0x010a
        /*0e5e*/ 	.byte	0x3f
	.zero		1


	//   ....[73]....
        /*0e60*/ 	.word	0x00016360
        /*0e64*/ 	.word	0x00000006
        /*0e68*/ 	.word	0x00028860
        /*0e6c*/ 	.short	0x010a
        /*0e6e*/ 	.byte	0x3f
	.zero		1


	//   ....[74]....
        /*0e70*/ 	.word	0x00016dd0
        /*0e74*/ 	.word	0x00000000
        /*0e78*/ 	.word	0x00028860
        /*0e7c*/ 	.short	0x010a
        /*0e7e*/ 	.byte	0x3f
	.zero		1


	//   ....[75]....
        /*0e80*/ 	.word	0x000181f0
        /*0e84*/ 	.word	0x00000007
        /*0e88*/ 	.word	0x00028820
        /*0e8c*/ 	.short	0x010a
        /*0e8e*/ 	.byte	0x3f
	.zero		1


	//   ....[76]....
        /*0e90*/ 	.word	0x00018390
        /*0e94*/ 	.word	0x00000005
        /*0e98*/ 	.word	0x00028840
        /*0e9c*/ 	.short	0x010a
        /*0e9e*/ 	.byte	0x3f
	.zero		1


	//   ....[77]....
        /*0ea0*/ 	.word	0x000183e0
        /*0ea4*/ 	.word	0x00000003
        /*0ea8*/ 	.word	0x00028840
        /*0eac*/ 	.short	0x010a
        /*0eae*/ 	.byte	0x3f
	.zero		1


	//   ....[78]....
        /*0eb0*/ 	.word	0x00018430
        /*0eb4*/ 	.word	0x00000005
        /*0eb8*/ 	.word	0x00028860
        /*0ebc*/ 	.short	0x010a
        /*0ebe*/ 	.byte	0x3f
	.zero		1


	//----- nvinfo : EIATTR_NUM_MBARRIERS
	.align		4
.L_1057:
        /*0ec0*/ 	.byte	0x03, 0x38
        /*0ec2*/ 	.short	0x0016


	//----- nvinfo : EIATTR_EXIT_INSTR_OFFSETS
	.align		4
        /*0ec4*/ 	.byte	0x04, 0x1c
        /*0ec6*/ 	.short	(.L_1059 - .L_1058)


	//   ....[0]....
.L_1058:
        /*0ec8*/ 	.word	0x000009d0


	//   ....[1]....
        /*0ecc*/ 	.word	0x0000dc90


	//   ....[2]....
        /*0ed0*/ 	.word	0x000140a0


	//----- nvinfo : EIATTR_MAX_THREADS
	.align		4
.L_1059:
        /*0ed4*/ 	.byte	0x04, 0x05
        /*0ed6*/ 	.short	(.L_1061 - .L_1060)
.L_1060:
        /*0ed8*/ 	.word	0x00000180
        /*0edc*/ 	.word	0x00000001
        /*0ee0*/ 	.word	0x00000001


	//----- nvinfo : EIATTR_CRS_STACK_SIZE
	.align		4
.L_1061:
        /*0ee4*/ 	.byte	0x04, 0x1e
        /*0ee6*/ 	.short	(.L_1063 - .L_1062)
.L_1062:
        /*0ee8*/ 	.word	0x00000000


	//----- nvinfo : EIATTR_CBANK_PARAM_SIZE
	.align		4
.L_1063:
        /*0eec*/ 	.byte	0x03, 0x19
        /*0eee*/ 	.short	0x0af0


	//----- nvinfo : EIATTR_PARAM_CBANK
	.align		4
        /*0ef0*/ 	.byte	0x04, 0x0a
        /*0ef2*/ 	.short	(.L_1065 - .L_1064)
	.align		4
.L_1064:
        /*0ef4*/ 	.word	index@(.nv.constant0._ZN7cutlass13device_kernelIN5flash11enable_sm90INS1_16FlashAttnFwdSm90INS1_25CollectiveMainloopFwdSm90ILi2EN4cute5tupleIJNS5_1CILi1EEES8_S8_EEENS6_IJNS7_ILi128EEESA_SA_EEELi128ENS_10bfloat16_tEfNS_4arch4Sm90ELb1ELb0ELb1ELb1ELb1ELb0ELb0ELb1ELb1ELb1ELb1ELb0EEENS1_21CollectiveEpilogueFwdISB_S9_SC_SE_Li256ELb1ELb1ELb1ELb0EEENS1_36VarlenDynamicPersistentTileSchedulerILi128ELi128ELi256ELi128ELb1ELb1ELb1ELb1ELb1ELb1EEEEEEEEEvNT_6ParamsE)
        /*0ef8*/ 	.short	0x0210
        /*0efa*/ 	.short	0x0af0


	//----- nvinfo : EIATTR_SW_WAR
	.align		4
.L_1065:
        /*0efc*/ 	.byte	0x04, 0x36
        /*0efe*/ 	.short	(.L_1067 - .L_1066)
.L_1066:
        /*0f00*/ 	.word	0x00000008
.L_1067:


//--------------------- .nv.info._ZN7cutlass13device_kernelIN5flash11enable_sm90INS1_16FlashAttnFwdSm90INS1_25CollectiveMainloopFwdSm90ILi2EN4cute5tupleIJNS5_1CILi1EEES8_S8_EEENS6_IJNS7_ILi128EEESA_SA_EEELi128ENS_10bfloat16_tEfNS_4arch4Sm90ELb1ELb0ELb1ELb1ELb1ELb1ELb0ELb1ELb1ELb1ELb1ELb0EEENS1_21CollectiveEpilogueFwdISB_S9_SC_SE_Li256ELb1ELb1ELb1ELb0EEENS1_36VarlenDynamicPersistentTileSchedulerILi128ELi128ELi256ELi128ELb1ELb1ELb1ELb1ELb1ELb1EEEEEEEEEvNT_6ParamsE --------------------------
	.section	.nv.info._ZN7cutlass13device_kernelIN5flash11enable_sm90INS1_16FlashAttnFwdSm90INS1_25CollectiveMainloopFwdSm90ILi2EN4cute5tupleIJNS5_1CILi1EEES8_S8_EEENS6_IJNS7_ILi128EEESA_SA_EEELi128ENS_10bfloat16_tEfNS_4arch4Sm90ELb1ELb0ELb1ELb1ELb1ELb1ELb0ELb1ELb1ELb1ELb1ELb0EEENS1_21CollectiveEpilogueFwdISB_S9_SC_SE_Li256ELb1ELb1ELb1ELb0EEENS1_36VarlenDynamicPersistentTileSchedulerILi128ELi128ELi256ELi128ELb1ELb1ELb1ELb1ELb1ELb1EEEEEEEEEvNT_6ParamsE,"",@"SHT_CUDA_INFO"
	.sectionflags	@""
	.align	4


	//----- nvinfo : EIATTR_CUDA_API_VERSION
	.align		4
        /*0000*/ 	.byte	0x04, 0x37
        /*0002*/ 	.short	(.L_1069 - .L_1068)
.L_1068:
        /*0004*/ 	.word	0x00000082


	//----- nvinfo : EIATTR_KPARAM_INFO
	.align		4
.L_1069:
        /*0008*/ 	.byte	0x04, 0x17
        /*000a*/ 	.short	(.L_1071 - .L_1070)
.L_1070:
        /*000c*/ 	.word	0x00000000
        /*0010*/ 	.short	0x0000
        /*0012*/ 	.short	0x0070
        /*0014*/ 	.byte	0x00, 0xf0, 0x01, 0x2a


	//----- nvinfo : EIATTR_SPARSE_MMA_MASK
	.align		4
.L_1071:
        /*0018*/ 	.byte	0x03, 0x50
        /*001a*/ 	.short	0x0000


	//----- nvinfo : EIATTR_MAXREG_COUNT
	.align		4
        /*001c*/ 	.byte	0x03, 0x1b
        /*001e*/ 	.short	0x00a8


	//----- nvinfo : EIATTR_NUM_BARRIERS
	.align		4
        /*0020*/ 	.byte	0x02, 0x4c
        /*0022*/ 	.byte	0x10
	.zero		1


	//----- nvinfo : EIATTR_EXTERNS
	.align		4
        /*0024*/ 	.byte	0x04, 0x0f
        /*0026*/ 	.short	(.L_1073 - .L_1072)


	//   ....[0]....
	.align		4
.L_1072:
        /*0028*/ 	.word	index@(__assertfail)


	//----- nvinfo : EIATTR_ANNOTATIONS
	.align		4
.L_1073:
        /*002c*/ 	.byte	0x04, 0x55
        /*002e*/ 	.short	(.L_1075 - .L_1074)


	//   ....[0]....
.L_1074:
        /* <DEDUP_REMOVED lines=18> */


	//----- nvinfo : EIATTR_MERCURY_ISA_VERSION
	.align		4
.L_1075:
        /*0138*/ 	.byte	0x03, 0x5f
        /*013a*/ 	.short	0x0101


	//----- nvinfo : EIATTR_UNUSED_LOAD_BYTE_OFFSET
	.align		4
        /*013c*/ 	.byte	0x04, 0x44
        /*013e*/ 	.short	(.L_1077 - .L_1076)


	//   ....[0]....
.L_1076:
        /*0140*/ 	.word	0x00000a60
        /*0144*/ 	.word	0x0000fff0


	//   ....[1]....
        /*0148*/ 	.word	0x00017ef0
        /*014c*/ 	.word	0x0000fff0


	//----- nvinfo : EIATTR_INT_WARP_WIDE_INSTR_OFFSETS
	.align		4
.L_1077:
        /*0150*/ 	.byte	0x04, 0x31
        /*0152*/ 	.short	(.L_1079 - .L_1078)


	//   ....[0]....
.L_1078:
        /*0154*/ 	.word	0x00000130


	//   ....[1]....
        /*0158*/ 	.word	0x00000170


	//   ....[2]....
        /*015c*/ 	.word	0x000001e0


	//   ....[3]....
        /*0160*/ 	.word	0x0001dd00


	//   ....[4]....
        /*0164*/ 	.word	0x0001dd90


	//   ....[5]....
        /*0168*/ 	.word	0x00020be0


	//   ....[6]....
        /*016c*/ 	.word	0x00020c70


	//----- nvinfo : EIATTR_COOP_GROUP_MASK_REGIDS
	.align		4
.L_1079:
        /*0170*/ 	.byte	0x04, 0x29
        /*0172*/ 	.short	(.L_1081 - .L_1080)


	//   ....[0]....
.L_1080:
        /*0174*/ 	.word	0xffffffff


	//   ....[1]....
        /*0178*/ 	.word	0xffffffff


	//   ....[2]....
        /*017c*/ 	.word	0xffffffff


	//   ....[3]....
        /*0180*/ 	.word	0xffffffff


	//   ....[4]....
        /*0184*/ 	.word	0xffffffff


	//   ....[5]....
        /*0188*/ 	.word	0xffffffff


	//   ....[6]....
        /*018c*/ 	.word	0xffffffff


	//   ....[7]....
        /*0190*/ 	.word	0xffffffff


	//   ....[8]....
        /*0194*/ 	.word	0xffffffff


	//   ....[9]....
        /*0198*/ 	.word	0xffffffff


	//   ....[10]....
        /*019c*/ 	.word	0xffffffff


	//   ....[11]....
        /*01a0*/ 	.word	0xffffffff


	//   ....[12]....
        /*01a4*/ 	.word	0xffffffff


	//   ....[13]....
        /*01a8*/ 	.word	0xffffffff


	//   ....[14]....
        /*01ac*/ 	.word	0xffffffff


	//   ....[15]....
        /*01b0*/ 	.word	0xffffffff


	//   ....[16]....
        /*01b4*/ 	.word	0xffffffff


	//   ....[17]....
        /*01b8*/ 	.word	0xffffffff


	//   ....[18]....
        /*01bc*/ 	.word	0xffffffff


	//   ....[19]....
        /*01c0*/ 	.word	0xffffffff


	//   ....[20]....
        /*01c4*/ 	.word	0xffffffff


	//   ....[21]....
        /*01c8*/ 	.word	0xffffffff


	//   ....[22]....
        /*01cc*/ 	.word	0xffffffff


	//   ....[23]....
        /*01d0*/ 	.word	0xffffffff


	//   ....[24]....
        /*01d4*/ 	.word	0xffffffff


	//   ....[25]....
        /*01d8*/ 	.word	0xffffffff


	//   ....[26]....
        /*01dc*/ 	.word	0xffffffff


	//   ....[27]....
        /*01e0*/ 	.word	0xffffffff


	//   ....[28]....
        /*01e4*/ 	.word	0xffffffff


	//   ....[29]....
        /*01e8*/ 	.word	0xffffffff


	//   ....[30]....
        /*01ec*/ 	.word	0xffffffff


	//   ....[31]....
        /*01f0*/ 	.word	0xffffffff


	//   ....[32]....
        /*01f4*/ 	.word	0xffffffff


	//   ....[33]....
        /*01f8*/ 	.word	0xffffffff


	//   ....[34]....
        /*01fc*/ 	.word	0xffffffff


	//   ....[35]....
        /*0200*/ 	.word	0xffffffff


	//   ....[36]....
        /*0204*/ 	.word	0xffffffff


	//   ....[37]....
        /*0208*/ 	.word	0xffffffff


	//   ....[38]....
        /*020c*/ 	.word	0xffffffff


	//   ....[39]....
        /*0210*/ 	.word	0xffffffff


	//   ....[40]....
        /*0214*/ 	.word	0xffffffff


	//   ....[41]....
        /*0218*/ 	.word	0xffffffff


	//   ....[42]....
        /*021c*/ 	.word	0xffffffff


	//   ....[43]....
        /*0220*/ 	.word	0xffffffff


	//   ....[44]....
        /*0224*/ 	.word	0xffffffff


	//   ....[45]....
        /*0228*/ 	.word	0xffffffff


	//   ....[46]....
        /*022c*/ 	.word	0xffffffff


	//   ....[47]....
        /*0230*/ 	.word	0xffffffff


	//   ....[48]....
        /*0234*/ 	.word	0xffffffff


	//   ....[49]....
        /*0238*/ 	.word	0xffffffff


	//   ....[50]....
        /*023c*/ 	.word	0xffffffff


	//   ....[51]....
        /*0240*/ 	.word	0xffffffff


	//   ....[52]....
        /*0244*/ 	.word	0xffffffff


	//   ....[53]....
        /*0248*/ 	.word	0xffffffff


	//   ....[54]....
        /*024c*/ 	.word	0xffffffff


	//   ....[55]....
        /*0250*/ 	.word	0xffffffff


	//   ....[56]....
        /*0254*/ 	.word	0xffffffff


	//   ....[57]....
        /*0258*/ 	.word	0xffffffff


	//   ....[58]....
        /*025c*/ 	.word	0xffffffff


	//   ....[59]....
        /*0260*/ 	.word	0xffffffff


	//   ....[60]....
        /*0264*/ 	.word	0xffffffff


	//   ....[61]....
        /*0268*/ 	.word	0xffffffff


	//   ....[62]....
        /*026c*/ 	.word	0xffffffff


	//   ....[63]....
        /*0270*/ 	.word	0xffffffff


	//   ....[64]....
        /*0274*/ 	.word	0xffffffff


	//   ....[65]....
        /*0278*/ 	.word	0xffffffff


	//   ....[66]....
        /*027c*/ 	.word	0xffffffff


	//   ....[67]....
        /*0280*/ 	.word	0xffffffff


	//   ....[68]....
        /*0284*/ 	.word	0xffffffff


	//   ....[69]....
        /*0288*/ 	.word	0xffffffff


	//   ....[70]....
        /*028c*/ 	.word	0xffffffff


	//   ....[71]....
        /*0290*/ 	.word	0xffffffff


	//   ....[72]....
        /*0294*/ 	.word	0xffffffff


	//   ....[73]....
        /*0298*/ 	.word	0xffffffff


	//   ....[74]....
        /*029c*/ 	.word	0xffffffff


	//   ....[75]....
        /*02a0*/ 	.word	0xffffffff


	//   ....[76]....
        /*02a4*/ 	.word	0xffffffff


	//   ....[77]....
        /*02a8*/ 	.word	0xffffffff


	//   ....[78]....
        /*02ac*/ 	.word	0xffffffff


	//   ....[79]....
        /*02b0*/ 	.word	0xffffffff


	//   ....[80]....
        /*02b4*/ 	.word	0xffffffff


	//   ....[81]....
        /*02b8*/ 	.word	0xffffffff


	//   ....[82]....
        /*02bc*/ 	.word	0xffffffff


	//   ....[83]....
        /*02c0*/ 	.word	0xffffffff


	//   ....[84]....
        /*02c4*/ 	.word	0xffffffff


	//   ....[85]....
        /*02c8*/ 	.word	0xffffffff


	//   ....[86]....
        /*02cc*/ 	.word	0xffffffff


	//   ....[87]....
        /*02d0*/ 	.word	0xffffffff


	//   ....[88]....
        /*02d4*/ 	.word	0xffffffff


	//   ....[89]....
        /*02d8*/ 	.word	0xffffffff


	//   ....[90]....
        /*02dc*/ 	.word	0xffffffff


	//   ....[91]....
        /*02e0*/ 	.word	0xffffffff


	//   ....[92]....
        /*02e4*/ 	.word	0xffffffff


	//   ....[93]....
        /*02e8*/ 	.word	0xffffffff


	//   ....[94]....
        /*02ec*/ 	.word	0xffffffff


	//   ....[95]....
        /*02f0*/ 	.word	0xffffffff


	//   ....[96]....
        /*02f4*/ 	.word	0xffffffff


	//   ....[97]....
        /*02f8*/ 	.word	0xffffffff


	//   ....[98]....
        /*02fc*/ 	.word	0xffffffff


	//   ....[99]....
        /*0300*/ 	.word	0xffffffff


	//   ....[100]....
        /*0304*/ 	.word	0xffffffff


	//   ....[101]....
        /*0308*/ 	.word	0xffffffff


	//   ....[102]....
        /*030c*/ 	.word	0xffffffff


	//   ....[103]....
        /*0310*/ 	.word	0xffffffff


	//   ....[104]....
        /*0314*/ 	.word	0xffffffff


	//   ....[105]....
        /*0318*/ 	.word	0xffffffff


	//   ....[106]....
        /*031c*/ 	.word	0xffffffff


	//   ....[107]....
        /*0320*/ 	.word	0xffffffff


	//   ....[108]....
        /*0324*/ 	.word	0xffffffff


	//   ....[109]....
        /*0328*/ 	.word	0xffffffff


	//   ....[110]....
        /*032c*/ 	.word	0xffffffff


	//   ....[111]....
        /*0330*/ 	.word	0xffffffff


	//   ....[112]....
        /*0334*/ 	.word	0xffffffff


	//   ....[113]....
        /*0338*/ 	.word	0xffffffff


	//   ....[114]....
        /*033c*/ 	.word	0xffffffff


	//   ....[115]....
        /*0340*/ 	.word	0xffffffff


	//   ....[116]....
        /*0344*/ 	.word	0xffffffff


	//   ....[117]....
        /*0348*/ 	.word	0xffffffff


	//   ....[118]....
        /*034c*/ 	.word	0xffffffff


	//   ....[119]....
        /*0350*/ 	.word	0xffffffff


	//   ....[120]....
        /*0354*/ 	.word	0xffffffff


	//   ....[121]....
        /*0358*/ 	.word	0xffffffff


	//   ....[122]....
        /*035c*/ 	.word	0xffffffff


	//   ....[123]....
        /*0360*/ 	.word	0xffffffff


	//   ....[124]....
        /*0364*/ 	.word	0xffffffff


	//   ....[125]....
        /*0368*/ 	.word	0xffffffff


	//   ....[126]....
        /*036c*/ 	.word	0xffffffff


	//   ....[127]....
        /*0370*/ 	.word	0xffffffff


	//   ....[128]....
        /*0374*/ 	.word	0xffffffff


	//   ....[129]....
        /*0378*/ 	.word	0xffffffff


	//   ....[130]....
        /*037c*/ 	.word	0xffffffff


	//   ....[131]....
        /*0380*/ 	.word	0xffffffff


	//   ....[132]....
        /*0384*/ 	.word	0xffffffff


	//   ....[133]....
        /*0388*/ 	.word	0xffffffff


	//   ....[134]....
        /*038c*/ 	.word	0xffffffff


	//   ....[135]....
        /*0390*/ 	.word	0xffffffff


	//   ....[136]....
        /*0394*/ 	.word	0xffffffff


	//   ....[137]....
        /*0398*/ 	.word	0xffffffff


	//   ....[138]....
        /*039c*/ 	.word	0xffffffff


	//   ....[139]....
        /*03a0*/ 	.word	0xffffffff


	//   ....[140]....
        /*03a4*/ 	.word	0xffffffff


	//   ....[141]....
        /*03a8*/ 	.word	0xffffffff


	//   ....[142]....
        /*03ac*/ 	.word	0xffffffff


	//   ....[143]....
        /*03b0*/ 	.word	0xffffffff


	//   ....[144]....
        /*03b4*/ 	.word	0xffffffff


	//   ....[145]....
        /*03b8*/ 	.word	0xffffffff


	//   ....[146]....
        /*03bc*/ 	.word	0xffffffff


	//   ....[147]....
        /*03c0*/ 	.word	0xffffffff


	//   ....[148]....
        /*03c4*/ 	.word	0xffffffff


	//   ....[149]....
        /*03c8*/ 	.word	0xffffffff


	//   ....[150]....
        /*03cc*/ 	.word	0xffffffff


	//   ....[151]....
        /*03d0*/ 	.word	0xffffffff


	//   ....[152]....
        /*03d4*/ 	.word	0xffffffff


	//   ....[153]....
        /*03d8*/ 	.word	0xffffffff


	//   ....[154]....
        /*03dc*/ 	.word	0xffffffff


	//   ....[155]....
        /*03e0*/ 	.word	0xffffffff


	//   ....[156]....
        /*03e4*/ 	.word	0xffffffff


	//   ....[157]....
        /*03e8*/ 	.word	0xffffffff


	//   ....[158]....
        /*03ec*/ 	.word	0xffffffff


	//   ....[159]....
        /*03f0*/ 	.word	0xffffffff


	//   ....[160]....
        /*03f4*/ 	.word	0xffffffff


	//   ....[161]....
        /*03f8*/ 	.word	0xffffffff


	//   ....[162]....
        /*03fc*/ 	.word	0xffffffff


	//   ....[163]....
        /*0400*/ 	.word	0xffffffff


	//   ....[164]....
        /*0404*/ 	.word	0xffffffff


	//   ....[165]....
        /*0408*/ 	.word	0xffffffff


	//   ....[166]....
        /*040c*/ 	.word	0xffffffff


	//   ....[167]....
        /*0410*/ 	.word	0xffffffff


	//   ....[168]....
        /*0414*/ 	.word	0xffffffff


	//   ....[169]....
        /*0418*/ 	.word	0xffffffff


	//   ....[170]....
        /*041c*/ 	.word	0xffffffff


	//   ....[171]....
        /*0420*/ 	.word	0xffffffff


	//   ....[172]....
        /*0424*/ 	.word	0xffffffff


	//   ....[173]....
        /*0428*/ 	.word	0xffffffff


	//   ....[174]....
        /*042c*/ 	.word	0xffffffff


	//   ....[175]....
        /*0430*/ 	.word	0xffffffff


	//   ....[176]....
        /*0434*/ 	.word	0xffffffff


	//   ....[177]....
        /*0438*/ 	.word	0xffffffff


	//   ....[178]....
        /*043c*/ 	.word	0xffffffff


	//   ....[179]....
        /*0440*/ 	.word	0xffffffff


	//   ....[180]....
        /*0444*/ 	.word	0xffffffff


	//   ....[181]....
        /*0448*/ 	.word	0xffffffff


	//   ....[182]....
        /*044c*/ 	.word	0xffffffff


	//   ....[183]....
        /*0450*/ 	.word	0xffffffff


	//   ....[184]....
        /*0454*/ 	.word	0xffffffff


	//   ....[185]....
        /*0458*/ 	.word	0xffffffff


	//   ....[186]....
        /*045c*/ 	.word	0xffffffff


	//   ....[187]....
        /*0460*/ 	.word	0xffffffff


	//   ....[188]....
        /*0464*/ 	.word	0xffffffff


	//   ....[189]....
        /*0468*/ 	.word	0xffffffff


	//   ....[190]....
        /*046c*/ 	.word	0xffffffff


	//   ....[191]....
        /*0470*/ 	.word	0xffffffff


	//   ....[192]....
        /*0474*/ 	.word	0xffffffff


	//   ....[193]....
        /*0478*/ 	.word	0xffffffff


	//   ....[194]....
        /*047c*/ 	.word	0xffffffff


	//   ....[195]....
        /*0480*/ 	.word	0xffffffff


	//   ....[196]....
        /*0484*/ 	.word	0xffffffff


	//   ....[197]....
        /*0488*/ 	.word	0xffffffff


	//   ....[198]....
        /*048c*/ 	.word	0xffffffff


	//   ....[199]....
        /*0490*/ 	.word	0xffffffff


	//   ....[200]....
        /*0494*/ 	.word	0xffffffff


	//   ....[201]....
        /*0498*/ 	.word	0xffffffff


	//   ....[202]....
        /*049c*/ 	.word	0xffffffff


	//   ....[203]....
        /*04a0*/ 	.word	0xffffffff


	//   ....[204]....
        /*04a4*/ 	.word	0xffffffff


	//   ....[205]....
        /*04a8*/ 	.word	0xffffffff


	//   ....[206]....
        /*04ac*/ 	.word	0xffffffff


	//   ....[207]....
        /*04b0*/ 	.word	0xffffffff


	//   ....[208]....
        /*04b4*/ 	.word	0xffffffff


	//   ....[209]....
        /*04b8*/ 	.word	0xffffffff


	//   ....[210]....
        /*04bc*/ 	.word	0xffffffff


	//   ....[211]....
        /*04c0*/ 	.word	0xffffffff


	//   ....[212]....
        /*04c4*/ 	.word	0xffffffff


	//   ....[213]....
        /*04c8*/ 	.word	0xffffffff


	//   ....[214]....
        /*04cc*/ 	.word	0xffffffff


	//   ....[215]....
        /*04d0*/ 	.word	0xffffffff


	//   ....[216]....
        /*04d4*/ 	.word	0xffffffff


	//   ....[217]....
        /*04d8*/ 	.word	0xffffffff


	//   ....[218]....
        /*04dc*/ 	.word	0xffffffff


	//   ....[219]....
        /*04e0*/ 	.word	0xffffffff


	//   ....[220]....
        /*04e4*/ 	.word	0xffffffff


	//   ....[221]....
        /*04e8*/ 	.word	0xffffffff


	//   ....[222]....
        /*04ec*/ 	.word	0xffffffff


	//   ....[223]....
        /*04f0*/ 	.word	0xffffffff


	//   ....[224]....
        /*04f4*/ 	.word	0xffffffff


	//   ....[225]....
        /*04f8*/ 	.word	0xffffffff


	//   ....[226]....
        /*04fc*/ 	.word	0xffffffff


	//   ....[227]....
        /*0500*/ 	.word	0xffffffff


	//   ....[228]....
        /*0504*/ 	.word	0xffffffff


	//   ....[229]....
        /*0508*/ 	.word	0xffffffff


	//   ....[230]....
        /*050c*/ 	.word	0xffffffff


	//   ....[231]....
        /*0510*/ 	.word	0xffffffff


	//   ....[232]....
        /*0514*/ 	.word	0xffffffff


	//   ....[233]....
        /*0518*/ 	.word	0x0500000f


	//   ....[234]....
        /*051c*/ 	.word	0x0500000f


	//   ....[235]....
        /*0520*/ 	.word	0x0500000f


	//   ....[236]....
        /*0524*/ 	.word	0x0500000f


	//   ....[237]....
        /*0528*/ 	.word	0x0500000f


	//   ....[238]....
        /*052c*/ 	.word	0x0500000f


	//   ....[239]....
        /*0530*/ 	.word	0x0500000f


	//   ....[240]....
        /*0534*/ 	.word	0x0500000f


	//   ....[241]....
        /*0538*/ 	.word	0x0500000f


	//   ....[242]....
        /*053c*/ 	.word	0x0500000f


	//   ....[243]....
        /*0540*/ 	.word	0x0500000f


	//   ....[244]....
        /*0544*/ 	.word	0x0500000f


	//   ....[245]....
        /*0548*/ 	.word	0x0500000f


	//   ....[246]....
        /*054c*/ 	.word	0x0500000f


	//   ....[247]....
        /*0550*/ 	.word	0x0500000f


	//   ....[248]....
        /*0554*/ 	.word	0x0500000f


	//   ....[249]....
        /*0558*/ 	.word	0x0500000f


	//   ....[250]....
        /*055c*/ 	.word	0x0500000f


	//   ....[251]....
        /*0560*/ 	.word	0x0500000f


	//   ....[252]....
        /*0564*/ 	.word	0x0500000f


	//   ....[253]....
        /*0568*/ 	.word	0x0500000f


	//   ....[254]....
        /*056c*/ 	.word	0x0500000f


	//   ....[255]....
        /*0570*/ 	.word	0x0500000f


	//   ....[0]....
        /*0574*/ 	.word	0x0500000f


	//   ....[1]....
        /*0578*/ 	.word	0x0500000f


	//   ....[2]....
        /*057c*/ 	.word	0x0500000f


	//   ....[3]....
        /*0580*/ 	.word	0x0500000f


	//   ....[4]....
        /*0584*/ 	.word	0x0500000f


	//   ....[5]....
        /*0588*/ 	.word	0x0500000f


	//   ....[6]....
        /*058c*/ 	.word	0x0500000f


	//   ....[7]....
        /*0590*/ 	.word	0x0500000f


	//   ....[8]....
        /*0594*/ 	.word	0x0500000f


	//   ....[9]....
        /*0598*/ 	.word	0x0500000f


	//   ....[10]....
        /*059c*/ 	.word	0x0500000f


	//   ....[11]....
        /*05a0*/ 	.word	0x0500000f


	//   ....[12]....
        /*05a4*/ 	.word	0x0500000f


	//   ....[13]....
        /*05a8*/ 	.word	0x0500000f


	//   ....[14]....
        /*05ac*/ 	.word	0x0500000f


	//   ....[15]....
        /*05b0*/ 	.word	0x0500000f


	//   ....[16]....
        /*05b4*/ 	.word	0x0500000f


	//   ....[17]....
        /*05b8*/ 	.word	0x0500000f


	//   ....[18]....
        /*05bc*/ 	.word	0x0500000f


	//   ....[19]....
        /*05c0*/ 	.word	0x0500000f


	//   ....[20]....
        /*05c4*/ 	.word	0x0500000f


	//   ....[21]....
        /*05c8*/ 	.word	0x0500000f


	//   ....[22]....
        /*05cc*/ 	.word	0x0500000f


	//   ....[23]....
        /*05d0*/ 	.word	0x0500000f


	//   ....[24]....
        /*05d4*/ 	.word	0x0500000f


	//   ....[25]....
        /*05d8*/ 	.word	0x0500000f


	//   ....[26]....
        /*05dc*/ 	.word	0x0500000f


	//   ....[27]....
        /*05e0*/ 	.word	0x0500000f


	//   ....[28]....
        /*05e4*/ 	.word	0x0500000f


	//   ....[29]....
        /*05e8*/ 	.word	0x0500000f


	//   ....[30]....
        /*05ec*/ 	.word	0x0500000f


	//   ....[31]....
        /*05f0*/ 	.word	0x0500000f


	//   ....[32]....
        /*05f4*/ 	.word	0x0500000f


	//   ....[33]....
        /*05f8*/ 	.word	0x0500000f


	//   ....[34]....
        /*05fc*/ 	.word	0x0500000f


	//   ....[35]....
        /*0600*/ 	.word	0x0500000f


	//   ....[36]....
        /*0604*/ 	.word	0x0500000f


	//   ....[37]....
        /*0608*/ 	.word	0x0500000f


	//   ....[38]....
        /*060c*/ 	.word	0x0500000f


	//   ....[39]....
        /*0610*/ 	.word	0x0500000f


	//   ....[40]....
        /*0614*/ 	.word	0x0500000f


	//   ....[41]....
        /*0618*/ 	.word	0x0500000f


	//   ....[42]....
        /*061c*/ 	.word	0x0500000f


	//   ....[43]....
        /*0620*/ 	.word	0x0500000f


	//   ....[44]....
        /*0624*/ 	.word	0x0500000f


	//   ....[45]....
        /*0628*/ 	.word	0x0500000f


	//   ....[46]....
        /*062c*/ 	.word	0x0500000f


	//   ....[47]....
        /*0630*/ 	.word	0x0500000f


	//   ....[48]....
        /*0634*/ 	.word	0x0500000f


	//   ....[49]....
        /*0638*/ 	.word	0x0500000f


	//   ....[50]....
        /*063c*/ 	.word	0x0500000f


	//   ....[51]....
        /*0640*/ 	.word	0x0500000f


	//   ....[52]....
        /*0644*/ 	.word	0x0500000f


	//   ....[53]....
        /*0648*/ 	.word	0x0500000f


	//   ....[54]....
        /*064c*/ 	.word	0x0500000f


	//   ....[55]....
        /*0650*/ 	.word	0x0500000f


	//   ....[56]....
        /*0654*/ 	.word	0x0500000f


	//   ....[57]....
        /*0658*/ 	.word	0x0500000f


	//   ....[58]....
        /*065c*/ 	.word	0x0500000f


	//   ....[59]....
        /*0660*/ 	.word	0x0500000f


	//   ....[60]....
        /*0664*/ 	.word	0x0500000f


	//   ....[61]....
        /*0668*/ 	.word	0x0500000f


	//   ....[62]....
        /*066c*/ 	.word	0x0500000f


	//   ....[63]....
        /*0670*/ 	.word	0x0500000f


	//   ....[64]....
        /*0674*/ 	.word	0x0500000f


	//   ....[65]....
        /*0678*/ 	.word	0x0500000f


	//   ....[66]....
        /*067c*/ 	.word	0x0500000f


	//   ....[67]....
        /*0680*/ 	.word	0x0500000f


	//   ....[68]....
        /*0684*/ 	.word	0x0500000f


	//   ....[69]....
        /*0688*/ 	.word	0x0500000f


	//   ....[70]....
        /*068c*/ 	.word	0x0500000f


	//   ....[71]....
        /*0690*/ 	.word	0x0500000f


	//   ....[72]....
        /*0694*/ 	.word	0x0500000f


	//   ....[73]....
        /*0698*/ 	.word	0x0500000f


	//   ....[74]....
        /*069c*/ 	.word	0x0500000f


	//   ....[75]....
        /*06a0*/ 	.word	0x0500000f


	//   ....[76]....
        /*06a4*/ 	.word	0x0500000f


	//   ....[77]....
        /*06a8*/ 	.word	0x0500000f


	//   ....[78]....
        /*06ac*/ 	.word	0x0500000f


	//   ....[79]....
        /*06b0*/ 	.word	0x0500000f


	//   ....[80]....
        /*06b4*/ 	.word	0x0500000f


	//   ....[81]....
        /*06b8*/ 	.word	0x0500000f


	//   ....[82]....
        /*06bc*/ 	.word	0x0500000f


	//   ....[83]....
        /*06c0*/ 	.word	0x0500000f


	//   ....[84]....
        /*06c4*/ 	.word	0x0500000f


	//   ....[85]....
        /*06c8*/ 	.word	0x0500000f


	//   ....[86]....
        /*06cc*/ 	.word	0x0500000f


	//   ....[87]....
        /*06d0*/ 	.word	0x0500000f


	//   ....[88]....
        /*06d4*/ 	.word	0x0500000f


	//   ....[89]....
        /*06d8*/ 	.word	0x0500000f


	//   ....[90]....
        /*06dc*/ 	.word	0x0500000f


	//   ....[91]....
        /*06e0*/ 	.word	0x0500000f


	//   ....[92]....
        /*06e4*/ 	.word	0x0500000f


	//   ....[93]....
        /*06e8*/ 	.word	0x0500000f


	//   ....[94]....
        /*06ec*/ 	.word	0x0500000f


	//   ....[95]....
        /*06f0*/ 	.word	0x0500000f


	//   ....[96]....
        /*06f4*/ 	.word	0x0500000f


	//   ....[97]....
        /*06f8*/ 	.word	0x0500000f


	//   ....[98]....
        /*06fc*/ 	.word	0x0500000f


	//   ....[99]....
        /*0700*/ 	.word	0x0500000f


	//   ....[100]....
        /*0704*/ 	.word	0x0500000f


	//   ....[101]....
        /*0708*/ 	.word	0x0500000f


	//   ....[102]....
        /*070c*/ 	.word	0x0500000f


	//   ....[103]....
        /*0710*/ 	.word	0x0500000f


	//   ....[104]....
        /*0714*/ 	.word	0x0500000f


	//   ....[105]....
        /*0718*/ 	.word	0x0500000f


	//   ....[106]....
        /*071c*/ 	.word	0x0500000f


	//   ....[107]....
        /*0720*/ 	.word	0x0500000f


	//   ....[108]....
        /*0724*/ 	.word	0x0500000f


	//   ....[109]....
        /*0728*/ 	.word	0x0500000f


	//   ....[110]....
        /*072c*/ 	.word	0x0500000f


	//   ....[111]....
        /*0730*/ 	.word	0x0500000f


	//   ....[112]....
        /*0734*/ 	.word	0x0500000f


	//   ....[113]....
        /*0738*/ 	.word	0x0500000f


	//   ....[114]....
        /*073c*/ 	.word	0x0500000f


	//   ....[115]....
        /*0740*/ 	.word	0x0500000f


	//   ....[116]....
        /*0744*/ 	.word	0x0500000f


	//   ....[117]....
        /*0748*/ 	.word	0x0500000f


	//   ....[118]....
        /*074c*/ 	.word	0x0500000f


	//   ....[119]....
        /*0750*/ 	.word	0x0500000f


	//   ....[120]....
        /*0754*/ 	.word	0x0500000f


	//   ....[121]....
        /*0758*/ 	.word	0x0500000f


	//   ....[122]....
        /*075c*/ 	.word	0x0500000f


	//   ....[123]....
        /*0760*/ 	.word	0x0500000f


	//   ....[124]....
        /*0764*/ 	.word	0x0500000f


	//   ....[125]....
        /*0768*/ 	.word	0x0500000f


	//   ....[126]....
        /*076c*/ 	.word	0x0500000f


	//   ....[127]....
        /*0770*/ 	.word	0x0500000f


	//   ....[128]....
        /*0774*/ 	.word	0x0500000f


	//   ....[129]....
        /*0778*/ 	.word	0x0500000f


	//   ....[130]....
        /*077c*/ 	.word	0x0500000f


	//   ....[131]....
        /*0780*/ 	.word	0x0500000f


	//   ....[132]....
        /*0784*/ 	.word	0x0500000f


	//   ....[133]....
        /*0788*/ 	.word	0x0500000f


	//   ....[134]....
        /*078c*/ 	.word	0x0500000f


	//   ....[135]....
        /*0790*/ 	.word	0x0500000f


	//   ....[136]....
        /*0794*/ 	.word	0x0500000f


	//   ....[137]....
        /*0798*/ 	.word	0x0500000f


	//   ....[138]....
        /*079c*/ 	.word	0x0500000f


	//   ....[139]....
        /*07a0*/ 	.word	0x0500000f


	//   ....[140]....
        /*07a4*/ 	.word	0x0500000f


	//   ....[141]....
        /*07a8*/ 	.word	0x0500000f


	//   ....[142]....
        /*07ac*/ 	.word	0x0500000f


	//   ....[143]....
        /*07b0*/ 	.word	0x0500000f


	//   ....[144]....
        /*07b4*/ 	.word	0x0500000f


	//   ....[145]....
        /*07b8*/ 	.word	0x0500000f


	//   ....[146]....
        /*07bc*/ 	.word	0x0500000f


	//   ....[147]....
        /*07c0*/ 	.word	0x0500000f


	//   ....[148]....
        /*07c4*/ 	.word	0x0500000f


	//   ....[149]....
        /*07c8*/ 	.word	0x0500000f


	//   ....[150]....
        /*07cc*/ 	.word	0x0500000f


	//   ....[151]....
        /*07d0*/ 	.word	0x0500000f


	//   ....[152]....
        /*07d4*/ 	.word	0x0500000f


	//   ....[153]....
        /*07d8*/ 	.word	0x0500000f


	//   ....[154]....
        /*07dc*/ 	.word	0x0500000f


	//----- nvinfo : EIATTR_COOP_GROUP_INSTR_OFFSETS
	.align		4
.L_1081:
        /*07e0*/ 	.byte	0x04, 0x28
        /*07e2*/ 	.short	(.L_1083 - .L_1082)


	//   ....[0]....
.L_1082:
        /*07e4*/ 	.word	0x00000070


	//   ....[1]....
        /*07e8*/ 	.word	0x00000140


	//   ....[2]....
        /*07ec*/ 	.word	0x00000190


	//   ....[3]....
        /*07f0*/ 	.word	0x000003c0


	//   ....[4]....
        /*07f4*/ 	.word	0x00000520


	//   ....[5]....
        /*07f8*/ 	.word	0x00000640


	//   ....[6]....
        /*07fc*/ 	.word	0x000007a0


	//   ....[7]....
        /*0800*/ 	.word	0x000034c0


	//   ....[8]....
        /*0804*/ 	.word	0x000034d0


	//   ....[9]....
        /*0808*/ 	.word	0x00003c40


	//   ....[10]....
        /*080c*/ 	.word	0x00003c50


	//   ....[11]....
        /*0810*/ 	.word	0x000043c0


	//   ....[12]....
        /*0814*/ 	.word	0x000043d0


	//   ....[13]....
        /*0818*/ 	.word	0x00004b30


	//   ....[14]....
        /*081c*/ 	.word	0x00004b40


	//   ....[15]....
        /*0820*/ 	.word	0x00005cc0


	//   ....[16]....
        /*0824*/ 	.word	0x00005cd0


	//   ....[17]....
        /*0828*/ 	.word	0x000064c0


	//   ....[18]....
        /*082c*/ 	.word	0x000064d0


	//   ....[19]....
        /*0830*/ 	.word	0x00006cc0


	//   ....[20]....
        /*0834*/ 	.word	0x00006cd0


	//   ....[21]....
        /*0838*/ 	.word	0x000074e0


	//   ....[22]....
        /*083c*/ 	.word	0x000074f0


	//   ....[23]....
        /*0840*/ 	.word	0x00007ef0


	//   ....[24]....
        /*0844*/ 	.word	0x00007f00


	//   ....[25]....
        /*0848*/ 	.word	0x00008010


	//   ....[26]....
        /*084c*/ 	.word	0x00008020


	//   ....[27]....
        /*0850*/ 	.word	0x00008140


	//   ....[28]....
        /*0854*/ 	.word	0x00008150


	//   ....[29]....
        /*0858*/ 	.word	0x00008270


	//   ....[30]....
        /*085c*/ 	.word	0x00008280


	//   ....[31]....
        /*0860*/ 	.word	0x00008600


	//   ....[32]....
        /*0864*/ 	.word	0x00008620


	//   ....[33]....
        /*0868*/ 	.word	0x00008700


	//   ....[34]....
        /*086c*/ 	.word	0x00008720


	//   ....[35]....
        /*0870*/ 	.word	0x00008800


	//   ....[36]....
        /*0874*/ 	.word	0x00008820


	//   ....[37]....
        /*0878*/ 	.word	0x00008900


	//   ....[38]....
        /*087c*/ 	.word	0x00008920


	//   ....[39]....
        /*0880*/ 	.word	0x00009150


	//   ....[40]....
        /*0884*/ 	.word	0x00009850


	//   ....[41]....
        /*0888*/ 	.word	0x00009860


	//   ....[42]....
        /*088c*/ 	.word	0x00009870


	//   ....[43]....
        /*0890*/ 	.word	0x00009880


	//   ....[44]....
        /*0894*/ 	.word	0x00009bc0


	//   ....[45]....
        /*0898*/ 	.word	0x00009bd0


	//   ....[46]....
        /*089c*/ 	.word	0x00009be0


	//   ....[47]....
        /*08a0*/ 	.word	0x00009bf0


	//   ....[48]....
        /*08a4*/ 	.word	0x00009f10


	//   ....[49]....
        /*08a8*/ 	.word	0x00009f20


	//   ....[50]....
        /*08ac*/ 	.word	0x00009f30


	//   ....[51]....
        /*08b0*/ 	.word	0x00009f40


	//   ....[52]....
        /*08b4*/ 	.word	0x0000a280


	//   ....[53]....
        /*08b8*/ 	.word	0x0000a290


	//   ....[54]....
        /*08bc*/ 	.word	0x0000a2a0


	//   ....[55]....
        /*08c0*/ 	.word	0x0000a2b0


	//   ....[56]....
        /*08c4*/ 	.word	0x0000c1e0


	//   ....[57]....
        /*08c8*/ 	.word	0x0000c200


	//   ....[58]....
        /*08cc*/ 	.word	0x0000c210


	//   ....[59]....
        /*08d0*/ 	.word	0x0000c220


	//   ....[60]....
        /*08d4*/ 	.word	0x0000c330


	//   ....[61]....
        /*08d8*/ 	.word	0x0000c390


	//   ....[62]....
        /*08dc*/ 	.word	0x0000c3c0


	//   ....[63]....
        /*08e0*/ 	.word	0x0000c400


	//   ....[64]....
        /*08e4*/ 	.word	0x0000c770


	//   ....[65]....
        /*08e8*/ 	.word	0x0000c790


	//   ....[66]....
        /*08ec*/ 	.word	0x0000c7b0


	//   ....[67]....
        /*08f0*/ 	.word	0x0000c7c0


	//   ....[68]....
        /*08f4*/ 	.word	0x0000c890


	//   ....[69]....
        /*08f8*/ 	.word	0x0000c8b0


	//   ....[70]....
        /*08fc*/ 	.word	0x0000c8c0


	//   ....[71]....
        /*0900*/ 	.word	0x0000c940


	//   ....[72]....
        /*0904*/ 	.word	0x0000f310


	//   ....[73]....
        /*0908*/ 	.word	0x0000f350


	//   ....[74]....
        /*090c*/ 	.word	0x0000fd90


	//   ....[75]....
        /*0910*/ 	.word	0x0000fdf0


	//   ....[76]....
        /*0914*/ 	.word	0x00010870


	//   ....[77]....
        /*0918*/ 	.word	0x000108e0


	//   ....[78]....
        /*091c*/ 	.word	0x00012230


	//   ....[79]....
        /*0920*/ 	.word	0x00012c70


	//   ....[80]....
        /*0924*/ 	.word	0x00012ce0


	//   ....[81]....
        /*0928*/ 	.word	0x00012d00


	//   ....[82]....
        /*092c*/ 	.word	0x00013700


	//   ....[83]....
        /*0930*/ 	.word	0x00013780


	//   ....[84]....
        /*0934*/ 	.word	0x00015f40


	//   ....[85]....
        /*0938*/ 	.word	0x00015f60


	//   ....[86]....
        /*093c*/ 	.word	0x00015f90


	//   ....[87]....
        /*0940*/ 	.word	0x00015fa0


	//   ....[88]....
        /*0944*/ 	.word	0x000177f0


	//   ....[89]....
        /*0948*/ 	.word	0x00017800


	//   ....[90]....
        /*094c*/ 	.word	0x00017850


	//   ....[91]....
        /*0950*/ 	.word	0x00017860


	//   ....[92]....
        /*0954*/ 	.word	0x00018970


	//   ....[93]....
        /*0958*/ 	.word	0x000189a0


	//   ....[94]....
        /*095c*/ 	.word	0x000189c0


	//   ....[95]....
        /*0960*/ 	.word	0x000189d0


	//   ....[96]....
        /*0964*/ 	.word	0x00019090


	//   ....[97]....
        /*0968*/ 	.word	0x000190a0


	//   ....[98]....
        /*096c*/ 	.word	0x000191a0


	//   ....[99]....
        /*0970*/ 	.word	0x000191b0


	//   ....[100]....
        /*0974*/ 	.word	0x000192c0


	//   ....[101]....
        /*0978*/ 	.word	0x000192d0


	//   ....[102]....
        /*097c*/ 	.word	0x000193e0


	//   ....[103]....
        /*0980*/ 	.word	0x000193f0


	//   ....[104]....
        /*0984*/ 	.word	0x000198c0


	//   ....[105]....
        /*0988*/ 	.word	0x000198d0


	//   ....[106]....
        /*098c*/ 	.word	0x00019d50


	//   ....[107]....
        /*0990*/ 	.word	0x00019d60


	//   ....[108]....
        /*0994*/ 	.word	0x0001a980


	//   ....[109]....
        /*0998*/ 	.word	0x0001a990


	//   ....[110]....
        /*099c*/ 	.word	0x0001aaa0


	//   ....[111]....
        /*09a0*/ 	.word	0x0001aab0


	//   ....[112]....
        /*09a4*/ 	.word	0x0001abc0


	//   ....[113]....
        /*09a8*/ 	.word	0x0001abd0


	//   ....[114]....
        /*09ac*/ 	.word	0x0001ace0


	//   ....[115]....
        /*09b0*/ 	.word	0x0001acf0


	//   ....[116]....
        /*09b4*/ 	.word	0x0001ae60


	//   ....[117]....
        /*09b8*/ 	.word	0x0001b050


	//   ....[118]....
        /*09bc*/ 	.word	0x0001b080


	//   ....[119]....
        /*09c0*/ 	.word	0x0001b0b0


	//   ....[120]....
        /*09c4*/ 	.word	0x0001b0e0


	//   ....[121]....
        /*09c8*/ 	.word	0x0001b110


	//   ....[122]....
        /*09cc*/ 	.word	0x0001b140


	//   ....[123]....
        /*09d0*/ 	.word	0x0001b2d0


	//   ....[124]....
        /*09d4*/ 	.word	0x0001b300


	//   ....[125]....
        /*09d8*/ 	.word	0x0001b330


	//   ....[126]....
        /*09dc*/ 	.word	0x0001b360


	//   ....[127]....
        /*09e0*/ 	.word	0x0001b390


	//   ....[128]....
        /*09e4*/ 	.word	0x0001b3c0


	//   ....[129]....
        /*09e8*/ 	.word	0x0001b450


	//   ....[130]....
        /*09ec*/ 	.word	0x0001b480


	//   ....[131]....
        /*09f0*/ 	.word	0x0001b490


	//   ....[132]....
        /*09f4*/ 	.word	0x0001b4d0


	//   ....[133]....
        /*09f8*/ 	.word	0x0001c970


	//   ....[134]....
        /*09fc*/ 	.word	0x0001e7f0


	//   ....[135]....
        /*0a00*/ 	.word	0x0001e810


	//   ....[136]....
        /*0a04*/ 	.word	0x0001e8b0


	//   ....[137]....
        /*0a08*/ 	.word	0x0001e8d0


	//   ....[138]....
        /*0a0c*/ 	.word	0x0001e960


	//   ....[139]....
        /*0a10*/ 	.word	0x0001e980


	//   ....[140]....
        /*0a14*/ 	.word	0x0001ea10


	//   ....[141]....
        /*0a18*/ 	.word	0x0001ea30


	//   ....[142]....
        /*0a1c*/ 	.word	0x0001eac0


	//   ....[143]....
        /*0a20*/ 	.word	0x0001eae0


	//   ....[144]....
        /*0a24*/ 	.word	0x0001eb70


	//   ....[145]....
        /*0a28*/ 	.word	0x0001eb90


	//   ....[146]....
        /*0a2c*/ 	.word	0x0001ec20


	//   ....[147]....
        /*0a30*/ 	.word	0x0001ec40


	//   ....[148]....
        /*0a34*/ 	.word	0x0001ec50


	//   ....[149]....
        /*0a38*/ 	.word	0x0001ecd0


	//   ....[150]....
        /*0a3c*/ 	.word	0x0001f420


	//   ....[151]....
        /*0a40*/ 	.word	0x0001f450


	//   ....[152]....
        /*0a44*/ 	.word	0x0001f4b0


	//   ....[153]....
        /*0a48*/ 	.word	0x0001f500


	//   ....[154]....
        /*0a4c*/ 	.word	0x0001f550


	//   ....[155]....
        /*0a50*/ 	.word	0x0001f5a0


	//   ....[156]....
        /*0a54*/ 	.word	0x0001f5e0


	//   ....[157]....
        /*0a58*/ 	.word	0x0001f640


	//   ....[158]....
        /*0a5c*/ 	.word	0x0001f690


	//   ....[159]....
        /*0a60*/ 	.word	0x0001f6e0


	//   ....[160]....
        /*0a64*/ 	.word	0x0001f730


	//   ....[161]....
        /*0a68*/ 	.word	0x0001f780


	//   ....[162]....
        /*0a6c*/ 	.word	0x0001f7d0


	//   ....[163]....
        /*0a70*/ 	.word	0x0001f810


	//   ....[164]....
        /*0a74*/ 	.word	0x0001f830


	//   ....[165]....
        /*0a78*/ 	.word	0x0001f870


	//   ....[166]....
        /*0a7c*/ 	.word	0x0001ffb0


	//   ....[167]....
        /*0a80*/ 	.word	0x0001ffe0


	//   ....[168]....
        /*0a84*/ 	.word	0x00020040


	//   ....[169]....
        /*0a88*/ 	.word	0x00020050


	//   ....[170]....
        /*0a8c*/ 	.word	0x000200a0


	//   ....[171]....
        /*0a90*/ 	.word	0x000200b0


	//   ....[172]....
        /*0a94*/ 	.word	0x00020100


	//   ....[173]....
        /*0a98*/ 	.word	0x00020110


	//   ....[174]....
        /*0a9c*/ 	.word	0x00020160


	//   ....[175]....
        /*0aa0*/ 	.word	0x00020170


	//   ....[176]....
        /*0aa4*/ 	.word	0x000201c0


	//   ....[177]....
        /*0aa8*/ 	.word	0x000201d0


	//   ....[178]....
        /*0aac*/ 	.word	0x00020220


	//   ....[179]....
        /*0ab0*/ 	.word	0x00020230


	//   ....[180]....
        /*0ab4*/ 	.word	0x00020240


	//   ....[181]....
        /*0ab8*/ 	.word	0x00020290


	//   ....[182]....
        /*0abc*/ 	.word	0x000204f0


	//   ....[183]....
        /*0ac0*/ 	.word	0x00020510


	//   ....[184]....
        /*0ac4*/ 	.word	0x00020520


	//   ....[185]....
        /*0ac8*/ 	.word	0x00020590


	//   ....[186]....
        /*0acc*/ 	.word	0x000205a0


	//   ....[187]....
        /*0ad0*/ 	.word	0x00020610


	//   ....[188]....
        /*0ad4*/ 	.word	0x00020620


	//   ....[189]....
        /*0ad8*/ 	.word	0x00020690


	//   ....[190]....
        /*0adc*/ 	.word	0x000206a0


	//   ....[191]....
        /*0ae0*/ 	.word	0x00020710


	//   ....[192]....
        /*0ae4*/ 	.word	0x00020720


	//   ....[193]....
        /*0ae8*/ 	.word	0x00020790


	//   ....[194]....
        /*0aec*/ 	.word	0x000207a0


	//   ....[195]....
        /*0af0*/ 	.word	0x00020810


	//   ....[196]....
        /*0af4*/ 	.word	0x00020820


	//   ....[197]....
        /*0af8*/ 	.word	0x00020830


	//   ....[198]....
        /*0afc*/ 	.word	0x00020dc0


	//   ....[199]....
        /*0b00*/ 	.word	0x00020e00


	//   ....[200]....
        /*0b04*/ 	.word	0x00020e40


	//   ....[201]....
        /*0b08*/ 	.word	0x00020e60


	//   ....[202]....
        /*0b0c*/ 	.word	0x00020e70


	//   ....[203]....
        /*0b10*/ 	.word	0x00020e90


	//   ....[204]....
        /*0b14*/ 	.word	0x00020f00


	//   ....[205]....
        /*0b18*/ 	.word	0x00020f20


	//   ....[206]....
        /*0b1c*/ 	.word	0x00020f80


	//   ....[207]....
        /*0b20*/ 	.word	0x00020fa0


	//   ....[208]....
        /*0b24*/ 	.word	0x00021000


	//   ....[209]....
        /*0b28*/ 	.word	0x00021020


	//   ....[210]....
        /*0b2c*/ 	.word	0x00021080


	//   ....[211]....
        /*0b30*/ 	.word	0x000210a0


	//   ....[212]....
        /*0b34*/ 	.word	0x000210f0


	//   ....[213]....
        /*0b38*/ 	.word	0x00021110


	//   ....[214]....
        /*0b3c*/ 	.word	0x00021550


	//   ....[215]....
        /*0b40*/ 	.word	0x00021580


	//   ....[216]....
        /*0b44*/ 	.word	0x000215e0


	//   ....[217]....
        /*0b48*/ 	.word	0x00021610


	//   ....[218]....
        /*0b4c*/ 	.word	0x00021640


	//   ....[219]....
        /*0b50*/ 	.word	0x00021670


	//   ....[220]....
        /*0b54*/ 	.word	0x000216a0


	//   ....[221]....
        /*0b58*/ 	.word	0x000216d0


	//   ....[222]....
        /*0b5c*/ 	.word	0x00021870


	//   ....[223]....
        /*0b60*/ 	.word	0x000218a0


	//   ....[224]....
        /*0b64*/ 	.word	0x000218d0


	//   ....[225]....
        /*0b68*/ 	.word	0x00021900


	//   ....[226]....
        /*0b6c*/ 	.word	0x00021930


	//   ....[227]....
        /*0b70*/ 	.word	0x00021960


	//   ....[228]....
        /*0b74*/ 	.word	0x00021a20


	//   ....[229]....
        /*0b78*/ 	.word	0x00021a40


	//   ....[230]....
        /*0b7c*/ 	.word	0x00021a60


	//   ....[231]....
        /*0b80*/ 	.word	0x00021ac0


	//   ....[232]....
        /*0b84*/ 	.word	0x000224e0


	//   ....[233]....
        /*0b88*/ 	.word	0x00022800


	//   ....[234]....
        /*0b8c*/ 	.word	0x00022890


	//   ....[235]....
        /*0b90*/ 	.word	0x00022930


	//   ....[236]....
        /*0b94*/ 	.word	0x000229c0


	//   ....[237]....
        /*0b98*/ 	.word	0x00022a60


	//   ....[238]....
        /*0b9c*/ 	.word	0x00022af0


	//   ....[239]....
        /*0ba0*/ 	.word	0x00022b90


	//   ....[240]....
        /*0ba4*/ 	.word	0x00022c20


	//   ....[241]....
        /*0ba8*/ 	.word	0x00022d10


	//   ....[242]....
        /*0bac*/ 	.word	0x00022da0


	//   ....[243]....
        /*0bb0*/ 	.word	0x00022e40


	//   ....[244]....
        /*0bb4*/ 	.word	0x00022ed0


	//   ....[245]....
        /*0bb8*/ 	.word	0x00022f70


	//   ....[246]....
        /*0bbc*/ 	.word	0x00023000


	//   ....[247]....
        /*0bc0*/ 	.word	0x000230a0


	//   ....[248]....
        /*0bc4*/ 	.word	0x00023130


	//   ....[249]....
        /*0bc8*/ 	.word	0x00023220


	//   ....[250]....
        /*0bcc*/ 	.word	0x000232b0


	//   ....[251]....
        /*0bd0*/ 	.word	0x00023340


	//   ....[252]....
        /*0bd4*/ 	.word	0x000233d0


	//   ....[253]....
        /*0bd8*/ 	.word	0x00023460


	//   ....[254]....
        /*0bdc*/ 	.word	0x000234f0


	//   ....[255]....
        /*0be0*/ 	.word	0x00023580


	//   ....[0]....
        /*0be4*/ 	.word	0x00023610


	//   ....[1]....
        /*0be8*/ 	.word	0x00023740


	//   ....[2]....
        /*0bec*/ 	.word	0x000237f0


	//   ....[3]....
        /*0bf0*/ 	.word	0x00023880


	//   ....[4]....
        /*0bf4*/ 	.word	0x000238d0


	//   ....[5]....
        /*0bf8*/ 	.word	0x00023920


	//   ....[6]....
        /*0bfc*/ 	.word	0x000239b0


	//   ....[7]....
        /*0c00*/ 	.word	0x00023a40


	//   ....[8]....
        /*0c04*/ 	.word	0x00023a90


	//   ....[9]....
        /*0c08*/ 	.word	0x00023ae0


	//   ....[10]....
        /*0c0c*/ 	.word	0x00023b70


	//   ....[11]....
        /*0c10*/ 	.word	0x00023c00


	//   ....[12]....
        /*0c14*/ 	.word	0x00023c50


	//   ....[13]....
        /*0c18*/ 	.word	0x00023ca0


	//   ....[14]....
        /*0c1c*/ 	.word	0x00023d30


	//   ....[15]....
        /*0c20*/ 	.word	0x00023dc0


	//   ....[16]....
        /*0c24*/ 	.word	0x00023e10


	//   ....[17]....
        /*0c28*/ 	.word	0x00023e60


	//   ....[18]....
        /*0c2c*/ 	.word	0x00023f50


	//   ....[19]....
        /*0c30*/ 	.word	0x00024000


	//   ....[20]....
        /*0c34*/ 	.word	0x00024080


	//   ....[21]....
        /*0c38*/ 	.word	0x00024110


	//   ....[22]....
        /*0c3c*/ 	.word	0x00024290


	//   ....[23]....
        /*0c40*/ 	.word	0x000243b0


	//   ....[24]....
        /*0c44*/ 	.word	0x00024430


	//   ....[25]....
        /*0c48*/ 	.word	0x00024480


	//   ....[26]....
        /*0c4c*/ 	.word	0x00024510


	//   ....[27]....
        /*0c50*/ 	.word	0x000245b0


	//   ....[28]....
        /*0c54*/ 	.word	0x00024630


	//   ....[29]....
        /*0c58*/ 	.word	0x000246a0


	//   ....[30]....
        /*0c5c*/ 	.word	0x00024810


	//   ....[31]....
        /*0c60*/ 	.word	0x00024940


	//   ....[32]....
        /*0c64*/ 	.word	0x000249b0


	//   ....[33]....
        /*0c68*/ 	.word	0x00024a00


	//   ....[34]....
        /*0c6c*/ 	.word	0x00024ce0


	//   ....[35]....
        /*0c70*/ 	.word	0x00024d30


	//   ....[36]....
        /*0c74*/ 	.word	0x00024dc0


	//   ....[37]....
        /*0c78*/ 	.word	0x00024e50


	//   ....[38]....
        /*0c7c*/ 	.word	0x00024ee0


	//   ....[39]....
        /*0c80*/ 	.word	0x00024f70


	//   ....[40]....
        /*0c84*/ 	.word	0x00025000


	//   ....[41]....
        /*0c88*/ 	.word	0x00025090


	//   ....[42]....
        /*0c8c*/ 	.word	0x00025110


	//   ....[43]....
        /*0c90*/ 	.word	0x00025160


	//   ....[44]....
        /*0c94*/ 	.word	0x000251f0


	//   ....[45]....
        /*0c98*/ 	.word	0x00025280


	//   ....[46]....
        /*0c9c*/ 	.word	0x00025300


	//   ....[47]....
        /*0ca0*/ 	.word	0x00025350


	//   ....[48]....
        /*0ca4*/ 	.word	0x000253e0


	//   ....[49]....
        /*0ca8*/ 	.word	0x00025470


	//   ....[50]....
        /*0cac*/ 	.word	0x00025500


	//   ....[51]....
        /*0cb0*/ 	.word	0x00025590


	//   ....[52]....
        /*0cb4*/ 	.word	0x00025620


	//   ....[53]....
        /*0cb8*/ 	.word	0x000256b0


	//   ....[54]....
        /*0cbc*/ 	.word	0x00025770


	//   ....[55]....
        /*0cc0*/ 	.word	0x00025a50


	//   ....[56]....
        /*0cc4*/ 	.word	0x00025b40


	//   ....[57]....
        /*0cc8*/ 	.word	0x00025be0


	//   ....[58]....
        /*0ccc*/ 	.word	0x00025c40


	//   ....[59]....
        /*0cd0*/ 	.word	0x00025d40


	//   ....[60]....
        /*0cd4*/ 	.word	0x00025db0


	//   ....[61]....
        /*0cd8*/ 	.word	0x00025eb0


	//   ....[62]....
        /*0cdc*/ 	.word	0x00025f20


	//   ....[63]....
        /*0ce0*/ 	.word	0x00026020


	//   ....[64]....
        /*0ce4*/ 	.word	0x00026090


	//   ....[65]....
        /*0ce8*/ 	.word	0x00026190


	//   ....[66]....
        /*0cec*/ 	.word	0x00026200


	//   ....[67]....
        /*0cf0*/ 	.word	0x00026300


	//   ....[68]....
        /*0cf4*/ 	.word	0x00026370


	//   ....[69]....
        /*0cf8*/ 	.word	0x00026470


	//   ....[70]....
        /*0cfc*/ 	.word	0x000264e0


	//   ....[71]....
        /*0d00*/ 	.word	0x00026580


	//   ....[72]....
        /*0d04*/ 	.word	0x00026680


	//   ....[73]....
        /*0d08*/ 	.word	0x000266f0


	//   ....[74]....
        /*0d0c*/ 	.word	0x00026770


	//   ....[75]....
        /*0d10*/ 	.word	0x00026830


	//   ....[76]....
        /*0d14*/ 	.word	0x000268b0


	//   ....[77]....
        /*0d18*/ 	.word	0x00026980


	//   ....[78]....
        /*0d1c*/ 	.word	0x00026a00


	//   ....[79]....
        /*0d20*/ 	.word	0x00026ad0


	//   ....[80]....
        /*0d24*/ 	.word	0x00026b50


	//   ....[81]....
        /*0d28*/ 	.word	0x00026c20


	//   ....[82]....
        /*0d2c*/ 	.word	0x00026ca0


	//   ....[83]....
        /*0d30*/ 	.word	0x00026d70


	//   ....[84]....
        /*0d34*/ 	.word	0x00026df0


	//   ....[85]....
        /*0d38*/ 	.word	0x00026eb0


	//   ....[86]....
        /*0d3c*/ 	.word	0x00026f30


	//   ....[87]....
        /*0d40*/ 	.word	0x00026fe0


	//   ....[88]....
        /*0d44*/ 	.word	0x00027110


	//   ....[89]....
        /*0d48*/ 	.word	0x000271b0


	//   ....[90]....
        /*0d4c*/ 	.word	0x00027220


	//   ....[91]....
        /*0d50*/ 	.word	0x000272e0


	//   ....[92]....
        /*0d54*/ 	.word	0x00027340


	//   ....[93]....
        /*0d58*/ 	.word	0x00027400


	//   ....[94]....
        /*0d5c*/ 	.word	0x00027460


	//   ....[95]....
        /*0d60*/ 	.word	0x00027520


	//   ....[96]....
        /*0d64*/ 	.word	0x00027580


	//   ....[97]....
        /*0d68*/ 	.word	0x00027640


	//   ....[98]....
        /*0d6c*/ 	.word	0x000276a0


	//   ....[99]....
        /*0d70*/ 	.word	0x00027760


	//   ....[100]....
        /*0d74*/ 	.word	0x000277c0


	//   ....[101]....
        /*0d78*/ 	.word	0x00027880


	//   ....[102]....
        /*0d7c*/ 	.word	0x000278e0


	//   ....[103]....
        /*0d80*/ 	.word	0x000279a0


	//   ....[104]....
        /*0d84*/ 	.word	0x00027a90


	//   ....[105]....
        /*0d88*/ 	.word	0x00027b30


	//   ....[106]....
        /*0d8c*/ 	.word	0x00027b90


	//   ....[107]....
        /*0d90*/ 	.word	0x00027c70


	//   ....[108]....
        /*0d94*/ 	.word	0x00027cd0


	//   ....[109]....
        /*0d98*/ 	.word	0x00027db0


	//   ....[110]....
        /*0d9c*/ 	.word	0x00027e10


	//   ....[111]....
        /*0da0*/ 	.word	0x00027ef0


	//   ....[112]....
        /*0da4*/ 	.word	0x00027f50


	//   ....[113]....
        /*0da8*/ 	.word	0x00028030


	//   ....[114]....
        /*0dac*/ 	.word	0x00028090


	//   ....[115]....
        /*0db0*/ 	.word	0x00028170


	//   ....[116]....
        /*0db4*/ 	.word	0x000281d0


	//   ....[117]....
        /*0db8*/ 	.word	0x000282b0


	//   ....[118]....
        /*0dbc*/ 	.word	0x00028310


	//   ....[119]....
        /*0dc0*/ 	.word	0x000283e0


	//   ....[120]....
        /*0dc4*/ 	.word	0x00028500


	//   ....[121]....
        /*0dc8*/ 	.word	0x000285b0


	//   ....[122]....
        /*0dcc*/ 	.word	0x00028660


	//   ....[123]....
        /*0dd0*/ 	.word	0x00028730


	//   ....[124]....
        /*0dd4*/ 	.word	0x00028790


	//   ....[125]....
        /*0dd8*/ 	.word	0x00028870


	//   ....[126]....
        /*0ddc*/ 	.word	0x000288d0


	//   ....[127]....
        /*0de0*/ 	.word	0x000289a0


	//   ....[128]....
        /*0de4*/ 	.word	0x00028a00


	//   ....[129]....
        /*0de8*/ 	.word	0x00028ad0


	//   ....[130]....
        /*0dec*/ 	.word	0x00028b30


	//   ....[131]....
        /*0df0*/ 	.word	0x00028c10


	//   ....[132]....
        /*0df4*/ 	.word	0x00028c70


	//   ....[133]....
        /*0df8*/ 	.word	0x00028d40


	//   ....[134]....
        /*0dfc*/ 	.word	0x00028da0


	//   ....[135]....
        /*0e00*/ 	.word	0x00028e60


	//   ....[136]....
        /*0e04*/ 	.word	0x00028ef0


	//   ....[137]....
        /*0e08*/ 	.word	0x00028f90


	//   ....[138]....
        /*0e0c*/ 	.word	0x00029110


	//   ....[139]....
        /*0e10*/ 	.word	0x00029180


	//   ....[140]....
        /*0e14*/ 	.word	0x000291f0


	//   ....[141]....
        /*0e18*/ 	.word	0x00029260


	//   ....[142]....
        /*0e1c*/ 	.word	0x000292d0


	//   ....[143]....
        /*0e20*/ 	.word	0x00029350


	//   ....[144]....
        /*0e24*/ 	.word	0x000293d0


	//   ....[145]....
        /*0e28*/ 	.word	0x00029460


	//   ....[146]....
        /*0e2c*/ 	.word	0x000294d0


	//   ....[147]....
        /*0e30*/ 	.word	0x00029540


	//   ....[148]....
        /*0e34*/ 	.word	0x000295b0


	//   ....[149]....
        /*0e38*/ 	.word	0x00029630


	//   ....[150]....
        /*0e3c*/ 	.word	0x000296a0


	//   ....[151]....
        /*0e40*/ 	.word	0x00029730


	//   ....[152]....
        /*0e44*/ 	.word	0x00029790


	//   ....[153]....
        /*0e48*/ 	.word	0x00029820


	//   ....[154]....
        /*0e4c*/ 	.word	0x00029950


	//----- nvinfo : EIATTR_REG_RECONFIG
	.align		4
.L_1083:
        /*0e50*/ 	.byte	0x01, 0x54
	.zero		2


	//----- nvinfo : EIATTR_SYSCALL_OFFSETS
	.align		4
        /*0e54*/ 	.byte	0x04, 0x46
        /*0e56*/ 	.short	(.L_1085 - .L_1084)


	//   ....[0]....
.L_1084:
        /*0e58*/ 	.word	0x00001cd0


	//   ....[1]....
        /*0e5c*/ 	.word	0x00001e20


	//   ....[2]....
        /*0e60*/ 	.word	0x000092f0


	//   ....[3]....
        /*0e64*/ 	.word	0x000095f0


	//   ....[4]....
        /*0e68*/ 	.word	0x0001def0


	//   ....[5]....
        /*0e6c*/ 	.word	0x0001e040


	//   ....[6]....
        /*0e70*/ 	.word	0x0001e130


	//   ....[7]....
        /*0e74*/ 	.word	0x0001f0a0


	//----- nvinfo : EIATTR_MBARRIER_INSTR_OFFSETS
	.align		4
.L_1085:
        /*0e78*/ 	.byte	0x04, 0x39
        /*0e7a*/ 	.short	(.L_1087 - .L_1086)


	//   ....[0]....
.L_1086:
        /*0e7c*/ 	.word	0x00000270
        /*0e80*/ 	.word	0x000000ff
        /*0e84*/ 	.word	0x00028800
        /*0e88*/ 	.short	0x0100
        /*0e8a*/ 	.byte	0x08
	.zero		1


	//   ....[1]....
        /*0e8c*/ 	.word	0x00000280
        /*0e90*/ 	.word	0x000000ff
        /*0e94*/ 	.word	0x00028820
        /*0e98*/ 	.short	0x0100
        /*0e9a*/ 	.byte	0x08
	.zero		1


	//   ....[2]....
        /*0e9c*/ 	.word	0x00000370
        /*0ea0*/ 	.word	0x000000ff
        /*0ea4*/ 	.word	0x00028830
        /*0ea8*/ 	.short	0x0100
        /*0eaa*/ 	.byte	0x08
	.zero		1


	//   ....[3]....
        /*0eac*/ 	.word	0x00000380
        /*0eb0*/ 	.word	0x000000ff
        /*0eb4*/ 	.word	0x00028840
        /*0eb8*/ 	.short	0x0100
        /*0eba*/ 	.byte	0x08
	.zero		1


	//   ....[4]....
        /*0ebc*/ 	.word	0x00000390
        /*0ec0*/ 	.word	0x000000ff
        /*0ec4*/ 	.word	0x00028838
        /*0ec8*/ 	.short	0x0100
        /*0eca*/ 	.byte	0x08
	.zero		1


	//   ....[5]....
        /*0ecc*/ 	.word	0x000003a0
        /*0ed0*/ 	.word	0x000000ff
        /*0ed4*/ 	.word	0x00028848
        /*0ed8*/ 	.short	0x0100
        /*0eda*/ 	.byte	0x08
	.zero		1


	//   ....[6]....
        /*0edc*/ 	.word	0x000004d0
        /*0ee0*/ 	.word	0x000000ff
        /*0ee4*/ 	.word	0x00028850
        /*0ee8*/ 	.short	0x0100
        /*0eea*/ 	.byte	0x08
	.zero		1


	//   ....[7]....
        /*0eec*/ 	.word	0x000004e0
        /*0ef0*/ 	.word	0x000000ff
        /*0ef4*/ 	.word	0x00028860
        /*0ef8*/ 	.short	0x0100
        /*0efa*/ 	.byte	0x08
	.zero		1


	//   ....[8]....
        /*0efc*/ 	.word	0x000004f0
        /*0f00*/ 	.word	0x000000ff
        /*0f04*/ 	.word	0x00028858
        /*0f08*/ 	.short	0x0100
        /*0f0a*/ 	.byte	0x08
	.zero		1


	//   ....[9]....
        /*0f0c*/ 	.word	0x00000500
        /*0f10*/ 	.word	0x000000ff
        /*0f14*/ 	.word	0x00028868
        /*0f18*/ 	.short	0x0100
        /*0f1a*/ 	.byte	0x08
	.zero		1


	//   ....[10]....
        /*0f1c*/ 	.word	0x000005f0
        /*0f20*/ 	.word	0x000000ff
        /*0f24*/ 	.word	0x00028870
        /*0f28*/ 	.short	0x0100
        /*0f2a*/ 	.byte	0x06
	.zero		1


	//   ....[11]....
        /*0f2c*/ 	.word	0x00000600
        /*0f30*/ 	.word	0x000000ff
        /*0f34*/ 	.word	0x00028880
        /*0f38*/ 	.short	0x0100
        /*0f3a*/ 	.byte	0x06
	.zero		1


	//   ....[12]....
        /*0f3c*/ 	.word	0x00000610
        /*0f40*/ 	.word	0x000000ff
        /*0f44*/ 	.word	0x00028878
        /*0f48*/ 	.short	0x0100
        /*0f4a*/ 	.byte	0x06
	.zero		1


	//   ....[13]....
        /*0f4c*/ 	.word	0x00000620
        /*0f50*/ 	.word	0x000000ff
        /*0f54*/ 	.word	0x00028888
        /*0f58*/ 	.short	0x0100
        /*0f5a*/ 	.byte	0x06
	.zero		1


	//   ....[14]....
        /*0f5c*/ 	.word	0x00000750
        /*0f60*/ 	.word	0x000000ff
        /*0f64*/ 	.word	0x00028890
        /*0f68*/ 	.short	0x0100
        /*0f6a*/ 	.byte	0x08
	.zero		1


	//   ....[15]....
        /*0f6c*/ 	.word	0x00000760
        /*0f70*/ 	.word	0x000000ff
        /*0f74*/ 	.word	0x000288a0
        /*0f78*/ 	.short	0x0100
        /*0f7a*/ 	.byte	0x08
	.zero		1


	//   ....[16]....
        /*0f7c*/ 	.word	0x00000770
        /*0f80*/ 	.word	0x000000ff
        /*0f84*/ 	.word	0x00028898
        /*0f88*/ 	.short	0x0100
        /*0f8a*/ 	.byte	0x08
	.zero		1


	//   ....[17]....
        /*0f8c*/ 	.word	0x00000780
        /*0f90*/ 	.word	0x000000ff
        /*0f94*/ 	.word	0x000288a8
        /*0f98*/ 	.short	0x0100
        /*0f9a*/ 	.byte	0x08
	.zero		1


	//   ....[18]....
        /*0f9c*/ 	.word	0x000008b0
        /*0fa0*/ 	.word	0x000000ff
        /*0fa4*/ 	.word	0x000288b0
        /*0fa8*/ 	.short	0x0100
        /*0faa*/ 	.byte	0x08
	.zero		1


	//   ....[19]....
        /*0fac*/ 	.word	0x000008c0
        /*0fb0*/ 	.word	0x000000ff
        /*0fb4*/ 	.word	0x000288c0
        /*0fb8*/ 	.short	0x0100
        /*0fba*/ 	.byte	0x08
	.zero		1


	//   ....[20]....
        /*0fbc*/ 	.word	0x000008d0
        /*0fc0*/ 	.word	0x000000ff
        /*0fc4*/ 	.word	0x000288b8
        /*0fc8*/ 	.short	0x0100
        /*0fca*/ 	.byte	0x08
	.zero		1


	//   ....[21]....
        /*0fcc*/ 	.word	0x000008e0
        /*0fd0*/ 	.word	0x000000ff
        /*0fd4*/ 	.word	0x000288c8
        /*0fd8*/ 	.short	0x0100
        /*0fda*/ 	.byte	0x08
	.zero		1


	//   ....[22]....
        /*0fdc*/ 	.word	0x00003470
        /*0fe0*/ 	.word	0x00000059
        /*0fe4*/ 	.word	0x00028890
        /*0fe8*/ 	.short	0x010a
        /*0fea*/ 	.byte	0x3f
	.zero		1


	//   ....[23]....
        /*0fec*/ 	.word	0x00005c60
        /*0ff0*/ 	.word	0x00000059
        /*0ff4*/ 	.word	0x00028890
        /*0ff8*/ 	.short	0x010a
        /*0ffa*/ 	.byte	0x3f
	.zero		1


	//   ....[24]....
        /*0ffc*/ 	.word	0x00007d50
        /*1000*/ 	.word	0x00000059
        /*1004*/ 	.word	0x00028890
        /*1008*/ 	.short	0x010a
        /*100a*/ 	.byte	0x3f
	.zero		1


	//   ....[25]....
        /*100c*/ 	.word	0x00008450
        /*1010*/ 	.word	0x0000000b
        /*1014*/ 	.word	0x00000000
        /*1018*/ 	.short	0x0101
        /*101a*/ 	.byte	0x3f
	.zero		1


	//   ....[26]....
        /*101c*/ 	.word	0x00008490
        /*1020*/ 	.word	0x00000059
        /*1024*/ 	.word	0x000288b0
        /*1028*/ 	.short	0x010a
        /*102a*/ 	.byte	0x3f
	.zero		1


	//   ....[27]....
        /*102c*/ 	.word	0x00008aa0
        /*1030*/ 	.word	0x00000059
        /*1034*/ 	.word	0x00000000
        /*1038*/ 	.short	0x0101
        /*103a*/ 	.byte	0x3f
	.zero		1


	//   ....[28]....
        /*103c*/ 	.word	0x00009380
        /*1040*/ 	.word	0x00000012
        /*1044*/ 	.word	0x00028800
        /*1048*/ 	.short	0x010a
        /*104a*/ 	.byte	0x3f
	.zero		1


	//   ....[29]....
        /*104c*/ 	.word	0x000093d0
        /*1050*/ 	.word	0x00000012
        /*1054*/ 	.word	0x00028800
        /*1058*/ 	.short	0x010a
        /*105a*/ 	.byte	0x3f
	.zero		1


	//   ....[30]....
        /*105c*/ 	.word	0x0000a600
        /*1060*/ 	.word	0x00000012
        /*1064*/ 	.word	0x00028800
        /*1068*/ 	.short	0x010a
        /*106a*/ 	.byte	0x3f
	.zero		1


	//   ....[31]....
        /*106c*/ 	.word	0x0000cd00
        /*1070*/ 	.word	0x00000012
        /*1074*/ 	.word	0x00028800
        /*1078*/ 	.short	0x010a
        /*107a*/ 	.byte	0x3f
	.zero		1


	//   ....[32]....
        /*107c*/ 	.word	0x0000e910
        /*1080*/ 	.word	0x00000000
        /*1084*/ 	.word	0x00028830
        /*1088*/ 	.short	0x010a
        /*108a*/ 	.byte	0x3f
	.zero		1


	//   ....[33]....
        /*108c*/ 	.word	0x0000e950
        /*1090*/ 	.word	0x00000000
        /*1094*/ 	.word	0x00028830
        /*1098*/ 	.short	0x010a
        /*109a*/ 	.byte	0x3f
	.zero		1


	//   ....[34]....
        /*109c*/ 	.word	0x00010a90
        /*10a0*/ 	.word	0x00000000
        /*10a4*/ 	.word	0x00000000
        /*10a8*/ 	.short	0x0101
        /*10aa*/ 	.byte	0x3f
	.zero		1


	//   ....[35]....
        /*10ac*/ 	.word	0x000116a0
        /*10b0*/ 	.word	0x00000007
        /*10b4*/ 	.word	0x00028830
        /*10b8*/ 	.short	0x010a
        /*10ba*/ 	.byte	0x3f
	.zero		1


	//   ....[36]....
        /*10bc*/ 	.word	0x000116f0
        /*10c0*/ 	.word	0x00000007
        /*10c4*/ 	.word	0x00028830
        /*10c8*/ 	.short	0x010a
        /*10ca*/ 	.byte	0x3f
	.zero		1


	//   ....[37]....
        /*10cc*/ 	.word	0x00011b30
        /*10d0*/ 	.word	0x00000007
        /*10d4*/ 	.word	0x00028850
        /*10d8*/ 	.short	0x010a
        /*10da*/ 	.byte	0x3f
	.zero		1


	//   ....[38]....
        /*10dc*/ 	.word	0x00011b70
        /*10e0*/ 	.word	0x00000007
        /*10e4*/ 	.word	0x00028850
        /*10e8*/ 	.short	0x010a
        /*10ea*/ 	.byte	0x3f
	.zero		1


	//   ....[39]....
        /*10ec*/ 	.word	0x000140c0
        /*10f0*/ 	.word	0x00000000
        /*10f4*/ 	.word	0x00000000
        /*10f8*/ 	.short	0x0101
        /*10fa*/ 	.byte	0x3f
	.zero		1


	//   ....[40]....
        /*10fc*/ 	.word	0x00014350
        /*1100*/ 	.word	0x0000000d
        /*1104*/ 	.word	0x00000000
        /*1108*/ 	.short	0x0101
        /*110a*/ 	.byte	0x3f
	.zero		1


	//   ....[41]....
        /*110c*/ 	.word	0x00014a50
        /*1110*/ 	.word	0x00000007
        /*1114*/ 	.word	0x00028830
        /*1118*/ 	.short	0x010a
        /*111a*/ 	.byte	0x3f
	.zero		1


	//   ....[42]....
        /*111c*/ 	.word	0x00014aa0
        /*1120*/ 	.word	0x00000007
        /*1124*/ 	.word	0x00028830
        /*1128*/ 	.short	0x010a
        /*112a*/ 	.byte	0x3f
	.zero		1


	//   ....[43]....
        /*112c*/ 	.word	0x00014eb0
        /*1130*/ 	.word	0x00000007
        /*1134*/ 	.word	0x00028850
        /*1138*/ 	.short	0x010a
        /*113a*/ 	.byte	0x3f
	.zero		1


	//   ....[44]....
        /*113c*/ 	.word	0x00014ef0
        /*1140*/ 	.word	0x00000007
        /*1144*/ 	.word	0x00028850
        /*1148*/ 	.short	0x010a
        /*114a*/ 	.byte	0x3f
	.zero		1


	//   ....[45]....
        /*114c*/ 	.word	0x00016560
        /*1150*/ 	.word	0x0000002b
        /*1154*/ 	.word	0x00000000
        /*1158*/ 	.short	0x0101
        /*115a*/ 	.byte	0x3f
	.zero		1


	//   ....[46]....
        /*115c*/ 	.word	0x00016d90
        /*1160*/ 	.word	0x0000000b
        /*1164*/ 	.word	0x00000000
        /*1168*/ 	.short	0x0101
        /*116a*/ 	.byte	0x3f
	.zero		1


	//   ....[47]....
        /*116c*/ 	.word	0x000173e0
        /*1170*/ 	.word	0x0000000b
        /*1174*/ 	.word	0x00028850
        /*1178*/ 	.short	0x010a
        /*117a*/ 	.byte	0x3f
	.zero		1


	//   ....[48]....
        /*117c*/ 	.word	0x00017460
        /*1180*/ 	.word	0x0000000b
        /*1184*/ 	.word	0x00028850
        /*1188*/ 	.short	0x010a
        /*118a*/ 	.byte	0x3f
	.zero		1


	//   ....[49]....
        /*118c*/ 	.word	0x00017a80
        /*1190*/ 	.word	0x00000004
        /*1194*/ 	.word	0x00000000
        /*1198*/ 	.short	0x0101
        /*119a*/ 	.byte	0x3f
	.zero		1


	//   ....[50]....
        /*119c*/ 	.word	0x00018f90
        /*11a0*/ 	.word	0x00000000
        /*11a4*/ 	.word	0x00000000
        /*11a8*/ 	.short	0x0101
        /*11aa*/ 	.byte	0x3f
	.zero		1


	//   ....[51]....
        /*11ac*/ 	.word	0x000197f0
        /*11b0*/ 	.word	0x00000004
        /*11b4*/ 	.word	0x00000000
        /*11b8*/ 	.short	0x0101
        /*11ba*/ 	.byte	0x3f
	.zero		1


	//   ....[52]....
        /*11bc*/ 	.word	0x0001ca50
        /*11c0*/ 	.word	0x00000016
        /*11c4*/ 	.word	0x00028820
        /*11c8*/ 	.short	0x010a
        /*11ca*/ 	.byte	0x3f
	.zero		1


	//   ....[53]....
        /*11cc*/ 	.word	0x0001cae0
        /*11d0*/ 	.word	0x00000008
        /*11d4*/ 	.word	0x000288a0
        /*11d8*/ 	.short	0x010a
        /*11da*/ 	.byte	0x3f
	.zero		1


	//   ....[54]....
        /*11dc*/ 	.word	0x0001ce40
        /*11e0*/ 	.word	0x00000008
        /*11e4*/ 	.word	0x000288c0
        /*11e8*/ 	.short	0x010a
        /*11ea*/ 	.byte	0x3f
	.zero		1


	//   ....[55]....
        /*11ec*/ 	.word	0x0001d270
        /*11f0*/ 	.word	0x0000000b
        /*11f4*/ 	.word	0x000288a0
        /*11f8*/ 	.short	0x010a
        /*11fa*/ 	.byte	0x3f
	.zero		1


	//   ....[56]....
        /*11fc*/ 	.word	0x0001d5b0
        /*1200*/ 	.word	0x0000000b
        /*1204*/ 	.word	0x000288c0
        /*1208*/ 	.short	0x010a
        /*120a*/ 	.byte	0x3f
	.zero		1


	//   ....[57]....
        /*120c*/ 	.word	0x0001e620
        /*1210*/ 	.word	0x00000007
        /*1214*/ 	.word	0x00028840
        /*1218*/ 	.short	0x010a
        /*121a*/ 	.byte	0x3f
	.zero		1


	//   ....[58]....
        /*121c*/ 	.word	0x0001ed80
        /*1220*/ 	.word	0x00000007
        /*1224*/ 	.word	0x00028830
        /*1228*/ 	.short	0x0107
        /*122a*/ 	.byte	0x3f
	.zero		1


	//   ....[59]....
        /*122c*/ 	.word	0x0001ee50
        /*1230*/ 	.word	0x00000007
        /*1234*/ 	.word	0x00028830
        /*1238*/ 	.short	0x0101
        /*123a*/ 	.byte	0x3f
	.zero		1


	//   ....[60]....
        /*123c*/ 	.word	0x0001f960
        /*1240*/ 	.word	0x00000016
        /*1244*/ 	.word	0x00028800
        /*1248*/ 	.short	0x0107
        /*124a*/ 	.byte	0x3f
	.zero		1


	//   ....[61]....
        /*124c*/ 	.word	0x0001fa70
        /*1250*/ 	.word	0x00000016
        /*1254*/ 	.word	0x00028800
        /*1258*/ 	.short	0x0101
        /*125a*/ 	.byte	0x3f
	.zero		1


	//   ....[62]....
        /*125c*/ 	.word	0x0001fa90
        /*1260*/ 	.word	0x00000016
        /*1264*/ 	.word	0x00028820
        /*1268*/ 	.short	0x010a
        /*126a*/ 	.byte	0x3f
	.zero		1


	//   ....[63]....
        /*126c*/ 	.word	0x0001fe20
        /*1270*/ 	.word	0x00000006
        /*1274*/ 	.word	0x00028840
        /*1278*/ 	.short	0x010a
        /*127a*/ 	.byte	0x3f
	.zero		1


	//   ....[64]....
        /*127c*/ 	.word	0x00020320
        /*1280*/ 	.word	0x00000006
        /*1284*/ 	.word	0x00028830
        /*1288*/ 	.short	0x0107
        /*128a*/ 	.byte	0x3f
	.zero		1


	//   ....[65]....
        /*128c*/ 	.word	0x000203e0
        /*1290*/ 	.word	0x00000006
        /*1294*/ 	.word	0x00028830
        /*1298*/ 	.short	0x0101
        /*129a*/ 	.byte	0x3f
	.zero		1


	//   ....[66]....
        /*129c*/ 	.word	0x00020440
        /*12a0*/ 	.word	0x00000006
        /*12a4*/ 	.word	0x00028860
        /*12a8*/ 	.short	0x010a
        /*12aa*/ 	.byte	0x3f
	.zero		1


	//   ....[67]....
        /*12ac*/ 	.word	0x00020970
        /*12b0*/ 	.word	0x00000006
        /*12b4*/ 	.word	0x00028850
        /*12b8*/ 	.short	0x0107
        /*12ba*/ 	.byte	0x3f
	.zero		1


	//   ....[68]....
        /*12bc*/ 	.word	0x00020b10
        /*12c0*/ 	.word	0x00000006
        /*12c4*/ 	.word	0x00028850
        /*12c8*/ 	.short	0x0101
        /*12ca*/ 	.byte	0x3f
	.zero		1


	//   ....[69]....
        /*12cc*/ 	.word	0x00020d20
        /*12d0*/ 	.word	0x00000000
        /*12d4*/ 	.word	0x00028860
        /*12d8*/ 	.short	0x010a
        /*12da*/ 	.byte	0x3f
	.zero		1


	//   ....[70]....
        /*12dc*/ 	.word	0x00021250
        /*12e0*/ 	.word	0x00000000
        /*12e4*/ 	.word	0x00028850
        /*12e8*/ 	.short	0x0107
        /*12ea*/ 	.byte	0x3f
	.zero		1


	//   ....[71]....
        /*12ec*/ 	.word	0x00021310
        /*12f0*/ 	.word	0x00000000
        /*12f4*/ 	.word	0x00028850
        /*12f8*/ 	.short	0x0101
        /*12fa*/ 	.byte	0x3f
	.zero		1


	//   ....[72]....
        /*12fc*/ 	.word	0x00022460
        /*1300*/ 	.word	0x00000004
        /*1304*/ 	.word	0x00028820
        /*1308*/ 	.short	0x010a
        /*130a*/ 	.byte	0x3f
	.zero		1


	//   ....[73]....
        /*130c*/ 	.word	0x000225d0
        /*1310*/ 	.word	0x00000005
        /*1314*/ 	.word	0x00028840
        /*1318*/ 	.short	0x010a
        /*131a*/ 	.byte	0x3f
	.zero		1


	//   ....[74]....
        /*131c*/ 	.word	0x00022670
        /*1320*/ 	.word	0x00000019
        /*1324*/ 	.word	0x00028840
        /*1328*/ 	.short	0x010a
        /*132a*/ 	.byte	0x3f
	.zero		1


	//   ....[75]....
        /*132c*/ 	.word	0x000226b0
        /*1330*/ 	.word	0x00000005
        /*1334*/ 	.word	0x00028860
        /*1338*/ 	.short	0x010a
        /*133a*/ 	.byte	0x3f
	.zero		1


	//   ....[76]....
        /*133c*/ 	.word	0x000226f0
        /*1340*/ 	.word	0x00000019
        /*1344*/ 	.word	0x00028860
        /*1348*/ 	.short	0x010a
        /*134a*/ 	.byte	0x3f
	.zero		1


	//   ....[77]....
        /*134c*/ 	.word	0x00022750
        /*1350*/ 	.word	0x00000059
        /*1354*/ 	.word	0x00028890
        /*1358*/ 	.short	0x010a
        /*135a*/ 	.byte	0x3f
	.zero		1


	//   ....[78]....
        /*135c*/ 	.word	0x00022c60
        /*1360*/ 	.word	0x00000059
        /*1364*/ 	.word	0x00028890
        /*1368*/ 	.short	0x010a
        /*136a*/ 	.byte	0x3f
	.zero		1


	//   ....[79]....
        /*136c*/ 	.word	0x00023170
        /*1370*/ 	.word	0x00000059
        /*1374*/ 	.word	0x00028890
        /*1378*/ 	.short	0x010a
        /*137a*/ 	.byte	0x3f
	.zero		1


	//   ....[80]....
        /*137c*/ 	.word	0x00023640
        /*1380*/ 	.word	0x00000059
        /*1384*/ 	.word	0x000288b0
        /*1388*/ 	.short	0x010a
        /*138a*/ 	.byte	0x3f
	.zero		1


	//   ....[81]....
        /*138c*/ 	.word	0x00023e90
        /*1390*/ 	.word	0x00000012
        /*1394*/ 	.word	0x00028800
        /*1398*/ 	.short	0x010a
        /*139a*/ 	.byte	0x3f
	.zero		1


	//   ....[82]....
        /*139c*/ 	.word	0x00024a60
        /*13a0*/ 	.word	0x00000012
        /*13a4*/ 	.word	0x00028800
        /*13a8*/ 	.short	0x010a
        /*13aa*/ 	.byte	0x3f
	.zero		1


	//   ....[83]....
        /*13ac*/ 	.word	0x00024ab0
        /*13b0*/ 	.word	0x00000000
        /*13b4*/ 	.word	0x00028830
        /*13b8*/ 	.short	0x010a
        /*13ba*/ 	.byte	0x3f
	.zero		1


	//   ....[84]....
        /*13bc*/ 	.word	0x00024b00
        /*13c0*/ 	.word	0x00000007
        /*13c4*/ 	.word	0x00028830
        /*13c8*/ 	.short	0x010a
        /*13ca*/ 	.byte	0x3f
	.zero		1


	//   ....[85]....
        /*13cc*/ 	.word	0x00024b50
        /*13d0*/ 	.word	0x00000007
        /*13d4*/ 	.word	0x00028850
        /*13d8*/ 	.short	0x010a
        /*13da*/ 	.byte	0x3f
	.zero		1


	//   ....[86]....
        /*13dc*/ 	.word	0x00024ba0
        /*13e0*/ 	.word	0x00000007
        /*13e4*/ 	.word	0x00028830
        /*13e8*/ 	.short	0x010a
        /*13ea*/ 	.byte	0x3f
	.zero		1


	//   ....[87]....
        /*13ec*/ 	.word	0x00024bf0
        /*13f0*/ 	.word	0x00000007
        /*13f4*/ 	.word	0x00028850
        /*13f8*/ 	.short	0x010a
        /*13fa*/ 	.byte	0x3f
	.zero		1


	//   ....[88]....
        /*13fc*/ 	.word	0x00024c40
        /*1400*/ 	.word	0x0000000b
        /*1404*/ 	.word	0x00028850
        /*1408*/ 	.short	0x010a
        /*140a*/ 	.byte	0x3f
	.zero		1


	//   ....[89]....
        /*140c*/ 	.word	0x00025830
        /*1410*/ 	.word	0x00000016
        /*1414*/ 	.word	0x00028820
        /*1418*/ 	.short	0x010a
        /*141a*/ 	.byte	0x3f
	.zero		1


	//   ....[90]....
        /*141c*/ 	.word	0x00025880
        /*1420*/ 	.word	0x00000008
        /*1424*/ 	.word	0x000288a0
        /*1428*/ 	.short	0x010a
        /*142a*/ 	.byte	0x3f
	.zero		1


	//   ....[91]....
        /*142c*/ 	.word	0x000258d0
        /*1430*/ 	.word	0x00000008
        /*1434*/ 	.word	0x000288c0
        /*1438*/ 	.short	0x010a
        /*143a*/ 	.byte	0x3f
	.zero		1


	//   ....[92]....
        /*143c*/ 	.word	0x00025920
        /*1440*/ 	.word	0x0000000b
        /*1444*/ 	.word	0x000288a0
        /*1448*/ 	.short	0x010a
        /*144a*/ 	.byte	0x3f
	.zero		1


	//   ....[93]....
        /*144c*/ 	.word	0x00025970
        /*1450*/ 	.word	0x0000000b
        /*1454*/ 	.word	0x000288c0
        /*1458*/ 	.short	0x010a
        /*145a*/ 	.byte	0x3f
	.zero		1


	//   ....[94]....
        /*145c*/ 	.word	0x00025a90
        /*1460*/ 	.word	0x00000007
        /*1464*/ 	.word	0x00028840
        /*1468*/ 	.short	0x010a
        /*146a*/ 	.byte	0x3f
	.zero		1


	//   ....[95]....
        /*146c*/ 	.word	0x00027010
        /*1470*/ 	.word	0x00000016
        /*1474*/ 	.word	0x00028820
        /*1478*/ 	.short	0x010a
        /*147a*/ 	.byte	0x3f
	.zero		1


	//   ....[96]....
        /*147c*/ 	.word	0x00027060
        /*1480*/ 	.word	0x00000006
        /*1484*/ 	.word	0x00028840
        /*1488*/ 	.short	0x010a
        /*148a*/ 	.byte	0x3f
	.zero		1


	//   ....[97]....
        /*148c*/ 	.word	0x000279e0
        /*1490*/ 	.word	0x00000006
        /*1494*/ 	.word	0x00028860
        /*1498*/ 	.short	0x010a
        /*149a*/ 	.byte	0x3f
	.zero		1


	//   ....[98]....
        /*149c*/ 	.word	0x00028450
        /*14a0*/ 	.word	0x00000000
        /*14a4*/ 	.word	0x00028860
        /*14a8*/ 	.short	0x010a
        /*14aa*/ 	.byte	0x3f
	.zero		1


	//   ....[99]....
        /*14ac*/ 	.word	0x00029870
        /*14b0*/ 	.word	0x00000004
        /*14b4*/ 	.word	0x00028820
        /*14b8*/ 	.short	0x010a
        /*14ba*/ 	.byte	0x3f
	.zero		1


	//   ....[100]....
        /*14bc*/ 	.word	0x00029a10
        /*14c0*/ 	.word	0x00000005
        /*14c4*/ 	.word	0x00028840
        /*14c8*/ 	.short	0x010a
        /*14ca*/ 	.byte	0x3f
	.zero		1


	//   ....[101]....
        /*14cc*/ 	.word	0x00029a60
        /*14d0*/ 	.word	0x00000019
        /*14d4*/ 	.word	0x00028840
        /*14d8*/ 	.short	0x010a
        /*14da*/ 	.byte	0x3f
	.zero		1


	//   ....[102]....
        /*14dc*/ 	.word	0x00029ab0
        /*14e0*/ 	.word	0x00000005
        /*14e4*/ 	.word	0x00028860
        /*14e8*/ 	.short	0x010a
        /*14ea*/ 	.byte	0x3f
	.zero		1


	//----- nvinfo : EIATTR_NUM_MBARRIERS
	.align		4
.L_1087:
        /*14ec*/ 	.byte	0x03, 0x38
        /*14ee*/ 	.short	0x0016


	//----- nvinfo : EIATTR_EXIT_INSTR_OFFSETS
	.align		4
        /*14f0*/ 	.byte	0x04, 0x1c
        /*14f2*/ 	.short	(.L_1089 - .L_1088)


	//   ....[0]....
.L_1088:
        /*14f4*/ 	.word	0x00022740


	//----- nvinfo : EIATTR_MAX_THREADS
	.align		4
.L_1089:
        /*14f8*/ 	.byte	0x04, 0x05
        /*14fa*/ 	.short	(.L_1091 - .L_1090)
.L_1090:
        /*14fc*/ 	.word	0x00000180
        /*1500*/ 	.word	0x00000001
        /*1504*/ 	.word	0x00000001


	//----- nvinfo : EIATTR_CRS_STACK_SIZE
	.align		4
.L_1091:
        /*1508*/ 	.byte	0x04, 0x1e
        /*150a*/ 	.short	(.L_1093 - .L_1092)
.L_1092:
        /*150c*/ 	.word	0x00000000


	//----- nvinfo : EIATTR_CBANK_PARAM_SIZE
	.align		4
.L_1093:
        /*1510*/ 	.byte	0x03, 0x19
        /*1512*/ 	.short	0x0af0


	//----- nvinfo : EIATTR_PARAM_CBANK
	.align		4
        /*1514*/ 	.byte	0x04, 0x0a
        /*1516*/ 	.short	(.L_1095 - .L_1094)
	.align		4
.L_1094:
        /*1518*/ 	.word	index@(.nv.constant0._ZN7cutlass13device_kernelIN5flash11enable_sm90INS1_16FlashAttnFwdSm90INS1_25CollectiveMainloopFwdSm90ILi2EN4cute5tupleIJNS5_1CILi1EEES8_S8_EEENS6_IJNS7_ILi128EEESA_SA_EEELi128ENS_10bfloat16_tEfNS_4arch4Sm90ELb1ELb0ELb1ELb1ELb1ELb1ELb0ELb1ELb1ELb1ELb1ELb0EEENS1_21CollectiveEpilogueFwdISB_S9_SC_SE_Li256ELb1ELb1ELb1ELb0EEENS1_36VarlenDynamicPersistentTileSchedulerILi128ELi128ELi256ELi128ELb1ELb1ELb1ELb1ELb1ELb1EEEEEEEEEvNT_6ParamsE)
        /*151c*/ 	.short	0x0210
        /*151e*/ 	.short	0x0af0


	//----- nvinfo : EIATTR_SW_WAR
	.align		4
.L_1095:
        /*1520*/ 	.byte	0x04, 0x36
        /*1522*/ 	.short	(.L_1097 - .L_1096)
.L_1096:
        /*1524*/ 	.word	0x00000008
.L_1097:


//--------------------- .nv.info._ZN7cutlass13device_kernelIN5flash11enable_sm90INS1_16FlashAttnFwdSm90INS1_25CollectiveMainloopFwdSm90ILi2EN4cute5tupleIJNS5_1CILi1EEES8_S8_EEENS6_IJNS7_ILi192EEENS7_ILi128EEENS7_ILi96EEEEEELi96ENS_10bfloat16_tEfNS_4arch4Sm90ELb0ELb0ELb1ELb0ELb1ELb0ELb0ELb0ELb1ELb1ELb1ELb0EEENS1_21CollectiveEpilogueFwdINS6_IJSA_SC_SB_EEES9_SE_SG_Li384ELb0ELb1ELb1ELb0EEENS1_19SingleTileSchedulerILb0ELb1ELb1ELi192EEEEEEEEEvNT_6ParamsE --------------------------
	.section	.nv.info._ZN7cutlass13device_kernelIN5flash11enable_sm90INS1_16FlashAttnFwdSm90INS1_25CollectiveMainloopFwdSm90ILi2EN4cute5tupleIJNS5_1CILi1EEES8_S8_EEENS6_IJNS7_ILi192EEENS7_ILi128EEENS7_ILi96EEEEEELi96ENS_10bfloat16_tEfNS_4arch4Sm90ELb0ELb0ELb1ELb0ELb1ELb0ELb0ELb0ELb1ELb1ELb1ELb0EEENS1_21CollectiveEpilogueFwdINS6_IJSA_SC_SB_EEES9_SE_SG_Li384ELb0ELb1ELb1ELb0EEENS1_19SingleTileSchedulerILb0ELb1ELb1ELi192EEEEEEEEEvNT_6ParamsE,"",@"SHT_CUDA_INFO"
	.sectionflags	@""
	.align	4


	//----- nvinfo : EIATTR_CUDA_API_VERSION
	.align		4
        /*0000*/ 	.byte	0x04, 0x37
        /*0002*/ 	.short	(.L_1099 - .L_1098)
.L_1098:
        /*0004*/ 	.word	0x00000082


	//----- nvinfo : EIATTR_KPARAM_INFO
	.align		4
.L_1099:
        /*0008*/ 	.byte	0x04, 0x17
        /*000a*/ 	.short	(.L_1101 - .L_1100)
.L_1100:
        /*000c*/ 	.word	0x00000000
        /*0010*/ 	.short	0x0000
        /*0012*/ 	.short	0x0070
        /*0014*/ 	.byte	0x00, 0xf0, 0x01, 0x28


	//----- nvinfo : EIATTR_SPARSE_MMA_MASK
	.align		4
.L_1101:
        /*0018*/ 	.byte	0x03, 0x50
        /*001a*/ 	.short	0x0000


	//----- nvinfo : EIATTR_MAXREG_COUNT
	.align		4
        /*001c*/ 	.byte	0x03, 0x1b
        /*001e*/ 	.short	0x0080


	//----- nvinfo : EIATTR_NUM_BARRIERS
	.align		4
        /*0020*/ 	.byte	0x02, 0x4c
        /*0022*/ 	.byte	0x10
	.zero		1


	//----- nvinfo : EIATTR_EXTERNS
	.align		4
        /*0024*/ 	.byte	0x04, 0x0f
        /*0026*/ 	.short	(.L_1103 - .L_1102)


	//   ....[0]....
	.align		4
.L_1102:
        /*0028*/ 	.word	index@(__assertfail)


	//----- nvinfo : EIATTR_ANNOTATIONS
	.align		4
.L_1103:
        /*002c*/ 	.byte	0x04, 0x55
        /*002e*/ 	.short	(.L_1105 - .L_1104)


	//   ....[0]....
.L_1104:
        /*0030*/ 	.word	0x00000001
        /*0034*/ 	.byte	0x00, 0x94, 0x00, 0x00, 0x01, 0x00, 0x00, 0x00, 0x10, 0x94, 0x00, 0x00, 0x01, 0x00, 0x00, 0x00
        /*0044*/ 	.byte	0x80, 0xab, 0x00, 0x00, 0x01, 0x00, 0x00, 0x00, 0xa0, 0xab, 0x00, 0x00


	//----- nvinfo : EIATTR_MERCURY_ISA_VERSION
	.align		4
.L_1105:
        /*0050*/ 	.byte	0x03, 0x5f
        /*0052*/ 	.short	0x0101


	//----- nvinfo : EIATTR_INT_WARP_WIDE_INSTR_OFFSETS
	.align		4
        /*0054*/ 	.byte	0x04, 0x31
        /*0056*/ 	.short	(.L_1107 - .L_1106)


	//   ....[0]....
.L_1106:
        /*0058*/ 	.word	0x000000c0


	//   ....[1]....
        /*005c*/ 	.word	0x000000d0


	//   ....[2]....
        /*0060*/ 	.word	0x00000170


	//----- nvinfo : EIATTR_COOP_GROUP_MASK_REGIDS
	.align		4
.L_1107:
        /*0064*/ 	.byte	0x04, 0x29
        /*0066*/ 	.short	(.L_1109 - .L_1108)


	//   ....[0]....
.L_1108:
        /*0068*/ 	.word	0xffffffff


	//   ....[1]....
        /*006c*/ 	.word	0xffffffff


	//   ....[2]....
        /*0070*/ 	.word	0xffffffff


	//   ....[3]....
        /*0074*/ 	.word	0xffffffff


	//   ....[4]....
        /*0078*/ 	.word	0xffffffff


	//   ....[5]....
        /*007c*/ 	.word	0xffffffff


	//   ....[6]....
        /*0080*/ 	.word	0xffffffff


	//   ....[7]....
        /*0084*/ 	.word	0xffffffff


	//   ....[8]....
        /*0088*/ 	.word	0xffffffff


	//   ....[9]....
        /*008c*/ 	.word	0xffffffff


	//   ....[10]....
        /*0090*/ 	.word	0xffffffff


	//   ....[11]....
        /*0094*/ 	.word	0xffffffff


	//   ....[12]....
        /*0098*/ 	.word	0xffffffff


	//   ....[13]....
        /*009c*/ 	.word	0xffffffff


	//   ....[14]....
        /*00a0*/ 	.word	0xffffffff


	//   ....[15]....
        /*00a4*/ 	.word	0xffffffff


	//   ....[16]....
        /*00a8*/ 	.word	0xffffffff


	//   ....[17]....
        /*00ac*/ 	.word	0xffffffff


	//   ....[18]....
        /*00b0*/ 	.word	0xffffffff


	//   ....[19]....
        /*00b4*/ 	.word	0xffffffff


	//   ....[20]....
        /*00b8*/ 	.word	0xffffffff


	//   ....[21]....
        /*00bc*/ 	.word	0xffffffff


	//   ....[22]....
        /*00c0*/ 	.word	0xffffffff


	//   ....[23]....
        /*00c4*/ 	.word	0xffffffff


	//   ....[24]....
        /*00c8*/ 	.word	0xffffffff


	//   ....[25]....
        /*00cc*/ 	.word	0xffffffff


	//   ....[26]....
        /*00d0*/ 	.word	0xffffffff


	//   ....[27]....
        /*00d4*/ 	.word	0xffffffff


	//   ....[28]....
        /*00d8*/ 	.word	0xffffffff


	//   ....[29]....
        /*00dc*/ 	.word	0xffffffff


	//   ....[30]....
        /*00e0*/ 	.word	0xffffffff


	//   ....[31]....
        /*00e4*/ 	.word	0xffffffff


	//   ....[32]....
        /*00e8*/ 	.word	0xffffffff


	//   ....[33]....
        /*00ec*/ 	.word	0xffffffff


	//   ....[34]....
        /*00f0*/ 	.word	0xffffffff


	//   ....[35]....
        /*00f4*/ 	.word	0xffffffff


	//   ....[36]....
        /*00f8*/ 	.word	0xffffffff


	//   ....[37]....
        /*00fc*/ 	.word	0xffffffff


	//   ....[38]....
        /*0100*/ 	.word	0xffffffff


	//   ....[39]....
        /*0104*/ 	.word	0xffffffff


	//   ....[40]....
        /*0108*/ 	.word	0xffffffff


	//   ....[41]....
        /*010c*/ 	.word	0xffffffff


	//   ....[42]....
        /*0110*/ 	.word	0xffffffff


	//   ....[43]....
        /*0114*/ 	.word	0xffffffff


	//   ....[44]....
        /*0118*/ 	.word	0xffffffff


	//   ....[45]....
        /*011c*/ 	.word	0xffffffff


	//   ....[46]....
        /*0120*/ 	.word	0xffffffff


	//   ....[47]....
        /*0124*/ 	.word	0xffffffff


	//   ....[48]....
        /*0128*/ 	.word	0xffffffff


	//   ....[49]....
        /*012c*/ 	.word	0xffffffff


	//   ....[50]....
        /*0130*/ 	.word	0xffffffff


	//   ....[51]....
        /*0134*/ 	.word	0xffffffff


	//   ....[52]....
        /*0138*/ 	.word	0xffffffff


	//   ....[53]....
        /*013c*/ 	.word	0xffffffff


	//   ....[54]....
        /*0140*/ 	.word	0xffffffff


	//   ....[55]....
        /*0144*/ 	.word	0xffffffff


	//   ....[56]....
        /*0148*/ 	.word	0xffffffff


	//   ....[57]....
        /*014c*/ 	.word	0xffffffff


	//   ....[58]....
        /*0150*/ 	.word	0xffffffff


	//   ....[59]....
        /*0154*/ 	.word	0xffffffff


	//   ....[60]....
        /*0158*/ 	.word	0xffffffff


	//   ....[61]....
        /*015c*/ 	.word	0xffffffff


	//   ....[62]....
        /*0160*/ 	.word	0xffffffff


	//   ....[63]....
        /*0164*/ 	.word	0xffffffff


	//   ....[64]....
        /*0168*/ 	.word	0xffffffff


	//   ....[65]....
        /*016c*/ 	.word	0xffffffff


	//   ....[66]....
        /*0170*/ 	.word	0xffffffff


	//   ....[67]....
        /*0174*/ 	.word	0xffffffff


	//   ....[68]....
        /*0178*/ 	.word	0xffffffff


	//   ....[69]....
        /*017c*/ 	.word	0xffffffff


	//   ....[70]....
        /*0180*/ 	.word	0xffffffff


	//   ....[71]....
        /*0184*/ 	.word	0xffffffff


	//   ....[72]....
        /*0188*/ 	.word	0xffffffff


	//   ....[73]....
        /*018c*/ 	.word	0xffffffff


	//   ....[74]....
        /*0190*/ 	.word	0xffffffff


	//   ....[75]....
        /*0194*/ 	.word	0x0500000f


	//   ....[76]....
        /*0198*/ 	.word	0x0500000f


	//   ....[77]....
        /*019c*/ 	.word	0x0500000f


	//   ....[78]....
        /*01a0*/ 	.word	0x0500000f


	//   ....[79]....
        /*01a4*/ 	.word	0x0500000f


	//   ....[80]....
        /*01a8*/ 	.word	0x0500000f


	//   ....[81]....
        /*01ac*/ 	.word	0x0500000f


	//   ....[82]....
        /*01b0*/ 	.word	0x0500000f


	//   ....[83]....
        /*01b4*/ 	.word	0x0500000f


	//   ....[84]....
        /*01b8*/ 	.word	0x0500000f


	//   ....[85]....
        /*01bc*/ 	.word	0x0500000f


	//   ....[86]....
        /*01c0*/ 	.word	0x0500000f


	//   ....[87]....
        /*01c4*/ 	.word	0x0500000f


	//   ....[88]....
        /*01c8*/ 	.word	0x0500000f


	//   ....[89]....
        /*01cc*/ 	.word	0x0500000f


	//   ....[90]....
        /*01d0*/ 	.word	0x0500000f


	//   ....[91]....
        /*01d4*/ 	.word	0x0500000f


	//   ....[92]....
        /*01d8*/ 	.word	0x0500000f


	//   ....[93]....
        /*01dc*/ 	.word	0x0500000f


	//   ....[94]....
        /*01e0*/ 	.word	0x0500000f


	//   ....[95]....
        /*01e4*/ 	.word	0x0500000f


	//   ....[96]....
        /*01e8*/ 	.word	0x0500000f


	//   ....[97]....
        /*01ec*/ 	.word	0x0500000f


	//   ....[98]....
        /*01f0*/ 	.word	0x0500000f


	//   ....[99]....
        /*01f4*/ 	.word	0x0500000f


	//   ....[100]....
        /*01f8*/ 	.word	0x0500000f


	//   ....[101]....
        /*01fc*/ 	.word	0x0500000f


	//   ....[102]....
        /*0200*/ 	.word	0x0500000f


	//   ....[103]....
        /*0204*/ 	.word	0x0500000f


	//   ....[104]....
        /*0208*/ 	.word	0x0500000f


	//   ....[105]....
        /*020c*/ 	.word	0x0500000f


	//   ....[106]....
        /*0210*/ 	.word	0x0500000f


	//   ....[107]....
        /*0214*/ 	.word	0x0500000f


	//   ....[108]....
        /*0218*/ 	.word	0x0500000f


	//   ....[109]....
        /*021c*/ 	.word	0x0500000f


	//   ....[110]....
        /*0220*/ 	.word	0x0500000f


	//   ....[111]....
        /*0224*/ 	.word	0x0500000f


	//   ....[112]....
        /*0228*/ 	.word	0x0500000f


	//   ....[113]....
        /*022c*/ 	.word	0x0500000f


	//   ....[114]....
        /*0230*/ 	.word	0x0500000f


	//   ....[115]....
        /*0234*/ 	.word	0x0500000f


	//   ....[116]....
        /*0238*/ 	.word	0x0500000f


	//   ....[117]....
        /*023c*/ 	.word	0x0500000f


	//   ....[118]....
        /*0240*/ 	.word	0x0500000f


	//   ....[119]....
        /*0244*/ 	.word	0x0500000f


	//   ....[120]....
        /*0248*/ 	.word	0x0500000f


	//----- nvinfo : EIATTR_COOP_GROUP_INSTR_OFFSETS
	.align		4
.L_1109:
        /*024c*/ 	.byte	0x04, 0x28
        /*024e*/ 	.short	(.L_1111 - .L_1110)


	//   ....[0]....
.L_1110:
        /*0250*/ 	.word	0x00000080


	//   ....[1]....
        /*0254*/ 	.word	0x00000090


	//   ....[2]....
        /*0258*/ 	.word	0x000002d0


	//   ....[3]....
        /*025c*/ 	.word	0x00000430


	//   ....[4]....
        /*0260*/ 	.word	0x00000550


	//   ....[5]....
        /*0264*/ 	.word	0x000006b0


	//   ....[6]....
        /*0268*/ 	.word	0x00000fd0


	//   ....[7]....
        /*026c*/ 	.word	0x00002a30


	//   ....[8]....
        /*0270*/ 	.word	0x00002ab0


	//   ....[9]....
        /*0274*/ 	.word	0x00002f70


	//   ....[10]....
        /*0278*/ 	.word	0x00002fe0


	//   ....[11]....
        /*027c*/ 	.word	0x00003db0


	//   ....[12]....
        /*0280*/ 	.word	0x00005490


	//   ....[13]....
        /*0284*/ 	.word	0x000054b0


	//   ....[14]....
        /*0288*/ 	.word	0x000054e0


	//   ....[15]....
        /*028c*/ 	.word	0x000054f0


	//   ....[16]....
        /*0290*/ 	.word	0x00006860


	//   ....[17]....
        /*0294*/ 	.word	0x000069a0


	//   ....[18]....
        /*0298*/ 	.word	0x000069e0


	//   ....[19]....
        /*029c*/ 	.word	0x00006ae0


	//   ....[20]....
        /*02a0*/ 	.word	0x00006af0


	//   ....[21]....
        /*02a4*/ 	.word	0x000079e0


	//   ....[22]....
        /*02a8*/ 	.word	0x00007a20


	//   ....[23]....
        /*02ac*/ 	.word	0x00007a60


	//   ....[24]....
        /*02b0*/ 	.word	0x00007aa0


	//   ....[25]....
        /*02b4*/ 	.word	0x00007ac0


	//   ....[26]....
        /*02b8*/ 	.word	0x00007af0


	//   ....[27]....
        /*02bc*/ 	.word	0x00007fc0


	//   ....[28]....
        /*02c0*/ 	.word	0x00007fd0


	//   ....[29]....
        /*02c4*/ 	.word	0x00008870


	//   ....[30]....
        /*02c8*/ 	.word	0x00009a80


	//   ....[31]....
        /*02cc*/ 	.word	0x00009a90


	//   ....[32]....
        /*02d0*/ 	.word	0x00009aa0


	//   ....[33]....
        /*02d4*/ 	.word	0x00009ab0


	//   ....[34]....
        /*02d8*/ 	.word	0x00009ad0


	//   ....[35]....
        /*02dc*/ 	.word	0x00009ae0


	//   ....[36]....
        /*02e0*/ 	.word	0x00009b00


	//   ....[37]....
        /*02e4*/ 	.word	0x00009b30


	//   ....[38]....
        /*02e8*/ 	.word	0x0000a490


	//   ....[39]....
        /*02ec*/ 	.word	0x0000a4d0


	//   ....[40]....
        /*02f0*/ 	.word	0x0000a500


	//   ....[41]....
        /*02f4*/ 	.word	0x0000a520


	//   ....[42]....
        /*02f8*/ 	.word	0x0000a560


	//   ....[43]....
        /*02fc*/ 	.word	0x0000a5d0


	//   ....[44]....
        /*0300*/ 	.word	0x0000a600


	//   ....[45]....
        /*0304*/ 	.word	0x0000a660


	//   ....[46]....
        /*0308*/ 	.word	0x0000a690


	//   ....[47]....
        /*030c*/ 	.word	0x0000a6f0


	//   ....[48]....
        /*0310*/ 	.word	0x0000a720


	//   ....[49]....
        /*0314*/ 	.word	0x0000a770


	//   ....[50]....
        /*0318*/ 	.word	0x0000afd0


	//   ....[51]....
        /*031c*/ 	.word	0x0000afe0


	//   ....[52]....
        /*0320*/ 	.word	0x0000aff0


	//   ....[53]....
        /*0324*/ 	.word	0x0000b080


	//   ....[54]....
        /*0328*/ 	.word	0x0000b090


	//   ....[55]....
        /*032c*/ 	.word	0x0000b0f0


	//   ....[56]....
        /*0330*/ 	.word	0x0000b120


	//   ....[57]....
        /*0334*/ 	.word	0x0000b160


	//   ....[58]....
        /*0338*/ 	.word	0x0000b3a0


	//   ....[59]....
        /*033c*/ 	.word	0x0000b3c0


	//   ....[60]....
        /*0340*/ 	.word	0x0000b3e0


	//   ....[61]....
        /*0344*/ 	.word	0x0000b460


	//   ....[62]....
        /*0348*/ 	.word	0x0000b480


	//   ....[63]....
        /*034c*/ 	.word	0x0000b500


	//   ....[64]....
        /*0350*/ 	.word	0x0000b520


	//   ....[65]....
        /*0354*/ 	.word	0x0000b530


	//   ....[66]....
        /*0358*/ 	.word	0x0000bac0


	//   ....[67]....
        /*035c*/ 	.word	0x0000bae0


	//   ....[68]....
        /*0360*/ 	.word	0x0000bb00


	//   ....[69]....
        /*0364*/ 	.word	0x0000bb10


	//   ....[70]....
        /*0368*/ 	.word	0x0000bbb0


	//   ....[71]....
        /*036c*/ 	.word	0x0000bbe0


	//   ....[72]....
        /*0370*/ 	.word	0x0000bbf0


	//   ....[73]....
        /*0374*/ 	.word	0x0000bc60


	//   ....[74]....
        /*0378*/ 	.word	0x0000c000


	//   ....[75]....
        /*037c*/ 	.word	0x0000c4a0


	//   ....[76]....
        /*0380*/ 	.word	0x0000c590


	//   ....[77]....
        /*0384*/ 	.word	0x0000c640


	//   ....[78]....
        /*0388*/ 	.word	0x0000c6b0


	//   ....[79]....
        /*038c*/ 	.word	0x0000c7a0


	//   ....[80]....
        /*0390*/ 	.word	0x0000c810


	//   ....[81]....
        /*0394*/ 	.word	0x0000c8f0


	//   ....[82]....
        /*0398*/ 	.word	0x0000c9b0


	//   ....[83]....
        /*039c*/ 	.word	0x0000caa0


	//   ....[84]....
        /*03a0*/ 	.word	0x0000cb40


	//   ....[85]....
        /*03a4*/ 	.word	0x0000cba0


	//   ....[86]....
        /*03a8*/ 	.word	0x0000cc50


	//   ....[87]....
        /*03ac*/ 	.word	0x0000cd20


	//   ....[88]....
        /*03b0*/ 	.word	0x0000cda0


	//   ....[89]....
        /*03b4*/ 	.word	0x0000ce70


	//   ....[90]....
        /*03b8*/ 	.word	0x0000cee0


	//   ....[91]....
        /*03bc*/ 	.word	0x0000cfa0


	//   ....[92]....
        /*03c0*/ 	.word	0x0000d040


	//   ....[93]....
        /*03c4*/ 	.word	0x0000d110


	//   ....[94]....
        /*03c8*/ 	.word	0x0000d180


	//   ....[95]....
        /*03cc*/ 	.word	0x0000d240


	//   ....[96]....
        /*03d0*/ 	.word	0x0000d380


	//   ....[97]....
        /*03d4*/ 	.word	0x0000d450


	//   ....[98]....
        /*03d8*/ 	.word	0x0000d4e0


	//   ....[99]....
        /*03dc*/ 	.word	0x0000d5c0


	//   ....[100]....
        /*03e0*/ 	.word	0x0000d620


	//   ....[101]....
        /*03e4*/ 	.word	0x0000d6f0


	//   ....[102]....
        /*03e8*/ 	.word	0x0000d750


	//   ....[103]....
        /*03ec*/ 	.word	0x0000d830


	//   ....[104]....
        /*03f0*/ 	.word	0x0000d920


	//   ....[105]....
        /*03f4*/ 	.word	0x0000d9c0


	//   ....[106]....
        /*03f8*/ 	.word	0x0000da20


	//   ....[107]....
        /*03fc*/ 	.word	0x0000db10


	//   ....[108]....
        /*0400*/ 	.word	0x0000db70


	//   ....[109]....
        /*0404*/ 	.word	0x0000dc60


	//   ....[110]....
        /*0408*/ 	.word	0x0000dcc0


	//   ....[111]....
        /*040c*/ 	.word	0x0000dd80


	//   ....[112]....
        /*0410*/ 	.word	0x0000dec0


	//   ....[113]....
        /*0414*/ 	.word	0x0000df70


	//   ....[114]....
        /*0418*/ 	.word	0x0000e060


	//   ....[115]....
        /*041c*/ 	.word	0x0000e170


	//   ....[116]....
        /*0420*/ 	.word	0x0000e1f0


	//   ....[117]....
        /*0424*/ 	.word	0x0000e2e0


	//   ....[118]....
        /*0428*/ 	.word	0x0000e350


	//   ....[119]....
        /*042c*/ 	.word	0x0000e420


	//   ....[120]....
        /*0430*/ 	.word	0x0000e530


	//----- nvinfo : EIATTR_REG_RECONFIG
	.align		4
.L_1111:
        /*0434*/ 	.byte	0x01, 0x54
	.zero		2


	//----- nvinfo : EIATTR_SYSCALL_OFFSETS
	.align		4
        /*0438*/ 	.byte	0x04, 0x46
        /*043a*/ 	.short	(.L_1113 - .L_1112)


	//   ....[0]....
.L_1112:
        /*043c*/ 	.word	0x00001190


	//   ....[1]....
        /*0440*/ 	.word	0x00008fb0


	//   ....[2]....
        /*0444*/ 	.word	0x000090f0


	//   ....[3]....
        /*0448*/ 	.word	0x000091e0


	//   ....[4]....
        /*044c*/ 	.word	0x00009fd0


	//----- nvinfo : EIATTR_MBARRIER_INSTR_OFFSETS
	.align		4
.L_1113:
        /*0450*/ 	.byte	0x04, 0x39
        /*0452*/ 	.short	(.L_1115 - .L_1114)


	//   ....[0]....
.L_1114:
        /*0454*/ 	.word	0x00000180
        /*0458*/ 	.word	0x000000ff
        /*045c*/ 	.word	0x0002d800
        /*0460*/ 	.short	0x0100
        /*0462*/ 	.byte	0x08
	.zero		1


	//   ....[1]....
        /*0464*/ 	.word	0x00000190
        /*0468*/ 	.word	0x000000ff
        /*046c*/ 	.word	0x0002d820
        /*0470*/ 	.short	0x0100
        /*0472*/ 	.byte	0x08
	.zero		1


	//   ....[2]....
        /*0474*/ 	.word	0x00000280
        /*0478*/ 	.word	0x000000ff
        /*047c*/ 	.word	0x0002d830
        /*0480*/ 	.short	0x0100
        /*0482*/ 	.byte	0x08
	.zero		1


	//   ....[3]....
        /*0484*/ 	.word	0x00000290
        /*0488*/ 	.word	0x000000ff
        /*048c*/ 	.word	0x0002d840
        /*0490*/ 	.short	0x0100
        /*0492*/ 	.byte	0x08
	.zero		1


	//   ....[4]....
        /*0494*/ 	.word	0x000002a0
        /*0498*/ 	.word	0x000000ff
        /*049c*/ 	.word	0x0002d838
        /*04a0*/ 	.short	0x0100
        /*04a2*/ 	.byte	0x08
	.zero		1


	//   ....[5]....
        /*04a4*/ 	.word	0x000002b0
        /*04a8*/ 	.word	0x000000ff
        /*04ac*/ 	.word	0x0002d848
        /*04b0*/ 	.short	0x0100
        /*04b2*/ 	.byte	0x08
	.zero		1


	//   ....[6]....
        /*04b4*/ 	.word	0x000003e0
        /*04b8*/ 	.word	0x000000ff
        /*04bc*/ 	.word	0x0002d850
        /*04c0*/ 	.short	0x0100
        /*04c2*/ 	.byte	0x08
	.zero		1


	//   ....[7]....
        /*04c4*/ 	.word	0x000003f0
        /*04c8*/ 	.word	0x000000ff
        /*04cc*/ 	.word	0x0002d860
        /*04d0*/ 	.short	0x0100
        /*04d2*/ 	.byte	0x08
	.zero		1


	//   ....[8]....
        /*04d4*/ 	.word	0x00000400
        /*04d8*/ 	.word	0x000000ff
        /*04dc*/ 	.word	0x0002d858
        /*04e0*/ 	.short	0x0100
        /*04e2*/ 	.byte	0x08
	.zero		1


	//   ....[9]....
        /*04e4*/ 	.word	0x00000410
        /*04e8*/ 	.word	0x000000ff
        /*04ec*/ 	.word	0x0002d868
        /*04f0*/ 	.short	0x0100
        /*04f2*/ 	.byte	0x08
	.zero		1


	//   ....[10]....
        /*04f4*/ 	.word	0x00000500
        /*04f8*/ 	.word	0x000000ff
        /*04fc*/ 	.word	0x0002d870
        /*0500*/ 	.short	0x0100
        /*0502*/ 	.byte	0x06
	.zero		1


	//   ....[11]....
        /*0504*/ 	.word	0x00000510
        /*0508*/ 	.word	0x000000ff
        /*050c*/ 	.word	0x0002d880
        /*0510*/ 	.short	0x0100
        /*0512*/ 	.byte	0x06
	.zero		1


	//   ....[12]....
        /*0514*/ 	.word	0x00000520
        /*0518*/ 	.word	0x000000ff
        /*051c*/ 	.word	0x0002d878
        /*0520*/ 	.short	0x0100
        /*0522*/ 	.byte	0x06
	.zero		1


	//   ....[13]....
        /*0524*/ 	.word	0x00000530
        /*0528*/ 	.word	0x000000ff
        /*052c*/ 	.word	0x0002d888
        /*0530*/ 	.short	0x0100
        /*0532*/ 	.byte	0x06
	.zero		1


	//   ....[14]....
        /*0534*/ 	.word	0x00000660
        /*0538*/ 	.word	0x000000ff
        /*053c*/ 	.word	0x0002d890
        /*0540*/ 	.short	0x0100
        /*0542*/ 	.byte	0x08
	.zero		1


	//   ....[15]....
        /*0544*/ 	.word	0x00000670
        /*0548*/ 	.word	0x000000ff
        /*054c*/ 	.word	0x0002d8a0
        /*0550*/ 	.short	0x0100
        /*0552*/ 	.byte	0x08
	.zero		1


	//   ....[16]....
        /*0554*/ 	.word	0x00000680
        /*0558*/ 	.word	0x000000ff
        /*055c*/ 	.word	0x0002d898
        /*0560*/ 	.short	0x0100
        /*0562*/ 	.byte	0x08
	.zero		1


	//   ....[17]....
        /*0564*/ 	.word	0x00000690
        /*0568*/ 	.word	0x000000ff
        /*056c*/ 	.word	0x0002d8a8
        /*0570*/ 	.short	0x0100
        /*0572*/ 	.byte	0x08
	.zero		1


	//   ....[18]....
        /*0574*/ 	.word	0x000007d0
        /*0578*/ 	.word	0x000000ff
        /*057c*/ 	.word	0x0002d8b0
        /*0580*/ 	.short	0x0100
        /*0582*/ 	.byte	0x08
	.zero		1


	//   ....[19]....
        /*0584*/ 	.word	0x000007e0
        /*0588*/ 	.word	0x000000ff
        /*058c*/ 	.word	0x0002d8c0
        /*0590*/ 	.short	0x0100
        /*0592*/ 	.byte	0x08
	.zero		1


	//   ....[20]....
        /*0594*/ 	.word	0x000007f0
        /*0598*/ 	.word	0x000000ff
        /*059c*/ 	.word	0x0002d8b8
        /*05a0*/ 	.short	0x0100
        /*05a2*/ 	.byte	0x08
	.zero		1


	//   ....[21]....
        /*05a4*/ 	.word	0x00000800
        /*05a8*/ 	.word	0x000000ff
        /*05ac*/ 	.word	0x0002d8c8
        /*05b0*/ 	.short	0x0100
        /*05b2*/ 	.byte	0x08
	.zero		1


	//   ....[22]....
        /*05b4*/ 	.word	0x000011b0
        /*05b8*/ 	.word	0x000000ff
        /*05bc*/ 	.word	0x0002d800
        /*05c0*/ 	.short	0x010a
        /*05c2*/ 	.byte	0x2a
	.zero		1


	//   ....[23]....
        /*05c4*/ 	.word	0x00001220
        /*05c8*/ 	.word	0x000000ff
        /*05cc*/ 	.word	0x0002d830
        /*05d0*/ 	.short	0x010a
        /*05d2*/ 	.byte	0x2a
	.zero		1


	//   ....[24]....
        /*05d4*/ 	.word	0x00001260
        /*05d8*/ 	.word	0x000000ff
        /*05dc*/ 	.word	0x0002d830
        /*05e0*/ 	.short	0x010a
        /*05e2*/ 	.byte	0x2a
	.zero		1


	//   ....[25]....
        /*05e4*/ 	.word	0x00001eb0
        /*05e8*/ 	.word	0x000000ff
        /*05ec*/ 	.word	0x00000000
        /*05f0*/ 	.short	0x0101
        /*05f2*/ 	.byte	0x05
	.zero		1


	//   ....[26]....
        /*05f4*/ 	.word	0x00004090
        /*05f8*/ 	.word	0x000000ff
        /*05fc*/ 	.word	0x0002d830
        /*0600*/ 	.short	0x010a
        /*0602*/ 	.byte	0x0a
	.zero		1


	//   ....[27]....
        /*0604*/ 	.word	0x000040d0
        /*0608*/ 	.word	0x000000ff
        /*060c*/ 	.word	0x0002d830
        /*0610*/ 	.short	0x010a
        /*0612*/ 	.byte	0x0a
	.zero		1


	//   ....[28]....
        /*0614*/ 	.word	0x000043b0
        /*0618*/ 	.word	0x000000ff
        /*061c*/ 	.word	0x0002d850
        /*0620*/ 	.short	0x010a
        /*0622*/ 	.byte	0x0a
	.zero		1


	//   ....[29]....
        /*0624*/ 	.word	0x000043f0
        /*0628*/ 	.word	0x000000ff
        /*062c*/ 	.word	0x0002d850
        /*0630*/ 	.short	0x010a
        /*0632*/ 	.byte	0x0a
	.zero		1


	//   ....[30]....
        /*0634*/ 	.word	0x00004d50
        /*0638*/ 	.word	0x000000ff
        /*063c*/ 	.word	0x00000000
        /*0640*/ 	.short	0x0101
        /*0642*/ 	.byte	0x0a
	.zero		1


	//   ....[31]....
        /*0644*/ 	.word	0x000062e0
        /*0648*/ 	.word	0x000000ff
        /*064c*/ 	.word	0x00000000
        /*0650*/ 	.short	0x0101
        /*0652*/ 	.byte	0x07
	.zero		1


	//   ....[32]....
        /*0654*/ 	.word	0x000068f0
        /*0658*/ 	.word	0x000000ff
        /*065c*/ 	.word	0x0002d850
        /*0660*/ 	.short	0x010a
        /*0662*/ 	.byte	0x05
	.zero		1


	//   ....[33]....
        /*0664*/ 	.word	0x00006930
        /*0668*/ 	.word	0x000000ff
        /*066c*/ 	.word	0x0002d850
        /*0670*/ 	.short	0x010a
        /*0672*/ 	.byte	0x05
	.zero		1


	//   ....[34]....
        /*0674*/ 	.word	0x00006fd0
        /*0678*/ 	.word	0x000000ff
        /*067c*/ 	.word	0x00000000
        /*0680*/ 	.short	0x0101
        /*0682*/ 	.byte	0x05
	.zero		1


	//   ....[35]....
        /*0684*/ 	.word	0x00007ae0
        /*0688*/ 	.word	0x000000ff
        /*068c*/ 	.word	0x00000000
        /*0690*/ 	.short	0x0101
        /*0692*/ 	.byte	0x04
	.zero		1


	//   ....[36]....
        /*0694*/ 	.word	0x00009740
        /*0698*/ 	.word	0x000000ff
        /*069c*/ 	.word	0x0002d840
        /*06a0*/ 	.short	0x010a
        /*06a2*/ 	.byte	0x2d
	.zero		1


	//   ....[37]....
        /*06a4*/ 	.word	0x00009d70
        /*06a8*/ 	.word	0x000000ff
        /*06ac*/ 	.word	0x0002d830
        /*06b0*/ 	.short	0x0107
        /*06b2*/ 	.byte	0x2d
	.zero		1


	//   ....[38]....
        /*06b4*/ 	.word	0x00009e00
        /*06b8*/ 	.word	0x000000ff
        /*06bc*/ 	.word	0x0002d830
        /*06c0*/ 	.short	0x0101
        /*06c2*/ 	.byte	0x2d
	.zero		1


	//   ....[39]....
        /*06c4*/ 	.word	0x0000a8c0
        /*06c8*/ 	.word	0x000000ff
        /*06cc*/ 	.word	0x0002d800
        /*06d0*/ 	.short	0x0107
        /*06d2*/ 	.byte	0x2d
	.zero		1


	//   ....[40]....
        /*06d4*/ 	.word	0x0000a920
        /*06d8*/ 	.word	0x000000ff
        /*06dc*/ 	.word	0x0002d800
        /*06e0*/ 	.short	0x0101
        /*06e2*/ 	.byte	0x2d
	.zero		1


	//   ....[41]....
        /*06e4*/ 	.word	0x0000a930
        /*06e8*/ 	.word	0x000000ff
        /*06ec*/ 	.word	0x0002d820
        /*06f0*/ 	.short	0x010a
        /*06f2*/ 	.byte	0x2d
	.zero		1


	//   ....[42]....
        /*06f4*/ 	.word	0x0000ada0
        /*06f8*/ 	.word	0x00000007
        /*06fc*/ 	.word	0x0002d840
        /*0700*/ 	.short	0x010a
        /*0702*/ 	.byte	0x3f
	.zero		1


	//   ....[43]....
        /*0704*/ 	.word	0x0000b210
        /*0708*/ 	.word	0x00000007
        /*070c*/ 	.word	0x0002d830
        /*0710*/ 	.short	0x0107
        /*0712*/ 	.byte	0x3f
	.zero		1


	//   ....[44]....
        /*0714*/ 	.word	0x0000b2e0
        /*0718*/ 	.word	0x00000007
        /*071c*/ 	.word	0x0002d830
        /*0720*/ 	.short	0x0101
        /*0722*/ 	.byte	0x3f
	.zero		1


	//   ....[45]....
        /*0724*/ 	.word	0x0000b340
        /*0728*/ 	.word	0x00000007
        /*072c*/ 	.word	0x0002d860
        /*0730*/ 	.short	0x010a
        /*0732*/ 	.byte	0x3f
	.zero		1


	//   ....[46]....
        /*0734*/ 	.word	0x0000b6a0
        /*0738*/ 	.word	0x00000007
        /*073c*/ 	.word	0x0002d850
        /*0740*/ 	.short	0x0107
        /*0742*/ 	.byte	0x3f
	.zero		1


	//   ....[47]....
        /*0744*/ 	.word	0x0000b820
        /*0748*/ 	.word	0x00000007
        /*074c*/ 	.word	0x0002d850
        /*0750*/ 	.short	0x0101
        /*0752*/ 	.byte	0x3f
	.zero		1


	//   ....[48]....
        /*0754*/ 	.word	0x0000b9d0
        /*0758*/ 	.word	0x00000000
        /*075c*/ 	.word	0x0002d860
        /*0760*/ 	.short	0x010a
        /*0762*/ 	.byte	0x3f
	.zero		1


	//   ....[49]....
        /*0764*/ 	.word	0x0000be20
        /*0768*/ 	.word	0x00000000
        /*076c*/ 	.word	0x0002d850
        /*0770*/ 	.short	0x0107
        /*0772*/ 	.byte	0x3f
	.zero		1


	//   ....[50]....
        /*0774*/ 	.word	0x0000bf00
        /*0778*/ 	.word	0x00000000
        /*077c*/ 	.word	0x0002d850
        /*0780*/ 	.short	0x0101
        /*0782*/ 	.byte	0x3f
	.zero		1


	//   ....[51]....
        /*0784*/ 	.word	0x0000bf90
        /*0788*/ 	.word	0x00000007
        /*078c*/ 	.word	0x0002d820
        /*0790*/ 	.short	0x010a
        /*0792*/ 	.byte	0x3f
	.zero		1


	//   ....[52]....
        /*0794*/ 	.word	0x0000c0f0
        /*0798*/ 	.word	0x00000005
        /*079c*/ 	.word	0x0002d840
        /*07a0*/ 	.short	0x010a
        /*07a2*/ 	.byte	0x3f
	.zero		1


	//   ....[53]....
        /*07a4*/ 	.word	0x0000c190
        /*07a8*/ 	.word	0x00000003
        /*07ac*/ 	.word	0x0002d840
        /*07b0*/ 	.short	0x010a
        /*07b2*/ 	.byte	0x3f
	.zero		1


	//   ....[54]....
        /*07b4*/ 	.word	0x0000c1d0
        /*07b8*/ 	.word	0x00000005
        /*07bc*/ 	.word	0x0002d860
        /*07c0*/ 	.short	0x010a
        /*07c2*/ 	.byte	0x3f
	.zero		1


	//   ....[55]....
        /*07c4*/ 	.word	0x0000c210
        /*07c8*/ 	.word	0x00000003
        /*07cc*/ 	.word	0x0002d860
        /*07d0*/ 	.short	0x010a
        /*07d2*/ 	.byte	0x3f
	.zero		1


	//   ....[56]....
        /*07d4*/ 	.word	0x0000c280
        /*07d8*/ 	.word	0x00000003
        /*07dc*/ 	.word	0x0002d800
        /*07e0*/ 	.short	0x010a
        /*07e2*/ 	.byte	0x3f
	.zero		1


	//   ....[57]....
        /*07e4*/ 	.word	0x0000c2e0
        /*07e8*/ 	.word	0x00000003
        /*07ec*/ 	.word	0x0002d830
        /*07f0*/ 	.short	0x010a
        /*07f2*/ 	.byte	0x3f
	.zero		1


	//   ....[58]....
        /*07f4*/ 	.word	0x0000c340
        /*07f8*/ 	.word	0x0000000d
        /*07fc*/ 	.word	0x0002d830
        /*0800*/ 	.short	0x010a
        /*0802*/ 	.byte	0x3f
	.zero		1


	//   ....[59]....
        /*0804*/ 	.word	0x0000c3a0
        /*0808*/ 	.word	0x0000000e
        /*080c*/ 	.word	0x0002d850
        /*0810*/ 	.short	0x010a
        /*0812*/ 	.byte	0x3f
	.zero		1


	//   ....[60]....
        /*0814*/ 	.word	0x0000c400
        /*0818*/ 	.word	0x00000003
        /*081c*/ 	.word	0x0002d850
        /*0820*/ 	.short	0x010a
        /*0822*/ 	.byte	0x3f
	.zero		1


	//   ....[61]....
        /*0824*/ 	.word	0x0000c4e0
        /*0828*/ 	.word	0x00000002
        /*082c*/ 	.word	0x0002d840
        /*0830*/ 	.short	0x010a
        /*0832*/ 	.byte	0x3f
	.zero		1


	//   ....[62]....
        /*0834*/ 	.word	0x0000d280
        /*0838*/ 	.word	0x00000003
        /*083c*/ 	.word	0x0002d820
        /*0840*/ 	.short	0x010a
        /*0842*/ 	.byte	0x3f
	.zero		1


	//   ....[63]....
        /*0844*/ 	.word	0x0000d2d0
        /*0848*/ 	.word	0x00000007
        /*084c*/ 	.word	0x0002d840
        /*0850*/ 	.short	0x010a
        /*0852*/ 	.byte	0x3f
	.zero		1


	//   ....[64]....
        /*0854*/ 	.word	0x0000d870
        /*0858*/ 	.word	0x00000007
        /*085c*/ 	.word	0x0002d860
        /*0860*/ 	.short	0x010a
        /*0862*/ 	.byte	0x3f
	.zero		1


	//   ....[65]....
        /*0864*/ 	.word	0x0000de10
        /*0868*/ 	.word	0x00000000
        /*086c*/ 	.word	0x0002d860
        /*0870*/ 	.short	0x010a
        /*0872*/ 	.byte	0x3f
	.zero		1


	//   ....[66]....
        /*0874*/ 	.word	0x0000e450
        /*0878*/ 	.word	0x00000007
        /*087c*/ 	.word	0x0002d820
        /*0880*/ 	.short	0x010a
        /*0882*/ 	.byte	0x3f
	.zero		1


	//   ....[67]....
        /*0884*/ 	.word	0x0000e5f0
        /*0888*/ 	.word	0x00000005
        /*088c*/ 	.word	0x0002d840
        /*0890*/ 	.short	0x010a
        /*0892*/ 	.byte	0x3f
	.zero		1


	//   ....[68]....
        /*0894*/ 	.word	0x0000e640
        /*0898*/ 	.word	0x00000003
        /*089c*/ 	.word	0x0002d840
        /*08a0*/ 	.short	0x010a
        /*08a2*/ 	.byte	0x3f
	.zero		1


	//   ....[69]....
        /*08a4*/ 	.word	0x0000e690
        /*08a8*/ 	.word	0x00000005
        /*08ac*/ 	.word	0x0002d860
        /*08b0*/ 	.short	0x010a
        /*08b2*/ 	.byte	0x3f
	.zero		1


	//----- nvinfo : EIATTR_NUM_MBARRIERS
	.align		4
.L_1115:
        /*08b4*/ 	.byte	0x03, 0x38
        /*08b6*/ 	.short	0x0016


	//----- nvinfo : EIATTR_EXIT_INSTR_OFFSETS
	.align		4
        /*08b8*/ 	.byte	0x04, 0x1c
        /*08ba*/ 	.short	(.L_1117 - .L_1116)


	//   ....[0]....
.L_1116:
        /*08bc*/ 	.word	0x0000c260


	//----- nvinfo : EIATTR_MAX_THREADS
	.align		4
.L_1117:
        /*08c0*/ 	.byte	0x04, 0x05
        /*08c2*/ 	.short	(.L_1119 - .L_1118)
.L_1118:
        /*08c4*/ 	.word	0x00000200
        /*08c8*/ 	.word	0x00000001
        /*08cc*/ 	.word	0x00000001


	//----- nvinfo : EIATTR_CRS_STACK_SIZE
	.align		4
.L_1119:
        /*08d0*/ 	.byte	0x04, 0x1e
        /*08d2*/ 	.short	(.L_1121 - .L_1120)
.L_1120:
        /*08d4*/ 	.word	0x00000000


	//----- nvinfo : EIATTR_CBANK_PARAM_SIZE
	.align		4
.L_1121:
        /*08d8*/ 	.byte	0x03, 0x19
        /*08da*/ 	.short	0x0a70


	//----- nvinfo : EIATTR_PARAM_CBANK
	.align		4
        /*08dc*/ 	.byte	0x04, 0x0a
        /*08de*/ 	.short	(.L_1123 - .L_1122)
	.align		4
.L_1122:
        /*08e0*/ 	.word	index@(.nv.constant0._ZN7cutlass13device_kernelIN5flash11enable_sm90INS1_16FlashAttnFwdSm90INS1_25CollectiveMainloopFwdSm90ILi2EN4cute5tupleIJNS5_1CILi1EEES8_S8_EEENS6_IJNS7_ILi192EEENS7_ILi128EEENS7_ILi96EEEEEELi96ENS_10bfloat16_tEfNS_4arch4Sm90ELb0ELb0ELb1ELb0ELb1ELb0ELb0ELb0ELb1ELb1ELb1ELb0EEENS1_21CollectiveEpilogueFwdINS6_IJSA_SC_SB_EEES9_SE_SG_Li384ELb0ELb1ELb1ELb0EEENS1_19SingleTileSchedulerILb0ELb1ELb1ELi192EEEEEEEEEvNT_6ParamsE)
        /*08e4*/ 	.short	0x0210
        /*08e6*/ 	.short	0x0a70


	//----- nvinfo : EIATTR_SW_WAR
	.align		4
.L_1123:
        /*08e8*/ 	.byte	0x04, 0x36
        /*08ea*/ 	.short	(.L_1125 - .L_1124)
.L_1124:
        /*08ec*/ 	.word	0x00000008
.L_1125:


//--------------------- .nv.info._ZN7cutlass13device_kernelIN5flash11enable_sm90INS1_16FlashAttnFwdSm90INS1_25CollectiveMainloopFwdSm90ILi2EN4cute5tupleIJNS5_1CILi1EEES8_S8_EEENS6_IJNS7_ILi192EEENS7_ILi128EEENS7_ILi96EEEEEELi96ENS_10bfloat16_tEfNS_4arch4Sm90ELb0ELb0ELb1ELb1ELb1ELb0ELb0ELb0ELb1ELb1ELb1ELb0EEENS1_21CollectiveEpilogueFwdINS6_IJSA_SC_SB_EEES9_SE_SG_Li384ELb1ELb1ELb1ELb0EEENS1_36VarlenDynamicPersistentTileSchedulerILi192ELi128ELi384ELi128ELb1ELb1ELb1ELb0ELb1ELb1EEEEEEEEEvNT_6ParamsE --------------------------
	.section	.nv.info._ZN7cutlass13device_kernelIN5flash11enable_sm90INS1_16FlashAttnFwdSm90INS1_25CollectiveMainloopFwdSm90ILi2EN4cute5tupleIJNS5_1CILi1EEES8_S8_EEENS6_IJNS7_ILi192EEENS7_ILi128EEENS7_ILi96EEEEEELi96ENS_10bfloat16_tEfNS_4arch4Sm90ELb0ELb0ELb1ELb1ELb1ELb0ELb0ELb0ELb1ELb1ELb1ELb0EEENS1_21CollectiveEpilogueFwdINS6_IJSA_SC_SB_EEES9_SE_SG_Li384ELb1ELb1ELb1ELb0EEENS1_36VarlenDynamicPersistentTileSchedulerILi192ELi128ELi384ELi128ELb1ELb1ELb1ELb0ELb1ELb1EEEEEEEEEvNT_6ParamsE,"",@"SHT_CUDA_INFO"
	.sectionflags	@""
	.align	4


	//----- nvinfo : EIATTR_CUDA_API_VERSION
	.align		4
        /*0000*/ 	.byte	0x04, 0x37
        /*0002*/ 	.short	(.L_1127 - .L_1126)
.L_1126:
        /*0004*/ 	.word	0x00000082


	//----- nvinfo : EIATTR_KPARAM_INFO
	.align		4
.L_1127:
        /*0008*/ 	.byte	0x04, 0x17
        /*000a*/ 	.short	(.L_1129 - .L_1128)
.L_1128:
        /*000c*/ 	.word	0x00000000
        /*0010*/ 	.short	0x0000
        /*0012*/ 	.short	0x0070
        /*0014*/ 	.byte	0x00, 0xf0, 0x01, 0x2a


	//----- nvinfo : EIATTR_SPARSE_MMA_MASK
	.align		4
.L_1129:
        /*0018*/ 	.byte	0x03, 0x50
        /*001a*/ 	.short	0x0000


	//----- nvinfo : EIATTR_MAXREG_COUNT
	.align		4
        /*001c*/ 	.byte	0x03, 0x1b
        /*001e*/ 	.short	0x0080


	//----- nvinfo : EIATTR_NUM_BARRIERS
	.align		4
        /*0020*/ 	.byte	0x02, 0x4c
        /*0022*/ 	.byte	0x10
	.zero		1


	//----- nvinfo : EIATTR_EXTERNS
	.align		4
        /*0024*/ 	.byte	0x04, 0x0f
        /*0026*/ 	.short	(.L_1131 - .L_1130)


	//   ....[0]....
	.align		4
.L_1130:
        /*0028*/ 	.word	index@(__assertfail)


	//----- nvinfo : EIATTR_ANNOTATIONS
	.align		4
.L_1131:
        /*002c*/ 	.byte	0x04, 0x55
        /*002e*/ 	.short	(.L_1133 - .L_1132)


	//   ....[0]....
.L_1132:
        /* <DEDUP_REMOVED lines=36> */


	//----- nvinfo : EIATTR_MERCURY_ISA_VERSION
	.align		4
.L_1133:
        /*0258*/ 	.byte	0x03, 0x5f
        /*025a*/ 	.short	0x0101


	//----- nvinfo : EIATTR_UNUSED_LOAD_BYTE_OFFSET
	.align		4
        /*025c*/ 	.byte	0x04, 0x44
        /*025e*/ 	.short	(.L_1135 - .L_1134)


	//   ....[0]....
.L_1134:
        /*0260*/ 	.word	0x00000970
        /*0264*/ 	.word	0x0000fff0


	//   ....[1]....
        /*0268*/ 	.word	0x00007790
        /*026c*/ 	.word	0x0000fff0


	//----- nvinfo : EIATTR_INT_WARP_WIDE_INSTR_OFFSETS
	.align		4
.L_1135:
        /*0270*/ 	.byte	0x04, 0x31
        /*0272*/ 	.short	(.L_1137 - .L_1136)


	//   ....[0]....
.L_1136:
        /*0274*/ 	.word	0x000000c0


	//   ....[1]....
        /*0278*/ 	.word	0x000000d0


	//   ....[2]....
        /*027c*/ 	.word	0x00000170


	//   ....[3]....
        /*0280*/ 	.word	0x0000b470


	//   ....[4]....
        /*0284*/ 	.word	0x0000b500


	//   ....[5]....
        /*0288*/ 	.word	0x0000e1b0


	//   ....[6]....
        /*028c*/ 	.word	0x0000e240


	//----- nvinfo : EIATTR_COOP_GROUP_MASK_REGIDS
	.align		4
.L_1137:
        /*0290*/ 	.byte	0x04, 0x29
        /*0292*/ 	.short	(.L_1139 - .L_1138)


	//   ....[0]....
.L_1138:
        /*0294*/ 	.word	0xffffffff


	//   ....[1]....
        /*0298*/ 	.word	0xffffffff


	//   ....[2]....
        /*029c*/ 	.word	0xffffffff


	//   ....[3]....
        /*02a0*/ 	.word	0xffffffff


	//   ....[4]....
        /*02a4*/ 	.word	0xffffffff


	//   ....[5]....
        /*02a8*/ 	.word	0xffffffff


	//   ....[6]....
        /*02ac*/ 	.word	0xffffffff


	//   ....[7]....
        /*02b0*/ 	.word	0xffffffff


	//   ....[8]....
        /*02b4*/ 	.word	0xffffffff


	//   ....[9]....
        /*02b8*/ 	.word	0xffffffff


	//   ....[10]....
        /*02bc*/ 	.word	0xffffffff


	//   ....[11]....
        /*02c0*/ 	.word	0xffffffff


	//   ....[12]....
        /*02c4*/ 	.word	0xffffffff


	//   ....[13]....
        /*02c8*/ 	.word	0xffffffff


	//   ....[14]....
        /*02cc*/ 	.word	0xffffffff


	//   ....[15]....
        /*02d0*/ 	.word	0xffffffff


	//   ....[16]....
        /*02d4*/ 	.word	0xffffffff


	//   ....[17]....
        /*02d8*/ 	.word	0xffffffff


	//   ....[18]....
        /*02dc*/ 	.word	0xffffffff


	//   ....[19]....
        /*02e0*/ 	.word	0xffffffff


	//   ....[20]....
        /*02e4*/ 	.word	0xffffffff


	//   ....[21]....
        /*02e8*/ 	.word	0xffffffff


	//   ....[22]....
        /*02ec*/ 	.word	0xffffffff


	//   ....[23]....
        /*02f0*/ 	.word	0xffffffff


	//   ....[24]....
        /*02f4*/ 	.word	0xffffffff


	//   ....[25]....
        /*02f8*/ 	.word	0xffffffff


	//   ....[26]....
        /*02fc*/ 	.word	0xffffffff


	//   ....[27]....
        /*0300*/ 	.word	0xffffffff


	//   ....[28]....
        /*0304*/ 	.word	0xffffffff


	//   ....[29]....
        /*0308*/ 	.word	0xffffffff


	//   ....[30]....
        /*030c*/ 	.word	0xffffffff


	//   ....[31]....
        /*0310*/ 	.word	0xffffffff


	//   ....[32]....
        /*0314*/ 	.word	0xffffffff


	//   ....[33]....
        /*0318*/ 	.word	0xffffffff


	//   ....[34]....
        /*031c*/ 	.word	0xffffffff


	//   ....[35]....
        /*0320*/ 	.word	0xffffffff


	//   ....[36]....
        /*0324*/ 	.word	0xffffffff


	//   ....[37]....
        /*0328*/ 	.word	0xffffffff


	//   ....[38]....
        /*032c*/ 	.word	0xffffffff


	//   ....[39]....
        /*0330*/ 	.word	0xffffffff


	//   ....[40]....
        /*0334*/ 	.word	0xffffffff


	//   ....[41]....
        /*0338*/ 	.word	0xffffffff


	//   ....[42]....
        /*033c*/ 	.word	0xffffffff


	//   ....[43]....
        /*0340*/ 	.word	0xffffffff


	//   ....[44]....
        /*0344*/ 	.word	0xffffffff


	//   ....[45]....
        /*0348*/ 	.word	0xffffffff


	//   ....[46]....
        /*034c*/ 	.word	0xffffffff


	//   ....[47]....
        /*0350*/ 	.word	0xffffffff


	//   ....[48]....
        /*0354*/ 	.word	0xffffffff


	//   ....[49]....
        /*0358*/ 	.word	0xffffffff


	//   ....[50]....
        /*035c*/ 	.word	0xffffffff


	//   ....[51]....
        /*0360*/ 	.word	0xffffffff


	//   ....[52]....
        /*0364*/ 	.word	0xffffffff


	//   ....[53]....
        /*0368*/ 	.word	0xffffffff


	//   ....[54]....
        /*036c*/ 	.word	0xffffffff


	//   ....[55]....
        /*0370*/ 	.word	0xffffffff


	//   ....[56]....
        /*0374*/ 	.word	0xffffffff


	//   ....[57]....
        /*0378*/ 	.word	0xffffffff


	//   ....[58]....
        /*037c*/ 	.word	0xffffffff


	//   ....[59]....
        /*0380*/ 	.word	0xffffffff


	//   ....[60]....
        /*0384*/ 	.word	0xffffffff


	//   ....[61]....
        /*0388*/ 	.word	0xffffffff


	//   ....[62]....
        /*038c*/ 	.word	0xffffffff


	//   ....[63]....
        /*0390*/ 	.word	0xffffffff


	//   ....[64]....
        /*0394*/ 	.word	0xffffffff


	//   ....[65]....
        /*0398*/ 	.word	0xffffffff


	//   ....[66]....
        /*039c*/ 	.word	0xffffffff


	//   ....[67]....
        /*03a0*/ 	.word	0xffffffff


	//   ....[68]....
        /*03a4*/ 	.word	0xffffffff


	//   ....[69]....
        /*03a8*/ 	.word	0xffffffff


	//   ....[70]....
        /*03ac*/ 	.word	0xffffffff


	//   ....[71]....
        /*03b0*/ 	.word	0xffffffff


	//   ....[72]....
        /*03b4*/ 	.word	0xffffffff


	//   ....[73]....
        /*03b8*/ 	.word	0xffffffff


	//   ....[74]....
        /*03bc*/ 	.word	0xffffffff


	//   ....[75]....
        /*03c0*/ 	.word	0xffffffff


	//   ....[76]....
        /*03c4*/ 	.word	0xffffffff


	//   ....[77]....
        /*03c8*/ 	.word	0xffffffff


	//   ....[78]....
        /*03cc*/ 	.word	0xffffffff


	//   ....[79]....
        /*03d0*/ 	.word	0xffffffff


	//   ....[80]....
        /*03d4*/ 	.word	0xffffffff


	//   ....[81]....
        /*03d8*/ 	.word	0xffffffff


	//   ....[82]....
        /*03dc*/ 	.word	0xffffffff


	//   ....[83]....
        /*03e0*/ 	.word	0xffffffff


	//   ....[84]....
        /*03e4*/ 	.word	0xffffffff


	//   ....[85]....
        /*03e8*/ 	.word	0xffffffff


	//   ....[86]....
        /*03ec*/ 	.word	0xffffffff


	//   ....[87]....
        /*03f0*/ 	.word	0xffffffff


	//   ....[88]....
        /*03f4*/ 	.word	0xffffffff


	//   ....[89]....
        /*03f8*/ 	.word	0xffffffff


	//   ....[90]....
        /*03fc*/ 	.word	0xffffffff


	//   ....[91]....
        /*0400*/ 	.word	0xffffffff


	//   ....[92]....
        /*0404*/ 	.word	0xffffffff


	//   ....[93]....
        /*0408*/ 	.word	0xffffffff


	//   ....[94]....
        /*040c*/ 	.word	0xffffffff


	//   ....[95]....
        /*0410*/ 	.word	0xffffffff


	//   ....[96]....
        /*0414*/ 	.word	0xffffffff


	//   ....[97]....
        /*0418*/ 	.word	0xffffffff


	//   ....[98]....
        /*041c*/ 	.word	0xffffffff


	//   ....[99]....
        /*0420*/ 	.word	0xffffffff


	//   ....[100]....
        /*0424*/ 	.word	0xffffffff


	//   ....[101]....
        /*0428*/ 	.word	0xffffffff


	//   ....[102]....
        /*042c*/ 	.word	0xffffffff


	//   ....[103]....
        /*0430*/ 	.word	0xffffffff


	//   ....[104]....
        /*0434*/ 	.word	0xffffffff


	//   ....[105]....
        /*0438*/ 	.word	0xffffffff


	//   ....[106]....
        /*043c*/ 	.word	0xffffffff


	//   ....[107]....
        /*0440*/ 	.word	0xffffffff


	//   ....[108]....
        /*0444*/ 	.word	0xffffffff


	//   ....[109]....
        /*0448*/ 	.word	0xffffffff


	//   ....[110]....
        /*044c*/ 	.word	0xffffffff


	//   ....[111]....
        /*0450*/ 	.word	0xffffffff


	//   ....[112]....
        /*0454*/ 	.word	0xffffffff


	//   ....[113]....
        /*0458*/ 	.word	0xffffffff


	//   ....[114]....
        /*045c*/ 	.word	0xffffffff


	//   ....[115]....
        /*0460*/ 	.word	0xffffffff


	//   ....[116]....
        /*0464*/ 	.word	0xffffffff


	//   ....[117]....
        /*0468*/ 	.word	0x0500000f


	//   ....[118]....
        /*046c*/ 	.word	0x0500000f


	//   ....[119]....
        /*0470*/ 	.word	0x0500000f


	//   ....[120]....
        /*0474*/ 	.word	0x0500000f


	//   ....[121]....
        /*0478*/ 	.word	0x0500000f


	//   ....[122]....
        /*047c*/ 	.word	0x0500000f


	//   ....[123]....
        /*0480*/ 	.word	0x0500000f


	//   ....[124]....
        /*0484*/ 	.word	0x0500000f


	//   ....[125]....
        /*0488*/ 	.word	0x0500000f


	//   ....[126]....
        /*048c*/ 	.word	0x0500000f


	//   ....[127]....
        /*0490*/ 	.word	0x0500000f


	//   ....[128]....
        /*0494*/ 	.word	0x0500000f


	//   ....[129]....
        /*0498*/ 	.word	0x0500000f


	//   ....[130]....
        /*049c*/ 	.word	0x0500000f


	//   ....[131]....
        /*04a0*/ 	.word	0x0500000f


	//   ....[132]....
        /*04a4*/ 	.word	0x0500000f


	//   ....[133]....
        /*04a8*/ 	.word	0x0500000f


	//   ....[134]....
        /*04ac*/ 	.word	0x0500000f


	//   ....[135]....
        /*04b0*/ 	.word	0x0500000f


	//   ....[136]....
        /*04b4*/ 	.word	0x0500000f


	//   ....[137]....
        /*04b8*/ 	.word	0x0500000f


	//   ....[138]....
        /*04bc*/ 	.word	0x0500000f


	//   ....[139]....
        /*04c0*/ 	.word	0x0500000f


	//   ....[140]....
        /*04c4*/ 	.word	0x0500000f


	//   ....[141]....
        /*04c8*/ 	.word	0x0500000f


	//   ....[142]....
        /*04cc*/ 	.word	0x0500000f


	//   ....[143]....
        /*04d0*/ 	.word	0x0500000f


	//   ....[144]....
        /*04d4*/ 	.word	0x0500000f


	//   ....[145]....
        /*04d8*/ 	.word	0x0500000f


	//   ....[146]....
        /*04dc*/ 	.word	0x0500000f


	//   ....[147]....
        /*04e0*/ 	.word	0x0500000f


	//   ....[148]....
        /*04e4*/ 	.word	0x0500000f


	//   ....[149]....
        /*04e8*/ 	.word	0x0500000f


	//   ....[150]....
        /*04ec*/ 	.word	0x0500000f


	//   ....[151]....
        /*04f0*/ 	.word	0x0500000f


	//   ....[152]....
        /*04f4*/ 	.word	0x0500000f


	//   ....[153]....
        /*04f8*/ 	.word	0x0500000f


	//   ....[154]....
        /*04fc*/ 	.word	0x0500000f


	//   ....[155]....
        /*0500*/ 	.word	0x0500000f


	//   ....[156]....
        /*0504*/ 	.word	0x0500000f


	//   ....[157]....
        /*0508*/ 	.word	0x0500000f


	//   ....[158]....
        /*050c*/ 	.word	0x0500000f


	//   ....[159]....
        /*0510*/ 	.word	0x0500000f


	//   ....[160]....
        /*0514*/ 	.word	0x0500000f


	//   ....[161]....
        /*0518*/ 	.word	0x0500000f


	//   ....[162]....
        /*051c*/ 	.word	0x0500000f


	//   ....[163]....
        /*0520*/ 	.word	0x0500000f


	//   ....[164]....
        /*0524*/ 	.word	0x0500000f


	//   ....[165]....
        /*0528*/ 	.word	0x0500000f


	//   ....[166]....
        /*052c*/ 	.word	0x0500000f


	//   ....[167]....
        /*0530*/ 	.word	0x0500000f


	//   ....[168]....
        /*0534*/ 	.word	0x0500000f


	//   ....[169]....
        /*0538*/ 	.word	0x0500000f


	//   ....[170]....
        /*053c*/ 	.word	0x0500000f


	//   ....[171]....
        /*0540*/ 	.word	0x0500000f


	//   ....[172]....
        /*0544*/ 	.word	0x0500000f


	//   ....[173]....
        /*0548*/ 	.word	0x0500000f


	//   ....[174]....
        /*054c*/ 	.word	0x0500000f


	//   ....[175]....
        /*0550*/ 	.word	0x0500000f


	//   ....[176]....
        /*0554*/ 	.word	0x0500000f


	//   ....[177]....
        /*0558*/ 	.word	0x0500000f


	//   ....[178]....
        /*055c*/ 	.word	0x0500000f


	//   ....[179]....
        /*0560*/ 	.word	0x0500000f


	//   ....[180]....
        /*0564*/ 	.word	0x0500000f


	//----- nvinfo : EIATTR_COOP_GROUP_INSTR_OFFSETS
	.align		4
.L_1139:
        /*0568*/ 	.byte	0x04, 0x28
        /*056a*/ 	.short	(.L_1141 - .L_1140)


	//   ....[0]....
.L_1140:
        /*056c*/ 	.word	0x00000080


	//   ....[1]....
        /*0570*/ 	.word	0x000000b0


	//   ....[2]....
        /*0574*/ 	.word	0x000002d0


	//   ....[3]....
        /*0578*/ 	.word	0x00000430


	//   ....[4]....
        /*057c*/ 	.word	0x00000550


	//   ....[5]....
        /*0580*/ 	.word	0x000006b0


	//   ....[6]....
        /*0584*/ 	.word	0x00001790


	//   ....[7]....
        /*0588*/ 	.word	0x000030b0


	//   ....[8]....
        /*058c*/ 	.word	0x00003100


	//   ....[9]....
        /*0590*/ 	.word	0x00003450


	//   ....[10]....
        /*0594*/ 	.word	0x00003560


	//   ....[11]....
        /*0598*/ 	.word	0x000042b0


	//   ....[12]....
        /*059c*/ 	.word	0x00005580


	//   ....[13]....
        /*05a0*/ 	.word	0x000055e0


	//   ....[14]....
        /*05a4*/ 	.word	0x000059d0


	//   ....[15]....
        /*05a8*/ 	.word	0x000059f0


	//   ....[16]....
        /*05ac*/ 	.word	0x00006d30


	//   ....[17]....
        /*05b0*/ 	.word	0x00006e30


	//   ....[18]....
        /*05b4*/ 	.word	0x00006e90


	//   ....[19]....
        /*05b8*/ 	.word	0x00006f50


	//   ....[20]....
        /*05bc*/ 	.word	0x00006f60


	//   ....[21]....
        /*05c0*/ 	.word	0x00008110


	//   ....[22]....
        /*05c4*/ 	.word	0x00008120


	//   ....[23]....
        /*05c8*/ 	.word	0x00008130


	//   ....[24]....
        /*05cc*/ 	.word	0x00008180


	//   ....[25]....
        /*05d0*/ 	.word	0x00008820


	//   ....[26]....
        /*05d4*/ 	.word	0x00008850


	//   ....[27]....
        /*05d8*/ 	.word	0x00008970


	//   ....[28]....
        /*05dc*/ 	.word	0x00008990


	//   ....[29]....
        /*05e0*/ 	.word	0x00008df0


	//   ....[30]....
        /*05e4*/ 	.word	0x00008e00


	//   ....[31]....
        /*05e8*/ 	.word	0x00009130


	//   ....[32]....
        /*05ec*/ 	.word	0x00009140


	//   ....[33]....
        /*05f0*/ 	.word	0x00009ce0


	//   ....[34]....
        /*05f4*/ 	.word	0x00009cf0


	//   ....[35]....
        /*05f8*/ 	.word	0x00009df0


	//   ....[36]....
        /*05fc*/ 	.word	0x00009e10


	//   ....[37]....
        /*0600*/ 	.word	0x00009f80


	//   ....[38]....
        /*0604*/ 	.word	0x0000a190


	//   ....[39]....
        /*0608*/ 	.word	0x0000a1c0


	//   ....[40]....
        /*060c*/ 	.word	0x0000a1f0


	//   ....[41]....
        /*0610*/ 	.word	0x0000a220


	//   ....[42]....
        /*0614*/ 	.word	0x0000a250


	//   ....[43]....
        /*0618*/ 	.word	0x0000a280


	//   ....[44]....
        /*061c*/ 	.word	0x0000a3f0


	//   ....[45]....
        /*0620*/ 	.word	0x0000a420


	//   ....[46]....
        /*0624*/ 	.word	0x0000a450


	//   ....[47]....
        /*0628*/ 	.word	0x0000a480


	//   ....[48]....
        /*062c*/ 	.word	0x0000a4b0


	//   ....[49]....
        /*0630*/ 	.word	0x0000a4e0


	//   ....[50]....
        /*0634*/ 	.word	0x0000a570


	//   ....[51]....
        /*0638*/ 	.word	0x0000a5a0


	//   ....[52]....
        /*063c*/ 	.word	0x0000a5b0


	//   ....[53]....
        /*0640*/ 	.word	0x0000a650


	//   ....[54]....
        /*0644*/ 	.word	0x0000c0d0


	//   ....[55]....
        /*0648*/ 	.word	0x0000c0f0


	//   ....[56]....
        /*064c*/ 	.word	0x0000c1a0


	//   ....[57]....
        /*0650*/ 	.word	0x0000c1c0


	//   ....[58]....
        /*0654*/ 	.word	0x0000c260


	//   ....[59]....
        /*0658*/ 	.word	0x0000c280


	//   ....[60]....
        /*065c*/ 	.word	0x0000c290


	//   ....[61]....
        /*0660*/ 	.word	0x0000c2a0


	//   ....[62]....
        /*0664*/ 	.word	0x0000cc30


	//   ....[63]....
        /*0668*/ 	.word	0x0000cc50


	//   ....[64]....
        /*066c*/ 	.word	0x0000ccb0


	//   ....[65]....
        /*0670*/ 	.word	0x0000ccf0


	//   ....[66]....
        /*0674*/ 	.word	0x0000cd50


	//   ....[67]....
        /*0678*/ 	.word	0x0000cd90


	//   ....[68]....
        /*067c*/ 	.word	0x0000cda0


	//   ....[69]....
        /*0680*/ 	.word	0x0000cdc0


	//   ....[70]....
        /*0684*/ 	.word	0x0000ce90


	//   ....[71]....
        /*0688*/ 	.word	0x0000ced0


	//   ....[72]....
        /*068c*/ 	.word	0x0000cee0


	//   ....[73]....
        /*0690*/ 	.word	0x0000cf00


	//   ....[74]....
        /*0694*/ 	.word	0x0000d790


	//   ....[75]....
        /*0698*/ 	.word	0x0000d7a0


	//   ....[76]....
        /*069c*/ 	.word	0x0000d7c0


	//   ....[77]....
        /*06a0*/ 	.word	0x0000d840


	//   ....[78]....
        /*06a4*/ 	.word	0x0000d850


	//   ....[79]....
        /*06a8*/ 	.word	0x0000d8b0


	//   ....[80]....
        /*06ac*/ 	.word	0x0000d8e0


	//   ....[81]....
        /*06b0*/ 	.word	0x0000d920


	//   ....[82]....
        /*06b4*/ 	.word	0x0000dc10


	//   ....[83]....
        /*06b8*/ 	.word	0x0000dc30


	//   ....[84]....
        /*06bc*/ 	.word	0x0000dcd0


	//   ....[85]....
        /*06c0*/ 	.word	0x0000dce0


	//   ....[86]....
        /*06c4*/ 	.word	0x0000dd70


	//   ....[87]....
        /*06c8*/ 	.word	0x0000dd80


	//   ....[88]....
        /*06cc*/ 	.word	0x0000dd90


	//   ....[89]....
        /*06d0*/ 	.word	0x0000de20


	//   ....[90]....
        /*06d4*/ 	.word	0x0000e430


	//   ....[91]....
        /*06d8*/ 	.word	0x0000e440


	//   ....[92]....
        /*06dc*/ 	.word	0x0000e4d0


	//   ....[93]....
        /*06e0*/ 	.word	0x0000e570


	//   ....[94]....
        /*06e4*/ 	.word	0x0000e590


	//   ....[95]....
        /*06e8*/ 	.word	0x0000e610


	//   ....[96]....
        /*06ec*/ 	.word	0x0000e630


	//   ....[97]....
        /*06f0*/ 	.word	0x0000e640


	//   ....[98]....
        /*06f4*/ 	.word	0x0000ea60


	//   ....[99]....
        /*06f8*/ 	.word	0x0000ea90


	//   ....[100]....
        /*06fc*/ 	.word	0x0000eb00


	//   ....[101]....
        /*0700*/ 	.word	0x0000eb30


	//   ....[102]....
        /*0704*/ 	.word	0x0000eb60


	//   ....[103]....
        /*0708*/ 	.word	0x0000eb90


	//   ....[104]....
        /*070c*/ 	.word	0x0000ebc0


	//   ....[105]....
        /*0710*/ 	.word	0x0000ebf0


	//   ....[106]....
        /*0714*/ 	.word	0x0000ed90


	//   ....[107]....
        /*0718*/ 	.word	0x0000edc0


	//   ....[108]....
        /*071c*/ 	.word	0x0000edf0


	//   ....[109]....
        /*0720*/ 	.word	0x0000ee20


	//   ....[110]....
        /*0724*/ 	.word	0x0000ee50


	//   ....[111]....
        /*0728*/ 	.word	0x0000ee80


	//   ....[112]....
        /*072c*/ 	.word	0x0000ef40


	//   ....[113]....
        /*0730*/ 	.word	0x0000ef60


	//   ....[114]....
        /*0734*/ 	.word	0x0000ef70


	//   ....[115]....
        /*0738*/ 	.word	0x0000efd0


	//   ....[116]....
        /*073c*/ 	.word	0x0000f5f0


	//   ....[117]....
        /*0740*/ 	.word	0x0000fad0


	//   ....[118]....
        /*0744*/ 	.word	0x0000fbc0


	//   ....[119]....
        /*0748*/ 	.word	0x0000fc60


	//   ....[120]....
        /*074c*/ 	.word	0x0000fcc0


	//   ....[121]....
        /*0750*/ 	.word	0x0000fde0


	//   ....[122]....
        /*0754*/ 	.word	0x0000fe40


	//   ....[123]....
        /*0758*/ 	.word	0x0000ff50


	//   ....[124]....
        /*075c*/ 	.word	0x0000ffc0


	//   ....[125]....
        /*0760*/ 	.word	0x00010060


	//   ....[126]....
        /*0764*/ 	.word	0x00010190


	//   ....[127]....
        /*0768*/ 	.word	0x000101e0


	//   ....[128]....
        /*076c*/ 	.word	0x00010250


	//   ....[129]....
        /*0770*/ 	.word	0x00010340


	//   ....[130]....
        /*0774*/ 	.word	0x000103c0


	//   ....[131]....
        /*0778*/ 	.word	0x000104a0


	//   ....[132]....
        /*077c*/ 	.word	0x00010520


	//   ....[133]....
        /*0780*/ 	.word	0x00010580


	//   ....[134]....
        /*0784*/ 	.word	0x00010680


	//   ....[135]....
        /*0788*/ 	.word	0x00010780


	//   ....[136]....
        /*078c*/ 	.word	0x000107e0


	//   ....[137]....
        /*0790*/ 	.word	0x000108c0


	//   ....[138]....
        /*0794*/ 	.word	0x00010a00


	//   ....[139]....
        /*0798*/ 	.word	0x00010ae0


	//   ....[140]....
        /*079c*/ 	.word	0x00010b60


	//   ....[141]....
        /*07a0*/ 	.word	0x00010c40


	//   ....[142]....
        /*07a4*/ 	.word	0x00010ca0


	//   ....[143]....
        /*07a8*/ 	.word	0x00010d70


	//   ....[144]....
        /*07ac*/ 	.word	0x00010dd0


	//   ....[145]....
        /*07b0*/ 	.word	0x00010eb0


	//   ....[146]....
        /*07b4*/ 	.word	0x00010fa0


	//   ....[147]....
        /*07b8*/ 	.word	0x00011040


	//   ....[148]....
        /*07bc*/ 	.word	0x000110a0


	//   ....[149]....
        /*07c0*/ 	.word	0x000111a0


	//   ....[150]....
        /*07c4*/ 	.word	0x00011200


	//   ....[151]....
        /*07c8*/ 	.word	0x00011300


	//   ....[152]....
        /*07cc*/ 	.word	0x00011360


	//   ....[153]....
        /*07d0*/ 	.word	0x00011430


	//   ....[154]....
        /*07d4*/ 	.word	0x00011580


	//   ....[155]....
        /*07d8*/ 	.word	0x00011630


	//   ....[156]....
        /*07dc*/ 	.word	0x00011740


	//   ....[157]....
        /*07e0*/ 	.word	0x00011820


	//   ....[158]....
        /*07e4*/ 	.word	0x00011880


	//   ....[159]....
        /*07e8*/ 	.word	0x00011970


	//   ....[160]....
        /*07ec*/ 	.word	0x000119d0


	//   ....[161]....
        /*07f0*/ 	.word	0x00011ab0


	//   ....[162]....
        /*07f4*/ 	.word	0x00011b40


	//   ....[163]....
        /*07f8*/ 	.word	0x00011be0


	//   ....[164]....
        /*07fc*/ 	.word	0x00011d60


	//   ....[165]....
        /*0800*/ 	.word	0x00011dd0


	//   ....[166]....
        /*0804*/ 	.word	0x00011e40


	//   ....[167]....
        /*0808*/ 	.word	0x00011eb0


	//   ....[168]....
        /*080c*/ 	.word	0x00011f20


	//   ....[169]....
        /*0810*/ 	.word	0x00011fa0


	//   ....[170]....
        /*0814*/ 	.word	0x00012020


	//   ....[171]....
        /*0818*/ 	.word	0x000120b0


	//   ....[172]....
        /*081c*/ 	.word	0x00012120


	//   ....[173]....
        /*0820*/ 	.word	0x00012190


	//   ....[174]....
        /*0824*/ 	.word	0x00012200


	//   ....[175]....
        /*0828*/ 	.word	0x00012280


	//   ....[176]....
        /*082c*/ 	.word	0x000122f0


	//   ....[177]....
        /*0830*/ 	.word	0x00012390


	//   ....[178]....
        /*0834*/ 	.word	0x000123e0


	//   ....[179]....
        /*0838*/ 	.word	0x00012470


	//   ....[180]....
        /*083c*/ 	.word	0x000125a0


	//----- nvinfo : EIATTR_REG_RECONFIG
	.align		4
.L_1141:
        /*0840*/ 	.byte	0x01, 0x54
	.zero		2


	//----- nvinfo : EIATTR_SYSCALL_OFFSETS
	.align		4
        /*0844*/ 	.byte	0x04, 0x46
        /*0846*/ 	.short	(.L_1143 - .L_1142)


	//   ....[0]....
.L_1142:
        /*0848*/ 	.word	0x00001910


	//   ....[1]....
        /*084c*/ 	.word	0x0000b660


	//   ....[2]....
        /*0850*/ 	.word	0x0000b7b0


	//   ....[3]....
        /*0854*/ 	.word	0x0000b8a0


	//   ....[4]....
        /*0858*/ 	.word	0x0000c6e0


	//----- nvinfo : EIATTR_MBARRIER_INSTR_OFFSETS
	.align		4
.L_1143:
        /*085c*/ 	.byte	0x04, 0x39
        /*085e*/ 	.short	(.L_1145 - .L_1144)


	//   ....[0]....
.L_1144:
        /*0860*/ 	.word	0x00000180
        /*0864*/ 	.word	0x000000ff
        /*0868*/ 	.word	0x0002d800
        /*086c*/ 	.short	0x0100
        /*086e*/ 	.byte	0x08
	.zero		1


	//   ....[1]....
        /*0870*/ 	.word	0x00000190
        /*0874*/ 	.word	0x000000ff
        /*0878*/ 	.word	0x0002d820
        /*087c*/ 	.short	0x0100
        /*087e*/ 	.byte	0x08
	.zero		1


	//   ....[2]....
        /*0880*/ 	.word	0x00000280
        /*0884*/ 	.word	0x000000ff
        /*0888*/ 	.word	0x0002d830
        /*088c*/ 	.short	0x0100
        /*088e*/ 	.byte	0x08
	.zero		1


	//   ....[3]....
        /*0890*/ 	.word	0x00000290
        /*0894*/ 	.word	0x000000ff
        /*0898*/ 	.word	0x0002d840
        /*089c*/ 	.short	0x0100
        /*089e*/ 	.byte	0x08
	.zero		1


	//   ....[4]....
        /*08a0*/ 	.word	0x000002a0
        /*08a4*/ 	.word	0x000000ff
        /*08a8*/ 	.word	0x0002d838
        /*08ac*/ 	.short	0x0100
        /*08ae*/ 	.byte	0x08
	.zero		1


	//   ....[5]....
        /*08b0*/ 	.word	0x000002b0
        /*08b4*/ 	.word	0x000000ff
        /*08b8*/ 	.word	0x0002d848
        /*08bc*/ 	.short	0x0100
        /*08be*/ 	.byte	0x08
	.zero		1


	//   ....[6]....
        /*08c0*/ 	.word	0x000003e0
        /*08c4*/ 	.word	0x000000ff
        /*08c8*/ 	.word	0x0002d850
        /*08cc*/ 	.short	0x0100
        /*08ce*/ 	.byte	0x08
	.zero		1


	//   ....[7]....
        /*08d0*/ 	.word	0x000003f0
        /*08d4*/ 	.word	0x000000ff
        /*08d8*/ 	.word	0x0002d860
        /*08dc*/ 	.short	0x0100
        /*08de*/ 	.byte	0x08
	.zero		1


	//   ....[8]....
        /*08e0*/ 	.word	0x00000400
        /*08e4*/ 	.word	0x000000ff
        /*08e8*/ 	.word	0x0002d858
        /*08ec*/ 	.short	0x0100
        /*08ee*/ 	.byte	0x08
	.zero		1


	//   ....[9]....
        /*08f0*/ 	.word	0x00000410
        /*08f4*/ 	.word	0x000000ff
        /*08f8*/ 	.word	0x0002d868
        /*08fc*/ 	.short	0x0100
        /*08fe*/ 	.byte	0x08
	.zero		1


	//   ....[10]....
        /*0900*/ 	.word	0x00000500
        /*0904*/ 	.word	0x000000ff
        /*0908*/ 	.word	0x0002d870
        /*090c*/ 	.short	0x0100
        /*090e*/ 	.byte	0x06
	.zero		1


	//   ....[11]....
        /*0910*/ 	.word	0x00000510
        /*0914*/ 	.word	0x000000ff
        /*0918*/ 	.word	0x0002d880
        /*091c*/ 	.short	0x0100
        /*091e*/ 	.byte	0x06
	.zero		1


	//   ....[12]....
        /*0920*/ 	.word	0x00000520
        /*0924*/ 	.word	0x000000ff
        /*0928*/ 	.word	0x0002d878
        /*092c*/ 	.short	0x0100
        /*092e*/ 	.byte	0x06
	.zero		1


	//   ....[13]....
        /*0930*/ 	.word	0x00000530
        /*0934*/ 	.word	0x000000ff
        /*0938*/ 	.word	0x0002d888
        /*093c*/ 	.short	0x0100
        /*093e*/ 	.byte	0x06
	.zero		1


	//   ....[14]....
        /*0940*/ 	.word	0x00000660
        /*0944*/ 	.word	0x000000ff
        /*0948*/ 	.word	0x0002d890
        /*094c*/ 	.short	0x0100
        /*094e*/ 	.byte	0x08
	.zero		1


	//   ....[15]....
        /*0950*/ 	.word	0x00000670
        /*0954*/ 	.word	0x000000ff
        /*0958*/ 	.word	0x0002d8a0
        /*095c*/ 	.short	0x0100
        /*095e*/ 	.byte	0x08
	.zero		1


	//   ....[16]....
        /*0960*/ 	.word	0x00000680
        /*0964*/ 	.word	0x000000ff
        /*0968*/ 	.word	0x0002d898
        /*096c*/ 	.short	0x0100
        /*096e*/ 	.byte	0x08
	.zero		1


	//   ....[17]....
        /*0970*/ 	.word	0x00000690
        /*0974*/ 	.word	0x000000ff
        /*0978*/ 	.word	0x0002d8a8
        /*097c*/ 	.short	0x0100
        /*097e*/ 	.byte	0x08
	.zero		1


	//   ....[18]....
        /*0980*/ 	.word	0x000007c0
        /*0984*/ 	.word	0x000000ff
        /*0988*/ 	.word	0x0002d8b0
        /*098c*/ 	.short	0x0100
        /*098e*/ 	.byte	0x08
	.zero		1


	//   ....[19]....
        /*0990*/ 	.word	0x000007d0
        /*0994*/ 	.word	0x000000ff
        /*0998*/ 	.word	0x0002d8c0
        /*099c*/ 	.short	0x0100
        /*099e*/ 	.byte	0x08
	.zero		1


	//   ....[20]....
        /*09a0*/ 	.word	0x000007e0
        /*09a4*/ 	.word	0x000000ff
        /*09a8*/ 	.word	0x0002d8b8
        /*09ac*/ 	.short	0x0100
        /*09ae*/ 	.byte	0x08
	.zero		1


	//   ....[21]....
        /*09b0*/ 	.word	0x000007f0
        /*09b4*/ 	.word	0x000000ff
        /*09b8*/ 	.word	0x0002d8c8
        /*09bc*/ 	.short	0x0100
        /*09be*/ 	.byte	0x08
	.zero		1


	//   ....[22]....
        /*09c0*/ 	.word	0x00001980
        /*09c4*/ 	.word	0x000000ff
        /*09c8*/ 	.word	0x0002d800
        /*09cc*/ 	.short	0x010a
        /*09ce*/ 	.byte	0x29
	.zero		1


	//   ....[23]....
        /*09d0*/ 	.word	0x000019f0
        /*09d4*/ 	.word	0x00000000
        /*09d8*/ 	.word	0x0002d830
        /*09dc*/ 	.short	0x010a
        /*09de*/ 	.byte	0x3f
	.zero		1


	//   ....[24]....
        /*09e0*/ 	.word	0x00001a40
        /*09e4*/ 	.word	0x00000000
        /*09e8*/ 	.word	0x0002d830
        /*09ec*/ 	.short	0x010a
        /*09ee*/ 	.byte	0x3f
	.zero		1


	//   ....[25]....
        /*09f0*/ 	.word	0x00002b60
        /*09f4*/ 	.word	0x000000ff
        /*09f8*/ 	.word	0x00000000
        /*09fc*/ 	.short	0x0101
        /*09fe*/ 	.byte	0x06
	.zero		1


	//   ....[26]....
        /*0a00*/ 	.word	0x00004560
        /*0a04*/ 	.word	0x000000ff
        /*0a08*/ 	.word	0x0002d830
        /*0a0c*/ 	.short	0x010a
        /*0a0e*/ 	.byte	0x06
	.zero		1


	//   ....[27]....
        /*0a10*/ 	.word	0x000045a0
        /*0a14*/ 	.word	0x000000ff
        /*0a18*/ 	.word	0x0002d830
        /*0a1c*/ 	.short	0x010a
        /*0a1e*/ 	.byte	0x06
	.zero		1


	//   ....[28]....
        /*0a20*/ 	.word	0x00004880
        /*0a24*/ 	.word	0x000000ff
        /*0a28*/ 	.word	0x0002d850
        /*0a2c*/ 	.short	0x010a
        /*0a2e*/ 	.byte	0x06
	.zero		1


	//   ....[29]....
        /*0a30*/ 	.word	0x000048c0
        /*0a34*/ 	.word	0x000000ff
        /*0a38*/ 	.word	0x0002d850
        /*0a3c*/ 	.short	0x010a
        /*0a3e*/ 	.byte	0x06
	.zero		1


	//   ....[30]....
        /*0a40*/ 	.word	0x00005230
        /*0a44*/ 	.word	0x000000ff
        /*0a48*/ 	.word	0x00000000
        /*0a4c*/ 	.short	0x0101
        /*0a4e*/ 	.byte	0x06
	.zero		1


	//   ....[31]....
        /*0a50*/ 	.word	0x000067d0
        /*0a54*/ 	.word	0x000000ff
        /*0a58*/ 	.word	0x00000000
        /*0a5c*/ 	.short	0x0101
        /*0a5e*/ 	.byte	0x06
	.zero		1


	//   ....[32]....
        /*0a60*/ 	.word	0x00006da0
        /*0a64*/ 	.word	0x000000ff
        /*0a68*/ 	.word	0x0002d850
        /*0a6c*/ 	.short	0x010a
        /*0a6e*/ 	.byte	0x04
	.zero		1


	//   ....[33]....
        /*0a70*/ 	.word	0x00006de0
        /*0a74*/ 	.word	0x000000ff
        /*0a78*/ 	.word	0x0002d850
        /*0a7c*/ 	.short	0x010a
        /*0a7e*/ 	.byte	0x04
	.zero		1


	//   ....[34]....
        /*0a80*/ 	.word	0x00007460
        /*0a84*/ 	.word	0x000000ff
        /*0a88*/ 	.word	0x00000000
        /*0a8c*/ 	.short	0x0101
        /*0a8e*/ 	.byte	0x04
	.zero		1


	//   ....[35]....
        /*0a90*/ 	.word	0x00008840
        /*0a94*/ 	.word	0x000000ff
        /*0a98*/ 	.word	0x00000000
        /*0a9c*/ 	.short	0x0101
        /*0a9e*/ 	.byte	0x04
	.zero		1


	//   ....[36]....
        /*0aa0*/ 	.word	0x00008d60
        /*0aa4*/ 	.word	0x000000ff
        /*0aa8*/ 	.word	0x00000000
        /*0aac*/ 	.short	0x0101
        /*0aae*/ 	.byte	0x04
	.zero		1


	//   ....[37]....
        /*0ab0*/ 	.word	0x0000be60
        /*0ab4*/ 	.word	0x00000002
        /*0ab8*/ 	.word	0x0002d840
        /*0abc*/ 	.short	0x010a
        /*0abe*/ 	.byte	0x3f
	.zero		1


	//   ....[38]....
        /*0ac0*/ 	.word	0x0000c3e0
        /*0ac4*/ 	.word	0x00000002
        /*0ac8*/ 	.word	0x0002d830
        /*0acc*/ 	.short	0x0107
        /*0ace*/ 	.byte	0x3f
	.zero		1


	//   ....[39]....
        /*0ad0*/ 	.word	0x0000c4b0
        /*0ad4*/ 	.word	0x00000002
        /*0ad8*/ 	.word	0x0002d830
        /*0adc*/ 	.short	0x0101
        /*0ade*/ 	.byte	0x3f
	.zero		1


	//   ....[40]....
        /*0ae0*/ 	.word	0x0000d040
        /*0ae4*/ 	.word	0x00000011
        /*0ae8*/ 	.word	0x0002d800
        /*0aec*/ 	.short	0x0107
        /*0aee*/ 	.byte	0x3f
	.zero		1


	//   ....[41]....
        /*0af0*/ 	.word	0x0000d130
        /*0af4*/ 	.word	0x00000011
        /*0af8*/ 	.word	0x0002d800
        /*0afc*/ 	.short	0x0101
        /*0afe*/ 	.byte	0x3f
	.zero		1


	//   ....[42]....
        /*0b00*/ 	.word	0x0000d150
        /*0b04*/ 	.word	0x00000011
        /*0b08*/ 	.word	0x0002d820
        /*0b0c*/ 	.short	0x010a
        /*0b0e*/ 	.byte	0x3f
	.zero		1


	//   ....[43]....
        /*0b10*/ 	.word	0x0000d570
        /*0b14*/ 	.word	0x00000005
        /*0b18*/ 	.word	0x0002d840
        /*0b1c*/ 	.short	0x010a
        /*0b1e*/ 	.byte	0x3f
	.zero		1


	//   ....[44]....
        /*0b20*/ 	.word	0x0000d9d0
        /*0b24*/ 	.word	0x00000005
        /*0b28*/ 	.word	0x0002d830
        /*0b2c*/ 	.short	0x0107
        /*0b2e*/ 	.byte	0x3f
	.zero		1


	//   ....[45]....
        /*0b30*/ 	.word	0x0000da90
        /*0b34*/ 	.word	0x00000005
        /*0b38*/ 	.word	0x0002d830
        /*0b3c*/ 	.short	0x0101
        /*0b3e*/ 	.byte	0x3f
	.zero		1


	//   ....[46]....
        /*0b40*/ 	.word	0x0000daf0
        /*0b44*/ 	.word	0x00000005
        /*0b48*/ 	.word	0x0002d860
        /*0b4c*/ 	.short	0x010a
        /*0b4e*/ 	.byte	0x3f
	.zero		1


	//   ....[47]....
        /*0b50*/ 	.word	0x0000dfe0
        /*0b54*/ 	.word	0x00000005
        /*0b58*/ 	.word	0x0002d850
        /*0b5c*/ 	.short	0x0107
        /*0b5e*/ 	.byte	0x3f
	.zero		1


	//   ....[48]....
        /*0b60*/ 	.word	0x0000e0d0
        /*0b64*/ 	.word	0x00000005
        /*0b68*/ 	.word	0x0002d850
        /*0b6c*/ 	.short	0x0101
        /*0b6e*/ 	.byte	0x3f
	.zero		1


	//   ....[49]....
        /*0b70*/ 	.word	0x0000e2f0
        /*0b74*/ 	.word	0x00000000
        /*0b78*/ 	.word	0x0002d860
        /*0b7c*/ 	.short	0x010a
        /*0b7e*/ 	.byte	0x3f
	.zero		1


	//   ....[50]....
        /*0b80*/ 	.word	0x0000e770
        /*0b84*/ 	.word	0x00000000
        /*0b88*/ 	.word	0x0002d850
        /*0b8c*/ 	.short	0x0107
        /*0b8e*/ 	.byte	0x3f
	.zero		1


	//   ....[51]....
        /*0b90*/ 	.word	0x0000e840
        /*0b94*/ 	.word	0x00000000
        /*0b98*/ 	.word	0x0002d850
        /*0b9c*/ 	.short	0x0101
        /*0b9e*/ 	.byte	0x3f
	.zero		1


	//   ....[52]....
        /*0ba0*/ 	.word	0x0000f570
        /*0ba4*/ 	.word	0x00000005
        /*0ba8*/ 	.word	0x0002d820
        /*0bac*/ 	.short	0x010a
        /*0bae*/ 	.byte	0x3f
	.zero		1


	//   ....[53]....
        /*0bb0*/ 	.word	0x0000f6f0
        /*0bb4*/ 	.word	0x00000003
        /*0bb8*/ 	.word	0x0002d840
        /*0bbc*/ 	.short	0x010a
        /*0bbe*/ 	.byte	0x3f
	.zero		1


	//   ....[54]....
        /*0bc0*/ 	.word	0x0000f790
        /*0bc4*/ 	.word	0x00000005
        /*0bc8*/ 	.word	0x0002d840
        /*0bcc*/ 	.short	0x010a
        /*0bce*/ 	.byte	0x3f
	.zero		1


	//   ....[55]....
        /*0bd0*/ 	.word	0x0000f7d0
        /*0bd4*/ 	.word	0x00000003
        /*0bd8*/ 	.word	0x0002d860
        /*0bdc*/ 	.short	0x010a
        /*0bde*/ 	.byte	0x3f
	.zero		1


	//   ....[56]....
        /*0be0*/ 	.word	0x0000f810
        /*0be4*/ 	.word	0x00000005
        /*0be8*/ 	.word	0x0002d860
        /*0bec*/ 	.short	0x010a
        /*0bee*/ 	.byte	0x3f
	.zero		1


	//   ....[57]....
        /*0bf0*/ 	.word	0x0000f880
        /*0bf4*/ 	.word	0x00000003
        /*0bf8*/ 	.word	0x0002d800
        /*0bfc*/ 	.short	0x010a
        /*0bfe*/ 	.byte	0x3f
	.zero		1


	//   ....[58]....
        /*0c00*/ 	.word	0x0000f8d0
        /*0c04*/ 	.word	0x00000000
        /*0c08*/ 	.word	0x0002d830
        /*0c0c*/ 	.short	0x010a
        /*0c0e*/ 	.byte	0x3f
	.zero		1


	//   ....[59]....
        /*0c10*/ 	.word	0x0000f930
        /*0c14*/ 	.word	0x00000009
        /*0c18*/ 	.word	0x0002d830
        /*0c1c*/ 	.short	0x010a
        /*0c1e*/ 	.byte	0x3f
	.zero		1


	//   ....[60]....
        /*0c20*/ 	.word	0x0000f990
        /*0c24*/ 	.word	0x00000008
        /*0c28*/ 	.word	0x0002d850
        /*0c2c*/ 	.short	0x010a
        /*0c2e*/ 	.byte	0x3f
	.zero		1


	//   ....[61]....
        /*0c30*/ 	.word	0x0000f9f0
        /*0c34*/ 	.word	0x00000003
        /*0c38*/ 	.word	0x0002d850
        /*0c3c*/ 	.short	0x010a
        /*0c3e*/ 	.byte	0x3f
	.zero		1


	//   ....[62]....
        /*0c40*/ 	.word	0x0000fb10
        /*0c44*/ 	.word	0x00000002
        /*0c48*/ 	.word	0x0002d840
        /*0c4c*/ 	.short	0x010a
        /*0c4e*/ 	.byte	0x3f
	.zero		1


	//   ....[63]....
        /*0c50*/ 	.word	0x00010900
        /*0c54*/ 	.word	0x00000011
        /*0c58*/ 	.word	0x0002d820
        /*0c5c*/ 	.short	0x010a
        /*0c5e*/ 	.byte	0x3f
	.zero		1


	//   ....[64]....
        /*0c60*/ 	.word	0x00010950
        /*0c64*/ 	.word	0x00000005
        /*0c68*/ 	.word	0x0002d840
        /*0c6c*/ 	.short	0x010a
        /*0c6e*/ 	.byte	0x3f
	.zero		1


	//   ....[65]....
        /*0c70*/ 	.word	0x00010ef0
        /*0c74*/ 	.word	0x00000005
        /*0c78*/ 	.word	0x0002d860
        /*0c7c*/ 	.short	0x010a
        /*0c7e*/ 	.byte	0x3f
	.zero		1


	//   ....[66]....
        /*0c80*/ 	.word	0x000114d0
        /*0c84*/ 	.word	0x00000000
        /*0c88*/ 	.word	0x0002d860
        /*0c8c*/ 	.short	0x010a
        /*0c8e*/ 	.byte	0x3f
	.zero		1


	//   ....[67]....
        /*0c90*/ 	.word	0x000124c0
        /*0c94*/ 	.word	0x00000005
        /*0c98*/ 	.word	0x0002d820
        /*0c9c*/ 	.short	0x010a
        /*0c9e*/ 	.byte	0x3f
	.zero		1


	//   ....[68]....
        /*0ca0*/ 	.word	0x00012660
        /*0ca4*/ 	.word	0x00000003
        /*0ca8*/ 	.word	0x0002d840
        /*0cac*/ 	.short	0x010a
        /*0cae*/ 	.byte	0x3f
	.zero		1


	//   ....[69]....
        /*0cb0*/ 	.word	0x000126b0
        /*0cb4*/ 	.word	0x00000005
        /*0cb8*/ 	.word	0x0002d840
        /*0cbc*/ 	.short	0x010a
        /*0cbe*/ 	.byte	0x3f
	.zero		1


	//   ....[70]....
        /*0cc0*/ 	.word	0x00012700
        /*0cc4*/ 	.word	0x00000003
        /*0cc8*/ 	.word	0x0002d860
        /*0ccc*/ 	.short	0x010a
        /*0cce*/ 	.byte	0x3f
	.zero		1


	//----- nvinfo : EIATTR_NUM_MBARRIERS
	.align		4
.L_1145:
        /*0cd0*/ 	.byte	0x03, 0x38
        /*0cd2*/ 	.short	0x0016


	//----- nvinfo : EIATTR_EXIT_INSTR_OFFSETS
	.align		4
        /*0cd4*/ 	.byte	0x04, 0x1c
        /*0cd6*/ 	.short	(.L_1147 - .L_1146)


	//   ....[0]....
.L_1146:
        /*0cd8*/ 	.word	0x000009a0


	//   ....[1]....
        /*0cdc*/ 	.word	0x00009f30


	//   ....[2]....
        /*0ce0*/ 	.word	0x0000f860


	//----- nvinfo : EIATTR_MAX_THREADS
	.align		4
.L_1147:
        /*0ce4*/ 	.byte	0x04, 0x05
        /*0ce6*/ 	.short	(.L_1149 - .L_1148)
.L_1148:
        /*0ce8*/ 	.word	0x00000200
        /*0cec*/ 	.word	0x00000001
        /*0cf0*/ 	.word	0x00000001


	//----- nvinfo : EIATTR_CRS_STACK_SIZE
	.align		4
.L_1149:
        /*0cf4*/ 	.byte	0x04, 0x1e
        /*0cf6*/ 	.short	(.L_1151 - .L_1150)
.L_1150:
        /*0cf8*/ 	.word	0x00000000


	//----- nvinfo : EIATTR_CBANK_PARAM_SIZE
	.align		4
.L_1151:
        /*0cfc*/ 	.byte	0x03, 0x19
        /*0cfe*/ 	.short	0x0af0


	//----- nvinfo : EIATTR_PARAM_CBANK
	.align		4
        /*0d00*/ 	.byte	0x04, 0x0a
        /*0d02*/ 	.short	(.L_1153 - .L_1152)
	.align		4
.L_1152:
        /*0d04*/ 	.word	index@(.nv.constant0._ZN7cutlass13device_kernelIN5flash11enable_sm90INS1_16FlashAttnFwdSm90INS1_25CollectiveMainloopFwdSm90ILi2EN4cute5tupleIJNS5_1CILi1EEES8_S8_EEENS6_IJNS7_ILi192EEENS7_ILi128EEENS7_ILi96EEEEEELi96ENS_10bfloat16_tEfNS_4arch4Sm90ELb0ELb0ELb1ELb1ELb1ELb0ELb0ELb0ELb1ELb1ELb1ELb0EEENS1_21CollectiveEpilogueFwdINS6_IJSA_SC_SB_EEES9_SE_SG_Li384ELb1ELb1ELb1ELb0EEENS1_36VarlenDynamicPersistentTileSchedulerILi192ELi128ELi384ELi128ELb1ELb1ELb1ELb0ELb1ELb1EEEEEEEEEvNT_6ParamsE)
        /*0d08*/ 	.short	0x0210
        /*0d0a*/ 	.short	0x0af0


	//----- nvinfo : EIATTR_SW_WAR
	.align		4
.L_1153:
        /*0d0c*/ 	.byte	0x04, 0x36
        /*0d0e*/ 	.short	(.L_1155 - .L_1154)
.L_1154:
        /*0d10*/ 	.word	0x00000008
.L_1155:


//--------------------- .nv.info._ZN7cutlass13device_kernelIN5flash11enable_sm90INS1_16FlashAttnFwdSm90INS1_25CollectiveMainloopFwdSm90ILi2EN4cute5tupleIJNS5_1CILi1EEES8_S8_EEENS6_IJNS7_ILi192EEENS7_ILi128EEENS7_ILi96EEEEEELi96ENS_10bfloat16_tEfNS_4arch4Sm90ELb0ELb0ELb1ELb1ELb1ELb1ELb0ELb0ELb1ELb1ELb1ELb0EEENS1_21CollectiveEpilogueFwdINS6_IJSA_SC_SB_EEES9_SE_SG_Li384ELb1ELb1ELb1ELb0EEENS1_36VarlenDynamicPersistentTileSchedulerILi192ELi128ELi384ELi128ELb1ELb1ELb1ELb0ELb1ELb1EEEEEEEEEvNT_6ParamsE --------------------------
	.section	.nv.info._ZN7cutlass13device_kernelIN5flash11enable_sm90INS1_16FlashAttnFwdSm90INS1_25CollectiveMainloopFwdSm90ILi2EN4cute5tupleIJNS5_1CILi1EEES8_S8_EEENS6_IJNS7_ILi192EEENS7_ILi128EEENS7_ILi96EEEEEELi96ENS_10bfloat16_tEfNS_4arch4Sm90ELb0ELb0ELb1ELb1ELb1ELb1ELb0ELb0ELb1ELb1ELb1ELb0EEENS1_21CollectiveEpilogueFwdINS6_IJSA_SC_SB_EEES9_SE_SG_Li384ELb1ELb1ELb1ELb0EEENS1_36VarlenDynamicPersistentTileSchedulerILi192ELi128ELi384ELi128ELb1ELb1ELb1ELb0ELb1ELb1EEEEEEEEEvNT_6ParamsE,"",@"SHT_CUDA_INFO"
	.sectionflags	@""
	.align	4


	//----- nvinfo : EIATTR_CUDA_API_VERSION
	.align		4
        /*0000*/ 	.byte	0x04, 0x37
        /*0002*/ 	.short	(.L_1157 - .L_1156)
.L_1156:
        /*0004*/ 	.word	0x00000082


	//----- nvinfo : EIATTR_KPARAM_INFO
	.align		4
.L_1157:
        /*0008*/ 	.byte	0x04, 0x17
        /*000a*/ 	.short	(.L_1159 - .L_1158)
.L_1158:
        /*000c*/ 	.word	0x00000000
        /*0010*/ 	.short	0x0000
        /*0012*/ 	.short	0x0070
        /*0014*/ 	.byte	0x00, 0xf0, 0x01, 0x2a


	//----- nvinfo : EIATTR_SPARSE_MMA_MASK
	.align		4
.L_1159:
        /*0018*/ 	.byte	0x03, 0x50
        /*001a*/ 	.short	0x0000


	//----- nvinfo : EIATTR_MAXREG_COUNT
	.align		4
        /*001c*/ 	.byte	0x03, 0x1b
        /*001e*/ 	.short	0x0080


	//----- nvinfo : EIATTR_NUM_BARRIERS
	.align		4
        /*0020*/ 	.byte	0x02, 0x4c
        /*0022*/ 	.byte	0x10
	.zero		1


	//----- nvinfo : EIATTR_EXTERNS
	.align		4
        /*0024*/ 	.byte	0x04, 0x0f
        /*0026*/ 	.short	(.L_1161 - .L_1160)


	//   ....[0]....
	.align		4
.L_1160:
        /*0028*/ 	.word	index@(__assertfail)


	//----- nvinfo : EIATTR_ANNOTATIONS
	.align		4
.L_1161:
        /*002c*/ 	.byte	0x04, 0x55
        /*002e*/ 	.short	(.L_1163 - .L_1162)


	//   ....[0]....
.L_1162:
        /* <DEDUP_REMOVED lines=130> */


	//----- nvinfo : EIATTR_MERCURY_ISA_VERSION
	.align		4
.L_1163:
        /*0838*/ 	.byte	0x03, 0x5f
        /*083a*/ 	.short	0x0101


	//----- nvinfo : EIATTR_UNUSED_LOAD_BYTE_OFFSET
	.align		4
        /*083c*/ 	.byte	0x04, 0x44
        /*083e*/ 	.short	(.L_1165 - .L_1164)


	//   ....[0]....
.L_1164:
        /*0840*/ 	.word	0x00000a90
        /*0844*/ 	.word	0x0000fff0


	//   ....[1]....
        /*0848*/ 	.word	0x000122d0
        /*084c*/ 	.word	0x0000fff0


	//----- nvinfo : EIATTR_INT_WARP_WIDE_INSTR_OFFSETS
	.align		4
.L_1165:
        /*0850*/ 	.byte	0x04, 0x31
        /*0852*/ 	.short	(.L_1167 - .L_1166)


	//   ....[0]....
.L_1166:
        /*0854*/ 	.word	0x00000130


	//   ....[1]....
        /*0858*/ 	.word	0x00000170


	//   ....[2]....
        /*085c*/ 	.word	0x000001e0


	//   ....[3]....
        /*0860*/ 	.word	0x00017c80


	//   ....[4]....
        /*0864*/ 	.word	0x00017d10


	//   ....[5]....
        /*0868*/ 	.word	0x0001a980


	//   ....[6]....
        /*086c*/ 	.word	0x0001aa10


	//----- nvinfo : EIATTR_COOP_GROUP_MASK_REGIDS
	.align		4
.L_1167:
        /*0870*/ 	.byte	0x04, 0x29
        /*0872*/ 	.short	(.L_1169 - .L_1168)


	//   ....[0]....
.L_1168:
        /*0874*/ 	.word	0xffffffff


	//   ....[1]....
        /*0878*/ 	.word	0xffffffff


	//   ....[2]....
        /*087c*/ 	.word	0xffffffff


	//   ....[3]....
        /*0880*/ 	.word	0xffffffff


	//   ....[4]....
        /*0884*/ 	.word	0xffffffff


	//   ....[5]....
        /*0888*/ 	.word	0xffffffff


	//   ....[6]....
        /*088c*/ 	.word	0xffffffff


	//   ....[7]....
        /*0890*/ 	.word	0xffffffff


	//   ....[8]....
        /*0894*/ 	.word	0xffffffff


	//   ....[9]....
        /*0898*/ 	.word	0xffffffff


	//   ....[10]....
        /*089c*/ 	.word	0xffffffff


	//   ....[11]....
        /*08a0*/ 	.word	0xffffffff


	//   ....[12]....
        /*08a4*/ 	.word	0xffffffff


	//   ....[13]....
        /*08a8*/ 	.word	0xffffffff


	//   ....[14]....
        /*08ac*/ 	.word	0xffffffff


	//   ....[15]....
        /*08b0*/ 	.word	0xffffffff


	//   ....[16]....
        /*08b4*/ 	.word	0xffffffff


	//   ....[17]....
        /*08b8*/ 	.word	0xffffffff


	//   ....[18]....
        /*08bc*/ 	.word	0xffffffff


	//   ....[19]....
        /*08c0*/ 	.word	0xffffffff


	//   ....[20]....
        /*08c4*/ 	.word	0xffffffff


	//   ....[21]....
        /*08c8*/ 	.word	0xffffffff


	//   ....[22]....
        /*08cc*/ 	.word	0xffffffff


	//   ....[23]....
        /*08d0*/ 	.word	0xffffffff


	//   ....[24]....
        /*08d4*/ 	.word	0xffffffff


	//   ....[25]....
        /*08d8*/ 	.word	0xffffffff


	//   ....[26]....
        /*08dc*/ 	.word	0xffffffff


	//   ....[27]....
        /*08e0*/ 	.word	0xffffffff


	//   ....[28]....
        /*08e4*/ 	.word	0xffffffff


	//   ....[29]....
        /*08e8*/ 	.word	0xffffffff


	//   ....[30]....
        /*08ec*/ 	.word	0xffffffff


	//   ....[31]....
        /*08f0*/ 	.word	0xffffffff


	//   ....[32]....
        /*08f4*/ 	.word	0xffffffff


	//   ....[33]....
        /*08f8*/ 	.word	0xffffffff


	//   ....[34]....
        /*08fc*/ 	.word	0xffffffff


	//   ....[35]....
        /*0900*/ 	.word	0xffffffff


	//   ....[36]....
        /*0904*/ 	.word	0xffffffff


	//   ....[37]....
        /*0908*/ 	.word	0xffffffff


	//   ....[38]....
        /*090c*/ 	.word	0xffffffff


	//   ....[39]....
        /*0910*/ 	.word	0xffffffff


	//   ....[40]....
        /*0914*/ 	.word	0xffffffff


	//   ....[41]....
        /*0918*/ 	.word	0xffffffff


	//   ....[42]....
        /*091c*/ 	.word	0xffffffff


	//   ....[43]....
        /*0920*/ 	.word	0xffffffff


	//   ....[44]....
        /*0924*/ 	.word	0xffffffff


	//   ....[45]....
        /*0928*/ 	.word	0xffffffff


	//   ....[46]....
        /*092c*/ 	.word	0xffffffff


	//   ....[47]....
        /*0930*/ 	.word	0xffffffff


	//   ....[48]....
        /*0934*/ 	.word	0xffffffff


	//   ....[49]....
        /*0938*/ 	.word	0xffffffff


	//   ....[50]....
        /*093c*/ 	.word	0xffffffff


	//   ....[51]....
        /*0940*/ 	.word	0xffffffff


	//   ....[52]....
        /*0944*/ 	.word	0xffffffff


	//   ....[53]....
        /*0948*/ 	.word	0xffffffff


	//   ....[54]....
        /*094c*/ 	.word	0xffffffff


	//   ....[55]....
        /*0950*/ 	.word	0xffffffff


	//   ....[56]....
        /*0954*/ 	.word	0xffffffff


	//   ....[57]....
        /*0958*/ 	.word	0xffffffff


	//   ....[58]....
        /*095c*/ 	.word	0xffffffff


	//   ....[59]....
        /*0960*/ 	.word	0xffffffff


	//   ....[60]....
        /*0964*/ 	.word	0xffffffff


	//   ....[61]....
        /*0968*/ 	.word	0xffffffff


	//   ....[62]....
        /*096c*/ 	.word	0xffffffff


	//   ....[63]....
        /*0970*/ 	.word	0xffffffff


	//   ....[64]....
        /*0974*/ 	.word	0xffffffff


	//   ....[65]....
        /*0978*/ 	.word	0xffffffff


	//   ....[66]....
        /*097c*/ 	.word	0xffffffff


	//   ....[67]....
        /*0980*/ 	.word	0xffffffff


	//   ....[68]....
        /*0984*/ 	.word	0xffffffff


	//   ....[69]....
        /*0988*/ 	.word	0xffffffff


	//   ....[70]....
        /*098c*/ 	.word	0xffffffff


	//   ....[71]....
        /*0990*/ 	.word	0xffffffff


	//   ....[72]....
        /*0994*/ 	.word	0xffffffff


	//   ....[73]....
        /*0998*/ 	.word	0xffffffff


	//   ....[74]....
        /*099c*/ 	.word	0xffffffff


	//   ....[75]....
        /*09a0*/ 	.word	0xffffffff


	//   ....[76]....
        /*09a4*/ 	.word	0xffffffff


	//   ....[77]....
        /*09a8*/ 	.word	0xffffffff


	//   ....[78]....
        /*09ac*/ 	.word	0xffffffff


	//   ....[79]....
        /*09b0*/ 	.word	0xffffffff


	//   ....[80]....
        /*09b4*/ 	.word	0xffffffff


	//   ....[81]....
        /*09b8*/ 	.word	0xffffffff


	//   ....[82]....
        /*09bc*/ 	.word	0xffffffff


	//   ....[83]....
        /*09c0*/ 	.word	0xffffffff


	//   ....[84]....
        /*09c4*/ 	.word	0xffffffff


	//   ....[85]....
        /*09c8*/ 	.word	0xffffffff


	//   ....[86]....
        /*09cc*/ 	.word	0xffffffff


	//   ....[87]....
        /*09d0*/ 	.word	0xffffffff


	//   ....[88]....
        /*09d4*/ 	.word	0xffffffff


	//   ....[89]....
        /*09d8*/ 	.word	0xffffffff


	//   ....[90]....
        /*09dc*/ 	.word	0xffffffff


	//   ....[91]....
        /*09e0*/ 	.word	0xffffffff


	//   ....[92]....
        /*09e4*/ 	.word	0xffffffff


	//   ....[93]....
        /*09e8*/ 	.word	0xffffffff


	//   ....[94]....
        /*09ec*/ 	.word	0xffffffff


	//   ....[95]....
        /*09f0*/ 	.word	0xffffffff


	//   ....[96]....
        /*09f4*/ 	.word	0xffffffff


	//   ....[97]....
        /*09f8*/ 	.word	0xffffffff


	//   ....[98]....
        /*09fc*/ 	.word	0xffffffff


	//   ....[99]....
        /*0a00*/ 	.word	0xffffffff


	//   ....[100]....
        /*0a04*/ 	.word	0xffffffff


	//   ....[101]....
        /*0a08*/ 	.word	0xffffffff


	//   ....[102]....
        /*0a0c*/ 	.word	0xffffffff


	//   ....[103]....
        /*0a10*/ 	.word	0xffffffff


	//   ....[104]....
        /*0a14*/ 	.word	0xffffffff


	//   ....[105]....
        /*0a18*/ 	.word	0xffffffff


	//   ....[106]....
        /*0a1c*/ 	.word	0xffffffff


	//   ....[107]....
        /*0a20*/ 	.word	0xffffffff


	//   ....[108]....
        /*0a24*/ 	.word	0xffffffff


	//   ....[109]....
        /*0a28*/ 	.word	0xffffffff


	//   ....[110]....
        /*0a2c*/ 	.word	0xffffffff


	//   ....[111]....
        /*0a30*/ 	.word	0xffffffff


	//   ....[112]....
        /*0a34*/ 	.word	0xffffffff


	//   ....[113]....
        /*0a38*/ 	.word	0xffffffff


	//   ....[114]....
        /*0a3c*/ 	.word	0xffffffff


	//   ....[115]....
        /*0a40*/ 	.word	0xffffffff


	//   ....[116]....
        /*0a44*/ 	.word	0xffffffff


	//   ....[117]....
        /*0a48*/ 	.word	0xffffffff


	//   ....[118]....
        /*0a4c*/ 	.word	0xffffffff


	//   ....[119]....
        /*0a50*/ 	.word	0xffffffff


	//   ....[120]....
        /*0a54*/ 	.word	0xffffffff


	//   ....[121]....
        /*0a58*/ 	.word	0xffffffff


	//   ....[122]....
        /*0a5c*/ 	.word	0xffffffff


	//   ....[123]....
        /*0a60*/ 	.word	0xffffffff


	//   ....[124]....
        /*0a64*/ 	.word	0xffffffff


	//   ....[125]....
        /*0a68*/ 	.word	0xffffffff


	//   ....[126]....
        /*0a6c*/ 	.word	0xffffffff


	//   ....[127]....
        /*0a70*/ 	.word	0xffffffff


	//   ....[128]....
        /*0a74*/ 	.word	0xffffffff


	//   ....[129]....
        /*0a78*/ 	.word	0xffffffff


	//   ....[130]....
        /*0a7c*/ 	.word	0xffffffff


	//   ....[131]....
        /*0a80*/ 	.word	0xffffffff


	//   ....[132]....
        /*0a84*/ 	.word	0xffffffff


	//   ....[133]....
        /*0a88*/ 	.word	0xffffffff


	//   ....[134]....
        /*0a8c*/ 	.word	0xffffffff


	//   ....[135]....
        /*0a90*/ 	.word	0x0500000f


	//   ....[136]....
        /*0a94*/ 	.word	0x0500000f


	//   ....[137]....
        /*0a98*/ 	.word	0x0500000f


	//   ....[138]....
        /*0a9c*/ 	.word	0x0500000f


	//   ....[139]....
        /*0aa0*/ 	.word	0x0500000f


	//   ....[140]....
        /*0aa4*/ 	.word	0x0500000f


	//   ....[141]....
        /*0aa8*/ 	.word	0x0500000f


	//   ....[142]....
        /*0aac*/ 	.word	0x0500000f


	//   ....[143]....
        /*0ab0*/ 	.word	0x0500000f


	//   ....[144]....
        /*0ab4*/ 	.word	0x0500000f


	//   ....[145]....
        /*0ab8*/ 	.word	0x0500000f


	//   ....[146]....
        /*0abc*/ 	.word	0x0500000f


	//   ....[147]....
        /*0ac0*/ 	.word	0x0500000f


	//   ....[148]....
        /*0ac4*/ 	.word	0x0500000f


	//   ....[149]....
        /*0ac8*/ 	.word	0x0500000f


	//   ....[150]....
        /*0acc*/ 	.word	0x0500000f


	//   ....[151]....
        /*0ad0*/ 	.word	0x0500000f


	//   ....[152]....
        /*0ad4*/ 	.word	0x0500000f


	//   ....[153]....
        /*0ad8*/ 	.word	0x0500000f


	//   ....[154]....
        /*0adc*/ 	.word	0x0500000f


	//   ....[155]....
        /*0ae0*/ 	.word	0x0500000f


	//   ....[156]....
        /*0ae4*/ 	.word	0x0500000f


	//   ....[157]....
        /*0ae8*/ 	.word	0x0500000f


	//   ....[158]....
        /*0aec*/ 	.word	0x0500000f


	//   ....[159]....
        /*0af0*/ 	.word	0x0500000f


	//   ....[160]....
        /*0af4*/ 	.word	0x0500000f


	//   ....[161]....
        /*0af8*/ 	.word	0x0500000f


	//   ....[162]....
        /*0afc*/ 	.word	0x0500000f


	//   ....[163]....
        /*0b00*/ 	.word	0x0500000f


	//   ....[164]....
        /*0b04*/ 	.word	0x0500000f


	//   ....[165]....
        /*0b08*/ 	.word	0x0500000f


	//   ....[166]....
        /*0b0c*/ 	.word	0x0500000f


	//   ....[167]....
        /*0b10*/ 	.word	0x0500000f


	//   ....[168]....
        /*0b14*/ 	.word	0x0500000f


	//   ....[169]....
        /*0b18*/ 	.word	0x0500000f


	//   ....[170]....
        /*0b1c*/ 	.word	0x0500000f


	//   ....[171]....
        /*0b20*/ 	.word	0x0500000f


	//   ....[172]....
        /*0b24*/ 	.word	0x0500000f


	//   ....[173]....
        /*0b28*/ 	.word	0x0500000f


	//   ....[174]....
        /*0b2c*/ 	.word	0x0500000f


	//   ....[175]....
        /*0b30*/ 	.word	0x0500000f


	//   ....[176]....
        /*0b34*/ 	.word	0x0500000f


	//   ....[177]....
        /*0b38*/ 	.word	0x0500000f


	//   ....[178]....
        /*0b3c*/ 	.word	0x0500000f


	//   ....[179]....
        /*0b40*/ 	.word	0x0500000f


	//   ....[180]....
        /*0b44*/ 	.word	0x0500000f


	//   ....[181]....
        /*0b48*/ 	.word	0x0500000f


	//   ....[182]....
        /*0b4c*/ 	.word	0x0500000f


	//   ....[183]....
        /*0b50*/ 	.word	0x0500000f


	//   ....[184]....
        /*0b54*/ 	.word	0x0500000f


	//   ....[185]....
        /*0b58*/ 	.word	0x0500000f


	//   ....[186]....
        /*0b5c*/ 	.word	0x0500000f


	//   ....[187]....
        /*0b60*/ 	.word	0x0500000f


	//   ....[188]....
        /*0b64*/ 	.word	0x0500000f


	//   ....[189]....
        /*0b68*/ 	.word	0x0500000f


	//   ....[190]....
        /*0b6c*/ 	.word	0x0500000f


	//   ....[191]....
        /*0b70*/ 	.word	0x0500000f


	//   ....[192]....
        /*0b74*/ 	.word	0x0500000f


	//   ....[193]....
        /*0b78*/ 	.word	0x0500000f


	//   ....[194]....
        /*0b7c*/ 	.word	0x0500000f


	//   ....[195]....
        /*0b80*/ 	.word	0x0500000f


	//   ....[196]....
        /*0b84*/ 	.word	0x0500000f


	//   ....[197]....
        /*0b88*/ 	.word	0x0500000f


	//   ....[198]....
        /*0b8c*/ 	.word	0x0500000f


	//   ....[199]....
        /*0b90*/ 	.word	0x0500000f


	//   ....[200]....
        /*0b94*/ 	.word	0x0500000f


	//   ....[201]....
        /*0b98*/ 	.word	0x0500000f


	//   ....[202]....
        /*0b9c*/ 	.word	0x0500000f


	//   ....[203]....
        /*0ba0*/ 	.word	0x0500000f


	//   ....[204]....
        /*0ba4*/ 	.word	0x0500000f


	//   ....[205]....
        /*0ba8*/ 	.word	0x0500000f


	//   ....[206]....
        /*0bac*/ 	.word	0x0500000f


	//   ....[207]....
        /*0bb0*/ 	.word	0x0500000f


	//   ....[208]....
        /*0bb4*/ 	.word	0x0500000f


	//   ....[209]....
        /*0bb8*/ 	.word	0x0500000f


	//   ....[210]....
        /*0bbc*/ 	.word	0x0500000f


	//   ....[211]....
        /*0bc0*/ 	.word	0x0500000f


	//   ....[212]....
        /*0bc4*/ 	.word	0x0500000f


	//   ....[213]....
        /*0bc8*/ 	.word	0x0500000f


	//   ....[214]....
        /*0bcc*/ 	.word	0x0500000f


	//   ....[215]....
        /*0bd0*/ 	.word	0x0500000f


	//   ....[216]....
        /*0bd4*/ 	.word	0x0500000f


	//   ....[217]....
        /*0bd8*/ 	.word	0x0500000f


	//   ....[218]....
        /*0bdc*/ 	.word	0x0500000f


	//   ....[219]....
        /*0be0*/ 	.word	0x0500000f


	//   ....[220]....
        /*0be4*/ 	.word	0x0500000f


	//   ....[221]....
        /*0be8*/ 	.word	0x0500000f


	//   ....[222]....
        /*0bec*/ 	.word	0x0500000f


	//   ....[223]....
        /*0bf0*/ 	.word	0x0500000f


	//   ....[224]....
        /*0bf4*/ 	.word	0x0500000f


	//   ....[225]....
        /*0bf8*/ 	.word	0x0500000f


	//   ....[226]....
        /*0bfc*/ 	.word	0x0500000f


	//----- nvinfo : EIATTR_COOP_GROUP_INSTR_OFFSETS
	.align		4
.L_1169:
        /*0c00*/ 	.byte	0x04, 0x28
        /*0c02*/ 	.short	(.L_1171 - .L_1170)


	//   ....[0]....
.L_1170:
        /*0c04*/ 	.word	0x00000070


	//   ....[1]....
        /*0c08*/ 	.word	0x00000140


	//   ....[2]....
        /*0c0c*/ 	.word	0x00000190


	//   ....[3]....
        /*0c10*/ 	.word	0x000003c0


	//   ....[4]....
        /*0c14*/ 	.word	0x00000520


	//   ....[5]....
        /*0c18*/ 	.word	0x00000640


	//   ....[6]....
        /*0c1c*/ 	.word	0x000007a0


	//   ....[7]....
        /*0c20*/ 	.word	0x00003560


	//   ....[8]....
        /*0c24*/ 	.word	0x00003570


	//   ....[9]....
        /*0c28*/ 	.word	0x00005220


	//   ....[10]....
        /*0c2c*/ 	.word	0x00005230


	//   ....[11]....
        /*0c30*/ 	.word	0x00006c50


	//   ....[12]....
        /*0c34*/ 	.word	0x00006c60


	//   ....[13]....
        /*0c38*/ 	.word	0x00007150


	//   ....[14]....
        /*0c3c*/ 	.word	0x00007170


	//   ....[15]....
        /*0c40*/ 	.word	0x00007a20


	//   ....[16]....
        /*0c44*/ 	.word	0x00007ff0


	//   ....[17]....
        /*0c48*/ 	.word	0x00008000


	//   ....[18]....
        /*0c4c*/ 	.word	0x00008010


	//   ....[19]....
        /*0c50*/ 	.word	0x00008020


	//   ....[20]....
        /*0c54*/ 	.word	0x00009dc0


	//   ....[21]....
        /*0c58*/ 	.word	0x00009dd0


	//   ....[22]....
        /*0c5c*/ 	.word	0x00009de0


	//   ....[23]....
        /*0c60*/ 	.word	0x00009df0


	//   ....[24]....
        /*0c64*/ 	.word	0x0000d400


	//   ....[25]....
        /*0c68*/ 	.word	0x0000d440


	//   ....[26]....
        /*0c6c*/ 	.word	0x0000d460


	//   ....[27]....
        /*0c70*/ 	.word	0x0000d480


	//   ....[28]....
        /*0c74*/ 	.word	0x0000e6f0


	//   ....[29]....
        /*0c78*/ 	.word	0x0000fd50


	//   ....[30]....
        /*0c7c*/ 	.word	0x0000fe30


	//   ....[31]....
        /*0c80*/ 	.word	0x00010460


	//   ....[32]....
        /*0c84*/ 	.word	0x000104c0


	//   ....[33]....
        /*0c88*/ 	.word	0x00011600


	//   ....[34]....
        /*0c8c*/ 	.word	0x00011810


	//   ....[35]....
        /*0c90*/ 	.word	0x00011840


	//   ....[36]....
        /*0c94*/ 	.word	0x00011940


	//   ....[37]....
        /*0c98*/ 	.word	0x00011d00


	//   ....[38]....
        /*0c9c*/ 	.word	0x00012c90


	//   ....[39]....
        /*0ca0*/ 	.word	0x00012cb0


	//   ....[40]....
        /*0ca4*/ 	.word	0x00012cc0


	//   ....[41]....
        /*0ca8*/ 	.word	0x00012cd0


	//   ....[42]....
        /*0cac*/ 	.word	0x00013370


	//   ....[43]....
        /*0cb0*/ 	.word	0x00013380


	//   ....[44]....
        /*0cb4*/ 	.word	0x000134d0


	//   ....[45]....
        /*0cb8*/ 	.word	0x000134e0


	//   ....[46]....
        /*0cbc*/ 	.word	0x000138d0


	//   ....[47]....
        /*0cc0*/ 	.word	0x000138e0


	//   ....[48]....
        /*0cc4*/ 	.word	0x00013de0


	//   ....[49]....
        /*0cc8*/ 	.word	0x00013df0


	//   ....[50]....
        /*0ccc*/ 	.word	0x00014ba0


	//   ....[51]....
        /*0cd0*/ 	.word	0x00014bb0


	//   ....[52]....
        /*0cd4*/ 	.word	0x00014d10


	//   ....[53]....
        /*0cd8*/ 	.word	0x00014d20


	//   ....[54]....
        /*0cdc*/ 	.word	0x00014ec0


	//   ....[55]....
        /*0ce0*/ 	.word	0x000150d0


	//   ....[56]....
        /*0ce4*/ 	.word	0x00015100


	//   ....[57]....
        /*0ce8*/ 	.word	0x00015130


	//   ....[58]....
        /*0cec*/ 	.word	0x00015160


	//   ....[59]....
        /*0cf0*/ 	.word	0x00015190


	//   ....[60]....
        /*0cf4*/ 	.word	0x000151c0


	//   ....[61]....
        /*0cf8*/ 	.word	0x00015350


	//   ....[62]....
        /*0cfc*/ 	.word	0x00015380


	//   ....[63]....
        /*0d00*/ 	.word	0x000153b0


	//   ....[64]....
        /*0d04*/ 	.word	0x000153e0


	//   ....[65]....
        /*0d08*/ 	.word	0x00015410


	//   ....[66]....
        /*0d0c*/ 	.word	0x00015440


	//   ....[67]....
        /*0d10*/ 	.word	0x000154d0


	//   ....[68]....
        /*0d14*/ 	.word	0x00015500


	//   ....[69]....
        /*0d18*/ 	.word	0x00015510


	//   ....[70]....
        /*0d1c*/ 	.word	0x000155b0


	//   ....[71]....
        /*0d20*/ 	.word	0x00016590


	//   ....[72]....
        /*0d24*/ 	.word	0x000188a0


	//   ....[73]....
        /*0d28*/ 	.word	0x000188b0


	//   ....[74]....
        /*0d2c*/ 	.word	0x00018970


	//   ....[75]....
        /*0d30*/ 	.word	0x00018980


	//   ....[76]....
        /*0d34*/ 	.word	0x00018a30


	//   ....[77]....
        /*0d38*/ 	.word	0x00018a40


	//   ....[78]....
        /*0d3c*/ 	.word	0x00018a50


	//   ....[79]....
        /*0d40*/ 	.word	0x00018a60


	//   ....[80]....
        /*0d44*/ 	.word	0x00019420


	//   ....[81]....
        /*0d48*/ 	.word	0x00019450


	//   ....[82]....
        /*0d4c*/ 	.word	0x00019510


	//   ....[83]....
        /*0d50*/ 	.word	0x00019530


	//   ....[84]....
        /*0d54*/ 	.word	0x000195d0


	//   ....[85]....
        /*0d58*/ 	.word	0x000195f0


	//   ....[86]....
        /*0d5c*/ 	.word	0x00019600


	//   ....[87]....
        /*0d60*/ 	.word	0x00019610


	//   ....[88]....
        /*0d64*/ 	.word	0x00019730


	//   ....[89]....
        /*0d68*/ 	.word	0x00019740


	//   ....[90]....
        /*0d6c*/ 	.word	0x00019750


	//   ....[91]....
        /*0d70*/ 	.word	0x000197e0


	//   ....[92]....
        /*0d74*/ 	.word	0x00019fa0


	//   ....[93]....
        /*0d78*/ 	.word	0x00019fb0


	//   ....[94]....
        /*0d7c*/ 	.word	0x00019fd0


	//   ....[95]....
        /*0d80*/ 	.word	0x0001a050


	//   ....[96]....
        /*0d84*/ 	.word	0x0001a060


	//   ....[97]....
        /*0d88*/ 	.word	0x0001a0c0


	//   ....[98]....
        /*0d8c*/ 	.word	0x0001a0f0


	//   ....[99]....
        /*0d90*/ 	.word	0x0001a130


	//   ....[100]....
        /*0d94*/ 	.word	0x0001a3e0


	//   ....[101]....
        /*0d98*/ 	.word	0x0001a400


	//   ....[102]....
        /*0d9c*/ 	.word	0x0001a4a0


	//   ....[103]....
        /*0da0*/ 	.word	0x0001a4b0


	//   ....[104]....
        /*0da4*/ 	.word	0x0001a540


	//   ....[105]....
        /*0da8*/ 	.word	0x0001a550


	//   ....[106]....
        /*0dac*/ 	.word	0x0001a560


	//   ....[107]....
        /*0db0*/ 	.word	0x0001a5f0


	//   ....[108]....
        /*0db4*/ 	.word	0x0001abc0


	//   ....[109]....
        /*0db8*/ 	.word	0x0001abd0


	//   ....[110]....
        /*0dbc*/ 	.word	0x0001ac60


	//   ....[111]....
        /*0dc0*/ 	.word	0x0001ad00


	//   ....[112]....
        /*0dc4*/ 	.word	0x0001ad20


	//   ....[113]....
        /*0dc8*/ 	.word	0x0001ada0


	//   ....[114]....
        /*0dcc*/ 	.word	0x0001adc0


	//   ....[115]....
        /*0dd0*/ 	.word	0x0001add0


	//   ....[116]....
        /*0dd4*/ 	.word	0x0001b210


	//   ....[117]....
        /*0dd8*/ 	.word	0x0001b240


	//   ....[118]....
        /*0ddc*/ 	.word	0x0001b2b0


	//   ....[119]....
        /*0de0*/ 	.word	0x0001b2e0


	//   ....[120]....
        /*0de4*/ 	.word	0x0001b310


	//   ....[121]....
        /*0de8*/ 	.word	0x0001b340


	//   ....[122]....
        /*0dec*/ 	.word	0x0001b370


	//   ....[123]....
        /*0df0*/ 	.word	0x0001b3a0


	//   ....[124]....
        /*0df4*/ 	.word	0x0001b540


	//   ....[125]....
        /*0df8*/ 	.word	0x0001b570


	//   ....[126]....
        /*0dfc*/ 	.word	0x0001b5a0


	//   ....[127]....
        /*0e00*/ 	.word	0x0001b5d0


	//   ....[128]....
        /*0e04*/ 	.word	0x0001b600


	//   ....[129]....
        /*0e08*/ 	.word	0x0001b630


	//   ....[130]....
        /*0e0c*/ 	.word	0x0001b6f0


	//   ....[131]....
        /*0e10*/ 	.word	0x0001b710


	//   ....[132]....
        /*0e14*/ 	.word	0x0001b720


	//   ....[133]....
        /*0e18*/ 	.word	0x0001b780


	//   ....[134]....
        /*0e1c*/ 	.word	0x0001bda0


	//   ....[135]....
        /*0e20*/ 	.word	0x0001c0e0


	//   ....[136]....
        /*0e24*/ 	.word	0x0001c170


	//   ....[137]....
        /*0e28*/ 	.word	0x0001c260


	//   ....[138]....
        /*0e2c*/ 	.word	0x0001c2f0


	//   ....[139]....
        /*0e30*/ 	.word	0x0001c3d0


	//   ....[140]....
        /*0e34*/ 	.word	0x0001c460


	//   ....[141]....
        /*0e38*/ 	.word	0x0001c540


	//   ....[142]....
        /*0e3c*/ 	.word	0x0001c5f0


	//   ....[143]....
        /*0e40*/ 	.word	0x0001c680


	//   ....[144]....
        /*0e44*/ 	.word	0x0001c6d0


	//   ....[145]....
        /*0e48*/ 	.word	0x0001c720


	//   ....[146]....
        /*0e4c*/ 	.word	0x0001c810


	//   ....[147]....
        /*0e50*/ 	.word	0x0001c8a0


	//   ....[148]....
        /*0e54*/ 	.word	0x0001c8f0


	//   ....[149]....
        /*0e58*/ 	.word	0x0001c940


	//   ....[150]....
        /*0e5c*/ 	.word	0x0001cb60


	//   ....[151]....
        /*0e60*/ 	.word	0x0001cbb0


	//   ....[152]....
        /*0e64*/ 	.word	0x0001cc40


	//   ....[153]....
        /*0e68*/ 	.word	0x0001ccd0


	//   ....[154]....
        /*0e6c*/ 	.word	0x0001cd50


	//   ....[155]....
        /*0e70*/ 	.word	0x0001cda0


	//   ....[156]....
        /*0e74*/ 	.word	0x0001ce30


	//   ....[157]....
        /*0e78*/ 	.word	0x0001cec0


	//   ....[158]....
        /*0e7c*/ 	.word	0x0001cf40


	//   ....[159]....
        /*0e80*/ 	.word	0x0001cf90


	//   ....[160]....
        /*0e84*/ 	.word	0x0001d020


	//   ....[161]....
        /*0e88*/ 	.word	0x0001d0b0


	//   ....[162]....
        /*0e8c*/ 	.word	0x0001d170


	//   ....[163]....
        /*0e90*/ 	.word	0x0001d450


	//   ....[164]....
        /*0e94*/ 	.word	0x0001d540


	//   ....[165]....
        /*0e98*/ 	.word	0x0001d5d0


	//   ....[166]....
        /*0e9c*/ 	.word	0x0001d630


	//   ....[167]....
        /*0ea0*/ 	.word	0x0001d750


	//   ....[168]....
        /*0ea4*/ 	.word	0x0001d7b0


	//   ....[169]....
        /*0ea8*/ 	.word	0x0001d8d0


	//   ....[170]....
        /*0eac*/ 	.word	0x0001d930


	//   ....[171]....
        /*0eb0*/ 	.word	0x0001d9e0


	//   ....[172]....
        /*0eb4*/ 	.word	0x0001daf0


	//   ....[173]....
        /*0eb8*/ 	.word	0x0001db60


	//   ....[174]....
        /*0ebc*/ 	.word	0x0001dbc0


	//   ....[175]....
        /*0ec0*/ 	.word	0x0001dcd0


	//   ....[176]....
        /*0ec4*/ 	.word	0x0001dd30


	//   ....[177]....
        /*0ec8*/ 	.word	0x0001de50


	//   ....[178]....
        /*0ecc*/ 	.word	0x0001deb0


	//   ....[179]....
        /*0ed0*/ 	.word	0x0001df50


	//   ....[180]....
        /*0ed4*/ 	.word	0x0001e020


	//   ....[181]....
        /*0ed8*/ 	.word	0x0001e120


	//   ....[182]....
        /*0edc*/ 	.word	0x0001e180


	//   ....[183]....
        /*0ee0*/ 	.word	0x0001e220


	//   ....[184]....
        /*0ee4*/ 	.word	0x0001e3c0


	//   ....[185]....
        /*0ee8*/ 	.word	0x0001e490


	//   ....[186]....
        /*0eec*/ 	.word	0x0001e520


	//   ....[187]....
        /*0ef0*/ 	.word	0x0001e600


	//   ....[188]....
        /*0ef4*/ 	.word	0x0001e660


	//   ....[189]....
        /*0ef8*/ 	.word	0x0001e730


	//   ....[190]....
        /*0efc*/ 	.word	0x0001e790


	//   ....[191]....
        /*0f00*/ 	.word	0x0001e870


	//   ....[192]....
        /*0f04*/ 	.word	0x0001e960


	//   ....[193]....
        /*0f08*/ 	.word	0x0001ea00


	//   ....[194]....
        /*0f0c*/ 	.word	0x0001ea60


	//   ....[195]....
        /*0f10*/ 	.word	0x0001eb60


	//   ....[196]....
        /*0f14*/ 	.word	0x0001ebc0


	//   ....[197]....
        /*0f18*/ 	.word	0x0001ecc0


	//   ....[198]....
        /*0f1c*/ 	.word	0x0001ed20


	//   ....[199]....
        /*0f20*/ 	.word	0x0001edf0


	//   ....[200]....
        /*0f24*/ 	.word	0x0001ef40


	//   ....[201]....
        /*0f28*/ 	.word	0x0001eff0


	//   ....[202]....
        /*0f2c*/ 	.word	0x0001f100


	//   ....[203]....
        /*0f30*/ 	.word	0x0001f1e0


	//   ....[204]....
        /*0f34*/ 	.word	0x0001f240


	//   ....[205]....
        /*0f38*/ 	.word	0x0001f330


	//   ....[206]....
        /*0f3c*/ 	.word	0x0001f390


	//   ....[207]....
        /*0f40*/ 	.word	0x0001f470


	//   ....[208]....
        /*0f44*/ 	.word	0x0001f500


	//   ....[209]....
        /*0f48*/ 	.word	0x0001f5a0


	//   ....[210]....
        /*0f4c*/ 	.word	0x0001f720


	//   ....[211]....
        /*0f50*/ 	.word	0x0001f790


	//   ....[212]....
        /*0f54*/ 	.word	0x0001f800


	//   ....[213]....
        /*0f58*/ 	.word	0x0001f870


	//   ....[214]....
        /*0f5c*/ 	.word	0x0001f8e0


	//   ....[215]....
        /*0f60*/ 	.word	0x0001f960


	//   ....[216]....
        /*0f64*/ 	.word	0x0001f9e0


	//   ....[217]....
        /*0f68*/ 	.word	0x0001fa70


	//   ....[218]....
        /*0f6c*/ 	.word	0x0001fae0


	//   ....[219]....
        /*0f70*/ 	.word	0x0001fb50


	//   ....[220]....
        /*0f74*/ 	.word	0x0001fbc0


	//   ....[221]....
        /*0f78*/ 	.word	0x0001fc40


	//   ....[222]....
        /*0f7c*/ 	.word	0x0001fcb0


	//   ....[223]....
        /*0f80*/ 	.word	0x0001fd50


	//   ....[224]....
        /*0f84*/ 	.word	0x0001fda0


	//   ....[225]....
        /*0f88*/ 	.word	0x0001fe30


	//   ....[226]....
        /*0f8c*/ 	.word	0x0001ff60


	//----- nvinfo : EIATTR_REG_RECONFIG
	.align		4
.L_1171:
        /*0f90*/ 	.byte	0x01, 0x54
	.zero		2


	//----- nvinfo : EIATTR_SYSCALL_OFFSETS
	.align		4
        /*0f94*/ 	.byte	0x04, 0x46
        /*0f96*/ 	.short	(.L_1173 - .L_1172)


	//   ....[0]....
.L_1172:
        /*0f98*/ 	.word	0x00002070


	//   ....[1]....
        /*0f9c*/ 	.word	0x000021c0


	//   ....[2]....
        /*0fa0*/ 	.word	0x00007bf0


	//   ....[3]....
        /*0fa4*/ 	.word	0x00007f70


	//   ....[4]....
        /*0fa8*/ 	.word	0x00017e70


	//   ....[5]....
        /*0fac*/ 	.word	0x00017fc0


	//   ....[6]....
        /*0fb0*/ 	.word	0x000180b0


	//   ....[7]....
        /*0fb4*/ 	.word	0x00018ee0


	//----- nvinfo : EIATTR_MBARRIER_INSTR_OFFSETS
	.align		4
.L_1173:
        /*0fb8*/ 	.byte	0x04, 0x39
        /*0fba*/ 	.short	(.L_1175 - .L_1174)


	//   ....[0]....
.L_1174:
        /*0fbc*/ 	.word	0x00000270
        /*0fc0*/ 	.word	0x000000ff
        /*0fc4*/ 	.word	0x0002d800
        /*0fc8*/ 	.short	0x0100
        /*0fca*/ 	.byte	0x08
	.zero		1


	//   ....[1]....
        /*0fcc*/ 	.word	0x00000280
        /*0fd0*/ 	.word	0x000000ff
        /*0fd4*/ 	.word	0x0002d820
        /*0fd8*/ 	.short	0x0100
        /*0fda*/ 	.byte	0x08
	.zero		1


	//   ....[2]....
        /*0fdc*/ 	.word	0x00000370
        /*0fe0*/ 	.word	0x000000ff
        /*0fe4*/ 	.word	0x0002d830
        /*0fe8*/ 	.short	0x0100
        /*0fea*/ 	.byte	0x08
	.zero		1


	//   ....[3]....
        /*0fec*/ 	.word	0x00000380
        /*0ff0*/ 	.word	0x000000ff
        /*0ff4*/ 	.word	0x0002d840
        /*0ff8*/ 	.short	0x0100
        /*0ffa*/ 	.byte	0x08
	.zero		1


	//   ....[4]....
        /*0ffc*/ 	.word	0x00000390
        /*1000*/ 	.word	0x000000ff
        /*1004*/ 	.word	0x0002d838
        /*1008*/ 	.short	0x0100
        /*100a*/ 	.byte	0x08
	.zero		1


	//   ....[5]....
        /*100c*/ 	.word	0x000003a0
        /*1010*/ 	.word	0x000000ff
        /*1014*/ 	.word	0x0002d848
        /*1018*/ 	.short	0x0100
        /*101a*/ 	.byte	0x08
	.zero		1


	//   ....[6]....
        /*101c*/ 	.word	0x000004d0
        /*1020*/ 	.word	0x000000ff
        /*1024*/ 	.word	0x0002d850
        /*1028*/ 	.short	0x0100
        /*102a*/ 	.byte	0x08
	.zero		1


	//   ....[7]....
        /*102c*/ 	.word	0x000004e0
        /*1030*/ 	.word	0x000000ff
        /*1034*/ 	.word	0x0002d860
        /*1038*/ 	.short	0x0100
        /*103a*/ 	.byte	0x08
	.zero		1


	//   ....[8]....
        /*103c*/ 	.word	0x000004f0
        /*1040*/ 	.word	0x000000ff
        /*1044*/ 	.word	0x0002d858
        /*1048*/ 	.short	0x0100
        /*104a*/ 	.byte	0x08
	.zero		1


	//   ....[9]....
        /*104c*/ 	.word	0x00000500
        /*1050*/ 	.word	0x000000ff
        /*1054*/ 	.word	0x0002d868
        /*1058*/ 	.short	0x0100
        /*105a*/ 	.byte	0x08
	.zero		1


	//   ....[10]....
        /*105c*/ 	.word	0x000005f0
        /*1060*/ 	.word	0x000000ff
        /*1064*/ 	.word	0x0002d870
        /*1068*/ 	.short	0x0100
        /*106a*/ 	.byte	0x06
	.zero		1


	//   ....[11]....
        /*106c*/ 	.word	0x00000600
        /*1070*/ 	.word	0x000000ff
        /*1074*/ 	.word	0x0002d880
        /*1078*/ 	.short	0x0100
        /*107a*/ 	.byte	0x06
	.zero		1


	//   ....[12]....
        /*107c*/ 	.word	0x00000610
        /*1080*/ 	.word	0x000000ff
        /*1084*/ 	.word	0x0002d878
        /*1088*/ 	.short	0x0100
        /*108a*/ 	.byte	0x06
	.zero		1


	//   ....[13]....
        /*108c*/ 	.word	0x00000620
        /*1090*/ 	.word	0x000000ff
        /*1094*/ 	.word	0x0002d888
        /*1098*/ 	.short	0x0100
        /*109a*/ 	.byte	0x06
	.zero		1


	//   ....[14]....
        /*109c*/ 	.word	0x00000750
        /*10a0*/ 	.word	0x000000ff
        /*10a4*/ 	.word	0x0002d890
        /*10a8*/ 	.short	0x0100
        /*10aa*/ 	.byte	0x08
	.zero		1


	//   ....[15]....
        /*10ac*/ 	.word	0x00000760
        /*10b0*/ 	.word	0x000000ff
        /*10b4*/ 	.word	0x0002d8a0
        /*10b8*/ 	.short	0x0100
        /*10ba*/ 	.byte	0x08
	.zero		1


	//   ....[16]....
        /*10bc*/ 	.word	0x00000770
        /*10c0*/ 	.word	0x000000ff
        /*10c4*/ 	.word	0x0002d898
        /*10c8*/ 	.short	0x0100
        /*10ca*/ 	.byte	0x08
	.zero		1


	//   ....[17]....
        /*10cc*/ 	.word	0x00000780
        /*10d0*/ 	.word	0x000000ff
        /*10d4*/ 	.word	0x0002d8a8
        /*10d8*/ 	.short	0x0100
        /*10da*/ 	.byte	0x08
	.zero		1


	//   ....[18]....
        /*10dc*/ 	.word	0x000008b0
        /*10e0*/ 	.word	0x000000ff
        /*10e4*/ 	.word	0x0002d8b0
        /*10e8*/ 	.short	0x0100
        /*10ea*/ 	.byte	0x08
	.zero		1


	//   ....[19]....
        /*10ec*/ 	.word	0x000008c0
        /*10f0*/ 	.word	0x000000ff
        /*10f4*/ 	.word	0x0002d8c0
        /*10f8*/ 	.short	0x0100
        /*10fa*/ 	.byte	0x08
	.zero		1


	//   ....[20]....
        /*10fc*/ 	.word	0x000008d0
        /*1100*/ 	.word	0x000000ff
        /*1104*/ 	.word	0x0002d8b8
        /*1108*/ 	.short	0x0100
        /*110a*/ 	.byte	0x08
	.zero		1


	//   ....[21]....
        /*110c*/ 	.word	0x000008e0
        /*1110*/ 	.word	0x000000ff
        /*1114*/ 	.word	0x0002d8c8
        /*1118*/ 	.short	0x0100
        /*111a*/ 	.byte	0x08
	.zero		1


	//   ....[22]....
        /*111c*/ 	.word	0x00003510
        /*1120*/ 	.word	0x00000035
        /*1124*/ 	.word	0x0002d890
        /*1128*/ 	.short	0x010a
        /*112a*/ 	.byte	0x3f
	.zero		1


	//   ....[23]....
        /*112c*/ 	.word	0x000051d0
        /*1130*/ 	.word	0x00000035
        /*1134*/ 	.word	0x0002d890
        /*1138*/ 	.short	0x010a
        /*113a*/ 	.byte	0x3f
	.zero		1


	//   ....[24]....
        /*113c*/ 	.word	0x00006ac0
        /*1140*/ 	.word	0x00000035
        /*1144*/ 	.word	0x0002d890
        /*1148*/ 	.short	0x010a
        /*114a*/ 	.byte	0x3f
	.zero		1


	//   ....[25]....
        /*114c*/ 	.word	0x00006fc0
        /*1150*/ 	.word	0x0000000b
        /*1154*/ 	.word	0x00000000
        /*1158*/ 	.short	0x0101
        /*115a*/ 	.byte	0x3f
	.zero		1


	//   ....[26]....
        /*115c*/ 	.word	0x00007000
        /*1160*/ 	.word	0x00000035
        /*1164*/ 	.word	0x0002d8b0
        /*1168*/ 	.short	0x010a
        /*116a*/ 	.byte	0x3f
	.zero		1


	//   ....[27]....
        /*116c*/ 	.word	0x000074c0
        /*1170*/ 	.word	0x00000035
        /*1174*/ 	.word	0x00000000
        /*1178*/ 	.short	0x0101
        /*117a*/ 	.byte	0x3f
	.zero		1


	//   ....[28]....
        /*117c*/ 	.word	0x00007c90
        /*1180*/ 	.word	0x00000002
        /*1184*/ 	.word	0x0002d800
        /*1188*/ 	.short	0x010a
        /*118a*/ 	.byte	0x3f
	.zero		1


	//   ....[29]....
        /*118c*/ 	.word	0x00007ce0
        /*1190*/ 	.word	0x00000002
        /*1194*/ 	.word	0x0002d800
        /*1198*/ 	.short	0x010a
        /*119a*/ 	.byte	0x3f
	.zero		1


	//   ....[30]....
        /*119c*/ 	.word	0x000087a0
        /*11a0*/ 	.word	0x00000002
        /*11a4*/ 	.word	0x0002d800
        /*11a8*/ 	.short	0x010a
        /*11aa*/ 	.byte	0x3f
	.zero		1


	//   ....[31]....
        /*11ac*/ 	.word	0x0000a320
        /*11b0*/ 	.word	0x00000002
        /*11b4*/ 	.word	0x0002d800
        /*11b8*/ 	.short	0x010a
        /*11ba*/ 	.byte	0x3f
	.zero		1


	//   ....[32]....
        /*11bc*/ 	.word	0x0000bbd0
        /*11c0*/ 	.word	0x00000000
        /*11c4*/ 	.word	0x0002d830
        /*11c8*/ 	.short	0x010a
        /*11ca*/ 	.byte	0x3f
	.zero		1


	//   ....[33]....
        /*11cc*/ 	.word	0x0000bca0
        /*11d0*/ 	.word	0x00000000
        /*11d4*/ 	.word	0x0002d830
        /*11d8*/ 	.short	0x010a
        /*11da*/ 	.byte	0x3f
	.zero		1


	//   ....[34]....
        /*11dc*/ 	.word	0x0000d680
        /*11e0*/ 	.word	0x00000000
        /*11e4*/ 	.word	0x00000000
        /*11e8*/ 	.short	0x0101
        /*11ea*/ 	.byte	0x3f
	.zero		1


	//   ....[35]....
        /*11ec*/ 	.word	0x0000e9c0
        /*11f0*/ 	.word	0x00000009
        /*11f4*/ 	.word	0x0002d830
        /*11f8*/ 	.short	0x010a
        /*11fa*/ 	.byte	0x3f
	.zero		1


	//   ....[36]....
        /*11fc*/ 	.word	0x0000ea10
        /*1200*/ 	.word	0x00000009
        /*1204*/ 	.word	0x0002d830
        /*1208*/ 	.short	0x010a
        /*120a*/ 	.byte	0x3f
	.zero		1


	//   ....[37]....
        /*120c*/ 	.word	0x0000eec0
        /*1210*/ 	.word	0x00000009
        /*1214*/ 	.word	0x0002d850
        /*1218*/ 	.short	0x010a
        /*121a*/ 	.byte	0x3f
	.zero		1


	//   ....[38]....
        /*121c*/ 	.word	0x0000ef00
        /*1220*/ 	.word	0x00000009
        /*1224*/ 	.word	0x0002d850
        /*1228*/ 	.short	0x010a
        /*122a*/ 	.byte	0x3f
	.zero		1


	//   ....[39]....
        /*122c*/ 	.word	0x0000f620
        /*1230*/ 	.word	0x00000006
        /*1234*/ 	.word	0x00000000
        /*1238*/ 	.short	0x0101
        /*123a*/ 	.byte	0x3f
	.zero		1


	//   ....[40]....
        /*123c*/ 	.word	0x00010fa0
        /*1240*/ 	.word	0x00000005
        /*1244*/ 	.word	0x00000000
        /*1248*/ 	.short	0x0101
        /*124a*/ 	.byte	0x3f
	.zero		1


	//   ....[41]....
        /*124c*/ 	.word	0x00011690
        /*1250*/ 	.word	0x00000005
        /*1254*/ 	.word	0x0002d850
        /*1258*/ 	.short	0x010a
        /*125a*/ 	.byte	0x3f
	.zero		1


	//   ....[42]....
        /*125c*/ 	.word	0x00011740
        /*1260*/ 	.word	0x00000005
        /*1264*/ 	.word	0x0002d850
        /*1268*/ 	.short	0x010a
        /*126a*/ 	.byte	0x3f
	.zero		1


	//   ....[43]....
        /*126c*/ 	.word	0x00011f70
        /*1270*/ 	.word	0x00000005
        /*1274*/ 	.word	0x00000000
        /*1278*/ 	.short	0x0101
        /*127a*/ 	.byte	0x3f
	.zero		1


	//   ....[44]....
        /*127c*/ 	.word	0x000132d0
        /*1280*/ 	.word	0x00000000
        /*1284*/ 	.word	0x00000000
        /*1288*/ 	.short	0x0101
        /*128a*/ 	.byte	0x3f
	.zero		1


	//   ....[45]....
        /*128c*/ 	.word	0x00013820
        /*1290*/ 	.word	0x00000006
        /*1294*/ 	.word	0x00000000
        /*1298*/ 	.short	0x0101
        /*129a*/ 	.byte	0x3f
	.zero		1


	//   ....[46]....
        /*129c*/ 	.word	0x00016670
        /*12a0*/ 	.word	0x00000010
        /*12a4*/ 	.word	0x0002d820
        /*12a8*/ 	.short	0x010a
        /*12aa*/ 	.byte	0x3f
	.zero		1


	//   ....[47]....
        /*12ac*/ 	.word	0x00016730
        /*12b0*/ 	.word	0x00000009
        /*12b4*/ 	.word	0x0002d8a0
        /*12b8*/ 	.short	0x010a
        /*12ba*/ 	.byte	0x3f
	.zero		1


	//   ....[48]....
        /*12bc*/ 	.word	0x00016b60
        /*12c0*/ 	.word	0x00000009
        /*12c4*/ 	.word	0x0002d8c0
        /*12c8*/ 	.short	0x010a
        /*12ca*/ 	.byte	0x3f
	.zero		1


	//   ....[49]....
        /*12cc*/ 	.word	0x000170c0
        /*12d0*/ 	.word	0x00000009
        /*12d4*/ 	.word	0x0002d8a0
        /*12d8*/ 	.short	0x010a
        /*12da*/ 	.byte	0x3f
	.zero		1


	//   ....[50]....
        /*12dc*/ 	.word	0x000174e0
        /*12e0*/ 	.word	0x00000009
        /*12e4*/ 	.word	0x0002d8c0
        /*12e8*/ 	.short	0x010a
        /*12ea*/ 	.byte	0x3f
	.zero		1


	//   ....[51]....
        /*12ec*/ 	.word	0x00018660
        /*12f0*/ 	.word	0x00000000
        /*12f4*/ 	.word	0x0002d840
        /*12f8*/ 	.short	0x010a
        /*12fa*/ 	.byte	0x3f
	.zero		1


	//   ....[52]....
        /*12fc*/ 	.word	0x00018bb0
        /*1300*/ 	.word	0x00000000
        /*1304*/ 	.word	0x0002d830
        /*1308*/ 	.short	0x0107
        /*130a*/ 	.byte	0x3f
	.zero		1


	//   ....[53]....
        /*130c*/ 	.word	0x00018c80
        /*1310*/ 	.word	0x00000000
        /*1314*/ 	.word	0x0002d830
        /*1318*/ 	.short	0x0101
        /*131a*/ 	.byte	0x3f
	.zero		1


	//   ....[54]....
        /*131c*/ 	.word	0x000198a0
        /*1320*/ 	.word	0x00000010
        /*1324*/ 	.word	0x0002d800
        /*1328*/ 	.short	0x0107
        /*132a*/ 	.byte	0x3f
	.zero		1


	//   ....[55]....
        /*132c*/ 	.word	0x00019990
        /*1330*/ 	.word	0x00000010
        /*1334*/ 	.word	0x0002d800
        /*1338*/ 	.short	0x0101
        /*133a*/ 	.byte	0x3f
	.zero		1


	//   ....[56]....
        /*133c*/ 	.word	0x000199b0
        /*1340*/ 	.word	0x00000010
        /*1344*/ 	.word	0x0002d820
        /*1348*/ 	.short	0x010a
        /*134a*/ 	.byte	0x3f
	.zero		1


	//   ....[57]....
        /*134c*/ 	.word	0x00019dd0
        /*1350*/ 	.word	0x00000005
        /*1354*/ 	.word	0x0002d840
        /*1358*/ 	.short	0x010a
        /*135a*/ 	.byte	0x3f
	.zero		1


	//   ....[58]....
        /*135c*/ 	.word	0x0001a1e0
        /*1360*/ 	.word	0x00000005
        /*1364*/ 	.word	0x0002d830
        /*1368*/ 	.short	0x0107
        /*136a*/ 	.byte	0x3f
	.zero		1


	//   ....[59]....
        /*136c*/ 	.word	0x0001a2a0
        /*1370*/ 	.word	0x00000005
        /*1374*/ 	.word	0x0002d830
        /*1378*/ 	.short	0x0101
        /*137a*/ 	.byte	0x3f
	.zero		1


	//   ....[60]....
        /*137c*/ 	.word	0x0001a300
        /*1380*/ 	.word	0x00000005
        /*1384*/ 	.word	0x0002d860
        /*1388*/ 	.short	0x010a
        /*138a*/ 	.byte	0x3f
	.zero		1


	//   ....[61]....
        /*138c*/ 	.word	0x0001a7b0
        /*1390*/ 	.word	0x00000005
        /*1394*/ 	.word	0x0002d850
        /*1398*/ 	.short	0x0107
        /*139a*/ 	.byte	0x3f
	.zero		1


	//   ....[62]....
        /*139c*/ 	.word	0x0001a8a0
        /*13a0*/ 	.word	0x00000005
        /*13a4*/ 	.word	0x0002d850
        /*13a8*/ 	.short	0x0101
        /*13aa*/ 	.byte	0x3f
	.zero		1


	//   ....[63]....
        /*13ac*/ 	.word	0x0001aad0
        /*13b0*/ 	.word	0x00000000
        /*13b4*/ 	.word	0x0002d860
        /*13b8*/ 	.short	0x010a
        /*13ba*/ 	.byte	0x3f
	.zero		1


	//   ....[64]....
        /*13bc*/ 	.word	0x0001af00
        /*13c0*/ 	.word	0x00000000
        /*13c4*/ 	.word	0x0002d850
        /*13c8*/ 	.short	0x0107
        /*13ca*/ 	.byte	0x3f
	.zero		1


	//   ....[65]....
        /*13cc*/ 	.word	0x0001afe0
        /*13d0*/ 	.word	0x00000000
        /*13d4*/ 	.word	0x0002d850
        /*13d8*/ 	.short	0x0101
        /*13da*/ 	.byte	0x3f
	.zero		1


	//   ....[66]....
        /*13dc*/ 	.word	0x0001bd20
        /*13e0*/ 	.word	0x00000005
        /*13e4*/ 	.word	0x0002d820
        /*13e8*/ 	.short	0x010a
        /*13ea*/ 	.byte	0x3f
	.zero		1


	//   ....[67]....
        /*13ec*/ 	.word	0x0001bec0
        /*13f0*/ 	.word	0x00000003
        /*13f4*/ 	.word	0x0002d840
        /*13f8*/ 	.short	0x010a
        /*13fa*/ 	.byte	0x3f
	.zero		1


	//   ....[68]....
        /*13fc*/ 	.word	0x0001bf50
        /*1400*/ 	.word	0x00000005
        /*1404*/ 	.word	0x0002d840
        /*1408*/ 	.short	0x010a
        /*140a*/ 	.byte	0x3f
	.zero		1


	//   ....[69]....
        /*140c*/ 	.word	0x0001bf90
        /*1410*/ 	.word	0x00000003
        /*1414*/ 	.word	0x0002d860
        /*1418*/ 	.short	0x010a
        /*141a*/ 	.byte	0x3f
	.zero		1


	//   ....[70]....
        /*141c*/ 	.word	0x0001bfd0
        /*1420*/ 	.word	0x00000005
        /*1424*/ 	.word	0x0002d860
        /*1428*/ 	.short	0x010a
        /*142a*/ 	.byte	0x3f
	.zero		1


	//   ....[71]....
        /*142c*/ 	.word	0x0001c030
        /*1430*/ 	.word	0x00000035
        /*1434*/ 	.word	0x0002d890
        /*1438*/ 	.short	0x010a
        /*143a*/ 	.byte	0x3f
	.zero		1


	//   ....[72]....
        /*143c*/ 	.word	0x0001c1b0
        /*1440*/ 	.word	0x00000035
        /*1444*/ 	.word	0x0002d890
        /*1448*/ 	.short	0x010a
        /*144a*/ 	.byte	0x3f
	.zero		1


	//   ....[73]....
        /*144c*/ 	.word	0x0001c330
        /*1450*/ 	.word	0x00000035
        /*1454*/ 	.word	0x0002d890
        /*1458*/ 	.short	0x010a
        /*145a*/ 	.byte	0x3f
	.zero		1


	//   ....[74]....
        /*145c*/ 	.word	0x0001c4a0
        /*1460*/ 	.word	0x00000035
        /*1464*/ 	.word	0x0002d8b0
        /*1468*/ 	.short	0x010a
        /*146a*/ 	.byte	0x3f
	.zero		1


	//   ....[75]....
        /*146c*/ 	.word	0x0001c760
        /*1470*/ 	.word	0x00000002
        /*1474*/ 	.word	0x0002d800
        /*1478*/ 	.short	0x010a
        /*147a*/ 	.byte	0x3f
	.zero		1


	//   ....[76]....
        /*147c*/ 	.word	0x0001c980
        /*1480*/ 	.word	0x00000002
        /*1484*/ 	.word	0x0002d800
        /*1488*/ 	.short	0x010a
        /*148a*/ 	.byte	0x3f
	.zero		1


	//   ....[77]....
        /*148c*/ 	.word	0x0001c9d0
        /*1490*/ 	.word	0x00000000
        /*1494*/ 	.word	0x0002d830
        /*1498*/ 	.short	0x010a
        /*149a*/ 	.byte	0x3f
	.zero		1


	//   ....[78]....
        /*149c*/ 	.word	0x0001ca20
        /*14a0*/ 	.word	0x00000009
        /*14a4*/ 	.word	0x0002d830
        /*14a8*/ 	.short	0x010a
        /*14aa*/ 	.byte	0x3f
	.zero		1


	//   ....[79]....
        /*14ac*/ 	.word	0x0001ca70
        /*14b0*/ 	.word	0x00000009
        /*14b4*/ 	.word	0x0002d850
        /*14b8*/ 	.short	0x010a
        /*14ba*/ 	.byte	0x3f
	.zero		1


	//   ....[80]....
        /*14bc*/ 	.word	0x0001cac0
        /*14c0*/ 	.word	0x00000005
        /*14c4*/ 	.word	0x0002d850
        /*14c8*/ 	.short	0x010a
        /*14ca*/ 	.byte	0x3f
	.zero		1


	//   ....[81]....
        /*14cc*/ 	.word	0x0001d230
        /*14d0*/ 	.word	0x00000010
        /*14d4*/ 	.word	0x0002d820
        /*14d8*/ 	.short	0x010a
        /*14da*/ 	.byte	0x3f
	.zero		1


	//   ....[82]....
        /*14dc*/ 	.word	0x0001d280
        /*14e0*/ 	.word	0x00000009
        /*14e4*/ 	.word	0x0002d8a0
        /*14e8*/ 	.short	0x010a
        /*14ea*/ 	.byte	0x3f
	.zero		1


	//   ....[83]....
        /*14ec*/ 	.word	0x0001d2d0
        /*14f0*/ 	.word	0x00000009
        /*14f4*/ 	.word	0x0002d8c0
        /*14f8*/ 	.short	0x010a
        /*14fa*/ 	.byte	0x3f
	.zero		1


	//   ....[84]....
        /*14fc*/ 	.word	0x0001d320
        /*1500*/ 	.word	0x00000009
        /*1504*/ 	.word	0x0002d8a0
        /*1508*/ 	.short	0x010a
        /*150a*/ 	.byte	0x3f
	.zero		1


	//   ....[85]....
        /*150c*/ 	.word	0x0001d370
        /*1510*/ 	.word	0x00000009
        /*1514*/ 	.word	0x0002d8c0
        /*1518*/ 	.short	0x010a
        /*151a*/ 	.byte	0x3f
	.zero		1


	//   ....[86]....
        /*151c*/ 	.word	0x0001d490
        /*1520*/ 	.word	0x00000000
        /*1524*/ 	.word	0x0002d840
        /*1528*/ 	.short	0x010a
        /*152a*/ 	.byte	0x3f
	.zero		1


	//   ....[87]....
        /*152c*/ 	.word	0x0001e2c0
        /*1530*/ 	.word	0x00000010
        /*1534*/ 	.word	0x0002d820
        /*1538*/ 	.short	0x010a
        /*153a*/ 	.byte	0x3f
	.zero		1


	//   ....[88]....
        /*153c*/ 	.word	0x0001e310
        /*1540*/ 	.word	0x00000005
        /*1544*/ 	.word	0x0002d840
        /*1548*/ 	.short	0x010a
        /*154a*/ 	.byte	0x3f
	.zero		1


	//   ....[89]....
        /*154c*/ 	.word	0x0001e8b0
        /*1550*/ 	.word	0x00000005
        /*1554*/ 	.word	0x0002d860
        /*1558*/ 	.short	0x010a
        /*155a*/ 	.byte	0x3f
	.zero		1


	//   ....[90]....
        /*155c*/ 	.word	0x0001ee90
        /*1560*/ 	.word	0x00000000
        /*1564*/ 	.word	0x0002d860
        /*1568*/ 	.short	0x010a
        /*156a*/ 	.byte	0x3f
	.zero		1


	//   ....[91]....
        /*156c*/ 	.word	0x0001fe80
        /*1570*/ 	.word	0x00000005
        /*1574*/ 	.word	0x0002d820
        /*1578*/ 	.short	0x010a
        /*157a*/ 	.byte	0x3f
	.zero		1


	//   ....[92]....
        /*157c*/ 	.word	0x00020020
        /*1580*/ 	.word	0x00000003
        /*1584*/ 	.word	0x0002d840
        /*1588*/ 	.short	0x010a
        /*158a*/ 	.byte	0x3f
	.zero		1


	//   ....[93]....
        /*158c*/ 	.word	0x00020070
        /*1590*/ 	.word	0x00000005
        /*1594*/ 	.word	0x0002d840
        /*1598*/ 	.short	0x010a
        /*159a*/ 	.byte	0x3f
	.zero		1


	//   ....[94]....
        /*159c*/ 	.word	0x000200c0
        /*15a0*/ 	.word	0x00000003
        /*15a4*/ 	.word	0x0002d860
        /*15a8*/ 	.short	0x010a
        /*15aa*/ 	.byte	0x3f
	.zero		1


	//----- nvinfo : EIATTR_NUM_MBARRIERS
	.align		4
.L_1175:
        /*15ac*/ 	.byte	0x03, 0x38
        /*15ae*/ 	.short	0x0016


	//----- nvinfo : EIATTR_EXIT_INSTR_OFFSETS
	.align		4
        /*15b0*/ 	.byte	0x04, 0x1c
        /*15b2*/ 	.short	(.L_1177 - .L_1176)


	//   ....[0]....
.L_1176:
        /*15b4*/ 	.word	0x0001c020


	//----- nvinfo : EIATTR_MAX_THREADS
	.align		4
.L_1177:
        /*15b8*/ 	.byte	0x04, 0x05
        /*15ba*/ 	.short	(.L_1179 - .L_1178)
.L_1178:
        /*15bc*/ 	.word	0x00000200
        /*15c0*/ 	.word	0x00000001
        /*15c4*/ 	.word	0x00000001


	//----- nvinfo : EIATTR_CRS_STACK_SIZE
	.align		4
.L_1179:
        /*15c8*/ 	.byte	0x04, 0x1e
        /*15ca*/ 	.short	(.L_1181 - .L_1180)
.L_1180:
        /*15cc*/ 	.word	0x00000000


	//----- nvinfo : EIATTR_CBANK_PARAM_SIZE
	.align		4
.L_1181:
        /*15d0*/ 	.byte	0x03, 0x19
        /*15d2*/ 	.short	0x0af0


	//----- nvinfo : EIATTR_PARAM_CBANK
	.align		4
        /*15d4*/ 	.byte	0x04, 0x0a
        /*15d6*/ 	.short	(.L_1183 - .L_1182)
	.align		4
.L_1182:
        /*15d8*/ 	.word	index@(.nv.constant0._ZN7cutlass13device_kernelIN5flash11enable_sm90INS1_16FlashAttnFwdSm90INS1_25CollectiveMainloopFwdSm90ILi2EN4cute5tupleIJNS5_1CILi1EEES8_S8_EEENS6_IJNS7_ILi192EEENS7_ILi128EEENS7_ILi96EEEEEELi96ENS_10bfloat16_tEfNS_4arch4Sm90ELb0ELb0ELb1ELb1ELb1ELb1ELb0ELb0ELb1ELb1ELb1ELb0EEENS1_21CollectiveEpilogueFwdINS6_IJSA_SC_SB_EEES9_SE_SG_Li384ELb1ELb1ELb1ELb0EEENS1_36VarlenDynamicPersistentTileSchedulerILi192ELi128ELi384ELi128ELb1ELb1ELb1ELb0ELb1ELb1EEEEEEEEEvNT_6ParamsE)
        /*15dc*/ 	.short	0x0210
        /*15de*/ 	.short	0x0af0


	//----- nvinfo : EIATTR_SW_WAR
	.align		4
.L_1183:
        /*15e0*/ 	.byte	0x04, 0x36
        /*15e2*/ 	.short	(.L_1185 - .L_1184)
.L_1184:
        /*15e4*/ 	.word	0x00000008
.L_1185:


//--------------------- .nv.info._ZN7cutlass13device_kernelIN5flash11enable_sm90INS1_16FlashAttnFwdSm90INS1_25CollectiveMainloopFwdSm90ILi2EN4cute5tupleIJNS5_1CILi1EEES8_S8_EEENS6_IJNS7_ILi192EEENS7_ILi128EEENS7_ILi96EEEEEELi96ENS_10bfloat16_tEfNS_4arch4Sm90ELb0ELb1ELb1ELb0ELb1ELb0ELb0ELb0ELb1ELb1ELb1ELb0EEENS1_21CollectiveEpilogueFwdINS6_IJSA_SC_SB_EEES9_SE_SG_Li384ELb0ELb1ELb1ELb0EEENS1_19SingleTileSchedulerILb0ELb1ELb1ELi192EEEEEEEEEvNT_6ParamsE --------------------------
	.section	.nv.info._ZN7cutlass13device_kernelIN5flash11enable_sm90INS1_16FlashAttnFwdSm90INS1_25CollectiveMainloopFwdSm90ILi2EN4cute5tupleIJNS5_1CILi1EEES8_S8_EEENS6_IJNS7_ILi192EEENS7_ILi128EEENS7_ILi96EEEEEELi96ENS_10bfloat16_tEfNS_4arch4Sm90ELb0ELb1ELb1ELb0ELb1ELb0ELb0ELb0ELb1ELb1ELb1ELb0EEENS1_21CollectiveEpilogueFwdINS6_IJSA_SC_SB_EEES9_SE_SG_Li384ELb0ELb1ELb1ELb0EEENS1_19SingleTileSchedulerILb0ELb1ELb1ELi192EEEEEEEEEvNT_6ParamsE,"",@"SHT_CUDA_INFO"
	.sectionflags	@""
	.align	4


	//----- nvinfo : EIATTR_CUDA_API_VERSION
	.align		4
        /*0000*/ 	.byte	0x04, 0x37
        /*0002*/ 	.short	(.L_1187 - .L_1186)
.L_1186:
        /*0004*/ 	.word	0x00000082


	//----- nvinfo : EIATTR_KPARAM_INFO
	.align		4
.L_1187:
        /*0008*/ 	.byte	0x04, 0x17
        /*000a*/ 	.short	(.L_1189 - .L_1188)
.L_1188:
        /*000c*/ 	.word	0x00000000
        /*0010*/ 	.short	0x0000
        /*0012*/ 	.short	0x0070
        /*0014*/ 	.byte	0x00, 0xf0, 0x01, 0x28


	//----- nvinfo : EIATTR_SPARSE_MMA_MASK
	.align		4
.L_1189:
        /*0018*/ 	.byte	0x03, 0x50
        /*001a*/ 	.short	0x0000


	//----- nvinfo : EIATTR_MAXREG_COUNT
	.align		4
        /*001c*/ 	.byte	0x03, 0x1b
        /*001e*/ 	.short	0x0080


	//----- nvinfo : EIATTR_NUM_BARRIERS
	.align		4
        /*0020*/ 	.byte	0x02, 0x4c
        /*0022*/ 	.byte	0x10
	.zero		1


	//----- nvinfo : EIATTR_EXTERNS
	.align		4
        /*0024*/ 	.byte	0x04, 0x0f
        /*0026*/ 	.short	(.L_1191 - .L_1190)


	//   ....[0]....
	.align		4
.L_1190:
        /*0028*/ 	.word	index@(__assertfail)


	//----- nvinfo : EIATTR_ANNOTATIONS
	.align		4
.L_1191:
        /*002c*/ 	.byte	0x04, 0x55
        /*002e*/ 	.short	(.L_1193 - .L_1192)


	//   ....[0]....
.L_1192:
        /*0030*/ 	.word	0x00000001
        /*0034*/ 	.byte	0xb0, 0x08, 0x00, 0x00, 0x01, 0x00, 0x00, 0x00, 0x10, 0x0a, 0x00, 0x00, 0x01, 0x00, 0x00, 0x00
        /*0044*/ 	.byte	0x80, 0x17, 0x00, 0x00, 0x01, 0x00, 0x00, 0x00, 0xc0, 0x00, 0x01, 0x00, 0x01, 0x00, 0x00, 0x00
        /*0054*/ 	.byte	0xd0, 0x13, 0x01, 0x00, 0x01, 0x00, 0x00, 0x00, 0x50, 0x27, 0x01, 0x00, 0x01, 0x00, 0x00, 0x00
        /*0064*/ 	.byte	0x70, 0x27, 0x01, 0x00, 0x01, 0x00, 0x00, 0x00, 0xd0, 0x28, 0x01, 0x00, 0x01, 0x00, 0x00, 0x00
        /*0074*/ 	.byte	0x20, 0x3f, 0x01, 0x00, 0x01, 0x00, 0x00, 0x00, 0x40, 0x3f, 0x01, 0x00, 0x01, 0x00, 0x00, 0x00
        /*0084*/ 	.byte	0x60, 0x53, 0x01, 0x00


	//----- nvinfo : EIATTR_MERCURY_ISA_VERSION
	.align		4
.L_1193:
        /*0088*/ 	.byte	0x03, 0x5f
        /*008a*/ 	.short	0x0101


	//----- nvinfo : EIATTR_INT_WARP_WIDE_INSTR_OFFSETS
	.align		4
        /*008c*/ 	.byte	0x04, 0x31
        /*008e*/ 	.short	(.L_1195 - .L_1194)


	//   ....[0]....
.L_1194:
        /*0090*/ 	.word	0x000000c0


	//   ....[1]....
        /*0094*/ 	.word	0x000000d0


	//   ....[2]....
        /*0098*/ 	.word	0x00000170


	//----- nvinfo : EIATTR_COOP_GROUP_MASK_REGIDS
	.align		4
.L_1195:
        /*009c*/ 	.byte	0x04, 0x29
        /*009e*/ 	.short	(.L_1197 - .L_1196)


	//   ....[0]....
.L_1196:
        /*00a0*/ 	.word	0xffffffff


	//   ....[1]....
        /*00a4*/ 	.word	0xffffffff


	//   ....[2]....
        /*00a8*/ 	.word	0xffffffff


	//   ....[3]....
        /*00ac*/ 	.word	0xffffffff


	//   ....[4]....
        /*00b0*/ 	.word	0xffffffff


	//   ....[5]....
        /*00b4*/ 	.word	0xffffffff


	//   ....[6]....
        /*00b8*/ 	.word	0xffffffff


	//   ....[7]....
        /*00bc*/ 	.word	0xffffffff


	//   ....[8]....
        /*00c0*/ 	.word	0xffffffff


	//   ....[9]....
        /*00c4*/ 	.word	0xffffffff


	//   ....[10]....
        /*00c8*/ 	.word	0xffffffff


	//   ....[11]....
        /*00cc*/ 	.word	0xffffffff


	//   ....[12]....
        /*00d0*/ 	.word	0xffffffff


	//   ....[13]....
        /*00d4*/ 	.word	0xffffffff


	//   ....[14]....
        /*00d8*/ 	.word	0xffffffff


	//   ....[15]....
        /*00dc*/ 	.word	0xffffffff


	//   ....[16]....
        /*00e0*/ 	.word	0xffffffff


	//   ....[17]....
        /*00e4*/ 	.word	0xffffffff


	//   ....[18]....
        /*00e8*/ 	.word	0xffffffff


	//   ....[19]....
        /*00ec*/ 	.word	0xffffffff


	//   ....[20]....
        /*00f0*/ 	.word	0xffffffff


	//   ....[21]....
        /*00f4*/ 	.word	0xffffffff


	//   ....[22]....
        /*00f8*/ 	.word	0xffffffff


	//   ....[23]....
        /*00fc*/ 	.word	0xffffffff


	//   ....[24]....
        /*0100*/ 	.word	0xffffffff


	//   ....[25]....
        /*0104*/ 	.word	0xffffffff


	//   ....[26]....
        /*0108*/ 	.word	0xffffffff


	//   ....[27]....
        /*010c*/ 	.word	0xffffffff


	//   ....[28]....
        /*0110*/ 	.word	0xffffffff


	//   ....[29]....
        /*0114*/ 	.word	0xffffffff


	//   ....[30]....
        /*0118*/ 	.word	0xffffffff


	//   ....[31]....
        /*011c*/ 	.word	0xffffffff


	//   ....[32]....
        /*0120*/ 	.word	0xffffffff


	//   ....[33]....
        /*0124*/ 	.word	0xffffffff


	//   ....[34]....
        /*0128*/ 	.word	0xffffffff


	//   ....[35]....
        /*012c*/ 	.word	0xffffffff


	//   ....[36]....
        /*0130*/ 	.word	0xffffffff


	//   ....[37]....
        /*0134*/ 	.word	0xffffffff


	//   ....[38]....
        /*0138*/ 	.word	0xffffffff


	//   ....[39]....
        /*013c*/ 	.word	0xffffffff


	//   ....[40]....
        /*0140*/ 	.word	0xffffffff


	//   ....[41]....
        /*0144*/ 	.word	0xffffffff


	//   ....[42]....
        /*0148*/ 	.word	0xffffffff


	//   ....[43]....
        /*014c*/ 	.word	0xffffffff


	//   ....[44]....
        /*0150*/ 	.word	0xffffffff


	//   ....[45]....
        /*0154*/ 	.word	0xffffffff


	//   ....[46]....
        /*0158*/ 	.word	0xffffffff


	//   ....[47]....
        /*015c*/ 	.word	0xffffffff


	//   ....[48]....
        /*0160*/ 	.word	0xffffffff


	//   ....[49]....
        /*0164*/ 	.word	0xffffffff


	//   ....[50]....
        /*0168*/ 	.word	0xffffffff


	//   ....[51]....
        /*016c*/ 	.word	0xffffffff


	//   ....[52]....
        /*0170*/ 	.word	0xffffffff


	//   ....[53]....
        /*0174*/ 	.word	0xffffffff


	//   ....[54]....
        /*0178*/ 	.word	0xffffffff


	//   ....[55]....
        /*017c*/ 	.word	0xffffffff


	//   ....[56]....
        /*0180*/ 	.word	0xffffffff


	//   ....[57]....
        /*0184*/ 	.word	0xffffffff


	//   ....[58]....
        /*0188*/ 	.word	0xffffffff


	//   ....[59]....
        /*018c*/ 	.word	0xffffffff


	//   ....[60]....
        /*0190*/ 	.word	0xffffffff


	//   ....[61]....
        /*0194*/ 	.word	0xffffffff


	//   ....[62]....
        /*0198*/ 	.word	0xffffffff


	//   ....[63]....
        /*019c*/ 	.word	0xffffffff


	//   ....[64]....
        /*01a0*/ 	.word	0xffffffff


	//   ....[65]....
        /*01a4*/ 	.word	0xffffffff


	//   ....[66]....
        /*01a8*/ 	.word	0xffffffff


	//   ....[67]....
        /*01ac*/ 	.word	0xffffffff


	//   ....[68]....
        /*01b0*/ 	.word	0xffffffff


	//   ....[69]....
        /*01b4*/ 	.word	0xffffffff


	//   ....[70]....
        /*01b8*/ 	.word	0xffffffff


	//   ....[71]....
        /*01bc*/ 	.word	0xffffffff


	//   ....[72]....
        /*01c0*/ 	.word	0xffffffff


	//   ....[73]....
        /*01c4*/ 	.word	0xffffffff


	//   ....[74]....
        /*01c8*/ 	.word	0xffffffff


	//   ....[75]....
        /*01cc*/ 	.word	0xffffffff


	//   ....[76]....
        /*01d0*/ 	.word	0xffffffff


	//   ....[77]....
        /*01d4*/ 	.word	0xffffffff


	//   ....[78]....
        /*01d8*/ 	.word	0xffffffff


	//   ....[79]....
        /*01dc*/ 	.word	0xffffffff


	//   ....[80]....
        /*01e0*/ 	.word	0xffffffff


	//   ....[81]....
        /*01e4*/ 	.word	0xffffffff


	//   ....[82]....
        /*01e8*/ 	.word	0xffffffff


	//   ....[83]....
        /*01ec*/ 	.word	0xffffffff


	//   ....[84]....
        /*01f0*/ 	.word	0xffffffff


	//   ....[85]....
        /*01f4*/ 	.word	0xffffffff


	//   ....[86]....
        /*01f8*/ 	.word	0xffffffff


	//   ....[87]....
        /*01fc*/ 	.word	0xffffffff


	//   ....[88]....
        /*0200*/ 	.word	0xffffffff


	//   ....[89]....
        /*0204*/ 	.word	0xffffffff


	//   ....[90]....
        /*0208*/ 	.word	0xffffffff


	//   ....[91]....
        /*020c*/ 	.word	0x0500000f


	//   ....[92]....
        /*0210*/ 	.word	0x0500000f


	//   ....[93]....
        /*0214*/ 	.word	0x0500000f


	//   ....[94]....
        /*0218*/ 	.word	0x0500000f


	//   ....[95]....
        /*021c*/ 	.word	0x0500000f


	//   ....[96]....
        /*0220*/ 	.word	0x0500000f


	//   ....[97]....
        /*0224*/ 	.word	0x0500000f


	//   ....[98]....
        /*0228*/ 	.word	0x0500000f


	//   ....[99]....
        /*022c*/ 	.word	0x0500000f


	//   ....[100]....
        /*0230*/ 	.word	0x0500000f


	//   ....[101]....
        /*0234*/ 	.word	0x0500000f


	//   ....[102]....
        /*0238*/ 	.word	0x0500000f


	//   ....[103]....
        /*023c*/ 	.word	0x0500000f


	//   ....[104]....
        /*0240*/ 	.word	0x0500000f


	//   ....[105]....
        /*0244*/ 	.word	0x0500000f


	//   ....[106]....
        /*0248*/ 	.word	0x0500000f


	//   ....[107]....
        /*024c*/ 	.word	0x0500000f


	//   ....[108]....
        /*0250*/ 	.word	0x0500000f


	//   ....[109]....
        /*0254*/ 	.word	0x0500000f


	//   ....[110]....
        /*0258*/ 	.word	0x0500000f


	//   ....[111]....
        /*025c*/ 	.word	0x0500000f


	//   ....[112]....
        /*0260*/ 	.word	0x0500000f


	//   ....[113]....
        /*0264*/ 	.word	0x0500000f


	//   ....[114]....
        /*0268*/ 	.word	0x0500000f


	//   ....[115]....
        /*026c*/ 	.word	0x0500000f


	//   ....[116]....
        /*0270*/ 	.word	0x0500000f


	//   ....[117]....
        /*0274*/ 	.word	0x0500000f


	//   ....[118]....
        /*0278*/ 	.word	0x0500000f


	//   ....[119]....
        /*027c*/ 	.word	0x0500000f


	//   ....[120]....
        /*0280*/ 	.word	0x0500000f


	//   ....[121]....
        /*0284*/ 	.word	0x0500000f


	//   ....[122]....
        /*0288*/ 	.word	0x0500000f


	//   ....[123]....
        /*028c*/ 	.word	0x0500000f


	//   ....[124]....
        /*0290*/ 	.word	0x0500000f


	//   ....[125]....
        /*0294*/ 	.word	0x0500000f


	//   ....[126]....
        /*0298*/ 	.word	0x0500000f


	//   ....[127]....
        /*029c*/ 	.word	0x0500000f


	//   ....[128]....
        /*02a0*/ 	.word	0x0500000f


	//   ....[129]....
        /*02a4*/ 	.word	0x0500000f


	//   ....[130]....
        /*02a8*/ 	.word	0x0500000f


	//   ....[131]....
        /*02ac*/ 	.word	0x0500000f


	//   ....[132]....
        /*02b0*/ 	.word	0x0500000f


	//   ....[133]....
        /*02b4*/ 	.word	0x0500000f


	//   ....[134]....
        /*02b8*/ 	.word	0x0500000f


	//   ....[135]....
        /*02bc*/ 	.word	0x0500000f


	//   ....[136]....
        /*02c0*/ 	.word	0x0500000f


	//----- nvinfo : EIATTR_COOP_GROUP_INSTR_OFFSETS
	.align		4
.L_1197:
        /*02c4*/ 	.byte	0x04, 0x28
        /*02c6*/ 	.short	(.L_1199 - .L_1198)


	//   ....[0]....
.L_1198:
        /*02c8*/ 	.word	0x00000080


	//   ....[1]....
        /*02cc*/ 	.word	0x00000090


	//   ....[2]....
        /*02d0*/ 	.word	0x000002d0


	//   ....[3]....
        /*02d4*/ 	.word	0x00000430


	//   ....[4]....
        /*02d8*/ 	.word	0x00000550


	//   ....[5]....
        /*02dc*/ 	.word	0x000006b0


	//   ....[6]....
        /*02e0*/ 	.word	0x00001520


	//   ....[7]....
        /*02e4*/ 	.word	0x00001f90


	//   ....[8]....
        /*02e8*/ 	.word	0x00002960


	//   ....[9]....
        /*02ec*/ 	.word	0x00003c10


	//   ....[10]....
        /*02f0*/ 	.word	0x00003d10


	//   ....[11]....
        /*02f4*/ 	.word	0x00004240


	//   ....[12]....
        /*02f8*/ 	.word	0x00004290


	//   ....[13]....
        /*02fc*/ 	.word	0x000050b0


	//   ....[14]....
        /*0300*/ 	.word	0x00006040


	//   ....[15]....
        /*0304*/ 	.word	0x000068f0


	//   ....[16]....
        /*0308*/ 	.word	0x000074e0


	//   ....[17]....
        /*030c*/ 	.word	0x000075e0


	//   ....[18]....
        /*0310*/ 	.word	0x00007dd0


	//   ....[19]....
        /*0314*/ 	.word	0x00007e70


	//   ....[20]....
        /*0318*/ 	.word	0x00008ee0


	//   ....[21]....
        /*031c*/ 	.word	0x0000a790


	//   ....[22]....
        /*0320*/ 	.word	0x0000a7b0


	//   ....[23]....
        /*0324*/ 	.word	0x0000a7e0


	//   ....[24]....
        /*0328*/ 	.word	0x0000a7f0


	//   ....[25]....
        /*032c*/ 	.word	0x0000bb50


	//   ....[26]....
        /*0330*/ 	.word	0x0000c770


	//   ....[27]....
        /*0334*/ 	.word	0x0000d080


	//   ....[28]....
        /*0338*/ 	.word	0x0000dcc0


	//   ....[29]....
        /*033c*/ 	.word	0x0000ddc0


	//   ....[30]....
        /*0340*/ 	.word	0x0000e5f0


	//   ....[31]....
        /*0344*/ 	.word	0x0000e680


	//   ....[32]....
        /*0348*/ 	.word	0x0000f6d0


	//   ....[33]....
        /*034c*/ 	.word	0x0000f800


	//   ....[34]....
        /*0350*/ 	.word	0x0000f840


	//   ....[35]....
        /*0354*/ 	.word	0x0000f930


	//   ....[36]....
        /*0358*/ 	.word	0x0000f940


	//   ....[37]....
        /*035c*/ 	.word	0x00010890


	//   ....[38]....
        /*0360*/ 	.word	0x000108d0


	//   ....[39]....
        /*0364*/ 	.word	0x00010910


	//   ....[40]....
        /*0368*/ 	.word	0x00010950


	//   ....[41]....
        /*036c*/ 	.word	0x00010970


	//   ....[42]....
        /*0370*/ 	.word	0x000109a0


	//   ....[43]....
        /*0374*/ 	.word	0x00010e60


	//   ....[44]....
        /*0378*/ 	.word	0x00010e70


	//   ....[45]....
        /*037c*/ 	.word	0x00011740


	//   ....[46]....
        /*0380*/ 	.word	0x00012e00


	//   ....[47]....
        /*0384*/ 	.word	0x00012e10


	//   ....[48]....
        /*0388*/ 	.word	0x00012e20


	//   ....[49]....
        /*038c*/ 	.word	0x00012e30


	//   ....[50]....
        /*0390*/ 	.word	0x00012e50


	//   ....[51]....
        /*0394*/ 	.word	0x00012e80


	//   ....[52]....
        /*0398*/ 	.word	0x00012eb0


	//   ....[53]....
        /*039c*/ 	.word	0x00012ee0


	//   ....[54]....
        /*03a0*/ 	.word	0x000137f0


	//   ....[55]....
        /*03a4*/ 	.word	0x00013810


	//   ....[56]....
        /*03a8*/ 	.word	0x00013820


	//   ....[57]....
        /*03ac*/ 	.word	0x000138a0


	//   ....[58]....
        /*03b0*/ 	.word	0x00013940


	//   ....[59]....
        /*03b4*/ 	.word	0x00013950


	//   ....[60]....
        /*03b8*/ 	.word	0x000139f0


	//   ....[61]....
        /*03bc*/ 	.word	0x00013a20


	//   ....[62]....
        /*03c0*/ 	.word	0x00013a80


	//   ....[63]....
        /*03c4*/ 	.word	0x00013a90


	//   ....[64]....
        /*03c8*/ 	.word	0x00013ac0


	//   ....[65]....
        /*03cc*/ 	.word	0x00013b10


	//   ....[66]....
        /*03d0*/ 	.word	0x00014350


	//   ....[67]....
        /*03d4*/ 	.word	0x00014360


	//   ....[68]....
        /*03d8*/ 	.word	0x00014380


	//   ....[69]....
        /*03dc*/ 	.word	0x00014400


	//   ....[70]....
        /*03e0*/ 	.word	0x00014410


	//   ....[71]....
        /*03e4*/ 	.word	0x00014470


	//   ....[72]....
        /*03e8*/ 	.word	0x000144a0


	//   ....[73]....
        /*03ec*/ 	.word	0x000144e0


	//   ....[74]....
        /*03f0*/ 	.word	0x00014700


	//   ....[75]....
        /*03f4*/ 	.word	0x00014720


	//   ....[76]....
        /*03f8*/ 	.word	0x00014740


	//   ....[77]....
        /*03fc*/ 	.word	0x000147c0


	//   ....[78]....
        /*0400*/ 	.word	0x000147e0


	//   ....[79]....
        /*0404*/ 	.word	0x00014860


	//   ....[80]....
        /*0408*/ 	.word	0x00014880


	//   ....[81]....
        /*040c*/ 	.word	0x00014890


	//   ....[82]....
        /*0410*/ 	.word	0x00014dc0


	//   ....[83]....
        /*0414*/ 	.word	0x00014df0


	//   ....[84]....
        /*0418*/ 	.word	0x00014e20


	//   ....[85]....
        /*041c*/ 	.word	0x00014e50


	//   ....[86]....
        /*0420*/ 	.word	0x00014e80


	//   ....[87]....
        /*0424*/ 	.word	0x00014eb0


	//   ....[88]....
        /*0428*/ 	.word	0x00014ed0


	//   ....[89]....
        /*042c*/ 	.word	0x00014f70


	//   ....[90]....
        /*0430*/ 	.word	0x000152f0


	//   ....[91]....
        /*0434*/ 	.word	0x00015930


	//   ....[92]....
        /*0438*/ 	.word	0x00015a20


	//   ....[93]....
        /*043c*/ 	.word	0x00015ac0


	//   ....[94]....
        /*0440*/ 	.word	0x00015b50


	//   ....[95]....
        /*0444*/ 	.word	0x00015c30


	//   ....[96]....
        /*0448*/ 	.word	0x00015ca0


	//   ....[97]....
        /*044c*/ 	.word	0x00015d80


	//   ....[98]....
        /*0450*/ 	.word	0x00015e30


	//   ....[99]....
        /*0454*/ 	.word	0x00015f30


	//   ....[100]....
        /*0458*/ 	.word	0x00015fd0


	//   ....[101]....
        /*045c*/ 	.word	0x00016030


	//   ....[102]....
        /*0460*/ 	.word	0x000160e0


	//   ....[103]....
        /*0464*/ 	.word	0x000161b0


	//   ....[104]....
        /*0468*/ 	.word	0x00016240


	//   ....[105]....
        /*046c*/ 	.word	0x00016310


	//   ....[106]....
        /*0470*/ 	.word	0x00016390


	//   ....[107]....
        /*0474*/ 	.word	0x00016450


	//   ....[108]....
        /*0478*/ 	.word	0x000164f0


	//   ....[109]....
        /*047c*/ 	.word	0x000165c0


	//   ....[110]....
        /*0480*/ 	.word	0x00016630


	//   ....[111]....
        /*0484*/ 	.word	0x000166f0


	//   ....[112]....
        /*0488*/ 	.word	0x00016830


	//   ....[113]....
        /*048c*/ 	.word	0x00016910


	//   ....[114]....
        /*0490*/ 	.word	0x00016990


	//   ....[115]....
        /*0494*/ 	.word	0x00016a70


	//   ....[116]....
        /*0498*/ 	.word	0x00016ad0


	//   ....[117]....
        /*049c*/ 	.word	0x00016ba0


	//   ....[118]....
        /*04a0*/ 	.word	0x00016c00


	//   ....[119]....
        /*04a4*/ 	.word	0x00016ce0


	//   ....[120]....
        /*04a8*/ 	.word	0x00016dd0


	//   ....[121]....
        /*04ac*/ 	.word	0x00016e70


	//   ....[122]....
        /*04b0*/ 	.word	0x00016ed0


	//   ....[123]....
        /*04b4*/ 	.word	0x00016fc0


	//   ....[124]....
        /*04b8*/ 	.word	0x00017020


	//   ....[125]....
        /*04bc*/ 	.word	0x00017110


	//   ....[126]....
        /*04c0*/ 	.word	0x00017170


	//   ....[127]....
        /*04c4*/ 	.word	0x00017230


	//   ....[128]....
        /*04c8*/ 	.word	0x00017370


	//   ....[129]....
        /*04cc*/ 	.word	0x00017420


	//   ....[130]....
        /*04d0*/ 	.word	0x00017510


	//   ....[131]....
        /*04d4*/ 	.word	0x00017620


	//   ....[132]....
        /*04d8*/ 	.word	0x000176a0


	//   ....[133]....
        /*04dc*/ 	.word	0x00017790


	//   ....[134]....
        /*04e0*/ 	.word	0x00017800


	//   ....[135]....
        /*04e4*/ 	.word	0x000178d0


	//   ....[136]....
        /*04e8*/ 	.word	0x000179e0


	//----- nvinfo : EIATTR_REG_RECONFIG
	.align		4
.L_1199:
        /*04ec*/ 	.byte	0x01, 0x54
	.zero		2


	//----- nvinfo : EIATTR_SYSCALL_OFFSETS
	.align		4
        /*04f0*/ 	.byte	0x04, 0x46
        /*04f2*/ 	.short	(.L_1201 - .L_1200)


	//   ....[0]....
.L_1200:
        /*04f4*/ 	.word	0x00001740


	//   ....[1]....
        /*04f8*/ 	.word	0x00012300


	//   ....[2]....
        /*04fc*/ 	.word	0x00012440


	//   ....[3]....
        /*0500*/ 	.word	0x00012530


	//   ....[4]....
        /*0504*/ 	.word	0x00013320


	//----- nvinfo : EIATTR_MBARRIER_INSTR_OFFSETS
	.align		4
.L_1201:
        /*0508*/ 	.byte	0x04, 0x39
        /*050a*/ 	.short	(.L_1203 - .L_1202)


	//   ....[0]....
.L_1202:
        /*050c*/ 	.word	0x00000180
        /*0510*/ 	.word	0x000000ff
        /*0514*/ 	.word	0x0002d800
        /*0518*/ 	.short	0x0100
        /*051a*/ 	.byte	0x08
	.zero		1


	//   ....[1]....
        /*051c*/ 	.word	0x00000190
        /*0520*/ 	.word	0x000000ff
        /*0524*/ 	.word	0x0002d820
        /*0528*/ 	.short	0x0100
        /*052a*/ 	.byte	0x08
	.zero		1


	//   ....[2]....
        /*052c*/ 	.word	0x00000280
        /*0530*/ 	.word	0x000000ff
        /*0534*/ 	.word	0x0002d830
        /*0538*/ 	.short	0x0100
        /*053a*/ 	.byte	0x08
	.zero		1


	//   ....[3]....
        /*053c*/ 	.word	0x00000290
        /*0540*/ 	.word	0x000000ff
        /*0544*/ 	.word	0x0002d840
        /*0548*/ 	.short	0x0100
        /*054a*/ 	.byte	0x08
	.zero		1


	//   ....[4]....
        /*054c*/ 	.word	0x000002a0
        /*0550*/ 	.word	0x000000ff
        /*0554*/ 	.word	0x0002d838
        /*0558*/ 	.short	0x0100
        /*055a*/ 	.byte	0x08
	.zero		1


	//   ....[5]....
        /*055c*/ 	.word	0x000002b0
        /*0560*/ 	.word	0x000000ff
        /*0564*/ 	.word	0x0002d848
        /*0568*/ 	.short	0x0100
        /*056a*/ 	.byte	0x08
	.zero		1


	//   ....[6]....
        /*056c*/ 	.word	0x000003e0
        /*0570*/ 	.word	0x000000ff
        /*0574*/ 	.word	0x0002d850
        /*0578*/ 	.short	0x0100
        /*057a*/ 	.byte	0x08
	.zero		1


	//   ....[7]....
        /*057c*/ 	.word	0x000003f0
        /*0580*/ 	.word	0x000000ff
        /*0584*/ 	.word	0x0002d860
        /*0588*/ 	.short	0x0100
        /*058a*/ 	.byte	0x08
	.zero		1


	//   ....[8]....
        /*058c*/ 	.word	0x00000400
        /*0590*/ 	.word	0x000000ff
        /*0594*/ 	.word	0x0002d858
        /*0598*/ 	.short	0x0100
        /*059a*/ 	.byte	0x08
	.zero		1


	//   ....[9]....
        /*059c*/ 	.word	0x00000410
        /*05a0*/ 	.word	0x000000ff
        /*05a4*/ 	.word	0x0002d868
        /*05a8*/ 	.short	0x0100
        /*05aa*/ 	.byte	0x08
	.zero		1


	//   ....[10]....
        /*05ac*/ 	.word	0x00000500
        /*05b0*/ 	.word	0x000000ff
        /*05b4*/ 	.word	0x0002d870
        /*05b8*/ 	.short	0x0100
        /*05ba*/ 	.byte	0x06
	.zero		1


	//   ....[11]....
        /*05bc*/ 	.word	0x00000510
        /*05c0*/ 	.word	0x000000ff
        /*05c4*/ 	.word	0x0002d880
        /*05c8*/ 	.short	0x0100
        /*05ca*/ 	.byte	0x06
	.zero		1


	//   ....[12]....
        /*05cc*/ 	.word	0x00000520
        /*05d0*/ 	.word	0x000000ff
        /*05d4*/ 	.word	0x0002d878
        /*05d8*/ 	.short	0x0100
        /*05da*/ 	.byte	0x06
	.zero		1


	//   ....[13]....
        /*05dc*/ 	.word	0x00000530
        /*05e0*/ 	.word	0x000000ff
        /*05e4*/ 	.word	0x0002d888
        /*05e8*/ 	.short	0x0100
        /*05ea*/ 	.byte	0x06
	.zero		1


	//   ....[14]....
        /*05ec*/ 	.word	0x00000660
        /*05f0*/ 	.word	0x000000ff
        /*05f4*/ 	.word	0x0002d890
        /*05f8*/ 	.short	0x0100
        /*05fa*/ 	.byte	0x08
	.zero		1


	//   ....[15]....
        /*05fc*/ 	.word	0x00000670
        /*0600*/ 	.word	0x000000ff
        /*0604*/ 	.word	0x0002d8a0
        /*0608*/ 	.short	0x0100
        /*060a*/ 	.byte	0x08
	.zero		1


	//   ....[16]....
        /*060c*/ 	.word	0x00000680
        /*0610*/ 	.word	0x000000ff
        /*0614*/ 	.word	0x0002d898
        /*0618*/ 	.short	0x0100
        /*061a*/ 	.byte	0x08
	.zero		1


	//   ....[17]....
        /*061c*/ 	.word	0x00000690
        /*0620*/ 	.word	0x000000ff
        /*0624*/ 	.word	0x0002d8a8
        /*0628*/ 	.short	0x0100
        /*062a*/ 	.byte	0x08
	.zero		1


	//   ....[18]....
        /*062c*/ 	.word	0x000007d0
        /*0630*/ 	.word	0x000000ff
        /*0634*/ 	.word	0x0002d8b0
        /*0638*/ 	.short	0x0100
        /*063a*/ 	.byte	0x08
	.zero		1


	//   ....[19]....
        /*063c*/ 	.word	0x000007e0
        /*0640*/ 	.word	0x000000ff
        /*0644*/ 	.word	0x0002d8c0
        /*0648*/ 	.short	0x0100
        /*064a*/ 	.byte	0x08
	.zero		1


	//   ....[20]....
        /*064c*/ 	.word	0x000007f0
        /*0650*/ 	.word	0x000000ff
        /*0654*/ 	.word	0x0002d8b8
        /*0658*/ 	.short	0x0100
        /*065a*/ 	.byte	0x08
	.zero		1


	//   ....[21]....
        /*065c*/ 	.word	0x00000800
        /*0660*/ 	.word	0x000000ff
        /*0664*/ 	.word	0x0002d8c8
        /*0668*/ 	.short	0x0100
        /*066a*/ 	.byte	0x08
	.zero		1


	//   ....[22]....
        /*066c*/ 	.word	0x00001760
        /*0670*/ 	.word	0x000000ff
        /*0674*/ 	.word	0x0002d800
        /*0678*/ 	.short	0x010a
        /*067a*/ 	.byte	0x26
	.zero		1


	//   ....[23]....
        /*067c*/ 	.word	0x000017f0
        /*0680*/ 	.word	0x000000ff
        /*0684*/ 	.word	0x0002d830
        /*0688*/ 	.short	0x010a
        /*068a*/ 	.byte	0x26
	.zero		1


	//   ....[24]....
        /*068c*/ 	.word	0x00001850
        /*0690*/ 	.word	0x000000ff
        /*0694*/ 	.word	0x0002d830
        /*0698*/ 	.short	0x010a
        /*069a*/ 	.byte	0x26
	.zero		1


	//   ....[25]....
        /*069c*/ 	.word	0x000022d0
        /*06a0*/ 	.word	0x000000ff
        /*06a4*/ 	.word	0x00000000
        /*06a8*/ 	.short	0x0101
        /*06aa*/ 	.byte	0x04
	.zero		1


	//   ....[26]....
        /*06ac*/ 	.word	0x000055a0
        /*06b0*/ 	.word	0x000000ff
        /*06b4*/ 	.word	0x0002d830
        /*06b8*/ 	.short	0x010a
        /*06ba*/ 	.byte	0x04
	.zero		1


	//   ....[27]....
        /*06bc*/ 	.word	0x000055e0
        /*06c0*/ 	.word	0x000000ff
        /*06c4*/ 	.word	0x0002d830
        /*06c8*/ 	.short	0x010a
        /*06ca*/ 	.byte	0x04
	.zero		1


	//   ....[28]....
        /*06cc*/ 	.word	0x000058d0
        /*06d0*/ 	.word	0x000000ff
        /*06d4*/ 	.word	0x0002d850
        /*06d8*/ 	.short	0x010a
        /*06da*/ 	.byte	0x0a
	.zero		1


	//   ....[29]....
        /*06dc*/ 	.word	0x00005910
        /*06e0*/ 	.word	0x000000ff
        /*06e4*/ 	.word	0x0002d850
        /*06e8*/ 	.short	0x010a
        /*06ea*/ 	.byte	0x0a
	.zero		1


	//   ....[30]....
        /*06ec*/ 	.word	0x00006340
        /*06f0*/ 	.word	0x000000ff
        /*06f4*/ 	.word	0x00000000
        /*06f8*/ 	.short	0x0101
        /*06fa*/ 	.byte	0x0a
	.zero		1


	//   ....[31]....
        /*06fc*/ 	.word	0x00008a70
        /*0700*/ 	.word	0x000000ff
        /*0704*/ 	.word	0x00000000
        /*0708*/ 	.short	0x0101
        /*070a*/ 	.byte	0x06
	.zero		1


	//   ....[32]....
        /*070c*/ 	.word	0x00009320
        /*0710*/ 	.word	0x000000ff
        /*0714*/ 	.word	0x0002d830
        /*0718*/ 	.short	0x010a
        /*071a*/ 	.byte	0x04
	.zero		1


	//   ....[33]....
        /*071c*/ 	.word	0x00009360
        /*0720*/ 	.word	0x000000ff
        /*0724*/ 	.word	0x0002d830
        /*0728*/ 	.short	0x010a
        /*072a*/ 	.byte	0x04
	.zero		1


	//   ....[34]....
        /*072c*/ 	.word	0x00009680
        /*0730*/ 	.word	0x000000ff
        /*0734*/ 	.word	0x0002d850
        /*0738*/ 	.short	0x010a
        /*073a*/ 	.byte	0x0e
	.zero		1


	//   ....[35]....
        /*073c*/ 	.word	0x000096c0
        /*0740*/ 	.word	0x000000ff
        /*0744*/ 	.word	0x0002d850
        /*0748*/ 	.short	0x010a
        /*074a*/ 	.byte	0x0e
	.zero		1


	//   ....[36]....
        /*074c*/ 	.word	0x0000a0b0
        /*0750*/ 	.word	0x000000ff
        /*0754*/ 	.word	0x00000000
        /*0758*/ 	.short	0x0101
        /*075a*/ 	.byte	0x0e
	.zero		1


	//   ....[37]....
        /*075c*/ 	.word	0x0000b6e0
        /*0760*/ 	.word	0x000000ff
        /*0764*/ 	.word	0x00000000
        /*0768*/ 	.short	0x0101
        /*076a*/ 	.byte	0x07
	.zero		1


	//   ....[38]....
        /*076c*/ 	.word	0x0000be40
        /*0770*/ 	.word	0x000000ff
        /*0774*/ 	.word	0x0002d830
        /*0778*/ 	.short	0x010a
        /*077a*/ 	.byte	0x0a
	.zero		1


	//   ....[39]....
        /*077c*/ 	.word	0x0000be80
        /*0780*/ 	.word	0x000000ff
        /*0784*/ 	.word	0x0002d830
        /*0788*/ 	.short	0x010a
        /*078a*/ 	.byte	0x0a
	.zero		1


	//   ....[40]....
        /*078c*/ 	.word	0x0000c120
        /*0790*/ 	.word	0x000000ff
        /*0794*/ 	.word	0x0002d850
        /*0798*/ 	.short	0x010a
        /*079a*/ 	.byte	0x0a
	.zero		1


	//   ....[41]....
        /*079c*/ 	.word	0x0000c160
        /*07a0*/ 	.word	0x000000ff
        /*07a4*/ 	.word	0x0002d850
        /*07a8*/ 	.short	0x010a
        /*07aa*/ 	.byte	0x0a
	.zero		1


	//   ....[42]....
        /*07ac*/ 	.word	0x0000ca80
        /*07b0*/ 	.word	0x000000ff
        /*07b4*/ 	.word	0x00000000
        /*07b8*/ 	.short	0x0101
        /*07ba*/ 	.byte	0x0a
	.zero		1


	//   ....[43]....
        /*07bc*/ 	.word	0x0000f250
        /*07c0*/ 	.word	0x000000ff
        /*07c4*/ 	.word	0x00000000
        /*07c8*/ 	.short	0x0101
        /*07ca*/ 	.byte	0x07
	.zero		1


	//   ....[44]....
        /*07cc*/ 	.word	0x0000f750
        /*07d0*/ 	.word	0x000000ff
        /*07d4*/ 	.word	0x0002d850
        /*07d8*/ 	.short	0x010a
        /*07da*/ 	.byte	0x06
	.zero		1


	//   ....[45]....
        /*07dc*/ 	.word	0x0000f790
        /*07e0*/ 	.word	0x000000ff
        /*07e4*/ 	.word	0x0002d850
        /*07e8*/ 	.short	0x010a
        /*07ea*/ 	.byte	0x06
	.zero		1


	//   ....[46]....
        /*07ec*/ 	.word	0x0000ff70
        /*07f0*/ 	.word	0x000000ff
        /*07f4*/ 	.word	0x00000000
        /*07f8*/ 	.short	0x0101
        /*07fa*/ 	.byte	0x06
	.zero		1


	//   ....[47]....
        /*07fc*/ 	.word	0x00010990
        /*0800*/ 	.word	0x000000ff
        /*0804*/ 	.word	0x00000000
        /*0808*/ 	.short	0x0101
        /*080a*/ 	.byte	0x04
	.zero		1


	//   ....[48]....
        /*080c*/ 	.word	0x00012a20
        /*0810*/ 	.word	0x000000ff
        /*0814*/ 	.word	0x0002d840
        /*0818*/ 	.short	0x010a
        /*081a*/ 	.byte	0x2f
	.zero		1


	//   ....[49]....
        /*081c*/ 	.word	0x000130e0
        /*0820*/ 	.word	0x000000ff
        /*0824*/ 	.word	0x0002d830
        /*0828*/ 	.short	0x0107
        /*082a*/ 	.byte	0x2f
	.zero		1


	//   ....[50]....
        /*082c*/ 	.word	0x00013150
        /*0830*/ 	.word	0x000000ff
        /*0834*/ 	.word	0x0002d830
        /*0838*/ 	.short	0x0101
        /*083a*/ 	.byte	0x2f
	.zero		1


	//   ....[51]....
        /*083c*/ 	.word	0x00013c60
        /*0840*/ 	.word	0x000000ff
        /*0844*/ 	.word	0x0002d800
        /*0848*/ 	.short	0x0107
        /*084a*/ 	.byte	0x2f
	.zero		1


	//   ....[52]....
        /*084c*/ 	.word	0x00013cc0
        /*0850*/ 	.word	0x000000ff
        /*0854*/ 	.word	0x0002d800
        /*0858*/ 	.short	0x0101
        /*085a*/ 	.byte	0x2f
	.zero		1


	//   ....[53]....
        /*085c*/ 	.word	0x00013cf0
        /*0860*/ 	.word	0x000000ff
        /*0864*/ 	.word	0x0002d820
        /*0868*/ 	.short	0x010a
        /*086a*/ 	.byte	0x2f
	.zero		1


	//   ....[54]....
        /*086c*/ 	.word	0x00014120
        /*0870*/ 	.word	0x00000007
        /*0874*/ 	.word	0x0002d840
        /*0878*/ 	.short	0x010a
        /*087a*/ 	.byte	0x3f
	.zero		1


	//   ....[55]....
        /*087c*/ 	.word	0x00014590
        /*0880*/ 	.word	0x00000007
        /*0884*/ 	.word	0x0002d830
        /*0888*/ 	.short	0x0107
        /*088a*/ 	.byte	0x3f
	.zero		1


	//   ....[56]....
        /*088c*/ 	.word	0x00014640
        /*0890*/ 	.word	0x00000007
        /*0894*/ 	.word	0x0002d830
        /*0898*/ 	.short	0x0101
        /*089a*/ 	.byte	0x3f
	.zero		1


	//   ....[57]....
        /*089c*/ 	.word	0x000146a0
        /*08a0*/ 	.word	0x00000007
        /*08a4*/ 	.word	0x0002d860
        /*08a8*/ 	.short	0x010a
        /*08aa*/ 	.byte	0x3f
	.zero		1


	//   ....[58]....
        /*08ac*/ 	.word	0x00014a00
        /*08b0*/ 	.word	0x00000007
        /*08b4*/ 	.word	0x0002d850
        /*08b8*/ 	.short	0x0107
        /*08ba*/ 	.byte	0x3f
	.zero		1


	//   ....[59]....
        /*08bc*/ 	.word	0x00014b50
        /*08c0*/ 	.word	0x00000007
        /*08c4*/ 	.word	0x0002d850
        /*08c8*/ 	.short	0x0101
        /*08ca*/ 	.byte	0x3f
	.zero		1


	//   ....[60]....
        /*08cc*/ 	.word	0x00014cf0
        /*08d0*/ 	.word	0x00000000
        /*08d4*/ 	.word	0x0002d860
        /*08d8*/ 	.short	0x010a
        /*08da*/ 	.byte	0x3f
	.zero		1


	//   ....[61]....
        /*08dc*/ 	.word	0x00015130
        /*08e0*/ 	.word	0x00000000
        /*08e4*/ 	.word	0x0002d850
        /*08e8*/ 	.short	0x0107
        /*08ea*/ 	.byte	0x3f
	.zero		1


	//   ....[62]....
        /*08ec*/ 	.word	0x000151f0
        /*08f0*/ 	.word	0x00000000
        /*08f4*/ 	.word	0x0002d850
        /*08f8*/ 	.short	0x0101
        /*08fa*/ 	.byte	0x3f
	.zero		1


	//   ....[63]....
        /*08fc*/ 	.word	0x00015280
        /*0900*/ 	.word	0x00000007
        /*0904*/ 	.word	0x0002d820
        /*0908*/ 	.short	0x010a
        /*090a*/ 	.byte	0x3f
	.zero		1


	//   ....[64]....
        /*090c*/ 	.word	0x00015400
        /*0910*/ 	.word	0x00000005
        /*0914*/ 	.word	0x0002d840
        /*0918*/ 	.short	0x010a
        /*091a*/ 	.byte	0x3f
	.zero		1


	//   ....[65]....
        /*091c*/ 	.word	0x000154a0
        /*0920*/ 	.word	0x00000003
        /*0924*/ 	.word	0x0002d840
        /*0928*/ 	.short	0x010a
        /*092a*/ 	.byte	0x3f
	.zero		1


	//   ....[66]....
        /*092c*/ 	.word	0x000154e0
        /*0930*/ 	.word	0x00000005
        /*0934*/ 	.word	0x0002d860
        /*0938*/ 	.short	0x010a
        /*093a*/ 	.byte	0x3f
	.zero		1


	//   ....[67]....
        /*093c*/ 	.word	0x00015520
        /*0940*/ 	.word	0x00000003
        /*0944*/ 	.word	0x0002d860
        /*0948*/ 	.short	0x010a
        /*094a*/ 	.byte	0x3f
	.zero		1


	//   ....[68]....
        /*094c*/ 	.word	0x00015590
        /*0950*/ 	.word	0x00000003
        /*0954*/ 	.word	0x0002d800
        /*0958*/ 	.short	0x010a
        /*095a*/ 	.byte	0x3f
	.zero		1


	//   ....[69]....
        /*095c*/ 	.word	0x000155f0
        /*0960*/ 	.word	0x00000003
        /*0964*/ 	.word	0x0002d830
        /*0968*/ 	.short	0x010a
        /*096a*/ 	.byte	0x3f
	.zero		1


	//   ....[70]....
        /*096c*/ 	.word	0x00015650
        /*0970*/ 	.word	0x0000000e
        /*0974*/ 	.word	0x0002d830
        /*0978*/ 	.short	0x010a
        /*097a*/ 	.byte	0x3f
	.zero		1


	//   ....[71]....
        /*097c*/ 	.word	0x000156b0
        /*0980*/ 	.word	0x0000000e
        /*0984*/ 	.word	0x0002d850
        /*0988*/ 	.short	0x010a
        /*098a*/ 	.byte	0x3f
	.zero		1


	//   ....[72]....
        /*098c*/ 	.word	0x00015710
        /*0990*/ 	.word	0x0000000e
        /*0994*/ 	.word	0x0002d830
        /*0998*/ 	.short	0x010a
        /*099a*/ 	.byte	0x3f
	.zero		1


	//   ....[73]....
        /*099c*/ 	.word	0x00015770
        /*09a0*/ 	.word	0x0000000e
        /*09a4*/ 	.word	0x0002d850
        /*09a8*/ 	.short	0x010a
        /*09aa*/ 	.byte	0x3f
	.zero		1


	//   ....[74]....
        /*09ac*/ 	.word	0x000157d0
        /*09b0*/ 	.word	0x0000000e
        /*09b4*/ 	.word	0x0002d830
        /*09b8*/ 	.short	0x010a
        /*09ba*/ 	.byte	0x3f
	.zero		1


	//   ....[75]....
        /*09bc*/ 	.word	0x00015830
        /*09c0*/ 	.word	0x0000000e
        /*09c4*/ 	.word	0x0002d850
        /*09c8*/ 	.short	0x010a
        /*09ca*/ 	.byte	0x3f
	.zero		1


	//   ....[76]....
        /*09cc*/ 	.word	0x00015890
        /*09d0*/ 	.word	0x00000003
        /*09d4*/ 	.word	0x0002d850
        /*09d8*/ 	.short	0x010a
        /*09da*/ 	.byte	0x3f
	.zero		1


	//   ....[77]....
        /*09dc*/ 	.word	0x00015970
        /*09e0*/ 	.word	0x00000003
        /*09e4*/ 	.word	0x0002d840
        /*09e8*/ 	.short	0x010a
        /*09ea*/ 	.byte	0x3f
	.zero		1


	//   ....[78]....
        /*09ec*/ 	.word	0x00016730
        /*09f0*/ 	.word	0x00000003
        /*09f4*/ 	.word	0x0002d820
        /*09f8*/ 	.short	0x010a
        /*09fa*/ 	.byte	0x3f
	.zero		1


	//   ....[79]....
        /*09fc*/ 	.word	0x00016780
        /*0a00*/ 	.word	0x00000007
        /*0a04*/ 	.word	0x0002d840
        /*0a08*/ 	.short	0x010a
        /*0a0a*/ 	.byte	0x3f
	.zero		1


	//   ....[80]....
        /*0a0c*/ 	.word	0x00016d20
        /*0a10*/ 	.word	0x00000007
        /*0a14*/ 	.word	0x0002d860
        /*0a18*/ 	.short	0x010a
        /*0a1a*/ 	.byte	0x3f
	.zero		1


	//   ....[81]....
        /*0a1c*/ 	.word	0x000172c0
        /*0a20*/ 	.word	0x00000000
        /*0a24*/ 	.word	0x0002d860
        /*0a28*/ 	.short	0x010a
        /*0a2a*/ 	.byte	0x3f
	.zero		1


	//   ....[82]....
        /*0a2c*/ 	.word	0x00017900
        /*0a30*/ 	.word	0x00000007
        /*0a34*/ 	.word	0x0002d820
        /*0a38*/ 	.short	0x010a
        /*0a3a*/ 	.byte	0x3f
	.zero		1


	//   ....[83]....
        /*0a3c*/ 	.word	0x00017aa0
        /*0a40*/ 	.word	0x00000005
        /*0a44*/ 	.word	0x0002d840
        /*0a48*/ 	.short	0x010a
        /*0a4a*/ 	.byte	0x3f
	.zero		1


	//   ....[84]....
        /*0a4c*/ 	.word	0x00017af0
        /*0a50*/ 	.word	0x00000003
        /*0a54*/ 	.word	0x0002d840
        /*0a58*/ 	.short	0x010a
        /*0a5a*/ 	.byte	0x3f
	.zero		1


	//   ....[85]....
        /*0a5c*/ 	.word	0x00017b40
        /*0a60*/ 	.word	0x00000005
        /*0a64*/ 	.word	0x0002d860
        /*0a68*/ 	.short	0x010a
        /*0a6a*/ 	.byte	0x3f
	.zero		1


	//----- nvinfo : EIATTR_NUM_MBARRIERS
	.align		4
.L_1203:
        /*0a6c*/ 	.byte	0x03, 0x38
        /*0a6e*/ 	.short	0x0016


	//----- nvinfo : EIATTR_EXIT_INSTR_OFFSETS
	.align		4
        /*0a70*/ 	.byte	0x04, 0x1c
        /*0a72*/ 	.short	(.L_1205 - .L_1204)


	//   ....[0]....
.L_1204:
        /*0a74*/ 	.word	0x00015570


	//----- nvinfo : EIATTR_MAX_THREADS
	.align		4
.L_1205:
        /*0a78*/ 	.byte	0x04, 0x05
        /*0a7a*/ 	.short	(.L_1207 - .L_1206)
.L_1206:
        /*0a7c*/ 	.word	0x00000200
        /*0a80*/ 	.word	0x00000001
        /*0a84*/ 	.word	0x00000001


	//----- nvinfo : EIATTR_CRS_STACK_SIZE
	.align		4
.L_1207:
        /*0a88*/ 	.byte	0x04, 0x1e
        /*0a8a*/ 	.short	(.L_1209 - .L_1208)
.L_1208:
        /*0a8c*/ 	.word	0x00000000


	//----- nvinfo : EIATTR_CBANK_PARAM_SIZE
	.align		4
.L_1209:
        /*0a90*/ 	.byte	0x03, 0x19
        /*0a92*/ 	.short	0x0a70


	//----- nvinfo : EIATTR_PARAM_CBANK
	.align		4
        /*0a94*/ 	.byte	0x04, 0x0a
        /*0a96*/ 	.short	(.L_1211 - .L_1210)
	.align		4
.L_1210:
        /*0a98*/ 	.word	index@(.nv.constant0._ZN7cutlass13device_kernelIN5flash11enable_sm90INS1_16FlashAttnFwdSm90INS1_25CollectiveMainloopFwdSm90ILi2EN4cute5tupleIJNS5_1CILi1EEES8_S8_EEENS6_IJNS7_ILi192EEENS7_ILi128EEENS7_ILi96EEEEEELi96ENS_10bfloat16_tEfNS_4arch4Sm90ELb0ELb1ELb1ELb0ELb1ELb0ELb0ELb0ELb1ELb1ELb1ELb0EEENS1_21CollectiveEpilogueFwdINS6_IJSA_SC_SB_EEES9_SE_SG_Li384ELb0ELb1ELb1ELb0EEENS1_19SingleTileSchedulerILb0ELb1ELb1ELi192EEEEEEEEEvNT_6ParamsE)
        /*0a9c*/ 	.short	0x0210
        /*0a9e*/ 	.short	0x0a70


	//----- nvinfo : EIATTR_SW_WAR
	.align		4
.L_1211:
        /*0aa0*/ 	.byte	0x04, 0x36
        /*0aa2*/ 	.short	(.L_1213 - .L_1212)
.L_1212:
        /*0aa4*/ 	.word	0x00000008
.L_1213:


//--------------------- .nv.info._ZN7cutlass13device_kernelIN5flash11enable_sm90INS1_16FlashAttnFwdSm90INS1_25CollectiveMainloopFwdSm90ILi2EN4cute5tupleIJNS5_1CILi1EEES8_S8_EEENS6_IJNS7_ILi192EEENS7_ILi128EEENS7_ILi96EEEEEELi96ENS_10bfloat16_tEfNS_4arch4Sm90ELb0ELb1ELb1ELb1ELb1ELb0ELb0ELb0ELb1ELb1ELb1ELb0EEENS1_21CollectiveEpilogueFwdINS6_IJSA_SC_SB_EEES9_SE_SG_Li384ELb1ELb1ELb1ELb0EEENS1_36VarlenDynamicPersistentTileSchedulerILi192ELi128ELi384ELi128ELb1ELb1ELb1ELb1ELb0ELb1EEEEEEEEEvNT_6ParamsE --------------------------
	.section	.nv.info._ZN7cutlass13device_kernelIN5flash11enable_sm90INS1_16FlashAttnFwdSm90INS1_25CollectiveMainloopFwdSm90ILi2EN4cute5tupleIJNS5_1CILi1EEES8_S8_EEENS6_IJNS7_ILi192EEENS7_ILi128EEENS7_ILi96EEEEEELi96ENS_10bfloat16_tEfNS_4arch4Sm90ELb0ELb1ELb1ELb1ELb1ELb0ELb0ELb0ELb1ELb1ELb1ELb0EEENS1_21CollectiveEpilogueFwdINS6_IJSA_SC_SB_EEES9_SE_SG_Li384ELb1ELb1ELb1ELb0EEENS1_36VarlenDynamicPersistentTileSchedulerILi192ELi128ELi384ELi128ELb1ELb1ELb1ELb1ELb0ELb1EEEEEEEEEvNT_6ParamsE,"",@"SHT_CUDA_INFO"
	.sectionflags	@""
	.align	4


	//----- nvinfo : EIATTR_CUDA_API_VERSION
	.align		4
        /*0000*/ 	.byte	0x04, 0x37
        /*0002*/ 	.short	(.L_1215 - .L_1214)
.L_1214:
        /*0004*/ 	.word	0x00000082


	//----- nvinfo : EIATTR_KPARAM_INFO
	.align		4
.L_1215:
        /*0008*/ 	.byte	0x04, 0x17
        /*000a*/ 	.short	(.L_1217 - .L_1216)
.L_1216:
        /*000c*/ 	.word	0x00000000
        /*0010*/ 	.short	0x0000
        /*0012*/ 	.short	0x0070
        /*0014*/ 	.byte	0x00, 0xf0, 0x01, 0x2a


	//----- nvinfo : EIATTR_SPARSE_MMA_MASK
	.align		4
.L_1217:
        /*0018*/ 	.byte	0x03, 0x50
        /*001a*/ 	.short	0x0000


	//----- nvinfo : EIATTR_MAXREG_COUNT
	.align		4
        /*001c*/ 	.byte	0x03, 0x1b
        /*001e*/ 	.short	0x0080


	//----- nvinfo : EIATTR_NUM_BARRIERS
	.align		4
        /*0020*/ 	.byte	0x02, 0x4c
        /*0022*/ 	.byte	0x10
	.zero		1


	//----- nvinfo : EIATTR_EXTERNS
	.align		4
        /*0024*/ 	.byte	0x04, 0x0f
        /*0026*/ 	.short	(.L_1219 - .L_1218)


	//   ....[0]....
	.align		4
.L_1218:
        /*0028*/ 	.word	index@(__assertfail)


	//----- nvinfo : EIATTR_ANNOTATIONS
	.align		4
.L_1219:
        /*002c*/ 	.byte	0x04, 0x55
        /*002e*/ 	.short	(.L_1221 - .L_1220)


	//   ....[0]....
.L_1220:
        /* <DEDUP_REMOVED lines=20> */


	//----- nvinfo : EIATTR_MERCURY_ISA_VERSION
	.align		4
.L_1221:
        /*0160*/ 	.byte	0x03, 0x5f
        /*0162*/ 	.short	0x0101


	//----- nvinfo : EIATTR_UNUSED_LOAD_BYTE_OFFSET
	.align		4
        /*0164*/ 	.byte	0x04, 0x44
        /*0166*/ 	.short	(.L_1223 - .L_1222)


	//   ....[0]....
.L_1222:
        /*0168*/ 	.word	0x00000980
        /*016c*/ 	.word	0x0000fff0


	//   ....[1]....
        /*0170*/ 	.word	0x00010c30
        /*0174*/ 	.word	0x0000fff0


	//----- nvinfo : EIATTR_INT_WARP_WIDE_INSTR_OFFSETS
	.align		4
.L_1223:
        /*0178*/ 	.byte	0x04, 0x31
        /*017a*/ 	.short	(.L_1225 - .L_1224)


	//   ....[0]....
.L_1224:
        /*017c*/ 	.word	0x000000c0


	//   ....[1]....
        /*0180*/ 	.word	0x000000d0


	//   ....[2]....
        /*0184*/ 	.word	0x00000170


	//   ....[3]....
        /*0188*/ 	.word	0x00015160


	//   ....[4]....
        /*018c*/ 	.word	0x000151f0


	//   ....[5]....
        /*0190*/ 	.word	0x00017e90


	//   ....[6]....
        /*0194*/ 	.word	0x00017f20


	//----- nvinfo : EIATTR_COOP_GROUP_MASK_REGIDS
	.align		4
.L_1225:
        /*0198*/ 	.byte	0x04, 0x29
        /*019a*/ 	.short	(.L_1227 - .L_1226)


	//   ....[0]....
.L_1226:
        /*019c*/ 	.word	0xffffffff


	//   ....[1]....
        /*01a0*/ 	.word	0xffffffff


	//   ....[2]....
        /*01a4*/ 	.word	0xffffffff


	//   ....[3]....
        /*01a8*/ 	.word	0xffffffff


	//   ....[4]....
        /*01ac*/ 	.word	0xffffffff


	//   ....[5]....
        /*01b0*/ 	.word	0xffffffff


	//   ....[6]....
        /*01b4*/ 	.word	0xffffffff


	//   ....[7]....
        /*01b8*/ 	.word	0xffffffff


	//   ....[8]....
        /*01bc*/ 	.word	0xffffffff


	//   ....[9]....
        /*01c0*/ 	.word	0xffffffff


	//   ....[10]....
        /*01c4*/ 	.word	0xffffffff


	//   ....[11]....
        /*01c8*/ 	.word	0xffffffff


	//   ....[12]....
        /*01cc*/ 	.word	0xffffffff


	//   ....[13]....
        /*01d0*/ 	.word	0xffffffff


	//   ....[14]....
        /*01d4*/ 	.word	0xffffffff


	//   ....[15]....
        /*01d8*/ 	.word	0xffffffff


	//   ....[16]....
        /*01dc*/ 	.word	0xffffffff


	//   ....[17]....
        /*01e0*/ 	.word	0xffffffff


	//   ....[18]....
        /*01e4*/ 	.word	0xffffffff


	//   ....[19]....
        /*01e8*/ 	.word	0xffffffff


	//   ....[20]....
        /*01ec*/ 	.word	0xffffffff


	//   ....[21]....
        /*01f0*/ 	.word	0xffffffff


	//   ....[22]....
        /*01f4*/ 	.word	0xffffffff


	//   ....[23]....
        /*01f8*/ 	.word	0xffffffff


	//   ....[24]....
        /*01fc*/ 	.word	0xffffffff


	//   ....[25]....
        /*0200*/ 	.word	0xffffffff


	//   ....[26]....
        /*0204*/ 	.word	0xffffffff


	//   ....[27]....
        /*0208*/ 	.word	0xffffffff


	//   ....[28]....
        /*020c*/ 	.word	0xffffffff


	//   ....[29]....
        /*0210*/ 	.word	0xffffffff


	//   ....[30]....
        /*0214*/ 	.word	0xffffffff


	//   ....[31]....
        /*0218*/ 	.word	0xffffffff


	//   ....[32]....
        /*021c*/ 	.word	0xffffffff


	//   ....[33]....
        /*0220*/ 	.word	0xffffffff


	//   ....[34]....
        /*0224*/ 	.word	0xffffffff


	//   ....[35]....
        /*0228*/ 	.word	0xffffffff


	//   ....[36]....
        /*022c*/ 	.word	0xffffffff


	//   ....[37]....
        /*0230*/ 	.word	0xffffffff


	//   ....[38]....
        /*0234*/ 	.word	0xffffffff


	//   ....[39]....
        /*0238*/ 	.word	0xffffffff


	//   ....[40]....
        /*023c*/ 	.word	0xffffffff


	//   ....[41]....
        /*0240*/ 	.word	0xffffffff


	//   ....[42]....
        /*0244*/ 	.word	0xffffffff


	//   ....[43]....
        /*0248*/ 	.word	0xffffffff


	//   ....[44]....
        /*024c*/ 	.word	0xffffffff


	//   ....[45]....
        /*0250*/ 	.word	0xffffffff


	//   ....[46]....
        /*0254*/ 	.word	0xffffffff


	//   ....[47]....
        /*0258*/ 	.word	0xffffffff


	//   ....[48]....
        /*025c*/ 	.word	0xffffffff


	//   ....[49]....
        /*0260*/ 	.word	0xffffffff


	//   ....[50]....
        /*0264*/ 	.word	0xffffffff


	//   ....[51]....
        /*0268*/ 	.word	0xffffffff


	//   ....[52]....
        /*026c*/ 	.word	0xffffffff


	//   ....[53]....
        /*0270*/ 	.word	0xffffffff


	//   ....[54]....
        /*0274*/ 	.word	0xffffffff


	//   ....[55]....
        /*0278*/ 	.word	0xffffffff


	//   ....[56]....
        /*027c*/ 	.word	0xffffffff


	//   ....[57]....
        /*0280*/ 	.word	0xffffffff


	//   ....[58]....
        /*0284*/ 	.word	0xffffffff


	//   ....[59]....
        /*0288*/ 	.word	0xffffffff


	//   ....[60]....
        /*028c*/ 	.word	0xffffffff


	//   ....[61]....
        /*0290*/ 	.word	0xffffffff


	//   ....[62]....
        /*0294*/ 	.word	0xffffffff


	//   ....[63]....
        /*0298*/ 	.word	0xffffffff


	//   ....[64]....
        /*029c*/ 	.word	0xffffffff


	//   ....[65]....
        /*02a0*/ 	.word	0xffffffff


	//   ....[66]....
        /*02a4*/ 	.word	0xffffffff


	//   ....[67]....
        /*02a8*/ 	.word	0xffffffff


	//   ....[68]....
        /*02ac*/ 	.word	0xffffffff


	//   ....[69]....
        /*02b0*/ 	.word	0xffffffff


	//   ....[70]....
        /*02b4*/ 	.word	0xffffffff


	//   ....[71]....
        /*02b8*/ 	.word	0xffffffff


	//   ....[72]....
        /*02bc*/ 	.word	0xffffffff


	//   ....[73]....
        /*02c0*/ 	.word	0xffffffff


	//   ....[74]....
        /*02c4*/ 	.word	0xffffffff


	//   ....[75]....
        /*02c8*/ 	.word	0xffffffff


	//   ....[76]....
        /*02cc*/ 	.word	0xffffffff


	//   ....[77]....
        /*02d0*/ 	.word	0xffffffff


	//   ....[78]....
        /*02d4*/ 	.word	0xffffffff


	//   ....[79]....
        /*02d8*/ 	.word	0xffffffff


	//   ....[80]....
        /*02dc*/ 	.word	0xffffffff


	//   ....[81]....
        /*02e0*/ 	.word	0xffffffff


	//   ....[82]....
        /*02e4*/ 	.word	0xffffffff


	//   ....[83]....
        /*02e8*/ 	.word	0xffffffff


	//   ....[84]....
        /*02ec*/ 	.word	0xffffffff


	//   ....[85]....
        /*02f0*/ 	.word	0xffffffff


	//   ....[86]....
        /*02f4*/ 	.word	0xffffffff


	//   ....[87]....
        /*02f8*/ 	.word	0xffffffff


	//   ....[88]....
        /*02fc*/ 	.word	0xffffffff


	//   ....[89]....
        /*0300*/ 	.word	0xffffffff


	//   ....[90]....
        /*0304*/ 	.word	0xffffffff


	//   ....[91]....
        /*0308*/ 	.word	0xffffffff


	//   ....[92]....
        /*030c*/ 	.word	0xffffffff


	//   ....[93]....
        /*0310*/ 	.word	0xffffffff


	//   ....[94]....
        /*0314*/ 	.word	0xffffffff


	//   ....[95]....
        /*0318*/ 	.word	0xffffffff


	//   ....[96]....
        /*031c*/ 	.word	0xffffffff


	//   ....[97]....
        /*0320*/ 	.word	0xffffffff


	//   ....[98]....
        /*0324*/ 	.word	0xffffffff


	//   ....[99]....
        /*0328*/ 	.word	0xffffffff


	//   ....[100]....
        /*032c*/ 	.word	0xffffffff


	//   ....[101]....
        /*0330*/ 	.word	0xffffffff


	//   ....[102]....
        /*0334*/ 	.word	0xffffffff


	//   ....[103]....
        /*0338*/ 	.word	0xffffffff


	//   ....[104]....
        /*033c*/ 	.word	0xffffffff


	//   ....[105]....
        /*0340*/ 	.word	0xffffffff


	//   ....[106]....
        /*0344*/ 	.word	0xffffffff


	//   ....[107]....
        /*0348*/ 	.word	0xffffffff


	//   ....[108]....
        /*034c*/ 	.word	0xffffffff


	//   ....[109]....
        /*0350*/ 	.word	0xffffffff


	//   ....[110]....
        /*0354*/ 	.word	0xffffffff


	//   ....[111]....
        /*0358*/ 	.word	0xffffffff


	//   ....[112]....
        /*035c*/ 	.word	0xffffffff


	//   ....[113]....
        /*0360*/ 	.word	0xffffffff


	//   ....[114]....
        /*0364*/ 	.word	0xffffffff


	//   ....[115]....
        /*0368*/ 	.word	0xffffffff


	//   ....[116]....
        /*036c*/ 	.word	0xffffffff


	//   ....[117]....
        /*0370*/ 	.word	0xffffffff


	//   ....[118]....
        /*0374*/ 	.word	0xffffffff


	//   ....[119]....
        /*0378*/ 	.word	0xffffffff


	//   ....[120]....
        /*037c*/ 	.word	0xffffffff


	//   ....[121]....
        /*0380*/ 	.word	0xffffffff


	//   ....[122]....
        /*0384*/ 	.word	0xffffffff


	//   ....[123]....
        /*0388*/ 	.word	0xffffffff


	//   ....[124]....
        /*038c*/ 	.word	0xffffffff


	//   ....[125]....
        /*0390*/ 	.word	0xffffffff


	//   ....[126]....
        /*0394*/ 	.word	0xffffffff


	//   ....[127]....
        /*0398*/ 	.word	0xffffffff


	//   ....[128]....
        /*039c*/ 	.word	0xffffffff


	//   ....[129]....
        /*03a0*/ 	.word	0xffffffff


	//   ....[130]....
        /*03a4*/ 	.word	0xffffffff


	//   ....[131]....
        /*03a8*/ 	.word	0xffffffff


	//   ....[132]....
        /*03ac*/ 	.word	0xffffffff


	//   ....[133]....
        /*03b0*/ 	.word	0x0500000f


	//   ....[134]....
        /*03b4*/ 	.word	0x0500000f


	//   ....[135]....
        /*03b8*/ 	.word	0x0500000f


	//   ....[136]....
        /*03bc*/ 	.word	0x0500000f


	//   ....[137]....
        /*03c0*/ 	.word	0x0500000f


	//   ....[138]....
        /*03c4*/ 	.word	0x0500000f


	//   ....[139]....
        /*03c8*/ 	.word	0x0500000f


	//   ....[140]....
        /*03cc*/ 	.word	0x0500000f


	//   ....[141]....
        /*03d0*/ 	.word	0x0500000f


	//   ....[142]....
        /*03d4*/ 	.word	0x0500000f


	//   ....[143]....
        /*03d8*/ 	.word	0x0500000f


	//   ....[144]....
        /*03dc*/ 	.word	0x0500000f


	//   ....[145]....
        /*03e0*/ 	.word	0x0500000f


	//   ....[146]....
        /*03e4*/ 	.word	0x0500000f


	//   ....[147]....
        /*03e8*/ 	.word	0x0500000f


	//   ....[148]....
        /*03ec*/ 	.word	0x0500000f


	//   ....[149]....
        /*03f0*/ 	.word	0x0500000f


	//   ....[150]....
        /*03f4*/ 	.word	0x0500000f


	//   ....[151]....
        /*03f8*/ 	.word	0x0500000f


	//   ....[152]....
        /*03fc*/ 	.word	0x0500000f


	//   ....[153]....
        /*0400*/ 	.word	0x0500000f


	//   ....[154]....
        /*0404*/ 	.word	0x0500000f


	//   ....[155]....
        /*0408*/ 	.word	0x0500000f


	//   ....[156]....
        /*040c*/ 	.word	0x0500000f


	//   ....[157]....
        /*0410*/ 	.word	0x0500000f


	//   ....[158]....
        /*0414*/ 	.word	0x0500000f


	//   ....[159]....
        /*0418*/ 	.word	0x0500000f


	//   ....[160]....
        /*041c*/ 	.word	0x0500000f


	//   ....[161]....
        /*0420*/ 	.word	0x0500000f


	//   ....[162]....
        /*0424*/ 	.word	0x0500000f


	//   ....[163]....
        /*0428*/ 	.word	0x0500000f


	//   ....[164]....
        /*042c*/ 	.word	0x0500000f


	//   ....[165]....
        /*0430*/ 	.word	0x0500000f


	//   ....[166]....
        /*0434*/ 	.word	0x0500000f


	//   ....[167]....
        /*0438*/ 	.word	0x0500000f


	//   ....[168]....
        /*043c*/ 	.word	0x0500000f


	//   ....[169]....
        /*0440*/ 	.word	0x0500000f


	//   ....[170]....
        /*0444*/ 	.word	0x0500000f


	//   ....[171]....
        /*0448*/ 	.word	0x0500000f


	//   ....[172]....
        /*044c*/ 	.word	0x0500000f


	//   ....[173]....
        /*0450*/ 	.word	0x0500000f


	//   ....[174]....
        /*0454*/ 	.word	0x0500000f


	//   ....[175]....
        /*0458*/ 	.word	0x0500000f


	//   ....[176]....
        /*045c*/ 	.word	0x0500000f


	//   ....[177]....
        /*0460*/ 	.word	0x0500000f


	//   ....[178]....
        /*0464*/ 	.word	0x0500000f


	//   ....[179]....
        /*0468*/ 	.word	0x0500000f


	//   ....[180]....
        /*046c*/ 	.word	0x0500000f


	//   ....[181]....
        /*0470*/ 	.word	0x0500000f


	//   ....[182]....
        /*0474*/ 	.word	0x0500000f


	//   ....[183]....
        /*0478*/ 	.word	0x0500000f


	//   ....[184]....
        /*047c*/ 	.word	0x0500000f


	//   ....[185]....
        /*0480*/ 	.word	0x0500000f


	//   ....[186]....
        /*0484*/ 	.word	0x0500000f


	//   ....[187]....
        /*0488*/ 	.word	0x0500000f


	//   ....[188]....
        /*048c*/ 	.word	0x0500000f


	//   ....[189]....
        /*0490*/ 	.word	0x0500000f


	//   ....[190]....
        /*0494*/ 	.word	0x0500000f


	//   ....[191]....
        /*0498*/ 	.word	0x0500000f


	//   ....[192]....
        /*049c*/ 	.word	0x0500000f


	//   ....[193]....
        /*04a0*/ 	.word	0x0500000f


	//   ....[194]....
        /*04a4*/ 	.word	0x0500000f


	//   ....[195]....
        /*04a8*/ 	.word	0x0500000f


	//   ....[196]....
        /*04ac*/ 	.word	0x0500000f


	//----- nvinfo : EIATTR_COOP_GROUP_INSTR_OFFSETS
	.align		4
.L_1227:
        /*04b0*/ 	.byte	0x04, 0x28
        /*04b2*/ 	.short	(.L_1229 - .L_1228)


	//   ....[0]....
.L_1228:
        /*04b4*/ 	.word	0x00000080


	//   ....[1]....
        /*04b8*/ 	.word	0x00000090


	//   ....[2]....
        /*04bc*/ 	.word	0x000002d0


	//   ....[3]....
        /*04c0*/ 	.word	0x00000430


	//   ....[4]....
        /*04c4*/ 	.word	0x00000550


	//   ....[5]....
        /*04c8*/ 	.word	0x000006b0


	//   ....[6]....
        /*04cc*/ 	.word	0x00001e90


	//   ....[7]....
        /*04d0*/ 	.word	0x000026c0


	//   ....[8]....
        /*04d4*/ 	.word	0x00003080


	//   ....[9]....
        /*04d8*/ 	.word	0x00004660


	//   ....[10]....
        /*04dc*/ 	.word	0x00004750


	//   ....[11]....
        /*04e0*/ 	.word	0x00004d30


	//   ....[12]....
        /*04e4*/ 	.word	0x00004da0


	//   ....[13]....
        /*04e8*/ 	.word	0x00005970


	//   ....[14]....
        /*04ec*/ 	.word	0x00006830


	//   ....[15]....
        /*04f0*/ 	.word	0x00007160


	//   ....[16]....
        /*04f4*/ 	.word	0x000080b0


	//   ....[17]....
        /*04f8*/ 	.word	0x000081a0


	//   ....[18]....
        /*04fc*/ 	.word	0x00008890


	//   ....[19]....
        /*0500*/ 	.word	0x000088f0


	//   ....[20]....
        /*0504*/ 	.word	0x00009970


	//   ....[21]....
        /*0508*/ 	.word	0x0000ad90


	//   ....[22]....
        /*050c*/ 	.word	0x0000adf0


	//   ....[23]....
        /*0510*/ 	.word	0x0000b1b0


	//   ....[24]....
        /*0514*/ 	.word	0x0000b1d0


	//   ....[25]....
        /*0518*/ 	.word	0x0000c510


	//   ....[26]....
        /*051c*/ 	.word	0x0000d080


	//   ....[27]....
        /*0520*/ 	.word	0x0000d9b0


	//   ....[28]....
        /*0524*/ 	.word	0x0000e900


	//   ....[29]....
        /*0528*/ 	.word	0x0000e9f0


	//   ....[30]....
        /*052c*/ 	.word	0x0000f190


	//   ....[31]....
        /*0530*/ 	.word	0x0000f1f0


	//   ....[32]....
        /*0534*/ 	.word	0x000101c0


	//   ....[33]....
        /*0538*/ 	.word	0x000102d0


	//   ....[34]....
        /*053c*/ 	.word	0x00010330


	//   ....[35]....
        /*0540*/ 	.word	0x000103f0


	//   ....[36]....
        /*0544*/ 	.word	0x00010420


	//   ....[37]....
        /*0548*/ 	.word	0x00011660


	//   ....[38]....
        /*054c*/ 	.word	0x00011680


	//   ....[39]....
        /*0550*/ 	.word	0x00011690


	//   ....[40]....
        /*0554*/ 	.word	0x000116a0


	//   ....[41]....
        /*0558*/ 	.word	0x00011cc0


	//   ....[42]....
        /*055c*/ 	.word	0x00011ce0


	//   ....[43]....
        /*0560*/ 	.word	0x00011e10


	//   ....[44]....
        /*0564*/ 	.word	0x00011e30


	//   ....[45]....
        /*0568*/ 	.word	0x000122a0


	//   ....[46]....
        /*056c*/ 	.word	0x000122b0


	//   ....[47]....
        /*0570*/ 	.word	0x000125f0


	//   ....[48]....
        /*0574*/ 	.word	0x00012600


	//   ....[49]....
        /*0578*/ 	.word	0x00013240


	//   ....[50]....
        /*057c*/ 	.word	0x00013250


	//   ....[51]....
        /*0580*/ 	.word	0x00013350


	//   ....[52]....
        /*0584*/ 	.word	0x00013370


	//   ....[53]....
        /*0588*/ 	.word	0x00013500


	//   ....[54]....
        /*058c*/ 	.word	0x00013700


	//   ....[55]....
        /*0590*/ 	.word	0x00013730


	//   ....[56]....
        /*0594*/ 	.word	0x00013760


	//   ....[57]....
        /*0598*/ 	.word	0x00013790


	//   ....[58]....
        /*059c*/ 	.word	0x000137c0


	//   ....[59]....
        /*05a0*/ 	.word	0x000137f0


	//   ....[60]....
        /*05a4*/ 	.word	0x00013950


	//   ....[61]....
        /*05a8*/ 	.word	0x00013980


	//   ....[62]....
        /*05ac*/ 	.word	0x000139b0


	//   ....[63]....
        /*05b0*/ 	.word	0x000139e0


	//   ....[64]....
        /*05b4*/ 	.word	0x00013a10


	//   ....[65]....
        /*05b8*/ 	.word	0x00013a40


	//   ....[66]....
        /*05bc*/ 	.word	0x00013ad0


	//   ....[67]....
        /*05c0*/ 	.word	0x00013b00


	//   ....[68]....
        /*05c4*/ 	.word	0x00013b10


	//   ....[69]....
        /*05c8*/ 	.word	0x00013b50


	//   ....[70]....
        /*05cc*/ 	.word	0x00015dc0


	//   ....[71]....
        /*05d0*/ 	.word	0x00015de0


	//   ....[72]....
        /*05d4*/ 	.word	0x00015e90


	//   ....[73]....
        /*05d8*/ 	.word	0x00015eb0


	//   ....[74]....
        /*05dc*/ 	.word	0x00015f50


	//   ....[75]....
        /*05e0*/ 	.word	0x00015f70


	//   ....[76]....
        /*05e4*/ 	.word	0x00015f80


	//   ....[77]....
        /*05e8*/ 	.word	0x00015f90


	//   ....[78]....
        /*05ec*/ 	.word	0x00016910


	//   ....[79]....
        /*05f0*/ 	.word	0x00016920


	//   ....[80]....
        /*05f4*/ 	.word	0x00016980


	//   ....[81]....
        /*05f8*/ 	.word	0x000169c0


	//   ....[82]....
        /*05fc*/ 	.word	0x00016a20


	//   ....[83]....
        /*0600*/ 	.word	0x00016a60


	//   ....[84]....
        /*0604*/ 	.word	0x00016a70


	//   ....[85]....
        /*0608*/ 	.word	0x00016a90


	//   ....[86]....
        /*060c*/ 	.word	0x00016b70


	//   ....[87]....
        /*0610*/ 	.word	0x00016bb0


	//   ....[88]....
        /*0614*/ 	.word	0x00016bc0


	//   ....[89]....
        /*0618*/ 	.word	0x00016be0


	//   ....[90]....
        /*061c*/ 	.word	0x00017470


	//   ....[91]....
        /*0620*/ 	.word	0x00017480


	//   ....[92]....
        /*0624*/ 	.word	0x000174a0


	//   ....[93]....
        /*0628*/ 	.word	0x00017520


	//   ....[94]....
        /*062c*/ 	.word	0x00017530


	//   ....[95]....
        /*0630*/ 	.word	0x00017590


	//   ....[96]....
        /*0634*/ 	.word	0x000175c0


	//   ....[97]....
        /*0638*/ 	.word	0x00017600


	//   ....[98]....
        /*063c*/ 	.word	0x000178f0


	//   ....[99]....
        /*0640*/ 	.word	0x00017910


	//   ....[100]....
        /*0644*/ 	.word	0x000179b0


	//   ....[101]....
        /*0648*/ 	.word	0x000179c0


	//   ....[102]....
        /*064c*/ 	.word	0x00017a50


	//   ....[103]....
        /*0650*/ 	.word	0x00017a60


	//   ....[104]....
        /*0654*/ 	.word	0x00017a70


	//   ....[105]....
        /*0658*/ 	.word	0x00017b00


	//   ....[106]....
        /*065c*/ 	.word	0x00018110


	//   ....[107]....
        /*0660*/ 	.word	0x00018120


	//   ....[108]....
        /*0664*/ 	.word	0x000181b0


	//   ....[109]....
        /*0668*/ 	.word	0x00018250


	//   ....[110]....
        /*066c*/ 	.word	0x00018270


	//   ....[111]....
        /*0670*/ 	.word	0x000182f0


	//   ....[112]....
        /*0674*/ 	.word	0x00018310


	//   ....[113]....
        /*0678*/ 	.word	0x00018320


	//   ....[114]....
        /*067c*/ 	.word	0x00018750


	//   ....[115]....
        /*0680*/ 	.word	0x00018780


	//   ....[116]....
        /*0684*/ 	.word	0x000187e0


	//   ....[117]....
        /*0688*/ 	.word	0x00018810


	//   ....[118]....
        /*068c*/ 	.word	0x00018840


	//   ....[119]....
        /*0690*/ 	.word	0x00018870


	//   ....[120]....
        /*0694*/ 	.word	0x000188a0


	//   ....[121]....
        /*0698*/ 	.word	0x000188d0


	//   ....[122]....
        /*069c*/ 	.word	0x00018a70


	//   ....[123]....
        /*06a0*/ 	.word	0x00018aa0


	//   ....[124]....
        /*06a4*/ 	.word	0x00018ad0


	//   ....[125]....
        /*06a8*/ 	.word	0x00018b00


	//   ....[126]....
        /*06ac*/ 	.word	0x00018b30


	//   ....[127]....
        /*06b0*/ 	.word	0x00018b60


	//   ....[128]....
        /*06b4*/ 	.word	0x00018c20


	//   ....[129]....
        /*06b8*/ 	.word	0x00018c40


	//   ....[130]....
        /*06bc*/ 	.word	0x00018c60


	//   ....[131]....
        /*06c0*/ 	.word	0x00018cc0


	//   ....[132]....
        /*06c4*/ 	.word	0x000196f0


	//   ....[133]....
        /*06c8*/ 	.word	0x00019d50


	//   ....[134]....
        /*06cc*/ 	.word	0x00019e40


	//   ....[135]....
        /*06d0*/ 	.word	0x00019ee0


	//   ....[136]....
        /*06d4*/ 	.word	0x00019f40


	//   ....[137]....
        /*06d8*/ 	.word	0x0001a050


	//   ....[138]....
        /*06dc*/ 	.word	0x0001a0c0


	//   ....[139]....
        /*06e0*/ 	.word	0x0001a1d0


	//   ....[140]....
        /*06e4*/ 	.word	0x0001a240


	//   ....[141]....
        /*06e8*/ 	.word	0x0001a2e0


	//   ....[142]....
        /*06ec*/ 	.word	0x0001a400


	//   ....[143]....
        /*06f0*/ 	.word	0x0001a460


	//   ....[144]....
        /*06f4*/ 	.word	0x0001a4c0


	//   ....[145]....
        /*06f8*/ 	.word	0x0001a5d0


	//   ....[146]....
        /*06fc*/ 	.word	0x0001a630


	//   ....[147]....
        /*0700*/ 	.word	0x0001a730


	//   ....[148]....
        /*0704*/ 	.word	0x0001a790


	//   ....[149]....
        /*0708*/ 	.word	0x0001a890


	//   ....[150]....
        /*070c*/ 	.word	0x0001a8f0


	//   ....[151]....
        /*0710*/ 	.word	0x0001aa00


	//   ....[152]....
        /*0714*/ 	.word	0x0001aa60


	//   ....[153]....
        /*0718*/ 	.word	0x0001ab40


	//   ....[154]....
        /*071c*/ 	.word	0x0001ac80


	//   ....[155]....
        /*0720*/ 	.word	0x0001ad60


	//   ....[156]....
        /*0724*/ 	.word	0x0001ade0


	//   ....[157]....
        /*0728*/ 	.word	0x0001aec0


	//   ....[158]....
        /*072c*/ 	.word	0x0001af20


	//   ....[159]....
        /*0730*/ 	.word	0x0001aff0


	//   ....[160]....
        /*0734*/ 	.word	0x0001b050


	//   ....[161]....
        /*0738*/ 	.word	0x0001b130


	//   ....[162]....
        /*073c*/ 	.word	0x0001b220


	//   ....[163]....
        /*0740*/ 	.word	0x0001b2c0


	//   ....[164]....
        /*0744*/ 	.word	0x0001b320


	//   ....[165]....
        /*0748*/ 	.word	0x0001b420


	//   ....[166]....
        /*074c*/ 	.word	0x0001b480


	//   ....[167]....
        /*0750*/ 	.word	0x0001b580


	//   ....[168]....
        /*0754*/ 	.word	0x0001b5e0


	//   ....[169]....
        /*0758*/ 	.word	0x0001b6b0


	//   ....[170]....
        /*075c*/ 	.word	0x0001b800


	//   ....[171]....
        /*0760*/ 	.word	0x0001b8b0


	//   ....[172]....
        /*0764*/ 	.word	0x0001b9c0


	//   ....[173]....
        /*0768*/ 	.word	0x0001baa0


	//   ....[174]....
        /*076c*/ 	.word	0x0001bb00


	//   ....[175]....
        /*0770*/ 	.word	0x0001bbf0


	//   ....[176]....
        /*0774*/ 	.word	0x0001bc50


	//   ....[177]....
        /*0778*/ 	.word	0x0001bd30


	//   ....[178]....
        /*077c*/ 	.word	0x0001bdc0


	//   ....[179]....
        /*0780*/ 	.word	0x0001be60


	//   ....[180]....
        /*0784*/ 	.word	0x0001bfd0


	//   ....[181]....
        /*0788*/ 	.word	0x0001c040


	//   ....[182]....
        /*078c*/ 	.word	0x0001c0b0


	//   ....[183]....
        /*0790*/ 	.word	0x0001c120


	//   ....[184]....
        /*0794*/ 	.word	0x0001c190


	//   ....[185]....
        /*0798*/ 	.word	0x0001c210


	//   ....[186]....
        /*079c*/ 	.word	0x0001c290


	//   ....[187]....
        /*07a0*/ 	.word	0x0001c320


	//   ....[188]....
        /*07a4*/ 	.word	0x0001c390


	//   ....[189]....
        /*07a8*/ 	.word	0x0001c400


	//   ....[190]....
        /*07ac*/ 	.word	0x0001c470


	//   ....[191]....
        /*07b0*/ 	.word	0x0001c4f0


	//   ....[192]....
        /*07b4*/ 	.word	0x0001c560


	//   ....[193]....
        /*07b8*/ 	.word	0x0001c610


	//   ....[194]....
        /*07bc*/ 	.word	0x0001c660


	//   ....[195]....
        /*07c0*/ 	.word	0x0001c6f0


	//   ....[196]....
        /*07c4*/ 	.word	0x0001c820


	//----- nvinfo : EIATTR_REG_RECONFIG
	.align		4
.L_1229:
        /*07c8*/ 	.byte	0x01, 0x54
	.zero		2


	//----- nvinfo : EIATTR_SYSCALL_OFFSETS
	.align		4
        /*07cc*/ 	.byte	0x04, 0x46
        /*07ce*/ 	.short	(.L_1231 - .L_1230)


	//   ....[0]....
.L_1230:
        /*07d0*/ 	.word	0x00002080


	//   ....[1]....
        /*07d4*/ 	.word	0x00015350


	//   ....[2]....
        /*07d8*/ 	.word	0x000154a0


	//   ....[3]....
        /*07dc*/ 	.word	0x00015590


	//   ....[4]....
        /*07e0*/ 	.word	0x00016380


	//----- nvinfo : EIATTR_MBARRIER_INSTR_OFFSETS
	.align		4
.L_1231:
        /*07e4*/ 	.byte	0x04, 0x39
        /*07e6*/ 	.short	(.L_1233 - .L_1232)


	//   ....[0]....
.L_1232:
        /*07e8*/ 	.word	0x00000180
        /*07ec*/ 	.word	0x000000ff
        /*07f0*/ 	.word	0x0002d800
        /*07f4*/ 	.short	0x0100
        /*07f6*/ 	.byte	0x08
	.zero		1


	//   ....[1]....
        /*07f8*/ 	.word	0x00000190
        /*07fc*/ 	.word	0x000000ff
        /*0800*/ 	.word	0x0002d820
        /*0804*/ 	.short	0x0100
        /*0806*/ 	.byte	0x08
	.zero		1


	//   ....[2]....
        /*0808*/ 	.word	0x00000280
        /*080c*/ 	.word	0x000000ff
        /*0810*/ 	.word	0x0002d830
        /*0814*/ 	.short	0x0100
        /*0816*/ 	.byte	0x08
	.zero		1


	//   ....[3]....
        /*0818*/ 	.word	0x00000290
        /*081c*/ 	.word	0x000000ff
        /*0820*/ 	.word	0x0002d840
        /*0824*/ 	.short	0x0100
        /*0826*/ 	.byte	0x08
	.zero		1


	//   ....[4]....
        /*0828*/ 	.word	0x000002a0
        /*082c*/ 	.word	0x000000ff
        /*0830*/ 	.word	0x0002d838
        /*0834*/ 	.short	0x0100
        /*0836*/ 	.byte	0x08
	.zero		1


	//   ....[5]....
        /*0838*/ 	.word	0x000002b0
        /*083c*/ 	.word	0x000000ff
        /*0840*/ 	.word	0x0002d848
        /*0844*/ 	.short	0x0100
        /*0846*/ 	.byte	0x08
	.zero		1


	//   ....[6]....
        /*0848*/ 	.word	0x000003e0
        /*084c*/ 	.word	0x000000ff
        /*0850*/ 	.word	0x0002d850
        /*0854*/ 	.short	0x0100
        /*0856*/ 	.byte	0x08
	.zero		1


	//   ....[7]....
        /*0858*/ 	.word	0x000003f0
        /*085c*/ 	.word	0x000000ff
        /*0860*/ 	.word	0x0002d860
        /*0864*/ 	.short	0x0100
        /*0866*/ 	.byte	0x08
	.zero		1


	//   ....[8]....
        /*0868*/ 	.word	0x00000400
        /*086c*/ 	.word	0x000000ff
        /*0870*/ 	.word	0x0002d858
        /*0874*/ 	.short	0x0100
        /*0876*/ 	.byte	0x08
	.zero		1


	//   ....[9]....
        /*0878*/ 	.word	0x00000410
        /*087c*/ 	.word	0x000000ff
        /*0880*/ 	.word	0x0002d868
        /*0884*/ 	.short	0x0100
        /*0886*/ 	.byte	0x08
	.zero		1


	//   ....[10]....
        /*0888*/ 	.word	0x00000500
        /*088c*/ 	.word	0x000000ff
        /*0890*/ 	.word	0x0002d870
        /*0894*/ 	.short	0x0100
        /*0896*/ 	.byte	0x06
	.zero		1


	//   ....[11]....
        /*0898*/ 	.word	0x00000510
        /*089c*/ 	.word	0x000000ff
        /*08a0*/ 	.word	0x0002d880
        /*08a4*/ 	.short	0x0100
        /*08a6*/ 	.byte	0x06
	.zero		1


	//   ....[12]....
        /*08a8*/ 	.word	0x00000520
        /*08ac*/ 	.word	0x000000ff
        /*08b0*/ 	.word	0x0002d878
        /*08b4*/ 	.short	0x0100
        /*08b6*/ 	.byte	0x06
	.zero		1


	//   ....[13]....
        /*08b8*/ 	.word	0x00000530
        /*08bc*/ 	.word	0x000000ff
        /*08c0*/ 	.word	0x0002d888
        /*08c4*/ 	.short	0x0100
        /*08c6*/ 	.byte	0x06
	.zero		1


	//   ....[14]....
        /*08c8*/ 	.word	0x00000660
        /*08cc*/ 	.word	0x000000ff
        /*08d0*/ 	.word	0x0002d890
        /*08d4*/ 	.short	0x0100
        /*08d6*/ 	.byte	0x08
	.zero		1


	//   ....[15]....
        /*08d8*/ 	.word	0x00000670
        /*08dc*/ 	.word	0x000000ff
        /*08e0*/ 	.word	0x0002d8a0
        /*08e4*/ 	.short	0x0100
        /*08e6*/ 	.byte	0x08
	.zero		1


	//   ....[16]....
        /*08e8*/ 	.word	0x00000680
        /*08ec*/ 	.word	0x000000ff
        /*08f0*/ 	.word	0x0002d898
        /*08f4*/ 	.short	0x0100
        /*08f6*/ 	.byte	0x08
	.zero		1


	//   ....[17]....
        /*08f8*/ 	.word	0x00000690
        /*08fc*/ 	.word	0x000000ff
        /*0900*/ 	.word	0x0002d8a8
        /*0904*/ 	.short	0x0100
        /*0906*/ 	.byte	0x08
	.zero		1


	//   ....[18]....
        /*0908*/ 	.word	0x000007d0
        /*090c*/ 	.word	0x000000ff
        /*0910*/ 	.word	0x0002d8b0
        /*0914*/ 	.short	0x0100
        /*0916*/ 	.byte	0x08
	.zero		1


	//   ....[19]....
        /*0918*/ 	.word	0x000007e0
        /*091c*/ 	.word	0x000000ff
        /*0920*/ 	.word	0x0002d8c0
        /*0924*/ 	.short	0x0100
        /*0926*/ 	.byte	0x08
	.zero		1


	//   ....[20]....
        /*0928*/ 	.word	0x000007f0
        /*092c*/ 	.word	0x000000ff
        /*0930*/ 	.word	0x0002d8b8
        /*0934*/ 	.short	0x0100
        /*0936*/ 	.byte	0x08
	.zero		1


	//   ....[21]....
        /*0938*/ 	.word	0x00000800
        /*093c*/ 	.word	0x000000ff
        /*0940*/ 	.word	0x0002d8c8
        /*0944*/ 	.short	0x0100
        /*0946*/ 	.byte	0x08
	.zero		1


	//   ....[22]....
        /*0948*/ 	.word	0x00002100
        /*094c*/ 	.word	0x000000ff
        /*0950*/ 	.word	0x0002d800
        /*0954*/ 	.short	0x010a
        /*0956*/ 	.byte	0x29
	.zero		1


	//   ....[23]....
        /*0958*/ 	.word	0x00002180
        /*095c*/ 	.word	0x00000002
        /*0960*/ 	.word	0x0002d830
        /*0964*/ 	.short	0x010a
        /*0966*/ 	.byte	0x3f
	.zero		1


	//   ....[24]....
        /*0968*/ 	.word	0x000021c0
        /*096c*/ 	.word	0x00000002
        /*0970*/ 	.word	0x0002d830
        /*0974*/ 	.short	0x010a
        /*0976*/ 	.byte	0x3f
	.zero		1


	//   ....[25]....
        /*0978*/ 	.word	0x00002a40
        /*097c*/ 	.word	0x000000ff
        /*0980*/ 	.word	0x00000000
        /*0984*/ 	.short	0x0101
        /*0986*/ 	.byte	0x06
	.zero		1


	//   ....[26]....
        /*0988*/ 	.word	0x00005e30
        /*098c*/ 	.word	0x000000ff
        /*0990*/ 	.word	0x0002d830
        /*0994*/ 	.short	0x010a
        /*0996*/ 	.byte	0x06
	.zero		1


	//   ....[27]....
        /*0998*/ 	.word	0x00005e70
        /*099c*/ 	.word	0x000000ff
        /*09a0*/ 	.word	0x0002d830
        /*09a4*/ 	.short	0x010a
        /*09a6*/ 	.byte	0x06
	.zero		1


	//   ....[28]....
        /*09a8*/ 	.word	0x00006140
        /*09ac*/ 	.word	0x000000ff
        /*09b0*/ 	.word	0x0002d850
        /*09b4*/ 	.short	0x010a
        /*09b6*/ 	.byte	0x06
	.zero		1


	//   ....[29]....
        /*09b8*/ 	.word	0x00006180
        /*09bc*/ 	.word	0x000000ff
        /*09c0*/ 	.word	0x0002d850
        /*09c4*/ 	.short	0x010a
        /*09c6*/ 	.byte	0x06
	.zero		1


	//   ....[30]....
        /*09c8*/ 	.word	0x00006b70
        /*09cc*/ 	.word	0x000000ff
        /*09d0*/ 	.word	0x00000000
        /*09d4*/ 	.short	0x0101
        /*09d6*/ 	.byte	0x06
	.zero		1


	//   ....[31]....
        /*09d8*/ 	.word	0x00009410
        /*09dc*/ 	.word	0x000000ff
        /*09e0*/ 	.word	0x00000000
        /*09e4*/ 	.short	0x0101
        /*09e6*/ 	.byte	0x06
	.zero		1


	//   ....[32]....
        /*09e8*/ 	.word	0x00009d60
        /*09ec*/ 	.word	0x000000ff
        /*09f0*/ 	.word	0x0002d830
        /*09f4*/ 	.short	0x010a
        /*09f6*/ 	.byte	0x06
	.zero		1


	//   ....[33]....
        /*09f8*/ 	.word	0x00009da0
        /*09fc*/ 	.word	0x000000ff
        /*0a00*/ 	.word	0x0002d830
        /*0a04*/ 	.short	0x010a
        /*0a06*/ 	.byte	0x06
	.zero		1


	//   ....[34]....
        /*0a08*/ 	.word	0x0000a070
        /*0a0c*/ 	.word	0x000000ff
        /*0a10*/ 	.word	0x0002d850
        /*0a14*/ 	.short	0x010a
        /*0a16*/ 	.byte	0x06
	.zero		1


	//   ....[35]....
        /*0a18*/ 	.word	0x0000a0b0
        /*0a1c*/ 	.word	0x000000ff
        /*0a20*/ 	.word	0x0002d850
        /*0a24*/ 	.short	0x010a
        /*0a26*/ 	.byte	0x06
	.zero		1


	//   ....[36]....
        /*0a28*/ 	.word	0x0000aac0
        /*0a2c*/ 	.word	0x000000ff
        /*0a30*/ 	.word	0x00000000
        /*0a34*/ 	.short	0x0101
        /*0a36*/ 	.byte	0x06
	.zero		1


	//   ....[37]....
        /*0a38*/ 	.word	0x0000bfb0
        /*0a3c*/ 	.word	0x000000ff
        /*0a40*/ 	.word	0x00000000
        /*0a44*/ 	.short	0x0101
        /*0a46*/ 	.byte	0x06
	.zero		1


	//   ....[38]....
        /*0a48*/ 	.word	0x0000c6c0
        /*0a4c*/ 	.word	0x000000ff
        /*0a50*/ 	.word	0x0002d830
        /*0a54*/ 	.short	0x010a
        /*0a56*/ 	.byte	0x06
	.zero		1


	//   ....[39]....
        /*0a58*/ 	.word	0x0000c700
        /*0a5c*/ 	.word	0x000000ff
        /*0a60*/ 	.word	0x0002d830
        /*0a64*/ 	.short	0x010a
        /*0a66*/ 	.byte	0x06
	.zero		1


	//   ....[40]....
        /*0a68*/ 	.word	0x0000c9d0
        /*0a6c*/ 	.word	0x000000ff
        /*0a70*/ 	.word	0x0002d850
        /*0a74*/ 	.short	0x010a
        /*0a76*/ 	.byte	0x06
	.zero		1


	//   ....[41]....
        /*0a78*/ 	.word	0x0000ca10
        /*0a7c*/ 	.word	0x000000ff
        /*0a80*/ 	.word	0x0002d850
        /*0a84*/ 	.short	0x010a
        /*0a86*/ 	.byte	0x06
	.zero		1


	//   ....[42]....
        /*0a88*/ 	.word	0x0000d3c0
        /*0a8c*/ 	.word	0x000000ff
        /*0a90*/ 	.word	0x00000000
        /*0a94*/ 	.short	0x0101
        /*0a96*/ 	.byte	0x06
	.zero		1


	//   ....[43]....
        /*0a98*/ 	.word	0x0000fc60
        /*0a9c*/ 	.word	0x000000ff
        /*0aa0*/ 	.word	0x00000000
        /*0aa4*/ 	.short	0x0101
        /*0aa6*/ 	.byte	0x06
	.zero		1


	//   ....[44]....
        /*0aa8*/ 	.word	0x00010240
        /*0aac*/ 	.word	0x000000ff
        /*0ab0*/ 	.word	0x0002d850
        /*0ab4*/ 	.short	0x010a
        /*0ab6*/ 	.byte	0x08
	.zero		1


	//   ....[45]....
        /*0ab8*/ 	.word	0x00010280
        /*0abc*/ 	.word	0x000000ff
        /*0ac0*/ 	.word	0x0002d850
        /*0ac4*/ 	.short	0x010a
        /*0ac6*/ 	.byte	0x08
	.zero		1


	//   ....[46]....
        /*0ac8*/ 	.word	0x00010910
        /*0acc*/ 	.word	0x000000ff
        /*0ad0*/ 	.word	0x00000000
        /*0ad4*/ 	.short	0x0101
        /*0ad6*/ 	.byte	0x08
	.zero		1


	//   ....[47]....
        /*0ad8*/ 	.word	0x00011cf0
        /*0adc*/ 	.word	0x000000ff
        /*0ae0*/ 	.word	0x00000000
        /*0ae4*/ 	.short	0x0101
        /*0ae6*/ 	.byte	0x04
	.zero		1


	//   ....[48]....
        /*0ae8*/ 	.word	0x000121b0
        /*0aec*/ 	.word	0x000000ff
        /*0af0*/ 	.word	0x00000000
        /*0af4*/ 	.short	0x0101
        /*0af6*/ 	.byte	0x04
	.zero		1


	//   ....[49]....
        /*0af8*/ 	.word	0x00015b40
        /*0afc*/ 	.word	0x00000004
        /*0b00*/ 	.word	0x0002d840
        /*0b04*/ 	.short	0x010a
        /*0b06*/ 	.byte	0x3f
	.zero		1


	//   ....[50]....
        /*0b08*/ 	.word	0x000160d0
        /*0b0c*/ 	.word	0x00000004
        /*0b10*/ 	.word	0x0002d830
        /*0b14*/ 	.short	0x0107
        /*0b16*/ 	.byte	0x3f
	.zero		1


	//   ....[51]....
        /*0b18*/ 	.word	0x000161a0
        /*0b1c*/ 	.word	0x00000004
        /*0b20*/ 	.word	0x0002d830
        /*0b24*/ 	.short	0x0101
        /*0b26*/ 	.byte	0x3f
	.zero		1


	//   ....[52]....
        /*0b28*/ 	.word	0x00016d20
        /*0b2c*/ 	.word	0x00000011
        /*0b30*/ 	.word	0x0002d800
        /*0b34*/ 	.short	0x0107
        /*0b36*/ 	.byte	0x3f
	.zero		1


	//   ....[53]....
        /*0b38*/ 	.word	0x00016e10
        /*0b3c*/ 	.word	0x00000011
        /*0b40*/ 	.word	0x0002d800
        /*0b44*/ 	.short	0x0101
        /*0b46*/ 	.byte	0x3f
	.zero		1


	//   ....[54]....
        /*0b48*/ 	.word	0x00016e30
        /*0b4c*/ 	.word	0x00000011
        /*0b50*/ 	.word	0x0002d820
        /*0b54*/ 	.short	0x010a
        /*0b56*/ 	.byte	0x3f
	.zero		1


	//   ....[55]....
        /*0b58*/ 	.word	0x00017250
        /*0b5c*/ 	.word	0x00000005
        /*0b60*/ 	.word	0x0002d840
        /*0b64*/ 	.short	0x010a
        /*0b66*/ 	.byte	0x3f
	.zero		1


	//   ....[56]....
        /*0b68*/ 	.word	0x000176b0
        /*0b6c*/ 	.word	0x00000005
        /*0b70*/ 	.word	0x0002d830
        /*0b74*/ 	.short	0x0107
        /*0b76*/ 	.byte	0x3f
	.zero		1


	//   ....[57]....
        /*0b78*/ 	.word	0x00017770
        /*0b7c*/ 	.word	0x00000005
        /*0b80*/ 	.word	0x0002d830
        /*0b84*/ 	.short	0x0101
        /*0b86*/ 	.byte	0x3f
	.zero		1


	//   ....[58]....
        /*0b88*/ 	.word	0x000177d0
        /*0b8c*/ 	.word	0x00000005
        /*0b90*/ 	.word	0x0002d860
        /*0b94*/ 	.short	0x010a
        /*0b96*/ 	.byte	0x3f
	.zero		1


	//   ....[59]....
        /*0b98*/ 	.word	0x00017cc0
        /*0b9c*/ 	.word	0x00000005
        /*0ba0*/ 	.word	0x0002d850
        /*0ba4*/ 	.short	0x0107
        /*0ba6*/ 	.byte	0x3f
	.zero		1


	//   ....[60]....
        /*0ba8*/ 	.word	0x00017db0
        /*0bac*/ 	.word	0x00000005
        /*0bb0*/ 	.word	0x0002d850
        /*0bb4*/ 	.short	0x0101
        /*0bb6*/ 	.byte	0x3f
	.zero		1


	//   ....[61]....
        /*0bb8*/ 	.word	0x00017fd0
        /*0bbc*/ 	.word	0x00000000
        /*0bc0*/ 	.word	0x0002d860
        /*0bc4*/ 	.short	0x010a
        /*0bc6*/ 	.byte	0x3f
	.zero		1


	//   ....[62]....
        /*0bc8*/ 	.word	0x00018450
        /*0bcc*/ 	.word	0x00000000
        /*0bd0*/ 	.word	0x0002d850
        /*0bd4*/ 	.short	0x0107
        /*0bd6*/ 	.byte	0x3f
	.zero		1


	//   ....[63]....
        /*0bd8*/ 	.word	0x00018520
        /*0bdc*/ 	.word	0x00000000
        /*0be0*/ 	.word	0x0002d850
        /*0be4*/ 	.short	0x0101
        /*0be6*/ 	.byte	0x3f
	.zero		1


	//   ....[64]....
        /*0be8*/ 	.word	0x00019670
        /*0bec*/ 	.word	0x00000005
        /*0bf0*/ 	.word	0x0002d820
        /*0bf4*/ 	.short	0x010a
        /*0bf6*/ 	.byte	0x3f
	.zero		1


	//   ....[65]....
        /*0bf8*/ 	.word	0x000197f0
        /*0bfc*/ 	.word	0x00000003
        /*0c00*/ 	.word	0x0002d840
        /*0c04*/ 	.short	0x010a
        /*0c06*/ 	.byte	0x3f
	.zero		1


	//   ....[66]....
        /*0c08*/ 	.word	0x00019890
        /*0c0c*/ 	.word	0x00000017
        /*0c10*/ 	.word	0x0002d840
        /*0c14*/ 	.short	0x010a
        /*0c16*/ 	.byte	0x3f
	.zero		1


	//   ....[67]....
        /*0c18*/ 	.word	0x000198d0
        /*0c1c*/ 	.word	0x00000003
        /*0c20*/ 	.word	0x0002d860
        /*0c24*/ 	.short	0x010a
        /*0c26*/ 	.byte	0x3f
	.zero		1


	//   ....[68]....
        /*0c28*/ 	.word	0x00019910
        /*0c2c*/ 	.word	0x00000017
        /*0c30*/ 	.word	0x0002d860
        /*0c34*/ 	.short	0x010a
        /*0c36*/ 	.byte	0x3f
	.zero		1


	//   ....[69]....
        /*0c38*/ 	.word	0x00019980
        /*0c3c*/ 	.word	0x00000003
        /*0c40*/ 	.word	0x0002d800
        /*0c44*/ 	.short	0x010a
        /*0c46*/ 	.byte	0x3f
	.zero		1


	//   ....[70]....
        /*0c48*/ 	.word	0x000199d0
        /*0c4c*/ 	.word	0x00000002
        /*0c50*/ 	.word	0x0002d830
        /*0c54*/ 	.short	0x010a
        /*0c56*/ 	.byte	0x3f
	.zero		1


	//   ....[71]....
        /*0c58*/ 	.word	0x00019a30
        /*0c5c*/ 	.word	0x00000007
        /*0c60*/ 	.word	0x0002d830
        /*0c64*/ 	.short	0x010a
        /*0c66*/ 	.byte	0x3f
	.zero		1


	//   ....[72]....
        /*0c68*/ 	.word	0x00019a90
        /*0c6c*/ 	.word	0x00000007
        /*0c70*/ 	.word	0x0002d850
        /*0c74*/ 	.short	0x010a
        /*0c76*/ 	.byte	0x3f
	.zero		1


	//   ....[73]....
        /*0c78*/ 	.word	0x00019af0
        /*0c7c*/ 	.word	0x00000007
        /*0c80*/ 	.word	0x0002d830
        /*0c84*/ 	.short	0x010a
        /*0c86*/ 	.byte	0x3f
	.zero		1


	//   ....[74]....
        /*0c88*/ 	.word	0x00019b50
        /*0c8c*/ 	.word	0x00000007
        /*0c90*/ 	.word	0x0002d850
        /*0c94*/ 	.short	0x010a
        /*0c96*/ 	.byte	0x3f
	.zero		1


	//   ....[75]....
        /*0c98*/ 	.word	0x00019bb0
        /*0c9c*/ 	.word	0x00000008
        /*0ca0*/ 	.word	0x0002d830
        /*0ca4*/ 	.short	0x010a
        /*0ca6*/ 	.byte	0x3f
	.zero		1


	//   ....[76]....
        /*0ca8*/ 	.word	0x00019c10
        /*0cac*/ 	.word	0x00000007
        /*0cb0*/ 	.word	0x0002d850
        /*0cb4*/ 	.short	0x010a
        /*0cb6*/ 	.byte	0x3f
	.zero		1


	//   ....[77]....
        /*0cb8*/ 	.word	0x00019c70
        /*0cbc*/ 	.word	0x00000004
        /*0cc0*/ 	.word	0x0002d850
        /*0cc4*/ 	.short	0x010a
        /*0cc6*/ 	.byte	0x3f
	.zero		1


	//   ....[78]....
        /*0cc8*/ 	.word	0x00019d90
        /*0ccc*/ 	.word	0x00000004
        /*0cd0*/ 	.word	0x0002d840
        /*0cd4*/ 	.short	0x010a
        /*0cd6*/ 	.byte	0x3f
	.zero		1


	//   ....[79]....
        /*0cd8*/ 	.word	0x0001ab80
        /*0cdc*/ 	.word	0x00000011
        /*0ce0*/ 	.word	0x0002d820
        /*0ce4*/ 	.short	0x010a
        /*0ce6*/ 	.byte	0x3f
	.zero		1


	//   ....[80]....
        /*0ce8*/ 	.word	0x0001abd0
        /*0cec*/ 	.word	0x00000005
        /*0cf0*/ 	.word	0x0002d840
        /*0cf4*/ 	.short	0x010a
        /*0cf6*/ 	.byte	0x3f
	.zero		1


	//   ....[81]....
        /*0cf8*/ 	.word	0x0001b170
        /*0cfc*/ 	.word	0x00000005
        /*0d00*/ 	.word	0x0002d860
        /*0d04*/ 	.short	0x010a
        /*0d06*/ 	.byte	0x3f
	.zero		1


	//   ....[82]....
        /*0d08*/ 	.word	0x0001b750
        /*0d0c*/ 	.word	0x00000000
        /*0d10*/ 	.word	0x0002d860
        /*0d14*/ 	.short	0x010a
        /*0d16*/ 	.byte	0x3f
	.zero		1


	//   ....[83]....
        /*0d18*/ 	.word	0x0001c740
        /*0d1c*/ 	.word	0x00000005
        /*0d20*/ 	.word	0x0002d820
        /*0d24*/ 	.short	0x010a
        /*0d26*/ 	.byte	0x3f
	.zero		1


	//   ....[84]....
        /*0d28*/ 	.word	0x0001c8e0
        /*0d2c*/ 	.word	0x00000003
        /*0d30*/ 	.word	0x0002d840
        /*0d34*/ 	.short	0x010a
        /*0d36*/ 	.byte	0x3f
	.zero		1


	//   ....[85]....
        /*0d38*/ 	.word	0x0001c930
        /*0d3c*/ 	.word	0x00000017
        /*0d40*/ 	.word	0x0002d840
        /*0d44*/ 	.short	0x010a
        /*0d46*/ 	.byte	0x3f
	.zero		1


	//   ....[86]....
        /*0d48*/ 	.word	0x0001c980
        /*0d4c*/ 	.word	0x00000003
        /*0d50*/ 	.word	0x0002d860
        /*0d54*/ 	.short	0x010a
        /*0d56*/ 	.byte	0x3f
	.zero		1


	//----- nvinfo : EIATTR_NUM_MBARRIERS
	.align		4
.L_1233:
        /*0d58*/ 	.byte	0x03, 0x38
        /*0d5a*/ 	.short	0x0016


	//----- nvinfo : EIATTR_EXIT_INSTR_OFFSETS
	.align		4
        /*0d5c*/ 	.byte	0x04, 0x1c
        /*0d5e*/ 	.short	(.L_1235 - .L_1234)


	//   ....[0]....
.L_1234:
        /*0d60*/ 	.word	0x000009b0


	//   ....[1]....
        /*0d64*/ 	.word	0x000134a0


	//   ....[2]....
        /*0d68*/ 	.word	0x00019960


	//----- nvinfo : EIATTR_MAX_THREADS
	.align		4
.L_1235:
        /*0d6c*/ 	.byte	0x04, 0x05
        /*0d6e*/ 	.short	(.L_1237 - .L_1236)
.L_1236:
        /*0d70*/ 	.word	0x00000200
        /*0d74*/ 	.word	0x00000001
        /*0d78*/ 	.word	0x00000001


	//----- nvinfo : EIATTR_CRS_STACK_SIZE
	.align		4
.L_1237:
        /*0d7c*/ 	.byte	0x04, 0x1e
        /*0d7e*/ 	.short	(.L_1239 - .L_1238)
.L_1238:
        /*0d80*/ 	.word	0x00000000


	//----- nvinfo : EIATTR_CBANK_PARAM_SIZE
	.align		4
.L_1239:
        /*0d84*/ 	.byte	0x03, 0x19
        /*0d86*/ 	.short	0x0af0


	//----- nvinfo : EIATTR_PARAM_CBANK
	.align		4
        /*0d88*/ 	.byte	0x04, 0x0a
        /*0d8a*/ 	.short	(.L_1241 - .L_1240)
	.align		4
.L_1240:
        /*0d8c*/ 	.word	index@(.nv.constant0._ZN7cutlass13device_kernelIN5flash11enable_sm90INS1_16FlashAttnFwdSm90INS1_25CollectiveMainloopFwdSm90ILi2EN4cute5tupleIJNS5_1CILi1EEES8_S8_EEENS6_IJNS7_ILi192EEENS7_ILi128EEENS7_ILi96EEEEEELi96ENS_10bfloat16_tEfNS_4arch4Sm90ELb0ELb1ELb1ELb1ELb1ELb0ELb0ELb0ELb1ELb1ELb1ELb0EEENS1_21CollectiveEpilogueFwdINS6_IJSA_SC_SB_EEES9_SE_SG_Li384ELb1ELb1ELb1ELb0EEENS1_36VarlenDynamicPersistentTileSchedulerILi192ELi128ELi384ELi128ELb1ELb1ELb1ELb1ELb0ELb1EEEEEEEEEvNT_6ParamsE)
        /*0d90*/ 	.short	0x0210
        /*0d92*/ 	.short	0x0af0


	//----- nvinfo : EIATTR_SW_WAR
	.align		4
.L_1241:
        /*0d94*/ 	.byte	0x04, 0x36
        /*0d96*/ 	.short	(.L_1243 - .L_1242)
.L_1242:
        /*0d98*/ 	.word	0x00000008
.L_1243:


//--------------------- .nv.info._ZN7cutlass13device_kernelIN5flash11enable_sm90INS1_16FlashAttnFwdSm90INS1_25CollectiveMainloopFwdSm90ILi2EN4cute5tupleIJNS5_1CILi1EEES8_S8_EEENS6_IJNS7_ILi192EEENS7_ILi128EEENS7_ILi96EEEEEELi96ENS_10bfloat16_tEfNS_4arch4Sm90ELb0ELb1ELb1ELb1ELb1ELb1ELb0ELb0ELb1ELb1ELb1ELb0EEENS1_21CollectiveEpilogueFwdINS6_IJSA_SC_SB_EEES9_SE_SG_Li384ELb1ELb1ELb1ELb0EEENS1_36VarlenDynamicPersistentTileSchedulerILi192ELi128ELi384ELi128ELb1ELb1ELb1ELb1ELb0ELb1EEEEEEEEEvNT_6ParamsE --------------------------
	.section	.nv.info._ZN7cutlass13device_kernelIN5flash11enable_sm90INS1_16FlashAttnFwdSm90INS1_25CollectiveMainloopFwdSm90ILi2EN4cute5tupleIJNS5_1CILi1EEES8_S8_EEENS6_IJNS7_ILi192EEENS7_ILi128EEENS7_ILi96EEEEEELi96ENS_10bfloat16_tEfNS_4arch4Sm90ELb0ELb1ELb1ELb1ELb1ELb1ELb0ELb0ELb1ELb1ELb1ELb0EEENS1_21CollectiveEpilogueFwdINS6_IJSA_SC_SB_EEES9_SE_SG_Li384ELb1ELb1ELb1ELb0EEENS1_36VarlenDynamicPersistentTileSchedulerILi192ELi128ELi384ELi128ELb1ELb1ELb1ELb1ELb0ELb1EEEEEEEEEvNT_6ParamsE,"",@"SHT_CUDA_INFO"
	.sectionflags	@""
	.align	4


	//----- nvinfo : EIATTR_CUDA_API_VERSION
	.align		4
        /*0000*/ 	.byte	0x04, 0x37
        /*0002*/ 	.short	(.L_1245 - .L_1244)
.L_1244:
        /*0004*/ 	.word	0x00000082


	//----- nvinfo : EIATTR_KPARAM_INFO
	.align		4
.L_1245:
        /*0008*/ 	.byte	0x04, 0x17
        /*000a*/ 	.short	(.L_1247 - .L_1246)
.L_1246:
        /*000c*/ 	.word	0x00000000
        /*0010*/ 	.short	0x0000
        /*0012*/ 	.short	0x0070
        /*0014*/ 	.byte	0x00, 0xf0, 0x01, 0x2a


	//----- nvinfo : EIATTR_SPARSE_MMA_MASK
	.align		4
.L_1247:
        /*0018*/ 	.byte	0x03, 0x50
        /*001a*/ 	.short	0x0000


	//----- nvinfo : EIATTR_MAXREG_COUNT
	.align		4
        /*001c*/ 	.byte	0x03, 0x1b
        /*001e*/ 	.short	0x0080


	//----- nvinfo : EIATTR_NUM_BARRIERS
	.align		4
        /*0020*/ 	.byte	0x02, 0x4c
        /*0022*/ 	.byte	0x10
	.zero		1


	//----- nvinfo : EIATTR_EXTERNS
	.align		4
        /*0024*/ 	.byte	0x04, 0x0f
        /*0026*/ 	.short	(.L_1249 - .L_1248)


	//   ....[0]....
	.align		4
.L_1248:
        /*0028*/ 	.word	index@(__assertfail)


	//----- nvinfo : EIATTR_ANNOTATIONS
	.align		4
.L_1249:
        /*002c*/ 	.byte	0x04, 0x55
        /*002e*/ 	.short	(.L_1251 - .L_1250)


	//   ....[0]....
.L_1250:
        /* <DEDUP_REMOVED lines=131> */


	//----- nvinfo : EIATTR_MERCURY_ISA_VERSION
	.align		4
.L_1251:
        /*0850*/ 	.byte	0x03, 0x5f
        /*0852*/ 	.short	0x0101


	//----- nvinfo : EIATTR_UNUSED_LOAD_BYTE_OFFSET
	.align		4
        /*0854*/ 	.byte	0x04, 0x44
        /*0856*/ 	.short	(.L_1253 - .L_1252)


	//   ....[0]....
.L_1252:
        /*0858*/ 	.word	0x00000a90
        /*085c*/ 	.word	0x0000fff0


	//   ....[1]....
        /*0860*/ 	.word	0x0001c1a0
        /*0864*/ 	.word	0x0000fff0


	//----- nvinfo : EIATTR_INT_WARP_WIDE_INSTR_OFFSETS
	.align		4
.L_1253:
        /*0868*/ 	.byte	0x04, 0x31
        /*086a*/ 	.short	(.L_1255 - .L_1254)


	//   ....[0]....
.L_1254:
        /*086c*/ 	.word	0x00000130


	//   ....[1]....
        /*0870*/ 	.word	0x00000170


	//   ....[2]....
        /*0874*/ 	.word	0x000001e0


	//   ....[3]....
        /*0878*/ 	.word	0x00022850


	//   ....[4]....
        /*087c*/ 	.word	0x000228e0


	//   ....[5]....
        /*0880*/ 	.word	0x00025520


	//   ....[6]....
        /*0884*/ 	.word	0x000255b0


	//----- nvinfo : EIATTR_COOP_GROUP_MASK_REGIDS
	.align		4
.L_1255:
        /*0888*/ 	.byte	0x04, 0x29
        /*088a*/ 	.short	(.L_1257 - .L_1256)


	//   ....[0]....
.L_1256:
        /*088c*/ 	.word	0xffffffff


	//   ....[1]....
        /*0890*/ 	.word	0xffffffff


	//   ....[2]....
        /*0894*/ 	.word	0xffffffff


	//   ....[3]....
        /*0898*/ 	.word	0xffffffff


	//   ....[4]....
        /*089c*/ 	.word	0xffffffff


	//   ....[5]....
        /*08a0*/ 	.word	0xffffffff


	//   ....[6]....
        /*08a4*/ 	.word	0xffffffff


	//   ....[7]....
        /*08a8*/ 	.word	0xffffffff


	//   ....[8]....
        /*08ac*/ 	.word	0xffffffff


	//   ....[9]....
        /*08b0*/ 	.word	0xffffffff


	//   ....[10]....
        /*08b4*/ 	.word	0xffffffff


	//   ....[11]....
        /*08b8*/ 	.word	0xffffffff


	//   ....[12]....
        /*08bc*/ 	.word	0xffffffff


	//   ....[13]....
        /*08c0*/ 	.word	0xffffffff


	//   ....[14]....
        /*08c4*/ 	.word	0xffffffff


	//   ....[15]....
        /*08c8*/ 	.word	0xffffffff


	//   ....[16]....
        /*08cc*/ 	.word	0xffffffff


	//   ....[17]....
        /*08d0*/ 	.word	0xffffffff


	//   ....[18]....
        /*08d4*/ 	.word	0xffffffff


	//   ....[19]....
        /*08d8*/ 	.word	0xffffffff


	//   ....[20]....
        /*08dc*/ 	.word	0xffffffff


	//   ....[21]....
        /*08e0*/ 	.word	0xffffffff


	//   ....[22]....
        /*08e4*/ 	.word	0xffffffff


	//   ....[23]....
        /*08e8*/ 	.word	0xffffffff


	//   ....[24]....
        /*08ec*/ 	.word	0xffffffff


	//   ....[25]....
        /*08f0*/ 	.word	0xffffffff


	//   ....[26]....
        /*08f4*/ 	.word	0xffffffff


	//   ....[27]....
        /*08f8*/ 	.word	0xffffffff


	//   ....[28]....
        /*08fc*/ 	.word	0xffffffff


	//   ....[29]....
        /*0900*/ 	.word	0xffffffff


	//   ....[30]....
        /*0904*/ 	.word	0xffffffff


	//   ....[31]....
        /*0908*/ 	.word	0xffffffff


	//   ....[32]....
        /*090c*/ 	.word	0xffffffff


	//   ....[33]....
        /*0910*/ 	.word	0xffffffff


	//   ....[34]....
        /*0914*/ 	.word	0xffffffff


	//   ....[35]....
        /*0918*/ 	.word	0xffffffff


	//   ....[36]....
        /*091c*/ 	.word	0xffffffff


	//   ....[37]....
        /*0920*/ 	.word	0xffffffff


	//   ....[38]....
        /*0924*/ 	.word	0xffffffff


	//   ....[39]....
        /*0928*/ 	.word	0xffffffff


	//   ....[40]....
        /*092c*/ 	.word	0xffffffff


	//   ....[41]....
        /*0930*/ 	.word	0xffffffff


	//   ....[42]....
        /*0934*/ 	.word	0xffffffff


	//   ....[43]....
        /*0938*/ 	.word	0xffffffff


	//   ....[44]....
        /*093c*/ 	.word	0xffffffff


	//   ....[45]....
        /*0940*/ 	.word	0xffffffff


	//   ....[46]....
        /*0944*/ 	.word	0xffffffff


	//   ....[47]....
        /*0948*/ 	.word	0xffffffff


	//   ....[48]....
        /*094c*/ 	.word	0xffffffff


	//   ....[49]....
        /*0950*/ 	.word	0xffffffff


	//   ....[50]....
        /*0954*/ 	.word	0xffffffff


	//   ....[51]....
        /*0958*/ 	.word	0xffffffff


	//   ....[52]....
        /*095c*/ 	.word	0xffffffff


	//   ....[53]....
        /*0960*/ 	.word	0xffffffff


	//   ....[54]....
        /*0964*/ 	.word	0xffffffff


	//   ....[55]....
        /*0968*/ 	.word	0xffffffff


	//   ....[56]....
        /*096c*/ 	.word	0xffffffff


	//   ....[57]....
        /*0970*/ 	.word	0xffffffff


	//   ....[58]....
        /*0974*/ 	.word	0xffffffff


	//   ....[59]....
        /*0978*/ 	.word	0xffffffff


	//   ....[60]....
        /*097c*/ 	.word	0xffffffff


	//   ....[61]....
        /*0980*/ 	.word	0xffffffff


	//   ....[62]....
        /*0984*/ 	.word	0xffffffff


	//   ....[63]....
        /*0988*/ 	.word	0xffffffff


	//   ....[64]....
        /*098c*/ 	.word	0xffffffff


	//   ....[65]....
        /*0990*/ 	.word	0xffffffff


	//   ....[66]....
        /*0994*/ 	.word	0xffffffff


	//   ....[67]....
        /*0998*/ 	.word	0xffffffff


	//   ....[68]....
        /*099c*/ 	.word	0xffffffff


	//   ....[69]....
        /*09a0*/ 	.word	0xffffffff


	//   ....[70]....
        /*09a4*/ 	.word	0xffffffff


	//   ....[71]....
        /*09a8*/ 	.word	0xffffffff


	//   ....[72]....
        /*09ac*/ 	.word	0xffffffff


	//   ....[73]....
        /*09b0*/ 	.word	0xffffffff


	//   ....[74]....
        /*09b4*/ 	.word	0xffffffff


	//   ....[75]....
        /*09b8*/ 	.word	0xffffffff


	//   ....[76]....
        /*09bc*/ 	.word	0xffffffff


	//   ....[77]....
        /*09c0*/ 	.word	0xffffffff


	//   ....[78]....
        /*09c4*/ 	.word	0xffffffff


	//   ....[79]....
        /*09c8*/ 	.word	0xffffffff


	//   ....[80]....
        /*09cc*/ 	.word	0xffffffff


	//   ....[81]....
        /*09d0*/ 	.word	0xffffffff


	//   ....[82]....
        /*09d4*/ 	.word	0xffffffff


	//   ....[83]....
        /*09d8*/ 	.word	0xffffffff


	//   ....[84]....
        /*09dc*/ 	.word	0xffffffff


	//   ....[85]....
        /*09e0*/ 	.word	0xffffffff


	//   ....[86]....
        /*09e4*/ 	.word	0xffffffff


	//   ....[87]....
        /*09e8*/ 	.word	0xffffffff


	//   ....[88]....
        /*09ec*/ 	.word	0xffffffff


	//   ....[89]....
        /*09f0*/ 	.word	0xffffffff


	//   ....[90]....
        /*09f4*/ 	.word	0xffffffff


	//   ....[91]....
        /*09f8*/ 	.word	0xffffffff


	//   ....[92]....
        /*09fc*/ 	.word	0xffffffff


	//   ....[93]....
        /*0a00*/ 	.word	0xffffffff


	//   ....[94]....
        /*0a04*/ 	.word	0xffffffff


	//   ....[95]....
        /*0a08*/ 	.word	0xffffffff


	//   ....[96]....
        /*0a0c*/ 	.word	0xffffffff


	//   ....[97]....
        /*0a10*/ 	.word	0xffffffff


	//   ....[98]....
        /*0a14*/ 	.word	0xffffffff


	//   ....[99]....
        /*0a18*/ 	.word	0xffffffff


	//   ....[100]....
        /*0a1c*/ 	.word	0xffffffff


	//   ....[101]....
        /*0a20*/ 	.word	0xffffffff


	//   ....[102]....
        /*0a24*/ 	.word	0xffffffff


	//   ....[103]....
        /*0a28*/ 	.word	0xffffffff


	//   ....[104]....
        /*0a2c*/ 	.word	0xffffffff


	//   ....[105]....
        /*0a30*/ 	.word	0xffffffff


	//   ....[106]....
        /*0a34*/ 	.word	0xffffffff


	//   ....[107]....
        /*0a38*/ 	.word	0xffffffff


	//   ....[108]....
        /*0a3c*/ 	.word	0xffffffff


	//   ....[109]....
        /*0a40*/ 	.word	0xffffffff


	//   ....[110]....
        /*0a44*/ 	.word	0xffffffff


	//   ....[111]....
        /*0a48*/ 	.word	0xffffffff


	//   ....[112]....
        /*0a4c*/ 	.word	0xffffffff


	//   ....[113]....
        /*0a50*/ 	.word	0xffffffff


	//   ....[114]....
        /*0a54*/ 	.word	0xffffffff


	//   ....[115]....
        /*0a58*/ 	.word	0xffffffff


	//   ....[116]....
        /*0a5c*/ 	.word	0xffffffff


	//   ....[117]....
        /*0a60*/ 	.word	0xffffffff


	//   ....[118]....
        /*0a64*/ 	.word	0xffffffff


	//   ....[119]....
        /*0a68*/ 	.word	0xffffffff


	//   ....[120]....
        /*0a6c*/ 	.word	0xffffffff


	//   ....[121]....
        /*0a70*/ 	.word	0xffffffff


	//   ....[122]....
        /*0a74*/ 	.word	0xffffffff


	//   ....[123]....
        /*0a78*/ 	.word	0xffffffff


	//   ....[124]....
        /*0a7c*/ 	.word	0xffffffff


	//   ....[125]....
        /*0a80*/ 	.word	0xffffffff


	//   ....[126]....
        /*0a84*/ 	.word	0xffffffff


	//   ....[127]....
        /*0a88*/ 	.word	0xffffffff


	//   ....[128]....
        /*0a8c*/ 	.word	0xffffffff


	//   ....[129]....
        /*0a90*/ 	.word	0xffffffff


	//   ....[130]....
        /*0a94*/ 	.word	0xffffffff


	//   ....[131]....
        /*0a98*/ 	.word	0xffffffff


	//   ....[132]....
        /*0a9c*/ 	.word	0xffffffff


	//   ....[133]....
        /*0aa0*/ 	.word	0xffffffff


	//   ....[134]....
        /*0aa4*/ 	.word	0xffffffff


	//   ....[135]....
        /*0aa8*/ 	.word	0xffffffff


	//   ....[136]....
        /*0aac*/ 	.word	0xffffffff


	//   ....[137]....
        /*0ab0*/ 	.word	0xffffffff


	//   ....[138]....
        /*0ab4*/ 	.word	0xffffffff


	//   ....[139]....
        /*0ab8*/ 	.word	0xffffffff


	//   ....[140]....
        /*0abc*/ 	.word	0xffffffff


	//   ....[141]....
        /*0ac0*/ 	.word	0xffffffff


	//   ....[142]....
        /*0ac4*/ 	.word	0xffffffff


	//   ....[143]....
        /*0ac8*/ 	.word	0xffffffff


	//   ....[144]....
        /*0acc*/ 	.word	0xffffffff


	//   ....[145]....
        /*0ad0*/ 	.word	0xffffffff


	//   ....[146]....
        /*0ad4*/ 	.word	0xffffffff


	//   ....[147]....
        /*0ad8*/ 	.word	0xffffffff


	//   ....[148]....
        /*0adc*/ 	.word	0xffffffff


	//   ....[149]....
        /*0ae0*/ 	.word	0xffffffff


	//   ....[150]....
        /*0ae4*/ 	.word	0xffffffff


	//   ....[151]....
        /*0ae8*/ 	.word	0x0500000f


	//   ....[152]....
        /*0aec*/ 	.word	0x0500000f


	//   ....[153]....
        /*0af0*/ 	.word	0x0500000f


	//   ....[154]....
        /*0af4*/ 	.word	0x0500000f


	//   ....[155]....
        /*0af8*/ 	.word	0x0500000f


	//   ....[156]....
        /*0afc*/ 	.word	0x0500000f


	//   ....[157]....
        /*0b00*/ 	.word	0x0500000f


	//   ....[158]....
        /*0b04*/ 	.word	0x0500000f


	//   ....[159]....
        /*0b08*/ 	.word	0x0500000f


	//   ....[160]....
        /*0b0c*/ 	.word	0x0500000f


	//   ....[161]....
        /*0b10*/ 	.word	0x0500000f


	//   ....[162]....
        /*0b14*/ 	.word	0x0500000f


	//   ....[163]....
        /*0b18*/ 	.word	0x0500000f


	//   ....[164]....
        /*0b1c*/ 	.word	0x0500000f


	//   ....[165]....
        /*0b20*/ 	.word	0x0500000f


	//   ....[166]....
        /*0b24*/ 	.word	0x0500000f


	//   ....[167]....
        /*0b28*/ 	.word	0x0500000f


	//   ....[168]....
        /*0b2c*/ 	.word	0x0500000f


	//   ....[169]....
        /*0b30*/ 	.word	0x0500000f


	//   ....[170]....
        /*0b34*/ 	.word	0x0500000f


	//   ....[171]....
        /*0b38*/ 	.word	0x0500000f


	//   ....[172]....
        /*0b3c*/ 	.word	0x0500000f


	//   ....[173]....
        /*0b40*/ 	.word	0x0500000f


	//   ....[174]....
        /*0b44*/ 	.word	0x0500000f


	//   ....[175]....
        /*0b48*/ 	.word	0x0500000f


	//   ....[176]....
        /*0b4c*/ 	.word	0x0500000f


	//   ....[177]....
        /*0b50*/ 	.word	0x0500000f


	//   ....[178]....
        /*0b54*/ 	.word	0x0500000f


	//   ....[179]....
        /*0b58*/ 	.word	0x0500000f


	//   ....[180]....
        /*0b5c*/ 	.word	0x0500000f


	//   ....[181]....
        /*0b60*/ 	.word	0x0500000f


	//   ....[182]....
        /*0b64*/ 	.word	0x0500000f


	//   ....[183]....
        /*0b68*/ 	.word	0x0500000f


	//   ....[184]....
        /*0b6c*/ 	.word	0x0500000f


	//   ....[185]....
        /*0b70*/ 	.word	0x0500000f


	//   ....[186]....
        /*0b74*/ 	.word	0x0500000f


	//   ....[187]....
        /*0b78*/ 	.word	0x0500000f


	//   ....[188]....
        /*0b7c*/ 	.word	0x0500000f


	//   ....[189]....
        /*0b80*/ 	.word	0x0500000f


	//   ....[190]....
        /*0b84*/ 	.word	0x0500000f


	//   ....[191]....
        /*0b88*/ 	.word	0x0500000f


	//   ....[192]....
        /*0b8c*/ 	.word	0x0500000f


	//   ....[193]....
        /*0b90*/ 	.word	0x0500000f


	//   ....[194]....
        /*0b94*/ 	.word	0x0500000f


	//   ....[195]....
        /*0b98*/ 	.word	0x0500000f


	//   ....[196]....
        /*0b9c*/ 	.word	0x0500000f


	//   ....[197]....
        /*0ba0*/ 	.word	0x0500000f


	//   ....[198]....
        /*0ba4*/ 	.word	0x0500000f


	//   ....[199]....
        /*0ba8*/ 	.word	0x0500000f


	//   ....[200]....
        /*0bac*/ 	.word	0x0500000f


	//   ....[201]....
        /*0bb0*/ 	.word	0x0500000f


	//   ....[202]....
        /*0bb4*/ 	.word	0x0500000f


	//   ....[203]....
        /*0bb8*/ 	.word	0x0500000f


	//   ....[204]....
        /*0bbc*/ 	.word	0x0500000f


	//   ....[205]....
        /*0bc0*/ 	.word	0x0500000f


	//   ....[206]....
        /*0bc4*/ 	.word	0x0500000f


	//   ....[207]....
        /*0bc8*/ 	.word	0x0500000f


	//   ....[208]....
        /*0bcc*/ 	.word	0x0500000f


	//   ....[209]....
        /*0bd0*/ 	.word	0x0500000f


	//   ....[210]....
        /*0bd4*/ 	.word	0x0500000f


	//   ....[211]....
        /*0bd8*/ 	.word	0x0500000f


	//   ....[212]....
        /*0bdc*/ 	.word	0x0500000f


	//   ....[213]....
        /*0be0*/ 	.word	0x0500000f


	//   ....[214]....
        /*0be4*/ 	.word	0x0500000f


	//   ....[215]....
        /*0be8*/ 	.word	0x0500000f


	//   ....[216]....
        /*0bec*/ 	.word	0x0500000f


	//   ....[217]....
        /*0bf0*/ 	.word	0x0500000f


	//   ....[218]....
        /*0bf4*/ 	.word	0x0500000f


	//   ....[219]....
        /*0bf8*/ 	.word	0x0500000f


	//   ....[220]....
        /*0bfc*/ 	.word	0x0500000f


	//   ....[221]....
        /*0c00*/ 	.word	0x0500000f


	//   ....[222]....
        /*0c04*/ 	.word	0x0500000f


	//   ....[223]....
        /*0c08*/ 	.word	0x0500000f


	//   ....[224]....
        /*0c0c*/ 	.word	0x0500000f


	//   ....[225]....
        /*0c10*/ 	.word	0x0500000f


	//   ....[226]....
        /*0c14*/ 	.word	0x0500000f


	//   ....[227]....
        /*0c18*/ 	.word	0x0500000f


	//   ....[228]....
        /*0c1c*/ 	.word	0x0500000f


	//   ....[229]....
        /*0c20*/ 	.word	0x0500000f


	//   ....[230]....
        /*0c24*/ 	.word	0x0500000f


	//   ....[231]....
        /*0c28*/ 	.word	0x0500000f


	//   ....[232]....
        /*0c2c*/ 	.word	0x0500000f


	//   ....[233]....
        /*0c30*/ 	.word	0x0500000f


	//   ....[234]....
        /*0c34*/ 	.word	0x0500000f


	//   ....[235]....
        /*0c38*/ 	.word	0x0500000f


	//   ....[236]....
        /*0c3c*/ 	.word	0x0500000f


	//   ....[237]....
        /*0c40*/ 	.word	0x0500000f


	//   ....[238]....
        /*0c44*/ 	.word	0x0500000f


	//   ....[239]....
        /*0c48*/ 	.word	0x0500000f


	//   ....[240]....
        /*0c4c*/ 	.word	0x0500000f


	//   ....[241]....
        /*0c50*/ 	.word	0x0500000f


	//   ....[242]....
        /*0c54*/ 	.word	0x0500000f


	//----- nvinfo : EIATTR_COOP_GROUP_INSTR_OFFSETS
	.align		4
.L_1257:
        /*0c58*/ 	.byte	0x04, 0x28
        /*0c5a*/ 	.short	(.L_1259 - .L_1258)


	//   ....[0]....
.L_1258:
        /*0c5c*/ 	.word	0x00000070


	//   ....[1]....
        /*0c60*/ 	.word	0x00000140


	//   ....[2]....
        /*0c64*/ 	.word	0x00000190


	//   ....[3]....
        /*0c68*/ 	.word	0x000003c0


	//   ....[4]....
        /*0c6c*/ 	.word	0x00000520


	//   ....[5]....
        /*0c70*/ 	.word	0x00000640


	//   ....[6]....
        /*0c74*/ 	.word	0x000007a0


	//   ....[7]....
        /*0c78*/ 	.word	0x00003980


	//   ....[8]....
        /*0c7c*/ 	.word	0x00003990


	//   ....[9]....
        /*0c80*/ 	.word	0x000056a0


	//   ....[10]....
        /*0c84*/ 	.word	0x000056b0


	//   ....[11]....
        /*0c88*/ 	.word	0x000071d0


	//   ....[12]....
        /*0c8c*/ 	.word	0x000071e0


	//   ....[13]....
        /*0c90*/ 	.word	0x00007720


	//   ....[14]....
        /*0c94*/ 	.word	0x00007740


	//   ....[15]....
        /*0c98*/ 	.word	0x000084a0


	//   ....[16]....
        /*0c9c*/ 	.word	0x00008c50


	//   ....[17]....
        /*0ca0*/ 	.word	0x00008c60


	//   ....[18]....
        /*0ca4*/ 	.word	0x00008c70


	//   ....[19]....
        /*0ca8*/ 	.word	0x00008c80


	//   ....[20]....
        /*0cac*/ 	.word	0x0000abe0


	//   ....[21]....
        /*0cb0*/ 	.word	0x0000abf0


	//   ....[22]....
        /*0cb4*/ 	.word	0x0000ac00


	//   ....[23]....
        /*0cb8*/ 	.word	0x0000ac10


	//   ....[24]....
        /*0cbc*/ 	.word	0x0000d780


	//   ....[25]....
        /*0cc0*/ 	.word	0x0000dbe0


	//   ....[26]....
        /*0cc4*/ 	.word	0x0000f080


	//   ....[27]....
        /*0cc8*/ 	.word	0x0000f120


	//   ....[28]....
        /*0ccc*/ 	.word	0x0000f750


	//   ....[29]....
        /*0cd0*/ 	.word	0x0000f7d0


	//   ....[30]....
        /*0cd4*/ 	.word	0x000104f0


	//   ....[31]....
        /*0cd8*/ 	.word	0x00011a60


	//   ....[32]....
        /*0cdc*/ 	.word	0x00011f20


	//   ....[33]....
        /*0ce0*/ 	.word	0x00012f10


	//   ....[34]....
        /*0ce4*/ 	.word	0x00013010


	//   ....[35]....
        /*0ce8*/ 	.word	0x000134e0


	//   ....[36]....
        /*0cec*/ 	.word	0x00013560


	//   ....[37]....
        /*0cf0*/ 	.word	0x00014690


	//   ....[38]....
        /*0cf4*/ 	.word	0x00015ec0


	//   ....[39]....
        /*0cf8*/ 	.word	0x00015f20


	//   ....[40]....
        /*0cfc*/ 	.word	0x000162f0


	//   ....[41]....
        /*0d00*/ 	.word	0x00016310


	//   ....[42]....
        /*0d04*/ 	.word	0x000176b0


	//   ....[43]....
        /*0d08*/ 	.word	0x000189b0


	//   ....[44]....
        /*0d0c*/ 	.word	0x00018e80


	//   ....[45]....
        /*0d10*/ 	.word	0x00019a40


	//   ....[46]....
        /*0d14*/ 	.word	0x00019b40


	//   ....[47]....
        /*0d18*/ 	.word	0x0001a470


	//   ....[48]....
        /*0d1c*/ 	.word	0x0001a4d0


	//   ....[49]....
        /*0d20*/ 	.word	0x0001b500


	//   ....[50]....
        /*0d24*/ 	.word	0x0001b700


	//   ....[51]....
        /*0d28*/ 	.word	0x0001bbc0


	//   ....[52]....
        /*0d2c*/ 	.word	0x0001bbe0


	//   ....[53]....
        /*0d30*/ 	.word	0x0001bc20


	//   ....[54]....
        /*0d34*/ 	.word	0x0001cb40


	//   ....[55]....
        /*0d38*/ 	.word	0x0001cb60


	//   ....[56]....
        /*0d3c*/ 	.word	0x0001cb70


	//   ....[57]....
        /*0d40*/ 	.word	0x0001cb80


	//   ....[58]....
        /*0d44*/ 	.word	0x0001d220


	//   ....[59]....
        /*0d48*/ 	.word	0x0001d230


	//   ....[60]....
        /*0d4c*/ 	.word	0x0001d380


	//   ....[61]....
        /*0d50*/ 	.word	0x0001d390


	//   ....[62]....
        /*0d54*/ 	.word	0x0001d780


	//   ....[63]....
        /*0d58*/ 	.word	0x0001d790


	//   ....[64]....
        /*0d5c*/ 	.word	0x0001dd20


	//   ....[65]....
        /*0d60*/ 	.word	0x0001dd30


	//   ....[66]....
        /*0d64*/ 	.word	0x0001eb50


	//   ....[67]....
        /*0d68*/ 	.word	0x0001eb60


	//   ....[68]....
        /*0d6c*/ 	.word	0x0001ecc0


	//   ....[69]....
        /*0d70*/ 	.word	0x0001ecd0


	//   ....[70]....
        /*0d74*/ 	.word	0x0001ee80


	//   ....[71]....
        /*0d78*/ 	.word	0x0001f080


	//   ....[72]....
        /*0d7c*/ 	.word	0x0001f0b0


	//   ....[73]....
        /*0d80*/ 	.word	0x0001f0e0


	//   ....[74]....
        /*0d84*/ 	.word	0x0001f110


	//   ....[75]....
        /*0d88*/ 	.word	0x0001f140


	//   ....[76]....
        /*0d8c*/ 	.word	0x0001f170


	//   ....[77]....
        /*0d90*/ 	.word	0x0001f300


	//   ....[78]....
        /*0d94*/ 	.word	0x0001f330


	//   ....[79]....
        /*0d98*/ 	.word	0x0001f360


	//   ....[80]....
        /*0d9c*/ 	.word	0x0001f390


	//   ....[81]....
        /*0da0*/ 	.word	0x0001f3c0


	//   ....[82]....
        /*0da4*/ 	.word	0x0001f3f0


	//   ....[83]....
        /*0da8*/ 	.word	0x0001f480


	//   ....[84]....
        /*0dac*/ 	.word	0x0001f4b0


	//   ....[85]....
        /*0db0*/ 	.word	0x0001f4c0


	//   ....[86]....
        /*0db4*/ 	.word	0x0001f500


	//   ....[87]....
        /*0db8*/ 	.word	0x00020d30


	//   ....[88]....
        /*0dbc*/ 	.word	0x00023450


	//   ....[89]....
        /*0dc0*/ 	.word	0x00023470


	//   ....[90]....
        /*0dc4*/ 	.word	0x00023520


	//   ....[91]....
        /*0dc8*/ 	.word	0x00023540


	//   ....[92]....
        /*0dcc*/ 	.word	0x000235e0


	//   ....[93]....
        /*0dd0*/ 	.word	0x00023600


	//   ....[94]....
        /*0dd4*/ 	.word	0x00023610


	//   ....[95]....
        /*0dd8*/ 	.word	0x00023620


	//   ....[96]....
        /*0ddc*/ 	.word	0x00023fc0


	//   ....[97]....
        /*0de0*/ 	.word	0x00023ff0


	//   ....[98]....
        /*0de4*/ 	.word	0x000240b0


	//   ....[99]....
        /*0de8*/ 	.word	0x000240d0


	//   ....[100]....
        /*0dec*/ 	.word	0x00024170


	//   ....[101]....
        /*0df0*/ 	.word	0x00024190


	//   ....[102]....
        /*0df4*/ 	.word	0x000241a0


	//   ....[103]....
        /*0df8*/ 	.word	0x000241b0


	//   ....[104]....
        /*0dfc*/ 	.word	0x000242d0


	//   ....[105]....
        /*0e00*/ 	.word	0x000242e0


	//   ....[106]....
        /*0e04*/ 	.word	0x000242f0


	//   ....[107]....
        /*0e08*/ 	.word	0x00024380


	//   ....[108]....
        /*0e0c*/ 	.word	0x00024b40


	//   ....[109]....
        /*0e10*/ 	.word	0x00024b50


	//   ....[110]....
        /*0e14*/ 	.word	0x00024b70


	//   ....[111]....
        /*0e18*/ 	.word	0x00024bf0


	//   ....[112]....
        /*0e1c*/ 	.word	0x00024c00


	//   ....[113]....
        /*0e20*/ 	.word	0x00024c60


	//   ....[114]....
        /*0e24*/ 	.word	0x00024c90


	//   ....[115]....
        /*0e28*/ 	.word	0x00024cd0


	//   ....[116]....
        /*0e2c*/ 	.word	0x00024f80


	//   ....[117]....
        /*0e30*/ 	.word	0x00024fa0


	//   ....[118]....
        /*0e34*/ 	.word	0x00025040


	//   ....[119]....
        /*0e38*/ 	.word	0x00025050


	//   ....[120]....
        /*0e3c*/ 	.word	0x000250e0


	//   ....[121]....
        /*0e40*/ 	.word	0x000250f0


	//   ....[122]....
        /*0e44*/ 	.word	0x00025100


	//   ....[123]....
        /*0e48*/ 	.word	0x00025190


	//   ....[124]....
        /*0e4c*/ 	.word	0x00025760


	//   ....[125]....
        /*0e50*/ 	.word	0x00025770


	//   ....[126]....
        /*0e54*/ 	.word	0x00025800


	//   ....[127]....
        /*0e58*/ 	.word	0x000258a0


	//   ....[128]....
        /*0e5c*/ 	.word	0x000258c0


	//   ....[129]....
        /*0e60*/ 	.word	0x00025940


	//   ....[130]....
        /*0e64*/ 	.word	0x00025960


	//   ....[131]....
        /*0e68*/ 	.word	0x00025970


	//   ....[132]....
        /*0e6c*/ 	.word	0x00025dc0


	//   ....[133]....
        /*0e70*/ 	.word	0x00025df0


	//   ....[134]....
        /*0e74*/ 	.word	0x00025e50


	//   ....[135]....
        /*0e78*/ 	.word	0x00025e80


	//   ....[136]....
        /*0e7c*/ 	.word	0x00025eb0


	//   ....[137]....
        /*0e80*/ 	.word	0x00025ee0


	//   ....[138]....
        /*0e84*/ 	.word	0x00025f10


	//   ....[139]....
        /*0e88*/ 	.word	0x00025f40


	//   ....[140]....
        /*0e8c*/ 	.word	0x000260e0


	//   ....[141]....
        /*0e90*/ 	.word	0x00026110


	//   ....[142]....
        /*0e94*/ 	.word	0x00026140


	//   ....[143]....
        /*0e98*/ 	.word	0x00026170


	//   ....[144]....
        /*0e9c*/ 	.word	0x000261a0


	//   ....[145]....
        /*0ea0*/ 	.word	0x000261d0


	//   ....[146]....
        /*0ea4*/ 	.word	0x00026290


	//   ....[147]....
        /*0ea8*/ 	.word	0x000262b0


	//   ....[148]....
        /*0eac*/ 	.word	0x000262d0


	//   ....[149]....
        /*0eb0*/ 	.word	0x00026330


	//   ....[150]....
        /*0eb4*/ 	.word	0x00026d60


	//   ....[151]....
        /*0eb8*/ 	.word	0x000270a0


	//   ....[152]....
        /*0ebc*/ 	.word	0x00027130


	//   ....[153]....
        /*0ec0*/ 	.word	0x00027220


	//   ....[154]....
        /*0ec4*/ 	.word	0x000272b0


	//   ....[155]....
        /*0ec8*/ 	.word	0x00027390


	//   ....[156]....
        /*0ecc*/ 	.word	0x00027420


	//   ....[157]....
        /*0ed0*/ 	.word	0x00027500


	//   ....[158]....
        /*0ed4*/ 	.word	0x000275a0


	//   ....[159]....
        /*0ed8*/ 	.word	0x00027630


	//   ....[160]....
        /*0edc*/ 	.word	0x00027680


	//   ....[161]....
        /*0ee0*/ 	.word	0x000276d0


	//   ....[162]....
        /*0ee4*/ 	.word	0x000277b0


	//   ....[163]....
        /*0ee8*/ 	.word	0x00027840


	//   ....[164]....
        /*0eec*/ 	.word	0x00027890


	//   ....[165]....
        /*0ef0*/ 	.word	0x000278e0


	//   ....[166]....
        /*0ef4*/ 	.word	0x00027c40


	//   ....[167]....
        /*0ef8*/ 	.word	0x00027c90


	//   ....[168]....
        /*0efc*/ 	.word	0x00027d20


	//   ....[169]....
        /*0f00*/ 	.word	0x00027db0


	//   ....[170]....
        /*0f04*/ 	.word	0x00027e30


	//   ....[171]....
        /*0f08*/ 	.word	0x00027e80


	//   ....[172]....
        /*0f0c*/ 	.word	0x00027f10


	//   ....[173]....
        /*0f10*/ 	.word	0x00027fa0


	//   ....[174]....
        /*0f14*/ 	.word	0x00028020


	//   ....[175]....
        /*0f18*/ 	.word	0x00028070


	//   ....[176]....
        /*0f1c*/ 	.word	0x00028100


	//   ....[177]....
        /*0f20*/ 	.word	0x00028190


	//   ....[178]....
        /*0f24*/ 	.word	0x00028250


	//   ....[179]....
        /*0f28*/ 	.word	0x00028530


	//   ....[180]....
        /*0f2c*/ 	.word	0x00028620


	//   ....[181]....
        /*0f30*/ 	.word	0x000286c0


	//   ....[182]....
        /*0f34*/ 	.word	0x00028720


	//   ....[183]....
        /*0f38*/ 	.word	0x00028830


	//   ....[184]....
        /*0f3c*/ 	.word	0x000288a0


	//   ....[185]....
        /*0f40*/ 	.word	0x000289b0


	//   ....[186]....
        /*0f44*/ 	.word	0x00028a20


	//   ....[187]....
        /*0f48*/ 	.word	0x00028ac0


	//   ....[188]....
        /*0f4c*/ 	.word	0x00028bd0


	//   ....[189]....
        /*0f50*/ 	.word	0x00028c40


	//   ....[190]....
        /*0f54*/ 	.word	0x00028ca0


	//   ....[191]....
        /*0f58*/ 	.word	0x00028db0


	//   ....[192]....
        /*0f5c*/ 	.word	0x00028e10


	//   ....[193]....
        /*0f60*/ 	.word	0x00028f30


	//   ....[194]....
        /*0f64*/ 	.word	0x00028f90


	//   ....[195]....
        /*0f68*/ 	.word	0x00029030


	//   ....[196]....
        /*0f6c*/ 	.word	0x00029100


	//   ....[197]....
        /*0f70*/ 	.word	0x00029200


	//   ....[198]....
        /*0f74*/ 	.word	0x00029260


	//   ....[199]....
        /*0f78*/ 	.word	0x00029300


	//   ....[200]....
        /*0f7c*/ 	.word	0x000294a0


	//   ....[201]....
        /*0f80*/ 	.word	0x00029580


	//   ....[202]....
        /*0f84*/ 	.word	0x00029600


	//   ....[203]....
        /*0f88*/ 	.word	0x000296e0


	//   ....[204]....
        /*0f8c*/ 	.word	0x00029740


	//   ....[205]....
        /*0f90*/ 	.word	0x00029810


	//   ....[206]....
        /*0f94*/ 	.word	0x00029870


	//   ....[207]....
        /*0f98*/ 	.word	0x00029950


	//   ....[208]....
        /*0f9c*/ 	.word	0x00029a40


	//   ....[209]....
        /*0fa0*/ 	.word	0x00029ae0


	//   ....[210]....
        /*0fa4*/ 	.word	0x00029b40


	//   ....[211]....
        /*0fa8*/ 	.word	0x00029c40


	//   ....[212]....
        /*0fac*/ 	.word	0x00029ca0


	//   ....[213]....
        /*0fb0*/ 	.word	0x00029da0


	//   ....[214]....
        /*0fb4*/ 	.word	0x00029e00


	//   ....[215]....
        /*0fb8*/ 	.word	0x00029ed0


	//   ....[216]....
        /*0fbc*/ 	.word	0x0002a020


	//   ....[217]....
        /*0fc0*/ 	.word	0x0002a0d0


	//   ....[218]....
        /*0fc4*/ 	.word	0x0002a1e0


	//   ....[219]....
        /*0fc8*/ 	.word	0x0002a2c0


	//   ....[220]....
        /*0fcc*/ 	.word	0x0002a320


	//   ....[221]....
        /*0fd0*/ 	.word	0x0002a410


	//   ....[222]....
        /*0fd4*/ 	.word	0x0002a470


	//   ....[223]....
        /*0fd8*/ 	.word	0x0002a550


	//   ....[224]....
        /*0fdc*/ 	.word	0x0002a5e0


	//   ....[225]....
        /*0fe0*/ 	.word	0x0002a680


	//   ....[226]....
        /*0fe4*/ 	.word	0x0002a7f0


	//   ....[227]....
        /*0fe8*/ 	.word	0x0002a860


	//   ....[228]....
        /*0fec*/ 	.word	0x0002a8d0


	//   ....[229]....
        /*0ff0*/ 	.word	0x0002a940


	//   ....[230]....
        /*0ff4*/ 	.word	0x0002a9b0


	//   ....[231]....
        /*0ff8*/ 	.word	0x0002aa30


	//   ....[232]....
        /*0ffc*/ 	.word	0x0002aab0


	//   ....[233]....
        /*1000*/ 	.word	0x0002ab40


	//   ....[234]....
        /*1004*/ 	.word	0x0002abb0


	//   ....[235]....
        /*1008*/ 	.word	0x0002ac20


	//   ....[236]....
        /*100c*/ 	.word	0x0002ac90


	//   ....[237]....
        /*1010*/ 	.word	0x0002ad10


	//   ....[238]....
        /*1014*/ 	.word	0x0002ad80


	//   ....[239]....
        /*1018*/ 	.word	0x0002ae30


	//   ....[240]....
        /*101c*/ 	.word	0x0002ae80


	//   ....[241]....
        /*1020*/ 	.word	0x0002af10


	//   ....[242]....
        /*1024*/ 	.word	0x0002b040


	//----- nvinfo : EIATTR_REG_RECONFIG
	.align		4
.L_1259:
        /*1028*/ 	.byte	0x01, 0x54
	.zero		2


	//----- nvinfo : EIATTR_SYSCALL_OFFSETS
	.align		4
        /*102c*/ 	.byte	0x04, 0x46
        /*102e*/ 	.short	(.L_1261 - .L_1260)


	//   ....[0]....
.L_1260:
        /*1030*/ 	.word	0x00002370


	//   ....[1]....
        /*1034*/ 	.word	0x000024c0


	//   ....[2]....
        /*1038*/ 	.word	0x000086b0


	//   ....[3]....
        /*103c*/ 	.word	0x000089d0


	//   ....[4]....
        /*1040*/ 	.word	0x00022a40


	//   ....[5]....
        /*1044*/ 	.word	0x00022b90


	//   ....[6]....
        /*1048*/ 	.word	0x00022c80


	//   ....[7]....
        /*104c*/ 	.word	0x00023a80


	//----- nvinfo : EIATTR_MBARRIER_INSTR_OFFSETS
	.align		4
.L_1261:
        /*1050*/ 	.byte	0x04, 0x39
        /*1052*/ 	.short	(.L_1263 - .L_1262)


	//   ....[0]....
.L_1262:
        /*1054*/ 	.word	0x00000270
        /*1058*/ 	.word	0x000000ff
        /*105c*/ 	.word	0x0002d800
        /*1060*/ 	.short	0x0100
        /*1062*/ 	.byte	0x08
	.zero		1


	//   ....[1]....
        /*1064*/ 	.word	0x00000280
        /*1068*/ 	.word	0x000000ff
        /*106c*/ 	.word	0x0002d820
        /*1070*/ 	.short	0x0100
        /*1072*/ 	.byte	0x08
	.zero		1


	//   ....[2]....
        /*1074*/ 	.word	0x00000370
        /*1078*/ 	.word	0x000000ff
        /*107c*/ 	.word	0x0002d830
        /*1080*/ 	.short	0x0100
        /*1082*/ 	.byte	0x08
	.zero		1


	//   ....[3]....
        /*1084*/ 	.word	0x00000380
        /*1088*/ 	.word	0x000000ff
        /*108c*/ 	.word	0x0002d840
        /*1090*/ 	.short	0x0100
        /*1092*/ 	.byte	0x08
	.zero		1


	//   ....[4]....
        /*1094*/ 	.word	0x00000390
        /*1098*/ 	.word	0x000000ff
        /*109c*/ 	.word	0x0002d838
        /*10a0*/ 	.short	0x0100
        /*10a2*/ 	.byte	0x08
	.zero		1


	//   ....[5]....
        /*10a4*/ 	.word	0x000003a0
        /*10a8*/ 	.word	0x000000ff
        /*10ac*/ 	.word	0x0002d848
        /*10b0*/ 	.short	0x0100
        /*10b2*/ 	.byte	0x08
	.zero		1


	//   ....[6]....
        /*10b4*/ 	.word	0x000004d0
        /*10b8*/ 	.word	0x000000ff
        /*10bc*/ 	.word	0x0002d850
        /*10c0*/ 	.short	0x0100
        /*10c2*/ 	.byte	0x08
	.zero		1


	//   ....[7]....
        /*10c4*/ 	.word	0x000004e0
        /*10c8*/ 	.word	0x000000ff
        /*10cc*/ 	.word	0x0002d860
        /*10d0*/ 	.short	0x0100
        /*10d2*/ 	.byte	0x08
	.zero		1


	//   ....[8]....
        /*10d4*/ 	.word	0x000004f0
        /*10d8*/ 	.word	0x000000ff
        /*10dc*/ 	.word	0x0002d858
        /*10e0*/ 	.short	0x0100
        /*10e2*/ 	.byte	0x08
	.zero		1


	//   ....[9]....
        /*10e4*/ 	.word	0x00000500
        /*10e8*/ 	.word	0x000000ff
        /*10ec*/ 	.word	0x0002d868
        /*10f0*/ 	.short	0x0100
        /*10f2*/ 	.byte	0x08
	.zero		1


	//   ....[10]....
        /*10f4*/ 	.word	0x000005f0
        /*10f8*/ 	.word	0x000000ff
        /*10fc*/ 	.word	0x0002d870
        /*1100*/ 	.short	0x0100
        /*1102*/ 	.byte	0x06
	.zero		1


	//   ....[11]....
        /*1104*/ 	.word	0x00000600
        /*1108*/ 	.word	0x000000ff
        /*110c*/ 	.word	0x0002d880
        /*1110*/ 	.short	0x0100
        /*1112*/ 	.byte	0x06
	.zero		1


	//   ....[12]....
        /*1114*/ 	.word	0x00000610
        /*1118*/ 	.word	0x000000ff
        /*111c*/ 	.word	0x0002d878
        /*1120*/ 	.short	0x0100
        /*1122*/ 	.byte	0x06
	.zero		1


	//   ....[13]....
        /*1124*/ 	.word	0x00000620
        /*1128*/ 	.word	0x000000ff
        /*112c*/ 	.word	0x0002d888
        /*1130*/ 	.short	0x0100
        /*1132*/ 	.byte	0x06
	.zero		1


	//   ....[14]....
        /*1134*/ 	.word	0x00000750
        /*1138*/ 	.word	0x000000ff
        /*113c*/ 	.word	0x0002d890
        /*1140*/ 	.short	0x0100
        /*1142*/ 	.byte	0x08
	.zero		1


	//   ....[15]....
        /*1144*/ 	.word	0x00000760
        /*1148*/ 	.word	0x000000ff
        /*114c*/ 	.word	0x0002d8a0
        /*1150*/ 	.short	0x0100
        /*1152*/ 	.byte	0x08
	.zero		1


	//   ....[16]....
        /*1154*/ 	.word	0x00000770
        /*1158*/ 	.word	0x000000ff
        /*115c*/ 	.word	0x0002d898
        /*1160*/ 	.short	0x0100
        /*1162*/ 	.byte	0x08
	.zero		1


	//   ....[17]....
        /*1164*/ 	.word	0x00000780
        /*1168*/ 	.word	0x000000ff
        /*116c*/ 	.word	0x0002d8a8
        /*1170*/ 	.short	0x0100
        /*1172*/ 	.byte	0x08
	.zero		1


	//   ....[18]....
        /*1174*/ 	.word	0x000008b0
        /*1178*/ 	.word	0x000000ff
        /*117c*/ 	.word	0x0002d8b0
        /*1180*/ 	.short	0x0100
        /*1182*/ 	.byte	0x08
	.zero		1


	//   ....[19]....
        /*1184*/ 	.word	0x000008c0
        /*1188*/ 	.word	0x000000ff
        /*118c*/ 	.word	0x0002d8c0
        /*1190*/ 	.short	0x0100
        /*1192*/ 	.byte	0x08
	.zero		1


	//   ....[20]....
        /*1194*/ 	.word	0x000008d0
        /*1198*/ 	.word	0x000000ff
        /*119c*/ 	.word	0x0002d8b8
        /*11a0*/ 	.short	0x0100
        /*11a2*/ 	.byte	0x08
	.zero		1


	//   ....[21]....
        /*11a4*/ 	.word	0x000008e0
        /*11a8*/ 	.word	0x000000ff
        /*11ac*/ 	.word	0x0002d8c8
        /*11b0*/ 	.short	0x0100
        /*11b2*/ 	.byte	0x08
	.zero		1


	//   ....[22]....
        /*11b4*/ 	.word	0x00003930
        /*11b8*/ 	.word	0x00000022
        /*11bc*/ 	.word	0x0002d890
        /*11c0*/ 	.short	0x010a
        /*11c2*/ 	.byte	0x3f
	.zero		1


	//   ....[23]....
        /*11c4*/ 	.word	0x00005650
        /*11c8*/ 	.word	0x00000022
        /*11cc*/ 	.word	0x0002d890
        /*11d0*/ 	.short	0x010a
        /*11d2*/ 	.byte	0x3f
	.zero		1


	//   ....[24]....
        /*11d4*/ 	.word	0x00006ff0
        /*11d8*/ 	.word	0x00000022
        /*11dc*/ 	.word	0x0002d890
        /*11e0*/ 	.short	0x010a
        /*11e2*/ 	.byte	0x3f
	.zero		1


	//   ....[25]....
        /*11e4*/ 	.word	0x00007560
        /*11e8*/ 	.word	0x0000000b
        /*11ec*/ 	.word	0x00000000
        /*11f0*/ 	.short	0x0101
        /*11f2*/ 	.byte	0x3f
	.zero		1


	//   ....[26]....
        /*11f4*/ 	.word	0x000075a0
        /*11f8*/ 	.word	0x00000022
        /*11fc*/ 	.word	0x0002d8b0
        /*1200*/ 	.short	0x010a
        /*1202*/ 	.byte	0x3f
	.zero		1


	//   ....[27]....
        /*1204*/ 	.word	0x00007ad0
        /*1208*/ 	.word	0x00000022
        /*120c*/ 	.word	0x00000000
        /*1210*/ 	.short	0x0101
        /*1212*/ 	.byte	0x3f
	.zero		1


	//   ....[28]....
        /*1214*/ 	.word	0x00008750
        /*1218*/ 	.word	0x00000002
        /*121c*/ 	.word	0x0002d800
        /*1220*/ 	.short	0x010a
        /*1222*/ 	.byte	0x3f
	.zero		1


	//   ....[29]....
        /*1224*/ 	.word	0x000087a0
        /*1228*/ 	.word	0x00000002
        /*122c*/ 	.word	0x0002d800
        /*1230*/ 	.short	0x010a
        /*1232*/ 	.byte	0x3f
	.zero		1


	//   ....[30]....
        /*1234*/ 	.word	0x00009400
        /*1238*/ 	.word	0x00000002
        /*123c*/ 	.word	0x0002d800
        /*1240*/ 	.short	0x010a
        /*1242*/ 	.byte	0x3f
	.zero		1


	//   ....[31]....
        /*1244*/ 	.word	0x0000b1f0
        /*1248*/ 	.word	0x00000002
        /*124c*/ 	.word	0x0002d800
        /*1250*/ 	.short	0x010a
        /*1252*/ 	.byte	0x3f
	.zero		1


	//   ....[32]....
        /*1254*/ 	.word	0x0000cae0
        /*1258*/ 	.word	0x00000000
        /*125c*/ 	.word	0x0002d830
        /*1260*/ 	.short	0x010a
        /*1262*/ 	.byte	0x3f
	.zero		1


	//   ....[33]....
        /*1264*/ 	.word	0x0000cba0
        /*1268*/ 	.word	0x00000000
        /*126c*/ 	.word	0x0002d830
        /*1270*/ 	.short	0x010a
        /*1272*/ 	.byte	0x3f
	.zero		1


	//   ....[34]....
        /*1274*/ 	.word	0x0000d3f0
        /*1278*/ 	.word	0x00000000
        /*127c*/ 	.word	0x00000000
        /*1280*/ 	.short	0x0101
        /*1282*/ 	.byte	0x3f
	.zero		1


	//   ....[35]....
        /*1284*/ 	.word	0x000109d0
        /*1288*/ 	.word	0x00000009
        /*128c*/ 	.word	0x0002d830
        /*1290*/ 	.short	0x010a
        /*1292*/ 	.byte	0x3f
	.zero		1


	//   ....[36]....
        /*1294*/ 	.word	0x00010a20
        /*1298*/ 	.word	0x00000009
        /*129c*/ 	.word	0x0002d830
        /*12a0*/ 	.short	0x010a
        /*12a2*/ 	.byte	0x3f
	.zero		1


	//   ....[37]....
        /*12a4*/ 	.word	0x00010ea0
        /*12a8*/ 	.word	0x00000009
        /*12ac*/ 	.word	0x0002d850
        /*12b0*/ 	.short	0x010a
        /*12b2*/ 	.byte	0x3f
	.zero		1


	//   ....[38]....
        /*12b4*/ 	.word	0x00010ee0
        /*12b8*/ 	.word	0x00000009
        /*12bc*/ 	.word	0x0002d850
        /*12c0*/ 	.short	0x010a
        /*12c2*/ 	.byte	0x3f
	.zero		1


	//   ....[39]....
        /*12c4*/ 	.word	0x00011780
        /*12c8*/ 	.word	0x00000034
        /*12cc*/ 	.word	0x00000000
        /*12d0*/ 	.short	0x0101
        /*12d2*/ 	.byte	0x3f
	.zero		1


	//   ....[40]....
        /*12d4*/ 	.word	0x00014080
        /*12d8*/ 	.word	0x00000011
        /*12dc*/ 	.word	0x00000000
        /*12e0*/ 	.short	0x0101
        /*12e2*/ 	.byte	0x3f
	.zero		1


	//   ....[41]....
        /*12e4*/ 	.word	0x00014ae0
        /*12e8*/ 	.word	0x00000005
        /*12ec*/ 	.word	0x0002d830
        /*12f0*/ 	.short	0x010a
        /*12f2*/ 	.byte	0x3f
	.zero		1


	//   ....[42]....
        /*12f4*/ 	.word	0x00014b30
        /*12f8*/ 	.word	0x00000005
        /*12fc*/ 	.word	0x0002d830
        /*1300*/ 	.short	0x010a
        /*1302*/ 	.byte	0x3f
	.zero		1


	//   ....[43]....
        /*1304*/ 	.word	0x00014fe0
        /*1308*/ 	.word	0x00000006
        /*130c*/ 	.word	0x0002d850
        /*1310*/ 	.short	0x010a
        /*1312*/ 	.byte	0x3f
	.zero		1


	//   ....[44]....
        /*1314*/ 	.word	0x00015020
        /*1318*/ 	.word	0x00000006
        /*131c*/ 	.word	0x0002d850
        /*1320*/ 	.short	0x010a
        /*1322*/ 	.byte	0x3f
	.zero		1


	//   ....[45]....
        /*1324*/ 	.word	0x00015770
        /*1328*/ 	.word	0x00000005
        /*132c*/ 	.word	0x00000000
        /*1330*/ 	.short	0x0101
        /*1332*/ 	.byte	0x3f
	.zero		1


	//   ....[46]....
        /*1334*/ 	.word	0x00017050
        /*1338*/ 	.word	0x00000009
        /*133c*/ 	.word	0x00000000
        /*1340*/ 	.short	0x0101
        /*1342*/ 	.byte	0x3f
	.zero		1


	//   ....[47]....
        /*1344*/ 	.word	0x00017820
        /*1348*/ 	.word	0x00000005
        /*134c*/ 	.word	0x0002d830
        /*1350*/ 	.short	0x010a
        /*1352*/ 	.byte	0x3f
	.zero		1


	//   ....[48]....
        /*1354*/ 	.word	0x00017870
        /*1358*/ 	.word	0x00000005
        /*135c*/ 	.word	0x0002d830
        /*1360*/ 	.short	0x010a
        /*1362*/ 	.byte	0x3f
	.zero		1


	//   ....[49]....
        /*1364*/ 	.word	0x00017d20
        /*1368*/ 	.word	0x00000006
        /*136c*/ 	.word	0x0002d850
        /*1370*/ 	.short	0x010a
        /*1372*/ 	.byte	0x3f
	.zero		1


	//   ....[50]....
        /*1374*/ 	.word	0x00017d60
        /*1378*/ 	.word	0x00000006
        /*137c*/ 	.word	0x0002d850
        /*1380*/ 	.short	0x010a
        /*1382*/ 	.byte	0x3f
	.zero		1


	//   ....[51]....
        /*1384*/ 	.word	0x00018c40
        /*1388*/ 	.word	0x00000026
        /*138c*/ 	.word	0x00000000
        /*1390*/ 	.short	0x0101
        /*1392*/ 	.byte	0x3f
	.zero		1


	//   ....[52]....
        /*1394*/ 	.word	0x0001aea0
        /*1398*/ 	.word	0x00000007
        /*139c*/ 	.word	0x00000000
        /*13a0*/ 	.short	0x0101
        /*13a2*/ 	.byte	0x3f
	.zero		1


	//   ....[53]....
        /*13a4*/ 	.word	0x0001b580
        /*13a8*/ 	.word	0x00000007
        /*13ac*/ 	.word	0x0002d850
        /*13b0*/ 	.short	0x010a
        /*13b2*/ 	.byte	0x3f
	.zero		1


	//   ....[54]....
        /*13b4*/ 	.word	0x0001b630
        /*13b8*/ 	.word	0x00000007
        /*13bc*/ 	.word	0x0002d850
        /*13c0*/ 	.short	0x010a
        /*13c2*/ 	.byte	0x3f
	.zero		1


	//   ....[55]....
        /*13c4*/ 	.word	0x0001be30
        /*13c8*/ 	.word	0x00000007
        /*13cc*/ 	.word	0x00000000
        /*13d0*/ 	.short	0x0101
        /*13d2*/ 	.byte	0x3f
	.zero		1


	//   ....[56]....
        /*13d4*/ 	.word	0x0001d1d0
        /*13d8*/ 	.word	0x00000000
        /*13dc*/ 	.word	0x00000000
        /*13e0*/ 	.short	0x0101
        /*13e2*/ 	.byte	0x3f
	.zero		1


	//   ....[57]....
        /*13e4*/ 	.word	0x0001d680
        /*13e8*/ 	.word	0x00000006
        /*13ec*/ 	.word	0x00000000
        /*13f0*/ 	.short	0x0101
        /*13f2*/ 	.byte	0x3f
	.zero		1


	//   ....[58]....
        /*13f4*/ 	.word	0x00020e10
        /*13f8*/ 	.word	0x00000012
        /*13fc*/ 	.word	0x0002d820
        /*1400*/ 	.short	0x010a
        /*1402*/ 	.byte	0x3f
	.zero		1


	//   ....[59]....
        /*1404*/ 	.word	0x00020ed0
        /*1408*/ 	.word	0x0000000a
        /*140c*/ 	.word	0x0002d8a0
        /*1410*/ 	.short	0x010a
        /*1412*/ 	.byte	0x3f
	.zero		1


	//   ....[60]....
        /*1414*/ 	.word	0x00021300
        /*1418*/ 	.word	0x0000000a
        /*141c*/ 	.word	0x0002d8c0
        /*1420*/ 	.short	0x010a
        /*1422*/ 	.byte	0x3f
	.zero		1


	//   ....[61]....
        /*1424*/ 	.word	0x00021860
        /*1428*/ 	.word	0x00000009
        /*142c*/ 	.word	0x0002d8a0
        /*1430*/ 	.short	0x010a
        /*1432*/ 	.byte	0x3f
	.zero		1


	//   ....[62]....
        /*1434*/ 	.word	0x00021c80
        /*1438*/ 	.word	0x00000009
        /*143c*/ 	.word	0x0002d8c0
        /*1440*/ 	.short	0x010a
        /*1442*/ 	.byte	0x3f
	.zero		1


	//   ....[63]....
        /*1444*/ 	.word	0x00023220
        /*1448*/ 	.word	0x00000002
        /*144c*/ 	.word	0x0002d840
        /*1450*/ 	.short	0x010a
        /*1452*/ 	.byte	0x3f
	.zero		1


	//   ....[64]....
        /*1454*/ 	.word	0x00023760
        /*1458*/ 	.word	0x00000002
        /*145c*/ 	.word	0x0002d830
        /*1460*/ 	.short	0x0107
        /*1462*/ 	.byte	0x3f
	.zero		1


	//   ....[65]....
        /*1464*/ 	.word	0x00023830
        /*1468*/ 	.word	0x00000002
        /*146c*/ 	.word	0x0002d830
        /*1470*/ 	.short	0x0101
        /*1472*/ 	.byte	0x3f
	.zero		1


	//   ....[66]....
        /*1474*/ 	.word	0x00024440
        /*1478*/ 	.word	0x00000012
        /*147c*/ 	.word	0x0002d800
        /*1480*/ 	.short	0x0107
        /*1482*/ 	.byte	0x3f
	.zero		1


	//   ....[67]....
        /*1484*/ 	.word	0x00024530
        /*1488*/ 	.word	0x00000012
        /*148c*/ 	.word	0x0002d800
        /*1490*/ 	.short	0x0101
        /*1492*/ 	.byte	0x3f
	.zero		1


	//   ....[68]....
        /*1494*/ 	.word	0x00024550
        /*1498*/ 	.word	0x00000012
        /*149c*/ 	.word	0x0002d820
        /*14a0*/ 	.short	0x010a
        /*14a2*/ 	.byte	0x3f
	.zero		1


	//   ....[69]....
        /*14a4*/ 	.word	0x00024970
        /*14a8*/ 	.word	0x00000005
        /*14ac*/ 	.word	0x0002d840
        /*14b0*/ 	.short	0x010a
        /*14b2*/ 	.byte	0x3f
	.zero		1


	//   ....[70]....
        /*14b4*/ 	.word	0x00024d80
        /*14b8*/ 	.word	0x00000005
        /*14bc*/ 	.word	0x0002d830
        /*14c0*/ 	.short	0x0107
        /*14c2*/ 	.byte	0x3f
	.zero		1


	//   ....[71]....
        /*14c4*/ 	.word	0x00024e40
        /*14c8*/ 	.word	0x00000005
        /*14cc*/ 	.word	0x0002d830
        /*14d0*/ 	.short	0x0101
        /*14d2*/ 	.byte	0x3f
	.zero		1


	//   ....[72]....
        /*14d4*/ 	.word	0x00024ea0
        /*14d8*/ 	.word	0x00000005
        /*14dc*/ 	.word	0x0002d860
        /*14e0*/ 	.short	0x010a
        /*14e2*/ 	.byte	0x3f
	.zero		1


	//   ....[73]....
        /*14e4*/ 	.word	0x00025350
        /*14e8*/ 	.word	0x00000005
        /*14ec*/ 	.word	0x0002d850
        /*14f0*/ 	.short	0x0107
        /*14f2*/ 	.byte	0x3f
	.zero		1


	//   ....[74]....
        /*14f4*/ 	.word	0x00025440
        /*14f8*/ 	.word	0x00000005
        /*14fc*/ 	.word	0x0002d850
        /*1500*/ 	.short	0x0101
        /*1502*/ 	.byte	0x3f
	.zero		1


	//   ....[75]....
        /*1504*/ 	.word	0x00025670
        /*1508*/ 	.word	0x00000000
        /*150c*/ 	.word	0x0002d860
        /*1510*/ 	.short	0x010a
        /*1512*/ 	.byte	0x3f
	.zero		1


	//   ....[76]....
        /*1514*/ 	.word	0x00025aa0
        /*1518*/ 	.word	0x00000000
        /*151c*/ 	.word	0x0002d850
        /*1520*/ 	.short	0x0107
        /*1522*/ 	.byte	0x3f
	.zero		1


	//   ....[77]....
        /*1524*/ 	.word	0x00025b80
        /*1528*/ 	.word	0x00000000
        /*152c*/ 	.word	0x0002d850
        /*1530*/ 	.short	0x0101
        /*1532*/ 	.byte	0x3f
	.zero		1


	//   ....[78]....
        /*1534*/ 	.word	0x00026ce0
        /*1538*/ 	.word	0x00000005
        /*153c*/ 	.word	0x0002d820
        /*1540*/ 	.short	0x010a
        /*1542*/ 	.byte	0x3f
	.zero		1


	//   ....[79]....
        /*1544*/ 	.word	0x00026e80
        /*1548*/ 	.word	0x00000003
        /*154c*/ 	.word	0x0002d840
        /*1550*/ 	.short	0x010a
        /*1552*/ 	.byte	0x3f
	.zero		1


	//   ....[80]....
        /*1554*/ 	.word	0x00026f10
        /*1558*/ 	.word	0x00000005
        /*155c*/ 	.word	0x0002d840
        /*1560*/ 	.short	0x010a
        /*1562*/ 	.byte	0x3f
	.zero		1


	//   ....[81]....
        /*1564*/ 	.word	0x00026f50
        /*1568*/ 	.word	0x00000003
        /*156c*/ 	.word	0x0002d860
        /*1570*/ 	.short	0x010a
        /*1572*/ 	.byte	0x3f
	.zero		1


	//   ....[82]....
        /*1574*/ 	.word	0x00026f90
        /*1578*/ 	.word	0x00000005
        /*157c*/ 	.word	0x0002d860
        /*1580*/ 	.short	0x010a
        /*1582*/ 	.byte	0x3f
	.zero		1


	//   ....[83]....
        /*1584*/ 	.word	0x00026ff0
        /*1588*/ 	.word	0x00000022
        /*158c*/ 	.word	0x0002d890
        /*1590*/ 	.short	0x010a
        /*1592*/ 	.byte	0x3f
	.zero		1


	//   ....[84]....
        /*1594*/ 	.word	0x00027170
        /*1598*/ 	.word	0x00000022
        /*159c*/ 	.word	0x0002d890
        /*15a0*/ 	.short	0x010a
        /*15a2*/ 	.byte	0x3f
	.zero		1


	//   ....[85]....
        /*15a4*/ 	.word	0x000272f0
        /*15a8*/ 	.word	0x00000022
        /*15ac*/ 	.word	0x0002d890
        /*15b0*/ 	.short	0x010a
        /*15b2*/ 	.byte	0x3f
	.zero		1


	//   ....[86]....
        /*15b4*/ 	.word	0x00027460
        /*15b8*/ 	.word	0x00000022
        /*15bc*/ 	.word	0x0002d8b0
        /*15c0*/ 	.short	0x010a
        /*15c2*/ 	.byte	0x3f
	.zero		1


	//   ....[87]....
        /*15c4*/ 	.word	0x00027710
        /*15c8*/ 	.word	0x00000002
        /*15cc*/ 	.word	0x0002d800
        /*15d0*/ 	.short	0x010a
        /*15d2*/ 	.byte	0x3f
	.zero		1


	//   ....[88]....
        /*15d4*/ 	.word	0x00027920
        /*15d8*/ 	.word	0x00000002
        /*15dc*/ 	.word	0x0002d800
        /*15e0*/ 	.short	0x010a
        /*15e2*/ 	.byte	0x3f
	.zero		1


	//   ....[89]....
        /*15e4*/ 	.word	0x00027970
        /*15e8*/ 	.word	0x00000000
        /*15ec*/ 	.word	0x0002d830
        /*15f0*/ 	.short	0x010a
        /*15f2*/ 	.byte	0x3f
	.zero		1


	//   ....[90]....
        /*15f4*/ 	.word	0x000279c0
        /*15f8*/ 	.word	0x00000009
        /*15fc*/ 	.word	0x0002d830
        /*1600*/ 	.short	0x010a
        /*1602*/ 	.byte	0x3f
	.zero		1


	//   ....[91]....
        /*1604*/ 	.word	0x00027a10
        /*1608*/ 	.word	0x00000009
        /*160c*/ 	.word	0x0002d850
        /*1610*/ 	.short	0x010a
        /*1612*/ 	.byte	0x3f
	.zero		1


	//   ....[92]....
        /*1614*/ 	.word	0x00027a60
        /*1618*/ 	.word	0x00000005
        /*161c*/ 	.word	0x0002d830
        /*1620*/ 	.short	0x010a
        /*1622*/ 	.byte	0x3f
	.zero		1


	//   ....[93]....
        /*1624*/ 	.word	0x00027ab0
        /*1628*/ 	.word	0x00000006
        /*162c*/ 	.word	0x0002d850
        /*1630*/ 	.short	0x010a
        /*1632*/ 	.byte	0x3f
	.zero		1


	//   ....[94]....
        /*1634*/ 	.word	0x00027b00
        /*1638*/ 	.word	0x00000005
        /*163c*/ 	.word	0x0002d830
        /*1640*/ 	.short	0x010a
        /*1642*/ 	.byte	0x3f
	.zero		1


	//   ....[95]....
        /*1644*/ 	.word	0x00027b50
        /*1648*/ 	.word	0x00000006
        /*164c*/ 	.word	0x0002d850
        /*1650*/ 	.short	0x010a
        /*1652*/ 	.byte	0x3f
	.zero		1


	//   ....[96]....
        /*1654*/ 	.word	0x00027ba0
        /*1658*/ 	.word	0x00000007
        /*165c*/ 	.word	0x0002d850
        /*1660*/ 	.short	0x010a
        /*1662*/ 	.byte	0x3f
	.zero		1


	//   ....[97]....
        /*1664*/ 	.word	0x00028310
        /*1668*/ 	.word	0x00000012
        /*166c*/ 	.word	0x0002d820
        /*1670*/ 	.short	0x010a
        /*1672*/ 	.byte	0x3f
	.zero		1


	//   ....[98]....
        /*1674*/ 	.word	0x00028360
        /*1678*/ 	.word	0x0000000a
        /*167c*/ 	.word	0x0002d8a0
        /*1680*/ 	.short	0x010a
        /*1682*/ 	.byte	0x3f
	.zero		1


	//   ....[99]....
        /*1684*/ 	.word	0x000283b0
        /*1688*/ 	.word	0x0000000a
        /*168c*/ 	.word	0x0002d8c0
        /*1690*/ 	.short	0x010a
        /*1692*/ 	.byte	0x3f
	.zero		1


	//   ....[100]....
        /*1694*/ 	.word	0x00028400
        /*1698*/ 	.word	0x00000009
        /*169c*/ 	.word	0x0002d8a0
        /*16a0*/ 	.short	0x010a
        /*16a2*/ 	.byte	0x3f
	.zero		1


	//   ....[101]....
        /*16a4*/ 	.word	0x00028450
        /*16a8*/ 	.word	0x00000009
        /*16ac*/ 	.word	0x0002d8c0
        /*16b0*/ 	.short	0x010a
        /*16b2*/ 	.byte	0x3f
	.zero		1


	//   ....[102]....
        /*16b4*/ 	.word	0x00028570
        /*16b8*/ 	.word	0x00000002
        /*16bc*/ 	.word	0x0002d840
        /*16c0*/ 	.short	0x010a
        /*16c2*/ 	.byte	0x3f
	.zero		1


	//   ....[103]....
        /*16c4*/ 	.word	0x000293a0
        /*16c8*/ 	.word	0x00000012
        /*16cc*/ 	.word	0x0002d820
        /*16d0*/ 	.short	0x010a
        /*16d2*/ 	.byte	0x3f
	.zero		1


	//   ....[104]....
        /*16d4*/ 	.word	0x000293f0
        /*16d8*/ 	.word	0x00000005
        /*16dc*/ 	.word	0x0002d840
        /*16e0*/ 	.short	0x010a
        /*16e2*/ 	.byte	0x3f
	.zero		1


	//   ....[105]....
        /*16e4*/ 	.word	0x00029990
        /*16e8*/ 	.word	0x00000005
        /*16ec*/ 	.word	0x0002d860
        /*16f0*/ 	.short	0x010a
        /*16f2*/ 	.byte	0x3f
	.zero		1


	//   ....[106]....
        /*16f4*/ 	.word	0x00029f70
        /*16f8*/ 	.word	0x00000000
        /*16fc*/ 	.word	0x0002d860
        /*1700*/ 	.short	0x010a
        /*1702*/ 	.byte	0x3f
	.zero		1


	//   ....[107]....
        /*1704*/ 	.word	0x0002af60
        /*1708*/ 	.word	0x00000005
        /*170c*/ 	.word	0x0002d820
        /*1710*/ 	.short	0x010a
        /*1712*/ 	.byte	0x3f
	.zero		1


	//   ....[108]....
        /*1714*/ 	.word	0x0002b100
        /*1718*/ 	.word	0x00000003
        /*171c*/ 	.word	0x0002d840
        /*1720*/ 	.short	0x010a
        /*1722*/ 	.byte	0x3f
	.zero		1


	//   ....[109]....
        /*1724*/ 	.word	0x0002b150
        /*1728*/ 	.word	0x00000005
        /*172c*/ 	.word	0x0002d840
        /*1730*/ 	.short	0x010a
        /*1732*/ 	.byte	0x3f
	.zero		1


	//   ....[110]....
        /*1734*/ 	.word	0x0002b1a0
        /*1738*/ 	.word	0x00000003
        /*173c*/ 	.word	0x0002d860
        /*1740*/ 	.short	0x010a
        /*1742*/ 	.byte	0x3f
	.zero		1


	//----- nvinfo : EIATTR_NUM_MBARRIERS
	.align		4
.L_1263:
        /*1744*/ 	.byte	0x03, 0x38
        /*1746*/ 	.short	0x0016


	//----- nvinfo : EIATTR_EXIT_INSTR_OFFSETS
	.align		4
        /*1748*/ 	.byte	0x04, 0x1c
        /*174a*/ 	.short	(.L_1265 - .L_1264)


	//   ....[0]....
.L_1264:
        /*174c*/ 	.word	0x00026fe0


	//----- nvinfo : EIATTR_MAX_THREADS
	.align		4
.L_1265:
        /*1750*/ 	.byte	0x04, 0x05
        /*1752*/ 	.short	(.L_1267 - .L_1266)
.L_1266:
        /*1754*/ 	.word	0x00000200
        /*1758*/ 	.word	0x00000001
        /*175c*/ 	.word	0x00000001


	//----- nvinfo : EIATTR_CRS_STACK_SIZE
	.align		4
.L_1267:
        /*1760*/ 	.byte	0x04, 0x1e
        /*1762*/ 	.short	(.L_1269 - .L_1268)
.L_1268:
        /*1764*/ 	.word	0x00000000


	//----- nvinfo : EIATTR_CBANK_PARAM_SIZE
	.align		4
.L_1269:
        /*1768*/ 	.byte	0x03, 0x19
        /*176a*/ 	.short	0x0af0


	//----- nvinfo : EIATTR_PARAM_CBANK
	.align		4
        /*176c*/ 	.byte	0x04, 0x0a
        /*176e*/ 	.short	(.L_1271 - .L_1270)
	.align		4
.L_1270:
        /*1770*/ 	.word	index@(.nv.constant0._ZN7cutlass13device_kernelIN5flash11enable_sm90INS1_16FlashAttnFwdSm90INS1_25CollectiveMainloopFwdSm90ILi2EN4cute5tupleIJNS5_1CILi1EEES8_S8_EEENS6_IJNS7_ILi192EEENS7_ILi128EEENS7_ILi96EEEEEELi96ENS_10bfloat16_tEfNS_4arch4Sm90ELb0ELb1ELb1ELb1ELb1ELb1ELb0ELb0ELb1ELb1ELb1ELb0EEENS1_21CollectiveEpilogueFwdINS6_IJSA_SC_SB_EEES9_SE_SG_Li384ELb1ELb1ELb1ELb0EEENS1_36VarlenDynamicPersistentTileSchedulerILi192ELi128ELi384ELi128ELb1ELb1ELb1ELb1ELb0ELb1EEEEEEEEEvNT_6ParamsE)
        /*1774*/ 	.short	0x0210
        /*1776*/ 	.short	0x0af0


	//----- nvinfo : EIATTR_SW_WAR
	.align		4
.L_1271:
        /*1778*/ 	.byte	0x04, 0x36
        /*177a*/ 	.short	(.L_1273 - .L_1272)
.L_1272:
        /*177c*/ 	.word	0x00000008
.L_1273:


//--------------------- .nv.info._ZN7cutlass13device_kernelIN5flash11enable_sm90INS1_16FlashAttnFwdSm90INS1_25CollectiveMainloopFwdSm90ILi2EN4cute5tupleIJNS5_1CILi1EEES8_S8_EEENS6_IJNS7_ILi192EEENS7_ILi128EEENS7_ILi96EEEEEELi96ENS_10bfloat16_tEfNS_4arch4Sm90ELb1ELb0ELb1ELb0ELb1ELb0ELb0ELb0ELb1ELb1ELb1ELb0EEENS1_21CollectiveEpilogueFwdINS6_IJSA_SC_SB_EEES9_SE_SG_Li384ELb0ELb1ELb1ELb0EEENS1_19SingleTileSchedulerILb0ELb1ELb1ELi192EEEEEEEEEvNT_6ParamsE --------------------------
	.section	.nv.info._ZN7cutlass13device_kernelIN5flash11enable_sm90INS1_16FlashAttnFwdSm90INS1_25CollectiveMainloopFwdSm90ILi2EN4cute5tupleIJNS5_1CILi1EEES8_S8_EEENS6_IJNS7_ILi192EEENS7_ILi128EEENS7_ILi96EEEEEELi96ENS_10bfloat16_tEfNS_4arch4Sm90ELb1ELb0ELb1ELb0ELb1ELb0ELb0ELb0ELb1ELb1ELb1ELb0EEENS1_21CollectiveEpilogueFwdINS6_IJSA_SC_SB_EEES9_SE_SG_Li384ELb0ELb1ELb1ELb0EEENS1_19SingleTileSchedulerILb0ELb1ELb1ELi192EEEEEEEEEvNT_6ParamsE,"",@"SHT_CUDA_INFO"
	.sectionflags	@""
	.align	4


	//----- nvinfo : EIATTR_CUDA_API_VERSION
	.align		4
        /*0000*/ 	.byte	0x04, 0x37
        /*0002*/ 	.short	(.L_1275 - .L_1274)
.L_1274:
        /*0004*/ 	.word	0x00000082


	//----- nvinfo : EIATTR_KPARAM_INFO
	.align		4
.L_1275:
        /*0008*/ 	.byte	0x04, 0x17
        /*000a*/ 	.short	(.L_1277 - .L_1276)
.L_1276:
        /*000c*/ 	.word	0x00000000
        /*0010*/ 	.short	0x0000
        /*0012*/ 	.short	0x0070
        /*0014*/ 	.byte	0x00, 0xf0, 0x01, 0x28


	//----- nvinfo : EIATTR_SPARSE_MMA_MASK
	.align		4
.L_1277:
        /*0018*/ 	.byte	0x03, 0x50
        /*001a*/ 	.short	0x0000


	//----- nvinfo : EIATTR_MAXREG_COUNT
	.align		4
        /*001c*/ 	.byte	0x03, 0x1b
        /*001e*/ 	.short	0x0080


	//----- nvinfo : EIATTR_NUM_BARRIERS
	.align		4
        /*0020*/ 	.byte	0x02, 0x4c
        /*0022*/ 	.byte	0x10
	.zero		1


	//----- nvinfo : EIATTR_EXTERNS
	.align		4
        /*0024*/ 	.byte	0x04, 0x0f
        /*0026*/ 	.short	(.L_1279 - .L_1278)


	//   ....[0]....
	.align		4
.L_1278:
        /*0028*/ 	.word	index@(__assertfail)


	//----- nvinfo : EIATTR_ANNOTATIONS
	.align		4
.L_1279:
        /*002c*/ 	.byte	0x04, 0x55
        /*002e*/ 	.short	(.L_1281 - .L_1280)


	//   ....[0]....
.L_1280:
        /*0030*/ 	.word	0x00000001
        /*0034*/ 	.byte	0xb0, 0x08, 0x00, 0x00, 0x01, 0x00, 0x00, 0x00, 0x10, 0x0a, 0x00, 0x00, 0x01, 0x00, 0x00, 0x00
        /*0044*/ 	.byte	0xc0, 0x13, 0x00, 0x00, 0x01, 0x00, 0x00, 0x00, 0xe0, 0xaa, 0x00, 0x00, 0x01, 0x00, 0x00, 0x00
        /*0054*/ 	.byte	0xf0, 0xbd, 0x00, 0x00, 0x01, 0x00, 0x00, 0x00, 0xe0, 0xcd, 0x00, 0x00, 0x01, 0x00, 0x00, 0x00
        /*0064*/ 	.byte	0x00, 0xce, 0x00, 0x00, 0x01, 0x00, 0x00, 0x00, 0x60, 0xcf, 0x00, 0x00, 0x01, 0x00, 0x00, 0x00
        /*0074*/ 	.byte	0xd0, 0xe5, 0x00, 0x00, 0x01, 0x00, 0x00, 0x00, 0xf0, 0xe5, 0x00, 0x00, 0x01, 0x00, 0x00, 0x00
        /*0084*/ 	.byte	0x10, 0xfa, 0x00, 0x00


	//----- nvinfo : EIATTR_MERCURY_ISA_VERSION
	.align		4
.L_1281:
        /*0088*/ 	.byte	0x03, 0x5f
        /*008a*/ 	.short	0x0101


	//----- nvinfo : EIATTR_INT_WARP_WIDE_INSTR_OFFSETS
	.align		4
        /*008c*/ 	.byte	0x04, 0x31
        /*008e*/ 	.short	(.L_1283 - .L_1282)


	//   ....[0]....
.L_1282:
        /*0090*/ 	.word	0x000000c0


	//   ....[1]....
        /*0094*/ 	.word	0x000000d0


	//   ....[2]....
        /*0098*/ 	.word	0x00000170


	//----- nvinfo : EIATTR_COOP_GROUP_MASK_REGIDS
	.align		4
.L_1283:
        /*009c*/ 	.byte	0x04, 0x29
        /*009e*/ 	.short	(.L_1285 - .L_1284)


	//   ....[0]....
.L_1284:
        /*00a0*/ 	.word	0xffffffff


	//   ....[1]....
        /*00a4*/ 	.word	0xffffffff


	//   ....[2]....
        /*00a8*/ 	.word	0xffffffff


	//   ....[3]....
        /*00ac*/ 	.word	0xffffffff


	//   ....[4]....
        /*00b0*/ 	.word	0xffffffff


	//   ....[5]....
        /*00b4*/ 	.word	0xffffffff


	//   ....[6]....
        /*00b8*/ 	.word	0xffffffff


	//   ....[7]....
        /*00bc*/ 	.word	0xffffffff


	//   ....[8]....
        /*00c0*/ 	.word	0xffffffff


	//   ....[9]....
        /*00c4*/ 	.word	0xffffffff


	//   ....[10]....
        /*00c8*/ 	.word	0xffffffff


	//   ....[11]....
        /*00cc*/ 	.word	0xffffffff


	//   ....[12]....
        /*00d0*/ 	.word	0xffffffff


	//   ....[13]....
        /*00d4*/ 	.word	0xffffffff


	//   ....[14]....
        /*00d8*/ 	.word	0xffffffff


	//   ....[15]....
        /*00dc*/ 	.word	0xffffffff


	//   ....[16]....
        /*00e0*/ 	.word	0xffffffff


	//   ....[17]....
        /*00e4*/ 	.word	0xffffffff


	//   ....[18]....
        /*00e8*/ 	.word	0xffffffff


	//   ....[19]....
        /*00ec*/ 	.word	0xffffffff


	//   ....[20]....
        /*00f0*/ 	.word	0xffffffff


	//   ....[21]....
        /*00f4*/ 	.word	0xffffffff


	//   ....[22]....
        /*00f8*/ 	.word	0xffffffff


	//   ....[23]....
        /*00fc*/ 	.word	0xffffffff


	//   ....[24]....
        /*0100*/ 	.word	0xffffffff


	//   ....[25]....
        /*0104*/ 	.word	0xffffffff


	//   ....[26]....
        /*0108*/ 	.word	0xffffffff


	//   ....[27]....
        /*010c*/ 	.word	0xffffffff


	//   ....[28]....
        /*0110*/ 	.word	0xffffffff


	//   ....[29]....
        /*0114*/ 	.word	0xffffffff


	//   ....[30]....
        /*0118*/ 	.word	0xffffffff


	//   ....[31]....
        /*011c*/ 	.word	0xffffffff


	//   ....[32]....
        /*0120*/ 	.word	0xffffffff


	//   ....[33]....
        /*0124*/ 	.word	0xffffffff


	//   ....[34]....
        /*0128*/ 	.word	0xffffffff


	//   ....[35]....
        /*012c*/ 	.word	0xffffffff


	//   ....[36]....
        /*0130*/ 	.word	0xffffffff


	//   ....[37]....
        /*0134*/ 	.word	0xffffffff


	//   ....[38]....
        /*0138*/ 	.word	0xffffffff


	//   ....[39]....
        /*013c*/ 	.word	0xffffffff


	//   ....[40]....
        /*0140*/ 	.word	0xffffffff


	//   ....[41]....
        /*0144*/ 	.word	0xffffffff


	//   ....[42]....
        /*0148*/ 	.word	0xffffffff


	//   ....[43]....
        /*014c*/ 	.word	0xffffffff


	//   ....[44]....
        /*0150*/ 	.word	0xffffffff


	//   ....[45]....
        /*0154*/ 	.word	0xffffffff


	//   ....[46]....
        /*0158*/ 	.word	0xffffffff


	//   ....[47]....
        /*015c*/ 	.word	0xffffffff


	//   ....[48]....
        /*0160*/ 	.word	0xffffffff


	//   ....[49]....
        /*0164*/ 	.word	0xffffffff


	//   ....[50]....
        /*0168*/ 	.word	0xffffffff


	//   ....[51]....
        /*016c*/ 	.word	0xffffffff


	//   ....[52]....
        /*0170*/ 	.word	0xffffffff


	//   ....[53]....
        /*0174*/ 	.word	0xffffffff


	//   ....[54]....
        /*0178*/ 	.word	0xffffffff


	//   ....[55]....
        /*017c*/ 	.word	0xffffffff


	//   ....[56]....
        /*0180*/ 	.word	0xffffffff


	//   ....[57]....
        /*0184*/ 	.word	0xffffffff


	//   ....[58]....
        /*0188*/ 	.word	0xffffffff


	//   ....[59]....
        /*018c*/ 	.word	0xffffffff


	//   ....[60]....
        /*0190*/ 	.word	0xffffffff


	//   ....[61]....
        /*0194*/ 	.word	0xffffffff


	//   ....[62]....
        /*0198*/ 	.word	0xffffffff


	//   ....[63]....
        /*019c*/ 	.word	0xffffffff


	//   ....[64]....
        /*01a0*/ 	.word	0xffffffff


	//   ....[65]....
        /*01a4*/ 	.word	0xffffffff


	//   ....[66]....
        /*01a8*/ 	.word	0xffffffff


	//   ....[67]....
        /*01ac*/ 	.word	0xffffffff


	//   ....[68]....
        /*01b0*/ 	.word	0xffffffff


	//   ....[69]....
        /*01b4*/ 	.word	0xffffffff


	//   ....[70]....
        /*01b8*/ 	.word	0xffffffff


	//   ....[71]....
        /*01bc*/ 	.word	0xffffffff


	//   ....[72]....
        /*01c0*/ 	.word	0xffffffff


	//   ....[73]....
        /*01c4*/ 	.word	0xffffffff


	//   ....[74]....
        /*01c8*/ 	.word	0xffffffff


	//   ....[75]....
        /*01cc*/ 	.word	0xffffffff


	//   ....[76]....
        /*01d0*/ 	.word	0xffffffff


	//   ....[77]....
        /*01d4*/ 	.word	0xffffffff


	//   ....[78]....
        /*01d8*/ 	.word	0xffffffff


	//   ....[79]....
        /*01dc*/ 	.word	0xffffffff


	//   ....[80]....
        /*01e0*/ 	.word	0xffffffff


	//   ....[81]....
        /*01e4*/ 	.word	0xffffffff


	//   ....[82]....
        /*01e8*/ 	.word	0xffffffff


	//   ....[83]....
        /*01ec*/ 	.word	0xffffffff


	//   ....[84]....
        /*01f0*/ 	.word	0x0500000f


	//   ....[85]....
        /*01f4*/ 	.word	0x0500000f


	//   ....[86]....
        /*01f8*/ 	.word	0x0500000f


	//   ....[87]....
        /*01fc*/ 	.word	0x0500000f


	//   ....[88]....
        /*0200*/ 	.word	0x0500000f


	//   ....[89]....
        /*0204*/ 	.word	0x0500000f


	//   ....[90]....
        /*0208*/ 	.word	0x0500000f


	//   ....[91]....
        /*020c*/ 	.word	0x0500000f


	//   ....[92]....
        /*0210*/ 	.word	0x0500000f


	//   ....[93]....
        /*0214*/ 	.word	0x0500000f


	//   ....[94]....
        /*0218*/ 	.word	0x0500000f


	//   ....[95]....
        /*021c*/ 	.word	0x0500000f


	//   ....[96]....
        /*0220*/ 	.word	0x0500000f


	//   ....[97]....
        /*0224*/ 	.word	0x0500000f


	//   ....[98]....
        /*0228*/ 	.word	0x0500000f


	//   ....[99]....
        /*022c*/ 	.word	0x0500000f


	//   ....[100]....
        /*0230*/ 	.word	0x0500000f


	//   ....[101]....
        /*0234*/ 	.word	0x0500000f


	//   ....[102]....
        /*0238*/ 	.word	0x0500000f


	//   ....[103]....
        /*023c*/ 	.word	0x0500000f


	//   ....[104]....
        /*0240*/ 	.word	0x0500000f


	//   ....[105]....
        /*0244*/ 	.word	0x0500000f


	//   ....[106]....
        /*0248*/ 	.word	0x0500000f


	//   ....[107]....
        /*024c*/ 	.word	0x0500000f


	//   ....[108]....
        /*0250*/ 	.word	0x0500000f


	//   ....[109]....
        /*0254*/ 	.word	0x0500000f


	//   ....[110]....
        /*0258*/ 	.word	0x0500000f


	//   ....[111]....
        /*025c*/ 	.word	0x0500000f


	//   ....[112]....
        /*0260*/ 	.word	0x0500000f


	//   ....[113]....
        /*0264*/ 	.word	0x0500000f


	//   ....[114]....
        /*0268*/ 	.word	0x0500000f


	//   ....[115]....
        /*026c*/ 	.word	0x0500000f


	//   ....[116]....
        /*0270*/ 	.word	0x0500000f


	//   ....[117]....
        /*0274*/ 	.word	0x0500000f


	//   ....[118]....
        /*0278*/ 	.word	0x0500000f


	//   ....[119]....
        /*027c*/ 	.word	0x0500000f


	//   ....[120]....
        /*0280*/ 	.word	0x0500000f


	//   ....[121]....
        /*0284*/ 	.word	0x0500000f


	//   ....[122]....
        /*0288*/ 	.word	0x0500000f


	//   ....[123]....
        /*028c*/ 	.word	0x0500000f


	//   ....[124]....
        /*0290*/ 	.word	0x0500000f


	//   ....[125]....
        /*0294*/ 	.word	0x0500000f


	//   ....[126]....
        /*0298*/ 	.word	0x0500000f


	//   ....[127]....
        /*029c*/ 	.word	0x0500000f


	//   ....[128]....
        /*02a0*/ 	.word	0x0500000f


	//   ....[129]....
        /*02a4*/ 	.word	0x0500000f


	//----- nvinfo : EIATTR_COOP_GROUP_INSTR_OFFSETS
	.align		4
.L_1285:
        /*02a8*/ 	.byte	0x04, 0x28
        /*02aa*/ 	.short	(.L_1287 - .L_1286)


	//   ....[0]....
.L_1286:
        /*02ac*/ 	.word	0x00000080


	//   ....[1]....
        /*02b0*/ 	.word	0x00000090


	//   ....[2]....
        /*02b4*/ 	.word	0x000002d0


	//   ....[3]....
        /*02b8*/ 	.word	0x00000430


	//   ....[4]....
        /*02bc*/ 	.word	0x00000550


	//   ....[5]....
        /*02c0*/ 	.word	0x000006b0


	//   ....[6]....
        /*02c4*/ 	.word	0x00001160


	//   ....[7]....
        /*02c8*/ 	.word	0x00001c00


	//   ....[8]....
        /*02cc*/ 	.word	0x000024d0


	//   ....[9]....
        /*02d0*/ 	.word	0x00002a70


	//   ....[10]....
        /*02d4*/ 	.word	0x00002af0


	//   ....[11]....
        /*02d8*/ 	.word	0x000034b0


	//   ....[12]....
        /*02dc*/ 	.word	0x00003520


	//   ....[13]....
        /*02e0*/ 	.word	0x00004390


	//   ....[14]....
        /*02e4*/ 	.word	0x00004ef0


	//   ....[15]....
        /*02e8*/ 	.word	0x00005a60


	//   ....[16]....
        /*02ec*/ 	.word	0x00005ad0


	//   ....[17]....
        /*02f0*/ 	.word	0x00005b00


	//   ....[18]....
        /*02f4*/ 	.word	0x00006590


	//   ....[19]....
        /*02f8*/ 	.word	0x000065e0


	//   ....[20]....
        /*02fc*/ 	.word	0x000076c0


	//   ....[21]....
        /*0300*/ 	.word	0x00008d10


	//   ....[22]....
        /*0304*/ 	.word	0x00008d20


	//   ....[23]....
        /*0308*/ 	.word	0x00008d50


	//   ....[24]....
        /*030c*/ 	.word	0x00008d60


	//   ....[25]....
        /*0310*/ 	.word	0x0000a0f0


	//   ....[26]....
        /*0314*/ 	.word	0x0000a220


	//   ....[27]....
        /*0318*/ 	.word	0x0000a260


	//   ....[28]....
        /*031c*/ 	.word	0x0000a350


	//   ....[29]....
        /*0320*/ 	.word	0x0000a360


	//   ....[30]....
        /*0324*/ 	.word	0x0000b2a0


	//   ....[31]....
        /*0328*/ 	.word	0x0000b2e0


	//   ....[32]....
        /*032c*/ 	.word	0x0000b320


	//   ....[33]....
        /*0330*/ 	.word	0x0000b360


	//   ....[34]....
        /*0334*/ 	.word	0x0000b3a0


	//   ....[35]....
        /*0338*/ 	.word	0x0000b3b0


	//   ....[36]....
        /*033c*/ 	.word	0x0000b880


	//   ....[37]....
        /*0340*/ 	.word	0x0000b890


	//   ....[38]....
        /*0344*/ 	.word	0x0000c160


	//   ....[39]....
        /*0348*/ 	.word	0x0000d490


	//   ....[40]....
        /*034c*/ 	.word	0x0000d4a0


	//   ....[41]....
        /*0350*/ 	.word	0x0000d4b0


	//   ....[42]....
        /*0354*/ 	.word	0x0000d4c0


	//   ....[43]....
        /*0358*/ 	.word	0x0000d4e0


	//   ....[44]....
        /*035c*/ 	.word	0x0000d510


	//   ....[45]....
        /*0360*/ 	.word	0x0000d540


	//   ....[46]....
        /*0364*/ 	.word	0x0000d570


	//   ....[47]....
        /*0368*/ 	.word	0x0000deb0


	//   ....[48]....
        /*036c*/ 	.word	0x0000ded0


	//   ....[49]....
        /*0370*/ 	.word	0x0000dee0


	//   ....[50]....
        /*0374*/ 	.word	0x0000df50


	//   ....[51]....
        /*0378*/ 	.word	0x0000e000


	//   ....[52]....
        /*037c*/ 	.word	0x0000e010


	//   ....[53]....
        /*0380*/ 	.word	0x0000e0b0


	//   ....[54]....
        /*0384*/ 	.word	0x0000e0e0


	//   ....[55]....
        /*0388*/ 	.word	0x0000e140


	//   ....[56]....
        /*038c*/ 	.word	0x0000e150


	//   ....[57]....
        /*0390*/ 	.word	0x0000e180


	//   ....[58]....
        /*0394*/ 	.word	0x0000e1d0


	//   ....[59]....
        /*0398*/ 	.word	0x0000ea00


	//   ....[60]....
        /*039c*/ 	.word	0x0000ea10


	//   ....[61]....
        /*03a0*/ 	.word	0x0000ea30


	//   ....[62]....
        /*03a4*/ 	.word	0x0000eab0


	//   ....[63]....
        /*03a8*/ 	.word	0x0000eac0


	//   ....[64]....
        /*03ac*/ 	.word	0x0000eb20


	//   ....[65]....
        /*03b0*/ 	.word	0x0000eb50


	//   ....[66]....
        /*03b4*/ 	.word	0x0000eb90


	//   ....[67]....
        /*03b8*/ 	.word	0x0000edb0


	//   ....[68]....
        /*03bc*/ 	.word	0x0000edd0


	//   ....[69]....
        /*03c0*/ 	.word	0x0000edf0


	//   ....[70]....
        /*03c4*/ 	.word	0x0000ee70


	//   ....[71]....
        /*03c8*/ 	.word	0x0000ee90


	//   ....[72]....
        /*03cc*/ 	.word	0x0000ef10


	//   ....[73]....
        /*03d0*/ 	.word	0x0000ef30


	//   ....[74]....
        /*03d4*/ 	.word	0x0000ef40


	//   ....[75]....
        /*03d8*/ 	.word	0x0000f470


	//   ....[76]....
        /*03dc*/ 	.word	0x0000f4a0


	//   ....[77]....
        /*03e0*/ 	.word	0x0000f4d0


	//   ....[78]....
        /*03e4*/ 	.word	0x0000f500


	//   ....[79]....
        /*03e8*/ 	.word	0x0000f530


	//   ....[80]....
        /*03ec*/ 	.word	0x0000f560


	//   ....[81]....
        /*03f0*/ 	.word	0x0000f580


	//   ....[82]....
        /*03f4*/ 	.word	0x0000f620


	//   ....[83]....
        /*03f8*/ 	.word	0x0000f9a0


	//   ....[84]....
        /*03fc*/ 	.word	0x0000ff20


	//   ....[85]....
        /*0400*/ 	.word	0x00010010


	//   ....[86]....
        /*0404*/ 	.word	0x000100c0


	//   ....[87]....
        /*0408*/ 	.word	0x00010120


	//   ....[88]....
        /*040c*/ 	.word	0x00010220


	//   ....[89]....
        /*0410*/ 	.word	0x00010290


	//   ....[90]....
        /*0414*/ 	.word	0x00010370


	//   ....[91]....
        /*0418*/ 	.word	0x00010420


	//   ....[92]....
        /*041c*/ 	.word	0x00010520


	//   ....[93]....
        /*0420*/ 	.word	0x000105d0


	//   ....[94]....
        /*0424*/ 	.word	0x00010630


	//   ....[95]....
        /*0428*/ 	.word	0x000106e0


	//   ....[96]....
        /*042c*/ 	.word	0x000107b0


	//   ....[97]....
        /*0430*/ 	.word	0x00010840


	//   ....[98]....
        /*0434*/ 	.word	0x00010910


	//   ....[99]....
        /*0438*/ 	.word	0x00010990


	//   ....[100]....
        /*043c*/ 	.word	0x00010a50


	//   ....[101]....
        /*0440*/ 	.word	0x00010af0


	//   ....[102]....
        /*0444*/ 	.word	0x00010bc0


	//   ....[103]....
        /*0448*/ 	.word	0x00010c30


	//   ....[104]....
        /*044c*/ 	.word	0x00010cf0


	//   ....[105]....
        /*0450*/ 	.word	0x00010e30


	//   ....[106]....
        /*0454*/ 	.word	0x00010ef0


	//   ....[107]....
        /*0458*/ 	.word	0x00010f80


	//   ....[108]....
        /*045c*/ 	.word	0x00011070


	//   ....[109]....
        /*0460*/ 	.word	0x000110d0


	//   ....[110]....
        /*0464*/ 	.word	0x000111a0


	//   ....[111]....
        /*0468*/ 	.word	0x00011200


	//   ....[112]....
        /*046c*/ 	.word	0x000112e0


	//   ....[113]....
        /*0470*/ 	.word	0x000113d0


	//   ....[114]....
        /*0474*/ 	.word	0x00011470


	//   ....[115]....
        /*0478*/ 	.word	0x000114d0


	//   ....[116]....
        /*047c*/ 	.word	0x000115c0


	//   ....[117]....
        /*0480*/ 	.word	0x00011620


	//   ....[118]....
        /*0484*/ 	.word	0x00011710


	//   ....[119]....
        /*0488*/ 	.word	0x00011770


	//   ....[120]....
        /*048c*/ 	.word	0x00011830


	//   ....[121]....
        /*0490*/ 	.word	0x00011970


	//   ....[122]....
        /*0494*/ 	.word	0x00011a20


	//   ....[123]....
        /*0498*/ 	.word	0x00011b10


	//   ....[124]....
        /*049c*/ 	.word	0x00011c20


	//   ....[125]....
        /*04a0*/ 	.word	0x00011ca0


	//   ....[126]....
        /*04a4*/ 	.word	0x00011d90


	//   ....[127]....
        /*04a8*/ 	.word	0x00011e00


	//   ....[128]....
        /*04ac*/ 	.word	0x00011ed0


	//   ....[129]....
        /*04b0*/ 	.word	0x00011fe0


	//----- nvinfo : EIATTR_REG_RECONFIG
	.align		4
.L_1287:
        /*04b4*/ 	.byte	0x01, 0x54
	.zero		2


	//----- nvinfo : EIATTR_SYSCALL_OFFSETS
	.align		4
        /*04b8*/ 	.byte	0x04, 0x46
        /*04ba*/ 	.short	(.L_1289 - .L_1288)


	//   ....[0]....
.L_1288:
        /*04bc*/ 	.word	0x00001380


	//   ....[1]....
        /*04c0*/ 	.word	0x0000c990


	//   ....[2]....
        /*04c4*/ 	.word	0x0000cad0


	//   ....[3]....
        /*04c8*/ 	.word	0x0000cbc0


	//   ....[4]....
        /*04cc*/ 	.word	0x0000d9b0


	//----- nvinfo : EIATTR_MBARRIER_INSTR_OFFSETS
	.align		4
.L_1289:
        /*04d0*/ 	.byte	0x04, 0x39
        /*04d2*/ 	.short	(.L_1291 - .L_1290)


	//   ....[0]....
.L_1290:
        /*04d4*/ 	.word	0x00000180
        /*04d8*/ 	.word	0x000000ff
        /*04dc*/ 	.word	0x0002d800
        /*04e0*/ 	.short	0x0100
        /*04e2*/ 	.byte	0x08
	.zero		1


	//   ....[1]....
        /*04e4*/ 	.word	0x00000190
        /*04e8*/ 	.word	0x000000ff
        /*04ec*/ 	.word	0x0002d820
        /*04f0*/ 	.short	0x0100
        /*04f2*/ 	.byte	0x08
	.zero		1


	//   ....[2]....
        /*04f4*/ 	.word	0x00000280
        /*04f8*/ 	.word	0x000000ff
        /*04fc*/ 	.word	0x0002d830
        /*0500*/ 	.short	0x0100
        /*0502*/ 	.byte	0x08
	.zero		1


	//   ....[3]....
        /*0504*/ 	.word	0x00000290
        /*0508*/ 	.word	0x000000ff
        /*050c*/ 	.word	0x0002d840
        /*0510*/ 	.short	0x0100
        /*0512*/ 	.byte	0x08
	.zero		1


	//   ....[4]....
        /*0514*/ 	.word	0x000002a0
        /*0518*/ 	.word	0x000000ff
        /*051c*/ 	.word	0x0002d838
        /*0520*/ 	.short	0x0100
        /*0522*/ 	.byte	0x08
	.zero		1


	//   ....[5]....
        /*0524*/ 	.word	0x000002b0
        /*0528*/ 	.word	0x000000ff
        /*052c*/ 	.word	0x0002d848
        /*0530*/ 	.short	0x0100
        /*0532*/ 	.byte	0x08
	.zero		1


	//   ....[6]....
        /*0534*/ 	.word	0x000003e0
        /*0538*/ 	.word	0x000000ff
        /*053c*/ 	.word	0x0002d850
        /*0540*/ 	.short	0x0100
        /*0542*/ 	.byte	0x08
	.zero		1


	//   ....[7]....
        /*0544*/ 	.word	0x000003f0
        /*0548*/ 	.word	0x000000ff
        /*054c*/ 	.word	0x0002d860
        /*0550*/ 	.short	0x0100
        /*0552*/ 	.byte	0x08
	.zero		1


	//   ....[8]....
        /*0554*/ 	.word	0x00000400
        /*0558*/ 	.word	0x000000ff
        /*055c*/ 	.word	0x0002d858
        /*0560*/ 	.short	0x0100
        /*0562*/ 	.byte	0x08
	.zero		1


	//   ....[9]....
        /*0564*/ 	.word	0x00000410
        /*0568*/ 	.word	0x000000ff
        /*056c*/ 	.word	0x0002d868
        /*0570*/ 	.short	0x0100
        /*0572*/ 	.byte	0x08
	.zero		1


	//   ....[10]....
        /*0574*/ 	.word	0x00000500
        /*0578*/ 	.word	0x000000ff
        /*057c*/ 	.word	0x0002d870
        /*0580*/ 	.short	0x0100
        /*0582*/ 	.byte	0x06
	.zero		1


	//   ....[11]....
        /*0584*/ 	.word	0x00000510
        /*0588*/ 	.word	0x000000ff
        /*058c*/ 	.word	0x0002d880
        /*0590*/ 	.short	0x0100
        /*0592*/ 	.byte	0x06
	.zero		1


	//   ....[12]....
        /*0594*/ 	.word	0x00000520
        /*0598*/ 	.word	0x000000ff
        /*059c*/ 	.word	0x0002d878
        /*05a0*/ 	.short	0x0100
        /*05a2*/ 	.byte	0x06
	.zero		1


	//   ....[13]....
        /*05a4*/ 	.word	0x00000530
        /*05a8*/ 	.word	0x000000ff
        /*05ac*/ 	.word	0x0002d888
        /*05b0*/ 	.short	0x0100
        /*05b2*/ 	.byte	0x06
	.zero		1


	//   ....[14]....
        /*05b4*/ 	.word	0x00000660
        /*05b8*/ 	.word	0x000000ff
        /*05bc*/ 	.word	0x0002d890
        /*05c0*/ 	.short	0x0100
        /*05c2*/ 	.byte	0x08
	.zero		1


	//   ....[15]....
        /*05c4*/ 	.word	0x00000670
        /*05c8*/ 	.word	0x000000ff
        /*05cc*/ 	.word	0x0002d8a0
        /*05d0*/ 	.short	0x0100
        /*05d2*/ 	.byte	0x08
	.zero		1


	//   ....[16]....
        /*05d4*/ 	.word	0x00000680
        /*05d8*/ 	.word	0x000000ff
        /*05dc*/ 	.word	0x0002d898
        /*05e0*/ 	.short	0x0100
        /*05e2*/ 	.byte	0x08
	.zero		1


	//   ....[17]....
        /*05e4*/ 	.word	0x00000690
        /*05e8*/ 	.word	0x000000ff
        /*05ec*/ 	.word	0x0002d8a8
        /*05f0*/ 	.short	0x0100
        /*05f2*/ 	.byte	0x08
	.zero		1


	//   ....[18]....
        /*05f4*/ 	.word	0x000007d0
        /*05f8*/ 	.word	0x000000ff
        /*05fc*/ 	.word	0x0002d8b0
        /*0600*/ 	.short	0x0100
        /*0602*/ 	.byte	0x08
	.zero		1


	//   ....[19]....
        /*0604*/ 	.word	0x000007e0
        /*0608*/ 	.word	0x000000ff
        /*060c*/ 	.word	0x0002d8c0
        /*0610*/ 	.short	0x0100
        /*0612*/ 	.byte	0x08
	.zero		1


	//   ....[20]....
        /*0614*/ 	.word	0x000007f0
        /*0618*/ 	.word	0x000000ff
        /*061c*/ 	.word	0x0002d8b8
        /*0620*/ 	.short	0x0100
        /*0622*/ 	.byte	0x08
	.zero		1


	//   ....[21]....
        /*0624*/ 	.word	0x00000800
        /*0628*/ 	.word	0x000000ff
        /*062c*/ 	.word	0x0002d8c8
        /*0630*/ 	.short	0x0100
        /*0632*/ 	.byte	0x08
	.zero		1


	//   ....[22]....
        /*0634*/ 	.word	0x000013a0
        /*0638*/ 	.word	0x000000ff
        /*063c*/ 	.word	0x0002d800
        /*0640*/ 	.short	0x010a
        /*0642*/ 	.byte	0x26
	.zero		1


	//   ....[23]....
        /*0644*/ 	.word	0x00001430
        /*0648*/ 	.word	0x000000ff
        /*064c*/ 	.word	0x0002d830
        /*0650*/ 	.short	0x010a
        /*0652*/ 	.byte	0x26
	.zero		1


	//   ....[24]....
        /*0654*/ 	.word	0x00001490
        /*0658*/ 	.word	0x000000ff
        /*065c*/ 	.word	0x0002d830
        /*0660*/ 	.short	0x010a
        /*0662*/ 	.byte	0x26
	.zero		1


	//   ....[25]....
        /*0664*/ 	.word	0x00002230
        /*0668*/ 	.word	0x000000ff
        /*066c*/ 	.word	0x00000000
        /*0670*/ 	.short	0x0101
        /*0672*/ 	.byte	0x04
	.zero		1


	//   ....[26]....
        /*0674*/ 	.word	0x00004520
        /*0678*/ 	.word	0x000000ff
        /*067c*/ 	.word	0x0002d830
        /*0680*/ 	.short	0x010a
        /*0682*/ 	.byte	0x04
	.zero		1


	//   ....[27]....
        /*0684*/ 	.word	0x00004560
        /*0688*/ 	.word	0x000000ff
        /*068c*/ 	.word	0x0002d830
        /*0690*/ 	.short	0x010a
        /*0692*/ 	.byte	0x04
	.zero		1


	//   ....[28]....
        /*0694*/ 	.word	0x00004850
        /*0698*/ 	.word	0x000000ff
        /*069c*/ 	.word	0x0002d850
        /*06a0*/ 	.short	0x010a
        /*06a2*/ 	.byte	0x0a
	.zero		1


	//   ....[29]....
        /*06a4*/ 	.word	0x00004890
        /*06a8*/ 	.word	0x000000ff
        /*06ac*/ 	.word	0x0002d850
        /*06b0*/ 	.short	0x010a
        /*06b2*/ 	.byte	0x0a
	.zero		1


	//   ....[30]....
        /*06b4*/ 	.word	0x00005440
        /*06b8*/ 	.word	0x000000ff
        /*06bc*/ 	.word	0x00000000
        /*06c0*/ 	.short	0x0101
        /*06c2*/ 	.byte	0x0a
	.zero		1


	//   ....[31]....
        /*06c4*/ 	.word	0x00007220
        /*06c8*/ 	.word	0x000000ff
        /*06cc*/ 	.word	0x00000000
        /*06d0*/ 	.short	0x0101
        /*06d2*/ 	.byte	0x05
	.zero		1


	//   ....[32]....
        /*06d4*/ 	.word	0x000079e0
        /*06d8*/ 	.word	0x000000ff
        /*06dc*/ 	.word	0x0002d830
        /*06e0*/ 	.short	0x010a
        /*06e2*/ 	.byte	0x0a
	.zero		1


	//   ....[33]....
        /*06e4*/ 	.word	0x00007a20
        /*06e8*/ 	.word	0x000000ff
        /*06ec*/ 	.word	0x0002d830
        /*06f0*/ 	.short	0x010a
        /*06f2*/ 	.byte	0x0a
	.zero		1


	//   ....[34]....
        /*06f4*/ 	.word	0x00007cc0
        /*06f8*/ 	.word	0x000000ff
        /*06fc*/ 	.word	0x0002d850
        /*0700*/ 	.short	0x010a
        /*0702*/ 	.byte	0x0a
	.zero		1


	//   ....[35]....
        /*0704*/ 	.word	0x00007d00
        /*0708*/ 	.word	0x000000ff
        /*070c*/ 	.word	0x0002d850
        /*0710*/ 	.short	0x010a
        /*0712*/ 	.byte	0x0a
	.zero		1


	//   ....[36]....
        /*0714*/ 	.word	0x000085b0
        /*0718*/ 	.word	0x000000ff
        /*071c*/ 	.word	0x00000000
        /*0720*/ 	.short	0x0101
        /*0722*/ 	.byte	0x0a
	.zero		1


	//   ....[37]....
        /*0724*/ 	.word	0x00009c40
        /*0728*/ 	.word	0x000000ff
        /*072c*/ 	.word	0x00000000
        /*0730*/ 	.short	0x0101
        /*0732*/ 	.byte	0x07
	.zero		1


	//   ....[38]....
        /*0734*/ 	.word	0x0000a170
        /*0738*/ 	.word	0x000000ff
        /*073c*/ 	.word	0x0002d850
        /*0740*/ 	.short	0x010a
        /*0742*/ 	.byte	0x05
	.zero		1


	//   ....[39]....
        /*0744*/ 	.word	0x0000a1b0
        /*0748*/ 	.word	0x000000ff
        /*074c*/ 	.word	0x0002d850
        /*0750*/ 	.short	0x010a
        /*0752*/ 	.byte	0x05
	.zero		1


	//   ....[40]....
        /*0754*/ 	.word	0x0000a990
        /*0758*/ 	.word	0x000000ff
        /*075c*/ 	.word	0x00000000
        /*0760*/ 	.short	0x0101
        /*0762*/ 	.byte	0x05
	.zero		1


	//   ....[41]....
        /*0764*/ 	.word	0x0000b3c0
        /*0768*/ 	.word	0x000000ff
        /*076c*/ 	.word	0x00000000
        /*0770*/ 	.short	0x0101
        /*0772*/ 	.byte	0x04
	.zero		1


	//   ....[42]....
        /*0774*/ 	.word	0x0000d0b0
        /*0778*/ 	.word	0x000000ff
        /*077c*/ 	.word	0x0002d840
        /*0780*/ 	.short	0x010a
        /*0782*/ 	.byte	0x2e
	.zero		1


	//   ....[43]....
        /*0784*/ 	.word	0x0000d770
        /*0788*/ 	.word	0x000000ff
        /*078c*/ 	.word	0x0002d830
        /*0790*/ 	.short	0x0107
        /*0792*/ 	.byte	0x2e
	.zero		1


	//   ....[44]....
        /*0794*/ 	.word	0x0000d7e0
        /*0798*/ 	.word	0x000000ff
        /*079c*/ 	.word	0x0002d830
        /*07a0*/ 	.short	0x0101
        /*07a2*/ 	.byte	0x2e
	.zero		1


	//   ....[45]....
        /*07a4*/ 	.word	0x0000e320
        /*07a8*/ 	.word	0x000000ff
        /*07ac*/ 	.word	0x0002d800
        /*07b0*/ 	.short	0x0107
        /*07b2*/ 	.byte	0x2e
	.zero		1


	//   ....[46]....
        /*07b4*/ 	.word	0x0000e380
        /*07b8*/ 	.word	0x000000ff
        /*07bc*/ 	.word	0x0002d800
        /*07c0*/ 	.short	0x0101
        /*07c2*/ 	.byte	0x2e
	.zero		1


	//   ....[47]....
        /*07c4*/ 	.word	0x0000e3b0
        /*07c8*/ 	.word	0x000000ff
        /*07cc*/ 	.word	0x0002d820
        /*07d0*/ 	.short	0x010a
        /*07d2*/ 	.byte	0x2e
	.zero		1


	//   ....[48]....
        /*07d4*/ 	.word	0x0000e7d0
        /*07d8*/ 	.word	0x00000007
        /*07dc*/ 	.word	0x0002d840
        /*07e0*/ 	.short	0x010a
        /*07e2*/ 	.byte	0x3f
	.zero		1


	//   ....[49]....
        /*07e4*/ 	.word	0x0000ec40
        /*07e8*/ 	.word	0x00000007
        /*07ec*/ 	.word	0x0002d830
        /*07f0*/ 	.short	0x0107
        /*07f2*/ 	.byte	0x3f
	.zero		1


	//   ....[50]....
        /*07f4*/ 	.word	0x0000ecf0
        /*07f8*/ 	.word	0x00000007
        /*07fc*/ 	.word	0x0002d830
        /*0800*/ 	.short	0x0101
        /*0802*/ 	.byte	0x3f
	.zero		1


	//   ....[51]....
        /*0804*/ 	.word	0x0000ed50
        /*0808*/ 	.word	0x00000007
        /*080c*/ 	.word	0x0002d860
        /*0810*/ 	.short	0x010a
        /*0812*/ 	.byte	0x3f
	.zero		1


	//   ....[52]....
        /*0814*/ 	.word	0x0000f0b0
        /*0818*/ 	.word	0x00000007
        /*081c*/ 	.word	0x0002d850
        /*0820*/ 	.short	0x0107
        /*0822*/ 	.byte	0x3f
	.zero		1


	//   ....[53]....
        /*0824*/ 	.word	0x0000f220
        /*0828*/ 	.word	0x00000007
        /*082c*/ 	.word	0x0002d850
        /*0830*/ 	.short	0x0101
        /*0832*/ 	.byte	0x3f
	.zero		1


	//   ....[54]....
        /*0834*/ 	.word	0x0000f3a0
        /*0838*/ 	.word	0x00000000
        /*083c*/ 	.word	0x0002d860
        /*0840*/ 	.short	0x010a
        /*0842*/ 	.byte	0x3f
	.zero		1


	//   ....[55]....
        /*0844*/ 	.word	0x0000f7e0
        /*0848*/ 	.word	0x00000000
        /*084c*/ 	.word	0x0002d850
        /*0850*/ 	.short	0x0107
        /*0852*/ 	.byte	0x3f
	.zero		1


	//   ....[56]....
        /*0854*/ 	.word	0x0000f8a0
        /*0858*/ 	.word	0x00000000
        /*085c*/ 	.word	0x0002d850
        /*0860*/ 	.short	0x0101
        /*0862*/ 	.byte	0x3f
	.zero		1


	//   ....[57]....
        /*0864*/ 	.word	0x0000f930
        /*0868*/ 	.word	0x00000007
        /*086c*/ 	.word	0x0002d820
        /*0870*/ 	.short	0x010a
        /*0872*/ 	.byte	0x3f
	.zero		1


	//   ....[58]....
        /*0874*/ 	.word	0x0000fab0
        /*0878*/ 	.word	0x00000005
        /*087c*/ 	.word	0x0002d840
        /*0880*/ 	.short	0x010a
        /*0882*/ 	.byte	0x3f
	.zero		1


	//   ....[59]....
        /*0884*/ 	.word	0x0000fb50
        /*0888*/ 	.word	0x00000003
        /*088c*/ 	.word	0x0002d840
        /*0890*/ 	.short	0x010a
        /*0892*/ 	.byte	0x3f
	.zero		1


	//   ....[60]....
        /*0894*/ 	.word	0x0000fb90
        /*0898*/ 	.word	0x00000005
        /*089c*/ 	.word	0x0002d860
        /*08a0*/ 	.short	0x010a
        /*08a2*/ 	.byte	0x3f
	.zero		1


	//   ....[61]....
        /*08a4*/ 	.word	0x0000fbd0
        /*08a8*/ 	.word	0x00000003
        /*08ac*/ 	.word	0x0002d860
        /*08b0*/ 	.short	0x010a
        /*08b2*/ 	.byte	0x3f
	.zero		1


	//   ....[62]....
        /*08b4*/ 	.word	0x0000fc40
        /*08b8*/ 	.word	0x00000003
        /*08bc*/ 	.word	0x0002d800
        /*08c0*/ 	.short	0x010a
        /*08c2*/ 	.byte	0x3f
	.zero		1


	//   ....[63]....
        /*08c4*/ 	.word	0x0000fca0
        /*08c8*/ 	.word	0x00000003
        /*08cc*/ 	.word	0x0002d830
        /*08d0*/ 	.short	0x010a
        /*08d2*/ 	.byte	0x3f
	.zero		1


	//   ....[64]....
        /*08d4*/ 	.word	0x0000fd00
        /*08d8*/ 	.word	0x0000000f
        /*08dc*/ 	.word	0x0002d830
        /*08e0*/ 	.short	0x010a
        /*08e2*/ 	.byte	0x3f
	.zero		1


	//   ....[65]....
        /*08e4*/ 	.word	0x0000fd60
        /*08e8*/ 	.word	0x0000000f
        /*08ec*/ 	.word	0x0002d850
        /*08f0*/ 	.short	0x010a
        /*08f2*/ 	.byte	0x3f
	.zero		1


	//   ....[66]....
        /*08f4*/ 	.word	0x0000fdc0
        /*08f8*/ 	.word	0x0000000d
        /*08fc*/ 	.word	0x0002d830
        /*0900*/ 	.short	0x010a
        /*0902*/ 	.byte	0x3f
	.zero		1


	//   ....[67]....
        /*0904*/ 	.word	0x0000fe20
        /*0908*/ 	.word	0x0000000d
        /*090c*/ 	.word	0x0002d850
        /*0910*/ 	.short	0x010a
        /*0912*/ 	.byte	0x3f
	.zero		1


	//   ....[68]....
        /*0914*/ 	.word	0x0000fe80
        /*0918*/ 	.word	0x00000005
        /*091c*/ 	.word	0x0002d850
        /*0920*/ 	.short	0x010a
        /*0922*/ 	.byte	0x3f
	.zero		1


	//   ....[69]....
        /*0924*/ 	.word	0x0000ff60
        /*0928*/ 	.word	0x00000003
        /*092c*/ 	.word	0x0002d840
        /*0930*/ 	.short	0x010a
        /*0932*/ 	.byte	0x3f
	.zero		1


	//   ....[70]....
        /*0934*/ 	.word	0x00010d30
        /*0938*/ 	.word	0x00000003
        /*093c*/ 	.word	0x0002d820
        /*0940*/ 	.short	0x010a
        /*0942*/ 	.byte	0x3f
	.zero		1


	//   ....[71]....
        /*0944*/ 	.word	0x00010d80
        /*0948*/ 	.word	0x00000007
        /*094c*/ 	.word	0x0002d840
        /*0950*/ 	.short	0x010a
        /*0952*/ 	.byte	0x3f
	.zero		1


	//   ....[72]....
        /*0954*/ 	.word	0x00011320
        /*0958*/ 	.word	0x00000007
        /*095c*/ 	.word	0x0002d860
        /*0960*/ 	.short	0x010a
        /*0962*/ 	.byte	0x3f
	.zero		1


	//   ....[73]....
        /*0964*/ 	.word	0x000118c0
        /*0968*/ 	.word	0x00000000
        /*096c*/ 	.word	0x0002d860
        /*0970*/ 	.short	0x010a
        /*0972*/ 	.byte	0x3f
	.zero		1


	//   ....[74]....
        /*0974*/ 	.word	0x00011f00
        /*0978*/ 	.word	0x00000007
        /*097c*/ 	.word	0x0002d820
        /*0980*/ 	.short	0x010a
        /*0982*/ 	.byte	0x3f
	.zero		1


	//   ....[75]....
        /*0984*/ 	.word	0x000120a0
        /*0988*/ 	.word	0x00000005
        /*098c*/ 	.word	0x0002d840
        /*0990*/ 	.short	0x010a
        /*0992*/ 	.byte	0x3f
	.zero		1


	//   ....[76]....
        /*0994*/ 	.word	0x000120f0
        /*0998*/ 	.word	0x00000003
        /*099c*/ 	.word	0x0002d840
        /*09a0*/ 	.short	0x010a
        /*09a2*/ 	.byte	0x3f
	.zero		1


	//   ....[77]....
        /*09a4*/ 	.word	0x00012140
        /*09a8*/ 	.word	0x00000005
        /*09ac*/ 	.word	0x0002d860
        /*09b0*/ 	.short	0x010a
        /*09b2*/ 	.byte	0x3f
	.zero		1


	//----- nvinfo : EIATTR_NUM_MBARRIERS
	.align		4
.L_1291:
        /*09b4*/ 	.byte	0x03, 0x38
        /*09b6*/ 	.short	0x0016


	//----- nvinfo : EIATTR_EXIT_INSTR_OFFSETS
	.align		4
        /*09b8*/ 	.byte	0x04, 0x1c
        /*09ba*/ 	.short	(.L_1293 - .L_1292)


	//   ....[0]....
.L_1292:
        /*09bc*/ 	.word	0x0000fc20


	//----- nvinfo : EIATTR_MAX_THREADS
	.align		4
.L_1293:
        /*09c0*/ 	.byte	0x04, 0x05
        /*09c2*/ 	.short	(.L_1295 - .L_1294)
.L_1294:
        /*09c4*/ 	.word	0x00000200
        /*09c8*/ 	.word	0x00000001
        /*09cc*/ 	.word	0x00000001


	//----- nvinfo : EIATTR_CRS_STACK_SIZE
	.align		4
.L_1295:
        /*09d0*/ 	.byte	0x04, 0x1e
        /*09d2*/ 	.short	(.L_1297 - .L_1296)
.L_1296:
        /*09d4*/ 	.word	0x00000000


	//----- nvinfo : EIATTR_CBANK_PARAM_SIZE
	.align		4
.L_1297:
        /*09d8*/ 	.byte	0x03, 0x19
        /*09da*/ 	.short	0x0a70


	//----- nvinfo : EIATTR_PARAM_CBANK
	.align		4
        /*09dc*/ 	.byte	0x04, 0x0a
        /*09de*/ 	.short	(.L_1299 - .L_1298)
	.align		4
.L_1298:
        /*09e0*/ 	.word	index@(.nv.constant0._ZN7cutlass13device_kernelIN5flash11enable_sm90INS1_16FlashAttnFwdSm90INS1_25CollectiveMainloopFwdSm90ILi2EN4cute5tupleIJNS5_1CILi1EEES8_S8_EEENS6_IJNS7_ILi192EEENS7_ILi128EEENS7_ILi96EEEEEELi96ENS_10bfloat16_tEfNS_4arch4Sm90ELb1ELb0ELb1ELb0ELb1ELb0ELb0ELb0ELb1ELb1ELb1ELb0EEENS1_21CollectiveEpilogueFwdINS6_IJSA_SC_SB_EEES9_SE_SG_Li384ELb0ELb1ELb1ELb0EEENS1_19SingleTileSchedulerILb0ELb1ELb1ELi192EEEEEEEEEvNT_6ParamsE)
        /*09e4*/ 	.short	0x0210
        /*09e6*/ 	.short	0x0a70


	//----- nvinfo : EIATTR_SW_WAR
	.align		4
.L_1299:
        /*09e8*/ 	.byte	0x04, 0x36
        /*09ea*/ 	.short	(.L_1301 - .L_1300)
.L_1300:
        /*09ec*/ 	.word	0x00000008
.L_1301:


//--------------------- .nv.info._ZN7cutlass13device_kernelIN5flash11enable_sm90INS1_16FlashAttnFwdSm90INS1_25CollectiveMainloopFwdSm90ILi2EN4cute5tupleIJNS5_1CILi1EEES8_S8_EEENS6_IJNS7_ILi192EEENS7_ILi128EEENS7_ILi96EEEEEELi96ENS_10bfloat16_tEfNS_4arch4Sm90ELb1ELb0ELb1ELb1ELb1ELb0ELb0ELb0ELb1ELb1ELb1ELb0EEENS1_21CollectiveEpilogueFwdINS6_IJSA_SC_SB_EEES9_SE_SG_Li384ELb1ELb1ELb1ELb0EEENS1_36VarlenDynamicPersistentTileSchedulerILi192ELi128ELi384ELi128ELb1ELb1ELb1ELb1ELb1ELb1EEEEEEEEEvNT_6ParamsE --------------------------
	.section	.nv.info._ZN7cutlass13device_kernelIN5flash11enable_sm90INS1_16FlashAttnFwdSm90INS1_25CollectiveMainloopFwdSm90ILi2EN4cute5tupleIJNS5_1CILi1EEES8_S8_EEENS6_IJNS7_ILi192EEENS7_ILi128EEENS7_ILi96EEEEEELi96ENS_10bfloat16_tEfNS_4arch4Sm90ELb1ELb0ELb1ELb1ELb1ELb0ELb0ELb0ELb1ELb1ELb1ELb0EEENS1_21CollectiveEpilogueFwdINS6_IJSA_SC_SB_EEES9_SE_SG_Li384ELb1ELb1ELb1ELb0EEENS1_36VarlenDynamicPersistentTileSchedulerILi192ELi128ELi384ELi128ELb1ELb1ELb1ELb1ELb1ELb1EEEEEEEEEvNT_6ParamsE,"",@"SHT_CUDA_INFO"
	.sectionflags	@""
	.align	4


	//----- nvinfo : EIATTR_CUDA_API_VERSION
	.align		4
        /*0000*/ 	.byte	0x04, 0x37
        /*0002*/ 	.short	(.L_1303 - .L_1302)
.L_1302:
        /*0004*/ 	.word	0x00000082


	//----- nvinfo : EIATTR_KPARAM_INFO
	.align		4
.L_1303:
        /*0008*/ 	.byte	0x04, 0x17
        /*000a*/ 	.short	(.L_1305 - .L_1304)
.L_1304:
        /*000c*/ 	.word	0x00000000
        /*0010*/ 	.short	0x0000
        /*0012*/ 	.short	0x0070
        /*0014*/ 	.byte	0x00, 0xf0, 0x01, 0x2a


	//----- nvinfo : EIATTR_SPARSE_MMA_MASK
	.align		4
.L_1305:
        /*0018*/ 	.byte	0x03, 0x50
        /*001a*/ 	.short	0x0000


	//----- nvinfo : EIATTR_MAXREG_COUNT
	.align		4
        /*001c*/ 	.byte	0x03, 0x1b
        /*001e*/ 	.short	0x0080


	//----- nvinfo : EIATTR_NUM_BARRIERS
	.align		4
        /*0020*/ 	.byte	0x02, 0x4c
        /*0022*/ 	.byte	0x10
	.zero		1


	//----- nvinfo : EIATTR_EXTERNS
	.align		4
        /*0024*/ 	.byte	0x04, 0x0f
        /*0026*/ 	.short	(.L_1307 - .L_1306)


	//   ....[0]....
	.align		4
.L_1306:
        /*0028*/ 	.word	index@(__assertfail)


	//----- nvinfo : EIATTR_ANNOTATIONS
	.align		4
.L_1307:
        /*002c*/ 	.byte	0x04, 0x55
        /*002e*/ 	.short	(.L_1309 - .L_1308)


	//   ....[0]....
.L_1308:
        /* <DEDUP_REMOVED lines=43> */


	//----- nvinfo : EIATTR_MERCURY_ISA_VERSION
	.align		4
.L_1309:
        /*02c8*/ 	.byte	0x03, 0x5f
        /*02ca*/ 	.short	0x0101


	//----- nvinfo : EIATTR_UNUSED_LOAD_BYTE_OFFSET
	.align		4
        /*02cc*/ 	.byte	0x04, 0x44
        /*02ce*/ 	.short	(.L_1311 - .L_1310)


	//   ....[0]....
.L_1310:
        /*02d0*/ 	.word	0x00000970
        /*02d4*/ 	.word	0x0000fff0


	//   ....[1]....
        /*02d8*/ 	.word	0x0000ac50
        /*02dc*/ 	.word	0x0000fff0


	//----- nvinfo : EIATTR_INT_WARP_WIDE_INSTR_OFFSETS
	.align		4
.L_1311:
        /*02e0*/ 	.byte	0x04, 0x31
        /*02e2*/ 	.short	(.L_1313 - .L_1312)


	//   ....[0]....
.L_1312:
        /*02e4*/ 	.word	0x000000c0


	//   ....[1]....
        /*02e8*/ 	.word	0x000000d0


	//   ....[2]....
        /*02ec*/ 	.word	0x00000170


	//   ....[3]....
        /*02f0*/ 	.word	0x0000ef90


	//   ....[4]....
        /*02f4*/ 	.word	0x0000f020


	//   ....[5]....
        /*02f8*/ 	.word	0x00011d50


	//   ....[6]....
        /*02fc*/ 	.word	0x00011de0


	//----- nvinfo : EIATTR_COOP_GROUP_MASK_REGIDS
	.align		4
.L_1313:
        /*0300*/ 	.byte	0x04, 0x29
        /*0302*/ 	.short	(.L_1315 - .L_1314)


	//   ....[0]....
.L_1314:
        /*0304*/ 	.word	0xffffffff


	//   ....[1]....
        /*0308*/ 	.word	0xffffffff


	//   ....[2]....
        /*030c*/ 	.word	0xffffffff


	//   ....[3]....
        /*0310*/ 	.word	0xffffffff


	//   ....[4]....
        /*0314*/ 	.word	0xffffffff


	//   ....[5]....
        /*0318*/ 	.word	0xffffffff


	//   ....[6]....
        /*031c*/ 	.word	0xffffffff


	//   ....[7]....
        /*0320*/ 	.word	0xffffffff


	//   ....[8]....
        /*0324*/ 	.word	0xffffffff


	//   ....[9]....
        /*0328*/ 	.word	0xffffffff


	//   ....[10]....
        /*032c*/ 	.word	0xffffffff


	//   ....[11]....
        /*0330*/ 	.word	0xffffffff


	//   ....[12]....
        /*0334*/ 	.word	0xffffffff


	//   ....[13]....
        /*0338*/ 	.word	0xffffffff


	//   ....[14]....
        /*033c*/ 	.word	0xffffffff


	//   ....[15]....
        /*0340*/ 	.word	0xffffffff


	//   ....[16]....
        /*0344*/ 	.word	0xffffffff


	//   ....[17]....
        /*0348*/ 	.word	0xffffffff


	//   ....[18]....
        /*034c*/ 	.word	0xffffffff


	//   ....[19]....
        /*0350*/ 	.word	0xffffffff


	//   ....[20]....
        /*0354*/ 	.word	0xffffffff


	//   ....[21]....
        /*0358*/ 	.word	0xffffffff


	//   ....[22]....
        /*035c*/ 	.word	0xffffffff


	//   ....[23]....
        /*0360*/ 	.word	0xffffffff


	//   ....[24]....
        /*0364*/ 	.word	0xffffffff


	//   ....[25]....
        /*0368*/ 	.word	0xffffffff


	//   ....[26]....
        /*036c*/ 	.word	0xffffffff


	//   ....[27]....
        /*0370*/ 	.word	0xffffffff


	//   ....[28]....
        /*0374*/ 	.word	0xffffffff


	//   ....[29]....
        /*0378*/ 	.word	0xffffffff


	//   ....[30]....
        /*037c*/ 	.word	0xffffffff


	//   ....[31]....
        /*0380*/ 	.word	0xffffffff


	//   ....[32]....
        /*0384*/ 	.word	0xffffffff


	//   ....[33]....
        /*0388*/ 	.word	0xffffffff


	//   ....[34]....
        /*038c*/ 	.word	0xffffffff


	//   ....[35]....
        /*0390*/ 	.word	0xffffffff


	//   ....[36]....
        /*0394*/ 	.word	0xffffffff


	//   ....[37]....
        /*0398*/ 	.word	0xffffffff


	//   ....[38]....
        /*039c*/ 	.word	0xffffffff


	//   ....[39]....
        /*03a0*/ 	.word	0xffffffff


	//   ....[40]....
        /*03a4*/ 	.word	0xffffffff


	//   ....[41]....
        /*03a8*/ 	.word	0xffffffff


	//   ....[42]....
        /*03ac*/ 	.word	0xffffffff


	//   ....[43]....
        /*03b0*/ 	.word	0xffffffff


	//   ....[44]....
        /*03b4*/ 	.word	0xffffffff


	//   ....[45]....
        /*03b8*/ 	.word	0xffffffff


	//   ....[46]....
        /*03bc*/ 	.word	0xffffffff


	//   ....[47]....
        /*03c0*/ 	.word	0xffffffff


	//   ....[48]....
        /*03c4*/ 	.word	0xffffffff


	//   ....[49]....
        /*03c8*/ 	.word	0xffffffff


	//   ....[50]....
        /*03cc*/ 	.word	0xffffffff


	//   ....[51]....
        /*03d0*/ 	.word	0xffffffff


	//   ....[52]....
        /*03d4*/ 	.word	0xffffffff


	//   ....[53]....
        /*03d8*/ 	.word	0xffffffff


	//   ....[54]....
        /*03dc*/ 	.word	0xffffffff


	//   ....[55]....
        /*03e0*/ 	.word	0xffffffff


	//   ....[56]....
        /*03e4*/ 	.word	0xffffffff


	//   ....[57]....
        /*03e8*/ 	.word	0xffffffff


	//   ....[58]....
        /*03ec*/ 	.word	0xffffffff


	//   ....[59]....
        /*03f0*/ 	.word	0xffffffff


	//   ....[60]....
        /*03f4*/ 	.word	0xffffffff


	//   ....[61]....
        /*03f8*/ 	.word	0xffffffff


	//   ....[62]....
        /*03fc*/ 	.word	0xffffffff


	//   ....[63]....
        /*0400*/ 	.word	0xffffffff


	//   ....[64]....
        /*0404*/ 	.word	0xffffffff


	//   ....[65]....
        /*0408*/ 	.word	0xffffffff


	//   ....[66]....
        /*040c*/ 	.word	0xffffffff


	//   ....[67]....
        /*0410*/ 	.word	0xffffffff


	//   ....[68]....
        /*0414*/ 	.word	0xffffffff


	//   ....[69]....
        /*0418*/ 	.word	0xffffffff


	//   ....[70]....
        /*041c*/ 	.word	0xffffffff


	//   ....[71]....
        /*0420*/ 	.word	0xffffffff


	//   ....[72]....
        /*0424*/ 	.word	0xffffffff


	//   ....[73]....
        /*0428*/ 	.word	0xffffffff


	//   ....[74]....
        /*042c*/ 	.word	0xffffffff


	//   ....[75]....
        /*0430*/ 	.word	0xffffffff


	//   ....[76]....
        /*0434*/ 	.word	0xffffffff


	//   ....[77]....
        /*0438*/ 	.word	0xffffffff


	//   ....[78]....
        /*043c*/ 	.word	0xffffffff


	//   ....[79]....
        /*0440*/ 	.word	0xffffffff


	//   ....[80]....
        /*0444*/ 	.word	0xffffffff


	//   ....[81]....
        /*0448*/ 	.word	0xffffffff


	//   ....[82]....
        /*044c*/ 	.word	0xffffffff


	//   ....[83]....
        /*0450*/ 	.word	0xffffffff


	//   ....[84]....
        /*0454*/ 	.word	0xffffffff


	//   ....[85]....
        /*0458*/ 	.word	0xffffffff


	//   ....[86]....
        /*045c*/ 	.word	0xffffffff


	//   ....[87]....
        /*0460*/ 	.word	0xffffffff


	//   ....[88]....
        /*0464*/ 	.word	0xffffffff


	//   ....[89]....
        /*0468*/ 	.word	0xffffffff


	//   ....[90]....
        /*046c*/ 	.word	0xffffffff


	//   ....[91]....
        /*0470*/ 	.word	0xffffffff


	//   ....[92]....
        /*0474*/ 	.word	0xffffffff


	//   ....[93]....
        /*0478*/ 	.word	0xffffffff


	//   ....[94]....
        /*047c*/ 	.word	0xffffffff


	//   ....[95]....
        /*0480*/ 	.word	0xffffffff


	//   ....[96]....
        /*0484*/ 	.word	0xffffffff


	//   ....[97]....
        /*0488*/ 	.word	0xffffffff


	//   ....[98]....
        /*048c*/ 	.word	0xffffffff


	//   ....[99]....
        /*0490*/ 	.word	0xffffffff


	//   ....[100]....
        /*0494*/ 	.word	0xffffffff


	//   ....[101]....
        /*0498*/ 	.word	0xffffffff


	//   ....[102]....
        /*049c*/ 	.word	0xffffffff


	//   ....[103]....
        /*04a0*/ 	.word	0xffffffff


	//   ....[104]....
        /*04a4*/ 	.word	0xffffffff


	//   ....[105]....
        /*04a8*/ 	.word	0xffffffff


	//   ....[106]....
        /*04ac*/ 	.word	0xffffffff


	//   ....[107]....
        /*04b0*/ 	.word	0xffffffff


	//   ....[108]....
        /*04b4*/ 	.word	0xffffffff


	//   ....[109]....
        /*04b8*/ 	.word	0xffffffff


	//   ....[110]....
        /*04bc*/ 	.word	0xffffffff


	//   ....[111]....
        /*04c0*/ 	.word	0xffffffff


	//   ....[112]....
        /*04c4*/ 	.word	0xffffffff


	//   ....[113]....
        /*04c8*/ 	.word	0xffffffff


	//   ....[114]....
        /*04cc*/ 	.word	0xffffffff


	//   ....[115]....
        /*04d0*/ 	.word	0xffffffff


	//   ....[116]....
        /*04d4*/ 	.word	0xffffffff


	//   ....[117]....
        /*04d8*/ 	.word	0xffffffff


	//   ....[118]....
        /*04dc*/ 	.word	0xffffffff


	//   ....[119]....
        /*04e0*/ 	.word	0xffffffff


	//   ....[120]....
        /*04e4*/ 	.word	0xffffffff


	//   ....[121]....
        /*04e8*/ 	.word	0xffffffff


	//   ....[122]....
        /*04ec*/ 	.word	0xffffffff


	//   ....[123]....
        /*04f0*/ 	.word	0xffffffff


	//   ....[124]....
        /*04f4*/ 	.word	0xffffffff


	//   ....[125]....
        /*04f8*/ 	.word	0xffffffff


	//   ....[126]....
        /*04fc*/ 	.word	0x0500000f


	//   ....[127]....
        /*0500*/ 	.word	0x0500000f


	//   ....[128]....
        /*0504*/ 	.word	0x0500000f


	//   ....[129]....
        /*0508*/ 	.word	0x0500000f


	//   ....[130]....
        /*050c*/ 	.word	0x0500000f


	//   ....[131]....
        /*0510*/ 	.word	0x0500000f


	//   ....[132]....
        /*0514*/ 	.word	0x0500000f


	//   ....[133]....
        /*0518*/ 	.word	0x0500000f


	//   ....[134]....
        /*051c*/ 	.word	0x0500000f


	//   ....[135]....
        /*0520*/ 	.word	0x0500000f


	//   ....[136]....
        /*0524*/ 	.word	0x0500000f


	//   ....[137]....
        /*0528*/ 	.word	0x0500000f


	//   ....[138]....
        /*052c*/ 	.word	0x0500000f


	//   ....[139]....
        /*0530*/ 	.word	0x0500000f


	//   ....[140]....
        /*0534*/ 	.word	0x0500000f


	//   ....[141]....
        /*0538*/ 	.word	0x0500000f


	//   ....[142]....
        /*053c*/ 	.word	0x0500000f


	//   ....[143]....
        /*0540*/ 	.word	0x0500000f


	//   ....[144]....
        /*0544*/ 	.word	0x0500000f


	//   ....[145]....
        /*0548*/ 	.word	0x0500000f


	//   ....[146]....
        /*054c*/ 	.word	0x0500000f


	//   ....[147]....
        /*0550*/ 	.word	0x0500000f


	//   ....[148]....
        /*0554*/ 	.word	0x0500000f


	//   ....[149]....
        /*0558*/ 	.word	0x0500000f


	//   ....[150]....
        /*055c*/ 	.word	0x0500000f


	//   ....[151]....
        /*0560*/ 	.word	0x0500000f


	//   ....[152]....
        /*0564*/ 	.word	0x0500000f


	//   ....[153]....
        /*0568*/ 	.word	0x0500000f


	//   ....[154]....
        /*056c*/ 	.word	0x0500000f


	//   ....[155]....
        /*0570*/ 	.word	0x0500000f


	//   ....[156]....
        /*0574*/ 	.word	0x0500000f


	//   ....[157]....
        /*0578*/ 	.word	0x0500000f


	//   ....[158]....
        /*057c*/ 	.word	0x0500000f


	//   ....[159]....
        /*0580*/ 	.word	0x0500000f


	//   ....[160]....
        /*0584*/ 	.word	0x0500000f


	//   ....[161]....
        /*0588*/ 	.word	0x0500000f


	//   ....[162]....
        /*058c*/ 	.word	0x0500000f


	//   ....[163]....
        /*0590*/ 	.word	0x0500000f


	//   ....[164]....
        /*0594*/ 	.word	0x0500000f


	//   ....[165]....
        /*0598*/ 	.word	0x0500000f


	//   ....[166]....
        /*059c*/ 	.word	0x0500000f


	//   ....[167]....
        /*05a0*/ 	.word	0x0500000f


	//   ....[168]....
        /*05a4*/ 	.word	0x0500000f


	//   ....[169]....
        /*05a8*/ 	.word	0x0500000f


	//   ....[170]....
        /*05ac*/ 	.word	0x0500000f


	//   ....[171]....
        /*05b0*/ 	.word	0x0500000f


	//   ....[172]....
        /*05b4*/ 	.word	0x0500000f


	//   ....[173]....
        /*05b8*/ 	.word	0x0500000f


	//   ....[174]....
        /*05bc*/ 	.word	0x0500000f


	//   ....[175]....
        /*05c0*/ 	.word	0x0500000f


	//   ....[176]....
        /*05c4*/ 	.word	0x0500000f


	//   ....[177]....
        /*05c8*/ 	.word	0x0500000f


	//   ....[178]....
        /*05cc*/ 	.word	0x0500000f


	//   ....[179]....
        /*05d0*/ 	.word	0x0500000f


	//   ....[180]....
        /*05d4*/ 	.word	0x0500000f


	//   ....[181]....
        /*05d8*/ 	.word	0x0500000f


	//   ....[182]....
        /*05dc*/ 	.word	0x0500000f


	//   ....[183]....
        /*05e0*/ 	.word	0x0500000f


	//   ....[184]....
        /*05e4*/ 	.word	0x0500000f


	//   ....[185]....
        /*05e8*/ 	.word	0x0500000f


	//   ....[186]....
        /*05ec*/ 	.word	0x0500000f


	//   ....[187]....
        /*05f0*/ 	.word	0x0500000f


	//   ....[188]....
        /*05f4*/ 	.word	0x0500000f


	//   ....[189]....
        /*05f8*/ 	.word	0x0500000f


	//----- nvinfo : EIATTR_COOP_GROUP_INSTR_OFFSETS
	.align		4
.L_1315:
        /*05fc*/ 	.byte	0x04, 0x28
        /*05fe*/ 	.short	(.L_1317 - .L_1316)


	//   ....[0]....
.L_1316:
        /*0600*/ 	.word	0x00000080


	//   ....[1]....
        /*0604*/ 	.word	0x000000b0


	//   ....[2]....
        /*0608*/ 	.word	0x000002d0


	//   ....[3]....
        /*060c*/ 	.word	0x00000430


	//   ....[4]....
        /*0610*/ 	.word	0x00000550


	//   ....[5]....
        /*0614*/ 	.word	0x000006b0


	//   ....[6]....
        /*0618*/ 	.word	0x000019b0


	//   ....[7]....
        /*061c*/ 	.word	0x00002400


	//   ....[8]....
        /*0620*/ 	.word	0x00002450


	//   ....[9]....
        /*0624*/ 	.word	0x00002d30


	//   ....[10]....
        /*0628*/ 	.word	0x00002df0


	//   ....[11]....
        /*062c*/ 	.word	0x00003850


	//   ....[12]....
        /*0630*/ 	.word	0x000038a0


	//   ....[13]....
        /*0634*/ 	.word	0x000046b0


	//   ....[14]....
        /*0638*/ 	.word	0x00005420


	//   ....[15]....
        /*063c*/ 	.word	0x000054b0


	//   ....[16]....
        /*0640*/ 	.word	0x00005d20


	//   ....[17]....
        /*0644*/ 	.word	0x00005e50


	//   ....[18]....
        /*0648*/ 	.word	0x00006870


	//   ....[19]....
        /*064c*/ 	.word	0x000068d0


	//   ....[20]....
        /*0650*/ 	.word	0x000078f0


	//   ....[21]....
        /*0654*/ 	.word	0x00008a60


	//   ....[22]....
        /*0658*/ 	.word	0x00008ac0


	//   ....[23]....
        /*065c*/ 	.word	0x00008e90


	//   ....[24]....
        /*0660*/ 	.word	0x00008eb0


	//   ....[25]....
        /*0664*/ 	.word	0x0000a1f0


	//   ....[26]....
        /*0668*/ 	.word	0x0000a2f0


	//   ....[27]....
        /*066c*/ 	.word	0x0000a340


	//   ....[28]....
        /*0670*/ 	.word	0x0000a400


	//   ....[29]....
        /*0674*/ 	.word	0x0000a430


	//   ....[30]....
        /*0678*/ 	.word	0x0000b5b0


	//   ....[31]....
        /*067c*/ 	.word	0x0000b5c0


	//   ....[32]....
        /*0680*/ 	.word	0x0000b5d0


	//   ....[33]....
        /*0684*/ 	.word	0x0000b610


	//   ....[34]....
        /*0688*/ 	.word	0x0000bcd0


	//   ....[35]....
        /*068c*/ 	.word	0x0000bd00


	//   ....[36]....
        /*0690*/ 	.word	0x0000be20


	//   ....[37]....
        /*0694*/ 	.word	0x0000be40


	//   ....[38]....
        /*0698*/ 	.word	0x0000c310


	//   ....[39]....
        /*069c*/ 	.word	0x0000c350


	//   ....[40]....
        /*06a0*/ 	.word	0x0000c6e0


	//   ....[41]....
        /*06a4*/ 	.word	0x0000c6f0


	//   ....[42]....
        /*06a8*/ 	.word	0x0000d290


	//   ....[43]....
        /*06ac*/ 	.word	0x0000d2a0


	//   ....[44]....
        /*06b0*/ 	.word	0x0000d3a0


	//   ....[45]....
        /*06b4*/ 	.word	0x0000d3c0


	//   ....[46]....
        /*06b8*/ 	.word	0x0000d540


	//   ....[47]....
        /*06bc*/ 	.word	0x0000d760


	//   ....[48]....
        /*06c0*/ 	.word	0x0000d790


	//   ....[49]....
        /*06c4*/ 	.word	0x0000d7c0


	//   ....[50]....
        /*06c8*/ 	.word	0x0000d7f0


	//   ....[51]....
        /*06cc*/ 	.word	0x0000d820


	//   ....[52]....
        /*06d0*/ 	.word	0x0000d850


	//   ....[53]....
        /*06d4*/ 	.word	0x0000d9c0


	//   ....[54]....
        /*06d8*/ 	.word	0x0000d9f0


	//   ....[55]....
        /*06dc*/ 	.word	0x0000da20


	//   ....[56]....
        /*06e0*/ 	.word	0x0000da50


	//   ....[57]....
        /*06e4*/ 	.word	0x0000da80


	//   ....[58]....
        /*06e8*/ 	.word	0x0000dab0


	//   ....[59]....
        /*06ec*/ 	.word	0x0000db40


	//   ....[60]....
        /*06f0*/ 	.word	0x0000db70


	//   ....[61]....
        /*06f4*/ 	.word	0x0000db80


	//   ....[62]....
        /*06f8*/ 	.word	0x0000dbc0


	//   ....[63]....
        /*06fc*/ 	.word	0x0000fc60


	//   ....[64]....
        /*0700*/ 	.word	0x0000fc80


	//   ....[65]....
        /*0704*/ 	.word	0x0000fd30


	//   ....[66]....
        /*0708*/ 	.word	0x0000fd50


	//   ....[67]....
        /*070c*/ 	.word	0x0000fdf0


	//   ....[68]....
        /*0710*/ 	.word	0x0000fe10


	//   ....[69]....
        /*0714*/ 	.word	0x0000fe20


	//   ....[70]....
        /*0718*/ 	.word	0x0000fe30


	//   ....[71]....
        /*071c*/ 	.word	0x000107c0


	//   ....[72]....
        /*0720*/ 	.word	0x000107d0


	//   ....[73]....
        /*0724*/ 	.word	0x00010830


	//   ....[74]....
        /*0728*/ 	.word	0x00010870


	//   ....[75]....
        /*072c*/ 	.word	0x000108d0


	//   ....[76]....
        /*0730*/ 	.word	0x00010910


	//   ....[77]....
        /*0734*/ 	.word	0x00010920


	//   ....[78]....
        /*0738*/ 	.word	0x00010940


	//   ....[79]....
        /*073c*/ 	.word	0x00010a10


	//   ....[80]....
        /*0740*/ 	.word	0x00010a50


	//   ....[81]....
        /*0744*/ 	.word	0x00010a60


	//   ....[82]....
        /*0748*/ 	.word	0x00010a80


	//   ....[83]....
        /*074c*/ 	.word	0x00011320


	//   ....[84]....
        /*0750*/ 	.word	0x00011330


	//   ....[85]....
        /*0754*/ 	.word	0x00011390


	//   ....[86]....
        /*0758*/ 	.word	0x000113e0


	//   ....[87]....
        /*075c*/ 	.word	0x000113f0


	//   ....[88]....
        /*0760*/ 	.word	0x00011450


	//   ....[89]....
        /*0764*/ 	.word	0x00011480


	//   ....[90]....
        /*0768*/ 	.word	0x000114c0


	//   ....[91]....
        /*076c*/ 	.word	0x000117b0


	//   ....[92]....
        /*0770*/ 	.word	0x000117d0


	//   ....[93]....
        /*0774*/ 	.word	0x00011870


	//   ....[94]....
        /*0778*/ 	.word	0x00011880


	//   ....[95]....
        /*077c*/ 	.word	0x00011910


	//   ....[96]....
        /*0780*/ 	.word	0x00011920


	//   ....[97]....
        /*0784*/ 	.word	0x00011930


	//   ....[98]....
        /*0788*/ 	.word	0x000119c0


	//   ....[99]....
        /*078c*/ 	.word	0x00011fd0


	//   ....[100]....
        /*0790*/ 	.word	0x00011fe0


	//   ....[101]....
        /*0794*/ 	.word	0x00012070


	//   ....[102]....
        /*0798*/ 	.word	0x00012110


	//   ....[103]....
        /*079c*/ 	.word	0x00012130


	//   ....[104]....
        /*07a0*/ 	.word	0x000121b0


	//   ....[105]....
        /*07a4*/ 	.word	0x000121d0


	//   ....[106]....
        /*07a8*/ 	.word	0x000121e0


	//   ....[107]....
        /*07ac*/ 	.word	0x00012620


	//   ....[108]....
        /*07b0*/ 	.word	0x00012650


	//   ....[109]....
        /*07b4*/ 	.word	0x000126b0


	//   ....[110]....
        /*07b8*/ 	.word	0x000126e0


	//   ....[111]....
        /*07bc*/ 	.word	0x00012710


	//   ....[112]....
        /*07c0*/ 	.word	0x00012740


	//   ....[113]....
        /*07c4*/ 	.word	0x00012770


	//   ....[114]....
        /*07c8*/ 	.word	0x000127a0


	//   ....[115]....
        /*07cc*/ 	.word	0x00012940


	//   ....[116]....
        /*07d0*/ 	.word	0x00012970


	//   ....[117]....
        /*07d4*/ 	.word	0x000129a0


	//   ....[118]....
        /*07d8*/ 	.word	0x000129d0


	//   ....[119]....
        /*07dc*/ 	.word	0x00012a00


	//   ....[120]....
        /*07e0*/ 	.word	0x00012a30


	//   ....[121]....
        /*07e4*/ 	.word	0x00012af0


	//   ....[122]....
        /*07e8*/ 	.word	0x00012b10


	//   ....[123]....
        /*07ec*/ 	.word	0x00012b30


	//   ....[124]....
        /*07f0*/ 	.word	0x00012b90


	//   ....[125]....
        /*07f4*/ 	.word	0x000135c0


	//   ....[126]....
        /*07f8*/ 	.word	0x00013b60


	//   ....[127]....
        /*07fc*/ 	.word	0x00013c50


	//   ....[128]....
        /*0800*/ 	.word	0x00013cf0


	//   ....[129]....
        /*0804*/ 	.word	0x00013d50


	//   ....[130]....
        /*0808*/ 	.word	0x00013e60


	//   ....[131]....
        /*080c*/ 	.word	0x00013ed0


	//   ....[132]....
        /*0810*/ 	.word	0x00013fe0


	//   ....[133]....
        /*0814*/ 	.word	0x00014050


	//   ....[134]....
        /*0818*/ 	.word	0x000140f0


	//   ....[135]....
        /*081c*/ 	.word	0x00014210


	//   ....[136]....
        /*0820*/ 	.word	0x00014270


	//   ....[137]....
        /*0824*/ 	.word	0x000142d0


	//   ....[138]....
        /*0828*/ 	.word	0x000143e0


	//   ....[139]....
        /*082c*/ 	.word	0x00014440


	//   ....[140]....
        /*0830*/ 	.word	0x00014540


	//   ....[141]....
        /*0834*/ 	.word	0x000145a0


	//   ....[142]....
        /*0838*/ 	.word	0x000146a0


	//   ....[143]....
        /*083c*/ 	.word	0x00014700


	//   ....[144]....
        /*0840*/ 	.word	0x00014800


	//   ....[145]....
        /*0844*/ 	.word	0x00014860


	//   ....[146]....
        /*0848*/ 	.word	0x00014940


	//   ....[147]....
        /*084c*/ 	.word	0x00014a80


	//   ....[148]....
        /*0850*/ 	.word	0x00014b50


	//   ....[149]....
        /*0854*/ 	.word	0x00014bc0


	//   ....[150]....
        /*0858*/ 	.word	0x00014cf0


	//   ....[151]....
        /*085c*/ 	.word	0x00014d50


	//   ....[152]....
        /*0860*/ 	.word	0x00014e20


	//   ....[153]....
        /*0864*/ 	.word	0x00014f10


	//   ....[154]....
        /*0868*/ 	.word	0x00014fa0


	//   ....[155]....
        /*086c*/ 	.word	0x00015090


	//   ....[156]....
        /*0870*/ 	.word	0x00015130


	//   ....[157]....
        /*0874*/ 	.word	0x00015190


	//   ....[158]....
        /*0878*/ 	.word	0x00015290


	//   ....[159]....
        /*087c*/ 	.word	0x000152f0


	//   ....[160]....
        /*0880*/ 	.word	0x000153f0


	//   ....[161]....
        /*0884*/ 	.word	0x00015450


	//   ....[162]....
        /*0888*/ 	.word	0x00015520


	//   ....[163]....
        /*088c*/ 	.word	0x00015670


	//   ....[164]....
        /*0890*/ 	.word	0x00015720


	//   ....[165]....
        /*0894*/ 	.word	0x00015830


	//   ....[166]....
        /*0898*/ 	.word	0x00015910


	//   ....[167]....
        /*089c*/ 	.word	0x00015970


	//   ....[168]....
        /*08a0*/ 	.word	0x00015a60


	//   ....[169]....
        /*08a4*/ 	.word	0x00015ac0


	//   ....[170]....
        /*08a8*/ 	.word	0x00015ba0


	//   ....[171]....
        /*08ac*/ 	.word	0x00015c30


	//   ....[172]....
        /*08b0*/ 	.word	0x00015cd0


	//   ....[173]....
        /*08b4*/ 	.word	0x00015e40


	//   ....[174]....
        /*08b8*/ 	.word	0x00015eb0


	//   ....[175]....
        /*08bc*/ 	.word	0x00015f20


	//   ....[176]....
        /*08c0*/ 	.word	0x00015f90


	//   ....[177]....
        /*08c4*/ 	.word	0x00016000


	//   ....[178]....
        /*08c8*/ 	.word	0x00016080


	//   ....[179]....
        /*08cc*/ 	.word	0x00016100


	//   ....[180]....
        /*08d0*/ 	.word	0x00016190


	//   ....[181]....
        /*08d4*/ 	.word	0x00016200


	//   ....[182]....
        /*08d8*/ 	.word	0x00016270


	//   ....[183]....
        /*08dc*/ 	.word	0x000162e0


	//   ....[184]....
        /*08e0*/ 	.word	0x00016360


	//   ....[185]....
        /*08e4*/ 	.word	0x000163d0


	//   ....[186]....
        /*08e8*/ 	.word	0x00016480


	//   ....[187]....
        /*08ec*/ 	.word	0x000164d0


	//   ....[188]....
        /*08f0*/ 	.word	0x00016560


	//   ....[189]....
        /*08f4*/ 	.word	0x00016690


	//----- nvinfo : EIATTR_REG_RECONFIG
	.align		4
.L_1317:
        /*08f8*/ 	.byte	0x01, 0x54
	.zero		2


	//----- nvinfo : EIATTR_SYSCALL_OFFSETS
	.align		4
        /*08fc*/ 	.byte	0x04, 0x46
        /*08fe*/ 	.short	(.L_1319 - .L_1318)


	//   ....[0]....
.L_1318:
        /*0900*/ 	.word	0x00001b70


	//   ....[1]....
        /*0904*/ 	.word	0x0000f180


	//   ....[2]....
        /*0908*/ 	.word	0x0000f2d0


	//   ....[3]....
        /*090c*/ 	.word	0x0000f3c0


	//   ....[4]....
        /*0910*/ 	.word	0x00010260


	//----- nvinfo : EIATTR_MBARRIER_INSTR_OFFSETS
	.align		4
.L_1319:
        /*0914*/ 	.byte	0x04, 0x39
        /*0916*/ 	.short	(.L_1321 - .L_1320)


	//   ....[0]....
.L_1320:
        /*0918*/ 	.word	0x00000180
        /*091c*/ 	.word	0x000000ff
        /*0920*/ 	.word	0x0002d800
        /*0924*/ 	.short	0x0100
        /*0926*/ 	.byte	0x08
	.zero		1


	//   ....[1]....
        /*0928*/ 	.word	0x00000190
        /*092c*/ 	.word	0x000000ff
        /*0930*/ 	.word	0x0002d820
        /*0934*/ 	.short	0x0100
        /*0936*/ 	.byte	0x08
	.zero		1


	//   ....[2]....
        /*0938*/ 	.word	0x00000280
        /*093c*/ 	.word	0x000000ff
        /*0940*/ 	.word	0x0002d830
        /*0944*/ 	.short	0x0100
        /*0946*/ 	.byte	0x08
	.zero		1


	//   ....[3]....
        /*0948*/ 	.word	0x00000290
        /*094c*/ 	.word	0x000000ff
        /*0950*/ 	.word	0x0002d840
        /*0954*/ 	.short	0x0100
        /*0956*/ 	.byte	0x08
	.zero		1


	//   ....[4]....
        /*0958*/ 	.word	0x000002a0
        /*095c*/ 	.word	0x000000ff
        /*0960*/ 	.word	0x0002d838
        /*0964*/ 	.short	0x0100
        /*0966*/ 	.byte	0x08
	.zero		1


	//   ....[5]....
        /*0968*/ 	.word	0x000002b0
        /*096c*/ 	.word	0x000000ff
        /*0970*/ 	.word	0x0002d848
        /*0974*/ 	.short	0x0100
        /*0976*/ 	.byte	0x08
	.zero		1


	//   ....[6]....
        /*0978*/ 	.word	0x000003e0
        /*097c*/ 	.word	0x000000ff
        /*0980*/ 	.word	0x0002d850
        /*0984*/ 	.short	0x0100
        /*0986*/ 	.byte	0x08
	.zero		1


	//   ....[7]....
        /*0988*/ 	.word	0x000003f0
        /*098c*/ 	.word	0x000000ff
        /*0990*/ 	.word	0x0002d860
        /*0994*/ 	.short	0x0100
        /*0996*/ 	.byte	0x08
	.zero		1


	//   ....[8]....
        /*0998*/ 	.word	0x00000400
        /*099c*/ 	.word	0x000000ff
        /*09a0*/ 	.word	0x0002d858
        /*09a4*/ 	.short	0x0100
        /*09a6*/ 	.byte	0x08
	.zero		1


	//   ....[9]....
        /*09a8*/ 	.word	0x00000410
        /*09ac*/ 	.word	0x000000ff
        /*09b0*/ 	.word	0x0002d868
        /*09b4*/ 	.short	0x0100
        /*09b6*/ 	.byte	0x08
	.zero		1


	//   ....[10]....
        /*09b8*/ 	.word	0x00000500
        /*09bc*/ 	.word	0x000000ff
        /*09c0*/ 	.word	0x0002d870
        /*09c4*/ 	.short	0x0100
        /*09c6*/ 	.byte	0x06
	.zero		1


	//   ....[11]....
        /*09c8*/ 	.word	0x00000510
        /*09cc*/ 	.word	0x000000ff
        /*09d0*/ 	.word	0x0002d880
        /*09d4*/ 	.short	0x0100
        /*09d6*/ 	.byte	0x06
	.zero		1


	//   ....[12]....
        /*09d8*/ 	.word	0x00000520
        /*09dc*/ 	.word	0x000000ff
        /*09e0*/ 	.word	0x0002d878
        /*09e4*/ 	.short	0x0100
        /*09e6*/ 	.byte	0x06
	.zero		1


	//   ....[13]....
        /*09e8*/ 	.word	0x00000530
        /*09ec*/ 	.word	0x000000ff
        /*09f0*/ 	.word	0x0002d888
        /*09f4*/ 	.short	0x0100
        /*09f6*/ 	.byte	0x06
	.zero		1


	//   ....[14]....
        /*09f8*/ 	.word	0x00000660
        /*09fc*/ 	.word	0x000000ff
        /*0a00*/ 	.word	0x0002d890
        /*0a04*/ 	.short	0x0100
        /*0a06*/ 	.byte	0x08
	.zero		1


	//   ....[15]....
        /*0a08*/ 	.word	0x00000670
        /*0a0c*/ 	.word	0x000000ff
        /*0a10*/ 	.word	0x0002d8a0
        /*0a14*/ 	.short	0x0100
        /*0a16*/ 	.byte	0x08
	.zero		1


	//   ....[16]....
        /*0a18*/ 	.word	0x00000680
        /*0a1c*/ 	.word	0x000000ff
        /*0a20*/ 	.word	0x0002d898
        /*0a24*/ 	.short	0x0100
        /*0a26*/ 	.byte	0x08
	.zero		1


	//   ....[17]....
        /*0a28*/ 	.word	0x00000690
        /*0a2c*/ 	.word	0x000000ff
        /*0a30*/ 	.word	0x0002d8a8
        /*0a34*/ 	.short	0x0100
        /*0a36*/ 	.byte	0x08
	.zero		1


	//   ....[18]....
        /*0a38*/ 	.word	0x000007c0
        /*0a3c*/ 	.word	0x000000ff
        /*0a40*/ 	.word	0x0002d8b0
        /*0a44*/ 	.short	0x0100
        /*0a46*/ 	.byte	0x08
	.zero		1


	//   ....[19]....
        /*0a48*/ 	.word	0x000007d0
        /*0a4c*/ 	.word	0x000000ff
        /*0a50*/ 	.word	0x0002d8c0
        /*0a54*/ 	.short	0x0100
        /*0a56*/ 	.byte	0x08
	.zero		1


	//   ....[20]....
        /*0a58*/ 	.word	0x000007e0
        /*0a5c*/ 	.word	0x000000ff
        /*0a60*/ 	.word	0x0002d8b8
        /*0a64*/ 	.short	0x0100
        /*0a66*/ 	.byte	0x08
	.zero		1


	//   ....[21]....
        /*0a68*/ 	.word	0x000007f0
        /*0a6c*/ 	.word	0x000000ff
        /*0a70*/ 	.word	0x0002d8c8
        /*0a74*/ 	.short	0x0100
        /*0a76*/ 	.byte	0x08
	.zero		1


	//   ....[22]....
        /*0a78*/ 	.word	0x00001be0
        /*0a7c*/ 	.word	0x000000ff
        /*0a80*/ 	.word	0x0002d800
        /*0a84*/ 	.short	0x010a
        /*0a86*/ 	.byte	0x29
	.zero		1


	//   ....[23]....
        /*0a88*/ 	.word	0x00001c50
        /*0a8c*/ 	.word	0x00000000
        /*0a90*/ 	.word	0x0002d830
        /*0a94*/ 	.short	0x010a
        /*0a96*/ 	.byte	0x3f
	.zero		1


	//   ....[24]....
        /*0a98*/ 	.word	0x00001c90
        /*0a9c*/ 	.word	0x00000000
        /*0aa0*/ 	.word	0x0002d830
        /*0aa4*/ 	.short	0x010a
        /*0aa6*/ 	.byte	0x3f
	.zero		1


	//   ....[25]....
        /*0aa8*/ 	.word	0x000030b0
        /*0aac*/ 	.word	0x000000ff
        /*0ab0*/ 	.word	0x00000000
        /*0ab4*/ 	.short	0x0101
        /*0ab6*/ 	.byte	0x05
	.zero		1


	//   ....[26]....
        /*0ab8*/ 	.word	0x000047f0
        /*0abc*/ 	.word	0x000000ff
        /*0ac0*/ 	.word	0x0002d830
        /*0ac4*/ 	.short	0x010a
        /*0ac6*/ 	.byte	0x07
	.zero		1


	//   ....[27]....
        /*0ac8*/ 	.word	0x00004830
        /*0acc*/ 	.word	0x000000ff
        /*0ad0*/ 	.word	0x0002d830
        /*0ad4*/ 	.short	0x010a
        /*0ad6*/ 	.byte	0x07
	.zero		1


	//   ....[28]....
        /*0ad8*/ 	.word	0x00004af0
        /*0adc*/ 	.word	0x000000ff
        /*0ae0*/ 	.word	0x0002d850
        /*0ae4*/ 	.short	0x010a
        /*0ae6*/ 	.byte	0x07
	.zero		1


	//   ....[29]....
        /*0ae8*/ 	.word	0x00004b30
        /*0aec*/ 	.word	0x000000ff
        /*0af0*/ 	.word	0x0002d850
        /*0af4*/ 	.short	0x010a
        /*0af6*/ 	.byte	0x07
	.zero		1


	//   ....[30]....
        /*0af8*/ 	.word	0x00005500
        /*0afc*/ 	.word	0x000000ff
        /*0b00*/ 	.word	0x00000000
        /*0b04*/ 	.short	0x0101
        /*0b06*/ 	.byte	0x07
	.zero		1


	//   ....[31]....
        /*0b08*/ 	.word	0x00007390
        /*0b0c*/ 	.word	0x000000ff
        /*0b10*/ 	.word	0x00000000
        /*0b14*/ 	.short	0x0101
        /*0b16*/ 	.byte	0x06
	.zero		1


	//   ....[32]....
        /*0b18*/ 	.word	0x00007a40
        /*0b1c*/ 	.word	0x000000ff
        /*0b20*/ 	.word	0x0002d830
        /*0b24*/ 	.short	0x010a
        /*0b26*/ 	.byte	0x07
	.zero		1


	//   ....[33]....
        /*0b28*/ 	.word	0x00007a80
        /*0b2c*/ 	.word	0x000000ff
        /*0b30*/ 	.word	0x0002d830
        /*0b34*/ 	.short	0x010a
        /*0b36*/ 	.byte	0x07
	.zero		1


	//   ....[34]....
        /*0b38*/ 	.word	0x00007d40
        /*0b3c*/ 	.word	0x000000ff
        /*0b40*/ 	.word	0x0002d850
        /*0b44*/ 	.short	0x010a
        /*0b46*/ 	.byte	0x07
	.zero		1


	//   ....[35]....
        /*0b48*/ 	.word	0x00007d80
        /*0b4c*/ 	.word	0x000000ff
        /*0b50*/ 	.word	0x0002d850
        /*0b54*/ 	.short	0x010a
        /*0b56*/ 	.byte	0x07
	.zero		1


	//   ....[36]....
        /*0b58*/ 	.word	0x00008790
        /*0b5c*/ 	.word	0x000000ff
        /*0b60*/ 	.word	0x00000000
        /*0b64*/ 	.short	0x0101
        /*0b66*/ 	.byte	0x07
	.zero		1


	//   ....[37]....
        /*0b68*/ 	.word	0x00009c90
        /*0b6c*/ 	.word	0x000000ff
        /*0b70*/ 	.word	0x00000000
        /*0b74*/ 	.short	0x0101
        /*0b76*/ 	.byte	0x06
	.zero		1


	//   ....[38]....
        /*0b78*/ 	.word	0x0000a260
        /*0b7c*/ 	.word	0x000000ff
        /*0b80*/ 	.word	0x0002d850
        /*0b84*/ 	.short	0x010a
        /*0b86*/ 	.byte	0x04
	.zero		1


	//   ....[39]....
        /*0b88*/ 	.word	0x0000a2a0
        /*0b8c*/ 	.word	0x000000ff
        /*0b90*/ 	.word	0x0002d850
        /*0b94*/ 	.short	0x010a
        /*0b96*/ 	.byte	0x04
	.zero		1


	//   ....[40]....
        /*0b98*/ 	.word	0x0000a920
        /*0b9c*/ 	.word	0x000000ff
        /*0ba0*/ 	.word	0x00000000
        /*0ba4*/ 	.short	0x0101
        /*0ba6*/ 	.byte	0x04
	.zero		1


	//   ....[41]....
        /*0ba8*/ 	.word	0x0000bcf0
        /*0bac*/ 	.word	0x000000ff
        /*0bb0*/ 	.word	0x00000000
        /*0bb4*/ 	.short	0x0101
        /*0bb6*/ 	.byte	0x04
	.zero		1


	//   ....[42]....
        /*0bb8*/ 	.word	0x0000c250
        /*0bbc*/ 	.word	0x000000ff
        /*0bc0*/ 	.word	0x00000000
        /*0bc4*/ 	.short	0x0101
        /*0bc6*/ 	.byte	0x04
	.zero		1


	//   ....[43]....
        /*0bc8*/ 	.word	0x0000f9e0
        /*0bcc*/ 	.word	0x00000002
        /*0bd0*/ 	.word	0x0002d840
        /*0bd4*/ 	.short	0x010a
        /*0bd6*/ 	.byte	0x3f
	.zero		1


	//   ....[44]....
        /*0bd8*/ 	.word	0x0000ff70
        /*0bdc*/ 	.word	0x00000002
        /*0be0*/ 	.word	0x0002d830
        /*0be4*/ 	.short	0x0107
        /*0be6*/ 	.byte	0x3f
	.zero		1


	//   ....[45]....
        /*0be8*/ 	.word	0x00010040
        /*0bec*/ 	.word	0x00000002
        /*0bf0*/ 	.word	0x0002d830
        /*0bf4*/ 	.short	0x0101
        /*0bf6*/ 	.byte	0x3f
	.zero		1


	//   ....[46]....
        /*0bf8*/ 	.word	0x00010bc0
        /*0bfc*/ 	.word	0x00000016
        /*0c00*/ 	.word	0x0002d800
        /*0c04*/ 	.short	0x0107
        /*0c06*/ 	.byte	0x3f
	.zero		1


	//   ....[47]....
        /*0c08*/ 	.word	0x00010cb0
        /*0c0c*/ 	.word	0x00000016
        /*0c10*/ 	.word	0x0002d800
        /*0c14*/ 	.short	0x0101
        /*0c16*/ 	.byte	0x3f
	.zero		1


	//   ....[48]....
        /*0c18*/ 	.word	0x00010cd0
        /*0c1c*/ 	.word	0x00000016
        /*0c20*/ 	.word	0x0002d820
        /*0c24*/ 	.short	0x010a
        /*0c26*/ 	.byte	0x3f
	.zero		1


	//   ....[49]....
        /*0c28*/ 	.word	0x000110f0
        /*0c2c*/ 	.word	0x00000005
        /*0c30*/ 	.word	0x0002d840
        /*0c34*/ 	.short	0x010a
        /*0c36*/ 	.byte	0x3f
	.zero		1


	//   ....[50]....
        /*0c38*/ 	.word	0x00011580
        /*0c3c*/ 	.word	0x00000005
        /*0c40*/ 	.word	0x0002d830
        /*0c44*/ 	.short	0x0107
        /*0c46*/ 	.byte	0x3f
	.zero		1


	//   ....[51]....
        /*0c48*/ 	.word	0x00011640
        /*0c4c*/ 	.word	0x00000005
        /*0c50*/ 	.word	0x0002d830
        /*0c54*/ 	.short	0x0101
        /*0c56*/ 	.byte	0x3f
	.zero		1


	//   ....[52]....
        /*0c58*/ 	.word	0x000116a0
        /*0c5c*/ 	.word	0x00000006
        /*0c60*/ 	.word	0x0002d860
        /*0c64*/ 	.short	0x010a
        /*0c66*/ 	.byte	0x3f
	.zero		1


	//   ....[53]....
        /*0c68*/ 	.word	0x00011b80
        /*0c6c*/ 	.word	0x00000006
        /*0c70*/ 	.word	0x0002d850
        /*0c74*/ 	.short	0x0107
        /*0c76*/ 	.byte	0x3f
	.zero		1


	//   ....[54]....
        /*0c78*/ 	.word	0x00011c70
        /*0c7c*/ 	.word	0x00000006
        /*0c80*/ 	.word	0x0002d850
        /*0c84*/ 	.short	0x0101
        /*0c86*/ 	.byte	0x3f
	.zero		1


	//   ....[55]....
        /*0c88*/ 	.word	0x00011e90
        /*0c8c*/ 	.word	0x00000000
        /*0c90*/ 	.word	0x0002d860
        /*0c94*/ 	.short	0x010a
        /*0c96*/ 	.byte	0x3f
	.zero		1


	//   ....[56]....
        /*0c98*/ 	.word	0x00012310
        /*0c9c*/ 	.word	0x00000000
        /*0ca0*/ 	.word	0x0002d850
        /*0ca4*/ 	.short	0x0107
        /*0ca6*/ 	.byte	0x3f
	.zero		1


	//   ....[57]....
        /*0ca8*/ 	.word	0x000123d0
        /*0cac*/ 	.word	0x00000000
        /*0cb0*/ 	.word	0x0002d850
        /*0cb4*/ 	.short	0x0101
        /*0cb6*/ 	.byte	0x3f
	.zero		1


	//   ....[58]....
        /*0cb8*/ 	.word	0x00013540
        /*0cbc*/ 	.word	0x00000007
        /*0cc0*/ 	.word	0x0002d820
        /*0cc4*/ 	.short	0x010a
        /*0cc6*/ 	.byte	0x3f
	.zero		1


	//   ....[59]....
        /*0cc8*/ 	.word	0x000136c0
        /*0ccc*/ 	.word	0x00000005
        /*0cd0*/ 	.word	0x0002d840
        /*0cd4*/ 	.short	0x010a
        /*0cd6*/ 	.byte	0x3f
	.zero		1


	//   ....[60]....
        /*0cd8*/ 	.word	0x00013760
        /*0cdc*/ 	.word	0x00000003
        /*0ce0*/ 	.word	0x0002d840
        /*0ce4*/ 	.short	0x010a
        /*0ce6*/ 	.byte	0x3f
	.zero		1


	//   ....[61]....
        /*0ce8*/ 	.word	0x000137a0
        /*0cec*/ 	.word	0x00000005
        /*0cf0*/ 	.word	0x0002d860
        /*0cf4*/ 	.short	0x010a
        /*0cf6*/ 	.byte	0x3f
	.zero		1


	//   ....[62]....
        /*0cf8*/ 	.word	0x000137e0
        /*0cfc*/ 	.word	0x00000003
        /*0d00*/ 	.word	0x0002d860
        /*0d04*/ 	.short	0x010a
        /*0d06*/ 	.byte	0x3f
	.zero		1


	//   ....[63]....
        /*0d08*/ 	.word	0x00013850
        /*0d0c*/ 	.word	0x00000003
        /*0d10*/ 	.word	0x0002d800
        /*0d14*/ 	.short	0x010a
        /*0d16*/ 	.byte	0x3f
	.zero		1


	//   ....[64]....
        /*0d18*/ 	.word	0x000138a0
        /*0d1c*/ 	.word	0x00000000
        /*0d20*/ 	.word	0x0002d830
        /*0d24*/ 	.short	0x010a
        /*0d26*/ 	.byte	0x3f
	.zero		1


	//   ....[65]....
        /*0d28*/ 	.word	0x00013900
        /*0d2c*/ 	.word	0x00000007
        /*0d30*/ 	.word	0x0002d830
        /*0d34*/ 	.short	0x010a
        /*0d36*/ 	.byte	0x3f
	.zero		1


	//   ....[66]....
        /*0d38*/ 	.word	0x00013960
        /*0d3c*/ 	.word	0x00000007
        /*0d40*/ 	.word	0x0002d850
        /*0d44*/ 	.short	0x010a
        /*0d46*/ 	.byte	0x3f
	.zero		1


	//   ....[67]....
        /*0d48*/ 	.word	0x000139c0
        /*0d4c*/ 	.word	0x00000007
        /*0d50*/ 	.word	0x0002d830
        /*0d54*/ 	.short	0x010a
        /*0d56*/ 	.byte	0x3f
	.zero		1


	//   ....[68]....
        /*0d58*/ 	.word	0x00013a20
        /*0d5c*/ 	.word	0x00000007
        /*0d60*/ 	.word	0x0002d850
        /*0d64*/ 	.short	0x010a
        /*0d66*/ 	.byte	0x3f
	.zero		1


	//   ....[69]....
        /*0d68*/ 	.word	0x00013a80
        /*0d6c*/ 	.word	0x00000005
        /*0d70*/ 	.word	0x0002d850
        /*0d74*/ 	.short	0x010a
        /*0d76*/ 	.byte	0x3f
	.zero		1


	//   ....[70]....
        /*0d78*/ 	.word	0x00013ba0
        /*0d7c*/ 	.word	0x00000002
        /*0d80*/ 	.word	0x0002d840
        /*0d84*/ 	.short	0x010a
        /*0d86*/ 	.byte	0x3f
	.zero		1


	//   ....[71]....
        /*0d88*/ 	.word	0x00014980
        /*0d8c*/ 	.word	0x00000016
        /*0d90*/ 	.word	0x0002d820
        /*0d94*/ 	.short	0x010a
        /*0d96*/ 	.byte	0x3f
	.zero		1


	//   ....[72]....
        /*0d98*/ 	.word	0x000149d0
        /*0d9c*/ 	.word	0x00000005
        /*0da0*/ 	.word	0x0002d840
        /*0da4*/ 	.short	0x010a
        /*0da6*/ 	.byte	0x3f
	.zero		1


	//   ....[73]....
        /*0da8*/ 	.word	0x00014fe0
        /*0dac*/ 	.word	0x00000006
        /*0db0*/ 	.word	0x0002d860
        /*0db4*/ 	.short	0x010a
        /*0db6*/ 	.byte	0x3f
	.zero		1


	//   ....[74]....
        /*0db8*/ 	.word	0x000155c0
        /*0dbc*/ 	.word	0x00000000
        /*0dc0*/ 	.word	0x0002d860
        /*0dc4*/ 	.short	0x010a
        /*0dc6*/ 	.byte	0x3f
	.zero		1


	//   ....[75]....
        /*0dc8*/ 	.word	0x000165b0
        /*0dcc*/ 	.word	0x00000007
        /*0dd0*/ 	.word	0x0002d820
        /*0dd4*/ 	.short	0x010a
        /*0dd6*/ 	.byte	0x3f
	.zero		1


	//   ....[76]....
        /*0dd8*/ 	.word	0x00016750
        /*0ddc*/ 	.word	0x00000005
        /*0de0*/ 	.word	0x0002d840
        /*0de4*/ 	.short	0x010a
        /*0de6*/ 	.byte	0x3f
	.zero		1


	//   ....[77]....
        /*0de8*/ 	.word	0x000167a0
        /*0dec*/ 	.word	0x00000003
        /*0df0*/ 	.word	0x0002d840
        /*0df4*/ 	.short	0x010a
        /*0df6*/ 	.byte	0x3f
	.zero		1


	//   ....[78]....
        /*0df8*/ 	.word	0x000167f0
        /*0dfc*/ 	.word	0x00000005
        /*0e00*/ 	.word	0x0002d860
        /*0e04*/ 	.short	0x010a
        /*0e06*/ 	.byte	0x3f
	.zero		1


	//----- nvinfo : EIATTR_NUM_MBARRIERS
	.align		4
.L_1321:
        /*0e08*/ 	.byte	0x03, 0x38
        /*0e0a*/ 	.short	0x0016


	//----- nvinfo : EIATTR_EXIT_INSTR_OFFSETS
	.align		4
        /*0e0c*/ 	.byte	0x04, 0x1c
        /*0e0e*/ 	.short	(.L_1323 - .L_1322)


	//   ....[0]....
.L_1322:
        /*0e10*/ 	.word	0x000009a0


	//   ....[1]....
        /*0e14*/ 	.word	0x0000d4e0


	//   ....[2]....
        /*0e18*/ 	.word	0x00013830


	//----- nvinfo : EIATTR_MAX_THREADS
	.align		4
.L_1323:
        /*0e1c*/ 	.byte	0x04, 0x05
        /*0e1e*/ 	.short	(.L_1325 - .L_1324)
.L_1324:
        /*0e20*/ 	.word	0x00000200
        /*0e24*/ 	.word	0x00000001
        /*0e28*/ 	.word	0x00000001


	//----- nvinfo : EIATTR_CRS_STACK_SIZE
	.align		4
.L_1325:
        /*0e2c*/ 	.byte	0x04, 0x1e
        /*0e2e*/ 	.short	(.L_1327 - .L_1326)
.L_1326:
        /*0e30*/ 	.word	0x00000000


	//----- nvinfo : EIATTR_CBANK_PARAM_SIZE
	.align		4
.L_1327:
        /*0e34*/ 	.byte	0x03, 0x19
        /*0e36*/ 	.short	0x0af0


	//----- nvinfo : EIATTR_PARAM_CBANK
	.align		4
        /*0e38*/ 	.byte	0x04, 0x0a
        /*0e3a*/ 	.short	(.L_1329 - .L_1328)
	.align		4
.L_1328:
        /*0e3c*/ 	.word	index@(.nv.constant0._ZN7cutlass13device_kernelIN5flash11enable_sm90INS1_16FlashAttnFwdSm90INS1_25CollectiveMainloopFwdSm90ILi2EN4cute5tupleIJNS5_1CILi1EEES8_S8_EEENS6_IJNS7_ILi192EEENS7_ILi128EEENS7_ILi96EEEEEELi96ENS_10bfloat16_tEfNS_4arch4Sm90ELb1ELb0ELb1ELb1ELb1ELb0ELb0ELb0ELb1ELb1ELb1ELb0EEENS1_21CollectiveEpilogueFwdINS6_IJSA_SC_SB_EEES9_SE_SG_Li384ELb1ELb1ELb1ELb0EEENS1_36VarlenDynamicPersistentTileSchedulerILi192ELi128ELi384ELi128ELb1ELb1ELb1ELb1ELb1ELb1EEEEEEEEEvNT_6ParamsE)
        /*0e40*/ 	.short	0x0210
        /*0e42*/ 	.short	0x0af0


	//----- nvinfo : EIATTR_SW_WAR
	.align		4
.L_1329:
        /*0e44*/ 	.byte	0x04, 0x36
        /*0e46*/ 	.short	(.L_1331 - .L_1330)
.L_1330:
        /*0e48*/ 	.word	0x00000008
.L_1331:


//--------------------- .nv.info._ZN7cutlass13device_kernelIN5flash11enable_sm90INS1_16FlashAttnFwdSm90INS1_25CollectiveMainloopFwdSm90ILi2EN4cute5tupleIJNS5_1CILi1EEES8_S8_EEENS6_IJNS7_ILi192EEENS7_ILi128EEENS7_ILi96EEEEEELi96ENS_10bfloat16_tEfNS_4arch4Sm90ELb1ELb0ELb1ELb1ELb1ELb1ELb0ELb0ELb1ELb1ELb1ELb0EEENS1_21CollectiveEpilogueFwdINS6_IJSA_SC_SB_EEES9_SE_SG_Li384ELb1ELb1ELb1ELb0EEENS1_36VarlenDynamicPersistentTileSchedulerILi192ELi128ELi384ELi128ELb1ELb1ELb1ELb1ELb1ELb1EEEEEEEEEvNT_6ParamsE --------------------------
	.section	.nv.info._ZN7cutlass13device_kernelIN5flash11enable_sm90INS1_16FlashAttnFwdSm90INS1_25CollectiveMainloopFwdSm90ILi2EN4cute5tupleIJNS5_1CILi1EEES8_S8_EEENS6_IJNS7_ILi192EEENS7_ILi128EEENS7_ILi96EEEEEELi96ENS_10bfloat16_tEfNS_4arch4Sm90ELb1ELb0ELb1ELb1ELb1ELb1ELb0ELb0ELb1ELb1ELb1ELb0EEENS1_21CollectiveEpilogueFwdINS6_IJSA_SC_SB_EEES9_SE_SG_Li384ELb1ELb1ELb1ELb0EEENS1_36VarlenDynamicPersistentTileSchedulerILi192ELi128ELi384ELi128ELb1ELb1ELb1ELb1ELb1ELb1EEEEEEEEEvNT_6ParamsE,"",@"SHT_CUDA_INFO"
	.sectionflags	@""
	.align	4


	//----- nvinfo : EIATTR_CUDA_API_VERSION
	.align		4
        /*0000*/ 	.byte	0x04, 0x37
        /*0002*/ 	.short	(.L_1333 - .L_1332)
.L_1332:
        /*0004*/ 	.word	0x00000082


	//----- nvinfo : EIATTR_KPARAM_INFO
	.align		4
.L_1333:
        /*0008*/ 	.byte	0x04, 0x17
        /*000a*/ 	.short	(.L_1335 - .L_1334)
.L_1334:
        /*000c*/ 	.word	0x00000000
        /*0010*/ 	.short	0x0000
        /*0012*/ 	.short	0x0070
        /*0014*/ 	.byte	0x00, 0xf0, 0x01, 0x2a


	//----- nvinfo : EIATTR_SPARSE_MMA_MASK
	.align		4
.L_1335:
        /*0018*/ 	.byte	0x03, 0x50
        /*001a*/ 	.short	0x0000


	//----- nvinfo : EIATTR_MAXREG_COUNT
	.align		4
        /*001c*/ 	.byte	0x03, 0x1b
        /*001e*/ 	.short	0x0080


	//----- nvinfo : EIATTR_NUM_BARRIERS
	.align		4
        /*0020*/ 	.byte	0x02, 0x4c
        /*0022*/ 	.byte	0x10
	.zero		1


	//----- nvinfo : EIATTR_EXTERNS
	.align		4
        /*0024*/ 	.byte	0x04, 0x0f
        /*0026*/ 	.short	(.L_1337 - .L_1336)


	//   ....[0]....
	.align		4
.L_1336:
        /*0028*/ 	.word	index@(__assertfail)


	//----- nvinfo : EIATTR_ANNOTATIONS
	.align		4
.L_1337:
        /*002c*/ 	.byte	0x04, 0x55
        /*002e*/ 	.short	(.L_1339 - .L_1338)


	//   ....[0]....
.L_1338:
        /* <DEDUP_REMOVED lines=155> */


	//----- nvinfo : EIATTR_MERCURY_ISA_VERSION
	.align		4
.L_1339:
        /*09d0*/ 	.byte	0x03, 0x5f
        /*09d2*/ 	.short	0x0101


	//----- nvinfo : EIATTR_UNUSED_LOAD_BYTE_OFFSET
	.align		4
        /*09d4*/ 	.byte	0x04, 0x44
        /*09d6*/ 	.short	(.L_1341 - .L_1340)


	//   ....[0]....
.L_1340:
        /*09d8*/ 	.word	0x00000a90
        /*09dc*/ 	.word	0x0000fff0


	//   ....[1]....
        /*09e0*/ 	.word	0x00016070
        /*09e4*/ 	.word	0x0000fff0


	//----- nvinfo : EIATTR_INT_WARP_WIDE_INSTR_OFFSETS
	.align		4
.L_1341:
        /*09e8*/ 	.byte	0x04, 0x31
        /*09ea*/ 	.short	(.L_1343 - .L_1342)


	//   ....[0]....
.L_1342:
        /*09ec*/ 	.word	0x00000130


	//   ....[1]....
        /*09f0*/ 	.word	0x00000170


	//   ....[2]....
        /*09f4*/ 	.word	0x000001e0


	//   ....[3]....
        /*09f8*/ 	.word	0x0001c000


	//   ....[4]....
        /*09fc*/ 	.word	0x0001c090


	//   ....[5]....
        /*0a00*/ 	.word	0x0001ed00


	//   ....[6]....
        /*0a04*/ 	.word	0x0001ed90


	//----- nvinfo : EIATTR_COOP_GROUP_MASK_REGIDS
	.align		4
.L_1343:
        /*0a08*/ 	.byte	0x04, 0x29
        /*0a0a*/ 	.short	(.L_1345 - .L_1344)


	//   ....[0]....
.L_1344:
        /*0a0c*/ 	.word	0xffffffff


	//   ....[1]....
        /*0a10*/ 	.word	0xffffffff


	//   ....[2]....
        /*0a14*/ 	.word	0xffffffff


	//   ....[3]....
        /*0a18*/ 	.word	0xffffffff


	//   ....[4]....
        /*0a1c*/ 	.word	0xffffffff


	//   ....[5]....
        /*0a20*/ 	.word	0xffffffff


	//   ....[6]....
        /*0a24*/ 	.word	0xffffffff


	//   ....[7]....
        /*0a28*/ 	.word	0xffffffff


	//   ....[8]....
        /*0a2c*/ 	.word	0xffffffff


	//   ....[9]....
        /*0a30*/ 	.word	0xffffffff


	//   ....[10]....
        /*0a34*/ 	.word	0xffffffff


	//   ....[11]....
        /*0a38*/ 	.word	0xffffffff


	//   ....[12]....
        /*0a3c*/ 	.word	0xffffffff


	//   ....[13]....
        /*0a40*/ 	.word	0xffffffff


	//   ....[14]....
        /*0a44*/ 	.word	0xffffffff


	//   ....[15]....
        /*0a48*/ 	.word	0xffffffff


	//   ....[16]....
        /*0a4c*/ 	.word	0xffffffff


	//   ....[17]....
        /*0a50*/ 	.word	0xffffffff


	//   ....[18]....
        /*0a54*/ 	.word	0xffffffff


	//   ....[19]....
        /*0a58*/ 	.word	0xffffffff


	//   ....[20]....
        /*0a5c*/ 	.word	0xffffffff


	//   ....[21]....
        /*0a60*/ 	.word	0xffffffff


	//   ....[22]....
        /*0a64*/ 	.word	0xffffffff


	//   ....[23]....
        /*0a68*/ 	.word	0xffffffff


	//   ....[24]....
        /*0a6c*/ 	.word	0xffffffff


	//   ....[25]....
        /*0a70*/ 	.word	0xffffffff


	//   ....[26]....
        /*0a74*/ 	.word	0xffffffff


	//   ....[27]....
        /*0a78*/ 	.word	0xffffffff


	//   ....[28]....
        /*0a7c*/ 	.word	0xffffffff


	//   ....[29]....
        /*0a80*/ 	.word	0xffffffff


	//   ....[30]....
        /*0a84*/ 	.word	0xffffffff


	//   ....[31]....
        /*0a88*/ 	.word	0xffffffff


	//   ....[32]....
        /*0a8c*/ 	.word	0xffffffff


	//   ....[33]....
        /*0a90*/ 	.word	0xffffffff


	//   ....[34]....
        /*0a94*/ 	.word	0xffffffff


	//   ....[35]....
        /*0a98*/ 	.word	0xffffffff


	//   ....[36]....
        /*0a9c*/ 	.word	0xffffffff


	//   ....[37]....
        /*0aa0*/ 	.word	0xffffffff


	//   ....[38]....
        /*0aa4*/ 	.word	0xffffffff


	//   ....[39]....
        /*0aa8*/ 	.word	0xffffffff


	//   ....[40]....
        /*0aac*/ 	.word	0xffffffff


	//   ....[41]....
        /*0ab0*/ 	.word	0xffffffff


	//   ....[42]....
        /*0ab4*/ 	.word	0xffffffff


	//   ....[43]....
        /*0ab8*/ 	.word	0xffffffff


	//   ....[44]....
        /*0abc*/ 	.word	0xffffffff


	//   ....[45]....
        /*0ac0*/ 	.word	0xffffffff


	//   ....[46]....
        /*0ac4*/ 	.word	0xffffffff


	//   ....[47]....
        /*0ac8*/ 	.word	0xffffffff


	//   ....[48]....
        /*0acc*/ 	.word	0xffffffff


	//   ....[49]....
        /*0ad0*/ 	.word	0xffffffff


	//   ....[50]....
        /*0ad4*/ 	.word	0xffffffff


	//   ....[51]....
        /*0ad8*/ 	.word	0xffffffff


	//   ....[52]....
        /*0adc*/ 	.word	0xffffffff


	//   ....[53]....
        /*0ae0*/ 	.word	0xffffffff


	//   ....[54]....
        /*0ae4*/ 	.word	0xffffffff


	//   ....[55]....
        /*0ae8*/ 	.word	0xffffffff


	//   ....[56]....
        /*0aec*/ 	.word	0xffffffff


	//   ....[57]....
        /*0af0*/ 	.word	0xffffffff


	//   ....[58]....
        /*0af4*/ 	.word	0xffffffff


	//   ....[59]....
        /*0af8*/ 	.word	0xffffffff


	//   ....[60]....
        /*0afc*/ 	.word	0xffffffff


	//   ....[61]....
        /*0b00*/ 	.word	0xffffffff


	//   ....[62]....
        /*0b04*/ 	.word	0xffffffff


	//   ....[63]....
        /*0b08*/ 	.word	0xffffffff


	//   ....[64]....
        /*0b0c*/ 	.word	0xffffffff


	//   ....[65]....
        /*0b10*/ 	.word	0xffffffff


	//   ....[66]....
        /*0b14*/ 	.word	0xffffffff


	//   ....[67]....
        /*0b18*/ 	.word	0xffffffff


	//   ....[68]....
        /*0b1c*/ 	.word	0xffffffff


	//   ....[69]....
        /*0b20*/ 	.word	0xffffffff


	//   ....[70]....
        /*0b24*/ 	.word	0xffffffff


	//   ....[71]....
        /*0b28*/ 	.word	0xffffffff


	//   ....[72]....
        /*0b2c*/ 	.word	0xffffffff


	//   ....[73]....
        /*0b30*/ 	.word	0xffffffff


	//   ....[74]....
        /*0b34*/ 	.word	0xffffffff


	//   ....[75]....
        /*0b38*/ 	.word	0xffffffff


	//   ....[76]....
        /*0b3c*/ 	.word	0xffffffff


	//   ....[77]....
        /*0b40*/ 	.word	0xffffffff


	//   ....[78]....
        /*0b44*/ 	.word	0xffffffff


	//   ....[79]....
        /*0b48*/ 	.word	0xffffffff


	//   ....[80]....
        /*0b4c*/ 	.word	0xffffffff


	//   ....[81]....
        /*0b50*/ 	.word	0xffffffff


	//   ....[82]....
        /*0b54*/ 	.word	0xffffffff


	//   ....[83]....
        /*0b58*/ 	.word	0xffffffff


	//   ....[84]....
        /*0b5c*/ 	.word	0xffffffff


	//   ....[85]....
        /*0b60*/ 	.word	0xffffffff


	//   ....[86]....
        /*0b64*/ 	.word	0xffffffff


	//   ....[87]....
        /*0b68*/ 	.word	0xffffffff


	//   ....[88]....
        /*0b6c*/ 	.word	0xffffffff


	//   ....[89]....
        /*0b70*/ 	.word	0xffffffff


	//   ....[90]....
        /*0b74*/ 	.word	0xffffffff


	//   ....[91]....
        /*0b78*/ 	.word	0xffffffff


	//   ....[92]....
        /*0b7c*/ 	.word	0xffffffff


	//   ....[93]....
        /*0b80*/ 	.word	0xffffffff


	//   ....[94]....
        /*0b84*/ 	.word	0xffffffff


	//   ....[95]....
        /*0b88*/ 	.word	0xffffffff


	//   ....[96]....
        /*0b8c*/ 	.word	0xffffffff


	//   ....[97]....
        /*0b90*/ 	.word	0xffffffff


	//   ....[98]....
        /*0b94*/ 	.word	0xffffffff


	//   ....[99]....
        /*0b98*/ 	.word	0xffffffff


	//   ....[100]....
        /*0b9c*/ 	.word	0xffffffff


	//   ....[101]....
        /*0ba0*/ 	.word	0xffffffff


	//   ....[102]....
        /*0ba4*/ 	.word	0xffffffff


	//   ....[103]....
        /*0ba8*/ 	.word	0xffffffff


	//   ....[104]....
        /*0bac*/ 	.word	0xffffffff


	//   ....[105]....
        /*0bb0*/ 	.word	0xffffffff


	//   ....[106]....
        /*0bb4*/ 	.word	0xffffffff


	//   ....[107]....
        /*0bb8*/ 	.word	0xffffffff


	//   ....[108]....
        /*0bbc*/ 	.word	0xffffffff


	//   ....[109]....
        /*0bc0*/ 	.word	0xffffffff


	//   ....[110]....
        /*0bc4*/ 	.word	0xffffffff


	//   ....[111]....
        /*0bc8*/ 	.word	0xffffffff


	//   ....[112]....
        /*0bcc*/ 	.word	0xffffffff


	//   ....[113]....
        /*0bd0*/ 	.word	0xffffffff


	//   ....[114]....
        /*0bd4*/ 	.word	0xffffffff


	//   ....[115]....
        /*0bd8*/ 	.word	0xffffffff


	//   ....[116]....
        /*0bdc*/ 	.word	0xffffffff


	//   ....[117]....
        /*0be0*/ 	.word	0xffffffff


	//   ....[118]....
        /*0be4*/ 	.word	0xffffffff


	//   ....[119]....
        /*0be8*/ 	.word	0xffffffff


	//   ....[120]....
        /*0bec*/ 	.word	0xffffffff


	//   ....[121]....
        /*0bf0*/ 	.word	0xffffffff


	//   ....[122]....
        /*0bf4*/ 	.word	0xffffffff


	//   ....[123]....
        /*0bf8*/ 	.word	0xffffffff


	//   ....[124]....
        /*0bfc*/ 	.word	0xffffffff


	//   ....[125]....
        /*0c00*/ 	.word	0xffffffff


	//   ....[126]....
        /*0c04*/ 	.word	0xffffffff


	//   ....[127]....
        /*0c08*/ 	.word	0xffffffff


	//   ....[128]....
        /*0c0c*/ 	.word	0xffffffff


	//   ....[129]....
        /*0c10*/ 	.word	0xffffffff


	//   ....[130]....
        /*0c14*/ 	.word	0xffffffff


	//   ....[131]....
        /*0c18*/ 	.word	0xffffffff


	//   ....[132]....
        /*0c1c*/ 	.word	0xffffffff


	//   ....[133]....
        /*0c20*/ 	.word	0xffffffff


	//   ....[134]....
        /*0c24*/ 	.word	0xffffffff


	//   ....[135]....
        /*0c28*/ 	.word	0xffffffff


	//   ....[136]....
        /*0c2c*/ 	.word	0xffffffff


	//   ....[137]....
        /*0c30*/ 	.word	0xffffffff


	//   ....[138]....
        /*0c34*/ 	.word	0xffffffff


	//   ....[139]....
        /*0c38*/ 	.word	0xffffffff


	//   ....[140]....
        /*0c3c*/ 	.word	0xffffffff


	//   ....[141]....
        /*0c40*/ 	.word	0xffffffff


	//   ....[142]....
        /*0c44*/ 	.word	0xffffffff


	//   ....[143]....
        /*0c48*/ 	.word	0xffffffff


	//   ....[144]....
        /*0c4c*/ 	.word	0x0500000f


	//   ....[145]....
        /*0c50*/ 	.word	0x0500000f


	//   ....[146]....
        /*0c54*/ 	.word	0x0500000f


	//   ....[147]....
        /*0c58*/ 	.word	0x0500000f


	//   ....[148]....
        /*0c5c*/ 	.word	0x0500000f


	//   ....[149]....
        /*0c60*/ 	.word	0x0500000f


	//   ....[150]....
        /*0c64*/ 	.word	0x0500000f


	//   ....[151]....
        /*0c68*/ 	.word	0x0500000f


	//   ....[152]....
        /*0c6c*/ 	.word	0x0500000f


	//   ....[153]....
        /*0c70*/ 	.word	0x0500000f


	//   ....[154]....
        /*0c74*/ 	.word	0x0500000f


	//   ....[155]....
        /*0c78*/ 	.word	0x0500000f


	//   ....[156]....
        /*0c7c*/ 	.word	0x0500000f


	//   ....[157]....
        /*0c80*/ 	.word	0x0500000f


	//   ....[158]....
        /*0c84*/ 	.word	0x0500000f


	//   ....[159]....
        /*0c88*/ 	.word	0x0500000f


	//   ....[160]....
        /*0c8c*/ 	.word	0x0500000f


	//   ....[161]....
        /*0c90*/ 	.word	0x0500000f


	//   ....[162]....
        /*0c94*/ 	.word	0x0500000f


	//   ....[163]....
        /*0c98*/ 	.word	0x0500000f


	//   ....[164]....
        /*0c9c*/ 	.word	0x0500000f


	//   ....[165]....
        /*0ca0*/ 	.word	0x0500000f


	//   ....[166]....
        /*0ca4*/ 	.word	0x0500000f


	//   ....[167]....
        /*0ca8*/ 	.word	0x0500000f


	//   ....[168]....
        /*0cac*/ 	.word	0x0500000f


	//   ....[169]....
        /*0cb0*/ 	.word	0x0500000f


	//   ....[170]....
        /*0cb4*/ 	.word	0x0500000f


	//   ....[171]....
        /*0cb8*/ 	.word	0x0500000f


	//   ....[172]....
        /*0cbc*/ 	.word	0x0500000f


	//   ....[173]....
        /*0cc0*/ 	.word	0x0500000f


	//   ....[174]....
        /*0cc4*/ 	.word	0x0500000f


	//   ....[175]....
        /*0cc8*/ 	.word	0x0500000f


	//   ....[176]....
        /*0ccc*/ 	.word	0x0500000f


	//   ....[177]....
        /*0cd0*/ 	.word	0x0500000f


	//   ....[178]....
        /*0cd4*/ 	.word	0x0500000f


	//   ....[179]....
        /*0cd8*/ 	.word	0x0500000f


	//   ....[180]....
        /*0cdc*/ 	.word	0x0500000f


	//   ....[181]....
        /*0ce0*/ 	.word	0x0500000f


	//   ....[182]....
        /*0ce4*/ 	.word	0x0500000f


	//   ....[183]....
        /*0ce8*/ 	.word	0x0500000f


	//   ....[184]....
        /*0cec*/ 	.word	0x0500000f


	//   ....[185]....
        /*0cf0*/ 	.word	0x0500000f


	//   ....[186]....
        /*0cf4*/ 	.word	0x0500000f


	//   ....[187]....
        /*0cf8*/ 	.word	0x0500000f


	//   ....[188]....
        /*0cfc*/ 	.word	0x0500000f


	//   ....[189]....
        /*0d00*/ 	.word	0x0500000f


	//   ....[190]....
        /*0d04*/ 	.word	0x0500000f


	//   ....[191]....
        /*0d08*/ 	.word	0x0500000f


	//   ....[192]....
        /*0d0c*/ 	.word	0x0500000f


	//   ....[193]....
        /*0d10*/ 	.word	0x0500000f


	//   ....[194]....
        /*0d14*/ 	.word	0x0500000f


	//   ....[195]....
        /*0d18*/ 	.word	0x0500000f


	//   ....[196]....
        /*0d1c*/ 	.word	0x0500000f


	//   ....[197]....
        /*0d20*/ 	.word	0x0500000f


	//   ....[198]....
        /*0d24*/ 	.word	0x0500000f


	//   ....[199]....
        /*0d28*/ 	.word	0x0500000f


	//   ....[200]....
        /*0d2c*/ 	.word	0x0500000f


	//   ....[201]....
        /*0d30*/ 	.word	0x0500000f


	//   ....[202]....
        /*0d34*/ 	.word	0x0500000f


	//   ....[203]....
        /*0d38*/ 	.word	0x0500000f


	//   ....[204]....
        /*0d3c*/ 	.word	0x0500000f


	//   ....[205]....
        /*0d40*/ 	.word	0x0500000f


	//   ....[206]....
        /*0d44*/ 	.word	0x0500000f


	//   ....[207]....
        /*0d48*/ 	.word	0x0500000f


	//   ....[208]....
        /*0d4c*/ 	.word	0x0500000f


	//   ....[209]....
        /*0d50*/ 	.word	0x0500000f


	//   ....[210]....
        /*0d54*/ 	.word	0x0500000f


	//   ....[211]....
        /*0d58*/ 	.word	0x0500000f


	//   ....[212]....
        /*0d5c*/ 	.word	0x0500000f


	//   ....[213]....
        /*0d60*/ 	.word	0x0500000f


	//   ....[214]....
        /*0d64*/ 	.word	0x0500000f


	//   ....[215]....
        /*0d68*/ 	.word	0x0500000f


	//   ....[216]....
        /*0d6c*/ 	.word	0x0500000f


	//   ....[217]....
        /*0d70*/ 	.word	0x0500000f


	//   ....[218]....
        /*0d74*/ 	.word	0x0500000f


	//   ....[219]....
        /*0d78*/ 	.word	0x0500000f


	//   ....[220]....
        /*0d7c*/ 	.word	0x0500000f


	//   ....[221]....
        /*0d80*/ 	.word	0x0500000f


	//   ....[222]....
        /*0d84*/ 	.word	0x0500000f


	//   ....[223]....
        /*0d88*/ 	.word	0x0500000f


	//   ....[224]....
        /*0d8c*/ 	.word	0x0500000f


	//   ....[225]....
        /*0d90*/ 	.word	0x0500000f


	//   ....[226]....
        /*0d94*/ 	.word	0x0500000f


	//   ....[227]....
        /*0d98*/ 	.word	0x0500000f


	//   ....[228]....
        /*0d9c*/ 	.word	0x0500000f


	//   ....[229]....
        /*0da0*/ 	.word	0x0500000f


	//   ....[230]....
        /*0da4*/ 	.word	0x0500000f


	//   ....[231]....
        /*0da8*/ 	.word	0x0500000f


	//   ....[232]....
        /*0dac*/ 	.word	0x0500000f


	//   ....[233]....
        /*0db0*/ 	.word	0x0500000f


	//   ....[234]....
        /*0db4*/ 	.word	0x0500000f


	//   ....[235]....
        /*0db8*/ 	.word	0x0500000f


	//----- nvinfo : EIATTR_COOP_GROUP_INSTR_OFFSETS
	.align		4
.L_1345:
        /*0dbc*/ 	.byte	0x04, 0x28
        /*0dbe*/ 	.short	(.L_1347 - .L_1346)


	//   ....[0]....
.L_1346:
        /*0dc0*/ 	.word	0x00000070


	//   ....[1]....
        /*0dc4*/ 	.word	0x00000140


	//   ....[2]....
        /*0dc8*/ 	.word	0x00000190


	//   ....[3]....
        /*0dcc*/ 	.word	0x000003c0


	//   ....[4]....
        /*0dd0*/ 	.word	0x00000520


	//   ....[5]....
        /*0dd4*/ 	.word	0x00000640


	//   ....[6]....
        /*0dd8*/ 	.word	0x000007a0


	//   ....[7]....
        /*0ddc*/ 	.word	0x000036e0


	//   ....[8]....
        /*0de0*/ 	.word	0x000036f0


	//   ....[9]....
        /*0de4*/ 	.word	0x000053a0


	//   ....[10]....
        /*0de8*/ 	.word	0x000053b0


	//   ....[11]....
        /*0dec*/ 	.word	0x00006e70


	//   ....[12]....
        /*0df0*/ 	.word	0x00006e80


	//   ....[13]....
        /*0df4*/ 	.word	0x00007390


	//   ....[14]....
        /*0df8*/ 	.word	0x000073b0


	//   ....[15]....
        /*0dfc*/ 	.word	0x00007d50


	//   ....[16]....
        /*0e00*/ 	.word	0x000084b0


	//   ....[17]....
        /*0e04*/ 	.word	0x000084c0


	//   ....[18]....
        /*0e08*/ 	.word	0x000084d0


	//   ....[19]....
        /*0e0c*/ 	.word	0x000084e0


	//   ....[20]....
        /*0e10*/ 	.word	0x0000a450


	//   ....[21]....
        /*0e14*/ 	.word	0x0000a460


	//   ....[22]....
        /*0e18*/ 	.word	0x0000a470


	//   ....[23]....
        /*0e1c*/ 	.word	0x0000a480


	//   ....[24]....
        /*0e20*/ 	.word	0x0000cd00


	//   ....[25]....
        /*0e24*/ 	.word	0x0000cd10


	//   ....[26]....
        /*0e28*/ 	.word	0x0000ddb0


	//   ....[27]....
        /*0e2c*/ 	.word	0x0000de30


	//   ....[28]....
        /*0e30*/ 	.word	0x0000de50


	//   ....[29]....
        /*0e34*/ 	.word	0x0000de70


	//   ....[30]....
        /*0e38*/ 	.word	0x0000f030


	//   ....[31]....
        /*0e3c*/ 	.word	0x00010120


	//   ....[32]....
        /*0e40*/ 	.word	0x000101b0


	//   ....[33]....
        /*0e44*/ 	.word	0x00010a20


	//   ....[34]....
        /*0e48*/ 	.word	0x00010aa0


	//   ....[35]....
        /*0e4c*/ 	.word	0x00011490


	//   ....[36]....
        /*0e50*/ 	.word	0x000114b0


	//   ....[37]....
        /*0e54*/ 	.word	0x000126a0


	//   ....[38]....
        /*0e58*/ 	.word	0x00013bf0


	//   ....[39]....
        /*0e5c*/ 	.word	0x00013c50


	//   ....[40]....
        /*0e60*/ 	.word	0x00014230


	//   ....[41]....
        /*0e64*/ 	.word	0x00014290


	//   ....[42]....
        /*0e68*/ 	.word	0x000153d0


	//   ....[43]....
        /*0e6c*/ 	.word	0x000155d0


	//   ....[44]....
        /*0e70*/ 	.word	0x00015600


	//   ....[45]....
        /*0e74*/ 	.word	0x00015aa0


	//   ....[46]....
        /*0e78*/ 	.word	0x00015ad0


	//   ....[47]....
        /*0e7c*/ 	.word	0x00016a30


	//   ....[48]....
        /*0e80*/ 	.word	0x00016a50


	//   ....[49]....
        /*0e84*/ 	.word	0x00016a60


	//   ....[50]....
        /*0e88*/ 	.word	0x00016a70


	//   ....[51]....
        /*0e8c*/ 	.word	0x00017110


	//   ....[52]....
        /*0e90*/ 	.word	0x00017120


	//   ....[53]....
        /*0e94*/ 	.word	0x00017270


	//   ....[54]....
        /*0e98*/ 	.word	0x00017280


	//   ....[55]....
        /*0e9c*/ 	.word	0x00017670


	//   ....[56]....
        /*0ea0*/ 	.word	0x00017680


	//   ....[57]....
        /*0ea4*/ 	.word	0x00017b80


	//   ....[58]....
        /*0ea8*/ 	.word	0x00017b90


	//   ....[59]....
        /*0eac*/ 	.word	0x00018930


	//   ....[60]....
        /*0eb0*/ 	.word	0x00018940


	//   ....[61]....
        /*0eb4*/ 	.word	0x00018aa0


	//   ....[62]....
        /*0eb8*/ 	.word	0x00018ab0


	//   ....[63]....
        /*0ebc*/ 	.word	0x00018c60


	//   ....[64]....
        /*0ec0*/ 	.word	0x00018e60


	//   ....[65]....
        /*0ec4*/ 	.word	0x00018e90


	//   ....[66]....
        /*0ec8*/ 	.word	0x00018ec0


	//   ....[67]....
        /*0ecc*/ 	.word	0x00018ef0


	//   ....[68]....
        /*0ed0*/ 	.word	0x00018f20


	//   ....[69]....
        /*0ed4*/ 	.word	0x00018f50


	//   ....[70]....
        /*0ed8*/ 	.word	0x000190e0


	//   ....[71]....
        /*0edc*/ 	.word	0x00019110


	//   ....[72]....
        /*0ee0*/ 	.word	0x00019140


	//   ....[73]....
        /*0ee4*/ 	.word	0x00019170


	//   ....[74]....
        /*0ee8*/ 	.word	0x000191a0


	//   ....[75]....
        /*0eec*/ 	.word	0x000191d0


	//   ....[76]....
        /*0ef0*/ 	.word	0x00019260


	//   ....[77]....
        /*0ef4*/ 	.word	0x00019290


	//   ....[78]....
        /*0ef8*/ 	.word	0x000192a0


	//   ....[79]....
        /*0efc*/ 	.word	0x000192e0


	//   ....[80]....
        /*0f00*/ 	.word	0x0001a830


	//   ....[81]....
        /*0f04*/ 	.word	0x0001cc20


	//   ....[82]....
        /*0f08*/ 	.word	0x0001cc30


	//   ....[83]....
        /*0f0c*/ 	.word	0x0001ccf0


	//   ....[84]....
        /*0f10*/ 	.word	0x0001cd00


	//   ....[85]....
        /*0f14*/ 	.word	0x0001cdb0


	//   ....[86]....
        /*0f18*/ 	.word	0x0001cdc0


	//   ....[87]....
        /*0f1c*/ 	.word	0x0001cdd0


	//   ....[88]....
        /*0f20*/ 	.word	0x0001cde0


	//   ....[89]....
        /*0f24*/ 	.word	0x0001d7a0


	//   ....[90]....
        /*0f28*/ 	.word	0x0001d7d0


	//   ....[91]....
        /*0f2c*/ 	.word	0x0001d890


	//   ....[92]....
        /*0f30*/ 	.word	0x0001d8b0


	//   ....[93]....
        /*0f34*/ 	.word	0x0001d950


	//   ....[94]....
        /*0f38*/ 	.word	0x0001d970


	//   ....[95]....
        /*0f3c*/ 	.word	0x0001d980


	//   ....[96]....
        /*0f40*/ 	.word	0x0001d990


	//   ....[97]....
        /*0f44*/ 	.word	0x0001dab0


	//   ....[98]....
        /*0f48*/ 	.word	0x0001dac0


	//   ....[99]....
        /*0f4c*/ 	.word	0x0001dad0


	//   ....[100]....
        /*0f50*/ 	.word	0x0001db60


	//   ....[101]....
        /*0f54*/ 	.word	0x0001e320


	//   ....[102]....
        /*0f58*/ 	.word	0x0001e330


	//   ....[103]....
        /*0f5c*/ 	.word	0x0001e350


	//   ....[104]....
        /*0f60*/ 	.word	0x0001e3d0


	//   ....[105]....
        /*0f64*/ 	.word	0x0001e3e0


	//   ....[106]....
        /*0f68*/ 	.word	0x0001e440


	//   ....[107]....
        /*0f6c*/ 	.word	0x0001e470


	//   ....[108]....
        /*0f70*/ 	.word	0x0001e4b0


	//   ....[109]....
        /*0f74*/ 	.word	0x0001e760


	//   ....[110]....
        /*0f78*/ 	.word	0x0001e780


	//   ....[111]....
        /*0f7c*/ 	.word	0x0001e820


	//   ....[112]....
        /*0f80*/ 	.word	0x0001e830


	//   ....[113]....
        /*0f84*/ 	.word	0x0001e8c0


	//   ....[114]....
        /*0f88*/ 	.word	0x0001e8d0


	//   ....[115]....
        /*0f8c*/ 	.word	0x0001e8e0


	//   ....[116]....
        /*0f90*/ 	.word	0x0001e970


	//   ....[117]....
        /*0f94*/ 	.word	0x0001ef40


	//   ....[118]....
        /*0f98*/ 	.word	0x0001ef50


	//   ....[119]....
        /*0f9c*/ 	.word	0x0001efe0


	//   ....[120]....
        /*0fa0*/ 	.word	0x0001f080


	//   ....[121]....
        /*0fa4*/ 	.word	0x0001f0a0


	//   ....[122]....
        /*0fa8*/ 	.word	0x0001f120


	//   ....[123]....
        /*0fac*/ 	.word	0x0001f140


	//   ....[124]....
        /*0fb0*/ 	.word	0x0001f150


	//   ....[125]....
        /*0fb4*/ 	.word	0x0001f5a0


	//   ....[126]....
        /*0fb8*/ 	.word	0x0001f5d0


	//   ....[127]....
        /*0fbc*/ 	.word	0x0001f630


	//   ....[128]....
        /*0fc0*/ 	.word	0x0001f660


	//   ....[129]....
        /*0fc4*/ 	.word	0x0001f690


	//   ....[130]....
        /*0fc8*/ 	.word	0x0001f6c0


	//   ....[131]....
        /*0fcc*/ 	.word	0x0001f6f0


	//   ....[132]....
        /*0fd0*/ 	.word	0x0001f720


	//   ....[133]....
        /*0fd4*/ 	.word	0x0001f8c0


	//   ....[134]....
        /*0fd8*/ 	.word	0x0001f8f0


	//   ....[135]....
        /*0fdc*/ 	.word	0x0001f920


	//   ....[136]....
        /*0fe0*/ 	.word	0x0001f950


	//   ....[137]....
        /*0fe4*/ 	.word	0x0001f980


	//   ....[138]....
        /*0fe8*/ 	.word	0x0001f9b0


	//   ....[139]....
        /*0fec*/ 	.word	0x0001fa70


	//   ....[140]....
        /*0ff0*/ 	.word	0x0001fa90


	//   ....[141]....
        /*0ff4*/ 	.word	0x0001fab0


	//   ....[142]....
        /*0ff8*/ 	.word	0x0001fb10


	//   ....[143]....
        /*0ffc*/ 	.word	0x00020540


	//   ....[144]....
        /*1000*/ 	.word	0x00020880


	//   ....[145]....
        /*1004*/ 	.word	0x00020910


	//   ....[146]....
        /*1008*/ 	.word	0x00020a00


	//   ....[147]....
        /*100c*/ 	.word	0x00020a90


	//   ....[148]....
        /*1010*/ 	.word	0x00020b70


	//   ....[149]....
        /*1014*/ 	.word	0x00020c00


	//   ....[150]....
        /*1018*/ 	.word	0x00020ce0


	//   ....[151]....
        /*101c*/ 	.word	0x00020d80


	//   ....[152]....
        /*1020*/ 	.word	0x00020e10


	//   ....[153]....
        /*1024*/ 	.word	0x00020e60


	//   ....[154]....
        /*1028*/ 	.word	0x00020eb0


	//   ....[155]....
        /*102c*/ 	.word	0x00020f90


	//   ....[156]....
        /*1030*/ 	.word	0x00021020


	//   ....[157]....
        /*1034*/ 	.word	0x00021070


	//   ....[158]....
        /*1038*/ 	.word	0x000210c0


	//   ....[159]....
        /*103c*/ 	.word	0x00021380


	//   ....[160]....
        /*1040*/ 	.word	0x000213d0


	//   ....[161]....
        /*1044*/ 	.word	0x00021460


	//   ....[162]....
        /*1048*/ 	.word	0x000214f0


	//   ....[163]....
        /*104c*/ 	.word	0x00021570


	//   ....[164]....
        /*1050*/ 	.word	0x000215c0


	//   ....[165]....
        /*1054*/ 	.word	0x00021650


	//   ....[166]....
        /*1058*/ 	.word	0x000216e0


	//   ....[167]....
        /*105c*/ 	.word	0x00021760


	//   ....[168]....
        /*1060*/ 	.word	0x000217b0


	//   ....[169]....
        /*1064*/ 	.word	0x00021840


	//   ....[170]....
        /*1068*/ 	.word	0x000218d0


	//   ....[171]....
        /*106c*/ 	.word	0x00021990


	//   ....[172]....
        /*1070*/ 	.word	0x00021c70


	//   ....[173]....
        /*1074*/ 	.word	0x00021d60


	//   ....[174]....
        /*1078*/ 	.word	0x00021df0


	//   ....[175]....
        /*107c*/ 	.word	0x00021e50


	//   ....[176]....
        /*1080*/ 	.word	0x00021f70


	//   ....[177]....
        /*1084*/ 	.word	0x00021fd0


	//   ....[178]....
        /*1088*/ 	.word	0x000220f0


	//   ....[179]....
        /*108c*/ 	.word	0x00022150


	//   ....[180]....
        /*1090*/ 	.word	0x00022200


	//   ....[181]....
        /*1094*/ 	.word	0x00022310


	//   ....[182]....
        /*1098*/ 	.word	0x00022380


	//   ....[183]....
        /*109c*/ 	.word	0x000223e0


	//   ....[184]....
        /*10a0*/ 	.word	0x000224f0


	//   ....[185]....
        /*10a4*/ 	.word	0x00022550


	//   ....[186]....
        /*10a8*/ 	.word	0x00022670


	//   ....[187]....
        /*10ac*/ 	.word	0x000226d0


	//   ....[188]....
        /*10b0*/ 	.word	0x00022770


	//   ....[189]....
        /*10b4*/ 	.word	0x00022840


	//   ....[190]....
        /*10b8*/ 	.word	0x00022940


	//   ....[191]....
        /*10bc*/ 	.word	0x000229a0


	//   ....[192]....
        /*10c0*/ 	.word	0x00022a40


	//   ....[193]....
        /*10c4*/ 	.word	0x00022be0


	//   ....[194]....
        /*10c8*/ 	.word	0x00022cc0


	//   ....[195]....
        /*10cc*/ 	.word	0x00022d40


	//   ....[196]....
        /*10d0*/ 	.word	0x00022e20


	//   ....[197]....
        /*10d4*/ 	.word	0x00022e80


	//   ....[198]....
        /*10d8*/ 	.word	0x00022f50


	//   ....[199]....
        /*10dc*/ 	.word	0x00022fb0


	//   ....[200]....
        /*10e0*/ 	.word	0x00023090


	//   ....[201]....
        /*10e4*/ 	.word	0x00023180


	//   ....[202]....
        /*10e8*/ 	.word	0x00023220


	//   ....[203]....
        /*10ec*/ 	.word	0x00023280


	//   ....[204]....
        /*10f0*/ 	.word	0x00023380


	//   ....[205]....
        /*10f4*/ 	.word	0x000233e0


	//   ....[206]....
        /*10f8*/ 	.word	0x000234e0


	//   ....[207]....
        /*10fc*/ 	.word	0x00023540


	//   ....[208]....
        /*1100*/ 	.word	0x00023610


	//   ....[209]....
        /*1104*/ 	.word	0x00023760


	//   ....[210]....
        /*1108*/ 	.word	0x00023810


	//   ....[211]....
        /*110c*/ 	.word	0x00023920


	//   ....[212]....
        /*1110*/ 	.word	0x00023a00


	//   ....[213]....
        /*1114*/ 	.word	0x00023a60


	//   ....[214]....
        /*1118*/ 	.word	0x00023b50


	//   ....[215]....
        /*111c*/ 	.word	0x00023bb0


	//   ....[216]....
        /*1120*/ 	.word	0x00023c90


	//   ....[217]....
        /*1124*/ 	.word	0x00023d20


	//   ....[218]....
        /*1128*/ 	.word	0x00023dc0


	//   ....[219]....
        /*112c*/ 	.word	0x00023f30


	//   ....[220]....
        /*1130*/ 	.word	0x00023fa0


	//   ....[221]....
        /*1134*/ 	.word	0x00024010


	//   ....[222]....
        /*1138*/ 	.word	0x00024080


	//   ....[223]....
        /*113c*/ 	.word	0x000240f0


	//   ....[224]....
        /*1140*/ 	.word	0x00024170


	//   ....[225]....
        /*1144*/ 	.word	0x000241f0


	//   ....[226]....
        /*1148*/ 	.word	0x00024280


	//   ....[227]....
        /*114c*/ 	.word	0x000242f0


	//   ....[228]....
        /*1150*/ 	.word	0x00024360


	//   ....[229]....
        /*1154*/ 	.word	0x000243d0


	//   ....[230]....
        /*1158*/ 	.word	0x00024450


	//   ....[231]....
        /*115c*/ 	.word	0x000244c0


	//   ....[232]....
        /*1160*/ 	.word	0x00024570


	//   ....[233]....
        /*1164*/ 	.word	0x000245c0


	//   ....[234]....
        /*1168*/ 	.word	0x00024650


	//   ....[235]....
        /*116c*/ 	.word	0x00024780


	//----- nvinfo : EIATTR_REG_RECONFIG
	.align		4
.L_1347:
        /*1170*/ 	.byte	0x01, 0x54
	.zero		2


	//----- nvinfo : EIATTR_SYSCALL_OFFSETS
	.align		4
        /*1174*/ 	.byte	0x04, 0x46
        /*1176*/ 	.short	(.L_1349 - .L_1348)


	//   ....[0]....
.L_1348:
        /*1178*/ 	.word	0x00002170


	//   ....[1]....
        /*117c*/ 	.word	0x000022c0


	//   ....[2]....
        /*1180*/ 	.word	0x00007f60


	//   ....[3]....
        /*1184*/ 	.word	0x00008280


	//   ....[4]....
        /*1188*/ 	.word	0x0001c1f0


	//   ....[5]....
        /*118c*/ 	.word	0x0001c340


	//   ....[6]....
        /*1190*/ 	.word	0x0001c430


	//   ....[7]....
        /*1194*/ 	.word	0x0001d260


	//----- nvinfo : EIATTR_MBARRIER_INSTR_OFFSETS
	.align		4
.L_1349:
        /*1198*/ 	.byte	0x04, 0x39
        /*119a*/ 	.short	(.L_1351 - .L_1350)


	//   ....[0]....
.L_1350:
        /*119c*/ 	.word	0x00000270
        /*11a0*/ 	.word	0x000000ff
        /*11a4*/ 	.word	0x0002d800
        /*11a8*/ 	.short	0x0100
        /*11aa*/ 	.byte	0x08
	.zero		1


	//   ....[1]....
        /*11ac*/ 	.word	0x00000280
        /*11b0*/ 	.word	0x000000ff
        /*11b4*/ 	.word	0x0002d820
        /*11b8*/ 	.short	0x0100
        /*11ba*/ 	.byte	0x08
	.zero		1


	//   ....[2]....
        /*11bc*/ 	.word	0x00000370
        /*11c0*/ 	.word	0x000000ff
        /*11c4*/ 	.word	0x0002d830
        /*11c8*/ 	.short	0x0100
        /*11ca*/ 	.byte	0x08
	.zero		1


	//   ....[3]....
        /*11cc*/ 	.word	0x00000380
        /*11d0*/ 	.word	0x000000ff
        /*11d4*/ 	.word	0x0002d840
        /*11d8*/ 	.short	0x0100
        /*11da*/ 	.byte	0x08
	.zero		1


	//   ....[4]....
        /*11dc*/ 	.word	0x00000390
        /*11e0*/ 	.word	0x000000ff
        /*11e4*/ 	.word	0x0002d838
        /*11e8*/ 	.short	0x0100
        /*11ea*/ 	.byte	0x08
	.zero		1


	//   ....[5]....
        /*11ec*/ 	.word	0x000003a0
        /*11f0*/ 	.word	0x000000ff
        /*11f4*/ 	.word	0x0002d848
        /*11f8*/ 	.short	0x0100
        /*11fa*/ 	.byte	0x08
	.zero		1


	//   ....[6]....
        /*11fc*/ 	.word	0x000004d0
        /*1200*/ 	.word	0x000000ff
        /*1204*/ 	.word	0x0002d850
        /*1208*/ 	.short	0x0100
        /*120a*/ 	.byte	0x08
	.zero		1


	//   ....[7]....
        /*120c*/ 	.word	0x000004e0
        /*1210*/ 	.word	0x000000ff
        /*1214*/ 	.word	0x0002d860
        /*1218*/ 	.short	0x0100
        /*121a*/ 	.byte	0x08
	.zero		1


	//   ....[8]....
        /*121c*/ 	.word	0x000004f0
        /*1220*/ 	.word	0x000000ff
        /*1224*/ 	.word	0x0002d858
        /*1228*/ 	.short	0x0100
        /*122a*/ 	.byte	0x08
	.zero		1


	//   ....[9]....
        /*122c*/ 	.word	0x00000500
        /*1230*/ 	.word	0x000000ff
        /*1234*/ 	.word	0x0002d868
        /*1238*/ 	.short	0x0100
        /*123a*/ 	.byte	0x08
	.zero		1


	//   ....[10]....
        /*123c*/ 	.word	0x000005f0
        /*1240*/ 	.word	0x000000ff
        /*1244*/ 	.word	0x0002d870
        /*1248*/ 	.short	0x0100
        /*124a*/ 	.byte	0x06
	.zero		1


	//   ....[11]....
        /*124c*/ 	.word	0x00000600
        /*1250*/ 	.word	0x000000ff
        /*1254*/ 	.word	0x0002d880
        /*1258*/ 	.short	0x0100
        /*125a*/ 	.byte	0x06
	.zero		1


	//   ....[12]....
        /*125c*/ 	.word	0x00000610
        /*1260*/ 	.word	0x000000ff
        /*1264*/ 	.word	0x0002d878
        /*1268*/ 	.short	0x0100
        /*126a*/ 	.byte	0x06
	.zero		1


	//   ....[13]....
        /*126c*/ 	.word	0x00000620
        /*1270*/ 	.word	0x000000ff
        /*1274*/ 	.word	0x0002d888
        /*1278*/ 	.short	0x0100
        /*127a*/ 	.byte	0x06
	.zero		1


	//   ....[14]....
        /*127c*/ 	.word	0x00000750
        /*1280*/ 	.word	0x000000ff
        /*1284*/ 	.word	0x0002d890
        /*1288*/ 	.short	0x0100
        /*128a*/ 	.byte	0x08
	.zero		1


	//   ....[15]....
        /*128c*/ 	.word	0x00000760
        /*1290*/ 	.word	0x000000ff
        /*1294*/ 	.word	0x0002d8a0
        /*1298*/ 	.short	0x0100
        /*129a*/ 	.byte	0x08
	.zero		1


	//   ....[16]....
        /*129c*/ 	.word	0x00000770
        /*12a0*/ 	.word	0x000000ff
        /*12a4*/ 	.word	0x0002d898
        /*12a8*/ 	.short	0x0100
        /*12aa*/ 	.byte	0x08
	.zero		1


	//   ....[17]....
        /*12ac*/ 	.word	0x00000780
        /*12b0*/ 	.word	0x000000ff
        /*12b4*/ 	.word	0x0002d8a8
        /*12b8*/ 	.short	0x0100
        /*12ba*/ 	.byte	0x08
	.zero		1


	//   ....[18]....
        /*12bc*/ 	.word	0x000008b0
        /*12c0*/ 	.word	0x000000ff
        /*12c4*/ 	.word	0x0002d8b0
        /*12c8*/ 	.short	0x0100
        /*12ca*/ 	.byte	0x08
	.zero		1


	//   ....[19]....
        /*12cc*/ 	.word	0x000008c0
        /*12d0*/ 	.word	0x000000ff
        /*12d4*/ 	.word	0x0002d8c0
        /*12d8*/ 	.short	0x0100
        /*12da*/ 	.byte	0x08
	.zero		1


	//   ....[20]....
        /*12dc*/ 	.word	0x000008d0
        /*12e0*/ 	.word	0x000000ff
        /*12e4*/ 	.word	0x0002d8b8
        /*12e8*/ 	.short	0x0100
        /*12ea*/ 	.byte	0x08
	.zero		1


	//   ....[21]....
        /*12ec*/ 	.word	0x000008e0
        /*12f0*/ 	.word	0x000000ff
        /*12f4*/ 	.word	0x0002d8c8
        /*12f8*/ 	.short	0x0100
        /*12fa*/ 	.byte	0x08
	.zero		1


	//   ....[22]....
        /*12fc*/ 	.word	0x00003690
        /*1300*/ 	.word	0x00000039
        /*1304*/ 	.word	0x0002d890
        /*1308*/ 	.short	0x010a
        /*130a*/ 	.byte	0x3f
	.zero		1


	//   ....[23]....
        /*130c*/ 	.word	0x00005350
        /*1310*/ 	.word	0x00000039
        /*1314*/ 	.word	0x0002d890
        /*1318*/ 	.short	0x010a
        /*131a*/ 	.byte	0x3f
	.zero		1


	//   ....[24]....
        /*131c*/ 	.word	0x00006ce0
        /*1320*/ 	.word	0x00000039
        /*1324*/ 	.word	0x0002d890
        /*1328*/ 	.short	0x010a
        /*132a*/ 	.byte	0x3f
	.zero		1


	//   ....[25]....
        /*132c*/ 	.word	0x00007200
        /*1330*/ 	.word	0x0000000b
        /*1334*/ 	.word	0x00000000
        /*1338*/ 	.short	0x0101
        /*133a*/ 	.byte	0x3f
	.zero		1


	//   ....[26]....
        /*133c*/ 	.word	0x00007240
        /*1340*/ 	.word	0x00000039
        /*1344*/ 	.word	0x0002d8b0
        /*1348*/ 	.short	0x010a
        /*134a*/ 	.byte	0x3f
	.zero		1


	//   ....[27]....
        /*134c*/ 	.word	0x00007720
        /*1350*/ 	.word	0x00000039
        /*1354*/ 	.word	0x00000000
        /*1358*/ 	.short	0x0101
        /*135a*/ 	.byte	0x3f
	.zero		1


	//   ....[28]....
        /*135c*/ 	.word	0x00008000
        /*1360*/ 	.word	0x00000002
        /*1364*/ 	.word	0x0002d800
        /*1368*/ 	.short	0x010a
        /*136a*/ 	.byte	0x3f
	.zero		1


	//   ....[29]....
        /*136c*/ 	.word	0x00008050
        /*1370*/ 	.word	0x00000002
        /*1374*/ 	.word	0x0002d800
        /*1378*/ 	.short	0x010a
        /*137a*/ 	.byte	0x3f
	.zero		1


	//   ....[30]....
        /*137c*/ 	.word	0x00008c60
        /*1380*/ 	.word	0x00000002
        /*1384*/ 	.word	0x0002d800
        /*1388*/ 	.short	0x010a
        /*138a*/ 	.byte	0x3f
	.zero		1


	//   ....[31]....
        /*138c*/ 	.word	0x0000a9d0
        /*1390*/ 	.word	0x00000002
        /*1394*/ 	.word	0x0002d800
        /*1398*/ 	.short	0x010a
        /*139a*/ 	.byte	0x3f
	.zero		1


	//   ....[32]....
        /*139c*/ 	.word	0x0000c2f0
        /*13a0*/ 	.word	0x00000000
        /*13a4*/ 	.word	0x0002d830
        /*13a8*/ 	.short	0x010a
        /*13aa*/ 	.byte	0x3f
	.zero		1


	//   ....[33]....
        /*13ac*/ 	.word	0x0000c3b0
        /*13b0*/ 	.word	0x00000000
        /*13b4*/ 	.word	0x0002d830
        /*13b8*/ 	.short	0x010a
        /*13ba*/ 	.byte	0x3f
	.zero		1


	//   ....[34]....
        /*13bc*/ 	.word	0x0000e070
        /*13c0*/ 	.word	0x0000000c
        /*13c4*/ 	.word	0x00000000
        /*13c8*/ 	.short	0x0101
        /*13ca*/ 	.byte	0x3f
	.zero		1


	//   ....[35]....
        /*13cc*/ 	.word	0x0000f180
        /*13d0*/ 	.word	0x00000007
        /*13d4*/ 	.word	0x0002d830
        /*13d8*/ 	.short	0x010a
        /*13da*/ 	.byte	0x3f
	.zero		1


	//   ....[36]....
        /*13dc*/ 	.word	0x0000f1d0
        /*13e0*/ 	.word	0x00000007
        /*13e4*/ 	.word	0x0002d830
        /*13e8*/ 	.short	0x010a
        /*13ea*/ 	.byte	0x3f
	.zero		1


	//   ....[37]....
        /*13ec*/ 	.word	0x0000f680
        /*13f0*/ 	.word	0x00000008
        /*13f4*/ 	.word	0x0002d850
        /*13f8*/ 	.short	0x010a
        /*13fa*/ 	.byte	0x3f
	.zero		1


	//   ....[38]....
        /*13fc*/ 	.word	0x0000f6c0
        /*1400*/ 	.word	0x00000008
        /*1404*/ 	.word	0x0002d850
        /*1408*/ 	.short	0x010a
        /*140a*/ 	.byte	0x3f
	.zero		1


	//   ....[39]....
        /*140c*/ 	.word	0x00011860
        /*1410*/ 	.word	0x00000050
        /*1414*/ 	.word	0x00000000
        /*1418*/ 	.short	0x0101
        /*141a*/ 	.byte	0x3f
	.zero		1


	//   ....[40]....
        /*141c*/ 	.word	0x00012090
        /*1420*/ 	.word	0x00000005
        /*1424*/ 	.word	0x00000000
        /*1428*/ 	.short	0x0101
        /*142a*/ 	.byte	0x3f
	.zero		1


	//   ....[41]....
        /*142c*/ 	.word	0x00012810
        /*1430*/ 	.word	0x00000007
        /*1434*/ 	.word	0x0002d830
        /*1438*/ 	.short	0x010a
        /*143a*/ 	.byte	0x3f
	.zero		1


	//   ....[42]....
        /*143c*/ 	.word	0x00012860
        /*1440*/ 	.word	0x00000007
        /*1444*/ 	.word	0x0002d830
        /*1448*/ 	.short	0x010a
        /*144a*/ 	.byte	0x3f
	.zero		1


	//   ....[43]....
        /*144c*/ 	.word	0x00012d10
        /*1450*/ 	.word	0x00000008
        /*1454*/ 	.word	0x0002d850
        /*1458*/ 	.short	0x010a
        /*145a*/ 	.byte	0x3f
	.zero		1


	//   ....[44]....
        /*145c*/ 	.word	0x00012d50
        /*1460*/ 	.word	0x00000008
        /*1464*/ 	.word	0x0002d850
        /*1468*/ 	.short	0x010a
        /*146a*/ 	.byte	0x3f
	.zero		1


	//   ....[45]....
        /*146c*/ 	.word	0x000134a0
        /*1470*/ 	.word	0x00000007
        /*1474*/ 	.word	0x00000000
        /*1478*/ 	.short	0x0101
        /*147a*/ 	.byte	0x3f
	.zero		1


	//   ....[46]....
        /*147c*/ 	.word	0x00014d70
        /*1480*/ 	.word	0x00000005
        /*1484*/ 	.word	0x00000000
        /*1488*/ 	.short	0x0101
        /*148a*/ 	.byte	0x3f
	.zero		1


	//   ....[47]....
        /*148c*/ 	.word	0x00015450
        /*1490*/ 	.word	0x00000006
        /*1494*/ 	.word	0x0002d850
        /*1498*/ 	.short	0x010a
        /*149a*/ 	.byte	0x3f
	.zero		1


	//   ....[48]....
        /*149c*/ 	.word	0x00015500
        /*14a0*/ 	.word	0x00000006
        /*14a4*/ 	.word	0x0002d850
        /*14a8*/ 	.short	0x010a
        /*14aa*/ 	.byte	0x3f
	.zero		1


	//   ....[49]....
        /*14ac*/ 	.word	0x00015d00
        /*14b0*/ 	.word	0x00000006
        /*14b4*/ 	.word	0x00000000
        /*14b8*/ 	.short	0x0101
        /*14ba*/ 	.byte	0x3f
	.zero		1


	//   ....[50]....
        /*14bc*/ 	.word	0x00017070
        /*14c0*/ 	.word	0x00000000
        /*14c4*/ 	.word	0x00000000
        /*14c8*/ 	.short	0x0101
        /*14ca*/ 	.byte	0x3f
	.zero		1


	//   ....[51]....
        /*14cc*/ 	.word	0x00017570
        /*14d0*/ 	.word	0x00000006
        /*14d4*/ 	.word	0x00000000
        /*14d8*/ 	.short	0x0101
        /*14da*/ 	.byte	0x3f
	.zero		1


	//   ....[52]....
        /*14dc*/ 	.word	0x0001a910
        /*14e0*/ 	.word	0x00000010
        /*14e4*/ 	.word	0x0002d820
        /*14e8*/ 	.short	0x010a
        /*14ea*/ 	.byte	0x3f
	.zero		1


	//   ....[53]....
        /*14ec*/ 	.word	0x0001a9d0
        /*14f0*/ 	.word	0x00000009
        /*14f4*/ 	.word	0x0002d8a0
        /*14f8*/ 	.short	0x010a
        /*14fa*/ 	.byte	0x3f
	.zero		1


	//   ....[54]....
        /*14fc*/ 	.word	0x0001ae00
        /*1500*/ 	.word	0x00000009
        /*1504*/ 	.word	0x0002d8c0
        /*1508*/ 	.short	0x010a
        /*150a*/ 	.byte	0x3f
	.zero		1


	//   ....[55]....
        /*150c*/ 	.word	0x0001b360
        /*1510*/ 	.word	0x00000009
        /*1514*/ 	.word	0x0002d8a0
        /*1518*/ 	.short	0x010a
        /*151a*/ 	.byte	0x3f
	.zero		1


	//   ....[56]....
        /*151c*/ 	.word	0x0001b780
        /*1520*/ 	.word	0x00000009
        /*1524*/ 	.word	0x0002d8c0
        /*1528*/ 	.short	0x010a
        /*152a*/ 	.byte	0x3f
	.zero		1


	//   ....[57]....
        /*152c*/ 	.word	0x0001c9e0
        /*1530*/ 	.word	0x00000000
        /*1534*/ 	.word	0x0002d840
        /*1538*/ 	.short	0x010a
        /*153a*/ 	.byte	0x3f
	.zero		1


	//   ....[58]....
        /*153c*/ 	.word	0x0001cf30
        /*1540*/ 	.word	0x00000000
        /*1544*/ 	.word	0x0002d830
        /*1548*/ 	.short	0x0107
        /*154a*/ 	.byte	0x3f
	.zero		1


	//   ....[59]....
        /*154c*/ 	.word	0x0001d000
        /*1550*/ 	.word	0x00000000
        /*1554*/ 	.word	0x0002d830
        /*1558*/ 	.short	0x0101
        /*155a*/ 	.byte	0x3f
	.zero		1


	//   ....[60]....
        /*155c*/ 	.word	0x0001dc20
        /*1560*/ 	.word	0x00000010
        /*1564*/ 	.word	0x0002d800
        /*1568*/ 	.short	0x0107
        /*156a*/ 	.byte	0x3f
	.zero		1


	//   ....[61]....
        /*156c*/ 	.word	0x0001dd10
        /*1570*/ 	.word	0x00000010
        /*1574*/ 	.word	0x0002d800
        /*1578*/ 	.short	0x0101
        /*157a*/ 	.byte	0x3f
	.zero		1


	//   ....[62]....
        /*157c*/ 	.word	0x0001dd30
        /*1580*/ 	.word	0x00000010
        /*1584*/ 	.word	0x0002d820
        /*1588*/ 	.short	0x010a
        /*158a*/ 	.byte	0x3f
	.zero		1


	//   ....[63]....
        /*158c*/ 	.word	0x0001e150
        /*1590*/ 	.word	0x00000005
        /*1594*/ 	.word	0x0002d840
        /*1598*/ 	.short	0x010a
        /*159a*/ 	.byte	0x3f
	.zero		1


	//   ....[64]....
        /*159c*/ 	.word	0x0001e560
        /*15a0*/ 	.word	0x00000005
        /*15a4*/ 	.word	0x0002d830
        /*15a8*/ 	.short	0x0107
        /*15aa*/ 	.byte	0x3f
	.zero		1


	//   ....[65]....
        /*15ac*/ 	.word	0x0001e620
        /*15b0*/ 	.word	0x00000005
        /*15b4*/ 	.word	0x0002d830
        /*15b8*/ 	.short	0x0101
        /*15ba*/ 	.byte	0x3f
	.zero		1


	//   ....[66]....
        /*15bc*/ 	.word	0x0001e680
        /*15c0*/ 	.word	0x00000005
        /*15c4*/ 	.word	0x0002d860
        /*15c8*/ 	.short	0x010a
        /*15ca*/ 	.byte	0x3f
	.zero		1


	//   ....[67]....
        /*15cc*/ 	.word	0x0001eb30
        /*15d0*/ 	.word	0x00000005
        /*15d4*/ 	.word	0x0002d850
        /*15d8*/ 	.short	0x0107
        /*15da*/ 	.byte	0x3f
	.zero		1


	//   ....[68]....
        /*15dc*/ 	.word	0x0001ec20
        /*15e0*/ 	.word	0x00000005
        /*15e4*/ 	.word	0x0002d850
        /*15e8*/ 	.short	0x0101
        /*15ea*/ 	.byte	0x3f
	.zero		1


	//   ....[69]....
        /*15ec*/ 	.word	0x0001ee50
        /*15f0*/ 	.word	0x00000000
        /*15f4*/ 	.word	0x0002d860
        /*15f8*/ 	.short	0x010a
        /*15fa*/ 	.byte	0x3f
	.zero		1


	//   ....[70]....
        /*15fc*/ 	.word	0x0001f280
        /*1600*/ 	.word	0x00000000
        /*1604*/ 	.word	0x0002d850
        /*1608*/ 	.short	0x0107
        /*160a*/ 	.byte	0x3f
	.zero		1


	//   ....[71]....
        /*160c*/ 	.word	0x0001f360
        /*1610*/ 	.word	0x00000000
        /*1614*/ 	.word	0x0002d850
        /*1618*/ 	.short	0x0101
        /*161a*/ 	.byte	0x3f
	.zero		1


	//   ....[72]....
        /*161c*/ 	.word	0x000204c0
        /*1620*/ 	.word	0x00000005
        /*1624*/ 	.word	0x0002d820
        /*1628*/ 	.short	0x010a
        /*162a*/ 	.byte	0x3f
	.zero		1


	//   ....[73]....
        /*162c*/ 	.word	0x00020660
        /*1630*/ 	.word	0x00000003
        /*1634*/ 	.word	0x0002d840
        /*1638*/ 	.short	0x010a
        /*163a*/ 	.byte	0x3f
	.zero		1


	//   ....[74]....
        /*163c*/ 	.word	0x000206f0
        /*1640*/ 	.word	0x00000005
        /*1644*/ 	.word	0x0002d840
        /*1648*/ 	.short	0x010a
        /*164a*/ 	.byte	0x3f
	.zero		1


	//   ....[75]....
        /*164c*/ 	.word	0x00020730
        /*1650*/ 	.word	0x00000003
        /*1654*/ 	.word	0x0002d860
        /*1658*/ 	.short	0x010a
        /*165a*/ 	.byte	0x3f
	.zero		1


	//   ....[76]....
        /*165c*/ 	.word	0x00020770
        /*1660*/ 	.word	0x00000005
        /*1664*/ 	.word	0x0002d860
        /*1668*/ 	.short	0x010a
        /*166a*/ 	.byte	0x3f
	.zero		1


	//   ....[77]....
        /*166c*/ 	.word	0x000207d0
        /*1670*/ 	.word	0x00000039
        /*1674*/ 	.word	0x0002d890
        /*1678*/ 	.short	0x010a
        /*167a*/ 	.byte	0x3f
	.zero		1


	//   ....[78]....
        /*167c*/ 	.word	0x00020950
        /*1680*/ 	.word	0x00000039
        /*1684*/ 	.word	0x0002d890
        /*1688*/ 	.short	0x010a
        /*168a*/ 	.byte	0x3f
	.zero		1


	//   ....[79]....
        /*168c*/ 	.word	0x00020ad0
        /*1690*/ 	.word	0x00000039
        /*1694*/ 	.word	0x0002d890
        /*1698*/ 	.short	0x010a
        /*169a*/ 	.byte	0x3f
	.zero		1


	//   ....[80]....
        /*169c*/ 	.word	0x00020c40
        /*16a0*/ 	.word	0x00000039
        /*16a4*/ 	.word	0x0002d8b0
        /*16a8*/ 	.short	0x010a
        /*16aa*/ 	.byte	0x3f
	.zero		1


	//   ....[81]....
        /*16ac*/ 	.word	0x00020ef0
        /*16b0*/ 	.word	0x00000002
        /*16b4*/ 	.word	0x0002d800
        /*16b8*/ 	.short	0x010a
        /*16ba*/ 	.byte	0x3f
	.zero		1


	//   ....[82]....
        /*16bc*/ 	.word	0x00021100
        /*16c0*/ 	.word	0x00000002
        /*16c4*/ 	.word	0x0002d800
        /*16c8*/ 	.short	0x010a
        /*16ca*/ 	.byte	0x3f
	.zero		1


	//   ....[83]....
        /*16cc*/ 	.word	0x00021150
        /*16d0*/ 	.word	0x00000000
        /*16d4*/ 	.word	0x0002d830
        /*16d8*/ 	.short	0x010a
        /*16da*/ 	.byte	0x3f
	.zero		1


	//   ....[84]....
        /*16dc*/ 	.word	0x000211a0
        /*16e0*/ 	.word	0x00000007
        /*16e4*/ 	.word	0x0002d830
        /*16e8*/ 	.short	0x010a
        /*16ea*/ 	.byte	0x3f
	.zero		1


	//   ....[85]....
        /*16ec*/ 	.word	0x000211f0
        /*16f0*/ 	.word	0x00000008
        /*16f4*/ 	.word	0x0002d850
        /*16f8*/ 	.short	0x010a
        /*16fa*/ 	.byte	0x3f
	.zero		1


	//   ....[86]....
        /*16fc*/ 	.word	0x00021240
        /*1700*/ 	.word	0x00000007
        /*1704*/ 	.word	0x0002d830
        /*1708*/ 	.short	0x010a
        /*170a*/ 	.byte	0x3f
	.zero		1


	//   ....[87]....
        /*170c*/ 	.word	0x00021290
        /*1710*/ 	.word	0x00000008
        /*1714*/ 	.word	0x0002d850
        /*1718*/ 	.short	0x010a
        /*171a*/ 	.byte	0x3f
	.zero		1


	//   ....[88]....
        /*171c*/ 	.word	0x000212e0
        /*1720*/ 	.word	0x00000006
        /*1724*/ 	.word	0x0002d850
        /*1728*/ 	.short	0x010a
        /*172a*/ 	.byte	0x3f
	.zero		1


	//   ....[89]....
        /*172c*/ 	.word	0x00021a50
        /*1730*/ 	.word	0x00000010
        /*1734*/ 	.word	0x0002d820
        /*1738*/ 	.short	0x010a
        /*173a*/ 	.byte	0x3f
	.zero		1


	//   ....[90]....
        /*173c*/ 	.word	0x00021aa0
        /*1740*/ 	.word	0x00000009
        /*1744*/ 	.word	0x0002d8a0
        /*1748*/ 	.short	0x010a
        /*174a*/ 	.byte	0x3f
	.zero		1


	//   ....[91]....
        /*174c*/ 	.word	0x00021af0
        /*1750*/ 	.word	0x00000009
        /*1754*/ 	.word	0x0002d8c0
        /*1758*/ 	.short	0x010a
        /*175a*/ 	.byte	0x3f
	.zero		1


	//   ....[92]....
        /*175c*/ 	.word	0x00021b40
        /*1760*/ 	.word	0x00000009
        /*1764*/ 	.word	0x0002d8a0
        /*1768*/ 	.short	0x010a
        /*176a*/ 	.byte	0x3f
	.zero		1


	//   ....[93]....
        /*176c*/ 	.word	0x00021b90
        /*1770*/ 	.word	0x00000009
        /*1774*/ 	.word	0x0002d8c0
        /*1778*/ 	.short	0x010a
        /*177a*/ 	.byte	0x3f
	.zero		1


	//   ....[94]....
        /*177c*/ 	.word	0x00021cb0
        /*1780*/ 	.word	0x00000000
        /*1784*/ 	.word	0x0002d840
        /*1788*/ 	.short	0x010a
        /*178a*/ 	.byte	0x3f
	.zero		1


	//   ....[95]....
        /*178c*/ 	.word	0x00022ae0
        /*1790*/ 	.word	0x00000010
        /*1794*/ 	.word	0x0002d820
        /*1798*/ 	.short	0x010a
        /*179a*/ 	.byte	0x3f
	.zero		1


	//   ....[96]....
        /*179c*/ 	.word	0x00022b30
        /*17a0*/ 	.word	0x00000005
        /*17a4*/ 	.word	0x0002d840
        /*17a8*/ 	.short	0x010a
        /*17aa*/ 	.byte	0x3f
	.zero		1


	//   ....[97]....
        /*17ac*/ 	.word	0x000230d0
        /*17b0*/ 	.word	0x00000005
        /*17b4*/ 	.word	0x0002d860
        /*17b8*/ 	.short	0x010a
        /*17ba*/ 	.byte	0x3f
	.zero		1


	//   ....[98]....
        /*17bc*/ 	.word	0x000236b0
        /*17c0*/ 	.word	0x00000000
        /*17c4*/ 	.word	0x0002d860
        /*17c8*/ 	.short	0x010a
        /*17ca*/ 	.byte	0x3f
	.zero		1


	//   ....[99]....
        /*17cc*/ 	.word	0x000246a0
        /*17d0*/ 	.word	0x00000005
        /*17d4*/ 	.word	0x0002d820
        /*17d8*/ 	.short	0x010a
        /*17da*/ 	.byte	0x3f
	.zero		1


	//   ....[100]....
        /*17dc*/ 	.word	0x00024840
        /*17e0*/ 	.word	0x00000003
        /*17e4*/ 	.word	0x0002d840
        /*17e8*/ 	.short	0x010a
        /*17ea*/ 	.byte	0x3f
	.zero		1


	//   ....[101]....
        /*17ec*/ 	.word	0x00024890
        /*17f0*/ 	.word	0x00000005
        /*17f4*/ 	.word	0x0002d840
        /*17f8*/ 	.short	0x010a
        /*17fa*/ 	.byte	0x3f
	.zero		1


	//   ....[102]....
        /*17fc*/ 	.word	0x000248e0
        /*1800*/ 	.word	0x00000003
        /*1804*/ 	.word	0x0002d860
        /*1808*/ 	.short	0x010a
        /*180a*/ 	.byte	0x3f
	.zero		1


	//----- nvinfo : EIATTR_NUM_MBARRIERS
	.align		4
.L_1351:
        /*180c*/ 	.byte	0x03, 0x38
        /*180e*/ 	.short	0x0016


	//----- nvinfo : EIATTR_EXIT_INSTR_OFFSETS
	.align		4
        /*1810*/ 	.byte	0x04, 0x1c
        /*1812*/ 	.short	(.L_1353 - .L_1352)


	//   ....[0]....
.L_1352:
        /*1814*/ 	.word	0x000207c0


	//----- nvinfo : EIATTR_MAX_THREADS
	.align		4
.L_1353:
        /*1818*/ 	.byte	0x04, 0x05
        /*181a*/ 	.short	(.L_1355 - .L_1354)
.L_1354:
        /*181c*/ 	.word	0x00000200
        /*1820*/ 	.word	0x00000001
        /*1824*/ 	.word	0x00000001


	//----- nvinfo : EIATTR_CRS_STACK_SIZE
	.align		4
.L_1355:
        /*1828*/ 	.byte	0x04, 0x1e
        /*182a*/ 	.short	(.L_1357 - .L_1356)
.L_1356:
        /*182c*/ 	.word	0x00000000


	//----- nvinfo : EIATTR_CBANK_PARAM_SIZE
	.align		4
.L_1357:
        /*1830*/ 	.byte	0x03, 0x19
        /*1832*/ 	.short	0x0af0


	//----- nvinfo : EIATTR_PARAM_CBANK
	.align		4
        /*1834*/ 	.byte	0x04, 0x0a
        /*1836*/ 	.short	(.L_1359 - .L_1358)
	.align		4
.L_1358:
        /*1838*/ 	.word	index@(.nv.constant0._ZN7cutlass13device_kernelIN5flash11enable_sm90INS1_16FlashAttnFwdSm90INS1_25CollectiveMainloopFwdSm90ILi2EN4cute5tupleIJNS5_1CILi1EEES8_S8_EEENS6_IJNS7_ILi192EEENS7_ILi128EEENS7_ILi96EEEEEELi96ENS_10bfloat16_tEfNS_4arch4Sm90ELb1ELb0ELb1ELb1ELb1ELb1ELb0ELb0ELb1ELb1ELb1ELb0EEENS1_21CollectiveEpilogueFwdINS6_IJSA_SC_SB_EEES9_SE_SG_Li384ELb1ELb1ELb1ELb0EEENS1_36VarlenDynamicPersistentTileSchedulerILi192ELi128ELi384ELi128ELb1ELb1ELb1ELb1ELb1ELb1EEEEEEEEEvNT_6ParamsE)
        /*183c*/ 	.short	0x0210
        /*183e*/ 	.short	0x0af0


	//----- nvinfo : EIATTR_SW_WAR
	.align		4
.L_1359:
        /*1840*/ 	.byte	0x04, 0x36
        /*1842*/ 	.short	(.L_1361 - .L_1360)
.L_1360:
        /*1844*/ 	.word	0x00000008
.L_1361:


//--------------------- .nv.info._ZN7cutlass13device_kernelIN5flash11enable_sm90INS1_16FlashAttnFwdSm90INS1_25CollectiveMainloopFwdSm90ILi2EN4cute5tupleIJNS5_1CILi1EEES8_S8_EEENS6_IJNS7_ILi192EEENS7_ILi128EEENS7_ILi64EEEEEELi64ENS_10bfloat16_tEfNS_4arch4Sm90ELb0ELb0ELb1ELb0ELb1ELb0ELb0ELb1ELb1ELb1ELb1ELb0EEENS1_21CollectiveEpilogueFwdINS6_IJSA_SC_SB_EEES9_SE_SG_Li384ELb0ELb1ELb1ELb0EEENS1_19SingleTileSchedulerILb0ELb1ELb1ELi192EEEEEEEEEvNT_6ParamsE --------------------------
	.section	.nv.info._ZN7cutlass13device_kernelIN5flash11enable_sm90INS1_16FlashAttnFwdSm90INS1_25CollectiveMainloopFwdSm90ILi2EN4cute5tupleIJNS5_1CILi1EEES8_S8_EEENS6_IJNS7_ILi192EEENS7_ILi128EEENS7_ILi64EEEEEELi64ENS_10bfloat16_tEfNS_4arch4Sm90ELb0ELb0ELb1ELb0ELb1ELb0ELb0ELb1ELb1ELb1ELb1ELb0EEENS1_21CollectiveEpilogueFwdINS6_IJSA_SC_SB_EEES9_SE_SG_Li384ELb0ELb1ELb1ELb0EEENS1_19SingleTileSchedulerILb0ELb1ELb1ELi192EEEEEEEEEvNT_6ParamsE,"",@"SHT_CUDA_INFO"
	.sectionflags	@""
	.align	4


	//----- nvinfo : EIATTR_CUDA_API_VERSION
	.align		4
        /*0000*/ 	.byte	0x04, 0x37
        /*0002*/ 	.short	(.L_1363 - .L_1362)
.L_1362:
        /*0004*/ 	.word	0x00000082


	//----- nvinfo : EIATTR_KPARAM_INFO
	.align		4
.L_1363:
        /*0008*/ 	.byte	0x04, 0x17
        /*000a*/ 	.short	(.L_1365 - .L_1364)
.L_1364:
        /*000c*/ 	.word	0x00000000
        /*0010*/ 	.short	0x0000
        /*0012*/ 	.short	0x0070
        /*0014*/ 	.byte	0x00, 0xf0, 0x01, 0x28


	//----- nvinfo : EIATTR_SPARSE_MMA_MASK
	.align		4
.L_1365:
        /*0018*/ 	.byte	0x03, 0x50
        /*001a*/ 	.short	0x0000


	//----- nvinfo : EIATTR_MAXREG_COUNT
	.align		4
        /*001c*/ 	.byte	0x03, 0x1b
        /*001e*/ 	.short	0x0080


	//----- nvinfo : EIATTR_NUM_BARRIERS
	.align		4
        /*0020*/ 	.byte	0x02, 0x4c
        /*0022*/ 	.byte	0x10
	.zero		1


	//----- nvinfo : EIATTR_EXTERNS
	.align		4
        /*0024*/ 	.byte	0x04, 0x0f
        /*0026*/ 	.short	(.L_1367 - .L_1366)


	//   ....[0]....
	.align		4
.L_1366:
        /*0028*/ 	.word	index@(__assertfail)


	//----- nvinfo : EIATTR_ANNOTATIONS
	.align		4
.L_1367:
        /*002c*/ 	.byte	0x04, 0x55
        /*002e*/ 	.short	(.L_1369 - .L_1368)


	//   ....[0]....
.L_1368:
        /*0030*/ 	.word	0x00000001
        /*0034*/ 	.byte	0xb0, 0x85, 0x00, 0x00, 0x01, 0x00, 0x00, 0x00, 0x10, 0x9e, 0x00, 0x00


	//----- nvinfo : EIATTR_MERCURY_ISA_VERSION
	.align		4
.L_1369:
        /*0040*/ 	.byte	0x03, 0x5f
        /*0042*/ 	.short	0x0101


	//----- nvinfo : EIATTR_INT_WARP_WIDE_INSTR_OFFSETS
	.align		4
        /*0044*/ 	.byte	0x04, 0x31
        /*0046*/ 	.short	(.L_1371 - .L_1370)


	//   ....[0]....
.L_1370:
        /*0048*/ 	.word	0x000000c0


	//   ....[1]....
        /*004c*/ 	.word	0x000000d0


	//   ....[2]....
        /*0050*/ 	.word	0x00000170


	//----- nvinfo : EIATTR_COOP_GROUP_MASK_REGIDS
	.align		4
.L_1371:
        /*0054*/ 	.byte	0x04, 0x29
        /*0056*/ 	.short	(.L_1373 - .L_1372)


	//   ....[0]....
.L_1372:
        /*0058*/ 	.word	0xffffffff


	//   ....[1]....
        /*005c*/ 	.word	0xffffffff


	//   ....[2]....
        /*0060*/ 	.word	0xffffffff


	//   ....[3]....
        /*0064*/ 	.word	0xffffffff


	//   ....[4]....
        /*0068*/ 	.word	0xffffffff


	//   ....[5]....
        /*006c*/ 	.word	0xffffffff


	//   ....[6]....
        /*0070*/ 	.word	0xffffffff


	//   ....[7]....
        /*0074*/ 	.word	0xffffffff


	//   ....[8]....
        /*0078*/ 	.word	0xffffffff


	//   ....[9]....
        /*007c*/ 	.word	0xffffffff


	//   ....[10]....
        /*0080*/ 	.word	0xffffffff


	//   ....[11]....
        /*0084*/ 	.word	0xffffffff


	//   ....[12]....
        /*0088*/ 	.word	0xffffffff


	//   ....[13]....
        /*008c*/ 	.word	0xffffffff


	//   ....[14]....
        /*0090*/ 	.word	0xffffffff


	//   ....[15]....
        /*0094*/ 	.word	0xffffffff


	//   ....[16]....
        /*0098*/ 	.word	0xffffffff


	//   ....[17]....
        /*009c*/ 	.word	0xffffffff


	//   ....[18]....
        /*00a0*/ 	.word	0xffffffff


	//   ....[19]....
        /*00a4*/ 	.word	0xffffffff


	//   ....[20]....
        /*00a8*/ 	.word	0xffffffff


	//   ....[21]....
        /*00ac*/ 	.word	0xffffffff


	//   ....[22]....
        /*00b0*/ 	.word	0xffffffff


	//   ....[23]....
        /*00b4*/ 	.word	0xffffffff


	//   ....[24]....
        /*00b8*/ 	.word	0xffffffff


	//   ....[25]....
        /*00bc*/ 	.word	0xffffffff


	//   ....[26]....
        /*00c0*/ 	.word	0xffffffff


	//   ....[27]....
        /*00c4*/ 	.word	0xffffffff


	//   ....[28]....
        /*00c8*/ 	.word	0xffffffff


	//   ....[29]....
        /*00cc*/ 	.word	0xffffffff


	//   ....[30]....
        /*00d0*/ 	.word	0xffffffff


	//   ....[31]....
        /*00d4*/ 	.word	0xffffffff


	//   ....[32]....
        /*00d8*/ 	.word	0xffffffff


	//   ....[33]....
        /*00dc*/ 	.word	0xffffffff


	//   ....[34]....
        /*00e0*/ 	.word	0xffffffff


	//   ....[35]....
        /*00e4*/ 	.word	0xffffffff


	//   ....[36]....
        /*00e8*/ 	.word	0xffffffff


	//   ....[37]....
        /*00ec*/ 	.word	0xffffffff


	//   ....[38]....
        /*00f0*/ 	.word	0xffffffff


	//   ....[39]....
        /*00f4*/ 	.word	0xffffffff


	//   ....[40]....
        /*00f8*/ 	.word	0xffffffff


	//   ....[41]....
        /*00fc*/ 	.word	0xffffffff


	//   ....[42]....
        /*0100*/ 	.word	0xffffffff


	//   ....[43]....
        /*0104*/ 	.word	0xffffffff


	//   ....[44]....
        /*0108*/ 	.word	0xffffffff


	//   ....[45]....
        /*010c*/ 	.word	0xffffffff


	//   ....[46]....
        /*0110*/ 	.word	0xffffffff


	//   ....[47]....
        /*0114*/ 	.word	0xffffffff


	//   ....[48]....
        /*0118*/ 	.word	0xffffffff


	//   ....[49]....
        /*011c*/ 	.word	0xffffffff


	//   ....[50]....
        /*0120*/ 	.word	0xffffffff


	//   ....[51]....
        /*0124*/ 	.word	0xffffffff


	//   ....[52]....
        /*0128*/ 	.word	0xffffffff


	//   ....[53]....
        /*012c*/ 	.word	0xffffffff


	//   ....[54]....
        /*0130*/ 	.word	0xffffffff


	//   ....[55]....
        /*0134*/ 	.word	0xffffffff


	//   ....[56]....
        /*0138*/ 	.word	0xffffffff


	//   ....[57]....
        /*013c*/ 	.word	0xffffffff


	//   ....[58]....
        /*0140*/ 	.word	0xffffffff


	//   ....[59]....
        /*0144*/ 	.word	0xffffffff


	//   ....[60]....
        /*0148*/ 	.word	0xffffffff


	//   ....[61]....
        /*014c*/ 	.word	0xffffffff


	//   ....[62]....
        /*0150*/ 	.word	0xffffffff


	//   ....[63]....
        /*0154*/ 	.word	0xffffffff


	//   ....[64]....
        /*0158*/ 	.word	0xffffffff


	//   ....[65]....
        /*015c*/ 	.word	0xffffffff


	//   ....[66]....
        /*0160*/ 	.word	0xffffffff


	//   ....[67]....
        /*0164*/ 	.word	0xffffffff


	//   ....[68]....
        /*0168*/ 	.word	0xffffffff


	//   ....[69]....
        /*016c*/ 	.word	0xffffffff


	//   ....[70]....
        /*0170*/ 	.word	0xffffffff


	//   ....[71]....
        /*0174*/ 	.word	0xffffffff


	//   ....[72]....
        /*0178*/ 	.word	0xffffffff


	//   ....[73]....
        /*017c*/ 	.word	0xffffffff


	//   ....[74]....
        /*0180*/ 	.word	0xffffffff


	//   ....[75]....
        /*0184*/ 	.word	0xffffffff


	//   ....[76]....
        /*0188*/ 	.word	0xffffffff


	//   ....[77]....
        /*018c*/ 	.word	0xffffffff


	//   ....[78]....
        /*0190*/ 	.word	0xffffffff


	//   ....[79]....
        /*0194*/ 	.word	0xffffffff


	//   ....[80]....
        /*0198*/ 	.word	0xffffffff


	//   ....[81]....
        /*019c*/ 	.word	0xffffffff


	//   ....[82]....
        /*01a0*/ 	.word	0xffffffff


	//   ....[83]....
        /*01a4*/ 	.word	0xffffffff


	//   ....[84]....
        /*01a8*/ 	.word	0xffffffff


	//   ....[85]....
        /*01ac*/ 	.word	0xffffffff


	//   ....[86]....
        /*01b0*/ 	.word	0xffffffff


	//   ....[87]....
        /*01b4*/ 	.word	0xffffffff


	//   ....[88]....
        /*01b8*/ 	.word	0xffffffff


	//   ....[89]....
        /*01bc*/ 	.word	0xffffffff


	//   ....[90]....
        /*01c0*/ 	.word	0xffffffff


	//   ....[91]....
        /*01c4*/ 	.word	0xffffffff


	//   ....[92]....
        /*01c8*/ 	.word	0xffffffff


	//   ....[93]....
        /*01cc*/ 	.word	0xffffffff


	//   ....[94]....
        /*01d0*/ 	.word	0xffffffff


	//   ....[95]....
        /*01d4*/ 	.word	0xffffffff


	//   ....[96]....
        /*01d8*/ 	.word	0xffffffff


	//   ....[97]....
        /*01dc*/ 	.word	0xffffffff


	//   ....[98]....
        /*01e0*/ 	.word	0xffffffff


	//   ....[99]....
        /*01e4*/ 	.word	0xffffffff


	//   ....[100]....
        /*01e8*/ 	.word	0xffffffff


	//   ....[101]....
        /*01ec*/ 	.word	0xffffffff


	//   ....[102]....
        /*01f0*/ 	.word	0xffffffff


	//   ....[103]....
        /*01f4*/ 	.word	0xffffffff


	//   ....[104]....
        /*01f8*/ 	.word	0xffffffff


	//   ....[105]....
        /*01fc*/ 	.word	0xffffffff


	//   ....[106]....
        /*0200*/ 	.word	0xffffffff


	//   ....[107]....
        /*0204*/ 	.word	0xffffffff


	//   ....[108]....
        /*0208*/ 	.word	0xffffffff


	//   ....[109]....
        /*020c*/ 	.word	0xffffffff


	//   ....[110]....
        /*0210*/ 	.word	0xffffffff


	//   ....[111]....
        /*0214*/ 	.word	0xffffffff


	//   ....[112]....
        /*0218*/ 	.word	0xffffffff


	//   ....[113]....
        /*021c*/ 	.word	0xffffffff


	//   ....[114]....
        /*0220*/ 	.word	0xffffffff


	//   ....[115]....
        /*0224*/ 	.word	0xffffffff


	//   ....[116]....
        /*0228*/ 	.word	0xffffffff


	//   ....[117]....
        /*022c*/ 	.word	0x0500000f


	//   ....[118]....
        /*0230*/ 	.word	0x0500000f


	//   ....[119]....
        /*0234*/ 	.word	0x0500000f


	//   ....[120]....
        /*0238*/ 	.word	0x0500000f


	//   ....[121]....
        /*023c*/ 	.word	0x0500000f


	//   ....[122]....
        /*0240*/ 	.word	0x0500000f


	//   ....[123]....
        /*0244*/ 	.word	0x0500000f


	//   ....[124]....
        /*0248*/ 	.word	0x0500000f


	//   ....[125]....
        /*024c*/ 	.word	0x0500000f


	//   ....[126]....
        /*0250*/ 	.word	0x0500000f


	//   ....[127]....
        /*0254*/ 	.word	0x0500000f


	//   ....[128]....
        /*0258*/ 	.word	0x0500000f


	//   ....[129]....
        /*025c*/ 	.word	0x0500000f


	//   ....[130]....
        /*0260*/ 	.word	0x0500000f


	//   ....[131]....
        /*0264*/ 	.word	0x0500000f


	//   ....[132]....
        /*0268*/ 	.word	0x0500000f


	//   ....[133]....
        /*026c*/ 	.word	0x0500000f


	//   ....[134]....
        /*0270*/ 	.word	0x0500000f


	//   ....[135]....
        /*0274*/ 	.word	0x0500000f


	//   ....[136]....
        /*0278*/ 	.word	0x0500000f


	//   ....[137]....
        /*027c*/ 	.word	0x0500000f


	//   ....[138]....
        /*0280*/ 	.word	0x0500000f


	//   ....[139]....
        /*0284*/ 	.word	0x0500000f


	//   ....[140]....
        /*0288*/ 	.word	0x0500000f


	//   ....[141]....
        /*028c*/ 	.word	0x0500000f


	//   ....[142]....
        /*0290*/ 	.word	0x0500000f


	//   ....[143]....
        /*0294*/ 	.word	0x0500000f


	//   ....[144]....
        /*0298*/ 	.word	0x0500000f


	//   ....[145]....
        /*029c*/ 	.word	0x0500000f


	//   ....[146]....
        /*02a0*/ 	.word	0x0500000f


	//   ....[147]....
        /*02a4*/ 	.word	0x0500000f


	//   ....[148]....
        /*02a8*/ 	.word	0x0500000f


	//   ....[149]....
        /*02ac*/ 	.word	0x0500000f


	//   ....[150]....
        /*02b0*/ 	.word	0x0500000f


	//   ....[151]....
        /*02b4*/ 	.word	0x0500000f


	//   ....[152]....
        /*02b8*/ 	.word	0x0500000f


	//   ....[153]....
        /*02bc*/ 	.word	0x0500000f


	//   ....[154]....
        /*02c0*/ 	.word	0x0500000f


	//   ....[155]....
        /*02c4*/ 	.word	0x0500000f


	//   ....[156]....
        /*02c8*/ 	.word	0x0500000f


	//   ....[157]....
        /*02cc*/ 	.word	0x0500000f


	//   ....[158]....
        /*02d0*/ 	.word	0x0500000f


	//   ....[159]....
        /*02d4*/ 	.word	0x0500000f


	//   ....[160]....
        /*02d8*/ 	.word	0x0500000f


	//   ....[161]....
        /*02dc*/ 	.word	0x0500000f


	//   ....[162]....
        /*02e0*/ 	.word	0x0500000f


	//   ....[163]....
        /*02e4*/ 	.word	0x0500000f


	//   ....[164]....
        /*02e8*/ 	.word	0x0500000f


	//   ....[165]....
        /*02ec*/ 	.word	0x0500000f


	//   ....[166]....
        /*02f0*/ 	.word	0x0500000f


	//   ....[167]....
        /*02f4*/ 	.word	0x0500000f


	//   ....[168]....
        /*02f8*/ 	.word	0x0500000f


	//   ....[169]....
        /*02fc*/ 	.word	0x0500000f


	//   ....[170]....
        /*0300*/ 	.word	0x0500000f


	//   ....[171]....
        /*0304*/ 	.word	0x0500000f


	//   ....[172]....
        /*0308*/ 	.word	0x0500000f


	//   ....[173]....
        /*030c*/ 	.word	0x0500000f


	//   ....[174]....
        /*0310*/ 	.word	0x0500000f


	//   ....[175]....
        /*0314*/ 	.word	0x0500000f


	//   ....[176]....
        /*0318*/ 	.word	0x0500000f


	//   ....[177]....
        /*031c*/ 	.word	0x0500000f


	//   ....[178]....
        /*0320*/ 	.word	0x0500000f


	//   ....[179]....
        /*0324*/ 	.word	0x0500000f


	//   ....[180]....
        /*0328*/ 	.word	0x0500000f


	//   ....[181]....
        /*032c*/ 	.word	0x0500000f


	//   ....[182]....
        /*0330*/ 	.word	0x0500000f


	//   ....[183]....
        /*0334*/ 	.word	0x0500000f


	//   ....[184]....
        /*0338*/ 	.word	0x0500000f


	//   ....[185]....
        /*033c*/ 	.word	0x0500000f


	//   ....[186]....
        /*0340*/ 	.word	0x0500000f


	//   ....[187]....
        /*0344*/ 	.word	0x0500000f


	//   ....[188]....
        /*0348*/ 	.word	0x0500000f


	//   ....[189]....
        /*034c*/ 	.word	0x0500000f


	//   ....[190]....
        /*0350*/ 	.word	0x0500000f


	//   ....[191]....
        /*0354*/ 	.word	0x0500000f


	//   ....[192]....
        /*0358*/ 	.word	0x0500000f


	//   ....[193]....
        /*035c*/ 	.word	0x0500000f


	//   ....[194]....
        /*0360*/ 	.word	0x0500000f


	//   ....[195]....
        /*0364*/ 	.word	0x0500000f


	//   ....[196]....
        /*0368*/ 	.word	0x0500000f


	//   ....[197]....
        /*036c*/ 	.word	0x0500000f


	//   ....[198]....
        /*0370*/ 	.word	0x0500000f


	//   ....[199]....
        /*0374*/ 	.word	0x0500000f


	//   ....[200]....
        /*0378*/ 	.word	0x0500000f


	//   ....[201]....
        /*037c*/ 	.word	0x0500000f


	//   ....[202]....
        /*0380*/ 	.word	0x0500000f


	//   ....[203]....
        /*0384*/ 	.word	0x0500000f


	//   ....[204]....
        /*0388*/ 	.word	0x0500000f


	//   ....[205]....
        /*038c*/ 	.word	0x0500000f


	//   ....[206]....
        /*0390*/ 	.word	0x0500000f


	//----- nvinfo : EIATTR_COOP_GROUP_INSTR_OFFSETS
	.align		4
.L_1373:
        /*0394*/ 	.byte	0x04, 0x28
        /*0396*/ 	.short	(.L_1375 - .L_1374)


	//   ....[0]....
.L_1374:
        /*0398*/ 	.word	0x00000080


	//   ....[1]....
        /*039c*/ 	.word	0x00000090


	//   ....[2]....
        /*03a0*/ 	.word	0x000002d0


	//   ....[3]....
        /*03a4*/ 	.word	0x00000430


	//   ....[4]....
        /*03a8*/ 	.word	0x00000550


	//   ....[5]....
        /*03ac*/ 	.word	0x000006b0


	//   ....[6]....
        /*03b0*/ 	.word	0x00000f50


	//   ....[7]....
        /*03b4*/ 	.word	0x00002640


	//   ....[8]....
        /*03b8*/ 	.word	0x00002690


	//   ....[9]....
        /*03bc*/ 	.word	0x00002c80


	//   ....[10]....
        /*03c0*/ 	.word	0x00002ce0


	//   ....[11]....
        /*03c4*/ 	.word	0x00004d20


	//   ....[12]....
        /*03c8*/ 	.word	0x00004d50


	//   ....[13]....
        /*03cc*/ 	.word	0x00004d80


	//   ....[14]....
        /*03d0*/ 	.word	0x00004d90


	//   ....[15]....
        /*03d4*/ 	.word	0x00006040


	//   ....[16]....
        /*03d8*/ 	.word	0x00006070


	//   ....[17]....
        /*03dc*/ 	.word	0x00006140


	//   ....[18]....
        /*03e0*/ 	.word	0x00006150


	//   ....[19]....
        /*03e4*/ 	.word	0x00006ee0


	//   ....[20]....
        /*03e8*/ 	.word	0x00006f20


	//   ....[21]....
        /*03ec*/ 	.word	0x00006f60


	//   ....[22]....
        /*03f0*/ 	.word	0x00006fa0


	//   ....[23]....
        /*03f4*/ 	.word	0x00006fc0


	//   ....[24]....
        /*03f8*/ 	.word	0x00006fe0


	//   ....[25]....
        /*03fc*/ 	.word	0x00007320


	//   ....[26]....
        /*0400*/ 	.word	0x00007330


	//   ....[27]....
        /*0404*/ 	.word	0x00007a50


	//   ....[28]....
        /*0408*/ 	.word	0x00008b20


	//   ....[29]....
        /*040c*/ 	.word	0x00008b40


	//   ....[30]....
        /*0410*/ 	.word	0x00008b50


	//   ....[31]....
        /*0414*/ 	.word	0x00008b60


	//   ....[32]....
        /*0418*/ 	.word	0x00008b70


	//   ....[33]....
        /*041c*/ 	.word	0x00008bb0


	//   ....[34]....
        /*0420*/ 	.word	0x00008bf0


	//   ....[35]....
        /*0424*/ 	.word	0x00008c20


	//   ....[36]....
        /*0428*/ 	.word	0x00008c40


	//   ....[37]....
        /*042c*/ 	.word	0x00008ca0


	//   ....[38]....
        /*0430*/ 	.word	0x00008cf0


	//   ....[39]....
        /*0434*/ 	.word	0x00008d20


	//   ....[40]....
        /*0438*/ 	.word	0x00008d50


	//   ....[41]....
        /*043c*/ 	.word	0x00008d80


	//   ....[42]....
        /*0440*/ 	.word	0x00008db0


	//   ....[43]....
        /*0444*/ 	.word	0x00008dd0


	//   ....[44]....
        /*0448*/ 	.word	0x00009570


	//   ....[45]....
        /*044c*/ 	.word	0x00009580


	//   ....[46]....
        /*0450*/ 	.word	0x00009590


	//   ....[47]....
        /*0454*/ 	.word	0x000095d0


	//   ....[48]....
        /*0458*/ 	.word	0x00009620


	//   ....[49]....
        /*045c*/ 	.word	0x00009670


	//   ....[50]....
        /*0460*/ 	.word	0x000096d0


	//   ....[51]....
        /*0464*/ 	.word	0x00009700


	//   ....[52]....
        /*0468*/ 	.word	0x00009730


	//   ....[53]....
        /*046c*/ 	.word	0x000097a0


	//   ....[54]....
        /*0470*/ 	.word	0x000097e0


	//   ....[55]....
        /*0474*/ 	.word	0x00009800


	//   ....[56]....
        /*0478*/ 	.word	0x00009830


	//   ....[57]....
        /*047c*/ 	.word	0x000098a0


	//   ....[58]....
        /*0480*/ 	.word	0x000098b0


	//   ....[59]....
        /*0484*/ 	.word	0x000098e0


	//   ....[60]....
        /*0488*/ 	.word	0x00009930


	//   ....[61]....
        /*048c*/ 	.word	0x000099a0


	//   ....[62]....
        /*0490*/ 	.word	0x000099e0


	//   ....[63]....
        /*0494*/ 	.word	0x00009a00


	//   ....[64]....
        /*0498*/ 	.word	0x00009a30


	//   ....[65]....
        /*049c*/ 	.word	0x00009a40


	//   ....[66]....
        /*04a0*/ 	.word	0x00009a80


	//   ....[67]....
        /*04a4*/ 	.word	0x00009b00


	//   ....[68]....
        /*04a8*/ 	.word	0x0000a210


	//   ....[69]....
        /*04ac*/ 	.word	0x0000a240


	//   ....[70]....
        /*04b0*/ 	.word	0x0000a250


	//   ....[71]....
        /*04b4*/ 	.word	0x0000a290


	//   ....[72]....
        /*04b8*/ 	.word	0x0000a2a0


	//   ....[73]....
        /*04bc*/ 	.word	0x0000a2e0


	//   ....[74]....
        /*04c0*/ 	.word	0x0000a2f0


	//   ....[75]....
        /*04c4*/ 	.word	0x0000a330


	//   ....[76]....
        /*04c8*/ 	.word	0x0000a340


	//   ....[77]....
        /*04cc*/ 	.word	0x0000a380


	//   ....[78]....
        /*04d0*/ 	.word	0x0000a390


	//   ....[79]....
        /*04d4*/ 	.word	0x0000a3d0


	//   ....[80]....
        /*04d8*/ 	.word	0x0000a3e0


	//   ....[81]....
        /*04dc*/ 	.word	0x0000a420


	//   ....[82]....
        /*04e0*/ 	.word	0x0000a430


	//   ....[83]....
        /*04e4*/ 	.word	0x0000a440


	//   ....[84]....
        /*04e8*/ 	.word	0x0000a6a0


	//   ....[85]....
        /*04ec*/ 	.word	0x0000a6d0


	//   ....[86]....
        /*04f0*/ 	.word	0x0000a6e0


	//   ....[87]....
        /*04f4*/ 	.word	0x0000a6f0


	//   ....[88]....
        /*04f8*/ 	.word	0x0000a700


	//   ....[89]....
        /*04fc*/ 	.word	0x0000a710


	//   ....[90]....
        /*0500*/ 	.word	0x0000a730


	//   ....[91]....
        /*0504*/ 	.word	0x0000a780


	//   ....[92]....
        /*0508*/ 	.word	0x0000a7a0


	//   ....[93]....
        /*050c*/ 	.word	0x0000a7e0


	//   ....[94]....
        /*0510*/ 	.word	0x0000a800


	//   ....[95]....
        /*0514*/ 	.word	0x0000a840


	//   ....[96]....
        /*0518*/ 	.word	0x0000a860


	//   ....[97]....
        /*051c*/ 	.word	0x0000a8a0


	//   ....[98]....
        /*0520*/ 	.word	0x0000a8c0


	//   ....[99]....
        /*0524*/ 	.word	0x0000a8f0


	//   ....[100]....
        /*0528*/ 	.word	0x0000ade0


	//   ....[101]....
        /*052c*/ 	.word	0x0000ae10


	//   ....[102]....
        /*0530*/ 	.word	0x0000ae40


	//   ....[103]....
        /*0534*/ 	.word	0x0000ae70


	//   ....[104]....
        /*0538*/ 	.word	0x0000ae80


	//   ....[105]....
        /*053c*/ 	.word	0x0000ae90


	//   ....[106]....
        /*0540*/ 	.word	0x0000aeb0


	//   ....[107]....
        /*0544*/ 	.word	0x0000aed0


	//   ....[108]....
        /*0548*/ 	.word	0x0000aef0


	//   ....[109]....
        /*054c*/ 	.word	0x0000af20


	//   ....[110]....
        /*0550*/ 	.word	0x0000af40


	//   ....[111]....
        /*0554*/ 	.word	0x0000af60


	//   ....[112]....
        /*0558*/ 	.word	0x0000af80


	//   ....[113]....
        /*055c*/ 	.word	0x0000afb0


	//   ....[114]....
        /*0560*/ 	.word	0x0000aff0


	//   ....[115]....
        /*0564*/ 	.word	0x0000b040


	//   ....[116]....
        /*0568*/ 	.word	0x0000b350


	//   ....[117]....
        /*056c*/ 	.word	0x0000b7f0


	//   ....[118]....
        /*0570*/ 	.word	0x0000b8e0


	//   ....[119]....
        /*0574*/ 	.word	0x0000b980


	//   ....[120]....
        /*0578*/ 	.word	0x0000ba00


	//   ....[121]....
        /*057c*/ 	.word	0x0000bac0


	//   ....[122]....
        /*0580*/ 	.word	0x0000bb20


	//   ....[123]....
        /*0584*/ 	.word	0x0000bbc0


	//   ....[124]....
        /*0588*/ 	.word	0x0000bc20


	//   ....[125]....
        /*058c*/ 	.word	0x0000bd10


	//   ....[126]....
        /*0590*/ 	.word	0x0000bd80


	//   ....[127]....
        /*0594*/ 	.word	0x0000be20


	//   ....[128]....
        /*0598*/ 	.word	0x0000be80


	//   ....[129]....
        /*059c*/ 	.word	0x0000bf50


	//   ....[130]....
        /*05a0*/ 	.word	0x0000bfb0


	//   ....[131]....
        /*05a4*/ 	.word	0x0000c060


	//   ....[132]....
        /*05a8*/ 	.word	0x0000c0c0


	//   ....[133]....
        /*05ac*/ 	.word	0x0000c180


	//   ....[134]....
        /*05b0*/ 	.word	0x0000c210


	//   ....[135]....
        /*05b4*/ 	.word	0x0000c260


	//   ....[136]....
        /*05b8*/ 	.word	0x0000c330


	//   ....[137]....
        /*05bc*/ 	.word	0x0000c3f0


	//   ....[138]....
        /*05c0*/ 	.word	0x0000c450


	//   ....[139]....
        /*05c4*/ 	.word	0x0000c510


	//   ....[140]....
        /*05c8*/ 	.word	0x0000c580


	//   ....[141]....
        /*05cc*/ 	.word	0x0000c660


	//   ....[142]....
        /*05d0*/ 	.word	0x0000c6c0


	//   ....[143]....
        /*05d4*/ 	.word	0x0000c780


	//   ....[144]....
        /*05d8*/ 	.word	0x0000c7f0


	//   ....[145]....
        /*05dc*/ 	.word	0x0000c8d0


	//   ....[146]....
        /*05e0*/ 	.word	0x0000c930


	//   ....[147]....
        /*05e4*/ 	.word	0x0000c9f0


	//   ....[148]....
        /*05e8*/ 	.word	0x0000ca60


	//   ....[149]....
        /*05ec*/ 	.word	0x0000cb20


	//   ....[150]....
        /*05f0*/ 	.word	0x0000cba0


	//   ....[151]....
        /*05f4*/ 	.word	0x0000cc60


	//   ....[152]....
        /*05f8*/ 	.word	0x0000ccc0


	//   ....[153]....
        /*05fc*/ 	.word	0x0000cd90


	//   ....[154]....
        /*0600*/ 	.word	0x0000cdf0


	//   ....[155]....
        /*0604*/ 	.word	0x0000ceb0


	//   ....[156]....
        /*0608*/ 	.word	0x0000cf30


	//   ....[157]....
        /*060c*/ 	.word	0x0000cfe0


	//   ....[158]....
        /*0610*/ 	.word	0x0000d120


	//   ....[159]....
        /*0614*/ 	.word	0x0000d1c0


	//   ....[160]....
        /*0618*/ 	.word	0x0000d260


	//   ....[161]....
        /*061c*/ 	.word	0x0000d2f0


	//   ....[162]....
        /*0620*/ 	.word	0x0000d390


	//   ....[163]....
        /*0624*/ 	.word	0x0000d420


	//   ....[164]....
        /*0628*/ 	.word	0x0000d4c0


	//   ....[165]....
        /*062c*/ 	.word	0x0000d550


	//   ....[166]....
        /*0630*/ 	.word	0x0000d5f0


	//   ....[167]....
        /*0634*/ 	.word	0x0000d680


	//   ....[168]....
        /*0638*/ 	.word	0x0000d720


	//   ....[169]....
        /*063c*/ 	.word	0x0000d7b0


	//   ....[170]....
        /*0640*/ 	.word	0x0000d850


	//   ....[171]....
        /*0644*/ 	.word	0x0000d8e0


	//   ....[172]....
        /*0648*/ 	.word	0x0000d980


	//   ....[173]....
        /*064c*/ 	.word	0x0000da10


	//   ....[174]....
        /*0650*/ 	.word	0x0000daf0


	//   ....[175]....
        /*0654*/ 	.word	0x0000dba0


	//   ....[176]....
        /*0658*/ 	.word	0x0000dc00


	//   ....[177]....
        /*065c*/ 	.word	0x0000dcb0


	//   ....[178]....
        /*0660*/ 	.word	0x0000dd40


	//   ....[179]....
        /*0664*/ 	.word	0x0000dde0


	//   ....[180]....
        /*0668*/ 	.word	0x0000de60


	//   ....[181]....
        /*066c*/ 	.word	0x0000df00


	//   ....[182]....
        /*0670*/ 	.word	0x0000df90


	//   ....[183]....
        /*0674*/ 	.word	0x0000e030


	//   ....[184]....
        /*0678*/ 	.word	0x0000e0b0


	//   ....[185]....
        /*067c*/ 	.word	0x0000e150


	//   ....[186]....
        /*0680*/ 	.word	0x0000e1e0


	//   ....[187]....
        /*0684*/ 	.word	0x0000e280


	//   ....[188]....
        /*0688*/ 	.word	0x0000e300


	//   ....[189]....
        /*068c*/ 	.word	0x0000e390


	//   ....[190]....
        /*0690*/ 	.word	0x0000e470


	//   ....[191]....
        /*0694*/ 	.word	0x0000e510


	//   ....[192]....
        /*0698*/ 	.word	0x0000e5b0


	//   ....[193]....
        /*069c*/ 	.word	0x0000e660


	//   ....[194]....
        /*06a0*/ 	.word	0x0000e6c0


	//   ....[195]....
        /*06a4*/ 	.word	0x0000e780


	//   ....[196]....
        /*06a8*/ 	.word	0x0000e7e0


	//   ....[197]....
        /*06ac*/ 	.word	0x0000e8a0


	//   ....[198]....
        /*06b0*/ 	.word	0x0000e900


	//   ....[199]....
        /*06b4*/ 	.word	0x0000e9c0


	//   ....[200]....
        /*06b8*/ 	.word	0x0000ea20


	//   ....[201]....
        /*06bc*/ 	.word	0x0000eae0


	//   ....[202]....
        /*06c0*/ 	.word	0x0000eb40


	//   ....[203]....
        /*06c4*/ 	.word	0x0000ec00


	//   ....[204]....
        /*06c8*/ 	.word	0x0000ec60


	//   ....[205]....
        /*06cc*/ 	.word	0x0000ed10


	//   ....[206]....
        /*06d0*/ 	.word	0x0000ee20


	//----- nvinfo : EIATTR_REG_RECONFIG
	.align		4
.L_1375:
        /*06d4*/ 	.byte	0x01, 0x54
	.zero		2


	//----- nvinfo : EIATTR_SYSCALL_OFFSETS
	.align		4
        /*06d8*/ 	.byte	0x04, 0x46
        /*06da*/ 	.short	(.L_1377 - .L_1376)


	//   ....[0]....
.L_1376:
        /*06dc*/ 	.word	0x00001110


	//   ....[1]....
        /*06e0*/ 	.word	0x00008180


	//   ....[2]....
        /*06e4*/ 	.word	0x000082c0


	//   ....[3]....
        /*06e8*/ 	.word	0x000083b0


	//   ....[4]....
        /*06ec*/ 	.word	0x00009130


	//----- nvinfo : EIATTR_MBARRIER_INSTR_OFFSETS
	.align		4
.L_1377:
        /*06f0*/ 	.byte	0x04, 0x39
        /*06f2*/ 	.short	(.L_1379 - .L_1378)


	//   ....[0]....
.L_1378:
        /*06f4*/ 	.word	0x00000180
        /*06f8*/ 	.word	0x000000ff
        /*06fc*/ 	.word	0x00016800
        /*0700*/ 	.short	0x0100
        /*0702*/ 	.byte	0x08
	.zero		1


	//   ....[1]....
        /*0704*/ 	.word	0x00000190
        /*0708*/ 	.word	0x000000ff
        /*070c*/ 	.word	0x00016820
        /*0710*/ 	.short	0x0100
        /*0712*/ 	.byte	0x08
	.zero		1


	//   ....[2]....
        /*0714*/ 	.word	0x00000280
        /*0718*/ 	.word	0x000000ff
        /*071c*/ 	.word	0x00016830
        /*0720*/ 	.short	0x0100
        /*0722*/ 	.byte	0x08
	.zero		1


	//   ....[3]....
        /*0724*/ 	.word	0x00000290
        /*0728*/ 	.word	0x000000ff
        /*072c*/ 	.word	0x00016840
        /*0730*/ 	.short	0x0100
        /*0732*/ 	.byte	0x08
	.zero		1


	//   ....[4]....
        /*0734*/ 	.word	0x000002a0
        /*0738*/ 	.word	0x000000ff
        /*073c*/ 	.word	0x00016838
        /*0740*/ 	.short	0x0100
        /*0742*/ 	.byte	0x08
	.zero		1


	//   ....[5]....
        /*0744*/ 	.word	0x000002b0
        /*0748*/ 	.word	0x000000ff
        /*074c*/ 	.word	0x00016848
        /*0750*/ 	.short	0x0100
        /*0752*/ 	.byte	0x08
	.zero		1


	//   ....[6]....
        /*0754*/ 	.word	0x000003e0
        /*0758*/ 	.word	0x000000ff
        /*075c*/ 	.word	0x00016850
        /*0760*/ 	.short	0x0100
        /*0762*/ 	.byte	0x08
	.zero		1


	//   ....[7]....
        /*0764*/ 	.word	0x000003f0
        /*0768*/ 	.word	0x000000ff
        /*076c*/ 	.word	0x00016860
        /*0770*/ 	.short	0x0100
        /*0772*/ 	.byte	0x08
	.zero		1


	//   ....[8]....
        /*0774*/ 	.word	0x00000400
        /*0778*/ 	.word	0x000000ff
        /*077c*/ 	.word	0x00016858
        /*0780*/ 	.short	0x0100
        /*0782*/ 	.byte	0x08
	.zero		1


	//   ....[9]....
        /*0784*/ 	.word	0x00000410
        /*0788*/ 	.word	0x000000ff
        /*078c*/ 	.word	0x00016868
        /*0790*/ 	.short	0x0100
        /*0792*/ 	.byte	0x08
	.zero		1


	//   ....[10]....
        /*0794*/ 	.word	0x00000500
        /*0798*/ 	.word	0x000000ff
        /*079c*/ 	.word	0x00016870
        /*07a0*/ 	.short	0x0100
        /*07a2*/ 	.byte	0x06
	.zero		1


	//   ....[11]....
        /*07a4*/ 	.word	0x00000510
        /*07a8*/ 	.word	0x000000ff
        /*07ac*/ 	.word	0x00016880
        /*07b0*/ 	.short	0x0100
        /*07b2*/ 	.byte	0x06
	.zero		1


	//   ....[12]....
        /*07b4*/ 	.word	0x00000520
        /*07b8*/ 	.word	0x000000ff
        /*07bc*/ 	.word	0x00016878
        /*07c0*/ 	.short	0x0100
        /*07c2*/ 	.byte	0x06
	.zero		1


	//   ....[13]....
        /*07c4*/ 	.word	0x00000530
        /*07c8*/ 	.word	0x000000ff
        /*07cc*/ 	.word	0x00016888
        /*07d0*/ 	.short	0x0100
        /*07d2*/ 	.byte	0x06
	.zero		1


	//   ....[14]....
        /*07d4*/ 	.word	0x00000660
        /*07d8*/ 	.word	0x000000ff
        /*07dc*/ 	.word	0x00016890
        /*07e0*/ 	.short	0x0100
        /*07e2*/ 	.byte	0x08
	.zero		1


	//   ....[15]....
        /*07e4*/ 	.word	0x00000670
        /*07e8*/ 	.word	0x000000ff
        /*07ec*/ 	.word	0x000168a0
        /*07f0*/ 	.short	0x0100
        /*07f2*/ 	.byte	0x08
	.zero		1


	//   ....[16]....
        /*07f4*/ 	.word	0x00000680
        /*07f8*/ 	.word	0x000000ff
        /*07fc*/ 	.word	0x00016898
        /*0800*/ 	.short	0x0100
        /*0802*/ 	.byte	0x08
	.zero		1


	//   ....[17]....
        /*0804*/ 	.word	0x00000690
        /*0808*/ 	.word	0x000000ff
        /*080c*/ 	.word	0x000168a8
        /*0810*/ 	.short	0x0100
        /*0812*/ 	.byte	0x08
	.zero		1


	//   ....[18]....
        /*0814*/ 	.word	0x000007d0
        /*0818*/ 	.word	0x000000ff
        /*081c*/ 	.word	0x000168b0
        /*0820*/ 	.short	0x0100
        /*0822*/ 	.byte	0x08
	.zero		1


	//   ....[19]....
        /*0824*/ 	.word	0x000007e0
        /*0828*/ 	.word	0x000000ff
        /*082c*/ 	.word	0x000168c0
        /*0830*/ 	.short	0x0100
        /*0832*/ 	.byte	0x08
	.zero		1


	//   ....[20]....
        /*0834*/ 	.word	0x000007f0
        /*0838*/ 	.word	0x000000ff
        /*083c*/ 	.word	0x000168b8
        /*0840*/ 	.short	0x0100
        /*0842*/ 	.byte	0x08
	.zero		1


	//   ....[21]....
        /*0844*/ 	.word	0x00000800
        /*0848*/ 	.word	0x000000ff
        /*084c*/ 	.word	0x000168c8
        /*0850*/ 	.short	0x0100
        /*0852*/ 	.byte	0x08
	.zero		1


	//   ....[22]....
        /*0854*/ 	.word	0x00001130
        /*0858*/ 	.word	0x000000ff
        /*085c*/ 	.word	0x00016800
        /*0860*/ 	.short	0x010a
        /*0862*/ 	.byte	0x28
	.zero		1


	//   ....[23]....
        /*0864*/ 	.word	0x000011a0
        /*0868*/ 	.word	0x000000ff
        /*086c*/ 	.word	0x00016830
        /*0870*/ 	.short	0x010a
        /*0872*/ 	.byte	0x28
	.zero		1


	//   ....[24]....
        /*0874*/ 	.word	0x00001200
        /*0878*/ 	.word	0x000000ff
        /*087c*/ 	.word	0x00016830
        /*0880*/ 	.short	0x010a
        /*0882*/ 	.byte	0x28
	.zero		1


	//   ....[25]....
        /*0884*/ 	.word	0x00001d00
        /*0888*/ 	.word	0x000000ff
        /*088c*/ 	.word	0x00000000
        /*0890*/ 	.short	0x0101
        /*0892*/ 	.byte	0x04
	.zero		1


	//   ....[26]....
        /*0894*/ 	.word	0x00003ad0
        /*0898*/ 	.word	0x000000ff
        /*089c*/ 	.word	0x00016830
        /*08a0*/ 	.short	0x010a
        /*08a2*/ 	.byte	0x0a
	.zero		1


	//   ....[27]....
        /*08a4*/ 	.word	0x00003b10
        /*08a8*/ 	.word	0x000000ff
        /*08ac*/ 	.word	0x00016830
        /*08b0*/ 	.short	0x010a
        /*08b2*/ 	.byte	0x0a
	.zero		1


	//   ....[28]....
        /*08b4*/ 	.word	0x00003d50
        /*08b8*/ 	.word	0x000000ff
        /*08bc*/ 	.word	0x00016850
        /*08c0*/ 	.short	0x010a
        /*08c2*/ 	.byte	0x0a
	.zero		1


	//   ....[29]....
        /*08c4*/ 	.word	0x00003d90
        /*08c8*/ 	.word	0x000000ff
        /*08cc*/ 	.word	0x00016850
        /*08d0*/ 	.short	0x010a
        /*08d2*/ 	.byte	0x0a
	.zero		1


	//   ....[30]....
        /*08d4*/ 	.word	0x000046c0
        /*08d8*/ 	.word	0x000000ff
        /*08dc*/ 	.word	0x00000000
        /*08e0*/ 	.short	0x0101
        /*08e2*/ 	.byte	0x06
	.zero		1


	//   ....[31]....
        /*08e4*/ 	.word	0x00005b80
        /*08e8*/ 	.word	0x000000ff
        /*08ec*/ 	.word	0x00000000
        /*08f0*/ 	.short	0x0101
        /*08f2*/ 	.byte	0x05
	.zero		1


	//   ....[32]....
        /*08f4*/ 	.word	0x00005fa0
        /*08f8*/ 	.word	0x000000ff
        /*08fc*/ 	.word	0x00016850
        /*0900*/ 	.short	0x010a
        /*0902*/ 	.byte	0x05
	.zero		1


	//   ....[33]....
        /*0904*/ 	.word	0x00005fe0
        /*0908*/ 	.word	0x000000ff
        /*090c*/ 	.word	0x00016850
        /*0910*/ 	.short	0x010a
        /*0912*/ 	.byte	0x05
	.zero		1


	//   ....[34]....
        /*0914*/ 	.word	0x000065b0
        /*0918*/ 	.word	0x000000ff
        /*091c*/ 	.word	0x00000000
        /*0920*/ 	.short	0x0101
        /*0922*/ 	.byte	0x04
	.zero		1


	//   ....[35]....
        /*0924*/ 	.word	0x00006fd0
        /*0928*/ 	.word	0x000000ff
        /*092c*/ 	.word	0x00000000
        /*0930*/ 	.short	0x0101
        /*0932*/ 	.byte	0x04
	.zero		1


	//   ....[36]....
        /*0934*/ 	.word	0x00008820
        /*0938*/ 	.word	0x000000ff
        /*093c*/ 	.word	0x00016840
        /*0940*/ 	.short	0x010a
        /*0942*/ 	.byte	0x2d
	.zero		1


	//   ....[37]....
        /*0944*/ 	.word	0x00008ed0
        /*0948*/ 	.word	0x000000ff
        /*094c*/ 	.word	0x00016830
        /*0950*/ 	.short	0x0107
        /*0952*/ 	.byte	0x2d
	.zero		1


	//   ....[38]....
        /*0954*/ 	.word	0x00008f60
        /*0958*/ 	.word	0x000000ff
        /*095c*/ 	.word	0x00016830
        /*0960*/ 	.short	0x0101
        /*0962*/ 	.byte	0x2d
	.zero		1


	//   ....[39]....
        /*0964*/ 	.word	0x00009bf0
        /*0968*/ 	.word	0x000000ff
        /*096c*/ 	.word	0x00016800
        /*0970*/ 	.short	0x0107
        /*0972*/ 	.byte	0x2d
	.zero		1


	//   ....[40]....
        /*0974*/ 	.word	0x00009c30
        /*0978*/ 	.word	0x000000ff
        /*097c*/ 	.word	0x00016800
        /*0980*/ 	.short	0x0101
        /*0982*/ 	.byte	0x2d
	.zero		1


	//   ....[41]....
        /*0984*/ 	.word	0x00009c40
        /*0988*/ 	.word	0x000000ff
        /*098c*/ 	.word	0x00016820
        /*0990*/ 	.short	0x010a
        /*0992*/ 	.byte	0x2d
	.zero		1


	//   ....[42]....
        /*0994*/ 	.word	0x0000a020
        /*0998*/ 	.word	0x00000007
        /*099c*/ 	.word	0x00016840
        /*09a0*/ 	.short	0x010a
        /*09a2*/ 	.byte	0x3f
	.zero		1


	//   ....[43]....
        /*09a4*/ 	.word	0x0000a500
        /*09a8*/ 	.word	0x00000007
        /*09ac*/ 	.word	0x00016830
        /*09b0*/ 	.short	0x0107
        /*09b2*/ 	.byte	0x3f
	.zero		1


	//   ....[44]....
        /*09b4*/ 	.word	0x0000a5d0
        /*09b8*/ 	.word	0x00000007
        /*09bc*/ 	.word	0x00016830
        /*09c0*/ 	.short	0x0101
        /*09c2*/ 	.byte	0x3f
	.zero		1


	//   ....[45]....
        /*09c4*/ 	.word	0x0000a630
        /*09c8*/ 	.word	0x00000007
        /*09cc*/ 	.word	0x00016860
        /*09d0*/ 	.short	0x010a
        /*09d2*/ 	.byte	0x3f
	.zero		1


	//   ....[46]....
        /*09d4*/ 	.word	0x0000aa20
        /*09d8*/ 	.word	0x00000007
        /*09dc*/ 	.word	0x00016850
        /*09e0*/ 	.short	0x0107
        /*09e2*/ 	.byte	0x3f
	.zero		1


	//   ....[47]....
        /*09e4*/ 	.word	0x0000abb0
        /*09e8*/ 	.word	0x00000007
        /*09ec*/ 	.word	0x00016850
        /*09f0*/ 	.short	0x0101
        /*09f2*/ 	.byte	0x3f
	.zero		1


	//   ....[48]....
        /*09f4*/ 	.word	0x0000ad50
        /*09f8*/ 	.word	0x00000000
        /*09fc*/ 	.word	0x00016860
        /*0a00*/ 	.short	0x010a
        /*0a02*/ 	.byte	0x3f
	.zero		1


	//   ....[49]....
        /*0a04*/ 	.word	0x0000b170
        /*0a08*/ 	.word	0x00000000
        /*0a0c*/ 	.word	0x00016850
        /*0a10*/ 	.short	0x0107
        /*0a12*/ 	.byte	0x3f
	.zero		1


	//   ....[50]....
        /*0a14*/ 	.word	0x0000b250
        /*0a18*/ 	.word	0x00000000
        /*0a1c*/ 	.word	0x00016850
        /*0a20*/ 	.short	0x0101
        /*0a22*/ 	.byte	0x3f
	.zero		1


	//   ....[51]....
        /*0a24*/ 	.word	0x0000b2e0
        /*0a28*/ 	.word	0x00000007
        /*0a2c*/ 	.word	0x00016820
        /*0a30*/ 	.short	0x010a
        /*0a32*/ 	.byte	0x3f
	.zero		1


	//   ....[52]....
        /*0a34*/ 	.word	0x0000b440
        /*0a38*/ 	.word	0x00000005
        /*0a3c*/ 	.word	0x00016840
        /*0a40*/ 	.short	0x010a
        /*0a42*/ 	.byte	0x3f
	.zero		1


	//   ....[53]....
        /*0a44*/ 	.word	0x0000b4e0
        /*0a48*/ 	.word	0x00000003
        /*0a4c*/ 	.word	0x00016840
        /*0a50*/ 	.short	0x010a
        /*0a52*/ 	.byte	0x3f
	.zero		1


	//   ....[54]....
        /*0a54*/ 	.word	0x0000b520
        /*0a58*/ 	.word	0x00000005
        /*0a5c*/ 	.word	0x00016860
        /*0a60*/ 	.short	0x010a
        /*0a62*/ 	.byte	0x3f
	.zero		1


	//   ....[55]....
        /*0a64*/ 	.word	0x0000b560
        /*0a68*/ 	.word	0x00000003
        /*0a6c*/ 	.word	0x00016860
        /*0a70*/ 	.short	0x010a
        /*0a72*/ 	.byte	0x3f
	.zero		1


	//   ....[56]....
        /*0a74*/ 	.word	0x0000b5d0
        /*0a78*/ 	.word	0x00000003
        /*0a7c*/ 	.word	0x00016800
        /*0a80*/ 	.short	0x010a
        /*0a82*/ 	.byte	0x3f
	.zero		1


	//   ....[57]....
        /*0a84*/ 	.word	0x0000b630
        /*0a88*/ 	.word	0x00000003
        /*0a8c*/ 	.word	0x00016830
        /*0a90*/ 	.short	0x010a
        /*0a92*/ 	.byte	0x3f
	.zero		1


	//   ....[58]....
        /*0a94*/ 	.word	0x0000b690
        /*0a98*/ 	.word	0x00000009
        /*0a9c*/ 	.word	0x00016830
        /*0aa0*/ 	.short	0x010a
        /*0aa2*/ 	.byte	0x3f
	.zero		1


	//   ....[59]....
        /*0aa4*/ 	.word	0x0000b6f0
        /*0aa8*/ 	.word	0x00000009
        /*0aac*/ 	.word	0x00016850
        /*0ab0*/ 	.short	0x010a
        /*0ab2*/ 	.byte	0x3f
	.zero		1


	//   ....[60]....
        /*0ab4*/ 	.word	0x0000b750
        /*0ab8*/ 	.word	0x00000003
        /*0abc*/ 	.word	0x00016850
        /*0ac0*/ 	.short	0x010a
        /*0ac2*/ 	.byte	0x3f
	.zero		1


	//   ....[61]....
        /*0ac4*/ 	.word	0x0000b830
        /*0ac8*/ 	.word	0x00000002
        /*0acc*/ 	.word	0x00016840
        /*0ad0*/ 	.short	0x010a
        /*0ad2*/ 	.byte	0x3f
	.zero		1


	//   ....[62]....
        /*0ad4*/ 	.word	0x0000d020
        /*0ad8*/ 	.word	0x00000003
        /*0adc*/ 	.word	0x00016820
        /*0ae0*/ 	.short	0x010a
        /*0ae2*/ 	.byte	0x3f
	.zero		1


	//   ....[63]....
        /*0ae4*/ 	.word	0x0000d070
        /*0ae8*/ 	.word	0x00000007
        /*0aec*/ 	.word	0x00016840
        /*0af0*/ 	.short	0x010a
        /*0af2*/ 	.byte	0x3f
	.zero		1


	//   ....[64]....
        /*0af4*/ 	.word	0x0000da40
        /*0af8*/ 	.word	0x00000007
        /*0afc*/ 	.word	0x00016860
        /*0b00*/ 	.short	0x010a
        /*0b02*/ 	.byte	0x3f
	.zero		1


	//   ....[65]....
        /*0b04*/ 	.word	0x0000e3c0
        /*0b08*/ 	.word	0x00000000
        /*0b0c*/ 	.word	0x00016860
        /*0b10*/ 	.short	0x010a
        /*0b12*/ 	.byte	0x3f
	.zero		1


	//   ....[66]....
        /*0b14*/ 	.word	0x0000ed40
        /*0b18*/ 	.word	0x00000007
        /*0b1c*/ 	.word	0x00016820
        /*0b20*/ 	.short	0x010a
        /*0b22*/ 	.byte	0x3f
	.zero		1


	//   ....[67]....
        /*0b24*/ 	.word	0x0000eee0
        /*0b28*/ 	.word	0x00000005
        /*0b2c*/ 	.word	0x00016840
        /*0b30*/ 	.short	0x010a
        /*0b32*/ 	.byte	0x3f
	.zero		1


	//   ....[68]....
        /*0b34*/ 	.word	0x0000ef30
        /*0b38*/ 	.word	0x00000003
        /*0b3c*/ 	.word	0x00016840
        /*0b40*/ 	.short	0x010a
        /*0b42*/ 	.byte	0x3f
	.zero		1


	//   ....[69]....
        /*0b44*/ 	.word	0x0000ef80
        /*0b48*/ 	.word	0x00000005
        /*0b4c*/ 	.word	0x00016860
        /*0b50*/ 	.short	0x010a
        /*0b52*/ 	.byte	0x3f
	.zero		1


	//----- nvinfo : EIATTR_NUM_MBARRIERS
	.align		4
.L_1379:
        /*0b54*/ 	.byte	0x03, 0x38
        /*0b56*/ 	.short	0x0016


	//----- nvinfo : EIATTR_EXIT_INSTR_OFFSETS
	.align		4
        /*0b58*/ 	.byte	0x04, 0x1c
        /*0b5a*/ 	.short	(.L_1381 - .L_1380)


	//   ....[0]....
.L_1380:
        /*0b5c*/ 	.word	0x0000b5b0


	//----- nvinfo : EIATTR_MAX_THREADS
	.align		4
.L_1381:
        /*0b60*/ 	.byte	0x04, 0x05
        /*0b62*/ 	.short	(.L_1383 - .L_1382)
.L_1382:
        /*0b64*/ 	.word	0x00000200
        /*0b68*/ 	.word	0x00000001
        /*0b6c*/ 	.word	0x00000001


	//----- nvinfo : EIATTR_CRS_STACK_SIZE
	.align		4
.L_1383:
        /*0b70*/ 	.byte	0x04, 0x1e
        /*0b72*/ 	.short	(.L_1385 - .L_1384)
.L_1384:
        /*0b74*/ 	.word	0x00000000


	//----- nvinfo : EIATTR_CBANK_PARAM_SIZE
	.align		4
.L_1385:
        /*0b78*/ 	.byte	0x03, 0x19
        /*0b7a*/ 	.short	0x0a70


	//----- nvinfo : EIATTR_PARAM_CBANK
	.align		4
        /*0b7c*/ 	.byte	0x04, 0x0a
        /*0b7e*/ 	.short	(.L_1387 - .L_1386)
	.align		4
.L_1386:
        /*0b80*/ 	.word	index@(.nv.constant0._ZN7cutlass13device_kernelIN5flash11enable_sm90INS1_16FlashAttnFwdSm90INS1_25CollectiveMainloopFwdSm90ILi2EN4cute5tupleIJNS5_1CILi1EEES8_S8_EEENS6_IJNS7_ILi192EEENS7_ILi128EEENS7_ILi64EEEEEELi64ENS_10bfloat16_tEfNS_4arch4Sm90ELb0ELb0ELb1ELb0ELb1ELb0ELb0ELb1ELb1ELb1ELb1ELb0EEENS1_21CollectiveEpilogueFwdINS6_IJSA_SC_SB_EEES9_SE_SG_Li384ELb0ELb1ELb1ELb0EEENS1_19SingleTileSchedulerILb0ELb1ELb1ELi192EEEEEEEEEvNT_6ParamsE)
        /*0b84*/ 	.short	0x0210
        /*0b86*/ 	.short	0x0a70


	//----- nvinfo : EIATTR_SW_WAR
	.align		4
.L_1387:
        /*0b88*/ 	.byte	0x04, 0x36
        /*0b8a*/ 	.short	(.L_1389 - .L_1388)
.L_1388:
        /*0b8c*/ 	.word	0x00000008
.L_1389:


//--------------------- .nv.info._ZN7cutlass13device_kernelIN5flash11enable_sm90INS1_16FlashAttnFwdSm90INS1_25CollectiveMainloopFwdSm90ILi2EN4cute5tupleIJNS5_1CILi1EEES8_S8_EEENS6_IJNS7_ILi192EEENS7_ILi128EEENS7_ILi64EEEEEELi64ENS_10bfloat16_tEfNS_4arch4Sm90ELb0ELb0ELb1ELb1ELb1ELb0ELb0ELb1ELb1ELb1ELb1ELb0EEENS1_21CollectiveEpilogueFwdINS6_IJSA_SC_SB_EEES9_SE_SG_Li384ELb1ELb1ELb1ELb0EEENS1_36VarlenDynamicPersistentTileSchedulerILi192ELi128ELi384ELi128ELb1ELb1ELb1ELb0ELb1ELb1EEEEEEEEEvNT_6ParamsE --------------------------
	.section	.nv.info._ZN7cutlass13device_kernelIN5flash11enable_sm90INS1_16FlashAttnFwdSm90INS1_25CollectiveMainloopFwdSm90ILi2EN4cute5tupleIJNS5_1CILi1EEES8_S8_EEENS6_IJNS7_ILi192EEENS7_ILi128EEENS7_ILi64EEEEEELi64ENS_10bfloat16_tEfNS_4arch4Sm90ELb0ELb0ELb1ELb1ELb1ELb0ELb0ELb1ELb1ELb1ELb1ELb0EEENS1_21CollectiveEpilogueFwdINS6_IJSA_SC_SB_EEES9_SE_SG_Li384ELb1ELb1ELb1ELb0EEENS1_36VarlenDynamicPersistentTileSchedulerILi192ELi128ELi384ELi128ELb1ELb1ELb1ELb0ELb1ELb1EEEEEEEEEvNT_6ParamsE,"",@"SHT_CUDA_INFO"
	.sectionflags	@""
	.align	4


	//----- nvinfo : EIATTR_CUDA_API_VERSION
	.align		4
        /*0000*/ 	.byte	0x04, 0x37
        /*0002*/ 	.short	(.L_1391 - .L_1390)
.L_1390:
        /*0004*/ 	.word	0x00000082


	//----- nvinfo : EIATTR_KPARAM_INFO
	.align		4
.L_1391:
        /*0008*/ 	.byte	0x04, 0x17
        /*000a*/ 	.short	(.L_1393 - .L_1392)
.L_1392:
        /*000c*/ 	.word	0x00000000
        /*0010*/ 	.short	0x0000
        /*0012*/ 	.short	0x0070
        /*0014*/ 	.byte	0x00, 0xf0, 0x01, 0x2a


	//----- nvinfo : EIATTR_SPARSE_MMA_MASK
	.align		4
.L_1393:
        /*0018*/ 	.byte	0x03, 0x50
        /*001a*/ 	.short	0x0000


	//----- nvinfo : EIATTR_MAXREG_COUNT
	.align		4
        /*001c*/ 	.byte	0x03, 0x1b
        /*001e*/ 	.short	0x0080


	//----- nvinfo : EIATTR_NUM_BARRIERS
	.align		4
        /*0020*/ 	.byte	0x02, 0x4c
        /*0022*/ 	.byte	0x10
	.zero		1


	//----- nvinfo : EIATTR_EXTERNS
	.align		4
        /*0024*/ 	.byte	0x04, 0x0f
        /*0026*/ 	.short	(.L_1395 - .L_1394)


	//   ....[0]....
	.align		4
.L_1394:
        /*0028*/ 	.word	index@(__assertfail)


	//----- nvinfo : EIATTR_ANNOTATIONS
	.align		4
.L_1395:
        /*002c*/ 	.byte	0x04, 0x55
        /*002e*/ 	.short	(.L_1397 - .L_1396)


	//   ....[0]....
.L_1396:
        /* <DEDUP_REMOVED lines=47> */


	//----- nvinfo : EIATTR_MERCURY_ISA_VERSION
	.align		4
.L_1397:
        /*0310*/ 	.byte	0x03, 0x5f
        /*0312*/ 	.short	0x0101


	//----- nvinfo : EIATTR_UNUSED_LOAD_BYTE_OFFSET
	.align		4
        /*0314*/ 	.byte	0x04, 0x44
        /*0316*/ 	.short	(.L_1399 - .L_1398)


	//   ....[0]....
.L_1398:
        /*0318*/ 	.word	0x00000960
        /*031c*/ 	.word	0x0000fff0


	//   ....[1]....
        /*0320*/ 	.word	0x00006ea0
        /*0324*/ 	.word	0x0000fff0


	//----- nvinfo : EIATTR_INT_WARP_WIDE_INSTR_OFFSETS
	.align		4
.L_1399:
        /*0328*/ 	.byte	0x04, 0x31
        /*032a*/ 	.short	(.L_1401 - .L_1400)


	//   ....[0]....
.L_1400:
        /*032c*/ 	.word	0x000000c0


	//   ....[1]....
        /*0330*/ 	.word	0x000000d0


	//   ....[2]....
        /*0334*/ 	.word	0x00000170


	//   ....[3]....
        /*0338*/ 	.word	0x0000a630


	//   ....[4]....
        /*033c*/ 	.word	0x0000a6c0


	//   ....[5]....
        /*0340*/ 	.word	0x0000d7e0


	//   ....[6]....
        /*0344*/ 	.word	0x0000d870


	//----- nvinfo : EIATTR_COOP_GROUP_MASK_REGIDS
	.align		4
.L_1401:
        /*0348*/ 	.byte	0x04, 0x29
        /*034a*/ 	.short	(.L_1403 - .L_1402)


	//   ....[0]....
.L_1402:
        /*034c*/ 	.word	0xffffffff


	//   ....[1]....
        /*0350*/ 	.word	0xffffffff


	//   ....[2]....
        /*0354*/ 	.word	0xffffffff


	//   ....[3]....
        /*0358*/ 	.word	0xffffffff


	//   ....[4]....
        /*035c*/ 	.word	0xffffffff


	//   ....[5]....
        /*0360*/ 	.word	0xffffffff


	//   ....[6]....
        /*0364*/ 	.word	0xffffffff


	//   ....[7]....
        /*0368*/ 	.word	0xffffffff


	//   ....[8]....
        /*036c*/ 	.word	0xffffffff


	//   ....[9]....
        /*0370*/ 	.word	0xffffffff


	//   ....[10]....
        /*0374*/ 	.word	0xffffffff


	//   ....[11]....
        /*0378*/ 	.word	0xffffffff


	//   ....[12]....
        /*037c*/ 	.word	0xffffffff


	//   ....[13]....
        /*0380*/ 	.word	0xffffffff


	//   ....[14]....
        /*0384*/ 	.word	0xffffffff


	//   ....[15]....
        /*0388*/ 	.word	0xffffffff


	//   ....[16]....
        /*038c*/ 	.word	0xffffffff


	//   ....[17]....
        /*0390*/ 	.word	0xffffffff


	//   ....[18]....
        /*0394*/ 	.word	0xffffffff


	//   ....[19]....
        /*0398*/ 	.word	0xffffffff


	//   ....[20]....
        /*039c*/ 	.word	0xffffffff


	//   ....[21]....
        /*03a0*/ 	.word	0xffffffff


	//   ....[22]....
        /*03a4*/ 	.word	0xffffffff


	//   ....[23]....
        /*03a8*/ 	.word	0xffffffff


	//   ....[24]....
        /*03ac*/ 	.word	0xffffffff


	//   ....[25]....
        /*03b0*/ 	.word	0xffffffff


	//   ....[26]....
        /*03b4*/ 	.word	0xffffffff


	//   ....[27]....
        /*03b8*/ 	.word	0xffffffff


	//   ....[28]....
        /*03bc*/ 	.word	0xffffffff


	//   ....[29]....
        /*03c0*/ 	.word	0xffffffff


	//   ....[30]....
        /*03c4*/ 	.word	0xffffffff


	//   ....[31]....
        /*03c8*/ 	.word	0xffffffff


	//   ....[32]....
        /*03cc*/ 	.word	0xffffffff


	//   ....[33]....
        /*03d0*/ 	.word	0xffffffff


	//   ....[34]....
        /*03d4*/ 	.word	0xffffffff


	//   ....[35]....
        /*03d8*/ 	.word	0xffffffff


	//   ....[36]....
        /*03dc*/ 	.word	0xffffffff


	//   ....[37]....
        /*03e0*/ 	.word	0xffffffff


	//   ....[38]....
        /*03e4*/ 	.word	0xffffffff


	//   ....[39]....
        /*03e8*/ 	.word	0xffffffff


	//   ....[40]....
        /*03ec*/ 	.word	0xffffffff


	//   ....[41]....
        /*03f0*/ 	.word	0xffffffff


	//   ....[42]....
        /*03f4*/ 	.word	0xffffffff


	//   ....[43]....
        /*03f8*/ 	.word	0xffffffff


	//   ....[44]....
        /*03fc*/ 	.word	0xffffffff


	//   ....[45]....
        /*0400*/ 	.word	0xffffffff


	//   ....[46]....
        /*0404*/ 	.word	0xffffffff


	//   ....[47]....
        /*0408*/ 	.word	0xffffffff


	//   ....[48]....
        /*040c*/ 	.word	0xffffffff


	//   ....[49]....
        /*0410*/ 	.word	0xffffffff


	//   ....[50]....
        /*0414*/ 	.word	0xffffffff


	//   ....[51]....
        /*0418*/ 	.word	0xffffffff


	//   ....[52]....
        /*041c*/ 	.word	0xffffffff


	//   ....[53]....
        /*0420*/ 	.word	0xffffffff


	//   ....[54]....
        /*0424*/ 	.word	0xffffffff


	//   ....[55]....
        /*0428*/ 	.word	0xffffffff


	//   ....[56]....
        /*042c*/ 	.word	0xffffffff


	//   ....[57]....
        /*0430*/ 	.word	0xffffffff


	//   ....[58]....
        /*0434*/ 	.word	0xffffffff


	//   ....[59]....
        /*0438*/ 	.word	0xffffffff


	//   ....[60]....
        /*043c*/ 	.word	0xffffffff


	//   ....[61]....
        /*0440*/ 	.word	0xffffffff


	//   ....[62]....
        /*0444*/ 	.word	0xffffffff


	//   ....[63]....
        /*0448*/ 	.word	0xffffffff


	//   ....[64]....
        /*044c*/ 	.word	0xffffffff


	//   ....[65]....
        /*0450*/ 	.word	0xffffffff


	//   ....[66]....
        /*0454*/ 	.word	0xffffffff


	//   ....[67]....
        /*0458*/ 	.word	0xffffffff


	//   ....[68]....
        /*045c*/ 	.word	0xffffffff


	//   ....[69]....
        /*0460*/ 	.word	0xffffffff


	//   ....[70]....
        /*0464*/ 	.word	0xffffffff


	//   ....[71]....
        /*0468*/ 	.word	0xffffffff


	//   ....[72]....
        /*046c*/ 	.word	0xffffffff


	//   ....[73]....
        /*0470*/ 	.word	0xffffffff


	//   ....[74]....
        /*0474*/ 	.word	0xffffffff


	//   ....[75]....
        /*0478*/ 	.word	0xffffffff


	//   ....[76]....
        /*047c*/ 	.word	0xffffffff


	//   ....[77]....
        /*0480*/ 	.word	0xffffffff


	//   ....[78]....
        /*0484*/ 	.word	0xffffffff


	//   ....[79]....
        /*0488*/ 	.word	0xffffffff


	//   ....[80]....
        /*048c*/ 	.word	0xffffffff


	//   ....[81]....
        /*0490*/ 	.word	0xffffffff


	//   ....[82]....
        /*0494*/ 	.word	0xffffffff


	//   ....[83]....
        /*0498*/ 	.word	0xffffffff


	//   ....[84]....
        /*049c*/ 	.word	0xffffffff


	//   ....[85]....
        /*04a0*/ 	.word	0xffffffff


	//   ....[86]....
        /*04a4*/ 	.word	0xffffffff


	//   ....[87]....
        /*04a8*/ 	.word	0xffffffff


	//   ....[88]....
        /*04ac*/ 	.word	0xffffffff


	//   ....[89]....
        /*04b0*/ 	.word	0xffffffff


	//   ....[90]....
        /*04b4*/ 	.word	0xffffffff


	//   ....[91]....
        /*04b8*/ 	.word	0xffffffff


	//   ....[92]....
        /*04bc*/ 	.word	0xffffffff


	//   ....[93]....
        /*04c0*/ 	.word	0xffffffff


	//   ....[94]....
        /*04c4*/ 	.word	0xffffffff


	//   ....[95]....
        /*04c8*/ 	.word	0xffffffff


	//   ....[96]....
        /*04cc*/ 	.word	0xffffffff


	//   ....[97]....
        /*04d0*/ 	.word	0xffffffff


	//   ....[98]....
        /*04d4*/ 	.word	0xffffffff


	//   ....[99]....
        /*04d8*/ 	.word	0xffffffff


	//   ....[100]....
        /*04dc*/ 	.word	0xffffffff


	//   ....[101]....
        /*04e0*/ 	.word	0xffffffff


	//   ....[102]....
        /*04e4*/ 	.word	0xffffffff


	//   ....[103]....
        /*04e8*/ 	.word	0xffffffff


	//   ....[104]....
        /*04ec*/ 	.word	0xffffffff


	//   ....[105]....
        /*04f0*/ 	.word	0xffffffff


	//   ....[106]....
        /*04f4*/ 	.word	0xffffffff


	//   ....[107]....
        /*04f8*/ 	.word	0xffffffff


	//   ....[108]....
        /*04fc*/ 	.word	0xffffffff


	//   ....[109]....
        /*0500*/ 	.word	0xffffffff


	//   ....[110]....
        /*0504*/ 	.word	0xffffffff


	//   ....[111]....
        /*0508*/ 	.word	0xffffffff


	//   ....[112]....
        /*050c*/ 	.word	0xffffffff


	//   ....[113]....
        /*0510*/ 	.word	0xffffffff


	//   ....[114]....
        /*0514*/ 	.word	0xffffffff


	//   ....[115]....
        /*0518*/ 	.word	0xffffffff


	//   ....[116]....
        /*051c*/ 	.word	0xffffffff


	//   ....[117]....
        /*0520*/ 	.word	0xffffffff


	//   ....[118]....
        /*0524*/ 	.word	0xffffffff


	//   ....[119]....
        /*0528*/ 	.word	0xffffffff


	//   ....[120]....
        /*052c*/ 	.word	0xffffffff


	//   ....[121]....
        /*0530*/ 	.word	0xffffffff


	//   ....[122]....
        /*0534*/ 	.word	0xffffffff


	//   ....[123]....
        /*0538*/ 	.word	0xffffffff


	//   ....[124]....
        /*053c*/ 	.word	0xffffffff


	//   ....[125]....
        /*0540*/ 	.word	0xffffffff


	//   ....[126]....
        /*0544*/ 	.word	0xffffffff


	//   ....[127]....
        /*0548*/ 	.word	0xffffffff


	//   ....[128]....
        /*054c*/ 	.word	0xffffffff


	//   ....[129]....
        /*0550*/ 	.word	0xffffffff


	//   ....[130]....
        /*0554*/ 	.word	0xffffffff


	//   ....[131]....
        /*0558*/ 	.word	0xffffffff


	//   ....[132]....
        /*055c*/ 	.word	0xffffffff


	//   ....[133]....
        /*0560*/ 	.word	0xffffffff


	//   ....[134]....
        /*0564*/ 	.word	0xffffffff


	//   ....[135]....
        /*0568*/ 	.word	0xffffffff


	//   ....[136]....
        /*056c*/ 	.word	0xffffffff


	//   ....[137]....
        /*0570*/ 	.word	0xffffffff


	//   ....[138]....
        /*0574*/ 	.word	0xffffffff


	//   ....[139]....
        /*0578*/ 	.word	0xffffffff


	//   ....[140]....
        /*057c*/ 	.word	0xffffffff


	//   ....[141]....
        /*0580*/ 	.word	0xffffffff


	//   ....[142]....
        /*0584*/ 	.word	0xffffffff


	//   ....[143]....
        /*0588*/ 	.word	0xffffffff


	//   ....[144]....
        /*058c*/ 	.word	0xffffffff


	//   ....[145]....
        /*0590*/ 	.word	0xffffffff


	//   ....[146]....
        /*0594*/ 	.word	0xffffffff


	//   ....[147]....
        /*0598*/ 	.word	0xffffffff


	//   ....[148]....
        /*059c*/ 	.word	0xffffffff


	//   ....[149]....
        /*05a0*/ 	.word	0xffffffff


	//   ....[150]....
        /*05a4*/ 	.word	0xffffffff


	//   ....[151]....
        /*05a8*/ 	.word	0xffffffff


	//   ....[152]....
        /*05ac*/ 	.word	0xffffffff


	//   ....[153]....
        /*05b0*/ 	.word	0xffffffff


	//   ....[154]....
        /*05b4*/ 	.word	0xffffffff


	//   ....[155]....
        /*05b8*/ 	.word	0xffffffff


	//   ....[156]....
        /*05bc*/ 	.word	0xffffffff


	//   ....[157]....
        /*05c0*/ 	.word	0xffffffff


	//   ....[158]....
        /*05c4*/ 	.word	0xffffffff


	//   ....[159]....
        /*05c8*/ 	.word	0xffffffff


	//   ....[160]....
        /*05cc*/ 	.word	0xffffffff


	//   ....[161]....
        /*05d0*/ 	.word	0xffffffff


	//   ....[162]....
        /*05d4*/ 	.word	0xffffffff


	//   ....[163]....
        /*05d8*/ 	.word	0xffffffff


	//   ....[164]....
        /*05dc*/ 	.word	0xffffffff


	//   ....[165]....
        /*05e0*/ 	.word	0xffffffff


	//   ....[166]....
        /*05e4*/ 	.word	0xffffffff


	//   ....[167]....
        /*05e8*/ 	.word	0x0500000f


	//   ....[168]....
        /*05ec*/ 	.word	0x0500000f


	//   ....[169]....
        /*05f0*/ 	.word	0x0500000f


	//   ....[170]....
        /*05f4*/ 	.word	0x0500000f


	//   ....[171]....
        /*05f8*/ 	.word	0x0500000f


	//   ....[172]....
        /*05fc*/ 	.word	0x0500000f


	//   ....[173]....
        /*0600*/ 	.word	0x0500000f


	//   ....[174]....
        /*0604*/ 	.word	0x0500000f


	//   ....[175]....
        /*0608*/ 	.word	0x0500000f


	//   ....[176]....
        /*060c*/ 	.word	0x0500000f


	//   ....[177]....
        /*0610*/ 	.word	0x0500000f


	//   ....[178]....
        /*0614*/ 	.word	0x0500000f


	//   ....[179]....
        /*0618*/ 	.word	0x0500000f


	//   ....[180]....
        /*061c*/ 	.word	0x0500000f


	//   ....[181]....
        /*0620*/ 	.word	0x0500000f


	//   ....[182]....
        /*0624*/ 	.word	0x0500000f


	//   ....[183]....
        /*0628*/ 	.word	0x0500000f


	//   ....[184]....
        /*062c*/ 	.word	0x0500000f


	//   ....[185]....
        /*0630*/ 	.word	0x0500000f


	//   ....[186]....
        /*0634*/ 	.word	0x0500000f


	//   ....[187]....
        /*0638*/ 	.word	0x0500000f


	//   ....[188]....
        /*063c*/ 	.word	0x0500000f


	//   ....[189]....
        /*0640*/ 	.word	0x0500000f


	//   ....[190]....
        /*0644*/ 	.word	0x0500000f


	//   ....[191]....
        /*0648*/ 	.word	0x0500000f


	//   ....[192]....
        /*064c*/ 	.word	0x0500000f


	//   ....[193]....
        /*0650*/ 	.word	0x0500000f


	//   ....[194]....
        /*0654*/ 	.word	0x0500000f


	//   ....[195]....
        /*0658*/ 	.word	0x0500000f


	//   ....[196]....
        /*065c*/ 	.word	0x0500000f


	//   ....[197]....
        /*0660*/ 	.word	0x0500000f


	//   ....[198]....
        /*0664*/ 	.word	0x0500000f


	//   ....[199]....
        /*0668*/ 	.word	0x0500000f


	//   ....[200]....
        /*066c*/ 	.word	0x0500000f


	//   ....[201]....
        /*0670*/ 	.word	0x0500000f


	//   ....[202]....
        /*0674*/ 	.word	0x0500000f


	//   ....[203]....
        /*0678*/ 	.word	0x0500000f


	//   ....[204]....
        /*067c*/ 	.word	0x0500000f


	//   ....[205]....
        /*0680*/ 	.word	0x0500000f


	//   ....[206]....
        /*0684*/ 	.word	0x0500000f


	//   ....[207]....
        /*0688*/ 	.word	0x0500000f


	//   ....[208]....
        /*068c*/ 	.word	0x0500000f


	//   ....[209]....
        /*0690*/ 	.word	0x0500000f


	//   ....[210]....
        /*0694*/ 	.word	0x0500000f


	//   ....[211]....
        /*0698*/ 	.word	0x0500000f


	//   ....[212]....
        /*069c*/ 	.word	0x0500000f


	//   ....[213]....
        /*06a0*/ 	.word	0x0500000f


	//   ....[214]....
        /*06a4*/ 	.word	0x0500000f


	//   ....[215]....
        /*06a8*/ 	.word	0x0500000f


	//   ....[216]....
        /*06ac*/ 	.word	0x0500000f


	//   ....[217]....
        /*06b0*/ 	.word	0x0500000f


	//   ....[218]....
        /*06b4*/ 	.word	0x0500000f


	//   ....[219]....
        /*06b8*/ 	.word	0x0500000f


	//   ....[220]....
        /*06bc*/ 	.word	0x0500000f


	//   ....[221]....
        /*06c0*/ 	.word	0x0500000f


	//   ....[222]....
        /*06c4*/ 	.word	0x0500000f


	//   ....[223]....
        /*06c8*/ 	.word	0x0500000f


	//   ....[224]....
        /*06cc*/ 	.word	0x0500000f


	//   ....[225]....
        /*06d0*/ 	.word	0x0500000f


	//   ....[226]....
        /*06d4*/ 	.word	0x0500000f


	//   ....[227]....
        /*06d8*/ 	.word	0x0500000f


	//   ....[228]....
        /*06dc*/ 	.word	0x0500000f


	//   ....[229]....
        /*06e0*/ 	.word	0x0500000f


	//   ....[230]....
        /*06e4*/ 	.word	0x0500000f


	//   ....[231]....
        /*06e8*/ 	.word	0x0500000f


	//   ....[232]....
        /*06ec*/ 	.word	0x0500000f


	//   ....[233]....
        /*06f0*/ 	.word	0x0500000f


	//   ....[234]....
        /*06f4*/ 	.word	0x0500000f


	//   ....[235]....
        /*06f8*/ 	.word	0x0500000f


	//   ....[236]....
        /*06fc*/ 	.word	0x0500000f


	//   ....[237]....
        /*0700*/ 	.word	0x0500000f


	//   ....[238]....
        /*0704*/ 	.word	0x0500000f


	//   ....[239]....
        /*0708*/ 	.word	0x0500000f


	//   ....[240]....
        /*070c*/ 	.word	0x0500000f


	//   ....[241]....
        /*0710*/ 	.word	0x0500000f


	//   ....[242]....
        /*0714*/ 	.word	0x0500000f


	//   ....[243]....
        /*0718*/ 	.word	0x0500000f


	//   ....[244]....
        /*071c*/ 	.word	0x0500000f


	//   ....[245]....
        /*0720*/ 	.word	0x0500000f


	//   ....[246]....
        /*0724*/ 	.word	0x0500000f


	//   ....[247]....
        /*0728*/ 	.word	0x0500000f


	//   ....[248]....
        /*072c*/ 	.word	0x0500000f


	//   ....[249]....
        /*0730*/ 	.word	0x0500000f


	//   ....[250]....
        /*0734*/ 	.word	0x0500000f


	//   ....[251]....
        /*0738*/ 	.word	0x0500000f


	//   ....[252]....
        /*073c*/ 	.word	0x0500000f


	//   ....[253]....
        /*0740*/ 	.word	0x0500000f


	//   ....[254]....
        /*0744*/ 	.word	0x0500000f


	//   ....[255]....
        /*0748*/ 	.word	0x0500000f


	//   ....[0]....
        /*074c*/ 	.word	0x0500000f


	//   ....[1]....
        /*0750*/ 	.word	0x0500000f


	//   ....[2]....
        /*0754*/ 	.word	0x0500000f


	//   ....[3]....
        /*0758*/ 	.word	0x0500000f


	//   ....[4]....
        /*075c*/ 	.word	0x0500000f


	//   ....[5]....
        /*0760*/ 	.word	0x0500000f


	//   ....[6]....
        /*0764*/ 	.word	0x0500000f


	//   ....[7]....
        /*0768*/ 	.word	0x0500000f


	//   ....[8]....
        /*076c*/ 	.word	0x0500000f


	//   ....[9]....
        /*0770*/ 	.word	0x0500000f


	//   ....[10]....
        /*0774*/ 	.word	0x0500000f


	//   ....[11]....
        /*0778*/ 	.word	0x0500000f


	//   ....[12]....
        /*077c*/ 	.word	0x0500000f


	//   ....[13]....
        /*0780*/ 	.word	0x0500000f


	//   ....[14]....
        /*0784*/ 	.word	0x0500000f


	//   ....[15]....
        /*0788*/ 	.word	0x0500000f


	//   ....[16]....
        /*078c*/ 	.word	0x0500000f


	//   ....[17]....
        /*0790*/ 	.word	0x0500000f


	//   ....[18]....
        /*0794*/ 	.word	0x0500000f


	//----- nvinfo : EIATTR_COOP_GROUP_INSTR_OFFSETS
	.align		4
.L_1403:
        /*0798*/ 	.byte	0x04, 0x28
        /*079a*/ 	.short	(.L_1405 - .L_1404)


	//   ....[0]....
.L_1404:
        /*079c*/ 	.word	0x00000080


	//   ....[1]....
        /*07a0*/ 	.word	0x000000b0


	//   ....[2]....
        /*07a4*/ 	.word	0x000002d0


	//   ....[3]....
        /*07a8*/ 	.word	0x00000430


	//   ....[4]....
        /*07ac*/ 	.word	0x00000550


	//   ....[5]....
        /*07b0*/ 	.word	0x000006b0


	//   ....[6]....
        /*07b4*/ 	.word	0x000015a0


	//   ....[7]....
        /*07b8*/ 	.word	0x00002c40


	//   ....[8]....
        /*07bc*/ 	.word	0x00002d00


	//   ....[9]....
        /*07c0*/ 	.word	0x00003070


	//   ....[10]....
        /*07c4*/ 	.word	0x000031e0


	//   ....[11]....
        /*07c8*/ 	.word	0x000053d0


	//   ....[12]....
        /*07cc*/ 	.word	0x00005400


	//   ....[13]....
        /*07d0*/ 	.word	0x00005430


	//   ....[14]....
        /*07d4*/ 	.word	0x00005450


	//   ....[15]....
        /*07d8*/ 	.word	0x000066f0


	//   ....[16]....
        /*07dc*/ 	.word	0x00006720


	//   ....[17]....
        /*07e0*/ 	.word	0x000067e0


	//   ....[18]....
        /*07e4*/ 	.word	0x000067f0


	//   ....[19]....
        /*07e8*/ 	.word	0x000076b0


	//   ....[20]....
        /*07ec*/ 	.word	0x000076c0


	//   ....[21]....
        /*07f0*/ 	.word	0x000076d0


	//   ....[22]....
        /*07f4*/ 	.word	0x00007710


	//   ....[23]....
        /*07f8*/ 	.word	0x00007cc0


	//   ....[24]....
        /*07fc*/ 	.word	0x00007d00


	//   ....[25]....
        /*0800*/ 	.word	0x00007d20


	//   ....[26]....
        /*0804*/ 	.word	0x00007d60


	//   ....[27]....
        /*0808*/ 	.word	0x00007d80


	//   ....[28]....
        /*080c*/ 	.word	0x00007da0


	//   ....[29]....
        /*0810*/ 	.word	0x00007dc0


	//   ....[30]....
        /*0814*/ 	.word	0x00007e30


	//   ....[31]....
        /*0818*/ 	.word	0x000081d0


	//   ....[32]....
        /*081c*/ 	.word	0x00008200


	//   ....[33]....
        /*0820*/ 	.word	0x00008470


	//   ....[34]....
        /*0824*/ 	.word	0x00008480


	//   ....[35]....
        /*0828*/ 	.word	0x00008ee0


	//   ....[36]....
        /*082c*/ 	.word	0x00008f10


	//   ....[37]....
        /*0830*/ 	.word	0x00008f50


	//   ....[38]....
        /*0834*/ 	.word	0x00008f80


	//   ....[39]....
        /*0838*/ 	.word	0x00008f90


	//   ....[40]....
        /*083c*/ 	.word	0x00008fa0


	//   ....[41]....
        /*0840*/ 	.word	0x00008fb0


	//   ....[42]....
        /*0844*/ 	.word	0x00008fd0


	//   ....[43]....
        /*0848*/ 	.word	0x00009120


	//   ....[44]....
        /*084c*/ 	.word	0x00009350


	//   ....[45]....
        /*0850*/ 	.word	0x00009380


	//   ....[46]....
        /*0854*/ 	.word	0x000093b0


	//   ....[47]....
        /*0858*/ 	.word	0x000093e0


	//   ....[48]....
        /*085c*/ 	.word	0x00009410


	//   ....[49]....
        /*0860*/ 	.word	0x00009440


	//   ....[50]....
        /*0864*/ 	.word	0x000095b0


	//   ....[51]....
        /*0868*/ 	.word	0x000095e0


	//   ....[52]....
        /*086c*/ 	.word	0x00009610


	//   ....[53]....
        /*0870*/ 	.word	0x00009640


	//   ....[54]....
        /*0874*/ 	.word	0x00009670


	//   ....[55]....
        /*0878*/ 	.word	0x000096a0


	//   ....[56]....
        /*087c*/ 	.word	0x00009730


	//   ....[57]....
        /*0880*/ 	.word	0x00009760


	//   ....[58]....
        /*0884*/ 	.word	0x00009770


	//   ....[59]....
        /*0888*/ 	.word	0x00009810


	//   ....[60]....
        /*088c*/ 	.word	0x0000b1e0


	//   ....[61]....
        /*0890*/ 	.word	0x0000b200


	//   ....[62]....
        /*0894*/ 	.word	0x0000b290


	//   ....[63]....
        /*0898*/ 	.word	0x0000b2b0


	//   ....[64]....
        /*089c*/ 	.word	0x0000b330


	//   ....[65]....
        /*08a0*/ 	.word	0x0000b350


	//   ....[66]....
        /*08a4*/ 	.word	0x0000b3d0


	//   ....[67]....
        /*08a8*/ 	.word	0x0000b3f0


	//   ....[68]....
        /*08ac*/ 	.word	0x0000b470


	//   ....[69]....
        /*08b0*/ 	.word	0x0000b490


	//   ....[70]....
        /*08b4*/ 	.word	0x0000b510


	//   ....[71]....
        /*08b8*/ 	.word	0x0000b530


	//   ....[72]....
        /*08bc*/ 	.word	0x0000b5b0


	//   ....[73]....
        /*08c0*/ 	.word	0x0000b5d0


	//   ....[74]....
        /*08c4*/ 	.word	0x0000b5e0


	//   ....[75]....
        /*08c8*/ 	.word	0x0000b5f0


	//   ....[76]....
        /*08cc*/ 	.word	0x0000bec0


	//   ....[77]....
        /*08d0*/ 	.word	0x0000bef0


	//   ....[78]....
        /*08d4*/ 	.word	0x0000bf90


	//   ....[79]....
        /*08d8*/ 	.word	0x0000bfb0


	//   ....[80]....
        /*08dc*/ 	.word	0x0000c030


	//   ....[81]....
        /*08e0*/ 	.word	0x0000c050


	//   ....[82]....
        /*08e4*/ 	.word	0x0000c0d0


	//   ....[83]....
        /*08e8*/ 	.word	0x0000c0f0


	//   ....[84]....
        /*08ec*/ 	.word	0x0000c170


	//   ....[85]....
        /*08f0*/ 	.word	0x0000c190


	//   ....[86]....
        /*08f4*/ 	.word	0x0000c210


	//   ....[87]....
        /*08f8*/ 	.word	0x0000c230


	//   ....[88]....
        /*08fc*/ 	.word	0x0000c2b0


	//   ....[89]....
        /*0900*/ 	.word	0x0000c2d0


	//   ....[90]....
        /*0904*/ 	.word	0x0000c2e0


	//   ....[91]....
        /*0908*/ 	.word	0x0000c350


	//   ....[92]....
        /*090c*/ 	.word	0x0000c3a0


	//   ....[93]....
        /*0910*/ 	.word	0x0000c3d0


	//   ....[94]....
        /*0914*/ 	.word	0x0000c460


	//   ....[95]....
        /*0918*/ 	.word	0x0000c470


	//   ....[96]....
        /*091c*/ 	.word	0x0000c4e0


	//   ....[97]....
        /*0920*/ 	.word	0x0000c4f0


	//   ....[98]....
        /*0924*/ 	.word	0x0000c530


	//   ....[99]....
        /*0928*/ 	.word	0x0000c550


	//   ....[100]....
        /*092c*/ 	.word	0x0000cca0


	//   ....[101]....
        /*0930*/ 	.word	0x0000ccd0


	//   ....[102]....
        /*0934*/ 	.word	0x0000cd20


	//   ....[103]....
        /*0938*/ 	.word	0x0000cd30


	//   ....[104]....
        /*093c*/ 	.word	0x0000cd70


	//   ....[105]....
        /*0940*/ 	.word	0x0000cd80


	//   ....[106]....
        /*0944*/ 	.word	0x0000cdc0


	//   ....[107]....
        /*0948*/ 	.word	0x0000cdd0


	//   ....[108]....
        /*094c*/ 	.word	0x0000ce10


	//   ....[109]....
        /*0950*/ 	.word	0x0000ce20


	//   ....[110]....
        /*0954*/ 	.word	0x0000ce60


	//   ....[111]....
        /*0958*/ 	.word	0x0000ce70


	//   ....[112]....
        /*095c*/ 	.word	0x0000ceb0


	//   ....[113]....
        /*0960*/ 	.word	0x0000cec0


	//   ....[114]....
        /*0964*/ 	.word	0x0000ced0


	//   ....[115]....
        /*0968*/ 	.word	0x0000cf10


	//   ....[116]....
        /*096c*/ 	.word	0x0000d1c0


	//   ....[117]....
        /*0970*/ 	.word	0x0000d1f0


	//   ....[118]....
        /*0974*/ 	.word	0x0000d250


	//   ....[119]....
        /*0978*/ 	.word	0x0000d260


	//   ....[120]....
        /*097c*/ 	.word	0x0000d2b0


	//   ....[121]....
        /*0980*/ 	.word	0x0000d2c0


	//   ....[122]....
        /*0984*/ 	.word	0x0000d310


	//   ....[123]....
        /*0988*/ 	.word	0x0000d320


	//   ....[124]....
        /*098c*/ 	.word	0x0000d370


	//   ....[125]....
        /*0990*/ 	.word	0x0000d380


	//   ....[126]....
        /*0994*/ 	.word	0x0000d3d0


	//   ....[127]....
        /*0998*/ 	.word	0x0000d3e0


	//   ....[128]....
        /*099c*/ 	.word	0x0000d430


	//   ....[129]....
        /*09a0*/ 	.word	0x0000d440


	//   ....[130]....
        /*09a4*/ 	.word	0x0000d450


	//   ....[131]....
        /*09a8*/ 	.word	0x0000d490


	//   ....[132]....
        /*09ac*/ 	.word	0x0000da30


	//   ....[133]....
        /*09b0*/ 	.word	0x0000da70


	//   ....[134]....
        /*09b4*/ 	.word	0x0000dab0


	//   ....[135]....
        /*09b8*/ 	.word	0x0000daf0


	//   ....[136]....
        /*09bc*/ 	.word	0x0000db10


	//   ....[137]....
        /*09c0*/ 	.word	0x0000db50


	//   ....[138]....
        /*09c4*/ 	.word	0x0000db70


	//   ....[139]....
        /*09c8*/ 	.word	0x0000dbb0


	//   ....[140]....
        /*09cc*/ 	.word	0x0000dbd0


	//   ....[141]....
        /*09d0*/ 	.word	0x0000dc10


	//   ....[142]....
        /*09d4*/ 	.word	0x0000dc30


	//   ....[143]....
        /*09d8*/ 	.word	0x0000dc70


	//   ....[144]....
        /*09dc*/ 	.word	0x0000dc90


	//   ....[145]....
        /*09e0*/ 	.word	0x0000dcd0


	//   ....[146]....
        /*09e4*/ 	.word	0x0000dcf0


	//   ....[147]....
        /*09e8*/ 	.word	0x0000dd00


	//   ....[148]....
        /*09ec*/ 	.word	0x0000e0b0


	//   ....[149]....
        /*09f0*/ 	.word	0x0000e0e0


	//   ....[150]....
        /*09f4*/ 	.word	0x0000e150


	//   ....[151]....
        /*09f8*/ 	.word	0x0000e180


	//   ....[152]....
        /*09fc*/ 	.word	0x0000e1b0


	//   ....[153]....
        /*0a00*/ 	.word	0x0000e1e0


	//   ....[154]....
        /*0a04*/ 	.word	0x0000e210


	//   ....[155]....
        /*0a08*/ 	.word	0x0000e240


	//   ....[156]....
        /*0a0c*/ 	.word	0x0000e3e0


	//   ....[157]....
        /*0a10*/ 	.word	0x0000e410


	//   ....[158]....
        /*0a14*/ 	.word	0x0000e440


	//   ....[159]....
        /*0a18*/ 	.word	0x0000e470


	//   ....[160]....
        /*0a1c*/ 	.word	0x0000e4a0


	//   ....[161]....
        /*0a20*/ 	.word	0x0000e4d0


	//   ....[162]....
        /*0a24*/ 	.word	0x0000e590


	//   ....[163]....
        /*0a28*/ 	.word	0x0000e5b0


	//   ....[164]....
        /*0a2c*/ 	.word	0x0000e5c0


	//   ....[165]....
        /*0a30*/ 	.word	0x0000e620


	//   ....[166]....
        /*0a34*/ 	.word	0x0000ec40


	//   ....[167]....
        /*0a38*/ 	.word	0x0000f120


	//   ....[168]....
        /*0a3c*/ 	.word	0x0000f210


	//   ....[169]....
        /*0a40*/ 	.word	0x0000f2b0


	//   ....[170]....
        /*0a44*/ 	.word	0x0000f310


	//   ....[171]....
        /*0a48*/ 	.word	0x0000f400


	//   ....[172]....
        /*0a4c*/ 	.word	0x0000f470


	//   ....[173]....
        /*0a50*/ 	.word	0x0000f560


	//   ....[174]....
        /*0a54*/ 	.word	0x0000f5d0


	//   ....[175]....
        /*0a58*/ 	.word	0x0000f6c0


	//   ....[176]....
        /*0a5c*/ 	.word	0x0000f730


	//   ....[177]....
        /*0a60*/ 	.word	0x0000f820


	//   ....[178]....
        /*0a64*/ 	.word	0x0000f890


	//   ....[179]....
        /*0a68*/ 	.word	0x0000f980


	//   ....[180]....
        /*0a6c*/ 	.word	0x0000f9f0


	//   ....[181]....
        /*0a70*/ 	.word	0x0000fae0


	//   ....[182]....
        /*0a74*/ 	.word	0x0000fb50


	//   ....[183]....
        /*0a78*/ 	.word	0x0000fc30


	//   ....[184]....
        /*0a7c*/ 	.word	0x0000fce0


	//   ....[185]....
        /*0a80*/ 	.word	0x0000fd50


	//   ....[186]....
        /*0a84*/ 	.word	0x0000fdb0


	//   ....[187]....
        /*0a88*/ 	.word	0x0000fea0


	//   ....[188]....
        /*0a8c*/ 	.word	0x0000ff00


	//   ....[189]....
        /*0a90*/ 	.word	0x00010000


	//   ....[190]....
        /*0a94*/ 	.word	0x00010060


	//   ....[191]....
        /*0a98*/ 	.word	0x00010160


	//   ....[192]....
        /*0a9c*/ 	.word	0x000101c0


	//   ....[193]....
        /*0aa0*/ 	.word	0x000102c0


	//   ....[194]....
        /*0aa4*/ 	.word	0x00010320


	//   ....[195]....
        /*0aa8*/ 	.word	0x00010420


	//   ....[196]....
        /*0aac*/ 	.word	0x00010480


	//   ....[197]....
        /*0ab0*/ 	.word	0x00010580


	//   ....[198]....
        /*0ab4*/ 	.word	0x000105e0


	//   ....[199]....
        /*0ab8*/ 	.word	0x00010690


	//   ....[200]....
        /*0abc*/ 	.word	0x00010750


	//   ....[201]....
        /*0ac0*/ 	.word	0x00010810


	//   ....[202]....
        /*0ac4*/ 	.word	0x00010870


	//   ....[203]....
        /*0ac8*/ 	.word	0x00010970


	//   ....[204]....
        /*0acc*/ 	.word	0x000109d0


	//   ....[205]....
        /*0ad0*/ 	.word	0x00010aa0


	//   ....[206]....
        /*0ad4*/ 	.word	0x00010b00


	//   ....[207]....
        /*0ad8*/ 	.word	0x00010bc0


	//   ....[208]....
        /*0adc*/ 	.word	0x00010d00


	//   ....[209]....
        /*0ae0*/ 	.word	0x00010db0


	//   ....[210]....
        /*0ae4*/ 	.word	0x00010e10


	//   ....[211]....
        /*0ae8*/ 	.word	0x00010ec0


	//   ....[212]....
        /*0aec*/ 	.word	0x00010f20


	//   ....[213]....
        /*0af0*/ 	.word	0x00010fd0


	//   ....[214]....
        /*0af4*/ 	.word	0x00011030


	//   ....[215]....
        /*0af8*/ 	.word	0x000110e0


	//   ....[216]....
        /*0afc*/ 	.word	0x00011140


	//   ....[217]....
        /*0b00*/ 	.word	0x000111f0


	//   ....[218]....
        /*0b04*/ 	.word	0x00011250


	//   ....[219]....
        /*0b08*/ 	.word	0x00011300


	//   ....[220]....
        /*0b0c*/ 	.word	0x00011360


	//   ....[221]....
        /*0b10*/ 	.word	0x00011410


	//   ....[222]....
        /*0b14*/ 	.word	0x00011470


	//   ....[223]....
        /*0b18*/ 	.word	0x00011520


	//   ....[224]....
        /*0b1c*/ 	.word	0x00011610


	//   ....[225]....
        /*0b20*/ 	.word	0x000116c0


	//   ....[226]....
        /*0b24*/ 	.word	0x00011720


	//   ....[227]....
        /*0b28*/ 	.word	0x000117e0


	//   ....[228]....
        /*0b2c*/ 	.word	0x00011840


	//   ....[229]....
        /*0b30*/ 	.word	0x00011900


	//   ....[230]....
        /*0b34*/ 	.word	0x00011960


	//   ....[231]....
        /*0b38*/ 	.word	0x00011a20


	//   ....[232]....
        /*0b3c*/ 	.word	0x00011a80


	//   ....[233]....
        /*0b40*/ 	.word	0x00011b40


	//   ....[234]....
        /*0b44*/ 	.word	0x00011ba0


	//   ....[235]....
        /*0b48*/ 	.word	0x00011c60


	//   ....[236]....
        /*0b4c*/ 	.word	0x00011cc0


	//   ....[237]....
        /*0b50*/ 	.word	0x00011d80


	//   ....[238]....
        /*0b54*/ 	.word	0x00011de0


	//   ....[239]....
        /*0b58*/ 	.word	0x00011e90


	//   ....[240]....
        /*0b5c*/ 	.word	0x00011f80


	//   ....[241]....
        /*0b60*/ 	.word	0x00012020


	//   ....[242]....
        /*0b64*/ 	.word	0x000120c0


	//   ....[243]....
        /*0b68*/ 	.word	0x00012170


	//   ....[244]....
        /*0b6c*/ 	.word	0x000121d0


	//   ....[245]....
        /*0b70*/ 	.word	0x00012280


	//   ....[246]....
        /*0b74*/ 	.word	0x000122e0


	//   ....[247]....
        /*0b78*/ 	.word	0x00012390


	//   ....[248]....
        /*0b7c*/ 	.word	0x000123f0


	//   ....[249]....
        /*0b80*/ 	.word	0x000124a0


	//   ....[250]....
        /*0b84*/ 	.word	0x00012500


	//   ....[251]....
        /*0b88*/ 	.word	0x000125b0


	//   ....[252]....
        /*0b8c*/ 	.word	0x00012610


	//   ....[253]....
        /*0b90*/ 	.word	0x000126c0


	//   ....[254]....
        /*0b94*/ 	.word	0x00012720


	//   ....[255]....
        /*0b98*/ 	.word	0x000127c0


	//   ....[0]....
        /*0b9c*/ 	.word	0x00012850


	//   ....[1]....
        /*0ba0*/ 	.word	0x000128f0


	//   ....[2]....
        /*0ba4*/ 	.word	0x00012a70


	//   ....[3]....
        /*0ba8*/ 	.word	0x00012ae0


	//   ....[4]....
        /*0bac*/ 	.word	0x00012b50


	//   ....[5]....
        /*0bb0*/ 	.word	0x00012bc0


	//   ....[6]....
        /*0bb4*/ 	.word	0x00012c30


	//   ....[7]....
        /*0bb8*/ 	.word	0x00012cb0


	//   ....[8]....
        /*0bbc*/ 	.word	0x00012d30


	//   ....[9]....
        /*0bc0*/ 	.word	0x00012dc0


	//   ....[10]....
        /*0bc4*/ 	.word	0x00012e30


	//   ....[11]....
        /*0bc8*/ 	.word	0x00012ea0


	//   ....[12]....
        /*0bcc*/ 	.word	0x00012f10


	//   ....[13]....
        /*0bd0*/ 	.word	0x00012f90


	//   ....[14]....
        /*0bd4*/ 	.word	0x00013000


	//   ....[15]....
        /*0bd8*/ 	.word	0x000130a0


	//   ....[16]....
        /*0bdc*/ 	.word	0x000130f0


	//   ....[17]....
        /*0be0*/ 	.word	0x00013180


	//   ....[18]....
        /*0be4*/ 	.word	0x000132b0


	//----- nvinfo : EIATTR_REG_RECONFIG
	.align		4
.L_1405:
        /*0be8*/ 	.byte	0x01, 0x54
	.zero		2


	//----- nvinfo : EIATTR_SYSCALL_OFFSETS
	.align		4
        /*0bec*/ 	.byte	0x04, 0x46
        /*0bee*/ 	.short	(.L_1407 - .L_1406)


	//   ....[0]....
.L_1406:
        /*0bf0*/ 	.word	0x00001750


	//   ....[1]....
        /*0bf4*/ 	.word	0x0000a820


	//   ....[2]....
        /*0bf8*/ 	.word	0x0000a970


	//   ....[3]....
        /*0bfc*/ 	.word	0x0000aa60


	//   ....[4]....
        /*0c00*/ 	.word	0x0000ba00


	//----- nvinfo : EIATTR_MBARRIER_INSTR_OFFSETS
	.align		4
.L_1407:
        /*0c04*/ 	.byte	0x04, 0x39
        /*0c06*/ 	.short	(.L_1409 - .L_1408)


	//   ....[0]....
.L_1408:
        /*0c08*/ 	.word	0x00000180
        /*0c0c*/ 	.word	0x000000ff
        /*0c10*/ 	.word	0x00016800
        /*0c14*/ 	.short	0x0100
        /*0c16*/ 	.byte	0x08
	.zero		1


	//   ....[1]....
        /*0c18*/ 	.word	0x00000190
        /*0c1c*/ 	.word	0x000000ff
        /*0c20*/ 	.word	0x00016820
        /*0c24*/ 	.short	0x0100
        /*0c26*/ 	.byte	0x08
	.zero		1


	//   ....[2]....
        /*0c28*/ 	.word	0x00000280
        /*0c2c*/ 	.word	0x000000ff
        /*0c30*/ 	.word	0x00016830
        /*0c34*/ 	.short	0x0100
        /*0c36*/ 	.byte	0x08
	.zero		1


	//   ....[3]....
        /*0c38*/ 	.word	0x00000290
        /*0c3c*/ 	.word	0x000000ff
        /*0c40*/ 	.word	0x00016840
        /*0c44*/ 	.short	0x0100
        /*0c46*/ 	.byte	0x08
	.zero		1


	//   ....[4]....
        /*0c48*/ 	.word	0x000002a0
        /*0c4c*/ 	.word	0x000000ff
        /*0c50*/ 	.word	0x00016838
        /*0c54*/ 	.short	0x0100
        /*0c56*/ 	.byte	0x08
	.zero		1


	//   ....[5]....
        /*0c58*/ 	.word	0x000002b0
        /*0c5c*/ 	.word	0x000000ff
        /*0c60*/ 	.word	0x00016848
        /*0c64*/ 	.short	0x0100
        /*0c66*/ 	.byte	0x08
	.zero		1


	//   ....[6]....
        /*0c68*/ 	.word	0x000003e0
        /*0c6c*/ 	.word	0x000000ff
        /*0c70*/ 	.word	0x00016850
        /*0c74*/ 	.short	0x0100
        /*0c76*/ 	.byte	0x08
	.zero		1


	//   ....[7]....
        /*0c78*/ 	.word	0x000003f0
        /*0c7c*/ 	.word	0x000000ff
        /*0c80*/ 	.word	0x00016860
        /*0c84*/ 	.short	0x0100
        /*0c86*/ 	.byte	0x08
	.zero		1


	//   ....[8]....
        /*0c88*/ 	.word	0x00000400
        /*0c8c*/ 	.word	0x000000ff
        /*0c90*/ 	.word	0x00016858
        /*0c94*/ 	.short	0x0100
        /*0c96*/ 	.byte	0x08
	.zero		1


	//   ....[9]....
        /*0c98*/ 	.word	0x00000410
        /*0c9c*/ 	.word	0x000000ff
        /*0ca0*/ 	.word	0x00016868
        /*0ca4*/ 	.short	0x0100
        /*0ca6*/ 	.byte	0x08
	.zero		1


	//   ....[10]....
        /*0ca8*/ 	.word	0x00000500
        /*0cac*/ 	.word	0x000000ff
        /*0cb0*/ 	.word	0x00016870
        /*0cb4*/ 	.short	0x0100
        /*0cb6*/ 	.byte	0x06
	.zero		1


	//   ....[11]....
        /*0cb8*/ 	.word	0x00000510
        /*0cbc*/ 	.word	0x000000ff
        /*0cc0*/ 	.word	0x00016880
        /*0cc4*/ 	.short	0x0100
        /*0cc6*/ 	.byte	0x06
	.zero		1


	//   ....[12]....
        /*0cc8*/ 	.word	0x00000520
        /*0ccc*/ 	.word	0x000000ff
        /*0cd0*/ 	.word	0x00016878
        /*0cd4*/ 	.short	0x0100
        /*0cd6*/ 	.byte	0x06
	.zero		1


	//   ....[13]....
        /*0cd8*/ 	.word	0x00000530
        /*0cdc*/ 	.word	0x000000ff
        /*0ce0*/ 	.word	0x00016888
        /*0ce4*/ 	.short	0x0100
        /*0ce6*/ 	.byte	0x06
	.zero		1


	//   ....[14]....
        /*0ce8*/ 	.word	0x00000660
        /*0cec*/ 	.word	0x000000ff
        /*0cf0*/ 	.word	0x00016890
        /*0cf4*/ 	.short	0x0100
        /*0cf6*/ 	.byte	0x08
	.zero		1


	//   ....[15]....
        /*0cf8*/ 	.word	0x00000670
        /*0cfc*/ 	.word	0x000000ff
        /*0d00*/ 	.word	0x000168a0
        /*0d04*/ 	.short	0x0100
        /*0d06*/ 	.byte	0x08
	.zero		1


	//   ....[16]....
        /*0d08*/ 	.word	0x00000680
        /*0d0c*/ 	.word	0x000000ff
        /*0d10*/ 	.word	0x00016898
        /*0d14*/ 	.short	0x0100
        /*0d16*/ 	.byte	0x08
	.zero		1


	//   ....[17]....
        /*0d18*/ 	.word	0x00000690
        /*0d1c*/ 	.word	0x000000ff
        /*0d20*/ 	.word	0x000168a8
        /*0d24*/ 	.short	0x0100
        /*0d26*/ 	.byte	0x08
	.zero		1


	//   ....[18]....
        /*0d28*/ 	.word	0x000007c0
        /*0d2c*/ 	.word	0x000000ff
        /*0d30*/ 	.word	0x000168b0
        /*0d34*/ 	.short	0x0100
        /*0d36*/ 	.byte	0x08
	.zero		1


	//   ....[19]....
        /*0d38*/ 	.word	0x000007d0
        /*0d3c*/ 	.word	0x000000ff
        /*0d40*/ 	.word	0x000168c0
        /*0d44*/ 	.short	0x0100
        /*0d46*/ 	.byte	0x08
	.zero		1


	//   ....[20]....
        /*0d48*/ 	.word	0x000007e0
        /*0d4c*/ 	.word	0x000000ff
        /*0d50*/ 	.word	0x000168b8
        /*0d54*/ 	.short	0x0100
        /*0d56*/ 	.byte	0x08
	.zero		1


	//   ....[21]....
        /*0d58*/ 	.word	0x000007f0
        /*0d5c*/ 	.word	0x000000ff
        /*0d60*/ 	.word	0x000168c8
        /*0d64*/ 	.short	0x0100
        /*0d66*/ 	.byte	0x08
	.zero		1


	//   ....[22]....
        /*0d68*/ 	.word	0x000017c0
        /*0d6c*/ 	.word	0x000000ff
        /*0d70*/ 	.word	0x00016800
        /*0d74*/ 	.short	0x010a
        /*0d76*/ 	.byte	0x2b
	.zero		1


	//   ....[23]....
        /*0d78*/ 	.word	0x00001840
        /*0d7c*/ 	.word	0x00000000
        /*0d80*/ 	.word	0x00016830
        /*0d84*/ 	.short	0x010a
        /*0d86*/ 	.byte	0x3f
	.zero		1


	//   ....[24]....
        /*0d88*/ 	.word	0x00001890
        /*0d8c*/ 	.word	0x00000000
        /*0d90*/ 	.word	0x00016830
        /*0d94*/ 	.short	0x010a
        /*0d96*/ 	.byte	0x3f
	.zero		1


	//   ....[25]....
        /*0d98*/ 	.word	0x00002d20
        /*0d9c*/ 	.word	0x000000ff
        /*0da0*/ 	.word	0x00000000
        /*0da4*/ 	.short	0x0101
        /*0da6*/ 	.byte	0x06
	.zero		1


	//   ....[26]....
        /*0da8*/ 	.word	0x000040b0
        /*0dac*/ 	.word	0x000000ff
        /*0db0*/ 	.word	0x00016830
        /*0db4*/ 	.short	0x010a
        /*0db6*/ 	.byte	0x0a
	.zero		1


	//   ....[27]....
        /*0db8*/ 	.word	0x000040f0
        /*0dbc*/ 	.word	0x000000ff
        /*0dc0*/ 	.word	0x00016830
        /*0dc4*/ 	.short	0x010a
        /*0dc6*/ 	.byte	0x0a
	.zero		1


	//   ....[28]....
        /*0dc8*/ 	.word	0x00004370
        /*0dcc*/ 	.word	0x000000ff
        /*0dd0*/ 	.word	0x00016850
        /*0dd4*/ 	.short	0x010a
        /*0dd6*/ 	.byte	0x0a
	.zero		1


	//   ....[29]....
        /*0dd8*/ 	.word	0x000043b0
        /*0ddc*/ 	.word	0x000000ff
        /*0de0*/ 	.word	0x00016850
        /*0de4*/ 	.short	0x010a
        /*0de6*/ 	.byte	0x0a
	.zero		1


	//   ....[30]....
        /*0de8*/ 	.word	0x00004cc0
        /*0dec*/ 	.word	0x000000ff
        /*0df0*/ 	.word	0x00000000
        /*0df4*/ 	.short	0x0101
        /*0df6*/ 	.byte	0x07
	.zero		1


	//   ....[31]....
        /*0df8*/ 	.word	0x00006230
        /*0dfc*/ 	.word	0x000000ff
        /*0e00*/ 	.word	0x00000000
        /*0e04*/ 	.short	0x0101
        /*0e06*/ 	.byte	0x06
	.zero		1


	//   ....[32]....
        /*0e08*/ 	.word	0x00006660
        /*0e0c*/ 	.word	0x000000ff
        /*0e10*/ 	.word	0x00016850
        /*0e14*/ 	.short	0x010a
        /*0e16*/ 	.byte	0x05
	.zero		1


	//   ....[33]....
        /*0e18*/ 	.word	0x000066a0
        /*0e1c*/ 	.word	0x000000ff
        /*0e20*/ 	.word	0x00016850
        /*0e24*/ 	.short	0x010a
        /*0e26*/ 	.byte	0x05
	.zero		1


	//   ....[34]....
        /*0e28*/ 	.word	0x00006c70
        /*0e2c*/ 	.word	0x000000ff
        /*0e30*/ 	.word	0x00000000
        /*0e34*/ 	.short	0x0101
        /*0e36*/ 	.byte	0x04
	.zero		1


	//   ....[35]....
        /*0e38*/ 	.word	0x00007d90
        /*0e3c*/ 	.word	0x00000000
        /*0e40*/ 	.word	0x00000000
        /*0e44*/ 	.short	0x0101
        /*0e46*/ 	.byte	0x3f
	.zero		1


	//   ....[36]....
        /*0e48*/ 	.word	0x000081f0
        /*0e4c*/ 	.word	0x00000010
        /*0e50*/ 	.word	0x00000000
        /*0e54*/ 	.short	0x0101
        /*0e56*/ 	.byte	0x3f
	.zero		1


	//   ....[37]....
        /*0e58*/ 	.word	0x0000af60
        /*0e5c*/ 	.word	0x00000003
        /*0e60*/ 	.word	0x00016840
        /*0e64*/ 	.short	0x010a
        /*0e66*/ 	.byte	0x3f
	.zero		1


	//   ....[38]....
        /*0e68*/ 	.word	0x0000b6f0
        /*0e6c*/ 	.word	0x00000003
        /*0e70*/ 	.word	0x00016830
        /*0e74*/ 	.short	0x0107
        /*0e76*/ 	.byte	0x3f
	.zero		1


	//   ....[39]....
        /*0e78*/ 	.word	0x0000b7c0
        /*0e7c*/ 	.word	0x00000003
        /*0e80*/ 	.word	0x00016830
        /*0e84*/ 	.short	0x0101
        /*0e86*/ 	.byte	0x3f
	.zero		1


	//   ....[40]....
        /*0e88*/ 	.word	0x0000c5f0
        /*0e8c*/ 	.word	0x00000016
        /*0e90*/ 	.word	0x00016800
        /*0e94*/ 	.short	0x0107
        /*0e96*/ 	.byte	0x3f
	.zero		1


	//   ....[41]....
        /*0e98*/ 	.word	0x0000c6e0
        /*0e9c*/ 	.word	0x00000016
        /*0ea0*/ 	.word	0x00016800
        /*0ea4*/ 	.short	0x0101
        /*0ea6*/ 	.byte	0x3f
	.zero		1


	//   ....[42]....
        /*0ea8*/ 	.word	0x0000c700
        /*0eac*/ 	.word	0x00000016
        /*0eb0*/ 	.word	0x00016820
        /*0eb4*/ 	.short	0x010a
        /*0eb6*/ 	.byte	0x3f
	.zero		1


	//   ....[43]....
        /*0eb8*/ 	.word	0x0000cab0
        /*0ebc*/ 	.word	0x00000005
        /*0ec0*/ 	.word	0x00016840
        /*0ec4*/ 	.short	0x010a
        /*0ec6*/ 	.byte	0x3f
	.zero		1


	//   ....[44]....
        /*0ec8*/ 	.word	0x0000cf90
        /*0ecc*/ 	.word	0x00000005
        /*0ed0*/ 	.word	0x00016830
        /*0ed4*/ 	.short	0x0107
        /*0ed6*/ 	.byte	0x3f
	.zero		1


	//   ....[45]....
        /*0ed8*/ 	.word	0x0000d050
        /*0edc*/ 	.word	0x00000005
        /*0ee0*/ 	.word	0x00016830
        /*0ee4*/ 	.short	0x0101
        /*0ee6*/ 	.byte	0x3f
	.zero		1


	//   ....[46]....
        /*0ee8*/ 	.word	0x0000d0b0
        /*0eec*/ 	.word	0x00000005
        /*0ef0*/ 	.word	0x00016860
        /*0ef4*/ 	.short	0x010a
        /*0ef6*/ 	.byte	0x3f
	.zero		1


	//   ....[47]....
        /*0ef8*/ 	.word	0x0000d580
        /*0efc*/ 	.word	0x00000005
        /*0f00*/ 	.word	0x00016850
        /*0f04*/ 	.short	0x0107
        /*0f06*/ 	.byte	0x3f
	.zero		1


	//   ....[48]....
        /*0f08*/ 	.word	0x0000d700
        /*0f0c*/ 	.word	0x00000005
        /*0f10*/ 	.word	0x00016850
        /*0f14*/ 	.short	0x0101
        /*0f16*/ 	.byte	0x3f
	.zero		1


	//   ....[49]....
        /*0f18*/ 	.word	0x0000d920
        /*0f1c*/ 	.word	0x00000000
        /*0f20*/ 	.word	0x00016860
        /*0f24*/ 	.short	0x010a
        /*0f26*/ 	.byte	0x3f
	.zero		1


	//   ....[50]....
        /*0f28*/ 	.word	0x0000ddb0
        /*0f2c*/ 	.word	0x00000000
        /*0f30*/ 	.word	0x00016850
        /*0f34*/ 	.short	0x0107
        /*0f36*/ 	.byte	0x3f
	.zero		1


	//   ....[51]....
        /*0f38*/ 	.word	0x0000de80
        /*0f3c*/ 	.word	0x00000000
        /*0f40*/ 	.word	0x00016850
        /*0f44*/ 	.short	0x0101
        /*0f46*/ 	.byte	0x3f
	.zero		1


	//   ....[52]....
        /*0f48*/ 	.word	0x0000ebc0
        /*0f4c*/ 	.word	0x00000005
        /*0f50*/ 	.word	0x00016820
        /*0f54*/ 	.short	0x010a
        /*0f56*/ 	.byte	0x3f
	.zero		1


	//   ....[53]....
        /*0f58*/ 	.word	0x0000ed40
        /*0f5c*/ 	.word	0x00000003
        /*0f60*/ 	.word	0x00016840
        /*0f64*/ 	.short	0x010a
        /*0f66*/ 	.byte	0x3f
	.zero		1


	//   ....[54]....
        /*0f68*/ 	.word	0x0000ede0
        /*0f6c*/ 	.word	0x00000019
        /*0f70*/ 	.word	0x00016840
        /*0f74*/ 	.short	0x010a
        /*0f76*/ 	.byte	0x3f
	.zero		1


	//   ....[55]....
        /*0f78*/ 	.word	0x0000ee20
        /*0f7c*/ 	.word	0x00000003
        /*0f80*/ 	.word	0x00016860
        /*0f84*/ 	.short	0x010a
        /*0f86*/ 	.byte	0x3f
	.zero		1


	//   ....[56]....
        /*0f88*/ 	.word	0x0000ee60
        /*0f8c*/ 	.word	0x00000019
        /*0f90*/ 	.word	0x00016860
        /*0f94*/ 	.short	0x010a
        /*0f96*/ 	.byte	0x3f
	.zero		1


	//   ....[57]....
        /*0f98*/ 	.word	0x0000eed0
        /*0f9c*/ 	.word	0x00000003
        /*0fa0*/ 	.word	0x00016800
        /*0fa4*/ 	.short	0x010a
        /*0fa6*/ 	.byte	0x3f
	.zero		1


	//   ....[58]....
        /*0fa8*/ 	.word	0x0000ef20
        /*0fac*/ 	.word	0x00000000
        /*0fb0*/ 	.word	0x00016830
        /*0fb4*/ 	.short	0x010a
        /*0fb6*/ 	.byte	0x3f
	.zero		1


	//   ....[59]....
        /*0fb8*/ 	.word	0x0000ef80
        /*0fbc*/ 	.word	0x00000008
        /*0fc0*/ 	.word	0x00016830
        /*0fc4*/ 	.short	0x010a
        /*0fc6*/ 	.byte	0x3f
	.zero		1


	//   ....[60]....
        /*0fc8*/ 	.word	0x0000efe0
        /*0fcc*/ 	.word	0x00000008
        /*0fd0*/ 	.word	0x00016850
        /*0fd4*/ 	.short	0x010a
        /*0fd6*/ 	.byte	0x3f
	.zero		1


	//   ....[61]....
        /*0fd8*/ 	.word	0x0000f040
        /*0fdc*/ 	.word	0x00000005
        /*0fe0*/ 	.word	0x00016850
        /*0fe4*/ 	.short	0x010a
        /*0fe6*/ 	.byte	0x3f
	.zero		1


	//   ....[62]....
        /*0fe8*/ 	.word	0x0000f160
        /*0fec*/ 	.word	0x00000003
        /*0ff0*/ 	.word	0x00016840
        /*0ff4*/ 	.short	0x010a
        /*0ff6*/ 	.byte	0x3f
	.zero		1


	//   ....[63]....
        /*0ff8*/ 	.word	0x00010c00
        /*0ffc*/ 	.word	0x00000016
        /*1000*/ 	.word	0x00016820
        /*1004*/ 	.short	0x010a
        /*1006*/ 	.byte	0x3f
	.zero		1


	//   ....[64]....
        /*1008*/ 	.word	0x00010c50
        /*100c*/ 	.word	0x00000005
        /*1010*/ 	.word	0x00016840
        /*1014*/ 	.short	0x010a
        /*1016*/ 	.byte	0x3f
	.zero		1


	//   ....[65]....
        /*1018*/ 	.word	0x00011560
        /*101c*/ 	.word	0x00000005
        /*1020*/ 	.word	0x00016860
        /*1024*/ 	.short	0x010a
        /*1026*/ 	.byte	0x3f
	.zero		1


	//   ....[66]....
        /*1028*/ 	.word	0x00011ed0
        /*102c*/ 	.word	0x00000000
        /*1030*/ 	.word	0x00016860
        /*1034*/ 	.short	0x010a
        /*1036*/ 	.byte	0x3f
	.zero		1


	//   ....[67]....
        /*1038*/ 	.word	0x000131d0
        /*103c*/ 	.word	0x00000005
        /*1040*/ 	.word	0x00016820
        /*1044*/ 	.short	0x010a
        /*1046*/ 	.byte	0x3f
	.zero		1


	//   ....[68]....
        /*1048*/ 	.word	0x00013370
        /*104c*/ 	.word	0x00000003
        /*1050*/ 	.word	0x00016840
        /*1054*/ 	.short	0x010a
        /*1056*/ 	.byte	0x3f
	.zero		1


	//   ....[69]....
        /*1058*/ 	.word	0x000133c0
        /*105c*/ 	.word	0x00000019
        /*1060*/ 	.word	0x00016840
        /*1064*/ 	.short	0x010a
        /*1066*/ 	.byte	0x3f
	.zero		1


	//   ....[70]....
        /*1068*/ 	.word	0x00013410
        /*106c*/ 	.word	0x00000003
        /*1070*/ 	.word	0x00016860
        /*1074*/ 	.short	0x010a
        /*1076*/ 	.byte	0x3f
	.zero		1


	//----- nvinfo : EIATTR_NUM_MBARRIERS
	.align		4
.L_1409:
        /*1078*/ 	.byte	0x03, 0x38
        /*107a*/ 	.short	0x0016


	//----- nvinfo : EIATTR_EXIT_INSTR_OFFSETS
	.align		4
        /*107c*/ 	.byte	0x04, 0x1c
        /*107e*/ 	.short	(.L_1411 - .L_1410)


	//   ....[0]....
.L_1410:
        /*1080*/ 	.word	0x000009a0


	//   ....[1]....
        /*1084*/ 	.word	0x000090d0


	//   ....[2]....
        /*1088*/ 	.word	0x0000eeb0


	//----- nvinfo : EIATTR_MAX_THREADS
	.align		4
.L_1411:
        /*108c*/ 	.byte	0x04, 0x05
        /*108e*/ 	.short	(.L_1413 - .L_1412)
.L_1412:
        /*1090*/ 	.word	0x00000200
        /*1094*/ 	.word	0x00000001
        /*1098*/ 	.word	0x00000001


	//----- nvinfo : EIATTR_CRS_STACK_SIZE
	.align		4
.L_1413:
        /*109c*/ 	.byte	0x04, 0x1e
        /*109e*/ 	.short	(.L_1415 - .L_1414)
.L_1414:
        /*10a0*/ 	.word	0x00000000


	//----- nvinfo : EIATTR_CBANK_PARAM_SIZE
	.align		4
.L_1415:
        /*10a4*/ 	.byte	0x03, 0x19
        /*10a6*/ 	.short	0x0af0


	//----- nvinfo : EIATTR_PARAM_CBANK
	.align		4
        /*10a8*/ 	.byte	0x04, 0x0a
        /*10aa*/ 	.short	(.L_1417 - .L_1416)
	.align		4
.L_1416:
        /*10ac*/ 	.word	index@(.nv.constant0._ZN7cutlass13device_kernelIN5flash11enable_sm90INS1_16FlashAttnFwdSm90INS1_25CollectiveMainloopFwdSm90ILi2EN4cute5tupleIJNS5_1CILi1EEES8_S8_EEENS6_IJNS7_ILi192EEENS7_ILi128EEENS7_ILi64EEEEEELi64ENS_10bfloat16_tEfNS_4arch4Sm90ELb0ELb0ELb1ELb1ELb1ELb0ELb0ELb1ELb1ELb1ELb1ELb0EEENS1_21CollectiveEpilogueFwdINS6_IJSA_SC_SB_EEES9_SE_SG_Li384ELb1ELb1ELb1ELb0EEENS1_36VarlenDynamicPersistentTileSchedulerILi192ELi128ELi384ELi128ELb1ELb1ELb1ELb0ELb1ELb1EEEEEEEEEvNT_6ParamsE)
        /*10b0*/ 	.short	0x0210
        /*10b2*/ 	.short	0x0af0


	//----- nvinfo : EIATTR_SW_WAR
	.align		4
.L_1417:
        /*10b4*/ 	.byte	0x04, 0x36
        /*10b6*/ 	.short	(.L_1419 - .L_1418)
.L_1418:
        /*10b8*/ 	.word	0x00000008
.L_1419:


//--------------------- .nv.info._ZN7cutlass13device_kernelIN5flash11enable_sm90INS1_16FlashAttnFwdSm90INS1_25CollectiveMainloopFwdSm90ILi2EN4cute5tupleIJNS5_1CILi1EEES8_S8_EEENS6_IJNS7_ILi192EEENS7_ILi128EEENS7_ILi64EEEEEELi64ENS_10bfloat16_tEfNS_4arch4Sm90ELb0ELb0ELb1ELb1ELb1ELb1ELb0ELb1ELb1ELb1ELb1ELb0EEENS1_21CollectiveEpilogueFwdINS6_IJSA_SC_SB_EEES9_SE_SG_Li384ELb1ELb1ELb1ELb0EEENS1_36VarlenDynamicPersistentTileSchedulerILi192ELi128ELi384ELi128ELb1ELb1ELb1ELb0ELb1ELb1EEEEEEEEEvNT_6ParamsE --------------------------
	.section	.nv.info._ZN7cutlass13device_kernelIN5flash11enable_sm90INS1_16FlashAttnFwdSm90INS1_25CollectiveMainloopFwdSm90ILi2EN4cute5tupleIJNS5_1CILi1EEES8_S8_EEENS6_IJNS7_ILi192EEENS7_ILi128EEENS7_ILi64EEEEEELi64ENS_10bfloat16_tEfNS_4arch4Sm90ELb0ELb0ELb1ELb1ELb1ELb1ELb0ELb1ELb1ELb1ELb1ELb0EEENS1_21CollectiveEpilogueFwdINS6_IJSA_SC_SB_EEES9_SE_SG_Li384ELb1ELb1ELb1ELb0EEENS1_36VarlenDynamicPersistentTileSchedulerILi192ELi128ELi384ELi128ELb1ELb1ELb1ELb0ELb1ELb1EEEEEEEEEvNT_6ParamsE,"",@"SHT_CUDA_INFO"
	.sectionflags	@""
	.align	4


	//----- nvinfo : EIATTR_CUDA_API_VERSION
	.align		4
        /*0000*/ 	.byte	0x04, 0x37
        /*0002*/ 	.short	(.L_1421 - .L_1420)
.L_1420:
        /*0004*/ 	.word	0x00000082


	//----- nvinfo : EIATTR_KPARAM_INFO
	.align		4
.L_1421:
        /*0008*/ 	.byte	0x04, 0x17
        /*000a*/ 	.short	(.L_1423 - .L_1422)
.L_1422:
        /*000c*/ 	.word	0x00000000
        /*0010*/ 	.short	0x0000
        /*0012*/ 	.short	0x0070
        /*0014*/ 	.byte	0x00, 0xf0, 0x01, 0x2a


	//----- nvinfo : EIATTR_SPARSE_MMA_MASK
	.align		4
.L_1423:
        /*0018*/ 	.byte	0x03, 0x50
        /*001a*/ 	.short	0x0000


	//----- nvinfo : EIATTR_MAXREG_COUNT
	.align		4
        /*001c*/ 	.byte	0x03, 0x1b
        /*001e*/ 	.short	0x0080


	//----- nvinfo : EIATTR_NUM_BARRIERS
	.align		4
        /*0020*/ 	.byte	0x02, 0x4c
        /*0022*/ 	.byte	0x10
	.zero		1


	//----- nvinfo : EIATTR_EXTERNS
	.align		4
        /*0024*/ 	.byte	0x04, 0x0f
        /*0026*/ 	.short	(.L_1425 - .L_1424)


	//   ....[0]....
	.align		4
.L_1424:
        /*0028*/ 	.word	index@(__assertfail)


	//----- nvinfo : EIATTR_ANNOTATIONS
	.align		4
.L_1425:
        /*002c*/ 	.byte	0x04, 0x55
        /*002e*/ 	.short	(.L_1427 - .L_1426)


	//   ....[0]....
.L_1426:
        /* <DEDUP_REMOVED lines=69> */


	//----- nvinfo : EIATTR_MERCURY_ISA_VERSION
	.align		4
.L_1427:
        /*0468*/ 	.byte	0x03, 0x5f
        /*046a*/ 	.short	0x0101


	//----- nvinfo : EIATTR_UNUSED_LOAD_BYTE_OFFSET
	.align		4
        /*046c*/ 	.byte	0x04, 0x44
        /*046e*/ 	.short	(.L_1429 - .L_1428)


	//   ....[0]....
.L_1428:
        /*0470*/ 	.word	0x00000a80
        /*0474*/ 	.word	0x0000fff0


	//   ....[1]....
        /*0478*/ 	.word	0x0000e2a0
        /*047c*/ 	.word	0x0000fff0


	//----- nvinfo : EIATTR_INT_WARP_WIDE_INSTR_OFFSETS
	.align		4
.L_1429:
        /*0480*/ 	.byte	0x04, 0x31
        /*0482*/ 	.short	(.L_1431 - .L_1430)


	//   ....[0]....
.L_1430:
        /*0484*/ 	.word	0x00000130


	//   ....[1]....
        /*0488*/ 	.word	0x00000170


	//   ....[2]....
        /*048c*/ 	.word	0x000001e0


	//   ....[3]....
        /*0490*/ 	.word	0x00012ce0


	//   ....[4]....
        /*0494*/ 	.word	0x00012d70


	//   ....[5]....
        /*0498*/ 	.word	0x00015f20


	//   ....[6]....
        /*049c*/ 	.word	0x00015fb0


	//----- nvinfo : EIATTR_COOP_GROUP_MASK_REGIDS
	.align		4
.L_1431:
        /*04a0*/ 	.byte	0x04, 0x29
        /*04a2*/ 	.short	(.L_1433 - .L_1432)


	//   ....[0]....
.L_1432:
        /*04a4*/ 	.word	0xffffffff


	//   ....[1]....
        /*04a8*/ 	.word	0xffffffff


	//   ....[2]....
        /*04ac*/ 	.word	0xffffffff


	//   ....[3]....
        /*04b0*/ 	.word	0xffffffff


	//   ....[4]....
        /*04b4*/ 	.word	0xffffffff


	//   ....[5]....
        /*04b8*/ 	.word	0xffffffff


	//   ....[6]....
        /*04bc*/ 	.word	0xffffffff


	//   ....[7]....
        /*04c0*/ 	.word	0xffffffff


	//   ....[8]....
        /*04c4*/ 	.word	0xffffffff


	//   ....[9]....
        /*04c8*/ 	.word	0xffffffff


	//   ....[10]....
        /*04cc*/ 	.word	0xffffffff


	//   ....[11]....
        /*04d0*/ 	.word	0xffffffff


	//   ....[12]....
        /*04d4*/ 	.word	0xffffffff


	//   ....[13]....
        /*04d8*/ 	.word	0xffffffff


	//   ....[14]....
        /*04dc*/ 	.word	0xffffffff


	//   ....[15]....
        /*04e0*/ 	.word	0xffffffff


	//   ....[16]....
        /*04e4*/ 	.word	0xffffffff


	//   ....[17]....
        /*04e8*/ 	.word	0xffffffff


	//   ....[18]....
        /*04ec*/ 	.word	0xffffffff


	//   ....[19]....
        /*04f0*/ 	.word	0xffffffff


	//   ....[20]....
        /*04f4*/ 	.word	0xffffffff


	//   ....[21]....
        /*04f8*/ 	.word	0xffffffff


	//   ....[22]....
        /*04fc*/ 	.word	0xffffffff


	//   ....[23]....
        /*0500*/ 	.word	0xffffffff


	//   ....[24]....
        /*0504*/ 	.word	0xffffffff


	//   ....[25]....
        /*0508*/ 	.word	0xffffffff


	//   ....[26]....
        /*050c*/ 	.word	0xffffffff


	//   ....[27]....
        /*0510*/ 	.word	0xffffffff


	//   ....[28]....
        /*0514*/ 	.word	0xffffffff


	//   ....[29]....
        /*0518*/ 	.word	0xffffffff


	//   ....[30]....
        /*051c*/ 	.word	0xffffffff


	//   ....[31]....
        /*0520*/ 	.word	0xffffffff


	//   ....[32]....
        /*0524*/ 	.word	0xffffffff


	//   ....[33]....
        /*0528*/ 	.word	0xffffffff


	//   ....[34]....
        /*052c*/ 	.word	0xffffffff


	//   ....[35]....
        /*0530*/ 	.word	0xffffffff


	//   ....[36]....
        /*0534*/ 	.word	0xffffffff


	//   ....[37]....
        /*0538*/ 	.word	0xffffffff


	//   ....[38]....
        /*053c*/ 	.word	0xffffffff


	//   ....[39]....
        /*0540*/ 	.word	0xffffffff


	//   ....[40]....
        /*0544*/ 	.word	0xffffffff


	//   ....[41]....
        /*0548*/ 	.word	0xffffffff


	//   ....[42]....
        /*054c*/ 	.word	0xffffffff


	//   ....[43]....
        /*0550*/ 	.word	0xffffffff


	//   ....[44]....
        /*0554*/ 	.word	0xffffffff


	//   ....[45]....
        /*0558*/ 	.word	0xffffffff


	//   ....[46]....
        /*055c*/ 	.word	0xffffffff


	//   ....[47]....
        /*0560*/ 	.word	0xffffffff


	//   ....[48]....
        /*0564*/ 	.word	0xffffffff


	//   ....[49]....
        /*0568*/ 	.word	0xffffffff


	//   ....[50]....
        /*056c*/ 	.word	0xffffffff


	//   ....[51]....
        /*0570*/ 	.word	0xffffffff


	//   ....[52]....
        /*0574*/ 	.word	0xffffffff


	//   ....[53]....
        /*0578*/ 	.word	0xffffffff


	//   ....[54]....
        /*057c*/ 	.word	0xffffffff


	//   ....[55]....
        /*0580*/ 	.word	0xffffffff


	//   ....[56]....
        /*0584*/ 	.word	0xffffffff


	//   ....[57]....
        /*0588*/ 	.word	0xffffffff


	//   ....[58]....
        /*058c*/ 	.word	0xffffffff


	//   ....[59]....
        /*0590*/ 	.word	0xffffffff


	//   ....[60]....
        /*0594*/ 	.word	0xffffffff


	//   ....[61]....
        /*0598*/ 	.word	0xffffffff


	//   ....[62]....
        /*059c*/ 	.word	0xffffffff


	//   ....[63]....
        /*05a0*/ 	.word	0xffffffff


	//   ....[64]....
        /*05a4*/ 	.word	0xffffffff


	//   ....[65]....
        /*05a8*/ 	.word	0xffffffff


	//   ....[66]....
        /*05ac*/ 	.word	0xffffffff


	//   ....[67]....
        /*05b0*/ 	.word	0xffffffff


	//   ....[68]....
        /*05b4*/ 	.word	0xffffffff


	//   ....[69]....
        /*05b8*/ 	.word	0xffffffff


	//   ....[70]....
        /*05bc*/ 	.word	0xffffffff


	//   ....[71]....
        /*05c0*/ 	.word	0xffffffff


	//   ....[72]....
        /*05c4*/ 	.word	0xffffffff


	//   ....[73]....
        /*05c8*/ 	.word	0xffffffff


	//   ....[74]....
        /*05cc*/ 	.word	0xffffffff


	//   ....[75]....
        /*05d0*/ 	.word	0xffffffff


	//   ....[76]....
        /*05d4*/ 	.word	0xffffffff


	//   ....[77]....
        /*05d8*/ 	.word	0xffffffff


	//   ....[78]....
        /*05dc*/ 	.word	0xffffffff


	//   ....[79]....
        /*05e0*/ 	.word	0xffffffff


	//   ....[80]....
        /*05e4*/ 	.word	0xffffffff


	//   ....[81]....
        /*05e8*/ 	.word	0xffffffff


	//   ....[82]....
        /*05ec*/ 	.word	0xffffffff


	//   ....[83]....
        /*05f0*/ 	.word	0xffffffff


	//   ....[84]....
        /*05f4*/ 	.word	0xffffffff


	//   ....[85]....
        /*05f8*/ 	.word	0xffffffff


	//   ....[86]....
        /*05fc*/ 	.word	0xffffffff


	//   ....[87]....
        /*0600*/ 	.word	0xffffffff


	//   ....[88]....
        /*0604*/ 	.word	0xffffffff


	//   ....[89]....
        /*0608*/ 	.word	0xffffffff


	//   ....[90]....
        /*060c*/ 	.word	0xffffffff


	//   ....[91]....
        /*0610*/ 	.word	0xffffffff


	//   ....[92]....
        /*0614*/ 	.word	0xffffffff


	//   ....[93]....
        /*0618*/ 	.word	0xffffffff


	//   ....[94]....
        /*061c*/ 	.word	0xffffffff


	//   ....[95]....
        /*0620*/ 	.word	0xffffffff


	//   ....[96]....
        /*0624*/ 	.word	0xffffffff


	//   ....[97]....
        /*0628*/ 	.word	0xffffffff


	//   ....[98]....
        /*062c*/ 	.word	0xffffffff


	//   ....[99]....
        /*0630*/ 	.word	0xffffffff


	//   ....[100]....
        /*0634*/ 	.word	0xffffffff


	//   ....[101]....
        /*0638*/ 	.word	0xffffffff


	//   ....[102]....
        /*063c*/ 	.word	0xffffffff


	//   ....[103]....
        /*0640*/ 	.word	0xffffffff


	//   ....[104]....
        /*0644*/ 	.word	0xffffffff


	//   ....[105]....
        /*0648*/ 	.word	0xffffffff


	//   ....[106]....
        /*064c*/ 	.word	0xffffffff


	//   ....[107]....
        /*0650*/ 	.word	0xffffffff


	//   ....[108]....
        /*0654*/ 	.word	0xffffffff


	//   ....[109]....
        /*0658*/ 	.word	0xffffffff


	//   ....[110]....
        /*065c*/ 	.word	0xffffffff


	//   ....[111]....
        /*0660*/ 	.word	0xffffffff


	//   ....[112]....
        /*0664*/ 	.word	0xffffffff


	//   ....[113]....
        /*0668*/ 	.word	0xffffffff


	//   ....[114]....
        /*066c*/ 	.word	0xffffffff


	//   ....[115]....
        /*0670*/ 	.word	0xffffffff


	//   ....[116]....
        /*0674*/ 	.word	0xffffffff


	//   ....[117]....
        /*0678*/ 	.word	0xffffffff


	//   ....[118]....
        /*067c*/ 	.word	0xffffffff


	//   ....[119]....
        /*0680*/ 	.word	0xffffffff


	//   ....[120]....
        /*0684*/ 	.word	0xffffffff


	//   ....[121]....
        /*0688*/ 	.word	0xffffffff


	//   ....[122]....
        /*068c*/ 	.word	0xffffffff


	//   ....[123]....
        /*0690*/ 	.word	0xffffffff


	//   ....[124]....
        /*0694*/ 	.word	0xffffffff


	//   ....[125]....
        /*0698*/ 	.word	0xffffffff


	//   ....[126]....
        /*069c*/ 	.word	0xffffffff


	//   ....[127]....
        /*06a0*/ 	.word	0xffffffff


	//   ....[128]....
        /*06a4*/ 	.word	0xffffffff


	//   ....[129]....
        /*06a8*/ 	.word	0xffffffff


	//   ....[130]....
        /*06ac*/ 	.word	0xffffffff


	//   ....[131]....
        /*06b0*/ 	.word	0xffffffff


	//   ....[132]....
        /*06b4*/ 	.word	0xffffffff


	//   ....[133]....
        /*06b8*/ 	.word	0xffffffff


	//   ....[134]....
        /*06bc*/ 	.word	0xffffffff


	//   ....[135]....
        /*06c0*/ 	.word	0xffffffff


	//   ....[136]....
        /*06c4*/ 	.word	0xffffffff


	//   ....[137]....
        /*06c8*/ 	.word	0xffffffff


	//   ....[138]....
        /*06cc*/ 	.word	0xffffffff


	//   ....[139]....
        /*06d0*/ 	.word	0xffffffff


	//   ....[140]....
        /*06d4*/ 	.word	0xffffffff


	//   ....[141]....
        /*06d8*/ 	.word	0xffffffff


	//   ....[142]....
        /*06dc*/ 	.word	0xffffffff


	//   ....[143]....
        /*06e0*/ 	.word	0xffffffff


	//   ....[144]....
        /*06e4*/ 	.word	0xffffffff


	//   ....[145]....
        /*06e8*/ 	.word	0xffffffff


	//   ....[146]....
        /*06ec*/ 	.word	0xffffffff


	//   ....[147]....
        /*06f0*/ 	.word	0xffffffff


	//   ....[148]....
        /*06f4*/ 	.word	0xffffffff


	//   ....[149]....
        /*06f8*/ 	.word	0xffffffff


	//   ....[150]....
        /*06fc*/ 	.word	0xffffffff


	//   ....[151]....
        /*0700*/ 	.word	0xffffffff


	//   ....[152]....
        /*0704*/ 	.word	0xffffffff


	//   ....[153]....
        /*0708*/ 	.word	0xffffffff


	//   ....[154]....
        /*070c*/ 	.word	0xffffffff


	//   ....[155]....
        /*0710*/ 	.word	0xffffffff


	//   ....[156]....
        /*0714*/ 	.word	0xffffffff


	//   ....[157]....
        /*0718*/ 	.word	0xffffffff


	//   ....[158]....
        /*071c*/ 	.word	0xffffffff


	//   ....[159]....
        /*0720*/ 	.word	0xffffffff


	//   ....[160]....
        /*0724*/ 	.word	0xffffffff


	//   ....[161]....
        /*0728*/ 	.word	0xffffffff


	//   ....[162]....
        /*072c*/ 	.word	0xffffffff


	//   ....[163]....
        /*0730*/ 	.word	0xffffffff


	//   ....[164]....
        /*0734*/ 	.word	0xffffffff


	//   ....[165]....
        /*0738*/ 	.word	0xffffffff


	//   ....[166]....
        /*073c*/ 	.word	0xffffffff


	//   ....[167]....
        /*0740*/ 	.word	0xffffffff


	//   ....[168]....
        /*0744*/ 	.word	0xffffffff


	//   ....[169]....
        /*0748*/ 	.word	0xffffffff


	//   ....[170]....
        /*074c*/ 	.word	0xffffffff


	//   ....[171]....
        /*0750*/ 	.word	0xffffffff


	//   ....[172]....
        /*0754*/ 	.word	0xffffffff


	//   ....[173]....
        /*0758*/ 	.word	0xffffffff


	//   ....[174]....
        /*075c*/ 	.word	0xffffffff


	//   ....[175]....
        /*0760*/ 	.word	0xffffffff


	//   ....[176]....
        /*0764*/ 	.word	0xffffffff


	//   ....[177]....
        /*0768*/ 	.word	0xffffffff


	//   ....[178]....
        /*076c*/ 	.word	0xffffffff


	//   ....[179]....
        /*0770*/ 	.word	0xffffffff


	//   ....[180]....
        /*0774*/ 	.word	0xffffffff


	//   ....[181]....
        /*0778*/ 	.word	0xffffffff


	//   ....[182]....
        /*077c*/ 	.word	0xffffffff


	//   ....[183]....
        /*0780*/ 	.word	0xffffffff


	//   ....[184]....
        /*0784*/ 	.word	0xffffffff


	//   ....[185]....
        /*0788*/ 	.word	0xffffffff


	//   ....[186]....
        /*078c*/ 	.word	0xffffffff


	//   ....[187]....
        /*0790*/ 	.word	0xffffffff


	//   ....[188]....
        /*0794*/ 	.word	0xffffffff


	//   ....[189]....
        /*0798*/ 	.word	0xffffffff


	//   ....[190]....
        /*079c*/ 	.word	0xffffffff


	//   ....[191]....
        /*07a0*/ 	.word	0xffffffff


	//   ....[192]....
        /*07a4*/ 	.word	0xffffffff


	//   ....[193]....
        /*07a8*/ 	.word	0x0500000f


	//   ....[194]....
        /*07ac*/ 	.word	0x0500000f


	//   ....[195]....
        /*07b0*/ 	.word	0x0500000f


	//   ....[196]....
        /*07b4*/ 	.word	0x0500000f


	//   ....[197]....
        /*07b8*/ 	.word	0x0500000f


	//   ....[198]....
        /*07bc*/ 	.word	0x0500000f


	//   ....[199]....
        /*07c0*/ 	.word	0x0500000f


	//   ....[200]....
        /*07c4*/ 	.word	0x0500000f


	//   ....[201]....
        /*07c8*/ 	.word	0x0500000f


	//   ....[202]....
        /*07cc*/ 	.word	0x0500000f


	//   ....[203]....
        /*07d0*/ 	.word	0x0500000f


	//   ....[204]....
        /*07d4*/ 	.word	0x0500000f


	//   ....[205]....
        /*07d8*/ 	.word	0x0500000f


	//   ....[206]....
        /*07dc*/ 	.word	0x0500000f


	//   ....[207]....
        /*07e0*/ 	.word	0x0500000f


	//   ....[208]....
        /*07e4*/ 	.word	0x0500000f


	//   ....[209]....
        /*07e8*/ 	.word	0x0500000f


	//   ....[210]....
        /*07ec*/ 	.word	0x0500000f


	//   ....[211]....
        /*07f0*/ 	.word	0x0500000f


	//   ....[212]....
        /*07f4*/ 	.word	0x0500000f


	//   ....[213]....
        /*07f8*/ 	.word	0x0500000f


	//   ....[214]....
        /*07fc*/ 	.word	0x0500000f


	//   ....[215]....
        /*0800*/ 	.word	0x0500000f


	//   ....[216]....
        /*0804*/ 	.word	0x0500000f


	//   ....[217]....
        /*0808*/ 	.word	0x0500000f


	//   ....[218]....
        /*080c*/ 	.word	0x0500000f


	//   ....[219]....
        /*0810*/ 	.word	0x0500000f


	//   ....[220]....
        /*0814*/ 	.word	0x0500000f


	//   ....[221]....
        /*0818*/ 	.word	0x0500000f


	//   ....[222]....
        /*081c*/ 	.word	0x0500000f


	//   ....[223]....
        /*0820*/ 	.word	0x0500000f


	//   ....[224]....
        /*0824*/ 	.word	0x0500000f


	//   ....[225]....
        /*0828*/ 	.word	0x0500000f


	//   ....[226]....
        /*082c*/ 	.word	0x0500000f


	//   ....[227]....
        /*0830*/ 	.word	0x0500000f


	//   ....[228]....
        /*0834*/ 	.word	0x0500000f


	//   ....[229]....
        /*0838*/ 	.word	0x0500000f


	//   ....[230]....
        /*083c*/ 	.word	0x0500000f


	//   ....[231]....
        /*0840*/ 	.word	0x0500000f


	//   ....[232]....
        /*0844*/ 	.word	0x0500000f


	//   ....[233]....
        /*0848*/ 	.word	0x0500000f


	//   ....[234]....
        /*084c*/ 	.word	0x0500000f


	//   ....[235]....
        /*0850*/ 	.word	0x0500000f


	//   ....[236]....
        /*0854*/ 	.word	0x0500000f


	//   ....[237]....
        /*0858*/ 	.word	0x0500000f


	//   ....[238]....
        /*085c*/ 	.word	0x0500000f


	//   ....[239]....
        /*0860*/ 	.word	0x0500000f


	//   ....[240]....
        /*0864*/ 	.word	0x0500000f


	//   ....[241]....
        /*0868*/ 	.word	0x0500000f


	//   ....[242]....
        /*086c*/ 	.word	0x0500000f


	//   ....[243]....
        /*0870*/ 	.word	0x0500000f


	//   ....[244]....
        /*0874*/ 	.word	0x0500000f


	//   ....[245]....
        /*0878*/ 	.word	0x0500000f


	//   ....[246]....
        /*087c*/ 	.word	0x0500000f


	//   ....[247]....
        /*0880*/ 	.word	0x0500000f


	//   ....[248]....
        /*0884*/ 	.word	0x0500000f


	//   ....[249]....
        /*0888*/ 	.word	0x0500000f


	//   ....[250]....
        /*088c*/ 	.word	0x0500000f


	//   ....[251]....
        /*0890*/ 	.word	0x0500000f


	//   ....[252]....
        /*0894*/ 	.word	0x0500000f


	//   ....[253]....
        /*0898*/ 	.word	0x0500000f


	//   ....[254]....
        /*089c*/ 	.word	0x0500000f


	//   ....[255]....
        /*08a0*/ 	.word	0x0500000f


	//   ....[0]....
        /*08a4*/ 	.word	0x0500000f


	//   ....[1]....
        /*08a8*/ 	.word	0x0500000f


	//   ....[2]....
        /*08ac*/ 	.word	0x0500000f


	//   ....[3]....
        /*08b0*/ 	.word	0x0500000f


	//   ....[4]....
        /*08b4*/ 	.word	0x0500000f


	//   ....[5]....
        /*08b8*/ 	.word	0x0500000f


	//   ....[6]....
        /*08bc*/ 	.word	0x0500000f


	//   ....[7]....
        /*08c0*/ 	.word	0x0500000f


	//   ....[8]....
        /*08c4*/ 	.word	0x0500000f


	//   ....[9]....
        /*08c8*/ 	.word	0x0500000f


	//   ....[10]....
        /*08cc*/ 	.word	0x0500000f


	//   ....[11]....
        /*08d0*/ 	.word	0x0500000f


	//   ....[12]....
        /*08d4*/ 	.word	0x0500000f


	//   ....[13]....
        /*08d8*/ 	.word	0x0500000f


	//   ....[14]....
        /*08dc*/ 	.word	0x0500000f


	//   ....[15]....
        /*08e0*/ 	.word	0x0500000f


	//   ....[16]....
        /*08e4*/ 	.word	0x0500000f


	//   ....[17]....
        /*08e8*/ 	.word	0x0500000f


	//   ....[18]....
        /*08ec*/ 	.word	0x0500000f


	//   ....[19]....
        /*08f0*/ 	.word	0x0500000f


	//   ....[20]....
        /*08f4*/ 	.word	0x0500000f


	//   ....[21]....
        /*08f8*/ 	.word	0x0500000f


	//   ....[22]....
        /*08fc*/ 	.word	0x0500000f


	//   ....[23]....
        /*0900*/ 	.word	0x0500000f


	//   ....[24]....
        /*0904*/ 	.word	0x0500000f


	//   ....[25]....
        /*0908*/ 	.word	0x0500000f


	//   ....[26]....
        /*090c*/ 	.word	0x0500000f


	//   ....[27]....
        /*0910*/ 	.word	0x0500000f


	//   ....[28]....
        /*0914*/ 	.word	0x0500000f


	//   ....[29]....
        /*0918*/ 	.word	0x0500000f


	//   ....[30]....
        /*091c*/ 	.word	0x0500000f


	//   ....[31]....
        /*0920*/ 	.word	0x0500000f


	//   ....[32]....
        /*0924*/ 	.word	0x0500000f


	//   ....[33]....
        /*0928*/ 	.word	0x0500000f


	//   ....[34]....
        /*092c*/ 	.word	0x0500000f


	//   ....[35]....
        /*0930*/ 	.word	0x0500000f


	//   ....[36]....
        /*0934*/ 	.word	0x0500000f


	//   ....[37]....
        /*0938*/ 	.word	0x0500000f


	//   ....[38]....
        /*093c*/ 	.word	0x0500000f


	//   ....[39]....
        /*0940*/ 	.word	0x0500000f


	//   ....[40]....
        /*0944*/ 	.word	0x0500000f


	//   ....[41]....
        /*0948*/ 	.word	0x0500000f


	//   ....[42]....
        /*094c*/ 	.word	0x0500000f


	//   ....[43]....
        /*0950*/ 	.word	0x0500000f


	//   ....[44]....
        /*0954*/ 	.word	0x0500000f


	//   ....[45]....
        /*0958*/ 	.word	0x0500000f


	//   ....[46]....
        /*095c*/ 	.word	0x0500000f


	//   ....[47]....
        /*0960*/ 	.word	0x0500000f


	//   ....[48]....
        /*0964*/ 	.word	0x0500000f


	//   ....[49]....
        /*0968*/ 	.word	0x0500000f


	//   ....[50]....
        /*096c*/ 	.word	0x0500000f


	//   ....[51]....
        /*0970*/ 	.word	0x0500000f


	//   ....[52]....
        /*0974*/ 	.word	0x0500000f


	//   ....[53]....
        /*0978*/ 	.word	0x0500000f


	//   ....[54]....
        /*097c*/ 	.word	0x0500000f


	//   ....[55]....
        /*0980*/ 	.word	0x0500000f


	//   ....[56]....
        /*0984*/ 	.word	0x0500000f


	//   ....[57]....
        /*0988*/ 	.word	0x0500000f


	//   ....[58]....
        /*098c*/ 	.word	0x0500000f


	//   ....[59]....
        /*0990*/ 	.word	0x0500000f


	//   ....[60]....
        /*0994*/ 	.word	0x0500000f


	//   ....[61]....
        /*0998*/ 	.word	0x0500000f


	//   ....[62]....
        /*099c*/ 	.word	0x0500000f


	//   ....[63]....
        /*09a0*/ 	.word	0x0500000f


	//   ....[64]....
        /*09a4*/ 	.word	0x0500000f


	//   ....[65]....
        /*09a8*/ 	.word	0x0500000f


	//   ....[66]....
        /*09ac*/ 	.word	0x0500000f


	//   ....[67]....
        /*09b0*/ 	.word	0x0500000f


	//   ....[68]....
        /*09b4*/ 	.word	0x0500000f


	//   ....[69]....
        /*09b8*/ 	.word	0x0500000f


	//   ....[70]....
        /*09bc*/ 	.word	0x0500000f


	//   ....[71]....
        /*09c0*/ 	.word	0x0500000f


	//   ....[72]....
        /*09c4*/ 	.word	0x0500000f


	//   ....[73]....
        /*09c8*/ 	.word	0x0500000f


	//   ....[74]....
        /*09cc*/ 	.word	0x0500000f


	//   ....[75]....
        /*09d0*/ 	.word	0x0500000f


	//   ....[76]....
        /*09d4*/ 	.word	0x0500000f


	//   ....[77]....
        /*09d8*/ 	.word	0x0500000f


	//   ....[78]....
        /*09dc*/ 	.word	0x0500000f


	//   ....[79]....
        /*09e0*/ 	.word	0x0500000f


	//   ....[80]....
        /*09e4*/ 	.word	0x0500000f


	//   ....[81]....
        /*09e8*/ 	.word	0x0500000f


	//   ....[82]....
        /*09ec*/ 	.word	0x0500000f


	//   ....[83]....
        /*09f0*/ 	.word	0x0500000f


	//   ....[84]....
        /*09f4*/ 	.word	0x0500000f


	//   ....[85]....
        /*09f8*/ 	.word	0x0500000f


	//   ....[86]....
        /*09fc*/ 	.word	0x0500000f


	//----- nvinfo : EIATTR_COOP_GROUP_INSTR_OFFSETS
	.align		4
.L_1433:
        /*0a00*/ 	.byte	0x04, 0x28
        /*0a02*/ 	.short	(.L_1435 - .L_1434)


	//   ....[0]....
.L_1434:
        /*0a04*/ 	.word	0x00000070


	//   ....[1]....
        /*0a08*/ 	.word	0x00000140


	//   ....[2]....
        /*0a0c*/ 	.word	0x00000190


	//   ....[3]....
        /*0a10*/ 	.word	0x000003c0


	//   ....[4]....
        /*0a14*/ 	.word	0x00000520


	//   ....[5]....
        /*0a18*/ 	.word	0x00000640


	//   ....[6]....
        /*0a1c*/ 	.word	0x000007a0


	//   ....[7]....
        /*0a20*/ 	.word	0x00002db0


	//   ....[8]....
        /*0a24*/ 	.word	0x00002dc0


	//   ....[9]....
        /*0a28*/ 	.word	0x00003510


	//   ....[10]....
        /*0a2c*/ 	.word	0x00003520


	//   ....[11]....
        /*0a30*/ 	.word	0x00004240


	//   ....[12]....
        /*0a34*/ 	.word	0x00004250


	//   ....[13]....
        /*0a38*/ 	.word	0x00004a40


	//   ....[14]....
        /*0a3c*/ 	.word	0x00004a50


	//   ....[15]....
        /*0a40*/ 	.word	0x000054c0


	//   ....[16]....
        /*0a44*/ 	.word	0x000054d0


	//   ....[17]....
        /*0a48*/ 	.word	0x000055e0


	//   ....[18]....
        /*0a4c*/ 	.word	0x000055f0


	//   ....[19]....
        /*0a50*/ 	.word	0x00005960


	//   ....[20]....
        /*0a54*/ 	.word	0x00005980


	//   ....[21]....
        /*0a58*/ 	.word	0x00005a60


	//   ....[22]....
        /*0a5c*/ 	.word	0x00005a80


	//   ....[23]....
        /*0a60*/ 	.word	0x00006140


	//   ....[24]....
        /*0a64*/ 	.word	0x00006720


	//   ....[25]....
        /*0a68*/ 	.word	0x00006730


	//   ....[26]....
        /*0a6c*/ 	.word	0x00006740


	//   ....[27]....
        /*0a70*/ 	.word	0x00006750


	//   ....[28]....
        /*0a74*/ 	.word	0x000077a0


	//   ....[29]....
        /*0a78*/ 	.word	0x000077b0


	//   ....[30]....
        /*0a7c*/ 	.word	0x000077c0


	//   ....[31]....
        /*0a80*/ 	.word	0x000077d0


	//   ....[32]....
        /*0a84*/ 	.word	0x00009bd0


	//   ....[33]....
        /*0a88*/ 	.word	0x00009bf0


	//   ....[34]....
        /*0a8c*/ 	.word	0x0000a100


	//   ....[35]....
        /*0a90*/ 	.word	0x0000a120


	//   ....[36]....
        /*0a94*/ 	.word	0x0000c2c0


	//   ....[37]....
        /*0a98*/ 	.word	0x0000c320


	//   ....[38]....
        /*0a9c*/ 	.word	0x0000c700


	//   ....[39]....
        /*0aa0*/ 	.word	0x0000c720


	//   ....[40]....
        /*0aa4*/ 	.word	0x0000dca0


	//   ....[41]....
        /*0aa8*/ 	.word	0x0000dcb0


	//   ....[42]....
        /*0aac*/ 	.word	0x0000dd50


	//   ....[43]....
        /*0ab0*/ 	.word	0x0000dd60


	//   ....[44]....
        /*0ab4*/ 	.word	0x0000eb50


	//   ....[45]....
        /*0ab8*/ 	.word	0x0000eb70


	//   ....[46]....
        /*0abc*/ 	.word	0x0000eb80


	//   ....[47]....
        /*0ac0*/ 	.word	0x0000eb90


	//   ....[48]....
        /*0ac4*/ 	.word	0x0000f0f0


	//   ....[49]....
        /*0ac8*/ 	.word	0x0000f130


	//   ....[50]....
        /*0acc*/ 	.word	0x0000f160


	//   ....[51]....
        /*0ad0*/ 	.word	0x0000f190


	//   ....[52]....
        /*0ad4*/ 	.word	0x0000f1b0


	//   ....[53]....
        /*0ad8*/ 	.word	0x0000f1c0


	//   ....[54]....
        /*0adc*/ 	.word	0x0000f200


	//   ....[55]....
        /*0ae0*/ 	.word	0x0000f230


	//   ....[56]....
        /*0ae4*/ 	.word	0x0000f6e0


	//   ....[57]....
        /*0ae8*/ 	.word	0x0000f6f0


	//   ....[58]....
        /*0aec*/ 	.word	0x0000f970


	//   ....[59]....
        /*0af0*/ 	.word	0x0000f980


	//   ....[60]....
        /*0af4*/ 	.word	0x00010470


	//   ....[61]....
        /*0af8*/ 	.word	0x000104a0


	//   ....[62]....
        /*0afc*/ 	.word	0x000104c0


	//   ....[63]....
        /*0b00*/ 	.word	0x000104f0


	//   ....[64]....
        /*0b04*/ 	.word	0x00010520


	//   ....[65]....
        /*0b08*/ 	.word	0x00010530


	//   ....[66]....
        /*0b0c*/ 	.word	0x00010560


	//   ....[67]....
        /*0b10*/ 	.word	0x000105a0


	//   ....[68]....
        /*0b14*/ 	.word	0x000106f0


	//   ....[69]....
        /*0b18*/ 	.word	0x00010920


	//   ....[70]....
        /*0b1c*/ 	.word	0x00010950


	//   ....[71]....
        /*0b20*/ 	.word	0x00010980


	//   ....[72]....
        /*0b24*/ 	.word	0x000109b0


	//   ....[73]....
        /*0b28*/ 	.word	0x000109e0


	//   ....[74]....
        /*0b2c*/ 	.word	0x00010a10


	//   ....[75]....
        /*0b30*/ 	.word	0x00010ba0


	//   ....[76]....
        /*0b34*/ 	.word	0x00010bd0


	//   ....[77]....
        /*0b38*/ 	.word	0x00010c00


	//   ....[78]....
        /*0b3c*/ 	.word	0x00010c30


	//   ....[79]....
        /*0b40*/ 	.word	0x00010c60


	//   ....[80]....
        /*0b44*/ 	.word	0x00010c90


	//   ....[81]....
        /*0b48*/ 	.word	0x00010d20


	//   ....[82]....
        /*0b4c*/ 	.word	0x00010d50


	//   ....[83]....
        /*0b50*/ 	.word	0x00010d60


	//   ....[84]....
        /*0b54*/ 	.word	0x00010e00


	//   ....[85]....
        /*0b58*/ 	.word	0x00011d90


	//   ....[86]....
        /*0b5c*/ 	.word	0x00013870


	//   ....[87]....
        /*0b60*/ 	.word	0x00013890


	//   ....[88]....
        /*0b64*/ 	.word	0x00013920


	//   ....[89]....
        /*0b68*/ 	.word	0x00013940


	//   ....[90]....
        /*0b6c*/ 	.word	0x000139c0


	//   ....[91]....
        /*0b70*/ 	.word	0x000139e0


	//   ....[92]....
        /*0b74*/ 	.word	0x00013a60


	//   ....[93]....
        /*0b78*/ 	.word	0x00013a80


	//   ....[94]....
        /*0b7c*/ 	.word	0x00013b00


	//   ....[95]....
        /*0b80*/ 	.word	0x00013b20


	//   ....[96]....
        /*0b84*/ 	.word	0x00013ba0


	//   ....[97]....
        /*0b88*/ 	.word	0x00013bc0


	//   ....[98]....
        /*0b8c*/ 	.word	0x00013c40


	//   ....[99]....
        /*0b90*/ 	.word	0x00013c60


	//   ....[100]....
        /*0b94*/ 	.word	0x00013c70


	//   ....[101]....
        /*0b98*/ 	.word	0x00013c80


	//   ....[102]....
        /*0b9c*/ 	.word	0x000145a0


	//   ....[103]....
        /*0ba0*/ 	.word	0x000145d0


	//   ....[104]....
        /*0ba4*/ 	.word	0x000145f0


	//   ....[105]....
        /*0ba8*/ 	.word	0x00014670


	//   ....[106]....
        /*0bac*/ 	.word	0x00014690


	//   ....[107]....
        /*0bb0*/ 	.word	0x00014710


	//   ....[108]....
        /*0bb4*/ 	.word	0x00014730


	//   ....[109]....
        /*0bb8*/ 	.word	0x000147b0


	//   ....[110]....
        /*0bbc*/ 	.word	0x000147d0


	//   ....[111]....
        /*0bc0*/ 	.word	0x00014850


	//   ....[112]....
        /*0bc4*/ 	.word	0x00014870


	//   ....[113]....
        /*0bc8*/ 	.word	0x000148f0


	//   ....[114]....
        /*0bcc*/ 	.word	0x00014910


	//   ....[115]....
        /*0bd0*/ 	.word	0x00014990


	//   ....[116]....
        /*0bd4*/ 	.word	0x000149b0


	//   ....[117]....
        /*0bd8*/ 	.word	0x000149c0


	//   ....[118]....
        /*0bdc*/ 	.word	0x00014a30


	//   ....[119]....
        /*0be0*/ 	.word	0x00014a80


	//   ....[120]....
        /*0be4*/ 	.word	0x00014b10


	//   ....[121]....
        /*0be8*/ 	.word	0x00014b40


	//   ....[122]....
        /*0bec*/ 	.word	0x00014b50


	//   ....[123]....
        /*0bf0*/ 	.word	0x00014bc0


	//   ....[124]....
        /*0bf4*/ 	.word	0x00014bd0


	//   ....[125]....
        /*0bf8*/ 	.word	0x00014be0


	//   ....[126]....
        /*0bfc*/ 	.word	0x000153d0


	//   ....[127]....
        /*0c00*/ 	.word	0x000153f0


	//   ....[128]....
        /*0c04*/ 	.word	0x00015460


	//   ....[129]....
        /*0c08*/ 	.word	0x00015470


	//   ....[130]....
        /*0c0c*/ 	.word	0x000154b0


	//   ....[131]....
        /*0c10*/ 	.word	0x000154c0


	//   ....[132]....
        /*0c14*/ 	.word	0x00015500


	//   ....[133]....
        /*0c18*/ 	.word	0x00015510


	//   ....[134]....
        /*0c1c*/ 	.word	0x00015550


	//   ....[135]....
        /*0c20*/ 	.word	0x00015560


	//   ....[136]....
        /*0c24*/ 	.word	0x000155a0


	//   ....[137]....
        /*0c28*/ 	.word	0x000155b0


	//   ....[138]....
        /*0c2c*/ 	.word	0x000155f0


	//   ....[139]....
        /*0c30*/ 	.word	0x00015600


	//   ....[140]....
        /*0c34*/ 	.word	0x00015610


	//   ....[141]....
        /*0c38*/ 	.word	0x00015650


	//   ....[142]....
        /*0c3c*/ 	.word	0x00015900


	//   ....[143]....
        /*0c40*/ 	.word	0x00015930


	//   ....[144]....
        /*0c44*/ 	.word	0x00015990


	//   ....[145]....
        /*0c48*/ 	.word	0x000159a0


	//   ....[146]....
        /*0c4c*/ 	.word	0x000159f0


	//   ....[147]....
        /*0c50*/ 	.word	0x00015a00


	//   ....[148]....
        /*0c54*/ 	.word	0x00015a50


	//   ....[149]....
        /*0c58*/ 	.word	0x00015a60


	//   ....[150]....
        /*0c5c*/ 	.word	0x00015ab0


	//   ....[151]....
        /*0c60*/ 	.word	0x00015ac0


	//   ....[152]....
        /*0c64*/ 	.word	0x00015b10


	//   ....[153]....
        /*0c68*/ 	.word	0x00015b20


	//   ....[154]....
        /*0c6c*/ 	.word	0x00015b70


	//   ....[155]....
        /*0c70*/ 	.word	0x00015b80


	//   ....[156]....
        /*0c74*/ 	.word	0x00015b90


	//   ....[157]....
        /*0c78*/ 	.word	0x00015bd0


	//   ....[158]....
        /*0c7c*/ 	.word	0x000161a0


	//   ....[159]....
        /*0c80*/ 	.word	0x000161b0


	//   ....[160]....
        /*0c84*/ 	.word	0x00016220


	//   ....[161]....
        /*0c88*/ 	.word	0x00016260


	//   ....[162]....
        /*0c8c*/ 	.word	0x00016280


	//   ....[163]....
        /*0c90*/ 	.word	0x000162c0


	//   ....[164]....
        /*0c94*/ 	.word	0x000162e0


	//   ....[165]....
        /*0c98*/ 	.word	0x00016320


	//   ....[166]....
        /*0c9c*/ 	.word	0x00016340


	//   ....[167]....
        /*0ca0*/ 	.word	0x00016380


	//   ....[168]....
        /*0ca4*/ 	.word	0x000163a0


	//   ....[169]....
        /*0ca8*/ 	.word	0x000163e0


	//   ....[170]....
        /*0cac*/ 	.word	0x00016400


	//   ....[171]....
        /*0cb0*/ 	.word	0x00016440


	//   ....[172]....
        /*0cb4*/ 	.word	0x00016460


	//   ....[173]....
        /*0cb8*/ 	.word	0x00016470


	//   ....[174]....
        /*0cbc*/ 	.word	0x00016830


	//   ....[175]....
        /*0cc0*/ 	.word	0x00016860


	//   ....[176]....
        /*0cc4*/ 	.word	0x000168c0


	//   ....[177]....
        /*0cc8*/ 	.word	0x000168f0


	//   ....[178]....
        /*0ccc*/ 	.word	0x00016920


	//   ....[179]....
        /*0cd0*/ 	.word	0x00016950


	//   ....[180]....
        /*0cd4*/ 	.word	0x00016980


	//   ....[181]....
        /*0cd8*/ 	.word	0x000169b0


	//   ....[182]....
        /*0cdc*/ 	.word	0x00016b50


	//   ....[183]....
        /*0ce0*/ 	.word	0x00016b80


	//   ....[184]....
        /*0ce4*/ 	.word	0x00016bb0


	//   ....[185]....
        /*0ce8*/ 	.word	0x00016be0


	//   ....[186]....
        /*0cec*/ 	.word	0x00016c10


	//   ....[187]....
        /*0cf0*/ 	.word	0x00016c40


	//   ....[188]....
        /*0cf4*/ 	.word	0x00016d00


	//   ....[189]....
        /*0cf8*/ 	.word	0x00016d20


	//   ....[190]....
        /*0cfc*/ 	.word	0x00016d30


	//   ....[191]....
        /*0d00*/ 	.word	0x00016d90


	//   ....[192]....
        /*0d04*/ 	.word	0x000173b0


	//   ....[193]....
        /*0d08*/ 	.word	0x000176d0


	//   ....[194]....
        /*0d0c*/ 	.word	0x00017760


	//   ....[195]....
        /*0d10*/ 	.word	0x000177f0


	//   ....[196]....
        /*0d14*/ 	.word	0x00017880


	//   ....[197]....
        /*0d18*/ 	.word	0x00017960


	//   ....[198]....
        /*0d1c*/ 	.word	0x000179f0


	//   ....[199]....
        /*0d20*/ 	.word	0x00017a90


	//   ....[200]....
        /*0d24*/ 	.word	0x00017b20


	//   ....[201]....
        /*0d28*/ 	.word	0x00017c10


	//   ....[202]....
        /*0d2c*/ 	.word	0x00017ca0


	//   ....[203]....
        /*0d30*/ 	.word	0x00017d40


	//   ....[204]....
        /*0d34*/ 	.word	0x00017dd0


	//   ....[205]....
        /*0d38*/ 	.word	0x00017f10


	//   ....[206]....
        /*0d3c*/ 	.word	0x00017fc0


	//   ....[207]....
        /*0d40*/ 	.word	0x00018050


	//   ....[208]....
        /*0d44*/ 	.word	0x000180a0


	//   ....[209]....
        /*0d48*/ 	.word	0x000180f0


	//   ....[210]....
        /*0d4c*/ 	.word	0x000181d0


	//   ....[211]....
        /*0d50*/ 	.word	0x00018260


	//   ....[212]....
        /*0d54*/ 	.word	0x000182b0


	//   ....[213]....
        /*0d58*/ 	.word	0x00018300


	//   ....[214]....
        /*0d5c*/ 	.word	0x00018520


	//   ....[215]....
        /*0d60*/ 	.word	0x00018580


	//   ....[216]....
        /*0d64*/ 	.word	0x00018640


	//   ....[217]....
        /*0d68*/ 	.word	0x000186b0


	//   ....[218]....
        /*0d6c*/ 	.word	0x00018710


	//   ....[219]....
        /*0d70*/ 	.word	0x000187c0


	//   ....[220]....
        /*0d74*/ 	.word	0x00018820


	//   ....[221]....
        /*0d78*/ 	.word	0x000188b0


	//   ....[222]....
        /*0d7c*/ 	.word	0x00018930


	//   ....[223]....
        /*0d80*/ 	.word	0x00018980


	//   ....[224]....
        /*0d84*/ 	.word	0x00018a10


	//   ....[225]....
        /*0d88*/ 	.word	0x00018aa0


	//   ....[226]....
        /*0d8c*/ 	.word	0x00018b40


	//   ....[227]....
        /*0d90*/ 	.word	0x00018be0


	//   ....[228]....
        /*0d94*/ 	.word	0x00018c40


	//   ....[229]....
        /*0d98*/ 	.word	0x00018cb0


	//   ....[230]....
        /*0d9c*/ 	.word	0x00018d10


	//   ....[231]....
        /*0da0*/ 	.word	0x00018d80


	//   ....[232]....
        /*0da4*/ 	.word	0x00018e40


	//   ....[233]....
        /*0da8*/ 	.word	0x00018ea0


	//   ....[234]....
        /*0dac*/ 	.word	0x00018f60


	//   ....[235]....
        /*0db0*/ 	.word	0x00019240


	//   ....[236]....
        /*0db4*/ 	.word	0x00019330


	//   ....[237]....
        /*0db8*/ 	.word	0x000193d0


	//   ....[238]....
        /*0dbc*/ 	.word	0x00019430


	//   ....[239]....
        /*0dc0*/ 	.word	0x00019520


	//   ....[240]....
        /*0dc4*/ 	.word	0x00019590


	//   ....[241]....
        /*0dc8*/ 	.word	0x00019680


	//   ....[242]....
        /*0dcc*/ 	.word	0x000196f0


	//   ....[243]....
        /*0dd0*/ 	.word	0x000197e0


	//   ....[244]....
        /*0dd4*/ 	.word	0x00019850


	//   ....[245]....
        /*0dd8*/ 	.word	0x00019940


	//   ....[246]....
        /*0ddc*/ 	.word	0x000199b0


	//   ....[247]....
        /*0de0*/ 	.word	0x00019aa0


	//   ....[248]....
        /*0de4*/ 	.word	0x00019b10


	//   ....[249]....
        /*0de8*/ 	.word	0x00019c00


	//   ....[250]....
        /*0dec*/ 	.word	0x00019c70


	//   ....[251]....
        /*0df0*/ 	.word	0x00019d10


	//   ....[252]....
        /*0df4*/ 	.word	0x00019e00


	//   ....[253]....
        /*0df8*/ 	.word	0x00019e70


	//   ....[254]....
        /*0dfc*/ 	.word	0x00019ed0


	//   ....[255]....
        /*0e00*/ 	.word	0x00019fc0


	//   ....[0]....
        /*0e04*/ 	.word	0x0001a020


	//   ....[1]....
        /*0e08*/ 	.word	0x0001a120


	//   ....[2]....
        /*0e0c*/ 	.word	0x0001a180


	//   ....[3]....
        /*0e10*/ 	.word	0x0001a280


	//   ....[4]....
        /*0e14*/ 	.word	0x0001a2e0


	//   ....[5]....
        /*0e18*/ 	.word	0x0001a3e0


	//   ....[6]....
        /*0e1c*/ 	.word	0x0001a440


	//   ....[7]....
        /*0e20*/ 	.word	0x0001a540


	//   ....[8]....
        /*0e24*/ 	.word	0x0001a5a0


	//   ....[9]....
        /*0e28*/ 	.word	0x0001a6a0


	//   ....[10]....
        /*0e2c*/ 	.word	0x0001a700


	//   ....[11]....
        /*0e30*/ 	.word	0x0001a7b0


	//   ....[12]....
        /*0e34*/ 	.word	0x0001a860


	//   ....[13]....
        /*0e38*/ 	.word	0x0001a950


	//   ....[14]....
        /*0e3c*/ 	.word	0x0001a9b0


	//   ....[15]....
        /*0e40*/ 	.word	0x0001aa90


	//   ....[16]....
        /*0e44*/ 	.word	0x0001aaf0


	//   ....[17]....
        /*0e48*/ 	.word	0x0001abc0


	//   ....[18]....
        /*0e4c*/ 	.word	0x0001ac20


	//   ....[19]....
        /*0e50*/ 	.word	0x0001ace0


	//   ....[20]....
        /*0e54*/ 	.word	0x0001ae20


	//   ....[21]....
        /*0e58*/ 	.word	0x0001aed0


	//   ....[22]....
        /*0e5c*/ 	.word	0x0001af40


	//   ....[23]....
        /*0e60*/ 	.word	0x0001b010


	//   ....[24]....
        /*0e64*/ 	.word	0x0001b070


	//   ....[25]....
        /*0e68*/ 	.word	0x0001b120


	//   ....[26]....
        /*0e6c*/ 	.word	0x0001b180


	//   ....[27]....
        /*0e70*/ 	.word	0x0001b230


	//   ....[28]....
        /*0e74*/ 	.word	0x0001b290


	//   ....[29]....
        /*0e78*/ 	.word	0x0001b340


	//   ....[30]....
        /*0e7c*/ 	.word	0x0001b3a0


	//   ....[31]....
        /*0e80*/ 	.word	0x0001b450


	//   ....[32]....
        /*0e84*/ 	.word	0x0001b4b0


	//   ....[33]....
        /*0e88*/ 	.word	0x0001b560


	//   ....[34]....
        /*0e8c*/ 	.word	0x0001b5c0


	//   ....[35]....
        /*0e90*/ 	.word	0x0001b670


	//   ....[36]....
        /*0e94*/ 	.word	0x0001b760


	//   ....[37]....
        /*0e98*/ 	.word	0x0001b810


	//   ....[38]....
        /*0e9c*/ 	.word	0x0001b870


	//   ....[39]....
        /*0ea0*/ 	.word	0x0001b930


	//   ....[40]....
        /*0ea4*/ 	.word	0x0001b990


	//   ....[41]....
        /*0ea8*/ 	.word	0x0001ba50


	//   ....[42]....
        /*0eac*/ 	.word	0x0001bab0


	//   ....[43]....
        /*0eb0*/ 	.word	0x0001bb70


	//   ....[44]....
        /*0eb4*/ 	.word	0x0001bbd0


	//   ....[45]....
        /*0eb8*/ 	.word	0x0001bc90


	//   ....[46]....
        /*0ebc*/ 	.word	0x0001bcf0


	//   ....[47]....
        /*0ec0*/ 	.word	0x0001bdb0


	//   ....[48]....
        /*0ec4*/ 	.word	0x0001be10


	//   ....[49]....
        /*0ec8*/ 	.word	0x0001bed0


	//   ....[50]....
        /*0ecc*/ 	.word	0x0001bf30


	//   ....[51]....
        /*0ed0*/ 	.word	0x0001bfe0


	//   ....[52]....
        /*0ed4*/ 	.word	0x0001c0d0


	//   ....[53]....
        /*0ed8*/ 	.word	0x0001c180


	//   ....[54]....
        /*0edc*/ 	.word	0x0001c240


	//   ....[55]....
        /*0ee0*/ 	.word	0x0001c2f0


	//   ....[56]....
        /*0ee4*/ 	.word	0x0001c350


	//   ....[57]....
        /*0ee8*/ 	.word	0x0001c400


	//   ....[58]....
        /*0eec*/ 	.word	0x0001c460


	//   ....[59]....
        /*0ef0*/ 	.word	0x0001c510


	//   ....[60]....
        /*0ef4*/ 	.word	0x0001c570


	//   ....[61]....
        /*0ef8*/ 	.word	0x0001c620


	//   ....[62]....
        /*0efc*/ 	.word	0x0001c680


	//   ....[63]....
        /*0f00*/ 	.word	0x0001c730


	//   ....[64]....
        /*0f04*/ 	.word	0x0001c790


	//   ....[65]....
        /*0f08*/ 	.word	0x0001c840


	//   ....[66]....
        /*0f0c*/ 	.word	0x0001c8a0


	//   ....[67]....
        /*0f10*/ 	.word	0x0001c940


	//   ....[68]....
        /*0f14*/ 	.word	0x0001c9d0


	//   ....[69]....
        /*0f18*/ 	.word	0x0001ca70


	//   ....[70]....
        /*0f1c*/ 	.word	0x0001cbf0


	//   ....[71]....
        /*0f20*/ 	.word	0x0001cc60


	//   ....[72]....
        /*0f24*/ 	.word	0x0001ccd0


	//   ....[73]....
        /*0f28*/ 	.word	0x0001cd40


	//   ....[74]....
        /*0f2c*/ 	.word	0x0001cdb0


	//   ....[75]....
        /*0f30*/ 	.word	0x0001ce30


	//   ....[76]....
        /*0f34*/ 	.word	0x0001ceb0


	//   ....[77]....
        /*0f38*/ 	.word	0x0001cf40


	//   ....[78]....
        /*0f3c*/ 	.word	0x0001cfb0


	//   ....[79]....
        /*0f40*/ 	.word	0x0001d020


	//   ....[80]....
        /*0f44*/ 	.word	0x0001d090


	//   ....[81]....
        /*0f48*/ 	.word	0x0001d110


	//   ....[82]....
        /*0f4c*/ 	.word	0x0001d180


	//   ....[83]....
        /*0f50*/ 	.word	0x0001d220


	//   ....[84]....
        /*0f54*/ 	.word	0x0001d270


	//   ....[85]....
        /*0f58*/ 	.word	0x0001d300


	//   ....[86]....
        /*0f5c*/ 	.word	0x0001d430


	//----- nvinfo : EIATTR_REG_RECONFIG
	.align		4
.L_1435:
        /*0f60*/ 	.byte	0x01, 0x54
	.zero		2


	//----- nvinfo : EIATTR_SYSCALL_OFFSETS
	.align		4
        /*0f64*/ 	.byte	0x04, 0x46
        /*0f66*/ 	.short	(.L_1437 - .L_1436)


	//   ....[0]....
.L_1436:
        /*0f68*/ 	.word	0x00001ae0


	//   ....[1]....
        /*0f6c*/ 	.word	0x00001c30


	//   ....[2]....
        /*0f70*/ 	.word	0x00006310


	//   ....[3]....
        /*0f74*/ 	.word	0x00006690


	//   ....[4]....
        /*0f78*/ 	.word	0x00012ed0


	//   ....[5]....
        /*0f7c*/ 	.word	0x00013020


	//   ....[6]....
        /*0f80*/ 	.word	0x00013110


	//   ....[7]....
        /*0f84*/ 	.word	0x000140b0


	//----- nvinfo : EIATTR_MBARRIER_INSTR_OFFSETS
	.align		4
.L_1437:
        /*0f88*/ 	.byte	0x04, 0x39
        /*0f8a*/ 	.short	(.L_1439 - .L_1438)


	//   ....[0]....
.L_1438:
        /*0f8c*/ 	.word	0x00000270
        /*0f90*/ 	.word	0x000000ff
        /*0f94*/ 	.word	0x00016800
        /*0f98*/ 	.short	0x0100
        /*0f9a*/ 	.byte	0x08
	.zero		1


	//   ....[1]....
        /*0f9c*/ 	.word	0x00000280
        /*0fa0*/ 	.word	0x000000ff
        /*0fa4*/ 	.word	0x00016820
        /*0fa8*/ 	.short	0x0100
        /*0faa*/ 	.byte	0x08
	.zero		1


	//   ....[2]....
        /*0fac*/ 	.word	0x00000370
        /*0fb0*/ 	.word	0x000000ff
        /*0fb4*/ 	.word	0x00016830
        /*0fb8*/ 	.short	0x0100
        /*0fba*/ 	.byte	0x08
	.zero		1


	//   ....[3]....
        /*0fbc*/ 	.word	0x00000380
        /*0fc0*/ 	.word	0x000000ff
        /*0fc4*/ 	.word	0x00016840
        /*0fc8*/ 	.short	0x0100
        /*0fca*/ 	.byte	0x08
	.zero		1


	//   ....[4]....
        /*0fcc*/ 	.word	0x00000390
        /*0fd0*/ 	.word	0x000000ff
        /*0fd4*/ 	.word	0x00016838
        /*0fd8*/ 	.short	0x0100
        /*0fda*/ 	.byte	0x08
	.zero		1


	//   ....[5]....
        /*0fdc*/ 	.word	0x000003a0
        /*0fe0*/ 	.word	0x000000ff
        /*0fe4*/ 	.word	0x00016848
        /*0fe8*/ 	.short	0x0100
        /*0fea*/ 	.byte	0x08
	.zero		1


	//   ....[6]....
        /*0fec*/ 	.word	0x000004d0
        /*0ff0*/ 	.word	0x000000ff
        /*0ff4*/ 	.word	0x00016850
        /*0ff8*/ 	.short	0x0100
        /*0ffa*/ 	.byte	0x08
	.zero		1


	//   ....[7]....
        /*0ffc*/ 	.word	0x000004e0
        /*1000*/ 	.word	0x000000ff
        /*1004*/ 	.word	0x00016860
        /*1008*/ 	.short	0x0100
        /*100a*/ 	.byte	0x08
	.zero		1


	//   ....[8]....
        /*100c*/ 	.word	0x000004f0
        /*1010*/ 	.word	0x000000ff
        /*1014*/ 	.word	0x00016858
        /*1018*/ 	.short	0x0100
        /*101a*/ 	.byte	0x08
	.zero		1


	//   ....[9]....
        /*101c*/ 	.word	0x00000500
        /*1020*/ 	.word	0x000000ff
        /*1024*/ 	.word	0x00016868
        /*1028*/ 	.short	0x0100
        /*102a*/ 	.byte	0x08
	.zero		1


	//   ....[10]....
        /*102c*/ 	.word	0x000005f0
        /*1030*/ 	.word	0x000000ff
        /*1034*/ 	.word	0x00016870
        /*1038*/ 	.short	0x0100
        /*103a*/ 	.byte	0x06
	.zero		1


	//   ....[11]....
        /*103c*/ 	.word	0x00000600
        /*1040*/ 	.word	0x000000ff
        /*1044*/ 	.word	0x00016880
        /*1048*/ 	.short	0x0100
        /*104a*/ 	.byte	0x06
	.zero		1


	//   ....[12]....
        /*104c*/ 	.word	0x00000610
        /*1050*/ 	.word	0x000000ff
        /*1054*/ 	.word	0x00016878
        /*1058*/ 	.short	0x0100
        /*105a*/ 	.byte	0x06
	.zero		1


	//   ....[13]....
        /*105c*/ 	.word	0x00000620
        /*1060*/ 	.word	0x000000ff
        /*1064*/ 	.word	0x00016888
        /*1068*/ 	.short	0x0100
        /*106a*/ 	.byte	0x06
	.zero		1


	//   ....[14]....
        /*106c*/ 	.word	0x00000750
        /*1070*/ 	.word	0x000000ff
        /*1074*/ 	.word	0x00016890
        /*1078*/ 	.short	0x0100
        /*107a*/ 	.byte	0x08
	.zero		1


	//   ....[15]....
        /*107c*/ 	.word	0x00000760
        /*1080*/ 	.word	0x000000ff
        /*1084*/ 	.word	0x000168a0
        /*1088*/ 	.short	0x0100
        /*108a*/ 	.byte	0x08
	.zero		1


	//   ....[16]....
        /*108c*/ 	.word	0x00000770
        /*1090*/ 	.word	0x000000ff
        /*1094*/ 	.word	0x00016898
        /*1098*/ 	.short	0x0100
        /*109a*/ 	.byte	0x08
	.zero		1


	//   ....[17]....
        /*109c*/ 	.word	0x00000780
        /*10a0*/ 	.word	0x000000ff
        /*10a4*/ 	.word	0x000168a8
        /*10a8*/ 	.short	0x0100
        /*10aa*/ 	.byte	0x08
	.zero		1


	//   ....[18]....
        /*10ac*/ 	.word	0x000008b0
        /*10b0*/ 	.word	0x000000ff
        /*10b4*/ 	.word	0x000168b0
        /*10b8*/ 	.short	0x0100
        /*10ba*/ 	.byte	0x08
	.zero		1


	//   ....[19]....
        /*10bc*/ 	.word	0x000008c0
        /*10c0*/ 	.word	0x000000ff
        /*10c4*/ 	.word	0x000168c0
        /*10c8*/ 	.short	0x0100
        /*10ca*/ 	.byte	0x08
	.zero		1


	//   ....[20]....
        /*10cc*/ 	.word	0x000008d0
        /*10d0*/ 	.word	0x000000ff
        /*10d4*/ 	.word	0x000168b8
        /*10d8*/ 	.short	0x0100
        /*10da*/ 	.byte	0x08
	.zero		1


	//   ....[21]....
        /*10dc*/ 	.word	0x000008e0
        /*10e0*/ 	.word	0x000000ff
        /*10e4*/ 	.word	0x000168c8
        /*10e8*/ 	.short	0x0100
        /*10ea*/ 	.byte	0x08
	.zero		1


	//   ....[22]....
        /*10ec*/ 	.word	0x00002d60
        /*10f0*/ 	.word	0x00000046
        /*10f4*/ 	.word	0x00016890
        /*10f8*/ 	.short	0x010a
        /*10fa*/ 	.byte	0x3f
	.zero		1


	//   ....[23]....
        /*10fc*/ 	.word	0x000041e0
        /*1100*/ 	.word	0x00000046
        /*1104*/ 	.word	0x00016890
        /*1108*/ 	.short	0x010a
        /*110a*/ 	.byte	0x3f
	.zero		1


	//   ....[24]....
        /*110c*/ 	.word	0x00005320
        /*1110*/ 	.word	0x00000046
        /*1114*/ 	.word	0x00016890
        /*1118*/ 	.short	0x010a
        /*111a*/ 	.byte	0x3f
	.zero		1


	//   ....[25]....
        /*111c*/ 	.word	0x000057b0
        /*1120*/ 	.word	0x00000008
        /*1124*/ 	.word	0x00000000
        /*1128*/ 	.short	0x0101
        /*112a*/ 	.byte	0x3f
	.zero		1


	//   ....[26]....
        /*112c*/ 	.word	0x000057f0
        /*1130*/ 	.word	0x00000046
        /*1134*/ 	.word	0x000168b0
        /*1138*/ 	.short	0x010a
        /*113a*/ 	.byte	0x3f
	.zero		1


	//   ....[27]....
        /*113c*/ 	.word	0x00005c00
        /*1140*/ 	.word	0x00000046
        /*1144*/ 	.word	0x00000000
        /*1148*/ 	.short	0x0101
        /*114a*/ 	.byte	0x3f
	.zero		1


	//   ....[28]....
        /*114c*/ 	.word	0x000063b0
        /*1150*/ 	.word	0x00000012
        /*1154*/ 	.word	0x00016800
        /*1158*/ 	.short	0x010a
        /*115a*/ 	.byte	0x3f
	.zero		1


	//   ....[29]....
        /*115c*/ 	.word	0x00006400
        /*1160*/ 	.word	0x00000012
        /*1164*/ 	.word	0x00016800
        /*1168*/ 	.short	0x010a
        /*116a*/ 	.byte	0x3f
	.zero		1


	//   ....[30]....
        /*116c*/ 	.word	0x00006ab0
        /*1170*/ 	.word	0x00000012
        /*1174*/ 	.word	0x00016800
        /*1178*/ 	.short	0x010a
        /*117a*/ 	.byte	0x3f
	.zero		1


	//   ....[31]....
        /*117c*/ 	.word	0x00007ab0
        /*1180*/ 	.word	0x00000012
        /*1184*/ 	.word	0x00016800
        /*1188*/ 	.short	0x010a
        /*118a*/ 	.byte	0x3f
	.zero		1


	//   ....[32]....
        /*118c*/ 	.word	0x00008880
        /*1190*/ 	.word	0x00000000
        /*1194*/ 	.word	0x00016830
        /*1198*/ 	.short	0x010a
        /*119a*/ 	.byte	0x3f
	.zero		1


	//   ....[33]....
        /*119c*/ 	.word	0x00008930
        /*11a0*/ 	.word	0x00000000
        /*11a4*/ 	.word	0x00016830
        /*11a8*/ 	.short	0x010a
        /*11aa*/ 	.byte	0x3f
	.zero		1


	//   ....[34]....
        /*11ac*/ 	.word	0x0000a5e0
        /*11b0*/ 	.word	0x00000000
        /*11b4*/ 	.word	0x00000000
        /*11b8*/ 	.short	0x0101
        /*11ba*/ 	.byte	0x3f
	.zero		1


	//   ....[35]....
        /*11bc*/ 	.word	0x0000b200
        /*11c0*/ 	.word	0x00000005
        /*11c4*/ 	.word	0x00016830
        /*11c8*/ 	.short	0x010a
        /*11ca*/ 	.byte	0x3f
	.zero		1


	//   ....[36]....
        /*11cc*/ 	.word	0x0000b250
        /*11d0*/ 	.word	0x00000005
        /*11d4*/ 	.word	0x00016830
        /*11d8*/ 	.short	0x010a
        /*11da*/ 	.byte	0x3f
	.zero		1


	//   ....[37]....
        /*11dc*/ 	.word	0x0000b5a0
        /*11e0*/ 	.word	0x00000005
        /*11e4*/ 	.word	0x00016850
        /*11e8*/ 	.short	0x010a
        /*11ea*/ 	.byte	0x3f
	.zero		1


	//   ....[38]....
        /*11ec*/ 	.word	0x0000b5e0
        /*11f0*/ 	.word	0x00000005
        /*11f4*/ 	.word	0x00016850
        /*11f8*/ 	.short	0x010a
        /*11fa*/ 	.byte	0x3f
	.zero		1


	//   ....[39]....
        /*11fc*/ 	.word	0x0000bbb0
        /*1200*/ 	.word	0x0000001f
        /*1204*/ 	.word	0x00000000
        /*1208*/ 	.short	0x0101
        /*120a*/ 	.byte	0x3f
	.zero		1


	//   ....[40]....
        /*120c*/ 	.word	0x0000d5a0
        /*1210*/ 	.word	0x0000000b
        /*1214*/ 	.word	0x00000000
        /*1218*/ 	.short	0x0101
        /*121a*/ 	.byte	0x3f
	.zero		1


	//   ....[41]....
        /*121c*/ 	.word	0x0000d900
        /*1220*/ 	.word	0x0000000b
        /*1224*/ 	.word	0x00016850
        /*1228*/ 	.short	0x010a
        /*122a*/ 	.byte	0x3f
	.zero		1


	//   ....[42]....
        /*122c*/ 	.word	0x0000d970
        /*1230*/ 	.word	0x0000000b
        /*1234*/ 	.word	0x00016850
        /*1238*/ 	.short	0x010a
        /*123a*/ 	.byte	0x3f
	.zero		1


	//   ....[43]....
        /*123c*/ 	.word	0x0000dfa0
        /*1240*/ 	.word	0x00000004
        /*1244*/ 	.word	0x00000000
        /*1248*/ 	.short	0x0101
        /*124a*/ 	.byte	0x3f
	.zero		1


	//   ....[44]....
        /*124c*/ 	.word	0x0000f000
        /*1250*/ 	.word	0x00000000
        /*1254*/ 	.word	0x00000000
        /*1258*/ 	.short	0x0101
        /*125a*/ 	.byte	0x3f
	.zero		1


	//   ....[45]....
        /*125c*/ 	.word	0x0000f5a0
        /*1260*/ 	.word	0x00000008
        /*1264*/ 	.word	0x00000000
        /*1268*/ 	.short	0x0101
        /*126a*/ 	.byte	0x3f
	.zero		1


	//   ....[46]....
        /*126c*/ 	.word	0x00011e70
        /*1270*/ 	.word	0x00000010
        /*1274*/ 	.word	0x00016820
        /*1278*/ 	.short	0x010a
        /*127a*/ 	.byte	0x3f
	.zero		1


	//   ....[47]....
        /*127c*/ 	.word	0x00011f30
        /*1280*/ 	.word	0x00000006
        /*1284*/ 	.word	0x000168a0
        /*1288*/ 	.short	0x010a
        /*128a*/ 	.byte	0x3f
	.zero		1


	//   ....[48]....
        /*128c*/ 	.word	0x00012170
        /*1290*/ 	.word	0x00000006
        /*1294*/ 	.word	0x000168c0
        /*1298*/ 	.short	0x010a
        /*129a*/ 	.byte	0x3f
	.zero		1


	//   ....[49]....
        /*129c*/ 	.word	0x00012500
        /*12a0*/ 	.word	0x00000006
        /*12a4*/ 	.word	0x000168a0
        /*12a8*/ 	.short	0x010a
        /*12aa*/ 	.byte	0x3f
	.zero		1


	//   ....[50]....
        /*12ac*/ 	.word	0x00012720
        /*12b0*/ 	.word	0x00000006
        /*12b4*/ 	.word	0x000168c0
        /*12b8*/ 	.short	0x010a
        /*12ba*/ 	.byte	0x3f
	.zero		1


	//   ....[51]....
        /*12bc*/ 	.word	0x000135d0
        /*12c0*/ 	.word	0x00000003
        /*12c4*/ 	.word	0x00016840
        /*12c8*/ 	.short	0x010a
        /*12ca*/ 	.byte	0x3f
	.zero		1


	//   ....[52]....
        /*12cc*/ 	.word	0x00013d80
        /*12d0*/ 	.word	0x00000003
        /*12d4*/ 	.word	0x00016830
        /*12d8*/ 	.short	0x0107
        /*12da*/ 	.byte	0x3f
	.zero		1


	//   ....[53]....
        /*12dc*/ 	.word	0x00013e50
        /*12e0*/ 	.word	0x00000003
        /*12e4*/ 	.word	0x00016830
        /*12e8*/ 	.short	0x0101
        /*12ea*/ 	.byte	0x3f
	.zero		1


	//   ....[54]....
        /*12ec*/ 	.word	0x00014cc0
        /*12f0*/ 	.word	0x00000010
        /*12f4*/ 	.word	0x00016800
        /*12f8*/ 	.short	0x0107
        /*12fa*/ 	.byte	0x3f
	.zero		1


	//   ....[55]....
        /*12fc*/ 	.word	0x00014db0
        /*1300*/ 	.word	0x00000010
        /*1304*/ 	.word	0x00016800
        /*1308*/ 	.short	0x0101
        /*130a*/ 	.byte	0x3f
	.zero		1


	//   ....[56]....
        /*130c*/ 	.word	0x00014dd0
        /*1310*/ 	.word	0x00000010
        /*1314*/ 	.word	0x00016820
        /*1318*/ 	.short	0x010a
        /*131a*/ 	.byte	0x3f
	.zero		1


	//   ....[57]....
        /*131c*/ 	.word	0x000151a0
        /*1320*/ 	.word	0x00000005
        /*1324*/ 	.word	0x00016840
        /*1328*/ 	.short	0x010a
        /*132a*/ 	.byte	0x3f
	.zero		1


	//   ....[58]....
        /*132c*/ 	.word	0x000156d0
        /*1330*/ 	.word	0x00000005
        /*1334*/ 	.word	0x00016830
        /*1338*/ 	.short	0x0107
        /*133a*/ 	.byte	0x3f
	.zero		1


	//   ....[59]....
        /*133c*/ 	.word	0x00015790
        /*1340*/ 	.word	0x00000005
        /*1344*/ 	.word	0x00016830
        /*1348*/ 	.short	0x0101
        /*134a*/ 	.byte	0x3f
	.zero		1


	//   ....[60]....
        /*134c*/ 	.word	0x000157f0
        /*1350*/ 	.word	0x00000005
        /*1354*/ 	.word	0x00016860
        /*1358*/ 	.short	0x010a
        /*135a*/ 	.byte	0x3f
	.zero		1


	//   ....[61]....
        /*135c*/ 	.word	0x00015cc0
        /*1360*/ 	.word	0x00000005
        /*1364*/ 	.word	0x00016850
        /*1368*/ 	.short	0x0107
        /*136a*/ 	.byte	0x3f
	.zero		1


	//   ....[62]....
        /*136c*/ 	.word	0x00015e40
        /*1370*/ 	.word	0x00000005
        /*1374*/ 	.word	0x00016850
        /*1378*/ 	.short	0x0101
        /*137a*/ 	.byte	0x3f
	.zero		1


	//   ....[63]....
        /*137c*/ 	.word	0x00016060
        /*1380*/ 	.word	0x00000000
        /*1384*/ 	.word	0x00016860
        /*1388*/ 	.short	0x010a
        /*138a*/ 	.byte	0x3f
	.zero		1


	//   ....[64]....
        /*138c*/ 	.word	0x00016520
        /*1390*/ 	.word	0x00000000
        /*1394*/ 	.word	0x00016850
        /*1398*/ 	.short	0x0107
        /*139a*/ 	.byte	0x3f
	.zero		1


	//   ....[65]....
        /*139c*/ 	.word	0x000165f0
        /*13a0*/ 	.word	0x00000000
        /*13a4*/ 	.word	0x00016850
        /*13a8*/ 	.short	0x0101
        /*13aa*/ 	.byte	0x3f
	.zero		1


	//   ....[66]....
        /*13ac*/ 	.word	0x00017330
        /*13b0*/ 	.word	0x00000005
        /*13b4*/ 	.word	0x00016820
        /*13b8*/ 	.short	0x010a
        /*13ba*/ 	.byte	0x3f
	.zero		1


	//   ....[67]....
        /*13bc*/ 	.word	0x000174a0
        /*13c0*/ 	.word	0x00000003
        /*13c4*/ 	.word	0x00016840
        /*13c8*/ 	.short	0x010a
        /*13ca*/ 	.byte	0x3f
	.zero		1


	//   ....[68]....
        /*13cc*/ 	.word	0x00017540
        /*13d0*/ 	.word	0x00000005
        /*13d4*/ 	.word	0x00016840
        /*13d8*/ 	.short	0x010a
        /*13da*/ 	.byte	0x3f
	.zero		1


	//   ....[69]....
        /*13dc*/ 	.word	0x00017580
        /*13e0*/ 	.word	0x00000003
        /*13e4*/ 	.word	0x00016860
        /*13e8*/ 	.short	0x010a
        /*13ea*/ 	.byte	0x3f
	.zero		1


	//   ....[70]....
        /*13ec*/ 	.word	0x000175c0
        /*13f0*/ 	.word	0x00000005
        /*13f4*/ 	.word	0x00016860
        /*13f8*/ 	.short	0x010a
        /*13fa*/ 	.byte	0x3f
	.zero		1


	//   ....[71]....
        /*13fc*/ 	.word	0x00017620
        /*1400*/ 	.word	0x00000046
        /*1404*/ 	.word	0x00016890
        /*1408*/ 	.short	0x010a
        /*140a*/ 	.byte	0x3f
	.zero		1


	//   ....[72]....
        /*140c*/ 	.word	0x000178b0
        /*1410*/ 	.word	0x00000046
        /*1414*/ 	.word	0x00016890
        /*1418*/ 	.short	0x010a
        /*141a*/ 	.byte	0x3f
	.zero		1


	//   ....[73]....
        /*141c*/ 	.word	0x00017b60
        /*1420*/ 	.word	0x00000046
        /*1424*/ 	.word	0x00016890
        /*1428*/ 	.short	0x010a
        /*142a*/ 	.byte	0x3f
	.zero		1


	//   ....[74]....
        /*142c*/ 	.word	0x00017e10
        /*1430*/ 	.word	0x00000046
        /*1434*/ 	.word	0x000168b0
        /*1438*/ 	.short	0x010a
        /*143a*/ 	.byte	0x3f
	.zero		1


	//   ....[75]....
        /*143c*/ 	.word	0x00018120
        /*1440*/ 	.word	0x00000012
        /*1444*/ 	.word	0x00016800
        /*1448*/ 	.short	0x010a
        /*144a*/ 	.byte	0x3f
	.zero		1


	//   ....[76]....
        /*144c*/ 	.word	0x00018330
        /*1450*/ 	.word	0x00000012
        /*1454*/ 	.word	0x00016800
        /*1458*/ 	.short	0x010a
        /*145a*/ 	.byte	0x3f
	.zero		1


	//   ....[77]....
        /*145c*/ 	.word	0x00018380
        /*1460*/ 	.word	0x00000000
        /*1464*/ 	.word	0x00016830
        /*1468*/ 	.short	0x010a
        /*146a*/ 	.byte	0x3f
	.zero		1


	//   ....[78]....
        /*146c*/ 	.word	0x000183d0
        /*1470*/ 	.word	0x00000005
        /*1474*/ 	.word	0x00016830
        /*1478*/ 	.short	0x010a
        /*147a*/ 	.byte	0x3f
	.zero		1


	//   ....[79]....
        /*147c*/ 	.word	0x00018420
        /*1480*/ 	.word	0x00000005
        /*1484*/ 	.word	0x00016850
        /*1488*/ 	.short	0x010a
        /*148a*/ 	.byte	0x3f
	.zero		1


	//   ....[80]....
        /*148c*/ 	.word	0x00018470
        /*1490*/ 	.word	0x0000000b
        /*1494*/ 	.word	0x00016850
        /*1498*/ 	.short	0x010a
        /*149a*/ 	.byte	0x3f
	.zero		1


	//   ....[81]....
        /*149c*/ 	.word	0x00019020
        /*14a0*/ 	.word	0x00000010
        /*14a4*/ 	.word	0x00016820
        /*14a8*/ 	.short	0x010a
        /*14aa*/ 	.byte	0x3f
	.zero		1


	//   ....[82]....
        /*14ac*/ 	.word	0x00019070
        /*14b0*/ 	.word	0x00000006
        /*14b4*/ 	.word	0x000168a0
        /*14b8*/ 	.short	0x010a
        /*14ba*/ 	.byte	0x3f
	.zero		1


	//   ....[83]....
        /*14bc*/ 	.word	0x000190c0
        /*14c0*/ 	.word	0x00000006
        /*14c4*/ 	.word	0x000168c0
        /*14c8*/ 	.short	0x010a
        /*14ca*/ 	.byte	0x3f
	.zero		1


	//   ....[84]....
        /*14cc*/ 	.word	0x00019110
        /*14d0*/ 	.word	0x00000006
        /*14d4*/ 	.word	0x000168a0
        /*14d8*/ 	.short	0x010a
        /*14da*/ 	.byte	0x3f
	.zero		1


	//   ....[85]....
        /*14dc*/ 	.word	0x00019160
        /*14e0*/ 	.word	0x00000006
        /*14e4*/ 	.word	0x000168c0
        /*14e8*/ 	.short	0x010a
        /*14ea*/ 	.byte	0x3f
	.zero		1


	//   ....[86]....
        /*14ec*/ 	.word	0x00019280
        /*14f0*/ 	.word	0x00000003
        /*14f4*/ 	.word	0x00016840
        /*14f8*/ 	.short	0x010a
        /*14fa*/ 	.byte	0x3f
	.zero		1


	//   ....[87]....
        /*14fc*/ 	.word	0x0001ad20
        /*1500*/ 	.word	0x00000010
        /*1504*/ 	.word	0x00016820
        /*1508*/ 	.short	0x010a
        /*150a*/ 	.byte	0x3f
	.zero		1


	//   ....[88]....
        /*150c*/ 	.word	0x0001ad70
        /*1510*/ 	.word	0x00000005
        /*1514*/ 	.word	0x00016840
        /*1518*/ 	.short	0x010a
        /*151a*/ 	.byte	0x3f
	.zero		1


	//   ....[89]....
        /*151c*/ 	.word	0x0001b6b0
        /*1520*/ 	.word	0x00000005
        /*1524*/ 	.word	0x00016860
        /*1528*/ 	.short	0x010a
        /*152a*/ 	.byte	0x3f
	.zero		1


	//   ....[90]....
        /*152c*/ 	.word	0x0001c020
        /*1530*/ 	.word	0x00000000
        /*1534*/ 	.word	0x00016860
        /*1538*/ 	.short	0x010a
        /*153a*/ 	.byte	0x3f
	.zero		1


	//   ....[91]....
        /*153c*/ 	.word	0x0001d350
        /*1540*/ 	.word	0x00000005
        /*1544*/ 	.word	0x00016820
        /*1548*/ 	.short	0x010a
        /*154a*/ 	.byte	0x3f
	.zero		1


	//   ....[92]....
        /*154c*/ 	.word	0x0001d4f0
        /*1550*/ 	.word	0x00000003
        /*1554*/ 	.word	0x00016840
        /*1558*/ 	.short	0x010a
        /*155a*/ 	.byte	0x3f
	.zero		1


	//   ....[93]....
        /*155c*/ 	.word	0x0001d540
        /*1560*/ 	.word	0x00000005
        /*1564*/ 	.word	0x00016840
        /*1568*/ 	.short	0x010a
        /*156a*/ 	.byte	0x3f
	.zero		1


	//   ....[94]....
        /*156c*/ 	.word	0x0001d590
        /*1570*/ 	.word	0x00000003
        /*1574*/ 	.word	0x00016860
        /*1578*/ 	.short	0x010a
        /*157a*/ 	.byte	0x3f
	.zero		1


	//----- nvinfo : EIATTR_NUM_MBARRIERS
	.align		4
.L_1439:
        /*157c*/ 	.byte	0x03, 0x38
        /*157e*/ 	.short	0x0016


	//----- nvinfo : EIATTR_EXIT_INSTR_OFFSETS
	.align		4
        /*1580*/ 	.byte	0x04, 0x1c
        /*1582*/ 	.short	(.L_1441 - .L_1440)


	//   ....[0]....
.L_1440:
        /*1584*/ 	.word	0x00017610


	//----- nvinfo : EIATTR_MAX_THREADS
	.align		4
.L_1441:
        /*1588*/ 	.byte	0x04, 0x05
        /*158a*/ 	.short	(.L_1443 - .L_1442)
.L_1442:
        /*158c*/ 	.word	0x00000200
        /*1590*/ 	.word	0x00000001
        /*1594*/ 	.word	0x00000001


	//----- nvinfo : EIATTR_CRS_STACK_SIZE
	.align		4
.L_1443:
        /*1598*/ 	.byte	0x04, 0x1e
        /*159a*/ 	.short	(.L_1445 - .L_1444)
.L_1444:
        /*159c*/ 	.word	0x00000000


	//----- nvinfo : EIATTR_CBANK_PARAM_SIZE
	.align		4
.L_1445:
        /*15a0*/ 	.byte	0x03, 0x19
        /*15a2*/ 	.short	0x0af0


	//----- nvinfo : EIATTR_PARAM_CBANK
	.align		4
        /*15a4*/ 	.byte	0x04, 0x0a
        /*15a6*/ 	.short	(.L_1447 - .L_1446)
	.align		4
.L_1446:
        /*15a8*/ 	.word	index@(.nv.constant0._ZN7cutlass13device_kernelIN5flash11enable_sm90INS1_16FlashAttnFwdSm90INS1_25CollectiveMainloopFwdSm90ILi2EN4cute5tupleIJNS5_1CILi1EEES8_S8_EEENS6_IJNS7_ILi192EEENS7_ILi128EEENS7_ILi64EEEEEELi64ENS_10bfloat16_tEfNS_4arch4Sm90ELb0ELb0ELb1ELb1ELb1ELb1ELb0ELb1ELb1ELb1ELb1ELb0EEENS1_21CollectiveEpilogueFwdINS6_IJSA_SC_SB_EEES9_SE_SG_Li384ELb1ELb1ELb1ELb0EEENS1_36VarlenDynamicPersistentTileSchedulerILi192ELi128ELi384ELi128ELb1ELb1ELb1ELb0ELb1ELb1EEEEEEEEEvNT_6ParamsE)
        /*15ac*/ 	.short	0x0210
        /*15ae*/ 	.short	0x0af0


	//----- nvinfo : EIATTR_SW_WAR
	.align		4
.L_1447:
        /*15b0*/ 	.byte	0x04, 0x36
        /*15b2*/ 	.short	(.L_1449 - .L_1448)
.L_1448:
        /*15b4*/ 	.word	0x00000008
.L_1449:


//--------------------- .nv.info._ZN7cutlass13device_kernelIN5flash11enable_sm90INS1_16FlashAttnFwdSm90INS1_25CollectiveMainloopFwdSm90ILi2EN4cute5tupleIJNS5_1CILi1EEES8_S8_EEENS6_IJNS7_ILi192EEENS7_ILi128EEENS7_ILi64EEEEEELi64ENS_10bfloat16_tEfNS_4arch4Sm90ELb0ELb1ELb1ELb0ELb1ELb0ELb0ELb1ELb1ELb1ELb1ELb0EEENS1_21CollectiveEpilogueFwdINS6_IJSA_SC_SB_EEES9_SE_SG_Li384ELb0ELb1ELb1ELb0EEENS1_19SingleTileSchedulerILb0ELb1ELb1ELi192EEEEEEEEEvNT_6ParamsE --------------------------
	.section	.nv.info._ZN7cutlass13device_kernelIN5flash11enable_sm90INS1_16FlashAttnFwdSm90INS1_25CollectiveMainloopFwdSm90ILi2EN4cute5tupleIJNS5_1CILi1EEES8_S8_EEENS6_IJNS7_ILi192EEENS7_ILi128EEENS7_ILi64EEEEEELi64ENS_10bfloat16_tEfNS_4arch4Sm90ELb0ELb1ELb1ELb0ELb1ELb0ELb0ELb1ELb1ELb1ELb1ELb0EEENS1_21CollectiveEpilogueFwdINS6_IJSA_SC_SB_EEES9_SE_SG_Li384ELb0ELb1ELb1ELb0EEENS1_19SingleTileSchedulerILb0ELb1ELb1ELi192EEEEEEEEEvNT_6ParamsE,"",@"SHT_CUDA_INFO"
	.sectionflags	@""
	.align	4


	//----- nvinfo : EIATTR_CUDA_API_VERSION
	.align		4
        /*0000*/ 	.byte	0x04, 0x37
        /*0002*/ 	.short	(.L_1451 - .L_1450)
.L_1450:
        /*0004*/ 	.word	0x00000082


	//----- nvinfo : EIATTR_KPARAM_INFO
	.align		4
.L_1451:
        /*0008*/ 	.byte	0x04, 0x17
        /*000a*/ 	.short	(.L_1453 - .L_1452)
.L_1452:
        /*000c*/ 	.word	0x00000000
        /*0010*/ 	.short	0x0000
        /*0012*/ 	.short	0x0070
        /*0014*/ 	.byte	0x00, 0xf0, 0x01, 0x28


	//----- nvinfo : EIATTR_SPARSE_MMA_MASK
	.align		4
.L_1453:
        /*0018*/ 	.byte	0x03, 0x50
        /*001a*/ 	.short	0x0000


	//----- nvinfo : EIATTR_MAXREG_COUNT
	.align		4
        /*001c*/ 	.byte	0x03, 0x1b
        /*001e*/ 	.short	0x0080


	//----- nvinfo : EIATTR_NUM_BARRIERS
	.align		4
        /*0020*/ 	.byte	0x02, 0x4c
        /*0022*/ 	.byte	0x10
	.zero		1


	//----- nvinfo : EIATTR_EXTERNS
	.align		4
        /*0024*/ 	.byte	0x04, 0x0f
        /*0026*/ 	.short	(.L_1455 - .L_1454)


	//   ....[0]....
	.align		4
.L_1454:
        /*0028*/ 	.word	index@(__assertfail)


	//----- nvinfo : EIATTR_ANNOTATIONS
	.align		4
.L_1455:
        /*002c*/ 	.byte	0x04, 0x55
        /*002e*/ 	.short	(.L_1457 - .L_1456)


	//   ....[0]....
.L_1456:
        /*0030*/ 	.word	0x00000001
        /*0034*/ 	.byte	0x20, 0x11, 0x01, 0x00, 0x01, 0x00, 0x00, 0x00, 0xc0, 0x29, 0x01, 0x00


	//----- nvinfo : EIATTR_MERCURY_ISA_VERSION
	.align		4
.L_1457:
        /*0040*/ 	.byte	0x03, 0x5f
        /*0042*/ 	.short	0x0101


	//----- nvinfo : EIATTR_INT_WARP_WIDE_INSTR_OFFSETS
	.align		4
        /*0044*/ 	.byte	0x04, 0x31
        /*0046*/ 	.short	(.L_1459 - .L_1458)


	//   ....[0]....
.L_1458:
        /*0048*/ 	.word	0x000000c0


	//   ....[1]....
        /*004c*/ 	.word	0x000000d0


	//   ....[2]....
        /*0050*/ 	.word	0x00000170


	//----- nvinfo : EIATTR_COOP_GROUP_MASK_REGIDS
	.align		4
.L_1459:
        /*0054*/ 	.byte	0x04, 0x29
        /*0056*/ 	.short	(.L_1461 - .L_1460)


	//   ....[0]....
.L_1460:
        /*0058*/ 	.word	0xffffffff


	//   ....[1]....
        /*005c*/ 	.word	0xffffffff


	//   ....[2]....
        /*0060*/ 	.word	0xffffffff


	//   ....[3]....
        /*0064*/ 	.word	0xffffffff


	//   ....[4]....
        /*0068*/ 	.word	0xffffffff


	//   ....[5]....
        /*006c*/ 	.word	0xffffffff


	//   ....[6]....
        /*0070*/ 	.word	0xffffffff


	//   ....[7]....
        /*0074*/ 	.word	0xffffffff


	//   ....[8]....
        /*0078*/ 	.word	0xffffffff


	//   ....[9]....
        /*007c*/ 	.word	0xffffffff


	//   ....[10]....
        /*0080*/ 	.word	0xffffffff


	//   ....[11]....
        /*0084*/ 	.word	0xffffffff


	//   ....[12]....
        /*0088*/ 	.word	0xffffffff


	//   ....[13]....
        /*008c*/ 	.word	0xffffffff


	//   ....[14]....
        /*0090*/ 	.word	0xffffffff


	//   ....[15]....
        /*0094*/ 	.word	0xffffffff


	//   ....[16]....
        /*0098*/ 	.word	0xffffffff


	//   ....[17]....
        /*009c*/ 	.word	0xffffffff


	//   ....[18]....
        /*00a0*/ 	.word	0xffffffff


	//   ....[19]....
        /*00a4*/ 	.word	0xffffffff


	//   ....[20]....
        /*00a8*/ 	.word	0xffffffff


	//   ....[21]....
        /*00ac*/ 	.word	0xffffffff


	//   ....[22]....
        /*00b0*/ 	.word	0xffffffff


	//   ....[23]....
        /*00b4*/ 	.word	0xffffffff


	//   ....[24]....
        /*00b8*/ 	.word	0xffffffff


	//   ....[25]....
        /*00bc*/ 	.word	0xffffffff


	//   ....[26]....
        /*00c0*/ 	.word	0xffffffff


	//   ....[27]....
        /*00c4*/ 	.word	0xffffffff


	//   ....[28]....
        /*00c8*/ 	.word	0xffffffff


	//   ....[29]....
        /*00cc*/ 	.word	0xffffffff


	//   ....[30]....
        /*00d0*/ 	.word	0xffffffff


	//   ....[31]....
        /*00d4*/ 	.word	0xffffffff


	//   ....[32]....
        /*00d8*/ 	.word	0xffffffff


	//   ....[33]....
        /*00dc*/ 	.word	0xffffffff


	//   ....[34]....
        /*00e0*/ 	.word	0xffffffff


	//   ....[35]....
        /*00e4*/ 	.word	0xffffffff


	//   ....[36]....
        /*00e8*/ 	.word	0xffffffff


	//   ....[37]....
        /*00ec*/ 	.word	0xffffffff


	//   ....[38]....
        /*00f0*/ 	.word	0xffffffff


	//   ....[39]....
        /*00f4*/ 	.word	0xffffffff


	//   ....[40]....
        /*00f8*/ 	.word	0xffffffff


	//   ....[41]....
        /*00fc*/ 	.word	0xffffffff


	//   ....[42]....
        /*0100*/ 	.word	0xffffffff


	//   ....[43]....
        /*0104*/ 	.word	0xffffffff


	//   ....[44]....
        /*0108*/ 	.word	0xffffffff


	//   ....[45]....
        /*010c*/ 	.word	0xffffffff


	//   ....[46]....
        /*0110*/ 	.word	0xffffffff


	//   ....[47]....
        /*0114*/ 	.word	0xffffffff


	//   ....[48]....
        /*0118*/ 	.word	0xffffffff


	//   ....[49]....
        /*011c*/ 	.word	0xffffffff


	//   ....[50]....
        /*0120*/ 	.word	0xffffffff


	//   ....[51]....
        /*0124*/ 	.word	0xffffffff


	//   ....[52]....
        /*0128*/ 	.word	0xffffffff


	//   ....[53]....
        /*012c*/ 	.word	0xffffffff


	//   ....[54]....
        /*0130*/ 	.word	0xffffffff


	//   ....[55]....
        /*0134*/ 	.word	0xffffffff


	//   ....[56]....
        /*0138*/ 	.word	0xffffffff


	//   ....[57]....
        /*013c*/ 	.word	0xffffffff


	//   ....[58]....
        /*0140*/ 	.word	0xffffffff


	//   ....[59]....
        /*0144*/ 	.word	0xffffffff


	//   ....[60]....
        /*0148*/ 	.word	0xffffffff


	//   ....[61]....
        /*014c*/ 	.word	0xffffffff


	//   ....[62]....
        /*0150*/ 	.word	0xffffffff


	//   ....[63]....
        /*0154*/ 	.word	0xffffffff


	//   ....[64]....
        /*0158*/ 	.word	0xffffffff


	//   ....[65]....
        /*015c*/ 	.word	0xffffffff


	//   ....[66]....
        /*0160*/ 	.word	0xffffffff


	//   ....[67]....
        /*0164*/ 	.word	0xffffffff


	//   ....[68]....
        /*0168*/ 	.word	0xffffffff


	//   ....[69]....
        /*016c*/ 	.word	0xffffffff


	//   ....[70]....
        /*0170*/ 	.word	0xffffffff


	//   ....[71]....
        /*0174*/ 	.word	0xffffffff


	//   ....[72]....
        /*0178*/ 	.word	0xffffffff


	//   ....[73]....
        /*017c*/ 	.word	0xffffffff


	//   ....[74]....
        /*0180*/ 	.word	0xffffffff


	//   ....[75]....
        /*0184*/ 	.word	0xffffffff


	//   ....[76]....
        /*0188*/ 	.word	0xffffffff


	//   ....[77]....
        /*018c*/ 	.word	0xffffffff


	//   ....[78]....
        /*0190*/ 	.word	0xffffffff


	//   ....[79]....
        /*0194*/ 	.word	0xffffffff


	//   ....[80]....
        /*0198*/ 	.word	0xffffffff


	//   ....[81]....
        /*019c*/ 	.word	0xffffffff


	//   ....[82]....
        /*01a0*/ 	.word	0xffffffff


	//   ....[83]....
        /*01a4*/ 	.word	0xffffffff


	//   ....[84]....
        /*01a8*/ 	.word	0xffffffff


	//   ....[85]....
        /*01ac*/ 	.word	0xffffffff


	//   ....[86]....
        /*01b0*/ 	.word	0xffffffff


	//   ....[87]....
        /*01b4*/ 	.word	0xffffffff


	//   ....[88]....
        /*01b8*/ 	.word	0xffffffff


	//   ....[89]....
        /*01bc*/ 	.word	0xffffffff


	//   ....[90]....
        /*01c0*/ 	.word	0xffffffff


	//   ....[91]....
        /*01c4*/ 	.word	0xffffffff


	//   ....[92]....
        /*01c8*/ 	.word	0xffffffff


	//   ....[93]....
        /*01cc*/ 	.word	0xffffffff


	//   ....[94]....
        /*01d0*/ 	.word	0xffffffff


	//   ....[95]....
        /*01d4*/ 	.word	0xffffffff


	//   ....[96]....
        /*01d8*/ 	.word	0xffffffff


	//   ....[97]....
        /*01dc*/ 	.word	0xffffffff


	//   ....[98]....
        /*01e0*/ 	.word	0xffffffff


	//   ....[99]....
        /*01e4*/ 	.word	0xffffffff


	//   ....[100]....
        /*01e8*/ 	.word	0xffffffff


	//   ....[101]....
        /*01ec*/ 	.word	0xffffffff


	//   ....[102]....
        /*01f0*/ 	.word	0xffffffff


	//   ....[103]....
        /*01f4*/ 	.word	0xffffffff


	//   ....[104]....
        /*01f8*/ 	.word	0xffffffff


	//   ....[105]....
        /*01fc*/ 	.word	0xffffffff


	//   ....[106]....
        /*0200*/ 	.word	0xffffffff


	//   ....[107]....
        /*0204*/ 	.word	0xffffffff


	//   ....[108]....
        /*0208*/ 	.word	0xffffffff


	//   ....[109]....
        /*020c*/ 	.word	0xffffffff


	//   ....[110]....
        /*0210*/ 	.word	0xffffffff


	//   ....[111]....
        /*0214*/ 	.word	0xffffffff


	//   ....[112]....
        /*0218*/ 	.word	0xffffffff


	//   ....[113]....
        /*021c*/ 	.word	0xffffffff


	//   ....[114]....
        /*0220*/ 	.word	0xffffffff


	//   ....[115]....
        /*0224*/ 	.word	0xffffffff


	//   ....[116]....
        /*0228*/ 	.word	0xffffffff


	//   ....[117]....
        /*022c*/ 	.word	0xffffffff


	//   ....[118]....
        /*0230*/ 	.word	0xffffffff


	//   ....[119]....
        /*0234*/ 	.word	0xffffffff


	//   ....[120]....
        /*0238*/ 	.word	0xffffffff


	//   ....[121]....
        /*023c*/ 	.word	0xffffffff


	//   ....[122]....
        /*0240*/ 	.word	0xffffffff


	//   ....[123]....
        /*0244*/ 	.word	0xffffffff


	//   ....[124]....
        /*0248*/ 	.word	0xffffffff


	//   ....[125]....
        /*024c*/ 	.word	0xffffffff


	//   ....[126]....
        /*0250*/ 	.word	0xffffffff


	//   ....[127]....
        /*0254*/ 	.word	0xffffffff


	//   ....[128]....
        /*0258*/ 	.word	0xffffffff


	//   ....[129]....
        /*025c*/ 	.word	0xffffffff


	//   ....[130]....
        /*0260*/ 	.word	0xffffffff


	//   ....[131]....
        /*0264*/ 	.word	0x0500000f


	//   ....[132]....
        /*0268*/ 	.word	0x0500000f


	//   ....[133]....
        /*026c*/ 	.word	0x0500000f


	//   ....[134]....
        /*0270*/ 	.word	0x0500000f


	//   ....[135]....
        /*0274*/ 	.word	0x0500000f


	//   ....[136]....
        /*0278*/ 	.word	0x0500000f


	//   ....[137]....
        /*027c*/ 	.word	0x0500000f


	//   ....[138]....
        /*0280*/ 	.word	0x0500000f


	//   ....[139]....
        /*0284*/ 	.word	0x0500000f


	//   ....[140]....
        /*0288*/ 	.word	0x0500000f


	//   ....[141]....
        /*028c*/ 	.word	0x0500000f


	//   ....[142]....
        /*0290*/ 	.word	0x0500000f


	//   ....[143]....
        /*0294*/ 	.word	0x0500000f


	//   ....[144]....
        /*0298*/ 	.word	0x0500000f


	//   ....[145]....
        /*029c*/ 	.word	0x0500000f


	//   ....[146]....
        /*02a0*/ 	.word	0x0500000f


	//   ....[147]....
        /*02a4*/ 	.word	0x0500000f


	//   ....[148]....
        /*02a8*/ 	.word	0x0500000f


	//   ....[149]....
        /*02ac*/ 	.word	0x0500000f


	//   ....[150]....
        /*02b0*/ 	.word	0x0500000f


	//   ....[151]....
        /*02b4*/ 	.word	0x0500000f


	//   ....[152]....
        /*02b8*/ 	.word	0x0500000f


	//   ....[153]....
        /*02bc*/ 	.word	0x0500000f


	//   ....[154]....
        /*02c0*/ 	.word	0x0500000f


	//   ....[155]....
        /*02c4*/ 	.word	0x0500000f


	//   ....[156]....
        /*02c8*/ 	.word	0x0500000f


	//   ....[157]....
        /*02cc*/ 	.word	0x0500000f


	//   ....[158]....
        /*02d0*/ 	.word	0x0500000f


	//   ....[159]....
        /*02d4*/ 	.word	0x0500000f


	//   ....[160]....
        /*02d8*/ 	.word	0x0500000f


	//   ....[161]....
        /*02dc*/ 	.word	0x0500000f


	//   ....[162]....
        /*02e0*/ 	.word	0x0500000f


	//   ....[163]....
        /*02e4*/ 	.word	0x0500000f


	//   ....[164]....
        /*02e8*/ 	.word	0x0500000f


	//   ....[165]....
        /*02ec*/ 	.word	0x0500000f


	//   ....[166]....
        /*02f0*/ 	.word	0x0500000f


	//   ....[167]....
        /*02f4*/ 	.word	0x0500000f


	//   ....[168]....
        /*02f8*/ 	.word	0x0500000f


	//   ....[169]....
        /*02fc*/ 	.word	0x0500000f


	//   ....[170]....
        /*0300*/ 	.word	0x0500000f


	//   ....[171]....
        /*0304*/ 	.word	0x0500000f


	//   ....[172]....
        /*0308*/ 	.word	0x0500000f


	//   ....[173]....
        /*030c*/ 	.word	0x0500000f


	//   ....[174]....
        /*0310*/ 	.word	0x0500000f


	//   ....[175]....
        /*0314*/ 	.word	0x0500000f


	//   ....[176]....
        /*0318*/ 	.word	0x0500000f


	//   ....[177]....
        /*031c*/ 	.word	0x0500000f


	//   ....[178]....
        /*0320*/ 	.word	0x0500000f


	//   ....[179]....
        /*0324*/ 	.word	0x0500000f


	//   ....[180]....
        /*0328*/ 	.word	0x0500000f


	//   ....[181]....
        /*032c*/ 	.word	0x0500000f


	//   ....[182]....
        /*0330*/ 	.word	0x0500000f


	//   ....[183]....
        /*0334*/ 	.word	0x0500000f


	//   ....[184]....
        /*0338*/ 	.word	0x0500000f


	//   ....[185]....
        /*033c*/ 	.word	0x0500000f


	//   ....[186]....
        /*0340*/ 	.word	0x0500000f


	//   ....[187]....
        /*0344*/ 	.word	0x0500000f


	//   ....[188]....
        /*0348*/ 	.word	0x0500000f


	//   ....[189]....
        /*034c*/ 	.word	0x0500000f


	//   ....[190]....
        /*0350*/ 	.word	0x0500000f


	//   ....[191]....
        /*0354*/ 	.word	0x0500000f


	//   ....[192]....
        /*0358*/ 	.word	0x0500000f


	//   ....[193]....
        /*035c*/ 	.word	0x0500000f


	//   ....[194]....
        /*0360*/ 	.word	0x0500000f


	//   ....[195]....
        /*0364*/ 	.word	0x0500000f


	//   ....[196]....
        /*0368*/ 	.word	0x0500000f


	//   ....[197]....
        /*036c*/ 	.word	0x0500000f


	//   ....[198]....
        /*0370*/ 	.word	0x0500000f


	//   ....[199]....
        /*0374*/ 	.word	0x0500000f


	//   ....[200]....
        /*0378*/ 	.word	0x0500000f


	//   ....[201]....
        /*037c*/ 	.word	0x0500000f


	//   ....[202]....
        /*0380*/ 	.word	0x0500000f


	//   ....[203]....
        /*0384*/ 	.word	0x0500000f


	//   ....[204]....
        /*0388*/ 	.word	0x0500000f


	//   ....[205]....
        /*038c*/ 	.word	0x0500000f


	//   ....[206]....
        /*0390*/ 	.word	0x0500000f


	//   ....[207]....
        /*0394*/ 	.word	0x0500000f


	//   ....[208]....
        /*0398*/ 	.word	0x0500000f


	//   ....[209]....
        /*039c*/ 	.word	0x0500000f


	//   ....[210]....
        /*03a0*/ 	.word	0x0500000f


	//   ....[211]....
        /*03a4*/ 	.word	0x0500000f


	//   ....[212]....
        /*03a8*/ 	.word	0x0500000f


	//   ....[213]....
        /*03ac*/ 	.word	0x0500000f


	//   ....[214]....
        /*03b0*/ 	.word	0x0500000f


	//   ....[215]....
        /*03b4*/ 	.word	0x0500000f


	//   ....[216]....
        /*03b8*/ 	.word	0x0500000f


	//   ....[217]....
        /*03bc*/ 	.word	0x0500000f


	//   ....[218]....
        /*03c0*/ 	.word	0x0500000f


	//   ....[219]....
        /*03c4*/ 	.word	0x0500000f


	//   ....[220]....
        /*03c8*/ 	.word	0x0500000f


	//----- nvinfo : EIATTR_COOP_GROUP_INSTR_OFFSETS
	.align		4
.L_1461:
        /*03cc*/ 	.byte	0x04, 0x28
        /*03ce*/ 	.short	(.L_1463 - .L_1462)


	//   ....[0]....
.L_1462:
        /*03d0*/ 	.word	0x00000080


	//   ....[1]....
        /*03d4*/ 	.word	0x00000090


	//   ....[2]....
        /*03d8*/ 	.word	0x000002d0


	//   ....[3]....
        /*03dc*/ 	.word	0x00000430


	//   ....[4]....
        /*03e0*/ 	.word	0x00000550


	//   ....[5]....
        /*03e4*/ 	.word	0x000006b0


	//   ....[6]....
        /*03e8*/ 	.word	0x00001420


	//   ....[7]....
        /*03ec*/ 	.word	0x00001d50


	//   ....[8]....
        /*03f0*/ 	.word	0x00002ac0


	//   ....[9]....
        /*03f4*/ 	.word	0x00003a00


	//   ....[10]....
        /*03f8*/ 	.word	0x00003b10


	//   ....[11]....
        /*03fc*/ 	.word	0x00004390


	//   ....[12]....
        /*0400*/ 	.word	0x000043f0


	//   ....[13]....
        /*0404*/ 	.word	0x00005b00


	//   ....[14]....
        /*0408*/ 	.word	0x00006450


	//   ....[15]....
        /*040c*/ 	.word	0x00006fd0


	//   ....[16]....
        /*0410*/ 	.word	0x00006ff0


	//   ....[17]....
        /*0414*/ 	.word	0x00007a40


	//   ....[18]....
        /*0418*/ 	.word	0x00007aa0


	//   ....[19]....
        /*041c*/ 	.word	0x00009e50


	//   ....[20]....
        /*0420*/ 	.word	0x00009e90


	//   ....[21]....
        /*0424*/ 	.word	0x00009ec0


	//   ....[22]....
        /*0428*/ 	.word	0x00009ed0


	//   ....[23]....
        /*042c*/ 	.word	0x0000b950


	//   ....[24]....
        /*0430*/ 	.word	0x0000c290


	//   ....[25]....
        /*0434*/ 	.word	0x0000ce70


	//   ....[26]....
        /*0438*/ 	.word	0x0000cf10


	//   ....[27]....
        /*043c*/ 	.word	0x0000d810


	//   ....[28]....
        /*0440*/ 	.word	0x0000d890


	//   ....[29]....
        /*0444*/ 	.word	0x0000e780


	//   ....[30]....
        /*0448*/ 	.word	0x0000e7b0


	//   ....[31]....
        /*044c*/ 	.word	0x0000e870


	//   ....[32]....
        /*0450*/ 	.word	0x0000e880


	//   ....[33]....
        /*0454*/ 	.word	0x0000f5f0


	//   ....[34]....
        /*0458*/ 	.word	0x0000f630


	//   ....[35]....
        /*045c*/ 	.word	0x0000f670


	//   ....[36]....
        /*0460*/ 	.word	0x0000f690


	//   ....[37]....
        /*0464*/ 	.word	0x0000f6c0


	//   ....[38]....
        /*0468*/ 	.word	0x0000f6d0


	//   ....[39]....
        /*046c*/ 	.word	0x0000fa10


	//   ....[40]....
        /*0470*/ 	.word	0x0000fa20


	//   ....[41]....
        /*0474*/ 	.word	0x00010140


	//   ....[42]....
        /*0478*/ 	.word	0x00011690


	//   ....[43]....
        /*047c*/ 	.word	0x000116b0


	//   ....[44]....
        /*0480*/ 	.word	0x000116c0


	//   ....[45]....
        /*0484*/ 	.word	0x000116d0


	//   ....[46]....
        /*0488*/ 	.word	0x000116e0


	//   ....[47]....
        /*048c*/ 	.word	0x00011730


	//   ....[48]....
        /*0490*/ 	.word	0x00011790


	//   ....[49]....
        /*0494*/ 	.word	0x000117b0


	//   ....[50]....
        /*0498*/ 	.word	0x000117e0


	//   ....[51]....
        /*049c*/ 	.word	0x00011810


	//   ....[52]....
        /*04a0*/ 	.word	0x00011860


	//   ....[53]....
        /*04a4*/ 	.word	0x00011890


	//   ....[54]....
        /*04a8*/ 	.word	0x000118c0


	//   ....[55]....
        /*04ac*/ 	.word	0x000118f0


	//   ....[56]....
        /*04b0*/ 	.word	0x00011920


	//   ....[57]....
        /*04b4*/ 	.word	0x00011950


	//   ....[58]....
        /*04b8*/ 	.word	0x00012110


	//   ....[59]....
        /*04bc*/ 	.word	0x00012120


	//   ....[60]....
        /*04c0*/ 	.word	0x00012130


	//   ....[61]....
        /*04c4*/ 	.word	0x00012140


	//   ....[62]....
        /*04c8*/ 	.word	0x00012150


	//   ....[63]....
        /*04cc*/ 	.word	0x00012210


	//   ....[64]....
        /*04d0*/ 	.word	0x00012260


	//   ....[65]....
        /*04d4*/ 	.word	0x000122a0


	//   ....[66]....
        /*04d8*/ 	.word	0x000122f0


	//   ....[67]....
        /*04dc*/ 	.word	0x00012320


	//   ....[68]....
        /*04e0*/ 	.word	0x00012370


	//   ....[69]....
        /*04e4*/ 	.word	0x000123a0


	//   ....[70]....
        /*04e8*/ 	.word	0x000123f0


	//   ....[71]....
        /*04ec*/ 	.word	0x00012420


	//   ....[72]....
        /*04f0*/ 	.word	0x00012460


	//   ....[73]....
        /*04f4*/ 	.word	0x000124a0


	//   ....[74]....
        /*04f8*/ 	.word	0x000124e0


	//   ....[75]....
        /*04fc*/ 	.word	0x00012500


	//   ....[76]....
        /*0500*/ 	.word	0x00012530


	//   ....[77]....
        /*0504*/ 	.word	0x00012580


	//   ....[78]....
        /*0508*/ 	.word	0x000125a0


	//   ....[79]....
        /*050c*/ 	.word	0x000125e0


	//   ....[80]....
        /*0510*/ 	.word	0x00012600


	//   ....[81]....
        /*0514*/ 	.word	0x000126a0


	//   ....[82]....
        /*0518*/ 	.word	0x00012dc0


	//   ....[83]....
        /*051c*/ 	.word	0x00012df0


	//   ....[84]....
        /*0520*/ 	.word	0x00012e00


	//   ....[85]....
        /*0524*/ 	.word	0x00012e40


	//   ....[86]....
        /*0528*/ 	.word	0x00012e50


	//   ....[87]....
        /*052c*/ 	.word	0x00012e90


	//   ....[88]....
        /*0530*/ 	.word	0x00012ea0


	//   ....[89]....
        /*0534*/ 	.word	0x00012ee0


	//   ....[90]....
        /*0538*/ 	.word	0x00012ef0


	//   ....[91]....
        /*053c*/ 	.word	0x00012f30


	//   ....[92]....
        /*0540*/ 	.word	0x00012f40


	//   ....[93]....
        /*0544*/ 	.word	0x00012f80


	//   ....[94]....
        /*0548*/ 	.word	0x00012f90


	//   ....[95]....
        /*054c*/ 	.word	0x00012fd0


	//   ....[96]....
        /*0550*/ 	.word	0x00012fe0


	//   ....[97]....
        /*0554*/ 	.word	0x00012ff0


	//   ....[98]....
        /*0558*/ 	.word	0x00013250


	//   ....[99]....
        /*055c*/ 	.word	0x00013280


	//   ....[100]....
        /*0560*/ 	.word	0x00013290


	//   ....[101]....
        /*0564*/ 	.word	0x000132a0


	//   ....[102]....
        /*0568*/ 	.word	0x000132b0


	//   ....[103]....
        /*056c*/ 	.word	0x000132c0


	//   ....[104]....
        /*0570*/ 	.word	0x000132e0


	//   ....[105]....
        /*0574*/ 	.word	0x00013330


	//   ....[106]....
        /*0578*/ 	.word	0x00013350


	//   ....[107]....
        /*057c*/ 	.word	0x00013390


	//   ....[108]....
        /*0580*/ 	.word	0x000133b0


	//   ....[109]....
        /*0584*/ 	.word	0x000133f0


	//   ....[110]....
        /*0588*/ 	.word	0x00013410


	//   ....[111]....
        /*058c*/ 	.word	0x00013450


	//   ....[112]....
        /*0590*/ 	.word	0x00013470


	//   ....[113]....
        /*0594*/ 	.word	0x000134a0


	//   ....[114]....
        /*0598*/ 	.word	0x00013990


	//   ....[115]....
        /*059c*/ 	.word	0x000139c0


	//   ....[116]....
        /*05a0*/ 	.word	0x000139f0


	//   ....[117]....
        /*05a4*/ 	.word	0x00013a20


	//   ....[118]....
        /*05a8*/ 	.word	0x00013a30


	//   ....[119]....
        /*05ac*/ 	.word	0x00013a40


	//   ....[120]....
        /*05b0*/ 	.word	0x00013a60


	//   ....[121]....
        /*05b4*/ 	.word	0x00013a80


	//   ....[122]....
        /*05b8*/ 	.word	0x00013aa0


	//   ....[123]....
        /*05bc*/ 	.word	0x00013ad0


	//   ....[124]....
        /*05c0*/ 	.word	0x00013af0


	//   ....[125]....
        /*05c4*/ 	.word	0x00013b10


	//   ....[126]....
        /*05c8*/ 	.word	0x00013b30


	//   ....[127]....
        /*05cc*/ 	.word	0x00013b60


	//   ....[128]....
        /*05d0*/ 	.word	0x00013ba0


	//   ....[129]....
        /*05d4*/ 	.word	0x00013bf0


	//   ....[130]....
        /*05d8*/ 	.word	0x00013f00


	//   ....[131]....
        /*05dc*/ 	.word	0x00014520


	//   ....[132]....
        /*05e0*/ 	.word	0x00014610


	//   ....[133]....
        /*05e4*/ 	.word	0x000146b0


	//   ....[134]....
        /*05e8*/ 	.word	0x00014740


	//   ....[135]....
        /*05ec*/ 	.word	0x00014800


	//   ....[136]....
        /*05f0*/ 	.word	0x00014860


	//   ....[137]....
        /*05f4*/ 	.word	0x00014900


	//   ....[138]....
        /*05f8*/ 	.word	0x00014960


	//   ....[139]....
        /*05fc*/ 	.word	0x00014a40


	//   ....[140]....
        /*0600*/ 	.word	0x00014ab0


	//   ....[141]....
        /*0604*/ 	.word	0x00014b50


	//   ....[142]....
        /*0608*/ 	.word	0x00014bb0


	//   ....[143]....
        /*060c*/ 	.word	0x00014c80


	//   ....[144]....
        /*0610*/ 	.word	0x00014cf0


	//   ....[145]....
        /*0614*/ 	.word	0x00014da0


	//   ....[146]....
        /*0618*/ 	.word	0x00014e00


	//   ....[147]....
        /*061c*/ 	.word	0x00014eb0


	//   ....[148]....
        /*0620*/ 	.word	0x00014f40


	//   ....[149]....
        /*0624*/ 	.word	0x00014fa0


	//   ....[150]....
        /*0628*/ 	.word	0x00015060


	//   ....[151]....
        /*062c*/ 	.word	0x00015110


	//   ....[152]....
        /*0630*/ 	.word	0x00015170


	//   ....[153]....
        /*0634*/ 	.word	0x00015250


	//   ....[154]....
        /*0638*/ 	.word	0x000152c0


	//   ....[155]....
        /*063c*/ 	.word	0x00015380


	//   ....[156]....
        /*0640*/ 	.word	0x000153e0


	//   ....[157]....
        /*0644*/ 	.word	0x000154c0


	//   ....[158]....
        /*0648*/ 	.word	0x00015530


	//   ....[159]....
        /*064c*/ 	.word	0x000155f0


	//   ....[160]....
        /*0650*/ 	.word	0x00015650


	//   ....[161]....
        /*0654*/ 	.word	0x00015720


	//   ....[162]....
        /*0658*/ 	.word	0x00015790


	//   ....[163]....
        /*065c*/ 	.word	0x00015850


	//   ....[164]....
        /*0660*/ 	.word	0x000158c0


	//   ....[165]....
        /*0664*/ 	.word	0x000159a0


	//   ....[166]....
        /*0668*/ 	.word	0x00015a00


	//   ....[167]....
        /*066c*/ 	.word	0x00015ad0


	//   ....[168]....
        /*0670*/ 	.word	0x00015b30


	//   ....[169]....
        /*0674*/ 	.word	0x00015be0


	//   ....[170]....
        /*0678*/ 	.word	0x00015c60


	//   ....[171]....
        /*067c*/ 	.word	0x00015d10


	//   ....[172]....
        /*0680*/ 	.word	0x00015e50


	//   ....[173]....
        /*0684*/ 	.word	0x00015ef0


	//   ....[174]....
        /*0688*/ 	.word	0x00015f90


	//   ....[175]....
        /*068c*/ 	.word	0x00016020


	//   ....[176]....
        /*0690*/ 	.word	0x000160c0


	//   ....[177]....
        /*0694*/ 	.word	0x00016150


	//   ....[178]....
        /*0698*/ 	.word	0x000161f0


	//   ....[179]....
        /*069c*/ 	.word	0x00016280


	//   ....[180]....
        /*06a0*/ 	.word	0x00016320


	//   ....[181]....
        /*06a4*/ 	.word	0x000163b0


	//   ....[182]....
        /*06a8*/ 	.word	0x00016450


	//   ....[183]....
        /*06ac*/ 	.word	0x000164e0


	//   ....[184]....
        /*06b0*/ 	.word	0x00016580


	//   ....[185]....
        /*06b4*/ 	.word	0x00016610


	//   ....[186]....
        /*06b8*/ 	.word	0x000166b0


	//   ....[187]....
        /*06bc*/ 	.word	0x00016740


	//   ....[188]....
        /*06c0*/ 	.word	0x00016820


	//   ....[189]....
        /*06c4*/ 	.word	0x000168d0


	//   ....[190]....
        /*06c8*/ 	.word	0x00016930


	//   ....[191]....
        /*06cc*/ 	.word	0x000169e0


	//   ....[192]....
        /*06d0*/ 	.word	0x00016a70


	//   ....[193]....
        /*06d4*/ 	.word	0x00016b10


	//   ....[194]....
        /*06d8*/ 	.word	0x00016b90


	//   ....[195]....
        /*06dc*/ 	.word	0x00016c30


	//   ....[196]....
        /*06e0*/ 	.word	0x00016cc0


	//   ....[197]....
        /*06e4*/ 	.word	0x00016d60


	//   ....[198]....
        /*06e8*/ 	.word	0x00016de0


	//   ....[199]....
        /*06ec*/ 	.word	0x00016e80


	//   ....[200]....
        /*06f0*/ 	.word	0x00016f10


	//   ....[201]....
        /*06f4*/ 	.word	0x00016fb0


	//   ....[202]....
        /*06f8*/ 	.word	0x00017030


	//   ....[203]....
        /*06fc*/ 	.word	0x000170c0


	//   ....[204]....
        /*0700*/ 	.word	0x000171a0


	//   ....[205]....
        /*0704*/ 	.word	0x00017240


	//   ....[206]....
        /*0708*/ 	.word	0x000172e0


	//   ....[207]....
        /*070c*/ 	.word	0x00017390


	//   ....[208]....
        /*0710*/ 	.word	0x000173f0


	//   ....[209]....
        /*0714*/ 	.word	0x000174b0


	//   ....[210]....
        /*0718*/ 	.word	0x00017510


	//   ....[211]....
        /*071c*/ 	.word	0x000175d0


	//   ....[212]....
        /*0720*/ 	.word	0x00017630


	//   ....[213]....
        /*0724*/ 	.word	0x000176f0


	//   ....[214]....
        /*0728*/ 	.word	0x00017750


	//   ....[215]....
        /*072c*/ 	.word	0x00017810


	//   ....[216]....
        /*0730*/ 	.word	0x00017870


	//   ....[217]....
        /*0734*/ 	.word	0x00017930


	//   ....[218]....
        /*0738*/ 	.word	0x00017990


	//   ....[219]....
        /*073c*/ 	.word	0x00017a40


	//   ....[220]....
        /*0740*/ 	.word	0x00017b50


	//----- nvinfo : EIATTR_REG_RECONFIG
	.align		4
.L_1463:
        /*0744*/ 	.byte	0x01, 0x54
	.zero		2


	//----- nvinfo : EIATTR_SYSCALL_OFFSETS
	.align		4
        /*0748*/ 	.byte	0x04, 0x46
        /*074a*/ 	.short	(.L_1465 - .L_1464)


	//   ....[0]....
.L_1464:
        /*074c*/ 	.word	0x000015e0


	//   ....[1]....
        /*0750*/ 	.word	0x00010d00


	//   ....[2]....
        /*0754*/ 	.word	0x00010e40


	//   ....[3]....
        /*0758*/ 	.word	0x00010f30


	//   ....[4]....
        /*075c*/ 	.word	0x00011c90


	//----- nvinfo : EIATTR_MBARRIER_INSTR_OFFSETS
	.align		4
.L_1465:
        /*0760*/ 	.byte	0x04, 0x39
        /*0762*/ 	.short	(.L_1467 - .L_1466)


	//   ....[0]....
.L_1466:
        /*0764*/ 	.word	0x00000180
        /*0768*/ 	.word	0x000000ff
        /*076c*/ 	.word	0x00016800
        /*0770*/ 	.short	0x0100
        /*0772*/ 	.byte	0x08
	.zero		1


	//   ....[1]....
        /*0774*/ 	.word	0x00000190
        /*0778*/ 	.word	0x000000ff
        /*077c*/ 	.word	0x00016820
        /*0780*/ 	.short	0x0100
        /*0782*/ 	.byte	0x08
	.zero		1


	//   ....[2]....
        /*0784*/ 	.word	0x00000280
        /*0788*/ 	.word	0x000000ff
        /*078c*/ 	.word	0x00016830
        /*0790*/ 	.short	0x0100
        /*0792*/ 	.byte	0x08
	.zero		1


	//   ....[3]....
        /*0794*/ 	.word	0x00000290
        /*0798*/ 	.word	0x000000ff
        /*079c*/ 	.word	0x00016840
        /*07a0*/ 	.short	0x0100
        /*07a2*/ 	.byte	0x08
	.zero		1


	//   ....[4]....
        /*07a4*/ 	.word	0x000002a0
        /*07a8*/ 	.word	0x000000ff
        /*07ac*/ 	.word	0x00016838
        /*07b0*/ 	.short	0x0100
        /*07b2*/ 	.byte	0x08
	.zero		1


	//   ....[5]....
        /*07b4*/ 	.word	0x000002b0
        /*07b8*/ 	.word	0x000000ff
        /*07bc*/ 	.word	0x00016848
        /*07c0*/ 	.short	0x0100
        /*07c2*/ 	.byte	0x08
	.zero		1


	//   ....[6]....
        /*07c4*/ 	.word	0x000003e0
        /*07c8*/ 	.word	0x000000ff
        /*07cc*/ 	.word	0x00016850
        /*07d0*/ 	.short	0x0100
        /*07d2*/ 	.byte	0x08
	.zero		1


	//   ....[7]....
        /*07d4*/ 	.word	0x000003f0
        /*07d8*/ 	.word	0x000000ff
        /*07dc*/ 	.word	0x00016860
        /*07e0*/ 	.short	0x0100
        /*07e2*/ 	.byte	0x08
	.zero		1


	//   ....[8]....
        /*07e4*/ 	.word	0x00000400
        /*07e8*/ 	.word	0x000000ff
        /*07ec*/ 	.word	0x00016858
        /*07f0*/ 	.short	0x0100
        /*07f2*/ 	.byte	0x08
	.zero		1


	//   ....[9]....
        /*07f4*/ 	.word	0x00000410
        /*07f8*/ 	.word	0x000000ff
        /*07fc*/ 	.word	0x00016868
        /*0800*/ 	.short	0x0100
        /*0802*/ 	.byte	0x08
	.zero		1


	//   ....[10]....
        /*0804*/ 	.word	0x00000500
        /*0808*/ 	.word	0x000000ff
        /*080c*/ 	.word	0x00016870
        /*0810*/ 	.short	0x0100
        /*0812*/ 	.byte	0x06
	.zero		1


	//   ....[11]....
        /*0814*/ 	.word	0x00000510
        /*0818*/ 	.word	0x000000ff
        /*081c*/ 	.word	0x00016880
        /*0820*/ 	.short	0x0100
        /*0822*/ 	.byte	0x06
	.zero		1


	//   ....[12]....
        /*0824*/ 	.word	0x00000520
        /*0828*/ 	.word	0x000000ff
        /*082c*/ 	.word	0x00016878
        /*0830*/ 	.short	0x0100
        /*0832*/ 	.byte	0x06
	.zero		1


	//   ....[13]....
        /*0834*/ 	.word	0x00000530
        /*0838*/ 	.word	0x000000ff
        /*083c*/ 	.word	0x00016888
        /*0840*/ 	.short	0x0100
        /*0842*/ 	.byte	0x06
	.zero		1


	//   ....[14]....
        /*0844*/ 	.word	0x00000660
        /*0848*/ 	.word	0x000000ff
        /*084c*/ 	.word	0x00016890
        /*0850*/ 	.short	0x0100
        /*0852*/ 	.byte	0x08
	.zero		1


	//   ....[15]....
        /*0854*/ 	.word	0x00000670
        /*0858*/ 	.word	0x000000ff
        /*085c*/ 	.word	0x000168a0
        /*0860*/ 	.short	0x0100
        /*0862*/ 	.byte	0x08
	.zero		1


	//   ....[16]....
        /*0864*/ 	.word	0x00000680
        /*0868*/ 	.word	0x000000ff
        /*086c*/ 	.word	0x00016898
        /*0870*/ 	.short	0x0100
        /*0872*/ 	.byte	0x08
	.zero		1


	//   ....[17]....
        /*0874*/ 	.word	0x00000690
        /*0878*/ 	.word	0x000000ff
        /*087c*/ 	.word	0x000168a8
        /*0880*/ 	.short	0x0100
        /*0882*/ 	.byte	0x08
	.zero		1


	//   ....[18]....
        /*0884*/ 	.word	0x000007d0
        /*0888*/ 	.word	0x000000ff
        /*088c*/ 	.word	0x000168b0
        /*0890*/ 	.short	0x0100
        /*0892*/ 	.byte	0x08
	.zero		1


	//   ....[19]....
        /*0894*/ 	.word	0x000007e0
        /*0898*/ 	.word	0x000000ff
        /*089c*/ 	.word	0x000168c0
        /*08a0*/ 	.short	0x0100
        /*08a2*/ 	.byte	0x08
	.zero		1


	//   ....[20]....
        /*08a4*/ 	.word	0x000007f0
        /*08a8*/ 	.word	0x000000ff
        /*08ac*/ 	.word	0x000168b8
        /*08b0*/ 	.short	0x0100
        /*08b2*/ 	.byte	0x08
	.zero		1


	//   ....[21]....
        /*08b4*/ 	.word	0x00000800
        /*08b8*/ 	.word	0x000000ff
        /*08bc*/ 	.word	0x000168c8
        /*08c0*/ 	.short	0x0100
        /*08c2*/ 	.byte	0x08
	.zero		1


	//   ....[22]....
        /*08c4*/ 	.word	0x00001600
        /*08c8*/ 	.word	0x000000ff
        /*08cc*/ 	.word	0x00016800
        /*08d0*/ 	.short	0x010a
        /*08d2*/ 	.byte	0x2b
	.zero		1


	//   ....[23]....
        /*08d4*/ 	.word	0x00001670
        /*08d8*/ 	.word	0x000000ff
        /*08dc*/ 	.word	0x00016830
        /*08e0*/ 	.short	0x010a
        /*08e2*/ 	.byte	0x2b
	.zero		1


	//   ....[24]....
        /*08e4*/ 	.word	0x000016d0
        /*08e8*/ 	.word	0x000000ff
        /*08ec*/ 	.word	0x00016830
        /*08f0*/ 	.short	0x010a
        /*08f2*/ 	.byte	0x2b
	.zero		1


	//   ....[25]....
        /*08f4*/ 	.word	0x00002000
        /*08f8*/ 	.word	0x000000ff
        /*08fc*/ 	.word	0x00000000
        /*0900*/ 	.short	0x0101
        /*0902*/ 	.byte	0x04
	.zero		1


	//   ....[26]....
        /*0904*/ 	.word	0x00005340
        /*0908*/ 	.word	0x000000ff
        /*090c*/ 	.word	0x00016830
        /*0910*/ 	.short	0x010a
        /*0912*/ 	.byte	0x07
	.zero		1


	//   ....[27]....
        /*0914*/ 	.word	0x00005380
        /*0918*/ 	.word	0x000000ff
        /*091c*/ 	.word	0x00016830
        /*0920*/ 	.short	0x010a
        /*0922*/ 	.byte	0x07
	.zero		1


	//   ....[28]....
        /*0924*/ 	.word	0x000055b0
        /*0928*/ 	.word	0x000000ff
        /*092c*/ 	.word	0x00016850
        /*0930*/ 	.short	0x010a
        /*0932*/ 	.byte	0x0a
	.zero		1


	//   ....[29]....
        /*0934*/ 	.word	0x000055f0
        /*0938*/ 	.word	0x000000ff
        /*093c*/ 	.word	0x00016850
        /*0940*/ 	.short	0x010a
        /*0942*/ 	.byte	0x0a
	.zero		1


	//   ....[30]....
        /*0944*/ 	.word	0x00005eb0
        /*0948*/ 	.word	0x000000ff
        /*094c*/ 	.word	0x00000000
        /*0950*/ 	.short	0x0101
        /*0952*/ 	.byte	0x0a
	.zero		1


	//   ....[31]....
        /*0954*/ 	.word	0x000084c0
        /*0958*/ 	.word	0x000000ff
        /*095c*/ 	.word	0x00000000
        /*0960*/ 	.short	0x0101
        /*0962*/ 	.byte	0x0a
	.zero		1


	//   ....[32]....
        /*0964*/ 	.word	0x00008c40
        /*0968*/ 	.word	0x000000ff
        /*096c*/ 	.word	0x00016830
        /*0970*/ 	.short	0x010a
        /*0972*/ 	.byte	0x07
	.zero		1


	//   ....[33]....
        /*0974*/ 	.word	0x00008c80
        /*0978*/ 	.word	0x000000ff
        /*097c*/ 	.word	0x00016830
        /*0980*/ 	.short	0x010a
        /*0982*/ 	.byte	0x07
	.zero		1


	//   ....[34]....
        /*0984*/ 	.word	0x00008eb0
        /*0988*/ 	.word	0x000000ff
        /*098c*/ 	.word	0x00016850
        /*0990*/ 	.short	0x010a
        /*0992*/ 	.byte	0x0a
	.zero		1


	//   ....[35]....
        /*0994*/ 	.word	0x00008ef0
        /*0998*/ 	.word	0x000000ff
        /*099c*/ 	.word	0x00016850
        /*09a0*/ 	.short	0x010a
        /*09a2*/ 	.byte	0x0a
	.zero		1


	//   ....[36]....
        /*09a4*/ 	.word	0x000097c0
        /*09a8*/ 	.word	0x000000ff
        /*09ac*/ 	.word	0x00000000
        /*09b0*/ 	.short	0x0101
        /*09b2*/ 	.byte	0x0a
	.zero		1


	//   ....[37]....
        /*09b4*/ 	.word	0x0000acb0
        /*09b8*/ 	.word	0x000000ff
        /*09bc*/ 	.word	0x00000000
        /*09c0*/ 	.short	0x0101
        /*09c2*/ 	.byte	0x0a
	.zero		1


	//   ....[38]....
        /*09c4*/ 	.word	0x0000b200
        /*09c8*/ 	.word	0x000000ff
        /*09cc*/ 	.word	0x00016830
        /*09d0*/ 	.short	0x010a
        /*09d2*/ 	.byte	0x0a
	.zero		1


	//   ....[39]....
        /*09d4*/ 	.word	0x0000b240
        /*09d8*/ 	.word	0x000000ff
        /*09dc*/ 	.word	0x00016830
        /*09e0*/ 	.short	0x010a
        /*09e2*/ 	.byte	0x0a
	.zero		1


	//   ....[40]....
        /*09e4*/ 	.word	0x0000b430
        /*09e8*/ 	.word	0x000000ff
        /*09ec*/ 	.word	0x00016850
        /*09f0*/ 	.short	0x010a
        /*09f2*/ 	.byte	0x0a
	.zero		1


	//   ....[41]....
        /*09f4*/ 	.word	0x0000b470
        /*09f8*/ 	.word	0x000000ff
        /*09fc*/ 	.word	0x00016850
        /*0a00*/ 	.short	0x010a
        /*0a02*/ 	.byte	0x0a
	.zero		1


	//   ....[42]....
        /*0a04*/ 	.word	0x0000bcf0
        /*0a08*/ 	.word	0x000000ff
        /*0a0c*/ 	.word	0x00000000
        /*0a10*/ 	.short	0x0101
        /*0a12*/ 	.byte	0x0a
	.zero		1


	//   ....[43]....
        /*0a14*/ 	.word	0x0000e300
        /*0a18*/ 	.word	0x000000ff
        /*0a1c*/ 	.word	0x00000000
        /*0a20*/ 	.short	0x0101
        /*0a22*/ 	.byte	0x0a
	.zero		1


	//   ....[44]....
        /*0a24*/ 	.word	0x0000e700
        /*0a28*/ 	.word	0x000000ff
        /*0a2c*/ 	.word	0x00016850
        /*0a30*/ 	.short	0x010a
        /*0a32*/ 	.byte	0x08
	.zero		1


	//   ....[45]....
        /*0a34*/ 	.word	0x0000e740
        /*0a38*/ 	.word	0x000000ff
        /*0a3c*/ 	.word	0x00016850
        /*0a40*/ 	.short	0x010a
        /*0a42*/ 	.byte	0x08
	.zero		1


	//   ....[46]....
        /*0a44*/ 	.word	0x0000eca0
        /*0a48*/ 	.word	0x000000ff
        /*0a4c*/ 	.word	0x00000000
        /*0a50*/ 	.short	0x0101
        /*0a52*/ 	.byte	0x04
	.zero		1


	//   ....[47]....
        /*0a54*/ 	.word	0x0000f6b0
        /*0a58*/ 	.word	0x000000ff
        /*0a5c*/ 	.word	0x00000000
        /*0a60*/ 	.short	0x0101
        /*0a62*/ 	.byte	0x04
	.zero		1


	//   ....[48]....
        /*0a64*/ 	.word	0x00011390
        /*0a68*/ 	.word	0x000000ff
        /*0a6c*/ 	.word	0x00016840
        /*0a70*/ 	.short	0x010a
        /*0a72*/ 	.byte	0x30
	.zero		1


	//   ....[49]....
        /*0a74*/ 	.word	0x00011a40
        /*0a78*/ 	.word	0x000000ff
        /*0a7c*/ 	.word	0x00016830
        /*0a80*/ 	.short	0x0107
        /*0a82*/ 	.byte	0x30
	.zero		1


	//   ....[50]....
        /*0a84*/ 	.word	0x00011ad0
        /*0a88*/ 	.word	0x000000ff
        /*0a8c*/ 	.word	0x00016830
        /*0a90*/ 	.short	0x0101
        /*0a92*/ 	.byte	0x30
	.zero		1


	//   ....[51]....
        /*0a94*/ 	.word	0x00012790
        /*0a98*/ 	.word	0x000000ff
        /*0a9c*/ 	.word	0x00016800
        /*0aa0*/ 	.short	0x0107
        /*0aa2*/ 	.byte	0x30
	.zero		1


	//   ....[52]....
        /*0aa4*/ 	.word	0x000127d0
        /*0aa8*/ 	.word	0x000000ff
        /*0aac*/ 	.word	0x00016800
        /*0ab0*/ 	.short	0x0101
        /*0ab2*/ 	.byte	0x30
	.zero		1


	//   ....[53]....
        /*0ab4*/ 	.word	0x00012800
        /*0ab8*/ 	.word	0x000000ff
        /*0abc*/ 	.word	0x00016820
        /*0ac0*/ 	.short	0x010a
        /*0ac2*/ 	.byte	0x30
	.zero		1


	//   ....[54]....
        /*0ac4*/ 	.word	0x00012bd0
        /*0ac8*/ 	.word	0x00000007
        /*0acc*/ 	.word	0x00016840
        /*0ad0*/ 	.short	0x010a
        /*0ad2*/ 	.byte	0x3f
	.zero		1


	//   ....[55]....
        /*0ad4*/ 	.word	0x000130b0
        /*0ad8*/ 	.word	0x00000007
        /*0adc*/ 	.word	0x00016830
        /*0ae0*/ 	.short	0x0107
        /*0ae2*/ 	.byte	0x3f
	.zero		1


	//   ....[56]....
        /*0ae4*/ 	.word	0x00013180
        /*0ae8*/ 	.word	0x00000007
        /*0aec*/ 	.word	0x00016830
        /*0af0*/ 	.short	0x0101
        /*0af2*/ 	.byte	0x3f
	.zero		1


	//   ....[57]....
        /*0af4*/ 	.word	0x000131e0
        /*0af8*/ 	.word	0x00000007
        /*0afc*/ 	.word	0x00016860
        /*0b00*/ 	.short	0x010a
        /*0b02*/ 	.byte	0x3f
	.zero		1


	//   ....[58]....
        /*0b04*/ 	.word	0x000135d0
        /*0b08*/ 	.word	0x00000007
        /*0b0c*/ 	.word	0x00016850
        /*0b10*/ 	.short	0x0107
        /*0b12*/ 	.byte	0x3f
	.zero		1


	//   ....[59]....
        /*0b14*/ 	.word	0x00013740
        /*0b18*/ 	.word	0x00000007
        /*0b1c*/ 	.word	0x00016850
        /*0b20*/ 	.short	0x0101
        /*0b22*/ 	.byte	0x3f
	.zero		1


	//   ....[60]....
        /*0b24*/ 	.word	0x00013900
        /*0b28*/ 	.word	0x00000000
        /*0b2c*/ 	.word	0x00016860
        /*0b30*/ 	.short	0x010a
        /*0b32*/ 	.byte	0x3f
	.zero		1


	//   ....[61]....
        /*0b34*/ 	.word	0x00013d20
        /*0b38*/ 	.word	0x00000000
        /*0b3c*/ 	.word	0x00016850
        /*0b40*/ 	.short	0x0107
        /*0b42*/ 	.byte	0x3f
	.zero		1


	//   ....[62]....
        /*0b44*/ 	.word	0x00013e00
        /*0b48*/ 	.word	0x00000000
        /*0b4c*/ 	.word	0x00016850
        /*0b50*/ 	.short	0x0101
        /*0b52*/ 	.byte	0x3f
	.zero		1


	//   ....[63]....
        /*0b54*/ 	.word	0x00013e90
        /*0b58*/ 	.word	0x00000007
        /*0b5c*/ 	.word	0x00016820
        /*0b60*/ 	.short	0x010a
        /*0b62*/ 	.byte	0x3f
	.zero		1


	//   ....[64]....
        /*0b64*/ 	.word	0x00013ff0
        /*0b68*/ 	.word	0x00000005
        /*0b6c*/ 	.word	0x00016840
        /*0b70*/ 	.short	0x010a
        /*0b72*/ 	.byte	0x3f
	.zero		1


	//   ....[65]....
        /*0b74*/ 	.word	0x00014090
        /*0b78*/ 	.word	0x00000003
        /*0b7c*/ 	.word	0x00016840
        /*0b80*/ 	.short	0x010a
        /*0b82*/ 	.byte	0x3f
	.zero		1


	//   ....[66]....
        /*0b84*/ 	.word	0x000140d0
        /*0b88*/ 	.word	0x00000005
        /*0b8c*/ 	.word	0x00016860
        /*0b90*/ 	.short	0x010a
        /*0b92*/ 	.byte	0x3f
	.zero		1


	//   ....[67]....
        /*0b94*/ 	.word	0x00014110
        /*0b98*/ 	.word	0x00000003
        /*0b9c*/ 	.word	0x00016860
        /*0ba0*/ 	.short	0x010a
        /*0ba2*/ 	.byte	0x3f
	.zero		1


	//   ....[68]....
        /*0ba4*/ 	.word	0x00014180
        /*0ba8*/ 	.word	0x00000003
        /*0bac*/ 	.word	0x00016800
        /*0bb0*/ 	.short	0x010a
        /*0bb2*/ 	.byte	0x3f
	.zero		1


	//   ....[69]....
        /*0bb4*/ 	.word	0x000141e0
        /*0bb8*/ 	.word	0x00000003
        /*0bbc*/ 	.word	0x00016830
        /*0bc0*/ 	.short	0x010a
        /*0bc2*/ 	.byte	0x3f
	.zero		1


	//   ....[70]....
        /*0bc4*/ 	.word	0x00014240
        /*0bc8*/ 	.word	0x0000000b
        /*0bcc*/ 	.word	0x00016830
        /*0bd0*/ 	.short	0x010a
        /*0bd2*/ 	.byte	0x3f
	.zero		1


	//   ....[71]....
        /*0bd4*/ 	.word	0x000142a0
        /*0bd8*/ 	.word	0x0000000b
        /*0bdc*/ 	.word	0x00016850
        /*0be0*/ 	.short	0x010a
        /*0be2*/ 	.byte	0x3f
	.zero		1


	//   ....[72]....
        /*0be4*/ 	.word	0x00014300
        /*0be8*/ 	.word	0x0000000b
        /*0bec*/ 	.word	0x00016830
        /*0bf0*/ 	.short	0x010a
        /*0bf2*/ 	.byte	0x3f
	.zero		1


	//   ....[73]....
        /*0bf4*/ 	.word	0x00014360
        /*0bf8*/ 	.word	0x0000000b
        /*0bfc*/ 	.word	0x00016850
        /*0c00*/ 	.short	0x010a
        /*0c02*/ 	.byte	0x3f
	.zero		1


	//   ....[74]....
        /*0c04*/ 	.word	0x000143c0
        /*0c08*/ 	.word	0x0000000c
        /*0c0c*/ 	.word	0x00016830
        /*0c10*/ 	.short	0x010a
        /*0c12*/ 	.byte	0x3f
	.zero		1


	//   ....[75]....
        /*0c14*/ 	.word	0x00014420
        /*0c18*/ 	.word	0x0000000c
        /*0c1c*/ 	.word	0x00016850
        /*0c20*/ 	.short	0x010a
        /*0c22*/ 	.byte	0x3f
	.zero		1


	//   ....[76]....
        /*0c24*/ 	.word	0x00014480
        /*0c28*/ 	.word	0x00000005
        /*0c2c*/ 	.word	0x00016850
        /*0c30*/ 	.short	0x010a
        /*0c32*/ 	.byte	0x3f
	.zero		1


	//   ....[77]....
        /*0c34*/ 	.word	0x00014560
        /*0c38*/ 	.word	0x00000002
        /*0c3c*/ 	.word	0x00016840
        /*0c40*/ 	.short	0x010a
        /*0c42*/ 	.byte	0x3f
	.zero		1


	//   ....[78]....
        /*0c44*/ 	.word	0x00015d50
        /*0c48*/ 	.word	0x00000003
        /*0c4c*/ 	.word	0x00016820
        /*0c50*/ 	.short	0x010a
        /*0c52*/ 	.byte	0x3f
	.zero		1


	//   ....[79]....
        /*0c54*/ 	.word	0x00015da0
        /*0c58*/ 	.word	0x00000007
        /*0c5c*/ 	.word	0x00016840
        /*0c60*/ 	.short	0x010a
        /*0c62*/ 	.byte	0x3f
	.zero		1


	//   ....[80]....
        /*0c64*/ 	.word	0x00016770
        /*0c68*/ 	.word	0x00000007
        /*0c6c*/ 	.word	0x00016860
        /*0c70*/ 	.short	0x010a
        /*0c72*/ 	.byte	0x3f
	.zero		1


	//   ....[81]....
        /*0c74*/ 	.word	0x000170f0
        /*0c78*/ 	.word	0x00000000
        /*0c7c*/ 	.word	0x00016860
        /*0c80*/ 	.short	0x010a
        /*0c82*/ 	.byte	0x3f
	.zero		1


	//   ....[82]....
        /*0c84*/ 	.word	0x00017a70
        /*0c88*/ 	.word	0x00000007
        /*0c8c*/ 	.word	0x00016820
        /*0c90*/ 	.short	0x010a
        /*0c92*/ 	.byte	0x3f
	.zero		1


	//   ....[83]....
        /*0c94*/ 	.word	0x00017c10
        /*0c98*/ 	.word	0x00000005
        /*0c9c*/ 	.word	0x00016840
        /*0ca0*/ 	.short	0x010a
        /*0ca2*/ 	.byte	0x3f
	.zero		1


	//   ....[84]....
        /*0ca4*/ 	.word	0x00017c60
        /*0ca8*/ 	.word	0x00000003
        /*0cac*/ 	.word	0x00016840
        /*0cb0*/ 	.short	0x010a
        /*0cb2*/ 	.byte	0x3f
	.zero		1


	//   ....[85]....
        /*0cb4*/ 	.word	0x00017cb0
        /*0cb8*/ 	.word	0x00000005
        /*0cbc*/ 	.word	0x00016860
        /*0cc0*/ 	.short	0x010a
        /*0cc2*/ 	.byte	0x3f
	.zero		1


	//----- nvinfo : EIATTR_NUM_MBARRIERS
	.align		4
.L_1467:
        /*0cc4*/ 	.byte	0x03, 0x38
        /*0cc6*/ 	.short	0x0016


	//----- nvinfo : EIATTR_EXIT_INSTR_OFFSETS
	.align		4
        /*0cc8*/ 	.byte	0x04, 0x1c
        /*0cca*/ 	.short	(.L_1469 - .L_1468)


	//   ....[0]....
.L_1468:
        /*0ccc*/ 	.word	0x00014160


	//----- nvinfo : EIATTR_MAX_THREADS
	.align		4
.L_1469:
        /*0cd0*/ 	.byte	0x04, 0x05
        /*0cd2*/ 	.short	(.L_1471 - .L_1470)
.L_1470:
        /*0cd4*/ 	.word	0x00000200
        /*0cd8*/ 	.word	0x00000001
        /*0cdc*/ 	.word	0x00000001


	//----- nvinfo : EIATTR_CRS_STACK_SIZE
	.align		4
.L_1471:
        /*0ce0*/ 	.byte	0x04, 0x1e
        /*0ce2*/ 	.short	(.L_1473 - .L_1472)
.L_1472:
        /*0ce4*/ 	.word	0x00000000


	//----- nvinfo : EIATTR_CBANK_PARAM_SIZE
	.align		4
.L_1473:
        /*0ce8*/ 	.byte	0x03, 0x19
        /*0cea*/ 	.short	0x0a70


	//----- nvinfo : EIATTR_PARAM_CBANK
	.align		4
        /*0cec*/ 	.byte	0x04, 0x0a
        /*0cee*/ 	.short	(.L_1475 - .L_1474)
	.align		4
.L_1474:
        /*0cf0*/ 	.word	index@(.nv.constant0._ZN7cutlass13device_kernelIN5flash11enable_sm90INS1_16FlashAttnFwdSm90INS1_25CollectiveMainloopFwdSm90ILi2EN4cute5tupleIJNS5_1CILi1EEES8_S8_EEENS6_IJNS7_ILi192EEENS7_ILi128EEENS7_ILi64EEEEEELi64ENS_10bfloat16_tEfNS_4arch4Sm90ELb0ELb1ELb1ELb0ELb1ELb0ELb0ELb1ELb1ELb1ELb1ELb0EEENS1_21CollectiveEpilogueFwdINS6_IJSA_SC_SB_EEES9_SE_SG_Li384ELb0ELb1ELb1ELb0EEENS1_19SingleTileSchedulerILb0ELb1ELb1ELi192EEEEEEEEEvNT_6ParamsE)
        /*0cf4*/ 	.short	0x0210
        /*0cf6*/ 	.short	0x0a70


	//----- nvinfo : EIATTR_SW_WAR
	.align		4
.L_1475:
        /*0cf8*/ 	.byte	0x04, 0x36
        /*0cfa*/ 	.short	(.L_1477 - .L_1476)
.L_1476:
        /*0cfc*/ 	.word	0x00000008
.L_1477:


//--------------------- .nv.info._ZN7cutlass13device_kernelIN5flash11enable_sm90INS1_16FlashAttnFwdSm90INS1_25CollectiveMainloopFwdSm90ILi2EN4cute5tupleIJNS5_1CILi1EEES8_S8_EEENS6_IJNS7_ILi192EEENS7_ILi128EEENS7_ILi64EEEEEELi64ENS_10bfloat16_tEfNS_4arch4Sm90ELb0ELb1ELb1ELb1ELb1ELb0ELb0ELb1ELb1ELb1ELb1ELb0EEENS1_21CollectiveEpilogueFwdINS6_IJSA_SC_SB_EEES9_SE_SG_Li384ELb1ELb1ELb1ELb0EEENS1_36VarlenDynamicPersistentTileSchedulerILi192ELi128ELi384ELi128ELb1ELb1ELb1ELb1ELb0ELb1EEEEEEEEEvNT_6ParamsE --------------------------
	.section	.nv.info._ZN7cutlass13device_kernelIN5flash11enable_sm90INS1_16FlashAttnFwdSm90INS1_25CollectiveMainloopFwdSm90ILi2EN4cute5tupleIJNS5_1CILi1EEES8_S8_EEENS6_IJNS7_ILi192EEENS7_ILi128EEENS7_ILi64EEEEEELi64ENS_10bfloat16_tEfNS_4arch4Sm90ELb0ELb1ELb1ELb1ELb1ELb0ELb0ELb1ELb1ELb1ELb1ELb0EEENS1_21CollectiveEpilogueFwdINS6_IJSA_SC_SB_EEES9_SE_SG_Li384ELb1ELb1ELb1ELb0EEENS1_36VarlenDynamicPersistentTileSchedulerILi192ELi128ELi384ELi128ELb1ELb1ELb1ELb1ELb0ELb1EEEEEEEEEvNT_6ParamsE,"",@"SHT_CUDA_INFO"
	.sectionflags	@""
	.align	4


	//----- nvinfo : EIATTR_CUDA_API_VERSION
	.align		4
        /*0000*/ 	.byte	0x04, 0x37
        /*0002*/ 	.short	(.L_1479 - .L_1478)
.L_1478:
        /*0004*/ 	.word	0x00000082


	//----- nvinfo : EIATTR_KPARAM_INFO
	.align		4
.L_1479:
        /*0008*/ 	.byte	0x04, 0x17
        /*000a*/ 	.short	(.L_1481 - .L_1480)
.L_1480:
        /*000c*/ 	.word	0x00000000
        /*0010*/ 	.short	0x0000
        /*0012*/ 	.short	0x0070
        /*0014*/ 	.byte	0x00, 0xf0, 0x01, 0x2a


	//----- nvinfo : EIATTR_SPARSE_MMA_MASK
	.align		4
.L_1481:
        /*0018*/ 	.byte	0x03, 0x50
        /*001a*/ 	.short	0x0000


	//----- nvinfo : EIATTR_MAXREG_COUNT
	.align		4
        /*001c*/ 	.byte	0x03, 0x1b
        /*001e*/ 	.short	0x0080


	//----- nvinfo : EIATTR_NUM_BARRIERS
	.align		4
        /*0020*/ 	.byte	0x02, 0x4c
        /*0022*/ 	.byte	0x10
	.zero		1


	//----- nvinfo : EIATTR_EXTERNS
	.align		4
        /*0024*/ 	.byte	0x04, 0x0f
        /*0026*/ 	.short	(.L_1483 - .L_1482)


	//   ....[0]....
	.align		4
.L_1482:
        /*0028*/ 	.word	index@(__assertfail)


	//----- nvinfo : EIATTR_ANNOTATIONS
	.align		4
.L_1483:
        /*002c*/ 	.byte	0x04, 0x55
        /*002e*/ 	.short	(.L_1485 - .L_1484)


	//   ....[0]....
.L_1484:
        /* <DEDUP_REMOVED lines=22> */


	//----- nvinfo : EIATTR_MERCURY_ISA_VERSION
	.align		4
.L_1485:
        /*0178*/ 	.byte	0x03, 0x5f
        /*017a*/ 	.short	0x0101


	//----- nvinfo : EIATTR_UNUSED_LOAD_BYTE_OFFSET
	.align		4
        /*017c*/ 	.byte	0x04, 0x44
        /*017e*/ 	.short	(.L_1487 - .L_1486)


	//   ....[0]....
.L_1486:
        /*0180*/ 	.word	0x00000970
        /*0184*/ 	.word	0x0000fff0


	//   ....[1]....
        /*0188*/ 	.word	0x0000f550
        /*018c*/ 	.word	0x0000fff0


	//----- nvinfo : EIATTR_INT_WARP_WIDE_INSTR_OFFSETS
	.align		4
.L_1487:
        /*0190*/ 	.byte	0x04, 0x31
        /*0192*/ 	.short	(.L_1489 - .L_1488)


	//   ....[0]....
.L_1488:
        /*0194*/ 	.word	0x000000c0


	//   ....[1]....
        /*0198*/ 	.word	0x000000d0


	//   ....[2]....
        /*019c*/ 	.word	0x00000170


	//   ....[3]....
        /*01a0*/ 	.word	0x00013640


	//   ....[4]....
        /*01a4*/ 	.word	0x000136d0


	//   ....[5]....
        /*01a8*/ 	.word	0x00016760


	//   ....[6]....
        /*01ac*/ 	.word	0x000167f0


	//----- nvinfo : EIATTR_COOP_GROUP_MASK_REGIDS
	.align		4
.L_1489:
        /*01b0*/ 	.byte	0x04, 0x29
        /*01b2*/ 	.short	(.L_1491 - .L_1490)


	//   ....[0]....
.L_1490:
        /*01b4*/ 	.word	0xffffffff


	//   ....[1]....
        /*01b8*/ 	.word	0xffffffff


	//   ....[2]....
        /*01bc*/ 	.word	0xffffffff


	//   ....[3]....
        /*01c0*/ 	.word	0xffffffff


	//   ....[4]....
        /*01c4*/ 	.word	0xffffffff


	//   ....[5]....
        /*01c8*/ 	.word	0xffffffff


	//   ....[6]....
        /*01cc*/ 	.word	0xffffffff


	//   ....[7]....
        /*01d0*/ 	.word	0xffffffff


	//   ....[8]....
        /*01d4*/ 	.word	0xffffffff


	//   ....[9]....
        /*01d8*/ 	.word	0xffffffff


	//   ....[10]....
        /*01dc*/ 	.word	0xffffffff


	//   ....[11]....
        /*01e0*/ 	.word	0xffffffff


	//   ....[12]....
        /*01e4*/ 	.word	0xffffffff


	//   ....[13]....
        /*01e8*/ 	.word	0xffffffff


	//   ....[14]....
        /*01ec*/ 	.word	0xffffffff


	//   ....[15]....
        /*01f0*/ 	.word	0xffffffff


	//   ....[16]....
        /*01f4*/ 	.word	0xffffffff


	//   ....[17]....
        /*01f8*/ 	.word	0xffffffff


	//   ....[18]....
        /*01fc*/ 	.word	0xffffffff


	//   ....[19]....
        /*0200*/ 	.word	0xffffffff


	//   ....[20]....
        /*0204*/ 	.word	0xffffffff


	//   ....[21]....
        /*0208*/ 	.word	0xffffffff


	//   ....[22]....
        /*020c*/ 	.word	0xffffffff


	//   ....[23]....
        /*0210*/ 	.word	0xffffffff


	//   ....[24]....
        /*0214*/ 	.word	0xffffffff


	//   ....[25]....
        /*0218*/ 	.word	0xffffffff


	//   ....[26]....
        /*021c*/ 	.word	0xffffffff


	//   ....[27]....
        /*0220*/ 	.word	0xffffffff


	//   ....[28]....
        /*0224*/ 	.word	0xffffffff


	//   ....[29]....
        /*0228*/ 	.word	0xffffffff


	//   ....[30]....
        /*022c*/ 	.word	0xffffffff


	//   ....[31]....
        /*0230*/ 	.word	0xffffffff


	//   ....[32]....
        /*0234*/ 	.word	0xffffffff


	//   ....[33]....
        /*0238*/ 	.word	0xffffffff


	//   ....[34]....
        /*023c*/ 	.word	0xffffffff


	//   ....[35]....
        /*0240*/ 	.word	0xffffffff


	//   ....[36]....
        /*0244*/ 	.word	0xffffffff


	//   ....[37]....
        /*0248*/ 	.word	0xffffffff


	//   ....[38]....
        /*024c*/ 	.word	0xffffffff


	//   ....[39]....
        /*0250*/ 	.word	0xffffffff


	//   ....[40]....
        /*0254*/ 	.word	0xffffffff


	//   ....[41]....
        /*0258*/ 	.word	0xffffffff


	//   ....[42]....
        /*025c*/ 	.word	0xffffffff


	//   ....[43]....
        /*0260*/ 	.word	0xffffffff


	//   ....[44]....
        /*0264*/ 	.word	0xffffffff


	//   ....[45]....
        /*0268*/ 	.word	0xffffffff


	//   ....[46]....
        /*026c*/ 	.word	0xffffffff


	//   ....[47]....
        /*0270*/ 	.word	0xffffffff


	//   ....[48]....
        /*0274*/ 	.word	0xffffffff


	//   ....[49]....
        /*0278*/ 	.word	0xffffffff


	//   ....[50]....
        /*027c*/ 	.word	0xffffffff


	//   ....[51]....
        /*0280*/ 	.word	0xffffffff


	//   ....[52]....
        /*0284*/ 	.word	0xffffffff


	//   ....[53]....
        /*0288*/ 	.word	0xffffffff


	//   ....[54]....
        /*028c*/ 	.word	0xffffffff


	//   ....[55]....
        /*0290*/ 	.word	0xffffffff


	//   ....[56]....
        /*0294*/ 	.word	0xffffffff


	//   ....[57]....
        /*0298*/ 	.word	0xffffffff


	//   ....[58]....
        /*029c*/ 	.word	0xffffffff


	//   ....[59]....
        /*02a0*/ 	.word	0xffffffff


	//   ....[60]....
        /*02a4*/ 	.word	0xffffffff


	//   ....[61]....
        /*02a8*/ 	.word	0xffffffff


	//   ....[62]....
        /*02ac*/ 	.word	0xffffffff


	//   ....[63]....
        /*02b0*/ 	.word	0xffffffff


	//   ....[64]....
        /*02b4*/ 	.word	0xffffffff


	//   ....[65]....
        /*02b8*/ 	.word	0xffffffff


	//   ....[66]....
        /*02bc*/ 	.word	0xffffffff


	//   ....[67]....
        /*02c0*/ 	.word	0xffffffff


	//   ....[68]....
        /*02c4*/ 	.word	0xffffffff


	//   ....[69]....
        /*02c8*/ 	.word	0xffffffff


	//   ....[70]....
        /*02cc*/ 	.word	0xffffffff


	//   ....[71]....
        /*02d0*/ 	.word	0xffffffff


	//   ....[72]....
        /*02d4*/ 	.word	0xffffffff


	//   ....[73]....
        /*02d8*/ 	.word	0xffffffff


	//   ....[74]....
        /*02dc*/ 	.word	0xffffffff


	//   ....[75]....
        /*02e0*/ 	.word	0xffffffff


	//   ....[76]....
        /*02e4*/ 	.word	0xffffffff


	//   ....[77]....
        /*02e8*/ 	.word	0xffffffff


	//   ....[78]....
        /*02ec*/ 	.word	0xffffffff


	//   ....[79]....
        /*02f0*/ 	.word	0xffffffff


	//   ....[80]....
        /*02f4*/ 	.word	0xffffffff


	//   ....[81]....
        /*02f8*/ 	.word	0xffffffff


	//   ....[82]....
        /*02fc*/ 	.word	0xffffffff


	//   ....[83]....
        /*0300*/ 	.word	0xffffffff


	//   ....[84]....
        /*0304*/ 	.word	0xffffffff


	//   ....[85]....
        /*0308*/ 	.word	0xffffffff


	//   ....[86]....
        /*030c*/ 	.word	0xffffffff


	//   ....[87]....
        /*0310*/ 	.word	0xffffffff


	//   ....[88]....
        /*0314*/ 	.word	0xffffffff


	//   ....[89]....
        /*0318*/ 	.word	0xffffffff


	//   ....[90]....
        /*031c*/ 	.word	0xffffffff


	//   ....[91]....
        /*0320*/ 	.word	0xffffffff


	//   ....[92]....
        /*0324*/ 	.word	0xffffffff


	//   ....[93]....
        /*0328*/ 	.word	0xffffffff


	//   ....[94]....
        /*032c*/ 	.word	0xffffffff


	//   ....[95]....
        /*0330*/ 	.word	0xffffffff


	//   ....[96]....
        /*0334*/ 	.word	0xffffffff


	//   ....[97]....
        /*0338*/ 	.word	0xffffffff


	//   ....[98]....
        /*033c*/ 	.word	0xffffffff


	//   ....[99]....
        /*0340*/ 	.word	0xffffffff


	//   ....[100]....
        /*0344*/ 	.word	0xffffffff


	//   ....[101]....
        /*0348*/ 	.word	0xffffffff


	//   ....[102]....
        /*034c*/ 	.word	0xffffffff


	//   ....[103]....
        /*0350*/ 	.word	0xffffffff


	//   ....[104]....
        /*0354*/ 	.word	0xffffffff


	//   ....[105]....
        /*0358*/ 	.word	0xffffffff


	//   ....[106]....
        /*035c*/ 	.word	0xffffffff


	//   ....[107]....
        /*0360*/ 	.word	0xffffffff


	//   ....[108]....
        /*0364*/ 	.word	0xffffffff


	//   ....[109]....
        /*0368*/ 	.word	0xffffffff


	//   ....[110]....
        /*036c*/ 	.word	0xffffffff


	//   ....[111]....
        /*0370*/ 	.word	0xffffffff


	//   ....[112]....
        /*0374*/ 	.word	0xffffffff


	//   ....[113]....
        /*0378*/ 	.word	0xffffffff


	//   ....[114]....
        /*037c*/ 	.word	0xffffffff


	//   ....[115]....
        /*0380*/ 	.word	0xffffffff


	//   ....[116]....
        /*0384*/ 	.word	0xffffffff


	//   ....[117]....
        /*0388*/ 	.word	0xffffffff


	//   ....[118]....
        /*038c*/ 	.word	0xffffffff


	//   ....[119]....
        /*0390*/ 	.word	0xffffffff


	//   ....[120]....
        /*0394*/ 	.word	0xffffffff


	//   ....[121]....
        /*0398*/ 	.word	0xffffffff


	//   ....[122]....
        /*039c*/ 	.word	0xffffffff


	//   ....[123]....
        /*03a0*/ 	.word	0xffffffff


	//   ....[124]....
        /*03a4*/ 	.word	0xffffffff


	//   ....[125]....
        /*03a8*/ 	.word	0xffffffff


	//   ....[126]....
        /*03ac*/ 	.word	0xffffffff


	//   ....[127]....
        /*03b0*/ 	.word	0xffffffff


	//   ....[128]....
        /*03b4*/ 	.word	0xffffffff


	//   ....[129]....
        /*03b8*/ 	.word	0xffffffff


	//   ....[130]....
        /*03bc*/ 	.word	0xffffffff


	//   ....[131]....
        /*03c0*/ 	.word	0xffffffff


	//   ....[132]....
        /*03c4*/ 	.word	0xffffffff


	//   ....[133]....
        /*03c8*/ 	.word	0xffffffff


	//   ....[134]....
        /*03cc*/ 	.word	0xffffffff


	//   ....[135]....
        /*03d0*/ 	.word	0xffffffff


	//   ....[136]....
        /*03d4*/ 	.word	0xffffffff


	//   ....[137]....
        /*03d8*/ 	.word	0xffffffff


	//   ....[138]....
        /*03dc*/ 	.word	0xffffffff


	//   ....[139]....
        /*03e0*/ 	.word	0xffffffff


	//   ....[140]....
        /*03e4*/ 	.word	0xffffffff


	//   ....[141]....
        /*03e8*/ 	.word	0xffffffff


	//   ....[142]....
        /*03ec*/ 	.word	0xffffffff


	//   ....[143]....
        /*03f0*/ 	.word	0xffffffff


	//   ....[144]....
        /*03f4*/ 	.word	0xffffffff


	//   ....[145]....
        /*03f8*/ 	.word	0xffffffff


	//   ....[146]....
        /*03fc*/ 	.word	0xffffffff


	//   ....[147]....
        /*0400*/ 	.word	0xffffffff


	//   ....[148]....
        /*0404*/ 	.word	0xffffffff


	//   ....[149]....
        /*0408*/ 	.word	0xffffffff


	//   ....[150]....
        /*040c*/ 	.word	0xffffffff


	//   ....[151]....
        /*0410*/ 	.word	0xffffffff


	//   ....[152]....
        /*0414*/ 	.word	0xffffffff


	//   ....[153]....
        /*0418*/ 	.word	0xffffffff


	//   ....[154]....
        /*041c*/ 	.word	0xffffffff


	//   ....[155]....
        /*0420*/ 	.word	0xffffffff


	//   ....[156]....
        /*0424*/ 	.word	0xffffffff


	//   ....[157]....
        /*0428*/ 	.word	0xffffffff


	//   ....[158]....
        /*042c*/ 	.word	0xffffffff


	//   ....[159]....
        /*0430*/ 	.word	0xffffffff


	//   ....[160]....
        /*0434*/ 	.word	0xffffffff


	//   ....[161]....
        /*0438*/ 	.word	0xffffffff


	//   ....[162]....
        /*043c*/ 	.word	0xffffffff


	//   ....[163]....
        /*0440*/ 	.word	0xffffffff


	//   ....[164]....
        /*0444*/ 	.word	0xffffffff


	//   ....[165]....
        /*0448*/ 	.word	0xffffffff


	//   ....[166]....
        /*044c*/ 	.word	0xffffffff


	//   ....[167]....
        /*0450*/ 	.word	0xffffffff


	//   ....[168]....
        /*0454*/ 	.word	0xffffffff


	//   ....[169]....
        /*0458*/ 	.word	0xffffffff


	//   ....[170]....
        /*045c*/ 	.word	0xffffffff


	//   ....[171]....
        /*0460*/ 	.word	0xffffffff


	//   ....[172]....
        /*0464*/ 	.word	0xffffffff


	//   ....[173]....
        /*0468*/ 	.word	0xffffffff


	//   ....[174]....
        /*046c*/ 	.word	0xffffffff


	//   ....[175]....
        /*0470*/ 	.word	0xffffffff


	//   ....[176]....
        /*0474*/ 	.word	0xffffffff


	//   ....[177]....
        /*0478*/ 	.word	0xffffffff


	//   ....[178]....
        /*047c*/ 	.word	0xffffffff


	//   ....[179]....
        /*0480*/ 	.word	0xffffffff


	//   ....[180]....
        /*0484*/ 	.word	0xffffffff


	//   ....[181]....
        /*0488*/ 	.word	0x0500000f


	//   ....[182]....
        /*048c*/ 	.word	0x0500000f


	//   ....[183]....
        /*0490*/ 	.word	0x0500000f


	//   ....[184]....
        /*0494*/ 	.word	0x0500000f


	//   ....[185]....
        /*0498*/ 	.word	0x0500000f


	//   ....[186]....
        /*049c*/ 	.word	0x0500000f


	//   ....[187]....
        /*04a0*/ 	.word	0x0500000f


	//   ....[188]....
        /*04a4*/ 	.word	0x0500000f


	//   ....[189]....
        /*04a8*/ 	.word	0x0500000f


	//   ....[190]....
        /*04ac*/ 	.word	0x0500000f


	//   ....[191]....
        /*04b0*/ 	.word	0x0500000f


	//   ....[192]....
        /*04b4*/ 	.word	0x0500000f


	//   ....[193]....
        /*04b8*/ 	.word	0x0500000f


	//   ....[194]....
        /*04bc*/ 	.word	0x0500000f


	//   ....[195]....
        /*04c0*/ 	.word	0x0500000f


	//   ....[196]....
        /*04c4*/ 	.word	0x0500000f


	//   ....[197]....
        /*04c8*/ 	.word	0x0500000f


	//   ....[198]....
        /*04cc*/ 	.word	0x0500000f


	//   ....[199]....
        /*04d0*/ 	.word	0x0500000f


	//   ....[200]....
        /*04d4*/ 	.word	0x0500000f


	//   ....[201]....
        /*04d8*/ 	.word	0x0500000f


	//   ....[202]....
        /*04dc*/ 	.word	0x0500000f


	//   ....[203]....
        /*04e0*/ 	.word	0x0500000f


	//   ....[204]....
        /*04e4*/ 	.word	0x0500000f


	//   ....[205]....
        /*04e8*/ 	.word	0x0500000f


	//   ....[206]....
        /*04ec*/ 	.word	0x0500000f


	//   ....[207]....
        /*04f0*/ 	.word	0x0500000f


	//   ....[208]....
        /*04f4*/ 	.word	0x0500000f


	//   ....[209]....
        /*04f8*/ 	.word	0x0500000f


	//   ....[210]....
        /*04fc*/ 	.word	0x0500000f


	//   ....[211]....
        /*0500*/ 	.word	0x0500000f


	//   ....[212]....
        /*0504*/ 	.word	0x0500000f


	//   ....[213]....
        /*0508*/ 	.word	0x0500000f


	//   ....[214]....
        /*050c*/ 	.word	0x0500000f


	//   ....[215]....
        /*0510*/ 	.word	0x0500000f


	//   ....[216]....
        /*0514*/ 	.word	0x0500000f


	//   ....[217]....
        /*0518*/ 	.word	0x0500000f


	//   ....[218]....
        /*051c*/ 	.word	0x0500000f


	//   ....[219]....
        /*0520*/ 	.word	0x0500000f


	//   ....[220]....
        /*0524*/ 	.word	0x0500000f


	//   ....[221]....
        /*0528*/ 	.word	0x0500000f


	//   ....[222]....
        /*052c*/ 	.word	0x0500000f


	//   ....[223]....
        /*0530*/ 	.word	0x0500000f


	//   ....[224]....
        /*0534*/ 	.word	0x0500000f


	//   ....[225]....
        /*0538*/ 	.word	0x0500000f


	//   ....[226]....
        /*053c*/ 	.word	0x0500000f


	//   ....[227]....
        /*0540*/ 	.word	0x0500000f


	//   ....[228]....
        /*0544*/ 	.word	0x0500000f


	//   ....[229]....
        /*0548*/ 	.word	0x0500000f


	//   ....[230]....
        /*054c*/ 	.word	0x0500000f


	//   ....[231]....
        /*0550*/ 	.word	0x0500000f


	//   ....[232]....
        /*0554*/ 	.word	0x0500000f


	//   ....[233]....
        /*0558*/ 	.word	0x0500000f


	//   ....[234]....
        /*055c*/ 	.word	0x0500000f


	//   ....[235]....
        /*0560*/ 	.word	0x0500000f


	//   ....[236]....
        /*0564*/ 	.word	0x0500000f


	//   ....[237]....
        /*0568*/ 	.word	0x0500000f


	//   ....[238]....
        /*056c*/ 	.word	0x0500000f


	//   ....[239]....
        /*0570*/ 	.word	0x0500000f


	//   ....[240]....
        /*0574*/ 	.word	0x0500000f


	//   ....[241]....
        /*0578*/ 	.word	0x0500000f


	//   ....[242]....
        /*057c*/ 	.word	0x0500000f


	//   ....[243]....
        /*0580*/ 	.word	0x0500000f


	//   ....[244]....
        /*0584*/ 	.word	0x0500000f


	//   ....[245]....
        /*0588*/ 	.word	0x0500000f


	//   ....[246]....
        /*058c*/ 	.word	0x0500000f


	//   ....[247]....
        /*0590*/ 	.word	0x0500000f


	//   ....[248]....
        /*0594*/ 	.word	0x0500000f


	//   ....[249]....
        /*0598*/ 	.word	0x0500000f


	//   ....[250]....
        /*059c*/ 	.word	0x0500000f


	//   ....[251]....
        /*05a0*/ 	.word	0x0500000f


	//   ....[252]....
        /*05a4*/ 	.word	0x0500000f


	//   ....[253]....
        /*05a8*/ 	.word	0x0500000f


	//   ....[254]....
        /*05ac*/ 	.word	0x0500000f


	//   ....[255]....
        /*05b0*/ 	.word	0x0500000f


	//   ....[0]....
        /*05b4*/ 	.word	0x0500000f


	//   ....[1]....
        /*05b8*/ 	.word	0x0500000f


	//   ....[2]....
        /*05bc*/ 	.word	0x0500000f


	//   ....[3]....
        /*05c0*/ 	.word	0x0500000f


	//   ....[4]....
        /*05c4*/ 	.word	0x0500000f


	//   ....[5]....
        /*05c8*/ 	.word	0x0500000f


	//   ....[6]....
        /*05cc*/ 	.word	0x0500000f


	//   ....[7]....
        /*05d0*/ 	.word	0x0500000f


	//   ....[8]....
        /*05d4*/ 	.word	0x0500000f


	//   ....[9]....
        /*05d8*/ 	.word	0x0500000f


	//   ....[10]....
        /*05dc*/ 	.word	0x0500000f


	//   ....[11]....
        /*05e0*/ 	.word	0x0500000f


	//   ....[12]....
        /*05e4*/ 	.word	0x0500000f


	//   ....[13]....
        /*05e8*/ 	.word	0x0500000f


	//   ....[14]....
        /*05ec*/ 	.word	0x0500000f


	//   ....[15]....
        /*05f0*/ 	.word	0x0500000f


	//   ....[16]....
        /*05f4*/ 	.word	0x0500000f


	//   ....[17]....
        /*05f8*/ 	.word	0x0500000f


	//   ....[18]....
        /*05fc*/ 	.word	0x0500000f


	//   ....[19]....
        /*0600*/ 	.word	0x0500000f


	//   ....[20]....
        /*0604*/ 	.word	0x0500000f


	//   ....[21]....
        /*0608*/ 	.word	0x0500000f


	//   ....[22]....
        /*060c*/ 	.word	0x0500000f


	//   ....[23]....
        /*0610*/ 	.word	0x0500000f


	//   ....[24]....
        /*0614*/ 	.word	0x0500000f


	//   ....[25]....
        /*0618*/ 	.word	0x0500000f


	//   ....[26]....
        /*061c*/ 	.word	0x0500000f


	//   ....[27]....
        /*0620*/ 	.word	0x0500000f


	//   ....[28]....
        /*0624*/ 	.word	0x0500000f


	//   ....[29]....
        /*0628*/ 	.word	0x0500000f


	//   ....[30]....
        /*062c*/ 	.word	0x0500000f


	//   ....[31]....
        /*0630*/ 	.word	0x0500000f


	//   ....[32]....
        /*0634*/ 	.word	0x0500000f


	//----- nvinfo : EIATTR_COOP_GROUP_INSTR_OFFSETS
	.align		4
.L_1491:
        /*0638*/ 	.byte	0x04, 0x28
        /*063a*/ 	.short	(.L_1493 - .L_1492)


	//   ....[0]....
.L_1492:
        /*063c*/ 	.word	0x00000080


	//   ....[1]....
        /*0640*/ 	.word	0x00000090


	//   ....[2]....
        /*0644*/ 	.word	0x000002d0


	//   ....[3]....
        /*0648*/ 	.word	0x00000430


	//   ....[4]....
        /*064c*/ 	.word	0x00000550


	//   ....[5]....
        /*0650*/ 	.word	0x000006b0


	//   ....[6]....
        /*0654*/ 	.word	0x00001c80


	//   ....[7]....
        /*0658*/ 	.word	0x000023a0


	//   ....[8]....
        /*065c*/ 	.word	0x00003730


	//   ....[9]....
        /*0660*/ 	.word	0x00004150


	//   ....[10]....
        /*0664*/ 	.word	0x00004260


	//   ....[11]....
        /*0668*/ 	.word	0x00004a20


	//   ....[12]....
        /*066c*/ 	.word	0x00004a80


	//   ....[13]....
        /*0670*/ 	.word	0x000061a0


	//   ....[14]....
        /*0674*/ 	.word	0x00006ae0


	//   ....[15]....
        /*0678*/ 	.word	0x000076c0


	//   ....[16]....
        /*067c*/ 	.word	0x000077c0


	//   ....[17]....
        /*0680*/ 	.word	0x00008000


	//   ....[18]....
        /*0684*/ 	.word	0x00008080


	//   ....[19]....
        /*0688*/ 	.word	0x0000a4d0


	//   ....[20]....
        /*068c*/ 	.word	0x0000a4f0


	//   ....[21]....
        /*0690*/ 	.word	0x0000a520


	//   ....[22]....
        /*0694*/ 	.word	0x0000a530


	//   ....[23]....
        /*0698*/ 	.word	0x0000bfd0


	//   ....[24]....
        /*069c*/ 	.word	0x0000c910


	//   ....[25]....
        /*06a0*/ 	.word	0x0000d4f0


	//   ....[26]....
        /*06a4*/ 	.word	0x0000d5f0


	//   ....[27]....
        /*06a8*/ 	.word	0x0000de50


	//   ....[28]....
        /*06ac*/ 	.word	0x0000dec0


	//   ....[29]....
        /*06b0*/ 	.word	0x0000ee00


	//   ....[30]....
        /*06b4*/ 	.word	0x0000ee30


	//   ....[31]....
        /*06b8*/ 	.word	0x0000eed0


	//   ....[32]....
        /*06bc*/ 	.word	0x0000eef0


	//   ....[33]....
        /*06c0*/ 	.word	0x0000fdf0


	//   ....[34]....
        /*06c4*/ 	.word	0x0000fe00


	//   ....[35]....
        /*06c8*/ 	.word	0x0000fe10


	//   ....[36]....
        /*06cc*/ 	.word	0x0000fe50


	//   ....[37]....
        /*06d0*/ 	.word	0x00010470


	//   ....[38]....
        /*06d4*/ 	.word	0x000104b0


	//   ....[39]....
        /*06d8*/ 	.word	0x000104d0


	//   ....[40]....
        /*06dc*/ 	.word	0x00010510


	//   ....[41]....
        /*06e0*/ 	.word	0x00010530


	//   ....[42]....
        /*06e4*/ 	.word	0x00010540


	//   ....[43]....
        /*06e8*/ 	.word	0x00010560


	//   ....[44]....
        /*06ec*/ 	.word	0x00010580


	//   ....[45]....
        /*06f0*/ 	.word	0x00010990


	//   ....[46]....
        /*06f4*/ 	.word	0x000109c0


	//   ....[47]....
        /*06f8*/ 	.word	0x00010c00


	//   ....[48]....
        /*06fc*/ 	.word	0x00010c10


	//   ....[49]....
        /*0700*/ 	.word	0x00011760


	//   ....[50]....
        /*0704*/ 	.word	0x00011790


	//   ....[51]....
        /*0708*/ 	.word	0x000117d0


	//   ....[52]....
        /*070c*/ 	.word	0x00011800


	//   ....[53]....
        /*0710*/ 	.word	0x00011810


	//   ....[54]....
        /*0714*/ 	.word	0x00011820


	//   ....[55]....
        /*0718*/ 	.word	0x00011830


	//   ....[56]....
        /*071c*/ 	.word	0x00011850


	//   ....[57]....
        /*0720*/ 	.word	0x000119c0


	//   ....[58]....
        /*0724*/ 	.word	0x00011bc0


	//   ....[59]....
        /*0728*/ 	.word	0x00011bf0


	//   ....[60]....
        /*072c*/ 	.word	0x00011c20


	//   ....[61]....
        /*0730*/ 	.word	0x00011c50


	//   ....[62]....
        /*0734*/ 	.word	0x00011c80


	//   ....[63]....
        /*0738*/ 	.word	0x00011cb0


	//   ....[64]....
        /*073c*/ 	.word	0x00011e10


	//   ....[65]....
        /*0740*/ 	.word	0x00011e40


	//   ....[66]....
        /*0744*/ 	.word	0x00011e70


	//   ....[67]....
        /*0748*/ 	.word	0x00011ea0


	//   ....[68]....
        /*074c*/ 	.word	0x00011ed0


	//   ....[69]....
        /*0750*/ 	.word	0x00011f00


	//   ....[70]....
        /*0754*/ 	.word	0x00011f90


	//   ....[71]....
        /*0758*/ 	.word	0x00011fc0


	//   ....[72]....
        /*075c*/ 	.word	0x00011fd0


	//   ....[73]....
        /*0760*/ 	.word	0x00012010


	//   ....[74]....
        /*0764*/ 	.word	0x00014190


	//   ....[75]....
        /*0768*/ 	.word	0x000141b0


	//   ....[76]....
        /*076c*/ 	.word	0x00014240


	//   ....[77]....
        /*0770*/ 	.word	0x00014260


	//   ....[78]....
        /*0774*/ 	.word	0x000142e0


	//   ....[79]....
        /*0778*/ 	.word	0x00014300


	//   ....[80]....
        /*077c*/ 	.word	0x00014380


	//   ....[81]....
        /*0780*/ 	.word	0x000143a0


	//   ....[82]....
        /*0784*/ 	.word	0x00014420


	//   ....[83]....
        /*0788*/ 	.word	0x00014440


	//   ....[84]....
        /*078c*/ 	.word	0x000144c0


	//   ....[85]....
        /*0790*/ 	.word	0x000144e0


	//   ....[86]....
        /*0794*/ 	.word	0x00014560


	//   ....[87]....
        /*0798*/ 	.word	0x00014580


	//   ....[88]....
        /*079c*/ 	.word	0x00014590


	//   ....[89]....
        /*07a0*/ 	.word	0x000145a0


	//   ....[90]....
        /*07a4*/ 	.word	0x00014e50


	//   ....[91]....
        /*07a8*/ 	.word	0x00014e80


	//   ....[92]....
        /*07ac*/ 	.word	0x00014f20


	//   ....[93]....
        /*07b0*/ 	.word	0x00014f40


	//   ....[94]....
        /*07b4*/ 	.word	0x00014fc0


	//   ....[95]....
        /*07b8*/ 	.word	0x00014fe0


	//   ....[96]....
        /*07bc*/ 	.word	0x00015060


	//   ....[97]....
        /*07c0*/ 	.word	0x00015080


	//   ....[98]....
        /*07c4*/ 	.word	0x00015100


	//   ....[99]....
        /*07c8*/ 	.word	0x00015120


	//   ....[100]....
        /*07cc*/ 	.word	0x000151a0


	//   ....[101]....
        /*07d0*/ 	.word	0x000151c0


	//   ....[102]....
        /*07d4*/ 	.word	0x00015240


	//   ....[103]....
        /*07d8*/ 	.word	0x00015260


	//   ....[104]....
        /*07dc*/ 	.word	0x00015270


	//   ....[105]....
        /*07e0*/ 	.word	0x000152e0


	//   ....[106]....
        /*07e4*/ 	.word	0x00015330


	//   ....[107]....
        /*07e8*/ 	.word	0x00015360


	//   ....[108]....
        /*07ec*/ 	.word	0x000153f0


	//   ....[109]....
        /*07f0*/ 	.word	0x00015400


	//   ....[110]....
        /*07f4*/ 	.word	0x00015470


	//   ....[111]....
        /*07f8*/ 	.word	0x00015480


	//   ....[112]....
        /*07fc*/ 	.word	0x000154c0


	//   ....[113]....
        /*0800*/ 	.word	0x000154e0


	//   ....[114]....
        /*0804*/ 	.word	0x00015c20


	//   ....[115]....
        /*0808*/ 	.word	0x00015c50


	//   ....[116]....
        /*080c*/ 	.word	0x00015ca0


	//   ....[117]....
        /*0810*/ 	.word	0x00015cb0


	//   ....[118]....
        /*0814*/ 	.word	0x00015cf0


	//   ....[119]....
        /*0818*/ 	.word	0x00015d00


	//   ....[120]....
        /*081c*/ 	.word	0x00015d40


	//   ....[121]....
        /*0820*/ 	.word	0x00015d50


	//   ....[122]....
        /*0824*/ 	.word	0x00015d90


	//   ....[123]....
        /*0828*/ 	.word	0x00015da0


	//   ....[124]....
        /*082c*/ 	.word	0x00015de0


	//   ....[125]....
        /*0830*/ 	.word	0x00015df0


	//   ....[126]....
        /*0834*/ 	.word	0x00015e30


	//   ....[127]....
        /*0838*/ 	.word	0x00015e40


	//   ....[128]....
        /*083c*/ 	.word	0x00015e50


	//   ....[129]....
        /*0840*/ 	.word	0x00015e90


	//   ....[130]....
        /*0844*/ 	.word	0x00016150


	//   ....[131]....
        /*0848*/ 	.word	0x00016180


	//   ....[132]....
        /*084c*/ 	.word	0x000161e0


	//   ....[133]....
        /*0850*/ 	.word	0x000161f0


	//   ....[134]....
        /*0854*/ 	.word	0x00016240


	//   ....[135]....
        /*0858*/ 	.word	0x00016250


	//   ....[136]....
        /*085c*/ 	.word	0x000162a0


	//   ....[137]....
        /*0860*/ 	.word	0x000162b0


	//   ....[138]....
        /*0864*/ 	.word	0x00016300


	//   ....[139]....
        /*0868*/ 	.word	0x00016310


	//   ....[140]....
        /*086c*/ 	.word	0x00016360


	//   ....[141]....
        /*0870*/ 	.word	0x00016370


	//   ....[142]....
        /*0874*/ 	.word	0x000163c0


	//   ....[143]....
        /*0878*/ 	.word	0x000163d0


	//   ....[144]....
        /*087c*/ 	.word	0x000163e0


	//   ....[145]....
        /*0880*/ 	.word	0x00016420


	//   ....[146]....
        /*0884*/ 	.word	0x000169b0


	//   ....[147]....
        /*0888*/ 	.word	0x000169f0


	//   ....[148]....
        /*088c*/ 	.word	0x00016a20


	//   ....[149]....
        /*0890*/ 	.word	0x00016a30


	//   ....[150]....
        /*0894*/ 	.word	0x00016a40


	//   ....[151]....
        /*0898*/ 	.word	0x00016a50


	//   ....[152]....
        /*089c*/ 	.word	0x00016a70


	//   ....[153]....
        /*08a0*/ 	.word	0x00016ac0


	//   ....[154]....
        /*08a4*/ 	.word	0x00016ae0


	//   ....[155]....
        /*08a8*/ 	.word	0x00016b20


	//   ....[156]....
        /*08ac*/ 	.word	0x00016b40


	//   ....[157]....
        /*08b0*/ 	.word	0x00016b80


	//   ....[158]....
        /*08b4*/ 	.word	0x00016ba0


	//   ....[159]....
        /*08b8*/ 	.word	0x00016bf0


	//   ....[160]....
        /*08bc*/ 	.word	0x00016c20


	//   ....[161]....
        /*08c0*/ 	.word	0x00016c80


	//   ....[162]....
        /*08c4*/ 	.word	0x00017030


	//   ....[163]....
        /*08c8*/ 	.word	0x00017060


	//   ....[164]....
        /*08cc*/ 	.word	0x000170c0


	//   ....[165]....
        /*08d0*/ 	.word	0x000170f0


	//   ....[166]....
        /*08d4*/ 	.word	0x00017120


	//   ....[167]....
        /*08d8*/ 	.word	0x00017150


	//   ....[168]....
        /*08dc*/ 	.word	0x00017180


	//   ....[169]....
        /*08e0*/ 	.word	0x000171b0


	//   ....[170]....
        /*08e4*/ 	.word	0x00017350


	//   ....[171]....
        /*08e8*/ 	.word	0x00017380


	//   ....[172]....
        /*08ec*/ 	.word	0x000173b0


	//   ....[173]....
        /*08f0*/ 	.word	0x000173e0


	//   ....[174]....
        /*08f4*/ 	.word	0x00017410


	//   ....[175]....
        /*08f8*/ 	.word	0x00017440


	//   ....[176]....
        /*08fc*/ 	.word	0x00017500


	//   ....[177]....
        /*0900*/ 	.word	0x00017520


	//   ....[178]....
        /*0904*/ 	.word	0x00017540


	//   ....[179]....
        /*0908*/ 	.word	0x000175a0


	//   ....[180]....
        /*090c*/ 	.word	0x00017fc0


	//   ....[181]....
        /*0910*/ 	.word	0x00018620


	//   ....[182]....
        /*0914*/ 	.word	0x00018710


	//   ....[183]....
        /*0918*/ 	.word	0x000187b0


	//   ....[184]....
        /*091c*/ 	.word	0x00018810


	//   ....[185]....
        /*0920*/ 	.word	0x00018900


	//   ....[186]....
        /*0924*/ 	.word	0x00018970


	//   ....[187]....
        /*0928*/ 	.word	0x00018a60


	//   ....[188]....
        /*092c*/ 	.word	0x00018ad0


	//   ....[189]....
        /*0930*/ 	.word	0x00018bc0


	//   ....[190]....
        /*0934*/ 	.word	0x00018c30


	//   ....[191]....
        /*0938*/ 	.word	0x00018d20


	//   ....[192]....
        /*093c*/ 	.word	0x00018d90


	//   ....[193]....
        /*0940*/ 	.word	0x00018e80


	//   ....[194]....
        /*0944*/ 	.word	0x00018ef0


	//   ....[195]....
        /*0948*/ 	.word	0x00018fe0


	//   ....[196]....
        /*094c*/ 	.word	0x00019050


	//   ....[197]....
        /*0950*/ 	.word	0x000190f0


	//   ....[198]....
        /*0954*/ 	.word	0x000191e0


	//   ....[199]....
        /*0958*/ 	.word	0x00019250


	//   ....[200]....
        /*095c*/ 	.word	0x000192b0


	//   ....[201]....
        /*0960*/ 	.word	0x000193a0


	//   ....[202]....
        /*0964*/ 	.word	0x00019400


	//   ....[203]....
        /*0968*/ 	.word	0x00019500


	//   ....[204]....
        /*096c*/ 	.word	0x00019560


	//   ....[205]....
        /*0970*/ 	.word	0x00019660


	//   ....[206]....
        /*0974*/ 	.word	0x000196c0


	//   ....[207]....
        /*0978*/ 	.word	0x000197c0


	//   ....[208]....
        /*097c*/ 	.word	0x00019820


	//   ....[209]....
        /*0980*/ 	.word	0x00019920


	//   ....[210]....
        /*0984*/ 	.word	0x00019980


	//   ....[211]....
        /*0988*/ 	.word	0x00019a80


	//   ....[212]....
        /*098c*/ 	.word	0x00019ae0


	//   ....[213]....
        /*0990*/ 	.word	0x00019b90


	//   ....[214]....
        /*0994*/ 	.word	0x00019c50


	//   ....[215]....
        /*0998*/ 	.word	0x00019d10


	//   ....[216]....
        /*099c*/ 	.word	0x00019d70


	//   ....[217]....
        /*09a0*/ 	.word	0x00019e70


	//   ....[218]....
        /*09a4*/ 	.word	0x00019ed0


	//   ....[219]....
        /*09a8*/ 	.word	0x00019fa0


	//   ....[220]....
        /*09ac*/ 	.word	0x0001a000


	//   ....[221]....
        /*09b0*/ 	.word	0x0001a0c0


	//   ....[222]....
        /*09b4*/ 	.word	0x0001a200


	//   ....[223]....
        /*09b8*/ 	.word	0x0001a2a0


	//   ....[224]....
        /*09bc*/ 	.word	0x0001a310


	//   ....[225]....
        /*09c0*/ 	.word	0x0001a3c0


	//   ....[226]....
        /*09c4*/ 	.word	0x0001a420


	//   ....[227]....
        /*09c8*/ 	.word	0x0001a4d0


	//   ....[228]....
        /*09cc*/ 	.word	0x0001a530


	//   ....[229]....
        /*09d0*/ 	.word	0x0001a5e0


	//   ....[230]....
        /*09d4*/ 	.word	0x0001a640


	//   ....[231]....
        /*09d8*/ 	.word	0x0001a6f0


	//   ....[232]....
        /*09dc*/ 	.word	0x0001a750


	//   ....[233]....
        /*09e0*/ 	.word	0x0001a800


	//   ....[234]....
        /*09e4*/ 	.word	0x0001a860


	//   ....[235]....
        /*09e8*/ 	.word	0x0001a910


	//   ....[236]....
        /*09ec*/ 	.word	0x0001a970


	//   ....[237]....
        /*09f0*/ 	.word	0x0001aa20


	//   ....[238]....
        /*09f4*/ 	.word	0x0001ab10


	//   ....[239]....
        /*09f8*/ 	.word	0x0001abc0


	//   ....[240]....
        /*09fc*/ 	.word	0x0001ac20


	//   ....[241]....
        /*0a00*/ 	.word	0x0001ace0


	//   ....[242]....
        /*0a04*/ 	.word	0x0001ad40


	//   ....[243]....
        /*0a08*/ 	.word	0x0001ae00


	//   ....[244]....
        /*0a0c*/ 	.word	0x0001ae60


	//   ....[245]....
        /*0a10*/ 	.word	0x0001af20


	//   ....[246]....
        /*0a14*/ 	.word	0x0001af80


	//   ....[247]....
        /*0a18*/ 	.word	0x0001b040


	//   ....[248]....
        /*0a1c*/ 	.word	0x0001b0a0


	//   ....[249]....
        /*0a20*/ 	.word	0x0001b160


	//   ....[250]....
        /*0a24*/ 	.word	0x0001b1c0


	//   ....[251]....
        /*0a28*/ 	.word	0x0001b280


	//   ....[252]....
        /*0a2c*/ 	.word	0x0001b2e0


	//   ....[253]....
        /*0a30*/ 	.word	0x0001b390


	//   ....[254]....
        /*0a34*/ 	.word	0x0001b480


	//   ....[255]....
        /*0a38*/ 	.word	0x0001b520


	//   ....[0]....
        /*0a3c*/ 	.word	0x0001b5c0


	//   ....[1]....
        /*0a40*/ 	.word	0x0001b670


	//   ....[2]....
        /*0a44*/ 	.word	0x0001b6d0


	//   ....[3]....
        /*0a48*/ 	.word	0x0001b790


	//   ....[4]....
        /*0a4c*/ 	.word	0x0001b7f0


	//   ....[5]....
        /*0a50*/ 	.word	0x0001b8b0


	//   ....[6]....
        /*0a54*/ 	.word	0x0001b910


	//   ....[7]....
        /*0a58*/ 	.word	0x0001b9d0


	//   ....[8]....
        /*0a5c*/ 	.word	0x0001ba30


	//   ....[9]....
        /*0a60*/ 	.word	0x0001baf0


	//   ....[10]....
        /*0a64*/ 	.word	0x0001bb50


	//   ....[11]....
        /*0a68*/ 	.word	0x0001bc10


	//   ....[12]....
        /*0a6c*/ 	.word	0x0001bc70


	//   ....[13]....
        /*0a70*/ 	.word	0x0001bd10


	//   ....[14]....
        /*0a74*/ 	.word	0x0001bda0


	//   ....[15]....
        /*0a78*/ 	.word	0x0001be40


	//   ....[16]....
        /*0a7c*/ 	.word	0x0001bfb0


	//   ....[17]....
        /*0a80*/ 	.word	0x0001c020


	//   ....[18]....
        /*0a84*/ 	.word	0x0001c090


	//   ....[19]....
        /*0a88*/ 	.word	0x0001c100


	//   ....[20]....
        /*0a8c*/ 	.word	0x0001c170


	//   ....[21]....
        /*0a90*/ 	.word	0x0001c1f0


	//   ....[22]....
        /*0a94*/ 	.word	0x0001c270


	//   ....[23]....
        /*0a98*/ 	.word	0x0001c300


	//   ....[24]....
        /*0a9c*/ 	.word	0x0001c370


	//   ....[25]....
        /*0aa0*/ 	.word	0x0001c3e0


	//   ....[26]....
        /*0aa4*/ 	.word	0x0001c450


	//   ....[27]....
        /*0aa8*/ 	.word	0x0001c4d0


	//   ....[28]....
        /*0aac*/ 	.word	0x0001c540


	//   ....[29]....
        /*0ab0*/ 	.word	0x0001c5f0


	//   ....[30]....
        /*0ab4*/ 	.word	0x0001c640


	//   ....[31]....
        /*0ab8*/ 	.word	0x0001c6d0


	//   ....[32]....
        /*0abc*/ 	.word	0x0001c800


	//----- nvinfo : EIATTR_REG_RECONFIG
	.align		4
.L_1493:
        /*0ac0*/ 	.byte	0x01, 0x54
	.zero		2


	//----- nvinfo : EIATTR_SYSCALL_OFFSETS
	.align		4
        /*0ac4*/ 	.byte	0x04, 0x46
        /*0ac6*/ 	.short	(.L_1495 - .L_1494)


	//   ....[0]....
.L_1494:
        /*0ac8*/ 	.word	0x00001e30


	//   ....[1]....
        /*0acc*/ 	.word	0x00013830


	//   ....[2]....
        /*0ad0*/ 	.word	0x00013980


	//   ....[3]....
        /*0ad4*/ 	.word	0x00013a70


	//   ....[4]....
        /*0ad8*/ 	.word	0x00014950


	//----- nvinfo : EIATTR_MBARRIER_INSTR_OFFSETS
	.align		4
.L_1495:
        /*0adc*/ 	.byte	0x04, 0x39
        /*0ade*/ 	.short	(.L_1497 - .L_1496)


	//   ....[0]....
.L_1496:
        /*0ae0*/ 	.word	0x00000180
        /*0ae4*/ 	.word	0x000000ff
        /*0ae8*/ 	.word	0x00016800
        /*0aec*/ 	.short	0x0100
        /*0aee*/ 	.byte	0x08
	.zero		1


	//   ....[1]....
        /*0af0*/ 	.word	0x00000190
        /*0af4*/ 	.word	0x000000ff
        /*0af8*/ 	.word	0x00016820
        /*0afc*/ 	.short	0x0100
        /*0afe*/ 	.byte	0x08
	.zero		1


	//   ....[2]....
        /*0b00*/ 	.word	0x00000280
        /*0b04*/ 	.word	0x000000ff
        /*0b08*/ 	.word	0x00016830
        /*0b0c*/ 	.short	0x0100
        /*0b0e*/ 	.byte	0x08
	.zero		1


	//   ....[3]....
        /*0b10*/ 	.word	0x00000290
        /*0b14*/ 	.word	0x000000ff
        /*0b18*/ 	.word	0x00016840
        /*0b1c*/ 	.short	0x0100
        /*0b1e*/ 	.byte	0x08
	.zero		1


	//   ....[4]....
        /*0b20*/ 	.word	0x000002a0
        /*0b24*/ 	.word	0x000000ff
        /*0b28*/ 	.word	0x00016838
        /*0b2c*/ 	.short	0x0100
        /*0b2e*/ 	.byte	0x08
	.zero		1


	//   ....[5]....
        /*0b30*/ 	.word	0x000002b0
        /*0b34*/ 	.word	0x000000ff
        /*0b38*/ 	.word	0x00016848
        /*0b3c*/ 	.short	0x0100
        /*0b3e*/ 	.byte	0x08
	.zero		1


	//   ....[6]....
        /*0b40*/ 	.word	0x000003e0
        /*0b44*/ 	.word	0x000000ff
        /*0b48*/ 	.word	0x00016850
        /*0b4c*/ 	.short	0x0100
        /*0b4e*/ 	.byte	0x08
	.zero		1


	//   ....[7]....
        /*0b50*/ 	.word	0x000003f0
        /*0b54*/ 	.word	0x000000ff
        /*0b58*/ 	.word	0x00016860
        /*0b5c*/ 	.short	0x0100
        /*0b5e*/ 	.byte	0x08
	.zero		1


	//   ....[8]....
        /*0b60*/ 	.word	0x00000400
        /*0b64*/ 	.word	0x000000ff
        /*0b68*/ 	.word	0x00016858
        /*0b6c*/ 	.short	0x0100
        /*0b6e*/ 	.byte	0x08
	.zero		1


	//   ....[9]....
        /*0b70*/ 	.word	0x00000410
        /*0b74*/ 	.word	0x000000ff
        /*0b78*/ 	.word	0x00016868
        /*0b7c*/ 	.short	0x0100
        /*0b7e*/ 	.byte	0x08
	.zero		1


	//   ....[10]....
        /*0b80*/ 	.word	0x00000500
        /*0b84*/ 	.word	0x000000ff
        /*0b88*/ 	.word	0x00016870
        /*0b8c*/ 	.short	0x0100
        /*0b8e*/ 	.byte	0x06
	.zero		1


	//   ....[11]....
        /*0b90*/ 	.word	0x00000510
        /*0b94*/ 	.word	0x000000ff
        /*0b98*/ 	.word	0x00016880
        /*0b9c*/ 	.short	0x0100
        /*0b9e*/ 	.byte	0x06
	.zero		1


	//   ....[12]....
        /*0ba0*/ 	.word	0x00000520
        /*0ba4*/ 	.word	0x000000ff
        /*0ba8*/ 	.word	0x00016878
        /*0bac*/ 	.short	0x0100
        /*0bae*/ 	.byte	0x06
	.zero		1


	//   ....[13]....
        /*0bb0*/ 	.word	0x00000530
        /*0bb4*/ 	.word	0x000000ff
        /*0bb8*/ 	.word	0x00016888
        /*0bbc*/ 	.short	0x0100
        /*0bbe*/ 	.byte	0x06
	.zero		1


	//   ....[14]....
        /*0bc0*/ 	.word	0x00000660
        /*0bc4*/ 	.word	0x000000ff
        /*0bc8*/ 	.word	0x00016890
        /*0bcc*/ 	.short	0x0100
        /*0bce*/ 	.byte	0x08
	.zero		1


	//   ....[15]....
        /*0bd0*/ 	.word	0x00000670
        /*0bd4*/ 	.word	0x000000ff
        /*0bd8*/ 	.word	0x000168a0
        /*0bdc*/ 	.short	0x0100
        /*0bde*/ 	.byte	0x08
	.zero		1


	//   ....[16]....
        /*0be0*/ 	.word	0x00000680
        /*0be4*/ 	.word	0x000000ff
        /*0be8*/ 	.word	0x00016898
        /*0bec*/ 	.short	0x0100
        /*0bee*/ 	.byte	0x08
	.zero		1


	//   ....[17]....
        /*0bf0*/ 	.word	0x00000690
        /*0bf4*/ 	.word	0x000000ff
        /*0bf8*/ 	.word	0x000168a8
        /*0bfc*/ 	.short	0x0100
        /*0bfe*/ 	.byte	0x08
	.zero		1


	//   ....[18]....
        /*0c00*/ 	.word	0x000007d0
        /*0c04*/ 	.word	0x000000ff
        /*0c08*/ 	.word	0x000168b0
        /*0c0c*/ 	.short	0x0100
        /*0c0e*/ 	.byte	0x08
	.zero		1


	//   ....[19]....
        /*0c10*/ 	.word	0x000007e0
        /*0c14*/ 	.word	0x000000ff
        /*0c18*/ 	.word	0x000168c0
        /*0c1c*/ 	.short	0x0100
        /*0c1e*/ 	.byte	0x08
	.zero		1


	//   ....[20]....
        /*0c20*/ 	.word	0x000007f0
        /*0c24*/ 	.word	0x000000ff
        /*0c28*/ 	.word	0x000168b8
        /*0c2c*/ 	.short	0x0100
        /*0c2e*/ 	.byte	0x08
	.zero		1


	//   ....[21]....
        /*0c30*/ 	.word	0x00000800
        /*0c34*/ 	.word	0x000000ff
        /*0c38*/ 	.word	0x000168c8
        /*0c3c*/ 	.short	0x0100
        /*0c3e*/ 	.byte	0x08
	.zero		1


	//   ....[22]....
        /*0c40*/ 	.word	0x00001eb0
        /*0c44*/ 	.word	0x000000ff
        /*0c48*/ 	.word	0x00016800
        /*0c4c*/ 	.short	0x010a
        /*0c4e*/ 	.byte	0x2d
	.zero		1


	//   ....[23]....
        /*0c50*/ 	.word	0x00001f30
        /*0c54*/ 	.word	0x0000005b
        /*0c58*/ 	.word	0x00016830
        /*0c5c*/ 	.short	0x010a
        /*0c5e*/ 	.byte	0x3f
	.zero		1


	//   ....[24]....
        /*0c60*/ 	.word	0x00001f70
        /*0c64*/ 	.word	0x0000005b
        /*0c68*/ 	.word	0x00016830
        /*0c6c*/ 	.short	0x010a
        /*0c6e*/ 	.byte	0x3f
	.zero		1


	//   ....[25]....
        /*0c70*/ 	.word	0x00002710
        /*0c74*/ 	.word	0x000000ff
        /*0c78*/ 	.word	0x00000000
        /*0c7c*/ 	.short	0x0101
        /*0c7e*/ 	.byte	0x06
	.zero		1


	//   ....[26]....
        /*0c80*/ 	.word	0x000059c0
        /*0c84*/ 	.word	0x000000ff
        /*0c88*/ 	.word	0x00016830
        /*0c8c*/ 	.short	0x010a
        /*0c8e*/ 	.byte	0x06
	.zero		1


	//   ....[27]....
        /*0c90*/ 	.word	0x00005a00
        /*0c94*/ 	.word	0x000000ff
        /*0c98*/ 	.word	0x00016830
        /*0c9c*/ 	.short	0x010a
        /*0c9e*/ 	.byte	0x06
	.zero		1


	//   ....[28]....
        /*0ca0*/ 	.word	0x00005c30
        /*0ca4*/ 	.word	0x000000ff
        /*0ca8*/ 	.word	0x00016850
        /*0cac*/ 	.short	0x010a
        /*0cae*/ 	.byte	0x06
	.zero		1


	//   ....[29]....
        /*0cb0*/ 	.word	0x00005c70
        /*0cb4*/ 	.word	0x000000ff
        /*0cb8*/ 	.word	0x00016850
        /*0cbc*/ 	.short	0x010a
        /*0cbe*/ 	.byte	0x06
	.zero		1


	//   ....[30]....
        /*0cc0*/ 	.word	0x000064f0
        /*0cc4*/ 	.word	0x000000ff
        /*0cc8*/ 	.word	0x00000000
        /*0ccc*/ 	.short	0x0101
        /*0cce*/ 	.byte	0x06
	.zero		1


	//   ....[31]....
        /*0cd0*/ 	.word	0x00008b40
        /*0cd4*/ 	.word	0x000000ff
        /*0cd8*/ 	.word	0x00000000
        /*0cdc*/ 	.short	0x0101
        /*0cde*/ 	.byte	0x06
	.zero		1


	//   ....[32]....
        /*0ce0*/ 	.word	0x00009290
        /*0ce4*/ 	.word	0x000000ff
        /*0ce8*/ 	.word	0x00016830
        /*0cec*/ 	.short	0x010a
        /*0cee*/ 	.byte	0x06
	.zero		1


	//   ....[33]....
        /*0cf0*/ 	.word	0x000092d0
        /*0cf4*/ 	.word	0x000000ff
        /*0cf8*/ 	.word	0x00016830
        /*0cfc*/ 	.short	0x010a
        /*0cfe*/ 	.byte	0x06
	.zero		1


	//   ....[34]....
        /*0d00*/ 	.word	0x00009500
        /*0d04*/ 	.word	0x000000ff
        /*0d08*/ 	.word	0x00016850
        /*0d0c*/ 	.short	0x010a
        /*0d0e*/ 	.byte	0x06
	.zero		1


	//   ....[35]....
        /*0d10*/ 	.word	0x00009540
        /*0d14*/ 	.word	0x000000ff
        /*0d18*/ 	.word	0x00016850
        /*0d1c*/ 	.short	0x010a
        /*0d1e*/ 	.byte	0x06
	.zero		1


	//   ....[36]....
        /*0d20*/ 	.word	0x00009d40
        /*0d24*/ 	.word	0x000000ff
        /*0d28*/ 	.word	0x00000000
        /*0d2c*/ 	.short	0x0101
        /*0d2e*/ 	.byte	0x06
	.zero		1


	//   ....[37]....
        /*0d30*/ 	.word	0x0000b310
        /*0d34*/ 	.word	0x000000ff
        /*0d38*/ 	.word	0x00000000
        /*0d3c*/ 	.short	0x0101
        /*0d3e*/ 	.byte	0x06
	.zero		1


	//   ....[38]....
        /*0d40*/ 	.word	0x0000b820
        /*0d44*/ 	.word	0x000000ff
        /*0d48*/ 	.word	0x00016830
        /*0d4c*/ 	.short	0x010a
        /*0d4e*/ 	.byte	0x06
	.zero		1


	//   ....[39]....
        /*0d50*/ 	.word	0x0000b860
        /*0d54*/ 	.word	0x000000ff
        /*0d58*/ 	.word	0x00016830
        /*0d5c*/ 	.short	0x010a
        /*0d5e*/ 	.byte	0x06
	.zero		1


	//   ....[40]....
        /*0d60*/ 	.word	0x0000ba60
        /*0d64*/ 	.word	0x000000ff
        /*0d68*/ 	.word	0x00016850
        /*0d6c*/ 	.short	0x010a
        /*0d6e*/ 	.byte	0x06
	.zero		1


	//   ....[41]....
        /*0d70*/ 	.word	0x0000baa0
        /*0d74*/ 	.word	0x000000ff
        /*0d78*/ 	.word	0x00016850
        /*0d7c*/ 	.short	0x010a
        /*0d7e*/ 	.byte	0x06
	.zero		1


	//   ....[42]....
        /*0d80*/ 	.word	0x0000c320
        /*0d84*/ 	.word	0x000000ff
        /*0d88*/ 	.word	0x00000000
        /*0d8c*/ 	.short	0x0101
        /*0d8e*/ 	.byte	0x06
	.zero		1


	//   ....[43]....
        /*0d90*/ 	.word	0x0000e970
        /*0d94*/ 	.word	0x000000ff
        /*0d98*/ 	.word	0x00000000
        /*0d9c*/ 	.short	0x0101
        /*0d9e*/ 	.byte	0x06
	.zero		1


	//   ....[44]....
        /*0da0*/ 	.word	0x0000ed70
        /*0da4*/ 	.word	0x000000ff
        /*0da8*/ 	.word	0x00016850
        /*0dac*/ 	.short	0x010a
        /*0dae*/ 	.byte	0x05
	.zero		1


	//   ....[45]....
        /*0db0*/ 	.word	0x0000edb0
        /*0db4*/ 	.word	0x000000ff
        /*0db8*/ 	.word	0x00016850
        /*0dbc*/ 	.short	0x010a
        /*0dbe*/ 	.byte	0x05
	.zero		1


	//   ....[46]....
        /*0dc0*/ 	.word	0x0000f330
        /*0dc4*/ 	.word	0x000000ff
        /*0dc8*/ 	.word	0x00000000
        /*0dcc*/ 	.short	0x0101
        /*0dce*/ 	.byte	0x04
	.zero		1


	//   ....[47]....
        /*0dd0*/ 	.word	0x00010320
        /*0dd4*/ 	.word	0x00000000
        /*0dd8*/ 	.word	0x00000000
        /*0ddc*/ 	.short	0x0101
        /*0dde*/ 	.byte	0x3f
	.zero		1


	//   ....[48]....
        /*0de0*/ 	.word	0x000109b0
        /*0de4*/ 	.word	0x00000006
        /*0de8*/ 	.word	0x00000000
        /*0dec*/ 	.short	0x0101
        /*0dee*/ 	.byte	0x3f
	.zero		1


	//   ....[49]....
        /*0df0*/ 	.word	0x00013f30
        /*0df4*/ 	.word	0x00000005
        /*0df8*/ 	.word	0x00016840
        /*0dfc*/ 	.short	0x010a
        /*0dfe*/ 	.byte	0x3f
	.zero		1


	//   ....[50]....
        /*0e00*/ 	.word	0x000146a0
        /*0e04*/ 	.word	0x00000005
        /*0e08*/ 	.word	0x00016830
        /*0e0c*/ 	.short	0x0107
        /*0e0e*/ 	.byte	0x3f
	.zero		1


	//   ....[51]....
        /*0e10*/ 	.word	0x00014770
        /*0e14*/ 	.word	0x00000005
        /*0e18*/ 	.word	0x00016830
        /*0e1c*/ 	.short	0x0101
        /*0e1e*/ 	.byte	0x3f
	.zero		1


	//   ....[52]....
        /*0e20*/ 	.word	0x00015580
        /*0e24*/ 	.word	0x00000016
        /*0e28*/ 	.word	0x00016800
        /*0e2c*/ 	.short	0x0107
        /*0e2e*/ 	.byte	0x3f
	.zero		1


	//   ....[53]....
        /*0e30*/ 	.word	0x00015680
        /*0e34*/ 	.word	0x00000016
        /*0e38*/ 	.word	0x00016800
        /*0e3c*/ 	.short	0x0101
        /*0e3e*/ 	.byte	0x3f
	.zero		1


	//   ....[54]....
        /*0e40*/ 	.word	0x000156b0
        /*0e44*/ 	.word	0x00000016
        /*0e48*/ 	.word	0x00016820
        /*0e4c*/ 	.short	0x010a
        /*0e4e*/ 	.byte	0x3f
	.zero		1


	//   ....[55]....
        /*0e50*/ 	.word	0x00015a40
        /*0e54*/ 	.word	0x00000005
        /*0e58*/ 	.word	0x00016840
        /*0e5c*/ 	.short	0x010a
        /*0e5e*/ 	.byte	0x3f
	.zero		1


	//   ....[56]....
        /*0e60*/ 	.word	0x00015f10
        /*0e64*/ 	.word	0x00000005
        /*0e68*/ 	.word	0x00016830
        /*0e6c*/ 	.short	0x0107
        /*0e6e*/ 	.byte	0x3f
	.zero		1


	//   ....[57]....
        /*0e70*/ 	.word	0x00015fd0
        /*0e74*/ 	.word	0x00000005
        /*0e78*/ 	.word	0x00016830
        /*0e7c*/ 	.short	0x0101
        /*0e7e*/ 	.byte	0x3f
	.zero		1


	//   ....[58]....
        /*0e80*/ 	.word	0x00016030
        /*0e84*/ 	.word	0x00000005
        /*0e88*/ 	.word	0x00016860
        /*0e8c*/ 	.short	0x010a
        /*0e8e*/ 	.byte	0x3f
	.zero		1


	//   ....[59]....
        /*0e90*/ 	.word	0x00016510
        /*0e94*/ 	.word	0x00000005
        /*0e98*/ 	.word	0x00016850
        /*0e9c*/ 	.short	0x0107
        /*0e9e*/ 	.byte	0x3f
	.zero		1


	//   ....[60]....
        /*0ea0*/ 	.word	0x00016680
        /*0ea4*/ 	.word	0x00000005
        /*0ea8*/ 	.word	0x00016850
        /*0eac*/ 	.short	0x0101
        /*0eae*/ 	.byte	0x3f
	.zero		1


	//   ....[61]....
        /*0eb0*/ 	.word	0x000168a0
        /*0eb4*/ 	.word	0x00000000
        /*0eb8*/ 	.word	0x00016860
        /*0ebc*/ 	.short	0x010a
        /*0ebe*/ 	.byte	0x3f
	.zero		1


	//   ....[62]....
        /*0ec0*/ 	.word	0x00016d30
        /*0ec4*/ 	.word	0x00000000
        /*0ec8*/ 	.word	0x00016850
        /*0ecc*/ 	.short	0x0107
        /*0ece*/ 	.byte	0x3f
	.zero		1


	//   ....[63]....
        /*0ed0*/ 	.word	0x00016df0
        /*0ed4*/ 	.word	0x00000000
        /*0ed8*/ 	.word	0x00016850
        /*0edc*/ 	.short	0x0101
        /*0ede*/ 	.byte	0x3f
	.zero		1


	//   ....[64]....
        /*0ee0*/ 	.word	0x00017f40
        /*0ee4*/ 	.word	0x00000004
        /*0ee8*/ 	.word	0x00016820
        /*0eec*/ 	.short	0x010a
        /*0eee*/ 	.byte	0x3f
	.zero		1


	//   ....[65]....
        /*0ef0*/ 	.word	0x000180c0
        /*0ef4*/ 	.word	0x00000005
        /*0ef8*/ 	.word	0x00016840
        /*0efc*/ 	.short	0x010a
        /*0efe*/ 	.byte	0x3f
	.zero		1


	//   ....[66]....
        /*0f00*/ 	.word	0x00018160
        /*0f04*/ 	.word	0x00000019
        /*0f08*/ 	.word	0x00016840
        /*0f0c*/ 	.short	0x010a
        /*0f0e*/ 	.byte	0x3f
	.zero		1


	//   ....[67]....
        /*0f10*/ 	.word	0x000181a0
        /*0f14*/ 	.word	0x00000005
        /*0f18*/ 	.word	0x00016860
        /*0f1c*/ 	.short	0x010a
        /*0f1e*/ 	.byte	0x3f
	.zero		1


	//   ....[68]....
        /*0f20*/ 	.word	0x000181e0
        /*0f24*/ 	.word	0x00000019
        /*0f28*/ 	.word	0x00016860
        /*0f2c*/ 	.short	0x010a
        /*0f2e*/ 	.byte	0x3f
	.zero		1


	//   ....[69]....
        /*0f30*/ 	.word	0x00018250
        /*0f34*/ 	.word	0x00000003
        /*0f38*/ 	.word	0x00016800
        /*0f3c*/ 	.short	0x010a
        /*0f3e*/ 	.byte	0x3f
	.zero		1


	//   ....[70]....
        /*0f40*/ 	.word	0x000182a0
        /*0f44*/ 	.word	0x0000005b
        /*0f48*/ 	.word	0x00016830
        /*0f4c*/ 	.short	0x010a
        /*0f4e*/ 	.byte	0x3f
	.zero		1


	//   ....[71]....
        /*0f50*/ 	.word	0x00018300
        /*0f54*/ 	.word	0x00000007
        /*0f58*/ 	.word	0x00016830
        /*0f5c*/ 	.short	0x010a
        /*0f5e*/ 	.byte	0x3f
	.zero		1


	//   ....[72]....
        /*0f60*/ 	.word	0x00018360
        /*0f64*/ 	.word	0x00000007
        /*0f68*/ 	.word	0x00016850
        /*0f6c*/ 	.short	0x010a
        /*0f6e*/ 	.byte	0x3f
	.zero		1


	//   ....[73]....
        /*0f70*/ 	.word	0x000183c0
        /*0f74*/ 	.word	0x00000007
        /*0f78*/ 	.word	0x00016830
        /*0f7c*/ 	.short	0x010a
        /*0f7e*/ 	.byte	0x3f
	.zero		1


	//   ....[74]....
        /*0f80*/ 	.word	0x00018420
        /*0f84*/ 	.word	0x00000007
        /*0f88*/ 	.word	0x00016850
        /*0f8c*/ 	.short	0x010a
        /*0f8e*/ 	.byte	0x3f
	.zero		1


	//   ....[75]....
        /*0f90*/ 	.word	0x00018480
        /*0f94*/ 	.word	0x00000007
        /*0f98*/ 	.word	0x00016830
        /*0f9c*/ 	.short	0x010a
        /*0f9e*/ 	.byte	0x3f
	.zero		1


	//   ....[76]....
        /*0fa0*/ 	.word	0x000184e0
        /*0fa4*/ 	.word	0x00000007
        /*0fa8*/ 	.word	0x00016850
        /*0fac*/ 	.short	0x010a
        /*0fae*/ 	.byte	0x3f
	.zero		1


	//   ....[77]....
        /*0fb0*/ 	.word	0x00018540
        /*0fb4*/ 	.word	0x00000004
        /*0fb8*/ 	.word	0x00016850
        /*0fbc*/ 	.short	0x010a
        /*0fbe*/ 	.byte	0x3f
	.zero		1


	//   ....[78]....
        /*0fc0*/ 	.word	0x00018660
        /*0fc4*/ 	.word	0x00000005
        /*0fc8*/ 	.word	0x00016840
        /*0fcc*/ 	.short	0x010a
        /*0fce*/ 	.byte	0x3f
	.zero		1


	//   ....[79]....
        /*0fd0*/ 	.word	0x0001a100
        /*0fd4*/ 	.word	0x00000016
        /*0fd8*/ 	.word	0x00016820
        /*0fdc*/ 	.short	0x010a
        /*0fde*/ 	.byte	0x3f
	.zero		1


	//   ....[80]....
        /*0fe0*/ 	.word	0x0001a150
        /*0fe4*/ 	.word	0x00000005
        /*0fe8*/ 	.word	0x00016840
        /*0fec*/ 	.short	0x010a
        /*0fee*/ 	.byte	0x3f
	.zero		1


	//   ....[81]....
        /*0ff0*/ 	.word	0x0001aa60
        /*0ff4*/ 	.word	0x00000005
        /*0ff8*/ 	.word	0x00016860
        /*0ffc*/ 	.short	0x010a
        /*0ffe*/ 	.byte	0x3f
	.zero		1


	//   ....[82]....
        /*1000*/ 	.word	0x0001b3d0
        /*1004*/ 	.word	0x00000000
        /*1008*/ 	.word	0x00016860
        /*100c*/ 	.short	0x010a
        /*100e*/ 	.byte	0x3f
	.zero		1


	//   ....[83]....
        /*1010*/ 	.word	0x0001c720
        /*1014*/ 	.word	0x00000004
        /*1018*/ 	.word	0x00016820
        /*101c*/ 	.short	0x010a
        /*101e*/ 	.byte	0x3f
	.zero		1


	//   ....[84]....
        /*1020*/ 	.word	0x0001c8c0
        /*1024*/ 	.word	0x00000005
        /*1028*/ 	.word	0x00016840
        /*102c*/ 	.short	0x010a
        /*102e*/ 	.byte	0x3f
	.zero		1


	//   ....[85]....
        /*1030*/ 	.word	0x0001c910
        /*1034*/ 	.word	0x00000019
        /*1038*/ 	.word	0x00016840
        /*103c*/ 	.short	0x010a
        /*103e*/ 	.byte	0x3f
	.zero		1


	//   ....[86]....
        /*1040*/ 	.word	0x0001c960
        /*1044*/ 	.word	0x00000005
        /*1048*/ 	.word	0x00016860
        /*104c*/ 	.short	0x010a
        /*104e*/ 	.byte	0x3f
	.zero		1


	//----- nvinfo : EIATTR_NUM_MBARRIERS
	.align		4
.L_1497:
        /*1050*/ 	.byte	0x03, 0x38
        /*1052*/ 	.short	0x0016


	//----- nvinfo : EIATTR_EXIT_INSTR_OFFSETS
	.align		4
        /*1054*/ 	.byte	0x04, 0x1c
        /*1056*/ 	.short	(.L_1499 - .L_1498)


	//   ....[0]....
.L_1498:
        /*1058*/ 	.word	0x000009b0


	//   ....[1]....
        /*105c*/ 	.word	0x00011960


	//   ....[2]....
        /*1060*/ 	.word	0x00018230


	//----- nvinfo : EIATTR_MAX_THREADS
	.align		4
.L_1499:
        /*1064*/ 	.byte	0x04, 0x05
        /*1066*/ 	.short	(.L_1501 - .L_1500)
.L_1500:
        /*1068*/ 	.word	0x00000200
        /*106c*/ 	.word	0x00000001
        /*1070*/ 	.word	0x00000001


	//----- nvinfo : EIATTR_CRS_STACK_SIZE
	.align		4
.L_1501:
        /*1074*/ 	.byte	0x04, 0x1e
        /*1076*/ 	.short	(.L_1503 - .L_1502)
.L_1502:
        /*1078*/ 	.word	0x00000000


	//----- nvinfo : EIATTR_CBANK_PARAM_SIZE
	.align		4
.L_1503:
        /*107c*/ 	.byte	0x03, 0x19
        /*107e*/ 	.short	0x0af0


	//----- nvinfo : EIATTR_PARAM_CBANK
	.align		4
        /*1080*/ 	.byte	0x04, 0x0a
        /*1082*/ 	.short	(.L_1505 - .L_1504)
	.align		4
.L_1504:
        /*1084*/ 	.word	index@(.nv.constant0._ZN7cutlass13device_kernelIN5flash11enable_sm90INS1_16FlashAttnFwdSm90INS1_25CollectiveMainloopFwdSm90ILi2EN4cute5tupleIJNS5_1CILi1EEES8_S8_EEENS6_IJNS7_ILi192EEENS7_ILi128EEENS7_ILi64EEEEEELi64ENS_10bfloat16_tEfNS_4arch4Sm90ELb0ELb1ELb1ELb1ELb1ELb0ELb0ELb1ELb1ELb1ELb1ELb0EEENS1_21CollectiveEpilogueFwdINS6_IJSA_SC_SB_EEES9_SE_SG_Li384ELb1ELb1ELb1ELb0EEENS1_36VarlenDynamicPersistentTileSchedulerILi192ELi128ELi384ELi128ELb1ELb1ELb1ELb1ELb0ELb1EEEEEEEEEvNT_6ParamsE)
        /*1088*/ 	.short	0x0210
        /*108a*/ 	.short	0x0af0


	//----- nvinfo : EIATTR_SW_WAR
	.align		4
.L_1505:
        /*108c*/ 	.byte	0x04, 0x36
        /*108e*/ 	.short	(.L_1507 - .L_1506)
.L_1506:
        /*1090*/ 	.word	0x00000008
.L_1507:


//--------------------- .nv.info._ZN7cutlass13device_kernelIN5flash11enable_sm90INS1_16FlashAttnFwdSm90INS1_25CollectiveMainloopFwdSm90ILi2EN4cute5tupleIJNS5_1CILi1EEES8_S8_EEENS6_IJNS7_ILi192EEENS7_ILi128EEENS7_ILi64EEEEEELi64ENS_10bfloat16_tEfNS_4arch4Sm90ELb0ELb1ELb1ELb1ELb1ELb1ELb0ELb1ELb1ELb1ELb1ELb0EEENS1_21CollectiveEpilogueFwdINS6_IJSA_SC_SB_EEES9_SE_SG_Li384ELb1ELb1ELb1ELb0EEENS1_36VarlenDynamicPersistentTileSchedulerILi192ELi128ELi384ELi128ELb1ELb1ELb1ELb1ELb0ELb1EEEEEEEEEvNT_6ParamsE --------------------------
	.section	.nv.info._ZN7cutlass13device_kernelIN5flash11enable_sm90INS1_16FlashAttnFwdSm90INS1_25CollectiveMainloopFwdSm90ILi2EN4cute5tupleIJNS5_1CILi1EEES8_S8_EEENS6_IJNS7_ILi192EEENS7_ILi128EEENS7_ILi64EEEEEELi64ENS_10bfloat16_tEfNS_4arch4Sm90ELb0ELb1ELb1ELb1ELb1ELb1ELb0ELb1ELb1ELb1ELb1ELb0EEENS1_21CollectiveEpilogueFwdINS6_IJSA_SC_SB_EEES9_SE_SG_Li384ELb1ELb1ELb1ELb0EEENS1_36VarlenDynamicPersistentTileSchedulerILi192ELi128ELi384ELi128ELb1ELb1ELb1ELb1ELb0ELb1EEEEEEEEEvNT_6ParamsE,"",@"SHT_CUDA_INFO"
	.sectionflags	@""
	.align	4


	//----- nvinfo : EIATTR_CUDA_API_VERSION
	.align		4
        /*0000*/ 	.byte	0x04, 0x37
        /*0002*/ 	.short	(.L_1509 - .L_1508)
.L_1508:
        /*0004*/ 	.word	0x00000082


	//----- nvinfo : EIATTR_KPARAM_INFO
	.align		4
.L_1509:
        /*0008*/ 	.byte	0x04, 0x17
        /*000a*/ 	.short	(.L_1511 - .L_1510)
.L_1510:
        /*000c*/ 	.word	0x00000000
        /*0010*/ 	.short	0x0000
        /*0012*/ 	.short	0x0070
        /*0014*/ 	.byte	0x00, 0xf0, 0x01, 0x2a


	//----- nvinfo : EIATTR_SPARSE_MMA_MASK
	.align		4
.L_1511:
        /*0018*/ 	.byte	0x03, 0x50
        /*001a*/ 	.short	0x0000


	//----- nvinfo : EIATTR_MAXREG_COUNT
	.align		4
        /*001c*/ 	.byte	0x03, 0x1b
        /*001e*/ 	.short	0x0080


	//----- nvinfo : EIATTR_NUM_BARRIERS
	.align		4
        /*0020*/ 	.byte	0x02, 0x4c
        /*0022*/ 	.byte	0x10
	.zero		1


	//----- nvinfo : EIATTR_EXTERNS
	.align		4
        /*0024*/ 	.byte	0x04, 0x0f
        /*0026*/ 	.short	(.L_1513 - .L_1512)


	//   ....[0]....
	.align		4
.L_1512:
        /*0028*/ 	.word	index@(__assertfail)


	//----- nvinfo : EIATTR_ANNOTATIONS
	.align		4
.L_1513:
        /*002c*/ 	.byte	0x04, 0x55
        /*002e*/ 	.short	(.L_1515 - .L_1514)


	//   ....[0]....
.L_1514:
        /* <DEDUP_REMOVED lines=86> */


	//----- nvinfo : EIATTR_MERCURY_ISA_VERSION
	.align		4
.L_1515:
        /*0580*/ 	.byte	0x03, 0x5f
        /*0582*/ 	.short	0x0101


	//----- nvinfo : EIATTR_UNUSED_LOAD_BYTE_OFFSET
	.align		4
        /*0584*/ 	.byte	0x04, 0x44
        /*0586*/ 	.short	(.L_1517 - .L_1516)


	//   ....[0]....
.L_1516:
        /*0588*/ 	.word	0x00000a90
        /*058c*/ 	.word	0x0000fff0


	//   ....[1]....
        /*0590*/ 	.word	0x00018030
        /*0594*/ 	.word	0x0000fff0


	//----- nvinfo : EIATTR_INT_WARP_WIDE_INSTR_OFFSETS
	.align		4
.L_1517:
        /*0598*/ 	.byte	0x04, 0x31
        /*059a*/ 	.short	(.L_1519 - .L_1518)


	//   ....[0]....
.L_1518:
        /*059c*/ 	.word	0x00000130


	//   ....[1]....
        /*05a0*/ 	.word	0x00000170


	//   ....[2]....
        /*05a4*/ 	.word	0x000001e0


	//   ....[3]....
        /*05a8*/ 	.word	0x0001d5e0


	//   ....[4]....
        /*05ac*/ 	.word	0x0001d670


	//   ....[5]....
        /*05b0*/ 	.word	0x000207c0


	//   ....[6]....
        /*05b4*/ 	.word	0x00020850


	//----- nvinfo : EIATTR_COOP_GROUP_MASK_REGIDS
	.align		4
.L_1519:
        /*05b8*/ 	.byte	0x04, 0x29
        /*05ba*/ 	.short	(.L_1521 - .L_1520)


	//   ....[0]....
.L_1520:
        /*05bc*/ 	.word	0xffffffff


	//   ....[1]....
        /*05c0*/ 	.word	0xffffffff


	//   ....[2]....
        /*05c4*/ 	.word	0xffffffff


	//   ....[3]....
        /*05c8*/ 	.word	0xffffffff


	//   ....[4]....
        /*05cc*/ 	.word	0xffffffff


	//   ....[5]....
        /*05d0*/ 	.word	0xffffffff


	//   ....[6]....
        /*05d4*/ 	.word	0xffffffff


	//   ....[7]....
        /*05d8*/ 	.word	0xffffffff


	//   ....[8]....
        /*05dc*/ 	.word	0xffffffff


	//   ....[9]....
        /*05e0*/ 	.word	0xffffffff


	//   ....[10]....
        /*05e4*/ 	.word	0xffffffff


	//   ....[11]....
        /*05e8*/ 	.word	0xffffffff


	//   ....[12]....
        /*05ec*/ 	.word	0xffffffff


	//   ....[13]....
        /*05f0*/ 	.word	0xffffffff


	//   ....[14]....
        /*05f4*/ 	.word	0xffffffff


	//   ....[15]....
        /*05f8*/ 	.word	0xffffffff


	//   ....[16]....
        /*05fc*/ 	.word	0xffffffff


	//   ....[17]....
        /*0600*/ 	.word	0xffffffff


	//   ....[18]....
        /*0604*/ 	.word	0xffffffff


	//   ....[19]....
        /*0608*/ 	.word	0xffffffff


	//   ....[20]....
        /*060c*/ 	.word	0xffffffff


	//   ....[21]....
        /*0610*/ 	.word	0xffffffff


	//   ....[22]....
        /*0614*/ 	.word	0xffffffff


	//   ....[23]....
        /*0618*/ 	.word	0xffffffff


	//   ....[24]....
        /*061c*/ 	.word	0xffffffff


	//   ....[25]....
        /*0620*/ 	.word	0xffffffff


	//   ....[26]....
        /*0624*/ 	.word	0xffffffff


	//   ....[27]....
        /*0628*/ 	.word	0xffffffff


	//   ....[28]....
        /*062c*/ 	.word	0xffffffff


	//   ....[29]....
        /*0630*/ 	.word	0xffffffff


	//   ....[30]....
        /*0634*/ 	.word	0xffffffff


	//   ....[31]....
        /*0638*/ 	.word	0xffffffff


	//   ....[32]....
        /*063c*/ 	.word	0xffffffff


	//   ....[33]....
        /*0640*/ 	.word	0xffffffff


	//   ....[34]....
        /*0644*/ 	.word	0xffffffff


	//   ....[35]....
        /*0648*/ 	.word	0xffffffff


	//   ....[36]....
        /*064c*/ 	.word	0xffffffff


	//   ....[37]....
        /*0650*/ 	.word	0xffffffff


	//   ....[38]....
        /*0654*/ 	.word	0xffffffff


	//   ....[39]....
        /*0658*/ 	.word	0xffffffff


	//   ....[40]....
        /*065c*/ 	.word	0xffffffff


	//   ....[41]....
        /*0660*/ 	.word	0xffffffff


	//   ....[42]....
        /*0664*/ 	.word	0xffffffff


	//   ....[43]....
        /*0668*/ 	.word	0xffffffff


	//   ....[44]....
        /*066c*/ 	.word	0xffffffff


	//   ....[45]....
        /*0670*/ 	.word	0xffffffff


	//   ....[46]....
        /*0674*/ 	.word	0xffffffff


	//   ....[47]....
        /*0678*/ 	.word	0xffffffff


	//   ....[48]....
        /*067c*/ 	.word	0xffffffff


	//   ....[49]....
        /*0680*/ 	.word	0xffffffff


	//   ....[50]....
        /*0684*/ 	.word	0xffffffff


	//   ....[51]....
        /*0688*/ 	.word	0xffffffff


	//   ....[52]....
        /*068c*/ 	.word	0xffffffff


	//   ....[53]....
        /*0690*/ 	.word	0xffffffff


	//   ....[54]....
        /*0694*/ 	.word	0xffffffff


	//   ....[55]....
        /*0698*/ 	.word	0xffffffff


	//   ....[56]....
        /*069c*/ 	.word	0xffffffff


	//   ....[57]....
        /*06a0*/ 	.word	0xffffffff


	//   ....[58]....
        /*06a4*/ 	.word	0xffffffff


	//   ....[59]....
        /*06a8*/ 	.word	0xffffffff


	//   ....[60]....
        /*06ac*/ 	.word	0xffffffff


	//   ....[61]....
        /*06b0*/ 	.word	0xffffffff


	//   ....[62]....
        /*06b4*/ 	.word	0xffffffff


	//   ....[63]....
        /*06b8*/ 	.word	0xffffffff


	//   ....[64]....
        /*06bc*/ 	.word	0xffffffff


	//   ....[65]....
        /*06c0*/ 	.word	0xffffffff


	//   ....[66]....
        /*06c4*/ 	.word	0xffffffff


	//   ....[67]....
        /*06c8*/ 	.word	0xffffffff


	//   ....[68]....
        /*06cc*/ 	.word	0xffffffff


	//   ....[69]....
        /*06d0*/ 	.word	0xffffffff


	//   ....[70]....
        /*06d4*/ 	.word	0xffffffff


	//   ....[71]....
        /*06d8*/ 	.word	0xffffffff


	//   ....[72]....
        /*06dc*/ 	.word	0xffffffff


	//   ....[73]....
        /*06e0*/ 	.word	0xffffffff


	//   ....[74]....
        /*06e4*/ 	.word	0xffffffff


	//   ....[75]....
        /*06e8*/ 	.word	0xffffffff


	//   ....[76]....
        /*06ec*/ 	.word	0xffffffff


	//   ....[77]....
        /*06f0*/ 	.word	0xffffffff


	//   ....[78]....
        /*06f4*/ 	.word	0xffffffff


	//   ....[79]....
        /*06f8*/ 	.word	0xffffffff


	//   ....[80]....
        /*06fc*/ 	.word	0xffffffff


	//   ....[81]....
        /*0700*/ 	.word	0xffffffff


	//   ....[82]....
        /*0704*/ 	.word	0xffffffff


	//   ....[83]....
        /*0708*/ 	.word	0xffffffff


	//   ....[84]....
        /*070c*/ 	.word	0xffffffff


	//   ....[85]....
        /*0710*/ 	.word	0xffffffff


	//   ....[86]....
        /*0714*/ 	.word	0xffffffff


	//   ....[87]....
        /*0718*/ 	.word	0xffffffff


	//   ....[88]....
        /*071c*/ 	.word	0xffffffff


	//   ....[89]....
        /*0720*/ 	.word	0xffffffff


	//   ....[90]....
        /*0724*/ 	.word	0xffffffff


	//   ....[91]....
        /*0728*/ 	.word	0xffffffff


	//   ....[92]....
        /*072c*/ 	.word	0xffffffff


	//   ....[93]....
        /*0730*/ 	.word	0xffffffff


	//   ....[94]....
        /*0734*/ 	.word	0xffffffff


	//   ....[95]....
        /*0738*/ 	.word	0xffffffff


	//   ....[96]....
        /*073c*/ 	.word	0xffffffff


	//   ....[97]....
        /*0740*/ 	.word	0xffffffff


	//   ....[98]....
        /*0744*/ 	.word	0xffffffff


	//   ....[99]....
        /*0748*/ 	.word	0xffffffff


	//   ....[100]....
        /*074c*/ 	.word	0xffffffff


	//   ....[101]....
        /*0750*/ 	.word	0xffffffff


	//   ....[102]....
        /*0754*/ 	.word	0xffffffff


	//   ....[103]....
        /*0758*/ 	.word	0xffffffff


	//   ....[104]....
        /*075c*/ 	.word	0xffffffff


	//   ....[105]....
        /*0760*/ 	.word	0xffffffff


	//   ....[106]....
        /*0764*/ 	.word	0xffffffff


	//   ....[107]....
        /*0768*/ 	.word	0xffffffff


	//   ....[108]....
        /*076c*/ 	.word	0xffffffff


	//   ....[109]....
        /*0770*/ 	.word	0xffffffff


	//   ....[110]....
        /*0774*/ 	.word	0xffffffff


	//   ....[111]....
        /*0778*/ 	.word	0xffffffff


	//   ....[112]....
        /*077c*/ 	.word	0xffffffff


	//   ....[113]....
        /*0780*/ 	.word	0xffffffff


	//   ....[114]....
        /*0784*/ 	.word	0xffffffff


	//   ....[115]....
        /*0788*/ 	.word	0xffffffff


	//   ....[116]....
        /*078c*/ 	.word	0xffffffff


	//   ....[117]....
        /*0790*/ 	.word	0xffffffff


	//   ....[118]....
        /*0794*/ 	.word	0xffffffff


	//   ....[119]....
        /*0798*/ 	.word	0xffffffff


	//   ....[120]....
        /*079c*/ 	.word	0xffffffff


	//   ....[121]....
        /*07a0*/ 	.word	0xffffffff


	//   ....[122]....
        /*07a4*/ 	.word	0xffffffff


	//   ....[123]....
        /*07a8*/ 	.word	0xffffffff


	//   ....[124]....
        /*07ac*/ 	.word	0xffffffff


	//   ....[125]....
        /*07b0*/ 	.word	0xffffffff


	//   ....[126]....
        /*07b4*/ 	.word	0xffffffff


	//   ....[127]....
        /*07b8*/ 	.word	0xffffffff


	//   ....[128]....
        /*07bc*/ 	.word	0xffffffff


	//   ....[129]....
        /*07c0*/ 	.word	0xffffffff


	//   ....[130]....
        /*07c4*/ 	.word	0xffffffff


	//   ....[131]....
        /*07c8*/ 	.word	0xffffffff


	//   ....[132]....
        /*07cc*/ 	.word	0xffffffff


	//   ....[133]....
        /*07d0*/ 	.word	0xffffffff


	//   ....[134]....
        /*07d4*/ 	.word	0xffffffff


	//   ....[135]....
        /*07d8*/ 	.word	0xffffffff


	//   ....[136]....
        /*07dc*/ 	.word	0xffffffff


	//   ....[137]....
        /*07e0*/ 	.word	0xffffffff


	//   ....[138]....
        /*07e4*/ 	.word	0xffffffff


	//   ....[139]....
        /*07e8*/ 	.word	0xffffffff


	//   ....[140]....
        /*07ec*/ 	.word	0xffffffff


	//   ....[141]....
        /*07f0*/ 	.word	0xffffffff


	//   ....[142]....
        /*07f4*/ 	.word	0xffffffff


	//   ....[143]....
        /*07f8*/ 	.word	0xffffffff


	//   ....[144]....
        /*07fc*/ 	.word	0xffffffff


	//   ....[145]....
        /*0800*/ 	.word	0xffffffff


	//   ....[146]....
        /*0804*/ 	.word	0xffffffff


	//   ....[147]....
        /*0808*/ 	.word	0xffffffff


	//   ....[148]....
        /*080c*/ 	.word	0xffffffff


	//   ....[149]....
        /*0810*/ 	.word	0xffffffff


	//   ....[150]....
        /*0814*/ 	.word	0xffffffff


	//   ....[151]....
        /*0818*/ 	.word	0xffffffff


	//   ....[152]....
        /*081c*/ 	.word	0xffffffff


	//   ....[153]....
        /*0820*/ 	.word	0xffffffff


	//   ....[154]....
        /*0824*/ 	.word	0xffffffff


	//   ....[155]....
        /*0828*/ 	.word	0xffffffff


	//   ....[156]....
        /*082c*/ 	.word	0xffffffff


	//   ....[157]....
        /*0830*/ 	.word	0xffffffff


	//   ....[158]....
        /*0834*/ 	.word	0xffffffff


	//   ....[159]....
        /*0838*/ 	.word	0xffffffff


	//   ....[160]....
        /*083c*/ 	.word	0xffffffff


	//   ....[161]....
        /*0840*/ 	.word	0xffffffff


	//   ....[162]....
        /*0844*/ 	.word	0xffffffff


	//   ....[163]....
        /*0848*/ 	.word	0xffffffff


	//   ....[164]....
        /*084c*/ 	.word	0xffffffff


	//   ....[165]....
        /*0850*/ 	.word	0xffffffff


	//   ....[166]....
        /*0854*/ 	.word	0xffffffff


	//   ....[167]....
        /*0858*/ 	.word	0xffffffff


	//   ....[168]....
        /*085c*/ 	.word	0xffffffff


	//   ....[169]....
        /*0860*/ 	.word	0xffffffff


	//   ....[170]....
        /*0864*/ 	.word	0xffffffff


	//   ....[171]....
        /*0868*/ 	.word	0xffffffff


	//   ....[172]....
        /*086c*/ 	.word	0xffffffff


	//   ....[173]....
        /*0870*/ 	.word	0xffffffff


	//   ....[174]....
        /*0874*/ 	.word	0xffffffff


	//   ....[175]....
        /*0878*/ 	.word	0xffffffff


	//   ....[176]....
        /*087c*/ 	.word	0xffffffff


	//   ....[177]....
        /*0880*/ 	.word	0xffffffff


	//   ....[178]....
        /*0884*/ 	.word	0xffffffff


	//   ....[179]....
        /*0888*/ 	.word	0xffffffff


	//   ....[180]....
        /*088c*/ 	.word	0xffffffff


	//   ....[181]....
        /*0890*/ 	.word	0xffffffff


	//   ....[182]....
        /*0894*/ 	.word	0xffffffff


	//   ....[183]....
        /*0898*/ 	.word	0xffffffff


	//   ....[184]....
        /*089c*/ 	.word	0xffffffff


	//   ....[185]....
        /*08a0*/ 	.word	0xffffffff


	//   ....[186]....
        /*08a4*/ 	.word	0xffffffff


	//   ....[187]....
        /*08a8*/ 	.word	0xffffffff


	//   ....[188]....
        /*08ac*/ 	.word	0xffffffff


	//   ....[189]....
        /*08b0*/ 	.word	0xffffffff


	//   ....[190]....
        /*08b4*/ 	.word	0xffffffff


	//   ....[191]....
        /*08b8*/ 	.word	0xffffffff


	//   ....[192]....
        /*08bc*/ 	.word	0xffffffff


	//   ....[193]....
        /*08c0*/ 	.word	0xffffffff


	//   ....[194]....
        /*08c4*/ 	.word	0xffffffff


	//   ....[195]....
        /*08c8*/ 	.word	0xffffffff


	//   ....[196]....
        /*08cc*/ 	.word	0xffffffff


	//   ....[197]....
        /*08d0*/ 	.word	0xffffffff


	//   ....[198]....
        /*08d4*/ 	.word	0xffffffff


	//   ....[199]....
        /*08d8*/ 	.word	0xffffffff


	//   ....[200]....
        /*08dc*/ 	.word	0xffffffff


	//   ....[201]....
        /*08e0*/ 	.word	0xffffffff


	//   ....[202]....
        /*08e4*/ 	.word	0xffffffff


	//   ....[203]....
        /*08e8*/ 	.word	0xffffffff


	//   ....[204]....
        /*08ec*/ 	.word	0xffffffff


	//   ....[205]....
        /*08f0*/ 	.word	0xffffffff


	//   ....[206]....
        /*08f4*/ 	.word	0xffffffff


	//   ....[207]....
        /*08f8*/ 	.word	0xffffffff


	//   ....[208]....
        /*08fc*/ 	.word	0xffffffff


	//   ....[209]....
        /*0900*/ 	.word	0xffffffff


	//   ....[210]....
        /*0904*/ 	.word	0xffffffff


	//   ....[211]....
        /*0908*/ 	.word	0xffffffff


	//   ....[212]....
        /*090c*/ 	.word	0xffffffff


	//   ....[213]....
        /*0910*/ 	.word	0xffffffff


	//   ....[214]....
        /*0914*/ 	.word	0xffffffff


	//   ....[215]....
        /*0918*/ 	.word	0x0500000f


	//   ....[216]....
        /*091c*/ 	.word	0x0500000f


	//   ....[217]....
        /*0920*/ 	.word	0x0500000f


	//   ....[218]....
        /*0924*/ 	.word	0x0500000f


	//   ....[219]....
        /*0928*/ 	.word	0x0500000f


	//   ....[220]....
        /*092c*/ 	.word	0x0500000f


	//   ....[221]....
        /*0930*/ 	.word	0x0500000f


	//   ....[222]....
        /*0934*/ 	.word	0x0500000f


	//   ....[223]....
        /*0938*/ 	.word	0x0500000f


	//   ....[224]....
        /*093c*/ 	.word	0x0500000f


	//   ....[225]....
        /*0940*/ 	.word	0x0500000f


	//   ....[226]....
        /*0944*/ 	.word	0x0500000f


	//   ....[227]....
        /*0948*/ 	.word	0x0500000f


	//   ....[228]....
        /*094c*/ 	.word	0x0500000f


	//   ....[229]....
        /*0950*/ 	.word	0x0500000f


	//   ....[230]....
        /*0954*/ 	.word	0x0500000f


	//   ....[231]....
        /*0958*/ 	.word	0x0500000f


	//   ....[232]....
        /*095c*/ 	.word	0x0500000f


	//   ....[233]....
        /*0960*/ 	.word	0x0500000f


	//   ....[234]....
        /*0964*/ 	.word	0x0500000f


	//   ....[235]....
        /*0968*/ 	.word	0x0500000f


	//   ....[236]....
        /*096c*/ 	.word	0x0500000f


	//   ....[237]....
        /*0970*/ 	.word	0x0500000f


	//   ....[238]....
        /*0974*/ 	.word	0x0500000f


	//   ....[239]....
        /*0978*/ 	.word	0x0500000f


	//   ....[240]....
        /*097c*/ 	.word	0x0500000f


	//   ....[241]....
        /*0980*/ 	.word	0x0500000f


	//   ....[242]....
        /*0984*/ 	.word	0x0500000f


	//   ....[243]....
        /*0988*/ 	.word	0x0500000f


	//   ....[244]....
        /*098c*/ 	.word	0x0500000f


	//   ....[245]....
        /*0990*/ 	.word	0x0500000f


	//   ....[246]....
        /*0994*/ 	.word	0x0500000f


	//   ....[247]....
        /*0998*/ 	.word	0x0500000f


	//   ....[248]....
        /*099c*/ 	.word	0x0500000f


	//   ....[249]....
        /*09a0*/ 	.word	0x0500000f


	//   ....[250]....
        /*09a4*/ 	.word	0x0500000f


	//   ....[251]....
        /*09a8*/ 	.word	0x0500000f


	//   ....[252]....
        /*09ac*/ 	.word	0x0500000f


	//   ....[253]....
        /*09b0*/ 	.word	0x0500000f


	//   ....[254]....
        /*09b4*/ 	.word	0x0500000f


	//   ....[255]....
        /*09b8*/ 	.word	0x0500000f


	//   ....[0]....
        /*09bc*/ 	.word	0x0500000f


	//   ....[1]....
        /*09c0*/ 	.word	0x0500000f


	//   ....[2]....
        /*09c4*/ 	.word	0x0500000f


	//   ....[3]....
        /*09c8*/ 	.word	0x0500000f


	//   ....[4]....
        /*09cc*/ 	.word	0x0500000f


	//   ....[5]....
        /*09d0*/ 	.word	0x0500000f


	//   ....[6]....
        /*09d4*/ 	.word	0x0500000f


	//   ....[7]....
        /*09d8*/ 	.word	0x0500000f


	//   ....[8]....
        /*09dc*/ 	.word	0x0500000f


	//   ....[9]....
        /*09e0*/ 	.word	0x0500000f


	//   ....[10]....
        /*09e4*/ 	.word	0x0500000f


	//   ....[11]....
        /*09e8*/ 	.word	0x0500000f


	//   ....[12]....
        /*09ec*/ 	.word	0x0500000f


	//   ....[13]....
        /*09f0*/ 	.word	0x0500000f


	//   ....[14]....
        /*09f4*/ 	.word	0x0500000f


	//   ....[15]....
        /*09f8*/ 	.word	0x0500000f


	//   ....[16]....
        /*09fc*/ 	.word	0x0500000f


	//   ....[17]....
        /*0a00*/ 	.word	0x0500000f


	//   ....[18]....
        /*0a04*/ 	.word	0x0500000f


	//   ....[19]....
        /*0a08*/ 	.word	0x0500000f


	//   ....[20]....
        /*0a0c*/ 	.word	0x0500000f


	//   ....[21]....
        /*0a10*/ 	.word	0x0500000f


	//   ....[22]....
        /*0a14*/ 	.word	0x0500000f


	//   ....[23]....
        /*0a18*/ 	.word	0x0500000f


	//   ....[24]....
        /*0a1c*/ 	.word	0x0500000f


	//   ....[25]....
        /*0a20*/ 	.word	0x0500000f


	//   ....[26]....
        /*0a24*/ 	.word	0x0500000f


	//   ....[27]....
        /*0a28*/ 	.word	0x0500000f


	//   ....[28]....
        /*0a2c*/ 	.word	0x0500000f


	//   ....[29]....
        /*0a30*/ 	.word	0x0500000f


	//   ....[30]....
        /*0a34*/ 	.word	0x0500000f


	//   ....[31]....
        /*0a38*/ 	.word	0x0500000f


	//   ....[32]....
        /*0a3c*/ 	.word	0x0500000f


	//   ....[33]....
        /*0a40*/ 	.word	0x0500000f


	//   ....[34]....
        /*0a44*/ 	.word	0x0500000f


	//   ....[35]....
        /*0a48*/ 	.word	0x0500000f


	//   ....[36]....
        /*0a4c*/ 	.word	0x0500000f


	//   ....[37]....
        /*0a50*/ 	.word	0x0500000f


	//   ....[38]....
        /*0a54*/ 	.word	0x0500000f


	//   ....[39]....
        /*0a58*/ 	.word	0x0500000f


	//   ....[40]....
        /*0a5c*/ 	.word	0x0500000f


	//   ....[41]....
        /*0a60*/ 	.word	0x0500000f


	//   ....[42]....
        /*0a64*/ 	.word	0x0500000f


	//   ....[43]....
        /*0a68*/ 	.word	0x0500000f


	//   ....[44]....
        /*0a6c*/ 	.word	0x0500000f


	//   ....[45]....
        /*0a70*/ 	.word	0x0500000f


	//   ....[46]....
        /*0a74*/ 	.word	0x0500000f


	//   ....[47]....
        /*0a78*/ 	.word	0x0500000f


	//   ....[48]....
        /*0a7c*/ 	.word	0x0500000f


	//   ....[49]....
        /*0a80*/ 	.word	0x0500000f


	//   ....[50]....
        /*0a84*/ 	.word	0x0500000f


	//   ....[51]....
        /*0a88*/ 	.word	0x0500000f


	//   ....[52]....
        /*0a8c*/ 	.word	0x0500000f


	//   ....[53]....
        /*0a90*/ 	.word	0x0500000f


	//   ....[54]....
        /*0a94*/ 	.word	0x0500000f


	//   ....[55]....
        /*0a98*/ 	.word	0x0500000f


	//   ....[56]....
        /*0a9c*/ 	.word	0x0500000f


	//   ....[57]....
        /*0aa0*/ 	.word	0x0500000f


	//   ....[58]....
        /*0aa4*/ 	.word	0x0500000f


	//   ....[59]....
        /*0aa8*/ 	.word	0x0500000f


	//   ....[60]....
        /*0aac*/ 	.word	0x0500000f


	//   ....[61]....
        /*0ab0*/ 	.word	0x0500000f


	//   ....[62]....
        /*0ab4*/ 	.word	0x0500000f


	//   ....[63]....
        /*0ab8*/ 	.word	0x0500000f


	//   ....[64]....
        /*0abc*/ 	.word	0x0500000f


	//   ....[65]....
        /*0ac0*/ 	.word	0x0500000f


	//   ....[66]....
        /*0ac4*/ 	.word	0x0500000f


	//   ....[67]....
        /*0ac8*/ 	.word	0x0500000f


	//   ....[68]....
        /*0acc*/ 	.word	0x0500000f


	//   ....[69]....
        /*0ad0*/ 	.word	0x0500000f


	//   ....[70]....
        /*0ad4*/ 	.word	0x0500000f


	//   ....[71]....
        /*0ad8*/ 	.word	0x0500000f


	//   ....[72]....
        /*0adc*/ 	.word	0x0500000f


	//   ....[73]....
        /*0ae0*/ 	.word	0x0500000f


	//   ....[74]....
        /*0ae4*/ 	.word	0x0500000f


	//   ....[75]....
        /*0ae8*/ 	.word	0x0500000f


	//   ....[76]....
        /*0aec*/ 	.word	0x0500000f


	//   ....[77]....
        /*0af0*/ 	.word	0x0500000f


	//   ....[78]....
        /*0af4*/ 	.word	0x0500000f


	//   ....[79]....
        /*0af8*/ 	.word	0x0500000f


	//   ....[80]....
        /*0afc*/ 	.word	0x0500000f


	//   ....[81]....
        /*0b00*/ 	.word	0x0500000f


	//   ....[82]....
        /*0b04*/ 	.word	0x0500000f


	//   ....[83]....
        /*0b08*/ 	.word	0x0500000f


	//   ....[84]....
        /*0b0c*/ 	.word	0x0500000f


	//   ....[85]....
        /*0b10*/ 	.word	0x0500000f


	//   ....[86]....
        /*0b14*/ 	.word	0x0500000f


	//   ....[87]....
        /*0b18*/ 	.word	0x0500000f


	//   ....[88]....
        /*0b1c*/ 	.word	0x0500000f


	//   ....[89]....
        /*0b20*/ 	.word	0x0500000f


	//   ....[90]....
        /*0b24*/ 	.word	0x0500000f


	//   ....[91]....
        /*0b28*/ 	.word	0x0500000f


	//   ....[92]....
        /*0b2c*/ 	.word	0x0500000f


	//   ....[93]....
        /*0b30*/ 	.word	0x0500000f


	//   ....[94]....
        /*0b34*/ 	.word	0x0500000f


	//   ....[95]....
        /*0b38*/ 	.word	0x0500000f


	//   ....[96]....
        /*0b3c*/ 	.word	0x0500000f


	//   ....[97]....
        /*0b40*/ 	.word	0x0500000f


	//   ....[98]....
        /*0b44*/ 	.word	0x0500000f


	//   ....[99]....
        /*0b48*/ 	.word	0x0500000f


	//   ....[100]....
        /*0b4c*/ 	.word	0x0500000f


	//   ....[101]....
        /*0b50*/ 	.word	0x0500000f


	//   ....[102]....
        /*0b54*/ 	.word	0x0500000f


	//   ....[103]....
        /*0b58*/ 	.word	0x0500000f


	//   ....[104]....
        /*0b5c*/ 	.word	0x0500000f


	//   ....[105]....
        /*0b60*/ 	.word	0x0500000f


	//   ....[106]....
        /*0b64*/ 	.word	0x0500000f


	//   ....[107]....
        /*0b68*/ 	.word	0x0500000f


	//   ....[108]....
        /*0b6c*/ 	.word	0x0500000f


	//   ....[109]....
        /*0b70*/ 	.word	0x0500000f


	//   ....[110]....
        /*0b74*/ 	.word	0x0500000f


	//   ....[111]....
        /*0b78*/ 	.word	0x0500000f


	//   ....[112]....
        /*0b7c*/ 	.word	0x0500000f


	//   ....[113]....
        /*0b80*/ 	.word	0x0500000f


	//   ....[114]....
        /*0b84*/ 	.word	0x0500000f


	//   ....[115]....
        /*0b88*/ 	.word	0x0500000f


	//   ....[116]....
        /*0b8c*/ 	.word	0x0500000f


	//----- nvinfo : EIATTR_COOP_GROUP_INSTR_OFFSETS
	.align		4
.L_1521:
        /*0b90*/ 	.byte	0x04, 0x28
        /*0b92*/ 	.short	(.L_1523 - .L_1522)


	//   ....[0]....
.L_1522:
        /*0b94*/ 	.word	0x00000070


	//   ....[1]....
        /*0b98*/ 	.word	0x00000140


	//   ....[2]....
        /*0b9c*/ 	.word	0x00000190


	//   ....[3]....
        /*0ba0*/ 	.word	0x000003c0


	//   ....[4]....
        /*0ba4*/ 	.word	0x00000520


	//   ....[5]....
        /*0ba8*/ 	.word	0x00000640


	//   ....[6]....
        /*0bac*/ 	.word	0x000007a0


	//   ....[7]....
        /*0bb0*/ 	.word	0x000031f0


	//   ....[8]....
        /*0bb4*/ 	.word	0x00003200


	//   ....[9]....
        /*0bb8*/ 	.word	0x00003970


	//   ....[10]....
        /*0bbc*/ 	.word	0x00003980


	//   ....[11]....
        /*0bc0*/ 	.word	0x00004770


	//   ....[12]....
        /*0bc4*/ 	.word	0x00004780


	//   ....[13]....
        /*0bc8*/ 	.word	0x00004fa0


	//   ....[14]....
        /*0bcc*/ 	.word	0x00004fb0


	//   ....[15]....
        /*0bd0*/ 	.word	0x00005a50


	//   ....[16]....
        /*0bd4*/ 	.word	0x00005a60


	//   ....[17]....
        /*0bd8*/ 	.word	0x00005b80


	//   ....[18]....
        /*0bdc*/ 	.word	0x00005b90


	//   ....[19]....
        /*0be0*/ 	.word	0x00005f80


	//   ....[20]....
        /*0be4*/ 	.word	0x00005fa0


	//   ....[21]....
        /*0be8*/ 	.word	0x00006080


	//   ....[22]....
        /*0bec*/ 	.word	0x000060a0


	//   ....[23]....
        /*0bf0*/ 	.word	0x00006bd0


	//   ....[24]....
        /*0bf4*/ 	.word	0x000073e0


	//   ....[25]....
        /*0bf8*/ 	.word	0x000073f0


	//   ....[26]....
        /*0bfc*/ 	.word	0x00007400


	//   ....[27]....
        /*0c00*/ 	.word	0x00007410


	//   ....[28]....
        /*0c04*/ 	.word	0x00007750


	//   ....[29]....
        /*0c08*/ 	.word	0x00007760


	//   ....[30]....
        /*0c0c*/ 	.word	0x00007770


	//   ....[31]....
        /*0c10*/ 	.word	0x00007780


	//   ....[32]....
        /*0c14*/ 	.word	0x00008bc0


	//   ....[33]....
        /*0c18*/ 	.word	0x00008bd0


	//   ....[34]....
        /*0c1c*/ 	.word	0x00008be0


	//   ....[35]....
        /*0c20*/ 	.word	0x00008bf0


	//   ....[36]....
        /*0c24*/ 	.word	0x00008cf0


	//   ....[37]....
        /*0c28*/ 	.word	0x00008d10


	//   ....[38]....
        /*0c2c*/ 	.word	0x00008da0


	//   ....[39]....
        /*0c30*/ 	.word	0x00008dd0


	//   ....[40]....
        /*0c34*/ 	.word	0x0000aae0


	//   ....[41]....
        /*0c38*/ 	.word	0x0000bb20


	//   ....[42]....
        /*0c3c*/ 	.word	0x0000c210


	//   ....[43]....
        /*0c40*/ 	.word	0x0000c300


	//   ....[44]....
        /*0c44*/ 	.word	0x0000cc10


	//   ....[45]....
        /*0c48*/ 	.word	0x0000cc60


	//   ....[46]....
        /*0c4c*/ 	.word	0x0000e940


	//   ....[47]....
        /*0c50*/ 	.word	0x0000ef10


	//   ....[48]....
        /*0c54*/ 	.word	0x0000fb40


	//   ....[49]....
        /*0c58*/ 	.word	0x0000ff30


	//   ....[50]....
        /*0c5c*/ 	.word	0x00010350


	//   ....[51]....
        /*0c60*/ 	.word	0x000103b0


	//   ....[52]....
        /*0c64*/ 	.word	0x00012a30


	//   ....[53]....
        /*0c68*/ 	.word	0x00012af0


	//   ....[54]....
        /*0c6c*/ 	.word	0x00012c30


	//   ....[55]....
        /*0c70*/ 	.word	0x00012c60


	//   ....[56]....
        /*0c74*/ 	.word	0x00014bd0


	//   ....[57]....
        /*0c78*/ 	.word	0x00015220


	//   ....[58]....
        /*0c7c*/ 	.word	0x00015ea0


	//   ....[59]....
        /*0c80*/ 	.word	0x00016000


	//   ....[60]....
        /*0c84*/ 	.word	0x000166e0


	//   ....[61]....
        /*0c88*/ 	.word	0x00016750


	//   ....[62]....
        /*0c8c*/ 	.word	0x00017770


	//   ....[63]....
        /*0c90*/ 	.word	0x000177a0


	//   ....[64]....
        /*0c94*/ 	.word	0x00017860


	//   ....[65]....
        /*0c98*/ 	.word	0x00017b30


	//   ....[66]....
        /*0c9c*/ 	.word	0x000188e0


	//   ....[67]....
        /*0ca0*/ 	.word	0x00018900


	//   ....[68]....
        /*0ca4*/ 	.word	0x00018910


	//   ....[69]....
        /*0ca8*/ 	.word	0x00018920


	//   ....[70]....
        /*0cac*/ 	.word	0x00018e40


	//   ....[71]....
        /*0cb0*/ 	.word	0x00018e80


	//   ....[72]....
        /*0cb4*/ 	.word	0x00018eb0


	//   ....[73]....
        /*0cb8*/ 	.word	0x00018ee0


	//   ....[74]....
        /*0cbc*/ 	.word	0x00018f00


	//   ....[75]....
        /*0cc0*/ 	.word	0x00018f10


	//   ....[76]....
        /*0cc4*/ 	.word	0x00018f50


	//   ....[77]....
        /*0cc8*/ 	.word	0x00018f80


	//   ....[78]....
        /*0ccc*/ 	.word	0x00019430


	//   ....[79]....
        /*0cd0*/ 	.word	0x00019440


	//   ....[80]....
        /*0cd4*/ 	.word	0x000196c0


	//   ....[81]....
        /*0cd8*/ 	.word	0x000196d0


	//   ....[82]....
        /*0cdc*/ 	.word	0x0001a180


	//   ....[83]....
        /*0ce0*/ 	.word	0x0001a1b0


	//   ....[84]....
        /*0ce4*/ 	.word	0x0001a1d0


	//   ....[85]....
        /*0ce8*/ 	.word	0x0001a200


	//   ....[86]....
        /*0cec*/ 	.word	0x0001a230


	//   ....[87]....
        /*0cf0*/ 	.word	0x0001a240


	//   ....[88]....
        /*0cf4*/ 	.word	0x0001a270


	//   ....[89]....
        /*0cf8*/ 	.word	0x0001a2e0


	//   ....[90]....
        /*0cfc*/ 	.word	0x0001a410


	//   ....[91]....
        /*0d00*/ 	.word	0x0001a610


	//   ....[92]....
        /*0d04*/ 	.word	0x0001a640


	//   ....[93]....
        /*0d08*/ 	.word	0x0001a670


	//   ....[94]....
        /*0d0c*/ 	.word	0x0001a6a0


	//   ....[95]....
        /*0d10*/ 	.word	0x0001a6d0


	//   ....[96]....
        /*0d14*/ 	.word	0x0001a700


	//   ....[97]....
        /*0d18*/ 	.word	0x0001a890


	//   ....[98]....
        /*0d1c*/ 	.word	0x0001a8c0


	//   ....[99]....
        /*0d20*/ 	.word	0x0001a8f0


	//   ....[100]....
        /*0d24*/ 	.word	0x0001a920


	//   ....[101]....
        /*0d28*/ 	.word	0x0001a950


	//   ....[102]....
        /*0d2c*/ 	.word	0x0001a980


	//   ....[103]....
        /*0d30*/ 	.word	0x0001aa10


	//   ....[104]....
        /*0d34*/ 	.word	0x0001aa40


	//   ....[105]....
        /*0d38*/ 	.word	0x0001aa50


	//   ....[106]....
        /*0d3c*/ 	.word	0x0001aa90


	//   ....[107]....
        /*0d40*/ 	.word	0x0001c260


	//   ....[108]....
        /*0d44*/ 	.word	0x0001e140


	//   ....[109]....
        /*0d48*/ 	.word	0x0001e160


	//   ....[110]....
        /*0d4c*/ 	.word	0x0001e1f0


	//   ....[111]....
        /*0d50*/ 	.word	0x0001e210


	//   ....[112]....
        /*0d54*/ 	.word	0x0001e290


	//   ....[113]....
        /*0d58*/ 	.word	0x0001e2b0


	//   ....[114]....
        /*0d5c*/ 	.word	0x0001e330


	//   ....[115]....
        /*0d60*/ 	.word	0x0001e350


	//   ....[116]....
        /*0d64*/ 	.word	0x0001e3d0


	//   ....[117]....
        /*0d68*/ 	.word	0x0001e3f0


	//   ....[118]....
        /*0d6c*/ 	.word	0x0001e470


	//   ....[119]....
        /*0d70*/ 	.word	0x0001e490


	//   ....[120]....
        /*0d74*/ 	.word	0x0001e510


	//   ....[121]....
        /*0d78*/ 	.word	0x0001e530


	//   ....[122]....
        /*0d7c*/ 	.word	0x0001e540


	//   ....[123]....
        /*0d80*/ 	.word	0x0001e550


	//   ....[124]....
        /*0d84*/ 	.word	0x0001ee50


	//   ....[125]....
        /*0d88*/ 	.word	0x0001ee80


	//   ....[126]....
        /*0d8c*/ 	.word	0x0001eea0


	//   ....[127]....
        /*0d90*/ 	.word	0x0001ef20


	//   ....[128]....
        /*0d94*/ 	.word	0x0001ef40


	//   ....[129]....
        /*0d98*/ 	.word	0x0001efc0


	//   ....[130]....
        /*0d9c*/ 	.word	0x0001efe0


	//   ....[131]....
        /*0da0*/ 	.word	0x0001f060


	//   ....[132]....
        /*0da4*/ 	.word	0x0001f080


	//   ....[133]....
        /*0da8*/ 	.word	0x0001f100


	//   ....[134]....
        /*0dac*/ 	.word	0x0001f120


	//   ....[135]....
        /*0db0*/ 	.word	0x0001f1a0


	//   ....[136]....
        /*0db4*/ 	.word	0x0001f1c0


	//   ....[137]....
        /*0db8*/ 	.word	0x0001f240


	//   ....[138]....
        /*0dbc*/ 	.word	0x0001f260


	//   ....[139]....
        /*0dc0*/ 	.word	0x0001f270


	//   ....[140]....
        /*0dc4*/ 	.word	0x0001f2e0


	//   ....[141]....
        /*0dc8*/ 	.word	0x0001f330


	//   ....[142]....
        /*0dcc*/ 	.word	0x0001f3e0


	//   ....[143]....
        /*0dd0*/ 	.word	0x0001f3f0


	//   ....[144]....
        /*0dd4*/ 	.word	0x0001f460


	//   ....[145]....
        /*0dd8*/ 	.word	0x0001f470


	//   ....[146]....
        /*0ddc*/ 	.word	0x0001f480


	//   ....[147]....
        /*0de0*/ 	.word	0x0001f490


	//   ....[148]....
        /*0de4*/ 	.word	0x0001fc70


	//   ....[149]....
        /*0de8*/ 	.word	0x0001fc90


	//   ....[150]....
        /*0dec*/ 	.word	0x0001fd00


	//   ....[151]....
        /*0df0*/ 	.word	0x0001fd10


	//   ....[152]....
        /*0df4*/ 	.word	0x0001fd50


	//   ....[153]....
        /*0df8*/ 	.word	0x0001fd60


	//   ....[154]....
        /*0dfc*/ 	.word	0x0001fda0


	//   ....[155]....
        /*0e00*/ 	.word	0x0001fdb0


	//   ....[156]....
        /*0e04*/ 	.word	0x0001fdf0


	//   ....[157]....
        /*0e08*/ 	.word	0x0001fe00


	//   ....[158]....
        /*0e0c*/ 	.word	0x0001fe40


	//   ....[159]....
        /*0e10*/ 	.word	0x0001fe50


	//   ....[160]....
        /*0e14*/ 	.word	0x0001fe90


	//   ....[161]....
        /*0e18*/ 	.word	0x0001fea0


	//   ....[162]....
        /*0e1c*/ 	.word	0x0001feb0


	//   ....[163]....
        /*0e20*/ 	.word	0x0001fef0


	//   ....[164]....
        /*0e24*/ 	.word	0x000201a0


	//   ....[165]....
        /*0e28*/ 	.word	0x000201d0


	//   ....[166]....
        /*0e2c*/ 	.word	0x00020230


	//   ....[167]....
        /*0e30*/ 	.word	0x00020240


	//   ....[168]....
        /*0e34*/ 	.word	0x00020290


	//   ....[169]....
        /*0e38*/ 	.word	0x000202a0


	//   ....[170]....
        /*0e3c*/ 	.word	0x000202f0


	//   ....[171]....
        /*0e40*/ 	.word	0x00020300


	//   ....[172]....
        /*0e44*/ 	.word	0x00020350


	//   ....[173]....
        /*0e48*/ 	.word	0x00020360


	//   ....[174]....
        /*0e4c*/ 	.word	0x000203b0


	//   ....[175]....
        /*0e50*/ 	.word	0x000203c0


	//   ....[176]....
        /*0e54*/ 	.word	0x00020410


	//   ....[177]....
        /*0e58*/ 	.word	0x00020420


	//   ....[178]....
        /*0e5c*/ 	.word	0x00020430


	//   ....[179]....
        /*0e60*/ 	.word	0x00020470


	//   ....[180]....
        /*0e64*/ 	.word	0x00020a50


	//   ....[181]....
        /*0e68*/ 	.word	0x00020a60


	//   ....[182]....
        /*0e6c*/ 	.word	0x00020ad0


	//   ....[183]....
        /*0e70*/ 	.word	0x00020b10


	//   ....[184]....
        /*0e74*/ 	.word	0x00020b30


	//   ....[185]....
        /*0e78*/ 	.word	0x00020b70


	//   ....[186]....
        /*0e7c*/ 	.word	0x00020b90


	//   ....[187]....
        /*0e80*/ 	.word	0x00020bd0


	//   ....[188]....
        /*0e84*/ 	.word	0x00020bf0


	//   ....[189]....
        /*0e88*/ 	.word	0x00020c30


	//   ....[190]....
        /*0e8c*/ 	.word	0x00020c50


	//   ....[191]....
        /*0e90*/ 	.word	0x00020c90


	//   ....[192]....
        /*0e94*/ 	.word	0x00020cb0


	//   ....[193]....
        /*0e98*/ 	.word	0x00020cf0


	//   ....[194]....
        /*0e9c*/ 	.word	0x00020d10


	//   ....[195]....
        /*0ea0*/ 	.word	0x00020d20


	//   ....[196]....
        /*0ea4*/ 	.word	0x000210f0


	//   ....[197]....
        /*0ea8*/ 	.word	0x00021120


	//   ....[198]....
        /*0eac*/ 	.word	0x00021180


	//   ....[199]....
        /*0eb0*/ 	.word	0x000211b0


	//   ....[200]....
        /*0eb4*/ 	.word	0x000211e0


	//   ....[201]....
        /*0eb8*/ 	.word	0x00021210


	//   ....[202]....
        /*0ebc*/ 	.word	0x00021240


	//   ....[203]....
        /*0ec0*/ 	.word	0x00021270


	//   ....[204]....
        /*0ec4*/ 	.word	0x00021410


	//   ....[205]....
        /*0ec8*/ 	.word	0x00021440


	//   ....[206]....
        /*0ecc*/ 	.word	0x00021470


	//   ....[207]....
        /*0ed0*/ 	.word	0x000214a0


	//   ....[208]....
        /*0ed4*/ 	.word	0x000214d0


	//   ....[209]....
        /*0ed8*/ 	.word	0x00021500


	//   ....[210]....
        /*0edc*/ 	.word	0x000215c0


	//   ....[211]....
        /*0ee0*/ 	.word	0x000215e0


	//   ....[212]....
        /*0ee4*/ 	.word	0x00021600


	//   ....[213]....
        /*0ee8*/ 	.word	0x00021660


	//   ....[214]....
        /*0eec*/ 	.word	0x00022090


	//   ....[215]....
        /*0ef0*/ 	.word	0x000223d0


	//   ....[216]....
        /*0ef4*/ 	.word	0x00022460


	//   ....[217]....
        /*0ef8*/ 	.word	0x000224f0


	//   ....[218]....
        /*0efc*/ 	.word	0x00022580


	//   ....[219]....
        /*0f00*/ 	.word	0x00022660


	//   ....[220]....
        /*0f04*/ 	.word	0x000226f0


	//   ....[221]....
        /*0f08*/ 	.word	0x00022790


	//   ....[222]....
        /*0f0c*/ 	.word	0x00022820


	//   ....[223]....
        /*0f10*/ 	.word	0x00022910


	//   ....[224]....
        /*0f14*/ 	.word	0x000229a0


	//   ....[225]....
        /*0f18*/ 	.word	0x00022a40


	//   ....[226]....
        /*0f1c*/ 	.word	0x00022ad0


	//   ....[227]....
        /*0f20*/ 	.word	0x00022c10


	//   ....[228]....
        /*0f24*/ 	.word	0x00022cc0


	//   ....[229]....
        /*0f28*/ 	.word	0x00022d50


	//   ....[230]....
        /*0f2c*/ 	.word	0x00022da0


	//   ....[231]....
        /*0f30*/ 	.word	0x00022df0


	//   ....[232]....
        /*0f34*/ 	.word	0x00022e80


	//   ....[233]....
        /*0f38*/ 	.word	0x00022f10


	//   ....[234]....
        /*0f3c*/ 	.word	0x00022f60


	//   ....[235]....
        /*0f40*/ 	.word	0x00022fb0


	//   ....[236]....
        /*0f44*/ 	.word	0x000230a0


	//   ....[237]....
        /*0f48*/ 	.word	0x00023150


	//   ....[238]....
        /*0f4c*/ 	.word	0x000231a0


	//   ....[239]....
        /*0f50*/ 	.word	0x000231f0


	//   ....[240]....
        /*0f54*/ 	.word	0x00023380


	//   ....[241]....
        /*0f58*/ 	.word	0x000234d0


	//   ....[242]....
        /*0f5c*/ 	.word	0x00023580


	//   ....[243]....
        /*0f60*/ 	.word	0x000235d0


	//   ....[244]....
        /*0f64*/ 	.word	0x00023930


	//   ....[245]....
        /*0f68*/ 	.word	0x00023990


	//   ....[246]....
        /*0f6c*/ 	.word	0x00023a50


	//   ....[247]....
        /*0f70*/ 	.word	0x00023ac0


	//   ....[248]....
        /*0f74*/ 	.word	0x00023b20


	//   ....[249]....
        /*0f78*/ 	.word	0x00023bd0


	//   ....[250]....
        /*0f7c*/ 	.word	0x00023c30


	//   ....[251]....
        /*0f80*/ 	.word	0x00023cc0


	//   ....[252]....
        /*0f84*/ 	.word	0x00023d40


	//   ....[253]....
        /*0f88*/ 	.word	0x00023d90


	//   ....[254]....
        /*0f8c*/ 	.word	0x00023e20


	//   ....[255]....
        /*0f90*/ 	.word	0x00023eb0


	//   ....[0]....
        /*0f94*/ 	.word	0x00023f50


	//   ....[1]....
        /*0f98*/ 	.word	0x00023ff0


	//   ....[2]....
        /*0f9c*/ 	.word	0x00024050


	//   ....[3]....
        /*0fa0*/ 	.word	0x000240c0


	//   ....[4]....
        /*0fa4*/ 	.word	0x00024120


	//   ....[5]....
        /*0fa8*/ 	.word	0x00024190


	//   ....[6]....
        /*0fac*/ 	.word	0x00024250


	//   ....[7]....
        /*0fb0*/ 	.word	0x000242b0


	//   ....[8]....
        /*0fb4*/ 	.word	0x00024370


	//   ....[9]....
        /*0fb8*/ 	.word	0x00024650


	//   ....[10]....
        /*0fbc*/ 	.word	0x00024740


	//   ....[11]....
        /*0fc0*/ 	.word	0x000247e0


	//   ....[12]....
        /*0fc4*/ 	.word	0x00024840


	//   ....[13]....
        /*0fc8*/ 	.word	0x00024930


	//   ....[14]....
        /*0fcc*/ 	.word	0x000249a0


	//   ....[15]....
        /*0fd0*/ 	.word	0x00024a90


	//   ....[16]....
        /*0fd4*/ 	.word	0x00024b00


	//   ....[17]....
        /*0fd8*/ 	.word	0x00024bf0


	//   ....[18]....
        /*0fdc*/ 	.word	0x00024c60


	//   ....[19]....
        /*0fe0*/ 	.word	0x00024d50


	//   ....[20]....
        /*0fe4*/ 	.word	0x00024dc0


	//   ....[21]....
        /*0fe8*/ 	.word	0x00024eb0


	//   ....[22]....
        /*0fec*/ 	.word	0x00024f20


	//   ....[23]....
        /*0ff0*/ 	.word	0x00025010


	//   ....[24]....
        /*0ff4*/ 	.word	0x00025080


	//   ....[25]....
        /*0ff8*/ 	.word	0x00025120


	//   ....[26]....
        /*0ffc*/ 	.word	0x00025210


	//   ....[27]....
        /*1000*/ 	.word	0x00025280


	//   ....[28]....
        /*1004*/ 	.word	0x000252e0


	//   ....[29]....
        /*1008*/ 	.word	0x000253d0


	//   ....[30]....
        /*100c*/ 	.word	0x00025430


	//   ....[31]....
        /*1010*/ 	.word	0x00025530


	//   ....[32]....
        /*1014*/ 	.word	0x00025590


	//   ....[33]....
        /*1018*/ 	.word	0x00025690


	//   ....[34]....
        /*101c*/ 	.word	0x000256f0


	//   ....[35]....
        /*1020*/ 	.word	0x000257f0


	//   ....[36]....
        /*1024*/ 	.word	0x00025850


	//   ....[37]....
        /*1028*/ 	.word	0x00025950


	//   ....[38]....
        /*102c*/ 	.word	0x000259b0


	//   ....[39]....
        /*1030*/ 	.word	0x00025ab0


	//   ....[40]....
        /*1034*/ 	.word	0x00025b10


	//   ....[41]....
        /*1038*/ 	.word	0x00025bc0


	//   ....[42]....
        /*103c*/ 	.word	0x00025c80


	//   ....[43]....
        /*1040*/ 	.word	0x00025d60


	//   ....[44]....
        /*1044*/ 	.word	0x00025dc0


	//   ....[45]....
        /*1048*/ 	.word	0x00025ea0


	//   ....[46]....
        /*104c*/ 	.word	0x00025f00


	//   ....[47]....
        /*1050*/ 	.word	0x00025fd0


	//   ....[48]....
        /*1054*/ 	.word	0x00026030


	//   ....[49]....
        /*1058*/ 	.word	0x000260f0


	//   ....[50]....
        /*105c*/ 	.word	0x00026230


	//   ....[51]....
        /*1060*/ 	.word	0x000262e0


	//   ....[52]....
        /*1064*/ 	.word	0x00026360


	//   ....[53]....
        /*1068*/ 	.word	0x00026420


	//   ....[54]....
        /*106c*/ 	.word	0x00026480


	//   ....[55]....
        /*1070*/ 	.word	0x00026530


	//   ....[56]....
        /*1074*/ 	.word	0x00026590


	//   ....[57]....
        /*1078*/ 	.word	0x00026640


	//   ....[58]....
        /*107c*/ 	.word	0x000266a0


	//   ....[59]....
        /*1080*/ 	.word	0x00026750


	//   ....[60]....
        /*1084*/ 	.word	0x000267b0


	//   ....[61]....
        /*1088*/ 	.word	0x00026860


	//   ....[62]....
        /*108c*/ 	.word	0x000268c0


	//   ....[63]....
        /*1090*/ 	.word	0x00026970


	//   ....[64]....
        /*1094*/ 	.word	0x000269d0


	//   ....[65]....
        /*1098*/ 	.word	0x00026a80


	//   ....[66]....
        /*109c*/ 	.word	0x00026b70


	//   ....[67]....
        /*10a0*/ 	.word	0x00026c20


	//   ....[68]....
        /*10a4*/ 	.word	0x00026c80


	//   ....[69]....
        /*10a8*/ 	.word	0x00026d40


	//   ....[70]....
        /*10ac*/ 	.word	0x00026da0


	//   ....[71]....
        /*10b0*/ 	.word	0x00026e60


	//   ....[72]....
        /*10b4*/ 	.word	0x00026ec0


	//   ....[73]....
        /*10b8*/ 	.word	0x00026f80


	//   ....[74]....
        /*10bc*/ 	.word	0x00026fe0


	//   ....[75]....
        /*10c0*/ 	.word	0x000270a0


	//   ....[76]....
        /*10c4*/ 	.word	0x00027100


	//   ....[77]....
        /*10c8*/ 	.word	0x000271c0


	//   ....[78]....
        /*10cc*/ 	.word	0x00027220


	//   ....[79]....
        /*10d0*/ 	.word	0x000272e0


	//   ....[80]....
        /*10d4*/ 	.word	0x00027340


	//   ....[81]....
        /*10d8*/ 	.word	0x000273f0


	//   ....[82]....
        /*10dc*/ 	.word	0x000274e0


	//   ....[83]....
        /*10e0*/ 	.word	0x00027590


	//   ....[84]....
        /*10e4*/ 	.word	0x00027650


	//   ....[85]....
        /*10e8*/ 	.word	0x00027700


	//   ....[86]....
        /*10ec*/ 	.word	0x00027760


	//   ....[87]....
        /*10f0*/ 	.word	0x00027810


	//   ....[88]....
        /*10f4*/ 	.word	0x00027870


	//   ....[89]....
        /*10f8*/ 	.word	0x00027920


	//   ....[90]....
        /*10fc*/ 	.word	0x00027980


	//   ....[91]....
        /*1100*/ 	.word	0x00027a30


	//   ....[92]....
        /*1104*/ 	.word	0x00027a90


	//   ....[93]....
        /*1108*/ 	.word	0x00027b40


	//   ....[94]....
        /*110c*/ 	.word	0x00027ba0


	//   ....[95]....
        /*1110*/ 	.word	0x00027c50


	//   ....[96]....
        /*1114*/ 	.word	0x00027cb0


	//   ....[97]....
        /*1118*/ 	.word	0x00027d50


	//   ....[98]....
        /*111c*/ 	.word	0x00027de0


	//   ....[99]....
        /*1120*/ 	.word	0x00027e80


	//   ....[100]....
        /*1124*/ 	.word	0x00027ff0


	//   ....[101]....
        /*1128*/ 	.word	0x00028060


	//   ....[102]....
        /*112c*/ 	.word	0x000280d0


	//   ....[103]....
        /*1130*/ 	.word	0x00028140


	//   ....[104]....
        /*1134*/ 	.word	0x000281b0


	//   ....[105]....
        /*1138*/ 	.word	0x00028230


	//   ....[106]....
        /*113c*/ 	.word	0x000282b0


	//   ....[107]....
        /*1140*/ 	.word	0x00028340


	//   ....[108]....
        /*1144*/ 	.word	0x000283b0


	//   ....[109]....
        /*1148*/ 	.word	0x00028420


	//   ....[110]....
        /*114c*/ 	.word	0x00028490


	//   ....[111]....
        /*1150*/ 	.word	0x00028510


	//   ....[112]....
        /*1154*/ 	.word	0x00028580


	//   ....[113]....
        /*1158*/ 	.word	0x00028630


	//   ....[114]....
        /*115c*/ 	.word	0x00028680


	//   ....[115]....
        /*1160*/ 	.word	0x00028710


	//   ....[116]....
        /*1164*/ 	.word	0x00028840


	//----- nvinfo : EIATTR_REG_RECONFIG
	.align		4
.L_1523:
        /*1168*/ 	.byte	0x01, 0x54
	.zero		2


	//----- nvinfo : EIATTR_SYSCALL_OFFSETS
	.align		4
        /*116c*/ 	.byte	0x04, 0x46
        /*116e*/ 	.short	(.L_1525 - .L_1524)


	//   ....[0]....
.L_1524:
        /*1170*/ 	.word	0x00001e90


	//   ....[1]....
        /*1174*/ 	.word	0x00001fe0


	//   ....[2]....
        /*1178*/ 	.word	0x00006da0


	//   ....[3]....
        /*117c*/ 	.word	0x000070c0


	//   ....[4]....
        /*1180*/ 	.word	0x0001d7d0


	//   ....[5]....
        /*1184*/ 	.word	0x0001d920


	//   ....[6]....
        /*1188*/ 	.word	0x0001da10


	//   ....[7]....
        /*118c*/ 	.word	0x0001e970


	//----- nvinfo : EIATTR_MBARRIER_INSTR_OFFSETS
	.align		4
.L_1525:
        /*1190*/ 	.byte	0x04, 0x39
        /*1192*/ 	.short	(.L_1527 - .L_1526)


	//   ....[0]....
.L_1526:
        /*1194*/ 	.word	0x00000270
        /*1198*/ 	.word	0x000000ff
        /*119c*/ 	.word	0x00016800
        /*11a0*/ 	.short	0x0100
        /*11a2*/ 	.byte	0x08
	.zero		1


	//   ....[1]....
        /*11a4*/ 	.word	0x00000280
        /*11a8*/ 	.word	0x000000ff
        /*11ac*/ 	.word	0x00016820
        /*11b0*/ 	.short	0x0100
        /*11b2*/ 	.byte	0x08
	.zero		1


	//   ....[2]....
        /*11b4*/ 	.word	0x00000370
        /*11b8*/ 	.word	0x000000ff
        /*11bc*/ 	.word	0x00016830
        /*11c0*/ 	.short	0x0100
        /*11c2*/ 	.byte	0x08
	.zero		1


	//   ....[3]....
        /*11c4*/ 	.word	0x00000380
        /*11c8*/ 	.word	0x000000ff
        /*11cc*/ 	.word	0x00016840
        /*11d0*/ 	.short	0x0100
        /*11d2*/ 	.byte	0x08
	.zero		1


	//   ....[4]....
        /*11d4*/ 	.word	0x00000390
        /*11d8*/ 	.word	0x000000ff
        /*11dc*/ 	.word	0x00016838
        /*11e0*/ 	.short	0x0100
        /*11e2*/ 	.byte	0x08
	.zero		1


	//   ....[5]....
        /*11e4*/ 	.word	0x000003a0
        /*11e8*/ 	.word	0x000000ff
        /*11ec*/ 	.word	0x00016848
        /*11f0*/ 	.short	0x0100
        /*11f2*/ 	.byte	0x08
	.zero		1


	//   ....[6]....
        /*11f4*/ 	.word	0x000004d0
        /*11f8*/ 	.word	0x000000ff
        /*11fc*/ 	.word	0x00016850
        /*1200*/ 	.short	0x0100
        /*1202*/ 	.byte	0x08
	.zero		1


	//   ....[7]....
        /*1204*/ 	.word	0x000004e0
        /*1208*/ 	.word	0x000000ff
        /*120c*/ 	.word	0x00016860
        /*1210*/ 	.short	0x0100
        /*1212*/ 	.byte	0x08
	.zero		1


	//   ....[8]....
        /*1214*/ 	.word	0x000004f0
        /*1218*/ 	.word	0x000000ff
        /*121c*/ 	.word	0x00016858
        /*1220*/ 	.short	0x0100
        /*1222*/ 	.byte	0x08
	.zero		1


	//   ....[9]....
        /*1224*/ 	.word	0x00000500
        /*1228*/ 	.word	0x000000ff
        /*122c*/ 	.word	0x00016868
        /*1230*/ 	.short	0x0100
        /*1232*/ 	.byte	0x08
	.zero		1


	//   ....[10]....
        /*1234*/ 	.word	0x000005f0
        /*1238*/ 	.word	0x000000ff
        /*123c*/ 	.word	0x00016870
        /*1240*/ 	.short	0x0100
        /*1242*/ 	.byte	0x06
	.zero		1


	//   ....[11]....
        /*1244*/ 	.word	0x00000600
        /*1248*/ 	.word	0x000000ff
        /*124c*/ 	.word	0x00016880
        /*1250*/ 	.short	0x0100
        /*1252*/ 	.byte	0x06
	.zero		1


	//   ....[12]....
        /*1254*/ 	.word	0x00000610
        /*1258*/ 	.word	0x000000ff
        /*125c*/ 	.word	0x00016878
        /*1260*/ 	.short	0x0100
        /*1262*/ 	.byte	0x06
	.zero		1


	//   ....[13]....
        /*1264*/ 	.word	0x00000620
        /*1268*/ 	.word	0x000000ff
        /*126c*/ 	.word	0x00016888
        /*1270*/ 	.short	0x0100
        /*1272*/ 	.byte	0x06
	.zero		1


	//   ....[14]....
        /*1274*/ 	.word	0x00000750
        /*1278*/ 	.word	0x000000ff
        /*127c*/ 	.word	0x00016890
        /*1280*/ 	.short	0x0100
        /*1282*/ 	.byte	0x08
	.zero		1


	//   ....[15]....
        /*1284*/ 	.word	0x00000760
        /*1288*/ 	.word	0x000000ff
        /*128c*/ 	.word	0x000168a0
        /*1290*/ 	.short	0x0100
        /*1292*/ 	.byte	0x08
	.zero		1


	//   ....[16]....
        /*1294*/ 	.word	0x00000770
        /*1298*/ 	.word	0x000000ff
        /*129c*/ 	.word	0x00016898
        /*12a0*/ 	.short	0x0100
        /*12a2*/ 	.byte	0x08
	.zero		1


	//   ....[17]....
        /*12a4*/ 	.word	0x00000780
        /*12a8*/ 	.word	0x000000ff
        /*12ac*/ 	.word	0x000168a8
        /*12b0*/ 	.short	0x0100
        /*12b2*/ 	.byte	0x08
	.zero		1


	//   ....[18]....
        /*12b4*/ 	.word	0x000008b0
        /*12b8*/ 	.word	0x000000ff
        /*12bc*/ 	.word	0x000168b0
        /*12c0*/ 	.short	0x0100
        /*12c2*/ 	.byte	0x08
	.zero		1


	//   ....[19]....
        /*12c4*/ 	.word	0x000008c0
        /*12c8*/ 	.word	0x000000ff
        /*12cc*/ 	.word	0x000168c0
        /*12d0*/ 	.short	0x0100
        /*12d2*/ 	.byte	0x08
	.zero		1


	//   ....[20]....
        /*12d4*/ 	.word	0x000008d0
        /*12d8*/ 	.word	0x000000ff
        /*12dc*/ 	.word	0x000168b8
        /*12e0*/ 	.short	0x0100
        /*12e2*/ 	.byte	0x08
	.zero		1


	//   ....[21]....
        /*12e4*/ 	.word	0x000008e0
        /*12e8*/ 	.word	0x000000ff
        /*12ec*/ 	.word	0x000168c8
        /*12f0*/ 	.short	0x0100
        /*12f2*/ 	.byte	0x08
	.zero		1


	//   ....[22]....
        /*12f4*/ 	.word	0x000031a0
        /*12f8*/ 	.word	0x00000045
        /*12fc*/ 	.word	0x00016890
        /*1300*/ 	.short	0x010a
        /*1302*/ 	.byte	0x3f
	.zero		1


	//   ....[23]....
        /*1304*/ 	.word	0x00004710
        /*1308*/ 	.word	0x00000045
        /*130c*/ 	.word	0x00016890
        /*1310*/ 	.short	0x010a
        /*1312*/ 	.byte	0x3f
	.zero		1


	//   ....[24]....
        /*1314*/ 	.word	0x00005850
        /*1318*/ 	.word	0x00000045
        /*131c*/ 	.word	0x00016890
        /*1320*/ 	.short	0x010a
        /*1322*/ 	.byte	0x3f
	.zero		1


	//   ....[25]....
        /*1324*/ 	.word	0x00005d60
        /*1328*/ 	.word	0x00000008
        /*132c*/ 	.word	0x00000000
        /*1330*/ 	.short	0x0101
        /*1332*/ 	.byte	0x3f
	.zero		1


	//   ....[26]....
        /*1334*/ 	.word	0x00005da0
        /*1338*/ 	.word	0x00000045
        /*133c*/ 	.word	0x000168b0
        /*1340*/ 	.short	0x010a
        /*1342*/ 	.byte	0x3f
	.zero		1


	//   ....[27]....
        /*1344*/ 	.word	0x00006230
        /*1348*/ 	.word	0x00000045
        /*134c*/ 	.word	0x00000000
        /*1350*/ 	.short	0x0101
        /*1352*/ 	.byte	0x3f
	.zero		1


	//   ....[28]....
        /*1354*/ 	.word	0x00006e40
        /*1358*/ 	.word	0x00000002
        /*135c*/ 	.word	0x00016800
        /*1360*/ 	.short	0x010a
        /*1362*/ 	.byte	0x3f
	.zero		1


	//   ....[29]....
        /*1364*/ 	.word	0x00006e90
        /*1368*/ 	.word	0x00000002
        /*136c*/ 	.word	0x00016800
        /*1370*/ 	.short	0x010a
        /*1372*/ 	.byte	0x3f
	.zero		1


	//   ....[30]....
        /*1374*/ 	.word	0x00007ad0
        /*1378*/ 	.word	0x00000002
        /*137c*/ 	.word	0x00016800
        /*1380*/ 	.short	0x010a
        /*1382*/ 	.byte	0x3f
	.zero		1


	//   ....[31]....
        /*1384*/ 	.word	0x000090f0
        /*1388*/ 	.word	0x00000002
        /*138c*/ 	.word	0x00016800
        /*1390*/ 	.short	0x010a
        /*1392*/ 	.byte	0x3f
	.zero		1


	//   ....[32]....
        /*1394*/ 	.word	0x0000a0d0
        /*1398*/ 	.word	0x00000000
        /*139c*/ 	.word	0x00016830
        /*13a0*/ 	.short	0x010a
        /*13a2*/ 	.byte	0x3f
	.zero		1


	//   ....[33]....
        /*13a4*/ 	.word	0x0000a180
        /*13a8*/ 	.word	0x00000000
        /*13ac*/ 	.word	0x00016830
        /*13b0*/ 	.short	0x010a
        /*13b2*/ 	.byte	0x3f
	.zero		1


	//   ....[34]....
        /*13b4*/ 	.word	0x0000ab20
        /*13b8*/ 	.word	0x00000004
        /*13bc*/ 	.word	0x00000000
        /*13c0*/ 	.short	0x0101
        /*13c2*/ 	.byte	0x3f
	.zero		1


	//   ....[35]....
        /*13c4*/ 	.word	0x0000dc20
        /*13c8*/ 	.word	0x00000009
        /*13cc*/ 	.word	0x00016830
        /*13d0*/ 	.short	0x010a
        /*13d2*/ 	.byte	0x3f
	.zero		1


	//   ....[36]....
        /*13d4*/ 	.word	0x0000dc70
        /*13d8*/ 	.word	0x00000009
        /*13dc*/ 	.word	0x00016830
        /*13e0*/ 	.short	0x010a
        /*13e2*/ 	.byte	0x3f
	.zero		1


	//   ....[37]....
        /*13e4*/ 	.word	0x0000df90
        /*13e8*/ 	.word	0x00000009
        /*13ec*/ 	.word	0x00016850
        /*13f0*/ 	.short	0x010a
        /*13f2*/ 	.byte	0x3f
	.zero		1


	//   ....[38]....
        /*13f4*/ 	.word	0x0000dfd0
        /*13f8*/ 	.word	0x00000009
        /*13fc*/ 	.word	0x00016850
        /*1400*/ 	.short	0x010a
        /*1402*/ 	.byte	0x3f
	.zero		1


	//   ....[39]....
        /*1404*/ 	.word	0x0000eb00
        /*1408*/ 	.word	0x00000038
        /*140c*/ 	.word	0x00000000
        /*1410*/ 	.short	0x0101
        /*1412*/ 	.byte	0x3f
	.zero		1


	//   ....[40]....
        /*1414*/ 	.word	0x00010f20
        /*1418*/ 	.word	0x00000013
        /*141c*/ 	.word	0x00000000
        /*1420*/ 	.short	0x0101
        /*1422*/ 	.byte	0x3f
	.zero		1


	//   ....[41]....
        /*1424*/ 	.word	0x00011720
        /*1428*/ 	.word	0x00000009
        /*142c*/ 	.word	0x00016830
        /*1430*/ 	.short	0x010a
        /*1432*/ 	.byte	0x3f
	.zero		1


	//   ....[42]....
        /*1434*/ 	.word	0x00011770
        /*1438*/ 	.word	0x00000009
        /*143c*/ 	.word	0x00016830
        /*1440*/ 	.short	0x010a
        /*1442*/ 	.byte	0x3f
	.zero		1


	//   ....[43]....
        /*1444*/ 	.word	0x00011ac0
        /*1448*/ 	.word	0x00000009
        /*144c*/ 	.word	0x00016850
        /*1450*/ 	.short	0x010a
        /*1452*/ 	.byte	0x3f
	.zero		1


	//   ....[44]....
        /*1454*/ 	.word	0x00011b00
        /*1458*/ 	.word	0x00000009
        /*145c*/ 	.word	0x00016850
        /*1460*/ 	.short	0x010a
        /*1462*/ 	.byte	0x3f
	.zero		1


	//   ....[45]....
        /*1464*/ 	.word	0x00012060
        /*1468*/ 	.word	0x0000000c
        /*146c*/ 	.word	0x00000000
        /*1470*/ 	.short	0x0101
        /*1472*/ 	.byte	0x3f
	.zero		1


	//   ....[46]....
        /*1474*/ 	.word	0x000139d0
        /*1478*/ 	.word	0x0000000f
        /*147c*/ 	.word	0x00000000
        /*1480*/ 	.short	0x0101
        /*1482*/ 	.byte	0x3f
	.zero		1


	//   ....[47]....
        /*1484*/ 	.word	0x00013f00
        /*1488*/ 	.word	0x00000009
        /*148c*/ 	.word	0x00016830
        /*1490*/ 	.short	0x010a
        /*1492*/ 	.byte	0x3f
	.zero		1


	//   ....[48]....
        /*1494*/ 	.word	0x00013f50
        /*1498*/ 	.word	0x00000009
        /*149c*/ 	.word	0x00016830
        /*14a0*/ 	.short	0x010a
        /*14a2*/ 	.byte	0x3f
	.zero		1


	//   ....[49]....
        /*14a4*/ 	.word	0x000142a0
        /*14a8*/ 	.word	0x00000009
        /*14ac*/ 	.word	0x00016850
        /*14b0*/ 	.short	0x010a
        /*14b2*/ 	.byte	0x3f
	.zero		1


	//   ....[50]....
        /*14b4*/ 	.word	0x000142e0
        /*14b8*/ 	.word	0x00000009
        /*14bc*/ 	.word	0x00016850
        /*14c0*/ 	.short	0x010a
        /*14c2*/ 	.byte	0x3f
	.zero		1


	//   ....[51]....
        /*14c4*/ 	.word	0x000148b0
        /*14c8*/ 	.word	0x00000036
        /*14cc*/ 	.word	0x00000000
        /*14d0*/ 	.short	0x0101
        /*14d2*/ 	.byte	0x3f
	.zero		1


	//   ....[52]....
        /*14d4*/ 	.word	0x00017230
        /*14d8*/ 	.word	0x0000000f
        /*14dc*/ 	.word	0x00000000
        /*14e0*/ 	.short	0x0101
        /*14e2*/ 	.byte	0x3f
	.zero		1


	//   ....[53]....
        /*14e4*/ 	.word	0x00017680
        /*14e8*/ 	.word	0x0000000b
        /*14ec*/ 	.word	0x00016850
        /*14f0*/ 	.short	0x010a
        /*14f2*/ 	.byte	0x3f
	.zero		1


	//   ....[54]....
        /*14f4*/ 	.word	0x000176f0
        /*14f8*/ 	.word	0x0000000b
        /*14fc*/ 	.word	0x00016850
        /*1500*/ 	.short	0x010a
        /*1502*/ 	.byte	0x3f
	.zero		1


	//   ....[55]....
        /*1504*/ 	.word	0x00017d10
        /*1508*/ 	.word	0x00000002
        /*150c*/ 	.word	0x00000000
        /*1510*/ 	.short	0x0101
        /*1512*/ 	.byte	0x3f
	.zero		1


	//   ....[56]....
        /*1514*/ 	.word	0x00018d50
        /*1518*/ 	.word	0x00000000
        /*151c*/ 	.word	0x00000000
        /*1520*/ 	.short	0x0101
        /*1522*/ 	.byte	0x3f
	.zero		1


	//   ....[57]....
        /*1524*/ 	.word	0x00019370
        /*1528*/ 	.word	0x00000008
        /*152c*/ 	.word	0x00000000
        /*1530*/ 	.short	0x0101
        /*1532*/ 	.byte	0x3f
	.zero		1


	//   ....[58]....
        /*1534*/ 	.word	0x0001c340
        /*1538*/ 	.word	0x00000010
        /*153c*/ 	.word	0x00016820
        /*1540*/ 	.short	0x010a
        /*1542*/ 	.byte	0x3f
	.zero		1


	//   ....[59]....
        /*1544*/ 	.word	0x0001c400
        /*1548*/ 	.word	0x00000005
        /*154c*/ 	.word	0x000168a0
        /*1550*/ 	.short	0x010a
        /*1552*/ 	.byte	0x3f
	.zero		1


	//   ....[60]....
        /*1554*/ 	.word	0x0001c640
        /*1558*/ 	.word	0x00000005
        /*155c*/ 	.word	0x000168c0
        /*1560*/ 	.short	0x010a
        /*1562*/ 	.byte	0x3f
	.zero		1


	//   ....[61]....
        /*1564*/ 	.word	0x0001c9d0
        /*1568*/ 	.word	0x00000005
        /*156c*/ 	.word	0x000168a0
        /*1570*/ 	.short	0x010a
        /*1572*/ 	.byte	0x3f
	.zero		1


	//   ....[62]....
        /*1574*/ 	.word	0x0001cbf0
        /*1578*/ 	.word	0x00000005
        /*157c*/ 	.word	0x000168c0
        /*1580*/ 	.short	0x010a
        /*1582*/ 	.byte	0x3f
	.zero		1


	//   ....[63]....
        /*1584*/ 	.word	0x0001dec0
        /*1588*/ 	.word	0x00000003
        /*158c*/ 	.word	0x00016840
        /*1590*/ 	.short	0x010a
        /*1592*/ 	.byte	0x3f
	.zero		1


	//   ....[64]....
        /*1594*/ 	.word	0x0001e650
        /*1598*/ 	.word	0x00000003
        /*159c*/ 	.word	0x00016830
        /*15a0*/ 	.short	0x0107
        /*15a2*/ 	.byte	0x3f
	.zero		1


	//   ....[65]....
        /*15a4*/ 	.word	0x0001e720
        /*15a8*/ 	.word	0x00000003
        /*15ac*/ 	.word	0x00016830
        /*15b0*/ 	.short	0x0101
        /*15b2*/ 	.byte	0x3f
	.zero		1


	//   ....[66]....
        /*15b4*/ 	.word	0x0001f570
        /*15b8*/ 	.word	0x00000010
        /*15bc*/ 	.word	0x00016800
        /*15c0*/ 	.short	0x0107
        /*15c2*/ 	.byte	0x3f
	.zero		1


	//   ....[67]....
        /*15c4*/ 	.word	0x0001f660
        /*15c8*/ 	.word	0x00000010
        /*15cc*/ 	.word	0x00016800
        /*15d0*/ 	.short	0x0101
        /*15d2*/ 	.byte	0x3f
	.zero		1


	//   ....[68]....
        /*15d4*/ 	.word	0x0001f680
        /*15d8*/ 	.word	0x00000010
        /*15dc*/ 	.word	0x00016820
        /*15e0*/ 	.short	0x010a
        /*15e2*/ 	.byte	0x3f
	.zero		1


	//   ....[69]....
        /*15e4*/ 	.word	0x0001fa60
        /*15e8*/ 	.word	0x00000005
        /*15ec*/ 	.word	0x00016840
        /*15f0*/ 	.short	0x010a
        /*15f2*/ 	.byte	0x3f
	.zero		1


	//   ....[70]....
        /*15f4*/ 	.word	0x0001ff70
        /*15f8*/ 	.word	0x00000005
        /*15fc*/ 	.word	0x00016830
        /*1600*/ 	.short	0x0107
        /*1602*/ 	.byte	0x3f
	.zero		1


	//   ....[71]....
        /*1604*/ 	.word	0x00020030
        /*1608*/ 	.word	0x00000005
        /*160c*/ 	.word	0x00016830
        /*1610*/ 	.short	0x0101
        /*1612*/ 	.byte	0x3f
	.zero		1


	//   ....[72]....
        /*1614*/ 	.word	0x00020090
        /*1618*/ 	.word	0x00000005
        /*161c*/ 	.word	0x00016860
        /*1620*/ 	.short	0x010a
        /*1622*/ 	.byte	0x3f
	.zero		1


	//   ....[73]....
        /*1624*/ 	.word	0x00020560
        /*1628*/ 	.word	0x00000005
        /*162c*/ 	.word	0x00016850
        /*1630*/ 	.short	0x0107
        /*1632*/ 	.byte	0x3f
	.zero		1


	//   ....[74]....
        /*1634*/ 	.word	0x000206e0
        /*1638*/ 	.word	0x00000005
        /*163c*/ 	.word	0x00016850
        /*1640*/ 	.short	0x0101
        /*1642*/ 	.byte	0x3f
	.zero		1


	//   ....[75]....
        /*1644*/ 	.word	0x00020910
        /*1648*/ 	.word	0x00000000
        /*164c*/ 	.word	0x00016860
        /*1650*/ 	.short	0x010a
        /*1652*/ 	.byte	0x3f
	.zero		1


	//   ....[76]....
        /*1654*/ 	.word	0x00020dd0
        /*1658*/ 	.word	0x00000000
        /*165c*/ 	.word	0x00016850
        /*1660*/ 	.short	0x0107
        /*1662*/ 	.byte	0x3f
	.zero		1


	//   ....[77]....
        /*1664*/ 	.word	0x00020eb0
        /*1668*/ 	.word	0x00000000
        /*166c*/ 	.word	0x00016850
        /*1670*/ 	.short	0x0101
        /*1672*/ 	.byte	0x3f
	.zero		1


	//   ....[78]....
        /*1674*/ 	.word	0x00022010
        /*1678*/ 	.word	0x00000005
        /*167c*/ 	.word	0x00016820
        /*1680*/ 	.short	0x010a
        /*1682*/ 	.byte	0x3f
	.zero		1


	//   ....[79]....
        /*1684*/ 	.word	0x000221b0
        /*1688*/ 	.word	0x00000003
        /*168c*/ 	.word	0x00016840
        /*1690*/ 	.short	0x010a
        /*1692*/ 	.byte	0x3f
	.zero		1


	//   ....[80]....
        /*1694*/ 	.word	0x00022240
        /*1698*/ 	.word	0x00000005
        /*169c*/ 	.word	0x00016840
        /*16a0*/ 	.short	0x010a
        /*16a2*/ 	.byte	0x3f
	.zero		1


	//   ....[81]....
        /*16a4*/ 	.word	0x00022280
        /*16a8*/ 	.word	0x00000003
        /*16ac*/ 	.word	0x00016860
        /*16b0*/ 	.short	0x010a
        /*16b2*/ 	.byte	0x3f
	.zero		1


	//   ....[82]....
        /*16b4*/ 	.word	0x000222c0
        /*16b8*/ 	.word	0x00000005
        /*16bc*/ 	.word	0x00016860
        /*16c0*/ 	.short	0x010a
        /*16c2*/ 	.byte	0x3f
	.zero		1


	//   ....[83]....
        /*16c4*/ 	.word	0x00022320
        /*16c8*/ 	.word	0x00000045
        /*16cc*/ 	.word	0x00016890
        /*16d0*/ 	.short	0x010a
        /*16d2*/ 	.byte	0x3f
	.zero		1


	//   ....[84]....
        /*16d4*/ 	.word	0x000225b0
        /*16d8*/ 	.word	0x00000045
        /*16dc*/ 	.word	0x00016890
        /*16e0*/ 	.short	0x010a
        /*16e2*/ 	.byte	0x3f
	.zero		1


	//   ....[85]....
        /*16e4*/ 	.word	0x00022860
        /*16e8*/ 	.word	0x00000045
        /*16ec*/ 	.word	0x00016890
        /*16f0*/ 	.short	0x010a
        /*16f2*/ 	.byte	0x3f
	.zero		1


	//   ....[86]....
        /*16f4*/ 	.word	0x00022b10
        /*16f8*/ 	.word	0x00000045
        /*16fc*/ 	.word	0x000168b0
        /*1700*/ 	.short	0x010a
        /*1702*/ 	.byte	0x3f
	.zero		1


	//   ....[87]....
        /*1704*/ 	.word	0x00022fe0
        /*1708*/ 	.word	0x00000002
        /*170c*/ 	.word	0x00016800
        /*1710*/ 	.short	0x010a
        /*1712*/ 	.byte	0x3f
	.zero		1


	//   ....[88]....
        /*1714*/ 	.word	0x00023600
        /*1718*/ 	.word	0x00000002
        /*171c*/ 	.word	0x00016800
        /*1720*/ 	.short	0x010a
        /*1722*/ 	.byte	0x3f
	.zero		1


	//   ....[89]....
        /*1724*/ 	.word	0x00023650
        /*1728*/ 	.word	0x00000000
        /*172c*/ 	.word	0x00016830
        /*1730*/ 	.short	0x010a
        /*1732*/ 	.byte	0x3f
	.zero		1


	//   ....[90]....
        /*1734*/ 	.word	0x000236a0
        /*1738*/ 	.word	0x00000009
        /*173c*/ 	.word	0x00016830
        /*1740*/ 	.short	0x010a
        /*1742*/ 	.byte	0x3f
	.zero		1


	//   ....[91]....
        /*1744*/ 	.word	0x000236f0
        /*1748*/ 	.word	0x00000009
        /*174c*/ 	.word	0x00016850
        /*1750*/ 	.short	0x010a
        /*1752*/ 	.byte	0x3f
	.zero		1


	//   ....[92]....
        /*1754*/ 	.word	0x00023740
        /*1758*/ 	.word	0x00000009
        /*175c*/ 	.word	0x00016830
        /*1760*/ 	.short	0x010a
        /*1762*/ 	.byte	0x3f
	.zero		1


	//   ....[93]....
        /*1764*/ 	.word	0x00023790
        /*1768*/ 	.word	0x00000009
        /*176c*/ 	.word	0x00016850
        /*1770*/ 	.short	0x010a
        /*1772*/ 	.byte	0x3f
	.zero		1


	//   ....[94]....
        /*1774*/ 	.word	0x000237e0
        /*1778*/ 	.word	0x00000009
        /*177c*/ 	.word	0x00016830
        /*1780*/ 	.short	0x010a
        /*1782*/ 	.byte	0x3f
	.zero		1


	//   ....[95]....
        /*1784*/ 	.word	0x00023830
        /*1788*/ 	.word	0x00000009
        /*178c*/ 	.word	0x00016850
        /*1790*/ 	.short	0x010a
        /*1792*/ 	.byte	0x3f
	.zero		1


	//   ....[96]....
        /*1794*/ 	.word	0x00023880
        /*1798*/ 	.word	0x0000000b
        /*179c*/ 	.word	0x00016850
        /*17a0*/ 	.short	0x010a
        /*17a2*/ 	.byte	0x3f
	.zero		1


	//   ....[97]....
        /*17a4*/ 	.word	0x00024430
        /*17a8*/ 	.word	0x00000010
        /*17ac*/ 	.word	0x00016820
        /*17b0*/ 	.short	0x010a
        /*17b2*/ 	.byte	0x3f
	.zero		1


	//   ....[98]....
        /*17b4*/ 	.word	0x00024480
        /*17b8*/ 	.word	0x00000005
        /*17bc*/ 	.word	0x000168a0
        /*17c0*/ 	.short	0x010a
        /*17c2*/ 	.byte	0x3f
	.zero		1


	//   ....[99]....
        /*17c4*/ 	.word	0x000244d0
        /*17c8*/ 	.word	0x00000005
        /*17cc*/ 	.word	0x000168c0
        /*17d0*/ 	.short	0x010a
        /*17d2*/ 	.byte	0x3f
	.zero		1


	//   ....[100]....
        /*17d4*/ 	.word	0x00024520
        /*17d8*/ 	.word	0x00000005
        /*17dc*/ 	.word	0x000168a0
        /*17e0*/ 	.short	0x010a
        /*17e2*/ 	.byte	0x3f
	.zero		1


	//   ....[101]....
        /*17e4*/ 	.word	0x00024570
        /*17e8*/ 	.word	0x00000005
        /*17ec*/ 	.word	0x000168c0
        /*17f0*/ 	.short	0x010a
        /*17f2*/ 	.byte	0x3f
	.zero		1


	//   ....[102]....
        /*17f4*/ 	.word	0x00024690
        /*17f8*/ 	.word	0x00000003
        /*17fc*/ 	.word	0x00016840
        /*1800*/ 	.short	0x010a
        /*1802*/ 	.byte	0x3f
	.zero		1


	//   ....[103]....
        /*1804*/ 	.word	0x00026130
        /*1808*/ 	.word	0x00000010
        /*180c*/ 	.word	0x00016820
        /*1810*/ 	.short	0x010a
        /*1812*/ 	.byte	0x3f
	.zero		1


	//   ....[104]....
        /*1814*/ 	.word	0x00026180
        /*1818*/ 	.word	0x00000005
        /*181c*/ 	.word	0x00016840
        /*1820*/ 	.short	0x010a
        /*1822*/ 	.byte	0x3f
	.zero		1


	//   ....[105]....
        /*1824*/ 	.word	0x00026ac0
        /*1828*/ 	.word	0x00000005
        /*182c*/ 	.word	0x00016860
        /*1830*/ 	.short	0x010a
        /*1832*/ 	.byte	0x3f
	.zero		1


	//   ....[106]....
        /*1834*/ 	.word	0x00027430
        /*1838*/ 	.word	0x00000000
        /*183c*/ 	.word	0x00016860
        /*1840*/ 	.short	0x010a
        /*1842*/ 	.byte	0x3f
	.zero		1


	//   ....[107]....
        /*1844*/ 	.word	0x00028760
        /*1848*/ 	.word	0x00000005
        /*184c*/ 	.word	0x00016820
        /*1850*/ 	.short	0x010a
        /*1852*/ 	.byte	0x3f
	.zero		1


	//   ....[108]....
        /*1854*/ 	.word	0x00028900
        /*1858*/ 	.word	0x00000003
        /*185c*/ 	.word	0x00016840
        /*1860*/ 	.short	0x010a
        /*1862*/ 	.byte	0x3f
	.zero		1


	//   ....[109]....
        /*1864*/ 	.word	0x00028950
        /*1868*/ 	.word	0x00000005
        /*186c*/ 	.word	0x00016840
        /*1870*/ 	.short	0x010a
        /*1872*/ 	.byte	0x3f
	.zero		1


	//   ....[110]....
        /*1874*/ 	.word	0x000289a0
        /*1878*/ 	.word	0x00000003
        /*187c*/ 	.word	0x00016860
        /*1880*/ 	.short	0x010a
        /*1882*/ 	.byte	0x3f
	.zero		1


	//----- nvinfo : EIATTR_NUM_MBARRIERS
	.align		4
.L_1527:
        /*1884*/ 	.byte	0x03, 0x38
        /*1886*/ 	.short	0x0016


	//----- nvinfo : EIATTR_EXIT_INSTR_OFFSETS
	.align		4
        /*1888*/ 	.byte	0x04, 0x1c
        /*188a*/ 	.short	(.L_1529 - .L_1528)


	//   ....[0]....
.L_1528:
        /*188c*/ 	.word	0x00022310


	//----- nvinfo : EIATTR_MAX_THREADS
	.align		4
.L_1529:
        /*1890*/ 	.byte	0x04, 0x05
        /*1892*/ 	.short	(.L_1531 - .L_1530)
.L_1530:
        /*1894*/ 	.word	0x00000200
        /*1898*/ 	.word	0x00000001
        /*189c*/ 	.word	0x00000001


	//----- nvinfo : EIATTR_CRS_STACK_SIZE
	.align		4
.L_1531:
        /*18a0*/ 	.byte	0x04, 0x1e
        /*18a2*/ 	.short	(.L_1533 - .L_1532)
.L_1532:
        /*18a4*/ 	.word	0x00000000


	//----- nvinfo : EIATTR_CBANK_PARAM_SIZE
	.align		4
.L_1533:
        /*18a8*/ 	.byte	0x03, 0x19
        /*18aa*/ 	.short	0x0af0


	//----- nvinfo : EIATTR_PARAM_CBANK
	.align		4
        /*18ac*/ 	.byte	0x04, 0x0a
        /*18ae*/ 	.short	(.L_1535 - .L_1534)
	.align		4
.L_1534:
        /*18b0*/ 	.word	index@(.nv.constant0._ZN7cutlass13device_kernelIN5flash11enable_sm90INS1_16FlashAttnFwdSm90INS1_25CollectiveMainloopFwdSm90ILi2EN4cute5tupleIJNS5_1CILi1EEES8_S8_EEENS6_IJNS7_ILi192EEENS7_ILi128EEENS7_ILi64EEEEEELi64ENS_10bfloat16_tEfNS_4arch4Sm90ELb0ELb1ELb1ELb1ELb1ELb1ELb0ELb1ELb1ELb1ELb1ELb0EEENS1_21CollectiveEpilogueFwdINS6_IJSA_SC_SB_EEES9_SE_SG_Li384ELb1ELb1ELb1ELb0EEENS1_36VarlenDynamicPersistentTileSchedulerILi192ELi128ELi384ELi128ELb1ELb1ELb1ELb1ELb0ELb1EEEEEEEEEvNT_6ParamsE)
        /*18b4*/ 	.short	0x0210
        /*18b6*/ 	.short	0x0af0


	//----- nvinfo : EIATTR_SW_WAR
	.align		4
.L_1535:
        /*18b8*/ 	.byte	0x04, 0x36
        /*18ba*/ 	.short	(.L_1537 - .L_1536)
.L_1536:
        /*18bc*/ 	.word	0x00000008
.L_1537:


//--------------------- .nv.info._ZN7cutlass13device_kernelIN5flash11enable_sm90INS1_16FlashAttnFwdSm90INS1_25CollectiveMainloopFwdSm90ILi2EN4cute5tupleIJNS5_1CILi1EEES8_S8_EEENS6_IJNS7_ILi192EEENS7_ILi128EEENS7_ILi64EEEEEELi64ENS_10bfloat16_tEfNS_4arch4Sm90ELb1ELb0ELb1ELb0ELb1ELb0ELb0ELb1ELb1ELb1ELb1ELb0EEENS1_21CollectiveEpilogueFwdINS6_IJSA_SC_SB_EEES9_SE_SG_Li384ELb0ELb1ELb1ELb0EEENS1_19SingleTileSchedulerILb0ELb1ELb1ELi192EEEEEEEEEvNT_6ParamsE --------------------------
	.section	.nv.info._ZN7cutlass13device_kernelIN5flash11enable_sm90INS1_16FlashAttnFwdSm90INS1_25CollectiveMainloopFwdSm90ILi2EN4cute5tupleIJNS5_1CILi1EEES8_S8_EEENS6_IJNS7_ILi192EEENS7_ILi128EEENS7_ILi64EEEEEELi64ENS_10bfloat16_tEfNS_4arch4Sm90ELb1ELb0ELb1ELb0ELb1ELb0ELb0ELb1ELb1ELb1ELb1ELb0EEENS1_21CollectiveEpilogueFwdINS6_IJSA_SC_SB_EEES9_SE_SG_Li384ELb0ELb1ELb1ELb0EEENS1_19SingleTileSchedulerILb0ELb1ELb1ELi192EEEEEEEEEvNT_6ParamsE,"",@"SHT_CUDA_INFO"
	.sectionflags	@""
	.align	4


	//----- nvinfo : EIATTR_CUDA_API_VERSION
	.align		4
        /*0000*/ 	.byte	0x04, 0x37
        /*0002*/ 	.short	(.L_1539 - .L_1538)
.L_1538:
        /*0004*/ 	.word	0x00000082


	//----- nvinfo : EIATTR_KPARAM_INFO
	.align		4
.L_1539:
        /*0008*/ 	.byte	0x04, 0x17
        /*000a*/ 	.short	(.L_1541 - .L_1540)
.L_1540:
        /*000c*/ 	.word	0x00000000
        /*0010*/ 	.short	0x0000
        /*0012*/ 	.short	0x0070
        /*0014*/ 	.byte	0x00, 0xf0, 0x01, 0x28


	//----- nvinfo : EIATTR_SPARSE_MMA_MASK
	.align		4
.L_1541:
        /*0018*/ 	.byte	0x03, 0x50
        /*001a*/ 	.short	0x0000


	//----- nvinfo : EIATTR_MAXREG_COUNT
	.align		4
        /*001c*/ 	.byte	0x03, 0x1b
        /*001e*/ 	.short	0x0080


	//----- nvinfo : EIATTR_NUM_BARRIERS
	.align		4
        /*0020*/ 	.byte	0x02, 0x4c
        /*0022*/ 	.byte	0x10
	.zero		1


	//----- nvinfo : EIATTR_EXTERNS
	.align		4
        /*0024*/ 	.byte	0x04, 0x0f
        /*0026*/ 	.short	(.L_1543 - .L_1542)


	//   ....[0]....
	.align		4
.L_1542:
        /*0028*/ 	.word	index@(__assertfail)


	//----- nvinfo : EIATTR_ANNOTATIONS
	.align		4
.L_1543:
        /*002c*/ 	.byte	0x04, 0x55
        /*002e*/ 	.short	(.L_1545 - .L_1544)


	//   ....[0]....
.L_1544:
        /*0030*/ 	.word	0x00000001
        /*0034*/ 	.byte	0x80, 0xbe, 0x00, 0x00, 0x01, 0x00, 0x00, 0x00, 0x20, 0xd4, 0x00, 0x00


	//----- nvinfo : EIATTR_MERCURY_ISA_VERSION
	.align		4
.L_1545:
        /*0040*/ 	.byte	0x03, 0x5f
        /*0042*/ 	.short	0x0101


	//----- nvinfo : EIATTR_INT_WARP_WIDE_INSTR_OFFSETS
	.align		4
        /*0044*/ 	.byte	0x04, 0x31
        /*0046*/ 	.short	(.L_1547 - .L_1546)


	//   ....[0]....
.L_1546:
        /*0048*/ 	.word	0x000000c0


	//   ....[1]....
        /*004c*/ 	.word	0x000000d0


	//   ....[2]....
        /*0050*/ 	.word	0x00000170


	//----- nvinfo : EIATTR_COOP_GROUP_MASK_REGIDS
	.align		4
.L_1547:
        /*0054*/ 	.byte	0x04, 0x29
        /*0056*/ 	.short	(.L_1549 - .L_1548)


	//   ....[0]....
.L_1548:
        /*0058*/ 	.word	0xffffffff


	//   ....[1]....
        /*005c*/ 	.word	0xffffffff


	//   ....[2]....
        /*0060*/ 	.word	0xffffffff


	//   ....[3]....
        /*0064*/ 	.word	0xffffffff


	//   ....[4]....
        /*0068*/ 	.word	0xffffffff


	//   ....[5]....
        /*006c*/ 	.word	0xffffffff


	//   ....[6]....
        /*0070*/ 	.word	0xffffffff


	//   ....[7]....
        /*0074*/ 	.word	0xffffffff


	//   ....[8]....
        /*0078*/ 	.word	0xffffffff


	//   ....[9]....
        /*007c*/ 	.word	0xffffffff


	//   ....[10]....
        /*0080*/ 	.word	0xffffffff


	//   ....[11]....
        /*0084*/ 	.word	0xffffffff


	//   ....[12]....
        /*0088*/ 	.word	0xffffffff


	//   ....[13]....
        /*008c*/ 	.word	0xffffffff


	//   ....[14]....
        /*0090*/ 	.word	0xffffffff


	//   ....[15]....
        /*0094*/ 	.word	0xffffffff


	//   ....[16]....
        /*0098*/ 	.word	0xffffffff


	//   ....[17]....
        /*009c*/ 	.word	0xffffffff


	//   ....[18]....
        /*00a0*/ 	.word	0xffffffff


	//   ....[19]....
        /*00a4*/ 	.word	0xffffffff


	//   ....[20]....
        /*00a8*/ 	.word	0xffffffff


	//   ....[21]....
        /*00ac*/ 	.word	0xffffffff


	//   ....[22]....
        /*00b0*/ 	.word	0xffffffff


	//   ....[23]....
        /*00b4*/ 	.word	0xffffffff


	//   ....[24]....
        /*00b8*/ 	.word	0xffffffff


	//   ....[25]....
        /*00bc*/ 	.word	0xffffffff


	//   ....[26]....
        /*00c0*/ 	.word	0xffffffff


	//   ....[27]....
        /*00c4*/ 	.word	0xffffffff


	//   ....[28]....
        /*00c8*/ 	.word	0xffffffff


	//   ....[29]....
        /*00cc*/ 	.word	0xffffffff


	//   ....[30]....
        /*00d0*/ 	.word	0xffffffff


	//   ....[31]....
        /*00d4*/ 	.word	0xffffffff


	//   ....[32]....
        /*00d8*/ 	.word	0xffffffff


	//   ....[33]....
        /*00dc*/ 	.word	0xffffffff


	//   ....[34]....
        /*00e0*/ 	.word	0xffffffff


	//   ....[35]....
        /*00e4*/ 	.word	0xffffffff


	//   ....[36]....
        /*00e8*/ 	.word	0xffffffff


	//   ....[37]....
        /*00ec*/ 	.word	0xffffffff


	//   ....[38]....
        /*00f0*/ 	.word	0xffffffff


	//   ....[39]....
        /*00f4*/ 	.word	0xffffffff


	//   ....[40]....
        /*00f8*/ 	.word	0xffffffff


	//   ....[41]....
        /*00fc*/ 	.word	0xffffffff


	//   ....[42]....
        /*0100*/ 	.word	0xffffffff


	//   ....[43]....
        /*0104*/ 	.word	0xffffffff


	//   ....[44]....
        /*0108*/ 	.word	0xffffffff


	//   ....[45]....
        /*010c*/ 	.word	0xffffffff


	//   ....[46]....
        /*0110*/ 	.word	0xffffffff


	//   ....[47]....
        /*0114*/ 	.word	0xffffffff


	//   ....[48]....
        /*0118*/ 	.word	0xffffffff


	//   ....[49]....
        /*011c*/ 	.word	0xffffffff


	//   ....[50]....
        /*0120*/ 	.word	0xffffffff


	//   ....[51]....
        /*0124*/ 	.word	0xffffffff


	//   ....[52]....
        /*0128*/ 	.word	0xffffffff


	//   ....[53]....
        /*012c*/ 	.word	0xffffffff


	//   ....[54]....
        /*0130*/ 	.word	0xffffffff


	//   ....[55]....
        /*0134*/ 	.word	0xffffffff


	//   ....[56]....
        /*0138*/ 	.word	0xffffffff


	//   ....[57]....
        /*013c*/ 	.word	0xffffffff


	//   ....[58]....
        /*0140*/ 	.word	0xffffffff


	//   ....[59]....
        /*0144*/ 	.word	0xffffffff


	//   ....[60]....
        /*0148*/ 	.word	0xffffffff


	//   ....[61]....
        /*014c*/ 	.word	0xffffffff


	//   ....[62]....
        /*0150*/ 	.word	0xffffffff


	//   ....[63]....
        /*0154*/ 	.word	0xffffffff


	//   ....[64]....
        /*0158*/ 	.word	0xffffffff


	//   ....[65]....
        /*015c*/ 	.word	0xffffffff


	//   ....[66]....
        /*0160*/ 	.word	0xffffffff


	//   ....[67]....
        /*0164*/ 	.word	0xffffffff


	//   ....[68]....
        /*0168*/ 	.word	0xffffffff


	//   ....[69]....
        /*016c*/ 	.word	0xffffffff


	//   ....[70]....
        /*0170*/ 	.word	0xffffffff


	//   ....[71]....
        /*0174*/ 	.word	0xffffffff


	//   ....[72]....
        /*0178*/ 	.word	0xffffffff


	//   ....[73]....
        /*017c*/ 	.word	0xffffffff


	//   ....[74]....
        /*0180*/ 	.word	0xffffffff


	//   ....[75]....
        /*0184*/ 	.word	0xffffffff


	//   ....[76]....
        /*0188*/ 	.word	0xffffffff


	//   ....[77]....
        /*018c*/ 	.word	0xffffffff


	//   ....[78]....
        /*0190*/ 	.word	0xffffffff


	//   ....[79]....
        /*0194*/ 	.word	0xffffffff


	//   ....[80]....
        /*0198*/ 	.word	0xffffffff


	//   ....[81]....
        /*019c*/ 	.word	0xffffffff


	//   ....[82]....
        /*01a0*/ 	.word	0xffffffff


	//   ....[83]....
        /*01a4*/ 	.word	0xffffffff


	//   ....[84]....
        /*01a8*/ 	.word	0xffffffff


	//   ....[85]....
        /*01ac*/ 	.word	0xffffffff


	//   ....[86]....
        /*01b0*/ 	.word	0xffffffff


	//   ....[87]....
        /*01b4*/ 	.word	0xffffffff


	//   ....[88]....
        /*01b8*/ 	.word	0xffffffff


	//   ....[89]....
        /*01bc*/ 	.word	0xffffffff


	//   ....[90]....
        /*01c0*/ 	.word	0xffffffff


	//   ....[91]....
        /*01c4*/ 	.word	0xffffffff


	//   ....[92]....
        /*01c8*/ 	.word	0xffffffff


	//   ....[93]....
        /*01cc*/ 	.word	0xffffffff


	//   ....[94]....
        /*01d0*/ 	.word	0xffffffff


	//   ....[95]....
        /*01d4*/ 	.word	0xffffffff


	//   ....[96]....
        /*01d8*/ 	.word	0xffffffff


	//   ....[97]....
        /*01dc*/ 	.word	0xffffffff


	//   ....[98]....
        /*01e0*/ 	.word	0xffffffff


	//   ....[99]....
        /*01e4*/ 	.word	0xffffffff


	//   ....[100]....
        /*01e8*/ 	.word	0xffffffff


	//   ....[101]....
        /*01ec*/ 	.word	0xffffffff


	//   ....[102]....
        /*01f0*/ 	.word	0xffffffff


	//   ....[103]....
        /*01f4*/ 	.word	0xffffffff


	//   ....[104]....
        /*01f8*/ 	.word	0xffffffff


	//   ....[105]....
        /*01fc*/ 	.word	0xffffffff


	//   ....[106]....
        /*0200*/ 	.word	0xffffffff


	//   ....[107]....
        /*0204*/ 	.word	0xffffffff


	//   ....[108]....
        /*0208*/ 	.word	0xffffffff


	//   ....[109]....
        /*020c*/ 	.word	0xffffffff


	//   ....[110]....
        /*0210*/ 	.word	0xffffffff


	//   ....[111]....
        /*0214*/ 	.word	0xffffffff


	//   ....[112]....
        /*0218*/ 	.word	0xffffffff


	//   ....[113]....
        /*021c*/ 	.word	0xffffffff


	//   ....[114]....
        /*0220*/ 	.word	0xffffffff


	//   ....[115]....
        /*0224*/ 	.word	0xffffffff


	//   ....[116]....
        /*0228*/ 	.word	0xffffffff


	//   ....[117]....
        /*022c*/ 	.word	0xffffffff


	//   ....[118]....
        /*0230*/ 	.word	0xffffffff


	//   ....[119]....
        /*0234*/ 	.word	0xffffffff


	//   ....[120]....
        /*0238*/ 	.word	0xffffffff


	//   ....[121]....
        /*023c*/ 	.word	0xffffffff


	//   ....[122]....
        /*0240*/ 	.word	0xffffffff


	//   ....[123]....
        /*0244*/ 	.word	0xffffffff


	//   ....[124]....
        /*0248*/ 	.word	0xffffffff


	//   ....[125]....
        /*024c*/ 	.word	0x0500000f


	//   ....[126]....
        /*0250*/ 	.word	0x0500000f


	//   ....[127]....
        /*0254*/ 	.word	0x0500000f


	//   ....[128]....
        /*0258*/ 	.word	0x0500000f


	//   ....[129]....
        /*025c*/ 	.word	0x0500000f


	//   ....[130]....
        /*0260*/ 	.word	0x0500000f


	//   ....[131]....
        /*0264*/ 	.word	0x0500000f


	//   ....[132]....
        /*0268*/ 	.word	0x0500000f


	//   ....[133]....
        /*026c*/ 	.word	0x0500000f


	//   ....[134]....
        /*0270*/ 	.word	0x0500000f


	//   ....[135]....
        /*0274*/ 	.word	0x0500000f


	//   ....[136]....
        /*0278*/ 	.word	0x0500000f


	//   ....[137]....
        /*027c*/ 	.word	0x0500000f


	//   ....[138]....
        /*0280*/ 	.word	0x0500000f


	//   ....[139]....
        /*0284*/ 	.word	0x0500000f


	//   ....[140]....
        /*0288*/ 	.word	0x0500000f


	//   ....[141]....
        /*028c*/ 	.word	0x0500000f


	//   ....[142]....
        /*0290*/ 	.word	0x0500000f


	//   ....[143]....
        /*0294*/ 	.word	0x0500000f


	//   ....[144]....
        /*0298*/ 	.word	0x0500000f


	//   ....[145]....
        /*029c*/ 	.word	0x0500000f


	//   ....[146]....
        /*02a0*/ 	.word	0x0500000f


	//   ....[147]....
        /*02a4*/ 	.word	0x0500000f


	//   ....[148]....
        /*02a8*/ 	.word	0x0500000f


	//   ....[149]....
        /*02ac*/ 	.word	0x0500000f


	//   ....[150]....
        /*02b0*/ 	.word	0x0500000f


	//   ....[151]....
        /*02b4*/ 	.word	0x0500000f


	//   ....[152]....
        /*02b8*/ 	.word	0x0500000f


	//   ....[153]....
        /*02bc*/ 	.word	0x0500000f


	//   ....[154]....
        /*02c0*/ 	.word	0x0500000f


	//   ....[155]....
        /*02c4*/ 	.word	0x0500000f


	//   ....[156]....
        /*02c8*/ 	.word	0x0500000f


	//   ....[157]....
        /*02cc*/ 	.word	0x0500000f


	//   ....[158]....
        /*02d0*/ 	.word	0x0500000f


	//   ....[159]....
        /*02d4*/ 	.word	0x0500000f


	//   ....[160]....
        /*02d8*/ 	.word	0x0500000f


	//   ....[161]....
        /*02dc*/ 	.word	0x0500000f


	//   ....[162]....
        /*02e0*/ 	.word	0x0500000f


	//   ....[163]....
        /*02e4*/ 	.word	0x0500000f


	//   ....[164]....
        /*02e8*/ 	.word	0x0500000f


	//   ....[165]....
        /*02ec*/ 	.word	0x0500000f


	//   ....[166]....
        /*02f0*/ 	.word	0x0500000f


	//   ....[167]....
        /*02f4*/ 	.word	0x0500000f


	//   ....[168]....
        /*02f8*/ 	.word	0x0500000f


	//   ....[169]....
        /*02fc*/ 	.word	0x0500000f


	//   ....[170]....
        /*0300*/ 	.word	0x0500000f


	//   ....[171]....
        /*0304*/ 	.word	0x0500000f


	//   ....[172]....
        /*0308*/ 	.word	0x0500000f


	//   ....[173]....
        /*030c*/ 	.word	0x0500000f


	//   ....[174]....
        /*0310*/ 	.word	0x0500000f


	//   ....[175]....
        /*0314*/ 	.word	0x0500000f


	//   ....[176]....
        /*0318*/ 	.word	0x0500000f


	//   ....[177]....
        /*031c*/ 	.word	0x0500000f


	//   ....[178]....
        /*0320*/ 	.word	0x0500000f


	//   ....[179]....
        /*0324*/ 	.word	0x0500000f


	//   ....[180]....
        /*0328*/ 	.word	0x0500000f


	//   ....[181]....
        /*032c*/ 	.word	0x0500000f


	//   ....[182]....
        /*0330*/ 	.word	0x0500000f


	//   ....[183]....
        /*0334*/ 	.word	0x0500000f


	//   ....[184]....
        /*0338*/ 	.word	0x0500000f


	//   ....[185]....
        /*033c*/ 	.word	0x0500000f


	//   ....[186]....
        /*0340*/ 	.word	0x0500000f


	//   ....[187]....
        /*0344*/ 	.word	0x0500000f


	//   ....[188]....
        /*0348*/ 	.word	0x0500000f


	//   ....[189]....
        /*034c*/ 	.word	0x0500000f


	//   ....[190]....
        /*0350*/ 	.word	0x0500000f


	//   ....[191]....
        /*0354*/ 	.word	0x0500000f


	//   ....[192]....
        /*0358*/ 	.word	0x0500000f


	//   ....[193]....
        /*035c*/ 	.word	0x0500000f


	//   ....[194]....
        /*0360*/ 	.word	0x0500000f


	//   ....[195]....
        /*0364*/ 	.word	0x0500000f


	//   ....[196]....
        /*0368*/ 	.word	0x0500000f


	//   ....[197]....
        /*036c*/ 	.word	0x0500000f


	//   ....[198]....
        /*0370*/ 	.word	0x0500000f


	//   ....[199]....
        /*0374*/ 	.word	0x0500000f


	//   ....[200]....
        /*0378*/ 	.word	0x0500000f


	//   ....[201]....
        /*037c*/ 	.word	0x0500000f


	//   ....[202]....
        /*0380*/ 	.word	0x0500000f


	//   ....[203]....
        /*0384*/ 	.word	0x0500000f


	//   ....[204]....
        /*0388*/ 	.word	0x0500000f


	//   ....[205]....
        /*038c*/ 	.word	0x0500000f


	//   ....[206]....
        /*0390*/ 	.word	0x0500000f


	//   ....[207]....
        /*0394*/ 	.word	0x0500000f


	//   ....[208]....
        /*0398*/ 	.word	0x0500000f


	//   ....[209]....
        /*039c*/ 	.word	0x0500000f


	//   ....[210]....
        /*03a0*/ 	.word	0x0500000f


	//   ....[211]....
        /*03a4*/ 	.word	0x0500000f


	//   ....[212]....
        /*03a8*/ 	.word	0x0500000f


	//   ....[213]....
        /*03ac*/ 	.word	0x0500000f


	//   ....[214]....
        /*03b0*/ 	.word	0x0500000f


	//----- nvinfo : EIATTR_COOP_GROUP_INSTR_OFFSETS
	.align		4
.L_1549:
        /*03b4*/ 	.byte	0x04, 0x28
        /*03b6*/ 	.short	(.L_1551 - .L_1550)


	//   ....[0]....
.L_1550:
        /*03b8*/ 	.word	0x00000080


	//   ....[1]....
        /*03bc*/ 	.word	0x00000090


	//   ....[2]....
        /*03c0*/ 	.word	0x000002d0


	//   ....[3]....
        /*03c4*/ 	.word	0x00000430


	//   ....[4]....
        /*03c8*/ 	.word	0x00000550


	//   ....[5]....
        /*03cc*/ 	.word	0x000006b0


	//   ....[6]....
        /*03d0*/ 	.word	0x00001080


	//   ....[7]....
        /*03d4*/ 	.word	0x00001970


	//   ....[8]....
        /*03d8*/ 	.word	0x00001dc0


	//   ....[9]....
        /*03dc*/ 	.word	0x00002600


	//   ....[10]....
        /*03e0*/ 	.word	0x00002690


	//   ....[11]....
        /*03e4*/ 	.word	0x00003100


	//   ....[12]....
        /*03e8*/ 	.word	0x000031a0


	//   ....[13]....
        /*03ec*/ 	.word	0x00004700


	//   ....[14]....
        /*03f0*/ 	.word	0x00004ab0


	//   ....[15]....
        /*03f4*/ 	.word	0x000052f0


	//   ....[16]....
        /*03f8*/ 	.word	0x00005430


	//   ....[17]....
        /*03fc*/ 	.word	0x00005d30


	//   ....[18]....
        /*0400*/ 	.word	0x00005da0


	//   ....[19]....
        /*0404*/ 	.word	0x00008030


	//   ....[20]....
        /*0408*/ 	.word	0x00008050


	//   ....[21]....
        /*040c*/ 	.word	0x00008070


	//   ....[22]....
        /*0410*/ 	.word	0x00008090


	//   ....[23]....
        /*0414*/ 	.word	0x00009320


	//   ....[24]....
        /*0418*/ 	.word	0x00009340


	//   ....[25]....
        /*041c*/ 	.word	0x00009400


	//   ....[26]....
        /*0420*/ 	.word	0x00009420


	//   ....[27]....
        /*0424*/ 	.word	0x0000a1a0


	//   ....[28]....
        /*0428*/ 	.word	0x0000a1e0


	//   ....[29]....
        /*042c*/ 	.word	0x0000a220


	//   ....[30]....
        /*0430*/ 	.word	0x0000a250


	//   ....[31]....
        /*0434*/ 	.word	0x0000a270


	//   ....[32]....
        /*0438*/ 	.word	0x0000a290


	//   ....[33]....
        /*043c*/ 	.word	0x0000a5f0


	//   ....[34]....
        /*0440*/ 	.word	0x0000a600


	//   ....[35]....
        /*0444*/ 	.word	0x0000ad20


	//   ....[36]....
        /*0448*/ 	.word	0x0000bec0


	//   ....[37]....
        /*044c*/ 	.word	0x0000bee0


	//   ....[38]....
        /*0450*/ 	.word	0x0000bef0


	//   ....[39]....
        /*0454*/ 	.word	0x0000bf00


	//   ....[40]....
        /*0458*/ 	.word	0x0000bf10


	//   ....[41]....
        /*045c*/ 	.word	0x0000bf60


	//   ....[42]....
        /*0460*/ 	.word	0x0000bfa0


	//   ....[43]....
        /*0464*/ 	.word	0x0000bfd0


	//   ....[44]....
        /*0468*/ 	.word	0x0000c010


	//   ....[45]....
        /*046c*/ 	.word	0x0000c040


	//   ....[46]....
        /*0470*/ 	.word	0x0000c090


	//   ....[47]....
        /*0474*/ 	.word	0x0000c0c0


	//   ....[48]....
        /*0478*/ 	.word	0x0000c0f0


	//   ....[49]....
        /*047c*/ 	.word	0x0000c120


	//   ....[50]....
        /*0480*/ 	.word	0x0000c150


	//   ....[51]....
        /*0484*/ 	.word	0x0000c170


	//   ....[52]....
        /*0488*/ 	.word	0x0000c930


	//   ....[53]....
        /*048c*/ 	.word	0x0000c960


	//   ....[54]....
        /*0490*/ 	.word	0x0000c990


	//   ....[55]....
        /*0494*/ 	.word	0x0000c9c0


	//   ....[56]....
        /*0498*/ 	.word	0x0000c9f0


	//   ....[57]....
        /*049c*/ 	.word	0x0000ca40


	//   ....[58]....
        /*04a0*/ 	.word	0x0000caa0


	//   ....[59]....
        /*04a4*/ 	.word	0x0000cad0


	//   ....[60]....
        /*04a8*/ 	.word	0x0000cb00


	//   ....[61]....
        /*04ac*/ 	.word	0x0000cb60


	//   ....[62]....
        /*04b0*/ 	.word	0x0000cba0


	//   ....[63]....
        /*04b4*/ 	.word	0x0000cbd0


	//   ....[64]....
        /*04b8*/ 	.word	0x0000cc00


	//   ....[65]....
        /*04bc*/ 	.word	0x0000cc60


	//   ....[66]....
        /*04c0*/ 	.word	0x0000cc80


	//   ....[67]....
        /*04c4*/ 	.word	0x0000ccb0


	//   ....[68]....
        /*04c8*/ 	.word	0x0000cd00


	//   ....[69]....
        /*04cc*/ 	.word	0x0000cd70


	//   ....[70]....
        /*04d0*/ 	.word	0x0000cdb0


	//   ....[71]....
        /*04d4*/ 	.word	0x0000cdd0


	//   ....[72]....
        /*04d8*/ 	.word	0x0000ce00


	//   ....[73]....
        /*04dc*/ 	.word	0x0000ce10


	//   ....[74]....
        /*04e0*/ 	.word	0x0000ce50


	//   ....[75]....
        /*04e4*/ 	.word	0x0000ced0


	//   ....[76]....
        /*04e8*/ 	.word	0x0000d5f0


	//   ....[77]....
        /*04ec*/ 	.word	0x0000d620


	//   ....[78]....
        /*04f0*/ 	.word	0x0000d630


	//   ....[79]....
        /*04f4*/ 	.word	0x0000d670


	//   ....[80]....
        /*04f8*/ 	.word	0x0000d680


	//   ....[81]....
        /*04fc*/ 	.word	0x0000d6c0


	//   ....[82]....
        /*0500*/ 	.word	0x0000d6d0


	//   ....[83]....
        /*0504*/ 	.word	0x0000d710


	//   ....[84]....
        /*0508*/ 	.word	0x0000d720


	//   ....[85]....
        /*050c*/ 	.word	0x0000d760


	//   ....[86]....
        /*0510*/ 	.word	0x0000d770


	//   ....[87]....
        /*0514*/ 	.word	0x0000d7b0


	//   ....[88]....
        /*0518*/ 	.word	0x0000d7c0


	//   ....[89]....
        /*051c*/ 	.word	0x0000d800


	//   ....[90]....
        /*0520*/ 	.word	0x0000d810


	//   ....[91]....
        /*0524*/ 	.word	0x0000d820


	//   ....[92]....
        /*0528*/ 	.word	0x0000da80


	//   ....[93]....
        /*052c*/ 	.word	0x0000dab0


	//   ....[94]....
        /*0530*/ 	.word	0x0000dac0


	//   ....[95]....
        /*0534*/ 	.word	0x0000dad0


	//   ....[96]....
        /*0538*/ 	.word	0x0000dae0


	//   ....[97]....
        /*053c*/ 	.word	0x0000daf0


	//   ....[98]....
        /*0540*/ 	.word	0x0000db10


	//   ....[99]....
        /*0544*/ 	.word	0x0000db60


	//   ....[100]....
        /*0548*/ 	.word	0x0000db80


	//   ....[101]....
        /*054c*/ 	.word	0x0000dbc0


	//   ....[102]....
        /*0550*/ 	.word	0x0000dbe0


	//   ....[103]....
        /*0554*/ 	.word	0x0000dc20


	//   ....[104]....
        /*0558*/ 	.word	0x0000dc40


	//   ....[105]....
        /*055c*/ 	.word	0x0000dc80


	//   ....[106]....
        /*0560*/ 	.word	0x0000dca0


	//   ....[107]....
        /*0564*/ 	.word	0x0000dcd0


	//   ....[108]....
        /*0568*/ 	.word	0x0000e1c0


	//   ....[109]....
        /*056c*/ 	.word	0x0000e1f0


	//   ....[110]....
        /*0570*/ 	.word	0x0000e220


	//   ....[111]....
        /*0574*/ 	.word	0x0000e250


	//   ....[112]....
        /*0578*/ 	.word	0x0000e260


	//   ....[113]....
        /*057c*/ 	.word	0x0000e270


	//   ....[114]....
        /*0580*/ 	.word	0x0000e290


	//   ....[115]....
        /*0584*/ 	.word	0x0000e2b0


	//   ....[116]....
        /*0588*/ 	.word	0x0000e2d0


	//   ....[117]....
        /*058c*/ 	.word	0x0000e300


	//   ....[118]....
        /*0590*/ 	.word	0x0000e320


	//   ....[119]....
        /*0594*/ 	.word	0x0000e340


	//   ....[120]....
        /*0598*/ 	.word	0x0000e360


	//   ....[121]....
        /*059c*/ 	.word	0x0000e390


	//   ....[122]....
        /*05a0*/ 	.word	0x0000e3d0


	//   ....[123]....
        /*05a4*/ 	.word	0x0000e420


	//   ....[124]....
        /*05a8*/ 	.word	0x0000e730


	//   ....[125]....
        /*05ac*/ 	.word	0x0000ec90


	//   ....[126]....
        /*05b0*/ 	.word	0x0000ed80


	//   ....[127]....
        /*05b4*/ 	.word	0x0000ee20


	//   ....[128]....
        /*05b8*/ 	.word	0x0000eea0


	//   ....[129]....
        /*05bc*/ 	.word	0x0000ef70


	//   ....[130]....
        /*05c0*/ 	.word	0x0000efd0


	//   ....[131]....
        /*05c4*/ 	.word	0x0000f070


	//   ....[132]....
        /*05c8*/ 	.word	0x0000f0d0


	//   ....[133]....
        /*05cc*/ 	.word	0x0000f1b0


	//   ....[134]....
        /*05d0*/ 	.word	0x0000f220


	//   ....[135]....
        /*05d4*/ 	.word	0x0000f2c0


	//   ....[136]....
        /*05d8*/ 	.word	0x0000f320


	//   ....[137]....
        /*05dc*/ 	.word	0x0000f3f0


	//   ....[138]....
        /*05e0*/ 	.word	0x0000f450


	//   ....[139]....
        /*05e4*/ 	.word	0x0000f500


	//   ....[140]....
        /*05e8*/ 	.word	0x0000f560


	//   ....[141]....
        /*05ec*/ 	.word	0x0000f620


	//   ....[142]....
        /*05f0*/ 	.word	0x0000f6b0


	//   ....[143]....
        /*05f4*/ 	.word	0x0000f710


	//   ....[144]....
        /*05f8*/ 	.word	0x0000f7e0


	//   ....[145]....
        /*05fc*/ 	.word	0x0000f8a0


	//   ....[146]....
        /*0600*/ 	.word	0x0000f900


	//   ....[147]....
        /*0604*/ 	.word	0x0000f9c0


	//   ....[148]....
        /*0608*/ 	.word	0x0000fa30


	//   ....[149]....
        /*060c*/ 	.word	0x0000fb10


	//   ....[150]....
        /*0610*/ 	.word	0x0000fb70


	//   ....[151]....
        /*0614*/ 	.word	0x0000fc30


	//   ....[152]....
        /*0618*/ 	.word	0x0000fca0


	//   ....[153]....
        /*061c*/ 	.word	0x0000fd80


	//   ....[154]....
        /*0620*/ 	.word	0x0000fde0


	//   ....[155]....
        /*0624*/ 	.word	0x0000fea0


	//   ....[156]....
        /*0628*/ 	.word	0x0000ff10


	//   ....[157]....
        /*062c*/ 	.word	0x0000ffd0


	//   ....[158]....
        /*0630*/ 	.word	0x00010050


	//   ....[159]....
        /*0634*/ 	.word	0x00010110


	//   ....[160]....
        /*0638*/ 	.word	0x00010170


	//   ....[161]....
        /*063c*/ 	.word	0x00010240


	//   ....[162]....
        /*0640*/ 	.word	0x000102a0


	//   ....[163]....
        /*0644*/ 	.word	0x00010370


	//   ....[164]....
        /*0648*/ 	.word	0x000103e0


	//   ....[165]....
        /*064c*/ 	.word	0x00010490


	//   ....[166]....
        /*0650*/ 	.word	0x000105d0


	//   ....[167]....
        /*0654*/ 	.word	0x00010670


	//   ....[168]....
        /*0658*/ 	.word	0x00010710


	//   ....[169]....
        /*065c*/ 	.word	0x000107a0


	//   ....[170]....
        /*0660*/ 	.word	0x00010840


	//   ....[171]....
        /*0664*/ 	.word	0x000108d0


	//   ....[172]....
        /*0668*/ 	.word	0x00010970


	//   ....[173]....
        /*066c*/ 	.word	0x00010a00


	//   ....[174]....
        /*0670*/ 	.word	0x00010aa0


	//   ....[175]....
        /*0674*/ 	.word	0x00010b30


	//   ....[176]....
        /*0678*/ 	.word	0x00010bd0


	//   ....[177]....
        /*067c*/ 	.word	0x00010c60


	//   ....[178]....
        /*0680*/ 	.word	0x00010d00


	//   ....[179]....
        /*0684*/ 	.word	0x00010d90


	//   ....[180]....
        /*0688*/ 	.word	0x00010e30


	//   ....[181]....
        /*068c*/ 	.word	0x00010ec0


	//   ....[182]....
        /*0690*/ 	.word	0x00010fa0


	//   ....[183]....
        /*0694*/ 	.word	0x00011050


	//   ....[184]....
        /*0698*/ 	.word	0x000110b0


	//   ....[185]....
        /*069c*/ 	.word	0x00011160


	//   ....[186]....
        /*06a0*/ 	.word	0x000111f0


	//   ....[187]....
        /*06a4*/ 	.word	0x00011290


	//   ....[188]....
        /*06a8*/ 	.word	0x00011310


	//   ....[189]....
        /*06ac*/ 	.word	0x000113b0


	//   ....[190]....
        /*06b0*/ 	.word	0x00011440


	//   ....[191]....
        /*06b4*/ 	.word	0x000114e0


	//   ....[192]....
        /*06b8*/ 	.word	0x00011560


	//   ....[193]....
        /*06bc*/ 	.word	0x00011600


	//   ....[194]....
        /*06c0*/ 	.word	0x00011690


	//   ....[195]....
        /*06c4*/ 	.word	0x00011730


	//   ....[196]....
        /*06c8*/ 	.word	0x000117b0


	//   ....[197]....
        /*06cc*/ 	.word	0x00011840


	//   ....[198]....
        /*06d0*/ 	.word	0x00011920


	//   ....[199]....
        /*06d4*/ 	.word	0x000119c0


	//   ....[200]....
        /*06d8*/ 	.word	0x00011a60


	//   ....[201]....
        /*06dc*/ 	.word	0x00011b10


	//   ....[202]....
        /*06e0*/ 	.word	0x00011b70


	//   ....[203]....
        /*06e4*/ 	.word	0x00011c30


	//   ....[204]....
        /*06e8*/ 	.word	0x00011c90


	//   ....[205]....
        /*06ec*/ 	.word	0x00011d50


	//   ....[206]....
        /*06f0*/ 	.word	0x00011db0


	//   ....[207]....
        /*06f4*/ 	.word	0x00011e70


	//   ....[208]....
        /*06f8*/ 	.word	0x00011ed0


	//   ....[209]....
        /*06fc*/ 	.word	0x00011f90


	//   ....[210]....
        /*0700*/ 	.word	0x00011ff0


	//   ....[211]....
        /*0704*/ 	.word	0x000120b0


	//   ....[212]....
        /*0708*/ 	.word	0x00012110


	//   ....[213]....
        /*070c*/ 	.word	0x000121c0


	//   ....[214]....
        /*0710*/ 	.word	0x000122d0


	//----- nvinfo : EIATTR_REG_RECONFIG
	.align		4
.L_1551:
        /*0714*/ 	.byte	0x01, 0x54
	.zero		2


	//----- nvinfo : EIATTR_SYSCALL_OFFSETS
	.align		4
        /*0718*/ 	.byte	0x04, 0x46
        /*071a*/ 	.short	(.L_1553 - .L_1552)


	//   ....[0]....
.L_1552:
        /*071c*/ 	.word	0x00001240


	//   ....[1]....
        /*0720*/ 	.word	0x0000b570


	//   ....[2]....
        /*0724*/ 	.word	0x0000b6b0


	//   ....[3]....
        /*0728*/ 	.word	0x0000b7a0


	//   ....[4]....
        /*072c*/ 	.word	0x0000c4d0


	//----- nvinfo : EIATTR_MBARRIER_INSTR_OFFSETS
	.align		4
.L_1553:
        /*0730*/ 	.byte	0x04, 0x39
        /*0732*/ 	.short	(.L_1555 - .L_1554)


	//   ....[0]....
.L_1554:
        /*0734*/ 	.word	0x00000180
        /*0738*/ 	.word	0x000000ff
        /*073c*/ 	.word	0x00016800
        /*0740*/ 	.short	0x0100
        /*0742*/ 	.byte	0x08
	.zero		1


	//   ....[1]....
        /*0744*/ 	.word	0x00000190
        /*0748*/ 	.word	0x000000ff
        /*074c*/ 	.word	0x00016820
        /*0750*/ 	.short	0x0100
        /*0752*/ 	.byte	0x08
	.zero		1


	//   ....[2]....
        /*0754*/ 	.word	0x00000280
        /*0758*/ 	.word	0x000000ff
        /*075c*/ 	.word	0x00016830
        /*0760*/ 	.short	0x0100
        /*0762*/ 	.byte	0x08
	.zero		1


	//   ....[3]....
        /*0764*/ 	.word	0x00000290
        /*0768*/ 	.word	0x000000ff
        /*076c*/ 	.word	0x00016840
        /*0770*/ 	.short	0x0100
        /*0772*/ 	.byte	0x08
	.zero		1


	//   ....[4]....
        /*0774*/ 	.word	0x000002a0
        /*0778*/ 	.word	0x000000ff
        /*077c*/ 	.word	0x00016838
        /*0780*/ 	.short	0x0100
        /*0782*/ 	.byte	0x08
	.zero		1


	//   ....[5]....
        /*0784*/ 	.word	0x000002b0
        /*0788*/ 	.word	0x000000ff
        /*078c*/ 	.word	0x00016848
        /*0790*/ 	.short	0x0100
        /*0792*/ 	.byte	0x08
	.zero		1


	//   ....[6]....
        /*0794*/ 	.word	0x000003e0
        /*0798*/ 	.word	0x000000ff
        /*079c*/ 	.word	0x00016850
        /*07a0*/ 	.short	0x0100
        /*07a2*/ 	.byte	0x08
	.zero		1


	//   ....[7]....
        /*07a4*/ 	.word	0x000003f0
        /*07a8*/ 	.word	0x000000ff
        /*07ac*/ 	.word	0x00016860
        /*07b0*/ 	.short	0x0100
        /*07b2*/ 	.byte	0x08
	.zero		1


	//   ....[8]....
        /*07b4*/ 	.word	0x00000400
        /*07b8*/ 	.word	0x000000ff
        /*07bc*/ 	.word	0x00016858
        /*07c0*/ 	.short	0x0100
        /*07c2*/ 	.byte	0x08
	.zero		1


	//   ....[9]....
        /*07c4*/ 	.word	0x00000410
        /*07c8*/ 	.word	0x000000ff
        /*07cc*/ 	.word	0x00016868
        /*07d0*/ 	.short	0x0100
        /*07d2*/ 	.byte	0x08
	.zero		1


	//   ....[10]....
        /*07d4*/ 	.word	0x00000500
        /*07d8*/ 	.word	0x000000ff
        /*07dc*/ 	.word	0x00016870
        /*07e0*/ 	.short	0x0100
        /*07e2*/ 	.byte	0x06
	.zero		1


	//   ....[11]....
        /*07e4*/ 	.word	0x00000510
        /*07e8*/ 	.word	0x000000ff
        /*07ec*/ 	.word	0x00016880
        /*07f0*/ 	.short	0x0100
        /*07f2*/ 	.byte	0x06
	.zero		1


	//   ....[12]....
        /*07f4*/ 	.word	0x00000520
        /*07f8*/ 	.word	0x000000ff
        /*07fc*/ 	.word	0x00016878
        /*0800*/ 	.short	0x0100
        /*0802*/ 	.byte	0x06
	.zero		1


	//   ....[13]....
        /*0804*/ 	.word	0x00000530
        /*0808*/ 	.word	0x000000ff
        /*080c*/ 	.word	0x00016888
        /*0810*/ 	.short	0x0100
        /*0812*/ 	.byte	0x06
	.zero		1


	//   ....[14]....
        /*0814*/ 	.word	0x00000660
        /*0818*/ 	.word	0x000000ff
        /*081c*/ 	.word	0x00016890
        /*0820*/ 	.short	0x0100
        /*0822*/ 	.byte	0x08
	.zero		1


	//   ....[15]....
        /*0824*/ 	.word	0x00000670
        /*0828*/ 	.word	0x000000ff
        /*082c*/ 	.word	0x000168a0
        /*0830*/ 	.short	0x0100
        /*0832*/ 	.byte	0x08
	.zero		1


	//   ....[16]....
        /*0834*/ 	.word	0x00000680
        /*0838*/ 	.word	0x000000ff
        /*083c*/ 	.word	0x00016898
        /*0840*/ 	.short	0x0100
        /*0842*/ 	.byte	0x08
	.zero		1


	//   ....[17]....
        /*0844*/ 	.word	0x00000690
        /*0848*/ 	.word	0x000000ff
        /*084c*/ 	.word	0x000168a8
        /*0850*/ 	.short	0x0100
        /*0852*/ 	.byte	0x08
	.zero		1


	//   ....[18]....
        /*0854*/ 	.word	0x000007d0
        /*0858*/ 	.word	0x000000ff
        /*085c*/ 	.word	0x000168b0
        /*0860*/ 	.short	0x0100
        /*0862*/ 	.byte	0x08
	.zero		1


	//   ....[19]....
        /*0864*/ 	.word	0x000007e0
        /*0868*/ 	.word	0x000000ff
        /*086c*/ 	.word	0x000168c0
        /*0870*/ 	.short	0x0100
        /*0872*/ 	.byte	0x08
	.zero		1


	//   ....[20]....
        /*0874*/ 	.word	0x000007f0
        /*0878*/ 	.word	0x000000ff
        /*087c*/ 	.word	0x000168b8
        /*0880*/ 	.short	0x0100
        /*0882*/ 	.byte	0x08
	.zero		1


	//   ....[21]....
        /*0884*/ 	.word	0x00000800
        /*0888*/ 	.word	0x000000ff
        /*088c*/ 	.word	0x000168c8
        /*0890*/ 	.short	0x0100
        /*0892*/ 	.byte	0x08
	.zero		1


	//   ....[22]....
        /*0894*/ 	.word	0x00001260
        /*0898*/ 	.word	0x000000ff
        /*089c*/ 	.word	0x00016800
        /*08a0*/ 	.short	0x010a
        /*08a2*/ 	.byte	0x2a
	.zero		1


	//   ....[23]....
        /*08a4*/ 	.word	0x000012d0
        /*08a8*/ 	.word	0x000000ff
        /*08ac*/ 	.word	0x00016830
        /*08b0*/ 	.short	0x010a
        /*08b2*/ 	.byte	0x2a
	.zero		1


	//   ....[24]....
        /*08b4*/ 	.word	0x00001330
        /*08b8*/ 	.word	0x000000ff
        /*08bc*/ 	.word	0x00016830
        /*08c0*/ 	.short	0x010a
        /*08c2*/ 	.byte	0x2a
	.zero		1


	//   ....[25]....
        /*08c4*/ 	.word	0x000025f0
        /*08c8*/ 	.word	0x000000ff
        /*08cc*/ 	.word	0x00000000
        /*08d0*/ 	.short	0x0101
        /*08d2*/ 	.byte	0x06
	.zero		1


	//   ....[26]....
        /*08d4*/ 	.word	0x00003f40
        /*08d8*/ 	.word	0x000000ff
        /*08dc*/ 	.word	0x00016830
        /*08e0*/ 	.short	0x010a
        /*08e2*/ 	.byte	0x04
	.zero		1


	//   ....[27]....
        /*08e4*/ 	.word	0x00003f80
        /*08e8*/ 	.word	0x000000ff
        /*08ec*/ 	.word	0x00016830
        /*08f0*/ 	.short	0x010a
        /*08f2*/ 	.byte	0x04
	.zero		1


	//   ....[28]....
        /*08f4*/ 	.word	0x000041b0
        /*08f8*/ 	.word	0x000000ff
        /*08fc*/ 	.word	0x00016850
        /*0900*/ 	.short	0x010a
        /*0902*/ 	.byte	0x0a
	.zero		1


	//   ....[29]....
        /*0904*/ 	.word	0x000041f0
        /*0908*/ 	.word	0x000000ff
        /*090c*/ 	.word	0x00016850
        /*0910*/ 	.short	0x010a
        /*0912*/ 	.byte	0x0a
	.zero		1


	//   ....[30]....
        /*0914*/ 	.word	0x00004df0
        /*0918*/ 	.word	0x000000ff
        /*091c*/ 	.word	0x00000000
        /*0920*/ 	.short	0x0101
        /*0922*/ 	.byte	0x07
	.zero		1


	//   ....[31]....
        /*0924*/ 	.word	0x00006940
        /*0928*/ 	.word	0x000000ff
        /*092c*/ 	.word	0x00000000
        /*0930*/ 	.short	0x0101
        /*0932*/ 	.byte	0x06
	.zero		1


	//   ....[32]....
        /*0934*/ 	.word	0x00006e80
        /*0938*/ 	.word	0x000000ff
        /*093c*/ 	.word	0x00016830
        /*0940*/ 	.short	0x010a
        /*0942*/ 	.byte	0x0a
	.zero		1


	//   ....[33]....
        /*0944*/ 	.word	0x00006ec0
        /*0948*/ 	.word	0x000000ff
        /*094c*/ 	.word	0x00016830
        /*0950*/ 	.short	0x010a
        /*0952*/ 	.byte	0x0a
	.zero		1


	//   ....[34]....
        /*0954*/ 	.word	0x000070b0
        /*0958*/ 	.word	0x000000ff
        /*095c*/ 	.word	0x00016850
        /*0960*/ 	.short	0x010a
        /*0962*/ 	.byte	0x0a
	.zero		1


	//   ....[35]....
        /*0964*/ 	.word	0x000070f0
        /*0968*/ 	.word	0x000000ff
        /*096c*/ 	.word	0x00016850
        /*0970*/ 	.short	0x010a
        /*0972*/ 	.byte	0x0a
	.zero		1


	//   ....[36]....
        /*0974*/ 	.word	0x00007980
        /*0978*/ 	.word	0x000000ff
        /*097c*/ 	.word	0x00000000
        /*0980*/ 	.short	0x0101
        /*0982*/ 	.byte	0x07
	.zero		1


	//   ....[37]....
        /*0984*/ 	.word	0x00008e80
        /*0988*/ 	.word	0x000000ff
        /*098c*/ 	.word	0x00000000
        /*0990*/ 	.short	0x0101
        /*0992*/ 	.byte	0x06
	.zero		1


	//   ....[38]....
        /*0994*/ 	.word	0x00009290
        /*0998*/ 	.word	0x000000ff
        /*099c*/ 	.word	0x00016850
        /*09a0*/ 	.short	0x010a
        /*09a2*/ 	.byte	0x07
	.zero		1


	//   ....[39]....
        /*09a4*/ 	.word	0x000092d0
        /*09a8*/ 	.word	0x000000ff
        /*09ac*/ 	.word	0x00016850
        /*09b0*/ 	.short	0x010a
        /*09b2*/ 	.byte	0x07
	.zero		1


	//   ....[40]....
        /*09b4*/ 	.word	0x00009880
        /*09b8*/ 	.word	0x000000ff
        /*09bc*/ 	.word	0x00000000
        /*09c0*/ 	.short	0x0101
        /*09c2*/ 	.byte	0x04
	.zero		1


	//   ....[41]....
        /*09c4*/ 	.word	0x0000a260
        /*09c8*/ 	.word	0x000000ff
        /*09cc*/ 	.word	0x00000000
        /*09d0*/ 	.short	0x0101
        /*09d2*/ 	.byte	0x04
	.zero		1


	//   ....[42]....
        /*09d4*/ 	.word	0x0000bb40
        /*09d8*/ 	.word	0x000000ff
        /*09dc*/ 	.word	0x00016840
        /*09e0*/ 	.short	0x010a
        /*09e2*/ 	.byte	0x2f
	.zero		1


	//   ....[43]....
        /*09e4*/ 	.word	0x0000c270
        /*09e8*/ 	.word	0x000000ff
        /*09ec*/ 	.word	0x00016830
        /*09f0*/ 	.short	0x0107
        /*09f2*/ 	.byte	0x2f
	.zero		1


	//   ....[44]....
        /*09f4*/ 	.word	0x0000c300
        /*09f8*/ 	.word	0x000000ff
        /*09fc*/ 	.word	0x00016830
        /*0a00*/ 	.short	0x0101
        /*0a02*/ 	.byte	0x2f
	.zero		1


	//   ....[45]....
        /*0a04*/ 	.word	0x0000cfc0
        /*0a08*/ 	.word	0x000000ff
        /*0a0c*/ 	.word	0x00016800
        /*0a10*/ 	.short	0x0107
        /*0a12*/ 	.byte	0x2f
	.zero		1


	//   ....[46]....
        /*0a14*/ 	.word	0x0000d000
        /*0a18*/ 	.word	0x000000ff
        /*0a1c*/ 	.word	0x00016800
        /*0a20*/ 	.short	0x0101
        /*0a22*/ 	.byte	0x2f
	.zero		1


	//   ....[47]....
        /*0a24*/ 	.word	0x0000d010
        /*0a28*/ 	.word	0x000000ff
        /*0a2c*/ 	.word	0x00016820
        /*0a30*/ 	.short	0x010a
        /*0a32*/ 	.byte	0x2f
	.zero		1


	//   ....[48]....
        /*0a34*/ 	.word	0x0000d3f0
        /*0a38*/ 	.word	0x00000007
        /*0a3c*/ 	.word	0x00016840
        /*0a40*/ 	.short	0x010a
        /*0a42*/ 	.byte	0x3f
	.zero		1


	//   ....[49]....
        /*0a44*/ 	.word	0x0000d8e0
        /*0a48*/ 	.word	0x00000007
        /*0a4c*/ 	.word	0x00016830
        /*0a50*/ 	.short	0x0107
        /*0a52*/ 	.byte	0x3f
	.zero		1


	//   ....[50]....
        /*0a54*/ 	.word	0x0000d9b0
        /*0a58*/ 	.word	0x00000007
        /*0a5c*/ 	.word	0x00016830
        /*0a60*/ 	.short	0x0101
        /*0a62*/ 	.byte	0x3f
	.zero		1


	//   ....[51]....
        /*0a64*/ 	.word	0x0000da10
        /*0a68*/ 	.word	0x00000007
        /*0a6c*/ 	.word	0x00016860
        /*0a70*/ 	.short	0x010a
        /*0a72*/ 	.byte	0x3f
	.zero		1


	//   ....[52]....
        /*0a74*/ 	.word	0x0000de00
        /*0a78*/ 	.word	0x00000007
        /*0a7c*/ 	.word	0x00016850
        /*0a80*/ 	.short	0x0107
        /*0a82*/ 	.byte	0x3f
	.zero		1


	//   ....[53]....
        /*0a84*/ 	.word	0x0000df80
        /*0a88*/ 	.word	0x00000007
        /*0a8c*/ 	.word	0x00016850
        /*0a90*/ 	.short	0x0101
        /*0a92*/ 	.byte	0x3f
	.zero		1


	//   ....[54]....
        /*0a94*/ 	.word	0x0000e130
        /*0a98*/ 	.word	0x00000000
        /*0a9c*/ 	.word	0x00016860
        /*0aa0*/ 	.short	0x010a
        /*0aa2*/ 	.byte	0x3f
	.zero		1


	//   ....[55]....
        /*0aa4*/ 	.word	0x0000e550
        /*0aa8*/ 	.word	0x00000000
        /*0aac*/ 	.word	0x00016850
        /*0ab0*/ 	.short	0x0107
        /*0ab2*/ 	.byte	0x3f
	.zero		1


	//   ....[56]....
        /*0ab4*/ 	.word	0x0000e630
        /*0ab8*/ 	.word	0x00000000
        /*0abc*/ 	.word	0x00016850
        /*0ac0*/ 	.short	0x0101
        /*0ac2*/ 	.byte	0x3f
	.zero		1


	//   ....[57]....
        /*0ac4*/ 	.word	0x0000e6c0
        /*0ac8*/ 	.word	0x00000007
        /*0acc*/ 	.word	0x00016820
        /*0ad0*/ 	.short	0x010a
        /*0ad2*/ 	.byte	0x3f
	.zero		1


	//   ....[58]....
        /*0ad4*/ 	.word	0x0000e820
        /*0ad8*/ 	.word	0x00000005
        /*0adc*/ 	.word	0x00016840
        /*0ae0*/ 	.short	0x010a
        /*0ae2*/ 	.byte	0x3f
	.zero		1


	//   ....[59]....
        /*0ae4*/ 	.word	0x0000e8c0
        /*0ae8*/ 	.word	0x00000003
        /*0aec*/ 	.word	0x00016840
        /*0af0*/ 	.short	0x010a
        /*0af2*/ 	.byte	0x3f
	.zero		1


	//   ....[60]....
        /*0af4*/ 	.word	0x0000e900
        /*0af8*/ 	.word	0x00000005
        /*0afc*/ 	.word	0x00016860
        /*0b00*/ 	.short	0x010a
        /*0b02*/ 	.byte	0x3f
	.zero		1


	//   ....[61]....
        /*0b04*/ 	.word	0x0000e940
        /*0b08*/ 	.word	0x00000003
        /*0b0c*/ 	.word	0x00016860
        /*0b10*/ 	.short	0x010a
        /*0b12*/ 	.byte	0x3f
	.zero		1


	//   ....[62]....
        /*0b14*/ 	.word	0x0000e9b0
        /*0b18*/ 	.word	0x00000003
        /*0b1c*/ 	.word	0x00016800
        /*0b20*/ 	.short	0x010a
        /*0b22*/ 	.byte	0x3f
	.zero		1


	//   ....[63]....
        /*0b24*/ 	.word	0x0000ea10
        /*0b28*/ 	.word	0x00000003
        /*0b2c*/ 	.word	0x00016830
        /*0b30*/ 	.short	0x010a
        /*0b32*/ 	.byte	0x3f
	.zero		1


	//   ....[64]....
        /*0b34*/ 	.word	0x0000ea70
        /*0b38*/ 	.word	0x0000000a
        /*0b3c*/ 	.word	0x00016830
        /*0b40*/ 	.short	0x010a
        /*0b42*/ 	.byte	0x3f
	.zero		1


	//   ....[65]....
        /*0b44*/ 	.word	0x0000ead0
        /*0b48*/ 	.word	0x0000000a
        /*0b4c*/ 	.word	0x00016850
        /*0b50*/ 	.short	0x010a
        /*0b52*/ 	.byte	0x3f
	.zero		1


	//   ....[66]....
        /*0b54*/ 	.word	0x0000eb30
        /*0b58*/ 	.word	0x00000009
        /*0b5c*/ 	.word	0x00016830
        /*0b60*/ 	.short	0x010a
        /*0b62*/ 	.byte	0x3f
	.zero		1


	//   ....[67]....
        /*0b64*/ 	.word	0x0000eb90
        /*0b68*/ 	.word	0x00000009
        /*0b6c*/ 	.word	0x00016850
        /*0b70*/ 	.short	0x010a
        /*0b72*/ 	.byte	0x3f
	.zero		1


	//   ....[68]....
        /*0b74*/ 	.word	0x0000ebf0
        /*0b78*/ 	.word	0x00000004
        /*0b7c*/ 	.word	0x00016850
        /*0b80*/ 	.short	0x010a
        /*0b82*/ 	.byte	0x3f
	.zero		1


	//   ....[69]....
        /*0b84*/ 	.word	0x0000ecd0
        /*0b88*/ 	.word	0x00000003
        /*0b8c*/ 	.word	0x00016840
        /*0b90*/ 	.short	0x010a
        /*0b92*/ 	.byte	0x3f
	.zero		1


	//   ....[70]....
        /*0b94*/ 	.word	0x000104d0
        /*0b98*/ 	.word	0x00000003
        /*0b9c*/ 	.word	0x00016820
        /*0ba0*/ 	.short	0x010a
        /*0ba2*/ 	.byte	0x3f
	.zero		1


	//   ....[71]....
        /*0ba4*/ 	.word	0x00010520
        /*0ba8*/ 	.word	0x00000007
        /*0bac*/ 	.word	0x00016840
        /*0bb0*/ 	.short	0x010a
        /*0bb2*/ 	.byte	0x3f
	.zero		1


	//   ....[72]....
        /*0bb4*/ 	.word	0x00010ef0
        /*0bb8*/ 	.word	0x00000007
        /*0bbc*/ 	.word	0x00016860
        /*0bc0*/ 	.short	0x010a
        /*0bc2*/ 	.byte	0x3f
	.zero		1


	//   ....[73]....
        /*0bc4*/ 	.word	0x00011870
        /*0bc8*/ 	.word	0x00000000
        /*0bcc*/ 	.word	0x00016860
        /*0bd0*/ 	.short	0x010a
        /*0bd2*/ 	.byte	0x3f
	.zero		1


	//   ....[74]....
        /*0bd4*/ 	.word	0x000121f0
        /*0bd8*/ 	.word	0x00000007
        /*0bdc*/ 	.word	0x00016820
        /*0be0*/ 	.short	0x010a
        /*0be2*/ 	.byte	0x3f
	.zero		1


	//   ....[75]....
        /*0be4*/ 	.word	0x00012390
        /*0be8*/ 	.word	0x00000005
        /*0bec*/ 	.word	0x00016840
        /*0bf0*/ 	.short	0x010a
        /*0bf2*/ 	.byte	0x3f
	.zero		1


	//   ....[76]....
        /*0bf4*/ 	.word	0x000123e0
        /*0bf8*/ 	.word	0x00000003
        /*0bfc*/ 	.word	0x00016840
        /*0c00*/ 	.short	0x010a
        /*0c02*/ 	.byte	0x3f
	.zero		1


	//   ....[77]....
        /*0c04*/ 	.word	0x00012430
        /*0c08*/ 	.word	0x00000005
        /*0c0c*/ 	.word	0x00016860
        /*0c10*/ 	.short	0x010a
        /*0c12*/ 	.byte	0x3f
	.zero		1


	//----- nvinfo : EIATTR_NUM_MBARRIERS
	.align		4
.L_1555:
        /*0c14*/ 	.byte	0x03, 0x38
        /*0c16*/ 	.short	0x0016


	//----- nvinfo : EIATTR_EXIT_INSTR_OFFSETS
	.align		4
        /*0c18*/ 	.byte	0x04, 0x1c
        /*0c1a*/ 	.short	(.L_1557 - .L_1556)


	//   ....[0]....
.L_1556:
        /*0c1c*/ 	.word	0x0000e990


	//----- nvinfo : EIATTR_MAX_THREADS
	.align		4
.L_1557:
        /*0c20*/ 	.byte	0x04, 0x05
        /*0c22*/ 	.short	(.L_1559 - .L_1558)
.L_1558:
        /*0c24*/ 	.word	0x00000200
        /*0c28*/ 	.word	0x00000001
        /*0c2c*/ 	.word	0x00000001


	//----- nvinfo : EIATTR_CRS_STACK_SIZE
	.align		4
.L_1559:
        /*0c30*/ 	.byte	0x04, 0x1e
        /*0c32*/ 	.short	(.L_1561 - .L_1560)
.L_1560:
        /*0c34*/ 	.word	0x00000000


	//----- nvinfo : EIATTR_CBANK_PARAM_SIZE
	.align		4
.L_1561:
        /*0c38*/ 	.byte	0x03, 0x19
        /*0c3a*/ 	.short	0x0a70


	//----- nvinfo : EIATTR_PARAM_CBANK
	.align		4
        /*0c3c*/ 	.byte	0x04, 0x0a
        /*0c3e*/ 	.short	(.L_1563 - .L_1562)
	.align		4
.L_1562:
        /*0c40*/ 	.word	index@(.nv.constant0._ZN7cutlass13device_kernelIN5flash11enable_sm90INS1_16FlashAttnFwdSm90INS1_25CollectiveMainloopFwdSm90ILi2EN4cute5tupleIJNS5_1CILi1EEES8_S8_EEENS6_IJNS7_ILi192EEENS7_ILi128EEENS7_ILi64EEEEEELi64ENS_10bfloat16_tEfNS_4arch4Sm90ELb1ELb0ELb1ELb0ELb1ELb0ELb0ELb1ELb1ELb1ELb1ELb0EEENS1_21CollectiveEpilogueFwdINS6_IJSA_SC_SB_EEES9_SE_SG_Li384ELb0ELb1ELb1ELb0EEENS1_19SingleTileSchedulerILb0ELb1ELb1ELi192EEEEEEEEEvNT_6ParamsE)
        /*0c44*/ 	.short	0x0210
        /*0c46*/ 	.short	0x0a70


	//----- nvinfo : EIATTR_SW_WAR
	.align		4
.L_1563:
        /*0c48*/ 	.byte	0x04, 0x36
        /*0c4a*/ 	.short	(.L_1565 - .L_1564)
.L_1564:
        /*0c4c*/ 	.word	0x00000008
.L_1565:


//--------------------- .nv.info._ZN7cutlass13device_kernelIN5flash11enable_sm90INS1_16FlashAttnFwdSm90INS1_25CollectiveMainloopFwdSm90ILi2EN4cute5tupleIJNS5_1CILi1EEES8_S8_EEENS6_IJNS7_ILi192EEENS7_ILi128EEENS7_ILi64EEEEEELi64ENS_10bfloat16_tEfNS_4arch4Sm90ELb1ELb0ELb1ELb1ELb1ELb0ELb0ELb1ELb1ELb1ELb1ELb0EEENS1_21CollectiveEpilogueFwdINS6_IJSA_SC_SB_EEES9_SE_SG_Li384ELb1ELb1ELb1ELb0EEENS1_36VarlenDynamicPersistentTileSchedulerILi192ELi128ELi384ELi128ELb1ELb1ELb1ELb1ELb1ELb1EEEEEEEEEvNT_6ParamsE --------------------------
	.section	.nv.info._ZN7cutlass13device_kernelIN5flash11enable_sm90INS1_16FlashAttnFwdSm90INS1_25CollectiveMainloopFwdSm90ILi2EN4cute5tupleIJNS5_1CILi1EEES8_S8_EEENS6_IJNS7_ILi192EEENS7_ILi128EEENS7_ILi64EEEEEELi64ENS_10bfloat16_tEfNS_4arch4Sm90ELb1ELb0ELb1ELb1ELb1ELb0ELb0ELb1ELb1ELb1ELb1ELb0EEENS1_21CollectiveEpilogueFwdINS6_IJSA_SC_SB_EEES9_SE_SG_Li384ELb1ELb1ELb1ELb0EEENS1_36VarlenDynamicPersistentTileSchedulerILi192ELi128ELi384ELi128ELb1ELb1ELb1ELb1ELb1ELb1EEEEEEEEEvNT_6ParamsE,"",@"SHT_CUDA_INFO"
	.sectionflags	@""
	.align	4


	//----- nvinfo : EIATTR_CUDA_API_VERSION
	.align		4
        /*0000*/ 	.byte	0x04, 0x37
        /*0002*/ 	.short	(.L_1567 - .L_1566)
.L_1566:
        /*0004*/ 	.word	0x00000082


	//----- nvinfo : EIATTR_KPARAM_INFO
	.align		4
.L_1567:
        /*0008*/ 	.byte	0x04, 0x17
        /*000a*/ 	.short	(.L_1569 - .L_1568)
.L_1568:
        /*000c*/ 	.word	0x00000000
        /*0010*/ 	.short	0x0000
        /*0012*/ 	.short	0x0070
        /*0014*/ 	.byte	0x00, 0xf0, 0x01, 0x2a


	//----- nvinfo : EIATTR_SPARSE_MMA_MASK
	.align		4
.L_1569:
        /*0018*/ 	.byte	0x03, 0x50
        /*001a*/ 	.short	0x0000


	//----- nvinfo : EIATTR_MAXREG_COUNT
	.align		4
        /*001c*/ 	.byte	0x03, 0x1b
        /*001e*/ 	.short	0x0080


	//----- nvinfo : EIATTR_NUM_BARRIERS
	.align		4
        /*0020*/ 	.byte	0x02, 0x4c
        /*0022*/ 	.byte	0x10
	.zero		1


	//----- nvinfo : EIATTR_EXTERNS
	.align		4
        /*0024*/ 	.byte	0x04, 0x0f
        /*0026*/ 	.short	(.L_1571 - .L_1570)


	//   ....[0]....
	.align		4
.L_1570:
        /*0028*/ 	.word	index@(__assertfail)


	//----- nvinfo : EIATTR_ANNOTATIONS
	.align		4
.L_1571:
        /*002c*/ 	.byte	0x04, 0x55
        /*002e*/ 	.short	(.L_1573 - .L_1572)


	//   ....[0]....
.L_1572:
        /* <DEDUP_REMOVED lines=30> */


	//----- nvinfo : EIATTR_MERCURY_ISA_VERSION
	.align		4
.L_1573:
        /*0200*/ 	.byte	0x03, 0x5f
        /*0202*/ 	.short	0x0101


	//----- nvinfo : EIATTR_UNUSED_LOAD_BYTE_OFFSET
	.align		4
        /*0204*/ 	.byte	0x04, 0x44
        /*0206*/ 	.short	(.L_1575 - .L_1574)


	//   ....[0]....
.L_1574:
        /*0208*/ 	.word	0x00000970
        /*020c*/ 	.word	0x0000fff0


	//   ....[1]....
        /*0210*/ 	.word	0x0000a0f0
        /*0214*/ 	.word	0x0000fff0


	//----- nvinfo : EIATTR_INT_WARP_WIDE_INSTR_OFFSETS
	.align		4
.L_1575:
        /*0218*/ 	.byte	0x04, 0x31
        /*021a*/ 	.short	(.L_1577 - .L_1576)


	//   ....[0]....
.L_1576:
        /*021c*/ 	.word	0x000000c0


	//   ....[1]....
        /*0220*/ 	.word	0x000000d0


	//   ....[2]....
        /*0224*/ 	.word	0x00000170


	//   ....[3]....
        /*0228*/ 	.word	0x0000de90


	//   ....[4]....
        /*022c*/ 	.word	0x0000df20


	//   ....[5]....
        /*0230*/ 	.word	0x00011030


	//   ....[6]....
        /*0234*/ 	.word	0x000110c0


	//----- nvinfo : EIATTR_COOP_GROUP_MASK_REGIDS
	.align		4
.L_1577:
        /*0238*/ 	.byte	0x04, 0x29
        /*023a*/ 	.short	(.L_1579 - .L_1578)


	//   ....[0]....
.L_1578:
        /*023c*/ 	.word	0xffffffff


	//   ....[1]....
        /*0240*/ 	.word	0xffffffff


	//   ....[2]....
        /*0244*/ 	.word	0xffffffff


	//   ....[3]....
        /*0248*/ 	.word	0xffffffff


	//   ....[4]....
        /*024c*/ 	.word	0xffffffff


	//   ....[5]....
        /*0250*/ 	.word	0xffffffff


	//   ....[6]....
        /*0254*/ 	.word	0xffffffff


	//   ....[7]....
        /*0258*/ 	.word	0xffffffff


	//   ....[8]....
        /*025c*/ 	.word	0xffffffff


	//   ....[9]....
        /*0260*/ 	.word	0xffffffff


	//   ....[10]....
        /*0264*/ 	.word	0xffffffff


	//   ....[11]....
        /*0268*/ 	.word	0xffffffff


	//   ....[12]....
        /*026c*/ 	.word	0xffffffff


	//   ....[13]....
        /*0270*/ 	.word	0xffffffff


	//   ....[14]....
        /*0274*/ 	.word	0xffffffff


	//   ....[15]....
        /*0278*/ 	.word	0xffffffff


	//   ....[16]....
        /*027c*/ 	.word	0xffffffff


	//   ....[17]....
        /*0280*/ 	.word	0xffffffff


	//   ....[18]....
        /*0284*/ 	.word	0xffffffff


	//   ....[19]....
        /*0288*/ 	.word	0xffffffff


	//   ....[20]....
        /*028c*/ 	.word	0xffffffff


	//   ....[21]....
        /*0290*/ 	.word	0xffffffff


	//   ....[22]....
        /*0294*/ 	.word	0xffffffff


	//   ....[23]....
        /*0298*/ 	.word	0xffffffff


	//   ....[24]....
        /*029c*/ 	.word	0xffffffff


	//   ....[25]....
        /*02a0*/ 	.word	0xffffffff


	//   ....[26]....
        /*02a4*/ 	.word	0xffffffff


	//   ....[27]....
        /*02a8*/ 	.word	0xffffffff


	//   ....[28]....
        /*02ac*/ 	.word	0xffffffff


	//   ....[29]....
        /*02b0*/ 	.word	0xffffffff


	//   ....[30]....
        /*02b4*/ 	.word	0xffffffff


	//   ....[31]....
        /*02b8*/ 	.word	0xffffffff


	//   ....[32]....
        /*02bc*/ 	.word	0xffffffff


	//   ....[33]....
        /*02c0*/ 	.word	0xffffffff


	//   ....[34]....
        /*02c4*/ 	.word	0xffffffff


	//   ....[35]....
        /*02c8*/ 	.word	0xffffffff


	//   ....[36]....
        /*02cc*/ 	.word	0xffffffff


	//   ....[37]....
        /*02d0*/ 	.word	0xffffffff


	//   ....[38]....
        /*02d4*/ 	.word	0xffffffff


	//   ....[39]....
        /*02d8*/ 	.word	0xffffffff


	//   ....[40]....
        /*02dc*/ 	.word	0xffffffff


	//   ....[41]....
        /*02e0*/ 	.word	0xffffffff


	//   ....[42]....
        /*02e4*/ 	.word	0xffffffff


	//   ....[43]....
        /*02e8*/ 	.word	0xffffffff


	//   ....[44]....
        /*02ec*/ 	.word	0xffffffff


	//   ....[45]....
        /*02f0*/ 	.word	0xffffffff


	//   ....[46]....
        /*02f4*/ 	.word	0xffffffff


	//   ....[47]....
        /*02f8*/ 	.word	0xffffffff


	//   ....[48]....
        /*02fc*/ 	.word	0xffffffff


	//   ....[49]....
        /*0300*/ 	.word	0xffffffff


	//   ....[50]....
        /*0304*/ 	.word	0xffffffff


	//   ....[51]....
        /*0308*/ 	.word	0xffffffff


	//   ....[52]....
        /*030c*/ 	.word	0xffffffff


	//   ....[53]....
        /*0310*/ 	.word	0xffffffff


	//   ....[54]....
        /*0314*/ 	.word	0xffffffff


	//   ....[55]....
        /*0318*/ 	.word	0xffffffff


	//   ....[56]....
        /*031c*/ 	.word	0xffffffff


	//   ....[57]....
        /*0320*/ 	.word	0xffffffff


	//   ....[58]....
        /*0324*/ 	.word	0xffffffff


	//   ....[59]....
        /*0328*/ 	.word	0xffffffff


	//   ....[60]....
        /*032c*/ 	.word	0xffffffff


	//   ....[61]....
        /*0330*/ 	.word	0xffffffff


	//   ....[62]....
        /*0334*/ 	.word	0xffffffff


	//   ....[63]....
        /*0338*/ 	.word	0xffffffff


	//   ....[64]....
        /*033c*/ 	.word	0xffffffff


	//   ....[65]....
        /*0340*/ 	.word	0xffffffff


	//   ....[66]....
        /*0344*/ 	.word	0xffffffff


	//   ....[67]....
        /*0348*/ 	.word	0xffffffff


	//   ....[68]....
        /*034c*/ 	.word	0xffffffff


	//   ....[69]....
        /*0350*/ 	.word	0xffffffff


	//   ....[70]....
        /*0354*/ 	.word	0xffffffff


	//   ....[71]....
        /*0358*/ 	.word	0xffffffff


	//   ....[72]....
        /*035c*/ 	.word	0xffffffff


	//   ....[73]....
        /*0360*/ 	.word	0xffffffff


	//   ....[74]....
        /*0364*/ 	.word	0xffffffff


	//   ....[75]....
        /*0368*/ 	.word	0xffffffff


	//   ....[76]....
        /*036c*/ 	.word	0xffffffff


	//   ....[77]....
        /*0370*/ 	.word	0xffffffff


	//   ....[78]....
        /*0374*/ 	.word	0xffffffff


	//   ....[79]....
        /*0378*/ 	.word	0xffffffff


	//   ....[80]....
        /*037c*/ 	.word	0xffffffff


	//   ....[81]....
        /*0380*/ 	.word	0xffffffff


	//   ....[82]....
        /*0384*/ 	.word	0xffffffff


	//   ....[83]....
        /*0388*/ 	.word	0xffffffff


	//   ....[84]....
        /*038c*/ 	.word	0xffffffff


	//   ....[85]....
        /*0390*/ 	.word	0xffffffff


	//   ....[86]....
        /*0394*/ 	.word	0xffffffff


	//   ....[87]....
        /*0398*/ 	.word	0xffffffff


	//   ....[88]....
        /*039c*/ 	.word	0xffffffff


	//   ....[89]....
        /*03a0*/ 	.word	0xffffffff


	//   ....[90]....
        /*03a4*/ 	.word	0xffffffff


	//   ....[91]....
        /*03a8*/ 	.word	0xffffffff


	//   ....[92]....
        /*03ac*/ 	.word	0xffffffff


	//   ....[93]....
        /*03b0*/ 	.word	0xffffffff


	//   ....[94]....
        /*03b4*/ 	.word	0xffffffff


	//   ....[95]....
        /*03b8*/ 	.word	0xffffffff


	//   ....[96]....
        /*03bc*/ 	.word	0xffffffff


	//   ....[97]....
        /*03c0*/ 	.word	0xffffffff


	//   ....[98]....
        /*03c4*/ 	.word	0xffffffff


	//   ....[99]....
        /*03c8*/ 	.word	0xffffffff


	//   ....[100]....
        /*03cc*/ 	.word	0xffffffff


	//   ....[101]....
        /*03d0*/ 	.word	0xffffffff


	//   ....[102]....
        /*03d4*/ 	.word	0xffffffff


	//   ....[103]....
        /*03d8*/ 	.word	0xffffffff


	//   ....[104]....
        /*03dc*/ 	.word	0xffffffff


	//   ....[105]....
        /*03e0*/ 	.word	0xffffffff


	//   ....[106]....
        /*03e4*/ 	.word	0xffffffff


	//   ....[107]....
        /*03e8*/ 	.word	0xffffffff


	//   ....[108]....
        /*03ec*/ 	.word	0xffffffff


	//   ....[109]....
        /*03f0*/ 	.word	0xffffffff


	//   ....[110]....
        /*03f4*/ 	.word	0xffffffff


	//   ....[111]....
        /*03f8*/ 	.word	0xffffffff


	//   ....[112]....
        /*03fc*/ 	.word	0xffffffff


	//   ....[113]....
        /*0400*/ 	.word	0xffffffff


	//   ....[114]....
        /*0404*/ 	.word	0xffffffff


	//   ....[115]....
        /*0408*/ 	.word	0xffffffff


	//   ....[116]....
        /*040c*/ 	.word	0xffffffff


	//   ....[117]....
        /*0410*/ 	.word	0xffffffff


	//   ....[118]....
        /*0414*/ 	.word	0xffffffff


	//   ....[119]....
        /*0418*/ 	.word	0xffffffff


	//   ....[120]....
        /*041c*/ 	.word	0xffffffff


	//   ....[121]....
        /*0420*/ 	.word	0xffffffff


	//   ....[122]....
        /*0424*/ 	.word	0xffffffff


	//   ....[123]....
        /*0428*/ 	.word	0xffffffff


	//   ....[124]....
        /*042c*/ 	.word	0xffffffff


	//   ....[125]....
        /*0430*/ 	.word	0xffffffff


	//   ....[126]....
        /*0434*/ 	.word	0xffffffff


	//   ....[127]....
        /*0438*/ 	.word	0xffffffff


	//   ....[128]....
        /*043c*/ 	.word	0xffffffff


	//   ....[129]....
        /*0440*/ 	.word	0xffffffff


	//   ....[130]....
        /*0444*/ 	.word	0xffffffff


	//   ....[131]....
        /*0448*/ 	.word	0xffffffff


	//   ....[132]....
        /*044c*/ 	.word	0xffffffff


	//   ....[133]....
        /*0450*/ 	.word	0xffffffff


	//   ....[134]....
        /*0454*/ 	.word	0xffffffff


	//   ....[135]....
        /*0458*/ 	.word	0xffffffff


	//   ....[136]....
        /*045c*/ 	.word	0xffffffff


	//   ....[137]....
        /*0460*/ 	.word	0xffffffff


	//   ....[138]....
        /*0464*/ 	.word	0xffffffff


	//   ....[139]....
        /*0468*/ 	.word	0xffffffff


	//   ....[140]....
        /*046c*/ 	.word	0xffffffff


	//   ....[141]....
        /*0470*/ 	.word	0xffffffff


	//   ....[142]....
        /*0474*/ 	.word	0xffffffff


	//   ....[143]....
        /*0478*/ 	.word	0xffffffff


	//   ....[144]....
        /*047c*/ 	.word	0xffffffff


	//   ....[145]....
        /*0480*/ 	.word	0xffffffff


	//   ....[146]....
        /*0484*/ 	.word	0xffffffff


	//   ....[147]....
        /*0488*/ 	.word	0xffffffff


	//   ....[148]....
        /*048c*/ 	.word	0xffffffff


	//   ....[149]....
        /*0490*/ 	.word	0xffffffff


	//   ....[150]....
        /*0494*/ 	.word	0xffffffff


	//   ....[151]....
        /*0498*/ 	.word	0xffffffff


	//   ....[152]....
        /*049c*/ 	.word	0xffffffff


	//   ....[153]....
        /*04a0*/ 	.word	0xffffffff


	//   ....[154]....
        /*04a4*/ 	.word	0xffffffff


	//   ....[155]....
        /*04a8*/ 	.word	0xffffffff


	//   ....[156]....
        /*04ac*/ 	.word	0xffffffff


	//   ....[157]....
        /*04b0*/ 	.word	0xffffffff


	//   ....[158]....
        /*04b4*/ 	.word	0xffffffff


	//   ....[159]....
        /*04b8*/ 	.word	0xffffffff


	//   ....[160]....
        /*04bc*/ 	.word	0xffffffff


	//   ....[161]....
        /*04c0*/ 	.word	0xffffffff


	//   ....[162]....
        /*04c4*/ 	.word	0xffffffff


	//   ....[163]....
        /*04c8*/ 	.word	0xffffffff


	//   ....[164]....
        /*04cc*/ 	.word	0xffffffff


	//   ....[165]....
        /*04d0*/ 	.word	0xffffffff


	//   ....[166]....
        /*04d4*/ 	.word	0xffffffff


	//   ....[167]....
        /*04d8*/ 	.word	0xffffffff


	//   ....[168]....
        /*04dc*/ 	.word	0xffffffff


	//   ....[169]....
        /*04e0*/ 	.word	0xffffffff


	//   ....[170]....
        /*04e4*/ 	.word	0xffffffff


	//   ....[171]....
        /*04e8*/ 	.word	0xffffffff


	//   ....[172]....
        /*04ec*/ 	.word	0xffffffff


	//   ....[173]....
        /*04f0*/ 	.word	0xffffffff


	//   ....[174]....
        /*04f4*/ 	.word	0xffffffff


	//   ....[175]....
        /*04f8*/ 	.word	0x0500000f


	//   ....[176]....
        /*04fc*/ 	.word	0x0500000f


	//   ....[177]....
        /*0500*/ 	.word	0x0500000f


	//   ....[178]....
        /*0504*/ 	.word	0x0500000f


	//   ....[179]....
        /*0508*/ 	.word	0x0500000f


	//   ....[180]....
        /*050c*/ 	.word	0x0500000f


	//   ....[181]....
        /*0510*/ 	.word	0x0500000f


	//   ....[182]....
        /*0514*/ 	.word	0x0500000f


	//   ....[183]....
        /*0518*/ 	.word	0x0500000f


	//   ....[184]....
        /*051c*/ 	.word	0x0500000f


	//   ....[185]....
        /*0520*/ 	.word	0x0500000f


	//   ....[186]....
        /*0524*/ 	.word	0x0500000f


	//   ....[187]....
        /*0528*/ 	.word	0x0500000f


	//   ....[188]....
        /*052c*/ 	.word	0x0500000f


	//   ....[189]....
        /*0530*/ 	.word	0x0500000f


	//   ....[190]....
        /*0534*/ 	.word	0x0500000f


	//   ....[191]....
        /*0538*/ 	.word	0x0500000f


	//   ....[192]....
        /*053c*/ 	.word	0x0500000f


	//   ....[193]....
        /*0540*/ 	.word	0x0500000f


	//   ....[194]....
        /*0544*/ 	.word	0x0500000f


	//   ....[195]....
        /*0548*/ 	.word	0x0500000f


	//   ....[196]....
        /*054c*/ 	.word	0x0500000f


	//   ....[197]....
        /*0550*/ 	.word	0x0500000f


	//   ....[198]....
        /*0554*/ 	.word	0x0500000f


	//   ....[199]....
        /*0558*/ 	.word	0x0500000f


	//   ....[200]....
        /*055c*/ 	.word	0x0500000f


	//   ....[201]....
        /*0560*/ 	.word	0x0500000f


	//   ....[202]....
        /*0564*/ 	.word	0x0500000f


	//   ....[203]....
        /*0568*/ 	.word	0x0500000f


	//   ....[204]....
        /*056c*/ 	.word	0x0500000f


	//   ....[205]....
        /*0570*/ 	.word	0x0500000f


	//   ....[206]....
        /*0574*/ 	.word	0x0500000f


	//   ....[207]....
        /*0578*/ 	.word	0x0500000f


	//   ....[208]....
        /*057c*/ 	.word	0x0500000f


	//   ....[209]....
        /*0580*/ 	.word	0x0500000f


	//   ....[210]....
        /*0584*/ 	.word	0x0500000f


	//   ....[211]....
        /*0588*/ 	.word	0x0500000f


	//   ....[212]....
        /*058c*/ 	.word	0x0500000f


	//   ....[213]....
        /*0590*/ 	.word	0x0500000f


	//   ....[214]....
        /*0594*/ 	.word	0x0500000f


	//   ....[215]....
        /*0598*/ 	.word	0x0500000f


	//   ....[216]....
        /*059c*/ 	.word	0x0500000f


	//   ....[217]....
        /*05a0*/ 	.word	0x0500000f


	//   ....[218]....
        /*05a4*/ 	.word	0x0500000f


	//   ....[219]....
        /*05a8*/ 	.word	0x0500000f


	//   ....[220]....
        /*05ac*/ 	.word	0x0500000f


	//   ....[221]....
        /*05b0*/ 	.word	0x0500000f


	//   ....[222]....
        /*05b4*/ 	.word	0x0500000f


	//   ....[223]....
        /*05b8*/ 	.word	0x0500000f


	//   ....[224]....
        /*05bc*/ 	.word	0x0500000f


	//   ....[225]....
        /*05c0*/ 	.word	0x0500000f


	//   ....[226]....
        /*05c4*/ 	.word	0x0500000f


	//   ....[227]....
        /*05c8*/ 	.word	0x0500000f


	//   ....[228]....
        /*05cc*/ 	.word	0x0500000f


	//   ....[229]....
        /*05d0*/ 	.word	0x0500000f


	//   ....[230]....
        /*05d4*/ 	.word	0x0500000f


	//   ....[231]....
        /*05d8*/ 	.word	0x0500000f


	//   ....[232]....
        /*05dc*/ 	.word	0x0500000f


	//   ....[233]....
        /*05e0*/ 	.word	0x0500000f


	//   ....[234]....
        /*05e4*/ 	.word	0x0500000f


	//   ....[235]....
        /*05e8*/ 	.word	0x0500000f


	//   ....[236]....
        /*05ec*/ 	.word	0x0500000f


	//   ....[237]....
        /*05f0*/ 	.word	0x0500000f


	//   ....[238]....
        /*05f4*/ 	.word	0x0500000f


	//   ....[239]....
        /*05f8*/ 	.word	0x0500000f


	//   ....[240]....
        /*05fc*/ 	.word	0x0500000f


	//   ....[241]....
        /*0600*/ 	.word	0x0500000f


	//   ....[242]....
        /*0604*/ 	.word	0x0500000f


	//   ....[243]....
        /*0608*/ 	.word	0x0500000f


	//   ....[244]....
        /*060c*/ 	.word	0x0500000f


	//   ....[245]....
        /*0610*/ 	.word	0x0500000f


	//   ....[246]....
        /*0614*/ 	.word	0x0500000f


	//   ....[247]....
        /*0618*/ 	.word	0x0500000f


	//   ....[248]....
        /*061c*/ 	.word	0x0500000f


	//   ....[249]....
        /*0620*/ 	.word	0x0500000f


	//   ....[250]....
        /*0624*/ 	.word	0x0500000f


	//   ....[251]....
        /*0628*/ 	.word	0x0500000f


	//   ....[252]....
        /*062c*/ 	.word	0x0500000f


	//   ....[253]....
        /*0630*/ 	.word	0x0500000f


	//   ....[254]....
        /*0634*/ 	.word	0x0500000f


	//   ....[255]....
        /*0638*/ 	.word	0x0500000f


	//   ....[0]....
        /*063c*/ 	.word	0x0500000f


	//   ....[1]....
        /*0640*/ 	.word	0x0500000f


	//   ....[2]....
        /*0644*/ 	.word	0x0500000f


	//   ....[3]....
        /*0648*/ 	.word	0x0500000f


	//   ....[4]....
        /*064c*/ 	.word	0x0500000f


	//   ....[5]....
        /*0650*/ 	.word	0x0500000f


	//   ....[6]....
        /*0654*/ 	.word	0x0500000f


	//   ....[7]....
        /*0658*/ 	.word	0x0500000f


	//   ....[8]....
        /*065c*/ 	.word	0x0500000f


	//   ....[9]....
        /*0660*/ 	.word	0x0500000f


	//   ....[10]....
        /*0664*/ 	.word	0x0500000f


	//   ....[11]....
        /*0668*/ 	.word	0x0500000f


	//   ....[12]....
        /*066c*/ 	.word	0x0500000f


	//   ....[13]....
        /*0670*/ 	.word	0x0500000f


	//   ....[14]....
        /*0674*/ 	.word	0x0500000f


	//   ....[15]....
        /*0678*/ 	.word	0x0500000f


	//   ....[16]....
        /*067c*/ 	.word	0x0500000f


	//   ....[17]....
        /*0680*/ 	.word	0x0500000f


	//   ....[18]....
        /*0684*/ 	.word	0x0500000f


	//   ....[19]....
        /*0688*/ 	.word	0x0500000f


	//   ....[20]....
        /*068c*/ 	.word	0x0500000f


	//   ....[21]....
        /*0690*/ 	.word	0x0500000f


	//   ....[22]....
        /*0694*/ 	.word	0x0500000f


	//   ....[23]....
        /*0698*/ 	.word	0x0500000f


	//   ....[24]....
        /*069c*/ 	.word	0x0500000f


	//   ....[25]....
        /*06a0*/ 	.word	0x0500000f


	//   ....[26]....
        /*06a4*/ 	.word	0x0500000f


	//----- nvinfo : EIATTR_COOP_GROUP_INSTR_OFFSETS
	.align		4
.L_1579:
        /*06a8*/ 	.byte	0x04, 0x28
        /*06aa*/ 	.short	(.L_1581 - .L_1580)


	//   ....[0]....
.L_1580:
        /*06ac*/ 	.word	0x00000080


	//   ....[1]....
        /*06b0*/ 	.word	0x00000090


	//   ....[2]....
        /*06b4*/ 	.word	0x000002d0


	//   ....[3]....
        /*06b8*/ 	.word	0x00000430


	//   ....[4]....
        /*06bc*/ 	.word	0x00000550


	//   ....[5]....
        /*06c0*/ 	.word	0x000006b0


	//   ....[6]....
        /*06c4*/ 	.word	0x00001900


	//   ....[7]....
        /*06c8*/ 	.word	0x00002020


	//   ....[8]....
        /*06cc*/ 	.word	0x00002440


	//   ....[9]....
        /*06d0*/ 	.word	0x00002ca0


	//   ....[10]....
        /*06d4*/ 	.word	0x00002d30


	//   ....[11]....
        /*06d8*/ 	.word	0x00003850


	//   ....[12]....
        /*06dc*/ 	.word	0x000038a0


	//   ....[13]....
        /*06e0*/ 	.word	0x00004d80


	//   ....[14]....
        /*06e4*/ 	.word	0x000053d0


	//   ....[15]....
        /*06e8*/ 	.word	0x00005930


	//   ....[16]....
        /*06ec*/ 	.word	0x00005a20


	//   ....[17]....
        /*06f0*/ 	.word	0x00006370


	//   ....[18]....
        /*06f4*/ 	.word	0x000063d0


	//   ....[19]....
        /*06f8*/ 	.word	0x000086b0


	//   ....[20]....
        /*06fc*/ 	.word	0x000086e0


	//   ....[21]....
        /*0700*/ 	.word	0x00008700


	//   ....[22]....
        /*0704*/ 	.word	0x00008720


	//   ....[23]....
        /*0708*/ 	.word	0x000099b0


	//   ....[24]....
        /*070c*/ 	.word	0x000099e0


	//   ....[25]....
        /*0710*/ 	.word	0x00009a80


	//   ....[26]....
        /*0714*/ 	.word	0x00009aa0


	//   ....[27]....
        /*0718*/ 	.word	0x0000a970


	//   ....[28]....
        /*071c*/ 	.word	0x0000a980


	//   ....[29]....
        /*0720*/ 	.word	0x0000a990


	//   ....[30]....
        /*0724*/ 	.word	0x0000a9e0


	//   ....[31]....
        /*0728*/ 	.word	0x0000af50


	//   ....[32]....
        /*072c*/ 	.word	0x0000af70


	//   ....[33]....
        /*0730*/ 	.word	0x0000af80


	//   ....[34]....
        /*0734*/ 	.word	0x0000afa0


	//   ....[35]....
        /*0738*/ 	.word	0x0000afc0


	//   ....[36]....
        /*073c*/ 	.word	0x0000afe0


	//   ....[37]....
        /*0740*/ 	.word	0x0000b0e0


	//   ....[38]....
        /*0744*/ 	.word	0x0000b0f0


	//   ....[39]....
        /*0748*/ 	.word	0x0000b4d0


	//   ....[40]....
        /*074c*/ 	.word	0x0000b4e0


	//   ....[41]....
        /*0750*/ 	.word	0x0000b710


	//   ....[42]....
        /*0754*/ 	.word	0x0000b720


	//   ....[43]....
        /*0758*/ 	.word	0x0000c230


	//   ....[44]....
        /*075c*/ 	.word	0x0000c260


	//   ....[45]....
        /*0760*/ 	.word	0x0000c2a0


	//   ....[46]....
        /*0764*/ 	.word	0x0000c2d0


	//   ....[47]....
        /*0768*/ 	.word	0x0000c2e0


	//   ....[48]....
        /*076c*/ 	.word	0x0000c2f0


	//   ....[49]....
        /*0770*/ 	.word	0x0000c300


	//   ....[50]....
        /*0774*/ 	.word	0x0000c320


	//   ....[51]....
        /*0778*/ 	.word	0x0000c480


	//   ....[52]....
        /*077c*/ 	.word	0x0000c6a0


	//   ....[53]....
        /*0780*/ 	.word	0x0000c6d0


	//   ....[54]....
        /*0784*/ 	.word	0x0000c700


	//   ....[55]....
        /*0788*/ 	.word	0x0000c730


	//   ....[56]....
        /*078c*/ 	.word	0x0000c760


	//   ....[57]....
        /*0790*/ 	.word	0x0000c790


	//   ....[58]....
        /*0794*/ 	.word	0x0000c8f0


	//   ....[59]....
        /*0798*/ 	.word	0x0000c920


	//   ....[60]....
        /*079c*/ 	.word	0x0000c950


	//   ....[61]....
        /*07a0*/ 	.word	0x0000c980


	//   ....[62]....
        /*07a4*/ 	.word	0x0000c9b0


	//   ....[63]....
        /*07a8*/ 	.word	0x0000c9e0


	//   ....[64]....
        /*07ac*/ 	.word	0x0000ca70


	//   ....[65]....
        /*07b0*/ 	.word	0x0000caa0


	//   ....[66]....
        /*07b4*/ 	.word	0x0000cab0


	//   ....[67]....
        /*07b8*/ 	.word	0x0000caf0


	//   ....[68]....
        /*07bc*/ 	.word	0x0000ea40


	//   ....[69]....
        /*07c0*/ 	.word	0x0000ea60


	//   ....[70]....
        /*07c4*/ 	.word	0x0000eaf0


	//   ....[71]....
        /*07c8*/ 	.word	0x0000eb10


	//   ....[72]....
        /*07cc*/ 	.word	0x0000eb90


	//   ....[73]....
        /*07d0*/ 	.word	0x0000ebb0


	//   ....[74]....
        /*07d4*/ 	.word	0x0000ec30


	//   ....[75]....
        /*07d8*/ 	.word	0x0000ec50


	//   ....[76]....
        /*07dc*/ 	.word	0x0000ecd0


	//   ....[77]....
        /*07e0*/ 	.word	0x0000ecf0


	//   ....[78]....
        /*07e4*/ 	.word	0x0000ed70


	//   ....[79]....
        /*07e8*/ 	.word	0x0000ed90


	//   ....[80]....
        /*07ec*/ 	.word	0x0000ee10


	//   ....[81]....
        /*07f0*/ 	.word	0x0000ee30


	//   ....[82]....
        /*07f4*/ 	.word	0x0000ee40


	//   ....[83]....
        /*07f8*/ 	.word	0x0000ee50


	//   ....[84]....
        /*07fc*/ 	.word	0x0000f720


	//   ....[85]....
        /*0800*/ 	.word	0x0000f750


	//   ....[86]....
        /*0804*/ 	.word	0x0000f7f0


	//   ....[87]....
        /*0808*/ 	.word	0x0000f810


	//   ....[88]....
        /*080c*/ 	.word	0x0000f890


	//   ....[89]....
        /*0810*/ 	.word	0x0000f8b0


	//   ....[90]....
        /*0814*/ 	.word	0x0000f930


	//   ....[91]....
        /*0818*/ 	.word	0x0000f950


	//   ....[92]....
        /*081c*/ 	.word	0x0000f9d0


	//   ....[93]....
        /*0820*/ 	.word	0x0000f9f0


	//   ....[94]....
        /*0824*/ 	.word	0x0000fa70


	//   ....[95]....
        /*0828*/ 	.word	0x0000fa90


	//   ....[96]....
        /*082c*/ 	.word	0x0000fb10


	//   ....[97]....
        /*0830*/ 	.word	0x0000fb30


	//   ....[98]....
        /*0834*/ 	.word	0x0000fb40


	//   ....[99]....
        /*0838*/ 	.word	0x0000fbb0


	//   ....[100]....
        /*083c*/ 	.word	0x0000fc00


	//   ....[101]....
        /*0840*/ 	.word	0x0000fc30


	//   ....[102]....
        /*0844*/ 	.word	0x0000fcc0


	//   ....[103]....
        /*0848*/ 	.word	0x0000fcd0


	//   ....[104]....
        /*084c*/ 	.word	0x0000fd40


	//   ....[105]....
        /*0850*/ 	.word	0x0000fd50


	//   ....[106]....
        /*0854*/ 	.word	0x0000fd90


	//   ....[107]....
        /*0858*/ 	.word	0x0000fdb0


	//   ....[108]....
        /*085c*/ 	.word	0x00010500


	//   ....[109]....
        /*0860*/ 	.word	0x00010530


	//   ....[110]....
        /*0864*/ 	.word	0x00010580


	//   ....[111]....
        /*0868*/ 	.word	0x00010590


	//   ....[112]....
        /*086c*/ 	.word	0x000105d0


	//   ....[113]....
        /*0870*/ 	.word	0x000105e0


	//   ....[114]....
        /*0874*/ 	.word	0x00010620


	//   ....[115]....
        /*0878*/ 	.word	0x00010630


	//   ....[116]....
        /*087c*/ 	.word	0x00010670


	//   ....[117]....
        /*0880*/ 	.word	0x00010680


	//   ....[118]....
        /*0884*/ 	.word	0x000106c0


	//   ....[119]....
        /*0888*/ 	.word	0x000106d0


	//   ....[120]....
        /*088c*/ 	.word	0x00010710


	//   ....[121]....
        /*0890*/ 	.word	0x00010720


	//   ....[122]....
        /*0894*/ 	.word	0x00010730


	//   ....[123]....
        /*0898*/ 	.word	0x00010770


	//   ....[124]....
        /*089c*/ 	.word	0x00010a20


	//   ....[125]....
        /*08a0*/ 	.word	0x00010a50


	//   ....[126]....
        /*08a4*/ 	.word	0x00010ab0


	//   ....[127]....
        /*08a8*/ 	.word	0x00010ac0


	//   ....[128]....
        /*08ac*/ 	.word	0x00010b10


	//   ....[129]....
        /*08b0*/ 	.word	0x00010b20


	//   ....[130]....
        /*08b4*/ 	.word	0x00010b70


	//   ....[131]....
        /*08b8*/ 	.word	0x00010b80


	//   ....[132]....
        /*08bc*/ 	.word	0x00010bd0


	//   ....[133]....
        /*08c0*/ 	.word	0x00010be0


	//   ....[134]....
        /*08c4*/ 	.word	0x00010c30


	//   ....[135]....
        /*08c8*/ 	.word	0x00010c40


	//   ....[136]....
        /*08cc*/ 	.word	0x00010c90


	//   ....[137]....
        /*08d0*/ 	.word	0x00010ca0


	//   ....[138]....
        /*08d4*/ 	.word	0x00010cb0


	//   ....[139]....
        /*08d8*/ 	.word	0x00010cf0


	//   ....[140]....
        /*08dc*/ 	.word	0x00011280


	//   ....[141]....
        /*08e0*/ 	.word	0x000112c0


	//   ....[142]....
        /*08e4*/ 	.word	0x000112e0


	//   ....[143]....
        /*08e8*/ 	.word	0x00011300


	//   ....[144]....
        /*08ec*/ 	.word	0x00011310


	//   ....[145]....
        /*08f0*/ 	.word	0x00011320


	//   ....[146]....
        /*08f4*/ 	.word	0x00011340


	//   ....[147]....
        /*08f8*/ 	.word	0x00011390


	//   ....[148]....
        /*08fc*/ 	.word	0x000113b0


	//   ....[149]....
        /*0900*/ 	.word	0x000113f0


	//   ....[150]....
        /*0904*/ 	.word	0x00011410


	//   ....[151]....
        /*0908*/ 	.word	0x00011450


	//   ....[152]....
        /*090c*/ 	.word	0x00011470


	//   ....[153]....
        /*0910*/ 	.word	0x000114c0


	//   ....[154]....
        /*0914*/ 	.word	0x000114f0


	//   ....[155]....
        /*0918*/ 	.word	0x00011550


	//   ....[156]....
        /*091c*/ 	.word	0x00011900


	//   ....[157]....
        /*0920*/ 	.word	0x00011930


	//   ....[158]....
        /*0924*/ 	.word	0x000119a0


	//   ....[159]....
        /*0928*/ 	.word	0x000119d0


	//   ....[160]....
        /*092c*/ 	.word	0x00011a00


	//   ....[161]....
        /*0930*/ 	.word	0x00011a30


	//   ....[162]....
        /*0934*/ 	.word	0x00011a60


	//   ....[163]....
        /*0938*/ 	.word	0x00011a90


	//   ....[164]....
        /*093c*/ 	.word	0x00011c30


	//   ....[165]....
        /*0940*/ 	.word	0x00011c60


	//   ....[166]....
        /*0944*/ 	.word	0x00011c90


	//   ....[167]....
        /*0948*/ 	.word	0x00011cc0


	//   ....[168]....
        /*094c*/ 	.word	0x00011cf0


	//   ....[169]....
        /*0950*/ 	.word	0x00011d20


	//   ....[170]....
        /*0954*/ 	.word	0x00011de0


	//   ....[171]....
        /*0958*/ 	.word	0x00011e00


	//   ....[172]....
        /*095c*/ 	.word	0x00011e20


	//   ....[173]....
        /*0960*/ 	.word	0x00011e80


	//   ....[174]....
        /*0964*/ 	.word	0x000128a0


	//   ....[175]....
        /*0968*/ 	.word	0x00012e40


	//   ....[176]....
        /*096c*/ 	.word	0x00012f30


	//   ....[177]....
        /*0970*/ 	.word	0x00012fd0


	//   ....[178]....
        /*0974*/ 	.word	0x00013030


	//   ....[179]....
        /*0978*/ 	.word	0x00013130


	//   ....[180]....
        /*097c*/ 	.word	0x00013190


	//   ....[181]....
        /*0980*/ 	.word	0x00013280


	//   ....[182]....
        /*0984*/ 	.word	0x000132f0


	//   ....[183]....
        /*0988*/ 	.word	0x000133e0


	//   ....[184]....
        /*098c*/ 	.word	0x00013450


	//   ....[185]....
        /*0990*/ 	.word	0x00013540


	//   ....[186]....
        /*0994*/ 	.word	0x000135b0


	//   ....[187]....
        /*0998*/ 	.word	0x000136a0


	//   ....[188]....
        /*099c*/ 	.word	0x00013710


	//   ....[189]....
        /*09a0*/ 	.word	0x00013800


	//   ....[190]....
        /*09a4*/ 	.word	0x00013870


	//   ....[191]....
        /*09a8*/ 	.word	0x00013910


	//   ....[192]....
        /*09ac*/ 	.word	0x00013a00


	//   ....[193]....
        /*09b0*/ 	.word	0x00013a70


	//   ....[194]....
        /*09b4*/ 	.word	0x00013ad0


	//   ....[195]....
        /*09b8*/ 	.word	0x00013bc0


	//   ....[196]....
        /*09bc*/ 	.word	0x00013c20


	//   ....[197]....
        /*09c0*/ 	.word	0x00013d20


	//   ....[198]....
        /*09c4*/ 	.word	0x00013d80


	//   ....[199]....
        /*09c8*/ 	.word	0x00013e80


	//   ....[200]....
        /*09cc*/ 	.word	0x00013ee0


	//   ....[201]....
        /*09d0*/ 	.word	0x00013fe0


	//   ....[202]....
        /*09d4*/ 	.word	0x00014040


	//   ....[203]....
        /*09d8*/ 	.word	0x00014140


	//   ....[204]....
        /*09dc*/ 	.word	0x000141a0


	//   ....[205]....
        /*09e0*/ 	.word	0x000142a0


	//   ....[206]....
        /*09e4*/ 	.word	0x00014300


	//   ....[207]....
        /*09e8*/ 	.word	0x000143b0


	//   ....[208]....
        /*09ec*/ 	.word	0x00014470


	//   ....[209]....
        /*09f0*/ 	.word	0x00014530


	//   ....[210]....
        /*09f4*/ 	.word	0x00014590


	//   ....[211]....
        /*09f8*/ 	.word	0x00014690


	//   ....[212]....
        /*09fc*/ 	.word	0x000146f0


	//   ....[213]....
        /*0a00*/ 	.word	0x000147c0


	//   ....[214]....
        /*0a04*/ 	.word	0x00014820


	//   ....[215]....
        /*0a08*/ 	.word	0x000148e0


	//   ....[216]....
        /*0a0c*/ 	.word	0x00014a20


	//   ....[217]....
        /*0a10*/ 	.word	0x00014ad0


	//   ....[218]....
        /*0a14*/ 	.word	0x00014b30


	//   ....[219]....
        /*0a18*/ 	.word	0x00014be0


	//   ....[220]....
        /*0a1c*/ 	.word	0x00014c40


	//   ....[221]....
        /*0a20*/ 	.word	0x00014cf0


	//   ....[222]....
        /*0a24*/ 	.word	0x00014d50


	//   ....[223]....
        /*0a28*/ 	.word	0x00014e00


	//   ....[224]....
        /*0a2c*/ 	.word	0x00014e60


	//   ....[225]....
        /*0a30*/ 	.word	0x00014f10


	//   ....[226]....
        /*0a34*/ 	.word	0x00014f70


	//   ....[227]....
        /*0a38*/ 	.word	0x00015020


	//   ....[228]....
        /*0a3c*/ 	.word	0x00015080


	//   ....[229]....
        /*0a40*/ 	.word	0x00015130


	//   ....[230]....
        /*0a44*/ 	.word	0x00015190


	//   ....[231]....
        /*0a48*/ 	.word	0x00015240


	//   ....[232]....
        /*0a4c*/ 	.word	0x00015330


	//   ....[233]....
        /*0a50*/ 	.word	0x000153e0


	//   ....[234]....
        /*0a54*/ 	.word	0x00015440


	//   ....[235]....
        /*0a58*/ 	.word	0x00015500


	//   ....[236]....
        /*0a5c*/ 	.word	0x00015560


	//   ....[237]....
        /*0a60*/ 	.word	0x00015620


	//   ....[238]....
        /*0a64*/ 	.word	0x00015680


	//   ....[239]....
        /*0a68*/ 	.word	0x00015740


	//   ....[240]....
        /*0a6c*/ 	.word	0x000157a0


	//   ....[241]....
        /*0a70*/ 	.word	0x00015860


	//   ....[242]....
        /*0a74*/ 	.word	0x000158c0


	//   ....[243]....
        /*0a78*/ 	.word	0x00015980


	//   ....[244]....
        /*0a7c*/ 	.word	0x000159e0


	//   ....[245]....
        /*0a80*/ 	.word	0x00015aa0


	//   ....[246]....
        /*0a84*/ 	.word	0x00015b00


	//   ....[247]....
        /*0a88*/ 	.word	0x00015bb0


	//   ....[248]....
        /*0a8c*/ 	.word	0x00015ca0


	//   ....[249]....
        /*0a90*/ 	.word	0x00015d40


	//   ....[250]....
        /*0a94*/ 	.word	0x00015de0


	//   ....[251]....
        /*0a98*/ 	.word	0x00015e90


	//   ....[252]....
        /*0a9c*/ 	.word	0x00015ef0


	//   ....[253]....
        /*0aa0*/ 	.word	0x00015fb0


	//   ....[254]....
        /*0aa4*/ 	.word	0x00016010


	//   ....[255]....
        /*0aa8*/ 	.word	0x000160d0


	//   ....[0]....
        /*0aac*/ 	.word	0x00016130


	//   ....[1]....
        /*0ab0*/ 	.word	0x000161f0


	//   ....[2]....
        /*0ab4*/ 	.word	0x00016250


	//   ....[3]....
        /*0ab8*/ 	.word	0x00016310


	//   ....[4]....
        /*0abc*/ 	.word	0x00016370


	//   ....[5]....
        /*0ac0*/ 	.word	0x00016430


	//   ....[6]....
        /*0ac4*/ 	.word	0x00016490


	//   ....[7]....
        /*0ac8*/ 	.word	0x00016530


	//   ....[8]....
        /*0acc*/ 	.word	0x000165c0


	//   ....[9]....
        /*0ad0*/ 	.word	0x00016660


	//   ....[10]....
        /*0ad4*/ 	.word	0x000167d0


	//   ....[11]....
        /*0ad8*/ 	.word	0x00016840


	//   ....[12]....
        /*0adc*/ 	.word	0x000168b0


	//   ....[13]....
        /*0ae0*/ 	.word	0x00016920


	//   ....[14]....
        /*0ae4*/ 	.word	0x00016990


	//   ....[15]....
        /*0ae8*/ 	.word	0x00016a10


	//   ....[16]....
        /*0aec*/ 	.word	0x00016a90


	//   ....[17]....
        /*0af0*/ 	.word	0x00016b20


	//   ....[18]....
        /*0af4*/ 	.word	0x00016b90


	//   ....[19]....
        /*0af8*/ 	.word	0x00016c00


	//   ....[20]....
        /*0afc*/ 	.word	0x00016c70


	//   ....[21]....
        /*0b00*/ 	.word	0x00016cf0


	//   ....[22]....
        /*0b04*/ 	.word	0x00016d60


	//   ....[23]....
        /*0b08*/ 	.word	0x00016e10


	//   ....[24]....
        /*0b0c*/ 	.word	0x00016e60


	//   ....[25]....
        /*0b10*/ 	.word	0x00016ef0


	//   ....[26]....
        /*0b14*/ 	.word	0x00017020


	//----- nvinfo : EIATTR_REG_RECONFIG
	.align		4
.L_1581:
        /*0b18*/ 	.byte	0x01, 0x54
	.zero		2


	//----- nvinfo : EIATTR_SYSCALL_OFFSETS
	.align		4
        /*0b1c*/ 	.byte	0x04, 0x46
        /*0b1e*/ 	.short	(.L_1583 - .L_1582)


	//   ....[0]....
.L_1582:
        /*0b20*/ 	.word	0x00001ab0


	//   ....[1]....
        /*0b24*/ 	.word	0x0000e080


	//   ....[2]....
        /*0b28*/ 	.word	0x0000e1d0


	//   ....[3]....
        /*0b2c*/ 	.word	0x0000e2c0


	//   ....[4]....
        /*0b30*/ 	.word	0x0000f260


	//----- nvinfo : EIATTR_MBARRIER_INSTR_OFFSETS
	.align		4
.L_1583:
        /*0b34*/ 	.byte	0x04, 0x39
        /*0b36*/ 	.short	(.L_1585 - .L_1584)


	//   ....[0]....
.L_1584:
        /*0b38*/ 	.word	0x00000180
        /*0b3c*/ 	.word	0x000000ff
        /*0b40*/ 	.word	0x00016800
        /*0b44*/ 	.short	0x0100
        /*0b46*/ 	.byte	0x08
	.zero		1


	//   ....[1]....
        /*0b48*/ 	.word	0x00000190
        /*0b4c*/ 	.word	0x000000ff
        /*0b50*/ 	.word	0x00016820
        /*0b54*/ 	.short	0x0100
        /*0b56*/ 	.byte	0x08
	.zero		1


	//   ....[2]....
        /*0b58*/ 	.word	0x00000280
        /*0b5c*/ 	.word	0x000000ff
        /*0b60*/ 	.word	0x00016830
        /*0b64*/ 	.short	0x0100
        /*0b66*/ 	.byte	0x08
	.zero		1


	//   ....[3]....
        /*0b68*/ 	.word	0x00000290
        /*0b6c*/ 	.word	0x000000ff
        /*0b70*/ 	.word	0x00016840
        /*0b74*/ 	.short	0x0100
        /*0b76*/ 	.byte	0x08
	.zero		1


	//   ....[4]....
        /*0b78*/ 	.word	0x000002a0
        /*0b7c*/ 	.word	0x000000ff
        /*0b80*/ 	.word	0x00016838
        /*0b84*/ 	.short	0x0100
        /*0b86*/ 	.byte	0x08
	.zero		1


	//   ....[5]....
        /*0b88*/ 	.word	0x000002b0
        /*0b8c*/ 	.word	0x000000ff
        /*0b90*/ 	.word	0x00016848
        /*0b94*/ 	.short	0x0100
        /*0b96*/ 	.byte	0x08
	.zero		1


	//   ....[6]....
        /*0b98*/ 	.word	0x000003e0
        /*0b9c*/ 	.word	0x000000ff
        /*0ba0*/ 	.word	0x00016850
        /*0ba4*/ 	.short	0x0100
        /*0ba6*/ 	.byte	0x08
	.zero		1


	//   ....[7]....
        /*0ba8*/ 	.word	0x000003f0
        /*0bac*/ 	.word	0x000000ff
        /*0bb0*/ 	.word	0x00016860
        /*0bb4*/ 	.short	0x0100
        /*0bb6*/ 	.byte	0x08
	.zero		1


	//   ....[8]....
        /*0bb8*/ 	.word	0x00000400
        /*0bbc*/ 	.word	0x000000ff
        /*0bc0*/ 	.word	0x00016858
        /*0bc4*/ 	.short	0x0100
        /*0bc6*/ 	.byte	0x08
	.zero		1


	//   ....[9]....
        /*0bc8*/ 	.word	0x00000410
        /*0bcc*/ 	.word	0x000000ff
        /*0bd0*/ 	.word	0x00016868
        /*0bd4*/ 	.short	0x0100
        /*0bd6*/ 	.byte	0x08
	.zero		1


	//   ....[10]....
        /*0bd8*/ 	.word	0x00000500
        /*0bdc*/ 	.word	0x000000ff
        /*0be0*/ 	.word	0x00016870
        /*0be4*/ 	.short	0x0100
        /*0be6*/ 	.byte	0x06
	.zero		1


	//   ....[11]....
        /*0be8*/ 	.word	0x00000510
        /*0bec*/ 	.word	0x000000ff
        /*0bf0*/ 	.word	0x00016880
        /*0bf4*/ 	.short	0x0100
        /*0bf6*/ 	.byte	0x06
	.zero		1


	//   ....[12]....
        /*0bf8*/ 	.word	0x00000520
        /*0bfc*/ 	.word	0x000000ff
        /*0c00*/ 	.word	0x00016878
        /*0c04*/ 	.short	0x0100
        /*0c06*/ 	.byte	0x06
	.zero		1


	//   ....[13]....
        /*0c08*/ 	.word	0x00000530
        /*0c0c*/ 	.word	0x000000ff
        /*0c10*/ 	.word	0x00016888
        /*0c14*/ 	.short	0x0100
        /*0c16*/ 	.byte	0x06
	.zero		1


	//   ....[14]....
        /*0c18*/ 	.word	0x00000660
        /*0c1c*/ 	.word	0x000000ff
        /*0c20*/ 	.word	0x00016890
        /*0c24*/ 	.short	0x0100
        /*0c26*/ 	.byte	0x08
	.zero		1


	//   ....[15]....
        /*0c28*/ 	.word	0x00000670
        /*0c2c*/ 	.word	0x000000ff
        /*0c30*/ 	.word	0x000168a0
        /*0c34*/ 	.short	0x0100
        /*0c36*/ 	.byte	0x08
	.zero		1


	//   ....[16]....
        /*0c38*/ 	.word	0x00000680
        /*0c3c*/ 	.word	0x000000ff
        /*0c40*/ 	.word	0x00016898
        /*0c44*/ 	.short	0x0100
        /*0c46*/ 	.byte	0x08
	.zero		1


	//   ....[17]....
        /*0c48*/ 	.word	0x00000690
        /*0c4c*/ 	.word	0x000000ff
        /*0c50*/ 	.word	0x000168a8
        /*0c54*/ 	.short	0x0100
        /*0c56*/ 	.byte	0x08
	.zero		1


	//   ....[18]....
        /*0c58*/ 	.word	0x000007d0
        /*0c5c*/ 	.word	0x000000ff
        /*0c60*/ 	.word	0x000168b0
        /*0c64*/ 	.short	0x0100
        /*0c66*/ 	.byte	0x08
	.zero		1


	//   ....[19]....
        /*0c68*/ 	.word	0x000007e0
        /*0c6c*/ 	.word	0x000000ff
        /*0c70*/ 	.word	0x000168c0
        /*0c74*/ 	.short	0x0100
        /*0c76*/ 	.byte	0x08
	.zero		1


	//   ....[20]....
        /*0c78*/ 	.word	0x000007f0
        /*0c7c*/ 	.word	0x000000ff
        /*0c80*/ 	.word	0x000168b8
        /*0c84*/ 	.short	0x0100
        /*0c86*/ 	.byte	0x08
	.zero		1


	//   ....[21]....
        /*0c88*/ 	.word	0x00000800
        /*0c8c*/ 	.word	0x000000ff
        /*0c90*/ 	.word	0x000168c8
        /*0c94*/ 	.short	0x0100
        /*0c96*/ 	.byte	0x08
	.zero		1


	//   ....[22]....
        /*0c98*/ 	.word	0x00001b30
        /*0c9c*/ 	.word	0x000000ff
        /*0ca0*/ 	.word	0x00016800
        /*0ca4*/ 	.short	0x010a
        /*0ca6*/ 	.byte	0x2d
	.zero		1


	//   ....[23]....
        /*0ca8*/ 	.word	0x00001bb0
        /*0cac*/ 	.word	0x00000000
        /*0cb0*/ 	.word	0x00016830
        /*0cb4*/ 	.short	0x010a
        /*0cb6*/ 	.byte	0x3f
	.zero		1


	//   ....[24]....
        /*0cb8*/ 	.word	0x00001bf0
        /*0cbc*/ 	.word	0x00000000
        /*0cc0*/ 	.word	0x00016830
        /*0cc4*/ 	.short	0x010a
        /*0cc6*/ 	.byte	0x3f
	.zero		1


	//   ....[25]....
        /*0cc8*/ 	.word	0x00003390
        /*0ccc*/ 	.word	0x000000ff
        /*0cd0*/ 	.word	0x00000000
        /*0cd4*/ 	.short	0x0101
        /*0cd6*/ 	.byte	0x06
	.zero		1


	//   ....[26]....
        /*0cd8*/ 	.word	0x000045a0
        /*0cdc*/ 	.word	0x000000ff
        /*0ce0*/ 	.word	0x00016830
        /*0ce4*/ 	.short	0x010a
        /*0ce6*/ 	.byte	0x06
	.zero		1


	//   ....[27]....
        /*0ce8*/ 	.word	0x000045e0
        /*0cec*/ 	.word	0x000000ff
        /*0cf0*/ 	.word	0x00016830
        /*0cf4*/ 	.short	0x010a
        /*0cf6*/ 	.byte	0x06
	.zero		1


	//   ....[28]....
        /*0cf8*/ 	.word	0x00004810
        /*0cfc*/ 	.word	0x000000ff
        /*0d00*/ 	.word	0x00016850
        /*0d04*/ 	.short	0x010a
        /*0d06*/ 	.byte	0x06
	.zero		1


	//   ....[29]....
        /*0d08*/ 	.word	0x00004850
        /*0d0c*/ 	.word	0x000000ff
        /*0d10*/ 	.word	0x00016850
        /*0d14*/ 	.short	0x010a
        /*0d16*/ 	.byte	0x06
	.zero		1


	//   ....[30]....
        /*0d18*/ 	.word	0x00005280
        /*0d1c*/ 	.word	0x000000ff
        /*0d20*/ 	.word	0x00000000
        /*0d24*/ 	.short	0x0101
        /*0d26*/ 	.byte	0x06
	.zero		1


	//   ....[31]....
        /*0d28*/ 	.word	0x00006fb0
        /*0d2c*/ 	.word	0x000000ff
        /*0d30*/ 	.word	0x00000000
        /*0d34*/ 	.short	0x0101
        /*0d36*/ 	.byte	0x06
	.zero		1


	//   ....[32]....
        /*0d38*/ 	.word	0x000074b0
        /*0d3c*/ 	.word	0x000000ff
        /*0d40*/ 	.word	0x00016830
        /*0d44*/ 	.short	0x010a
        /*0d46*/ 	.byte	0x06
	.zero		1


	//   ....[33]....
        /*0d48*/ 	.word	0x000074f0
        /*0d4c*/ 	.word	0x000000ff
        /*0d50*/ 	.word	0x00016830
        /*0d54*/ 	.short	0x010a
        /*0d56*/ 	.byte	0x06
	.zero		1


	//   ....[34]....
        /*0d58*/ 	.word	0x000076f0
        /*0d5c*/ 	.word	0x000000ff
        /*0d60*/ 	.word	0x00016850
        /*0d64*/ 	.short	0x010a
        /*0d66*/ 	.byte	0x06
	.zero		1


	//   ....[35]....
        /*0d68*/ 	.word	0x00007730
        /*0d6c*/ 	.word	0x000000ff
        /*0d70*/ 	.word	0x00016850
        /*0d74*/ 	.short	0x010a
        /*0d76*/ 	.byte	0x06
	.zero		1


	//   ....[36]....
        /*0d78*/ 	.word	0x00007fb0
        /*0d7c*/ 	.word	0x000000ff
        /*0d80*/ 	.word	0x00000000
        /*0d84*/ 	.short	0x0101
        /*0d86*/ 	.byte	0x06
	.zero		1


	//   ....[37]....
        /*0d88*/ 	.word	0x00009520
        /*0d8c*/ 	.word	0x000000ff
        /*0d90*/ 	.word	0x00000000
        /*0d94*/ 	.short	0x0101
        /*0d96*/ 	.byte	0x06
	.zero		1


	//   ....[38]....
        /*0d98*/ 	.word	0x00009920
        /*0d9c*/ 	.word	0x000000ff
        /*0da0*/ 	.word	0x00016850
        /*0da4*/ 	.short	0x010a
        /*0da6*/ 	.byte	0x05
	.zero		1


	//   ....[39]....
        /*0da8*/ 	.word	0x00009960
        /*0dac*/ 	.word	0x000000ff
        /*0db0*/ 	.word	0x00016850
        /*0db4*/ 	.short	0x010a
        /*0db6*/ 	.byte	0x05
	.zero		1


	//   ....[40]....
        /*0db8*/ 	.word	0x00009ed0
        /*0dbc*/ 	.word	0x000000ff
        /*0dc0*/ 	.word	0x00000000
        /*0dc4*/ 	.short	0x0101
        /*0dc6*/ 	.byte	0x04
	.zero		1


	//   ....[41]....
        /*0dc8*/ 	.word	0x0000b0a0
        /*0dcc*/ 	.word	0x00000000
        /*0dd0*/ 	.word	0x00000000
        /*0dd4*/ 	.short	0x0101
        /*0dd6*/ 	.byte	0x3f
	.zero		1


	//   ....[42]....
        /*0dd8*/ 	.word	0x0000b4c0
        /*0ddc*/ 	.word	0x00000004
        /*0de0*/ 	.word	0x00000000
        /*0de4*/ 	.short	0x0101
        /*0de6*/ 	.byte	0x3f
	.zero		1


	//   ....[43]....
        /*0de8*/ 	.word	0x0000e7c0
        /*0dec*/ 	.word	0x00000003
        /*0df0*/ 	.word	0x00016840
        /*0df4*/ 	.short	0x010a
        /*0df6*/ 	.byte	0x3f
	.zero		1


	//   ....[44]....
        /*0df8*/ 	.word	0x0000ef50
        /*0dfc*/ 	.word	0x00000003
        /*0e00*/ 	.word	0x00016830
        /*0e04*/ 	.short	0x0107
        /*0e06*/ 	.byte	0x3f
	.zero		1


	//   ....[45]....
        /*0e08*/ 	.word	0x0000f020
        /*0e0c*/ 	.word	0x00000003
        /*0e10*/ 	.word	0x00016830
        /*0e14*/ 	.short	0x0101
        /*0e16*/ 	.byte	0x3f
	.zero		1


	//   ....[46]....
        /*0e18*/ 	.word	0x0000fe50
        /*0e1c*/ 	.word	0x00000016
        /*0e20*/ 	.word	0x00016800
        /*0e24*/ 	.short	0x0107
        /*0e26*/ 	.byte	0x3f
	.zero		1


	//   ....[47]....
        /*0e28*/ 	.word	0x0000ff50
        /*0e2c*/ 	.word	0x00000016
        /*0e30*/ 	.word	0x00016800
        /*0e34*/ 	.short	0x0101
        /*0e36*/ 	.byte	0x3f
	.zero		1


	//   ....[48]....
        /*0e38*/ 	.word	0x0000ff80
        /*0e3c*/ 	.word	0x00000016
        /*0e40*/ 	.word	0x00016820
        /*0e44*/ 	.short	0x010a
        /*0e46*/ 	.byte	0x3f
	.zero		1


	//   ....[49]....
        /*0e48*/ 	.word	0x00010310
        /*0e4c*/ 	.word	0x00000005
        /*0e50*/ 	.word	0x00016840
        /*0e54*/ 	.short	0x010a
        /*0e56*/ 	.byte	0x3f
	.zero		1


	//   ....[50]....
        /*0e58*/ 	.word	0x000107f0
        /*0e5c*/ 	.word	0x00000005
        /*0e60*/ 	.word	0x00016830
        /*0e64*/ 	.short	0x0107
        /*0e66*/ 	.byte	0x3f
	.zero		1


	//   ....[51]....
        /*0e68*/ 	.word	0x000108b0
        /*0e6c*/ 	.word	0x00000005
        /*0e70*/ 	.word	0x00016830
        /*0e74*/ 	.short	0x0101
        /*0e76*/ 	.byte	0x3f
	.zero		1


	//   ....[52]....
        /*0e78*/ 	.word	0x00010910
        /*0e7c*/ 	.word	0x00000005
        /*0e80*/ 	.word	0x00016860
        /*0e84*/ 	.short	0x010a
        /*0e86*/ 	.byte	0x3f
	.zero		1


	//   ....[53]....
        /*0e88*/ 	.word	0x00010de0
        /*0e8c*/ 	.word	0x00000005
        /*0e90*/ 	.word	0x00016850
        /*0e94*/ 	.short	0x0107
        /*0e96*/ 	.byte	0x3f
	.zero		1


	//   ....[54]....
        /*0e98*/ 	.word	0x00010f50
        /*0e9c*/ 	.word	0x00000005
        /*0ea0*/ 	.word	0x00016850
        /*0ea4*/ 	.short	0x0101
        /*0ea6*/ 	.byte	0x3f
	.zero		1


	//   ....[55]....
        /*0ea8*/ 	.word	0x00011170
        /*0eac*/ 	.word	0x00000000
        /*0eb0*/ 	.word	0x00016860
        /*0eb4*/ 	.short	0x010a
        /*0eb6*/ 	.byte	0x3f
	.zero		1


	//   ....[56]....
        /*0eb8*/ 	.word	0x00011600
        /*0ebc*/ 	.word	0x00000000
        /*0ec0*/ 	.word	0x00016850
        /*0ec4*/ 	.short	0x0107
        /*0ec6*/ 	.byte	0x3f
	.zero		1


	//   ....[57]....
        /*0ec8*/ 	.word	0x000116d0
        /*0ecc*/ 	.word	0x00000000
        /*0ed0*/ 	.word	0x00016850
        /*0ed4*/ 	.short	0x0101
        /*0ed6*/ 	.byte	0x3f
	.zero		1


	//   ....[58]....
        /*0ed8*/ 	.word	0x00012820
        /*0edc*/ 	.word	0x00000005
        /*0ee0*/ 	.word	0x00016820
        /*0ee4*/ 	.short	0x010a
        /*0ee6*/ 	.byte	0x3f
	.zero		1


	//   ....[59]....
        /*0ee8*/ 	.word	0x000129a0
        /*0eec*/ 	.word	0x00000003
        /*0ef0*/ 	.word	0x00016840
        /*0ef4*/ 	.short	0x010a
        /*0ef6*/ 	.byte	0x3f
	.zero		1


	//   ....[60]....
        /*0ef8*/ 	.word	0x00012a40
        /*0efc*/ 	.word	0x00000019
        /*0f00*/ 	.word	0x00016840
        /*0f04*/ 	.short	0x010a
        /*0f06*/ 	.byte	0x3f
	.zero		1


	//   ....[61]....
        /*0f08*/ 	.word	0x00012a80
        /*0f0c*/ 	.word	0x00000003
        /*0f10*/ 	.word	0x00016860
        /*0f14*/ 	.short	0x010a
        /*0f16*/ 	.byte	0x3f
	.zero		1


	//   ....[62]....
        /*0f18*/ 	.word	0x00012ac0
        /*0f1c*/ 	.word	0x00000019
        /*0f20*/ 	.word	0x00016860
        /*0f24*/ 	.short	0x010a
        /*0f26*/ 	.byte	0x3f
	.zero		1


	//   ....[63]....
        /*0f28*/ 	.word	0x00012b30
        /*0f2c*/ 	.word	0x00000003
        /*0f30*/ 	.word	0x00016800
        /*0f34*/ 	.short	0x010a
        /*0f36*/ 	.byte	0x3f
	.zero		1


	//   ....[64]....
        /*0f38*/ 	.word	0x00012b80
        /*0f3c*/ 	.word	0x00000000
        /*0f40*/ 	.word	0x00016830
        /*0f44*/ 	.short	0x010a
        /*0f46*/ 	.byte	0x3f
	.zero		1


	//   ....[65]....
        /*0f48*/ 	.word	0x00012be0
        /*0f4c*/ 	.word	0x00000006
        /*0f50*/ 	.word	0x00016830
        /*0f54*/ 	.short	0x010a
        /*0f56*/ 	.byte	0x3f
	.zero		1


	//   ....[66]....
        /*0f58*/ 	.word	0x00012c40
        /*0f5c*/ 	.word	0x00000006
        /*0f60*/ 	.word	0x00016850
        /*0f64*/ 	.short	0x010a
        /*0f66*/ 	.byte	0x3f
	.zero		1


	//   ....[67]....
        /*0f68*/ 	.word	0x00012ca0
        /*0f6c*/ 	.word	0x00000006
        /*0f70*/ 	.word	0x00016830
        /*0f74*/ 	.short	0x010a
        /*0f76*/ 	.byte	0x3f
	.zero		1


	//   ....[68]....
        /*0f78*/ 	.word	0x00012d00
        /*0f7c*/ 	.word	0x00000006
        /*0f80*/ 	.word	0x00016850
        /*0f84*/ 	.short	0x010a
        /*0f86*/ 	.byte	0x3f
	.zero		1


	//   ....[69]....
        /*0f88*/ 	.word	0x00012d60
        /*0f8c*/ 	.word	0x00000004
        /*0f90*/ 	.word	0x00016850
        /*0f94*/ 	.short	0x010a
        /*0f96*/ 	.byte	0x3f
	.zero		1


	//   ....[70]....
        /*0f98*/ 	.word	0x00012e80
        /*0f9c*/ 	.word	0x00000003
        /*0fa0*/ 	.word	0x00016840
        /*0fa4*/ 	.short	0x010a
        /*0fa6*/ 	.byte	0x3f
	.zero		1


	//   ....[71]....
        /*0fa8*/ 	.word	0x00014920
        /*0fac*/ 	.word	0x00000016
        /*0fb0*/ 	.word	0x00016820
        /*0fb4*/ 	.short	0x010a
        /*0fb6*/ 	.byte	0x3f
	.zero		1


	//   ....[72]....
        /*0fb8*/ 	.word	0x00014970
        /*0fbc*/ 	.word	0x00000005
        /*0fc0*/ 	.word	0x00016840
        /*0fc4*/ 	.short	0x010a
        /*0fc6*/ 	.byte	0x3f
	.zero		1


	//   ....[73]....
        /*0fc8*/ 	.word	0x00015280
        /*0fcc*/ 	.word	0x00000005
        /*0fd0*/ 	.word	0x00016860
        /*0fd4*/ 	.short	0x010a
        /*0fd6*/ 	.byte	0x3f
	.zero		1


	//   ....[74]....
        /*0fd8*/ 	.word	0x00015bf0
        /*0fdc*/ 	.word	0x00000000
        /*0fe0*/ 	.word	0x00016860
        /*0fe4*/ 	.short	0x010a
        /*0fe6*/ 	.byte	0x3f
	.zero		1


	//   ....[75]....
        /*0fe8*/ 	.word	0x00016f40
        /*0fec*/ 	.word	0x00000005
        /*0ff0*/ 	.word	0x00016820
        /*0ff4*/ 	.short	0x010a
        /*0ff6*/ 	.byte	0x3f
	.zero		1


	//   ....[76]....
        /*0ff8*/ 	.word	0x000170e0
        /*0ffc*/ 	.word	0x00000003
        /*1000*/ 	.word	0x00016840
        /*1004*/ 	.short	0x010a
        /*1006*/ 	.byte	0x3f
	.zero		1


	//   ....[77]....
        /*1008*/ 	.word	0x00017130
        /*100c*/ 	.word	0x00000019
        /*1010*/ 	.word	0x00016840
        /*1014*/ 	.short	0x010a
        /*1016*/ 	.byte	0x3f
	.zero		1


	//   ....[78]....
        /*1018*/ 	.word	0x00017180
        /*101c*/ 	.word	0x00000003
        /*1020*/ 	.word	0x00016860
        /*1024*/ 	.short	0x010a
        /*1026*/ 	.byte	0x3f
	.zero		1


	//----- nvinfo : EIATTR_NUM_MBARRIERS
	.align		4
.L_1585:
        /*1028*/ 	.byte	0x03, 0x38
        /*102a*/ 	.short	0x0016


	//----- nvinfo : EIATTR_EXIT_INSTR_OFFSETS
	.align		4
        /*102c*/ 	.byte	0x04, 0x1c
        /*102e*/ 	.short	(.L_1587 - .L_1586)


	//   ....[0]....
.L_1586:
        /*1030*/ 	.word	0x000009b0


	//   ....[1]....
        /*1034*/ 	.word	0x0000c420


	//   ....[2]....
        /*1038*/ 	.word	0x00012b10


	//----- nvinfo : EIATTR_MAX_THREADS
	.align		4
.L_1587:
        /*103c*/ 	.byte	0x04, 0x05
        /*103e*/ 	.short	(.L_1589 - .L_1588)
.L_1588:
        /*1040*/ 	.word	0x00000200
        /*1044*/ 	.word	0x00000001
        /*1048*/ 	.word	0x00000001


	//----- nvinfo : EIATTR_CRS_STACK_SIZE
	.align		4
.L_1589:
        /*104c*/ 	.byte	0x04, 0x1e
        /*104e*/ 	.short	(.L_1591 - .L_1590)
.L_1590:
        /*1050*/ 	.word	0x00000000


	//----- nvinfo : EIATTR_CBANK_PARAM_SIZE
	.align		4
.L_1591:
        /*1054*/ 	.byte	0x03, 0x19
        /*1056*/ 	.short	0x0af0


	//----- nvinfo : EIATTR_PARAM_CBANK
	.align		4
        /*1058*/ 	.byte	0x04, 0x0a
        /*105a*/ 	.short	(.L_1593 - .L_1592)
	.align		4
.L_1592:
        /*105c*/ 	.word	index@(.nv.constant0._ZN7cutlass13device_kernelIN5flash11enable_sm90INS1_16FlashAttnFwdSm90INS1_25CollectiveMainloopFwdSm90ILi2EN4cute5tupleIJNS5_1CILi1EEES8_S8_EEENS6_IJNS7_ILi192EEENS7_ILi128EEENS7_ILi64EEEEEELi64ENS_10bfloat16_tEfNS_4arch4Sm90ELb1ELb0ELb1ELb1ELb1ELb0ELb0ELb1ELb1ELb1ELb1ELb0EEENS1_21CollectiveEpilogueFwdINS6_IJSA_SC_SB_EEES9_SE_SG_Li384ELb1ELb1ELb1ELb0EEENS1_36VarlenDynamicPersistentTileSchedulerILi192ELi128ELi384ELi128ELb1ELb1ELb1ELb1ELb1ELb1EEEEEEEEEvNT_6ParamsE)
        /*1060*/ 	.short	0x0210
        /*1062*/ 	.short	0x0af0


	//----- nvinfo : EIATTR_SW_WAR
	.align		4
.L_1593:
        /*1064*/ 	.byte	0x04, 0x36
        /*1066*/ 	.short	(.L_1595 - .L_1594)
.L_1594:
        /*1068*/ 	.word	0x00000008
.L_1595:


//--------------------- .nv.info._ZN7cutlass13device_kernelIN5flash11enable_sm90INS1_16FlashAttnFwdSm90INS1_25CollectiveMainloopFwdSm90ILi2EN4cute5tupleIJNS5_1CILi1EEES8_S8_EEENS6_IJNS7_ILi192EEENS7_ILi128EEENS7_ILi64EEEEEELi64ENS_10bfloat16_tEfNS_4arch4Sm90ELb1ELb0ELb1ELb1ELb1ELb1ELb0ELb1ELb1ELb1ELb1ELb0EEENS1_21CollectiveEpilogueFwdINS6_IJSA_SC_SB_EEES9_SE_SG_Li384ELb1ELb1ELb1ELb0EEENS1_36VarlenDynamicPersistentTileSchedulerILi192ELi128ELi384ELi128ELb1ELb1ELb1ELb1ELb1ELb1EEEEEEEEEvNT_6ParamsE --------------------------
	.section	.nv.info._ZN7cutlass13device_kernelIN5flash11enable_sm90INS1_16FlashAttnFwdSm90INS1_25CollectiveMainloopFwdSm90ILi2EN4cute5tupleIJNS5_1CILi1EEES8_S8_EEENS6_IJNS7_ILi192EEENS7_ILi128EEENS7_ILi64EEEEEELi64ENS_10bfloat16_tEfNS_4arch4Sm90ELb1ELb0ELb1ELb1ELb1ELb1ELb0ELb1ELb1ELb1ELb1ELb0EEENS1_21CollectiveEpilogueFwdINS6_IJSA_SC_SB_EEES9_SE_SG_Li384ELb1ELb1ELb1ELb0EEENS1_36VarlenDynamicPersistentTileSchedulerILi192ELi128ELi384ELi128ELb1ELb1ELb1ELb1ELb1ELb1EEEEEEEEEvNT_6ParamsE,"",@"SHT_CUDA_INFO"
	.sectionflags	@""
	.align	4


	//----- nvinfo : EIATTR_CUDA_API_VERSION
	.align		4
        /*0000*/ 	.byte	0x04, 0x37
        /*0002*/ 	.short	(.L_1597 - .L_1596)
.L_1596:
        /*0004*/ 	.word	0x00000082


	//----- nvinfo : EIATTR_KPARAM_INFO
	.align		4
.L_1597:
        /*0008*/ 	.byte	0x04, 0x17
        /*000a*/ 	.short	(.L_1599 - .L_1598)
.L_1598:
        /*000c*/ 	.word	0x00000000
        /*0010*/ 	.short	0x0000
        /*0012*/ 	.short	0x0070
        /*0014*/ 	.byte	0x00, 0xf0, 0x01, 0x2a


	//----- nvinfo : EIATTR_SPARSE_MMA_MASK
	.align		4
.L_1599:
        /*0018*/ 	.byte	0x03, 0x50
        /*001a*/ 	.short	0x0000


	//----- nvinfo : EIATTR_MAXREG_COUNT
	.align		4
        /*001c*/ 	.byte	0x03, 0x1b
        /*001e*/ 	.short	0x0080


	//----- nvinfo : EIATTR_NUM_BARRIERS
	.align		4
        /*0020*/ 	.byte	0x02, 0x4c
        /*0022*/ 	.byte	0x10
	.zero		1


	//----- nvinfo : EIATTR_EXTERNS
	.align		4
        /*0024*/ 	.byte	0x04, 0x0f
        /*0026*/ 	.short	(.L_1601 - .L_1600)


	//   ....[0]....
	.align		4
.L_1600:
        /*0028*/ 	.word	index@(__assertfail)


	//----- nvinfo : EIATTR_ANNOTATIONS
	.align		4
.L_1601:
        /*002c*/ 	.byte	0x04, 0x55
        /*002e*/ 	.short	(.L_1603 - .L_1602)


	//   ....[0]....
.L_1602:
        /* <DEDUP_REMOVED lines=86> */


	//----- nvinfo : EIATTR_MERCURY_ISA_VERSION
	.align		4
.L_1603:
        /*0580*/ 	.byte	0x03, 0x5f
        /*0582*/ 	.short	0x0101


	//----- nvinfo : EIATTR_UNUSED_LOAD_BYTE_OFFSET
	.align		4
        /*0584*/ 	.byte	0x04, 0x44
        /*0586*/ 	.short	(.L_1605 - .L_1604)


	//   ....[0]....
.L_1604:
        /*0588*/ 	.word	0x00000a60
        /*058c*/ 	.word	0x0000fff0


	//   ....[1]....
        /*0590*/ 	.word	0x00012460
        /*0594*/ 	.word	0x0000fff0


	//----- nvinfo : EIATTR_INT_WARP_WIDE_INSTR_OFFSETS
	.align		4
.L_1605:
        /*0598*/ 	.byte	0x04, 0x31
        /*059a*/ 	.short	(.L_1607 - .L_1606)


	//   ....[0]....
.L_1606:
        /*059c*/ 	.word	0x00000120


	//   ....[1]....
        /*05a0*/ 	.word	0x000001c0


	//   ....[2]....
        /*05a4*/ 	.word	0x00000230


	//   ....[3]....
        /*05a8*/ 	.word	0x00017400


	//   ....[4]....
        /*05ac*/ 	.word	0x00017490


	//   ....[5]....
        /*05b0*/ 	.word	0x0001a630


	//   ....[6]....
        /*05b4*/ 	.word	0x0001a6c0


	//----- nvinfo : EIATTR_COOP_GROUP_MASK_REGIDS
	.align		4
.L_1607:
        /*05b8*/ 	.byte	0x04, 0x29
        /*05ba*/ 	.short	(.L_1609 - .L_1608)


	//   ....[0]....
.L_1608:
        /*05bc*/ 	.word	0xffffffff


	//   ....[1]....
        /*05c0*/ 	.word	0xffffffff


	//   ....[2]....
        /*05c4*/ 	.word	0xffffffff


	//   ....[3]....
        /*05c8*/ 	.word	0xffffffff


	//   ....[4]....
        /*05cc*/ 	.word	0xffffffff


	//   ....[5]....
        /*05d0*/ 	.word	0xffffffff


	//   ....[6]....
        /*05d4*/ 	.word	0xffffffff


	//   ....[7]....
        /*05d8*/ 	.word	0xffffffff


	//   ....[8]....
        /*05dc*/ 	.word	0xffffffff


	//   ....[9]....
        /*05e0*/ 	.word	0xffffffff


	//   ....[10]....
        /*05e4*/ 	.word	0xffffffff


	//   ....[11]....
        /*05e8*/ 	.word	0xffffffff


	//   ....[12]....
        /*05ec*/ 	.word	0xffffffff


	//   ....[13]....
        /*05f0*/ 	.word	0xffffffff


	//   ....[14]....
        /*05f4*/ 	.word	0xffffffff


	//   ....[15]....
        /*05f8*/ 	.word	0xffffffff


	//   ....[16]....
        /*05fc*/ 	.word	0xffffffff


	//   ....[17]....
        /*0600*/ 	.word	0xffffffff


	//   ....[18]....
        /*0604*/ 	.word	0xffffffff


	//   ....[19]....
        /*0608*/ 	.word	0xffffffff


	//   ....[20]....
        /*060c*/ 	.word	0xffffffff


	//   ....[21]....
        /*0610*/ 	.word	0xffffffff


	//   ....[22]....
        /*0614*/ 	.word	0xffffffff


	//   ....[23]....
        /*0618*/ 	.word	0xffffffff


	//   ....[24]....
        /*061c*/ 	.word	0xffffffff


	//   ....[25]....
        /*0620*/ 	.word	0xffffffff


	//   ....[26]....
        /*0624*/ 	.word	0xffffffff


	//   ....[27]....
        /*0628*/ 	.word	0xffffffff


	//   ....[28]....
        /*062c*/ 	.word	0xffffffff


	//   ....[29]....
        /*0630*/ 	.word	0xffffffff


	//   ....[30]....
        /*0634*/ 	.word	0xffffffff


	//   ....[31]....
        /*0638*/ 	.word	0xffffffff


	//   ....[32]....
        /*063c*/ 	.word	0xffffffff


	//   ....[33]....
        /*0640*/ 	.word	0xffffffff


	//   ....[34]....
        /*0644*/ 	.word	0xffffffff


	//   ....[35]....
        /*0648*/ 	.word	0xffffffff


	//   ....[36]....
        /*064c*/ 	.word	0xffffffff


	//   ....[37]....
        /*0650*/ 	.word	0xffffffff


	//   ....[38]....
        /*0654*/ 	.word	0xffffffff


	//   ....[39]....
        /*0658*/ 	.word	0xffffffff


	//   ....[40]....
        /*065c*/ 	.word	0xffffffff


	//   ....[41]....
        /*0660*/ 	.word	0xffffffff


	//   ....[42]....
        /*0664*/ 	.word	0xffffffff


	//   ....[43]....
        /*0668*/ 	.word	0xffffffff


	//   ....[44]....
        /*066c*/ 	.word	0xffffffff


	//   ....[45]....
        /*0670*/ 	.word	0xffffffff


	//   ....[46]....
        /*0674*/ 	.word	0xffffffff


	//   ....[47]....
        /*0678*/ 	.word	0xffffffff


	//   ....[48]....
        /*067c*/ 	.word	0xffffffff


	//   ....[49]....
        /*0680*/ 	.word	0xffffffff


	//   ....[50]....
        /*0684*/ 	.word	0xffffffff


	//   ....[51]....
        /*0688*/ 	.word	0xffffffff


	//   ....[52]....
        /*068c*/ 	.word	0xffffffff


	//   ....[53]....
        /*0690*/ 	.word	0xffffffff


	//   ....[54]....
        /*0694*/ 	.word	0xffffffff


	//   ....[55]....
        /*0698*/ 	.word	0xffffffff


	//   ....[56]....
        /*069c*/ 	.word	0xffffffff


	//   ....[57]....
        /*06a0*/ 	.word	0xffffffff


	//   ....[58]....
        /*06a4*/ 	.word	0xffffffff


	//   ....[59]....
        /*06a8*/ 	.word	0xffffffff


	//   ....[60]....
        /*06ac*/ 	.word	0xffffffff


	//   ....[61]....
        /*06b0*/ 	.word	0xffffffff


	//   ....[62]....
        /*06b4*/ 	.word	0xffffffff


	//   ....[63]....
        /*06b8*/ 	.word	0xffffffff


	//   ....[64]....
        /*06bc*/ 	.word	0xffffffff


	//   ....[65]....
        /*06c0*/ 	.word	0xffffffff


	//   ....[66]....
        /*06c4*/ 	.word	0xffffffff


	//   ....[67]....
        /*06c8*/ 	.word	0xffffffff


	//   ....[68]....
        /*06cc*/ 	.word	0xffffffff


	//   ....[69]....
        /*06d0*/ 	.word	0xffffffff


	//   ....[70]....
        /*06d4*/ 	.word	0xffffffff


	//   ....[71]....
        /*06d8*/ 	.word	0xffffffff


	//   ....[72]....
        /*06dc*/ 	.word	0xffffffff


	//   ....[73]....
        /*06e0*/ 	.word	0xffffffff


	//   ....[74]....
        /*06e4*/ 	.word	0xffffffff


	//   ....[75]....
        /*06e8*/ 	.word	0xffffffff


	//   ....[76]....
        /*06ec*/ 	.word	0xffffffff


	//   ....[77]....
        /*06f0*/ 	.word	0xffffffff


	//   ....[78]....
        /*06f4*/ 	.word	0xffffffff


	//   ....[79]....
        /*06f8*/ 	.word	0xffffffff


	//   ....[80]....
        /*06fc*/ 	.word	0xffffffff


	//   ....[81]....
        /*0700*/ 	.word	0xffffffff


	//   ....[82]....
        /*0704*/ 	.word	0xffffffff


	//   ....[83]....
        /*0708*/ 	.word	0xffffffff


	//   ....[84]....
        /*070c*/ 	.word	0xffffffff


	//   ....[85]....
        /*0710*/ 	.word	0xffffffff


	//   ....[86]....
        /*0714*/ 	.word	0xffffffff


	//   ....[87]....
        /*0718*/ 	.word	0xffffffff


	//   ....[88]....
        /*071c*/ 	.word	0xffffffff


	//   ....[89]....
        /*0720*/ 	.word	0xffffffff


	//   ....[90]....
        /*0724*/ 	.word	0xffffffff


	//   ....[91]....
        /*0728*/ 	.word	0xffffffff


	//   ....[92]....
        /*072c*/ 	.word	0xffffffff


	//   ....[93]....
        /*0730*/ 	.word	0xffffffff


	//   ....[94]....
        /*0734*/ 	.word	0xffffffff


	//   ....[95]....
        /*0738*/ 	.word	0xffffffff


	//   ....[96]....
        /*073c*/ 	.word	0xffffffff


	//   ....[97]....
        /*0740*/ 	.word	0xffffffff


	//   ....[98]....
        /*0744*/ 	.word	0xffffffff


	//   ....[99]....
        /*0748*/ 	.word	0xffffffff


	//   ....[100]....
        /*074c*/ 	.word	0xffffffff


	//   ....[101]....
        /*0750*/ 	.word	0xffffffff


	//   ....[102]....
        /*0754*/ 	.word	0xffffffff


	//   ....[103]....
        /*0758*/ 	.word	0xffffffff


	//   ....[104]....
        /*075c*/ 	.word	0xffffffff


	//   ....[105]....
        /*0760*/ 	.word	0xffffffff


	//   ....[106]....
        /*0764*/ 	.word	0xffffffff


	//   ....[107]....
        /*0768*/ 	.word	0xffffffff


	//   ....[108]....
        /*076c*/ 	.word	0xffffffff


	//   ....[109]....
        /*0770*/ 	.word	0xffffffff


	//   ....[110]....
        /*0774*/ 	.word	0xffffffff


	//   ....[111]....
        /*0778*/ 	.word	0xffffffff


	//   ....[112]....
        /*077c*/ 	.word	0xffffffff


	//   ....[113]....
        /*0780*/ 	.word	0xffffffff


	//   ....[114]....
        /*0784*/ 	.word	0xffffffff


	//   ....[115]....
        /*0788*/ 	.word	0xffffffff


	//   ....[116]....
        /*078c*/ 	.word	0xffffffff


	//   ....[117]....
        /*0790*/ 	.word	0xffffffff


	//   ....[118]....
        /*0794*/ 	.word	0xffffffff


	//   ....[119]....
        /*0798*/ 	.word	0xffffffff


	//   ....[120]....
        /*079c*/ 	.word	0xffffffff


	//   ....[121]....
        /*07a0*/ 	.word	0xffffffff


	//   ....[122]....
        /*07a4*/ 	.word	0xffffffff


	//   ....[123]....
        /*07a8*/ 	.word	0xffffffff


	//   ....[124]....
        /*07ac*/ 	.word	0xffffffff


	//   ....[125]....
        /*07b0*/ 	.word	0xffffffff


	//   ....[126]....
        /*07b4*/ 	.word	0xffffffff


	//   ....[127]....
        /*07b8*/ 	.word	0xffffffff


	//   ....[128]....
        /*07bc*/ 	.word	0xffffffff


	//   ....[129]....
        /*07c0*/ 	.word	0xffffffff


	//   ....[130]....
        /*07c4*/ 	.word	0xffffffff


	//   ....[131]....
        /*07c8*/ 	.word	0xffffffff


	//   ....[132]....
        /*07cc*/ 	.word	0xffffffff


	//   ....[133]....
        /*07d0*/ 	.word	0xffffffff


	//   ....[134]....
        /*07d4*/ 	.word	0xffffffff


	//   ....[135]....
        /*07d8*/ 	.word	0xffffffff


	//   ....[136]....
        /*07dc*/ 	.word	0xffffffff


	//   ....[137]....
        /*07e0*/ 	.word	0xffffffff


	//   ....[138]....
        /*07e4*/ 	.word	0xffffffff


	//   ....[139]....
        /*07e8*/ 	.word	0xffffffff


	//   ....[140]....
        /*07ec*/ 	.word	0xffffffff


	//   ....[141]....
        /*07f0*/ 	.word	0xffffffff


	//   ....[142]....
        /*07f4*/ 	.word	0xffffffff


	//   ....[143]....
        /*07f8*/ 	.word	0xffffffff


	//   ....[144]....
        /*07fc*/ 	.word	0xffffffff


	//   ....[145]....
        /*0800*/ 	.word	0xffffffff


	//   ....[146]....
        /*0804*/ 	.word	0xffffffff


	//   ....[147]....
        /*0808*/ 	.word	0xffffffff


	//   ....[148]....
        /*080c*/ 	.word	0xffffffff


	//   ....[149]....
        /*0810*/ 	.word	0xffffffff


	//   ....[150]....
        /*0814*/ 	.word	0xffffffff


	//   ....[151]....
        /*0818*/ 	.word	0xffffffff


	//   ....[152]....
        /*081c*/ 	.word	0xffffffff


	//   ....[153]....
        /*0820*/ 	.word	0xffffffff


	//   ....[154]....
        /*0824*/ 	.word	0xffffffff


	//   ....[155]....
        /*0828*/ 	.word	0xffffffff


	//   ....[156]....
        /*082c*/ 	.word	0xffffffff


	//   ....[157]....
        /*0830*/ 	.word	0xffffffff


	//   ....[158]....
        /*0834*/ 	.word	0xffffffff


	//   ....[159]....
        /*0838*/ 	.word	0xffffffff


	//   ....[160]....
        /*083c*/ 	.word	0xffffffff


	//   ....[161]....
        /*0840*/ 	.word	0xffffffff


	//   ....[162]....
        /*0844*/ 	.word	0xffffffff


	//   ....[163]....
        /*0848*/ 	.word	0xffffffff


	//   ....[164]....
        /*084c*/ 	.word	0xffffffff


	//   ....[165]....
        /*0850*/ 	.word	0xffffffff


	//   ....[166]....
        /*0854*/ 	.word	0xffffffff


	//   ....[167]....
        /*0858*/ 	.word	0xffffffff


	//   ....[168]....
        /*085c*/ 	.word	0xffffffff


	//   ....[169]....
        /*0860*/ 	.word	0xffffffff


	//   ....[170]....
        /*0864*/ 	.word	0xffffffff


	//   ....[171]....
        /*0868*/ 	.word	0xffffffff


	//   ....[172]....
        /*086c*/ 	.word	0xffffffff


	//   ....[173]....
        /*0870*/ 	.word	0xffffffff


	//   ....[174]....
        /*0874*/ 	.word	0xffffffff


	//   ....[175]....
        /*0878*/ 	.word	0xffffffff


	//   ....[176]....
        /*087c*/ 	.word	0xffffffff


	//   ....[177]....
        /*0880*/ 	.word	0xffffffff


	//   ....[178]....
        /*0884*/ 	.word	0xffffffff


	//   ....[179]....
        /*0888*/ 	.word	0xffffffff


	//   ....[180]....
        /*088c*/ 	.word	0xffffffff


	//   ....[181]....
        /*0890*/ 	.word	0xffffffff


	//   ....[182]....
        /*0894*/ 	.word	0xffffffff


	//   ....[183]....
        /*0898*/ 	.word	0xffffffff


	//   ....[184]....
        /*089c*/ 	.word	0xffffffff


	//   ....[185]....
        /*08a0*/ 	.word	0xffffffff


	//   ....[186]....
        /*08a4*/ 	.word	0xffffffff


	//   ....[187]....
        /*08a8*/ 	.word	0xffffffff


	//   ....[188]....
        /*08ac*/ 	.word	0xffffffff


	//   ....[189]....
        /*08b0*/ 	.word	0xffffffff


	//   ....[190]....
        /*08b4*/ 	.word	0xffffffff


	//   ....[191]....
        /*08b8*/ 	.word	0xffffffff


	//   ....[192]....
        /*08bc*/ 	.word	0xffffffff


	//   ....[193]....
        /*08c0*/ 	.word	0xffffffff


	//   ....[194]....
        /*08c4*/ 	.word	0xffffffff


	//   ....[195]....
        /*08c8*/ 	.word	0xffffffff


	//   ....[196]....
        /*08cc*/ 	.word	0xffffffff


	//   ....[197]....
        /*08d0*/ 	.word	0xffffffff


	//   ....[198]....
        /*08d4*/ 	.word	0xffffffff


	//   ....[199]....
        /*08d8*/ 	.word	0xffffffff


	//   ....[200]....
        /*08dc*/ 	.word	0xffffffff


	//   ....[201]....
        /*08e0*/ 	.word	0xffffffff


	//   ....[202]....
        /*08e4*/ 	.word	0xffffffff


	//   ....[203]....
        /*08e8*/ 	.word	0xffffffff


	//   ....[204]....
        /*08ec*/ 	.word	0xffffffff


	//   ....[205]....
        /*08f0*/ 	.word	0xffffffff


	//   ....[206]....
        /*08f4*/ 	.word	0xffffffff


	//   ....[207]....
        /*08f8*/ 	.word	0xffffffff


	//   ....[208]....
        /*08fc*/ 	.word	0xffffffff


	//   ....[209]....
        /*0900*/ 	.word	0x0500000f


	//   ....[210]....
        /*0904*/ 	.word	0x0500000f


	//   ....[211]....
        /*0908*/ 	.word	0x0500000f


	//   ....[212]....
        /*090c*/ 	.word	0x0500000f


	//   ....[213]....
        /*0910*/ 	.word	0x0500000f


	//   ....[214]....
        /*0914*/ 	.word	0x0500000f


	//   ....[215]....
        /*0918*/ 	.word	0x0500000f


	//   ....[216]....
        /*091c*/ 	.word	0x0500000f


	//   ....[217]....
        /*0920*/ 	.word	0x0500000f


	//   ....[218]....
        /*0924*/ 	.word	0x0500000f


	//   ....[219]....
        /*0928*/ 	.word	0x0500000f


	//   ....[220]....
        /*092c*/ 	.word	0x0500000f


	//   ....[221]....
        /*0930*/ 	.word	0x0500000f


	//   ....[222]....
        /*0934*/ 	.word	0x0500000f


	//   ....[223]....
        /*0938*/ 	.word	0x0500000f


	//   ....[224]....
        /*093c*/ 	.word	0x0500000f


	//   ....[225]....
        /*0940*/ 	.word	0x0500000f


	//   ....[226]....
        /*0944*/ 	.word	0x0500000f


	//   ....[227]....
        /*0948*/ 	.word	0x0500000f


	//   ....[228]....
        /*094c*/ 	.word	0x0500000f


	//   ....[229]....
        /*0950*/ 	.word	0x0500000f


	//   ....[230]....
        /*0954*/ 	.word	0x0500000f


	//   ....[231]....
        /*0958*/ 	.word	0x0500000f


	//   ....[232]....
        /*095c*/ 	.word	0x0500000f


	//   ....[233]....
        /*0960*/ 	.word	0x0500000f


	//   ....[234]....
        /*0964*/ 	.word	0x0500000f


	//   ....[235]....
        /*0968*/ 	.word	0x0500000f


	//   ....[236]....
        /*096c*/ 	.word	0x0500000f


	//   ....[237]....
        /*0970*/ 	.word	0x0500000f


	//   ....[238]....
        /*0974*/ 	.word	0x0500000f


	//   ....[239]....
        /*0978*/ 	.word	0x0500000f


	//   ....[240]....
        /*097c*/ 	.word	0x0500000f


	//   ....[241]....
        /*0980*/ 	.word	0x0500000f


	//   ....[242]....
        /*0984*/ 	.word	0x0500000f


	//   ....[243]....
        /*0988*/ 	.word	0x0500000f


	//   ....[244]....
        /*098c*/ 	.word	0x0500000f


	//   ....[245]....
        /*0990*/ 	.word	0x0500000f


	//   ....[246]....
        /*0994*/ 	.word	0x0500000f


	//   ....[247]....
        /*0998*/ 	.word	0x0500000f


	//   ....[248]....
        /*099c*/ 	.word	0x0500000f


	//   ....[249]....
        /*09a0*/ 	.word	0x0500000f


	//   ....[250]....
        /*09a4*/ 	.word	0x0500000f


	//   ....[251]....
        /*09a8*/ 	.word	0x0500000f


	//   ....[252]....
        /*09ac*/ 	.word	0x0500000f


	//   ....[253]....
        /*09b0*/ 	.word	0x0500000f


	//   ....[254]....
        /*09b4*/ 	.word	0x0500000f


	//   ....[255]....
        /*09b8*/ 	.word	0x0500000f


	//   ....[0]....
        /*09bc*/ 	.word	0x0500000f


	//   ....[1]....
        /*09c0*/ 	.word	0x0500000f


	//   ....[2]....
        /*09c4*/ 	.word	0x0500000f


	//   ....[3]....
        /*09c8*/ 	.word	0x0500000f


	//   ....[4]....
        /*09cc*/ 	.word	0x0500000f


	//   ....[5]....
        /*09d0*/ 	.word	0x0500000f


	//   ....[6]....
        /*09d4*/ 	.word	0x0500000f


	//   ....[7]....
        /*09d8*/ 	.word	0x0500000f


	//   ....[8]....
        /*09dc*/ 	.word	0x0500000f


	//   ....[9]....
        /*09e0*/ 	.word	0x0500000f


	//   ....[10]....
        /*09e4*/ 	.word	0x0500000f


	//   ....[11]....
        /*09e8*/ 	.word	0x0500000f


	//   ....[12]....
        /*09ec*/ 	.word	0x0500000f


	//   ....[13]....
        /*09f0*/ 	.word	0x0500000f


	//   ....[14]....
        /*09f4*/ 	.word	0x0500000f


	//   ....[15]....
        /*09f8*/ 	.word	0x0500000f


	//   ....[16]....
        /*09fc*/ 	.word	0x0500000f


	//   ....[17]....
        /*0a00*/ 	.word	0x0500000f


	//   ....[18]....
        /*0a04*/ 	.word	0x0500000f


	//   ....[19]....
        /*0a08*/ 	.word	0x0500000f


	//   ....[20]....
        /*0a0c*/ 	.word	0x0500000f


	//   ....[21]....
        /*0a10*/ 	.word	0x0500000f


	//   ....[22]....
        /*0a14*/ 	.word	0x0500000f


	//   ....[23]....
        /*0a18*/ 	.word	0x0500000f


	//   ....[24]....
        /*0a1c*/ 	.word	0x0500000f


	//   ....[25]....
        /*0a20*/ 	.word	0x0500000f


	//   ....[26]....
        /*0a24*/ 	.word	0x0500000f


	//   ....[27]....
        /*0a28*/ 	.word	0x0500000f


	//   ....[28]....
        /*0a2c*/ 	.word	0x0500000f


	//   ....[29]....
        /*0a30*/ 	.word	0x0500000f


	//   ....[30]....
        /*0a34*/ 	.word	0x0500000f


	//   ....[31]....
        /*0a38*/ 	.word	0x0500000f


	//   ....[32]....
        /*0a3c*/ 	.word	0x0500000f


	//   ....[33]....
        /*0a40*/ 	.word	0x0500000f


	//   ....[34]....
        /*0a44*/ 	.word	0x0500000f


	//   ....[35]....
        /*0a48*/ 	.word	0x0500000f


	//   ....[36]....
        /*0a4c*/ 	.word	0x0500000f


	//   ....[37]....
        /*0a50*/ 	.word	0x0500000f


	//   ....[38]....
        /*0a54*/ 	.word	0x0500000f


	//   ....[39]....
        /*0a58*/ 	.word	0x0500000f


	//   ....[40]....
        /*0a5c*/ 	.word	0x0500000f


	//   ....[41]....
        /*0a60*/ 	.word	0x0500000f


	//   ....[42]....
        /*0a64*/ 	.word	0x0500000f


	//   ....[43]....
        /*0a68*/ 	.word	0x0500000f


	//   ....[44]....
        /*0a6c*/ 	.word	0x0500000f


	//   ....[45]....
        /*0a70*/ 	.word	0x0500000f


	//   ....[46]....
        /*0a74*/ 	.word	0x0500000f


	//   ....[47]....
        /*0a78*/ 	.word	0x0500000f


	//   ....[48]....
        /*0a7c*/ 	.word	0x0500000f


	//   ....[49]....
        /*0a80*/ 	.word	0x0500000f


	//   ....[50]....
        /*0a84*/ 	.word	0x0500000f


	//   ....[51]....
        /*0a88*/ 	.word	0x0500000f


	//   ....[52]....
        /*0a8c*/ 	.word	0x0500000f


	//   ....[53]....
        /*0a90*/ 	.word	0x0500000f


	//   ....[54]....
        /*0a94*/ 	.word	0x0500000f


	//   ....[55]....
        /*0a98*/ 	.word	0x0500000f


	//   ....[56]....
        /*0a9c*/ 	.word	0x0500000f


	//   ....[57]....
        /*0aa0*/ 	.word	0x0500000f


	//   ....[58]....
        /*0aa4*/ 	.word	0x0500000f


	//   ....[59]....
        /*0aa8*/ 	.word	0x0500000f


	//   ....[60]....
        /*0aac*/ 	.word	0x0500000f


	//   ....[61]....
        /*0ab0*/ 	.word	0x0500000f


	//   ....[62]....
        /*0ab4*/ 	.word	0x0500000f


	//   ....[63]....
        /*0ab8*/ 	.word	0x0500000f


	//   ....[64]....
        /*0abc*/ 	.word	0x0500000f


	//   ....[65]....
        /*0ac0*/ 	.word	0x0500000f


	//   ....[66]....
        /*0ac4*/ 	.word	0x0500000f


	//   ....[67]....
        /*0ac8*/ 	.word	0x0500000f


	//   ....[68]....
        /*0acc*/ 	.word	0x0500000f


	//   ....[69]....
        /*0ad0*/ 	.word	0x0500000f


	//   ....[70]....
        /*0ad4*/ 	.word	0x0500000f


	//   ....[71]....
        /*0ad8*/ 	.word	0x0500000f


	//   ....[72]....
        /*0adc*/ 	.word	0x0500000f


	//   ....[73]....
        /*0ae0*/ 	.word	0x0500000f


	//   ....[74]....
        /*0ae4*/ 	.word	0x0500000f


	//   ....[75]....
        /*0ae8*/ 	.word	0x0500000f


	//   ....[76]....
        /*0aec*/ 	.word	0x0500000f


	//   ....[77]....
        /*0af0*/ 	.word	0x0500000f


	//   ....[78]....
        /*0af4*/ 	.word	0x0500000f


	//   ....[79]....
        /*0af8*/ 	.word	0x0500000f


	//   ....[80]....
        /*0afc*/ 	.word	0x0500000f


	//   ....[81]....
        /*0b00*/ 	.word	0x0500000f


	//   ....[82]....
        /*0b04*/ 	.word	0x0500000f


	//   ....[83]....
        /*0b08*/ 	.word	0x0500000f


	//   ....[84]....
        /*0b0c*/ 	.word	0x0500000f


	//   ....[85]....
        /*0b10*/ 	.word	0x0500000f


	//   ....[86]....
        /*0b14*/ 	.word	0x0500000f


	//   ....[87]....
        /*0b18*/ 	.word	0x0500000f


	//   ....[88]....
        /*0b1c*/ 	.word	0x0500000f


	//   ....[89]....
        /*0b20*/ 	.word	0x0500000f


	//   ....[90]....
        /*0b24*/ 	.word	0x0500000f


	//   ....[91]....
        /*0b28*/ 	.word	0x0500000f


	//   ....[92]....
        /*0b2c*/ 	.word	0x0500000f


	//   ....[93]....
        /*0b30*/ 	.word	0x0500000f


	//   ....[94]....
        /*0b34*/ 	.word	0x0500000f


	//   ....[95]....
        /*0b38*/ 	.word	0x0500000f


	//   ....[96]....
        /*0b3c*/ 	.word	0x0500000f


	//   ....[97]....
        /*0b40*/ 	.word	0x0500000f


	//   ....[98]....
        /*0b44*/ 	.word	0x0500000f


	//   ....[99]....
        /*0b48*/ 	.word	0x0500000f


	//   ....[100]....
        /*0b4c*/ 	.word	0x0500000f


	//   ....[101]....
        /*0b50*/ 	.word	0x0500000f


	//   ....[102]....
        /*0b54*/ 	.word	0x0500000f


	//   ....[103]....
        /*0b58*/ 	.word	0x0500000f


	//   ....[104]....
        /*0b5c*/ 	.word	0x0500000f


	//   ....[105]....
        /*0b60*/ 	.word	0x0500000f


	//   ....[106]....
        /*0b64*/ 	.word	0x0500000f


	//   ....[107]....
        /*0b68*/ 	.word	0x0500000f


	//   ....[108]....
        /*0b6c*/ 	.word	0x0500000f


	//   ....[109]....
        /*0b70*/ 	.word	0x0500000f


	//   ....[110]....
        /*0b74*/ 	.word	0x0500000f


	//----- nvinfo : EIATTR_COOP_GROUP_INSTR_OFFSETS
	.align		4
.L_1609:
        /*0b78*/ 	.byte	0x04, 0x28
        /*0b7a*/ 	.short	(.L_1611 - .L_1610)


	//   ....[0]....
.L_1610:
        /*0b7c*/ 	.word	0x00000060


	//   ....[1]....
        /*0b80*/ 	.word	0x00000130


	//   ....[2]....
        /*0b84*/ 	.word	0x000001e0


	//   ....[3]....
        /*0b88*/ 	.word	0x000003a0


	//   ....[4]....
        /*0b8c*/ 	.word	0x00000500


	//   ....[5]....
        /*0b90*/ 	.word	0x00000620


	//   ....[6]....
        /*0b94*/ 	.word	0x00000780


	//   ....[7]....
        /*0b98*/ 	.word	0x00002e50


	//   ....[8]....
        /*0b9c*/ 	.word	0x00002e60


	//   ....[9]....
        /*0ba0*/ 	.word	0x000035c0


	//   ....[10]....
        /*0ba4*/ 	.word	0x000035d0


	//   ....[11]....
        /*0ba8*/ 	.word	0x00004300


	//   ....[12]....
        /*0bac*/ 	.word	0x00004310


	//   ....[13]....
        /*0bb0*/ 	.word	0x00004b10


	//   ....[14]....
        /*0bb4*/ 	.word	0x00004b20


	//   ....[15]....
        /*0bb8*/ 	.word	0x00005540


	//   ....[16]....
        /*0bbc*/ 	.word	0x00005550


	//   ....[17]....
        /*0bc0*/ 	.word	0x00005660


	//   ....[18]....
        /*0bc4*/ 	.word	0x00005670


	//   ....[19]....
        /*0bc8*/ 	.word	0x000059e0


	//   ....[20]....
        /*0bcc*/ 	.word	0x00005a00


	//   ....[21]....
        /*0bd0*/ 	.word	0x00005ae0


	//   ....[22]....
        /*0bd4*/ 	.word	0x00005b00


	//   ....[23]....
        /*0bd8*/ 	.word	0x000062a0


	//   ....[24]....
        /*0bdc*/ 	.word	0x00006a70


	//   ....[25]....
        /*0be0*/ 	.word	0x00006a80


	//   ....[26]....
        /*0be4*/ 	.word	0x00006a90


	//   ....[27]....
        /*0be8*/ 	.word	0x00006aa0


	//   ....[28]....
        /*0bec*/ 	.word	0x00006de0


	//   ....[29]....
        /*0bf0*/ 	.word	0x00006df0


	//   ....[30]....
        /*0bf4*/ 	.word	0x00006e00


	//   ....[31]....
        /*0bf8*/ 	.word	0x00006e10


	//   ....[32]....
        /*0bfc*/ 	.word	0x00008220


	//   ....[33]....
        /*0c00*/ 	.word	0x00008230


	//   ....[34]....
        /*0c04*/ 	.word	0x00008240


	//   ....[35]....
        /*0c08*/ 	.word	0x00008250


	//   ....[36]....
        /*0c0c*/ 	.word	0x00008350


	//   ....[37]....
        /*0c10*/ 	.word	0x00008370


	//   ....[38]....
        /*0c14*/ 	.word	0x00008400


	//   ....[39]....
        /*0c18*/ 	.word	0x00008430


	//   ....[40]....
        /*0c1c*/ 	.word	0x00009ff0


	//   ....[41]....
        /*0c20*/ 	.word	0x0000a830


	//   ....[42]....
        /*0c24*/ 	.word	0x0000a840


	//   ....[43]....
        /*0c28*/ 	.word	0x0000a860


	//   ....[44]....
        /*0c2c*/ 	.word	0x0000b2f0


	//   ....[45]....
        /*0c30*/ 	.word	0x0000b310


	//   ....[46]....
        /*0c34*/ 	.word	0x0000cf20


	//   ....[47]....
        /*0c38*/ 	.word	0x0000cf30


	//   ....[48]....
        /*0c3c*/ 	.word	0x0000d740


	//   ....[49]....
        /*0c40*/ 	.word	0x0000d780


	//   ....[50]....
        /*0c44*/ 	.word	0x0000e2b0


	//   ....[51]....
        /*0c48*/ 	.word	0x0000e2d0


	//   ....[52]....
        /*0c4c*/ 	.word	0x00010490


	//   ....[53]....
        /*0c50*/ 	.word	0x000104f0


	//   ....[54]....
        /*0c54*/ 	.word	0x000108b0


	//   ....[55]....
        /*0c58*/ 	.word	0x000108d0


	//   ....[56]....
        /*0c5c*/ 	.word	0x00011bb0


	//   ....[57]....
        /*0c60*/ 	.word	0x00011e90


	//   ....[58]....
        /*0c64*/ 	.word	0x00011ec0


	//   ....[59]....
        /*0c68*/ 	.word	0x00011f80


	//   ....[60]....
        /*0c6c*/ 	.word	0x00012cf0


	//   ....[61]....
        /*0c70*/ 	.word	0x00012d10


	//   ....[62]....
        /*0c74*/ 	.word	0x00012d20


	//   ....[63]....
        /*0c78*/ 	.word	0x00012d30


	//   ....[64]....
        /*0c7c*/ 	.word	0x00013280


	//   ....[65]....
        /*0c80*/ 	.word	0x000132c0


	//   ....[66]....
        /*0c84*/ 	.word	0x000132f0


	//   ....[67]....
        /*0c88*/ 	.word	0x00013320


	//   ....[68]....
        /*0c8c*/ 	.word	0x00013340


	//   ....[69]....
        /*0c90*/ 	.word	0x00013350


	//   ....[70]....
        /*0c94*/ 	.word	0x00013390


	//   ....[71]....
        /*0c98*/ 	.word	0x000133c0


	//   ....[72]....
        /*0c9c*/ 	.word	0x00013870


	//   ....[73]....
        /*0ca0*/ 	.word	0x00013880


	//   ....[74]....
        /*0ca4*/ 	.word	0x00013b00


	//   ....[75]....
        /*0ca8*/ 	.word	0x00013b10


	//   ....[76]....
        /*0cac*/ 	.word	0x000145c0


	//   ....[77]....
        /*0cb0*/ 	.word	0x000145f0


	//   ....[78]....
        /*0cb4*/ 	.word	0x00014610


	//   ....[79]....
        /*0cb8*/ 	.word	0x00014640


	//   ....[80]....
        /*0cbc*/ 	.word	0x00014670


	//   ....[81]....
        /*0cc0*/ 	.word	0x00014680


	//   ....[82]....
        /*0cc4*/ 	.word	0x000146b0


	//   ....[83]....
        /*0cc8*/ 	.word	0x00014720


	//   ....[84]....
        /*0ccc*/ 	.word	0x00014850


	//   ....[85]....
        /*0cd0*/ 	.word	0x00014a70


	//   ....[86]....
        /*0cd4*/ 	.word	0x00014aa0


	//   ....[87]....
        /*0cd8*/ 	.word	0x00014ad0


	//   ....[88]....
        /*0cdc*/ 	.word	0x00014b00


	//   ....[89]....
        /*0ce0*/ 	.word	0x00014b30


	//   ....[90]....
        /*0ce4*/ 	.word	0x00014b60


	//   ....[91]....
        /*0ce8*/ 	.word	0x00014cf0


	//   ....[92]....
        /*0cec*/ 	.word	0x00014d20


	//   ....[93]....
        /*0cf0*/ 	.word	0x00014d50


	//   ....[94]....
        /*0cf4*/ 	.word	0x00014d80


	//   ....[95]....
        /*0cf8*/ 	.word	0x00014db0


	//   ....[96]....
        /*0cfc*/ 	.word	0x00014de0


	//   ....[97]....
        /*0d00*/ 	.word	0x00014e70


	//   ....[98]....
        /*0d04*/ 	.word	0x00014ea0


	//   ....[99]....
        /*0d08*/ 	.word	0x00014eb0


	//   ....[100]....
        /*0d0c*/ 	.word	0x00014ef0


	//   ....[101]....
        /*0d10*/ 	.word	0x000163d0


	//   ....[102]....
        /*0d14*/ 	.word	0x00017fa0


	//   ....[103]....
        /*0d18*/ 	.word	0x00017fc0


	//   ....[104]....
        /*0d1c*/ 	.word	0x00018050


	//   ....[105]....
        /*0d20*/ 	.word	0x00018070


	//   ....[106]....
        /*0d24*/ 	.word	0x000180f0


	//   ....[107]....
        /*0d28*/ 	.word	0x00018110


	//   ....[108]....
        /*0d2c*/ 	.word	0x00018190


	//   ....[109]....
        /*0d30*/ 	.word	0x000181b0


	//   ....[110]....
        /*0d34*/ 	.word	0x00018230


	//   ....[111]....
        /*0d38*/ 	.word	0x00018250


	//   ....[112]....
        /*0d3c*/ 	.word	0x000182d0


	//   ....[113]....
        /*0d40*/ 	.word	0x000182f0


	//   ....[114]....
        /*0d44*/ 	.word	0x00018370


	//   ....[115]....
        /*0d48*/ 	.word	0x00018390


	//   ....[116]....
        /*0d4c*/ 	.word	0x000183a0


	//   ....[117]....
        /*0d50*/ 	.word	0x000183b0


	//   ....[118]....
        /*0d54*/ 	.word	0x00018cd0


	//   ....[119]....
        /*0d58*/ 	.word	0x00018d00


	//   ....[120]....
        /*0d5c*/ 	.word	0x00018d20


	//   ....[121]....
        /*0d60*/ 	.word	0x00018d70


	//   ....[122]....
        /*0d64*/ 	.word	0x00018d90


	//   ....[123]....
        /*0d68*/ 	.word	0x00018e10


	//   ....[124]....
        /*0d6c*/ 	.word	0x00018e30


	//   ....[125]....
        /*0d70*/ 	.word	0x00018eb0


	//   ....[126]....
        /*0d74*/ 	.word	0x00018ed0


	//   ....[127]....
        /*0d78*/ 	.word	0x00018f50


	//   ....[128]....
        /*0d7c*/ 	.word	0x00018f70


	//   ....[129]....
        /*0d80*/ 	.word	0x00018ff0


	//   ....[130]....
        /*0d84*/ 	.word	0x00019010


	//   ....[131]....
        /*0d88*/ 	.word	0x00019090


	//   ....[132]....
        /*0d8c*/ 	.word	0x000190b0


	//   ....[133]....
        /*0d90*/ 	.word	0x000190c0


	//   ....[134]....
        /*0d94*/ 	.word	0x00019130


	//   ....[135]....
        /*0d98*/ 	.word	0x00019180


	//   ....[136]....
        /*0d9c*/ 	.word	0x00019220


	//   ....[137]....
        /*0da0*/ 	.word	0x00019250


	//   ....[138]....
        /*0da4*/ 	.word	0x00019260


	//   ....[139]....
        /*0da8*/ 	.word	0x000192d0


	//   ....[140]....
        /*0dac*/ 	.word	0x000192e0


	//   ....[141]....
        /*0db0*/ 	.word	0x000192f0


	//   ....[142]....
        /*0db4*/ 	.word	0x00019ae0


	//   ....[143]....
        /*0db8*/ 	.word	0x00019b00


	//   ....[144]....
        /*0dbc*/ 	.word	0x00019b70


	//   ....[145]....
        /*0dc0*/ 	.word	0x00019b80


	//   ....[146]....
        /*0dc4*/ 	.word	0x00019bc0


	//   ....[147]....
        /*0dc8*/ 	.word	0x00019bd0


	//   ....[148]....
        /*0dcc*/ 	.word	0x00019c10


	//   ....[149]....
        /*0dd0*/ 	.word	0x00019c20


	//   ....[150]....
        /*0dd4*/ 	.word	0x00019c60


	//   ....[151]....
        /*0dd8*/ 	.word	0x00019c70


	//   ....[152]....
        /*0ddc*/ 	.word	0x00019cb0


	//   ....[153]....
        /*0de0*/ 	.word	0x00019cc0


	//   ....[154]....
        /*0de4*/ 	.word	0x00019d00


	//   ....[155]....
        /*0de8*/ 	.word	0x00019d10


	//   ....[156]....
        /*0dec*/ 	.word	0x00019d20


	//   ....[157]....
        /*0df0*/ 	.word	0x00019d60


	//   ....[158]....
        /*0df4*/ 	.word	0x0001a010


	//   ....[159]....
        /*0df8*/ 	.word	0x0001a040


	//   ....[160]....
        /*0dfc*/ 	.word	0x0001a0a0


	//   ....[161]....
        /*0e00*/ 	.word	0x0001a0b0


	//   ....[162]....
        /*0e04*/ 	.word	0x0001a100


	//   ....[163]....
        /*0e08*/ 	.word	0x0001a110


	//   ....[164]....
        /*0e0c*/ 	.word	0x0001a160


	//   ....[165]....
        /*0e10*/ 	.word	0x0001a170


	//   ....[166]....
        /*0e14*/ 	.word	0x0001a1c0


	//   ....[167]....
        /*0e18*/ 	.word	0x0001a1d0


	//   ....[168]....
        /*0e1c*/ 	.word	0x0001a220


	//   ....[169]....
        /*0e20*/ 	.word	0x0001a230


	//   ....[170]....
        /*0e24*/ 	.word	0x0001a280


	//   ....[171]....
        /*0e28*/ 	.word	0x0001a290


	//   ....[172]....
        /*0e2c*/ 	.word	0x0001a2a0


	//   ....[173]....
        /*0e30*/ 	.word	0x0001a2e0


	//   ....[174]....
        /*0e34*/ 	.word	0x0001a8b0


	//   ....[175]....
        /*0e38*/ 	.word	0x0001a8c0


	//   ....[176]....
        /*0e3c*/ 	.word	0x0001a930


	//   ....[177]....
        /*0e40*/ 	.word	0x0001a970


	//   ....[178]....
        /*0e44*/ 	.word	0x0001a990


	//   ....[179]....
        /*0e48*/ 	.word	0x0001a9d0


	//   ....[180]....
        /*0e4c*/ 	.word	0x0001a9f0


	//   ....[181]....
        /*0e50*/ 	.word	0x0001aa30


	//   ....[182]....
        /*0e54*/ 	.word	0x0001aa50


	//   ....[183]....
        /*0e58*/ 	.word	0x0001aa90


	//   ....[184]....
        /*0e5c*/ 	.word	0x0001aab0


	//   ....[185]....
        /*0e60*/ 	.word	0x0001aaf0


	//   ....[186]....
        /*0e64*/ 	.word	0x0001ab10


	//   ....[187]....
        /*0e68*/ 	.word	0x0001ab50


	//   ....[188]....
        /*0e6c*/ 	.word	0x0001ab70


	//   ....[189]....
        /*0e70*/ 	.word	0x0001ab80


	//   ....[190]....
        /*0e74*/ 	.word	0x0001af30


	//   ....[191]....
        /*0e78*/ 	.word	0x0001af60


	//   ....[192]....
        /*0e7c*/ 	.word	0x0001afd0


	//   ....[193]....
        /*0e80*/ 	.word	0x0001b000


	//   ....[194]....
        /*0e84*/ 	.word	0x0001b030


	//   ....[195]....
        /*0e88*/ 	.word	0x0001b060


	//   ....[196]....
        /*0e8c*/ 	.word	0x0001b090


	//   ....[197]....
        /*0e90*/ 	.word	0x0001b0c0


	//   ....[198]....
        /*0e94*/ 	.word	0x0001b260


	//   ....[199]....
        /*0e98*/ 	.word	0x0001b290


	//   ....[200]....
        /*0e9c*/ 	.word	0x0001b2c0


	//   ....[201]....
        /*0ea0*/ 	.word	0x0001b2f0


	//   ....[202]....
        /*0ea4*/ 	.word	0x0001b320


	//   ....[203]....
        /*0ea8*/ 	.word	0x0001b350


	//   ....[204]....
        /*0eac*/ 	.word	0x0001b410


	//   ....[205]....
        /*0eb0*/ 	.word	0x0001b430


	//   ....[206]....
        /*0eb4*/ 	.word	0x0001b450


	//   ....[207]....
        /*0eb8*/ 	.word	0x0001b4b0


	//   ....[208]....
        /*0ebc*/ 	.word	0x0001bee0


	//   ....[209]....
        /*0ec0*/ 	.word	0x0001c200


	//   ....[210]....
        /*0ec4*/ 	.word	0x0001c290


	//   ....[211]....
        /*0ec8*/ 	.word	0x0001c320


	//   ....[212]....
        /*0ecc*/ 	.word	0x0001c3b0


	//   ....[213]....
        /*0ed0*/ 	.word	0x0001c490


	//   ....[214]....
        /*0ed4*/ 	.word	0x0001c520


	//   ....[215]....
        /*0ed8*/ 	.word	0x0001c5c0


	//   ....[216]....
        /*0edc*/ 	.word	0x0001c650


	//   ....[217]....
        /*0ee0*/ 	.word	0x0001c740


	//   ....[218]....
        /*0ee4*/ 	.word	0x0001c7d0


	//   ....[219]....
        /*0ee8*/ 	.word	0x0001c870


	//   ....[220]....
        /*0eec*/ 	.word	0x0001c900


	//   ....[221]....
        /*0ef0*/ 	.word	0x0001ca40


	//   ....[222]....
        /*0ef4*/ 	.word	0x0001caf0


	//   ....[223]....
        /*0ef8*/ 	.word	0x0001cb80


	//   ....[224]....
        /*0efc*/ 	.word	0x0001cbd0


	//   ....[225]....
        /*0f00*/ 	.word	0x0001cc20


	//   ....[226]....
        /*0f04*/ 	.word	0x0001ccb0


	//   ....[227]....
        /*0f08*/ 	.word	0x0001cd40


	//   ....[228]....
        /*0f0c*/ 	.word	0x0001cd90


	//   ....[229]....
        /*0f10*/ 	.word	0x0001cde0


	//   ....[230]....
        /*0f14*/ 	.word	0x0001ced0


	//   ....[231]....
        /*0f18*/ 	.word	0x0001cf80


	//   ....[232]....
        /*0f1c*/ 	.word	0x0001cfd0


	//   ....[233]....
        /*0f20*/ 	.word	0x0001d020


	//   ....[234]....
        /*0f24*/ 	.word	0x0001d1c0


	//   ....[235]....
        /*0f28*/ 	.word	0x0001d300


	//   ....[236]....
        /*0f2c*/ 	.word	0x0001d3b0


	//   ....[237]....
        /*0f30*/ 	.word	0x0001d400


	//   ....[238]....
        /*0f34*/ 	.word	0x0001d6c0


	//   ....[239]....
        /*0f38*/ 	.word	0x0001d720


	//   ....[240]....
        /*0f3c*/ 	.word	0x0001d7e0


	//   ....[241]....
        /*0f40*/ 	.word	0x0001d850


	//   ....[242]....
        /*0f44*/ 	.word	0x0001d8b0


	//   ....[243]....
        /*0f48*/ 	.word	0x0001d960


	//   ....[244]....
        /*0f4c*/ 	.word	0x0001d9c0


	//   ....[245]....
        /*0f50*/ 	.word	0x0001da50


	//   ....[246]....
        /*0f54*/ 	.word	0x0001dad0


	//   ....[247]....
        /*0f58*/ 	.word	0x0001db20


	//   ....[248]....
        /*0f5c*/ 	.word	0x0001dbb0


	//   ....[249]....
        /*0f60*/ 	.word	0x0001dc40


	//   ....[250]....
        /*0f64*/ 	.word	0x0001dce0


	//   ....[251]....
        /*0f68*/ 	.word	0x0001dd80


	//   ....[252]....
        /*0f6c*/ 	.word	0x0001dde0


	//   ....[253]....
        /*0f70*/ 	.word	0x0001de50


	//   ....[254]....
        /*0f74*/ 	.word	0x0001deb0


	//   ....[255]....
        /*0f78*/ 	.word	0x0001df20


	//   ....[0]....
        /*0f7c*/ 	.word	0x0001dfe0


	//   ....[1]....
        /*0f80*/ 	.word	0x0001e040


	//   ....[2]....
        /*0f84*/ 	.word	0x0001e100


	//   ....[3]....
        /*0f88*/ 	.word	0x0001e3e0


	//   ....[4]....
        /*0f8c*/ 	.word	0x0001e4d0


	//   ....[5]....
        /*0f90*/ 	.word	0x0001e570


	//   ....[6]....
        /*0f94*/ 	.word	0x0001e5d0


	//   ....[7]....
        /*0f98*/ 	.word	0x0001e6c0


	//   ....[8]....
        /*0f9c*/ 	.word	0x0001e730


	//   ....[9]....
        /*0fa0*/ 	.word	0x0001e820


	//   ....[10]....
        /*0fa4*/ 	.word	0x0001e890


	//   ....[11]....
        /*0fa8*/ 	.word	0x0001e980


	//   ....[12]....
        /*0fac*/ 	.word	0x0001e9f0


	//   ....[13]....
        /*0fb0*/ 	.word	0x0001eae0


	//   ....[14]....
        /*0fb4*/ 	.word	0x0001eb50


	//   ....[15]....
        /*0fb8*/ 	.word	0x0001ec40


	//   ....[16]....
        /*0fbc*/ 	.word	0x0001ecb0


	//   ....[17]....
        /*0fc0*/ 	.word	0x0001eda0


	//   ....[18]....
        /*0fc4*/ 	.word	0x0001ee10


	//   ....[19]....
        /*0fc8*/ 	.word	0x0001eeb0


	//   ....[20]....
        /*0fcc*/ 	.word	0x0001efa0


	//   ....[21]....
        /*0fd0*/ 	.word	0x0001f010


	//   ....[22]....
        /*0fd4*/ 	.word	0x0001f070


	//   ....[23]....
        /*0fd8*/ 	.word	0x0001f130


	//   ....[24]....
        /*0fdc*/ 	.word	0x0001f190


	//   ....[25]....
        /*0fe0*/ 	.word	0x0001f290


	//   ....[26]....
        /*0fe4*/ 	.word	0x0001f2f0


	//   ....[27]....
        /*0fe8*/ 	.word	0x0001f3f0


	//   ....[28]....
        /*0fec*/ 	.word	0x0001f450


	//   ....[29]....
        /*0ff0*/ 	.word	0x0001f550


	//   ....[30]....
        /*0ff4*/ 	.word	0x0001f5b0


	//   ....[31]....
        /*0ff8*/ 	.word	0x0001f6b0


	//   ....[32]....
        /*0ffc*/ 	.word	0x0001f710


	//   ....[33]....
        /*1000*/ 	.word	0x0001f810


	//   ....[34]....
        /*1004*/ 	.word	0x0001f870


	//   ....[35]....
        /*1008*/ 	.word	0x0001f920


	//   ....[36]....
        /*100c*/ 	.word	0x0001f9d0


	//   ....[37]....
        /*1010*/ 	.word	0x0001fac0


	//   ....[38]....
        /*1014*/ 	.word	0x0001fb20


	//   ....[39]....
        /*1018*/ 	.word	0x0001fc10


	//   ....[40]....
        /*101c*/ 	.word	0x0001fc70


	//   ....[41]....
        /*1020*/ 	.word	0x0001fd40


	//   ....[42]....
        /*1024*/ 	.word	0x0001fda0


	//   ....[43]....
        /*1028*/ 	.word	0x0001fe60


	//   ....[44]....
        /*102c*/ 	.word	0x0001ffa0


	//   ....[45]....
        /*1030*/ 	.word	0x00020050


	//   ....[46]....
        /*1034*/ 	.word	0x000200c0


	//   ....[47]....
        /*1038*/ 	.word	0x00020190


	//   ....[48]....
        /*103c*/ 	.word	0x000201f0


	//   ....[49]....
        /*1040*/ 	.word	0x000202a0


	//   ....[50]....
        /*1044*/ 	.word	0x00020300


	//   ....[51]....
        /*1048*/ 	.word	0x000203b0


	//   ....[52]....
        /*104c*/ 	.word	0x00020410


	//   ....[53]....
        /*1050*/ 	.word	0x000204c0


	//   ....[54]....
        /*1054*/ 	.word	0x00020520


	//   ....[55]....
        /*1058*/ 	.word	0x000205d0


	//   ....[56]....
        /*105c*/ 	.word	0x00020630


	//   ....[57]....
        /*1060*/ 	.word	0x000206e0


	//   ....[58]....
        /*1064*/ 	.word	0x00020740


	//   ....[59]....
        /*1068*/ 	.word	0x000207f0


	//   ....[60]....
        /*106c*/ 	.word	0x000208e0


	//   ....[61]....
        /*1070*/ 	.word	0x00020990


	//   ....[62]....
        /*1074*/ 	.word	0x000209f0


	//   ....[63]....
        /*1078*/ 	.word	0x00020ab0


	//   ....[64]....
        /*107c*/ 	.word	0x00020b10


	//   ....[65]....
        /*1080*/ 	.word	0x00020bd0


	//   ....[66]....
        /*1084*/ 	.word	0x00020c30


	//   ....[67]....
        /*1088*/ 	.word	0x00020cf0


	//   ....[68]....
        /*108c*/ 	.word	0x00020d50


	//   ....[69]....
        /*1090*/ 	.word	0x00020e10


	//   ....[70]....
        /*1094*/ 	.word	0x00020e70


	//   ....[71]....
        /*1098*/ 	.word	0x00020f30


	//   ....[72]....
        /*109c*/ 	.word	0x00020f90


	//   ....[73]....
        /*10a0*/ 	.word	0x00021050


	//   ....[74]....
        /*10a4*/ 	.word	0x000210b0


	//   ....[75]....
        /*10a8*/ 	.word	0x00021160


	//   ....[76]....
        /*10ac*/ 	.word	0x00021250


	//   ....[77]....
        /*10b0*/ 	.word	0x00021300


	//   ....[78]....
        /*10b4*/ 	.word	0x000213b0


	//   ....[79]....
        /*10b8*/ 	.word	0x00021470


	//   ....[80]....
        /*10bc*/ 	.word	0x000214d0


	//   ....[81]....
        /*10c0*/ 	.word	0x00021580


	//   ....[82]....
        /*10c4*/ 	.word	0x000215e0


	//   ....[83]....
        /*10c8*/ 	.word	0x00021690


	//   ....[84]....
        /*10cc*/ 	.word	0x000216f0


	//   ....[85]....
        /*10d0*/ 	.word	0x000217a0


	//   ....[86]....
        /*10d4*/ 	.word	0x00021800


	//   ....[87]....
        /*10d8*/ 	.word	0x000218b0


	//   ....[88]....
        /*10dc*/ 	.word	0x00021910


	//   ....[89]....
        /*10e0*/ 	.word	0x000219c0


	//   ....[90]....
        /*10e4*/ 	.word	0x00021a20


	//   ....[91]....
        /*10e8*/ 	.word	0x00021ac0


	//   ....[92]....
        /*10ec*/ 	.word	0x00021b50


	//   ....[93]....
        /*10f0*/ 	.word	0x00021bf0


	//   ....[94]....
        /*10f4*/ 	.word	0x00021d60


	//   ....[95]....
        /*10f8*/ 	.word	0x00021dd0


	//   ....[96]....
        /*10fc*/ 	.word	0x00021e40


	//   ....[97]....
        /*1100*/ 	.word	0x00021eb0


	//   ....[98]....
        /*1104*/ 	.word	0x00021f20


	//   ....[99]....
        /*1108*/ 	.word	0x00021fa0


	//   ....[100]....
        /*110c*/ 	.word	0x00022020


	//   ....[101]....
        /*1110*/ 	.word	0x000220b0


	//   ....[102]....
        /*1114*/ 	.word	0x00022120


	//   ....[103]....
        /*1118*/ 	.word	0x00022190


	//   ....[104]....
        /*111c*/ 	.word	0x00022200


	//   ....[105]....
        /*1120*/ 	.word	0x00022280


	//   ....[106]....
        /*1124*/ 	.word	0x000222f0


	//   ....[107]....
        /*1128*/ 	.word	0x000223a0


	//   ....[108]....
        /*112c*/ 	.word	0x000223f0


	//   ....[109]....
        /*1130*/ 	.word	0x00022480


	//   ....[110]....
        /*1134*/ 	.word	0x000225b0


	//----- nvinfo : EIATTR_REG_RECONFIG
	.align		4
.L_1611:
        /*1138*/ 	.byte	0x01, 0x54
	.zero		2


	//----- nvinfo : EIATTR_SYSCALL_OFFSETS
	.align		4
        /*113c*/ 	.byte	0x04, 0x46
        /*113e*/ 	.short	(.L_1613 - .L_1612)


	//   ....[0]....
.L_1612:
        /*1140*/ 	.word	0x00001b60


	//   ....[1]....
        /*1144*/ 	.word	0x00001cb0


	//   ....[2]....
        /*1148*/ 	.word	0x00006470


	//   ....[3]....
        /*114c*/ 	.word	0x00006790


	//   ....[4]....
        /*1150*/ 	.word	0x000175f0


	//   ....[5]....
        /*1154*/ 	.word	0x00017740


	//   ....[6]....
        /*1158*/ 	.word	0x00017830


	//   ....[7]....
        /*115c*/ 	.word	0x000187e0


	//----- nvinfo : EIATTR_MBARRIER_INSTR_OFFSETS
	.align		4
.L_1613:
        /*1160*/ 	.byte	0x04, 0x39
        /*1162*/ 	.short	(.L_1615 - .L_1614)


	//   ....[0]....
.L_1614:
        /*1164*/ 	.word	0x00000250
        /*1168*/ 	.word	0x000000ff
        /*116c*/ 	.word	0x00016800
        /*1170*/ 	.short	0x0100
        /*1172*/ 	.byte	0x08
	.zero		1


	//   ....[1]....
        /*1174*/ 	.word	0x00000260
        /*1178*/ 	.word	0x000000ff
        /*117c*/ 	.word	0x00016820
        /*1180*/ 	.short	0x0100
        /*1182*/ 	.byte	0x08
	.zero		1


	//   ....[2]....
        /*1184*/ 	.word	0x00000350
        /*1188*/ 	.word	0x000000ff
        /*118c*/ 	.word	0x00016830
        /*1190*/ 	.short	0x0100
        /*1192*/ 	.byte	0x08
	.zero		1


	//   ....[3]....
        /*1194*/ 	.word	0x00000360
        /*1198*/ 	.word	0x000000ff
        /*119c*/ 	.word	0x00016840
        /*11a0*/ 	.short	0x0100
        /*11a2*/ 	.byte	0x08
	.zero		1


	//   ....[4]....
        /*11a4*/ 	.word	0x00000370
        /*11a8*/ 	.word	0x000000ff
        /*11ac*/ 	.word	0x00016838
        /*11b0*/ 	.short	0x0100
        /*11b2*/ 	.byte	0x08
	.zero		1


	//   ....[5]....
        /*11b4*/ 	.word	0x00000380
        /*11b8*/ 	.word	0x000000ff
        /*11bc*/ 	.word	0x00016848
        /*11c0*/ 	.short	0x0100
        /*11c2*/ 	.byte	0x08
	.zero		1


	//   ....[6]....
        /*11c4*/ 	.word	0x000004b0
        /*11c8*/ 	.word	0x000000ff
        /*11cc*/ 	.word	0x00016850
        /*11d0*/ 	.short	0x0100
        /*11d2*/ 	.byte	0x08
	.zero		1


	//   ....[7]....
        /*11d4*/ 	.word	0x000004c0
        /*11d8*/ 	.word	0x000000ff
        /*11dc*/ 	.word	0x00016860
        /*11e0*/ 	.short	0x0100
        /*11e2*/ 	.byte	0x08
	.zero		1


	//   ....[8]....
        /*11e4*/ 	.word	0x000004d0
        /*11e8*/ 	.word	0x000000ff
        /*11ec*/ 	.word	0x00016858
        /*11f0*/ 	.short	0x0100
        /*11f2*/ 	.byte	0x08
	.zero		1


	//   ....[9]....
        /*11f4*/ 	.word	0x000004e0
        /*11f8*/ 	.word	0x000000ff
        /*11fc*/ 	.word	0x00016868
        /*1200*/ 	.short	0x0100
        /*1202*/ 	.byte	0x08
	.zero		1


	//   ....[10]....
        /*1204*/ 	.word	0x000005d0
        /*1208*/ 	.word	0x000000ff
        /*120c*/ 	.word	0x00016870
        /*1210*/ 	.short	0x0100
        /*1212*/ 	.byte	0x06
	.zero		1


	//   ....[11]....
        /*1214*/ 	.word	0x000005e0
        /*1218*/ 	.word	0x000000ff
        /*121c*/ 	.word	0x00016880
        /*1220*/ 	.short	0x0100
        /*1222*/ 	.byte	0x06
	.zero		1


	//   ....[12]....
        /*1224*/ 	.word	0x000005f0
        /*1228*/ 	.word	0x000000ff
        /*122c*/ 	.word	0x00016878
        /*1230*/ 	.short	0x0100
        /*1232*/ 	.byte	0x06
	.zero		1


	//   ....[13]....
        /*1234*/ 	.word	0x00000600
        /*1238*/ 	.word	0x000000ff
        /*123c*/ 	.word	0x00016888
        /*1240*/ 	.short	0x0100
        /*1242*/ 	.byte	0x06
	.zero		1


	//   ....[14]....
        /*1244*/ 	.word	0x00000730
        /*1248*/ 	.word	0x000000ff
        /*124c*/ 	.word	0x00016890
        /*1250*/ 	.short	0x0100
        /*1252*/ 	.byte	0x08
	.zero		1


	//   ....[15]....
        /*1254*/ 	.word	0x00000740
        /*1258*/ 	.word	0x000000ff
        /*125c*/ 	.word	0x000168a0
        /*1260*/ 	.short	0x0100
        /*1262*/ 	.byte	0x08
	.zero		1


	//   ....[16]....
        /*1264*/ 	.word	0x00000750
        /*1268*/ 	.word	0x000000ff
        /*126c*/ 	.word	0x00016898
        /*1270*/ 	.short	0x0100
        /*1272*/ 	.byte	0x08
	.zero		1


	//   ....[17]....
        /*1274*/ 	.word	0x00000760
        /*1278*/ 	.word	0x000000ff
        /*127c*/ 	.word	0x000168a8
        /*1280*/ 	.short	0x0100
        /*1282*/ 	.byte	0x08
	.zero		1


	//   ....[18]....
        /*1284*/ 	.word	0x00000890
        /*1288*/ 	.word	0x000000ff
        /*128c*/ 	.word	0x000168b0
        /*1290*/ 	.short	0x0100
        /*1292*/ 	.byte	0x08
	.zero		1


	//   ....[19]....
        /*1294*/ 	.word	0x000008a0
        /*1298*/ 	.word	0x000000ff
        /*129c*/ 	.word	0x000168c0
        /*12a0*/ 	.short	0x0100
        /*12a2*/ 	.byte	0x08
	.zero		1


	//   ....[20]....
        /*12a4*/ 	.word	0x000008b0
        /*12a8*/ 	.word	0x000000ff
        /*12ac*/ 	.word	0x000168b8
        /*12b0*/ 	.short	0x0100
        /*12b2*/ 	.byte	0x08
	.zero		1


	//   ....[21]....
        /*12b4*/ 	.word	0x000008c0
        /*12b8*/ 	.word	0x000000ff
        /*12bc*/ 	.word	0x000168c8
        /*12c0*/ 	.short	0x0100
        /*12c2*/ 	.byte	0x08
	.zero		1


	//   ....[22]....
        /*12c4*/ 	.word	0x00002e00
        /*12c8*/ 	.word	0x00000044
        /*12cc*/ 	.word	0x00016890
        /*12d0*/ 	.short	0x010a
        /*12d2*/ 	.byte	0x3f
	.zero		1


	//   ....[23]....
        /*12d4*/ 	.word	0x000042a0
        /*12d8*/ 	.word	0x00000044
        /*12dc*/ 	.word	0x00016890
        /*12e0*/ 	.short	0x010a
        /*12e2*/ 	.byte	0x3f
	.zero		1


	//   ....[24]....
        /*12e4*/ 	.word	0x000053a0
        /*12e8*/ 	.word	0x00000044
        /*12ec*/ 	.word	0x00016890
        /*12f0*/ 	.short	0x010a
        /*12f2*/ 	.byte	0x3f
	.zero		1


	//   ....[25]....
        /*12f4*/ 	.word	0x00005830
        /*12f8*/ 	.word	0x00000004
        /*12fc*/ 	.word	0x00000000
        /*1300*/ 	.short	0x0101
        /*1302*/ 	.byte	0x3f
	.zero		1


	//   ....[26]....
        /*1304*/ 	.word	0x00005870
        /*1308*/ 	.word	0x00000044
        /*130c*/ 	.word	0x000168b0
        /*1310*/ 	.short	0x010a
        /*1312*/ 	.byte	0x3f
	.zero		1


	//   ....[27]....
        /*1314*/ 	.word	0x00005c90
        /*1318*/ 	.word	0x00000044
        /*131c*/ 	.word	0x00000000
        /*1320*/ 	.short	0x0101
        /*1322*/ 	.byte	0x3f
	.zero		1


	//   ....[28]....
        /*1324*/ 	.word	0x00006510
        /*1328*/ 	.word	0x00000002
        /*132c*/ 	.word	0x00016800
        /*1330*/ 	.short	0x010a
        /*1332*/ 	.byte	0x3f
	.zero		1


	//   ....[29]....
        /*1334*/ 	.word	0x00006560
        /*1338*/ 	.word	0x00000002
        /*133c*/ 	.word	0x00016800
        /*1340*/ 	.short	0x010a
        /*1342*/ 	.byte	0x3f
	.zero		1


	//   ....[30]....
        /*1344*/ 	.word	0x00007080
        /*1348*/ 	.word	0x00000002
        /*134c*/ 	.word	0x00016800
        /*1350*/ 	.short	0x010a
        /*1352*/ 	.byte	0x3f
	.zero		1


	//   ....[31]....
        /*1354*/ 	.word	0x000086c0
        /*1358*/ 	.word	0x00000002
        /*135c*/ 	.word	0x00016800
        /*1360*/ 	.short	0x010a
        /*1362*/ 	.byte	0x3f
	.zero		1


	//   ....[32]....
        /*1364*/ 	.word	0x000096f0
        /*1368*/ 	.word	0x00000000
        /*136c*/ 	.word	0x00016830
        /*1370*/ 	.short	0x010a
        /*1372*/ 	.byte	0x3f
	.zero		1


	//   ....[33]....
        /*1374*/ 	.word	0x000097a0
        /*1378*/ 	.word	0x00000000
        /*137c*/ 	.word	0x00016830
        /*1380*/ 	.short	0x010a
        /*1382*/ 	.byte	0x3f
	.zero		1


	//   ....[34]....
        /*1384*/ 	.word	0x0000b4a0
        /*1388*/ 	.word	0x00000004
        /*138c*/ 	.word	0x00000000
        /*1390*/ 	.short	0x0101
        /*1392*/ 	.byte	0x3f
	.zero		1


	//   ....[35]....
        /*1394*/ 	.word	0x0000c290
        /*1398*/ 	.word	0x00000005
        /*139c*/ 	.word	0x00016830
        /*13a0*/ 	.short	0x010a
        /*13a2*/ 	.byte	0x3f
	.zero		1


	//   ....[36]....
        /*13a4*/ 	.word	0x0000c2e0
        /*13a8*/ 	.word	0x00000005
        /*13ac*/ 	.word	0x00016830
        /*13b0*/ 	.short	0x010a
        /*13b2*/ 	.byte	0x3f
	.zero		1


	//   ....[37]....
        /*13b4*/ 	.word	0x0000c630
        /*13b8*/ 	.word	0x00000005
        /*13bc*/ 	.word	0x00016850
        /*13c0*/ 	.short	0x010a
        /*13c2*/ 	.byte	0x3f
	.zero		1


	//   ....[38]....
        /*13c4*/ 	.word	0x0000c670
        /*13c8*/ 	.word	0x00000005
        /*13cc*/ 	.word	0x00016850
        /*13d0*/ 	.short	0x010a
        /*13d2*/ 	.byte	0x3f
	.zero		1


	//   ....[39]....
        /*13d4*/ 	.word	0x0000e650
        /*13d8*/ 	.word	0x00000037
        /*13dc*/ 	.word	0x00000000
        /*13e0*/ 	.short	0x0101
        /*13e2*/ 	.byte	0x3f
	.zero		1


	//   ....[40]....
        /*13e4*/ 	.word	0x0000ee50
        /*13e8*/ 	.word	0x0000000d
        /*13ec*/ 	.word	0x00000000
        /*13f0*/ 	.short	0x0101
        /*13f2*/ 	.byte	0x3f
	.zero		1


	//   ....[41]....
        /*13f4*/ 	.word	0x0000f3f0
        /*13f8*/ 	.word	0x00000005
        /*13fc*/ 	.word	0x00016830
        /*1400*/ 	.short	0x010a
        /*1402*/ 	.byte	0x3f
	.zero		1


	//   ....[42]....
        /*1404*/ 	.word	0x0000f440
        /*1408*/ 	.word	0x00000005
        /*140c*/ 	.word	0x00016830
        /*1410*/ 	.short	0x010a
        /*1412*/ 	.byte	0x3f
	.zero		1


	//   ....[43]....
        /*1414*/ 	.word	0x0000f760
        /*1418*/ 	.word	0x00000005
        /*141c*/ 	.word	0x00016850
        /*1420*/ 	.short	0x010a
        /*1422*/ 	.byte	0x3f
	.zero		1


	//   ....[44]....
        /*1424*/ 	.word	0x0000f7a0
        /*1428*/ 	.word	0x00000005
        /*142c*/ 	.word	0x00016850
        /*1430*/ 	.short	0x010a
        /*1432*/ 	.byte	0x3f
	.zero		1


	//   ....[45]....
        /*1434*/ 	.word	0x0000fe40
        /*1438*/ 	.word	0x00000005
        /*143c*/ 	.word	0x00000000
        /*1440*/ 	.short	0x0101
        /*1442*/ 	.byte	0x3f
	.zero		1


	//   ....[46]....
        /*1444*/ 	.word	0x000115f0
        /*1448*/ 	.word	0x0000000d
        /*144c*/ 	.word	0x00000000
        /*1450*/ 	.short	0x0101
        /*1452*/ 	.byte	0x3f
	.zero		1


	//   ....[47]....
        /*1454*/ 	.word	0x00011ac0
        /*1458*/ 	.word	0x0000000d
        /*145c*/ 	.word	0x00016850
        /*1460*/ 	.short	0x010a
        /*1462*/ 	.byte	0x3f
	.zero		1


	//   ....[48]....
        /*1464*/ 	.word	0x00011b30
        /*1468*/ 	.word	0x0000000d
        /*146c*/ 	.word	0x00016850
        /*1470*/ 	.short	0x010a
        /*1472*/ 	.byte	0x3f
	.zero		1


	//   ....[49]....
        /*1474*/ 	.word	0x000120d0
        /*1478*/ 	.word	0x00000002
        /*147c*/ 	.word	0x00000000
        /*1480*/ 	.short	0x0101
        /*1482*/ 	.byte	0x3f
	.zero		1


	//   ....[50]....
        /*1484*/ 	.word	0x00013180
        /*1488*/ 	.word	0x00000000
        /*148c*/ 	.word	0x00000000
        /*1490*/ 	.short	0x0101
        /*1492*/ 	.byte	0x3f
	.zero		1


	//   ....[51]....
        /*1494*/ 	.word	0x00013680
        /*1498*/ 	.word	0x00000004
        /*149c*/ 	.word	0x00000000
        /*14a0*/ 	.short	0x0101
        /*14a2*/ 	.byte	0x3f
	.zero		1


	//   ....[52]....
        /*14a4*/ 	.word	0x000164b0
        /*14a8*/ 	.word	0x00000010
        /*14ac*/ 	.word	0x00016820
        /*14b0*/ 	.short	0x010a
        /*14b2*/ 	.byte	0x3f
	.zero		1


	//   ....[53]....
        /*14b4*/ 	.word	0x00016570
        /*14b8*/ 	.word	0x00000006
        /*14bc*/ 	.word	0x000168a0
        /*14c0*/ 	.short	0x010a
        /*14c2*/ 	.byte	0x3f
	.zero		1


	//   ....[54]....
        /*14c4*/ 	.word	0x000167b0
        /*14c8*/ 	.word	0x00000006
        /*14cc*/ 	.word	0x000168c0
        /*14d0*/ 	.short	0x010a
        /*14d2*/ 	.byte	0x3f
	.zero		1


	//   ....[55]....
        /*14d4*/ 	.word	0x00016b40
        /*14d8*/ 	.word	0x00000006
        /*14dc*/ 	.word	0x000168a0
        /*14e0*/ 	.short	0x010a
        /*14e2*/ 	.byte	0x3f
	.zero		1


	//   ....[56]....
        /*14e4*/ 	.word	0x00016d60
        /*14e8*/ 	.word	0x00000006
        /*14ec*/ 	.word	0x000168c0
        /*14f0*/ 	.short	0x010a
        /*14f2*/ 	.byte	0x3f
	.zero		1


	//   ....[57]....
        /*14f4*/ 	.word	0x00017d00
        /*14f8*/ 	.word	0x00000003
        /*14fc*/ 	.word	0x00016840
        /*1500*/ 	.short	0x010a
        /*1502*/ 	.byte	0x3f
	.zero		1


	//   ....[58]....
        /*1504*/ 	.word	0x000184b0
        /*1508*/ 	.word	0x00000003
        /*150c*/ 	.word	0x00016830
        /*1510*/ 	.short	0x0107
        /*1512*/ 	.byte	0x3f
	.zero		1


	//   ....[59]....
        /*1514*/ 	.word	0x00018580
        /*1518*/ 	.word	0x00000003
        /*151c*/ 	.word	0x00016830
        /*1520*/ 	.short	0x0101
        /*1522*/ 	.byte	0x3f
	.zero		1


	//   ....[60]....
        /*1524*/ 	.word	0x000193d0
        /*1528*/ 	.word	0x00000010
        /*152c*/ 	.word	0x00016800
        /*1530*/ 	.short	0x0107
        /*1532*/ 	.byte	0x3f
	.zero		1


	//   ....[61]....
        /*1534*/ 	.word	0x000194c0
        /*1538*/ 	.word	0x00000010
        /*153c*/ 	.word	0x00016800
        /*1540*/ 	.short	0x0101
        /*1542*/ 	.byte	0x3f
	.zero		1


	//   ....[62]....
        /*1544*/ 	.word	0x000194e0
        /*1548*/ 	.word	0x00000010
        /*154c*/ 	.word	0x00016820
        /*1550*/ 	.short	0x010a
        /*1552*/ 	.byte	0x3f
	.zero		1


	//   ....[63]....
        /*1554*/ 	.word	0x000198b0
        /*1558*/ 	.word	0x00000005
        /*155c*/ 	.word	0x00016840
        /*1560*/ 	.short	0x010a
        /*1562*/ 	.byte	0x3f
	.zero		1


	//   ....[64]....
        /*1564*/ 	.word	0x00019de0
        /*1568*/ 	.word	0x00000005
        /*156c*/ 	.word	0x00016830
        /*1570*/ 	.short	0x0107
        /*1572*/ 	.byte	0x3f
	.zero		1


	//   ....[65]....
        /*1574*/ 	.word	0x00019ea0
        /*1578*/ 	.word	0x00000005
        /*157c*/ 	.word	0x00016830
        /*1580*/ 	.short	0x0101
        /*1582*/ 	.byte	0x3f
	.zero		1


	//   ....[66]....
        /*1584*/ 	.word	0x00019f00
        /*1588*/ 	.word	0x00000005
        /*158c*/ 	.word	0x00016860
        /*1590*/ 	.short	0x010a
        /*1592*/ 	.byte	0x3f
	.zero		1


	//   ....[67]....
        /*1594*/ 	.word	0x0001a3d0
        /*1598*/ 	.word	0x00000005
        /*159c*/ 	.word	0x00016850
        /*15a0*/ 	.short	0x0107
        /*15a2*/ 	.byte	0x3f
	.zero		1


	//   ....[68]....
        /*15a4*/ 	.word	0x0001a550
        /*15a8*/ 	.word	0x00000005
        /*15ac*/ 	.word	0x00016850
        /*15b0*/ 	.short	0x0101
        /*15b2*/ 	.byte	0x3f
	.zero		1


	//   ....[69]....
        /*15b4*/ 	.word	0x0001a770
        /*15b8*/ 	.word	0x00000000
        /*15bc*/ 	.word	0x00016860
        /*15c0*/ 	.short	0x010a
        /*15c2*/ 	.byte	0x3f
	.zero		1


	//   ....[70]....
        /*15c4*/ 	.word	0x0001ac30
        /*15c8*/ 	.word	0x00000000
        /*15cc*/ 	.word	0x00016850
        /*15d0*/ 	.short	0x0107
        /*15d2*/ 	.byte	0x3f
	.zero		1


	//   ....[71]....
        /*15d4*/ 	.word	0x0001ad00
        /*15d8*/ 	.word	0x00000000
        /*15dc*/ 	.word	0x00016850
        /*15e0*/ 	.short	0x0101
        /*15e2*/ 	.byte	0x3f
	.zero		1


	//   ....[72]....
        /*15e4*/ 	.word	0x0001be60
        /*15e8*/ 	.word	0x00000005
        /*15ec*/ 	.word	0x00016820
        /*15f0*/ 	.short	0x010a
        /*15f2*/ 	.byte	0x3f
	.zero		1


	//   ....[73]....
        /*15f4*/ 	.word	0x0001bfd0
        /*15f8*/ 	.word	0x00000003
        /*15fc*/ 	.word	0x00016840
        /*1600*/ 	.short	0x010a
        /*1602*/ 	.byte	0x3f
	.zero		1


	//   ....[74]....
        /*1604*/ 	.word	0x0001c070
        /*1608*/ 	.word	0x00000005
        /*160c*/ 	.word	0x00016840
        /*1610*/ 	.short	0x010a
        /*1612*/ 	.byte	0x3f
	.zero		1


	//   ....[75]....
        /*1614*/ 	.word	0x0001c0b0
        /*1618*/ 	.word	0x00000003
        /*161c*/ 	.word	0x00016860
        /*1620*/ 	.short	0x010a
        /*1622*/ 	.byte	0x3f
	.zero		1


	//   ....[76]....
        /*1624*/ 	.word	0x0001c0f0
        /*1628*/ 	.word	0x00000005
        /*162c*/ 	.word	0x00016860
        /*1630*/ 	.short	0x010a
        /*1632*/ 	.byte	0x3f
	.zero		1


	//   ....[77]....
        /*1634*/ 	.word	0x0001c150
        /*1638*/ 	.word	0x00000044
        /*163c*/ 	.word	0x00016890
        /*1640*/ 	.short	0x010a
        /*1642*/ 	.byte	0x3f
	.zero		1


	//   ....[78]....
        /*1644*/ 	.word	0x0001c3e0
        /*1648*/ 	.word	0x00000044
        /*164c*/ 	.word	0x00016890
        /*1650*/ 	.short	0x010a
        /*1652*/ 	.byte	0x3f
	.zero		1


	//   ....[79]....
        /*1654*/ 	.word	0x0001c690
        /*1658*/ 	.word	0x00000044
        /*165c*/ 	.word	0x00016890
        /*1660*/ 	.short	0x010a
        /*1662*/ 	.byte	0x3f
	.zero		1


	//   ....[80]....
        /*1664*/ 	.word	0x0001c940
        /*1668*/ 	.word	0x00000044
        /*166c*/ 	.word	0x000168b0
        /*1670*/ 	.short	0x010a
        /*1672*/ 	.byte	0x3f
	.zero		1


	//   ....[81]....
        /*1674*/ 	.word	0x0001ce10
        /*1678*/ 	.word	0x00000002
        /*167c*/ 	.word	0x00016800
        /*1680*/ 	.short	0x010a
        /*1682*/ 	.byte	0x3f
	.zero		1


	//   ....[82]....
        /*1684*/ 	.word	0x0001d430
        /*1688*/ 	.word	0x00000002
        /*168c*/ 	.word	0x00016800
        /*1690*/ 	.short	0x010a
        /*1692*/ 	.byte	0x3f
	.zero		1


	//   ....[83]....
        /*1694*/ 	.word	0x0001d480
        /*1698*/ 	.word	0x00000000
        /*169c*/ 	.word	0x00016830
        /*16a0*/ 	.short	0x010a
        /*16a2*/ 	.byte	0x3f
	.zero		1


	//   ....[84]....
        /*16a4*/ 	.word	0x0001d4d0
        /*16a8*/ 	.word	0x00000005
        /*16ac*/ 	.word	0x00016830
        /*16b0*/ 	.short	0x010a
        /*16b2*/ 	.byte	0x3f
	.zero		1


	//   ....[85]....
        /*16b4*/ 	.word	0x0001d520
        /*16b8*/ 	.word	0x00000005
        /*16bc*/ 	.word	0x00016850
        /*16c0*/ 	.short	0x010a
        /*16c2*/ 	.byte	0x3f
	.zero		1


	//   ....[86]....
        /*16c4*/ 	.word	0x0001d570
        /*16c8*/ 	.word	0x00000005
        /*16cc*/ 	.word	0x00016830
        /*16d0*/ 	.short	0x010a
        /*16d2*/ 	.byte	0x3f
	.zero		1


	//   ....[87]....
        /*16d4*/ 	.word	0x0001d5c0
        /*16d8*/ 	.word	0x00000005
        /*16dc*/ 	.word	0x00016850
        /*16e0*/ 	.short	0x010a
        /*16e2*/ 	.byte	0x3f
	.zero		1


	//   ....[88]....
        /*16e4*/ 	.word	0x0001d610
        /*16e8*/ 	.word	0x0000000d
        /*16ec*/ 	.word	0x00016850
        /*16f0*/ 	.short	0x010a
        /*16f2*/ 	.byte	0x3f
	.zero		1


	//   ....[89]....
        /*16f4*/ 	.word	0x0001e1c0
        /*16f8*/ 	.word	0x00000010
        /*16fc*/ 	.word	0x00016820
        /*1700*/ 	.short	0x010a
        /*1702*/ 	.byte	0x3f
	.zero		1


	//   ....[90]....
        /*1704*/ 	.word	0x0001e210
        /*1708*/ 	.word	0x00000006
        /*170c*/ 	.word	0x000168a0
        /*1710*/ 	.short	0x010a
        /*1712*/ 	.byte	0x3f
	.zero		1


	//   ....[91]....
        /*1714*/ 	.word	0x0001e260
        /*1718*/ 	.word	0x00000006
        /*171c*/ 	.word	0x000168c0
        /*1720*/ 	.short	0x010a
        /*1722*/ 	.byte	0x3f
	.zero		1


	//   ....[92]....
        /*1724*/ 	.word	0x0001e2b0
        /*1728*/ 	.word	0x00000006
        /*172c*/ 	.word	0x000168a0
        /*1730*/ 	.short	0x010a
        /*1732*/ 	.byte	0x3f
	.zero		1


	//   ....[93]....
        /*1734*/ 	.word	0x0001e300
        /*1738*/ 	.word	0x00000006
        /*173c*/ 	.word	0x000168c0
        /*1740*/ 	.short	0x010a
        /*1742*/ 	.byte	0x3f
	.zero		1


	//   ....[94]....
        /*1744*/ 	.word	0x0001e420
        /*1748*/ 	.word	0x00000003
        /*174c*/ 	.word	0x00016840
        /*1750*/ 	.short	0x010a
        /*1752*/ 	.byte	0x3f
	.zero		1


	//   ....[95]....
        /*1754*/ 	.word	0x0001fea0
        /*1758*/ 	.word	0x00000010
        /*175c*/ 	.word	0x00016820
        /*1760*/ 	.short	0x010a
        /*1762*/ 	.byte	0x3f
	.zero		1


	//   ....[96]....
        /*1764*/ 	.word	0x0001fef0
        /*1768*/ 	.word	0x00000005
        /*176c*/ 	.word	0x00016840
        /*1770*/ 	.short	0x010a
        /*1772*/ 	.byte	0x3f
	.zero		1


	//   ....[97]....
        /*1774*/ 	.word	0x00020830
        /*1778*/ 	.word	0x00000005
        /*177c*/ 	.word	0x00016860
        /*1780*/ 	.short	0x010a
        /*1782*/ 	.byte	0x3f
	.zero		1


	//   ....[98]....
        /*1784*/ 	.word	0x000211a0
        /*1788*/ 	.word	0x00000000
        /*178c*/ 	.word	0x00016860
        /*1790*/ 	.short	0x010a
        /*1792*/ 	.byte	0x3f
	.zero		1


	//   ....[99]....
        /*1794*/ 	.word	0x000224d0
        /*1798*/ 	.word	0x00000005
        /*179c*/ 	.word	0x00016820
        /*17a0*/ 	.short	0x010a
        /*17a2*/ 	.byte	0x3f
	.zero		1


	//   ....[100]....
        /*17a4*/ 	.word	0x00022670
        /*17a8*/ 	.word	0x00000003
        /*17ac*/ 	.word	0x00016840
        /*17b0*/ 	.short	0x010a
        /*17b2*/ 	.byte	0x3f
	.zero		1


	//   ....[101]....
        /*17b4*/ 	.word	0x000226c0
        /*17b8*/ 	.word	0x00000005
        /*17bc*/ 	.word	0x00016840
        /*17c0*/ 	.short	0x010a
        /*17c2*/ 	.byte	0x3f
	.zero		1


	//   ....[102]....
        /*17c4*/ 	.word	0x00022710
        /*17c8*/ 	.word	0x00000003
        /*17cc*/ 	.word	0x00016860
        /*17d0*/ 	.short	0x010a
        /*17d2*/ 	.byte	0x3f
	.zero		1


	//----- nvinfo : EIATTR_NUM_MBARRIERS
	.align		4
.L_1615:
        /*17d4*/ 	.byte	0x03, 0x38
        /*17d6*/ 	.short	0x0016


	//----- nvinfo : EIATTR_EXIT_INSTR_OFFSETS
	.align		4
        /*17d8*/ 	.byte	0x04, 0x1c
        /*17da*/ 	.short	(.L_1617 - .L_1616)


	//   ....[0]....
.L_1616:
        /*17dc*/ 	.word	0x0001c140


	//----- nvinfo : EIATTR_MAX_THREADS
	.align		4
.L_1617:
        /*17e0*/ 	.byte	0x04, 0x05
        /*17e2*/ 	.short	(.L_1619 - .L_1618)
.L_1618:
        /*17e4*/ 	.word	0x00000200
        /*17e8*/ 	.word	0x00000001
        /*17ec*/ 	.word	0x00000001


	//----- nvinfo : EIATTR_CRS_STACK_SIZE
	.align		4
.L_1619:
        /*17f0*/ 	.byte	0x04, 0x1e
        /*17f2*/ 	.short	(.L_1621 - .L_1620)
.L_1620:
        /*17f4*/ 	.word	0x00000000


	//----- nvinfo : EIATTR_CBANK_PARAM_SIZE
	.align		4
.L_1621:
        /*17f8*/ 	.byte	0x03, 0x19
        /*17fa*/ 	.short	0x0af0


	//----- nvinfo : EIATTR_PARAM_CBANK
	.align		4
        /*17fc*/ 	.byte	0x04, 0x0a
        /*17fe*/ 	.short	(.L_1623 - .L_1622)
	.align		4
.L_1622:
        /*1800*/ 	.word	index@(.nv.constant0._ZN7cutlass13device_kernelIN5flash11enable_sm90INS1_16FlashAttnFwdSm90INS1_25CollectiveMainloopFwdSm90ILi2EN4cute5tupleIJNS5_1CILi1EEES8_S8_EEENS6_IJNS7_ILi192EEENS7_ILi128EEENS7_ILi64EEEEEELi64ENS_10bfloat16_tEfNS_4arch4Sm90ELb1ELb0ELb1ELb1ELb1ELb1ELb0ELb1ELb1ELb1ELb1ELb0EEENS1_21CollectiveEpilogueFwdINS6_IJSA_SC_SB_EEES9_SE_SG_Li384ELb1ELb1ELb1ELb0EEENS1_36VarlenDynamicPersistentTileSchedulerILi192ELi128ELi384ELi128ELb1ELb1ELb1ELb1ELb1ELb1EEEEEEEEEvNT_6ParamsE)
        /*1804*/ 	.short	0x0210
        /*1806*/ 	.short	0x0af0


	//----- nvinfo : EIATTR_SW_WAR
	.align		4
.L_1623:
        /*1808*/ 	.byte	0x04, 0x36
        /*180a*/ 	.short	(.L_1625 - .L_1624)
.L_1624:
        /*180c*/ 	.word	0x00000008
.L_1625:


//--------------------- .nv.callgraph             --------------------------
	.section	.nv.callgraph,"",@"SHT_CUDA_CALLGRAPH"
	.align	4
	.sectionentsize	8
	.align		4
        /*0000*/ 	.word	0x00000000
	.align		4
        /*0004*/ 	.word	0xffffffff
	.align		4
        /*0008*/ 	.word	index@(_ZN7cutlass13device_kernelIN5flash11enable_sm90INS1_16FlashAttnFwdSm90INS1_25CollectiveMainloopFwdSm90ILi2EN4cute5tupleIJNS5_1CILi1EEES8_S8_EEENS6_IJNS7_ILi128EEENS7_ILi80EEENS7_ILi256EEEEEELi256ENS_10bfloat16_tEfNS_4arch4Sm90ELb0ELb0ELb1ELb0ELb1ELb0ELb0ELb1ELb1ELb1ELb1ELb0EEENS1_21CollectiveEpilogueFwdINS6_IJSA_SC_SB_EEES9_SE_SG_Li256ELb0ELb1ELb1ELb0EEENS1_19SingleTileSchedulerILb0ELb1ELb1ELi128EEEEEEEEEvNT_6ParamsE)
	.align		4
        /*000c*/ 	.word	index@(__assertfail)
	.align		4
        /*0010*/ 	.word	index@(_ZN7cutlass13device_kernelIN5flash11enable_sm90INS1_16FlashAttnFwdSm90INS1_25CollectiveMainloopFwdSm90ILi2EN4cute5tupleIJNS5_1CILi1EEES8_S8_EEENS6_IJNS7_ILi128EEENS7_ILi80EEENS7_ILi256EEEEEELi256ENS_10bfloat16_tEfNS_4arch4Sm90ELb0ELb0ELb1ELb1ELb1ELb0ELb0ELb1ELb1ELb1ELb1ELb0EEENS1_21CollectiveEpilogueFwdINS6_IJSA_SC_SB_EEES9_SE_SG_Li256ELb1ELb1ELb1ELb0EEENS1_36VarlenDynamicPersistentTileSchedulerILi128ELi80ELi256ELi128ELb1ELb1ELb1ELb0ELb1ELb1EEEEEEEEEvNT_6ParamsE)
	.align		4
        /*0014*/ 	.word	index@(__assertfail)
	.align		4
        /*0018*/ 	.word	index@(_ZN7cutlass13device_kernelIN5flash11enable_sm90INS1_16FlashAttnFwdSm90INS1_25CollectiveMainloopFwdSm90ILi2EN4cute5tupleIJNS5_1CILi1EEES8_S8_EEENS6_IJNS7_ILi128EEENS7_ILi80EEENS7_ILi256EEEEEELi256ENS_10bfloat16_tEfNS_4arch4Sm90ELb0ELb0ELb1ELb1ELb1ELb1ELb0ELb1ELb1ELb1ELb1ELb0EEENS1_21CollectiveEpilogueFwdINS6_IJSA_SC_SB_EEES9_SE_SG_Li256ELb1ELb1ELb1ELb0EEENS1_36VarlenDynamicPersistentTileSchedulerILi128ELi80ELi256ELi128ELb1ELb1ELb1ELb0ELb1ELb1EEEEEEEEEvNT_6ParamsE)
	.align		4
        /*001c*/ 	.word	index@(__assertfail)
	.align		4
        /*0020*/ 	.word	index@(_ZN7cutlass13device_kernelIN5flash11enable_sm90INS1_16FlashAttnFwdSm90INS1_25CollectiveMainloopFwdSm90ILi2EN4cute5tupleIJNS5_1CILi1EEES8_S8_EEENS6_IJNS7_ILi128EEENS7_ILi64EEENS7_ILi256EEEEEELi256ENS_10bfloat16_tEfNS_4arch4Sm90ELb0ELb1ELb1ELb0ELb1ELb0ELb0ELb1ELb1ELb1ELb1ELb0EEENS1_21CollectiveEpilogueFwdINS6_IJSA_SC_SB_EEES9_SE_SG_Li256ELb0ELb1ELb1ELb0EEENS1_19SingleTileSchedulerILb0ELb1ELb1ELi128EEEEEEEEEvNT_6ParamsE)
	.align		4
        /*0024*/ 	.word	index@(__assertfail)
	.align		4
        /*0028*/ 	.word	index@(_ZN7cutlass13device_kernelIN5flash11enable_sm90INS1_16FlashAttnFwdSm90INS1_25CollectiveMainloopFwdSm90ILi2EN4cute5tupleIJNS5_1CILi1EEES8_S8_EEENS6_IJNS7_ILi128EEENS7_ILi64EEENS7_ILi256EEEEEELi256ENS_10bfloat16_tEfNS_4arch4Sm90ELb0ELb1ELb1ELb1ELb1ELb0ELb0ELb1ELb1ELb1ELb1ELb0EEENS1_21CollectiveEpilogueFwdINS6_IJSA_SC_SB_EEES9_SE_SG_Li256ELb1ELb1ELb1ELb0EEENS1_36VarlenDynamicPersistentTileSchedulerILi128ELi64ELi256ELi128ELb1ELb1ELb1ELb1ELb0ELb1EEEEEEEEEvNT_6ParamsE)
	.align		4
        /*002c*/ 	.word	index@(__assertfail)
	.align		4
        /*0030*/ 	.word	index@(_ZN7cutlass13device_kernelIN5flash11enable_sm90INS1_16FlashAttnFwdSm90INS1_25CollectiveMainloopFwdSm90ILi2EN4cute5tupleIJNS5_1CILi1EEES8_S8_EEENS6_IJNS7_ILi128EEENS7_ILi64EEENS7_ILi256EEEEEELi256ENS_10bfloat16_tEfNS_4arch4Sm90ELb0ELb1ELb1ELb1ELb1ELb1ELb0ELb1ELb1ELb1ELb1ELb0EEENS1_21CollectiveEpilogueFwdINS6_IJSA_SC_SB_EEES9_SE_SG_Li256ELb1ELb1ELb1ELb0EEENS1_36VarlenDynamicPersistentTileSchedulerILi128ELi64ELi256ELi128ELb1ELb1ELb1ELb1ELb0ELb1EEEEEEEEEvNT_6ParamsE)
	.align		4
        /*0034*/ 	.word	index@(__assertfail)
	.align		4
        /*0038*/ 	.word	index@(_ZN7cutlass13device_kernelIN5flash11enable_sm90INS1_16FlashAttnFwdSm90INS1_25CollectiveMainloopFwdSm90ILi2EN4cute5tupleIJNS5_1CILi1EEES8_S8_EEENS6_IJNS7_ILi128EEENS7_ILi80EEENS7_ILi256EEEEEELi256ENS_10bfloat16_tEfNS_4arch4Sm90ELb1ELb0ELb1ELb0ELb1ELb0ELb0ELb1ELb1ELb1ELb1ELb0EEENS1_21CollectiveEpilogueFwdINS6_IJSA_SC_SB_EEES9_SE_SG_Li256ELb0ELb1ELb1ELb0EEENS1_19SingleTileSchedulerILb0ELb1ELb1ELi128EEEEEEEEEvNT_6ParamsE)
	.align		4
        /*003c*/ 	.word	index@(__assertfail)
	.align		4
        /*0040*/ 	.word	index@(_ZN7cutlass13device_kernelIN5flash11enable_sm90INS1_16FlashAttnFwdSm90INS1_25CollectiveMainloopFwdSm90ILi2EN4cute5tupleIJNS5_1CILi1EEES8_S8_EEENS6_IJNS7_ILi128EEENS7_ILi80EEENS7_ILi256EEEEEELi256ENS_10bfloat16_tEfNS_4arch4Sm90ELb1ELb0ELb1ELb1ELb1ELb0ELb0ELb1ELb1ELb1ELb1ELb0EEENS1_21CollectiveEpilogueFwdINS6_IJSA_SC_SB_EEES9_SE_SG_Li256ELb1ELb1ELb1ELb0EEENS1_36VarlenDynamicPersistentTileSchedulerILi128ELi80ELi256ELi128ELb1ELb1ELb1ELb1ELb1ELb1EEEEEEEEEvNT_6ParamsE)
	.align		4
        /*0044*/ 	.word	index@(__assertfail)
	.align		4
        /*0048*/ 	.word	index@(_ZN7cutlass13device_kernelIN5flash11enable_sm90INS1_16FlashAttnFwdSm90INS1_25CollectiveMainloopFwdSm90ILi2EN4cute5tupleIJNS5_1CILi1EEES8_S8_EEENS6_IJNS7_ILi128EEENS7_ILi80EEENS7_ILi256EEEEEELi256ENS_10bfloat16_tEfNS_4arch4Sm90ELb1ELb0ELb1ELb1ELb1ELb1ELb0ELb1ELb1ELb1ELb1ELb0EEENS1_21CollectiveEpilogueFwdINS6_IJSA_SC_SB_EEES9_SE_SG_Li256ELb1ELb1ELb1ELb0EEENS1_36VarlenDynamicPersistentTileSchedulerILi128ELi80ELi256ELi128ELb1ELb1ELb1ELb1ELb1ELb1EEEEEEEEEvNT_6ParamsE)
	.align		4
        /*004c*/ 	.word	index@(__assertfail)
	.align		4
        /*0050*/ 	.word	index@(_ZN7cutlass13device_kernelIN5flash11enable_sm90INS1_16FlashAttnFwdSm90INS1_25CollectiveMainloopFwdSm90ILi2EN4cute5tupleIJNS5_1CILi1EEES8_S8_EEENS6_IJNS7_ILi128EEENS7_ILi96EEENS7_ILi192EEEEEELi192ENS_10bfloat16_tEfNS_4arch4Sm90ELb0ELb0ELb1ELb0ELb1ELb0ELb0ELb1ELb1ELb1ELb1ELb0EEENS1_21CollectiveEpilogueFwdINS6_IJSA_SC_SB_EEES9_SE_SG_Li256ELb0ELb1ELb1ELb0EEENS1_19SingleTileSchedulerILb0ELb1ELb1ELi128EEEEEEEEEvNT_6ParamsE)
	.align		4
        /*0054*/ 	.word	index@(__assertfail)
	.align		4
        /*0058*/ 	.word	index@(_ZN7cutlass13device_kernelIN5flash11enable_sm90INS1_16FlashAttnFwdSm90INS1_25CollectiveMainloopFwdSm90ILi2EN4cute5tupleIJNS5_1CILi1EEES8_S8_EEENS6_IJNS7_ILi128EEENS7_ILi96EEENS7_ILi192EEEEEELi192ENS_10bfloat16_tEfNS_4arch4Sm90ELb0ELb0ELb1ELb1ELb1ELb0ELb0ELb1ELb1ELb1ELb1ELb0EEENS1_21CollectiveEpilogueFwdINS6_IJSA_SC_SB_EEES9_SE_SG_Li256ELb1ELb1ELb1ELb0EEENS1_36VarlenDynamicPersistentTileSchedulerILi128ELi96ELi256ELi128ELb1ELb1ELb1ELb0ELb1ELb1EEEEEEEEEvNT_6ParamsE)
	.align		4
        /*005c*/ 	.word	index@(__assertfail)
	.align		4
        /*0060*/ 	.word	index@(_ZN7cutlass13device_kernelIN5flash11enable_sm90INS1_16FlashAttnFwdSm90INS1_25CollectiveMainloopFwdSm90ILi2EN4cute5tupleIJNS5_1CILi1EEES8_S8_EEENS6_IJNS7_ILi128EEENS7_ILi96EEENS7_ILi192EEEEEELi192ENS_10bfloat16_tEfNS_4arch4Sm90ELb0ELb0ELb1ELb1ELb1ELb1ELb0ELb1ELb1ELb1ELb1ELb0EEENS1_21CollectiveEpilogueFwdINS6_IJSA_SC_SB_EEES9_SE_SG_Li256ELb1ELb1ELb1ELb0EEENS1_36VarlenDynamicPersistentTileSchedulerILi128ELi96ELi256ELi128ELb1ELb1ELb1ELb0ELb1ELb1EEEEEEEEEvNT_6ParamsE)
	.align		4
        /*0064*/ 	.word	index@(__assertfail)
	.align		4
        /*0068*/ 	.word	index@(_ZN7cutlass13device_kernelIN5flash11enable_sm90INS1_16FlashAttnFwdSm90INS1_25CollectiveMainloopFwdSm90ILi2EN4cute5tupleIJNS5_1CILi1EEES8_S8_EEENS6_IJNS7_ILi128EEENS7_ILi96EEENS7_ILi192EEEEEELi192ENS_10bfloat16_tEfNS_4arch4Sm90ELb0ELb1ELb1ELb0ELb1ELb0ELb0ELb1ELb1ELb1ELb1ELb0EEENS1_21CollectiveEpilogueFwdINS6_IJSA_SC_SB_EEES9_SE_SG_Li256ELb0ELb1ELb1ELb0EEENS1_19SingleTileSchedulerILb0ELb1ELb1ELi128EEEEEEEEEvNT_6ParamsE)
	.align		4
        /*006c*/ 	.word	index@(__assertfail)
	.align		4
        /*0070*/ 	.word	index@(_ZN7cutlass13device_kernelIN5flash11enable_sm90INS1_16FlashAttnFwdSm90INS1_25CollectiveMainloopFwdSm90ILi2EN4cute5tupleIJNS5_1CILi1EEES8_S8_EEENS6_IJNS7_ILi128EEENS7_ILi96EEENS7_ILi192EEEEEELi192ENS_10bfloat16_tEfNS_4arch4Sm90ELb0ELb1ELb1ELb1ELb1ELb0ELb0ELb1ELb1ELb1ELb1ELb0EEENS1_21CollectiveEpilogueFwdINS6_IJSA_SC_SB_EEES9_SE_SG_Li256ELb1ELb1ELb1ELb0EEENS1_36VarlenDynamicPersistentTileSchedulerILi128ELi96ELi256ELi128ELb1ELb1ELb1ELb1ELb0ELb1EEEEEEEEEvNT_6ParamsE)
	.align		4
        /*0074*/ 	.word	index@(__assertfail)
	.align		4
        /*0078*/ 	.word	index@(_ZN7cutlass13device_kernelIN5flash11enable_sm90INS1_16FlashAttnFwdSm90INS1_25CollectiveMainloopFwdSm90ILi2EN4cute5tupleIJNS5_1CILi1EEES8_S8_EEENS6_IJNS7_ILi128EEENS7_ILi96EEENS7_ILi192EEEEEELi192ENS_10bfloat16_tEfNS_4arch4Sm90ELb0ELb1ELb1ELb1ELb1ELb1ELb0ELb1ELb1ELb1ELb1ELb0EEENS1_21CollectiveEpilogueFwdINS6_IJSA_SC_SB_EEES9_SE_SG_Li256ELb1ELb1ELb1ELb0EEENS1_36VarlenDynamicPersistentTileSchedulerILi128ELi96ELi256ELi128ELb1ELb1ELb1ELb1ELb0ELb1EEEEEEEEEvNT_6ParamsE)
	.align		4
        /*007c*/ 	.word	index@(__assertfail)
	.align		4
        /*0080*/ 	.word	index@(_ZN7cutlass13device_kernelIN5flash11enable_sm90INS1_16FlashAttnFwdSm90INS1_25CollectiveMainloopFwdSm90ILi2EN4cute5tupleIJNS5_1CILi1EEES8_S8_EEENS6_IJNS7_ILi128EEENS7_ILi96EEENS7_ILi192EEEEEELi192ENS_10bfloat16_tEfNS_4arch4Sm90ELb1ELb0ELb1ELb0ELb1ELb0ELb0ELb1ELb1ELb1ELb1ELb0EEENS1_21CollectiveEpilogueFwdINS6_IJSA_SC_SB_EEES9_SE_SG_Li256ELb0ELb1ELb1ELb0EEENS1_19SingleTileSchedulerILb0ELb1ELb1ELi128EEEEEEEEEvNT_6ParamsE)
	.align		4
        /*0084*/ 	.word	index@(__assertfail)
	.align		4
        /*0088*/ 	.word	index@(_ZN7cutlass13device_kernelIN5flash11enable_sm90INS1_16FlashAttnFwdSm90INS1_25CollectiveMainloopFwdSm90ILi2EN4cute5tupleIJNS5_1CILi1EEES8_S8_EEENS6_IJNS7_ILi128EEENS7_ILi96EEENS7_ILi192EEEEEELi192ENS_10bfloat16_tEfNS_4arch4Sm90ELb1ELb0ELb1ELb1ELb1ELb0ELb0ELb1ELb1ELb1ELb1ELb0EEENS1_21CollectiveEpilogueFwdINS6_IJSA_SC_SB_EEES9_SE_SG_Li256ELb1ELb1ELb1ELb0EEENS1_36VarlenDynamicPersistentTileSchedulerILi128ELi96ELi256ELi128ELb1ELb1ELb1ELb1ELb1ELb1EEEEEEEEEvNT_6ParamsE)
	.align		4
        /*008c*/ 	.word	index@(__assertfail)
	.align		4
        /*0090*/ 	.word	index@(_ZN7cutlass13device_kernelIN5flash11enable_sm90INS1_16FlashAttnFwdSm90INS1_25CollectiveMainloopFwdSm90ILi2EN4cute5tupleIJNS5_1CILi1EEES8_S8_EEENS6_IJNS7_ILi128EEENS7_ILi96EEENS7_ILi192EEEEEELi192ENS_10bfloat16_tEfNS_4arch4Sm90ELb1ELb0ELb1ELb1ELb1ELb1ELb0ELb1ELb1ELb1ELb1ELb0EEENS1_21CollectiveEpilogueFwdINS6_IJSA_SC_SB_EEES9_SE_SG_Li256ELb1ELb1ELb1ELb0EEENS1_36VarlenDynamicPersistentTileSchedulerILi128ELi96ELi256ELi128ELb1ELb1ELb1ELb1ELb1ELb1EEEEEEEEEvNT_6ParamsE)
	.align		4
        /*0094*/ 	.word	index@(__assertfail)
	.align		4
        /*0098*/ 	.word	index@(_ZN7cutlass13device_kernelIN5flash11enable_sm90INS1_16FlashAttnFwdSm90INS1_25CollectiveMainloopFwdSm90ILi2EN4cute5tupleIJNS5_1CILi1EEES8_S8_EEENS6_IJNS7_ILi128EEESA_SA_EEELi128ENS_10bfloat16_tEfNS_4arch4Sm90ELb0ELb0ELb1ELb0ELb1ELb0ELb0ELb1ELb1ELb1ELb1ELb0EEENS1_21CollectiveEpilogueFwdISB_S9_SC_SE_Li256ELb0ELb1ELb1ELb0EEENS1_19SingleTileSchedulerILb0ELb1ELb1ELi128EEEEEEEEEvNT_6ParamsE)
	.align		4
        /*009c*/ 	.word	index@(__assertfail)
	.align		4
        /*00a0*/ 	.word	index@(_ZN7cutlass13device_kernelIN5flash11enable_sm90INS1_16FlashAttnFwdSm90INS1_25CollectiveMainloopFwdSm90ILi2EN4cute5tupleIJNS5_1CILi1EEES8_S8_EEENS6_IJNS7_ILi128EEESA_SA_EEELi128ENS_10bfloat16_tEfNS_4arch4Sm90ELb0ELb0ELb1ELb1ELb1ELb0ELb0ELb1ELb1ELb1ELb1ELb0EEENS1_21CollectiveEpilogueFwdISB_S9_SC_SE_Li256ELb1ELb1ELb1ELb0EEENS1_36VarlenDynamicPersistentTileSchedulerILi128ELi128ELi256ELi128ELb1ELb1ELb1ELb0ELb1ELb1EEEEEEEEEvNT_6ParamsE)
	.align		4
        /*00a4*/ 	.word	index@(__assertfail)
	.align		4
        /*00a8*/ 	.word	index@(_ZN7cutlass13device_kernelIN5flash11enable_sm90INS1_16FlashAttnFwdSm90INS1_25CollectiveMainloopFwdSm90ILi2EN4cute5tupleIJNS5_1CILi1EEES8_S8_EEENS6_IJNS7_ILi128EEESA_SA_EEELi128ENS_10bfloat16_tEfNS_4arch4Sm90ELb0ELb0ELb1ELb1ELb1ELb1ELb0ELb1ELb1ELb1ELb1ELb0EEENS1_21CollectiveEpilogueFwdISB_S9_SC_SE_Li256ELb1ELb1ELb1ELb0EEENS1_36VarlenDynamicPersistentTileSchedulerILi128ELi128ELi256ELi128ELb1ELb1ELb1ELb0ELb1ELb1EEEEEEEEEvNT_6ParamsE)
	.align		4
        /*00ac*/ 	.word	index@(__assertfail)
	.align		4
        /*00b0*/ 	.word	index@(_ZN7cutlass13device_kernelIN5flash11enable_sm90INS1_16FlashAttnFwdSm90INS1_25CollectiveMainloopFwdSm90ILi2EN4cute5tupleIJNS5_1CILi1EEES8_S8_EEENS6_IJNS7_ILi128EEESA_SA_EEELi128ENS_10bfloat16_tEfNS_4arch4Sm90ELb0ELb1ELb1ELb0ELb1ELb0ELb0ELb1ELb1ELb1ELb1ELb0EEENS1_21CollectiveEpilogueFwdISB_S9_SC_SE_Li256ELb0ELb1ELb1ELb0EEENS1_19SingleTileSchedulerILb0ELb1ELb1ELi128EEEEEEEEEvNT_6ParamsE)
	.align		4
        /*00b4*/ 	.word	index@(__assertfail)
	.align		4
        /*00b8*/ 	.word	index@(_ZN7cutlass13device_kernelIN5flash11enable_sm90INS1_16FlashAttnFwdSm90INS1_25CollectiveMainloopFwdSm90ILi2EN4cute5tupleIJNS5_1CILi1EEES8_S8_EEENS6_IJNS7_ILi128EEESA_SA_EEELi128ENS_10bfloat16_tEfNS_4arch4Sm90ELb0ELb1ELb1ELb1ELb1ELb0ELb0ELb1ELb1ELb1ELb1ELb0EEENS1_21CollectiveEpilogueFwdISB_S9_SC_SE_Li256ELb1ELb1ELb1ELb0EEENS1_36VarlenDynamicPersistentTileSchedulerILi128ELi128ELi256ELi128ELb1ELb1ELb1ELb1ELb0ELb1EEEEEEEEEvNT_6ParamsE)
	.align		4
        /*00bc*/ 	.word	index@(__assertfail)
	.align		4
        /*00c0*/ 	.word	index@(_ZN7cutlass13device_kernelIN5flash11enable_sm90INS1_16FlashAttnFwdSm90INS1_25CollectiveMainloopFwdSm90ILi2EN4cute5tupleIJNS5_1CILi1EEES8_S8_EEENS6_IJNS7_ILi128EEESA_SA_EEELi128ENS_10bfloat16_tEfNS_4arch4Sm90ELb0ELb1ELb1ELb1ELb1ELb1ELb0ELb1ELb1ELb1ELb1ELb0EEENS1_21CollectiveEpilogueFwdISB_S9_SC_SE_Li256ELb1ELb1ELb1ELb0EEENS1_36VarlenDynamicPersistentTileSchedulerILi128ELi128ELi256ELi128ELb1ELb1ELb1ELb1ELb0ELb1EEEEEEEEEvNT_6ParamsE)
	.align		4
        /*00c4*/ 	.word	index@(__assertfail)
	.align		4
        /*00c8*/ 	.word	index@(_ZN7cutlass13device_kernelIN5flash11enable_sm90INS1_16FlashAttnFwdSm90INS1_25CollectiveMainloopFwdSm90ILi2EN4cute5tupleIJNS5_1CILi1EEES8_S8_EEENS6_IJNS7_ILi128EEESA_SA_EEELi128ENS_10bfloat16_tEfNS_4arch4Sm90ELb1ELb0ELb1ELb0ELb1ELb0ELb0ELb1ELb1ELb1ELb1ELb0EEENS1_21CollectiveEpilogueFwdISB_S9_SC_SE_Li256ELb0ELb1ELb1ELb0EEENS1_19SingleTileSchedulerILb0ELb1ELb1ELi128EEEEEEEEEvNT_6ParamsE)
	.align		4
        /*00cc*/ 	.word	index@(__assertfail)
	.align		4
        /*00d0*/ 	.word	index@(_ZN7cutlass13device_kernelIN5flash11enable_sm90INS1_16FlashAttnFwdSm90INS1_25CollectiveMainloopFwdSm90ILi2EN4cute5tupleIJNS5_1CILi1EEES8_S8_EEENS6_IJNS7_ILi128EEESA_SA_EEELi128ENS_10bfloat16_tEfNS_4arch4Sm90ELb1ELb0ELb1ELb1ELb1ELb0ELb0ELb1ELb1ELb1ELb1ELb0EEENS1_21CollectiveEpilogueFwdISB_S9_SC_SE_Li256ELb1ELb1ELb1ELb0EEENS1_36VarlenDynamicPersistentTileSchedulerILi128ELi128ELi256ELi128ELb1ELb1ELb1ELb1ELb1ELb1EEEEEEEEEvNT_6ParamsE)
	.align		4
        /*00d4*/ 	.word	index@(__assertfail)
	.align		4
        /*00d8*/ 	.word	index@(_ZN7cutlass13device_kernelIN5flash11enable_sm90INS1_16FlashAttnFwdSm90INS1_25CollectiveMainloopFwdSm90ILi2EN4cute5tupleIJNS5_1CILi1EEES8_S8_EEENS6_IJNS7_ILi128EEESA_SA_EEELi128ENS_10bfloat16_tEfNS_4arch4Sm90ELb1ELb0ELb1ELb1ELb1ELb1ELb0ELb1ELb1ELb1ELb1ELb0EEENS1_21CollectiveEpilogueFwdISB_S9_SC_SE_Li256ELb1ELb1ELb1ELb0EEENS1_36VarlenDynamicPersistentTileSchedulerILi128ELi128ELi256ELi128ELb1ELb1ELb1ELb1ELb1ELb1EEEEEEEEEvNT_6ParamsE)
	.align		4
        /*00dc*/ 	.word	index@(__assertfail)
	.align		4
        /*00e0*/ 	.word	index@(_ZN7cutlass13device_kernelIN5flash11enable_sm90INS1_16FlashAttnFwdSm90INS1_25CollectiveMainloopFwdSm90ILi2EN4cute5tupleIJNS5_1CILi1EEES8_S8_EEENS6_IJNS7_ILi192EEENS7_ILi128EEENS7_ILi96EEEEEELi96ENS_10bfloat16_tEfNS_4arch4Sm90ELb0ELb0ELb1ELb0ELb1ELb0ELb0ELb0ELb1ELb1ELb1ELb0EEENS1_21CollectiveEpilogueFwdINS6_IJSA_SC_SB_EEES9_SE_SG_Li384ELb0ELb1ELb1ELb0EEENS1_19SingleTileSchedulerILb0ELb1ELb1ELi192EEEEEEEEEvNT_6ParamsE)
	.align		4
        /*00e4*/ 	.word	index@(__assertfail)
	.align		4
        /*00e8*/ 	.word	index@(_ZN7cutlass13device_kernelIN5flash11enable_sm90INS1_16FlashAttnFwdSm90INS1_25CollectiveMainloopFwdSm90ILi2EN4cute5tupleIJNS5_1CILi1EEES8_S8_EEENS6_IJNS7_ILi192EEENS7_ILi128EEENS7_ILi96EEEEEELi96ENS_10bfloat16_tEfNS_4arch4Sm90ELb0ELb0ELb1ELb1ELb1ELb0ELb0ELb0ELb1ELb1ELb1ELb0EEENS1_21CollectiveEpilogueFwdINS6_IJSA_SC_SB_EEES9_SE_SG_Li384ELb1ELb1ELb1ELb0EEENS1_36VarlenDynamicPersistentTileSchedulerILi192ELi128ELi384ELi128ELb1ELb1ELb1ELb0ELb1ELb1EEEEEEEEEvNT_6ParamsE)
	.align		4
        /*00ec*/ 	.word	index@(__assertfail)
	.align		4
        /*00f0*/ 	.word	index@(_ZN7cutlass13device_kernelIN5flash11enable_sm90INS1_16FlashAttnFwdSm90INS1_25CollectiveMainloopFwdSm90ILi2EN4cute5tupleIJNS5_1CILi1EEES8_S8_EEENS6_IJNS7_ILi192EEENS7_ILi128EEENS7_ILi96EEEEEELi96ENS_10bfloat16_tEfNS_4arch4Sm90ELb0ELb0ELb1ELb1ELb1ELb1ELb0ELb0ELb1ELb1ELb1ELb0EEENS1_21CollectiveEpilogueFwdINS6_IJSA_SC_SB_EEES9_SE_SG_Li384ELb1ELb1ELb1ELb0EEENS1_36VarlenDynamicPersistentTileSchedulerILi192ELi128ELi384ELi128ELb1ELb1ELb1ELb0ELb1ELb1EEEEEEEEEvNT_6ParamsE)
	.align		4
        /*00f4*/ 	.word	index@(__assertfail)
	.align		4
        /*00f8*/ 	.word	index@(_ZN7cutlass13device_kernelIN5flash11enable_sm90INS1_16FlashAttnFwdSm90INS1_25CollectiveMainloopFwdSm90ILi2EN4cute5tupleIJNS5_1CILi1EEES8_S8_EEENS6_IJNS7_ILi192EEENS7_ILi128EEENS7_ILi96EEEEEELi96ENS_10bfloat16_tEfNS_4arch4Sm90ELb0ELb1ELb1ELb0ELb1ELb0ELb0ELb0ELb1ELb1ELb1ELb0EEENS1_21CollectiveEpilogueFwdINS6_IJSA_SC_SB_EEES9_SE_SG_Li384ELb0ELb1ELb1ELb0EEENS1_19SingleTileSchedulerILb0ELb1ELb1ELi192EEEEEEEEEvNT_6ParamsE)
	.align		4
        /*00fc*/ 	.word	index@(__assertfail)
	.align		4
        /*0100*/ 	.word	index@(_ZN7cutlass13device_kernelIN5flash11enable_sm90INS1_16FlashAttnFwdSm90INS1_25CollectiveMainloopFwdSm90ILi2EN4cute5tupleIJNS5_1CILi1EEES8_S8_EEENS6_IJNS7_ILi192EEENS7_ILi128EEENS7_ILi96EEEEEELi96ENS_10bfloat16_tEfNS_4arch4Sm90ELb0ELb1ELb1ELb1ELb1ELb0ELb0ELb0ELb1ELb1ELb1ELb0EEENS1_21CollectiveEpilogueFwdINS6_IJSA_SC_SB_EEES9_SE_SG_Li384ELb1ELb1ELb1ELb0EEENS1_36VarlenDynamicPersistentTileSchedulerILi192ELi128ELi384ELi128ELb1ELb1ELb1ELb1ELb0ELb1EEEEEEEEEvNT_6ParamsE)
	.align		4
        /*0104*/ 	.word	index@(__assertfail)
	.align		4
        /*0108*/ 	.word	index@(_ZN7cutlass13device_kernelIN5flash11enable_sm90INS1_16FlashAttnFwdSm90INS1_25CollectiveMainloopFwdSm90ILi2EN4cute5tupleIJNS5_1CILi1EEES8_S8_EEENS6_IJNS7_ILi192EEENS7_ILi128EEENS7_ILi96EEEEEELi96ENS_10bfloat16_tEfNS_4arch4Sm90ELb0ELb1ELb1ELb1ELb1ELb1ELb0ELb0ELb1ELb1ELb1ELb0EEENS1_21CollectiveEpilogueFwdINS6_IJSA_SC_SB_EEES9_SE_SG_Li384ELb1ELb1ELb1ELb0EEENS1_36VarlenDynamicPersistentTileSchedulerILi192ELi128ELi384ELi128ELb1ELb1ELb1ELb1ELb0ELb1EEEEEEEEEvNT_6ParamsE)
	.align		4
        /*010c*/ 	.word	index@(__assertfail)
	.align		4
        /*0110*/ 	.word	index@(_ZN7cutlass13device_kernelIN5flash11enable_sm90INS1_16FlashAttnFwdSm90INS1_25CollectiveMainloopFwdSm90ILi2EN4cute5tupleIJNS5_1CILi1EEES8_S8_EEENS6_IJNS7_ILi192EEENS7_ILi128EEENS7_ILi96EEEEEELi96ENS_10bfloat16_tEfNS_4arch4Sm90ELb1ELb0ELb1ELb0ELb1ELb0ELb0ELb0ELb1ELb1ELb1ELb0EEENS1_21CollectiveEpilogueFwdINS6_IJSA_SC_SB_EEES9_SE_SG_Li384ELb0ELb1ELb1ELb0EEENS1_19SingleTileSchedulerILb0ELb1ELb1ELi192EEEEEEEEEvNT_6ParamsE)
	.align		4
        /*0114*/ 	.word	index@(__assertfail)
	.align		4
        /*0118*/ 	.word	index@(_ZN7cutlass13device_kernelIN5flash11enable_sm90INS1_16FlashAttnFwdSm90INS1_25CollectiveMainloopFwdSm90ILi2EN4cute5tupleIJNS5_1CILi1EEES8_S8_EEENS6_IJNS7_ILi192EEENS7_ILi128EEENS7_ILi96EEEEEELi96ENS_10bfloat16_tEfNS_4arch4Sm90ELb1ELb0ELb1ELb1ELb1ELb0ELb0ELb0ELb1ELb1ELb1ELb0EEENS1_21CollectiveEpilogueFwdINS6_IJSA_SC_SB_EEES9_SE_SG_Li384ELb1ELb1ELb1ELb0EEENS1_36VarlenDynamicPersistentTileSchedulerILi192ELi128ELi384ELi128ELb1ELb1ELb1ELb1ELb1ELb1EEEEEEEEEvNT_6ParamsE)
	.align		4
        /*011c*/ 	.word	index@(__assertfail)
	.align		4
        /*0120*/ 	.word	index@(_ZN7cutlass13device_kernelIN5flash11enable_sm90INS1_16FlashAttnFwdSm90INS1_25CollectiveMainloopFwdSm90ILi2EN4cute5tupleIJNS5_1CILi1EEES8_S8_EEENS6_IJNS7_ILi192EEENS7_ILi128EEENS7_ILi96EEEEEELi96ENS_10bfloat16_tEfNS_4arch4Sm90ELb1ELb0ELb1ELb1ELb1ELb1ELb0ELb0ELb1ELb1ELb1ELb0EEENS1_21CollectiveEpilogueFwdINS6_IJSA_SC_SB_EEES9_SE_SG_Li384ELb1ELb1ELb1ELb0EEENS1_36VarlenDynamicPersistentTileSchedulerILi192ELi128ELi384ELi128ELb1ELb1ELb1ELb1ELb1ELb1EEEEEEEEEvNT_6ParamsE)
	.align		4
        /*0124*/ 	.word	index@(__assertfail)
	.align		4
        /*0128*/ 	.word	index@(_ZN7cutlass13device_kernelIN5flash11enable_sm90INS1_16FlashAttnFwdSm90INS1_25CollectiveMainloopFwdSm90ILi2EN4cute5tupleIJNS5_1CILi1EEES8_S8_EEENS6_IJNS7_ILi192EEENS7_ILi128EEENS7_ILi64EEEEEELi64ENS_10bfloat16_tEfNS_4arch4Sm90ELb0ELb0ELb1ELb0ELb1ELb0ELb0ELb1ELb1ELb1ELb1ELb0EEENS1_21CollectiveEpilogueFwdINS6_IJSA_SC_SB_EEES9_SE_SG_Li384ELb0ELb1ELb1ELb0EEENS1_19SingleTileSchedulerILb0ELb1ELb1ELi192EEEEEEEEEvNT_6ParamsE)
	.align		4
        /*012c*/ 	.word	index@(__assertfail)
	.align		4
        /*0130*/ 	.word	index@(_ZN7cutlass13device_kernelIN5flash11enable_sm90INS1_16FlashAttnFwdSm90INS1_25CollectiveMainloopFwdSm90ILi2EN4cute5tupleIJNS5_1CILi1EEES8_S8_EEENS6_IJNS7_ILi192EEENS7_ILi128EEENS7_ILi64EEEEEELi64ENS_10bfloat16_tEfNS_4arch4Sm90ELb0ELb0ELb1ELb1ELb1ELb0ELb0ELb1ELb1ELb1ELb1ELb0EEENS1_21CollectiveEpilogueFwdINS6_IJSA_SC_SB_EEES9_SE_SG_Li384ELb1ELb1ELb1ELb0EEENS1_36VarlenDynamicPersistentTileSchedulerILi192ELi128ELi384ELi128ELb1ELb1ELb1ELb0ELb1ELb1EEEEEEEEEvNT_6ParamsE)
	.align		4
        /*0134*/ 	.word	index@(__assertfail)
	.align		4
        /*0138*/ 	.word	index@(_ZN7cutlass13device_kernelIN5flash11enable_sm90INS1_16FlashAttnFwdSm90INS1_25CollectiveMainloopFwdSm90ILi2EN4cute5tupleIJNS5_1CILi1EEES8_S8_EEENS6_IJNS7_ILi192EEENS7_ILi128EEENS7_ILi64EEEEEELi64ENS_10bfloat16_tEfNS_4arch4Sm90ELb0ELb0ELb1ELb1ELb1ELb1ELb0ELb1ELb1ELb1ELb1ELb0EEENS1_21CollectiveEpilogueFwdINS6_IJSA_SC_SB_EEES9_SE_SG_Li384ELb1ELb1ELb1ELb0EEENS1_36VarlenDynamicPersistentTileSchedulerILi192ELi128ELi384ELi128ELb1ELb1ELb1ELb0ELb1ELb1EEEEEEEEEvNT_6ParamsE)
	.align		4
        /*013c*/ 	.word	index@(__assertfail)
	.align		4
        /*0140*/ 	.word	index@(_ZN7cutlass13device_kernelIN5flash11enable_sm90INS1_16FlashAttnFwdSm90INS1_25CollectiveMainloopFwdSm90ILi2EN4cute5tupleIJNS5_1CILi1EEES8_S8_EEENS6_IJNS7_ILi192EEENS7_ILi128EEENS7_ILi64EEEEEELi64ENS_10bfloat16_tEfNS_4arch4Sm90ELb0ELb1ELb1ELb0ELb1ELb0ELb0ELb1ELb1ELb1ELb1ELb0EEENS1_21CollectiveEpilogueFwdINS6_IJSA_SC_SB_EEES9_SE_SG_Li384ELb0ELb1ELb1ELb0EEENS1_19SingleTileSchedulerILb0ELb1ELb1ELi192EEEEEEEEEvNT_6ParamsE)
	.align		4
        /*0144*/ 	.word	index@(__assertfail)
	.align		4
        /*0148*/ 	.word	index@(_ZN7cutlass13device_kernelIN5flash11enable_sm90INS1_16FlashAttnFwdSm90INS1_25CollectiveMainloopFwdSm90ILi2EN4cute5tupleIJNS5_1CILi1EEES8_S8_EEENS6_IJNS7_ILi192EEENS7_ILi128EEENS7_ILi64EEEEEELi64ENS_10bfloat16_tEfNS_4arch4Sm90ELb0ELb1ELb1ELb1ELb1ELb0ELb0ELb1ELb1ELb1ELb1ELb0EEENS1_21CollectiveEpilogueFwdINS6_IJSA_SC_SB_EEES9_SE_SG_Li384ELb1ELb1ELb1ELb0EEENS1_36VarlenDynamicPersistentTileSchedulerILi192ELi128ELi384ELi128ELb1ELb1ELb1ELb1ELb0ELb1EEEEEEEEEvNT_6ParamsE)
	.align		4
        /*014c*/ 	.word	index@(__assertfail)
	.align		4
        /*0150*/ 	.word	index@(_ZN7cutlass13device_kernelIN5flash11enable_sm90INS1_16FlashAttnFwdSm90INS1_25CollectiveMainloopFwdSm90ILi2EN4cute5tupleIJNS5_1CILi1EEES8_S8_EEENS6_IJNS7_ILi192EEENS7_ILi128EEENS7_ILi64EEEEEELi64ENS_10bfloat16_tEfNS_4arch4Sm90ELb0ELb1ELb1ELb1ELb1ELb1ELb0ELb1ELb1ELb1ELb1ELb0EEENS1_21CollectiveEpilogueFwdINS6_IJSA_SC_SB_EEES9_SE_SG_Li384ELb1ELb1ELb1ELb0EEENS1_36VarlenDynamicPersistentTileSchedulerILi192ELi128ELi384ELi128ELb1ELb1ELb1ELb1ELb0ELb1EEEEEEEEEvNT_6ParamsE)
	.align		4
        /*0154*/ 	.word	index@(__assertfail)
	.align		4
        /*0158*/ 	.word	index@(_ZN7cutlass13device_kernelIN5flash11enable_sm90INS1_16FlashAttnFwdSm90INS1_25CollectiveMainloopFwdSm90ILi2EN4cute5tupleIJNS5_1CILi1EEES8_S8_EEENS6_IJNS7_ILi192EEENS7_ILi128EEENS7_ILi64EEEEEELi64ENS_10bfloat16_tEfNS_4arch4Sm90ELb1ELb0ELb1ELb0ELb1ELb0ELb0ELb1ELb1ELb1ELb1ELb0EEENS1_21CollectiveEpilogueFwdINS6_IJSA_SC_SB_EEES9_SE_SG_Li384ELb0ELb1ELb1ELb0EEENS1_19SingleTileSchedulerILb0ELb1ELb1ELi192EEEEEEEEEvNT_6ParamsE)
	.align		4
        /*015c*/ 	.word	index@(__assertfail)
	.align		4
        /*0160*/ 	.word	index@(_ZN7cutlass13device_kernelIN5flash11enable_sm90INS1_16FlashAttnFwdSm90INS1_25CollectiveMainloopFwdSm90ILi2EN4cute5tupleIJNS5_1CILi1EEES8_S8_EEENS6_IJNS7_ILi192EEENS7_ILi128EEENS7_ILi64EEEEEELi64ENS_10bfloat16_tEfNS_4arch4Sm90ELb1ELb0ELb1ELb1ELb1ELb0ELb0ELb1ELb1ELb1ELb1ELb0EEENS1_21CollectiveEpilogueFwdINS6_IJSA_SC_SB_EEES9_SE_SG_Li384ELb1ELb1ELb1ELb0EEENS1_36VarlenDynamicPersistentTileSchedulerILi192ELi128ELi384ELi128ELb1ELb1ELb1ELb1ELb1ELb1EEEEEEEEEvNT_6ParamsE)
	.align		4
        /*0164*/ 	.word	index@(__assertfail)
	.align		4
        /*0168*/ 	.word	index@(_ZN7cutlass13device_kernelIN5flash11enable_sm90INS1_16FlashAttnFwdSm90INS1_25CollectiveMainloopFwdSm90ILi2EN4cute5tupleIJNS5_1CILi1EEES8_S8_EEENS6_IJNS7_ILi192EEENS7_ILi128EEENS7_ILi64EEEEEELi64ENS_10bfloat16_tEfNS_4arch4Sm90ELb1ELb0ELb1ELb1ELb1ELb1ELb0ELb1ELb1ELb1ELb1ELb0EEENS1_21CollectiveEpilogueFwdINS6_IJSA_SC_SB_EEES9_SE_SG_Li384ELb1ELb1ELb1ELb0EEENS1_36VarlenDynamicPersistentTileSchedulerILi192ELi128ELi384ELi128ELb1ELb1ELb1ELb1ELb1ELb1EEEEEEEEEvNT_6ParamsE)
	.align		4
        /*016c*/ 	.word	index@(__assertfail)
	.align		4
        /*0170*/ 	.word	0x00000000
	.align		4
        /*0174*/ 	.word	0xfffffffe
	.align		4
        /*0178*/ 	.word	0x00000000
	.align		4
        /*017c*/ 	.word	0xfffffffd
	.align		4
        /*0180*/ 	.word	0x00000000
	.align		4
        /*0184*/ 	.word	0xfffffffc


//--------------------- .nv.constant4             --------------------------
	.section	.nv.constant4,"a",@progbits
	.align	8
	.align		8
.nv.constant4:
        /*0000*/ 	.dword	__assertfail
	.align		8
        /*0008*/ 	.dword	__unnamed_1
	.align		8
        /*0010*/ 	.dword	__unnamed_2
	.align		8
        /*0018*/ 	.dword	__unnamed_3
	.align		8
        /*0020*/ 	.dword	__unnamed_4
	.align		8
        /*0028*/ 	.dword	__unnamed_5
	.align		8
        /*0030*/ 	.dword	__unnamed_6
	.align		8
        /*0038*/ 	.dword	__unnamed_7
	.align		8
        /*0040*/ 	.dword	__unnamed_8
	.align		8
        /*0048*/ 	.dword	__unnamed_9
	.align		8
        /*0050*/ 	.dword	__unnamed_10
	.align		8
        /*0058*/ 	.dword	__unnamed_11
	.align		8
        /*0060*/ 	.dword	__unnamed_12
	.align		8
        /*0068*/ 	.dword	__unnamed_13
	.align		8
        /*0070*/ 	.dword	__unnamed_14
	.align		8
        /*0078*/ 	.dword	__unnamed_15
	.align		8
        /*0080*/ 	.dword	__unnamed_16
	.align		8
        /*0088*/ 	.dword	__unnamed_17
	.align		8
        /*0090*/ 	.dword	__unnamed_18
	.align		8
        /*0098*/ 	.dword	__unnamed_19
	.align		8
        /*00a0*/ 	.dword	__unnamed_20
	.align		8
        /*00a8*/ 	.dword	__unnamed_21
	.align		8
        /*00b0*/ 	.dword	__unnamed_22
	.align		8
        /*00b8*/ 	.dword	__unnamed_23
	.align		8
        /*00c0*/ 	.dword	__unnamed_24
	.align		8
        /*00c8*/ 	.dword	__unnamed_25
	.align		8
        /*00d0*/ 	.dword	__unnamed_26
	.align		8
        /*00d8*/ 	.dword	__unnamed_27
	.align		8
        /*00e0*/ 	.dword	_ZN86_INTERNAL_0e8feed4_50_flash_fwd_hdimall_bf16_paged_split_softcap_sm90_cu_4022bc09_42214cuda3std3__45__cpo5beginE
	.align		8
        /*00e8*/ 	.dword	_ZN86_INTERNAL_0e8feed4_50_flash_fwd_hdimall_bf16_paged_split_softcap_sm90_cu_4022bc09_42214cuda3std3__45__cpo3endE
	.align		8
        /*00f0*/ 	.dword	_ZN86_INTERNAL_0e8feed4_50_flash_fwd_hdimall_bf16_paged_split_softcap_sm90_cu_4022bc09_42214cuda3std3__45__cpo6cbeginE
	.align		8
        /*00f8*/ 	.dword	_ZN86_INTERNAL_0e8feed4_50_flash_fwd_hdimall_bf16_paged_split_softcap_sm90_cu_4022bc09_42214cuda3std3__45__cpo4cendE
	.align		8
        /*0100*/ 	.dword	_ZN86_INTERNAL_0e8feed4_50_flash_fwd_hdimall_bf16_paged_split_softcap_sm90_cu_4022bc09_42214cuda3std3__488_GLOBAL__N__0e8feed4_50_flash_fwd_hdimall_bf16_paged_split_softcap_sm90_cu_4022bc09_42216ignoreE
	.align		8
        /*0108*/ 	.dword	_ZN86_INTERNAL_0e8feed4_50_flash_fwd_hdimall_bf16_paged_split_softcap_sm90_cu_4022bc09_42214cuda3std3__419piecewise_constructE
	.align		8
        /*0110*/ 	.dword	_ZN86_INTERNAL_0e8feed4_50_flash_fwd_hdimall_bf16_paged_split_softcap_sm90_cu_4022bc09_42214cuda3std3__48in_placeE
	.align		8
        /*0118*/ 	.dword	_ZN86_INTERNAL_0e8feed4_50_flash_fwd_hdimall_bf16_paged_split_softcap_sm90_cu_4022bc09_42214cuda3std6ranges3__45__cpo4swapE
	.align		8
        /*0120*/ 	.dword	_ZN86_INTERNAL_0e8feed4_50_flash_fwd_hdimall_bf16_paged_split_softcap_sm90_cu_4022bc09_42214cuda3std6ranges3__45__cpo9iter_moveE
	.align		8
        /*0128*/ 	.dword	_ZN86_INTERNAL_0e8feed4_50_flash_fwd_hdimall_bf16_paged_split_softcap_sm90_cu_4022bc09_42214cute7productE
	.align		8
        /*0130*/ 	.dword	_ZN86_INTERNAL_0e8feed4_50_flash_fwd_hdimall_bf16_paged_split_softcap_sm90_cu_4022bc09_42214cute1_E
	.align		8
        /*0138*/ 	.dword	$str$23
	.align		8
        /*0140*/ 	.dword	$str$24


//--------------------- .text._ZN7cutlass13device_kernelIN5flash11enable_sm90INS1_16FlashAttnFwdSm90INS1_25CollectiveMainloopFwdSm90ILi2EN4cute5tupleIJNS5_1CILi1EEES8_S8_EEENS6_IJNS7_ILi128EEENS7_ILi80EEENS7_ILi256EEEEEELi256ENS_10bfloat16_tEfNS_4arch4Sm90ELb0ELb0ELb1ELb0ELb1ELb0ELb0ELb1ELb1ELb1ELb1ELb0EEENS1_21CollectiveEpilogueFwdINS6_IJSA_SC_SB_EEES9_SE_SG_Li256ELb0ELb1ELb1ELb0EEENS1_19SingleTileSchedulerILb0ELb1ELb1ELi128EEEEEEEEEvNT_6ParamsE --------------------------
	.section	.text._ZN7cutlass13device_kernelIN5flash11enable_sm90INS1_16FlashAttnFwdSm90INS1_25CollectiveMainloopFwdSm90ILi2EN4cute5tupleIJNS5_1CILi1EEES8_S8_EEENS6_IJNS7_ILi128EEENS7_ILi80EEENS7_ILi256EEEEEELi256ENS_10bfloat16_tEfNS_4arch4Sm90ELb0ELb0ELb1ELb0ELb1ELb0ELb0ELb1ELb1ELb1ELb1ELb0EEENS1_21CollectiveEpilogueFwdINS6_IJSA_SC_SB_EEES9_SE_SG_Li256ELb0ELb1ELb1ELb0EEENS1_19SingleTileSchedulerILb0ELb1ELb1ELi128EEEEEEEEEvNT_6ParamsE,"ax",@progbits
	.align	128
.text._ZN7cutlass13device_kernelIN5flash11enable_sm90INS1_16FlashAttnFwdSm90INS1_25CollectiveMainloopFwdSm90ILi2EN4cute5tupleIJNS5_1CILi1EEES8_S8_EEENS6_IJNS7_ILi128EEENS7_ILi80EEENS7_ILi256EEEEEELi256ENS_10bfloat16_tEfNS_4arch4Sm90ELb0ELb0ELb1ELb0ELb1ELb0ELb0ELb1ELb1ELb1ELb1ELb0EEENS1_21CollectiveEpilogueFwdINS6_IJSA_SC_SB_EEES9_SE_SG_Li256ELb0ELb1ELb1ELb0EEENS1_19SingleTileSchedulerILb0ELb1ELb1ELi128EEEEEEEEEvNT_6ParamsE:
        .type           _ZN7cutlass13device_kernelIN5flash11enable_sm90INS1_16FlashAttnFwdSm90INS1_25CollectiveMainloopFwdSm90ILi2EN4cute5tupleIJNS5_1CILi1EEES8_S8_EEENS6_IJNS7_ILi128EEENS7_ILi80EEENS7_ILi256EEEEEELi256ENS_10bfloat16_tEfNS_4arch4Sm90ELb0ELb0ELb1ELb0ELb1ELb0ELb0ELb1ELb1ELb1ELb1ELb0EEENS1_21CollectiveEpilogueFwdINS6_IJSA_SC_SB_EEES9_SE_SG_Li256ELb0ELb1ELb1ELb0EEENS1_19SingleTileSchedulerILb0ELb1ELb1ELi128EEEEEEEEEvNT_6ParamsE,@function
        .size           _ZN7cutlass13device_kernelIN5flash11enable_sm90INS1_16FlashAttnFwdSm90INS1_25CollectiveMainloopFwdSm90ILi2EN4cute5tupleIJNS5_1CILi1EEES8_S8_EEENS6_IJNS7_ILi128EEENS7_ILi80EEENS7_ILi256EEEEEELi256ENS_10bfloat16_tEfNS_4arch4Sm90ELb0ELb0ELb1ELb0ELb1ELb0ELb0ELb1ELb1ELb1ELb1ELb0EEENS1_21CollectiveEpilogueFwdINS6_IJSA_SC_SB_EEES9_SE_SG_Li256ELb0ELb1ELb1ELb0EEENS1_19SingleTileSchedulerILb0ELb1ELb1ELi128EEEEEEEEEvNT_6ParamsE,(.L_x_15955 - _ZN7cutlass13device_kernelIN5flash11enable_sm90INS1_16FlashAttnFwdSm90INS1_25CollectiveMainloopFwdSm90ILi2EN4cute5tupleIJNS5_1CILi1EEES8_S8_EEENS6_IJNS7_ILi128EEENS7_ILi80EEENS7_ILi256EEEEEELi256ENS_10bfloat16_tEfNS_4arch4Sm90ELb0ELb0ELb1ELb0ELb1ELb0ELb0ELb1ELb1ELb1ELb1ELb0EEENS1_21CollectiveEpilogueFwdINS6_IJSA_SC_SB_EEES9_SE_SG_Li256ELb0ELb1ELb1ELb0EEENS1_19SingleTileSchedulerILb0ELb1ELb1ELi128EEEEEEEEEvNT_6ParamsE)
        .other          _ZN7cutlass13device_kernelIN5flash11enable_sm90INS1_16FlashAttnFwdSm90INS1_25CollectiveMainloopFwdSm90ILi2EN4cute5tupleIJNS5_1CILi1EEES8_S8_EEENS6_IJNS7_ILi128EEENS7_ILi80EEENS7_ILi256EEEEEELi256ENS_10bfloat16_tEfNS_4arch4Sm90ELb0ELb0ELb1ELb0ELb1ELb0ELb0ELb1ELb1ELb1ELb1ELb0EEENS1_21CollectiveEpilogueFwdINS6_IJSA_SC_SB_EEES9_SE_SG_Li256ELb0ELb1ELb1ELb0EEENS1_19SingleTileSchedulerILb0ELb1ELb1ELi128EEEEEEEEEvNT_6ParamsE,@"STO_CUDA_ENTRY STV_DEFAULT"
_ZN7cutlass13device_kernelIN5flash11enable_sm90INS1_16FlashAttnFwdSm90INS1_25CollectiveMainloopFwdSm90ILi2EN4cute5tupleIJNS5_1CILi1EEES8_S8_EEENS6_IJNS7_ILi128EEENS7_ILi80EEENS7_ILi256EEEEEELi256ENS_10bfloat16_tEfNS_4arch4Sm90ELb0ELb0ELb1ELb0ELb1ELb0ELb0ELb1ELb1ELb1ELb1ELb0EEENS1_21CollectiveEpilogueFwdINS6_IJSA_SC_SB_EEES9_SE_SG_Li256ELb0ELb1ELb1ELb0EEENS1_19SingleTileSchedulerILb0ELb1ELb1ELi128EEEEEEEEEvNT_6ParamsE:
[----:B------:R-:W0:Y:S02]  /*0000*/  LDC R1, c[0x0][0x28] ;  /* 0x00000a00ff017b82 */ /* 0x000e240000000800 */
[----:B0-----:R-:W-:Y:S01]  /*0010*/  VIADD R1, R1, 0xfffffff8 ;  /* 0xfffffff801017836 */ /* 0x001fe20000000000 */
[----:B------:R-:W0:Y:S01]  /*0020*/  S2R R25, SR_TID.X ;  /* 0x0000000000197919 */ /* 0x000e220000002100 */
[----:B------:R-:W-:Y:S01]  /*0030*/  ELECT P0, URZ, PT ;  /* 0x00000000003f782f */ /* 0x000fe20003800000 */
[----:B------:R-:W-:Y:S01]  /*0040*/  UMOV UR4, 0x80 ;  /* 0x0000008000047882 */ /* 0x000fe20000000000 */
[----:B------:R-:W-:Y:S01]  /*0050*/  UMOV UR7, 0x100 ;  /* 0x0000010000077882 */ /* 0x000fe20000000000 */
[----:B0-----:R-:W-:-:S05]  /*0060*/  SHF.R.U32.HI R0, RZ, 0x5, R25 ;  /* 0x00000005ff007819 */ /* 0x001fca0000011619 */
[----:B------:R-:W0:Y:S02]  /*0070*/  SHFL.IDX PT, R2, R0, RZ, 0x1f ;  /* 0x00001fff00027589 */ /* 0x000e2400000e0000 */
[C---:B0-----:R-:W-:Y:S02]  /*0080*/  ISETP.NE.OR P0, PT, R2.reuse, RZ, !P0 ;  /* 0x000000ff0200720c */ /* 0x041fe40004705670 */
[----:B------:R-:W-:Y:S02]  /*0090*/  ISETP.NE.AND P1, PT, R2, RZ, PT ;  /* 0x000000ff0200720c */ /* 0x000fe40003f25270 */
[----:B------:R-:W-:-:S06]  /*00a0*/  SHF.R.U32.HI R2, RZ, 0x7, R25 ;  /* 0x00000007ff027819 */ /* 0x000fcc0000011619 */
[----:B------:R-:W0:Y:S03]  /*00b0*/  SHFL.IDX PT, R2, R2, RZ, 0x1f ;  /* 0x00001fff02027589 */ /* 0x000e2600000e0000 */
[----:B------:R-:W-:Y:S01]  /*00c0*/  VOTEU.ALL UP0, P0 ;  /* 0x00000000003f7886 */ /* 0x000fe20000000000 */
[----:B------:R-:W-:-:S04]  /*00d0*/  VOTEU.ALL UP1, P0 ;  /* 0x00000000003f7886 */ /* 0x000fc80000020000 */
[----:B------:R-:W1:Y:S01]  /*00e0*/  @!UP0 S2UR UR8, SR_CgaCtaId ;  /* 0x00000000000889c3 */ /* 0x000e620000008800 */
[----:B------:R-:W-:Y:S01]  /*00f0*/  @!UP0 UMOV UR6, 0x400 ;  /* 0x0000040000068882 */ /* 0x000fe20000000000 */
[----:B------:R-:W-:-:S04]  /*0100*/  @!UP0 UIADD3 UR4, -UR4, 0x100000, URZ ;  /* 0x0010000004048890 */ /* 0x000fc8000fffe13f */
[----:B------:R-:W-:Y:S02]  /*0110*/  @!UP0 USHF.L.U32 UR5, UR4, 0xb, URZ ;  /* 0x0000000b04058899 */ /* 0x000fe4000800063f */
[----:B------:R-:W-:Y:S02]  /*0120*/  @!UP0 USHF.L.U32 UR4, UR4, 0x1, URZ ;  /* 0x0000000104048899 */ /* 0x000fe4000800063f */
[----:B-1----:R-:W-:Y:S02]  /*0130*/  @!UP0 ULEA UR8, UR8, UR6, 0x18 ;  /* 0x0000000608088291 */ /* 0x002fe4000f8ec03f */
[----:B------:R-:W-:-:S04]  /*0140*/  @!UP0 UIADD3 UR6, -UR7, 0x100000, URZ ;  /* 0x0010000007068890 */ /* 0x000fc8000fffe13f */
[----:B------:R-:W-:Y:S02]  /*0150*/  @!UP0 USHF.L.U32 UR7, UR6, 0xb, URZ ;  /* 0x0000000b06078899 */ /* 0x000fe4000800063f */
[----:B------:R-:W-:Y:S01]  /*0160*/  @!UP0 USHF.L.U32 UR6, UR6, 0x1, URZ ;  /* 0x0000000106068899 */ /* 0x000fe2000800063f */
[----:B------:R-:W-:-:S05]  /*0170*/  VOTEU.ALL UP0, P0 ;  /* 0x00000000003f7886 */ /* 0x000fca0000000000 */
[----:B------:R1:W2:Y:S06]  /*0180*/  @!UP0 SYNCS.EXCH.64 URZ, [UR8+0x38800], UR4 ;  /* 0x03880004083f85b2 */ /* 0x0002ac0008000100 */
[----:B------:R1:W3:Y:S02]  /*0190*/  @!UP1 SYNCS.EXCH.64 URZ, [UR8+0x38820], UR6 ;  /* 0x03882006083f95b2 */ /* 0x0002e40008000100 */
[----:B01----:R-:W-:Y:S05]  /*01a0*/  @P1 BRA `(.L_x_0) ;  /* 0x0000000000481947 */ /* 0x003fea0003800000 */
[----:B------:R-:W0:Y:S01]  /*01b0*/  S2UR UR5, SR_CgaCtaId ;  /* 0x00000000000579c3 */ /* 0x000e220000008800 */
[----:B------:R-:W-:Y:S01]  /*01c0*/  UMOV UR4, 0x400 ;  /* 0x0000040000047882 */ /* 0x000fe20000000000 */
[----:B------:R-:W-:Y:S01]  /*01d0*/  UMOV UR6, 0x80 ;  /* 0x0000008000067882 */ /* 0x000fe20000000000 */
[----:B------:R-:W-:Y:S01]  /*01e0*/  UMOV UR7, 0x100 ;  /* 0x0000010000077882 */ /* 0x000fe20000000000 */
[----:B------:R-:W-:Y:S01]  /*01f0*/  ELECT P0, URZ, PT ;  /* 0x00000000003f782f */ /* 0x000fe20003800000 */
[----:B0-----:R-:W-:Y:S02]  /*0200*/  ULEA UR8, UR5, UR4, 0x18 ;  /* 0x0000000405087291 */ /* 0x001fe4000f8ec03f */
[----:B------:R-:W-:-:S04]  /*0210*/  UIADD3 UR4, -UR6, 0x100000, URZ ;  /* 0x0010000006047890 */ /* 0x000fc8000fffe13f */
[----:B------:R-:W-:Y:S02]  /*0220*/  USHF.L.U32 UR5, UR4, 0xb, URZ ;  /* 0x0000000b04057899 */ /* 0x000fe4000800063f */
[----:B------:R-:W-:Y:S02]  /*0230*/  USHF.L.U32 UR4, UR4, 0x1, URZ ;  /* 0x0000000104047899 */ /* 0x000fe4000800063f */
[----:B------:R-:W-:-:S04]  /*0240*/  UIADD3 UR6, -UR7, 0x100000, URZ ;  /* 0x0010000007067890 */ /* 0x000fc8000fffe13f */
[----:B------:R-:W-:Y:S02]  /*0250*/  USHF.L.U32 UR7, UR6, 0xb, URZ ;  /* 0x0000000b06077899 */ /* 0x000fe4000800063f */
[----:B------:R-:W-:Y:S01]  /*0260*/  USHF.L.U32 UR6, UR6, 0x1, URZ ;  /* 0x0000000106067899 */ /* 0x000fe2000800063f */
[----:B------:R-:W0:Y:S03]  /*0270*/  FENCE.VIEW.ASYNC.S ;  /* 0x00000000000073c6 */ /* 0x000e260000000000 */
[----:B0-----:R0:W1:Y:S08]  /*0280*/  SYNCS.EXCH.64 URZ, [UR8+0x38830], UR4 ;  /* 0x03883004083f75b2 */ /* 0x0010700008000100 */
[----:B------:R0:W4:Y:S01]  /*0290*/  SYNCS.EXCH.64 URZ, [UR8+0x38840], UR6 ;  /* 0x03884006083f75b2 */ /* 0x0001220008000100 */
[----:B------:R0:W0:Y:S01]  /*02a0*/  SYNCS.EXCH.64 URZ, [UR8+0x38838], UR4 ;  /* 0x03883804083f75b2 */ /* 0x0000220008000100 */
[----:B------:R0:W0:Y:S01]  /*02b0*/  SYNCS.EXCH.64 URZ, [UR8+0x38848], UR6 ;  /* 0x03884806083f75b2 */ /* 0x0000220008000100 */
[----:B------:R-:W-:Y:S01]  /*02c0*/  NOP ;  /* 0x0000000000007918 */ /* 0x000fe20000000000 */
.L_x_0:
[----:B------:R-:W5:Y:S01]  /*02d0*/  SHFL.IDX PT, R3, R0, RZ, 0x1f ;  /* 0x00001fff00037589 */ /* 0x000f6200000e0000 */
[----:B------:R-:W-:Y:S01]  /*02e0*/  NOP ;  /* 0x0000000000007918 */ /* 0x000fe20000000000 */
[----:B-----5:R-:W-:-:S13]  /*02f0*/  ISETP.NE.AND P0, PT, R3, RZ, PT ;  /* 0x000000ff0300720c */ /* 0x020fda0003f05270 */
[----:B------:R-:W-:Y:S05]  /*0300*/  @P0 BRA `(.L_x_1) ;  /* 0x0000000000480947 */ /* 0x000fea0003800000 */
[----:B0-----:R-:W0:Y:S01]  /*0310*/  S2UR UR5, SR_CgaCtaId ;  /* 0x00000000000579c3 */ /* 0x001e220000008800 */
        /* <DEDUP_REMOVED lines=12> */
[----:B0-----:R0:W0:Y:S08]  /*03e0*/  SYNCS.EXCH.64 URZ, [UR8+0x38850], UR4 ;  /* 0x03885004083f75b2 */ /* 0x0010300008000100 */
[----:B------:R0:W0:Y:S01]  /*03f0*/  SYNCS.EXCH.64 URZ, [UR8+0x38860], UR6 ;  /* 0x03886006083f75b2 */ /* 0x0000220008000100 */
[----:B------:R0:W0:Y:S01]  /*0400*/  SYNCS.EXCH.64 URZ, [UR8+0x38858], UR4 ;  /* 0x03885804083f75b2 */ /* 0x0000220008000100 */
[----:B------:R0:W0:Y:S01]  /*0410*/  SYNCS.EXCH.64 URZ, [UR8+0x38868], UR6 ;  /* 0x03886806083f75b2 */ /* 0x0000220008000100 */
[----:B------:R-:W-:Y:S01]  /*0420*/  NOP ;  /* 0x0000000000007918 */ /* 0x000fe20000000000 */
.L_x_1:
[----:B------:R-:W5:Y:S01]  /*0430*/  SHFL.IDX PT, R3, R0, RZ, 0x1f ;  /* 0x00001fff00037589 */ /* 0x000f6200000e0000 */
[----:B------:R-:W-:Y:S01]  /*0440*/  NOP ;  /* 0x0000000000007918 */ /* 0x000fe20000000000 */
[----:B-----5:R-:W-:-:S13]  /*0450*/  ISETP.NE.AND P0, PT, R3, RZ, PT ;  /* 0x000000ff0300720c */ /* 0x020fda0003f05270 */
[----:B------:R-:W-:Y:S05]  /*0460*/  @P0 BRA `(.L_x_2) ;  /* 0x0000000000380947 */ /* 0x000fea0003800000 */
[----:B0-----:R-:W0:Y:S01]  /*0470*/  S2UR UR5, SR_CgaCtaId ;  /* 0x00000000000579c3 */ /* 0x001e220000008800 */
[----:B------:R-:W-:Y:S01]  /*0480*/  UMOV UR4, 0x400 ;  /* 0x0000040000047882 */ /* 0x000fe20000000000 */
[----:B------:R-:W-:Y:S01]  /*0490*/  UMOV UR7, 0x80 ;  /* 0x0000008000077882 */ /* 0x000fe20000000000 */
[----:B------:R-:W-:Y:S01]  /*04a0*/  ELECT P0, URZ, PT ;  /* 0x00000000003f782f */ /* 0x000fe20003800000 */
[----:B0-----:R-:W-:Y:S02]  /*04b0*/  ULEA UR6, UR5, UR4, 0x18 ;  /* 0x0000000405067291 */ /* 0x001fe4000f8ec03f */
[----:B------:R-:W-:-:S04]  /*04c0*/  UIADD3 UR4, -UR7, 0x100000, URZ ;  /* 0x0010000007047890 */ /* 0x000fc8000fffe13f */
[----:B------:R-:W-:Y:S02]  /*04d0*/  USHF.L.U32 UR5, UR4, 0xb, URZ ;  /* 0x0000000b04057899 */ /* 0x000fe4000800063f */
[----:B------:R-:W-:Y:S01]  /*04e0*/  USHF.L.U32 UR4, UR4, 0x1, URZ ;  /* 0x0000000104047899 */ /* 0x000fe2000800063f */
[----:B------:R-:W0:Y:S11]  /*04f0*/  FENCE.VIEW.ASYNC.S ;  /* 0x00000000000073c6 */ /* 0x000e360000000000 */
[----:B0-----:R0:W0:Y:S01]  /*0500*/  SYNCS.EXCH.64 URZ, [UR6+0x38870], UR4 ;  /* 0x03887004063f75b2 */ /* 0x0010220008000100 */
[----:B------:R0:W0:Y:S01]  /*0510*/  SYNCS.EXCH.64 URZ, [UR6+0x38880], UR4 ;  /* 0x03888004063f75b2 */ /* 0x0000220008000100 */
[----:B------:R0:W0:Y:S01]  /*0520*/  SYNCS.EXCH.64 URZ, [UR6+0x38878], UR4 ;  /* 0x03887804063f75b2 */ /* 0x0000220008000100 */
[----:B------:R0:W0:Y:S01]  /*0530*/  SYNCS.EXCH.64 URZ, [UR6+0x38888], UR4 ;  /* 0x03888804063f75b2 */ /* 0x0000220008000100 */
[----:B------:R-:W-:Y:S01]  /*0540*/  NOP ;  /* 0x0000000000007918 */ /* 0x000fe20000000000 */
.L_x_2:
        /* <DEDUP_REMOVED lines=22> */
.L_x_3:
[----:B------:R-:W5:Y:S01]  /*06b0*/  SHFL.IDX PT, R3, R0, RZ, 0x1f ;  /* 0x00001fff00037589 */ /* 0x000f6200000e0000 */
[----:B------:R-:W-:Y:S01]  /*06c0*/  R2UR UR9, R2 ;  /* 0x00000000020972ca */ /* 0x000fe200000e0000 */
        /* <DEDUP_REMOVED lines=21> */
.L_x_4:
[----:B------:R-:W-:Y:S01]  /*0820*/  UISETP.NE.AND UP0, UPT, UR9, URZ, UPT ;  /* 0x0000003f0900728c */ /* 0x000fe2000bf05270 */
[----:B------:R-:W-:Y:S01]  /*0830*/  NOP ;  /* 0x0000000000007918 */ /* 0x000fe20000000000 */
[----:B0-----:R-:W-:Y:S01]  /*0840*/  UMOV UR4, 0x1 ;  /* 0x0000000100047882 */ /* 0x001fe20000000000 */
[----:B------:R-:W-:Y:S01]  /*0850*/  BSSY B6, `(.L_x_5) ;  /* 0x00010d3000067945 */ /* 0x000fe20003800000 */
[----:B------:R-:W-:Y:S01]  /*0860*/  USEL UR4, UR4, 0x2, !UP0 ;  /* 0x0000000204047887 */ /* 0x000fe2000c000000 */
[----:B-1234-:R-:W-:Y:S01]  /*0870*/  BAR.SYNC.DEFER_BLOCKING 0x0 ;  /* 0x0000000000007b1d */ /* 0x01efe20000010000 */
[----:B------:R-:W-:-:S04]  /*0880*/  PLOP3.LUT P0, PT, PT, PT, UP0, 0x80, 0x0 ;  /* 0x000000000000781c */ /* 0x000fc80003f0f008 */
[----:B------:R-:W-:-:S05]  /*0890*/  IMAD.U32 R2, RZ, RZ, UR4 ;  /* 0x00000004ff027e24 */ /* 0x000fca000f8e00ff */
[----:B------:R0:W-:Y:S04]  /*08a0*/  STL [R1+0x4], R2 ;  /* 0x0000040201007387 */ /* 0x0001e80000100800 */
[----:B------:R-:W-:Y:S05]  /*08b0*/  @!P0 BRA `(.L_x_6) ;  /* 0x000000cc009c8947 */ /* 0x000fea0003800000 */
.L_x_7:
[----:B------:R-:W-:-:S08]  /*08c0*/  NOP ;  /* 0x0000000000007918 */ /* 0x000fd00000000000 */
[----:B------:R-:W1:Y:S02]  /*08d0*/  USETMAXREG.TRY_ALLOC.CTAPOOL UP0, 0xe8 ;  /* 0x000000e8000079c8 */ /* 0x000e640008000600 */
[----:B-1----:R-:W-:-:S13]  /*08e0*/  PLOP3.LUT P0, PT, PT, PT, UP0, 0x80, 0x0 ;  /* 0x000000000000781c */ /* 0x002fda0003f0f008 */
[----:B------:R-:W-:Y:S05]  /*08f0*/  @!P0 BRA `(.L_x_7) ;  /* 0xfffffffc00f08947 */ /* 0x000fea000383ffff */
[----:B------:R-:W1:Y:S01]  /*0900*/  S2UR UR6, SR_CTAID.Y ;  /* 0x00000000000679c3 */ /* 0x000e620000002600 */
[----:B------:R-:W-:Y:S02]  /*0910*/  ULDC UR7, c[0x0][0xc50] ;  /* 0x0003140000077ab9 */ /* 0x000fe40000000800 */
[----:B------:R-:W-:-:S05]  /*0920*/  UISETP.NE.AND UP0, UPT, UR7, 0x1, UPT ;  /* 0x000000010700788c */ /* 0x000fca000bf05270 */
[----:B------:R-:W2:Y:S06]  /*0930*/  S2UR UR8, SR_CTAID.Z ;  /* 0x00000000000879c3 */ /* 0x000eac0000002700 */
[----:B------:R-:W-:Y:S01]  /*0940*/  @UP0 ULDC UR4, c[0x0][0xc54] ;  /* 0x0003150000040ab9 */ /* 0x000fe20000000800 */
[----:B------:R-:W-:Y:S01]  /*0950*/  @UP0 ULDC UR9, c[0x0][0xc58] ;  /* 0x0003160000090ab9 */ /* 0x000fe20000000800 */
[----:B-1----:R-:W-:Y:S02]  /*0960*/  UIMAD.WIDE.U32 UR4, UR6, UR4, URZ ;  /* 0x00000004060472a5 */ /* 0x002fe4000f8e003f */
[----:B------:R-:W-:-:S02]  /*0970*/  UMOV UR10, UR6 ;  /* 0x00000006000a7c82 */ /* 0x000fc40008000000 */
[----:B------:R-:W-:Y:S01]  /*0980*/  @UP0 USHF.R.U32.HI UR10, URZ, UR9, UR5 ;  /* 0x000000093f0a0299 */ /* 0x000fe20008011605 */
[----:B------:R-:W-:Y:S06]  /*0990*/  BAR.ARV 0x8, 0x180 ;  /* 0x0206000000007b1d */ /* 0x000fec0000002000 */
[----:B--2---:R-:W-:Y:S01]  /*09a0*/  ISETP.LE.AND P0, PT, RZ, UR8, PT ;  /* 0x00000008ff007c0c */ /* 0x004fe2000bf03270 */
[----:B------:R-:W-:Y:S02]  /*09b0*/  UIADD3 UR4, -UR10, URZ, URZ ;  /* 0x0000003f0a047290 */ /* 0x000fe4000fffe13f */
[----:B------:R-:W-:-:S02]  /*09c0*/  IMAD.U32 R18, RZ, RZ, UR10 ;  /* 0x0000000aff127e24 */ /* 0x000fc4000f8e00ff */
[----:B------:R-:W-:-:S08]  /*09d0*/  UIMAD UR7, UR7, UR4, UR6 ;  /* 0x00000004070772a4 */ /* 0x000fd0000f8e0206 */
[----:B------:R-:W-:Y:S05]  /*09e0*/  @!P0 BRA `(.L_x_8) ;  /* 0x0000010800e48947 */ /* 0x000fea0003800000 */
[----:B------:R-:W-:Y:S01]  /*09f0*/  ULDC.64 UR4, c[0x0][0x418] ;  /* 0x0001060000047ab9 */ /* 0x000fe20000000a00 */
[----:B------:R-:W-:Y:S01]  /*0a00*/  ULDC UR61, c[0x0][0x424] ;  /* 0x00010900003d7ab9 */ /* 0x000fe20000000800 */
[----:B------:R-:W-:Y:S02]  /*0a10*/  UISETP.NE.U32.AND UP0, UPT, UR4, URZ, UPT ;  /* 0x0000003f0400728c */ /* 0x000fe4000bf05070 */
[----:B------:R-:W-:Y:S02]  /*0a20*/  ULOP3.LUT UR9, UR7, 0xffff, URZ, 0xc0, !UPT ;  /* 0x0000ffff07097892 */ /* 0x000fe4000f8ec03f */
[----:B------:R-:W-:Y:S01]  /*0a30*/  UISETP.NE.AND.EX UP0, UPT, UR5, URZ, UPT, UP0 ;  /* 0x0000003f0500728c */ /* 0x000fe2000bf05300 */
[----:B------:R-:W-:-:S03]  /*0a40*/  ULDC UR4, c[0x0][0x2f0] ;  /* 0x0000bc0000047ab9 */ /* 0x000fc60000000800 */
[----:B------:R-:W-:-:S04]  /*0a50*/  USEL UR61, UR61, 0x1, UP0 ;  /* 0x000000013d3d7887 */ /* 0x000fc80008000000 */
[----:B------:R-:W-:-:S04]  /*0a60*/  UIMAD UR61, UR61, UR4, URZ ;  /* 0x000000043d3d72a4 */ /* 0x000fc8000f8e023f */
[----:B------:R-:W-:Y:S02]  /*0a70*/  UISETP.GE.AND UP0, UPT, UR61, 0x1, UPT ;  /* 0x000000013d00788c */ /* 0x000fe4000bf06270 */
[----:B------:R-:W-:-:S04]  /*0a80*/  UIADD3 UR4, UR61, 0x4f, URZ ;  /* 0x0000004f3d047890 */ /* 0x000fc8000fffe03f */
[----:B------:R-:W-:Y:S01]  /*0a90*/  PLOP3.LUT P0, PT, PT, PT, UP0, 0x80, 0x0 ;  /* 0x000000000000781c */ /* 0x000fe20003f0f008 */
[----:B------:R-:W-:-:S04]  /*0aa0*/  UIMAD.WIDE UR4, UR4, 0x66666667, URZ ;  /* 0x66666667040478a5 */ /* 0x000fc8000f8e023f */
[----:B------:R-:W-:-:S03]  /*0ab0*/  USHF.R.U32.HI UR6, URZ, 0x1f, UR5 ;  /* 0x0000001f3f067899 */ /* 0x000fc60008011605 */
[----:B------:R-:W-:Y:S01]  /*0ac0*/  UMOV UR4, URZ ;  /* 0x0000003f00047c82 */ /* 0x000fe20008000000 */
[----:B------:R-:W-:-:S04]  /*0ad0*/  ULEA.HI.SX32 UR6, UR5, UR6, 0x1b ;  /* 0x0000000605067291 */ /* 0x000fc8000f8fda3f */
[----:B------:R-:W-:Y:S08]  /*0ae0*/  @!P0 BRA `(.L_x_9) ;  /* 0x0000000000908947 */ /* 0x000ff00003800000 */
[----:B------:R-:W-:Y:S01]  /*0af0*/  USHF.R.U32.HI UR7, URZ, 0x10, UR7 ;  /* 0x000000103f077899 */ /* 0x000fe20008011607 */
[----:B------:R-:W-:-:S03]  /*0b00*/  UMOV UR4, URZ ;  /* 0x0000003f00047c82 */ /* 0x000fc60008000000 */
[----:B------:R-:W-:-:S11]  /*0b10*/  UISETP.NE.AND UP0, UPT, UR7, URZ, UPT ;  /* 0x0000003f0700728c */ /* 0x000fd6000bf05270 */
[----:B------:R-:W-:Y:S02]  /*0b20*/  @!UP0 ULDC UR7, c[0x0][0x9f0] ;  /* 0x00027c0000078ab9 */ /* 0x000fe40000000800 */
[----:B------:R-:W-:Y:S01]  /*0b30*/  MOV R3, UR7 ;  /* 0x0000000700037c02 */ /* 0x000fe20008000f00 */
[----:B------:R-:W-:-:S03]  /*0b40*/  UIADD3 UR8, UR6, -0x1, UR7 ;  /* 0xffffffff06087890 */ /* 0x000fc6000fffe007 */
[-C--:B------:R-:W-:Y:S02]  /*0b50*/  IABS R0, R3.reuse ;  /* 0x0000000300007213 */ /* 0x080fe40000000000 */
[----:B------:R-:W-:Y:S01]  /*0b60*/  IABS R5, R3 ;  /* 0x0000000300057213 */ /* 0x000fe20000000000 */
[----:B------:R-:W-:Y:S01]  /*0b70*/  IMAD.U32 R4, RZ, RZ, UR8 ;  /* 0x00000008ff047e24 */ /* 0x000fe2000f8e00ff */
[----:B------:R-:W-:Y:S01]  /*0b80*/  R2UR UR12, R0 ;  /* 0x00000000000c72ca */ /* 0x000fe200000e0000 */
[----:B------:R-:W-:-:S03]  /*0b90*/  ULOP3.LUT UR8, UR8, UR7, URZ, 0x3c, !UPT ;  /* 0x0000000708087292 */ /* 0x000fc6000f8e3c3f */
[----:B------:R-:W-:-:S05]  /*0ba0*/  IABS R4, R4 ;  /* 0x0000000400047213 */ /* 0x000fca0000000000 */
[----:B------:R-:W-:-:S04]  /*0bb0*/  IMAD.MOV.U32 R3, RZ, RZ, R4 ;  /* 0x000000ffff037224 */ /* 0x000fc800078e0004 */
[----:B------:R-:W1:Y:S01]  /*0bc0*/  I2F.RP R0, UR12 ;  /* 0x0000000c00007d06 */ /* 0x000e620008209400 */
[----:B------:R-:W-:-:S07]  /*0bd0*/  R2UR UR11, R3 ;  /* 0x00000000030b72ca */ /* 0x000fce00000e0000 */
[----:B-1----:R-:W0:Y:S02]  /*0be0*/  MUFU.RCP R0, R0 ;  /* 0x0000000000007308 */ /* 0x002e240000001000 */
[----:B0-----:R-:W-:Y:S01]  /*0bf0*/  VIADD R2, R0, 0xffffffe ;  /* 0x0ffffffe00027836 */ /* 0x001fe20000000000 */
[----:B------:R-:W-:-:S05]  /*0c00*/  IADD3 R0, RZ, -R5, RZ ;  /* 0x80000005ff007210 */ /* 0x000fca0007ffe0ff */
[----:B------:R-:W0:Y:S02]  /*0c10*/  F2I.FTZ.U32.TRUNC.NTZ R2, R2 ;  /* 0x0000000200027305 */ /* 0x000e24000021f000 */
[----:B0-----:R-:W-:-:S13]  /*0c20*/  R2UR UR5, R2 ;  /* 0x00000000020572ca */ /* 0x001fda00000e0000 */
[----:B------:R-:W-:-:S04]  /*0c30*/  UIADD3 UR10, URZ, -UR5, URZ ;  /* 0x800000053f0a7290 */ /* 0x000fc8000fffe03f */
[----:B------:R-:W-:-:S04]  /*0c40*/  UIMAD UR10, UR10, UR12, URZ ;  /* 0x0000000c0a0a72a4 */ /* 0x000fc8000f8e023f */
[----:B------:R-:W-:-:S03]  /*0c50*/  UIMAD.WIDE.U32 UR4, UR5, UR10, UR4 ;  /* 0x0000000a050472a5 */ /* 0x000fc6000f8e0004 */
[----:B------:R-:W-:Y:S01]  /*0c60*/  R2UR UR10, R0 ;  /* 0x00000000000a72ca */ /* 0x000fe200000e0000 */
[----:B------:R-:W-:-:S12]  /*0c70*/  UIMAD.WIDE.U32 UR4, UR5, UR11, URZ ;  /* 0x0000000b050472a5 */ /* 0x000fd8000f8e003f */
[----:B------:R-:W-:-:S04]  /*0c80*/  UIMAD UR4, UR5, UR10, UR11 ;  /* 0x0000000a050472a4 */ /* 0x000fc8000f8e020b */
[----:B------:R-:W-:-:S11]  /*0c90*/  UISETP.GT.U32.AND UP0, UPT, UR12, UR4, UPT ;  /* 0x000000040c00728c */ /* 0x000fd6000bf04070 */
[----:B------:R-:W-:Y:S02]  /*0ca0*/  @!UP0 UIADD3 UR4, UR4, -UR12, URZ ;  /* 0x8000000c04048290 */ /* 0x000fe4000fffe03f */
[----:B------:R-:W-:Y:S02]  /*0cb0*/  @!UP0 UIADD3 UR5, UR5, 0x1, URZ ;  /* 0x0000000105058890 */ /* 0x000fe4000fffe03f */
[----:B------:R-:W-:Y:S02]  /*0cc0*/  UISETP.GE.U32.AND UP1, UPT, UR4, UR12, UPT ;  /* 0x0000000c0400728c */ /* 0x000fe4000bf26070 */
[----:B------:R-:W-:-:S09]  /*0cd0*/  UISETP.GE.AND UP0, UPT, UR8, URZ, UPT ;  /* 0x0000003f0800728c */ /* 0x000fd2000bf06270 */
[----:B------:R-:W-:Y:S02]  /*0ce0*/  @UP1 UIADD3 UR5, UR5, 0x1, URZ ;  /* 0x0000000105051890 */ /* 0x000fe4000fffe03f */
[----:B------:R-:W-:-:S05]  /*0cf0*/  UISETP.NE.AND UP1, UPT, UR7, URZ, UPT ;  /* 0x0000003f0700728c */ /* 0x000fca000bf25270 */
[----:B------:R-:W-:Y:S02]  /*0d00*/  UMOV UR4, UR5 ;  /* 0x0000000500047c82 */ /* 0x000fe40008000000 */
[----:B------:R-:W-:-:S04]  /*0d10*/  @!UP0 UIADD3 UR4, -UR4, URZ, URZ ;  /* 0x0000003f04048290 */ /* 0x000fc8000fffe13f */
[----:B------:R-:W-:-:S12]  /*0d20*/  @!UP1 ULOP3.LUT UR4, URZ, UR7, URZ, 0x33, !UPT ;  /* 0x000000073f049292 */ /* 0x000fd8000f8e333f */
.L_x_9:
[----:B------:R-:W-:Y:S01]  /*0d30*/  UIMAD UR5, UR9, UR4, URZ ;  /* 0x00000004090572a4 */ /* 0x000fe2000f8e023f */
[----:B------:R-:W-:Y:S01]  /*0d40*/  IMAD.U32 R0, RZ, RZ, UR6 ;  /* 0x00000006ff007e24 */ /* 0x000fe2000f8e00ff */
[----:B------:R-:W-:Y:S01]  /*0d50*/  IADD3 R19, R25, -0x80, RZ ;  /* 0xffffff8019137810 */ /* 0x000fe20007ffe0ff */
[----:B------:R-:W-:Y:S01]  /*0d60*/  IMAD.U32 R3, RZ, RZ, UR4 ;  /* 0x00000004ff037e24 */ /* 0x000fe2000f8e00ff */
[----:B------:R-:W-:Y:S01]  /*0d70*/  PLOP3.LUT P0, PT, PT, PT, PT, 0x80, 0x0 ;  /* 0x000000000000781c */ /* 0x000fe20003f0f070 */
[----:B0-----:R-:W-:Y:S01]  /*0d80*/  IMAD.MOV.U32 R2, RZ, RZ, RZ ;  /* 0x000000ffff027224 */ /* 0x001fe200078e00ff */
[----:B------:R-:W-:Y:S01]  /*0d90*/  CS2R R150, SRZ ;  /* 0x0000000000967805 */ /* 0x000fe2000001ff00 */
[----:B------:R-:W-:Y:S01]  /*0da0*/  IMAD.U32 R17, RZ, RZ, UR5 ;  /* 0x00000005ff117e24 */ /* 0x000fe2000f8e00ff */
[----:B------:R-:W-:Y:S02]  /*0db0*/  VIADDMNMX R0, R3, UR5, R0, PT ;  /* 0x0000000503007c46 */ /* 0x000fe4000b800100 */
[----:B------:R-:W-:-:S02]  /*0dc0*/  CS2R R148, SRZ ;  /* 0x0000000000947805 */ /* 0x000fc4000001ff00 */
[----:B------:R-:W-:Y:S02]  /*0dd0*/  CS2R R146, SRZ ;  /* 0x0000000000927805 */ /* 0x000fe4000001ff00 */
[----:B------:R-:W-:Y:S02]  /*0de0*/  CS2R R144, SRZ ;  /* 0x0000000000907805 */ /* 0x000fe4000001ff00 */
[----:B------:R-:W-:Y:S01]  /*0df0*/  R2UR UR60, R0 ;  /* 0x00000000003c72ca */ /* 0x000fe200000e0000 */
[----:B------:R-:W-:Y:S01]  /*0e00*/  IMAD.MOV.U32 R0, RZ, RZ, RZ ;  /* 0x000000ffff007224 */ /* 0x000fe200078e00ff */
[----:B------:R-:W-:Y:S02]  /*0e10*/  CS2R R142, SRZ ;  /* 0x00000000008e7805 */ /* 0x000fe4000001ff00 */
[----:B------:R-:W-:Y:S02]  /*0e20*/  CS2R R140, SRZ ;  /* 0x00000000008c7805 */ /* 0x000fe4000001ff00 */
[----:B------:R-:W-:-:S02]  /*0e30*/  CS2R R138, SRZ ;  /* 0x00000000008a7805 */ /* 0x000fc4000001ff00 */
[----:B------:R-:W-:Y:S02]  /*0e40*/  CS2R R136, SRZ ;  /* 0x0000000000887805 */ /* 0x000fe4000001ff00 */
[----:B------:R-:W-:Y:S02]  /*0e50*/  CS2R R134, SRZ ;  /* 0x0000000000867805 */ /* 0x000fe4000001ff00 */
[----:B------:R-:W-:Y:S02]  /*0e60*/  CS2R R132, SRZ ;  /* 0x0000000000847805 */ /* 0x000fe4000001ff00 */
[----:B------:R-:W-:Y:S02]  /*0e70*/  CS2R R130, SRZ ;  /* 0x0000000000827805 */ /* 0x000fe4000001ff00 */
[----:B------:R-:W-:Y:S02]  /*0e80*/  CS2R R128, SRZ ;  /* 0x0000000000807805 */ /* 0x000fe4000001ff00 */
[----:B------:R-:W-:-:S02]  /*0e90*/  CS2R R126, SRZ ;  /* 0x00000000007e7805 */ /* 0x000fc4000001ff00 */
[----:B------:R-:W-:Y:S02]  /*0ea0*/  CS2R R124, SRZ ;  /* 0x00000000007c7805 */ /* 0x000fe4000001ff00 */
[----:B------:R-:W-:Y:S01]  /*0eb0*/  CS2R R122, SRZ ;  /* 0x00000000007a7805 */ /* 0x000fe2000001ff00 */
[----:B------:R-:W-:Y:S01]  /*0ec0*/  UISETP.GT.AND UP0, UPT, UR60, UR5, UPT ;  /* 0x000000053c00728c */ /* 0x000fe2000bf04270 */
[----:B------:R-:W-:Y:S02]  /*0ed0*/  CS2R R120, SRZ ;  /* 0x0000000000787805 */ /* 0x000fe4000001ff00 */
[----:B------:R-:W-:Y:S02]  /*0ee0*/  CS2R R118, SRZ ;  /* 0x0000000000767805 */ /* 0x000fe4000001ff00 */
[----:B------:R-:W-:Y:S02]  /*0ef0*/  CS2R R116, SRZ ;  /* 0x0000000000747805 */ /* 0x000fe4000001ff00 */
[----:B------:R-:W-:-:S02]  /*0f00*/  CS2R R114, SRZ ;  /* 0x0000000000727805 */ /* 0x000fc4000001ff00 */
[----:B------:R-:W-:Y:S02]  /*0f10*/  CS2R R112, SRZ ;  /* 0x0000000000707805 */ /* 0x000fe4000001ff00 */
[----:B------:R-:W-:Y:S02]  /*0f20*/  PLOP3.LUT P1, PT, PT, PT, UP0, 0x80, 0x0 ;  /* 0x000000000000781c */ /* 0x000fe40003f2f008 */
[----:B------:R-:W-:Y:S02]  /*0f30*/  CS2R R110, SRZ ;  /* 0x00000000006e7805 */ /* 0x000fe4000001ff00 */
        /* <DEDUP_REMOVED lines=42> */
[----:B------:R-:W-:Y:S01]  /*11e0*/  CS2R R24, SRZ ;  /* 0x0000000000187805 */ /* 0x000fe2000001ff00 */
[----:B------:R-:W-:Y:S06]  /*11f0*/  @!P1 BRA `(.L_x_10) ;  /* 0x0000009c00f09947 */ /* 0x000fec0003800000 */
[----:B------:R-:W-:Y:S01]  /*1200*/  SHF.R.S32.HI R0, RZ, 0x1f, R19 ;  /* 0x0000001fff007819 */ /* 0x000fe20000011413 */
[----:B------:R-:W0:Y:S01]  /*1210*/  S2UR UR7, SR_CgaCtaId ;  /* 0x00000000000779c3 */ /* 0x000e220000008800 */
[----:B------:R-:W-:Y:S02]  /*1220*/  UMOV UR6, 0x400 ;  /* 0x0000040000067882 */ /* 0x000fe40000000000 */
[----:B------:R-:W-:-:S04]  /*1230*/  LEA.HI R22, R0, R19, RZ, 0x7 ;  /* 0x0000001300167211 */ /* 0x000fc800078f38ff */
[----:B------:R-:W-:-:S06]  /*1240*/  SHF.R.S32.HI R0, RZ, 0x7, R22 ;  /* 0x00000007ff007819 */ /* 0x000fcc0000011416 */
[----:B------:R-:W1:Y:S01]  /*1250*/  SHFL.IDX PT, R0, R0, RZ, 0x1f ;  /* 0x00001fff00007589 */ /* 0x000e6200000e0000 */
[----:B0-----:R-:W-:-:S04]  /*1260*/  ULEA UR8, UR7, UR6, 0x18 ;  /* 0x0000000607087291 */ /* 0x001fc8000f8ec03f */
[----:B------:R-:W-:Y:S02]  /*1270*/  UIADD3 UR6, UR8, 0x14400, URZ ;  /* 0x0001440008067890 */ /* 0x000fe4000fffe03f */
[----:B------:R-:W-:Y:S02]  /*1280*/  IMAD.U32 R16, RZ, RZ, UR8 ;  /* 0x00000008ff107e24 */ /* 0x000fe4000f8e00ff */
[----:B------:R-:W-:Y:S01]  /*1290*/  ULOP3.LUT UP0, URZ, UR6, 0x9f, URZ, 0xc0, !UPT ;  /* 0x0000009f063f7892 */ /* 0x000fe2000f80c03f */
[----:B-1----:R-:W-:-:S05]  /*12a0*/  R2UR UR4, R0 ;  /* 0x00000000000472ca */ /* 0x002fca00000e0000 */
[----:B------:R-:W-:-:S08]  /*12b0*/  PLOP3.LUT P0, PT, PT, PT, UP0, 0x80, 0x0 ;  /* 0x000000000000781c */ /* 0x000fd00003f0f008 */
[----:B------:R-:W-:-:S04]  /*12c0*/  ULEA.HI UR5, UR4, UR4, URZ, 0x1 ;  /* 0x0000000404057291 */ /* 0x000fc8000f8f083f */
[----:B------:R-:W-:-:S04]  /*12d0*/  ULOP3.LUT UR5, UR5, 0x1e, URZ, 0xc0, !UPT ;  /* 0x0000001e05057892 */ /* 0x000fc8000f8ec03f */
[----:B------:R-:W-:-:S04]  /*12e0*/  UIADD3 UR5, UR4, -UR5, URZ ;  /* 0x8000000504057290 */ /* 0x000fc8000fffe03f */
[----:B------:R-:W-:-:S04]  /*12f0*/  ULEA UR5, UR5, UR6, 0xd ;  /* 0x0000000605057291 */ /* 0x000fc8000f8e683f */
[----:B------:R-:W-:-:S04]  /*1300*/  USHF.R.U32.HI UR5, URZ, 0x4, UR5 ;  /* 0x000000043f057899 */ /* 0x000fc80008011605 */
[----:B------:R-:W-:Y:S01]  /*1310*/  ULOP3.LUT UR36, UR5, 0x3fff, URZ, 0xc0, !UPT ;  /* 0x00003fff05247892 */ /* 0x000fe2000f8ec03f */
[----:B------:R-:W-:Y:S11]  /*1320*/  @!P0 BRA `(.L_x_11) ;  /* 0x0000000000408947 */ /* 0x000ff60003800000 */
[----:B------:R-:W-:Y:S01]  /*1330*/  MOV R0, 0x0 ;  /* 0x0000000000007802 */ /* 0x000fe20000000f00 */
[----:B------:R-:W-:Y:S01]  /*1340*/  ULDC.64 UR4, c[0x4][0x138] ;  /* 0x01004e0000047ab9 */ /* 0x000fe20000000a00 */
[----:B------:R-:W-:Y:S01]  /*1350*/  ULDC.64 UR6, c[0x4][0xb8] ;  /* 0x01002e0000067ab9 */ /* 0x000fe20000000a00 */
[----:B------:R-:W-:Y:S01]  /*1360*/  MOV R4, UR4 ;  /* 0x0000000400047c02 */ /* 0x000fe20008000f00 */
[----:B------:R0:W1:Y:S01]  /*1370*/  LDC.64 R2, c[0x4][R0] ;  /* 0x0100000000027b82 */ /* 0x0000620000000a00 */
[----:B------:R-:W-:Y:S01]  /*1380*/  IMAD.U32 R5, RZ, RZ, UR5 ;  /* 0x00000005ff057e24 */ /* 0x000fe2000f8e00ff */
[----:B------:R-:W-:Y:S01]  /*1390*/  ULDC.64 UR4, c[0x4][0x140] ;  /* 0x0100500000047ab9 */ /* 0x000fe20000000a00 */
[----:B------:R-:W-:Y:S01]  /*13a0*/  MOV R10, UR6 ;  /* 0x00000006000a7c02 */ /* 0x000fe20008000f00 */
[----:B------:R-:W-:Y:S01]  /*13b0*/  IMAD.U32 R6, RZ, RZ, UR4 ;  /* 0x00000004ff067e24 */ /* 0x000fe2000f8e00ff */
[----:B------:R-:W-:Y:S01]  /*13c0*/  MOV R13, RZ ;  /* 0x000000ff000d7202 */ /* 0x000fe20000000f00 */
[----:B------:R-:W-:-:S02]  /*13d0*/  IMAD.U32 R7, RZ, RZ, UR5 ;  /* 0x00000005ff077e24 */ /* 0x000fc4000f8e00ff */
[----:B------:R-:W-:Y:S02]  /*13e0*/  IMAD.U32 R11, RZ, RZ, UR7 ;  /* 0x00000007ff0b7e24 */ /* 0x000fe4000f8e00ff */
[----:B------:R-:W-:Y:S02]  /*13f0*/  IMAD.MOV.U32 R8, RZ, RZ, 0x70 ;  /* 0x00000070ff087424 */ /* 0x000fe400078e00ff */
[----:B0-----:R-:W-:-:S07]  /*1400*/  IMAD.MOV.U32 R12, RZ, RZ, 0x1 ;  /* 0x00000001ff0c7424 */ /* 0x001fce00078e00ff */
[----:B------:R-:W-:-:S07]  /*1410*/  LEPC R20, `(.L_x_11) ;  /* 0x000000001014794e */ /* 0x000fce0000000000 */
[----:B-1----:R-:W-:Y:S05]  /*1420*/  CALL.ABS.NOINC R2 ;  /* 0x0000000002007343 */ /* 0x002fea0003c00000 */
.L_x_11:
[----:B------:R-:W-:Y:S02]  /*1430*/  R2UR UR4, R16 ;  /* 0x00000000100472ca */ /* 0x000fe400000e0000 */
[----:B------:R-:W-:-:S11]  /*1440*/  SHF.L.U32 R0, RZ, 0x1f, RZ ;  /* 0x0000001fff007819 */ /* 0x000fd600000006ff */
[----:B------:R-:W0:Y:S02]  /*1450*/  SYNCS.PHASECHK.TRANS64.TRYWAIT P0, [UR4+0x38800], R0 ;  /* 0x03880000ff0075a7 */ /* 0x000e240008000144 */
[----:B0-----:R-:W-:Y:S05]  /*1460*/  @!P0 BRA `(.L_x_12) ;  /* 0x00000100004c8947 */ /* 0x001fea0003800000 */
.L_x_87:
[----:B------:R-:W2:Y:S02]  /*1470*/  LDL R2, [R1+0x4] ;  /* 0x0000040001027983 */ /* 0x000ea40000100800 */
[----:B--2---:R-:W-:-:S13]  /*1480*/  R2UR UR4, R2 ;  /* 0x00000000020472ca */ /* 0x004fda00000e0000 */
[----:B------:R-:W-:-:S06]  /*1490*/  ULOP3.LUT UR4, UR4, 0x1, URZ, 0xfc, !UPT ;  /* 0x0000000104047892 */ /* 0x000fcc000f8efc3f */
[----:B------:R-:W-:-:S05]  /*14a0*/  IMAD.U32 R2, RZ, RZ, UR4 ;  /* 0x00000004ff027e24 */ /* 0x000fca000f8e00ff */
[----:B------:R-:W-:-:S13]  /*14b0*/  ISETP.NE.AND P0, PT, R2, 0x3, PT ;  /* 0x000000030200780c */ /* 0x000fda0003f05270 */
[----:B------:R-:W-:Y:S05]  /*14c0*/  @!P0 BRA `(.L_x_13) ;  /* 0x0000000000048947 */ /* 0x000fea0003800000 */
[----:B------:R-:W-:Y:S01]  /*14d0*/  BPT.TRAP 0x1 ;  /* 0x000000040000795c */ /* 0x000fe20000300000 */
.L_x_13:
[----:B------:R-:W-:-:S13]  /*14e0*/  R2UR UR4, R16 ;  /* 0x00000000100472ca */ /* 0x000fda00000e0000 */
[----:B------:R1:W2:Y:S01]  /*14f0*/  SYNCS.PHASECHK.TRANS64.TRYWAIT P1, [UR4+0x38830], R0 ;  /* 0x03883000ff0075a7 */ /* 0x0002a20008020144 */
[----:B------:R-:W-:Y:S05]  /*1500*/  @!P0 BRA `(.L_x_14) ;  /* 0x0000000000048947 */ /* 0x000fea0003800000 */
[----:B------:R-:W-:Y:S01]  /*1510*/  BPT.TRAP 0x1 ;  /* 0x000000040000795c */ /* 0x000fe20000300000 */
.L_x_14:
[----:B------:R-:W-:Y:S02]  /*1520*/  IMAD.U32 R4, RZ, RZ, UR36 ;  /* 0x00000024ff047e24 */ /* 0x000fe4000f8e00ff */
[----:B------:R-:W-:Y:S01]  /*1530*/  IMAD.MOV.U32 R8, RZ, RZ, RZ ;  /* 0x000000ffff087224 */ /* 0x000fe200078e00ff */
[----:B--2---:R-:W-:Y:S06]  /*1540*/  @P1 BRA `(.L_x_15) ;  /* 0x00000000000c1947 */ /* 0x004fec0003800000 */
[----:B------:R-:W-:-:S13]  /*1550*/  R2UR UR4, R16 ;  /* 0x00000000100472ca */ /* 0x000fda00000e0000 */
[----:B------:R-:W2:Y:S02]  /*1560*/  SYNCS.PHASECHK.TRANS64.TRYWAIT P1, [UR4+0x38830], R0 ;  /* 0x03883000ff0075a7 */ /* 0x000ea40008020144 */
[----:B--2---:R-:W-:Y:S05]  /*1570*/  @!P1 BRA `(.L_x_16) ;  /* 0x0000010000249947 */ /* 0x004fea0003800000 */
.L_x_15:
[----:B------:R-:W-:Y:S05]  /*1580*/  WARPSYNC.ALL ;  /* 0x0000000000007948 */ /* 0x000fea0003800000 */
[----:B------:R-:W-:Y:S01]  /*1590*/  MOV R151, RZ ;  /* 0x000000ff00977202 */ /* 0x000fe20000000f00 */
[----:B------:R-:W-:Y:S01]  /*15a0*/  IMAD.MOV.U32 R5, RZ, RZ, 0x40000040 ;  /* 0x40000040ff057424 */ /* 0x000fe200078e00ff */
[----:B------:R-:W-:Y:S02]  /*15b0*/  LOP3.LUT R4, R4, 0x10000, RZ, 0xfc, !PT ;  /* 0x0001000004047812 */ /* 0x000fe400078efcff */
[----:B------:R-:W-:Y:S01]  /*15c0*/  R2UR UR4, R16 ;  /* 0x00000000100472ca */ /* 0x000fe200000e0000 */
[----:B------:R-:W-:Y:S01]  /*15d0*/  WARPGROUP.ARRIVE ;  /* 0x00000000000079c5 */ /* 0x000fe20000000000 */
[C---:B------:R-:W-:Y:S01]  /*15e0*/  R2UR UR8, R4.reuse ;  /* 0x00000000040872ca */ /* 0x040fe200000e0000 */
[----:B------:R-:W-:Y:S01]  /*15f0*/  UMOV UR11, 0x40000040 ;  /* 0x40000040000b7882 */ /* 0x000fe20000000000 */
        /* <DEDUP_REMOVED lines=9> */
[----:B------:R-:W-:Y:S01]  /*1690*/  UIADD3 UR4, UR4, 0x24400, URZ ;  /* 0x0002440004047890 */ /* 0x000fe2000fffe03f */
[C---:B------:R-:W-:Y:S01]  /*16a0*/  R2UR UR20, R4.reuse ;  /* 0x00000000041472ca */ /* 0x040fe200000e0000 */
[----:B------:R-:W-:Y:S01]  /*16b0*/  UMOV UR31, 0x40000040 ;  /* 0x40000040001f7882 */ /* 0x000fe20000000000 */
[C---:B------:R-:W-:Y:S01]  /*16c0*/  R2UR UR21, R5.reuse ;  /* 0x00000000051572ca */ /* 0x040fe200000e0000 */
[----:B------:R-:W-:Y:S01]  /*16d0*/  USHF.R.U32.HI UR4, URZ, 0x4, UR4 ;  /* 0x000000043f047899 */ /* 0x000fe20008011604 */
[C---:B------:R-:W-:Y:S01]  /*16e0*/  R2UR UR16, R4.reuse ;  /* 0x00000000041072ca */ /* 0x040fe200000e0000 */
[----:B------:R-:W-:Y:S01]  /*16f0*/  IMAD.U32 R13, RZ, RZ, UR31 ;  /* 0x0000001fff0d7e24 */ /* 0x000fe2000f8e00ff */
[----:B------:R-:W-:Y:S01]  /*1700*/  R2UR UR17, R5 ;  /* 0x00000000051172ca */ /* 0x000fe200000e0000 */
[----:B------:R-:W-:Y:S01]  /*1710*/  ULOP3.LUT UR4, UR4, 0x3fff, URZ, 0xc0, !UPT ;  /* 0x00003fff04047892 */ /* 0x000fe2000f8ec03f */
[----:B------:R-:W-:Y:S01]  /*1720*/  R2UR UR6, R4 ;  /* 0x00000000040672ca */ /* 0x000fe200000e0000 */
[----:B------:R-:W-:Y:S01]  /*1730*/  UMOV UR35, 0x40000040 ;  /* 0x4000004000237882 */ /* 0x000fe20000000000 */
[----:B------:R-:W-:Y:S01]  /*1740*/  UMOV UR39, 0x40000040 ;  /* 0x4000004000277882 */ /* 0x000fe20000000000 */
[----:B------:R-:W-:Y:S01]  /*1750*/  ULOP3.LUT UR28, UR4, 0x10000, URZ, 0xfc, !UPT ;  /* 0x00010000041c7892 */ /* 0x000fe2000f8efc3f */
[----:B------:R-:W-:Y:S01]  /*1760*/  UMOV UR43, 0x40000040 ;  /* 0x40000040002b7882 */ /* 0x000fe20000000000 */
[----:B------:R-:W-:-:S02]  /*1770*/  UMOV UR47, 0x40000040 ;  /* 0x40000040002f7882 */ /* 0x000fc40000000000 */
[----:B------:R-:W-:Y:S02]  /*1780*/  UIADD3 UR4, UR28, 0x80, URZ ;  /* 0x000000801c047890 */ /* 0x000fe4000fffe03f */
[----:B------:R-:W-:Y:S02]  /*1790*/  UIADD3 UR26, UR28, 0x100, URZ ;  /* 0x000001001c1a7890 */ /* 0x000fe4000fffe03f */
[----:B------:R-:W-:Y:S01]  /*17a0*/  IMAD.U32 R15, RZ, RZ, UR28 ;  /* 0x0000001cff0f7e24 */ /* 0x000fe2000f8e00ff */
[----:B------:R-:W-:Y:S01]  /*17b0*/  UMOV UR10, UR28 ;  /* 0x0000001c000a7c82 */ /* 0x000fe20008000000 */
[----:B------:R-:W-:Y:S01]  /*17c0*/  UIADD3 UR22, UR28, 0x180, URZ ;  /* 0x000001801c167890 */ /* 0x000fe2000fffe03f */
[----:B------:R-:W-:Y:S01]  /*17d0*/  HGMMA.64x16x16.F32.BF16 R56, gdesc[UR8], RZ, !UPT, gsb0 ;  /* 0x00200000083879f0 */ /* 0x000fe2000c0018ff */
[----:B------:R-:W-:Y:S01]  /*17e0*/  UMOV UR14, UR4 ;  /* 0x00000004000e7c82 */ /* 0x000fe20008000000 */
[----:B------:R-:W-:Y:S02]  /*17f0*/  UIADD3 UR18, UR28, 0x200, URZ ;  /* 0x000002001c127890 */ /* 0x000fe4000fffe03f */
[----:B------:R-:W-:-:S02]  /*1800*/  UIADD3 UR4, UR6, 0x2, URZ ;  /* 0x0000000206047890 */ /* 0x000fc4000fffe03f */
[----:B------:R-:W-:Y:S01]  /*1810*/  UIADD3 UR10, UR28, 0x102, URZ ;  /* 0x000001021c0a7890 */ /* 0x000fe2000fffe03f */
[----:B------:R-:W-:Y:S01]  /*1820*/  UMOV UR9, UR31 ;  /* 0x0000001f00097c82 */ /* 0x000fe20008000000 */
[----:B------:R-:W-:Y:S01]  /*1830*/  UMOV UR11, 0x40000040 ;  /* 0x40000040000b7882 */ /* 0x000fe20000000000 */
[----:B------:R-:W-:Y:S02]  /*1840*/  UIADD3 UR5, UR28, 0x202, URZ ;  /* 0x000002021c057890 */ /* 0x000fe4000fffe03f */
[----:B------:R-:W-:Y:S01]  /*1850*/  UMOV UR30, UR4 ;  /* 0x00000004001e7c82 */ /* 0x000fe20008000000 */
[----:B------:R-:W-:Y:S01]  /*1860*/  UIADD3 UR4, UR28, 0x182, URZ ;  /* 0x000001821c047890 */ /* 0x000fe2000fffe03f */
[----:B------:R-:W-:Y:S01]  /*1870*/  MOV R12, UR30 ;  /* 0x0000001e000c7c02 */ /* 0x000fe20008000f00 */
[----:B------:R-:W-:Y:S01]  /*1880*/  UMOV UR8, UR30 ;  /* 0x0000001e00087c82 */ /* 0x000fe20008000000 */
[----:B------:R-:W-:Y:S01]  /*1890*/  UIADD3 UR7, UR28, 0x184, URZ ;  /* 0x000001841c077890 */ /* 0x000fe2000fffe03f */
[----:B------:R-:W-:Y:S01]  /*18a0*/  UMOV UR51, 0x40000040 ;  /* 0x4000004000337882 */ /* 0x000fe20000000000 */
[----:B------:R-:W-:Y:S01]  /*18b0*/  UMOV UR55, 0x40000040 ;  /* 0x4000004000377882 */ /* 0x000fe20000000000 */
[----:B------:R-:W-:Y:S01]  /*18c0*/  UMOV UR59, 0x40000040 ;  /* 0x40000040003b7882 */ /* 0x000fe20000000000 */
[----:B------:R-:W-:-:S02]  /*18d0*/  WARPGROUP.DEPBAR.LE gsb0, 0x0 ;  /* 0x00008000000079c5 */ /* 0x000fc40000010000 */
[----:B------:R-:W-:-:S06]  /*18e0*/  WARPGROUP.ARRIVE ;  /* 0x00000000000079c5 */ /* 0x000fcc0000000000 */
[----:B------:R-:W-:Y:S01]  /*18f0*/  HGMMA.64x16x16.F32.BF16 R48, gdesc[UR12], RZ, !UPT, gsb0 ;  /* 0x002000000c3079f0 */ /* 0x000fe2000c0018ff */
[----:B------:R-:W-:Y:S01]  /*1900*/  UIADD3 UR14, UR28, 0x2, URZ ;  /* 0x000000021c0e7890 */ /* 0x000fe2000fffe03f */
[----:B------:R-:W-:Y:S01]  /*1910*/  UMOV UR12, UR30 ;  /* 0x0000001e000c7c82 */ /* 0x000fe20008000000 */
[----:B------:R-:W-:Y:S01]  /*1920*/  UMOV UR13, UR31 ;  /* 0x0000001f000d7c82 */ /* 0x000fe20008000000 */
[----:B------:R-:W-:Y:S01]  /*1930*/  UMOV UR15, 0x40000040 ;  /* 0x40000040000f7882 */ /* 0x000fe20000000000 */
[----:B------:R-:W-:Y:S02]  /*1940*/  WARPGROUP.DEPBAR.LE gsb0, 0x0 ;  /* 0x00008000000079c5 */ /* 0x000fe40000010000 */
[----:B------:R-:W-:-:S06]  /*1950*/  WARPGROUP.ARRIVE ;  /* 0x00000000000079c5 */ /* 0x000fcc0000000000 */
[----:B------:R-:W-:Y:S01]  /*1960*/  HGMMA.64x16x16.F32.BF16 R40, gdesc[UR24], RZ, !UPT, gsb0 ;  /* 0x00200000182879f0 */ /* 0x000fe2000c0018ff */
[----:B------:R-:W-:Y:S02]  /*1970*/  UMOV UR27, 0x40000040 ;  /* 0x40000040001b7882 */ /* 0x000fe40000000000 */
[----:B------:R-:W-:Y:S02]  /*1980*/  WARPGROUP.DEPBAR.LE gsb0, 0x0 ;  /* 0x00008000000079c5 */ /* 0x000fe40000010000 */
[----:B------:R-:W-:-:S06]  /*1990*/  WARPGROUP.ARRIVE ;  /* 0x00000000000079c5 */ /* 0x000fcc0000000000 */
[----:B------:R-:W-:Y:S01]  /*19a0*/  HGMMA.64x16x16.F32.BF16 R32, gdesc[UR20], RZ, !UPT, gsb0 ;  /* 0x00200000142079f0 */ /* 0x000fe2000c0018ff */
[----:B------:R-:W-:Y:S02]  /*19b0*/  UMOV UR23, 0x40000040 ;  /* 0x4000004000177882 */ /* 0x000fe40000000000 */
[----:B------:R-:W-:Y:S02]  /*19c0*/  WARPGROUP.DEPBAR.LE gsb0, 0x0 ;  /* 0x00008000000079c5 */ /* 0x000fe40000010000 */
        /* <DEDUP_REMOVED lines=8> */
[----:B------:R-:W-:Y:S01]  /*1a50*/  HGMMA.64x16x16.F32.BF16 R56, gdesc[UR12], R56, gsb0 ;  /* 0x002000000c3879f0 */ /* 0x000fe20008001838 */
[----:B------:R-:W-:Y:S01]  /*1a60*/  UIADD3 UR14, UR28, 0x84, URZ ;  /* 0x000000841c0e7890 */ /* 0x000fe2000fffe03f */
        /* <DEDUP_REMOVED lines=9> */
[----:B------:R-:W-:Y:S01]  /*1b00*/  UMOV UR8, UR30 ;  /* 0x0000001e00087c82 */ /* 0x000fe20008000000 */
[----:B------:R-:W-:Y:S01]  /*1b10*/  UMOV UR9, UR31 ;  /* 0x0000001f00097c82 */ /* 0x000fe20008000000 */
[----:B------:R-:W-:Y:S01]  /*1b20*/  UMOV UR10, UR4 ;  /* 0x00000004000a7c82 */ /* 0x000fe20008000000 */
[----:B------:R-:W-:Y:S01]  /*1b30*/  UMOV UR11, 0x40000040 ;  /* 0x40000040000b7882 */ /* 0x000fe20000000000 */
[----:B------:R-:W-:-:S07]  /*1b40*/  UIADD3 UR4, UR6, 0x4, URZ ;  /* 0x0000000406047890 */ /* 0x000fce000fffe03f */
[----:B------:R-:W-:Y:S01]  /*1b50*/  UMOV UR16, UR4 ;  /* 0x0000000400107c82 */ /* 0x000fe20008000000 */
[----:B------:R-:W-:Y:S01]  /*1b60*/  UMOV UR12, UR4 ;  /* 0x00000004000c7c82 */ /* 0x000fe20008000000 */
[----:B------:R-:W-:Y:S02]  /*1b70*/  WARPGROUP.DEPBAR.LE gsb0, 0x0 ;  /* 0x00008000000079c5 */ /* 0x000fe40000010000 */
[----:B------:R-:W-:-:S06]  /*1b80*/  WARPGROUP.ARRIVE ;  /* 0x00000000000079c5 */ /* 0x000fcc0000000000 */
[----:B------:R-:W-:Y:S01]  /*1b90*/  HGMMA.64x16x16.F32.BF16 R32, gdesc[UR8], R32, gsb0 ;  /* 0x00200000082079f0 */ /* 0x000fe20008001820 */
[----:B------:R-:W-:Y:S01]  /*1ba0*/  UMOV UR8, UR30 ;  /* 0x0000001e00087c82 */ /* 0x000fe20008000000 */
[----:B------:R-:W-:Y:S01]  /*1bb0*/  UMOV UR9, UR31 ;  /* 0x0000001f00097c82 */ /* 0x000fe20008000000 */
[----:B------:R-:W-:Y:S01]  /*1bc0*/  UMOV UR10, UR5 ;  /* 0x00000005000a7c82 */ /* 0x000fe20008000000 */
[----:B------:R-:W-:Y:S01]  /*1bd0*/  UMOV UR11, 0x40000040 ;  /* 0x40000040000b7882 */ /* 0x000fe20000000000 */
[----:B------:R-:W-:Y:S01]  /*1be0*/  UMOV UR5, 0x40000040 ;  /* 0x4000004000057882 */ /* 0x000fe20000000000 */
[----:B------:R-:W-:Y:S01]  /*1bf0*/  UMOV UR31, 0x40000040 ;  /* 0x40000040001f7882 */ /* 0x000fe20000000000 */
[----:B------:R-:W-:Y:S01]  /*1c00*/  UMOV UR17, UR5 ;  /* 0x0000000500117c82 */ /* 0x000fe20008000000 */
[----:B------:R-:W-:Y:S01]  /*1c10*/  UMOV UR13, UR5 ;  /* 0x00000005000d7c82 */ /* 0x000fe20008000000 */
[----:B------:R-:W-:Y:S02]  /*1c20*/  WARPGROUP.DEPBAR.LE gsb0, 0x0 ;  /* 0x00008000000079c5 */ /* 0x000fe40000010000 */
[----:B------:R-:W-:-:S06]  /*1c30*/  WARPGROUP.ARRIVE ;  /* 0x00000000000079c5 */ /* 0x000fcc0000000000 */
[----:B------:R-:W-:Y:S01]  /*1c40*/  HGMMA.64x16x16.F32.BF16 R24, gdesc[UR8], R24, gsb0 ;  /* 0x00200000081879f0 */ /* 0x000fe20008001818 */
        /* <DEDUP_REMOVED lines=12> */
[----:B------:R-:W-:Y:S02]  /*1d10*/  UIADD3 UR12, UR28, 0x204, URZ ;  /* 0x000002041c0c7890 */ /* 0x000fe4000fffe03f */
        /* <DEDUP_REMOVED lines=9> */
[----:B------:R-:W-:Y:S01]  /*1db0*/  UIADD3 UR7, UR28, 0x206, URZ ;  /* 0x000002061c077890 */ /* 0x000fe2000fffe03f */
[----:B------:R-:W-:Y:S02]  /*1dc0*/  WARPGROUP.DEPBAR.LE gsb0, 0x0 ;  /* 0x00008000000079c5 */ /* 0x000fe40000010000 */
[----:B------:R-:W-:-:S06]  /*1dd0*/  WARPGROUP.ARRIVE ;  /* 0x00000000000079c5 */ /* 0x000fcc0000000000 */
[----:B------:R-:W-:Y:S01]  /*1de0*/  HGMMA.64x16x16.F32.BF16 R32, gdesc[UR8], R32, gsb0 ;  /* 0x00200000082079f0 */ /* 0x000fe20008001820 */
[----:B------:R-:W-:Y:S01]  /*1df0*/  UMOV UR8, UR4 ;  /* 0x0000000400087c82 */ /* 0x000fe20008000000 */
[----:B------:R-:W-:Y:S01]  /*1e00*/  UMOV UR9, UR5 ;  /* 0x0000000500097c82 */ /* 0x000fe20008000000 */
[----:B------:R-:W-:Y:S01]  /*1e10*/  UMOV UR10, UR12 ;  /* 0x0000000c000a7c82 */ /* 0x000fe20008000000 */
[----:B------:R-:W-:Y:S01]  /*1e20*/  UMOV UR11, 0x40000040 ;  /* 0x40000040000b7882 */ /* 0x000fe20000000000 */
[----:B------:R-:W-:Y:S02]  /*1e30*/  WARPGROUP.DEPBAR.LE gsb0, 0x0 ;  /* 0x00008000000079c5 */ /* 0x000fe40000010000 */
[----:B------:R-:W-:-:S06]  /*1e40*/  WARPGROUP.ARRIVE ;  /* 0x00000000000079c5 */ /* 0x000fcc0000000000 */
[----:B------:R-:W-:Y:S01]  /*1e50*/  HGMMA.64x16x16.F32.BF16 R24, gdesc[UR8], R24, gsb0 ;  /* 0x00200000081879f0 */ /* 0x000fe20008001818 */
[----:B------:R-:W-:Y:S02]  /*1e60*/  UIADD3 UR8, UR6, 0x6, URZ ;  /* 0x0000000606087890 */ /* 0x000fe4000fffe03f */
[----:B------:R-:W-:Y:S01]  /*1e70*/  UIADD3 UR10, UR28, 0x6, URZ ;  /* 0x000000061c0a7890 */ /* 0x000fe2000fffe03f */
[----:B------:R-:W-:Y:S01]  /*1e80*/  UMOV UR9, 0x40000040 ;  /* 0x4000004000097882 */ /* 0x000fe20000000000 */
[----:B------:R-:W-:Y:S01]  /*1e90*/  UMOV UR11, 0x40000040 ;  /* 0x40000040000b7882 */ /* 0x000fe20000000000 */
[----:B------:R-:W-:Y:S02]  /*1ea0*/  UMOV UR13, UR9 ;  /* 0x00000009000d7c82 */ /* 0x000fe40008000000 */
[----:B------:R-:W-:Y:S01]  /*1eb0*/  UMOV UR12, UR8 ;  /* 0x00000008000c7c82 */ /* 0x000fe20008000000 */
[----:B------:R-:W-:Y:S01]  /*1ec0*/  UMOV UR16, UR8 ;  /* 0x0000000800107c82 */ /* 0x000fe20008000000 */
[----:B------:R-:W-:Y:S01]  /*1ed0*/  UMOV UR17, UR9 ;  /* 0x0000000900117c82 */ /* 0x000fe20008000000 */
[----:B------:R-:W-:-:S02]  /*1ee0*/  WARPGROUP.DEPBAR.LE gsb0, 0x0 ;  /* 0x00008000000079c5 */ /* 0x000fc40000010000 */
        /* <DEDUP_REMOVED lines=9> */
[----:B------:R-:W-:Y:S01]  /*1f80*/  UMOV UR15, 0x40000040 ;  /* 0x40000040000f7882 */ /* 0x000fe20000000000 */
[----:B------:R-:W-:-:S04]  /*1f90*/  UMOV UR21, UR13 ;  /* 0x0000000d00157c82 */ /* 0x000fc80008000000 */
[----:B------:R-:W-:Y:S01]  /*1fa0*/  UMOV UR20, UR12 ;  /* 0x0000000c00147c82 */ /* 0x000fe20008000000 */
[----:B------:R-:W-:Y:S02]  /*1fb0*/  WARPGROUP.DEPBAR.LE gsb0, 0x0 ;  /* 0x00008000000079c5 */ /* 0x000fe40000010000 */
[----:B------:R-:W-:-:S06]  /*1fc0*/  WARPGROUP.ARRIVE ;  /* 0x00000000000079c5 */ /* 0x000fcc0000000000 */
[----:B------:R-:W-:Y:S01]  /*1fd0*/  HGMMA.64x16x16.F32.BF16 R40, gdesc[UR16], R40, gsb0 ;  /* 0x00200000102879f0 */ /* 0x000fe20008001828 */
[----:B------:R-:W-:Y:S01]  /*1fe0*/  UMOV UR16, UR12 ;  /* 0x0000000c00107c82 */ /* 0x000fe20008000000 */
[----:B------:R-:W-:Y:S01]  /*1ff0*/  UMOV UR17, UR13 ;  /* 0x0000000d00117c82 */ /* 0x000fe20008000000 */
[----:B------:R-:W-:Y:S01]  /*2000*/  UMOV UR19, 0x40000040 ;  /* 0x4000004000137882 */ /* 0x000fe20000000000 */
[----:B------:R-:W-:Y:S02]  /*2010*/  WARPGROUP.DEPBAR.LE gsb0, 0x0 ;  /* 0x00008000000079c5 */ /* 0x000fe40000010000 */
[----:B------:R-:W-:-:S06]  /*2020*/  WARPGROUP.ARRIVE ;  /* 0x00000000000079c5 */ /* 0x000fcc0000000000 */
[----:B------:R-:W-:Y:S01]  /*2030*/  HGMMA.64x16x16.F32.BF16 R32, gdesc[UR8], R32, gsb0 ;  /* 0x00200000082079f0 */ /* 0x000fe20008001820 */
[----:B------:R-:W-:Y:S01]  /*2040*/  UMOV UR10, UR7 ;  /* 0x00000007000a7c82 */ /* 0x000fe20008000000 */
[----:B------:R-:W-:Y:S01]  /*2050*/  UMOV UR11, 0x40000040 ;  /* 0x40000040000b7882 */ /* 0x000fe20000000000 */
[----:B------:R-:W-:Y:S02]  /*2060*/  WARPGROUP.DEPBAR.LE gsb0, 0x0 ;  /* 0x00008000000079c5 */ /* 0x000fe40000010000 */
[----:B------:R-:W-:-:S06]  /*2070*/  WARPGROUP.ARRIVE ;  /* 0x00000000000079c5 */ /* 0x000fcc0000000000 */
[----:B------:R-:W-:Y:S01]  /*2080*/  HGMMA.64x16x16.F32.BF16 R24, gdesc[UR8], R24, gsb0 ;  /* 0x00200000081879f0 */ /* 0x000fe20008001818 */
[----:B------:R-:W-:Y:S02]  /*2090*/  UMOV UR11, UR28 ;  /* 0x0000001c000b7c82 */ /* 0x000fe40008000000 */
[----:B------:R-:W-:Y:S02]  /*20a0*/  UIADD3 UR14, UR11, 0x280, URZ ;  /* 0x000002800b0e7890 */ /* 0x000fe4000fffe03f */
[----:B------:R-:W-:Y:S02]  /*20b0*/  UIADD3 UR18, UR11, 0x300, URZ ;  /* 0x000003000b127890 */ /* 0x000fe4000fffe03f */
[----:B------:R-:W-:Y:S02]  /*20c0*/  UIADD3 UR22, UR11, 0x380, URZ ;  /* 0x000003800b167890 */ /* 0x000fe4000fffe03f */
[----:B------:R-:W-:Y:S02]  /*20d0*/  UIADD3 UR7, UR11, 0x480, URZ ;  /* 0x000004800b077890 */ /* 0x000fe4000fffe03f */
[----:B------:R-:W-:-:S02]  /*20e0*/  UIADD3 UR26, UR11, 0x382, URZ ;  /* 0x000003820b1a7890 */ /* 0x000fc4000fffe03f */
[----:B------:R-:W-:Y:S02]  /*20f0*/  UIADD3 UR30, UR11, 0x384, URZ ;  /* 0x000003840b1e7890 */ /* 0x000fe4000fffe03f */
[----:B------:R-:W-:Y:S02]  /*2100*/  UIADD3 UR34, UR11, 0x386, URZ ;  /* 0x000003860b227890 */ /* 0x000fe4000fffe03f */
[----:B------:R-:W-:Y:S02]  /*2110*/  UIADD3 UR38, UR11, 0x600, URZ ;  /* 0x000006000b267890 */ /* 0x000fe4000fffe03f */
[----:B------:R-:W-:Y:S02]  /*2120*/  UIADD3 UR42, UR11, 0x602, URZ ;  /* 0x000006020b2a7890 */ /* 0x000fe4000fffe03f */
[----:B------:R-:W-:Y:S02]  /*2130*/  UIADD3 UR46, UR11, 0x604, URZ ;  /* 0x000006040b2e7890 */ /* 0x000fe4000fffe03f */
[----:B------:R-:W-:-:S02]  /*2140*/  UIADD3 UR50, UR11, 0x506, URZ ;  /* 0x000005060b327890 */ /* 0x000fc4000fffe03f */
[----:B------:R-:W-:Y:S02]  /*2150*/  UIADD3 UR10, UR11, 0x706, URZ ;  /* 0x000007060b0a7890 */ /* 0x000fe4000fffe03f */
[----:B------:R-:W-:Y:S02]  /*2160*/  UIADD3 UR54, UR11, 0x780, URZ ;  /* 0x000007800b367890 */ /* 0x000fe4000fffe03f */
[----:B------:R-:W-:Y:S01]  /*2170*/  UIADD3 UR58, UR11, 0x782, URZ ;  /* 0x000007820b3a7890 */ /* 0x000fe2000fffe03f */
        /* <DEDUP_REMOVED lines=14> */
[----:B0-----:R-:W-:Y:S02]  /*2260*/  MOV R3, UR17 ;  /* 0x0000001100037c02 */ /* 0x001fe40008000f00 */
[----:B------:R-:W-:Y:S01]  /*2270*/  MOV R6, UR16 ;  /* 0x0000001000067c02 */ /* 0x000fe20008000f00 */
[----:B------:R-:W-:-:S02]  /*2280*/  WARPGROUP.DEPBAR.LE gsb0, 0x0 ;  /* 0x00008000000079c5 */ /* 0x000fc40000010000 */
        /* <DEDUP_REMOVED lines=11> */
[----:B------:R-:W-:Y:S01]  /*2340*/  UIADD3 UR7, UR11, 0x482, URZ ;  /* 0x000004820b077890 */ /* 0x000fe2000fffe03f */
[----:B------:R-:W-:Y:S02]  /*2350*/  WARPGROUP.DEPBAR.LE gsb0, 0x0 ;  /* 0x00008000000079c5 */ /* 0x000fe40000010000 */
[----:B------:R-:W-:-:S06]  /*2360*/  WARPGROUP.ARRIVE ;  /* 0x00000000000079c5 */ /* 0x000fcc0000000000 */
[----:B------:R-:W-:Y:S01]  /*2370*/  HGMMA.64x16x16.F32.BF16 R24, gdesc[UR12], R24, gsb0 ;  /* 0x002000000c1879f0 */ /* 0x000fe20008001818 */
[----:B------:R-:W-:Y:S02]  /*2380*/  UMOV UR15, 0x40000040 ;  /* 0x40000040000f7882 */ /* 0x000fe40000000000 */
[----:B------:R-:W-:Y:S01]  /*2390*/  MOV R11, UR15 ;  /* 0x0000000f000b7c02 */ /* 0x000fe20008000f00 */
        /* <DEDUP_REMOVED lines=14> */
[----:B-1----:R-:W-:Y:S02]  /*2480*/  MOV R0, UR21 ;  /* 0x0000001500007c02 */ /* 0x002fe40008000f00 */
        /* <DEDUP_REMOVED lines=79> */
[----:B------:R-:W-:Y:S03]  /*2980*/  HGMMA.64x16x16.F32.BF16 R24, gdesc[UR24], R24, gsb0 ;  /* 0x00200000181879f0 */ /* 0x000fe60008001818 */
        /* <DEDUP_REMOVED lines=70> */
[----:B------:R-:W-:Y:S01]  /*2df0*/  UIADD3 UR42, UR11, 0x586, URZ ;  /* 0x000005860b2a7890 */ /* 0x000fe2000fffe03f */
[----:B------:R-:W-:Y:S01]  /*2e00*/  UMOV UR49, UR41 ;  /* 0x0000002900317c82 */ /* 0x000fe20008000000 */
[----:B------:R-:W-:-:S03]  /*2e10*/  UMOV UR43, 0x40000040 ;  /* 0x40000040002b7882 */ /* 0x000fc60000000000 */
        /* <DEDUP_REMOVED lines=31> */
[----:B------:R-:W-:Y:S01]  /*3010*/  UIADD3 UR44, UR6, 0xc00, URZ ;  /* 0x00000c00062c7890 */ /* 0x000fe2000fffe03f */
[----:B------:R-:W-:Y:S01]  /*3020*/  UMOV UR45, 0x40000040 ;  /* 0x40000040002d7882 */ /* 0x000fe20000000000 */
[----:B------:R-:W-:Y:S01]  /*3030*/  UIADD3 UR46, UR11, 0x880, URZ ;  /* 0x000008800b2e7890 */ /* 0x000fe2000fffe03f */
[----:B------:R-:W-:Y:S01]  /*3040*/  UMOV UR53, UR45 ;  /* 0x0000002d00357c82 */ /* 0x000fe20008000000 */
[----:B------:R-:W-:-:S03]  /*3050*/  UMOV UR49, UR45 ;  /* 0x0000002d00317c82 */ /* 0x000fc60008000000 */
        /* <DEDUP_REMOVED lines=59> */
[----:B------:R-:W-:-:S07]  /*3410*/  UIADD3 UR6, UR6, 0xc06, URZ ;  /* 0x00000c0606067890 */ /* 0x000fce000fffe03f */
[----:B------:R-:W-:Y:S01]  /*3420*/  UMOV UR14, UR6 ;  /* 0x00000006000e7c82 */ /* 0x000fe20008000000 */
[----:B------:R-:W-:Y:S01]  /*3430*/  UIADD3 UR6, UR11, 0x786, URZ ;  /* 0x000007860b067890 */ /* 0x000fe2000fffe03f */
[----:B------:R-:W-:Y:S01]  /*3440*/  IMAD.U32 R10, RZ, RZ, UR14 ;  /* 0x0000000eff0a7e24 */ /* 0x000fe2000f8e00ff */
[----:B------:R-:W-:-:S05]  /*3450*/  UMOV UR20, UR14 ;  /* 0x0000000e00147c82 */ /* 0x000fca0008000000 */
[----:B------:R-:W-:Y:S01]  /*3460*/  UMOV UR22, UR6 ;  /* 0x0000000600167c82 */ /* 0x000fe20008000000 */
[----:B------:R-:W-:Y:S01]  /*3470*/  UIADD3 UR6, UR11, 0x906, URZ ;  /* 0x000009060b067890 */ /* 0x000fe2000fffe03f */
[----:B------:R-:W-:Y:S02]  /*3480*/  WARPGROUP.DEPBAR.LE gsb0, 0x0 ;  /* 0x00008000000079c5 */ /* 0x000fe40000010000 */
[----:B------:R-:W-:-:S06]  /*3490*/  WARPGROUP.ARRIVE ;  /* 0x00000000000079c5 */ /* 0x000fcc0000000000 */
[----:B------:R-:W-:Y:S01]  /*34a0*/  HGMMA.64x16x16.F32.BF16 R40, gdesc[UR48], R40, gsb0 ;  /* 0x00200000302879f0 */ /* 0x000fe20008001828 */
[----:B------:R-:W-:Y:S01]  /*34b0*/  UMOV UR50, UR7 ;  /* 0x0000000700327c82 */ /* 0x000fe20008000000 */
[----:B------:R-:W-:Y:S01]  /*34c0*/  UMOV UR51, 0x40000040 ;  /* 0x4000004000337882 */ /* 0x000fe20000000000 */
[----:B------:R-:W-:-:S07]  /*34d0*/  UIADD3 UR7, UR11, 0x784, URZ ;  /* 0x000007840b077890 */ /* 0x000fce000fffe03f */
[----:B------:R-:W-:Y:S01]  /*34e0*/  UMOV UR18, UR7 ;  /* 0x0000000700127c82 */ /* 0x000fe20008000000 */
        /* <DEDUP_REMOVED lines=38> */
[----:B------:R-:W-:Y:S03]  /*3750*/  HGMMA.64x16x16.F32.BF16 R24, gdesc[UR52], R24, gsb0 ;  /* 0x00200000341879f0 */ /* 0x000fe60008001818 */
[----:B------:R-:W-:Y:S02]  /*3760*/  WARPGROUP.DEPBAR.LE gsb0, 0x0 ;  /* 0x00008000000079c5 */ /* 0x000fe40000010000 */
[----:B------:R-:W-:-:S06]  /*3770*/  WARPGROUP.ARRIVE ;  /* 0x00000000000079c5 */ /* 0x000fcc0000000000 */
[----:B------:R-:W-:Y:S01]  /*3780*/  HGMMA.64x16x16.F32.BF16 R56, gdesc[UR20], R56, gsb0 ;  /* 0x00200000143879f0 */ /* 0x000fe20008001838 */
[----:B------:R-:W-:Y:S02]  /*3790*/  R2UR UR21, R0 ;  /* 0x00000000001572ca */ /* 0x000fe400000e0000 */
[----:B------:R-:W-:Y:S01]  /*37a0*/  R2UR UR20, R2 ;  /* 0x00000000021472ca */ /* 0x000fe200000e0000 */
        /* <DEDUP_REMOVED lines=21> */
[----:B------:R-:W-:Y:S03]  /*3900*/  HGMMA.64x16x16.F32.BF16 R24, gdesc[UR56], R24, gsb0 ;  /* 0x00200000381879f0 */ /* 0x000fe60008001818 */
[----:B------:R-:W-:Y:S02]  /*3910*/  WARPGROUP.DEPBAR.LE gsb0, 0x0 ;  /* 0x00008000000079c5 */ /* 0x000fe40000010000 */
[----:B------:R-:W-:Y:S05]  /*3920*/  @!P0 BRA `(.L_x_17) ;  /* 0x0000000000048947 */ /* 0x000fea0003800000 */
[----:B------:R-:W-:Y:S01]  /*3930*/  BPT.TRAP 0x1 ;  /* 0x000000040000795c */ /* 0x000fe20000300000 */
.L_x_17:
[----:B------:R-:W-:Y:S01]  /*3940*/  LOP3.LUT R22, R22, 0xffffff80, RZ, 0xc0, !PT ;  /* 0xffffff8016167812 */ /* 0x000fe200078ec0ff */
[----:B------:R-:W-:Y:S01]  /*3950*/  ULDC UR6, c[0x0][0x9d8] ;  /* 0x0002760000067ab9 */ /* 0x000fe20000000800 */
[----:B------:R-:W-:Y:S01]  /*3960*/  MOV R0, 0xfffffffe ;  /* 0xfffffffe00007802 */ /* 0x000fe20000000f00 */
[----:B------:R-:W-:Y:S01]  /*3970*/  FMUL.FTZ R58, R58, UR6 ;  /* 0x000000063a3a7c20 */ /* 0x000fe20008410000 */
[----:B------:R-:W-:Y:S01]  /*3980*/  FMUL.FTZ R59, R59, UR6 ;  /* 0x000000063b3b7c20 */ /* 0x000fe20008410000 */
[----:B------:R-:W-:Y:S02]  /*3990*/  IMAD.IADD R22, R19, 0x1, -R22 ;  /* 0x0000000113167824 */ /* 0x000fe400078e0a16 */
[----:B------:R-:W-:Y:S01]  /*39a0*/  FMUL.FTZ R62, R62, UR6 ;  /* 0x000000063e3e7c20 */ /* 0x000fe20008410000 */
[----:B------:R-:W-:Y:S01]  /*39b0*/  FMUL.FTZ R63, R63, UR6 ;  /* 0x000000063f3f7c20 */ /* 0x000fe20008410000 */
[----:B------:R-:W-:Y:S01]  /*39c0*/  FMUL.FTZ R50, R50, UR6 ;  /* 0x0000000632327c20 */ /* 0x000fe20008410000 */
[----:B------:R-:W0:Y:S01]  /*39d0*/  MUFU.TANH R58, R58 ;  /* 0x0000003a003a7308 */ /* 0x000e220000002400 */
[----:B------:R-:W-:Y:S01]  /*39e0*/  SHF.R.S32.HI R3, RZ, 0x1f, R22 ;  /* 0x0000001fff037819 */ /* 0x000fe20000011416 */
[----:B------:R-:W-:Y:S01]  /*39f0*/  FMUL.FTZ R56, R56, UR6 ;  /* 0x0000000638387c20 */ /* 0x000fe20008410000 */
[----:B------:R-:W-:Y:S01]  /*3a00*/  FMUL.FTZ R51, R51, UR6 ;  /* 0x0000000633337c20 */ /* 0x000fe20008410000 */
[----:B------:R-:W-:Y:S01]  /*3a10*/  FMUL.FTZ R57, R57, UR6 ;  /* 0x0000000639397c20 */ /* 0x000fe20008410000 */
[----:B------:R-:W-:Y:S01]  /*3a20*/  LEA.HI R3, R3, R22, RZ, 0x2 ;  /* 0x0000001603037211 */ /* 0x000fe200078f10ff */
[----:B------:R-:W-:Y:S01]  /*3a30*/  FMUL.FTZ R54, R54, UR6 ;  /* 0x0000000636367c20 */ /* 0x000fe20008410000 */
[----:B------:R-:W-:Y:S01]  /*3a40*/  FMUL.FTZ R60, R60, UR6 ;  /* 0x000000063c3c7c20 */ /* 0x000fe20008410000 */
[----:B------:R-:W1:Y:S01]  /*3a50*/  MUFU.TANH R59, R59 ;  /* 0x0000003b003b7308 */ /* 0x000e620000002400 */
[----:B------:R-:W-:Y:S01]  /*3a60*/  LOP3.LUT R3, R3, 0x7ffffffc, RZ, 0xc0, !PT ;  /* 0x7ffffffc03037812 */ /* 0x000fe200078ec0ff */
[----:B------:R-:W-:Y:S01]  /*3a70*/  FMUL.FTZ R55, R55, UR6 ;  /* 0x0000000637377c20 */ /* 0x000fe20008410000 */
[----:B------:R-:W-:Y:S01]  /*3a80*/  FMUL.FTZ R61, R61, UR6 ;  /* 0x000000063d3d7c20 */ /* 0x000fe20008410000 */
[----:B------:R-:W-:Y:S01]  /*3a90*/  FMUL.FTZ R42, R42, UR6 ;  /* 0x000000062a2a7c20 */ /* 0x000fe20008410000 */
[----:B------:R-:W-:Y:S01]  /*3aa0*/  FMUL.FTZ R48, R48, UR6 ;  /* 0x0000000630307c20 */ /* 0x000fe20008410000 */
[----:B------:R-:W-:-:S02]  /*3ab0*/  IMAD.IADD R3, R22, 0x1, -R3 ;  /* 0x0000000116037824 */ /* 0x000fc400078e0a03 */
[----:B------:R-:W-:Y:S01]  /*3ac0*/  FMUL.FTZ R43, R43, UR6 ;  /* 0x000000062b2b7c20 */ /* 0x000fe20008410000 */
[----:B------:R-:W2:Y:S01]  /*3ad0*/  MUFU.TANH R62, R62 ;  /* 0x0000003e003e7308 */ /* 0x000ea20000002400 */
[----:B------:R-:W-:Y:S01]  /*3ae0*/  FMUL.FTZ R49, R49, UR6 ;  /* 0x0000000631317c20 */ /* 0x000fe20008410000 */
[----:B------:R-:W-:Y:S02]  /*3af0*/  IMAD R3, R3, R0, 0x50 ;  /* 0x0000005003037424 */ /* 0x000fe400078e0200 */
[----:B------:R-:W-:Y:S01]  /*3b00*/  FMUL.FTZ R46, R46, UR6 ;  /* 0x000000062e2e7c20 */ /* 0x000fe20008410000 */
[----:B------:R-:W-:Y:S02]  /*3b10*/  IMAD.U32 R0, RZ, RZ, UR60 ;  /* 0x0000003cff007e24 */ /* 0x000fe4000f8e00ff */
[----:B------:R-:W-:Y:S01]  /*3b20*/  FMUL.FTZ R52, R52, UR6 ;  /* 0x0000000634347c20 */ /* 0x000fe20008410000 */
[----:B------:R-:W-:Y:S02]  /*3b30*/  VIADD R3, R3, UR61 ;  /* 0x0000003d03037c36 */ /* 0x000fe40008000000 */
[----:B------:R-:W-:Y:S01]  /*3b40*/  FMUL.FTZ R47, R47, UR6 ;  /* 0x000000062f2f7c20 */ /* 0x000fe20008410000 */
[----:B------:R-:W3:Y:S01]  /*3b50*/  MUFU.TANH R63, R63 ;  /* 0x0000003f003f7308 */ /* 0x000ee20000002400 */
[----:B------:R-:W-:Y:S01]  /*3b60*/  FMUL.FTZ R53, R53, UR6 ;  /* 0x0000000635357c20 */ /* 0x000fe20008410000 */
[----:B------:R-:W-:-:S02]  /*3b70*/  IMAD R3, R0, -0x50, R3 ;  /* 0xffffffb000037824 */ /* 0x000fc400078e0203 */
[----:B------:R-:W-:Y:S01]  /*3b80*/  FMUL.FTZ R34, R34, UR6 ;  /* 0x0000000622227c20 */ /* 0x000fe20008410000 */
[----:B------:R-:W-:Y:S01]  /*3b90*/  FMUL.FTZ R40, R40, UR6 ;  /* 0x0000000628287c20 */ /* 0x000fe20008410000 */
[----:B------:R-:W-:Y:S01]  /*3ba0*/  FMUL.FTZ R35, R35, UR6 ;  /* 0x0000000623237c20 */ /* 0x000fe20008410000 */
[----:B------:R-:W-:Y:S01]  /*3bb0*/  FMUL.FTZ R41, R41, UR6 ;  /* 0x0000000629297c20 */ /* 0x000fe20008410000 */
[C---:B------:R-:W-:Y:S01]  /*3bc0*/  ISETP.GT.AND P2, PT, R3.reuse, RZ, PT ;  /* 0x000000ff0300720c */ /* 0x040fe20003f44270 */
[----:B------:R-:W4:Y:S01]  /*3bd0*/  MUFU.TANH R50, R50 ;  /* 0x0000003200327308 */ /* 0x000f220000002400 */
[C---:B------:R-:W-:Y:S01]  /*3be0*/  ISETP.GT.AND P1, PT, R3.reuse, 0x1, PT ;  /* 0x000000010300780c */ /* 0x040fe20003f24270 */
[----:B------:R-:W-:Y:S01]  /*3bf0*/  FMUL.FTZ R38, R38, UR6 ;  /* 0x0000000626267c20 */ /* 0x000fe20008410000 */
[----:B------:R-:W-:Y:S01]  /*3c00*/  ISETP.GT.AND P6, PT, R3, 0x8, PT ;  /* 0x000000080300780c */ /* 0x000fe20003fc4270 */
[----:B------:R-:W-:Y:S01]  /*3c10*/  FMUL.FTZ R44, R44, UR6 ;  /* 0x000000062c2c7c20 */ /* 0x000fe20008410000 */
[----:B0-----:R-:W-:Y:S01]  /*3c20*/  FSEL R58, R58, -INF , P2 ;  /* 0xff8000003a3a7808 */ /* 0x001fe20001000000 */
[----:B------:R-:W-:Y:S01]  /*3c30*/  FMUL.FTZ R39, R39, UR6 ;  /* 0x0000000627277c20 */ /* 0x000fe20008410000 */
[----:B-1----:R-:W-:Y:S01]  /*3c40*/  FSEL R59, R59, -INF , P1 ;  /* 0xff8000003b3b7808 */ /* 0x002fe20000800000 */
[----:B------:R-:W0:Y:S01]  /*3c50*/  MUFU.TANH R56, R56 ;  /* 0x0000003800387308 */ /* 0x000e220000002400 */
[----:B------:R-:W-:Y:S01]  /*3c60*/  ISETP.GT.AND P5, PT, R3, 0x9, PT ;  /* 0x000000090300780c */ /* 0x000fe20003fa4270 */
[----:B------:R-:W-:Y:S01]  /*3c70*/  FMUL.FTZ R45, R45, UR6 ;  /* 0x000000062d2d7c20 */ /* 0x000fe20008410000 */
[----:B--2---:R-:W-:Y:S01]  /*3c80*/  FSEL R62, R62, -INF , P6 ;  /* 0xff8000003e3e7808 */ /* 0x004fe20003000000 */
[----:B------:R-:W-:Y:S01]  /*3c90*/  FMUL.FTZ R26, R26, UR6 ;  /* 0x000000061a1a7c20 */ /* 0x000fe20008410000 */
[----:B------:R-:W-:Y:S01]  /*3ca0*/  FMNMX.FTZ R7, R58, R59, !PT ;  /* 0x0000003b3a077209 */ /* 0x000fe20007810000 */
[----:B------:R-:W-:Y:S01]  /*3cb0*/  FMUL.FTZ R32, R32, UR6 ;  /* 0x0000000620207c20 */ /* 0x000fe20008410000 */
[----:B------:R-:W-:Y:S01]  /*3cc0*/  ISETP.GT.AND P4, PT, R3, 0x10, PT ;  /* 0x000000100300780c */ /* 0x000fe20003f84270 */
[----:B------:R-:W1:Y:S01]  /*3cd0*/  MUFU.TANH R51, R51 ;  /* 0x0000003300337308 */ /* 0x000e620000002400 */
[----:B---3--:R-:W-:Y:S01]  /*3ce0*/  FSEL R63, R63, -INF , P5 ;  /* 0xff8000003f3f7808 */ /* 0x008fe20002800000 */
[----:B------:R-:W-:Y:S01]  /*3cf0*/  FMUL.FTZ R27, R27, UR6 ;  /* 0x000000061b1b7c20 */ /* 0x000fe20008410000 */
[----:B------:R-:W-:Y:S01]  /*3d00*/  FMNMX.FTZ R0, R62, R7, !PT ;  /* 0x000000073e007209 */ /* 0x000fe20007810000 */
[----:B------:R-:W-:Y:S01]  /*3d10*/  FMUL.FTZ R33, R33, UR6 ;  /* 0x0000000621217c20 */ /* 0x000fe20008410000 */
[----:B------:R-:W-:Y:S01]  /*3d20*/  ISETP.GT.AND P3, PT, R3, 0x11, PT ;  /* 0x000000110300780c */ /* 0x000fe20003f64270 */
[----:B------:R-:W-:Y:S01]  /*3d30*/  FMUL.FTZ R30, R30, UR6 ;  /* 0x000000061e1e7c20 */ /* 0x000fe20008410000 */
[----:B----4-:R-:W-:Y:S01]  /*3d40*/  FSEL R50, R50, -INF , P4 ;  /* 0xff80000032327808 */ /* 0x010fe20002000000 */
[----:B------:R-:W2:Y:S01]  /*3d50*/  MUFU.TANH R57, R57 ;  /* 0x0000003900397308 */ /* 0x000ea20000002400 */
[----:B------:R-:W-:Y:S01]  /*3d60*/  FMNMX.FTZ R7, R63, R0, !PT ;  /* 0x000000003f077209 */ /* 0x000fe20007810000 */
[----:B------:R-:W-:Y:S01]  /*3d70*/  FMUL.FTZ R31, R31, UR6 ;  /* 0x000000061f1f7c20 */ /* 0x000fe20008410000 */
[----:B0-----:R-:W-:Y:S01]  /*3d80*/  FSEL R56, R56, -INF , P2 ;  /* 0xff80000038387808 */ /* 0x001fe20001000000 */
[----:B------:R-:W-:Y:S01]  /*3d90*/  FMUL.FTZ R36, R36, UR6 ;  /* 0x0000000624247c20 */ /* 0x000fe20008410000 */
[----:B------:R-:W-:Y:S01]  /*3da0*/  ISETP.GT.AND P2, PT, R3, 0x18, PT ;  /* 0x000000180300780c */ /* 0x000fe20003f44270 */
[----:B------:R-:W-:Y:S01]  /*3db0*/  FMUL.FTZ R37, R37, UR6 ;  /* 0x0000000625257c20 */ /* 0x000fe20008410000 */
[----:B------:R-:W-:Y:S01]  /*3dc0*/  FMNMX.FTZ R0, R50, R7, !PT ;  /* 0x0000000732007209 */ /* 0x000fe20007810000 */
[----:B------:R-:W0:Y:S01]  /*3dd0*/  MUFU.TANH R54, R54 ;  /* 0x0000003600367308 */ /* 0x000e220000002400 */
[----:B-1----:R-:W-:Y:S01]  /*3de0*/  FSEL R51, R51, -INF , P3 ;  /* 0xff80000033337808 */ /* 0x002fe20001800000 */
[----:B------:R-:W-:Y:S01]  /*3df0*/  FMUL.FTZ R24, R24, UR6 ;  /* 0x0000000618187c20 */ /* 0x000fe20008410000 */
[----:B------:R-:W-:Y:S01]  /*3e00*/  FMUL.FTZ R25, R25, UR6 ;  /* 0x0000000619197c20 */ /* 0x000fe20008410000 */
[----:B------:R-:W-:Y:S01]  /*3e10*/  FMUL.FTZ R28, R28, UR6 ;  /* 0x000000061c1c7c20 */ /* 0x000fe20008410000 */
[----:B------:R-:W-:Y:S01]  /*3e20*/  FMNMX.FTZ R7, R51, R0, !PT ;  /* 0x0000000033077209 */ /* 0x000fe20007810000 */
[----:B------:R-:W-:Y:S01]  /*3e30*/  FMUL.FTZ R29, R29, UR6 ;  /* 0x000000061d1d7c20 */ /* 0x000fe20008410000 */
[----:B------:R-:W-:Y:S01]  /*3e40*/  ULDC UR7, c[0x0][0x988] ;  /* 0x0002620000077ab9 */ /* 0x000fe20000000800 */
[----:B------:R-:W1:Y:S01]  /*3e50*/  MUFU.TANH R60, R60 ;  /* 0x0000003c003c7308 */ /* 0x000e620000002400 */
[----:B--2---:R-:W-:Y:S01]  /*3e60*/  FSEL R57, R57, -INF , P1 ;  /* 0xff80000039397808 */ /* 0x004fe20000800000 */
[----:B------:R-:W2:Y:S01]  /*3e70*/  S2UR UR11, SR_CgaCtaId ;  /* 0x00000000000b79c3 */ /* 0x000ea20000008800 */
[C---:B------:R-:W-:Y:S01]  /*3e80*/  ISETP.GT.AND P1, PT, R3.reuse, 0x19, PT ;  /* 0x000000190300780c */ /* 0x040fe20003f24270 */
[----:B------:R-:W-:Y:S01]  /*3e90*/  UIADD3 UR60, UR60, -0x2, URZ ;  /* 0xfffffffe3c3c7890 */ /* 0x000fe2000fffe03f */
[----:B------:R-:W-:Y:S01]  /*3ea0*/  P2R R9, PR, RZ, 0x1 ;  /* 0x00000001ff097803 */ /* 0x000fe20000000000 */
[--C-:B------:R-:W-:Y:S01]  /*3eb0*/  IMAD.MOV.U32 R150, RZ, RZ, R151.reuse ;  /* 0x000000ffff967224 */ /* 0x100fe200078e0097 */
[----:B------:R-:W-:Y:S01]  /*3ec0*/  R2UR UR10, R16 ;  /* 0x00000000100a72ca */ /* 0x000fe200000e0000 */
[----:B------:R-:W3:Y:S01]  /*3ed0*/  MUFU.TANH R55, R55 ;  /* 0x0000003700377308 */ /* 0x000ee20000002400 */
[----:B0-----:R-:W-:Y:S01]  /*3ee0*/  FSEL R54, R54, -INF , P2 ;  /* 0xff80000036367808 */ /* 0x001fe20001000000 */
[--C-:B------:R-:W-:Y:S01]  /*3ef0*/  IMAD.MOV.U32 R148, RZ, RZ, R151.reuse ;  /* 0x000000ffff947224 */ /* 0x100fe200078e0097 */
[----:B------:R-:W-:Y:S01]  /*3f00*/  MOV R149, R151 ;  /* 0x0000009700957202 */ /* 0x000fe20000000f00 */
[--C-:B------:R-:W-:Y:S01]  /*3f10*/  IMAD.MOV.U32 R147, RZ, RZ, R151.reuse ;  /* 0x000000ffff937224 */ /* 0x100fe200078e0097 */
[----:B------:R-:W-:Y:S01]  /*3f20*/  FMNMX.FTZ R0, R54, R7, !PT ;  /* 0x0000000736007209 */ /* 0x000fe20007810000 */
[--C-:B------:R-:W-:Y:S01]  /*3f30*/  IMAD.MOV.U32 R145, RZ, RZ, R151.reuse ;  /* 0x000000ffff917224 */ /* 0x100fe200078e0097 */
[-C--:B------:R-:W-:Y:S01]  /*3f40*/  MOV R146, R151.reuse ;  /* 0x0000009700927202 */ /* 0x080fe20000000f00 */
[----:B------:R-:W0:Y:S01]  /*3f50*/  MUFU.TANH R61, R61 ;  /* 0x0000003d003d7308 */ /* 0x000e220000002400 */
[----:B-1----:R-:W-:Y:S01]  /*3f60*/  FSEL R60, R60, -INF , P6 ;  /* 0xff8000003c3c7808 */ /* 0x002fe20003000000 */
[--C-:B------:R-:W-:Y:S01]  /*3f70*/  IMAD.MOV.U32 R144, RZ, RZ, R151.reuse ;  /* 0x000000ffff907224 */ /* 0x100fe200078e0097 */
[----:B------:R-:W-:Y:S01]  /*3f80*/  ISETP.GT.AND P6, PT, R3, 0x20, PT ;  /* 0x000000200300780c */ /* 0x000fe20003fc4270 */
[----:B------:R-:W-:Y:S01]  /*3f90*/  UIADD3 UR6, UR10, 0x38840, URZ ;  /* 0x000388400a067890 */ /* 0x000fe2000fffe03f */
[----:B------:R-:W-:Y:S01]  /*3fa0*/  R2UR UR10, R17 ;  /* 0x00000000110a72ca */ /* 0x000fe200000e0000 */
[--C-:B------:R-:W-:Y:S01]  /*3fb0*/  IMAD.MOV.U32 R142, RZ, RZ, R151.reuse ;  /* 0x000000ffff8e7224 */ /* 0x100fe200078e0097 */
[-C--:B------:R-:W-:Y:S01]  /*3fc0*/  MOV R143, R151.reuse ;  /* 0x00000097008f7202 */ /* 0x080fe20000000f00 */
[----:B------:R-:W1:Y:S01]  /*3fd0*/  MUFU.TANH R42, R42 ;  /* 0x0000002a002a7308 */ /* 0x000e620000002400 */
[----:B---3--:R-:W-:Y:S01]  /*3fe0*/  FSEL R55, R55, -INF , P1 ;  /* 0xff80000037377808 */ /* 0x008fe20000800000 */
[----:B--2---:R-:W-:Y:S01]  /*3ff0*/  UPRMT UR6, UR11, 0x654, UR6 ;  /* 0x000006540b067896 */ /* 0x004fe20008000006 */
[--C-:B------:R-:W-:Y:S01]  /*4000*/  IMAD.MOV.U32 R141, RZ, RZ, R151.reuse ;  /* 0x000000ffff8d7224 */ /* 0x100fe200078e0097 */
[-C--:B------:R-:W-:Y:S01]  /*4010*/  MOV R140, R151.reuse ;  /* 0x00000097008c7202 */ /* 0x080fe20000000f00 */
[--C-:B------:R-:W-:Y:S01]  /*4020*/  IMAD.MOV.U32 R139, RZ, RZ, R151.reuse ;  /* 0x000000ffff8b7224 */ /* 0x100fe200078e0097 */
[----:B------:R-:W-:Y:S01]  /*4030*/  FMNMX.FTZ R7, R55, R0, !PT ;  /* 0x0000000037077209 */ /* 0x000fe20007810000 */
[--C-:B------:R-:W-:Y:S01]  /*4040*/  IMAD.MOV.U32 R138, RZ, RZ, R151.reuse ;  /* 0x000000ffff8a7224 */ /* 0x100fe200078e0097 */
[----:B------:R-:W2:Y:S01]  /*4050*/  MUFU.TANH R48, R48 ;  /* 0x0000003000307308 */ /* 0x000ea20000002400 */
[----:B0-----:R-:W-:Y:S01]  /*4060*/  FSEL R61, R61, -INF , P5 ;  /* 0xff8000003d3d7808 */ /* 0x001fe20002800000 */
[----:B------:R-:W-:Y:S01]  /*4070*/  UISETP.GE.AND UP0, UPT, UR60, UR10, UPT ;  /* 0x0000000a3c00728c */ /* 0x000fe2000bf06270 */
[C---:B------:R-:W-:Y:S01]  /*4080*/  ISETP.GT.AND P5, PT, R3.reuse, 0x21, PT ;  /* 0x000000210300780c */ /* 0x040fe20003fa4270 */
[----:B------:R-:W-:Y:S01]  /*4090*/  SYNCS.ARRIVE.TRANS64.RED.A1T0 RZ, [UR6], RZ ;  /* 0x000000ffffff79a7 */ /* 0x000fe20008100406 */
[----:B------:R-:W-:Y:S01]  /*40a0*/  UMOV UR6, URZ ;  /* 0x0000003f00067c82 */ /* 0x000fe20008000000 */
[-C--:B------:R-:W-:Y:S01]  /*40b0*/  MOV R137, R151.reuse ;  /* 0x0000009700897202 */ /* 0x080fe20000000f00 */
[--C-:B------:R-:W-:Y:S01]  /*40c0*/  IMAD.MOV.U32 R136, RZ, RZ, R151.reuse ;  /* 0x000000ffff887224 */ /* 0x100fe200078e0097 */
[----:B------:R-:W0:Y:S01]  /*40d0*/  MUFU.TANH R43, R43 ;  /* 0x0000002b002b7308 */ /* 0x000e220000002400 */
[----:B-1----:R-:W-:Y:S01]  /*40e0*/  FSEL R42, R42, -INF , P6 ;  /* 0xff8000002a2a7808 */ /* 0x002fe20003000000 */
[--C-:B------:R-:W-:Y:S01]  /*40f0*/  IMAD.MOV.U32 R135, RZ, RZ, R151.reuse ;  /* 0x000000ffff877224 */ /* 0x100fe200078e0097 */
[----:B------:R-:W-:Y:S01]  /*4100*/  MOV R134, R151 ;  /* 0x0000009700867202 */ /* 0x000fe20000000f00 */
[--C-:B------:R-:W-:Y:S01]  /*4110*/  IMAD.MOV.U32 R133, RZ, RZ, R151.reuse ;  /* 0x000000ffff857224 */ /* 0x100fe200078e0097 */
[----:B------:R-:W-:Y:S01]  /*4120*/  FMNMX.FTZ R0, R42, R7, !PT ;  /* 0x000000072a007209 */ /* 0x000fe20007810000 */
[--C-:B------:R-:W-:Y:S01]  /*4130*/  IMAD.MOV.U32 R132, RZ, RZ, R151.reuse ;  /* 0x000000ffff847224 */ /* 0x100fe200078e0097 */
[-C--:B------:R-:W-:Y:S01]  /*4140*/  MOV R131, R151.reuse ;  /* 0x0000009700837202 */ /* 0x080fe20000000f00 */
[----:B------:R-:W1:Y:S01]  /*4150*/  MUFU.TANH R49, R49 ;  /* 0x0000003100317308 */ /* 0x000e620000002400 */
[----:B--2---:R-:W-:Y:S01]  /*4160*/  FSEL R48, R48, -INF , P4 ;  /* 0xff80000030307808 */ /* 0x004fe20002000000 */
[--C-:B------:R-:W-:Y:S01]  /*4170*/  IMAD.MOV.U32 R130, RZ, RZ, R151.reuse ;  /* 0x000000ffff827224 */ /* 0x100fe200078e0097 */
[----:B------:R-:W-:Y:S01]  /*4180*/  ISETP.GT.AND P4, PT, R3, 0x28, PT ;  /* 0x000000280300780c */ /* 0x000fe20003f84270 */
[--C-:B------:R-:W-:Y:S01]  /*4190*/  IMAD.MOV.U32 R129, RZ, RZ, R151.reuse ;  /* 0x000000ffff817224 */ /* 0x100fe200078e0097 */
[-C--:B------:R-:W-:Y:S01]  /*41a0*/  MOV R128, R151.reuse ;  /* 0x0000009700807202 */ /* 0x080fe20000000f00 */
[--C-:B------:R-:W-:Y:S01]  /*41b0*/  IMAD.MOV.U32 R127, RZ, RZ, R151.reuse ;  /* 0x000000ffff7f7224 */ /* 0x100fe200078e0097 */
[-C--:B------:R-:W-:Y:S01]  /*41c0*/  MOV R125, R151.reuse ;  /* 0x00000097007d7202 */ /* 0x080fe20000000f00 */
[----:B------:R-:W2:Y:S01]  /*41d0*/  MUFU.TANH R46, R46 ;  /* 0x0000002e002e7308 */ /* 0x000ea20000002400 */
[----:B0-----:R-:W-:Y:S01]  /*41e0*/  FSEL R43, R43, -INF , P5 ;  /* 0xff8000002b2b7808 */ /* 0x001fe20002800000 */
[--C-:B------:R-:W-:Y:S01]  /*41f0*/  IMAD.MOV.U32 R126, RZ, RZ, R151.reuse ;  /* 0x000000ffff7e7224 */ /* 0x100fe200078e0097 */
[-C--:B------:R-:W-:Y:S01]  /*4200*/  MOV R122, R151.reuse ;  /* 0x00000097007a7202 */ /* 0x080fe20000000f00 */
[--C-:B------:R-:W-:Y:S01]  /*4210*/  IMAD.MOV.U32 R124, RZ, RZ, R151.reuse ;  /* 0x000000ffff7c7224 */ /* 0x100fe200078e0097 */
[----:B------:R-:W-:Y:S01]  /*4220*/  FMNMX.FTZ R7, R43, R0, !PT ;  /* 0x000000002b077209 */ /* 0x000fe20007810000 */
[--C-:B------:R-:W-:Y:S01]  /*4230*/  IMAD.MOV.U32 R123, RZ, RZ, R151.reuse ;  /* 0x000000ffff7b7224 */ /* 0x100fe200078e0097 */
[-C--:B------:R-:W-:Y:S01]  /*4240*/  MOV R119, R151.reuse ;  /* 0x0000009700777202 */ /* 0x080fe20000000f00 */
[----:B------:R-:W0:Y:S01]  /*4250*/  MUFU.TANH R52, R52 ;  /* 0x0000003400347308 */ /* 0x000e220000002400 */
[----:B-1----:R-:W-:Y:S01]  /*4260*/  FSEL R49, R49, -INF , P3 ;  /* 0xff80000031317808 */ /* 0x002fe20001800000 */
[--C-:B------:R-:W-:Y:S01]  /*4270*/  IMAD.MOV.U32 R121, RZ, RZ, R151.reuse ;  /* 0x000000ffff797224 */ /* 0x100fe200078e0097 */
[C---:B------:R-:W-:Y:S01]  /*4280*/  ISETP.GT.AND P3, PT, R3.reuse, 0x29, PT ;  /* 0x000000290300780c */ /* 0x040fe20003f64270 */
[--C-:B------:R-:W-:Y:S01]  /*4290*/  IMAD.MOV.U32 R120, RZ, RZ, R151.reuse ;  /* 0x000000ffff787224 */ /* 0x100fe200078e0097 */
[-C--:B------:R-:W-:Y:S01]  /*42a0*/  MOV R116, R151.reuse ;  /* 0x0000009700747202 */ /* 0x080fe20000000f00 */
[--C-:B------:R-:W-:Y:S01]  /*42b0*/  IMAD.MOV.U32 R118, RZ, RZ, R151.reuse ;  /* 0x000000ffff767224 */ /* 0x100fe200078e0097 */
[-C--:B------:R-:W-:Y:S01]  /*42c0*/  MOV R113, R151.reuse ;  /* 0x0000009700717202 */ /* 0x080fe20000000f00 */
[----:B------:R-:W1:Y:S01]  /*42d0*/  MUFU.TANH R47, R47 ;  /* 0x0000002f002f7308 */ /* 0x000e620000002400 */
[----:B--2---:R-:W-:Y:S01]  /*42e0*/  FSEL R46, R46, -INF , P4 ;  /* 0xff8000002e2e7808 */ /* 0x004fe20002000000 */
[--C-:B------:R-:W-:Y:S01]  /*42f0*/  IMAD.MOV.U32 R117, RZ, RZ, R151.reuse ;  /* 0x000000ffff757224 */ /* 0x100fe200078e0097 */
[----:B------:R-:W-:Y:S01]  /*4300*/  MOV R110, R151 ;  /* 0x00000097006e7202 */ /* 0x000fe20000000f00 */
[--C-:B------:R-:W-:Y:S01]  /*4310*/  IMAD.MOV.U32 R115, RZ, RZ, R151.reuse ;  /* 0x000000ffff737224 */ /* 0x100fe200078e0097 */
[----:B------:R-:W-:Y:S01]  /*4320*/  FMNMX.FTZ R0, R46, R7, !PT ;  /* 0x000000072e007209 */ /* 0x000fe20007810000 */
[--C-:B------:R-:W-:Y:S01]  /*4330*/  IMAD.MOV.U32 R114, RZ, RZ, R151.reuse ;  /* 0x000000ffff727224 */ /* 0x100fe200078e0097 */
[-C--:B------:R-:W-:Y:S01]  /*4340*/  MOV R107, R151.reuse ;  /* 0x00000097006b7202 */ /* 0x080fe20000000f00 */
[----:B------:R-:W2:Y:S01]  /*4350*/  MUFU.TANH R53, R53 ;  /* 0x0000003500357308 */ /* 0x000ea20000002400 */
[----:B0-----:R-:W-:Y:S01]  /*4360*/  FSEL R52, R52, -INF , P2 ;  /* 0xff80000034347808 */ /* 0x001fe20001000000 */
[--C-:B------:R-:W-:Y:S01]  /*4370*/  IMAD.MOV.U32 R112, RZ, RZ, R151.reuse ;  /* 0x000000ffff707224 */ /* 0x100fe200078e0097 */
[----:B------:R-:W-:Y:S01]  /*4380*/  ISETP.GT.AND P2, PT, R3, 0x30, PT ;  /* 0x000000300300780c */ /* 0x000fe20003f44270 */
[--C-:B------:R-:W-:Y:S01]  /*4390*/  IMAD.MOV.U32 R111, RZ, RZ, R151.reuse ;  /* 0x000000ffff6f7224 */ /* 0x100fe200078e0097 */
[-C--:B------:R-:W-:Y:S01]  /*43a0*/  MOV R104, R151.reuse ;  /* 0x0000009700687202 */ /* 0x080fe20000000f00 */
[--C-:B------:R-:W-:Y:S01]  /*43b0*/  IMAD.MOV.U32 R109, RZ, RZ, R151.reuse ;  /* 0x000000ffff6d7224 */ /* 0x100fe200078e0097 */
[-C--:B------:R-:W-:Y:S01]  /*43c0*/  MOV R101, R151.reuse ;  /* 0x0000009700657202 */ /* 0x080fe20000000f00 */
[----:B------:R-:W0:Y:S01]  /*43d0*/  MUFU.TANH R34, R34 ;  /* 0x0000002200227308 */ /* 0x000e220000002400 */
[----:B-1----:R-:W-:Y:S01]  /*43e0*/  FSEL R47, R47, -INF , P3 ;  /* 0xff8000002f2f7808 */ /* 0x002fe20001800000 */
[--C-:B------:R-:W-:Y:S01]  /*43f0*/  IMAD.MOV.U32 R108, RZ, RZ, R151.reuse ;  /* 0x000000ffff6c7224 */ /* 0x100fe200078e0097 */
[-C--:B------:R-:W-:Y:S01]  /*4400*/  MOV R98, R151.reuse ;  /* 0x0000009700627202 */ /* 0x080fe20000000f00 */
[--C-:B------:R-:W-:Y:S01]  /*4410*/  IMAD.MOV.U32 R106, RZ, RZ, R151.reuse ;  /* 0x000000ffff6a7224 */ /* 0x100fe200078e0097 */
[----:B------:R-:W-:Y:S01]  /*4420*/  FMNMX.FTZ R7, R47, R0, !PT ;  /* 0x000000002f077209 */ /* 0x000fe20007810000 */
[--C-:B------:R-:W-:Y:S01]  /*4430*/  IMAD.MOV.U32 R105, RZ, RZ, R151.reuse ;  /* 0x000000ffff697224 */ /* 0x100fe200078e0097 */
[-C--:B------:R-:W-:Y:S01]  /*4440*/  MOV R95, R151.reuse ;  /* 0x00000097005f7202 */ /* 0x080fe20000000f00 */
[----:B------:R-:W1:Y:S01]  /*4450*/  MUFU.TANH R40, R40 ;  /* 0x0000002800287308 */ /* 0x000e620000002400 */
[----:B--2---:R-:W-:Y:S01]  /*4460*/  FSEL R53, R53, -INF , P1 ;  /* 0xff80000035357808 */ /* 0x004fe20000800000 */
[--C-:B------:R-:W-:Y:S01]  /*4470*/  IMAD.MOV.U32 R103, RZ, RZ, R151.reuse ;  /* 0x000000ffff677224 */ /* 0x100fe200078e0097 */
[C---:B------:R-:W-:Y:S01]  /*4480*/  ISETP.GT.AND P1, PT, R3.reuse, 0x31, PT ;  /* 0x000000310300780c */ /* 0x040fe20003f24270 */
[--C-:B------:R-:W-:Y:S01]  /*4490*/  IMAD.MOV.U32 R102, RZ, RZ, R151.reuse ;  /* 0x000000ffff667224 */ /* 0x100fe200078e0097 */
[-C--:B------:R-:W-:Y:S01]  /*44a0*/  MOV R92, R151.reuse ;  /* 0x00000097005c7202 */ /* 0x080fe20000000f00 */
[--C-:B------:R-:W-:Y:S01]  /*44b0*/  IMAD.MOV.U32 R100, RZ, RZ, R151.reuse ;  /* 0x000000ffff647224 */ /* 0x100fe200078e0097 */
[-C--:B------:R-:W-:Y:S01]  /*44c0*/  MOV R89, R151.reuse ;  /* 0x0000009700597202 */ /* 0x080fe20000000f00 */
[----:B------:R-:W2:Y:S01]  /*44d0*/  MUFU.TANH R35, R35 ;  /* 0x0000002300237308 */ /* 0x000ea20000002400 */
        /* <DEDUP_REMOVED lines=11> */
[--C-:B------:R-:W-:Y:S01]  /*4590*/  IMAD.MOV.U32 R93, RZ, RZ, R151.reuse ;  /* 0x000000ffff5d7224 */ /* 0x100fe200078e0097 */
[-C--:B------:R-:W-:Y:S01]  /*45a0*/  MOV R80, R151.reuse ;  /* 0x0000009700507202 */ /* 0x080fe20000000f00 */
[--C-:B------:R-:W-:Y:S01]  /*45b0*/  IMAD.MOV.U32 R91, RZ, RZ, R151.reuse ;  /* 0x000000ffff5b7224 */ /* 0x100fe200078e0097 */
[-C--:B------:R-:W-:Y:S01]  /*45c0*/  MOV R77, R151.reuse ;  /* 0x00000097004d7202 */ /* 0x080fe20000000f00 */
[----:B------:R-:W1:Y:S01]  /*45d0*/  MUFU.TANH R38, R38 ;  /* 0x0000002600267308 */ /* 0x000e620000002400 */
[----:B--2---:R-:W-:Y:S01]  /*45e0*/  FSEL R35, R35, -INF , P1 ;  /* 0xff80000023237808 */ /* 0x004fe20000800000 */
[--C-:B------:R-:W-:Y:S01]  /*45f0*/  IMAD.MOV.U32 R90, RZ, RZ, R151.reuse ;  /* 0x000000ffff5a7224 */ /* 0x100fe200078e0097 */
[-C--:B------:R-:W-:Y:S01]  /*4600*/  MOV R74, R151.reuse ;  /* 0x00000097004a7202 */ /* 0x080fe20000000f00 */
        /* <DEDUP_REMOVED lines=11> */
[----:B------:R-:W-:Y:S01]  /*46c0*/  MOV R65, R151 ;  /* 0x0000009700417202 */ /* 0x000fe20000000f00 */
[----:B------:R-:W0:Y:S01]  /*46d0*/  MUFU.TANH R39, R39 ;  /* 0x0000002700277308 */ /* 0x000e220000002400 */
[----:B-1----:R-:W-:Y:S01]  /*46e0*/  FSEL R38, R38, -INF , P6 ;  /* 0xff80000026267808 */ /* 0x002fe20003000000 */
[----:B------:R-:W-:-:S02]  /*46f0*/  IMAD.MOV.U32 R81, RZ, RZ, R151 ;  /* 0x000000ffff517224 */ /* 0x000fc400078e0097 */
[--C-:B------:R-:W-:Y:S01]  /*4700*/  IMAD.MOV.U32 R79, RZ, RZ, R151.reuse ;  /* 0x000000ffff4f7224 */ /* 0x100fe200078e0097 */
[----:B------:R-:W-:Y:S01]  /*4710*/  FMNMX.FTZ R0, R38, R7, !PT ;  /* 0x0000000726007209 */ /* 0x000fe20007810000 */
[--C-:B------:R-:W-:Y:S02]  /*4720*/  IMAD.MOV.U32 R78, RZ, RZ, R151.reuse ;  /* 0x000000ffff4e7224 */ /* 0x100fe400078e0097 */
[----:B------:R-:W1:Y:S01]  /*4730*/  MUFU.TANH R45, R45 ;  /* 0x0000002d002d7308 */ /* 0x000e620000002400 */
[----:B--2---:R-:W-:Y:S01]  /*4740*/  FSEL R44, R44, -INF , P4 ;  /* 0xff8000002c2c7808 */ /* 0x004fe20002000000 */
[--C-:B------:R-:W-:Y:S01]  /*4750*/  IMAD.MOV.U32 R76, RZ, RZ, R151.reuse ;  /* 0x000000ffff4c7224 */ /* 0x100fe200078e0097 */
[----:B------:R-:W-:Y:S01]  /*4760*/  ISETP.GT.AND P4, PT, R3, 0x40, PT ;  /* 0x000000400300780c */ /* 0x000fe20003f84270 */
[--C-:B------:R-:W-:Y:S02]  /*4770*/  IMAD.MOV.U32 R75, RZ, RZ, R151.reuse ;  /* 0x000000ffff4b7224 */ /* 0x100fe400078e0097 */
[----:B------:R-:W-:-:S02]  /*4780*/  IMAD.MOV.U32 R73, RZ, RZ, R151 ;  /* 0x000000ffff497224 */ /* 0x000fc400078e0097 */
[----:B------:R-:W2:Y:S01]  /*4790*/  MUFU.TANH R26, R26 ;  /* 0x0000001a001a7308 */ /* 0x000ea20000002400 */
[----:B0-----:R-:W-:Y:S01]  /*47a0*/  FSEL R39, R39, -INF , P5 ;  /* 0xff80000027277808 */ /* 0x001fe20002800000 */
[--C-:B------:R-:W-:Y:S02]  /*47b0*/  IMAD.MOV.U32 R72, RZ, RZ, R151.reuse ;  /* 0x000000ffff487224 */ /* 0x100fe400078e0097 */
[--C-:B------:R-:W-:Y:S01]  /*47c0*/  IMAD.MOV.U32 R70, RZ, RZ, R151.reuse ;  /* 0x000000ffff467224 */ /* 0x100fe200078e0097 */
[----:B------:R-:W-:Y:S01]  /*47d0*/  FMNMX.FTZ R7, R39, R0, !PT ;  /* 0x0000000027077209 */ /* 0x000fe20007810000 */
[--C-:B------:R-:W-:Y:S02]  /*47e0*/  IMAD.MOV.U32 R69, RZ, RZ, R151.reuse ;  /* 0x000000ffff457224 */ /* 0x100fe400078e0097 */
[----:B------:R-:W0:Y:S01]  /*47f0*/  MUFU.TANH R32, R32 ;  /* 0x0000002000207308 */ /* 0x000e220000002400 */
[----:B-1----:R-:W-:Y:S01]  /*4800*/  FSEL R45, R45, -INF , P3 ;  /* 0xff8000002d2d7808 */ /* 0x002fe20001800000 */
[--C-:B------:R-:W-:Y:S01]  /*4810*/  IMAD.MOV.U32 R67, RZ, RZ, R151.reuse ;  /* 0x000000ffff437224 */ /* 0x100fe200078e0097 */
[----:B------:R-:W-:Y:S01]  /*4820*/  ISETP.GT.AND P3, PT, R3, 0x41, PT ;  /* 0x000000410300780c */ /* 0x000fe20003f64270 */
[----:B------:R-:W-:-:S02]  /*4830*/  IMAD.MOV.U32 R66, RZ, RZ, R151 ;  /* 0x000000ffff427224 */ /* 0x000fc400078e0097 */
[----:B------:R-:W-:Y:S02]  /*4840*/  IMAD.MOV.U32 R64, RZ, RZ, R151 ;  /* 0x000000ffff407224 */ /* 0x000fe400078e0097 */
[----:B------:R-:W1:Y:S01]  /*4850*/  MUFU.TANH R27, R27 ;  /* 0x0000001b001b7308 */ /* 0x000e620000002400 */
[----:B--2---:R-:W-:-:S04]  /*4860*/  FSEL R26, R26, -INF , P4 ;  /* 0xff8000001a1a7808 */ /* 0x004fc80002000000 */
[----:B------:R-:W-:-:S03]  /*4870*/  FMNMX.FTZ R0, R26, R7, !PT ;  /* 0x000000071a007209 */ /* 0x000fc60007810000 */
[----:B------:R-:W2:Y:S01]  /*4880*/  MUFU.TANH R33, R33 ;  /* 0x0000002100217308 */ /* 0x000ea20000002400 */
[----:B0-----:R-:W-:Y:S02]  /*4890*/  FSEL R32, R32, -INF , P2 ;  /* 0xff80000020207808 */ /* 0x001fe40001000000 */
[----:B------:R-:W-:-:S05]  /*48a0*/  ISETP.GT.AND P2, PT, R3, 0x48, PT ;  /* 0x000000480300780c */ /* 0x000fca0003f44270 */
[----:B------:R-:W0:Y:S01]  /*48b0*/  MUFU.TANH R30, R30 ;  /* 0x0000001e001e7308 */ /* 0x000e220000002400 */
[----:B-1----:R-:W-:-:S07]  /*48c0*/  FSEL R27, R27, -INF , P3 ;  /* 0xff8000001b1b7808 */ /* 0x002fce0001800000 */
[----:B------:R-:W1:Y:S01]  /*48d0*/  MUFU.TANH R31, R31 ;  /* 0x0000001f001f7308 */ /* 0x000e620000002400 */
[----:B--2---:R-:W-:Y:S02]  /*48e0*/  FSEL R33, R33, -INF , P1 ;  /* 0xff80000021217808 */ /* 0x004fe40000800000 */
[----:B------:R-:W-:Y:S02]  /*48f0*/  ISETP.GT.AND P1, PT, R3, 0x49, PT ;  /* 0x000000490300780c */ /* 0x000fe40003f24270 */
[----:B------:R-:W-:-:S03]  /*4900*/  FMNMX.FTZ R3, R27, R0, !PT ;  /* 0x000000001b037209 */ /* 0x000fc60007810000 */
[----:B------:R-:W2:Y:S01]  /*4910*/  MUFU.TANH R36, R36 ;  /* 0x0000002400247308 */ /* 0x000ea20000002400 */
[----:B0-----:R-:W-:-:S04]  /*4920*/  FSEL R30, R30, -INF , P2 ;  /* 0xff8000001e1e7808 */ /* 0x001fc80001000000 */
[----:B------:R-:W-:-:S03]  /*4930*/  FMNMX.FTZ R0, R30, R3, !PT ;  /* 0x000000031e007209 */ /* 0x000fc60007810000 */
[----:B------:R-:W0:Y:S01]  /*4940*/  MUFU.TANH R37, R37 ;  /* 0x0000002500257308 */ /* 0x000e220000002400 */
[----:B-1----:R-:W-:-:S04]  /*4950*/  FSEL R31, R31, -INF , P1 ;  /* 0xff8000001f1f7808 */ /* 0x002fc80000800000 */
[----:B------:R-:W-:-:S03]  /*4960*/  FMNMX.FTZ R0, R31, R0, !PT ;  /* 0x000000001f007209 */ /* 0x000fc60007810000 */
[----:B------:R-:W1:Y:S01]  /*4970*/  MUFU.TANH R24, R24 ;  /* 0x0000001800187308 */ /* 0x000e620000002400 */
[----:B--2---:R-:W-:Y:S01]  /*4980*/  FSEL R36, R36, -INF , P6 ;  /* 0xff80000024247808 */ /* 0x004fe20003000000 */
[----:B------:R-:W2:Y:S06]  /*4990*/  SHFL.BFLY PT, R3, R0, 0x2, 0x1f ;  /* 0x0c401f0000037f89 */ /* 0x000eac00000e0000 */
[----:B------:R-:W3:Y:S01]  /*49a0*/  MUFU.TANH R25, R25 ;  /* 0x0000001900197308 */ /* 0x000ee20000002400 */
[----:B0-----:R-:W-:-:S07]  /*49b0*/  FSEL R37, R37, -INF , P5 ;  /* 0xff80000025257808 */ /* 0x001fce0002800000 */
[----:B------:R-:W0:Y:S01]  /*49c0*/  MUFU.TANH R28, R28 ;  /* 0x0000001c001c7308 */ /* 0x000e220000002400 */
[----:B-1----:R-:W-:-:S07]  /*49d0*/  FSEL R24, R24, -INF , P4 ;  /* 0xff80000018187808 */ /* 0x002fce0002000000 */
[----:B------:R-:W1:Y:S01]  /*49e0*/  MUFU.TANH R29, R29 ;  /* 0x0000001d001d7308 */ /* 0x000e620000002400 */
[----:B---3--:R-:W-:Y:S02]  /*49f0*/  FSEL R25, R25, -INF , P3 ;  /* 0xff80000019197808 */ /* 0x008fe40001800000 */
[----:B--2---:R-:W-:-:S05]  /*4a00*/  FMNMX.FTZ R3, R0, R3, !PT ;  /* 0x0000000300037209 */ /* 0x004fca0007810000 */
[----:B------:R-:W2:Y:S01]  /*4a10*/  SHFL.BFLY PT, R6, R3, 0x1, 0x1f ;  /* 0x0c201f0003067f89 */ /* 0x000ea200000e0000 */
[----:B0-----:R-:W-:Y:S02]  /*4a20*/  FSEL R28, R28, -INF , P2 ;  /* 0xff8000001c1c7808 */ /* 0x001fe40001000000 */
[----:B-1----:R-:W-:Y:S02]  /*4a30*/  FSEL R29, R29, -INF , P1 ;  /* 0xff8000001d1d7808 */ /* 0x002fe40000800000 */
[----:B--2---:R-:W-:Y:S02]  /*4a40*/  FMNMX.FTZ R6, R3, R6, !PT ;  /* 0x0000000603067209 */ /* 0x004fe40007810000 */
[----:B------:R-:W-:Y:S02]  /*4a50*/  FMNMX.FTZ R3, R56, R57, !PT ;  /* 0x0000003938037209 */ /* 0x000fe40007810000 */
[C---:B------:R-:W-:Y:S01]  /*4a60*/  FSETP.NEU.FTZ.AND P0, PT, R6.reuse, -INF , PT ;  /* 0xff8000000600780b */ /* 0x040fe20003f1d000 */
[----:B------:R-:W-:Y:S01]  /*4a70*/  FMUL.FTZ R2, R6, UR7 ;  /* 0x0000000706027c20 */ /* 0x000fe20008410000 */
[----:B------:R-:W-:-:S04]  /*4a80*/  FMNMX.FTZ R0, R60, R3, !PT ;  /* 0x000000033c007209 */ /* 0x000fc80007810000 */
[----:B------:R-:W-:Y:S02]  /*4a90*/  FMNMX.FTZ R3, R61, R0, !PT ;  /* 0x000000003d037209 */ /* 0x000fe40007810000 */
[----:B------:R-:W-:Y:S02]  /*4aa0*/  FSEL R7, R2, RZ, P0 ;  /* 0x000000ff02077208 */ /* 0x000fe40000000000 */
[----:B------:R-:W-:Y:S02]  /*4ab0*/  FMNMX.FTZ R0, R48, R3, !PT ;  /* 0x0000000330007209 */ /* 0x000fe40007810000 */
[----:B------:R-:W-:Y:S01]  /*4ac0*/  ISETP.NE.AND P0, PT, R9, RZ, PT ;  /* 0x000000ff0900720c */ /* 0x000fe20003f05270 */
[--C-:B------:R-:W-:Y:S01]  /*4ad0*/  FFMA.FTZ R58, R58, UR7, -R7.reuse ;  /* 0x000000073a3a7c23 */ /* 0x100fe20008010807 */
[----:B------:R-:W-:Y:S01]  /*4ae0*/  FMNMX.FTZ R3, R49, R0, !PT ;  /* 0x0000000031037209 */ /* 0x000fe20007810000 */
[--C-:B------:R-:W-:Y:S01]  /*4af0*/  FFMA.FTZ R59, R59, UR7, -R7.reuse ;  /* 0x000000073b3b7c23 */ /* 0x100fe20008010807 */
[--C-:B------:R-:W-:Y:S01]  /*4b00*/  FFMA.FTZ R62, R62, UR7, -R7.reuse ;  /* 0x000000073e3e7c23 */ /* 0x100fe20008010807 */
[--C-:B------:R-:W-:Y:S01]  /*4b10*/  FFMA.FTZ R63, R63, UR7, -R7.reuse ;  /* 0x000000073f3f7c23 */ /* 0x100fe20008010807 */
[----:B------:R-:W-:Y:S01]  /*4b20*/  FMNMX.FTZ R0, R52, R3, !PT ;  /* 0x0000000334007209 */ /* 0x000fe20007810000 */
[----:B------:R-:W-:Y:S01]  /*4b30*/  MUFU.EX2 R58, R58 ;  /* 0x0000003a003a7308 */ /* 0x000fe20000000800 */
[--C-:B------:R-:W-:Y:S01]  /*4b40*/  FFMA.FTZ R50, R50, UR7, -R7.reuse ;  /* 0x0000000732327c23 */ /* 0x100fe20008010807 */
[--C-:B------:R-:W-:Y:S01]  /*4b50*/  FFMA.FTZ R51, R51, UR7, -R7.reuse ;  /* 0x0000000733337c23 */ /* 0x100fe20008010807 */
[----:B------:R-:W-:Y:S01]  /*4b60*/  FMNMX.FTZ R3, R53, R0, !PT ;  /* 0x0000000035037209 */ /* 0x000fe20007810000 */
[--C-:B------:R-:W-:Y:S01]  /*4b70*/  FFMA.FTZ R54, R54, UR7, -R7.reuse ;  /* 0x0000000736367c23 */ /* 0x100fe20008010807 */
[--C-:B------:R-:W-:Y:S01]  /*4b80*/  FFMA.FTZ R55, R55, UR7, -R7.reuse ;  /* 0x0000000737377c23 */ /* 0x100fe20008010807 */
[--C-:B------:R-:W-:Y:S01]  /*4b90*/  FFMA.FTZ R42, R42, UR7, -R7.reuse ;  /* 0x000000072a2a7c23 */ /* 0x100fe20008010807 */
[----:B------:R-:W-:Y:S01]  /*4ba0*/  FMNMX.FTZ R0, R40, R3, !PT ;  /* 0x0000000328007209 */ /* 0x000fe20007810000 */
[----:B------:R-:W0:Y:S01]  /*4bb0*/  MUFU.EX2 R59, R59 ;  /* 0x0000003b003b7308 */ /* 0x000e220000000800 */
[--C-:B------:R-:W-:Y:S01]  /*4bc0*/  FFMA.FTZ R43, R43, UR7, -R7.reuse ;  /* 0x000000072b2b7c23 */ /* 0x100fe20008010807 */
        /* <DEDUP_REMOVED lines=14> */
[----:B------:R-:W1:Y:S01]  /*4cb0*/  MUFU.EX2 R63, R63 ;  /* 0x0000003f003f7308 */ /* 0x000e620000000800 */
[----:B------:R-:W-:Y:S01]  /*4cc0*/  FFMA.FTZ R7, R31, UR7, -R7 ;  /* 0x000000071f077c23 */ /* 0x000fe20008010807 */
[----:B0-----:R-:W-:Y:S01]  /*4cd0*/  F2FP.BF16.F32.PACK_AB R209, R59, R58 ;  /* 0x0000003a3bd1723e */ /* 0x001fe200000010ff */
[----:B------:R-:W-:Y:S01]  /*4ce0*/  IMAD.MOV.U32 R31, RZ, RZ, R151 ;  /* 0x000000ffff1f7224 */ /* 0x000fe200078e0097 */
[----:B------:R-:W-:-:S04]  /*4cf0*/  FMNMX.FTZ R3, R33, R0, !PT ;  /* 0x0000000021037209 */ /* 0x000fc80007810000 */
[----:B------:R-:W-:Y:S01]  /*4d00*/  FMNMX.FTZ R0, R36, R3, !PT ;  /* 0x0000000324007209 */ /* 0x000fe20007810000 */
[----:B------:R-:W-:Y:S03]  /*4d10*/  MUFU.EX2 R50, R50 ;  /* 0x0000003200327308 */ /* 0x000fe60000000800 */
[----:B------:R-:W-:-:S04]  /*4d20*/  FMNMX.FTZ R3, R37, R0, !PT ;  /* 0x0000000025037209 */ /* 0x000fc80007810000 */
[----:B------:R-:W-:Y:S01]  /*4d30*/  FMNMX.FTZ R0, R24, R3, !PT ;  /* 0x0000000318007209 */ /* 0x000fe20007810000 */
[----:B------:R-:W0:Y:S01]  /*4d40*/  MUFU.EX2 R51, R51 ;  /* 0x0000003300337308 */ /* 0x000e220000000800 */
[----:B-1----:R-:W-:Y:S02]  /*4d50*/  F2FP.BF16.F32.PACK_AB R211, R63, R62 ;  /* 0x0000003e3fd3723e */ /* 0x002fe400000010ff */
[----:B------:R-:W-:-:S04]  /*4d60*/  FMNMX.FTZ R3, R25, R0, !PT ;  /* 0x0000000019037209 */ /* 0x000fc80007810000 */
[----:B------:R-:W-:Y:S01]  /*4d70*/  FMNMX.FTZ R0, R28, R3, !PT ;  /* 0x000000031c007209 */ /* 0x000fe20007810000 */
[----:B------:R1:W-:Y:S03]  /*4d80*/  MUFU.EX2 R195, R7 ;  /* 0x0000000700c37308 */ /* 0x0003e60000000800 */
[----:B------:R-:W-:-:S05]  /*4d90*/  FMNMX.FTZ R0, R29, R0, !PT ;  /* 0x000000001d007209 */ /* 0x000fca0007810000 */
[----:B------:R-:W2:Y:S01]  /*4da0*/  SHFL.BFLY PT, R3, R0, 0x2, 0x1f ;  /* 0x0c401f0000037f89 */ /* 0x000ea200000e0000 */
[----:B-1----:R-:W-:Y:S01]  /*4db0*/  FADD.FTZ R7, R58, R59 ;  /* 0x0000003b3a077221 */ /* 0x002fe20000010000 */
[----:B------:R-:W-:Y:S01]  /*4dc0*/  MUFU.EX2 R54, R54 ;  /* 0x0000003600367308 */ /* 0x000fe20000000800 */
[----:B0-----:R-:W-:Y:S01]  /*4dd0*/  F2FP.BF16.F32.PACK_AB R205, R51, R50 ;  /* 0x0000003233cd723e */ /* 0x001fe200000010ff */
[----:B------:R-:W-:Y:S01]  /*4de0*/  IMAD.MOV.U32 R58, RZ, RZ, R151 ;  /* 0x000000ffff3a7224 */ /* 0x000fe200078e0097 */
[----:B------:R-:W-:-:S05]  /*4df0*/  MOV R59, R151 ;  /* 0x00000097003b7202 */ /* 0x000fca0000000f00 */
[----:B------:R-:W0:Y:S08]  /*4e00*/  MUFU.EX2 R55, R55 ;  /* 0x0000003700377308 */ /* 0x000e300000000800 */
[----:B------:R-:W-:Y:S01]  /*4e10*/  MUFU.EX2 R42, R42 ;  /* 0x0000002a002a7308 */ /* 0x000fe20000000800 */
[----:B--2---:R-:W-:-:S07]  /*4e20*/  FMNMX.FTZ R2, R0, R3, !PT ;  /* 0x0000000300027209 */ /* 0x004fce0007810000 */
[----:B------:R-:W1:Y:S01]  /*4e30*/  MUFU.EX2 R43, R43 ;  /* 0x0000002b002b7308 */ /* 0x000e620000000800 */
[----:B0-----:R-:W-:Y:S01]  /*4e40*/  F2FP.BF16.F32.PACK_AB R207, R55, R54 ;  /* 0x0000003637cf723e */ /* 0x001fe200000010ff */
[----:B------:R-:W0:Y:S06]  /*4e50*/  SHFL.BFLY PT, R3, R2, 0x1, 0x1f ;  /* 0x0c201f0002037f89 */ /* 0x000e2c00000e0000 */
[----:B------:R-:W-:Y:S08]  /*4e60*/  MUFU.EX2 R46, R46 ;  /* 0x0000002e002e7308 */ /* 0x000ff00000000800 */
[----:B------:R-:W2:Y:S01]  /*4e70*/  MUFU.EX2 R47, R47 ;  /* 0x0000002f002f7308 */ /* 0x000ea20000000800 */
[----:B-1----:R-:W-:-:S07]  /*4e80*/  F2FP.BF16.F32.PACK_AB R201, R43, R42 ;  /* 0x0000002a2bc9723e */ /* 0x002fce00000010ff */
[----:B------:R-:W-:Y:S01]  /*4e90*/  MUFU.EX2 R34, R34 ;  /* 0x0000002200227308 */ /* 0x000fe20000000800 */
[----:B0-----:R-:W-:Y:S01]  /*4ea0*/  FMNMX.FTZ R3, R2, R3, !PT ;  /* 0x0000000302037209 */ /* 0x001fe20007810000 */
[----:B------:R-:W-:Y:S01]  /*4eb0*/  FADD.FTZ R2, R62, R7 ;  /* 0x000000073e027221 */ /* 0x000fe20000010000 */
[----:B------:R-:W-:Y:S02]  /*4ec0*/  MOV R62, R151 ;  /* 0x00000097003e7202 */ /* 0x000fe40000000f00 */
[C---:B------:R-:W-:Y:S01]  /*4ed0*/  FSETP.NEU.FTZ.AND P1, PT, R3.reuse, -INF , PT ;  /* 0xff8000000300780b */ /* 0x040fe20003f3d000 */
[----:B------:R-:W-:Y:S01]  /*4ee0*/  FMUL.FTZ R0, R3, UR7 ;  /* 0x0000000703007c20 */ /* 0x000fe20008410000 */
[----:B------:R-:W-:Y:S01]  /*4ef0*/  FADD.FTZ R7, R63, R2 ;  /* 0x000000023f077221 */ /* 0x000fe20000010000 */
[----:B------:R-:W0:Y:S01]  /*4f00*/  MUFU.EX2 R35, R35 ;  /* 0x0000002300237308 */ /* 0x000e220000000800 */
[----:B--2---:R-:W-:Y:S01]  /*4f10*/  F2FP.BF16.F32.PACK_AB R203, R47, R46 ;  /* 0x0000002e2fcb723e */ /* 0x004fe200000010ff */
[----:B------:R-:W-:Y:S01]  /*4f20*/  IMAD.MOV.U32 R63, RZ, RZ, R151 ;  /* 0x000000ffff3f7224 */ /* 0x000fe200078e0097 */
[----:B------:R-:W-:Y:S01]  /*4f30*/  FSEL R0, R0, RZ, P1 ;  /* 0x000000ff00007208 */ /* 0x000fe20000800000 */
[----:B------:R-:W-:Y:S01]  /*4f40*/  FADD.FTZ R2, R50, R7 ;  /* 0x0000000732027221 */ /* 0x000fe20000010000 */
[----:B------:R-:W-:-:S02]  /*4f50*/  PLOP3.LUT P1, PT, PT, PT, UP0, 0x80, 0x0 ;  /* 0x000000000000781c */ /* 0x000fc40003f2f008 */
[-C--:B------:R-:W-:Y:S01]  /*4f60*/  MOV R50, R151.reuse ;  /* 0x0000009700327202 */ /* 0x080fe20000000f00 */
[--C-:B------:R-:W-:Y:S01]  /*4f70*/  FFMA.FTZ R56, R56, UR7, -R0.reuse ;  /* 0x0000000738387c23 */ /* 0x100fe20008010800 */
[--C-:B------:R-:W-:Y:S01]  /*4f80*/  FFMA.FTZ R57, R57, UR7, -R0.reuse ;  /* 0x0000000739397c23 */ /* 0x100fe20008010800 */
[--C-:B------:R-:W-:Y:S01]  /*4f90*/  FFMA.FTZ R60, R60, UR7, -R0.reuse ;  /* 0x000000073c3c7c23 */ /* 0x100fe20008010800 */
[--C-:B------:R-:W-:Y:S01]  /*4fa0*/  FFMA.FTZ R61, R61, UR7, -R0.reuse ;  /* 0x000000073d3d7c23 */ /* 0x100fe20008010800 */
[--C-:B------:R-:W-:Y:S01]  /*4fb0*/  FFMA.FTZ R48, R48, UR7, -R0.reuse ;  /* 0x0000000730307c23 */ /* 0x100fe20008010800 */
[--C-:B------:R-:W-:Y:S01]  /*4fc0*/  FFMA.FTZ R49, R49, UR7, -R0.reuse ;  /* 0x0000000731317c23 */ /* 0x100fe20008010800 */
[----:B------:R-:W-:Y:S01]  /*4fd0*/  MUFU.EX2 R56, R56 ;  /* 0x0000003800387308 */ /* 0x000fe20000000800 */
[--C-:B------:R-:W-:Y:S01]  /*4fe0*/  FFMA.FTZ R52, R52, UR7, -R0.reuse ;  /* 0x0000000734347c23 */ /* 0x100fe20008010800 */
[----:B------:R-:W-:Y:S01]  /*4ff0*/  FFMA.FTZ R53, R53, UR7, -R0 ;  /* 0x0000000735357c23 */ /* 0x000fe20008010800 */
[----:B------:R-:W-:Y:S01]  /*5000*/  FADD.FTZ R9, R51, R2 ;  /* 0x0000000233097221 */ /* 0x000fe20000010000 */
[--C-:B------:R-:W-:Y:S01]  /*5010*/  FFMA.FTZ R40, R40, UR7, -R0.reuse ;  /* 0x0000000728287c23 */ /* 0x100fe20008010800 */
[--C-:B------:R-:W-:Y:S01]  /*5020*/  FFMA.FTZ R41, R41, UR7, -R0.reuse ;  /* 0x0000000729297c23 */ /* 0x100fe20008010800 */
[--C-:B------:R-:W-:Y:S01]  /*5030*/  FFMA.FTZ R44, R44, UR7, -R0.reuse ;  /* 0x000000072c2c7c23 */ /* 0x100fe20008010800 */
[----:B------:R-:W-:Y:S01]  /*5040*/  FADD.FTZ R14, R54, R9 ;  /* 0x00000009360e7221 */ /* 0x000fe20000010000 */
[----:B------:R-:W1:Y:S01]  /*5050*/  MUFU.EX2 R57, R57 ;  /* 0x0000003900397308 */ /* 0x000e620000000800 */
[--C-:B------:R-:W-:Y:S01]  /*5060*/  FFMA.FTZ R45, R45, UR7, -R0.reuse ;  /* 0x000000072d2d7c23 */ /* 0x100fe20008010800 */
[----:B------:R-:W-:Y:S01]  /*5070*/  FFMA.FTZ R32, R32, UR7, -R0 ;  /* 0x0000000720207c23 */ /* 0x000fe20008010800 */
[----:B------:R-:W-:Y:S01]  /*5080*/  FADD.FTZ R9, R55, R14 ;  /* 0x0000000e37097221 */ /* 0x000fe20000010000 */
[--C-:B------:R-:W-:Y:S01]  /*5090*/  FFMA.FTZ R33, R33, UR7, -R0.reuse ;  /* 0x0000000721217c23 */ /* 0x100fe20008010800 */
[--C-:B------:R-:W-:Y:S01]  /*50a0*/  FFMA.FTZ R36, R36, UR7, -R0.reuse ;  /* 0x0000000724247c23 */ /* 0x100fe20008010800 */
[--C-:B------:R-:W-:Y:S01]  /*50b0*/  FFMA.FTZ R37, R37, UR7, -R0.reuse ;  /* 0x0000000725257c23 */ /* 0x100fe20008010800 */
[----:B------:R-:W-:Y:S01]  /*50c0*/  FADD.FTZ R14, R42, R9 ;  /* 0x000000092a0e7221 */ /* 0x000fe20000010000 */
[----:B------:R-:W2:Y:S01]  /*50d0*/  MUFU.EX2 R60, R60 ;  /* 0x0000003c003c7308 */ /* 0x000ea20000000800 */
[--C-:B------:R-:W-:Y:S01]  /*50e0*/  FFMA.FTZ R24, R24, UR7, -R0.reuse ;  /* 0x0000000718187c23 */ /* 0x100fe20008010800 */
[----:B------:R-:W-:Y:S01]  /*50f0*/  FFMA.FTZ R25, R25, UR7, -R0 ;  /* 0x0000000719197c23 */ /* 0x000fe20008010800 */
[----:B------:R-:W-:Y:S01]  /*5100*/  FADD.FTZ R9, R43, R14 ;  /* 0x0000000e2b097221 */ /* 0x000fe20000010000 */
[--C-:B------:R-:W-:Y:S01]  /*5110*/  FFMA.FTZ R28, R28, UR7, -R0.reuse ;  /* 0x000000071c1c7c23 */ /* 0x100fe20008010800 */
[----:B------:R-:W-:Y:S01]  /*5120*/  FFMA.FTZ R0, R29, UR7, -R0 ;  /* 0x000000071d007c23 */ /* 0x000fe20008010800 */
[----:B0-----:R-:W-:Y:S01]  /*5130*/  F2FP.BF16.F32.PACK_AB R197, R35, R34 ;  /* 0x0000002223c5723e */ /* 0x001fe200000010ff */
[----:B------:R-:W-:Y:S01]  /*5140*/  FADD.FTZ R14, R46, R9 ;  /* 0x000000092e0e7221 */ /* 0x000fe20000010000 */
[----:B------:R-:W0:Y:S01]  /*5150*/  MUFU.EX2 R61, R61 ;  /* 0x0000003d003d7308 */ /* 0x000e220000000800 */
[----:B-1----:R-:W-:Y:S01]  /*5160*/  FADD.FTZ R7, R56, R57 ;  /* 0x0000003938077221 */ /* 0x002fe20000010000 */
[----:B------:R-:W-:Y:S01]  /*5170*/  F2FP.BF16.F32.PACK_AB R208, R57, R56 ;  /* 0x0000003839d0723e */ /* 0x000fe200000010ff */
[----:B------:R-:W-:Y:S01]  /*5180*/  FADD.FTZ R9, R47, R14 ;  /* 0x0000000e2f097221 */ /* 0x000fe20000010000 */
[--C-:B------:R-:W-:Y:S01]  /*5190*/  IMAD.MOV.U32 R57, RZ, RZ, R151.reuse ;  /* 0x000000ffff397224 */ /* 0x100fe200078e0097 */
[----:B------:R-:W-:Y:S01]  /*51a0*/  MOV R56, R151 ;  /* 0x0000009700387202 */ /* 0x000fe20000000f00 */
[----:B------:R-:W-:-:S02]  /*51b0*/  IMAD.MOV.U32 R55, RZ, RZ, R151 ;  /* 0x000000ffff377224 */ /* 0x000fc400078e0097 */
[----:B------:R-:W-:Y:S01]  /*51c0*/  FADD.FTZ R14, R34, R9 ;  /* 0x00000009220e7221 */ /* 0x000fe20000010000 */
[----:B------:R-:W1:Y:S01]  /*51d0*/  MUFU.EX2 R48, R48 ;  /* 0x0000003000307308 */ /* 0x000e620000000800 */
[----:B--2---:R-:W-:Y:S01]  /*51e0*/  FADD.FTZ R2, R60, R7 ;  /* 0x000000073c027221 */ /* 0x004fe20000010000 */
[--C-:B------:R-:W-:Y:S02]  /*51f0*/  IMAD.MOV.U32 R54, RZ, RZ, R151.reuse ;  /* 0x000000ffff367224 */ /* 0x100fe400078e0097 */
[----:B------:R-:W-:Y:S01]  /*5200*/  FADD.FTZ R9, R35, R14 ;  /* 0x0000000e23097221 */ /* 0x000fe20000010000 */
[--C-:B------:R-:W-:Y:S01]  /*5210*/  IMAD.MOV.U32 R51, RZ, RZ, R151.reuse ;  /* 0x000000ffff337224 */ /* 0x100fe200078e0097 */
[-C--:B------:R-:W-:Y:S01]  /*5220*/  MOV R47, R151.reuse ;  /* 0x00000097002f7202 */ /* 0x080fe20000000f00 */
[--C-:B------:R-:W-:Y:S01]  /*5230*/  IMAD.MOV.U32 R46, RZ, RZ, R151.reuse ;  /* 0x000000ffff2e7224 */ /* 0x100fe200078e0097 */
[-C--:B------:R-:W-:Y:S01]  /*5240*/  MOV R35, R151.reuse ;  /* 0x0000009700237202 */ /* 0x080fe20000000f00 */
[----:B------:R-:W2:Y:S01]  /*5250*/  MUFU.EX2 R49, R49 ;  /* 0x0000003100317308 */ /* 0x000ea20000000800 */
[C---:B0-----:R-:W-:Y:S01]  /*5260*/  FADD.FTZ R7, R61.reuse, R2 ;  /* 0x000000023d077221 */ /* 0x041fe20000010000 */
[----:B------:R-:W-:Y:S01]  /*5270*/  F2FP.BF16.F32.PACK_AB R210, R61, R60 ;  /* 0x0000003c3dd2723e */ /* 0x000fe200000010ff */
[--C-:B------:R-:W-:Y:S01]  /*5280*/  IMAD.MOV.U32 R61, RZ, RZ, R151.reuse ;  /* 0x000000ffff3d7224 */ /* 0x100fe200078e0097 */
[----:B------:R-:W-:Y:S01]  /*5290*/  MOV R29, R151 ;  /* 0x00000097001d7202 */ /* 0x000fe20000000f00 */
[----:B------:R-:W-:-:S02]  /*52a0*/  IMAD.MOV.U32 R60, RZ, RZ, R151 ;  /* 0x000000ffff3c7224 */ /* 0x000fc400078e0097 */
[----:B------:R-:W-:Y:S01]  /*52b0*/  IMAD.MOV.U32 R43, RZ, RZ, R151 ;  /* 0x000000ffff2b7224 */ /* 0x000fe200078e0097 */
[----:B------:R-:W0:Y:S01]  /*52c0*/  MUFU.EX2 R52, R52 ;  /* 0x0000003400347308 */ /* 0x000e220000000800 */
[----:B-1----:R-:W-:Y:S01]  /*52d0*/  FADD.FTZ R2, R48, R7 ;  /* 0x0000000730027221 */ /* 0x002fe20000010000 */
[--C-:B------:R-:W-:Y:S02]  /*52e0*/  IMAD.MOV.U32 R42, RZ, RZ, R151.reuse ;  /* 0x000000ffff2a7224 */ /* 0x100fe400078e0097 */
[----:B------:R-:W-:-:S04]  /*52f0*/  IMAD.MOV.U32 R34, RZ, RZ, R151 ;  /* 0x000000ffff227224 */ /* 0x000fc800078e0097 */
[----:B------:R-:W1:Y:S01]  /*5300*/  MUFU.EX2 R53, R53 ;  /* 0x0000003500357308 */ /* 0x000e620000000800 */
[C---:B--2---:R-:W-:Y:S01]  /*5310*/  FADD.FTZ R7, R49.reuse, R2 ;  /* 0x0000000231077221 */ /* 0x044fe20000010000 */
[----:B------:R-:W-:Y:S01]  /*5320*/  F2FP.BF16.F32.PACK_AB R204, R49, R48 ;  /* 0x0000003031cc723e */ /* 0x000fe200000010ff */
[--C-:B------:R-:W-:Y:S02]  /*5330*/  IMAD.MOV.U32 R49, RZ, RZ, R151.reuse ;  /* 0x000000ffff317224 */ /* 0x100fe400078e0097 */
[----:B------:R-:W-:-:S03]  /*5340*/  IMAD.MOV.U32 R48, RZ, RZ, R151 ;  /* 0x000000ffff307224 */ /* 0x000fc600078e0097 */
[----:B------:R-:W2:Y:S01]  /*5350*/  MUFU.EX2 R40, R40 ;  /* 0x0000002800287308 */ /* 0x000ea20000000800 */
[----:B0-----:R-:W-:-:S07]  /*5360*/  FADD.FTZ R2, R52, R7 ;  /* 0x0000000734027221 */ /* 0x001fce0000010000 */
[----:B------:R-:W0:Y:S01]  /*5370*/  MUFU.EX2 R41, R41 ;  /* 0x0000002900297308 */ /* 0x000e220000000800 */
[C---:B-1----:R-:W-:Y:S01]  /*5380*/  FADD.FTZ R7, R53.reuse, R2 ;  /* 0x0000000235077221 */ /* 0x042fe20000010000 */
[----:B------:R-:W-:Y:S01]  /*5390*/  F2FP.BF16.F32.PACK_AB R206, R53, R52 ;  /* 0x0000003435ce723e */ /* 0x000fe200000010ff */
[----:B------:R-:W-:Y:S01]  /*53a0*/  IMAD.MOV.U32 R52, RZ, RZ, R151 ;  /* 0x000000ffff347224 */ /* 0x000fe200078e0097 */
[----:B------:R-:W-:-:S04]  /*53b0*/  MOV R53, R151 ;  /* 0x0000009700357202 */ /* 0x000fc80000000f00 */
[----:B------:R-:W1:Y:S01]  /*53c0*/  MUFU.EX2 R44, R44 ;  /* 0x0000002c002c7308 */ /* 0x000e620000000800 */
[----:B--2---:R-:W-:-:S07]  /*53d0*/  FADD.FTZ R2, R40, R7 ;  /* 0x0000000728027221 */ /* 0x004fce0000010000 */
[----:B------:R-:W2:Y:S01]  /*53e0*/  MUFU.EX2 R45, R45 ;  /* 0x0000002d002d7308 */ /* 0x000ea20000000800 */
[C---:B0-----:R-:W-:Y:S01]  /*53f0*/  FADD.FTZ R7, R41.reuse, R2 ;  /* 0x0000000229077221 */ /* 0x041fe20000010000 */
[----:B------:R-:W-:Y:S01]  /*5400*/  F2FP.BF16.F32.PACK_AB R200, R41, R40 ;  /* 0x0000002829c8723e */ /* 0x000fe200000010ff */
[----:B------:R-:W-:Y:S01]  /*5410*/  IMAD.MOV.U32 R40, RZ, RZ, R151 ;  /* 0x000000ffff287224 */ /* 0x000fe200078e0097 */
[----:B------:R-:W-:-:S04]  /*5420*/  MOV R41, R151 ;  /* 0x0000009700297202 */ /* 0x000fc80000000f00 */
[----:B------:R-:W0:Y:S01]  /*5430*/  MUFU.EX2 R32, R32 ;  /* 0x0000002000207308 */ /* 0x000e220000000800 */
[----:B-1----:R-:W-:-:S07]  /*5440*/  FADD.FTZ R2, R44, R7 ;  /* 0x000000072c027221 */ /* 0x002fce0000010000 */
[----:B------:R-:W1:Y:S01]  /*5450*/  MUFU.EX2 R38, R38 ;  /* 0x0000002600267308 */ /* 0x000e620000000800 */
[C---:B--2---:R-:W-:Y:S01]  /*5460*/  FADD.FTZ R7, R45.reuse, R2 ;  /* 0x000000022d077221 */ /* 0x044fe20000010000 */
[----:B------:R-:W-:Y:S01]  /*5470*/  F2FP.BF16.F32.PACK_AB R202, R45, R44 ;  /* 0x0000002c2dca723e */ /* 0x000fe200000010ff */
[----:B------:R-:W-:Y:S01]  /*5480*/  IMAD.MOV.U32 R45, RZ, RZ, R151 ;  /* 0x000000ffff2d7224 */ /* 0x000fe200078e0097 */
[----:B------:R-:W-:-:S04]  /*5490*/  MOV R44, R151 ;  /* 0x00000097002c7202 */ /* 0x000fc80000000f00 */
[----:B------:R-:W2:Y:S01]  /*54a0*/  MUFU.EX2 R33, R33 ;  /* 0x0000002100217308 */ /* 0x000ea20000000800 */
[----:B0-----:R-:W-:-:S07]  /*54b0*/  FADD.FTZ R2, R32, R7 ;  /* 0x0000000720027221 */ /* 0x001fce0000010000 */
        /* <DEDUP_REMOVED lines=15> */
[----:B--2---:R-:W-:-:S07]  /*55b0*/  FADD.FTZ R14, R26, R9 ;  /* 0x000000091a0e7221 */ /* 0x004fce0000010000 */
[----:B------:R-:W2:Y:S01]  /*55c0*/  MUFU.EX2 R24, R24 ;  /* 0x0000001800187308 */ /* 0x000ea20000000800 */
[C---:B0-----:R-:W-:Y:S01]  /*55d0*/  FADD.FTZ R19, R37.reuse, R2 ;  /* 0x0000000225137221 */ /* 0x041fe20000010000 */
[----:B------:R-:W-:Y:S01]  /*55e0*/  F2FP.BF16.F32.PACK_AB R198, R37, R36 ;  /* 0x0000002425c6723e */ /* 0x000fe200000010ff */
[--C-:B------:R-:W-:Y:S02]  /*55f0*/  IMAD.MOV.U32 R37, RZ, RZ, R151.reuse ;  /* 0x000000ffff257224 */ /* 0x100fe400078e0097 */
[----:B------:R-:W-:-:S03]  /*5600*/  IMAD.MOV.U32 R36, RZ, RZ, R151 ;  /* 0x000000ffff247224 */ /* 0x000fc600078e0097 */
        /* <DEDUP_REMOVED lines=8> */
[----:B0-----:R-:W-:-:S04]  /*5690*/  FADD.FTZ R14, R30, R9 ;  /* 0x000000091e0e7221 */ /* 0x001fc80000010000 */
[C---:B------:R-:W-:Y:S01]  /*56a0*/  FADD.FTZ R9, R195.reuse, R14 ;  /* 0x0000000ec3097221 */ /* 0x040fe20000010000 */
[----:B------:R-:W-:Y:S01]  /*56b0*/  F2FP.BF16.F32.PACK_AB R195, R195, R30 ;  /* 0x0000001ec3c3723e */ /* 0x000fe200000010ff */
[--C-:B------:R-:W-:Y:S01]  /*56c0*/  IMAD.MOV.U32 R30, RZ, RZ, R151.reuse ;  /* 0x000000ffff1e7224 */ /* 0x100fe200078e0097 */
[----:B------:R0:W3:Y:S01]  /*56d0*/  MUFU.EX2 R7, R0 ;  /* 0x0000000000077308 */ /* 0x0000e20000000800 */
[C---:B-1----:R-:W-:Y:S01]  /*56e0*/  FADD.FTZ R19, R25.reuse, R2 ;  /* 0x0000000219137221 */ /* 0x042fe20000010000 */
[----:B------:R-:W-:Y:S01]  /*56f0*/  F2FP.BF16.F32.PACK_AB R192, R25, R24 ;  /* 0x0000001819c0723e */ /* 0x000fe200000010ff */
[--C-:B------:R-:W-:Y:S01]  /*5700*/  IMAD.MOV.U32 R25, RZ, RZ, R151.reuse ;  /* 0x000000ffff197224 */ /* 0x100fe200078e0097 */
[----:B------:R-:W-:Y:S01]  /*5710*/  MOV R2, 0x3f800000 ;  /* 0x3f80000000027802 */ /* 0x000fe20000000f00 */
[----:B------:R-:W-:Y:S02]  /*5720*/  IMAD.MOV.U32 R24, RZ, RZ, R151 ;  /* 0x000000ffff187224 */ /* 0x000fe400078e0097 */
[----:B--2---:R-:W-:Y:S01]  /*5730*/  FADD.FTZ R14, R28, R19 ;  /* 0x000000131c0e7221 */ /* 0x004fe20000010000 */
[----:B0-----:R-:W-:-:S03]  /*5740*/  IMAD.MOV.U32 R0, RZ, RZ, 0x3f800000 ;  /* 0x3f800000ff007424 */ /* 0x001fc600078e00ff */
[C---:B---3--:R-:W-:Y:S01]  /*5750*/  FADD.FTZ R14, R7.reuse, R14 ;  /* 0x0000000e070e7221 */ /* 0x048fe20000010000 */
[----:B------:R-:W-:Y:S01]  /*5760*/  F2FP.BF16.F32.PACK_AB R194, R7, R28 ;  /* 0x0000001c07c2723e */ /* 0x000fe200000010ff */
[----:B------:R-:W-:Y:S01]  /*5770*/  IMAD.MOV.U32 R28, RZ, RZ, R151 ;  /* 0x000000ffff1c7224 */ /* 0x000fe200078e0097 */
[----:B------:R-:W-:Y:S01]  /*5780*/  MOV R7, UR6 ;  /* 0x0000000600077c02 */ /* 0x000fe20008000f00 */
[----:B------:R-:W-:Y:S06]  /*5790*/  @!P1 BRA `(.L_x_18) ;  /* 0x00000044002c9947 */ /* 0x000fec0003800000 */
[----:B------:R-:W-:Y:S01]  /*57a0*/  UMOV UR6, URZ ;  /* 0x0000003f00067c82 */ /* 0x000fe20008000000 */
[----:B------:R-:W-:Y:S01]  /*57b0*/  IMAD.U32 R212, RZ, RZ, UR60 ;  /* 0x0000003cffd47e24 */ /* 0x000fe2000f8e00ff */
[----:B------:R-:W-:Y:S01]  /*57c0*/  MOV R20, R3 ;  /* 0x0000000300147202 */ /* 0x000fe20000000f00 */
[----:B------:R-:W-:Y:S01]  /*57d0*/  IMAD.MOV.U32 R19, RZ, RZ, R6 ;  /* 0x000000ffff137224 */ /* 0x000fe200078e0006 */
[----:B------:R-:W-:Y:S01]  /*57e0*/  CS2R R150, SRZ ;  /* 0x0000000000967805 */ /* 0x000fe2000001ff00 */
[----:B------:R-:W-:Y:S01]  /*57f0*/  IMAD.U32 R216, RZ, RZ, UR6 ;  /* 0x00000006ffd87e24 */ /* 0x000fe2000f8e00ff */
[----:B------:R-:W-:Y:S01]  /*5800*/  MOV R21, UR6 ;  /* 0x0000000600157c02 */ /* 0x000fe20008000f00 */
[----:B------:R-:W-:Y:S01]  /*5810*/  IMAD.MOV.U32 R2, RZ, RZ, 0x3f800000 ;  /* 0x3f800000ff027424 */ /* 0x000fe200078e00ff */
        /* <DEDUP_REMOVED lines=62> */
[----:B------:R-:W-:Y:S01]  /*5c00*/  CS2R R24, SRZ ;  /* 0x0000000000187805 */ /* 0x000fe2000001ff00 */
[----:B------:R-:W-:-:S06]  /*5c10*/  ULDC UR61, c[0x0][0x9d8] ;  /* 0x00027600003d7ab9 */ /* 0x000fcc0000000800 */
.L_x_29:
[----:B------:R-:W-:Y:S02]  /*5c20*/  R2UR UR6, R21 ;  /* 0x00000000150672ca */ /* 0x000fe400000e0000 */
[----:B------:R-:W-:-:S11]  /*5c30*/  R2UR UR7, R216 ;  /* 0x00000000d80772ca */ /* 0x000fd600000e0000 */
[----:B------:R-:W-:-:S04]  /*5c40*/  UISETP.NE.AND UP0, UPT, UR6, 0x1, UPT ;  /* 0x000000010600788c */ /* 0x000fc8000bf05270 */
[----:B------:R-:W-:-:S04]  /*5c50*/  USEL UR6, URZ, 0x1, UP0 ;  /* 0x000000013f067887 */ /* 0x000fc80008000000 */
[----:B------:R-:W-:-:S06]  /*5c60*/  ULOP3.LUT UR6, UR7, UR6, URZ, 0x3c, !UPT ;  /* 0x0000000607067292 */ /* 0x000fcc000f8e3c3f */
[----:B------:R-:W-:Y:S01]  /*5c70*/  IMAD.U32 R7, RZ, RZ, UR6 ;  /* 0x00000006ff077e24 */ /* 0x000fe2000f8e00ff */
[----:B------:R-:W-:Y:S06]  /*5c80*/  @!P0 BRA `(.L_x_19) ;  /* 0x0000000000048947 */ /* 0x000fec0003800000 */
[----:B------:R-:W-:Y:S01]  /*5c90*/  BPT.TRAP 0x1 ;  /* 0x000000040000795c */ /* 0x000fe20000300000 */
.L_x_19:
[----:B------:R-:W-:Y:S02]  /*5ca0*/  R2UR UR6, R21 ;  /* 0x00000000150672ca */ /* 0x000fe400000e0000 */
[----:B------:R-:W-:Y:S02]  /*5cb0*/  R2UR UR7, R16 ;  /* 0x00000000100772ca */ /* 0x000fe400000e0000 */
[----:B------:R-:W-:-:S09]  /*5cc0*/  R2UR UR10, R7 ;  /* 0x00000000070a72ca */ /* 0x000fd200000e0000 */
[----:B------:R-:W-:-:S04]  /*5cd0*/  UIADD3 UR6, UR6, 0x1, URZ ;  /* 0x0000000106067890 */ /* 0x000fc8000fffe03f */
[----:B------:R-:W-:Y:S01]  /*5ce0*/  UISETP.NE.AND UP0, UPT, UR6, 0x2, UPT ;  /* 0x000000020600788c */ /* 0x000fe2000bf05270 */
[----:B------:R-:W-:-:S03]  /*5cf0*/  IMAD.U32 R3, RZ, RZ, UR10 ;  /* 0x0000000aff037e24 */ /* 0x000fc6000f8e00ff */
[----:B------:R-:W-:Y:S02]  /*5d00*/  USEL UR6, UR6, URZ, UP0 ;  /* 0x0000003f06067287 */ /* 0x000fe40008000000 */
[----:B------:R-:W-:Y:S02]  /*5d10*/  SHF.L.U32 R3, R3, 0x1f, RZ ;  /* 0x0000001f03037819 */ /* 0x000fe400000006ff */
[----:B------:R-:W-:Y:S02]  /*5d20*/  ULEA UR7, UR6, UR7, 0x3 ;  /* 0x0000000706077291 */ /* 0x000fe4000f8e183f */
[----:B------:R-:W-:-:S04]  /*5d30*/  IMAD.U32 R8, RZ, RZ, UR6 ;  /* 0x00000006ff087e24 */ /* 0x000fc8000f8e00ff */
[----:B------:R-:W-:-:S03]  /*5d40*/  MOV R213, UR7 ;  /* 0x0000000700d57c02 */ /* 0x000fc60008000f00 */
[----:B------:R0:W1:Y:S01]  /*5d50*/  SYNCS.PHASECHK.TRANS64.TRYWAIT P1, [UR7+0x38830], R3 ;  /* 0x03883003ff0075a7 */ /* 0x0000620008020147 */
[----:B------:R-:W-:Y:S05]  /*5d60*/  @!P0 BRA `(.L_x_20) ;  /* 0x0000000000048947 */ /* 0x000fea0003800000 */
[----:B------:R-:W-:Y:S01]  /*5d70*/  BPT.TRAP 0x1 ;  /* 0x000000040000795c */ /* 0x000fe20000300000 */
.L_x_20:
[----:B-1----:R-:W-:Y:S05]  /*5d80*/  @P1 BRA `(.L_x_21) ;  /* 0x00000000000c1947 */ /* 0x002fea0003800000 */
[----:B------:R-:W-:-:S13]  /*5d90*/  R2UR UR6, R213 ;  /* 0x00000000d50672ca */ /* 0x000fda00000e0000 */
[----:B------:R-:W1:Y:S02]  /*5da0*/  SYNCS.PHASECHK.TRANS64.TRYWAIT P1, [UR6+0x38830], R3 ;  /* 0x03883003ff0075a7 */ /* 0x000e640008020146 */
[----:B-1----:R-:W-:Y:S05]  /*5db0*/  @!P1 BRA `(.L_x_22) ;  /* 0x000000b800309947 */ /* 0x002fea0003800000 */
.L_x_21:
[----:B------:R-:W-:Y:S01]  /*5dc0*/  R2UR UR6, R15 ;  /* 0x000000000f0672ca */ /* 0x000fe200000e0000 */
[----:B------:R-:W-:Y:S01]  /*5dd0*/  WARPGROUP.ARRIVE ;  /* 0x00000000000079c5 */ /* 0x000fe20000000000 */
[----:B------:R-:W-:Y:S01]  /*5de0*/  R2UR UR60, R8 ;  /* 0x00000000083c72ca */ /* 0x000fe200000e0000 */
[----:B------:R-:W-:Y:S01]  /*5df0*/  UMOV UR59, 0x40000040 ;  /* 0x40000040003b7882 */ /* 0x000fe20000000000 */
[C---:B------:R-:W-:Y:S01]  /*5e00*/  R2UR UR56, R4.reuse ;  /* 0x00000000043872ca */ /* 0x040fe200000e0000 */
[----:B------:R-:W-:Y:S01]  /*5e10*/  UMOV UR43, 0x40000040 ;  /* 0x40000040002b7882 */ /* 0x000fe20000000000 */
[C---:B------:R-:W-:Y:S01]  /*5e20*/  R2UR UR57, R5.reuse ;  /* 0x00000000053972ca */ /* 0x040fe200000e0000 */
[----:B------:R-:W-:Y:S01]  /*5e30*/  UMOV UR47, 0x40000040 ;  /* 0x40000040002f7882 */ /* 0x000fe20000000000 */
[----:B01----:R-:W-:Y:S01]  /*5e40*/  MOV R3, UR41 ;  /* 0x0000002900037c02 */ /* 0x003fe20008000f00 */
[----:B------:R-:W-:Y:S01]  /*5e50*/  UMOV UR51, 0x40000040 ;  /* 0x4000004000337882 */ /* 0x000fe20000000000 */
[----:B------:R-:W-:Y:S01]  /*5e60*/  MOV R6, UR40 ;  /* 0x0000002800067c02 */ /* 0x000fe20008000f00 */
[----:B------:R-:W-:Y:S01]  /*5e70*/  UMOV UR55, 0x40000040 ;  /* 0x4000004000377882 */ /* 0x000fe20000000000 */
[C---:B------:R-:W-:Y:S01]  /*5e80*/  R2UR UR40, R4.reuse ;  /* 0x00000000042872ca */ /* 0x040fe200000e0000 */
[----:B------:R-:W-:Y:S01]  /*5e90*/  UMOV UR15, 0x40000040 ;  /* 0x40000040000f7882 */ /* 0x000fe20000000000 */
[C---:B------:R-:W-:Y:S01]  /*5ea0*/  R2UR UR41, R5.reuse ;  /* 0x00000000052972ca */ /* 0x040fe200000e0000 */
[----:B------:R-:W-:Y:S01]  /*5eb0*/  UIMAD UR60, UR60, 0xa00, UR6 ;  /* 0x00000a003c3c78a4 */ /* 0x000fe2000f8e0206 */
[----:B------:R-:W-:Y:S01]  /*5ec0*/  MOV R22, UR45 ;  /* 0x0000002d00167c02 */ /* 0x000fe20008000f00 */
[----:B------:R-:W-:Y:S01]  /*5ed0*/  UMOV UR19, 0x40000040 ;  /* 0x4000004000137882 */ /* 0x000fe20000000000 */
[----:B------:R-:W-:Y:S01]  /*5ee0*/  MOV R23, UR44 ;  /* 0x0000002c00177c02 */ /* 0x000fe20008000f00 */
[----:B------:R-:W-:Y:S01]  /*5ef0*/  UIADD3 UR6, UR60, 0x80, URZ ;  /* 0x000000803c067890 */ /* 0x000fe2000fffe03f */
[C---:B------:R-:W-:Y:S01]  /*5f00*/  R2UR UR44, R4.reuse ;  /* 0x00000000042c72ca */ /* 0x040fe200000e0000 */
[----:B------:R-:W-:Y:S01]  /*5f10*/  UIADD3 UR7, UR60, 0x100, URZ ;  /* 0x000001003c077890 */ /* 0x000fe2000fffe03f */
[C---:B------:R-:W-:Y:S01]  /*5f20*/  R2UR UR45, R5.reuse ;  /* 0x00000000052d72ca */ /* 0x040fe200000e0000 */
[----:B------:R-:W-:Y:S01]  /*5f30*/  UMOV UR58, UR60 ;  /* 0x0000003c003a7c82 */ /* 0x000fe20008000000 */
[----:B------:R-:W-:Y:S01]  /*5f40*/  MOV R152, UR49 ;  /* 0x0000003100987c02 */ /* 0x000fe20008000f00 */
[----:B------:R-:W-:Y:S01]  /*5f50*/  HGMMA.64x16x16.F32.BF16 R184, gdesc[UR56], RZ, !UPT, gsb0 ;  /* 0x0020000038b879f0 */ /* 0x000fe2000c0018ff */
[----:B------:R-:W-:Y:S01]  /*5f60*/  UMOV UR42, UR6 ;  /* 0x00000006002a7c82 */ /* 0x000fe20008000000 */
[----:B------:R-:W-:Y:S01]  /*5f70*/  MOV R153, UR48 ;  /* 0x0000003000997c02 */ /* 0x000fe20008000f00 */
[----:B------:R-:W-:Y:S01]  /*5f80*/  UMOV UR46, UR7 ;  /* 0x00000007002e7c82 */ /* 0x000fe20008000000 */
[C---:B------:R-:W-:Y:S01]  /*5f90*/  R2UR UR48, R4.reuse ;  /* 0x00000000043072ca */ /* 0x040fe200000e0000 */
[----:B------:R-:W-:Y:S01]  /*5fa0*/  UIADD3 UR6, UR60, 0x180, URZ ;  /* 0x000001803c067890 */ /* 0x000fe2000fffe03f */
[C---:B------:R-:W-:Y:S01]  /*5fb0*/  R2UR UR49, R5.reuse ;  /* 0x00000000053172ca */ /* 0x040fe200000e0000 */
[----:B------:R-:W-:Y:S01]  /*5fc0*/  UIADD3 UR58, UR60, 0x200, URZ ;  /* 0x000002003c3a7890 */ /* 0x000fe2000fffe03f */
[----:B------:R-:W-:Y:S01]  /*5fd0*/  R2UR UR56, R4 ;  /* 0x00000000043872ca */ /* 0x000fe200000e0000 */
[----:B------:R-:W-:Y:S01]  /*5fe0*/  UMOV UR59, 0x40000040 ;  /* 0x40000040003b7882 */ /* 0x000fe20000000000 */
[----:B------:R-:W-:Y:S01]  /*5ff0*/  R2UR UR57, R5 ;  /* 0x00000000053972ca */ /* 0x000fe200000e0000 */
[----:B------:R-:W-:Y:S01]  /*6000*/  UIADD3 UR7, UR60, 0x182, URZ ;  /* 0x000001823c077890 */ /* 0x000fe2000fffe03f */
[----:B------:R-:W-:Y:S01]  /*6010*/  MOV R214, UR53 ;  /* 0x0000003500d67c02 */ /* 0x000fe20008000f00 */
[----:B------:R-:W-:Y:S01]  /*6020*/  UMOV UR50, UR6 ;  /* 0x0000000600327c82 */ /* 0x000fe20008000000 */
[----:B------:R-:W-:Y:S01]  /*6030*/  MOV R215, UR52 ;  /* 0x0000003400d77c02 */ /* 0x000fe20008000f00 */
[----:B------:R-:W-:Y:S01]  /*6040*/  UIADD3 UR6, UR60, 0x2, URZ ;  /* 0x000000023c067890 */ /* 0x000fe2000fffe03f */
[----:B------:R-:W-:Y:S01]  /*6050*/  R2UR UR52, R12 ;  /* 0x000000000c3472ca */ /* 0x000fe200000e0000 */
[----:B------:R-:W-:Y:S01]  /*6060*/  UIADD3 UR14, UR60, 0x280, URZ ;  /* 0x000002803c0e7890 */ /* 0x000fe2000fffe03f */
[----:B------:R-:W-:Y:S01]  /*6070*/  R2UR UR53, R13 ;  /* 0x000000000d3572ca */ /* 0x000fe200000e0000 */
[----:B------:R-:W-:Y:S01]  /*6080*/  UIADD3 UR18, UR60, 0x282, URZ ;  /* 0x000002823c127890 */ /* 0x000fe2000fffe03f */
[-C--:B------:R-:W-:Y:S01]  /*6090*/  FMUL.FTZ R24, R24, R0.reuse ;  /* 0x0000000018187220 */ /* 0x080fe20000410000 */
[----:B------:R-:W-:Y:S01]  /*60a0*/  UIADD3 UR22, UR60, 0x284, URZ ;  /* 0x000002843c167890 */ /* 0x000fe2000fffe03f */
[-C--:B------:R-:W-:Y:S01]  /*60b0*/  FMUL.FTZ R25, R25, R0.reuse ;  /* 0x0000000019197220 */ /* 0x080fe20000410000 */
[----:B------:R-:W-:Y:S01]  /*60c0*/  UMOV UR54, UR6 ;  /* 0x0000000600367c82 */ /* 0x000fe20008000000 */
[----:B------:R-:W-:Y:S01]  /*60d0*/  UIADD3 UR6, UR60, 0x102, URZ ;  /* 0x000001023c067890 */ /* 0x000fe2000fffe03f */
[-C--:B------:R-:W-:Y:S01]  /*60e0*/  FMUL.FTZ R28, R28, R0.reuse ;  /* 0x000000001c1c7220 */ /* 0x080fe20000410000 */
[----:B------:R-:W-:Y:S01]  /*60f0*/  UMOV UR23, 0x40000040 ;  /* 0x4000004000177882 */ /* 0x000fe20000000000 */
[----:B------:R-:W-:Y:S01]  /*6100*/  UIADD3 UR26, UR60, 0x286, URZ ;  /* 0x000002863c1a7890 */ /* 0x000fe2000fffe03f */
[-C--:B------:R-:W-:Y:S01]  /*6110*/  FMUL.FTZ R29, R29, R0.reuse ;  /* 0x000000001d1d7220 */ /* 0x080fe20000410000 */
[----:B------:R-:W-:Y:S01]  /*6120*/  UMOV UR10, UR52 ;  /* 0x00000034000a7c82 */ /* 0x000fe20008000000 */
[----:B------:R-:W-:Y:S01]  /*6130*/  UMOV UR27, 0x40000040 ;  /* 0x40000040001b7882 */ /* 0x000fe20000000000 */
[----:B------:R-:W-:Y:S01]  /*6140*/  UMOV UR11, UR53 ;  /* 0x00000035000b7c82 */ /* 0x000fe20008000000 */
[----:B------:R-:W-:Y:S01]  /*6150*/  UIADD3 UR30, UR60, 0x500, URZ ;  /* 0x000005003c1e7890 */ /* 0x000fe2000fffe03f */
[-C--:B------:R-:W-:Y:S01]  /*6160*/  FMUL.FTZ R32, R32, R0.reuse ;  /* 0x0000000020207220 */ /* 0x080fe20000410000 */
[----:B------:R-:W-:Y:S01]  /*6170*/  UMOV UR31, 0x40000040 ;  /* 0x40000040001f7882 */ /* 0x000fe20000000000 */
[----:B------:R-:W-:Y:S01]  /*6180*/  UIADD3 UR34, UR60, 0x502, URZ ;  /* 0x000005023c227890 */ /* 0x000fe2000fffe03f */
[-C--:B------:R-:W-:Y:S01]  /*6190*/  FMUL.FTZ R33, R33, R0.reuse ;  /* 0x0000000021217220 */ /* 0x080fe20000410000 */
[----:B------:R-:W-:Y:S01]  /*61a0*/  UMOV UR35, 0x40000040 ;  /* 0x4000004000237882 */ /* 0x000fe20000000000 */
[----:B------:R-:W-:Y:S01]  /*61b0*/  UIADD3 UR38, UR60, 0x504, URZ ;  /* 0x000005043c267890 */ /* 0x000fe2000fffe03f */
[-C--:B------:R-:W-:Y:S01]  /*61c0*/  FMUL.FTZ R36, R36, R0.reuse ;  /* 0x0000000024247220 */ /* 0x080fe20000410000 */
[----:B------:R-:W-:Y:S01]  /*61d0*/  UMOV UR39, 0x40000040 ;  /* 0x4000004000277882 */ /* 0x000fe20000000000 */
[-C--:B------:R-:W-:Y:S01]  /*61e0*/  FMUL.FTZ R37, R37, R0.reuse ;  /* 0x0000000025257220 */ /* 0x080fe20000410000 */
        /* <DEDUP_REMOVED lines=9> */
[----:B------:R-:W-:Y:S01]  /*6280*/  FMUL.FTZ R57, R57, R0 ;  /* 0x0000000039397220 */ /* 0x000fe20000410000 */
[----:B------:R-:W-:-:S02]  /*6290*/  WARPGROUP.DEPBAR.LE gsb0, 0x0 ;  /* 0x00008000000079c5 */ /* 0x000fc40000010000 */
[----:B------:R-:W-:Y:S01]  /*62a0*/  WARPGROUP.ARRIVE ;  /* 0x00000000000079c5 */ /* 0x000fe20000000000 */
[-C--:B------:R-:W-:Y:S01]  /*62b0*/  FMUL.FTZ R60, R60, R0.reuse ;  /* 0x000000003c3c7220 */ /* 0x080fe20000410000 */
[-C--:B------:R-:W-:Y:S01]  /*62c0*/  FMUL.FTZ R61, R61, R0.reuse ;  /* 0x000000003d3d7220 */ /* 0x080fe20000410000 */
[-C--:B------:R-:W-:Y:S01]  /*62d0*/  FMUL.FTZ R64, R64, R0.reuse ;  /* 0x0000000040407220 */ /* 0x080fe20000410000 */
[-C--:B------:R-:W-:Y:S01]  /*62e0*/  FMUL.FTZ R65, R65, R0.reuse ;  /* 0x0000000041417220 */ /* 0x080fe20000410000 */
[-C--:B------:R-:W-:Y:S01]  /*62f0*/  FMUL.FTZ R68, R68, R0.reuse ;  /* 0x0000000044447220 */ /* 0x080fe20000410000 */
[----:B------:R-:W-:Y:S01]  /*6300*/  HGMMA.64x16x16.F32.BF16 R176, gdesc[UR40], RZ, !UPT, gsb0 ;  /* 0x0020000028b079f0 */ /* 0x000fe2000c0018ff */
[----:B------:R-:W-:Y:S01]  /*6310*/  R2UR UR41, R3 ;  /* 0x00000000032972ca */ /* 0x000fe200000e0000 */
[----:B------:R-:W-:Y:S01]  /*6320*/  UIADD3 UR42, UR60, 0x506, URZ ;  /* 0x000005063c2a7890 */ /* 0x000fe2000fffe03f */
[----:B------:R-:W-:Y:S01]  /*6330*/  R2UR UR40, R6 ;  /* 0x00000000062872ca */ /* 0x000fe200000e0000 */
[----:B------:R-:W-:Y:S01]  /*6340*/  UMOV UR43, 0x40000040 ;  /* 0x40000040002b7882 */ /* 0x000fe20000000000 */
[----:B------:R-:W-:Y:S01]  /*6350*/  MOV R3, UR9 ;  /* 0x0000000900037c02 */ /* 0x000fe20008000f00 */
[-C--:B------:R-:W-:Y:S01]  /*6360*/  FMUL.FTZ R69, R69, R0.reuse ;  /* 0x0000000045457220 */ /* 0x080fe20000410000 */
[----:B------:R-:W-:Y:S01]  /*6370*/  MOV R6, UR8 ;  /* 0x0000000800067c02 */ /* 0x000fe20008000f00 */
        /* <DEDUP_REMOVED lines=117> */
[----:B------:R-:W-:Y:S01]  /*6ad0*/  FMUL.FTZ R151, R151, R2 ;  /* 0x0000000297977220 */ /* 0x000fe20000410000 */
        /* <DEDUP_REMOVED lines=10> */
[----:B------:R-:W-:Y:S01]  /*6b80*/  R2UR UR53, R214 ;  /* 0x00000000d63572ca */ /* 0x000fe200000e0000 */
[----:B------:R-:W-:Y:S01]  /*6b90*/  UIADD3 UR54, UR60, 0x784, URZ ;  /* 0x000007843c367890 */ /* 0x000fe2000fffe03f */
[----:B------:R-:W-:Y:S01]  /*6ba0*/  R2UR UR52, R215 ;  /* 0x00000000d73472ca */ /* 0x000fe200000e0000 */
        /* <DEDUP_REMOVED lines=24> */
[----:B------:R-:W-:Y:S02]  /*6d30*/  UIADD3 UR6, UR60, 0x4, URZ ;  /* 0x000000043c067890 */ /* 0x000fe4000fffe03f */
[----:B------:R-:W-:Y:S02]  /*6d40*/  UIADD3 UR10, UR60, 0x84, URZ ;  /* 0x000000843c0a7890 */ /* 0x000fe4000fffe03f */
[----:B------:R-:W-:Y:S01]  /*6d50*/  UIADD3 UR11, UR60, 0x104, URZ ;  /* 0x000001043c0b7890 */ /* 0x000fe2000fffe03f */
        /* <DEDUP_REMOVED lines=28> */
[----:B------:R-:W-:Y:S01]  /*6f20*/  UMOV UR11, 0x40000040 ;  /* 0x40000040000b7882 */ /* 0x000fe20000000000 */
[----:B------:R-:W-:Y:S02]  /*6f30*/  WARPGROUP.DEPBAR.LE gsb0, 0x0 ;  /* 0x00008000000079c5 */ /* 0x000fe40000010000 */
[----:B------:R-:W-:-:S06]  /*6f40*/  WARPGROUP.ARRIVE ;  /* 0x00000000000079c5 */ /* 0x000fcc0000000000 */
[----:B------:R-:W-:Y:S01]  /*6f50*/  HGMMA.64x16x16.F32.BF16 R152, gdesc[UR4], R152, gsb0 ;  /* 0x00200000049879f0 */ /* 0x000fe20008001898 */
[----:B------:R-:W-:Y:S02]  /*6f60*/  UIADD3 UR6, UR60, 0x86, URZ ;  /* 0x000000863c067890 */ /* 0x000fe4000fffe03f */
        /* <DEDUP_REMOVED lines=28> */
[----:B------:R-:W-:Y:S01]  /*7130*/  R2UR UR8, R10 ;  /* 0x000000000a0872ca */ /* 0x000fe200000e0000 */
[----:B------:R-:W-:Y:S01]  /*7140*/  UMOV UR11, 0x40000040 ;  /* 0x40000040000b7882 */ /* 0x000fe20000000000 */
[----:B------:R-:W-:Y:S01]  /*7150*/  R2UR UR9, R11 ;  /* 0x000000000b0972ca */ /* 0x000fe200000e0000 */
        /* <DEDUP_REMOVED lines=295> */
[----:B------:R-:W-:Y:S02]  /*83d0*/  UIADD3 UR7, UR60, 0x906, URZ ;  /* 0x000009063c077890 */ /* 0x000fe4000fffe03f */
        /* <DEDUP_REMOVED lines=9> */
[----:B------:R-:W-:Y:S01]  /*8470*/  UMOV UR56, UR10 ;  /* 0x0000000a00387c82 */ /* 0x000fe20008000000 */
[----:B------:R-:W-:Y:S01]  /*8480*/  UMOV UR57, UR11 ;  /* 0x0000000b00397c82 */ /* 0x000fe20008000000 */
        /* <DEDUP_REMOVED lines=29> */
.L_x_23:
[----:B------:R-:W-:Y:S02]  /*8660*/  R2UR UR10, R16 ;  /* 0x00000000100a72ca */ /* 0x000fe400000e0000 */
[----:B------:R-:W-:Y:S02]  /*8670*/  R2UR UR6, R21 ;  /* 0x00000000150672ca */ /* 0x000fe400000e0000 */
[----:B------:R-:W-:-:S11]  /*8680*/  R2UR UR7, R216 ;  /* 0x00000000d80772ca */ /* 0x000fd600000e0000 */
[----:B------:R-:W-:Y:S02]  /*8690*/  ULEA UR6, UR6, UR10, 0x3 ;  /* 0x0000000a06067291 */ /* 0x000fe4000f8e183f */
[----:B------:R-:W-:-:S05]  /*86a0*/  IMAD.U32 R0, RZ, RZ, UR7 ;  /* 0x00000007ff007e24 */ /* 0x000fca000f8e00ff */
[----:B------:R-:W-:-:S04]  /*86b0*/  SHF.L.U32 R0, R0, 0x1f, RZ ;  /* 0x0000001f00007819 */ /* 0x000fc800000006ff */
[----:B------:R0:W1:Y:S01]  /*86c0*/  SYNCS.PHASECHK.TRANS64.TRYWAIT P1, [UR6+0x38850], R0 ;  /* 0x03885000ff0075a7 */ /* 0x0000620008020146 */
[----:B------:R-:W-:Y:S05]  /*86d0*/  @!P0 BRA `(.L_x_24) ;  /* 0x0000000000048947 */ /* 0x000fea0003800000 */
[----:B------:R-:W-:Y:S01]  /*86e0*/  BPT.TRAP 0x1 ;  /* 0x000000040000795c */ /* 0x000fe20000300000 */
.L_x_24:
[----:B-1----:R-:W-:Y:S05]  /*86f0*/  @P1 BRA `(.L_x_25) ;  /* 0x0000000000081947 */ /* 0x002fea0003800000 */
[----:B------:R-:W1:Y:S02]  /*8700*/  SYNCS.PHASECHK.TRANS64.TRYWAIT P1, [UR6+0x38850], R0 ;  /* 0x03885000ff0075a7 */ /* 0x000e640008020146 */
[----:B-1----:R-:W-:Y:S05]  /*8710*/  @!P1 BRA `(.L_x_26) ;  /* 0x0000008c00f49947 */ /* 0x002fea0003800000 */
.L_x_25:
[----:B------:R-:W-:Y:S01]  /*8720*/  R2UR UR7, R16 ;  /* 0x00000000100772ca */ /* 0x000fe200000e0000 */
[----:B------:R-:W-:Y:S01]  /*8730*/  WARPGROUP.ARRIVE ;  /* 0x00000000000079c5 */ /* 0x000fe20000000000 */
[----:B------:R-:W-:Y:S01]  /*8740*/  R2UR UR10, R21 ;  /* 0x00000000150a72ca */ /* 0x000fe200000e0000 */
[----:B------:R-:W-:-:S10]  /*8750*/  UMOV UR11, 0x40000040 ;  /* 0x40000040000b7882 */ /* 0x000fd40000000000 */
[----:B------:R-:W-:-:S04]  /*8760*/  UIADD3 UR7, UR7, 0x400, URZ ;  /* 0x0000040007077890 */ /* 0x000fc8000fffe03f */
[----:B------:R-:W-:-:S04]  /*8770*/  USHF.R.U32.HI UR7, URZ, 0x4, UR7 ;  /* 0x000000043f077899 */ /* 0x000fc80008011607 */
[----:B------:R-:W-:-:S04]  /*8780*/  ULOP3.LUT UR7, UR7, 0x3fff, URZ, 0xc0, !UPT ;  /* 0x00003fff07077892 */ /* 0x000fc8000f8ec03f */
[----:B------:R-:W-:-:S04]  /*8790*/  ULOP3.LUT UR7, UR7, 0x2800000, URZ, 0xfc, !UPT ;  /* 0x0280000007077892 */ /* 0x000fc8000f8efc3f */
[----:B------:R-:W-:-:S07]  /*87a0*/  UIMAD UR7, UR10, 0xa00, UR7 ;  /* 0x00000a000a0778a4 */ /* 0x000fce000f8e0207 */
[----:B------:R-:W-:Y:S02]  /*87b0*/  UMOV UR10, UR7 ;  /* 0x00000007000a7c82 */ /* 0x000fe40008000000 */
[----:B------:R-:W-:Y:S01]  /*87c0*/  HGMMA.64x256x16.F32.BF16 R24, R208, gdesc[UR8].tnspB, R24, gsb0 ;  /* 0x43e00008d0187df0 */ /* 0x000fe20008001818 */
[----:B------:R-:W-:Y:S01]  /*87d0*/  UIADD3 UR10, UR7, 0x80, URZ ;  /* 0x00000080070a7890 */ /* 0x000fe2000fffe03f */
[----:B------:R-:W-:Y:S01]  /*87e0*/  UMOV UR11, 0x40000040 ;  /* 0x40000040000b7882 */ /* 0x000fe20000000000 */
[----:B------:R-:W-:Y:S02]  /*87f0*/  WARPGROUP.DEPBAR.LE gsb0, 0x0 ;  /* 0x00008000000079c5 */ /* 0x000fe40000010000 */
[----:B------:R-:W-:-:S15]  /*8800*/  WARPGROUP.ARRIVE ;  /* 0x00000000000079c5 */ /* 0x000fde0000000000 */
[----:B------:R-:W-:-:S08]  /*8810*/  NOP ;  /* 0x0000000000007918 */ /* 0x000fd00000000000 */
        /* <DEDUP_REMOVED lines=18> */
[----:B------:R-:W-:Y:S03]  /*8940*/  HGMMA.64x256x16.F32.BF16 R24, R192, gdesc[UR8].tnspB, R24, gsb0 ;  /* 0x43e00008c0187df0 */ /* 0x000fe60008001818 */
[----:B------:R-:W-:Y:S02]  /*8950*/  WARPGROUP.DEPBAR.LE gsb0, 0x0 ;  /* 0x00008000000079c5 */ /* 0x000fe40000010000 */
[----:B------:R-:W-:Y:S05]  /*8960*/  @!P0 BRA `(.L_x_27) ;  /* 0x0000000000048947 */ /* 0x000fea0003800000 */
[----:B------:R-:W-:Y:S01]  /*8970*/  BPT.TRAP 0x1 ;  /* 0x000000040000795c */ /* 0x000fe20000300000 */
.L_x_27:
[----:B------:R-:W-:Y:S01]  /*8980*/  FMUL.FTZ R21, R184, UR61 ;  /* 0x0000003db8157c20 */ /* 0x000fe20008410000 */
[----:B------:R-:W-:Y:S01]  /*8990*/  FMUL.FTZ R184, R186, UR61 ;  /* 0x0000003dbab87c20 */ /* 0x000fe20008410000 */
[----:B------:R-:W-:Y:S01]  /*89a0*/  FMUL.FTZ R22, R185, UR61 ;  /* 0x0000003db9167c20 */ /* 0x000fe20008410000 */
[----:B------:R-:W-:Y:S01]  /*89b0*/  FMUL.FTZ R23, R187, UR61 ;  /* 0x0000003dbb177c20 */ /* 0x000fe20008410000 */
[----:B------:R-:W-:Y:S01]  /*89c0*/  FMUL.FTZ R187, R188, UR61 ;  /* 0x0000003dbcbb7c20 */ /* 0x000fe20008410000 */
[----:B------:R-:W-:Y:S01]  /*89d0*/  FMUL.FTZ R185, R190, UR61 ;  /* 0x0000003dbeb97c20 */ /* 0x000fe20008410000 */
[----:B------:R-:W1:Y:S01]  /*89e0*/  MUFU.TANH R21, R21 ;  /* 0x0000001500157308 */ /* 0x000e620000002400 */
[----:B------:R-:W-:Y:S01]  /*89f0*/  FMUL.FTZ R188, R189, UR61 ;  /* 0x0000003dbdbc7c20 */ /* 0x000fe20008410000 */
[----:B------:R-:W-:Y:S01]  /*8a00*/  FMUL.FTZ R186, R191, UR61 ;  /* 0x0000003dbfba7c20 */ /* 0x000fe20008410000 */
[----:B------:R-:W-:Y:S01]  /*8a10*/  FMUL.FTZ R189, R176, UR61 ;  /* 0x0000003db0bd7c20 */ /* 0x000fe20008410000 */
[----:B------:R-:W-:Y:S01]  /*8a20*/  FMUL.FTZ R176, R178, UR61 ;  /* 0x0000003db2b07c20 */ /* 0x000fe20008410000 */
[----:B------:R-:W-:Y:S01]  /*8a30*/  FMUL.FTZ R190, R177, UR61 ;  /* 0x0000003db1be7c20 */ /* 0x000fe20008410000 */
[----:B------:R-:W-:Y:S01]  /*8a40*/  FMUL.FTZ R177, R179, UR61 ;  /* 0x0000003db3b17c20 */ /* 0x000fe20008410000 */
[----:B------:R-:W-:Y:S01]  /*8a50*/  FMUL.FTZ R180, R180, UR61 ;  /* 0x0000003db4b47c20 */ /* 0x000fe20008410000 */
[----:B------:R-:W0:Y:S01]  /*8a60*/  MUFU.TANH R184, R184 ;  /* 0x000000b800b87308 */ /* 0x000e220000002400 */
[----:B------:R-:W-:Y:S01]  /*8a70*/  FMUL.FTZ R179, R183, UR61 ;  /* 0x0000003db7b37c20 */ /* 0x000fe20008410000 */
[----:B------:R-:W-:Y:S01]  /*8a80*/  FMUL.FTZ R183, R169, UR61 ;  /* 0x0000003da9b77c20 */ /* 0x000fe20008410000 */
[----:B------:R-:W-:Y:S01]  /*8a90*/  FMUL.FTZ R181, R181, UR61 ;  /* 0x0000003db5b57c20 */ /* 0x000fe20008410000 */
[----:B------:R-:W-:Y:S01]  /*8aa0*/  FMUL.FTZ R169, R171, UR61 ;  /* 0x0000003daba97c20 */ /* 0x000fe20008410000 */
[----:B------:R-:W-:Y:S01]  /*8ab0*/  FMUL.FTZ R171, R175, UR61 ;  /* 0x0000003dafab7c20 */ /* 0x000fe20008410000 */
[----:B------:R-:W-:Y:S01]  /*8ac0*/  FMUL.FTZ R175, R161, UR61 ;  /* 0x0000003da1af7c20 */ /* 0x000fe20008410000 */
[----:B------:R-:W-:Y:S01]  /*8ad0*/  FMUL.FTZ R178, R182, UR61 ;  /* 0x0000003db6b27c20 */ /* 0x000fe20008410000 */
[----:B------:R-:W2:Y:S01]  /*8ae0*/  MUFU.TANH R22, R22 ;  /* 0x0000001600167308 */ /* 0x000ea20000002400 */
[----:B-1----:R-:W-:Y:S01]  /*8af0*/  FMNMX.FTZ R3, R21, R20, !PT ;  /* 0x0000001415037209 */ /* 0x002fe20007810000 */
[----:B------:R-:W-:Y:S01]  /*8b00*/  FMUL.FTZ R161, R163, UR61 ;  /* 0x0000003da3a17c20 */ /* 0x000fe20008410000 */
[----:B------:R-:W-:Y:S01]  /*8b10*/  FMUL.FTZ R182, R168, UR61 ;  /* 0x0000003da8b67c20 */ /* 0x000fe20008410000 */
[----:B------:R-:W-:Y:S01]  /*8b20*/  FMUL.FTZ R163, R167, UR61 ;  /* 0x0000003da7a37c20 */ /* 0x000fe20008410000 */
[----:B------:R-:W-:Y:S01]  /*8b30*/  FMUL.FTZ R167, R153, UR61 ;  /* 0x0000003d99a77c20 */ /* 0x000fe20008410000 */
[----:B------:R-:W-:Y:S01]  /*8b40*/  FMUL.FTZ R168, R170, UR61 ;  /* 0x0000003daaa87c20 */ /* 0x000fe20008410000 */
[----:B------:R-:W-:Y:S01]  /*8b50*/  FMUL.FTZ R172, R172, UR61 ;  /* 0x0000003dacac7c20 */ /* 0x000fe20008410000 */
[----:B------:R-:W1:Y:S01]  /*8b60*/  MUFU.TANH R23, R23 ;  /* 0x0000001700177308 */ /* 0x000e620000002400 */
[----:B0-----:R-:W-:Y:S01]  /*8b70*/  FMNMX.FTZ R0, R184, R19, !PT ;  /* 0x00000013b8007209 */ /* 0x001fe20007810000 */
[----:B------:R-:W-:Y:S01]  /*8b80*/  FMUL.FTZ R173, R173, UR61 ;  /* 0x0000003dadad7c20 */ /* 0x000fe20008410000 */
[----:B------:R-:W-:Y:S01]  /*8b90*/  FMUL.FTZ R170, R174, UR61 ;  /* 0x0000003daeaa7c20 */ /* 0x000fe20008410000 */
[----:B------:R-:W-:Y:S01]  /*8ba0*/  FMUL.FTZ R174, R160, UR61 ;  /* 0x0000003da0ae7c20 */ /* 0x000fe20008410000 */
[----:B------:R-:W-:Y:S01]  /*8bb0*/  FMUL.FTZ R160, R162, UR61 ;  /* 0x0000003da2a07c20 */ /* 0x000fe20008410000 */
[----:B------:R-:W-:Y:S01]  /*8bc0*/  FMUL.FTZ R164, R164, UR61 ;  /* 0x0000003da4a47c20 */ /* 0x000fe20008410000 */
[----:B------:R-:W-:Y:S01]  /*8bd0*/  FMUL.FTZ R165, R165, UR61 ;  /* 0x0000003da5a57c20 */ /* 0x000fe20008410000 */
[----:B------:R-:W0:Y:S01]  /*8be0*/  MUFU.TANH R187, R187 ;  /* 0x000000bb00bb7308 */ /* 0x000e220000002400 */
[----:B--2---:R-:W-:Y:S01]  /*8bf0*/  FMNMX.FTZ R2, R22, R3, !PT ;  /* 0x0000000316027209 */ /* 0x004fe20007810000 */
        /* <DEDUP_REMOVED lines=8> */
[----:B------:R-:W-:Y:S01]  /*8c80*/  ULDC UR7, c[0x0][0x988] ;  /* 0x0002620000077ab9 */ /* 0x000fe20000000800 */
[----:B------:R-:W1:Y:S01]  /*8c90*/  S2UR UR11, SR_CgaCtaId ;  /* 0x00000000000b79c3 */ /* 0x000e620000008800 */
[----:B------:R-:W-:-:S04]  /*8ca0*/  R2UR UR10, R213 ;  /* 0x00000000d50a72ca */ /* 0x000fc800000e0000 */
[----:B------:R-:W3:Y:S01]  /*8cb0*/  MUFU.TANH R188, R188 ;  /* 0x000000bc00bc7308 */ /* 0x000ee20000002400 */
[----:B0-----:R-:W-:-:S07]  /*8cc0*/  FMNMX.FTZ R3, R187, R2, !PT ;  /* 0x00000002bb037209 */ /* 0x001fce0007810000 */
[----:B------:R-:W0:Y:S01]  /*8cd0*/  MUFU.TANH R186, R186 ;  /* 0x000000ba00ba7308 */ /* 0x000e220000002400 */
[----:B--2---:R-:W-:Y:S01]  /*8ce0*/  FMNMX.FTZ R153, R185, R0, !PT ;  /* 0x00000000b9997209 */ /* 0x004fe20007810000 */
[----:B------:R-:W-:-:S06]  /*8cf0*/  UIADD3 UR10, UR10, 0x38840, URZ ;  /* 0x000388400a0a7890 */ /* 0x000fcc000fffe03f */
[----:B------:R-:W2:Y:S01]  /*8d00*/  MUFU.TANH R189, R189 ;  /* 0x000000bd00bd7308 */ /* 0x000ea20000002400 */
[----:B---3--:R-:W-:Y:S01]  /*8d10*/  FMNMX.FTZ R0, R188, R3, !PT ;  /* 0x00000003bc007209 */ /* 0x008fe20007810000 */
[----:B-1----:R-:W-:-:S06]  /*8d20*/  UPRMT UR10, UR11, 0x654, UR10 ;  /* 0x000006540b0a7896 */ /* 0x002fcc000800000a */
[----:B------:R-:W1:Y:S01]  /*8d30*/  MUFU.TANH R176, R176 ;  /* 0x000000b000b07308 */ /* 0x000e620000002400 */
[----:B0-----:R-:W-:Y:S02]  /*8d40*/  FMNMX.FTZ R153, R186, R153, !PT ;  /* 0x00000099ba997209 */ /* 0x001fe40007810000 */
[----:B------:R-:W-:Y:S05]  /*8d50*/  SYNCS.ARRIVE.TRANS64.RED.A1T0 RZ, [UR10], RZ ;  /* 0x000000ffffff79a7 */ /* 0x000fea000810040a */
[----:B------:R-:W0:Y:S01]  /*8d60*/  MUFU.TANH R190, R190 ;  /* 0x000000be00be7308 */ /* 0x000e220000002400 */
[----:B--2---:R-:W-:-:S07]  /*8d70*/  FMNMX.FTZ R3, R189, R0, !PT ;  /* 0x00000000bd037209 */ /* 0x004fce0007810000 */
[----:B------:R-:W2:Y:S01]  /*8d80*/  MUFU.TANH R177, R177 ;  /* 0x000000b100b17308 */ /* 0x000ea20000002400 */
[----:B-1----:R-:W-:Y:S01]  /*8d90*/  FMNMX.FTZ R0, R176, R153, !PT ;  /* 0x00000099b0007209 */ /* 0x002fe20007810000 */
[----:B------:R-:W-:-:S06]  /*8da0*/  FMUL.FTZ R153, R155, UR61 ;  /* 0x0000003d9b997c20 */ /* 0x000fcc0008410000 */
[----:B------:R-:W1:Y:S01]  /*8db0*/  MUFU.TANH R180, R180 ;  /* 0x000000b400b47308 */ /* 0x000e620000002400 */
[----:B0-----:R-:W-:-:S07]  /*8dc0*/  FMNMX.FTZ R3, R190, R3, !PT ;  /* 0x00000003be037209 */ /* 0x001fce0007810000 */
[----:B------:R-:W0:Y:S01]  /*8dd0*/  MUFU.TANH R181, R181 ;  /* 0x000000b500b57308 */ /* 0x000e220000002400 */
[----:B--2---:R-:W-:-:S07]  /*8de0*/  FMNMX.FTZ R191, R177, R0, !PT ;  /* 0x00000000b1bf7209 */ /* 0x004fce0007810000 */
[----:B------:R-:W2:Y:S01]  /*8df0*/  MUFU.TANH R178, R178 ;  /* 0x000000b200b27308 */ /* 0x000ea20000002400 */
[----:B-1----:R-:W-:-:S07]  /*8e00*/  FMNMX.FTZ R0, R180, R3, !PT ;  /* 0x00000003b4007209 */ /* 0x002fce0007810000 */
        /* <DEDUP_REMOVED lines=27> */
[----:B--2---:R-:W-:Y:S01]  /*8fc0*/  FMNMX.FTZ R2, R160, R155, !PT ;  /* 0x0000009ba0027209 */ /* 0x004fe20007810000 */
[----:B------:R-:W-:-:S06]  /*8fd0*/  FMUL.FTZ R155, R159, UR61 ;  /* 0x0000003d9f9b7c20 */ /* 0x000fcc0008410000 */
        /* <DEDUP_REMOVED lines=21> */
[----:B0-----:R-:W-:-:S05]  /*9130*/  FMNMX.FTZ R0, R157, R0, !PT ;  /* 0x000000009d007209 */ /* 0x001fca0007810000 */
[----:B------:R-:W0:Y:S01]  /*9140*/  SHFL.BFLY PT, R3, R0, 0x2, 0x1f ;  /* 0x0c401f0000037f89 */ /* 0x000e2200000e0000 */
[----:B--2---:R-:W-:-:S04]  /*9150*/  FMNMX.FTZ R2, R154, R159, !PT ;  /* 0x0000009f9a027209 */ /* 0x004fc80007810000 */
[----:B-1----:R-:W-:-:S05]  /*9160*/  FMNMX.FTZ R2, R155, R2, !PT ;  /* 0x000000029b027209 */ /* 0x002fca0007810000 */
[----:B------:R-:W1:Y:S01]  /*9170*/  SHFL.BFLY PT, R159, R2, 0x2, 0x1f ;  /* 0x0c401f00029f7f89 */ /* 0x000e6200000e0000 */
[----:B0-----:R-:W-:-:S05]  /*9180*/  FMNMX.FTZ R158, R0, R3, !PT ;  /* 0x00000003009e7209 */ /* 0x001fca0007810000 */
[----:B------:R-:W0:Y:S01]  /*9190*/  SHFL.BFLY PT, R3, R158, 0x1, 0x1f ;  /* 0x0c201f009e037f89 */ /* 0x000e2200000e0000 */
[----:B-1----:R-:W-:-:S05]  /*91a0*/  FMNMX.FTZ R159, R2, R159, !PT ;  /* 0x0000009f029f7209 */ /* 0x002fca0007810000 */
[----:B------:R-:W1:Y:S01]  /*91b0*/  SHFL.BFLY PT, R6, R159, 0x1, 0x1f ;  /* 0x0c201f009f067f89 */ /* 0x000e6200000e0000 */
[----:B0-----:R-:W-:-:S05]  /*91c0*/  FMNMX.FTZ R3, R158, R3, !PT ;  /* 0x000000039e037209 */ /* 0x001fca0007810000 */
[C---:B------:R-:W-:Y:S01]  /*91d0*/  FADD.FTZ R20, -R3.reuse, R20 ;  /* 0x0000001403147221 */ /* 0x040fe20000010100 */
[----:B------:R-:W-:-:S03]  /*91e0*/  FMUL.FTZ R191, R3, UR7 ;  /* 0x0000000703bf7c20 */ /* 0x000fc60008410000 */
[----:B------:R-:W-:Y:S01]  /*91f0*/  FMUL.FTZ R20, R20, UR7 ;  /* 0x0000000714147c20 */ /* 0x000fe20008410000 */
[--C-:B------:R-:W-:Y:S01]  /*9200*/  FFMA.FTZ R208, R22, UR7, -R191.reuse ;  /* 0x0000000716d07c23 */ /* 0x100fe200080108bf */
[--C-:B------:R-:W-:Y:S01]  /*9210*/  FFMA.FTZ R210, R187, UR7, -R191.reuse ;  /* 0x00000007bbd27c23 */ /* 0x100fe200080108bf */
[--C-:B------:R-:W-:Y:S01]  /*9220*/  FFMA.FTZ R194, R156, UR7, -R191.reuse ;  /* 0x000000079cc27c23 */ /* 0x100fe200080108bf */
[----:B------:R0:W-:Y:S01]  /*9230*/  MUFU.EX2 R0, R20 ;  /* 0x0000001400007308 */ /* 0x0001e20000000800 */
[--C-:B------:R-:W-:Y:S01]  /*9240*/  FFMA.FTZ R204, R189, UR7, -R191.reuse ;  /* 0x00000007bdcc7c23 */ /* 0x100fe200080108bf */
[--C-:B------:R-:W-:Y:S01]  /*9250*/  FFMA.FTZ R206, R180, UR7, -R191.reuse ;  /* 0x00000007b4ce7c23 */ /* 0x100fe200080108bf */
[----:B-1----:R-:W-:Y:S01]  /*9260*/  FMNMX.FTZ R6, R159, R6, !PT ;  /* 0x000000069f067209 */ /* 0x002fe20007810000 */
[--C-:B------:R-:W-:Y:S01]  /*9270*/  FFMA.FTZ R159, R190, UR7, -R191.reuse ;  /* 0x00000007be9f7c23 */ /* 0x100fe200080108bf */
[--C-:B------:R-:W-:Y:S01]  /*9280*/  FFMA.FTZ R181, R181, UR7, -R191.reuse ;  /* 0x00000007b5b57c23 */ /* 0x100fe200080108bf */
[--C-:B------:R-:W-:Y:S01]  /*9290*/  FFMA.FTZ R198, R164, UR7, -R191.reuse ;  /* 0x00000007a4c67c23 */ /* 0x100fe200080108bf */
[----:B------:R-:W-:Y:S01]  /*92a0*/  FFMA.FTZ R200, R182, UR7, -R191 ;  /* 0x00000007b6c87c23 */ /* 0x000fe200080108bf */
[C---:B------:R-:W-:Y:S01]  /*92b0*/  FADD.FTZ R19, -R6.reuse, R19 ;  /* 0x0000001306137221 */ /* 0x040fe20000010100 */
[----:B0-----:R-:W-:Y:S01]  /*92c0*/  FMUL.FTZ R20, R6, UR7 ;  /* 0x0000000706147c20 */ /* 0x001fe20008410000 */
[----:B------:R-:W-:Y:S01]  /*92d0*/  MUFU.EX2 R208, R208 ;  /* 0x000000d000d07308 */ /* 0x000fe20000000800 */
[--C-:B------:R-:W-:Y:S01]  /*92e0*/  FFMA.FTZ R183, R183, UR7, -R191.reuse ;  /* 0x00000007b7b77c23 */ /* 0x100fe200080108bf */
[----:B------:R-:W-:Y:S01]  /*92f0*/  FMUL.FTZ R2, R19, UR7 ;  /* 0x0000000713027c20 */ /* 0x000fe20008410000 */
[--C-:B------:R-:W-:Y:S01]  /*9300*/  FFMA.FTZ R19, R21, UR7, -R191.reuse ;  /* 0x0000000715137c23 */ /* 0x100fe200080108bf */
[--C-:B------:R-:W-:Y:S01]  /*9310*/  FFMA.FTZ R209, R184, UR7, -R20.reuse ;  /* 0x00000007b8d17c23 */ /* 0x100fe20008010814 */
[--C-:B------:R-:W-:Y:S01]  /*9320*/  FFMA.FTZ R22, R23, UR7, -R20.reuse ;  /* 0x0000000717167c23 */ /* 0x100fe20008010814 */
[--C-:B------:R-:W-:Y:S01]  /*9330*/  FFMA.FTZ R211, R185, UR7, -R20.reuse ;  /* 0x00000007b9d37c23 */ /* 0x100fe20008010814 */
[--C-:B------:R-:W-:Y:S01]  /*9340*/  FFMA.FTZ R21, R188, UR7, -R191.reuse ;  /* 0x00000007bc157c23 */ /* 0x100fe200080108bf */
[----:B------:R-:W-:Y:S01]  /*9350*/  MUFU.EX2 R2, R2 ;  /* 0x0000000200027308 */ /* 0x000fe20000000800 */
[--C-:B------:R-:W-:Y:S01]  /*9360*/  FFMA.FTZ R156, R186, UR7, -R20.reuse ;  /* 0x00000007ba9c7c23 */ /* 0x100fe20008010814 */
[--C-:B------:R-:W-:Y:S01]  /*9370*/  FFMA.FTZ R205, R176, UR7, -R20.reuse ;  /* 0x00000007b0cd7c23 */ /* 0x100fe20008010814 */
[--C-:B------:R-:W-:Y:S01]  /*9380*/  FFMA.FTZ R158, R177, UR7, -R20.reuse ;  /* 0x00000007b19e7c23 */ /* 0x100fe20008010814 */
[--C-:B------:R-:W-:Y:S01]  /*9390*/  FFMA.FTZ R207, R178, UR7, -R20.reuse ;  /* 0x00000007b2cf7c23 */ /* 0x100fe20008010814 */
[--C-:B------:R-:W-:Y:S01]  /*93a0*/  FFMA.FTZ R164, R179, UR7, -R20.reuse ;  /* 0x00000007b3a47c23 */ /* 0x100fe20008010814 */
[--C-:B------:R-:W-:Y:S01]  /*93b0*/  FFMA.FTZ R203, R170, UR7, -R20.reuse ;  /* 0x00000007aacb7c23 */ /* 0x100fe20008010814 */
[--C-:B------:R-:W-:Y:S01]  /*93c0*/  FFMA.FTZ R201, R168, UR7, -R20.reuse ;  /* 0x00000007a8c97c23 */ /* 0x100fe20008010814 */
[----:B------:R-:W0:Y:S01]  /*93d0*/  MUFU.EX2 R19, R19 ;  /* 0x0000001300137308 */ /* 0x000e220000000800 */
[--C-:B------:R-:W-:Y:S01]  /*93e0*/  FFMA.FTZ R192, R166, UR7, -R191.reuse ;  /* 0x00000007a6c07c23 */ /* 0x100fe200080108bf */
[--C-:B------:R-:W-:Y:S01]  /*93f0*/  FFMA.FTZ R166, R169, UR7, -R20.reuse ;  /* 0x00000007a9a67c23 */ /* 0x100fe20008010814 */
[--C-:B------:R-:W-:Y:S01]  /*9400*/  FFMA.FTZ R199, R162, UR7, -R20.reuse ;  /* 0x00000007a2c77c23 */ /* 0x100fe20008010814 */
[--C-:B------:R-:W-:Y:S01]  /*9410*/  FFMA.FTZ R202, R172, UR7, -R191.reuse ;  /* 0x00000007acca7c23 */ /* 0x100fe200080108bf */
[--C-:B------:R-:W-:Y:S01]  /*9420*/  FFMA.FTZ R173, R173, UR7, -R191.reuse ;  /* 0x00000007adad7c23 */ /* 0x100fe200080108bf */
[--C-:B------:R-:W-:Y:S01]  /*9430*/  FFMA.FTZ R168, R171, UR7, -R20.reuse ;  /* 0x00000007aba87c23 */ /* 0x100fe20008010814 */
[--C-:B------:R-:W-:Y:S01]  /*9440*/  FFMA.FTZ R196, R174, UR7, -R191.reuse ;  /* 0x00000007aec47c23 */ /* 0x100fe200080108bf */
[----:B------:R-:W1:Y:S01]  /*9450*/  MUFU.EX2 R209, R209 ;  /* 0x000000d100d17308 */ /* 0x000e620000000800 */
[--C-:B------:R-:W-:Y:S01]  /*9460*/  FFMA.FTZ R197, R160, UR7, -R20.reuse ;  /* 0x00000007a0c57c23 */ /* 0x100fe20008010814 */
[--C-:B------:R-:W-:Y:S01]  /*9470*/  FFMA.FTZ R175, R175, UR7, -R191.reuse ;  /* 0x00000007afaf7c23 */ /* 0x100fe200080108bf */
[--C-:B------:R-:W-:Y:S01]  /*9480*/  FFMA.FTZ R160, R161, UR7, -R20.reuse ;  /* 0x00000007a1a07c23 */ /* 0x100fe20008010814 */
[--C-:B------:R-:W-:Y:S01]  /*9490*/  FFMA.FTZ R193, R152, UR7, -R20.reuse ;  /* 0x0000000798c17c23 */ /* 0x100fe20008010814 */
[--C-:B------:R-:W-:Y:S01]  /*94a0*/  FFMA.FTZ R165, R165, UR7, -R191.reuse ;  /* 0x00000007a5a57c23 */ /* 0x100fe200080108bf */
[----:B------:R-:W-:Y:S01]  /*94b0*/  FFMA.FTZ R167, R167, UR7, -R191 ;  /* 0x00000007a7a77c23 */ /* 0x000fe200080108bf */
[--C-:B------:R-:W-:Y:S01]  /*94c0*/  FFMA.FTZ R153, R153, UR7, -R20.reuse ;  /* 0x0000000799997c23 */ /* 0x100fe20008010814 */
[----:B------:R-:W2:Y:S01]  /*94d0*/  MUFU.EX2 R22, R22 ;  /* 0x0000001600167308 */ /* 0x000ea20000000800 */
[----:B0-----:R-:W-:Y:S01]  /*94e0*/  FFMA.FTZ R23, R0, R14, R19 ;  /* 0x0000000e00177223 */ /* 0x001fe20000010013 */
[----:B------:R-:W-:Y:S01]  /*94f0*/  FFMA.FTZ R154, R154, UR7, -R20 ;  /* 0x000000079a9a7c23 */ /* 0x000fe20008010814 */
[----:B------:R-:W-:-:S02]  /*9500*/  FFMA.FTZ R157, R157, UR7, -R191 ;  /* 0x000000079d9d7c23 */ /* 0x000fc400080108bf */
[----:B------:R-:W-:-:S03]  /*9510*/  FADD.FTZ R23, R208, R23 ;  /* 0x00000017d0177221 */ /* 0x000fc60000010000 */
[----:B------:R-:W0:Y:S01]  /*9520*/  MUFU.EX2 R210, R210 ;  /* 0x000000d200d27308 */ /* 0x000e220000000800 */
[----:B-1----:R-:W-:-:S07]  /*9530*/  FFMA.FTZ R9, R2, R9, R209 ;  /* 0x0000000902097223 */ /* 0x002fce00000100d1 */
[----:B------:R-:W1:Y:S01]  /*9540*/  MUFU.EX2 R211, R211 ;  /* 0x000000d300d37308 */ /* 0x000e620000000800 */
[----:B--2---:R-:W-:-:S07]  /*9550*/  FADD.FTZ R14, R22, R9 ;  /* 0x00000009160e7221 */ /* 0x004fce0000010000 */
[----:B------:R-:W2:Y:S01]  /*9560*/  MUFU.EX2 R21, R21 ;  /* 0x0000001500157308 */ /* 0x000ea20000000800 */
[----:B0-----:R-:W-:-:S07]  /*9570*/  FADD.FTZ R170, R210, R23 ;  /* 0x00000017d2aa7221 */ /* 0x001fce0000010000 */
[----:B------:R-:W0:Y:S01]  /*9580*/  MUFU.EX2 R156, R156 ;  /* 0x0000009c009c7308 */ /* 0x000e220000000800 */
[----:B-1----:R-:W-:-:S07]  /*9590*/  FADD.FTZ R9, R211, R14 ;  /* 0x0000000ed3097221 */ /* 0x002fce0000010000 */
        /* <DEDUP_REMOVED lines=9> */
[----:B0-----:R-:W-:Y:S01]  /*9630*/  FADD.FTZ R23, R159, R162 ;  /* 0x000000a29f177221 */ /* 0x001fe20000010000 */
[--C-:B------:R-:W-:Y:S01]  /*9640*/  FFMA.FTZ R162, R163, UR7, -R20.reuse ;  /* 0x00000007a3a27c23 */ /* 0x100fe20008010814 */
[----:B------:R-:W-:-:S05]  /*9650*/  FFMA.FTZ R20, R155, UR7, -R20 ;  /* 0x000000079b147c23 */ /* 0x000fca0008010814 */
        /* <DEDUP_REMOVED lines=54> */
[----:B-1----:R-:W-:-:S03]  /*99c0*/  FADD.FTZ R14, R157, R152 ;  /* 0x000000989d0e7221 */ /* 0x002fc60000010000 */
[----:B--2---:R-:W-:Y:S01]  /*99d0*/  FADD.FTZ R9, R20, R9 ;  /* 0x0000000914097221 */ /* 0x004fe20000010000 */
[----:B------:R-:W-:Y:S06]  /*99e0*/  @!P0 BRA `(.L_x_28) ;  /* 0x0000000000048947 */ /* 0x000fec0003800000 */
[----:B------:R-:W-:Y:S01]  /*99f0*/  BPT.TRAP 0x1 ;  /* 0x000000040000795c */ /* 0x000fe20000300000 */
.L_x_28:
[----:B------:R-:W0:Y:S01]  /*9a00*/  S2UR UR14, SR_CgaCtaId ;  /* 0x00000000000e79c3 */ /* 0x000e220000008800 */
[----:B------:R-:W-:Y:S01]  /*9a10*/  UIADD3 UR6, UR6, 0x38860, URZ ;  /* 0x0003886006067890 */ /* 0x000fe2000fffe03f */
[----:B------:R-:W-:Y:S02]  /*9a20*/  R2UR UR11, R17 ;  /* 0x00000000110b72ca */ /* 0x000fe400000e0000 */
[----:B------:R-:W-:Y:S02]  /*9a30*/  R2UR UR10, R212 ;  /* 0x00000000d40a72ca */ /* 0x000fe400000e0000 */
[----:B------:R-:W-:Y:S02]  /*9a40*/  F2FP.BF16.F32.PACK_AB R210, R21, R210 ;  /* 0x000000d215d2723e */ /* 0x000fe400000010ff */
[----:B------:R-:W-:Y:S01]  /*9a50*/  F2FP.BF16.F32.PACK_AB R208, R208, R19 ;  /* 0x00000013d0d0723e */ /* 0x000fe200000010ff */
[----:B------:R-:W-:Y:S01]  /*9a60*/  IMAD.MOV.U32 R19, RZ, RZ, R6 ;  /* 0x000000ffff137224 */ /* 0x000fe200078e0006 */
[----:B------:R-:W-:Y:S01]  /*9a70*/  F2FP.BF16.F32.PACK_AB R195, R20, R195 ;  /* 0x000000c314c3723e */ /* 0x000fe200000010ff */
[----:B------:R-:W-:Y:S01]  /*9a80*/  IMAD.MOV.U32 R20, RZ, RZ, R3 ;  /* 0x000000ffff147224 */ /* 0x000fe200078e0003 */
[----:B------:R-:W-:-:S02]  /*9a90*/  F2FP.BF16.F32.PACK_AB R209, R22, R209 ;  /* 0x000000d116d1723e */ /* 0x000fc400000010ff */
[----:B------:R-:W-:Y:S02]  /*9aa0*/  F2FP.BF16.F32.PACK_AB R211, R156, R211 ;  /* 0x000000d39cd3723e */ /* 0x000fe400000010ff */
[----:B------:R-:W-:Y:S01]  /*9ab0*/  F2FP.BF16.F32.PACK_AB R204, R159, R204 ;  /* 0x000000cc9fcc723e */ /* 0x000fe200000010ff */
[----:B------:R-:W-:Y:S01]  /*9ac0*/  UISETP.GT.AND UP0, UPT, UR10, UR11, UPT ;  /* 0x0000000b0a00728c */ /* 0x000fe2000bf04270 */
[----:B------:R-:W-:Y:S02]  /*9ad0*/  F2FP.BF16.F32.PACK_AB R205, R158, R205 ;  /* 0x000000cd9ecd723e */ /* 0x000fe400000010ff */
[----:B------:R-:W-:Y:S02]  /*9ae0*/  F2FP.BF16.F32.PACK_AB R206, R181, R206 ;  /* 0x000000ceb5ce723e */ /* 0x000fe400000010ff */
[----:B------:R-:W-:Y:S01]  /*9af0*/  F2FP.BF16.F32.PACK_AB R207, R164, R207 ;  /* 0x000000cfa4cf723e */ /* 0x000fe200000010ff */
[----:B0-----:R-:W-:Y:S01]  /*9b00*/  UPRMT UR6, UR14, 0x654, UR6 ;  /* 0x000006540e067896 */ /* 0x001fe20008000006 */
[----:B------:R-:W-:-:S02]  /*9b10*/  PLOP3.LUT P1, PT, PT, PT, UP0, 0x80, 0x0 ;  /* 0x000000000000781c */ /* 0x000fc40003f2f008 */
[----:B------:R-:W-:Y:S02]  /*9b20*/  F2FP.BF16.F32.PACK_AB R200, R183, R200 ;  /* 0x000000c8b7c8723e */ /* 0x000fe400000010ff */
[----:B------:R-:W-:Y:S02]  /*9b30*/  F2FP.BF16.F32.PACK_AB R201, R166, R201 ;  /* 0x000000c9a6c9723e */ /* 0x000fe400000010ff */
[----:B------:R-:W-:Y:S02]  /*9b40*/  F2FP.BF16.F32.PACK_AB R202, R173, R202 ;  /* 0x000000caadca723e */ /* 0x000fe400000010ff */
[----:B------:R-:W-:Y:S01]  /*9b50*/  SYNCS.ARRIVE.TRANS64.RED.A1T0 RZ, [UR6], RZ ;  /* 0x000000ffffff79a7 */ /* 0x000fe20008100406 */
[----:B------:R-:W-:Y:S02]  /*9b60*/  R2UR UR6, R8 ;  /* 0x00000000080672ca */ /* 0x000fe400000e0000 */
[----:B------:R-:W-:Y:S02]  /*9b70*/  F2FP.BF16.F32.PACK_AB R203, R168, R203 ;  /* 0x000000cba8cb723e */ /* 0x000fe400000010ff */
[----:B------:R-:W-:-:S02]  /*9b80*/  F2FP.BF16.F32.PACK_AB R196, R175, R196 ;  /* 0x000000c4afc4723e */ /* 0x000fc400000010ff */
[----:B------:R-:W-:Y:S02]  /*9b90*/  F2FP.BF16.F32.PACK_AB R197, R160, R197 ;  /* 0x000000c5a0c5723e */ /* 0x000fe400000010ff */
[----:B------:R-:W-:Y:S02]  /*9ba0*/  F2FP.BF16.F32.PACK_AB R198, R165, R198 ;  /* 0x000000c6a5c6723e */ /* 0x000fe400000010ff */
[----:B------:R-:W-:Y:S02]  /*9bb0*/  F2FP.BF16.F32.PACK_AB R199, R162, R199 ;  /* 0x000000c7a2c7723e */ /* 0x000fe400000010ff */
[----:B------:R-:W-:Y:S02]  /*9bc0*/  F2FP.BF16.F32.PACK_AB R192, R167, R192 ;  /* 0x000000c0a7c0723e */ /* 0x000fe400000010ff */
[----:B------:R-:W-:Y:S01]  /*9bd0*/  MOV R21, UR6 ;  /* 0x0000000600157c02 */ /* 0x000fe20008000f00 */
[----:B------:R-:W-:Y:S01]  /*9be0*/  UIADD3 UR6, UR10, -0x1, URZ ;  /* 0xffffffff0a067890 */ /* 0x000fe2000fffe03f */
[----:B------:R-:W-:-:S02]  /*9bf0*/  R2UR UR10, R7 ;  /* 0x00000000070a72ca */ /* 0x000fc400000e0000 */
[----:B------:R-:W-:Y:S02]  /*9c00*/  F2FP.BF16.F32.PACK_AB R193, R153, R193 ;  /* 0x000000c199c1723e */ /* 0x000fe400000010ff */
[----:B------:R-:W-:Y:S02]  /*9c10*/  F2FP.BF16.F32.PACK_AB R194, R157, R194 ;  /* 0x000000c29dc2723e */ /* 0x000fe400000010ff */
[----:B------:R-:W-:-:S07]  /*9c20*/  MOV R212, UR6 ;  /* 0x0000000600d47c02 */ /* 0x000fce0008000f00 */
[----:B------:R-:W-:Y:S01]  /*9c30*/  IMAD.U32 R216, RZ, RZ, UR10 ;  /* 0x0000000affd87e24 */ /* 0x000fe2000f8e00ff */
[----:B------:R-:W-:Y:S06]  /*9c40*/  @P1 BRA `(.L_x_29) ;  /* 0xffffffbc00f41947 */ /* 0x000fec000383ffff */
.L_x_18:
[----:B------:R-:W-:Y:S06]  /*9c50*/  BAR.ARV 0x8, 0x180 ;  /* 0x0206000000007b1d */ /* 0x000fec0000002000 */
        /* <DEDUP_REMOVED lines=128> */
[----:B------:R-:W-:Y:S06]  /*a460*/  @!P0 BRA `(.L_x_30) ;  /* 0x0000000000048947 */ /* 0x000fec0003800000 */
[----:B------:R-:W-:Y:S01]  /*a470*/  BPT.TRAP 0x1 ;  /* 0x000000040000795c */ /* 0x000fe20000300000 */
.L_x_30:
[----:B------:R-:W-:Y:S02]  /*a480*/  R2UR UR6, R16 ;  /* 0x00000000100672ca */ /* 0x000fe400000e0000 */
[----:B------:R-:W-:Y:S02]  /*a490*/  R2UR UR4, R7 ;  /* 0x00000000070472ca */ /* 0x000fe400000e0000 */
[----:B------:R-:W-:-:S11]  /*a4a0*/  R2UR UR5, R8 ;  /* 0x00000000080572ca */ /* 0x000fd600000e0000 */
[----:B------:R-:W-:Y:S02]  /*a4b0*/  IMAD.U32 R0, RZ, RZ, UR4 ;  /* 0x00000004ff007e24 */ /* 0x000fe4000f8e00ff */
[----:B------:R-:W-:-:S03]  /*a4c0*/  ULEA UR5, UR5, UR6, 0x3 ;  /* 0x0000000605057291 */ /* 0x000fc6000f8e183f */
[----:B------:R-:W-:-:S06]  /*a4d0*/  SHF.L.U32 R0, R0, 0x1f, RZ ;  /* 0x0000001f00007819 */ /* 0x000fcc00000006ff */
[----:B------:R0:W1:Y:S01]  /*a4e0*/  SYNCS.PHASECHK.TRANS64.TRYWAIT P1, [UR5+0x38850], R0 ;  /* 0x03885000ff0075a7 */ /* 0x0000620008020145 */
[----:B------:R-:W-:Y:S05]  /*a4f0*/  @!P0 BRA `(.L_x_31) ;  /* 0x0000000000048947 */ /* 0x000fea0003800000 */
[----:B------:R-:W-:Y:S01]  /*a500*/  BPT.TRAP 0x1 ;  /* 0x000000040000795c */ /* 0x000fe20000300000 */
.L_x_31:
[----:B-1----:R-:W-:Y:S05]  /*a510*/  @P1 BRA `(.L_x_32) ;  /* 0x0000000000081947 */ /* 0x002fea0003800000 */
[----:B------:R-:W1:Y:S02]  /*a520*/  SYNCS.PHASECHK.TRANS64.TRYWAIT P1, [UR5+0x38850], R0 ;  /* 0x03885000ff0075a7 */ /* 0x000e640008020145 */
[----:B-1----:R-:W-:Y:S05]  /*a530*/  @!P1 BRA `(.L_x_33) ;  /* 0x0000007000849947 */ /* 0x002fea0003800000 */
.L_x_32:
[----:B------:R-:W-:Y:S01]  /*a540*/  R2UR UR4, R16 ;  /* 0x00000000100472ca */ /* 0x000fe200000e0000 */
[----:B------:R-:W-:Y:S01]  /*a550*/  WARPGROUP.ARRIVE ;  /* 0x00000000000079c5 */ /* 0x000fe20000000000 */
[----:B------:R-:W-:Y:S01]  /*a560*/  R2UR UR6, R8 ;  /* 0x00000000080672ca */ /* 0x000fe200000e0000 */
[----:B------:R-:W-:Y:S01]  /*a570*/  UMOV UR11, 0x40000040 ;  /* 0x40000040000b7882 */ /* 0x000fe20000000000 */
[----:B-1----:R-:W1:Y:S01]  /*a580*/  SHFL.BFLY PT, R5, R14, 0x2, 0x1f ;  /* 0x0c401f000e057f89 */ /* 0x002e6200000e0000 */
[----:B------:R-:W-:Y:S02]  /*a590*/  IMAD.MOV.U32 R4, RZ, RZ, RZ ;  /* 0x000000ffff047224 */ /* 0x000fe400078e00ff */
[----:B------:R-:W-:Y:S01]  /*a5a0*/  IMAD.U32 R8, RZ, RZ, UR7 ;  /* 0x00000007ff087e24 */ /* 0x000fe2000f8e00ff */
[----:B0-----:R-:W0:Y:S05]  /*a5b0*/  SHFL.BFLY PT, R0, R9, 0x2, 0x1f ;  /* 0x0c401f0009007f89 */ /* 0x001e2a00000e0000 */
[----:B------:R-:W-:-:S04]  /*a5c0*/  UIADD3 UR4, UR4, 0x400, URZ ;  /* 0x0000040004047890 */ /* 0x000fc8000fffe03f */
[----:B------:R-:W-:-:S04]  /*a5d0*/  USHF.R.U32.HI UR4, URZ, 0x4, UR4 ;  /* 0x000000043f047899 */ /* 0x000fc80008011604 */
[----:B------:R-:W-:-:S04]  /*a5e0*/  ULOP3.LUT UR4, UR4, 0x3fff, URZ, 0xc0, !UPT ;  /* 0x00003fff04047892 */ /* 0x000fc8000f8ec03f */
[----:B------:R-:W-:Y:S01]  /*a5f0*/  ULOP3.LUT UR4, UR4, 0x2800000, URZ, 0xfc, !UPT ;  /* 0x0280000004047892 */ /* 0x000fe2000f8efc3f */
[----:B-1----:R-:W-:-:S03]  /*a600*/  FADD.FTZ R5, R5, R14 ;  /* 0x0000000e05057221 */ /* 0x002fc60000010000 */
[----:B------:R-:W-:Y:S01]  /*a610*/  UIMAD UR4, UR6, 0xa00, UR4 ;  /* 0x00000a00060478a4 */ /* 0x000fe2000f8e0204 */
[----:B------:R-:W-:Y:S01]  /*a620*/  MOV R14, UR7 ;  /* 0x00000007000e7c02 */ /* 0x000fe20008000f00 */
[----:B0-----:R-:W-:Y:S02]  /*a630*/  FADD.FTZ R2, R0, R9 ;  /* 0x0000000900027221 */ /* 0x001fe40000010000 */
[----:B------:R-:W-:Y:S01]  /*a640*/  UIADD3 UR6, UR4, 0x80, URZ ;  /* 0x0000008004067890 */ /* 0x000fe2000fffe03f */
[----:B------:R-:W0:Y:S02]  /*a650*/  SHFL.BFLY PT, R0, R5, 0x1, 0x1f ;  /* 0x0c201f0005007f89 */ /* 0x000e2400000e0000 */
[----:B------:R-:W-:Y:S02]  /*a660*/  UMOV UR10, UR4 ;  /* 0x00000004000a7c82 */ /* 0x000fe40008000000 */
[----:B------:R-:W-:Y:S01]  /*a670*/  HGMMA.64x256x16.F32.BF16 R24, R208, gdesc[UR8].tnspB, R24, gsb0 ;  /* 0x43e00008d0187df0 */ /* 0x000fe20008001818 */
[----:B------:R-:W-:Y:S01]  /*a680*/  UMOV UR11, 0x40000040 ;  /* 0x40000040000b7882 */ /* 0x000fe20000000000 */
[----:B------:R-:W-:Y:S01]  /*a690*/  UMOV UR10, UR6 ;  /* 0x00000006000a7c82 */ /* 0x000fe20008000000 */
[----:B------:R-:W-:Y:S01]  /*a6a0*/  UIADD3 UR6, UR4, 0x100, URZ ;  /* 0x0000010004067890 */ /* 0x000fe2000fffe03f */
[----:B------:R-:W1:Y:S01]  /*a6b0*/  SHFL.BFLY PT, R7, R2, 0x1, 0x1f ;  /* 0x0c201f0002077f89 */ /* 0x000e6200000e0000 */
[----:B0-----:R-:W-:Y:S01]  /*a6c0*/  FADD.FTZ R12, R5, R0 ;  /* 0x00000000050c7221 */ /* 0x001fe20000010000 */
[----:B------:R-:W-:-:S04]  /*a6d0*/  IMAD.MOV.U32 R0, RZ, RZ, -0x800000 ;  /* 0xff800000ff007424 */ /* 0x000fc800078e00ff */
[----:B------:R-:W-:Y:S01]  /*a6e0*/  FSETP.NE.FTZ.AND P1, PT, R12, RZ, PT ;  /* 0x000000ff0c00720b */ /* 0x000fe20003f35000 */
[----:B-1----:R-:W-:Y:S01]  /*a6f0*/  FADD.FTZ R13, R2, R7 ;  /* 0x00000007020d7221 */ /* 0x002fe20000010000 */
[----:B------:R-:W-:Y:S01]  /*a700*/  MOV R7, RZ ;  /* 0x000000ff00077202 */ /* 0x000fe20000000f00 */
[----:B------:R-:W-:-:S03]  /*a710*/  IMAD.MOV.U32 R2, RZ, RZ, -0x800000 ;  /* 0xff800000ff027424 */ /* 0x000fc600078e00ff */
[----:B------:R-:W-:-:S07]  /*a720*/  FSETP.NE.FTZ.AND P2, PT, R13, RZ, PT ;  /* 0x000000ff0d00720b */ /* 0x000fce0003f55000 */
[----:B------:R-:W0:Y:S01]  /*a730*/  @P1 MUFU.LG2 R10, R12 ;  /* 0x0000000c000a1308 */ /* 0x000e220000000c00 */
[----:B------:R-:W-:-:S07]  /*a740*/  @P1 FMUL.FTZ R8, R8, 0.69314718246459960938 ;  /* 0x3f31721808081820 */ /* 0x000fce0000410000 */
[----:B------:R-:W1:Y:S01]  /*a750*/  @P2 MUFU.LG2 R11, R13 ;  /* 0x0000000d000b2308 */ /* 0x000e620000000c00 */
[----:B------:R-:W-:-:S07]  /*a760*/  @P2 FMUL.FTZ R14, R14, 0.69314718246459960938 ;  /* 0x3f3172180e0e2820 */ /* 0x000fce0000410000 */
[----:B------:R2:W3:Y:S01]  /*a770*/  @P1 MUFU.RCP R7, R12 ;  /* 0x0000000c00071308 */ /* 0x0004e20000001000 */
[----:B0-----:R-:W-:-:S04]  /*a780*/  @P1 FMUL.FTZ R5, R10, 0.69314718246459960938 ;  /* 0x3f3172180a051820 */ /* 0x001fc80000410000 */
[----:B------:R-:W-:-:S03]  /*a790*/  @P1 FFMA.FTZ R0, R8, R3, R5 ;  /* 0x0000000308001223 */ /* 0x000fc60000010005 */
[----:B------:R2:W0:Y:S01]  /*a7a0*/  @P2 MUFU.RCP R4, R13 ;  /* 0x0000000d00042308 */ /* 0x0004220000001000 */
[----:B-1----:R-:W-:-:S04]  /*a7b0*/  @P2 FMUL.FTZ R11, R11, 0.69314718246459960938 ;  /* 0x3f3172180b0b2820 */ /* 0x002fc80000410000 */
[----:B------:R-:W-:Y:S01]  /*a7c0*/  @P2 FFMA.FTZ R2, R14, R6, R11 ;  /* 0x000000060e022223 */ /* 0x000fe2000001000b */
[----:B------:R-:W-:Y:S02]  /*a7d0*/  WARPGROUP.DEPBAR.LE gsb0, 0x0 ;  /* 0x00008000000079c5 */ /* 0x000fe40000010000 */
[----:B------:R-:W-:-:S06]  /*a7e0*/  WARPGROUP.ARRIVE ;  /* 0x00000000000079c5 */ /* 0x000fcc0000000000 */
[----:B------:R-:W-:Y:S01]  /*a7f0*/  HGMMA.64x256x16.F32.BF16 R24, R204, gdesc[UR8].tnspB, R24, gsb0 ;  /* 0x43e00008cc187df0 */ /* 0x000fe20008001818 */
[----:B------:R-:W-:Y:S01]  /*a800*/  UMOV UR10, UR6 ;  /* 0x00000006000a7c82 */ /* 0x000fe20008000000 */
[----:B------:R-:W-:Y:S01]  /*a810*/  UMOV UR11, 0x40000040 ;  /* 0x40000040000b7882 */ /* 0x000fe20000000000 */
[----:B------:R-:W-:Y:S02]  /*a820*/  UIADD3 UR6, UR4, 0x180, URZ ;  /* 0x0000018004067890 */ /* 0x000fe4000fffe03f */
[----:B------:R-:W-:Y:S01]  /*a830*/  UIADD3 UR4, UR4, 0x200, URZ ;  /* 0x0000020004047890 */ /* 0x000fe2000fffe03f */
[----:B------:R-:W-:Y:S02]  /*a840*/  WARPGROUP.DEPBAR.LE gsb0, 0x0 ;  /* 0x00008000000079c5 */ /* 0x000fe40000010000 */
[----:B------:R-:W-:-:S15]  /*a850*/  WARPGROUP.ARRIVE ;  /* 0x00000000000079c5 */ /* 0x000fde0000000000 */
[----:B------:R-:W-:-:S05]  /*a860*/  NOP ;  /* 0x0000000000007918 */ /* 0x000fca0000000000 */
[----:B------:R-:W-:Y:S01]  /*a870*/  HGMMA.64x256x16.F32.BF16 R24, R200, gdesc[UR8].tnspB, R24, gsb0 ;  /* 0x43e00008c8187df0 */ /* 0x000fe20008001818 */
[----:B------:R-:W-:Y:S01]  /*a880*/  UMOV UR10, UR6 ;  /* 0x00000006000a7c82 */ /* 0x000fe20008000000 */
[----:B------:R-:W-:Y:S01]  /*a890*/  UMOV UR11, 0x40000040 ;  /* 0x40000040000b7882 */ /* 0x000fe20000000000 */
[----:B------:R-:W-:Y:S02]  /*a8a0*/  WARPGROUP.DEPBAR.LE gsb0, 0x0 ;  /* 0x00008000000079c5 */ /* 0x000fe40000010000 */
[----:B------:R-:W-:-:S15]  /*a8b0*/  WARPGROUP.ARRIVE ;  /* 0x00000000000079c5 */ /* 0x000fde0000000000 */
[----:B------:R-:W-:-:S08]  /*a8c0*/  NOP ;  /* 0x0000000000007918 */ /* 0x000fd00000000000 */
[----:B------:R-:W-:Y:S01]  /*a8d0*/  HGMMA.64x256x16.F32.BF16 R24, R196, gdesc[UR8].tnspB, R24, gsb0 ;  /* 0x43e00008c4187df0 */ /* 0x000fe20008001818 */
[----:B------:R-:W-:Y:S01]  /*a8e0*/  UMOV UR10, UR4 ;  /* 0x00000004000a7c82 */ /* 0x000fe20008000000 */
[----:B------:R-:W-:Y:S01]  /*a8f0*/  UMOV UR11, 0x40000040 ;  /* 0x40000040000b7882 */ /* 0x000fe20000000000 */
[----:B------:R-:W-:Y:S02]  /*a900*/  WARPGROUP.DEPBAR.LE gsb0, 0x0 ;  /* 0x00008000000079c5 */ /* 0x000fe40000010000 */
[----:B------:R-:W-:-:S15]  /*a910*/  WARPGROUP.ARRIVE ;  /* 0x00000000000079c5 */ /* 0x000fde0000000000 */
[----:B------:R-:W-:-:S08]  /*a920*/  NOP ;  /* 0x0000000000007918 */ /* 0x000fd00000000000 */
[----:B------:R-:W-:Y:S03]  /*a930*/  HGMMA.64x256x16.F32.BF16 R24, R192, gdesc[UR8].tnspB, R24, gsb0 ;  /* 0x43e00008c0187df0 */ /* 0x000fe60008001818 */
[----:B------:R-:W-:Y:S02]  /*a940*/  WARPGROUP.DEPBAR.LE gsb0, 0x0 ;  /* 0x00008000000079c5 */ /* 0x000fe40000010000 */
[----:B0-23--:R-:W-:Y:S05]  /*a950*/  @!P0 BRA `(.L_x_34) ;  /* 0x0000000000048947 */ /* 0x00dfea0003800000 */
[----:B------:R-:W-:Y:S01]  /*a960*/  BPT.TRAP 0x1 ;  /* 0x000000040000795c */ /* 0x000fe20000300000 */
.L_x_34:
[----:B------:R-:W0:Y:S01]  /*a970*/  S2UR UR6, SR_CgaCtaId ;  /* 0x00000000000679c3 */ /* 0x000e220000008800 */
[----:B------:R-:W-:Y:S01]  /*a980*/  UIADD3 UR4, UR5, 0x38860, URZ ;  /* 0x0003886005047890 */ /* 0x000fe2000fffe03f */
        /* <DEDUP_REMOVED lines=22> */
[----:B0-----:R-:W-:Y:S01]  /*aaf0*/  UPRMT UR4, UR6, 0x654, UR4 ;  /* 0x0000065406047896 */ /* 0x001fe20008000004 */
        /* <DEDUP_REMOVED lines=8> */
[----:B------:R-:W-:Y:S01]  /*ab80*/  SYNCS.ARRIVE.TRANS64.RED.A1T0 RZ, [UR4], RZ ;  /* 0x000000ffffff79a7 */ /* 0x000fe20008100404 */
        /* <DEDUP_REMOVED lines=34> */
[----:B------:R-:W-:Y:S01]  /*adb0*/  PLOP3.LUT P0, PT, PT, PT, PT, 0x8, 0x0 ;  /* 0x000000000000781c */ /* 0x000fe20003f0e170 */
        /* <DEDUP_REMOVED lines=63> */
[----:B------:R-:W-:-:S07]  /*b1b0*/  FMUL.FTZ R151, R151, R4 ;  /* 0x0000000497977220 */ /* 0x000fce0000410000 */
.L_x_10:
[----:B------:R-:W-:Y:S05]  /*b1c0*/  @P0 BRA `(.L_x_35) ;  /* 0x0000002000600947 */ /* 0x000fea0003800000 */
[----:B------:R-:W0:Y:S01]  /*b1d0*/  S2R R3, SR_TID.X ;  /* 0x0000000000037919 */ /* 0x000e220000002100 */
[----:B------:R-:W1:Y:S01]  /*b1e0*/  LDC R8, c[0x0][0xbe8] ;  /* 0x0002fa00ff087b82 */ /* 0x000e620000000800 */
[----:B------:R-:W-:Y:S01]  /*b1f0*/  R2UR UR13, R18 ;  /* 0x00000000120d72ca */ /* 0x000fe200000e0000 */
[----:B------:R-:W-:Y:S01]  /*b200*/  ULDC.64 UR8, c[0x0][0xbd0] ;  /* 0x0002f40000087ab9 */ /* 0x000fe20000000a00 */
[----:B------:R-:W-:Y:S01]  /*b210*/  ULDC.64 UR14, c[0x0][0x208] ;  /* 0x00008200000e7ab9 */ /* 0x000fe20000000a00 */
[----:B------:R-:W-:Y:S04]  /*b220*/  BSSY B0, `(.L_x_36) ;  /* 0x000014c000007945 */ /* 0x000fe80003800000 */
[----:B------:R-:W2:Y:S06]  /*b230*/  S2UR UR12, SR_CTAID.Z ;  /* 0x00000000000c79c3 */ /* 0x000eac0000002700 */
[----:B------:R-:W-:-:S02]  /*b240*/  USHF.R.S32.HI UR7, URZ, 0x1f, UR13 ;  /* 0x0000001f3f077899 */ /* 0x000fc4000801140d */
[----:B------:R-:W-:Y:S01]  /*b250*/  IMAD R19, RZ, RZ, -UR13 ;  /* 0x8000000dff137e24 */ /* 0x000fe2000f8e02ff */
[----:B------:R-:W3:Y:S01]  /*b260*/  LDC.64 R20, c[0x0][0xbd8] ;  /* 0x0002f600ff147b82 */ /* 0x000ee20000000a00 */
[----:B------:R-:W-:Y:S02]  /*b270*/  UIMAD.WIDE.U32 UR4, UR13, UR8, URZ ;  /* 0x000000080d0472a5 */ /* 0x000fe4000f8e003f */
[----:B------:R-:W-:-:S04]  /*b280*/  UIMAD UR6, UR7, UR8, URZ ;  /* 0x00000008070672a4 */ /* 0x000fc8000f8e023f */
[----:B------:R-:W-:Y:S01]  /*b290*/  UIMAD UR6, UR13, UR9, UR6 ;  /* 0x000000090d0672a4 */ /* 0x000fe2000f8e0206 */
[----:B-1----:R-:W-:Y:S01]  /*b2a0*/  ISETP.NE.AND P0, PT, R8, 0x1, PT ;  /* 0x000000010800780c */ /* 0x002fe20003f05270 */
[----:B------:R-:W1:Y:S01]  /*b2b0*/  S2UR UR11, SR_CTAID.Y ;  /* 0x00000000000b79c3 */ /* 0x000e620000002600 */
[----:B------:R-:W-:Y:S01]  /*b2c0*/  ULDC.64 UR8, c[0x0][0xb38] ;  /* 0x0002ce0000087ab9 */ /* 0x000fe20000000a00 */
[----:B------:R-:W-:Y:S02]  /*b2d0*/  UIADD3 UR6, UR5, UR6, URZ ;  /* 0x0000000605067290 */ /* 0x000fe4000fffe03f */
[----:B------:R-:W-:Y:S01]  /*b2e0*/  UIMAD UR7, UR7, UR8, URZ ;  /* 0x00000008070772a4 */ /* 0x000fe2000f8e023f */
[----:B0-----:R-:W-:Y:S01]  /*b2f0*/  IADD3 R14, R3, -0x80, RZ ;  /* 0xffffff80030e7810 */ /* 0x001fe20007ffe0ff */
[----:B--2---:R-:W-:Y:S02]  /*b300*/  USHF.R.S32.HI UR10, URZ, 0x1f, UR12 ;  /* 0x0000001f3f0a7899 */ /* 0x004fe4000801140c */
[----:B------:R-:W1:Y:S01]  /*b310*/  LDC R152, c[0x0][0xc50] ;  /* 0x00031400ff987b82 */ /* 0x000e620000000800 */
[----:B------:R-:W-:-:S04]  /*b320*/  SHF.R.S32.HI R7, RZ, 0x1f, R14 ;  /* 0x0000001fff077819 */ /* 0x000fc8000001140e */
[CC--:B------:R-:W-:Y:S02]  /*b330*/  LEA.HI R4, R7.reuse, R14.reuse, RZ, 0x7 ;  /* 0x0000000e07047211 */ /* 0x0c0fe400078f38ff */
[----:B------:R-:W-:Y:S01]  /*b340*/  LEA.HI R7, R7, R14, RZ, 0x2 ;  /* 0x0000000e07077211 */ /* 0x000fe200078f10ff */
[----:B------:R-:W0:Y:S01]  /*b350*/  LDC.64 R22, c[0x0][0xb40] ;  /* 0x0002d000ff167b82 */ /* 0x000e220000000a00 */
[----:B------:R-:W-:Y:S02]  /*b360*/  LOP3.LUT R3, R4, 0xffffff80, RZ, 0xc0, !PT ;  /* 0xffffff8004037812 */ /* 0x000fe400078ec0ff */
[----:B------:R-:W-:Y:S02]  /*b370*/  SHF.R.S32.HI R9, RZ, 0x7, R4 ;  /* 0x00000007ff097819 */ /* 0x000fe40000011404 */
[----:B------:R-:W-:Y:S01]  /*b380*/  LOP3.LUT R7, R7, 0xfffffffc, RZ, 0xc0, !PT ;  /* 0xfffffffc07077812 */ /* 0x000fe200078ec0ff */
[----:B------:R-:W-:Y:S01]  /*b390*/  IMAD.IADD R3, R14, 0x1, -R3 ;  /* 0x000000010e037824 */ /* 0x000fe200078e0a03 */
[----:B------:R-:W-:Y:S01]  /*b3a0*/  LEA.HI R4, R4, R9, RZ, 0x1 ;  /* 0x0000000904047211 */ /* 0x000fe200078f08ff */
[----:B------:R-:W2:Y:S02]  /*b3b0*/  @P0 LDC R17, c[0x0][0xbf0] ;  /* 0x0002fc00ff110b82 */ /* 0x000ea40000000800 */
[----:B------:R-:W-:Y:S01]  /*b3c0*/  IMAD.IADD R7, R14, 0x1, -R7 ;  /* 0x000000010e077824 */ /* 0x000fe200078e0a07 */
[----:B------:R-:W-:-:S02]  /*b3d0*/  SHF.R.S32.HI R16, RZ, 0x1f, R3 ;  /* 0x0000001fff107819 */ /* 0x000fc40000011403 */
[----:B------:R-:W-:Y:S02]  /*b3e0*/  LOP3.LUT R4, R4, 0x3fffffe, RZ, 0xc0, !PT ;  /* 0x03fffffe04047812 */ /* 0x000fe400078ec0ff */
[----:B------:R-:W-:Y:S01]  /*b3f0*/  LEA.HI R10, R16, R3, RZ, 0x2 ;  /* 0x00000003100a7211 */ /* 0x000fe200078f10ff */
[----:B------:R-:W4:Y:S01]  /*b400*/  @P0 LDC R14, c[0x0][0xbec] ;  /* 0x0002fb00ff0e0b82 */ /* 0x000f220000000800 */
[----:B------:R-:W-:Y:S02]  /*b410*/  LEA.HI R11, R7, R7, RZ, 0x1 ;  /* 0x00000007070b7211 */ /* 0x000fe400078f08ff */
[--C-:B------:R-:W-:Y:S02]  /*b420*/  SHF.R.S32.HI R5, RZ, 0x2, R10.reuse ;  /* 0x00000002ff057819 */ /* 0x100fe4000001140a */
[----:B------:R-:W-:Y:S02]  /*b430*/  SHF.R.S32.HI R6, RZ, 0x1f, R10 ;  /* 0x0000001fff067819 */ /* 0x000fe4000001140a */
[----:B------:R-:W-:Y:S01]  /*b440*/  LOP3.LUT R10, R10, 0x7ffffffc, RZ, 0xc0, !PT ;  /* 0x7ffffffc0a0a7812 */ /* 0x000fe200078ec0ff */
[----:B------:R-:W5:Y:S01]  /*b450*/  @P0 LDC R154, c[0x0][0xbec] ;  /* 0x0002fb00ff9a0b82 */ /* 0x000f620000000800 */
[----:B------:R-:W-:-:S04]  /*b460*/  LEA.HI R6, R6, R5, RZ, 0x3 ;  /* 0x0000000506067211 */ /* 0x000fc800078f18ff */
[----:B------:R-:W-:Y:S02]  /*b470*/  LOP3.LUT R12, R6, 0xfffffff8, RZ, 0xc0, !PT ;  /* 0xfffffff8060c7812 */ /* 0x000fe400078ec0ff */
[----:B------:R-:W-:Y:S01]  /*b480*/  IADD3 R6, R9, -R4, RZ ;  /* 0x8000000409067210 */ /* 0x000fe20007ffe0ff */
[----:B------:R-:W5:Y:S01]  /*b490*/  @P0 LDC R153, c[0x0][0xbf0] ;  /* 0x0002fc00ff990b82 */ /* 0x000f620000000800 */
[----:B------:R-:W0:Y:S01]  /*b4a0*/  S2R R9, SR_CTAID.X ;  /* 0x0000000000097919 */ /* 0x000e220000002500 */
[----:B------:R-:W-:Y:S01]  /*b4b0*/  LEA.HI R4, R16, R3, RZ, 0x5 ;  /* 0x0000000310047211 */ /* 0x000fe200078f28ff */
[----:B------:R-:W-:Y:S01]  /*b4c0*/  IMAD.IADD R5, R5, 0x1, -R12 ;  /* 0x0000000105057824 */ /* 0x000fe200078e0a0c */
[----:B------:R-:W-:Y:S02]  /*b4d0*/  LOP3.LUT R12, R11, 0x1ffffffe, RZ, 0xc0, !PT ;  /* 0x1ffffffe0b0c7812 */ /* 0x000fe400078ec0ff */
[----:B------:R-:W-:-:S03]  /*b4e0*/  SHF.R.S32.HI R4, RZ, 0x5, R4 ;  /* 0x00000005ff047819 */ /* 0x000fc60000011404 */
[----:B------:R-:W-:Y:S01]  /*b4f0*/  IMAD.IADD R11, R7, 0x1, -R12 ;  /* 0x00000001070b7824 */ /* 0x000fe200078e0a0c */
[----:B------:R-:W-:Y:S01]  /*b500*/  LEA R7, R4, R5, 0x4 ;  /* 0x0000000504077211 */ /* 0x000fe200078e20ff */
[----:B------:R-:W-:Y:S01]  /*b510*/  IMAD.U32 R5, RZ, RZ, UR5 ;  /* 0x00000005ff057e24 */ /* 0x000fe2000f8e00ff */
[----:B------:R-:W-:Y:S01]  /*b520*/  MOV R5, UR6 ;  /* 0x0000000600057c02 */ /* 0x000fe20008000f00 */
[----:B------:R-:W-:Y:S01]  /*b530*/  IMAD.U32 R4, RZ, RZ, UR4 ;  /* 0x00000004ff047e24 */ /* 0x000fe2000f8e00ff */
[----:B------:R-:W-:Y:S01]  /*b540*/  UIMAD.WIDE.U32 UR4, UR13, UR8, URZ ;  /* 0x000000080d0472a5 */ /* 0x000fe2000f8e003f */
[----:B------:R-:W-:Y:S01]  /*b550*/  IMAD R16, R6, 0x40, R7 ;  /* 0x0000004006107824 */ /* 0x000fe200078e0207 */
[----:B------:R-:W-:Y:S01]  /*b560*/  UIMAD UR6, UR13, UR9, UR7 ;  /* 0x000000090d0672a4 */ /* 0x000fe2000f8e0207 */
[----:B---3--:R-:W-:Y:S02]  /*b570*/  IMAD R12, R20, UR10, RZ ;  /* 0x0000000a140c7c24 */ /* 0x008fe4000f8e02ff */
[----:B------:R-:W-:Y:S01]  /*b580*/  IMAD R6, R11, 0x8, R16 ;  /* 0x000000080b067824 */ /* 0x000fe200078e0210 */
[----:B------:R-:W-:Y:S01]  /*b590*/  UIADD3 UR6, UR5, UR6, URZ ;  /* 0x0000000605067290 */ /* 0x000fe2000fffe03f */
[----:B------:R-:W-:Y:S01]  /*b5a0*/  IMAD R15, R21, UR12, R12 ;  /* 0x0000000c150f7c24 */ /* 0x000fe2000f8e020c */
[----:B------:R-:W-:Y:S01]  /*b5b0*/  ULDC.64 UR8, c[0x0][0xb28] ;  /* 0x0002ca0000087ab9 */ /* 0x000fe20000000a00 */
[----:B------:R-:W-:-:S02]  /*b5c0*/  IMAD.U32 R7, RZ, RZ, UR5 ;  /* 0x00000005ff077e24 */ /* 0x000fc4000f8e00ff */
[----:B------:R-:W-:Y:S01]  /*b5d0*/  IMAD.WIDE.U32 R4, R20, UR12, R4 ;  /* 0x0000000c14047c25 */ /* 0x000fe2000f8e0004 */
[----:B------:R-:W-:Y:S01]  /*b5e0*/  MOV R7, UR6 ;  /* 0x0000000600077c02 */ /* 0x000fe20008000f00 */
[----:B------:R-:W-:Y:S02]  /*b5f0*/  ULDC.64 UR6, c[0x0][0xb48] ;  /* 0x0002d20000067ab9 */ /* 0x000fe40000000a00 */
[----:B-1----:R-:W-:Y:S01]  /*b600*/  IMAD R21, R152, R19, UR11 ;  /* 0x0000000b98157e24 */ /* 0x002fe2000f8e0213 */
[----:B------:R-:W-:Y:S02]  /*b610*/  IADD3 R5, R5, R15, RZ ;  /* 0x0000000f05057210 */ /* 0x000fe40007ffe0ff */
[----:B0-----:R-:W-:Y:S01]  /*b620*/  LEA R11, R9, R6, 0x7 ;  /* 0x00000006090b7211 */ /* 0x001fe200078e38ff */
[----:B------:R-:W-:Y:S01]  /*b630*/  IMAD.U32 R6, RZ, RZ, UR4 ;  /* 0x00000004ff067e24 */ /* 0x000fe2000f8e00ff */
[----:B------:R-:W-:Y:S02]  /*b640*/  ULDC.64 UR4, c[0x0][0xbe0] ;  /* 0x0002f80000047ab9 */ /* 0x000fe40000000a00 */
[----:B------:R-:W-:-:S04]  /*b650*/  IMAD.WIDE.U32 R4, R21, UR4, R4 ;  /* 0x0000000415047c25 */ /* 0x000fc8000f8e0004 */
[----:B----4-:R-:W-:-:S04]  /*b660*/  @P0 IMAD.HI.U32 R12, R11, R14, RZ ;  /* 0x0000000e0b0c0227 */ /* 0x010fc800078e00ff */
[C---:B------:R-:W-:Y:S02]  /*b670*/  IMAD R14, R22.reuse, UR10, RZ ;  /* 0x0000000a160e7c24 */ /* 0x040fe4000f8e02ff */
[----:B------:R-:W-:Y:S01]  /*b680*/  IMAD.MOV.U32 R13, RZ, RZ, R11 ;  /* 0x000000ffff0d7224 */ /* 0x000fe200078e000b */
[----:B--2---:R-:W-:Y:S01]  /*b690*/  @P0 SHF.R.U32.HI R13, RZ, R17, R12 ;  /* 0x00000011ff0d0219 */ /* 0x004fe2000001160c */
[----:B------:R-:W-:Y:S01]  /*b6a0*/  IMAD R17, R23, UR12, R14 ;  /* 0x0000000c17117c24 */ /* 0x000fe2000f8e020e */
[----:B------:R-:W-:Y:S01]  /*b6b0*/  SHF.R.S32.HI R14, RZ, 0x1f, R21 ;  /* 0x0000001fff0e7819 */ /* 0x000fe20000011415 */
[----:B------:R-:W-:-:S04]  /*b6c0*/  IMAD.WIDE.U32 R6, R22, UR12, R6 ;  /* 0x0000000c16067c25 */ /* 0x000fc8000f8e0006 */
[----:B-----5:R-:W-:-:S04]  /*b6d0*/  @P0 IMAD.HI.U32 R154, R11, R154, RZ ;  /* 0x0000009a0b9a0227 */ /* 0x020fc800078e00ff */
[----:B------:R-:W-:Y:S02]  /*b6e0*/  IMAD.IADD R7, R7, 0x1, R17 ;  /* 0x0000000107077824 */ /* 0x000fe400078e0211 */
[C---:B------:R-:W-:Y:S02]  /*b6f0*/  IMAD R17, R14.reuse, UR6, RZ ;  /* 0x000000060e117c24 */ /* 0x040fe4000f8e02ff */
[----:B------:R-:W-:Y:S01]  /*b700*/  IMAD.MOV.U32 R15, RZ, RZ, R11 ;  /* 0x000000ffff0f7224 */ /* 0x000fe200078e000b */
[----:B------:R-:W-:Y:S01]  /*b710*/  @P0 SHF.R.U32.HI R15, RZ, R153, R154 ;  /* 0x00000099ff0f0219 */ /* 0x000fe2000001169a */
[----:B------:R-:W-:Y:S01]  /*b720*/  IMAD R12, R14, UR4, RZ ;  /* 0x000000040e0c7c24 */ /* 0x000fe2000f8e02ff */
[----:B------:R-:W-:Y:S01]  /*b730*/  BAR.SYNC.DEFER_BLOCKING 0x1, 0x100 ;  /* 0x0044000000007b1d */ /* 0x000fe20000010000 */
[C---:B------:R-:W-:Y:S01]  /*b740*/  IMAD R19, R21.reuse, UR7, R17 ;  /* 0x0000000715137c24 */ /* 0x040fe2000f8e0211 */
[----:B------:R-:W-:Y:S01]  /*b750*/  SHF.R.S32.HI R17, RZ, 0x1f, R13 ;  /* 0x0000001fff117819 */ /* 0x000fe2000001140d */
[----:B------:R-:W-:Y:S01]  /*b760*/  IMAD R14, R21, UR5, R12 ;  /* 0x00000005150e7c24 */ /* 0x000fe2000f8e020c */
[----:B------:R-:W-:Y:S01]  /*b770*/  IADD3 R4, P0, R13, R4, RZ ;  /* 0x000000040d047210 */ /* 0x000fe20007f1e0ff */
[----:B------:R-:W-:Y:S01]  /*b780*/  IMAD.WIDE.U32 R6, R21, UR6, R6 ;  /* 0x0000000615067c25 */ /* 0x000fe2000f8e0006 */
[--C-:B------:R-:W-:Y:S01]  /*b790*/  SHF.R.S32.HI R12, RZ, 0x1f, R15.reuse ;  /* 0x0000001fff0c7819 */ /* 0x100fe2000001140f */
[----:B------:R-:W-:Y:S01]  /*b7a0*/  ULDC.64 UR4, c[0x0][0xb30] ;  /* 0x0002cc0000047ab9 */ /* 0x000fe20000000a00 */
[----:B------:R-:W-:Y:S01]  /*b7b0*/  IADD3 R13, -R13, RZ, RZ ;  /* 0x000000ff0d0d7210 */ /* 0x000fe20007ffe1ff */
[----:B------:R-:W-:Y:S01]  /*b7c0*/  IMAD.MOV R20, RZ, RZ, -R15 ;  /* 0x000000ffff147224 */ /* 0x000fe200078e0a0f */
[----:B------:R-:W-:Y:S01]  /*b7d0*/  IADD3.X R5, R17, R5, R14, P0, !PT ;  /* 0x0000000511057210 */ /* 0x000fe200007fe40e */
[----:B------:R-:W-:Y:S01]  /*b7e0*/  IMAD R12, R12, UR4, RZ ;  /* 0x000000040c0c7c24 */ /* 0x000fe2000f8e02ff */
[----:B------:R-:W-:Y:S01]  /*b7f0*/  ULDC.64 UR6, c[0x0][0xbc8] ;  /* 0x0002f20000067ab9 */ /* 0x000fe20000000a00 */
[----:B------:R-:W-:-:S02]  /*b800*/  IMAD R13, R8, R13, R11 ;  /* 0x0000000d080d7224 */ /* 0x000fc400078e020b */
[----:B------:R-:W-:Y:S02]  /*b810*/  IMAD.IADD R7, R7, 0x1, R19 ;  /* 0x0000000107077824 */ /* 0x000fe400078e0213 */
[----:B------:R-:W-:Y:S02]  /*b820*/  IMAD R11, R8, R20, R11 ;  /* 0x00000014080b7224 */ /* 0x000fe400078e020b */
[C---:B------:R-:W-:Y:S01]  /*b830*/  IMAD R17, R15.reuse, UR5, R12 ;  /* 0x000000050f117c24 */ /* 0x040fe2000f8e020c */
[----:B------:R-:W-:Y:S01]  /*b840*/  SHF.R.S32.HI R12, RZ, 0x1f, R13 ;  /* 0x0000001fff0c7819 */ /* 0x000fe2000001140d */
[----:B------:R-:W-:Y:S01]  /*b850*/  IMAD.WIDE.U32 R6, R15, UR4, R6 ;  /* 0x000000040f067c25 */ /* 0x000fe2000f8e0006 */
[----:B------:R-:W-:Y:S01]  /*b860*/  SHF.R.S32.HI R14, RZ, 0x1f, R11 ;  /* 0x0000001fff0e7819 */ /* 0x000fe2000001140b */
[----:B------:R-:W0:Y:S01]  /*b870*/  S2UR UR5, SR_CgaCtaId ;  /* 0x00000000000579c3 */ /* 0x000e220000008800 */
[----:B------:R-:W-:Y:S01]  /*b880*/  UMOV UR4, 0x400 ;  /* 0x0000040000047882 */ /* 0x000fe20000000000 */
[----:B------:R-:W-:Y:S01]  /*b890*/  IMAD R12, R12, UR6, RZ ;  /* 0x000000060c0c7c24 */ /* 0x000fe2000f8e02ff */
[----:B------:R-:W-:Y:S01]  /*b8a0*/  IADD3 R7, R7, R17, RZ ;  /* 0x0000001107077210 */ /* 0x000fe20007ffe0ff */
[----:B------:R-:W-:-:S02]  /*b8b0*/  IMAD R14, R14, UR8, RZ ;  /* 0x000000080e0e7c24 */ /* 0x000fc4000f8e02ff */
[C---:B------:R-:W-:Y:S02]  /*b8c0*/  IMAD R15, R13.reuse, UR7, R12 ;  /* 0x000000070d0f7c24 */ /* 0x040fe4000f8e020c */
[----:B------:R-:W-:Y:S01]  /*b8d0*/  IMAD.WIDE.U32 R4, R13, UR6, R4 ;  /* 0x000000060d047c25 */ /* 0x000fe2000f8e0004 */
[----:B------:R-:W-:-:S03]  /*b8e0*/  ULDC.64 UR6, c[0x0][0xba8] ;  /* 0x0002ea0000067ab9 */ /* 0x000fc60000000a00 */
[C---:B------:R-:W-:Y:S01]  /*b8f0*/  IMAD R17, R11.reuse, UR9, R14 ;  /* 0x000000090b117c24 */ /* 0x040fe2000f8e020e */
[----:B------:R-:W-:Y:S01]  /*b900*/  LEA R19, P0, R4, UR6, 0x2 ;  /* 0x0000000604137c11 */ /* 0x000fe2000f8010ff */
[----:B------:R-:W-:Y:S01]  /*b910*/  IMAD.WIDE.U32 R12, R11, UR8, R6 ;  /* 0x000000080b0c7c25 */ /* 0x000fe2000f8e0006 */
[----:B------:R-:W-:Y:S01]  /*b920*/  ULDC.64 UR8, c[0x0][0xb00] ;  /* 0x0002c00000087ab9 */ /* 0x000fe20000000a00 */
[----:B------:R-:W-:Y:S01]  /*b930*/  LEA R11, R9, R16, 0x7 ;  /* 0x00000010090b7211 */ /* 0x000fe200078e38ff */
[----:B------:R-:W-:Y:S01]  /*b940*/  ULDC UR6, c[0x0][0xa88] ;  /* 0x0002a20000067ab9 */ /* 0x000fe20000000800 */
[----:B------:R-:W-:Y:S01]  /*b950*/  IMAD.IADD R5, R5, 0x1, R15 ;  /* 0x0000000105057824 */ /* 0x000fe200078e020f */
[----:B------:R-:W-:Y:S01]  /*b960*/  LEA R6, P1, R12, UR8, 0x2 ;  /* 0x000000080c067c11 */ /* 0x000fe2000f8210ff */
[----:B------:R-:W-:Y:S01]  /*b970*/  IMAD.IADD R7, R13, 0x1, R17 ;  /* 0x000000010d077824 */ /* 0x000fe200078e0211 */
[----:B------:R-:W-:Y:S01]  /*b980*/  SHFL.IDX PT, R14, R19, 0x1, 0x1c1f ;  /* 0x003c1f00130e7f89 */ /* 0x000fe200000e0000 */
[----:B------:R-:W-:Y:S01]  /*b990*/  IMAD R8, R8, UR6, RZ ;  /* 0x0000000608087c24 */ /* 0x000fe2000f8e02ff */
[----:B------:R-:W-:Y:S01]  /*b9a0*/  LEA.HI.X R17, R4, UR7, R5, 0x2, P0 ;  /* 0x0000000704117c11 */ /* 0x000fe200080f1405 */
[----:B0-----:R-:W-:Y:S01]  /*b9b0*/  ULEA UR4, UR5, UR4, 0x18 ;  /* 0x0000000405047291 */ /* 0x001fe2000f8ec03f */
[----:B------:R-:W-:Y:S01]  /*b9c0*/  LEA.HI.X R7, R12, UR9, R7, 0x2, P1 ;  /* 0x000000090c077c11 */ /* 0x000fe200088f1407 */
[----:B------:R-:W-:Y:S01]  /*b9d0*/  VIADD R9, R11, 0x8 ;  /* 0x000000080b097836 */ /* 0x000fe20000000000 */
[----:B------:R-:W-:Y:S01]  /*b9e0*/  SHFL.IDX PT, R12, R19, RZ, 0x1c1f ;  /* 0x001c1fff130c7589 */ /* 0x000fe200000e0000 */
[----:B------:R-:W-:Y:S01]  /*b9f0*/  LOP3.LUT P0, RZ, R3, 0x3, RZ, 0xc0, !PT ;  /* 0x0000000303ff7812 */ /* 0x000fe2000780c0ff */
[----:B------:R-:W-:Y:S01]  /*ba00*/  UIADD3 UR4, UR4, 0x38820, URZ ;  /* 0x0003882004047890 */ /* 0x000fe2000fffe03f */
[CC--:B------:R-:W-:Y:S01]  /*ba10*/  ISETP.GE.AND P2, PT, R11.reuse, R8.reuse, PT ;  /* 0x000000080b00720c */ /* 0x0c0fe20003f46270 */
[----:B------:R-:W0:Y:S01]  /*ba20*/  SHFL.IDX PT, R13, R17, RZ, 0x1c1f ;  /* 0x001c1fff110d7589 */ /* 0x000e2200000e0000 */
[-C--:B------:R-:W-:Y:S01]  /*ba30*/  ISETP.GE.OR P1, PT, R11, R8.reuse, P0 ;  /* 0x000000080b00720c */ /* 0x080fe20000726670 */
[----:B------:R-:W-:Y:S01]  /*ba40*/  UPRMT UR4, URZ, 0x654, UR4 ;  /* 0x000006543f047896 */ /* 0x000fe20008000004 */
[----:B------:R-:W-:Y:S01]  /*ba50*/  ISETP.GE.OR P0, PT, R9, R8, P0 ;  /* 0x000000080900720c */ /* 0x000fe20000706670 */
[----:B------:R-:W1:Y:S01]  /*ba60*/  SHFL.IDX PT, R15, R17, 0x1, 0x1c1f ;  /* 0x003c1f00110f7f89 */ /* 0x000e6200000e0000 */
[----:B------:R-:W-:-:S03]  /*ba70*/  IMAD.IADD R3, R3, 0x1, -R10 ;  /* 0x0000000103037824 */ /* 0x000fc600078e0a0a */
[----:B------:R2:W3:Y:S02]  /*ba80*/  SHFL.IDX PT, R4, R6, RZ, 0x1c1f ;  /* 0x001c1fff06047589 */ /* 0x0004e400000e0000 */
[----:B------:R-:W-:Y:S01]  /*ba90*/  SHF.L.U32 R3, R3, 0x1, RZ ;  /* 0x0000000103037819 */ /* 0x000fe200000006ff */
[----:B------:R-:W-:Y:S01]  /*baa0*/  SYNCS.ARRIVE.TRANS64.RED.A1T0 RZ, [UR4], RZ ;  /* 0x000000ffffff79a7 */ /* 0x000fe20008100404 */
[----:B------:R2:W4:Y:S04]  /*bab0*/  SHFL.IDX PT, R5, R7, RZ, 0x1c1f ;  /* 0x001c1fff07057589 */ /* 0x00052800000e0000 */
[----:B0-----:R2:W-:Y:S04]  /*bac0*/  @!P1 ST.E desc[UR14][R12.64], R0 ;  /* 0x000000000c009985 */ /* 0x0015e8000c10190e */
[----:B-1----:R2:W-:Y:S01]  /*bad0*/  @!P0 ST.E desc[UR14][R14.64], R2 ;  /* 0x000000020e008985 */ /* 0x0025e2000c10190e */
[----:B------:R-:W-:Y:S05]  /*bae0*/  @P2 BRA `(.L_x_37) ;  /* 0x0000000800fc2947 */ /* 0x000fea0003800000 */
[C---:B--2---:R-:W-:Y:S01]  /*baf0*/  VIADD R0, R3.reuse, 0x8 ;  /* 0x0000000803007836 */ /* 0x044fe20000000000 */
[----:B------:R-:W-:Y:S01]  /*bb00*/  ULDC UR4, c[0x0][0xac8] ;  /* 0x0002b20000047ab9 */ /* 0x000fe20000000800 */
[C---:B------:R-:W-:Y:S01]  /*bb10*/  VIADD R2, R3.reuse, 0x10 ;  /* 0x0000001003027836 */ /* 0x040fe20000000000 */
[C---:B------:R-:W-:Y:S01]  /*bb20*/  IADD3 R10, R3.reuse, 0x18, RZ ;  /* 0x00000018030a7810 */ /* 0x040fe20007ffe0ff */
[C---:B------:R-:W-:Y:S01]  /*bb30*/  VIADD R19, R3.reuse, 0x20 ;  /* 0x0000002003137836 */ /* 0x040fe20000000000 */
[----:B------:R-:W-:Y:S01]  /*bb40*/  ISETP.GE.AND P3, PT, R0, UR4, PT ;  /* 0x0000000400007c0c */ /* 0x000fe2000bf66270 */
[C---:B------:R-:W-:Y:S01]  /*bb50*/  VIADD R20, R3.reuse, 0x28 ;  /* 0x0000002803147836 */ /* 0x040fe20000000000 */
[----:B------:R-:W-:Y:S01]  /*bb60*/  ISETP.GE.AND P4, PT, R2, UR4, PT ;  /* 0x0000000402007c0c */ /* 0x000fe2000bf86270 */
[----:B------:R-:W-:Y:S01]  /*bb70*/  ULDC.64 UR6, c[0x0][0x208] ;  /* 0x0000820000067ab9 */ /* 0x000fe20000000a00 */
[----:B------:R-:W-:Y:S01]  /*bb80*/  ISETP.GE.AND P5, PT, R10, UR4, PT ;  /* 0x000000040a007c0c */ /* 0x000fe2000bfa6270 */
[C---:B------:R-:W-:Y:S01]  /*bb90*/  VIADD R21, R3.reuse, 0x40 ;  /* 0x0000004003157836 */ /* 0x040fe20000000000 */
[C---:B------:R-:W-:Y:S01]  /*bba0*/  ISETP.GE.AND P2, PT, R3.reuse, UR4, PT ;  /* 0x0000000403007c0c */ /* 0x040fe2000bf46270 */
[----:B------:R-:W-:Y:S01]  /*bbb0*/  VIADD R23, R3, 0x50 ;  /* 0x0000005003177836 */ /* 0x000fe20000000000 */
[----:B------:R-:W-:-:S02]  /*bbc0*/  ISETP.GE.AND P0, PT, R19, UR4, PT ;  /* 0x0000000413007c0c */ /* 0x000fc4000bf06270 */
[----:B------:R-:W-:Y:S02]  /*bbd0*/  ISETP.GE.AND P1, PT, R20, UR4, PT ;  /* 0x0000000414007c0c */ /* 0x000fe4000bf26270 */
[----:B------:R-:W-:Y:S02]  /*bbe0*/  IADD3 R22, R3, 0x48, RZ ;  /* 0x0000004803167810 */ /* 0x000fe40007ffe0ff */
[----:B------:R-:W-:Y:S02]  /*bbf0*/  @!P3 LEA.HI R0, R0, R0, RZ, 0x1 ;  /* 0x000000000000b211 */ /* 0x000fe400078f08ff */
[----:B------:R-:W-:Y:S02]  /*bc00*/  @!P4 LEA.HI R2, R2, R2, RZ, 0x1 ;  /* 0x000000020202c211 */ /* 0x000fe400078f08ff */
[----:B------:R-:W-:Y:S02]  /*bc10*/  @!P5 LEA.HI R10, R10, R10, RZ, 0x1 ;  /* 0x0000000a0a0ad211 */ /* 0x000fe400078f08ff */
[----:B------:R-:W-:-:S02]  /*bc20*/  @!P3 LOP3.LUT R13, R0, 0xfffffffe, RZ, 0xc0, !PT ;  /* 0xfffffffe000db812 */ /* 0x000fc400078ec0ff */
[----:B------:R-:W-:Y:S01]  /*bc30*/  @!P4 LOP3.LUT R15, R2, 0xfffffffe, RZ, 0xc0, !PT ;  /* 0xfffffffe020fc812 */ /* 0x000fe200078ec0ff */
[C---:B------:R-:W-:Y:S01]  /*bc40*/  VIADD R2, R3.reuse, 0x38 ;  /* 0x0000003803027836 */ /* 0x040fe20000000000 */
[----:B------:R-:W-:Y:S01]  /*bc50*/  @!P5 LOP3.LUT R17, R10, 0xfffffffe, RZ, 0xc0, !PT ;  /* 0xfffffffe0a11d812 */ /* 0x000fe200078ec0ff */
[C-C-:B---34-:R-:W-:Y:S01]  /*bc60*/  @!P2 IMAD.WIDE R10, R3.reuse, 0x4, R4.reuse ;  /* 0x00000004030aa825 */ /* 0x158fe200078e0204 */
[----:B------:R-:W-:Y:S02]  /*bc70*/  IADD3 R0, R3, 0x30, RZ ;  /* 0x0000003003007810 */ /* 0x000fe40007ffe0ff */
[----:B------:R-:W-:Y:S01]  /*bc80*/  ISETP.GE.AND P6, PT, R23, UR4, PT ;  /* 0x0000000417007c0c */ /* 0x000fe2000bfc6270 */
[--C-:B------:R-:W-:Y:S01]  /*bc90*/  @!P3 IMAD.WIDE R12, R13, 0x4, R4.reuse ;  /* 0x000000040d0cb825 */ /* 0x100fe200078e0204 */
[----:B------:R0:W-:Y:S01]  /*bca0*/  @!P2 ST.E.64 desc[UR6][R10.64], R24 ;  /* 0x000000180a00a985 */ /* 0x0001e2000c101b06 */
[----:B------:R-:W-:Y:S02]  /*bcb0*/  ISETP.GE.AND P2, PT, R0, UR4, PT ;  /* 0x0000000400007c0c */ /* 0x000fe4000bf46270 */
[----:B------:R-:W-:Y:S01]  /*bcc0*/  @!P4 IMAD.WIDE R14, R15, 0x4, R4 ;  /* 0x000000040f0ec825 */ /* 0x000fe200078e0204 */
[----:B------:R1:W-:Y:S01]  /*bcd0*/  @!P3 ST.E.64 desc[UR6][R12.64], R28 ;  /* 0x0000001c0c00b985 */ /* 0x0003e2000c101b06 */
[----:B------:R-:W-:-:S02]  /*bce0*/  ISETP.GE.AND P3, PT, R2, UR4, PT ;  /* 0x0000000402007c0c */ /* 0x000fc4000bf66270 */
[----:B------:R-:W-:Y:S01]  /*bcf0*/  @!P5 IMAD.WIDE R16, R17, 0x4, R4 ;  /* 0x000000041110d825 */ /* 0x000fe200078e0204 */
[----:B------:R2:W-:Y:S01]  /*bd00*/  @!P4 ST.E.64 desc[UR6][R14.64], R32 ;  /* 0x000000200e00c985 */ /* 0x0005e2000c101b06 */
[----:B------:R-:W-:Y:S02]  /*bd10*/  ISETP.GE.AND P4, PT, R21, UR4, PT ;  /* 0x0000000415007c0c */ /* 0x000fe4000bf86270 */
[----:B------:R-:W-:Y:S01]  /*bd20*/  @!P0 LEA.HI R19, R19, R19, RZ, 0x1 ;  /* 0x0000001313138211 */ /* 0x000fe200078f08ff */
[----:B------:R3:W-:Y:S01]  /*bd30*/  @!P5 ST.E.64 desc[UR6][R16.64], R36 ;  /* 0x000000241000d985 */ /* 0x0007e2000c101b06 */
[----:B------:R-:W-:Y:S01]  /*bd40*/  ISETP.GE.AND P5, PT, R22, UR4, PT ;  /* 0x0000000416007c0c */ /* 0x000fe2000bfa6270 */
[----:B0-----:R-:W-:Y:S01]  /*bd50*/  VIADD R24, R3, 0x58 ;  /* 0x0000005803187836 */ /* 0x001fe20000000000 */
[----:B------:R-:W-:Y:S02]  /*bd60*/  @!P1 LEA.HI R20, R20, R20, RZ, 0x1 ;  /* 0x0000001414149211 */ /* 0x000fe400078f08ff */
[----:B------:R-:W-:-:S02]  /*bd70*/  @!P0 LOP3.LUT R11, R19, 0xfffffffe, RZ, 0xc0, !PT ;  /* 0xfffffffe130b8812 */ /* 0x000fc400078ec0ff */
[----:B-1----:R-:W-:Y:S02]  /*bd80*/  @!P1 LOP3.LUT R13, R20, 0xfffffffe, RZ, 0xc0, !PT ;  /* 0xfffffffe140d9812 */ /* 0x002fe400078ec0ff */
[----:B------:R-:W-:Y:S01]  /*bd90*/  @!P2 LEA.HI R0, R0, R0, RZ, 0x1 ;  /* 0x000000000000a211 */ /* 0x000fe200078f08ff */
[--C-:B------:R-:W-:Y:S01]  /*bda0*/  @!P0 IMAD.WIDE R10, R11, 0x4, R4.reuse ;  /* 0x000000040b0a8825 */ /* 0x100fe200078e0204 */
[----:B------:R-:W-:Y:S02]  /*bdb0*/  @!P3 LEA.HI R2, R2, R2, RZ, 0x1 ;  /* 0x000000020202b211 */ /* 0x000fe400078f08ff */
[----:B------:R-:W-:Y:S01]  /*bdc0*/  @!P4 LEA.HI R21, R21, R21, RZ, 0x1 ;  /* 0x000000151515c211 */ /* 0x000fe200078f08ff */
[----:B------:R-:W-:Y:S01]  /*bdd0*/  @!P1 IMAD.WIDE R12, R13, 0x4, R4 ;  /* 0x000000040d0c9825 */ /* 0x000fe200078e0204 */
[----:B------:R-:W-:Y:S01]  /*bde0*/  @!P5 LEA.HI R22, R22, R22, RZ, 0x1 ;  /* 0x000000161616d211 */ /* 0x000fe200078f08ff */
[----:B------:R0:W-:Y:S01]  /*bdf0*/  @!P0 ST.E.64 desc[UR6][R10.64], R40 ;  /* 0x000000280a008985 */ /* 0x0001e2000c101b06 */
[----:B------:R-:W-:-:S02]  /*be00*/  @!P6 LEA.HI R23, R23, R23, RZ, 0x1 ;  /* 0x000000171717e211 */ /* 0x000fc400078f08ff */
[----:B--2---:R-:W-:Y:S01]  /*be10*/  @!P2 LOP3.LUT R15, R0, 0xfffffffe, RZ, 0xc0, !PT ;  /* 0xfffffffe000fa812 */ /* 0x004fe200078ec0ff */
[----:B------:R1:W-:Y:S01]  /*be20*/  @!P1 ST.E.64 desc[UR6][R12.64], R44 ;  /* 0x0000002c0c009985 */ /* 0x0003e2000c101b06 */
[----:B---3--:R-:W-:Y:S01]  /*be30*/  @!P3 LOP3.LUT R17, R2, 0xfffffffe, RZ, 0xc0, !PT ;  /* 0xfffffffe0211b812 */ /* 0x008fe200078ec0ff */
[----:B------:R-:W-:Y:S01]  /*be40*/  VIADD R0, R3, 0x68 ;  /* 0x0000006803007836 */ /* 0x000fe20000000000 */
[----:B------:R-:W-:Y:S01]  /*be50*/  @!P4 LOP3.LUT R21, R21, 0xfffffffe, RZ, 0xc0, !PT ;  /* 0xfffffffe1515c812 */ /* 0x000fe200078ec0ff */
[C---:B------:R-:W-:Y:S01]  /*be60*/  VIADD R2, R3.reuse, 0x70 ;  /* 0x0000007003027836 */ /* 0x040fe20000000000 */
[----:B------:R-:W-:Y:S01]  /*be70*/  @!P5 LOP3.LUT R19, R22, 0xfffffffe, RZ, 0xc0, !PT ;  /* 0xfffffffe1613d812 */ /* 0x000fe200078ec0ff */
[----:B------:R-:W-:Y:S01]  /*be80*/  VIADD R22, R3, 0x80 ;  /* 0x0000008003167836 */ /* 0x000fe20000000000 */
[----:B------:R-:W-:Y:S02]  /*be90*/  @!P6 LOP3.LUT R23, R23, 0xfffffffe, RZ, 0xc0, !PT ;  /* 0xfffffffe1717e812 */ /* 0x000fe400078ec0ff */
[----:B------:R-:W-:Y:S01]  /*bea0*/  IADD3 R25, R3, 0x60, RZ ;  /* 0x0000006003197810 */ /* 0x000fe20007ffe0ff */
[----:B0-----:R-:W-:Y:S01]  /*beb0*/  @!P2 IMAD.WIDE R10, R15, 0x4, R4 ;  /* 0x000000040f0aa825 */ /* 0x001fe200078e0204 */
[----:B------:R-:W-:-:S02]  /*bec0*/  ISETP.GE.AND P1, PT, R24, UR4, PT ;  /* 0x0000000418007c0c */ /* 0x000fc4000bf26270 */
[----:B------:R-:W-:Y:S01]  /*bed0*/  ISETP.GE.AND P0, PT, R25, UR4, PT ;  /* 0x0000000419007c0c */ /* 0x000fe2000bf06270 */
[--C-:B-1----:R-:W-:Y:S01]  /*bee0*/  @!P3 IMAD.WIDE R12, R17, 0x4, R4.reuse ;  /* 0x00000004110cb825 */ /* 0x102fe200078e0204 */
[----:B------:R0:W-:Y:S01]  /*bef0*/  @!P2 ST.E.64 desc[UR6][R10.64], R48 ;  /* 0x000000300a00a985 */ /* 0x0001e2000c101b06 */
[----:B------:R-:W-:Y:S02]  /*bf00*/  ISETP.GE.AND P2, PT, R0, UR4, PT ;  /* 0x0000000400007c0c */ /* 0x000fe4000bf46270 */
[--C-:B------:R-:W-:Y:S01]  /*bf10*/  @!P4 IMAD.WIDE R14, R21, 0x4, R4.reuse ;  /* 0x00000004150ec825 */ /* 0x100fe200078e0204 */
[----:B------:R1:W-:Y:S03]  /*bf20*/  @!P3 ST.E.64 desc[UR6][R12.64], R52 ;  /* 0x000000340c00b985 */ /* 0x0003e6000c101b06 */
[----:B------:R-:W-:Y:S01]  /*bf30*/  @!P5 IMAD.WIDE R16, R19, 0x4, R4 ;  /* 0x000000041310d825 */ /* 0x000fe200078e0204 */
[----:B------:R2:W-:Y:S01]  /*bf40*/  @!P4 ST.E.64 desc[UR6][R14.64], R56 ;  /* 0x000000380e00c985 */ /* 0x0005e2000c101b06 */
[----:B------:R-:W-:-:S02]  /*bf50*/  IADD3 R19, R3, 0x78, RZ ;  /* 0x0000007803137810 */ /* 0x000fc40007ffe0ff */
[----:B------:R-:W-:Y:S01]  /*bf60*/  @!P6 IMAD.WIDE R20, R23, 0x4, R4 ;  /* 0x000000041714e825 */ /* 0x000fe200078e0204 */
[----:B------:R3:W-:Y:S01]  /*bf70*/  @!P5 ST.E.64 desc[UR6][R16.64], R60 ;  /* 0x0000003c1000d985 */ /* 0x0007e2000c101b06 */
[----:B------:R-:W-:Y:S02]  /*bf80*/  ISETP.GE.AND P5, PT, R19, UR4, PT ;  /* 0x0000000413007c0c */ /* 0x000fe4000bfa6270 */
[----:B------:R-:W-:Y:S01]  /*bf90*/  VIADD R23, R3, 0x88 ;  /* 0x0000008803177836 */ /* 0x000fe20000000000 */
[----:B------:R4:W-:Y:S01]  /*bfa0*/  @!P6 ST.E.64 desc[UR6][R20.64], R64 ;  /* 0x000000401400e985 */ /* 0x0009e2000c101b06 */
[----:B------:R-:W-:Y:S02]  /*bfb0*/  ISETP.GE.AND P6, PT, R2, UR4, PT ;  /* 0x0000000402007c0c */ /* 0x000fe4000bfc6270 */
[----:B------:R-:W-:Y:S02]  /*bfc0*/  ISETP.GE.AND P4, PT, R22, UR4, PT ;  /* 0x0000000416007c0c */ /* 0x000fe4000bf86270 */
[----:B------:R-:W-:-:S02]  /*bfd0*/  ISETP.GE.AND P3, PT, R23, UR4, PT ;  /* 0x0000000417007c0c */ /* 0x000fc4000bf66270 */
[----:B------:R-:W-:Y:S02]  /*bfe0*/  @!P1 LEA.HI R24, R24, R24, RZ, 0x1 ;  /* 0x0000001818189211 */ /* 0x000fe400078f08ff */
[----:B------:R-:W-:Y:S02]  /*bff0*/  @!P0 LEA.HI R25, R25, R25, RZ, 0x1 ;  /* 0x0000001919198211 */ /* 0x000fe400078f08ff */
[----:B0-----:R-:W-:Y:S02]  /*c000*/  @!P1 LOP3.LUT R11, R24, 0xfffffffe, RZ, 0xc0, !PT ;  /* 0xfffffffe180b9812 */ /* 0x001fe400078ec0ff */
[----:B-1----:R-:W-:Y:S01]  /*c010*/  @!P0 LOP3.LUT R13, R25, 0xfffffffe, RZ, 0xc0, !PT ;  /* 0xfffffffe190d8812 */ /* 0x002fe200078ec0ff */
[----:B------:R-:W-:Y:S01]  /*c020*/  VIADD R25, R3, 0x98 ;  /* 0x0000009803197836 */ /* 0x000fe20000000000 */
[----:B------:R-:W-:Y:S01]  /*c030*/  @!P2 LEA.HI R0, R0, R0, RZ, 0x1 ;  /* 0x000000000000a211 */ /* 0x000fe200078f08ff */
[----:B------:R-:W-:Y:S01]  /*c040*/  @!P1 IMAD.WIDE R10, R11, 0x4, R4 ;  /* 0x000000040b0a9825 */ /* 0x000fe200078e0204 */
[----:B------:R-:W-:-:S02]  /*c050*/  @!P6 LEA.HI R2, R2, R2, RZ, 0x1 ;  /* 0x000000020202e211 */ /* 0x000fc400078f08ff */
[----:B------:R-:W-:Y:S01]  /*c060*/  @!P5 LEA.HI R19, R19, R19, RZ, 0x1 ;  /* 0x000000131313d211 */ /* 0x000fe200078f08ff */
[----:B------:R-:W-:Y:S01]  /*c070*/  @!P0 IMAD.WIDE R12, R13, 0x4, R4 ;  /* 0x000000040d0c8825 */ /* 0x000fe200078e0204 */
[----:B------:R-:W-:Y:S01]  /*c080*/  @!P4 LEA.HI R22, R22, R22, RZ, 0x1 ;  /* 0x000000161616c211 */ /* 0x000fe200078f08ff */
[----:B------:R0:W-:Y:S01]  /*c090*/  @!P1 ST.E.64 desc[UR6][R10.64], R68 ;  /* 0x000000440a009985 */ /* 0x0001e2000c101b06 */
[----:B------:R-:W-:Y:S02]  /*c0a0*/  @!P3 LEA.HI R23, R23, R23, RZ, 0x1 ;  /* 0x000000171717b211 */ /* 0x000fe400078f08ff */
[----:B--2---:R-:W-:Y:S01]  /*c0b0*/  @!P2 LOP3.LUT R15, R0, 0xfffffffe, RZ, 0xc0, !PT ;  /* 0xfffffffe000fa812 */ /* 0x004fe200078ec0ff */
[----:B------:R1:W-:Y:S01]  /*c0c0*/  @!P0 ST.E.64 desc[UR6][R12.64], R72 ;  /* 0x000000480c008985 */ /* 0x0003e2000c101b06 */
[----:B---3--:R-:W-:Y:S01]  /*c0d0*/  @!P6 LOP3.LUT R17, R2, 0xfffffffe, RZ, 0xc0, !PT ;  /* 0xfffffffe0211e812 */ /* 0x008fe200078ec0ff */
[----:B------:R-:W-:Y:S01]  /*c0e0*/  VIADD R0, R3, 0xa0 ;  /* 0x000000a003007836 */ /* 0x000fe20000000000 */
[----:B------:R-:W-:-:S02]  /*c0f0*/  @!P5 LOP3.LUT R19, R19, 0xfffffffe, RZ, 0xc0, !PT ;  /* 0xfffffffe1313d812 */ /* 0x000fc400078ec0ff */
[----:B----4-:R-:W-:Y:S01]  /*c100*/  @!P4 LOP3.LUT R21, R22, 0xfffffffe, RZ, 0xc0, !PT ;  /* 0xfffffffe1615c812 */ /* 0x010fe200078ec0ff */
[----:B------:R-:W-:Y:S01]  /*c110*/  VIADD R22, R3, 0xb8 ;  /* 0x000000b803167836 */ /* 0x000fe20000000000 */
[----:B------:R-:W-:Y:S02]  /*c120*/  @!P3 LOP3.LUT R23, R23, 0xfffffffe, RZ, 0xc0, !PT ;  /* 0xfffffffe1717b812 */ /* 0x000fe400078ec0ff */
[----:B------:R-:W-:Y:S01]  /*c130*/  IADD3 R24, R3, 0x90, RZ ;  /* 0x0000009003187810 */ /* 0x000fe20007ffe0ff */
[--C-:B0-----:R-:W-:Y:S01]  /*c140*/  @!P2 IMAD.WIDE R10, R15, 0x4, R4.reuse ;  /* 0x000000040f0aa825 */ /* 0x101fe200078e0204 */
[----:B------:R-:W-:Y:S02]  /*c150*/  IADD3 R2, R3, 0xa8, RZ ;  /* 0x000000a803027810 */ /* 0x000fe40007ffe0ff */
[----:B------:R-:W-:Y:S01]  /*c160*/  ISETP.GE.AND P0, PT, R24, UR4, PT ;  /* 0x0000000418007c0c */ /* 0x000fe2000bf06270 */
[----:B-1----:R-:W-:Y:S01]  /*c170*/  @!P6 IMAD.WIDE R12, R17, 0x4, R4 ;  /* 0x00000004110ce825 */ /* 0x002fe200078e0204 */
[----:B------:R0:W-:Y:S01]  /*c180*/  @!P2 ST.E.64 desc[UR6][R10.64], R76 ;  /* 0x0000004c0a00a985 */ /* 0x0001e2000c101b06 */
[----:B------:R-:W-:-:S02]  /*c190*/  ISETP.GE.AND P1, PT, R25, UR4, PT ;  /* 0x0000000419007c0c */ /* 0x000fc4000bf26270 */
[--C-:B------:R-:W-:Y:S01]  /*c1a0*/  @!P5 IMAD.WIDE R14, R19, 0x4, R4.reuse ;  /* 0x00000004130ed825 */ /* 0x100fe200078e0204 */
[----:B------:R1:W-:Y:S01]  /*c1b0*/  @!P6 ST.E.64 desc[UR6][R12.64], R80 ;  /* 0x000000500c00e985 */ /* 0x0003e2000c101b06 */
[----:B------:R-:W-:Y:S02]  /*c1c0*/  ISETP.GE.AND P2, PT, R0, UR4, PT ;  /* 0x0000000400007c0c */ /* 0x000fe4000bf46270 */
[--C-:B------:R-:W-:Y:S01]  /*c1d0*/  @!P4 IMAD.WIDE R16, R21, 0x4, R4.reuse ;  /* 0x000000041510c825 */ /* 0x100fe200078e0204 */
[----:B------:R2:W-:Y:S01]  /*c1e0*/  @!P5 ST.E.64 desc[UR6][R14.64], R84 ;  /* 0x000000540e00d985 */ /* 0x0005e2000c101b06 */
[----:B------:R-:W-:Y:S02]  /*c1f0*/  ISETP.GE.AND P5, PT, R22, UR4, PT ;  /* 0x0000000416007c0c */ /* 0x000fe4000bfa6270 */
[----:B------:R-:W-:Y:S01]  /*c200*/  @!P3 IMAD.WIDE R20, R23, 0x4, R4 ;  /* 0x000000041714b825 */ /* 0x000fe200078e0204 */
[----:B------:R3:W-:Y:S01]  /*c210*/  @!P4 ST.E.64 desc[UR6][R16.64], R88 ;  /* 0x000000581000c985 */ /* 0x0007e2000c101b06 */
[----:B------:R-:W-:-:S02]  /*c220*/  IADD3 R23, R3, 0xc0, RZ ;  /* 0x000000c003177810 */ /* 0x000fc40007ffe0ff */
[----:B------:R-:W-:Y:S01]  /*c230*/  VIADD R19, R3, 0xb0 ;  /* 0x000000b003137836 */ /* 0x000fe20000000000 */
[----:B------:R4:W-:Y:S01]  /*c240*/  @!P3 ST.E.64 desc[UR6][R20.64], R92 ;  /* 0x0000005c1400b985 */ /* 0x0009e2000c101b06 */
[----:B------:R-:W-:Y:S02]  /*c250*/  ISETP.GE.AND P3, PT, R2, UR4, PT ;  /* 0x0000000402007c0c */ /* 0x000fe4000bf66270 */
[----:B------:R-:W-:Y:S02]  /*c260*/  ISETP.GE.AND P6, PT, R23, UR4, PT ;  /* 0x0000000417007c0c */ /* 0x000fe4000bfc6270 */
[----:B------:R-:W-:Y:S02]  /*c270*/  ISETP.GE.AND P4, PT, R19, UR4, PT ;  /* 0x0000000413007c0c */ /* 0x000fe4000bf86270 */
[----:B------:R-:W-:Y:S02]  /*c280*/  @!P0 LEA.HI R24, R24, R24, RZ, 0x1 ;  /* 0x0000001818188211 */ /* 0x000fe400078f08ff */
[----:B------:R-:W-:-:S02]  /*c290*/  @!P1 LEA.HI R25, R25, R25, RZ, 0x1 ;  /* 0x0000001919199211 */ /* 0x000fc400078f08ff */
[----:B0-----:R-:W-:Y:S02]  /*c2a0*/  @!P0 LOP3.LUT R11, R24, 0xfffffffe, RZ, 0xc0, !PT ;  /* 0xfffffffe180b8812 */ /* 0x001fe400078ec0ff */
[----:B------:R-:W-:Y:S02]  /*c2b0*/  @!P2 LEA.HI R0, R0, R0, RZ, 0x1 ;  /* 0x000000000000a211 */ /* 0x000fe400078f08ff */
[----:B------:R-:W-:Y:S01]  /*c2c0*/  @!P3 LEA.HI R2, R2, R2, RZ, 0x1 ;  /* 0x000000020202b211 */ /* 0x000fe200078f08ff */
[--C-:B------:R-:W-:Y:S01]  /*c2d0*/  @!P0 IMAD.WIDE R10, R11, 0x4, R4.reuse ;  /* 0x000000040b0a8825 */ /* 0x100fe200078e0204 */
[----:B-1----:R-:W-:Y:S02]  /*c2e0*/  @!P1 LOP3.LUT R13, R25, 0xfffffffe, RZ, 0xc0, !PT ;  /* 0xfffffffe190d9812 */ /* 0x002fe400078ec0ff */
[----:B------:R-:W-:Y:S02]  /*c2f0*/  @!P4 LEA.HI R19, R19, R19, RZ, 0x1 ;  /* 0x000000131313c211 */ /* 0x000fe400078f08ff */
[----:B--2---:R-:W-:Y:S01]  /*c300*/  @!P2 LOP3.LUT R15, R0, 0xfffffffe, RZ, 0xc0, !PT ;  /* 0xfffffffe000fa812 */ /* 0x004fe200078ec0ff */
[--C-:B------:R-:W-:Y:S01]  /*c310*/  @!P1 IMAD.WIDE R12, R13, 0x4, R4.reuse ;  /* 0x000000040d0c9825 */ /* 0x100fe200078e0204 */
[----:B------:R-:W-:Y:S01]  /*c320*/  @!P5 LEA.HI R22, R22, R22, RZ, 0x1 ;  /* 0x000000161616d211 */ /* 0x000fe200078f08ff */
[----:B------:R0:W-:Y:S01]  /*c330*/  @!P0 ST.E.64 desc[UR6][R10.64], R96 ;  /* 0x000000600a008985 */ /* 0x0001e2000c101b06 */
[----:B---3--:R-:W-:Y:S01]  /*c340*/  @!P3 LOP3.LUT R17, R2, 0xfffffffe, RZ, 0xc0, !PT ;  /* 0xfffffffe0211b812 */ /* 0x008fe200078ec0ff */
[----:B------:R-:W-:Y:S01]  /*c350*/  @!P2 IMAD.WIDE R14, R15, 0x4, R4 ;  /* 0x000000040f0ea825 */ /* 0x000fe200078e0204 */
[----:B------:R-:W-:Y:S01]  /*c360*/  @!P6 LEA.HI R23, R23, R23, RZ, 0x1 ;  /* 0x000000171717e211 */ /* 0x000fe200078f08ff */
[----:B------:R1:W-:Y:S01]  /*c370*/  @!P1 ST.E.64 desc[UR6][R12.64], R100 ;  /* 0x000000640c009985 */ /* 0x0003e2000c101b06 */
[----:B------:R-:W-:Y:S01]  /*c380*/  @!P4 LOP3.LUT R19, R19, 0xfffffffe, RZ, 0xc0, !PT ;  /* 0xfffffffe1313c812 */ /* 0x000fe200078ec0ff */
[----:B------:R-:W-:Y:S01]  /*c390*/  VIADD R0, R3, 0xc8 ;  /* 0x000000c803007836 */ /* 0x000fe20000000000 */
[----:B----4-:R-:W-:Y:S01]  /*c3a0*/  @!P5 LOP3.LUT R21, R22, 0xfffffffe, RZ, 0xc0, !PT ;  /* 0xfffffffe1615d812 */ /* 0x010fe200078ec0ff */
[----:B------:R2:W-:Y:S01]  /*c3b0*/  @!P2 ST.E.64 desc[UR6][R14.64], R104 ;  /* 0x000000680e00a985 */ /* 0x0005e2000c101b06 */
[----:B------:R-:W-:Y:S01]  /*c3c0*/  @!P6 LOP3.LUT R23, R23, 0xfffffffe, RZ, 0xc0, !PT ;  /* 0xfffffffe1717e812 */ /* 0x000fe200078ec0ff */
[C---:B------:R-:W-:Y:S01]  /*c3d0*/  VIADD R2, R3.reuse, 0xd0 ;  /* 0x000000d003027836 */ /* 0x040fe20000000000 */
[----:B------:R-:W-:Y:S01]  /*c3e0*/  ISETP.GE.AND P0, PT, R0, UR4, PT ;  /* 0x0000000400007c0c */ /* 0x000fe2000bf06270 */
[----:B------:R-:W-:-:S02]  /*c3f0*/  VIADD R22, R3, 0xe0 ;  /* 0x000000e003167836 */ /* 0x000fc40000000000 */
[----:B0-----:R-:W-:Y:S01]  /*c400*/  @!P3 IMAD.WIDE R10, R17, 0x4, R4 ;  /* 0x00000004110ab825 */ /* 0x001fe200078e0204 */
[----:B------:R-:W-:-:S03]  /*c410*/  ISETP.GE.AND P1, PT, R2, UR4, PT ;  /* 0x0000000402007c0c */ /* 0x000fc6000bf26270 */
[--C-:B-1----:R-:W-:Y:S01]  /*c420*/  @!P4 IMAD.WIDE R12, R19, 0x4, R4.reuse ;  /* 0x00000004130cc825 */ /* 0x102fe200078e0204 */
[----:B------:R0:W-:Y:S01]  /*c430*/  @!P3 ST.E.64 desc[UR6][R10.64], R108 ;  /* 0x0000006c0a00b985 */ /* 0x0001e2000c101b06 */
[----:B------:R-:W-:Y:S02]  /*c440*/  IADD3 R19, R3, 0xd8, RZ ;  /* 0x000000d803137810 */ /* 0x000fe40007ffe0ff */
[--C-:B------:R-:W-:Y:S01]  /*c450*/  @!P5 IMAD.WIDE R16, R21, 0x4, R4.reuse ;  /* 0x000000041510d825 */ /* 0x100fe200078e0204 */
[----:B------:R1:W-:Y:S01]  /*c460*/  @!P4 ST.E.64 desc[UR6][R12.64], R112 ;  /* 0x000000700c00c985 */ /* 0x0003e2000c101b06 */
[----:B--2---:R-:W-:Y:S02]  /*c470*/  IADD3 R15, R3, 0xf0, RZ ;  /* 0x000000f0030f7810 */ /* 0x004fe40007ffe0ff */
[----:B------:R-:W-:Y:S01]  /*c480*/  @!P6 IMAD.WIDE R20, R23, 0x4, R4 ;  /* 0x000000041714e825 */ /* 0x000fe200078e0204 */
[----:B------:R2:W-:Y:S01]  /*c490*/  @!P5 ST.E.64 desc[UR6][R16.64], R116 ;  /* 0x000000741000d985 */ /* 0x0005e2000c101b06 */
[----:B------:R-:W-:-:S02]  /*c4a0*/  ISETP.GE.AND P2, PT, R19, UR4, PT ;  /* 0x0000000413007c0c */ /* 0x000fc4000bf46270 */
[C---:B------:R-:W-:Y:S01]  /*c4b0*/  VIADD R14, R3.reuse, 0xe8 ;  /* 0x000000e8030e7836 */ /* 0x040fe20000000000 */
[----:B------:R3:W-:Y:S01]  /*c4c0*/  @!P6 ST.E.64 desc[UR6][R20.64], R120 ;  /* 0x000000781400e985 */ /* 0x0007e2000c101b06 */
[----:B------:R-:W-:Y:S01]  /*c4d0*/  ISETP.GE.AND P3, PT, R22, UR4, PT ;  /* 0x0000000416007c0c */ /* 0x000fe2000bf66270 */
[----:B0-----:R-:W-:Y:S01]  /*c4e0*/  VIADD R11, R3, 0xf8 ;  /* 0x000000f8030b7836 */ /* 0x001fe20000000000 */
[----:B------:R-:W-:Y:S02]  /*c4f0*/  ISETP.GE.AND P5, PT, R15, UR4, PT ;  /* 0x000000040f007c0c */ /* 0x000fe4000bfa6270 */
[----:B------:R-:W-:Y:S02]  /*c500*/  ISETP.GE.AND P4, PT, R14, UR4, PT ;  /* 0x000000040e007c0c */ /* 0x000fe4000bf86270 */
[----:B------:R-:W-:Y:S02]  /*c510*/  ISETP.GE.AND P6, PT, R11, UR4, PT ;  /* 0x000000040b007c0c */ /* 0x000fe4000bfc6270 */
[----:B------:R-:W-:-:S02]  /*c520*/  @!P0 LEA.HI R0, R0, R0, RZ, 0x1 ;  /* 0x0000000000008211 */ /* 0x000fc400078f08ff */
[----:B------:R-:W-:Y:S02]  /*c530*/  @!P1 LEA.HI R2, R2, R2, RZ, 0x1 ;  /* 0x0000000202029211 */ /* 0x000fe400078f08ff */
[----:B------:R-:W-:Y:S02]  /*c540*/  @!P2 LEA.HI R19, R19, R19, RZ, 0x1 ;  /* 0x000000131313a211 */ /* 0x000fe400078f08ff */
[----:B------:R-:W-:Y:S02]  /*c550*/  @!P3 LEA.HI R22, R22, R22, RZ, 0x1 ;  /* 0x000000161616b211 */ /* 0x000fe400078f08ff */
[----:B------:R-:W-:Y:S02]  /*c560*/  @!P5 LEA.HI R10, R15, R15, RZ, 0x1 ;  /* 0x0000000f0f0ad211 */ /* 0x000fe400078f08ff */
[----:B------:R-:W-:Y:S02]  /*c570*/  @!P4 LEA.HI R14, R14, R14, RZ, 0x1 ;  /* 0x0000000e0e0ec211 */ /* 0x000fe400078f08ff */
[----:B-1----:R-:W-:-:S02]  /*c580*/  @!P6 LEA.HI R12, R11, R11, RZ, 0x1 ;  /* 0x0000000b0b0ce211 */ /* 0x002fc400078f08ff */
[----:B------:R-:W-:Y:S02]  /*c590*/  @!P0 LOP3.LUT R11, R0, 0xfffffffe, RZ, 0xc0, !PT ;  /* 0xfffffffe000b8812 */ /* 0x000fe400078ec0ff */
[----:B------:R-:W-:Y:S02]  /*c5a0*/  @!P1 LOP3.LUT R13, R2, 0xfffffffe, RZ, 0xc0, !PT ;  /* 0xfffffffe020d9812 */ /* 0x000fe400078ec0ff */
[----:B------:R-:W-:Y:S02]  /*c5b0*/  @!P2 LOP3.LUT R15, R19, 0xfffffffe, RZ, 0xc0, !PT ;  /* 0xfffffffe130fa812 */ /* 0x000fe400078ec0ff */
[----:B--2---:R-:W-:Y:S02]  /*c5c0*/  @!P3 LOP3.LUT R17, R22, 0xfffffffe, RZ, 0xc0, !PT ;  /* 0xfffffffe1611b812 */ /* 0x004fe400078ec0ff */
[----:B---3--:R-:W-:Y:S01]  /*c5d0*/  @!P4 LOP3.LUT R21, R14, 0xfffffffe, RZ, 0xc0, !PT ;  /* 0xfffffffe0e15c812 */ /* 0x008fe200078ec0ff */
[----:B------:R-:W-:Y:S01]  /*c5e0*/  @!P2 IMAD.WIDE R14, R15, 0x4, R4 ;  /* 0x000000040f0ea825 */ /* 0x000fe200078e0204 */
[----:B------:R-:W-:-:S02]  /*c5f0*/  @!P5 LOP3.LUT R23, R10, 0xfffffffe, RZ, 0xc0, !PT ;  /* 0xfffffffe0a17d812 */ /* 0x000fc400078ec0ff */
[----:B------:R-:W-:Y:S01]  /*c600*/  @!P6 LOP3.LUT R19, R12, 0xfffffffe, RZ, 0xc0, !PT ;  /* 0xfffffffe0c13e812 */ /* 0x000fe200078ec0ff */
[----:B------:R-:W-:-:S04]  /*c610*/  @!P0 IMAD.WIDE R10, R11, 0x4, R4 ;  /* 0x000000040b0a8825 */ /* 0x000fc800078e0204 */
[--C-:B------:R-:W-:Y:S01]  /*c620*/  @!P1 IMAD.WIDE R12, R13, 0x4, R4.reuse ;  /* 0x000000040d0c9825 */ /* 0x100fe200078e0204 */
[----:B------:R0:W-:Y:S03]  /*c630*/  @!P0 ST.E.64 desc[UR6][R10.64], R124 ;  /* 0x0000007c0a008985 */ /* 0x0001e6000c101b06 */
[--C-:B------:R-:W-:Y:S01]  /*c640*/  @!P3 IMAD.WIDE R16, R17, 0x4, R4.reuse ;  /* 0x000000041110b825 */ /* 0x100fe200078e0204 */
[----:B------:R0:W-:Y:S03]  /*c650*/  @!P1 ST.E.64 desc[UR6][R12.64], R128 ;  /* 0x000000800c009985 */ /* 0x0001e6000c101b06 */
[--C-:B------:R-:W-:Y:S01]  /*c660*/  @!P4 IMAD.WIDE R20, R21, 0x4, R4.reuse ;  /* 0x000000041514c825 */ /* 0x100fe200078e0204 */
[----:B------:R0:W-:Y:S03]  /*c670*/  @!P2 ST.E.64 desc[UR6][R14.64], R132 ;  /* 0x000000840e00a985 */ /* 0x0001e6000c101b06 */
[--C-:B------:R-:W-:Y:S01]  /*c680*/  @!P5 IMAD.WIDE R22, R23, 0x4, R4.reuse ;  /* 0x000000041716d825 */ /* 0x100fe200078e0204 */
[----:B------:R0:W-:Y:S03]  /*c690*/  @!P3 ST.E.64 desc[UR6][R16.64], R136 ;  /* 0x000000881000b985 */ /* 0x0001e6000c101b06 */
[----:B------:R-:W-:Y:S01]  /*c6a0*/  @!P6 IMAD.WIDE R4, R19, 0x4, R4 ;  /* 0x000000041304e825 */ /* 0x000fe200078e0204 */
[----:B------:R0:W-:Y:S04]  /*c6b0*/  @!P4 ST.E.64 desc[UR6][R20.64], R140 ;  /* 0x0000008c1400c985 */ /* 0x0001e8000c101b06 */
[----:B------:R0:W-:Y:S04]  /*c6c0*/  @!P5 ST.E.64 desc[UR6][R22.64], R144 ;  /* 0x000000901600d985 */ /* 0x0001e8000c101b06 */
[----:B------:R0:W-:Y:S02]  /*c6d0*/  @!P6 ST.E.64 desc[UR6][R4.64], R148 ;  /* 0x000000940400e985 */ /* 0x0001e4000c101b06 */
.L_x_37:
[----:B------:R-:W-:Y:S05]  /*c6e0*/  BSYNC B0 ;  /* 0x0000000000007941 */ /* 0x000fea0003800000 */
.L_x_36:
[----:B------:R-:W-:Y:S01]  /*c6f0*/  ISETP.GE.AND P0, PT, R9, R8, PT ;  /* 0x000000080900720c */ /* 0x000fe20003f06270 */
[----:B0---4-:R0:W1:Y:S04]  /*c700*/  SHFL.IDX PT, R5, R7, 0x1, 0x1c1f ;  /* 0x003c1f0007057f89 */ /* 0x01106800000e0000 */
[----:B---3--:R0:W3:Y:S08]  /*c710*/  SHFL.IDX PT, R4, R6, 0x1, 0x1c1f ;  /* 0x003c1f0006047f89 */ /* 0x0080f000000e0000 */
[----:B0-----:R-:W-:Y:S05]  /*c720*/  @P0 BRA `(.L_x_8) ;  /* 0x0000004c00940947 */ /* 0x001fea0003800000 */
[C---:B--2---:R-:W-:Y:S01]  /*c730*/  VIADD R0, R3.reuse, 0x8 ;  /* 0x0000000803007836 */ /* 0x044fe20000000000 */
[C---:B------:R-:W-:Y:S01]  /*c740*/  IADD3 R2, R3.reuse, 0x10, RZ ;  /* 0x0000001003027810 */ /* 0x040fe20007ffe0ff */
[----:B------:R-:W-:Y:S01]  /*c750*/  ULDC UR4, c[0x0][0xac8] ;  /* 0x0002b20000047ab9 */ /* 0x000fe20000000800 */
[C---:B------:R-:W-:Y:S01]  /*c760*/  VIADD R12, R3.reuse, 0x18 ;  /* 0x00000018030c7836 */ /* 0x040fe20000000000 */
[C---:B------:R-:W-:Y:S01]  /*c770*/  ISETP.GE.AND P0, PT, R3.reuse, UR4, PT ;  /* 0x0000000403007c0c */ /* 0x040fe2000bf06270 */
[C---:B------:R-:W-:Y:S01]  /*c780*/  VIADD R13, R3.reuse, 0x20 ;  /* 0x00000020030d7836 */ /* 0x040fe20000000000 */
[----:B------:R-:W-:Y:S01]  /*c790*/  ISETP.GE.AND P1, PT, R0, UR4, PT ;  /* 0x0000000400007c0c */ /* 0x000fe2000bf26270 */
[----:B------:R-:W-:Y:S01]  /*c7a0*/  ULDC.64 UR6, c[0x0][0x208] ;  /* 0x0000820000067ab9 */ /* 0x000fe20000000a00 */
[----:B------:R-:W-:Y:S01]  /*c7b0*/  ISETP.GE.AND P2, PT, R2, UR4, PT ;  /* 0x0000000402007c0c */ /* 0x000fe2000bf46270 */
[C---:B------:R-:W-:Y:S01]  /*c7c0*/  VIADD R14, R3.reuse, 0x38 ;  /* 0x00000038030e7836 */ /* 0x040fe20000000000 */
[----:B------:R-:W-:Y:S01]  /*c7d0*/  ISETP.GE.AND P5, PT, R12, UR4, PT ;  /* 0x000000040c007c0c */ /* 0x000fe2000bfa6270 */
[----:B------:R-:W-:Y:S01]  /*c7e0*/  VIADD R16, R3, 0x48 ;  /* 0x0000004803107836 */ /* 0x000fe20000000000 */
[----:B------:R-:W-:Y:S01]  /*c7f0*/  ISETP.GE.AND P6, PT, R13, UR4, PT ;  /* 0x000000040d007c0c */ /* 0x000fe2000bfc6270 */
[C---:B------:R-:W-:Y:S01]  /*c800*/  VIADD R20, R3.reuse, 0x50 ;  /* 0x0000005003147836 */ /* 0x040fe20000000000 */
[----:B------:R-:W-:-:S02]  /*c810*/  IADD3 R15, R3, 0x40, RZ ;  /* 0x00000040030f7810 */ /* 0x000fc40007ffe0ff */
[----:B------:R-:W-:Y:S01]  /*c820*/  ISETP.GE.AND P4, PT, R16, UR4, PT ;  /* 0x0000000410007c0c */ /* 0x000fe2000bf86270 */
[--C-:B-1-3--:R-:W-:Y:S01]  /*c830*/  @!P0 IMAD.WIDE R6, R3, 0x4, R4.reuse ;  /* 0x0000000403068825 */ /* 0x10afe200078e0204 */
[----:B------:R-:W-:Y:S02]  /*c840*/  ISETP.GE.AND P3, PT, R15, UR4, PT ;  /* 0x000000040f007c0c */ /* 0x000fe4000bf66270 */
[----:B------:R-:W-:Y:S02]  /*c850*/  @!P1 LEA.HI R0, R0, R0, RZ, 0x1 ;  /* 0x0000000000009211 */ /* 0x000fe400078f08ff */
[----:B------:R-:W-:Y:S01]  /*c860*/  @!P2 LEA.HI R2, R2, R2, RZ, 0x1 ;  /* 0x000000020202a211 */ /* 0x000fe200078f08ff */
[----:B------:R0:W-:Y:S01]  /*c870*/  @!P0 ST.E.64 desc[UR6][R6.64], R26 ;  /* 0x0000001a06008985 */ /* 0x0001e2000c101b06 */
[----:B------:R-:W-:Y:S02]  /*c880*/  @!P1 LOP3.LUT R9, R0, 0xfffffffe, RZ, 0xc0, !PT ;  /* 0xfffffffe00099812 */ /* 0x000fe400078ec0ff */
[----:B------:R-:W-:Y:S01]  /*c890*/  @!P2 LOP3.LUT R11, R2, 0xfffffffe, RZ, 0xc0, !PT ;  /* 0xfffffffe020ba812 */ /* 0x000fe200078ec0ff */
[C---:B------:R-:W-:Y:S01]  /*c8a0*/  VIADD R2, R3.reuse, 0x30 ;  /* 0x0000003003027836 */ /* 0x040fe20000000000 */
[----:B------:R-:W-:Y:S01]  /*c8b0*/  IADD3 R0, R3, 0x28, RZ ;  /* 0x0000002803007810 */ /* 0x000fe20007ffe0ff */
[----:B------:R-:W-:Y:S01]  /*c8c0*/  @!P1 IMAD.WIDE R8, R9, 0x4, R4 ;  /* 0x0000000409089825 */ /* 0x000fe200078e0204 */
[----:B------:R-:W-:-:S02]  /*c8d0*/  @!P5 LEA.HI R12, R12, R12, RZ, 0x1 ;  /* 0x0000000c0c0cd211 */ /* 0x000fc400078f08ff */
[----:B------:R-:W-:Y:S01]  /*c8e0*/  ISETP.GE.AND P0, PT, R0, UR4, PT ;  /* 0x0000000400007c0c */ /* 0x000fe2000bf06270 */
[----:B------:R-:W-:Y:S01]  /*c8f0*/  @!P2 IMAD.WIDE R10, R11, 0x4, R4 ;  /* 0x000000040b0aa825 */ /* 0x000fe200078e0204 */
[----:B------:R1:W-:Y:S01]  /*c900*/  @!P1 ST.E.64 desc[UR6][R8.64], R30 ;  /* 0x0000001e08009985 */ /* 0x0003e2000c101b06 */
[----:B------:R-:W-:Y:S02]  /*c910*/  ISETP.GE.AND P1, PT, R2, UR4, PT ;  /* 0x0000000402007c0c */ /* 0x000fe4000bf26270 */
[----:B------:R-:W-:Y:S01]  /*c920*/  @!P6 LEA.HI R13, R13, R13, RZ, 0x1 ;  /* 0x0000000d0d0de211 */ /* 0x000fe200078f08ff */
[----:B------:R2:W-:Y:S01]  /*c930*/  @!P2 ST.E.64 desc[UR6][R10.64], R34 ;  /* 0x000000220a00a985 */ /* 0x0005e2000c101b06 */
[----:B------:R-:W-:Y:S02]  /*c940*/  ISETP.GE.AND P2, PT, R14, UR4, PT ;  /* 0x000000040e007c0c */ /* 0x000fe4000bf46270 */
[----:B0-----:R-:W-:Y:S02]  /*c950*/  @!P5 LOP3.LUT R7, R12, 0xfffffffe, RZ, 0xc0, !PT ;  /* 0xfffffffe0c07d812 */ /* 0x001fe400078ec0ff */
[----:B------:R-:W-:-:S02]  /*c960*/  @!P4 LEA.HI R16, R16, R16, RZ, 0x1 ;  /* 0x000000101010c211 */ /* 0x000fc400078f08ff */
[----:B------:R-:W-:Y:S01]  /*c970*/  @!P0 LEA.HI R0, R0, R0, RZ, 0x1 ;  /* 0x0000000000008211 */ /* 0x000fe200078f08ff */
[--C-:B------:R-:W-:Y:S01]  /*c980*/  @!P5 IMAD.WIDE R6, R7, 0x4, R4.reuse ;  /* 0x000000040706d825 */ /* 0x100fe200078e0204 */
[----:B------:R-:W-:Y:S02]  /*c990*/  @!P4 LOP3.LUT R19, R16, 0xfffffffe, RZ, 0xc0, !PT ;  /* 0xfffffffe1013c812 */ /* 0x000fe400078ec0ff */
[----:B-1----:R-:W-:Y:S02]  /*c9a0*/  @!P6 LOP3.LUT R9, R13, 0xfffffffe, RZ, 0xc0, !PT ;  /* 0xfffffffe0d09e812 */ /* 0x002fe400078ec0ff */
[----:B------:R-:W-:Y:S01]  /*c9b0*/  @!P1 LEA.HI R2, R2, R2, RZ, 0x1 ;  /* 0x0000000202029211 */ /* 0x000fe200078f08ff */
[----:B------:R0:W-:Y:S01]  /*c9c0*/  @!P5 ST.E.64 desc[UR6][R6.64], R38 ;  /* 0x000000260600d985 */ /* 0x0001e2000c101b06 */
[----:B------:R-:W-:Y:S01]  /*c9d0*/  @!P2 LEA.HI R14, R14, R14, RZ, 0x1 ;  /* 0x0000000e0e0ea211 */ /* 0x000fe200078f08ff */
[----:B------:R-:W-:Y:S01]  /*c9e0*/  @!P6 IMAD.WIDE R8, R9, 0x4, R4 ;  /* 0x000000040908e825 */ /* 0x000fe200078e0204 */
[----:B--2---:R-:W-:-:S02]  /*c9f0*/  @!P3 LEA.HI R10, R15, R15, RZ, 0x1 ;  /* 0x0000000f0f0ab211 */ /* 0x004fc400078f08ff */
[----:B------:R-:W-:Y:S01]  /*ca00*/  @!P0 LOP3.LUT R11, R0, 0xfffffffe, RZ, 0xc0, !PT ;  /* 0xfffffffe000b8812 */ /* 0x000fe200078ec0ff */
[C---:B------:R-:W-:Y:S01]  /*ca10*/  VIADD R0, R3.reuse, 0x60 ;  /* 0x0000006003007836 */ /* 0x040fe20000000000 */
[----:B------:R-:W-:Y:S01]  /*ca20*/  @!P1 LOP3.LUT R13, R2, 0xfffffffe, RZ, 0xc0, !PT ;  /* 0xfffffffe020d9812 */ /* 0x000fe200078ec0ff */
[----:B------:R1:W-:Y:S01]  /*ca30*/  @!P6 ST.E.64 desc[UR6][R8.64], R42 ;  /* 0x0000002a0800e985 */ /* 0x0003e2000c101b06 */
[----:B------:R-:W-:Y:S01]  /*ca40*/  @!P2 LOP3.LUT R15, R14, 0xfffffffe, RZ, 0xc0, !PT ;  /* 0xfffffffe0e0fa812 */ /* 0x000fe200078ec0ff */
[C---:B------:R-:W-:Y:S01]  /*ca50*/  VIADD R2, R3.reuse, 0x68 ;  /* 0x0000006803027836 */ /* 0x040fe20000000000 */
[----:B------:R-:W-:Y:S02]  /*ca60*/  @!P3 LOP3.LUT R17, R10, 0xfffffffe, RZ, 0xc0, !PT ;  /* 0xfffffffe0a11b812 */ /* 0x000fe400078ec0ff */
[----:B------:R-:W-:Y:S01]  /*ca70*/  IADD3 R21, R3, 0x58, RZ ;  /* 0x0000005803157810 */ /* 0x000fe20007ffe0ff */
[----:B0-----:R-:W-:Y:S01]  /*ca80*/  @!P0 IMAD.WIDE R6, R11, 0x4, R4 ;  /* 0x000000040b068825 */ /* 0x001fe200078e0204 */
[----:B------:R-:W-:-:S02]  /*ca90*/  ISETP.GE.AND P5, PT, R20, UR4, PT ;  /* 0x0000000414007c0c */ /* 0x000fc4000bfa6270 */
[----:B------:R-:W-:Y:S01]  /*caa0*/  ISETP.GE.AND P6, PT, R21, UR4, PT ;  /* 0x0000000415007c0c */ /* 0x000fe2000bfc6270 */
[--C-:B------:R-:W-:Y:S01]  /*cab0*/  @!P2 IMAD.WIDE R10, R15, 0x4, R4.reuse ;  /* 0x000000040f0aa825 */ /* 0x100fe200078e0204 */
[----:B------:R0:W-:Y:S01]  /*cac0*/  @!P0 ST.E.64 desc[UR6][R6.64], R46 ;  /* 0x0000002e06008985 */ /* 0x0001e2000c101b06 */
[----:B------:R-:W-:Y:S02]  /*cad0*/  IADD3 R16, R3, 0x70, RZ ;  /* 0x0000007003107810 */ /* 0x000fe40007ffe0ff */
[----:B-1----:R-:W-:-:S04]  /*cae0*/  @!P1 IMAD.WIDE R8, R13, 0x4, R4 ;  /* 0x000000040d089825 */ /* 0x002fc800078e0204 */
[--C-:B------:R-:W-:Y:S01]  /*caf0*/  @!P3 IMAD.WIDE R12, R17, 0x4, R4.reuse ;  /* 0x00000004110cb825 */ /* 0x100fe200078e0204 */
[----:B------:R1:W-:Y:S01]  /*cb00*/  @!P1 ST.E.64 desc[UR6][R8.64], R50 ;  /* 0x0000003208009985 */ /* 0x0003e2000c101b06 */
[----:B------:R-:W-:Y:S02]  /*cb10*/  @!P5 LEA.HI R20, R20, R20, RZ, 0x1 ;  /* 0x000000141414d211 */ /* 0x000fe400078f08ff */
[----:B------:R-:W-:Y:S01]  /*cb20*/  @!P4 IMAD.WIDE R14, R19, 0x4, R4 ;  /* 0x00000004130ec825 */ /* 0x000fe200078e0204 */
[----:B------:R2:W-:Y:S01]  /*cb30*/  @!P2 ST.E.64 desc[UR6][R10.64], R54 ;  /* 0x000000360a00a985 */ /* 0x0005e2000c101b06 */
[----:B------:R-:W-:Y:S02]  /*cb40*/  ISETP.GE.AND P2, PT, R16, UR4, PT ;  /* 0x0000000410007c0c */ /* 0x000fe4000bf46270 */
[C---:B------:R-:W-:Y:S01]  /*cb50*/  VIADD R17, R3.reuse, 0x78 ;  /* 0x0000007803117836 */ /* 0x040fe20000000000 */
[----:B------:R3:W-:Y:S01]  /*cb60*/  @!P3 ST.E.64 desc[UR6][R12.64], R58 ;  /* 0x0000003a0c00b985 */ /* 0x0007e2000c101b06 */
[----:B------:R-:W-:Y:S01]  /*cb70*/  VIADD R19, R3, 0x80 ;  /* 0x0000008003137836 */ /* 0x000fe20000000000 */
[----:B------:R-:W-:-:S02]  /*cb80*/  ISETP.GE.AND P3, PT, R2, UR4, PT ;  /* 0x0000000402007c0c */ /* 0x000fc4000bf66270 */
[----:B------:R4:W-:Y:S01]  /*cb90*/  @!P4 ST.E.64 desc[UR6][R14.64], R62 ;  /* 0x0000003e0e00c985 */ /* 0x0009e2000c101b06 */
[----:B------:R-:W-:Y:S02]  /*cba0*/  ISETP.GE.AND P4, PT, R0, UR4, PT ;  /* 0x0000000400007c0c */ /* 0x000fe4000bf86270 */
[----:B------:R-:W-:Y:S02]  /*cbb0*/  ISETP.GE.AND P1, PT, R17, UR4, PT ;  /* 0x0000000411007c0c */ /* 0x000fe4000bf26270 */
[----:B------:R-:W-:Y:S02]  /*cbc0*/  ISETP.GE.AND P0, PT, R19, UR4, PT ;  /* 0x0000000413007c0c */ /* 0x000fe4000bf06270 */
        /* <DEDUP_REMOVED lines=15> */
[C---:B------:R-:W-:Y:S01]  /*ccc0*/  VIADD R0, R3.reuse, 0x98 ;  /* 0x0000009803007836 */ /* 0x040fe20000000000 */
[----:B----4-:R-:W-:Y:S01]  /*ccd0*/  @!P2 LOP3.LUT R15, R16, 0xfffffffe, RZ, 0xc0, !PT ;  /* 0xfffffffe100fa812 */ /* 0x010fe200078ec0ff */
[----:B------:R-:W-:Y:S01]  /*cce0*/  VIADD R16, R3, 0xa8 ;  /* 0x000000a803107836 */ /* 0x000fe20000000000 */
[----:B------:R-:W-:-:S02]  /*ccf0*/  @!P1 LOP3.LUT R17, R17, 0xfffffffe, RZ, 0xc0, !PT ;  /* 0xfffffffe11119812 */ /* 0x000fc400078ec0ff */
[----:B------:R-:W-:Y:S02]  /*cd00*/  IADD3 R20, R3, 0x88, RZ ;  /* 0x0000008803147810 */ /* 0x000fe40007ffe0ff */
[----:B------:R-:W-:Y:S01]  /*cd10*/  @!P0 LOP3.LUT R19, R19, 0xfffffffe, RZ, 0xc0, !PT ;  /* 0xfffffffe13138812 */ /* 0x000fe200078ec0ff */
[--C-:B0-----:R-:W-:Y:S01]  /*cd20*/  @!P4 IMAD.WIDE R6, R11, 0x4, R4.reuse ;  /* 0x000000040b06c825 */ /* 0x101fe200078e0204 */
[----:B------:R-:W-:Y:S02]  /*cd30*/  ISETP.GE.AND P6, PT, R20, UR4, PT ;  /* 0x0000000414007c0c */ /* 0x000fe4000bfc6270 */
[----:B------:R-:W-:Y:S01]  /*cd40*/  ISETP.GE.AND P5, PT, R21, UR4, PT ;  /* 0x0000000415007c0c */ /* 0x000fe2000bfa6270 */
[--C-:B-1----:R-:W-:Y:S01]  /*cd50*/  @!P3 IMAD.WIDE R8, R13, 0x4, R4.reuse ;  /* 0x000000040d08b825 */ /* 0x102fe200078e0204 */
[----:B------:R0:W-:Y:S01]  /*cd60*/  @!P4 ST.E.64 desc[UR6][R6.64], R74 ;  /* 0x0000004a0600c985 */ /* 0x0001e2000c101b06 */
[----:B------:R-:W-:Y:S02]  /*cd70*/  IADD3 R2, R3, 0xa0, RZ ;  /* 0x000000a003027810 */ /* 0x000fe40007ffe0ff */
[----:B------:R-:W-:Y:S01]  /*cd80*/  @!P2 IMAD.WIDE R10, R15, 0x4, R4 ;  /* 0x000000040f0aa825 */ /* 0x000fe200078e0204 */
[----:B------:R1:W-:Y:S01]  /*cd90*/  @!P3 ST.E.64 desc[UR6][R8.64], R78 ;  /* 0x0000004e0800b985 */ /* 0x0003e2000c101b06 */
[----:B------:R-:W-:-:S02]  /*cda0*/  ISETP.GE.AND P4, PT, R2, UR4, PT ;  /* 0x0000000402007c0c */ /* 0x000fc4000bf86270 */
[--C-:B------:R-:W-:Y:S01]  /*cdb0*/  @!P1 IMAD.WIDE R12, R17, 0x4, R4.reuse ;  /* 0x00000004110c9825 */ /* 0x100fe200078e0204 */
[----:B------:R2:W-:Y:S01]  /*cdc0*/  @!P2 ST.E.64 desc[UR6][R10.64], R82 ;  /* 0x000000520a00a985 */ /* 0x0005e2000c101b06 */
[----:B------:R-:W-:Y:S02]  /*cdd0*/  @!P6 LEA.HI R20, R20, R20, RZ, 0x1 ;  /* 0x000000141414e211 */ /* 0x000fe400078f08ff */
[----:B------:R-:W-:Y:S01]  /*cde0*/  @!P0 IMAD.WIDE R14, R19, 0x4, R4 ;  /* 0x00000004130e8825 */ /* 0x000fe200078e0204 */
[----:B------:R3:W-:Y:S01]  /*cdf0*/  @!P1 ST.E.64 desc[UR6][R12.64], R86 ;  /* 0x000000560c009985 */ /* 0x0007e2000c101b06 */
[C---:B------:R-:W-:Y:S02]  /*ce00*/  IADD3 R19, R3.reuse, 0xb8, RZ ;  /* 0x000000b803137810 */ /* 0x040fe40007ffe0ff */
[----:B------:R-:W-:Y:S01]  /*ce10*/  VIADD R17, R3, 0xb0 ;  /* 0x000000b003117836 */ /* 0x000fe20000000000 */
[----:B------:R4:W-:Y:S01]  /*ce20*/  @!P0 ST.E.64 desc[UR6][R14.64], R90 ;  /* 0x0000005a0e008985 */ /* 0x0009e2000c101b06 */
[----:B------:R-:W-:-:S02]  /*ce30*/  ISETP.GE.AND P0, PT, R0, UR4, PT ;  /* 0x0000000400007c0c */ /* 0x000fc4000bf06270 */
[----:B------:R-:W-:Y:S02]  /*ce40*/  @!P5 LEA.HI R21, R21, R21, RZ, 0x1 ;  /* 0x000000151515d211 */ /* 0x000fe400078f08ff */
[----:B------:R-:W-:Y:S02]  /*ce50*/  ISETP.GE.AND P3, PT, R16, UR4, PT ;  /* 0x0000000410007c0c */ /* 0x000fe4000bf66270 */
[----:B------:R-:W-:Y:S02]  /*ce60*/  ISETP.GE.AND P2, PT, R17, UR4, PT ;  /* 0x0000000411007c0c */ /* 0x000fe4000bf46270 */
[----:B0-----:R-:W-:Y:S01]  /*ce70*/  @!P6 LOP3.LUT R7, R20, 0xfffffffe, RZ, 0xc0, !PT ;  /* 0xfffffffe1407e812 */ /* 0x001fe200078ec0ff */
[----:B------:R-:W-:Y:S01]  /*ce80*/  VIADD R20, R3, 0xc0 ;  /* 0x000000c003147836 */ /* 0x000fe20000000000 */
[----:B------:R-:W-:Y:S02]  /*ce90*/  ISETP.GE.AND P1, PT, R19, UR4, PT ;  /* 0x0000000413007c0c */ /* 0x000fe4000bf26270 */
[----:B-1----:R-:W-:Y:S01]  /*cea0*/  @!P5 LOP3.LUT R9, R21, 0xfffffffe, RZ, 0xc0, !PT ;  /* 0xfffffffe1509d812 */ /* 0x002fe200078ec0ff */
[----:B------:R-:W-:Y:S01]  /*ceb0*/  @!P6 IMAD.WIDE R6, R7, 0x4, R4 ;  /* 0x000000040706e825 */ /* 0x000fe200078e0204 */
[----:B------:R-:W-:-:S02]  /*cec0*/  @!P0 LEA.HI R0, R0, R0, RZ, 0x1 ;  /* 0x0000000000008211 */ /* 0x000fc400078f08ff */
[----:B------:R-:W-:Y:S01]  /*ced0*/  @!P4 LEA.HI R2, R2, R2, RZ, 0x1 ;  /* 0x000000020202c211 */ /* 0x000fe200078f08ff */
[----:B------:R-:W-:Y:S01]  /*cee0*/  @!P5 IMAD.WIDE R8, R9, 0x4, R4 ;  /* 0x000000040908d825 */ /* 0x000fe200078e0204 */
[----:B--2---:R-:W-:Y:S01]  /*cef0*/  @!P0 LOP3.LUT R11, R0, 0xfffffffe, RZ, 0xc0, !PT ;  /* 0xfffffffe000b8812 */ /* 0x004fe200078ec0ff */
[----:B------:R0:W-:Y:S01]  /*cf00*/  @!P6 ST.E.64 desc[UR6][R6.64], R94 ;  /* 0x0000005e0600e985 */ /* 0x0001e2000c101b06 */
[----:B------:R-:W-:Y:S01]  /*cf10*/  @!P3 LEA.HI R16, R16, R16, RZ, 0x1 ;  /* 0x000000101010b211 */ /* 0x000fe200078f08ff */
[----:B------:R-:W-:Y:S01]  /*cf20*/  VIADD R21, R3, 0xc8 ;  /* 0x000000c803157836 */ /* 0x000fe20000000000 */
[----:B------:R-:W-:Y:S01]  /*cf30*/  @!P2 LEA.HI R17, R17, R17, RZ, 0x1 ;  /* 0x000000111111a211 */ /* 0x000fe200078f08ff */
[----:B------:R1:W-:Y:S01]  /*cf40*/  @!P5 ST.E.64 desc[UR6][R8.64], R98 ;  /* 0x000000620800d985 */ /* 0x0003e2000c101b06 */
[----:B------:R-:W-:Y:S02]  /*cf50*/  ISETP.GE.AND P5, PT, R20, UR4, PT ;  /* 0x0000000414007c0c */ /* 0x000fe4000bfa6270 */
[----:B------:R-:W-:-:S02]  /*cf60*/  @!P1 LEA.HI R19, R19, R19, RZ, 0x1 ;  /* 0x0000001313139211 */ /* 0x000fc400078f08ff */
[----:B---3--:R-:W-:Y:S01]  /*cf70*/  @!P4 LOP3.LUT R13, R2, 0xfffffffe, RZ, 0xc0, !PT ;  /* 0xfffffffe020dc812 */ /* 0x008fe200078ec0ff */
[C---:B------:R-:W-:Y:S01]  /*cf80*/  VIADD R2, R3.reuse, 0xd8 ;  /* 0x000000d803027836 */ /* 0x040fe20000000000 */
[----:B------:R-:W-:Y:S02]  /*cf90*/  IADD3 R0, R3, 0xd0, RZ ;  /* 0x000000d003007810 */ /* 0x000fe40007ffe0ff */
[----:B----4-:R-:W-:Y:S01]  /*cfa0*/  @!P3 LOP3.LUT R15, R16, 0xfffffffe, RZ, 0xc0, !PT ;  /* 0xfffffffe100fb812 */ /* 0x010fe200078ec0ff */
[--C-:B0-----:R-:W-:Y:S01]  /*cfb0*/  @!P0 IMAD.WIDE R6, R11, 0x4, R4.reuse ;  /* 0x000000040b068825 */ /* 0x101fe200078e0204 */
[----:B------:R-:W-:Y:S02]  /*cfc0*/  @!P2 LOP3.LUT R17, R17, 0xfffffffe, RZ, 0xc0, !PT ;  /* 0xfffffffe1111a812 */ /* 0x000fe400078ec0ff */
[----:B------:R-:W-:Y:S01]  /*cfd0*/  ISETP.GE.AND P6, PT, R21, UR4, PT ;  /* 0x0000000415007c0c */ /* 0x000fe2000bfc6270 */
[--C-:B-1----:R-:W-:Y:S01]  /*cfe0*/  @!P4 IMAD.WIDE R8, R13, 0x4, R4.reuse ;  /* 0x000000040d08c825 */ /* 0x102fe200078e0204 */
[----:B------:R-:W-:Y:S01]  /*cff0*/  @!P1 LOP3.LUT R19, R19, 0xfffffffe, RZ, 0xc0, !PT ;  /* 0xfffffffe13139812 */ /* 0x000fe200078ec0ff */
[----:B------:R0:W-:Y:S01]  /*d000*/  @!P0 ST.E.64 desc[UR6][R6.64], R102 ;  /* 0x0000006606008985 */ /* 0x0001e2000c101b06 */
[----:B------:R-:W-:Y:S01]  /*d010*/  ISETP.GE.AND P0, PT, R0, UR4, PT ;  /* 0x0000000400007c0c */ /* 0x000fe2000bf06270 */
[--C-:B------:R-:W-:Y:S01]  /*d020*/  @!P3 IMAD.WIDE R10, R15, 0x4, R4.reuse ;  /* 0x000000040f0ab825 */ /* 0x100fe200078e0204 */
[----:B------:R-:W-:Y:S01]  /*d030*/  @!P5 LEA.HI R20, R20, R20, RZ, 0x1 ;  /* 0x000000141414d211 */ /* 0x000fe200078f08ff */
[----:B------:R1:W-:Y:S02]  /*d040*/  @!P4 ST.E.64 desc[UR6][R8.64], R106 ;  /* 0x0000006a0800c985 */ /* 0x0003e4000c101b06 */
[--C-:B------:R-:W-:Y:S01]  /*d050*/  @!P2 IMAD.WIDE R12, R17, 0x4, R4.reuse ;  /* 0x00000004110ca825 */ /* 0x100fe200078e0204 */
[----:B------:R-:W-:Y:S01]  /*d060*/  IADD3 R17, R3, 0xe8, RZ ;  /* 0x000000e803117810 */ /* 0x000fe20007ffe0ff */
[----:B------:R2:W-:Y:S02]  /*d070*/  @!P3 ST.E.64 desc[UR6][R10.64], R110 ;  /* 0x0000006e0a00b985 */ /* 0x0005e4000c101b06 */
[--C-:B------:R-:W-:Y:S01]  /*d080*/  @!P1 IMAD.WIDE R14, R19, 0x4, R4.reuse ;  /* 0x00000004130e9825 */ /* 0x100fe200078e0204 */
[----:B------:R-:W-:Y:S01]  /*d090*/  @!P6 LEA.HI R21, R21, R21, RZ, 0x1 ;  /* 0x000000151515e211 */ /* 0x000fe200078f08ff */
[----:B------:R3:W-:Y:S01]  /*d0a0*/  @!P2 ST.E.64 desc[UR6][R12.64], R114 ;  /* 0x000000720c00a985 */ /* 0x0007e2000c101b06 */
[----:B------:R-:W-:Y:S01]  /*d0b0*/  ISETP.GE.AND P3, PT, R17, UR4, PT ;  /* 0x0000000411007c0c */ /* 0x000fe2000bf66270 */
[C---:B------:R-:W-:Y:S01]  /*d0c0*/  VIADD R16, R3.reuse, 0xe0 ;  /* 0x000000e003107836 */ /* 0x040fe20000000000 */
[----:B0-----:R-:W-:Y:S01]  /*d0d0*/  @!P5 LOP3.LUT R7, R20, 0xfffffffe, RZ, 0xc0, !PT ;  /* 0xfffffffe1407d812 */ /* 0x001fe200078ec0ff */
[C---:B------:R-:W-:Y:S01]  /*d0e0*/  VIADD R19, R3.reuse, 0xf0 ;  /* 0x000000f003137836 */ /* 0x040fe20000000000 */
[----:B------:R-:W-:Y:S01]  /*d0f0*/  @!P1 ST.E.64 desc[UR6][R14.64], R118 ;  /* 0x000000760e009985 */ /* 0x000fe2000c101b06 */
[----:B------:R-:W-:Y:S01]  /*d100*/  ISETP.GE.AND P1, PT, R2, UR4, PT ;  /* 0x0000000402007c0c */ /* 0x000fe2000bf26270 */
[----:B------:R-:W-:Y:S01]  /*d110*/  VIADD R3, R3, 0xf8 ;  /* 0x000000f803037836 */ /* 0x000fe20000000000 */
[----:B------:R-:W-:Y:S01]  /*d120*/  ISETP.GE.AND P2, PT, R16, UR4, PT ;  /* 0x0000000410007c0c */ /* 0x000fe2000bf46270 */
[----:B------:R-:W-:Y:S01]  /*d130*/  @!P5 IMAD.WIDE R6, R7, 0x4, R4 ;  /* 0x000000040706d825 */ /* 0x000fe200078e0204 */
[----:B------:R-:W-:-:S02]  /*d140*/  ISETP.GE.AND P4, PT, R19, UR4, PT ;  /* 0x0000000413007c0c */ /* 0x000fc4000bf86270 */
[----:B------:R-:W-:Y:S02]  /*d150*/  @!P0 LEA.HI R0, R0, R0, RZ, 0x1 ;  /* 0x0000000000008211 */ /* 0x000fe400078f08ff */
[----:B-1----:R-:W-:Y:S01]  /*d160*/  @!P6 LOP3.LUT R9, R21, 0xfffffffe, RZ, 0xc0, !PT ;  /* 0xfffffffe1509e812 */ /* 0x002fe200078ec0ff */
[----:B------:R0:W-:Y:S01]  /*d170*/  @!P5 ST.E.64 desc[UR6][R6.64], R122 ;  /* 0x0000007a0600d985 */ /* 0x0001e2000c101b06 */
[----:B--2---:R-:W-:Y:S02]  /*d180*/  @!P0 LOP3.LUT R11, R0, 0xfffffffe, RZ, 0xc0, !PT ;  /* 0xfffffffe000b8812 */ /* 0x004fe400078ec0ff */
[----:B------:R-:W-:Y:S01]  /*d190*/  @!P3 LEA.HI R17, R17, R17, RZ, 0x1 ;  /* 0x000000111111b211 */ /* 0x000fe200078f08ff */
[----:B------:R-:W-:Y:S01]  /*d1a0*/  @!P6 IMAD.WIDE R8, R9, 0x4, R4 ;  /* 0x000000040908e825 */ /* 0x000fe200078e0204 */
[----:B------:R-:W-:Y:S02]  /*d1b0*/  @!P1 LEA.HI R2, R2, R2, RZ, 0x1 ;  /* 0x0000000202029211 */ /* 0x000fe400078f08ff */
[----:B------:R-:W-:-:S02]  /*d1c0*/  @!P2 LEA.HI R16, R16, R16, RZ, 0x1 ;  /* 0x000000101010a211 */ /* 0x000fc400078f08ff */
[----:B------:R1:W-:Y:S01]  /*d1d0*/  @!P6 ST.E.64 desc[UR6][R8.64], R126 ;  /* 0x0000007e0800e985 */ /* 0x0003e2000c101b06 */
[----:B------:R-:W-:Y:S02]  /*d1e0*/  @!P4 LEA.HI R19, R19, R19, RZ, 0x1 ;  /* 0x000000131313c211 */ /* 0x000fe400078f08ff */
[----:B---3--:R-:W-:Y:S01]  /*d1f0*/  @!P1 LOP3.LUT R13, R2, 0xfffffffe, RZ, 0xc0, !PT ;  /* 0xfffffffe020d9812 */ /* 0x008fe200078ec0ff */
[--C-:B0-----:R-:W-:Y:S01]  /*d200*/  @!P0 IMAD.WIDE R6, R11, 0x4, R4.reuse ;  /* 0x000000040b068825 */ /* 0x101fe200078e0204 */
[----:B------:R-:W-:Y:S02]  /*d210*/  @!P2 LOP3.LUT R15, R16, 0xfffffffe, RZ, 0xc0, !PT ;  /* 0xfffffffe100fa812 */ /* 0x000fe400078ec0ff */
[----:B------:R-:W-:Y:S02]  /*d220*/  @!P3 LOP3.LUT R17, R17, 0xfffffffe, RZ, 0xc0, !PT ;  /* 0xfffffffe1111b812 */ /* 0x000fe400078ec0ff */
[----:B------:R0:W-:Y:S01]  /*d230*/  @!P0 ST.E.64 desc[UR6][R6.64], R130 ;  /* 0x0000008206008985 */ /* 0x0001e2000c101b06 */
[----:B------:R-:W-:Y:S01]  /*d240*/  ISETP.GE.AND P0, PT, R3, UR4, PT ;  /* 0x0000000403007c0c */ /* 0x000fe2000bf06270 */
[----:B------:R-:W-:Y:S01]  /*d250*/  @!P2 IMAD.WIDE R10, R15, 0x4, R4 ;  /* 0x000000040f0aa825 */ /* 0x000fe200078e0204 */
[----:B------:R-:W-:-:S03]  /*d260*/  @!P4 LOP3.LUT R19, R19, 0xfffffffe, RZ, 0xc0, !PT ;  /* 0xfffffffe1313c812 */ /* 0x000fc600078ec0ff */
[----:B-1----:R-:W-:-:S04]  /*d270*/  @!P1 IMAD.WIDE R8, R13, 0x4, R4 ;  /* 0x000000040d089825 */ /* 0x002fc800078e0204 */
[--C-:B------:R-:W-:Y:S01]  /*d280*/  @!P3 IMAD.WIDE R12, R17, 0x4, R4.reuse ;  /* 0x00000004110cb825 */ /* 0x100fe200078e0204 */
[----:B------:R0:W-:Y:S03]  /*d290*/  @!P1 ST.E.64 desc[UR6][R8.64], R134 ;  /* 0x0000008608009985 */ /* 0x0001e6000c101b06 */
[----:B------:R-:W-:Y:S01]  /*d2a0*/  @!P4 IMAD.WIDE R14, R19, 0x4, R4 ;  /* 0x00000004130ec825 */ /* 0x000fe200078e0204 */
[----:B------:R0:W-:Y:S04]  /*d2b0*/  @!P2 ST.E.64 desc[UR6][R10.64], R138 ;  /* 0x0000008a0a00a985 */ /* 0x0001e8000c101b06 */
[----:B------:R0:W-:Y:S04]  /*d2c0*/  @!P3 ST.E.64 desc[UR6][R12.64], R142 ;  /* 0x0000008e0c00b985 */ /* 0x0001e8000c101b06 */
[----:B------:R0:W-:Y:S01]  /*d2d0*/  @!P4 ST.E.64 desc[UR6][R14.64], R146 ;  /* 0x000000920e00c985 */ /* 0x0001e2000c101b06 */
[----:B------:R-:W-:Y:S05]  /*d2e0*/  @P0 BRA `(.L_x_8) ;  /* 0x0000004000a40947 */ /* 0x000fea0003800000 */
[----:B------:R-:W-:Y:S01]  /*d2f0*/  LEA.HI R3, R3, R3, RZ, 0x1 ;  /* 0x0000000303037211 */ /* 0x000fe200078f08ff */
[----:B------:R-:W-:-:S03]  /*d300*/  ULDC.64 UR4, c[0x0][0x208] ;  /* 0x0000820000047ab9 */ /* 0x000fc60000000a00 */
[----:B------:R-:W-:-:S05]  /*d310*/  LOP3.LUT R3, R3, 0xfffffffe, RZ, 0xc0, !PT ;  /* 0xfffffffe03037812 */ /* 0x000fca00078ec0ff */
[----:B------:R-:W-:-:S05]  /*d320*/  IMAD.WIDE R4, R3, 0x4, R4 ;  /* 0x0000000403047825 */ /* 0x000fca00078e0204 */
[----:B------:R1:W-:Y:S01]  /*d330*/  ST.E.64 desc[UR4][R4.64], R150 ;  /* 0x0000009604007985 */ /* 0x0003e2000c101b04 */
[----:B------:R-:W-:Y:S05]  /*d340*/  BRA `(.L_x_8) ;  /* 0x00000040008c7947 */ /* 0x000fea0003800000 */
.L_x_35:
[----:B------:R-:W0:Y:S02]  /*d350*/  S2R R0, SR_TID.X ;  /* 0x0000000000007919 */ /* 0x000e240000002100 */
[----:B0-----:R-:W-:-:S04]  /*d360*/  IADD3 R2, R0, -0x80, RZ ;  /* 0xffffff8000027810 */ /* 0x001fc80007ffe0ff */
[----:B------:R-:W-:-:S13]  /*d370*/  ISETP.GT.AND P0, PT, R2, 0x7f, PT ;  /* 0x0000007f0200780c */ /* 0x000fda0003f04270 */
[----:B------:R-:W-:Y:S05]  /*d380*/  @P0 BRA `(.L_x_8) ;  /* 0x00000040007c0947 */ /* 0x000fea0003800000 */
[----:B------:R-:W0:Y:S01]  /*d390*/  S2R R3, SR_CTAID.X ;  /* 0x0000000000037919 */ /* 0x000e220000002500 */
[----:B------:R-:W1:Y:S01]  /*d3a0*/  LDC R6, c[0x0][0xbe8] ;  /* 0x0002fa00ff067b82 */ /* 0x000e620000000800 */
[----:B------:R-:W-:Y:S01]  /*d3b0*/  ULDC UR4, c[0x0][0xa88] ;  /* 0x0002a20000047ab9 */ /* 0x000fe20000000800 */
[----:B0-----:R-:W-:Y:S02]  /*d3c0*/  IMAD R0, R3, 0x80, R0 ;  /* 0x0000008003007824 */ /* 0x001fe400078e0200 */
[----:B-1----:R-:W-:Y:S02]  /*d3d0*/  IMAD R3, R6, UR4, RZ ;  /* 0x0000000406037c24 */ /* 0x002fe4000f8e02ff */
[----:B------:R-:W-:-:S05]  /*d3e0*/  VIADD R0, R0, 0xffffff80 ;  /* 0xffffff8000007836 */ /* 0x000fca0000000000 */
[----:B------:R-:W-:-:S13]  /*d3f0*/  ISETP.GE.AND P0, PT, R0, R3, PT ;  /* 0x000000030000720c */ /* 0x000fda0003f06270 */
[----:B------:R-:W-:Y:S05]  /*d400*/  @P0 BRA `(.L_x_8) ;  /* 0x00000040005c0947 */ /* 0x000fea0003800000 */
[----:B------:R-:W-:Y:S01]  /*d410*/  ISETP.NE.AND P0, PT, R6, 0x1, PT ;  /* 0x000000010600780c */ /* 0x000fe20003f05270 */
[----:B------:R-:W0:Y:S01]  /*d420*/  S2UR UR7, SR_CTAID.Z ;  /* 0x00000000000779c3 */ /* 0x000e220000002700 */
[----:B------:R-:W-:Y:S01]  /*d430*/  R2UR UR11, R18 ;  /* 0x00000000120b72ca */ /* 0x000fe200000e0000 */
[----:B------:R-:W-:Y:S01]  /*d440*/  ULDC.64 UR8, c[0x0][0xbd0] ;  /* 0x0002f40000087ab9 */ /* 0x000fe20000000a00 */
[----:B------:R-:W-:Y:S01]  /*d450*/  MOV R5, R0 ;  /* 0x0000000000057202 */ /* 0x000fe20000000f00 */
[----:B------:R-:W-:-:S04]  /*d460*/  ULDC.64 UR12, c[0x0][0x208] ;  /* 0x00008200000c7ab9 */ /* 0x000fc80000000a00 */
[----:B------:R-:W1:Y:S06]  /*d470*/  LDC.64 R10, c[0x0][0xbd8] ;  /* 0x0002f600ff0a7b82 */ /* 0x000e6c0000000a00 */
[----:B------:R-:W-:Y:S02]  /*d480*/  USHF.R.S32.HI UR6, URZ, 0x1f, UR11 ;  /* 0x0000001f3f067899 */ /* 0x000fe4000801140b */
[----:B------:R-:W2:Y:S01]  /*d490*/  @P0 LDC R7, c[0x0][0xbec] ;  /* 0x0002fb00ff070b82 */ /* 0x000ea20000000800 */
[----:B------:R-:W-:Y:S02]  /*d4a0*/  UIMAD.WIDE.U32 UR4, UR11, UR8, URZ ;  /* 0x000000080b0472a5 */ /* 0x000fe4000f8e003f */
[----:B------:R-:W-:-:S04]  /*d4b0*/  UIMAD UR6, UR6, UR8, URZ ;  /* 0x00000008060672a4 */ /* 0x000fc8000f8e023f */
[----:B------:R-:W-:Y:S01]  /*d4c0*/  UIMAD UR6, UR11, UR9, UR6 ;  /* 0x000000090b0672a4 */ /* 0x000fe2000f8e0206 */
[----:B------:R-:W3:Y:S01]  /*d4d0*/  @P0 LDC R9, c[0x0][0xbf0] ;  /* 0x0002fc00ff090b82 */ /* 0x000ee20000000800 */
[----:B0-----:R-:W-:Y:S01]  /*d4e0*/  USHF.R.S32.HI UR8, URZ, 0x1f, UR7 ;  /* 0x0000001f3f087899 */ /* 0x001fe20008011407 */
[----:B------:R-:W-:Y:S01]  /*d4f0*/  IMAD.U32 R3, RZ, RZ, UR5 ;  /* 0x00000005ff037e24 */ /* 0x000fe2000f8e00ff */
[----:B------:R-:W-:Y:S01]  /*d500*/  UIADD3 UR6, UR5, UR6, URZ ;  /* 0x0000000605067290 */ /* 0x000fe2000fffe03f */
[----:B------:R-:W-:Y:S02]  /*d510*/  IMAD.U32 R2, RZ, RZ, UR4 ;  /* 0x00000004ff027e24 */ /* 0x000fe4000f8e00ff */
[----:B------:R-:W-:Y:S02]  /*d520*/  ULDC.64 UR4, c[0x0][0xbe0] ;  /* 0x0002f80000047ab9 */ /* 0x000fe40000000a00 */
[----:B------:R-:W0:Y:S01]  /*d530*/  S2UR UR10, SR_CTAID.Y ;  /* 0x00000000000a79c3 */ /* 0x000e220000002600 */
[----:B------:R-:W-:Y:S01]  /*d540*/  MOV R3, UR6 ;  /* 0x0000000600037c02 */ /* 0x000fe20008000f00 */
[----:B-1----:R-:W-:-:S04]  /*d550*/  IMAD R12, R10, UR8, RZ ;  /* 0x000000080a0c7c24 */ /* 0x002fc8000f8e02ff */
[----:B------:R-:W-:Y:S02]  /*d560*/  IMAD R11, R11, UR7, R12 ;  /* 0x000000070b0b7c24 */ /* 0x000fe4000f8e020c */
[----:B------:R-:W0:Y:S01]  /*d570*/  LDC R8, c[0x0][0xc50] ;  /* 0x00031400ff087b82 */ /* 0x000e220000000800 */
[----:B--2---:R-:W-:-:S04]  /*d580*/  @P0 IMAD.HI.U32 R4, R0, R7, RZ ;  /* 0x0000000700040227 */ /* 0x004fc800078e00ff */
[----:B------:R-:W-:Y:S02]  /*d590*/  IMAD R7, RZ, RZ, -UR11 ;  /* 0x8000000bff077e24 */ /* 0x000fe4000f8e02ff */
[----:B------:R-:W-:Y:S01]  /*d5a0*/  IMAD.WIDE.U32 R2, R10, UR7, R2 ;  /* 0x000000070a027c25 */ /* 0x000fe2000f8e0002 */
[----:B---3--:R-:W-:-:S04]  /*d5b0*/  @P0 SHF.R.U32.HI R5, RZ, R9, R4 ;  /* 0x00000009ff050219 */ /* 0x008fc80000011604 */
[----:B------:R-:W-:Y:S01]  /*d5c0*/  IADD3 R3, R11, R3, RZ ;  /* 0x000000030b037210 */ /* 0x000fe20007ffe0ff */
[----:B0-----:R-:W-:Y:S02]  /*d5d0*/  IMAD R9, R8, R7, UR10 ;  /* 0x0000000a08097e24 */ /* 0x001fe4000f8e0207 */
[----:B------:R-:W-:Y:S02]  /*d5e0*/  IMAD.MOV R7, RZ, RZ, -R5 ;  /* 0x000000ffff077224 */ /* 0x000fe400078e0a05 */
[----:B------:R-:W-:Y:S01]  /*d5f0*/  IMAD.WIDE.U32 R2, R9, UR4, R2 ;  /* 0x0000000409027c25 */ /* 0x000fe2000f8e0002 */
[----:B------:R-:W-:-:S03]  /*d600*/  SHF.R.S32.HI R4, RZ, 0x1f, R9 ;  /* 0x0000001fff047819 */ /* 0x000fc60000011409 */
[----:B------:R-:W-:Y:S01]  /*d610*/  IMAD R7, R6, R7, R0 ;  /* 0x0000000706077224 */ /* 0x000fe200078e0200 */
[----:B------:R-:W-:Y:S01]  /*d620*/  IADD3 R2, P0, R5, R2, RZ ;  /* 0x0000000205027210 */ /* 0x000fe20007f1e0ff */
[----:B------:R-:W-:-:S03]  /*d630*/  IMAD R4, R4, UR4, RZ ;  /* 0x0000000404047c24 */ /* 0x000fc6000f8e02ff */
[----:B------:R-:W-:Y:S01]  /*d640*/  SHF.R.S32.HI R0, RZ, 0x1f, R7 ;  /* 0x0000001fff007819 */ /* 0x000fe20000011407 */
[----:B------:R-:W-:Y:S01]  /*d650*/  IMAD R4, R9, UR5, R4 ;  /* 0x0000000509047c24 */ /* 0x000fe2000f8e0204 */
[----:B------:R-:W-:Y:S01]  /*d660*/  SHF.R.S32.HI R9, RZ, 0x1f, R5 ;  /* 0x0000001fff097819 */ /* 0x000fe20000011405 */
[----:B------:R-:W-:Y:S02]  /*d670*/  ULDC.64 UR4, c[0x0][0xbc8] ;  /* 0x0002f20000047ab9 */ /* 0x000fe40000000a00 */
[----:B------:R-:W-:Y:S01]  /*d680*/  IMAD R0, R0, UR4, RZ ;  /* 0x0000000400007c24 */ /* 0x000fe2000f8e02ff */
[----:B------:R-:W-:-:S03]  /*d690*/  IADD3.X R3, R9, R3, R4, P0, !PT ;  /* 0x0000000309037210 */ /* 0x000fc600007fe404 */
[C---:B------:R-:W-:Y:S02]  /*d6a0*/  IMAD R5, R7.reuse, UR5, R0 ;  /* 0x0000000507057c24 */ /* 0x040fe4000f8e0200 */
[----:B------:R-:W-:Y:S01]  /*d6b0*/  IMAD.WIDE.U32 R2, R7, UR4, R2 ;  /* 0x0000000407027c25 */ /* 0x000fe2000f8e0002 */
[----:B------:R-:W-:-:S03]  /*d6c0*/  ULDC.64 UR4, c[0x0][0xba8] ;  /* 0x0002ea0000047ab9 */ /* 0x000fc60000000a00 */
[----:B------:R-:W-:Y:S01]  /*d6d0*/  IMAD.IADD R3, R3, 0x1, R5 ;  /* 0x0000000103037824 */ /* 0x000fe200078e0205 */
[----:B------:R-:W-:-:S04]  /*d6e0*/  LEA R4, P0, R2, UR4, 0x2 ;  /* 0x0000000402047c11 */ /* 0x000fc8000f8010ff */
[----:B------:R-:W-:Y:S01]  /*d6f0*/  LEA.HI.X R5, R2, UR5, R3, 0x2, P0 ;  /* 0x0000000502057c11 */ /* 0x000fe200080f1403 */
[----:B------:R-:W-:-:S05]  /*d700*/  IMAD.MOV.U32 R3, RZ, RZ, -0x800000 ;  /* 0xff800000ff037424 */ /* 0x000fca00078e00ff */
[----:B------:R0:W-:Y:S01]  /*d710*/  STG.E desc[UR12][R4.64], R3 ;  /* 0x0000000304007986 */ /* 0x0001e2000c10190c */
[----:B------:R-:W-:Y:S05]  /*d720*/  BRA `(.L_x_8) ;  /* 0x0000003c00947947 */ /* 0x000fea0003800000 */
.L_x_6:
[----:B------:R-:W-:-:S08]  /*d730*/  NOP ;  /* 0x0000000000007918 */ /* 0x000fd00000000000 */
[----:B0-----:R-:W0:-:S00]  /*d740*/  USETMAXREG.DEALLOC.CTAPOOL 0x28 ;  /* 0x00000028000079c8 */ /* 0x001e0000080e0500 */
[----:B0-----:R-:W-:Y:S01]  /*d750*/  LOP3.LUT R18, R0, 0x3, RZ, 0xc0, !PT ;  /* 0x0000000300127812 */ /* 0x001fe200078ec0ff */
[----:B------:R-:W0:Y:S05]  /*d760*/  S2R R26, SR_CTAID.Z ;  /* 0x00000000001a7919 */ /* 0x000e2a0000002700 */
[----:B------:R-:W1:Y:S01]  /*d770*/  S2UR UR6, SR_CTAID.Y ;  /* 0x00000000000679c3 */ /* 0x000e620000002600 */
[----:B------:R-:W2:Y:S02]  /*d780*/  SHFL.IDX PT, R0, R18, RZ, 0x1f ;  /* 0x00001fff12007589 */ /* 0x000ea400000e0000 */
[----:B--2---:R-:W-:-:S13]  /*d790*/  ISETP.NE.AND P0, PT, R0, RZ, PT ;  /* 0x000000ff0000720c */ /* 0x004fda0003f05270 */
[----:B01----:R-:W-:Y:S05]  /*d7a0*/  @!P0 BRA `(.L_x_38) ;  /* 0x0000000000288947 */ /* 0x003fea0003800000 */
[----:B------:R-:W-:Y:S01]  /*d7b0*/  ULDC UR7, c[0x0][0xc50] ;  /* 0x0003140000077ab9 */ /* 0x000fe20000000800 */
[----:B------:R-:W-:Y:S01]  /*d7c0*/  UMOV UR39, UR6 ;  /* 0x0000000600277c82 */ /* 0x000fe20008000000 */
[----:B------:R-:W-:-:S06]  /*d7d0*/  UISETP.NE.AND UP0, UPT, UR7, 0x1, UPT ;  /* 0x000000010700788c */ /* 0x000fcc000bf05270 */
[----:B------:R-:W-:-:S13]  /*d7e0*/  PLOP3.LUT P0, PT, PT, PT, UP0, 0x80, 0x0 ;  /* 0x000000000000781c */ /* 0x000fda0003f0f008 */
[----:B------:R-:W-:Y:S05]  /*d7f0*/  @!P0 BRA `(.L_x_39) ;  /* 0x0000000000308947 */ /* 0x000fea0003800000 */
[----:B------:R-:W-:Y:S01]  /*d800*/  ULDC UR4, c[0x0][0xc54] ;  /* 0x0003150000047ab9 */ /* 0x000fe20000000800 */
[----:B------:R-:W-:Y:S01]  /*d810*/  ULDC UR39, c[0x0][0xc58] ;  /* 0x0003160000277ab9 */ /* 0x000fe20000000800 */
[----:B------:R-:W-:-:S04]  /*d820*/  UIMAD.WIDE.U32 UR4, UR6, UR4, URZ ;  /* 0x00000004060472a5 */ /* 0x000fc8000f8e003f */
[----:B------:R-:W-:Y:S01]  /*d830*/  USHF.R.U32.HI UR39, URZ, UR39, UR5 ;  /* 0x000000273f277299 */ /* 0x000fe20008011605 */
[----:B------:R-:W-:Y:S11]  /*d840*/  BRA `(.L_x_39) ;  /* 0x00000000001c7947 */ /* 0x000ff60003800000 */
.L_x_38:
[----:B------:R-:W-:Y:S01]  /*d850*/  ULDC UR7, c[0x0][0xc50] ;  /* 0x0003140000077ab9 */ /* 0x000fe20000000800 */
[----:B------:R-:W-:Y:S01]  /*d860*/  UMOV UR39, UR6 ;  /* 0x0000000600277c82 */ /* 0x000fe20008000000 */
[----:B------:R-:W-:-:S11]  /*d870*/  UISETP.NE.AND UP0, UPT, UR7, 0x1, UPT ;  /* 0x000000010700788c */ /* 0x000fd6000bf05270 */
[----:B------:R-:W-:Y:S01]  /*d880*/  @UP0 ULDC UR4, c[0x0][0xc54] ;  /* 0x0003150000040ab9 */ /* 0x000fe20000000800 */
[----:B------:R-:W-:Y:S01]  /*d890*/  @UP0 ULDC UR8, c[0x0][0xc58] ;  /* 0x0003160000080ab9 */ /* 0x000fe20000000800 */
[----:B------:R-:W-:-:S04]  /*d8a0*/  UIMAD.WIDE.U32 UR4, UR6, UR4, URZ ;  /* 0x00000004060472a5 */ /* 0x000fc8000f8e003f */
[----:B------:R-:W-:-:S12]  /*d8b0*/  @UP0 USHF.R.U32.HI UR39, URZ, UR8, UR5 ;  /* 0x000000083f270299 */ /* 0x000fd80008011605 */
.L_x_39:
[----:B------:R-:W-:Y:S01]  /*d8c0*/  ISETP.GE.AND P0, PT, R26, RZ, PT ;  /* 0x000000ff1a00720c */ /* 0x000fe20003f06270 */
[----:B------:R-:W-:Y:S01]  /*d8d0*/  UIADD3 UR4, -UR39, URZ, URZ ;  /* 0x0000003f27047290 */ /* 0x000fe2000fffe13f */
[----:B------:R-:W-:Y:S01]  /*d8e0*/  MOV R0, 0x1 ;  /* 0x0000000100007802 */ /* 0x000fe20000000f00 */
[----:B------:R-:W-:Y:S02]  /*d8f0*/  IMAD.MOV.U32 R2, RZ, RZ, RZ ;  /* 0x000000ffff027224 */ /* 0x000fe400078e00ff */
[----:B------:R-:W-:Y:S01]  /*d900*/  UIMAD UR6, UR7, UR4, UR6 ;  /* 0x00000004070672a4 */ /* 0x000fe2000f8e0206 */
[----:B------:R-:W-:-:S07]  /*d910*/  IMAD.MOV.U32 R6, RZ, RZ, 0x1 ;  /* 0x00000001ff067424 */ /* 0x000fce00078e00ff */
[----:B------:R-:W-:Y:S05]  /*d920*/  @!P0 BRA `(.L_x_40) ;  /* 0x00000038004c8947 */ /* 0x000fea0003800000 */
[----:B------:R-:W0:Y:S01]  /*d930*/  LDC.64 R2, c[0x0][0xa28] ;  /* 0x00028a00ff027b82 */ /* 0x000e220000000a00 */
[----:B------:R-:W-:Y:S01]  /*d940*/  MOV R19, RZ ;  /* 0x000000ff00137202 */ /* 0x000fe20000000f00 */
[----:B------:R-:W-:Y:S01]  /*d950*/  ULDC.64 UR4, c[0x0][0x208] ;  /* 0x0000820000047ab9 */ /* 0x000fe20000000a00 */
[----:B------:R-:W-:Y:S01]  /*d960*/  ULDC UR40, c[0x0][0x2f0] ;  /* 0x0000bc0000287ab9 */ /* 0x000fe20000000800 */
[----:B0-----:R-:W-:-:S04]  /*d970*/  ISETP.NE.U32.AND P0, PT, R2, RZ, PT ;  /* 0x000000ff0200720c */ /* 0x001fc80003f05070 */
[----:B------:R-:W-:-:S13]  /*d980*/  ISETP.NE.AND.EX P0, PT, R3, RZ, PT, P0 ;  /* 0x000000ff0300720c */ /* 0x000fda0003f05300 */
[----:B------:R-:W0:Y:S02]  /*d990*/  @P0 LDC.64 R2, c[0x0][0xa28] ;  /* 0x00028a00ff020b82 */ /* 0x000e240000000a00 */
[----:B0-----:R-:W-:-:S05]  /*d9a0*/  @P0 IMAD.WIDE R2, R26, 0x4, R2 ;  /* 0x000000041a020825 */ /* 0x001fca00078e0202 */
[----:B------:R0:W5:Y:S01]  /*d9b0*/  @P0 LDG.E R19, desc[UR4][R2.64] ;  /* 0x0000000402130981 */ /* 0x000162000c1e1900 */
[----:B------:R-:W-:Y:S01]  /*d9c0*/  ULDC.64 UR4, c[0x0][0x418] ;  /* 0x0001060000047ab9 */ /* 0x000fe20000000a00 */
[----:B------:R-:W-:Y:S02]  /*d9d0*/  ULOP3.LUT UR44, UR6, 0xffff, URZ, 0xc0, !UPT ;  /* 0x0000ffff062c7892 */ /* 0x000fe4000f8ec03f */
[----:B------:R-:W-:Y:S01]  /*d9e0*/  UISETP.NE.U32.AND UP0, UPT, UR4, URZ, UPT ;  /* 0x0000003f0400728c */ /* 0x000fe2000bf05070 */
[----:B------:R-:W1:Y:S01]  /*d9f0*/  S2R R23, SR_CTAID.X ;  /* 0x0000000000177919 */ /* 0x000e620000002500 */
[----:B------:R-:W-:Y:S01]  /*da00*/  UMOV UR38, URZ ;  /* 0x0000003f00267c82 */ /* 0x000fe20008000000 */
[----:B------:R-:W-:Y:S01]  /*da10*/  ULDC UR4, c[0x0][0x424] ;  /* 0x0001090000047ab9 */ /* 0x000fe20000000800 */
[----:B------:R-:W-:-:S04]  /*da20*/  UISETP.NE.AND.EX UP0, UPT, UR5, URZ, UPT, UP0 ;  /* 0x0000003f0500728c */ /* 0x000fc8000bf05300 */
[----:B------:R-:W-:-:S04]  /*da30*/  USEL UR4, UR4, 0x1, UP0 ;  /* 0x0000000104047887 */ /* 0x000fc80008000000 */
[----:B------:R-:W-:-:S04]  /*da40*/  UIMAD UR40, UR4, UR40, URZ ;  /* 0x00000028042872a4 */ /* 0x000fc8000f8e023f */
[----:B------:R-:W-:Y:S02]  /*da50*/  UISETP.GE.AND UP0, UPT, UR40, 0x1, UPT ;  /* 0x000000012800788c */ /* 0x000fe4000bf06270 */
[----:B------:R-:W-:-:S04]  /*da60*/  UIADD3 UR4, UR40, 0x4f, URZ ;  /* 0x0000004f28047890 */ /* 0x000fc8000fffe03f */
[----:B------:R-:W-:Y:S01]  /*da70*/  PLOP3.LUT P0, PT, PT, PT, UP0, 0x80, 0x0 ;  /* 0x000000000000781c */ /* 0x000fe20003f0f008 */
[----:B------:R-:W-:-:S04]  /*da80*/  UIMAD.WIDE UR4, UR4, 0x66666667, URZ ;  /* 0x66666667040478a5 */ /* 0x000fc8000f8e023f */
[----:B------:R-:W-:-:S04]  /*da90*/  USHF.R.U32.HI UR41, URZ, 0x1f, UR5 ;  /* 0x0000001f3f297899 */ /* 0x000fc80008011605 */
[----:B------:R-:W-:-:S04]  /*daa0*/  ULEA.HI.SX32 UR41, UR5, UR41, 0x1b ;  /* 0x0000002905297291 */ /* 0x000fc8000f8fda3f */
[----:B01----:R-:W-:Y:S08]  /*dab0*/  @!P0 BRA `(.L_x_41) ;  /* 0x0000000000848947 */ /* 0x003ff00003800000 */
[----:B------:R-:W-:Y:S01]  /*dac0*/  USHF.R.U32.HI UR6, URZ, 0x10, UR6 ;  /* 0x000000103f067899 */ /* 0x000fe20008011606 */
[----:B------:R-:W-:-:S03]  /*dad0*/  UMOV UR4, URZ ;  /* 0x0000003f00047c82 */ /* 0x000fc60008000000 */
[----:B------:R-:W-:-:S11]  /*dae0*/  UISETP.NE.AND UP0, UPT, UR6, URZ, UPT ;  /* 0x0000003f0600728c */ /* 0x000fd6000bf05270 */
[----:B------:R-:W-:Y:S02]  /*daf0*/  @!UP0 ULDC UR6, c[0x0][0x9f0] ;  /* 0x00027c0000068ab9 */ /* 0x000fe40000000800 */
[----:B------:R-:W-:Y:S01]  /*db00*/  IABS R2, UR6 ;  /* 0x0000000600027c13 */ /* 0x000fe20008000000 */
[----:B------:R-:W-:Y:S02]  /*db10*/  UIADD3 UR7, UR41, -0x1, UR6 ;  /* 0xffffffff29077890 */ /* 0x000fe4000fffe006 */
[----:B------:R-:W-:Y:S02]  /*db20*/  IABS R5, UR6 ;  /* 0x0000000600057c13 */ /* 0x000fe40008000000 */
[----:B------:R-:W-:Y:S02]  /*db30*/  R2UR UR10, R2 ;  /* 0x00000000020a72ca */ /* 0x000fe400000e0000 */
[----:B------:R-:W-:Y:S01]  /*db40*/  IABS R4, UR7 ;  /* 0x0000000700047c13 */ /* 0x000fe20008000000 */
[----:B------:R-:W-:-:S03]  /*db50*/  ULOP3.LUT UR7, UR7, UR6, URZ, 0x3c, !UPT ;  /* 0x0000000607077292 */ /* 0x000fc6000f8e3c3f */
[----:B------:R-:W-:-:S07]  /*db60*/  R2UR UR9, R4 ;  /* 0x00000000040972ca */ /* 0x000fce00000e0000 */
[----:B------:R-:W0:Y:S08]  /*db70*/  I2F.RP R2, UR10 ;  /* 0x0000000a00027d06 */ /* 0x000e300008209400 */
[----:B0-----:R-:W0:Y:S02]  /*db80*/  MUFU.RCP R2, R2 ;  /* 0x0000000200027308 */ /* 0x001e240000001000 */
[----:B0-----:R-:W-:-:S02]  /*db90*/  VIADD R3, R2, 0xffffffe ;  /* 0x0ffffffe02037836 */ /* 0x001fc40000000000 */
[----:B------:R-:W-:-:S04]  /*dba0*/  IMAD.MOV R2, RZ, RZ, -R5 ;  /* 0x000000ffff027224 */ /* 0x000fc800078e0a05 */
        /* <DEDUP_REMOVED lines=14> */
[----:B------:R-:W-:Y:S02]  /*dc90*/  UISETP.NE.AND UP1, UPT, UR6, URZ, UPT ;  /* 0x0000003f0600728c */ /* 0x000fe4000bf25270 */
[----:B------:R-:W-:-:S09]  /*dca0*/  @!UP0 UIADD3 UR5, -UR5, URZ, URZ ;  /* 0x0000003f05058290 */ /* 0x000fd2000fffe13f */
[----:B------:R-:W-:-:S07]  /*dcb0*/  @!UP1 ULOP3.LUT UR5, URZ, UR6, URZ, 0x33, !UPT ;  /* 0x000000063f059292 */ /* 0x000fce000f8e333f */
[----:B------:R-:W-:-:S05]  /*dcc0*/  UMOV UR38, UR5 ;  /* 0x0000000500267c82 */ /* 0x000fca0008000000 */
.L_x_41:
[----:B------:R-:W-:Y:S02]  /*dcd0*/  UIMAD UR45, UR44, UR38, URZ ;  /* 0x000000262c2d72a4 */ /* 0x000fe4000f8e023f */
[----:B------:R-:W-:Y:S02]  /*dce0*/  MOV R3, UR38 ;  /* 0x0000002600037c02 */ /* 0x000fe40008000f00 */
[----:B------:R-:W-:Y:S02]  /*dcf0*/  MOV R6, 0x1 ;  /* 0x0000000100067802 */ /* 0x000fe40000000f00 */
[----:B------:R-:W-:-:S05]  /*dd00*/  IMAD.U32 R2, RZ, RZ, UR45 ;  /* 0x0000002dff027e24 */ /* 0x000fca000f8e00ff */
[----:B------:R-:W-:-:S04]  /*dd10*/  VIADDMNMX R2, R2, R3, UR41, PT ;  /* 0x0000002902027e46 */ /* 0x000fc8000b800103 */
[----:B------:R-:W-:Y:S01]  /*dd20*/  R2UR UR46, R2 ;  /* 0x00000000022e72ca */ /* 0x000fe200000e0000 */
[----:B------:R-:W-:-:S12]  /*dd30*/  IMAD.MOV.U32 R2, RZ, RZ, RZ ;  /* 0x000000ffff027224 */ /* 0x000fd800078e00ff */
[----:B------:R-:W-:-:S06]  /*dd40*/  UISETP.GT.AND UP0, UPT, UR46, UR45, UPT ;  /* 0x0000002d2e00728c */ /* 0x000fcc000bf04270 */
[----:B------:R-:W-:-:S13]  /*dd50*/  PLOP3.LUT P0, PT, PT, PT, UP0, 0x80, 0x0 ;  /* 0x000000000000781c */ /* 0x000fda0003f0f008 */
[----:B------:R-:W-:Y:S05]  /*dd60*/  @!P0 BRA `(.L_x_40) ;  /* 0x00000034003c8947 */ /* 0x000fea0003800000 */
[----:B------:R-:W0:Y:S01]  /*dd70*/  S2UR UR4, SR_CgaCtaId ;  /* 0x00000000000479c3 */ /* 0x000e220000008800 */
[----:B------:R-:W-:Y:S02]  /*dd80*/  UMOV UR42, 0x400 ;  /* 0x00000400002a7882 */ /* 0x000fe40000000000 */
[----:B0-----:R-:W-:-:S04]  /*dd90*/  ULEA UR42, UR4, UR42, 0x18 ;  /* 0x0000002a042a7291 */ /* 0x001fc8000f8ec03f */
[----:B------:R-:W-:-:S04]  /*dda0*/  UIADD3 UR4, UR42, 0x24400, URZ ;  /* 0x000244002a047890 */ /* 0x000fc8000fffe03f */
[----:B------:R-:W-:-:S06]  /*ddb0*/  ULOP3.LUT UP0, URZ, UR4, 0x3ff, URZ, 0xc0, !UPT ;  /* 0x000003ff043f7892 */ /* 0x000fcc000f80c03f */
[----:B------:R-:W-:-:S13]  /*ddc0*/  PLOP3.LUT P0, PT, PT, PT, UP0, 0x80, 0x0 ;  /* 0x000000000000781c */ /* 0x000fda0003f0f008 */
[----:B------:R-:W-:Y:S05]  /*ddd0*/  @!P0 BRA `(.L_x_42) ;  /* 0x0000000000408947 */ /* 0x000fea0003800000 */
[----:B------:R-:W-:Y:S01]  /*dde0*/  MOV R2, 0x0 ;  /* 0x0000000000027802 */ /* 0x000fe20000000f00 */
[----:B------:R-:W-:Y:S01]  /*ddf0*/  ULDC.64 UR4, c[0x4][0x138] ;  /* 0x01004e0000047ab9 */ /* 0x000fe20000000a00 */
[----:B------:R-:W-:Y:S01]  /*de00*/  ULDC.64 UR6, c[0x4][0x140] ;  /* 0x0100500000067ab9 */ /* 0x000fe20000000a00 */
[----:B------:R-:W-:Y:S01]  /*de10*/  IMAD.U32 R4, RZ, RZ, UR4 ;  /* 0x00000004ff047e24 */ /* 0x000fe2000f8e00ff */
[----:B------:R-:W-:Y:S01]  /*de20*/  MOV R6, UR6 ;  /* 0x0000000600067c02 */ /* 0x000fe20008000f00 */
[----:B------:R-:W-:Y:S01]  /*de30*/  IMAD.U32 R5, RZ, RZ, UR5 ;  /* 0x00000005ff057e24 */ /* 0x000fe2000f8e00ff */
[----:B------:R-:W0:Y:S01]  /*de40*/  LDC.64 R2, c[0x4][R2] ;  /* 0x0100000002027b82 */ /* 0x000e220000000a00 */
[----:B------:R-:W-:Y:S01]  /*de50*/  ULDC.64 UR4, c[0x4][0x98] ;  /* 0x0100260000047ab9 */ /* 0x000fe20000000a00 */
[----:B------:R-:W-:Y:S01]  /*de60*/  IMAD.U32 R7, RZ, RZ, UR7 ;  /* 0x00000007ff077e24 */ /* 0x000fe2000f8e00ff */
[----:B------:R-:W-:Y:S01]  /*de70*/  MOV R11, UR5 ;  /* 0x00000005000b7c02 */ /* 0x000fe20008000f00 */
[----:B------:R-:W-:Y:S01]  /*de80*/  IMAD.U32 R10, RZ, RZ, UR4 ;  /* 0x00000004ff0a7e24 */ /* 0x000fe2000f8e00ff */
[----:B------:R-:W-:Y:S01]  /*de90*/  MOV R13, RZ ;  /* 0x000000ff000d7202 */ /* 0x000fe20000000f00 */
[----:B------:R-:W-:-:S02]  /*dea0*/  IMAD.MOV.U32 R8, RZ, RZ, 0x70 ;  /* 0x00000070ff087424 */ /* 0x000fc400078e00ff */
[----:B------:R-:W-:-:S07]  /*deb0*/  IMAD.MOV.U32 R12, RZ, RZ, 0x1 ;  /* 0x00000001ff0c7424 */ /* 0x000fce00078e00ff */
[----:B------:R-:W-:-:S07]  /*dec0*/  LEPC R20, `(.L_x_42) ;  /* 0x000000001014794e */ /* 0x000fce0000000000 */
[----:B0----5:R-:W-:Y:S05]  /*ded0*/  CALL.ABS.NOINC R2 ;  /* 0x0000000002007343 */ /* 0x021fea0003c00000 */
.L_x_42:
        /* <DEDUP_REMOVED lines=8> */
[----:B------:R0:W1:Y:S01]  /*df60*/  LDC.64 R2, c[0x4][R16] ;  /* 0x0100000010027b82 */ /* 0x0000620000000a00 */
[----:B------:R-:W-:Y:S01]  /*df70*/  IMAD.U32 R5, RZ, RZ, UR5 ;  /* 0x00000005ff057e24 */ /* 0x000fe2000f8e00ff */
[----:B------:R-:W-:Y:S01]  /*df80*/  ULDC.64 UR4, c[0x4][0xa0] ;  /* 0x0100280000047ab9 */ /* 0x000fe20000000a00 */
[----:B------:R-:W-:Y:S01]  /*df90*/  MOV R6, UR6 ;  /* 0x0000000600067c02 */ /* 0x000fe20008000f00 */
[----:B------:R-:W-:Y:S01]  /*dfa0*/  IMAD.U32 R7, RZ, RZ, UR7 ;  /* 0x00000007ff077e24 */ /* 0x000fe2000f8e00ff */
[----:B------:R-:W-:Y:S01]  /*dfb0*/  MOV R11, UR5 ;  /* 0x00000005000b7c02 */ /* 0x000fe20008000f00 */
[----:B------:R-:W-:Y:S01]  /*dfc0*/  IMAD.U32 R10, RZ, RZ, UR4 ;  /* 0x00000004ff0a7e24 */ /* 0x000fe2000f8e00ff */
[----:B------:R-:W-:Y:S01]  /*dfd0*/  MOV R13, RZ ;  /* 0x000000ff000d7202 */ /* 0x000fe20000000f00 */
[----:B------:R-:W-:-:S02]  /*dfe0*/  IMAD.MOV.U32 R8, RZ, RZ, 0x70 ;  /* 0x00000070ff087424 */ /* 0x000fc400078e00ff */
[----:B0-----:R-:W-:-:S07]  /*dff0*/  IMAD.MOV.U32 R12, RZ, RZ, 0x1 ;  /* 0x00000001ff0c7424 */ /* 0x001fce00078e00ff */
[----:B------:R-:W-:-:S07]  /*e000*/  LEPC R20, `(.L_x_44) ;  /* 0x000000001014794e */ /* 0x000fce0000000000 */
[----:B-1---5:R-:W-:Y:S05]  /*e010*/  CALL.ABS.NOINC R2 ;  /* 0x0000000002007343 */ /* 0x022fea0003c00000 */
.L_x_44:
[----:B------:R0:W1:Y:S01]  /*e020*/  LDC.64 R2, c[0x4][R16] ;  /* 0x0100000010027b82 */ /* 0x0000620000000a00 */
[----:B------:R-:W-:Y:S01]  /*e030*/  ULDC.64 UR4, c[0x4][0x138] ;  /* 0x01004e0000047ab9 */ /* 0x000fe20000000a00 */
[----:B------:R-:W-:Y:S01]  /*e040*/  ULDC.64 UR6, c[0x4][0x140] ;  /* 0x0100500000067ab9 */ /* 0x000fe20000000a00 */
[----:B------:R-:W-:Y:S01]  /*e050*/  IMAD.U32 R4, RZ, RZ, UR4 ;  /* 0x00000004ff047e24 */ /* 0x000fe2000f8e00ff */
[----:B------:R-:W-:Y:S01]  /*e060*/  MOV R6, UR6 ;  /* 0x0000000600067c02 */ /* 0x000fe20008000f00 */
[----:B------:R-:W-:Y:S01]  /*e070*/  IMAD.U32 R5, RZ, RZ, UR5 ;  /* 0x00000005ff057e24 */ /* 0x000fe2000f8e00ff */
[----:B------:R-:W-:Y:S01]  /*e080*/  ULDC.64 UR4, c[0x4][0xa8] ;  /* 0x01002a0000047ab9 */ /* 0x000fe20000000a00 */
[----:B------:R-:W-:Y:S01]  /*e090*/  IMAD.U32 R7, RZ, RZ, UR7 ;  /* 0x00000007ff077e24 */ /* 0x000fe2000f8e00ff */
[----:B------:R-:W-:Y:S01]  /*e0a0*/  MOV R11, UR5 ;  /* 0x00000005000b7c02 */ /* 0x000fe20008000f00 */
[----:B------:R-:W-:Y:S01]  /*e0b0*/  IMAD.U32 R10, RZ, RZ, UR4 ;  /* 0x00000004ff0a7e24 */ /* 0x000fe2000f8e00ff */
[----:B------:R-:W-:Y:S01]  /*e0c0*/  MOV R13, RZ ;  /* 0x000000ff000d7202 */ /* 0x000fe20000000f00 */
[----:B------:R-:W-:-:S02]  /*e0d0*/  IMAD.MOV.U32 R8, RZ, RZ, 0x70 ;  /* 0x00000070ff087424 */ /* 0x000fc400078e00ff */
[----:B0-----:R-:W-:-:S07]  /*e0e0*/  IMAD.MOV.U32 R12, RZ, RZ, 0x1 ;  /* 0x00000001ff0c7424 */ /* 0x001fce00078e00ff */
[----:B------:R-:W-:-:S07]  /*e0f0*/  LEPC R20, `(.L_x_43) ;  /* 0x000000001014794e */ /* 0x000fce0000000000 */
[----:B-1----:R-:W-:Y:S05]  /*e100*/  CALL.ABS.NOINC R2 ;  /* 0x0000000002007343 */ /* 0x002fea0003c00000 */
.L_x_43:
[----:B------:R-:W0:Y:S01]  /*e110*/  LDC.64 R2, c[0x0][0x9f8] ;  /* 0x00027e00ff027b82 */ /* 0x000e220000000a00 */
[----:B------:R-:W-:Y:S01]  /*e120*/  IMAD.MOV.U32 R34, RZ, RZ, R26 ;  /* 0x000000ffff227224 */ /* 0x000fe200078e001a */
[----:B------:R-:W-:-:S06]  /*e130*/  ULDC.64 UR4, c[0x0][0x208] ;  /* 0x0000820000047ab9 */ /* 0x000fcc0000000a00 */
[----:B------:R-:W1:Y:S01]  /*e140*/  LDC R17, c[0x0][0x430] ;  /* 0x00010c00ff117b82 */ /* 0x000e620000000800 */
[----:B0-----:R-:W-:-:S04]  /*e150*/  ISETP.NE.U32.AND P0, PT, R2, RZ, PT ;  /* 0x000000ff0200720c */ /* 0x001fc80003f05070 */
[----:B------:R-:W-:-:S13]  /*e160*/  ISETP.NE.AND.EX P0, PT, R3, RZ, PT, P0 ;  /* 0x000000ff0300720c */ /* 0x000fda0003f05300 */
[----:B------:R-:W0:Y:S01]  /*e170*/  @P0 LDC.64 R2, c[0x0][0x9f8] ;  /* 0x00027e00ff020b82 */ /* 0x000e220000000a00 */
[----:B------:R-:W-:-:S05]  /*e180*/  IMAD.SHL.U32 R8, R25, 0x8, RZ ;  /* 0x0000000819087824 */ /* 0x000fca00078e00ff */
[----:B------:R-:W-:-:S04]  /*e190*/  LOP3.LUT R22, R8, 0x38, RZ, 0xc0, !PT ;  /* 0x0000003808167812 */ /* 0x000fc800078ec0ff */
[----:B------:R-:W-:Y:S01]  /*e1a0*/  LOP3.LUT R37, R22, 0x40, RZ, 0xfc, !PT ;  /* 0x0000004016257812 */ /* 0x000fe200078efcff */
[----:B0-----:R-:W-:-:S05]  /*e1b0*/  @P0 IMAD.WIDE R2, R26, 0x4, R2 ;  /* 0x000000041a020825 */ /* 0x001fca00078e0202 */
[----:B------:R0:W5:Y:S01]  /*e1c0*/  @P0 LDG.E R34, desc[UR4][R2.64] ;  /* 0x0000000402220981 */ /* 0x000162000c1e1900 */
[----:B------:R-:W-:Y:S01]  /*e1d0*/  ULDC UR4, c[0x0][0x2f4] ;  /* 0x0000bd0000047ab9 */ /* 0x000fe20000000800 */
[----:B------:R-:W-:Y:S01]  /*e1e0*/  LOP3.LUT R16, R16, 0xffffffef, RZ, 0xc0, !PT ;  /* 0xffffffef10107812 */ /* 0x000fe200078ec0ff */
[----:B------:R-:W-:Y:S01]  /*e1f0*/  UMOV UR5, 0xffffffff ;  /* 0xffffffff00057882 */ /* 0x000fe20000000000 */
[C---:B------:R-:W-:Y:S02]  /*e200*/  ISETP.GE.AND P0, PT, R22.reuse, UR4, PT ;  /* 0x0000000416007c0c */ /* 0x040fe4000bf06270 */
[----:B------:R-:W-:Y:S02]  /*e210*/  ISETP.GE.AND P2, PT, R37, UR4, PT ;  /* 0x0000000425007c0c */ /* 0x000fe4000bf46270 */
[C---:B------:R-:W-:Y:S02]  /*e220*/  LOP3.LUT R36, R22.reuse, 0x80, RZ, 0xfc, !PT ;  /* 0x0000008016247812 */ /* 0x040fe400078efcff */
[----:B------:R-:W-:-:S02]  /*e230*/  LOP3.LUT R35, R22, 0xc0, RZ, 0xfc, !PT ;  /* 0x000000c016237812 */ /* 0x000fc400078efcff */
[----:B------:R-:W-:Y:S02]  /*e240*/  ISETP.GE.AND P1, PT, R36, UR4, PT ;  /* 0x0000000424007c0c */ /* 0x000fe4000bf26270 */
[C---:B------:R-:W-:Y:S02]  /*e250*/  SHF.L.U32 R24, R25.reuse, 0x4, RZ ;  /* 0x0000000419187819 */ /* 0x040fe400000006ff */
[----:B------:R-:W-:Y:S02]  /*e260*/  LOP3.LUT R9, R25, 0x7f, RZ, 0xc0, !PT ;  /* 0x0000007f19097812 */ /* 0x000fe400078ec0ff */
[----:B------:R-:W-:Y:S02]  /*e270*/  @P0 LOP3.LUT R16, R16, 0x10, RZ, 0xfc, !PT ;  /* 0x0000001010100812 */ /* 0x000fe400078efcff */
[----:B------:R-:W-:Y:S02]  /*e280*/  ISETP.GE.AND P0, PT, R35, UR4, PT ;  /* 0x0000000423007c0c */ /* 0x000fe4000bf06270 */
[----:B------:R-:W-:-:S02]  /*e290*/  LOP3.LUT R16, R16, 0xfffffff7, RZ, 0xc0, !PT ;  /* 0xfffffff710107812 */ /* 0x000fc400078ec0ff */
[----:B------:R-:W-:Y:S02]  /*e2a0*/  LOP3.LUT R24, R24, 0x70, RZ, 0xc0, !PT ;  /* 0x0000007018187812 */ /* 0x000fe400078ec0ff */
[----:B------:R-:W-:-:S04]  /*e2b0*/  @P2 LOP3.LUT R16, R16, 0x8, RZ, 0xfc, !PT ;  /* 0x0000000810102812 */ /* 0x000fc800078efcff */
[----:B------:R-:W-:-:S04]  /*e2c0*/  LOP3.LUT R16, R16, 0xfffffffd, RZ, 0xc0, !PT ;  /* 0xfffffffd10107812 */ /* 0x000fc800078ec0ff */
[----:B------:R-:W-:-:S04]  /*e2d0*/  LOP3.LUT R16, R16, 0xfffffffb, RZ, 0xc0, !PT ;  /* 0xfffffffb10107812 */ /* 0x000fc800078ec0ff */
[----:B------:R-:W-:-:S04]  /*e2e0*/  @P1 LOP3.LUT R16, R16, 0x4, RZ, 0xfc, !PT ;  /* 0x0000000410101812 */ /* 0x000fc800078efcff */
[----:B------:R-:W-:Y:S01]  /*e2f0*/  @P0 LOP3.LUT R16, R16, 0x2, RZ, 0xfc, !PT ;  /* 0x0000000210100812 */ /* 0x000fe200078efcff */
[----:B01----:R-:W-:Y:S06]  /*e300*/  BRA.DIV UR5, `(.L_x_45) ;  /* 0x0000003605287947 */ /* 0x003fec000b800000 */
.L_x_89:
[----:B------:R-:W2:Y:S01]  /*e310*/  LDL R0, [R1+0x4] ;  /* 0x0000040001007983 */ /* 0x000ea20000100800 */
[----:B------:R-:W-:Y:S01]  /*e320*/  ISETP.NE.AND P1, PT, R17, 0x1, PT ;  /* 0x000000011100780c */ /* 0x000fe20003f25270 */
[----:B------:R-:W-:Y:S01]  /*e330*/  UIADD3 UR4, UR46, -0x1, URZ ;  /* 0xffffffff2e047890 */ /* 0x000fe2000fffe03f */
[----:B-----5:R-:W-:Y:S01]  /*e340*/  SHF.R.S32.HI R13, RZ, 0x1f, R34 ;  /* 0x0000001fff0d7819 */ /* 0x020fe20000011422 */
[----:B------:R-:W-:Y:S01]  /*e350*/  ULDC.64 UR6, c[0x0][0x208] ;  /* 0x0000820000067ab9 */ /* 0x000fe20000000a00 */
[----:B------:R-:W-:-:S03]  /*e360*/  LOP3.LUT R16, R16, 0xffffffbf, RZ, 0xc0, !PT ;  /* 0xffffffbf10107812 */ /* 0x000fc600078ec0ff */
[----:B------:R-:W-:Y:S01]  /*e370*/  IMAD.U32 R10, RZ, RZ, UR4 ;  /* 0x00000004ff0a7e24 */ /* 0x000fe2000f8e00ff */
[----:B------:R0:W-:Y:S05]  /*e380*/  STL [R1], R13 ;  /* 0x0000000d01007387 */ /* 0x0001ea0000100800 */
[----:B------:R-:W1:Y:S01]  /*e390*/  @P1 LDC R3, c[0x0][0x434] ;  /* 0x00010d00ff031b82 */ /* 0x000e620000000800 */
[----:B------:R-:W-:-:S07]  /*e3a0*/  @P1 LOP3.LUT R16, R16, 0x40, RZ, 0xfc, !PT ;  /* 0x0000004010101812 */ /* 0x000fce00078efcff */
[----:B------:R-:W3:Y:S01]  /*e3b0*/  @P1 LDC R5, c[0x0][0x438] ;  /* 0x00010e00ff051b82 */ /* 0x000ee20000000800 */
[----:B------:R-:W-:Y:S01]  /*e3c0*/  LOP3.LUT R16, R16, 0xfffffffe, RZ, 0xc0, !PT ;  /* 0xfffffffe10107812 */ /* 0x000fe200078ec0ff */
[----:B------:R-:W-:Y:S01]  /*e3d0*/  IMAD.U32 R30, RZ, RZ, UR4 ;  /* 0x00000004ff1e7e24 */ /* 0x000fe2000f8e00ff */
[----:B------:R-:W-:-:S04]  /*e3e0*/  MOV R33, UR39 ;  /* 0x0000002700217c02 */ /* 0x000fc80008000f00 */
[----:B------:R-:W-:Y:S02]  /*e3f0*/  SHF.R.S32.HI R33, RZ, 0x1f, R33 ;  /* 0x0000001fff217819 */ /* 0x000fe40000011421 */
[----:B--2---:R-:W-:Y:S02]  /*e400*/  R2UR UR5, R0 ;  /* 0x00000000000572ca */ /* 0x004fe400000e0000 */
[----:B------:R-:W-:-:S04]  /*e410*/  SHF.R.U32.HI R0, RZ, 0x3, R9 ;  /* 0x00000003ff007819 */ /* 0x000fc80000011609 */
[----:B------:R-:W-:-:S05]  /*e420*/  LOP3.LUT R12, R24, R0, RZ, 0xfc, !PT ;  /* 0x00000000180c7212 */ /* 0x000fca00078efcff */
[----:B------:R-:W-:-:S05]  /*e430*/  IMAD R10, R10, 0x50, R12 ;  /* 0x000000500a0a7824 */ /* 0x000fca00078e020c */
[C---:B------:R-:W-:Y:S01]  /*e440*/  ISETP.GE.AND P0, PT, R10.reuse, UR40, PT ;  /* 0x000000280a007c0c */ /* 0x040fe2000bf06270 */
[----:B------:R-:W-:-:S03]  /*e450*/  IMAD.IADD R10, R10, 0x1, R19 ;  /* 0x000000010a0a7824 */ /* 0x000fc600078e0213 */
[----:B------:R-:W-:Y:S01]  /*e460*/  ISETP.GT.U32.OR P0, PT, R12, 0x4f, P0 ;  /* 0x0000004f0c00780c */ /* 0x000fe20000704470 */
[----:B-1----:R-:W-:Y:S01]  /*e470*/  @P1 IMAD.HI.U32 R0, R10, R3, RZ ;  /* 0x000000030a001227 */ /* 0x002fe200078e00ff */
[----:B------:R-:W-:-:S04]  /*e480*/  MOV R11, R10 ;  /* 0x0000000a000b7202 */ /* 0x000fc80000000f00 */
[----:B---3--:R-:W-:-:S07]  /*e490*/  @P1 SHF.R.U32.HI R11, RZ, R5, R0 ;  /* 0x00000005ff0b1219 */ /* 0x008fce0000011600 */
[----:B------:R-:W1:Y:S01]  /*e4a0*/  @!P0 LDC.64 R6, c[0x0][0x428] ;  /* 0x00010a00ff068b82 */ /* 0x000e620000000a00 */
[--C-:B------:R-:W-:Y:S01]  /*e4b0*/  @!P0 SHF.R.S32.HI R3, RZ, 0x1f, R11.reuse ;  /* 0x0000001fff038819 */ /* 0x100fe2000001140b */
[----:B------:R-:W-:-:S06]  /*e4c0*/  @!P0 IMAD.MOV.U32 R2, RZ, RZ, R11 ;  /* 0x000000ffff028224 */ /* 0x000fcc00078e000b */
[----:B------:R-:W2:Y:S01]  /*e4d0*/  @!P0 LDC.64 R4, c[0x0][0x418] ;  /* 0x00010600ff048b82 */ /* 0x000ea20000000a00 */
[-C--:B-1----:R-:W-:Y:S02]  /*e4e0*/  @!P0 IMAD R0, R13, R6.reuse, RZ ;  /* 0x000000060d008224 */ /* 0x082fe400078e02ff */
[----:B------:R-:W-:-:S04]  /*e4f0*/  @!P0 IMAD.WIDE.U32 R2, R34, R6, R2 ;  /* 0x0000000622028225 */ /* 0x000fc800078e0002 */
[----:B------:R-:W-:Y:S01]  /*e500*/  @!P0 IMAD R7, R34, R7, R0 ;  /* 0x0000000722078224 */ /* 0x000fe200078e0200 */
[----:B--2---:R-:W-:-:S03]  /*e510*/  @!P0 LEA R4, P1, R2, R4, 0x2 ;  /* 0x0000000402048211 */ /* 0x004fc600078210ff */
[----:B------:R-:W-:Y:S01]  /*e520*/  @!P0 IMAD.IADD R0, R3, 0x1, R7 ;  /* 0x0000000103008824 */ /* 0x000fe200078e0207 */
[----:B------:R-:W-:-:S04]  /*e530*/  ULOP3.LUT UR5, UR5, 0x2, URZ, 0xfc, !UPT ;  /* 0x0000000205057892 */ /* 0x000fc8000f8efc3f */
[----:B------:R-:W-:Y:S02]  /*e540*/  @!P0 LEA.HI.X R5, R2, R5, R0, 0x2, P1 ;  /* 0x0000000502058211 */ /* 0x000fe400008f1400 */
[----:B------:R-:W-:Y:S01]  /*e550*/  MOV R0, RZ ;  /* 0x000000ff00007202 */ /* 0x000fe20000000f00 */
[----:B------:R-:W-:-:S05]  /*e560*/  IMAD.U32 R2, RZ, RZ, UR5 ;  /* 0x00000005ff027e24 */ /* 0x000fca000f8e00ff */
[----:B------:R0:W5:Y:S01]  /*e570*/  @!P0 LDG.E R0, desc[UR6][R4.64] ;  /* 0x0000000604008981 */ /* 0x000162000c1e1900 */
[----:B------:R-:W-:Y:S01]  /*e580*/  ISETP.GT.U32.AND P0, PT, R12, 0x4f, PT ;  /* 0x0000004f0c00780c */ /* 0x000fe20003f04070 */
[----:B------:R-:W-:Y:S01]  /*e590*/  IMAD.MOV R3, RZ, RZ, -R11 ;  /* 0x000000ffff037224 */ /* 0x000fe200078e0a0b */
[----:B------:R-:W-:-:S03]  /*e5a0*/  ISETP.NE.AND P2, PT, R2, 0x3, PT ;  /* 0x000000030200780c */ /* 0x000fc60003f45270 */
[----:B------:R-:W-:-:S08]  /*e5b0*/  IMAD R6, R17, R3, R10 ;  /* 0x0000000311067224 */ /* 0x000fd000078e020a */
[----:B------:R-:W-:-:S04]  /*e5c0*/  @P0 LOP3.LUT R16, R16, 0x1, RZ, 0xfc, !PT ;  /* 0x0000000110100812 */ /* 0x000fc800078efcff */
[----:B------:R-:W-:-:S04]  /*e5d0*/  LOP3.LUT R16, R16, 0xffffffdf, RZ, 0xc0, !PT ;  /* 0xffffffdf10107812 */ /* 0x000fc800078ec0ff */
[----:B------:R-:W-:Y:S01]  /*e5e0*/  @P2 LOP3.LUT R16, R16, 0x20, RZ, 0xfc, !PT ;  /* 0x0000002010102812 */ /* 0x000fe200078efcff */
[----:B0-----:R-:W-:Y:S06]  /*e5f0*/  @!P2 BRA `(.L_x_46) ;  /* 0x000000000004a947 */ /* 0x001fec0003800000 */
[----:B------:R-:W-:Y:S01]  /*e600*/  BPT.TRAP 0x1 ;  /* 0x000000040000795c */ /* 0x000fe20000300000 */
.L_x_46:
[----:B------:R-:W-:Y:S01]  /*e610*/  SHF.R.S32.HI R5, RZ, 0x1f, R6 ;  /* 0x0000001fff057819 */ /* 0x000fe20000011406 */
[----:B------:R-:W-:Y:S01]  /*e620*/  ULDC.64 UR4, c[0x0][0x328] ;  /* 0x0000ca0000047ab9 */ /* 0x000fe20000000a00 */
[----:B-----5:R-:W-:Y:S02]  /*e630*/  SHF.R.S32.HI R4, RZ, 0x1f, R0 ;  /* 0x0000001fff047819 */ /* 0x020fe40000011400 */
[----:B------:R-:W-:Y:S01]  /*e640*/  R2UR UR6, R33 ;  /* 0x00000000210672ca */ /* 0x000fe200000e0000 */
[----:B------:R-:W-:-:S04]  /*e650*/  IMAD R3, R5, UR4, RZ ;  /* 0x0000000405037c24 */ /* 0x000fc8000f8e02ff */
[C---:B------:R-:W-:Y:S02]  /*e660*/  IMAD R7, R6.reuse, UR5, R3 ;  /* 0x0000000506077c24 */ /* 0x040fe4000f8e0203 */
[----:B------:R-:W-:Y:S01]  /*e670*/  IMAD.WIDE.U32 R2, R6, UR4, RZ ;  /* 0x0000000406027c25 */ /* 0x000fe2000f8e00ff */
[----:B------:R-:W-:-:S03]  /*e680*/  ULDC.64 UR4, c[0x0][0x338] ;  /* 0x0000ce0000047ab9 */ /* 0x000fc60000000a00 */
[----:B------:R-:W-:Y:S02]  /*e690*/  IMAD.IADD R3, R3, 0x1, R7 ;  /* 0x0000000103037824 */ /* 0x000fe400078e0207 */
[----:B------:R-:W-:Y:S02]  /*e6a0*/  IMAD R7, R4, UR4, RZ ;  /* 0x0000000404077c24 */ /* 0x000fe4000f8e02ff */
[----:B------:R-:W-:-:S04]  /*e6b0*/  IMAD.WIDE.U32 R2, R0, UR4, R2 ;  /* 0x0000000400027c25 */ /* 0x000fc8000f8e0002 */
[----:B------:R-:W-:Y:S01]  /*e6c0*/  IMAD R7, R0, UR5, R7 ;  /* 0x0000000500077c24 */ /* 0x000fe2000f8e0207 */
[----:B------:R-:W-:-:S04]  /*e6d0*/  ULDC.64 UR4, c[0x0][0x330] ;  /* 0x0000cc0000047ab9 */ /* 0x000fc80000000a00 */
[----:B------:R-:W-:Y:S01]  /*e6e0*/  IADD3 R3, R3, R7, RZ ;  /* 0x0000000703037210 */ /* 0x000fe20007ffe0ff */
[----:B------:R-:W-:Y:S01]  /*e6f0*/  IMAD.U32 R7, RZ, RZ, UR4 ;  /* 0x00000004ff077e24 */ /* 0x000fe2000f8e00ff */
[----:B------:R-:W-:-:S03]  /*e700*/  UIMAD UR4, UR6, UR4, URZ ;  /* 0x00000004060472a4 */ /* 0x000fc6000f8e023f */
[----:B------:R-:W-:Y:S01]  /*e710*/  IMAD.WIDE.U32 R2, R7, UR39, R2 ;  /* 0x0000002707027c25 */ /* 0x000fe2000f8e0002 */
[----:B------:R-:W-:Y:S01]  /*e720*/  UIMAD UR4, UR39, UR5, UR4 ;  /* 0x00000005270472a4 */ /* 0x000fe2000f8e0204 */
[----:B------:R-:W-:Y:S02]  /*e730*/  ULDC.64 UR6, c[0x0][0x318] ;  /* 0x0000c60000067ab9 */ /* 0x000fe40000000a00 */
[----:B------:R-:W-:-:S03]  /*e740*/  LEA R17, P0, R2, UR6, 0x1 ;  /* 0x0000000602117c11 */ /* 0x000fc6000f8008ff */
[----:B------:R-:W-:-:S05]  /*e750*/  VIADD R3, R3, UR4 ;  /* 0x0000000403037c36 */ /* 0x000fca0008000000 */
[----:B------:R-:W-:Y:S02]  /*e760*/  LEA.HI.X R18, R2, UR7, R3, 0x1, P0 ;  /* 0x0000000702127c11 */ /* 0x000fe400080f0c03 */
[----:B------:R-:W-:-:S04]  /*e770*/  MOV R2, 0x1 ;  /* 0x0000000100027802 */ /* 0x000fc80000000f00 */
[----:B------:R-:W-:-:S04]  /*e780*/  SHF.L.U32 R2, R2, 0x1f, RZ ;  /* 0x0000001f02027819 */ /* 0x000fc800000006ff */
[----:B------:R-:W0:Y:S02]  /*e790*/  SYNCS.PHASECHK.TRANS64.TRYWAIT P0, [UR42+0x38840], R2 ;  /* 0x03884002ff0075a7 */ /* 0x000e24000800016a */
[----:B0-----:R-:W-:Y:S05]  /*e7a0*/  @!P0 BRA `(.L_x_47) ;  /* 0x0000003000208947 */ /* 0x001fea0003800000 */
.L_x_90:
[----:B------:R-:W-:Y:S01]  /*e7b0*/  ULDC.64 UR4, c[0x0][0x300] ;  /* 0x0000c00000047ab9 */ /* 0x000fe20000000a00 */
[----:B------:R-:W-:Y:S01]  /*e7c0*/  R2UR UR6, R33 ;  /* 0x00000000210672ca */ /* 0x000fe200000e0000 */
[----:B------:R-:W-:Y:S01]  /*e7d0*/  IMAD R5, R5, UR4, RZ ;  /* 0x0000000405057c24 */ /* 0x000fe2000f8e02ff */
[----:B------:R-:W-:Y:S01]  /*e7e0*/  SHF.R.U32.HI R27, RZ, 0x3, R9 ;  /* 0x00000003ff1b7819 */ /* 0x000fe20000011609 */
[----:B0-----:R-:W-:Y:S01]  /*e7f0*/  IMAD.WIDE.U32 R2, R6, UR4, RZ ;  /* 0x0000000406027c25 */ /* 0x001fe2000f8e00ff */
[----:B------:R-:W-:-:S03]  /*e800*/  SHF.L.U32 R31, R9, 0x3, RZ ;  /* 0x00000003091f7819 */ /* 0x000fc600000006ff */
[----:B------:R-:W-:Y:S01]  /*e810*/  IMAD R5, R6, UR5, R5 ;  /* 0x0000000506057c24 */ /* 0x000fe2000f8e0205 */
[----:B------:R-:W-:-:S03]  /*e820*/  ULDC.64 UR4, c[0x0][0x310] ;  /* 0x0000c40000047ab9 */ /* 0x000fc60000000a00 */
[----:B------:R-:W-:Y:S02]  /*e830*/  IMAD.IADD R3, R3, 0x1, R5 ;  /* 0x0000000103037824 */ /* 0x000fe400078e0205 */
[----:B------:R-:W-:Y:S02]  /*e840*/  IMAD R5, R4, UR4, RZ ;  /* 0x0000000404057c24 */ /* 0x000fe4000f8e02ff */
[----:B------:R-:W-:-:S04]  /*e850*/  IMAD.WIDE.U32 R2, R0, UR4, R2 ;  /* 0x0000000400027c25 */ /* 0x000fc8000f8e0002 */
[----:B------:R-:W-:Y:S01]  /*e860*/  IMAD R5, R0, UR5, R5 ;  /* 0x0000000500057c24 */ /* 0x000fe2000f8e0205 */
[----:B------:R-:W-:-:S03]  /*e870*/  ULDC.64 UR4, c[0x0][0x308] ;  /* 0x0000c20000047ab9 */ /* 0x000fc60000000a00 */
[----:B------:R-:W-:Y:S01]  /*e880*/  IMAD.IADD R3, R3, 0x1, R5 ;  /* 0x0000000103037824 */ /* 0x000fe200078e0205 */
[----:B------:R-:W-:Y:S01]  /*e890*/  MOV R5, UR4 ;  /* 0x0000000400057c02 */ /* 0x000fe20008000f00 */
[----:B------:R-:W-:-:S03]  /*e8a0*/  UIMAD UR4, UR6, UR4, URZ ;  /* 0x00000004060472a4 */ /* 0x000fc6000f8e023f */
[----:B------:R-:W-:Y:S01]  /*e8b0*/  ULDC.64 UR6, c[0x0][0x2e8] ;  /* 0x0000ba0000067ab9 */ /* 0x000fe20000000a00 */
[----:B------:R-:W-:Y:S02]  /*e8c0*/  UIMAD UR4, UR39, UR5, UR4 ;  /* 0x00000005270472a4 */ /* 0x000fe4000f8e0204 */
[----:B------:R-:W-:-:S04]  /*e8d0*/  IMAD.WIDE.U32 R2, R5, UR39, R2 ;  /* 0x0000002705027c25 */ /* 0x000fc8000f8e0002 */
[----:B------:R-:W-:Y:S01]  /*e8e0*/  VIADD R7, R3, UR4 ;  /* 0x0000000403077c36 */ /* 0x000fe20008000000 */
[----:B------:R-:W-:Y:S01]  /*e8f0*/  LOP3.LUT R3, R8, 0x1c0, RZ, 0xc0, !PT ;  /* 0x000001c008037812 */ /* 0x000fe200078ec0ff */
[----:B------:R-:W-:Y:S01]  /*e900*/  UMOV UR4, 0xffffffff ;  /* 0xffffffff00047882 */ /* 0x000fe20000000000 */
[C---:B------:R-:W-:Y:S02]  /*e910*/  LEA R0, P0, R2.reuse, UR6, 0x1 ;  /* 0x0000000602007c11 */ /* 0x040fe4000f8008ff */
[----:B------:R-:W-:Y:S01]  /*e920*/  LOP3.LUT R8, R3, 0x38, R8, 0xf8, !PT ;  /* 0x0000003803087812 */ /* 0x000fe200078ef808 */
[----:B------:R-:W-:Y:S01]  /*e930*/  IMAD.MOV.U32 R3, RZ, RZ, -0x50 ;  /* 0xffffffb0ff037424 */ /* 0x000fe200078e00ff */
[----:B------:R-:W-:Y:S02]  /*e940*/  LEA.HI.X R7, R2, UR7, R7, 0x1, P0 ;  /* 0x0000000702077c11 */ /* 0x000fe400080f0c07 */
[----:B------:R-:W-:Y:S01]  /*e950*/  LOP3.LUT R8, R8, 0x38, R25, 0x78, !PT ;  /* 0x0000003808087812 */ /* 0x000fe200078e7819 */
[----:B------:R-:W-:-:S03]  /*e960*/  IMAD R6, R30, R3, UR40 ;  /* 0x000000281e067e24 */ /* 0x000fc6000f8e0203 */
[----:B------:R-:W-:Y:S01]  /*e970*/  LOP3.LUT R31, R8, 0x200, R31, 0xf8, !PT ;  /* 0x00000200081f7812 */ /* 0x000fe200078ef81f */
[----:B------:R-:W-:-:S05]  /*e980*/  IMAD.IADD R6, R6, 0x1, -R27 ;  /* 0x0000000106067824 */ /* 0x000fca00078e0a1b */
[----:B------:R-:W-:Y:S01]  /*e990*/  ISETP.GE.AND P0, PT, R6, 0x1, PT ;  /* 0x000000010600780c */ /* 0x000fe20003f06270 */
[----:B------:R-:W-:-:S12]  /*e9a0*/  BRA.DIV UR4, `(.L_x_48) ;  /* 0x0000002e04b87947 */ /* 0x000fd8000b800000 */
[----:B------:R-:W-:Y:S01]  /*e9b0*/  SHFL.IDX PT, R5, R7, RZ, 0x181f ;  /* 0x00181fff07057589 */ /* 0x000fe200000e0000 */
[C---:B------:R-:W-:Y:S01]  /*e9c0*/  LOP3.LUT P4, RZ, R16.reuse, 0x10, RZ, 0xc0, !PT ;  /* 0x0000001010ff7812 */ /* 0x040fe2000788c0ff */
[----:B------:R-:W-:Y:S01]  /*e9d0*/  ULDC.64 UR4, c[0x0][0x208] ;  /* 0x0000820000047ab9 */ /* 0x000fe20000000a00 */
[C---:B------:R-:W-:Y:S01]  /*e9e0*/  LOP3.LUT P3, RZ, R16.reuse, 0x8, RZ, 0xc0, !PT ;  /* 0x0000000810ff7812 */ /* 0x040fe2000786c0ff */
[----:B------:R-:W0:Y:S01]  /*e9f0*/  SHFL.IDX PT, R4, R0, RZ, 0x181f ;  /* 0x00181fff00047589 */ /* 0x000e2200000e0000 */
[C---:B------:R-:W-:Y:S02]  /*ea00*/  LOP3.LUT P2, RZ, R16.reuse, 0x4, RZ, 0xc0, !PT ;  /* 0x0000000410ff7812 */ /* 0x040fe4000784c0ff */
[----:B------:R-:W-:Y:S01]  /*ea10*/  LOP3.LUT P1, RZ, R16, 0x2, RZ, 0xc0, !PT ;  /* 0x0000000210ff7812 */ /* 0x000fe2000782c0ff */
[----:B------:R-:W-:Y:S01]  /*ea20*/  SHFL.IDX PT, R3, R7, 0x1, 0x181f ;  /* 0x00381f0007037f89 */ /* 0x000fe200000e0000 */
[----:B------:R-:W-:-:S03]  /*ea30*/  @P0 LEA R9, R31, UR42, 0x1 ;  /* 0x0000002a1f090c11 */ /* 0x000fc6000f8e08ff */
[----:B------:R-:W1:Y:S04]  /*ea40*/  SHFL.IDX PT, R2, R0, 0x1, 0x181f ;  /* 0x00381f0000027f89 */ /* 0x000e6800000e0000 */
[----:B------:R-:W-:Y:S01]  /*ea50*/  SHFL.IDX PT, R14, R0, 0x4, 0x181f ;  /* 0x00981f00000e7f89 */ /* 0x000fe200000e0000 */
[----:B0-----:R-:W-:-:S05]  /*ea60*/  @P0 IMAD.WIDE.U32 R4, R22, 0x2, R4 ;  /* 0x0000000216040825 */ /* 0x001fca00078e0004 */
[----:B------:R-:W-:Y:S04]  /*ea70*/  @P0 LDGSTS.E.BYPASS.LTC128B.128 [R9+0x24400], desc[UR4][R4.64], !P4 ;  /* 0x2440000004090fae */ /* 0x000fe8000e101d44 */
[----:B------:R-:W-:Y:S04]  /*ea80*/  @P0 LDGSTS.E.BYPASS.LTC128B.128 [R9+0x26c00], desc[UR4][R4.64+0x80], !P3 ;  /* 0x26c0008004090fae */ /* 0x000fe8000d901d44 */
[----:B------:R-:W-:Y:S04]  /*ea90*/  @P0 LDGSTS.E.BYPASS.LTC128B.128 [R9+0x29400], desc[UR4][R4.64+0x100], !P2 ;  /* 0x2940010004090fae */ /* 0x000fe8000d101d44 */
[----:B------:R0:W-:Y:S01]  /*eaa0*/  @P0 LDGSTS.E.BYPASS.LTC128B.128 [R9+0x2bc00], desc[UR4][R4.64+0x180], !P1 ;  /* 0x2bc0018004090fae */ /* 0x0001e2000c901d44 */
[----:B------:R-:W-:-:S03]  /*eab0*/  ISETP.GE.AND P0, PT, R6, 0x11, PT ;  /* 0x000000110600780c */ /* 0x000fc60003f06270 */
[----:B0-----:R-:W-:Y:S10]  /*eac0*/  SHFL.IDX PT, R5, R7, 0x2, 0x181f ;  /* 0x00581f0007057f89 */ /* 0x001ff400000e0000 */
[----:B-1----:R-:W-:Y:S01]  /*ead0*/  @P0 IMAD.WIDE.U32 R2, R22, 0x2, R2 ;  /* 0x0000000216020825 */ /* 0x002fe200078e0002 */
[----:B------:R-:W-:Y:S01]  /*eae0*/  @P0 LEA R21, R31, UR42, 0x1 ;  /* 0x0000002a1f150c11 */ /* 0x000fe2000f8e08ff */
[----:B------:R-:W0:Y:S04]  /*eaf0*/  SHFL.IDX PT, R4, R0, 0x2, 0x181f ;  /* 0x00581f0000047f89 */ /* 0x000e2800000e0000 */
[----:B------:R-:W-:Y:S04]  /*eb00*/  @P0 LDGSTS.E.BYPASS.LTC128B.128 [R21+0x24c00], desc[UR4][R2.64], !P4 ;  /* 0x24c0000002150fae */ /* 0x000fe8000e101d44 */
[----:B------:R-:W-:Y:S04]  /*eb10*/  @P0 LDGSTS.E.BYPASS.LTC128B.128 [R21+0x27400], desc[UR4][R2.64+0x80], !P3 ;  /* 0x2740008002150fae */ /* 0x000fe8000d901d44 */
[----:B------:R-:W-:Y:S04]  /*eb20*/  @P0 LDGSTS.E.BYPASS.LTC128B.128 [R21+0x29c00], desc[UR4][R2.64+0x100], !P2 ;  /* 0x29c0010002150fae */ /* 0x000fe8000d101d44 */
[----:B------:R1:W-:Y:S01]  /*eb30*/  @P0 LDGSTS.E.BYPASS.LTC128B.128 [R21+0x2c400], desc[UR4][R2.64+0x180], !P1 ;  /* 0x2c40018002150fae */ /* 0x0003e2000c901d44 */
[----:B------:R-:W-:-:S03]  /*eb40*/  ISETP.GE.AND P0, PT, R6, 0x21, PT ;  /* 0x000000210600780c */ /* 0x000fc60003f06270 */
[----:B-1----:R-:W-:Y:S10]  /*eb50*/  SHFL.IDX PT, R3, R7, 0x3, 0x181f ;  /* 0x00781f0007037f89 */ /* 0x002ff400000e0000 */
[----:B0-----:R-:W-:Y:S01]  /*eb60*/  @P0 IMAD.WIDE.U32 R4, R22, 0x2, R4 ;  /* 0x0000000216040825 */ /* 0x001fe200078e0004 */
[----:B------:R-:W-:Y:S01]  /*eb70*/  @P0 LEA R9, R31, UR42, 0x1 ;  /* 0x0000002a1f090c11 */ /* 0x000fe2000f8e08ff */
[----:B------:R-:W0:Y:S04]  /*eb80*/  SHFL.IDX PT, R2, R0, 0x3, 0x181f ;  /* 0x00781f0000027f89 */ /* 0x000e2800000e0000 */
[----:B------:R-:W-:Y:S04]  /*eb90*/  @P0 LDGSTS.E.BYPASS.LTC128B.128 [R9+0x25400], desc[UR4][R4.64], !P4 ;  /* 0x2540000004090fae */ /* 0x000fe8000e101d44 */
[----:B------:R-:W-:Y:S04]  /*eba0*/  @P0 LDGSTS.E.BYPASS.LTC128B.128 [R9+0x27c00], desc[UR4][R4.64+0x80], !P3 ;  /* 0x27c0008004090fae */ /* 0x000fe8000d901d44 */
[----:B------:R-:W-:Y:S04]  /*ebb0*/  @P0 LDGSTS.E.BYPASS.LTC128B.128 [R9+0x2a400], desc[UR4][R4.64+0x100], !P2 ;  /* 0x2a40010004090fae */ /* 0x000fe8000d101d44 */
[----:B------:R1:W-:Y:S01]  /*ebc0*/  @P0 LDGSTS.E.BYPASS.LTC128B.128 [R9+0x2cc00], desc[UR4][R4.64+0x180], !P1 ;  /* 0x2cc0018004090fae */ /* 0x0003e2000c901d44 */
[----:B------:R-:W-:-:S03]  /*ebd0*/  ISETP.GE.AND P0, PT, R6, 0x31, PT ;  /* 0x000000310600780c */ /* 0x000fc60003f06270 */
[----:B-1----:R1:W2:Y:S10]  /*ebe0*/  SHFL.IDX PT, R4, R7, 0x4, 0x181f ;  /* 0x00981f0007047f89 */ /* 0x0022b400000e0000 */
[----:B0-----:R-:W-:Y:S01]  /*ebf0*/  @P0 IMAD.WIDE.U32 R2, R22, 0x2, R2 ;  /* 0x0000000216020825 */ /* 0x001fe200078e0002 */
[----:B------:R-:W-:-:S05]  /*ec00*/  @P0 LEA R21, R31, UR42, 0x1 ;  /* 0x0000002a1f150c11 */ /* 0x000fca000f8e08ff */
[----:B------:R1:W-:Y:S04]  /*ec10*/  @P0 LDGSTS.E.BYPASS.LTC128B.128 [R21+0x25c00], desc[UR4][R2.64], !P4 ;  /* 0x25c0000002150fae */ /* 0x0003e8000e101d44 */
[----:B------:R1:W-:Y:S04]  /*ec20*/  @P0 LDGSTS.E.BYPASS.LTC128B.128 [R21+0x28400], desc[UR4][R2.64+0x80], !P3 ;  /* 0x2840008002150fae */ /* 0x0003e8000d901d44 */
[----:B------:R1:W-:Y:S04]  /*ec30*/  @P0 LDGSTS.E.BYPASS.LTC128B.128 [R21+0x2ac00], desc[UR4][R2.64+0x100], !P2 ;  /* 0x2ac0010002150fae */ /* 0x0003e8000d101d44 */
[----:B------:R1:W-:Y:S02]  /*ec40*/  @P0 LDGSTS.E.BYPASS.LTC128B.128 [R21+0x2d400], desc[UR4][R2.64+0x180], !P1 ;  /* 0x2d40018002150fae */ /* 0x0003e4000c901d44 */
.L_x_102:
[----:B------:R-:W-:Y:S01]  /*ec50*/  ISETP.GE.AND P0, PT, R6, 0x41, PT ;  /* 0x000000410600780c */ /* 0x000fe20003f06270 */
[----:B------:R-:W-:Y:S01]  /*ec60*/  BSSY B0, `(.L_x_49) ;  /* 0x0000012000007945 */ /* 0x000fe20003800000 */
[----:B-1----:R-:W-:Y:S01]  /*ec70*/  IMAD.MOV.U32 R2, RZ, RZ, R14 ;  /* 0x000000ffff027224 */ /* 0x002fe200078e000e */
[----:B--2---:R-:W-:-:S10]  /*ec80*/  MOV R3, R4 ;  /* 0x0000000400037202 */ /* 0x004fd40000000f00 */
[----:B------:R-:W-:Y:S05]  /*ec90*/  @!P0 BRA `(.L_x_50) ;  /* 0x0000000000388947 */ /* 0x000fea0003800000 */
[----:B------:R-:W-:Y:S01]  /*eca0*/  LOP3.LUT P4, RZ, R16, 0x10, RZ, 0xc0, !PT ;  /* 0x0000001010ff7812 */ /* 0x000fe2000788c0ff */
[----:B------:R-:W-:Y:S01]  /*ecb0*/  IMAD.WIDE.U32 R2, R22, 0x2, R2 ;  /* 0x0000000216027825 */ /* 0x000fe200078e0002 */
[C---:B------:R-:W-:Y:S01]  /*ecc0*/  LOP3.LUT P3, RZ, R16.reuse, 0x8, RZ, 0xc0, !PT ;  /* 0x0000000810ff7812 */ /* 0x040fe2000786c0ff */
[----:B------:R-:W-:Y:S01]  /*ecd0*/  ULDC.64 UR4, c[0x0][0x208] ;  /* 0x0000820000047ab9 */ /* 0x000fe20000000a00 */
[C---:B------:R-:W-:Y:S02]  /*ece0*/  LOP3.LUT P2, RZ, R16.reuse, 0x4, RZ, 0xc0, !PT ;  /* 0x0000000410ff7812 */ /* 0x040fe4000784c0ff */
[----:B------:R-:W-:Y:S02]  /*ecf0*/  LOP3.LUT P1, RZ, R16, 0x2, RZ, 0xc0, !PT ;  /* 0x0000000210ff7812 */ /* 0x000fe4000782c0ff */
[----:B------:R-:W-:-:S05]  /*ed00*/  LEA R5, R31, UR42, 0x1 ;  /* 0x0000002a1f057c11 */ /* 0x000fca000f8e08ff */
[----:B------:R-:W-:Y:S01]  /*ed10*/  @!PT LDS RZ, [RZ] ;  /* 0x00000000fffff984 */ /* 0x000fe20000000800 */
[----:B------:R-:W-:Y:S01]  /*ed20*/  @!PT LDS RZ, [RZ] ;  /* 0x00000000fffff984 */ /* 0x000fe20000000800 */
[----:B------:R-:W-:Y:S01]  /*ed30*/  @!PT LDS RZ, [RZ] ;  /* 0x00000000fffff984 */ /* 0x000fe20000000800 */
[----:B------:R0:W-:Y:S04]  /*ed40*/  LDGSTS.E.BYPASS.LTC128B.128 [R5+0x26400], desc[UR4][R2.64], !P4 ;  /* 0x2640000002057fae */ /* 0x0001e8000e101d44 */
[----:B------:R0:W-:Y:S04]  /*ed50*/  LDGSTS.E.BYPASS.LTC128B.128 [R5+0x28c00], desc[UR4][R2.64+0x80], !P3 ;  /* 0x28c0008002057fae */ /* 0x0001e8000d901d44 */
[----:B------:R0:W-:Y:S04]  /*ed60*/  LDGSTS.E.BYPASS.LTC128B.128 [R5+0x2b400], desc[UR4][R2.64+0x100], !P2 ;  /* 0x2b40010002057fae */ /* 0x0001e8000d101d44 */
[----:B------:R0:W-:Y:S02]  /*ed70*/  LDGSTS.E.BYPASS.LTC128B.128 [R5+0x2dc00], desc[UR4][R2.64+0x180], !P1 ;  /* 0x2dc0018002057fae */ /* 0x0001e4000c901d44 */
.L_x_50:
[----:B------:R-:W-:Y:S05]  /*ed80*/  BSYNC B0 ;  /* 0x0000000000007941 */ /* 0x000fea0003800000 */
.L_x_49:
[----:B------:R-:W-:Y:S01]  /*ed90*/  NOP ;  /* 0x0000000000007918 */ /* 0x000fe20000000000 */
[----:B------:R-:W-:Y:S01]  /*eda0*/  SYNCS.ARRIVE.TRANS64.RED.A0T1 RZ, [UR42+0x38830], RZ ;  /* 0x038830ffffff79a7 */ /* 0x000fe2000820042a */
[----:B------:R-:W-:Y:S01]  /*edb0*/  ARRIVES.LDGSTSBAR.64.TRANSCNT [UR42+0x38830] ;  /* 0x03883000ff0079b0 */ /* 0x000fe20008000aaa */
[----:B------:R-:W-:Y:S01]  /*edc0*/  NOP ;  /* 0x0000000000007918 */ /* 0x000fe20000000000 */
[----:B------:R-:W-:-:S13]  /*edd0*/  LOP3.LUT P0, RZ, R16, 0x20, RZ, 0xc0, !PT ;  /* 0x0000002010ff7812 */ /* 0x000fda000780c0ff */
[----:B------:R-:W-:Y:S05]  /*ede0*/  @!P0 BRA `(.L_x_51) ;  /* 0x0000000000048947 */ /* 0x000fea0003800000 */
[----:B------:R-:W-:Y:S01]  /*edf0*/  BPT.TRAP 0x1 ;  /* 0x000000040000795c */ /* 0x000fe20000300000 */
.L_x_51:
[----:B------:R-:W-:Y:S01]  /*ee00*/  SYNCS.ARRIVE.TRANS64.A1T0 RZ, [UR42+0x38830], RZ ;  /* 0x038830ffffff79a7 */ /* 0x000fe2000810002a */
[----:B------:R-:W-:Y:S05]  /*ee10*/  WARPSYNC.ALL ;  /* 0x0000000000007948 */ /* 0x000fea0003800000 */
[----:B------:R-:W-:Y:S01]  /*ee20*/  UIADD3 UR5, UR42, 0x14400, URZ ;  /* 0x000144002a057890 */ /* 0x000fe2000fffe03f */
[----:B------:R-:W-:Y:S01]  /*ee30*/  R2UR UR4, R33 ;  /* 0x00000000210472ca */ /* 0x000fe200000e0000 */
[----:B------:R-:W-:Y:S01]  /*ee40*/  ULDC.64 UR6, c[0x0][0x2d8] ;  /* 0x0000b60000067ab9 */ /* 0x000fe20000000a00 */
[----:B------:R-:W-:Y:S01]  /*ee50*/  SHF.R.S32.HI R25, RZ, 0x1f, R26 ;  /* 0x0000001fff197819 */ /* 0x000fe2000001141a */
[----:B------:R-:W-:Y:S02]  /*ee60*/  ULOP3.LUT UP0, URZ, UR5, 0x3ff, URZ, 0xc0, !UPT ;  /* 0x000003ff053f7892 */ /* 0x000fe4000f80c03f */
[----:B------:R-:W-:Y:S01]  /*ee70*/  UIMAD.WIDE.U32 UR36, UR39, UR6, URZ ;  /* 0x00000006272472a5 */ /* 0x000fe2000f8e003f */
[----:B------:R-:W-:Y:S03]  /*ee80*/  BAR.SYNC.DEFER_BLOCKING 0x8, 0x180 ;  /* 0x0206000000007b1d */ /* 0x000fe60000010000 */
[----:B------:R-:W-:-:S04]  /*ee90*/  PLOP3.LUT P0, PT, PT, PT, UP0, 0x80, 0x0 ;  /* 0x000000000000781c */ /* 0x000fc80003f0f008 */
[----:B------:R-:W-:-:S04]  /*eea0*/  UIMAD UR4, UR4, UR6, URZ ;  /* 0x00000006040472a4 */ /* 0x000fc8000f8e023f */
[----:B------:R-:W-:-:S04]  /*eeb0*/  UIMAD UR4, UR39, UR7, UR4 ;  /* 0x00000007270472a4 */ /* 0x000fc8000f8e0204 */
[----:B------:R-:W-:Y:S01]  /*eec0*/  UIADD3 UR43, UR37, UR4, URZ ;  /* 0x00000004252b7290 */ /* 0x000fe2000fffe03f */
[----:B------:R-:W-:Y:S11]  /*eed0*/  @!P0 BRA `(.L_x_52) ;  /* 0x0000000000408947 */ /* 0x000ff60003800000 */
[----:B0-----:R-:W-:Y:S01]  /*eee0*/  MOV R2, 0x0 ;  /* 0x0000000000027802 */ /* 0x001fe20000000f00 */
[----:B------:R-:W-:Y:S01]  /*eef0*/  ULDC.64 UR6, c[0x4][0x138] ;  /* 0x01004e0000067ab9 */ /* 0x000fe20000000a00 */
[----:B------:R-:W-:Y:S01]  /*ef00*/  ULDC.64 UR8, c[0x4][0x140] ;  /* 0x0100500000087ab9 */ /* 0x000fe20000000a00 */
[----:B------:R-:W-:Y:S01]  /*ef10*/  ULDC.64 UR4, c[0x4][0xb0] ;  /* 0x01002c0000047ab9 */ /* 0x000fe20000000a00 */
[----:B------:R-:W-:Y:S01]  /*ef20*/  IMAD.U32 R4, RZ, RZ, UR6 ;  /* 0x00000006ff047e24 */ /* 0x000fe2000f8e00ff */
[----:B------:R-:W-:Y:S01]  /*ef30*/  MOV R6, UR8 ;  /* 0x0000000800067c02 */ /* 0x000fe20008000f00 */
[----:B------:R-:W0:Y:S01]  /*ef40*/  LDC.64 R2, c[0x4][R2] ;  /* 0x0100000002027b82 */ /* 0x000e220000000a00 */
[----:B------:R-:W-:Y:S01]  /*ef50*/  IMAD.U32 R5, RZ, RZ, UR7 ;  /* 0x00000007ff057e24 */ /* 0x000fe2000f8e00ff */
[----:B------:R-:W-:Y:S01]  /*ef60*/  MOV R11, UR5 ;  /* 0x00000005000b7c02 */ /* 0x000fe20008000f00 */
[----:B------:R-:W-:Y:S01]  /*ef70*/  IMAD.U32 R7, RZ, RZ, UR9 ;  /* 0x00000009ff077e24 */ /* 0x000fe2000f8e00ff */
[----:B------:R-:W-:Y:S01]  /*ef80*/  MOV R13, RZ ;  /* 0x000000ff000d7202 */ /* 0x000fe20000000f00 */
[----:B------:R-:W-:-:S02]  /*ef90*/  IMAD.U32 R10, RZ, RZ, UR4 ;  /* 0x00000004ff0a7e24 */ /* 0x000fc4000f8e00ff */
[----:B------:R-:W-:Y:S02]  /*efa0*/  IMAD.MOV.U32 R8, RZ, RZ, 0x70 ;  /* 0x00000070ff087424 */ /* 0x000fe400078e00ff */
[----:B------:R-:W-:-:S07]  /*efb0*/  IMAD.MOV.U32 R12, RZ, RZ, 0x1 ;  /* 0x00000001ff0c7424 */ /* 0x000fce00078e00ff */
[----:B------:R-:W-:-:S07]  /*efc0*/  LEPC R20, `(.L_x_52) ;  /* 0x000000001014794e */ /* 0x000fce0000000000 */
[----:B0-----:R-:W-:Y:S05]  /*efd0*/  CALL.ABS.NOINC R2 ;  /* 0x0000000002007343 */ /* 0x001fea0003c00000 */
.L_x_52:
[----:B0-----:R-:W0:Y:S01]  /*efe0*/  S2R R2, SR_TID.X ;  /* 0x0000000000027919 */ /* 0x001e220000002100 */
[----:B------:R-:W1:Y:S01]  /*eff0*/  LDC R0, c[0x0][0x448] ;  /* 0x00011200ff007b82 */ /* 0x000e620000000800 */
[----:B------:R-:W-:Y:S01]  /*f000*/  IMAD.U32 R4, RZ, RZ, UR36 ;  /* 0x00000024ff047e24 */ /* 0x000fe2000f8e00ff */
[----:B------:R-:W-:Y:S01]  /*f010*/  ULDC.64 UR4, c[0x0][0x2e0] ;  /* 0x0000b80000047ab9 */ /* 0x000fe20000000a00 */
[----:B------:R-:W-:Y:S02]  /*f020*/  IMAD.U32 R5, RZ, RZ, UR37 ;  /* 0x00000025ff057e24 */ /* 0x000fe4000f8e00ff */
[----:B------:R-:W-:-:S04]  /*f030*/  IMAD R25, R25, UR4, RZ ;  /* 0x0000000419197c24 */ /* 0x000fc8000f8e02ff */
[----:B------:R-:W-:Y:S01]  /*f040*/  IMAD R25, R26, UR5, R25 ;  /* 0x000000051a197c24 */ /* 0x000fe2000f8e0219 */
[----:B-1----:R-:W-:Y:S02]  /*f050*/  ISETP.NE.AND P0, PT, R0, 0x1, PT ;  /* 0x000000010000780c */ /* 0x002fe40003f05270 */
[----:B0-----:R-:W-:-:S04]  /*f060*/  LOP3.LUT R2, R2, 0x7f, RZ, 0xc0, !PT ;  /* 0x0000007f02027812 */ /* 0x001fc800078ec0ff */
[----:B------:R-:W-:-:S07]  /*f070*/  SHF.R.U32.HI R2, RZ, 0x3, R2 ;  /* 0x00000003ff027819 */ /* 0x000fce0000011602 */
[----:B------:R-:W0:Y:S01]  /*f080*/  @P0 LDC R3, c[0x0][0x450] ;  /* 0x00011400ff030b82 */ /* 0x000e220000000800 */
[----:B------:R-:W-:-:S05]  /*f090*/  LOP3.LUT R20, R24, R2, RZ, 0xfc, !PT ;  /* 0x0000000218147212 */ /* 0x000fca00078efcff */
[----:B------:R-:W-:Y:S02]  /*f0a0*/  IMAD R9, R23, 0x80, R20 ;  /* 0x0000008017097824 */ /* 0x000fe400078e0214 */
[----:B------:R-:W1:Y:S02]  /*f0b0*/  @P0 LDC R2, c[0x0][0x44c] ;  /* 0x00011300ff020b82 */ /* 0x000e640000000800 */
[----:B------:R-:W-:Y:S02]  /*f0c0*/  IMAD.MOV.U32 R7, RZ, RZ, R9 ;  /* 0x000000ffff077224 */ /* 0x000fe400078e0009 */
[----:B-1----:R-:W-:-:S05]  /*f0d0*/  @P0 IMAD.HI.U32 R2, R9, R2, RZ ;  /* 0x0000000209020227 */ /* 0x002fca00078e00ff */
[----:B0-----:R-:W-:Y:S02]  /*f0e0*/  @P0 SHF.R.U32.HI R7, RZ, R3, R2 ;  /* 0x00000003ff070219 */ /* 0x001fe40000011602 */
[----:B------:R-:W-:Y:S02]  /*f0f0*/  MOV R3, UR43 ;  /* 0x0000002b00037c02 */ /* 0x000fe40008000f00 */
[----:B------:R-:W-:Y:S01]  /*f100*/  MOV R2, R4 ;  /* 0x0000000400027202 */ /* 0x000fe20000000f00 */
[--C-:B------:R-:W-:Y:S01]  /*f110*/  IMAD.MOV R5, RZ, RZ, -R7.reuse ;  /* 0x000000ffff057224 */ /* 0x100fe200078e0a07 */
[----:B------:R-:W-:-:S03]  /*f120*/  SHF.R.S32.HI R4, RZ, 0x1f, R7 ;  /* 0x0000001fff047819 */ /* 0x000fc60000011407 */
[----:B------:R-:W-:Y:S01]  /*f130*/  IMAD.WIDE.U32 R2, R26, UR4, R2 ;  /* 0x000000041a027c25 */ /* 0x000fe2000f8e0002 */
[----:B------:R-:W-:-:S03]  /*f140*/  ULDC.64 UR4, c[0x0][0x2d0] ;  /* 0x0000b40000047ab9 */ /* 0x000fc60000000a00 */
[----:B------:R-:W-:Y:S02]  /*f150*/  IMAD.IADD R3, R3, 0x1, R25 ;  /* 0x0000000103037824 */ /* 0x000fe400078e0219 */
[----:B------:R-:W-:Y:S02]  /*f160*/  IMAD R5, R0, R5, R9 ;  /* 0x0000000500057224 */ /* 0x000fe400078e0209 */
[----:B------:R-:W-:Y:S02]  /*f170*/  IMAD R4, R4, UR4, RZ ;  /* 0x0000000404047c24 */ /* 0x000fe4000f8e02ff */
[----:B------:R-:W-:-:S04]  /*f180*/  IMAD.WIDE.U32 R2, R7, UR4, R2 ;  /* 0x0000000407027c25 */ /* 0x000fc8000f8e0002 */
[----:B------:R-:W-:Y:S01]  /*f190*/  IMAD R7, R7, UR5, R4 ;  /* 0x0000000507077c24 */ /* 0x000fe2000f8e0204 */
[----:B------:R-:W-:Y:S01]  /*f1a0*/  SHF.R.S32.HI R4, RZ, 0x1f, R5 ;  /* 0x0000001fff047819 */ /* 0x000fe20000011405 */
[----:B------:R-:W-:-:S03]  /*f1b0*/  ULDC.64 UR4, c[0x0][0x2c8] ;  /* 0x0000b20000047ab9 */ /* 0x000fc60000000a00 */
[----:B------:R-:W-:Y:S01]  /*f1c0*/  IADD3 R3, R3, R7, RZ ;  /* 0x0000000703037210 */ /* 0x000fe20007ffe0ff */
[----:B------:R-:W-:-:S04]  /*f1d0*/  IMAD R4, R4, UR4, RZ ;  /* 0x0000000404047c24 */ /* 0x000fc8000f8e02ff */
[C---:B------:R-:W-:Y:S02]  /*f1e0*/  IMAD R7, R5.reuse, UR5, R4 ;  /* 0x0000000505077c24 */ /* 0x040fe4000f8e0204 */
[----:B------:R-:W-:Y:S01]  /*f1f0*/  IMAD.WIDE.U32 R2, R5, UR4, R2 ;  /* 0x0000000405027c25 */ /* 0x000fe2000f8e0002 */
[----:B------:R-:W-:-:S03]  /*f200*/  ULDC.64 UR4, c[0x0][0x280] ;  /* 0x0000a00000047ab9 */ /* 0x000fc60000000a00 */
[----:B------:R-:W-:Y:S01]  /*f210*/  IMAD.IADD R3, R3, 0x1, R7 ;  /* 0x0000000103037824 */ /* 0x000fe200078e0207 */
[----:B------:R-:W-:Y:S01]  /*f220*/  LEA R6, P0, R2, UR4, 0x1 ;  /* 0x0000000402067c11 */ /* 0x000fe2000f8008ff */
[----:B------:R-:W-:Y:S02]  /*f230*/  ULDC UR4, c[0x0][0x2b8] ;  /* 0x0000ae0000047ab9 */ /* 0x000fe40000000800 */
[----:B------:R-:W-:Y:S02]  /*f240*/  ISETP.GE.AND P4, PT, R22, UR4, PT ;  /* 0x0000000416007c0c */ /* 0x000fe4000bf86270 */
[----:B------:R-:W-:Y:S01]  /*f250*/  LEA.HI.X R8, R2, UR5, R3, 0x1, P0 ;  /* 0x0000000502087c11 */ /* 0x000fe200080f0c03 */
[----:B------:R-:W-:Y:S01]  /*f260*/  UMOV UR5, 0xffffffff ;  /* 0xffffffff00057882 */ /* 0x000fe20000000000 */
[----:B------:R-:W-:Y:S02]  /*f270*/  ISETP.GE.AND P3, PT, R37, UR4, PT ;  /* 0x0000000425007c0c */ /* 0x000fe4000bf66270 */
[----:B------:R-:W-:-:S02]  /*f280*/  ISETP.GE.AND P2, PT, R36, UR4, PT ;  /* 0x0000000424007c0c */ /* 0x000fc4000bf46270 */
[----:B------:R-:W-:Y:S01]  /*f290*/  ISETP.GE.AND P1, PT, R35, UR4, PT ;  /* 0x0000000423007c0c */ /* 0x000fe2000bf26270 */
[----:B------:R-:W-:-:S12]  /*f2a0*/  BRA.DIV UR5, `(.L_x_53) ;  /* 0x0000002e052c7947 */ /* 0x000fd8000b800000 */
[----:B------:R-:W-:Y:S01]  /*f2b0*/  SHFL.IDX PT, R3, R8, RZ, 0x181f ;  /* 0x00181fff08037589 */ /* 0x000fe200000e0000 */
[----:B------:R-:W-:Y:S01]  /*f2c0*/  ULDC UR4, c[0x0][0x288] ;  /* 0x0000a20000047ab9 */ /* 0x000fe20000000800 */
[----:B------:R-:W-:Y:S01]  /*f2d0*/  IMAD R7, R23, 0x80, R27 ;  /* 0x0000008017077824 */ /* 0x000fe200078e021b */
[----:B------:R-:W-:Y:S01]  /*f2e0*/  ULDC.64 UR6, c[0x0][0x208] ;  /* 0x0000820000067ab9 */ /* 0x000fe20000000a00 */
[----:B------:R-:W0:Y:S01]  /*f2f0*/  SHFL.IDX PT, R2, R6, RZ, 0x181f ;  /* 0x00181fff06027589 */ /* 0x000e2200000e0000 */
[----:B------:R-:W-:Y:S02]  /*f300*/  IMAD R0, R0, UR4, RZ ;  /* 0x0000000400007c24 */ /* 0x000fe4000f8e02ff */
[C---:B------:R-:W-:Y:S01]  /*f310*/  IADD3 R11, R7.reuse, 0x10, RZ ;  /* 0x00000010070b7810 */ /* 0x040fe20007ffe0ff */
[----:B------:R-:W-:Y:S02]  /*f320*/  SHFL.IDX PT, R5, R8, 0x1, 0x181f ;  /* 0x00381f0008057f89 */ /* 0x000fe400000e0000 */
[----:B------:R-:W-:-:S02]  /*f330*/  ISETP.GE.AND P0, PT, R7, R0, PT ;  /* 0x000000000700720c */ /* 0x000fc40003f06270 */
[----:B------:R-:W1:Y:S04]  /*f340*/  SHFL.IDX PT, R4, R6, 0x1, 0x181f ;  /* 0x00381f0006047f89 */ /* 0x000e6800000e0000 */
[----:B------:R-:W-:Y:S07]  /*f350*/  SHFL.IDX PT, R14, R6, 0x7, 0x181f ;  /* 0x00f81f00060e7f89 */ /* 0x000fee00000e0000 */
[----:B------:R-:W-:Y:S01]  /*f360*/  @!P0 LEA R9, R31, UR42, 0x1 ;  /* 0x0000002a1f098c11 */ /* 0x000fe2000f8e08ff */
[----:B0-----:R-:W-:-:S05]  /*f370*/  @!P0 IMAD.WIDE.U32 R2, R22, 0x2, R2 ;  /* 0x0000000216028825 */ /* 0x001fca00078e0002 */
[----:B------:R-:W-:Y:S04]  /*f380*/  @!P0 LDGSTS.E.BYPASS.LTC128B.128 [R9+0x14400], desc[UR6][R2.64], !P4 ;  /* 0x1440000002098fae */ /* 0x000fe8000e101d46 */
[----:B------:R-:W-:Y:S04]  /*f390*/  @!P0 LDGSTS.E.BYPASS.LTC128B.128 [R9+0x18400], desc[UR6][R2.64+0x80], !P3 ;  /* 0x1840008002098fae */ /* 0x000fe8000d901d46 */
[----:B------:R-:W-:Y:S04]  /*f3a0*/  @!P0 LDGSTS.E.BYPASS.LTC128B.128 [R9+0x1c400], desc[UR6][R2.64+0x100], !P2 ;  /* 0x1c40010002098fae */ /* 0x000fe8000d101d46 */
[----:B------:R0:W-:Y:S01]  /*f3b0*/  @!P0 LDGSTS.E.BYPASS.LTC128B.128 [R9+0x20400], desc[UR6][R2.64+0x180], !P1 ;  /* 0x2040018002098fae */ /* 0x0001e2000c901d46 */
[----:B------:R-:W-:Y:S01]  /*f3c0*/  ISETP.GE.AND P0, PT, R11, R0, PT ;  /* 0x000000000b00720c */ /* 0x000fe20003f06270 */
[----:B------:R-:W-:-:S02]  /*f3d0*/  VIADD R11, R7, 0x30 ;  /* 0x00000030070b7836 */ /* 0x000fc40000000000 */
[----:B0-----:R-:W-:Y:S01]  /*f3e0*/  SHFL.IDX PT, R3, R8, 0x2, 0x181f ;  /* 0x00581f0008037f89 */ /* 0x001fe200000e0000 */
[----:B------:R-:W-:-:S09]  /*f3f0*/  VIADD R9, R7, 0x20 ;  /* 0x0000002007097836 */ /* 0x000fd20000000000 */
[----:B------:R-:W-:Y:S01]  /*f400*/  @!P0 LEA R21, R31, UR42, 0x1 ;  /* 0x0000002a1f158c11 */ /* 0x000fe2000f8e08ff */
[----:B-1----:R-:W-:Y:S01]  /*f410*/  @!P0 IMAD.WIDE.U32 R4, R22, 0x2, R4 ;  /* 0x0000000216048825 */ /* 0x002fe200078e0004 */
[----:B------:R-:W0:Y:S04]  /*f420*/  SHFL.IDX PT, R2, R6, 0x2, 0x181f ;  /* 0x00581f0006027f89 */ /* 0x000e2800000e0000 */
[----:B------:R-:W-:Y:S04]  /*f430*/  @!P0 LDGSTS.E.BYPASS.LTC128B.128 [R21+0x14c00], desc[UR6][R4.64], !P4 ;  /* 0x14c0000004158fae */ /* 0x000fe8000e101d46 */
[----:B------:R-:W-:Y:S04]  /*f440*/  @!P0 LDGSTS.E.BYPASS.LTC128B.128 [R21+0x18c00], desc[UR6][R4.64+0x80], !P3 ;  /* 0x18c0008004158fae */ /* 0x000fe8000d901d46 */
[----:B------:R-:W-:Y:S04]  /*f450*/  @!P0 LDGSTS.E.BYPASS.LTC128B.128 [R21+0x1cc00], desc[UR6][R4.64+0x100], !P2 ;  /* 0x1cc0010004158fae */ /* 0x000fe8000d101d46 */
[----:B------:R1:W-:Y:S01]  /*f460*/  @!P0 LDGSTS.E.BYPASS.LTC128B.128 [R21+0x20c00], desc[UR6][R4.64+0x180], !P1 ;  /* 0x20c0018004158fae */ /* 0x0003e2000c901d46 */
[----:B------:R-:W-:-:S03]  /*f470*/  ISETP.GE.AND P0, PT, R9, R0, PT ;  /* 0x000000000900720c */ /* 0x000fc60003f06270 */
[----:B-1----:R-:W-:Y:S10]  /*f480*/  SHFL.IDX PT, R5, R8, 0x3, 0x181f ;  /* 0x00781f0008057f89 */ /* 0x002ff400000e0000 */
[----:B0-----:R-:W-:Y:S01]  /*f490*/  @!P0 IMAD.WIDE.U32 R2, R22, 0x2, R2 ;  /* 0x0000000216028825 */ /* 0x001fe200078e0002 */
[----:B------:R-:W-:Y:S01]  /*f4a0*/  @!P0 LEA R9, R31, UR42, 0x1 ;  /* 0x0000002a1f098c11 */ /* 0x000fe2000f8e08ff */
[----:B------:R-:W0:Y:S04]  /*f4b0*/  SHFL.IDX PT, R4, R6, 0x3, 0x181f ;  /* 0x00781f0006047f89 */ /* 0x000e2800000e0000 */
[----:B------:R-:W-:Y:S04]  /*f4c0*/  @!P0 LDGSTS.E.BYPASS.LTC128B.128 [R9+0x15400], desc[UR6][R2.64], !P4 ;  /* 0x1540000002098fae */ /* 0x000fe8000e101d46 */
[----:B------:R-:W-:Y:S04]  /*f4d0*/  @!P0 LDGSTS.E.BYPASS.LTC128B.128 [R9+0x19400], desc[UR6][R2.64+0x80], !P3 ;  /* 0x1940008002098fae */ /* 0x000fe8000d901d46 */
[----:B------:R-:W-:Y:S04]  /*f4e0*/  @!P0 LDGSTS.E.BYPASS.LTC128B.128 [R9+0x1d400], desc[UR6][R2.64+0x100], !P2 ;  /* 0x1d40010002098fae */ /* 0x000fe8000d101d46 */
[----:B------:R1:W-:Y:S01]  /*f4f0*/  @!P0 LDGSTS.E.BYPASS.LTC128B.128 [R9+0x21400], desc[UR6][R2.64+0x180], !P1 ;  /* 0x2140018002098fae */ /* 0x0003e2000c901d46 */
[----:B------:R-:W-:Y:S01]  /*f500*/  ISETP.GE.AND P0, PT, R11, R0, PT ;  /* 0x000000000b00720c */ /* 0x000fe20003f06270 */
[----:B------:R-:W-:-:S02]  /*f510*/  VIADD R11, R7, 0x50 ;  /* 0x00000050070b7836 */ /* 0x000fc40000000000 */
[----:B-1----:R-:W-:Y:S01]  /*f520*/  SHFL.IDX PT, R3, R8, 0x4, 0x181f ;  /* 0x00981f0008037f89 */ /* 0x002fe200000e0000 */
[----:B------:R-:W-:-:S09]  /*f530*/  IADD3 R9, R7, 0x40, RZ ;  /* 0x0000004007097810 */ /* 0x000fd20007ffe0ff */
[----:B0-----:R-:W-:Y:S01]  /*f540*/  @!P0 IMAD.WIDE.U32 R4, R22, 0x2, R4 ;  /* 0x0000000216048825 */ /* 0x001fe200078e0004 */
[----:B------:R-:W-:Y:S01]  /*f550*/  @!P0 LEA R21, R31, UR42, 0x1 ;  /* 0x0000002a1f158c11 */ /* 0x000fe2000f8e08ff */
        /* <DEDUP_REMOVED lines=15> */
[----:B-1----:R-:W-:Y:S01]  /*f650*/  SHFL.IDX PT, R3, R8, 0x6, 0x181f ;  /* 0x00d81f0008037f89 */ /* 0x002fe200000e0000 */
[----:B------:R-:W-:-:S09]  /*f660*/  VIADD R9, R7, 0x60 ;  /* 0x0000006007097836 */ /* 0x000fd20000000000 */
[----:B------:R-:W-:Y:S01]  /*f670*/  @!P0 LEA R21, R31, UR42, 0x1 ;  /* 0x0000002a1f158c11 */ /* 0x000fe2000f8e08ff */
[----:B0-----:R-:W-:Y:S01]  /*f680*/  @!P0 IMAD.WIDE.U32 R4, R22, 0x2, R4 ;  /* 0x0000000216048825 */ /* 0x001fe200078e0004 */
[----:B------:R-:W0:Y:S04]  /*f690*/  SHFL.IDX PT, R2, R6, 0x6, 0x181f ;  /* 0x00d81f0006027f89 */ /* 0x000e2800000e0000 */
[----:B------:R1:W-:Y:S04]  /*f6a0*/  @!P0 LDGSTS.E.BYPASS.LTC128B.128 [R21+0x16c00], desc[UR6][R4.64], !P4 ;  /* 0x16c0000004158fae */ /* 0x0003e8000e101d46 */
[----:B------:R1:W-:Y:S04]  /*f6b0*/  @!P0 LDGSTS.E.BYPASS.LTC128B.128 [R21+0x1ac00], desc[UR6][R4.64+0x80], !P3 ;  /* 0x1ac0008004158fae */ /* 0x0003e8000d901d46 */
[----:B------:R1:W-:Y:S04]  /*f6c0*/  @!P0 LDGSTS.E.BYPASS.LTC128B.128 [R21+0x1ec00], desc[UR6][R4.64+0x100], !P2 ;  /* 0x1ec0010004158fae */ /* 0x0003e8000d101d46 */
[----:B------:R1:W-:Y:S01]  /*f6d0*/  @!P0 LDGSTS.E.BYPASS.LTC128B.128 [R21+0x22c00], desc[UR6][R4.64+0x180], !P1 ;  /* 0x22c0018004158fae */ /* 0x0003e2000c901d46 */
[----:B------:R-:W-:-:S03]  /*f6e0*/  ISETP.GE.AND P0, PT, R9, R0, PT ;  /* 0x000000000900720c */ /* 0x000fc60003f06270 */
[----:B------:R-:W2:Y:S10]  /*f6f0*/  SHFL.IDX PT, R8, R8, 0x7, 0x181f ;  /* 0x00f81f0008087f89 */ /* 0x000eb400000e0000 */
[----:B0-----:R-:W-:Y:S01]  /*f700*/  @!P0 IMAD.WIDE.U32 R2, R22, 0x2, R2 ;  /* 0x0000000216028825 */ /* 0x001fe200078e0002 */
[----:B------:R-:W-:-:S05]  /*f710*/  @!P0 LEA R9, R31, UR42, 0x1 ;  /* 0x0000002a1f098c11 */ /* 0x000fca000f8e08ff */
[----:B------:R1:W-:Y:S04]  /*f720*/  @!P0 LDGSTS.E.BYPASS.LTC128B.128 [R9+0x17400], desc[UR6][R2.64], !P4 ;  /* 0x1740000002098fae */ /* 0x0003e8000e101d46 */
[----:B------:R1:W-:Y:S04]  /*f730*/  @!P0 LDGSTS.E.BYPASS.LTC128B.128 [R9+0x1b400], desc[UR6][R2.64+0x80], !P3 ;  /* 0x1b40008002098fae */ /* 0x0003e8000d901d46 */
[----:B------:R1:W-:Y:S04]  /*f740*/  @!P0 LDGSTS.E.BYPASS.LTC128B.128 [R9+0x1f400], desc[UR6][R2.64+0x100], !P2 ;  /* 0x1f40010002098fae */ /* 0x0003e8000d101d46 */
[----:B--2---:R1:W-:Y:S02]  /*f750*/  @!P0 LDGSTS.E.BYPASS.LTC128B.128 [R9+0x23400], desc[UR6][R2.64+0x180], !P1 ;  /* 0x2340018002098fae */ /* 0x0043e4000c901d46 */
.L_x_119:
[----:B------:R-:W-:Y:S01]  /*f760*/  IADD3 R7, R7, 0x70, RZ ;  /* 0x0000007007077810 */ /* 0x000fe20007ffe0ff */
[----:B------:R-:W-:Y:S01]  /*f770*/  BSSY B0, `(.L_x_54) ;  /* 0x000000f000007945 */ /* 0x000fe20003800000 */
[----:B-1----:R-:W-:Y:S02]  /*f780*/  IMAD.MOV.U32 R2, RZ, RZ, R14 ;  /* 0x000000ffff027224 */ /* 0x002fe400078e000e */
[----:B------:R-:W-:Y:S01]  /*f790*/  ISETP.GE.AND P0, PT, R7, R0, PT ;  /* 0x000000000700720c */ /* 0x000fe20003f06270 */
[----:B------:R-:W-:-:S12]  /*f7a0*/  IMAD.MOV.U32 R3, RZ, RZ, R8 ;  /* 0x000000ffff037224 */ /* 0x000fd800078e0008 */
[----:B------:R-:W-:Y:S05]  /*f7b0*/  @P0 BRA `(.L_x_55) ;  /* 0x0000000000280947 */ /* 0x000fea0003800000 */
[----:B------:R-:W-:Y:S01]  /*f7c0*/  IMAD.WIDE.U32 R2, R22, 0x2, R2 ;  /* 0x0000000216027825 */ /* 0x000fe200078e0002 */
[----:B------:R-:W-:Y:S01]  /*f7d0*/  LEA R5, R31, UR42, 0x1 ;  /* 0x0000002a1f057c11 */ /* 0x000fe2000f8e08ff */
[----:B------:R-:W-:-:S04]  /*f7e0*/  ULDC.64 UR4, c[0x0][0x208] ;  /* 0x0000820000047ab9 */ /* 0x000fc80000000a00 */
[----:B------:R-:W-:Y:S01]  /*f7f0*/  @!PT LDS RZ, [RZ] ;  /* 0x00000000fffff984 */ /* 0x000fe20000000800 */
[----:B------:R-:W-:Y:S01]  /*f800*/  @!PT LDS RZ, [RZ] ;  /* 0x00000000fffff984 */ /* 0x000fe20000000800 */
[----:B------:R-:W-:Y:S01]  /*f810*/  @!PT LDS RZ, [RZ] ;  /* 0x00000000fffff984 */ /* 0x000fe20000000800 */
[----:B------:R0:W-:Y:S04]  /*f820*/  LDGSTS.E.BYPASS.LTC128B.128 [R5+0x17c00], desc[UR4][R2.64], !P4 ;  /* 0x17c0000002057fae */ /* 0x0001e8000e101d44 */
[----:B------:R0:W-:Y:S04]  /*f830*/  LDGSTS.E.BYPASS.LTC128B.128 [R5+0x1bc00], desc[UR4][R2.64+0x80], !P3 ;  /* 0x1bc0008002057fae */ /* 0x0001e8000d901d44 */
[----:B------:R0:W-:Y:S04]  /*f840*/  LDGSTS.E.BYPASS.LTC128B.128 [R5+0x1fc00], desc[UR4][R2.64+0x100], !P2 ;  /* 0x1fc0010002057fae */ /* 0x0001e8000d101d44 */
[----:B------:R0:W-:Y:S02]  /*f850*/  LDGSTS.E.BYPASS.LTC128B.128 [R5+0x23c00], desc[UR4][R2.64+0x180], !P1 ;  /* 0x23c0018002057fae */ /* 0x0001e4000c901d44 */
.L_x_55:
[----:B------:R-:W-:Y:S05]  /*f860*/  BSYNC B0 ;  /* 0x0000000000007941 */ /* 0x000fea0003800000 */
.L_x_54:
[----:B------:R-:W-:Y:S01]  /*f870*/  NOP ;  /* 0x0000000000007918 */ /* 0x000fe20000000000 */
[----:B------:R-:W-:Y:S01]  /*f880*/  SYNCS.ARRIVE.TRANS64.RED.A0T1 RZ, [UR42+0x38800], RZ ;  /* 0x038800ffffff79a7 */ /* 0x000fe2000820042a */
[----:B------:R-:W-:Y:S01]  /*f890*/  MOV R0, 0x1 ;  /* 0x0000000100007802 */ /* 0x000fe20000000f00 */
[----:B------:R-:W-:Y:S03]  /*f8a0*/  ARRIVES.LDGSTSBAR.64.TRANSCNT [UR42+0x38800] ;  /* 0x03880000ff0079b0 */ /* 0x000fe60008000aaa */
[----:B------:R-:W-:Y:S01]  /*f8b0*/  SHF.L.U32 R0, R0, 0x1f, RZ ;  /* 0x0000001f00007819 */ /* 0x000fe200000006ff */
[----:B------:R-:W-:Y:S01]  /*f8c0*/  NOP ;  /* 0x0000000000007918 */ /* 0x000fe20000000000 */
[----:B------:R-:W-:Y:S02]  /*f8d0*/  SYNCS.ARRIVE.TRANS64.A1T0 RZ, [UR42+0x38800], RZ ;  /* 0x038800ffffff79a7 */ /* 0x000fe4000810002a */
[----:B------:R-:W1:Y:S02]  /*f8e0*/  SYNCS.PHASECHK.TRANS64.TRYWAIT P0, [UR42+0x38820], R0 ;  /* 0x03882000ff0075a7 */ /* 0x000e64000800016a */
[----:B-1----:R-:W-:Y:S05]  /*f8f0*/  @!P0 BRA `(.L_x_56) ;  /* 0x0000003000588947 */ /* 0x002fea0003800000 */
.L_x_120:
[----:B------:R-:W-:Y:S01]  /*f900*/  UIADD3 UR4, UR46, -0x2, URZ ;  /* 0xfffffffe2e047890 */ /* 0x000fe2000fffe03f */
[----:B------:R-:W-:Y:S02]  /*f910*/  IMAD.MOV.U32 R26, RZ, RZ, 0x1 ;  /* 0x00000001ff1a7424 */ /* 0x000fe400078e00ff */
[----:B------:R-:W-:Y:S01]  /*f920*/  IMAD.MOV.U32 R21, RZ, RZ, RZ ;  /* 0x000000ffff157224 */ /* 0x000fe200078e00ff */
[----:B------:R-:W-:-:S06]  /*f930*/  UISETP.GE.AND UP0, UPT, UR4, UR45, UPT ;  /* 0x0000002d0400728c */ /* 0x000fcc000bf06270 */
[----:B------:R-:W-:-:S13]  /*f940*/  PLOP3.LUT P0, PT, PT, PT, UP0, 0x40, 0x0 ;  /* 0x000000000000781c */ /* 0x000fda0003f0e808 */
[----:B------:R-:W-:Y:S05]  /*f950*/  @P0 BRA `(.L_x_57) ;  /* 0x0000001000840947 */ /* 0x000fea0003800000 */
[----:B0-----:R-:W0:Y:S01]  /*f960*/  S2R R2, SR_TID.X ;  /* 0x0000000000027919 */ /* 0x001e220000002100 */
[----:B------:R-:W-:Y:S01]  /*f970*/  UIADD3 UR4, UR44, 0x1, URZ ;  /* 0x000000012c047890 */ /* 0x000fe2000fffe03f */
[----:B------:R-:W-:Y:S01]  /*f980*/  LOP3.LUT R3, RZ, UR41, RZ, 0x33, !PT ;  /* 0x00000029ff037c12 */ /* 0x000fe2000f8e33ff */
[----:B------:R-:W-:Y:S01]  /*f990*/  BSSY B0, `(.L_x_57) ;  /* 0x000011d000007945 */ /* 0x000fe20003800000 */
[----:B------:R-:W-:Y:S01]  /*f9a0*/  IMAD.MOV.U32 R23, RZ, RZ, 0x1 ;  /* 0x00000001ff177424 */ /* 0x000fe200078e00ff */
[----:B------:R-:W-:Y:S01]  /*f9b0*/  UIMAD UR4, UR4, UR38, URZ ;  /* 0x00000026040472a4 */ /* 0x000fe2000f8e023f */
[----:B------:R-:W-:-:S05]  /*f9c0*/  MOV R20, RZ ;  /* 0x000000ff00147202 */ /* 0x000fca0000000f00 */
[----:B------:R-:W-:Y:S01]  /*f9d0*/  LOP3.LUT R0, RZ, UR4, RZ, 0x33, !PT ;  /* 0x00000004ff007c12 */ /* 0x000fe2000f8e33ff */
[----:B------:R-:W-:Y:S02]  /*f9e0*/  ULDC UR4, c[0x0][0x2f4] ;  /* 0x0000bd0000047ab9 */ /* 0x000fe40000000800 */
[----:B------:R-:W-:Y:S02]  /*f9f0*/  ISETP.GE.AND P4, PT, R22, UR4, PT ;  /* 0x0000000416007c0c */ /* 0x000fe4000bf86270 */
[----:B------:R-:W-:Y:S02]  /*fa00*/  VIMNMX R0, R0, R3, !PT ;  /* 0x0000000300007248 */ /* 0x000fe40007fe0100 */
[----:B------:R-:W-:Y:S02]  /*fa10*/  ISETP.GE.AND P3, PT, R37, UR4, PT ;  /* 0x0000000425007c0c */ /* 0x000fe4000bf66270 */
[----:B------:R-:W-:Y:S02]  /*fa20*/  IADD3 R30, -R0, -0x2, RZ ;  /* 0xfffffffe001e7810 */ /* 0x000fe40007ffe1ff */
[----:B------:R-:W-:-:S02]  /*fa30*/  ISETP.GE.AND P2, PT, R36, UR4, PT ;  /* 0x0000000424007c0c */ /* 0x000fc4000bf46270 */
[----:B------:R-:W-:Y:S02]  /*fa40*/  ISETP.GE.AND P1, PT, R35, UR4, PT ;  /* 0x0000000423007c0c */ /* 0x000fe4000bf26270 */
[----:B0-----:R-:W-:-:S04]  /*fa50*/  LOP3.LUT R2, R2, 0x7f, RZ, 0xc0, !PT ;  /* 0x0000007f02027812 */ /* 0x001fc800078ec0ff */
[----:B------:R-:W-:-:S04]  /*fa60*/  SHF.R.U32.HI R2, RZ, 0x3, R2 ;  /* 0x00000003ff027819 */ /* 0x000fc80000011602 */
[----:B------:R-:W-:Y:S02]  /*fa70*/  IADD3 R19, R24, R19, R2 ;  /* 0x0000001318137210 */ /* 0x000fe40007ffe002 */
[----:B------:R-:W-:Y:S01]  /*fa80*/  IADD3 R5, -R2, UR40, RZ ;  /* 0x0000002802057c10 */ /* 0x000fe2000fffe1ff */
[----:B------:R-:W-:Y:S01]  /*fa90*/  IMAD.SHL.U32 R2, R22, 0x2, RZ ;  /* 0x0000000216027824 */ /* 0x000fe200078e00ff */
[----:B------:R-:W-:-:S03]  /*faa0*/  IADD3 R19, R19, -0xf0, RZ ;  /* 0xffffff1013137810 */ /* 0x000fc60007ffe0ff */
[C---:B------:R-:W-:Y:S02]  /*fab0*/  IMAD R5, R0.reuse, 0x50, R5 ;  /* 0x0000005000057824 */ /* 0x040fe400078e0205 */
[----:B------:R-:W-:Y:S02]  /*fac0*/  IMAD R10, R0, -0x50, R19 ;  /* 0xffffffb0000a7824 */ /* 0x000fe400078e0213 */
[----:B------:R-:W-:-:S07]  /*fad0*/  VIADD R0, R5, 0xa0 ;  /* 0x000000a005007836 */ /* 0x000fce0000000000 */
.L_x_70:
[----:B------:R-:W2:Y:S01]  /*fae0*/  LDL R8, [R1] ;  /* 0x0000000001087983 */ /* 0x000ea20000100800 */
[----:B------:R-:W0:Y:S01]  /*faf0*/  LDC R3, c[0x0][0x430] ;  /* 0x00010c00ff037b82 */ /* 0x000e220000000800 */
[----:B------:R-:W1:Y:S01]  /*fb00*/  S2R R2, SR_TID.X ;  /* 0x0000000000027919 */ /* 0x000e620000002100 */
[----:B------:R-:W3:Y:S01]  /*fb10*/  S2R R4, SR_TID.X ;  /* 0x0000000000047919 */ /* 0x000ee20000002100 */
[----:B0-----:R-:W-:Y:S01]  /*fb20*/  ISETP.NE.AND P0, PT, R3, 0x1, PT ;  /* 0x000000010300780c */ /* 0x001fe20003f05270 */
[----:B-1----:R-:W-:-:S12]  /*fb30*/  IMAD.SHL.U32 R2, R2, 0x10, RZ ;  /* 0x0000001002027824 */ /* 0x002fd800078e00ff */
[----:B------:R-:W0:Y:S01]  /*fb40*/  @P0 LDC R3, c[0x0][0x434] ;  /* 0x00010d00ff030b82 */ /* 0x000e220000000800 */
[----:B---3--:R-:W-:Y:S02]  /*fb50*/  LOP3.LUT R4, R4, 0x7f, RZ, 0xc0, !PT ;  /* 0x0000007f04047812 */ /* 0x008fe400078ec0ff */
[----:B------:R-:W-:Y:S02]  /*fb60*/  LOP3.LUT R2, R2, 0x70, RZ, 0xc0, !PT ;  /* 0x0000007002027812 */ /* 0x000fe400078ec0ff */
[----:B------:R-:W-:-:S03]  /*fb70*/  SHF.R.U32.HI R4, RZ, 0x3, R4 ;  /* 0x00000003ff047819 */ /* 0x000fc60000011604 */
[----:B------:R-:W1:Y:S01]  /*fb80*/  @P0 LDC R5, c[0x0][0x438] ;  /* 0x00010e00ff050b82 */ /* 0x000e620000000800 */
[----:B------:R-:W-:-:S04]  /*fb90*/  LOP3.LUT R2, R2, R4, RZ, 0xfc, !PT ;  /* 0x0000000402027212 */ /* 0x000fc800078efcff */
[----:B------:R-:W-:-:S13]  /*fba0*/  ISETP.GT.U32.AND P6, PT, R2, 0x4f, PT ;  /* 0x0000004f0200780c */ /* 0x000fda0003fc4070 */
[----:B------:R-:W2:Y:S01]  /*fbb0*/  @!P6 LDC.64 R6, c[0x0][0x428] ;  /* 0x00010a00ff06eb82 */ /* 0x000ea20000000a00 */
[----:B0-----:R-:W-:Y:S01]  /*fbc0*/  @P0 IMAD.HI.U32 R2, R10, R3, RZ ;  /* 0x000000030a020227 */ /* 0x001fe200078e00ff */
[----:B------:R-:W-:-:S04]  /*fbd0*/  MOV R9, R10 ;  /* 0x0000000a00097202 */ /* 0x000fc80000000f00 */
[----:B-1----:R-:W-:Y:S02]  /*fbe0*/  @P0 SHF.R.U32.HI R9, RZ, R5, R2 ;  /* 0x00000005ff090219 */ /* 0x002fe40000011602 */
[----:B------:R-:W0:Y:S02]  /*fbf0*/  @!P6 LDC.64 R4, c[0x0][0x418] ;  /* 0x00010600ff04eb82 */ /* 0x000e240000000a00 */
[----:B------:R-:W-:Y:S02]  /*fc00*/  @!P6 SHF.R.S32.HI R3, RZ, 0x1f, R9 ;  /* 0x0000001fff03e819 */ /* 0x000fe40000011409 */
[----:B------:R-:W-:Y:S02]  /*fc10*/  LOP3.LUT P5, RZ, R16, 0x20, RZ, 0xc0, !PT ;  /* 0x0000002010ff7812 */ /* 0x000fe400078ac0ff */
[----:B------:R-:W-:Y:S01]  /*fc20*/  IADD3 R21, R20, 0x1, RZ ;  /* 0x0000000114157810 */ /* 0x000fe20007ffe0ff */
[----:B------:R-:W-:Y:S01]  /*fc30*/  ULDC.64 UR4, c[0x0][0x208] ;  /* 0x0000820000047ab9 */ /* 0x000fe20000000a00 */
[----:B--2---:R-:W-:-:S04]  /*fc40*/  @!P6 IMAD R2, R8, R6, RZ ;  /* 0x000000060802e224 */ /* 0x004fc800078e02ff */
[----:B------:R-:W-:Y:S02]  /*fc50*/  @!P6 IMAD R7, R34, R7, R2 ;  /* 0x000000072207e224 */ /* 0x000fe400078e0202 */
[----:B------:R-:W-:-:S04]  /*fc60*/  @!P6 IMAD.MOV.U32 R2, RZ, RZ, R9 ;  /* 0x000000ffff02e224 */ /* 0x000fc800078e0009 */
[----:B------:R-:W-:-:S04]  /*fc70*/  @!P6 IMAD.WIDE.U32 R2, R34, R6, R2 ;  /* 0x000000062202e225 */ /* 0x000fc800078e0002 */
[----:B------:R-:W-:Y:S01]  /*fc80*/  @!P6 IMAD.IADD R3, R7, 0x1, R3 ;  /* 0x000000010703e824 */ /* 0x000fe200078e0203 */
[----:B0-----:R-:W-:Y:S01]  /*fc90*/  @!P6 LEA R4, P0, R2, R4, 0x2 ;  /* 0x000000040204e211 */ /* 0x001fe200078010ff */
[----:B------:R-:W-:-:S03]  /*fca0*/  IMAD.MOV.U32 R8, RZ, RZ, RZ ;  /* 0x000000ffff087224 */ /* 0x000fc600078e00ff */
[----:B------:R-:W-:Y:S02]  /*fcb0*/  @!P6 LEA.HI.X R5, R2, R5, R3, 0x2, P0 ;  /* 0x000000050205e211 */ /* 0x000fe400000f1403 */
[----:B------:R-:W-:-:S03]  /*fcc0*/  ISETP.NE.AND P0, PT, R21, 0x2, PT ;  /* 0x000000021500780c */ /* 0x000fc60003f05270 */
[----:B------:R0:W5:Y:S01]  /*fcd0*/  @!P6 LDG.E R8, desc[UR4][R4.64] ;  /* 0x000000040408e981 */ /* 0x000162000c1e1900 */
[----:B------:R-:W-:Y:S02]  /*fce0*/  SEL R26, RZ, 0x1, P0 ;  /* 0x00000001ff1a7807 */ /* 0x000fe40000000000 */
[----:B------:R-:W-:Y:S02]  /*fcf0*/  SEL R21, R21, RZ, P0 ;  /* 0x000000ff15157207 */ /* 0x000fe40000000000 */
[----:B------:R-:W-:Y:S01]  /*fd00*/  LOP3.LUT R26, R23, R26, RZ, 0x3c, !PT ;  /* 0x0000001a171a7212 */ /* 0x000fe200078e3cff */
[----:B------:R-:W-:Y:S06]  /*fd10*/  @!P5 BRA `(.L_x_58) ;  /* 0x000000000004d947 */ /* 0x000fec0003800000 */
[----:B------:R-:W-:Y:S01]  /*fd20*/  BPT.TRAP 0x1 ;  /* 0x000000040000795c */ /* 0x000fe20000300000 */
.L_x_58:
[----:B------:R-:W-:Y:S01]  /*fd30*/  LEA R19, R21, UR42, 0x3 ;  /* 0x0000002a15137c11 */ /* 0x000fe2000f8e18ff */
[----:B------:R-:W-:Y:S01]  /*fd40*/  BSSY B1, `(.L_x_59) ;  /* 0x0000004000017945 */ /* 0x000fe20003800000 */
[----:B------:R-:W-:-:S04]  /*fd50*/  SHF.L.U32 R2, R26, 0x1f, RZ ;  /* 0x0000001f1a027819 */ /* 0x000fc800000006ff */
[----:B------:R-:W1:Y:S02]  /*fd60*/  SYNCS.PHASECHK.TRANS64.TRYWAIT P0, [R19+URZ+0x38840], R2 ;  /* 0x03884002130075a7 */ /* 0x000e64000800017f */
[----:B-1----:R-:W-:Y:S05]  /*fd70*/  @!P0 BRA `(.L_x_60) ;  /* 0x0000002c00508947 */ /* 0x002fea0003800000 */
.L_x_121:
[----:B------:R-:W-:Y:S05]  /*fd80*/  BSYNC B1 ;  /* 0x0000000000017941 */ /* 0x000fea0003800000 */
.L_x_59:
[----:B------:R-:W-:Y:S01]  /*fd90*/  ULDC UR4, c[0x0][0x430] ;  /* 0x00010c0000047ab9 */ /* 0x000fe20000000800 */
[----:B-----5:R-:W-:Y:S01]  /*fda0*/  SHF.R.S32.HI R29, RZ, 0x1f, R8 ;  /* 0x0000001fff1d7819 */ /* 0x020fe20000011408 */
[----:B------:R-:W-:Y:S01]  /*fdb0*/  UIADD3 UR4, -UR4, URZ, URZ ;  /* 0x0000003f04047290 */ /* 0x000fe2000fffe13f */
[----:B------:R-:W-:Y:S01]  /*fdc0*/  R2UR UR6, R33 ;  /* 0x00000000210672ca */ /* 0x000fe200000e0000 */
[----:B------:R-:W-:Y:S01]  /*fdd0*/  IMAD R25, R21, 0x5000, R31 ;  /* 0x0000500015197824 */ /* 0x000fe200078e021f */
[----:B------:R-:W-:-:S03]  /*fde0*/  LOP3.LUT P5, RZ, R16, 0x2, RZ, 0xc0, !PT ;  /* 0x0000000210ff7812 */ /* 0x000fc600078ac0ff */
[----:B------:R-:W-:Y:S01]  /*fdf0*/  IMAD R9, R9, UR4, R10 ;  /* 0x0000000409097c24 */ /* 0x000fe2000f8e020a */
[----:B------:R-:W-:-:S04]  /*fe00*/  ULDC.64 UR4, c[0x0][0x300] ;  /* 0x0000c00000047ab9 */ /* 0x000fc80000000a00 */
[----:B------:R-:W-:-:S05]  /*fe10*/  SHF.R.S32.HI R28, RZ, 0x1f, R9 ;  /* 0x0000001fff1c7819 */ /* 0x000fca0000011409 */
[----:B-1----:R-:W-:-:S04]  /*fe20*/  IMAD R2, R28, UR4, RZ ;  /* 0x000000041c027c24 */ /* 0x002fc8000f8e02ff */
[C---:B0-----:R-:W-:Y:S02]  /*fe30*/  IMAD R5, R9.reuse, UR5, R2 ;  /* 0x0000000509057c24 */ /* 0x041fe4000f8e0202 */
        /* <DEDUP_REMOVED lines=14> */
[----:B------:R-:W-:Y:S01]  /*ff20*/  VIADD R27, R3, UR4 ;  /* 0x00000004031b7c36 */ /* 0x000fe20008000000 */
[----:B------:R-:W-:-:S04]  /*ff30*/  UMOV UR4, 0xffffffff ;  /* 0xffffffff00047882 */ /* 0x000fc80000000000 */
[----:B------:R-:W-:Y:S01]  /*ff40*/  LEA.HI.X R27, R2, UR7, R27, 0x1, P0 ;  /* 0x00000007021b7c11 */ /* 0x000fe200080f0c1b */
[----:B------:R-:W-:Y:S06]  /*ff50*/  BRA.DIV UR4, `(.L_x_61) ;  /* 0x0000002a04ec7947 */ /* 0x000fec000b800000 */
[----:B------:R-:W0:Y:S01]  /*ff60*/  SHFL.IDX PT, R14, R24, RZ, 0x181f ;  /* 0x00181fff180e7589 */ /* 0x000e2200000e0000 */
[----:B------:R-:W-:Y:S01]  /*ff70*/  SHF.L.U32 R12, R22, 0x1, RZ ;  /* 0x00000001160c7819 */ /* 0x000fe200000006ff */
[----:B------:R-:W-:Y:S01]  /*ff80*/  ULDC.64 UR4, c[0x0][0x208] ;  /* 0x0000820000047ab9 */ /* 0x000fe20000000a00 */
[----:B------:R-:W-:Y:S01]  /*ff90*/  LOP3.LUT R16, R16, 0xffffff7f, RZ, 0xc0, !PT ;  /* 0xffffff7f10107812 */ /* 0x000fe200078ec0ff */
[----:B------:R-:W1:Y:S01]  /*ffa0*/  SHFL.IDX PT, R3, R27, RZ, 0x181f ;  /* 0x00181fff1b037589 */ /* 0x000e6200000e0000 */
[----:B------:R-:W-:Y:S02]  /*ffb0*/  LEA R25, R25, UR42, 0x1 ;  /* 0x0000002a19197c11 */ /* 0x000fe4000f8e08ff */
[----:B------:R-:W-:Y:S01]  /*ffc0*/  @P1 LOP3.LUT R16, R16, 0x80, RZ, 0xfc, !PT ;  /* 0x0000008010101812 */ /* 0x000fe200078efcff */
[----:B------:R-:W2:Y:S03]  /*ffd0*/  SHFL.IDX PT, R11, R24, 0x1, 0x181f ;  /* 0x00381f00180b7f89 */ /* 0x000ea600000e0000 */
[C---:B------:R-:W-:Y:S01]  /*ffe0*/  LOP3.LUT P1, RZ, R16.reuse, 0x8, RZ, 0xc0, !PT ;  /* 0x0000000810ff7812 */ /* 0x040fe2000782c0ff */
[----:B------:R-:W3:Y:S01]  /*fff0*/  SHFL.IDX PT, R5, R27, 0x1, 0x181f ;  /* 0x00381f001b057f89 */ /* 0x000ee200000e0000 */
[----:B------:R-:W-:-:S03]  /*10000*/  LOP3.LUT P6, RZ, R16, 0x4, RZ, 0xc0, !PT ;  /* 0x0000000410ff7812 */ /* 0x000fc600078cc0ff */
[----:B------:R-:W-:Y:S01]  /*10010*/  SHFL.IDX PT, R32, R27, 0x3, 0x181f ;  /* 0x00781f001b207f89 */ /* 0x000fe200000e0000 */
[----:B0-----:R-:W-:-:S03]  /*10020*/  IADD3 R2, P0, R14, R12, RZ ;  /* 0x0000000c0e027210 */ /* 0x001fc60007f1e0ff */
[----:B------:R-:W-:Y:S02]  /*10030*/  SHFL.IDX PT, R14, R24, 0x4, 0x181f ;  /* 0x00981f00180e7f89 */ /* 0x000fe400000e0000 */
[----:B-1----:R-:W-:Y:S01]  /*10040*/  IMAD.X R3, RZ, RZ, R3, P0 ;  /* 0x000000ffff037224 */ /* 0x002fe200000e0603 */
[-C--:B--2---:R-:W-:Y:S02]  /*10050*/  IADD3 R6, P0, R11, R12.reuse, RZ ;  /* 0x0000000c0b067210 */ /* 0x084fe40007f1e0ff */
[----:B------:R-:W0:Y:S03]  /*10060*/  SHFL.IDX PT, R11, R24, 0x2, 0x181f ;  /* 0x00581f00180b7f89 */ /* 0x000e2600000e0000 */
[----:B---3--:R-:W-:Y:S02]  /*10070*/  IMAD.X R7, RZ, RZ, R5, P0 ;  /* 0x000000ffff077224 */ /* 0x008fe400000e0605 */
[----:B------:R-:W1:Y:S04]  /*10080*/  SHFL.IDX PT, R5, R27, 0x2, 0x181f ;  /* 0x00581f001b057f89 */ /* 0x000e6800000e0000 */
[----:B------:R-:W-:Y:S01]  /*10090*/  SHFL.IDX PT, R27, R27, 0x4, 0x181f ;  /* 0x00981f001b1b7f89 */ /* 0x000fe200000e0000 */
[----:B0-----:R-:W-:-:S04]  /*100a0*/  IADD3 R4, P0, R11, R12, RZ ;  /* 0x0000000c0b047210 */ /* 0x001fc80007f1e0ff */
[----:B-1----:R-:W-:Y:S02]  /*100b0*/  IADD3.X R5, RZ, R5, RZ, P0, !PT ;  /* 0x00000005ff057210 */ /* 0x002fe400007fe4ff */
[----:B------:R-:W-:-:S13]  /*100c0*/  LOP3.LUT P0, RZ, R16, 0x10, RZ, 0xc0, !PT ;  /* 0x0000001010ff7812 */ /* 0x000fda000780c0ff */
[----:B------:R-:W-:Y:S04]  /*100d0*/  LDGSTS.E.BYPASS.LTC128B.128 [R25+0x24400], desc[UR4][R2.64], !P0 ;  /* 0x2440000002197fae */ /* 0x000fe8000c101d44 */
[----:B------:R-:W-:Y:S04]  /*100e0*/  LDGSTS.E.BYPASS.LTC128B.128 [R25+0x26c00], desc[UR4][R2.64+0x80], !P1 ;  /* 0x26c0008002197fae */ /* 0x000fe8000c901d44 */
[----:B------:R-:W-:Y:S04]  /*100f0*/  LDGSTS.E.BYPASS.LTC128B.128 [R25+0x29400], desc[UR4][R2.64+0x100], !P6 ;  /* 0x2940010002197fae */ /* 0x000fe8000f101d44 */
[----:B------:R0:W-:Y:S04]  /*10100*/  LDGSTS.E.BYPASS.LTC128B.128 [R25+0x2bc00], desc[UR4][R2.64+0x180], !P5 ;  /* 0x2bc0018002197fae */ /* 0x0001e8000e901d44 */
[----:B0-----:R-:W0:Y:S02]  /*10110*/  SHFL.IDX PT, R2, R24, 0x3, 0x181f ;  /* 0x00781f0018027f89 */ /* 0x001e2400000e0000 */
[----:B0-----:R-:W-:-:S05]  /*10120*/  IADD3 R2, P0, R2, R12, RZ ;  /* 0x0000000c02027210 */ /* 0x001fca0007f1e0ff */
[----:B------:R-:W-:Y:S01]  /*10130*/  IMAD.X R3, RZ, RZ, R32, P0 ;  /* 0x000000ffff037224 */ /* 0x000fe200000e0620 */
[----:B------:R-:W-:-:S13]  /*10140*/  LOP3.LUT P0, RZ, R16, 0x10, RZ, 0xc0, !PT ;  /* 0x0000001010ff7812 */ /* 0x000fda000780c0ff */
[----:B------:R0:W-:Y:S04]  /*10150*/  LDGSTS.E.BYPASS.LTC128B.128 [R25+0x24c00], desc[UR4][R6.64], !P0 ;  /* 0x24c0000006197fae */ /* 0x0001e8000c101d44 */
        /* <DEDUP_REMOVED lines=8> */
[----:B------:R0:W-:Y:S01]  /*101e0*/  LDGSTS.E.BYPASS.LTC128B.128 [R25+0x28400], desc[UR4][R2.64+0x80], !P1 ;  /* 0x2840008002197fae */ /* 0x0001e2000c901d44 */
[----:B------:R-:W-:-:S03]  /*101f0*/  LOP3.LUT P1, RZ, R16, 0x80, RZ, 0xc0, !PT ;  /* 0x0000008010ff7812 */ /* 0x000fc6000782c0ff */
[----:B------:R0:W-:Y:S04]  /*10200*/  LDGSTS.E.BYPASS.LTC128B.128 [R25+0x2ac00], desc[UR4][R2.64+0x100], !P6 ;  /* 0x2ac0010002197fae */ /* 0x0001e8000f101d44 */
[----:B------:R0:W-:Y:S06]  /*10210*/  LDGSTS.E.BYPASS.LTC128B.128 [R25+0x2d400], desc[UR4][R2.64+0x180], !P5 ;  /* 0x2d40018002197fae */ /* 0x0001ec000e901d44 */
.L_x_133:
[----:B0-----:R-:W-:Y:S01]  /*10220*/  IMAD.SHL.U32 R2, R22, 0x2, RZ ;  /* 0x0000000216027824 */ /* 0x001fe200078e00ff */
[----:B------:R-:W-:Y:S01]  /*10230*/  P2R R4, PR, RZ, 0x2 ;  /* 0x00000002ff047803 */ /* 0x000fe20000000000 */
[----:B------:R-:W-:Y:S01]  /*10240*/  ULDC.64 UR4, c[0x0][0x208] ;  /* 0x0000820000047ab9 */ /* 0x000fe20000000a00 */
[----:B------:R-:W-:Y:S02]  /*10250*/  LOP3.LUT P1, RZ, R16, 0x10, RZ, 0xc0, !PT ;  /* 0x0000001010ff7812 */ /* 0x000fe4000782c0ff */
[----:B------:R-:W-:Y:S02]  /*10260*/  IADD3 R2, P0, R14, R2, RZ ;  /* 0x000000020e027210 */ /* 0x000fe40007f1e0ff */
[C---:B------:R-:W-:Y:S02]  /*10270*/  LOP3.LUT P6, RZ, R16.reuse, 0x4, RZ, 0xc0, !PT ;  /* 0x0000000410ff7812 */ /* 0x040fe400078cc0ff */
[----:B------:R-:W-:Y:S02]  /*10280*/  IADD3.X R3, RZ, R27, RZ, P0, !PT ;  /* 0x0000001bff037210 */ /* 0x000fe400007fe4ff */
[----:B------:R-:W-:-:S05]  /*10290*/  LOP3.LUT P0, RZ, R16, 0x8, RZ, 0xc0, !PT ;  /* 0x0000000810ff7812 */ /* 0x000fca000780c0ff */
[----:B------:R-:W-:Y:S01]  /*102a0*/  @!PT LDS RZ, [RZ] ;  /* 0x00000000fffff984 */ /* 0x000fe20000000800 */
[----:B------:R-:W-:Y:S01]  /*102b0*/  @!PT LDS RZ, [RZ] ;  /* 0x00000000fffff984 */ /* 0x000fe20000000800 */
[----:B------:R-:W-:Y:S01]  /*102c0*/  @!PT LDS RZ, [RZ] ;  /* 0x00000000fffff984 */ /* 0x000fe20000000800 */
[----:B------:R0:W-:Y:S01]  /*102d0*/  LDGSTS.E.BYPASS.LTC128B.128 [R25+0x26400], desc[UR4][R2.64], !P1 ;  /* 0x2640000002197fae */ /* 0x0001e2000c901d44 */
[----:B------:R-:W-:-:S07]  /*102e0*/  ISETP.NE.AND P1, PT, R4, RZ, PT ;  /* 0x000000ff0400720c */ /* 0x000fce0003f25270 */
[----:B------:R0:W-:Y:S01]  /*102f0*/  LDGSTS.E.BYPASS.LTC128B.128 [R25+0x28c00], desc[UR4][R2.64+0x80], !P0 ;  /* 0x28c0008002197fae */ /* 0x0001e2000c101d44 */
[----:B------:R-:W-:-:S03]  /*10300*/  PLOP3.LUT P0, PT, PT, PT, PT, 0x80, 0x0 ;  /* 0x000000000000781c */ /* 0x000fc60003f0f070 */
[----:B------:R0:W-:Y:S04]  /*10310*/  LDGSTS.E.BYPASS.LTC128B.128 [R25+0x2b400], desc[UR4][R2.64+0x100], !P6 ;  /* 0x2b40010002197fae */ /* 0x0001e8000f101d44 */
[----:B------:R0:W-:Y:S01]  /*10320*/  LDGSTS.E.BYPASS.LTC128B.128 [R25+0x2dc00], desc[UR4][R2.64+0x180], !P5 ;  /* 0x2dc0018002197fae */ /* 0x0001e2000e901d44 */
[----:B------:R-:W-:-:S05]  /*10330*/  NOP ;  /* 0x0000000000007918 */ /* 0x000fca0000000000 */
.L_x_62:
[----:B------:R-:W-:Y:S02]  /*10340*/  PLOP3.LUT P5, PT, P5, P0, PT, 0xa2, 0x0 ;  /* 0x000000000000781c */ /* 0x000fe40002fa1472 */
[----:B------:R-:W-:-:S08]  /*10350*/  @P0 R2UR P5, UR4, R19 ;  /* 0x00000000130402ca */ /* 0x000fd000000a0000 */
[----:B------:R-:W-:-:S05]  /*10360*/  @P0 PLOP3.LUT P0, PT, P5, PT, PT, 0x80, 0x0 ;  /* 0x000000000000081c */ /* 0x000fca0002f0f070 */
[----:B------:R-:W-:Y:S01]  /*10370*/  @!P5 SYNCS.ARRIVE.TRANS64.RED.A0T1 RZ, [UR4+0x38830], RZ ;  /* 0x038830ffffffd9a7 */ /* 0x000fe20008200404 */
[----:B------:R-:W-:Y:S07]  /*10380*/  @!P5 ARRIVES.LDGSTSBAR.64.TRANSCNT [UR4+0x38830] ;  /* 0x03883000ff00d9b0 */ /* 0x000fee0008000a84 */
[----:B------:R-:W-:Y:S05]  /*10390*/  @P0 BRA.U.ANY `(.L_x_62) ;  /* 0xfffffffd00e80947 */ /* 0x000fea000393ffff */
[----:B------:R-:W-:Y:S01]  /*103a0*/  NOP ;  /* 0x0000000000007918 */ /* 0x000fe20000000000 */
[----:B------:R-:W-:-:S13]  /*103b0*/  LOP3.LUT P6, RZ, R16, 0x20, RZ, 0xc0, !PT ;  /* 0x0000002010ff7812 */ /* 0x000fda00078cc0ff */
[----:B------:R-:W-:Y:S05]  /*103c0*/  @!P6 BRA `(.L_x_63) ;  /* 0x000000000004e947 */ /* 0x000fea0003800000 */
[----:B------:R-:W-:Y:S01]  /*103d0*/  BPT.TRAP 0x1 ;  /* 0x000000040000795c */ /* 0x000fe20000300000 */
.L_x_63:
[----:B------:R1:W-:Y:S01]  /*103e0*/  SYNCS.ARRIVE.TRANS64.A1T0 RZ, [R19+URZ+0x38830], RZ ;  /* 0x038830ff13ff79a7 */ /* 0x0003e2000810003f */
[----:B------:R-:W-:Y:S05]  /*103f0*/  @!P6 BRA `(.L_x_64) ;  /* 0x000000000004e947 */ /* 0x000fea0003800000 */
[----:B------:R-:W-:Y:S01]  /*10400*/  BPT.TRAP 0x1 ;  /* 0x000000040000795c */ /* 0x000fe20000300000 */
.L_x_64:
[----:B0-----:R-:W-:Y:S01]  /*10410*/  SHF.L.U32 R3, R23, 0x1f, RZ ;  /* 0x0000001f17037819 */ /* 0x001fe200000006ff */
[----:B------:R-:W-:Y:S01]  /*10420*/  BSSY B1, `(.L_x_65) ;  /* 0x0000004000017945 */ /* 0x000fe20003800000 */
[----:B------:R-:W-:-:S04]  /*10430*/  LEA R4, R20, UR42, 0x3 ;  /* 0x0000002a14047c11 */ /* 0x000fc8000f8e18ff */
[----:B------:R-:W0:Y:S02]  /*10440*/  SYNCS.PHASECHK.TRANS64.TRYWAIT P0, [R4+URZ+0x38860], R3 ;  /* 0x03886003040075a7 */ /* 0x000e24000800017f */
[----:B0-----:R-:W-:Y:S05]  /*10450*/  @!P0 BRA `(.L_x_66) ;  /* 0x0000002c00788947 */ /* 0x001fea0003800000 */
.L_x_134:
[----:B------:R-:W-:Y:S05]  /*10460*/  BSYNC B1 ;  /* 0x0000000000017941 */ /* 0x000fea0003800000 */
.L_x_65:
[----:B------:R-:W-:Y:S01]  /*10470*/  UMOV UR4, 0xffffffff ;  /* 0xffffffff00047882 */ /* 0x000fe20000000000 */
[----:B------:R-:W-:Y:S02]  /*10480*/  IMAD R5, R20, 0x5000, R31 ;  /* 0x0000500014057824 */ /* 0x000fe400078e021f */
[----:B------:R-:W-:Y:S01]  /*10490*/  IMAD.SHL.U32 R6, R22, 0x2, RZ ;  /* 0x0000000216067824 */ /* 0x000fe200078e00ff */
[----:B------:R-:W-:Y:S06]  /*104a0*/  BRA.DIV UR4, `(.L_x_67) ;  /* 0x0000002e04787947 */ /* 0x000fec000b800000 */
[----:B------:R-:W2:Y:S01]  /*104b0*/  SHFL.IDX PT, R14, R17, RZ, 0x181f ;  /* 0x00181fff110e7589 */ /* 0x000ea200000e0000 */
[----:B------:R-:W-:Y:S01]  /*104c0*/  LEA R5, R5, UR42, 0x1 ;  /* 0x0000002a05057c11 */ /* 0x000fe2000f8e08ff */
[----:B------:R-:W-:Y:S02]  /*104d0*/  ULDC.64 UR4, c[0x0][0x208] ;  /* 0x0000820000047ab9 */ /* 0x000fe40000000a00 */
[----:B0-----:R-:W0:Y:S01]  /*104e0*/  SHFL.IDX PT, R3, R18, RZ, 0x181f ;  /* 0x00181fff12037589 */ /* 0x001e2200000e0000 */
[----:B--2---:R-:W-:-:S03]  /*104f0*/  IADD3 R2, P0, R14, R6, RZ ;  /* 0x000000060e027210 */ /* 0x004fc60007f1e0ff */
[----:B------:R-:W2:Y:S02]  /*10500*/  SHFL.IDX PT, R14, R17, 0x1, 0x181f ;  /* 0x00381f00110e7f89 */ /* 0x000ea400000e0000 */
[----:B0-----:R-:W-:Y:S01]  /*10510*/  IMAD.X R3, RZ, RZ, R3, P0 ;  /* 0x000000ffff037224 */ /* 0x001fe200000e0603 */
[----:B------:R-:W-:-:S13]  /*10520*/  ISETP.LT.OR P0, PT, R0, 0x1, P4 ;  /* 0x000000010000780c */ /* 0x000fda0002701670 */
[----:B------:R-:W-:Y:S01]  /*10530*/  LDGSTS.E.BYPASS.LTC128B.128 [R5+0x400], desc[UR4][R2.64], !P0 ;  /* 0x0040000002057fae */ /* 0x000fe2000c101d44 */
[----:B------:R-:W-:-:S13]  /*10540*/  ISETP.LT.OR P0, PT, R0, 0x1, P3 ;  /* 0x000000010000780c */ /* 0x000fda0001f01670 */
[----:B------:R-:W-:Y:S01]  /*10550*/  LDGSTS.E.BYPASS.LTC128B.128 [R5+0x2c00], desc[UR4][R2.64+0x80], !P0 ;  /* 0x02c0008002057fae */ /* 0x000fe2000c101d44 */
[----:B------:R-:W-:-:S13]  /*10560*/  ISETP.LT.OR P0, PT, R0, 0x1, P2 ;  /* 0x000000010000780c */ /* 0x000fda0001701670 */
[----:B------:R-:W-:Y:S01]  /*10570*/  LDGSTS.E.BYPASS.LTC128B.128 [R5+0x5400], desc[UR4][R2.64+0x100], !P0 ;  /* 0x0540010002057fae */ /* 0x000fe2000c101d44 */
[----:B------:R-:W-:-:S13]  /*10580*/  ISETP.LT.OR P0, PT, R0, 0x1, P1 ;  /* 0x000000010000780c */ /* 0x000fda0000f01670 */
[----:B------:R0:W-:Y:S04]  /*10590*/  LDGSTS.E.BYPASS.LTC128B.128 [R5+0x7c00], desc[UR4][R2.64+0x180], !P0 ;  /* 0x07c0018002057fae */ /* 0x0001e8000c101d44 */
[----:B0-----:R-:W0:Y:S01]  /*105a0*/  SHFL.IDX PT, R3, R18, 0x1, 0x181f ;  /* 0x00381f0012037f89 */ /* 0x001e2200000e0000 */
[----:B--2---:R-:W-:-:S03]  /*105b0*/  IADD3 R2, P0, R14, R6, RZ ;  /* 0x000000060e027210 */ /* 0x004fc60007f1e0ff */
[----:B------:R-:W2:Y:S01]  /*105c0*/  SHFL.IDX PT, R14, R17, 0x2, 0x181f ;  /* 0x00581f00110e7f89 */ /* 0x000ea200000e0000 */
[----:B0-----:R-:W-:Y:S02]  /*105d0*/  IADD3.X R3, RZ, R3, RZ, P0, !PT ;  /* 0x00000003ff037210 */ /* 0x001fe400007fe4ff */
        /* <DEDUP_REMOVED lines=22> */
[----:B------:R-:W2:Y:S04]  /*10740*/  SHFL.IDX PT, R18, R18, 0x4, 0x181f ;  /* 0x00981f0012127f89 */ /* 0x000ea800000e0000 */
[----:B------:R3:W4:Y:S01]  /*10750*/  SHFL.IDX PT, R14, R17, 0x4, 0x181f ;  /* 0x00981f00110e7f89 */ /* 0x00072200000e0000 */
[----:B0-----:R-:W-:Y:S01]  /*10760*/  IMAD.X R3, RZ, RZ, R3, P0 ;  /* 0x000000ffff037224 */ /* 0x001fe200000e0603 */
[----:B------:R-:W-:-:S13]  /*10770*/  ISETP.LT.OR P0, PT, R0, 0x31, P4 ;  /* 0x000000310000780c */ /* 0x000fda0002701670 */
[----:B------:R3:W-:Y:S01]  /*10780*/  LDGSTS.E.BYPASS.LTC128B.128 [R5+0x1c00], desc[UR4][R2.64], !P0 ;  /* 0x01c0000002057fae */ /* 0x0007e2000c101d44 */
[----:B------:R-:W-:-:S13]  /*10790*/  ISETP.LT.OR P0, PT, R0, 0x31, P3 ;  /* 0x000000310000780c */ /* 0x000fda0001f01670 */
[----:B------:R3:W-:Y:S01]  /*107a0*/  LDGSTS.E.BYPASS.LTC128B.128 [R5+0x4400], desc[UR4][R2.64+0x80], !P0 ;  /* 0x0440008002057fae */ /* 0x0007e2000c101d44 */
[----:B------:R-:W-:-:S13]  /*107b0*/  ISETP.LT.OR P0, PT, R0, 0x31, P2 ;  /* 0x000000310000780c */ /* 0x000fda0001701670 */
[----:B------:R3:W-:Y:S01]  /*107c0*/  LDGSTS.E.BYPASS.LTC128B.128 [R5+0x6c00], desc[UR4][R2.64+0x100], !P0 ;  /* 0x06c0010002057fae */ /* 0x0007e2000c101d44 */
[----:B------:R-:W-:-:S13]  /*107d0*/  ISETP.LT.OR P0, PT, R0, 0x31, P1 ;  /* 0x000000310000780c */ /* 0x000fda0000f01670 */
[----:B--2-4-:R3:W-:Y:S02]  /*107e0*/  LDGSTS.E.BYPASS.LTC128B.128 [R5+0x9400], desc[UR4][R2.64+0x180], !P0 ;  /* 0x0940018002057fae */ /* 0x0147e4000c101d44 */
.L_x_146:
[----:B---3--:R-:W-:Y:S01]  /*107f0*/  IADD3 R2, P0, R14, R6, RZ ;  /* 0x000000060e027210 */ /* 0x008fe20007f1e0ff */
[----:B------:R-:W-:-:S03]  /*10800*/  ULDC.64 UR4, c[0x0][0x208] ;  /* 0x0000820000047ab9 */ /* 0x000fc60000000a00 */
[----:B------:R-:W-:Y:S02]  /*10810*/  IADD3.X R3, RZ, R18, RZ, P0, !PT ;  /* 0x00000012ff037210 */ /* 0x000fe400007fe4ff */
[----:B------:R-:W-:-:S13]  /*10820*/  ISETP.LT.OR P0, PT, R0, 0x41, P4 ;  /* 0x000000410000780c */ /* 0x000fda0002701670 */
[----:B------:R-:W-:Y:S01]  /*10830*/  @!PT LDS RZ, [RZ] ;  /* 0x00000000fffff984 */ /* 0x000fe20000000800 */
[----:B------:R-:W-:Y:S01]  /*10840*/  @!PT LDS RZ, [RZ] ;  /* 0x00000000fffff984 */ /* 0x000fe20000000800 */
[----:B------:R-:W-:Y:S01]  /*10850*/  @!PT LDS RZ, [RZ] ;  /* 0x00000000fffff984 */ /* 0x000fe20000000800 */
[----:B------:R-:W-:Y:S01]  /*10860*/  LDGSTS.E.BYPASS.LTC128B.128 [R5+0x2400], desc[UR4][R2.64], !P0 ;  /* 0x0240000002057fae */ /* 0x000fe2000c101d44 */
[----:B------:R-:W-:-:S13]  /*10870*/  ISETP.LT.OR P0, PT, R0, 0x41, P3 ;  /* 0x000000410000780c */ /* 0x000fda0001f01670 */
[----:B------:R-:W-:Y:S01]  /*10880*/  LDGSTS.E.BYPASS.LTC128B.128 [R5+0x4c00], desc[UR4][R2.64+0x80], !P0 ;  /* 0x04c0008002057fae */ /* 0x000fe2000c101d44 */
[----:B------:R-:W-:-:S13]  /*10890*/  ISETP.LT.OR P0, PT, R0, 0x41, P2 ;  /* 0x000000410000780c */ /* 0x000fda0001701670 */
[----:B------:R-:W-:Y:S01]  /*108a0*/  LDGSTS.E.BYPASS.LTC128B.128 [R5+0x7400], desc[UR4][R2.64+0x100], !P0 ;  /* 0x0740010002057fae */ /* 0x000fe2000c101d44 */
[----:B------:R-:W-:-:S13]  /*108b0*/  ISETP.LT.OR P0, PT, R0, 0x41, P1 ;  /* 0x000000410000780c */ /* 0x000fda0000f01670 */
[----:B------:R0:W-:Y:S01]  /*108c0*/  LDGSTS.E.BYPASS.LTC128B.128 [R5+0x9c00], desc[UR4][R2.64+0x180], !P0 ;  /* 0x09c0018002057fae */ /* 0x0001e2000c101d44 */
[----:B------:R-:W-:Y:S01]  /*108d0*/  ULDC.64 UR4, c[0x0][0x328] ;  /* 0x0000ca0000047ab9 */ /* 0x000fe20000000a00 */
[----:B------:R-:W-:Y:S01]  /*108e0*/  PLOP3.LUT P0, PT, PT, PT, PT, 0x80, 0x0 ;  /* 0x000000000000781c */ /* 0x000fe20003f0f070 */
[----:B------:R-:W-:Y:S01]  /*108f0*/  IMAD R28, R28, UR4, RZ ;  /* 0x000000041c1c7c24 */ /* 0x000fe2000f8e02ff */
[----:B------:R-:W-:-:S03]  /*10900*/  NOP ;  /* 0x0000000000007918 */ /* 0x000fc60000000000 */
[C---:B------:R-:W-:Y:S02]  /*10910*/  IMAD R7, R9.reuse, UR5, R28 ;  /* 0x0000000509077c24 */ /* 0x040fe4000f8e021c */
[----:B0-----:R-:W-:Y:S01]  /*10920*/  IMAD.WIDE.U32 R2, R9, UR4, RZ ;  /* 0x0000000409027c25 */ /* 0x001fe2000f8e00ff */
[----:B------:R-:W-:-:S03]  /*10930*/  ULDC.64 UR4, c[0x0][0x338] ;  /* 0x0000ce0000047ab9 */ /* 0x000fc60000000a00 */
[----:B------:R-:W-:Y:S02]  /*10940*/  IMAD.IADD R3, R3, 0x1, R7 ;  /* 0x0000000103037824 */ /* 0x000fe400078e0207 */
[----:B------:R-:W-:Y:S02]  /*10950*/  IMAD R29, R29, UR4, RZ ;  /* 0x000000041d1d7c24 */ /* 0x000fe4000f8e02ff */
[----:B------:R-:W-:-:S04]  /*10960*/  IMAD.WIDE.U32 R2, R8, UR4, R2 ;  /* 0x0000000408027c25 */ /* 0x000fc8000f8e0002 */
[----:B------:R-:W-:-:S04]  /*10970*/  IMAD R29, R8, UR5, R29 ;  /* 0x00000005081d7c24 */ /* 0x000fc8000f8e021d */
[----:B-1----:R-:W-:-:S07]  /*10980*/  IMAD.IADD R19, R3, 0x1, R29 ;  /* 0x0000000103137824 */ /* 0x002fce00078e021d */
.L_x_68:
        /* <DEDUP_REMOVED lines=10> */
.L_x_69:
[----:B------:R-:W-:Y:S01]  /*10a30*/  R2UR UR4, R33 ;  /* 0x00000000210472ca */ /* 0x000fe200000e0000 */
[----:B------:R-:W-:Y:S01]  /*10a40*/  ULDC.64 UR6, c[0x0][0x330] ;  /* 0x0000cc0000067ab9 */ /* 0x000fe20000000a00 */
[----:B------:R-:W-:Y:S01]  /*10a50*/  MOV R18, R2 ;  /* 0x0000000200127202 */ /* 0x000fe20000000f00 */
[----:B------:R-:W-:Y:S01]  /*10a60*/  IMAD.U32 R3, RZ, RZ, UR6 ;  /* 0x00000006ff037e24 */ /* 0x000fe2000f8e00ff */
[----:B------:R0:W-:Y:S01]  /*10a70*/  SYNCS.ARRIVE.TRANS64.A1T0 RZ, [R4+URZ+0x38850], RZ ;  /* 0x038850ff04ff79a7 */ /* 0x0001e2000810003f */
[----:B------:R-:W-:Y:S01]  /*10a80*/  VIADD R30, R30, 0xffffffff ;  /* 0xffffffff1e1e7836 */ /* 0x000fe20000000000 */
[----:B------:R-:W-:Y:S01]  /*10a90*/  IADD3 R0, R0, 0x50, RZ ;  /* 0x0000005000007810 */ /* 0x000fe20007ffe0ff */
[----:B------:R-:W-:Y:S01]  /*10aa0*/  IMAD.WIDE.U32 R18, R3, UR39, R18 ;  /* 0x0000002703127c25 */ /* 0x000fe2000f8e0012 */
[----:B------:R-:W-:-:S03]  /*10ab0*/  MOV R23, R26 ;  /* 0x0000001a00177202 */ /* 0x000fc60000000f00 */
[----:B------:R-:W-:Y:S02]  /*10ac0*/  VIADD R10, R10, 0xffffffb0 ;  /* 0xffffffb00a0a7836 */ /* 0x000fe40000000000 */
[----:B------:R-:W-:Y:S01]  /*10ad0*/  UIMAD UR4, UR4, UR6, URZ ;  /* 0x00000006040472a4 */ /* 0x000fe2000f8e023f */
[----:B------:R-:W-:-:S03]  /*10ae0*/  IMAD.MOV.U32 R20, RZ, RZ, R21 ;  /* 0x000000ffff147224 */ /* 0x000fc600078e0015 */
[----:B------:R-:W-:-:S03]  /*10af0*/  UIMAD UR4, UR39, UR7, UR4 ;  /* 0x00000007270472a4 */ /* 0x000fc6000f8e0204 */
[----:B------:R-:W-:Y:S02]  /*10b00*/  ULDC.64 UR6, c[0x0][0x318] ;  /* 0x0000c60000067ab9 */ /* 0x000fe40000000a00 */
[----:B------:R-:W-:Y:S01]  /*10b10*/  LEA R17, P0, R18, UR6, 0x1 ;  /* 0x0000000612117c11 */ /* 0x000fe2000f8008ff */
[----:B------:R-:W-:-:S05]  /*10b20*/  VIADD R3, R19, UR4 ;  /* 0x0000000413037c36 */ /* 0x000fca0008000000 */
[----:B------:R-:W-:Y:S02]  /*10b30*/  LEA.HI.X R18, R18, UR7, R3, 0x1, P0 ;  /* 0x0000000712127c11 */ /* 0x000fe400080f0c03 */
[----:B------:R-:W-:-:S13]  /*10b40*/  ISETP.GT.AND P0, PT, R30, UR45, PT ;  /* 0x0000002d1e007c0c */ /* 0x000fda000bf04270 */
[----:B0-----:R-:W-:Y:S05]  /*10b50*/  @P0 BRA `(.L_x_70) ;  /* 0xffffffec00e00947 */ /* 0x001fea000383ffff */
[----:B------:R-:W-:Y:S05]  /*10b60*/  BSYNC B0 ;  /* 0x0000000000007941 */ /* 0x000fea0003800000 */
.L_x_57:
[----:B------:R-:W-:-:S13]  /*10b70*/  LOP3.LUT P0, RZ, R16, 0x20, RZ, 0xc0, !PT ;  /* 0x0000002010ff7812 */ /* 0x000fda000780c0ff */
[----:B------:R-:W-:Y:S05]  /*10b80*/  @!P0 BRA `(.L_x_71) ;  /* 0x0000000000048947 */ /* 0x000fea0003800000 */
[----:B------:R-:W-:Y:S01]  /*10b90*/  BPT.TRAP 0x1 ;  /* 0x000000040000795c */ /* 0x000fe20000300000 */
.L_x_71:
[C---:B0-----:R-:W-:Y:S01]  /*10ba0*/  LEA R0, R21.reuse, UR42, 0x3 ;  /* 0x0000002a15007c11 */ /* 0x041fe2000f8e18ff */
[----:B------:R-:W0:Y:S01]  /*10bb0*/  S2R R2, SR_TID.X ;  /* 0x0000000000027919 */ /* 0x000e220000002100 */
[----:B------:R-:W-:Y:S01]  /*10bc0*/  SHF.L.U32 R3, R26, 0x1f, RZ ;  /* 0x0000001f1a037819 */ /* 0x000fe200000006ff */
[----:B------:R-:W-:Y:S01]  /*10bd0*/  IMAD.MOV.U32 R5, RZ, RZ, -0x50 ;  /* 0xffffffb0ff057424 */ /* 0x000fe200078e00ff */
[----:B------:R-:W-:Y:S01]  /*10be0*/  BSSY B0, `(.L_x_72) ;  /* 0x0000008000007945 */ /* 0x000fe20003800000 */
[----:B------:R-:W-:Y:S01]  /*10bf0*/  IMAD R4, R21, 0x5000, R31 ;  /* 0x0000500015047824 */ /* 0x000fe200078e021f */
[----:B------:R-:W1:Y:S01]  /*10c00*/  SYNCS.PHASECHK.TRANS64.TRYWAIT P0, [R0+URZ+0x38860], R3 ;  /* 0x03886003000075a7 */ /* 0x000e62000800017f */
[----:B------:R-:W-:Y:S01]  /*10c10*/  IMAD R5, R30, R5, UR40 ;  /* 0x000000281e057e24 */ /* 0x000fe2000f8e0205 */
[----:B0-----:R-:W-:-:S04]  /*10c20*/  LOP3.LUT R2, R2, 0x7f, RZ, 0xc0, !PT ;  /* 0x0000007f02027812 */ /* 0x001fc800078ec0ff */
[----:B------:R-:W-:-:S04]  /*10c30*/  SHF.R.U32.HI R2, RZ, 0x3, R2 ;  /* 0x00000003ff027819 */ /* 0x000fc80000011602 */
[----:B------:R-:W-:Y:S01]  /*10c40*/  IADD3 R5, -R2, R5, RZ ;  /* 0x0000000502057210 */ /* 0x000fe20007ffe1ff */
[----:B-1----:R-:W-:Y:S06]  /*10c50*/  @!P0 BRA `(.L_x_73) ;  /* 0x0000002c00588947 */ /* 0x002fec0003800000 */
.L_x_147:
[----:B------:R-:W-:Y:S05]  /*10c60*/  BSYNC B0 ;  /* 0x0000000000007941 */ /* 0x000fea0003800000 */
.L_x_72:
[----:B------:R-:W-:-:S03]  /*10c70*/  UMOV UR4, 0xffffffff ;  /* 0xffffffff00047882 */ /* 0x000fc60000000000 */
[----:B------:R-:W-:Y:S05]  /*10c80*/  BRA.DIV UR4, `(.L_x_74) ;  /* 0x0000002e04607947 */ /* 0x000fea000b800000 */
[----:B0-----:R-:W-:Y:S01]  /*10c90*/  SHFL.IDX PT, R3, R18, RZ, 0x181f ;  /* 0x00181fff12037589 */ /* 0x001fe200000e0000 */
[----:B------:R-:W-:Y:S01]  /*10ca0*/  ULDC UR4, c[0x0][0x2f4] ;  /* 0x0000bd0000047ab9 */ /* 0x000fe20000000800 */
[----:B------:R-:W-:Y:S01]  /*10cb0*/  LEA R4, R4, UR42, 0x1 ;  /* 0x0000002a04047c11 */ /* 0x000fe2000f8e08ff */
[----:B------:R-:W-:Y:S01]  /*10cc0*/  ULDC.64 UR6, c[0x0][0x208] ;  /* 0x0000820000067ab9 */ /* 0x000fe20000000a00 */
[----:B------:R-:W0:Y:S01]  /*10cd0*/  SHFL.IDX PT, R2, R17, RZ, 0x181f ;  /* 0x00181fff11027589 */ /* 0x000e2200000e0000 */
[----:B------:R-:W-:Y:S02]  /*10ce0*/  ISETP.GE.AND P2, PT, R22, UR4, PT ;  /* 0x0000000416007c0c */ /* 0x000fe4000bf46270 */
[----:B------:R-:W-:Y:S01]  /*10cf0*/  ISETP.GE.AND P3, PT, R37, UR4, PT ;  /* 0x0000000425007c0c */ /* 0x000fe2000bf66270 */
[----:B------:R-:W-:Y:S01]  /*10d00*/  SHFL.IDX PT, R6, R18, 0x1, 0x181f ;  /* 0x00381f0012067f89 */ /* 0x000fe200000e0000 */
[C---:B------:R-:W-:Y:S02]  /*10d10*/  ISETP.LT.OR P5, PT, R5.reuse, 0x1, P2 ;  /* 0x000000010500780c */ /* 0x040fe400017a1670 */
[----:B------:R-:W-:Y:S01]  /*10d20*/  ISETP.LT.OR P4, PT, R5, 0x1, P3 ;  /* 0x000000010500780c */ /* 0x000fe20001f81670 */
[----:B------:R-:W1:Y:S01]  /*10d30*/  SHFL.IDX PT, R14, R17, 0x1, 0x181f ;  /* 0x00381f00110e7f89 */ /* 0x000e6200000e0000 */
[----:B------:R-:W-:-:S02]  /*10d40*/  ISETP.GE.AND P1, PT, R36, UR4, PT ;  /* 0x0000000424007c0c */ /* 0x000fc4000bf26270 */
[----:B------:R-:W-:Y:S01]  /*10d50*/  ISETP.GE.AND P0, PT, R35, UR4, PT ;  /* 0x0000000423007c0c */ /* 0x000fe2000bf06270 */
[----:B0-----:R-:W-:-:S06]  /*10d60*/  IMAD.WIDE.U32 R2, R22, 0x2, R2 ;  /* 0x0000000216027825 */ /* 0x001fcc00078e0002 */
[----:B------:R-:W-:Y:S01]  /*10d70*/  LDGSTS.E.BYPASS.LTC128B.128 [R4+0x400], desc[UR6][R2.64], !P5 ;  /* 0x0040000002047fae */ /* 0x000fe2000e901d46 */
[----:B------:R-:W-:-:S03]  /*10d80*/  ISETP.LT.OR P5, PT, R5, 0x1, P1 ;  /* 0x000000010500780c */ /* 0x000fc60000fa1670 */
[----:B------:R-:W-:Y:S01]  /*10d90*/  LDGSTS.E.BYPASS.LTC128B.128 [R4+0x2c00], desc[UR6][R2.64+0x80], !P4 ;  /* 0x02c0008002047fae */ /* 0x000fe2000e101d46 */
[----:B------:R-:W-:-:S09]  /*10da0*/  ISETP.LT.OR P4, PT, R5, 0x1, P0 ;  /* 0x000000010500780c */ /* 0x000fd20000781670 */
[----:B------:R-:W-:Y:S01]  /*10db0*/  LDGSTS.E.BYPASS.LTC128B.128 [R4+0x5400], desc[UR6][R2.64+0x100], !P5 ;  /* 0x0540010002047fae */ /* 0x000fe2000e901d46 */
[----:B------:R-:W-:-:S03]  /*10dc0*/  ISETP.LT.OR P5, PT, R5, 0x11, P2 ;  /* 0x000000110500780c */ /* 0x000fc600017a1670 */
[----:B------:R1:W-:Y:S01]  /*10dd0*/  LDGSTS.E.BYPASS.LTC128B.128 [R4+0x7c00], desc[UR6][R2.64+0x180], !P4 ;  /* 0x07c0018002047fae */ /* 0x0003e2000e101d46 */
[----:B------:R-:W-:Y:S01]  /*10de0*/  ISETP.LT.OR P4, PT, R5, 0x11, P3 ;  /* 0x000000110500780c */ /* 0x000fe20001f81670 */
[----:B-1----:R-:W-:Y:S02]  /*10df0*/  IMAD.MOV.U32 R2, RZ, RZ, R14 ;  /* 0x000000ffff027224 */ /* 0x002fe400078e000e */
[----:B------:R-:W-:Y:S01]  /*10e00*/  IMAD.MOV.U32 R3, RZ, RZ, R6 ;  /* 0x000000ffff037224 */ /* 0x000fe200078e0006 */
[----:B------:R-:W0:Y:S01]  /*10e10*/  SHFL.IDX PT, R14, R17, 0x2, 0x181f ;  /* 0x00581f00110e7f89 */ /* 0x000e2200000e0000 */
[----:B------:R-:W-:-:S03]  /*10e20*/  IMAD.WIDE.U32 R2, R22, 0x2, R2 ;  /* 0x0000000216027825 */ /* 0x000fc600078e0002 */
[----:B------:R-:W1:Y:S04]  /*10e30*/  SHFL.IDX PT, R6, R18, 0x2, 0x181f ;  /* 0x00581f0012067f89 */ /* 0x000e6800000e0000 */
[----:B------:R-:W-:Y:S01]  /*10e40*/  LDGSTS.E.BYPASS.LTC128B.128 [R4+0xc00], desc[UR6][R2.64], !P5 ;  /* 0x00c0000002047fae */ /* 0x000fe2000e901d46 */
[----:B------:R-:W-:-:S03]  /*10e50*/  ISETP.LT.OR P5, PT, R5, 0x11, P1 ;  /* 0x000000110500780c */ /* 0x000fc60000fa1670 */
[----:B------:R-:W-:Y:S01]  /*10e60*/  LDGSTS.E.BYPASS.LTC128B.128 [R4+0x3400], desc[UR6][R2.64+0x80], !P4 ;  /* 0x0340008002047fae */ /* 0x000fe2000e101d46 */
[----:B------:R-:W-:-:S09]  /*10e70*/  ISETP.LT.OR P4, PT, R5, 0x11, P0 ;  /* 0x000000110500780c */ /* 0x000fd20000781670 */
[----:B------:R-:W-:Y:S01]  /*10e80*/  LDGSTS.E.BYPASS.LTC128B.128 [R4+0x5c00], desc[UR6][R2.64+0x100], !P5 ;  /* 0x05c0010002047fae */ /* 0x000fe2000e901d46 */
[----:B------:R-:W-:-:S03]  /*10e90*/  ISETP.LT.OR P5, PT, R5, 0x21, P2 ;  /* 0x000000210500780c */ /* 0x000fc600017a1670 */
[----:B------:R0:W-:Y:S01]  /*10ea0*/  LDGSTS.E.BYPASS.LTC128B.128 [R4+0x8400], desc[UR6][R2.64+0x180], !P4 ;  /* 0x0840018002047fae */ /* 0x0001e2000e101d46 */
[C---:B------:R-:W-:Y:S02]  /*10eb0*/  ISETP.LT.OR P4, PT, R5.reuse, 0x21, P3 ;  /* 0x000000210500780c */ /* 0x040fe40001f81670 */
[----:B0-----:R-:W-:Y:S01]  /*10ec0*/  MOV R2, R14 ;  /* 0x0000000e00027202 */ /* 0x001fe20000000f00 */
[----:B-1----:R-:W-:Y:S01]  /*10ed0*/  IMAD.MOV.U32 R3, RZ, RZ, R6 ;  /* 0x000000ffff037224 */ /* 0x002fe200078e0006 */
[----:B------:R-:W-:Y:S03]  /*10ee0*/  SHFL.IDX PT, R14, R17, 0x3, 0x181f ;  /* 0x00781f00110e7f89 */ /* 0x000fe600000e0000 */
[----:B------:R-:W-:Y:S01]  /*10ef0*/  IMAD.WIDE.U32 R2, R22, 0x2, R2 ;  /* 0x0000000216027825 */ /* 0x000fe200078e0002 */
[----:B------:R-:W0:Y:S04]  /*10f00*/  SHFL.IDX PT, R6, R18, 0x3, 0x181f ;  /* 0x00781f0012067f89 */ /* 0x000e2800000e0000 */
[----:B------:R-:W-:Y:S01]  /*10f10*/  LDGSTS.E.BYPASS.LTC128B.128 [R4+0x1400], desc[UR6][R2.64], !P5 ;  /* 0x0140000002047fae */ /* 0x000fe2000e901d46 */
[----:B------:R-:W-:-:S03]  /*10f20*/  ISETP.LT.OR P5, PT, R5, 0x21, P1 ;  /* 0x000000210500780c */ /* 0x000fc60000fa1670 */
[----:B------:R-:W-:Y:S01]  /*10f30*/  LDGSTS.E.BYPASS.LTC128B.128 [R4+0x3c00], desc[UR6][R2.64+0x80], !P4 ;  /* 0x03c0008002047fae */ /* 0x000fe2000e101d46 */
[----:B------:R-:W-:-:S03]  /*10f40*/  ISETP.LT.OR P4, PT, R5, 0x21, P0 ;  /* 0x000000210500780c */ /* 0x000fc60000781670 */
[----:B------:R-:W1:Y:S06]  /*10f50*/  SHFL.IDX PT, R18, R18, 0x4, 0x181f ;  /* 0x00981f0012127f89 */ /* 0x000e6c00000e0000 */
[----:B------:R-:W-:Y:S01]  /*10f60*/  LDGSTS.E.BYPASS.LTC128B.128 [R4+0x6400], desc[UR6][R2.64+0x100], !P5 ;  /* 0x0640010002047fae */ /* 0x000fe2000e901d46 */
[----:B------:R-:W-:-:S03]  /*10f70*/  ISETP.LT.OR P5, PT, R5, 0x31, P2 ;  /* 0x000000310500780c */ /* 0x000fc600017a1670 */
[----:B------:R0:W-:Y:S01]  /*10f80*/  LDGSTS.E.BYPASS.LTC128B.128 [R4+0x8c00], desc[UR6][R2.64+0x180], !P4 ;  /* 0x08c0018002047fae */ /* 0x0001e2000e101d46 */
[----:B------:R-:W-:Y:S02]  /*10f90*/  ISETP.LT.OR P4, PT, R5, 0x31, P3 ;  /* 0x000000310500780c */ /* 0x000fe40001f81670 */
[----:B0-----:R-:W-:Y:S01]  /*10fa0*/  MOV R3, R6 ;  /* 0x0000000600037202 */ /* 0x001fe20000000f00 */
[----:B------:R-:W-:Y:S02]  /*10fb0*/  IMAD.MOV.U32 R2, RZ, RZ, R14 ;  /* 0x000000ffff027224 */ /* 0x000fe400078e000e */
[----:B------:R0:W2:Y:S01]  /*10fc0*/  SHFL.IDX PT, R14, R17, 0x4, 0x181f ;  /* 0x00981f00110e7f89 */ /* 0x0000a200000e0000 */
[----:B------:R-:W-:Y:S02]  /*10fd0*/  IMAD.MOV.U32 R6, RZ, RZ, RZ ;  /* 0x000000ffff067224 */ /* 0x000fe400078e00ff */
[----:B------:R-:W-:-:S05]  /*10fe0*/  IMAD.WIDE.U32 R2, R22, 0x2, R2 ;  /* 0x0000000216027825 */ /* 0x000fca00078e0002 */
[----:B------:R0:W-:Y:S01]  /*10ff0*/  LDGSTS.E.BYPASS.LTC128B.128 [R4+0x1c00], desc[UR6][R2.64], !P5 ;  /* 0x01c0000002047fae */ /* 0x0001e2000e901d46 */
[----:B------:R-:W-:-:S03]  /*11000*/  ISETP.LT.OR P5, PT, R5, 0x31, P1 ;  /* 0x000000310500780c */ /* 0x000fc60000fa1670 */
[----:B------:R0:W-:Y:S01]  /*11010*/  LDGSTS.E.BYPASS.LTC128B.128 [R4+0x4400], desc[UR6][R2.64+0x80], !P4 ;  /* 0x0440008002047fae */ /* 0x0001e2000e101d46 */
[----:B------:R-:W-:-:S09]  /*11020*/  ISETP.LT.OR P4, PT, R5, 0x31, P0 ;  /* 0x000000310500780c */ /* 0x000fd20000781670 */
[----:B------:R0:W-:Y:S04]  /*11030*/  LDGSTS.E.BYPASS.LTC128B.128 [R4+0x6c00], desc[UR6][R2.64+0x100], !P5 ;  /* 0x06c0010002047fae */ /* 0x0001e8000e901d46 */
[----:B-12---:R0:W-:Y:S02]  /*11040*/  LDGSTS.E.BYPASS.LTC128B.128 [R4+0x9400], desc[UR6][R2.64+0x180], !P4 ;  /* 0x0940018002047fae */ /* 0x0061e4000e101d46 */
.L_x_159:
[C---:B------:R-:W-:Y:S01]  /*11050*/  ISETP.LT.OR P2, PT, R5.reuse, 0x41, P2 ;  /* 0x000000410500780c */ /* 0x040fe20001741670 */
[----:B0-----:R-:W-:Y:S01]  /*11060*/  IMAD.MOV.U32 R2, RZ, RZ, R14 ;  /* 0x000000ffff027224 */ /* 0x001fe200078e000e */
[C---:B------:R-:W-:Y:S01]  /*11070*/  ISETP.LT.OR P3, PT, R5.reuse, 0x41, P3 ;  /* 0x000000410500780c */ /* 0x040fe20001f61670 */
[----:B------:R-:W-:Y:S01]  /*11080*/  ULDC.64 UR4, c[0x0][0x208] ;  /* 0x0000820000047ab9 */ /* 0x000fe20000000a00 */
[C---:B------:R-:W-:Y:S02]  /*11090*/  ISETP.LT.OR P1, PT, R5.reuse, 0x41, P1 ;  /* 0x000000410500780c */ /* 0x040fe40000f21670 */
[----:B------:R-:W-:Y:S02]  /*110a0*/  ISETP.LT.OR P0, PT, R5, 0x41, P0 ;  /* 0x000000410500780c */ /* 0x000fe40000701670 */
[----:B------:R-:W-:-:S03]  /*110b0*/  MOV R3, R18 ;  /* 0x0000001200037202 */ /* 0x000fc60000000f00 */
[----:B------:R-:W-:-:S05]  /*110c0*/  IMAD.WIDE.U32 R22, R22, 0x2, R2 ;  /* 0x0000000216167825 */ /* 0x000fca00078e0002 */
[----:B------:R-:W-:Y:S01]  /*110d0*/  @!PT LDS RZ, [RZ] ;  /* 0x00000000fffff984 */ /* 0x000fe20000000800 */
[----:B------:R-:W-:Y:S01]  /*110e0*/  @!PT LDS RZ, [RZ] ;  /* 0x00000000fffff984 */ /* 0x000fe20000000800 */
[----:B------:R-:W-:Y:S01]  /*110f0*/  @!PT LDS RZ, [RZ] ;  /* 0x00000000fffff984 */ /* 0x000fe20000000800 */
[----:B------:R0:W-:Y:S04]  /*11100*/  LDGSTS.E.BYPASS.LTC128B.128 [R4+0x2400], desc[UR4][R22.64], !P2 ;  /* 0x0240000016047fae */ /* 0x0001e8000d101d44 */
[----:B------:R0:W-:Y:S04]  /*11110*/  LDGSTS.E.BYPASS.LTC128B.128 [R4+0x4c00], desc[UR4][R22.64+0x80], !P3 ;  /* 0x04c0008016047fae */ /* 0x0001e8000d901d44 */
[----:B------:R0:W-:Y:S04]  /*11120*/  LDGSTS.E.BYPASS.LTC128B.128 [R4+0x7400], desc[UR4][R22.64+0x100], !P1 ;  /* 0x0740010016047fae */ /* 0x0001e8000c901d44 */
[----:B------:R0:W-:Y:S01]  /*11130*/  LDGSTS.E.BYPASS.LTC128B.128 [R4+0x9c00], desc[UR4][R22.64+0x180], !P0 ;  /* 0x09c0018016047fae */ /* 0x0001e2000c101d44 */
[----:B------:R-:W-:Y:S01]  /*11140*/  PLOP3.LUT P0, PT, PT, PT, PT, 0x80, 0x0 ;  /* 0x000000000000781c */ /* 0x000fe20003f0f070 */
[----:B------:R-:W-:-:S12]  /*11150*/  NOP ;  /* 0x0000000000007918 */ /* 0x000fd80000000000 */
.L_x_75:
        /* <DEDUP_REMOVED lines=10> */
.L_x_76:
[----:B------:R-:W-:Y:S01]  /*11200*/  VIADD R2, R21, 0x1 ;  /* 0x0000000115027836 */ /* 0x000fe20000000000 */
[----:B------:R1:W-:Y:S04]  /*11210*/  SYNCS.ARRIVE.TRANS64.A1T0 RZ, [R0+URZ+0x38850], RZ ;  /* 0x038850ff00ff79a7 */ /* 0x0003e8000810003f */
[----:B------:R-:W-:-:S04]  /*11220*/  ISETP.NE.AND P0, PT, R2, 0x2, PT ;  /* 0x000000020200780c */ /* 0x000fc80003f05270 */
[----:B------:R-:W-:Y:S02]  /*11230*/  SEL R3, RZ, 0x1, P0 ;  /* 0x00000001ff037807 */ /* 0x000fe40000000000 */
[----:B------:R-:W-:Y:S02]  /*11240*/  SEL R2, R2, RZ, P0 ;  /* 0x000000ff02027207 */ /* 0x000fe40000000000 */
[----:B-1----:R-:W-:-:S07]  /*11250*/  LOP3.LUT R0, R26, R3, RZ, 0x3c, !PT ;  /* 0x000000031a007212 */ /* 0x002fce00078e3cff */
.L_x_40:
[----:B0-----:R-:W0:Y:S01]  /*11260*/  S2R R4, SR_CgaCtaId ;  /* 0x0000000000047919 */ /* 0x001e220000008800 */
[----:B------:R-:W-:Y:S02]  /*11270*/  MOV R3, 0x400 ;  /* 0x0000040000037802 */ /* 0x000fe40000000f00 */
[----:B------:R-:W-:Y:S02]  /*11280*/  SHF.L.U32 R6, R6, 0x1f, RZ ;  /* 0x0000001f06067819 */ /* 0x000fe400000006ff */
[----:B0-----:R-:W-:-:S04]  /*11290*/  LEA R7, R4, R3, 0x18 ;  /* 0x0000000304077211 */ /* 0x001fc800078ec0ff */
[----:B------:R-:W0:Y:S02]  /*112a0*/  SYNCS.PHASECHK.TRANS64.TRYWAIT P0, [R7+URZ+0x38820], R6 ;  /* 0x03882006070075a7 */ /* 0x000e24000800017f */
[----:B0-----:R-:W-:Y:S05]  /*112b0*/  @!P0 BRA `(.L_x_77) ;  /* 0x0000002c00c48947 */ /* 0x001fea0003800000 */
.L_x_160:
[----:B------:R-:W-:-:S03]  /*112c0*/  UMOV UR4, 0xffffffff ;  /* 0xffffffff00047882 */ /* 0x000fc60000000000 */
[----:B------:R-:W-:Y:S05]  /*112d0*/  BRA.DIV UR4, `(.L_x_78) ;  /* 0x0000002e04d07947 */ /* 0x000fea000b800000 */
[----:B------:R-:W1:Y:S02]  /*112e0*/  S2R R3, SR_TID.X ;  /* 0x0000000000037919 */ /* 0x000e640000002100 */
[----:B-1----:R-:W-:-:S04]  /*112f0*/  SHF.R.U32.HI R3, RZ, 0x5, R3 ;  /* 0x00000005ff037819 */ /* 0x002fc80000011603 */
[----:B------:R-:W-:-:S05]  /*11300*/  LOP3.LUT R3, R3, 0x3, RZ, 0xc0, !PT ;  /* 0x0000000303037812 */ /* 0x000fca00078ec0ff */
[----:B------:R1:W2:Y:S02]  /*11310*/  SHFL.IDX PT, R14, R3, RZ, 0x1f ;  /* 0x00001fff030e7589 */ /* 0x0002a400000e0000 */
.L_x_163:
[----:B--2---:R-:W-:-:S13]  /*11320*/  ISETP.NE.AND P0, PT, R14, RZ, PT ;  /* 0x000000ff0e00720c */ /* 0x004fda0003f05270 */
[----:B------:R-:W-:Y:S05]  /*11330*/  @P0 BRA `(.L_x_8) ;  /* 0x0000000000900947 */ /* 0x000fea0003800000 */
[----:B------:R-:W-:-:S03]  /*11340*/  UMOV UR4, 0xffffffff ;  /* 0xffffffff00047882 */ /* 0x000fc60000000000 */
[----:B------:R-:W-:Y:S05]  /*11350*/  BRA.DIV UR4, `(.L_x_79) ;  /* 0x0000002e04e47947 */ /* 0x000fea000b800000 */
[----:B------:R-:W-:-:S13]  /*11360*/  ELECT P6, URZ, PT ;  /* 0x00000000003f782f */ /* 0x000fda00038c0000 */
.L_x_166:
[----:B------:R-:W-:Y:S05]  /*11370*/  @!P6 BRA `(.L_x_8) ;  /* 0x000000000080e947 */ /* 0x000fea0003800000 */
[----:B-1----:R-:W2:Y:S02]  /*11380*/  LDL R3, [R1+0x4] ;  /* 0x0000040001037983 */ /* 0x002ea40000100800 */
[----:B--2---:R-:W-:-:S13]  /*11390*/  R2UR UR4, R3 ;  /* 0x00000000030472ca */ /* 0x004fda00000e0000 */
[----:B------:R-:W-:-:S06]  /*113a0*/  ULOP3.LUT UR4, UR4, 0x2, URZ, 0xfc, !UPT ;  /* 0x0000000204047892 */ /* 0x000fcc000f8efc3f */
[----:B------:R-:W-:-:S05]  /*113b0*/  IMAD.U32 R3, RZ, RZ, UR4 ;  /* 0x00000004ff037e24 */ /* 0x000fca000f8e00ff */
[----:B------:R-:W-:-:S13]  /*113c0*/  ISETP.NE.AND P0, PT, R3, 0x3, PT ;  /* 0x000000030300780c */ /* 0x000fda0003f05270 */
[----:B------:R-:W-:Y:S05]  /*113d0*/  @!P0 BRA `(.L_x_80) ;  /* 0x0000000000048947 */ /* 0x000fea0003800000 */
[----:B------:R-:W-:Y:S01]  /*113e0*/  BPT.TRAP 0x1 ;  /* 0x000000040000795c */ /* 0x000fe20000300000 */
.L_x_80:
[C---:B------:R-:W-:Y:S01]  /*113f0*/  LEA R5, R2.reuse, R7, 0x3 ;  /* 0x0000000702057211 */ /* 0x040fe200078e18ff */
[----:B------:R-:W-:Y:S01]  /*11400*/  VIADD R2, R2, 0x1 ;  /* 0x0000000102027836 */ /* 0x000fe20000000000 */
[----:B------:R-:W-:-:S04]  /*11410*/  SHF.L.U32 R4, R0, 0x1f, RZ ;  /* 0x0000001f00047819 */ /* 0x000fc800000006ff */
[----:B------:R-:W1:Y:S01]  /*11420*/  SYNCS.PHASECHK.TRANS64.TRYWAIT P1, [R5+URZ+0x38840], R4 ;  /* 0x03884004050075a7 */ /* 0x000e62000802017f */
[----:B------:R-:W-:-:S04]  /*11430*/  ISETP.NE.AND P2, PT, R2, 0x2, PT ;  /* 0x000000020200780c */ /* 0x000fc80003f45270 */
[----:B------:R-:W-:Y:S01]  /*11440*/  SEL R3, RZ, 0x1, P2 ;  /* 0x00000001ff037807 */ /* 0x000fe20001000000 */
[----:B-1----:R-:W-:Y:S08]  /*11450*/  @!P1 BRA `(.L_x_81) ;  /* 0x0000002c00c49947 */ /* 0x002ff00003800000 */
.L_x_167:
[----:B------:R-:W-:Y:S02]  /*11460*/  SEL R2, R2, RZ, P2 ;  /* 0x000000ff02027207 */ /* 0x000fe40001000000 */
[----:B------:R-:W-:Y:S01]  /*11470*/  LOP3.LUT R0, R0, R3, RZ, 0x3c, !PT ;  /* 0x0000000300007212 */ /* 0x000fe200078e3cff */
[----:B------:R-:W-:Y:S06]  /*11480*/  @!P0 BRA `(.L_x_82) ;  /* 0x0000000000048947 */ /* 0x000fec0003800000 */
[----:B------:R-:W-:Y:S01]  /*11490*/  BPT.TRAP 0x1 ;  /* 0x000000040000795c */ /* 0x000fe20000300000 */
.L_x_82:
[----:B------:R-:W-:Y:S01]  /*114a0*/  IMAD R3, R2, 0x8, R7 ;  /* 0x0000000802037824 */ /* 0x000fe200078e0207 */
[----:B------:R-:W-:-:S04]  /*114b0*/  SHF.L.U32 R0, R0, 0x1f, RZ ;  /* 0x0000001f00007819 */ /* 0x000fc800000006ff */
[----:B------:R-:W2:Y:S02]  /*114c0*/  SYNCS.PHASECHK.TRANS64.TRYWAIT P1, [R3+URZ+0x38840], R0 ;  /* 0x03884000030075a7 */ /* 0x000ea4000802017f */
[----:B--2---:R-:W-:Y:S05]  /*114d0*/  @!P1 BRA `(.L_x_83) ;  /* 0x0000002c00b89947 */ /* 0x004fea0003800000 */
.L_x_168:
[----:B------:R-:W-:Y:S05]  /*114e0*/  @!P0 BRA `(.L_x_84) ;  /* 0x0000000000048947 */ /* 0x000fea0003800000 */
[----:B------:R-:W-:Y:S01]  /*114f0*/  BPT.TRAP 0x1 ;  /* 0x000000040000795c */ /* 0x000fe20000300000 */
.L_x_84:
[----:B------:R-:W3:Y:S02]  /*11500*/  SYNCS.PHASECHK.TRANS64.TRYWAIT P1, [R5+URZ+0x38860], R4 ;  /* 0x03886004050075a7 */ /* 0x000ee4000802017f */
[----:B---3--:R-:W-:Y:S05]  /*11510*/  @!P1 BRA `(.L_x_85) ;  /* 0x0000002c00bc9947 */ /* 0x008fea0003800000 */
.L_x_169:
[----:B------:R-:W-:Y:S05]  /*11520*/  @!P0 BRA `(.L_x_86) ;  /* 0x0000000000048947 */ /* 0x000fea0003800000 */
[----:B------:R-:W-:Y:S01]  /*11530*/  BPT.TRAP 0x1 ;  /* 0x000000040000795c */ /* 0x000fe20000300000 */
.L_x_86:
[----:B----4-:R4:W0:Y:S02]  /*11540*/  SYNCS.PHASECHK.TRANS64.TRYWAIT P0, [R3+URZ+0x38860], R0 ;  /* 0x03886000030075a7 */ /* 0x010824000800017f */
[----:B0-----:R-:W-:Y:S05]  /*11550*/  @!P0 NANOSLEEP.SYNCS 0x989680 ;  /* 0x009896800000895d */ /* 0x001fea0003900000 */
[----:B------:R-:W0:Y:S02]  /*11560*/  @!P0 SYNCS.PHASECHK.TRANS64 P0, [R3+URZ+0x38860], R0 ;  /* 0x03886000030085a7 */ /* 0x000e24000800007f */
[----:B0-----:R-:W-:Y:S05]  /*11570*/  @!P0 BRA `(.L_x_86) ;  /* 0xfffffffc00f08947 */ /* 0x001fea000383ffff */
.L_x_8:
[----:B------:R-:W-:Y:S05]  /*11580*/  BSYNC B6 ;  /* 0x0000000000067941 */ /* 0x000fea0003800000 */
.L_x_5:
[----:B------:R-:W-:Y:S05]  /*11590*/  EXIT ;  /* 0x000000000000794d */ /* 0x000fea0003800000 */
.L_x_12:
[----:B------:R-:W-:-:S13]  /*115a0*/  R2UR UR4, R16 ;  /* 0x00000000100472ca */ /* 0x000fda00000e0000 */
[----:B0-----:R-:W-:-:S04]  /*115b0*/  MOV R3, UR4 ;  /* 0x0000000400037c02 */ /* 0x001fc80008000f00 */
[----:B------:R0:W1:Y:S03]  /*115c0*/  SYNCS.PHASECHK.TRANS64.TRYWAIT P0, [R3+URZ+0x38800], R0 ;  /* 0x03880000030075a7 */ /* 0x000066000800017f */
[----:B-1----:R-:W-:Y:S05]  /*115d0*/  @!P0 NANOSLEEP.SYNCS 0x989680 ;  /* 0x009896800000895d */ /* 0x002fea0003900000 */
[----:B------:R-:W1:Y:S02]  /*115e0*/  @!P0 SYNCS.PHASECHK.TRANS64 P0, [R3+URZ+0x38800], R0 ;  /* 0x03880000030085a7 */ /* 0x000e64000800007f */
[----:B-1----:R-:W-:Y:S05]  /*115f0*/  @!P0 BRA `(.L_x_12) ;  /* 0xfffffffc00e88947 */ /* 0x002fea000383ffff */
[----:B------:R-:W-:Y:S05]  /*11600*/  BRA `(.L_x_87) ;  /* 0xfffffefc00987947 */ /* 0x000fea000383ffff */
.L_x_16:
[----:B------:R-:W-:-:S13]  /*11610*/  R2UR UR4, R16 ;  /* 0x00000000100472ca */ /* 0x000fda00000e0000 */
[----:B0-----:R-:W-:-:S04]  /*11620*/  IMAD.U32 R3, RZ, RZ, UR4 ;  /* 0x00000004ff037e24 */ /* 0x001fc8000f8e00ff */
[----:B------:R0:W2:Y:S03]  /*11630*/  SYNCS.PHASECHK.TRANS64.TRYWAIT P1, [R3+URZ+0x38830], R0 ;  /* 0x03883000030075a7 */ /* 0x0000a6000802017f */
[----:B--2---:R-:W-:Y:S05]  /*11640*/  @!P1 NANOSLEEP.SYNCS 0x989680 ;  /* 0x009896800000995d */ /* 0x004fea0003900000 */
[----:B------:R-:W2:Y:S02]  /*11650*/  @!P1 SYNCS.PHASECHK.TRANS64 P1, [R3+URZ+0x38830], R0 ;  /* 0x03883000030095a7 */ /* 0x000ea4000802007f */
[----:B--2---:R-:W-:Y:S05]  /*11660*/  @!P1 BRA `(.L_x_16) ;  /* 0xfffffffc00e89947 */ /* 0x004fea000383ffff */
[----:B------:R-:W-:Y:S05]  /*11670*/  BRA `(.L_x_15) ;  /* 0xfffffefc00c07947 */ /* 0x000fea000383ffff */
.L_x_22:
[----:B------:R-:W-:-:S13]  /*11680*/  R2UR UR6, R213 ;  /* 0x00000000d50672ca */ /* 0x000fda00000e0000 */
[----:B-1----:R-:W-:-:S04]  /*11690*/  IMAD.U32 R6, RZ, RZ, UR6 ;  /* 0x00000006ff067e24 */ /* 0x002fc8000f8e00ff */
[----:B------:R1:W2:Y:S03]  /*116a0*/  SYNCS.PHASECHK.TRANS64.TRYWAIT P1, [R6+URZ+0x38830], R3 ;  /* 0x03883003060075a7 */ /* 0x0002a6000802017f */
[----:B--2---:R-:W-:Y:S05]  /*116b0*/  @!P1 NANOSLEEP.SYNCS 0x989680 ;  /* 0x009896800000995d */ /* 0x004fea0003900000 */
[----:B------:R-:W2:Y:S02]  /*116c0*/  @!P1 SYNCS.PHASECHK.TRANS64 P1, [R6+URZ+0x38830], R3 ;  /* 0x03883003060095a7 */ /* 0x000ea4000802007f */
[----:B--2---:R-:W-:Y:S05]  /*116d0*/  @!P1 BRA `(.L_x_22) ;  /* 0xfffffffc00e89947 */ /* 0x004fea000383ffff */
[----:B------:R-:W-:Y:S05]  /*116e0*/  BRA `(.L_x_21) ;  /* 0xffffff4400b47947 */ /* 0x000fea000383ffff */
.L_x_26:
[----:B-1----:R-:W-:-:S04]  /*116f0*/  MOV R3, UR6 ;  /* 0x0000000600037c02 */ /* 0x002fc80008000f00 */
[----:B------:R1:W2:Y:S03]  /*11700*/  SYNCS.PHASECHK.TRANS64.TRYWAIT P1, [R3+URZ+0x38850], R0 ;  /* 0x03885000030075a7 */ /* 0x0002a6000802017f */
[----:B--2---:R-:W-:Y:S05]  /*11710*/  @!P1 NANOSLEEP.SYNCS 0x989680 ;  /* 0x009896800000995d */ /* 0x004fea0003900000 */
[----:B------:R-:W2:Y:S02]  /*11720*/  @!P1 SYNCS.PHASECHK.TRANS64 P1, [R3+URZ+0x38850], R0 ;  /* 0x03885000030095a7 */ /* 0x000ea4000802007f */
[----:B--2---:R-:W-:Y:S05]  /*11730*/  @!P1 BRA `(.L_x_26) ;  /* 0xfffffffc00ec9947 */ /* 0x004fea000383ffff */
[----:B------:R-:W-:Y:S05]  /*11740*/  BRA `(.L_x_25) ;  /* 0xffffff6c00f47947 */ /* 0x000fea000383ffff */
.L_x_33:
[----:B-1----:R-:W-:-:S04]  /*11750*/  IMAD.U32 R5, RZ, RZ, UR5 ;  /* 0x00000005ff057e24 */ /* 0x002fc8000f8e00ff */
[----:B------:R1:W2:Y:S03]  /*11760*/  SYNCS.PHASECHK.TRANS64.TRYWAIT P1, [R5+URZ+0x38850], R0 ;  /* 0x03885000050075a7 */ /* 0x0002a6000802017f */
[----:B--2---:R-:W-:Y:S05]  /*11770*/  @!P1 NANOSLEEP.SYNCS 0x989680 ;  /* 0x009896800000995d */ /* 0x004fea0003900000 */
[----:B------:R-:W2:Y:S02]  /*11780*/  @!P1 SYNCS.PHASECHK.TRANS64 P1, [R5+URZ+0x38850], R0 ;  /* 0x03885000050095a7 */ /* 0x000ea4000802007f */
[----:B--2---:R-:W-:Y:S05]  /*11790*/  @!P1 BRA `(.L_x_33) ;  /* 0xfffffffc00ec9947 */ /* 0x004fea000383ffff */
[----:B------:R-:W-:Y:S05]  /*117a0*/  BRA `(.L_x_32) ;  /* 0xffffff8c00647947 */ /* 0x000fea000383ffff */
.L_x_45:
[----:B------:R-:W-:Y:S01]  /*117b0*/  IMAD.MOV.U32 R13, RZ, RZ, R18 ;  /* 0x000000ffff0d7224 */ /* 0x000fe200078e0012 */
[----:B------:R-:W-:Y:S01]  /*117c0*/  MOV R12, RZ ;  /* 0x000000ff000c7202 */ /* 0x000fe20000000f00 */
[----:B------:R-:W-:Y:S02]  /*117d0*/  IMAD.MOV.U32 R11, RZ, RZ, 0x1f ;  /* 0x0000001fff0b7424 */ /* 0x000fe400078e00ff */
[----:B------:R-:W-:-:S07]  /*117e0*/  IMAD.MOV.U32 R15, RZ, RZ, -0x1 ;  /* 0xffffffffff0f7424 */ /* 0x000fce00078e00ff */
[----:B-----5:R-:W-:Y:S05]  /*117f0*/  WARPSYNC.COLLECTIVE R15, `(.L_x_88) ;  /* 0x000000000f087348 */ /* 0x020fea0003c00000 */
[----:B------:R0:W1:Y:S02]  /*11800*/  SHFL.IDX P6, R14, R13, R12, R11 ;  /* 0x0000000c0d0e7389 */ /* 0x00006400000c000b */
[----:B01---5:R-:W-:Y:S01]  /*11810*/  ENDCOLLECTIVE ;  /* 0x000000000000791b */ /* 0x023fe20003800000 */
.L_x_88:
[----:B------:R-:W-:Y:S05]  /*11820*/  BRA `(.L_x_89) ;  /* 0xffffffc800b87947 */ /* 0x000fea000383ffff */
.L_x_47:
[----:B0-----:R-:W-:-:S04]  /*11830*/  MOV R3, UR42 ;  /* 0x0000002a00037c02 */ /* 0x001fc80008000f00 */
[----:B------:R0:W1:Y:S03]  /*11840*/  SYNCS.PHASECHK.TRANS64.TRYWAIT P0, [R3+URZ+0x38840], R2 ;  /* 0x03884002030075a7 */ /* 0x000066000800017f */
[----:B-1----:R-:W-:Y:S05]  /*11850*/  @!P0 NANOSLEEP.SYNCS 0x989680 ;  /* 0x009896800000895d */ /* 0x002fea0003900000 */
[----:B------:R-:W1:Y:S02]  /*11860*/  @!P0 SYNCS.PHASECHK.TRANS64 P0, [R3+URZ+0x38840], R2 ;  /* 0x03884002030085a7 */ /* 0x000e64000800007f */
[----:B-1----:R-:W-:Y:S05]  /*11870*/  @!P0 BRA `(.L_x_47) ;  /* 0xfffffffc00ec8947 */ /* 0x002fea000383ffff */
[----:B------:R-:W-:Y:S05]  /*11880*/  BRA `(.L_x_90) ;  /* 0xffffffcc00c87947 */ /* 0x000fea000383ffff */
.L_x_48:
[----:B------:R-:W-:Y:S01]  /*11890*/  BSSY B0, `(.L_x_91) ;  /* 0x0000008000007945 */ /* 0x000fe20003800000 */
[----:B------:R-:W-:Y:S01]  /*118a0*/  IMAD.MOV.U32 R13, RZ, RZ, R7 ;  /* 0x000000ffff0d7224 */ /* 0x000fe200078e0007 */
[----:B------:R-:W-:Y:S01]  /*118b0*/  MOV R11, 0x181f ;  /* 0x0000181f000b7802 */ /* 0x000fe20000000f00 */
[----:B------:R-:W-:Y:S02]  /*118c0*/  IMAD.MOV.U32 R12, RZ, RZ, RZ ;  /* 0x000000ffff0c7224 */ /* 0x000fe400078e00ff */
[----:B------:R-:W-:-:S07]  /*118d0*/  IMAD.MOV.U32 R15, RZ, RZ, -0x1 ;  /* 0xffffffffff0f7424 */ /* 0x000fce00078e00ff */
[----:B------:R-:W-:Y:S05]  /*118e0*/  WARPSYNC.COLLECTIVE R15, `(.L_x_92) ;  /* 0x000000000f087348 */ /* 0x000fea0003c00000 */
[----:B------:R0:W1:Y:S02]  /*118f0*/  SHFL.IDX P6, R14, R13, R12, R11 ;  /* 0x0000000c0d0e7389 */ /* 0x00006400000c000b */
[----:B01----:R-:W-:Y:S01]  /*11900*/  ENDCOLLECTIVE ;  /* 0x000000000000791b */ /* 0x003fe20003800000 */
.L_x_92:
[----:B------:R-:W-:Y:S05]  /*11910*/  BSYNC B0 ;  /* 0x0000000000007941 */ /* 0x000fea0003800000 */
.L_x_91:
[----:B------:R-:W-:Y:S01]  /*11920*/  MOV R13, R0 ;  /* 0x00000000000d7202 */ /* 0x000fe20000000f00 */
[----:B------:R-:W-:Y:S01]  /*11930*/  IMAD.MOV.U32 R12, RZ, RZ, RZ ;  /* 0x000000ffff0c7224 */ /* 0x000fe200078e00ff */
[----:B------:R-:W-:Y:S01]  /*11940*/  MOV R15, 0xffffffff ;  /* 0xffffffff000f7802 */ /* 0x000fe20000000f00 */
[----:B------:R-:W-:Y:S01]  /*11950*/  IMAD.MOV.U32 R11, RZ, RZ, 0x181f ;  /* 0x0000181fff0b7424 */ /* 0x000fe200078e00ff */
[C---:B------:R-:W-:Y:S01]  /*11960*/  LOP3.LUT P4, RZ, R16.reuse, 0x10, RZ, 0xc0, !PT ;  /* 0x0000001010ff7812 */ /* 0x040fe2000788c0ff */
[----:B------:R-:W-:Y:S01]  /*11970*/  IMAD.MOV.U32 R5, RZ, RZ, R14 ;  /* 0x000000ffff057224 */ /* 0x000fe200078e000e */
[----:B------:R-:W-:-:S13]  /*11980*/  LOP3.LUT P3, RZ, R16, 0x8, RZ, 0xc0, !PT ;  /* 0x0000000810ff7812 */ /* 0x000fda000786c0ff */
[----:B------:R-:W-:Y:S05]  /*11990*/  WARPSYNC.COLLECTIVE R15, `(.L_x_93) ;  /* 0x000000000f087348 */ /* 0x000fea0003c00000 */
[----:B------:R0:W1:Y:S02]  /*119a0*/  SHFL.IDX P6, R14, R13, R12, R11 ;  /* 0x0000000c0d0e7389 */ /* 0x00006400000c000b */
[----:B01----:R-:W-:Y:S01]  /*119b0*/  ENDCOLLECTIVE ;  /* 0x000000000000791b */ /* 0x003fe20003800000 */
.L_x_93:
[C---:B------:R-:W-:Y:S01]  /*119c0*/  LOP3.LUT P2, RZ, R16.reuse, 0x4, RZ, 0xc0, !PT ;  /* 0x0000000410ff7812 */ /* 0x040fe2000784c0ff */
[----:B------:R-:W-:Y:S01]  /*119d0*/  ULDC.64 UR4, c[0x0][0x208] ;  /* 0x0000820000047ab9 */ /* 0x000fe20000000a00 */
[----:B------:R-:W-:Y:S02]  /*119e0*/  LOP3.LUT P1, RZ, R16, 0x2, RZ, 0xc0, !PT ;  /* 0x0000000210ff7812 */ /* 0x000fe4000782c0ff */
[----:B------:R-:W-:Y:S01]  /*119f0*/  @P0 LEA R9, R31, UR42, 0x1 ;  /* 0x0000002a1f090c11 */ /* 0x000fe2000f8e08ff */
[----:B------:R-:W-:Y:S01]  /*11a00*/  IMAD.MOV.U32 R13, RZ, RZ, R7 ;  /* 0x000000ffff0d7224 */ /* 0x000fe200078e0007 */
[----:B------:R-:W-:Y:S01]  /*11a10*/  MOV R12, 0x1 ;  /* 0x00000001000c7802 */ /* 0x000fe20000000f00 */
[----:B------:R-:W-:-:S04]  /*11a20*/  IMAD.MOV.U32 R4, RZ, RZ, R14 ;  /* 0x000000ffff047224 */ /* 0x000fc800078e000e */
[----:B------:R-:W-:-:S05]  /*11a30*/  @P0 IMAD.WIDE.U32 R4, R22, 0x2, R4 ;  /* 0x0000000216040825 */ /* 0x000fca00078e0004 */
[----:B------:R-:W-:Y:S01]  /*11a40*/  @!PT LDS RZ, [RZ] ;  /* 0x00000000fffff984 */ /* 0x000fe20000000800 */
[----:B------:R-:W-:Y:S01]  /*11a50*/  @!PT LDS RZ, [RZ] ;  /* 0x00000000fffff984 */ /* 0x000fe20000000800 */
[----:B------:R-:W-:Y:S01]  /*11a60*/  @!PT LDS RZ, [RZ] ;  /* 0x00000000fffff984 */ /* 0x000fe20000000800 */
[----:B------:R0:W-:Y:S04]  /*11a70*/  @P0 LDGSTS.E.BYPASS.LTC128B.128 [R9+0x24400], desc[UR4][R4.64], !P4 ;  /* 0x2440000004090fae */ /* 0x0001e8000e101d44 */
[----:B------:R0:W-:Y:S04]  /*11a80*/  @P0 LDGSTS.E.BYPASS.LTC128B.128 [R9+0x26c00], desc[UR4][R4.64+0x80], !P3 ;  /* 0x26c0008004090fae */ /* 0x0001e8000d901d44 */
[----:B------:R0:W-:Y:S04]  /*11a90*/  @P0 LDGSTS.E.BYPASS.LTC128B.128 [R9+0x29400], desc[UR4][R4.64+0x100], !P2 ;  /* 0x2940010004090fae */ /* 0x0001e8000d101d44 */
[----:B------:R0:W-:Y:S01]  /*11aa0*/  @P0 LDGSTS.E.BYPASS.LTC128B.128 [R9+0x2bc00], desc[UR4][R4.64+0x180], !P1 ;  /* 0x2bc0018004090fae */ /* 0x0001e2000c901d44 */
[----:B------:R-:W-:-:S13]  /*11ab0*/  ISETP.GE.AND P0, PT, R6, 0x11, PT ;  /* 0x000000110600780c */ /* 0x000fda0003f06270 */
[----:B0-----:R-:W-:Y:S05]  /*11ac0*/  WARPSYNC.COLLECTIVE R15, `(.L_x_94) ;  /* 0x000000000f087348 */ /* 0x001fea0003c00000 */
[----:B------:R1:W2:Y:S02]  /*11ad0*/  SHFL.IDX P6, R14, R13, R12, R11 ;  /* 0x0000000c0d0e7389 */ /* 0x0002a400000c000b */
[----:B012---:R-:W-:Y:S01]  /*11ae0*/  ENDCOLLECTIVE ;  /* 0x000000000000791b */ /* 0x007fe20003800000 */
.L_x_94:
[----:B------:R-:W-:Y:S01]  /*11af0*/  @P0 LEA R21, R31, UR42, 0x1 ;  /* 0x0000002a1f150c11 */ /* 0x000fe2000f8e08ff */
[----:B------:R-:W-:Y:S02]  /*11b00*/  IMAD.MOV.U32 R13, RZ, RZ, R0 ;  /* 0x000000ffff0d7224 */ /* 0x000fe400078e0000 */
[----:B------:R-:W-:-:S07]  /*11b10*/  IMAD.MOV.U32 R3, RZ, RZ, R14 ;  /* 0x000000ffff037224 */ /* 0x000fce00078e000e */
[----:B------:R-:W-:Y:S05]  /*11b20*/  WARPSYNC.COLLECTIVE R15, `(.L_x_95) ;  /* 0x000000000f087348 */ /* 0x000fea0003c00000 */
[----:B------:R0:W1:Y:S02]  /*11b30*/  SHFL.IDX P6, R14, R13, R12, R11 ;  /* 0x0000000c0d0e7389 */ /* 0x00006400000c000b */
[----:B01----:R-:W-:Y:S01]  /*11b40*/  ENDCOLLECTIVE ;  /* 0x000000000000791b */ /* 0x003fe20003800000 */
.L_x_95:
[----:B------:R-:W-:Y:S01]  /*11b50*/  ULDC.64 UR4, c[0x0][0x208] ;  /* 0x0000820000047ab9 */ /* 0x000fe20000000a00 */
[----:B------:R-:W-:Y:S02]  /*11b60*/  IMAD.MOV.U32 R13, RZ, RZ, R7 ;  /* 0x000000ffff0d7224 */ /* 0x000fe400078e0007 */
[----:B------:R-:W-:Y:S01]  /*11b70*/  IMAD.MOV.U32 R12, RZ, RZ, 0x2 ;  /* 0x00000002ff0c7424 */ /* 0x000fe200078e00ff */
[----:B------:R-:W-:-:S05]  /*11b80*/  MOV R2, R14 ;  /* 0x0000000e00027202 */ /* 0x000fca0000000f00 */
        /* <DEDUP_REMOVED lines=12> */
.L_x_96:
[----:B------:R-:W-:Y:S01]  /*11c50*/  @P0 LEA R9, R31, UR42, 0x1 ;  /* 0x0000002a1f090c11 */ /* 0x000fe2000f8e08ff */
[----:B------:R-:W-:Y:S01]  /*11c60*/  IMAD.MOV.U32 R13, RZ, RZ, R0 ;  /* 0x000000ffff0d7224 */ /* 0x000fe200078e0000 */
[----:B------:R-:W-:-:S07]  /*11c70*/  MOV R5, R14 ;  /* 0x0000000e00057202 */ /* 0x000fce0000000f00 */
[----:B------:R-:W-:Y:S05]  /*11c80*/  WARPSYNC.COLLECTIVE R15, `(.L_x_97) ;  /* 0x000000000f087348 */ /* 0x000fea0003c00000 */
[----:B------:R0:W1:Y:S02]  /*11c90*/  SHFL.IDX P6, R14, R13, R12, R11 ;  /* 0x0000000c0d0e7389 */ /* 0x00006400000c000b */
[----:B01----:R-:W-:Y:S01]  /*11ca0*/  ENDCOLLECTIVE ;  /* 0x000000000000791b */ /* 0x003fe20003800000 */
.L_x_97:
[----:B------:R-:W-:Y:S01]  /*11cb0*/  ULDC.64 UR4, c[0x0][0x208] ;  /* 0x0000820000047ab9 */ /* 0x000fe20000000a00 */
[----:B------:R-:W-:Y:S01]  /*11cc0*/  MOV R13, R7 ;  /* 0x00000007000d7202 */ /* 0x000fe20000000f00 */
[----:B------:R-:W-:Y:S02]  /*11cd0*/  IMAD.MOV.U32 R12, RZ, RZ, 0x3 ;  /* 0x00000003ff0c7424 */ /* 0x000fe400078e00ff */
        /* <DEDUP_REMOVED lines=13> */
.L_x_98:
[----:B------:R-:W-:Y:S02]  /*11db0*/  @P0 LEA R21, R31, UR42, 0x1 ;  /* 0x0000002a1f150c11 */ /* 0x000fe4000f8e08ff */
[----:B------:R-:W-:Y:S01]  /*11dc0*/  MOV R13, R0 ;  /* 0x00000000000d7202 */ /* 0x000fe20000000f00 */
[----:B------:R-:W-:-:S07]  /*11dd0*/  IMAD.MOV.U32 R3, RZ, RZ, R14 ;  /* 0x000000ffff037224 */ /* 0x000fce00078e000e */
[----:B------:R-:W-:Y:S05]  /*11de0*/  WARPSYNC.COLLECTIVE R15, `(.L_x_99) ;  /* 0x000000000f087348 */ /* 0x000fea0003c00000 */
[----:B------:R0:W1:Y:S02]  /*11df0*/  SHFL.IDX P6, R14, R13, R12, R11 ;  /* 0x0000000c0d0e7389 */ /* 0x00006400000c000b */
[----:B01----:R-:W-:Y:S01]  /*11e00*/  ENDCOLLECTIVE ;  /* 0x000000000000791b */ /* 0x003fe20003800000 */
.L_x_99:
[----:B------:R-:W-:Y:S01]  /*11e10*/  ULDC.64 UR4, c[0x0][0x208] ;  /* 0x0000820000047ab9 */ /* 0x000fe20000000a00 */
        /* <DEDUP_REMOVED lines=10> */
[----:B------:R0:W-:Y:S02]  /*11ec0*/  @P0 LDGSTS.E.BYPASS.LTC128B.128 [R21+0x2d400], desc[UR4][R2.64+0x180], !P1 ;  /* 0x2d40018002150fae */ /* 0x0001e4000c901d44 */
[----:B0-----:R-:W-:Y:S05]  /*11ed0*/  WARPSYNC.COLLECTIVE R15, `(.L_x_100) ;  /* 0x000000000f087348 */ /* 0x001fea0003c00000 */
[----:B------:R1:W2:Y:S02]  /*11ee0*/  SHFL.IDX P6, R14, R13, R12, R11 ;  /* 0x0000000c0d0e7389 */ /* 0x0002a400000c000b */
[----:B012---:R-:W-:Y:S01]  /*11ef0*/  ENDCOLLECTIVE ;  /* 0x000000000000791b */ /* 0x007fe20003800000 */
.L_x_100:
[----:B------:R-:W-:Y:S02]  /*11f00*/  IMAD.MOV.U32 R13, RZ, RZ, R0 ;  /* 0x000000ffff0d7224 */ /* 0x000fe400078e0000 */
[----:B------:R-:W-:-:S07]  /*11f10*/  IMAD.MOV.U32 R4, RZ, RZ, R14 ;  /* 0x000000ffff047224 */ /* 0x000fce00078e000e */
[----:B------:R-:W-:Y:S05]  /*11f20*/  WARPSYNC.COLLECTIVE R15, `(.L_x_101) ;  /* 0x000000000f087348 */ /* 0x000fea0003c00000 */
[----:B------:R0:W1:Y:S02]  /*11f30*/  SHFL.IDX P6, R14, R13, R12, R11 ;  /* 0x0000000c0d0e7389 */ /* 0x00006400000c000b */
[----:B01----:R-:W-:Y:S01]  /*11f40*/  ENDCOLLECTIVE ;  /* 0x000000000000791b */ /* 0x003fe20003800000 */
.L_x_101:
[----:B------:R-:W-:Y:S05]  /*11f50*/  BRA `(.L_x_102) ;  /* 0xffffffcc003c7947 */ /* 0x000fea000383ffff */
.L_x_53:
[----:B------:R-:W-:Y:S01]  /*11f60*/  MOV R13, R8 ;  /* 0x00000008000d7202 */ /* 0x000fe20000000f00 */
[----:B------:R-:W-:Y:S01]  /*11f70*/  IMAD.MOV.U32 R12, RZ, RZ, RZ ;  /* 0x000000ffff0c7224 */ /* 0x000fe200078e00ff */
[----:B------:R-:W-:Y:S01]  /*11f80*/  MOV R15, 0xffffffff ;  /* 0xffffffff000f7802 */ /* 0x000fe20000000f00 */
[----:B------:R-:W-:Y:S02]  /*11f90*/  IMAD.MOV.U32 R11, RZ, RZ, 0x181f ;  /* 0x0000181fff0b7424 */ /* 0x000fe400078e00ff */
[----:B------:R-:W-:-:S07]  /*11fa0*/  IMAD R7, R23, 0x80, R27 ;  /* 0x0000008017077824 */ /* 0x000fce00078e021b */
[----:B------:R-:W-:Y:S05]  /*11fb0*/  WARPSYNC.COLLECTIVE R15, `(.L_x_103) ;  /* 0x000000000f087348 */ /* 0x000fea0003c00000 */
[----:B------:R0:W1:Y:S02]  /*11fc0*/  SHFL.IDX P6, R14, R13, R12, R11 ;  /* 0x0000000c0d0e7389 */ /* 0x00006400000c000b */
[----:B01----:R-:W-:Y:S01]  /*11fd0*/  ENDCOLLECTIVE ;  /* 0x000000000000791b */ /* 0x003fe20003800000 */
.L_x_103:
[----:B------:R-:W-:Y:S02]  /*11fe0*/  VIADD R5, R7, 0x10 ;  /* 0x0000001007057836 */ /* 0x000fe40000000000 */
[----:B------:R-:W-:Y:S02]  /*11ff0*/  IMAD.MOV.U32 R13, RZ, RZ, R6 ;  /* 0x000000ffff0d7224 */ /* 0x000fe400078e0006 */
[----:B------:R-:W-:-:S07]  /*12000*/  IMAD.MOV.U32 R3, RZ, RZ, R14 ;  /* 0x000000ffff037224 */ /* 0x000fce00078e000e */
[----:B------:R-:W-:Y:S05]  /*12010*/  WARPSYNC.COLLECTIVE R15, `(.L_x_104) ;  /* 0x000000000f087348 */ /* 0x000fea0003c00000 */
[----:B------:R0:W1:Y:S02]  /*12020*/  SHFL.IDX P6, R14, R13, R12, R11 ;  /* 0x0000000c0d0e7389 */ /* 0x00006400000c000b */
[----:B01----:R-:W-:Y:S01]  /*12030*/  ENDCOLLECTIVE ;  /* 0x000000000000791b */ /* 0x003fe20003800000 */
.L_x_104:
[----:B------:R-:W-:Y:S01]  /*12040*/  ULDC UR4, c[0x0][0x288] ;  /* 0x0000a20000047ab9 */ /* 0x000fe20000000800 */
[----:B------:R-:W-:Y:S01]  /*12050*/  ULDC.64 UR6, c[0x0][0x208] ;  /* 0x0000820000067ab9 */ /* 0x000fe20000000a00 */
[----:B------:R-:W-:-:S05]  /*12060*/  IMAD R0, R0, UR4, RZ ;  /* 0x0000000400007c24 */ /* 0x000fca000f8e02ff */
[----:B------:R-:W-:Y:S02]  /*12070*/  ISETP.GE.AND P0, PT, R7, R0, PT ;  /* 0x000000000700720c */ /* 0x000fe40003f06270 */
[----:B------:R-:W-:Y:S01]  /*12080*/  MOV R13, R8 ;  /* 0x00000008000d7202 */ /* 0x000fe20000000f00 */
[----:B------:R-:W-:-:S10]  /*12090*/  IMAD.MOV.U32 R12, RZ, RZ, 0x1 ;  /* 0x00000001ff0c7424 */ /* 0x000fd400078e00ff */
[----:B------:R-:W-:Y:S02]  /*120a0*/  @!P0 LEA R9, R31, UR42, 0x1 ;  /* 0x0000002a1f098c11 */ /* 0x000fe4000f8e08ff */
[----:B------:R-:W-:-:S05]  /*120b0*/  MOV R2, R14 ;  /* 0x0000000e00027202 */ /* 0x000fca0000000f00 */
[----:B------:R-:W-:-:S05]  /*120c0*/  @!P0 IMAD.WIDE.U32 R2, R22, 0x2, R2 ;  /* 0x0000000216028825 */ /* 0x000fca00078e0002 */
[----:B------:R-:W-:Y:S01]  /*120d0*/  @!PT LDS RZ, [RZ] ;  /* 0x00000000fffff984 */ /* 0x000fe20000000800 */
[----:B------:R-:W-:Y:S01]  /*120e0*/  @!PT LDS RZ, [RZ] ;  /* 0x00000000fffff984 */ /* 0x000fe20000000800 */
[----:B------:R-:W-:Y:S01]  /*120f0*/  @!PT LDS RZ, [RZ] ;  /* 0x00000000fffff984 */ /* 0x000fe20000000800 */
[----:B------:R0:W-:Y:S04]  /*12100*/  @!P0 LDGSTS.E.BYPASS.LTC128B.128 [R9+0x14400], desc[UR6][R2.64], !P4 ;  /* 0x1440000002098fae */ /* 0x0001e8000e101d46 */
[----:B------:R0:W-:Y:S04]  /*12110*/  @!P0 LDGSTS.E.BYPASS.LTC128B.128 [R9+0x18400], desc[UR6][R2.64+0x80], !P3 ;  /* 0x1840008002098fae */ /* 0x0001e8000d901d46 */
[----:B------:R0:W-:Y:S04]  /*12120*/  @!P0 LDGSTS.E.BYPASS.LTC128B.128 [R9+0x1c400], desc[UR6][R2.64+0x100], !P2 ;  /* 0x1c40010002098fae */ /* 0x0001e8000d101d46 */
[----:B------:R0:W-:Y:S01]  /*12130*/  @!P0 LDGSTS.E.BYPASS.LTC128B.128 [R9+0x20400], desc[UR6][R2.64+0x180], !P1 ;  /* 0x2040018002098fae */ /* 0x0001e2000c901d46 */
[----:B------:R-:W-:-:S13]  /*12140*/  ISETP.GE.AND P0, PT, R5, R0, PT ;  /* 0x000000000500720c */ /* 0x000fda0003f06270 */
[----:B0-----:R-:W-:Y:S05]  /*12150*/  WARPSYNC.COLLECTIVE R15, `(.L_x_105) ;  /* 0x000000000f087348 */ /* 0x001fea0003c00000 */
[----:B------:R1:W2:Y:S02]  /*12160*/  SHFL.IDX P6, R14, R13, R12, R11 ;  /* 0x0000000c0d0e7389 */ /* 0x0002a400000c000b */
[----:B012---:R-:W-:Y:S01]  /*12170*/  ENDCOLLECTIVE ;  /* 0x000000000000791b */ /* 0x007fe20003800000 */
.L_x_105:
[----:B------:R-:W-:Y:S01]  /*12180*/  VIADD R3, R7, 0x20 ;  /* 0x0000002007037836 */ /* 0x000fe20000000000 */
[----:B------:R-:W-:Y:S02]  /*12190*/  @!P0 LEA R21, R31, UR42, 0x1 ;  /* 0x0000002a1f158c11 */ /* 0x000fe4000f8e08ff */
[----:B------:R-:W-:Y:S01]  /*121a0*/  MOV R13, R6 ;  /* 0x00000006000d7202 */ /* 0x000fe20000000f00 */
[----:B------:R-:W-:-:S07]  /*121b0*/  IMAD.MOV.U32 R5, RZ, RZ, R14 ;  /* 0x000000ffff057224 */ /* 0x000fce00078e000e */
[----:B------:R-:W-:Y:S05]  /*121c0*/  WARPSYNC.COLLECTIVE R15, `(.L_x_106) ;  /* 0x000000000f087348 */ /* 0x000fea0003c00000 */
[----:B------:R0:W1:Y:S02]  /*121d0*/  SHFL.IDX P6, R14, R13, R12, R11 ;  /* 0x0000000c0d0e7389 */ /* 0x00006400000c000b */
[----:B01----:R-:W-:Y:S01]  /*121e0*/  ENDCOLLECTIVE ;  /* 0x000000000000791b */ /* 0x003fe20003800000 */
.L_x_106:
[----:B------:R-:W-:Y:S01]  /*121f0*/  ULDC.64 UR4, c[0x0][0x208] ;  /* 0x0000820000047ab9 */ /* 0x000fe20000000a00 */
[----:B------:R-:W-:Y:S01]  /*12200*/  MOV R13, R8 ;  /* 0x00000008000d7202 */ /* 0x000fe20000000f00 */
[----:B------:R-:W-:Y:S02]  /*12210*/  IMAD.MOV.U32 R12, RZ, RZ, 0x2 ;  /* 0x00000002ff0c7424 */ /* 0x000fe400078e00ff */
[----:B------:R-:W-:-:S04]  /*12220*/  IMAD.MOV.U32 R4, RZ, RZ, R14 ;  /* 0x000000ffff047224 */ /* 0x000fc800078e000e */
        /* <DEDUP_REMOVED lines=12> */
.L_x_107:
[----:B------:R-:W-:Y:S01]  /*122f0*/  VIADD R5, R7, 0x30 ;  /* 0x0000003007057836 */ /* 0x000fe20000000000 */
[----:B------:R-:W-:Y:S02]  /*12300*/  @!P0 LEA R9, R31, UR42, 0x1 ;  /* 0x0000002a1f098c11 */ /* 0x000fe4000f8e08ff */
[----:B------:R-:W-:Y:S01]  /*12310*/  MOV R13, R6 ;  /* 0x00000006000d7202 */ /* 0x000fe20000000f00 */
[----:B------:R-:W-:-:S07]  /*12320*/  IMAD.MOV.U32 R3, RZ, RZ, R14 ;  /* 0x000000ffff037224 */ /* 0x000fce00078e000e */
[----:B------:R-:W-:Y:S05]  /*12330*/  WARPSYNC.COLLECTIVE R15, `(.L_x_108) ;  /* 0x000000000f087348 */ /* 0x000fea0003c00000 */
[----:B------:R0:W1:Y:S02]  /*12340*/  SHFL.IDX P6, R14, R13, R12, R11 ;  /* 0x0000000c0d0e7389 */ /* 0x00006400000c000b */
[----:B01----:R-:W-:Y:S01]  /*12350*/  ENDCOLLECTIVE ;  /* 0x000000000000791b */ /* 0x003fe20003800000 */
.L_x_108:
        /* <DEDUP_REMOVED lines=16> */
.L_x_109:
[----:B------:R-:W-:Y:S01]  /*12460*/  VIADD R3, R7, 0x40 ;  /* 0x0000004007037836 */ /* 0x000fe20000000000 */
[----:B------:R-:W-:Y:S02]  /*12470*/  @!P0 LEA R21, R31, UR42, 0x1 ;  /* 0x0000002a1f158c11 */ /* 0x000fe4000f8e08ff */
[----:B------:R-:W-:Y:S01]  /*12480*/  MOV R13, R6 ;  /* 0x00000006000d7202 */ /* 0x000fe20000000f00 */
[----:B------:R-:W-:-:S07]  /*12490*/  IMAD.MOV.U32 R5, RZ, RZ, R14 ;  /* 0x000000ffff057224 */ /* 0x000fce00078e000e */
[----:B------:R-:W-:Y:S05]  /*124a0*/  WARPSYNC.COLLECTIVE R15, `(.L_x_110) ;  /* 0x000000000f087348 */ /* 0x000fea0003c00000 */
[----:B------:R0:W1:Y:S02]  /*124b0*/  SHFL.IDX P6, R14, R13, R12, R11 ;  /* 0x0000000c0d0e7389 */ /* 0x00006400000c000b */
[----:B01----:R-:W-:Y:S01]  /*124c0*/  ENDCOLLECTIVE ;  /* 0x000000000000791b */ /* 0x003fe20003800000 */
.L_x_110:
        /* <DEDUP_REMOVED lines=16> */
.L_x_111:
[----:B------:R-:W-:Y:S01]  /*125d0*/  VIADD R5, R7, 0x50 ;  /* 0x0000005007057836 */ /* 0x000fe20000000000 */
[----:B------:R-:W-:Y:S02]  /*125e0*/  @!P0 LEA R9, R31, UR42, 0x1 ;  /* 0x0000002a1f098c11 */ /* 0x000fe4000f8e08ff */
[----:B------:R-:W-:Y:S01]  /*125f0*/  MOV R13, R6 ;  /* 0x00000006000d7202 */ /* 0x000fe20000000f00 */
[----:B------:R-:W-:-:S07]  /*12600*/  IMAD.MOV.U32 R3, RZ, RZ, R14 ;  /* 0x000000ffff037224 */ /* 0x000fce00078e000e */
[----:B------:R-:W-:Y:S05]  /*12610*/  WARPSYNC.COLLECTIVE R15, `(.L_x_112) ;  /* 0x000000000f087348 */ /* 0x000fea0003c00000 */
[----:B------:R0:W1:Y:S02]  /*12620*/  SHFL.IDX P6, R14, R13, R12, R11 ;  /* 0x0000000c0d0e7389 */ /* 0x00006400000c000b */
[----:B01----:R-:W-:Y:S01]  /*12630*/  ENDCOLLECTIVE ;  /* 0x000000000000791b */ /* 0x003fe20003800000 */
.L_x_112:
        /* <DEDUP_REMOVED lines=16> */
.L_x_113:
[----:B------:R-:W-:Y:S01]  /*12740*/  VIADD R3, R7, 0x60 ;  /* 0x0000006007037836 */ /* 0x000fe20000000000 */
[----:B------:R-:W-:Y:S02]  /*12750*/  @!P0 LEA R21, R31, UR42, 0x1 ;  /* 0x0000002a1f158c11 */ /* 0x000fe4000f8e08ff */
[----:B------:R-:W-:Y:S01]  /*12760*/  MOV R13, R6 ;  /* 0x00000006000d7202 */ /* 0x000fe20000000f00 */
[----:B------:R-:W-:-:S07]  /*12770*/  IMAD.MOV.U32 R5, RZ, RZ, R14 ;  /* 0x000000ffff057224 */ /* 0x000fce00078e000e */
[----:B------:R-:W-:Y:S05]  /*12780*/  WARPSYNC.COLLECTIVE R15, `(.L_x_114) ;  /* 0x000000000f087348 */ /* 0x000fea0003c00000 */
[----:B------:R0:W1:Y:S02]  /*12790*/  SHFL.IDX P6, R14, R13, R12, R11 ;  /* 0x0000000c0d0e7389 */ /* 0x00006400000c000b */
[----:B01----:R-:W-:Y:S01]  /*127a0*/  ENDCOLLECTIVE ;  /* 0x000000000000791b */ /* 0x003fe20003800000 */
.L_x_114:
        /* <DEDUP_REMOVED lines=16> */
.L_x_115:
[----:B------:R-:W-:Y:S02]  /*128b0*/  @!P0 LEA R9, R31, UR42, 0x1 ;  /* 0x0000002a1f098c11 */ /* 0x000fe4000f8e08ff */
[----:B------:R-:W-:Y:S01]  /*128c0*/  MOV R13, R6 ;  /* 0x00000006000d7202 */ /* 0x000fe20000000f00 */
[----:B------:R-:W-:-:S07]  /*128d0*/  IMAD.MOV.U32 R3, RZ, RZ, R14 ;  /* 0x000000ffff037224 */ /* 0x000fce00078e000e */
[----:B------:R-:W-:Y:S05]  /*128e0*/  WARPSYNC.COLLECTIVE R15, `(.L_x_116) ;  /* 0x000000000f087348 */ /* 0x000fea0003c00000 */
[----:B------:R0:W1:Y:S02]  /*128f0*/  SHFL.IDX P6, R14, R13, R12, R11 ;  /* 0x0000000c0d0e7389 */ /* 0x00006400000c000b */
[----:B01----:R-:W-:Y:S01]  /*12900*/  ENDCOLLECTIVE ;  /* 0x000000000000791b */ /* 0x003fe20003800000 */
.L_x_116:
[----:B------:R-:W-:Y:S01]  /*12910*/  ULDC.64 UR4, c[0x0][0x208] ;  /* 0x0000820000047ab9 */ /* 0x000fe20000000a00 */
[----:B------:R-:W-:Y:S01]  /*12920*/  IMAD.MOV.U32 R13, RZ, RZ, R8 ;  /* 0x000000ffff0d7224 */ /* 0x000fe200078e0008 */
[----:B------:R-:W-:Y:S01]  /*12930*/  MOV R12, 0x7 ;  /* 0x00000007000c7802 */ /* 0x000fe20000000f00 */
        /* <DEDUP_REMOVED lines=8> */
[----:B------:R0:W-:Y:S02]  /*129c0*/  @!P0 LDGSTS.E.BYPASS.LTC128B.128 [R9+0x23400], desc[UR4][R2.64+0x180], !P1 ;  /* 0x2340018002098fae */ /* 0x0001e4000c901d44 */
[----:B0-----:R-:W-:Y:S05]  /*129d0*/  WARPSYNC.COLLECTIVE R15, `(.L_x_117) ;  /* 0x000000000f087348 */ /* 0x001fea0003c00000 */
[----:B------:R1:W2:Y:S02]  /*129e0*/  SHFL.IDX P6, R14, R13, R12, R11 ;  /* 0x0000000c0d0e7389 */ /* 0x0002a400000c000b */
[----:B012---:R-:W-:Y:S01]  /*129f0*/  ENDCOLLECTIVE ;  /* 0x000000000000791b */ /* 0x007fe20003800000 */
.L_x_117:
[----:B------:R-:W-:Y:S02]  /*12a00*/  IMAD.MOV.U32 R13, RZ, RZ, R6 ;  /* 0x000000ffff0d7224 */ /* 0x000fe400078e0006 */
[----:B------:R-:W-:-:S07]  /*12a10*/  IMAD.MOV.U32 R8, RZ, RZ, R14 ;  /* 0x000000ffff087224 */ /* 0x000fce00078e000e */
[----:B------:R-:W-:Y:S05]  /*12a20*/  WARPSYNC.COLLECTIVE R15, `(.L_x_118) ;  /* 0x000000000f087348 */ /* 0x000fea0003c00000 */
[----:B------:R0:W1:Y:S02]  /*12a30*/  SHFL.IDX P6, R14, R13, R12, R11 ;  /* 0x0000000c0d0e7389 */ /* 0x00006400000c000b */
[----:B01----:R-:W-:Y:S01]  /*12a40*/  ENDCOLLECTIVE ;  /* 0x000000000000791b */ /* 0x003fe20003800000 */
.L_x_118:
[----:B------:R-:W-:Y:S05]  /*12a50*/  BRA `(.L_x_119) ;  /* 0xffffffcc00407947 */ /* 0x000fea000383ffff */
.L_x_56:
[----:B0-----:R-:W-:-:S04]  /*12a60*/  MOV R3, UR42 ;  /* 0x0000002a00037c02 */ /* 0x001fc80008000f00 */
[----:B------:R0:W1:Y:S03]  /*12a70*/  SYNCS.PHASECHK.TRANS64.TRYWAIT P0, [R3+URZ+0x38820], R0 ;  /* 0x03882000030075a7 */ /* 0x000066000800017f */
[----:B-1----:R-:W-:Y:S05]  /*12a80*/  @!P0 NANOSLEEP.SYNCS 0x989680 ;  /* 0x009896800000895d */ /* 0x002fea0003900000 */
[----:B------:R-:W1:Y:S02]  /*12a90*/  @!P0 SYNCS.PHASECHK.TRANS64 P0, [R3+URZ+0x38820], R0 ;  /* 0x03882000030085a7 */ /* 0x000e64000800007f */
[----:B-1----:R-:W-:Y:S05]  /*12aa0*/  @!P0 BRA `(.L_x_56) ;  /* 0xfffffffc00ec8947 */ /* 0x002fea000383ffff */
[----:B------:R-:W-:Y:S05]  /*12ab0*/  BRA `(.L_x_120) ;  /* 0xffffffcc00907947 */ /* 0x000fea000383ffff */
.L_x_60:
[----:B-1----:R1:W2:Y:S02]  /*12ac0*/  SYNCS.PHASECHK.TRANS64.TRYWAIT P0, [R19+URZ+0x38840], R2 ;  /* 0x03884002130075a7 */ /* 0x0022a4000800017f */
[----:B--2---:R-:W-:Y:S05]  /*12ad0*/  @!P0 NANOSLEEP.SYNCS 0x989680 ;  /* 0x009896800000895d */ /* 0x004fea0003900000 */
[----:B------:R-:W2:Y:S02]  /*12ae0*/  @!P0 SYNCS.PHASECHK.TRANS64 P0, [R19+URZ+0x38840], R2 ;  /* 0x03884002130085a7 */ /* 0x000ea4000800007f */
[----:B--2---:R-:W-:Y:S05]  /*12af0*/  @!P0 BRA `(.L_x_60) ;  /* 0xfffffffc00f08947 */ /* 0x004fea000383ffff */
[----:B------:R-:W-:Y:S05]  /*12b00*/  BRA `(.L_x_121) ;  /* 0xffffffd0009c7947 */ /* 0x000fea000383ffff */
.L_x_61:
        /* <DEDUP_REMOVED lines=8> */
.L_x_123:
[----:B------:R-:W-:Y:S05]  /*12b90*/  BSYNC B1 ;  /* 0x0000000000017941 */ /* 0x000fea0003800000 */
.L_x_122:
[----:B------:R-:W-:Y:S01]  /*12ba0*/  MOV R13, R24 ;  /* 0x00000018000d7202 */ /* 0x000fe20000000f00 */
[----:B------:R-:W-:Y:S01]  /*12bb0*/  IMAD.MOV.U32 R12, RZ, RZ, RZ ;  /* 0x000000ffff0c7224 */ /* 0x000fe200078e00ff */
[----:B------:R-:W-:Y:S01]  /*12bc0*/  MOV R15, 0xffffffff ;  /* 0xffffffff000f7802 */ /* 0x000fe20000000f00 */
[----:B------:R-:W-:Y:S01]  /*12bd0*/  IMAD.MOV.U32 R11, RZ, RZ, 0x181f ;  /* 0x0000181fff0b7424 */ /* 0x000fe200078e00ff */
[----:B------:R-:W-:Y:S01]  /*12be0*/  P2R R4, PR, RZ, 0x8 ;  /* 0x00000008ff047803 */ /* 0x000fe20000000000 */
[----:B------:R-:W-:Y:S01]  /*12bf0*/  IMAD.MOV.U32 R3, RZ, RZ, R14 ;  /* 0x000000ffff037224 */ /* 0x000fe200078e000e */
[----:B------:R-:W-:Y:S01]  /*12c00*/  LOP3.LUT P3, RZ, R16, 0x10, RZ, 0xc0, !PT ;  /* 0x0000001010ff7812 */ /* 0x000fe2000786c0ff */
[----:B------:R-:W-:-:S12]  /*12c10*/  IMAD.SHL.U32 R32, R22, 0x2, RZ ;  /* 0x0000000216207824 */ /* 0x000fd800078e00ff */
[----:B------:R-:W-:Y:S05]  /*12c20*/  WARPSYNC.COLLECTIVE R15, `(.L_x_124) ;  /* 0x000000000f087348 */ /* 0x000fea0003c00000 */
[----:B------:R0:W1:Y:S02]  /*12c30*/  SHFL.IDX P6, R14, R13, R12, R11 ;  /* 0x0000000c0d0e7389 */ /* 0x00006400000c000b */
[----:B01----:R-:W-:Y:S01]  /*12c40*/  ENDCOLLECTIVE ;  /* 0x000000000000791b */ /* 0x003fe20003800000 */
.L_x_124:
[----:B------:R-:W-:Y:S01]  /*12c50*/  P2R R6, PR, RZ, 0x4 ;  /* 0x00000004ff067803 */ /* 0x000fe20000000000 */
[----:B------:R-:W-:Y:S01]  /*12c60*/  ULDC.64 UR4, c[0x0][0x208] ;  /* 0x0000820000047ab9 */ /* 0x000fe20000000a00 */
[C---:B------:R-:W-:Y:S02]  /*12c70*/  LOP3.LUT P2, RZ, R16.reuse, 0x8, RZ, 0xc0, !PT ;  /* 0x0000000810ff7812 */ /* 0x040fe4000784c0ff */
[----:B------:R-:W-:Y:S02]  /*12c80*/  P2R R7, PR, RZ, 0x2 ;  /* 0x00000002ff077803 */ /* 0x000fe40000000000 */
[----:B------:R-:W-:Y:S02]  /*12c90*/  LOP3.LUT P1, RZ, R16, 0x4, RZ, 0xc0, !PT ;  /* 0x0000000410ff7812 */ /* 0x000fe4000782c0ff */
[----:B------:R-:W-:Y:S02]  /*12ca0*/  LEA R25, R25, UR42, 0x1 ;  /* 0x0000002a19197c11 */ /* 0x000fe4000f8e08ff */
[----:B------:R-:W-:Y:S01]  /*12cb0*/  MOV R13, R27 ;  /* 0x0000001b000d7202 */ /* 0x000fe20000000f00 */
[----:B------:R-:W-:Y:S01]  /*12cc0*/  IMAD.MOV.U32 R12, RZ, RZ, 0x1 ;  /* 0x00000001ff0c7424 */ /* 0x000fe200078e00ff */
[----:B------:R-:W-:-:S05]  /*12cd0*/  IADD3 R2, P0, R14, R32, RZ ;  /* 0x000000200e027210 */ /* 0x000fca0007f1e0ff */
[----:B------:R-:W-:-:S05]  /*12ce0*/  IMAD.X R3, RZ, RZ, R3, P0 ;  /* 0x000000ffff037224 */ /* 0x000fca00000e0603 */
[----:B------:R-:W-:Y:S01]  /*12cf0*/  @!PT LDS RZ, [RZ] ;  /* 0x00000000fffff984 */ /* 0x000fe20000000800 */
[----:B------:R-:W-:Y:S01]  /*12d00*/  @!PT LDS RZ, [RZ] ;  /* 0x00000000fffff984 */ /* 0x000fe20000000800 */
[----:B------:R-:W-:Y:S01]  /*12d10*/  @!PT LDS RZ, [RZ] ;  /* 0x00000000fffff984 */ /* 0x000fe20000000800 */
[----:B------:R0:W-:Y:S04]  /*12d20*/  LDGSTS.E.BYPASS.LTC128B.128 [R25+0x24400], desc[UR4][R2.64], !P3 ;  /* 0x2440000002197fae */ /* 0x0001e8000d901d44 */
[----:B------:R0:W-:Y:S04]  /*12d30*/  LDGSTS.E.BYPASS.LTC128B.128 [R25+0x26c00], desc[UR4][R2.64+0x80], !P2 ;  /* 0x26c0008002197fae */ /* 0x0001e8000d101d44 */
[----:B------:R0:W-:Y:S04]  /*12d40*/  LDGSTS.E.BYPASS.LTC128B.128 [R25+0x29400], desc[UR4][R2.64+0x100], !P1 ;  /* 0x2940010002197fae */ /* 0x0001e8000c901d44 */
[----:B------:R0:W-:Y:S02]  /*12d50*/  LDGSTS.E.BYPASS.LTC128B.128 [R25+0x2bc00], desc[UR4][R2.64+0x180], !P5 ;  /* 0x2bc0018002197fae */ /* 0x0001e4000e901d44 */
[----:B0-----:R-:W-:Y:S05]  /*12d60*/  WARPSYNC.COLLECTIVE R15, `(.L_x_125) ;  /* 0x000000000f087348 */ /* 0x001fea0003c00000 */
[----:B------:R1:W2:Y:S02]  /*12d70*/  SHFL.IDX P6, R14, R13, R12, R11 ;  /* 0x0000000c0d0e7389 */ /* 0x0002a400000c000b */
[----:B012---:R-:W-:Y:S01]  /*12d80*/  ENDCOLLECTIVE ;  /* 0x000000000000791b */ /* 0x007fe20003800000 */
.L_x_125:
[----:B------:R-:W-:Y:S01]  /*12d90*/  MOV R13, R24 ;  /* 0x00000018000d7202 */ /* 0x000fe20000000f00 */
[----:B------:R-:W-:-:S07]  /*12da0*/  IMAD.MOV.U32 R5, RZ, RZ, R14 ;  /* 0x000000ffff057224 */ /* 0x000fce00078e000e */
[----:B------:R-:W-:Y:S05]  /*12db0*/  WARPSYNC.COLLECTIVE R15, `(.L_x_126) ;  /* 0x000000000f087348 */ /* 0x000fea0003c00000 */
[----:B------:R0:W1:Y:S02]  /*12dc0*/  SHFL.IDX P6, R14, R13, R12, R11 ;  /* 0x0000000c0d0e7389 */ /* 0x00006400000c000b */
[----:B01----:R-:W-:Y:S01]  /*12dd0*/  ENDCOLLECTIVE ;  /* 0x000000000000791b */ /* 0x003fe20003800000 */
.L_x_126:
[----:B------:R-:W-:Y:S01]  /*12de0*/  ULDC.64 UR4, c[0x0][0x208] ;  /* 0x0000820000047ab9 */ /* 0x000fe20000000a00 */
[----:B------:R-:W-:Y:S01]  /*12df0*/  MOV R13, R27 ;  /* 0x0000001b000d7202 */ /* 0x000fe20000000f00 */
[----:B------:R-:W-:Y:S02]  /*12e00*/  IMAD.MOV.U32 R12, RZ, RZ, 0x2 ;  /* 0x00000002ff0c7424 */ /* 0x000fe400078e00ff */
[----:B------:R-:W-:-:S05]  /*12e10*/  IMAD.MOV.U32 R11, RZ, RZ, R14 ;  /* 0x000000ffff0b7224 */ /* 0x000fca00078e000e */
[----:B------:R-:W-:Y:S01]  /*12e20*/  IADD3 R2, P0, R11, R32, RZ ;  /* 0x000000200b027210 */ /* 0x000fe20007f1e0ff */
[----:B------:R-:W-:-:S04]  /*12e30*/  IMAD.MOV.U32 R11, RZ, RZ, 0x181f ;  /* 0x0000181fff0b7424 */ /* 0x000fc800078e00ff */
        /* <DEDUP_REMOVED lines=11> */
.L_x_127:
[----:B------:R-:W-:Y:S01]  /*12ef0*/  IMAD.MOV.U32 R13, RZ, RZ, R24 ;  /* 0x000000ffff0d7224 */ /* 0x000fe200078e0018 */
[----:B------:R-:W-:-:S07]  /*12f00*/  MOV R5, R14 ;  /* 0x0000000e00057202 */ /* 0x000fce0000000f00 */
[----:B------:R-:W-:Y:S05]  /*12f10*/  WARPSYNC.COLLECTIVE R15, `(.L_x_128) ;  /* 0x000000000f087348 */ /* 0x000fea0003c00000 */
[----:B------:R0:W1:Y:S02]  /*12f20*/  SHFL.IDX P6, R14, R13, R12, R11 ;  /* 0x0000000c0d0e7389 */ /* 0x00006400000c000b */
[----:B01----:R-:W-:Y:S01]  /*12f30*/  ENDCOLLECTIVE ;  /* 0x000000000000791b */ /* 0x003fe20003800000 */
.L_x_128:
[----:B------:R-:W-:Y:S01]  /*12f40*/  ULDC.64 UR4, c[0x0][0x208] ;  /* 0x0000820000047ab9 */ /* 0x000fe20000000a00 */
[----:B------:R-:W-:Y:S02]  /*12f50*/  IMAD.MOV.U32 R13, RZ, RZ, R27 ;  /* 0x000000ffff0d7224 */ /* 0x000fe400078e001b */
[----:B------:R-:W-:Y:S02]  /*12f60*/  IMAD.MOV.U32 R12, RZ, RZ, 0x3 ;  /* 0x00000003ff0c7424 */ /* 0x000fe400078e00ff */
[----:B------:R-:W-:-:S05]  /*12f70*/  IMAD.MOV.U32 R11, RZ, RZ, R14 ;  /* 0x000000ffff0b7224 */ /* 0x000fca00078e000e */
[----:B------:R-:W-:Y:S02]  /*12f80*/  IADD3 R2, P0, R11, R32, RZ ;  /* 0x000000200b027210 */ /* 0x000fe40007f1e0ff */
[----:B------:R-:W-:Y:S02]  /*12f90*/  MOV R11, 0x181f ;  /* 0x0000181f000b7802 */ /* 0x000fe40000000f00 */
[----:B------:R-:W-:Y:S02]  /*12fa0*/  IADD3.X R3, RZ, R5, RZ, P0, !PT ;  /* 0x00000005ff037210 */ /* 0x000fe400007fe4ff */
[----:B------:R-:W-:-:S03]  /*12fb0*/  SHF.L.U32 R5, R22, 0x1, RZ ;  /* 0x0000000116057819 */ /* 0x000fc600000006ff */
        /* <DEDUP_REMOVED lines=10> */
.L_x_129:
[----:B------:R-:W-:Y:S02]  /*13060*/  IMAD.MOV.U32 R13, RZ, RZ, R24 ;  /* 0x000000ffff0d7224 */ /* 0x000fe400078e0018 */
[----:B------:R-:W-:-:S07]  /*13070*/  IMAD.MOV.U32 R32, RZ, RZ, R14 ;  /* 0x000000ffff207224 */ /* 0x000fce00078e000e */
[----:B------:R-:W-:Y:S05]  /*13080*/  WARPSYNC.COLLECTIVE R15, `(.L_x_130) ;  /* 0x000000000f087348 */ /* 0x000fea0003c00000 */
[----:B------:R0:W1:Y:S02]  /*13090*/  SHFL.IDX P6, R14, R13, R12, R11 ;  /* 0x0000000c0d0e7389 */ /* 0x00006400000c000b */
[----:B01----:R-:W-:Y:S01]  /*130a0*/  ENDCOLLECTIVE ;  /* 0x000000000000791b */ /* 0x003fe20003800000 */
.L_x_130:
[----:B------:R-:W-:Y:S01]  /*130b0*/  ULDC.64 UR4, c[0x0][0x208] ;  /* 0x0000820000047ab9 */ /* 0x000fe20000000a00 */
[----:B------:R-:W-:Y:S01]  /*130c0*/  MOV R13, R27 ;  /* 0x0000001b000d7202 */ /* 0x000fe20000000f00 */
[----:B------:R-:W-:Y:S02]  /*130d0*/  IMAD.MOV.U32 R12, RZ, RZ, 0x4 ;  /* 0x00000004ff0c7424 */ /* 0x000fe400078e00ff */
[----:B------:R-:W-:-:S05]  /*130e0*/  IMAD.MOV.U32 R2, RZ, RZ, R14 ;  /* 0x000000ffff027224 */ /* 0x000fca00078e000e */
[----:B------:R-:W-:-:S05]  /*130f0*/  IADD3 R2, P0, R2, R5, RZ ;  /* 0x0000000502027210 */ /* 0x000fca0007f1e0ff */
[----:B------:R-:W-:-:S05]  /*13100*/  IMAD.X R3, RZ, RZ, R32, P0 ;  /* 0x000000ffff037224 */ /* 0x000fca00000e0620 */
[----:B------:R-:W-:Y:S01]  /*13110*/  @!PT LDS RZ, [RZ] ;  /* 0x00000000fffff984 */ /* 0x000fe20000000800 */
[----:B------:R-:W-:Y:S01]  /*13120*/  @!PT LDS RZ, [RZ] ;  /* 0x00000000fffff984 */ /* 0x000fe20000000800 */
[----:B------:R-:W-:Y:S01]  /*13130*/  @!PT LDS RZ, [RZ] ;  /* 0x00000000fffff984 */ /* 0x000fe20000000800 */
[----:B------:R0:W-:Y:S01]  /*13140*/  LDGSTS.E.BYPASS.LTC128B.128 [R25+0x25c00], desc[UR4][R2.64], !P3 ;  /* 0x25c0000002197fae */ /* 0x0001e2000d901d44 */
[----:B------:R-:W-:-:S03]  /*13150*/  ISETP.NE.AND P3, PT, R4, RZ, PT ;  /* 0x000000ff0400720c */ /* 0x000fc60003f65270 */
[----:B------:R0:W-:Y:S01]  /*13160*/  LDGSTS.E.BYPASS.LTC128B.128 [R25+0x28400], desc[UR4][R2.64+0x80], !P2 ;  /* 0x2840008002197fae */ /* 0x0001e2000d101d44 */
[----:B------:R-:W-:-:S03]  /*13170*/  ISETP.NE.AND P2, PT, R6, RZ, PT ;  /* 0x000000ff0600720c */ /* 0x000fc60003f45270 */
[----:B------:R0:W-:Y:S01]  /*13180*/  LDGSTS.E.BYPASS.LTC128B.128 [R25+0x2ac00], desc[UR4][R2.64+0x100], !P1 ;  /* 0x2ac0010002197fae */ /* 0x0001e2000c901d44 */
[----:B------:R-:W-:-:S03]  /*13190*/  ISETP.NE.AND P1, PT, R7, RZ, PT ;  /* 0x000000ff0700720c */ /* 0x000fc60003f25270 */
[----:B------:R0:W-:Y:S10]  /*131a0*/  LDGSTS.E.BYPASS.LTC128B.128 [R25+0x2d400], desc[UR4][R2.64+0x180], !P5 ;  /* 0x2d40018002197fae */ /* 0x0001f4000e901d44 */
[----:B0-----:R-:W-:Y:S05]  /*131b0*/  WARPSYNC.COLLECTIVE R15, `(.L_x_131) ;  /* 0x000000000f087348 */ /* 0x001fea0003c00000 */
[----:B------:R1:W2:Y:S02]  /*131c0*/  SHFL.IDX P6, R14, R13, R12, R11 ;  /* 0x0000000c0d0e7389 */ /* 0x0002a400000c000b */
[----:B012---:R-:W-:Y:S01]  /*131d0*/  ENDCOLLECTIVE ;  /* 0x000000000000791b */ /* 0x007fe20003800000 */
.L_x_131:
[----:B------:R-:W-:Y:S01]  /*131e0*/  MOV R13, R24 ;  /* 0x00000018000d7202 */ /* 0x000fe20000000f00 */
[----:B------:R-:W-:-:S07]  /*131f0*/  IMAD.MOV.U32 R27, RZ, RZ, R14 ;  /* 0x000000ffff1b7224 */ /* 0x000fce00078e000e */
[----:B------:R-:W-:Y:S05]  /*13200*/  WARPSYNC.COLLECTIVE R15, `(.L_x_132) ;  /* 0x000000000f087348 */ /* 0x000fea0003c00000 */
[----:B------:R0:W1:Y:S02]  /*13210*/  SHFL.IDX P6, R14, R13, R12, R11 ;  /* 0x0000000c0d0e7389 */ /* 0x00006400000c000b */
[----:B01----:R-:W-:Y:S01]  /*13220*/  ENDCOLLECTIVE ;  /* 0x000000000000791b */ /* 0x003fe20003800000 */
.L_x_132:
[----:B------:R-:W-:Y:S05]  /*13230*/  BRA `(.L_x_133) ;  /* 0xffffffcc00f87947 */ /* 0x000fea000383ffff */
.L_x_66:
[----:B0-----:R0:W2:Y:S02]  /*13240*/  SYNCS.PHASECHK.TRANS64.TRYWAIT P0, [R4+URZ+0x38860], R3 ;  /* 0x03886003040075a7 */ /* 0x0010a4000800017f */
[----:B--2---:R-:W-:Y:S05]  /*13250*/  @!P0 NANOSLEEP.SYNCS 0x989680 ;  /* 0x009896800000895d */ /* 0x004fea0003900000 */
[----:B------:R-:W2:Y:S02]  /*13260*/  @!P0 SYNCS.PHASECHK.TRANS64 P0, [R4+URZ+0x38860], R3 ;  /* 0x03886003040085a7 */ /* 0x000ea4000800007f */
[----:B--2---:R-:W-:Y:S05]  /*13270*/  @!P0 BRA `(.L_x_66) ;  /* 0xfffffffc00f08947 */ /* 0x004fea000383ffff */
[----:B------:R-:W-:Y:S05]  /*13280*/  BRA `(.L_x_134) ;  /* 0xffffffd000747947 */ /* 0x000fea000383ffff */
.L_x_67:
[----:B------:R-:W-:Y:S01]  /*13290*/  BSSY B1, `(.L_x_135) ;  /* 0x0000008000017945 */ /* 0x000fe20003800000 */
[----:B------:R-:W-:Y:S01]  /*132a0*/  IMAD.MOV.U32 R13, RZ, RZ, R18 ;  /* 0x000000ffff0d7224 */ /* 0x000fe200078e0012 */
[----:B------:R-:W-:Y:S01]  /*132b0*/  MOV R11, 0x181f ;  /* 0x0000181f000b7802 */ /* 0x000fe20000000f00 */
[----:B------:R-:W-:Y:S02]  /*132c0*/  IMAD.MOV.U32 R12, RZ, RZ, RZ ;  /* 0x000000ffff0c7224 */ /* 0x000fe400078e00ff */
[----:B------:R-:W-:-:S07]  /*132d0*/  IMAD.MOV.U32 R15, RZ, RZ, -0x1 ;  /* 0xffffffffff0f7424 */ /* 0x000fce00078e00ff */
[----:B01----:R-:W-:Y:S05]  /*132e0*/  WARPSYNC.COLLECTIVE R15, `(.L_x_136) ;  /* 0x000000000f087348 */ /* 0x003fea0003c00000 */
[----:B------:R2:W3:Y:S02]  /*132f0*/  SHFL.IDX P6, R14, R13, R12, R11 ;  /* 0x0000000c0d0e7389 */ /* 0x0004e400000c000b */
[----:B0123--:R-:W-:Y:S01]  /*13300*/  ENDCOLLECTIVE ;  /* 0x000000000000791b */ /* 0x00ffe20003800000 */
.L_x_136:
[----:B------:R-:W-:Y:S05]  /*13310*/  BSYNC B1 ;  /* 0x0000000000017941 */ /* 0x000fea0003800000 */
.L_x_135:
[----:B------:R-:W-:Y:S01]  /*13320*/  MOV R13, R17 ;  /* 0x00000011000d7202 */ /* 0x000fe20000000f00 */
[----:B------:R-:W-:Y:S01]  /*13330*/  IMAD.MOV.U32 R12, RZ, RZ, RZ ;  /* 0x000000ffff0c7224 */ /* 0x000fe200078e00ff */
[----:B------:R-:W-:Y:S01]  /*13340*/  MOV R15, 0xffffffff ;  /* 0xffffffff000f7802 */ /* 0x000fe20000000f00 */
[----:B------:R-:W-:Y:S01]  /*13350*/  IMAD.MOV.U32 R11, RZ, RZ, 0x181f ;  /* 0x0000181fff0b7424 */ /* 0x000fe200078e00ff */
[----:B------:R-:W-:Y:S01]  /*13360*/  LEA R5, R5, UR42, 0x1 ;  /* 0x0000002a05057c11 */ /* 0x000fe2000f8e08ff */
[----:B------:R-:W-:-:S07]  /*13370*/  IMAD.MOV.U32 R3, RZ, RZ, R14 ;  /* 0x000000ffff037224 */ /* 0x000fce00078e000e */
[----:B------:R-:W-:Y:S05]  /*13380*/  WARPSYNC.COLLECTIVE R15, `(.L_x_137) ;  /* 0x000000000f087348 */ /* 0x000fea0003c00000 */
[----:B------:R0:W1:Y:S02]  /*13390*/  SHFL.IDX P6, R14, R13, R12, R11 ;  /* 0x0000000c0d0e7389 */ /* 0x00006400000c000b */
[----:B01----:R-:W-:Y:S01]  /*133a0*/  ENDCOLLECTIVE ;  /* 0x000000000000791b */ /* 0x003fe20003800000 */
.L_x_137:
[----:B------:R-:W-:Y:S01]  /*133b0*/  ULDC.64 UR4, c[0x0][0x208] ;  /* 0x0000820000047ab9 */ /* 0x000fe20000000a00 */
[----:B------:R-:W-:Y:S01]  /*133c0*/  IMAD.MOV.U32 R13, RZ, RZ, R18 ;  /* 0x000000ffff0d7224 */ /* 0x000fe200078e0012 */
[----:B------:R-:W-:Y:S02]  /*133d0*/  MOV R12, 0x1 ;  /* 0x00000001000c7802 */ /* 0x000fe40000000f00 */
[----:B------:R-:W-:-:S05]  /*133e0*/  IADD3 R2, P0, R14, R6, RZ ;  /* 0x000000060e027210 */ /* 0x000fca0007f1e0ff */
[----:B------:R-:W-:Y:S01]  /*133f0*/  IMAD.X R3, RZ, RZ, R3, P0 ;  /* 0x000000ffff037224 */ /* 0x000fe200000e0603 */
[----:B------:R-:W-:-:S13]  /*13400*/  ISETP.LT.OR P0, PT, R0, 0x1, P4 ;  /* 0x000000010000780c */ /* 0x000fda0002701670 */
[----:B------:R-:W-:Y:S01]  /*13410*/  @!PT LDS RZ, [RZ] ;  /* 0x00000000fffff984 */ /* 0x000fe20000000800 */
[----:B------:R-:W-:Y:S01]  /*13420*/  @!PT LDS RZ, [RZ] ;  /* 0x00000000fffff984 */ /* 0x000fe20000000800 */
[----:B------:R-:W-:Y:S01]  /*13430*/  @!PT LDS RZ, [RZ] ;  /* 0x00000000fffff984 */ /* 0x000fe20000000800 */
[----:B------:R0:W-:Y:S01]  /*13440*/  LDGSTS.E.BYPASS.LTC128B.128 [R5+0x400], desc[UR4][R2.64], !P0 ;  /* 0x0040000002057fae */ /* 0x0001e2000c101d44 */
[----:B------:R-:W-:-:S13]  /*13450*/  ISETP.LT.OR P0, PT, R0, 0x1, P3 ;  /* 0x000000010000780c */ /* 0x000fda0001f01670 */
[----:B------:R0:W-:Y:S01]  /*13460*/  LDGSTS.E.BYPASS.LTC128B.128 [R5+0x2c00], desc[UR4][R2.64+0x80], !P0 ;  /* 0x02c0008002057fae */ /* 0x0001e2000c101d44 */
[----:B------:R-:W-:-:S13]  /*13470*/  ISETP.LT.OR P0, PT, R0, 0x1, P2 ;  /* 0x000000010000780c */ /* 0x000fda0001701670 */
[----:B------:R0:W-:Y:S01]  /*13480*/  LDGSTS.E.BYPASS.LTC128B.128 [R5+0x5400], desc[UR4][R2.64+0x100], !P0 ;  /* 0x0540010002057fae */ /* 0x0001e2000c101d44 */
[----:B------:R-:W-:-:S13]  /*13490*/  ISETP.LT.OR P0, PT, R0, 0x1, P1 ;  /* 0x000000010000780c */ /* 0x000fda0000f01670 */
[----:B------:R0:W-:Y:S02]  /*134a0*/  LDGSTS.E.BYPASS.LTC128B.128 [R5+0x7c00], desc[UR4][R2.64+0x180], !P0 ;  /* 0x07c0018002057fae */ /* 0x0001e4000c101d44 */
[----:B0-----:R-:W-:Y:S05]  /*134b0*/  WARPSYNC.COLLECTIVE R15, `(.L_x_138) ;  /* 0x000000000f087348 */ /* 0x001fea0003c00000 */
[----:B------:R1:W2:Y:S02]  /*134c0*/  SHFL.IDX P6, R14, R13, R12, R11 ;  /* 0x0000000c0d0e7389 */ /* 0x0002a400000c000b */
[----:B012---:R-:W-:Y:S01]  /*134d0*/  ENDCOLLECTIVE ;  /* 0x000000000000791b */ /* 0x007fe20003800000 */
.L_x_138:
[----:B------:R-:W-:Y:S02]  /*134e0*/  IMAD.MOV.U32 R13, RZ, RZ, R17 ;  /* 0x000000ffff0d7224 */ /* 0x000fe400078e0011 */
[----:B------:R-:W-:-:S07]  /*134f0*/  IMAD.MOV.U32 R3, RZ, RZ, R14 ;  /* 0x000000ffff037224 */ /* 0x000fce00078e000e */
[----:B------:R-:W-:Y:S05]  /*13500*/  WARPSYNC.COLLECTIVE R15, `(.L_x_139) ;  /* 0x000000000f087348 */ /* 0x000fea0003c00000 */
[----:B------:R0:W1:Y:S02]  /*13510*/  SHFL.IDX P6, R14, R13, R12, R11 ;  /* 0x0000000c0d0e7389 */ /* 0x00006400000c000b */
[----:B01----:R-:W-:Y:S01]  /*13520*/  ENDCOLLECTIVE ;  /* 0x000000000000791b */ /* 0x003fe20003800000 */
.L_x_139:
[----:B------:R-:W-:Y:S01]  /*13530*/  ULDC.64 UR4, c[0x0][0x208] ;  /* 0x0000820000047ab9 */ /* 0x000fe20000000a00 */
[----:B------:R-:W-:Y:S02]  /*13540*/  IMAD.MOV.U32 R13, RZ, RZ, R18 ;  /* 0x000000ffff0d7224 */ /* 0x000fe400078e0012 */
[----:B------:R-:W-:Y:S01]  /*13550*/  IMAD.MOV.U32 R12, RZ, RZ, 0x2 ;  /* 0x00000002ff0c7424 */ /* 0x000fe200078e00ff */
[----:B------:R-:W-:-:S04]  /*13560*/  IADD3 R2, P0, R14, R6, RZ ;  /* 0x000000060e027210 */ /* 0x000fc80007f1e0ff */
[----:B------:R-:W-:Y:S02]  /*13570*/  IADD3.X R3, RZ, R3, RZ, P0, !PT ;  /* 0x00000003ff037210 */ /* 0x000fe400007fe4ff */
        /* <DEDUP_REMOVED lines=14> */
.L_x_140:
[----:B------:R-:W-:Y:S01]  /*13660*/  IMAD.MOV.U32 R13, RZ, RZ, R17 ;  /* 0x000000ffff0d7224 */ /* 0x000fe200078e0011 */
[----:B------:R-:W-:-:S07]  /*13670*/  MOV R3, R14 ;  /* 0x0000000e00037202 */ /* 0x000fce0000000f00 */
[----:B------:R-:W-:Y:S05]  /*13680*/  WARPSYNC.COLLECTIVE R15, `(.L_x_141) ;  /* 0x000000000f087348 */ /* 0x000fea0003c00000 */
[----:B------:R0:W1:Y:S02]  /*13690*/  SHFL.IDX P6, R14, R13, R12, R11 ;  /* 0x0000000c0d0e7389 */ /* 0x00006400000c000b */
[----:B01----:R-:W-:Y:S01]  /*136a0*/  ENDCOLLECTIVE ;  /* 0x000000000000791b */ /* 0x003fe20003800000 */
.L_x_141:
[----:B------:R-:W-:Y:S01]  /*136b0*/  ULDC.64 UR4, c[0x0][0x208] ;  /* 0x0000820000047ab9 */ /* 0x000fe20000000a00 */
[----:B------:R-:W-:Y:S01]  /*136c0*/  MOV R13, R18 ;  /* 0x00000012000d7202 */ /* 0x000fe20000000f00 */
[----:B------:R-:W-:Y:S01]  /*136d0*/  IMAD.MOV.U32 R12, RZ, RZ, 0x3 ;  /* 0x00000003ff0c7424 */ /* 0x000fe200078e00ff */
        /* <DEDUP_REMOVED lines=16> */
.L_x_142:
[----:B------:R-:W-:Y:S01]  /*137e0*/  MOV R13, R17 ;  /* 0x00000011000d7202 */ /* 0x000fe20000000f00 */
[----:B------:R-:W-:-:S07]  /*137f0*/  IMAD.MOV.U32 R3, RZ, RZ, R14 ;  /* 0x000000ffff037224 */ /* 0x000fce00078e000e */
[----:B------:R-:W-:Y:S05]  /*13800*/  WARPSYNC.COLLECTIVE R15, `(.L_x_143) ;  /* 0x000000000f087348 */ /* 0x000fea0003c00000 */
[----:B------:R0:W1:Y:S02]  /*13810*/  SHFL.IDX P6, R14, R13, R12, R11 ;  /* 0x0000000c0d0e7389 */ /* 0x00006400000c000b */
[----:B01----:R-:W-:Y:S01]  /*13820*/  ENDCOLLECTIVE ;  /* 0x000000000000791b */ /* 0x003fe20003800000 */
.L_x_143:
        /* <DEDUP_REMOVED lines=19> */
.L_x_144:
[----:B------:R-:W-:Y:S02]  /*13960*/  IMAD.MOV.U32 R13, RZ, RZ, R17 ;  /* 0x000000ffff0d7224 */ /* 0x000fe400078e0011 */
[----:B------:R-:W-:-:S07]  /*13970*/  IMAD.MOV.U32 R18, RZ, RZ, R14 ;  /* 0x000000ffff127224 */ /* 0x000fce00078e000e */
[----:B------:R-:W-:Y:S05]  /*13980*/  WARPSYNC.COLLECTIVE R15, `(.L_x_145) ;  /* 0x000000000f087348 */ /* 0x000fea0003c00000 */
[----:B------:R0:W1:Y:S02]  /*13990*/  SHFL.IDX P6, R14, R13, R12, R11 ;  /* 0x0000000c0d0e7389 */ /* 0x00006400000c000b */
[----:B01----:R-:W-:Y:S01]  /*139a0*/  ENDCOLLECTIVE ;  /* 0x000000000000791b */ /* 0x003fe20003800000 */
.L_x_145:
[----:B------:R-:W-:Y:S05]  /*139b0*/  BRA `(.L_x_146) ;  /* 0xffffffcc008c7947 */ /* 0x000fea000383ffff */
.L_x_73:
[----:B0-----:R0:W1:Y:S02]  /*139c0*/  SYNCS.PHASECHK.TRANS64.TRYWAIT P0, [R0+URZ+0x38860], R3 ;  /* 0x03886003000075a7 */ /* 0x001064000800017f */
[----:B-1----:R-:W-:Y:S05]  /*139d0*/  @!P0 NANOSLEEP.SYNCS 0x989680 ;  /* 0x009896800000895d */ /* 0x002fea0003900000 */
[----:B------:R-:W1:Y:S02]  /*139e0*/  @!P0 SYNCS.PHASECHK.TRANS64 P0, [R0+URZ+0x38860], R3 ;  /* 0x03886003000085a7 */ /* 0x000e64000800007f */
[----:B-1----:R-:W-:Y:S05]  /*139f0*/  @!P0 BRA `(.L_x_73) ;  /* 0xfffffffc00f08947 */ /* 0x002fea000383ffff */
[----:B------:R-:W-:Y:S05]  /*13a00*/  BRA `(.L_x_147) ;  /* 0xffffffd000947947 */ /* 0x000fea000383ffff */
.L_x_74:
[----:B------:R-:W-:Y:S01]  /*13a10*/  BSSY B0, `(.L_x_148) ;  /* 0x0000008000007945 */ /* 0x000fe20003800000 */
[----:B------:R-:W-:Y:S01]  /*13a20*/  MOV R13, R18 ;  /* 0x00000012000d7202 */ /* 0x000fe20000000f00 */
[----:B------:R-:W-:Y:S01]  /*13a30*/  IMAD.MOV.U32 R12, RZ, RZ, RZ ;  /* 0x000000ffff0c7224 */ /* 0x000fe200078e00ff */
[----:B------:R-:W-:Y:S01]  /*13a40*/  MOV R15, 0xffffffff ;  /* 0xffffffff000f7802 */ /* 0x000fe20000000f00 */
[----:B------:R-:W-:-:S07]  /*13a50*/  IMAD.MOV.U32 R11, RZ, RZ, 0x181f ;  /* 0x0000181fff0b7424 */ /* 0x000fce00078e00ff */
[----:B0-----:R-:W-:Y:S05]  /*13a60*/  WARPSYNC.COLLECTIVE R15, `(.L_x_149) ;  /* 0x000000000f087348 */ /* 0x001fea0003c00000 */
[----:B------:R1:W2:Y:S02]  /*13a70*/  SHFL.IDX P6, R14, R13, R12, R11 ;  /* 0x0000000c0d0e7389 */ /* 0x0002a400000c000b */
[----:B012---:R-:W-:Y:S01]  /*13a80*/  ENDCOLLECTIVE ;  /* 0x000000000000791b */ /* 0x007fe20003800000 */
.L_x_149:
[----:B------:R-:W-:Y:S05]  /*13a90*/  BSYNC B0 ;  /* 0x0000000000007941 */ /* 0x000fea0003800000 */
.L_x_148:
[----:B------:R-:W-:Y:S01]  /*13aa0*/  IMAD.MOV.U32 R13, RZ, RZ, R17 ;  /* 0x000000ffff0d7224 */ /* 0x000fe200078e0011 */
[----:B------:R-:W-:Y:S01]  /*13ab0*/  MOV R12, RZ ;  /* 0x000000ff000c7202 */ /* 0x000fe20000000f00 */
[----:B------:R-:W-:Y:S01]  /*13ac0*/  IMAD.MOV.U32 R11, RZ, RZ, 0x181f ;  /* 0x0000181fff0b7424 */ /* 0x000fe200078e00ff */
[----:B------:R-:W-:Y:S01]  /*13ad0*/  LEA R4, R4, UR42, 0x1 ;  /* 0x0000002a04047c11 */ /* 0x000fe2000f8e08ff */
[----:B------:R-:W-:Y:S02]  /*13ae0*/  IMAD.MOV.U32 R15, RZ, RZ, -0x1 ;  /* 0xffffffffff0f7424 */ /* 0x000fe400078e00ff */
[----:B------:R-:W-:-:S07]  /*13af0*/  IMAD.MOV.U32 R3, RZ, RZ, R14 ;  /* 0x000000ffff037224 */ /* 0x000fce00078e000e */
[----:B------:R-:W-:Y:S05]  /*13b00*/  WARPSYNC.COLLECTIVE R15, `(.L_x_150) ;  /* 0x000000000f087348 */ /* 0x000fea0003c00000 */
[----:B------:R0:W1:Y:S02]  /*13b10*/  SHFL.IDX P6, R14, R13, R12, R11 ;  /* 0x0000000c0d0e7389 */ /* 0x00006400000c000b */
[----:B01----:R-:W-:Y:S01]  /*13b20*/  ENDCOLLECTIVE ;  /* 0x000000000000791b */ /* 0x003fe20003800000 */
.L_x_150:
[----:B------:R-:W-:Y:S01]  /*13b30*/  ULDC UR4, c[0x0][0x2f4] ;  /* 0x0000bd0000047ab9 */ /* 0x000fe20000000800 */
[----:B------:R-:W-:Y:S01]  /*13b40*/  ULDC.64 UR6, c[0x0][0x208] ;  /* 0x0000820000067ab9 */ /* 0x000fe20000000a00 */
[----:B------:R-:W-:Y:S02]  /*13b50*/  ISETP.GE.AND P2, PT, R22, UR4, PT ;  /* 0x0000000416007c0c */ /* 0x000fe4000bf46270 */
[----:B------:R-:W-:Y:S02]  /*13b60*/  ISETP.GE.AND P3, PT, R37, UR4, PT ;  /* 0x0000000425007c0c */ /* 0x000fe4000bf66270 */
[C---:B------:R-:W-:Y:S02]  /*13b70*/  ISETP.LT.OR P5, PT, R5.reuse, 0x1, P2 ;  /* 0x000000010500780c */ /* 0x040fe400017a1670 */
[----:B------:R-:W-:Y:S02]  /*13b80*/  ISETP.LT.OR P4, PT, R5, 0x1, P3 ;  /* 0x000000010500780c */ /* 0x000fe40001f81670 */
[----:B------:R-:W-:-:S02]  /*13b90*/  ISETP.GE.AND P1, PT, R36, UR4, PT ;  /* 0x0000000424007c0c */ /* 0x000fc4000bf26270 */
[----:B------:R-:W-:Y:S01]  /*13ba0*/  ISETP.GE.AND P0, PT, R35, UR4, PT ;  /* 0x0000000423007c0c */ /* 0x000fe2000bf06270 */
[----:B------:R-:W-:Y:S02]  /*13bb0*/  IMAD.MOV.U32 R13, RZ, RZ, R18 ;  /* 0x000000ffff0d7224 */ /* 0x000fe400078e0012 */
[----:B------:R-:W-:Y:S01]  /*13bc0*/  IMAD.MOV.U32 R12, RZ, RZ, 0x1 ;  /* 0x00000001ff0c7424 */ /* 0x000fe200078e00ff */
[----:B------:R-:W-:-:S05]  /*13bd0*/  MOV R2, R14 ;  /* 0x0000000e00027202 */ /* 0x000fca0000000f00 */
[----:B------:R-:W-:-:S05]  /*13be0*/  IMAD.WIDE.U32 R2, R22, 0x2, R2 ;  /* 0x0000000216027825 */ /* 0x000fca00078e0002 */
[----:B------:R-:W-:Y:S01]  /*13bf0*/  @!PT LDS RZ, [RZ] ;  /* 0x00000000fffff984 */ /* 0x000fe20000000800 */
[----:B------:R-:W-:Y:S01]  /*13c00*/  @!PT LDS RZ, [RZ] ;  /* 0x00000000fffff984 */ /* 0x000fe20000000800 */
[----:B------:R-:W-:Y:S01]  /*13c10*/  @!PT LDS RZ, [RZ] ;  /* 0x00000000fffff984 */ /* 0x000fe20000000800 */
[----:B------:R0:W-:Y:S01]  /*13c20*/  LDGSTS.E.BYPASS.LTC128B.128 [R4+0x400], desc[UR6][R2.64], !P5 ;  /* 0x0040000002047fae */ /* 0x0001e2000e901d46 */
[----:B------:R-:W-:-:S03]  /*13c30*/  ISETP.LT.OR P5, PT, R5, 0x1, P1 ;  /* 0x000000010500780c */ /* 0x000fc60000fa1670 */
[----:B------:R0:W-:Y:S01]  /*13c40*/  LDGSTS.E.BYPASS.LTC128B.128 [R4+0x2c00], desc[UR6][R2.64+0x80], !P4 ;  /* 0x02c0008002047fae */ /* 0x0001e2000e101d46 */
[----:B------:R-:W-:-:S09]  /*13c50*/  ISETP.LT.OR P4, PT, R5, 0x1, P0 ;  /* 0x000000010500780c */ /* 0x000fd20000781670 */
[----:B------:R0:W-:Y:S01]  /*13c60*/  LDGSTS.E.BYPASS.LTC128B.128 [R4+0x5400], desc[UR6][R2.64+0x100], !P5 ;  /* 0x0540010002047fae */ /* 0x0001e2000e901d46 */
[----:B------:R-:W-:-:S03]  /*13c70*/  ISETP.LT.OR P5, PT, R5, 0x11, P2 ;  /* 0x000000110500780c */ /* 0x000fc600017a1670 */
[----:B------:R0:W-:Y:S01]  /*13c80*/  LDGSTS.E.BYPASS.LTC128B.128 [R4+0x7c00], desc[UR6][R2.64+0x180], !P4 ;  /* 0x07c0018002047fae */ /* 0x0001e2000e101d46 */
[----:B------:R-:W-:-:S13]  /*13c90*/  ISETP.LT.OR P4, PT, R5, 0x11, P3 ;  /* 0x000000110500780c */ /* 0x000fda0001f81670 */
[----:B0-----:R-:W-:Y:S05]  /*13ca0*/  WARPSYNC.COLLECTIVE R15, `(.L_x_151) ;  /* 0x000000000f087348 */ /* 0x001fea0003c00000 */
[----:B------:R1:W2:Y:S02]  /*13cb0*/  SHFL.IDX P6, R14, R13, R12, R11 ;  /* 0x0000000c0d0e7389 */ /* 0x0002a400000c000b */
[----:B012---:R-:W-:Y:S01]  /*13cc0*/  ENDCOLLECTIVE ;  /* 0x000000000000791b */ /* 0x007fe20003800000 */
.L_x_151:
[----:B------:R-:W-:Y:S01]  /*13cd0*/  IMAD.MOV.U32 R13, RZ, RZ, R17 ;  /* 0x000000ffff0d7224 */ /* 0x000fe200078e0011 */
[----:B------:R-:W-:-:S07]  /*13ce0*/  MOV R6, R14 ;  /* 0x0000000e00067202 */ /* 0x000fce0000000f00 */
[----:B------:R-:W-:Y:S05]  /*13cf0*/  WARPSYNC.COLLECTIVE R15, `(.L_x_152) ;  /* 0x000000000f087348 */ /* 0x000fea0003c00000 */
[----:B------:R0:W1:Y:S02]  /*13d00*/  SHFL.IDX P6, R14, R13, R12, R11 ;  /* 0x0000000c0d0e7389 */ /* 0x00006400000c000b */
[----:B01----:R-:W-:Y:S01]  /*13d10*/  ENDCOLLECTIVE ;  /* 0x000000000000791b */ /* 0x003fe20003800000 */
.L_x_152:
[----:B------:R-:W-:Y:S01]  /*13d20*/  ULDC.64 UR4, c[0x0][0x208] ;  /* 0x0000820000047ab9 */ /* 0x000fe20000000a00 */
[----:B------:R-:W-:Y:S01]  /*13d30*/  MOV R3, R6 ;  /* 0x0000000600037202 */ /* 0x000fe20000000f00 */
[----:B------:R-:W-:Y:S02]  /*13d40*/  IMAD.MOV.U32 R13, RZ, RZ, R18 ;  /* 0x000000ffff0d7224 */ /* 0x000fe400078e0012 */
[----:B------:R-:W-:Y:S02]  /*13d50*/  IMAD.MOV.U32 R12, RZ, RZ, 0x2 ;  /* 0x00000002ff0c7424 */ /* 0x000fe400078e00ff */
[----:B------:R-:W-:-:S04]  /*13d60*/  IMAD.MOV.U32 R2, RZ, RZ, R14 ;  /* 0x000000ffff027224 */ /* 0x000fc800078e000e */
        /* <DEDUP_REMOVED lines=15> */
.L_x_153:
[----:B------:R-:W-:Y:S01]  /*13e60*/  IMAD.MOV.U32 R13, RZ, RZ, R17 ;  /* 0x000000ffff0d7224 */ /* 0x000fe200078e0011 */
[----:B------:R-:W-:-:S07]  /*13e70*/  MOV R6, R14 ;  /* 0x0000000e00067202 */ /* 0x000fce0000000f00 */
[----:B------:R-:W-:Y:S05]  /*13e80*/  WARPSYNC.COLLECTIVE R15, `(.L_x_154) ;  /* 0x000000000f087348 */ /* 0x000fea0003c00000 */
[----:B------:R0:W1:Y:S02]  /*13e90*/  SHFL.IDX P6, R14, R13, R12, R11 ;  /* 0x0000000c0d0e7389 */ /* 0x00006400000c000b */
[----:B01----:R-:W-:Y:S01]  /*13ea0*/  ENDCOLLECTIVE ;  /* 0x000000000000791b */ /* 0x003fe20003800000 */
.L_x_154:
        /* <DEDUP_REMOVED lines=20> */
.L_x_155:
[----:B------:R-:W-:Y:S01]  /*13ff0*/  IMAD.MOV.U32 R13, RZ, RZ, R17 ;  /* 0x000000ffff0d7224 */ /* 0x000fe200078e0011 */
[----:B------:R-:W-:-:S07]  /*14000*/  MOV R6, R14 ;  /* 0x0000000e00067202 */ /* 0x000fce0000000f00 */
[----:B------:R-:W-:Y:S05]  /*14010*/  WARPSYNC.COLLECTIVE R15, `(.L_x_156) ;  /* 0x000000000f087348 */ /* 0x000fea0003c00000 */
[----:B------:R0:W1:Y:S02]  /*14020*/  SHFL.IDX P6, R14, R13, R12, R11 ;  /* 0x0000000c0d0e7389 */ /* 0x00006400000c000b */
[----:B01----:R-:W-:Y:S01]  /*14030*/  ENDCOLLECTIVE ;  /* 0x000000000000791b */ /* 0x003fe20003800000 */
.L_x_156:
[----:B------:R-:W-:Y:S01]  /*14040*/  ULDC.64 UR4, c[0x0][0x208] ;  /* 0x0000820000047ab9 */ /* 0x000fe20000000a00 */
[----:B------:R-:W-:Y:S01]  /*14050*/  MOV R3, R6 ;  /* 0x0000000600037202 */ /* 0x000fe20000000f00 */
[----:B------:R-:W-:Y:S02]  /*14060*/  IMAD.MOV.U32 R6, RZ, RZ, RZ ;  /* 0x000000ffff067224 */ /* 0x000fe400078e00ff */
        /* <DEDUP_REMOVED lines=11> */
[----:B------:R0:W-:Y:S04]  /*14120*/  LDGSTS.E.BYPASS.LTC128B.128 [R4+0x6c00], desc[UR4][R2.64+0x100], !P5 ;  /* 0x06c0010002047fae */ /* 0x0001e8000e901d44 */
[----:B------:R0:W-:Y:S02]  /*14130*/  LDGSTS.E.BYPASS.LTC128B.128 [R4+0x9400], desc[UR4][R2.64+0x180], !P4 ;  /* 0x0940018002047fae */ /* 0x0001e4000e101d44 */
[----:B0-----:R-:W-:Y:S05]  /*14140*/  WARPSYNC.COLLECTIVE R15, `(.L_x_157) ;  /* 0x000000000f087348 */ /* 0x001fea0003c00000 */
[----:B------:R1:W2:Y:S02]  /*14150*/  SHFL.IDX P6, R14, R13, R12, R11 ;  /* 0x0000000c0d0e7389 */ /* 0x0002a400000c000b */
[----:B012---:R-:W-:Y:S01]  /*14160*/  ENDCOLLECTIVE ;  /* 0x000000000000791b */ /* 0x007fe20003800000 */
.L_x_157:
[----:B------:R-:W-:Y:S01]  /*14170*/  IMAD.MOV.U32 R13, RZ, RZ, R17 ;  /* 0x000000ffff0d7224 */ /* 0x000fe200078e0011 */
[----:B------:R-:W-:-:S07]  /*14180*/  MOV R18, R14 ;  /* 0x0000000e00127202 */ /* 0x000fce0000000f00 */
[----:B------:R-:W-:Y:S05]  /*14190*/  WARPSYNC.COLLECTIVE R15, `(.L_x_158) ;  /* 0x000000000f087348 */ /* 0x000fea0003c00000 */
[----:B------:R0:W1:Y:S02]  /*141a0*/  SHFL.IDX P6, R14, R13, R12, R11 ;  /* 0x0000000c0d0e7389 */ /* 0x00006400000c000b */
[----:B01----:R-:W-:Y:S01]  /*141b0*/  ENDCOLLECTIVE ;  /* 0x000000000000791b */ /* 0x003fe20003800000 */
.L_x_158:
[----:B------:R-:W-:Y:S05]  /*141c0*/  BRA `(.L_x_159) ;  /* 0xffffffcc00a07947 */ /* 0x000fea000383ffff */
.L_x_77:
[----:B0-----:R0:W1:Y:S02]  /*141d0*/  SYNCS.PHASECHK.TRANS64.TRYWAIT P0, [R7+URZ+0x38820], R6 ;  /* 0x03882006070075a7 */ /* 0x001064000800017f */
[----:B-1----:R-:W-:Y:S05]  /*141e0*/  @!P0 NANOSLEEP.SYNCS 0x989680 ;  /* 0x009896800000895d */ /* 0x002fea0003900000 */
[----:B------:R-:W1:Y:S02]  /*141f0*/  @!P0 SYNCS.PHASECHK.TRANS64 P0, [R7+URZ+0x38820], R6 ;  /* 0x03882006070085a7 */ /* 0x000e64000800007f */
[----:B-1----:R-:W-:Y:S05]  /*14200*/  @!P0 BRA `(.L_x_77) ;  /* 0xfffffffc00f08947 */ /* 0x002fea000383ffff */
[----:B------:R-:W-:Y:S05]  /*14210*/  BRA `(.L_x_160) ;  /* 0xffffffd000287947 */ /* 0x000fea000383ffff */
.L_x_78:
[----:B------:R-:W1:Y:S01]  /*14220*/  S2R R3, SR_TID.X ;  /* 0x0000000000037919 */ /* 0x000e620000002100 */
[----:B------:R-:W-:Y:S01]  /*14230*/  BSSY B0, `(.L_x_161) ;  /* 0x000000a000007945 */ /* 0x000fe20003800000 */
[----:B------:R-:W-:Y:S01]  /*14240*/  IMAD.MOV.U32 R12, RZ, RZ, RZ ;  /* 0x000000ffff0c7224 */ /* 0x000fe200078e00ff */
[----:B------:R-:W-:Y:S01]  /*14250*/  MOV R15, 0xffffffff ;  /* 0xffffffff000f7802 */ /* 0x000fe20000000f00 */
[----:B------:R-:W-:Y:S01]  /*14260*/  IMAD.MOV.U32 R11, RZ, RZ, 0x1f ;  /* 0x0000001fff0b7424 */ /* 0x000fe200078e00ff */
[----:B-1----:R-:W-:-:S04]  /*14270*/  SHF.R.U32.HI R3, RZ, 0x5, R3 ;  /* 0x00000005ff037819 */ /* 0x002fc80000011603 */
[----:B------:R-:W-:-:S04]  /*14280*/  LOP3.LUT R3, R3, 0x3, RZ, 0xc0, !PT ;  /* 0x0000000303037812 */ /* 0x000fc800078ec0ff */
[----:B------:R-:W-:-:S07]  /*14290*/  MOV R13, R3 ;  /* 0x00000003000d7202 */ /* 0x000fce0000000f00 */
[----:B0----5:R-:W-:Y:S05]  /*142a0*/  WARPSYNC.COLLECTIVE R15, `(.L_x_162) ;  /* 0x000000000f087348 */ /* 0x021fea0003c00000 */
[----:B------:R1:W2:Y:S02]  /*142b0*/  SHFL.IDX P6, R14, R13, R12, R11 ;  /* 0x0000000c0d0e7389 */ /* 0x0002a400000c000b */
[----:B012--5:R-:W-:Y:S01]  /*142c0*/  ENDCOLLECTIVE ;  /* 0x000000000000791b */ /* 0x027fe20003800000 */
.L_x_162:
[----:B------:R-:W-:Y:S05]  /*142d0*/  BSYNC B0 ;  /* 0x0000000000007941 */ /* 0x000fea0003800000 */
.L_x_161:
[----:B------:R-:W-:Y:S05]  /*142e0*/  BRA `(.L_x_163) ;  /* 0xffffffd0000c7947 */ /* 0x000fea000383ffff */
.L_x_79:
[----:B------:R-:W-:Y:S01]  /*142f0*/  BSSY B0, `(.L_x_164) ;  /* 0x0000006000007945 */ /* 0x000fe20003800000 */
[----:B------:R-:W-:-:S07]  /*14300*/  IMAD.MOV.U32 R15, RZ, RZ, -0x1 ;  /* 0xffffffffff0f7424 */ /* 0x000fce00078e00ff */
[----:B01---5:R-:W-:Y:S05]  /*14310*/  WARPSYNC.COLLECTIVE R15, `(.L_x_165) ;  /* 0x000000000f0c7348 */ /* 0x023fea0003c00000 */
[----:B------:R-:W-:Y:S02]  /*14320*/  ELECT P6, UR62, PT ;  /* 0x00000000003e782f */ /* 0x000fe400038c0000 */
[----:B------:R-:W-:Y:S01]  /*14330*/  MOV R14, UR62 ;  /* 0x0000003e000e7c02 */ /* 0x000fe20008000f00 */
[----:B01---5:R-:W-:Y:S10]  /*14340*/  ENDCOLLECTIVE ;  /* 0x000000000000791b */ /* 0x023ff40003800000 */
.L_x_165:
[----:B------:R-:W-:Y:S05]  /*14350*/  BSYNC B0 ;  /* 0x0000000000007941 */ /* 0x000fea0003800000 */
.L_x_164:
[----:B------:R-:W-:Y:S05]  /*14360*/  BRA `(.L_x_166) ;  /* 0xffffffd000007947 */ /* 0x000fea000383ffff */
.L_x_81:
[----:B-1----:R1:W2:Y:S02]  /*14370*/  SYNCS.PHASECHK.TRANS64.TRYWAIT P1, [R5+URZ+0x38840], R4 ;  /* 0x03884004050075a7 */ /* 0x0022a4000802017f */
[----:B--2---:R-:W-:Y:S05]  /*14380*/  @!P1 NANOSLEEP.SYNCS 0x989680 ;  /* 0x009896800000995d */ /* 0x004fea0003900000 */
[----:B------:R-:W2:Y:S02]  /*14390*/  @!P1 SYNCS.PHASECHK.TRANS64 P1, [R5+URZ+0x38840], R4 ;  /* 0x03884004050095a7 */ /* 0x000ea4000802007f */
[----:B--2---:R-:W-:Y:S05]  /*143a0*/  @!P1 BRA `(.L_x_81) ;  /* 0xfffffffc00f09947 */ /* 0x004fea000383ffff */
[----:B------:R-:W-:Y:S05]  /*143b0*/  BRA `(.L_x_167) ;  /* 0xffffffd000287947 */ /* 0x000fea000383ffff */
.L_x_83:
[----:B--2---:R2:W3:Y:S02]  /*143c0*/  SYNCS.PHASECHK.TRANS64.TRYWAIT P1, [R3+URZ+0x38840], R0 ;  /* 0x03884000030075a7 */ /* 0x0044e4000802017f */
[----:B---3--:R-:W-:Y:S05]  /*143d0*/  @!P1 NANOSLEEP.SYNCS 0x989680 ;  /* 0x009896800000995d */ /* 0x008fea0003900000 */
[----:B------:R-:W3:Y:S02]  /*143e0*/  @!P1 SYNCS.PHASECHK.TRANS64 P1, [R3+URZ+0x38840], R0 ;  /* 0x03884000030095a7 */ /* 0x000ee4000802007f */
[----:B---3--:R-:W-:Y:S05]  /*143f0*/  @!P1 BRA `(.L_x_83) ;  /* 0xfffffffc00f09947 */ /* 0x008fea000383ffff */
[----:B------:R-:W-:Y:S05]  /*14400*/  BRA `(.L_x_168) ;  /* 0xffffffd000347947 */ /* 0x000fea000383ffff */
.L_x_85:
[----:B---3--:R3:W4:Y:S02]  /*14410*/  SYNCS.PHASECHK.TRANS64.TRYWAIT P1, [R5+URZ+0x38860], R4 ;  /* 0x03886004050075a7 */ /* 0x008724000802017f */
[----:B----4-:R-:W-:Y:S05]  /*14420*/  @!P1 NANOSLEEP.SYNCS 0x989680 ;  /* 0x009896800000995d */ /* 0x010fea0003900000 */
[----:B------:R-:W4:Y:S02]  /*14430*/  @!P1 SYNCS.PHASECHK.TRANS64 P1, [R5+URZ+0x38860], R4 ;  /* 0x03886004050095a7 */ /* 0x000f24000802007f */
[----:B----4-:R-:W-:Y:S05]  /*14440*/  @!P1 BRA `(.L_x_85) ;  /* 0xfffffffc00f09947 */ /* 0x010fea000383ffff */
[----:B------:R-:W-:Y:S05]  /*14450*/  BRA `(.L_x_169) ;  /* 0xffffffd000307947 */ /* 0x000fea000383ffff */
.L_x_170:
[----:B------:R-:W-:-:S00]  /*14460*/  BRA `(.L_x_170) ;  /* 0xfffffffc00fc7947 */ /* 0x000fc0000383ffff */
[----:B------:R-:W-:-:S00]  /*14470*/  NOP ;  /* 0x0000000000007918 */ /* 0x000fc00000000000 */
        /* <DEDUP_REMOVED lines=8> */
.L_x_15955:


//--------------------- .text._ZN7cutlass13device_kernelIN5flash11enable_sm90INS1_16FlashAttnFwdSm90INS1_25CollectiveMainloopFwdSm90ILi2EN4cute5tupleIJNS5_1CILi1EEES8_S8_EEENS6_IJNS7_ILi128EEENS7_ILi80EEENS7_ILi256EEEEEELi256ENS_10bfloat16_tEfNS_4arch4Sm90ELb0ELb0ELb1ELb1ELb1ELb0ELb0ELb1ELb1ELb1ELb1ELb0EEENS1_21CollectiveEpilogueFwdINS6_IJSA_SC_SB_EEES9_SE_SG_Li256ELb1ELb1ELb1ELb0EEENS1_36VarlenDynamicPersistentTileSchedulerILi128ELi80ELi256ELi128ELb1ELb1ELb1ELb0ELb1ELb1EEEEEEEEEvNT_6ParamsE --------------------------
	.section	.text._ZN7cutlass13device_kernelIN5flash11enable_sm90INS1_16FlashAttnFwdSm90INS1_25CollectiveMainloopFwdSm90ILi2EN4cute5tupleIJNS5_1CILi1EEES8_S8_EEENS6_IJNS7_ILi128EEENS7_ILi80EEENS7_ILi256EEEEEELi256ENS_10bfloat16_tEfNS_4arch4Sm90ELb0ELb0ELb1ELb1ELb1ELb0ELb0ELb1ELb1ELb1ELb1ELb0EEENS1_21CollectiveEpilogueFwdINS6_IJSA_SC_SB_EEES9_SE_SG_Li256ELb1ELb1ELb1ELb0EEENS1_36VarlenDynamicPersistentTileSchedulerILi128ELi80ELi256ELi128ELb1ELb1ELb1ELb0ELb1ELb1EEEEEEEEEvNT_6ParamsE,"ax",@progbits
	.align	128
.text._ZN7cutlass13device_kernelIN5flash11enable_sm90INS1_16FlashAttnFwdSm90INS1_25CollectiveMainloopFwdSm90ILi2EN4cute5tupleIJNS5_1CILi1EEES8_S8_EEENS6_IJNS7_ILi128EEENS7_ILi80EEENS7_ILi256EEEEEELi256ENS_10bfloat16_tEfNS_4arch4Sm90ELb0ELb0ELb1ELb1ELb1ELb0ELb0ELb1ELb1ELb1ELb1ELb0EEENS1_21CollectiveEpilogueFwdINS6_IJSA_SC_SB_EEES9_SE_SG_Li256ELb1ELb1ELb1ELb0EEENS1_36VarlenDynamicPersistentTileSchedulerILi128ELi80ELi256ELi128ELb1ELb1ELb1ELb0ELb1ELb1EEEEEEEEEvNT_6ParamsE:
        .type           _ZN7cutlass13device_kernelIN5flash11enable_sm90INS1_16FlashAttnFwdSm90INS1_25CollectiveMainloopFwdSm90ILi2EN4cute5tupleIJNS5_1CILi1EEES8_S8_EEENS6_IJNS7_ILi128EEENS7_ILi80EEENS7_ILi256EEEEEELi256ENS_10bfloat16_tEfNS_4arch4Sm90ELb0ELb0ELb1ELb1ELb1ELb0ELb0ELb1ELb1ELb1ELb1ELb0EEENS1_21CollectiveEpilogueFwdINS6_IJSA_SC_SB_EEES9_SE_SG_Li256ELb1ELb1ELb1ELb0EEENS1_36VarlenDynamicPersistentTileSchedulerILi128ELi80ELi256ELi128ELb1ELb1ELb1ELb0ELb1ELb1EEEEEEEEEvNT_6ParamsE,@function
        .size           _ZN7cutlass13device_kernelIN5flash11enable_sm90INS1_16FlashAttnFwdSm90INS1_25CollectiveMainloopFwdSm90ILi2EN4cute5tupleIJNS5_1CILi1EEES8_S8_EEENS6_IJNS7_ILi128EEENS7_ILi80EEENS7_ILi256EEEEEELi256ENS_10bfloat16_tEfNS_4arch4Sm90ELb0ELb0ELb1ELb1ELb1ELb0ELb0ELb1ELb1ELb1ELb1ELb0EEENS1_21CollectiveEpilogueFwdINS6_IJSA_SC_SB_EEES9_SE_SG_Li256ELb1ELb1ELb1ELb0EEENS1_36VarlenDynamicPersistentTileSchedulerILi128ELi80ELi256ELi128ELb1ELb1ELb1ELb0ELb1ELb1EEEEEEEEEvNT_6ParamsE,(.L_x_15956 - _ZN7cutlass13device_kernelIN5flash11enable_sm90INS1_16FlashAttnFwdSm90INS1_25CollectiveMainloopFwdSm90ILi2EN4cute5tupleIJNS5_1CILi1EEES8_S8_EEENS6_IJNS7_ILi128EEENS7_ILi80EEENS7_ILi256EEEEEELi256ENS_10bfloat16_tEfNS_4arch4Sm90ELb0ELb0ELb1ELb1ELb1ELb0ELb0ELb1ELb1ELb1ELb1ELb0EEENS1_21CollectiveEpilogueFwdINS6_IJSA_SC_SB_EEES9_SE_SG_Li256ELb1ELb1ELb1ELb0EEENS1_36VarlenDynamicPersistentTileSchedulerILi128ELi80ELi256ELi128ELb1ELb1ELb1ELb0ELb1ELb1EEEEEEEEEvNT_6ParamsE)
        .other          _ZN7cutlass13device_kernelIN5flash11enable_sm90INS1_16FlashAttnFwdSm90INS1_25CollectiveMainloopFwdSm90ILi2EN4cute5tupleIJNS5_1CILi1EEES8_S8_EEENS6_IJNS7_ILi128EEENS7_ILi80EEENS7_ILi256EEEEEELi256ENS_10bfloat16_tEfNS_4arch4Sm90ELb0ELb0ELb1ELb1ELb1ELb0ELb0ELb1ELb1ELb1ELb1ELb0EEENS1_21CollectiveEpilogueFwdINS6_IJSA_SC_SB_EEES9_SE_SG_Li256ELb1ELb1ELb1ELb0EEENS1_36VarlenDynamicPersistentTileSchedulerILi128ELi80ELi256ELi128ELb1ELb1ELb1ELb0ELb1ELb1EEEEEEEEEvNT_6ParamsE,@"STO_CUDA_ENTRY STV_DEFAULT"
_ZN7cutlass13device_kernelIN5flash11enable_sm90INS1_16FlashAttnFwdSm90INS1_25CollectiveMainloopFwdSm90ILi2EN4cute5tupleIJNS5_1CILi1EEES8_S8_EEENS6_IJNS7_ILi128EEENS7_ILi80EEENS7_ILi256EEEEEELi256ENS_10bfloat16_tEfNS_4arch4Sm90ELb0ELb0ELb1ELb1ELb1ELb0ELb0ELb1ELb1ELb1ELb1ELb0EEENS1_21CollectiveEpilogueFwdINS6_IJSA_SC_SB_EEES9_SE_SG_Li256ELb1ELb1ELb1ELb0EEENS1_36VarlenDynamicPersistentTileSchedulerILi128ELi80ELi256ELi128ELb1ELb1ELb1ELb0ELb1ELb1EEEEEEEEEvNT_6ParamsE:
        /* <DEDUP_REMOVED lines=45> */
.L_x_171:
        /* <DEDUP_REMOVED lines=22> */
.L_x_172:
        /* <DEDUP_REMOVED lines=18> */
.L_x_173:
        /* <DEDUP_REMOVED lines=22> */
.L_x_174:
        /* <DEDUP_REMOVED lines=23> */
.L_x_175:
[----:B------:R-:W-:Y:S01]  /*0820*/  UISETP.NE.AND UP0, UPT, UR9, URZ, UPT ;  /* 0x0000003f0900728c */ /* 0x000fe2000bf05270 */
[----:B------:R-:W-:Y:S01]  /*0830*/  NOP ;  /* 0x0000000000007918 */ /* 0x000fe20000000000 */
[----:B0-----:R-:W-:Y:S01]  /*0840*/  UMOV UR4, 0x1 ;  /* 0x0000000100047882 */ /* 0x001fe20000000000 */
[----:B------:R-:W-:Y:S01]  /*0850*/  ULDC.64 UR36, c[0x0][0x208] ;  /* 0x0000820000247ab9 */ /* 0x000fe20000000a00 */
[----:B------:R-:W-:Y:S01]  /*0860*/  USEL UR4, UR4, 0x2, !UP0 ;  /* 0x0000000204047887 */ /* 0x000fe2000c000000 */
[----:B-1234-:R-:W-:Y:S01]  /*0870*/  BAR.SYNC.DEFER_BLOCKING 0x0 ;  /* 0x0000000000007b1d */ /* 0x01efe20000010000 */
[----:B------:R-:W-:-:S04]  /*0880*/  PLOP3.LUT P0, PT, PT, PT, UP0, 0x80, 0x0 ;  /* 0x000000000000781c */ /* 0x000fc80003f0f008 */
[----:B------:R-:W-:-:S05]  /*0890*/  IMAD.U32 R3, RZ, RZ, UR4 ;  /* 0x00000004ff037e24 */ /* 0x000fca000f8e00ff */
[----:B------:R0:W-:Y:S04]  /*08a0*/  STL [R1+0x50], R3 ;  /* 0x0000500301007387 */ /* 0x0001e80000100800 */
[----:B------:R-:W-:Y:S05]  /*08b0*/  @!P0 BRA `(.L_x_176) ;  /* 0x000000fc006c8947 */ /* 0x000fea0003800000 */
.L_x_177:
[----:B------:R-:W-:-:S08]  /*08c0*/  NOP ;  /* 0x0000000000007918 */ /* 0x000fd00000000000 */
[----:B------:R-:W1:Y:S02]  /*08d0*/  USETMAXREG.TRY_ALLOC.CTAPOOL UP0, 0xe8 ;  /* 0x000000e8000079c8 */ /* 0x000e640008000600 */
[----:B-1----:R-:W-:-:S13]  /*08e0*/  PLOP3.LUT P0, PT, PT, PT, UP0, 0x80, 0x0 ;  /* 0x000000000000781c */ /* 0x002fda0003f0f008 */
[----:B------:R-:W-:Y:S05]  /*08f0*/  @!P0 BRA `(.L_x_177) ;  /* 0xfffffffc00f08947 */ /* 0x000fea000383ffff */
[----:B------:R-:W1:Y:S08]  /*0900*/  S2UR UR5, SR_CgaCtaId ;  /* 0x00000000000579c3 */ /* 0x000e700000008800 */
[----:B------:R-:W-:Y:S06]  /*0910*/  BAR.ARV 0x8, 0x180 ;  /* 0x0206000000007b1d */ /* 0x000fec0000002000 */
[----:B------:R-:W-:-:S02]  /*0920*/  UMOV UR4, 0x400 ;  /* 0x0000040000047882 */ /* 0x000fc40000000000 */
[----:B------:R-:W-:Y:S01]  /*0930*/  BAR.SYNC.DEFER_BLOCKING 0x5, 0x180 ;  /* 0x0146000000007b1d */ /* 0x000fe20000010000 */
[----:B-1----:R-:W-:-:S09]  /*0940*/  ULEA UR4, UR5, UR4, 0x18 ;  /* 0x0000000405047291 */ /* 0x002fd2000f8ec03f */
[----:B------:R-:W1:Y:S01]  /*0950*/  LDS.128 R8, [UR4+0x388d0] ;  /* 0x0388d004ff087984 */ /* 0x000e620008000c00 */
[----:B------:R-:W-:Y:S01]  /*0960*/  ULDC UR4, c[0x0][0xc3c] ;  /* 0x00030f0000047ab9 */ /* 0x000fe20000000800 */
[----:B------:R-:W-:Y:S06]  /*0970*/  BAR.ARV 0x4, 0x180 ;  /* 0x0106000000007b1d */ /* 0x000fec0000002000 */
[----:B-1----:R-:W-:-:S13]  /*0980*/  ISETP.GE.AND P0, PT, R11, UR4, PT ;  /* 0x000000040b007c0c */ /* 0x002fda000bf06270 */
[----:B------:R-:W-:Y:S05]  /*0990*/  @P0 EXIT ;  /* 0x000000000000094d */ /* 0x000fea0003800000 */
[----:B------:R-:W2:Y:S01]  /*09a0*/  LDL R2, [R1+0x50] ;  /* 0x0000500001027983 */ /* 0x000ea20000100800 */
[----:B------:R-:W-:Y:S01]  /*09b0*/  VIADD R0, R0, 0xffffff80 ;  /* 0xffffff8000007836 */ /* 0x000fe20000000000 */
[----:B------:R-:W-:Y:S01]  /*09c0*/  R2UR UR7, R11 ;  /* 0x000000000b0772ca */ /* 0x000fe200000e0000 */
[----:B------:R-:W-:Y:S01]  /*09d0*/  UMOV UR38, URZ ;  /* 0x0000003f00267c82 */ /* 0x000fe20008000000 */
[----:B------:R-:W-:Y:S02]  /*09e0*/  R2UR UR6, R9 ;  /* 0x00000000090672ca */ /* 0x000fe400000e0000 */
[----:B0-----:R-:W-:Y:S02]  /*09f0*/  SHF.R.S32.HI R3, RZ, 0x1f, R0 ;  /* 0x0000001fff037819 */ /* 0x001fe40000011400 */
[----:B------:R-:W-:Y:S02]  /*0a00*/  R2UR UR5, R10 ;  /* 0x000000000a0572ca */ /* 0x000fe400000e0000 */
[----:B------:R-:W-:-:S05]  /*0a10*/  LEA.HI R4, R3, R0, RZ, 0x5 ;  /* 0x0000000003047211 */ /* 0x000fca00078f28ff */
[----:B------:R-:W-:-:S05]  /*0a20*/  IMAD.SHL.U32 R6, R4, 0x20, RZ ;  /* 0x0000002004067824 */ /* 0x000fca00078e00ff */
[----:B------:R-:W-:Y:S02]  /*0a30*/  LOP3.LUT R6, R6, 0xfffffc00, RZ, 0xc0, !PT ;  /* 0xfffffc0006067812 */ /* 0x000fe400078ec0ff */
[----:B--2---:R-:W-:Y:S02]  /*0a40*/  R2UR UR4, R2 ;  /* 0x00000000020472ca */ /* 0x004fe400000e0000 */
[----:B------:R-:W-:-:S04]  /*0a50*/  LEA.HI R2, R3, R0, RZ, 0x7 ;  /* 0x0000000003027211 */ /* 0x000fc800078f38ff */
[----:B------:R-:W-:-:S05]  /*0a60*/  LOP3.LUT R5, R2, 0xffffff80, RZ, 0xc0, !PT ;  /* 0xffffff8002057812 */ /* 0x000fca00078ec0ff */
[----:B------:R-:W-:Y:S01]  /*0a70*/  IMAD.IADD R13, R0, 0x1, -R5 ;  /* 0x00000001000d7824 */ /* 0x000fe200078e0a05 */
[CC--:B------:R-:W-:Y:S01]  /*0a80*/  LEA.HI R5, R3.reuse, R0.reuse, RZ, 0x2 ;  /* 0x0000000003057211 */ /* 0x0c0fe200078f10ff */
[----:B------:R-:W-:Y:S01]  /*0a90*/  ULOP3.LUT UR8, UR4, 0x1, URZ, 0xfc, !UPT ;  /* 0x0000000104087892 */ /* 0x000fe2000f8efc3f */
[----:B------:R-:W-:Y:S02]  /*0aa0*/  LEA.HI R3, R3, R0, RZ, 0x4 ;  /* 0x0000000003037211 */ /* 0x000fe400078f20ff */
[----:B------:R-:W-:Y:S01]  /*0ab0*/  SHF.R.S32.HI R8, RZ, 0x1f, R13 ;  /* 0x0000001fff087819 */ /* 0x000fe2000001140d */
[----:B------:R-:W-:Y:S01]  /*0ac0*/  STL [R1+0x3c], R13 ;  /* 0x00003c0d01007387 */ /* 0x000fe20000100800 */
[----:B------:R-:W-:Y:S01]  /*0ad0*/  LOP3.LUT R11, R5, 0xfffffffc, RZ, 0xc0, !PT ;  /* 0xfffffffc050b7812 */ /* 0x000fe200078ec0ff */
[----:B------:R-:W-:Y:S01]  /*0ae0*/  UMOV UR4, URZ ;  /* 0x0000003f00047c82 */ /* 0x000fe20008000000 */
[----:B------:R-:W-:Y:S02]  /*0af0*/  LOP3.LUT R5, R3, 0x3fffff0, RZ, 0xc0, !PT ;  /* 0x03fffff003057812 */ /* 0x000fe400078ec0ff */
[----:B------:R-:W-:Y:S01]  /*0b00*/  LEA.HI R9, R8, R13, RZ, 0x2 ;  /* 0x0000000d08097211 */ /* 0x000fe200078f10ff */
[C---:B------:R-:W-:Y:S01]  /*0b10*/  IMAD.IADD R12, R0.reuse, 0x1, -R11 ;  /* 0x00000001000c7824 */ /* 0x040fe200078e0a0b */
[----:B------:R-:W-:Y:S01]  /*0b20*/  SHF.R.S32.HI R4, RZ, 0x4, R3 ;  /* 0x00000004ff047819 */ /* 0x000fe20000011403 */
[----:B------:R-:W-:Y:S01]  /*0b30*/  IMAD.IADD R5, R0, 0x1, -R5 ;  /* 0x0000000100057824 */ /* 0x000fe200078e0a05 */
[----:B------:R-:W-:-:S02]  /*0b40*/  SHF.R.S32.HI R10, RZ, 0x2, R9 ;  /* 0x00000002ff0a7819 */ /* 0x000fc40000011409 */
[----:B------:R-:W-:Y:S01]  /*0b50*/  SHF.R.S32.HI R7, RZ, 0x1f, R9 ;  /* 0x0000001fff077819 */ /* 0x000fe20000011409 */
[----:B------:R-:W-:Y:S01]  /*0b60*/  IMAD R6, R5, 0x40, R6 ;  /* 0x0000004005067824 */ /* 0x000fe200078e0206 */
[----:B------:R-:W-:Y:S02]  /*0b70*/  LEA.HI R0, R3, R4, RZ, 0x1 ;  /* 0x0000000403007211 */ /* 0x000fe400078f08ff */
[----:B------:R-:W-:Y:S02]  /*0b80*/  SHF.R.S32.HI R3, RZ, 0x7, R2 ;  /* 0x00000007ff037819 */ /* 0x000fe40000011402 */
[----:B------:R-:W-:Y:S02]  /*0b90*/  LEA.HI R11, R7, R10, RZ, 0x3 ;  /* 0x0000000a070b7211 */ /* 0x000fe400078f18ff */
[----:B------:R-:W-:Y:S02]  /*0ba0*/  LEA.HI R2, R2, R3, RZ, 0x1 ;  /* 0x0000000302027211 */ /* 0x000fe400078f08ff */
[----:B------:R-:W-:-:S02]  /*0bb0*/  LOP3.LUT R7, R0, 0x1ffffffe, RZ, 0xc0, !PT ;  /* 0x1ffffffe00077812 */ /* 0x000fc400078ec0ff */
[----:B------:R-:W-:Y:S02]  /*0bc0*/  LOP3.LUT R11, R11, 0xfffffff8, RZ, 0xc0, !PT ;  /* 0xfffffff80b0b7812 */ /* 0x000fe400078ec0ff */
[----:B------:R-:W-:Y:S01]  /*0bd0*/  LEA.HI R8, R8, R13, RZ, 0x5 ;  /* 0x0000000d08087211 */ /* 0x000fe200078f28ff */
[----:B------:R-:W-:Y:S01]  /*0be0*/  IMAD.IADD R7, R4, 0x1, -R7 ;  /* 0x0000000104077824 */ /* 0x000fe200078e0a07 */
[----:B------:R-:W-:Y:S01]  /*0bf0*/  LOP3.LUT R2, R2, 0x3fffffe, RZ, 0xc0, !PT ;  /* 0x03fffffe02027812 */ /* 0x000fe200078ec0ff */
[----:B------:R-:W-:Y:S01]  /*0c00*/  IMAD.IADD R11, R10, 0x1, -R11 ;  /* 0x000000010a0b7824 */ /* 0x000fe200078e0a0b */
[----:B------:R-:W-:Y:S02]  /*0c10*/  LEA.HI R0, R12, R12, RZ, 0x1 ;  /* 0x0000000c0c007211 */ /* 0x000fe400078f08ff */
[----:B------:R-:W-:Y:S01]  /*0c20*/  SHF.R.S32.HI R8, RZ, 0x5, R8 ;  /* 0x00000005ff087819 */ /* 0x000fe20000011408 */
[----:B------:R-:W-:Y:S01]  /*0c30*/  IMAD.IADD R2, R3, 0x1, -R2 ;  /* 0x0000000103027824 */ /* 0x000fe200078e0a02 */
[----:B------:R-:W-:Y:S01]  /*0c40*/  LOP3.LUT R3, R0, 0x1ffffffe, RZ, 0xc0, !PT ;  /* 0x1ffffffe00037812 */ /* 0x000fe200078ec0ff */
[----:B------:R-:W-:Y:S01]  /*0c50*/  IMAD R0, R7, 0x8, R6 ;  /* 0x0000000807007824 */ /* 0x000fe200078e0206 */
[----:B------:R-:W-:Y:S01]  /*0c60*/  LOP3.LUT R9, R9, 0x7ffffffc, RZ, 0xc0, !PT ;  /* 0x7ffffffc09097812 */ /* 0x000fe200078ec0ff */
[----:B------:R-:W-:-:S02]  /*0c70*/  IMAD R11, R8, 0x10, R11 ;  /* 0x00000010080b7824 */ /* 0x000fc400078e020b */
[----:B------:R-:W-:Y:S01]  /*0c80*/  IMAD.IADD R3, R12, 0x1, -R3 ;  /* 0x000000010c037824 */ /* 0x000fe200078e0a03 */
[----:B------:R0:W-:Y:S01]  /*0c90*/  STL [R1+0x48], R0 ;  /* 0x0000480001007387 */ /* 0x0001e20000100800 */
[----:B------:R-:W-:-:S04]  /*0ca0*/  IMAD.IADD R9, R13, 0x1, -R9 ;  /* 0x000000010d097824 */ /* 0x000fc800078e0a09 */
[----:B------:R-:W-:-:S04]  /*0cb0*/  IMAD.SHL.U32 R23, R9, 0x2, RZ ;  /* 0x0000000209177824 */ /* 0x000fc800078e00ff */
[C---:B------:R-:W-:Y:S01]  /*0cc0*/  VIADD R17, R23.reuse, 0x8 ;  /* 0x0000000817117836 */ /* 0x040fe20000000000 */
[----:B0-----:R-:W-:Y:S01]  /*0cd0*/  LEA R0, R2, R11, 0x6 ;  /* 0x0000000b02007211 */ /* 0x001fe200078e30ff */
[----:B------:R-:W-:Y:S02]  /*0ce0*/  IMAD.U32 R2, RZ, RZ, UR8 ;  /* 0x00000008ff027e24 */ /* 0x000fe4000f8e00ff */
[C---:B------:R-:W-:Y:S01]  /*0cf0*/  VIADD R16, R23.reuse, 0x10 ;  /* 0x0000001017107836 */ /* 0x040fe20000000000 */
[----:B------:R-:W-:Y:S01]  /*0d00*/  SHF.R.S32.HI R18, RZ, 0x1f, R17 ;  /* 0x0000001fff127819 */ /* 0x000fe20000011411 */
[----:B------:R0:W-:Y:S01]  /*0d10*/  STL [R1+0x40], R0 ;  /* 0x0000400001007387 */ /* 0x0001e20000100800 */
[C---:B------:R-:W-:Y:S02]  /*0d20*/  VIADD R15, R23.reuse, 0x18 ;  /* 0x00000018170f7836 */ /* 0x040fe40000000000 */
[C---:B------:R-:W-:Y:S01]  /*0d30*/  VIADD R14, R23.reuse, 0x20 ;  /* 0x00000020170e7836 */ /* 0x040fe20000000000 */
[----:B------:R1:W-:Y:S01]  /*0d40*/  STL [R1+0x4c], R2 ;  /* 0x00004c0201007387 */ /* 0x0003e20000100800 */
[C---:B------:R-:W-:Y:S01]  /*0d50*/  VIADD R13, R23.reuse, 0x28 ;  /* 0x00000028170d7836 */ /* 0x040fe20000000000 */
[----:B------:R-:W-:Y:S01]  /*0d60*/  SHF.R.S32.HI R17, RZ, 0x1f, R16 ;  /* 0x0000001fff117819 */ /* 0x000fe20000011410 */
[C---:B------:R-:W-:Y:S01]  /*0d70*/  VIADD R12, R23.reuse, 0x30 ;  /* 0x00000030170c7836 */ /* 0x040fe20000000000 */
[----:B------:R-:W-:Y:S01]  /*0d80*/  SHF.R.S32.HI R16, RZ, 0x1f, R15 ;  /* 0x0000001fff107819 */ /* 0x000fe2000001140f */
[----:B------:R-:W-:Y:S01]  /*0d90*/  VIADD R11, R23, 0x38 ;  /* 0x00000038170b7836 */ /* 0x000fe20000000000 */
[----:B------:R-:W-:Y:S01]  /*0da0*/  SHF.R.S32.HI R15, RZ, 0x1f, R14 ;  /* 0x0000001fff0f7819 */ /* 0x000fe2000001140e */
[----:B0-----:R-:W-:Y:S01]  /*0db0*/  IMAD R0, R3, 0x8, R0 ;  /* 0x0000000803007824 */ /* 0x001fe200078e0200 */
[----:B------:R-:W-:Y:S01]  /*0dc0*/  SHF.R.S32.HI R14, RZ, 0x1f, R13 ;  /* 0x0000001fff0e7819 */ /* 0x000fe2000001140d */
[C---:B------:R-:W-:Y:S01]  /*0dd0*/  VIADD R10, R23.reuse, 0x40 ;  /* 0x00000040170a7836 */ /* 0x040fe20000000000 */
[----:B------:R-:W-:Y:S01]  /*0de0*/  SHF.R.S32.HI R13, RZ, 0x1f, R12 ;  /* 0x0000001fff0d7819 */ /* 0x000fe2000001140c */
[----:B-1----:R-:W-:Y:S01]  /*0df0*/  IMAD.U32 R2, RZ, RZ, UR4 ;  /* 0x00000004ff027e24 */ /* 0x002fe2000f8e00ff */
[----:B------:R-:W-:Y:S01]  /*0e00*/  SHF.R.S32.HI R12, RZ, 0x1f, R11 ;  /* 0x0000001fff0c7819 */ /* 0x000fe2000001140b */
[C---:B------:R-:W-:Y:S01]  /*0e10*/  VIADD R9, R23.reuse, 0x48 ;  /* 0x0000004817097836 */ /* 0x040fe20000000000 */
[----:B------:R-:W-:Y:S01]  /*0e20*/  SHF.R.S32.HI R11, RZ, 0x1f, R10 ;  /* 0x0000001fff0b7819 */ /* 0x000fe2000001140a */
[C---:B------:R-:W-:Y:S01]  /*0e30*/  VIADD R8, R23.reuse, 0x50 ;  /* 0x0000005017087836 */ /* 0x040fe20000000000 */
[----:B------:R0:W-:Y:S01]  /*0e40*/  STL [R1+0x38], R2 ;  /* 0x0000380201007387 */ /* 0x0001e20000100800 */
[C---:B------:R-:W-:Y:S01]  /*0e50*/  VIADD R7, R23.reuse, 0x58 ;  /* 0x0000005817077836 */ /* 0x040fe20000000000 */
[----:B------:R-:W-:Y:S01]  /*0e60*/  SHF.R.S32.HI R10, RZ, 0x1f, R9 ;  /* 0x0000001fff0a7819 */ /* 0x000fe20000011409 */
[C---:B------:R-:W-:Y:S01]  /*0e70*/  VIADD R6, R23.reuse, 0x60 ;  /* 0x0000006017067836 */ /* 0x040fe20000000000 */
[----:B------:R1:W-:Y:S01]  /*0e80*/  STL [R1+0x44], R0 ;  /* 0x0000440001007387 */ /* 0x0003e20000100800 */
[C---:B------:R-:W-:Y:S01]  /*0e90*/  VIADD R5, R23.reuse, 0x68 ;  /* 0x0000006817057836 */ /* 0x040fe20000000000 */
[----:B------:R-:W-:Y:S01]  /*0ea0*/  SHF.R.S32.HI R9, RZ, 0x1f, R8 ;  /* 0x0000001fff097819 */ /* 0x000fe20000011408 */
[C---:B------:R-:W-:Y:S01]  /*0eb0*/  VIADD R4, R23.reuse, 0x70 ;  /* 0x0000007017047836 */ /* 0x040fe20000000000 */
[----:B------:R-:W-:Y:S01]  /*0ec0*/  SHF.R.S32.HI R8, RZ, 0x1f, R7 ;  /* 0x0000001fff087819 */ /* 0x000fe20000011407 */
[C---:B------:R-:W-:Y:S01]  /*0ed0*/  VIADD R226, R23.reuse, 0x80 ;  /* 0x0000008017e27836 */ /* 0x040fe20000000000 */
[C---:B0-----:R-:W-:Y:S01]  /*0ee0*/  IADD3 R2, R23.reuse, 0x78, RZ ;  /* 0x0000007817027810 */ /* 0x041fe20007ffe0ff */
[C---:B------:R-:W-:Y:S01]  /*0ef0*/  VIADD R225, R23.reuse, 0x88 ;  /* 0x0000008817e17836 */ /* 0x040fe20000000000 */
[----:B------:R-:W-:Y:S01]  /*0f00*/  SHF.R.S32.HI R7, RZ, 0x1f, R6 ;  /* 0x0000001fff077819 */ /* 0x000fe20000011406 */
        /* <DEDUP_REMOVED lines=18> */
[----:B------:R-:W-:Y:S01]  /*1030*/  VIADD R213, R23, 0xd8 ;  /* 0x000000d817d57836 */ /* 0x000fe20000000000 */
[----:B------:R-:W-:Y:S01]  /*1040*/  SHF.R.S32.HI R2, RZ, 0x1f, R220 ;  /* 0x0000001fff027819 */ /* 0x000fe200000114dc */
[----:B------:R-:W-:Y:S01]  /*1050*/  IMAD.U32 R16, RZ, RZ, UR4 ;  /* 0x00000004ff107e24 */ /* 0x000fe2000f8e00ff */
[----:B------:R-:W-:-:S02]  /*1060*/  SHF.R.S32.HI R5, RZ, 0x1f, R219 ;  /* 0x0000001fff057819 */ /* 0x000fc400000114db */
[----:B------:R-:W-:Y:S02]  /*1070*/  SHF.R.S32.HI R4, RZ, 0x1f, R218 ;  /* 0x0000001fff047819 */ /* 0x000fe400000114da */
[----:B-1----:R-:W-:-:S07]  /*1080*/  SHF.R.S32.HI R2, RZ, 0x1f, R217 ;  /* 0x0000001fff027819 */ /* 0x002fce00000114d9 */
.L_x_227:
[----:B------:R-:W-:Y:S01]  /*1090*/  ULDC.64 UR8, c[0x0][0xc88] ;  /* 0x0003220000087ab9 */ /* 0x000fe20000000a00 */
[----:B------:R-:W-:Y:S01]  /*10a0*/  ULDC.64 UR10, c[0x0][0xa20] ;  /* 0x00028800000a7ab9 */ /* 0x000fe20000000a00 */
[----:B------:R-:W-:Y:S02]  /*10b0*/  UIMAD.WIDE UR8, UR7, 0x4, UR8 ;  /* 0x00000004070878a5 */ /* 0x000fe4000f8e0208 */
[----:B------:R-:W-:Y:S01]  /*10c0*/  UISETP.NE.U32.AND UP1, UPT, UR10, URZ, UPT ;  /* 0x0000003f0a00728c */ /* 0x000fe2000bf25070 */
[----:B------:R-:W-:Y:S01]  /*10d0*/  UMOV UR61, URZ ;  /* 0x0000003f003d7c82 */ /* 0x000fe20008000000 */
[----:B------:R-:W-:Y:S02]  /*10e0*/  ULDC UR7, c[0x0][0x2f0] ;  /* 0x0000bc0000077ab9 */ /* 0x000fe40000000800 */
[----:B0-2---:R-:W-:Y:S02]  /*10f0*/  IMAD.U32 R2, RZ, RZ, UR8 ;  /* 0x00000008ff027e24 */ /* 0x005fe4000f8e00ff */
[----:B-1----:R-:W-:Y:S01]  /*1100*/  IMAD.U32 R3, RZ, RZ, UR9 ;  /* 0x00000009ff037e24 */ /* 0x002fe2000f8e00ff */
[----:B------:R-:W-:-:S04]  /*1110*/  ULDC.64 UR8, c[0x0][0xa28] ;  /* 0x00028a0000087ab9 */ /* 0x000fc80000000a00 */
[----:B------:R-:W2:Y:S01]  /*1120*/  LDG.E R2, desc[UR36][R2.64] ;  /* 0x0000002402027981 */ /* 0x000ea2000c1e1900 */
[----:B------:R-:W-:Y:S02]  /*1130*/  UISETP.NE.U32.AND UP0, UPT, UR8, URZ, UPT ;  /* 0x0000003f0800728c */ /* 0x000fe4000bf05070 */
[----:B------:R-:W-:Y:S02]  /*1140*/  UISETP.NE.AND.EX UP1, UPT, UR11, URZ, UPT, UP1 ;  /* 0x0000003f0b00728c */ /* 0x000fe4000bf25310 */
[----:B------:R-:W-:-:S04]  /*1150*/  UISETP.NE.AND.EX UP0, UPT, UR9, URZ, UPT, UP0 ;  /* 0x0000003f0900728c */ /* 0x000fc8000bf05300 */
[----:B------:R-:W-:Y:S02]  /*1160*/  PLOP3.LUT P1, PT, PT, PT, UP1, 0x80, 0x0 ;  /* 0x000000000000781c */ /* 0x000fe40003f2f018 */
[----:B------:R-:W-:Y:S02]  /*1170*/  PLOP3.LUT P0, PT, PT, PT, UP0, 0x80, 0x0 ;  /* 0x000000000000781c */ /* 0x000fe40003f0f008 */
[----:B--2---:R-:W-:-:S13]  /*1180*/  R2UR UR4, R2 ;  /* 0x00000000020472ca */ /* 0x004fda00000e0000 */
[----:B------:R-:W-:Y:S02]  /*1190*/  USHF.R.S32.HI UR12, URZ, 0x1f, UR4 ;  /* 0x0000001f3f0c7899 */ /* 0x000fe40008011404 */
[----:B-----5:R-:W-:Y:S01]  /*11a0*/  MOV R0, UR4 ;  /* 0x0000000400007c02 */ /* 0x020fe20008000f00 */
[----:B------:R-:W-:-:S03]  /*11b0*/  @UP0 ULEA UR8, UP2, UR4, UR8, 0x2 ;  /* 0x0000000804080291 */ /* 0x000fc6000f84103f */
[----:B------:R-:W-:Y:S01]  /*11c0*/  IMAD.U32 R2, RZ, RZ, UR12 ;  /* 0x0000000cff027e24 */ /* 0x000fe2000f8e00ff */
[----:B------:R-:W-:Y:S01]  /*11d0*/  @UP0 ULEA.HI.X UR9, UR4, UR9, UR12, 0x2, UP2 ;  /* 0x0000000904090291 */ /* 0x000fe200090f140c */
[----:B------:R-:W-:Y:S01]  /*11e0*/  STL [R1+0x30], R0 ;  /* 0x0000300001007387 */ /* 0x000fe20000100800 */
[----:B------:R-:W-:-:S03]  /*11f0*/  @UP1 ULEA UR10, UP0, UR4, UR10, 0x2 ;  /* 0x0000000a040a1291 */ /* 0x000fc6000f80103f */
[----:B------:R0:W-:Y:S01]  /*1200*/  STL [R1+0x34], R2 ;  /* 0x0000340201007387 */ /* 0x0001e20000100800 */
[----:B------:R-:W-:Y:S01]  /*1210*/  IMAD.U32 R3, RZ, RZ, UR9 ;  /* 0x00000009ff037e24 */ /* 0x000fe2000f8e00ff */
[----:B------:R-:W-:Y:S01]  /*1220*/  @UP1 ULEA.HI.X UR11, UR4, UR11, UR12, 0x2, UP0 ;  /* 0x0000000b040b1291 */ /* 0x000fe200080f140c */
[----:B------:R-:W-:Y:S02]  /*1230*/  IMAD.U32 R4, RZ, RZ, UR10 ;  /* 0x0000000aff047e24 */ /* 0x000fe4000f8e00ff */
[----:B------:R-:W-:Y:S01]  /*1240*/  ULDC UR4, c[0x0][0x424] ;  /* 0x0001090000047ab9 */ /* 0x000fe20000000800 */
[----:B0-----:R-:W-:Y:S01]  /*1250*/  IMAD.U32 R2, RZ, RZ, UR8 ;  /* 0x00000008ff027e24 */ /* 0x001fe2000f8e00ff */
[----:B------:R-:W-:-:S05]  /*1260*/  ULDC.64 UR8, c[0x0][0x418] ;  /* 0x0001060000087ab9 */ /* 0x000fca0000000a00 */
[----:B------:R-:W2:Y:S01]  /*1270*/  @P0 LDG.E R2, desc[UR36][R2.64] ;  /* 0x0000002402020981 */ /* 0x000ea2000c1e1900 */
[----:B------:R-:W-:-:S05]  /*1280*/  IMAD.U32 R5, RZ, RZ, UR11 ;  /* 0x0000000bff057e24 */ /* 0x000fca000f8e00ff */
[----:B---3--:R-:W3:Y:S01]  /*1290*/  @P1 LDG.E R4, desc[UR36][R4.64] ;  /* 0x0000002404041981 */ /* 0x008ee2000c1e1900 */
[----:B------:R-:W-:Y:S02]  /*12a0*/  UISETP.NE.U32.AND UP0, UPT, UR8, URZ, UPT ;  /* 0x0000003f0800728c */ /* 0x000fe4000bf05070 */
[----:B------:R-:W-:Y:S02]  /*12b0*/  ULOP3.LUT UR8, UR5, 0xff000000, URZ, 0xc0, !UPT ;  /* 0xff00000005087892 */ /* 0x000fe4000f8ec03f */
[----:B------:R-:W-:-:S04]  /*12c0*/  UISETP.NE.AND.EX UP0, UPT, UR9, URZ, UPT, UP0 ;  /* 0x0000003f0900728c */ /* 0x000fc8000bf05300 */
[----:B------:R-:W-:-:S04]  /*12d0*/  USEL UR4, UR4, 0x1, UP0 ;  /* 0x0000000104047887 */ /* 0x000fc80008000000 */
[----:B------:R-:W-:Y:S01]  /*12e0*/  UIMAD UR4, UR4, UR7, URZ ;  /* 0x00000007040472a4 */ /* 0x000fe2000f8e023f */
[----:B--2---:R-:W-:Y:S01]  /*12f0*/  @P0 R2UR UR61, R2 ;  /* 0x00000000023d02ca */ /* 0x004fe200000e0000 */
[----:B------:R-:W-:-:S05]  /*1300*/  IMAD.U32 R2, RZ, RZ, UR6 ;  /* 0x00000006ff027e24 */ /* 0x000fca000f8e00ff */
[----:B------:R0:W-:Y:S01]  /*1310*/  STL [R1+0x2c], R2 ;  /* 0x00002c0201007387 */ /* 0x0001e20000100800 */
[----:B---3--:R-:W-:Y:S01]  /*1320*/  @P1 R2UR UR4, R4 ;  /* 0x00000000040412ca */ /* 0x008fe200000e0000 */
[----:B----4-:R-:W-:-:S14]  /*1330*/  @P1 BRA `(.L_x_178) ;  /* 0x0000000000381947 */ /* 0x010fdc0003800000 */
[----:B------:R-:W-:Y:S02]  /*1340*/  ULDC.64 UR6, c[0x0][0xa08] ;  /* 0x0002820000067ab9 */ /* 0x000fe40000000a00 */
[----:B------:R-:W-:-:S04]  /*1350*/  ISETP.NE.U32.AND P0, PT, RZ, UR6, PT ;  /* 0x00000006ff007c0c */ /* 0x000fc8000bf05070 */
[----:B------:R-:W-:-:S13]  /*1360*/  ISETP.NE.AND.EX P0, PT, RZ, UR7, PT, P0 ;  /* 0x00000007ff007c0c */ /* 0x000fda000bf05300 */
[----:B------:R-:W-:Y:S05]  /*1370*/  @!P0 BRA `(.L_x_178) ;  /* 0x0000000000288947 */ /* 0x000fea0003800000 */
[----:B------:R-:W-:Y:S01]  /*1380*/  R2UR UR4, R0 ;  /* 0x00000000000472ca */ /* 0x000fe200000e0000 */
[----:B------:R-:W-:-:S12]  /*1390*/  ULDC.64 UR6, c[0x0][0xa08] ;  /* 0x0002820000067ab9 */ /* 0x000fd80000000a00 */
[----:B------:R-:W-:-:S06]  /*13a0*/  UIMAD.WIDE UR6, UR4, 0x4, UR6 ;  /* 0x00000004040678a5 */ /* 0x000fcc000f8e0206 */
[----:B0-----:R-:W-:Y:S02]  /*13b0*/  IMAD.U32 R2, RZ, RZ, UR6 ;  /* 0x00000006ff027e24 */ /* 0x001fe4000f8e00ff */
[----:B------:R-:W-:-:S05]  /*13c0*/  IMAD.U32 R3, RZ, RZ, UR7 ;  /* 0x00000007ff037e24 */ /* 0x000fca000f8e00ff */
[----:B------:R-:W2:Y:S04]  /*13d0*/  LDG.E R4, desc[UR36][R2.64] ;  /* 0x0000002402047981 */ /* 0x000ea8000c1e1900 */
[----:B------:R-:W3:Y:S01]  /*13e0*/  LDG.E R0, desc[UR36][R2.64+0x4] ;  /* 0x0000042402007981 */ /* 0x000ee2000c1e1900 */
[----:B--2---:R-:W-:Y:S02]  /*13f0*/  R2UR UR4, R4 ;  /* 0x00000000040472ca */ /* 0x004fe400000e0000 */
[----:B---3--:R-:W-:-:S13]  /*1400*/  R2UR UR6, R0 ;  /* 0x00000000000672ca */ /* 0x008fda00000e0000 */
[----:B------:R-:W-:-:S12]  /*1410*/  UIADD3 UR4, -UR4, UR6, URZ ;  /* 0x0000000604047290 */ /* 0x000fd8000fffe13f */
.L_x_178:
[----:B------:R-:W-:Y:S02]  /*1420*/  UIADD3 UR61, -UR61, UR4, URZ ;  /* 0x000000043d3d7290 */ /* 0x000fe4000fffe13f */
[----:B------:R-:W-:Y:S02]  /*1430*/  ULOP3.LUT UR4, UR5, 0xff0000, URZ, 0xc0, !UPT ;  /* 0x00ff000005047892 */ /* 0x000fe4000f8ec03f */
[----:B------:R-:W-:Y:S02]  /*1440*/  UISETP.GE.AND UP0, UPT, UR61, 0x1, UPT ;  /* 0x000000013d00788c */ /* 0x000fe4000bf06270 */
[----:B------:R-:W-:Y:S02]  /*1450*/  USHF.R.U32.HI UR8, URZ, 0x8, UR8 ;  /* 0x000000083f087899 */ /* 0x000fe40008011608 */
[----:B------:R-:W-:Y:S02]  /*1460*/  UIADD3 UR6, UR61, 0x4f, URZ ;  /* 0x0000004f3d067890 */ /* 0x000fe4000fffe03f */
[----:B------:R-:W-:Y:S01]  /*1470*/  PLOP3.LUT P0, PT, PT, PT, UP0, 0x80, 0x0 ;  /* 0x000000000000781c */ /* 0x000fe20003f0f008 */
[----:B------:R-:W-:-:S02]  /*1480*/  ULEA.HI UR8, UR4, UR8, URZ, 0x10 ;  /* 0x0000000804087291 */ /* 0x000fc4000f8f803f */
[----:B------:R-:W-:Y:S02]  /*1490*/  UIMAD.WIDE UR6, UR6, 0x66666667, URZ ;  /* 0x66666667060678a5 */ /* 0x000fe4000f8e023f */
[----:B------:R-:W-:Y:S02]  /*14a0*/  ULOP3.LUT UR4, UR8, 0xff, URZ, 0xc0, !UPT ;  /* 0x000000ff08047892 */ /* 0x000fe4000f8ec03f */
[----:B------:R-:W-:Y:S02]  /*14b0*/  ULOP3.LUT UR9, UR5, 0xffff, URZ, 0xc0, !UPT ;  /* 0x0000ffff05097892 */ /* 0x000fe4000f8ec03f */
[----:B------:R-:W-:Y:S02]  /*14c0*/  USHF.R.U32.HI UR5, URZ, 0x10, UR8 ;  /* 0x000000103f057899 */ /* 0x000fe40008011608 */
[----:B------:R-:W-:Y:S01]  /*14d0*/  USHF.R.U32.HI UR6, URZ, 0x1f, UR7 ;  /* 0x0000001f3f067899 */ /* 0x000fe20008011607 */
[----:B------:R-:W-:Y:S01]  /*14e0*/  IMAD.U32 R215, RZ, RZ, UR4 ;  /* 0x00000004ffd77e24 */ /* 0x000fe2000f8e00ff */
[----:B------:R-:W-:Y:S01]  /*14f0*/  UMOV UR4, URZ ;  /* 0x0000003f00047c82 */ /* 0x000fe20008000000 */
[----:B------:R-:W-:Y:S01]  /*1500*/  IMAD.U32 R216, RZ, RZ, UR9 ;  /* 0x00000009ffd87e24 */ /* 0x000fe2000f8e00ff */
[----:B------:R-:W-:Y:S01]  /*1510*/  ULEA.HI.SX32 UR9, UR7, UR6, 0x1b ;  /* 0x0000000607097291 */ /* 0x000fe2000f8fda3f */
[----:B------:R-:W-:Y:S01]  /*1520*/  IMAD.U32 R212, RZ, RZ, UR5 ;  /* 0x00000005ffd47e24 */ /* 0x000fe2000f8e00ff */
[----:B------:R-:W-:Y:S10]  /*1530*/  @!P0 BRA `(.L_x_179) ;  /* 0x0000000000948947 */ /* 0x000ff40003800000 */
[----:B------:R-:W-:Y:S01]  /*1540*/  R2UR UR5, R212 ;  /* 0x00000000d40572ca */ /* 0x000fe200000e0000 */
[----:B------:R-:W-:-:S12]  /*1550*/  ULDC UR4, c[0x0][0x9f0] ;  /* 0x00027c0000047ab9 */ /* 0x000fd80000000800 */
[----:B------:R-:W-:-:S04]  /*1560*/  UISETP.NE.AND UP0, UPT, UR5, URZ, UPT ;  /* 0x0000003f0500728c */ /* 0x000fc8000bf05270 */
[----:B------:R-:W-:-:S03]  /*1570*/  USEL UR10, UR5, UR4, UP0 ;  /* 0x00000004050a7287 */ /* 0x000fc60008000000 */
[----:B------:R-:W-:Y:S01]  /*1580*/  UMOV UR4, URZ ;  /* 0x0000003f00047c82 */ /* 0x000fe20008000000 */
[----:B------:R-:W-:Y:S02]  /*1590*/  UIADD3 UR6, UR9, -0x1, UR10 ;  /* 0xffffffff09067890 */ /* 0x000fe4000fffe00a */
[----:B------:R-:W-:-:S04]  /*15a0*/  IMAD.U32 R3, RZ, RZ, UR10 ;  /* 0x0000000aff037e24 */ /* 0x000fc8000f8e00ff */
[----:B------:R-:W-:Y:S01]  /*15b0*/  IMAD.U32 R4, RZ, RZ, UR6 ;  /* 0x00000006ff047e24 */ /* 0x000fe2000f8e00ff */
[-C--:B------:R-:W-:Y:S01]  /*15c0*/  IABS R0, R3.reuse ;  /* 0x0000000300007213 */ /* 0x080fe20000000000 */
[----:B------:R-:W-:Y:S01]  /*15d0*/  ULOP3.LUT UR6, UR6, UR10, URZ, 0x3c, !UPT ;  /* 0x0000000a06067292 */ /* 0x000fe2000f8e3c3f */
[----:B------:R-:W-:Y:S02]  /*15e0*/  IABS R5, R3 ;  /* 0x0000000300057213 */ /* 0x000fe40000000000 */
[----:B------:R-:W-:Y:S02]  /*15f0*/  R2UR UR11, R0 ;  /* 0x00000000000b72ca */ /* 0x000fe400000e0000 */
[----:B------:R-:W-:-:S05]  /*1600*/  IABS R4, R4 ;  /* 0x0000000400047213 */ /* 0x000fca0000000000 */
[----:B------:R-:W-:-:S05]  /*1610*/  IMAD.MOV.U32 R3, RZ, RZ, R4 ;  /* 0x000000ffff037224 */ /* 0x000fca00078e0004 */
[----:B------:R-:W-:Y:S01]  /*1620*/  R2UR UR8, R3 ;  /* 0x00000000030872ca */ /* 0x000fe200000e0000 */
[----:B------:R-:W1:Y:S08]  /*1630*/  I2F.RP R0, UR11 ;  /* 0x0000000b00007d06 */ /* 0x000e700008209400 */
[----:B-1----:R-:W0:Y:S02]  /*1640*/  MUFU.RCP R0, R0 ;  /* 0x0000000000007308 */ /* 0x002e240000001000 */
        /* <DEDUP_REMOVED lines=20> */
.L_x_179:
[----:B------:R-:W-:Y:S01]  /*1790*/  R2UR UR5, R215 ;  /* 0x00000000d70572ca */ /* 0x000fe200000e0000 */
[----:B------:R-:W-:Y:S01]  /*17a0*/  IMAD.U32 R3, RZ, RZ, UR4 ;  /* 0x00000004ff037e24 */ /* 0x000fe2000f8e00ff */
[----:B------:R-:W-:Y:S01]  /*17b0*/  MOV R0, UR9 ;  /* 0x0000000900007c02 */ /* 0x000fe20008000f00 */
[----:B0-----:R-:W-:Y:S01]  /*17c0*/  IMAD.MOV.U32 R2, RZ, RZ, RZ ;  /* 0x000000ffff027224 */ /* 0x001fe200078e00ff */
[----:B------:R-:W-:Y:S02]  /*17d0*/  PLOP3.LUT P0, PT, PT, PT, PT, 0x80, 0x0 ;  /* 0x000000000000781c */ /* 0x000fe40003f0f070 */
[----:B------:R-:W-:Y:S02]  /*17e0*/  CS2R R150, SRZ ;  /* 0x0000000000967805 */ /* 0x000fe4000001ff00 */
[----:B------:R-:W-:Y:S02]  /*17f0*/  CS2R R148, SRZ ;  /* 0x0000000000947805 */ /* 0x000fe4000001ff00 */
[----:B------:R-:W-:-:S02]  /*1800*/  CS2R R146, SRZ ;  /* 0x0000000000927805 */ /* 0x000fc4000001ff00 */
[----:B------:R-:W-:Y:S02]  /*1810*/  CS2R R144, SRZ ;  /* 0x0000000000907805 */ /* 0x000fe4000001ff00 */
[----:B------:R-:W-:Y:S02]  /*1820*/  CS2R R142, SRZ ;  /* 0x00000000008e7805 */ /* 0x000fe4000001ff00 */
[----:B------:R-:W-:Y:S02]  /*1830*/  CS2R R140, SRZ ;  /* 0x00000000008c7805 */ /* 0x000fe4000001ff00 */
[----:B------:R-:W-:Y:S02]  /*1840*/  CS2R R138, SRZ ;  /* 0x00000000008a7805 */ /* 0x000fe4000001ff00 */
[----:B------:R-:W-:Y:S01]  /*1850*/  CS2R R136, SRZ ;  /* 0x0000000000887805 */ /* 0x000fe2000001ff00 */
[----:B------:R-:W-:Y:S01]  /*1860*/  UIMAD UR5, UR5, UR4, URZ ;  /* 0x00000004050572a4 */ /* 0x000fe2000f8e023f */
[----:B------:R-:W-:-:S02]  /*1870*/  CS2R R134, SRZ ;  /* 0x0000000000867805 */ /* 0x000fc4000001ff00 */
[----:B------:R-:W-:Y:S02]  /*1880*/  CS2R R132, SRZ ;  /* 0x0000000000847805 */ /* 0x000fe4000001ff00 */
[----:B------:R-:W-:Y:S02]  /*1890*/  CS2R R130, SRZ ;  /* 0x0000000000827805 */ /* 0x000fe4000001ff00 */
[----:B------:R-:W-:Y:S02]  /*18a0*/  CS2R R128, SRZ ;  /* 0x0000000000807805 */ /* 0x000fe4000001ff00 */
[----:B------:R-:W-:Y:S02]  /*18b0*/  CS2R R126, SRZ ;  /* 0x00000000007e7805 */ /* 0x000fe4000001ff00 */
[----:B------:R-:W-:Y:S01]  /*18c0*/  VIADDMNMX R3, R3, UR5, R0, PT ;  /* 0x0000000503037c46 */ /* 0x000fe2000b800100 */
[----:B------:R-:W-:Y:S01]  /*18d0*/  IMAD.U32 R22, RZ, RZ, UR5 ;  /* 0x00000005ff167e24 */ /* 0x000fe2000f8e00ff */
[----:B------:R-:W-:Y:S01]  /*18e0*/  CS2R R124, SRZ ;  /* 0x00000000007c7805 */ /* 0x000fe2000001ff00 */
[----:B------:R-:W-:Y:S01]  /*18f0*/  IMAD.MOV.U32 R0, RZ, RZ, RZ ;  /* 0x000000ffff007224 */ /* 0x000fe200078e00ff */
[----:B------:R-:W-:-:S02]  /*1900*/  R2UR UR60, R3 ;  /* 0x00000000033c72ca */ /* 0x000fc400000e0000 */
        /* <DEDUP_REMOVED lines=11> */
[----:B------:R-:W-:Y:S01]  /*19c0*/  CS2R R100, SRZ ;  /* 0x0000000000647805 */ /* 0x000fe2000001ff00 */
[----:B------:R-:W-:Y:S01]  /*19d0*/  UISETP.GT.AND UP0, UPT, UR60, UR5, UPT ;  /* 0x000000053c00728c */ /* 0x000fe2000bf04270 */
[----:B------:R-:W-:-:S02]  /*19e0*/  CS2R R98, SRZ ;  /* 0x0000000000627805 */ /* 0x000fc4000001ff00 */
[----:B------:R-:W-:Y:S02]  /*19f0*/  CS2R R96, SRZ ;  /* 0x0000000000607805 */ /* 0x000fe4000001ff00 */
[----:B------:R-:W-:Y:S02]  /*1a00*/  CS2R R94, SRZ ;  /* 0x00000000005e7805 */ /* 0x000fe4000001ff00 */
[----:B------:R-:W-:Y:S02]  /*1a10*/  CS2R R92, SRZ ;  /* 0x00000000005c7805 */ /* 0x000fe4000001ff00 */
[----:B------:R-:W-:Y:S02]  /*1a20*/  CS2R R90, SRZ ;  /* 0x00000000005a7805 */ /* 0x000fe4000001ff00 */
[----:B------:R-:W-:Y:S02]  /*1a30*/  PLOP3.LUT P1, PT, PT, PT, UP0, 0x80, 0x0 ;  /* 0x000000000000781c */ /* 0x000fe40003f2f008 */
        /* <DEDUP_REMOVED lines=33> */
[----:B------:R-:W-:Y:S06]  /*1c50*/  @!P1 BRA `(.L_x_180) ;  /* 0x0000009c00509947 */ /* 0x000fec0003800000 */
[----:B------:R-:W0:Y:S01]  /*1c60*/  S2R R0, SR_TID.X ;  /* 0x0000000000007919 */ /* 0x000e220000002100 */
[----:B------:R-:W1:Y:S01]  /*1c70*/  S2UR UR7, SR_CgaCtaId ;  /* 0x00000000000779c3 */ /* 0x000e620000008800 */
[----:B------:R-:W-:Y:S02]  /*1c80*/  UMOV UR6, 0x400 ;  /* 0x0000040000067882 */ /* 0x000fe40000000000 */
[----:B-1----:R-:W-:-:S04]  /*1c90*/  ULEA UR6, UR7, UR6, 0x18 ;  /* 0x0000000607067291 */ /* 0x002fc8000f8ec03f */
[----:B------:R-:W-:Y:S01]  /*1ca0*/  UIADD3 UR6, UR6, 0x14400, URZ ;  /* 0x0001440006067890 */ /* 0x000fe2000fffe03f */
[----:B0-----:R-:W-:-:S03]  /*1cb0*/  VIADD R0, R0, 0xffffff80 ;  /* 0xffffff8000007836 */ /* 0x001fc60000000000 */
[----:B------:R-:W-:Y:S02]  /*1cc0*/  ULOP3.LUT UP0, URZ, UR6, 0x9f, URZ, 0xc0, !UPT ;  /* 0x0000009f063f7892 */ /* 0x000fe4000f80c03f */
[----:B------:R-:W-:-:S04]  /*1cd0*/  SHF.R.S32.HI R3, RZ, 0x1f, R0 ;  /* 0x0000001fff037819 */ /* 0x000fc80000011400 */
[----:B------:R-:W-:Y:S02]  /*1ce0*/  PLOP3.LUT P0, PT, PT, PT, UP0, 0x80, 0x0 ;  /* 0x000000000000781c */ /* 0x000fe40003f0f008 */
[----:B------:R-:W-:-:S04]  /*1cf0*/  LEA.HI R3, R3, R0, RZ, 0x7 ;  /* 0x0000000003037211 */ /* 0x000fc800078f38ff */
[----:B------:R-:W-:-:S06]  /*1d00*/  SHF.R.S32.HI R3, RZ, 0x7, R3 ;  /* 0x00000007ff037819 */ /* 0x000fcc0000011403 */
[----:B------:R-:W0:Y:S02]  /*1d10*/  SHFL.IDX PT, R3, R3, RZ, 0x1f ;  /* 0x00001fff03037589 */ /* 0x000e2400000e0000 */
[----:B0-----:R-:W-:-:S13]  /*1d20*/  R2UR UR4, R3 ;  /* 0x00000000030472ca */ /* 0x001fda00000e0000 */
        /* <DEDUP_REMOVED lines=10> */
[----:B------:R-:W-:Y:S01]  /*1dd0*/  IMAD.U32 R4, RZ, RZ, UR4 ;  /* 0x00000004ff047e24 */ /* 0x000fe2000f8e00ff */
[----:B------:R0:W1:Y:S01]  /*1de0*/  LDC.64 R2, c[0x4][R0] ;  /* 0x0100000000027b82 */ /* 0x0000620000000a00 */
[----:B------:R-:W-:Y:S01]  /*1df0*/  IMAD.U32 R5, RZ, RZ, UR5 ;  /* 0x00000005ff057e24 */ /* 0x000fe2000f8e00ff */
[----:B------:R-:W-:Y:S01]  /*1e00*/  ULDC.64 UR4, c[0x4][0x140] ;  /* 0x0100500000047ab9 */ /* 0x000fe20000000a00 */
[----:B------:R-:W-:Y:S02]  /*1e10*/  IMAD.U32 R10, RZ, RZ, UR6 ;  /* 0x00000006ff0a7e24 */ /* 0x000fe4000f8e00ff */
[----:B------:R-:W-:Y:S02]  /*1e20*/  IMAD.U32 R6, RZ, RZ, UR4 ;  /* 0x00000004ff067e24 */ /* 0x000fe4000f8e00ff */
[----:B------:R-:W-:-:S02]  /*1e30*/  IMAD.U32 R7, RZ, RZ, UR5 ;  /* 0x00000005ff077e24 */ /* 0x000fc4000f8e00ff */
[----:B------:R-:W-:Y:S02]  /*1e40*/  IMAD.U32 R11, RZ, RZ, UR7 ;  /* 0x00000007ff0b7e24 */ /* 0x000fe4000f8e00ff */
[----:B------:R-:W-:Y:S02]  /*1e50*/  IMAD.MOV.U32 R8, RZ, RZ, 0x70 ;  /* 0x00000070ff087424 */ /* 0x000fe400078e00ff */
[----:B------:R-:W-:Y:S02]  /*1e60*/  IMAD.MOV.U32 R12, RZ, RZ, 0x1 ;  /* 0x00000001ff0c7424 */ /* 0x000fe400078e00ff */
[----:B0-----:R-:W-:-:S07]  /*1e70*/  IMAD.MOV.U32 R13, RZ, RZ, RZ ;  /* 0x000000ffff0d7224 */ /* 0x001fce00078e00ff */
[----:B------:R-:W-:-:S07]  /*1e80*/  LEPC R20, `(.L_x_181) ;  /* 0x000000001014794e */ /* 0x000fce0000000000 */
[----:B-1----:R-:W-:Y:S05]  /*1e90*/  CALL.ABS.NOINC R2 ;  /* 0x0000000002007343 */ /* 0x002fea0003c00000 */
.L_x_181:
[----:B------:R-:W2:Y:S04]  /*1ea0*/  LDL R17, [R1+0x38] ;  /* 0x0000380001117983 */ /* 0x000ea80000100800 */
[----:B------:R-:W3:Y:S01]  /*1eb0*/  LDL R2, [R1+0x4c] ;  /* 0x00004c0001027983 */ /* 0x000ee20000100800 */
[----:B------:R-:W0:Y:S01]  /*1ec0*/  S2UR UR5, SR_CgaCtaId ;  /* 0x00000000000579c3 */ /* 0x000e220000008800 */
[----:B------:R-:W-:Y:S01]  /*1ed0*/  MOV R5, 0x400 ;  /* 0x0000040000057802 */ /* 0x000fe20000000f00 */
[----:B0-----:R-:W-:-:S05]  /*1ee0*/  IMAD.U32 R6, RZ, RZ, UR5 ;  /* 0x00000005ff067e24 */ /* 0x001fca000f8e00ff */
[----:B------:R-:W-:Y:S02]  /*1ef0*/  LEA R5, R6, R5, 0x18 ;  /* 0x0000000506057211 */ /* 0x000fe400078ec0ff */
[----:B--2---:R-:W-:Y:S02]  /*1f00*/  R2UR UR7, R17 ;  /* 0x00000000110772ca */ /* 0x004fe400000e0000 */
[----:B---3--:R-:W-:-:S11]  /*1f10*/  R2UR UR6, R2 ;  /* 0x00000000020672ca */ /* 0x008fd600000e0000 */
[----:B------:R-:W-:-:S04]  /*1f20*/  ULEA.HI UR4, UR7, UR7, URZ, 0x1 ;  /* 0x0000000707047291 */ /* 0x000fc8000f8f083f */
[----:B------:R-:W-:Y:S01]  /*1f30*/  ULOP3.LUT UR4, UR4, 0xfffffffe, URZ, 0xc0, !UPT ;  /* 0xfffffffe04047892 */ /* 0x000fe2000f8ec03f */
[----:B------:R-:W-:-:S03]  /*1f40*/  MOV R2, UR6 ;  /* 0x0000000600027c02 */ /* 0x000fc60008000f00 */
[----:B------:R-:W-:Y:S01]  /*1f50*/  UIADD3 UR4, UR7, -UR4, URZ ;  /* 0x8000000407047290 */ /* 0x000fe2000fffe03f */
[----:B------:R-:W-:-:S05]  /*1f60*/  ISETP.NE.AND P0, PT, R2, 0x3, PT ;  /* 0x000000030200780c */ /* 0x000fca0003f05270 */
[----:B------:R-:W-:-:S05]  /*1f70*/  IMAD.U32 R0, RZ, RZ, UR4 ;  /* 0x00000004ff007e24 */ /* 0x000fca000f8e00ff */
[----:B------:R-:W-:-:S04]  /*1f80*/  SHF.L.U32 R0, R0, 0x1f, RZ ;  /* 0x0000001f00007819 */ /* 0x000fc800000006ff */
[----:B------:R-:W0:Y:S02]  /*1f90*/  SYNCS.PHASECHK.TRANS64.TRYWAIT P1, [R5+URZ+0x38800], R0 ;  /* 0x03880000050075a7 */ /* 0x000e24000802017f */
[----:B0-----:R-:W-:Y:S05]  /*1fa0*/  @!P1 BRA `(.L_x_182) ;  /* 0x0000014000a09947 */ /* 0x001fea0003800000 */
.L_x_314:
[----:B------:R-:W-:Y:S05]  /*1fb0*/  @!P0 BRA `(.L_x_183) ;  /* 0x0000000000048947 */ /* 0x000fea0003800000 */
[----:B------:R-:W-:Y:S01]  /*1fc0*/  BPT.TRAP 0x1 ;  /* 0x000000040000795c */ /* 0x000fe20000300000 */
.L_x_183:
[----:B------:R-:W-:Y:S01]  /*1fd0*/  R2UR UR4, R16 ;  /* 0x00000000100472ca */ /* 0x000fe200000e0000 */
[----:B0-----:R-:W-:-:S04]  /*1fe0*/  IMAD.U32 R0, RZ, RZ, UR38 ;  /* 0x00000026ff007e24 */ /* 0x001fc8000f8e00ff */
[----:B------:R-:W-:-:S08]  /*1ff0*/  IMAD R0, R0, 0x8, R5 ;  /* 0x0000000800007824 */ /* 0x000fd000078e0205 */
[----:B------:R-:W-:-:S05]  /*2000*/  IMAD.U32 R3, RZ, RZ, UR4 ;  /* 0x00000004ff037e24 */ /* 0x000fca000f8e00ff */
[----:B------:R-:W-:-:S04]  /*2010*/  SHF.L.U32 R3, R3, 0x1f, RZ ;  /* 0x0000001f03037819 */ /* 0x000fc800000006ff */
[----:B------:R0:W1:Y:S01]  /*2020*/  SYNCS.PHASECHK.TRANS64.TRYWAIT P1, [R0+URZ+0x38830], R3 ;  /* 0x03883003000075a7 */ /* 0x000062000802017f */
[----:B------:R-:W-:Y:S05]  /*2030*/  @!P0 BRA `(.L_x_184) ;  /* 0x0000000000048947 */ /* 0x000fea0003800000 */
[----:B------:R-:W-:Y:S01]  /*2040*/  BPT.TRAP 0x1 ;  /* 0x000000040000795c */ /* 0x000fe20000300000 */
.L_x_184:
[----:B------:R-:W-:Y:S01]  /*2050*/  IMAD.MOV.U32 R151, RZ, RZ, RZ ;  /* 0x000000ffff977224 */ /* 0x000fe200078e00ff */
[----:B-1----:R-:W-:Y:S06]  /*2060*/  @P1 BRA `(.L_x_185) ;  /* 0x0000000000081947 */ /* 0x002fec0003800000 */
[----:B------:R-:W1:Y:S02]  /*2070*/  SYNCS.PHASECHK.TRANS64.TRYWAIT P1, [R0+URZ+0x38830], R3 ;  /* 0x03883003000075a7 */ /* 0x000e64000802017f */
[----:B-1----:R-:W-:Y:S05]  /*2080*/  @!P1 BRA `(.L_x_186) ;  /* 0x00000140007c9947 */ /* 0x002fea0003800000 */
.L_x_185:
[----:B------:R-:W-:Y:S05]  /*2090*/  WARPSYNC.ALL ;  /* 0x0000000000007948 */ /* 0x000fea0003800000 */
[----:B------:R-:W-:Y:S01]  /*20a0*/  R2UR UR4, R5 ;  /* 0x00000000050472ca */ /* 0x000fe200000e0000 */
[----:B------:R-:W-:Y:S01]  /*20b0*/  ULOP3.LUT UR5, UR39, 0x10000, URZ, 0xfc, !UPT ;  /* 0x0001000027057892 */ /* 0x000fe2000f8efc3f */
[----:B------:R-:W-:Y:S01]  /*20c0*/  WARPGROUP.ARRIVE ;  /* 0x00000000000079c5 */ /* 0x000fe20000000000 */
[----:B------:R-:W-:Y:S01]  /*20d0*/  UMOV UR17, 0x40000040 ;  /* 0x4000004000117882 */ /* 0x000fe20000000000 */
[----:B------:R-:W-:Y:S01]  /*20e0*/  UMOV UR19, 0x40000040 ;  /* 0x4000004000137882 */ /* 0x000fe20000000000 */
[----:B------:R-:W-:Y:S01]  /*20f0*/  UMOV UR9, UR17 ;  /* 0x0000001100097c82 */ /* 0x000fe20008000000 */
[----:B------:R-:W-:Y:S01]  /*2100*/  UMOV UR11, 0x40000040 ;  /* 0x40000040000b7882 */ /* 0x000fe20000000000 */
[----:B------:R-:W-:Y:S01]  /*2110*/  UMOV UR13, UR17 ;  /* 0x00000011000d7c82 */ /* 0x000fe20008000000 */
[----:B------:R-:W-:Y:S01]  /*2120*/  UMOV UR16, UR5 ;  /* 0x0000000500107c82 */ /* 0x000fe20008000000 */
[----:B------:R-:W-:Y:S01]  /*2130*/  UMOV UR15, 0x40000040 ;  /* 0x40000040000f7882 */ /* 0x000fe20000000000 */
[----:B------:R-:W-:Y:S01]  /*2140*/  UMOV UR8, UR16 ;  /* 0x0000001000087c82 */ /* 0x000fe20008000000 */
[----:B------:R-:W-:Y:S01]  /*2150*/  UMOV UR12, UR16 ;  /* 0x00000010000c7c82 */ /* 0x000fe20008000000 */
[----:B------:R-:W-:Y:S01]  /*2160*/  IMAD.U32 R18, RZ, RZ, UR16 ;  /* 0x00000010ff127e24 */ /* 0x000fe2000f8e00ff */
[----:B------:R-:W-:Y:S01]  /*2170*/  UIADD3 UR4, UR4, 0x24400, URZ ;  /* 0x0002440004047890 */ /* 0x000fe2000fffe03f */
[----:B------:R-:W-:Y:S01]  /*2180*/  IMAD.U32 R19, RZ, RZ, UR17 ;  /* 0x00000011ff137e24 */ /* 0x000fe2000f8e00ff */
[----:B------:R-:W-:Y:S01]  /*2190*/  UMOV UR23, 0x40000040 ;  /* 0x4000004000177882 */ /* 0x000fe20000000000 */
[----:B------:R-:W-:Y:S01]  /*21a0*/  UMOV UR27, 0x40000040 ;  /* 0x40000040001b7882 */ /* 0x000fe20000000000 */
[----:B------:R-:W-:Y:S01]  /*21b0*/  USHF.R.U32.HI UR4, URZ, 0x4, UR4 ;  /* 0x000000043f047899 */ /* 0x000fe20008011604 */
[----:B------:R-:W-:Y:S01]  /*21c0*/  MOV R7, UR38 ;  /* 0x0000002600077c02 */ /* 0x000fe20008000f00 */
[----:B------:R-:W-:Y:S01]  /*21d0*/  UMOV UR31, 0x40000040 ;  /* 0x40000040001f7882 */ /* 0x000fe20000000000 */
[----:B------:R-:W-:Y:S01]  /*21e0*/  UMOV UR35, 0x40000040 ;  /* 0x4000004000237882 */ /* 0x000fe20000000000 */
[----:B------:R-:W-:Y:S01]  /*21f0*/  ULOP3.LUT UR4, UR4, 0x3fff, URZ, 0xc0, !UPT ;  /* 0x00003fff04047892 */ /* 0x000fe2000f8ec03f */
[----:B------:R-:W-:Y:S01]  /*2200*/  MOV R17, UR37 ;  /* 0x0000002500117c02 */ /* 0x000fe20008000f00 */
[----:B------:R-:W-:Y:S01]  /*2210*/  UMOV UR43, 0x40000040 ;  /* 0x40000040002b7882 */ /* 0x000fe20000000000 */
[----:B------:R-:W-:Y:S01]  /*2220*/  UMOV UR47, 0x40000040 ;  /* 0x40000040002f7882 */ /* 0x000fe20000000000 */
[----:B------:R-:W-:Y:S01]  /*2230*/  ULOP3.LUT UR39, UR4, 0x10000, URZ, 0xfc, !UPT ;  /* 0x0001000004277892 */ /* 0x000fe2000f8efc3f */
[----:B------:R-:W-:Y:S01]  /*2240*/  MOV R20, UR36 ;  /* 0x0000002400147c02 */ /* 0x000fe20008000f00 */
[----:B------:R-:W-:Y:S01]  /*2250*/  UMOV UR51, 0x40000040 ;  /* 0x4000004000337882 */ /* 0x000fe20000000000 */
[----:B------:R-:W-:Y:S01]  /*2260*/  UMOV UR55, 0x40000040 ;  /* 0x4000004000377882 */ /* 0x000fe20000000000 */
[----:B------:R-:W-:Y:S01]  /*2270*/  UIMAD UR4, UR38, 0xa00, UR39 ;  /* 0x00000a00260478a4 */ /* 0x000fe2000f8e0227 */
[----:B------:R-:W-:Y:S01]  /*2280*/  UMOV UR59, 0x40000040 ;  /* 0x40000040003b7882 */ /* 0x000fe20000000000 */
[----:B------:R-:W-:-:S02]  /*2290*/  MOV R4, UR39 ;  /* 0x0000002700047c02 */ /* 0x000fc40008000f00 */
[----:B------:R-:W-:Y:S02]  /*22a0*/  UIADD3 UR10, UR4, 0x80, URZ ;  /* 0x00000080040a7890 */ /* 0x000fe4000fffe03f */
[----:B------:R-:W-:Y:S02]  /*22b0*/  UIADD3 UR14, UR4, 0x100, URZ ;  /* 0x00000100040e7890 */ /* 0x000fe4000fffe03f */
[----:B------:R-:W-:Y:S01]  /*22c0*/  UMOV UR18, UR4 ;  /* 0x0000000400127c82 */ /* 0x000fe20008000000 */
[----:B------:R-:W-:Y:S01]  /*22d0*/  UIADD3 UR6, UR4, 0x180, URZ ;  /* 0x0000018004067890 */ /* 0x000fe2000fffe03f */
[----:B------:R-:W-:Y:S01]  /*22e0*/  HGMMA.64x16x16.F32.BF16 R56, gdesc[UR16], RZ, !UPT, gsb0 ;  /* 0x00200000103879f0 */ /* 0x000fe2000c0018ff */
[----:B------:R-:W-:Y:S01]  /*22f0*/  UIADD3 UR7, UR4, 0x200, URZ ;  /* 0x0000020004077890 */ /* 0x000fe2000fffe03f */
[----:B------:R-:W-:Y:S01]  /*2300*/  UMOV UR19, 0x40000040 ;  /* 0x4000004000137882 */ /* 0x000fe20000000000 */
        /* <DEDUP_REMOVED lines=8> */
[----:B------:R-:W-:Y:S01]  /*2390*/  UIADD3 UR58, UR4, 0x804, URZ ;  /* 0x00000804043a7890 */ /* 0x000fe2000fffe03f */
[----:B------:R-:W-:Y:S01]  /*23a0*/  UMOV UR39, 0x40000040 ;  /* 0x4000004000277882 */ /* 0x000fe20000000000 */
[----:B------:R-:W-:Y:S02]  /*23b0*/  WARPGROUP.DEPBAR.LE gsb0, 0x0 ;  /* 0x00008000000079c5 */ /* 0x000fe40000010000 */
[----:B------:R-:W-:-:S06]  /*23c0*/  WARPGROUP.ARRIVE ;  /* 0x00000000000079c5 */ /* 0x000fcc0000000000 */
[----:B------:R-:W-:Y:S01]  /*23d0*/  HGMMA.64x16x16.F32.BF16 R48, gdesc[UR8], RZ, !UPT, gsb0 ;  /* 0x00200000083079f0 */ /* 0x000fe2000c0018ff */
[----:B------:R-:W-:Y:S01]  /*23e0*/  UMOV UR8, UR16 ;  /* 0x0000001000087c82 */ /* 0x000fe20008000000 */
[----:B------:R-:W-:Y:S01]  /*23f0*/  UMOV UR9, UR17 ;  /* 0x0000001100097c82 */ /* 0x000fe20008000000 */
[----:B------:R-:W-:Y:S01]  /*2400*/  UMOV UR10, UR6 ;  /* 0x00000006000a7c82 */ /* 0x000fe20008000000 */
[----:B------:R-:W-:Y:S01]  /*2410*/  UMOV UR11, 0x40000040 ;  /* 0x40000040000b7882 */ /* 0x000fe20000000000 */
[----:B------:R-:W-:Y:S01]  /*2420*/  UIADD3 UR6, UR5, 0x2, URZ ;  /* 0x0000000205067890 */ /* 0x000fe2000fffe03f */
[----:B------:R-:W-:Y:S02]  /*2430*/  WARPGROUP.DEPBAR.LE gsb0, 0x0 ;  /* 0x00008000000079c5 */ /* 0x000fe40000010000 */
[----:B------:R-:W-:-:S06]  /*2440*/  WARPGROUP.ARRIVE ;  /* 0x00000000000079c5 */ /* 0x000fcc0000000000 */
[----:B------:R-:W-:Y:S01]  /*2450*/  HGMMA.64x16x16.F32.BF16 R40, gdesc[UR12], RZ, !UPT, gsb0 ;  /* 0x002000000c2879f0 */ /* 0x000fe2000c0018ff */
        /* <DEDUP_REMOVED lines=9> */
[----:B------:R-:W-:Y:S01]  /*24f0*/  UMOV UR16, UR6 ;  /* 0x0000000600107c82 */ /* 0x000fe20008000000 */
[----:B------:R-:W-:Y:S01]  /*2500*/  UIADD3 UR6, UR4, 0x2, URZ ;  /* 0x0000000204067890 */ /* 0x000fe2000fffe03f */
[----:B------:R-:W-:Y:S01]  /*2510*/  IMAD.U32 R14, RZ, RZ, UR16 ;  /* 0x00000010ff0e7e24 */ /* 0x000fe2000f8e00ff */
[----:B------:R-:W-:Y:S01]  /*2520*/  UMOV UR17, 0x40000040 ;  /* 0x4000004000117882 */ /* 0x000fe20000000000 */
[----:B------:R-:W-:Y:S01]  /*2530*/  UMOV UR12, UR16 ;  /* 0x00000010000c7c82 */ /* 0x000fe20008000000 */
[----:B------:R-:W-:Y:S01]  /*2540*/  UMOV UR13, UR17 ;  /* 0x00000011000d7c82 */ /* 0x000fe20008000000 */
[----:B------:R-:W-:Y:S01]  /*2550*/  UIADD3 UR7, UR4, 0x202, URZ ;  /* 0x0000020204077890 */ /* 0x000fe2000fffe03f */
[----:B------:R-:W-:Y:S01]  /*2560*/  IMAD.U32 R15, RZ, RZ, UR17 ;  /* 0x00000011ff0f7e24 */ /* 0x000fe2000f8e00ff */
[----:B------:R-:W-:Y:S01]  /*2570*/  UMOV UR18, UR6 ;  /* 0x0000000600127c82 */ /* 0x000fe20008000000 */
[----:B------:R-:W-:Y:S01]  /*2580*/  UIADD3 UR6, UR4, 0x182, URZ ;  /* 0x0000018204067890 */ /* 0x000fe2000fffe03f */
        /* <DEDUP_REMOVED lines=10> */
[----:B------:R-:W-:Y:S02]  /*2630*/  UMOV UR19, 0x40000040 ;  /* 0x4000004000137882 */ /* 0x000fe40000000000 */
        /* <DEDUP_REMOVED lines=134> */
[----:B------:R-:W-:Y:S02]  /*2ea0*/  MOV R2, UR13 ;  /* 0x0000000d00027c02 */ /* 0x000fe40008000f00 */
[----:B01----:R-:W-:Y:S01]  /*2eb0*/  MOV R3, UR12 ;  /* 0x0000000c00037c02 */ /* 0x003fe20008000f00 */
[----:B------:R-:W-:-:S02]  /*2ec0*/  WARPGROUP.DEPBAR.LE gsb0, 0x0 ;  /* 0x00008000000079c5 */ /* 0x000fc40000010000 */
        /* <DEDUP_REMOVED lines=39> */
[----:B------:R-:W-:Y:S01]  /*3140*/  UMOV UR13, 0x40000040 ;  /* 0x40000040000d7882 */ /* 0x000fe20000000000 */
[----:B------:R-:W-:Y:S01]  /*3150*/  UMOV UR15, 0x40000040 ;  /* 0x40000040000f7882 */ /* 0x000fe20000000000 */
[----:B------:R-:W-:Y:S01]  /*3160*/  UMOV UR37, UR13 ;  /* 0x0000000d00257c82 */ /* 0x000fe20008000000 */
[----:B------:R-:W-:Y:S01]  /*3170*/  IMAD.U32 R9, RZ, RZ, UR13 ;  /* 0x0000000dff097e24 */ /* 0x000fe2000f8e00ff */
        /* <DEDUP_REMOVED lines=225> */
[----:B------:R-:W-:-:S07]  /*3f90*/  UIADD3 UR5, UR5, 0xc06, URZ ;  /* 0x00000c0605057890 */ /* 0x000fce000fffe03f */
[----:B------:R-:W-:Y:S01]  /*3fa0*/  UMOV UR12, UR5 ;  /* 0x00000005000c7c82 */ /* 0x000fe20008000000 */
[----:B------:R-:W-:Y:S01]  /*3fb0*/  UIADD3 UR5, UR4, 0x806, URZ ;  /* 0x0000080604057890 */ /* 0x000fe2000fffe03f */
[----:B------:R-:W-:Y:S01]  /*3fc0*/  IMAD.U32 R8, RZ, RZ, UR12 ;  /* 0x0000000cff087e24 */ /* 0x000fe2000f8e00ff */
[----:B------:R-:W-:-:S05]  /*3fd0*/  UMOV UR36, UR12 ;  /* 0x0000000c00247c82 */ /* 0x000fca0008000000 */
        /* <DEDUP_REMOVED lines=58> */
[----:B------:R-:W-:Y:S02]  /*4380*/  R2UR UR39, R4 ;  /* 0x00000000042772ca */ /* 0x000fe400000e0000 */
[----:B------:R-:W-:Y:S02]  /*4390*/  R2UR UR38, R7 ;  /* 0x00000000072672ca */ /* 0x000fe400000e0000 */
[----:B------:R-:W-:Y:S02]  /*43a0*/  R2UR UR37, R17 ;  /* 0x00000000112572ca */ /* 0x000fe400000e0000 */
[----:B------:R-:W-:Y:S01]  /*43b0*/  R2UR UR36, R20 ;  /* 0x00000000142472ca */ /* 0x000fe200000e0000 */
        /* <DEDUP_REMOVED lines=16> */
.L_x_187:
[----:B------:R-:W-:Y:S01]  /*44c0*/  ULDC UR4, c[0x0][0x9d8] ;  /* 0x0002760000047ab9 */ /* 0x000fe20000000800 */
[----:B------:R-:W-:Y:S01]  /*44d0*/  ULDC UR5, c[0x0][0x988] ;  /* 0x0002620000057ab9 */ /* 0x000fe20000000800 */
[----:B------:R-:W-:Y:S01]  /*44e0*/  FMUL.FTZ R58, R58, UR4 ;  /* 0x000000043a3a7c20 */ /* 0x000fe20008410000 */
[----:B------:R-:W-:Y:S01]  /*44f0*/  FMUL.FTZ R56, R56, UR4 ;  /* 0x0000000438387c20 */ /* 0x000fe20008410000 */
[----:B------:R-:W-:Y:S01]  /*4500*/  FMUL.FTZ R57, R57, UR4 ;  /* 0x0000000439397c20 */ /* 0x000fe20008410000 */
[----:B------:R-:W-:Y:S01]  /*4510*/  FMUL.FTZ R60, R60, UR4 ;  /* 0x000000043c3c7c20 */ /* 0x000fe20008410000 */
[----:B------:R0:W-:Y:S01]  /*4520*/  MUFU.TANH R2, R58 ;  /* 0x0000003a00027308 */ /* 0x0001e20000002400 */
[----:B------:R-:W-:Y:S01]  /*4530*/  FMUL.FTZ R59, R59, UR4 ;  /* 0x000000043b3b7c20 */ /* 0x000fe20008410000 */
[----:B------:R-:W-:Y:S01]  /*4540*/  FMUL.FTZ R61, R61, UR4 ;  /* 0x000000043d3d7c20 */ /* 0x000fe20008410000 */
[----:B------:R-:W-:Y:S01]  /*4550*/  FMUL.FTZ R48, R48, UR4 ;  /* 0x0000000430307c20 */ /* 0x000fe20008410000 */
[----:B------:R-:W-:Y:S01]  /*4560*/  FMUL.FTZ R49, R49, UR4 ;  /* 0x0000000431317c20 */ /* 0x000fe20008410000 */
[----:B------:R-:W-:Y:S01]  /*4570*/  FMUL.FTZ R62, R62, UR4 ;  /* 0x000000043e3e7c20 */ /* 0x000fe20008410000 */
[----:B------:R-:W-:Y:S01]  /*4580*/  FMUL.FTZ R63, R63, UR4 ;  /* 0x000000043f3f7c20 */ /* 0x000fe20008410000 */
[----:B------:R-:W-:Y:S01]  /*4590*/  FMUL.FTZ R52, R52, UR4 ;  /* 0x0000000434347c20 */ /* 0x000fe20008410000 */
[----:B------:R-:W-:Y:S01]  /*45a0*/  MUFU.TANH R56, R56 ;  /* 0x0000003800387308 */ /* 0x000fe20000002400 */
[----:B0-----:R-:W-:-:S02]  /*45b0*/  IMAD.U32 R58, RZ, RZ, UR61 ;  /* 0x0000003dff3a7e24 */ /* 0x001fc4000f8e00ff */
[----:B------:R-:W-:Y:S01]  /*45c0*/  FMUL.FTZ R35, R35, UR4 ;  /* 0x0000000423237c20 */ /* 0x000fe20008410000 */
[----:B------:R-:W-:Y:S01]  /*45d0*/  FMUL.FTZ R50, R50, UR4 ;  /* 0x0000000432327c20 */ /* 0x000fe20008410000 */
[----:B------:R-:W-:Y:S01]  /*45e0*/  FMUL.FTZ R53, R53, UR4 ;  /* 0x0000000435357c20 */ /* 0x000fe20008410000 */
[----:B------:R-:W-:Y:S01]  /*45f0*/  FMUL.FTZ R24, R24, UR4 ;  /* 0x0000000418187c20 */ /* 0x000fe20008410000 */
[----:B------:R-:W-:Y:S01]  /*4600*/  IADD3 R58, R58, 0x50, -R23 ;  /* 0x000000503a3a7810 */ /* 0x000fe20007ffe817 */
[----:B------:R-:W-:Y:S01]  /*4610*/  FMUL.FTZ R40, R40, UR4 ;  /* 0x0000000428287c20 */ /* 0x000fe20008410000 */
[----:B------:R-:W-:Y:S01]  /*4620*/  MUFU.TANH R57, R57 ;  /* 0x0000003900397308 */ /* 0x000fe20000002400 */
[----:B------:R-:W-:Y:S01]  /*4630*/  FMUL.FTZ R25, R25, UR4 ;  /* 0x0000000419197c20 */ /* 0x000fe20008410000 */
[----:B------:R-:W-:Y:S01]  /*4640*/  FMUL.FTZ R41, R41, UR4 ;  /* 0x0000000429297c20 */ /* 0x000fe20008410000 */
[----:B------:R-:W-:Y:S01]  /*4650*/  FMUL.FTZ R51, R51, UR4 ;  /* 0x0000000433337c20 */ /* 0x000fe20008410000 */
        /* <DEDUP_REMOVED lines=12> */
[----:B------:R-:W1:Y:S01]  /*4720*/  MUFU.TANH R60, R60 ;  /* 0x0000003c003c7308 */ /* 0x000e620000002400 */
[----:B0-----:R-:W-:-:S02]  /*4730*/  IMAD.U32 R59, RZ, RZ, UR60 ;  /* 0x0000003cff3b7e24 */ /* 0x001fc4000f8e00ff */
[----:B------:R-:W-:Y:S01]  /*4740*/  FMUL.FTZ R46, R46, UR4 ;  /* 0x000000042e2e7c20 */ /* 0x000fe20008410000 */
[----:B------:R-:W-:Y:S01]  /*4750*/  FMUL.FTZ R37, R37, UR4 ;  /* 0x0000000425257c20 */ /* 0x000fe20008410000 */
[----:B------:R-:W-:Y:S01]  /*4760*/  FMUL.FTZ R34, R34, UR4 ;  /* 0x0000000422227c20 */ /* 0x000fe20008410000 */
[----:B------:R-:W-:Y:S02]  /*4770*/  IMAD R59, R59, -0x50, R58 ;  /* 0xffffffb03b3b7824 */ /* 0x000fe400078e023a */
[----:B------:R-:W-:Y:S01]  /*4780*/  FMUL.FTZ R47, R47, UR4 ;  /* 0x000000042f2f7c20 */ /* 0x000fe20008410000 */
[----:B------:R-:W-:Y:S01]  /*4790*/  P2R R64, PR, RZ, 0x1 ;  /* 0x00000001ff407803 */ /* 0x000fe20000000000 */
[----:B------:R-:W0:Y:S01]  /*47a0*/  MUFU.TANH R61, R61 ;  /* 0x0000003d003d7308 */ /* 0x000e220000002400 */
[----:B------:R-:W-:Y:S01]  /*47b0*/  FMUL.FTZ R27, R27, UR4 ;  /* 0x000000041b1b7c20 */ /* 0x000fe20008410000 */
[C---:B------:R-:W-:Y:S01]  /*47c0*/  ISETP.GT.AND P2, PT, R59.reuse, RZ, PT ;  /* 0x000000ff3b00720c */ /* 0x040fe20003f44270 */
[----:B------:R-:W-:Y:S01]  /*47d0*/  FMUL.FTZ R38, R38, UR4 ;  /* 0x0000000426267c20 */ /* 0x000fe20008410000 */
[----:B------:R-:W-:Y:S01]  /*47e0*/  ISETP.GT.AND P1, PT, R59, 0x1, PT ;  /* 0x000000013b00780c */ /* 0x000fe20003f24270 */
[----:B------:R-:W-:Y:S01]  /*47f0*/  FMUL.FTZ R39, R39, UR4 ;  /* 0x0000000427277c20 */ /* 0x000fe20008410000 */
[C---:B------:R-:W-:Y:S01]  /*4800*/  ISETP.GT.AND P6, PT, R59.reuse, 0x8, PT ;  /* 0x000000083b00780c */ /* 0x040fe20003fc4270 */
[----:B------:R-:W-:Y:S01]  /*4810*/  FMUL.FTZ R26, R26, UR4 ;  /* 0x000000041a1a7c20 */ /* 0x000fe20008410000 */
[----:B------:R-:W2:Y:S01]  /*4820*/  MUFU.TANH R48, R48 ;  /* 0x0000003000307308 */ /* 0x000ea20000002400 */
[----:B------:R-:W-:Y:S01]  /*4830*/  ISETP.GT.AND P5, PT, R59, 0x9, PT ;  /* 0x000000093b00780c */ /* 0x000fe20003fa4270 */
[----:B------:R-:W-:Y:S01]  /*4840*/  FMUL.FTZ R31, R31, UR4 ;  /* 0x000000041f1f7c20 */ /* 0x000fe20008410000 */
[----:B-1----:R-:W-:Y:S01]  /*4850*/  FSEL R60, R60, -INF , P6 ;  /* 0xff8000003c3c7808 */ /* 0x002fe20003000000 */
[----:B------:R-:W-:Y:S01]  /*4860*/  FMUL.FTZ R30, R30, UR4 ;  /* 0x000000041e1e7c20 */ /* 0x000fe20008410000 */
[C---:B------:R-:W-:Y:S01]  /*4870*/  ISETP.GT.AND P4, PT, R59.reuse, 0x10, PT ;  /* 0x000000103b00780c */ /* 0x040fe20003f84270 */
[----:B------:R-:W-:Y:S01]  /*4880*/  UIADD3 UR60, UR60, -0x2, URZ ;  /* 0xfffffffe3c3c7890 */ /* 0x000fe2000fffe03f */
[----:B------:R-:W-:Y:S01]  /*4890*/  ISETP.GT.AND P3, PT, R59, 0x11, PT ;  /* 0x000000113b00780c */ /* 0x000fe20003f64270 */
[----:B------:R1:W3:Y:S01]  /*48a0*/  MUFU.TANH R17, R62 ;  /* 0x0000003e00117308 */ /* 0x0002e20000002400 */
[----:B0-----:R-:W-:Y:S01]  /*48b0*/  FSEL R61, R61, -INF , P5 ;  /* 0xff8000003d3d7808 */ /* 0x001fe20002800000 */
[--C-:B------:R-:W-:Y:S01]  /*48c0*/  IMAD.MOV.U32 R150, RZ, RZ, R151.reuse ;  /* 0x000000ffff967224 */ /* 0x100fe200078e0097 */
[----:B------:R-:W-:Y:S01]  /*48d0*/  FSEL R2, R2, -INF , P2 ;  /* 0xff80000002027808 */ /* 0x000fe20001000000 */
[--C-:B------:R-:W-:Y:S01]  /*48e0*/  IMAD.MOV.U32 R149, RZ, RZ, R151.reuse ;  /* 0x000000ffff957224 */ /* 0x100fe200078e0097 */
[----:B------:R-:W-:Y:S01]  /*48f0*/  FSEL R7, R7, -INF , P1 ;  /* 0xff80000007077808 */ /* 0x000fe20000800000 */
[--C-:B------:R-:W-:Y:S01]  /*4900*/  IMAD.MOV.U32 R148, RZ, RZ, R151.reuse ;  /* 0x000000ffff947224 */ /* 0x100fe200078e0097 */
[----:B------:R-:W-:Y:S01]  /*4910*/  R2UR UR6, R22 ;  /* 0x00000000160672ca */ /* 0x000fe200000e0000 */
[----:B------:R0:W4:Y:S01]  /*4920*/  MUFU.TANH R20, R63 ;  /* 0x0000003f00147308 */ /* 0x0001220000002400 */
[----:B-1----:R-:W-:Y:S01]  /*4930*/  FSEL R62, R56, -INF , P2 ;  /* 0xff800000383e7808 */ /* 0x002fe20001000000 */
[--C-:B------:R-:W-:Y:S01]  /*4940*/  IMAD.MOV.U32 R147, RZ, RZ, R151.reuse ;  /* 0x000000ffff937224 */ /* 0x100fe200078e0097 */
[----:B--2---:R-:W-:Y:S01]  /*4950*/  FSEL R48, R48, -INF , P4 ;  /* 0xff80000030307808 */ /* 0x004fe20002000000 */
[--C-:B------:R-:W-:Y:S01]  /*4960*/  IMAD.MOV.U32 R146, RZ, RZ, R151.reuse ;  /* 0x000000ffff927224 */ /* 0x100fe200078e0097 */
[----:B------:R-:W-:Y:S01]  /*4970*/  ISETP.GT.AND P2, PT, R59, 0x18, PT ;  /* 0x000000183b00780c */ /* 0x000fe20003f44270 */
[--C-:B------:R-:W-:Y:S01]  /*4980*/  IMAD.MOV.U32 R145, RZ, RZ, R151.reuse ;  /* 0x000000ffff917224 */ /* 0x100fe200078e0097 */
[-C--:B------:R-:W-:Y:S01]  /*4990*/  MOV R136, R151.reuse ;  /* 0x0000009700887202 */ /* 0x080fe20000000f00 */
[----:B------:R-:W1:Y:S01]  /*49a0*/  MUFU.TANH R49, R49 ;  /* 0x0000003100317308 */ /* 0x000e620000002400 */
[----:B0-----:R-:W-:Y:S01]  /*49b0*/  FSEL R63, R57, -INF , P1 ;  /* 0xff800000393f7808 */ /* 0x001fe20000800000 */
[--C-:B------:R-:W-:Y:S01]  /*49c0*/  IMAD.MOV.U32 R144, RZ, RZ, R151.reuse ;  /* 0x000000ffff907224 */ /* 0x100fe200078e0097 */
[----:B------:R-:W-:Y:S01]  /*49d0*/  ISETP.GT.AND P1, PT, R59, 0x19, PT ;  /* 0x000000193b00780c */ /* 0x000fe20003f24270 */
[----:B------:R-:W-:Y:S01]  /*49e0*/  UISETP.GE.AND UP0, UPT, UR60, UR6, UPT ;  /* 0x000000063c00728c */ /* 0x000fe2000bf06270 */
[----:B---3--:R-:W-:Y:S01]  /*49f0*/  FSEL R17, R17, -INF , P6 ;  /* 0xff80000011117808 */ /* 0x008fe20003000000 */
[--C-:B------:R-:W-:Y:S01]  /*4a00*/  IMAD.MOV.U32 R143, RZ, RZ, R151.reuse ;  /* 0x000000ffff8f7224 */ /* 0x100fe200078e0097 */
[C---:B------:R-:W-:Y:S01]  /*4a10*/  ISETP.GT.AND P6, PT, R59.reuse, 0x20, PT ;  /* 0x000000203b00780c */ /* 0x040fe20003fc4270 */
[----:B------:R-:W0:Y:S01]  /*4a20*/  MUFU.TANH R52, R52 ;  /* 0x0000003400347308 */ /* 0x000e220000002400 */
[----:B----4-:R-:W-:Y:S01]  /*4a30*/  FSEL R20, R20, -INF , P5 ;  /* 0xff80000014147808 */ /* 0x010fe20002800000 */
[--C-:B------:R-:W-:Y:S01]  /*4a40*/  IMAD.MOV.U32 R142, RZ, RZ, R151.reuse ;  /* 0x000000ffff8e7224 */ /* 0x100fe200078e0097 */
[----:B------:R-:W-:Y:S01]  /*4a50*/  ISETP.GT.AND P5, PT, R59, 0x21, PT ;  /* 0x000000213b00780c */ /* 0x000fe20003fa4270 */
[--C-:B------:R-:W-:Y:S01]  /*4a60*/  IMAD.MOV.U32 R141, RZ, RZ, R151.reuse ;  /* 0x000000ffff8d7224 */ /* 0x100fe200078e0097 */
[-C--:B------:R-:W-:Y:S01]  /*4a70*/  MOV R119, R151.reuse ;  /* 0x0000009700777202 */ /* 0x080fe20000000f00 */
[--C-:B------:R-:W-:Y:S01]  /*4a80*/  IMAD.MOV.U32 R140, RZ, RZ, R151.reuse ;  /* 0x000000ffff8c7224 */ /* 0x100fe200078e0097 */
[-C--:B------:R-:W-:Y:S01]  /*4a90*/  MOV R102, R151.reuse ;  /* 0x0000009700667202 */ /* 0x080fe20000000f00 */
[----:B------:R2:W-:Y:S01]  /*4aa0*/  MUFU.TANH R4, R35 ;  /* 0x0000002300047308 */ /* 0x0005e20000002400 */
[----:B-1----:R-:W-:Y:S01]  /*4ab0*/  FSEL R49, R49, -INF , P3 ;  /* 0xff80000031317808 */ /* 0x002fe20001800000 */
[--C-:B------:R-:W-:Y:S01]  /*4ac0*/  IMAD.MOV.U32 R139, RZ, RZ, R151.reuse ;  /* 0x000000ffff8b7224 */ /* 0x100fe200078e0097 */
[-C--:B------:R-:W-:Y:S01]  /*4ad0*/  MOV R85, R151.reuse ;  /* 0x0000009700557202 */ /* 0x080fe20000000f00 */
[--C-:B------:R-:W-:Y:S01]  /*4ae0*/  IMAD.MOV.U32 R138, RZ, RZ, R151.reuse ;  /* 0x000000ffff8a7224 */ /* 0x100fe200078e0097 */
[----:B------:R-:W-:Y:S01]  /*4af0*/  MOV R68, R151 ;  /* 0x0000009700447202 */ /* 0x000fe20000000f00 */
[----:B------:R-:W-:-:S02]  /*4b00*/  IMAD.MOV.U32 R137, RZ, RZ, R151 ;  /* 0x000000ffff897224 */ /* 0x000fc400078e0097 */
[----:B------:R-:W1:Y:S01]  /*4b10*/  MUFU.TANH R21, R50 ;  /* 0x0000003200157308 */ /* 0x000e620000002400 */
[----:B--2---:R-:W-:Y:S01]  /*4b20*/  FMNMX.FTZ R35, R62, R63, !PT ;  /* 0x0000003f3e237209 */ /* 0x004fe20007810000 */
[--C-:B------:R-:W-:Y:S01]  /*4b30*/  IMAD.MOV.U32 R135, RZ, RZ, R151.reuse ;  /* 0x000000ffff877224 */ /* 0x100fe200078e0097 */
[----:B0-----:R-:W-:Y:S01]  /*4b40*/  FSEL R52, R52, -INF , P2 ;  /* 0xff80000034347808 */ /* 0x001fe20001000000 */
[--C-:B------:R-:W-:Y:S02]  /*4b50*/  IMAD.MOV.U32 R134, RZ, RZ, R151.reuse ;  /* 0x000000ffff867224 */ /* 0x100fe400078e0097 */
[--C-:B------:R-:W-:Y:S02]  /*4b60*/  IMAD.MOV.U32 R133, RZ, RZ, R151.reuse ;  /* 0x000000ffff857224 */ /* 0x100fe400078e0097 */
[----:B------:R-:W0:Y:S01]  /*4b70*/  MUFU.TANH R53, R53 ;  /* 0x0000003500357308 */ /* 0x000e220000002400 */
[--C-:B------:R-:W-:Y:S02]  /*4b80*/  IMAD.MOV.U32 R132, RZ, RZ, R151.reuse ;  /* 0x000000ffff847224 */ /* 0x100fe400078e0097 */
[----:B------:R-:W-:-:S02]  /*4b90*/  IMAD.MOV.U32 R131, RZ, RZ, R151 ;  /* 0x000000ffff837224 */ /* 0x000fc400078e0097 */
[--C-:B------:R-:W-:Y:S02]  /*4ba0*/  IMAD.MOV.U32 R130, RZ, RZ, R151.reuse ;  /* 0x000000ffff827224 */ /* 0x100fe400078e0097 */
[--C-:B------:R-:W-:Y:S01]  /*4bb0*/  IMAD.MOV.U32 R129, RZ, RZ, R151.reuse ;  /* 0x000000ffff817224 */ /* 0x100fe200078e0097 */
[----:B------:R2:W-:Y:S01]  /*4bc0*/  MUFU.TANH R50, R24 ;  /* 0x0000001800327308 */ /* 0x0005e20000002400 */
[----:B-1----:R-:W-:Y:S01]  /*4bd0*/  FSEL R21, R21, -INF , P4 ;  /* 0xff80000015157808 */ /* 0x002fe20002000000 */
[--C-:B------:R-:W-:Y:S01]  /*4be0*/  IMAD.MOV.U32 R128, RZ, RZ, R151.reuse ;  /* 0x000000ffff807224 */ /* 0x100fe200078e0097 */
[----:B------:R-:W-:Y:S01]  /*4bf0*/  ISETP.GT.AND P4, PT, R59, 0x28, PT ;  /* 0x000000283b00780c */ /* 0x000fe20003f84270 */
[--C-:B------:R-:W-:Y:S02]  /*4c00*/  IMAD.MOV.U32 R127, RZ, RZ, R151.reuse ;  /* 0x000000ffff7f7224 */ /* 0x100fe400078e0097 */
[--C-:B------:R-:W-:Y:S02]  /*4c10*/  IMAD.MOV.U32 R126, RZ, RZ, R151.reuse ;  /* 0x000000ffff7e7224 */ /* 0x100fe400078e0097 */
[----:B------:R-:W1:Y:S01]  /*4c20*/  MUFU.TANH R40, R40 ;  /* 0x0000002800287308 */ /* 0x000e620000002400 */
[----:B--2---:R-:W-:Y:S01]  /*4c30*/  FMNMX.FTZ R24, R60, R35, !PT ;  /* 0x000000233c187209 */ /* 0x004fe20007810000 */
[--C-:B------:R-:W-:Y:S01]  /*4c40*/  IMAD.MOV.U32 R125, RZ, RZ, R151.reuse ;  /* 0x000000ffff7d7224 */ /* 0x100fe200078e0097 */
[----:B0-----:R-:W-:Y:S01]  /*4c50*/  FSEL R53, R53, -INF , P1 ;  /* 0xff80000035357808 */ /* 0x001fe20000800000 */
[----:B------:R-:W-:-:S02]  /*4c60*/  IMAD.MOV.U32 R124, RZ, RZ, R151 ;  /* 0x000000ffff7c7224 */ /* 0x000fc400078e0097 */
[--C-:B------:R-:W-:Y:S02]  /*4c70*/  IMAD.MOV.U32 R123, RZ, RZ, R151.reuse ;  /* 0x000000ffff7b7224 */ /* 0x100fe400078e0097 */
[----:B------:R0:W-:Y:S01]  /*4c80*/  MUFU.TANH R58, R25 ;  /* 0x00000019003a7308 */ /* 0x0001e20000002400 */
[--C-:B------:R-:W-:Y:S02]  /*4c90*/  IMAD.MOV.U32 R122, RZ, RZ, R151.reuse ;  /* 0x000000ffff7a7224 */ /* 0x100fe400078e0097 */
[--C-:B------:R-:W-:Y:S02]  /*4ca0*/  IMAD.MOV.U32 R121, RZ, RZ, R151.reuse ;  /* 0x000000ffff797224 */ /* 0x100fe400078e0097 */
[--C-:B------:R-:W-:Y:S02]  /*4cb0*/  IMAD.MOV.U32 R120, RZ, RZ, R151.reuse ;  /* 0x000000ffff787224 */ /* 0x100fe400078e0097 */
[--C-:B------:R-:W-:Y:S01]  /*4cc0*/  IMAD.MOV.U32 R118, RZ, RZ, R151.reuse ;  /* 0x000000ffff767224 */ /* 0x100fe200078e0097 */
[----:B------:R-:W2:Y:S01]  /*4cd0*/  MUFU.TANH R41, R41 ;  /* 0x0000002900297308 */ /* 0x000ea20000002400 */
[----:B0-----:R-:W-:Y:S01]  /*4ce0*/  FMNMX.FTZ R25, R61, R24, !PT ;  /* 0x000000183d197209 */ /* 0x001fe20007810000 */
[--C-:B------:R-:W-:Y:S01]  /*4cf0*/  IMAD.MOV.U32 R117, RZ, RZ, R151.reuse ;  /* 0x000000ffff757224 */ /* 0x100fe200078e0097 */
[----:B-1----:R-:W-:Y:S01]  /*4d00*/  FSEL R40, R40, -INF , P6 ;  /* 0xff80000028287808 */ /* 0x002fe20003000000 */
[--C-:B------:R-:W-:Y:S01]  /*4d10*/  IMAD.MOV.U32 R116, RZ, RZ, R151.reuse ;  /* 0x000000ffff747224 */ /* 0x100fe200078e0097 */
[----:B------:R-:W-:Y:S01]  /*4d20*/  FMNMX.FTZ R24, R48, R25, !PT ;  /* 0x0000001930187209 */ /* 0x000fe20007810000 */
[----:B------:R-:W-:-:S02]  /*4d30*/  IMAD.MOV.U32 R115, RZ, RZ, R151 ;  /* 0x000000ffff737224 */ /* 0x000fc400078e0097 */
[----:B------:R-:W0:Y:S01]  /*4d40*/  MUFU.TANH R51, R51 ;  /* 0x0000003300337308 */ /* 0x000e220000002400 */
[----:B------:R-:W-:Y:S01]  /*4d50*/  FMNMX.FTZ R25, R49, R24, !PT ;  /* 0x0000001831197209 */ /* 0x000fe20007810000 */
[--C-:B------:R-:W-:Y:S02]  /*4d60*/  IMAD.MOV.U32 R114, RZ, RZ, R151.reuse ;  /* 0x000000ffff727224 */ /* 0x100fe400078e0097 */
[--C-:B------:R-:W-:Y:S01]  /*4d70*/  IMAD.MOV.U32 R113, RZ, RZ, R151.reuse ;  /* 0x000000ffff717224 */ /* 0x100fe200078e0097 */
[----:B------:R-:W-:Y:S01]  /*4d80*/  FMNMX.FTZ R24, R52, R25, !PT ;  /* 0x0000001934187209 */ /* 0x000fe20007810000 */
[--C-:B------:R-:W-:Y:S02]  /*4d90*/  IMAD.MOV.U32 R112, RZ, RZ, R151.reuse ;  /* 0x000000ffff707224 */ /* 0x100fe400078e0097 */
[----:B------:R-:W1:Y:S01]  /*4da0*/  MUFU.TANH R44, R44 ;  /* 0x0000002c002c7308 */ /* 0x000e620000002400 */
[----:B------:R-:W-:Y:S01]  /*4db0*/  FMNMX.FTZ R25, R53, R24, !PT ;  /* 0x0000001835197209 */ /* 0x000fe20007810000 */
[--C-:B------:R-:W-:Y:S01]  /*4dc0*/  IMAD.MOV.U32 R111, RZ, RZ, R151.reuse ;  /* 0x000000ffff6f7224 */ /* 0x100fe200078e0097 */
[----:B--2---:R-:W-:Y:S01]  /*4dd0*/  FSEL R41, R41, -INF , P5 ;  /* 0xff80000029297808 */ /* 0x004fe20002800000 */
[----:B------:R-:W-:-:S02]  /*4de0*/  IMAD.MOV.U32 R110, RZ, RZ, R151 ;  /* 0x000000ffff6e7224 */ /* 0x000fc400078e0097 */
[--C-:B------:R-:W-:Y:S02]  /*4df0*/  IMAD.MOV.U32 R109, RZ, RZ, R151.reuse ;  /* 0x000000ffff6d7224 */ /* 0x100fe400078e0097 */
[----:B------:R-:W-:Y:S01]  /*4e00*/  MUFU.TANH R54, R54 ;  /* 0x0000003600367308 */ /* 0x000fe20000002400 */
[----:B0-----:R-:W-:Y:S01]  /*4e10*/  FSEL R24, R51, -INF , P3 ;  /* 0xff80000033187808 */ /* 0x001fe20001800000 */
[--C-:B------:R-:W-:Y:S01]  /*4e20*/  IMAD.MOV.U32 R108, RZ, RZ, R151.reuse ;  /* 0x000000ffff6c7224 */ /* 0x100fe200078e0097 */
[----:B------:R-:W-:Y:S01]  /*4e30*/  ISETP.GT.AND P3, PT, R59, 0x29, PT ;  /* 0x000000293b00780c */ /* 0x000fe20003f64270 */
[--C-:B------:R-:W-:Y:S02]  /*4e40*/  IMAD.MOV.U32 R107, RZ, RZ, R151.reuse ;  /* 0x000000ffff6b7224 */ /* 0x100fe400078e0097 */
[--C-:B------:R-:W-:Y:S02]  /*4e50*/  IMAD.MOV.U32 R106, RZ, RZ, R151.reuse ;  /* 0x000000ffff6a7224 */ /* 0x100fe400078e0097 */
[----:B------:R-:W0:Y:S01]  /*4e60*/  MUFU.TANH R45, R45 ;  /* 0x0000002d002d7308 */ /* 0x000e220000002400 */
[----:B-1----:R-:W-:Y:S01]  /*4e70*/  FSEL R44, R44, -INF , P4 ;  /* 0xff8000002c2c7808 */ /* 0x002fe20002000000 */
[----:B------:R-:W-:-:S02]  /*4e80*/  IMAD.MOV.U32 R105, RZ, RZ, R151 ;  /* 0x000000ffff697224 */ /* 0x000fc400078e0097 */
[--C-:B------:R-:W-:Y:S02]  /*4e90*/  IMAD.MOV.U32 R104, RZ, RZ, R151.reuse ;  /* 0x000000ffff687224 */ /* 0x100fe400078e0097 */
[--C-:B------:R-:W-:Y:S02]  /*4ea0*/  IMAD.MOV.U32 R103, RZ, RZ, R151.reuse ;  /* 0x000000ffff677224 */ /* 0x100fe400078e0097 */
[----:B------:R-:W-:Y:S01]  /*4eb0*/  MUFU.TANH R55, R55 ;  /* 0x0000003700377308 */ /* 0x000fe20000002400 */
[--C-:B------:R-:W-:Y:S02]  /*4ec0*/  IMAD.MOV.U32 R101, RZ, RZ, R151.reuse ;  /* 0x000000ffff657224 */ /* 0x100fe400078e0097 */
[--C-:B------:R-:W-:Y:S02]  /*4ed0*/  IMAD.MOV.U32 R100, RZ, RZ, R151.reuse ;  /* 0x000000ffff647224 */ /* 0x100fe400078e0097 */
[--C-:B------:R-:W-:Y:S02]  /*4ee0*/  IMAD.MOV.U32 R99, RZ, RZ, R151.reuse ;  /* 0x000000ffff637224 */ /* 0x100fe400078e0097 */
[--C-:B------:R-:W-:Y:S01]  /*4ef0*/  IMAD.MOV.U32 R98, RZ, RZ, R151.reuse ;  /* 0x000000ffff627224 */ /* 0x100fe200078e0097 */
[----:B------:R-:W1:Y:S01]  /*4f00*/  MUFU.TANH R32, R32 ;  /* 0x0000002000207308 */ /* 0x000e620000002400 */
[----:B0-----:R-:W-:Y:S01]  /*4f10*/  FSEL R45, R45, -INF , P3 ;  /* 0xff8000002d2d7808 */ /* 0x001fe20001800000 */
        /* <DEDUP_REMOVED lines=8> */
[----:B------:R-:W-:Y:S01]  /*4fa0*/  MUFU.TANH R33, R33 ;  /* 0x0000002100217308 */ /* 0x000fe20000002400 */
[----:B------:R-:W-:-:S02]  /*4fb0*/  IMAD.MOV.U32 R90, RZ, RZ, R151 ;  /* 0x000000ffff5a7224 */ /* 0x000fc400078e0097 */
[--C-:B------:R-:W-:Y:S02]  /*4fc0*/  IMAD.MOV.U32 R89, RZ, RZ, R151.reuse ;  /* 0x000000ffff597224 */ /* 0x100fe400078e0097 */
[--C-:B------:R-:W-:Y:S02]  /*4fd0*/  IMAD.MOV.U32 R88, RZ, RZ, R151.reuse ;  /* 0x000000ffff587224 */ /* 0x100fe400078e0097 */
[--C-:B------:R-:W-:Y:S01]  /*4fe0*/  IMAD.MOV.U32 R87, RZ, RZ, R151.reuse ;  /* 0x000000ffff577224 */ /* 0x100fe200078e0097 */
[----:B------:R0:W-:Y:S01]  /*4ff0*/  MUFU.TANH R56, R28 ;  /* 0x0000001c00387308 */ /* 0x0001e20000002400 */
[--C-:B------:R-:W-:Y:S02]  /*5000*/  IMAD.MOV.U32 R86, RZ, RZ, R151.reuse ;  /* 0x000000ffff567224 */ /* 0x100fe400078e0097 */
[--C-:B------:R-:W-:Y:S02]  /*5010*/  IMAD.MOV.U32 R84, RZ, RZ, R151.reuse ;  /* 0x000000ffff547224 */ /* 0x100fe400078e0097 */
[----:B------:R-:W-:-:S02]  /*5020*/  IMAD.MOV.U32 R83, RZ, RZ, R151 ;  /* 0x000000ffff537224 */ /* 0x000fc400078e0097 */
[--C-:B------:R-:W-:Y:S01]  /*5030*/  IMAD.MOV.U32 R82, RZ, RZ, R151.reuse ;  /* 0x000000ffff527224 */ /* 0x100fe200078e0097 */
[----:B------:R-:W2:Y:S01]  /*5040*/  MUFU.TANH R43, R43 ;  /* 0x0000002b002b7308 */ /* 0x000ea20000002400 */
[----:B0-----:R-:W-:Y:S01]  /*5050*/  FMNMX.FTZ R28, R40, R25, !PT ;  /* 0x00000019281c7209 */ /* 0x001fe20007810000 */
[--C-:B------:R-:W-:Y:S01]  /*5060*/  IMAD.MOV.U32 R81, RZ, RZ, R151.reuse ;  /* 0x000000ffff517224 */ /* 0x100fe200078e0097 */
[----:B------:R-:W-:Y:S01]  /*5070*/  FSEL R25, R54, -INF , P2 ;  /* 0xff80000036197808 */ /* 0x000fe20001000000 */
[--C-:B------:R-:W-:Y:S01]  /*5080*/  IMAD.MOV.U32 R80, RZ, RZ, R151.reuse ;  /* 0x000000ffff507224 */ /* 0x100fe200078e0097 */
[----:B------:R-:W-:Y:S01]  /*5090*/  ISETP.GT.AND P2, PT, R59, 0x30, PT ;  /* 0x000000303b00780c */ /* 0x000fe20003f44270 */
[--C-:B------:R-:W-:Y:S01]  /*50a0*/  IMAD.MOV.U32 R79, RZ, RZ, R151.reuse ;  /* 0x000000ffff4f7224 */ /* 0x100fe200078e0097 */
[----:B------:R-:W-:Y:S01]  /*50b0*/  FMNMX.FTZ R54, R2, R7, !PT ;  /* 0x0000000702367209 */ /* 0x000fe20007810000 */
[----:B------:R-:W0:Y:S01]  /*50c0*/  MUFU.TANH R36, R36 ;  /* 0x0000002400247308 */ /* 0x000e220000002400 */
[----:B-1----:R-:W-:Y:S01]  /*50d0*/  FSEL R51, R32, -INF , P2 ;  /* 0xff80000020337808 */ /* 0x002fe20001000000 */
[----:B------:R-:W-:-:S02]  /*50e0*/  IMAD.MOV.U32 R78, RZ, RZ, R151 ;  /* 0x000000ffff4e7224 */ /* 0x000fc400078e0097 */
[--C-:B------:R-:W-:Y:S02]  /*50f0*/  IMAD.MOV.U32 R77, RZ, RZ, R151.reuse ;  /* 0x000000ffff4d7224 */ /* 0x100fe400078e0097 */
[--C-:B------:R-:W-:Y:S02]  /*5100*/  IMAD.MOV.U32 R76, RZ, RZ, R151.reuse ;  /* 0x000000ffff4c7224 */ /* 0x100fe400078e0097 */
[----:B------:R1:W-:Y:S01]  /*5110*/  MUFU.TANH R57, R29 ;  /* 0x0000001d00397308 */ /* 0x0003e20000002400 */
[----:B--2---:R-:W-:Y:S01]  /*5120*/  FSEL R32, R43, -INF , P5 ;  /* 0xff8000002b207808 */ /* 0x004fe20002800000 */
[--C-:B------:R-:W-:Y:S01]  /*5130*/  IMAD.MOV.U32 R75, RZ, RZ, R151.reuse ;  /* 0x000000ffff4b7224 */ /* 0x100fe200078e0097 */
[----:B------:R-:W-:Y:S01]  /*5140*/  ISETP.GT.AND P5, PT, R59, 0x39, PT ;  /* 0x000000393b00780c */ /* 0x000fe20003fa4270 */
[--C-:B------:R-:W-:Y:S02]  /*5150*/  IMAD.MOV.U32 R74, RZ, RZ, R151.reuse ;  /* 0x000000ffff4a7224 */ /* 0x100fe400078e0097 */
[----:B------:R-:W-:-:S02]  /*5160*/  IMAD.MOV.U32 R73, RZ, RZ, R151 ;  /* 0x000000ffff497224 */ /* 0x000fc400078e0097 */
[----:B------:R-:W2:Y:S01]  /*5170*/  MUFU.TANH R46, R46 ;  /* 0x0000002e002e7308 */ /* 0x000ea20000002400 */
[----:B-1----:R-:W-:Y:S01]  /*5180*/  FMNMX.FTZ R29, R41, R28, !PT ;  /* 0x0000001c291d7209 */ /* 0x002fe20007810000 */
[--C-:B------:R-:W-:Y:S01]  /*5190*/  IMAD.MOV.U32 R72, RZ, RZ, R151.reuse ;  /* 0x000000ffff487224 */ /* 0x100fe200078e0097 */
[----:B------:R-:W-:Y:S01]  /*51a0*/  FSEL R28, R55, -INF , P1 ;  /* 0xff800000371c7808 */ /* 0x000fe20000800000 */
[--C-:B------:R-:W-:Y:S01]  /*51b0*/  IMAD.MOV.U32 R71, RZ, RZ, R151.reuse ;  /* 0x000000ffff477224 */ /* 0x100fe200078e0097 */
[----:B------:R-:W-:Y:S01]  /*51c0*/  ISETP.GT.AND P1, PT, R59, 0x31, PT ;  /* 0x000000313b00780c */ /* 0x000fe20003f24270 */
[--C-:B------:R-:W-:Y:S02]  /*51d0*/  IMAD.MOV.U32 R70, RZ, RZ, R151.reuse ;  /* 0x000000ffff467224 */ /* 0x100fe400078e0097 */
[----:B------:R1:W-:Y:S01]  /*51e0*/  MUFU.TANH R3, R34 ;  /* 0x0000002200037308 */ /* 0x0003e20000002400 */
[--C-:B------:R-:W-:Y:S02]  /*51f0*/  IMAD.MOV.U32 R69, RZ, RZ, R151.reuse ;  /* 0x000000ffff457224 */ /* 0x100fe400078e0097 */
[----:B------:R-:W-:-:S02]  /*5200*/  IMAD.MOV.U32 R67, RZ, RZ, R151 ;  /* 0x000000ffff437224 */ /* 0x000fc400078e0097 */
[--C-:B------:R-:W-:Y:S02]  /*5210*/  IMAD.MOV.U32 R66, RZ, RZ, R151.reuse ;  /* 0x000000ffff427224 */ /* 0x100fe400078e0097 */
[----:B------:R-:W-:Y:S01]  /*5220*/  IMAD.MOV.U32 R65, RZ, RZ, R151 ;  /* 0x000000ffff417224 */ /* 0x000fe200078e0097 */
[----:B------:R-:W3:Y:S01]  /*5230*/  MUFU.TANH R37, R37 ;  /* 0x0000002500257308 */ /* 0x000ee20000002400 */
[----:B-1----:R-:W-:Y:S02]  /*5240*/  FMNMX.FTZ R34, R44, R29, !PT ;  /* 0x0000001d2c227209 */ /* 0x002fe40007810000 */
[----:B------:R-:W-:Y:S02]  /*5250*/  FSEL R29, R42, -INF , P6 ;  /* 0xff8000002a1d7808 */ /* 0x000fe40003000000 */
[----:B------:R-:W-:Y:S02]  /*5260*/  FMNMX.FTZ R34, R45, R34, !PT ;  /* 0x000000222d227209 */ /* 0x000fe40007810000 */
[----:B------:R-:W-:Y:S01]  /*5270*/  FSEL R42, R33, -INF , P1 ;  /* 0xff800000212a7808 */ /* 0x000fe20000800000 */
[----:B------:R-:W1:Y:S01]  /*5280*/  MUFU.TANH R47, R47 ;  /* 0x0000002f002f7308 */ /* 0x000e620000002400 */
[----:B------:R-:W-:-:S02]  /*5290*/  ISETP.GT.AND P6, PT, R59, 0x38, PT ;  /* 0x000000383b00780c */ /* 0x000fc40003fc4270 */
[----:B------:R-:W-:Y:S02]  /*52a0*/  FMNMX.FTZ R33, R51, R34, !PT ;  /* 0x0000002233217209 */ /* 0x000fe40007810000 */
[----:B0-----:R-:W-:Y:S02]  /*52b0*/  FSEL R43, R36, -INF , P6 ;  /* 0xff800000242b7808 */ /* 0x001fe40003000000 */
[----:B------:R-:W-:Y:S01]  /*52c0*/  FMNMX.FTZ R34, R42, R33, !PT ;  /* 0x000000212a227209 */ /* 0x000fe20007810000 */
[----:B------:R-:W0:Y:S01]  /*52d0*/  MUFU.TANH R38, R38 ;  /* 0x0000002600267308 */ /* 0x000e220000002400 */
[----:B--2---:R-:W-:Y:S02]  /*52e0*/  FSEL R33, R46, -INF , P4 ;  /* 0xff8000002e217808 */ /* 0x004fe40002000000 */
[----:B------:R-:W-:Y:S02]  /*52f0*/  ISETP.GT.AND P4, PT, R59, 0x40, PT ;  /* 0x000000403b00780c */ /* 0x000fe40003f84270 */
[----:B---3--:R-:W-:-:S02]  /*5300*/  FSEL R46, R37, -INF , P5 ;  /* 0xff800000252e7808 */ /* 0x008fc40002800000 */
[----:B------:R-:W-:Y:S01]  /*5310*/  FMNMX.FTZ R35, R43, R34, !PT ;  /* 0x000000222b237209 */ /* 0x000fe20007810000 */
[----:B------:R-:W2:Y:S01]  /*5320*/  MUFU.TANH R39, R39 ;  /* 0x0000002700277308 */ /* 0x000ea20000002400 */
[----:B-1----:R-:W-:Y:S02]  /*5330*/  FSEL R34, R47, -INF , P3 ;  /* 0xff8000002f227808 */ /* 0x002fe40001800000 */
[----:B------:R-:W-:Y:S02]  /*5340*/  ISETP.GT.AND P3, PT, R59, 0x41, PT ;  /* 0x000000413b00780c */ /* 0x000fe40003f64270 */
[----:B------:R-:W-:Y:S02]  /*5350*/  FSEL R50, R50, -INF , P4 ;  /* 0xff80000032327808 */ /* 0x000fe40002000000 */
[----:B------:R-:W-:Y:S01]  /*5360*/  FMNMX.FTZ R37, R46, R35, !PT ;  /* 0x000000232e257209 */ /* 0x000fe20007810000 */
[----:B------:R-:W1:Y:S01]  /*5370*/  MUFU.TANH R26, R26 ;  /* 0x0000001a001a7308 */ /* 0x000e620000002400 */
[----:B------:R-:W-:-:S02]  /*5380*/  FSEL R35, R3, -INF , P2 ;  /* 0xff80000003237808 */ /* 0x000fc40001000000 */
[C---:B------:R-:W-:Y:S02]  /*5390*/  ISETP.GT.AND P2, PT, R59.reuse, 0x48, PT ;  /* 0x000000483b00780c */ /* 0x040fe40003f44270 */
[----:B------:R-:W-:Y:S02]  /*53a0*/  FSEL R58, R58, -INF , P3 ;  /* 0xff8000003a3a7808 */ /* 0x000fe40001800000 */
[----:B------:R-:W-:Y:S01]  /*53b0*/  FMNMX.FTZ R37, R50, R37, !PT ;  /* 0x0000002532257209 */ /* 0x000fe20007810000 */
[----:B------:R-:W3:Y:S01]  /*53c0*/  MUFU.TANH R30, R30 ;  /* 0x0000001e001e7308 */ /* 0x000ee20000002400 */
[----:B------:R-:W-:Y:S02]  /*53d0*/  FSEL R36, R4, -INF , P1 ;  /* 0xff80000004247808 */ /* 0x000fe40000800000 */
[----:B------:R-:W-:Y:S02]  /*53e0*/  ISETP.GT.AND P1, PT, R59, 0x49, PT ;  /* 0x000000493b00780c */ /* 0x000fe40003f24270 */
[----:B------:R-:W-:-:S02]  /*53f0*/  FSEL R56, R56, -INF , P2 ;  /* 0xff80000038387808 */ /* 0x000fc40001000000 */
[----:B------:R-:W-:Y:S02]  /*5400*/  FMNMX.FTZ R37, R58, R37, !PT ;  /* 0x000000253a257209 */ /* 0x000fe40007810000 */
[----:B------:R-:W-:Y:S02]  /*5410*/  FSEL R57, R57, -INF , P1 ;  /* 0xff80000039397808 */ /* 0x000fe40000800000 */
[----:B------:R-:W-:Y:S02]  /*5420*/  FMNMX.FTZ R4, R56, R37, !PT ;  /* 0x0000002538047209 */ /* 0x000fe40007810000 */
[----:B0-----:R-:W-:Y:S02]  /*5430*/  FSEL R38, R38, -INF , P6 ;  /* 0xff80000026267808 */ /* 0x001fe40003000000 */
[----:B------:R-:W-:Y:S02]  /*5440*/  FMNMX.FTZ R3, R57, R4, !PT ;  /* 0x0000000439037209 */ /* 0x000fe40007810000 */
[----:B--2---:R-:W-:-:S02]  /*5450*/  FSEL R39, R39, -INF , P5 ;  /* 0xff80000027277808 */ /* 0x004fc40002800000 */
[----:B-1----:R-:W-:Y:S01]  /*5460*/  FSEL R26, R26, -INF , P4 ;  /* 0xff8000001a1a7808 */ /* 0x002fe20002000000 */
[----:B------:R-:W0:Y:S01]  /*5470*/  SHFL.BFLY PT, R4, R3, 0x2, 0x1f ;  /* 0x0c401f0003047f89 */ /* 0x000e2200000e0000 */
[----:B---3--:R-:W-:Y:S02]  /*5480*/  FSEL R30, R30, -INF , P2 ;  /* 0xff8000001e1e7808 */ /* 0x008fe40001000000 */
[----:B0-----:R-:W-:Y:S02]  /*5490*/  FMNMX.FTZ R37, R3, R4, !PT ;  /* 0x0000000403257209 */ /* 0x001fe40007810000 */
[----:B------:R0:W-:Y:S03]  /*54a0*/  MUFU.TANH R3, R27 ;  /* 0x0000001b00037308 */ /* 0x0001e60000002400 */
[----:B------:R-:W1:Y:S02]  /*54b0*/  SHFL.BFLY PT, R4, R37, 0x1, 0x1f ;  /* 0x0c201f0025047f89 */ /* 0x000e6400000e0000 */
[----:B-1----:R-:W-:-:S02]  /*54c0*/  FMNMX.FTZ R4, R37, R4, !PT ;  /* 0x0000000425047209 */ /* 0x002fc40007810000 */
[----:B------:R-:W-:Y:S02]  /*54d0*/  FMNMX.FTZ R37, R17, R54, !PT ;  /* 0x0000003611257209 */ /* 0x000fe40007810000 */
[C---:B------:R-:W-:Y:S01]  /*54e0*/  FSETP.NEU.FTZ.AND P0, PT, R4.reuse, -INF , PT ;  /* 0xff8000000400780b */ /* 0x040fe20003f1d000 */
[----:B------:R-:W-:Y:S01]  /*54f0*/  FMUL.FTZ R47, R4, UR5 ;  /* 0x00000005042f7c20 */ /* 0x000fe20008410000 */
[----:B------:R-:W-:-:S04]  /*5500*/  FMNMX.FTZ R54, R20, R37, !PT ;  /* 0x0000002514367209 */ /* 0x000fc80007810000 */
[----:B------:R-:W-:Y:S02]  /*5510*/  FMNMX.FTZ R37, R21, R54, !PT ;  /* 0x0000003615257209 */ /* 0x000fe40007810000 */
[----:B------:R-:W-:Y:S02]  /*5520*/  FSEL R59, R47, RZ, P0 ;  /* 0x000000ff2f3b7208 */ /* 0x000fe40000000000 */
[----:B------:R-:W-:Y:S02]  /*5530*/  FMNMX.FTZ R54, R24, R37, !PT ;  /* 0x0000002518367209 */ /* 0x000fe40007810000 */
[----:B------:R-:W1:Y:S01]  /*5540*/  MUFU.TANH R37, R31 ;  /* 0x0000001f00257308 */ /* 0x000e620000002400 */
[--C-:B------:R-:W-:Y:S01]  /*5550*/  FFMA.FTZ R204, R48, UR5, -R59.reuse ;  /* 0x0000000530cc7c23 */ /* 0x100fe2000801083b */
[----:B------:R-:W-:Y:S01]  /*5560*/  FMNMX.FTZ R47, R25, R54, !PT ;  /* 0x00000036192f7209 */ /* 0x000fe20007810000 */
[--C-:B------:R-:W-:Y:S01]  /*5570*/  FFMA.FTZ R208, R62, UR5, -R59.reuse ;  /* 0x000000053ed07c23 */ /* 0x100fe2000801083b */
[--C-:B------:R-:W-:Y:S01]  /*5580*/  FFMA.FTZ R63, R63, UR5, -R59.reuse ;  /* 0x000000053f3f7c23 */ /* 0x100fe2000801083b */
[--C-:B------:R-:W-:Y:S01]  /*5590*/  FFMA.FTZ R210, R60, UR5, -R59.reuse ;  /* 0x000000053cd27c23 */ /* 0x100fe2000801083b */
[----:B------:R-:W-:Y:S01]  /*55a0*/  FMNMX.FTZ R54, R28, R47, !PT ;  /* 0x0000002f1c367209 */ /* 0x000fe20007810000 */
[--C-:B------:R-:W-:Y:S01]  /*55b0*/  FFMA.FTZ R61, R61, UR5, -R59.reuse ;  /* 0x000000053d3d7c23 */ /* 0x100fe2000801083b */
[--C-:B------:R-:W-:Y:S01]  /*55c0*/  FFMA.FTZ R49, R49, UR5, -R59.reuse ;  /* 0x0000000531317c23 */ /* 0x100fe2000801083b */
[----:B------:R-:W-:Y:S01]  /*55d0*/  MUFU.EX2 R208, R208 ;  /* 0x000000d000d07308 */ /* 0x000fe20000000800 */
[----:B0-----:R-:W-:Y:S01]  /*55e0*/  FMNMX.FTZ R27, R29, R54, !PT ;  /* 0x000000361d1b7209 */ /* 0x001fe20007810000 */
[--C-:B------:R-:W-:Y:S01]  /*55f0*/  FFMA.FTZ R52, R52, UR5, -R59.reuse ;  /* 0x0000000534347c23 */ /* 0x100fe2000801083b */
[--C-:B------:R-:W-:Y:S01]  /*5600*/  FFMA.FTZ R53, R53, UR5, -R59.reuse ;  /* 0x0000000535357c23 */ /* 0x100fe2000801083b */
[--C-:B------:R-:W-:Y:S01]  /*5610*/  FFMA.FTZ R58, R58, UR5, -R59.reuse ;  /* 0x000000053a3a7c23 */ /* 0x100fe2000801083b */
[----:B------:R-:W-:Y:S01]  /*5620*/  FMNMX.FTZ R54, R32, R27, !PT ;  /* 0x0000001b20367209 */ /* 0x000fe20007810000 */
[--C-:B------:R-:W-:Y:S01]  /*5630*/  FFMA.FTZ R41, R41, UR5, -R59.reuse ;  /* 0x0000000529297c23 */ /* 0x100fe2000801083b */
[--C-:B------:R-:W-:Y:S01]  /*5640*/  FFMA.FTZ R44, R44, UR5, -R59.reuse ;  /* 0x000000052c2c7c23 */ /* 0x100fe2000801083b */
[----:B-1----:R-:W-:Y:S01]  /*5650*/  FSEL R37, R37, -INF , P1 ;  /* 0xff80000025257808 */ /* 0x002fe20000800000 */
[----:B------:R0:W-:Y:S01]  /*5660*/  MUFU.EX2 R27, R63 ;  /* 0x0000003f001b7308 */ /* 0x0001e20000000800 */
        /* <DEDUP_REMOVED lines=8> */
[----:B------:R-:W-:Y:S01]  /*56f0*/  FMNMX.FTZ R31, R35, R54, !PT ;  /* 0x00000036231f7209 */ /* 0x000fe20007810000 */
[--C-:B------:R-:W-:Y:S01]  /*5700*/  FFMA.FTZ R50, R50, UR5, -R59.reuse ;  /* 0x0000000532327c23 */ /* 0x100fe2000801083b */
[--C-:B------:R-:W-:Y:S01]  /*5710*/  FFMA.FTZ R56, R56, UR5, -R59.reuse ;  /* 0x0000000538387c23 */ /* 0x100fe2000801083b */
[----:B------:R-:W-:Y:S01]  /*5720*/  FFMA.FTZ R57, R57, UR5, -R59 ;  /* 0x0000000539397c23 */ /* 0x000fe2000801083b */
[----:B------:R-:W-:Y:S01]  /*5730*/  FMNMX.FTZ R47, R36, R31, !PT ;  /* 0x0000001f242f7209 */ /* 0x000fe20007810000 */
[--C-:B0-----:R-:W-:Y:S01]  /*5740*/  IMAD.MOV.U32 R63, RZ, RZ, R151.reuse ;  /* 0x000000ffff3f7224 */ /* 0x101fe200078e0097 */
[----:B------:R-:W-:Y:S01]  /*5750*/  ISETP.NE.AND P0, PT, R64, RZ, PT ;  /* 0x000000ff4000720c */ /* 0x000fe20003f05270 */
[----:B------:R0:W-:Y:S01]  /*5760*/  MUFU.EX2 R31, R61 ;  /* 0x0000003d001f7308 */ /* 0x0001e20000000800 */
[----:B------:R-:W-:Y:S01]  /*5770*/  FMNMX.FTZ R54, R38, R47, !PT ;  /* 0x0000002f26367209 */ /* 0x000fe20007810000 */
[--C-:B------:R-:W-:Y:S01]  /*5780*/  IMAD.MOV.U32 R64, RZ, RZ, R151.reuse ;  /* 0x000000ffff407224 */ /* 0x100fe200078e0097 */
[----:B------:R-:W-:Y:S01]  /*5790*/  FSEL R47, R3, -INF , P3 ;  /* 0xff800000032f7808 */ /* 0x000fe20001800000 */
[----:B------:R-:W-:Y:S01]  /*57a0*/  IMAD.MOV.U32 R62, RZ, RZ, R151 ;  /* 0x000000ffff3e7224 */ /* 0x000fe200078e0097 */
[----:B------:R-:W-:Y:S01]  /*57b0*/  FMNMX.FTZ R55, R39, R54, !PT ;  /* 0x0000003627377209 */ /* 0x000fe20007810000 */
[----:B------:R-:W-:Y:S01]  /*57c0*/  FFMA.FTZ R54, R40, UR5, -R59 ;  /* 0x0000000528367c23 */ /* 0x000fe2000801083b */
[--C-:B------:R-:W-:Y:S01]  /*57d0*/  IMAD.MOV.U32 R60, RZ, RZ, R151.reuse ;  /* 0x000000ffff3c7224 */ /* 0x100fe200078e0097 */
[----:B------:R-:W-:Y:S01]  /*57e0*/  MUFU.EX2 R204, R204 ;  /* 0x000000cc00cc7308 */ /* 0x000fe20000000800 */
[----:B------:R-:W-:Y:S01]  /*57f0*/  FMNMX.FTZ R48, R26, R55, !PT ;  /* 0x000000371a307209 */ /* 0x000fe20007810000 */
[----:B0-----:R-:W-:-:S03]  /*5800*/  IMAD.MOV.U32 R61, RZ, RZ, R151 ;  /* 0x000000ffff3d7224 */ /* 0x001fc600078e0097 */
[----:B------:R-:W-:-:S03]  /*5810*/  FMNMX.FTZ R3, R47, R48, !PT ;  /* 0x000000302f037209 */ /* 0x000fc60007810000 */
[----:B------:R-:W-:Y:S01]  /*5820*/  MUFU.EX2 R49, R49 ;  /* 0x0000003100317308 */ /* 0x000fe20000000800 */
[----:B------:R-:W-:-:S04]  /*5830*/  FMNMX.FTZ R48, R30, R3, !PT ;  /* 0x000000031e307209 */ /* 0x000fc80007810000 */
[----:B------:R-:W-:-:S03]  /*5840*/  FMNMX.FTZ R48, R37, R48, !PT ;  /* 0x0000003025307209 */ /* 0x000fc60007810000 */
[----:B------:R-:W-:Y:S02]  /*5850*/  MUFU.EX2 R52, R52 ;  /* 0x0000003400347308 */ /* 0x000fe40000000800 */
[----:B------:R-:W0:Y:S06]  /*5860*/  SHFL.BFLY PT, R3, R48, 0x2, 0x1f ;  /* 0x0c401f0030037f89 */ /* 0x000e2c00000e0000 */
[----:B------:R-:W1:Y:S08]  /*5870*/  MUFU.EX2 R53, R53 ;  /* 0x0000003500357308 */ /* 0x000e700000000800 */
[----:B------:R-:W-:Y:S08]  /*5880*/  MUFU.EX2 R54, R54 ;  /* 0x0000003600367308 */ /* 0x000ff00000000800 */
[----:B------:R-:W-:Y:S01]  /*5890*/  MUFU.EX2 R55, R58 ;  /* 0x0000003a00377308 */ /* 0x000fe20000000800 */
[----:B-1----:R-:W-:-:S02]  /*58a0*/  F2FP.BF16.F32.PACK_AB R206, R53, R52 ;  /* 0x0000003435ce723e */ /* 0x002fc400000010ff */
[----:B0-----:R-:W-:-:S05]  /*58b0*/  FMNMX.FTZ R40, R48, R3, !PT ;  /* 0x0000000330287209 */ /* 0x001fca0007810000 */
[----:B------:R-:W0:Y:S01]  /*58c0*/  SHFL.BFLY PT, R3, R40, 0x1, 0x1f ;  /* 0x0c201f0028037f89 */ /* 0x000e2200000e0000 */
[----:B------:R-:W1:Y:S08]  /*58d0*/  MUFU.EX2 R41, R41 ;  /* 0x0000002900297308 */ /* 0x000e700000000800 */
[----:B------:R-:W-:Y:S08]  /*58e0*/  MUFU.EX2 R44, R44 ;  /* 0x0000002c002c7308 */ /* 0x000ff00000000800 */
[----:B------:R-:W2:Y:S01]  /*58f0*/  MUFU.EX2 R45, R45 ;  /* 0x0000002d002d7308 */ /* 0x000ea20000000800 */
[----:B-1----:R-:W-:-:S02]  /*5900*/  F2FP.BF16.F32.PACK_AB R200, R41, R54 ;  /* 0x0000003629c8723e */ /* 0x002fc400000010ff */
[----:B0-----:R-:W-:-:S05]  /*5910*/  FMNMX.FTZ R3, R40, R3, !PT ;  /* 0x0000000328037209 */ /* 0x001fca0007810000 */
[----:B------:R-:W-:Y:S01]  /*5920*/  MUFU.EX2 R51, R51 ;  /* 0x0000003300337308 */ /* 0x000fe20000000800 */
[C---:B------:R-:W-:Y:S01]  /*5930*/  FSETP.NEU.FTZ.AND P1, PT, R3.reuse, -INF , PT ;  /* 0xff8000000300780b */ /* 0x040fe20003f3d000 */
[----:B------:R-:W-:-:S06]  /*5940*/  FMUL.FTZ R40, R3, UR5 ;  /* 0x0000000503287c20 */ /* 0x000fcc0008410000 */
[----:B------:R-:W-:Y:S01]  /*5950*/  MUFU.EX2 R42, R42 ;  /* 0x0000002a002a7308 */ /* 0x000fe20000000800 */
[----:B------:R-:W-:Y:S02]  /*5960*/  FSEL R40, R40, RZ, P1 ;  /* 0x000000ff28287208 */ /* 0x000fe40000800000 */
[----:B------:R-:W-:Y:S02]  /*5970*/  PLOP3.LUT P1, PT, PT, PT, UP0, 0x80, 0x0 ;  /* 0x000000000000781c */ /* 0x000fe40003f2f008 */
[----:B--2---:R-:W-:Y:S01]  /*5980*/  F2FP.BF16.F32.PACK_AB R202, R45, R44 ;  /* 0x0000002c2dca723e */ /* 0x004fe200000010ff */
[--C-:B------:R-:W-:Y:S01]  /*5990*/  FFMA.FTZ R2, R2, UR5, -R40.reuse ;  /* 0x0000000502027c23 */ /* 0x100fe20008010828 */
[--C-:B------:R-:W-:Y:S01]  /*59a0*/  FFMA.FTZ R7, R7, UR5, -R40.reuse ;  /* 0x0000000507077c23 */ /* 0x100fe20008010828 */
[--C-:B------:R-:W-:Y:S01]  /*59b0*/  FFMA.FTZ R17, R17, UR5, -R40.reuse ;  /* 0x0000000511117c23 */ /* 0x100fe20008010828 */
[--C-:B------:R-:W-:Y:S01]  /*59c0*/  FFMA.FTZ R20, R20, UR5, -R40.reuse ;  /* 0x0000000514147c23 */ /* 0x100fe20008010828 */
[--C-:B------:R-:W-:Y:S01]  /*59d0*/  FFMA.FTZ R21, R21, UR5, -R40.reuse ;  /* 0x0000000515157c23 */ /* 0x100fe20008010828 */
[----:B------:R0:W-:Y:S01]  /*59e0*/  MUFU.EX2 R209, R7 ;  /* 0x0000000700d17308 */ /* 0x0001e20000000800 */
        /* <DEDUP_REMOVED lines=8> */
[----:B0-----:R-:W-:Y:S01]  /*5a70*/  FADD.FTZ R7, R208, R27 ;  /* 0x0000001bd0077221 */ /* 0x001fe20000010000 */
[--C-:B------:R-:W-:Y:S01]  /*5a80*/  FFMA.FTZ R35, R35, UR5, -R40.reuse ;  /* 0x0000000523237c23 */ /* 0x100fe20008010828 */
[--C-:B------:R-:W-:Y:S01]  /*5a90*/  FFMA.FTZ R36, R36, UR5, -R40.reuse ;  /* 0x0000000524247c23 */ /* 0x100fe20008010828 */
[--C-:B------:R-:W-:Y:S01]  /*5aa0*/  FFMA.FTZ R38, R38, UR5, -R40.reuse ;  /* 0x0000000526267c23 */ /* 0x100fe20008010828 */
[----:B------:R-:W-:Y:S01]  /*5ab0*/  FADD.FTZ R48, R210, R7 ;  /* 0x00000007d2307221 */ /* 0x000fe20000010000 */
[--C-:B------:R-:W-:Y:S01]  /*5ac0*/  FFMA.FTZ R39, R39, UR5, -R40.reuse ;  /* 0x0000000527277c23 */ /* 0x100fe20008010828 */
[----:B------:R-:W-:Y:S01]  /*5ad0*/  FFMA.FTZ R26, R26, UR5, -R40 ;  /* 0x000000051a1a7c23 */ /* 0x000fe20008010828 */
[----:B------:R0:W2:Y:S01]  /*5ae0*/  MUFU.EX2 R211, R17 ;  /* 0x0000001100d37308 */ /* 0x0000a20000000800 */
[----:B------:R-:W-:Y:S01]  /*5af0*/  FADD.FTZ R7, R31, R48 ;  /* 0x000000301f077221 */ /* 0x000fe20000010000 */
[--C-:B------:R-:W-:Y:S01]  /*5b00*/  FFMA.FTZ R47, R47, UR5, -R40.reuse ;  /* 0x000000052f2f7c23 */ /* 0x100fe20008010828 */
[--C-:B------:R-:W-:Y:S01]  /*5b10*/  FFMA.FTZ R30, R30, UR5, -R40.reuse ;  /* 0x000000051e1e7c23 */ /* 0x100fe20008010828 */
[----:B------:R-:W-:Y:S01]  /*5b20*/  FFMA.FTZ R37, R37, UR5, -R40 ;  /* 0x0000000525257c23 */ /* 0x000fe20008010828 */
[----:B------:R-:W-:Y:S01]  /*5b30*/  FADD.FTZ R58, R204, R7 ;  /* 0x00000007cc3a7221 */ /* 0x000fe20000010000 */
[----:B------:R-:W-:Y:S01]  /*5b40*/  F2FP.BF16.F32.PACK_AB R208, R27, R208 ;  /* 0x000000d01bd0723e */ /* 0x000fe200000010ff */
[----:B------:R-:W-:Y:S01]  /*5b50*/  IMAD.MOV.U32 R27, RZ, RZ, R151 ;  /* 0x000000ffff1b7224 */ /* 0x000fe200078e0097 */
[----:B------:R-:W3:Y:S01]  /*5b60*/  MUFU.EX2 R20, R20 ;  /* 0x0000001400147308 */ /* 0x000ee20000000800 */
[----:B-1----:R-:W-:Y:S01]  /*5b70*/  FADD.FTZ R48, R2, R209 ;  /* 0x000000d102307221 */ /* 0x002fe20000010000 */
[----:B0-----:R-:W-:Y:S01]  /*5b80*/  FADD.FTZ R17, R49, R58 ;  /* 0x0000003a31117221 */ /* 0x001fe20000010000 */
[----:B------:R-:W-:Y:S01]  /*5b90*/  F2FP.BF16.F32.PACK_AB R210, R31, R210 ;  /* 0x000000d21fd2723e */ /* 0x000fe200000010ff */
[----:B------:R-:W-:Y:S01]  /*5ba0*/  IMAD.MOV.U32 R31, RZ, RZ, R151 ;  /* 0x000000ffff1f7224 */ /* 0x000fe200078e0097 */
[----:B------:R-:W-:Y:S01]  /*5bb0*/  F2FP.BF16.F32.PACK_AB R204, R49, R204 ;  /* 0x000000cc31cc723e */ /* 0x000fe200000010ff */
[----:B------:R-:W-:Y:S01]  /*5bc0*/  FADD.FTZ R58, R52, R17 ;  /* 0x00000011343a7221 */ /* 0x000fe20000010000 */
[----:B------:R-:W-:Y:S01]  /*5bd0*/  F2FP.BF16.F32.PACK_AB R196, R42, R51 ;  /* 0x000000332ac4723e */ /* 0x000fe200000010ff */
[----:B------:R-:W0:Y:S01]  /*5be0*/  MUFU.EX2 R21, R21 ;  /* 0x0000001500157308 */ /* 0x000e220000000800 */
[----:B--2---:R-:W-:Y:S01]  /*5bf0*/  FADD.FTZ R7, R211, R48 ;  /* 0x00000030d3077221 */ /* 0x004fe20000010000 */
[----:B------:R-:W-:Y:S01]  /*5c00*/  FADD.FTZ R59, R53, R58 ;  /* 0x0000003a353b7221 */ /* 0x000fe20000010000 */
[----:B------:R-:W-:Y:S01]  /*5c10*/  F2FP.BF16.F32.PACK_AB R209, R209, R2 ;  /* 0x00000002d1d1723e */ /* 0x000fe200000010ff */
[----:B------:R-:W-:-:S02]  /*5c20*/  IMAD.MOV.U32 R2, RZ, RZ, 0x3f800000 ;  /* 0x3f800000ff027424 */ /* 0x000fc400078e00ff */
[----:B------:R-:W-:Y:S02]  /*5c30*/  IMAD.MOV.U32 R58, RZ, RZ, R151 ;  /* 0x000000ffff3a7224 */ /* 0x000fe400078e0097 */
[----:B------:R-:W1:Y:S01]  /*5c40*/  MUFU.EX2 R24, R24 ;  /* 0x0000001800187308 */ /* 0x000e620000000800 */
[----:B---3--:R-:W-:Y:S01]  /*5c50*/  FADD.FTZ R48, R20, R7 ;  /* 0x0000000714307221 */ /* 0x008fe20000010000 */
[----:B------:R-:W-:Y:S01]  /*5c60*/  IADD3 R7, R0, 0x38840, RZ ;  /* 0x0003884000077810 */ /* 0x000fe20007ffe0ff */
[--C-:B------:R-:W-:Y:S01]  /*5c70*/  IMAD.MOV.U32 R53, RZ, RZ, R151.reuse ;  /* 0x000000ffff357224 */ /* 0x100fe200078e0097 */
[----:B------:R-:W-:Y:S01]  /*5c80*/  F2FP.BF16.F32.PACK_AB R211, R20, R211 ;  /* 0x000000d314d3723e */ /* 0x000fe200000010ff */
[----:B------:R-:W-:Y:S01]  /*5c90*/  IMAD.MOV.U32 R52, RZ, RZ, R151 ;  /* 0x000000ffff347224 */ /* 0x000fe200078e0097 */
[----:B------:R-:W-:Y:S01]  /*5ca0*/  PRMT R7, R6, 0x654, R7 ;  /* 0x0000065406077816 */ /* 0x000fe20000000007 */
[----:B------:R-:W-:Y:S01]  /*5cb0*/  IMAD.MOV.U32 R49, RZ, RZ, R151 ;  /* 0x000000ffff317224 */ /* 0x000fe200078e0097 */
[----:B------:R-:W2:Y:S01]  /*5cc0*/  MUFU.EX2 R25, R25 ;  /* 0x0000001900197308 */ /* 0x000ea20000000800 */
[----:B0-----:R-:W-:Y:S01]  /*5cd0*/  FADD.FTZ R17, R21, R48 ;  /* 0x0000003015117221 */ /* 0x001fe20000010000 */
[----:B------:R-:W-:Y:S01]  /*5ce0*/  FADD.FTZ R48, R54, R59 ;  /* 0x0000003b36307221 */ /* 0x000fe20000010000 */
[----:B------:R0:W-:Y:S01]  /*5cf0*/  SYNCS.ARRIVE.TRANS64.RED.A1T0 RZ, [R7+URZ], RZ ;  /* 0x000000ff07ff79a7 */ /* 0x0001e2000810043f */
[----:B------:R-:W-:-:S02]  /*5d00*/  IMAD.MOV.U32 R54, RZ, RZ, R151 ;  /* 0x000000ffff367224 */ /* 0x000fc400078e0097 */
[----:B------:R-:W-:Y:S01]  /*5d10*/  FADD.FTZ R59, R41, R48 ;  /* 0x00000030293b7221 */ /* 0x000fe20000010000 */
[----:B------:R-:W-:Y:S01]  /*5d20*/  IMAD.MOV.U32 R41, RZ, RZ, R151 ;  /* 0x000000ffff297224 */ /* 0x000fe200078e0097 */
[----:B------:R-:W3:Y:S01]  /*5d30*/  MUFU.EX2 R28, R28 ;  /* 0x0000001c001c7308 */ /* 0x000ee20000000800 */
[----:B-1----:R-:W-:Y:S01]  /*5d40*/  FADD.FTZ R0, R24, R17 ;  /* 0x0000001118007221 */ /* 0x002fe20000010000 */
[----:B------:R-:W-:Y:S01]  /*5d50*/  FADD.FTZ R48, R44, R59 ;  /* 0x0000003b2c307221 */ /* 0x000fe20000010000 */
[----:B------:R-:W-:Y:S01]  /*5d60*/  F2FP.BF16.F32.PACK_AB R205, R24, R21 ;  /* 0x0000001518cd723e */ /* 0x000fe200000010ff */
[--C-:B------:R-:W-:Y:S02]  /*5d70*/  IMAD.MOV.U32 R59, RZ, RZ, R151.reuse ;  /* 0x000000ffff3b7224 */ /* 0x100fe400078e0097 */
[----:B------:R-:W-:Y:S01]  /*5d80*/  FADD.FTZ R48, R45, R48 ;  /* 0x000000302d307221 */ /* 0x000fe20000010000 */
[--C-:B------:R-:W-:Y:S01]  /*5d90*/  IMAD.MOV.U32 R45, RZ, RZ, R151.reuse ;  /* 0x000000ffff2d7224 */ /* 0x100fe200078e0097 */
[----:B------:R-:W0:Y:S01]  /*5da0*/  MUFU.EX2 R29, R29 ;  /* 0x0000001d001d7308 */ /* 0x000e220000000800 */
[----:B--2---:R-:W-:Y:S01]  /*5db0*/  FADD.FTZ R17, R25, R0 ;  /* 0x0000000019117221 */ /* 0x004fe20000010000 */
[----:B------:R-:W-:-:S02]  /*5dc0*/  IMAD.MOV.U32 R44, RZ, RZ, R151 ;  /* 0x000000ffff2c7224 */ /* 0x000fc400078e0097 */
[----:B------:R-:W-:-:S04]  /*5dd0*/  IMAD.MOV.U32 R24, RZ, RZ, R151 ;  /* 0x000000ffff187224 */ /* 0x000fc800078e0097 */
[----:B------:R-:W1:Y:S01]  /*5de0*/  MUFU.EX2 R32, R32 ;  /* 0x0000002000207308 */ /* 0x000e620000000800 */
[C---:B---3--:R-:W-:Y:S01]  /*5df0*/  FADD.FTZ R0, R28.reuse, R17 ;  /* 0x000000111c007221 */ /* 0x048fe20000010000 */
[----:B------:R-:W-:Y:S01]  /*5e00*/  FADD.FTZ R17, R51, R48 ;  /* 0x0000003033117221 */ /* 0x000fe20000010000 */
[----:B------:R-:W-:Y:S01]  /*5e10*/  F2FP.BF16.F32.PACK_AB R207, R28, R25 ;  /* 0x000000191ccf723e */ /* 0x000fe200000010ff */
[----:B------:R-:W-:Y:S01]  /*5e20*/  IMAD.MOV.U32 R48, RZ, RZ, R151 ;  /* 0x000000ffff307224 */ /* 0x000fe200078e0097 */
[----:B------:R-:W-:Y:S01]  /*5e30*/  MOV R51, R151 ;  /* 0x0000009700337202 */ /* 0x000fe20000000f00 */
[----:B------:R-:W-:Y:S01]  /*5e40*/  FADD.FTZ R40, R42, R17 ;  /* 0x000000112a287221 */ /* 0x000fe20000010000 */
[--C-:B------:R-:W-:Y:S01]  /*5e50*/  IMAD.MOV.U32 R42, RZ, RZ, R151.reuse ;  /* 0x000000ffff2a7224 */ /* 0x100fe200078e0097 */
[----:B------:R-:W2:Y:S01]  /*5e60*/  MUFU.EX2 R33, R33 ;  /* 0x0000002100217308 */ /* 0x000ea20000000800 */
[----:B0-----:R-:W-:Y:S01]  /*5e70*/  FADD.FTZ R7, R29, R0 ;  /* 0x000000001d077221 */ /* 0x001fe20000010000 */
[----:B------:R-:W-:-:S02]  /*5e80*/  IMAD.MOV.U32 R28, RZ, RZ, R151 ;  /* 0x000000ffff1c7224 */ /* 0x000fc400078e0097 */
[----:B------:R-:W-:-:S04]  /*5e90*/  IMAD.MOV.U32 R25, RZ, RZ, R151 ;  /* 0x000000ffff197224 */ /* 0x000fc800078e0097 */
[----:B------:R-:W0:Y:S01]  /*5ea0*/  MUFU.EX2 R43, R43 ;  /* 0x0000002b002b7308 */ /* 0x000e220000000800 */
[C---:B-1----:R-:W-:Y:S01]  /*5eb0*/  FADD.FTZ R0, R32.reuse, R7 ;  /* 0x0000000720007221 */ /* 0x042fe20000010000 */
[----:B------:R-:W-:Y:S01]  /*5ec0*/  F2FP.BF16.F32.PACK_AB R201, R32, R29 ;  /* 0x0000001d20c9723e */ /* 0x000fe200000010ff */
[--C-:B------:R-:W-:Y:S02]  /*5ed0*/  IMAD.MOV.U32 R32, RZ, RZ, R151.reuse ;  /* 0x000000ffff207224 */ /* 0x100fe400078e0097 */
[----:B------:R-:W-:-:S03]  /*5ee0*/  IMAD.MOV.U32 R29, RZ, RZ, R151 ;  /* 0x000000ffff1d7224 */ /* 0x000fc600078e0097 */
[----:B------:R-:W1:Y:S01]  /*5ef0*/  MUFU.EX2 R34, R34 ;  /* 0x0000002200227308 */ /* 0x000e620000000800 */
[----:B--2---:R-:W-:-:S07]  /*5f00*/  FADD.FTZ R7, R33, R0 ;  /* 0x0000000021077221 */ /* 0x004fce0000010000 */
        /* <DEDUP_REMOVED lines=15> */
[----:B-1----:R-:W-:Y:S01]  /*6000*/  FADD.FTZ R0, R50, R17 ;  /* 0x0000001132007221 */ /* 0x002fe20000010000 */
[C---:B------:R-:W-:Y:S01]  /*6010*/  F2FP.BF16.F32.PACK_AB R192, R55.reuse, R50 ;  /* 0x0000003237c0723e */ /* 0x040fe200000010ff */
[--C-:B------:R-:W-:Y:S02]  /*6020*/  IMAD.MOV.U32 R50, RZ, RZ, R151.reuse ;  /* 0x000000ffff327224 */ /* 0x100fe400078e0097 */
[----:B------:R-:W-:Y:S01]  /*6030*/  FADD.FTZ R17, R55, R0 ;  /* 0x0000000037117221 */ /* 0x000fe20000010000 */
[----:B------:R-:W-:Y:S02]  /*6040*/  IMAD.MOV.U32 R55, RZ, RZ, R151 ;  /* 0x000000ffff377224 */ /* 0x000fe400078e0097 */
[----:B------:R-:W1:Y:S01]  /*6050*/  MUFU.EX2 R39, R39 ;  /* 0x0000002700277308 */ /* 0x000e620000000800 */
[C---:B--2---:R-:W-:Y:S01]  /*6060*/  FADD.FTZ R7, R36.reuse, R7 ;  /* 0x0000000724077221 */ /* 0x044fe20000010000 */
[----:B------:R-:W-:Y:S01]  /*6070*/  F2FP.BF16.F32.PACK_AB R197, R36, R35 ;  /* 0x0000002324c5723e */ /* 0x000fe200000010ff */
[----:B------:R-:W-:-:S02]  /*6080*/  IMAD.MOV.U32 R36, RZ, RZ, R151 ;  /* 0x000000ffff247224 */ /* 0x000fc400078e0097 */
[----:B------:R-:W-:-:S03]  /*6090*/  IMAD.MOV.U32 R35, RZ, RZ, R151 ;  /* 0x000000ffff237224 */ /* 0x000fc600078e0097 */
[----:B------:R-:W2:Y:S01]  /*60a0*/  MUFU.EX2 R26, R26 ;  /* 0x0000001a001a7308 */ /* 0x000ea20000000800 */
[----:B0-----:R-:W-:-:S07]  /*60b0*/  FADD.FTZ R0, R38, R7 ;  /* 0x0000000726007221 */ /* 0x001fce0000010000 */
        /* <DEDUP_REMOVED lines=13> */
[----:B-1----:R-:W-:-:S07]  /*6190*/  FADD.FTZ R40, R56, R17 ;  /* 0x0000001138287221 */ /* 0x002fce0000010000 */
[----:B------:R-:W1:Y:S01]  /*61a0*/  MUFU.EX2 R37, R37 ;  /* 0x0000002500257308 */ /* 0x000e620000000800 */
[----:B--2---:R-:W-:Y:S01]  /*61b0*/  FADD.FTZ R0, R30, R7 ;  /* 0x000000071e007221 */ /* 0x004fe20000010000 */
[C---:B0-----:R-:W-:Y:S01]  /*61c0*/  FADD.FTZ R17, R57.reuse, R40 ;  /* 0x0000002839117221 */ /* 0x041fe20000010000 */
[----:B------:R-:W-:Y:S01]  /*61d0*/  F2FP.BF16.F32.PACK_AB R194, R57, R56 ;  /* 0x0000003839c2723e */ /* 0x000fe200000010ff */
[--C-:B------:R-:W-:Y:S02]  /*61e0*/  IMAD.MOV.U32 R57, RZ, RZ, R151.reuse ;  /* 0x000000ffff397224 */ /* 0x100fe400078e0097 */
[--C-:B------:R-:W-:Y:S02]  /*61f0*/  IMAD.MOV.U32 R56, RZ, RZ, R151.reuse ;  /* 0x000000ffff387224 */ /* 0x100fe400078e0097 */
[----:B------:R-:W-:Y:S02]  /*6200*/  IMAD.MOV.U32 R40, RZ, RZ, R151 ;  /* 0x000000ffff287224 */ /* 0x000fe400078e0097 */
[C---:B-1----:R-:W-:Y:S01]  /*6210*/  FADD.FTZ R7, R37.reuse, R0 ;  /* 0x0000000025077221 */ /* 0x042fe20000010000 */
[----:B------:R-:W-:Y:S01]  /*6220*/  F2FP.BF16.F32.PACK_AB R195, R37, R30 ;  /* 0x0000001e25c3723e */ /* 0x000fe200000010ff */
[----:B------:R-:W-:-:S02]  /*6230*/  IMAD.MOV.U32 R0, RZ, RZ, 0x3f800000 ;  /* 0x3f800000ff007424 */ /* 0x000fc400078e00ff */
[--C-:B------:R-:W-:Y:S02]  /*6240*/  IMAD.MOV.U32 R37, RZ, RZ, R151.reuse ;  /* 0x000000ffff257224 */ /* 0x100fe400078e0097 */
[----:B------:R-:W-:Y:S01]  /*6250*/  IMAD.MOV.U32 R30, RZ, RZ, R151 ;  /* 0x000000ffff1e7224 */ /* 0x000fe200078e0097 */
[----:B------:R-:W-:Y:S06]  /*6260*/  @!P1 BRA `(.L_x_188) ;  /* 0x00000040003c9947 */ /* 0x000fec0003800000 */
[----:B------:R-:W-:Y:S01]  /*6270*/  R2UR UR4, R16 ;  /* 0x00000000100472ca */ /* 0x000fe200000e0000 */
[----:B------:R-:W-:Y:S01]  /*6280*/  IMAD.MOV.U32 R21, RZ, RZ, R3 ;  /* 0x000000ffff157224 */ /* 0x000fe200078e0003 */
[----:B------:R-:W-:Y:S01]  /*6290*/  CS2R R150, SRZ ;  /* 0x0000000000967805 */ /* 0x000fe2000001ff00 */
[----:B------:R-:W-:Y:S01]  /*62a0*/  IMAD.MOV.U32 R227, RZ, RZ, R4 ;  /* 0x000000ffffe37224 */ /* 0x000fe200078e0004 */
[----:B------:R-:W-:Y:S01]  /*62b0*/  CS2R R146, SRZ ;  /* 0x0000000000927805 */ /* 0x000fe2000001ff00 */
[----:B------:R-:W-:Y:S01]  /*62c0*/  IMAD.MOV.U32 R2, RZ, RZ, 0x3f800000 ;  /* 0x3f800000ff027424 */ /* 0x000fe200078e00ff */
[----:B------:R-:W-:Y:S02]  /*62d0*/  CS2R R142, SRZ ;  /* 0x00000000008e7805 */ /* 0x000fe4000001ff00 */
[----:B------:R-:W-:Y:S02]  /*62e0*/  CS2R R138, SRZ ;  /* 0x00000000008a7805 */ /* 0x000fe4000001ff00 */
[----:B------:R-:W-:-:S02]  /*62f0*/  CS2R R134, SRZ ;  /* 0x0000000000867805 */ /* 0x000fc4000001ff00 */
[----:B------:R-:W-:Y:S02]  /*6300*/  CS2R R130, SRZ ;  /* 0x0000000000827805 */ /* 0x000fe4000001ff00 */
[----:B------:R-:W-:Y:S02]  /*6310*/  CS2R R126, SRZ ;  /* 0x00000000007e7805 */ /* 0x000fe4000001ff00 */
[----:B------:R-:W-:Y:S02]  /*6320*/  CS2R R122, SRZ ;  /* 0x00000000007a7805 */ /* 0x000fe4000001ff00 */
[----:B------:R-:W-:Y:S01]  /*6330*/  CS2R R118, SRZ ;  /* 0x0000000000767805 */ /* 0x000fe2000001ff00 */
[----:B------:R-:W-:Y:S01]  /*6340*/  IMAD.U32 R228, RZ, RZ, UR4 ;  /* 0x00000004ffe47e24 */ /* 0x000fe2000f8e00ff */
        /* <DEDUP_REMOVED lines=55> */
[----:B------:R-:W-:Y:S01]  /*66c0*/  IMAD.U32 R20, RZ, RZ, UR60 ;  /* 0x0000003cff147e24 */ /* 0x000fe2000f8e00ff */
[----:B------:R-:W-:Y:S01]  /*66d0*/  UMOV UR61, UR38 ;  /* 0x00000026003d7c82 */ /* 0x000fe20008000000 */
[----:B------:R-:W-:-:S05]  /*66e0*/  ULDC UR60, c[0x0][0x9d8] ;  /* 0x00027600003c7ab9 */ /* 0x000fca0000000800 */
.L_x_199:
[----:B------:R-:W-:Y:S01]  /*66f0*/  R2UR UR5, R228 ;  /* 0x00000000e40572ca */ /* 0x000fe200000e0000 */
[----:B------:R-:W-:-:S04]  /*6700*/  UISETP.NE.AND UP0, UPT, UR61, 0x1, UPT ;  /* 0x000000013d00788c */ /* 0x000fc8000bf05270 */
[----:B------:R-:W-:-:S08]  /*6710*/  USEL UR4, URZ, 0x1, UP0 ;  /* 0x000000013f047887 */ /* 0x000fd00008000000 */
[----:B------:R-:W-:-:S06]  /*6720*/  ULOP3.LUT UR4, UR5, UR4, URZ, 0x3c, !UPT ;  /* 0x0000000405047292 */ /* 0x000fcc000f8e3c3f */
[----:B------:R-:W-:Y:S01]  /*6730*/  IMAD.U32 R16, RZ, RZ, UR4 ;  /* 0x00000004ff107e24 */ /* 0x000fe2000f8e00ff */
[----:B------:R-:W-:Y:S06]  /*6740*/  @!P0 BRA `(.L_x_189) ;  /* 0x0000000000048947 */ /* 0x000fec0003800000 */
[----:B------:R-:W-:Y:S01]  /*6750*/  BPT.TRAP 0x1 ;  /* 0x000000040000795c */ /* 0x000fe20000300000 */
.L_x_189:
[----:B------:R-:W0:Y:S01]  /*6760*/  S2UR UR4, SR_CgaCtaId ;  /* 0x00000000000479c3 */ /* 0x000e220000008800 */
[----:B------:R-:W-:Y:S01]  /*6770*/  MOV R5, 0x400 ;  /* 0x0000040000057802 */ /* 0x000fe20000000f00 */
[----:B------:R-:W-:Y:S01]  /*6780*/  UIADD3 UR38, UR61, 0x1, URZ ;  /* 0x000000013d267890 */ /* 0x000fe2000fffe03f */
[----:B------:R-:W-:-:S03]  /*6790*/  R2UR UR6, R16 ;  /* 0x00000000100672ca */ /* 0x000fc600000e0000 */
[----:B------:R-:W-:-:S04]  /*67a0*/  UISETP.NE.AND UP0, UPT, UR38, 0x2, UPT ;  /* 0x000000022600788c */ /* 0x000fc8000bf05270 */
[----:B------:R-:W-:-:S06]  /*67b0*/  USEL UR38, UR38, URZ, UP0 ;  /* 0x0000003f26267287 */ /* 0x000fcc0008000000 */
[----:B------:R-:W-:-:S05]  /*67c0*/  IMAD.U32 R3, RZ, RZ, UR6 ;  /* 0x00000006ff037e24 */ /* 0x000fca000f8e00ff */
[----:B------:R-:W-:Y:S02]  /*67d0*/  SHF.L.U32 R3, R3, 0x1f, RZ ;  /* 0x0000001f03037819 */ /* 0x000fe400000006ff */
[----:B0-----:R-:W-:-:S04]  /*67e0*/  MOV R6, UR4 ;  /* 0x0000000400067c02 */ /* 0x001fc80008000f00 */
[----:B------:R-:W-:-:S04]  /*67f0*/  LEA R5, R6, R5, 0x18 ;  /* 0x0000000506057211 */ /* 0x000fc800078ec0ff */
[----:B------:R-:W-:-:S13]  /*6800*/  R2UR UR4, R5 ;  /* 0x00000000050472ca */ /* 0x000fda00000e0000 */
[----:B------:R-:W-:-:S06]  /*6810*/  ULEA UR5, UR38, UR4, 0x3 ;  /* 0x0000000426057291 */ /* 0x000fcc000f8e183f */
[----:B------:R-:W-:-:S03]  /*6820*/  IMAD.U32 R229, RZ, RZ, UR5 ;  /* 0x00000005ffe57e24 */ /* 0x000fc6000f8e00ff */
[----:B------:R0:W1:Y:S01]  /*6830*/  SYNCS.PHASECHK.TRANS64.TRYWAIT P1, [UR5+0x38830], R3 ;  /* 0x03883003ff0075a7 */ /* 0x0000620008020145 */
[----:B------:R-:W-:Y:S05]  /*6840*/  @!P0 BRA `(.L_x_190) ;  /* 0x0000000000048947 */ /* 0x000fea0003800000 */
[----:B------:R-:W-:Y:S01]  /*6850*/  BPT.TRAP 0x1 ;  /* 0x000000040000795c */ /* 0x000fe20000300000 */
.L_x_190:
[----:B-1----:R-:W-:Y:S05]  /*6860*/  @P1 BRA `(.L_x_191) ;  /* 0x00000000000c1947 */ /* 0x002fea0003800000 */
[----:B------:R-:W-:-:S13]  /*6870*/  R2UR UR4, R229 ;  /* 0x00000000e50472ca */ /* 0x000fda00000e0000 */
[----:B------:R-:W1:Y:S02]  /*6880*/  SYNCS.PHASECHK.TRANS64.TRYWAIT P1, [UR4+0x38830], R3 ;  /* 0x03883003ff0075a7 */ /* 0x000e640008020144 */
[----:B-1----:R-:W-:Y:S05]  /*6890*/  @!P1 BRA `(.L_x_192) ;  /* 0x000000f8008c9947 */ /* 0x002fea0003800000 */
.L_x_191:
[----:B------:R-:W-:Y:S01]  /*68a0*/  R2UR UR6, R18 ;  /* 0x00000000120672ca */ /* 0x000fe200000e0000 */
[----:B------:R-:W-:Y:S01]  /*68b0*/  UIMAD UR4, UR38, 0xa00, UR39 ;  /* 0x00000a00260478a4 */ /* 0x000fe2000f8e0227 */
[----:B------:R-:W-:Y:S01]  /*68c0*/  R2UR UR7, R19 ;  /* 0x00000000130772ca */ /* 0x000fe200000e0000 */
[----:B------:R-:W-:Y:S01]  /*68d0*/  WARPGROUP.ARRIVE ;  /* 0x00000000000079c5 */ /* 0x000fe20000000000 */
[----:B------:R-:W-:Y:S01]  /*68e0*/  UMOV UR59, 0x40000040 ;  /* 0x40000040003b7882 */ /* 0x000fe20000000000 */
[----:B------:R-:W-:Y:S01]  /*68f0*/  R2UR UR14, R14 ;  /* 0x000000000e0e72ca */ /* 0x000fe200000e0000 */
[----:B------:R-:W-:Y:S01]  /*6900*/  UIADD3 UR18, UR4, 0x284, URZ ;  /* 0x0000028404127890 */ /* 0x000fe2000fffe03f */
[----:B------:R-:W-:Y:S01]  /*6910*/  R2UR UR15, R15 ;  /* 0x000000000f0f72ca */ /* 0x000fe200000e0000 */
[----:B------:R-:W-:Y:S01]  /*6920*/  UMOV UR58, UR4 ;  /* 0x00000004003a7c82 */ /* 0x000fe20008000000 */
[----:B------:R-:W-:Y:S01]  /*6930*/  R2UR UR10, R12 ;  /* 0x000000000c0a72ca */ /* 0x000fe200000e0000 */
[----:B------:R-:W-:Y:S01]  /*6940*/  UMOV UR19, 0x40000040 ;  /* 0x4000004000137882 */ /* 0x000fe20000000000 */
[----:B------:R-:W-:Y:S01]  /*6950*/  R2UR UR11, R13 ;  /* 0x000000000d0b72ca */ /* 0x000fe200000e0000 */
[----:B------:R-:W-:Y:S01]  /*6960*/  UIADD3 UR22, UR4, 0x286, URZ ;  /* 0x0000028604167890 */ /* 0x000fe2000fffe03f */
[-C--:B------:R-:W-:Y:S01]  /*6970*/  FMUL.FTZ R24, R24, R0.reuse ;  /* 0x0000000018187220 */ /* 0x080fe20000410000 */
[----:B------:R-:W-:Y:S01]  /*6980*/  UMOV UR56, UR6 ;  /* 0x0000000600387c82 */ /* 0x000fe20008000000 */
[----:B------:R-:W-:Y:S01]  /*6990*/  UMOV UR57, UR7 ;  /* 0x0000000700397c82 */ /* 0x000fe20008000000 */
[----:B------:R-:W-:Y:S01]  /*69a0*/  UMOV UR23, 0x40000040 ;  /* 0x4000004000177882 */ /* 0x000fe20000000000 */
[----:B------:R-:W-:Y:S01]  /*69b0*/  HGMMA.64x16x16.F32.BF16 R184, gdesc[UR56], RZ, !UPT, gsb0 ;  /* 0x0020000038b879f0 */ /* 0x000fe2000c0018ff */
[----:B------:R-:W-:Y:S01]  /*69c0*/  UIADD3 UR58, UR4, 0x80, URZ ;  /* 0x00000080043a7890 */ /* 0x000fe2000fffe03f */
[-C--:B------:R-:W-:Y:S01]  /*69d0*/  FMUL.FTZ R25, R25, R0.reuse ;  /* 0x0000000019197220 */ /* 0x080fe20000410000 */
[----:B------:R-:W-:Y:S01]  /*69e0*/  UMOV UR56, UR6 ;  /* 0x0000000600387c82 */ /* 0x000fe20008000000 */
[----:B------:R-:W-:Y:S01]  /*69f0*/  UMOV UR57, UR7 ;  /* 0x0000000700397c82 */ /* 0x000fe20008000000 */
[----:B------:R-:W-:Y:S01]  /*6a00*/  UMOV UR59, 0x40000040 ;  /* 0x40000040003b7882 */ /* 0x000fe20000000000 */
        /* <DEDUP_REMOVED lines=54> */
[----:B------:R-:W-:Y:S01]  /*6d70*/  UIADD3 UR58, UR4, 0x100, URZ ;  /* 0x00000100043a7890 */ /* 0x000fe2000fffe03f */
[-C--:B------:R-:W-:Y:S01]  /*6d80*/  FMUL.FTZ R101, R101, R0.reuse ;  /* 0x0000000065657220 */ /* 0x080fe20000410000 */
[----:B------:R-:W-:Y:S01]  /*6d90*/  UMOV UR56, UR6 ;  /* 0x0000000600387c82 */ /* 0x000fe20008000000 */
[----:B------:R-:W-:Y:S01]  /*6da0*/  UMOV UR57, UR7 ;  /* 0x0000000700397c82 */ /* 0x000fe20008000000 */
        /* <DEDUP_REMOVED lines=103> */
[----:B------:R-:W-:Y:S02]  /*7420*/  R2UR UR6, R10 ;  /* 0x000000000a0672ca */ /* 0x000fe400000e0000 */
[----:B------:R-:W-:Y:S01]  /*7430*/  R2UR UR7, R11 ;  /* 0x000000000b0772ca */ /* 0x000fe200000e0000 */
        /* <DEDUP_REMOVED lines=35> */
[----:B------:R-:W-:Y:S01]  /*7670*/  UIADD3 UR14, UR4, 0x282, URZ ;  /* 0x00000282040e7890 */ /* 0x000fe2000fffe03f */
        /* <DEDUP_REMOVED lines=127> */
[----:B------:R-:W-:Y:S02]  /*7e70*/  R2UR UR14, R8 ;  /* 0x00000000080e72ca */ /* 0x000fe400000e0000 */
[----:B------:R-:W-:-:S11]  /*7e80*/  R2UR UR15, R9 ;  /* 0x00000000090f72ca */ /* 0x000fd600000e0000 */
[----:B------:R-:W-:Y:S02]  /*7e90*/  UMOV UR56, UR14 ;  /* 0x0000000e00387c82 */ /* 0x000fe40008000000 */
[----:B------:R-:W-:Y:S01]  /*7ea0*/  UMOV UR57, UR15 ;  /* 0x0000000f00397c82 */ /* 0x000fe20008000000 */
[----:B------:R-:W-:Y:S01]  /*7eb0*/  UMOV UR5, UR15 ;  /* 0x0000000f00057c82 */ /* 0x000fe20008000000 */
        /* <DEDUP_REMOVED lines=221> */
[----:B------:R-:W-:Y:S01]  /*8c90*/  UMOV UR4, UR14 ;  /* 0x0000000e00047c82 */ /* 0x000fe20008000000 */
        /* <DEDUP_REMOVED lines=16> */
.L_x_193:
[----:B------:R-:W-:Y:S02]  /*8da0*/  R2UR UR5, R228 ;  /* 0x00000000e40572ca */ /* 0x000fe400000e0000 */
[----:B------:R-:W-:-:S11]  /*8db0*/  R2UR UR4, R5 ;  /* 0x00000000050472ca */ /* 0x000fd600000e0000 */
[----:B------:R-:W-:Y:S02]  /*8dc0*/  IMAD.U32 R0, RZ, RZ, UR5 ;  /* 0x00000005ff007e24 */ /* 0x000fe4000f8e00ff */
[----:B------:R-:W-:-:S03]  /*8dd0*/  ULEA UR4, UR61, UR4, 0x3 ;  /* 0x000000043d047291 */ /* 0x000fc6000f8e183f */
[----:B------:R-:W-:-:S06]  /*8de0*/  SHF.L.U32 R0, R0, 0x1f, RZ ;  /* 0x0000001f00007819 */ /* 0x000fcc00000006ff */
[----:B------:R2:W3:Y:S01]  /*8df0*/  SYNCS.PHASECHK.TRANS64.TRYWAIT P1, [UR4+0x38850], R0 ;  /* 0x03885000ff0075a7 */ /* 0x0004e20008020144 */
[----:B------:R-:W-:Y:S05]  /*8e00*/  @!P0 BRA `(.L_x_194) ;  /* 0x0000000000048947 */ /* 0x000fea0003800000 */
[----:B------:R-:W-:Y:S01]  /*8e10*/  BPT.TRAP 0x1 ;  /* 0x000000040000795c */ /* 0x000fe20000300000 */
.L_x_194:
[----:B---3--:R-:W-:Y:S05]  /*8e20*/  @P1 BRA `(.L_x_195) ;  /* 0x0000000000081947 */ /* 0x008fea0003800000 */
[----:B------:R-:W3:Y:S02]  /*8e30*/  SYNCS.PHASECHK.TRANS64.TRYWAIT P1, [UR4+0x38850], R0 ;  /* 0x03885000ff0075a7 */ /* 0x000ee40008020144 */
[----:B---3--:R-:W-:Y:S05]  /*8e40*/  @!P1 BRA `(.L_x_196) ;  /* 0x000000d4003c9947 */ /* 0x008fea0003800000 */
.L_x_195:
[----:B------:R-:W-:Y:S01]  /*8e50*/  R2UR UR5, R5 ;  /* 0x00000000050572ca */ /* 0x000fe200000e0000 */
[----:B------:R-:W-:Y:S01]  /*8e60*/  WARPGROUP.ARRIVE ;  /* 0x00000000000079c5 */ /* 0x000fe20000000000 */
[----:B------:R-:W-:-:S11]  /*8e70*/  UMOV UR7, 0x40000040 ;  /* 0x4000004000077882 */ /* 0x000fd60000000000 */
        /* <DEDUP_REMOVED lines=34> */
.L_x_197:
[----:B--23--:R-:W-:Y:S01]  /*90a0*/  FMUL.FTZ R0, R184, UR60 ;  /* 0x0000003cb8007c20 */ /* 0x00cfe20008410000 */
        /* <DEDUP_REMOVED lines=14> */
[----:B------:R-:W-:Y:S01]  /*9190*/  FMUL.FTZ R160, R161, UR60 ;  /* 0x0000003ca1a07c20 */ /* 0x000fe20008410000 */
[----:B------:R-:W-:Y:S01]  /*91a0*/  FMUL.FTZ R161, R164, UR60 ;  /* 0x0000003ca4a17c20 */ /* 0x000fe20008410000 */
[----:B------:R-:W-:Y:S01]  /*91b0*/  FMUL.FTZ R164, R165, UR60 ;  /* 0x0000003ca5a47c20 */ /* 0x000fe20008410000 */
[----:B------:R-:W-:Y:S01]  /*91c0*/  FMUL.FTZ R152, R152, UR60 ;  /* 0x0000003c98987c20 */ /* 0x000fe20008410000 */
[----:B------:R-:W-:Y:S01]  /*91d0*/  FMUL.FTZ R153, R153, UR60 ;  /* 0x0000003c99997c20 */ /* 0x000fe20008410000 */
[----:B------:R-:W-:Y:S01]  /*91e0*/  FMUL.FTZ R156, R156, UR60 ;  /* 0x0000003c9c9c7c20 */ /* 0x000fe20008410000 */
[----:B------:R-:W-:Y:S01]  /*91f0*/  FMUL.FTZ R157, R157, UR60 ;  /* 0x0000003c9d9d7c20 */ /* 0x000fe20008410000 */
[----:B------:R-:W3:Y:S01]  /*9200*/  MUFU.TANH R184, R184 ;  /* 0x000000b800b87308 */ /* 0x000ee20000002400 */
[----:B01----:R-:W-:Y:S01]  /*9210*/  FMNMX.FTZ R3, R0, R227, !PT ;  /* 0x000000e300037209 */ /* 0x003fe20007810000 */
        /* <DEDUP_REMOVED lines=14> */
[----:B------:R-:W1:Y:S01]  /*9300*/  MUFU.TANH R176, R176 ;  /* 0x000000b000b07308 */ /* 0x000e620000002400 */
[----:B---3--:R-:W-:Y:S01]  /*9310*/  FMNMX.FTZ R3, R184, R3, !PT ;  /* 0x00000003b8037209 */ /* 0x008fe20007810000 */
[----:B------:R-:W-:Y:S01]  /*9320*/  FMUL.FTZ R162, R162, UR60 ;  /* 0x0000003ca2a27c20 */ /* 0x000fe20008410000 */
[----:B------:R-:W-:Y:S01]  /*9330*/  FMUL.FTZ R163, R163, UR60 ;  /* 0x0000003ca3a37c20 */ /* 0x000fe20008410000 */
[----:B------:R-:W-:Y:S01]  /*9340*/  FMUL.FTZ R166, R166, UR60 ;  /* 0x0000003ca6a67c20 */ /* 0x000fe20008410000 */
[----:B------:R-:W-:Y:S01]  /*9350*/  FMUL.FTZ R167, R167, UR60 ;  /* 0x0000003ca7a77c20 */ /* 0x000fe20008410000 */
[----:B------:R-:W-:Y:S01]  /*9360*/  FMUL.FTZ R154, R154, UR60 ;  /* 0x0000003c9a9a7c20 */ /* 0x000fe20008410000 */
[----:B------:R-:W-:Y:S01]  /*9370*/  FMUL.FTZ R155, R155, UR60 ;  /* 0x0000003c9b9b7c20 */ /* 0x000fe20008410000 */
[----:B------:R-:W2:Y:S01]  /*9380*/  MUFU.TANH R188, R188 ;  /* 0x000000bc00bc7308 */ /* 0x000ea20000002400 */
[----:B0-----:R-:W-:Y:S01]  /*9390*/  FMNMX.FTZ R3, R185, R3, !PT ;  /* 0x00000003b9037209 */ /* 0x001fe20007810000 */
[----:B------:R-:W-:Y:S01]  /*93a0*/  FMUL.FTZ R158, R158, UR60 ;  /* 0x0000003c9e9e7c20 */ /* 0x000fe20008410000 */
[----:B------:R-:W-:Y:S01]  /*93b0*/  FMUL.FTZ R159, R159, UR60 ;  /* 0x0000003c9f9f7c20 */ /* 0x000fe20008410000 */
[----:B------:R-:W-:Y:S01]  /*93c0*/  ULDC UR5, c[0x0][0x988] ;  /* 0x0002620000057ab9 */ /* 0x000fe20000000800 */
[----:B------:R-:W-:-:S02]  /*93d0*/  R2UR UR6, R229 ;  /* 0x00000000e50672ca */ /* 0x000fc400000e0000 */
[----:B------:R-:W-:Y:S01]  /*93e0*/  R2UR UR7, R6 ;  /* 0x00000000060772ca */ /* 0x000fe200000e0000 */
[----:B------:R-:W0:Y:S01]  /*93f0*/  MUFU.TANH R177, R177 ;  /* 0x000000b100b17308 */ /* 0x000e220000002400 */
[----:B-1----:R-:W-:-:S07]  /*9400*/  FMNMX.FTZ R3, R176, R3, !PT ;  /* 0x00000003b0037209 */ /* 0x002fce0007810000 */
[----:B------:R-:W1:Y:S01]  /*9410*/  MUFU.TANH R180, R180 ;  /* 0x000000b400b47308 */ /* 0x000e620000002400 */
[----:B--2---:R-:W-:Y:S01]  /*9420*/  FMNMX.FTZ R3, R188, R3, !PT ;  /* 0x00000003bc037209 */ /* 0x004fe20007810000 */
[----:B------:R-:W-:-:S04]  /*9430*/  UIADD3 UR6, UR6, 0x38840, URZ ;  /* 0x0003884006067890 */ /* 0x000fc8000fffe03f */
[----:B------:R-:W-:Y:S02]  /*9440*/  UPRMT UR6, UR7, 0x654, UR6 ;  /* 0x0000065407067896 */ /* 0x000fe40008000006 */
[----:B------:R-:W2:Y:S01]  /*9450*/  MUFU.TANH R168, R168 ;  /* 0x000000a800a87308 */ /* 0x000ea20000002400 */
[----:B0-----:R-:W-:-:S06]  /*9460*/  FMNMX.FTZ R3, R177, R3, !PT ;  /* 0x00000003b1037209 */ /* 0x001fcc0007810000 */
[----:B------:R-:W-:Y:S01]  /*9470*/  SYNCS.ARRIVE.TRANS64.RED.A1T0 RZ, [UR6], RZ ;  /* 0x000000ffffff79a7 */ /* 0x000fe20008100406 */
[----:B------:R-:W0:Y:S01]  /*9480*/  MUFU.TANH R169, R169 ;  /* 0x000000a900a97308 */ /* 0x000e220000002400 */
[----:B-1----:R-:W-:-:S07]  /*9490*/  FMNMX.FTZ R3, R180, R3, !PT ;  /* 0x00000003b4037209 */ /* 0x002fce0007810000 */
[----:B------:R-:W1:Y:S01]  /*94a0*/  MUFU.TANH R172, R172 ;  /* 0x000000ac00ac7308 */ /* 0x000e620000002400 */
[----:B--2---:R-:W-:-:S07]  /*94b0*/  FMNMX.FTZ R3, R168, R3, !PT ;  /* 0x00000003a8037209 */ /* 0x004fce0007810000 */
[----:B------:R-:W2:Y:S01]  /*94c0*/  MUFU.TANH R173, R173 ;  /* 0x000000ad00ad7308 */ /* 0x000ea20000002400 */
[----:B0-----:R-:W-:-:S07]  /*94d0*/  FMNMX.FTZ R3, R169, R3, !PT ;  /* 0x00000003a9037209 */ /* 0x001fce0007810000 */
        /* <DEDUP_REMOVED lines=19> */
[----:B-1----:R-:W-:-:S05]  /*9610*/  FMNMX.FTZ R4, R157, R3, !PT ;  /* 0x000000039d047209 */ /* 0x002fca0007810000 */
[----:B------:R-:W1:Y:S02]  /*9620*/  SHFL.BFLY PT, R3, R4, 0x2, 0x1f ;  /* 0x0c401f0004037f89 */ /* 0x000e6400000e0000 */
[----:B------:R-:W3:Y:S08]  /*9630*/  MUFU.TANH R187, R187 ;  /* 0x000000bb00bb7308 */ /* 0x000ef00000002400 */
[----:B------:R-:W4:Y:S08]  /*9640*/  MUFU.TANH R189, R189 ;  /* 0x000000bd00bd7308 */ /* 0x000f300000002400 */
[----:B------:R-:W5:Y:S01]  /*9650*/  MUFU.TANH R178, R178 ;  /* 0x000000b200b27308 */ /* 0x000f620000002400 */
[----:B-1----:R-:W-:-:S07]  /*9660*/  FMNMX.FTZ R4, R4, R3, !PT ;  /* 0x0000000304047209 */ /* 0x002fce0007810000 */
[----:B------:R-:W1:Y:S01]  /*9670*/  MUFU.TANH R179, R179 ;  /* 0x000000b300b37308 */ /* 0x000e620000002400 */
[----:B------:R-:W2:Y:S07]  /*9680*/  SHFL.BFLY PT, R3, R4, 0x1, 0x1f ;  /* 0x0c201f0004037f89 */ /* 0x000eae00000e0000 */
[----:B------:R-:W1:Y:S08]  /*9690*/  MUFU.TANH R182, R182 ;  /* 0x000000b600b67308 */ /* 0x000e700000002400 */
[----:B------:R-:W1:Y:S08]  /*96a0*/  MUFU.TANH R183, R183 ;  /* 0x000000b700b77308 */ /* 0x000e700000002400 */
[----:B------:R-:W1:Y:S01]  /*96b0*/  MUFU.TANH R170, R170 ;  /* 0x000000aa00aa7308 */ /* 0x000e620000002400 */
[----:B--2---:R-:W-:-:S02]  /*96c0*/  FMNMX.FTZ R4, R4, R3, !PT ;  /* 0x0000000304047209 */ /* 0x004fc40007810000 */
[----:B------:R-:W-:-:S05]  /*96d0*/  FMNMX.FTZ R3, R165, R21, !PT ;  /* 0x00000015a5037209 */ /* 0x000fca0007810000 */
[----:B------:R-:W2:Y:S01]  /*96e0*/  MUFU.TANH R171, R171 ;  /* 0x000000ab00ab7308 */ /* 0x000ea20000002400 */
[----:B0-----:R-:W-:Y:S01]  /*96f0*/  FMNMX.FTZ R3, R186, R3, !PT ;  /* 0x00000003ba037209 */ /* 0x001fe20007810000 */
[----:B------:R-:W-:-:S03]  /*9700*/  FADD.FTZ R193, -R4, R227 ;  /* 0x000000e304c17221 */ /* 0x000fc60000010100 */
[----:B---3--:R-:W-:Y:S01]  /*9710*/  FMNMX.FTZ R3, R187, R3, !PT ;  /* 0x00000003bb037209 */ /* 0x008fe20007810000 */
[----:B------:R-:W-:Y:S02]  /*9720*/  FMUL.FTZ R193, R193, UR5 ;  /* 0x00000005c1c17c20 */ /* 0x000fe40008410000 */
[----:B------:R-:W0:Y:S01]  /*9730*/  MUFU.TANH R174, R174 ;  /* 0x000000ae00ae7308 */ /* 0x000e220000002400 */
[----:B----4-:R-:W-:-:S04]  /*9740*/  FMNMX.FTZ R3, R189, R3, !PT ;  /* 0x00000003bd037209 */ /* 0x010fc80007810000 */
[----:B-----5:R-:W-:-:S03]  /*9750*/  FMNMX.FTZ R3, R178, R3, !PT ;  /* 0x00000003b2037209 */ /* 0x020fc60007810000 */
[----:B------:R-:W3:Y:S01]  /*9760*/  MUFU.TANH R175, R175 ;  /* 0x000000af00af7308 */ /* 0x000ee20000002400 */
[----:B-1----:R-:W-:-:S04]  /*9770*/  FMNMX.FTZ R3, R179, R3, !PT ;  /* 0x00000003b3037209 */ /* 0x002fc80007810000 */
[----:B------:R-:W-:-:S03]  /*9780*/  FMNMX.FTZ R3, R182, R3, !PT ;  /* 0x00000003b6037209 */ /* 0x000fc60007810000 */
[----:B------:R-:W1:Y:S01]  /*9790*/  MUFU.TANH R162, R162 ;  /* 0x000000a200a27308 */ /* 0x000e620000002400 */
[----:B------:R-:W-:-:S04]  /*97a0*/  FMNMX.FTZ R3, R183, R3, !PT ;  /* 0x00000003b7037209 */ /* 0x000fc80007810000 */
[----:B------:R-:W-:-:S03]  /*97b0*/  FMNMX.FTZ R3, R170, R3, !PT ;  /* 0x00000003aa037209 */ /* 0x000fc60007810000 */
[----:B------:R-:W4:Y:S01]  /*97c0*/  MUFU.TANH R163, R163 ;  /* 0x000000a300a37308 */ /* 0x000f220000002400 */
[----:B--2---:R-:W-:-:S04]  /*97d0*/  FMNMX.FTZ R3, R171, R3, !PT ;  /* 0x00000003ab037209 */ /* 0x004fc80007810000 */
[----:B0-----:R-:W-:-:S03]  /*97e0*/  FMNMX.FTZ R3, R174, R3, !PT ;  /* 0x00000003ae037209 */ /* 0x001fc60007810000 */
[----:B------:R-:W0:Y:S01]  /*97f0*/  MUFU.TANH R166, R166 ;  /* 0x000000a600a67308 */ /* 0x000e220000002400 */
[----:B---3--:R-:W-:-:S04]  /*9800*/  FMNMX.FTZ R3, R175, R3, !PT ;  /* 0x00000003af037209 */ /* 0x008fc80007810000 */
[----:B-1----:R-:W-:-:S03]  /*9810*/  FMNMX.FTZ R3, R162, R3, !PT ;  /* 0x00000003a2037209 */ /* 0x002fc60007810000 */
[----:B------:R-:W1:Y:S01]  /*9820*/  MUFU.TANH R167, R167 ;  /* 0x000000a700a77308 */ /* 0x000e620000002400 */
[----:B----4-:R-:W-:-:S07]  /*9830*/  FMNMX.FTZ R3, R163, R3, !PT ;  /* 0x00000003a3037209 */ /* 0x010fce0007810000 */
[----:B------:R-:W2:Y:S01]  /*9840*/  MUFU.TANH R154, R154 ;  /* 0x0000009a009a7308 */ /* 0x000ea20000002400 */
[----:B0-----:R-:W-:-:S07]  /*9850*/  FMNMX.FTZ R3, R166, R3, !PT ;  /* 0x00000003a6037209 */ /* 0x001fce0007810000 */
[----:B------:R-:W0:Y:S01]  /*9860*/  MUFU.TANH R155, R155 ;  /* 0x0000009b009b7308 */ /* 0x000e220000002400 */
[----:B-1----:R-:W-:-:S07]  /*9870*/  FMNMX.FTZ R3, R167, R3, !PT ;  /* 0x00000003a7037209 */ /* 0x002fce0007810000 */
[----:B------:R-:W1:Y:S01]  /*9880*/  MUFU.TANH R158, R158 ;  /* 0x0000009e009e7308 */ /* 0x000e620000002400 */
[----:B--2---:R-:W-:-:S07]  /*9890*/  FMNMX.FTZ R3, R154, R3, !PT ;  /* 0x000000039a037209 */ /* 0x004fce0007810000 */
[----:B------:R-:W2:Y:S01]  /*98a0*/  MUFU.TANH R159, R159 ;  /* 0x0000009f009f7308 */ /* 0x000ea20000002400 */
[----:B0-----:R-:W-:-:S04]  /*98b0*/  FMNMX.FTZ R3, R155, R3, !PT ;  /* 0x000000039b037209 */ /* 0x001fc80007810000 */
[----:B-1----:R-:W-:-:S04]  /*98c0*/  FMNMX.FTZ R3, R158, R3, !PT ;  /* 0x000000039e037209 */ /* 0x002fc80007810000 */
[----:B--2---:R-:W-:-:S05]  /*98d0*/  FMNMX.FTZ R3, R159, R3, !PT ;  /* 0x000000039f037209 */ /* 0x004fca0007810000 */
[----:B------:R-:W0:Y:S02]  /*98e0*/  SHFL.BFLY PT, R190, R3, 0x2, 0x1f ;  /* 0x0c401f0003be7f89 */ /* 0x000e2400000e0000 */
[----:B0-----:R-:W-:-:S05]  /*98f0*/  FMNMX.FTZ R3, R3, R190, !PT ;  /* 0x000000be03037209 */ /* 0x001fca0007810000 */
[----:B------:R-:W0:Y:S02]  /*9900*/  SHFL.BFLY PT, R190, R3, 0x1, 0x1f ;  /* 0x0c201f0003be7f89 */ /* 0x000e2400000e0000 */
[----:B0-----:R-:W-:-:S05]  /*9910*/  FMNMX.FTZ R3, R3, R190, !PT ;  /* 0x000000be03037209 */ /* 0x001fca0007810000 */
[----:B------:R-:W-:Y:S01]  /*9920*/  FADD.FTZ R192, -R3, R21 ;  /* 0x0000001503c07221 */ /* 0x000fe20000010100 */
[----:B------:R-:W-:-:S03]  /*9930*/  FMUL.FTZ R21, R4, UR5 ;  /* 0x0000000504157c20 */ /* 0x000fc60008410000 */
[----:B------:R-:W-:Y:S01]  /*9940*/  FMUL.FTZ R192, R192, UR5 ;  /* 0x00000005c0c07c20 */ /* 0x000fe20008410000 */
[--C-:B------:R-:W-:Y:S01]  /*9950*/  FFMA.FTZ R190, R0, UR5, -R21.reuse ;  /* 0x0000000500be7c23 */ /* 0x100fe20008010815 */
        /* <DEDUP_REMOVED lines=18> */
[----:B------:R-:W-:Y:S01]  /*9a80*/  FFMA.FTZ R21, R157, UR5, -R21 ;  /* 0x000000059d157c23 */ /* 0x000fe20008010815 */
[----:B------:R-:W-:Y:S01]  /*9a90*/  FMUL.FTZ R157, R3, UR5 ;  /* 0x00000005039d7c20 */ /* 0x000fe20008410000 */
[----:B------:R-:W-:Y:S03]  /*9aa0*/  MUFU.EX2 R0, R193 ;  /* 0x000000c100007308 */ /* 0x000fe60000000800 */
        /* <DEDUP_REMOVED lines=22> */
[----:B0-----:R-:W-:Y:S01]  /*9c10*/  FFMA.FTZ R17, R0, R17, R190 ;  /* 0x0000001100117223 */ /* 0x001fe200000100be */
[----:B------:R-:W-:-:S06]  /*9c20*/  FFMA.FTZ R195, R159, UR5, -R157 ;  /* 0x000000059fc37c23 */ /* 0x000fcc000801089d */
[----:B------:R-:W0:Y:S08]  /*9c30*/  MUFU.EX2 R191, R191 ;  /* 0x000000bf00bf7308 */ /* 0x000e300000000800 */
[----:B------:R-:W2:Y:S01]  /*9c40*/  MUFU.EX2 R186, R186 ;  /* 0x000000ba00ba7308 */ /* 0x000ea20000000800 */
[----:B-1----:R-:W-:-:S07]  /*9c50*/  FFMA.FTZ R7, R2, R7, R165 ;  /* 0x0000000702077223 */ /* 0x002fce00000100a5 */
[----:B------:R-:W1:Y:S01]  /*9c60*/  MUFU.EX2 R184, R184 ;  /* 0x000000b800b87308 */ /* 0x000e620000000800 */
[----:B0-----:R-:W-:-:S07]  /*9c70*/  FADD.FTZ R17, R191, R17 ;  /* 0x00000011bf117221 */ /* 0x001fce0000010000 */
[----:B------:R-:W0:Y:S01]  /*9c80*/  MUFU.EX2 R187, R187 ;  /* 0x000000bb00bb7308 */ /* 0x000e220000000800 */
[----:B--2---:R-:W-:-:S07]  /*9c90*/  FADD.FTZ R157, R186, R7 ;  /* 0x00000007ba9d7221 */ /* 0x004fce0000010000 */
[----:B------:R-:W2:Y:S01]  /*9ca0*/  MUFU.EX2 R185, R185 ;  /* 0x000000b900b97308 */ /* 0x000ea20000000800 */
[----:B-1----:R-:W-:-:S07]  /*9cb0*/  FADD.FTZ R7, R184, R17 ;  /* 0x00000011b8077221 */ /* 0x002fce0000010000 */
        /* <DEDUP_REMOVED lines=65> */
[----:B-1----:R-:W-:Y:S01]  /*a0d0*/  FADD.FTZ R157, R158, R17 ;  /* 0x000000119e9d7221 */ /* 0x002fe20000010000 */
[----:B0-----:R-:W-:-:S03]  /*a0e0*/  FADD.FTZ R17, R21, R7 ;  /* 0x0000000715117221 */ /* 0x001fc60000010000 */
[----:B--2---:R-:W-:Y:S01]  /*a0f0*/  FADD.FTZ R7, R195, R157 ;  /* 0x0000009dc3077221 */ /* 0x004fe20000010000 */
[----:B------:R-:W-:Y:S06]  /*a100*/  @!P0 BRA `(.L_x_198) ;  /* 0x0000000000048947 */ /* 0x000fec0003800000 */
[----:B------:R-:W-:Y:S01]  /*a110*/  BPT.TRAP 0x1 ;  /* 0x000000040000795c */ /* 0x000fe20000300000 */
.L_x_198:
[----:B------:R-:W-:Y:S01]  /*a120*/  R2UR UR10, R22 ;  /* 0x00000000160a72ca */ /* 0x000fe200000e0000 */
[----:B------:R-:W-:Y:S01]  /*a130*/  UIADD3 UR4, UR4, 0x38860, URZ ;  /* 0x0003886004047890 */ /* 0x000fe2000fffe03f */
[----:B------:R-:W-:Y:S01]  /*a140*/  R2UR UR7, R20 ;  /* 0x00000000140772ca */ /* 0x000fe200000e0000 */
[----:B------:R-:W-:Y:S01]  /*a150*/  UMOV UR61, UR38 ;  /* 0x00000026003d7c82 */ /* 0x000fe20008000000 */
[----:B------:R-:W-:Y:S01]  /*a160*/  R2UR UR6, R6 ;  /* 0x00000000060672ca */ /* 0x000fe200000e0000 */
[----:B------:R-:W-:Y:S01]  /*a170*/  IMAD.MOV.U32 R227, RZ, RZ, R4 ;  /* 0x000000ffffe37224 */ /* 0x000fe200078e0004 */
[----:B------:R-:W-:Y:S01]  /*a180*/  F2FP.BF16.F32.PACK_AB R194, R21, R156 ;  /* 0x0000009c15c2723e */ /* 0x000fe200000010ff */
[----:B------:R-:W-:Y:S01]  /*a190*/  IMAD.MOV.U32 R21, RZ, RZ, R3 ;  /* 0x000000ffff157224 */ /* 0x000fe200078e0003 */
[----:B------:R-:W-:Y:S02]  /*a1a0*/  F2FP.BF16.F32.PACK_AB R208, R191, R190 ;  /* 0x000000bebfd0723e */ /* 0x000fe400000010ff */
[----:B------:R-:W-:-:S02]  /*a1b0*/  F2FP.BF16.F32.PACK_AB R209, R186, R165 ;  /* 0x000000a5bad1723e */ /* 0x000fc400000010ff */
[----:B------:R-:W-:Y:S02]  /*a1c0*/  F2FP.BF16.F32.PACK_AB R210, R185, R184 ;  /* 0x000000b8b9d2723e */ /* 0x000fe400000010ff */
[----:B------:R-:W-:Y:S01]  /*a1d0*/  F2FP.BF16.F32.PACK_AB R211, R189, R187 ;  /* 0x000000bbbdd3723e */ /* 0x000fe200000010ff */
[----:B------:R-:W-:Y:S01]  /*a1e0*/  UISETP.GT.AND UP0, UPT, UR7, UR10, UPT ;  /* 0x0000000a0700728c */ /* 0x000fe2000bf04270 */
[----:B------:R-:W-:Y:S01]  /*a1f0*/  F2FP.BF16.F32.PACK_AB R204, R188, R176 ;  /* 0x000000b0bccc723e */ /* 0x000fe200000010ff */
[----:B------:R-:W-:Y:S01]  /*a200*/  UPRMT UR4, UR6, 0x654, UR4 ;  /* 0x0000065406047896 */ /* 0x000fe20008000004 */
[----:B------:R-:W-:Y:S02]  /*a210*/  R2UR UR6, R16 ;  /* 0x00000000100672ca */ /* 0x000fe400000e0000 */
[----:B------:R-:W-:Y:S02]  /*a220*/  F2FP.BF16.F32.PACK_AB R205, R179, R178 ;  /* 0x000000b2b3cd723e */ /* 0x000fe400000010ff */
[----:B------:R-:W-:-:S02]  /*a230*/  PLOP3.LUT P1, PT, PT, PT, UP0, 0x80, 0x0 ;  /* 0x000000000000781c */ /* 0x000fc40003f2f008 */
[----:B------:R-:W-:Y:S02]  /*a240*/  F2FP.BF16.F32.PACK_AB R206, R180, R177 ;  /* 0x000000b1b4ce723e */ /* 0x000fe400000010ff */
[----:B------:R-:W-:Y:S01]  /*a250*/  SYNCS.ARRIVE.TRANS64.RED.A1T0 RZ, [UR4], RZ ;  /* 0x000000ffffff79a7 */ /* 0x000fe20008100404 */
[----:B------:R-:W-:Y:S01]  /*a260*/  UIADD3 UR4, UR7, -0x1, URZ ;  /* 0xffffffff07047890 */ /* 0x000fe2000fffe03f */
[----:B------:R-:W-:Y:S02]  /*a270*/  F2FP.BF16.F32.PACK_AB R207, R183, R182 ;  /* 0x000000b6b7cf723e */ /* 0x000fe400000010ff */
[----:B------:R-:W-:Y:S01]  /*a280*/  F2FP.BF16.F32.PACK_AB R200, R169, R168 ;  /* 0x000000a8a9c8723e */ /* 0x000fe200000010ff */
[----:B------:R-:W-:Y:S01]  /*a290*/  IMAD.U32 R228, RZ, RZ, UR6 ;  /* 0x00000006ffe47e24 */ /* 0x000fe2000f8e00ff */
[----:B------:R-:W-:Y:S01]  /*a2a0*/  F2FP.BF16.F32.PACK_AB R201, R171, R170 ;  /* 0x000000aaabc9723e */ /* 0x000fe200000010ff */
[----:B------:R-:W-:Y:S01]  /*a2b0*/  IMAD.U32 R20, RZ, RZ, UR4 ;  /* 0x00000004ff147e24 */ /* 0x000fe2000f8e00ff */
[----:B------:R-:W-:-:S02]  /*a2c0*/  F2FP.BF16.F32.PACK_AB R202, R173, R172 ;  /* 0x000000acadca723e */ /* 0x000fc400000010ff */
[----:B------:R-:W-:Y:S02]  /*a2d0*/  F2FP.BF16.F32.PACK_AB R203, R175, R174 ;  /* 0x000000aeafcb723e */ /* 0x000fe400000010ff */
[----:B------:R-:W-:Y:S02]  /*a2e0*/  F2FP.BF16.F32.PACK_AB R196, R160, R181 ;  /* 0x000000b5a0c4723e */ /* 0x000fe400000010ff */
[----:B------:R-:W-:Y:S02]  /*a2f0*/  F2FP.BF16.F32.PACK_AB R197, R163, R162 ;  /* 0x000000a2a3c5723e */ /* 0x000fe400000010ff */
[----:B------:R-:W-:Y:S02]  /*a300*/  F2FP.BF16.F32.PACK_AB R198, R164, R161 ;  /* 0x000000a1a4c6723e */ /* 0x000fe400000010ff */
[----:B------:R-:W-:Y:S02]  /*a310*/  F2FP.BF16.F32.PACK_AB R199, R167, R166 ;  /* 0x000000a6a7c7723e */ /* 0x000fe400000010ff */
[----:B------:R-:W-:-:S02]  /*a320*/  F2FP.BF16.F32.PACK_AB R192, R153, R152 ;  /* 0x0000009899c0723e */ /* 0x000fc400000010ff */
[----:B------:R-:W-:Y:S02]  /*a330*/  F2FP.BF16.F32.PACK_AB R193, R155, R154 ;  /* 0x0000009a9bc1723e */ /* 0x000fe400000010ff */
[----:B------:R-:W-:Y:S01]  /*a340*/  F2FP.BF16.F32.PACK_AB R195, R195, R158 ;  /* 0x0000009ec3c3723e */ /* 0x000fe200000010ff */
[----:B------:R-:W-:Y:S06]  /*a350*/  @P1 BRA `(.L_x_199) ;  /* 0xffffffc000e41947 */ /* 0x000fec000383ffff */
.L_x_188:
        /* <DEDUP_REMOVED lines=131> */
.L_x_200:
[----:B------:R-:W-:Y:S01]  /*ab90*/  R2UR UR4, R16 ;  /* 0x00000000100472ca */ /* 0x000fe200000e0000 */
[----:B------:R-:W-:-:S04]  /*aba0*/  IMAD.U32 R12, RZ, RZ, UR38 ;  /* 0x00000026ff0c7e24 */ /* 0x000fc8000f8e00ff */
[----:B------:R-:W-:-:S08]  /*abb0*/  IMAD R12, R12, 0x8, R5 ;  /* 0x000000080c0c7824 */ /* 0x000fd000078e0205 */
[----:B------:R-:W-:-:S05]  /*abc0*/  IMAD.U32 R9, RZ, RZ, UR4 ;  /* 0x00000004ff097e24 */ /* 0x000fca000f8e00ff */
[----:B------:R-:W-:-:S04]  /*abd0*/  SHF.L.U32 R9, R9, 0x1f, RZ ;  /* 0x0000001f09097819 */ /* 0x000fc800000006ff */
[----:B------:R0:W1:Y:S01]  /*abe0*/  SYNCS.PHASECHK.TRANS64.TRYWAIT P1, [R12+URZ+0x38850], R9 ;  /* 0x038850090c0075a7 */ /* 0x000062000802017f */
[----:B------:R-:W-:Y:S05]  /*abf0*/  @!P0 BRA `(.L_x_201) ;  /* 0x0000000000048947 */ /* 0x000fea0003800000 */
[----:B------:R-:W-:Y:S01]  /*ac00*/  BPT.TRAP 0x1 ;  /* 0x000000040000795c */ /* 0x000fe20000300000 */
.L_x_201:
[----:B------:R-:W-:-:S05]  /*ac10*/  VIADD R5, R5, 0x400 ;  /* 0x0000040005057836 */ /* 0x000fca0000000000 */
[----:B------:R-:W-:-:S04]  /*ac20*/  SHF.R.U32.HI R5, RZ, 0x4, R5 ;  /* 0x00000004ff057819 */ /* 0x000fc80000011605 */
[----:B------:R-:W-:Y:S01]  /*ac30*/  LOP3.LUT R5, R5, 0x3fff, RZ, 0xc0, !PT ;  /* 0x00003fff05057812 */ /* 0x000fe200078ec0ff */
[----:B-1----:R-:W-:Y:S06]  /*ac40*/  @P1 BRA `(.L_x_202) ;  /* 0x0000000000081947 */ /* 0x002fec0003800000 */
[----:B------:R-:W1:Y:S02]  /*ac50*/  SYNCS.PHASECHK.TRANS64.TRYWAIT P1, [R12+URZ+0x38850], R9 ;  /* 0x038850090c0075a7 */ /* 0x000e64000802017f */
[----:B-1----:R-:W-:Y:S05]  /*ac60*/  @!P1 BRA `(.L_x_203) ;  /* 0x000000b400cc9947 */ /* 0x002fea0003800000 */
.L_x_202:
[----:B------:R-:W-:Y:S01]  /*ac70*/  LOP3.LUT R5, R5, 0x2800000, RZ, 0xfc, !PT ;  /* 0x0280000005057812 */ /* 0x000fe200078efcff */
[----:B------:R-:W-:Y:S01]  /*ac80*/  IMAD.U32 R8, RZ, RZ, UR38 ;  /* 0x00000026ff087e24 */ /* 0x000fe2000f8e00ff */
[----:B------:R-:W-:Y:S05]  /*ac90*/  WARPSYNC.ALL ;  /* 0x0000000000007948 */ /* 0x000fea0003800000 */
[----:B------:R-:W-:Y:S01]  /*aca0*/  IMAD R8, R8, 0xa00, R5 ;  /* 0x00000a0008087824 */ /* 0x000fe200078e0205 */
[----:B------:R-:W-:Y:S01]  /*acb0*/  WARPGROUP.ARRIVE ;  /* 0x00000000000079c5 */ /* 0x000fe20000000000 */
[----:B01----:R-:W-:Y:S01]  /*acc0*/  IMAD.MOV.U32 R9, RZ, RZ, 0x40000040 ;  /* 0x40000040ff097424 */ /* 0x003fe200078e00ff */
[----:B------:R-:W0:Y:S01]  /*acd0*/  SHFL.BFLY PT, R0, R17, 0x2, 0x1f ;  /* 0x0c401f0011007f89 */ /* 0x000e2200000e0000 */
[C---:B------:R-:W-:Y:S01]  /*ace0*/  VIADD R10, R8.reuse, 0x80 ;  /* 0x00000080080a7836 */ /* 0x040fe20000000000 */
[----:B------:R-:W-:Y:S01]  /*acf0*/  R2UR UR6, R8 ;  /* 0x00000000080672ca */ /* 0x000fe200000e0000 */
[----:B------:R-:W-:Y:S01]  /*ad00*/  IMAD.MOV.U32 R11, RZ, RZ, 0x40000040 ;  /* 0x40000040ff0b7424 */ /* 0x000fe200078e00ff */
[----:B------:R-:W-:Y:S01]  /*ad10*/  R2UR UR7, R9 ;  /* 0x00000000090772ca */ /* 0x000fe200000e0000 */
[----:B------:R-:W-:Y:S01]  /*ad20*/  IMAD.MOV.U32 R9, RZ, RZ, 0x40000040 ;  /* 0x40000040ff097424 */ /* 0x000fe200078e00ff */
[----:B------:R-:W1:Y:S01]  /*ad30*/  SHFL.BFLY PT, R2, R7, 0x2, 0x1f ;  /* 0x0c401f0007027f89 */ /* 0x000e6200000e0000 */
[----:B------:R-:W-:-:S10]  /*ad40*/  IMAD.U32 R15, RZ, RZ, UR5 ;  /* 0x00000005ff0f7e24 */ /* 0x000fd4000f8e00ff */
[----:B------:R-:W-:Y:S01]  /*ad50*/  HGMMA.64x256x16.F32.BF16 R24, R208, gdesc[UR4].tnspB, R24, gsb0 ;  /* 0x43e00004d0187df0 */ /* 0x000fe20008001818 */
[----:B------:R-:W-:Y:S01]  /*ad60*/  R2UR UR6, R10 ;  /* 0x000000000a0672ca */ /* 0x000fe200000e0000 */
[----:B------:R-:W-:Y:S01]  /*ad70*/  VIADD R10, R8, 0x100 ;  /* 0x00000100080a7836 */ /* 0x000fe20000000000 */
[----:B------:R-:W-:Y:S02]  /*ad80*/  R2UR UR7, R11 ;  /* 0x000000000b0772ca */ /* 0x000fe400000e0000 */
[----:B------:R-:W-:Y:S01]  /*ad90*/  MOV R11, 0x40000040 ;  /* 0x40000040000b7802 */ /* 0x000fe20000000f00 */
[----:B0-----:R-:W-:-:S05]  /*ada0*/  FADD.FTZ R0, R0, R17 ;  /* 0x0000001100007221 */ /* 0x001fca0000010000 */
[----:B------:R-:W0:Y:S01]  /*adb0*/  SHFL.BFLY PT, R5, R0, 0x1, 0x1f ;  /* 0x0c201f0000057f89 */ /* 0x000e2200000e0000 */
[----:B-1----:R-:W-:Y:S01]  /*adc0*/  FADD.FTZ R2, R2, R7 ;  /* 0x0000000702027221 */ /* 0x002fe20000010000 */
[----:B------:R-:W-:Y:S01]  /*add0*/  IMAD.MOV.U32 R7, RZ, RZ, RZ ;  /* 0x000000ffff077224 */ /* 0x000fe200078e00ff */
[----:B------:R-:W-:Y:S02]  /*ade0*/  WARPGROUP.DEPBAR.LE gsb0, 0x0 ;  /* 0x00008000000079c5 */ /* 0x000fe40000010000 */
[----:B------:R-:W-:-:S12]  /*adf0*/  WARPGROUP.ARRIVE ;  /* 0x00000000000079c5 */ /* 0x000fd80000000000 */
[----:B------:R-:W-:Y:S01]  /*ae00*/  HGMMA.64x256x16.F32.BF16 R24, R204, gdesc[UR4].tnspB, R24, gsb0 ;  /* 0x43e00004cc187df0 */ /* 0x000fe20008001818 */
[----:B------:R-:W-:Y:S01]  /*ae10*/  R2UR UR6, R10 ;  /* 0x000000000a0672ca */ /* 0x000fe200000e0000 */
[C---:B------:R-:W-:Y:S01]  /*ae20*/  VIADD R10, R8.reuse, 0x180 ;  /* 0x00000180080a7836 */ /* 0x040fe20000000000 */
[----:B------:R-:W-:Y:S01]  /*ae30*/  R2UR UR7, R11 ;  /* 0x000000000b0772ca */ /* 0x000fe200000e0000 */
[----:B------:R-:W-:Y:S02]  /*ae40*/  IMAD.MOV.U32 R11, RZ, RZ, 0x40000040 ;  /* 0x40000040ff0b7424 */ /* 0x000fe400078e00ff */
[----:B------:R-:W-:Y:S01]  /*ae50*/  VIADD R8, R8, 0x200 ;  /* 0x0000020008087836 */ /* 0x000fe20000000000 */
[----:B------:R-:W-:Y:S02]  /*ae60*/  WARPGROUP.DEPBAR.LE gsb0, 0x0 ;  /* 0x00008000000079c5 */ /* 0x000fe40000010000 */
[----:B------:R-:W-:-:S15]  /*ae70*/  WARPGROUP.ARRIVE ;  /* 0x00000000000079c5 */ /* 0x000fde0000000000 */
[----:B------:R-:W-:-:S04]  /*ae80*/  NOP ;  /* 0x0000000000007918 */ /* 0x000fc80000000000 */
[----:B------:R-:W-:Y:S01]  /*ae90*/  HGMMA.64x256x16.F32.BF16 R24, R200, gdesc[UR4].tnspB, R24, gsb0 ;  /* 0x43e00004c8187df0 */ /* 0x000fe20008001818 */
[----:B------:R-:W-:Y:S02]  /*aea0*/  R2UR UR6, R10 ;  /* 0x000000000a0672ca */ /* 0x000fe400000e0000 */
[----:B------:R-:W-:Y:S01]  /*aeb0*/  R2UR UR7, R11 ;  /* 0x000000000b0772ca */ /* 0x000fe200000e0000 */
[----:B0-----:R-:W-:Y:S01]  /*aec0*/  FADD.FTZ R11, R0, R5 ;  /* 0x00000005000b7221 */ /* 0x001fe20000010000 */
[----:B------:R-:W-:Y:S02]  /*aed0*/  IMAD.MOV.U32 R5, RZ, RZ, RZ ;  /* 0x000000ffff057224 */ /* 0x000fe400078e00ff */
[----:B------:R-:W-:Y:S02]  /*aee0*/  IMAD.MOV.U32 R0, RZ, RZ, -0x800000 ;  /* 0xff800000ff007424 */ /* 0x000fe400078e00ff */
[----:B------:R-:W-:-:S13]  /*aef0*/  FSETP.NE.FTZ.AND P1, PT, R11, RZ, PT ;  /* 0x000000ff0b00720b */ /* 0x000fda0003f35000 */
[----:B------:R-:W-:Y:S01]  /*af00*/  @P1 MUFU.RCP R7, R11 ;  /* 0x0000000b00071308 */ /* 0x000fe20000001000 */
[----:B------:R-:W-:Y:S02]  /*af10*/  WARPGROUP.DEPBAR.LE gsb0, 0x0 ;  /* 0x00008000000079c5 */ /* 0x000fe40000010000 */
[----:B------:R-:W-:-:S06]  /*af20*/  WARPGROUP.ARRIVE ;  /* 0x00000000000079c5 */ /* 0x000fcc0000000000 */
[----:B------:R-:W-:Y:S01]  /*af30*/  HGMMA.64x256x16.F32.BF16 R24, R196, gdesc[UR4].tnspB, R24, gsb0 ;  /* 0x43e00004c4187df0 */ /* 0x000fe20008001818 */
[----:B------:R-:W-:Y:S02]  /*af40*/  R2UR UR6, R8 ;  /* 0x00000000080672ca */ /* 0x000fe400000e0000 */
[----:B------:R-:W-:Y:S01]  /*af50*/  R2UR UR7, R9 ;  /* 0x00000000090772ca */ /* 0x000fe200000e0000 */
[----:B------:R-:W0:Y:S01]  /*af60*/  @P1 MUFU.LG2 R8, R11 ;  /* 0x0000000b00081308 */ /* 0x000e220000000c00 */
[----:B------:R-:W1:Y:S01]  /*af70*/  SHFL.BFLY PT, R9, R2, 0x1, 0x1f ;  /* 0x0c201f0002097f89 */ /* 0x000e6200000e0000 */
[----:B0-----:R-:W-:Y:S01]  /*af80*/  @P1 FMUL.FTZ R8, R8, 0.69314718246459960938 ;  /* 0x3f31721808081820 */ /* 0x001fe20000410000 */
[----:B-1----:R-:W-:Y:S01]  /*af90*/  FADD.FTZ R13, R2, R9 ;  /* 0x00000009020d7221 */ /* 0x002fe20000010000 */
[----:B------:R-:W-:Y:S02]  /*afa0*/  IMAD.U32 R9, RZ, RZ, UR5 ;  /* 0x00000005ff097e24 */ /* 0x000fe4000f8e00ff */
[----:B------:R-:W-:-:S02]  /*afb0*/  IMAD.MOV.U32 R2, RZ, RZ, -0x800000 ;  /* 0xff800000ff027424 */ /* 0x000fc400078e00ff */
[----:B------:R-:W-:Y:S01]  /*afc0*/  FSETP.NE.FTZ.AND P2, PT, R13, RZ, PT ;  /* 0x000000ff0d00720b */ /* 0x000fe20003f55000 */
[----:B------:R-:W-:-:S04]  /*afd0*/  @P1 FMUL.FTZ R9, R9, 0.69314718246459960938 ;  /* 0x3f31721809091820 */ /* 0x000fc80000410000 */
[----:B------:R-:W-:-:S08]  /*afe0*/  @P1 FFMA.FTZ R2, R9, R4, R8 ;  /* 0x0000000409021223 */ /* 0x000fd00000010008 */
[----:B------:R-:W0:Y:S01]  /*aff0*/  @P2 MUFU.LG2 R10, R13 ;  /* 0x0000000d000a2308 */ /* 0x000e220000000c00 */
[----:B------:R-:W-:-:S07]  /*b000*/  @P2 FMUL.FTZ R15, R15, 0.69314718246459960938 ;  /* 0x3f3172180f0f2820 */ /* 0x000fce0000410000 */
[----:B------:R1:W2:Y:S01]  /*b010*/  @P2 MUFU.RCP R5, R13 ;  /* 0x0000000d00052308 */ /* 0x0002a20000001000 */
[----:B0-----:R-:W-:-:S04]  /*b020*/  @P2 FMUL.FTZ R10, R10, 0.69314718246459960938 ;  /* 0x3f3172180a0a2820 */ /* 0x001fc80000410000 */
[----:B------:R-:W-:Y:S01]  /*b030*/  @P2 FFMA.FTZ R0, R15, R3, R10 ;  /* 0x000000030f002223 */ /* 0x000fe2000001000a */
[----:B------:R-:W-:Y:S02]  /*b040*/  WARPGROUP.DEPBAR.LE gsb0, 0x0 ;  /* 0x00008000000079c5 */ /* 0x000fe40000010000 */
[----:B------:R-:W-:-:S06]  /*b050*/  WARPGROUP.ARRIVE ;  /* 0x00000000000079c5 */ /* 0x000fcc0000000000 */
[----:B------:R-:W-:Y:S03]  /*b060*/  HGMMA.64x256x16.F32.BF16 R24, R192, gdesc[UR4].tnspB, R24, gsb0 ;  /* 0x43e00004c0187df0 */ /* 0x000fe60008001818 */
[----:B------:R-:W-:Y:S02]  /*b070*/  WARPGROUP.DEPBAR.LE gsb0, 0x0 ;  /* 0x00008000000079c5 */ /* 0x000fe40000010000 */
[----:B-12---:R-:W-:Y:S05]  /*b080*/  @!P0 BRA `(.L_x_204) ;  /* 0x0000000000048947 */ /* 0x006fea0003800000 */
[----:B------:R-:W-:Y:S01]  /*b090*/  BPT.TRAP 0x1 ;  /* 0x000000040000795c */ /* 0x000fe20000300000 */
.L_x_204:
[----:B------:R-:W2:Y:S01]  /*b0a0*/  LDL.LU R3, [R1+0x38] ;  /* 0x0000380001037983 */ /* 0x000ea20000300800 */
[----:B------:R-:W-:Y:S01]  /*b0b0*/  R2UR UR5, R16 ;  /* 0x00000000100572ca */ /* 0x000fe200000e0000 */
[----:B------:R-:W-:Y:S01]  /*b0c0*/  UIADD3 UR38, UR38, 0x1, URZ ;  /* 0x0000000126267890 */ /* 0x000fe2000fffe03f */
[-C--:B------:R-:W-:Y:S01]  /*b0d0*/  FMUL.FTZ R24, R24, R7.reuse ;  /* 0x0000000718187220 */ /* 0x080fe20000410000 */
[-C--:B------:R-:W-:Y:S01]  /*b0e0*/  FMUL.FTZ R25, R25, R7.reuse ;  /* 0x0000000719197220 */ /* 0x080fe20000410000 */
[-C--:B------:R-:W-:Y:S01]  /*b0f0*/  FMUL.FTZ R28, R28, R7.reuse ;  /* 0x000000071c1c7220 */ /* 0x080fe20000410000 */
[----:B------:R-:W-:Y:S01]  /*b100*/  UISETP.NE.AND UP0, UPT, UR38, 0x2, UPT ;  /* 0x000000022600788c */ /* 0x000fe2000bf05270 */
        /* <DEDUP_REMOVED lines=126> */
[----:B------:R-:W-:Y:S01]  /*b8f0*/  USEL UR38, UR38, URZ, UP0 ;  /* 0x0000003f26267287 */ /* 0x000fe20008000000 */
[----:B--2---:R-:W-:Y:S01]  /*b900*/  R2UR UR4, R3 ;  /* 0x00000000030472ca */ /* 0x004fe200000e0000 */
[----:B------:R-:W-:-:S05]  /*b910*/  VIADD R3, R12, 0x38860 ;  /* 0x000388600c037836 */ /* 0x000fca0000000000 */
[----:B------:R-:W-:-:S04]  /*b920*/  PRMT R3, R6, 0x654, R3 ;  /* 0x0000065406037816 */ /* 0x000fc80000000003 */
[----:B------:R0:W-:Y:S03]  /*b930*/  SYNCS.ARRIVE.TRANS64.RED.A1T0 RZ, [R3+URZ], RZ ;  /* 0x000000ff03ff79a7 */ /* 0x0001e6000810043f */
[----:B------:R-:W-:-:S06]  /*b940*/  UIADD3 UR4, UR4, 0x1, URZ ;  /* 0x0000000104047890 */ /* 0x000fcc000fffe03f */
[----:B0-----:R-:W-:Y:S01]  /*b950*/  IMAD.U32 R3, RZ, RZ, UR4 ;  /* 0x00000004ff037e24 */ /* 0x001fe2000f8e00ff */
[----:B------:R-:W-:-:S04]  /*b960*/  USEL UR4, URZ, 0x1, UP0 ;  /* 0x000000013f047887 */ /* 0x000fc80008000000 */
[----:B------:R0:W-:Y:S01]  /*b970*/  STL [R1+0x38], R3 ;  /* 0x0000380301007387 */ /* 0x0001e20000100800 */
[----:B------:R-:W-:-:S06]  /*b980*/  ULOP3.LUT UR5, UR5, UR4, URZ, 0x3c, !UPT ;  /* 0x0000000405057292 */ /* 0x000fcc000f8e3c3f */
[----:B------:R-:W-:-:S07]  /*b990*/  IMAD.U32 R16, RZ, RZ, UR5 ;  /* 0x00000005ff107e24 */ /* 0x000fce000f8e00ff */
.L_x_180:
[----:B------:R-:W1:Y:S08]  /*b9a0*/  S2UR UR4, SR_CgaCtaId ;  /* 0x00000000000479c3 */ /* 0x000e700000008800 */
[----:B------:R-:W-:Y:S06]  /*b9b0*/  BAR.SYNC.DEFER_BLOCKING 0x5, 0x180 ;  /* 0x0146000000007b1d */ /* 0x000fec0000010000 */
[----:B------:R-:W-:Y:S01]  /*b9c0*/  UMOV UR8, 0x400 ;  /* 0x0000040000087882 */ /* 0x000fe20000000000 */
[----:B------:R-:W-:Y:S01]  /*b9d0*/  BSSY B0, `(.L_x_205) ;  /* 0x00004c4000007945 */ /* 0x000fe20003800000 */
[----:B-1----:R-:W-:-:S09]  /*b9e0*/  ULEA UR8, UR4, UR8, 0x18 ;  /* 0x0000000804087291 */ /* 0x002fd2000f8ec03f */
[----:B------:R-:W1:Y:S02]  /*b9f0*/  LDS.128 R4, [UR8+0x388d0] ;  /* 0x0388d008ff047984 */ /* 0x000e640008000c00 */
[----:B-1----:R-:W-:Y:S02]  /*ba00*/  R2UR UR6, R5 ;  /* 0x00000000050672ca */ /* 0x002fe400000e0000 */
[----:B------:R-:W-:Y:S02]  /*ba10*/  R2UR UR5, R6 ;  /* 0x00000000060572ca */ /* 0x000fe400000e0000 */
[----:B------:R-:W-:Y:S01]  /*ba20*/  R2UR UR7, R7 ;  /* 0x00000000070772ca */ /* 0x000fe200000e0000 */
[----:B------:R-:W-:Y:S06]  /*ba30*/  BAR.ARV 0x4, 0x180 ;  /* 0x0106000000007b1d */ /* 0x000fec0000002000 */
[----:B------:R-:W-:Y:S08]  /*ba40*/  @P0 BRA `(.L_x_206) ;  /* 0x0000003800d00947 */ /* 0x000ff00003800000 */
[----:B------:R-:W2:Y:S01]  /*ba50*/  LDL.LU R9, [R1+0x30] ;  /* 0x0000300001097983 */ /* 0x000ea20000300800 */
[----:B------:R-:W1:Y:S01]  /*ba60*/  S2UR UR4, SR_SWINHI ;  /* 0x00000000000479c3 */ /* 0x000e620000002f00 */
[----:B------:R-:W-:Y:S01]  /*ba70*/  IMAD.MOV.U32 R12, RZ, RZ, 0x2 ;  /* 0x00000002ff0c7424 */ /* 0x000fe200078e00ff */
[----:B------:R-:W-:Y:S01]  /*ba80*/  F2FP.BF16.F32.PACK_AB R6, R29, R28 ;  /* 0x0000001c1d06723e */ /* 0x000fe200000010ff */
[----:B------:R-:W3:Y:S01]  /*ba90*/  LDL.LU R8, [R1+0x34] ;  /* 0x0000340001087983 */ /* 0x000ee20000300800 */
[----:B------:R-:W-:Y:S01]  /*baa0*/  F2FP.BF16.F32.PACK_AB R7, R31, R30 ;  /* 0x0000001e1f07723e */ /* 0x000fe200000010ff */
[----:B------:R-:W-:Y:S01]  /*bab0*/  ULDC.64 UR14, c[0x0][0xc00] ;  /* 0x00030000000e7ab9 */ /* 0x000fe20000000a00 */
[----:B------:R-:W-:Y:S01]  /*bac0*/  R2UR UR22, R212 ;  /* 0x00000000d41672ca */ /* 0x000fe200000e0000 */
[----:B0-----:R-:W4:Y:S01]  /*bad0*/  LDL R3, [R1+0x48] ;  /* 0x0000480001037983 */ /* 0x001f220000100800 */
[----:B------:R-:W-:-:S03]  /*bae0*/  ULDC UR20, c[0x0][0xbe8] ;  /* 0x0002fa0000147ab9 */ /* 0x000fc60000000800 */
[----:B------:R-:W5:Y:S01]  /*baf0*/  LDL R170, [R1+0x2c] ;  /* 0x00002c0001aa7983 */ /* 0x000f620000100800 */
[----:B------:R-:W-:Y:S02]  /*bb00*/  R2UR UR21, R215 ;  /* 0x00000000d71572ca */ /* 0x000fe400000e0000 */
[----:B------:R-:W-:Y:S01]  /*bb10*/  R2UR UR24, R216 ;  /* 0x00000000d81872ca */ /* 0x000fe200000e0000 */
[----:B------:R-:W5:Y:S01]  /*bb20*/  LDL R171, [R1+0x44] ;  /* 0x0000440001ab7983 */ /* 0x000f620000100800 */
[----:B------:R-:W-:Y:S01]  /*bb30*/  UMOV UR10, UR8 ;  /* 0x00000008000a7c82 */ /* 0x000fe20008000000 */
[----:B-1----:R-:W-:Y:S01]  /*bb40*/  UMOV UR11, UR4 ;  /* 0x00000004000b7c82 */ /* 0x002fe20008000000 */
[----:B------:R-:W-:Y:S01]  /*bb50*/  BAR.SYNC.DEFER_BLOCKING 0x1, 0x100 ;  /* 0x0044000000007b1d */ /* 0x000fe20000010000 */
[----:B--2---:R-:W-:Y:S02]  /*bb60*/  R2UR UR19, R9 ;  /* 0x00000000091372ca */ /* 0x004fe400000e0000 */
[----:B---3--:R-:W-:Y:S01]  /*bb70*/  R2UR UR17, R8 ;  /* 0x00000000081172ca */ /* 0x008fe200000e0000 */
[----:B----4-:R-:W-:Y:S01]  /*bb80*/  IMAD.WIDE R12, R3, R12, UR10 ;  /* 0x0000000a030c7e25 */ /* 0x010fe2000f8e020c */
[----:B-----5:R-:W-:-:S02]  /*bb90*/  R2UR UR18, R170 ;  /* 0x00000000aa1272ca */ /* 0x020fc400000e0000 */
[C---:B------:R-:W-:Y:S02]  /*bba0*/  IADD3 R15, P1, R12.reuse, 0x20, RZ ;  /* 0x000000200c0f7810 */ /* 0x040fe40007f3e0ff */
[----:B------:R-:W-:Y:S02]  /*bbb0*/  IADD3 R157, P4, R12, 0x60, RZ ;  /* 0x000000600c9d7810 */ /* 0x000fe40007f9e0ff */
[----:B------:R-:W-:Y:S02]  /*bbc0*/  LOP3.LUT R14, R15, 0x380, RZ, 0xc0, !PT ;  /* 0x000003800f0e7812 */ /* 0x000fe400078ec0ff */
[----:B------:R-:W-:Y:S02]  /*bbd0*/  LOP3.LUT R156, R157, 0x380, RZ, 0xc0, !PT ;  /* 0x000003809d9c7812 */ /* 0x000fe400078ec0ff */
[----:B------:R-:W-:Y:S02]  /*bbe0*/  SHF.R.U64 R14, R14, 0x3, RZ ;  /* 0x000000030e0e7819 */ /* 0x000fe400000012ff */
[----:B------:R-:W-:-:S02]  /*bbf0*/  IADD3 R161, P6, R12, 0x4020, RZ ;  /* 0x000040200ca17810 */ /* 0x000fc40007fde0ff */
[----:B------:R-:W-:Y:S02]  /*bc00*/  LOP3.LUT R5, R12, 0x380, RZ, 0xc0, !PT ;  /* 0x000003800c057812 */ /* 0x000fe400078ec0ff */
[----:B------:R-:W-:Y:S02]  /*bc10*/  SHF.R.U64 R156, R156, 0x3, RZ ;  /* 0x000000039c9c7819 */ /* 0x000fe400000012ff */
[----:B------:R-:W-:Y:S01]  /*bc20*/  LOP3.LUT R14, R14, R15, RZ, 0x3c, !PT ;  /* 0x0000000f0e0e7212 */ /* 0x000fe200078e3cff */
[----:B------:R-:W-:Y:S01]  /*bc30*/  IMAD.X R15, RZ, RZ, R13, P1 ;  /* 0x000000ffff0f7224 */ /* 0x000fe200008e060d */
[----:B------:R-:W-:Y:S02]  /*bc40*/  IADD3 R159, P3, R12, 0x4000, RZ ;  /* 0x000040000c9f7810 */ /* 0x000fe40007f7e0ff */
[----:B------:R-:W-:Y:S02]  /*bc50*/  LOP3.LUT R160, R161, 0x380, RZ, 0xc0, !PT ;  /* 0x00000380a1a07812 */ /* 0x000fe400078ec0ff */
[----:B------:R-:W-:-:S02]  /*bc60*/  SHF.R.U64 R5, R5, 0x3, RZ ;  /* 0x0000000305057819 */ /* 0x000fc400000012ff */
[C---:B------:R-:W-:Y:S02]  /*bc70*/  IADD3 R155, P0, R12.reuse, 0x40, RZ ;  /* 0x000000400c9b7810 */ /* 0x040fe40007f1e0ff */
[C---:B------:R-:W-:Y:S02]  /*bc80*/  IADD3 R163, P5, R12.reuse, 0x4040, RZ ;  /* 0x000040400ca37810 */ /* 0x040fe40007fbe0ff */
[C---:B------:R-:W-:Y:S02]  /*bc90*/  IADD3 R165, P2, R12.reuse, 0x4060, RZ ;  /* 0x000040600ca57810 */ /* 0x040fe40007f5e0ff */
[----:B------:R-:W-:Y:S02]  /*bca0*/  IADD3 R167, P1, R12, 0x8000, RZ ;  /* 0x000080000ca77810 */ /* 0x000fe40007f3e0ff */
[----:B------:R-:W-:Y:S01]  /*bcb0*/  LOP3.LUT R156, R156, R157, RZ, 0x3c, !PT ;  /* 0x0000009d9c9c7212 */ /* 0x000fe200078e3cff */
[----:B------:R-:W-:Y:S01]  /*bcc0*/  IMAD.X R157, RZ, RZ, R13, P4 ;  /* 0x000000ffff9d7224 */ /* 0x000fe200020e060d */
[----:B------:R-:W-:-:S02]  /*bcd0*/  LOP3.LUT R158, R159, 0x380, RZ, 0xc0, !PT ;  /* 0x000003809f9e7812 */ /* 0x000fc400078ec0ff */
[----:B------:R-:W-:Y:S02]  /*bce0*/  SHF.R.U64 R160, R160, 0x3, RZ ;  /* 0x00000003a0a07819 */ /* 0x000fe400000012ff */
[----:B------:R-:W-:Y:S02]  /*bcf0*/  LOP3.LUT R4, R5, R12, RZ, 0x3c, !PT ;  /* 0x0000000c05047212 */ /* 0x000fe400078e3cff */
[----:B------:R-:W-:Y:S02]  /*bd00*/  IADD3 R9, P4, R12, 0x8040, RZ ;  /* 0x000080400c097810 */ /* 0x000fe40007f9e0ff */
[----:B------:R-:W-:Y:S02]  /*bd10*/  LOP3.LUT R154, R155, 0x380, RZ, 0xc0, !PT ;  /* 0x000003809b9a7812 */ /* 0x000fe400078ec0ff */
[----:B------:R-:W-:Y:S02]  /*bd20*/  LOP3.LUT R162, R163, 0x380, RZ, 0xc0, !PT ;  /* 0x00000380a3a27812 */ /* 0x000fe400078ec0ff */
[----:B------:R-:W-:-:S02]  /*bd30*/  LOP3.LUT R164, R165, 0x380, RZ, 0xc0, !PT ;  /* 0x00000380a5a47812 */ /* 0x000fc400078ec0ff */
[----:B------:R-:W-:Y:S02]  /*bd40*/  LOP3.LUT R166, R167, 0x380, RZ, 0xc0, !PT ;  /* 0x00000380a7a67812 */ /* 0x000fe400078ec0ff */
[----:B------:R-:W-:Y:S02]  /*bd50*/  MOV R5, R13 ;  /* 0x0000000d00057202 */ /* 0x000fe40000000f00 */
[----:B------:R-:W-:Y:S02]  /*bd60*/  SHF.R.U64 R158, R158, 0x3, RZ ;  /* 0x000000039e9e7819 */ /* 0x000fe400000012ff */
[----:B------:R-:W-:Y:S01]  /*bd70*/  LOP3.LUT R160, R160, R161, RZ, 0x3c, !PT ;  /* 0x000000a1a0a07212 */ /* 0x000fe200078e3cff */
[----:B------:R-:W-:Y:S01]  /*bd80*/  IMAD.X R161, RZ, RZ, R13, P6 ;  /* 0x000000ffffa17224 */ /* 0x000fe200030e060d */
[----:B------:R-:W-:Y:S02]  /*bd90*/  LOP3.LUT R8, R9, 0x380, RZ, 0xc0, !PT ;  /* 0x0000038009087812 */ /* 0x000fe400078ec0ff */
[----:B------:R-:W-:-:S02]  /*bda0*/  SHF.R.U64 R154, R154, 0x3, RZ ;  /* 0x000000039a9a7819 */ /* 0x000fc400000012ff */
[----:B------:R-:W-:Y:S02]  /*bdb0*/  SHF.R.U64 R162, R162, 0x3, RZ ;  /* 0x00000003a2a27819 */ /* 0x000fe400000012ff */
[----:B------:R-:W-:Y:S02]  /*bdc0*/  SHF.R.U64 R164, R164, 0x3, RZ ;  /* 0x00000003a4a47819 */ /* 0x000fe400000012ff */
[----:B------:R-:W-:Y:S02]  /*bdd0*/  SHF.R.U64 R166, R166, 0x3, RZ ;  /* 0x00000003a6a67819 */ /* 0x000fe400000012ff */
[----:B------:R-:W-:Y:S02]  /*bde0*/  MOV R3, R4 ;  /* 0x0000000400037202 */ /* 0x000fe40000000f00 */
[----:B------:R-:W-:Y:S02]  /*bdf0*/  IADD3 R17, P6, R12, 0xc000, RZ ;  /* 0x0000c0000c117810 */ /* 0x000fe40007fde0ff */
[----:B------:R-:W-:-:S02]  /*be00*/  F2FP.BF16.F32.PACK_AB R4, R25, R24 ;  /* 0x000000181904723e */ /* 0x000fc400000010ff */
[----:B------:R-:W-:Y:S02]  /*be10*/  F2FP.BF16.F32.PACK_AB R5, R27, R26 ;  /* 0x0000001a1b05723e */ /* 0x000fe400000010ff */
[----:B------:R-:W-:Y:S01]  /*be20*/  LOP3.LUT R158, R158, R159, RZ, 0x3c, !PT ;  /* 0x0000009f9e9e7212 */ /* 0x000fe200078e3cff */
[--C-:B------:R-:W-:Y:S01]  /*be30*/  IMAD.X R159, RZ, RZ, R13.reuse, P3 ;  /* 0x000000ffff9f7224 */ /* 0x100fe200018e060d */
[----:B------:R-:W-:Y:S02]  /*be40*/  SHF.R.U64 R8, R8, 0x3, RZ ;  /* 0x0000000308087819 */ /* 0x000fe400000012ff */
[----:B------:R-:W-:Y:S01]  /*be50*/  LOP3.LUT R154, R154, R155, RZ, 0x3c, !PT ;  /* 0x0000009b9a9a7212 */ /* 0x000fe200078e3cff */
[--C-:B------:R-:W-:Y:S01]  /*be60*/  IMAD.X R155, RZ, RZ, R13.reuse, P0 ;  /* 0x000000ffff9b7224 */ /* 0x100fe200000e060d */
[----:B------:R-:W-:Y:S01]  /*be70*/  LOP3.LUT R162, R162, R163, RZ, 0x3c, !PT ;  /* 0x000000a3a2a27212 */ /* 0x000fe200078e3cff */
[--C-:B------:R-:W-:Y:S01]  /*be80*/  IMAD.X R163, RZ, RZ, R13.reuse, P5 ;  /* 0x000000ffffa37224 */ /* 0x100fe200028e060d */
[----:B------:R-:W-:Y:S01]  /*be90*/  LOP3.LUT R164, R164, R165, RZ, 0x3c, !PT ;  /* 0x000000a5a4a47212 */ /* 0x000fe200078e3cff */
[--C-:B------:R-:W-:Y:S01]  /*bea0*/  IMAD.X R165, RZ, RZ, R13.reuse, P2 ;  /* 0x000000ffffa57224 */ /* 0x100fe200010e060d */
[----:B------:R-:W-:Y:S01]  /*beb0*/  LOP3.LUT R166, R166, R167, RZ, 0x3c, !PT ;  /* 0x000000a7a6a67212 */ /* 0x000fe200078e3cff */
[----:B------:R-:W-:Y:S01]  /*bec0*/  IMAD.X R167, RZ, RZ, R13, P1 ;  /* 0x000000ffffa77224 */ /* 0x000fe200008e060d */
[----:B------:R-:W-:-:S02]  /*bed0*/  IADD3 R11, P3, R12, 0x8060, RZ ;  /* 0x000080600c0b7810 */ /* 0x000fc40007f7e0ff */
[----:B------:R-:W-:Y:S01]  /*bee0*/  LOP3.LUT R10, R17, 0x380, RZ, 0xc0, !PT ;  /* 0x00000380110a7812 */ /* 0x000fe200078ec0ff */
[----:B------:R0:W-:Y:S01]  /*bef0*/  STSM.16.M88.4 [R3], R4 ;  /* 0x0000000403007844 */ /* 0x0001e20000000200 */
[C---:B------:R-:W-:Y:S02]  /*bf00*/  IADD3 R169, P0, R12.reuse, 0x8020, RZ ;  /* 0x000080200ca97810 */ /* 0x040fe40007f1e0ff */
[C---:B------:R-:W-:Y:S02]  /*bf10*/  IADD3 R20, P5, R12.reuse, 0xc020, RZ ;  /* 0x0000c0200c147810 */ /* 0x040fe40007fbe0ff */
[C---:B------:R-:W-:Y:S02]  /*bf20*/  IADD3 R153, P2, R12.reuse, 0xc040, RZ ;  /* 0x0000c0400c997810 */ /* 0x040fe40007f5e0ff */
[----:B------:R-:W-:Y:S02]  /*bf30*/  IADD3 R18, P1, R12, 0xc060, RZ ;  /* 0x0000c0600c127810 */ /* 0x000fe40007f3e0ff */
[----:B------:R-:W-:-:S02]  /*bf40*/  SHF.R.U64 R10, R10, 0x3, RZ ;  /* 0x000000030a0a7819 */ /* 0x000fc400000012ff */
[----:B------:R-:W-:Y:S02]  /*bf50*/  LOP3.LUT R168, R169, 0x380, RZ, 0xc0, !PT ;  /* 0x00000380a9a87812 */ /* 0x000fe400078ec0ff */
[----:B------:R-:W-:Y:S02]  /*bf60*/  LOP3.LUT R21, R20, 0x380, RZ, 0xc0, !PT ;  /* 0x0000038014157812 */ /* 0x000fe400078ec0ff */
[----:B0-----:R-:W-:Y:S01]  /*bf70*/  LOP3.LUT R4, R8, R9, RZ, 0x3c, !PT ;  /* 0x0000000908047212 */ /* 0x001fe200078e3cff */
[----:B------:R-:W-:Y:S01]  /*bf80*/  IMAD.X R5, RZ, RZ, R13, P4 ;  /* 0x000000ffff057224 */ /* 0x000fe200020e060d */
[----:B------:R-:W-:Y:S02]  /*bf90*/  LOP3.LUT R8, R11, 0x380, RZ, 0xc0, !PT ;  /* 0x000003800b087812 */ /* 0x000fe400078ec0ff */
[----:B------:R-:W-:Y:S02]  /*bfa0*/  LOP3.LUT R152, R153, 0x380, RZ, 0xc0, !PT ;  /* 0x0000038099987812 */ /* 0x000fe400078ec0ff */
[----:B------:R-:W-:-:S02]  /*bfb0*/  LOP3.LUT R19, R18, 0x380, RZ, 0xc0, !PT ;  /* 0x0000038012137812 */ /* 0x000fc400078ec0ff */
[----:B------:R-:W-:Y:S02]  /*bfc0*/  SHF.R.U64 R8, R8, 0x3, RZ ;  /* 0x0000000308087819 */ /* 0x000fe400000012ff */
[----:B------:R-:W-:Y:S02]  /*bfd0*/  LOP3.LUT R10, R10, R17, RZ, 0x3c, !PT ;  /* 0x000000110a0a7212 */ /* 0x000fe400078e3cff */
[----:B------:R-:W-:Y:S02]  /*bfe0*/  MOV R17, R4 ;  /* 0x0000000400117202 */ /* 0x000fe40000000f00 */
[----:B------:R-:W-:Y:S02]  /*bff0*/  SHF.R.U64 R168, R168, 0x3, RZ ;  /* 0x00000003a8a87819 */ /* 0x000fe400000012ff */
[----:B------:R-:W-:Y:S02]  /*c000*/  SHF.R.U64 R21, R21, 0x3, RZ ;  /* 0x0000000315157819 */ /* 0x000fe400000012ff */
[----:B------:R-:W-:-:S02]  /*c010*/  SHF.R.U64 R152, R152, 0x3, RZ ;  /* 0x0000000398987819 */ /* 0x000fc400000012ff */
[----:B------:R-:W-:Y:S02]  /*c020*/  SHF.R.U64 R19, R19, 0x3, RZ ;  /* 0x0000000313137819 */ /* 0x000fe400000012ff */
[----:B------:R-:W-:Y:S02]  /*c030*/  MOV R14, R14 ;  /* 0x0000000e000e7202 */ /* 0x000fe40000000f00 */
[----:B------:R-:W-:Y:S02]  /*c040*/  F2FP.BF16.F32.PACK_AB R4, R33, R32 ;  /* 0x000000202104723e */ /* 0x000fe400000010ff */
[----:B------:R-:W-:Y:S02]  /*c050*/  F2FP.BF16.F32.PACK_AB R5, R35, R34 ;  /* 0x000000222305723e */ /* 0x000fe400000010ff */
[----:B------:R-:W-:Y:S02]  /*c060*/  F2FP.BF16.F32.PACK_AB R6, R37, R36 ;  /* 0x000000242506723e */ /* 0x000fe400000010ff */
[----:B------:R-:W-:Y:S01]  /*c070*/  F2FP.BF16.F32.PACK_AB R7, R39, R38 ;  /* 0x000000262707723e */ /* 0x000fe200000010ff */
[--C-:B------:R-:W-:Y:S01]  /*c080*/  IMAD.X R9, RZ, RZ, R13.reuse, P3 ;  /* 0x000000ffff097224 */ /* 0x100fe200018e060d */
[----:B------:R-:W-:Y:S01]  /*c090*/  LOP3.LUT R8, R8, R11, RZ, 0x3c, !PT ;  /* 0x0000000b08087212 */ /* 0x000fe200078e3cff */
        /* <DEDUP_REMOVED lines=9> */
[----:B------:R0:W-:Y:S01]  /*c130*/  STSM.16.M88.4 [R14], R4 ;  /* 0x000000040e007844 */ /* 0x0001e20000000200 */
[----:B------:R-:W-:-:S02]  /*c140*/  MOV R154, R154 ;  /* 0x0000009a009a7202 */ /* 0x000fc40000000f00 */
[----:B------:R-:W-:Y:S02]  /*c150*/  F2FP.BF16.F32.PACK_AB R12, R41, R40 ;  /* 0x00000028290c723e */ /* 0x000fe400000010ff */
[----:B------:R-:W-:Y:S02]  /*c160*/  F2FP.BF16.F32.PACK_AB R13, R43, R42 ;  /* 0x0000002a2b0d723e */ /* 0x000fe400000010ff */
[----:B------:R-:W-:Y:S02]  /*c170*/  F2FP.BF16.F32.PACK_AB R15, R47, R46 ;  /* 0x0000002e2f0f723e */ /* 0x000fe400000010ff */
[----:B------:R-:W-:Y:S02]  /*c180*/  MOV R156, R156 ;  /* 0x0000009c009c7202 */ /* 0x000fe40000000f00 */
[----:B------:R-:W-:Y:S02]  /*c190*/  MOV R22, R8 ;  /* 0x0000000800167202 */ /* 0x000fe40000000f00 */
[----:B------:R-:W-:-:S02]  /*c1a0*/  MOV R3, R10 ;  /* 0x0000000a00037202 */ /* 0x000fc40000000f00 */
[----:B0-----:R-:W-:Y:S02]  /*c1b0*/  F2FP.BF16.F32.PACK_AB R14, R45, R44 ;  /* 0x0000002c2d0e723e */ /* 0x001fe400000010ff */
[----:B------:R-:W-:Y:S02]  /*c1c0*/  F2FP.BF16.F32.PACK_AB R4, R49, R48 ;  /* 0x000000303104723e */ /* 0x000fe400000010ff */
[----:B------:R-:W-:Y:S02]  /*c1d0*/  F2FP.BF16.F32.PACK_AB R5, R51, R50 ;  /* 0x000000323305723e */ /* 0x000fe400000010ff */
[----:B------:R-:W-:Y:S02]  /*c1e0*/  F2FP.BF16.F32.PACK_AB R6, R53, R52 ;  /* 0x000000343506723e */ /* 0x000fe400000010ff */
[----:B------:R-:W-:Y:S02]  /*c1f0*/  F2FP.BF16.F32.PACK_AB R7, R55, R54 ;  /* 0x000000363707723e */ /* 0x000fe400000010ff */
[----:B------:R-:W-:-:S02]  /*c200*/  MOV R158, R158 ;  /* 0x0000009e009e7202 */ /* 0x000fc40000000f00 */
[----:B------:R-:W-:Y:S02]  /*c210*/  F2FP.BF16.F32.PACK_AB R8, R57, R56 ;  /* 0x000000383908723e */ /* 0x000fe400000010ff */
[----:B------:R-:W-:Y:S02]  /*c220*/  F2FP.BF16.F32.PACK_AB R9, R59, R58 ;  /* 0x0000003a3b09723e */ /* 0x000fe400000010ff */
[----:B------:R-:W-:Y:S02]  /*c230*/  F2FP.BF16.F32.PACK_AB R10, R61, R60 ;  /* 0x0000003c3d0a723e */ /* 0x000fe400000010ff */
[----:B------:R-:W-:Y:S01]  /*c240*/  F2FP.BF16.F32.PACK_AB R11, R63, R62 ;  /* 0x0000003e3f0b723e */ /* 0x000fe200000010ff */
[----:B------:R0:W-:Y:S01]  /*c250*/  STSM.16.M88.4 [R154], R12 ;  /* 0x0000000c9a007844 */ /* 0x0001e20000000200 */
[----:B------:R-:W-:Y:S02]  /*c260*/  MOV R160, R160 ;  /* 0x000000a000a07202 */ /* 0x000fe40000000f00 */
[----:B------:R-:W-:Y:S01]  /*c270*/  MOV R20, R20 ;  /* 0x0000001400147202 */ /* 0x000fe20000000f00 */
[----:B------:R1:W-:Y:S01]  /*c280*/  STSM.16.M88.4 [R156], R4 ;  /* 0x000000049c007844 */ /* 0x0003e20000000200 */
[----:B------:R-:W-:-:S02]  /*c290*/  MOV R21, R152 ;  /* 0x0000009800157202 */ /* 0x000fc40000000f00 */
[----:B------:R-:W-:Y:S01]  /*c2a0*/  MOV R162, R162 ;  /* 0x000000a200a27202 */ /* 0x000fe20000000f00 */
[----:B------:R2:W-:Y:S01]  /*c2b0*/  STSM.16.M88.4 [R158], R8 ;  /* 0x000000089e007844 */ /* 0x0005e20000000200 */
[----:B------:R-:W-:Y:S02]  /*c2c0*/  F2FP.BF16.F32.PACK_AB R152, R73, R72 ;  /* 0x000000484998723e */ /* 0x000fe400000010ff */
[----:B------:R-:W-:Y:S02]  /*c2d0*/  F2FP.BF16.F32.PACK_AB R153, R75, R74 ;  /* 0x0000004a4b99723e */ /* 0x000fe400000010ff */
[----:B------:R-:W-:Y:S02]  /*c2e0*/  F2FP.BF16.F32.PACK_AB R155, R79, R78 ;  /* 0x0000004e4f9b723e */ /* 0x000fe400000010ff */
[----:B0-----:R-:W-:Y:S02]  /*c2f0*/  F2FP.BF16.F32.PACK_AB R12, R65, R64 ;  /* 0x00000040410c723e */ /* 0x001fe400000010ff */
[----:B------:R-:W-:-:S02]  /*c300*/  F2FP.BF16.F32.PACK_AB R13, R67, R66 ;  /* 0x00000042430d723e */ /* 0x000fc400000010ff */
[----:B------:R-:W-:Y:S02]  /*c310*/  F2FP.BF16.F32.PACK_AB R14, R69, R68 ;  /* 0x00000044450e723e */ /* 0x000fe400000010ff */
[----:B------:R-:W-:Y:S02]  /*c320*/  F2FP.BF16.F32.PACK_AB R15, R71, R70 ;  /* 0x00000046470f723e */ /* 0x000fe400000010ff */
[----:B------:R-:W-:Y:S02]  /*c330*/  F2FP.BF16.F32.PACK_AB R154, R77, R76 ;  /* 0x0000004c4d9a723e */ /* 0x000fe400000010ff */
[----:B------:R-:W-:Y:S02]  /*c340*/  MOV R164, R164 ;  /* 0x000000a400a47202 */ /* 0x000fe40000000f00 */
[----:B-1----:R-:W-:Y:S02]  /*c350*/  F2FP.BF16.F32.PACK_AB R156, R81, R80 ;  /* 0x00000050519c723e */ /* 0x002fe400000010ff */
[----:B------:R-:W-:-:S02]  /*c360*/  F2FP.BF16.F32.PACK_AB R157, R83, R82 ;  /* 0x00000052539d723e */ /* 0x000fc400000010ff */
[----:B--2---:R-:W-:Y:S02]  /*c370*/  F2FP.BF16.F32.PACK_AB R158, R85, R84 ;  /* 0x00000054559e723e */ /* 0x004fe400000010ff */
[----:B------:R-:W-:Y:S01]  /*c380*/  F2FP.BF16.F32.PACK_AB R159, R87, R86 ;  /* 0x00000056579f723e */ /* 0x000fe200000010ff */
[----:B------:R0:W-:Y:S01]  /*c390*/  STSM.16.M88.4 [R160], R12 ;  /* 0x0000000ca0007844 */ /* 0x0001e20000000200 */
[----:B------:R-:W-:Y:S02]  /*c3a0*/  MOV R166, R166 ;  /* 0x000000a600a67202 */ /* 0x000fe40000000f00 */
[----:B------:R-:W-:Y:S02]  /*c3b0*/  F2FP.BF16.F32.PACK_AB R4, R89, R88 ;  /* 0x000000585904723e */ /* 0x000fe400000010ff */
[----:B------:R-:W-:Y:S02]  /*c3c0*/  F2FP.BF16.F32.PACK_AB R5, R91, R90 ;  /* 0x0000005a5b05723e */ /* 0x000fe400000010ff */
[----:B------:R-:W-:-:S02]  /*c3d0*/  F2FP.BF16.F32.PACK_AB R6, R93, R92 ;  /* 0x0000005c5d06723e */ /* 0x000fc400000010ff */
[----:B------:R-:W-:Y:S02]  /*c3e0*/  F2FP.BF16.F32.PACK_AB R7, R95, R94 ;  /* 0x0000005e5f07723e */ /* 0x000fe400000010ff */
[----:B------:R-:W-:Y:S02]  /*c3f0*/  MOV R168, R168 ;  /* 0x000000a800a87202 */ /* 0x000fe40000000f00 */
[----:B------:R-:W-:Y:S02]  /*c400*/  F2FP.BF16.F32.PACK_AB R8, R97, R96 ;  /* 0x000000606108723e */ /* 0x000fe400000010ff */
[----:B------:R-:W-:Y:S02]  /*c410*/  F2FP.BF16.F32.PACK_AB R9, R99, R98 ;  /* 0x000000626309723e */ /* 0x000fe400000010ff */
[----:B------:R-:W-:Y:S02]  /*c420*/  F2FP.BF16.F32.PACK_AB R10, R101, R100 ;  /* 0x00000064650a723e */ /* 0x000fe400000010ff */
[----:B------:R-:W-:Y:S01]  /*c430*/  F2FP.BF16.F32.PACK_AB R11, R103, R102 ;  /* 0x00000066670b723e */ /* 0x000fe200000010ff */
[----:B------:R1:W-:Y:S01]  /*c440*/  STSM.16.M88.4 [R162], R152 ;  /* 0x00000098a2007844 */ /* 0x0003e20000000200 */
[----:B0-----:R-:W-:-:S02]  /*c450*/  F2FP.BF16.F32.PACK_AB R12, R105, R104 ;  /* 0x00000068690c723e */ /* 0x001fc400000010ff */
[----:B------:R-:W-:Y:S02]  /*c460*/  F2FP.BF16.F32.PACK_AB R13, R107, R106 ;  /* 0x0000006a6b0d723e */ /* 0x000fe400000010ff */
[----:B------:R-:W-:Y:S02]  /*c470*/  F2FP.BF16.F32.PACK_AB R14, R109, R108 ;  /* 0x0000006c6d0e723e */ /* 0x000fe400000010ff */
[----:B------:R-:W-:Y:S01]  /*c480*/  F2FP.BF16.F32.PACK_AB R15, R111, R110 ;  /* 0x0000006e6f0f723e */ /* 0x000fe200000010ff */
[----:B------:R0:W-:Y:S01]  /*c490*/  STSM.16.M88.4 [R164], R156 ;  /* 0x0000009ca4007844 */ /* 0x0001e20000000200 */
[----:B------:R-:W-:-:S03]  /*c4a0*/  MOV R161, R18 ;  /* 0x0000001200a17202 */ /* 0x000fc60000000f00 */
[----:B------:R2:W-:Y:S01]  /*c4b0*/  STSM.16.M88.4 [R166], R4 ;  /* 0x00000004a6007844 */ /* 0x0005e20000000200 */
[----:B-1----:R-:W-:Y:S02]  /*c4c0*/  F2FP.BF16.F32.PACK_AB R152, R113, R112 ;  /* 0x000000707198723e */ /* 0x002fe400000010ff */
[----:B------:R-:W-:Y:S02]  /*c4d0*/  F2FP.BF16.F32.PACK_AB R153, R115, R114 ;  /* 0x000000727399723e */ /* 0x000fe400000010ff */
[----:B------:R-:W-:Y:S02]  /*c4e0*/  F2FP.BF16.F32.PACK_AB R154, R117, R116 ;  /* 0x00000074759a723e */ /* 0x000fe400000010ff */
[----:B------:R-:W-:Y:S01]  /*c4f0*/  F2FP.BF16.F32.PACK_AB R155, R119, R118 ;  /* 0x00000076779b723e */ /* 0x000fe200000010ff */
[----:B------:R1:W-:Y:S01]  /*c500*/  STSM.16.M88.4 [R168], R8 ;  /* 0x00000008a8007844 */ /* 0x0003e20000000200 */
[----:B0-----:R-:W-:Y:S02]  /*c510*/  F2FP.BF16.F32.PACK_AB R156, R121, R120 ;  /* 0x00000078799c723e */ /* 0x001fe400000010ff */
[----:B------:R-:W-:-:S02]  /*c520*/  F2FP.BF16.F32.PACK_AB R157, R123, R122 ;  /* 0x0000007a7b9d723e */ /* 0x000fc400000010ff */
[----:B------:R-:W-:Y:S02]  /*c530*/  F2FP.BF16.F32.PACK_AB R158, R125, R124 ;  /* 0x0000007c7d9e723e */ /* 0x000fe400000010ff */
[----:B------:R-:W-:Y:S01]  /*c540*/  F2FP.BF16.F32.PACK_AB R159, R127, R126 ;  /* 0x0000007e7f9f723e */ /* 0x000fe200000010ff */
[----:B------:R0:W-:Y:S01]  /*c550*/  STSM.16.M88.4 [R17], R12 ;  /* 0x0000000c11007844 */ /* 0x0001e20000000200 */
[----:B--2---:R-:W-:Y:S02]  /*c560*/  F2FP.BF16.F32.PACK_AB R4, R129, R128 ;  /* 0x000000808104723e */ /* 0x004fe400000010ff */
[----:B------:R-:W-:Y:S02]  /*c570*/  F2FP.BF16.F32.PACK_AB R5, R131, R130 ;  /* 0x000000828305723e */ /* 0x000fe400000010ff */
[----:B------:R-:W-:Y:S02]  /*c580*/  F2FP.BF16.F32.PACK_AB R6, R133, R132 ;  /* 0x000000848506723e */ /* 0x000fe400000010ff */
[----:B------:R-:W-:-:S02]  /*c590*/  F2FP.BF16.F32.PACK_AB R7, R135, R134 ;  /* 0x000000868707723e */ /* 0x000fc400000010ff */
[----:B-1----:R-:W-:Y:S02]  /*c5a0*/  F2FP.BF16.F32.PACK_AB R8, R137, R136 ;  /* 0x000000888908723e */ /* 0x002fe400000010ff */
[----:B------:R-:W-:Y:S02]  /*c5b0*/  F2FP.BF16.F32.PACK_AB R9, R139, R138 ;  /* 0x0000008a8b09723e */ /* 0x000fe400000010ff */
[----:B------:R-:W-:Y:S02]  /*c5c0*/  F2FP.BF16.F32.PACK_AB R10, R141, R140 ;  /* 0x0000008c8d0a723e */ /* 0x000fe400000010ff */
[----:B------:R-:W-:Y:S01]  /*c5d0*/  F2FP.BF16.F32.PACK_AB R11, R143, R142 ;  /* 0x0000008e8f0b723e */ /* 0x000fe200000010ff */
[----:B------:R-:W-:Y:S01]  /*c5e0*/  STSM.16.M88.4 [R22], R152 ;  /* 0x0000009816007844 */ /* 0x000fe20000000200 */
[----:B0-----:R-:W-:Y:S02]  /*c5f0*/  F2FP.BF16.F32.PACK_AB R12, R145, R144 ;  /* 0x00000090910c723e */ /* 0x001fe400000010ff */
[----:B------:R-:W-:-:S02]  /*c600*/  F2FP.BF16.F32.PACK_AB R13, R147, R146 ;  /* 0x00000092930d723e */ /* 0x000fc400000010ff */
[----:B------:R-:W-:Y:S02]  /*c610*/  F2FP.BF16.F32.PACK_AB R14, R149, R148 ;  /* 0x00000094950e723e */ /* 0x000fe400000010ff */
[----:B------:R-:W-:Y:S01]  /*c620*/  F2FP.BF16.F32.PACK_AB R15, R151, R150 ;  /* 0x00000096970f723e */ /* 0x000fe200000010ff */
[----:B------:R-:W-:Y:S04]  /*c630*/  STSM.16.M88.4 [R3], R156 ;  /* 0x0000009c03007844 */ /* 0x000fe80000000200 */
[----:B------:R0:W-:Y:S04]  /*c640*/  STSM.16.M88.4 [R20], R4 ;  /* 0x0000000414007844 */ /* 0x0001e80000000200 */
[----:B------:R1:W-:Y:S04]  /*c650*/  STSM.16.M88.4 [R21], R8 ;  /* 0x0000000815007844 */ /* 0x0003e80000000200 */
[----:B------:R2:W-:Y:S01]  /*c660*/  STSM.16.M88.4 [R161], R12 ;  /* 0x0000000ca1007844 */ /* 0x0005e20000000200 */
[----:B------:R-:W-:Y:S01]  /*c670*/  USHF.L.U32 UR4, UR19, 0x2, URZ ;  /* 0x0000000213047899 */ /* 0x000fe2000800063f */
[----:B------:R-:W-:Y:S01]  /*c680*/  BAR.SYNC.DEFER_BLOCKING 0x1, 0x100 ;  /* 0x0044000000007b1d */ /* 0x000fe20000010000 */
[----:B------:R-:W-:Y:S01]  /*c690*/  ISETP.NE.U32.AND P0, PT, RZ, UR14, PT ;  /* 0x0000000eff007c0c */ /* 0x000fe2000bf05070 */
[----:B------:R-:W-:-:S02]  /*c6a0*/  USHF.L.U64.HI UR16, UR19, 0x2, UR17 ;  /* 0x0000000213107899 */ /* 0x000fc40008010211 */
[----:B------:R-:W-:Y:S01]  /*c6b0*/  UIADD3 UR9, UP0, UR4, UR14, URZ ;  /* 0x0000000e04097290 */ /* 0x000fe2000ff1e03f */
[----:B------:R-:W-:-:S03]  /*c6c0*/  ISETP.NE.AND.EX P0, PT, RZ, UR15, PT, P0 ;  /* 0x0000000fff007c0c */ /* 0x000fc6000bf05300 */
[----:B------:R-:W-:Y:S02]  /*c6d0*/  UIADD3.X UR12, UR16, UR15, URZ, UP0, !UPT ;  /* 0x0000000f100c7290 */ /* 0x000fe400087fe43f */
[----:B------:R-:W-:-:S04]  /*c6e0*/  IMAD.U32 R18, RZ, RZ, UR9 ;  /* 0x00000009ff127e24 */ /* 0x000fc8000f8e00ff */
[----:B------:R-:W-:Y:S01]  /*c6f0*/  IMAD.U32 R19, RZ, RZ, UR12 ;  /* 0x0000000cff137e24 */ /* 0x000fe2000f8e00ff */
[----:B------:R-:W-:-:S04]  /*c700*/  ULDC.64 UR12, c[0x0][0xc08] ;  /* 0x00030200000c7ab9 */ /* 0x000fc80000000a00 */
[----:B------:R-:W3:Y:S01]  /*c710*/  @P0 LDG.E R17, desc[UR36][R18.64] ;  /* 0x0000002412110981 */ /* 0x000ee2000c1e1900 */
[----:B------:R-:W-:-:S04]  /*c720*/  UISETP.NE.U32.AND UP0, UPT, UR12, URZ, UPT ;  /* 0x0000003f0c00728c */ /* 0x000fc8000bf05070 */
[----:B------:R-:W-:-:S06]  /*c730*/  UISETP.NE.AND.EX UP0, UPT, UR13, URZ, UPT, UP0 ;  /* 0x0000003f0d00728c */ /* 0x000fcc000bf05300 */
[----:B------:R-:W-:-:S05]  /*c740*/  PLOP3.LUT P4, PT, PT, PT, UP0, 0x80, 0x0 ;  /* 0x000000000000781c */ /* 0x000fca0003f8f008 */
[----:B------:R-:W-:-:S03]  /*c750*/  @UP0 UIADD3 UR12, UP1, UR4, UR12, URZ ;  /* 0x0000000c040c0290 */ /* 0x000fc6000ff3e03f */
[----:B------:R-:W-:Y:S01]  /*c760*/  ULDC UR4, c[0x0][0xad4] ;  /* 0x0002b50000047ab9 */ /* 0x000fe20000000800 */
[----:B------:R-:W-:Y:S02]  /*c770*/  @UP0 UIADD3.X UR13, UR16, UR13, URZ, UP1, !UPT ;  /* 0x0000000d100d0290 */ /* 0x000fe40008ffe43f */
[----:B0-----:R-:W-:-:S04]  /*c780*/  IMAD.U32 R4, RZ, RZ, UR12 ;  /* 0x0000000cff047e24 */ /* 0x001fc8000f8e00ff */
[----:B------:R-:W-:-:S05]  /*c790*/  MOV R5, UR13 ;  /* 0x0000000d00057c02 */ /* 0x000fca0008000f00 */
[----:B------:R0:W4:Y:S01]  /*c7a0*/  @P4 LDG.E R3, desc[UR36][R4.64] ;  /* 0x0000002404034981 */ /* 0x000122000c1e1900 */
[----:B------:R-:W-:Y:S02]  /*c7b0*/  UISETP.NE.AND UP0, UPT, UR22, URZ, UPT ;  /* 0x0000003f1600728c */ /* 0x000fe4000bf05270 */
[----:B------:R-:W-:Y:S02]  /*c7c0*/  UISETP.NE.AND UP1, UPT, UR20, 0x1, UPT ;  /* 0x000000011400788c */ /* 0x000fe4000bf25270 */
[----:B------:R-:W-:Y:S01]  /*c7d0*/  USEL UR4, UR22, UR4, UP0 ;  /* 0x0000000416047287 */ /* 0x000fe20008000000 */
[----:B------:R-:W-:-:S03]  /*c7e0*/  UMOV UR23, 0x9b8 ;  /* 0x000009b800177882 */ /* 0x000fc60000000000 */
[----:B------:R-:W-:Y:S01]  /*c7f0*/  UISETP.GT.AND UP2, UPT, UR4, 0x1, UPT ;  /* 0x000000010400788c */ /* 0x000fe2000bf44270 */
[----:B------:R-:W-:Y:S01]  /*c800*/  PLOP3.LUT P1, PT, PT, PT, UP1, 0x80, 0x0 ;  /* 0x000000000000781c */ /* 0x000fe20003f2f018 */
[----:B------:R-:W-:Y:S02]  /*c810*/  UISETP.NE.U32.AND UP0, UPT, UR14, URZ, UPT ;  /* 0x0000003f0e00728c */ /* 0x000fe4000bf05070 */
[----:B------:R-:W-:Y:S01]  /*c820*/  USEL UR23, UR23, 0x978, UP2 ;  /* 0x0000097817177887 */ /* 0x000fe20009000000 */
[----:B-1----:R-:W-:Y:S01]  /*c830*/  IMAD.U32 R8, RZ, RZ, UR18 ;  /* 0x00000012ff087e24 */ /* 0x002fe2000f8e00ff */
[----:B------:R-:W-:Y:S01]  /*c840*/  UISETP.NE.AND.EX UP0, UPT, UR15, URZ, UPT, UP0 ;  /* 0x0000003f0f00728c */ /* 0x000fe2000bf05300 */
[----:B------:R-:W-:Y:S02]  /*c850*/  UMOV UR4, URZ ;  /* 0x0000003f00047c82 */ /* 0x000fe40008000000 */
[----:B------:R-:W-:Y:S01]  /*c860*/  IMAD R8, R8, 0x80, R171 ;  /* 0x0000008008087824 */ /* 0x000fe200078e02ab */
[----:B------:R-:W-:Y:S01]  /*c870*/  USEL UR9, UR19, URZ, !UP0 ;  /* 0x0000003f13097287 */ /* 0x000fe2000c000000 */
[----:B------:R-:W-:Y:S01]  /*c880*/  @UP1 ULDC UR25, c[0x0][0xbec] ;  /* 0x0002fb0000191ab9 */ /* 0x000fe20000000800 */
[----:B------:R-:W-:-:S02]  /*c890*/  USEL UR22, UR17, URZ, !UP0 ;  /* 0x0000003f11167287 */ /* 0x000fc4000c000000 */
[----:B0-----:R-:W-:Y:S01]  /*c8a0*/  @P1 IMAD.HI.U32 R4, R8, UR25, RZ ;  /* 0x0000001908041c27 */ /* 0x001fe2000f8e00ff */
[----:B------:R-:W-:Y:S01]  /*c8b0*/  USEL UR21, UR21, URZ, UP2 ;  /* 0x0000003f15157287 */ /* 0x000fe20009000000 */
[----:B------:R-:W-:Y:S01]  /*c8c0*/  ULDC.64 UR16, c[0x0][UR23+0x220] ;  /* 0x0000880017107abb */ /* 0x000fe20008000a00 */
[----:B------:R-:W-:Y:S01]  /*c8d0*/  ULDC.64 UR14, c[0x0][UR23+0x218] ;  /* 0x00008600170e7abb */ /* 0x000fe20008000a00 */
[----:B------:R-:W-:Y:S01]  /*c8e0*/  ULDC.64 UR18, c[0x0][UR23+0x228] ;  /* 0x00008a0017127abb */ /* 0x000fe20008000a00 */
[----:B------:R-:W-:Y:S02]  /*c8f0*/  UIMAD UR17, UR17, UR9, URZ ;  /* 0x00000009111172a4 */ /* 0x000fe4000f8e023f */
[----:B------:R-:W-:Y:S01]  /*c900*/  UIMAD.WIDE.U32 UR12, UR14, UR24, URZ ;  /* 0x000000180e0c72a5 */ /* 0x000fe2000f8e003f */
[----:B------:R-:W-:Y:S01]  /*c910*/  IMAD.MOV.U32 R5, RZ, RZ, R8 ;  /* 0x000000ffff057224 */ /* 0x000fe200078e0008 */
[----:B------:R-:W-:Y:S01]  /*c920*/  @UP1 ULDC UR28, c[0x0][0xbf0] ;  /* 0x0002fc00001c1ab9 */ /* 0x000fe20000000800 */
[----:B------:R-:W-:-:S02]  /*c930*/  UIMAD UR24, UR15, UR24, URZ ;  /* 0x000000180f1872a4 */ /* 0x000fc4000f8e023f */
[----:B------:R-:W-:Y:S01]  /*c940*/  UIMAD.WIDE.U32 UR26, UR18, UR21, URZ ;  /* 0x00000015121a72a5 */ /* 0x000fe2000f8e003f */
[----:B------:R-:W-:Y:S01]  /*c950*/  @P1 SHF.R.U32.HI R5, RZ, UR28, R4 ;  /* 0x0000001cff051c19 */ /* 0x000fe20008011604 */
[----:B------:R-:W-:Y:S02]  /*c960*/  UIMAD.WIDE.U32 UR14, UR16, UR9, URZ ;  /* 0x00000009100e72a5 */ /* 0x000fe4000f8e003f */
[----:B------:R-:W-:Y:S02]  /*c970*/  UIMAD UR18, UR19, UR21, URZ ;  /* 0x00000015131272a4 */ /* 0x000fe4000f8e023f */
[----:B------:R-:W-:Y:S01]  /*c980*/  UIMAD UR17, UR16, UR22, UR17 ;  /* 0x00000016101172a4 */ /* 0x000fe2000f8e0211 */
[----:B------:R-:W-:Y:S01]  /*c990*/  IMAD.U32 R4, RZ, RZ, UR26 ;  /* 0x0000001aff047e24 */ /* 0x000fe2000f8e00ff */
[----:B------:R-:W-:Y:S01]  /*c9a0*/  UIADD3 UR18, UR27, UR18, URZ ;  /* 0x000000121b127290 */ /* 0x000fe2000fffe03f */
[----:B------:R-:W-:Y:S01]  /*c9b0*/  IMAD.MOV R7, RZ, RZ, -R5 ;  /* 0x000000ffff077224 */ /* 0x000fe200078e0a05 */
[----:B------:R-:W-:-:S02]  /*c9c0*/  UIADD3 UR24, UR13, UR24, URZ ;  /* 0x000000180d187290 */ /* 0x000fc4000fffe03f */
[----:B------:R-:W-:Y:S01]  /*c9d0*/  UIADD3 UR17, UR15, UR17, URZ ;  /* 0x000000110f117290 */ /* 0x000fe2000fffe03f */
[----:B------:R-:W-:Y:S02]  /*c9e0*/  IMAD R7, R7, UR20, R8 ;  /* 0x0000001407077c24 */ /* 0x000fe4000f8e0208 */
[----:B------:R-:W-:-:S03]  /*c9f0*/  IMAD.U32 R10, RZ, RZ, UR18 ;  /* 0x00000012ff0a7e24 */ /* 0x000fc6000f8e00ff */
[----:B------:R-:W-:Y:S02]  /*ca00*/  SHF.R.S32.HI R6, RZ, 0x1f, R7 ;  /* 0x0000001fff067819 */ /* 0x000fe40000011407 */
[----:B---3--:R-:W-:-:S13]  /*ca10*/  @P0 R2UR UR4, R17 ;  /* 0x00000000110402ca */ /* 0x008fda00000e0000 */
[----:B------:R-:W-:Y:S02]  /*ca20*/  UIADD3 UR12, UP0, UP3, UR14, UR12, UR4 ;  /* 0x0000000c0e0c7290 */ /* 0x000fe4000fb1e004 */
[----:B------:R-:W-:-:S04]  /*ca30*/  USHF.R.S32.HI UR16, URZ, 0x1f, UR4 ;  /* 0x0000001f3f107899 */ /* 0x000fc80008011404 */
[----:B------:R-:W-:Y:S01]  /*ca40*/  UIADD3.X UR14, UR17, UR24, UR16, UP0, UP3 ;  /* 0x00000018110e7290 */ /* 0x000fe200087e6410 */
[----:B------:R-:W-:Y:S02]  /*ca50*/  IADD3 R4, P2, P3, R5, UR12, R4 ;  /* 0x0000000c05047c10 */ /* 0x000fe4000fb5e004 */
[----:B------:R-:W-:Y:S01]  /*ca60*/  SHF.R.S32.HI R5, RZ, 0x1f, R5 ;  /* 0x0000001fff057819 */ /* 0x000fe20000011405 */
[----:B------:R-:W-:Y:S02]  /*ca70*/  ULDC.64 UR12, c[0x0][UR23+0x210] ;  /* 0x00008400170c7abb */ /* 0x000fe40008000a00 */
[----:B------:R-:W-:Y:S01]  /*ca80*/  IMAD R9, R7, UR13, RZ ;  /* 0x0000000d07097c24 */ /* 0x000fe2000f8e02ff */
[----:B------:R-:W-:Y:S01]  /*ca90*/  IADD3.X R5, R5, UR14, R10, P2, P3 ;  /* 0x0000000e05057c10 */ /* 0x000fe200097e640a */
[----:B------:R-:W-:Y:S01]  /*caa0*/  ULDC.64 UR14, c[0x0][0xba8] ;  /* 0x0002ea00000e7ab9 */ /* 0x000fe20000000a00 */
[----:B------:R-:W-:Y:S01]  /*cab0*/  @!UP2 ULDC UR14, c[0x0][0xb50] ;  /* 0x0002d400000eaab9 */ /* 0x000fe20000000800 */
[----:B------:R-:W-:Y:S01]  /*cac0*/  IMAD R9, R6, UR12, R9 ;  /* 0x0000000c06097c24 */ /* 0x000fe2000f8e0209 */
[----:B------:R-:W-:Y:S01]  /*cad0*/  @!UP2 ULDC UR15, c[0x0][0xb54] ;  /* 0x0002d500000faab9 */ /* 0x000fe20000000800 */
[----:B------:R-:W-:-:S04]  /*cae0*/  IMAD.WIDE.U32 R4, R7, UR12, R4 ;  /* 0x0000000c07047c25 */ /* 0x000fc8000f8e0004 */
[----:B------:R-:W-:Y:S01]  /*caf0*/  IMAD.IADD R5, R5, 0x1, R9 ;  /* 0x0000000105057824 */ /* 0x000fe200078e0209 */
[C---:B------:R-:W-:Y:S01]  /*cb00*/  LEA R9, P2, R4.reuse, UR14, 0x2 ;  /* 0x0000000e04097c11 */ /* 0x040fe2000f8410ff */
[----:B------:R-:W-:Y:S01]  /*cb10*/  ULDC UR12, c[0x0][0xa88] ;  /* 0x0002a200000c7ab9 */ /* 0x000fe20000000800 */
[----:B----4-:R-:W-:Y:S02]  /*cb20*/  @P4 R2UR UR12, R3 ;  /* 0x00000000030c42ca */ /* 0x010fe400000e0000 */
[----:B------:R-:W-:Y:S01]  /*cb30*/  LEA.HI.X R10, R4, UR15, R5, 0x2, P2 ;  /* 0x0000000f040a7c11 */ /* 0x000fe200090f1405 */
[----:B--2---:R-:W-:-:S12]  /*cb40*/  @P4 BRA `(.L_x_207) ;  /* 0x0000000000184947 */ /* 0x004fd80003800000 */
[----:B------:R-:W-:Y:S05]  /*cb50*/  @!P0 BRA `(.L_x_207) ;  /* 0x0000000000148947 */ /* 0x000fea0003800000 */
[----:B------:R-:W2:Y:S04]  /*cb60*/  LDG.E R4, desc[UR36][R18.64] ;  /* 0x0000002412047981 */ /* 0x000ea8000c1e1900 */
[----:B------:R-:W3:Y:S01]  /*cb70*/  LDG.E R3, desc[UR36][R18.64+0x4] ;  /* 0x0000042412037981 */ /* 0x000ee2000c1e1900 */
[----:B--2---:R-:W-:Y:S02]  /*cb80*/  R2UR UR13, R4 ;  /* 0x00000000040d72ca */ /* 0x004fe400000e0000 */
[----:B---3--:R-:W-:-:S13]  /*cb90*/  R2UR UR12, R3 ;  /* 0x00000000030c72ca */ /* 0x008fda00000e0000 */
[----:B------:R-:W-:-:S12]  /*cba0*/  UIADD3 UR12, -UR13, UR12, URZ ;  /* 0x0000000c0d0c7290 */ /* 0x000fd8000fffe13f */
.L_x_207:
[----:B------:R-:W2:Y:S04]  /*cbb0*/  LDL R12, [R1+0x40] ;  /* 0x00004000010c7983 */ /* 0x000ea80000100800 */
[----:B------:R-:W3:Y:S01]  /*cbc0*/  LDL R3, [R1+0x3c] ;  /* 0x00003c0001037983 */ /* 0x000ee20000100800 */
[----:B------:R-:W-:Y:S01]  /*cbd0*/  R2UR UR13, R170 ;  /* 0x00000000aa0d72ca */ /* 0x000fe200000e0000 */
[----:B------:R-:W-:Y:S01]  /*cbe0*/  UIMAD UR17, UR12, UR20, URZ ;  /* 0x000000140c1172a4 */ /* 0x000fe2000f8e023f */
[----:B------:R-:W-:Y:S01]  /*cbf0*/  PLOP3.LUT P3, PT, PT, PT, UP2, 0x80, 0x0 ;  /* 0x000000000000781c */ /* 0x000fe20003f6f028 */
[----:B------:R-:W-:Y:S04]  /*cc00*/  SHFL.IDX PT, R4, R9, RZ, 0x1c1f ;  /* 0x001c1fff09047589 */ /* 0x000fe800000e0000 */
[----:B------:R-:W0:Y:S04]  /*cc10*/  SHFL.IDX PT, R5, R10, RZ, 0x1c1f ;  /* 0x001c1fff0a057589 */ /* 0x000e2800000e0000 */
[----:B------:R-:W-:Y:S02]  /*cc20*/  SHFL.IDX PT, R6, R9, 0x1, 0x1c1f ;  /* 0x003c1f0009067f89 */ /* 0x000fe400000e0000 */
[----:B------:R-:W-:-:S02]  /*cc30*/  IMAD.U32 R11, RZ, RZ, UR13 ;  /* 0x0000000dff0b7e24 */ /* 0x000fc4000f8e00ff */
[----:B------:R-:W1:Y:S02]  /*cc40*/  SHFL.IDX PT, R7, R10, 0x1, 0x1c1f ;  /* 0x003c1f000a077f89 */ /* 0x000e6400000e0000 */
[----:B--2---:R-:W-:Y:S01]  /*cc50*/  IMAD R11, R11, 0x80, R12 ;  /* 0x000000800b0b7824 */ /* 0x004fe200078e020c */
[----:B---3--:R-:W-:-:S03]  /*cc60*/  LOP3.LUT P0, RZ, R3, 0x3, RZ, 0xc0, !PT ;  /* 0x0000000303ff7812 */ /* 0x008fc6000780c0ff */
[C---:B------:R-:W-:Y:S01]  /*cc70*/  VIADD R3, R11.reuse, 0x8 ;  /* 0x000000080b037836 */ /* 0x040fe20000000000 */
[----:B------:R-:W-:-:S04]  /*cc80*/  ISETP.GE.OR P2, PT, R11, UR17, P0 ;  /* 0x000000110b007c0c */ /* 0x000fc80008746670 */
[----:B------:R-:W-:-:S09]  /*cc90*/  ISETP.GE.OR P0, PT, R3, UR17, P0 ;  /* 0x0000001103007c0c */ /* 0x000fd20008706670 */
[----:B0-----:R0:W-:Y:S01]  /*cca0*/  @!P2 ST.E desc[UR36][R4.64], R2 ;  /* 0x000000020400a985 */ /* 0x0011e2000c101924 */
[----:B------:R-:W-:-:S03]  /*ccb0*/  ISETP.GE.AND P2, PT, R11, UR17, PT ;  /* 0x000000110b007c0c */ /* 0x000fc6000bf46270 */
[----:B-1----:R0:W-:Y:S01]  /*ccc0*/  @!P0 ST.E desc[UR36][R6.64], R0 ;  /* 0x0000000006008985 */ /* 0x0021e2000c101924 */
[----:B------:R-:W-:Y:S01]  /*ccd0*/  ISETP.GE.AND P0, PT, R3, UR17, PT ;  /* 0x0000001103007c0c */ /* 0x000fe2000bf06270 */
[----:B------:R-:W-:-:S12]  /*cce0*/  @P3 BRA `(.L_x_208) ;  /* 0x0000001000183947 */ /* 0x000fd80003800000 */
[----:B0-----:R-:W0:Y:S01]  /*ccf0*/  S2R R0, SR_TID.X ;  /* 0x0000000000007919 */ /* 0x001e220000002100 */
[----:B------:R-:W-:Y:S01]  /*cd00*/  ULDC.64 UR14, c[0x0][0xaa0] ;  /* 0x0002a800000e7ab9 */ /* 0x000fe20000000a00 */
[----:B------:R-:W-:Y:S02]  /*cd10*/  R2UR UR19, R216 ;  /* 0x00000000d81372ca */ /* 0x000fe400000e0000 */
[----:B------:R-:W-:Y:S01]  /*cd20*/  R2UR UR18, R170 ;  /* 0x00000000aa1272ca */ /* 0x000fe200000e0000 */
[----:B0-----:R-:W-:-:S05]  /*cd30*/  VIADD R0, R0, 0xffffff80 ;  /* 0xffffff8000007836 */ /* 0x001fca0000000000 */
[----:B------:R-:W-:-:S04]  /*cd40*/  SHF.R.S32.HI R3, RZ, 0x1f, R0 ;  /* 0x0000001fff037819 */ /* 0x000fc80000011400 */
[----:B------:R-:W-:-:S04]  /*cd50*/  LEA.HI R3, R3, R0, RZ, 0x3 ;  /* 0x0000000003037211 */ /* 0x000fc800078f18ff */
[----:B------:R-:W-:Y:S02]  /*cd60*/  LOP3.LUT R5, R3, 0xfffffff8, RZ, 0xc0, !PT ;  /* 0xfffffff803057812 */ /* 0x000fe400078ec0ff */
[----:B------:R-:W-:Y:S01]  /*cd70*/  SHF.R.S32.HI R17, RZ, 0x3, R3 ;  /* 0x00000003ff117819 */ /* 0x000fe20000011403 */
[----:B------:R-:W-:Y:S02]  /*cd80*/  IMAD.MOV.U32 R3, RZ, RZ, 0x2 ;  /* 0x00000002ff037424 */ /* 0x000fe400078e00ff */
[----:B------:R-:W-:-:S04]  /*cd90*/  IMAD.IADD R18, R0, 0x1, -R5 ;  /* 0x0000000100127824 */ /* 0x000fc800078e0a05 */
[----:B------:R-:W-:-:S04]  /*cda0*/  IMAD.SHL.U32 R0, R18, 0x8, RZ ;  /* 0x0000000812007824 */ /* 0x000fc800078e00ff */
[----:B------:R-:W-:-:S04]  /*cdb0*/  IMAD R2, R17, 0x40, R0 ;  /* 0x0000004011027824 */ /* 0x000fc800078e0200 */
[----:B------:R-:W-:-:S03]  /*cdc0*/  IMAD.WIDE R2, R2, R3, UR10 ;  /* 0x0000000a02027e25 */ /* 0x000fc6000f8e0203 */
[C---:B------:R-:W-:Y:S02]  /*cdd0*/  IADD3 R25, P2, R2.reuse, 0x3000, RZ ;  /* 0x0000300002197810 */ /* 0x040fe40007f5e0ff */
[C---:B------:R-:W-:Y:S02]  /*cde0*/  IADD3 R9, P4, R2.reuse, 0x1000, RZ ;  /* 0x0000100002097810 */ /* 0x040fe40007f9e0ff */
[----:B------:R-:W-:Y:S02]  /*cdf0*/  IADD3 R13, P3, R2, 0x2000, RZ ;  /* 0x00002000020d7810 */ /* 0x000fe40007f7e0ff */
[----:B------:R-:W-:Y:S02]  /*ce00*/  LOP3.LUT R24, R25, 0x380, RZ, 0xc0, !PT ;  /* 0x0000038019187812 */ /* 0x000fe400078ec0ff */
[----:B------:R-:W-:Y:S02]  /*ce10*/  LOP3.LUT R8, R9, 0x380, RZ, 0xc0, !PT ;  /* 0x0000038009087812 */ /* 0x000fe400078ec0ff */
[----:B------:R-:W-:-:S02]  /*ce20*/  LOP3.LUT R12, R13, 0x380, RZ, 0xc0, !PT ;  /* 0x000003800d0c7812 */ /* 0x000fc400078ec0ff */
[----:B------:R-:W-:Y:S02]  /*ce30*/  SHF.R.U64 R24, R24, 0x3, RZ ;  /* 0x0000000318187819 */ /* 0x000fe400000012ff */
[----:B------:R-:W-:Y:S02]  /*ce40*/  SHF.R.U64 R8, R8, 0x3, RZ ;  /* 0x0000000308087819 */ /* 0x000fe400000012ff */
[----:B------:R-:W-:Y:S02]  /*ce50*/  SHF.R.U64 R12, R12, 0x3, RZ ;  /* 0x000000030c0c7819 */ /* 0x000fe400000012ff */
[----:B------:R-:W-:Y:S01]  /*ce60*/  LOP3.LUT R24, R24, R25, RZ, 0x3c, !PT ;  /* 0x0000001918187212 */ /* 0x000fe200078e3cff */
[--C-:B------:R-:W-:Y:S01]  /*ce70*/  IMAD.X R25, RZ, RZ, R3.reuse, P2 ;  /* 0x000000ffff197224 */ /* 0x100fe200010e0603 */
[----:B------:R-:W-:Y:S01]  /*ce80*/  LOP3.LUT R8, R8, R9, RZ, 0x3c, !PT ;  /* 0x0000000908087212 */ /* 0x000fe200078e3cff */
[----:B------:R-:W-:Y:S01]  /*ce90*/  IMAD.X R9, RZ, RZ, R3, P4 ;  /* 0x000000ffff097224 */ /* 0x000fe200020e0603 */
[----:B------:R-:W-:-:S02]  /*cea0*/  LOP3.LUT R12, R12, R13, RZ, 0x3c, !PT ;  /* 0x0000000d0c0c7212 */ /* 0x000fc400078e3cff */
[----:B------:R-:W-:Y:S01]  /*ceb0*/  IADD3.X R13, RZ, R3, RZ, P3, !PT ;  /* 0x00000003ff0d7210 */ /* 0x000fe20001ffe4ff */
[----:B------:R-:W-:Y:S01]  /*cec0*/  UIMAD UR12, UR16, UR14, URZ ;  /* 0x0000000e100c72a4 */ /* 0x000fe2000f8e023f */
[C---:B------:R-:W-:Y:S01]  /*ced0*/  IADD3 R49, P2, R2.reuse, 0x9000, RZ ;  /* 0x0000900002317810 */ /* 0x040fe20007f5e0ff */
[----:B------:R-:W-:Y:S01]  /*cee0*/  UIMAD.WIDE.U32 UR10, UR4, UR14, URZ ;  /* 0x0000000e040a72a5 */ /* 0x000fe2000f8e003f */
[C---:B------:R-:W-:Y:S01]  /*cef0*/  IADD3 R29, P0, R2.reuse, 0x4000, RZ ;  /* 0x00004000021d7810 */ /* 0x040fe20007f1e0ff */
[----:B------:R-:W-:Y:S01]  /*cf00*/  IMAD.U32 R78, RZ, RZ, UR18 ;  /* 0x00000012ff4e7e24 */ /* 0x000fe2000f8e00ff */
[C---:B------:R-:W-:Y:S01]  /*cf10*/  IADD3 R33, P6, R2.reuse, 0x5000, RZ ;  /* 0x0000500002217810 */ /* 0x040fe20007fde0ff */
[----:B------:R-:W5:Y:S01]  /*cf20*/  LD.E.128 R8, desc[UR36][R8.64] ;  /* 0x0000002408087980 */ /* 0x000f62000c101d00 */
[C---:B------:R-:W-:Y:S02]  /*cf30*/  IADD3 R37, P5, R2.reuse, 0x6000, RZ ;  /* 0x0000600002257810 */ /* 0x040fe40007fbe0ff */
[C---:B------:R-:W-:Y:S01]  /*cf40*/  IADD3 R41, P4, R2.reuse, 0x7000, RZ ;  /* 0x0000700002297810 */ /* 0x040fe20007f9e0ff */
[----:B------:R-:W5:Y:S01]  /*cf50*/  LD.E.128 R24, desc[UR36][R24.64] ;  /* 0x0000002418187980 */ /* 0x000f62000c101d00 */
[----:B------:R-:W-:-:S02]  /*cf60*/  IADD3 R45, P3, R2, 0x8000, RZ ;  /* 0x00008000022d7810 */ /* 0x000fc40007f7e0ff */
[----:B------:R-:W-:Y:S01]  /*cf70*/  LOP3.LUT R7, R2, 0x380, RZ, 0xc0, !PT ;  /* 0x0000038002077812 */ /* 0x000fe200078ec0ff */
[----:B------:R-:W-:Y:S01]  /*cf80*/  UIMAD UR12, UR4, UR15, UR12 ;  /* 0x0000000f040c72a4 */ /* 0x000fe2000f8e020c */
[----:B------:R-:W-:Y:S01]  /*cf90*/  LOP3.LUT R48, R49, 0x380, RZ, 0xc0, !PT ;  /* 0x0000038031307812 */ /* 0x000fe200078ec0ff */
[----:B------:R-:W-:Y:S01]  /*cfa0*/  @UP1 ULDC UR14, c[0x0][0xbec] ;  /* 0x0002fb00000e1ab9 */ /* 0x000fe20000000800 */
[----:B------:R-:W-:Y:S01]  /*cfb0*/  LOP3.LUT R28, R29, 0x380, RZ, 0xc0, !PT ;  /* 0x000003801d1c7812 */ /* 0x000fe200078ec0ff */
[----:B------:R-:W5:Y:S01]  /*cfc0*/  LD.E.128 R12, desc[UR36][R12.64] ;  /* 0x000000240c0c7980 */ /* 0x000f62000c101d00 */
[----:B------:R-:W-:Y:S02]  /*cfd0*/  LOP3.LUT R32, R33, 0x380, RZ, 0xc0, !PT ;  /* 0x0000038021207812 */ /* 0x000fe400078ec0ff */
[----:B------:R-:W-:Y:S02]  /*cfe0*/  LOP3.LUT R36, R37, 0x380, RZ, 0xc0, !PT ;  /* 0x0000038025247812 */ /* 0x000fe400078ec0ff */
[----:B------:R-:W-:-:S02]  /*cff0*/  LOP3.LUT R40, R41, 0x380, RZ, 0xc0, !PT ;  /* 0x0000038029287812 */ /* 0x000fc400078ec0ff */
[----:B------:R-:W-:Y:S02]  /*d000*/  LOP3.LUT R44, R45, 0x380, RZ, 0xc0, !PT ;  /* 0x000003802d2c7812 */ /* 0x000fe400078ec0ff */
[----:B------:R-:W-:Y:S02]  /*d010*/  SHF.R.U64 R48, R48, 0x3, RZ ;  /* 0x0000000330307819 */ /* 0x000fe400000012ff */
[----:B------:R-:W-:Y:S02]  /*d020*/  SHF.R.U64 R28, R28, 0x3, RZ ;  /* 0x000000031c1c7819 */ /* 0x000fe400000012ff */
[----:B------:R-:W-:Y:S02]  /*d030*/  SHF.R.U64 R32, R32, 0x3, RZ ;  /* 0x0000000320207819 */ /* 0x000fe400000012ff */
[----:B------:R-:W-:Y:S02]  /*d040*/  SHF.R.U64 R36, R36, 0x3, RZ ;  /* 0x0000000324247819 */ /* 0x000fe400000012ff */
[----:B------:R-:W-:-:S02]  /*d050*/  SHF.R.U64 R40, R40, 0x3, RZ ;  /* 0x0000000328287819 */ /* 0x000fc400000012ff */
        /* <DEDUP_REMOVED lines=14> */
[----:B------:R-:W-:Y:S01]  /*d140*/  SHF.R.U64 R7, R7, 0x3, RZ ;  /* 0x0000000307077819 */ /* 0x000fe200000012ff */
[----:B------:R-:W-:Y:S01]  /*d150*/  UIADD3 UR11, UR11, UR12, URZ ;  /* 0x0000000c0b0b7290 */ /* 0x000fe2000fffe03f */
[C---:B------:R-:W-:Y:S01]  /*d160*/  IADD3 R53, P0, R2.reuse, 0xa000, RZ ;  /* 0x0000a00002357810 */ /* 0x040fe20007f1e0ff */
[----:B------:R-:W-:Y:S01]  /*d170*/  IMAD.X R73, RZ, RZ, R3, P2 ;  /* 0x000000ffff497224 */ /* 0x000fe200010e0603 */
[C---:B------:R-:W-:Y:S01]  /*d180*/  IADD3 R57, P6, R2.reuse, 0xb000, RZ ;  /* 0x0000b00002397810 */ /* 0x040fe20007fde0ff */
[----:B------:R-:W-:Y:S01]  /*d190*/  ULDC.64 UR12, c[0x0][0xae8] ;  /* 0x0002ba00000c7ab9 */ /* 0x000fe20000000a00 */
[C---:B------:R-:W-:Y:S01]  /*d1a0*/  IADD3 R61, P5, R2.reuse, 0xc000, RZ ;  /* 0x0000c000023d7810 */ /* 0x040fe20007fbe0ff */
[----:B------:R-:W-:Y:S01]  /*d1b0*/  USHF.R.S32.HI UR4, URZ, 0x1f, UR9 ;  /* 0x0000001f3f047899 */ /* 0x000fe20008011409 */
[C---:B------:R-:W-:Y:S01]  /*d1c0*/  IADD3 R65, P4, R2.reuse, 0xd000, RZ ;  /* 0x0000d00002417810 */ /* 0x040fe20007f9e0ff */
[----:B------:R-:W5:Y:S01]  /*d1d0*/  LD.E.128 R28, desc[UR36][R28.64] ;  /* 0x000000241c1c7980 */ /* 0x000f62000c101d00 */
[----:B------:R-:W-:-:S02]  /*d1e0*/  IADD3 R69, P3, R2, 0xe000, RZ ;  /* 0x0000e00002457810 */ /* 0x000fc40007f7e0ff */
[----:B------:R-:W-:Y:S01]  /*d1f0*/  LOP3.LUT R4, R5, 0x380, RZ, 0xc0, !PT ;  /* 0x0000038005047812 */ /* 0x000fe200078ec0ff */
[----:B------:R-:W5:Y:S01]  /*d200*/  LD.E.128 R32, desc[UR36][R32.64] ;  /* 0x0000002420207980 */ /* 0x000f62000c101d00 */
[----:B------:R-:W-:Y:S02]  /*d210*/  LOP3.LUT R52, R53, 0x380, RZ, 0xc0, !PT ;  /* 0x0000038035347812 */ /* 0x000fe400078ec0ff */
[----:B------:R-:W-:Y:S01]  /*d220*/  LOP3.LUT R56, R57, 0x380, RZ, 0xc0, !PT ;  /* 0x0000038039387812 */ /* 0x000fe200078ec0ff */
[----:B------:R-:W5:Y:S01]  /*d230*/  LD.E.128 R36, desc[UR36][R36.64] ;  /* 0x0000002424247980 */ /* 0x000f62000c101d00 */
[----:B------:R-:W-:Y:S02]  /*d240*/  LOP3.LUT R60, R61, 0x380, RZ, 0xc0, !PT ;  /* 0x000003803d3c7812 */ /* 0x000fe400078ec0ff */
[----:B------:R-:W-:Y:S01]  /*d250*/  LOP3.LUT R64, R65, 0x380, RZ, 0xc0, !PT ;  /* 0x0000038041407812 */ /* 0x000fe200078ec0ff */
[----:B------:R-:W5:Y:S01]  /*d260*/  LD.E.128 R40, desc[UR36][R40.64] ;  /* 0x0000002428287980 */ /* 0x000f62000c101d00 */
[----:B------:R-:W-:-:S02]  /*d270*/  LOP3.LUT R68, R69, 0x380, RZ, 0xc0, !PT ;  /* 0x0000038045447812 */ /* 0x000fc400078ec0ff */
[----:B------:R-:W-:Y:S01]  /*d280*/  SHF.R.U64 R4, R4, 0x3, RZ ;  /* 0x0000000304047819 */ /* 0x000fe200000012ff */
[----:B------:R-:W5:Y:S01]  /*d290*/  LD.E.128 R44, desc[UR36][R44.64] ;  /* 0x000000242c2c7980 */ /* 0x000f62000c101d00 */
[----:B------:R-:W-:Y:S02]  /*d2a0*/  SHF.R.U64 R52, R52, 0x3, RZ ;  /* 0x0000000334347819 */ /* 0x000fe400000012ff */
[----:B------:R-:W-:Y:S01]  /*d2b0*/  SHF.R.U64 R56, R56, 0x3, RZ ;  /* 0x0000000338387819 */ /* 0x000fe200000012ff */
[----:B------:R-:W5:Y:S01]  /*d2c0*/  LD.E.128 R48, desc[UR36][R48.64] ;  /* 0x0000002430307980 */ /* 0x000f62000c101d00 */
[----:B------:R-:W-:Y:S02]  /*d2d0*/  SHF.R.U64 R60, R60, 0x3, RZ ;  /* 0x000000033c3c7819 */ /* 0x000fe400000012ff */
[----:B------:R-:W-:Y:S02]  /*d2e0*/  SHF.R.U64 R64, R64, 0x3, RZ ;  /* 0x0000000340407819 */ /* 0x000fe400000012ff */
[----:B------:R-:W-:-:S02]  /*d2f0*/  SHF.R.U64 R68, R68, 0x3, RZ ;  /* 0x0000000344447819 */ /* 0x000fc400000012ff */
[----:B------:R-:W-:Y:S01]  /*d300*/  LOP3.LUT R2, R7, R2, RZ, 0x3c, !PT ;  /* 0x0000000207027212 */ /* 0x000fe200078e3cff */
[----:B------:R-:W-:Y:S01]  /*d310*/  UIMAD.WIDE.U32 UR10, UR19, UR12, UR10 ;  /* 0x0000000c130a72a5 */ /* 0x000fe2000f8e000a */
        /* <DEDUP_REMOVED lines=10> */
[----:B------:R-:W-:Y:S01]  /*d3c0*/  LOP3.LUT R72, R4, R5, RZ, 0x3c, !PT ;  /* 0x0000000504487212 */ /* 0x000fe200078e3cff */
[----:B------:R-:W-:Y:S01]  /*d3d0*/  UIMAD UR11, UR19, UR13, UR11 ;  /* 0x0000000d130b72a4 */ /* 0x000fe2000f8e020b */
[----:B------:R0:W5:Y:S02]  /*d3e0*/  LD.E.128 R4, desc[UR36][R2.64] ;  /* 0x0000002402047980 */ /* 0x000164000c101d00 */
[----:B------:R-:W-:-:S02]  /*d3f0*/  ULDC.64 UR12, c[0x0][0xaf0] ;  /* 0x0002bc00000c7ab9 */ /* 0x000fc40000000a00 */
[----:B------:R-:W-:Y:S01]  /*d400*/  UIMAD UR4, UR4, UR12, URZ ;  /* 0x0000000c040472a4 */ /* 0x000fe2000f8e023f */
[----:B------:R-:W5:Y:S01]  /*d410*/  LD.E.128 R52, desc[UR36][R52.64] ;  /* 0x0000002434347980 */ /* 0x000f62000c101d00 */
[----:B------:R-:W-:-:S03]  /*d420*/  IMAD R78, R78, 0x80, R17 ;  /* 0x000000804e4e7824 */ /* 0x000fc600078e0211 */
[----:B------:R-:W5:Y:S01]  /*d430*/  LD.E.128 R56, desc[UR36][R56.64] ;  /* 0x0000002438387980 */ /* 0x000f62000c101d00 */
[----:B0-----:R-:W-:Y:S02]  /*d440*/  IMAD.U32 R3, RZ, RZ, UR18 ;  /* 0x00000012ff037e24 */ /* 0x001fe4000f8e00ff */
[----:B------:R-:W-:Y:S01]  /*d450*/  IMAD R2, R18, 0x20, R17 ;  /* 0x0000002012027824 */ /* 0x000fe200078e0211 */
[----:B------:R-:W5:Y:S03]  /*d460*/  LD.E.128 R60, desc[UR36][R60.64] ;  /* 0x000000243c3c7980 */ /* 0x000f66000c101d00 */
[----:B------:R-:W-:Y:S01]  /*d470*/  IMAD R20, R3, 0x80, R2 ;  /* 0x0000008003147824 */ /* 0x000fe200078e0202 */
[----:B------:R-:W-:Y:S01]  /*d480*/  UIMAD UR4, UR9, UR13, UR4 ;  /* 0x0000000d090472a4 */ /* 0x000fe2000f8e0204 */
[----:B------:R-:W5:Y:S02]  /*d490*/  LD.E.128 R64, desc[UR36][R64.64] ;  /* 0x0000002440407980 */ /* 0x000f64000c101d00 */
[----:B------:R-:W-:Y:S01]  /*d4a0*/  @P1 IMAD.HI.U32 R2, R20, UR14, RZ ;  /* 0x0000000e14021c27 */ /* 0x000fe2000f8e00ff */
[----:B------:R-:W-:Y:S01]  /*d4b0*/  UIMAD.WIDE.U32 UR10, UR9, UR12, UR10 ;  /* 0x0000000c090a72a5 */ /* 0x000fe2000f8e000a */
[----:B------:R-:W-:Y:S01]  /*d4c0*/  MOV R19, R20 ;  /* 0x0000001400137202 */ /* 0x000fe20000000f00 */
[----:B------:R-:W5:Y:S01]  /*d4d0*/  LD.E.128 R68, desc[UR36][R68.64] ;  /* 0x0000002444447980 */ /* 0x000f62000c101d00 */
[----:B------:R-:W-:-:S02]  /*d4e0*/  @UP1 ULDC UR9, c[0x0][0xbf0] ;  /* 0x0002fc0000091ab9 */ /* 0x000fc40000000800 */
[----:B------:R-:W-:Y:S01]  /*d4f0*/  @P1 SHF.R.U32.HI R19, RZ, UR9, R2 ;  /* 0x00000009ff131c19 */ /* 0x000fe20008011602 */
[----:B------:R-:W-:Y:S01]  /*d500*/  UIADD3 UR4, UR11, UR4, URZ ;  /* 0x000000040b047290 */ /* 0x000fe2000fffe03f */
[----:B------:R-:W-:Y:S01]  /*d510*/  IMAD.U32 R2, RZ, RZ, UR10 ;  /* 0x0000000aff027e24 */ /* 0x000fe2000f8e00ff */
[----:B------:R-:W5:Y:S01]  /*d520*/  LD.E.128 R72, desc[UR36][R72.64] ;  /* 0x0000002448487980 */ /* 0x000f62000c101d00 */
[--C-:B------:R-:W-:Y:S01]  /*d530*/  SHF.R.S32.HI R18, RZ, 0x1f, R19.reuse ;  /* 0x0000001fff127819 */ /* 0x100fe20000011413 */
[----:B------:R-:W-:Y:S02]  /*d540*/  IMAD.MOV R21, RZ, RZ, -R19 ;  /* 0x000000ffff157224 */ /* 0x000fe400078e0a13 */
[----:B------:R-:W-:Y:S01]  /*d550*/  IMAD.U32 R3, RZ, RZ, UR11 ;  /* 0x0000000bff037e24 */ /* 0x000fe2000f8e00ff */
[----:B------:R-:W-:Y:S01]  /*d560*/  ULDC.64 UR10, c[0x0][0xae0] ;  /* 0x0002b800000a7ab9 */ /* 0x000fe20000000a00 */
[----:B------:R-:W-:Y:S01]  /*d570*/  IMAD.U32 R3, RZ, RZ, UR4 ;  /* 0x00000004ff037e24 */ /* 0x000fe2000f8e00ff */
[----:B------:R-:W-:Y:S01]  /*d580*/  @!PT LDS RZ, [RZ] ;  /* 0x00000000fffff984 */ /* 0x000fe20000000800 */
[----:B------:R-:W-:Y:S01]  /*d590*/  @!PT LDS RZ, [RZ] ;  /* 0x00000000fffff984 */ /* 0x000fe20000000800 */
[----:B------:R-:W-:Y:S01]  /*d5a0*/  @!PT LDS RZ, [RZ] ;  /* 0x00000000fffff984 */ /* 0x000fe20000000800 */
[----:B------:R-:W-:Y:S01]  /*d5b0*/  @!PT LDS RZ, [RZ] ;  /* 0x00000000fffff984 */ /* 0x000fe20000000800 */
[----:B------:R0:W-:Y:S06]  /*d5c0*/  MEMBAR.ALL.CTA ;  /* 0x0000000000007992 */ /* 0x0001ec0000008000 */
[----:B0-----:R-:W0:Y:S01]  /*d5d0*/  FENCE.VIEW.ASYNC.S ;  /* 0x00000000000073c6 */ /* 0x001e220000000000 */
[----:B------:R-:W-:-:S02]  /*d5e0*/  IMAD R18, R18, UR10, RZ ;  /* 0x0000000a12127c24 */ /* 0x000fc4000f8e02ff */
[----:B------:R-:W-:Y:S02]  /*d5f0*/  IMAD R21, R21, UR20, R20 ;  /* 0x0000001415157c24 */ /* 0x000fe4000f8e0214 */
[----:B------:R-:W-:-:S04]  /*d600*/  IMAD.WIDE.U32 R2, R19, UR10, R2 ;  /* 0x0000000a13027c25 */ /* 0x000fc8000f8e0002 */
[----:B------:R-:W-:Y:S01]  /*d610*/  IMAD R19, R19, UR11, R18 ;  /* 0x0000000b13137c24 */ /* 0x000fe2000f8e0212 */
[----:B------:R-:W-:Y:S01]  /*d620*/  SHF.R.S32.HI R18, RZ, 0x1f, R21 ;  /* 0x0000001fff127819 */ /* 0x000fe20000011415 */
[----:B------:R-:W-:Y:S02]  /*d630*/  ULDC.64 UR10, c[0x0][0xad8] ;  /* 0x0002b600000a7ab9 */ /* 0x000fe40000000a00 */
[----:B------:R-:W-:Y:S02]  /*d640*/  IMAD.IADD R3, R3, 0x1, R19 ;  /* 0x0000000103037824 */ /* 0x000fe400078e0213 */
[----:B------:R-:W-:Y:S02]  /*d650*/  IMAD R18, R18, UR10, RZ ;  /* 0x0000000a12127c24 */ /* 0x000fe4000f8e02ff */
[----:B------:R-:W-:-:S04]  /*d660*/  IMAD.WIDE.U32 R2, R21, UR10, R2 ;  /* 0x0000000a15027c25 */ /* 0x000fc8000f8e0002 */
[----:B------:R-:W-:Y:S01]  /*d670*/  IMAD R17, R21, UR11, R18 ;  /* 0x0000000b15117c24 */ /* 0x000fe2000f8e0212 */
[----:B------:R-:W-:-:S03]  /*d680*/  ULDC.64 UR10, c[0x0][0xa80] ;  /* 0x0002a000000a7ab9 */ /* 0x000fc60000000a00 */
[----:B------:R-:W-:Y:S01]  /*d690*/  IMAD.IADD R3, R3, 0x1, R17 ;  /* 0x0000000103037824 */ /* 0x000fe200078e0211 */
[----:B------:R-:W-:Y:S01]  /*d6a0*/  LEA R17, P2, R2, UR10, 0x1 ;  /* 0x0000000a02117c11 */ /* 0x000fe2000f8408ff */
[----:B------:R-:W-:-:S03]  /*d6b0*/  UIADD3 UR8, UR8, 0x38820, URZ ;  /* 0x0003882008087890 */ /* 0x000fc6000fffe03f */
[----:B------:R-:W-:Y:S02]  /*d6c0*/  LEA.HI.X R22, R2, UR11, R3, 0x1, P2 ;  /* 0x0000000b02167c11 */ /* 0x000fe400090f0c03 */
[C---:B------:R-:W-:Y:S01]  /*d6d0*/  ISETP.GE.AND P2, PT, R78.reuse, UR17, PT ;  /* 0x000000114e007c0c */ /* 0x040fe2000bf46270 */
[----:B------:R-:W-:Y:S01]  /*d6e0*/  UPRMT UR8, URZ, 0x654, UR8 ;  /* 0x000006543f087896 */ /* 0x000fe20008000008 */
[C---:B------:R-:W-:Y:S02]  /*d6f0*/  VIADD R18, R78.reuse, 0x20 ;  /* 0x000000204e127836 */ /* 0x040fe40000000000 */
[----:B------:R-:W-:Y:S02]  /*d700*/  VIADD R19, R78, 0x40 ;  /* 0x000000404e137836 */ /* 0x000fe40000000000 */
[C---:B------:R-:W-:Y:S02]  /*d710*/  VIADD R82, R0.reuse, 0x80 ;  /* 0x0000008000527836 */ /* 0x040fe40000000000 */
[----:B------:R-:W-:-:S02]  /*d720*/  VIADD R84, R0, 0xc0 ;  /* 0x000000c000547836 */ /* 0x000fc40000000000 */
[----:B------:R-:W-:Y:S01]  /*d730*/  VIADD R80, R0, 0x40 ;  /* 0x0000004000507836 */ /* 0x000fe20000000000 */
[----:B0-----:R-:W-:Y:S01]  /*d740*/  SYNCS.ARRIVE.TRANS64.RED.A1T0 RZ, [UR8], RZ ;  /* 0x000000ffffff79a7 */ /* 0x001fe20008100408 */
[----:B------:R0:W1:Y:S01]  /*d750*/  SHFL.IDX PT, R79, R17, RZ, 0x181f ;  /* 0x00181fff114f7589 */ /* 0x00006200000e0000 */
[----:B------:R-:W-:Y:S03]  /*d760*/  BSSY B1, `(.L_x_209) ;  /* 0x000001a000017945 */ /* 0x000fe60003800000 */
[----:B------:R0:W2:Y:S01]  /*d770*/  SHFL.IDX PT, R77, R22, RZ, 0x181f ;  /* 0x00181fff164d7589 */ /* 0x0000a200000e0000 */
[----:B------:R-:W-:Y:S02]  /*d780*/  ISETP.GE.AND P1, PT, R18, UR17, PT ;  /* 0x0000001112007c0c */ /* 0x000fe4000bf26270 */
[----:B------:R-:W-:Y:S02]  /*d790*/  ISETP.GE.AND P0, PT, R19, UR17, PT ;  /* 0x0000001113007c0c */ /* 0x000fe4000bf06270 */
[----:B------:R-:W-:-:S02]  /*d7a0*/  SHF.R.S32.HI R86, RZ, 0x1f, R0 ;  /* 0x0000001fff567819 */ /* 0x000fc40000011400 */
[----:B------:R-:W-:Y:S02]  /*d7b0*/  SHF.R.S32.HI R81, RZ, 0x1f, R82 ;  /* 0x0000001fff517819 */ /* 0x000fe40000011452 */
[----:B------:R-:W-:Y:S02]  /*d7c0*/  SHF.R.S32.HI R83, RZ, 0x1f, R84 ;  /* 0x0000001fff537819 */ /* 0x000fe40000011454 */
[----:B------:R-:W-:Y:S01]  /*d7d0*/  SHF.R.S32.HI R85, RZ, 0x1f, R80 ;  /* 0x0000001fff557819 */ /* 0x000fe20000011450 */
[----:B0-----:R-:W-:Y:S06]  /*d7e0*/  @P2 BRA `(.L_x_210) ;  /* 0x0000000000442947 */ /* 0x001fec0003800000 */
[----:B------:R-:W-:Y:S02]  /*d7f0*/  ULDC UR4, c[0x0][0xac8] ;  /* 0x0002b20000047ab9 */ /* 0x000fe40000000800 */
[----:B------:R-:W-:Y:S02]  /*d800*/  ISETP.GE.AND P5, PT, R0, UR4, PT ;  /* 0x0000000400007c0c */ /* 0x000fe4000bfa6270 */
[----:B------:R-:W-:Y:S02]  /*d810*/  ISETP.GE.AND P4, PT, R80, UR4, PT ;  /* 0x0000000450007c0c */ /* 0x000fe4000bf86270 */
[----:B------:R-:W-:Y:S02]  /*d820*/  ISETP.GE.AND P3, PT, R82, UR4, PT ;  /* 0x0000000452007c0c */ /* 0x000fe4000bf66270 */
[----:B------:R-:W-:-:S07]  /*d830*/  ISETP.GE.AND P2, PT, R84, UR4, PT ;  /* 0x0000000454007c0c */ /* 0x000fce000bf46270 */
[----:B-1----:R-:W-:-:S04]  /*d840*/  @!P5 LEA R2, P6, R0, R79, 0x1 ;  /* 0x0000004f0002d211 */ /* 0x002fc800078c08ff */
[----:B--2---:R-:W-:Y:S02]  /*d850*/  @!P5 LEA.HI.X R3, R0, R77, R86, 0x1, P6 ;  /* 0x0000004d0003d211 */ /* 0x004fe400030f0c56 */
[----:B------:R-:W-:-:S03]  /*d860*/  @!P4 LEA R18, P6, R80, R79, 0x1 ;  /* 0x0000004f5012c211 */ /* 0x000fc600078c08ff */
[----:B-----5:R0:W-:Y:S01]  /*d870*/  @!P5 ST.E.128 desc[UR36][R2.64], R4 ;  /* 0x000000040200d985 */ /* 0x0201e2000c101d24 */
[----:B------:R-:W-:Y:S02]  /*d880*/  @!P4 LEA.HI.X R19, R80, R77, R85, 0x1, P6 ;  /* 0x0000004d5013c211 */ /* 0x000fe400030f0c55 */
[----:B------:R-:W-:-:S03]  /*d890*/  @!P3 LEA R20, P6, R82, R79, 0x1 ;  /* 0x0000004f5214b211 */ /* 0x000fc600078c08ff */
[----:B------:R0:W-:Y:S01]  /*d8a0*/  @!P4 ST.E.128 desc[UR36][R18.64], R28 ;  /* 0x0000001c1200c985 */ /* 0x0001e2000c101d24 */
[----:B------:R-:W-:Y:S02]  /*d8b0*/  @!P3 LEA.HI.X R21, R82, R77, R81, 0x1, P6 ;  /* 0x0000004d5215b211 */ /* 0x000fe400030f0c51 */
[----:B------:R-:W-:-:S03]  /*d8c0*/  @!P2 LEA R76, P6, R84, R79, 0x1 ;  /* 0x0000004f544ca211 */ /* 0x000fc600078c08ff */
[----:B------:R0:W-:Y:S01]  /*d8d0*/  @!P3 ST.E.128 desc[UR36][R20.64], R44 ;  /* 0x0000002c1400b985 */ /* 0x0001e2000c101d24 */
[----:B------:R-:W-:-:S05]  /*d8e0*/  @!P2 LEA.HI.X R77, R84, R77, R83, 0x1, P6 ;  /* 0x0000004d544da211 */ /* 0x000fca00030f0c53 */
[----:B------:R0:W-:Y:S04]  /*d8f0*/  @!P2 ST.E.128 desc[UR36][R76.64], R60 ;  /* 0x0000003c4c00a985 */ /* 0x0001e8000c101d24 */
.L_x_210:
[----:B------:R-:W-:Y:S05]  /*d900*/  BSYNC B1 ;  /* 0x0000000000017941 */ /* 0x000fea0003800000 */
.L_x_209:
[----:B0-----:R0:W3:Y:S01]  /*d910*/  SHFL.IDX PT, R19, R22, 0x1, 0x181f ;  /* 0x00381f0016137f89 */ /* 0x0010e200000e0000 */
[----:B------:R-:W-:Y:S03]  /*d920*/  BSSY B1, `(.L_x_211) ;  /* 0x0000014000017945 */ /* 0x000fe60003800000 */
[----:B-----5:R0:W4:Y:S01]  /*d930*/  SHFL.IDX PT, R7, R17, 0x1, 0x181f ;  /* 0x00381f0011077f89 */ /* 0x02012200000e0000 */
[----:B------:R-:W-:Y:S05]  /*d940*/  @P1 BRA `(.L_x_212) ;  /* 0x0000000000441947 */ /* 0x000fea0003800000 */
[----:B------:R-:W-:Y:S02]  /*d950*/  ULDC UR4, c[0x0][0xac8] ;  /* 0x0002b20000047ab9 */ /* 0x000fe40000000800 */
[----:B------:R-:W-:Y:S02]  /*d960*/  ISETP.GE.AND P4, PT, R0, UR4, PT ;  /* 0x0000000400007c0c */ /* 0x000fe4000bf86270 */
[----:B------:R-:W-:Y:S02]  /*d970*/  ISETP.GE.AND P3, PT, R80, UR4, PT ;  /* 0x0000000450007c0c */ /* 0x000fe4000bf66270 */
[----:B------:R-:W-:Y:S02]  /*d980*/  ISETP.GE.AND P2, PT, R82, UR4, PT ;  /* 0x0000000452007c0c */ /* 0x000fe4000bf46270 */
[----:B------:R-:W-:-:S07]  /*d990*/  ISETP.GE.AND P1, PT, R84, UR4, PT ;  /* 0x0000000454007c0c */ /* 0x000fce000bf26270 */
[-C--:B----4-:R-:W-:Y:S02]  /*d9a0*/  @!P4 LEA R2, P6, R0, R7.reuse, 0x1 ;  /* 0x000000070002c211 */ /* 0x090fe400078c08ff */
[----:B------:R-:W-:Y:S02]  /*d9b0*/  @!P3 LEA R4, P5, R80, R7, 0x1 ;  /* 0x000000075004b211 */ /* 0x000fe400078a08ff */
[----:B---3--:R-:W-:Y:S02]  /*d9c0*/  @!P4 LEA.HI.X R3, R0, R19, R86, 0x1, P6 ;  /* 0x000000130003c211 */ /* 0x008fe400030f0c56 */
[----:B------:R-:W-:Y:S02]  /*d9d0*/  @!P2 LEA R6, P6, R82, R7, 0x1 ;  /* 0x000000075206a211 */ /* 0x000fe400078c08ff */
[----:B------:R-:W-:Y:S01]  /*d9e0*/  @!P3 LEA.HI.X R5, R80, R19, R85, 0x1, P5 ;  /* 0x000000135005b211 */ /* 0x000fe200028f0c55 */
[----:B------:R3:W-:Y:S01]  /*d9f0*/  @!P4 ST.E.128 desc[UR36][R2.64], R8 ;  /* 0x000000080200c985 */ /* 0x0007e2000c101d24 */
[----:B------:R-:W-:-:S02]  /*da00*/  @!P1 LEA R18, P5, R84, R7, 0x1 ;  /* 0x0000000754129211 */ /* 0x000fc400078a08ff */
[-C--:B------:R-:W-:Y:S01]  /*da10*/  @!P2 LEA.HI.X R7, R82, R19.reuse, R81, 0x1, P6 ;  /* 0x000000135207a211 */ /* 0x080fe200030f0c51 */
[----:B------:R3:W-:Y:S01]  /*da20*/  @!P3 ST.E.128 desc[UR36][R4.64], R32 ;  /* 0x000000200400b985 */ /* 0x0007e2000c101d24 */
[----:B------:R-:W-:-:S03]  /*da30*/  @!P1 LEA.HI.X R19, R84, R19, R83, 0x1, P5 ;  /* 0x0000001354139211 */ /* 0x000fc600028f0c53 */
[----:B------:R3:W-:Y:S04]  /*da40*/  @!P2 ST.E.128 desc[UR36][R6.64], R48 ;  /* 0x000000300600a985 */ /* 0x0007e8000c101d24 */
[----:B------:R3:W-:Y:S02]  /*da50*/  @!P1 ST.E.128 desc[UR36][R18.64], R64 ;  /* 0x0000004012009985 */ /* 0x0007e4000c101d24 */
.L_x_212:
[----:B------:R-:W-:Y:S05]  /*da60*/  BSYNC B1 ;  /* 0x0000000000017941 */ /* 0x000fea0003800000 */
.L_x_211:
[----:B---3--:R3:W0:Y:S01]  /*da70*/  SHFL.IDX PT, R9, R22, 0x2, 0x181f ;  /* 0x00581f0016097f89 */ /* 0x00862200000e0000 */
[----:B------:R-:W-:Y:S03]  /*da80*/  BSSY B1, `(.L_x_213) ;  /* 0x0000014000017945 */ /* 0x000fe60003800000 */
[----:B------:R3:W0:Y:S01]  /*da90*/  SHFL.IDX PT, R5, R17, 0x2, 0x181f ;  /* 0x00581f0011057f89 */ /* 0x00062200000e0000 */
[----:B------:R-:W-:Y:S05]  /*daa0*/  @P0 BRA `(.L_x_214) ;  /* 0x0000000000440947 */ /* 0x000fea0003800000 */
[----:B------:R-:W-:Y:S02]  /*dab0*/  ULDC UR4, c[0x0][0xac8] ;  /* 0x0002b20000047ab9 */ /* 0x000fe40000000800 */
[----:B------:R-:W-:Y:S02]  /*dac0*/  ISETP.GE.AND P3, PT, R0, UR4, PT ;  /* 0x0000000400007c0c */ /* 0x000fe4000bf66270 */
[----:B------:R-:W-:Y:S02]  /*dad0*/  ISETP.GE.AND P2, PT, R80, UR4, PT ;  /* 0x0000000450007c0c */ /* 0x000fe4000bf46270 */
[----:B------:R-:W-:Y:S02]  /*dae0*/  ISETP.GE.AND P1, PT, R82, UR4, PT ;  /* 0x0000000452007c0c */ /* 0x000fe4000bf26270 */
[----:B------:R-:W-:-:S07]  /*daf0*/  ISETP.GE.AND P0, PT, R84, UR4, PT ;  /* 0x0000000454007c0c */ /* 0x000fce000bf06270 */
[-C--:B0-----:R-:W-:Y:S02]  /*db00*/  @!P3 LEA R2, P6, R0, R5.reuse, 0x1 ;  /* 0x000000050002b211 */ /* 0x081fe400078c08ff */
[-C--:B------:R-:W-:Y:S02]  /*db10*/  @!P2 LEA R4, P5, R80, R5.reuse, 0x1 ;  /* 0x000000055004a211 */ /* 0x080fe400078a08ff */
[----:B------:R-:W-:Y:S02]  /*db20*/  @!P1 LEA R6, P4, R82, R5, 0x1 ;  /* 0x0000000552069211 */ /* 0x000fe400078808ff */
[----:B------:R-:W-:Y:S02]  /*db30*/  @!P3 LEA.HI.X R3, R0, R9, R86, 0x1, P6 ;  /* 0x000000090003b211 */ /* 0x000fe400030f0c56 */
[----:B------:R-:W-:Y:S02]  /*db40*/  @!P0 LEA R8, P6, R84, R5, 0x1 ;  /* 0x0000000554088211 */ /* 0x000fe400078c08ff */
[-C--:B------:R-:W-:Y:S01]  /*db50*/  @!P2 LEA.HI.X R5, R80, R9.reuse, R85, 0x1, P5 ;  /* 0x000000095005a211 */ /* 0x080fe200028f0c55 */
[----:B------:R0:W-:Y:S01]  /*db60*/  @!P3 ST.E.128 desc[UR36][R2.64], R12 ;  /* 0x0000000c0200b985 */ /* 0x0001e2000c101d24 */
[----:B----4-:R-:W-:-:S02]  /*db70*/  @!P1 LEA.HI.X R7, R82, R9, R81, 0x1, P4 ;  /* 0x0000000952079211 */ /* 0x010fc400020f0c51 */
[----:B------:R-:W-:Y:S01]  /*db80*/  @!P0 LEA.HI.X R9, R84, R9, R83, 0x1, P6 ;  /* 0x0000000954098211 */ /* 0x000fe200030f0c53 */
[----:B------:R0:W-:Y:S04]  /*db90*/  @!P2 ST.E.128 desc[UR36][R4.64], R36 ;  /* 0x000000240400a985 */ /* 0x0001e8000c101d24 */
[----:B------:R0:W-:Y:S04]  /*dba0*/  @!P1 ST.E.128 desc[UR36][R6.64], R52 ;  /* 0x0000003406009985 */ /* 0x0001e8000c101d24 */
[----:B------:R0:W-:Y:S02]  /*dbb0*/  @!P0 ST.E.128 desc[UR36][R8.64], R68 ;  /* 0x0000004408008985 */ /* 0x0001e4000c101d24 */
.L_x_214:
[----:B------:R-:W-:Y:S05]  /*dbc0*/  BSYNC B1 ;  /* 0x0000000000017941 */ /* 0x000fea0003800000 */
.L_x_213:
[----:B0-----:R-:W-:Y:S01]  /*dbd0*/  VIADD R2, R78, 0x60 ;  /* 0x000000604e027836 */ /* 0x001fe20000000000 */
[----:B------:R0:W0:Y:S04]  /*dbe0*/  SHFL.IDX PT, R9, R22, 0x3, 0x181f ;  /* 0x00781f0016097f89 */ /* 0x00002800000e0000 */
[----:B------:R-:W-:Y:S01]  /*dbf0*/  ISETP.GE.AND P0, PT, R2, UR17, PT ;  /* 0x0000001102007c0c */ /* 0x000fe2000bf06270 */
[----:B---3--:R-:W3:-:S12]  /*dc00*/  SHFL.IDX PT, R17, R17, 0x3, 0x181f ;  /* 0x00781f0011117f89 */ /* 0x008ed800000e0000 */
[----:B------:R-:W-:Y:S05]  /*dc10*/  @P0 BRA `(.L_x_215) ;  /* 0x00000028007c0947 */ /* 0x000fea0003800000 */
[----:B------:R-:W-:Y:S02]  /*dc20*/  ULDC UR4, c[0x0][0xac8] ;  /* 0x0002b20000047ab9 */ /* 0x000fe40000000800 */
[----:B------:R-:W-:Y:S02]  /*dc30*/  ISETP.GE.AND P3, PT, R0, UR4, PT ;  /* 0x0000000400007c0c */ /* 0x000fe4000bf66270 */
[----:B------:R-:W-:Y:S02]  /*dc40*/  ISETP.GE.AND P4, PT, R80, UR4, PT ;  /* 0x0000000450007c0c */ /* 0x000fe4000bf86270 */
[----:B------:R-:W-:-:S09]  /*dc50*/  ISETP.GE.AND P5, PT, R82, UR4, PT ;  /* 0x0000000452007c0c */ /* 0x000fd2000bfa6270 */
[-C--:B---3--:R-:W-:Y:S02]  /*dc60*/  @!P3 LEA R2, P0, R0, R17.reuse, 0x1 ;  /* 0x000000110002b211 */ /* 0x088fe400078008ff */
[-C--:B------:R-:W-:Y:S02]  /*dc70*/  @!P4 LEA R4, P1, R80, R17.reuse, 0x1 ;  /* 0x000000115004c211 */ /* 0x080fe400078208ff */
[----:B------:R-:W-:Y:S02]  /*dc80*/  @!P5 LEA R6, P2, R82, R17, 0x1 ;  /* 0x000000115206d211 */ /* 0x000fe400078408ff */
[-C--:B0-----:R-:W-:Y:S02]  /*dc90*/  @!P3 LEA.HI.X R3, R0, R9.reuse, R86, 0x1, P0 ;  /* 0x000000090003b211 */ /* 0x081fe400000f0c56 */
[-C--:B------:R-:W-:Y:S02]  /*dca0*/  @!P4 LEA.HI.X R5, R80, R9.reuse, R85, 0x1, P1 ;  /* 0x000000095005c211 */ /* 0x080fe400008f0c55 */
[----:B----4-:R-:W-:Y:S01]  /*dcb0*/  @!P5 LEA.HI.X R7, R82, R9, R81, 0x1, P2 ;  /* 0x000000095207d211 */ /* 0x010fe200010f0c51 */
[----:B------:R0:W-:Y:S01]  /*dcc0*/  @!P3 ST.E.128 desc[UR36][R2.64], R24 ;  /* 0x000000180200b985 */ /* 0x0001e2000c101d24 */
[----:B------:R-:W-:-:S03]  /*dcd0*/  ISETP.GE.AND P0, PT, R84, UR4, PT ;  /* 0x0000000454007c0c */ /* 0x000fc6000bf06270 */
[----:B------:R0:W-:Y:S04]  /*dce0*/  @!P4 ST.E.128 desc[UR36][R4.64], R40 ;  /* 0x000000280400c985 */ /* 0x0001e8000c101d24 */
[----:B------:R0:W-:Y:S06]  /*dcf0*/  @!P5 ST.E.128 desc[UR36][R6.64], R56 ;  /* 0x000000380600d985 */ /* 0x0001ec000c101d24 */
[----:B------:R-:W-:Y:S05]  /*dd00*/  @P0 BRA `(.L_x_215) ;  /* 0x0000002800400947 */ /* 0x000fea0003800000 */
[----:B0-----:R-:W-:-:S04]  /*dd10*/  LEA R2, P0, R84, R17, 0x1 ;  /* 0x0000001154027211 */ /* 0x001fc800078008ff */
[----:B------:R-:W-:-:S05]  /*dd20*/  LEA.HI.X R3, R84, R9, R83, 0x1, P0 ;  /* 0x0000000954037211 */ /* 0x000fca00000f0c53 */
[----:B------:R0:W-:Y:S01]  /*dd30*/  ST.E.128 desc[UR36][R2.64], R72 ;  /* 0x0000004802007985 */ /* 0x0001e2000c101d24 */
[----:B------:R-:W-:Y:S05]  /*dd40*/  BRA `(.L_x_215) ;  /* 0x0000002800307947 */ /* 0x000fea0003800000 */
.L_x_208:
[----:B------:R-:W-:Y:S01]  /*dd50*/  ULDC.64 UR14, c[0x0][0xb08] ;  /* 0x0002c200000e7ab9 */ /* 0x000fe20000000a00 */
[----:B------:R-:W-:Y:S01]  /*dd60*/  R2UR UR18, R216 ;  /* 0x00000000d81272ca */ /* 0x000fe200000e0000 */
[----:B------:R-:W-:Y:S01]  /*dd70*/  UIMAD UR12, UR16, UR14, URZ ;  /* 0x0000000e100c72a4 */ /* 0x000fe2000f8e023f */
[----:B------:R-:W-:Y:S01]  /*dd80*/  R2UR UR17, R215 ;  /* 0x00000000d71172ca */ /* 0x000fe200000e0000 */
[----:B------:R-:W-:Y:S01]  /*dd90*/  UIMAD.WIDE.U32 UR10, UR4, UR14, URZ ;  /* 0x0000000e040a72a5 */ /* 0x000fe2000f8e003f */
[----:B0-----:R-:W-:Y:S01]  /*dda0*/  IMAD.MOV.U32 R5, RZ, RZ, R8 ;  /* 0x000000ffff057224 */ /* 0x001fe200078e0008 */
[----:B------:R-:W-:Y:S01]  /*ddb0*/  UIMAD UR12, UR4, UR15, UR12 ;  /* 0x0000000f040c72a4 */ /* 0x000fe2000f8e020c */
[C---:B------:R-:W-:Y:S01]  /*ddc0*/  VIADD R159, R23.reuse, 0x78 ;  /* 0x00000078179f7836 */ /* 0x040fe20000000000 */
[----:B------:R-:W-:Y:S01]  /*ddd0*/  USHF.R.S32.HI UR4, URZ, 0x1f, UR9 ;  /* 0x0000001f3f047899 */ /* 0x000fe20008011409 */
[C---:B------:R-:W-:Y:S01]  /*dde0*/  VIADD R161, R23.reuse, 0x70 ;  /* 0x0000007017a17836 */ /* 0x040fe20000000000 */
[----:B------:R-:W-:Y:S01]  /*ddf0*/  UIADD3 UR11, UR11, UR12, URZ ;  /* 0x0000000c0b0b7290 */ /* 0x000fe2000fffe03f */
[C---:B------:R-:W-:Y:S01]  /*de00*/  VIADD R163, R23.reuse, 0x68 ;  /* 0x0000006817a37836 */ /* 0x040fe20000000000 */
[----:B------:R-:W-:Y:S01]  /*de10*/  ULDC.64 UR14, c[0x0][0xb40] ;  /* 0x0002d000000e7ab9 */ /* 0x000fe20000000a00 */
[----:B------:R-:W-:Y:S01]  /*de20*/  ULDC.64 UR12, c[0x0][0xb38] ;  /* 0x0002ce00000c7ab9 */ /* 0x000fe20000000a00 */
[----:B------:R-:W-:Y:S01]  /*de30*/  UIMAD UR4, UR4, UR14, URZ ;  /* 0x0000000e040472a4 */ /* 0x000fe2000f8e023f */
[C---:B------:R-:W-:Y:S01]  /*de40*/  VIADD R165, R23.reuse, 0x60 ;  /* 0x0000006017a57836 */ /* 0x040fe20000000000 */
[----:B------:R-:W-:Y:S01]  /*de50*/  UIMAD.WIDE.U32 UR10, UR18, UR12, UR10 ;  /* 0x0000000c120a72a5 */ /* 0x000fe2000f8e000a */
[C---:B------:R-:W-:Y:S01]  /*de60*/  VIADD R167, R23.reuse, 0x58 ;  /* 0x0000005817a77836 */ /* 0x040fe20000000000 */
[----:B------:R-:W-:Y:S01]  /*de70*/  UIMAD UR4, UR9, UR15, UR4 ;  /* 0x0000000f090472a4 */ /* 0x000fe2000f8e0204 */
[C---:B------:R-:W-:Y:S01]  /*de80*/  VIADD R169, R23.reuse, 0x50 ;  /* 0x0000005017a97836 */ /* 0x040fe20000000000 */
[----:B------:R-:W-:Y:S01]  /*de90*/  UIMAD UR11, UR18, UR13, UR11 ;  /* 0x0000000d120b72a4 */ /* 0x000fe2000f8e020b */
[C---:B------:R-:W-:Y:S01]  /*dea0*/  VIADD R171, R23.reuse, 0x48 ;  /* 0x0000004817ab7836 */ /* 0x040fe20000000000 */
[----:B------:R-:W-:Y:S01]  /*deb0*/  UIADD3 UR8, UR8, 0x38820, URZ ;  /* 0x0003882008087890 */ /* 0x000fe2000fffe03f */
[C---:B------:R-:W-:Y:S01]  /*dec0*/  VIADD R173, R23.reuse, 0x40 ;  /* 0x0000004017ad7836 */ /* 0x040fe20000000000 */
[----:B------:R-:W-:Y:S01]  /*ded0*/  UIMAD.WIDE.U32 UR10, UR9, UR14, UR10 ;  /* 0x0000000e090a72a5 */ /* 0x000fe2000f8e000a */
[C---:B------:R-:W-:Y:S01]  /*dee0*/  VIADD R175, R23.reuse, 0x38 ;  /* 0x0000003817af7836 */ /* 0x040fe20000000000 */
[----:B------:R-:W-:Y:S01]  /*def0*/  ULDC.64 UR12, c[0x0][0xb48] ;  /* 0x0002d200000c7ab9 */ /* 0x000fe20000000a00 */
[----:B------:R-:W-:Y:S01]  /*df00*/  @UP1 ULDC UR9, c[0x0][0xbec] ;  /* 0x0002fb0000091ab9 */ /* 0x000fe20000000800 */
[----:B------:R-:W-:Y:S01]  /*df10*/  UIADD3 UR11, UR11, UR4, URZ ;  /* 0x000000040b0b7290 */ /* 0x000fe2000fffe03f */
[----:B------:R-:W-:Y:S01]  /*df20*/  @P1 IMAD.HI.U32 R0, R8, UR9, RZ ;  /* 0x0000000908001c27 */ /* 0x000fe2000f8e00ff */
[----:B------:R-:W-:Y:S01]  /*df30*/  UPRMT UR8, URZ, 0x654, UR8 ;  /* 0x000006543f087896 */ /* 0x000fe20008000008 */
[C---:B------:R-:W-:Y:S01]  /*df40*/  IADD3 R187, R23.reuse, 0x8, RZ ;  /* 0x0000000817bb7810 */ /* 0x040fe20007ffe0ff */
[----:B------:R-:W-:Y:S01]  /*df50*/  @UP1 ULDC UR4, c[0x0][0xbf0] ;  /* 0x0002fc0000041ab9 */ /* 0x000fe20000000800 */
[----:B------:R-:W-:Y:S01]  /*df60*/  UIMAD.WIDE.U32 UR10, UR17, UR12, UR10 ;  /* 0x0000000c110a72a5 */ /* 0x000fe2000f8e000a */
[----:B------:R-:W-:Y:S01]  /*df70*/  @P1 SHF.R.U32.HI R5, RZ, UR4, R0 ;  /* 0x00000004ff051c19 */ /* 0x000fe20008011600 */
[----:B------:R-:W-:Y:S01]  /*df80*/  VIADD R177, R23, 0x30 ;  /* 0x0000003017b17836 */ /* 0x000fe20000000000 */
[----:B------:R-:W-:Y:S01]  /*df90*/  BSSY B1, `(.L_x_216) ;  /* 0x00000d0000017945 */ /* 0x000fe20003800000 */
[----:B------:R-:W-:Y:S01]  /*dfa0*/  UIMAD UR4, UR17, UR13, UR11 ;  /* 0x0000000d110472a4 */ /* 0x000fe2000f8e020b */
[--C-:B------:R-:W-:Y:S01]  /*dfb0*/  SHF.R.S32.HI R0, RZ, 0x1f, R5.reuse ;  /* 0x0000001fff007819 */ /* 0x100fe20000011405 */
[----:B------:R-:W-:Y:S01]  /*dfc0*/  IMAD.MOV R7, RZ, RZ, -R5 ;  /* 0x000000ffff077224 */ /* 0x000fe200078e0a05 */
[----:B------:R-:W-:Y:S01]  /*dfd0*/  ULDC.64 UR12, c[0x0][0xb30] ;  /* 0x0002cc00000c7ab9 */ /* 0x000fe20000000a00 */
[----:B------:R-:W-:Y:S01]  /*dfe0*/  MOV R2, UR10 ;  /* 0x0000000a00027c02 */ /* 0x000fe20008000f00 */
[----:B------:R-:W-:Y:S01]  /*dff0*/  IMAD.U32 R3, RZ, RZ, UR11 ;  /* 0x0000000bff037e24 */ /* 0x000fe2000f8e00ff */
[----:B------:R-:W-:Y:S01]  /*e000*/  ULDC.64 UR10, c[0x0][0xb28] ;  /* 0x0002ca00000a7ab9 */ /* 0x000fe20000000a00 */
[----:B------:R-:W-:Y:S01]  /*e010*/  IMAD R7, R7, UR20, R8 ;  /* 0x0000001407077c24 */ /* 0x000fe2000f8e0208 */
[----:B------:R-:W-:Y:S01]  /*e020*/  SYNCS.ARRIVE.TRANS64.RED.A1T0 RZ, [UR8], RZ ;  /* 0x000000ffffff79a7 */ /* 0x000fe20008100408 */
[----:B------:R-:W-:Y:S01]  /*e030*/  IMAD R0, R0, UR12, RZ ;  /* 0x0000000c00007c24 */ /* 0x000fe2000f8e02ff */
[----:B------:R-:W-:Y:S01]  /*e040*/  SHF.R.S32.HI R18, RZ, 0x1f, R217 ;  /* 0x0000001fff127819 */ /* 0x000fe200000114d9 */
[----:B------:R-:W-:Y:S01]  /*e050*/  IMAD.U32 R3, RZ, RZ, UR4 ;  /* 0x00000004ff037e24 */ /* 0x000fe2000f8e00ff */
[----:B------:R-:W-:Y:S01]  /*e060*/  SHF.R.S32.HI R20, RZ, 0x1f, R218 ;  /* 0x0000001fff147819 */ /* 0x000fe200000114da */
[C---:B------:R-:W-:Y:S01]  /*e070*/  IMAD R9, R5.reuse, UR13, R0 ;  /* 0x0000000d05097c24 */ /* 0x040fe2000f8e0200 */
[----:B------:R-:W-:Y:S01]  /*e080*/  SHF.R.S32.HI R0, RZ, 0x1f, R7 ;  /* 0x0000001fff007819 */ /* 0x000fe20000011407 */
[----:B------:R-:W-:Y:S01]  /*e090*/  IMAD.WIDE.U32 R2, R5, UR12, R2 ;  /* 0x0000000c05027c25 */ /* 0x000fe2000f8e0002 */
[----:B------:R-:W-:-:S02]  /*e0a0*/  SHF.R.S32.HI R21, RZ, 0x1f, R219 ;  /* 0x0000001fff157819 */ /* 0x000fc400000114db */
[----:B------:R-:W-:Y:S01]  /*e0b0*/  SHF.R.S32.HI R22, RZ, 0x1f, R220 ;  /* 0x0000001fff167819 */ /* 0x000fe200000114dc */
[----:B------:R-:W-:Y:S01]  /*e0c0*/  IMAD R0, R0, UR10, RZ ;  /* 0x0000000a00007c24 */ /* 0x000fe2000f8e02ff */
[----:B------:R-:W-:Y:S01]  /*e0d0*/  SHF.R.S32.HI R152, RZ, 0x1f, R221 ;  /* 0x0000001fff987819 */ /* 0x000fe200000114dd */
[----:B------:R-:W-:Y:S01]  /*e0e0*/  IMAD.IADD R3, R3, 0x1, R9 ;  /* 0x0000000103037824 */ /* 0x000fe200078e0209 */
[----:B------:R-:W-:Y:S01]  /*e0f0*/  SHF.R.S32.HI R153, RZ, 0x1f, R222 ;  /* 0x0000001fff997819 */ /* 0x000fe200000114de */
[C---:B------:R-:W-:Y:S01]  /*e100*/  IMAD R5, R7.reuse, UR11, R0 ;  /* 0x0000000b07057c24 */ /* 0x040fe2000f8e0200 */
[----:B------:R-:W-:Y:S01]  /*e110*/  SHF.R.S32.HI R154, RZ, 0x1f, R223 ;  /* 0x0000001fff9a7819 */ /* 0x000fe200000114df */
[----:B------:R-:W-:Y:S01]  /*e120*/  IMAD.WIDE.U32 R2, R7, UR10, R2 ;  /* 0x0000000a07027c25 */ /* 0x000fe2000f8e0002 */
[----:B------:R-:W-:Y:S01]  /*e130*/  ULDC.64 UR10, c[0x0][0xb00] ;  /* 0x0002c000000a7ab9 */ /* 0x000fe20000000a00 */
[----:B------:R-:W-:Y:S02]  /*e140*/  SHF.R.S32.HI R155, RZ, 0x1f, R224 ;  /* 0x0000001fff9b7819 */ /* 0x000fe400000114e0 */
[----:B------:R-:W-:Y:S01]  /*e150*/  IMAD.IADD R3, R3, 0x1, R5 ;  /* 0x0000000103037824 */ /* 0x000fe200078e0205 */
[C---:B------:R-:W-:Y:S01]  /*e160*/  LEA R0, P1, R2.reuse, UR10, 0x2 ;  /* 0x0000000a02007c11 */ /* 0x040fe2000f8210ff */
[C---:B------:R-:W-:Y:S01]  /*e170*/  VIADD R179, R23.reuse, 0x28 ;  /* 0x0000002817b37836 */ /* 0x040fe20000000000 */
[----:B------:R-:W-:Y:S01]  /*e180*/  SHF.R.S32.HI R156, RZ, 0x1f, R225 ;  /* 0x0000001fff9c7819 */ /* 0x000fe200000114e1 */
[C---:B------:R-:W-:Y:S01]  /*e190*/  VIADD R181, R23.reuse, 0x20 ;  /* 0x0000002017b57836 */ /* 0x040fe20000000000 */
[----:B------:R-:W-:Y:S01]  /*e1a0*/  LEA.HI.X R12, R2, UR11, R3, 0x2, P1 ;  /* 0x0000000b020c7c11 */ /* 0x000fe200088f1403 */
[C---:B------:R-:W-:Y:S01]  /*e1b0*/  VIADD R183, R23.reuse, 0x18 ;  /* 0x0000001817b77836 */ /* 0x040fe20000000000 */
[----:B------:R0:W1:Y:S01]  /*e1c0*/  SHFL.IDX PT, R2, R0, RZ, 0x1c1f ;  /* 0x001c1fff00027589 */ /* 0x00006200000e0000 */
[C---:B------:R-:W-:Y:S01]  /*e1d0*/  VIADD R185, R23.reuse, 0x10 ;  /* 0x0000001017b97836 */ /* 0x040fe20000000000 */
[----:B------:R-:W-:Y:S01]  /*e1e0*/  SHF.R.S32.HI R157, RZ, 0x1f, R226 ;  /* 0x0000001fff9d7819 */ /* 0x000fe200000114e2 */
[C---:B------:R-:W-:Y:S01]  /*e1f0*/  VIADD R158, R23.reuse, 0x78 ;  /* 0x00000078179e7836 */ /* 0x040fe20000000000 */
[----:B------:R0:W2:Y:S01]  /*e200*/  SHFL.IDX PT, R3, R12, RZ, 0x1c1f ;  /* 0x001c1fff0c037589 */ /* 0x0000a200000e0000 */
        /* <DEDUP_REMOVED lines=12> */
[C---:B------:R-:W-:Y:S01]  /*e2d0*/  IADD3 R170, R23.reuse, 0x48, RZ ;  /* 0x0000004817aa7810 */ /* 0x040fe20007ffe0ff */
        /* <DEDUP_REMOVED lines=13> */
[----:B------:R-:W-:-:S02]  /*e3b0*/  SHF.R.S32.HI R183, RZ, 0x1f, R183 ;  /* 0x0000001fffb77819 */ /* 0x000fc400000114b7 */
[----:B------:R-:W-:Y:S02]  /*e3c0*/  SHF.R.S32.HI R185, RZ, 0x1f, R185 ;  /* 0x0000001fffb97819 */ /* 0x000fe400000114b9 */
[----:B------:R-:W-:Y:S01]  /*e3d0*/  SHF.R.S32.HI R187, RZ, 0x1f, R187 ;  /* 0x0000001fffbb7819 */ /* 0x000fe200000114bb */
[----:B012---:R-:W-:Y:S06]  /*e3e0*/  @P2 BRA `(.L_x_217) ;  /* 0x0000000800282947 */ /* 0x007fec0003800000 */
[----:B------:R-:W-:Y:S01]  /*e3f0*/  ULDC UR4, c[0x0][0xac8] ;  /* 0x0002b20000047ab9 */ /* 0x000fe20000000800 */
[C---:B------:R-:W-:Y:S01]  /*e400*/  VIADD R13, R23.reuse, 0xe0 ;  /* 0x000000e0170d7836 */ /* 0x040fe20000000000 */
[C---:B------:R-:W-:Y:S01]  /*e410*/  ISETP.GE.AND P2, PT, R23.reuse, UR4, PT ;  /* 0x0000000417007c0c */ /* 0x040fe2000bf46270 */
[C---:B------:R-:W-:Y:S01]  /*e420*/  VIADD R17, R23.reuse, 0xe8 ;  /* 0x000000e817117836 */ /* 0x040fe20000000000 */
[----:B------:R-:W-:Y:S01]  /*e430*/  ISETP.GE.AND P1, PT, R186, UR4, PT ;  /* 0x00000004ba007c0c */ /* 0x000fe2000bf26270 */
[----:B------:R-:W-:Y:S01]  /*e440*/  VIADD R19, R23, 0xf0 ;  /* 0x000000f017137836 */ /* 0x000fe20000000000 */
[----:B------:R-:W-:Y:S02]  /*e450*/  ISETP.GE.AND P3, PT, R184, UR4, PT ;  /* 0x00000004b8007c0c */ /* 0x000fe4000bf66270 */
[----:B------:R-:W-:-:S07]  /*e460*/  ISETP.GE.AND P4, PT, R182, UR4, PT ;  /* 0x00000004b6007c0c */ /* 0x000fce000bf86270 */
[----:B------:R-:W-:Y:S02]  /*e470*/  @!P2 IMAD.WIDE R4, R23, 0x4, R2 ;  /* 0x000000041704a825 */ /* 0x000fe400078e0202 */
[----:B------:R-:W-:-:S03]  /*e480*/  @!P1 LEA R6, P5, R186, R2, 0x2 ;  /* 0x00000002ba069211 */ /* 0x000fc600078a10ff */
[----:B------:R0:W-:Y:S01]  /*e490*/  @!P2 ST.E.64 desc[UR36][R4.64], R24 ;  /* 0x000000180400a985 */ /* 0x0001e2000c101b24 */
[----:B------:R-:W-:Y:S02]  /*e4a0*/  ISETP.GE.AND P2, PT, R180, UR4, PT ;  /* 0x00000004b4007c0c */ /* 0x000fe4000bf46270 */
[----:B------:R-:W-:-:S05]  /*e4b0*/  @!P1 LEA.HI.X R7, R186, R3, R187, 0x2, P5 ;  /* 0x00000003ba079211 */ /* 0x000fca00028f14bb */
[----:B------:R1:W-:Y:S01]  /*e4c0*/  @!P1 ST.E.64 desc[UR36][R6.64], R28 ;  /* 0x0000001c06009985 */ /* 0x0003e2000c101b24 */
[----:B------:R-:W-:Y:S02]  /*e4d0*/  ISETP.GE.AND P1, PT, R178, UR4, PT ;  /* 0x00000004b2007c0c */ /* 0x000fe4000bf26270 */
[----:B0-----:R-:W-:-:S04]  /*e4e0*/  @!P3 LEA R4, P6, R184, R2, 0x2 ;  /* 0x00000002b804b211 */ /* 0x001fc800078c10ff */
[----:B------:R-:W-:Y:S02]  /*e4f0*/  @!P3 LEA.HI.X R5, R184, R3, R185, 0x2, P6 ;  /* 0x00000003b805b211 */ /* 0x000fe400030f14b9 */
[----:B-1----:R-:W-:-:S03]  /*e500*/  @!P4 LEA R6, P5, R182, R2, 0x2 ;  /* 0x00000002b606c211 */ /* 0x002fc600078a10ff */
        /* <DEDUP_REMOVED lines=34> */
[----:B------:R-:W-:Y:S02]  /*e730*/  @!P4 LEA.HI.X R7, R166, R3, R167, 0x2, P5 ;  /* 0x00000003a607c211 */ /* 0x000fe400028f14a7 */
[----:B------:R-:W-:-:S03]  /*e740*/  ISETP.GE.AND P5, PT, R158, UR4, PT ;  /* 0x000000049e007c0c */ /* 0x000fc6000bfa6270 */
[----:B------:R1:W-:Y:S01]  /*e750*/  @!P4 ST.E.64 desc[UR36][R6.64], R68 ;  /* 0x000000440600c985 */ /* 0x0003e2000c101b24 */
[----:B------:R-:W-:Y:S02]  /*e760*/  ISETP.GE.AND P4, PT, R226, UR4, PT ;  /* 0x00000004e2007c0c */ /* 0x000fe4000bf86270 */
[----:B0-----:R-:W-:-:S04]  /*e770*/  @!P2 LEA R4, P6, R164, R2, 0x2 ;  /* 0x00000002a404a211 */ /* 0x001fc800078c10ff */
[----:B------:R-:W-:Y:S02]  /*e780*/  @!P2 LEA.HI.X R5, R164, R3, R165, 0x2, P6 ;  /* 0x00000003a405a211 */ /* 0x000fe400030f14a5 */
[----:B-1----:R-:W-:-:S03]  /*e790*/  @!P1 LEA R6, P6, R162, R2, 0x2 ;  /* 0x00000002a2069211 */ /* 0x002fc600078c10ff */
[----:B------:R0:W-:Y:S01]  /*e7a0*/  @!P2 ST.E.64 desc[UR36][R4.64], R72 ;  /* 0x000000480400a985 */ /* 0x0001e2000c101b24 */
[----:B------:R-:W-:Y:S02]  /*e7b0*/  @!P1 LEA.HI.X R7, R162, R3, R163, 0x2, P6 ;  /* 0x00000003a2079211 */ /* 0x000fe400030f14a3 */
[----:B------:R-:W-:-:S03]  /*e7c0*/  @!P4 LEA R10, P6, R226, R2, 0x2 ;  /* 0x00000002e20ac211 */ /* 0x000fc600078c10ff */
[----:B------:R1:W-:Y:S01]  /*e7d0*/  @!P1 ST.E.64 desc[UR36][R6.64], R76 ;  /* 0x0000004c06009985 */ /* 0x0003e2000c101b24 */
[----:B------:R-:W-:Y:S02]  /*e7e0*/  ISETP.GE.AND P1, PT, R225, UR4, PT ;  /* 0x00000004e1007c0c */ /* 0x000fe4000bf26270 */
[----:B------:R-:W-:Y:S02]  /*e7f0*/  @!P4 LEA.HI.X R11, R226, R3, R157, 0x2, P6 ;  /* 0x00000003e20bc211 */ /* 0x000fe400030f149d */
[----:B0-----:R-:W-:-:S04]  /*e800*/  @!P3 LEA R4, P2, R160, R2, 0x2 ;  /* 0x00000002a004b211 */ /* 0x001fc800078410ff */
[----:B------:R-:W-:Y:S02]  /*e810*/  @!P3 LEA.HI.X R5, R160, R3, R161, 0x2, P2 ;  /* 0x00000003a005b211 */ /* 0x000fe400010f14a1 */
[----:B------:R-:W-:-:S03]  /*e820*/  @!P5 LEA R8, P2, R158, R2, 0x2 ;  /* 0x000000029e08d211 */ /* 0x000fc600078410ff */
[----:B------:R0:W-:Y:S01]  /*e830*/  @!P3 ST.E.64 desc[UR36][R4.64], R80 ;  /* 0x000000500400b985 */ /* 0x0001e2000c101b24 */
[----:B------:R-:W-:Y:S02]  /*e840*/  ISETP.GE.AND P3, PT, R224, UR4, PT ;  /* 0x00000004e0007c0c */ /* 0x000fe4000bf66270 */
[----:B------:R-:W-:Y:S02]  /*e850*/  @!P5 LEA.HI.X R9, R158, R3, R159, 0x2, P2 ;  /* 0x000000039e09d211 */ /* 0x000fe400010f149f */
[----:B------:R-:W-:-:S03]  /*e860*/  ISETP.GE.AND P2, PT, R223, UR4, PT ;  /* 0x00000004df007c0c */ /* 0x000fc6000bf46270 */
[----:B------:R2:W-:Y:S01]  /*e870*/  @!P5 ST.E.64 desc[UR36][R8.64], R84 ;  /* 0x000000540800d985 */ /* 0x0005e2000c101b24 */
[----:B------:R-:W-:-:S03]  /*e880*/  @!P1 LEA R14, P5, R225, R2, 0x2 ;  /* 0x00000002e10e9211 */ /* 0x000fc600078a10ff */
[----:B------:R3:W-:Y:S01]  /*e890*/  @!P4 ST.E.64 desc[UR36][R10.64], R88 ;  /* 0x000000580a00c985 */ /* 0x0007e2000c101b24 */
[----:B------:R-:W-:Y:S02]  /*e8a0*/  ISETP.GE.AND P4, PT, R222, UR4, PT ;  /* 0x00000004de007c0c */ /* 0x000fe4000bf86270 */
[CC--:B-1----:R-:W-:Y:S02]  /*e8b0*/  @!P3 LEA R6, P6, R224.reuse, R2.reuse, 0x2 ;  /* 0x00000002e006b211 */ /* 0x0c2fe400078c10ff */
[-C--:B------:R-:W-:Y:S02]  /*e8c0*/  @!P1 LEA.HI.X R15, R225, R3.reuse, R156, 0x2, P5 ;  /* 0x00000003e10f9211 */ /* 0x080fe400028f149c */
[----:B------:R-:W-:Y:S02]  /*e8d0*/  @!P3 LEA.HI.X R7, R224, R3, R155, 0x2, P6 ;  /* 0x00000003e007b211 */ /* 0x000fe400030f149b */
[----:B------:R-:W-:Y:S01]  /*e8e0*/  ISETP.GE.AND P6, PT, R221, UR4, PT ;  /* 0x00000004dd007c0c */ /* 0x000fe2000bfc6270 */
[----:B------:R-:W-:Y:S01]  /*e8f0*/  @!P1 ST.E.64 desc[UR36][R14.64], R92 ;  /* 0x0000005c0e009985 */ /* 0x000fe2000c101b24 */
[----:B0-----:R-:W-:-:S03]  /*e900*/  @!P2 LEA R4, P5, R223, R2, 0x2 ;  /* 0x00000002df04a211 */ /* 0x001fc600078a10ff */
[----:B------:R0:W-:Y:S01]  /*e910*/  @!P3 ST.E.64 desc[UR36][R6.64], R96 ;  /* 0x000000600600b985 */ /* 0x0001e2000c101b24 */
[-C--:B------:R-:W-:Y:S02]  /*e920*/  @!P2 LEA.HI.X R5, R223, R3.reuse, R154, 0x2, P5 ;  /* 0x00000003df05a211 */ /* 0x080fe400028f149a */
[----:B------:R-:W-:Y:S02]  /*e930*/  ISETP.GE.AND P3, PT, R220, UR4, PT ;  /* 0x00000004dc007c0c */ /* 0x000fe4000bf66270 */
[CC--:B--2---:R-:W-:Y:S01]  /*e940*/  @!P4 LEA R8, P1, R222.reuse, R2.reuse, 0x2 ;  /* 0x00000002de08c211 */ /* 0x0c4fe200078210ff */
[----:B------:R1:W-:Y:S01]  /*e950*/  @!P2 ST.E.64 desc[UR36][R4.64], R100 ;  /* 0x000000640400a985 */ /* 0x0003e2000c101b24 */
[----:B------:R-:W-:Y:S02]  /*e960*/  ISETP.GE.AND P2, PT, R219, UR4, PT ;  /* 0x00000004db007c0c */ /* 0x000fe4000bf46270 */
[----:B---3--:R-:W-:Y:S02]  /*e970*/  @!P6 LEA R10, P5, R221, R2, 0x2 ;  /* 0x00000002dd0ae211 */ /* 0x008fe400078a10ff */
[----:B------:R-:W-:-:S02]  /*e980*/  @!P4 LEA.HI.X R9, R222, R3, R153, 0x2, P1 ;  /* 0x00000003de09c211 */ /* 0x000fc400008f1499 */
[----:B------:R-:W-:Y:S02]  /*e990*/  @!P6 LEA.HI.X R11, R221, R3, R152, 0x2, P5 ;  /* 0x00000003dd0be211 */ /* 0x000fe400028f1498 */
[----:B------:R-:W-:Y:S01]  /*e9a0*/  ISETP.GE.AND P1, PT, R218, UR4, PT ;  /* 0x00000004da007c0c */ /* 0x000fe2000bf26270 */
[----:B------:R2:W-:Y:S01]  /*e9b0*/  @!P4 ST.E.64 desc[UR36][R8.64], R104 ;  /* 0x000000680800c985 */ /* 0x0005e2000c101b24 */
[----:B------:R-:W-:-:S03]  /*e9c0*/  ISETP.GE.AND P5, PT, R217, UR4, PT ;  /* 0x00000004d9007c0c */ /* 0x000fc6000bfa6270 */
[----:B------:R3:W-:Y:S01]  /*e9d0*/  @!P6 ST.E.64 desc[UR36][R10.64], R108 ;  /* 0x0000006c0a00e985 */ /* 0x0007e2000c101b24 */
[CC--:B0-----:R-:W-:Y:S02]  /*e9e0*/  @!P3 LEA R6, P6, R220.reuse, R2.reuse, 0x2 ;  /* 0x00000002dc06b211 */ /* 0x0c1fe400078c10ff */
[CC--:B-1----:R-:W-:Y:S02]  /*e9f0*/  @!P2 LEA R4, P4, R219.reuse, R2.reuse, 0x2 ;  /* 0x00000002db04a211 */ /* 0x0c2fe400078810ff */
[-C--:B------:R-:W-:Y:S02]  /*ea00*/  @!P3 LEA.HI.X R7, R220, R3.reuse, R22, 0x2, P6 ;  /* 0x00000003dc07b211 */ /* 0x080fe400030f1416 */
[----:B------:R-:W-:Y:S02]  /*ea10*/  @!P2 LEA.HI.X R5, R219, R3, R21, 0x2, P4 ;  /* 0x00000003db05a211 */ /* 0x000fe400020f1415 */
[----:B------:R-:W-:Y:S01]  /*ea20*/  ISETP.GE.AND P4, PT, R214, UR4, PT ;  /* 0x00000004d6007c0c */ /* 0x000fe2000bf86270 */
[----:B------:R0:W-:Y:S01]  /*ea30*/  @!P3 ST.E.64 desc[UR36][R6.64], R112 ;  /* 0x000000700600b985 */ /* 0x0001e2000c101b24 */
[----:B------:R-:W-:-:S03]  /*ea40*/  @!P1 LEA R14, P6, R218, R2, 0x2 ;  /* 0x00000002da0e9211 */ /* 0x000fc600078c10ff */
[----:B------:R-:W-:Y:S01]  /*ea50*/  @!P2 ST.E.64 desc[UR36][R4.64], R116 ;  /* 0x000000740400a985 */ /* 0x000fe2000c101b24 */
[CC--:B--2---:R-:W-:Y:S02]  /*ea60*/  @!P5 LEA R8, P2, R217.reuse, R2.reuse, 0x2 ;  /* 0x00000002d908d211 */ /* 0x0c4fe400078410ff */
[-C--:B------:R-:W-:Y:S02]  /*ea70*/  @!P1 LEA.HI.X R15, R218, R3.reuse, R20, 0x2, P6 ;  /* 0x00000003da0f9211 */ /* 0x080fe400030f1414 */
[----:B------:R-:W-:Y:S02]  /*ea80*/  @!P5 LEA.HI.X R9, R217, R3, R18, 0x2, P2 ;  /* 0x00000003d909d211 */ /* 0x000fe400010f1412 */
[----:B------:R-:W-:Y:S01]  /*ea90*/  ISETP.GE.AND P2, PT, R213, UR4, PT ;  /* 0x00000004d5007c0c */ /* 0x000fe2000bf46270 */
[----:B------:R1:W-:Y:S01]  /*eaa0*/  @!P1 ST.E.64 desc[UR36][R14.64], R120 ;  /* 0x000000780e009985 */ /* 0x0003e2000c101b24 */
[----:B---3--:R-:W-:Y:S02]  /*eab0*/  SHF.R.S32.HI R11, RZ, 0x1f, R214 ;  /* 0x0000001fff0b7819 */ /* 0x008fe400000114d6 */
[----:B------:R-:W-:Y:S01]  /*eac0*/  @!P4 LEA R10, P3, R214, R2, 0x2 ;  /* 0x00000002d60ac211 */ /* 0x000fe200078610ff */
[----:B------:R2:W-:Y:S01]  /*ead0*/  @!P5 ST.E.64 desc[UR36][R8.64], R124 ;  /* 0x0000007c0800d985 */ /* 0x0005e2000c101b24 */
[----:B------:R-:W-:-:S02]  /*eae0*/  ISETP.GE.AND P1, PT, R13, UR4, PT ;  /* 0x000000040d007c0c */ /* 0x000fc4000bf26270 */
[----:B------:R-:W-:Y:S02]  /*eaf0*/  @!P4 LEA.HI.X R11, R214, R3, R11, 0x2, P3 ;  /* 0x00000003d60bc211 */ /* 0x000fe400018f140b */
[----:B------:R-:W-:Y:S02]  /*eb00*/  ISETP.GE.AND P3, PT, R17, UR4, PT ;  /* 0x0000000411007c0c */ /* 0x000fe4000bf66270 */
[----:B0-----:R-:W-:Y:S01]  /*eb10*/  SHF.R.S32.HI R7, RZ, 0x1f, R213 ;  /* 0x0000001fff077819 */ /* 0x001fe200000114d5 */
[----:B------:R0:W-:Y:S01]  /*eb20*/  @!P4 ST.E.64 desc[UR36][R10.64], R128 ;  /* 0x000000800a00c985 */ /* 0x0001e2000c101b24 */
[----:B------:R-:W-:Y:S01]  /*eb30*/  ISETP.GE.AND P4, PT, R19, UR4, PT ;  /* 0x0000000413007c0c */ /* 0x000fe2000bf86270 */
[----:B-1----:R-:W-:Y:S01]  /*eb40*/  VIADD R15, R23, 0xf8 ;  /* 0x000000f8170f7836 */ /* 0x002fe20000000000 */
[----:B------:R-:W-:Y:S02]  /*eb50*/  @!P2 LEA R6, P5, R213, R2, 0x2 ;  /* 0x00000002d506a211 */ /* 0x000fe400078a10ff */
[----:B------:R-:W-:-:S02]  /*eb60*/  SHF.R.S32.HI R5, RZ, 0x1f, R13 ;  /* 0x0000001fff057819 */ /* 0x000fc4000001140d */
[-C--:B------:R-:W-:Y:S02]  /*eb70*/  @!P1 LEA R4, P6, R13, R2.reuse, 0x2 ;  /* 0x000000020d049211 */ /* 0x080fe400078c10ff */
[-C--:B------:R-:W-:Y:S02]  /*eb80*/  @!P2 LEA.HI.X R7, R213, R3.reuse, R7, 0x2, P5 ;  /* 0x00000003d507a211 */ /* 0x080fe400028f1407 */
[----:B------:R-:W-:Y:S02]  /*eb90*/  ISETP.GE.AND P5, PT, R15, UR4, PT ;  /* 0x000000040f007c0c */ /* 0x000fe4000bfa6270 */
[----:B------:R-:W-:Y:S01]  /*eba0*/  @!P1 LEA.HI.X R5, R13, R3, R5, 0x2, P6 ;  /* 0x000000030d059211 */ /* 0x000fe200030f1405 */
[----:B------:R1:W-:Y:S01]  /*ebb0*/  @!P2 ST.E.64 desc[UR36][R6.64], R132 ;  /* 0x000000840600a985 */ /* 0x0003e2000c101b24 */
[----:B--2---:R-:W-:Y:S02]  /*ebc0*/  SHF.R.S32.HI R9, RZ, 0x1f, R17 ;  /* 0x0000001fff097819 */ /* 0x004fe40000011411 */
[----:B------:R-:W-:Y:S01]  /*ebd0*/  @!P3 LEA R8, P6, R17, R2, 0x2 ;  /* 0x000000021108b211 */ /* 0x000fe200078c10ff */
[----:B------:R1:W-:Y:S01]  /*ebe0*/  @!P1 ST.E.64 desc[UR36][R4.64], R136 ;  /* 0x0000008804009985 */ /* 0x0003e2000c101b24 */
[----:B0-----:R-:W-:-:S02]  /*ebf0*/  SHF.R.S32.HI R11, RZ, 0x1f, R19 ;  /* 0x0000001fff0b7819 */ /* 0x001fc40000011413 */
[-C--:B------:R-:W-:Y:S02]  /*ec00*/  @!P3 LEA.HI.X R9, R17, R3.reuse, R9, 0x2, P6 ;  /* 0x000000031109b211 */ /* 0x080fe400030f1409 */
[CC--:B------:R-:W-:Y:S02]  /*ec10*/  @!P4 LEA R10, P6, R19.reuse, R2.reuse, 0x2 ;  /* 0x00000002130ac211 */ /* 0x0c0fe400078c10ff */
[----:B------:R-:W-:Y:S01]  /*ec20*/  SHF.R.S32.HI R13, RZ, 0x1f, R15 ;  /* 0x0000001fff0d7819 */ /* 0x000fe2000001140f */
[----:B------:R1:W-:Y:S01]  /*ec30*/  @!P3 ST.E.64 desc[UR36][R8.64], R140 ;  /* 0x0000008c0800b985 */ /* 0x0003e2000c101b24 */
[----:B------:R-:W-:Y:S02]  /*ec40*/  @!P4 LEA.HI.X R11, R19, R3, R11, 0x2, P6 ;  /* 0x00000003130bc211 */ /* 0x000fe400030f140b */
[----:B------:R-:W-:-:S03]  /*ec50*/  @!P5 LEA R2, P6, R15, R2, 0x2 ;  /* 0x000000020f02d211 */ /* 0x000fc600078c10ff */
[----:B------:R1:W-:Y:S01]  /*ec60*/  @!P4 ST.E.64 desc[UR36][R10.64], R144 ;  /* 0x000000900a00c985 */ /* 0x0003e2000c101b24 */
[----:B------:R-:W-:-:S05]  /*ec70*/  @!P5 LEA.HI.X R3, R15, R3, R13, 0x2, P6 ;  /* 0x000000030f03d211 */ /* 0x000fca00030f140d */
[----:B------:R1:W-:Y:S04]  /*ec80*/  @!P5 ST.E.64 desc[UR36][R2.64], R148 ;  /* 0x000000940200d985 */ /* 0x0003e8000c101b24 */
.L_x_217:
[----:B------:R-:W-:Y:S05]  /*ec90*/  BSYNC B1 ;  /* 0x0000000000017941 */ /* 0x000fea0003800000 */
.L_x_216:
[----:B-1----:R0:W1:Y:S04]  /*eca0*/  SHFL.IDX PT, R3, R12, 0x1, 0x1c1f ;  /* 0x003c1f000c037f89 */ /* 0x00206800000e0000 */
[----:B------:R0:W2:Y:S01]  /*ecb0*/  SHFL.IDX PT, R2, R0, 0x1, 0x1c1f ;  /* 0x003c1f0000027f89 */ /* 0x0000a200000e0000 */
[----:B------:R-:W-:Y:S05]  /*ecc0*/  @P0 BRA `(.L_x_215) ;  /* 0x0000001800500947 */ /* 0x000fea0003800000 */
[----:B------:R-:W-:Y:S01]  /*ecd0*/  ULDC UR4, c[0x0][0xac8] ;  /* 0x0002b20000047ab9 */ /* 0x000fe20000000800 */
[C---:B------:R-:W-:Y:S01]  /*ece0*/  VIADD R17, R23.reuse, 0xe0 ;  /* 0x000000e017117836 */ /* 0x040fe20000000000 */
[----:B------:R-:W-:Y:S01]  /*ecf0*/  ISETP.GE.AND P0, PT, R186, UR4, PT ;  /* 0x00000004ba007c0c */ /* 0x000fe2000bf06270 */
[C---:B------:R-:W-:Y:S01]  /*ed00*/  VIADD R19, R23.reuse, 0xf0 ;  /* 0x000000f017137836 */ /* 0x040fe20000000000 */
[----:B------:R-:W-:Y:S02]  /*ed10*/  ISETP.GE.AND P6, PT, R23, UR4, PT ;  /* 0x0000000417007c0c */ /* 0x000fe4000bfc6270 */
[----:B------:R-:W-:Y:S02]  /*ed20*/  ISETP.GE.AND P1, PT, R184, UR4, PT ;  /* 0x00000004b8007c0c */ /* 0x000fe4000bf26270 */
[----:B------:R-:W-:Y:S02]  /*ed30*/  ISETP.GE.AND P2, PT, R182, UR4, PT ;  /* 0x00000004b6007c0c */ /* 0x000fe4000bf46270 */
[----:B------:R-:W-:-:S02]  /*ed40*/  ISETP.GE.AND P3, PT, R180, UR4, PT ;  /* 0x00000004b4007c0c */ /* 0x000fc4000bf66270 */
[----:B0-----:R-:W-:-:S03]  /*ed50*/  SHF.R.S32.HI R0, RZ, 0x1f, R17 ;  /* 0x0000001fff007819 */ /* 0x001fc60000011411 */
[-C--:B--2---:R-:W-:Y:S02]  /*ed60*/  @!P0 LEA R6, P5, R186, R2.reuse, 0x2 ;  /* 0x00000002ba068211 */ /* 0x084fe400078a10ff */
[----:B-1----:R-:W-:Y:S02]  /*ed70*/  @!P6 IMAD.WIDE R4, R23, 0x4, R2 ;  /* 0x000000041704e825 */ /* 0x002fe400078e0202 */
[-C--:B------:R-:W-:Y:S02]  /*ed80*/  @!P1 LEA R8, P4, R184, R2.reuse, 0x2 ;  /* 0x00000002b8089211 */ /* 0x080fe400078810ff */
[-C--:B------:R-:W-:Y:S01]  /*ed90*/  @!P0 LEA.HI.X R7, R186, R3.reuse, R187, 0x2, P5 ;  /* 0x00000003ba078211 */ /* 0x080fe200028f14bb */
[----:B------:R0:W-:Y:S01]  /*eda0*/  @!P6 ST.E.64 desc[UR36][R4.64], R26 ;  /* 0x0000001a0400e985 */ /* 0x0001e2000c101b24 */
[----:B------:R-:W-:Y:S02]  /*edb0*/  @!P1 LEA.HI.X R9, R184, R3, R185, 0x2, P4 ;  /* 0x00000003b8099211 */ /* 0x000fe400020f14b9 */
[----:B------:R-:W-:Y:S01]  /*edc0*/  ISETP.GE.AND P5, PT, R178, UR4, PT ;  /* 0x00000004b2007c0c */ /* 0x000fe2000bfa6270 */
[----:B------:R1:W-:Y:S01]  /*edd0*/  @!P0 ST.E.64 desc[UR36][R6.64], R30 ;  /* 0x0000001e06008985 */ /* 0x0003e2000c101b24 */
[----:B------:R-:W-:-:S02]  /*ede0*/  @!P2 LEA R10, P6, R182, R2, 0x2 ;  /* 0x00000002b60aa211 */ /* 0x000fc400078c10ff */
[----:B------:R-:W-:Y:S01]  /*edf0*/  ISETP.GE.AND P0, PT, R176, UR4, PT ;  /* 0x00000004b0007c0c */ /* 0x000fe2000bf06270 */
[----:B------:R2:W-:Y:S01]  /*ee00*/  @!P1 ST.E.64 desc[UR36][R8.64], R34 ;  /* 0x0000002208009985 */ /* 0x0005e2000c101b24 */
[-C--:B------:R-:W-:Y:S02]  /*ee10*/  @!P2 LEA.HI.X R11, R182, R3.reuse, R183, 0x2, P6 ;  /* 0x00000003b60ba211 */ /* 0x080fe400030f14b7 */
[----:B------:R-:W-:Y:S02]  /*ee20*/  ISETP.GE.AND P1, PT, R174, UR4, PT ;  /* 0x00000004ae007c0c */ /* 0x000fe4000bf26270 */
[----:B------:R-:W-:Y:S01]  /*ee30*/  @!P3 LEA R12, P4, R180, R2, 0x2 ;  /* 0x00000002b40cb211 */ /* 0x000fe200078810ff */
[----:B------:R3:W-:Y:S01]  /*ee40*/  @!P2 ST.E.64 desc[UR36][R10.64], R38 ;  /* 0x000000260a00a985 */ /* 0x0007e2000c101b24 */
[----:B------:R-:W-:Y:S02]  /*ee50*/  ISETP.GE.AND P2, PT, R172, UR4, PT ;  /* 0x00000004ac007c0c */ /* 0x000fe4000bf46270 */
[----:B------:R-:W-:-:S02]  /*ee60*/  @!P3 LEA.HI.X R13, R180, R3, R181, 0x2, P4 ;  /* 0x00000003b40db211 */ /* 0x000fc400020f14b5 */
[-C--:B0-----:R-:W-:Y:S02]  /*ee70*/  @!P5 LEA R4, P4, R178, R2.reuse, 0x2 ;  /* 0x00000002b204d211 */ /* 0x081fe400078810ff */
[-C--:B-1----:R-:W-:Y:S01]  /*ee80*/  @!P0 LEA R6, P6, R176, R2.reuse, 0x2 ;  /* 0x00000002b0068211 */ /* 0x082fe200078c10ff */
[----:B------:R-:W-:Y:S01]  /*ee90*/  @!P3 ST.E.64 desc[UR36][R12.64], R42 ;  /* 0x0000002a0c00b985 */ /* 0x000fe2000c101b24 */
[-C--:B------:R-:W-:Y:S02]  /*eea0*/  @!P5 LEA.HI.X R5, R178, R3.reuse, R179, 0x2, P4 ;  /* 0x00000003b205d211 */ /* 0x080fe400020f14b3 */
[----:B------:R-:W-:Y:S02]  /*eeb0*/  ISETP.GE.AND P3, PT, R170, UR4, PT ;  /* 0x00000004aa007c0c */ /* 0x000fe4000bf66270 */
[----:B------:R-:W-:Y:S01]  /*eec0*/  @!P1 LEA R14, P4, R174, R2, 0x2 ;  /* 0x00000002ae0e9211 */ /* 0x000fe200078810ff */
[----:B------:R0:W-:Y:S01]  /*eed0*/  @!P5 ST.E.64 desc[UR36][R4.64], R46 ;  /* 0x0000002e0400d985 */ /* 0x0001e2000c101b24 */
[----:B------:R-:W-:-:S02]  /*eee0*/  @!P0 LEA.HI.X R7, R176, R3, R177, 0x2, P6 ;  /* 0x00000003b0078211 */ /* 0x000fc400030f14b1 */
[-C--:B------:R-:W-:Y:S02]  /*eef0*/  @!P1 LEA.HI.X R15, R174, R3.reuse, R175, 0x2, P4 ;  /* 0x00000003ae0f9211 */ /* 0x080fe400020f14af */
[----:B------:R-:W-:Y:S01]  /*ef00*/  ISETP.GE.AND P5, PT, R168, UR4, PT ;  /* 0x00000004a8007c0c */ /* 0x000fe2000bfa6270 */
[----:B------:R1:W-:Y:S01]  /*ef10*/  @!P0 ST.E.64 desc[UR36][R6.64], R50 ;  /* 0x0000003206008985 */ /* 0x0003e2000c101b24 */
[----:B--2---:R-:W-:Y:S02]  /*ef20*/  @!P2 LEA R8, P6, R172, R2, 0x2 ;  /* 0x00000002ac08a211 */ /* 0x004fe400078c10ff */
[----:B------:R-:W-:Y:S01]  /*ef30*/  ISETP.GE.AND P0, PT, R166, UR4, PT ;  /* 0x00000004a6007c0c */ /* 0x000fe2000bf06270 */
[----:B------:R-:W-:Y:S01]  /*ef40*/  @!P1 ST.E.64 desc[UR36][R14.64], R54 ;  /* 0x000000360e009985 */ /* 0x000fe2000c101b24 */
[----:B------:R-:W-:Y:S02]  /*ef50*/  @!P2 LEA.HI.X R9, R172, R3, R173, 0x2, P6 ;  /* 0x00000003ac09a211 */ /* 0x000fe400030f14ad */
[----:B------:R-:W-:-:S02]  /*ef60*/  ISETP.GE.AND P1, PT, R164, UR4, PT ;  /* 0x00000004a4007c0c */ /* 0x000fc4000bf26270 */
[-C--:B---3--:R-:W-:Y:S01]  /*ef70*/  @!P3 LEA R10, P4, R170, R2.reuse, 0x2 ;  /* 0x00000002aa0ab211 */ /* 0x088fe200078810ff */
[----:B------:R2:W-:Y:S01]  /*ef80*/  @!P2 ST.E.64 desc[UR36][R8.64], R58 ;  /* 0x0000003a0800a985 */ /* 0x0005e2000c101b24 */
[----:B------:R-:W-:Y:S02]  /*ef90*/  ISETP.GE.AND P2, PT, R162, UR4, PT ;  /* 0x00000004a2007c0c */ /* 0x000fe4000bf46270 */
[-C--:B------:R-:W-:Y:S02]  /*efa0*/  @!P3 LEA.HI.X R11, R170, R3.reuse, R171, 0x2, P4 ;  /* 0x00000003aa0bb211 */ /* 0x080fe400020f14ab */
[-C--:B0-----:R-:W-:Y:S02]  /*efb0*/  @!P5 LEA R4, P4, R168, R2.reuse, 0x2 ;  /* 0x00000002a804d211 */ /* 0x081fe400078810ff */
[----:B-1----:R-:W-:Y:S01]  /*efc0*/  @!P0 LEA R6, P6, R166, R2, 0x2 ;  /* 0x00000002a6068211 */ /* 0x002fe200078c10ff */
[----:B------:R0:W-:Y:S01]  /*efd0*/  @!P3 ST.E.64 desc[UR36][R10.64], R62 ;  /* 0x0000003e0a00b985 */ /* 0x0001e2000c101b24 */
[----:B------:R-:W-:-:S02]  /*efe0*/  @!P5 LEA.HI.X R5, R168, R3, R169, 0x2, P4 ;  /* 0x00000003a805d211 */ /* 0x000fc400020f14a9 */
[----:B------:R-:W-:Y:S02]  /*eff0*/  ISETP.GE.AND P3, PT, R160, UR4, PT ;  /* 0x00000004a0007c0c */ /* 0x000fe4000bf66270 */
[-C--:B------:R-:W-:Y:S01]  /*f000*/  @!P1 LEA R12, P4, R164, R2.reuse, 0x2 ;  /* 0x00000002a40c9211 */ /* 0x080fe200078810ff */
[----:B------:R1:W-:Y:S01]  /*f010*/  @!P5 ST.E.64 desc[UR36][R4.64], R66 ;  /* 0x000000420400d985 */ /* 0x0003e2000c101b24 */
[-C--:B------:R-:W-:Y:S02]  /*f020*/  @!P0 LEA.HI.X R7, R166, R3.reuse, R167, 0x2, P6 ;  /* 0x00000003a6078211 */ /* 0x080fe400030f14a7 */
[----:B------:R-:W-:Y:S02]  /*f030*/  @!P1 LEA.HI.X R13, R164, R3, R165, 0x2, P4 ;  /* 0x00000003a40d9211 */ /* 0x000fe400020f14a5 */
[----:B------:R-:W-:Y:S01]  /*f040*/  ISETP.GE.AND P6, PT, R158, UR4, PT ;  /* 0x000000049e007c0c */ /* 0x000fe2000bfc6270 */
[----:B------:R3:W-:Y:S01]  /*f050*/  @!P0 ST.E.64 desc[UR36][R6.64], R70 ;  /* 0x0000004606008985 */ /* 0x0007e2000c101b24 */
[----:B--2---:R-:W-:-:S02]  /*f060*/  @!P2 LEA R8, P5, R162, R2, 0x2 ;  /* 0x00000002a208a211 */ /* 0x004fc400078a10ff */
[----:B------:R-:W-:Y:S01]  /*f070*/  ISETP.GE.AND P0, PT, R226, UR4, PT ;  /* 0x00000004e2007c0c */ /* 0x000fe2000bf06270 */
[----:B------:R-:W-:Y:S01]  /*f080*/  @!P1 ST.E.64 desc[UR36][R12.64], R74 ;  /* 0x0000004a0c009985 */ /* 0x000fe2000c101b24 */
[-C--:B------:R-:W-:Y:S02]  /*f090*/  @!P2 LEA.HI.X R9, R162, R3.reuse, R163, 0x2, P5 ;  /* 0x00000003a209a211 */ /* 0x080fe400028f14a3 */
[----:B------:R-:W-:Y:S02]  /*f0a0*/  ISETP.GE.AND P1, PT, R225, UR4, PT ;  /* 0x00000004e1007c0c */ /* 0x000fe4000bf26270 */
[----:B0-----:R-:W-:Y:S01]  /*f0b0*/  @!P3 LEA R10, P4, R160, R2, 0x2 ;  /* 0x00000002a00ab211 */ /* 0x001fe200078810ff */
[----:B------:R0:W-:Y:S01]  /*f0c0*/  @!P2 ST.E.64 desc[UR36][R8.64], R78 ;  /* 0x0000004e0800a985 */ /* 0x0001e2000c101b24 */
[----:B------:R-:W-:Y:S02]  /*f0d0*/  ISETP.GE.AND P2, PT, R224, UR4, PT ;  /* 0x00000004e0007c0c */ /* 0x000fe4000bf46270 */
[----:B------:R-:W-:-:S02]  /*f0e0*/  @!P3 LEA.HI.X R11, R160, R3, R161, 0x2, P4 ;  /* 0x00000003a00bb211 */ /* 0x000fc400020f14a1 */
[-C--:B-1----:R-:W-:Y:S02]  /*f0f0*/  @!P6 LEA R4, P4, R158, R2.reuse, 0x2 ;  /* 0x000000029e04e211 */ /* 0x082fe400078810ff */
[-C--:B---3--:R-:W-:Y:S01]  /*f100*/  @!P0 LEA R6, P5, R226, R2.reuse, 0x2 ;  /* 0x00000002e2068211 */ /* 0x088fe200078a10ff */
[----:B------:R1:W-:Y:S01]  /*f110*/  @!P3 ST.E.64 desc[UR36][R10.64], R82 ;  /* 0x000000520a00b985 */ /* 0x0003e2000c101b24 */
        /* <DEDUP_REMOVED lines=8> */
[C---:B0-----:R-:W-:Y:S02]  /*f1a0*/  @!P2 LEA R8, P6, R224.reuse, R2, 0x2 ;  /* 0x00000002e008a211 */ /* 0x041fe400078c10ff */
[----:B------:R-:W-:Y:S01]  /*f1b0*/  ISETP.GE.AND P0, PT, R221, UR4, PT ;  /* 0x00000004dd007c0c */ /* 0x000fe2000bf06270 */
[----:B------:R0:W-:Y:S01]  /*f1c0*/  @!P1 ST.E.64 desc[UR36][R14.64], R94 ;  /* 0x0000005e0e009985 */ /* 0x0001e2000c101b24 */
[----:B------:R-:W-:Y:S02]  /*f1d0*/  @!P2 LEA.HI.X R9, R224, R3, R155, 0x2, P6 ;  /* 0x00000003e009a211 */ /* 0x000fe400030f149b */
[----:B------:R-:W-:-:S02]  /*f1e0*/  ISETP.GE.AND P1, PT, R220, UR4, PT ;  /* 0x00000004dc007c0c */ /* 0x000fc4000bf26270 */
[-C--:B-1----:R-:W-:Y:S01]  /*f1f0*/  @!P3 LEA R10, P4, R223, R2.reuse, 0x2 ;  /* 0x00000002df0ab211 */ /* 0x082fe200078810ff */
[----:B------:R1:W-:Y:S01]  /*f200*/  @!P2 ST.E.64 desc[UR36][R8.64], R98 ;  /* 0x000000620800a985 */ /* 0x0003e2000c101b24 */
[----:B------:R-:W-:Y:S02]  /*f210*/  ISETP.GE.AND P2, PT, R219, UR4, PT ;  /* 0x00000004db007c0c */ /* 0x000fe4000bf46270 */
[-C--:B------:R-:W-:Y:S02]  /*f220*/  @!P3 LEA.HI.X R11, R223, R3.reuse, R154, 0x2, P4 ;  /* 0x00000003df0bb211 */ /* 0x080fe400020f149a */
[CC--:B--2---:R-:W-:Y:S02]  /*f230*/  @!P5 LEA R4, P4, R222.reuse, R2.reuse, 0x2 ;  /* 0x00000002de04d211 */ /* 0x0c4fe400078810ff */
[----:B---3--:R-:W-:Y:S01]  /*f240*/  @!P0 LEA R6, P6, R221, R2, 0x2 ;  /* 0x00000002dd068211 */ /* 0x008fe200078c10ff */
[----:B------:R-:W-:Y:S01]  /*f250*/  @!P3 ST.E.64 desc[UR36][R10.64], R102 ;  /* 0x000000660a00b985 */ /* 0x000fe2000c101b24 */
[----:B------:R-:W-:-:S02]  /*f260*/  @!P5 LEA.HI.X R5, R222, R3, R153, 0x2, P4 ;  /* 0x00000003de05d211 */ /* 0x000fc400020f1499 */
[-C--:B------:R-:W-:Y:S02]  /*f270*/  @!P1 LEA R12, P4, R220, R2.reuse, 0x2 ;  /* 0x00000002dc0c9211 */ /* 0x080fe400078810ff */
[----:B------:R-:W-:Y:S01]  /*f280*/  ISETP.GE.AND P3, PT, R218, UR4, PT ;  /* 0x00000004da007c0c */ /* 0x000fe2000bf66270 */
[----:B------:R-:W-:Y:S01]  /*f290*/  @!P5 ST.E.64 desc[UR36][R4.64], R106 ;  /* 0x0000006a0400d985 */ /* 0x000fe2000c101b24 */
[-C--:B------:R-:W-:Y:S02]  /*f2a0*/  @!P0 LEA.HI.X R7, R221, R3.reuse, R152, 0x2, P6 ;  /* 0x00000003dd078211 */ /* 0x080fe400030f1498 */
[----:B------:R-:W-:Y:S02]  /*f2b0*/  @!P1 LEA.HI.X R13, R220, R3, R22, 0x2, P4 ;  /* 0x00000003dc0d9211 */ /* 0x000fe400020f1416 */
[----:B0-----:R-:W-:Y:S01]  /*f2c0*/  @!P2 LEA R14, P5, R219, R2, 0x2 ;  /* 0x00000002db0ea211 */ /* 0x001fe200078a10ff */
[----:B------:R0:W-:Y:S01]  /*f2d0*/  @!P0 ST.E.64 desc[UR36][R6.64], R110 ;  /* 0x0000006e06008985 */ /* 0x0001e2000c101b24 */
[----:B------:R-:W-:-:S02]  /*f2e0*/  ISETP.GE.AND P0, PT, R214, UR4, PT ;  /* 0x00000004d6007c0c */ /* 0x000fc4000bf06270 */
[-C--:B------:R-:W-:Y:S01]  /*f2f0*/  @!P2 LEA.HI.X R15, R219, R3.reuse, R21, 0x2, P5 ;  /* 0x00000003db0fa211 */ /* 0x080fe200028f1415 */
[----:B------:R2:W-:Y:S01]  /*f300*/  @!P1 ST.E.64 desc[UR36][R12.64], R114 ;  /* 0x000000720c009985 */ /* 0x0005e2000c101b24 */
[----:B------:R-:W-:Y:S02]  /*f310*/  ISETP.GE.AND P1, PT, R217, UR4, PT ;  /* 0x00000004d9007c0c */ /* 0x000fe4000bf26270 */
[C---:B-1----:R-:W-:Y:S01]  /*f320*/  @!P3 LEA R8, P4, R218.reuse, R2, 0x2 ;  /* 0x00000002da08b211 */ /* 0x042fe200078810ff */
[----:B------:R-:W-:Y:S01]  /*f330*/  @!P2 ST.E.64 desc[UR36][R14.64], R118 ;  /* 0x000000760e00a985 */ /* 0x000fe2000c101b24 */
[----:B------:R-:W-:Y:S02]  /*f340*/  ISETP.GE.AND P2, PT, R213, UR4, PT ;  /* 0x00000004d5007c0c */ /* 0x000fe4000bf46270 */
[----:B------:R-:W-:Y:S02]  /*f350*/  @!P3 LEA.HI.X R9, R218, R3, R20, 0x2, P4 ;  /* 0x00000003da09b211 */ /* 0x000fe400020f1414 */
[----:B------:R-:W-:-:S02]  /*f360*/  ISETP.GE.AND P4, PT, R17, UR4, PT ;  /* 0x0000000411007c0c */ /* 0x000fc4000bf86270 */
[----:B0-----:R-:W-:Y:S01]  /*f370*/  SHF.R.S32.HI R7, RZ, 0x1f, R214 ;  /* 0x0000001fff077819 */ /* 0x001fe200000114d6 */
[----:B------:R0:W-:Y:S01]  /*f380*/  @!P3 ST.E.64 desc[UR36][R8.64], R122 ;  /* 0x0000007a0800b985 */ /* 0x0001e2000c101b24 */
[-C--:B------:R-:W-:Y:S01]  /*f390*/  @!P0 LEA R6, P6, R214, R2.reuse, 0x2 ;  /* 0x00000002d6068211 */ /* 0x080fe200078c10ff */
[----:B--2---:R-:W-:Y:S01]  /*f3a0*/  VIADD R13, R23, 0xe8 ;  /* 0x000000e8170d7836 */ /* 0x004fe20000000000 */
[----:B------:R-:W-:Y:S02]  /*f3b0*/  @!P1 LEA R4, P5, R217, R2, 0x2 ;  /* 0x00000002d9049211 */ /* 0x000fe400078a10ff */
[----:B------:R-:W-:Y:S02]  /*f3c0*/  SHF.R.S32.HI R11, RZ, 0x1f, R213 ;  /* 0x0000001fff0b7819 */ /* 0x000fe400000114d5 */
[----:B------:R-:W-:Y:S02]  /*f3d0*/  ISETP.GE.AND P3, PT, R13, UR4, PT ;  /* 0x000000040d007c0c */ /* 0x000fe4000bf66270 */
[----:B------:R-:W-:-:S02]  /*f3e0*/  @!P1 LEA.HI.X R5, R217, R3, R18, 0x2, P5 ;  /* 0x00000003d9059211 */ /* 0x000fc400028f1412 */
[-C--:B------:R-:W-:Y:S02]  /*f3f0*/  @!P2 LEA R10, P5, R213, R2.reuse, 0x2 ;  /* 0x00000002d50aa211 */ /* 0x080fe400078a10ff */
[-C--:B------:R-:W-:Y:S01]  /*f400*/  @!P0 LEA.HI.X R7, R214, R3.reuse, R7, 0x2, P6 ;  /* 0x00000003d6078211 */ /* 0x080fe200030f1407 */
[----:B------:R1:W-:Y:S01]  /*f410*/  @!P1 ST.E.64 desc[UR36][R4.64], R126 ;  /* 0x0000007e04009985 */ /* 0x0003e2000c101b24 */
[----:B------:R-:W-:Y:S02]  /*f420*/  ISETP.GE.AND P6, PT, R19, UR4, PT ;  /* 0x0000000413007c0c */ /* 0x000fe4000bfc6270 */
[----:B------:R-:W-:Y:S01]  /*f430*/  @!P2 LEA.HI.X R11, R213, R3, R11, 0x2, P5 ;  /* 0x00000003d50ba211 */ /* 0x000fe200028f140b */
[----:B------:R1:W-:Y:S01]  /*f440*/  @!P0 ST.E.64 desc[UR36][R6.64], R130 ;  /* 0x0000008206008985 */ /* 0x0003e2000c101b24 */
[----:B0-----:R-:W-:-:S03]  /*f450*/  @!P4 LEA R8, P5, R17, R2, 0x2 ;  /* 0x000000021108c211 */ /* 0x001fc600078a10ff */
[----:B------:R1:W-:Y:S01]  /*f460*/  @!P2 ST.E.64 desc[UR36][R10.64], R134 ;  /* 0x000000860a00a985 */ /* 0x0003e2000c101b24 */
[-C--:B------:R-:W-:Y:S01]  /*f470*/  @!P4 LEA.HI.X R9, R17, R3.reuse, R0, 0x2, P5 ;  /* 0x000000031109c211 */ /* 0x080fe200028f1400 */
[----:B------:R-:W-:Y:S01]  /*f480*/  VIADD R17, R23, 0xf8 ;  /* 0x000000f817117836 */ /* 0x000fe20000000000 */
[----:B------:R-:W-:Y:S02]  /*f490*/  SHF.R.S32.HI R0, RZ, 0x1f, R13 ;  /* 0x0000001fff007819 */ /* 0x000fe4000001140d */
[----:B------:R-:W-:Y:S01]  /*f4a0*/  @!P3 LEA R12, P5, R13, R2, 0x2 ;  /* 0x000000020d0cb211 */ /* 0x000fe200078a10ff */
[----:B------:R1:W-:Y:S01]  /*f4b0*/  @!P4 ST.E.64 desc[UR36][R8.64], R138 ;  /* 0x0000008a0800c985 */ /* 0x0003e2000c101b24 */
[----:B------:R-:W-:Y:S02]  /*f4c0*/  ISETP.GE.AND P0, PT, R17, UR4, PT ;  /* 0x0000000411007c0c */ /* 0x000fe4000bf06270 */
[----:B------:R-:W-:Y:S02]  /*f4d0*/  @!P3 LEA.HI.X R13, R13, R3, R0, 0x2, P5 ;  /* 0x000000030d0db211 */ /* 0x000fe400028f1400 */
[----:B------:R-:W-:-:S02]  /*f4e0*/  SHF.R.S32.HI R0, RZ, 0x1f, R19 ;  /* 0x0000001fff007819 */ /* 0x000fc40000011413 */
[C---:B------:R-:W-:Y:S01]  /*f4f0*/  @!P6 LEA R14, P5, R19.reuse, R2, 0x2 ;  /* 0x00000002130ee211 */ /* 0x040fe200078a10ff */
[----:B------:R1:W-:Y:S03]  /*f500*/  @!P3 ST.E.64 desc[UR36][R12.64], R142 ;  /* 0x0000008e0c00b985 */ /* 0x0003e6000c101b24 */
[----:B------:R-:W-:-:S05]  /*f510*/  @!P6 LEA.HI.X R15, R19, R3, R0, 0x2, P5 ;  /* 0x00000003130fe211 */ /* 0x000fca00028f1400 */
[----:B------:R1:W-:Y:S01]  /*f520*/  @!P6 ST.E.64 desc[UR36][R14.64], R146 ;  /* 0x000000920e00e985 */ /* 0x0003e2000c101b24 */
[----:B------:R-:W-:Y:S05]  /*f530*/  @P0 BRA `(.L_x_215) ;  /* 0x0000001000340947 */ /* 0x000fea0003800000 */
[----:B------:R-:W-:Y:S02]  /*f540*/  LEA R2, P0, R17, R2, 0x2 ;  /* 0x0000000211027211 */ /* 0x000fe400078010ff */
[----:B------:R-:W-:-:S04]  /*f550*/  SHF.R.S32.HI R0, RZ, 0x1f, R17 ;  /* 0x0000001fff007819 */ /* 0x000fc80000011411 */
[----:B------:R-:W-:-:S05]  /*f560*/  LEA.HI.X R3, R17, R3, R0, 0x2, P0 ;  /* 0x0000000311037211 */ /* 0x000fca00000f1400 */
[----:B------:R0:W-:Y:S01]  /*f570*/  ST.E.64 desc[UR36][R2.64], R150 ;  /* 0x0000009602007985 */ /* 0x0001e2000c101b24 */
[----:B------:R-:W-:Y:S05]  /*f580*/  BRA `(.L_x_215) ;  /* 0x0000001000207947 */ /* 0x000fea0003800000 */
.L_x_206:
[----:B------:R-:W2:Y:S01]  /*f590*/  LDL R9, [R1+0x30] ;  /* 0x0000300001097983 */ /* 0x000ea20000100800 */
[----:B------:R-:W-:-:S03]  /*f5a0*/  ULDC.64 UR8, c[0x0][0xc00] ;  /* 0x0003000000087ab9 */ /* 0x000fc60000000a00 */
[----:B------:R-:W3:Y:S01]  /*f5b0*/  LDL R8, [R1+0x34] ;  /* 0x0000340001087983 */ /* 0x000ee20000100800 */
[----:B------:R-:W-:Y:S01]  /*f5c0*/  UISETP.NE.U32.AND UP0, UPT, UR8, URZ, UPT ;  /* 0x0000003f0800728c */ /* 0x000fe2000bf05070 */
[----:B------:R-:W-:-:S03]  /*f5d0*/  R2UR UR10, R212 ;  /* 0x00000000d40a72ca */ /* 0x000fc600000e0000 */
[----:B------:R-:W-:-:S03]  /*f5e0*/  UISETP.NE.AND.EX UP0, UPT, UR9, URZ, UPT, UP0 ;  /* 0x0000003f0900728c */ /* 0x000fc6000bf05300 */
[----:B------:R-:W-:-:S03]  /*f5f0*/  ULDC.64 UR8, c[0x0][0xc00] ;  /* 0x0003000000087ab9 */ /* 0x000fc60000000a00 */
[----:B------:R-:W-:Y:S02]  /*f600*/  PLOP3.LUT P1, PT, PT, PT, UP0, 0x80, 0x0 ;  /* 0x000000000000781c */ /* 0x000fe40003f2f008 */
[----:B--2---:R-:W-:Y:S02]  /*f610*/  R2UR UR4, R9 ;  /* 0x00000000090472ca */ /* 0x004fe400000e0000 */
[----:B---3--:R-:W-:-:S11]  /*f620*/  R2UR UR11, R8 ;  /* 0x00000000080b72ca */ /* 0x008fd600000e0000 */
[----:B------:R-:W-:-:S06]  /*f630*/  UIMAD.WIDE UR8, UR4, 0x4, UR8 ;  /* 0x00000004040878a5 */ /* 0x000fcc000f8e0208 */
[----:B------:R-:W-:Y:S02]  /*f640*/  IMAD.U32 R2, RZ, RZ, UR8 ;  /* 0x00000008ff027e24 */ /* 0x000fe4000f8e00ff */
[----:B0-----:R-:W-:Y:S01]  /*f650*/  IMAD.U32 R3, RZ, RZ, UR9 ;  /* 0x00000009ff037e24 */ /* 0x001fe2000f8e00ff */
[----:B------:R-:W-:Y:S02]  /*f660*/  ULDC.64 UR8, c[0x0][0xc08] ;  /* 0x0003020000087ab9 */ /* 0x000fe40000000a00 */
[----:B------:R-:W-:Y:S02]  /*f670*/  UISETP.NE.U32.AND UP1, UPT, UR8, URZ, UPT ;  /* 0x0000003f0800728c */ /* 0x000fe4000bf25070 */
[----:B------:R-:W2:Y:S02]  /*f680*/  @P1 LDG.E R7, desc[UR36][R2.64] ;  /* 0x0000002402071981 */ /* 0x000ea4000c1e1900 */
[----:B------:R-:W-:-:S06]  /*f690*/  UISETP.NE.AND.EX UP1, UPT, UR9, URZ, UPT, UP1 ;  /* 0x0000003f0900728c */ /* 0x000fcc000bf25310 */
[----:B------:R-:W-:-:S05]  /*f6a0*/  PLOP3.LUT P2, PT, PT, PT, UP1, 0x80, 0x0 ;  /* 0x000000000000781c */ /* 0x000fca0003f4f018 */
[----:B------:R-:W-:-:S04]  /*f6b0*/  @UP1 ULEA UR8, UP2, UR4, UR8, 0x2 ;  /* 0x0000000804081291 */ /* 0x000fc8000f84103f */
[----:B------:R-:W-:Y:S02]  /*f6c0*/  @UP1 ULEA.HI.X UR9, UR4, UR9, UR11, 0x2, UP2 ;  /* 0x0000000904091291 */ /* 0x000fe400090f140b */
[----:B------:R-:W-:Y:S01]  /*f6d0*/  IMAD.U32 R4, RZ, RZ, UR8 ;  /* 0x00000008ff047e24 */ /* 0x000fe2000f8e00ff */
[----:B------:R-:W-:Y:S02]  /*f6e0*/  ULDC UR4, c[0x0][0xa88] ;  /* 0x0002a20000047ab9 */ /* 0x000fe40000000800 */
[----:B------:R-:W-:Y:S02]  /*f6f0*/  IMAD.U32 R0, RZ, RZ, UR4 ;  /* 0x00000004ff007e24 */ /* 0x000fe4000f8e00ff */
[----:B------:R-:W-:-:S05]  /*f700*/  IMAD.U32 R5, RZ, RZ, UR9 ;  /* 0x00000009ff057e24 */ /* 0x000fca000f8e00ff */
[----:B------:R0:W5:Y:S01]  /*f710*/  @P2 LDG.E R0, desc[UR36][R4.64] ;  /* 0x0000002404002981 */ /* 0x000162000c1e1900 */
[----:B------:R-:W-:Y:S01]  /*f720*/  UMOV UR4, URZ ;  /* 0x0000003f00047c82 */ /* 0x000fe20008000000 */
[----:B------:R-:W-:Y:S01]  /*f730*/  UISETP.NE.AND UP1, UPT, UR10, URZ, UPT ;  /* 0x0000003f0a00728c */ /* 0x000fe2000bf25270 */
[----:B------:R-:W1:Y:S10]  /*f740*/  S2R R6, SR_TID.X ;  /* 0x0000000000067919 */ /* 0x000e740000002100 */
[----:B------:R-:W-:-:S02]  /*f750*/  @!UP1 ULDC UR10, c[0x0][0xad4] ;  /* 0x0002b500000a9ab9 */ /* 0x000fc40000000800 */
[----:B------:R-:W-:Y:S02]  /*f760*/  IMAD.U32 R212, RZ, RZ, UR10 ;  /* 0x0000000affd47e24 */ /* 0x000fe4000f8e00ff */
[----:B-1----:R-:W-:-:S05]  /*f770*/  VIADD R6, R6, 0xffffff80 ;  /* 0xffffff8006067836 */ /* 0x002fca0000000000 */
[----:B------:R-:W-:Y:S02]  /*f780*/  ISETP.GT.AND P0, PT, R6, 0x7f, PT ;  /* 0x0000007f0600780c */ /* 0x000fe40003f04270 */
[----:B--2---:R-:W-:-:S13]  /*f790*/  @P1 R2UR UR4, R7 ;  /* 0x00000000070412ca */ /* 0x004fda00000e0000 */
[----:B------:R-:W-:Y:S01]  /*f7a0*/  USHF.R.S32.HI UR21, URZ, 0x1f, UR4 ;  /* 0x0000001f3f157899 */ /* 0x000fe20008011404 */
[----:B0-----:R-:W-:Y:S11]  /*f7b0*/  @P2 BRA `(.L_x_218) ;  /* 0x0000000000102947 */ /* 0x001ff60003800000 */
[----:B------:R-:W-:Y:S05]  /*f7c0*/  @!P1 BRA `(.L_x_218) ;  /* 0x00000000000c9947 */ /* 0x000fea0003800000 */
[----:B------:R-:W2:Y:S04]  /*f7d0*/  LDG.E R5, desc[UR36][R2.64] ;  /* 0x0000002402057981 */ /* 0x000ea8000c1e1900 */
[----:B-----5:R-:W2:Y:S02]  /*f7e0*/  LDG.E R0, desc[UR36][R2.64+0x4] ;  /* 0x0000042402007981 */ /* 0x020ea4000c1e1900 */
[----:B--2---:R-:W-:-:S07]  /*f7f0*/  IMAD.IADD R0, R0, 0x1, -R5 ;  /* 0x0000000100007824 */ /* 0x004fce00078e0a05 */
.L_x_218:
[----:B------:R-:W-:Y:S01]  /*f800*/  R2UR UR9, R9 ;  /* 0x00000000090972ca */ /* 0x000fe200000e0000 */
[----:B------:R-:W-:Y:S01]  /*f810*/  BSSY B1, `(.L_x_219) ;  /* 0x0000040000017945 */ /* 0x000fe20003800000 */
[----:B------:R-:W-:-:S11]  /*f820*/  R2UR UR8, R8 ;  /* 0x00000000080872ca */ /* 0x000fd600000e0000 */
[----:B------:R-:W-:Y:S02]  /*f830*/  USEL UR12, UR9, URZ, !UP0 ;  /* 0x0000003f090c7287 */ /* 0x000fe4000c000000 */
[----:B------:R-:W-:Y:S01]  /*f840*/  USEL UR13, UR8, URZ, !UP0 ;  /* 0x0000003f080d7287 */ /* 0x000fe2000c000000 */
[----:B------:R-:W-:Y:S11]  /*f850*/  @P0 BRA `(.L_x_220) ;  /* 0x0000000000ec0947 */ /* 0x000ff60003800000 */
[----:B------:R-:W2:Y:S01]  /*f860*/  LDL R2, [R1+0x2c] ;  /* 0x00002c0001027983 */ /* 0x000ea20000100800 */
[----:B------:R-:W0:Y:S01]  /*f870*/  LDC R9, c[0x0][0xbe8] ;  /* 0x0002fa00ff097b82 */ /* 0x000e220000000800 */
[----:B--2---:R-:W-:Y:S02]  /*f880*/  R2UR UR8, R2 ;  /* 0x00000000020872ca */ /* 0x004fe400000e0000 */
[----:B------:R-:W1:Y:S11]  /*f890*/  S2R R2, SR_TID.X ;  /* 0x0000000000027919 */ /* 0x000e760000002100 */
[----:B------:R-:W-:-:S05]  /*f8a0*/  MOV R3, UR8 ;  /* 0x0000000800037c02 */ /* 0x000fca0008000f00 */
[----:B-1----:R-:W-:Y:S02]  /*f8b0*/  IMAD R2, R3, 0x80, R2 ;  /* 0x0000008003027824 */ /* 0x002fe400078e0202 */
[----:B0----5:R-:W-:Y:S02]  /*f8c0*/  IMAD R3, R0, R9, RZ ;  /* 0x0000000900037224 */ /* 0x021fe400078e02ff */
[----:B------:R-:W-:-:S05]  /*f8d0*/  VIADD R4, R2, 0xffffff80 ;  /* 0xffffff8002047836 */ /* 0x000fca0000000000 */
[----:B------:R-:W-:-:S13]  /*f8e0*/  ISETP.GE.AND P0, PT, R4, R3, PT ;  /* 0x000000030400720c */ /* 0x000fda0003f06270 */
[----:B------:R-:W-:Y:S05]  /*f8f0*/  @P0 BRA `(.L_x_220) ;  /* 0x0000000000c40947 */ /* 0x000fea0003800000 */
[----:B------:R-:W-:Y:S01]  /*f900*/  ISETP.NE.AND P0, PT, R9, 0x1, PT ;  /* 0x000000010900780c */ /* 0x000fe20003f05270 */
[----:B------:R-:W-:Y:S01]  /*f910*/  UMOV UR19, 0x9b8 ;  /* 0x000009b800137882 */ /* 0x000fe20000000000 */
[----:B------:R-:W-:Y:S01]  /*f920*/  R2UR UR9, R212 ;  /* 0x00000000d40972ca */ /* 0x000fe200000e0000 */
[----:B------:R-:W-:Y:S01]  /*f930*/  IMAD.MOV.U32 R5, RZ, RZ, R4 ;  /* 0x000000ffff057224 */ /* 0x000fe200078e0004 */
[----:B------:R-:W-:Y:S02]  /*f940*/  R2UR UR8, R215 ;  /* 0x00000000d70872ca */ /* 0x000fe400000e0000 */
[----:B------:R-:W-:-:S07]  /*f950*/  R2UR UR20, R216 ;  /* 0x00000000d81472ca */ /* 0x000fce00000e0000 */
[----:B------:R-:W0:Y:S02]  /*f960*/  @P0 LDC R3, c[0x0][0xbec] ;  /* 0x0002fb00ff030b82 */ /* 0x000e240000000800 */
[----:B------:R-:W-:-:S04]  /*f970*/  UISETP.GT.AND UP0, UPT, UR9, 0x1, UPT ;  /* 0x000000010900788c */ /* 0x000fc8000bf04270 */
[----:B------:R-:W-:Y:S02]  /*f980*/  USEL UR19, UR19, 0x978, UP0 ;  /* 0x0000097813137887 */ /* 0x000fe40008000000 */
[----:B------:R-:W1:Y:S01]  /*f990*/  @P0 LDC R7, c[0x0][0xbf0] ;  /* 0x0002fc00ff070b82 */ /* 0x000e620000000800 */
[----:B------:R-:W-:-:S09]  /*f9a0*/  USEL UR18, UR8, URZ, UP0 ;  /* 0x0000003f08127287 */ /* 0x000fd20008000000 */
[----:B------:R-:W-:Y:S01]  /*f9b0*/  ULDC.64 UR8, c[0x0][UR19+0x218] ;  /* 0x0000860013087abb */ /* 0x000fe20008000a00 */
[----:B------:R-:W-:Y:S01]  /*f9c0*/  ULDC.64 UR14, c[0x0][UR19+0x220] ;  /* 0x00008800130e7abb */ /* 0x000fe20008000a00 */
[----:B------:R-:W-:Y:S01]  /*f9d0*/  ULDC.64 UR16, c[0x0][UR19+0x228] ;  /* 0x00008a0013107abb */ /* 0x000fe20008000a00 */
[----:B------:R-:W-:Y:S02]  /*f9e0*/  UIMAD.WIDE.U32 UR10, UR8, UR20, URZ ;  /* 0x00000014080a72a5 */ /* 0x000fe4000f8e003f */
[----:B------:R-:W-:Y:S01]  /*f9f0*/  UIMAD UR20, UR9, UR20, URZ ;  /* 0x00000014091472a4 */ /* 0x000fe2000f8e023f */
[----:B0-----:R-:W-:Y:S01]  /*fa00*/  @P0 IMAD.HI.U32 R2, R4, R3, RZ ;  /* 0x0000000304020227 */ /* 0x001fe200078e00ff */
[----:B------:R-:W-:Y:S02]  /*fa10*/  UIMAD UR15, UR15, UR12, URZ ;  /* 0x0000000c0f0f72a4 */ /* 0x000fe4000f8e023f */
[----:B------:R-:W-:Y:S02]  /*fa20*/  UIMAD.WIDE.U32 UR22, UR16, UR18, URZ ;  /* 0x00000012101672a5 */ /* 0x000fe4000f8e003f */
[----:B------:R-:W-:-:S02]  /*fa30*/  UIMAD.WIDE.U32 UR8, UR14, UR12, URZ ;  /* 0x0000000c0e0872a5 */ /* 0x000fc4000f8e003f */
[----:B------:R-:W-:Y:S01]  /*fa40*/  UIMAD UR16, UR17, UR18, URZ ;  /* 0x00000012111072a4 */ /* 0x000fe2000f8e023f */
[----:B-1----:R-:W-:Y:S01]  /*fa50*/  @P0 SHF.R.U32.HI R5, RZ, R7, R2 ;  /* 0x00000007ff050219 */ /* 0x002fe20000011602 */
[----:B------:R-:W-:Y:S01]  /*fa60*/  UIMAD UR15, UR14, UR13, UR15 ;  /* 0x0000000d0e0f72a4 */ /* 0x000fe2000f8e020f */
[----:B------:R-:W-:Y:S01]  /*fa70*/  IMAD.U32 R2, RZ, RZ, UR22 ;  /* 0x00000016ff027e24 */ /* 0x000fe2000f8e00ff */
[----:B------:R-:W-:Y:S01]  /*fa80*/  UIADD3 UR10, UP1, UP2, UR8, UR10, UR4 ;  /* 0x0000000a080a7290 */ /* 0x000fe2000fa3e004 */
[----:B------:R-:W-:Y:S01]  /*fa90*/  IMAD.U32 R3, RZ, RZ, UR23 ;  /* 0x00000017ff037e24 */ /* 0x000fe2000f8e00ff */
[----:B------:R-:W-:Y:S01]  /*faa0*/  UIADD3 UR16, UR23, UR16, URZ ;  /* 0x0000001017107290 */ /* 0x000fe2000fffe03f */
[--C-:B------:R-:W-:Y:S01]  /*fab0*/  IMAD.MOV R7, RZ, RZ, -R5.reuse ;  /* 0x000000ffff077224 */ /* 0x100fe200078e0a05 */
[----:B------:R-:W-:Y:S02]  /*fac0*/  UIADD3 UR20, UR11, UR20, URZ ;  /* 0x000000140b147290 */ /* 0x000fe4000fffe03f */
[----:B------:R-:W-:Y:S01]  /*fad0*/  UIADD3 UR15, UR9, UR15, URZ ;  /* 0x0000000f090f7290 */ /* 0x000fe2000fffe03f */
[----:B------:R-:W-:Y:S01]  /*fae0*/  IADD3 R2, P0, P1, R5, UR10, R2 ;  /* 0x0000000a05027c10 */ /* 0x000fe2000f91e002 */
[----:B------:R-:W-:Y:S01]  /*faf0*/  IMAD R7, R9, R7, R4 ;  /* 0x0000000709077224 */ /* 0x000fe200078e0204 */
[----:B------:R-:W-:Y:S01]  /*fb00*/  SHF.R.S32.HI R5, RZ, 0x1f, R5 ;  /* 0x0000001fff057819 */ /* 0x000fe20000011405 */
[----:B------:R-:W-:Y:S01]  /*fb10*/  UIADD3.X UR10, UR15, UR20, UR21, UP1, UP2 ;  /* 0x000000140f0a7290 */ /* 0x000fe20008fe4415 */
[----:B------:R-:W-:Y:S01]  /*fb20*/  IMAD.U32 R8, RZ, RZ, UR16 ;  /* 0x00000010ff087e24 */ /* 0x000fe2000f8e00ff */
[----:B------:R-:W-:Y:S01]  /*fb30*/  ULDC.64 UR8, c[0x0][UR19+0x210] ;  /* 0x0000840013087abb */ /* 0x000fe20008000a00 */
[----:B------:R-:W-:Y:S01]  /*fb40*/  SHF.R.S32.HI R4, RZ, 0x1f, R7 ;  /* 0x0000001fff047819 */ /* 0x000fe20000011407 */
[----:B------:R-:W-:-:S02]  /*fb50*/  IMAD R9, R7, UR9, RZ ;  /* 0x0000000907097c24 */ /* 0x000fc4000f8e02ff */
[----:B------:R-:W-:Y:S01]  /*fb60*/  IADD3.X R3, R5, UR10, R8, P0, P1 ;  /* 0x0000000a05037c10 */ /* 0x000fe200087e2408 */
[----:B------:R-:W-:Y:S01]  /*fb70*/  ULDC.64 UR10, c[0x0][0xba8] ;  /* 0x0002ea00000a7ab9 */ /* 0x000fe20000000a00 */
[----:B------:R-:W-:Y:S01]  /*fb80*/  IMAD R9, R4, UR8, R9 ;  /* 0x0000000804097c24 */ /* 0x000fe2000f8e0209 */
[----:B------:R-:W-:Y:S01]  /*fb90*/  @!UP0 ULDC UR10, c[0x0][0xb50] ;  /* 0x0002d400000a8ab9 */ /* 0x000fe20000000800 */
[----:B------:R-:W-:Y:S01]  /*fba0*/  @!UP0 ULDC UR11, c[0x0][0xb54] ;  /* 0x0002d500000b8ab9 */ /* 0x000fe20000000800 */
[----:B------:R-:W-:-:S04]  /*fbb0*/  IMAD.WIDE.U32 R2, R7, UR8, R2 ;  /* 0x0000000807027c25 */ /* 0x000fc8000f8e0002 */
[----:B------:R-:W-:Y:S01]  /*fbc0*/  IMAD.IADD R3, R3, 0x1, R9 ;  /* 0x0000000103037824 */ /* 0x000fe200078e0209 */
[----:B------:R-:W-:-:S04]  /*fbd0*/  LEA R4, P0, R2, UR10, 0x2 ;  /* 0x0000000a02047c11 */ /* 0x000fc8000f8010ff */
[----:B------:R-:W-:Y:S01]  /*fbe0*/  LEA.HI.X R5, R2, UR11, R3, 0x2, P0 ;  /* 0x0000000b02057c11 */ /* 0x000fe200080f1403 */
[----:B------:R-:W-:-:S05]  /*fbf0*/  IMAD.MOV.U32 R3, RZ, RZ, -0x800000 ;  /* 0xff800000ff037424 */ /* 0x000fca00078e00ff */
[----:B------:R0:W-:Y:S03]  /*fc00*/  STG.E desc[UR36][R4.64], R3 ;  /* 0x0000000304007986 */ /* 0x0001e6000c101924 */
.L_x_220:
[----:B------:R-:W-:Y:S05]  /*fc10*/  BSYNC B1 ;  /* 0x0000000000017941 */ /* 0x000fea0003800000 */
.L_x_219:
[----:B------:R-:W-:-:S13]  /*fc20*/  R2UR UR8, R212 ;  /* 0x00000000d40872ca */ /* 0x000fda00000e0000 */
[----:B------:R-:W-:-:S06]  /*fc30*/  UISETP.GT.AND UP0, UPT, UR8, 0x1, UPT ;  /* 0x000000010800788c */ /* 0x000fcc000bf04270 */
[----:B------:R-:W-:-:S13]  /*fc40*/  PLOP3.LUT P0, PT, PT, PT, UP0, 0x80, 0x0 ;  /* 0x000000000000781c */ /* 0x000fda0003f0f008 */
[----:B------:R-:W-:Y:S05]  /*fc50*/  @P0 BRA `(.L_x_215) ;  /* 0x00000008006c0947 */ /* 0x000fea0003800000 */
[----:B------:R-:W2:Y:S01]  /*fc60*/  LDL.LU R2, [R1+0x2c] ;  /* 0x00002c0001027983 */ /* 0x000ea20000300800 */
[----:B------:R-:W1:Y:S01]  /*fc70*/  LDC R11, c[0x0][0xbe8] ;  /* 0x0002fa00ff0b7b82 */ /* 0x000e620000000800 */
[----:B0-----:R-:W-:Y:S01]  /*fc80*/  SHF.R.S32.HI R3, RZ, 0x1f, R6 ;  /* 0x0000001fff037819 */ /* 0x001fe20000011406 */
[----:B------:R-:W-:Y:S01]  /*fc90*/  ULDC.64 UR10, c[0x0][0xaa0] ;  /* 0x0002a800000a7ab9 */ /* 0x000fe20000000a00 */
[----:B------:R-:W-:Y:S01]  /*fca0*/  R2UR UR15, R216 ;  /* 0x00000000d80f72ca */ /* 0x000fe200000e0000 */
[----:B------:R-:W-:Y:S01]  /*fcb0*/  UIMAD.WIDE.U32 UR8, UR4, UR10, URZ ;  /* 0x0000000a040872a5 */ /* 0x000fe2000f8e003f */
[----:B------:R-:W-:Y:S01]  /*fcc0*/  BSSY B1, `(.L_x_221) ;  /* 0x0000052000017945 */ /* 0x000fe20003800000 */
[----:B------:R-:W-:-:S04]  /*fcd0*/  UIMAD UR10, UR21, UR10, URZ ;  /* 0x0000000a150a72a4 */ /* 0x000fc8000f8e023f */
[----:B------:R-:W-:-:S04]  /*fce0*/  UIMAD UR10, UR4, UR11, UR10 ;  /* 0x0000000b040a72a4 */ /* 0x000fc8000f8e020a */
[----:B------:R-:W-:-:S03]  /*fcf0*/  UIADD3 UR9, UR9, UR10, URZ ;  /* 0x0000000a09097290 */ /* 0x000fc6000fffe03f */
[----:B------:R-:W-:Y:S02]  /*fd00*/  ULDC.64 UR10, c[0x0][0xae8] ;  /* 0x0002ba00000a7ab9 */ /* 0x000fe40000000a00 */
[----:B------:R-:W-:-:S04]  /*fd10*/  UIMAD.WIDE.U32 UR8, UR15, UR10, UR8 ;  /* 0x0000000a0f0872a5 */ /* 0x000fc8000f8e0008 */
[----:B------:R-:W-:Y:S01]  /*fd20*/  UIMAD UR9, UR15, UR11, UR9 ;  /* 0x0000000b0f0972a4 */ /* 0x000fe2000f8e0209 */
[----:B-1----:R-:W-:Y:S02]  /*fd30*/  ISETP.NE.AND P0, PT, R11, 0x1, PT ;  /* 0x000000010b00780c */ /* 0x002fe40003f05270 */
[----:B------:R-:W-:Y:S02]  /*fd40*/  ULDC.64 UR10, c[0x0][0xaf0] ;  /* 0x0002bc00000a7ab9 */ /* 0x000fe40000000a00 */
[----:B------:R-:W-:-:S04]  /*fd50*/  UIMAD UR13, UR13, UR10, URZ ;  /* 0x0000000a0d0d72a4 */ /* 0x000fc8000f8e023f */
[----:B------:R-:W-:Y:S02]  /*fd60*/  UIMAD UR4, UR12, UR11, UR13 ;  /* 0x0000000b0c0472a4 */ /* 0x000fe4000f8e020d */
[----:B------:R-:W-:-:S03]  /*fd70*/  UIMAD.WIDE.U32 UR12, UR12, UR10, UR8 ;  /* 0x0000000a0c0c72a5 */ /* 0x000fc6000f8e0008 */
[----:B------:R-:W0:Y:S01]  /*fd80*/  @P0 LDC R7, c[0x0][0xbf0] ;  /* 0x0002fc00ff070b82 */ /* 0x000e220000000800 */
[----:B------:R-:W-:Y:S01]  /*fd90*/  UIADD3 UR4, UR13, UR4, URZ ;  /* 0x000000040d047290 */ /* 0x000fe2000fffe03f */
[----:B------:R-:W-:Y:S01]  /*fda0*/  ULDC.64 UR8, c[0x0][0xae0] ;  /* 0x0002b80000087ab9 */ /* 0x000fe20000000a00 */
[----:B--2---:R-:W-:Y:S02]  /*fdb0*/  R2UR UR14, R2 ;  /* 0x00000000020e72ca */ /* 0x004fe400000e0000 */
[----:B------:R-:W-:-:S03]  /*fdc0*/  LEA.HI R2, R3, R6, RZ, 0x3 ;  /* 0x0000000603027211 */ /* 0x000fc600078f18ff */
[----:B------:R-:W1:Y:S01]  /*fdd0*/  @P0 LDC R3, c[0x0][0xbec] ;  /* 0x0002fb00ff030b82 */ /* 0x000e620000000800 */
[----:B------:R-:W-:Y:S02]  /*fde0*/  LOP3.LUT R5, R2, 0xfffffff8, RZ, 0xc0, !PT ;  /* 0xfffffff802057812 */ /* 0x000fe400078ec0ff */
[----:B------:R-:W-:-:S03]  /*fdf0*/  SHF.R.S32.HI R13, RZ, 0x3, R2 ;  /* 0x00000003ff0d7819 */ /* 0x000fc60000011402 */
[----:B------:R-:W-:Y:S02]  /*fe00*/  IMAD.IADD R8, R6, 0x1, -R5 ;  /* 0x0000000106087824 */ /* 0x000fe400078e0a05 */
[----:B------:R-:W-:Y:S02]  /*fe10*/  IMAD.U32 R5, RZ, RZ, UR14 ;  /* 0x0000000eff057e24 */ /* 0x000fe4000f8e00ff */
[----:B------:R-:W-:-:S04]  /*fe20*/  IMAD R2, R8, 0x20, R13 ;  /* 0x0000002008027824 */ /* 0x000fc800078e020d */
[----:B------:R-:W-:-:S04]  /*fe30*/  IMAD R6, R5, 0x80, R2 ;  /* 0x0000008005067824 */ /* 0x000fc800078e0202 */
[----:B------:R-:W-:Y:S02]  /*fe40*/  IMAD.MOV.U32 R5, RZ, RZ, R6 ;  /* 0x000000ffff057224 */ /* 0x000fe400078e0006 */
[----:B-1----:R-:W-:Y:S01]  /*fe50*/  @P0 IMAD.HI.U32 R2, R6, R3, RZ ;  /* 0x0000000306020227 */ /* 0x002fe200078e00ff */
[----:B------:R-:W-:-:S03]  /*fe60*/  MOV R3, UR13 ;  /* 0x0000000d00037c02 */ /* 0x000fc60008000f00 */
[----:B------:R-:W-:Y:S01]  /*fe70*/  IMAD.U32 R3, RZ, RZ, UR4 ;  /* 0x00000004ff037e24 */ /* 0x000fe2000f8e00ff */
[----:B0-----:R-:W-:Y:S01]  /*fe80*/  @P0 SHF.R.U32.HI R5, RZ, R7, R2 ;  /* 0x00000007ff050219 */ /* 0x001fe20000011602 */
[----:B------:R-:W-:-:S03]  /*fe90*/  IMAD.U32 R2, RZ, RZ, UR12 ;  /* 0x0000000cff027e24 */ /* 0x000fc6000f8e00ff */
[--C-:B------:R-:W-:Y:S01]  /*fea0*/  SHF.R.S32.HI R4, RZ, 0x1f, R5.reuse ;  /* 0x0000001fff047819 */ /* 0x100fe20000011405 */
[----:B------:R-:W-:Y:S02]  /*feb0*/  IMAD.MOV R7, RZ, RZ, -R5 ;  /* 0x000000ffff077224 */ /* 0x000fe400078e0a05 */
[----:B------:R-:W-:-:S04]  /*fec0*/  IMAD.WIDE.U32 R2, R5, UR8, R2 ;  /* 0x0000000805027c25 */ /* 0x000fc8000f8e0002 */
[----:B------:R-:W-:Y:S02]  /*fed0*/  IMAD R7, R11, R7, R6 ;  /* 0x000000070b077224 */ /* 0x000fe400078e0206 */
[----:B------:R-:W-:Y:S02]  /*fee0*/  IMAD R4, R4, UR8, RZ ;  /* 0x0000000804047c24 */ /* 0x000fe4000f8e02ff */
[----:B------:R-:W-:Y:S02]  /*fef0*/  IMAD.U32 R6, RZ, RZ, UR14 ;  /* 0x0000000eff067e24 */ /* 0x000fe4000f8e00ff */
[----:B------:R-:W-:Y:S01]  /*ff00*/  IMAD R9, R5, UR9, R4 ;  /* 0x0000000905097c24 */ /* 0x000fe2000f8e0204 */
[----:B------:R-:W-:Y:S01]  /*ff10*/  SHF.R.S32.HI R4, RZ, 0x1f, R7 ;  /* 0x0000001fff047819 */ /* 0x000fe20000011407 */
[----:B------:R-:W-:Y:S01]  /*ff20*/  ULDC.64 UR8, c[0x0][0xad8] ;  /* 0x0002b60000087ab9 */ /* 0x000fe20000000a00 */
[----:B------:R-:W-:Y:S02]  /*ff30*/  IMAD R6, R6, 0x80, R13 ;  /* 0x0000008006067824 */ /* 0x000fe400078e020d */
[----:B------:R-:W-:-:S02]  /*ff40*/  IMAD.IADD R3, R3, 0x1, R9 ;  /* 0x0000000103037824 */ /* 0x000fc400078e0209 */
[----:B------:R-:W-:Y:S02]  /*ff50*/  IMAD R4, R4, UR8, RZ ;  /* 0x0000000804047c24 */ /* 0x000fe4000f8e02ff */
[----:B------:R-:W-:-:S04]  /*ff60*/  IMAD.WIDE.U32 R2, R7, UR8, R2 ;  /* 0x0000000807027c25 */ /* 0x000fc8000f8e0002 */
[----:B------:R-:W-:Y:S01]  /*ff70*/  IMAD R5, R7, UR9, R4 ;  /* 0x0000000907057c24 */ /* 0x000fe2000f8e0204 */
[----:B------:R-:W-:Y:S01]  /*ff80*/  ULDC.64 UR8, c[0x0][0xa80] ;  /* 0x0002a00000087ab9 */ /* 0x000fe20000000a00 */
[----:B-----5:R-:W-:Y:S02]  /*ff90*/  IMAD R11, R0, R11, RZ ;  /* 0x0000000b000b7224 */ /* 0x020fe400078e02ff */
[----:B------:R-:W-:Y:S02]  /*ffa0*/  VIADD R4, R6, 0x40 ;  /* 0x0000004006047836 */ /* 0x000fe40000000000 */
[----:B------:R-:W-:Y:S01]  /*ffb0*/  IMAD.IADD R3, R3, 0x1, R5 ;  /* 0x0000000103037824 */ /* 0x000fe200078e0205 */
[----:B------:R-:W-:Y:S01]  /*ffc0*/  LEA R5, P2, R2, UR8, 0x1 ;  /* 0x0000000802057c11 */ /* 0x000fe2000f8408ff */
[----:B------:R-:W-:Y:S01]  /*ffd0*/  VIADD R0, R6, 0x20 ;  /* 0x0000002006007836 */ /* 0x000fe20000000000 */
[----:B------:R-:W-:Y:S01]  /*ffe0*/  ISETP.GE.AND P0, PT, R4, R11, PT ;  /* 0x0000000b0400720c */ /* 0x000fe20003f06270 */
[----:B------:R-:W-:Y:S01]  /*fff0*/  IMAD.SHL.U32 R7, R8, 0x8, RZ ;  /* 0x0000000808077824 */ /* 0x000fe200078e00ff */
[----:B------:R-:W-:-:S02]  /*10000*/  LEA.HI.X R4, R2, UR9, R3, 0x1, P2 ;  /* 0x0000000902047c11 */ /* 0x000fc400090f0c03 */
[-C--:B------:R-:W-:Y:S01]  /*10010*/  ISETP.GE.AND P2, PT, R6, R11.reuse, PT ;  /* 0x0000000b0600720c */ /* 0x080fe20003f46270 */
[C---:B------:R-:W-:Y:S01]  /*10020*/  VIADD R9, R7.reuse, 0x80 ;  /* 0x0000008007097836 */ /* 0x040fe20000000000 */
[----:B------:R-:W-:Y:S01]  /*10030*/  ISETP.GE.AND P1, PT, R0, R11, PT ;  /* 0x0000000b0000720c */ /* 0x000fe20003f26270 */
[C---:B------:R-:W-:Y:S01]  /*10040*/  VIADD R15, R7.reuse, 0xc0 ;  /* 0x000000c0070f7836 */ /* 0x040fe20000000000 */
[----:B------:R0:W1:Y:S01]  /*10050*/  SHFL.IDX PT, R2, R5, RZ, 0x181f ;  /* 0x00181fff05027589 */ /* 0x00006200000e0000 */
[----:B------:R-:W-:Y:S01]  /*10060*/  VIADD R13, R7, 0x40 ;  /* 0x00000040070d7836 */ /* 0x000fe20000000000 */
[----:B------:R-:W-:Y:S02]  /*10070*/  SHF.R.S32.HI R8, RZ, 0x1f, R7 ;  /* 0x0000001fff087819 */ /* 0x000fe40000011407 */
[----:B------:R0:W2:Y:S01]  /*10080*/  SHFL.IDX PT, R0, R4, RZ, 0x181f ;  /* 0x00181fff04007589 */ /* 0x0000a200000e0000 */
[----:B------:R-:W-:Y:S02]  /*10090*/  SHF.R.S32.HI R10, RZ, 0x1f, R9 ;  /* 0x0000001fff0a7819 */ /* 0x000fe40000011409 */
[----:B------:R-:W-:-:S02]  /*100a0*/  SHF.R.S32.HI R12, RZ, 0x1f, R15 ;  /* 0x0000001fff0c7819 */ /* 0x000fc4000001140f */
[----:B------:R-:W-:Y:S01]  /*100b0*/  SHF.R.S32.HI R14, RZ, 0x1f, R13 ;  /* 0x0000001fff0e7819 */ /* 0x000fe2000001140d */
[----:B------:R-:W-:Y:S06]  /*100c0*/  @P2 BRA `(.L_x_222) ;  /* 0x0000000000442947 */ /* 0x000fec0003800000 */
        /* <DEDUP_REMOVED lines=8> */
[----:B------:R3:W-:Y:S01]  /*10150*/  @!P5 ST.E.128 desc[UR36][R18.64], RZ ;  /* 0x000000ff1200d985 */ /* 0x0007e2000c101d24 */
[----:B------:R-:W-:Y:S02]  /*10160*/  @!P4 LEA.HI.X R21, R13, R0, R14, 0x1, P6 ;  /* 0x000000000d15c211 */ /* 0x000fe400030f0c0e */
[----:B------:R-:W-:-:S03]  /*10170*/  @!P3 LEA R24, P6, R9, R2, 0x1 ;  /* 0x000000020918b211 */ /* 0x000fc600078c08ff */
[----:B------:R3:W-:Y:S01]  /*10180*/  @!P4 ST.E.128 desc[UR36][R20.64], RZ ;  /* 0x000000ff1400c985 */ /* 0x0007e2000c101d24 */
[----:B------:R-:W-:Y:S02]  /*10190*/  @!P3 LEA.HI.X R25, R9, R0, R10, 0x1, P6 ;  /* 0x000000000919b211 */ /* 0x000fe400030f0c0a */
[----:B------:R-:W-:-:S03]  /*101a0*/  @!P2 LEA R2, P6, R15, R2, 0x1 ;  /* 0x000000020f02a211 */ /* 0x000fc600078c08ff */
[----:B------:R3:W-:Y:S01]  /*101b0*/  @!P3 ST.E.128 desc[UR36][R24.64], RZ ;  /* 0x000000ff1800b985 */ /* 0x0007e2000c101d24 */
[----:B------:R-:W-:-:S05]  /*101c0*/  @!P2 LEA.HI.X R3, R15, R0, R12, 0x1, P6 ;  /* 0x000000000f03a211 */ /* 0x000fca00030f0c0c */
[----:B------:R3:W-:Y:S04]  /*101d0*/  @!P2 ST.E.128 desc[UR36][R2.64], RZ ;  /* 0x000000ff0200a985 */ /* 0x0007e8000c101d24 */
.L_x_222:
[----:B------:R-:W-:Y:S05]  /*101e0*/  BSYNC B1 ;  /* 0x0000000000017941 */ /* 0x000fea0003800000 */
.L_x_221:
[----:B--2---:R2:W4:Y:S01]  /*101f0*/  SHFL.IDX PT, R0, R4, 0x1, 0x181f ;  /* 0x00381f0004007f89 */ /* 0x00452200000e0000 */
[----:B------:R-:W-:Y:S03]  /*10200*/  BSSY B1, `(.L_x_223) ;  /* 0x0000014000017945 */ /* 0x000fe60003800000 */
[----:B-1-3--:R2:W1:Y:S01]  /*10210*/  SHFL.IDX PT, R2, R5, 0x1, 0x181f ;  /* 0x00381f0005027f89 */ /* 0x00a46200000e0000 */
[----:B------:R-:W-:Y:S05]  /*10220*/  @P1 BRA `(.L_x_224) ;  /* 0x0000000000441947 */ /* 0x000fea0003800000 */
[----:B------:R-:W-:Y:S02]  /*10230*/  ULDC UR4, c[0x0][0xac8] ;  /* 0x0002b20000047ab9 */ /* 0x000fe40000000800 */
[----:B------:R-:W-:Y:S02]  /*10240*/  ISETP.GE.AND P4, PT, R7, UR4, PT ;  /* 0x0000000407007c0c */ /* 0x000fe4000bf86270 */
[----:B------:R-:W-:Y:S02]  /*10250*/  ISETP.GE.AND P3, PT, R13, UR4, PT ;  /* 0x000000040d007c0c */ /* 0x000fe4000bf66270 */
[----:B------:R-:W-:Y:S02]  /*10260*/  ISETP.GE.AND P2, PT, R9, UR4, PT ;  /* 0x0000000409007c0c */ /* 0x000fe4000bf46270 */
[----:B------:R-:W-:-:S07]  /*10270*/  ISETP.GE.AND P1, PT, R15, UR4, PT ;  /* 0x000000040f007c0c */ /* 0x000fce000bf26270 */
[-C--:B-1----:R-:W-:Y:S02]  /*10280*/  @!P4 LEA R18, P6, R7, R2.reuse, 0x1 ;  /* 0x000000020712c211 */ /* 0x082fe400078c08ff */
[----:B------:R-:W-:Y:S02]  /*10290*/  @!P3 LEA R20, P5, R13, R2, 0x1 ;  /* 0x000000020d14b211 */ /* 0x000fe400078a08ff */
[----:B----4-:R-:W-:Y:S02]  /*102a0*/  @!P4 LEA.HI.X R19, R7, R0, R8, 0x1, P6 ;  /* 0x000000000713c211 */ /* 0x010fe400030f0c08 */
[----:B------:R-:W-:Y:S02]  /*102b0*/  @!P2 LEA R24, P6, R9, R2, 0x1 ;  /* 0x000000020918a211 */ /* 0x000fe400078c08ff */
[----:B------:R-:W-:Y:S01]  /*102c0*/  @!P3 LEA.HI.X R21, R13, R0, R14, 0x1, P5 ;  /* 0x000000000d15b211 */ /* 0x000fe200028f0c0e */
[----:B------:R3:W-:Y:S01]  /*102d0*/  @!P4 ST.E.128 desc[UR36][R18.64], RZ ;  /* 0x000000ff1200c985 */ /* 0x0007e2000c101d24 */
[----:B------:R-:W-:-:S02]  /*102e0*/  @!P1 LEA R2, P5, R15, R2, 0x1 ;  /* 0x000000020f029211 */ /* 0x000fc400078a08ff */
[-C--:B------:R-:W-:Y:S01]  /*102f0*/  @!P2 LEA.HI.X R25, R9, R0.reuse, R10, 0x1, P6 ;  /* 0x000000000919a211 */ /* 0x080fe200030f0c0a */
[----:B------:R3:W-:Y:S01]  /*10300*/  @!P3 ST.E.128 desc[UR36][R20.64], RZ ;  /* 0x000000ff1400b985 */ /* 0x0007e2000c101d24 */
[----:B------:R-:W-:-:S03]  /*10310*/  @!P1 LEA.HI.X R3, R15, R0, R12, 0x1, P5 ;  /* 0x000000000f039211 */ /* 0x000fc600028f0c0c */
[----:B------:R3:W-:Y:S04]  /*10320*/  @!P2 ST.E.128 desc[UR36][R24.64], RZ ;  /* 0x000000ff1800a985 */ /* 0x0007e8000c101d24 */
[----:B------:R3:W-:Y:S02]  /*10330*/  @!P1 ST.E.128 desc[UR36][R2.64], RZ ;  /* 0x000000ff02009985 */ /* 0x0007e4000c101d24 */
.L_x_224:
[----:B------:R-:W-:Y:S05]  /*10340*/  BSYNC B1 ;  /* 0x0000000000017941 */ /* 0x000fea0003800000 */
.L_x_223:
[----:B----4-:R4:W0:Y:S01]  /*10350*/  SHFL.IDX PT, R0, R4, 0x2, 0x181f ;  /* 0x00581f0004007f89 */ /* 0x01082200000e0000 */
        /* <DEDUP_REMOVED lines=9> */
[-C--:B------:R-:W-:Y:S02]  /*103f0*/  @!P2 LEA R20, P5, R13, R2.reuse, 0x1 ;  /* 0x000000020d14a211 */ /* 0x080fe400078a08ff */
[----:B------:R-:W-:Y:S02]  /*10400*/  @!P1 LEA R24, P4, R9, R2, 0x1 ;  /* 0x0000000209189211 */ /* 0x000fe400078808ff */
[----:B0-----:R-:W-:Y:S02]  /*10410*/  @!P3 LEA.HI.X R19, R7, R0, R8, 0x1, P6 ;  /* 0x000000000713b211 */ /* 0x001fe400030f0c08 */
[----:B------:R-:W-:Y:S02]  /*10420*/  @!P0 LEA R2, P6, R15, R2, 0x1 ;  /* 0x000000020f028211 */ /* 0x000fe400078c08ff */
[-C--:B------:R-:W-:Y:S01]  /*10430*/  @!P2 LEA.HI.X R21, R13, R0.reuse, R14, 0x1, P5 ;  /* 0x000000000d15a211 */ /* 0x080fe200028f0c0e */
[----:B------:R3:W-:Y:S01]  /*10440*/  @!P3 ST.E.128 desc[UR36][R18.64], RZ ;  /* 0x000000ff1200b985 */ /* 0x0007e2000c101d24 */
[----:B------:R-:W-:-:S02]  /*10450*/  @!P1 LEA.HI.X R25, R9, R0, R10, 0x1, P4 ;  /* 0x0000000009199211 */ /* 0x000fc400020f0c0a */
[----:B------:R-:W-:Y:S01]  /*10460*/  @!P0 LEA.HI.X R3, R15, R0, R12, 0x1, P6 ;  /* 0x000000000f038211 */ /* 0x000fe200030f0c0c */
[----:B------:R3:W-:Y:S04]  /*10470*/  @!P2 ST.E.128 desc[UR36][R20.64], RZ ;  /* 0x000000ff1400a985 */ /* 0x0007e8000c101d24 */
[----:B------:R3:W-:Y:S04]  /*10480*/  @!P1 ST.E.128 desc[UR36][R24.64], RZ ;  /* 0x000000ff18009985 */ /* 0x0007e8000c101d24 */
[----:B------:R3:W-:Y:S02]  /*10490*/  @!P0 ST.E.128 desc[UR36][R2.64], RZ ;  /* 0x000000ff02008985 */ /* 0x0007e4000c101d24 */
.L_x_226:
[----:B------:R-:W-:Y:S05]  /*104a0*/  BSYNC B1 ;  /* 0x0000000000017941 */ /* 0x000fea0003800000 */
.L_x_225:
[----:B0-----:R-:W-:Y:S01]  /*104b0*/  VIADD R0, R6, 0x60 ;  /* 0x0000006006007836 */ /* 0x001fe20000000000 */
[----:B--2-4-:R-:W0:Y:S04]  /*104c0*/  SHFL.IDX PT, R4, R4, 0x3, 0x181f ;  /* 0x00781f0004047f89 */ /* 0x014e2800000e0000 */
[----:B------:R-:W-:Y:S01]  /*104d0*/  ISETP.GE.AND P0, PT, R0, R11, PT ;  /* 0x0000000b0000720c */ /* 0x000fe20003f06270 */
[----:B-1-3--:R1:W2:-:S12]  /*104e0*/  SHFL.IDX PT, R2, R5, 0x3, 0x181f ;  /* 0x00781f0005027f89 */ /* 0x00a29800000e0000 */
[----:B-1----:R-:W-:Y:S05]  /*104f0*/  @P0 BRA `(.L_x_215) ;  /* 0x0000000000440947 */ /* 0x002fea0003800000 */
[----:B------:R-:W-:Y:S02]  /*10500*/  ULDC UR4, c[0x0][0xac8] ;  /* 0x0002b20000047ab9 */ /* 0x000fe40000000800 */
[----:B------:R-:W-:Y:S02]  /*10510*/  ISETP.GE.AND P3, PT, R7, UR4, PT ;  /* 0x0000000407007c0c */ /* 0x000fe4000bf66270 */
[----:B------:R-:W-:Y:S02]  /*10520*/  ISETP.GE.AND P2, PT, R13, UR4, PT ;  /* 0x000000040d007c0c */ /* 0x000fe4000bf46270 */
[----:B------:R-:W-:Y:S02]  /*10530*/  ISETP.GE.AND P1, PT, R9, UR4, PT ;  /* 0x0000000409007c0c */ /* 0x000fe4000bf26270 */
[----:B------:R-:W-:-:S07]  /*10540*/  ISETP.GE.AND P0, PT, R15, UR4, PT ;  /* 0x000000040f007c0c */ /* 0x000fce000bf06270 */
[----:B--2---:R-:W-:-:S04]  /*10550*/  @!P3 LEA R6, P4, R7, R2, 0x1 ;  /* 0x000000020706b211 */ /* 0x004fc800078808ff */
[----:B0-----:R-:W-:Y:S02]  /*10560*/  @!P3 LEA.HI.X R7, R7, R4, R8, 0x1, P4 ;  /* 0x000000040707b211 */ /* 0x001fe400020f0c08 */
[-C--:B------:R-:W-:Y:S02]  /*10570*/  @!P2 LEA R18, P4, R13, R2.reuse, 0x1 ;  /* 0x000000020d12a211 */ /* 0x080fe400078808ff */
[-C--:B------:R-:W-:Y:S01]  /*10580*/  @!P1 LEA R8, P5, R9, R2.reuse, 0x1 ;  /* 0x0000000209089211 */ /* 0x080fe200078a08ff */
[----:B------:R0:W-:Y:S01]  /*10590*/  @!P3 ST.E.128 desc[UR36][R6.64], RZ ;  /* 0x000000ff0600b985 */ /* 0x0001e2000c101d24 */
[----:B------:R-:W-:Y:S02]  /*105a0*/  @!P0 LEA R2, P6, R15, R2, 0x1 ;  /* 0x000000020f028211 */ /* 0x000fe400078c08ff */
[-C--:B------:R-:W-:Y:S02]  /*105b0*/  @!P2 LEA.HI.X R19, R13, R4.reuse, R14, 0x1, P4 ;  /* 0x000000040d13a211 */ /* 0x080fe400020f0c0e */
[----:B------:R-:W-:-:S02]  /*105c0*/  @!P1 LEA.HI.X R9, R9, R4, R10, 0x1, P5 ;  /* 0x0000000409099211 */ /* 0x000fc400028f0c0a */
[----:B------:R-:W-:Y:S01]  /*105d0*/  @!P0 LEA.HI.X R3, R15, R4, R12, 0x1, P6 ;  /* 0x000000040f038211 */ /* 0x000fe200030f0c0c */
[----:B------:R0:W-:Y:S04]  /*105e0*/  @!P2 ST.E.128 desc[UR36][R18.64], RZ ;  /* 0x000000ff1200a985 */ /* 0x0001e8000c101d24 */
[----:B------:R0:W-:Y:S04]  /*105f0*/  @!P1 ST.E.128 desc[UR36][R8.64], RZ ;  /* 0x000000ff08009985 */ /* 0x0001e8000c101d24 */
[----:B------:R0:W-:Y:S02]  /*10600*/  @!P0 ST.E.128 desc[UR36][R2.64], RZ ;  /* 0x000000ff02008985 */ /* 0x0001e4000c101d24 */
.L_x_215:
[----:B------:R-:W-:Y:S05]  /*10610*/  BSYNC B0 ;  /* 0x0000000000007941 */ /* 0x000fea0003800000 */
.L_x_205:
[----:B------:R-:W-:Y:S02]  /*10620*/  ULDC UR4, c[0x0][0xc3c] ;  /* 0x00030f0000047ab9 */ /* 0x000fe40000000800 */
[----:B------:R-:W-:-:S06]  /*10630*/  UISETP.GE.AND UP0, UPT, UR7, UR4, UPT ;  /* 0x000000040700728c */ /* 0x000fcc000bf06270 */
[----:B------:R-:W-:-:S13]  /*10640*/  PLOP3.LUT P0, PT, PT, PT, UP0, 0x80, 0x0 ;  /* 0x000000000000781c */ /* 0x000fda0003f0f008 */
[----:B------:R-:W-:Y:S05]  /*10650*/  @!P0 BRA `(.L_x_227) ;  /* 0xffffff08008c8947 */ /* 0x000fea000383ffff */
[----:B------:R-:W-:Y:S05]  /*10660*/  EXIT ;  /* 0x000000000000794d */ /* 0x000fea0003800000 */
.L_x_176:
[----:B------:R-:W-:-:S08]  /*10670*/  NOP ;  /* 0x0000000000007918 */ /* 0x000fd00000000000 */
[----:B0-----:R-:W0:-:S00]  /*10680*/  USETMAXREG.DEALLOC.CTAPOOL 0x28 ;  /* 0x00000028000079c8 */ /* 0x001e0000080e0500 */
[----:B0-----:R-:W-:Y:S01]  /*10690*/  LOP3.LUT R2, R2, 0x3, RZ, 0xc0, !PT ;  /* 0x0000000302027812 */ /* 0x001fe200078ec0ff */
[----:B------:R-:W-:Y:S01]  /*106a0*/  IMAD.MOV.U32 R6, RZ, RZ, RZ ;  /* 0x000000ffff067224 */ /* 0x000fe200078e00ff */
[----:B------:R-:W-:-:S04]  /*106b0*/  LOP3.LUT R23, R23, 0xfffffeff, RZ, 0xc0, !PT ;  /* 0xfffffeff17177812 */ /* 0x000fc800078ec0ff */
[----:B------:R-:W0:Y:S02]  /*106c0*/  SHFL.IDX PT, R2, R2, RZ, 0x1f ;  /* 0x00001fff02027589 */ /* 0x000e2400000e0000 */
[----:B0-----:R-:W-:-:S13]  /*106d0*/  ISETP.NE.AND P0, PT, R2, RZ, PT ;  /* 0x000000ff0200720c */ /* 0x001fda0003f05270 */
[----:B------:R-:W-:Y:S01]  /*106e0*/  @P0 LOP3.LUT R23, R23, 0x100, RZ, 0xfc, !PT ;  /* 0x0000010017170812 */ /* 0x000fe200078efcff */
[----:B------:R-:W-:Y:S06]  /*106f0*/  @!P0 BRA `(.L_x_228) ;  /* 0x00000000001c8947 */ /* 0x000fec0003800000 */
[----:B------:R-:W0:Y:S08]  /*10700*/  S2UR UR5, SR_CgaCtaId ;  /* 0x00000000000579c3 */ /* 0x000e300000008800 */
[----:B------:R-:W-:Y:S06]  /*10710*/  BAR.SYNC.DEFER_BLOCKING 0x5, 0x180 ;  /* 0x0146000000007b1d */ /* 0x000fec0000010000 */
[----:B------:R-:W-:-:S02]  /*10720*/  UMOV UR4, 0x400 ;  /* 0x0000040000047882 */ /* 0x000fc40000000000 */
[----:B0-----:R-:W-:-:S09]  /*10730*/  ULEA UR4, UR5, UR4, 0x18 ;  /* 0x0000000405047291 */ /* 0x001fd2000f8ec03f */
[----:B------:R-:W0:Y:S01]  /*10740*/  LDS.128 R16, [UR4+0x388d0] ;  /* 0x0388d004ff107984 */ /* 0x000e220008000c00 */
[----:B------:R-:W-:Y:S06]  /*10750*/  BAR.ARV 0x4, 0x180 ;  /* 0x0106000000007b1d */ /* 0x000fec0000002000 */
[----:B------:R-:W-:Y:S05]  /*10760*/  BRA `(.L_x_229) ;  /* 0x0000000800947947 */ /* 0x000fea0003800000 */
.L_x_228:
[----:B------:R-:W-:Y:S01]  /*10770*/  LOP3.LUT R7, R0, 0x1f, RZ, 0xc0, !PT ;  /* 0x0000001f00077812 */ /* 0x000fe200078ec0ff */
[----:B------:R-:W-:Y:S01]  /*10780*/  ULDC UR4, c[0x0][0xc3c] ;  /* 0x00030f0000047ab9 */ /* 0x000fe20000000800 */
[----:B------:R-:W-:Y:S01]  /*10790*/  IMAD.MOV.U32 R9, RZ, RZ, RZ ;  /* 0x000000ffff097224 */ /* 0x000fe200078e00ff */
[----:B------:R-:W0:Y:S01]  /*107a0*/  S2UR UR6, SR_CTAID.X ;  /* 0x00000000000679c3 */ /* 0x000e220000002500 */
[----:B------:R-:W-:Y:S01]  /*107b0*/  ISETP.NE.AND P0, PT, R7, 0x1f, PT ;  /* 0x0000001f0700780c */ /* 0x000fe20003f05270 */
[----:B------:R-:W-:-:S03]  /*107c0*/  ULDC UR5, c[0x0][0xc38] ;  /* 0x00030e0000057ab9 */ /* 0x000fc60000000800 */
[----:B------:R-:W-:-:S13]  /*107d0*/  ISETP.GE.OR P1, PT, R7, UR4, !P0 ;  /* 0x0000000407007c0c */ /* 0x000fda000c726670 */
[----:B------:R-:W1:Y:S08]  /*107e0*/  @!P1 LDC.64 R4, c[0x0][0xc80] ;  /* 0x00032000ff049b82 */ /* 0x000e700000000a00 */
[----:B------:R-:W2:Y:S01]  /*107f0*/  @!P1 LDC.64 R2, c[0x0][0xc78] ;  /* 0x00031e00ff029b82 */ /* 0x000ea20000000a00 */
[----:B-1----:R-:W-:-:S05]  /*10800*/  @!P1 IMAD.WIDE.U32 R4, R7, 0x4, R4 ;  /* 0x0000000407049825 */ /* 0x002fca00078e0004 */
[----:B------:R-:W3:Y:S01]  /*10810*/  @!P1 LDG.E R6, desc[UR36][R4.64] ;  /* 0x0000002404069981 */ /* 0x000ee2000c1e1900 */
[----:B--2---:R-:W-:-:S05]  /*10820*/  @!P1 IMAD.WIDE.U32 R2, R7, 0x4, R2 ;  /* 0x0000000407029825 */ /* 0x004fca00078e0002 */
[----:B------:R-:W3:Y:S01]  /*10830*/  @!P1 LDG.E R9, desc[UR36][R2.64] ;  /* 0x0000002402099981 */ /* 0x000ee2000c1e1900 */
[C---:B------:R-:W-:Y:S02]  /*10840*/  ISETP.NE.AND P1, PT, R7.reuse, RZ, PT ;  /* 0x000000ff0700720c */ /* 0x040fe40003f25270 */
[C---:B------:R-:W-:Y:S02]  /*10850*/  ISETP.GE.U32.AND P2, PT, R7.reuse, 0x2, PT ;  /* 0x000000020700780c */ /* 0x040fe40003f46070 */
[C---:B------:R-:W-:Y:S02]  /*10860*/  ISETP.GE.U32.AND P3, PT, R7.reuse, 0x4, PT ;  /* 0x000000040700780c */ /* 0x040fe40003f66070 */
[C---:B------:R-:W-:Y:S02]  /*10870*/  ISETP.GE.U32.AND P4, PT, R7.reuse, 0x8, PT ;  /* 0x000000080700780c */ /* 0x040fe40003f86070 */
[----:B------:R-:W-:Y:S01]  /*10880*/  ISETP.GE.U32.AND P5, PT, R7, 0x10, PT ;  /* 0x000000100700780c */ /* 0x000fe20003fa6070 */
[----:B------:R-:W-:Y:S01]  /*10890*/  UMOV UR4, URZ ;  /* 0x0000003f00047c82 */ /* 0x000fe20008000000 */
[----:B---3--:R-:W-:-:S05]  /*108a0*/  IMAD R8, R6, R9, RZ ;  /* 0x0000000906087224 */ /* 0x008fca00078e02ff */
[----:B------:R-:W1:Y:S02]  /*108b0*/  SHFL.UP PT, R10, R8, 0x1, RZ ;  /* 0x04200000080a7989 */ /* 0x000e6400000e00ff */
[----:B-1----:R-:W-:-:S05]  /*108c0*/  SEL R11, R10, RZ, P1 ;  /* 0x000000ff0a0b7207 */ /* 0x002fca0000800000 */
[----:B------:R-:W-:-:S05]  /*108d0*/  IMAD.IADD R11, R8, 0x1, R11 ;  /* 0x00000001080b7824 */ /* 0x000fca00078e020b */
[----:B------:R-:W1:Y:S02]  /*108e0*/  SHFL.UP PT, R10, R11, 0x2, RZ ;  /* 0x044000000b0a7989 */ /* 0x000e6400000e00ff */
[----:B-1----:R-:W-:-:S05]  /*108f0*/  SEL R10, R10, RZ, P2 ;  /* 0x000000ff0a0a7207 */ /* 0x002fca0001000000 */
[----:B------:R-:W-:-:S05]  /*10900*/  IMAD.IADD R10, R11, 0x1, R10 ;  /* 0x000000010b0a7824 */ /* 0x000fca00078e020a */
[----:B------:R-:W1:Y:S02]  /*10910*/  SHFL.UP PT, R4, R10, 0x4, RZ ;  /* 0x048000000a047989 */ /* 0x000e6400000e00ff */
[----:B-1----:R-:W-:-:S04]  /*10920*/  SEL R3, R4, RZ, P3 ;  /* 0x000000ff04037207 */ /* 0x002fc80001800000 */
[----:B------:R-:W-:-:S05]  /*10930*/  IADD3 R3, R10, R3, RZ ;  /* 0x000000030a037210 */ /* 0x000fca0007ffe0ff */
[----:B------:R-:W1:Y:S02]  /*10940*/  SHFL.UP PT, R2, R3, 0x8, RZ ;  /* 0x0500000003027989 */ /* 0x000e6400000e00ff */
[----:B-1----:R-:W-:-:S05]  /*10950*/  SEL R2, R2, RZ, P4 ;  /* 0x000000ff02027207 */ /* 0x002fca0002000000 */
[----:B------:R-:W-:-:S05]  /*10960*/  IMAD.IADD R2, R3, 0x1, R2 ;  /* 0x0000000103027824 */ /* 0x000fca00078e0202 */
[----:B------:R-:W1:Y:S02]  /*10970*/  SHFL.UP PT, R4, R2, 0x10, RZ ;  /* 0x0600000002047989 */ /* 0x000e6400000e00ff */
[----:B-1----:R-:W-:-:S05]  /*10980*/  SEL R5, R4, RZ, P5 ;  /* 0x000000ff04057207 */ /* 0x002fca0002800000 */
[----:B------:R-:W-:-:S05]  /*10990*/  IMAD.IADD R5, R2, 0x1, R5 ;  /* 0x0000000102057824 */ /* 0x000fca00078e0205 */
[----:B------:R-:W1:Y:S02]  /*109a0*/  SHFL.IDX PT, R8, R5, 0x1f, 0x1f ;  /* 0x03e01f0005087f89 */ /* 0x000e6400000e0000 */
[----:B-1----:R-:W-:-:S05]  /*109b0*/  IMAD R8, R8, UR5, RZ ;  /* 0x0000000508087c24 */ /* 0x002fca000f8e02ff */
[----:B0-----:R-:W-:Y:S01]  /*109c0*/  ISETP.GT.AND P6, PT, R8, UR6, PT ;  /* 0x0000000608007c0c */ /* 0x001fe2000bfc4270 */
[----:B------:R-:W-:-:S12]  /*109d0*/  IMAD.MOV.U32 R3, RZ, RZ, R8 ;  /* 0x000000ffff037224 */ /* 0x000fd800078e0008 */
[----:B------:R-:W-:Y:S05]  /*109e0*/  @P6 BRA `(.L_x_230) ;  /* 0x0000000000986947 */ /* 0x000fea0003800000 */
[----:B------:R-:W-:Y:S01]  /*109f0*/  IMAD.MOV.U32 R8, RZ, RZ, R3 ;  /* 0x000000ffff087224 */ /* 0x000fe200078e0003 */
[----:B------:R-:W-:Y:S01]  /*10a00*/  UMOV UR4, URZ ;  /* 0x0000003f00047c82 */ /* 0x000fe20008000000 */
[----:B------:R-:W-:-:S05]  /*10a10*/  ULDC UR5, c[0x0][0xc38] ;  /* 0x00030e0000057ab9 */ /* 0x000fca0000000800 */
.L_x_232:
[----:B------:R-:W0:Y:S01]  /*10a20*/  LDC R2, c[0x0][0xc3c] ;  /* 0x00030f00ff027b82 */ /* 0x000e220000000800 */
[----:B------:R-:W-:-:S06]  /*10a30*/  UIADD3 UR4, UR4, 0x1f, URZ ;  /* 0x0000001f04047890 */ /* 0x000fcc000fffe03f */
[----:B0-----:R-:W-:-:S13]  /*10a40*/  ISETP.LE.AND P6, PT, R2, UR4, PT ;  /* 0x0000000402007c0c */ /* 0x001fda000bfc3270 */
[----:B------:R-:W-:Y:S05]  /*10a50*/  @P6 BRA `(.L_x_231) ;  /* 0x0000000400ac6947 */ /* 0x000fea0003800000 */
[----:B------:R-:W-:Y:S02]  /*10a60*/  VIADD R9, R7, UR4 ;  /* 0x0000000407097c36 */ /* 0x000fe40008000000 */
[----:B------:R-:W-:-:S03]  /*10a70*/  IMAD.MOV.U32 R6, RZ, RZ, RZ ;  /* 0x000000ffff067224 */ /* 0x000fc600078e00ff */
[----:B------:R-:W-:-:S13]  /*10a80*/  ISETP.GE.OR P6, PT, R9, R2, !P0 ;  /* 0x000000020900720c */ /* 0x000fda00047c6670 */
[----:B------:R-:W0:Y:S08]  /*10a90*/  @!P6 LDC.64 R4, c[0x0][0xc80] ;  /* 0x00032000ff04eb82 */ /* 0x000e300000000a00 */
[----:B------:R-:W1:Y:S01]  /*10aa0*/  @!P6 LDC.64 R2, c[0x0][0xc78] ;  /* 0x00031e00ff02eb82 */ /* 0x000e620000000a00 */
[----:B0-----:R-:W-:-:S05]  /*10ab0*/  @!P6 IMAD.WIDE R4, R9, 0x4, R4 ;  /* 0x000000040904e825 */ /* 0x001fca00078e0204 */
[----:B------:R-:W2:Y:S01]  /*10ac0*/  @!P6 LDG.E R6, desc[UR36][R4.64] ;  /* 0x000000240406e981 */ /* 0x000ea2000c1e1900 */
[----:B-1----:R-:W-:-:S04]  /*10ad0*/  @!P6 IMAD.WIDE R2, R9, 0x4, R2 ;  /* 0x000000040902e825 */ /* 0x002fc800078e0202 */
[----:B------:R-:W-:-:S06]  /*10ae0*/  IMAD.MOV.U32 R9, RZ, RZ, RZ ;  /* 0x000000ffff097224 */ /* 0x000fcc00078e00ff */
[----:B------:R-:W2:Y:S02]  /*10af0*/  @!P6 LDG.E R9, desc[UR36][R2.64] ;  /* 0x000000240209e981 */ /* 0x000ea4000c1e1900 */
[----:B--2---:R-:W-:-:S05]  /*10b00*/  IMAD R13, R6, R9, RZ ;  /* 0x00000009060d7224 */ /* 0x004fca00078e02ff */
[----:B------:R-:W0:Y:S02]  /*10b10*/  SHFL.UP PT, R10, R13, 0x1, RZ ;  /* 0x042000000d0a7989 */ /* 0x000e2400000e00ff */
[----:B0-----:R-:W-:-:S05]  /*10b20*/  SEL R10, R10, RZ, P1 ;  /* 0x000000ff0a0a7207 */ /* 0x001fca0000800000 */
[----:B------:R-:W-:-:S05]  /*10b30*/  IMAD.IADD R10, R13, 0x1, R10 ;  /* 0x000000010d0a7824 */ /* 0x000fca00078e020a */
        /* <DEDUP_REMOVED lines=12> */
[----:B------:R-:W0:Y:S02]  /*10c00*/  SHFL.IDX PT, R2, R5, 0x1f, 0x1f ;  /* 0x03e01f0005027f89 */ /* 0x000e2400000e0000 */
[----:B0-----:R-:W-:-:S04]  /*10c10*/  IMAD R3, R2, UR5, RZ ;  /* 0x0000000502037c24 */ /* 0x001fc8000f8e02ff */
[----:B------:R-:W-:-:S05]  /*10c20*/  IMAD.IADD R8, R3, 0x1, R8 ;  /* 0x0000000103087824 */ /* 0x000fca00078e0208 */
[----:B------:R-:W-:-:S13]  /*10c30*/  ISETP.GT.AND P6, PT, R8, UR6, PT ;  /* 0x0000000608007c0c */ /* 0x000fda000bfc4270 */
[----:B------:R-:W-:Y:S05]  /*10c40*/  @!P6 BRA `(.L_x_232) ;  /* 0xfffffffc0074e947 */ /* 0x000fea000383ffff */
.L_x_230:
[----:B------:R-:W-:Y:S01]  /*10c50*/  IMAD.IADD R11, R8, 0x1, -R3 ;  /* 0x00000001080b7824 */ /* 0x000fe200078e0a03 */
[----:B------:R-:W-:-:S03]  /*10c60*/  MOV R16, RZ ;  /* 0x000000ff00107202 */ /* 0x000fc60000000f00 */
[----:B------:R-:W-:-:S05]  /*10c70*/  IMAD R2, R5, UR5, R11 ;  /* 0x0000000505027c24 */ /* 0x000fca000f8e020b */
[----:B------:R-:W-:-:S13]  /*10c80*/  ISETP.GT.AND P0, PT, R2, UR6, PT ;  /* 0x0000000602007c0c */ /* 0x000fda000bf04270 */
[----:B------:R-:W-:-:S04]  /*10c90*/  VOTE.ANY R8, PT, !P0 ;  /* 0x0000000000087806 */ /* 0x000fc800040e0100 */
[----:B------:R-:W0:Y:S01]  /*10ca0*/  POPC R19, R8 ;  /* 0x0000000800137309 */ /* 0x000e220000000000 */
[----:B------:R-:W-:Y:S01]  /*10cb0*/  ISETP.NE.AND P0, PT, R8, RZ, PT ;  /* 0x000000ff0800720c */ /* 0x000fe20003f05270 */
[----:B0-----:R-:W0:Y:S04]  /*10cc0*/  SHFL.IDX PT, R6, R6, R19, 0x1f ;  /* 0x00001f1306067589 */ /* 0x001e2800000e0000 */
[----:B------:R1:W2:Y:S01]  /*10cd0*/  SHFL.IDX PT, R9, R9, R19, 0x1f ;  /* 0x00001f1309097589 */ /* 0x0002a200000e0000 */
[----:B0-----:R-:W-:-:S04]  /*10ce0*/  IABS R4, R6 ;  /* 0x0000000600047213 */ /* 0x001fc80000000000 */
[----:B------:R-:W0:Y:S08]  /*10cf0*/  I2F.RP R10, R4 ;  /* 0x00000004000a7306 */ /* 0x000e300000209400 */
[----:B0-----:R-:W0:Y:S02]  /*10d00*/  MUFU.RCP R10, R10 ;  /* 0x0000000a000a7308 */ /* 0x001e240000001000 */
[----:B0-----:R-:W-:-:S06]  /*10d10*/  VIADD R2, R10, 0xffffffe ;  /* 0x0ffffffe0a027836 */ /* 0x001fcc0000000000 */
[----:B------:R-:W0:Y:S02]  /*10d20*/  F2I.FTZ.U32.TRUNC.NTZ R3, R2 ;  /* 0x0000000200037305 */ /* 0x000e24000021f000 */
[----:B0-----:R-:W-:Y:S01]  /*10d30*/  IMAD.MOV R12, RZ, RZ, -R3 ;  /* 0x000000ffff0c7224 */ /* 0x001fe200078e0a03 */
[----:B-12---:R-:W-:Y:S06]  /*10d40*/  @!P0 BRA `(.L_x_233) ;  /* 0x0000000000088947 */ /* 0x006fec0003800000 */
[----:B------:R-:W-:-:S06]  /*10d50*/  VIADD R16, R19, 0xffffffff ;  /* 0xffffffff13107836 */ /* 0x000fcc0000000000 */
[----:B------:R0:W1:Y:S02]  /*10d60*/  SHFL.IDX PT, R16, R5, R16, 0x1f ;  /* 0x00001f1005107589 */ /* 0x00006400000e0000 */
.L_x_233:
[----:B-1----:R-:W-:Y:S01]  /*10d70*/  IMAD R16, R16, UR5, R11 ;  /* 0x0000000510107c24 */ /* 0x002fe2000f8e020b */
[----:B0-----:R-:W-:Y:S01]  /*10d80*/  IABS R5, R9 ;  /* 0x0000000900057213 */ /* 0x001fe20000000000 */
[----:B------:R-:W-:Y:S01]  /*10d90*/  IMAD.MOV.U32 R11, RZ, RZ, R12 ;  /* 0x000000ffff0b7224 */ /* 0x000fe200078e000c */
[----:B------:R-:W-:Y:S01]  /*10da0*/  IABS R12, R6 ;  /* 0x00000006000c7213 */ /* 0x000fe20000000000 */
[----:B------:R-:W-:Y:S01]  /*10db0*/  IMAD.MOV.U32 R2, RZ, RZ, RZ ;  /* 0x000000ffff027224 */ /* 0x000fe200078e00ff */
[----:B------:R-:W-:Y:S01]  /*10dc0*/  IADD3 R17, -R16, UR6, RZ ;  /* 0x0000000610117c10 */ /* 0x000fe2000fffe1ff */
[----:B------:R-:W-:Y:S01]  /*10dd0*/  IMAD R11, R11, R4, RZ ;  /* 0x000000040b0b7224 */ /* 0x000fe200078e02ff */
[----:B------:R-:W0:Y:S01]  /*10de0*/  I2F.RP R8, R5 ;  /* 0x0000000500087306 */ /* 0x000e220000209400 */
[----:B------:R-:W-:Y:S01]  /*10df0*/  IMAD.MOV R12, RZ, RZ, -R12 ;  /* 0x000000ffff0c7224 */ /* 0x000fe200078e0a0c */
[----:B------:R-:W-:Y:S01]  /*10e00*/  IABS R10, R17 ;  /* 0x00000011000a7213 */ /* 0x000fe20000000000 */
[----:B------:R-:W-:-:S04]  /*10e10*/  IMAD.HI.U32 R2, R3, R11, R2 ;  /* 0x0000000b03027227 */ /* 0x000fc800078e0002 */
[----:B------:R-:W-:Y:S02]  /*10e20*/  IMAD.MOV.U32 R3, RZ, RZ, R10 ;  /* 0x000000ffff037224 */ /* 0x000fe400078e000a */
[----:B------:R-:W-:Y:S02]  /*10e30*/  IMAD.MOV.U32 R10, RZ, RZ, R12 ;  /* 0x000000ffff0a7224 */ /* 0x000fe400078e000c */
[----:B------:R-:W-:-:S04]  /*10e40*/  IMAD.HI.U32 R2, R2, R3, RZ ;  /* 0x0000000302027227 */ /* 0x000fc800078e00ff */
[----:B------:R-:W-:Y:S01]  /*10e50*/  IMAD R3, R2, R10, R3 ;  /* 0x0000000a02037224 */ /* 0x000fe200078e0203 */
[----:B0-----:R-:W0:Y:S01]  /*10e60*/  MUFU.RCP R8, R8 ;  /* 0x0000000800087308 */ /* 0x001e220000001000 */
[----:B------:R-:W-:-:S03]  /*10e70*/  VIADD R19, R19, UR4 ;  /* 0x0000000413137c36 */ /* 0x000fc60008000000 */
[----:B------:R-:W-:-:S13]  /*10e80*/  ISETP.GT.U32.AND P1, PT, R4, R3, PT ;  /* 0x000000030400720c */ /* 0x000fda0003f24070 */
[----:B------:R-:W-:Y:S02]  /*10e90*/  @!P1 IMAD.IADD R3, R3, 0x1, -R4 ;  /* 0x0000000103039824 */ /* 0x000fe400078e0a04 */
[----:B0-----:R-:W-:Y:S02]  /*10ea0*/  VIADD R10, R8, 0xffffffe ;  /* 0x0ffffffe080a7836 */ /* 0x001fe40000000000 */
[----:B------:R-:W-:Y:S01]  /*10eb0*/  @!P1 VIADD R2, R2, 0x1 ;  /* 0x0000000102029836 */ /* 0x000fe20000000000 */
[----:B------:R-:W-:Y:S02]  /*10ec0*/  ISETP.GE.U32.AND P0, PT, R3, R4, PT ;  /* 0x000000040300720c */ /* 0x000fe40003f06070 */
[----:B------:R-:W-:Y:S01]  /*10ed0*/  LOP3.LUT R4, R17, R6, RZ, 0x3c, !PT ;  /* 0x0000000611047212 */ /* 0x000fe200078e3cff */
[----:B------:R0:W1:Y:S01]  /*10ee0*/  F2I.FTZ.U32.TRUNC.NTZ R3, R10 ;  /* 0x0000000a00037305 */ /* 0x000062000021f000 */
[----:B------:R-:W-:Y:S02]  /*10ef0*/  ISETP.NE.AND P1, PT, R6, RZ, PT ;  /* 0x000000ff0600720c */ /* 0x000fe40003f25270 */
[----:B------:R-:W-:-:S02]  /*10f00*/  ISETP.GE.AND P2, PT, R4, RZ, PT ;  /* 0x000000ff0400720c */ /* 0x000fc40003f46270 */
[----:B0-----:R-:W-:-:S05]  /*10f10*/  IABS R10, R9 ;  /* 0x00000009000a7213 */ /* 0x001fca0000000000 */
[----:B------:R-:W-:-:S04]  /*10f20*/  @P0 VIADD R2, R2, 0x1 ;  /* 0x0000000102020836 */ /* 0x000fc80000000000 */
[----:B------:R-:W-:Y:S02]  /*10f30*/  IMAD.MOV.U32 R8, RZ, RZ, R2 ;  /* 0x000000ffff087224 */ /* 0x000fe400078e0002 */
[----:B-1----:R-:W-:Y:S02]  /*10f40*/  IMAD.MOV R2, RZ, RZ, -R3 ;  /* 0x000000ffff027224 */ /* 0x002fe400078e0a03 */
[----:B------:R-:W-:Y:S01]  /*10f50*/  @!P2 IMAD.MOV R8, RZ, RZ, -R8 ;  /* 0x000000ffff08a224 */ /* 0x000fe200078e0a08 */
[----:B------:R-:W-:Y:S01]  /*10f60*/  @!P1 LOP3.LUT R8, RZ, R6, RZ, 0x33, !PT ;  /* 0x00000006ff089212 */ /* 0x000fe200078e33ff */
[----:B------:R-:W-:Y:S02]  /*10f70*/  IMAD R11, R2, R5, RZ ;  /* 0x00000005020b7224 */ /* 0x000fe400078e02ff */
[----:B------:R-:W-:Y:S01]  /*10f80*/  IMAD.MOV.U32 R2, RZ, RZ, RZ ;  /* 0x000000ffff027224 */ /* 0x000fe200078e00ff */
[----:B------:R-:W-:Y:S01]  /*10f90*/  IABS R4, R8 ;  /* 0x0000000800047213 */ /* 0x000fe20000000000 */
[----:B------:R-:W-:-:S02]  /*10fa0*/  IMAD.MOV R10, RZ, RZ, -R10 ;  /* 0x000000ffff0a7224 */ /* 0x000fc400078e0a0a */
[----:B------:R-:W-:-:S04]  /*10fb0*/  IMAD.HI.U32 R2, R3, R11, R2 ;  /* 0x0000000b03027227 */ /* 0x000fc800078e0002 */
[----:B------:R-:W-:Y:S01]  /*10fc0*/  IMAD.MOV.U32 R3, RZ, RZ, R4 ;  /* 0x000000ffff037224 */ /* 0x000fe200078e0004 */
[----:B------:R-:W-:Y:S01]  /*10fd0*/  MOV R4, R10 ;  /* 0x0000000a00047202 */ /* 0x000fe20000000f00 */
[----:B------:R-:W-:Y:S02]  /*10fe0*/  IMAD R6, R6, R8, RZ ;  /* 0x0000000806067224 */ /* 0x000fe400078e02ff */
[----:B------:R-:W-:-:S04]  /*10ff0*/  IMAD.HI.U32 R2, R2, R3, RZ ;  /* 0x0000000302027227 */ /* 0x000fc800078e00ff */
[----:B------:R-:W-:Y:S01]  /*11000*/  IMAD R4, R2, R4, R3 ;  /* 0x0000000402047224 */ /* 0x000fe200078e0203 */
[----:B------:R-:W-:Y:S01]  /*11010*/  LOP3.LUT R3, R8, R9, RZ, 0x3c, !PT ;  /* 0x0000000908037212 */ /* 0x000fe200078e3cff */
[----:B------:R-:W-:-:S03]  /*11020*/  IMAD.IADD R17, R17, 0x1, -R6 ;  /* 0x0000000111117824 */ /* 0x000fc600078e0a06 */
[----:B------:R-:W-:Y:S02]  /*11030*/  ISETP.GT.U32.AND P1, PT, R5, R4, PT ;  /* 0x000000040500720c */ /* 0x000fe40003f24070 */
[----:B------:R-:W-:-:S11]  /*11040*/  ISETP.GE.AND P2, PT, R3, RZ, PT ;  /* 0x000000ff0300720c */ /* 0x000fd60003f46270 */
[----:B------:R-:W-:Y:S02]  /*11050*/  @!P1 IMAD.IADD R4, R4, 0x1, -R5 ;  /* 0x0000000104049824 */ /* 0x000fe400078e0a05 */
[----:B------:R-:W-:Y:S01]  /*11060*/  @!P1 VIADD R2, R2, 0x1 ;  /* 0x0000000102029836 */ /* 0x000fe20000000000 */
[----:B------:R-:W-:Y:S02]  /*11070*/  ISETP.NE.AND P1, PT, R9, RZ, PT ;  /* 0x000000ff0900720c */ /* 0x000fe40003f25270 */
[----:B------:R-:W-:-:S13]  /*11080*/  ISETP.GE.U32.AND P0, PT, R4, R5, PT ;  /* 0x000000050400720c */ /* 0x000fda0003f06070 */
[----:B------:R-:W-:-:S04]  /*11090*/  @P0 VIADD R2, R2, 0x1 ;  /* 0x0000000102020836 */ /* 0x000fc80000000000 */
[----:B------:R-:W-:Y:S01]  /*110a0*/  @!P2 IMAD.MOV R2, RZ, RZ, -R2 ;  /* 0x000000ffff02a224 */ /* 0x000fe200078e0a02 */
[----:B------:R-:W-:-:S05]  /*110b0*/  @!P1 LOP3.LUT R2, RZ, R9, RZ, 0x33, !PT ;  /* 0x00000009ff029212 */ /* 0x000fca00078e33ff */
[----:B------:R-:W-:-:S04]  /*110c0*/  IMAD.MOV R18, RZ, RZ, -R2 ;  /* 0x000000ffff127224 */ /* 0x000fc800078e0a02 */
[C---:B------:R-:W-:Y:S02]  /*110d0*/  IMAD R18, R9.reuse, R18, R8 ;  /* 0x0000001209127224 */ /* 0x040fe400078e0208 */
[----:B------:R-:W-:-:S04]  /*110e0*/  IMAD R9, R9, 0x1000000, R2 ;  /* 0x0100000009097824 */ /* 0x000fc800078e0202 */
[----:B------:R-:W-:Y:S01]  /*110f0*/  IMAD R18, R18, 0x10000, R9 ;  /* 0x0001000012127824 */ /* 0x000fe200078e0209 */
[----:B------:R-:W-:Y:S06]  /*11100*/  BRA `(.L_x_234) ;  /* 0x0000000000147947 */ /* 0x000fec0003800000 */
.L_x_231:
[----:B------:R-:W-:Y:S01]  /*11110*/  ULDC UR4, c[0x0][0xc3c] ;  /* 0x00030f0000047ab9 */ /* 0x000fe20000000800 */
[----:B------:R-:W-:Y:S02]  /*11120*/  IMAD.MOV.U32 R17, RZ, RZ, RZ ;  /* 0x000000ffff117224 */ /* 0x000fe400078e00ff */
[----:B------:R-:W-:Y:S02]  /*11130*/  IMAD.U32 R16, RZ, RZ, UR6 ;  /* 0x00000006ff107e24 */ /* 0x000fe4000f8e00ff */
[----:B------:R-:W-:Y:S02]  /*11140*/  IMAD.MOV.U32 R18, RZ, RZ, RZ ;  /* 0x000000ffff127224 */ /* 0x000fe400078e00ff */
[----:B------:R-:W-:-:S07]  /*11150*/  IMAD.U32 R19, RZ, RZ, UR4 ;  /* 0x00000004ff137e24 */ /* 0x000fce000f8e00ff */
.L_x_234:
[----:B------:R-:W-:-:S13]  /*11160*/  ISETP.NE.AND P0, PT, R7, RZ, PT ;  /* 0x000000ff0700720c */ /* 0x000fda0003f05270 */
[----:B------:R-:W0:Y:S01]  /*11170*/  @!P0 S2R R3, SR_CgaCtaId ;  /* 0x0000000000038919 */ /* 0x000e220000008800 */
[----:B------:R-:W-:-:S04]  /*11180*/  @!P0 MOV R2, 0x400 ;  /* 0x0000040000028802 */ /* 0x000fc80000000f00 */
[----:B0-----:R-:W-:-:S05]  /*11190*/  @!P0 LEA R2, R3, R2, 0x18 ;  /* 0x0000000203028211 */ /* 0x001fca00078ec0ff */
[----:B------:R1:W-:Y:S01]  /*111a0*/  @!P0 STS.128 [R2+0x388d0], R16 ;  /* 0x0388d01002008388 */ /* 0x0003e20000000c00 */
[----:B------:R-:W-:Y:S06]  /*111b0*/  BAR.ARV 0x5, 0x180 ;  /* 0x0146000000007b1d */ /* 0x000fec0000002000 */
.L_x_229:
[----:B------:R2:W-:Y:S01]  /*111c0*/  STL [R1+0x28], RZ ;  /* 0x000028ff01007387 */ /* 0x0005e20000100800 */
[----:B------:R-:W-:Y:S01]  /*111d0*/  ULDC UR4, c[0x0][0xc3c] ;  /* 0x00030f0000047ab9 */ /* 0x000fe20000000800 */
[----:B------:R-:W-:Y:S01]  /*111e0*/  IMAD.MOV.U32 R28, RZ, RZ, 0x1 ;  /* 0x00000001ff1c7424 */ /* 0x000fe200078e00ff */
[----:B0-----:R-:W-:Y:S01]  /*111f0*/  ISETP.GE.AND P0, PT, R19, UR4, PT ;  /* 0x0000000413007c0c */ /* 0x001fe2000bf06270 */
[----:B------:R-:W-:-:S12]  /*11200*/  IMAD.MOV.U32 R27, RZ, RZ, RZ ;  /* 0x000000ffff1b7224 */ /* 0x000fd800078e00ff */
[----:B--2---:R-:W-:Y:S05]  /*11210*/  @P0 BRA `(.L_x_235) ;  /* 0x0000004c00140947 */ /* 0x004fea0003800000 */
[----:B-1----:R-:W2:Y:S01]  /*11220*/  LDL R2, [R1+0x50] ;  /* 0x0000500001027983 */ /* 0x002ea20000100800 */
[----:B------:R-:W0:Y:S01]  /*11230*/  S2UR UR5, SR_CgaCtaId ;  /* 0x00000000000579c3 */ /* 0x000e220000008800 */
[----:B------:R-:W-:Y:S01]  /*11240*/  SHF.L.U32 R32, R0, 0x3, RZ ;  /* 0x0000000300207819 */ /* 0x000fe200000006ff */
[----:B------:R-:W-:Y:S01]  /*11250*/  BSSY B8, `(.L_x_235) ;  /* 0x00004c1000087945 */ /* 0x000fe20003800000 */
[----:B------:R1:W-:Y:S01]  /*11260*/  STL [R1+0x28], RZ ;  /* 0x000028ff01007387 */ /* 0x0003e20000100800 */
[----:B------:R-:W-:Y:S01]  /*11270*/  IMAD.MOV.U32 R28, RZ, RZ, 0x1 ;  /* 0x00000001ff1c7424 */ /* 0x000fe200078e00ff */
[----:B------:R-:W-:Y:S01]  /*11280*/  LOP3.LUT R3, R32, 0x1f8, RZ, 0xc0, !PT ;  /* 0x000001f820037812 */ /* 0x000fe200078ec0ff */
[----:B------:R-:W-:Y:S01]  /*11290*/  IMAD.MOV.U32 R27, RZ, RZ, RZ ;  /* 0x000000ffff1b7224 */ /* 0x000fe200078e00ff */
[----:B------:R-:W-:Y:S02]  /*112a0*/  ULDC UR39, c[0x0][0xc] ;  /* 0x0000030000277ab9 */ /* 0x000fe40000000800 */
[----:B------:R-:W-:-:S04]  /*112b0*/  LOP3.LUT R3, R3, 0x38, R0, 0x78, !PT ;  /* 0x0000003803037812 */ /* 0x000fc800078e7800 */
[----:B------:R-:W-:Y:S02]  /*112c0*/  LOP3.LUT R31, R3, 0x200, R32, 0xf8, !PT ;  /* 0x00000200031f7812 */ /* 0x000fe400078ef820 */
[----:B------:R-:W-:-:S04]  /*112d0*/  LOP3.LUT R32, R32, 0x38, RZ, 0xc0, !PT ;  /* 0x0000003820207812 */ /* 0x000fc800078ec0ff */
[C---:B------:R-:W-:Y:S02]  /*112e0*/  LOP3.LUT R37, R32.reuse, 0x40, RZ, 0xfc, !PT ;  /* 0x0000004020257812 */ /* 0x040fe400078efcff */
[C---:B------:R-:W-:Y:S02]  /*112f0*/  LOP3.LUT R36, R32.reuse, 0x80, RZ, 0xfc, !PT ;  /* 0x0000008020247812 */ /* 0x040fe400078efcff */
[----:B------:R-:W-:Y:S02]  /*11300*/  LOP3.LUT R34, R32, 0xc0, RZ, 0xfc, !PT ;  /* 0x000000c020227812 */ /* 0x000fe400078efcff */
[----:B--2---:R-:W-:Y:S02]  /*11310*/  R2UR UR4, R2 ;  /* 0x00000000020472ca */ /* 0x004fe400000e0000 */
[C---:B------:R-:W-:Y:S01]  /*11320*/  LOP3.LUT R2, R0.reuse, 0x7f, RZ, 0xc0, !PT ;  /* 0x0000007f00027812 */ /* 0x040fe200078ec0ff */
[----:B------:R-:W-:-:S03]  /*11330*/  IMAD.SHL.U32 R0, R0, 0x10, RZ ;  /* 0x0000001000007824 */ /* 0x000fc600078e00ff */
[----:B------:R-:W-:-:S04]  /*11340*/  SHF.R.U32.HI R2, RZ, 0x3, R2 ;  /* 0x00000003ff027819 */ /* 0x000fc80000011602 */
[----:B------:R-:W-:-:S03]  /*11350*/  LOP3.LUT R0, R2, 0x70, R0, 0xf8, !PT ;  /* 0x0000007002007812 */ /* 0x000fc600078ef800 */
[----:B------:R-:W-:-:S03]  /*11360*/  ULOP3.LUT UR38, UR4, 0x2, URZ, 0xfc, !UPT ;  /* 0x0000000204267892 */ /* 0x000fc6000f8efc3f */
[----:B------:R-:W-:Y:S02]  /*11370*/  UMOV UR4, 0x400 ;  /* 0x0000040000047882 */ /* 0x000fe40000000000 */
[----:B0-----:R-:W-:-:S06]  /*11380*/  ULEA UR4, UR5, UR4, 0x18 ;  /* 0x0000000405047291 */ /* 0x001fcc000f8ec03f */
[----:B------:R-:W-:-:S04]  /*11390*/  IMAD.U32 R22, RZ, RZ, UR4 ;  /* 0x00000004ff167e24 */ /* 0x000fc8000f8e00ff */
[----:B-1----:R-:W-:-:S07]  /*113a0*/  IMAD R33, R31, 0x2, R22 ;  /* 0x000000021f217824 */ /* 0x002fce00078e0216 */
.L_x_300:
[----:B0-----:R-:W0:Y:S02]  /*113b0*/  LDC.64 R2, c[0x0][0xc88] ;  /* 0x00032200ff027b82 */ /* 0x001e240000000a00 */
[----:B0-----:R-:W-:-:S05]  /*113c0*/  IMAD.WIDE R2, R19, 0x4, R2 ;  /* 0x0000000413027825 */ /* 0x001fca00078e0202 */
[----:B--2---:R-:W2:Y:S01]  /*113d0*/  LDG.E R29, desc[UR36][R2.64] ;  /* 0x00000024021d7981 */ /* 0x004ea2000c1e1900 */
[----:B------:R-:W-:Y:S05]  /*113e0*/  YIELD ;  /* 0x0000000000007946 */ /* 0x000fea0003800000 */
[----:B------:R-:W-:Y:S01]  /*113f0*/  ULDC.64 UR4, c[0x0][0xa28] ;  /* 0x00028a0000047ab9 */ /* 0x000fe20000000a00 */
[----:B------:R-:W-:Y:S01]  /*11400*/  IMAD.MOV.U32 R6, RZ, RZ, RZ ;  /* 0x000000ffff067224 */ /* 0x000fe200078e00ff */
[----:B------:R-:W-:Y:S01]  /*11410*/  ISETP.NE.U32.AND P0, PT, RZ, UR4, PT ;  /* 0x00000004ff007c0c */ /* 0x000fe2000bf05070 */
[----:B------:R-:W-:-:S03]  /*11420*/  ULDC.64 UR6, c[0x0][0xa18] ;  /* 0x0002860000067ab9 */ /* 0x000fc60000000a00 */
[----:B------:R-:W-:Y:S01]  /*11430*/  ISETP.NE.AND.EX P0, PT, RZ, UR5, PT, P0 ;  /* 0x00000005ff007c0c */ /* 0x000fe2000bf05300 */
[----:B------:R-:W-:Y:S01]  /*11440*/  IMAD.MOV.U32 R35, RZ, RZ, RZ ;  /* 0x000000ffff237224 */ /* 0x000fe200078e00ff */
[----:B--2---:R-:W-:-:S11]  /*11450*/  SHF.R.S32.HI R0, RZ, 0x1f, R29 ;  /* 0x0000001fff007819 */ /* 0x004fd6000001141d */
[C---:B------:R-:W-:Y:S01]  /*11460*/  @P0 LEA R2, P1, R29.reuse, UR4, 0x2 ;  /* 0x000000041d020c11 */ /* 0x040fe2000f8210ff */
[C---:B------:R-:W-:Y:S01]  /*11470*/  IMAD.SHL.U32 R24, R29.reuse, 0x4, RZ ;  /* 0x000000041d187824 */ /* 0x040fe200078e00ff */
[C-C-:B------:R-:W-:Y:S01]  /*11480*/  SHF.L.U64.HI R25, R29.reuse, 0x2, R0.reuse ;  /* 0x000000021d197819 */ /* 0x140fe20000010200 */
[----:B------:R0:W-:Y:S01]  /*11490*/  STL [R1+0x10], R0 ;  /* 0x0000100001007387 */ /* 0x0001e20000100800 */
[----:B------:R-:W-:Y:S01]  /*114a0*/  @P0 LEA.HI.X R3, R29, UR5, R0, 0x2, P1 ;  /* 0x000000051d030c11 */ /* 0x000fe200088f1400 */
[----:B------:R-:W-:-:S04]  /*114b0*/  ULDC.64 UR4, c[0x0][0xa00] ;  /* 0x0002800000047ab9 */ /* 0x000fc80000000a00 */
[----:B------:R1:W2:Y:S01]  /*114c0*/  @P0 LDG.E R6, desc[UR36][R2.64] ;  /* 0x0000002402060981 */ /* 0x0002a2000c1e1900 */
[----:B------:R-:W-:Y:S02]  /*114d0*/  ISETP.NE.U32.AND P0, PT, RZ, UR4, PT ;  /* 0x00000004ff007c0c */ /* 0x000fe4000bf05070 */
[----:B------:R-:W-:Y:S02]  /*114e0*/  LOP3.LUT R23, R23, 0xffffff7f, RZ, 0xc0, !PT ;  /* 0xffffff7f17177812 */ /* 0x000fe400078ec0ff */
[----:B------:R-:W-:Y:S02]  /*114f0*/  ISETP.NE.AND.EX P2, PT, RZ, UR5, PT, P0 ;  /* 0x00000005ff007c0c */ /* 0x000fe4000bf45300 */
[----:B------:R-:W-:Y:S02]  /*11500*/  ISETP.NE.U32.AND P0, PT, RZ, UR6, PT ;  /* 0x00000006ff007c0c */ /* 0x000fe4000bf05070 */
[----:B-1----:R-:W-:Y:S02]  /*11510*/  IADD3 R2, P1, R24, UR4, RZ ;  /* 0x0000000418027c10 */ /* 0x002fe4000ff3e0ff */
[----:B------:R-:W-:-:S02]  /*11520*/  ISETP.NE.AND.EX P0, PT, RZ, UR7, PT, P0 ;  /* 0x00000007ff007c0c */ /* 0x000fc4000bf05300 */
[----:B------:R-:W-:Y:S01]  /*11530*/  IADD3.X R3, R25, UR5, RZ, P1, !PT ;  /* 0x0000000519037c10 */ /* 0x000fe20008ffe4ff */
[----:B------:R-:W-:-:S04]  /*11540*/  ULDC.64 UR4, c[0x0][0x418] ;  /* 0x0001060000047ab9 */ /* 0x000fc80000000a00 */
[----:B------:R-:W-:Y:S01]  /*11550*/  @P2 LOP3.LUT R23, R23, 0x80, RZ, 0xfc, !PT ;  /* 0x0000008017172812 */ /* 0x000fe200078efcff */
[----:B------:R1:W5:Y:S05]  /*11560*/  @P2 LDG.E R35, desc[UR36][R2.64] ;  /* 0x0000002402232981 */ /* 0x00036a000c1e1900 */
[----:B------:R-:W-:-:S04]  /*11570*/  @P0 IADD3 R4, P1, R24, UR6, RZ ;  /* 0x0000000618040c10 */ /* 0x000fc8000ff3e0ff */
[----:B------:R-:W-:-:S05]  /*11580*/  @P0 IADD3.X R5, R25, UR7, RZ, P1, !PT ;  /* 0x0000000719050c10 */ /* 0x000fca0008ffe4ff */
[----:B------:R-:W3:Y:S01]  /*11590*/  @P0 LDG.E R4, desc[UR36][R4.64] ;  /* 0x0000002404040981 */ /* 0x000ee2000c1e1900 */
[----:B------:R-:W-:-:S03]  /*115a0*/  UISETP.NE.U32.AND UP0, UPT, UR4, URZ, UPT ;  /* 0x0000003f0400728c */ /* 0x000fc6000bf05070 */
[----:B------:R-:W-:Y:S01]  /*115b0*/  ULDC UR4, c[0x0][0x424] ;  /* 0x0001090000047ab9 */ /* 0x000fe20000000800 */
[----:B------:R-:W-:-:S03]  /*115c0*/  UISETP.NE.AND.EX UP0, UPT, UR5, URZ, UPT, UP0 ;  /* 0x0000003f0500728c */ /* 0x000fc6000bf05300 */
[----:B------:R-:W-:Y:S01]  /*115d0*/  ULDC UR5, c[0x0][0x2f0] ;  /* 0x0000bc0000057ab9 */ /* 0x000fe20000000800 */
[----:B------:R-:W-:-:S04]  /*115e0*/  USEL UR4, UR4, 0x1, UP0 ;  /* 0x0000000104047887 */ /* 0x000fc80008000000 */
[----:B------:R-:W-:-:S06]  /*115f0*/  UIMAD UR4, UR4, UR5, URZ ;  /* 0x00000005040472a4 */ /* 0x000fcc000f8e023f */
[----:B0-----:R-:W-:Y:S01]  /*11600*/  IMAD.U32 R0, RZ, RZ, UR4 ;  /* 0x00000004ff007e24 */ /* 0x001fe2000f8e00ff */
[----:B--2---:R1:W-:Y:S04]  /*11610*/  STL [R1+0x8], R6 ;  /* 0x0000080601007387 */ /* 0x0043e80000100800 */
[----:B---3--:R1:W-:Y:S01]  /*11620*/  @P0 STL [R1+0x20], R4 ;  /* 0x0000200401000387 */ /* 0x0083e20000100800 */
[----:B------:R-:W-:Y:S05]  /*11630*/  @P0 BRA `(.L_x_236) ;  /* 0x0000000000200947 */ /* 0x000fea0003800000 */
[----:B------:R-:W-:Y:S02]  /*11640*/  ULDC UR4, c[0x0][0x288] ;  /* 0x0000a20000047ab9 */ /* 0x000fe40000000800 */
[----:B-1----:R-:W-:-:S05]  /*11650*/  IMAD.U32 R4, RZ, RZ, UR4 ;  /* 0x00000004ff047e24 */ /* 0x002fca000f8e00ff */
[----:B------:R0:W-:Y:S01]  /*11660*/  STL [R1+0x20], R4 ;  /* 0x0000200401007387 */ /* 0x0001e20000100800 */
[----:B------:R-:W-:Y:S05]  /*11670*/  @!P2 BRA `(.L_x_236) ;  /* 0x000000000010a947 */ /* 0x000fea0003800000 */
[----:B------:R-:W2:Y:S04]  /*11680*/  LDG.E R5, desc[UR36][R2.64] ;  /* 0x0000002402057981 */ /* 0x000ea8000c1e1900 */
[----:B0-----:R-:W2:Y:S02]  /*11690*/  LDG.E R4, desc[UR36][R2.64+0x4] ;  /* 0x0000042402047981 */ /* 0x001ea4000c1e1900 */
[----:B--2---:R-:W-:-:S05]  /*116a0*/  IMAD.IADD R2, R4, 0x1, -R5 ;  /* 0x0000000104027824 */ /* 0x004fca00078e0a05 */
[----:B------:R2:W-:Y:S02]  /*116b0*/  STL [R1+0x20], R2 ;  /* 0x0000200201007387 */ /* 0x0005e40000100800 */
.L_x_236:
[----:B------:R-:W-:Y:S01]  /*116c0*/  ULDC.64 UR4, c[0x0][0xa20] ;  /* 0x0002880000047ab9 */ /* 0x000fe20000000a00 */
[----:B------:R-:W-:Y:S01]  /*116d0*/  IMAD.MOV.U32 R30, RZ, RZ, R29 ;  /* 0x000000ffff1e7224 */ /* 0x000fe200078e001d */
[----:B------:R-:W-:-:S04]  /*116e0*/  ISETP.NE.U32.AND P0, PT, RZ, UR4, PT ;  /* 0x00000004ff007c0c */ /* 0x000fc8000bf05070 */
[----:B------:R-:W-:-:S13]  /*116f0*/  ISETP.NE.AND.EX P0, PT, RZ, UR5, PT, P0 ;  /* 0x00000005ff007c0c */ /* 0x000fda000bf05300 */
[----:B------:R-:W-:Y:S05]  /*11700*/  @!P0 BRA `(.L_x_237) ;  /* 0x0000000000108947 */ /* 0x000fea0003800000 */
[----:B-12---:R-:W-:-:S04]  /*11710*/  IADD3 R2, P0, R24, UR4, RZ ;  /* 0x0000000418027c10 */ /* 0x006fc8000ff1e0ff */
[----:B------:R-:W-:-:S05]  /*11720*/  IADD3.X R3, R25, UR5, RZ, P0, !PT ;  /* 0x0000000519037c10 */ /* 0x000fca00087fe4ff */
[----:B------:R1:W5:Y:S01]  /*11730*/  LDG.E R0, desc[UR36][R2.64] ;  /* 0x0000002402007981 */ /* 0x000362000c1e1900 */
[----:B------:R-:W-:Y:S05]  /*11740*/  BRA `(.L_x_238) ;  /* 0x0000000000247947 */ /* 0x000fea0003800000 */
.L_x_237:
[----:B------:R-:W-:Y:S02]  /*11750*/  ULDC.64 UR4, c[0x0][0xa08] ;  /* 0x0002820000047ab9 */ /* 0x000fe40000000a00 */
[----:B------:R-:W-:-:S04]  /*11760*/  ISETP.NE.U32.AND P0, PT, RZ, UR4, PT ;  /* 0x00000004ff007c0c */ /* 0x000fc8000bf05070 */
[----:B------:R-:W-:-:S13]  /*11770*/  ISETP.NE.AND.EX P0, PT, RZ, UR5, PT, P0 ;  /* 0x00000005ff007c0c */ /* 0x000fda000bf05300 */
[----:B------:R-:W-:Y:S05]  /*11780*/  @!P0 BRA `(.L_x_238) ;  /* 0x0000000000148947 */ /* 0x000fea0003800000 */
[----:B-12---:R-:W1:Y:S02]  /*11790*/  LDC.64 R2, c[0x0][0xa08] ;  /* 0x00028200ff027b82 */ /* 0x006e640000000a00 */
[----:B-1----:R-:W-:-:S05]  /*117a0*/  IMAD.WIDE R2, R30, 0x4, R2 ;  /* 0x000000041e027825 */ /* 0x002fca00078e0202 */
[----:B------:R-:W2:Y:S04]  /*117b0*/  LDG.E R0, desc[UR36][R2.64] ;  /* 0x0000002402007981 */ /* 0x000ea8000c1e1900 */
[----:B------:R-:W2:Y:S02]  /*117c0*/  LDG.E R5, desc[UR36][R2.64+0x4] ;  /* 0x0000042402057981 */ /* 0x000ea4000c1e1900 */
[----:B--2---:R-:W-:-:S07]  /*117d0*/  IMAD.IADD R0, R5, 0x1, -R0 ;  /* 0x0000000105007824 */ /* 0x004fce00078e0a00 */
.L_x_238:
[----:B01---5:R-:W-:Y:S01]  /*117e0*/  IMAD.IADD R4, R0, 0x1, -R6 ;  /* 0x0000000100047824 */ /* 0x023fe200078e0a06 */
[----:B------:R-:W-:Y:S01]  /*117f0*/  LOP3.LUT R0, R18, 0xff000000, RZ, 0xc0, !PT ;  /* 0xff00000012007812 */ /* 0x000fe200078ec0ff */
[----:B------:R-:W-:Y:S02]  /*11800*/  BSSY B0, `(.L_x_239) ;  /* 0x0000029000007945 */ /* 0x000fe40003800000 */
[C---:B--2---:R-:W-:Y:S01]  /*11810*/  VIADD R2, R4.reuse, 0x4f ;  /* 0x0000004f04027836 */ /* 0x044fe20000000000 */
[----:B------:R-:W-:Y:S01]  /*11820*/  ISETP.GE.AND P0, PT, R4, 0x1, PT ;  /* 0x000000010400780c */ /* 0x000fe20003f06270 */
[----:B------:R0:W-:Y:S01]  /*11830*/  STL [R1], R4 ;  /* 0x0000000401007387 */ /* 0x0001e20000100800 */
[----:B------:R-:W-:Y:S01]  /*11840*/  SHF.R.U32.HI R3, RZ, 0x8, R0 ;  /* 0x00000008ff037819 */ /* 0x000fe20000011600 */
[----:B------:R-:W-:Y:S01]  /*11850*/  IMAD.HI R2, R2, 0x66666667, RZ ;  /* 0x6666666702027827 */ /* 0x000fe200078e02ff */
[----:B------:R-:W-:-:S04]  /*11860*/  LOP3.LUT R0, R18, 0xff0000, RZ, 0xc0, !PT ;  /* 0x00ff000012007812 */ /* 0x000fc800078ec0ff */
[----:B------:R-:W-:Y:S02]  /*11870*/  LEA.HI R6, R0, R3, RZ, 0x10 ;  /* 0x0000000300067211 */ /* 0x000fe400078f80ff */
[----:B------:R-:W-:Y:S02]  /*11880*/  SHF.R.U32.HI R3, RZ, 0x1f, R2 ;  /* 0x0000001fff037819 */ /* 0x000fe40000011602 */
[----:B------:R-:W-:Y:S02]  /*11890*/  LOP3.LUT R5, R6, 0xff, RZ, 0xc0, !PT ;  /* 0x000000ff06057812 */ /* 0x000fe400078ec0ff */
[----:B0-----:R-:W-:Y:S02]  /*118a0*/  LEA.HI.SX32 R4, R2, R3, 0x1b ;  /* 0x0000000302047211 */ /* 0x001fe400078fdaff */
[----:B------:R-:W-:Y:S01]  /*118b0*/  MOV R0, RZ ;  /* 0x000000ff00007202 */ /* 0x000fe20000000f00 */
[----:B------:R-:W-:Y:S06]  /*118c0*/  @!P0 BRA `(.L_x_240) ;  /* 0x0000000000708947 */ /* 0x000fec0003800000 */
[----:B------:R-:W-:-:S04]  /*118d0*/  SHF.R.U32.HI R6, RZ, 0x10, R6 ;  /* 0x00000010ff067819 */ /* 0x000fc80000011606 */
[----:B------:R-:W-:-:S13]  /*118e0*/  ISETP.NE.AND P0, PT, R6, RZ, PT ;  /* 0x000000ff0600720c */ /* 0x000fda0003f05270 */
[----:B------:R-:W0:Y:S02]  /*118f0*/  @!P0 LDC R6, c[0x0][0x9f0] ;  /* 0x00027c00ff068b82 */ /* 0x000e240000000800 */
[-C--:B0-----:R-:W-:Y:S02]  /*11900*/  IABS R8, R6.reuse ;  /* 0x0000000600087213 */ /* 0x081fe40000000000 */
[----:B------:R-:W-:Y:S02]  /*11910*/  IADD3 R7, R6, -0x1, R4 ;  /* 0xffffffff06077810 */ /* 0x000fe40007ffe004 */
[----:B------:R-:W0:Y:S02]  /*11920*/  I2F.RP R9, R8 ;  /* 0x0000000800097306 */ /* 0x000e240000209400 */
[----:B------:R-:W-:-:S04]  /*11930*/  LOP3.LUT R0, R7, R6, RZ, 0x3c, !PT ;  /* 0x0000000607007212 */ /* 0x000fc800078e3cff */
[----:B------:R-:W-:Y:S02]  /*11940*/  ISETP.GE.AND P2, PT, R0, RZ, PT ;  /* 0x000000ff0000720c */ /* 0x000fe40003f46270 */
[----:B0-----:R-:W0:Y:S02]  /*11950*/  MUFU.RCP R9, R9 ;  /* 0x0000000900097308 */ /* 0x001e240000001000 */
[----:B0-----:R-:W-:-:S06]  /*11960*/  VIADD R2, R9, 0xffffffe ;  /* 0x0ffffffe09027836 */ /* 0x001fcc0000000000 */
[----:B------:R0:W1:Y:S02]  /*11970*/  F2I.FTZ.U32.TRUNC.NTZ R3, R2 ;  /* 0x0000000200037305 */ /* 0x000064000021f000 */
[----:B0-----:R-:W-:Y:S02]  /*11980*/  IMAD.MOV.U32 R2, RZ, RZ, RZ ;  /* 0x000000ffff027224 */ /* 0x001fe400078e00ff */
[----:B-1----:R-:W-:-:S04]  /*11990*/  IMAD.MOV R0, RZ, RZ, -R3 ;  /* 0x000000ffff007224 */ /* 0x002fc800078e0a03 */
[----:B------:R-:W-:-:S04]  /*119a0*/  IMAD R0, R0, R8, RZ ;  /* 0x0000000800007224 */ /* 0x000fc800078e02ff */
[----:B------:R-:W-:Y:S01]  /*119b0*/  IMAD.HI.U32 R0, R3, R0, R2 ;  /* 0x0000000003007227 */ /* 0x000fe200078e0002 */
[----:B------:R-:W-:Y:S02]  /*119c0*/  IABS R3, R7 ;  /* 0x0000000700037213 */ /* 0x000fe40000000000 */
[----:B------:R-:W-:-:S03]  /*119d0*/  IABS R7, R6 ;  /* 0x0000000600077213 */ /* 0x000fc60000000000 */
[----:B------:R-:W-:-:S04]  /*119e0*/  IMAD.HI.U32 R0, R0, R3, RZ ;  /* 0x0000000300007227 */ /* 0x000fc800078e00ff */
[----:B------:R-:W-:-:S04]  /*119f0*/  IMAD.MOV R2, RZ, RZ, -R7 ;  /* 0x000000ffff027224 */ /* 0x000fc800078e0a07 */
[----:B------:R-:W-:-:S05]  /*11a00*/  IMAD R3, R0, R2, R3 ;  /* 0x0000000200037224 */ /* 0x000fca00078e0203 */
[----:B------:R-:W-:-:S13]  /*11a10*/  ISETP.GT.U32.AND P1, PT, R8, R3, PT ;  /* 0x000000030800720c */ /* 0x000fda0003f24070 */
[----:B------:R-:W-:Y:S02]  /*11a20*/  @!P1 IMAD.IADD R3, R3, 0x1, -R8 ;  /* 0x0000000103039824 */ /* 0x000fe400078e0a08 */
[----:B------:R-:W-:Y:S01]  /*11a30*/  @!P1 VIADD R0, R0, 0x1 ;  /* 0x0000000100009836 */ /* 0x000fe20000000000 */
[----:B------:R-:W-:Y:S02]  /*11a40*/  ISETP.NE.AND P1, PT, R6, RZ, PT ;  /* 0x000000ff0600720c */ /* 0x000fe40003f25270 */
[----:B------:R-:W-:-:S13]  /*11a50*/  ISETP.GE.U32.AND P0, PT, R3, R8, PT ;  /* 0x000000080300720c */ /* 0x000fda0003f06070 */
[----:B------:R-:W-:-:S04]  /*11a60*/  @P0 VIADD R0, R0, 0x1 ;  /* 0x0000000100000836 */ /* 0x000fc80000000000 */
[----:B------:R-:W-:Y:S01]  /*11a70*/  @!P2 IMAD.MOV R0, RZ, RZ, -R0 ;  /* 0x000000ffff00a224 */ /* 0x000fe200078e0a00 */
[----:B------:R-:W-:-:S07]  /*11a80*/  @!P1 LOP3.LUT R0, RZ, R6, RZ, 0x33, !PT ;  /* 0x00000006ff009212 */ /* 0x000fce00078e33ff */
.L_x_240:
[----:B------:R-:W-:Y:S05]  /*11a90*/  BSYNC B0 ;  /* 0x0000000000007941 */ /* 0x000fea0003800000 */
.L_x_239:
[-C--:B------:R-:W-:Y:S01]  /*11aa0*/  IMAD R3, R5, R0.reuse, RZ ;  /* 0x0000000005037224 */ /* 0x080fe200078e02ff */
[----:B------:R-:W-:Y:S04]  /*11ab0*/  BSSY B7, `(.L_x_241) ;  /* 0x0000378000077945 */ /* 0x000fe80003800000 */
[----:B------:R-:W-:Y:S01]  /*11ac0*/  VIADDMNMX R2, R3, R0, R4, PT ;  /* 0x0000000003027246 */ /* 0x000fe20003800104 */
[----:B------:R0:W-:Y:S03]  /*11ad0*/  STL [R1+0x4], R3 ;  /* 0x0000040301007387 */ /* 0x0001e60000100800 */
[----:B------:R-:W-:Y:S01]  /*11ae0*/  ISETP.GT.AND P0, PT, R2, R3, PT ;  /* 0x000000030200720c */ /* 0x000fe20003f04270 */
[----:B------:R0:W-:-:S12]  /*11af0*/  STL [R1+0x24], R2 ;  /* 0x0000240201007387 */ /* 0x0001d80000100800 */
[----:B0-----:R-:W-:Y:S05]  /*11b00*/  @P0 BRA `(.L_x_242) ;  /* 0x0000000000440947 */ /* 0x001fea0003800000 */
[----:B------:R-:W0:Y:S02]  /*11b10*/  S2R R2, SR_TID.X ;  /* 0x0000000000027919 */ /* 0x000e240000002100 */
[----:B0-----:R-:W-:-:S04]  /*11b20*/  LOP3.LUT R2, R2, 0x7f, RZ, 0xc0, !PT ;  /* 0x0000007f02027812 */ /* 0x001fc800078ec0ff */
[----:B------:R-:W-:-:S13]  /*11b30*/  ISETP.NE.AND P0, PT, R2, RZ, PT ;  /* 0x000000ff0200720c */ /* 0x000fda0003f05270 */
[----:B------:R-:W-:Y:S05]  /*11b40*/  @P0 BRA `(.L_x_243) ;  /* 0x0000003400b80947 */ /* 0x000fea0003800000 */
[----:B------:R-:W0:Y:S01]  /*11b50*/  S2R R5, SR_LANEID ;  /* 0x0000000000057919 */ /* 0x000e220000000000 */
[----:B------:R-:W-:Y:S01]  /*11b60*/  VOTEU.ANY UR4, UPT, PT ;  /* 0x0000000000047886 */ /* 0x000fe200038e0100 */
[----:B------:R-:W1:Y:S01]  /*11b70*/  LDC.64 R2, c[0x0][0xc60] ;  /* 0x00031800ff027b82 */ /* 0x000e620000000a00 */
[----:B------:R-:W0:Y:S02]  /*11b80*/  FLO.U32 R0, UR4 ;  /* 0x0000000400007d00 */ /* 0x000e2400080e0000 */
[----:B0-----:R-:W-:-:S06]  /*11b90*/  ISETP.EQ.U32.AND P0, PT, R0, R5, PT ;  /* 0x000000050000720c */ /* 0x001fcc0003f02070 */
[----:B------:R-:W1:Y:S07]  /*11ba0*/  POPC R5, UR4 ;  /* 0x0000000400057d09 */ /* 0x000e6e0008000000 */
[----:B-1----:R-:W2:Y:S01]  /*11bb0*/  @P0 ATOMG.E.ADD.STRONG.GPU PT, R3, desc[UR36][R2.64], R5 ;  /* 0x00000005020309a8 */ /* 0x002ea200081ee1e4 */
[----:B------:R-:W0:Y:S02]  /*11bc0*/  S2R R4, SR_LTMASK ;  /* 0x0000000000047919 */ /* 0x000e240000003900 */
[----:B0-----:R-:W-:-:S04]  /*11bd0*/  LOP3.LUT R4, R4, UR4, RZ, 0xc0, !PT ;  /* 0x0000000404047c12 */ /* 0x001fc8000f8ec0ff */
[----:B------:R-:W0:Y:S01]  /*11be0*/  POPC R7, R4 ;  /* 0x0000000400077309 */ /* 0x000e220000000000 */
[----:B--2---:R-:W0:Y:S02]  /*11bf0*/  SHFL.IDX PT, R0, R3, R0, 0x1f ;  /* 0x00001f0003007589 */ /* 0x004e2400000e0000 */
[----:B0-----:R-:W-:Y:S01]  /*11c00*/  IADD3 R16, R0, UR39, R7 ;  /* 0x0000002700107c10 */ /* 0x001fe2000fffe007 */
[----:B------:R-:W-:Y:S06]  /*11c10*/  BRA `(.L_x_243) ;  /* 0x0000003400847947 */ /* 0x000fec0003800000 */
.L_x_242:
[----:B------:R-:W-:Y:S01]  /*11c20*/  VIADD R0, R22, 0x24400 ;  /* 0x0002440016007836 */ /* 0x000fe20000000000 */
[----:B------:R-:W-:Y:S04]  /*11c30*/  BSSY B6, `(.L_x_244) ;  /* 0x0000013000067945 */ /* 0x000fe80003800000 */
[----:B------:R-:W-:-:S13]  /*11c40*/  LOP3.LUT P0, RZ, R0, 0x3ff, RZ, 0xc0, !PT ;  /* 0x000003ff00ff7812 */ /* 0x000fda000780c0ff */
[----:B------:R-:W-:Y:S05]  /*11c50*/  @!P0 BRA `(.L_x_245) ;  /* 0x0000000000408947 */ /* 0x000fea0003800000 */
[----:B------:R-:W-:Y:S01]  /*11c60*/  MOV R2, 0x0 ;  /* 0x0000000000027802 */ /* 0x000fe20000000f00 */
[----:B------:R-:W-:Y:S01]  /*11c70*/  ULDC.64 UR6, c[0x4][0x138] ;  /* 0x01004e0000067ab9 */ /* 0x000fe20000000a00 */
[----:B------:R-:W-:Y:S01]  /*11c80*/  ULDC.64 UR8, c[0x4][0x140] ;  /* 0x0100500000087ab9 */ /* 0x000fe20000000a00 */
[----:B------:R-:W-:Y:S01]  /*11c90*/  ULDC.64 UR4, c[0x4][0x98] ;  /* 0x0100260000047ab9 */ /* 0x000fe20000000a00 */
[----:B------:R-:W-:Y:S01]  /*11ca0*/  IMAD.U32 R4, RZ, RZ, UR6 ;  /* 0x00000006ff047e24 */ /* 0x000fe2000f8e00ff */
[----:B------:R-:W-:Y:S01]  /*11cb0*/  MOV R8, 0x70 ;  /* 0x0000007000087802 */ /* 0x000fe20000000f00 */
[----:B------:R-:W0:Y:S01]  /*11cc0*/  LDC.64 R2, c[0x4][R2] ;  /* 0x0100000002027b82 */ /* 0x000e220000000a00 */
[----:B------:R-:W-:Y:S02]  /*11cd0*/  IMAD.U32 R5, RZ, RZ, UR7 ;  /* 0x00000007ff057e24 */ /* 0x000fe4000f8e00ff */
[----:B------:R-:W-:Y:S02]  /*11ce0*/  IMAD.U32 R6, RZ, RZ, UR8 ;  /* 0x00000008ff067e24 */ /* 0x000fe4000f8e00ff */
[----:B------:R-:W-:-:S02]  /*11cf0*/  IMAD.U32 R7, RZ, RZ, UR9 ;  /* 0x00000009ff077e24 */ /* 0x000fc4000f8e00ff */
[----:B------:R-:W-:Y:S02]  /*11d00*/  IMAD.U32 R10, RZ, RZ, UR4 ;  /* 0x00000004ff0a7e24 */ /* 0x000fe4000f8e00ff */
[----:B------:R-:W-:Y:S02]  /*11d10*/  IMAD.U32 R11, RZ, RZ, UR5 ;  /* 0x00000005ff0b7e24 */ /* 0x000fe4000f8e00ff */
[----:B------:R-:W-:Y:S02]  /*11d20*/  IMAD.MOV.U32 R12, RZ, RZ, 0x1 ;  /* 0x00000001ff0c7424 */ /* 0x000fe400078e00ff */
[----:B------:R-:W-:-:S07]  /*11d30*/  IMAD.MOV.U32 R13, RZ, RZ, RZ ;  /* 0x000000ffff0d7224 */ /* 0x000fce00078e00ff */
[----:B------:R-:W-:-:S07]  /*11d40*/  LEPC R20, `(.L_x_245) ;  /* 0x000000001014794e */ /* 0x000fce0000000000 */
[----:B0-----:R-:W-:Y:S05]  /*11d50*/  CALL.ABS.NOINC R2 ;  /* 0x0000000002007343 */ /* 0x001fea0003c00000 */
.L_x_245:
[----:B------:R-:W-:Y:S05]  /*11d60*/  BSYNC B6 ;  /* 0x0000000000067941 */ /* 0x000fea0003800000 */
.L_x_244:
        /* <DEDUP_REMOVED lines=8> */
[----:B------:R0:W1:Y:S01]  /*11df0*/  LDC.64 R2, c[0x4][R26] ;  /* 0x010000001a027b82 */ /* 0x0000620000000a00 */
[----:B------:R-:W-:Y:S02]  /*11e00*/  IMAD.U32 R4, RZ, RZ, UR6 ;  /* 0x00000006ff047e24 */ /* 0x000fe4000f8e00ff */
[----:B------:R-:W-:Y:S02]  /*11e10*/  IMAD.U32 R5, RZ, RZ, UR7 ;  /* 0x00000007ff057e24 */ /* 0x000fe4000f8e00ff */
[----:B------:R-:W-:Y:S02]  /*11e20*/  IMAD.U32 R6, RZ, RZ, UR8 ;  /* 0x00000008ff067e24 */ /* 0x000fe4000f8e00ff */
[----:B------:R-:W-:-:S02]  /*11e30*/  IMAD.U32 R7, RZ, RZ, UR9 ;  /* 0x00000009ff077e24 */ /* 0x000fc4000f8e00ff */
[----:B------:R-:W-:Y:S02]  /*11e40*/  IMAD.U32 R10, RZ, RZ, UR4 ;  /* 0x00000004ff0a7e24 */ /* 0x000fe4000f8e00ff */
[----:B------:R-:W-:Y:S02]  /*11e50*/  IMAD.U32 R11, RZ, RZ, UR5 ;  /* 0x00000005ff0b7e24 */ /* 0x000fe4000f8e00ff */
[----:B------:R-:W-:Y:S02]  /*11e60*/  IMAD.MOV.U32 R8, RZ, RZ, 0x70 ;  /* 0x00000070ff087424 */ /* 0x000fe400078e00ff */
[----:B------:R-:W-:Y:S02]  /*11e70*/  IMAD.MOV.U32 R12, RZ, RZ, 0x1 ;  /* 0x00000001ff0c7424 */ /* 0x000fe400078e00ff */
[----:B0-----:R-:W-:-:S07]  /*11e80*/  IMAD.MOV.U32 R13, RZ, RZ, RZ ;  /* 0x000000ffff0d7224 */ /* 0x001fce00078e00ff */
[----:B------:R-:W-:-:S07]  /*11e90*/  LEPC R20, `(.L_x_248) ;  /* 0x000000001014794e */ /* 0x000fce0000000000 */
[----:B-1----:R-:W-:Y:S05]  /*11ea0*/  CALL.ABS.NOINC R2 ;  /* 0x0000000002007343 */ /* 0x002fea0003c00000 */
.L_x_248:
[----:B------:R0:W1:Y:S01]  /*11eb0*/  LDC.64 R2, c[0x4][R26] ;  /* 0x010000001a027b82 */ /* 0x0000620000000a00 */
[----:B------:R-:W-:Y:S01]  /*11ec0*/  ULDC.64 UR6, c[0x4][0x138] ;  /* 0x01004e0000067ab9 */ /* 0x000fe20000000a00 */
[----:B------:R-:W-:Y:S01]  /*11ed0*/  ULDC.64 UR8, c[0x4][0x140] ;  /* 0x0100500000087ab9 */ /* 0x000fe20000000a00 */
[----:B------:R-:W-:Y:S01]  /*11ee0*/  ULDC.64 UR4, c[0x4][0xa8] ;  /* 0x01002a0000047ab9 */ /* 0x000fe20000000a00 */
[----:B------:R-:W-:Y:S01]  /*11ef0*/  IMAD.U32 R4, RZ, RZ, UR6 ;  /* 0x00000006ff047e24 */ /* 0x000fe2000f8e00ff */
[----:B------:R-:W-:Y:S01]  /*11f00*/  MOV R7, UR9 ;  /* 0x0000000900077c02 */ /* 0x000fe20008000f00 */
        /* <DEDUP_REMOVED lines=9> */
.L_x_247:
[----:B------:R-:W-:Y:S05]  /*11fa0*/  BSYNC B6 ;  /* 0x0000000000067941 */ /* 0x000fea0003800000 */
.L_x_246:
[----:B------:R-:W2:Y:S01]  /*11fb0*/  LDL R2, [R1+0x24] ;  /* 0x0000240001027983 */ /* 0x000ea20000100800 */
[----:B------:R-:W-:Y:S01]  /*11fc0*/  ULDC.64 UR4, c[0x0][0x9f8] ;  /* 0x00027e0000047ab9 */ /* 0x000fe20000000a00 */
[----:B------:R-:W0:Y:S02]  /*11fd0*/  LDC R6, c[0x0][0x430] ;  /* 0x00010c00ff067b82 */ /* 0x000e240000000800 */
[----:B------:R-:W3:Y:S01]  /*11fe0*/  LDL R4, [R1] ;  /* 0x0000000001047983 */ /* 0x000ee20000100800 */
[----:B------:R-:W-:-:S03]  /*11ff0*/  ISETP.NE.U32.AND P0, PT, RZ, UR4, PT ;  /* 0x00000004ff007c0c */ /* 0x000fc6000bf05070 */
[----:B------:R-:W4:Y:S01]  /*12000*/  LDL R21, [R1+0x8] ;  /* 0x0000080001157983 */ /* 0x000f220000100800 */
[----:B------:R-:W-:-:S13]  /*12010*/  ISETP.NE.AND.EX P0, PT, RZ, UR5, PT, P0 ;  /* 0x00000005ff007c0c */ /* 0x000fda000bf05300 */
[----:B------:R-:W-:Y:S01]  /*12020*/  @P0 IADD3 R24, P1, R24, UR4, RZ ;  /* 0x0000000418180c10 */ /* 0x000fe2000ff3e0ff */
[----:B------:R-:W1:Y:S01]  /*12030*/  S2R R20, SR_TID.X ;  /* 0x0000000000147919 */ /* 0x000e620000002100 */
[----:B------:R-:W-:Y:S02]  /*12040*/  ULDC UR4, c[0x0][0x2f4] ;  /* 0x0000bd0000047ab9 */ /* 0x000fe40000000800 */
[----:B------:R-:W-:-:S05]  /*12050*/  @P0 IADD3.X R25, R25, UR5, RZ, P1, !PT ;  /* 0x0000000519190c10 */ /* 0x000fca0008ffe4ff */
[----:B------:R1:W4:Y:S01]  /*12060*/  @P0 LDG.E R30, desc[UR36][R24.64] ;  /* 0x00000024181e0981 */ /* 0x000322000c1e1900 */
[----:B0-----:R-:W-:Y:S02]  /*12070*/  ISETP.NE.AND P2, PT, R6, 0x1, PT ;  /* 0x000000010600780c */ /* 0x001fe40003f45270 */
[----:B------:R-:W-:-:S11]  /*12080*/  LOP3.LUT R23, R23, 0xffffffbf, RZ, 0xc0, !PT ;  /* 0xffffffbf17177812 */ /* 0x000fd600078ec0ff */
[----:B------:R-:W0:Y:S01]  /*12090*/  @P2 LDC R3, c[0x0][0x434] ;  /* 0x00010d00ff032b82 */ /* 0x000e220000000800 */
[----:B------:R-:W-:Y:S02]  /*120a0*/  @P2 LOP3.LUT R23, R23, 0x40, RZ, 0xfc, !PT ;  /* 0x0000004017172812 */ /* 0x000fe400078efcff */
[----:B-1----:R-:W-:-:S04]  /*120b0*/  LOP3.LUT R20, R20, 0x7f, RZ, 0xc0, !PT ;  /* 0x0000007f14147812 */ /* 0x002fc800078ec0ff */
[----:B------:R-:W-:Y:S02]  /*120c0*/  SHF.R.U32.HI R26, RZ, 0x3, R20 ;  /* 0x00000003ff1a7819 */ /* 0x000fe40000011614 */
[----:B------:R-:W1:Y:S02]  /*120d0*/  S2R R20, SR_TID.X ;  /* 0x0000000000147919 */ /* 0x000e640000002100 */
[----:B-1----:R-:W-:-:S05]  /*120e0*/  IMAD.SHL.U32 R20, R20, 0x10, RZ ;  /* 0x0000001014147824 */ /* 0x002fca00078e00ff */
[----:B------:R-:W-:Y:S02]  /*120f0*/  LOP3.LUT R20, R26, 0x70, R20, 0xf8, !PT ;  /* 0x000000701a147812 */ /* 0x000fe400078ef814 */
[----:B------:R-:W-:Y:S01]  /*12100*/  LOP3.LUT R23, R23, 0xffffffef, RZ, 0xc0, !PT ;  /* 0xffffffef17177812 */ /* 0x000fe200078ec0ff */
[----:B------:R-:W-:Y:S01]  /*12110*/  UMOV UR5, 0xffffffff ;  /* 0xffffffff00057882 */ /* 0x000fe20000000000 */
[----:B------:R-:W-:Y:S01]  /*12120*/  LOP3.LUT R25, R18, 0xffff, RZ, 0xc0, !PT ;  /* 0x0000ffff12197812 */ /* 0x000fe200078ec0ff */
[----:B--2---:R-:W-:Y:S02]  /*12130*/  VIADD R26, R2, 0xffffffff ;  /* 0xffffffff021a7836 */ /* 0x004fe40000000000 */
[----:B------:R-:W1:Y:S02]  /*12140*/  @P2 LDC R2, c[0x0][0x438] ;  /* 0x00010e00ff022b82 */ /* 0x000e640000000800 */
[----:B------:R-:W-:-:S05]  /*12150*/  IMAD R0, R26, 0x50, R20 ;  /* 0x000000501a007824 */ /* 0x000fca00078e0214 */
[C---:B---3--:R-:W-:Y:S01]  /*12160*/  ISETP.GE.AND P0, PT, R0.reuse, R4, PT ;  /* 0x000000040000720c */ /* 0x048fe20003f06270 */
[----:B----4-:R-:W-:-:S03]  /*12170*/  IMAD.IADD R0, R0, 0x1, R21 ;  /* 0x0000000100007824 */ /* 0x010fc600078e0215 */
[----:B------:R-:W-:Y:S01]  /*12180*/  ISETP.GT.U32.OR P0, PT, R20, 0x4f, P0 ;  /* 0x0000004f1400780c */ /* 0x000fe20000704470 */
[----:B0-----:R-:W-:-:S04]  /*12190*/  @P2 IMAD.HI.U32 R3, R0, R3, RZ ;  /* 0x0000000300032227 */ /* 0x001fc800078e00ff */
[----:B------:R-:W-:Y:S01]  /*121a0*/  IMAD.MOV.U32 R4, RZ, RZ, R0 ;  /* 0x000000ffff047224 */ /* 0x000fe200078e0000 */
[----:B-1----:R-:W-:-:S07]  /*121b0*/  @P2 SHF.R.U32.HI R4, RZ, R2, R3 ;  /* 0x00000002ff042219 */ /* 0x002fce0000011603 */
[----:B------:R-:W0:Y:S01]  /*121c0*/  @!P0 LDC.64 R2, c[0x0][0x428] ;  /* 0x00010a00ff028b82 */ /* 0x000e220000000a00 */
[----:B------:R-:W-:-:S04]  /*121d0*/  IMAD.MOV R5, RZ, RZ, -R4 ;  /* 0x000000ffff057224 */ /* 0x000fc800078e0a04 */
[----:B------:R-:W-:Y:S01]  /*121e0*/  IMAD R0, R6, R5, R0 ;  /* 0x0000000506007224 */ /* 0x000fe200078e0200 */
[----:B------:R-:W-:Y:S02]  /*121f0*/  SHF.R.S32.HI R6, RZ, 0x1f, R30 ;  /* 0x0000001fff067819 */ /* 0x000fe4000001141e */
[----:B------:R-:W-:-:S03]  /*12200*/  @!P0 SHF.R.S32.HI R5, RZ, 0x1f, R4 ;  /* 0x0000001fff058819 */ /* 0x000fc60000011404 */
[----:B------:R0:W-:Y:S02]  /*12210*/  STL [R1+0xc], R6 ;  /* 0x00000c0601007387 */ /* 0x0001e40000100800 */
[-C--:B0-----:R-:W-:Y:S02]  /*12220*/  @!P0 IMAD R6, R6, R2.reuse, RZ ;  /* 0x0000000206068224 */ /* 0x081fe400078e02ff */
[----:B------:R-:W-:-:S04]  /*12230*/  @!P0 IMAD.WIDE.U32 R4, R30, R2, R4 ;  /* 0x000000021e048225 */ /* 0x000fc800078e0004 */
[----:B------:R-:W-:Y:S02]  /*12240*/  @!P0 IMAD R6, R30, R3, R6 ;  /* 0x000000031e068224 */ /* 0x000fe400078e0206 */
[----:B------:R-:W0:Y:S02]  /*12250*/  @!P0 LDC.64 R2, c[0x0][0x418] ;  /* 0x00010600ff028b82 */ /* 0x000e240000000a00 */
[----:B------:R-:W-:Y:S01]  /*12260*/  @!P0 IMAD.IADD R6, R5, 0x1, R6 ;  /* 0x0000000105068824 */ /* 0x000fe200078e0206 */
[----:B------:R-:W-:Y:S02]  /*12270*/  ISETP.GE.AND P2, PT, R37, UR4, PT ;  /* 0x0000000425007c0c */ /* 0x000fe4000bf46270 */
[----:B0-----:R-:W-:-:S04]  /*12280*/  @!P0 LEA R2, P1, R4, R2, 0x2 ;  /* 0x0000000204028211 */ /* 0x001fc800078210ff */
[----:B------:R-:W-:Y:S01]  /*12290*/  @!P0 LEA.HI.X R3, R4, R3, R6, 0x2, P1 ;  /* 0x0000000304038211 */ /* 0x000fe200008f1406 */
[----:B------:R-:W-:-:S06]  /*122a0*/  IMAD.MOV.U32 R4, RZ, RZ, RZ ;  /* 0x000000ffff047224 */ /* 0x000fcc00078e00ff */
[----:B------:R0:W5:Y:S01]  /*122b0*/  @!P0 LDG.E R4, desc[UR36][R2.64] ;  /* 0x0000002402048981 */ /* 0x000162000c1e1900 */
[----:B------:R-:W-:Y:S02]  /*122c0*/  ISETP.GE.AND P0, PT, R32, UR4, PT ;  /* 0x0000000420007c0c */ /* 0x000fe4000bf06270 */
[----:B------:R-:W-:Y:S01]  /*122d0*/  ISETP.GE.AND P1, PT, R36, UR4, PT ;  /* 0x0000000424007c0c */ /* 0x000fe2000bf26270 */
[----:B0-----:R-:W-:-:S10]  /*122e0*/  IMAD.U32 R2, RZ, RZ, UR38 ;  /* 0x00000026ff027e24 */ /* 0x001fd4000f8e00ff */
[----:B------:R-:W-:Y:S02]  /*122f0*/  @P0 LOP3.LUT R23, R23, 0x10, RZ, 0xfc, !PT ;  /* 0x0000001017170812 */ /* 0x000fe400078efcff */
[----:B------:R-:W-:Y:S02]  /*12300*/  ISETP.GE.AND P0, PT, R34, UR4, PT ;  /* 0x0000000422007c0c */ /* 0x000fe4000bf06270 */
[----:B------:R-:W-:-:S04]  /*12310*/  LOP3.LUT R23, R23, 0xfffffff7, RZ, 0xc0, !PT ;  /* 0xfffffff717177812 */ /* 0x000fc800078ec0ff */
[----:B------:R-:W-:-:S04]  /*12320*/  @P2 LOP3.LUT R23, R23, 0x8, RZ, 0xfc, !PT ;  /* 0x0000000817172812 */ /* 0x000fc800078efcff */
[----:B------:R-:W-:-:S04]  /*12330*/  LOP3.LUT R23, R23, 0xfffffffb, RZ, 0xc0, !PT ;  /* 0xfffffffb17177812 */ /* 0x000fc800078ec0ff */
[----:B------:R-:W-:-:S04]  /*12340*/  @P1 LOP3.LUT R23, R23, 0x4, RZ, 0xfc, !PT ;  /* 0x0000000417171812 */ /* 0x000fc800078efcff */
[----:B------:R-:W-:-:S04]  /*12350*/  LOP3.LUT R23, R23, 0xfffffffd, RZ, 0xc0, !PT ;  /* 0xfffffffd17177812 */ /* 0x000fc800078ec0ff */
[----:B------:R-:W-:Y:S01]  /*12360*/  @P0 LOP3.LUT R23, R23, 0x2, RZ, 0xfc, !PT ;  /* 0x0000000217170812 */ /* 0x000fe200078efcff */
[----:B------:R-:W-:Y:S06]  /*12370*/  BRA.DIV UR5, `(.L_x_249) ;  /* 0x00000042051c7947 */ /* 0x000fec000b800000 */
.L_x_317:
[----:B------:R-:W-:Y:S02]  /*12380*/  ISETP.NE.AND P0, PT, R2, 0x3, PT ;  /* 0x000000030200780c */ /* 0x000fe40003f05270 */
[----:B------:R-:W-:Y:S02]  /*12390*/  ISETP.GT.U32.AND P1, PT, R20, 0x4f, PT ;  /* 0x0000004f1400780c */ /* 0x000fe40003f24070 */
[----:B------:R-:W-:-:S09]  /*123a0*/  LOP3.LUT R23, R23, 0xffffffdf, RZ, 0xc0, !PT ;  /* 0xffffffdf17177812 */ /* 0x000fd200078ec0ff */
[----:B------:R-:W-:-:S04]  /*123b0*/  @P0 LOP3.LUT R23, R23, 0x20, RZ, 0xfc, !PT ;  /* 0x0000002017170812 */ /* 0x000fc800078efcff */
[----:B------:R-:W-:-:S04]  /*123c0*/  LOP3.LUT R23, R23, 0xfffffffe, RZ, 0xc0, !PT ;  /* 0xfffffffe17177812 */ /* 0x000fc800078ec0ff */
[----:B------:R-:W-:Y:S01]  /*123d0*/  @P1 LOP3.LUT R23, R23, 0x1, RZ, 0xfc, !PT ;  /* 0x0000000117171812 */ /* 0x000fe200078efcff */
[----:B------:R-:W-:Y:S06]  /*123e0*/  @!P0 BRA `(.L_x_250) ;  /* 0x0000000000048947 */ /* 0x000fec0003800000 */
[----:B------:R-:W-:Y:S01]  /*123f0*/  BPT.TRAP 0x1 ;  /* 0x000000040000795c */ /* 0x000fe20000300000 */
.L_x_250:
[----:B------:R-:W-:Y:S01]  /*12400*/  SHF.R.S32.HI R6, RZ, 0x1f, R0 ;  /* 0x0000001fff067819 */ /* 0x000fe20000011400 */
[----:B------:R-:W-:Y:S01]  /*12410*/  ULDC.64 UR4, c[0x0][0x328] ;  /* 0x0000ca0000047ab9 */ /* 0x000fe20000000a00 */
[----:B-----5:R-:W-:Y:S01]  /*12420*/  SHF.R.S32.HI R7, RZ, 0x1f, R4 ;  /* 0x0000001fff077819 */ /* 0x020fe20000011404 */
[----:B------:R-:W-:Y:S01]  /*12430*/  IMAD.WIDE.U32 R2, R0, UR4, RZ ;  /* 0x0000000400027c25 */ /* 0x000fe2000f8e00ff */
[----:B------:R-:W-:Y:S01]  /*12440*/  ULDC.64 UR6, c[0x0][0x318] ;  /* 0x0000c60000067ab9 */ /* 0x000fe20000000a00 */
[----:B------:R-:W-:Y:S02]  /*12450*/  BSSY B0, `(.L_x_251) ;  /* 0x0000012000007945 */ /* 0x000fe40003800000 */
[----:B------:R-:W-:-:S04]  /*12460*/  IMAD R5, R6, UR4, RZ ;  /* 0x0000000406057c24 */ /* 0x000fc8000f8e02ff */
        /* <DEDUP_REMOVED lines=8> */
[----:B------:R-:W-:Y:S01]  /*124f0*/  LEA R5, R27, R22, 0x3 ;  /* 0x000000161b057211 */ /* 0x000fe200078e18ff */
[----:B------:R-:W-:-:S04]  /*12500*/  IMAD.WIDE.U32 R2, R25, UR4, R2 ;  /* 0x0000000419027c25 */ /* 0x000fc8000f8e0002 */
[----:B------:R-:W-:Y:S01]  /*12510*/  IMAD R24, R25, UR5, R3 ;  /* 0x0000000519187c24 */ /* 0x000fe2000f8e0203 */
[----:B------:R-:W-:-:S04]  /*12520*/  LEA R18, P0, R2, UR6, 0x1 ;  /* 0x0000000602127c11 */ /* 0x000fc8000f8008ff */
[----:B------:R-:W-:Y:S02]  /*12530*/  LEA.HI.X R24, R2, UR7, R24, 0x1, P0 ;  /* 0x0000000702187c11 */ /* 0x000fe400080f0c18 */
[----:B------:R-:W-:-:S06]  /*12540*/  SHF.L.U32 R2, R28, 0x1f, RZ ;  /* 0x0000001f1c027819 */ /* 0x000fcc00000006ff */
[----:B------:R-:W0:Y:S02]  /*12550*/  SYNCS.PHASECHK.TRANS64.TRYWAIT P0, [R5+URZ+0x38840], R2 ;  /* 0x03884002050075a7 */ /* 0x000e24000800017f */
[----:B0-----:R-:W-:Y:S05]  /*12560*/  @!P0 BRA `(.L_x_252) ;  /* 0x0000003c00d48947 */ /* 0x001fea0003800000 */
.L_x_318:
[----:B------:R-:W-:Y:S05]  /*12570*/  BSYNC B0 ;  /* 0x0000000000007941 */ /* 0x000fea0003800000 */
.L_x_251:
[----:B------:R-:W2:Y:S01]  /*12580*/  LDL R9, [R1] ;  /* 0x0000000001097983 */ /* 0x000ea20000100800 */
[----:B------:R-:W-:Y:S01]  /*12590*/  ULDC.64 UR4, c[0x0][0x300] ;  /* 0x0000c00000047ab9 */ /* 0x000fe20000000a00 */
[----:B------:R-:W-:Y:S01]  /*125a0*/  ULDC.64 UR6, c[0x0][0x2e8] ;  /* 0x0000ba0000067ab9 */ /* 0x000fe20000000a00 */
[----:B------:R-:W-:Y:S01]  /*125b0*/  IMAD R6, R6, UR4, RZ ;  /* 0x0000000406067c24 */ /* 0x000fe2000f8e02ff */
[----:B------:R-:W1:Y:S01]  /*125c0*/  S2R R8, SR_TID.X ;  /* 0x0000000000087919 */ /* 0x000e620000002100 */
[----:B0-----:R-:W-:-:S04]  /*125d0*/  IMAD.WIDE.U32 R2, R0, UR4, RZ ;  /* 0x0000000400027c25 */ /* 0x001fc8000f8e00ff */
[----:B------:R-:W-:Y:S01]  /*125e0*/  IMAD R6, R0, UR5, R6 ;  /* 0x0000000500067c24 */ /* 0x000fe2000f8e0206 */
[----:B------:R-:W-:Y:S02]  /*125f0*/  ULDC.64 UR4, c[0x0][0x310] ;  /* 0x0000c40000047ab9 */ /* 0x000fe40000000a00 */
[----:B------:R-:W-:Y:S02]  /*12600*/  IMAD R7, R7, UR4, RZ ;  /* 0x0000000407077c24 */ /* 0x000fe4000f8e02ff */
[----:B------:R-:W-:Y:S02]  /*12610*/  IMAD.IADD R3, R3, 0x1, R6 ;  /* 0x0000000103037824 */ /* 0x000fe400078e0206 */
[C---:B------:R-:W-:Y:S02]  /*12620*/  IMAD R7, R4.reuse, UR5, R7 ;  /* 0x0000000504077c24 */ /* 0x040fe4000f8e0207 */
[----:B------:R-:W-:Y:S01]  /*12630*/  IMAD.WIDE.U32 R2, R4, UR4, R2 ;  /* 0x0000000404027c25 */ /* 0x000fe2000f8e0002 */
[----:B------:R-:W-:-:S03]  /*12640*/  ULDC.64 UR4, c[0x0][0x308] ;  /* 0x0000c20000047ab9 */ /* 0x000fc60000000a00 */
[----:B------:R-:W-:Y:S02]  /*12650*/  IMAD.IADD R3, R3, 0x1, R7 ;  /* 0x0000000103037824 */ /* 0x000fe400078e0207 */
[----:B------:R-:W-:Y:S02]  /*12660*/  IMAD R7, R27, 0x5000, R31 ;  /* 0x000050001b077824 */ /* 0x000fe400078e021f */
[----:B------:R-:W-:Y:S01]  /*12670*/  IMAD.WIDE.U32 R2, R25, UR4, R2 ;  /* 0x0000000419027c25 */ /* 0x000fe2000f8e0002 */
[----:B------:R-:W-:-:S03]  /*12680*/  UMOV UR4, 0xffffffff ;  /* 0xffffffff00047882 */ /* 0x000fc60000000000 */
[----:B------:R-:W-:Y:S01]  /*12690*/  IMAD R6, R25, UR5, R3 ;  /* 0x0000000519067c24 */ /* 0x000fe2000f8e0203 */
[----:B------:R-:W-:-:S04]  /*126a0*/  LEA R0, P0, R2, UR6, 0x1 ;  /* 0x0000000602007c11 */ /* 0x000fc8000f8008ff */
[----:B------:R-:W-:Y:S02]  /*126b0*/  LEA.HI.X R6, R2, UR7, R6, 0x1, P0 ;  /* 0x0000000702067c11 */ /* 0x000fe400080f0c06 */
[----:B-1----:R-:W-:-:S04]  /*126c0*/  LOP3.LUT R8, R8, 0x7f, RZ, 0xc0, !PT ;  /* 0x0000007f08087812 */ /* 0x002fc800078ec0ff */
[----:B------:R-:W-:Y:S01]  /*126d0*/  SHF.R.U32.HI R8, RZ, 0x3, R8 ;  /* 0x00000003ff087819 */ /* 0x000fe20000011608 */
[----:B--2---:R-:W-:-:S04]  /*126e0*/  IMAD R4, R26, -0x50, R9 ;  /* 0xffffffb01a047824 */ /* 0x004fc800078e0209 */
[----:B------:R-:W-:-:S05]  /*126f0*/  IMAD.IADD R4, R4, 0x1, -R8 ;  /* 0x0000000104047824 */ /* 0x000fca00078e0a08 */
[----:B------:R-:W-:Y:S01]  /*12700*/  ISETP.GE.AND P0, PT, R4, 0x1, PT ;  /* 0x000000010400780c */ /* 0x000fe20003f06270 */
[----:B------:R-:W-:-:S12]  /*12710*/  BRA.DIV UR4, `(.L_x_253) ;  /* 0x0000003e047c7947 */ /* 0x000fd8000b800000 */
[----:B------:R-:W0:Y:S01]  /*12720*/  SHFL.IDX PT, R3, R0, RZ, 0x181f ;  /* 0x00181fff00037589 */ /* 0x000e2200000e0000 */
[----:B------:R-:W-:Y:S01]  /*12730*/  LOP3.LUT P5, RZ, R23, 0x10, RZ, 0xc0, !PT ;  /* 0x0000001017ff7812 */ /* 0x000fe200078ac0ff */
[----:B------:R-:W-:Y:S01]  /*12740*/  @P0 IMAD R9, R7, 0x2, R22 ;  /* 0x0000000207090824 */ /* 0x000fe200078e0216 */
[C---:B------:R-:W-:Y:S01]  /*12750*/  LOP3.LUT P4, RZ, R23.reuse, 0x8, RZ, 0xc0, !PT ;  /* 0x0000000817ff7812 */ /* 0x040fe2000788c0ff */
[----:B------:R-:W1:Y:S01]  /*12760*/  SHFL.IDX PT, R2, R6, RZ, 0x181f ;  /* 0x00181fff06027589 */ /* 0x000e6200000e0000 */
[C---:B------:R-:W-:Y:S02]  /*12770*/  LOP3.LUT P3, RZ, R23.reuse, 0x4, RZ, 0xc0, !PT ;  /* 0x0000000417ff7812 */ /* 0x040fe4000786c0ff */
[----:B------:R-:W-:Y:S01]  /*12780*/  LOP3.LUT P2, RZ, R23, 0x2, RZ, 0xc0, !PT ;  /* 0x0000000217ff7812 */ /* 0x000fe2000784c0ff */
[----:B------:R-:W-:Y:S01]  /*12790*/  SHFL.IDX PT, R8, R6, 0x1, 0x181f ;  /* 0x00381f0006087f89 */ /* 0x000fe200000e0000 */
[----:B0-----:R-:W-:-:S05]  /*127a0*/  @P0 LEA R3, P1, R32, R3, 0x1 ;  /* 0x0000000320030211 */ /* 0x001fca00078208ff */
[----:B-1----:R-:W-:-:S05]  /*127b0*/  @P0 IMAD.X R2, RZ, RZ, R2, P1 ;  /* 0x000000ffff020224 */ /* 0x002fca00008e0602 */
[----:B------:R-:W-:-:S04]  /*127c0*/  @P0 LOP3.LUT R3, R3, R2, RZ, 0x3c, !PT ;  /* 0x0000000203030212 */ /* 0x000fc800078e3cff */
[----:B------:R-:W-:-:S04]  /*127d0*/  @P0 LOP3.LUT R2, R3, R2, RZ, 0x3c, !PT ;  /* 0x0000000203020212 */ /* 0x000fc800078e3cff */
[----:B------:R-:W-:-:S05]  /*127e0*/  @P0 LOP3.LUT R3, R3, R2, RZ, 0x3c, !PT ;  /* 0x0000000203030212 */ /* 0x000fca00078e3cff */
[----:B------:R-:W-:Y:S04]  /*127f0*/  @P0 LDGSTS.E.BYPASS.LTC128B.128 [R9+0x24400], desc[UR36][R2.64], !P5 ;  /* 0x2440000002090fae */ /* 0x000fe8000e901d64 */
[----:B------:R-:W-:Y:S04]  /*12800*/  @P0 LDGSTS.E.BYPASS.LTC128B.128 [R9+0x26c00], desc[UR36][R2.64+0x80], !P4 ;  /* 0x26c0008002090fae */ /* 0x000fe8000e101d64 */
[----:B------:R-:W-:Y:S04]  /*12810*/  @P0 LDGSTS.E.BYPASS.LTC128B.128 [R9+0x29400], desc[UR36][R2.64+0x100], !P3 ;  /* 0x2940010002090fae */ /* 0x000fe8000d901d64 */
[----:B------:R0:W-:Y:S01]  /*12820*/  @P0 LDGSTS.E.BYPASS.LTC128B.128 [R9+0x2bc00], desc[UR36][R2.64+0x180], !P2 ;  /* 0x2bc0018002090fae */ /* 0x0001e2000d101d64 */
[----:B------:R-:W-:-:S03]  /*12830*/  ISETP.GE.AND P0, PT, R4, 0x11, PT ;  /* 0x000000110400780c */ /* 0x000fc60003f06270 */
[----:B0-----:R-:W0:Y:S10]  /*12840*/  SHFL.IDX PT, R2, R0, 0x1, 0x181f ;  /* 0x00381f0000027f89 */ /* 0x001e3400000e0000 */
[----:B------:R-:W-:Y:S01]  /*12850*/  @P0 IMAD R21, R7, 0x2, R22 ;  /* 0x0000000207150824 */ /* 0x000fe200078e0216 */
[----:B0-----:R-:W-:-:S05]  /*12860*/  @P0 LEA R2, P1, R32, R2, 0x1 ;  /* 0x0000000220020211 */ /* 0x001fca00078208ff */
[----:B------:R-:W-:Y:S02]  /*12870*/  @P0 IMAD.X R3, RZ, RZ, R8, P1 ;  /* 0x000000ffff030224 */ /* 0x000fe400008e0608 */
[----:B------:R-:W-:Y:S04]  /*12880*/  SHFL.IDX PT, R8, R6, 0x2, 0x181f ;  /* 0x00581f0006087f89 */ /* 0x000fe800000e0000 */
        /* <DEDUP_REMOVED lines=17> */
[----:B------:R-:W1:Y:S01]  /*129a0*/  SHFL.IDX PT, R0, R0, 0x4, 0x181f ;  /* 0x00981f0000007f89 */ /* 0x000e6200000e0000 */
[----:B0-----:R-:W-:-:S05]  /*129b0*/  @P0 LEA R2, P1, R32, R2, 0x1 ;  /* 0x0000000220020211 */ /* 0x001fca00078208ff */
[----:B------:R-:W-:Y:S02]  /*129c0*/  @P0 IMAD.X R3, RZ, RZ, R8, P1 ;  /* 0x000000ffff030224 */ /* 0x000fe400008e0608 */
[----:B------:R0:W2:Y:S04]  /*129d0*/  SHFL.IDX PT, R8, R6, 0x4, 0x181f ;  /* 0x00981f0006087f89 */ /* 0x0000a800000e0000 */
[----:B------:R0:W-:Y:S04]  /*129e0*/  @P0 LDGSTS.E.BYPASS.LTC128B.128 [R21+0x25c00], desc[UR36][R2.64], !P5 ;  /* 0x25c0000002150fae */ /* 0x0001e8000e901d64 */
[----:B------:R0:W-:Y:S04]  /*129f0*/  @P0 LDGSTS.E.BYPASS.LTC128B.128 [R21+0x28400], desc[UR36][R2.64+0x80], !P4 ;  /* 0x2840008002150fae */ /* 0x0001e8000e101d64 */
[----:B------:R0:W-:Y:S04]  /*12a00*/  @P0 LDGSTS.E.BYPASS.LTC128B.128 [R21+0x2ac00], desc[UR36][R2.64+0x100], !P3 ;  /* 0x2ac0010002150fae */ /* 0x0001e8000d901d64 */
[----:B-1----:R0:W-:Y:S02]  /*12a10*/  @P0 LDGSTS.E.BYPASS.LTC128B.128 [R21+0x2d400], desc[UR36][R2.64+0x180], !P2 ;  /* 0x2d40018002150fae */ /* 0x0021e4000d101d64 */
.L_x_330:
[----:B------:R-:W-:Y:S01]  /*12a20*/  ISETP.GE.AND P0, PT, R4, 0x41, PT ;  /* 0x000000410400780c */ /* 0x000fe20003f06270 */
[----:B------:R-:W-:-:S12]  /*12a30*/  BSSY B0, `(.L_x_254) ;  /* 0x0000010000007945 */ /* 0x000fd80003800000 */
[----:B------:R-:W-:Y:S05]  /*12a40*/  @!P0 BRA `(.L_x_255) ;  /* 0x0000000000388947 */ /* 0x000fea0003800000 */
[----:B------:R-:W-:Y:S01]  /*12a50*/  LOP3.LUT P4, RZ, R23, 0x10, RZ, 0xc0, !PT ;  /* 0x0000001017ff7812 */ /* 0x000fe2000788c0ff */
[----:B------:R-:W-:Y:S01]  /*12a60*/  IMAD R7, R7, 0x2, R22 ;  /* 0x0000000207077824 */ /* 0x000fe200078e0216 */
[C---:B------:R-:W-:Y:S02]  /*12a70*/  LOP3.LUT P3, RZ, R23.reuse, 0x8, RZ, 0xc0, !PT ;  /* 0x0000000817ff7812 */ /* 0x040fe4000786c0ff */
[C---:B------:R-:W-:Y:S02]  /*12a80*/  LOP3.LUT P2, RZ, R23.reuse, 0x4, RZ, 0xc0, !PT ;  /* 0x0000000417ff7812 */ /* 0x040fe4000784c0ff */
[----:B------:R-:W-:Y:S02]  /*12a90*/  LOP3.LUT P1, RZ, R23, 0x2, RZ, 0xc0, !PT ;  /* 0x0000000217ff7812 */ /* 0x000fe4000782c0ff */
[----:B0-----:R-:W-:-:S05]  /*12aa0*/  LEA R2, P0, R32, R0, 0x1 ;  /* 0x0000000020027211 */ /* 0x001fca00078008ff */
[----:B--2---:R-:W-:-:S05]  /*12ab0*/  IMAD.X R3, RZ, RZ, R8, P0 ;  /* 0x000000ffff037224 */ /* 0x004fca00000e0608 */
[----:B------:R-:W-:Y:S01]  /*12ac0*/  @!PT LDS RZ, [RZ] ;  /* 0x00000000fffff984 */ /* 0x000fe20000000800 */
[----:B------:R-:W-:Y:S01]  /*12ad0*/  @!PT LDS RZ, [RZ] ;  /* 0x00000000fffff984 */ /* 0x000fe20000000800 */
[----:B------:R-:W-:Y:S01]  /*12ae0*/  @!PT LDS RZ, [RZ] ;  /* 0x00000000fffff984 */ /* 0x000fe20000000800 */
[----:B------:R1:W-:Y:S04]  /*12af0*/  LDGSTS.E.BYPASS.LTC128B.128 [R7+0x26400], desc[UR36][R2.64], !P4 ;  /* 0x2640000002077fae */ /* 0x0003e8000e101d64 */
[----:B------:R1:W-:Y:S04]  /*12b00*/  LDGSTS.E.BYPASS.LTC128B.128 [R7+0x28c00], desc[UR36][R2.64+0x80], !P3 ;  /* 0x28c0008002077fae */ /* 0x0003e8000d901d64 */
[----:B------:R1:W-:Y:S04]  /*12b10*/  LDGSTS.E.BYPASS.LTC128B.128 [R7+0x2b400], desc[UR36][R2.64+0x100], !P2 ;  /* 0x2b40010002077fae */ /* 0x0003e8000d101d64 */
[----:B------:R1:W-:Y:S02]  /*12b20*/  LDGSTS.E.BYPASS.LTC128B.128 [R7+0x2dc00], desc[UR36][R2.64+0x180], !P1 ;  /* 0x2dc0018002077fae */ /* 0x0003e4000c901d64 */
.L_x_255:
[----:B------:R-:W-:Y:S05]  /*12b30*/  BSYNC B0 ;  /* 0x0000000000007941 */ /* 0x000fea0003800000 */
.L_x_254:
[----:B------:R-:W-:Y:S01]  /*12b40*/  NOP ;  /* 0x0000000000007918 */ /* 0x000fe20000000000 */
[----:B------:R-:W-:-:S13]  /*12b50*/  PLOP3.LUT P0, PT, PT, PT, PT, 0x80, 0x0 ;  /* 0x000000000000781c */ /* 0x000fda0003f0f070 */
.L_x_256:
        /* <DEDUP_REMOVED lines=10> */
.L_x_257:
[----:B------:R3:W5:Y:S01]  /*12c00*/  LDL.LU R0, [R1+0x10] ;  /* 0x0000100001007983 */ /* 0x0007620000300800 */
[----:B------:R-:W-:Y:S01]  /*12c10*/  LOP3.LUT P0, RZ, R23, 0x80, RZ, 0xc0, !PT ;  /* 0x0000008017ff7812 */ /* 0x000fe2000780c0ff */
[----:B------:R3:W-:-:S12]  /*12c20*/  SYNCS.ARRIVE.TRANS64.A1T0 RZ, [R5+URZ+0x38830], RZ ;  /* 0x038830ff05ff79a7 */ /* 0x0007d8000810003f */
[----:B------:R-:W-:Y:S05]  /*12c30*/  WARPSYNC.ALL ;  /* 0x0000000000007948 */ /* 0x000fea0003800000 */
[----:B------:R-:W-:Y:S01]  /*12c40*/  ULDC.64 UR4, c[0x0][0x298] ;  /* 0x0000a60000047ab9 */ /* 0x000fe20000000a00 */
[----:B01----:R-:W-:Y:S01]  /*12c50*/  VIADD R2, R22, 0x14400 ;  /* 0x0001440016027836 */ /* 0x003fe20000000000 */
[----:B------:R-:W-:Y:S01]  /*12c60*/  SEL R29, R29, RZ, !P0 ;  /* 0x000000ff1d1d7207 */ /* 0x000fe20004000000 */
[----:B------:R-:W-:Y:S01]  /*12c70*/  IMAD.WIDE.U32 R6, R35, UR4, RZ ;  /* 0x0000000423067c25 */ /* 0x000fe2000f8e00ff */
[----:B------:R-:W-:Y:S01]  /*12c80*/  BSSY B6, `(.L_x_258) ;  /* 0x000001b000067945 */ /* 0x000fe20003800000 */
[----:B------:R-:W-:Y:S01]  /*12c90*/  BAR.SYNC.DEFER_BLOCKING 0x8, 0x180 ;  /* 0x0206000000007b1d */ /* 0x000fe20000010000 */
[----:B-----5:R-:W-:-:S02]  /*12ca0*/  SEL R0, R0, RZ, !P0 ;  /* 0x000000ff00007207 */ /* 0x020fc40004000000 */
[----:B------:R-:W-:-:S03]  /*12cb0*/  LOP3.LUT P0, RZ, R2, 0x3ff, RZ, 0xc0, !PT ;  /* 0x000003ff02ff7812 */ /* 0x000fc6000780c0ff */
[----:B------:R0:W-:Y:S04]  /*12cc0*/  STL [R1+0x10], R0 ;  /* 0x0000100001007387 */ /* 0x0001e80000100800 */
[----:B------:R1:W-:Y:S01]  /*12cd0*/  STL.64 [R1+0x18], R6 ;  /* 0x0000180601007387 */ /* 0x0003e20000100a00 */
[----:B0-----:R-:W-:-:S05]  /*12ce0*/  SHF.R.S32.HI R0, RZ, 0x1f, R35 ;  /* 0x0000001fff007819 */ /* 0x001fca0000011423 */
[----:B------:R-:W-:-:S04]  /*12cf0*/  IMAD R0, R0, UR4, RZ ;  /* 0x0000000400007c24 */ /* 0x000fc8000f8e02ff */
[----:B------:R-:W-:-:S04]  /*12d00*/  IMAD R0, R35, UR5, R0 ;  /* 0x0000000523007c24 */ /* 0x000fc8000f8e0200 */
[----:B------:R-:W-:Y:S01]  /*12d10*/  IMAD.IADD R35, R7, 0x1, R0 ;  /* 0x0000000107237824 */ /* 0x000fe200078e0200 */
[----:B-1----:R-:W-:Y:S06]  /*12d20*/  @!P0 BRA `(.L_x_259) ;  /* 0x0000000000408947 */ /* 0x002fec0003800000 */
[----:B------:R-:W-:Y:S01]  /*12d30*/  MOV R2, 0x0 ;  /* 0x0000000000027802 */ /* 0x000fe20000000f00 */
[----:B------:R-:W-:Y:S01]  /*12d40*/  ULDC.64 UR6, c[0x4][0x138] ;  /* 0x01004e0000067ab9 */ /* 0x000fe20000000a00 */
[----:B------:R-:W-:Y:S01]  /*12d50*/  ULDC.64 UR8, c[0x4][0x140] ;  /* 0x0100500000087ab9 */ /* 0x000fe20000000a00 */
[----:B------:R-:W-:Y:S01]  /*12d60*/  ULDC.64 UR4, c[0x4][0xb0] ;  /* 0x01002c0000047ab9 */ /* 0x000fe20000000a00 */
[----:B------:R-:W-:Y:S01]  /*12d70*/  MOV R4, UR6 ;  /* 0x0000000600047c02 */ /* 0x000fe20008000f00 */
[----:B---3--:R-:W-:Y:S01]  /*12d80*/  IMAD.U32 R5, RZ, RZ, UR7 ;  /* 0x00000007ff057e24 */ /* 0x008fe2000f8e00ff */
[----:B------:R-:W0:Y:S01]  /*12d90*/  LDC.64 R2, c[0x4][R2] ;  /* 0x0100000002027b82 */ /* 0x000e220000000a00 */
[----:B------:R-:W-:Y:S02]  /*12da0*/  IMAD.U32 R6, RZ, RZ, UR8 ;  /* 0x00000008ff067e24 */ /* 0x000fe4000f8e00ff */
[----:B------:R-:W-:Y:S02]  /*12db0*/  IMAD.U32 R7, RZ, RZ, UR9 ;  /* 0x00000009ff077e24 */ /* 0x000fe4000f8e00ff */
[----:B------:R-:W-:-:S02]  /*12dc0*/  IMAD.U32 R10, RZ, RZ, UR4 ;  /* 0x00000004ff0a7e24 */ /* 0x000fc4000f8e00ff */
[----:B------:R-:W-:Y:S02]  /*12dd0*/  IMAD.U32 R11, RZ, RZ, UR5 ;  /* 0x00000005ff0b7e24 */ /* 0x000fe4000f8e00ff */
[----:B--2---:R-:W-:Y:S02]  /*12de0*/  IMAD.MOV.U32 R8, RZ, RZ, 0x70 ;  /* 0x00000070ff087424 */ /* 0x004fe400078e00ff */
[----:B------:R-:W-:Y:S02]  /*12df0*/  IMAD.MOV.U32 R12, RZ, RZ, 0x1 ;  /* 0x00000001ff0c7424 */ /* 0x000fe400078e00ff */
[----:B------:R-:W-:-:S07]  /*12e00*/  IMAD.MOV.U32 R13, RZ, RZ, RZ ;  /* 0x000000ffff0d7224 */ /* 0x000fce00078e00ff */
[----:B------:R-:W-:-:S07]  /*12e10*/  LEPC R20, `(.L_x_259) ;  /* 0x000000001014794e */ /* 0x000fce0000000000 */
[----:B0-----:R-:W-:Y:S05]  /*12e20*/  CALL.ABS.NOINC R2 ;  /* 0x0000000002007343 */ /* 0x001fea0003c00000 */
.L_x_259:
[----:B------:R-:W-:Y:S05]  /*12e30*/  BSYNC B6 ;  /* 0x0000000000067941 */ /* 0x000fea0003800000 */
.L_x_258:
[----:B------:R-:W4:Y:S01]  /*12e40*/  LDL.LU R20, [R1+0x10] ;  /* 0x0000100001147983 */ /* 0x000f220000300800 */
[----:B------:R-:W-:Y:S01]  /*12e50*/  ULDC.64 UR4, c[0x0][0x2d8] ;  /* 0x0000b60000047ab9 */ /* 0x000fe20000000a00 */
[----:B------:R-:W0:Y:S02]  /*12e60*/  LDC R6, c[0x0][0x448] ;  /* 0x00011200ff067b82 */ /* 0x000e240000000800 */
[----:B------:R-:W2:Y:S04]  /*12e70*/  LDL.LU.64 R2, [R1+0x18] ;  /* 0x0000180001027983 */ /* 0x000ea80000300a00 */
[----:B------:R1:W5:Y:S01]  /*12e80*/  LDL R10, [R1+0x20] ;  /* 0x00002000010a7983 */ /* 0x0003620000100800 */
[----:B0-----:R-:W-:-:S13]  /*12e90*/  ISETP.NE.AND P0, PT, R6, 0x1, PT ;  /* 0x000000010600780c */ /* 0x001fda0003f05270 */
[----:B---3--:R-:W0:Y:S08]  /*12ea0*/  @P0 LDC R5, c[0x0][0x44c] ;  /* 0x00011300ff050b82 */ /* 0x008e300000000800 */
[----:B------:R-:W3:Y:S01]  /*12eb0*/  @P0 LDC R4, c[0x0][0x450] ;  /* 0x00011400ff040b82 */ /* 0x000ee20000000800 */
[----:B--2---:R-:W-:Y:S02]  /*12ec0*/  IMAD.MOV.U32 R3, RZ, RZ, R35 ;  /* 0x000000ffff037224 */ /* 0x004fe400078e0023 */
[----:B------:R-:W-:-:S04]  /*12ed0*/  IMAD.WIDE.U32 R2, R25, UR4, R2 ;  /* 0x0000000419027c25 */ /* 0x000fc8000f8e0002 */
[----:B------:R-:W-:Y:S01]  /*12ee0*/  IMAD R3, R25, UR5, R3 ;  /* 0x0000000519037c24 */ /* 0x000fe2000f8e0203 */
[----:B------:R-:W-:Y:S02]  /*12ef0*/  ULDC.64 UR4, c[0x0][0x2e0] ;  /* 0x0000b80000047ab9 */ /* 0x000fe40000000a00 */
[----:B----4-:R-:W-:Y:S02]  /*12f00*/  IMAD R0, R20, UR4, RZ ;  /* 0x0000000414007c24 */ /* 0x010fe4000f8e02ff */
[----:B------:R-:W2:Y:S01]  /*12f10*/  S2R R20, SR_TID.X ;  /* 0x0000000000147919 */ /* 0x000ea20000002100 */
[----:B------:R-:W-:-:S04]  /*12f20*/  IMAD.WIDE.U32 R2, R29, UR4, R2 ;  /* 0x000000041d027c25 */ /* 0x000fc8000f8e0002 */
[----:B------:R-:W-:Y:S01]  /*12f30*/  IMAD R0, R29, UR5, R0 ;  /* 0x000000051d007c24 */ /* 0x000fe2000f8e0200 */
[----:B------:R-:W-:-:S03]  /*12f40*/  ULDC.64 UR4, c[0x0][0x2d0] ;  /* 0x0000b40000047ab9 */ /* 0x000fc60000000a00 */
[----:B------:R-:W-:Y:S02]  /*12f50*/  IMAD.IADD R3, R3, 0x1, R0 ;  /* 0x0000000103037824 */ /* 0x000fe400078e0200 */
[----:B------:R-:W-:Y:S01]  /*12f60*/  IMAD.SHL.U32 R0, R17, 0x80, RZ ;  /* 0x0000008011007824 */ /* 0x000fe200078e00ff */
[----:B--2---:R-:W-:-:S04]  /*12f70*/  LOP3.LUT R20, R20, 0x7f, RZ, 0xc0, !PT ;  /* 0x0000007f14147812 */ /* 0x004fc800078ec0ff */
[----:B------:R-:W-:Y:S02]  /*12f80*/  SHF.R.U32.HI R21, RZ, 0x3, R20 ;  /* 0x00000003ff157819 */ /* 0x000fe40000011614 */
[----:B------:R-:W2:Y:S02]  /*12f90*/  S2R R20, SR_TID.X ;  /* 0x0000000000147919 */ /* 0x000ea40000002100 */
[----:B--2---:R-:W-:-:S05]  /*12fa0*/  IMAD.SHL.U32 R20, R20, 0x10, RZ ;  /* 0x0000001014147824 */ /* 0x004fca00078e00ff */
[----:B------:R-:W-:-:S04]  /*12fb0*/  LOP3.LUT R20, R21, 0x70, R20, 0xf8, !PT ;  /* 0x0000007015147812 */ /* 0x000fc800078ef814 */
[----:B------:R-:W-:-:S05]  /*12fc0*/  LOP3.LUT R7, R20, R0, RZ, 0xfc, !PT ;  /* 0x0000000014077212 */ /* 0x000fca00078efcff */
[----:B0-----:R-:W-:-:S04]  /*12fd0*/  @P0 IMAD.HI.U32 R8, R7, R5, RZ ;  /* 0x0000000507080227 */ /* 0x001fc800078e00ff */
[----:B------:R-:W-:Y:S01]  /*12fe0*/  IMAD.MOV.U32 R5, RZ, RZ, R7 ;  /* 0x000000ffff057224 */ /* 0x000fe200078e0007 */
[----:B---3--:R-:W-:Y:S01]  /*12ff0*/  @P0 SHF.R.U32.HI R5, RZ, R4, R8 ;  /* 0x00000004ff050219 */ /* 0x008fe20000011608 */
[----:B------:R-:W0:Y:S04]  /*13000*/  S2R R20, SR_TID.X ;  /* 0x0000000000147919 */ /* 0x000e280000002100 */
[----:B------:R-:W-:-:S04]  /*13010*/  IMAD.MOV R4, RZ, RZ, -R5 ;  /* 0x000000ffff047224 */ /* 0x000fc800078e0a05 */
[----:B------:R-:W-:Y:S01]  /*13020*/  IMAD R4, R6, R4, R7 ;  /* 0x0000000406047224 */ /* 0x000fe200078e0207 */
[----:B------:R-:W-:Y:S01]  /*13030*/  SHF.R.S32.HI R7, RZ, 0x1f, R5 ;  /* 0x0000001fff077819 */ /* 0x000fe20000011405 */
[----:B------:R-:W-:-:S04]  /*13040*/  IMAD.WIDE.U32 R2, R5, UR4, R2 ;  /* 0x0000000405027c25 */ /* 0x000fc8000f8e0002 */
[----:B------:R-:W-:-:S04]  /*13050*/  IMAD R7, R7, UR4, RZ ;  /* 0x0000000407077c24 */ /* 0x000fc8000f8e02ff */
[----:B------:R-:W-:Y:S01]  /*13060*/  IMAD R7, R5, UR5, R7 ;  /* 0x0000000505077c24 */ /* 0x000fe2000f8e0207 */
[----:B------:R-:W-:Y:S01]  /*13070*/  SHF.R.S32.HI R5, RZ, 0x1f, R4 ;  /* 0x0000001fff057819 */ /* 0x000fe20000011404 */
[----:B------:R-:W-:Y:S02]  /*13080*/  ULDC.64 UR4, c[0x0][0x2c8] ;  /* 0x0000b20000047ab9 */ /* 0x000fe40000000a00 */
[----:B------:R-:W-:Y:S02]  /*13090*/  IMAD.IADD R3, R3, 0x1, R7 ;  /* 0x0000000103037824 */ /* 0x000fe400078e0207 */
[----:B------:R-:W-:Y:S02]  /*130a0*/  IMAD R5, R5, UR4, RZ ;  /* 0x0000000405057c24 */ /* 0x000fe4000f8e02ff */
[----:B------:R-:W-:-:S04]  /*130b0*/  IMAD.WIDE.U32 R2, R4, UR4, R2 ;  /* 0x0000000404027c25 */ /* 0x000fc8000f8e0002 */
[----:B------:R-:W-:Y:S01]  /*130c0*/  IMAD R5, R4, UR5, R5 ;  /* 0x0000000504057c24 */ /* 0x000fe2000f8e0205 */
[----:B------:R-:W-:-:S04]  /*130d0*/  ULDC.64 UR4, c[0x0][0x280] ;  /* 0x0000a00000047ab9 */ /* 0x000fc80000000a00 */
[----:B------:R-:W-:Y:S02]  /*130e0*/  IADD3 R3, R3, R5, RZ ;  /* 0x0000000503037210 */ /* 0x000fe40007ffe0ff */
[----:B------:R-:W-:Y:S01]  /*130f0*/  LEA R5, P0, R2, UR4, 0x1 ;  /* 0x0000000402057c11 */ /* 0x000fe2000f8008ff */
[----:B------:R-:W-:Y:S01]  /*13100*/  ULDC UR4, c[0x0][0x2b8] ;  /* 0x0000ae0000047ab9 */ /* 0x000fe20000000800 */
[----:B0-----:R-:W-:Y:S02]  /*13110*/  LOP3.LUT R20, R20, 0x7f, RZ, 0xc0, !PT ;  /* 0x0000007f14147812 */ /* 0x001fe400078ec0ff */
[----:B------:R-:W-:Y:S01]  /*13120*/  LEA.HI.X R4, R2, UR5, R3, 0x1, P0 ;  /* 0x0000000502047c11 */ /* 0x000fe200080f0c03 */
[----:B------:R-:W-:Y:S01]  /*13130*/  UMOV UR5, 0xffffffff ;  /* 0xffffffff00057882 */ /* 0x000fe20000000000 */
[----:B------:R-:W-:Y:S02]  /*13140*/  ISETP.GE.AND P4, PT, R32, UR4, PT ;  /* 0x0000000420007c0c */ /* 0x000fe4000bf86270 */
[----:B------:R-:W-:-:S02]  /*13150*/  ISETP.GE.AND P3, PT, R37, UR4, PT ;  /* 0x0000000425007c0c */ /* 0x000fc4000bf66270 */
[----:B------:R-:W-:Y:S02]  /*13160*/  ISETP.GE.AND P2, PT, R36, UR4, PT ;  /* 0x0000000424007c0c */ /* 0x000fe4000bf46270 */
[----:B------:R-:W-:Y:S02]  /*13170*/  ISETP.GE.AND P1, PT, R34, UR4, PT ;  /* 0x0000000422007c0c */ /* 0x000fe4000bf26270 */
[----:B------:R-:W-:Y:S01]  /*13180*/  SHF.R.U32.HI R9, RZ, 0x3, R20 ;  /* 0x00000003ff097819 */ /* 0x000fe20000011614 */
[----:B-1----:R-:W-:Y:S10]  /*13190*/  BRA.DIV UR5, `(.L_x_260) ;  /* 0x0000003a05a07947 */ /* 0x002ff4000b800000 */
[----:B------:R-:W0:Y:S01]  /*131a0*/  SHFL.IDX PT, R14, R5, RZ, 0x181f ;  /* 0x00181fff050e7589 */ /* 0x000e2200000e0000 */
[----:B-----5:R-:W-:Y:S02]  /*131b0*/  IMAD R6, R10, R6, RZ ;  /* 0x000000060a067224 */ /* 0x020fe400078e02ff */
[----:B------:R-:W-:Y:S01]  /*131c0*/  IMAD.IADD R0, R9, 0x1, R0 ;  /* 0x0000000109007824 */ /* 0x000fe200078e0200 */
[----:B------:R-:W1:Y:S03]  /*131d0*/  SHFL.IDX PT, R2, R4, RZ, 0x181f ;  /* 0x00181fff04027589 */ /* 0x000e6600000e0000 */
[C---:B------:R-:W-:Y:S01]  /*131e0*/  VIADD R7, R0.reuse, 0x10 ;  /* 0x0000001000077836 */ /* 0x040fe20000000000 */
[----:B------:R-:W-:-:S13]  /*131f0*/  ISETP.GE.AND P0, PT, R0, R6, PT ;  /* 0x000000060000720c */ /* 0x000fda0003f06270 */
[----:B0-----:R-:W-:-:S05]  /*13200*/  @!P0 LEA R14, P5, R32, R14, 0x1 ;  /* 0x0000000e200e8211 */ /* 0x001fca00078a08ff */
[----:B-1----:R-:W-:Y:S02]  /*13210*/  @!P0 IMAD.X R3, RZ, RZ, R2, P5 ;  /* 0x000000ffff038224 */ /* 0x002fe400028e0602 */
[----:B------:R-:W-:Y:S02]  /*13220*/  @!P0 IMAD.MOV.U32 R2, RZ, RZ, R14 ;  /* 0x000000ffff028224 */ /* 0x000fe400078e000e */
[----:B------:R-:W0:Y:S04]  /*13230*/  SHFL.IDX PT, R14, R5, 0x1, 0x181f ;  /* 0x00381f00050e7f89 */ /* 0x000e2800000e0000 */
[----:B------:R-:W-:Y:S04]  /*13240*/  @!P0 LDGSTS.E.BYPASS.LTC128B.128 [R33+0x14400], desc[UR36][R2.64], !P4 ;  /* 0x1440000002218fae */ /* 0x000fe8000e101d64 */
[----:B------:R-:W-:Y:S04]  /*13250*/  @!P0 LDGSTS.E.BYPASS.LTC128B.128 [R33+0x18400], desc[UR36][R2.64+0x80], !P3 ;  /* 0x1840008002218fae */ /* 0x000fe8000d901d64 */
[----:B------:R-:W-:Y:S04]  /*13260*/  @!P0 LDGSTS.E.BYPASS.LTC128B.128 [R33+0x1c400], desc[UR36][R2.64+0x100], !P2 ;  /* 0x1c40010002218fae */ /* 0x000fe8000d101d64 */
[----:B------:R1:W-:Y:S01]  /*13270*/  @!P0 LDGSTS.E.BYPASS.LTC128B.128 [R33+0x20400], desc[UR36][R2.64+0x180], !P1 ;  /* 0x2040018002218fae */ /* 0x0003e2000c901d64 */
[----:B------:R-:W-:-:S03]  /*13280*/  ISETP.GE.AND P0, PT, R7, R6, PT ;  /* 0x000000060700720c */ /* 0x000fc60003f06270 */
[----:B-1----:R-:W1:Y:S10]  /*13290*/  SHFL.IDX PT, R2, R4, 0x1, 0x181f ;  /* 0x00381f0004027f89 */ /* 0x002e7400000e0000 */
[----:B0-----:R-:W-:-:S05]  /*132a0*/  @!P0 LEA R14, P5, R32, R14, 0x1 ;  /* 0x0000000e200e8211 */ /* 0x001fca00078a08ff */
[----:B-1----:R-:W-:Y:S02]  /*132b0*/  @!P0 IMAD.X R7, RZ, RZ, R2, P5 ;  /* 0x000000ffff078224 */ /* 0x002fe400028e0602 */
[----:B------:R-:W-:Y:S02]  /*132c0*/  @!P0 IMAD.MOV.U32 R2, RZ, RZ, R14 ;  /* 0x000000ffff028224 */ /* 0x000fe400078e000e */
[----:B------:R-:W-:Y:S01]  /*132d0*/  @!P0 IMAD.MOV.U32 R3, RZ, RZ, R7 ;  /* 0x000000ffff038224 */ /* 0x000fe200078e0007 */
[----:B------:R-:W0:Y:S01]  /*132e0*/  SHFL.IDX PT, R14, R5, 0x2, 0x181f ;  /* 0x00581f00050e7f89 */ /* 0x000e2200000e0000 */
[----:B------:R-:W-:-:S03]  /*132f0*/  VIADD R7, R0, 0x20 ;  /* 0x0000002000077836 */ /* 0x000fc60000000000 */
        /* <DEDUP_REMOVED lines=23> */
[----:B------:R-:W-:-:S03]  /*13470*/  IADD3 R7, R0, 0x40, RZ ;  /* 0x0000004000077810 */ /* 0x000fc60007ffe0ff */
        /* <DEDUP_REMOVED lines=34> */
[----:B------:R0:W1:Y:S04]  /*136a0*/  SHFL.IDX PT, R14, R5, 0x7, 0x181f ;  /* 0x00f81f00050e7f89 */ /* 0x00006800000e0000 */
[----:B------:R0:W-:Y:S04]  /*136b0*/  @!P0 LDGSTS.E.BYPASS.LTC128B.128 [R33+0x17400], desc[UR36][R2.64], !P4 ;  /* 0x1740000002218fae */ /* 0x0001e8000e101d64 */
[----:B------:R0:W-:Y:S04]  /*136c0*/  @!P0 LDGSTS.E.BYPASS.LTC128B.128 [R33+0x1b400], desc[UR36][R2.64+0x80], !P3 ;  /* 0x1b40008002218fae */ /* 0x0001e8000d901d64 */
[----:B------:R0:W-:Y:S04]  /*136d0*/  @!P0 LDGSTS.E.BYPASS.LTC128B.128 [R33+0x1f400], desc[UR36][R2.64+0x100], !P2 ;  /* 0x1f40010002218fae */ /* 0x0001e8000d101d64 */
[----:B------:R0:W-:Y:S04]  /*136e0*/  @!P0 LDGSTS.E.BYPASS.LTC128B.128 [R33+0x23400], desc[UR36][R2.64+0x180], !P1 ;  /* 0x2340018002218fae */ /* 0x0001e8000c901d64 */
[----:B------:R0:W2:Y:S02]  /*136f0*/  SHFL.IDX PT, R7, R4, 0x7, 0x181f ;  /* 0x00f81f0004077f89 */ /* 0x0000a400000e0000 */
.L_x_347:
[----:B0-----:R-:W-:Y:S01]  /*13700*/  VIADD R3, R0, 0x70 ;  /* 0x0000007000037836 */ /* 0x001fe20000000000 */
[----:B------:R-:W-:Y:S04]  /*13710*/  BSSY B0, `(.L_x_261) ;  /* 0x000000c000007945 */ /* 0x000fe80003800000 */
[----:B------:R-:W-:-:S13]  /*13720*/  ISETP.GE.AND P0, PT, R3, R6, PT ;  /* 0x000000060300720c */ /* 0x000fda0003f06270 */
[----:B------:R-:W-:Y:S05]  /*13730*/  @P0 BRA `(.L_x_262) ;  /* 0x0000000000240947 */ /* 0x000fea0003800000 */
[----:B-1----:R-:W-:-:S05]  /*13740*/  LEA R2, P0, R32, R14, 0x1 ;  /* 0x0000000e20027211 */ /* 0x002fca00078008ff */
        /* <DEDUP_REMOVED lines=8> */
.L_x_262:
[----:B------:R-:W-:Y:S05]  /*137d0*/  BSYNC B0 ;  /* 0x0000000000007941 */ /* 0x000fea0003800000 */
.L_x_261:
[----:B------:R-:W-:Y:S01]  /*137e0*/  NOP ;  /* 0x0000000000007918 */ /* 0x000fe20000000000 */
[----:B------:R-:W-:-:S13]  /*137f0*/  PLOP3.LUT P0, PT, PT, PT, PT, 0x80, 0x0 ;  /* 0x000000000000781c */ /* 0x000fda0003f0f070 */
.L_x_263:
[----:B------:R-:W-:Y:S02]  /*13800*/  PLOP3.LUT P1, PT, P1, P0, PT, 0xa2, 0x0 ;  /* 0x000000000000781c */ /* 0x000fe40000f21472 */
[----:B------:R-:W-:-:S08]  /*13810*/  @P0 R2UR P1, UR4, R22 ;  /* 0x00000000160402ca */ /* 0x000fd00000020000 */
[----:B------:R-:W-:-:S05]  /*13820*/  @P0 PLOP3.LUT P0, PT, P1, PT, PT, 0x80, 0x0 ;  /* 0x000000000000081c */ /* 0x000fca0000f0f070 */
[----:B------:R-:W-:Y:S01]  /*13830*/  @!P1 SYNCS.ARRIVE.TRANS64.RED.A0T1 RZ, [UR4+0x38800], RZ ;  /* 0x038800ffffff99a7 */ /* 0x000fe20008200404 */
[----:B------:R-:W-:Y:S07]  /*13840*/  @!P1 ARRIVES.LDGSTSBAR.64.TRANSCNT [UR4+0x38800] ;  /* 0x03880000ff0099b0 */ /* 0x000fee0008000a84 */
[----:B------:R-:W-:Y:S05]  /*13850*/  @P0 BRA.U.ANY `(.L_x_263) ;  /* 0xfffffffd00e80947 */ /* 0x000fea000393ffff */
[----:B0-----:R-:W3:Y:S04]  /*13860*/  LDL.LU R3, [R1+0x28] ;  /* 0x0000280001037983 */ /* 0x001ee80000300800 */
[----:B------:R-:W4:Y:S01]  /*13870*/  LDL.LU R2, [R1+0x24] ;  /* 0x0000240001027983 */ /* 0x000f220000300800 */
[----:B---3--:R-:W-:-:S05]  /*13880*/  VIADD R3, R3, 0x1 ;  /* 0x0000000103037836 */ /* 0x008fca0000000000 */
[----:B------:R-:W-:Y:S01]  /*13890*/  LEA.HI R0, R3, R3, RZ, 0x1 ;  /* 0x0000000303007211 */ /* 0x000fe200078f08ff */
[----:B------:R0:W-:Y:S03]  /*138a0*/  STL [R1+0x28], R3 ;  /* 0x0000280301007387 */ /* 0x0001e60000100800 */
[----:B------:R-:W-:-:S05]  /*138b0*/  LOP3.LUT R0, R0, 0xfffffffe, RZ, 0xc0, !PT ;  /* 0xfffffffe00007812 */ /* 0x000fca00078ec0ff */
[----:B0-----:R-:W-:Y:S01]  /*138c0*/  IMAD.IADD R3, R3, 0x1, -R0 ;  /* 0x0000000103037824 */ /* 0x001fe200078e0a00 */
[----:B----4-:R-:W-:-:S04]  /*138d0*/  IADD3 R0, R2, -0x2, RZ ;  /* 0xfffffffe02007810 */ /* 0x010fc80007ffe0ff */
[----:B------:R-:W-:Y:S01]  /*138e0*/  SHF.L.U32 R3, R3, 0x1f, RZ ;  /* 0x0000001f03037819 */ /* 0x000fe200000006ff */
[----:B------:R-:W-:Y:S01]  /*138f0*/  NOP ;  /* 0x0000000000007918 */ /* 0x000fe20000000000 */
[----:B------:R0:W-:Y:S01]  /*13900*/  SYNCS.ARRIVE.TRANS64.A1T0 RZ, [R22+URZ+0x38800], RZ ;  /* 0x038800ff16ff79a7 */ /* 0x0001e2000810003f */
[----:B------:R-:W-:Y:S01]  /*13910*/  BSSY B0, `(.L_x_264) ;  /* 0x0000003000007945 */ /* 0x000fe20003800000 */
[----:B------:R-:W3:Y:S03]  /*13920*/  SYNCS.PHASECHK.TRANS64.TRYWAIT P0, [R22+URZ+0x38820], R3 ;  /* 0x03882003160075a7 */ /* 0x000ee6000800017f */
[----:B0--3--:R-:W-:Y:S05]  /*13930*/  @!P0 BRA `(.L_x_265) ;  /* 0x0000003c00708947 */ /* 0x009fea0003800000 */
.L_x_348:
[----:B------:R-:W-:Y:S05]  /*13940*/  BSYNC B0 ;  /* 0x0000000000007941 */ /* 0x000fea0003800000 */
.L_x_264:
[----:B------:R-:W3:Y:S01]  /*13950*/  LDL R2, [R1+0x4] ;  /* 0x0000040001027983 */ /* 0x000ee20000100800 */
[----:B------:R-:W-:Y:S01]  /*13960*/  BSSY B0, `(.L_x_266) ;  /* 0x0000110000007945 */ /* 0x000fe20003800000 */
[----:B---3--:R-:W-:-:S13]  /*13970*/  ISETP.GE.AND P0, PT, R0, R2, PT ;  /* 0x000000020000720c */ /* 0x008fda0003f06270 */
[----:B------:R-:W-:Y:S05]  /*13980*/  @!P0 BRA `(.L_x_267) ;  /* 0x0000001000348947 */ /* 0x000fea0003800000 */
[----:B------:R-:W-:Y:S01]  /*13990*/  ULDC UR4, c[0x0][0x2f4] ;  /* 0x0000bd0000047ab9 */ /* 0x000fe20000000800 */
[----:B--2---:R-:W-:Y:S01]  /*139a0*/  IMAD.MOV.U32 R7, RZ, RZ, R27 ;  /* 0x000000ffff077224 */ /* 0x004fe200078e001b */
[----:B------:R-:W-:Y:S01]  /*139b0*/  ISETP.GE.AND P4, PT, R32, UR4, PT ;  /* 0x0000000420007c0c */ /* 0x000fe2000bf86270 */
[----:B------:R-:W-:Y:S01]  /*139c0*/  IMAD.MOV.U32 R17, RZ, RZ, R28 ;  /* 0x000000ffff117224 */ /* 0x000fe200078e001c */
[----:B------:R-:W-:Y:S01]  /*139d0*/  ISETP.GE.AND P3, PT, R37, UR4, PT ;  /* 0x0000000425007c0c */ /* 0x000fe2000bf66270 */
[----:B------:R-:W-:Y:S01]  /*139e0*/  IMAD.MOV.U32 R29, RZ, RZ, R26 ;  /* 0x000000ffff1d7224 */ /* 0x000fe200078e001a */
[----:B------:R-:W-:Y:S02]  /*139f0*/  ISETP.GE.AND P2, PT, R36, UR4, PT ;  /* 0x0000000424007c0c */ /* 0x000fe4000bf46270 */
[----:B------:R-:W-:-:S13]  /*13a00*/  ISETP.GE.AND P1, PT, R34, UR4, PT ;  /* 0x0000000422007c0c */ /* 0x000fda000bf26270 */
.L_x_280:
[----:B------:R-:W2:Y:S04]  /*13a10*/  LDL R6, [R1+0x8] ;  /* 0x0000080001067983 */ /* 0x000ea80000100800 */
[----:B------:R-:W3:Y:S01]  /*13a20*/  LDL R8, [R1+0xc] ;  /* 0x00000c0001087983 */ /* 0x000ee20000100800 */
[----:B------:R-:W4:Y:S01]  /*13a30*/  S2R R2, SR_TID.X ;  /* 0x0000000000027919 */ /* 0x000f220000002100 */
[----:B------:R-:W1:Y:S01]  /*13a40*/  S2R R9, SR_TID.X ;  /* 0x0000000000097919 */ /* 0x000e620000002100 */
[----:B----4-:R-:W-:-:S04]  /*13a50*/  LOP3.LUT R2, R2, 0x7f, RZ, 0xc0, !PT ;  /* 0x0000007f02027812 */ /* 0x010fc800078ec0ff */
[----:B0-----:R-:W-:Y:S02]  /*13a60*/  SHF.R.U32.HI R3, RZ, 0x3, R2 ;  /* 0x00000003ff037819 */ /* 0x001fe40000011602 */
[----:B------:R-:W0:Y:S01]  /*13a70*/  LDC R2, c[0x0][0x430] ;  /* 0x00010c00ff027b82 */ /* 0x000e220000000800 */
[----:B-1----:R-:W-:-:S05]  /*13a80*/  IMAD.SHL.U32 R9, R9, 0x10, RZ ;  /* 0x0000001009097824 */ /* 0x002fca00078e00ff */
[----:B------:R-:W-:-:S04]  /*13a90*/  LOP3.LUT R9, R3, 0x70, R9, 0xf8, !PT ;  /* 0x0000007003097812 */ /* 0x000fc800078ef809 */
[----:B------:R-:W-:-:S13]  /*13aa0*/  ISETP.GT.U32.AND P6, PT, R9, 0x4f, PT ;  /* 0x0000004f0900780c */ /* 0x000fda0003fc4070 */
[----:B------:R-:W3:Y:S01]  /*13ab0*/  @!P6 LDC.64 R4, c[0x0][0x428] ;  /* 0x00010a00ff04eb82 */ /* 0x000ee20000000a00 */
[----:B0-----:R-:W-:-:S13]  /*13ac0*/  ISETP.NE.AND P0, PT, R2, 0x1, PT ;  /* 0x000000010200780c */ /* 0x001fda0003f05270 */
[----:B------:R-:W0:Y:S08]  /*13ad0*/  @P0 LDC R3, c[0x0][0x434] ;  /* 0x00010d00ff030b82 */ /* 0x000e300000000800 */
[----:B------:R-:W1:Y:S01]  /*13ae0*/  @P0 LDC R2, c[0x0][0x438] ;  /* 0x00010e00ff020b82 */ /* 0x000e620000000800 */
[----:B--2---:R-:W-:-:S04]  /*13af0*/  IMAD R6, R0, 0x50, R6 ;  /* 0x0000005000067824 */ /* 0x004fc800078e0206 */
[----:B------:R-:W-:-:S04]  /*13b00*/  IMAD.IADD R6, R9, 0x1, R6 ;  /* 0x0000000109067824 */ /* 0x000fc800078e0206 */
[----:B0-----:R-:W-:-:S04]  /*13b10*/  @P0 IMAD.HI.U32 R3, R6, R3, RZ ;  /* 0x0000000306030227 */ /* 0x001fc800078e00ff */
[----:B------:R-:W-:Y:S01]  /*13b20*/  IMAD.MOV.U32 R10, RZ, RZ, R6 ;  /* 0x000000ffff0a7224 */ /* 0x000fe200078e0006 */
[----:B-1----:R-:W-:Y:S01]  /*13b30*/  @P0 SHF.R.U32.HI R10, RZ, R2, R3 ;  /* 0x00000002ff0a0219 */ /* 0x002fe20000011603 */
[----:B---3--:R-:W-:Y:S02]  /*13b40*/  @!P6 IMAD R2, R8, R4, RZ ;  /* 0x000000040802e224 */ /* 0x008fe400078e02ff */
[----:B------:R-:W0:Y:S01]  /*13b50*/  @!P6 LDC.64 R8, c[0x0][0x418] ;  /* 0x00010600ff08eb82 */ /* 0x000e220000000a00 */
[----:B------:R-:W-:Y:S01]  /*13b60*/  @!P6 SHF.R.S32.HI R3, RZ, 0x1f, R10 ;  /* 0x0000001fff03e819 */ /* 0x000fe2000001140a */
[----:B------:R-:W-:Y:S02]  /*13b70*/  @!P6 IMAD R5, R30, R5, R2 ;  /* 0x000000051e05e224 */ /* 0x000fe400078e0202 */
[----:B------:R-:W-:-:S04]  /*13b80*/  @!P6 IMAD.MOV.U32 R2, RZ, RZ, R10 ;  /* 0x000000ffff02e224 */ /* 0x000fc800078e000a */
[----:B------:R-:W-:-:S04]  /*13b90*/  @!P6 IMAD.WIDE.U32 R2, R30, R4, R2 ;  /* 0x000000041e02e225 */ /* 0x000fc800078e0002 */
[----:B------:R-:W-:Y:S02]  /*13ba0*/  @!P6 IMAD.IADD R5, R5, 0x1, R3 ;  /* 0x000000010505e824 */ /* 0x000fe400078e0203 */
[----:B------:R-:W-:Y:S01]  /*13bb0*/  IMAD.MOV.U32 R4, RZ, RZ, RZ ;  /* 0x000000ffff047224 */ /* 0x000fe200078e00ff */
[----:B0-----:R-:W-:-:S04]  /*13bc0*/  @!P6 LEA R8, P0, R2, R8, 0x2 ;  /* 0x000000080208e211 */ /* 0x001fc800078010ff */
[----:B------:R-:W-:-:S05]  /*13bd0*/  @!P6 LEA.HI.X R9, R2, R9, R5, 0x2, P0 ;  /* 0x000000090209e211 */ /* 0x000fca00000f1405 */
[----:B------:R0:W5:Y:S01]  /*13be0*/  @!P6 LDG.E R4, desc[UR36][R8.64] ;  /* 0x000000240804e981 */ /* 0x000162000c1e1900 */
[----:B------:R-:W-:Y:S01]  /*13bf0*/  LOP3.LUT P5, RZ, R23, 0x20, RZ, 0xc0, !PT ;  /* 0x0000002017ff7812 */ /* 0x000fe200078ac0ff */
[----:B------:R-:W-:Y:S01]  /*13c00*/  VIADD R27, R7, 0x1 ;  /* 0x00000001071b7836 */ /* 0x000fe20000000000 */
[----:B------:R-:W-:Y:S05]  /*13c10*/  YIELD ;  /* 0x0000000000007946 */ /* 0x000fea0003800000 */
[----:B------:R-:W-:Y:S01]  /*13c20*/  ISETP.NE.AND P0, PT, R27, 0x2, PT ;  /* 0x000000021b00780c */ /* 0x000fe20003f05270 */
[----:B------:R-:W-:Y:S01]  /*13c30*/  IMAD.MOV R5, RZ, RZ, -R10 ;  /* 0x000000ffff057224 */ /* 0x000fe200078e0a0a */
[----:B------:R-:W-:-:S02]  /*13c40*/  ULDC UR4, c[0x0][0x430] ;  /* 0x00010c0000047ab9 */ /* 0x000fc40000000800 */
[----:B------:R-:W-:Y:S01]  /*13c50*/  SEL R28, RZ, 0x1, P0 ;  /* 0x00000001ff1c7807 */ /* 0x000fe20000000000 */
[----:B------:R-:W-:Y:S01]  /*13c60*/  IMAD R5, R5, UR4, R6 ;  /* 0x0000000405057c24 */ /* 0x000fe2000f8e0206 */
[----:B------:R-:W-:Y:S01]  /*13c70*/  SEL R27, R27, RZ, P0 ;  /* 0x000000ff1b1b7207 */ /* 0x000fe20000000000 */
[----:B------:R-:W-:Y:S01]  /*13c80*/  IMAD.MOV.U32 R26, RZ, RZ, R0 ;  /* 0x000000ffff1a7224 */ /* 0x000fe200078e0000 */
[----:B------:R-:W-:Y:S01]  /*13c90*/  LOP3.LUT R28, R17, R28, RZ, 0x3c, !PT ;  /* 0x0000001c111c7212 */ /* 0x000fe200078e3cff */
[----:B0-----:R-:W-:Y:S06]  /*13ca0*/  @!P5 BRA `(.L_x_268) ;  /* 0x000000000004d947 */ /* 0x001fec0003800000 */
[----:B------:R-:W-:Y:S01]  /*13cb0*/  BPT.TRAP 0x1 ;  /* 0x000000040000795c */ /* 0x000fe20000300000 */
.L_x_268:
[----:B------:R-:W-:Y:S01]  /*13cc0*/  IMAD R6, R27, 0x8, R22 ;  /* 0x000000081b067824 */ /* 0x000fe200078e0216 */
[----:B------:R-:W-:Y:S01]  /*13cd0*/  SHF.L.U32 R3, R28, 0x1f, RZ ;  /* 0x0000001f1c037819 */ /* 0x000fe200000006ff */
[----:B------:R-:W-:Y:S03]  /*13ce0*/  BSSY B1, `(.L_x_269) ;  /* 0x0000003000017945 */ /* 0x000fe60003800000 */
[----:B------:R-:W0:Y:S02]  /*13cf0*/  SYNCS.PHASECHK.TRANS64.TRYWAIT P0, [R6+URZ+0x38840], R3 ;  /* 0x03884003060075a7 */ /* 0x000e24000800017f */
[----:B0-----:R-:W-:Y:S05]  /*13d00*/  @!P0 BRA `(.L_x_270) ;  /* 0x0000003800908947 */ /* 0x001fea0003800000 */
.L_x_349:
[----:B------:R-:W-:Y:S05]  /*13d10*/  BSYNC B1 ;  /* 0x0000000000017941 */ /* 0x000fea0003800000 */
.L_x_269:
[----:B------:R-:W-:Y:S01]  /*13d20*/  SHF.R.S32.HI R20, RZ, 0x1f, R5 ;  /* 0x0000001fff147819 */ /* 0x000fe20000011405 */
[----:B------:R-:W-:Y:S01]  /*13d30*/  ULDC.64 UR4, c[0x0][0x300] ;  /* 0x0000c00000047ab9 */ /* 0x000fe20000000a00 */
[----:B-----5:R-:W-:Y:S01]  /*13d40*/  SHF.R.S32.HI R21, RZ, 0x1f, R4 ;  /* 0x0000001fff157819 */ /* 0x020fe20000011404 */
[----:B0-----:R-:W-:Y:S01]  /*13d50*/  IMAD.WIDE.U32 R2, R5, UR4, RZ ;  /* 0x0000000405027c25 */ /* 0x001fe2000f8e00ff */
[----:B------:R-:W-:Y:S01]  /*13d60*/  ULDC.64 UR6, c[0x0][0x2e8] ;  /* 0x0000ba0000067ab9 */ /* 0x000fe20000000a00 */
[----:B------:R-:W-:Y:S02]  /*13d70*/  LOP3.LUT P5, RZ, R23, 0x2, RZ, 0xc0, !PT ;  /* 0x0000000217ff7812 */ /* 0x000fe400078ac0ff */
[----:B------:R-:W-:Y:S02]  /*13d80*/  IMAD R0, R20, UR4, RZ ;  /* 0x0000000414007c24 */ /* 0x000fe4000f8e02ff */
[----:B------:R-:W-:Y:S02]  /*13d90*/  IMAD R9, R27, 0x5000, R31 ;  /* 0x000050001b097824 */ /* 0x000fe400078e021f */
[----:B------:R-:W-:Y:S01]  /*13da0*/  IMAD R0, R5, UR5, R0 ;  /* 0x0000000505007c24 */ /* 0x000fe2000f8e0200 */
[----:B------:R-:W-:-:S03]  /*13db0*/  ULDC.64 UR4, c[0x0][0x310] ;  /* 0x0000c40000047ab9 */ /* 0x000fc60000000a00 */
[----:B------:R-:W-:Y:S02]  /*13dc0*/  IMAD.IADD R3, R3, 0x1, R0 ;  /* 0x0000000103037824 */ /* 0x000fe400078e0200 */
[----:B------:R-:W-:Y:S02]  /*13dd0*/  IMAD R0, R21, UR4, RZ ;  /* 0x0000000415007c24 */ /* 0x000fe4000f8e02ff */
[----:B------:R-:W-:-:S04]  /*13de0*/  IMAD.WIDE.U32 R2, R4, UR4, R2 ;  /* 0x0000000404027c25 */ /* 0x000fc8000f8e0002 */
[----:B------:R-:W-:Y:S01]  /*13df0*/  IMAD R0, R4, UR5, R0 ;  /* 0x0000000504007c24 */ /* 0x000fe2000f8e0200 */
[----:B------:R-:W-:-:S03]  /*13e00*/  ULDC.64 UR4, c[0x0][0x308] ;  /* 0x0000c20000047ab9 */ /* 0x000fc60000000a00 */
[----:B------:R-:W-:Y:S02]  /*13e10*/  IMAD.IADD R3, R3, 0x1, R0 ;  /* 0x0000000103037824 */ /* 0x000fe400078e0200 */
[----:B------:R-:W-:Y:S01]  /*13e20*/  IMAD.WIDE.U32 R2, R25, UR4, R2 ;  /* 0x0000000419027c25 */ /* 0x000fe2000f8e0002 */
[----:B------:R-:W-:-:S03]  /*13e30*/  UMOV UR4, 0xffffffff ;  /* 0xffffffff00047882 */ /* 0x000fc60000000000 */
[----:B------:R-:W-:Y:S01]  /*13e40*/  IMAD R10, R25, UR5, R3 ;  /* 0x00000005190a7c24 */ /* 0x000fe2000f8e0203 */
[----:B------:R-:W-:-:S04]  /*13e50*/  LEA R8, P0, R2, UR6, 0x1 ;  /* 0x0000000602087c11 */ /* 0x000fc8000f8008ff */
[----:B------:R-:W-:Y:S01]  /*13e60*/  LEA.HI.X R10, R2, UR7, R10, 0x1, P0 ;  /* 0x00000007020a7c11 */ /* 0x000fe200080f0c0a */
[----:B------:R-:W-:Y:S08]  /*13e70*/  BRA.DIV UR4, `(.L_x_271) ;  /* 0x0000003a04487947 */ /* 0x000ff0000b800000 */
[----:B------:R-:W0:Y:S01]  /*13e80*/  SHFL.IDX PT, R2, R8, RZ, 0x181f ;  /* 0x00181fff08027589 */ /* 0x000e2200000e0000 */
[----:B------:R-:W-:Y:S01]  /*13e90*/  LOP3.LUT R23, R23, 0xfffffbff, RZ, 0xc0, !PT ;  /* 0xfffffbff17177812 */ /* 0x000fe200078ec0ff */
[----:B------:R-:W-:Y:S01]  /*13ea0*/  IMAD R9, R9, 0x2, R22 ;  /* 0x0000000209097824 */ /* 0x000fe200078e0216 */
[----:B------:R-:W-:Y:S01]  /*13eb0*/  SHF.L.U32 R0, R32, 0x1, RZ ;  /* 0x0000000120007819 */ /* 0x000fe200000006ff */
[----:B------:R-:W1:Y:S01]  /*13ec0*/  SHFL.IDX PT, R3, R10, RZ, 0x181f ;  /* 0x00181fff0a037589 */ /* 0x000e6200000e0000 */
[----:B------:R-:W-:-:S03]  /*13ed0*/  @P2 LOP3.LUT R23, R23, 0x400, RZ, 0xfc, !PT ;  /* 0x0000040017172812 */ /* 0x000fc600078efcff */
[----:B------:R-:W-:Y:S01]  /*13ee0*/  SHFL.IDX PT, R35, R10, 0x1, 0x181f ;  /* 0x00381f000a237f89 */ /* 0x000fe200000e0000 */
[C---:B------:R-:W-:Y:S02]  /*13ef0*/  LOP3.LUT P2, RZ, R23.reuse, 0x10, RZ, 0xc0, !PT ;  /* 0x0000001017ff7812 */ /* 0x040fe4000784c0ff */
[----:B------:R-:W-:-:S04]  /*13f00*/  LOP3.LUT R23, R23, 0xfffffdff, RZ, 0xc0, !PT ;  /* 0xfffffdff17177812 */ /* 0x000fc800078ec0ff */
[----:B------:R-:W-:-:S04]  /*13f10*/  @P1 LOP3.LUT R23, R23, 0x200, RZ, 0xfc, !PT ;  /* 0x0000020017171812 */ /* 0x000fc800078efcff */
[C---:B------:R-:W-:Y:S02]  /*13f20*/  LOP3.LUT P1, RZ, R23.reuse, 0x8, RZ, 0xc0, !PT ;  /* 0x0000000817ff7812 */ /* 0x040fe4000782c0ff */
[----:B------:R-:W-:Y:S02]  /*13f30*/  LOP3.LUT P6, RZ, R23, 0x4, RZ, 0xc0, !PT ;  /* 0x0000000417ff7812 */ /* 0x000fe400078cc0ff */
[----:B0-----:R-:W-:-:S05]  /*13f40*/  IADD3 R2, P0, R2, R0, RZ ;  /* 0x0000000002027210 */ /* 0x001fca0007f1e0ff */
[----:B-1----:R-:W-:-:S05]  /*13f50*/  IMAD.X R3, RZ, RZ, R3, P0 ;  /* 0x000000ffff037224 */ /* 0x002fca00000e0603 */
[----:B------:R-:W-:Y:S04]  /*13f60*/  LDGSTS.E.BYPASS.LTC128B.128 [R9+0x24400], desc[UR36][R2.64], !P2 ;  /* 0x2440000002097fae */ /* 0x000fe8000d101d64 */
[----:B------:R-:W-:Y:S04]  /*13f70*/  LDGSTS.E.BYPASS.LTC128B.128 [R9+0x26c00], desc[UR36][R2.64+0x80], !P1 ;  /* 0x26c0008002097fae */ /* 0x000fe8000c901d64 */
[----:B------:R-:W-:Y:S04]  /*13f80*/  LDGSTS.E.BYPASS.LTC128B.128 [R9+0x29400], desc[UR36][R2.64+0x100], !P6 ;  /* 0x2940010002097fae */ /* 0x000fe8000f101d64 */
[----:B------:R0:W-:Y:S04]  /*13f90*/  LDGSTS.E.BYPASS.LTC128B.128 [R9+0x2bc00], desc[UR36][R2.64+0x180], !P5 ;  /* 0x2bc0018002097fae */ /* 0x0001e8000e901d64 */
[----:B0-----:R-:W0:Y:S02]  /*13fa0*/  SHFL.IDX PT, R2, R8, 0x1, 0x181f ;  /* 0x00381f0008027f89 */ /* 0x001e2400000e0000 */
[----:B0-----:R-:W-:-:S05]  /*13fb0*/  IADD3 R2, P0, R2, R0, RZ ;  /* 0x0000000002027210 */ /* 0x001fca0007f1e0ff */
[----:B------:R-:W-:Y:S02]  /*13fc0*/  IMAD.X R3, RZ, RZ, R35, P0 ;  /* 0x000000ffff037224 */ /* 0x000fe400000e0623 */
[----:B------:R-:W-:Y:S04]  /*13fd0*/  SHFL.IDX PT, R35, R10, 0x2, 0x181f ;  /* 0x00581f000a237f89 */ /* 0x000fe800000e0000 */
        /* <DEDUP_REMOVED lines=15> */
[----:B------:R0:W1:Y:S04]  /*140d0*/  SHFL.IDX PT, R35, R10, 0x4, 0x181f ;  /* 0x00981f000a237f89 */ /* 0x00006800000e0000 */
[----:B------:R-:W-:Y:S01]  /*140e0*/  LDGSTS.E.BYPASS.LTC128B.128 [R9+0x25c00], desc[UR36][R2.64], !P2 ;  /* 0x25c0000002097fae */ /* 0x000fe2000d101d64 */
[----:B------:R-:W-:-:S03]  /*140f0*/  LOP3.LUT P2, RZ, R23, 0x400, RZ, 0xc0, !PT ;  /* 0x0000040017ff7812 */ /* 0x000fc6000784c0ff */
[----:B------:R-:W-:Y:S01]  /*14100*/  LDGSTS.E.BYPASS.LTC128B.128 [R9+0x28400], desc[UR36][R2.64+0x80], !P1 ;  /* 0x2840008002097fae */ /* 0x000fe2000c901d64 */
[----:B------:R-:W-:-:S03]  /*14110*/  LOP3.LUT P1, RZ, R23, 0x200, RZ, 0xc0, !PT ;  /* 0x0000020017ff7812 */ /* 0x000fc6000782c0ff */
[----:B------:R-:W-:Y:S04]  /*14120*/  LDGSTS.E.BYPASS.LTC128B.128 [R9+0x2ac00], desc[UR36][R2.64+0x100], !P6 ;  /* 0x2ac0010002097fae */ /* 0x000fe8000f101d64 */
[----:B------:R2:W-:Y:S04]  /*14130*/  LDGSTS.E.BYPASS.LTC128B.128 [R9+0x2d400], desc[UR36][R2.64+0x180], !P5 ;  /* 0x2d40018002097fae */ /* 0x0005e8000e901d64 */
[----:B-12---:R0:W2:Y:S02]  /*14140*/  SHFL.IDX PT, R2, R8, 0x4, 0x181f ;  /* 0x00981f0008027f89 */ /* 0x0060a400000e0000 */
.L_x_361:
[----:B------:R-:W-:Y:S02]  /*14150*/  LOP3.LUT R23, R23, 0xfffffdff, RZ, 0xc0, !PT ;  /* 0xfffffdff17177812 */ /* 0x000fe400078ec0ff */
[----:B--2---:R-:W-:Y:S02]  /*14160*/  IADD3 R2, P0, R2, R0, RZ ;  /* 0x0000000002027210 */ /* 0x004fe40007f1e0ff */
[----:B------:R-:W-:-:S03]  /*14170*/  @P1 LOP3.LUT R23, R23, 0x200, RZ, 0xfc, !PT ;  /* 0x0000020017171812 */ /* 0x000fc600078efcff */
[----:B------:R-:W-:Y:S01]  /*14180*/  IMAD.X R3, RZ, RZ, R35, P0 ;  /* 0x000000ffff037224 */ /* 0x000fe200000e0623 */
[C---:B------:R-:W-:Y:S02]  /*14190*/  LOP3.LUT P1, RZ, R23.reuse, 0x10, RZ, 0xc0, !PT ;  /* 0x0000001017ff7812 */ /* 0x040fe4000782c0ff */
[C---:B------:R-:W-:Y:S02]  /*141a0*/  LOP3.LUT P0, RZ, R23.reuse, 0x8, RZ, 0xc0, !PT ;  /* 0x0000000817ff7812 */ /* 0x040fe4000780c0ff */
[----:B------:R-:W-:-:S09]  /*141b0*/  LOP3.LUT P6, RZ, R23, 0x4, RZ, 0xc0, !PT ;  /* 0x0000000417ff7812 */ /* 0x000fd200078cc0ff */
[----:B------:R-:W-:Y:S01]  /*141c0*/  @!PT LDS RZ, [RZ] ;  /* 0x00000000fffff984 */ /* 0x000fe20000000800 */
[----:B------:R-:W-:Y:S01]  /*141d0*/  @!PT LDS RZ, [RZ] ;  /* 0x00000000fffff984 */ /* 0x000fe20000000800 */
[----:B------:R-:W-:Y:S01]  /*141e0*/  @!PT LDS RZ, [RZ] ;  /* 0x00000000fffff984 */ /* 0x000fe20000000800 */
[----:B------:R1:W-:Y:S01]  /*141f0*/  LDGSTS.E.BYPASS.LTC128B.128 [R9+0x26400], desc[UR36][R2.64], !P1 ;  /* 0x2640000002097fae */ /* 0x0003e2000c901d64 */
[----:B------:R-:W-:-:S03]  /*14200*/  LOP3.LUT P1, RZ, R23, 0x200, RZ, 0xc0, !PT ;  /* 0x0000020017ff7812 */ /* 0x000fc6000782c0ff */
[----:B------:R1:W-:Y:S01]  /*14210*/  LDGSTS.E.BYPASS.LTC128B.128 [R9+0x28c00], desc[UR36][R2.64+0x80], !P0 ;  /* 0x28c0008002097fae */ /* 0x0003e2000c101d64 */
[----:B------:R-:W-:-:S03]  /*14220*/  PLOP3.LUT P0, PT, PT, PT, PT, 0x80, 0x0 ;  /* 0x000000000000781c */ /* 0x000fc60003f0f070 */
[----:B------:R1:W-:Y:S04]  /*14230*/  LDGSTS.E.BYPASS.LTC128B.128 [R9+0x2b400], desc[UR36][R2.64+0x100], !P6 ;  /* 0x2b40010002097fae */ /* 0x0003e8000f101d64 */
[----:B------:R1:W-:Y:S01]  /*14240*/  LDGSTS.E.BYPASS.LTC128B.128 [R9+0x2dc00], desc[UR36][R2.64+0x180], !P5 ;  /* 0x2dc0018002097fae */ /* 0x0003e2000e901d64 */
[----:B------:R-:W-:-:S05]  /*14250*/  NOP ;  /* 0x0000000000007918 */ /* 0x000fca0000000000 */
.L_x_272:
        /* <DEDUP_REMOVED lines=10> */
.L_x_273:
[----:B------:R2:W-:Y:S01]  /*14300*/  SYNCS.ARRIVE.TRANS64.A1T0 RZ, [R6+URZ+0x38830], RZ ;  /* 0x038830ff06ff79a7 */ /* 0x0005e2000810003f */
[----:B------:R-:W-:Y:S05]  /*14310*/  @!P6 BRA `(.L_x_274) ;  /* 0x000000000004e947 */ /* 0x000fea0003800000 */
[----:B------:R-:W-:Y:S01]  /*14320*/  BPT.TRAP 0x1 ;  /* 0x000000040000795c */ /* 0x000fe20000300000 */
.L_x_274:
[----:B-1----:R-:W-:Y:S01]  /*14330*/  SHF.L.U32 R2, R17, 0x1f, RZ ;  /* 0x0000001f11027819 */ /* 0x002fe200000006ff */
[----:B--2---:R-:W-:Y:S01]  /*14340*/  IMAD R6, R7, 0x8, R22 ;  /* 0x0000000807067824 */ /* 0x004fe200078e0216 */
[----:B------:R-:W-:Y:S03]  /*14350*/  BSSY B1, `(.L_x_275) ;  /* 0x0000003000017945 */ /* 0x000fe60003800000 */
[----:B------:R-:W1:Y:S02]  /*14360*/  SYNCS.PHASECHK.TRANS64.TRYWAIT P0, [R6+URZ+0x38860], R2 ;  /* 0x03886002060075a7 */ /* 0x000e64000800017f */
[----:B-1----:R-:W-:Y:S05]  /*14370*/  @!P0 BRA `(.L_x_276) ;  /* 0x0000003800cc8947 */ /* 0x002fea0003800000 */
.L_x_362:
[----:B------:R-:W-:Y:S05]  /*14380*/  BSYNC B1 ;  /* 0x0000000000017941 */ /* 0x000fea0003800000 */
.L_x_275:
[----:B0-----:R-:W2:Y:S01]  /*14390*/  LDL R8, [R1] ;  /* 0x0000000001087983 */ /* 0x001ea20000100800 */
[----:B------:R-:W0:Y:S01]  /*143a0*/  S2R R3, SR_TID.X ;  /* 0x0000000000037919 */ /* 0x000e220000002100 */
[----:B------:R-:W-:Y:S01]  /*143b0*/  UMOV UR4, 0xffffffff ;  /* 0xffffffff00047882 */ /* 0x000fe20000000000 */
[----:B------:R-:W-:Y:S01]  /*143c0*/  IMAD R7, R7, 0x5000, R31 ;  /* 0x0000500007077824 */ /* 0x000fe200078e021f */
[----:B0-----:R-:W-:-:S04]  /*143d0*/  LOP3.LUT R3, R3, 0x7f, RZ, 0xc0, !PT ;  /* 0x0000007f03037812 */ /* 0x001fc800078ec0ff */
[----:B------:R-:W-:Y:S01]  /*143e0*/  SHF.R.U32.HI R3, RZ, 0x3, R3 ;  /* 0x00000003ff037819 */ /* 0x000fe20000011603 */
[----:B--2---:R-:W-:-:S04]  /*143f0*/  IMAD R8, R29, -0x50, R8 ;  /* 0xffffffb01d087824 */ /* 0x004fc800078e0208 */
[----:B------:R-:W-:Y:S01]  /*14400*/  IMAD.IADD R8, R8, 0x1, -R3 ;  /* 0x0000000108087824 */ /* 0x000fe200078e0a03 */
[----:B------:R-:W-:Y:S06]  /*14410*/  BRA.DIV UR4, `(.L_x_277) ;  /* 0x0000003a04b87947 */ /* 0x000fec000b800000 */
[----:B-1----:R-:W0:Y:S01]  /*14420*/  SHFL.IDX PT, R2, R18, RZ, 0x181f ;  /* 0x00181fff12027589 */ /* 0x002e2200000e0000 */
[----:B------:R-:W-:-:S03]  /*14430*/  IMAD R7, R7, 0x2, R22 ;  /* 0x0000000207077824 */ /* 0x000fc600078e0216 */
[----:B------:R-:W1:Y:S04]  /*14440*/  SHFL.IDX PT, R3, R24, RZ, 0x181f ;  /* 0x00181fff18037589 */ /* 0x000e6800000e0000 */
[----:B------:R-:W-:Y:S01]  /*14450*/  SHFL.IDX PT, R14, R18, 0x4, 0x181f ;  /* 0x00981f00120e7f89 */ /* 0x000fe200000e0000 */
[----:B0-----:R-:W-:-:S05]  /*14460*/  IADD3 R2, P0, R2, R0, RZ ;  /* 0x0000000002027210 */ /* 0x001fca0007f1e0ff */
[----:B-1----:R-:W-:Y:S01]  /*14470*/  IMAD.X R3, RZ, RZ, R3, P0 ;  /* 0x000000ffff037224 */ /* 0x002fe200000e0603 */
        /* <DEDUP_REMOVED lines=8> */
[----:B0-----:R-:W0:Y:S04]  /*14500*/  SHFL.IDX PT, R2, R18, 0x1, 0x181f ;  /* 0x00381f0012027f89 */ /* 0x001e2800000e0000 */
[----:B------:R-:W1:Y:S01]  /*14510*/  SHFL.IDX PT, R3, R24, 0x1, 0x181f ;  /* 0x00381f0018037f89 */ /* 0x000e6200000e0000 */
        /* <DEDUP_REMOVED lines=23> */
[----:B------:R-:W1:Y:S04]  /*14690*/  SHFL.IDX PT, R3, R24, 0x3, 0x181f ;  /* 0x00781f0018037f89 */ /* 0x000e6800000e0000 */
[----:B------:R-:W2:Y:S01]  /*146a0*/  SHFL.IDX PT, R24, R24, 0x4, 0x181f ;  /* 0x00981f0018187f89 */ /* 0x000ea200000e0000 */
[----:B0-----:R-:W-:-:S05]  /*146b0*/  IADD3 R2, P0, R2, R0, RZ ;  /* 0x0000000002027210 */ /* 0x001fca0007f1e0ff */
[----:B-1----:R-:W-:Y:S01]  /*146c0*/  IMAD.X R3, RZ, RZ, R3, P0 ;  /* 0x000000ffff037224 */ /* 0x002fe200000e0603 */
[----:B------:R-:W-:-:S13]  /*146d0*/  ISETP.LT.OR P0, PT, R8, 0x31, P4 ;  /* 0x000000310800780c */ /* 0x000fda0002701670 */
[----:B------:R0:W-:Y:S01]  /*146e0*/  LDGSTS.E.BYPASS.LTC128B.128 [R7+0x1c00], desc[UR36][R2.64], !P0 ;  /* 0x01c0000002077fae */ /* 0x0001e2000c101d64 */
[----:B------:R-:W-:-:S13]  /*146f0*/  ISETP.LT.OR P0, PT, R8, 0x31, P3 ;  /* 0x000000310800780c */ /* 0x000fda0001f01670 */
[----:B------:R0:W-:Y:S01]  /*14700*/  LDGSTS.E.BYPASS.LTC128B.128 [R7+0x4400], desc[UR36][R2.64+0x80], !P0 ;  /* 0x0440008002077fae */ /* 0x0001e2000c101d64 */
[----:B------:R-:W-:-:S13]  /*14710*/  ISETP.LT.OR P0, PT, R8, 0x31, P2 ;  /* 0x000000310800780c */ /* 0x000fda0001701670 */
[----:B------:R0:W-:Y:S01]  /*14720*/  LDGSTS.E.BYPASS.LTC128B.128 [R7+0x6c00], desc[UR36][R2.64+0x100], !P0 ;  /* 0x06c0010002077fae */ /* 0x0001e2000c101d64 */
[----:B------:R-:W-:-:S13]  /*14730*/  ISETP.LT.OR P0, PT, R8, 0x31, P1 ;  /* 0x000000310800780c */ /* 0x000fda0000f01670 */
[----:B--2---:R0:W-:Y:S02]  /*14740*/  LDGSTS.E.BYPASS.LTC128B.128 [R7+0x9400], desc[UR36][R2.64+0x180], !P0 ;  /* 0x0940018002077fae */ /* 0x0041e4000c101d64 */
.L_x_374:
[----:B01----:R-:W-:Y:S01]  /*14750*/  IADD3 R2, P0, R14, R0, RZ ;  /* 0x000000000e027210 */ /* 0x003fe20007f1e0ff */
[----:B------:R-:W-:Y:S01]  /*14760*/  ULDC.64 UR4, c[0x0][0x328] ;  /* 0x0000ca0000047ab9 */ /* 0x000fe20000000a00 */
[----:B------:R-:W-:Y:S01]  /*14770*/  ULDC.64 UR6, c[0x0][0x318] ;  /* 0x0000c60000067ab9 */ /* 0x000fe20000000a00 */
[----:B------:R-:W-:Y:S02]  /*14780*/  IMAD R20, R20, UR4, RZ ;  /* 0x0000000414147c24 */ /* 0x000fe4000f8e02ff */
[----:B------:R-:W-:Y:S01]  /*14790*/  IMAD.X R3, RZ, RZ, R24, P0 ;  /* 0x000000ffff037224 */ /* 0x000fe200000e0618 */
[----:B------:R-:W-:Y:S01]  /*147a0*/  ISETP.LT.OR P0, PT, R8, 0x41, P4 ;  /* 0x000000410800780c */ /* 0x000fe20002701670 */
[----:B------:R-:W-:-:S12]  /*147b0*/  IMAD R9, R5, UR5, R20 ;  /* 0x0000000505097c24 */ /* 0x000fd8000f8e0214 */
        /* <DEDUP_REMOVED lines=10> */
[----:B------:R-:W-:Y:S01]  /*14860*/  NOP ;  /* 0x0000000000007918 */ /* 0x000fe20000000000 */
[----:B0-----:R-:W-:Y:S01]  /*14870*/  IMAD.WIDE.U32 R2, R5, UR4, RZ ;  /* 0x0000000405027c25 */ /* 0x001fe2000f8e00ff */
[----:B------:R-:W-:-:S03]  /*14880*/  ULDC.64 UR4, c[0x0][0x338] ;  /* 0x0000ce0000047ab9 */ /* 0x000fc60000000a00 */
[----:B------:R-:W-:Y:S02]  /*14890*/  IMAD.IADD R3, R3, 0x1, R9 ;  /* 0x0000000103037824 */ /* 0x000fe400078e0209 */
[----:B------:R-:W-:Y:S02]  /*148a0*/  IMAD R21, R21, UR4, RZ ;  /* 0x0000000415157c24 */ /* 0x000fe4000f8e02ff */
[----:B------:R-:W-:-:S04]  /*148b0*/  IMAD.WIDE.U32 R2, R4, UR4, R2 ;  /* 0x0000000404027c25 */ /* 0x000fc8000f8e0002 */
[----:B------:R-:W-:Y:S01]  /*148c0*/  IMAD R21, R4, UR5, R21 ;  /* 0x0000000504157c24 */ /* 0x000fe2000f8e0215 */
[----:B------:R-:W-:-:S04]  /*148d0*/  ULDC.64 UR4, c[0x0][0x330] ;  /* 0x0000cc0000047ab9 */ /* 0x000fc80000000a00 */
[----:B------:R-:W-:-:S03]  /*148e0*/  IADD3 R3, R3, R21, RZ ;  /* 0x0000001503037210 */ /* 0x000fc60007ffe0ff */
[----:B------:R-:W-:-:S04]  /*148f0*/  IMAD.WIDE.U32 R2, R25, UR4, R2 ;  /* 0x0000000419027c25 */ /* 0x000fc8000f8e0002 */
[----:B------:R-:W-:Y:S01]  /*14900*/  IMAD R3, R25, UR5, R3 ;  /* 0x0000000519037c24 */ /* 0x000fe2000f8e0203 */
[----:B------:R-:W-:-:S04]  /*14910*/  LEA R18, P0, R2, UR6, 0x1 ;  /* 0x0000000602127c11 */ /* 0x000fc8000f8008ff */
[----:B------:R-:W-:Y:S02]  /*14920*/  LEA.HI.X R24, R2, UR7, R3, 0x1, P0 ;  /* 0x0000000702187c11 */ /* 0x000fe400080f0c03 */
[----:B------:R-:W-:-:S13]  /*14930*/  PLOP3.LUT P0, PT, PT, PT, PT, 0x80, 0x0 ;  /* 0x000000000000781c */ /* 0x000fda0003f0f070 */
.L_x_278:
        /* <DEDUP_REMOVED lines=10> */
.L_x_279:
[----:B------:R-:W2:Y:S01]  /*149e0*/  LDL R2, [R1+0x4] ;  /* 0x0000040001027983 */ /* 0x000ea20000100800 */
[----:B------:R3:W-:Y:S01]  /*149f0*/  SYNCS.ARRIVE.TRANS64.A1T0 RZ, [R6+URZ+0x38850], RZ ;  /* 0x038850ff06ff79a7 */ /* 0x0007e2000810003f */
[C---:B------:R-:W-:Y:S02]  /*14a00*/  VIADD R0, R26.reuse, 0xffffffff ;  /* 0xffffffff1a007836 */ /* 0x040fe40000000000 */
[----:B------:R-:W-:Y:S02]  /*14a10*/  IMAD.MOV.U32 R7, RZ, RZ, R27 ;  /* 0x000000ffff077224 */ /* 0x000fe400078e001b */
[----:B------:R-:W-:Y:S02]  /*14a20*/  IMAD.MOV.U32 R17, RZ, RZ, R28 ;  /* 0x000000ffff117224 */ /* 0x000fe400078e001c */
[----:B------:R-:W-:Y:S01]  /*14a30*/  IMAD.MOV.U32 R29, RZ, RZ, R26 ;  /* 0x000000ffff1d7224 */ /* 0x000fe200078e001a */
[----:B--2---:R-:W-:-:S13]  /*14a40*/  ISETP.GT.AND P0, PT, R26, R2, PT ;  /* 0x000000021a00720c */ /* 0x004fda0003f04270 */
[----:B---3--:R-:W-:Y:S05]  /*14a50*/  @P0 BRA `(.L_x_280) ;  /* 0xffffffec00ec0947 */ /* 0x008fea000383ffff */
.L_x_267:
[----:B------:R-:W-:Y:S05]  /*14a60*/  BSYNC B0 ;  /* 0x0000000000007941 */ /* 0x000fea0003800000 */
.L_x_266:
[----:B------:R-:W3:Y:S01]  /*14a70*/  S2R R2, SR_TID.X ;  /* 0x0000000000027919 */ /* 0x000ee20000002100 */
[----:B------:R-:W-:Y:S01]  /*14a80*/  BSSY B0, `(.L_x_281) ;  /* 0x0000010000007945 */ /* 0x000fe20003800000 */
[----:B---3--:R-:W-:-:S04]  /*14a90*/  LOP3.LUT R2, R2, 0x7f, RZ, 0xc0, !PT ;  /* 0x0000007f02027812 */ /* 0x008fc800078ec0ff */
[----:B------:R-:W-:-:S13]  /*14aa0*/  ISETP.NE.AND P0, PT, R2, RZ, PT ;  /* 0x000000ff0200720c */ /* 0x000fda0003f05270 */
[----:B------:R-:W-:Y:S05]  /*14ab0*/  @P0 BRA `(.L_x_282) ;  /* 0x0000000000300947 */ /* 0x000fea0003800000 */
[----:B------:R-:W3:Y:S01]  /*14ac0*/  S2R R5, SR_LANEID ;  /* 0x0000000000057919 */ /* 0x000ee20000000000 */
[----:B------:R-:W-:Y:S01]  /*14ad0*/  VOTEU.ANY UR4, UPT, PT ;  /* 0x0000000000047886 */ /* 0x000fe200038e0100 */
[----:B0-----:R-:W0:Y:S01]  /*14ae0*/  LDC.64 R2, c[0x0][0xc60] ;  /* 0x00031800ff027b82 */ /* 0x001e220000000a00 */
[----:B------:R-:W3:Y:S02]  /*14af0*/  FLO.U32 R0, UR4 ;  /* 0x0000000400007d00 */ /* 0x000ee400080e0000 */
[----:B---3--:R-:W-:-:S06]  /*14b00*/  ISETP.EQ.U32.AND P0, PT, R0, R5, PT ;  /* 0x000000050000720c */ /* 0x008fcc0003f02070 */
[----:B------:R-:W0:Y:S07]  /*14b10*/  POPC R5, UR4 ;  /* 0x0000000400057d09 */ /* 0x000e2e0008000000 */
[----:B0-----:R-:W3:Y:S01]  /*14b20*/  @P0 ATOMG.E.ADD.STRONG.GPU PT, R3, desc[UR36][R2.64], R5 ;  /* 0x00000005020309a8 */ /* 0x001ee200081ee1e4 */
[----:B------:R-:W0:Y:S02]  /*14b30*/  S2R R4, SR_LTMASK ;  /* 0x0000000000047919 */ /* 0x000e240000003900 */
[----:B0-----:R-:W-:-:S04]  /*14b40*/  LOP3.LUT R4, R4, UR4, RZ, 0xc0, !PT ;  /* 0x0000000404047c12 */ /* 0x001fc8000f8ec0ff */
[----:B--2---:R-:W0:Y:S01]  /*14b50*/  POPC R7, R4 ;  /* 0x0000000400077309 */ /* 0x004e220000000000 */
[----:B---3--:R-:W0:Y:S02]  /*14b60*/  SHFL.IDX PT, R0, R3, R0, 0x1f ;  /* 0x00001f0003007589 */ /* 0x008e2400000e0000 */
[----:B0-----:R-:W-:-:S07]  /*14b70*/  IADD3 R16, R0, UR39, R7 ;  /* 0x0000002700107c10 */ /* 0x001fce000fffe007 */
.L_x_282:
[----:B------:R-:W-:Y:S05]  /*14b80*/  BSYNC B0 ;  /* 0x0000000000007941 */ /* 0x000fea0003800000 */
.L_x_281:
[----:B------:R-:W-:-:S13]  /*14b90*/  LOP3.LUT P0, RZ, R23, 0x20, RZ, 0xc0, !PT ;  /* 0x0000002017ff7812 */ /* 0x000fda000780c0ff */
[----:B------:R-:W-:Y:S05]  /*14ba0*/  @!P0 BRA `(.L_x_283) ;  /* 0x0000000000048947 */ /* 0x000fea0003800000 */
[----:B------:R-:W-:Y:S01]  /*14bb0*/  BPT.TRAP 0x1 ;  /* 0x000000040000795c */ /* 0x000fe20000300000 */
.L_x_283:
[----:B------:R-:W3:Y:S01]  /*14bc0*/  LDL.LU R0, [R1] ;  /* 0x0000000001007983 */ /* 0x000ee20000300800 */
[----:B------:R-:W-:Y:S01]  /*14bd0*/  IMAD R4, R27, 0x8, R22 ;  /* 0x000000081b047824 */ /* 0x000fe200078e0216 */
[----:B0-----:R-:W-:Y:S01]  /*14be0*/  SHF.L.U32 R3, R28, 0x1f, RZ ;  /* 0x0000001f1c037819 */ /* 0x001fe200000006ff */
[----:B------:R-:W-:Y:S03]  /*14bf0*/  BSSY B0, `(.L_x_284) ;  /* 0x0000004000007945 */ /* 0x000fe60003800000 */
[----:B------:R-:W0:Y:S01]  /*14c00*/  SYNCS.PHASECHK.TRANS64.TRYWAIT P0, [R4+URZ+0x38860], R3 ;  /* 0x03886003040075a7 */ /* 0x000e22000800017f */
[----:B---3--:R-:W-:Y:S01]  /*14c10*/  IMAD R5, R26, -0x50, R0 ;  /* 0xffffffb01a057824 */ /* 0x008fe200078e0200 */
[----:B0-----:R-:W-:Y:S06]  /*14c20*/  @!P0 BRA `(.L_x_285) ;  /* 0x00000038008c8947 */ /* 0x001fec0003800000 */
.L_x_375:
[----:B------:R-:W-:Y:S05]  /*14c30*/  BSYNC B0 ;  /* 0x0000000000007941 */ /* 0x000fea0003800000 */
.L_x_284:
[----:B------:R-:W3:Y:S01]  /*14c40*/  S2R R0, SR_TID.X ;  /* 0x0000000000007919 */ /* 0x000ee20000002100 */
[----:B------:R-:W-:Y:S01]  /*14c50*/  UMOV UR4, 0xffffffff ;  /* 0xffffffff00047882 */ /* 0x000fe20000000000 */
[----:B--2---:R-:W-:Y:S01]  /*14c60*/  IMAD R7, R27, 0x5000, R31 ;  /* 0x000050001b077824 */ /* 0x004fe200078e021f */
[----:B---3--:R-:W-:-:S04]  /*14c70*/  LOP3.LUT R0, R0, 0x7f, RZ, 0xc0, !PT ;  /* 0x0000007f00007812 */ /* 0x008fc800078ec0ff */
[----:B------:R-:W-:-:S05]  /*14c80*/  SHF.R.U32.HI R0, RZ, 0x3, R0 ;  /* 0x00000003ff007819 */ /* 0x000fca0000011600 */
[----:B------:R-:W-:Y:S01]  /*14c90*/  IMAD.IADD R5, R5, 0x1, -R0 ;  /* 0x0000000105057824 */ /* 0x000fe200078e0a00 */
[----:B------:R-:W-:Y:S06]  /*14ca0*/  BRA.DIV UR4, `(.L_x_286) ;  /* 0x0000003a04807947 */ /* 0x000fec000b800000 */
[----:B-1----:R-:W1:Y:S01]  /*14cb0*/  SHFL.IDX PT, R14, R18, RZ, 0x181f ;  /* 0x00181fff120e7589 */ /* 0x002e6200000e0000 */
[----:B------:R-:W-:Y:S01]  /*14cc0*/  ULDC UR4, c[0x0][0x2f4] ;  /* 0x0000bd0000047ab9 */ /* 0x000fe20000000800 */
[C---:B------:R-:W-:Y:S01]  /*14cd0*/  IMAD.SHL.U32 R8, R32.reuse, 0x2, RZ ;  /* 0x0000000220087824 */ /* 0x040fe200078e00ff */
[----:B------:R-:W-:Y:S01]  /*14ce0*/  ISETP.GE.AND P3, PT, R32, UR4, PT ;  /* 0x0000000420007c0c */ /* 0x000fe2000bf66270 */
[----:B0-----:R-:W0:Y:S01]  /*14cf0*/  SHFL.IDX PT, R3, R24, RZ, 0x181f ;  /* 0x00181fff18037589 */ /* 0x001e2200000e0000 */
[----:B------:R-:W-:Y:S01]  /*14d00*/  ISETP.GE.AND P2, PT, R37, UR4, PT ;  /* 0x0000000425007c0c */ /* 0x000fe2000bf46270 */
[----:B------:R-:W-:Y:S01]  /*14d10*/  IMAD R0, R7, 0x2, R22 ;  /* 0x0000000207007824 */ /* 0x000fe200078e0216 */
[----:B------:R-:W-:Y:S01]  /*14d20*/  ISETP.LT.OR P4, PT, R5, 0x1, P3 ;  /* 0x000000010500780c */ /* 0x000fe20001f81670 */
[----:B------:R-:W-:Y:S01]  /*14d30*/  SHFL.IDX PT, R7, R24, 0x1, 0x181f ;  /* 0x00381f0018077f89 */ /* 0x000fe200000e0000 */
[----:B------:R-:W-:-:S03]  /*14d40*/  ISETP.GE.AND P1, PT, R36, UR4, PT ;  /* 0x0000000424007c0c */ /* 0x000fc6000bf26270 */
[----:B------:R-:W-:Y:S01]  /*14d50*/  SHFL.IDX PT, R9, R24, 0x2, 0x181f ;  /* 0x00581f0018097f89 */ /* 0x000fe200000e0000 */
[----:B-1----:R-:W-:-:S03]  /*14d60*/  IADD3 R2, P0, R14, R8, RZ ;  /* 0x000000080e027210 */ /* 0x002fc60007f1e0ff */
[----:B------:R-:W1:Y:S02]  /*14d70*/  SHFL.IDX PT, R14, R18, 0x1, 0x181f ;  /* 0x00381f00120e7f89 */ /* 0x000e6400000e0000 */
[----:B0-----:R-:W-:Y:S01]  /*14d80*/  IMAD.X R3, RZ, RZ, R3, P0 ;  /* 0x000000ffff037224 */ /* 0x001fe200000e0603 */
[----:B------:R-:W-:-:S04]  /*14d90*/  ISETP.LT.OR P0, PT, R5, 0x1, P2 ;  /* 0x000000010500780c */ /* 0x000fc80001701670 */
[----:B------:R-:W-:Y:S01]  /*14da0*/  LDGSTS.E.BYPASS.LTC128B.128 [R0+0x400], desc[UR36][R2.64], !P4 ;  /* 0x0040000002007fae */ /* 0x000fe2000e101d64 */
[----:B------:R-:W-:-:S08]  /*14db0*/  ISETP.LT.OR P4, PT, R5, 0x1, P1 ;  /* 0x000000010500780c */ /* 0x000fd00000f81670 */
[----:B------:R-:W-:Y:S01]  /*14dc0*/  LDGSTS.E.BYPASS.LTC128B.128 [R0+0x2c00], desc[UR36][R2.64+0x80], !P0 ;  /* 0x02c0008002007fae */ /* 0x000fe2000c101d64 */
[----:B------:R-:W-:-:S04]  /*14dd0*/  ISETP.GE.AND P0, PT, R34, UR4, PT ;  /* 0x0000000422007c0c */ /* 0x000fc8000bf06270 */
[----:B------:R-:W-:Y:S01]  /*14de0*/  LDGSTS.E.BYPASS.LTC128B.128 [R0+0x5400], desc[UR36][R2.64+0x100], !P4 ;  /* 0x0540010002007fae */ /* 0x000fe2000e101d64 */
[----:B------:R-:W-:-:S13]  /*14df0*/  ISETP.LT.OR P4, PT, R5, 0x1, P0 ;  /* 0x000000010500780c */ /* 0x000fda0000781670 */
[----:B------:R0:W-:Y:S01]  /*14e00*/  LDGSTS.E.BYPASS.LTC128B.128 [R0+0x7c00], desc[UR36][R2.64+0x180], !P4 ;  /* 0x07c0018002007fae */ /* 0x0001e2000e101d64 */
[----:B-1----:R-:W-:-:S03]  /*14e10*/  IADD3 R6, P4, R14, R8, RZ ;  /* 0x000000080e067210 */ /* 0x002fc60007f9e0ff */
[----:B------:R-:W0:Y:S02]  /*14e20*/  SHFL.IDX PT, R14, R18, 0x2, 0x181f ;  /* 0x00581f00120e7f89 */ /* 0x000e2400000e0000 */
[----:B------:R-:W-:Y:S01]  /*14e30*/  IMAD.X R7, RZ, RZ, R7, P4 ;  /* 0x000000ffff077224 */ /* 0x000fe200020e0607 */
[----:B------:R-:W-:-:S13]  /*14e40*/  ISETP.LT.OR P4, PT, R5, 0x11, P3 ;  /* 0x000000110500780c */ /* 0x000fda0001f81670 */
[----:B------:R-:W-:Y:S01]  /*14e50*/  LDGSTS.E.BYPASS.LTC128B.128 [R0+0xc00], desc[UR36][R6.64], !P4 ;  /* 0x00c0000006007fae */ /* 0x000fe2000e101d64 */
[----:B------:R-:W-:-:S13]  /*14e60*/  ISETP.LT.OR P4, PT, R5, 0x11, P2 ;  /* 0x000000110500780c */ /* 0x000fda0001781670 */
[----:B------:R-:W-:Y:S01]  /*14e70*/  LDGSTS.E.BYPASS.LTC128B.128 [R0+0x3400], desc[UR36][R6.64+0x80], !P4 ;  /* 0x0340008006007fae */ /* 0x000fe2000e101d64 */
[----:B------:R-:W-:-:S13]  /*14e80*/  ISETP.LT.OR P4, PT, R5, 0x11, P1 ;  /* 0x000000110500780c */ /* 0x000fda0000f81670 */
[----:B------:R-:W-:Y:S01]  /*14e90*/  LDGSTS.E.BYPASS.LTC128B.128 [R0+0x5c00], desc[UR36][R6.64+0x100], !P4 ;  /* 0x05c0010006007fae */ /* 0x000fe2000e101d64 */
[----:B------:R-:W-:-:S13]  /*14ea0*/  ISETP.LT.OR P4, PT, R5, 0x11, P0 ;  /* 0x000000110500780c */ /* 0x000fda0000781670 */
[----:B------:R-:W-:Y:S01]  /*14eb0*/  LDGSTS.E.BYPASS.LTC128B.128 [R0+0x8400], desc[UR36][R6.64+0x180], !P4 ;  /* 0x0840018006007fae */ /* 0x000fe2000e101d64 */
[----:B0-----:R-:W-:-:S03]  /*14ec0*/  IADD3 R2, P4, R14, R8, RZ ;  /* 0x000000080e027210 */ /* 0x001fc60007f9e0ff */
[----:B------:R-:W0:Y:S02]  /*14ed0*/  SHFL.IDX PT, R14, R18, 0x3, 0x181f ;  /* 0x00781f00120e7f89 */ /* 0x000e2400000e0000 */
[----:B------:R-:W-:Y:S01]  /*14ee0*/  IMAD.X R3, RZ, RZ, R9, P4 ;  /* 0x000000ffff037224 */ /* 0x000fe200020e0609 */
[C---:B------:R-:W-:Y:S01]  /*14ef0*/  ISETP.LT.OR P4, PT, R5.reuse, 0x21, P3 ;  /* 0x000000210500780c */ /* 0x040fe20001f81670 */
[----:B------:R-:W1:Y:S04]  /*14f00*/  SHFL.IDX PT, R9, R24, 0x3, 0x181f ;  /* 0x00781f0018097f89 */ /* 0x000e6800000e0000 */
[----:B------:R-:W2:Y:S08]  /*14f10*/  SHFL.IDX PT, R24, R24, 0x4, 0x181f ;  /* 0x00981f0018187f89 */ /* 0x000eb000000e0000 */
[----:B------:R-:W-:Y:S01]  /*14f20*/  LDGSTS.E.BYPASS.LTC128B.128 [R0+0x1400], desc[UR36][R2.64], !P4 ;  /* 0x0140000002007fae */ /* 0x000fe2000e101d64 */
[----:B------:R-:W-:-:S13]  /*14f30*/  ISETP.LT.OR P4, PT, R5, 0x21, P2 ;  /* 0x000000210500780c */ /* 0x000fda0001781670 */
[----:B------:R-:W-:Y:S01]  /*14f40*/  LDGSTS.E.BYPASS.LTC128B.128 [R0+0x3c00], desc[UR36][R2.64+0x80], !P4 ;  /* 0x03c0008002007fae */ /* 0x000fe2000e101d64 */
[----:B------:R-:W-:-:S13]  /*14f50*/  ISETP.LT.OR P4, PT, R5, 0x21, P1 ;  /* 0x000000210500780c */ /* 0x000fda0000f81670 */
[----:B------:R-:W-:Y:S01]  /*14f60*/  LDGSTS.E.BYPASS.LTC128B.128 [R0+0x6400], desc[UR36][R2.64+0x100], !P4 ;  /* 0x0640010002007fae */ /* 0x000fe2000e101d64 */
[----:B------:R-:W-:-:S13]  /*14f70*/  ISETP.LT.OR P4, PT, R5, 0x21, P0 ;  /* 0x000000210500780c */ /* 0x000fda0000781670 */
[----:B------:R0:W-:Y:S02]  /*14f80*/  LDGSTS.E.BYPASS.LTC128B.128 [R0+0x8c00], desc[UR36][R2.64+0x180], !P4 ;  /* 0x08c0018002007fae */ /* 0x0001e4000e101d64 */
[----:B0-----:R-:W-:Y:S02]  /*14f90*/  IADD3 R2, P4, R14, R8, RZ ;  /* 0x000000080e027210 */ /* 0x001fe40007f9e0ff */
[----:B------:R3:W4:Y:S03]  /*14fa0*/  SHFL.IDX PT, R14, R18, 0x4, 0x181f ;  /* 0x00981f00120e7f89 */ /* 0x00072600000e0000 */
        /* <DEDUP_REMOVED lines=9> */
.L_x_387:
[C---:B------:R-:W-:Y:S02]  /*15040*/  ISETP.LT.OR P3, PT, R5.reuse, 0x41, P3 ;  /* 0x000000410500780c */ /* 0x040fe40001f61670 */
[C---:B------:R-:W-:Y:S02]  /*15050*/  ISETP.LT.OR P2, PT, R5.reuse, 0x41, P2 ;  /* 0x000000410500780c */ /* 0x040fe40001741670 */
[C---:B------:R-:W-:Y:S02]  /*15060*/  ISETP.LT.OR P1, PT, R5.reuse, 0x41, P1 ;  /* 0x000000410500780c */ /* 0x040fe40000f21670 */
[----:B0--3--:R-:W-:Y:S02]  /*15070*/  IADD3 R2, P4, R14, R8, RZ ;  /* 0x000000080e027210 */ /* 0x009fe40007f9e0ff */
[----:B------:R-:W-:-:S03]  /*15080*/  ISETP.LT.OR P0, PT, R5, 0x41, P0 ;  /* 0x000000410500780c */ /* 0x000fc60000701670 */
[----:B------:R-:W-:-:S05]  /*15090*/  IMAD.X R3, RZ, RZ, R24, P4 ;  /* 0x000000ffff037224 */ /* 0x000fca00020e0618 */
        /* <DEDUP_REMOVED lines=9> */
.L_x_287:
        /* <DEDUP_REMOVED lines=10> */
.L_x_288:
[----:B------:R1:W-:Y:S01]  /*151d0*/  SYNCS.ARRIVE.TRANS64.A1T0 RZ, [R4+URZ+0x38850], RZ ;  /* 0x038850ff04ff79a7 */ /* 0x0003e2000810003f */
[----:B------:R-:W-:-:S05]  /*151e0*/  VIADD R27, R27, 0x1 ;  /* 0x000000011b1b7836 */ /* 0x000fca0000000000 */
[----:B------:R-:W-:-:S04]  /*151f0*/  ISETP.NE.AND P0, PT, R27, 0x2, PT ;  /* 0x000000021b00780c */ /* 0x000fc80003f05270 */
[----:B0-----:R-:W-:Y:S02]  /*15200*/  SEL R3, RZ, 0x1, P0 ;  /* 0x00000001ff037807 */ /* 0x001fe40000000000 */
[----:B------:R-:W-:Y:S02]  /*15210*/  SEL R27, R27, RZ, P0 ;  /* 0x000000ff1b1b7207 */ /* 0x000fe40000000000 */
[----:B-1----:R-:W-:-:S07]  /*15220*/  LOP3.LUT R28, R28, R3, RZ, 0x3c, !PT ;  /* 0x000000031c1c7212 */ /* 0x002fce00078e3cff */
.L_x_243:
[----:B------:R-:W-:Y:S05]  /*15230*/  BSYNC B7 ;  /* 0x0000000000077941 */ /* 0x000fea0003800000 */
.L_x_241:
[----:B------:R-:W-:-:S13]  /*15240*/  LOP3.LUT P0, RZ, R23, 0x100, RZ, 0xc0, !PT ;  /* 0x0000010017ff7812 */ /* 0x000fda000780c0ff */
[----:B------:R-:W-:Y:S05]  /*15250*/  @!P0 BRA `(.L_x_289) ;  /* 0x0000000000248947 */ /* 0x000fea0003800000 */
[----:B------:R-:W-:Y:S05]  /*15260*/  WARPSYNC.ALL ;  /* 0x0000000000007948 */ /* 0x000fea0003800000 */
[----:B------:R-:W0:Y:S08]  /*15270*/  S2UR UR5, SR_CgaCtaId ;  /* 0x00000000000579c3 */ /* 0x000e300000008800 */
[----:B------:R-:W-:Y:S06]  /*15280*/  BAR.SYNC.DEFER_BLOCKING 0x5, 0x180 ;  /* 0x0146000000007b1d */ /* 0x000fec0000010000 */
[----:B------:R-:W-:-:S02]  /*15290*/  UMOV UR4, 0x400 ;  /* 0x0000040000047882 */ /* 0x000fc40000000000 */
[----:B0-----:R-:W-:-:S06]  /*152a0*/  ULEA UR4, UR5, UR4, 0x18 ;  /* 0x0000000405047291 */ /* 0x001fcc000f8ec03f */
[----:B------:R-:W-:-:S05]  /*152b0*/  IMAD.U32 R22, RZ, RZ, UR4 ;  /* 0x00000004ff167e24 */ /* 0x000fca000f8e00ff */
[----:B------:R0:W1:Y:S01]  /*152c0*/  LDS.128 R16, [R22+0x388d0] ;  /* 0x0388d00016107984 */ /* 0x0000620000000c00 */
[----:B------:R-:W-:Y:S06]  /*152d0*/  BAR.ARV 0x4, 0x180 ;  /* 0x0106000000007b1d */ /* 0x000fec0000002000 */
[----:B------:R-:W-:Y:S05]  /*152e0*/  BRA `(.L_x_290) ;  /* 0x0000000800d07947 */ /* 0x000fea0003800000 */
.L_x_289:
[----:B------:R-:W0:Y:S01]  /*152f0*/  S2R R9, SR_TID.X ;  /* 0x0000000000097919 */ /* 0x000e220000002100 */
[----:B------:R-:W-:Y:S01]  /*15300*/  UMOV UR4, 0xffffffff ;  /* 0xffffffff00047882 */ /* 0x000fe20000000000 */
[----:B0-----:R-:W-:-:S04]  /*15310*/  LOP3.LUT R9, R9, 0x1f, RZ, 0xc0, !PT ;  /* 0x0000001f09097812 */ /* 0x001fc800078ec0ff */
[----:B------:R-:W-:Y:S01]  /*15320*/  ISETP.NE.AND P0, PT, R9, 0x1f, PT ;  /* 0x0000001f0900780c */ /* 0x000fe20003f05270 */
[----:B------:R-:W-:-:S12]  /*15330*/  BRA.DIV UR4, `(.L_x_291) ;  /* 0x0000003a04e07947 */ /* 0x000fd8000b800000 */
[----:B------:R-:W-:Y:S01]  /*15340*/  IADD3 R7, R19, R9, RZ ;  /* 0x0000000913077210 */ /* 0x000fe20007ffe0ff */
[----:B------:R-:W-:-:S03]  /*15350*/  ULDC UR4, c[0x0][0xc3c] ;  /* 0x00030f0000047ab9 */ /* 0x000fc60000000800 */
[----:B------:R-:W-:-:S13]  /*15360*/  ISETP.GE.OR P1, PT, R7, UR4, !P0 ;  /* 0x0000000407007c0c */ /* 0x000fda000c726670 */
[----:B------:R-:W0:Y:S08]  /*15370*/  @!P1 LDC.64 R2, c[0x0][0xc80] ;  /* 0x00032000ff029b82 */ /* 0x000e300000000a00 */
[----:B------:R-:W1:Y:S01]  /*15380*/  @!P1 LDC.64 R4, c[0x0][0xc78] ;  /* 0x00031e00ff049b82 */ /* 0x000e620000000a00 */
[----:B0-----:R-:W-:-:S05]  /*15390*/  @!P1 IMAD.WIDE R2, R7, 0x4, R2 ;  /* 0x0000000407029825 */ /* 0x001fca00078e0202 */
[----:B------:R1:W2:Y:S02]  /*153a0*/  @!P1 LDG.E R6, desc[UR36][R2.64] ;  /* 0x0000002402069981 */ /* 0x0002a4000c1e1900 */
[----:B-1----:R-:W-:-:S05]  /*153b0*/  @!P1 IMAD.WIDE R2, R7, 0x4, R4 ;  /* 0x0000000407029825 */ /* 0x002fca00078e0204 */
[----:B------:R-:W3:Y:S01]  /*153c0*/  @!P1 LDG.E R5, desc[UR36][R2.64] ;  /* 0x0000002402059981 */ /* 0x000ee2000c1e1900 */
[----:B------:R-:W-:Y:S01]  /*153d0*/  IMAD.MOV.U32 R7, RZ, RZ, RZ ;  /* 0x000000ffff077224 */ /* 0x000fe200078e00ff */
[C---:B------:R-:W-:Y:S01]  /*153e0*/  ISETP.GE.U32.AND P2, PT, R9.reuse, 0x2, PT ;  /* 0x000000020900780c */ /* 0x040fe20003f46070 */
[----:B------:R-:W-:Y:S01]  /*153f0*/  IMAD.MOV.U32 R4, RZ, RZ, RZ ;  /* 0x000000ffff047224 */ /* 0x000fe200078e00ff */
[C---:B------:R-:W-:Y:S01]  /*15400*/  ISETP.GE.U32.AND P3, PT, R9.reuse, 0x4, PT ;  /* 0x000000040900780c */ /* 0x040fe20003f66070 */
[----:B------:R-:W-:Y:S01]  /*15410*/  SHFL.IDX PT, R0, R16, RZ, 0x1f ;  /* 0x00001fff10007589 */ /* 0x000fe200000e0000 */
[C---:B------:R-:W-:Y:S02]  /*15420*/  ISETP.GE.U32.AND P4, PT, R9.reuse, 0x8, PT ;  /* 0x000000080900780c */ /* 0x040fe40003f86070 */
[----:B------:R-:W-:Y:S01]  /*15430*/  ISETP.GE.U32.AND P5, PT, R9, 0x10, PT ;  /* 0x000000100900780c */ /* 0x000fe20003fa6070 */
[----:B------:R-:W-:Y:S01]  /*15440*/  SHFL.IDX PT, R8, R16, 0x1, 0x1f ;  /* 0x00201f0010087f89 */ /* 0x000fe200000e0000 */
[----:B--2---:R-:W-:-:S02]  /*15450*/  @!P1 IMAD.MOV.U32 R7, RZ, RZ, R6 ;  /* 0x000000ffff079224 */ /* 0x004fc400078e0006 */
[----:B------:R-:W-:Y:S02]  /*15460*/  IMAD.MOV.U32 R6, RZ, RZ, RZ ;  /* 0x000000ffff067224 */ /* 0x000fe400078e00ff */
[----:B---3--:R-:W-:Y:S01]  /*15470*/  @!P1 IMAD.MOV.U32 R4, RZ, RZ, R5 ;  /* 0x000000ffff049224 */ /* 0x008fe200078e0005 */
[----:B------:R-:W-:-:S03]  /*15480*/  ISETP.NE.AND P1, PT, R9, RZ, PT ;  /* 0x000000ff0900720c */ /* 0x000fc60003f25270 */
[----:B------:R-:W-:-:S05]  /*15490*/  IMAD R13, R4, R7, RZ ;  /* 0x00000007040d7224 */ /* 0x000fca00078e02ff */
        /* <DEDUP_REMOVED lines=15> */
[----:B------:R0:W1:Y:S02]  /*15590*/  SHFL.IDX PT, R14, R2, 0x1f, 0x1f ;  /* 0x03e01f00020e7f89 */ /* 0x00006400000e0000 */
.L_x_397:
[----:B------:R-:W-:Y:S02]  /*155a0*/  ULDC UR4, c[0x0][0xc38] ;  /* 0x00030e0000047ab9 */ /* 0x000fe40000000800 */
[----:B------:R-:W-:-:S04]  /*155b0*/  IMAD.U32 R5, RZ, RZ, UR4 ;  /* 0x00000004ff057e24 */ /* 0x000fc8000f8e00ff */
[----:B-1----:R-:W-:-:S04]  /*155c0*/  IMAD R14, R14, R5, RZ ;  /* 0x000000050e0e7224 */ /* 0x002fc800078e02ff */
[----:B------:R-:W-:-:S05]  /*155d0*/  IMAD.IADD R9, R8, 0x1, R14 ;  /* 0x0000000108097824 */ /* 0x000fca00078e020e */
[----:B------:R-:W-:-:S13]  /*155e0*/  ISETP.GT.AND P6, PT, R9, R0, PT ;  /* 0x000000000900720c */ /* 0x000fda0003fc4270 */
[----:B------:R-:W-:Y:S05]  /*155f0*/  @P6 BRA `(.L_x_292) ;  /* 0x0000000000a46947 */ /* 0x000fea0003800000 */
.L_x_295:
[----:B0-----:R-:W0:Y:S01]  /*15600*/  LDC R2, c[0x0][0xc3c] ;  /* 0x00030f00ff027b82 */ /* 0x001e220000000800 */
[----:B------:R-:W-:-:S05]  /*15610*/  VIADD R19, R19, 0x1f ;  /* 0x0000001f13137836 */ /* 0x000fca0000000000 */
[----:B0-----:R-:W-:-:S13]  /*15620*/  ISETP.GE.AND P6, PT, R19, R2, PT ;  /* 0x000000021300720c */ /* 0x001fda0003fc6270 */
[----:B------:R-:W-:Y:S05]  /*15630*/  @P6 BRA `(.L_x_293) ;  /* 0x0000000400b86947 */ /* 0x000fea0003800000 */
[----:B------:R-:W0:Y:S01]  /*15640*/  S2R R3, SR_TID.X ;  /* 0x0000000000037919 */ /* 0x000e220000002100 */
[----:B------:R-:W-:Y:S01]  /*15650*/  IMAD.MOV.U32 R7, RZ, RZ, RZ ;  /* 0x000000ffff077224 */ /* 0x000fe200078e00ff */
[----:B0-----:R-:W-:-:S05]  /*15660*/  LOP3.LUT R3, R3, 0x1f, RZ, 0xc0, !PT ;  /* 0x0000001f03037812 */ /* 0x001fca00078ec0ff */
[----:B------:R-:W-:-:S05]  /*15670*/  IMAD.IADD R11, R19, 0x1, R3 ;  /* 0x00000001130b7824 */ /* 0x000fca00078e0203 */
[----:B------:R-:W-:-:S13]  /*15680*/  ISETP.GE.OR P6, PT, R11, R2, !P0 ;  /* 0x000000020b00720c */ /* 0x000fda00047c6670 */
[----:B------:R-:W0:Y:S08]  /*15690*/  @!P6 LDC.64 R2, c[0x0][0xc80] ;  /* 0x00032000ff02eb82 */ /* 0x000e300000000a00 */
[----:B------:R-:W1:Y:S01]  /*156a0*/  @!P6 LDC.64 R4, c[0x0][0xc78] ;  /* 0x00031e00ff04eb82 */ /* 0x000e620000000a00 */
[----:B0-----:R-:W-:-:S05]  /*156b0*/  @!P6 IMAD.WIDE R2, R11, 0x4, R2 ;  /* 0x000000040b02e825 */ /* 0x001fca00078e0202 */
[----:B------:R1:W2:Y:S02]  /*156c0*/  @!P6 LDG.E R7, desc[UR36][R2.64] ;  /* 0x000000240207e981 */ /* 0x0002a4000c1e1900 */
[----:B-1----:R-:W-:Y:S01]  /*156d0*/  @!P6 IMAD.WIDE R2, R11, 0x4, R4 ;  /* 0x000000040b02e825 */ /* 0x002fe200078e0204 */
[----:B------:R-:W-:-:S06]  /*156e0*/  MOV R4, RZ ;  /* 0x000000ff00047202 */ /* 0x000fcc0000000f00 */
[----:B------:R-:W2:Y:S01]  /*156f0*/  @!P6 LDG.E R4, desc[UR36][R2.64] ;  /* 0x000000240204e981 */ /* 0x000ea2000c1e1900 */
[----:B------:R-:W-:Y:S01]  /*15700*/  UMOV UR4, 0xffffffff ;  /* 0xffffffff00047882 */ /* 0x000fe20000000000 */
[----:B--2---:R-:W-:Y:S02]  /*15710*/  IMAD R13, R4, R7, RZ ;  /* 0x00000007040d7224 */ /* 0x004fe400078e02ff */
[----:B------:R-:W-:Y:S05]  /*15720*/  BRA.DIV UR4, `(.L_x_294) ;  /* 0x0000003e04207947 */ /* 0x000fea000b800000 */
        /* <DEDUP_REMOVED lines=16> */
.L_x_405:
[----:B------:R-:W-:Y:S02]  /*15830*/  ULDC UR4, c[0x0][0xc38] ;  /* 0x00030e0000047ab9 */ /* 0x000fe40000000800 */
[----:B------:R-:W-:-:S04]  /*15840*/  IMAD.U32 R5, RZ, RZ, UR4 ;  /* 0x00000004ff057e24 */ /* 0x000fc8000f8e00ff */
[----:B-1----:R-:W-:-:S04]  /*15850*/  IMAD R14, R14, R5, RZ ;  /* 0x000000050e0e7224 */ /* 0x002fc800078e02ff */
[----:B------:R-:W-:-:S05]  /*15860*/  IMAD.IADD R9, R14, 0x1, R9 ;  /* 0x000000010e097824 */ /* 0x000fca00078e0209 */
[----:B------:R-:W-:-:S13]  /*15870*/  ISETP.GT.AND P6, PT, R9, R0, PT ;  /* 0x000000000900720c */ /* 0x000fda0003fc4270 */
[----:B------:R-:W-:Y:S05]  /*15880*/  @!P6 BRA `(.L_x_295) ;  /* 0xfffffffc005ce947 */ /* 0x000fea000383ffff */
.L_x_292:
[----:B------:R-:W-:Y:S01]  /*15890*/  IMAD.IADD R9, R9, 0x1, -R14 ;  /* 0x0000000109097824 */ /* 0x000fe200078e0a0e */
[----:B------:R-:W-:-:S03]  /*158a0*/  UMOV UR4, 0xffffffff ;  /* 0xffffffff00047882 */ /* 0x000fc60000000000 */
[----:B------:R-:W-:-:S05]  /*158b0*/  IMAD R3, R2, R5, R9 ;  /* 0x0000000502037224 */ /* 0x000fca00078e0209 */
[----:B------:R-:W-:Y:S01]  /*158c0*/  ISETP.GT.AND P6, PT, R3, R0, PT ;  /* 0x000000000300720c */ /* 0x000fe20003fc4270 */
[----:B------:R-:W-:-:S12]  /*158d0*/  BRA.DIV UR4, `(.L_x_296) ;  /* 0x0000003e046c7947 */ /* 0x000fd8000b800000 */
[----:B------:R-:W-:-:S04]  /*158e0*/  VOTE.ANY R3, PT, !P6 ;  /* 0x0000000000037806 */ /* 0x000fc800070e0100 */
[----:B------:R-:W1:Y:S02]  /*158f0*/  POPC R8, R3 ;  /* 0x0000000300087309 */ /* 0x000e640000000000 */
[----:B-1----:R1:W2:Y:S04]  /*15900*/  SHFL.IDX PT, R7, R7, R8, 0x1f ;  /* 0x00001f0807077589 */ /* 0x0022a800000e0000 */
[----:B------:R1:W3:Y:S02]  /*15910*/  SHFL.IDX PT, R4, R4, R8, 0x1f ;  /* 0x00001f0804047589 */ /* 0x0002e400000e0000 */
.L_x_410:
[----:B------:R-:W-:-:S13]  /*15920*/  ISETP.NE.AND P0, PT, R3, RZ, PT ;  /* 0x000000ff0300720c */ /* 0x000fda0003f05270 */
[----:B------:R-:W-:Y:S05]  /*15930*/  @!P0 BRA `(.L_x_297) ;  /* 0x0000000000108947 */ /* 0x000fea0003800000 */
[----:B------:R-:W-:Y:S01]  /*15940*/  UMOV UR4, 0xffffffff ;  /* 0xffffffff00047882 */ /* 0x000fe20000000000 */
[----:B------:R-:W-:Y:S02]  /*15950*/  VIADD R12, R8, 0xffffffff ;  /* 0xffffffff080c7836 */ /* 0x000fe40000000000 */
[----:B------:R-:W-:Y:S05]  /*15960*/  BRA.DIV UR4, `(.L_x_298) ;  /* 0x0000003e04a47947 */ /* 0x000fea000b800000 */
[----:B------:R4:W0:Y:S02]  /*15970*/  SHFL.IDX PT, R6, R2, R12, 0x1f ;  /* 0x00001f0c02067589 */ /* 0x00082400000e0000 */
.L_x_297:
[----:B--2---:R-:W-:Y:S01]  /*15980*/  IABS R10, R7 ;  /* 0x00000007000a7213 */ /* 0x004fe20000000000 */
[----:B0-----:R-:W-:Y:S01]  /*15990*/  IMAD R16, R6, R5, R9 ;  /* 0x0000000506107224 */ /* 0x001fe200078e0209 */
[----:B---3--:R-:W-:Y:S01]  /*159a0*/  IABS R5, R4 ;  /* 0x0000000400057213 */ /* 0x008fe20000000000 */
[----:B------:R-:W-:Y:S01]  /*159b0*/  IMAD.IADD R19, R8, 0x1, R19 ;  /* 0x0000000108137824 */ /* 0x000fe200078e0213 */
[----:B------:R-:W0:Y:S01]  /*159c0*/  I2F.RP R11, R10 ;  /* 0x0000000a000b7306 */ /* 0x000e220000209400 */
[----:B------:R-:W-:-:S07]  /*159d0*/  IMAD.IADD R0, R0, 0x1, -R16 ;  /* 0x0000000100007824 */ /* 0x000fce00078e0a10 */
[----:B----4-:R-:W2:Y:S08]  /*159e0*/  I2F.RP R12, R5 ;  /* 0x00000005000c7306 */ /* 0x010eb00000209400 */
[----:B0-----:R-:W0:Y:S08]  /*159f0*/  MUFU.RCP R11, R11 ;  /* 0x0000000b000b7308 */ /* 0x001e300000001000 */
[----:B--2---:R-:W-:Y:S01]  /*15a00*/  MUFU.RCP R12, R12 ;  /* 0x0000000c000c7308 */ /* 0x004fe20000001000 */
[----:B0-----:R-:W-:-:S07]  /*15a10*/  VIADD R2, R11, 0xffffffe ;  /* 0x0ffffffe0b027836 */ /* 0x001fce0000000000 */
[----:B------:R0:W2:Y:S02]  /*15a20*/  F2I.FTZ.U32.TRUNC.NTZ R3, R2 ;  /* 0x0000000200037305 */ /* 0x0000a4000021f000 */
[----:B0-----:R-:W-:Y:S02]  /*15a30*/  IMAD.MOV.U32 R2, RZ, RZ, RZ ;  /* 0x000000ffff027224 */ /* 0x001fe400078e00ff */
[----:B--2---:R-:W-:-:S04]  /*15a40*/  IMAD.MOV R9, RZ, RZ, -R3 ;  /* 0x000000ffff097224 */ /* 0x004fc800078e0a03 */
[----:B------:R-:W-:-:S04]  /*15a50*/  IMAD R9, R9, R10, RZ ;  /* 0x0000000a09097224 */ /* 0x000fc800078e02ff */
[----:B------:R-:W-:Y:S01]  /*15a60*/  IMAD.HI.U32 R3, R3, R9, R2 ;  /* 0x0000000903037227 */ /* 0x000fe200078e0002 */
[----:B------:R-:W-:Y:S02]  /*15a70*/  IABS R2, R7 ;  /* 0x0000000700027213 */ /* 0x000fe40000000000 */
[----:B------:R-:W-:-:S03]  /*15a80*/  IABS R9, R0 ;  /* 0x0000000000097213 */ /* 0x000fc60000000000 */
[----:B------:R-:W-:Y:S02]  /*15a90*/  IMAD.MOV R2, RZ, RZ, -R2 ;  /* 0x000000ffff027224 */ /* 0x000fe400078e0a02 */
[----:B------:R-:W-:-:S04]  /*15aa0*/  IMAD.HI.U32 R6, R3, R9, RZ ;  /* 0x0000000903067227 */ /* 0x000fc800078e00ff */
[----:B------:R-:W-:Y:S02]  /*15ab0*/  VIADD R3, R12, 0xffffffe ;  /* 0x0ffffffe0c037836 */ /* 0x000fe40000000000 */
[----:B------:R-:W-:-:S04]  /*15ac0*/  IMAD R9, R6, R2, R9 ;  /* 0x0000000206097224 */ /* 0x000fc800078e0209 */
[----:B------:R-:W0:Y:S01]  /*15ad0*/  F2I.FTZ.U32.TRUNC.NTZ R3, R3 ;  /* 0x0000000300037305 */ /* 0x000e22000021f000 */
[----:B------:R-:W-:-:S13]  /*15ae0*/  ISETP.GT.U32.AND P1, PT, R10, R9, PT ;  /* 0x000000090a00720c */ /* 0x000fda0003f24070 */
[-C--:B------:R-:W-:Y:S01]  /*15af0*/  @!P1 IADD3 R9, R9, -R10.reuse, RZ ;  /* 0x8000000a09099210 */ /* 0x080fe20007ffe0ff */
[----:B0-----:R-:W-:Y:S02]  /*15b00*/  IMAD.MOV R2, RZ, RZ, -R3 ;  /* 0x000000ffff027224 */ /* 0x001fe400078e0a03 */
[----:B------:R-:W-:Y:S01]  /*15b10*/  @!P1 VIADD R6, R6, 0x1 ;  /* 0x0000000106069836 */ /* 0x000fe20000000000 */
[----:B------:R-:W-:Y:S01]  /*15b20*/  ISETP.GE.U32.AND P0, PT, R9, R10, PT ;  /* 0x0000000a0900720c */ /* 0x000fe20003f06070 */
[----:B------:R-:W-:Y:S01]  /*15b30*/  IMAD R9, R2, R5, RZ ;  /* 0x0000000502097224 */ /* 0x000fe200078e02ff */
[----:B------:R-:W-:Y:S01]  /*15b40*/  ISETP.NE.AND P1, PT, R7, RZ, PT ;  /* 0x000000ff0700720c */ /* 0x000fe20003f25270 */
[----:B------:R-:W-:-:S04]  /*15b50*/  IMAD.MOV.U32 R2, RZ, RZ, RZ ;  /* 0x000000ffff027224 */ /* 0x000fc800078e00ff */
[----:B------:R-:W-:Y:S01]  /*15b60*/  IMAD.HI.U32 R9, R3, R9, R2 ;  /* 0x0000000903097227 */ /* 0x000fe200078e0002 */
[----:B------:R-:W-:Y:S02]  /*15b70*/  LOP3.LUT R2, R0, R7, RZ, 0x3c, !PT ;  /* 0x0000000700027212 */ /* 0x000fe400078e3cff */
[----:B------:R-:W-:Y:S02]  /*15b80*/  IABS R3, R4 ;  /* 0x0000000400037213 */ /* 0x000fe40000000000 */
[----:B------:R-:W-:Y:S01]  /*15b90*/  ISETP.GE.AND P2, PT, R2, RZ, PT ;  /* 0x000000ff0200720c */ /* 0x000fe20003f46270 */
[----:B------:R-:W-:Y:S02]  /*15ba0*/  @P0 VIADD R6, R6, 0x1 ;  /* 0x0000000106060836 */ /* 0x000fe40000000000 */
[----:B------:R-:W-:-:S10]  /*15bb0*/  IMAD.MOV R3, RZ, RZ, -R3 ;  /* 0x000000ffff037224 */ /* 0x000fd400078e0a03 */
[----:B------:R-:W-:Y:S01]  /*15bc0*/  @!P2 IMAD.MOV R6, RZ, RZ, -R6 ;  /* 0x000000ffff06a224 */ /* 0x000fe200078e0a06 */
[----:B------:R-:W-:-:S04]  /*15bd0*/  @!P1 LOP3.LUT R6, RZ, R7, RZ, 0x33, !PT ;  /* 0x00000007ff069212 */ /* 0x000fc800078e33ff */
[-C--:B------:R-:W-:Y:S01]  /*15be0*/  IABS R2, R6.reuse ;  /* 0x0000000600027213 */ /* 0x080fe20000000000 */
[----:B------:R-:W-:-:S04]  /*15bf0*/  IMAD R7, R7, R6, RZ ;  /* 0x0000000607077224 */ /* 0x000fc800078e02ff */
[----:B------:R-:W-:-:S04]  /*15c00*/  IMAD.HI.U32 R9, R9, R2, RZ ;  /* 0x0000000209097227 */ /* 0x000fc800078e00ff */
[----:B------:R-:W-:Y:S02]  /*15c10*/  IMAD R2, R9, R3, R2 ;  /* 0x0000000309027224 */ /* 0x000fe400078e0202 */
[----:B------:R-:W-:-:S03]  /*15c20*/  IMAD.IADD R17, R0, 0x1, -R7 ;  /* 0x0000000100117824 */ /* 0x000fc600078e0a07 */
[----:B------:R-:W-:-:S13]  /*15c30*/  ISETP.GT.U32.AND P1, PT, R5, R2, PT ;  /* 0x000000020500720c */ /* 0x000fda0003f24070 */
[----:B------:R-:W-:Y:S02]  /*15c40*/  @!P1 IMAD.IADD R2, R2, 0x1, -R5 ;  /* 0x0000000102029824 */ /* 0x000fe400078e0a05 */
[----:B------:R-:W-:Y:S01]  /*15c50*/  @!P1 VIADD R9, R9, 0x1 ;  /* 0x0000000109099836 */ /* 0x000fe20000000000 */
[----:B------:R-:W-:Y:S02]  /*15c60*/  ISETP.NE.AND P1, PT, R4, RZ, PT ;  /* 0x000000ff0400720c */ /* 0x000fe40003f25270 */
[----:B------:R-:W-:Y:S02]  /*15c70*/  ISETP.GE.U32.AND P0, PT, R2, R5, PT ;  /* 0x000000050200720c */ /* 0x000fe40003f06070 */
[----:B------:R-:W-:-:S04]  /*15c80*/  LOP3.LUT R2, R6, R4, RZ, 0x3c, !PT ;  /* 0x0000000406027212 */ /* 0x000fc800078e3cff */
[----:B------:R-:W-:-:S07]  /*15c90*/  ISETP.GE.AND P2, PT, R2, RZ, PT ;  /* 0x000000ff0200720c */ /* 0x000fce0003f46270 */
[----:B------:R-:W-:-:S06]  /*15ca0*/  @P0 VIADD R9, R9, 0x1 ;  /* 0x0000000109090836 */ /* 0x000fcc0000000000 */
[----:B------:R-:W-:Y:S01]  /*15cb0*/  @!P2 IMAD.MOV R9, RZ, RZ, -R9 ;  /* 0x000000ffff09a224 */ /* 0x000fe200078e0a09 */
[----:B------:R-:W-:-:S05]  /*15cc0*/  @!P1 LOP3.LUT R9, RZ, R4, RZ, 0x33, !PT ;  /* 0x00000004ff099212 */ /* 0x000fca00078e33ff */
[--C-:B------:R-:W-:Y:S02]  /*15cd0*/  IMAD.MOV R3, RZ, RZ, -R9.reuse ;  /* 0x000000ffff037224 */ /* 0x100fe400078e0a09 */
[C---:B------:R-:W-:Y:S02]  /*15ce0*/  IMAD R9, R4.reuse, 0x1000000, R9 ;  /* 0x0100000004097824 */ /* 0x040fe400078e0209 */
[----:B------:R-:W-:-:S04]  /*15cf0*/  IMAD R18, R4, R3, R6 ;  /* 0x0000000304127224 */ /* 0x000fc800078e0206 */
[----:B------:R-:W-:Y:S01]  /*15d00*/  IMAD R18, R18, 0x10000, R9 ;  /* 0x0001000012127824 */ /* 0x000fe200078e0209 */
[----:B------:R-:W-:Y:S06]  /*15d10*/  BRA `(.L_x_299) ;  /* 0x00000000001c7947 */ /* 0x000fec0003800000 */
.L_x_293:
[----:B------:R-:W-:Y:S01]  /*15d20*/  UMOV UR4, URZ ;  /* 0x0000003f00047c82 */ /* 0x000fe20008000000 */
[----:B------:R-:W-:Y:S01]  /*15d30*/  UMOV UR5, URZ ;  /* 0x0000003f00057c82 */ /* 0x000fe20008000000 */
[----:B------:R-:W-:Y:S01]  /*15d40*/  ULDC UR6, c[0x0][0xc3c] ;  /* 0x00030f0000067ab9 */ /* 0x000fe20000000800 */
[----:B------:R-:W-:Y:S01]  /*15d50*/  MOV R16, R0 ;  /* 0x0000000000107202 */ /* 0x000fe20000000f00 */
[----:B------:R-:W-:Y:S02]  /*15d60*/  IMAD.U32 R17, RZ, RZ, UR4 ;  /* 0x00000004ff117e24 */ /* 0x000fe4000f8e00ff */
[----:B------:R-:W-:Y:S02]  /*15d70*/  IMAD.U32 R18, RZ, RZ, UR5 ;  /* 0x00000005ff127e24 */ /* 0x000fe4000f8e00ff */
[----:B------:R-:W-:-:S07]  /*15d80*/  IMAD.U32 R19, RZ, RZ, UR6 ;  /* 0x00000006ff137e24 */ /* 0x000fce000f8e00ff */
.L_x_299:
[----:B------:R-:W0:Y:S01]  /*15d90*/  S2R R0, SR_TID.X ;  /* 0x0000000000007919 */ /* 0x000e220000002100 */
[----:B------:R-:W-:Y:S05]  /*15da0*/  WARPSYNC.ALL ;  /* 0x0000000000007948 */ /* 0x000fea0003800000 */
[----:B------:R-:W-:Y:S01]  /*15db0*/  BAR.SYNC.DEFER_BLOCKING 0x4, 0x180 ;  /* 0x0106000000007b1d */ /* 0x000fe20000010000 */
[----:B0-----:R-:W-:-:S04]  /*15dc0*/  LOP3.LUT R0, R0, 0x1f, RZ, 0xc0, !PT ;  /* 0x0000001f00007812 */ /* 0x001fc800078ec0ff */
[----:B------:R-:W-:-:S13]  /*15dd0*/  ISETP.NE.AND P0, PT, R0, RZ, PT ;  /* 0x000000ff0000720c */ /* 0x000fda0003f05270 */
[----:B------:R-:W0:Y:S01]  /*15de0*/  @!P0 S2R R3, SR_CgaCtaId ;  /* 0x0000000000038919 */ /* 0x000e220000008800 */
[----:B------:R-:W-:-:S04]  /*15df0*/  @!P0 MOV R0, 0x400 ;  /* 0x0000040000008802 */ /* 0x000fc80000000f00 */
[----:B0-----:R-:W-:-:S05]  /*15e00*/  @!P0 LEA R22, R3, R0, 0x18 ;  /* 0x0000000003168211 */ /* 0x001fca00078ec0ff */
[----:B------:R2:W-:Y:S01]  /*15e10*/  @!P0 STS.128 [R22+0x388d0], R16 ;  /* 0x0388d01016008388 */ /* 0x0005e20000000c00 */
[----:B------:R-:W-:Y:S06]  /*15e20*/  BAR.ARV 0x5, 0x180 ;  /* 0x0146000000007b1d */ /* 0x000fec0000002000 */
.L_x_290:
[----:B------:R-:W-:Y:S02]  /*15e30*/  ULDC UR4, c[0x0][0xc3c] ;  /* 0x00030f0000047ab9 */ /* 0x000fe40000000800 */
[----:B-1----:R-:W-:-:S13]  /*15e40*/  ISETP.GE.AND P0, PT, R19, UR4, PT ;  /* 0x0000000413007c0c */ /* 0x002fda000bf06270 */
[----:B------:R-:W-:Y:S05]  /*15e50*/  @!P0 BRA `(.L_x_300) ;  /* 0xffffffb400548947 */ /* 0x000fea000383ffff */
[----:B------:R-:W-:Y:S05]  /*15e60*/  BSYNC B8 ;  /* 0x0000000000087941 */ /* 0x000fea0003800000 */
.L_x_235:
[----:B------:R-:W3:Y:S01]  /*15e70*/  LDL.LU R0, [R1+0x28] ;  /* 0x0000280001007983 */ /* 0x000ee20000300800 */
[----:B------:R-:W-:Y:S01]  /*15e80*/  BSSY B0, `(.L_x_301) ;  /* 0x000000b000007945 */ /* 0x000fe20003800000 */
[----:B------:R-:W4:Y:S01]  /*15e90*/  S2R R5, SR_CgaCtaId ;  /* 0x0000000000057919 */ /* 0x000f220000008800 */
[----:B---3--:R-:W-:-:S05]  /*15ea0*/  VIADD R0, R0, 0x1 ;  /* 0x0000000100007836 */ /* 0x008fca0000000000 */
[----:B-1----:R-:W-:-:S04]  /*15eb0*/  LEA.HI R2, R0, R0, RZ, 0x1 ;  /* 0x0000000000027211 */ /* 0x002fc800078f08ff */
[----:B------:R-:W-:Y:S02]  /*15ec0*/  LOP3.LUT R3, R2, 0xfffffffe, RZ, 0xc0, !PT ;  /* 0xfffffffe02037812 */ /* 0x000fe400078ec0ff */
[----:B------:R-:W-:-:S03]  /*15ed0*/  MOV R2, 0x400 ;  /* 0x0000040000027802 */ /* 0x000fc60000000f00 */
[----:B------:R-:W-:Y:S01]  /*15ee0*/  IMAD.IADD R0, R0, 0x1, -R3 ;  /* 0x0000000100007824 */ /* 0x000fe200078e0a03 */
[----:B----4-:R-:W-:-:S04]  /*15ef0*/  LEA R4, R5, R2, 0x18 ;  /* 0x0000000205047211 */ /* 0x010fc800078ec0ff */
[----:B------:R-:W-:-:S04]  /*15f00*/  SHF.L.U32 R0, R0, 0x1f, RZ ;  /* 0x0000001f00007819 */ /* 0x000fc800000006ff */
[----:B------:R-:W1:Y:S02]  /*15f10*/  SYNCS.PHASECHK.TRANS64.TRYWAIT P0, [R4+URZ+0x38820], R0 ;  /* 0x03882000040075a7 */ /* 0x000e64000800017f */
[----:B-1----:R-:W-:Y:S05]  /*15f20*/  @!P0 BRA `(.L_x_302) ;  /* 0x00000038005c8947 */ /* 0x002fea0003800000 */
.L_x_413:
[----:B------:R-:W-:Y:S05]  /*15f30*/  BSYNC B0 ;  /* 0x0000000000007941 */ /* 0x000fea0003800000 */
.L_x_301:
[----:B------:R-:W-:-:S03]  /*15f40*/  UMOV UR4, 0xffffffff ;  /* 0xffffffff00047882 */ /* 0x000fc60000000000 */
[----:B------:R-:W-:Y:S05]  /*15f50*/  BRA.DIV UR4, `(.L_x_303) ;  /* 0x0000003a04647947 */ /* 0x000fea000b800000 */
[----:B-1----:R-:W1:Y:S02]  /*15f60*/  S2R R0, SR_TID.X ;  /* 0x0000000000007919 */ /* 0x002e640000002100 */
[----:B-1----:R-:W-:-:S04]  /*15f70*/  SHF.R.U32.HI R0, RZ, 0x5, R0 ;  /* 0x00000005ff007819 */ /* 0x002fc80000011600 */
[----:B------:R-:W-:-:S05]  /*15f80*/  LOP3.LUT R0, R0, 0x3, RZ, 0xc0, !PT ;  /* 0x0000000300007812 */ /* 0x000fca00078ec0ff */
[----:B------:R1:W3:Y:S02]  /*15f90*/  SHFL.IDX PT, R14, R0, RZ, 0x1f ;  /* 0x00001fff000e7589 */ /* 0x0002e400000e0000 */
.L_x_416:
[----:B---3--:R-:W-:Y:S01]  /*15fa0*/  ISETP.NE.AND P0, PT, R14, RZ, PT ;  /* 0x000000ff0e00720c */ /* 0x008fe20003f05270 */
[----:B------:R-:W-:-:S12]  /*15fb0*/  BSSY B0, `(.L_x_304) ;  /* 0x0000026000007945 */ /* 0x000fd80003800000 */
[----:B------:R-:W-:Y:S05]  /*15fc0*/  @P0 BRA `(.L_x_305) ;  /* 0x0000000000900947 */ /* 0x000fea0003800000 */
[----:B------:R-:W-:-:S03]  /*15fd0*/  UMOV UR4, 0xffffffff ;  /* 0xffffffff00047882 */ /* 0x000fc60000000000 */
[----:B------:R-:W-:Y:S05]  /*15fe0*/  BRA.DIV UR4, `(.L_x_306) ;  /* 0x0000003a04747947 */ /* 0x000fea000b800000 */
[----:B------:R-:W-:-:S13]  /*15ff0*/  ELECT P6, URZ, PT ;  /* 0x00000000003f782f */ /* 0x000fda00038c0000 */
.L_x_419:
[----:B------:R-:W-:Y:S05]  /*16000*/  @!P6 BRA `(.L_x_305) ;  /* 0x000000000080e947 */ /* 0x000fea0003800000 */
[----:B-1----:R-:W3:Y:S02]  /*16010*/  LDL R0, [R1+0x50] ;  /* 0x0000500001007983 */ /* 0x002ee40000100800 */
[----:B---3--:R-:W-:-:S13]  /*16020*/  R2UR UR4, R0 ;  /* 0x00000000000472ca */ /* 0x008fda00000e0000 */
[----:B------:R-:W-:-:S06]  /*16030*/  ULOP3.LUT UR4, UR4, 0x2, URZ, 0xfc, !UPT ;  /* 0x0000000204047892 */ /* 0x000fcc000f8efc3f */
[----:B------:R-:W-:-:S05]  /*16040*/  IMAD.U32 R0, RZ, RZ, UR4 ;  /* 0x00000004ff007e24 */ /* 0x000fca000f8e00ff */
[----:B------:R-:W-:-:S13]  /*16050*/  ISETP.NE.AND P0, PT, R0, 0x3, PT ;  /* 0x000000030000780c */ /* 0x000fda0003f05270 */
[----:B------:R-:W-:Y:S05]  /*16060*/  @!P0 BRA `(.L_x_307) ;  /* 0x0000000000048947 */ /* 0x000fea0003800000 */
[----:B------:R-:W-:Y:S01]  /*16070*/  BPT.TRAP 0x1 ;  /* 0x000000040000795c */ /* 0x000fe20000300000 */
.L_x_307:
[C---:B------:R-:W-:Y:S01]  /*16080*/  IMAD R5, R27.reuse, 0x8, R4 ;  /* 0x000000081b057824 */ /* 0x040fe200078e0204 */
[----:B------:R-:W-:Y:S01]  /*16090*/  SHF.L.U32 R0, R28, 0x1f, RZ ;  /* 0x0000001f1c007819 */ /* 0x000fe200000006ff */
[----:B------:R-:W-:-:S03]  /*160a0*/  VIADD R27, R27, 0x1 ;  /* 0x000000011b1b7836 */ /* 0x000fc60000000000 */
[----:B------:R-:W1:Y:S02]  /*160b0*/  SYNCS.PHASECHK.TRANS64.TRYWAIT P1, [R5+URZ+0x38840], R0 ;  /* 0x03884000050075a7 */ /* 0x000e64000802017f */
[----:B------:R-:W-:-:S04]  /*160c0*/  ISETP.NE.AND P2, PT, R27, 0x2, PT ;  /* 0x000000021b00780c */ /* 0x000fc80003f45270 */
[----:B------:R-:W-:Y:S01]  /*160d0*/  SEL R3, RZ, 0x1, P2 ;  /* 0x00000001ff037807 */ /* 0x000fe20001000000 */
[----:B-1----:R-:W-:Y:S08]  /*160e0*/  @!P1 BRA `(.L_x_308) ;  /* 0x0000003800549947 */ /* 0x002ff00003800000 */
.L_x_420:
[----:B------:R-:W-:Y:S02]  /*160f0*/  SEL R27, R27, RZ, P2 ;  /* 0x000000ff1b1b7207 */ /* 0x000fe40001000000 */
[----:B------:R-:W-:Y:S01]  /*16100*/  LOP3.LUT R2, R28, R3, RZ, 0x3c, !PT ;  /* 0x000000031c027212 */ /* 0x000fe200078e3cff */
[----:B------:R-:W-:Y:S06]  /*16110*/  @!P0 BRA `(.L_x_309) ;  /* 0x0000000000048947 */ /* 0x000fec0003800000 */
[----:B------:R-:W-:Y:S01]  /*16120*/  BPT.TRAP 0x1 ;  /* 0x000000040000795c */ /* 0x000fe20000300000 */
.L_x_309:
[----:B------:R-:W-:Y:S01]  /*16130*/  IMAD R27, R27, 0x8, R4 ;  /* 0x000000081b1b7824 */ /* 0x000fe200078e0204 */
[----:B------:R-:W-:-:S04]  /*16140*/  SHF.L.U32 R2, R2, 0x1f, RZ ;  /* 0x0000001f02027819 */ /* 0x000fc800000006ff */
[----:B------:R-:W3:Y:S02]  /*16150*/  SYNCS.PHASECHK.TRANS64.TRYWAIT P1, [R27+URZ+0x38840], R2 ;  /* 0x038840021b0075a7 */ /* 0x000ee4000802017f */
[----:B---3--:R-:W-:Y:S05]  /*16160*/  @!P1 BRA `(.L_x_310) ;  /* 0x0000003800489947 */ /* 0x008fea0003800000 */
.L_x_421:
[----:B------:R-:W-:Y:S05]  /*16170*/  @!P0 BRA `(.L_x_311) ;  /* 0x0000000000048947 */ /* 0x000fea0003800000 */
[----:B------:R-:W-:Y:S01]  /*16180*/  BPT.TRAP 0x1 ;  /* 0x000000040000795c */ /* 0x000fe20000300000 */
.L_x_311:
[----:B------:R-:W4:Y:S02]  /*16190*/  SYNCS.PHASECHK.TRANS64.TRYWAIT P1, [R5+URZ+0x38860], R0 ;  /* 0x03886000050075a7 */ /* 0x000f24000802017f */
[----:B----4-:R-:W-:Y:S05]  /*161a0*/  @!P1 BRA `(.L_x_312) ;  /* 0x00000038004c9947 */ /* 0x010fea0003800000 */
.L_x_422:
[----:B------:R-:W-:Y:S05]  /*161b0*/  @!P0 BRA `(.L_x_313) ;  /* 0x0000000000048947 */ /* 0x000fea0003800000 */
[----:B------:R-:W-:Y:S01]  /*161c0*/  BPT.TRAP 0x1 ;  /* 0x000000040000795c */ /* 0x000fe20000300000 */
.L_x_313:
[----:B------:R0:W0:Y:S02]  /*161d0*/  SYNCS.PHASECHK.TRANS64.TRYWAIT P0, [R27+URZ+0x38860], R2 ;  /* 0x038860021b0075a7 */ /* 0x000024000800017f */
[----:B0-----:R-:W-:Y:S05]  /*161e0*/  @!P0 NANOSLEEP.SYNCS 0x989680 ;  /* 0x009896800000895d */ /* 0x001fea0003900000 */
[----:B------:R-:W0:Y:S02]  /*161f0*/  @!P0 SYNCS.PHASECHK.TRANS64 P0, [R27+URZ+0x38860], R2 ;  /* 0x038860021b0085a7 */ /* 0x000e24000800007f */
[----:B0-----:R-:W-:Y:S05]  /*16200*/  @!P0 BRA `(.L_x_313) ;  /* 0xfffffffc00f08947 */ /* 0x001fea000383ffff */
.L_x_305:
[----:B------:R-:W-:Y:S05]  /*16210*/  BSYNC B0 ;  /* 0x0000000000007941 */ /* 0x000fea0003800000 */
.L_x_304:
[----:B------:R-:W-:Y:S05]  /*16220*/  EXIT ;  /* 0x000000000000794d */ /* 0x000fea0003800000 */
.L_x_182:
[----:B0-----:R0:W1:Y:S02]  /*16230*/  SYNCS.PHASECHK.TRANS64.TRYWAIT P1, [R5+URZ+0x38800], R0 ;  /* 0x03880000050075a7 */ /* 0x001064000802017f */
[----:B-1----:R-:W-:Y:S05]  /*16240*/  @!P1 NANOSLEEP.SYNCS 0x989680 ;  /* 0x009896800000995d */ /* 0x002fea0003900000 */
[----:B------:R-:W1:Y:S02]  /*16250*/  @!P1 SYNCS.PHASECHK.TRANS64 P1, [R5+URZ+0x38800], R0 ;  /* 0x03880000050095a7 */ /* 0x000e64000802007f */
[----:B-1----:R-:W-:Y:S05]  /*16260*/  @!P1 BRA `(.L_x_182) ;  /* 0xfffffffc00f09947 */ /* 0x002fea000383ffff */
[----:B------:R-:W-:Y:S05]  /*16270*/  BRA `(.L_x_314) ;  /* 0xfffffebc004c7947 */ /* 0x000fea000383ffff */
.L_x_186:
[----:B-1----:R1:W2:Y:S02]  /*16280*/  SYNCS.PHASECHK.TRANS64.TRYWAIT P1, [R0+URZ+0x38830], R3 ;  /* 0x03883003000075a7 */ /* 0x0022a4000802017f */
[----:B--2---:R-:W-:Y:S05]  /*16290*/  @!P1 NANOSLEEP.SYNCS 0x989680 ;  /* 0x009896800000995d */ /* 0x004fea0003900000 */
[----:B------:R-:W2:Y:S02]  /*162a0*/  @!P1 SYNCS.PHASECHK.TRANS64 P1, [R0+URZ+0x38830], R3 ;  /* 0x03883003000095a7 */ /* 0x000ea4000802007f */
[----:B--2---:R-:W-:Y:S05]  /*162b0*/  @!P1 BRA `(.L_x_186) ;  /* 0xfffffffc00f09947 */ /* 0x004fea000383ffff */
[----:B------:R-:W-:Y:S05]  /*162c0*/  BRA `(.L_x_185) ;  /* 0xfffffebc00707947 */ /* 0x000fea000383ffff */
.L_x_192:
[----:B------:R-:W-:-:S13]  /*162d0*/  R2UR UR4, R229 ;  /* 0x00000000e50472ca */ /* 0x000fda00000e0000 */
[----:B-1----:R-:W-:-:S04]  /*162e0*/  IMAD.U32 R4, RZ, RZ, UR4 ;  /* 0x00000004ff047e24 */ /* 0x002fc8000f8e00ff */
[----:B------:R1:W2:Y:S03]  /*162f0*/  SYNCS.PHASECHK.TRANS64.TRYWAIT P1, [R4+URZ+0x38830], R3 ;  /* 0x03883003040075a7 */ /* 0x0002a6000802017f */
[----:B--2---:R-:W-:Y:S05]  /*16300*/  @!P1 NANOSLEEP.SYNCS 0x989680 ;  /* 0x009896800000995d */ /* 0x004fea0003900000 */
[----:B------:R-:W2:Y:S02]  /*16310*/  @!P1 SYNCS.PHASECHK.TRANS64 P1, [R4+URZ+0x38830], R3 ;  /* 0x03883003040095a7 */ /* 0x000ea4000802007f */
[----:B--2---:R-:W-:Y:S05]  /*16320*/  @!P1 BRA `(.L_x_192) ;  /* 0xfffffffc00e89947 */ /* 0x004fea000383ffff */
[----:B------:R-:W-:Y:S05]  /*16330*/  BRA `(.L_x_191) ;  /* 0xffffff0400587947 */ /* 0x000fea000383ffff */
.L_x_196:
[----:B---3--:R-:W-:-:S04]  /*16340*/  IMAD.U32 R2, RZ, RZ, UR4 ;  /* 0x00000004ff027e24 */ /* 0x008fc8000f8e00ff */
[----:B------:R3:W4:Y:S03]  /*16350*/  SYNCS.PHASECHK.TRANS64.TRYWAIT P1, [R2+URZ+0x38850], R0 ;  /* 0x03885000020075a7 */ /* 0x000726000802017f */
[----:B----4-:R-:W-:Y:S05]  /*16360*/  @!P1 NANOSLEEP.SYNCS 0x989680 ;  /* 0x009896800000995d */ /* 0x010fea0003900000 */
[----:B------:R-:W4:Y:S02]  /*16370*/  @!P1 SYNCS.PHASECHK.TRANS64 P1, [R2+URZ+0x38850], R0 ;  /* 0x03885000020095a7 */ /* 0x000f24000802007f */
[----:B----4-:R-:W-:Y:S05]  /*16380*/  @!P1 BRA `(.L_x_196) ;  /* 0xfffffffc00ec9947 */ /* 0x010fea000383ffff */
[----:B------:R-:W-:Y:S05]  /*16390*/  BRA `(.L_x_195) ;  /* 0xffffff2800ac7947 */ /* 0x000fea000383ffff */
.L_x_203:
[----:B-1----:R1:W2:Y:S02]  /*163a0*/  SYNCS.PHASECHK.TRANS64.TRYWAIT P1, [R12+URZ+0x38850], R9 ;  /* 0x038850090c0075a7 */ /* 0x0022a4000802017f */
[----:B--2---:R-:W-:Y:S05]  /*163b0*/  @!P1 NANOSLEEP.SYNCS 0x989680 ;  /* 0x009896800000995d */ /* 0x004fea0003900000 */
[----:B------:R-:W2:Y:S02]  /*163c0*/  @!P1 SYNCS.PHASECHK.TRANS64 P1, [R12+URZ+0x38850], R9 ;  /* 0x038850090c0095a7 */ /* 0x000ea4000802007f */
[----:B--2---:R-:W-:Y:S05]  /*163d0*/  @!P1 BRA `(.L_x_203) ;  /* 0xfffffffc00f09947 */ /* 0x004fea000383ffff */
[----:B------:R-:W-:Y:S05]  /*163e0*/  BRA `(.L_x_202) ;  /* 0xffffff4800207947 */ /* 0x000fea000383ffff */
.L_x_249:
[----:B------:R-:W0:Y:S01]  /*163f0*/  S2R R7, SR_TID.X ;  /* 0x0000000000077919 */ /* 0x000e220000002100 */
[----:B------:R-:W-:Y:S01]  /*16400*/  BSSY B0, `(.L_x_315) ;  /* 0x000000a000007945 */ /* 0x000fe20003800000 */
[----:B------:R-:W-:Y:S02]  /*16410*/  IMAD.MOV.U32 R12, RZ, RZ, RZ ;  /* 0x000000ffff0c7224 */ /* 0x000fe400078e00ff */
[----:B------:R-:W-:Y:S02]  /*16420*/  IMAD.MOV.U32 R11, RZ, RZ, 0x1f ;  /* 0x0000001fff0b7424 */ /* 0x000fe400078e00ff */
[----:B------:R-:W-:Y:S01]  /*16430*/  IMAD.MOV.U32 R15, RZ, RZ, -0x1 ;  /* 0xffffffffff0f7424 */ /* 0x000fe200078e00ff */
[----:B0-----:R-:W-:-:S04]  /*16440*/  SHF.R.U32.HI R7, RZ, 0x5, R7 ;  /* 0x00000005ff077819 */ /* 0x001fc80000011607 */
[----:B------:R-:W-:-:S05]  /*16450*/  LOP3.LUT R7, R7, 0x3, RZ, 0xc0, !PT ;  /* 0x0000000307077812 */ /* 0x000fca00078ec0ff */
[----:B------:R-:W-:-:S07]  /*16460*/  IMAD.MOV.U32 R13, RZ, RZ, R7 ;  /* 0x000000ffff0d7224 */ /* 0x000fce00078e0007 */
[----:B-----5:R-:W-:Y:S05]  /*16470*/  WARPSYNC.COLLECTIVE R15, `(.L_x_316) ;  /* 0x000000000f087348 */ /* 0x020fea0003c00000 */
[----:B------:R0:W1:Y:S02]  /*16480*/  SHFL.IDX P6, R14, R13, R12, R11 ;  /* 0x0000000c0d0e7389 */ /* 0x00006400000c000b */
[----:B01---5:R-:W-:Y:S01]  /*16490*/  ENDCOLLECTIVE ;  /* 0x000000000000791b */ /* 0x023fe20003800000 */
.L_x_316:
[----:B------:R-:W-:Y:S05]  /*164a0*/  BSYNC B0 ;  /* 0x0000000000007941 */ /* 0x000fea0003800000 */
.L_x_315:
[----:B------:R-:W-:Y:S05]  /*164b0*/  BRA `(.L_x_317) ;  /* 0xffffffbc00b07947 */ /* 0x000fea000383ffff */
.L_x_252:
[----:B0-----:R0:W1:Y:S02]  /*164c0*/  SYNCS.PHASECHK.TRANS64.TRYWAIT P0, [R5+URZ+0x38840], R2 ;  /* 0x03884002050075a7 */ /* 0x001064000800017f */
[----:B-1----:R-:W-:Y:S05]  /*164d0*/  @!P0 NANOSLEEP.SYNCS 0x989680 ;  /* 0x009896800000895d */ /* 0x002fea0003900000 */
[----:B------:R-:W1:Y:S02]  /*164e0*/  @!P0 SYNCS.PHASECHK.TRANS64 P0, [R5+URZ+0x38840], R2 ;  /* 0x03884002050085a7 */ /* 0x000e64000800007f */
[----:B-1----:R-:W-:Y:S05]  /*164f0*/  @!P0 BRA `(.L_x_252) ;  /* 0xfffffffc00f08947 */ /* 0x002fea000383ffff */
[----:B------:R-:W-:Y:S05]  /*16500*/  BRA `(.L_x_318) ;  /* 0xffffffc000187947 */ /* 0x000fea000383ffff */
.L_x_253:
[----:B------:R-:W-:Y:S01]  /*16510*/  BSSY B0, `(.L_x_319) ;  /* 0x0000008000007945 */ /* 0x000fe20003800000 */
[----:B------:R-:W-:Y:S01]  /*16520*/  MOV R13, R6 ;  /* 0x00000006000d7202 */ /* 0x000fe20000000f00 */
[----:B------:R-:W-:Y:S02]  /*16530*/  IMAD.MOV.U32 R12, RZ, RZ, RZ ;  /* 0x000000ffff0c7224 */ /* 0x000fe400078e00ff */
[----:B------:R-:W-:Y:S02]  /*16540*/  IMAD.MOV.U32 R11, RZ, RZ, 0x181f ;  /* 0x0000181fff0b7424 */ /* 0x000fe400078e00ff */
[----:B------:R-:W-:-:S07]  /*16550*/  IMAD.MOV.U32 R15, RZ, RZ, -0x1 ;  /* 0xffffffffff0f7424 */ /* 0x000fce00078e00ff */
[----:B------:R-:W-:Y:S05]  /*16560*/  WARPSYNC.COLLECTIVE R15, `(.L_x_320) ;  /* 0x000000000f087348 */ /* 0x000fea0003c00000 */
[----:B------:R0:W1:Y:S02]  /*16570*/  SHFL.IDX P6, R14, R13, R12, R11 ;  /* 0x0000000c0d0e7389 */ /* 0x00006400000c000b */
[----:B01----:R-:W-:Y:S01]  /*16580*/  ENDCOLLECTIVE ;  /* 0x000000000000791b */ /* 0x003fe20003800000 */
.L_x_320:
[----:B------:R-:W-:Y:S05]  /*16590*/  BSYNC B0 ;  /* 0x0000000000007941 */ /* 0x000fea0003800000 */
.L_x_319:
[----:B------:R-:W-:Y:S01]  /*165a0*/  IMAD.MOV.U32 R13, RZ, RZ, R0 ;  /* 0x000000ffff0d7224 */ /* 0x000fe200078e0000 */
[C---:B------:R-:W-:Y:S01]  /*165b0*/  LOP3.LUT P5, RZ, R23.reuse, 0x10, RZ, 0xc0, !PT ;  /* 0x0000001017ff7812 */ /* 0x040fe200078ac0ff */
[----:B------:R-:W-:Y:S01]  /*165c0*/  IMAD.MOV.U32 R12, RZ, RZ, RZ ;  /* 0x000000ffff0c7224 */ /* 0x000fe200078e00ff */
[C---:B------:R-:W-:Y:S01]  /*165d0*/  LOP3.LUT P4, RZ, R23.reuse, 0x8, RZ, 0xc0, !PT ;  /* 0x0000000817ff7812 */ /* 0x040fe2000788c0ff */
[----:B------:R-:W-:Y:S01]  /*165e0*/  IMAD.MOV.U32 R11, RZ, RZ, 0x181f ;  /* 0x0000181fff0b7424 */ /* 0x000fe200078e00ff */
[C---:B------:R-:W-:Y:S01]  /*165f0*/  LOP3.LUT P3, RZ, R23.reuse, 0x4, RZ, 0xc0, !PT ;  /* 0x0000000417ff7812 */ /* 0x040fe2000786c0ff */
[----:B------:R-:W-:Y:S01]  /*16600*/  IMAD.MOV.U32 R15, RZ, RZ, -0x1 ;  /* 0xffffffffff0f7424 */ /* 0x000fe200078e00ff */
[----:B------:R-:W-:Y:S01]  /*16610*/  LOP3.LUT P2, RZ, R23, 0x2, RZ, 0xc0, !PT ;  /* 0x0000000217ff7812 */ /* 0x000fe2000784c0ff */
[----:B------:R-:W-:Y:S02]  /*16620*/  IMAD.MOV.U32 R2, RZ, RZ, R14 ;  /* 0x000000ffff027224 */ /* 0x000fe400078e000e */
[----:B------:R-:W-:-:S10]  /*16630*/  @P0 IMAD R9, R7, 0x2, R22 ;  /* 0x0000000207090824 */ /* 0x000fd400078e0216 */
[----:B------:R-:W-:Y:S05]  /*16640*/  WARPSYNC.COLLECTIVE R15, `(.L_x_321) ;  /* 0x000000000f087348 */ /* 0x000fea0003c00000 */
[----:B------:R0:W1:Y:S02]  /*16650*/  SHFL.IDX P6, R14, R13, R12, R11 ;  /* 0x0000000c0d0e7389 */ /* 0x00006400000c000b */
[----:B01----:R-:W-:Y:S01]  /*16660*/  ENDCOLLECTIVE ;  /* 0x000000000000791b */ /* 0x003fe20003800000 */
.L_x_321:
[----:B------:R-:W-:Y:S02]  /*16670*/  IMAD.MOV.U32 R13, RZ, RZ, R6 ;  /* 0x000000ffff0d7224 */ /* 0x000fe400078e0006 */
[----:B------:R-:W-:Y:S02]  /*16680*/  IMAD.MOV.U32 R12, RZ, RZ, 0x1 ;  /* 0x00000001ff0c7424 */ /* 0x000fe400078e00ff */
[----:B------:R-:W-:-:S07]  /*16690*/  IMAD.MOV.U32 R3, RZ, RZ, R14 ;  /* 0x000000ffff037224 */ /* 0x000fce00078e000e */
[----:B------:R-:W-:Y:S05]  /*166a0*/  WARPSYNC.COLLECTIVE R15, `(.L_x_322) ;  /* 0x000000000f087348 */ /* 0x000fea0003c00000 */
[----:B------:R0:W1:Y:S02]  /*166b0*/  SHFL.IDX P6, R14, R13, R12, R11 ;  /* 0x0000000c0d0e7389 */ /* 0x00006400000c000b */
[----:B01----:R-:W-:Y:S01]  /*166c0*/  ENDCOLLECTIVE ;  /* 0x000000000000791b */ /* 0x003fe20003800000 */
.L_x_322:
[----:B------:R-:W-:-:S05]  /*166d0*/  @P0 LEA R3, P1, R32, R3, 0x1 ;  /* 0x0000000320030211 */ /* 0x000fca00078208ff */
[----:B------:R-:W-:-:S05]  /*166e0*/  @P0 IMAD.X R2, RZ, RZ, R2, P1 ;  /* 0x000000ffff020224 */ /* 0x000fca00008e0602 */
[----:B------:R-:W-:Y:S01]  /*166f0*/  @P0 LOP3.LUT R3, R3, R2, RZ, 0x3c, !PT ;  /* 0x0000000203030212 */ /* 0x000fe200078e3cff */
[----:B------:R-:W-:-:S03]  /*16700*/  IMAD.MOV.U32 R13, RZ, RZ, R0 ;  /* 0x000000ffff0d7224 */ /* 0x000fc600078e0000 */
[----:B------:R-:W-:-:S04]  /*16710*/  @P0 LOP3.LUT R2, R3, R2, RZ, 0x3c, !PT ;  /* 0x0000000203020212 */ /* 0x000fc800078e3cff */
[----:B------:R-:W-:Y:S01]  /*16720*/  @P0 LOP3.LUT R3, R3, R2, RZ, 0x3c, !PT ;  /* 0x0000000203030212 */ /* 0x000fe200078e3cff */
[----:B------:R-:W-:-:S07]  /*16730*/  IMAD.MOV.U32 R8, RZ, RZ, R14 ;  /* 0x000000ffff087224 */ /* 0x000fce00078e000e */
[----:B------:R-:W-:Y:S05]  /*16740*/  WARPSYNC.COLLECTIVE R15, `(.L_x_323) ;  /* 0x000000000f087348 */ /* 0x000fea0003c00000 */
[----:B------:R0:W1:Y:S02]  /*16750*/  SHFL.IDX P6, R14, R13, R12, R11 ;  /* 0x0000000c0d0e7389 */ /* 0x00006400000c000b */
[----:B01----:R-:W-:Y:S01]  /*16760*/  ENDCOLLECTIVE ;  /* 0x000000000000791b */ /* 0x003fe20003800000 */
.L_x_323:
[----:B------:R-:W-:Y:S01]  /*16770*/  @!PT LDS RZ, [RZ] ;  /* 0x00000000fffff984 */ /* 0x000fe20000000800 */
[----:B------:R-:W-:Y:S01]  /*16780*/  @!PT LDS RZ, [RZ] ;  /* 0x00000000fffff984 */ /* 0x000fe20000000800 */
[----:B------:R-:W-:Y:S01]  /*16790*/  @!PT LDS RZ, [RZ] ;  /* 0x00000000fffff984 */ /* 0x000fe20000000800 */
[----:B------:R-:W-:Y:S04]  /*167a0*/  @P0 LDGSTS.E.BYPASS.LTC128B.128 [R9+0x24400], desc[UR36][R2.64], !P5 ;  /* 0x2440000002090fae */ /* 0x000fe8000e901d64 */
[----:B------:R-:W-:Y:S04]  /*167b0*/  @P0 LDGSTS.E.BYPASS.LTC128B.128 [R9+0x26c00], desc[UR36][R2.64+0x80], !P4 ;  /* 0x26c0008002090fae */ /* 0x000fe8000e101d64 */
[----:B------:R-:W-:Y:S01]  /*167c0*/  @P0 LDGSTS.E.BYPASS.LTC128B.128 [R9+0x29400], desc[UR36][R2.64+0x100], !P3 ;  /* 0x2940010002090fae */ /* 0x000fe2000d901d64 */
[----:B------:R-:W-:Y:S02]  /*167d0*/  IMAD.MOV.U32 R13, RZ, RZ, R6 ;  /* 0x000000ffff0d7224 */ /* 0x000fe400078e0006 */
[----:B------:R-:W-:Y:S01]  /*167e0*/  IMAD.MOV.U32 R12, RZ, RZ, 0x2 ;  /* 0x00000002ff0c7424 */ /* 0x000fe200078e00ff */
[----:B------:R0:W-:Y:S01]  /*167f0*/  @P0 LDGSTS.E.BYPASS.LTC128B.128 [R9+0x2bc00], desc[UR36][R2.64+0x180], !P2 ;  /* 0x2bc0018002090fae */ /* 0x0001e2000d101d64 */
[----:B------:R-:W-:-:S02]  /*16800*/  ISETP.GE.AND P0, PT, R4, 0x11, PT ;  /* 0x000000110400780c */ /* 0x000fc40003f06270 */
[----:B0-----:R-:W-:-:S11]  /*16810*/  MOV R2, R14 ;  /* 0x0000000e00027202 */ /* 0x001fd60000000f00 */
[----:B------:R-:W-:Y:S05]  /*16820*/  WARPSYNC.COLLECTIVE R15, `(.L_x_324) ;  /* 0x000000000f087348 */ /* 0x000fea0003c00000 */
[----:B------:R0:W1:Y:S02]  /*16830*/  SHFL.IDX P6, R14, R13, R12, R11 ;  /* 0x0000000c0d0e7389 */ /* 0x00006400000c000b */
[----:B01----:R-:W-:Y:S01]  /*16840*/  ENDCOLLECTIVE ;  /* 0x000000000000791b */ /* 0x003fe20003800000 */
.L_x_324:
[----:B------:R-:W-:Y:S01]  /*16850*/  @P0 IMAD R21, R7, 0x2, R22 ;  /* 0x0000000207150824 */ /* 0x000fe200078e0216 */
[----:B------:R-:W-:-:S05]  /*16860*/  @P0 LEA R2, P1, R32, R2, 0x1 ;  /* 0x0000000220020211 */ /* 0x000fca00078208ff */
[----:B------:R-:W-:-:S05]  /*16870*/  @P0 IMAD.X R3, RZ, RZ, R8, P1 ;  /* 0x000000ffff030224 */ /* 0x000fca00008e0608 */
[----:B------:R-:W-:Y:S01]  /*16880*/  @!PT LDS RZ, [RZ] ;  /* 0x00000000fffff984 */ /* 0x000fe20000000800 */
[----:B------:R-:W-:Y:S01]  /*16890*/  @!PT LDS RZ, [RZ] ;  /* 0x00000000fffff984 */ /* 0x000fe20000000800 */
[----:B------:R-:W-:Y:S01]  /*168a0*/  @!PT LDS RZ, [RZ] ;  /* 0x00000000fffff984 */ /* 0x000fe20000000800 */
[----:B------:R0:W-:Y:S01]  /*168b0*/  @P0 LDGSTS.E.BYPASS.LTC128B.128 [R21+0x24c00], desc[UR36][R2.64], !P5 ;  /* 0x24c0000002150fae */ /* 0x0001e2000e901d64 */
[----:B------:R-:W-:-:S03]  /*168c0*/  IMAD.MOV.U32 R13, RZ, RZ, R0 ;  /* 0x000000ffff0d7224 */ /* 0x000fc600078e0000 */
[----:B------:R0:W-:Y:S04]  /*168d0*/  @P0 LDGSTS.E.BYPASS.LTC128B.128 [R21+0x27400], desc[UR36][R2.64+0x80], !P4 ;  /* 0x2740008002150fae */ /* 0x0001e8000e101d64 */
[----:B------:R0:W-:Y:S01]  /*168e0*/  @P0 LDGSTS.E.BYPASS.LTC128B.128 [R21+0x29c00], desc[UR36][R2.64+0x100], !P3 ;  /* 0x29c0010002150fae */ /* 0x0001e2000d901d64 */
[----:B------:R-:W-:-:S03]  /*168f0*/  IMAD.MOV.U32 R8, RZ, RZ, R14 ;  /* 0x000000ffff087224 */ /* 0x000fc600078e000e */
[----:B------:R0:W-:Y:S01]  /*16900*/  @P0 LDGSTS.E.BYPASS.LTC128B.128 [R21+0x2c400], desc[UR36][R2.64+0x180], !P2 ;  /* 0x2c40018002150fae */ /* 0x0001e2000d101d64 */
[----:B------:R-:W-:-:S13]  /*16910*/  ISETP.GE.AND P0, PT, R4, 0x21, PT ;  /* 0x000000210400780c */ /* 0x000fda0003f06270 */
[----:B0-----:R-:W-:Y:S05]  /*16920*/  WARPSYNC.COLLECTIVE R15, `(.L_x_325) ;  /* 0x000000000f087348 */ /* 0x001fea0003c00000 */
[----:B------:R1:W2:Y:S02]  /*16930*/  SHFL.IDX P6, R14, R13, R12, R11 ;  /* 0x0000000c0d0e7389 */ /* 0x0002a400000c000b */
[----:B012---:R-:W-:Y:S01]  /*16940*/  ENDCOLLECTIVE ;  /* 0x000000000000791b */ /* 0x007fe20003800000 */
.L_x_325:
[----:B------:R-:W-:Y:S02]  /*16950*/  @P0 IMAD R9, R7, 0x2, R22 ;  /* 0x0000000207090824 */ /* 0x000fe400078e0216 */
[----:B------:R-:W-:Y:S02]  /*16960*/  IMAD.MOV.U32 R13, RZ, RZ, R6 ;  /* 0x000000ffff0d7224 */ /* 0x000fe400078e0006 */
[----:B------:R-:W-:Y:S02]  /*16970*/  IMAD.MOV.U32 R12, RZ, RZ, 0x3 ;  /* 0x00000003ff0c7424 */ /* 0x000fe400078e00ff */
[----:B------:R-:W-:-:S07]  /*16980*/  IMAD.MOV.U32 R2, RZ, RZ, R14 ;  /* 0x000000ffff027224 */ /* 0x000fce00078e000e */
[----:B------:R-:W-:Y:S05]  /*16990*/  WARPSYNC.COLLECTIVE R15, `(.L_x_326) ;  /* 0x000000000f087348 */ /* 0x000fea0003c00000 */
[----:B------:R0:W1:Y:S02]  /*169a0*/  SHFL.IDX P6, R14, R13, R12, R11 ;  /* 0x0000000c0d0e7389 */ /* 0x00006400000c000b */
[----:B01----:R-:W-:Y:S01]  /*169b0*/  ENDCOLLECTIVE ;  /* 0x000000000000791b */ /* 0x003fe20003800000 */
.L_x_326:
        /* <DEDUP_REMOVED lines=15> */
.L_x_327:
[----:B------:R-:W-:Y:S01]  /*16ab0*/  @P0 LEA R21, R7, R22, 0x1 ;  /* 0x0000001607150211 */ /* 0x000fe200078e08ff */
[----:B------:R-:W-:Y:S02]  /*16ac0*/  IMAD.MOV.U32 R13, RZ, RZ, R6 ;  /* 0x000000ffff0d7224 */ /* 0x000fe400078e0006 */
[----:B------:R-:W-:Y:S02]  /*16ad0*/  IMAD.MOV.U32 R12, RZ, RZ, 0x4 ;  /* 0x00000004ff0c7424 */ /* 0x000fe400078e00ff */
[----:B------:R-:W-:-:S07]  /*16ae0*/  IMAD.MOV.U32 R2, RZ, RZ, R14 ;  /* 0x000000ffff027224 */ /* 0x000fce00078e000e */
[----:B------:R-:W-:Y:S05]  /*16af0*/  WARPSYNC.COLLECTIVE R15, `(.L_x_328) ;  /* 0x000000000f087348 */ /* 0x000fea0003c00000 */
[----:B------:R0:W1:Y:S02]  /*16b00*/  SHFL.IDX P6, R14, R13, R12, R11 ;  /* 0x0000000c0d0e7389 */ /* 0x00006400000c000b */
[----:B01----:R-:W-:Y:S01]  /*16b10*/  ENDCOLLECTIVE ;  /* 0x000000000000791b */ /* 0x003fe20003800000 */
.L_x_328:
        /* <DEDUP_REMOVED lines=10> */
[----:B------:R0:W-:Y:S04]  /*16bc0*/  @P0 LDGSTS.E.BYPASS.LTC128B.128 [R21+0x2d400], desc[UR36][R2.64+0x180], !P2 ;  /* 0x2d40018002150fae */ /* 0x0001e8000d101d64 */
[----:B0-----:R-:W-:Y:S05]  /*16bd0*/  WARPSYNC.COLLECTIVE R15, `(.L_x_329) ;  /* 0x000000000f087348 */ /* 0x001fea0003c00000 */
[----:B------:R1:W2:Y:S02]  /*16be0*/  SHFL.IDX P6, R14, R13, R12, R11 ;  /* 0x0000000c0d0e7389 */ /* 0x0002a400000c000b */
[----:B012---:R-:W-:Y:S01]  /*16bf0*/  ENDCOLLECTIVE ;  /* 0x000000000000791b */ /* 0x007fe20003800000 */
.L_x_329:
[----:B------:R-:W-:Y:S01]  /*16c00*/  IMAD.MOV.U32 R0, RZ, RZ, R14 ;  /* 0x000000ffff007224 */ /* 0x000fe200078e000e */
[----:B------:R-:W-:Y:S06]  /*16c10*/  BRA `(.L_x_330) ;  /* 0xffffffbc00807947 */ /* 0x000fec000383ffff */
.L_x_260:
[----:B------:R-:W-:Y:S02]  /*16c20*/  IMAD.MOV.U32 R13, RZ, RZ, R4 ;  /* 0x000000ffff0d7224 */ /* 0x000fe400078e0004 */
[----:B------:R-:W-:Y:S02]  /*16c30*/  IMAD.MOV.U32 R12, RZ, RZ, RZ ;  /* 0x000000ffff0c7224 */ /* 0x000fe400078e00ff */
[----:B------:R-:W-:Y:S02]  /*16c40*/  IMAD.MOV.U32 R11, RZ, RZ, 0x181f ;  /* 0x0000181fff0b7424 */ /* 0x000fe400078e00ff */
[----:B------:R-:W-:Y:S02]  /*16c50*/  IMAD.MOV.U32 R15, RZ, RZ, -0x1 ;  /* 0xffffffffff0f7424 */ /* 0x000fe400078e00ff */
[----:B-----5:R-:W-:Y:S02]  /*16c60*/  IMAD R6, R10, R6, RZ ;  /* 0x000000060a067224 */ /* 0x020fe400078e02ff */
[----:B------:R-:W-:-:S07]  /*16c70*/  IMAD.IADD R0, R9, 0x1, R0 ;  /* 0x0000000109007824 */ /* 0x000fce00078e0200 */
[----:B------:R-:W-:Y:S05]  /*16c80*/  WARPSYNC.COLLECTIVE R15, `(.L_x_331) ;  /* 0x000000000f087348 */ /* 0x000fea0003c00000 */
[----:B------:R0:W1:Y:S02]  /*16c90*/  SHFL.IDX P6, R14, R13, R12, R11 ;  /* 0x0000000c0d0e7389 */ /* 0x00006400000c000b */
[----:B01----:R-:W-:Y:S01]  /*16ca0*/  ENDCOLLECTIVE ;  /* 0x000000000000791b */ /* 0x003fe20003800000 */
.L_x_331:
[C---:B------:R-:W-:Y:S01]  /*16cb0*/  VIADD R7, R0.reuse, 0x10 ;  /* 0x0000001000077836 */ /* 0x040fe20000000000 */
[----:B------:R-:W-:Y:S01]  /*16cc0*/  ISETP.GE.AND P0, PT, R0, R6, PT ;  /* 0x000000060000720c */ /* 0x000fe20003f06270 */
[----:B------:R-:W-:Y:S02]  /*16cd0*/  IMAD.MOV.U32 R13, RZ, RZ, R5 ;  /* 0x000000ffff0d7224 */ /* 0x000fe400078e0005 */
[----:B------:R-:W-:-:S10]  /*16ce0*/  IMAD.MOV.U32 R2, RZ, RZ, R14 ;  /* 0x000000ffff027224 */ /* 0x000fd400078e000e */
[----:B------:R-:W-:Y:S05]  /*16cf0*/  WARPSYNC.COLLECTIVE R15, `(.L_x_332) ;  /* 0x000000000f087348 */ /* 0x000fea0003c00000 */
[----:B------:R0:W1:Y:S02]  /*16d00*/  SHFL.IDX P6, R14, R13, R12, R11 ;  /* 0x0000000c0d0e7389 */ /* 0x00006400000c000b */
[----:B01----:R-:W-:Y:S01]  /*16d10*/  ENDCOLLECTIVE ;  /* 0x000000000000791b */ /* 0x003fe20003800000 */
.L_x_332:
[----:B------:R-:W-:Y:S01]  /*16d20*/  MOV R13, R4 ;  /* 0x00000004000d7202 */ /* 0x000fe20000000f00 */
[----:B------:R-:W-:Y:S01]  /*16d30*/  IMAD.MOV.U32 R12, RZ, RZ, 0x1 ;  /* 0x00000001ff0c7424 */ /* 0x000fe200078e00ff */
[----:B------:R-:W-:-:S05]  /*16d40*/  @!P0 LEA R14, P5, R32, R14, 0x1 ;  /* 0x0000000e200e8211 */ /* 0x000fca00078a08ff */
[----:B------:R-:W-:Y:S02]  /*16d50*/  @!P0 IMAD.X R3, RZ, RZ, R2, P5 ;  /* 0x000000ffff038224 */ /* 0x000fe400028e0602 */
[----:B------:R-:W-:-:S07]  /*16d60*/  @!P0 IMAD.MOV.U32 R2, RZ, RZ, R14 ;  /* 0x000000ffff028224 */ /* 0x000fce00078e000e */
[----:B------:R-:W-:Y:S05]  /*16d70*/  WARPSYNC.COLLECTIVE R15, `(.L_x_333) ;  /* 0x000000000f087348 */ /* 0x000fea0003c00000 */
[----:B------:R0:W1:Y:S02]  /*16d80*/  SHFL.IDX P6, R14, R13, R12, R11 ;  /* 0x0000000c0d0e7389 */ /* 0x00006400000c000b */
[----:B01----:R-:W-:Y:S01]  /*16d90*/  ENDCOLLECTIVE ;  /* 0x000000000000791b */ /* 0x003fe20003800000 */
.L_x_333:
[----:B------:R-:W-:Y:S01]  /*16da0*/  @!PT LDS RZ, [RZ] ;  /* 0x00000000fffff984 */ /* 0x000fe20000000800 */
[----:B------:R-:W-:Y:S01]  /*16db0*/  @!PT LDS RZ, [RZ] ;  /* 0x00000000fffff984 */ /* 0x000fe20000000800 */
[----:B------:R-:W-:Y:S01]  /*16dc0*/  @!PT LDS RZ, [RZ] ;  /* 0x00000000fffff984 */ /* 0x000fe20000000800 */
[----:B------:R-:W-:Y:S04]  /*16dd0*/  @!P0 LDGSTS.E.BYPASS.LTC128B.128 [R33+0x14400], desc[UR36][R2.64], !P4 ;  /* 0x1440000002218fae */ /* 0x000fe8000e101d64 */
[----:B------:R-:W-:Y:S04]  /*16de0*/  @!P0 LDGSTS.E.BYPASS.LTC128B.128 [R33+0x18400], desc[UR36][R2.64+0x80], !P3 ;  /* 0x1840008002218fae */ /* 0x000fe8000d901d64 */
[----:B------:R-:W-:Y:S01]  /*16df0*/  @!P0 LDGSTS.E.BYPASS.LTC128B.128 [R33+0x1c400], desc[UR36][R2.64+0x100], !P2 ;  /* 0x1c40010002218fae */ /* 0x000fe2000d101d64 */
[----:B------:R-:W-:-:S03]  /*16e00*/  IMAD.MOV.U32 R13, RZ, RZ, R5 ;  /* 0x000000ffff0d7224 */ /* 0x000fc600078e0005 */
[----:B------:R0:W-:Y:S01]  /*16e10*/  @!P0 LDGSTS.E.BYPASS.LTC128B.128 [R33+0x20400], desc[UR36][R2.64+0x180], !P1 ;  /* 0x2040018002218fae */ /* 0x0001e2000c901d64 */
[----:B------:R-:W-:Y:S01]  /*16e20*/  ISETP.GE.AND P0, PT, R7, R6, PT ;  /* 0x000000060700720c */ /* 0x000fe20003f06270 */
[----:B0-----:R-:W-:-:S12]  /*16e30*/  IMAD.MOV.U32 R2, RZ, RZ, R14 ;  /* 0x000000ffff027224 */ /* 0x001fd800078e000e */
[----:B------:R-:W-:Y:S05]  /*16e40*/  WARPSYNC.COLLECTIVE R15, `(.L_x_334) ;  /* 0x000000000f087348 */ /* 0x000fea0003c00000 */
[----:B------:R0:W1:Y:S02]  /*16e50*/  SHFL.IDX P6, R14, R13, R12, R11 ;  /* 0x0000000c0d0e7389 */ /* 0x00006400000c000b */
[----:B01----:R-:W-:Y:S01]  /*16e60*/  ENDCOLLECTIVE ;  /* 0x000000000000791b */ /* 0x003fe20003800000 */
.L_x_334:
[----:B------:R-:W-:Y:S02]  /*16e70*/  IMAD.MOV.U32 R13, RZ, RZ, R4 ;  /* 0x000000ffff0d7224 */ /* 0x000fe400078e0004 */
[----:B------:R-:W-:Y:S01]  /*16e80*/  IMAD.MOV.U32 R12, RZ, RZ, 0x2 ;  /* 0x00000002ff0c7424 */ /* 0x000fe200078e00ff */
[----:B------:R-:W-:-:S05]  /*16e90*/  @!P0 LEA R14, P5, R32, R14, 0x1 ;  /* 0x0000000e200e8211 */ /* 0x000fca00078a08ff */
[----:B------:R-:W-:Y:S02]  /*16ea0*/  @!P0 IMAD.X R7, RZ, RZ, R2, P5 ;  /* 0x000000ffff078224 */ /* 0x000fe400028e0602 */
[----:B------:R-:W-:-:S07]  /*16eb0*/  @!P0 IMAD.MOV.U32 R2, RZ, RZ, R14 ;  /* 0x000000ffff028224 */ /* 0x000fce00078e000e */
[----:B------:R-:W-:Y:S05]  /*16ec0*/  WARPSYNC.COLLECTIVE R15, `(.L_x_335) ;  /* 0x000000000f087348 */ /* 0x000fea0003c00000 */
[----:B------:R0:W1:Y:S02]  /*16ed0*/  SHFL.IDX P6, R14, R13, R12, R11 ;  /* 0x0000000c0d0e7389 */ /* 0x00006400000c000b */
[----:B01----:R-:W-:Y:S01]  /*16ee0*/  ENDCOLLECTIVE ;  /* 0x000000000000791b */ /* 0x003fe20003800000 */
.L_x_335:
[----:B------:R-:W-:Y:S02]  /*16ef0*/  @!P0 IMAD.MOV.U32 R3, RZ, RZ, R7 ;  /* 0x000000ffff038224 */ /* 0x000fe400078e0007 */
[----:B------:R-:W-:-:S03]  /*16f00*/  VIADD R7, R0, 0x20 ;  /* 0x0000002000077836 */ /* 0x000fc60000000000 */
[----:B------:R-:W-:Y:S01]  /*16f10*/  @!PT LDS RZ, [RZ] ;  /* 0x00000000fffff984 */ /* 0x000fe20000000800 */
[----:B------:R-:W-:Y:S01]  /*16f20*/  @!PT LDS RZ, [RZ] ;  /* 0x00000000fffff984 */ /* 0x000fe20000000800 */
[----:B------:R-:W-:Y:S01]  /*16f30*/  @!PT LDS RZ, [RZ] ;  /* 0x00000000fffff984 */ /* 0x000fe20000000800 */
[----:B------:R-:W-:Y:S04]  /*16f40*/  @!P0 LDGSTS.E.BYPASS.LTC128B.128 [R33+0x14c00], desc[UR36][R2.64], !P4 ;  /* 0x14c0000002218fae */ /* 0x000fe8000e101d64 */
[----:B------:R-:W-:Y:S01]  /*16f50*/  @!P0 LDGSTS.E.BYPASS.LTC128B.128 [R33+0x18c00], desc[UR36][R2.64+0x80], !P3 ;  /* 0x18c0008002218fae */ /* 0x000fe2000d901d64 */
[----:B------:R-:W-:-:S03]  /*16f60*/  IMAD.MOV.U32 R13, RZ, RZ, R5 ;  /* 0x000000ffff0d7224 */ /* 0x000fc600078e0005 */
[----:B------:R-:W-:Y:S04]  /*16f70*/  @!P0 LDGSTS.E.BYPASS.LTC128B.128 [R33+0x1cc00], desc[UR36][R2.64+0x100], !P2 ;  /* 0x1cc0010002218fae */ /* 0x000fe8000d101d64 */
[----:B------:R0:W-:Y:S01]  /*16f80*/  @!P0 LDGSTS.E.BYPASS.LTC128B.128 [R33+0x20c00], desc[UR36][R2.64+0x180], !P1 ;  /* 0x20c0018002218fae */ /* 0x0001e2000c901d64 */
[----:B------:R-:W-:Y:S01]  /*16f90*/  ISETP.GE.AND P0, PT, R7, R6, PT ;  /* 0x000000060700720c */ /* 0x000fe20003f06270 */
[----:B0-----:R-:W-:-:S12]  /*16fa0*/  IMAD.MOV.U32 R2, RZ, RZ, R14 ;  /* 0x000000ffff027224 */ /* 0x001fd800078e000e */
[----:B------:R-:W-:Y:S05]  /*16fb0*/  WARPSYNC.COLLECTIVE R15, `(.L_x_336) ;  /* 0x000000000f087348 */ /* 0x000fea0003c00000 */
[----:B------:R0:W1:Y:S02]  /*16fc0*/  SHFL.IDX P6, R14, R13, R12, R11 ;  /* 0x0000000c0d0e7389 */ /* 0x00006400000c000b */
[----:B01----:R-:W-:Y:S01]  /*16fd0*/  ENDCOLLECTIVE ;  /* 0x000000000000791b */ /* 0x003fe20003800000 */
.L_x_336:
        /* <DEDUP_REMOVED lines=8> */
.L_x_337:
        /* <DEDUP_REMOVED lines=15> */
.L_x_338:
        /* <DEDUP_REMOVED lines=8> */
.L_x_339:
        /* <DEDUP_REMOVED lines=15> */
.L_x_340:
        /* <DEDUP_REMOVED lines=8> */
.L_x_341:
        /* <DEDUP_REMOVED lines=15> */
.L_x_342:
        /* <DEDUP_REMOVED lines=8> */
.L_x_343:
        /* <DEDUP_REMOVED lines=15> */
.L_x_344:
[----:B------:R-:W-:Y:S01]  /*175a0*/  IMAD.MOV.U32 R13, RZ, RZ, R4 ;  /* 0x000000ffff0d7224 */ /* 0x000fe200078e0004 */
[----:B------:R-:W-:Y:S02]  /*175b0*/  MOV R12, 0x7 ;  /* 0x00000007000c7802 */ /* 0x000fe40000000f00 */
[----:B------:R-:W-:-:S05]  /*175c0*/  @!P0 LEA R14, P5, R32, R14, 0x1 ;  /* 0x0000000e200e8211 */ /* 0x000fca00078a08ff */
[----:B------:R-:W-:Y:S02]  /*175d0*/  @!P0 IMAD.X R7, RZ, RZ, R2, P5 ;  /* 0x000000ffff078224 */ /* 0x000fe400028e0602 */
[----:B------:R-:W-:-:S07]  /*175e0*/  @!P0 IMAD.MOV.U32 R2, RZ, RZ, R14 ;  /* 0x000000ffff028224 */ /* 0x000fce00078e000e */
[----:B------:R-:W-:Y:S05]  /*175f0*/  WARPSYNC.COLLECTIVE R15, `(.L_x_345) ;  /* 0x000000000f087348 */ /* 0x000fea0003c00000 */
[----:B------:R0:W1:Y:S02]  /*17600*/  SHFL.IDX P6, R14, R13, R12, R11 ;  /* 0x0000000c0d0e7389 */ /* 0x00006400000c000b */
[----:B01----:R-:W-:Y:S01]  /*17610*/  ENDCOLLECTIVE ;  /* 0x000000000000791b */ /* 0x003fe20003800000 */
.L_x_345:
[----:B------:R-:W-:-:S05]  /*17620*/  @!P0 IMAD.MOV.U32 R3, RZ, RZ, R7 ;  /* 0x000000ffff038224 */ /* 0x000fca00078e0007 */
[----:B------:R-:W-:Y:S01]  /*17630*/  @!PT LDS RZ, [RZ] ;  /* 0x00000000fffff984 */ /* 0x000fe20000000800 */
[----:B------:R-:W-:Y:S01]  /*17640*/  @!PT LDS RZ, [RZ] ;  /* 0x00000000fffff984 */ /* 0x000fe20000000800 */
[----:B------:R-:W-:Y:S01]  /*17650*/  @!PT LDS RZ, [RZ] ;  /* 0x00000000fffff984 */ /* 0x000fe20000000800 */
[----:B------:R0:W-:Y:S04]  /*17660*/  @!P0 LDGSTS.E.BYPASS.LTC128B.128 [R33+0x17400], desc[UR36][R2.64], !P4 ;  /* 0x1740000002218fae */ /* 0x0001e8000e101d64 */
[----:B------:R0:W-:Y:S01]  /*17670*/  @!P0 LDGSTS.E.BYPASS.LTC128B.128 [R33+0x1b400], desc[UR36][R2.64+0x80], !P3 ;  /* 0x1b40008002218fae */ /* 0x0001e2000d901d64 */
[----:B------:R-:W-:-:S03]  /*17680*/  IMAD.MOV.U32 R13, RZ, RZ, R5 ;  /* 0x000000ffff0d7224 */ /* 0x000fc600078e0005 */
[----:B------:R0:W-:Y:S04]  /*17690*/  @!P0 LDGSTS.E.BYPASS.LTC128B.128 [R33+0x1f400], desc[UR36][R2.64+0x100], !P2 ;  /* 0x1f40010002218fae */ /* 0x0001e8000d101d64 */
[----:B------:R0:W-:Y:S01]  /*176a0*/  @!P0 LDGSTS.E.BYPASS.LTC128B.128 [R33+0x23400], desc[UR36][R2.64+0x180], !P1 ;  /* 0x2340018002218fae */ /* 0x0001e2000c901d64 */
[----:B------:R-:W-:-:S07]  /*176b0*/  IMAD.MOV.U32 R7, RZ, RZ, R14 ;  /* 0x000000ffff077224 */ /* 0x000fce00078e000e */
[----:B0-----:R-:W-:Y:S05]  /*176c0*/  WARPSYNC.COLLECTIVE R15, `(.L_x_346) ;  /* 0x000000000f087348 */ /* 0x001fea0003c00000 */
[----:B------:R1:W2:Y:S02]  /*176d0*/  SHFL.IDX P6, R14, R13, R12, R11 ;  /* 0x0000000c0d0e7389 */ /* 0x0002a400000c000b */
[----:B012---:R-:W-:Y:S01]  /*176e0*/  ENDCOLLECTIVE ;  /* 0x000000000000791b */ /* 0x007fe20003800000 */
.L_x_346:
[----:B------:R-:W-:Y:S05]  /*176f0*/  BRA `(.L_x_347) ;  /* 0xffffffc000007947 */ /* 0x000fea000383ffff */
.L_x_265:
[----:B0-----:R0:W3:Y:S02]  /*17700*/  SYNCS.PHASECHK.TRANS64.TRYWAIT P0, [R22+URZ+0x38820], R3 ;  /* 0x03882003160075a7 */ /* 0x0010e4000800017f */
[----:B---3--:R-:W-:Y:S05]  /*17710*/  @!P0 NANOSLEEP.SYNCS 0x989680 ;  /* 0x009896800000895d */ /* 0x008fea0003900000 */
[----:B------:R-:W3:Y:S02]  /*17720*/  @!P0 SYNCS.PHASECHK.TRANS64 P0, [R22+URZ+0x38820], R3 ;  /* 0x03882003160085a7 */ /* 0x000ee4000800007f */
[----:B---3--:R-:W-:Y:S05]  /*17730*/  @!P0 BRA `(.L_x_265) ;  /* 0xfffffffc00f08947 */ /* 0x008fea000383ffff */
[----:B------:R-:W-:Y:S05]  /*17740*/  BRA `(.L_x_348) ;  /* 0xffffffc0007c7947 */ /* 0x000fea000383ffff */
.L_x_270:
[----:B0-----:R0:W1:Y:S02]  /*17750*/  SYNCS.PHASECHK.TRANS64.TRYWAIT P0, [R6+URZ+0x38840], R3 ;  /* 0x03884003060075a7 */ /* 0x001064000800017f */
[----:B-1----:R-:W-:Y:S05]  /*17760*/  @!P0 NANOSLEEP.SYNCS 0x989680 ;  /* 0x009896800000895d */ /* 0x002fea0003900000 */
[----:B------:R-:W1:Y:S02]  /*17770*/  @!P0 SYNCS.PHASECHK.TRANS64 P0, [R6+URZ+0x38840], R3 ;  /* 0x03884003060085a7 */ /* 0x000e64000800007f */
[----:B-1----:R-:W-:Y:S05]  /*17780*/  @!P0 BRA `(.L_x_270) ;  /* 0xfffffffc00f08947 */ /* 0x002fea000383ffff */
[----:B------:R-:W-:Y:S05]  /*17790*/  BRA `(.L_x_349) ;  /* 0xffffffc4005c7947 */ /* 0x000fea000383ffff */
.L_x_271:
[----:B------:R-:W-:Y:S01]  /*177a0*/  BSSY B1, `(.L_x_350) ;  /* 0x0000008000017945 */ /* 0x000fe20003800000 */
[----:B------:R-:W-:Y:S02]  /*177b0*/  IMAD.MOV.U32 R13, RZ, RZ, R10 ;  /* 0x000000ffff0d7224 */ /* 0x000fe400078e000a */
[----:B------:R-:W-:Y:S02]  /*177c0*/  IMAD.MOV.U32 R12, RZ, RZ, RZ ;  /* 0x000000ffff0c7224 */ /* 0x000fe400078e00ff */
[----:B------:R-:W-:Y:S02]  /*177d0*/  IMAD.MOV.U32 R11, RZ, RZ, 0x181f ;  /* 0x0000181fff0b7424 */ /* 0x000fe400078e00ff */
[----:B------:R-:W-:-:S07]  /*177e0*/  IMAD.MOV.U32 R15, RZ, RZ, -0x1 ;  /* 0xffffffffff0f7424 */ /* 0x000fce00078e00ff */
[----:B------:R-:W-:Y:S05]  /*177f0*/  WARPSYNC.COLLECTIVE R15, `(.L_x_351) ;  /* 0x000000000f087348 */ /* 0x000fea0003c00000 */
[----:B------:R0:W1:Y:S02]  /*17800*/  SHFL.IDX P6, R14, R13, R12, R11 ;  /* 0x0000000c0d0e7389 */ /* 0x00006400000c000b */
[----:B01----:R-:W-:Y:S01]  /*17810*/  ENDCOLLECTIVE ;  /* 0x000000000000791b */ /* 0x003fe20003800000 */
.L_x_351:
[----:B------:R-:W-:Y:S05]  /*17820*/  BSYNC B1 ;  /* 0x0000000000017941 */ /* 0x000fea0003800000 */
.L_x_350:
[----:B------:R-:W-:Y:S01]  /*17830*/  IMAD.MOV.U32 R13, RZ, RZ, R8 ;  /* 0x000000ffff0d7224 */ /* 0x000fe200078e0008 */
[----:B------:R-:W-:Y:S01]  /*17840*/  LOP3.LUT R23, R23, 0xfffff7ff, RZ, 0xc0, !PT ;  /* 0xfffff7ff17177812 */ /* 0x000fe200078ec0ff */
[----:B------:R-:W-:Y:S02]  /*17850*/  IMAD.MOV.U32 R12, RZ, RZ, RZ ;  /* 0x000000ffff0c7224 */ /* 0x000fe400078e00ff */
[----:B------:R-:W-:Y:S01]  /*17860*/  IMAD.MOV.U32 R11, RZ, RZ, 0x181f ;  /* 0x0000181fff0b7424 */ /* 0x000fe200078e00ff */
[----:B------:R-:W-:Y:S01]  /*17870*/  @P3 LOP3.LUT R23, R23, 0x800, RZ, 0xfc, !PT ;  /* 0x0000080017173812 */ /* 0x000fe200078efcff */
[----:B------:R-:W-:Y:S02]  /*17880*/  IMAD.MOV.U32 R15, RZ, RZ, -0x1 ;  /* 0xffffffffff0f7424 */ /* 0x000fe400078e00ff */
[----:B------:R-:W-:Y:S01]  /*17890*/  IMAD.MOV.U32 R3, RZ, RZ, R14 ;  /* 0x000000ffff037224 */ /* 0x000fe200078e000e */
[----:B------:R-:W-:Y:S01]  /*178a0*/  LOP3.LUT P3, RZ, R23, 0x10, RZ, 0xc0, !PT ;  /* 0x0000001017ff7812 */ /* 0x000fe2000786c0ff */
[----:B------:R-:W-:-:S12]  /*178b0*/  IMAD.SHL.U32 R0, R32, 0x2, RZ ;  /* 0x0000000220007824 */ /* 0x000fd800078e00ff */
[----:B------:R-:W-:Y:S05]  /*178c0*/  WARPSYNC.COLLECTIVE R15, `(.L_x_352) ;  /* 0x000000000f087348 */ /* 0x000fea0003c00000 */
[----:B------:R0:W1:Y:S02]  /*178d0*/  SHFL.IDX P6, R14, R13, R12, R11 ;  /* 0x0000000c0d0e7389 */ /* 0x00006400000c000b */
[----:B01----:R-:W-:Y:S01]  /*178e0*/  ENDCOLLECTIVE ;  /* 0x000000000000791b */ /* 0x003fe20003800000 */
.L_x_352:
[----:B------:R-:W-:Y:S01]  /*178f0*/  LOP3.LUT R23, R23, 0xfffffbff, RZ, 0xc0, !PT ;  /* 0xfffffbff17177812 */ /* 0x000fe200078ec0ff */
[----:B------:R-:W-:-:S03]  /*17900*/  IMAD R9, R9, 0x2, R22 ;  /* 0x0000000209097824 */ /* 0x000fc600078e0216 */
[----:B------:R-:W-:-:S04]  /*17910*/  @P2 LOP3.LUT R23, R23, 0x400, RZ, 0xfc, !PT ;  /* 0x0000040017172812 */ /* 0x000fc800078efcff */
[C---:B------:R-:W-:Y:S02]  /*17920*/  LOP3.LUT P2, RZ, R23.reuse, 0x8, RZ, 0xc0, !PT ;  /* 0x0000000817ff7812 */ /* 0x040fe4000784c0ff */
[----:B------:R-:W-:Y:S02]  /*17930*/  LOP3.LUT R23, R23, 0xfffffdff, RZ, 0xc0, !PT ;  /* 0xfffffdff17177812 */ /* 0x000fe400078ec0ff */
[----:B------:R-:W-:Y:S01]  /*17940*/  MOV R13, R10 ;  /* 0x0000000a000d7202 */ /* 0x000fe20000000f00 */
[----:B------:R-:W-:Y:S01]  /*17950*/  IMAD.MOV.U32 R12, RZ, RZ, 0x1 ;  /* 0x00000001ff0c7424 */ /* 0x000fe200078e00ff */
[----:B------:R-:W-:-:S04]  /*17960*/  @P1 LOP3.LUT R23, R23, 0x200, RZ, 0xfc, !PT ;  /* 0x0000020017171812 */ /* 0x000fc800078efcff */
[----:B------:R-:W-:Y:S01]  /*17970*/  LOP3.LUT P1, RZ, R23, 0x4, RZ, 0xc0, !PT ;  /* 0x0000000417ff7812 */ /* 0x000fe2000782c0ff */
[----:B------:R-:W-:-:S12]  /*17980*/  IMAD.MOV.U32 R2, RZ, RZ, R14 ;  /* 0x000000ffff027224 */ /* 0x000fd800078e000e */
[----:B------:R-:W-:Y:S05]  /*17990*/  WARPSYNC.COLLECTIVE R15, `(.L_x_353) ;  /* 0x000000000f087348 */ /* 0x000fea0003c00000 */
[----:B------:R0:W1:Y:S02]  /*179a0*/  SHFL.IDX P6, R14, R13, R12, R11 ;  /* 0x0000000c0d0e7389 */ /* 0x00006400000c000b */
[----:B01----:R-:W-:Y:S01]  /*179b0*/  ENDCOLLECTIVE ;  /* 0x000000000000791b */ /* 0x003fe20003800000 */
.L_x_353:
[----:B------:R-:W-:-:S05]  /*179c0*/  IADD3 R2, P0, R2, R0, RZ ;  /* 0x0000000002027210 */ /* 0x000fca0007f1e0ff */
[----:B------:R-:W-:-:S05]  /*179d0*/  IMAD.X R3, RZ, RZ, R3, P0 ;  /* 0x000000ffff037224 */ /* 0x000fca00000e0603 */
[----:B------:R-:W-:Y:S01]  /*179e0*/  @!PT LDS RZ, [RZ] ;  /* 0x00000000fffff984 */ /* 0x000fe20000000800 */
[----:B------:R-:W-:Y:S01]  /*179f0*/  @!PT LDS RZ, [RZ] ;  /* 0x00000000fffff984 */ /* 0x000fe20000000800 */
[----:B------:R-:W-:Y:S01]  /*17a00*/  @!PT LDS RZ, [RZ] ;  /* 0x00000000fffff984 */ /* 0x000fe20000000800 */
[----:B------:R0:W-:Y:S01]  /*17a10*/  LDGSTS.E.BYPASS.LTC128B.128 [R9+0x24400], desc[UR36][R2.64], !P3 ;  /* 0x2440000002097fae */ /* 0x0001e2000d901d64 */
[----:B------:R-:W-:-:S03]  /*17a20*/  IMAD.MOV.U32 R13, RZ, RZ, R8 ;  /* 0x000000ffff0d7224 */ /* 0x000fc600078e0008 */
[----:B------:R0:W-:Y:S04]  /*17a30*/  LDGSTS.E.BYPASS.LTC128B.128 [R9+0x26c00], desc[UR36][R2.64+0x80], !P2 ;  /* 0x26c0008002097fae */ /* 0x0001e8000d101d64 */
[----:B------:R0:W-:Y:S01]  /*17a40*/  LDGSTS.E.BYPASS.LTC128B.128 [R9+0x29400], desc[UR36][R2.64+0x100], !P1 ;  /* 0x2940010002097fae */ /* 0x0001e2000c901d64 */
[----:B------:R-:W-:-:S03]  /*17a50*/  IMAD.MOV.U32 R35, RZ, RZ, R14 ;  /* 0x000000ffff237224 */ /* 0x000fc600078e000e */
[----:B------:R0:W-:Y:S04]  /*17a60*/  LDGSTS.E.BYPASS.LTC128B.128 [R9+0x2bc00], desc[UR36][R2.64+0x180], !P5 ;  /* 0x2bc0018002097fae */ /* 0x0001e8000e901d64 */
[----:B0-----:R-:W-:Y:S05]  /*17a70*/  WARPSYNC.COLLECTIVE R15, `(.L_x_354) ;  /* 0x000000000f087348 */ /* 0x001fea0003c00000 */
[----:B------:R1:W2:Y:S02]  /*17a80*/  SHFL.IDX P6, R14, R13, R12, R11 ;  /* 0x0000000c0d0e7389 */ /* 0x0002a400000c000b */
[----:B012---:R-:W-:Y:S01]  /*17a90*/  ENDCOLLECTIVE ;  /* 0x000000000000791b */ /* 0x007fe20003800000 */
.L_x_354:
[----:B------:R-:W-:Y:S02]  /*17aa0*/  IMAD.MOV.U32 R13, RZ, RZ, R10 ;  /* 0x000000ffff0d7224 */ /* 0x000fe400078e000a */
[----:B------:R-:W-:Y:S02]  /*17ab0*/  IMAD.MOV.U32 R12, RZ, RZ, 0x2 ;  /* 0x00000002ff0c7424 */ /* 0x000fe400078e00ff */
[----:B------:R-:W-:-:S07]  /*17ac0*/  IMAD.MOV.U32 R2, RZ, RZ, R14 ;  /* 0x000000ffff027224 */ /* 0x000fce00078e000e */
[----:B------:R-:W-:Y:S05]  /*17ad0*/  WARPSYNC.COLLECTIVE R15, `(.L_x_355) ;  /* 0x000000000f087348 */ /* 0x000fea0003c00000 */
[----:B------:R0:W1:Y:S02]  /*17ae0*/  SHFL.IDX P6, R14, R13, R12, R11 ;  /* 0x0000000c0d0e7389 */ /* 0x00006400000c000b */
[----:B01----:R-:W-:Y:S01]  /*17af0*/  ENDCOLLECTIVE ;  /* 0x000000000000791b */ /* 0x003fe20003800000 */
.L_x_355:
        /* <DEDUP_REMOVED lines=14> */
.L_x_356:
[----:B------:R-:W-:Y:S02]  /*17be0*/  IMAD.MOV.U32 R13, RZ, RZ, R10 ;  /* 0x000000ffff0d7224 */ /* 0x000fe400078e000a */
[----:B------:R-:W-:Y:S02]  /*17bf0*/  IMAD.MOV.U32 R12, RZ, RZ, 0x3 ;  /* 0x00000003ff0c7424 */ /* 0x000fe400078e00ff */
[----:B------:R-:W-:-:S07]  /*17c00*/  IMAD.MOV.U32 R2, RZ, RZ, R14 ;  /* 0x000000ffff027224 */ /* 0x000fce00078e000e */
[----:B------:R-:W-:Y:S05]  /*17c10*/  WARPSYNC.COLLECTIVE R15, `(.L_x_357) ;  /* 0x000000000f087348 */ /* 0x000fea0003c00000 */
[----:B------:R0:W1:Y:S02]  /*17c20*/  SHFL.IDX P6, R14, R13, R12, R11 ;  /* 0x0000000c0d0e7389 */ /* 0x00006400000c000b */
[----:B01----:R-:W-:Y:S01]  /*17c30*/  ENDCOLLECTIVE ;  /* 0x000000000000791b */ /* 0x003fe20003800000 */
.L_x_357:
        /* <DEDUP_REMOVED lines=14> */
.L_x_358:
[----:B------:R-:W-:Y:S02]  /*17d20*/  IMAD.MOV.U32 R13, RZ, RZ, R10 ;  /* 0x000000ffff0d7224 */ /* 0x000fe400078e000a */
[----:B------:R-:W-:Y:S01]  /*17d30*/  IMAD.MOV.U32 R12, RZ, RZ, 0x4 ;  /* 0x00000004ff0c7424 */ /* 0x000fe200078e00ff */
[----:B------:R-:W-:-:S07]  /*17d40*/  MOV R2, R14 ;  /* 0x0000000e00027202 */ /* 0x000fce0000000f00 */
[----:B------:R-:W-:Y:S05]  /*17d50*/  WARPSYNC.COLLECTIVE R15, `(.L_x_359) ;  /* 0x000000000f087348 */ /* 0x000fea0003c00000 */
[----:B------:R0:W1:Y:S02]  /*17d60*/  SHFL.IDX P6, R14, R13, R12, R11 ;  /* 0x0000000c0d0e7389 */ /* 0x00006400000c000b */
[----:B01----:R-:W-:Y:S01]  /*17d70*/  ENDCOLLECTIVE ;  /* 0x000000000000791b */ /* 0x003fe20003800000 */
.L_x_359:
[----:B------:R-:W-:-:S05]  /*17d80*/  IADD3 R2, P0, R2, R0, RZ ;  /* 0x0000000002027210 */ /* 0x000fca0007f1e0ff */
[----:B------:R-:W-:-:S05]  /*17d90*/  IMAD.X R3, RZ, RZ, R35, P0 ;  /* 0x000000ffff037224 */ /* 0x000fca00000e0623 */
[----:B------:R-:W-:Y:S01]  /*17da0*/  @!PT LDS RZ, [RZ] ;  /* 0x00000000fffff984 */ /* 0x000fe20000000800 */
[----:B------:R-:W-:Y:S01]  /*17db0*/  @!PT LDS RZ, [RZ] ;  /* 0x00000000fffff984 */ /* 0x000fe20000000800 */
[----:B------:R-:W-:Y:S01]  /*17dc0*/  @!PT LDS RZ, [RZ] ;  /* 0x00000000fffff984 */ /* 0x000fe20000000800 */
[----:B------:R0:W-:Y:S01]  /*17dd0*/  LDGSTS.E.BYPASS.LTC128B.128 [R9+0x25c00], desc[UR36][R2.64], !P3 ;  /* 0x25c0000002097fae */ /* 0x0001e2000d901d64 */
[C---:B------:R-:W-:Y:S01]  /*17de0*/  LOP3.LUT P3, RZ, R23.reuse, 0x800, RZ, 0xc0, !PT ;  /* 0x0000080017ff7812 */ /* 0x040fe2000786c0ff */
[----:B------:R-:W-:Y:S02]  /*17df0*/  IMAD.MOV.U32 R13, RZ, RZ, R8 ;  /* 0x000000ffff0d7224 */ /* 0x000fe400078e0008 */
[----:B------:R0:W-:Y:S01]  /*17e00*/  LDGSTS.E.BYPASS.LTC128B.128 [R9+0x28400], desc[UR36][R2.64+0x80], !P2 ;  /* 0x2840008002097fae */ /* 0x0001e2000d101d64 */
[----:B------:R-:W-:-:S03]  /*17e10*/  LOP3.LUT P2, RZ, R23, 0x400, RZ, 0xc0, !PT ;  /* 0x0000040017ff7812 */ /* 0x000fc6000784c0ff */
[----:B------:R0:W-:Y:S01]  /*17e20*/  LDGSTS.E.BYPASS.LTC128B.128 [R9+0x2ac00], desc[UR36][R2.64+0x100], !P1 ;  /* 0x2ac0010002097fae */ /* 0x0001e2000c901d64 */
[----:B------:R-:W-:Y:S01]  /*17e30*/  LOP3.LUT P1, RZ, R23, 0x200, RZ, 0xc0, !PT ;  /* 0x0000020017ff7812 */ /* 0x000fe2000782c0ff */
[----:B------:R-:W-:Y:S02]  /*17e40*/  IMAD.MOV.U32 R35, RZ, RZ, R14 ;  /* 0x000000ffff237224 */ /* 0x000fe400078e000e */
[----:B------:R0:W-:Y:S10]  /*17e50*/  LDGSTS.E.BYPASS.LTC128B.128 [R9+0x2d400], desc[UR36][R2.64+0x180], !P5 ;  /* 0x2d40018002097fae */ /* 0x0001f4000e901d64 */
[----:B0-----:R-:W-:Y:S05]  /*17e60*/  WARPSYNC.COLLECTIVE R15, `(.L_x_360) ;  /* 0x000000000f087348 */ /* 0x001fea0003c00000 */
[----:B------:R1:W2:Y:S02]  /*17e70*/  SHFL.IDX P6, R14, R13, R12, R11 ;  /* 0x0000000c0d0e7389 */ /* 0x0002a400000c000b */
[----:B012---:R-:W-:Y:S01]  /*17e80*/  ENDCOLLECTIVE ;  /* 0x000000000000791b */ /* 0x007fe20003800000 */
.L_x_360:
[----:B------:R-:W-:Y:S01]  /*17e90*/  IMAD.MOV.U32 R2, RZ, RZ, R14 ;  /* 0x000000ffff027224 */ /* 0x000fe200078e000e */
[----:B------:R-:W-:Y:S06]  /*17ea0*/  BRA `(.L_x_361) ;  /* 0xffffffc000a87947 */ /* 0x000fec000383ffff */
.L_x_276:
[----:B-1----:R1:W2:Y:S02]  /*17eb0*/  SYNCS.PHASECHK.TRANS64.TRYWAIT P0, [R6+URZ+0x38860], R2 ;  /* 0x03886002060075a7 */ /* 0x0022a4000800017f */
[----:B--2---:R-:W-:Y:S05]  /*17ec0*/  @!P0 NANOSLEEP.SYNCS 0x989680 ;  /* 0x009896800000895d */ /* 0x004fea0003900000 */
[----:B------:R-:W2:Y:S02]  /*17ed0*/  @!P0 SYNCS.PHASECHK.TRANS64 P0, [R6+URZ+0x38860], R2 ;  /* 0x03886002060085a7 */ /* 0x000ea4000800007f */
[----:B--2---:R-:W-:Y:S05]  /*17ee0*/  @!P0 BRA `(.L_x_276) ;  /* 0xfffffffc00f08947 */ /* 0x004fea000383ffff */
[----:B------:R-:W-:Y:S05]  /*17ef0*/  BRA `(.L_x_362) ;  /* 0xffffffc400207947 */ /* 0x000fea000383ffff */
.L_x_277:
[----:B------:R-:W-:Y:S01]  /*17f00*/  BSSY B1, `(.L_x_363) ;  /* 0x0000008000017945 */ /* 0x000fe20003800000 */
[----:B------:R-:W-:Y:S02]  /*17f10*/  IMAD.MOV.U32 R13, RZ, RZ, R24 ;  /* 0x000000ffff0d7224 */ /* 0x000fe400078e0018 */
[----:B------:R-:W-:Y:S02]  /*17f20*/  IMAD.MOV.U32 R12, RZ, RZ, RZ ;  /* 0x000000ffff0c7224 */ /* 0x000fe400078e00ff */
[----:B------:R-:W-:Y:S02]  /*17f30*/  IMAD.MOV.U32 R11, RZ, RZ, 0x181f ;  /* 0x0000181fff0b7424 */ /* 0x000fe400078e00ff */
[----:B------:R-:W-:-:S07]  /*17f40*/  IMAD.MOV.U32 R15, RZ, RZ, -0x1 ;  /* 0xffffffffff0f7424 */ /* 0x000fce00078e00ff */
[----:B-1----:R-:W-:Y:S05]  /*17f50*/  WARPSYNC.COLLECTIVE R15, `(.L_x_364) ;  /* 0x000000000f087348 */ /* 0x002fea0003c00000 */
[----:B------:R0:W2:Y:S02]  /*17f60*/  SHFL.IDX P6, R14, R13, R12, R11 ;  /* 0x0000000c0d0e7389 */ /* 0x0000a400000c000b */
[----:B012---:R-:W-:Y:S01]  /*17f70*/  ENDCOLLECTIVE ;  /* 0x000000000000791b */ /* 0x007fe20003800000 */
.L_x_364:
[----:B------:R-:W-:Y:S05]  /*17f80*/  BSYNC B1 ;  /* 0x0000000000017941 */ /* 0x000fea0003800000 */
.L_x_363:
[----:B------:R-:W-:Y:S02]  /*17f90*/  IMAD.MOV.U32 R13, RZ, RZ, R18 ;  /* 0x000000ffff0d7224 */ /* 0x000fe400078e0012 */
[----:B------:R-:W-:Y:S02]  /*17fa0*/  IMAD.MOV.U32 R12, RZ, RZ, RZ ;  /* 0x000000ffff0c7224 */ /* 0x000fe400078e00ff */
[----:B------:R-:W-:Y:S02]  /*17fb0*/  IMAD.MOV.U32 R11, RZ, RZ, 0x181f ;  /* 0x0000181fff0b7424 */ /* 0x000fe400078e00ff */
[----:B------:R-:W-:Y:S02]  /*17fc0*/  IMAD.MOV.U32 R15, RZ, RZ, -0x1 ;  /* 0xffffffffff0f7424 */ /* 0x000fe400078e00ff */
[----:B------:R-:W-:Y:S02]  /*17fd0*/  IMAD.MOV.U32 R3, RZ, RZ, R14 ;  /* 0x000000ffff037224 */ /* 0x000fe400078e000e */
[----:B------:R-:W-:-:S07]  /*17fe0*/  IMAD R7, R7, 0x2, R22 ;  /* 0x0000000207077824 */ /* 0x000fce00078e0216 */
[----:B------:R-:W-:Y:S05]  /*17ff0*/  WARPSYNC.COLLECTIVE R15, `(.L_x_365) ;  /* 0x000000000f087348 */ /* 0x000fea0003c00000 */
[----:B------:R0:W1:Y:S02]  /*18000*/  SHFL.IDX P6, R14, R13, R12, R11 ;  /* 0x0000000c0d0e7389 */ /* 0x00006400000c000b */
[----:B01----:R-:W-:Y:S01]  /*18010*/  ENDCOLLECTIVE ;  /* 0x000000000000791b */ /* 0x003fe20003800000 */
.L_x_365:
[----:B------:R-:W-:Y:S02]  /*18020*/  IMAD.MOV.U32 R13, RZ, RZ, R24 ;  /* 0x000000ffff0d7224 */ /* 0x000fe400078e0018 */
[----:B------:R-:W-:Y:S01]  /*18030*/  IMAD.MOV.U32 R12, RZ, RZ, 0x1 ;  /* 0x00000001ff0c7424 */ /* 0x000fe200078e00ff */
[----:B------:R-:W-:-:S07]  /*18040*/  MOV R2, R14 ;  /* 0x0000000e00027202 */ /* 0x000fce0000000f00 */
[----:B------:R-:W-:Y:S05]  /*18050*/  WARPSYNC.COLLECTIVE R15, `(.L_x_366) ;  /* 0x000000000f087348 */ /* 0x000fea0003c00000 */
[----:B------:R0:W1:Y:S02]  /*18060*/  SHFL.IDX P6, R14, R13, R12, R11 ;  /* 0x0000000c0d0e7389 */ /* 0x00006400000c000b */
[----:B01----:R-:W-:Y:S01]  /*18070*/  ENDCOLLECTIVE ;  /* 0x000000000000791b */ /* 0x003fe20003800000 */
.L_x_366:
[----:B------:R-:W-:-:S05]  /*18080*/  IADD3 R2, P0, R2, R0, RZ ;  /* 0x0000000002027210 */ /* 0x000fca0007f1e0ff */
[----:B------:R-:W-:Y:S01]  /*18090*/  IMAD.X R3, RZ, RZ, R3, P0 ;  /* 0x000000ffff037224 */ /* 0x000fe200000e0603 */
[----:B------:R-:W-:Y:S01]  /*180a0*/  ISETP.LT.OR P0, PT, R8, 0x1, P4 ;  /* 0x000000010800780c */ /* 0x000fe20002701670 */
[----:B------:R-:W-:-:S12]  /*180b0*/  IMAD.MOV.U32 R13, RZ, RZ, R18 ;  /* 0x000000ffff0d7224 */ /* 0x000fd800078e0012 */
        /* <DEDUP_REMOVED lines=9> */
[----:B------:R0:W-:Y:S02]  /*18150*/  LDGSTS.E.BYPASS.LTC128B.128 [R7+0x7c00], desc[UR36][R2.64+0x180], !P0 ;  /* 0x07c0018002077fae */ /* 0x0001e4000c101d64 */
[----:B0-----:R-:W-:-:S07]  /*18160*/  IMAD.MOV.U32 R3, RZ, RZ, R14 ;  /* 0x000000ffff037224 */ /* 0x001fce00078e000e */
[----:B------:R-:W-:Y:S05]  /*18170*/  WARPSYNC.COLLECTIVE R15, `(.L_x_367) ;  /* 0x000000000f087348 */ /* 0x000fea0003c00000 */
[----:B------:R0:W1:Y:S02]  /*18180*/  SHFL.IDX P6, R14, R13, R12, R11 ;  /* 0x0000000c0d0e7389 */ /* 0x00006400000c000b */
[----:B01----:R-:W-:Y:S01]  /*18190*/  ENDCOLLECTIVE ;  /* 0x000000000000791b */ /* 0x003fe20003800000 */
.L_x_367:
[----:B------:R-:W-:Y:S02]  /*181a0*/  IMAD.MOV.U32 R13, RZ, RZ, R24 ;  /* 0x000000ffff0d7224 */ /* 0x000fe400078e0018 */
[----:B------:R-:W-:Y:S02]  /*181b0*/  IMAD.MOV.U32 R12, RZ, RZ, 0x2 ;  /* 0x00000002ff0c7424 */ /* 0x000fe400078e00ff */
[----:B------:R-:W-:-:S07]  /*181c0*/  IMAD.MOV.U32 R2, RZ, RZ, R14 ;  /* 0x000000ffff027224 */ /* 0x000fce00078e000e */
[----:B------:R-:W-:Y:S05]  /*181d0*/  WARPSYNC.COLLECTIVE R15, `(.L_x_368) ;  /* 0x000000000f087348 */ /* 0x000fea0003c00000 */
[----:B------:R0:W1:Y:S02]  /*181e0*/  SHFL.IDX P6, R14, R13, R12, R11 ;  /* 0x0000000c0d0e7389 */ /* 0x00006400000c000b */
[----:B01----:R-:W-:Y:S01]  /*181f0*/  ENDCOLLECTIVE ;  /* 0x000000000000791b */ /* 0x003fe20003800000 */
.L_x_368:
        /* <DEDUP_REMOVED lines=18> */
.L_x_369:
[----:B------:R-:W-:Y:S01]  /*18320*/  IMAD.MOV.U32 R13, RZ, RZ, R24 ;  /* 0x000000ffff0d7224 */ /* 0x000fe200078e0018 */
[----:B------:R-:W-:Y:S01]  /*18330*/  MOV R12, 0x3 ;  /* 0x00000003000c7802 */ /* 0x000fe20000000f00 */
[----:B------:R-:W-:-:S07]  /*18340*/  IMAD.MOV.U32 R2, RZ, RZ, R14 ;  /* 0x000000ffff027224 */ /* 0x000fce00078e000e */
[----:B------:R-:W-:Y:S05]  /*18350*/  WARPSYNC.COLLECTIVE R15, `(.L_x_370) ;  /* 0x000000000f087348 */ /* 0x000fea0003c00000 */
[----:B------:R0:W1:Y:S02]  /*18360*/  SHFL.IDX P6, R14, R13, R12, R11 ;  /* 0x0000000c0d0e7389 */ /* 0x00006400000c000b */
[----:B01----:R-:W-:Y:S01]  /*18370*/  ENDCOLLECTIVE ;  /* 0x000000000000791b */ /* 0x003fe20003800000 */
.L_x_370:
        /* <DEDUP_REMOVED lines=18> */
.L_x_371:
[----:B------:R-:W-:Y:S02]  /*184a0*/  IMAD.MOV.U32 R13, RZ, RZ, R24 ;  /* 0x000000ffff0d7224 */ /* 0x000fe400078e0018 */
[----:B------:R-:W-:Y:S02]  /*184b0*/  IMAD.MOV.U32 R12, RZ, RZ, 0x4 ;  /* 0x00000004ff0c7424 */ /* 0x000fe400078e00ff */
[----:B------:R-:W-:-:S07]  /*184c0*/  IMAD.MOV.U32 R2, RZ, RZ, R14 ;  /* 0x000000ffff027224 */ /* 0x000fce00078e000e */
[----:B------:R-:W-:Y:S05]  /*184d0*/  WARPSYNC.COLLECTIVE R15, `(.L_x_372) ;  /* 0x000000000f087348 */ /* 0x000fea0003c00000 */
[----:B------:R0:W1:Y:S02]  /*184e0*/  SHFL.IDX P6, R14, R13, R12, R11 ;  /* 0x0000000c0d0e7389 */ /* 0x00006400000c000b */
[----:B01----:R-:W-:Y:S01]  /*184f0*/  ENDCOLLECTIVE ;  /* 0x000000000000791b */ /* 0x003fe20003800000 */
.L_x_372:
[----:B------:R-:W-:-:S05]  /*18500*/  IADD3 R2, P0, R2, R0, RZ ;  /* 0x0000000002027210 */ /* 0x000fca0007f1e0ff */
[----:B------:R-:W-:Y:S01]  /*18510*/  IMAD.X R3, RZ, RZ, R3, P0 ;  /* 0x000000ffff037224 */ /* 0x000fe200000e0603 */
[----:B------:R-:W-:Y:S01]  /*18520*/  ISETP.LT.OR P0, PT, R8, 0x31, P4 ;  /* 0x000000310800780c */ /* 0x000fe20002701670 */
[----:B------:R-:W-:-:S12]  /*18530*/  IMAD.MOV.U32 R13, RZ, RZ, R18 ;  /* 0x000000ffff0d7224 */ /* 0x000fd800078e0012 */
[----:B------:R-:W-:Y:S01]  /*18540*/  @!PT LDS RZ, [RZ] ;  /* 0x00000000fffff984 */ /* 0x000fe20000000800 */
[----:B------:R-:W-:Y:S01]  /*18550*/  @!PT LDS RZ, [RZ] ;  /* 0x00000000fffff984 */ /* 0x000fe20000000800 */
[----:B------:R-:W-:Y:S01]  /*18560*/  @!PT LDS RZ, [RZ] ;  /* 0x00000000fffff984 */ /* 0x000fe20000000800 */
[----:B------:R0:W-:Y:S01]  /*18570*/  LDGSTS.E.BYPASS.LTC128B.128 [R7+0x1c00], desc[UR36][R2.64], !P0 ;  /* 0x01c0000002077fae */ /* 0x0001e2000c101d64 */
[----:B------:R-:W-:Y:S01]  /*18580*/  ISETP.LT.OR P0, PT, R8, 0x31, P3 ;  /* 0x000000310800780c */ /* 0x000fe20001f01670 */
[----:B------:R-:W-:-:S12]  /*18590*/  IMAD.MOV.U32 R24, RZ, RZ, R14 ;  /* 0x000000ffff187224 */ /* 0x000fd800078e000e */
[----:B0-----:R-:W-:Y:S05]  /*185a0*/  WARPSYNC.COLLECTIVE R15, `(.L_x_373) ;  /* 0x000000000f087348 */ /* 0x001fea0003c00000 */
[----:B------:R1:W2:Y:S02]  /*185b0*/  SHFL.IDX P6, R14, R13, R12, R11 ;  /* 0x0000000c0d0e7389 */ /* 0x0002a400000c000b */
[----:B012---:R-:W-:Y:S01]  /*185c0*/  ENDCOLLECTIVE ;  /* 0x000000000000791b */ /* 0x007fe20003800000 */
.L_x_373:
        /* <DEDUP_REMOVED lines=8> */
[----:B------:R-:W-:Y:S05]  /*18650*/  BRA `(.L_x_374) ;  /* 0xffffffc0003c7947 */ /* 0x000fea000383ffff */
.L_x_285:
[----:B0-----:R0:W3:Y:S02]  /*18660*/  SYNCS.PHASECHK.TRANS64.TRYWAIT P0, [R4+URZ+0x38860], R3 ;  /* 0x03886003040075a7 */ /* 0x0010e4000800017f */
[----:B---3--:R-:W-:Y:S05]  /*18670*/  @!P0 NANOSLEEP.SYNCS 0x989680 ;  /* 0x009896800000895d */ /* 0x008fea0003900000 */
[----:B------:R-:W3:Y:S02]  /*18680*/  @!P0 SYNCS.PHASECHK.TRANS64 P0, [R4+URZ+0x38860], R3 ;  /* 0x03886003040085a7 */ /* 0x000ee4000800007f */
[----:B---3--:R-:W-:Y:S05]  /*18690*/  @!P0 BRA `(.L_x_285) ;  /* 0xfffffffc00f08947 */ /* 0x008fea000383ffff */
[----:B------:R-:W-:Y:S05]  /*186a0*/  BRA `(.L_x_375) ;  /* 0xffffffc400607947 */ /* 0x000fea000383ffff */
.L_x_286:
[----:B------:R-:W-:Y:S01]  /*186b0*/  BSSY B0, `(.L_x_376) ;  /* 0x0000008000007945 */ /* 0x000fe20003800000 */
[----:B------:R-:W-:Y:S02]  /*186c0*/  IMAD.MOV.U32 R13, RZ, RZ, R24 ;  /* 0x000000ffff0d7224 */ /* 0x000fe400078e0018 */
[----:B------:R-:W-:Y:S02]  /*186d0*/  IMAD.MOV.U32 R12, RZ, RZ, RZ ;  /* 0x000000ffff0c7224 */ /* 0x000fe400078e00ff */
[----:B------:R-:W-:Y:S02]  /*186e0*/  IMAD.MOV.U32 R11, RZ, RZ, 0x181f ;  /* 0x0000181fff0b7424 */ /* 0x000fe400078e00ff */
[----:B------:R-:W-:-:S07]  /*186f0*/  IMAD.MOV.U32 R15, RZ, RZ, -0x1 ;  /* 0xffffffffff0f7424 */ /* 0x000fce00078e00ff */
[----:B01----:R-:W-:Y:S05]  /*18700*/  WARPSYNC.COLLECTIVE R15, `(.L_x_377) ;  /* 0x000000000f087348 */ /* 0x003fea0003c00000 */
[----:B-1----:R1:W2:Y:S02]  /*18710*/  SHFL.IDX P6, R14, R13, R12, R11 ;  /* 0x0000000c0d0e7389 */ /* 0x0022a400000c000b */
[----:B012---:R-:W-:Y:S01]  /*18720*/  ENDCOLLECTIVE ;  /* 0x000000000000791b */ /* 0x007fe20003800000 */
.L_x_377:
[----:B------:R-:W-:Y:S05]  /*18730*/  BSYNC B0 ;  /* 0x0000000000007941 */ /* 0x000fea0003800000 */
.L_x_376:
[----:B------:R-:W-:Y:S01]  /*18740*/  IMAD.MOV.U32 R13, RZ, RZ, R18 ;  /* 0x000000ffff0d7224 */ /* 0x000fe200078e0012 */
[----:B------:R-:W-:Y:S01]  /*18750*/  MOV R11, 0x181f ;  /* 0x0000181f000b7802 */ /* 0x000fe20000000f00 */
[----:B------:R-:W-:Y:S02]  /*18760*/  IMAD.MOV.U32 R12, RZ, RZ, RZ ;  /* 0x000000ffff0c7224 */ /* 0x000fe400078e00ff */
[----:B------:R-:W-:Y:S02]  /*18770*/  IMAD.MOV.U32 R15, RZ, RZ, -0x1 ;  /* 0xffffffffff0f7424 */ /* 0x000fe400078e00ff */
[----:B------:R-:W-:Y:S02]  /*18780*/  IMAD.MOV.U32 R3, RZ, RZ, R14 ;  /* 0x000000ffff037224 */ /* 0x000fe400078e000e */
[----:B------:R-:W-:-:S07]  /*18790*/  IMAD.SHL.U32 R8, R32, 0x2, RZ ;  /* 0x0000000220087824 */ /* 0x000fce00078e00ff */
[----:B------:R-:W-:Y:S05]  /*187a0*/  WARPSYNC.COLLECTIVE R15, `(.L_x_378) ;  /* 0x000000000f087348 */ /* 0x000fea0003c00000 */
[----:B------:R0:W1:Y:S02]  /*187b0*/  SHFL.IDX P6, R14, R13, R12, R11 ;  /* 0x0000000c0d0e7389 */ /* 0x00006400000c000b */
[----:B01----:R-:W-:Y:S01]  /*187c0*/  ENDCOLLECTIVE ;  /* 0x000000000000791b */ /* 0x003fe20003800000 */
.L_x_378:
[----:B------:R-:W-:Y:S01]  /*187d0*/  ULDC UR4, c[0x0][0x2f4] ;  /* 0x0000bd0000047ab9 */ /* 0x000fe20000000800 */
[----:B------:R-:W-:Y:S01]  /*187e0*/  IMAD R0, R7, 0x2, R22 ;  /* 0x0000000207007824 */ /* 0x000fe200078e0216 */
[----:B------:R-:W-:Y:S02]  /*187f0*/  ISETP.GE.AND P3, PT, R32, UR4, PT ;  /* 0x0000000420007c0c */ /* 0x000fe4000bf66270 */
[----:B------:R-:W-:Y:S02]  /*18800*/  ISETP.GE.AND P2, PT, R37, UR4, PT ;  /* 0x0000000425007c0c */ /* 0x000fe4000bf46270 */
[----:B------:R-:W-:Y:S02]  /*18810*/  ISETP.LT.OR P4, PT, R5, 0x1, P3 ;  /* 0x000000010500780c */ /* 0x000fe40001f81670 */
[----:B------:R-:W-:Y:S01]  /*18820*/  ISETP.GE.AND P1, PT, R36, UR4, PT ;  /* 0x0000000424007c0c */ /* 0x000fe2000bf26270 */
[----:B------:R-:W-:Y:S02]  /*18830*/  IMAD.MOV.U32 R13, RZ, RZ, R24 ;  /* 0x000000ffff0d7224 */ /* 0x000fe400078e0018 */
[----:B------:R-:W-:Y:S01]  /*18840*/  IMAD.MOV.U32 R12, RZ, RZ, 0x1 ;  /* 0x00000001ff0c7424 */ /* 0x000fe200078e00ff */
[----:B------:R-:W-:-:S05]  /*18850*/  IADD3 R2, P0, R14, R8, RZ ;  /* 0x000000080e027210 */ /* 0x000fca0007f1e0ff */
[----:B------:R-:W-:Y:S01]  /*18860*/  IMAD.X R3, RZ, RZ, R3, P0 ;  /* 0x000000ffff037224 */ /* 0x000fe200000e0603 */
[----:B------:R-:W-:-:S04]  /*18870*/  ISETP.LT.OR P0, PT, R5, 0x1, P2 ;  /* 0x000000010500780c */ /* 0x000fc80001701670 */
[----:B------:R-:W-:Y:S01]  /*18880*/  @!PT LDS RZ, [RZ] ;  /* 0x00000000fffff984 */ /* 0x000fe20000000800 */
[----:B------:R-:W-:Y:S01]  /*18890*/  @!PT LDS RZ, [RZ] ;  /* 0x00000000fffff984 */ /* 0x000fe20000000800 */
[----:B------:R-:W-:Y:S01]  /*188a0*/  @!PT LDS RZ, [RZ] ;  /* 0x00000000fffff984 */ /* 0x000fe20000000800 */
[----:B------:R0:W-:Y:S01]  /*188b0*/  LDGSTS.E.BYPASS.LTC128B.128 [R0+0x400], desc[UR36][R2.64], !P4 ;  /* 0x0040000002007fae */ /* 0x0001e2000e101d64 */
[----:B------:R-:W-:-:S08]  /*188c0*/  ISETP.LT.OR P4, PT, R5, 0x1, P1 ;  /* 0x000000010500780c */ /* 0x000fd00000f81670 */
[----:B------:R0:W-:Y:S01]  /*188d0*/  LDGSTS.E.BYPASS.LTC128B.128 [R0+0x2c00], desc[UR36][R2.64+0x80], !P0 ;  /* 0x02c0008002007fae */ /* 0x0001e2000c101d64 */
[----:B------:R-:W-:-:S13]  /*188e0*/  ISETP.GE.AND P0, PT, R34, UR4, PT ;  /* 0x0000000422007c0c */ /* 0x000fda000bf06270 */
[----:B0-----:R-:W-:Y:S05]  /*188f0*/  WARPSYNC.COLLECTIVE R15, `(.L_x_379) ;  /* 0x000000000f087348 */ /* 0x001fea0003c00000 */
[----:B------:R1:W2:Y:S02]  /*18900*/  SHFL.IDX P6, R14, R13, R12, R11 ;  /* 0x0000000c0d0e7389 */ /* 0x0002a400000c000b */
[----:B012---:R-:W-:Y:S01]  /*18910*/  ENDCOLLECTIVE ;  /* 0x000000000000791b */ /* 0x007fe20003800000 */
.L_x_379:
[----:B------:R-:W-:Y:S01]  /*18920*/  @!PT LDS RZ, [RZ] ;  /* 0x00000000fffff984 */ /* 0x000fe20000000800 */
[----:B------:R-:W-:Y:S01]  /*18930*/  @!PT LDS RZ, [RZ] ;  /* 0x00000000fffff984 */ /* 0x000fe20000000800 */
[----:B------:R-:W-:Y:S01]  /*18940*/  @!PT LDS RZ, [RZ] ;  /* 0x00000000fffff984 */ /* 0x000fe20000000800 */
[----:B------:R0:W-:Y:S01]  /*18950*/  LDGSTS.E.BYPASS.LTC128B.128 [R0+0x5400], desc[UR36][R2.64+0x100], !P4 ;  /* 0x0540010002007fae */ /* 0x0001e2000e101d64 */
[----:B------:R-:W-:Y:S01]  /*18960*/  ISETP.LT.OR P4, PT, R5, 0x1, P0 ;  /* 0x000000010500780c */ /* 0x000fe20000781670 */
[----:B------:R-:W-:-:S12]  /*18970*/  IMAD.MOV.U32 R13, RZ, RZ, R18 ;  /* 0x000000ffff0d7224 */ /* 0x000fd800078e0012 */
[----:B------:R0:W-:Y:S01]  /*18980*/  LDGSTS.E.BYPASS.LTC128B.128 [R0+0x7c00], desc[UR36][R2.64+0x180], !P4 ;  /* 0x07c0018002007fae */ /* 0x0001e2000e101d64 */
[----:B------:R-:W-:-:S07]  /*18990*/  IMAD.MOV.U32 R7, RZ, RZ, R14 ;  /* 0x000000ffff077224 */ /* 0x000fce00078e000e */
[----:B0-----:R-:W-:Y:S05]  /*189a0*/  WARPSYNC.COLLECTIVE R15, `(.L_x_380) ;  /* 0x000000000f087348 */ /* 0x001fea0003c00000 */
[----:B------:R1:W2:Y:S02]  /*189b0*/  SHFL.IDX P6, R14, R13, R12, R11 ;  /* 0x0000000c0d0e7389 */ /* 0x0002a400000c000b */
[----:B012---:R-:W-:Y:S01]  /*189c0*/  ENDCOLLECTIVE ;  /* 0x000000000000791b */ /* 0x007fe20003800000 */
.L_x_380:
[----:B------:R-:W-:Y:S02]  /*189d0*/  IMAD.MOV.U32 R13, RZ, RZ, R24 ;  /* 0x000000ffff0d7224 */ /* 0x000fe400078e0018 */
[----:B------:R-:W-:Y:S01]  /*189e0*/  IMAD.MOV.U32 R12, RZ, RZ, 0x2 ;  /* 0x00000002ff0c7424 */ /* 0x000fe200078e00ff */
[----:B------:R-:W-:-:S13]  /*189f0*/  IADD3 R2, P4, R14, R8, RZ ;  /* 0x000000080e027210 */ /* 0x000fda0007f9e0ff */
[----:B------:R-:W-:Y:S05]  /*18a00*/  WARPSYNC.COLLECTIVE R15, `(.L_x_381) ;  /* 0x000000000f087348 */ /* 0x000fea0003c00000 */
[----:B------:R0:W1:Y:S02]  /*18a10*/  SHFL.IDX P6, R14, R13, R12, R11 ;  /* 0x0000000c0d0e7389 */ /* 0x00006400000c000b */
[----:B01----:R-:W-:Y:S01]  /*18a20*/  ENDCOLLECTIVE ;  /* 0x000000000000791b */ /* 0x003fe20003800000 */
.L_x_381:
        /* <DEDUP_REMOVED lines=12> */
.L_x_382:
[----:B------:R-:W-:Y:S01]  /*18af0*/  @!PT LDS RZ, [RZ] ;  /* 0x00000000fffff984 */ /* 0x000fe20000000800 */
[----:B------:R-:W-:Y:S01]  /*18b00*/  @!PT LDS RZ, [RZ] ;  /* 0x00000000fffff984 */ /* 0x000fe20000000800 */
[----:B------:R-:W-:Y:S01]  /*18b10*/  @!PT LDS RZ, [RZ] ;  /* 0x00000000fffff984 */ /* 0x000fe20000000800 */
[----:B------:R-:W-:Y:S01]  /*18b20*/  LDGSTS.E.BYPASS.LTC128B.128 [R0+0x3400], desc[UR36][R2.64+0x80], !P4 ;  /* 0x0340008002007fae */ /* 0x000fe2000e101d64 */
[----:B------:R-:W-:Y:S01]  /*18b30*/  ISETP.LT.OR P4, PT, R5, 0x11, P1 ;  /* 0x000000110500780c */ /* 0x000fe20000f81670 */
[----:B------:R-:W-:Y:S01]  /*18b40*/  IMAD.MOV.U32 R13, RZ, RZ, R24 ;  /* 0x000000ffff0d7224 */ /* 0x000fe200078e0018 */
[----:B------:R-:W-:-:S11]  /*18b50*/  MOV R12, 0x3 ;  /* 0x00000003000c7802 */ /* 0x000fd60000000f00 */
[----:B------:R-:W-:Y:S01]  /*18b60*/  LDGSTS.E.BYPASS.LTC128B.128 [R0+0x5c00], desc[UR36][R2.64+0x100], !P4 ;  /* 0x05c0010002007fae */ /* 0x000fe2000e101d64 */
[----:B------:R-:W-:-:S13]  /*18b70*/  ISETP.LT.OR P4, PT, R5, 0x11, P0 ;  /* 0x000000110500780c */ /* 0x000fda0000781670 */
[----:B------:R0:W-:Y:S02]  /*18b80*/  LDGSTS.E.BYPASS.LTC128B.128 [R0+0x8400], desc[UR36][R2.64+0x180], !P4 ;  /* 0x0840018002007fae */ /* 0x0001e4000e101d64 */
[----:B0-----:R-:W-:-:S13]  /*18b90*/  IADD3 R2, P4, R14, R8, RZ ;  /* 0x000000080e027210 */ /* 0x001fda0007f9e0ff */
[----:B------:R-:W-:Y:S05]  /*18ba0*/  WARPSYNC.COLLECTIVE R15, `(.L_x_383) ;  /* 0x000000000f087348 */ /* 0x000fea0003c00000 */
[----:B------:R0:W1:Y:S02]  /*18bb0*/  SHFL.IDX P6, R14, R13, R12, R11 ;  /* 0x0000000c0d0e7389 */ /* 0x00006400000c000b */
[----:B01----:R-:W-:Y:S01]  /*18bc0*/  ENDCOLLECTIVE ;  /* 0x000000000000791b */ /* 0x003fe20003800000 */
.L_x_383:
        /* <DEDUP_REMOVED lines=12> */
.L_x_384:
[----:B------:R-:W-:Y:S01]  /*18c90*/  @!PT LDS RZ, [RZ] ;  /* 0x00000000fffff984 */ /* 0x000fe20000000800 */
[----:B------:R-:W-:Y:S01]  /*18ca0*/  @!PT LDS RZ, [RZ] ;  /* 0x00000000fffff984 */ /* 0x000fe20000000800 */
[----:B------:R-:W-:Y:S01]  /*18cb0*/  @!PT LDS RZ, [RZ] ;  /* 0x00000000fffff984 */ /* 0x000fe20000000800 */
[----:B------:R-:W-:Y:S01]  /*18cc0*/  LDGSTS.E.BYPASS.LTC128B.128 [R0+0x3c00], desc[UR36][R2.64+0x80], !P4 ;  /* 0x03c0008002007fae */ /* 0x000fe2000e101d64 */
[----:B------:R-:W-:Y:S01]  /*18cd0*/  ISETP.LT.OR P4, PT, R5, 0x21, P1 ;  /* 0x000000210500780c */ /* 0x000fe20000f81670 */
[----:B------:R-:W-:Y:S02]  /*18ce0*/  IMAD.MOV.U32 R13, RZ, RZ, R24 ;  /* 0x000000ffff0d7224 */ /* 0x000fe400078e0018 */
[----:B------:R-:W-:-:S10]  /*18cf0*/  IMAD.MOV.U32 R12, RZ, RZ, 0x4 ;  /* 0x00000004ff0c7424 */ /* 0x000fd400078e00ff */
[----:B------:R-:W-:Y:S01]  /*18d00*/  LDGSTS.E.BYPASS.LTC128B.128 [R0+0x6400], desc[UR36][R2.64+0x100], !P4 ;  /* 0x0640010002007fae */ /* 0x000fe2000e101d64 */
[----:B------:R-:W-:-:S13]  /*18d10*/  ISETP.LT.OR P4, PT, R5, 0x21, P0 ;  /* 0x000000210500780c */ /* 0x000fda0000781670 */
[----:B------:R0:W-:Y:S02]  /*18d20*/  LDGSTS.E.BYPASS.LTC128B.128 [R0+0x8c00], desc[UR36][R2.64+0x180], !P4 ;  /* 0x08c0018002007fae */ /* 0x0001e4000e101d64 */
[----:B0-----:R-:W-:-:S13]  /*18d30*/  IADD3 R2, P4, R14, R8, RZ ;  /* 0x000000080e027210 */ /* 0x001fda0007f9e0ff */
[----:B------:R-:W-:Y:S05]  /*18d40*/  WARPSYNC.COLLECTIVE R15, `(.L_x_385) ;  /* 0x000000000f087348 */ /* 0x000fea0003c00000 */
[----:B------:R0:W1:Y:S02]  /*18d50*/  SHFL.IDX P6, R14, R13, R12, R11 ;  /* 0x0000000c0d0e7389 */ /* 0x00006400000c000b */
[----:B01----:R-:W-:Y:S01]  /*18d60*/  ENDCOLLECTIVE ;  /* 0x000000000000791b */ /* 0x003fe20003800000 */
.L_x_385:
        /* <DEDUP_REMOVED lines=12> */
.L_x_386:
        /* <DEDUP_REMOVED lines=9> */
.L_x_291:
        /* <DEDUP_REMOVED lines=8> */
.L_x_389:
[----:B------:R-:W-:Y:S05]  /*18f40*/  BSYNC B0 ;  /* 0x0000000000007941 */ /* 0x000fea0003800000 */
.L_x_388:
[----:B------:R-:W-:Y:S01]  /*18f50*/  IMAD.MOV.U32 R13, RZ, RZ, R16 ;  /* 0x000000ffff0d7224 */ /* 0x000fe200078e0010 */
[----:B------:R-:W-:Y:S01]  /*18f60*/  MOV R15, 0xffffffff ;  /* 0xffffffff000f7802 */ /* 0x000fe20000000f00 */
[----:B------:R-:W-:Y:S02]  /*18f70*/  IMAD.MOV.U32 R12, RZ, RZ, 0x1 ;  /* 0x00000001ff0c7424 */ /* 0x000fe400078e00ff */
[----:B------:R-:W-:Y:S02]  /*18f80*/  IMAD.MOV.U32 R11, RZ, RZ, 0x1f ;  /* 0x0000001fff0b7424 */ /* 0x000fe400078e00ff */
[----:B------:R-:W-:Y:S02]  /*18f90*/  IMAD.IADD R7, R19, 0x1, R9 ;  /* 0x0000000113077824 */ /* 0x000fe400078e0209 */
[----:B------:R-:W-:-:S07]  /*18fa0*/  IMAD.MOV.U32 R0, RZ, RZ, R14 ;  /* 0x000000ffff007224 */ /* 0x000fce00078e000e */
[----:B------:R-:W-:Y:S05]  /*18fb0*/  WARPSYNC.COLLECTIVE R15, `(.L_x_390) ;  /* 0x000000000f087348 */ /* 0x000fea0003c00000 */
[----:B------:R0:W1:Y:S02]  /*18fc0*/  SHFL.IDX P6, R14, R13, R12, R11 ;  /* 0x0000000c0d0e7389 */ /* 0x00006400000c000b */
[----:B01----:R-:W-:Y:S01]  /*18fd0*/  ENDCOLLECTIVE ;  /* 0x000000000000791b */ /* 0x003fe20003800000 */
.L_x_390:
[----:B------:R-:W-:Y:S02]  /*18fe0*/  ULDC UR4, c[0x0][0xc3c] ;  /* 0x00030f0000047ab9 */ /* 0x000fe40000000800 */
[----:B------:R-:W-:-:S13]  /*18ff0*/  ISETP.GE.OR P1, PT, R7, UR4, !P0 ;  /* 0x0000000407007c0c */ /* 0x000fda000c726670 */
[----:B------:R-:W0:Y:S08]  /*19000*/  @!P1 LDC.64 R2, c[0x0][0xc80] ;  /* 0x00032000ff029b82 */ /* 0x000e300000000a00 */
[----:B------:R-:W1:Y:S01]  /*19010*/  @!P1 LDC.64 R4, c[0x0][0xc78] ;  /* 0x00031e00ff049b82 */ /* 0x000e620000000a00 */
[----:B------:R-:W-:Y:S02]  /*19020*/  IMAD.MOV.U32 R11, RZ, RZ, RZ ;  /* 0x000000ffff0b7224 */ /* 0x000fe400078e00ff */
[----:B------:R-:W-:-:S02]  /*19030*/  IMAD.MOV.U32 R8, RZ, RZ, R14 ;  /* 0x000000ffff087224 */ /* 0x000fc400078e000e */
[----:B0-----:R-:W-:-:S05]  /*19040*/  @!P1 IMAD.WIDE R2, R7, 0x4, R2 ;  /* 0x0000000407029825 */ /* 0x001fca00078e0202 */
[----:B------:R1:W2:Y:S02]  /*19050*/  @!P1 LDG.E R6, desc[UR36][R2.64] ;  /* 0x0000002402069981 */ /* 0x0002a4000c1e1900 */
[----:B-1----:R-:W-:-:S05]  /*19060*/  @!P1 IMAD.WIDE R2, R7, 0x4, R4 ;  /* 0x0000000407029825 */ /* 0x002fca00078e0204 */
[----:B------:R-:W3:Y:S01]  /*19070*/  @!P1 LDG.E R5, desc[UR36][R2.64] ;  /* 0x0000002402059981 */ /* 0x000ee2000c1e1900 */
[----:B------:R-:W-:Y:S01]  /*19080*/  IMAD.MOV.U32 R7, RZ, RZ, RZ ;  /* 0x000000ffff077224 */ /* 0x000fe200078e00ff */
[C---:B------:R-:W-:Y:S01]  /*19090*/  ISETP.GE.U32.AND P2, PT, R9.reuse, 0x2, PT ;  /* 0x000000020900780c */ /* 0x040fe20003f46070 */
[----:B------:R-:W-:Y:S01]  /*190a0*/  IMAD.MOV.U32 R4, RZ, RZ, RZ ;  /* 0x000000ffff047224 */ /* 0x000fe200078e00ff */
[C---:B------:R-:W-:Y:S02]  /*190b0*/  ISETP.GE.U32.AND P3, PT, R9.reuse, 0x4, PT ;  /* 0x000000040900780c */ /* 0x040fe40003f66070 */
[C---:B------:R-:W-:Y:S02]  /*190c0*/  ISETP.GE.U32.AND P4, PT, R9.reuse, 0x8, PT ;  /* 0x000000080900780c */ /* 0x040fe40003f86070 */
[----:B------:R-:W-:Y:S01]  /*190d0*/  ISETP.GE.U32.AND P5, PT, R9, 0x10, PT ;  /* 0x000000100900780c */ /* 0x000fe20003fa6070 */
[----:B--2---:R-:W-:Y:S02]  /*190e0*/  @!P1 IMAD.MOV.U32 R7, RZ, RZ, R6 ;  /* 0x000000ffff079224 */ /* 0x004fe400078e0006 */
[----:B------:R-:W-:-:S02]  /*190f0*/  IMAD.MOV.U32 R6, RZ, RZ, RZ ;  /* 0x000000ffff067224 */ /* 0x000fc400078e00ff */
[----:B---3--:R-:W-:Y:S01]  /*19100*/  @!P1 IMAD.MOV.U32 R4, RZ, RZ, R5 ;  /* 0x000000ffff049224 */ /* 0x008fe200078e0005 */
[----:B------:R-:W-:-:S03]  /*19110*/  ISETP.NE.AND P1, PT, R9, RZ, PT ;  /* 0x000000ff0900720c */ /* 0x000fc60003f25270 */
[----:B------:R-:W-:-:S10]  /*19120*/  IMAD R13, R4, R7, RZ ;  /* 0x00000007040d7224 */ /* 0x000fd400078e02ff */
[----:B------:R-:W-:Y:S05]  /*19130*/  WARPSYNC.COLLECTIVE R15, `(.L_x_391) ;  /* 0x000000000f087348 */ /* 0x000fea0003c00000 */
[----:B------:R0:W1:Y:S02]  /*19140*/  SHFL.UP P6, R14, R13, R12, R11 ;  /* 0x0400000c0d0e7389 */ /* 0x00006400000c000b */
[----:B01----:R-:W-:Y:S01]  /*19150*/  ENDCOLLECTIVE ;  /* 0x000000000000791b */ /* 0x003fe20003800000 */
.L_x_391:
[----:B------:R-:W-:Y:S01]  /*19160*/  IMAD.MOV.U32 R12, RZ, RZ, 0x2 ;  /* 0x00000002ff0c7424 */ /* 0x000fe200078e00ff */
[----:B------:R-:W-:-:S05]  /*19170*/  SEL R14, R14, RZ, P1 ;  /* 0x000000ff0e0e7207 */ /* 0x000fca0000800000 */
[----:B------:R-:W-:-:S04]  /*19180*/  IMAD.IADD R5, R13, 0x1, R14 ;  /* 0x000000010d057824 */ /* 0x000fc800078e020e */
[----:B------:R-:W-:-:S07]  /*19190*/  IMAD.MOV.U32 R13, RZ, RZ, R5 ;  /* 0x000000ffff0d7224 */ /* 0x000fce00078e0005 */
[----:B------:R-:W-:Y:S05]  /*191a0*/  WARPSYNC.COLLECTIVE R15, `(.L_x_392) ;  /* 0x000000000f087348 */ /* 0x000fea0003c00000 */
[----:B------:R0:W1:Y:S02]  /*191b0*/  SHFL.UP P6, R14, R13, R12, R11 ;  /* 0x0400000c0d0e7389 */ /* 0x00006400000c000b */
[----:B01----:R-:W-:Y:S01]  /*191c0*/  ENDCOLLECTIVE ;  /* 0x000000000000791b */ /* 0x003fe20003800000 */
.L_x_392:
[----:B------:R-:W-:Y:S01]  /*191d0*/  IMAD.MOV.U32 R12, RZ, RZ, 0x4 ;  /* 0x00000004ff0c7424 */ /* 0x000fe200078e00ff */
[----:B------:R-:W-:-:S05]  /*191e0*/  SEL R2, R14, RZ, P2 ;  /* 0x000000ff0e027207 */ /* 0x000fca0001000000 */
[----:B------:R-:W-:-:S04]  /*191f0*/  IMAD.IADD R2, R5, 0x1, R2 ;  /* 0x0000000105027824 */ /* 0x000fc800078e0202 */
[----:B------:R-:W-:-:S07]  /*19200*/  IMAD.MOV.U32 R13, RZ, RZ, R2 ;  /* 0x000000ffff0d7224 */ /* 0x000fce00078e0002 */
[----:B------:R-:W-:Y:S05]  /*19210*/  WARPSYNC.COLLECTIVE R15, `(.L_x_393) ;  /* 0x000000000f087348 */ /* 0x000fea0003c00000 */
[----:B------:R0:W1:Y:S02]  /*19220*/  SHFL.UP P6, R14, R13, R12, R11 ;  /* 0x0400000c0d0e7389 */ /* 0x00006400000c000b */
[----:B01----:R-:W-:Y:S01]  /*19230*/  ENDCOLLECTIVE ;  /* 0x000000000000791b */ /* 0x003fe20003800000 */
.L_x_393:
[----:B------:R-:W-:Y:S02]  /*19240*/  MOV R12, 0x8 ;  /* 0x00000008000c7802 */ /* 0x000fe40000000f00 */
[----:B------:R-:W-:-:S05]  /*19250*/  SEL R3, R14, RZ, P3 ;  /* 0x000000ff0e037207 */ /* 0x000fca0001800000 */
[----:B------:R-:W-:-:S04]  /*19260*/  IMAD.IADD R3, R2, 0x1, R3 ;  /* 0x0000000102037824 */ /* 0x000fc800078e0203 */
[----:B------:R-:W-:-:S07]  /*19270*/  IMAD.MOV.U32 R13, RZ, RZ, R3 ;  /* 0x000000ffff0d7224 */ /* 0x000fce00078e0003 */
[----:B------:R-:W-:Y:S05]  /*19280*/  WARPSYNC.COLLECTIVE R15, `(.L_x_394) ;  /* 0x000000000f087348 */ /* 0x000fea0003c00000 */
[----:B------:R0:W1:Y:S02]  /*19290*/  SHFL.UP P6, R14, R13, R12, R11 ;  /* 0x0400000c0d0e7389 */ /* 0x00006400000c000b */
[----:B01----:R-:W-:Y:S01]  /*192a0*/  ENDCOLLECTIVE ;  /* 0x000000000000791b */ /* 0x003fe20003800000 */
.L_x_394:
[----:B------:R-:W-:Y:S01]  /*192b0*/  IMAD.MOV.U32 R12, RZ, RZ, 0x10 ;  /* 0x00000010ff0c7424 */ /* 0x000fe200078e00ff */
[----:B------:R-:W-:-:S05]  /*192c0*/  SEL R14, R14, RZ, P4 ;  /* 0x000000ff0e0e7207 */ /* 0x000fca0002000000 */
[----:B------:R-:W-:-:S04]  /*192d0*/  IMAD.IADD R5, R3, 0x1, R14 ;  /* 0x0000000103057824 */ /* 0x000fc800078e020e */
[----:B------:R-:W-:-:S07]  /*192e0*/  IMAD.MOV.U32 R13, RZ, RZ, R5 ;  /* 0x000000ffff0d7224 */ /* 0x000fce00078e0005 */
[----:B------:R-:W-:Y:S05]  /*192f0*/  WARPSYNC.COLLECTIVE R15, `(.L_x_395) ;  /* 0x000000000f087348 */ /* 0x000fea0003c00000 */
[----:B------:R0:W1:Y:S02]  /*19300*/  SHFL.UP P6, R14, R13, R12, R11 ;  /* 0x0400000c0d0e7389 */ /* 0x00006400000c000b */
[----:B01----:R-:W-:Y:S01]  /*19310*/  ENDCOLLECTIVE ;  /* 0x000000000000791b */ /* 0x003fe20003800000 */
.L_x_395:
[----:B------:R-:W-:Y:S02]  /*19320*/  IMAD.MOV.U32 R12, RZ, RZ, 0x1f ;  /* 0x0000001fff0c7424 */ /* 0x000fe400078e00ff */
[----:B------:R-:W-:Y:S01]  /*19330*/  IMAD.MOV.U32 R11, RZ, RZ, 0x1f ;  /* 0x0000001fff0b7424 */ /* 0x000fe200078e00ff */
[----:B------:R-:W-:-:S05]  /*19340*/  SEL R2, R14, RZ, P5 ;  /* 0x000000ff0e027207 */ /* 0x000fca0002800000 */
[----:B------:R-:W-:-:S04]  /*19350*/  IMAD.IADD R2, R5, 0x1, R2 ;  /* 0x0000000105027824 */ /* 0x000fc800078e0202 */
[----:B------:R-:W-:-:S07]  /*19360*/  IMAD.MOV.U32 R13, RZ, RZ, R2 ;  /* 0x000000ffff0d7224 */ /* 0x000fce00078e0002 */
[----:B------:R-:W-:Y:S05]  /*19370*/  WARPSYNC.COLLECTIVE R15, `(.L_x_396) ;  /* 0x000000000f087348 */ /* 0x000fea0003c00000 */
[----:B------:R0:W1:Y:S02]  /*19380*/  SHFL.IDX P6, R14, R13, R12, R11 ;  /* 0x0000000c0d0e7389 */ /* 0x00006400000c000b */
[----:B01----:R-:W-:Y:S01]  /*19390*/  ENDCOLLECTIVE ;  /* 0x000000000000791b */ /* 0x003fe20003800000 */
.L_x_396:
[----:B------:R-:W-:Y:S05]  /*193a0*/  BRA `(.L_x_397) ;  /* 0xffffffc0007c7947 */ /* 0x000fea000383ffff */
.L_x_294:
[----:B------:R-:W-:Y:S01]  /*193b0*/  BSSY B0, `(.L_x_398) ;  /* 0x0000007000007945 */ /* 0x000fe20003800000 */
[----:B------:R-:W-:Y:S02]  /*193c0*/  IMAD.MOV.U32 R12, RZ, RZ, 0x1 ;  /* 0x00000001ff0c7424 */ /* 0x000fe400078e00ff */
[----:B------:R-:W-:Y:S02]  /*193d0*/  IMAD.MOV.U32 R11, RZ, RZ, RZ ;  /* 0x000000ffff0b7224 */ /* 0x000fe400078e00ff */
[----:B------:R-:W-:-:S07]  /*193e0*/  IMAD.MOV.U32 R15, RZ, RZ, -0x1 ;  /* 0xffffffffff0f7424 */ /* 0x000fce00078e00ff */
[----:B------:R-:W-:Y:S05]  /*193f0*/  WARPSYNC.COLLECTIVE R15, `(.L_x_399) ;  /* 0x000000000f087348 */ /* 0x000fea0003c00000 */
[----:B------:R0:W1:Y:S02]  /*19400*/  SHFL.UP P6, R14, R13, R12, R11 ;  /* 0x0400000c0d0e7389 */ /* 0x00006400000c000b */
[----:B01----:R-:W-:Y:S01]  /*19410*/  ENDCOLLECTIVE ;  /* 0x000000000000791b */ /* 0x003fe20003800000 */
.L_x_399:
[----:B------:R-:W-:Y:S05]  /*19420*/  BSYNC B0 ;  /* 0x0000000000007941 */ /* 0x000fea0003800000 */
.L_x_398:
[----:B------:R-:W-:Y:S01]  /*19430*/  SEL R14, R14, RZ, P1 ;  /* 0x000000ff0e0e7207 */ /* 0x000fe20000800000 */
[----:B------:R-:W-:Y:S02]  /*19440*/  IMAD.MOV.U32 R12, RZ, RZ, 0x2 ;  /* 0x00000002ff0c7424 */ /* 0x000fe400078e00ff */
[----:B------:R-:W-:Y:S02]  /*19450*/  IMAD.MOV.U32 R11, RZ, RZ, RZ ;  /* 0x000000ffff0b7224 */ /* 0x000fe400078e00ff */
[----:B------:R-:W-:Y:S02]  /*19460*/  IMAD.IADD R13, R13, 0x1, R14 ;  /* 0x000000010d0d7824 */ /* 0x000fe400078e020e */
[----:B------:R-:W-:-:S07]  /*19470*/  IMAD.MOV.U32 R15, RZ, RZ, -0x1 ;  /* 0xffffffffff0f7424 */ /* 0x000fce00078e00ff */
[----:B------:R-:W-:Y:S05]  /*19480*/  WARPSYNC.COLLECTIVE R15, `(.L_x_400) ;  /* 0x000000000f087348 */ /* 0x000fea0003c00000 */
[----:B------:R0:W1:Y:S02]  /*19490*/  SHFL.UP P6, R14, R13, R12, R11 ;  /* 0x0400000c0d0e7389 */ /* 0x00006400000c000b */
[----:B01----:R-:W-:Y:S01]  /*194a0*/  ENDCOLLECTIVE ;  /* 0x000000000000791b */ /* 0x003fe20003800000 */
.L_x_400:
[----:B------:R-:W-:Y:S01]  /*194b0*/  IMAD.MOV.U32 R12, RZ, RZ, 0x4 ;  /* 0x00000004ff0c7424 */ /* 0x000fe200078e00ff */
[----:B------:R-:W-:-:S04]  /*194c0*/  SEL R2, R14, RZ, P2 ;  /* 0x000000ff0e027207 */ /* 0x000fc80001000000 */
[----:B------:R-:W-:-:S05]  /*194d0*/  IADD3 R2, R13, R2, RZ ;  /* 0x000000020d027210 */ /* 0x000fca0007ffe0ff */
[----:B------:R-:W-:-:S07]  /*194e0*/  IMAD.MOV.U32 R13, RZ, RZ, R2 ;  /* 0x000000ffff0d7224 */ /* 0x000fce00078e0002 */
[----:B------:R-:W-:Y:S05]  /*194f0*/  WARPSYNC.COLLECTIVE R15, `(.L_x_401) ;  /* 0x000000000f087348 */ /* 0x000fea0003c00000 */
[----:B------:R0:W1:Y:S02]  /*19500*/  SHFL.UP P6, R14, R13, R12, R11 ;  /* 0x0400000c0d0e7389 */ /* 0x00006400000c000b */
[----:B01----:R-:W-:Y:S01]  /*19510*/  ENDCOLLECTIVE ;  /* 0x000000000000791b */ /* 0x003fe20003800000 */
.L_x_401:
[----:B------:R-:W-:Y:S01]  /*19520*/  IMAD.MOV.U32 R12, RZ, RZ, 0x8 ;  /* 0x00000008ff0c7424 */ /* 0x000fe200078e00ff */
[----:B------:R-:W-:-:S05]  /*19530*/  SEL R3, R14, RZ, P3 ;  /* 0x000000ff0e037207 */ /* 0x000fca0001800000 */
[----:B------:R-:W-:-:S04]  /*19540*/  IMAD.IADD R3, R2, 0x1, R3 ;  /* 0x0000000102037824 */ /* 0x000fc800078e0203 */
[----:B------:R-:W-:-:S07]  /*19550*/  IMAD.MOV.U32 R13, RZ, RZ, R3 ;  /* 0x000000ffff0d7224 */ /* 0x000fce00078e0003 */
[----:B------:R-:W-:Y:S05]  /*19560*/  WARPSYNC.COLLECTIVE R15, `(.L_x_402) ;  /* 0x000000000f087348 */ /* 0x000fea0003c00000 */
[----:B------:R0:W1:Y:S02]  /*19570*/  SHFL.UP P6, R14, R13, R12, R11 ;  /* 0x0400000c0d0e7389 */ /* 0x00006400000c000b */
[----:B01----:R-:W-:Y:S01]  /*19580*/  ENDCOLLECTIVE ;  /* 0x000000000000791b */ /* 0x003fe20003800000 */
.L_x_402:
[----:B------:R-:W-:Y:S01]  /*19590*/  IMAD.MOV.U32 R12, RZ, RZ, 0x10 ;  /* 0x00000010ff0c7424 */ /* 0x000fe200078e00ff */
[----:B------:R-:W-:-:S05]  /*195a0*/  SEL R14, R14, RZ, P4 ;  /* 0x000000ff0e0e7207 */ /* 0x000fca0002000000 */
[----:B------:R-:W-:-:S04]  /*195b0*/  IMAD.IADD R5, R3, 0x1, R14 ;  /* 0x0000000103057824 */ /* 0x000fc800078e020e */
[----:B------:R-:W-:-:S07]  /*195c0*/  IMAD.MOV.U32 R13, RZ, RZ, R5 ;  /* 0x000000ffff0d7224 */ /* 0x000fce00078e0005 */
[----:B------:R-:W-:Y:S05]  /*195d0*/  WARPSYNC.COLLECTIVE R15, `(.L_x_403) ;  /* 0x000000000f087348 */ /* 0x000fea0003c00000 */
[----:B------:R0:W1:Y:S02]  /*195e0*/  SHFL.UP P6, R14, R13, R12, R11 ;  /* 0x0400000c0d0e7389 */ /* 0x00006400000c000b */
[----:B01----:R-:W-:Y:S01]  /*195f0*/  ENDCOLLECTIVE ;  /* 0x000000000000791b */ /* 0x003fe20003800000 */
.L_x_403:
        /* <DEDUP_REMOVED lines=8> */
.L_x_404:
[----:B------:R-:W-:Y:S05]  /*19680*/  BRA `(.L_x_405) ;  /* 0xffffffc000687947 */ /* 0x000fea000383ffff */
.L_x_296:
[----:B------:R-:W-:Y:S01]  /*19690*/  BSSY B0, `(.L_x_406) ;  /* 0x0000006000007945 */ /* 0x000fe20003800000 */
[----:B------:R-:W-:Y:S01]  /*196a0*/  PLOP3.LUT P6, PT, P6, PT, PT, 0x8, 0x0 ;  /* 0x000000000000781c */ /* 0x000fe200037ce170 */
[----:B------:R-:W-:-:S12]  /*196b0*/  IMAD.MOV.U32 R15, RZ, RZ, -0x1 ;  /* 0xffffffffff0f7424 */ /* 0x000fd800078e00ff */
[----:B0-----:R-:W-:Y:S05]  /*196c0*/  WARPSYNC.COLLECTIVE R15, `(.L_x_407) ;  /* 0x000000000f087348 */ /* 0x001fea0003c00000 */
[----:B------:R-:W-:Y:S01]  /*196d0*/  VOTE.ANY R14, PT, P6 ;  /* 0x00000000000e7806 */ /* 0x000fe200030e0100 */
[----:B0-----:R-:W-:Y:S06]  /*196e0*/  ENDCOLLECTIVE ;  /* 0x000000000000791b */ /* 0x001fec0003800000 */
.L_x_407:
[----:B------:R-:W-:Y:S05]  /*196f0*/  BSYNC B0 ;  /* 0x0000000000007941 */ /* 0x000fea0003800000 */
.L_x_406:
[----:B------:R-:W-:Y:S02]  /*19700*/  IMAD.MOV.U32 R3, RZ, RZ, R14 ;  /* 0x000000ffff037224 */ /* 0x000fe400078e000e */
[----:B------:R-:W-:Y:S02]  /*19710*/  IMAD.MOV.U32 R13, RZ, RZ, R7 ;  /* 0x000000ffff0d7224 */ /* 0x000fe400078e0007 */
[----:B------:R-:W0:Y:S01]  /*19720*/  POPC R8, R3 ;  /* 0x0000000300087309 */ /* 0x000e220000000000 */
[----:B------:R-:W-:Y:S02]  /*19730*/  IMAD.MOV.U32 R11, RZ, RZ, 0x1f ;  /* 0x0000001fff0b7424 */ /* 0x000fe400078e00ff */
[----:B------:R-:W-:Y:S01]  /*19740*/  IMAD.MOV.U32 R15, RZ, RZ, -0x1 ;  /* 0xffffffffff0f7424 */ /* 0x000fe200078e00ff */
[----:B0-----:R-:W-:-:S07]  /*19750*/  MOV R12, R8 ;  /* 0x00000008000c7202 */ /* 0x001fce0000000f00 */
[----:B------:R-:W-:Y:S05]  /*19760*/  WARPSYNC.COLLECTIVE R15, `(.L_x_408) ;  /* 0x000000000f087348 */ /* 0x000fea0003c00000 */
[----:B------:R0:W1:Y:S02]  /*19770*/  SHFL.IDX P6, R14, R13, R12, R11 ;  /* 0x0000000c0d0e7389 */ /* 0x00006400000c000b */
[----:B01----:R-:W-:Y:S01]  /*19780*/  ENDCOLLECTIVE ;  /* 0x000000000000791b */ /* 0x003fe20003800000 */
.L_x_408:
[----:B------:R-:W-:Y:S02]  /*19790*/  IMAD.MOV.U32 R13, RZ, RZ, R4 ;  /* 0x000000ffff0d7224 */ /* 0x000fe400078e0004 */
[----:B------:R-:W-:-:S07]  /*197a0*/  IMAD.MOV.U32 R7, RZ, RZ, R14 ;  /* 0x000000ffff077224 */ /* 0x000fce00078e000e */
[----:B------:R-:W-:Y:S05]  /*197b0*/  WARPSYNC.COLLECTIVE R15, `(.L_x_409) ;  /* 0x000000000f087348 */ /* 0x000fea0003c00000 */
[----:B------:R0:W1:Y:S02]  /*197c0*/  SHFL.IDX P6, R14, R13, R12, R11 ;  /* 0x0000000c0d0e7389 */ /* 0x00006400000c000b */
[----:B01----:R-:W-:Y:S01]  /*197d0*/  ENDCOLLECTIVE ;  /* 0x000000000000791b */ /* 0x003fe20003800000 */
.L_x_409:
[----:B------:R-:W-:Y:S01]  /*197e0*/  IMAD.MOV.U32 R4, RZ, RZ, R14 ;  /* 0x000000ffff047224 */ /* 0x000fe200078e000e */
[----:B------:R-:W-:Y:S06]  /*197f0*/  BRA `(.L_x_410) ;  /* 0xffffffc000487947 */ /* 0x000fec000383ffff */
.L_x_298:
[----:B------:R-:W-:Y:S01]  /*19800*/  BSSY B0, `(.L_x_411) ;  /* 0x0000007000007945 */ /* 0x000fe20003800000 */
[----:B------:R-:W-:Y:S02]  /*19810*/  IMAD.MOV.U32 R13, RZ, RZ, R2 ;  /* 0x000000ffff0d7224 */ /* 0x000fe400078e0002 */
[----:B------:R-:W-:Y:S02]  /*19820*/  IMAD.MOV.U32 R11, RZ, RZ, 0x1f ;  /* 0x0000001fff0b7424 */ /* 0x000fe400078e00ff */
[----:B------:R-:W-:-:S07]  /*19830*/  IMAD.MOV.U32 R15, RZ, RZ, -0x1 ;  /* 0xffffffffff0f7424 */ /* 0x000fce00078e00ff */
[----:B0123--:R-:W-:Y:S05]  /*19840*/  WARPSYNC.COLLECTIVE R15, `(.L_x_412) ;  /* 0x000000000f087348 */ /* 0x00ffea0003c00000 */
[----:B------:R4:W0:Y:S02]  /*19850*/  SHFL.IDX P6, R14, R13, R12, R11 ;  /* 0x0000000c0d0e7389 */ /* 0x00082400000c000b */
[----:B01234-:R-:W-:Y:S01]  /*19860*/  ENDCOLLECTIVE ;  /* 0x000000000000791b */ /* 0x01ffe20003800000 */
.L_x_412:
[----:B------:R-:W-:Y:S05]  /*19870*/  BSYNC B0 ;  /* 0x0000000000007941 */ /* 0x000fea0003800000 */
.L_x_411:
[----:B------:R-:W-:Y:S01]  /*19880*/  IMAD.MOV.U32 R6, RZ, RZ, R14 ;  /* 0x000000ffff067224 */ /* 0x000fe200078e000e */
[----:B------:R-:W-:Y:S06]  /*19890*/  BRA `(.L_x_297) ;  /* 0xffffffc000387947 */ /* 0x000fec000383ffff */
.L_x_302:
[----:B-1----:R1:W3:Y:S02]  /*198a0*/  SYNCS.PHASECHK.TRANS64.TRYWAIT P0, [R4+URZ+0x38820], R0 ;  /* 0x03882000040075a7 */ /* 0x0022e4000800017f */
[----:B---3--:R-:W-:Y:S05]  /*198b0*/  @!P0 NANOSLEEP.SYNCS 0x989680 ;  /* 0x009896800000895d */ /* 0x008fea0003900000 */
[----:B------:R-:W3:Y:S02]  /*198c0*/  @!P0 SYNCS.PHASECHK.TRANS64 P0, [R4+URZ+0x38820], R0 ;  /* 0x03882000040085a7 */ /* 0x000ee4000800007f */
[----:B---3--:R-:W-:Y:S05]  /*198d0*/  @!P0 BRA `(.L_x_302) ;  /* 0xfffffffc00f08947 */ /* 0x008fea000383ffff */
[----:B------:R-:W-:Y:S05]  /*198e0*/  BRA `(.L_x_413) ;  /* 0xffffffc400907947 */ /* 0x000fea000383ffff */
.L_x_303:
[----:B------:R-:W3:Y:S01]  /*198f0*/  S2R R2, SR_TID.X ;  /* 0x0000000000027919 */ /* 0x000ee20000002100 */
[----:B------:R-:W-:Y:S01]  /*19900*/  BSSY B0, `(.L_x_414) ;  /* 0x000000a000007945 */ /* 0x000fe20003800000 */
[----:B------:R-:W-:Y:S02]  /*19910*/  IMAD.MOV.U32 R12, RZ, RZ, RZ ;  /* 0x000000ffff0c7224 */ /* 0x000fe400078e00ff */
[----:B------:R-:W-:Y:S02]  /*19920*/  IMAD.MOV.U32 R11, RZ, RZ, 0x1f ;  /* 0x0000001fff0b7424 */ /* 0x000fe400078e00ff */
[----:B------:R-:W-:Y:S01]  /*19930*/  IMAD.MOV.U32 R15, RZ, RZ, -0x1 ;  /* 0xffffffffff0f7424 */ /* 0x000fe200078e00ff */
[----:B---3--:R-:W-:-:S04]  /*19940*/  SHF.R.U32.HI R2, RZ, 0x5, R2 ;  /* 0x00000005ff027819 */ /* 0x008fc80000011602 */
[----:B------:R-:W-:-:S05]  /*19950*/  LOP3.LUT R2, R2, 0x3, RZ, 0xc0, !PT ;  /* 0x0000000302027812 */ /* 0x000fca00078ec0ff */
[----:B------:R-:W-:-:S07]  /*19960*/  IMAD.MOV.U32 R13, RZ, RZ, R2 ;  /* 0x000000ffff0d7224 */ /* 0x000fce00078e0002 */
[----:B012---:R-:W-:Y:S05]  /*19970*/  WARPSYNC.COLLECTIVE R15, `(.L_x_415) ;  /* 0x000000000f087348 */ /* 0x007fea0003c00000 */
[----:B------:R3:W4:Y:S02]  /*19980*/  SHFL.IDX P6, R14, R13, R12, R11 ;  /* 0x0000000c0d0e7389 */ /* 0x00072400000c000b */
[----:B01234-:R-:W-:Y:S01]  /*19990*/  ENDCOLLECTIVE ;  /* 0x000000000000791b */ /* 0x01ffe20003800000 */
.L_x_415:
[----:B------:R-:W-:Y:S05]  /*199a0*/  BSYNC B0 ;  /* 0x0000000000007941 */ /* 0x000fea0003800000 */
.L_x_414:
[----:B------:R-:W-:Y:S05]  /*199b0*/  BRA `(.L_x_416) ;  /* 0xffffffc400787947 */ /* 0x000fea000383ffff */
.L_x_306:
[----:B------:R-:W-:Y:S01]  /*199c0*/  BSSY B1, `(.L_x_417) ;  /* 0x0000006000017945 */ /* 0x000fe20003800000 */
[----:B------:R-:W-:-:S07]  /*199d0*/  IMAD.MOV.U32 R15, RZ, RZ, -0x1 ;  /* 0xffffffffff0f7424 */ /* 0x000fce00078e00ff */
[----:B012---:R-:W-:Y:S05]  /*199e0*/  WARPSYNC.COLLECTIVE R15, `(.L_x_418) ;  /* 0x000000000f0c7348 */ /* 0x007fea0003c00000 */
[----:B------:R-:W-:Y:S02]  /*199f0*/  ELECT P6, UR62, PT ;  /* 0x00000000003e782f */ /* 0x000fe400038c0000 */
[----:B------:R-:W-:Y:S01]  /*19a00*/  MOV R14, UR62 ;  /* 0x0000003e000e7c02 */ /* 0x000fe20008000f00 */
[----:B012---:R-:W-:Y:S10]  /*19a10*/  ENDCOLLECTIVE ;  /* 0x000000000000791b */ /* 0x007ff40003800000 */
.L_x_418:
[----:B------:R-:W-:Y:S05]  /*19a20*/  BSYNC B1 ;  /* 0x0000000000017941 */ /* 0x000fea0003800000 */
.L_x_417:
[----:B------:R-:W-:Y:S05]  /*19a30*/  BRA `(.L_x_419) ;  /* 0xffffffc400707947 */ /* 0x000fea000383ffff */
.L_x_308:
[----:B-1----:R1:W3:Y:S02]  /*19a40*/  SYNCS.PHASECHK.TRANS64.TRYWAIT P1, [R5+URZ+0x38840], R0 ;  /* 0x03884000050075a7 */ /* 0x0022e4000802017f */
[----:B---3--:R-:W-:Y:S05]  /*19a50*/  @!P1 NANOSLEEP.SYNCS 0x989680 ;  /* 0x009896800000995d */ /* 0x008fea0003900000 */
[----:B------:R-:W3:Y:S02]  /*19a60*/  @!P1 SYNCS.PHASECHK.TRANS64 P1, [R5+URZ+0x38840], R0 ;  /* 0x03884000050095a7 */ /* 0x000ee4000802007f */
[----:B---3--:R-:W-:Y:S05]  /*19a70*/  @!P1 BRA `(.L_x_308) ;  /* 0xfffffffc00f09947 */ /* 0x008fea000383ffff */
[----:B------:R-:W-:Y:S05]  /*19a80*/  BRA `(.L_x_420) ;  /* 0xffffffc400987947 */ /* 0x000fea000383ffff */
.L_x_310:
[----:B---3--:R3:W4:Y:S02]  /*19a90*/  SYNCS.PHASECHK.TRANS64.TRYWAIT P1, [R27+URZ+0x38840], R2 ;  /* 0x038840021b0075a7 */ /* 0x008724000802017f */
[----:B----4-:R-:W-:Y:S05]  /*19aa0*/  @!P1 NANOSLEEP.SYNCS 0x989680 ;  /* 0x009896800000995d */ /* 0x010fea0003900000 */
[----:B------:R-:W4:Y:S02]  /*19ab0*/  @!P1 SYNCS.PHASECHK.TRANS64 P1, [R27+URZ+0x38840], R2 ;  /* 0x038840021b0095a7 */ /* 0x000f24000802007f */
[----:B----4-:R-:W-:Y:S05]  /*19ac0*/  @!P1 BRA `(.L_x_310) ;  /* 0xfffffffc00f09947 */ /* 0x010fea000383ffff */
[----:B------:R-:W-:Y:S05]  /*19ad0*/  BRA `(.L_x_421) ;  /* 0xffffffc400a47947 */ /* 0x000fea000383ffff */
.L_x_312:
[----:B----4-:R4:W0:Y:S02]  /*19ae0*/  SYNCS.PHASECHK.TRANS64.TRYWAIT P1, [R5+URZ+0x38860], R0 ;  /* 0x03886000050075a7 */ /* 0x010824000802017f */
[----:B0-----:R-:W-:Y:S05]  /*19af0*/  @!P1 NANOSLEEP.SYNCS 0x989680 ;  /* 0x009896800000995d */ /* 0x001fea0003900000 */
[----:B------:R-:W0:Y:S02]  /*19b00*/  @!P1 SYNCS.PHASECHK.TRANS64 P1, [R5+URZ+0x38860], R0 ;  /* 0x03886000050095a7 */ /* 0x000e24000802007f */
[----:B0-----:R-:W-:Y:S05]  /*19b10*/  @!P1 BRA `(.L_x_312) ;  /* 0xfffffffc00f09947 */ /* 0x001fea000383ffff */
[----:B------:R-:W-:Y:S05]  /*19b20*/  BRA `(.L_x_422) ;  /* 0xffffffc400a07947 */ /* 0x000fea000383ffff */
.L_x_423:
        /* <DEDUP_REMOVED lines=13> */
.L_x_15956:


//--------------------- .text._ZN7cutlass13device_kernelIN5flash11enable_sm90INS1_16FlashAttnFwdSm90INS1_25CollectiveMainloopFwdSm90ILi2EN4cute5tupleIJNS5_1CILi1EEES8_S8_EEENS6_IJNS7_ILi128EEENS7_ILi80EEENS7_ILi256EEEEEELi256ENS_10bfloat16_tEfNS_4arch4Sm90ELb0ELb0ELb1ELb1ELb1ELb1ELb0ELb1ELb1ELb1ELb1ELb0EEENS1_21CollectiveEpilogueFwdINS6_IJSA_SC_SB_EEES9_SE_SG_Li256ELb1ELb1ELb1ELb0EEENS1_36VarlenDynamicPersistentTileSchedulerILi128ELi80ELi256ELi128ELb1ELb1ELb1ELb0ELb1ELb1EEEEEEEEEvNT_6ParamsE --------------------------
	.section	.text._ZN7cutlass13device_kernelIN5flash11enable_sm90INS1_16FlashAttnFwdSm90INS1_25CollectiveMainloopFwdSm90ILi2EN4cute5tupleIJNS5_1CILi1EEES8_S8_EEENS6_IJNS7_ILi128EEENS7_ILi80EEENS7_ILi256EEEEEELi256ENS_10bfloat16_tEfNS_4arch4Sm90ELb0ELb0ELb1ELb1ELb1ELb1ELb0ELb1ELb1ELb1ELb1ELb0EEENS1_21CollectiveEpilogueFwdINS6_IJSA_SC_SB_EEES9_SE_SG_Li256ELb1ELb1ELb1ELb0EEENS1_36VarlenDynamicPersistentTileSchedulerILi128ELi80ELi256ELi128ELb1ELb1ELb1ELb0ELb1ELb1EEEEEEEEEvNT_6ParamsE,"ax",@progbits
	.align	128
.text._ZN7cutlass13device_kernelIN5flash11enable_sm90INS1_16FlashAttnFwdSm90INS1_25CollectiveMainloopFwdSm90ILi2EN4cute5tupleIJNS5_1CILi1EEES8_S8_EEENS6_IJNS7_ILi128EEENS7_ILi80EEENS7_ILi256EEEEEELi256ENS_10bfloat16_tEfNS_4arch4Sm90ELb0ELb0ELb1ELb1ELb1ELb1ELb0ELb1ELb1ELb1ELb1ELb0EEENS1_21CollectiveEpilogueFwdINS6_IJSA_SC_SB_EEES9_SE_SG_Li256ELb1ELb1ELb1ELb0EEENS1_36VarlenDynamicPersistentTileSchedulerILi128ELi80ELi256ELi128ELb1ELb1ELb1ELb0ELb1ELb1EEEEEEEEEvNT_6ParamsE:
        .type           _ZN7cutlass13device_kernelIN5flash11enable_sm90INS1_16FlashAttnFwdSm90INS1_25CollectiveMainloopFwdSm90ILi2EN4cute5tupleIJNS5_1CILi1EEES8_S8_EEENS6_IJNS7_ILi128EEENS7_ILi80EEENS7_ILi256EEEEEELi256ENS_10bfloat16_tEfNS_4arch4Sm90ELb0ELb0ELb1ELb1ELb1ELb1ELb0ELb1ELb1ELb1ELb1ELb0EEENS1_21CollectiveEpilogueFwdINS6_IJSA_SC_SB_EEES9_SE_SG_Li256ELb1ELb1ELb1ELb0EEENS1_36VarlenDynamicPersistentTileSchedulerILi128ELi80ELi256ELi128ELb1ELb1ELb1ELb0ELb1ELb1EEEEEEEEEvNT_6ParamsE,@function
        .size           _ZN7cutlass13device_kernelIN5flash11enable_sm90INS1_16FlashAttnFwdSm90INS1_25CollectiveMainloopFwdSm90ILi2EN4cute5tupleIJNS5_1CILi1EEES8_S8_EEENS6_IJNS7_ILi128EEENS7_ILi80EEENS7_ILi256EEEEEELi256ENS_10bfloat16_tEfNS_4arch4Sm90ELb0ELb0ELb1ELb1ELb1ELb1ELb0ELb1ELb1ELb1ELb1ELb0EEENS1_21CollectiveEpilogueFwdINS6_IJSA_SC_SB_EEES9_SE_SG_Li256ELb1ELb1ELb1ELb0EEENS1_36VarlenDynamicPersistentTileSchedulerILi128ELi80ELi256ELi128ELb1ELb1ELb1ELb0ELb1ELb1EEEEEEEEEvNT_6ParamsE,(.L_x_15957 - _ZN7cutlass13device_kernelIN5flash11enable_sm90INS1_16FlashAttnFwdSm90INS1_25CollectiveMainloopFwdSm90ILi2EN4cute5tupleIJNS5_1CILi1EEES8_S8_EEENS6_IJNS7_ILi128EEENS7_ILi80EEENS7_ILi256EEEEEELi256ENS_10bfloat16_tEfNS_4arch4Sm90ELb0ELb0ELb1ELb1ELb1ELb1ELb0ELb1ELb1ELb1ELb1ELb0EEENS1_21CollectiveEpilogueFwdINS6_IJSA_SC_SB_EEES9_SE_SG_Li256ELb1ELb1ELb1ELb0EEENS1_36VarlenDynamicPersistentTileSchedulerILi128ELi80ELi256ELi128ELb1ELb1ELb1ELb0ELb1ELb1EEEEEEEEEvNT_6ParamsE)
        .other          _ZN7cutlass13device_kernelIN5flash11enable_sm90INS1_16FlashAttnFwdSm90INS1_25CollectiveMainloopFwdSm90ILi2EN4cute5tupleIJNS5_1CILi1EEES8_S8_EEENS6_IJNS7_ILi128EEENS7_ILi80EEENS7_ILi256EEEEEELi256ENS_10bfloat16_tEfNS_4arch4Sm90ELb0ELb0ELb1ELb1ELb1ELb1ELb0ELb1ELb1ELb1ELb1ELb0EEENS1_21CollectiveEpilogueFwdINS6_IJSA_SC_SB_EEES9_SE_SG_Li256ELb1ELb1ELb1ELb0EEENS1_36VarlenDynamicPersistentTileSchedulerILi128ELi80ELi256ELi128ELb1ELb1ELb1ELb0ELb1ELb1EEEEEEEEEvNT_6ParamsE,@"STO_CUDA_ENTRY STV_DEFAULT"
_ZN7cutlass13device_kernelIN5flash11enable_sm90INS1_16FlashAttnFwdSm90INS1_25CollectiveMainloopFwdSm90ILi2EN4cute5tupleIJNS5_1CILi1EEES8_S8_EEENS6_IJNS7_ILi128EEENS7_ILi80EEENS7_ILi256EEEEEELi256ENS_10bfloat16_tEfNS_4arch4Sm90ELb0ELb0ELb1ELb1ELb1ELb1ELb0ELb1ELb1ELb1ELb1ELb0EEENS1_21CollectiveEpilogueFwdINS6_IJSA_SC_SB_EEES9_SE_SG_Li256ELb1ELb1ELb1ELb0EEENS1_36VarlenDynamicPersistentTileSchedulerILi128ELi80ELi256ELi128ELb1ELb1ELb1ELb0ELb1ELb1EEEEEEEEEvNT_6ParamsE:
[----:B------:R-:W0:Y:S02]  /*0000*/  LDC R1, c[0x0][0x28] ;  /* 0x00000a00ff017b82 */ /* 0x000e240000000800 */
[----:B0-----:R-:W-:Y:S01]  /*0010*/  VIADD R1, R1, 0xfffffe60 ;  /* 0xfffffe6001017836 */ /* 0x001fe20000000000 */
[----:B------:R-:W0:Y:S01]  /*0020*/  S2R R0, SR_TID.X ;  /* 0x0000000000007919 */ /* 0x000e220000002100 */
[----:B------:R-:W-:Y:S01]  /*0030*/  ELECT P0, URZ, PT ;  /* 0x00000000003f782f */ /* 0x000fe20003800000 */
[----:B------:R-:W-:Y:S01]  /*0040*/  BSSY B0, `(.L_x_424) ;  /* 0x000000e000007945 */ /* 0x000fe20003800000 */
[----:B0-----:R-:W-:-:S05]  /*0050*/  SHF.R.U32.HI R2, RZ, 0x5, R0 ;  /* 0x00000005ff027819 */ /* 0x001fca0000011600 */
[----:B------:R-:W0:Y:S02]  /*0060*/  SHFL.IDX PT, R3, R2, RZ, 0x1f ;  /* 0x00001fff02037589 */ /* 0x000e2400000e0000 */
[----:B0-----:R-:W-:Y:S02]  /*0070*/  ISETP.EQ.AND P0, PT, R3, RZ, P0 ;  /* 0x000000ff0300720c */ /* 0x001fe40000702270 */
[----:B------:R-:W-:-:S11]  /*0080*/  SHF.R.U32.HI R3, RZ, 0x7, R0 ;  /* 0x00000007ff037819 */ /* 0x000fd60000011600 */
[----:B------:R-:W-:Y:S05]  /*0090*/  @!P0 BRA `(.L_x_425) ;  /* 0x0000000000208947 */ /* 0x000fea0003800000 */
[----:B------:R-:W-:Y:S02]  /*00a0*/  ULDC.64 UR4, c[0x0][0x198] ;  /* 0x0000660000047ab9 */ /* 0x000fe40000000a00 */
[----:B------:R-:W-:Y:S02]  /*00b0*/  UIADD3 UR6, UP0, UR4, 0x570, URZ ;  /* 0x0000057004067890 */ /* 0x000fe4000ff1e03f */
[----:B------:R-:W-:Y:S02]  /*00c0*/  UIADD3 UR4, UP1, UR4, 0x670, URZ ;  /* 0x0000067004047890 */ /* 0x000fe4000ff3e03f */
[----:B------:R-:W-:Y:S02]  /*00d0*/  UIADD3.X UR7, URZ, UR5, URZ, UP0, !UPT ;  /* 0x000000053f077290 */ /* 0x000fe400087fe43f */
[----:B------:R-:W-:-:S07]  /*00e0*/  UIADD3.X UR5, URZ, UR5, URZ, UP1, !UPT ;  /* 0x000000053f057290 */ /* 0x000fce0008ffe43f */
[----:B------:R0:W-:Y:S02]  /*00f0*/  UTMACCTL.PF [UR6] ;  /* 0x00000000060079b9 */ /* 0x0001e40008040000 */
[----:B------:R0:W-:Y:S02]  /*0100*/  UTMACCTL.PF [UR4] ;  /* 0x00000000040079b9 */ /* 0x0001e40008040000 */
[----:B0-----:R-:W-:Y:S01]  /*0110*/  NOP ;  /* 0x0000000000007918 */ /* 0x001fe20000000000 */
.L_x_425:
[----:B------:R-:W-:Y:S05]  /*0120*/  BSYNC B0 ;  /* 0x0000000000007941 */ /* 0x000fea0003800000 */
.L_x_424:
[----:B------:R-:W-:Y:S01]  /*0130*/  VOTEU.ANY UP0, P0 ;  /* 0x00000000003f7886 */ /* 0x000fe20000000100 */
[----:B------:R-:W0:Y:S01]  /*0140*/  SHFL.IDX PT, R3, R3, RZ, 0x1f ;  /* 0x00001fff03037589 */ /* 0x000e2200000e0000 */
[----:B------:R-:W-:Y:S01]  /*0150*/  UMOV UR4, 0x80 ;  /* 0x0000008000047882 */ /* 0x000fe20000000000 */
[----:B------:R-:W-:Y:S01]  /*0160*/  UMOV UR7, 0x100 ;  /* 0x0000010000077882 */ /* 0x000fe20000000000 */
[----:B------:R-:W-:Y:S01]  /*0170*/  VOTEU.ANY UP1, P0 ;  /* 0x00000000003f7886 */ /* 0x000fe20000020100 */
[----:B------:R-:W1:Y:S01]  /*0180*/  @UP0 S2UR UR8, SR_CgaCtaId ;  /* 0x00000000000809c3 */ /* 0x000e620000008800 */
[----:B------:R-:W2:Y:S01]  /*0190*/  SHFL.IDX PT, R4, R2, RZ, 0x1f ;  /* 0x00001fff02047589 */ /* 0x000ea200000e0000 */
[----:B------:R-:W-:Y:S01]  /*01a0*/  @UP0 UMOV UR6, 0x400 ;  /* 0x0000040000060882 */ /* 0x000fe20000000000 */
[----:B------:R-:W-:-:S04]  /*01b0*/  @UP0 UIADD3 UR4, -UR4, 0x100000, URZ ;  /* 0x0010000004040890 */ /* 0x000fc8000fffe13f */
[----:B------:R-:W-:Y:S02]  /*01c0*/  @UP0 USHF.L.U32 UR5, UR4, 0xb, URZ ;  /* 0x0000000b04050899 */ /* 0x000fe4000800063f */
[----:B------:R-:W-:Y:S01]  /*01d0*/  @UP0 USHF.L.U32 UR4, UR4, 0x1, URZ ;  /* 0x0000000104040899 */ /* 0x000fe2000800063f */
[----:B------:R-:W-:Y:S01]  /*01e0*/  VOTEU.ANY UP2, P0 ;  /* 0x00000000003f7886 */ /* 0x000fe20000040100 */
[----:B0-----:R-:W-:Y:S01]  /*01f0*/  R2UR UR9, R3 ;  /* 0x00000000030972ca */ /* 0x001fe200000e0000 */
[----:B-1----:R-:W-:Y:S01]  /*0200*/  @UP0 ULEA UR8, UR8, UR6, 0x18 ;  /* 0x0000000608080291 */ /* 0x002fe2000f8ec03f */
[----:B--2---:R-:W-:Y:S01]  /*0210*/  ISETP.NE.AND P1, PT, R4, RZ, PT ;  /* 0x000000ff0400720c */ /* 0x004fe20003f25270 */
[----:B------:R-:W-:-:S04]  /*0220*/  @UP0 UIADD3 UR6, -UR7, 0x100000, URZ ;  /* 0x0010000007060890 */ /* 0x000fc8000fffe13f */
[----:B------:R-:W-:Y:S02]  /*0230*/  @UP0 USHF.L.U32 UR7, UR6, 0xb, URZ ;  /* 0x0000000b06070899 */ /* 0x000fe4000800063f */
[----:B------:R-:W-:-:S04]  /*0240*/  @UP0 USHF.L.U32 UR6, UR6, 0x1, URZ ;  /* 0x0000000106060899 */ /* 0x000fc8000800063f */
[----:B------:R-:W-:Y:S01]  /*0250*/  UISETP.NE.AND UP0, UPT, UR9, URZ, UPT ;  /* 0x0000003f0900728c */ /* 0x000fe2000bf05270 */
[----:B------:R-:W0:Y:S02]  /*0260*/  FENCE.VIEW.ASYNC.S ;  /* 0x00000000000073c6 */ /* 0x000e240000000000 */
[----:B0-----:R0:W1:Y:S05]  /*0270*/  @UP1 SYNCS.EXCH.64 URZ, [UR8+0x38800], UR4 ;  /* 0x03880004083f15b2 */ /* 0x00106a0008000100 */
[----:B------:R0:W2:Y:S01]  /*0280*/  @UP2 SYNCS.EXCH.64 URZ, [UR8+0x38820], UR6 ;  /* 0x03882006083f25b2 */ /* 0x0000a20008000100 */
        /* <DEDUP_REMOVED lines=14> */
[----:B0-----:R3:W4:Y:S08]  /*0370*/  SYNCS.EXCH.64 URZ, [UR8+0x38830], UR4 ;  /* 0x03883004083f75b2 */ /* 0x0017300008000100 */
[----:B------:R3:W0:Y:S01]  /*0380*/  SYNCS.EXCH.64 URZ, [UR8+0x38840], UR6 ;  /* 0x03884006083f75b2 */ /* 0x0006220008000100 */
[----:B------:R3:W0:Y:S01]  /*0390*/  SYNCS.EXCH.64 URZ, [UR8+0x38838], UR4 ;  /* 0x03883804083f75b2 */ /* 0x0006220008000100 */
[----:B------:R3:W0:Y:S02]  /*03a0*/  SYNCS.EXCH.64 URZ, [UR8+0x38848], UR6 ;  /* 0x03884806083f75b2 */ /* 0x0006240008000100 */
[----:B---3--:R-:W-:Y:S01]  /*03b0*/  NOP ;  /* 0x0000000000007918 */ /* 0x008fe20000000000 */
.L_x_426:
[----:B------:R-:W3:Y:S01]  /*03c0*/  SHFL.IDX PT, R3, R2, RZ, 0x1f ;  /* 0x00001fff02037589 */ /* 0x000ee200000e0000 */
[----:B------:R-:W-:Y:S01]  /*03d0*/  NOP ;  /* 0x0000000000007918 */ /* 0x000fe20000000000 */
[----:B---3--:R-:W-:-:S13]  /*03e0*/  ISETP.NE.AND P0, PT, R3, RZ, PT ;  /* 0x000000ff0300720c */ /* 0x008fda0003f05270 */
        /* <DEDUP_REMOVED lines=17> */
[----:B------:R3:W0:Y:S02]  /*0500*/  SYNCS.EXCH.64 URZ, [UR8+0x38868], UR6 ;  /* 0x03886806083f75b2 */ /* 0x0006240008000100 */
[----:B---3--:R-:W-:Y:S01]  /*0510*/  NOP ;  /* 0x0000000000007918 */ /* 0x008fe20000000000 */
.L_x_427:
[----:B------:R-:W3:Y:S01]  /*0520*/  SHFL.IDX PT, R3, R2, RZ, 0x1f ;  /* 0x00001fff02037589 */ /* 0x000ee200000e0000 */
[----:B------:R-:W-:Y:S01]  /*0530*/  NOP ;  /* 0x0000000000007918 */ /* 0x000fe20000000000 */
[----:B---3--:R-:W-:-:S13]  /*0540*/  ISETP.NE.AND P0, PT, R3, RZ, PT ;  /* 0x000000ff0300720c */ /* 0x008fda0003f05270 */
        /* <DEDUP_REMOVED lines=13> */
[----:B------:R3:W0:Y:S02]  /*0620*/  SYNCS.EXCH.64 URZ, [UR6+0x38888], UR4 ;  /* 0x03888804063f75b2 */ /* 0x0006240008000100 */
[----:B---3--:R-:W-:Y:S01]  /*0630*/  NOP ;  /* 0x0000000000007918 */ /* 0x008fe20000000000 */
.L_x_428:
        /* <DEDUP_REMOVED lines=22> */
.L_x_429:
        /* <DEDUP_REMOVED lines=22> */
.L_x_430:
[----:B------:R-:W-:Y:S01]  /*0900*/  PLOP3.LUT P0, PT, PT, PT, UP0, 0x80, 0x0 ;  /* 0x000000000000781c */ /* 0x000fe20003f0f008 */
[----:B------:R-:W-:Y:S01]  /*0910*/  UMOV UR60, 0x1 ;  /* 0x00000001003c7882 */ /* 0x000fe20000000000 */
[----:B------:R-:W-:Y:S01]  /*0920*/  NOP ;  /* 0x0000000000007918 */ /* 0x000fe20000000000 */
[----:B------:R-:W-:Y:S01]  /*0930*/  USEL UR60, UR60, 0x2, !UP0 ;  /* 0x000000023c3c7887 */ /* 0x000fe2000c000000 */
[----:B------:R-:W-:Y:S01]  /*0940*/  BSSY B9, `(.L_x_431) ;  /* 0x0002aa9000097945 */ /* 0x000fe20003800000 */
[----:B012-4-:R-:W-:Y:S08]  /*0950*/  BAR.SYNC.DEFER_BLOCKING 0x0 ;  /* 0x0000000000007b1d */ /* 0x017ff00000010000 */
[----:B------:R-:W-:Y:S05]  /*0960*/  @!P0 BRA `(.L_x_432) ;  /* 0x0000023000188947 */ /* 0x000fea0003800000 */
.L_x_433:
[----:B------:R-:W-:-:S08]  /*0970*/  NOP ;  /* 0x0000000000007918 */ /* 0x000fd00000000000 */
[----:B------:R-:W0:Y:S02]  /*0980*/  USETMAXREG.TRY_ALLOC.CTAPOOL UP0, 0xe8 ;  /* 0x000000e8000079c8 */ /* 0x000e240008000600 */
[----:B0-----:R-:W-:-:S13]  /*0990*/  PLOP3.LUT P0, PT, PT, PT, UP0, 0x80, 0x0 ;  /* 0x000000000000781c */ /* 0x001fda0003f0f008 */
[----:B------:R-:W-:Y:S05]  /*09a0*/  @!P0 BRA `(.L_x_433) ;  /* 0xfffffffc00f08947 */ /* 0x000fea000383ffff */
[----:B------:R-:W0:Y:S08]  /*09b0*/  S2UR UR4, SR_CgaCtaId ;  /* 0x00000000000479c3 */ /* 0x000e300000008800 */
[----:B------:R-:W-:Y:S06]  /*09c0*/  BAR.ARV 0x8, 0x180 ;  /* 0x0206000000007b1d */ /* 0x000fec0000002000 */
[----:B------:R-:W-:-:S02]  /*09d0*/  MOV R23, 0x400 ;  /* 0x0000040000177802 */ /* 0x000fc40000000f00 */
[----:B------:R-:W-:Y:S01]  /*09e0*/  BAR.SYNC.DEFER_BLOCKING 0x5, 0x180 ;  /* 0x0146000000007b1d */ /* 0x000fe20000010000 */
[----:B0-----:R-:W-:-:S05]  /*09f0*/  IMAD.U32 R2, RZ, RZ, UR4 ;  /* 0x00000004ff027e24 */ /* 0x001fca000f8e00ff */
[----:B------:R-:W-:Y:S01]  /*0a00*/  ULDC UR4, c[0x0][0xc3c] ;  /* 0x00030f0000047ab9 */ /* 0x000fe20000000800 */
[----:B------:R-:W-:Y:S01]  /*0a10*/  LEA R23, R2, R23, 0x18 ;  /* 0x0000001702177211 */ /* 0x000fe200078ec0ff */
[----:B------:R-:W-:Y:S04]  /*0a20*/  STL [R1+0x60], R2 ;  /* 0x0000600201007387 */ /* 0x000fe80000100800 */
[----:B------:R-:W0:Y:S01]  /*0a30*/  LDS.128 R128, [R23+0x388d0] ;  /* 0x0388d00017807984 */ /* 0x000e220000000c00 */
[----:B------:R-:W-:Y:S06]  /*0a40*/  BAR.ARV 0x4, 0x180 ;  /* 0x0106000000007b1d */ /* 0x000fec0000002000 */
[----:B0-----:R-:W-:-:S13]  /*0a50*/  ISETP.GE.AND P0, PT, R131, UR4, PT ;  /* 0x0000000483007c0c */ /* 0x001fda000bf06270 */
[----:B------:R-:W-:Y:S05]  /*0a60*/  @P0 BRA `(.L_x_434) ;  /* 0x000002a800580947 */ /* 0x000fea0003800000 */
[----:B------:R-:W-:Y:S01]  /*0a70*/  VIADD R0, R0, 0xffffff80 ;  /* 0xffffff8000007836 */ /* 0x000fe20000000000 */
[----:B------:R-:W-:Y:S01]  /*0a80*/  R2UR UR4, R23 ;  /* 0x00000000170472ca */ /* 0x000fe200000e0000 */
[----:B------:R-:W-:Y:S01]  /*0a90*/  ULOP3.LUT UR5, UR60, 0x1, URZ, 0xfc, !UPT ;  /* 0x000000013c057892 */ /* 0x000fe2000f8efc3f */
[----:B------:R-:W-:Y:S02]  /*0aa0*/  IMAD.MOV.U32 R213, RZ, RZ, RZ ;  /* 0x000000ffffd57224 */ /* 0x000fe400078e00ff */
[----:B------:R-:W-:Y:S01]  /*0ab0*/  SHF.R.S32.HI R3, RZ, 0x1f, R0 ;  /* 0x0000001fff037819 */ /* 0x000fe20000011400 */
[----:B------:R-:W-:Y:S02]  /*0ac0*/  IMAD.MOV.U32 R225, RZ, RZ, RZ ;  /* 0x000000ffffe17224 */ /* 0x000fe400078e00ff */
[----:B------:R-:W-:Y:S01]  /*0ad0*/  IMAD.MOV.U32 R229, RZ, RZ, RZ ;  /* 0x000000ffffe57224 */ /* 0x000fe200078e00ff */
[CC--:B------:R-:W-:Y:S01]  /*0ae0*/  LEA.HI R2, R3.reuse, R0.reuse, RZ, 0x7 ;  /* 0x0000000003027211 */ /* 0x0c0fe200078f38ff */
[----:B------:R-:W-:Y:S01]  /*0af0*/  IMAD.MOV.U32 R226, RZ, RZ, RZ ;  /* 0x000000ffffe27224 */ /* 0x000fe200078e00ff */
[----:B------:R-:W-:-:S02]  /*0b00*/  LEA.HI R224, R3, R0, RZ, 0x3 ;  /* 0x0000000003e07211 */ /* 0x000fc400078f18ff */
[----:B------:R-:W-:Y:S01]  /*0b10*/  LOP3.LUT R5, R2, 0xffffff80, RZ, 0xc0, !PT ;  /* 0xffffff8002057812 */ /* 0x000fe200078ec0ff */
[----:B------:R-:W-:Y:S01]  /*0b20*/  UIADD3 UR4, UR4, 0x14400, URZ ;  /* 0x0001440004047890 */ /* 0x000fe2000fffe03f */
[CC--:B------:R-:W-:Y:S02]  /*0b30*/  LEA.HI R4, R3.reuse, R0.reuse, RZ, 0x4 ;  /* 0x0000000003047211 */ /* 0x0c0fe400078f20ff */
[CC--:B------:R-:W-:Y:S01]  /*0b40*/  LEA.HI R8, R3.reuse, R0.reuse, RZ, 0x6 ;  /* 0x0000000003087211 */ /* 0x0c0fe200078f30ff */
[----:B------:R-:W-:Y:S01]  /*0b50*/  IMAD.IADD R14, R0, 0x1, -R5 ;  /* 0x00000001000e7824 */ /* 0x000fe200078e0a05 */
[CC--:B------:R-:W-:Y:S02]  /*0b60*/  LEA.HI R5, R3.reuse, R0.reuse, RZ, 0x5 ;  /* 0x0000000003057211 */ /* 0x0c0fe400078f28ff */
[----:B------:R-:W-:Y:S01]  /*0b70*/  LEA.HI R13, R3, R0, RZ, 0x2 ;  /* 0x00000000030d7211 */ /* 0x000fe200078f10ff */
[----:B------:R-:W-:Y:S01]  /*0b80*/  IMAD.SHL.U32 R8, R8, 0x8, RZ ;  /* 0x0000000808087824 */ /* 0x000fe200078e00ff */
[----:B------:R-:W-:Y:S01]  /*0b90*/  SHF.R.S32.HI R9, RZ, 0x1f, R14 ;  /* 0x0000001fff097819 */ /* 0x000fe2000001140e */
[----:B------:R-:W-:Y:S01]  /*0ba0*/  IMAD.SHL.U32 R6, R5, 0x20, RZ ;  /* 0x0000002005067824 */ /* 0x000fe200078e00ff */
[----:B------:R-:W-:Y:S01]  /*0bb0*/  LOP3.LUT R7, R224, 0xfffffff8, RZ, 0xc0, !PT ;  /* 0xfffffff8e0077812 */ /* 0x000fe200078ec0ff */
[----:B------:R-:W-:Y:S01]  /*0bc0*/  STL [R1+0x110], R14 ;  /* 0x0001100e01007387 */ /* 0x000fe20000100800 */
[----:B------:R-:W-:-:S02]  /*0bd0*/  LEA.HI R10, R9, R14, RZ, 0x2 ;  /* 0x0000000e090a7211 */ /* 0x000fc400078f10ff */
[----:B------:R-:W-:Y:S01]  /*0be0*/  LOP3.LUT R3, R4, 0x3fffff0, RZ, 0xc0, !PT ;  /* 0x03fffff004037812 */ /* 0x000fe200078ec0ff */
[C---:B------:R-:W-:Y:S01]  /*0bf0*/  IMAD.IADD R216, R0.reuse, 0x1, -R7 ;  /* 0x0000000100d87824 */ /* 0x040fe200078e0a07 */
[--C-:B------:R-:W-:Y:S02]  /*0c00*/  SHF.R.S32.HI R11, RZ, 0x2, R10.reuse ;  /* 0x00000002ff0b7819 */ /* 0x100fe4000001140a */
[----:B------:R-:W-:Y:S01]  /*0c10*/  SHF.R.S32.HI R12, RZ, 0x1f, R10 ;  /* 0x0000001fff0c7819 */ /* 0x000fe2000001140a */
[----:B------:R-:W-:Y:S01]  /*0c20*/  IMAD.IADD R5, R0, 0x1, -R3 ;  /* 0x0000000100057824 */ /* 0x000fe200078e0a03 */
[----:B------:R-:W-:Y:S01]  /*0c30*/  SHF.R.S32.HI R7, RZ, 0x4, R4 ;  /* 0x00000004ff077819 */ /* 0x000fe20000011404 */
[C---:B------:R-:W-:Y:S01]  /*0c40*/  IMAD.SHL.U32 R16, R216.reuse, 0x8, RZ ;  /* 0x00000008d8107824 */ /* 0x040fe200078e00ff */
[----:B------:R-:W-:Y:S01]  /*0c50*/  LOP3.LUT R13, R13, 0xfffffffc, RZ, 0xc0, !PT ;  /* 0xfffffffc0d0d7812 */ /* 0x000fe200078ec0ff */
[----:B------:R-:W-:Y:S01]  /*0c60*/  IMAD.SHL.U32 R216, R216, 0x4, RZ ;  /* 0x00000004d8d87824 */ /* 0x000fe200078e00ff */
[----:B------:R-:W-:Y:S01]  /*0c70*/  LEA.HI R12, R12, R11, RZ, 0x3 ;  /* 0x0000000b0c0c7211 */ /* 0x000fe200078f18ff */
[----:B------:R-:W-:Y:S01]  /*0c80*/  VIADD R19, R16, 0x80 ;  /* 0x0000008010137836 */ /* 0x000fe20000000000 */
[----:B------:R-:W-:Y:S01]  /*0c90*/  SHF.R.S32.HI R3, RZ, 0x7, R2 ;  /* 0x00000007ff037819 */ /* 0x000fe20000011402 */
[----:B------:R-:W-:Y:S01]  /*0ca0*/  IMAD.IADD R13, R0, 0x1, -R13 ;  /* 0x00000001000d7824 */ /* 0x000fe200078e0a0d */
[----:B------:R-:W-:Y:S01]  /*0cb0*/  LEA.HI R4, R4, R7, RZ, 0x1 ;  /* 0x0000000704047211 */ /* 0x000fe200078f08ff */
[----:B------:R-:W-:Y:S01]  /*0cc0*/  VIADD R220, R216, 0x40 ;  /* 0x00000040d8dc7836 */ /* 0x000fe20000000000 */
[----:B------:R-:W-:Y:S01]  /*0cd0*/  LOP3.LUT R12, R12, 0xfffffff8, RZ, 0xc0, !PT ;  /* 0xfffffff80c0c7812 */ /* 0x000fe200078ec0ff */
[----:B------:R-:W-:Y:S01]  /*0ce0*/  VIADD R22, R16, 0xc0 ;  /* 0x000000c010167836 */ /* 0x000fe20000000000 */
[----:B------:R-:W-:Y:S01]  /*0cf0*/  LEA.HI R2, R2, R3, RZ, 0x1 ;  /* 0x0000000302027211 */ /* 0x000fe200078f08ff */
[----:B------:R-:W-:Y:S01]  /*0d00*/  IMAD.IADD R214, R216, 0x1, R220 ;  /* 0x00000001d8d67824 */ /* 0x000fe200078e02dc */
[----:B------:R-:W-:Y:S01]  /*0d10*/  LEA.HI R9, R9, R14, RZ, 0x5 ;  /* 0x0000000e09097211 */ /* 0x000fe200078f28ff */
[----:B------:R-:W-:Y:S01]  /*0d20*/  IMAD.IADD R12, R11, 0x1, -R12 ;  /* 0x000000010b0c7824 */ /* 0x000fe200078e0a0c */
[----:B------:R-:W-:Y:S01]  /*0d30*/  LOP3.LUT R6, R6, 0xfffffc00, RZ, 0xc0, !PT ;  /* 0xfffffc0006067812 */ /* 0x000fe200078ec0ff */
[----:B------:R-:W-:Y:S01]  /*0d40*/  VIADD R221, R216, 0x20 ;  /* 0x00000020d8dd7836 */ /* 0x000fe20000000000 */
[----:B------:R-:W-:Y:S01]  /*0d50*/  LOP3.LUT R4, R4, 0x1ffffffe, RZ, 0xc0, !PT ;  /* 0x1ffffffe04047812 */ /* 0x000fe200078ec0ff */
[----:B------:R-:W-:Y:S01]  /*0d60*/  VIADD R222, R216, 0x60 ;  /* 0x00000060d8de7836 */ /* 0x000fe20000000000 */
[----:B------:R-:W-:Y:S01]  /*0d70*/  LOP3.LUT R2, R2, 0x3fffffe, RZ, 0xc0, !PT ;  /* 0x03fffffe02027812 */ /* 0x000fe200078ec0ff */
[----:B------:R-:W-:Y:S01]  /*0d80*/  IMAD R5, R5, 0x40, R6 ;  /* 0x0000004005057824 */ /* 0x000fe200078e0206 */
[----:B------:R-:W-:Y:S01]  /*0d90*/  SHF.R.S32.HI R9, RZ, 0x5, R9 ;  /* 0x00000005ff097819 */ /* 0x000fe20000011409 */
[----:B------:R-:W-:Y:S01]  /*0da0*/  IMAD.IADD R4, R7, 0x1, -R4 ;  /* 0x0000000107047824 */ /* 0x000fe200078e0a04 */
[----:B------:R-:W-:Y:S01]  /*0db0*/  LEA.HI R0, R13, R13, RZ, 0x1 ;  /* 0x0000000d0d007211 */ /* 0x000fe200078f08ff */
[----:B------:R-:W-:Y:S01]  /*0dc0*/  IMAD.IADD R2, R3, 0x1, -R2 ;  /* 0x0000000103027824 */ /* 0x000fe200078e0a02 */
[----:B------:R-:W-:Y:S01]  /*0dd0*/  SHF.R.S32.HI R224, RZ, 0x3, R224 ;  /* 0x00000003ffe07819 */ /* 0x000fe200000114e0 */
[----:B------:R-:W-:Y:S01]  /*0de0*/  IMAD R9, R9, 0x10, R12 ;  /* 0x0000001009097824 */ /* 0x000fe200078e020c */
[----:B------:R-:W-:Y:S01]  /*0df0*/  LOP3.LUT R0, R0, 0x1ffffffe, RZ, 0xc0, !PT ;  /* 0x1ffffffe00007812 */ /* 0x000fe200078ec0ff */
[----:B------:R-:W-:Y:S01]  /*0e00*/  IMAD R3, R4, 0x8, R5 ;  /* 0x0000000804037824 */ /* 0x000fe200078e0205 */
[----:B------:R-:W-:Y:S01]  /*0e10*/  LOP3.LUT R10, R10, 0x7ffffffc, RZ, 0xc0, !PT ;  /* 0x7ffffffc0a0a7812 */ /* 0x000fe200078ec0ff */
[----:B------:R-:W-:Y:S01]  /*0e20*/  IMAD R6, R2, 0x40, R9 ;  /* 0x0000004002067824 */ /* 0x000fe200078e0209 */
[----:B------:R-:W-:Y:S01]  /*0e30*/  LOP3.LUT R9, R8, 0xfffffe00, RZ, 0xc0, !PT ;  /* 0xfffffe0008097812 */ /* 0x000fe200078ec0ff */
[----:B------:R-:W-:Y:S01]  /*0e40*/  IMAD.IADD R13, R13, 0x1, -R0 ;  /* 0x000000010d0d7824 */ /* 0x000fe200078e0a00 */
[----:B------:R0:W-:Y:S01]  /*0e50*/  STL [R1+0x198], R3 ;  /* 0x0001980301007387 */ /* 0x0001e20000100800 */
[----:B------:R-:W-:Y:S01]  /*0e60*/  IMAD.U32 R0, RZ, RZ, UR5 ;  /* 0x00000005ff007e24 */ /* 0x000fe2000f8e00ff */
[C---:B------:R-:W-:Y:S01]  /*0e70*/  SHF.L.U32 R0, R224.reuse, 0x6, RZ ;  /* 0x00000006e0007819 */ /* 0x040fe200000006ff */
[----:B------:R-:W-:Y:S01]  /*0e80*/  IMAD.U32 R2, RZ, RZ, UR4 ;  /* 0x00000004ff027e24 */ /* 0x000fe2000f8e00ff */
[----:B------:R-:W-:Y:S01]  /*0e90*/  STL [R1+0x190], R6 ;  /* 0x0001900601007387 */ /* 0x000fe20000100800 */
[----:B------:R-:W-:Y:S01]  /*0ea0*/  VIADD R7, R224, 0x20 ;  /* 0x00000020e0077836 */ /* 0x000fe20000000000 */
[----:B------:R-:W-:Y:S01]  /*0eb0*/  LOP3.LUT R8, R0, 0x1c0, RZ, 0xc0, !PT ;  /* 0x000001c000087812 */ /* 0x000fe200078ec0ff */
[----:B------:R-:W-:Y:S01]  /*0ec0*/  VIADD R5, R224, 0x40 ;  /* 0x00000040e0057836 */ /* 0x000fe20000000000 */
[----:B------:R-:W-:Y:S01]  /*0ed0*/  STL [R1+0x80], RZ ;  /* 0x000080ff01007387 */ /* 0x000fe20000100800 */
[----:B------:R-:W-:Y:S01]  /*0ee0*/  IMAD.SHL.U32 R0, R7, 0x40, RZ ;  /* 0x0000004007007824 */ /* 0x000fe200078e00ff */
[----:B------:R-:W-:Y:S01]  /*0ef0*/  SHF.R.S32.HI R17, RZ, 0x1f, R16 ;  /* 0x0000001fff117819 */ /* 0x000fe20000011410 */
[----:B0-----:R-:W-:Y:S01]  /*0f00*/  IMAD.SHL.U32 R3, R5, 0x40, RZ ;  /* 0x0000004005037824 */ /* 0x001fe200078e00ff */
[----:B------:R-:W-:Y:S01]  /*0f10*/  STL [R1+0x5c], R9 ;  /* 0x00005c0901007387 */ /* 0x000fe20000100800 */
[----:B------:R-:W-:Y:S01]  /*0f20*/  SHF.R.S32.HI R4, RZ, 0x1f, R5 ;  /* 0x0000001fff047819 */ /* 0x000fe20000011405 */
[----:B------:R-:W-:Y:S01]  /*0f30*/  IMAD.IADD R10, R14, 0x1, -R10 ;  /* 0x000000010e0a7824 */ /* 0x000fe200078e0a0a */
[----:B------:R-:W-:Y:S01]  /*0f40*/  SHF.R.S32.HI R219, RZ, 0x1f, R19 ;  /* 0x0000001fffdb7819 */ /* 0x000fe20000011413 */
[----:B------:R0:W-:Y:S01]  /*0f50*/  STL [R1+0x6c], R2 ;  /* 0x00006c0201007387 */ /* 0x0001e20000100800 */
[----:B------:R-:W-:-:S02]  /*0f60*/  LEA.HI R4, R4, R5, RZ, 0x3 ;  /* 0x0000000504047211 */ /* 0x000fc400078f18ff */
[----:B------:R-:W-:Y:S02]  /*0f70*/  LOP3.LUT R5, R3, 0x1c0, RZ, 0xc0, !PT ;  /* 0x000001c003057812 */ /* 0x000fe400078ec0ff */
[----:B------:R-:W-:Y:S01]  /*0f80*/  SHF.R.U32.HI R3, RZ, 0x3, R8 ;  /* 0x00000003ff037819 */ /* 0x000fe20000011608 */
[----:B------:R-:W-:Y:S01]  /*0f90*/  IMAD.SHL.U32 R4, R4, 0x40, RZ ;  /* 0x0000004004047824 */ /* 0x000fe200078e00ff */
[----:B------:R-:W-:Y:S02]  /*0fa0*/  SHF.R.U32.HI R5, RZ, 0x3, R5 ;  /* 0x00000003ff057819 */ /* 0x000fe40000011605 */
[----:B------:R-:W-:Y:S02]  /*0fb0*/  SHF.R.S32.HI R218, RZ, 0x1f, R22 ;  /* 0x0000001fffda7819 */ /* 0x000fe40000011416 */
[----:B0-----:R-:W-:-:S04]  /*0fc0*/  SHF.R.S32.HI R2, RZ, 0x1f, R7 ;  /* 0x0000001fff027819 */ /* 0x001fc80000011407 */
[----:B------:R-:W-:Y:S02]  /*0fd0*/  LEA.HI R2, R2, R7, RZ, 0x3 ;  /* 0x0000000702027211 */ /* 0x000fe400078f18ff */
[----:B------:R-:W-:Y:S02]  /*0fe0*/  LOP3.LUT R7, R0, 0x1c0, RZ, 0xc0, !PT ;  /* 0x000001c000077812 */ /* 0x000fe400078ec0ff */
[----:B------:R-:W-:Y:S01]  /*0ff0*/  LOP3.LUT R0, R8, 0x38, R16, 0xf8, !PT ;  /* 0x0000003808007812 */ /* 0x000fe200078ef810 */
[----:B------:R-:W-:-:S03]  /*1000*/  IMAD.SHL.U32 R2, R2, 0x40, RZ ;  /* 0x0000004002027824 */ /* 0x000fc600078e00ff */
[----:B------:R-:W-:Y:S02]  /*1010*/  LOP3.LUT R0, R9, R0, R3, 0xf6, !PT ;  /* 0x0000000009007212 */ /* 0x000fe400078ef603 */
[----:B------:R-:W-:Y:S02]  /*1020*/  LOP3.LUT R5, R2, 0xfffffe00, RZ, 0xc0, !PT ;  /* 0xfffffe0002057812 */ /* 0x000fe400078ec0ff */
[----:B------:R-:W-:Y:S01]  /*1030*/  LOP3.LUT R2, R4, 0xfffffe00, RZ, 0xc0, !PT ;  /* 0xfffffe0004027812 */ /* 0x000fe200078ec0ff */
[----:B------:R0:W-:Y:S01]  /*1040*/  STL [R1+0x68], R0 ;  /* 0x0000680001007387 */ /* 0x0001e20000100800 */
[----:B------:R-:W-:-:S03]  /*1050*/  SHF.R.S32.HI R3, RZ, 0x1f, R214 ;  /* 0x0000001fff037819 */ /* 0x000fc600000114d6 */
[----:B------:R-:W-:Y:S01]  /*1060*/  STL [R1+0x58], R5 ;  /* 0x0000580501007387 */ /* 0x000fe20000100800 */
[----:B------:R-:W-:-:S04]  /*1070*/  LEA.HI R3, R3, R214, RZ, 0x3 ;  /* 0x000000d603037211 */ /* 0x000fc800078f18ff */
[----:B------:R-:W-:Y:S02]  /*1080*/  LOP3.LUT R212, R3, 0xfffffff8, RZ, 0xc0, !PT ;  /* 0xfffffff803d47812 */ /* 0x000fe400078ec0ff */
[----:B0-----:R-:W-:Y:S01]  /*1090*/  SHF.R.U32.HI R0, RZ, 0x3, R7 ;  /* 0x00000003ff007819 */ /* 0x001fe20000011607 */
[----:B------:R-:W-:Y:S01]  /*10a0*/  IMAD.SHL.U32 R0, R10, 0x2, RZ ;  /* 0x000000020a007824 */ /* 0x000fe200078e00ff */
[----:B------:R-:W-:-:S03]  /*10b0*/  SHF.R.S32.HI R215, RZ, 0x1f, R212 ;  /* 0x0000001fffd77819 */ /* 0x000fc600000114d4 */
[C---:B------:R-:W-:Y:S01]  /*10c0*/  VIADD R40, R0.reuse, 0x8 ;  /* 0x0000000800287836 */ /* 0x040fe20000000000 */
[----:B------:R-:W-:Y:S01]  /*10d0*/  STL [R1+0x8c], R0 ;  /* 0x00008c0001007387 */ /* 0x000fe20000100800 */
[C---:B------:R-:W-:Y:S01]  /*10e0*/  VIADD R39, R0.reuse, 0x10 ;  /* 0x0000001000277836 */ /* 0x040fe20000000000 */
[C---:B------:R-:W-:Y:S01]  /*10f0*/  IADD3 R31, R0.reuse, 0x50, RZ ;  /* 0x00000050001f7810 */ /* 0x040fe20007ffe0ff */
[C---:B------:R-:W-:Y:S01]  /*1100*/  VIADD R38, R0.reuse, 0x18 ;  /* 0x0000001800267836 */ /* 0x040fe20000000000 */
[----:B------:R-:W-:Y:S01]  /*1110*/  STL [R1+0x54], R2 ;  /* 0x0000540201007387 */ /* 0x000fe20000100800 */
[C---:B------:R-:W-:Y:S01]  /*1120*/  VIADD R37, R0.reuse, 0x20 ;  /* 0x0000002000257836 */ /* 0x040fe20000000000 */
[----:B------:R-:W-:Y:S01]  /*1130*/  SHF.R.S32.HI R3, RZ, 0x1f, R40 ;  /* 0x0000001fff037819 */ /* 0x000fe20000011428 */
[C---:B------:R-:W-:Y:S01]  /*1140*/  VIADD R36, R0.reuse, 0x28 ;  /* 0x0000002800247836 */ /* 0x040fe20000000000 */
[----:B------:R-:W-:Y:S01]  /*1150*/  STL [R1+0x108], R40 ;  /* 0x0001082801007387 */ /* 0x000fe20000100800 */
[C---:B------:R-:W-:Y:S01]  /*1160*/  VIADD R35, R0.reuse, 0x30 ;  /* 0x0000003000237836 */ /* 0x040fe20000000000 */
[----:B------:R-:W-:Y:S01]  /*1170*/  SHF.R.S32.HI R4, RZ, 0x1f, R39 ;  /* 0x0000001fff047819 */ /* 0x000fe20000011427 */
[C---:B------:R-:W-:Y:S01]  /*1180*/  VIADD R34, R0.reuse, 0x38 ;  /* 0x0000003800227836 */ /* 0x040fe20000000000 */
[----:B------:R-:W-:Y:S01]  /*1190*/  STL [R1+0x104], R39 ;  /* 0x0001042701007387 */ /* 0x000fe20000100800 */
[----:B------:R-:W-:-:S02]  /*11a0*/  VIADD R33, R0, 0x40 ;  /* 0x0000004000217836 */ /* 0x000fc40000000000 */
[C---:B------:R-:W-:Y:S01]  /*11b0*/  VIADD R32, R0.reuse, 0x48 ;  /* 0x0000004800207836 */ /* 0x040fe20000000000 */
[----:B------:R-:W-:Y:S01]  /*11c0*/  STL [R1+0x100], R38 ;  /* 0x0001002601007387 */ /* 0x000fe20000100800 */
[C---:B------:R-:W-:Y:S02]  /*11d0*/  VIADD R30, R0.reuse, 0x58 ;  /* 0x00000058001e7836 */ /* 0x040fe40000000000 */
[C---:B------:R-:W-:Y:S01]  /*11e0*/  VIADD R29, R0.reuse, 0x60 ;  /* 0x00000060001d7836 */ /* 0x040fe20000000000 */
[----:B------:R0:W-:Y:S01]  /*11f0*/  STL [R1+0xfc], R37 ;  /* 0x0000fc2501007387 */ /* 0x0001e20000100800 */
[C---:B------:R-:W-:Y:S02]  /*1200*/  VIADD R28, R0.reuse, 0x68 ;  /* 0x00000068001c7836 */ /* 0x040fe40000000000 */
[C---:B------:R-:W-:Y:S01]  /*1210*/  VIADD R27, R0.reuse, 0x70 ;  /* 0x00000070001b7836 */ /* 0x040fe20000000000 */
[----:B------:R-:W-:Y:S01]  /*1220*/  STL [R1+0xf8], R36 ;  /* 0x0000f82401007387 */ /* 0x000fe20000100800 */
[----:B------:R-:W-:-:S02]  /*1230*/  VIADD R26, R0, 0x78 ;  /* 0x00000078001a7836 */ /* 0x000fc40000000000 */
[C---:B------:R-:W-:Y:S01]  /*1240*/  VIADD R25, R0.reuse, 0x80 ;  /* 0x0000008000197836 */ /* 0x040fe20000000000 */
[----:B------:R-:W-:Y:S01]  /*1250*/  STL [R1+0xf4], R35 ;  /* 0x0000f42301007387 */ /* 0x000fe20000100800 */
[C---:B------:R-:W-:Y:S01]  /*1260*/  VIADD R24, R0.reuse, 0x88 ;  /* 0x0000008800187836 */ /* 0x040fe20000000000 */
[----:B0-----:R-:W-:Y:S01]  /*1270*/  SHF.R.S32.HI R37, RZ, 0x1f, R37 ;  /* 0x0000001fff257819 */ /* 0x001fe20000011425 */
        /* <DEDUP_REMOVED lines=22> */
[----:B------:R-:W-:-:S03]  /*13e0*/  VIADD R0, R0, 0xf8 ;  /* 0x000000f800007836 */ /* 0x000fc60000000000 */
[----:B------:R-:W-:Y:S04]  /*13f0*/  STL [R1+0xd4], R27 ;  /* 0x0000d41b01007387 */ /* 0x000fe80000100800 */
[----:B------:R-:W-:Y:S01]  /*1400*/  STL [R1+0xd0], R26 ;  /* 0x0000d01a01007387 */ /* 0x000fe20000100800 */
[----:B0-----:R-:W-:-:S03]  /*1410*/  SHF.R.S32.HI R28, RZ, 0x1f, R28 ;  /* 0x0000001fff1c7819 */ /* 0x001fc6000001141c */
[----:B------:R0:W-:Y:S04]  /*1420*/  STL [R1+0xcc], R25 ;  /* 0x0000cc1901007387 */ /* 0x0001e80000100800 */
        /* <DEDUP_REMOVED lines=21> */
[----:B------:R1:W-:Y:S01]  /*1580*/  STL [R1+0x188], R4 ;  /* 0x0001880401007387 */ /* 0x0003e20000100800 */
[----:B0-----:R-:W-:-:S05]  /*1590*/  SHF.R.S32.HI R3, RZ, 0x1f, R38 ;  /* 0x0000001fff037819 */ /* 0x001fca0000011426 */
[----:B------:R0:W-:Y:S01]  /*15a0*/  STL [R1+0x184], R3 ;  /* 0x0001840301007387 */ /* 0x0001e20000100800 */
[----:B-1----:R-:W-:-:S03]  /*15b0*/  SHF.R.S32.HI R4, RZ, 0x1f, R36 ;  /* 0x0000001fff047819 */ /* 0x002fc60000011424 */
        /* <DEDUP_REMOVED lines=40> */
[----:B------:R1:W-:Y:S04]  /*1840*/  STL [R1+0x120], R7 ;  /* 0x0001200701007387 */ /* 0x0003e80000100800 */
[----:B------:R1:W-:Y:S01]  /*1850*/  STL [R1+0x11c], R4 ;  /* 0x00011c0401007387 */ /* 0x0003e20000100800 */
[----:B0-----:R-:W-:Y:S02]  /*1860*/  SHF.R.S32.HI R3, RZ, 0x1f, R2 ;  /* 0x0000001fff037819 */ /* 0x001fe40000011402 */
[----:B------:R-:W-:Y:S01]  /*1870*/  SHF.R.S32.HI R2, RZ, 0x1f, R0 ;  /* 0x0000001fff027819 */ /* 0x000fe20000011400 */
[----:B------:R-:W-:Y:S02]  /*1880*/  IMAD R0, R13, 0x8, R6 ;  /* 0x000000080d007824 */ /* 0x000fe400078e0206 */
[----:B------:R1:W-:Y:S04]  /*1890*/  STL [R1+0x118], R3 ;  /* 0x0001180301007387 */ /* 0x0003e80000100800 */
[----:B------:R1:W-:Y:S04]  /*18a0*/  STL [R1+0x194], R0 ;  /* 0x0001940001007387 */ /* 0x0003e80000100800 */
[----:B------:R1:W-:Y:S02]  /*18b0*/  STL [R1+0x114], R2 ;  /* 0x0001140201007387 */ /* 0x0003e40000100800 */
.L_x_679:
[----:B01-34-:R-:W0:Y:S01]  /*18c0*/  LDC.64 R2, c[0x0][0xc88] ;  /* 0x00032200ff027b82 */ /* 0x01be220000000a00 */
[----:B------:R-:W-:Y:S01]  /*18d0*/  ULDC.64 UR10, c[0x0][0x208] ;  /* 0x00008200000a7ab9 */ /* 0x000fe20000000a00 */
[----:B------:R-:W-:Y:S01]  /*18e0*/  ULDC.64 UR4, c[0x0][0xa28] ;  /* 0x00028a0000047ab9 */ /* 0x000fe20000000a00 */
[----:B------:R-:W-:Y:S01]  /*18f0*/  ULDC.64 UR8, c[0x0][0xa18] ;  /* 0x0002860000087ab9 */ /* 0x000fe20000000a00 */
[----:B------:R-:W-:Y:S01]  /*1900*/  ULDC.64 UR6, c[0x0][0xa08] ;  /* 0x0002820000067ab9 */ /* 0x000fe20000000a00 */
[----:B0-----:R-:W-:-:S05]  /*1910*/  IMAD.WIDE R2, R131, 0x4, R2 ;  /* 0x0000000483027825 */ /* 0x001fca00078e0202 */
[----:B--2---:R-:W2:Y:S01]  /*1920*/  LDG.E R26, desc[UR10][R2.64] ;  /* 0x0000000a021a7981 */ /* 0x004ea2000c1e1900 */
[----:B------:R-:W-:Y:S01]  /*1930*/  ISETP.NE.U32.AND P2, PT, RZ, UR4, PT ;  /* 0x00000004ff007c0c */ /* 0x000fe2000bf45070 */
[----:B------:R-:W-:Y:S01]  /*1940*/  IMAD.MOV.U32 R8, RZ, RZ, RZ ;  /* 0x000000ffff087224 */ /* 0x000fe200078e00ff */
[----:B------:R-:W-:Y:S02]  /*1950*/  ISETP.NE.U32.AND P1, PT, RZ, UR8, PT ;  /* 0x00000008ff007c0c */ /* 0x000fe4000bf25070 */
[----:B------:R-:W-:Y:S02]  /*1960*/  ISETP.NE.AND.EX P2, PT, RZ, UR5, PT, P2 ;  /* 0x00000005ff007c0c */ /* 0x000fe4000bf45320 */
[----:B------:R-:W-:Y:S02]  /*1970*/  ISETP.NE.AND.EX P1, PT, RZ, UR9, PT, P1 ;  /* 0x00000009ff007c0c */ /* 0x000fe4000bf25310 */
[----:B------:R-:W-:Y:S02]  /*1980*/  ISETP.NE.U32.AND P0, PT, RZ, UR6, PT ;  /* 0x00000006ff007c0c */ /* 0x000fe4000bf05070 */
[----:B------:R-:W-:-:S02]  /*1990*/  MOV R114, RZ ;  /* 0x000000ff00727202 */ /* 0x000fc40000000f00 */
[----:B------:R-:W-:Y:S02]  /*19a0*/  ISETP.NE.AND.EX P0, PT, RZ, UR7, PT, P0 ;  /* 0x00000007ff007c0c */ /* 0x000fe4000bf05300 */
[C---:B------:R-:W-:Y:S02]  /*19b0*/  LOP3.LUT R6, R130.reuse, 0xff000000, RZ, 0xc0, !PT ;  /* 0xff00000082067812 */ /* 0x040fe400078ec0ff */
[----:B-----5:R-:W-:Y:S02]  /*19c0*/  LOP3.LUT R223, R130, 0xffff, RZ, 0xc0, !PT ;  /* 0x0000ffff82df7812 */ /* 0x020fe400078ec0ff */
[----:B--2---:R-:W-:Y:S01]  /*19d0*/  SHF.R.S32.HI R0, RZ, 0x1f, R26 ;  /* 0x0000001fff007819 */ /* 0x004fe2000001141a */
[C---:B------:R-:W-:Y:S01]  /*19e0*/  IMAD.SHL.U32 R28, R26.reuse, 0x4, RZ ;  /* 0x000000041a1c7824 */ /* 0x040fe200078e00ff */
[----:B------:R-:W-:Y:S01]  /*19f0*/  STL [R1+0x74], R26 ;  /* 0x0000741a01007387 */ /* 0x000fe20000100800 */
[C---:B------:R-:W-:Y:S02]  /*1a00*/  @P2 LEA R4, P3, R26.reuse, UR4, 0x2 ;  /* 0x000000041a042c11 */ /* 0x040fe4000f8610ff */
[C-C-:B------:R-:W-:Y:S01]  /*1a10*/  SHF.L.U64.HI R27, R26.reuse, 0x2, R0.reuse ;  /* 0x000000021a1b7819 */ /* 0x140fe20000010200 */
[----:B------:R0:W-:Y:S01]  /*1a20*/  STL [R1+0x10c], R0 ;  /* 0x00010c0001007387 */ /* 0x0001e20000100800 */
[----:B------:R-:W-:Y:S01]  /*1a30*/  ULDC UR4, c[0x0][0x288] ;  /* 0x0000a20000047ab9 */ /* 0x000fe20000000800 */
[----:B------:R-:W-:-:S02]  /*1a40*/  @P2 LEA.HI.X R5, R26, UR5, R0, 0x2, P3 ;  /* 0x000000051a052c11 */ /* 0x000fc400098f1400 */
[----:B------:R1:W-:Y:S01]  /*1a50*/  STL [R1+0x78], R28 ;  /* 0x0000781c01007387 */ /* 0x0003e20000100800 */
[----:B------:R-:W-:Y:S01]  /*1a60*/  IMAD.U32 R131, RZ, RZ, UR4 ;  /* 0x00000004ff837e24 */ /* 0x000fe2000f8e00ff */
[----:B------:R-:W-:Y:S01]  /*1a70*/  ULDC.64 UR4, c[0x0][0x418] ;  /* 0x0001060000047ab9 */ /* 0x000fe20000000a00 */
[----:B------:R-:W-:Y:S01]  /*1a80*/  IADD3 R2, P4, R28, UR6, RZ ;  /* 0x000000061c027c10 */ /* 0x000fe2000ff9e0ff */
[----:B------:R1:W-:Y:S01]  /*1a90*/  STL [R1+0x7c], R27 ;  /* 0x00007c1b01007387 */ /* 0x0003e20000100800 */
[----:B------:R-:W-:Y:S02]  /*1aa0*/  UISETP.NE.U32.AND UP0, UPT, UR4, URZ, UPT ;  /* 0x0000003f0400728c */ /* 0x000fe4000bf05070 */
[----:B------:R-:W-:Y:S01]  /*1ab0*/  IADD3.X R3, R27, UR7, RZ, P4, !PT ;  /* 0x000000071b037c10 */ /* 0x000fe2000a7fe4ff */
[----:B------:R1:W-:Y:S01]  /*1ac0*/  STL [R1+0x84], R129 ;  /* 0x0000848101007387 */ /* 0x0003e20000100800 */
[----:B------:R-:W-:Y:S01]  /*1ad0*/  UISETP.NE.AND.EX UP0, UPT, UR5, URZ, UPT, UP0 ;  /* 0x0000003f0500728c */ /* 0x000fe2000bf05300 */
[----:B------:R-:W-:-:S02]  /*1ae0*/  ULDC UR4, c[0x0][0x424] ;  /* 0x0001090000047ab9 */ /* 0x000fc40000000800 */
[----:B------:R2:W5:Y:S01]  /*1af0*/  @P2 LDG.E R8, desc[UR10][R4.64] ;  /* 0x0000000a04082981 */ /* 0x000562000c1e1900 */
[----:B------:R-:W-:Y:S01]  /*1b00*/  ULDC.64 UR6, c[0x0][0xa20] ;  /* 0x0002880000067ab9 */ /* 0x000fe20000000a00 */
[----:B------:R-:W-:Y:S01]  /*1b10*/  USEL UR4, UR4, 0x1, UP0 ;  /* 0x0000000104047887 */ /* 0x000fe20008000000 */
[----:B------:R-:W-:Y:S01]  /*1b20*/  ULDC UR5, c[0x0][0x2f0] ;  /* 0x0000bc0000057ab9 */ /* 0x000fe20000000800 */
[----:B0-----:R-:W-:Y:S01]  /*1b30*/  LOP3.LUT R0, R130, 0xff0000, RZ, 0xc0, !PT ;  /* 0x00ff000082007812 */ /* 0x001fe200078ec0ff */
[----:B------:R-:W5:Y:S01]  /*1b40*/  @P0 LDG.E R114, desc[UR10][R2.64] ;  /* 0x0000000a02720981 */ /* 0x000f62000c1e1900 */
[----:B--2---:R-:W-:-:S04]  /*1b50*/  @P1 IADD3 R4, P2, R28, UR8, RZ ;  /* 0x000000081c041c10 */ /* 0x004fc8000ff5e0ff */
[----:B------:R-:W-:Y:S02]  /*1b60*/  @P1 IADD3.X R5, R27, UR9, RZ, P2, !PT ;  /* 0x000000091b051c10 */ /* 0x000fe400097fe4ff */
[----:B------:R-:W-:Y:S01]  /*1b70*/  ISETP.NE.U32.AND P2, PT, RZ, UR6, PT ;  /* 0x00000006ff007c0c */ /* 0x000fe2000bf45070 */
[----:B------:R-:W-:Y:S02]  /*1b80*/  UIMAD UR4, UR4, UR5, URZ ;  /* 0x00000005040472a4 */ /* 0x000fe4000f8e023f */
[----:B------:R0:W5:Y:S01]  /*1b90*/  @P1 LDG.E R131, desc[UR10][R4.64] ;  /* 0x0000000a04831981 */ /* 0x000162000c1e1900 */
[----:B------:R-:W-:Y:S01]  /*1ba0*/  ISETP.NE.AND.EX P2, PT, RZ, UR7, PT, P2 ;  /* 0x00000007ff007c0c */ /* 0x000fe2000bf45320 */
[----:B------:R-:W-:Y:S01]  /*1bb0*/  ULDC UR5, c[0x0][0x348] ;  /* 0x0000d20000057ab9 */ /* 0x000fe20000000800 */
[----:B0-----:R-:W-:-:S04]  /*1bc0*/  SHF.R.U32.HI R5, RZ, 0x8, R6 ;  /* 0x00000008ff057819 */ /* 0x001fc80000011606 */
[----:B------:R-:W-:Y:S01]  /*1bd0*/  LEA.HI R6, R0, R5, RZ, 0x10 ;  /* 0x0000000500067211 */ /* 0x000fe200078f80ff */
[----:B-1----:R-:W-:Y:S06]  /*1be0*/  @P1 BRA `(.L_x_435) ;  /* 0x0000000000281947 */ /* 0x002fec0003800000 */
[----:B------:R-:W-:Y:S02]  /*1bf0*/  ULDC.64 UR8, c[0x0][0xa00] ;  /* 0x0002800000087ab9 */ /* 0x000fe40000000a00 */
[----:B------:R-:W-:-:S04]  /*1c00*/  ISETP.NE.U32.AND P1, PT, RZ, UR8, PT ;  /* 0x00000008ff007c0c */ /* 0x000fc8000bf25070 */
[----:B------:R-:W-:-:S13]  /*1c10*/  ISETP.NE.AND.EX P1, PT, RZ, UR9, PT, P1 ;  /* 0x00000009ff007c0c */ /* 0x000fda000bf25310 */
[----:B------:R-:W-:Y:S05]  /*1c20*/  @!P1 BRA `(.L_x_435) ;  /* 0x0000000000189947 */ /* 0x000fea0003800000 */
[----:B------:R-:W0:Y:S01]  /*1c30*/  LDC.64 R4, c[0x0][0xa00] ;  /* 0x00028000ff047b82 */ /* 0x000e220000000a00 */
[----:B------:R-:W-:Y:S01]  /*1c40*/  ULDC.64 UR8, c[0x0][0x208] ;  /* 0x0000820000087ab9 */ /* 0x000fe20000000a00 */
[----:B0-----:R-:W-:-:S05]  /*1c50*/  IMAD.WIDE R4, R26, 0x4, R4 ;  /* 0x000000041a047825 */ /* 0x001fca00078e0204 */
[----:B-----5:R-:W2:Y:S04]  /*1c60*/  LDG.E R131, desc[UR8][R4.64] ;  /* 0x0000000804837981 */ /* 0x020ea8000c1e1900 */
[----:B------:R-:W2:Y:S02]  /*1c70*/  LDG.E R0, desc[UR8][R4.64+0x4] ;  /* 0x0000040804007981 */ /* 0x000ea4000c1e1900 */
[----:B--2---:R-:W-:-:S07]  /*1c80*/  IMAD.IADD R131, R0, 0x1, -R131 ;  /* 0x0000000100837824 */ /* 0x004fce00078e0a83 */
.L_x_435:
[----:B------:R-:W-:Y:S02]  /*1c90*/  IMAD.U32 R24, RZ, RZ, UR5 ;  /* 0x00000005ff187e24 */ /* 0x000fe4000f8e00ff */
[----:B------:R-:W-:Y:S01]  /*1ca0*/  IMAD.U32 R25, RZ, RZ, UR4 ;  /* 0x00000004ff197e24 */ /* 0x000fe2000f8e00ff */
[----:B------:R-:W-:Y:S06]  /*1cb0*/  @!P2 BRA `(.L_x_436) ;  /* 0x000000000014a947 */ /* 0x000fec0003800000 */
[----:B------:R-:W-:Y:S01]  /*1cc0*/  IADD3 R2, P0, R28, UR6, RZ ;  /* 0x000000061c027c10 */ /* 0x000fe2000ff1e0ff */
[----:B------:R-:W-:-:S03]  /*1cd0*/  ULDC.64 UR4, c[0x0][0x208] ;  /* 0x0000820000047ab9 */ /* 0x000fc60000000a00 */
[----:B------:R-:W-:-:S05]  /*1ce0*/  IADD3.X R3, R27, UR7, RZ, P0, !PT ;  /* 0x000000071b037c10 */ /* 0x000fca00087fe4ff */
[----:B------:R0:W5:Y:S01]  /*1cf0*/  LDG.E R25, desc[UR4][R2.64] ;  /* 0x0000000402197981 */ /* 0x000162000c1e1900 */
[----:B------:R-:W-:Y:S05]  /*1d00*/  BRA `(.L_x_437) ;  /* 0x0000000000147947 */ /* 0x000fea0003800000 */
.L_x_436:
[----:B------:R-:W-:Y:S05]  /*1d10*/  @!P0 BRA `(.L_x_437) ;  /* 0x0000000000108947 */ /* 0x000fea0003800000 */
[----:B------:R-:W-:Y:S02]  /*1d20*/  ULDC.64 UR4, c[0x0][0x208] ;  /* 0x0000820000047ab9 */ /* 0x000fe40000000a00 */
[----:B------:R-:W2:Y:S04]  /*1d30*/  LDG.E R0, desc[UR4][R2.64] ;  /* 0x0000000402007981 */ /* 0x000ea8000c1e1900 */
[----:B------:R-:W2:Y:S02]  /*1d40*/  LDG.E R25, desc[UR4][R2.64+0x4] ;  /* 0x0000040402197981 */ /* 0x000ea4000c1e1900 */
[----:B--2---:R-:W-:-:S07]  /*1d50*/  IMAD.IADD R25, R25, 0x1, -R0 ;  /* 0x0000000119197824 */ /* 0x004fce00078e0a00 */
.L_x_437:
[----:B------:R-:W-:Y:S01]  /*1d60*/  ULDC.64 UR4, c[0x0][0xa10] ;  /* 0x0002840000047ab9 */ /* 0x000fe20000000a00 */
[----:B------:R-:W-:Y:S01]  /*1d70*/  ULDC.64 UR6, c[0x0][0x208] ;  /* 0x0000820000067ab9 */ /* 0x000fe20000000a00 */
[----:B------:R-:W-:-:S04]  /*1d80*/  ISETP.NE.U32.AND P0, PT, RZ, UR4, PT ;  /* 0x00000004ff007c0c */ /* 0x000fc8000bf05070 */
[----:B------:R-:W-:Y:S01]  /*1d90*/  ISETP.NE.AND.EX P0, PT, RZ, UR5, PT, P0 ;  /* 0x00000005ff007c0c */ /* 0x000fe2000bf05300 */
[----:B------:R-:W-:-:S12]  /*1da0*/  ULDC.64 UR4, c[0x0][0xa30] ;  /* 0x00028c0000047ab9 */ /* 0x000fd80000000a00 */
[----:B0-----:R-:W0:Y:S02]  /*1db0*/  @P0 LDC.64 R2, c[0x0][0xa10] ;  /* 0x00028400ff020b82 */ /* 0x001e240000000a00 */
[----:B0-----:R-:W-:-:S05]  /*1dc0*/  @P0 IMAD.WIDE R2, R26, 0x4, R2 ;  /* 0x000000041a020825 */ /* 0x001fca00078e0202 */
[----:B------:R-:W2:Y:S04]  /*1dd0*/  @P0 LDG.E R0, desc[UR6][R2.64] ;  /* 0x0000000602000981 */ /* 0x000ea8000c1e1900 */
[----:B------:R0:W2:Y:S01]  /*1de0*/  @P0 LDG.E R5, desc[UR6][R2.64+0x4] ;  /* 0x0000040602050981 */ /* 0x0000a2000c1e1900 */
[----:B------:R-:W-:Y:S01]  /*1df0*/  ISETP.NE.U32.AND P1, PT, RZ, UR4, PT ;  /* 0x00000004ff007c0c */ /* 0x000fe2000bf25070 */
[----:B-----5:R-:W-:Y:S01]  /*1e00*/  IMAD.MOV.U32 R127, RZ, RZ, R25 ;  /* 0x000000ffff7f7224 */ /* 0x020fe200078e0019 */
[----:B------:R-:W-:Y:S01]  /*1e10*/  LOP3.LUT R10, R6, 0xff, RZ, 0xc0, !PT ;  /* 0x000000ff060a7812 */ /* 0x000fe200078ec0ff */
[----:B------:R-:W-:Y:S01]  /*1e20*/  IMAD.IADD R9, R25, 0x1, -R8 ;  /* 0x0000000119097824 */ /* 0x000fe200078e0a08 */
[----:B------:R-:W-:Y:S02]  /*1e30*/  ISETP.NE.AND.EX P1, PT, RZ, UR5, PT, P1 ;  /* 0x00000005ff007c0c */ /* 0x000fe4000bf25310 */
[----:B------:R-:W-:Y:S01]  /*1e40*/  SHF.R.U32.HI R4, RZ, 0x10, R6 ;  /* 0x00000010ff047819 */ /* 0x000fe20000011606 */
[----:B------:R1:W-:Y:S04]  /*1e50*/  STL [R1+0x88], R10 ;  /* 0x0000880a01007387 */ /* 0x0003e80000100800 */
[----:B------:R1:W-:Y:S06]  /*1e60*/  STL [R1+0x70], R4 ;  /* 0x0000700401007387 */ /* 0x0003ec0000100800 */
[----:B0-----:R-:W-:-:S04]  /*1e70*/  @P1 IADD3 R2, P2, R28, UR4, RZ ;  /* 0x000000041c021c10 */ /* 0x001fc8000ff5e0ff */
[----:B------:R-:W-:Y:S01]  /*1e80*/  @P1 IADD3.X R3, R27, UR5, RZ, P2, !PT ;  /* 0x000000051b031c10 */ /* 0x000fe200097fe4ff */
[----:B------:R-:W-:Y:S01]  /*1e90*/  BSSY B0, `(.L_x_438) ;  /* 0x000002a000007945 */ /* 0x000fe20003800000 */
[----:B------:R-:W-:-:S03]  /*1ea0*/  LOP3.LUT R18, R18, 0xfffffffd, RZ, 0xc0, !PT ;  /* 0xfffffffd12127812 */ /* 0x000fc600078ec0ff */
[----:B------:R0:W5:Y:S02]  /*1eb0*/  @P1 LDG.E R127, desc[UR6][R2.64] ;  /* 0x00000006027f1981 */ /* 0x000164000c1e1900 */
[----:B0-----:R-:W-:Y:S02]  /*1ec0*/  IMAD.MOV.U32 R3, RZ, RZ, RZ ;  /* 0x000000ffff037224 */ /* 0x001fe400078e00ff */
[----:B--2---:R-:W-:-:S04]  /*1ed0*/  @P0 IMAD.IADD R24, R5, 0x1, -R0 ;  /* 0x0000000105180824 */ /* 0x004fc800078e0a00 */
[----:B------:R-:W-:-:S04]  /*1ee0*/  IMAD.IADD R133, R9, 0x1, R24 ;  /* 0x0000000109857824 */ /* 0x000fc800078e0218 */
[C---:B------:R-:W-:Y:S01]  /*1ef0*/  VIADD R0, R133.reuse, 0x4f ;  /* 0x0000004f85007836 */ /* 0x040fe20000000000 */
[----:B------:R-:W-:-:S03]  /*1f00*/  ISETP.GE.AND P3, PT, R133, 0x1, PT ;  /* 0x000000018500780c */ /* 0x000fc60003f66270 */
[----:B------:R-:W-:-:S05]  /*1f10*/  IMAD.HI R0, R0, 0x66666667, RZ ;  /* 0x6666666700007827 */ /* 0x000fca00078e02ff */
[----:B------:R-:W-:-:S04]  /*1f20*/  SHF.R.U32.HI R5, RZ, 0x1f, R0 ;  /* 0x0000001fff057819 */ /* 0x000fc80000011600 */
[----:B------:R-:W-:Y:S02]  /*1f30*/  LEA.HI.SX32 R130, R0, R5, 0x1b ;  /* 0x0000000500827211 */ /* 0x000fe400078fdaff */
[----:B------:R-:W-:Y:S01]  /*1f40*/  @P3 LOP3.LUT R18, R18, 0x2, RZ, 0xfc, !PT ;  /* 0x0000000212123812 */ /* 0x000fe200078efcff */
[----:B-1----:R-:W-:Y:S06]  /*1f50*/  @!P3 BRA `(.L_x_439) ;  /* 0x000000000074b947 */ /* 0x002fec0003800000 */
[----:B------:R-:W-:Y:S01]  /*1f60*/  ISETP.NE.AND P0, PT, R4, RZ, PT ;  /* 0x000000ff0400720c */ /* 0x000fe20003f05270 */
[----:B------:R-:W-:-:S03]  /*1f70*/  ULDC UR4, c[0x0][0x9f0] ;  /* 0x00027c0000047ab9 */ /* 0x000fc60000000800 */
[----:B------:R-:W-:-:S04]  /*1f80*/  SEL R11, R4, UR4, P0 ;  /* 0x00000004040b7c07 */ /* 0x000fc80008000000 */
[-C--:B------:R-:W-:Y:S02]  /*1f90*/  IABS R5, R11.reuse ;  /* 0x0000000b00057213 */ /* 0x080fe40000000000 */
[----:B------:R-:W-:Y:S02]  /*1fa0*/  IADD3 R0, R130, -0x1, R11 ;  /* 0xffffffff82007810 */ /* 0x000fe40007ffe00b */
[----:B------:R-:W0:Y:S01]  /*1fb0*/  I2F.RP R4, R5 ;  /* 0x0000000500047306 */ /* 0x000e220000209400 */
[----:B------:R-:W-:-:S05]  /*1fc0*/  IABS R8, R11 ;  /* 0x0000000b00087213 */ /* 0x000fca0000000000 */
[----:B------:R-:W-:Y:S02]  /*1fd0*/  IMAD.MOV R8, RZ, RZ, -R8 ;  /* 0x000000ffff087224 */ /* 0x000fe400078e0a08 */
[----:B0-----:R-:W0:Y:S02]  /*1fe0*/  MUFU.RCP R4, R4 ;  /* 0x0000000400047308 */ /* 0x001e240000001000 */
[----:B0-----:R-:W-:Y:S01]  /*1ff0*/  VIADD R2, R4, 0xffffffe ;  /* 0x0ffffffe04027836 */ /* 0x001fe20000000000 */
[----:B------:R-:W-:Y:S02]  /*2000*/  IABS R4, R0 ;  /* 0x0000000000047213 */ /* 0x000fe40000000000 */
[----:B------:R-:W-:-:S03]  /*2010*/  LOP3.LUT R0, R0, R11, RZ, 0x3c, !PT ;  /* 0x0000000b00007212 */ /* 0x000fc600078e3cff */
[----:B------:R0:W1:Y:S01]  /*2020*/  F2I.FTZ.U32.TRUNC.NTZ R3, R2 ;  /* 0x0000000200037305 */ /* 0x000062000021f000 */
[----:B------:R-:W-:Y:S01]  /*2030*/  ISETP.GE.AND P2, PT, R0, RZ, PT ;  /* 0x000000ff0000720c */ /* 0x000fe20003f46270 */
[----:B0-----:R-:W-:Y:S02]  /*2040*/  IMAD.MOV.U32 R2, RZ, RZ, RZ ;  /* 0x000000ffff027224 */ /* 0x001fe400078e00ff */
[----:B-1----:R-:W-:-:S04]  /*2050*/  IMAD.MOV R6, RZ, RZ, -R3 ;  /* 0x000000ffff067224 */ /* 0x002fc800078e0a03 */
[----:B------:R-:W-:-:S04]  /*2060*/  IMAD R7, R6, R5, RZ ;  /* 0x0000000506077224 */ /* 0x000fc800078e02ff */
[----:B------:R-:W-:-:S04]  /*2070*/  IMAD.HI.U32 R3, R3, R7, R2 ;  /* 0x0000000703037227 */ /* 0x000fc800078e0002 */
[----:B------:R-:W-:Y:S02]  /*2080*/  IMAD.MOV.U32 R2, RZ, RZ, R8 ;  /* 0x000000ffff027224 */ /* 0x000fe400078e0008 */
[----:B------:R-:W-:-:S04]  /*2090*/  IMAD.HI.U32 R3, R3, R4, RZ ;  /* 0x0000000403037227 */ /* 0x000fc800078e00ff */
        /* <DEDUP_REMOVED lines=9> */
.L_x_439:
[----:B------:R-:W-:Y:S05]  /*2130*/  BSYNC B0 ;  /* 0x0000000000007941 */ /* 0x000fea0003800000 */
.L_x_438:
[----:B------:R-:W-:-:S05]  /*2140*/  IMAD R0, R10, R3, RZ ;  /* 0x000000030a007224 */ /* 0x000fca00078e02ff */
[C---:B------:R-:W-:Y:S01]  /*2150*/  VIADDMNMX R3, R0.reuse, R3, R130, PT ;  /* 0x0000000300037246 */ /* 0x040fe20003800182 */
[----:B------:R-:W-:-:S04]  /*2160*/  IMAD R0, R0, 0x50, -R9 ;  /* 0x0000005000007824 */ /* 0x000fc800078e0a09 */
[----:B------:R-:W-:Y:S01]  /*2170*/  IMAD R3, R3, 0x50, -R9 ;  /* 0x0000005003037824 */ /* 0x000fe200078e0a09 */
[----:B------:R-:W-:-:S04]  /*2180*/  VIMNMX R0, RZ, R0, !PT ;  /* 0x00000000ff007248 */ /* 0x000fc80007fe0100 */
[----:B------:R-:W-:Y:S01]  /*2190*/  VIMNMX R3, R3, R24, PT ;  /* 0x0000001803037248 */ /* 0x000fe20003fe0100 */
[----:B------:R-:W-:-:S03]  /*21a0*/  IMAD.WIDE.U32 R112, R0, -0x33333333, RZ ;  /* 0xcccccccd00707825 */ /* 0x000fc600078e00ff */
[----:B------:R-:W-:Y:S02]  /*21b0*/  ISETP.GT.AND P0, PT, R3, R0, PT ;  /* 0x000000000300720c */ /* 0x000fe40003f04270 */
[----:B------:R-:W-:-:S05]  /*21c0*/  SHF.R.U32.HI R112, RZ, 0x6, R113 ;  /* 0x00000006ff707819 */ /* 0x000fca0000011671 */
[----:B------:R-:W-:-:S06]  /*21d0*/  IMAD.MOV.U32 R2, RZ, RZ, R112 ;  /* 0x000000ffff027224 */ /* 0x000fcc00078e0070 */
[----:B------:R-:W-:-:S04]  /*21e0*/  @P0 VIADD R0, R3, 0x4f ;  /* 0x0000004f03000836 */ /* 0x000fc80000000000 */
[----:B------:R-:W-:-:S05]  /*21f0*/  @P0 IMAD.HI R0, R0, 0x66666667, RZ ;  /* 0x6666666700000827 */ /* 0x000fca00078e02ff */
[----:B------:R-:W-:-:S04]  /*2200*/  @P0 SHF.R.U32.HI R3, RZ, 0x1f, R0 ;  /* 0x0000001fff030819 */ /* 0x000fc80000011600 */
[----:B------:R-:W-:Y:S02]  /*2210*/  @P0 LEA.HI.SX32 R2, R0, R3, 0x1b ;  /* 0x0000000300020211 */ /* 0x000fe400078fdaff */
[----:B------:R-:W-:Y:S02]  /*2220*/  PLOP3.LUT P0, PT, PT, PT, PT, 0x80, 0x0 ;  /* 0x000000000000781c */ /* 0x000fe40003f0f070 */
[----:B------:R-:W-:-:S13]  /*2230*/  ISETP.GT.AND P1, PT, R2, R112, PT ;  /* 0x000000700200720c */ /* 0x000fda0003f24270 */
[----:B------:R-:W-:Y:S05]  /*2240*/  @!P1 BRA `(.L_x_440) ;  /* 0x0000009800bc9947 */ /* 0x000fea0003800000 */
[----:B------:R-:W-:Y:S01]  /*2250*/  VIADD R0, R23, 0x24400 ;  /* 0x0002440017007836 */ /* 0x000fe20000000000 */
[----:B------:R-:W-:Y:S04]  /*2260*/  BSSY B6, `(.L_x_441) ;  /* 0x0000013000067945 */ /* 0x000fe80003800000 */
[----:B------:R-:W-:-:S13]  /*2270*/  LOP3.LUT P0, RZ, R0, 0x3ff, RZ, 0xc0, !PT ;  /* 0x000003ff00ff7812 */ /* 0x000fda000780c0ff */
[----:B------:R-:W-:Y:S05]  /*2280*/  @!P0 BRA `(.L_x_442) ;  /* 0x0000000000408947 */ /* 0x000fea0003800000 */
[----:B------:R-:W-:Y:S01]  /*2290*/  MOV R14, 0x0 ;  /* 0x00000000000e7802 */ /* 0x000fe20000000f00 */
[----:B------:R-:W-:Y:S01]  /*22a0*/  ULDC.64 UR4, c[0x4][0x138] ;  /* 0x01004e0000047ab9 */ /* 0x000fe20000000a00 */
[----:B------:R-:W-:Y:S01]  /*22b0*/  ULDC.64 UR6, c[0x4][0xa8] ;  /* 0x01002a0000067ab9 */ /* 0x000fe20000000a00 */
[----:B------:R-:W-:Y:S01]  /*22c0*/  IMAD.U32 R4, RZ, RZ, UR4 ;  /* 0x00000004ff047e24 */ /* 0x000fe2000f8e00ff */
[----:B------:R-:W-:Y:S01]  /*22d0*/  MOV R5, UR5 ;  /* 0x0000000500057c02 */ /* 0x000fe20008000f00 */
[----:B------:R-:W-:Y:S01]  /*22e0*/  ULDC.64 UR4, c[0x4][0x140] ;  /* 0x0100500000047ab9 */ /* 0x000fe20000000a00 */
[----:B------:R-:W0:Y:S01]  /*22f0*/  LDC.64 R14, c[0x4][R14] ;  /* 0x010000000e0e7b82 */ /* 0x000e220000000a00 */
[----:B------:R-:W-:Y:S02]  /*2300*/  IMAD.U32 R6, RZ, RZ, UR4 ;  /* 0x00000004ff067e24 */ /* 0x000fe4000f8e00ff */
[----:B------:R-:W-:Y:S02]  /*2310*/  IMAD.U32 R7, RZ, RZ, UR5 ;  /* 0x00000005ff077e24 */ /* 0x000fe4000f8e00ff */
[----:B------:R-:W-:-:S02]  /*2320*/  IMAD.U32 R10, RZ, RZ, UR6 ;  /* 0x00000006ff0a7e24 */ /* 0x000fc4000f8e00ff */
[----:B------:R-:W-:Y:S02]  /*2330*/  IMAD.U32 R11, RZ, RZ, UR7 ;  /* 0x00000007ff0b7e24 */ /* 0x000fe4000f8e00ff */
[----:B------:R-:W-:Y:S02]  /*2340*/  IMAD.MOV.U32 R8, RZ, RZ, 0x70 ;  /* 0x00000070ff087424 */ /* 0x000fe400078e00ff */
[----:B------:R-:W-:Y:S02]  /*2350*/  IMAD.MOV.U32 R12, RZ, RZ, 0x1 ;  /* 0x00000001ff0c7424 */ /* 0x000fe400078e00ff */
[----:B------:R-:W-:-:S07]  /*2360*/  IMAD.MOV.U32 R13, RZ, RZ, RZ ;  /* 0x000000ffff0d7224 */ /* 0x000fce00078e00ff */
[----:B------:R-:W-:-:S07]  /*2370*/  LEPC R20, `(.L_x_442) ;  /* 0x000000001014794e */ /* 0x000fce0000000000 */
[----:B0----5:R-:W-:Y:S05]  /*2380*/  CALL.ABS.NOINC R14 ;  /* 0x000000000e007343 */ /* 0x021fea0003c00000 */
.L_x_442:
[----:B------:R-:W-:Y:S05]  /*2390*/  BSYNC B6 ;  /* 0x0000000000067941 */ /* 0x000fea0003800000 */
.L_x_441:
[----:B------:R-:W-:Y:S01]  /*23a0*/  VIADD R0, R23, 0x400 ;  /* 0x0000040017007836 */ /* 0x000fe20000000000 */
[----:B------:R-:W-:Y:S04]  /*23b0*/  BSSY B6, `(.L_x_443) ;  /* 0x0000013000067945 */ /* 0x000fe80003800000 */
[----:B------:R-:W-:-:S13]  /*23c0*/  LOP3.LUT P0, RZ, R0, 0x3ff, RZ, 0xc0, !PT ;  /* 0x000003ff00ff7812 */ /* 0x000fda000780c0ff */
[----:B------:R-:W-:Y:S05]  /*23d0*/  @!P0 BRA `(.L_x_444) ;  /* 0x0000000000408947 */ /* 0x000fea0003800000 */
[----:B------:R-:W-:Y:S01]  /*23e0*/  MOV R14, 0x0 ;  /* 0x00000000000e7802 */ /* 0x000fe20000000f00 */
[----:B------:R-:W-:Y:S01]  /*23f0*/  ULDC.64 UR4, c[0x4][0x138] ;  /* 0x01004e0000047ab9 */ /* 0x000fe20000000a00 */
[----:B------:R-:W-:Y:S01]  /*2400*/  ULDC.64 UR6, c[0x4][0xa8] ;  /* 0x01002a0000067ab9 */ /* 0x000fe20000000a00 */
[----:B------:R-:W-:Y:S02]  /*2410*/  IMAD.U32 R4, RZ, RZ, UR4 ;  /* 0x00000004ff047e24 */ /* 0x000fe4000f8e00ff */
[----:B------:R-:W-:Y:S01]  /*2420*/  IMAD.U32 R5, RZ, RZ, UR5 ;  /* 0x00000005ff057e24 */ /* 0x000fe2000f8e00ff */
[----:B------:R-:W0:Y:S01]  /*2430*/  LDC.64 R14, c[0x4][R14] ;  /* 0x010000000e0e7b82 */ /* 0x000e220000000a00 */
[----:B------:R-:W-:Y:S01]  /*2440*/  ULDC.64 UR4, c[0x4][0x140] ;  /* 0x0100500000047ab9 */ /* 0x000fe20000000a00 */
[----:B------:R-:W-:Y:S02]  /*2450*/  IMAD.U32 R10, RZ, RZ, UR6 ;  /* 0x00000006ff0a7e24 */ /* 0x000fe4000f8e00ff */
[----:B------:R-:W-:-:S02]  /*2460*/  IMAD.U32 R6, RZ, RZ, UR4 ;  /* 0x00000004ff067e24 */ /* 0x000fc4000f8e00ff */
[----:B------:R-:W-:Y:S02]  /*2470*/  IMAD.U32 R7, RZ, RZ, UR5 ;  /* 0x00000005ff077e24 */ /* 0x000fe4000f8e00ff */
[----:B------:R-:W-:Y:S02]  /*2480*/  IMAD.U32 R11, RZ, RZ, UR7 ;  /* 0x00000007ff0b7e24 */ /* 0x000fe4000f8e00ff */
[----:B------:R-:W-:Y:S02]  /*2490*/  IMAD.MOV.U32 R8, RZ, RZ, 0x70 ;  /* 0x00000070ff087424 */ /* 0x000fe400078e00ff */
[----:B------:R-:W-:Y:S02]  /*24a0*/  IMAD.MOV.U32 R12, RZ, RZ, 0x1 ;  /* 0x00000001ff0c7424 */ /* 0x000fe400078e00ff */
[----:B------:R-:W-:-:S07]  /*24b0*/  IMAD.MOV.U32 R13, RZ, RZ, RZ ;  /* 0x000000ffff0d7224 */ /* 0x000fce00078e00ff */
[----:B------:R-:W-:-:S07]  /*24c0*/  LEPC R20, `(.L_x_444) ;  /* 0x000000001014794e */ /* 0x000fce0000000000 */
[----:B0----5:R-:W-:Y:S05]  /*24d0*/  CALL.ABS.NOINC R14 ;  /* 0x000000000e007343 */ /* 0x021fea0003c00000 */
.L_x_444:
[----:B------:R-:W-:Y:S05]  /*24e0*/  BSYNC B6 ;  /* 0x0000000000067941 */ /* 0x000fea0003800000 */
.L_x_443:
[----:B------:R-:W2:Y:S01]  /*24f0*/  LDL R15, [R1+0x5c] ;  /* 0x00005c00010f7983 */ /* 0x000ea20000100800 */
[----:B------:R-:W-:Y:S01]  /*2500*/  ULDC.64 UR4, c[0x0][0x9f8] ;  /* 0x00027e0000047ab9 */ /* 0x000fe20000000a00 */
[----:B------:R-:W-:Y:S01]  /*2510*/  IMAD.MOV.U32 R100, RZ, RZ, R26 ;  /* 0x000000ffff647224 */ /* 0x000fe200078e001a */
[----:B------:R-:W-:Y:S01]  /*2520*/  ISETP.NE.U32.AND P0, PT, RZ, UR4, PT ;  /* 0x00000004ff007c0c */ /* 0x000fe2000bf05070 */
[----:B------:R-:W3:Y:S01]  /*2530*/  LDL R12, [R1+0x54] ;  /* 0x00005400010c7983 */ /* 0x000ee20000100800 */
[----:B------:R-:W-:Y:S01]  /*2540*/  ULDC.64 UR6, c[0x0][0x208] ;  /* 0x0000820000067ab9 */ /* 0x000fe20000000a00 */
[----:B------:R-:W0:Y:S01]  /*2550*/  LDC R111, c[0x0][0x3f4] ;  /* 0x0000fd00ff6f7b82 */ /* 0x000e220000000800 */
[----:B------:R-:W-:Y:S01]  /*2560*/  ISETP.NE.AND.EX P0, PT, RZ, UR5, PT, P0 ;  /* 0x00000005ff007c0c */ /* 0x000fe2000bf05300 */
[----:B------:R-:W4:Y:S01]  /*2570*/  LDL R14, [R1+0x58] ;  /* 0x00005800010e7983 */ /* 0x000f220000100800 */
[----:B------:R-:W1:Y:S05]  /*2580*/  S2R R0, SR_TID.X ;  /* 0x0000000000007919 */ /* 0x000e6a0000002100 */
[----:B------:R-:W0:Y:S06]  /*2590*/  LDC.64 R94, c[0x0][0x3f8] ;  /* 0x0000fe00ff5e7b82 */ /* 0x000e2c0000000a00 */
[----:B------:R-:W-:Y:S01]  /*25a0*/  @P0 IADD3 R4, P1, R28, UR4, RZ ;  /* 0x000000041c040c10 */ /* 0x000fe2000ff3e0ff */
[----:B------:R-:W-:Y:S01]  /*25b0*/  ULDC UR4, c[0x0][0x2f4] ;  /* 0x0000bd0000047ab9 */ /* 0x000fe20000000800 */
[----:B------:R-:W0:Y:S02]  /*25c0*/  LDC.64 R88, c[0x0][0x408] ;  /* 0x00010200ff587b82 */ /* 0x000e240000000a00 */
[----:B------:R-:W-:-:S05]  /*25d0*/  @P0 IADD3.X R5, R27, UR5, RZ, P1, !PT ;  /* 0x000000051b050c10 */ /* 0x000fca0008ffe4ff */
[----:B------:R0:W4:Y:S01]  /*25e0*/  @P0 LDG.E R100, desc[UR6][R4.64] ;  /* 0x0000000604640981 */ /* 0x000122000c1e1900 */
[----:B------:R-:W-:Y:S02]  /*25f0*/  ISETP.GE.AND P1, PT, R214, UR4, PT ;  /* 0x00000004d6007c0c */ /* 0x000fe4000bf26270 */
[----:B------:R-:W-:Y:S02]  /*2600*/  ISETP.GE.AND P0, PT, R16, UR4, PT ;  /* 0x0000000410007c0c */ /* 0x000fe4000bf06270 */
[----:B------:R-:W-:Y:S02]  /*2610*/  SEL R3, RZ, 0xffffffff, P1 ;  /* 0xffffffffff037807 */ /* 0x000fe40000800000 */
[----:B------:R-:W-:-:S03]  /*2620*/  ISETP.GE.AND P2, PT, R19, UR4, PT ;  /* 0x0000000413007c0c */ /* 0x000fc6000bf46270 */
[----:B------:R-:W-:Y:S02]  /*2630*/  IMAD.SHL.U32 R3, R3, 0x2, RZ ;  /* 0x0000000203037824 */ /* 0x000fe400078e00ff */
[----:B-1----:R-:W-:Y:S01]  /*2640*/  VIADD R109, R0, 0xffffff80 ;  /* 0xffffff80006d7836 */ /* 0x002fe20000000000 */
[----:B------:R-:W-:Y:S02]  /*2650*/  SEL R0, RZ, 0x1, P0 ;  /* 0x00000001ff007807 */ /* 0x000fe40000000000 */
[----:B------:R-:W-:Y:S02]  /*2660*/  SHF.R.S32.HI R7, RZ, 0x1f, R224 ;  /* 0x0000001fff077819 */ /* 0x000fe400000114e0 */
[----:B------:R-:W-:Y:S02]  /*2670*/  LOP3.LUT R0, R3, 0x2, R0, 0xe2, !PT ;  /* 0x0000000203007812 */ /* 0x000fe400078ee200 */
[----:B------:R-:W-:Y:S02]  /*2680*/  SEL R3, RZ, 0x4, P2 ;  /* 0x00000004ff037807 */ /* 0x000fe40001000000 */
[----:B0-----:R-:W-:Y:S01]  /*2690*/  ISETP.GE.AND P2, PT, R16, R111, PT ;  /* 0x0000006f1000720c */ /* 0x001fe20003f46270 */
[----:B------:R-:W-:Y:S01]  /*26a0*/  IMAD R4, R7, R94, RZ ;  /* 0x0000005e07047224 */ /* 0x000fe200078e02ff */
[----:B------:R-:W-:-:S02]  /*26b0*/  LOP3.LUT R0, R0, R3, RZ, 0xfc, !PT ;  /* 0x0000000300007212 */ /* 0x000fc400078efcff */
[----:B------:R-:W-:Y:S02]  /*26c0*/  SHF.R.S32.HI R217, RZ, 0x1f, R216 ;  /* 0x0000001fffd97819 */ /* 0x000fe400000114d8 */
[----:B------:R-:W-:Y:S01]  /*26d0*/  SEL R3, R111, RZ, P2 ;  /* 0x000000ff6f037207 */ /* 0x000fe20001000000 */
[C---:B------:R-:W-:Y:S02]  /*26e0*/  IMAD R5, R224.reuse, R95, R4 ;  /* 0x0000005fe0057224 */ /* 0x040fe400078e0204 */
[-C--:B------:R-:W-:Y:S01]  /*26f0*/  IMAD.WIDE.U32 R96, R224, R94.reuse, R16 ;  /* 0x0000005ee0607225 */ /* 0x080fe200078e0010 */
[----:B------:R-:W-:Y:S02]  /*2700*/  SHF.R.S32.HI R6, RZ, 0x1f, R109 ;  /* 0x0000001fff067819 */ /* 0x000fe4000001146d */
[----:B------:R-:W-:Y:S01]  /*2710*/  ISETP.GE.AND P1, PT, R214, R111, PT ;  /* 0x0000006fd600720c */ /* 0x000fe20003f26270 */
[----:B------:R-:W-:-:S04]  /*2720*/  IMAD.WIDE.U32 R98, R224, R94, R216 ;  /* 0x0000005ee0627225 */ /* 0x000fc800078e00d8 */
[----:B------:R-:W-:Y:S01]  /*2730*/  IMAD.IADD R3, R16, 0x1, R3 ;  /* 0x0000000110037824 */ /* 0x000fe200078e0203 */
[----:B------:R-:W-:Y:S01]  /*2740*/  IADD3 R97, R5, R97, RZ ;  /* 0x0000006105617210 */ /* 0x000fe20007ffe0ff */
[----:B------:R-:W-:Y:S01]  /*2750*/  IMAD.IADD R99, R99, 0x1, R5 ;  /* 0x0000000163637824 */ /* 0x000fe200078e0205 */
[----:B------:R-:W-:Y:S01]  /*2760*/  LEA.HI R6, R6, R109, RZ, 0x3 ;  /* 0x0000006d06067211 */ /* 0x000fe200078f18ff */
[----:B------:R-:W-:Y:S01]  /*2770*/  IMAD R4, R7, R88, RZ ;  /* 0x0000005807047224 */ /* 0x000fe200078e02ff */
[----:B------:R-:W-:Y:S01]  /*2780*/  SEL R5, R111, RZ, P1 ;  /* 0x000000ff6f057207 */ /* 0x000fe20000800000 */
[C---:B------:R-:W-:Y:S01]  /*2790*/  IMAD.SHL.U32 R27, R224.reuse, 0x40, RZ ;  /* 0x00000040e01b7824 */ /* 0x040fe200078e00ff */
[----:B------:R-:W-:Y:S01]  /*27a0*/  SHF.R.S32.HI R8, RZ, 0x1f, R3 ;  /* 0x0000001fff087819 */ /* 0x000fe20000011403 */
[C---:B------:R-:W-:Y:S02]  /*27b0*/  IMAD.SHL.U32 R20, R224.reuse, 0x40, RZ ;  /* 0x00000040e0147824 */ /* 0x040fe400078e00ff */
[----:B------:R-:W-:-:S02]  /*27c0*/  VIADD R21, R224, 0x40 ;  /* 0x00000040e0157836 */ /* 0x000fc40000000000 */
[----:B------:R-:W-:Y:S01]  /*27d0*/  VIADD R11, R224, 0x40 ;  /* 0x00000040e00b7836 */ /* 0x000fe20000000000 */
[----:B------:R-:W-:Y:S01]  /*27e0*/  LOP3.LUT R6, R6, 0xfffffff8, RZ, 0xc0, !PT ;  /* 0xfffffff806067812 */ /* 0x000fe200078ec0ff */
[----:B------:R-:W-:Y:S01]  /*27f0*/  IMAD R7, R224, R89, R4 ;  /* 0x00000059e0077224 */ /* 0x000fe200078e0204 */
[-C--:B------:R-:W-:Y:S01]  /*2800*/  LEA.HI R4, R8, R3.reuse, RZ, 0x6 ;  /* 0x0000000308047211 */ /* 0x080fe200078f30ff */
[----:B------:R-:W-:Y:S01]  /*2810*/  IMAD.IADD R5, R214, 0x1, R5 ;  /* 0x00000001d6057824 */ /* 0x000fe200078e0205 */
[----:B------:R-:W-:Y:S01]  /*2820*/  LEA.HI R8, R8, R3, RZ, 0x3 ;  /* 0x0000000308087211 */ /* 0x000fe200078f18ff */
[----:B------:R-:W-:Y:S01]  /*2830*/  IMAD.SHL.U32 R21, R21, 0x40, RZ ;  /* 0x0000004015157824 */ /* 0x000fe200078e00ff */
[----:B------:R-:W-:Y:S01]  /*2840*/  LOP3.LUT R27, R27, 0x1c0, RZ, 0xc0, !PT ;  /* 0x000001c01b1b7812 */ /* 0x000fe200078ec0ff */
[----:B------:R-:W-:Y:S01]  /*2850*/  VIADD R26, R224, 0x20 ;  /* 0x00000020e01a7836 */ /* 0x000fe20000000000 */
[----:B------:R-:W-:Y:S01]  /*2860*/  LOP3.LUT R20, R20, 0x1c0, RZ, 0xc0, !PT ;  /* 0x000001c014147812 */ /* 0x000fe200078ec0ff */
[----:B------:R-:W-:-:S02]  /*2870*/  IMAD.SHL.U32 R11, R11, 0x40, RZ ;  /* 0x000000400b0b7824 */ /* 0x000fc400078e00ff */
[----:B------:R-:W-:Y:S01]  /*2880*/  VIADD R13, R224, 0x20 ;  /* 0x00000020e00d7836 */ /* 0x000fe20000000000 */
[----:B------:R-:W-:Y:S01]  /*2890*/  SHF.R.S32.HI R4, RZ, 0x6, R4 ;  /* 0x00000006ff047819 */ /* 0x000fe20000011404 */
[----:B------:R-:W-:Y:S01]  /*28a0*/  IMAD.IADD R109, R109, 0x1, -R6 ;  /* 0x000000016d6d7824 */ /* 0x000fe200078e0a06 */
[----:B------:R-:W-:Y:S01]  /*28b0*/  LOP3.LUT R3, R27, 0x38, R8, 0xf8, !PT ;  /* 0x000000381b037812 */ /* 0x000fe200078ef808 */
[----:B------:R-:W-:Y:S01]  /*28c0*/  IMAD.SHL.U32 R26, R26, 0x40, RZ ;  /* 0x000000401a1a7824 */ /* 0x000fe200078e00ff */
[----:B------:R-:W-:Y:S01]  /*28d0*/  SHF.R.U32.HI R20, RZ, 0x3, R20 ;  /* 0x00000003ff147819 */ /* 0x000fe20000011614 */
[----:B------:R-:W-:Y:S01]  /*28e0*/  IMAD.SHL.U32 R13, R13, 0x40, RZ ;  /* 0x000000400d0d7824 */ /* 0x000fe200078e00ff */
[----:B------:R-:W-:Y:S02]  /*28f0*/  SHF.R.S32.HI R6, RZ, 0x1f, R5 ;  /* 0x0000001fff067819 */ /* 0x000fe40000011405 */
[----:B------:R-:W-:Y:S02]  /*2900*/  LOP3.LUT R21, R21, 0x1c0, RZ, 0xc0, !PT ;  /* 0x000001c015157812 */ /* 0x000fe400078ec0ff */
[----:B------:R-:W-:Y:S01]  /*2910*/  LOP3.LUT R11, R11, 0x1c0, RZ, 0xc0, !PT ;  /* 0x000001c00b0b7812 */ /* 0x000fe200078ec0ff */
[----:B------:R-:W-:Y:S01]  /*2920*/  IMAD.WIDE.U32 R92, R224, R88, R216 ;  /* 0x00000058e05c7225 */ /* 0x000fe200078e00d8 */
[----:B------:R-:W-:-:S02]  /*2930*/  LOP3.LUT R3, R3, R20, RZ, 0x3c, !PT ;  /* 0x0000001403037212 */ /* 0x000fc400078e3cff */
[----:B------:R-:W-:Y:S01]  /*2940*/  LOP3.LUT R26, R26, 0x1c0, RZ, 0xc0, !PT ;  /* 0x000001c01a1a7812 */ /* 0x000fe200078ec0ff */
[----:B------:R-:W-:Y:S01]  /*2950*/  IMAD.WIDE.U32 R90, R224, R88, R16 ;  /* 0x00000058e05a7225 */ /* 0x000fe200078e0010 */
[CC--:B------:R-:W-:Y:S02]  /*2960*/  LEA.HI R10, R6.reuse, R5.reuse, RZ, 0x3 ;  /* 0x00000005060a7211 */ /* 0x0c0fe400078f18ff */
[--C-:B------:R-:W-:Y:S02]  /*2970*/  LOP3.LUT R9, R21, 0x38, R8.reuse, 0xf8, !PT ;  /* 0x0000003815097812 */ /* 0x100fe400078ef808 */
[----:B------:R-:W-:Y:S02]  /*2980*/  LOP3.LUT R13, R13, 0x1c0, RZ, 0xc0, !PT ;  /* 0x000001c00d0d7812 */ /* 0x000fe400078ec0ff */
[----:B------:R-:W-:Y:S02]  /*2990*/  SHF.R.U32.HI R11, RZ, 0x3, R11 ;  /* 0x00000003ff0b7819 */ /* 0x000fe4000001160b */
[----:B------:R-:W-:Y:S01]  /*29a0*/  LEA.HI R5, R6, R5, RZ, 0x6 ;  /* 0x0000000506057211 */ /* 0x000fe200078f30ff */
[----:B------:R-:W-:Y:S01]  /*29b0*/  IMAD.IADD R93, R93, 0x1, R7 ;  /* 0x000000015d5d7824 */ /* 0x000fe200078e0207 */
[----:B------:R-:W-:Y:S01]  /*29c0*/  SHF.R.U32.HI R13, RZ, 0x3, R13 ;  /* 0x00000003ff0d7819 */ /* 0x000fe2000001160d */
[----:B------:R-:W-:Y:S01]  /*29d0*/  IMAD.IADD R91, R7, 0x1, R91 ;  /* 0x00000001075b7824 */ /* 0x000fe200078e025b */
[----:B------:R-:W-:Y:S01]  /*29e0*/  LOP3.LUT R7, R26, 0x38, R8, 0xf8, !PT ;  /* 0x000000381a077812 */ /* 0x000fe200078ef808 */
[----:B------:R-:W0:Y:S01]  /*29f0*/  S2R R156, SR_TID.X ;  /* 0x00000000009c7919 */ /* 0x000e220000002100 */
[----:B------:R-:W-:-:S02]  /*2a00*/  LOP3.LUT R9, R9, R11, RZ, 0x3c, !PT ;  /* 0x0000000b09097212 */ /* 0x000fc400078e3cff */
[----:B------:R-:W-:Y:S02]  /*2a10*/  SHF.R.S32.HI R5, RZ, 0x6, R5 ;  /* 0x00000006ff057819 */ /* 0x000fe40000011405 */
[-C--:B------:R-:W-:Y:S02]  /*2a20*/  LOP3.LUT R7, R7, R13.reuse, RZ, 0x3c, !PT ;  /* 0x0000000d07077212 */ /* 0x080fe400078e3cff */
[----:B------:R-:W-:Y:S02]  /*2a30*/  LOP3.LUT R6, R26, 0x38, R10, 0xf8, !PT ;  /* 0x000000381a067812 */ /* 0x000fe400078ef80a */
[----:B------:R-:W-:Y:S01]  /*2a40*/  ISETP.GE.AND P0, PT, R22, UR4, PT ;  /* 0x0000000416007c0c */ /* 0x000fe2000bf06270 */
[----:B------:R-:W-:Y:S01]  /*2a50*/  IMAD.SHL.U32 R104, R88, 0x20, RZ ;  /* 0x0000002058687824 */ /* 0x000fe200078e00ff */
[----:B------:R-:W-:Y:S01]  /*2a60*/  LOP3.LUT R6, R6, R13, RZ, 0x3c, !PT ;  /* 0x0000000d06067212 */ /* 0x000fe200078e3cff */
[----:B-----5:R-:W-:Y:S01]  /*2a70*/  IMAD.WIDE.U32 R92, R127, R88, R92 ;  /* 0x000000587f5c7225 */ /* 0x020fe200078e005c */
[----:B------:R-:W-:-:S02]  /*2a80*/  SHF.L.U64.HI R103, R88, 0x5, R89 ;  /* 0x0000000558677819 */ /* 0x000fc40000010259 */
[C---:B------:R-:W-:Y:S01]  /*2a90*/  SHF.L.U64.HI R107, R88.reuse, 0x6, R89 ;  /* 0x00000006586b7819 */ /* 0x040fe20000010259 */
[----:B------:R-:W-:Y:S01]  /*2aa0*/  IMAD.WIDE.U32 R90, R127, R88, R90 ;  /* 0x000000587f5a7225 */ /* 0x000fe200078e005a */
[----:B------:R-:W-:-:S03]  /*2ab0*/  SHF.L.U32 R108, R88, 0x6, RZ ;  /* 0x00000006586c7819 */ /* 0x000fc600000006ff */
[----:B------:R-:W-:-:S04]  /*2ac0*/  IMAD.WIDE.U32 R98, R127, R94, R98 ;  /* 0x0000005e7f627225 */ /* 0x000fc800078e0062 */
[----:B------:R-:W-:Y:S01]  /*2ad0*/  IMAD.WIDE.U32 R96, R127, R94, R96 ;  /* 0x0000005e7f607225 */ /* 0x000fe200078e0060 */
[----:B------:R-:W-:-:S03]  /*2ae0*/  SHF.L.U64.HI R101, R94, 0x5, R95 ;  /* 0x000000055e657819 */ /* 0x000fc6000001025f */
[----:B------:R-:W-:Y:S01]  /*2af0*/  IMAD.IADD R114, R114, 0x1, R25 ;  /* 0x0000000172727824 */ /* 0x000fe200078e0219 */
[C---:B------:R-:W-:Y:S01]  /*2b00*/  SHF.L.U64.HI R105, R94.reuse, 0x6, R95 ;  /* 0x000000065e697819 */ /* 0x040fe2000001025f */
[----:B------:R-:W-:Y:S02]  /*2b10*/  IMAD R115, R95, 0x50, RZ ;  /* 0x000000505f737824 */ /* 0x000fe400078e02ff */
[C---:B------:R-:W-:Y:S02]  /*2b20*/  IMAD.SHL.U32 R102, R94.reuse, 0x20, RZ ;  /* 0x000000205e667824 */ /* 0x040fe400078e00ff */
[----:B------:R-:W-:Y:S01]  /*2b30*/  IMAD.SHL.U32 R106, R94, 0x40, RZ ;  /* 0x000000405e6a7824 */ /* 0x000fe200078e00ff */
[----:B0-----:R-:W-:Y:S01]  /*2b40*/  LEA.HI R156, R156, 0x8, RZ, 0x19 ;  /* 0x000000089c9c7811 */ /* 0x001fe200078fc8ff */
[----:B------:R-:W-:Y:S02]  /*2b50*/  IMAD.SHL.U32 R111, R111, 0x2, RZ ;  /* 0x000000026f6f7824 */ /* 0x000fe400078e00ff */
[----:B------:R-:W-:-:S02]  /*2b60*/  IMAD R109, R109, 0x20, R224 ;  /* 0x000000206d6d7824 */ /* 0x000fc400078e02e0 */
[----:B--2---:R-:W-:-:S04]  /*2b70*/  IMAD R126, R4, 0x1400, R15 ;  /* 0x00001400047e7824 */ /* 0x004fc800078e020f */
[----:B------:R-:W-:Y:S01]  /*2b80*/  IMAD.IADD R126, R126, 0x1, R3 ;  /* 0x000000017e7e7824 */ /* 0x000fe200078e0203 */
[----:B------:R-:W-:Y:S01]  /*2b90*/  LOP3.LUT R3, R27, 0x38, R10, 0xf8, !PT ;  /* 0x000000381b037812 */ /* 0x000fe200078ef80a */
[C---:B---3--:R-:W-:Y:S02]  /*2ba0*/  IMAD R122, R4.reuse, 0x1400, R12 ;  /* 0x00001400047a7824 */ /* 0x048fe400078e020c */
[----:B----4-:R-:W-:Y:S01]  /*2bb0*/  IMAD R124, R4, 0x1400, R14 ;  /* 0x00001400047c7824 */ /* 0x010fe200078e020e */
[----:B------:R-:W-:Y:S01]  /*2bc0*/  LOP3.LUT R4, R3, R20, RZ, 0x3c, !PT ;  /* 0x0000001403047212 */ /* 0x000fe200078e3cff */
[----:B------:R-:W-:Y:S01]  /*2bd0*/  IMAD.IADD R122, R122, 0x1, R9 ;  /* 0x000000017a7a7824 */ /* 0x000fe200078e0209 */
[----:B------:R-:W-:Y:S01]  /*2be0*/  SHF.R.S32.HI R9, RZ, 0x1f, R127 ;  /* 0x0000001fff097819 */ /* 0x000fe2000001147f */
[----:B------:R-:W-:Y:S02]  /*2bf0*/  IMAD R125, R5, 0x1400, R15 ;  /* 0x00001400057d7824 */ /* 0x000fe400078e020f */
[----:B------:R-:W-:Y:S01]  /*2c00*/  IMAD.IADD R124, R124, 0x1, R7 ;  /* 0x000000017c7c7824 */ /* 0x000fe200078e0207 */
[----:B------:R-:W-:Y:S01]  /*2c10*/  LOP3.LUT R7, R21, 0x38, R10, 0xf8, !PT ;  /* 0x0000003815077812 */ /* 0x000fe200078ef80a */
[----:B------:R-:W-:-:S02]  /*2c20*/  IMAD.IADD R125, R125, 0x1, R4 ;  /* 0x000000017d7d7824 */ /* 0x000fc400078e0204 */
[----:B------:R-:W-:Y:S02]  /*2c30*/  IMAD R4, R9, R94, RZ ;  /* 0x0000005e09047224 */ /* 0x000fe400078e02ff */
[----:B------:R-:W-:Y:S01]  /*2c40*/  IMAD R121, R5, 0x1400, R12 ;  /* 0x0000140005797824 */ /* 0x000fe200078e020c */
[----:B------:R-:W-:Y:S01]  /*2c50*/  LOP3.LUT R12, R7, R11, RZ, 0x3c, !PT ;  /* 0x0000000b070c7212 */ /* 0x000fe200078e3cff */
[----:B------:R-:W-:Y:S02]  /*2c60*/  IMAD R7, R127, R95, R4 ;  /* 0x0000005f7f077224 */ /* 0x000fe400078e0204 */
[----:B------:R-:W-:Y:S02]  /*2c70*/  IMAD R4, R9, R88, RZ ;  /* 0x0000005809047224 */ /* 0x000fe400078e02ff */
[----:B------:R-:W-:Y:S01]  /*2c80*/  IMAD R123, R5, 0x1400, R14 ;  /* 0x00001400057b7824 */ /* 0x000fe200078e020e */
[----:B------:R-:W-:Y:S01]  /*2c90*/  SEL R3, RZ, 0x8, P0 ;  /* 0x00000008ff037807 */ /* 0x000fe20000000000 */
[----:B------:R-:W-:-:S02]  /*2ca0*/  IMAD R5, R89, 0x50, RZ ;  /* 0x0000005059057824 */ /* 0x000fc400078e02ff */
[----:B------:R-:W-:Y:S02]  /*2cb0*/  IMAD R9, R127, R89, R4 ;  /* 0x000000597f097224 */ /* 0x000fe400078e0204 */
[----:B------:R-:W-:Y:S01]  /*2cc0*/  IMAD.WIDE.U32 R88, R88, 0x50, RZ ;  /* 0x0000005058587825 */ /* 0x000fe200078e00ff */
[----:B------:R-:W-:-:S03]  /*2cd0*/  LOP3.LUT R25, R0, R3, RZ, 0xfc, !PT ;  /* 0x0000000300197212 */ /* 0x000fc600078efcff */
[----:B------:R-:W-:Y:S02]  /*2ce0*/  IMAD.IADD R123, R123, 0x1, R6 ;  /* 0x000000017b7b7824 */ /* 0x000fe400078e0206 */
[----:B------:R-:W-:Y:S02]  /*2cf0*/  IMAD.IADD R120, R89, 0x1, R5 ;  /* 0x0000000159787824 */ /* 0x000fe400078e0205 */
[----:B------:R-:W-:Y:S02]  /*2d00*/  IMAD.IADD R3, R99, 0x1, R7 ;  /* 0x0000000163037824 */ /* 0x000fe400078e0207 */
[----:B------:R-:W-:Y:S01]  /*2d10*/  IMAD.IADD R4, R7, 0x1, R97 ;  /* 0x0000000107047824 */ /* 0x000fe200078e0261 */
[----:B------:R-:W-:Y:S01]  /*2d20*/  SHF.R.S32.HI R7, RZ, 0x3, R8 ;  /* 0x00000003ff077819 */ /* 0x000fe20000011408 */
[----:B------:R-:W-:Y:S02]  /*2d30*/  IMAD.IADD R5, R93, 0x1, R9 ;  /* 0x000000015d057824 */ /* 0x000fe400078e0209 */
[----:B------:R-:W-:Y:S01]  /*2d40*/  IMAD.IADD R6, R9, 0x1, R91 ;  /* 0x0000000109067824 */ /* 0x000fe200078e025b */
[----:B------:R-:W-:Y:S01]  /*2d50*/  SHF.R.S32.HI R9, RZ, 0x3, R10 ;  /* 0x00000003ff097819 */ /* 0x000fe2000001140a */
[----:B------:R-:W-:Y:S01]  /*2d60*/  IMAD.WIDE.U32 R94, R94, 0x50, RZ ;  /* 0x000000505e5e7825 */ /* 0x000fe200078e00ff */
[----:B------:R-:W-:-:S02]  /*2d70*/  LOP3.LUT R8, R8, 0xfffffff8, RZ, 0xc0, !PT ;  /* 0xfffffff808087812 */ /* 0x000fc400078ec0ff */
[----:B------:R-:W-:Y:S01]  /*2d80*/  LOP3.LUT R10, R10, 0xfffffff8, RZ, 0xc0, !PT ;  /* 0xfffffff80a0a7812 */ /* 0x000fe200078ec0ff */
[----:B------:R-:W-:Y:S01]  /*2d90*/  IMAD.IADD R121, R121, 0x1, R12 ;  /* 0x0000000179797824 */ /* 0x000fe200078e020c */
[----:B------:R-:W-:Y:S01]  /*2da0*/  LOP3.LUT R20, R25, 0x2, RZ, 0xc0, !PT ;  /* 0x0000000219147812 */ /* 0x000fe200078ec0ff */
[----:B------:R-:W-:Y:S01]  /*2db0*/  IMAD.IADD R115, R95, 0x1, R115 ;  /* 0x000000015f737824 */ /* 0x000fe200078e0273 */
[C---:B------:R-:W-:Y:S02]  /*2dc0*/  LOP3.LUT R21, R25.reuse, 0x4, RZ, 0xc0, !PT ;  /* 0x0000000419157812 */ /* 0x040fe400078ec0ff */
[----:B------:R-:W-:Y:S02]  /*2dd0*/  LOP3.LUT R0, R0, 0x1, RZ, 0xc0, !PT ;  /* 0x0000000100007812 */ /* 0x000fe400078ec0ff */
[----:B------:R-:W-:Y:S02]  /*2de0*/  LOP3.LUT R25, R25, 0x8, RZ, 0xc0, !PT ;  /* 0x0000000819197812 */ /* 0x000fe400078ec0ff */
[----:B------:R-:W-:-:S02]  /*2df0*/  SHF.R.S32.HI R113, RZ, 0x1f, R100 ;  /* 0x0000001fff717819 */ /* 0x000fc40000011464 */
[----:B------:R-:W-:Y:S02]  /*2e00*/  SHF.R.S32.HI R26, RZ, 0x1f, R8 ;  /* 0x0000001fff1a7819 */ /* 0x000fe40000011408 */
[----:B------:R-:W-:-:S07]  /*2e10*/  SHF.R.S32.HI R27, RZ, 0x1f, R10 ;  /* 0x0000001fff1b7819 */ /* 0x000fce000001140a */
.L_x_561:
[----:B-1----:R-:W2:Y:S01]  /*2e20*/  LDL R31, [R1+0x68] ;  /* 0x00006800011f7983 */ /* 0x002ea20000100800 */
[----:B------:R-:W0:Y:S01]  /*2e30*/  LDC R77, c[0x0][0x430] ;  /* 0x00010c00ff4d7b82 */ /* 0x000e220000000800 */
[----:B------:R-:W-:Y:S01]  /*2e40*/  VIADD R2, R2, 0xffffffff ;  /* 0xffffffff02027836 */ /* 0x000fe20000000000 */
[----:B------:R-:W-:Y:S01]  /*2e50*/  ULDC.64 UR4, c[0x0][0x208] ;  /* 0x0000820000047ab9 */ /* 0x000fe20000000a00 */
[----:B------:R-:W-:Y:S02]  /*2e60*/  IMAD.MOV.U32 R76, RZ, RZ, RZ ;  /* 0x000000ffff4c7224 */ /* 0x000fe400078e00ff */
[----:B------:R-:W-:-:S03]  /*2e70*/  IMAD R13, R2, 0x50, R109 ;  /* 0x00000050020d7824 */ /* 0x000fc600078e026d */
[----:B------:R-:W1:Y:S01]  /*2e80*/  LDC R110, c[0x0][0x3f4] ;  /* 0x0000fd00ff6e7b82 */ /* 0x000e620000000800 */
[----:B------:R-:W-:Y:S01]  /*2e90*/  IMAD.IADD R32, R114, 0x1, R13 ;  /* 0x0000000172207824 */ /* 0x000fe200078e020d */
[----:B------:R-:W-:-:S03]  /*2ea0*/  ISETP.GE.AND P0, PT, R13, R24, PT ;  /* 0x000000180d00720c */ /* 0x000fc60003f06270 */
[----:B------:R-:W-:Y:S01]  /*2eb0*/  IMAD.MOV.U32 R28, RZ, RZ, R32 ;  /* 0x000000ffff1c7224 */ /* 0x000fe200078e0020 */
[----:B------:R-:W-:Y:S02]  /*2ec0*/  ISETP.GT.OR P0, PT, R109, 0x4f, P0 ;  /* 0x0000004f6d00780c */ /* 0x000fe40000704670 */
[----:B0-----:R-:W-:-:S11]  /*2ed0*/  ISETP.NE.AND P3, PT, R77, 0x1, PT ;  /* 0x000000014d00780c */ /* 0x001fd60003f65270 */
[----:B------:R-:W0:Y:S08]  /*2ee0*/  @!P0 LDC.64 R14, c[0x0][0x428] ;  /* 0x00010a00ff0e8b82 */ /* 0x000e300000000a00 */
[----:B------:R-:W3:Y:S08]  /*2ef0*/  @!P0 LDC.64 R12, c[0x0][0x418] ;  /* 0x00010600ff0c8b82 */ /* 0x000ef00000000a00 */
[----:B------:R-:W4:Y:S08]  /*2f00*/  @P3 LDC R11, c[0x0][0x434] ;  /* 0x00010d00ff0b3b82 */ /* 0x000f300000000800 */
[----:B------:R-:W1:Y:S01]  /*2f10*/  @P3 LDC R30, c[0x0][0x438] ;  /* 0x00010e00ff1e3b82 */ /* 0x000e620000000800 */
[----:B----4-:R-:W-:-:S05]  /*2f20*/  @P3 IMAD.HI.U32 R11, R32, R11, RZ ;  /* 0x0000000b200b3227 */ /* 0x010fca00078e00ff */
[----:B-1----:R-:W-:Y:S01]  /*2f30*/  @P3 SHF.R.U32.HI R28, RZ, R30, R11 ;  /* 0x0000001eff1c3219 */ /* 0x002fe2000001160b */
[----:B0-----:R-:W-:-:S03]  /*2f40*/  @!P0 IMAD R11, R113, R14, RZ ;  /* 0x0000000e710b8224 */ /* 0x001fc600078e02ff */
[--C-:B------:R-:W-:Y:S01]  /*2f50*/  @!P0 SHF.R.S32.HI R29, RZ, 0x1f, R28.reuse ;  /* 0x0000001fff1d8819 */ /* 0x100fe2000001141c */
[C---:B------:R-:W-:Y:S02]  /*2f60*/  @!P0 IMAD R11, R100.reuse, R15, R11 ;  /* 0x0000000f640b8224 */ /* 0x040fe400078e020b */
[----:B------:R-:W-:-:S04]  /*2f70*/  @!P0 IMAD.WIDE.U32 R14, R100, R14, R28 ;  /* 0x0000000e640e8225 */ /* 0x000fc800078e001c */
[----:B------:R-:W-:Y:S01]  /*2f80*/  @!P0 IMAD.IADD R11, R15, 0x1, R11 ;  /* 0x000000010f0b8824 */ /* 0x000fe200078e020b */
[----:B---3--:R-:W-:-:S04]  /*2f90*/  @!P0 LEA R12, P3, R14, R12, 0x2 ;  /* 0x0000000c0e0c8211 */ /* 0x008fc800078610ff */
[----:B------:R-:W-:Y:S02]  /*2fa0*/  @!P0 LEA.HI.X R13, R14, R13, R11, 0x2, P3 ;  /* 0x0000000d0e0d8211 */ /* 0x000fe400018f140b */
[----:B------:R-:W-:-:S03]  /*2fb0*/  ISETP.GT.AND P3, PT, R2, R112, PT ;  /* 0x000000700200720c */ /* 0x000fc60003f64270 */
[----:B------:R0:W5:Y:S01]  /*2fc0*/  @!P0 LDG.E R76, desc[UR4][R12.64] ;  /* 0x000000040c4c8981 */ /* 0x000162000c1e1900 */
[----:B------:R-:W-:Y:S01]  /*2fd0*/  ISETP.GE.AND P0, PT, R110, 0x1, PT ;  /* 0x000000016e00780c */ /* 0x000fe20003f06270 */
[----:B------:R-:W-:Y:S01]  /*2fe0*/  IMAD.MOV R14, RZ, RZ, -R28 ;  /* 0x000000ffff0e7224 */ /* 0x000fe200078e0a1c */
[----:B------:R-:W-:Y:S01]  /*2ff0*/  LOP3.LUT R18, R18, 0xfffffffe, RZ, 0xc0, !PT ;  /* 0xfffffffe12127812 */ /* 0x000fe200078ec0ff */
[----:B------:R-:W-:Y:S05]  /*3000*/  YIELD ;  /* 0x0000000000007946 */ /* 0x000fea0003800000 */
[----:B------:R-:W-:Y:S01]  /*3010*/  BSSY B0, `(.L_x_445) ;  /* 0x0000847000007945 */ /* 0x000fe20003800000 */
[----:B------:R-:W-:Y:S01]  /*3020*/  IMAD R77, R77, R14, R32 ;  /* 0x0000000e4d4d7224 */ /* 0x000fe200078e0220 */
[----:B------:R-:W-:Y:S01]  /*3030*/  @P3 LOP3.LUT R18, R18, 0x1, RZ, 0xfc, !PT ;  /* 0x0000000112123812 */ /* 0x000fe200078efcff */
[----:B--2---:R-:W-:-:S04]  /*3040*/  IMAD R78, R213, 0x5000, R31 ;  /* 0x00005000d54e7824 */ /* 0x004fc800078e021f */
[----:B------:R-:W-:Y:S01]  /*3050*/  IMAD R78, R78, 0x2, R23 ;  /* 0x000000024e4e7824 */ /* 0x000fe200078e0217 */
[----:B0-----:R-:W-:Y:S06]  /*3060*/  @!P0 BRA `(.L_x_446) ;  /* 0x0000007c00248947 */ /* 0x001fec0003800000 */
[----:B------:R-:W-:Y:S01]  /*3070*/  SHF.R.S32.HI R79, RZ, 0x1f, R77 ;  /* 0x0000001fff4f7819 */ /* 0x000fe2000001144d */
[----:B------:R-:W-:Y:S01]  /*3080*/  ULDC.64 UR4, c[0x0][0x300] ;  /* 0x0000c00000047ab9 */ /* 0x000fe20000000a00 */
[----:B-----5:R-:W-:Y:S01]  /*3090*/  SHF.R.S32.HI R84, RZ, 0x1f, R76 ;  /* 0x0000001fff547819 */ /* 0x020fe2000001144c */
[----:B------:R-:W-:Y:S01]  /*30a0*/  IMAD.WIDE.U32 R12, R77, UR4, RZ ;  /* 0x000000044d0c7c25 */ /* 0x000fe2000f8e00ff */
[----:B------:R-:W-:Y:S02]  /*30b0*/  ULDC.U8 UR6, c[0x0][0x410] ;  /* 0x0001040000067ab9 */ /* 0x000fe40000000000 */
[----:B------:R-:W-:Y:S01]  /*30c0*/  ISETP.NE.AND P0, PT, RZ, UR6, PT ;  /* 0x00000006ff007c0c */ /* 0x000fe2000bf05270 */
[----:B------:R-:W-:Y:S02]  /*30d0*/  IMAD R14, R79, UR4, RZ ;  /* 0x000000044f0e7c24 */ /* 0x000fe4000f8e02ff */
[----:B------:R-:W-:Y:S02]  /*30e0*/  IMAD R85, R2, -0x50, R24 ;  /* 0xffffffb002557824 */ /* 0x000fe400078e0218 */
[----:B------:R-:W-:Y:S01]  /*30f0*/  IMAD R11, R77, UR5, R14 ;  /* 0x000000054d0b7c24 */ /* 0x000fe2000f8e020e */
[----:B------:R-:W-:Y:S01]  /*3100*/  ULDC.64 UR4, c[0x0][0x310] ;  /* 0x0000c40000047ab9 */ /* 0x000fe20000000a00 */
[----:B------:R-:W-:Y:S01]  /*3110*/  IMAD R14, R115, R2, RZ ;  /* 0x00000002730e7224 */ /* 0x000fe200078e02ff */
[----:B------:R-:W-:Y:S01]  /*3120*/  VIMNMX R85, R85, 0x50, PT ;  /* 0x0000005055557848 */ /* 0x000fe20003fe0100 */
[----:B------:R-:W-:-:S02]  /*3130*/  IMAD R15, R84, UR4, RZ ;  /* 0x00000004540f7c24 */ /* 0x000fc4000f8e02ff */
[----:B------:R-:W-:Y:S01]  /*3140*/  IMAD.IADD R13, R13, 0x1, R11 ;  /* 0x000000010d0d7824 */ /* 0x000fe200078e020b */
[----:B------:R-:W-:Y:S01]  /*3150*/  SHF.R.S32.HI R11, RZ, 0x1f, R2 ;  /* 0x0000001fff0b7819 */ /* 0x000fe20000011402 */
[C---:B------:R-:W-:Y:S02]  /*3160*/  IMAD R15, R76.reuse, UR5, R15 ;  /* 0x000000054c0f7c24 */ /* 0x040fe4000f8e020f */
[----:B------:R-:W-:Y:S01]  /*3170*/  IMAD.WIDE.U32 R12, R76, UR4, R12 ;  /* 0x000000044c0c7c25 */ /* 0x000fe2000f8e000c */
[----:B------:R-:W-:-:S03]  /*3180*/  ULDC.64 UR4, c[0x0][0x308] ;  /* 0x0000c20000047ab9 */ /* 0x000fc60000000a00 */
[----:B------:R-:W-:Y:S02]  /*3190*/  IMAD.IADD R13, R13, 0x1, R15 ;  /* 0x000000010d0d7824 */ /* 0x000fe400078e020f */
[----:B------:R-:W-:Y:S02]  /*31a0*/  IMAD R15, R120, R2, RZ ;  /* 0x00000002780f7224 */ /* 0x000fe400078e02ff */
[----:B------:R-:W-:-:S04]  /*31b0*/  IMAD.WIDE.U32 R116, R223, UR4, R12 ;  /* 0x00000004df747c25 */ /* 0x000fc8000f8e000c */
[C---:B------:R-:W-:Y:S02]  /*31c0*/  IMAD R29, R11.reuse, R94, R14 ;  /* 0x0000005e0b1d7224 */ /* 0x040fe400078e020e */
[----:B------:R-:W-:Y:S02]  /*31d0*/  IMAD R31, R11, R88, R15 ;  /* 0x000000580b1f7224 */ /* 0x000fe400078e020f */
[----:B------:R-:W-:Y:S01]  /*31e0*/  IMAD R11, R223, UR5, R117 ;  /* 0x00000005df0b7c24 */ /* 0x000fe2000f8e0275 */
[----:B------:R-:W-:Y:S01]  /*31f0*/  ULDC.64 UR4, c[0x0][0x2e8] ;  /* 0x0000ba0000047ab9 */ /* 0x000fe20000000a00 */
[----:B------:R-:W-:Y:S01]  /*3200*/  IMAD.WIDE.U32 R14, R94, R2, RZ ;  /* 0x000000025e0e7225 */ /* 0x000fe200078e00ff */
[----:B------:R-:W-:-:S03]  /*3210*/  LEA R117, P3, R116, UR4, 0x1 ;  /* 0x0000000474757c11 */ /* 0x000fc6000f8608ff */
[----:B------:R-:W-:Y:S01]  /*3220*/  IMAD.WIDE.U32 R12, R88, R2, RZ ;  /* 0x00000002580c7225 */ /* 0x000fe200078e00ff */
[----:B------:R-:W-:-:S03]  /*3230*/  LEA.HI.X R116, R116, UR5, R11, 0x1, P3 ;  /* 0x0000000574747c11 */ /* 0x000fc600098f0c0b */
[----:B------:R-:W-:Y:S02]  /*3240*/  IMAD.IADD R11, R15, 0x1, R29 ;  /* 0x000000010f0b7824 */ /* 0x000fe400078e021d */
[----:B------:R-:W-:Y:S01]  /*3250*/  IMAD.IADD R80, R13, 0x1, R31 ;  /* 0x000000010d507824 */ /* 0x000fe200078e021f */
[----:B------:R-:W-:Y:S06]  /*3260*/  @!P0 BRA `(.L_x_447) ;  /* 0x0000003800c08947 */ /* 0x000fec0003800000 */
[----:B------:R-:W-:Y:S01]  /*3270*/  ISETP.GE.AND P3, PT, R224, R85, PT ;  /* 0x00000055e000720c */ /* 0x000fe20003f66270 */
[----:B------:R-:W-:Y:S01]  /*3280*/  BSSY B1, `(.L_x_448) ;  /* 0x000002a000017945 */ /* 0x000fe20003800000 */
        /* <DEDUP_REMOVED lines=9> */
[----:B------:R-:W-:Y:S06]  /*3320*/  @P3 BRA `(.L_x_449) ;  /* 0x00000000007c3947 */ /* 0x000fec0003800000 */
[----:B------:R-:W-:Y:S01]  /*3330*/  IADD3 R29, P4, R98, R14, RZ ;  /* 0x0000000e621d7210 */ /* 0x000fe20007f9e0ff */
[----:B------:R-:W-:Y:S01]  /*3340*/  ULDC.64 UR4, c[0x0][0x3e8] ;  /* 0x0000fa0000047ab9 */ /* 0x000fe20000000a00 */
[----:B------:R-:W-:Y:S01]  /*3350*/  IADD3 R31, P0, R92, R12, RZ ;  /* 0x0000000c5c1f7210 */ /* 0x000fe20007f1e0ff */
[----:B------:R-:W-:Y:S01]  /*3360*/  ULDC.64 UR6, c[0x0][0x400] ;  /* 0x0001000000067ab9 */ /* 0x000fe20000000a00 */
[----:B------:R-:W-:Y:S01]  /*3370*/  CS2R R72, SRZ ;  /* 0x0000000000487805 */ /* 0x000fe2000001ff00 */
[----:B------:R-:W-:Y:S01]  /*3380*/  IMAD.X R30, R11, 0x1, R3, P4 ;  /* 0x000000010b1e7824 */ /* 0x000fe200020e0603 */
[----:B------:R-:W-:Y:S01]  /*3390*/  LEA R28, P4, R29, UR4, 0x1 ;  /* 0x000000041d1c7c11 */ /* 0x000fe2000f8808ff */
[----:B------:R-:W-:Y:S01]  /*33a0*/  IMAD.X R32, R80, 0x1, R5, P0 ;  /* 0x0000000150207824 */ /* 0x000fe200000e0605 */
[----:B------:R-:W-:Y:S02]  /*33b0*/  CS2R R68, SRZ ;  /* 0x0000000000447805 */ /* 0x000fe4000001ff00 */
[----:B------:R-:W-:-:S02]  /*33c0*/  CS2R R74, SRZ ;  /* 0x00000000004a7805 */ /* 0x000fc4000001ff00 */
[----:B------:R-:W-:Y:S02]  /*33d0*/  LEA.HI.X R29, R29, UR5, R30, 0x1, P4 ;  /* 0x000000051d1d7c11 */ /* 0x000fe4000a0f0c1e */
[----:B------:R-:W-:Y:S02]  /*33e0*/  CS2R R70, SRZ ;  /* 0x0000000000467805 */ /* 0x000fe4000001ff00 */
[C---:B------:R-:W-:Y:S01]  /*33f0*/  LEA R30, P0, R31.reuse, UR6, 0x1 ;  /* 0x000000061f1e7c11 */ /* 0x040fe2000f8008ff */
[----:B------:R-:W-:Y:S01]  /*3400*/  ULDC.64 UR8, c[0x0][0x208] ;  /* 0x0000820000087ab9 */ /* 0x000fe20000000a00 */
[-C--:B------:R-:W-:Y:S02]  /*3410*/  ISETP.GE.AND P4, PT, R216, R110.reuse, PT ;  /* 0x0000006ed800720c */ /* 0x080fe40003f86270 */
[----:B------:R-:W-:Y:S02]  /*3420*/  LEA.HI.X R31, R31, UR7, R32, 0x1, P0 ;  /* 0x000000071f1f7c11 */ /* 0x000fe400080f0c20 */
[----:B------:R-:W-:-:S02]  /*3430*/  ISETP.GE.AND P0, PT, R221, R110, PT ;  /* 0x0000006edd00720c */ /* 0x000fc40003f06270 */
[----:B------:R-:W-:-:S07]  /*3440*/  CS2R R64, SRZ ;  /* 0x0000000000407805 */ /* 0x000fce000001ff00 */
[----:B------:R0:W5:Y:S04]  /*3450*/  @!P4 LDG.E.64 R72, desc[UR8][R28.64] ;  /* 0x000000081c48c981 */ /* 0x000168000c1e1b00 */
[----:B------:R0:W5:Y:S01]  /*3460*/  @!P4 LDG.E.64 R74, desc[UR8][R30.64] ;  /* 0x000000081e4ac981 */ /* 0x000162000c1e1b00 */
[----:B------:R-:W-:-:S03]  /*3470*/  ISETP.GE.AND P4, PT, R220, R110, PT ;  /* 0x0000006edc00720c */ /* 0x000fc60003f86270 */
[----:B------:R0:W5:Y:S04]  /*3480*/  @!P0 LDG.E.64 R68, desc[UR8][R28.64+0x40] ;  /* 0x000040081c448981 */ /* 0x000168000c1e1b00 */
[----:B------:R0:W5:Y:S01]  /*3490*/  @!P0 LDG.E.64 R70, desc[UR8][R30.64+0x40] ;  /* 0x000040081e468981 */ /* 0x000162000c1e1b00 */
[----:B------:R-:W-:Y:S02]  /*34a0*/  ISETP.GE.AND P0, PT, R222, R110, PT ;  /* 0x0000006ede00720c */ /* 0x000fe40003f06270 */
[----:B------:R-:W-:Y:S02]  /*34b0*/  CS2R R60, SRZ ;  /* 0x00000000003c7805 */ /* 0x000fe4000001ff00 */
[----:B------:R-:W-:Y:S02]  /*34c0*/  CS2R R66, SRZ ;  /* 0x0000000000427805 */ /* 0x000fe4000001ff00 */
[----:B------:R-:W-:Y:S01]  /*34d0*/  CS2R R62, SRZ ;  /* 0x00000000003e7805 */ /* 0x000fe2000001ff00 */
[----:B------:R0:W5:Y:S04]  /*34e0*/  @!P4 LDG.E.64 R64, desc[UR8][R28.64+0x80] ;  /* 0x000080081c40c981 */ /* 0x000168000c1e1b00 */
[----:B------:R0:W5:Y:S04]  /*34f0*/  @!P4 LDG.E.64 R66, desc[UR8][R30.64+0x80] ;  /* 0x000080081e42c981 */ /* 0x000168000c1e1b00 */
[----:B------:R0:W5:Y:S04]  /*3500*/  @!P0 LDG.E.64 R60, desc[UR8][R28.64+0xc0] ;  /* 0x0000c0081c3c8981 */ /* 0x000168000c1e1b00 */
[----:B------:R0:W5:Y:S02]  /*3510*/  @!P0 LDG.E.64 R62, desc[UR8][R30.64+0xc0] ;  /* 0x0000c0081e3e8981 */ /* 0x000164000c1e1b00 */
.L_x_449:
[----:B------:R-:W-:Y:S05]  /*3520*/  BSYNC B1 ;  /* 0x0000000000017941 */ /* 0x000fea0003800000 */
.L_x_448:
[----:B0----5:R-:W-:Y:S01]  /*3530*/  IMAD.MOV.U32 R28, RZ, RZ, R60 ;  /* 0x000000ffff1c7224 */ /* 0x021fe200078e003c */
[----:B------:R-:W-:Y:S01]  /*3540*/  MOV R29, R64 ;  /* 0x00000040001d7202 */ /* 0x000fe20000000f00 */
[----:B------:R-:W-:Y:S01]  /*3550*/  IMAD.MOV.U32 R30, RZ, RZ, R61 ;  /* 0x000000ffff1e7224 */ /* 0x000fe200078e003d */
[----:B------:R-:W-:Y:S01]  /*3560*/  BSSY B1, `(.L_x_450) ;  /* 0x0000040000017945 */ /* 0x000fe20003800000 */
[----:B------:R-:W-:Y:S01]  /*3570*/  VIADD R32, R224, 0x20 ;  /* 0x00000020e0207836 */ /* 0x000fe20000000000 */
[----:B------:R-:W-:Y:S01]  /*3580*/  CS2R R48, SRZ ;  /* 0x0000000000307805 */ /* 0x000fe2000001ff00 */
[----:B------:R-:W-:Y:S01]  /*3590*/  IMAD.MOV.U32 R31, RZ, RZ, R65 ;  /* 0x000000ffff1f7224 */ /* 0x000fe200078e0041 */
[----:B------:R-:W-:Y:S01]  /*35a0*/  PRMT R149, R30, 0x5410, R28 ;  /* 0x000054101e957816 */ /* 0x000fe2000000001c */
[----:B------:R-:W-:Y:S01]  /*35b0*/  IMAD.MOV.U32 R30, RZ, RZ, R68 ;  /* 0x000000ffff1e7224 */ /* 0x000fe200078e0044 */
[----:B------:R-:W-:Y:S01]  /*35c0*/  ISETP.GE.AND P4, PT, R32, R85, PT ;  /* 0x000000552000720c */ /* 0x000fe20003f86270 */
[----:B------:R-:W-:Y:S01]  /*35d0*/  IMAD.MOV.U32 R28, RZ, RZ, R69 ;  /* 0x000000ffff1c7224 */ /* 0x000fe200078e0045 */
[----:B------:R-:W-:Y:S01]  /*35e0*/  PRMT R151, R31, 0x5410, R29 ;  /* 0x000054101f977816 */ /* 0x000fe2000000001d */
[----:B------:R-:W-:Y:S01]  /*35f0*/  IMAD.MOV.U32 R29, RZ, RZ, R73 ;  /* 0x000000ffff1d7224 */ /* 0x000fe200078e0049 */
[----:B------:R-:W-:Y:S01]  /*3600*/  PRMT R152, R152, 0x5410, R30 ;  /* 0x0000541098987816 */ /* 0x000fe2000000001e */
[----:B------:R-:W-:Y:S01]  /*3610*/  IMAD.MOV.U32 R31, RZ, RZ, R62 ;  /* 0x000000ffff1f7224 */ /* 0x000fe200078e003e */
[----:B------:R-:W-:Y:S01]  /*3620*/  PRMT R153, R153, 0x5410, R28 ;  /* 0x0000541099997816 */ /* 0x000fe2000000001c */
[----:B------:R-:W-:Y:S01]  /*3630*/  IMAD.MOV.U32 R28, RZ, RZ, R72 ;  /* 0x000000ffff1c7224 */ /* 0x000fe200078e0048 */
[----:B------:R-:W-:Y:S01]  /*3640*/  CS2R R52, SRZ ;  /* 0x0000000000347805 */ /* 0x000fe2000001ff00 */
[----:B------:R-:W-:Y:S01]  /*3650*/  IMAD.MOV.U32 R30, RZ, RZ, R63 ;  /* 0x000000ffff1e7224 */ /* 0x000fe200078e003f */
[----:B------:R-:W-:-:S02]  /*3660*/  CS2R R56, SRZ ;  /* 0x0000000000387805 */ /* 0x000fc4000001ff00 */
[----:B------:R-:W-:Y:S02]  /*3670*/  CS2R R46, SRZ ;  /* 0x00000000002e7805 */ /* 0x000fe4000001ff00 */
[----:B------:R-:W-:Y:S01]  /*3680*/  PRMT R82, R29, 0x5410, R28 ;  /* 0x000054101d527816 */ /* 0x000fe2000000001c */
[----:B------:R-:W-:Y:S01]  /*3690*/  IMAD.MOV.U32 R28, RZ, RZ, R70 ;  /* 0x000000ffff1c7224 */ /* 0x000fe200078e0046 */
[----:B------:R-:W-:Y:S01]  /*36a0*/  PRMT R148, R30, 0x5410, R31 ;  /* 0x000054101e947816 */ /* 0x000fe2000000001f */
[----:B------:R-:W-:Y:S01]  /*36b0*/  IMAD.MOV.U32 R31, RZ, RZ, R66 ;  /* 0x000000ffff1f7224 */ /* 0x000fe200078e0042 */
[----:B------:R-:W-:Y:S01]  /*36c0*/  CS2R R50, SRZ ;  /* 0x0000000000327805 */ /* 0x000fe2000001ff00 */
[----:B------:R-:W-:Y:S01]  /*36d0*/  IMAD.MOV.U32 R30, RZ, RZ, R67 ;  /* 0x000000ffff1e7224 */ /* 0x000fe200078e0043 */
[----:B------:R-:W-:Y:S01]  /*36e0*/  PRMT R152, R28, 0x7610, R152 ;  /* 0x000076101c987816 */ /* 0x000fe20000000098 */
[----:B------:R-:W-:Y:S01]  /*36f0*/  IMAD.MOV.U32 R29, RZ, RZ, R71 ;  /* 0x000000ffff1d7224 */ /* 0x000fe200078e0047 */
[----:B------:R-:W-:Y:S01]  /*3700*/  CS2R R54, SRZ ;  /* 0x0000000000367805 */ /* 0x000fe2000001ff00 */
[----:B------:R-:W-:Y:S01]  /*3710*/  IMAD.MOV.U32 R32, RZ, RZ, R74 ;  /* 0x000000ffff207224 */ /* 0x000fe200078e004a */
[----:B------:R-:W-:Y:S01]  /*3720*/  PRMT R150, R30, 0x5410, R31 ;  /* 0x000054101e967816 */ /* 0x000fe2000000001f */
[----:B------:R-:W-:Y:S01]  /*3730*/  IMAD.MOV.U32 R33, RZ, RZ, R75 ;  /* 0x000000ffff217224 */ /* 0x000fe200078e004b */
[----:B------:R-:W-:-:S02]  /*3740*/  PRMT R154, R154, 0x5410, R29 ;  /* 0x000054109a9a7816 */ /* 0x000fc4000000001d */
[----:B------:R-:W-:Y:S01]  /*3750*/  CS2R R58, SRZ ;  /* 0x00000000003a7805 */ /* 0x000fe2000001ff00 */
[----:B------:R-:W-:Y:S06]  /*3760*/  @P4 BRA `(.L_x_451) ;  /* 0x00000000007c4947 */ /* 0x000fec0003800000 */
[----:B------:R-:W-:Y:S01]  /*3770*/  IADD3 R28, P0, P5, R98, R14, R102 ;  /* 0x0000000e621c7210 */ /* 0x000fe20007d1e066 */
[----:B------:R-:W-:Y:S01]  /*3780*/  ULDC.64 UR4, c[0x0][0x3e8] ;  /* 0x0000fa0000047ab9 */ /* 0x000fe20000000a00 */
[----:B------:R-:W-:Y:S01]  /*3790*/  ULDC.64 UR6, c[0x0][0x400] ;  /* 0x0001000000067ab9 */ /* 0x000fe20000000a00 */
[----:B------:R-:W-:Y:S02]  /*37a0*/  CS2R R56, SRZ ;  /* 0x0000000000387805 */ /* 0x000fe4000001ff00 */
[----:B------:R-:W-:Y:S02]  /*37b0*/  IADD3.X R31, R3, R11, R101, P0, P5 ;  /* 0x0000000b031f7210 */ /* 0x000fe400007ea465 */
[----:B------:R-:W-:Y:S02]  /*37c0*/  CS2R R58, SRZ ;  /* 0x00000000003a7805 */ /* 0x000fe4000001ff00 */
[----:B------:R-:W-:Y:S01]  /*37d0*/  IADD3 R29, P0, P5, R92, R12, R104 ;  /* 0x0000000c5c1d7210 */ /* 0x000fe20007d1e068 */
[----:B------:R-:W-:-:S03]  /*37e0*/  ULDC.64 UR8, c[0x0][0x208] ;  /* 0x0000820000087ab9 */ /* 0x000fc60000000a00 */
[----:B------:R-:W-:Y:S02]  /*37f0*/  IADD3.X R34, R5, R80, R103, P0, P5 ;  /* 0x0000005005227210 */ /* 0x000fe400007ea467 */
[----:B------:R-:W-:-:S04]  /*3800*/  LEA R30, P0, R28, UR4, 0x1 ;  /* 0x000000041c1e7c11 */ /* 0x000fc8000f8008ff */
[----:B------:R-:W-:Y:S02]  /*3810*/  LEA.HI.X R31, R28, UR5, R31, 0x1, P0 ;  /* 0x000000051c1f7c11 */ /* 0x000fe400080f0c1f */
[----:B------:R-:W-:-:S04]  /*3820*/  LEA R28, P0, R29, UR6, 0x1 ;  /* 0x000000061d1c7c11 */ /* 0x000fc8000f8008ff */
[----:B------:R-:W-:Y:S02]  /*3830*/  LEA.HI.X R29, R29, UR7, R34, 0x1, P0 ;  /* 0x000000071d1d7c11 */ /* 0x000fe400080f0c22 */
[----:B------:R-:W-:Y:S02]  /*3840*/  ISETP.GE.AND P0, PT, R216, R110, PT ;  /* 0x0000006ed800720c */ /* 0x000fe40003f06270 */
[----:B------:R-:W-:Y:S02]  /*3850*/  CS2R R52, SRZ ;  /* 0x0000000000347805 */ /* 0x000fe4000001ff00 */
[----:B------:R-:W-:-:S09]  /*3860*/  CS2R R54, SRZ ;  /* 0x0000000000367805 */ /* 0x000fd2000001ff00 */
[----:B------:R0:W5:Y:S04]  /*3870*/  @!P0 LDG.E.64 R56, desc[UR8][R30.64] ;  /* 0x000000081e388981 */ /* 0x000168000c1e1b00 */
[----:B------:R0:W5:Y:S01]  /*3880*/  @!P0 LDG.E.64 R58, desc[UR8][R28.64] ;  /* 0x000000081c3a8981 */ /* 0x000162000c1e1b00 */
        /* <DEDUP_REMOVED lines=10> */
[----:B------:R-:W-:-:S13]  /*3930*/  ISETP.GE.AND P0, PT, R222, R110, PT ;  /* 0x0000006ede00720c */ /* 0x000fda0003f06270 */
[----:B------:R0:W5:Y:S04]  /*3940*/  @!P0 LDG.E.64 R44, desc[UR8][R30.64+0xc0] ;  /* 0x0000c0081e2c8981 */ /* 0x000168000c1e1b00 */
[----:B------:R0:W5:Y:S02]  /*3950*/  @!P0 LDG.E.64 R46, desc[UR8][R28.64+0xc0] ;  /* 0x0000c0081c2e8981 */ /* 0x000164000c1e1b00 */
.L_x_451:
[----:B------:R-:W-:Y:S05]  /*3960*/  BSYNC B1 ;  /* 0x0000000000017941 */ /* 0x000fea0003800000 */
.L_x_450:
[----:B0----5:R-:W-:Y:S01]  /*3970*/  IMAD.MOV.U32 R29, RZ, RZ, R44 ;  /* 0x000000ffff1d7224 */ /* 0x021fe200078e002c */
[----:B------:R-:W-:Y:S01]  /*3980*/  BSSY B1, `(.L_x_452) ;  /* 0x0000044000017945 */ /* 0x000fe20003800000 */
[----:B------:R-:W-:Y:S01]  /*3990*/  IMAD.MOV.U32 R28, RZ, RZ, R45 ;  /* 0x000000ffff1c7224 */ /* 0x000fe200078e002d */
[----:B------:R-:W-:Y:S01]  /*39a0*/  PRMT R83, R32, 0x7610, R83 ;  /* 0x0000761020537816 */ /* 0x000fe20000000053 */
[----:B------:R-:W-:Y:S01]  /*39b0*/  VIADD R34, R224, 0x40 ;  /* 0x00000040e0227836 */ /* 0x000fe20000000000 */
[----:B------:R-:W-:Y:S01]  /*39c0*/  PRMT R118, R33, 0x7610, R118 ;  /* 0x0000761021767816 */ /* 0x000fe20000000076 */
[----:B------:R-:W-:Y:S01]  /*39d0*/  IMAD.MOV.U32 R31, RZ, RZ, R48 ;  /* 0x000000ffff1f7224 */ /* 0x000fe200078e0030 */
[----:B------:R-:W-:Y:S01]  /*39e0*/  PRMT R138, R29, 0x5410, R28 ;  /* 0x000054101d8a7816 */ /* 0x000fe2000000001c */
[----:B------:R-:W-:Y:S01]  /*39f0*/  IMAD.MOV.U32 R29, RZ, RZ, R52 ;  /* 0x000000ffff1d7224 */ /* 0x000fe200078e0034 */
[----:B------:R-:W-:Y:S01]  /*3a00*/  ISETP.GE.AND P5, PT, R34, R85, PT ;  /* 0x000000552200720c */ /* 0x000fe20003fa6270 */
[----:B------:R-:W-:Y:S01]  /*3a10*/  IMAD.MOV.U32 R28, RZ, RZ, R53 ;  /* 0x000000ffff1c7224 */ /* 0x000fe200078e0035 */
[----:B------:R-:W-:Y:S01]  /*3a20*/  CS2R R32, SRZ ;  /* 0x0000000000207805 */ /* 0x000fe2000001ff00 */
[----:B------:R-:W-:Y:S01]  /*3a30*/  IMAD.MOV.U32 R30, RZ, RZ, R49 ;  /* 0x000000ffff1e7224 */ /* 0x000fe200078e0031 */
[----:B------:R-:W-:-:S02]  /*3a40*/  CS2R R36, SRZ ;  /* 0x0000000000247805 */ /* 0x000fc4000001ff00 */
[----:B------:R-:W-:Y:S02]  /*3a50*/  CS2R R40, SRZ ;  /* 0x0000000000287805 */ /* 0x000fe4000001ff00 */
[----:B------:R-:W-:Y:S01]  /*3a60*/  PRMT R144, R29, 0x5410, R28 ;  /* 0x000054101d907816 */ /* 0x000fe2000000001c */
[----:B------:R-:W-:Y:S01]  /*3a70*/  IMAD.MOV.U32 R29, RZ, RZ, R46 ;  /* 0x000000ffff1d7224 */ /* 0x000fe200078e002e */
[----:B------:R-:W-:Y:S02]  /*3a80*/  MOV R28, R47 ;  /* 0x0000002f001c7202 */ /* 0x000fe40000000f00 */
[----:B------:R-:W-:Y:S02]  /*3a90*/  CS2R R34, SRZ ;  /* 0x0000000000227805 */ /* 0x000fe4000001ff00 */
[----:B------:R-:W-:Y:S01]  /*3aa0*/  PRMT R142, R31, 0x5410, R30 ;  /* 0x000054101f8e7816 */ /* 0x000fe2000000001e */
[----:B------:R-:W-:Y:S01]  /*3ab0*/  IMAD.MOV.U32 R31, RZ, RZ, R56 ;  /* 0x000000ffff1f7224 */ /* 0x000fe200078e0038 */
[----:B------:R-:W-:Y:S01]  /*3ac0*/  PRMT R139, R29, 0x5410, R28 ;  /* 0x000054101d8b7816 */ /* 0x000fe2000000001c */
[----:B------:R-:W-:Y:S01]  /*3ad0*/  IMAD.MOV.U32 R30, RZ, RZ, R57 ;  /* 0x000000ffff1e7224 */ /* 0x000fe200078e0039 */
[----:B------:R-:W-:Y:S01]  /*3ae0*/  CS2R R38, SRZ ;  /* 0x0000000000267805 */ /* 0x000fe2000001ff00 */
[----:B------:R-:W-:Y:S01]  /*3af0*/  IMAD.MOV.U32 R29, RZ, RZ, R54 ;  /* 0x000000ffff1d7224 */ /* 0x000fe200078e0036 */
[----:B------:R-:W-:Y:S01]  /*3b00*/  CS2R R42, SRZ ;  /* 0x00000000002a7805 */ /* 0x000fe2000001ff00 */
[----:B------:R-:W-:Y:S01]  /*3b10*/  IMAD.MOV.U32 R28, RZ, RZ, R55 ;  /* 0x000000ffff1c7224 */ /* 0x000fe200078e0037 */
[----:B------:R-:W-:Y:S01]  /*3b20*/  PRMT R146, R31, 0x5410, R30 ;  /* 0x000054101f927816 */ /* 0x000fe2000000001e */
[----:B------:R-:W-:-:S02]  /*3b30*/  IMAD.MOV.U32 R31, RZ, RZ, R50 ;  /* 0x000000ffff1f7224 */ /* 0x000fc400078e0032 */
[----:B------:R-:W-:Y:S01]  /*3b40*/  IMAD.MOV.U32 R30, RZ, RZ, R51 ;  /* 0x000000ffff1e7224 */ /* 0x000fe200078e0033 */
[----:B------:R-:W-:Y:S01]  /*3b50*/  PRMT R145, R29, 0x5410, R28 ;  /* 0x000054101d917816 */ /* 0x000fe2000000001c */
[----:B------:R-:W-:Y:S02]  /*3b60*/  IMAD.MOV.U32 R29, RZ, RZ, R58 ;  /* 0x000000ffff1d7224 */ /* 0x000fe400078e003a */
[----:B------:R-:W-:Y:S01]  /*3b70*/  IMAD.MOV.U32 R28, RZ, RZ, R59 ;  /* 0x000000ffff1c7224 */ /* 0x000fe200078e003b */
[----:B------:R-:W-:Y:S02]  /*3b80*/  PRMT R143, R31, 0x5410, R30 ;  /* 0x000054101f8f7816 */ /* 0x000fe4000000001e */
[----:B------:R-:W-:Y:S02]  /*3b90*/  CS2R R30, SRZ ;  /* 0x00000000001e7805 */ /* 0x000fe4000001ff00 */
[----:B------:R-:W-:Y:S02]  /*3ba0*/  PRMT R147, R29, 0x5410, R28 ;  /* 0x000054101d937816 */ /* 0x000fe4000000001c */
[----:B------:R-:W-:Y:S01]  /*3bb0*/  CS2R R28, SRZ ;  /* 0x00000000001c7805 */ /* 0x000fe2000001ff00 */
[----:B------:R-:W-:Y:S06]  /*3bc0*/  @P5 BRA `(.L_x_453) ;  /* 0x00000000007c5947 */ /* 0x000fec0003800000 */
[----:B------:R-:W-:Y:S01]  /*3bd0*/  IADD3 R15, P0, P6, R98, R106, R14 ;  /* 0x0000006a620f7210 */ /* 0x000fe20007e1e00e */
[----:B------:R-:W-:Y:S01]  /*3be0*/  ULDC.64 UR4, c[0x0][0x3e8] ;  /* 0x0000fa0000047ab9 */ /* 0x000fe20000000a00 */
[----:B------:R-:W-:Y:S02]  /*3bf0*/  CS2R R40, SRZ ;  /* 0x0000000000287805 */ /* 0x000fe4000001ff00 */
[----:B------:R-:W-:Y:S02]  /*3c00*/  CS2R R42, SRZ ;  /* 0x00000000002a7805 */ /* 0x000fe4000001ff00 */
[----:B------:R-:W-:Y:S01]  /*3c10*/  IADD3.X R11, R3, R105, R11, P0, P6 ;  /* 0x00000069030b7210 */ /* 0x000fe200007ec40b */
[----:B------:R-:W-:Y:S01]  /*3c20*/  ULDC.64 UR6, c[0x0][0x208] ;  /* 0x0000820000067ab9 */ /* 0x000fe20000000a00 */
[----:B------:R-:W-:-:S04]  /*3c30*/  IADD3 R13, P0, P6, R92, R108, R12 ;  /* 0x0000006c5c0d7210 */ /* 0x000fc80007e1e00c */
[----:B------:R-:W-:Y:S02]  /*3c40*/  IADD3.X R80, R5, R107, R80, P0, P6 ;  /* 0x0000006b05507210 */ /* 0x000fe400007ec450 */
[----:B------:R-:W-:-:S04]  /*3c50*/  LEA R14, P0, R15, UR4, 0x1 ;  /* 0x000000040f0e7c11 */ /* 0x000fc8000f8008ff */
[----:B------:R-:W-:Y:S01]  /*3c60*/  LEA.HI.X R15, R15, UR5, R11, 0x1, P0 ;  /* 0x000000050f0f7c11 */ /* 0x000fe200080f0c0b */
[----:B------:R-:W-:Y:S02]  /*3c70*/  ULDC.64 UR4, c[0x0][0x400] ;  /* 0x0001000000047ab9 */ /* 0x000fe40000000a00 */
        /* <DEDUP_REMOVED lines=20> */
.L_x_453:
[----:B------:R-:W-:Y:S05]  /*3dc0*/  BSYNC B1 ;  /* 0x0000000000017941 */ /* 0x000fea0003800000 */
.L_x_452:
[----:B0----5:R-:W-:Y:S01]  /*3dd0*/  IMAD.MOV.U32 R12, RZ, RZ, R28 ;  /* 0x000000ffff0c7224 */ /* 0x021fe200078e001c */
[----:B------:R-:W-:Y:S01]  /*3de0*/  ULOP3.LUT UR4, UR60, 0x1, URZ, 0xfc, !UPT ;  /* 0x000000013c047892 */ /* 0x000fe2000f8efc3f */
[----:B------:R-:W-:-:S03]  /*3df0*/  IMAD.MOV.U32 R11, RZ, RZ, R29 ;  /* 0x000000ffff0b7224 */ /* 0x000fc600078e001d */
[----:B------:R-:W-:Y:S02]  /*3e00*/  UISETP.NE.AND UP0, UPT, UR4, 0x3, UPT ;  /* 0x000000030400788c */ /* 0x000fe4000bf05270 */
[----:B------:R-:W-:Y:S01]  /*3e10*/  PRMT R128, R12, 0x5410, R11 ;  /* 0x000054100c807816 */ /* 0x000fe2000000000b */
[----:B------:R-:W-:Y:S02]  /*3e20*/  IMAD.MOV.U32 R12, RZ, RZ, R32 ;  /* 0x000000ffff0c7224 */ /* 0x000fe400078e0020 */
[----:B------:R-:W-:Y:S01]  /*3e30*/  IMAD.MOV.U32 R11, RZ, RZ, R33 ;  /* 0x000000ffff0b7224 */ /* 0x000fe200078e0021 */
[----:B------:R-:W-:-:S04]  /*3e40*/  PLOP3.LUT P0, PT, PT, PT, UP0, 0x80, 0x0 ;  /* 0x000000000000781c */ /* 0x000fc80003f0f008 */
[----:B------:R-:W-:Y:S01]  /*3e50*/  PRMT R134, R12, 0x5410, R11 ;  /* 0x000054100c867816 */ /* 0x000fe2000000000b */
[----:B------:R-:W-:Y:S02]  /*3e60*/  IMAD.MOV.U32 R12, RZ, RZ, R36 ;  /* 0x000000ffff0c7224 */ /* 0x000fe400078e0024 */
[----:B------:R-:W-:-:S05]  /*3e70*/  IMAD.MOV.U32 R11, RZ, RZ, R37 ;  /* 0x000000ffff0b7224 */ /* 0x000fca00078e0025 */
[----:B------:R-:W-:Y:S01]  /*3e80*/  PRMT R136, R12, 0x5410, R11 ;  /* 0x000054100c887816 */ /* 0x000fe2000000000b */
[----:B------:R-:W-:Y:S02]  /*3e90*/  IMAD.MOV.U32 R12, RZ, RZ, R40 ;  /* 0x000000ffff0c7224 */ /* 0x000fe400078e0028 */
[----:B------:R-:W-:-:S05]  /*3ea0*/  IMAD.MOV.U32 R11, RZ, RZ, R41 ;  /* 0x000000ffff0b7224 */ /* 0x000fca00078e0029 */
[----:B------:R-:W-:Y:S01]  /*3eb0*/  PRMT R140, R12, 0x5410, R11 ;  /* 0x000054100c8c7816 */ /* 0x000fe2000000000b */
[----:B------:R-:W-:Y:S02]  /*3ec0*/  IMAD.MOV.U32 R12, RZ, RZ, R30 ;  /* 0x000000ffff0c7224 */ /* 0x000fe400078e001e */
[----:B------:R-:W-:-:S05]  /*3ed0*/  IMAD.MOV.U32 R11, RZ, RZ, R31 ;  /* 0x000000ffff0b7224 */ /* 0x000fca00078e001f */
[----:B------:R-:W-:Y:S01]  /*3ee0*/  PRMT R132, R12, 0x5410, R11 ;  /* 0x000054100c847816 */ /* 0x000fe2000000000b */
        /* <DEDUP_REMOVED lines=12> */
[----:B------:R-:W-:Y:S06]  /*3fb0*/  @!P0 BRA `(.L_x_454) ;  /* 0x0000000000048947 */ /* 0x000fec0003800000 */
[----:B------:R-:W-:Y:S01]  /*3fc0*/  BPT.TRAP 0x1 ;  /* 0x000000040000795c */ /* 0x000fe20000300000 */
.L_x_454:
[----:B------:R-:W-:Y:S01]  /*3fd0*/  LEA R86, R213, R23, 0x3 ;  /* 0x00000017d5567211 */ /* 0x000fe200078e18ff */
[----:B------:R-:W-:Y:S01]  /*3fe0*/  BSSY B1, `(.L_x_455) ;  /* 0x0000004000017945 */ /* 0x000fe20003800000 */
[----:B------:R-:W-:-:S04]  /*3ff0*/  SHF.L.U32 R87, R225, 0x1f, RZ ;  /* 0x0000001fe1577819 */ /* 0x000fc800000006ff */
[----:B------:R-:W0:Y:S02]  /*4000*/  SYNCS.PHASECHK.TRANS64.TRYWAIT P6, [R86+URZ+0x38890], R87 ;  /* 0x03889057560075a7 */ /* 0x000e2400080c017f */
[----:B0-----:R-:W-:Y:S05]  /*4010*/  @!P6 BRA `(.L_x_456) ;  /* 0x0000027000f4e947 */ /* 0x001fea0003800000 */
.L_x_810:
[----:B------:R-:W-:Y:S05]  /*4020*/  BSYNC B1 ;  /* 0x0000000000017941 */ /* 0x000fea0003800000 */
.L_x_455:
[----:B------:R-:W-:-:S03]  /*4030*/  UMOV UR4, 0xffffffff ;  /* 0xffffffff00047882 */ /* 0x000fc60000000000 */
[----:B------:R-:W-:Y:S05]  /*4040*/  BRA.DIV UR4, `(.L_x_457) ;  /* 0x0000027204fc7947 */ /* 0x000fea000b800000 */
[----:B------:R1:W2:Y:S04]  /*4050*/  SHFL.IDX PT, R80, R116, RZ, 0x181f ;  /* 0x00181fff74507589 */ /* 0x0002a800000e0000 */
[----:B------:R1:W3:Y:S02]  /*4060*/  SHFL.IDX PT, R11, R117, RZ, 0x181f ;  /* 0x00181fff750b7589 */ /* 0x0002e400000e0000 */
.L_x_814:
[----:B------:R-:W-:Y:S04]  /*4070*/  BSSY B1, `(.L_x_458) ;  /* 0x00000ee000017945 */ /* 0x000fe80003800000 */
[----:B------:R-:W-:Y:S05]  /*4080*/  @P3 BRA `(.L_x_459) ;  /* 0x0000000c00b03947 */ /* 0x000fea0003800000 */
[----:B------:R-:W-:Y:S01]  /*4090*/  ISETP.NE.AND P3, PT, R0, RZ, PT ;  /* 0x000000ff0000720c */ /* 0x000fe20003f65270 */
[----:B------:R-:W-:-:S12]  /*40a0*/  BSSY B2, `(.L_x_460) ;  /* 0x0000038000027945 */ /* 0x000fd80003800000 */
[----:B------:R-:W-:Y:S05]  /*40b0*/  @!P3 BRA `(.L_x_461) ;  /* 0x0000000000d8b947 */ /* 0x000fea0003800000 */
[----:B------:R4:W0:Y:S01]  /*40c0*/  LDS.128 R12, [R78+0x24400] ;  /* 0x024400004e0c7984 */ /* 0x0008220000000c00 */
[----:B------:R-:W-:Y:S01]  /*40d0*/  ISETP.GE.AND P3, PT, R216, R110, PT ;  /* 0x0000006ed800720c */ /* 0x000fe20003f66270 */
[----:B------:R-:W-:-:S12]  /*40e0*/  BSSY B3, `(.L_x_462) ;  /* 0x000002f000037945 */ /* 0x000fd80003800000 */
[----:B----4-:R-:W-:Y:S05]  /*40f0*/  @P3 BRA `(.L_x_463) ;  /* 0x0000000000b43947 */ /* 0x010fea0003800000 */
[--C-:B------:R-:W-:Y:S02]  /*4100*/  SHF.R.U64 R72, R72, 0x10, R73.reuse ;  /* 0x0000001048487819 */ /* 0x100fe40000001249 */
[----:B------:R-:W-:Y:S02]  /*4110*/  SHF.R.U32.HI R81, RZ, 0x10, R73 ;  /* 0x00000010ff517819 */ /* 0x000fe40000011649 */
[--C-:B------:R-:W-:Y:S02]  /*4120*/  SHF.R.U64 R73, R74, 0x10, R75.reuse ;  /* 0x000000104a497819 */ /* 0x100fe4000000124b */
[----:B------:R-:W-:Y:S02]  /*4130*/  SHF.R.U32.HI R75, RZ, 0x10, R75 ;  /* 0x00000010ff4b7819 */ /* 0x000fe4000001164b */
[----:B------:R-:W-:Y:S01]  /*4140*/  PRMT R73, R83, 0x5410, R73 ;  /* 0x0000541053497816 */ /* 0x000fe20000000049 */
[----:B0-----:R-:W-:Y:S01]  /*4150*/  IMAD.U32 R83, R13, 0x10000, RZ ;  /* 0x000100000d537824 */ /* 0x001fe200078e00ff */
[----:B------:R-:W-:-:S02]  /*4160*/  PRMT R72, R82, 0x5432, R72 ;  /* 0x0000543252487816 */ /* 0x000fc40000000048 */
[----:B------:R-:W-:Y:S02]  /*4170*/  PRMT R74, R82, 0x5410, R81 ;  /* 0x00005410524a7816 */ /* 0x000fe40000000051 */
[----:B------:R-:W-:Y:S02]  /*4180*/  PRMT R81, R118, 0x5410, R75 ;  /* 0x0000541076517816 */ /* 0x000fe4000000004b */
[----:B------:R-:W-:Y:S01]  /*4190*/  LOP3.LUT R75, R13, 0xffff0000, RZ, 0xc0, !PT ;  /* 0xffff00000d4b7812 */ /* 0x000fe200078ec0ff */
[----:B------:R-:W-:Y:S01]  /*41a0*/  IMAD.U32 R119, R74, 0x10000, RZ ;  /* 0x000100004a777824 */ /* 0x000fe200078e00ff */
[C---:B------:R-:W-:Y:S01]  /*41b0*/  LOP3.LUT R82, R73.reuse, 0xffff0000, RZ, 0xc0, !PT ;  /* 0xffff000049527812 */ /* 0x040fe200078ec0ff */
[----:B------:R-:W-:Y:S01]  /*41c0*/  IMAD.U32 R73, R73, 0x10000, RZ ;  /* 0x0001000049497824 */ /* 0x000fe200078e00ff */
[C---:B------:R-:W-:Y:S01]  /*41d0*/  LOP3.LUT R118, R72.reuse, 0xffff0000, RZ, 0xc0, !PT ;  /* 0xffff000048767812 */ /* 0x040fe200078ec0ff */
[----:B------:R-:W-:Y:S01]  /*41e0*/  IMAD.U32 R72, R72, 0x10000, RZ ;  /* 0x0001000048487824 */ /* 0x000fe200078e00ff */
[----:B------:R-:W-:Y:S01]  /*41f0*/  LOP3.LUT R74, R74, 0xffff0000, RZ, 0xc0, !PT ;  /* 0xffff00004a4a7812 */ /* 0x000fe200078ec0ff */
[----:B------:R-:W-:-:S02]  /*4200*/  FMUL.FTZ R13, R75, R82 ;  /* 0x000000524b0d7220 */ /* 0x000fc40000410000 */
[-C--:B------:R-:W-:Y:S02]  /*4210*/  FMUL.FTZ R75, R75, R118.reuse ;  /* 0x000000764b4b7220 */ /* 0x080fe40000410000 */
[C---:B------:R-:W-:Y:S01]  /*4220*/  FFMA.FTZ R13, R83.reuse, R118, -R13 ;  /* 0x00000076530d7223 */ /* 0x040fe2000001080d */
[C---:B------:R-:W-:Y:S01]  /*4230*/  LOP3.LUT R118, R14.reuse, 0xffff0000, RZ, 0xc0, !PT ;  /* 0xffff00000e767812 */ /* 0x040fe200078ec0ff */
[----:B------:R-:W-:Y:S01]  /*4240*/  FFMA.FTZ R75, R83, R82, R75 ;  /* 0x00000052534b7223 */ /* 0x000fe2000001004b */
[C---:B------:R-:W-:Y:S01]  /*4250*/  IMAD.U32 R82, R81.reuse, 0x10000, RZ ;  /* 0x0001000051527824 */ /* 0x040fe200078e00ff */
[----:B------:R-:W-:Y:S01]  /*4260*/  LOP3.LUT R81, R81, 0xffff0000, RZ, 0xc0, !PT ;  /* 0xffff000051517812 */ /* 0x000fe200078ec0ff */
[----:B------:R-:W-:Y:S02]  /*4270*/  IMAD.U32 R83, R14, 0x10000, RZ ;  /* 0x000100000e537824 */ /* 0x000fe400078e00ff */
[C---:B------:R-:W-:Y:S01]  /*4280*/  FMUL.FTZ R14, R118.reuse, R82 ;  /* 0x00000052760e7220 */ /* 0x040fe20000410000 */
[----:B------:R-:W-:Y:S01]  /*4290*/  FMUL.FTZ R118, R118, R119 ;  /* 0x0000007776767220 */ /* 0x000fe20000410000 */
[----:B------:R-:W-:-:S02]  /*42a0*/  F2FP.BF16.F32.PACK_AB R13, R75, R13 ;  /* 0x0000000d4b0d723e */ /* 0x000fc400000010ff */
[C---:B------:R-:W-:Y:S01]  /*42b0*/  FFMA.FTZ R14, R83.reuse, R119, -R14 ;  /* 0x00000077530e7223 */ /* 0x040fe2000001080e */
[----:B------:R-:W-:Y:S01]  /*42c0*/  FFMA.FTZ R82, R83, R82, R118 ;  /* 0x0000005253527223 */ /* 0x000fe20000010076 */
[C---:B------:R-:W-:Y:S01]  /*42d0*/  LOP3.LUT R83, R15.reuse, 0xffff0000, RZ, 0xc0, !PT ;  /* 0xffff00000f537812 */ /* 0x040fe200078ec0ff */
[----:B------:R-:W-:-:S03]  /*42e0*/  IMAD.U32 R118, R15, 0x10000, RZ ;  /* 0x000100000f767824 */ /* 0x000fc600078e00ff */
[----:B------:R-:W-:Y:S01]  /*42f0*/  F2FP.BF16.F32.PACK_AB R14, R82, R14 ;  /* 0x0000000e520e723e */ /* 0x000fe200000010ff */
[----:B------:R-:W-:-:S04]  /*4300*/  FMUL.FTZ R15, R83, R81 ;  /* 0x00000051530f7220 */ /* 0x000fc80000410000 */
[-C--:B------:R-:W-:Y:S01]  /*4310*/  FFMA.FTZ R15, R118, R74.reuse, -R15 ;  /* 0x0000004a760f7223 */ /* 0x080fe2000001080f */
[----:B------:R-:W-:-:S04]  /*4320*/  FMUL.FTZ R74, R83, R74 ;  /* 0x0000004a534a7220 */ /* 0x000fc80000410000 */
[----:B------:R-:W-:Y:S01]  /*4330*/  FFMA.FTZ R81, R118, R81, R74 ;  /* 0x0000005176517223 */ /* 0x000fe2000001004a */
[C---:B------:R-:W-:Y:S01]  /*4340*/  LOP3.LUT R74, R12.reuse, 0xffff0000, RZ, 0xc0, !PT ;  /* 0xffff00000c4a7812 */ /* 0x040fe200078ec0ff */
[----:B------:R-:W-:-:S03]  /*4350*/  IMAD.U32 R12, R12, 0x10000, RZ ;  /* 0x000100000c0c7824 */ /* 0x000fc600078e00ff */
[----:B------:R-:W-:Y:S01]  /*4360*/  F2FP.BF16.F32.PACK_AB R15, R81, R15 ;  /* 0x0000000f510f723e */ /* 0x000fe200000010ff */
[C---:B------:R-:W-:Y:S01]  /*4370*/  FMUL.FTZ R83, R74.reuse, R73 ;  /* 0x000000494a537220 */ /* 0x040fe20000410000 */
[----:B------:R-:W-:-:S03]  /*4380*/  FMUL.FTZ R74, R74, R72 ;  /* 0x000000484a4a7220 */ /* 0x000fc60000410000 */
[C---:B------:R-:W-:Y:S01]  /*4390*/  FFMA.FTZ R83, R12.reuse, R72, -R83 ;  /* 0x000000480c537223 */ /* 0x040fe20000010853 */
[----:B------:R-:W-:-:S05]  /*43a0*/  FFMA.FTZ R74, R12, R73, R74 ;  /* 0x000000490c4a7223 */ /* 0x000fca000001004a */
[----:B------:R-:W-:-:S05]  /*43b0*/  F2FP.BF16.F32.PACK_AB R74, R74, R83 ;  /* 0x000000534a4a723e */ /* 0x000fca00000010ff */
[----:B------:R-:W-:-:S07]  /*43c0*/  IMAD.MOV.U32 R12, RZ, RZ, R74 ;  /* 0x000000ffff0c7224 */ /* 0x000fce00078e004a */
.L_x_463:
[----:B------:R-:W-:Y:S05]  /*43d0*/  BSYNC B3 ;  /* 0x0000000000037941 */ /* 0x000fea0003800000 */
.L_x_462:
[----:B---3--:R-:W-:Y:S01]  /*43e0*/  LEA R72, P3, R16, R11, 0x1 ;  /* 0x0000000b10487211 */ /* 0x008fe200078608ff */
[----:B------:R-:W-:-:S03]  /*43f0*/  ULDC.64 UR4, c[0x0][0x208] ;  /* 0x0000820000047ab9 */ /* 0x000fc60000000a00 */
[----:B--2---:R-:W-:-:S05]  /*4400*/  LEA.HI.X R73, R16, R80, R17, 0x1, P3 ;  /* 0x0000005010497211 */ /* 0x004fca00018f0c11 */
[----:B0-----:R4:W-:Y:S04]  /*4410*/  ST.E.128 desc[UR4][R72.64], R12 ;  /* 0x0000000c48007985 */ /* 0x0019e8000c101d04 */
.L_x_461:
[----:B------:R-:W-:Y:S05]  /*4420*/  BSYNC B2 ;  /* 0x0000000000027941 */ /* 0x000fea0003800000 */
.L_x_460:
[----:B------:R-:W-:Y:S01]  /*4430*/  ISETP.NE.AND P3, PT, R20, RZ, PT ;  /* 0x000000ff1400720c */ /* 0x000fe20003f65270 */
[----:B------:R-:W-:-:S12]  /*4440*/  BSSY B2, `(.L_x_464) ;  /* 0x000003a000027945 */ /* 0x000fd80003800000 */
[----:B------:R-:W-:Y:S05]  /*4450*/  @!P3 BRA `(.L_x_465) ;  /* 0x0000000000e0b947 */ /* 0x000fea0003800000 */
[----:B----4-:R4:W0:Y:S01]  /*4460*/  LDS.128 R12, [R78+0x26c00] ;  /* 0x026c00004e0c7984 */ /* 0x0108220000000c00 */
[----:B------:R-:W-:Y:S01]  /*4470*/  ISETP.GE.AND P3, PT, R221, R110, PT ;  /* 0x0000006edd00720c */ /* 0x000fe20003f66270 */
[----:B------:R-:W-:-:S12]  /*4480*/  BSSY B3, `(.L_x_466) ;  /* 0x0000031000037945 */ /* 0x000fd80003800000 */
[----:B----4-:R-:W-:Y:S05]  /*4490*/  @P3 BRA `(.L_x_467) ;  /* 0x0000000000bc3947 */ /* 0x010fea0003800000 */
[--C-:B------:R-:W-:Y:S01]  /*44a0*/  SHF.R.U64 R68, R68, 0x10, R69.reuse ;  /* 0x0000001044447819 */ /* 0x100fe20000001245 */
[----:B0-----:R-:W-:Y:S01]  /*44b0*/  IMAD.U32 R73, R13, 0x10000, RZ ;  /* 0x000100000d497824 */ /* 0x001fe200078e00ff */
[----:B------:R-:W-:Y:S02]  /*44c0*/  SHF.R.U32.HI R72, RZ, 0x10, R69 ;  /* 0x00000010ff487819 */ /* 0x000fe40000011645 */
[--C-:B------:R-:W-:Y:S02]  /*44d0*/  SHF.R.U64 R69, R70, 0x10, R71.reuse ;  /* 0x0000001046457819 */ /* 0x100fe40000001247 */
[----:B------:R-:W-:Y:S02]  /*44e0*/  SHF.R.U32.HI R70, RZ, 0x10, R71 ;  /* 0x00000010ff467819 */ /* 0x000fe40000011647 */
[C---:B------:R-:W-:Y:S02]  /*44f0*/  PRMT R71, R152.reuse, 0x5410, R69 ;  /* 0x0000541098477816 */ /* 0x040fe40000000045 */
[----:B------:R-:W-:-:S02]  /*4500*/  PRMT R68, R152, 0x5432, R68 ;  /* 0x0000543298447816 */ /* 0x000fc40000000044 */
[----:B------:R-:W-:Y:S02]  /*4510*/  LOP3.LUT R75, R13, 0xffff0000, RZ, 0xc0, !PT ;  /* 0xffff00000d4b7812 */ /* 0x000fe400078ec0ff */
[C---:B------:R-:W-:Y:S01]  /*4520*/  LOP3.LUT R74, R71.reuse, 0xffff0000, RZ, 0xc0, !PT ;  /* 0xffff0000474a7812 */ /* 0x040fe200078ec0ff */
[----:B------:R-:W-:Y:S01]  /*4530*/  IMAD.U32 R71, R71, 0x10000, RZ ;  /* 0x0001000047477824 */ /* 0x000fe200078e00ff */
[----:B------:R-:W-:Y:S02]  /*4540*/  PRMT R69, R154, 0x5432, R70 ;  /* 0x000054329a457816 */ /* 0x000fe40000000046 */
[C---:B------:R-:W-:Y:S01]  /*4550*/  LOP3.LUT R13, R68.reuse, 0xffff0000, RZ, 0xc0, !PT ;  /* 0xffff0000440d7812 */ /* 0x040fe200078ec0ff */
[----:B------:R-:W-:Y:S01]  /*4560*/  FMUL.FTZ R70, R75, R74 ;  /* 0x0000004a4b467220 */ /* 0x000fe20000410000 */
[----:B------:R-:W-:Y:S01]  /*4570*/  PRMT R72, R153, 0x5432, R72 ;  /* 0x0000543299487816 */ /* 0x000fe20000000048 */
[----:B------:R-:W-:Y:S02]  /*4580*/  IMAD.U32 R68, R68, 0x10000, RZ ;  /* 0x0001000044447824 */ /* 0x000fe400078e00ff */
[-C--:B------:R-:W-:Y:S01]  /*4590*/  FFMA.FTZ R70, R73, R13.reuse, -R70 ;  /* 0x0000000d49467223 */ /* 0x080fe20000010846 */
[----:B------:R-:W-:Y:S01]  /*45a0*/  FMUL.FTZ R13, R75, R13 ;  /* 0x0000000d4b0d7220 */ /* 0x000fe20000410000 */
[C---:B------:R-:W-:Y:S01]  /*45b0*/  IMAD.U32 R75, R72.reuse, 0x10000, RZ ;  /* 0x00010000484b7824 */ /* 0x040fe200078e00ff */
[----:B------:R-:W-:-:S02]  /*45c0*/  LOP3.LUT R72, R72, 0xffff0000, RZ, 0xc0, !PT ;  /* 0xffff000048487812 */ /* 0x000fc400078ec0ff */
[----:B------:R-:W-:Y:S01]  /*45d0*/  FFMA.FTZ R13, R73, R74, R13 ;  /* 0x0000004a490d7223 */ /* 0x000fe2000001000d */
[C---:B------:R-:W-:Y:S01]  /*45e0*/  LOP3.LUT R74, R14.reuse, 0xffff0000, RZ, 0xc0, !PT ;  /* 0xffff00000e4a7812 */ /* 0x040fe200078ec0ff */
[C---:B------:R-:W-:Y:S01]  /*45f0*/  IMAD.U32 R73, R69.reuse, 0x10000, RZ ;  /* 0x0001000045497824 */ /* 0x040fe200078e00ff */
[----:B------:R-:W-:Y:S01]  /*4600*/  LOP3.LUT R69, R69, 0xffff0000, RZ, 0xc0, !PT ;  /* 0xffff000045457812 */ /* 0x000fe200078ec0ff */
[----:B------:R-:W-:Y:S01]  /*4610*/  IMAD.U32 R14, R14, 0x10000, RZ ;  /* 0x000100000e0e7824 */ /* 0x000fe200078e00ff */
[----:B------:R-:W-:Y:S01]  /*4620*/  F2FP.BF16.F32.PACK_AB R13, R13, R70 ;  /* 0x000000460d0d723e */ /* 0x000fe200000010ff */
[C---:B------:R-:W-:Y:S01]  /*4630*/  FMUL.FTZ R81, R74.reuse, R73 ;  /* 0x000000494a517220 */ /* 0x040fe20000410000 */
[----:B------:R-:W-:-:S03]  /*4640*/  FMUL.FTZ R74, R74, R75 ;  /* 0x0000004b4a4a7220 */ /* 0x000fc60000410000 */
[C---:B------:R-:W-:Y:S01]  /*4650*/  FFMA.FTZ R81, R14.reuse, R75, -R81 ;  /* 0x0000004b0e517223 */ /* 0x040fe20000010851 */
[----:B------:R-:W-:Y:S01]  /*4660*/  FFMA.FTZ R74, R14, R73, R74 ;  /* 0x000000490e4a7223 */ /* 0x000fe2000001004a */
[C---:B------:R-:W-:Y:S01]  /*4670*/  LOP3.LUT R14, R15.reuse, 0xffff0000, RZ, 0xc0, !PT ;  /* 0xffff00000f0e7812 */ /* 0x040fe200078ec0ff */
[----:B------:R-:W-:-:S03]  /*4680*/  IMAD.U32 R15, R15, 0x10000, RZ ;  /* 0x000100000f0f7824 */ /* 0x000fc600078e00ff */
        /* <DEDUP_REMOVED lines=12> */
[----:B------:R-:W-:Y:S01]  /*4750*/  F2FP.BF16.F32.PACK_AB R69, R15, R69 ;  /* 0x000000450f45723e */ /* 0x000fe200000010ff */
[----:B------:R-:W-:Y:S02]  /*4760*/  IMAD.MOV.U32 R15, RZ, RZ, R14 ;  /* 0x000000ffff0f7224 */ /* 0x000fe400078e000e */
[----:B------:R-:W-:Y:S02]  /*4770*/  IMAD.MOV.U32 R14, RZ, RZ, R74 ;  /* 0x000000ffff0e7224 */ /* 0x000fe400078e004a */
[----:B------:R-:W-:-:S07]  /*4780*/  IMAD.MOV.U32 R12, RZ, RZ, R69 ;  /* 0x000000ffff0c7224 */ /* 0x000fce00078e0045 */
.L_x_467:
[----:B------:R-:W-:Y:S05]  /*4790*/  BSYNC B3 ;  /* 0x0000000000037941 */ /* 0x000fea0003800000 */
.L_x_466:
[----:B---3--:R-:W-:Y:S01]  /*47a0*/  LEA R68, P3, R212, R11, 0x1 ;  /* 0x0000000bd4447211 */ /* 0x008fe200078608ff */
[----:B------:R-:W-:-:S03]  /*47b0*/  ULDC.64 UR4, c[0x0][0x208] ;  /* 0x0000820000047ab9 */ /* 0x000fc60000000a00 */
[----:B--2---:R-:W-:-:S05]  /*47c0*/  LEA.HI.X R69, R212, R80, R215, 0x1, P3 ;  /* 0x00000050d4457211 */ /* 0x004fca00018f0cd7 */
[----:B0-----:R0:W-:Y:S04]  /*47d0*/  ST.E.128 desc[UR4][R68.64], R12 ;  /* 0x0000000c44007985 */ /* 0x0011e8000c101d04 */
.L_x_465:
[----:B------:R-:W-:Y:S05]  /*47e0*/  BSYNC B2 ;  /* 0x0000000000027941 */ /* 0x000fea0003800000 */
.L_x_464:
[----:B------:R-:W-:Y:S01]  /*47f0*/  ISETP.NE.AND P3, PT, R21, RZ, PT ;  /* 0x000000ff1500720c */ /* 0x000fe20003f65270 */
[----:B------:R-:W-:-:S12]  /*4800*/  BSSY B2, `(.L_x_468) ;  /* 0x000003a000027945 */ /* 0x000fd80003800000 */
[----:B------:R-:W-:Y:S05]  /*4810*/  @!P3 BRA `(.L_x_469) ;  /* 0x0000000000e0b947 */ /* 0x000fea0003800000 */
[----:B0---4-:R0:W4:Y:S01]  /*4820*/  LDS.128 R12, [R78+0x29400] ;  /* 0x029400004e0c7984 */ /* 0x0111220000000c00 */
[----:B------:R-:W-:Y:S01]  /*4830*/  ISETP.GE.AND P3, PT, R220, R110, PT ;  /* 0x0000006edc00720c */ /* 0x000fe20003f66270 */
[----:B------:R-:W-:-:S12]  /*4840*/  BSSY B3, `(.L_x_470) ;  /* 0x0000031000037945 */ /* 0x000fd80003800000 */
[----:B0-----:R-:W-:Y:S05]  /*4850*/  @P3 BRA `(.L_x_471) ;  /* 0x0000000000bc3947 */ /* 0x001fea0003800000 */
[--C-:B------:R-:W-:Y:S01]  /*4860*/  SHF.R.U64 R64, R64, 0x10, R65.reuse ;  /* 0x0000001040407819 */ /* 0x100fe20000001241 */
[----:B----4-:R-:W-:Y:S01]  /*4870*/  IMAD.U32 R69, R13, 0x10000, RZ ;  /* 0x000100000d457824 */ /* 0x010fe200078e00ff */
[----:B------:R-:W-:Y:S02]  /*4880*/  SHF.R.U32.HI R68, RZ, 0x10, R65 ;  /* 0x00000010ff447819 */ /* 0x000fe40000011641 */
[--C-:B------:R-:W-:Y:S02]  /*4890*/  SHF.R.U64 R65, R66, 0x10, R67.reuse ;  /* 0x0000001042417819 */ /* 0x100fe40000001243 */
[----:B------:R-:W-:Y:S02]  /*48a0*/  SHF.R.U32.HI R66, RZ, 0x10, R67 ;  /* 0x00000010ff427819 */ /* 0x000fe40000011643 */
[----:B------:R-:W-:Y:S02]  /*48b0*/  PRMT R67, R150, 0x5432, R65 ;  /* 0x0000543296437816 */ /* 0x000fe40000000041 */
        /* <DEDUP_REMOVED lines=11> */
[----:B------:R-:W-:-:S02]  /*4970*/  SHF.L.U32 R71, R68, 0x10, RZ ;  /* 0x0000001044477819 */ /* 0x000fc400000006ff */
[----:B------:R-:W-:Y:S01]  /*4980*/  LOP3.LUT R68, R68, 0xffff0000, RZ, 0xc0, !PT ;  /* 0xffff000044447812 */ /* 0x000fe200078ec0ff */
        /* <DEDUP_REMOVED lines=28> */
.L_x_471:
[----:B------:R-:W-:Y:S05]  /*4b50*/  BSYNC B3 ;  /* 0x0000000000037941 */ /* 0x000fea0003800000 */
.L_x_470:
[----:B---3--:R-:W-:Y:S01]  /*4b60*/  LEA R64, P3, R19, R11, 0x1 ;  /* 0x0000000b13407211 */ /* 0x008fe200078608ff */
[----:B------:R-:W-:-:S03]  /*4b70*/  ULDC.64 UR4, c[0x0][0x208] ;  /* 0x0000820000047ab9 */ /* 0x000fc60000000a00 */
[----:B--2---:R-:W-:-:S05]  /*4b80*/  LEA.HI.X R65, R19, R80, R219, 0x1, P3 ;  /* 0x0000005013417211 */ /* 0x004fca00018f0cdb */
[----:B----4-:R0:W-:Y:S04]  /*4b90*/  ST.E.128 desc[UR4][R64.64], R12 ;  /* 0x0000000c40007985 */ /* 0x0101e8000c101d04 */
.L_x_469:
[----:B------:R-:W-:Y:S05]  /*4ba0*/  BSYNC B2 ;  /* 0x0000000000027941 */ /* 0x000fea0003800000 */
.L_x_468:
[----:B------:R-:W-:-:S13]  /*4bb0*/  ISETP.NE.AND P3, PT, R25, RZ, PT ;  /* 0x000000ff1900720c */ /* 0x000fda0003f65270 */
        /* <DEDUP_REMOVED lines=52> */
.L_x_473:
[----:B------:R-:W-:Y:S05]  /*4f00*/  BSYNC B2 ;  /* 0x0000000000027941 */ /* 0x000fea0003800000 */
.L_x_472:
[----:B---3--:R-:W-:Y:S01]  /*4f10*/  LEA R60, P3, R22, R11, 0x1 ;  /* 0x0000000b163c7211 */ /* 0x008fe200078608ff */
[----:B------:R-:W-:-:S03]  /*4f20*/  ULDC.64 UR4, c[0x0][0x208] ;  /* 0x0000820000047ab9 */ /* 0x000fc60000000a00 */
[----:B--2---:R-:W-:-:S05]  /*4f30*/  LEA.HI.X R61, R22, R80, R218, 0x1, P3 ;  /* 0x00000050163d7211 */ /* 0x004fca00018f0cda */
[----:B----4-:R0:W-:Y:S04]  /*4f40*/  ST.E.128 desc[UR4][R60.64], R12 ;  /* 0x0000000c3c007985 */ /* 0x0101e8000c101d04 */
.L_x_459:
[----:B------:R-:W-:Y:S05]  /*4f50*/  BSYNC B1 ;  /* 0x0000000000017941 */ /* 0x000fea0003800000 */
.L_x_458:
[----:B------:R-:W-:-:S03]  /*4f60*/  UMOV UR4, 0xffffffff ;  /* 0xffffffff00047882 */ /* 0x000fc60000000000 */
[----:B------:R-:W-:Y:S05]  /*4f70*/  BRA.DIV UR4, `(.L_x_474) ;  /* 0x00000266047c7947 */ /* 0x000fea000b800000 */
[----:B0-----:R0:W0:Y:S04]  /*4f80*/  SHFL.IDX PT, R60, R116, 0x1, 0x181f ;  /* 0x00381f00743c7f89 */ /* 0x00102800000e0000 */
[----:B---3--:R3:W0:Y:S02]  /*4f90*/  SHFL.IDX PT, R11, R117, 0x1, 0x181f ;  /* 0x00381f00750b7f89 */ /* 0x00862400000e0000 */
.L_x_818:
[----:B------:R-:W-:Y:S04]  /*4fa0*/  BSSY B1, `(.L_x_475) ;  /* 0x00000f0000017945 */ /* 0x000fe80003800000 */
[----:B------:R-:W-:Y:S05]  /*4fb0*/  @P4 BRA `(.L_x_476) ;  /* 0x0000000c00b84947 */ /* 0x000fea0003800000 */
        /* <DEDUP_REMOVED lines=10> */
[----:B------:R-:W-:Y:S02]  /*5060*/  SHF.R.U64 R57, R58, 0x10, R59 ;  /* 0x000000103a397819 */ /* 0x000fe4000000123b */
[----:B------:R-:W-:Y:S02]  /*5070*/  PRMT R56, R146, 0x5410, R56 ;  /* 0x0000541092387816 */ /* 0x000fe40000000038 */
[----:B------:R-:W-:Y:S02]  /*5080*/  PRMT R57, R147, 0x5410, R57 ;  /* 0x0000541093397816 */ /* 0x000fe40000000039 */
[----:B------:R-:W-:-:S02]  /*5090*/  LOP3.LUT R64, R13, 0xffff0000, RZ, 0xc0, !PT ;  /* 0xffff00000d407812 */ /* 0x000fc400078ec0ff */
[C---:B------:R-:W-:Y:S01]  /*50a0*/  LOP3.LUT R63, R57.reuse, 0xffff0000, RZ, 0xc0, !PT ;  /* 0xffff0000393f7812 */ /* 0x040fe200078ec0ff */
[----:B------:R-:W-:Y:S01]  /*50b0*/  IMAD.U32 R57, R57, 0x10000, RZ ;  /* 0x0001000039397824 */ /* 0x000fe200078e00ff */
[----:B------:R-:W-:Y:S02]  /*50c0*/  SHF.R.U32.HI R58, RZ, 0x10, R59 ;  /* 0x00000010ff3a7819 */ /* 0x000fe4000001163b */
[----:B------:R-:W-:Y:S01]  /*50d0*/  LOP3.LUT R13, R56, 0xffff0000, RZ, 0xc0, !PT ;  /* 0xffff0000380d7812 */ /* 0x000fe200078ec0ff */
[----:B------:R-:W-:Y:S01]  /*50e0*/  FMUL.FTZ R59, R64, R63 ;  /* 0x0000003f403b7220 */ /* 0x000fe20000410000 */
[----:B------:R-:W-:Y:S02]  /*50f0*/  PRMT R58, R147, 0x5432, R58 ;  /* 0x00005432933a7816 */ /* 0x000fe4000000003a */
[----:B------:R-:W-:Y:S01]  /*5100*/  PRMT R61, R146, 0x5432, R61 ;  /* 0x00005432923d7816 */ /* 0x000fe2000000003d */
[-C--:B------:R-:W-:Y:S01]  /*5110*/  FFMA.FTZ R59, R62, R13.reuse, -R59 ;  /* 0x0000000d3e3b7223 */ /* 0x080fe2000001083b */
[----:B------:R-:W-:Y:S01]  /*5120*/  FMUL.FTZ R13, R64, R13 ;  /* 0x0000000d400d7220 */ /* 0x000fe20000410000 */
[----:B------:R-:W-:-:S02]  /*5130*/  SHF.L.U32 R56, R56, 0x10, RZ ;  /* 0x0000001038387819 */ /* 0x000fc400000006ff */
[C---:B------:R-:W-:Y:S02]  /*5140*/  IMAD.U32 R64, R61.reuse, 0x10000, RZ ;  /* 0x000100003d407824 */ /* 0x040fe400078e00ff */
[----:B------:R-:W-:Y:S01]  /*5150*/  FFMA.FTZ R13, R62, R63, R13 ;  /* 0x0000003f3e0d7223 */ /* 0x000fe2000001000d */
[----:B------:R-:W-:Y:S01]  /*5160*/  LOP3.LUT R63, R14, 0xffff0000, RZ, 0xc0, !PT ;  /* 0xffff00000e3f7812 */ /* 0x000fe200078ec0ff */
[C---:B------:R-:W-:Y:S01]  /*5170*/  IMAD.U32 R62, R58.reuse, 0x10000, RZ ;  /* 0x000100003a3e7824 */ /* 0x040fe200078e00ff */
[----:B------:R-:W-:Y:S01]  /*5180*/  LOP3.LUT R58, R58, 0xffff0000, RZ, 0xc0, !PT ;  /* 0xffff00003a3a7812 */ /* 0x000fe200078ec0ff */
[----:B------:R-:W-:Y:S01]  /*5190*/  IMAD.U32 R14, R14, 0x10000, RZ ;  /* 0x000100000e0e7824 */ /* 0x000fe200078e00ff */
[----:B------:R-:W-:Y:S01]  /*51a0*/  LOP3.LUT R61, R61, 0xffff0000, RZ, 0xc0, !PT ;  /* 0xffff00003d3d7812 */ /* 0x000fe200078ec0ff */
        /* <DEDUP_REMOVED lines=23> */
.L_x_480:
[----:B------:R-:W-:Y:S05]  /*5320*/  BSYNC B3 ;  /* 0x0000000000037941 */ /* 0x000fea0003800000 */
.L_x_479:
[----:B0-----:R-:W-:Y:S01]  /*5330*/  LEA R56, P3, R16, R11, 0x1 ;  /* 0x0000000b10387211 */ /* 0x001fe200078608ff */
[----:B------:R-:W-:-:S03]  /*5340*/  ULDC.64 UR4, c[0x0][0x208] ;  /* 0x0000820000047ab9 */ /* 0x000fc60000000a00 */
[----:B------:R-:W-:-:S05]  /*5350*/  LEA.HI.X R57, R16, R60, R17, 0x1, P3 ;  /* 0x0000003c10397211 */ /* 0x000fca00018f0c11 */
[----:B------:R0:W-:Y:S04]  /*5360*/  ST.E.128 desc[UR4][R56.64], R12 ;  /* 0x0000000c38007985 */ /* 0x0001e8000c101d04 */
.L_x_478:
[----:B------:R-:W-:Y:S05]  /*5370*/  BSYNC B2 ;  /* 0x0000000000027941 */ /* 0x000fea0003800000 */
.L_x_477:
        /* <DEDUP_REMOVED lines=17> */
[C---:B------:R-:W-:Y:S01]  /*5490*/  LOP3.LUT R13, R52.reuse, 0xffff0000, RZ, 0xc0, !PT ;  /* 0xffff0000340d7812 */ /* 0x040fe200078ec0ff */
[----:B------:R-:W-:Y:S01]  /*54a0*/  FMUL.FTZ R55, R59, R58 ;  /* 0x0000003a3b377220 */ /* 0x000fe20000410000 */
[----:B------:R-:W-:Y:S01]  /*54b0*/  PRMT R54, R145, 0x5432, R54 ;  /* 0x0000543291367816 */ /* 0x000fe20000000036 */
[----:B------:R-:W-:Y:S01]  /*54c0*/  IMAD.U32 R52, R52, 0x10000, RZ ;  /* 0x0001000034347824 */ /* 0x000fe200078e00ff */
[----:B------:R-:W-:Y:S01]  /*54d0*/  PRMT R56, R144, 0x5432, R56 ;  /* 0x0000543290387816 */ /* 0x000fe20000000038 */
[-C--:B------:R-:W-:Y:S01]  /*54e0*/  FFMA.FTZ R55, R57, R13.reuse, -R55 ;  /* 0x0000000d39377223 */ /* 0x080fe20000010837 */
[----:B------:R-:W-:-:S03]  /*54f0*/  FMUL.FTZ R13, R59, R13 ;  /* 0x0000000d3b0d7220 */ /* 0x000fc60000410000 */
[----:B------:R-:W-:Y:S02]  /*5500*/  IMAD.U32 R59, R56, 0x10000, RZ ;  /* 0x00010000383b7824 */ /* 0x000fe400078e00ff */
        /* <DEDUP_REMOVED lines=29> */
.L_x_484:
[----:B------:R-:W-:Y:S05]  /*56e0*/  BSYNC B3 ;  /* 0x0000000000037941 */ /* 0x000fea0003800000 */
.L_x_483:
[----:B------:R-:W-:Y:S01]  /*56f0*/  LEA R52, P3, R212, R11, 0x1 ;  /* 0x0000000bd4347211 */ /* 0x000fe200078608ff */
[----:B------:R-:W-:-:S03]  /*5700*/  ULDC.64 UR4, c[0x0][0x208] ;  /* 0x0000820000047ab9 */ /* 0x000fc60000000a00 */
[----:B------:R-:W-:-:S05]  /*5710*/  LEA.HI.X R53, R212, R60, R215, 0x1, P3 ;  /* 0x0000003cd4357211 */ /* 0x000fca00018f0cd7 */
[----:B----4-:R0:W-:Y:S04]  /*5720*/  ST.E.128 desc[UR4][R52.64], R12 ;  /* 0x0000000c34007985 */ /* 0x0101e8000c101d04 */
.L_x_482:
[----:B------:R-:W-:Y:S05]  /*5730*/  BSYNC B2 ;  /* 0x0000000000027941 */ /* 0x000fea0003800000 */
.L_x_481:
[----:B------:R-:W-:Y:S01]  /*5740*/  ISETP.NE.AND P3, PT, R21, RZ, PT ;  /* 0x000000ff1500720c */ /* 0x000fe20003f65270 */
[----:B------:R-:W-:-:S12]  /*5750*/  BSSY B2, `(.L_x_485) ;  /* 0x000003a000027945 */ /* 0x000fd80003800000 */
[----:B------:R-:W-:Y:S05]  /*5760*/  @!P3 BRA `(.L_x_486) ;  /* 0x0000000000e0b947 */ /* 0x000fea0003800000 */
[----:B0---4-:R0:W4:Y:S01]  /*5770*/  LDS.128 R12, [R78+0x2a400] ;  /* 0x02a400004e0c7984 */ /* 0x0111220000000c00 */
[----:B------:R-:W-:Y:S01]  /*5780*/  ISETP.GE.AND P3, PT, R220, R110, PT ;  /* 0x0000006edc00720c */ /* 0x000fe20003f66270 */
[----:B------:R-:W-:-:S12]  /*5790*/  BSSY B3, `(.L_x_487) ;  /* 0x0000031000037945 */ /* 0x000fd80003800000 */
[----:B0-----:R-:W-:Y:S05]  /*57a0*/  @P3 BRA `(.L_x_488) ;  /* 0x0000000000bc3947 */ /* 0x001fea0003800000 */
[----:B------:R-:W-:Y:S02]  /*57b0*/  SHF.R.U64 R52, R50, 0x10, R51 ;  /* 0x0000001032347819 */ /* 0x000fe40000001233 */
[----:B------:R-:W-:Y:S02]  /*57c0*/  SHF.R.U64 R48, R48, 0x10, R49 ;  /* 0x0000001030307819 */ /* 0x000fe40000001231 */
[----:B------:R-:W-:Y:S02]  /*57d0*/  SHF.R.U32.HI R50, RZ, 0x10, R51 ;  /* 0x00000010ff327819 */ /* 0x000fe40000011633 */
[----:B------:R-:W-:Y:S02]  /*57e0*/  PRMT R51, R143, 0x5410, R52 ;  /* 0x000054108f337816 */ /* 0x000fe40000000034 */
[----:B------:R-:W-:Y:S02]  /*57f0*/  PRMT R48, R142, 0x5410, R48 ;  /* 0x000054108e307816 */ /* 0x000fe40000000030 */
[C---:B----4-:R-:W-:Y:S01]  /*5800*/  LOP3.LUT R55, R13.reuse, 0xffff0000, RZ, 0xc0, !PT ;  /* 0xffff00000d377812 */ /* 0x050fe200078ec0ff */
[----:B------:R-:W-:Y:S01]  /*5810*/  IMAD.U32 R13, R13, 0x10000, RZ ;  /* 0x000100000d0d7824 */ /* 0x000fe200078e00ff */
[C---:B------:R-:W-:Y:S01]  /*5820*/  LOP3.LUT R52, R51.reuse, 0xffff0000, RZ, 0xc0, !PT ;  /* 0xffff000033347812 */ /* 0x040fe200078ec0ff */
[----:B------:R-:W-:Y:S01]  /*5830*/  IMAD.U32 R51, R51, 0x10000, RZ ;  /* 0x0001000033337824 */ /* 0x000fe200078e00ff */
[C---:B------:R-:W-:Y:S01]  /*5840*/  LOP3.LUT R53, R48.reuse, 0xffff0000, RZ, 0xc0, !PT ;  /* 0xffff000030357812 */ /* 0x040fe200078ec0ff */
[----:B------:R-:W-:Y:S01]  /*5850*/  IMAD.U32 R48, R48, 0x10000, RZ ;  /* 0x0001000030307824 */ /* 0x000fe200078e00ff */
[----:B------:R-:W-:Y:S01]  /*5860*/  SHF.R.U32.HI R49, RZ, 0x10, R49 ;  /* 0x00000010ff317819 */ /* 0x000fe20000011631 */
[-C--:B------:R-:W-:Y:S01]  /*5870*/  FMUL.FTZ R54, R55, R52.reuse ;  /* 0x0000003437367220 */ /* 0x080fe20000410000 */
[----:B------:R-:W-:Y:S01]  /*5880*/  PRMT R50, R143, 0x5432, R50 ;  /* 0x000054328f327816 */ /* 0x000fe20000000032 */
[-C--:B------:R-:W-:Y:S01]  /*5890*/  FMUL.FTZ R55, R55, R53.reuse ;  /* 0x0000003537377220 */ /* 0x080fe20000410000 */
[----:B------:R-:W-:Y:S01]  /*58a0*/  PRMT R49, R142, 0x5432, R49 ;  /* 0x000054328e317816 */ /* 0x000fe20000000031 */
[C---:B------:R-:W-:Y:S01]  /*58b0*/  FFMA.FTZ R54, R13.reuse, R53, -R54 ;  /* 0x000000350d367223 */ /* 0x040fe20000010836 */
[----:B------:R-:W-:Y:S01]  /*58c0*/  LOP3.LUT R56, R14, 0xffff0000, RZ, 0xc0, !PT ;  /* 0xffff00000e387812 */ /* 0x000fe200078ec0ff */
[----:B------:R-:W-:Y:S01]  /*58d0*/  FFMA.FTZ R55, R13, R52, R55 ;  /* 0x000000340d377223 */ /* 0x000fe20000010037 */
[C---:B------:R-:W-:Y:S01]  /*58e0*/  IMAD.U32 R52, R50.reuse, 0x10000, RZ ;  /* 0x0001000032347824 */ /* 0x040fe200078e00ff */
[----:B------:R-:W-:Y:S01]  /*58f0*/  LOP3.LUT R50, R50, 0xffff0000, RZ, 0xc0, !PT ;  /* 0xffff000032327812 */ /* 0x000fe200078ec0ff */
[C---:B------:R-:W-:Y:S01]  /*5900*/  IMAD.U32 R53, R49.reuse, 0x10000, RZ ;  /* 0x0001000031357824 */ /* 0x040fe200078e00ff */
[----:B------:R-:W-:Y:S01]  /*5910*/  LOP3.LUT R49, R49, 0xffff0000, RZ, 0xc0, !PT ;  /* 0xffff000031317812 */ /* 0x000fe200078ec0ff */
[----:B------:R-:W-:-:S02]  /*5920*/  IMAD.U32 R13, R14, 0x10000, RZ ;  /* 0x000100000e0d7824 */ /* 0x000fc400078e00ff */
[C---:B------:R-:W-:Y:S01]  /*5930*/  FMUL.FTZ R14, R56.reuse, R52 ;  /* 0x00000034380e7220 */ /* 0x040fe20000410000 */
[-C--:B------:R-:W-:Y:S01]  /*5940*/  FMUL.FTZ R56, R56, R53.reuse ;  /* 0x0000003538387220 */ /* 0x080fe20000410000 */
[----:B------:R-:W-:Y:S02]  /*5950*/  F2FP.BF16.F32.PACK_AB R54, R55, R54 ;  /* 0x000000363736723e */ /* 0x000fe400000010ff */
        /* <DEDUP_REMOVED lines=9> */
[C---:B------:R-:W-:Y:S02]  /*59f0*/  LOP3.LUT R15, R12.reuse, 0xffff0000, RZ, 0xc0, !PT ;  /* 0xffff00000c0f7812 */ /* 0x040fe400078ec0ff */
[----:B------:R-:W-:Y:S02]  /*5a00*/  SHF.L.U32 R12, R12, 0x10, RZ ;  /* 0x000000100c0c7819 */ /* 0x000fe400000006ff */
        /* <DEDUP_REMOVED lines=9> */
.L_x_488:
[----:B------:R-:W-:Y:S05]  /*5aa0*/  BSYNC B3 ;  /* 0x0000000000037941 */ /* 0x000fea0003800000 */
.L_x_487:
[----:B------:R-:W-:Y:S01]  /*5ab0*/  LEA R48, P3, R19, R11, 0x1 ;  /* 0x0000000b13307211 */ /* 0x000fe200078608ff */
[----:B------:R-:W-:-:S03]  /*5ac0*/  ULDC.64 UR4, c[0x0][0x208] ;  /* 0x0000820000047ab9 */ /* 0x000fc60000000a00 */
[----:B------:R-:W-:-:S05]  /*5ad0*/  LEA.HI.X R49, R19, R60, R219, 0x1, P3 ;  /* 0x0000003c13317211 */ /* 0x000fca00018f0cdb */
[----:B----4-:R0:W-:Y:S04]  /*5ae0*/  ST.E.128 desc[UR4][R48.64], R12 ;  /* 0x0000000c30007985 */ /* 0x0101e8000c101d04 */
.L_x_486:
[----:B------:R-:W-:Y:S05]  /*5af0*/  BSYNC B2 ;  /* 0x0000000000027941 */ /* 0x000fea0003800000 */
.L_x_485:
[----:B------:R-:W-:-:S13]  /*5b00*/  ISETP.NE.AND P3, PT, R25, RZ, PT ;  /* 0x000000ff1900720c */ /* 0x000fda0003f65270 */
[----:B------:R-:W-:Y:S05]  /*5b10*/  @!P3 BRA `(.L_x_476) ;  /* 0x0000000000e0b947 */ /* 0x000fea0003800000 */
[----:B0---4-:R0:W4:Y:S01]  /*5b20*/  LDS.128 R12, [R78+0x2cc00] ;  /* 0x02cc00004e0c7984 */ /* 0x0111220000000c00 */
[C---:B------:R-:W-:Y:S01]  /*5b30*/  LEA R48, P3, R22.reuse, R11, 0x1 ;  /* 0x0000000b16307211 */ /* 0x040fe200078608ff */
[----:B------:R-:W-:Y:S03]  /*5b40*/  BSSY B2, `(.L_x_489) ;  /* 0x0000033000027945 */ /* 0x000fe60003800000 */
[----:B------:R-:W-:Y:S02]  /*5b50*/  LEA.HI.X R49, R22, R60, R218, 0x1, P3 ;  /* 0x0000003c16317211 */ /* 0x000fe400018f0cda */
[----:B------:R-:W-:-:S13]  /*5b60*/  ISETP.GE.AND P3, PT, R222, R110, PT ;  /* 0x0000006ede00720c */ /* 0x000fda0003f66270 */
[----:B0-----:R-:W-:Y:S05]  /*5b70*/  @P3 BRA `(.L_x_490) ;  /* 0x0000000000bc3947 */ /* 0x001fea0003800000 */
[--C-:B------:R-:W-:Y:S02]  /*5b80*/  SHF.R.U64 R11, R44, 0x10, R45.reuse ;  /* 0x000000102c0b7819 */ /* 0x100fe4000000122d */
[----:B------:R-:W-:Y:S02]  /*5b90*/  SHF.R.U32.HI R44, RZ, 0x10, R45 ;  /* 0x00000010ff2c7819 */ /* 0x000fe4000001162d */
[----:B------:R-:W-:Y:S02]  /*5ba0*/  SHF.R.U64 R45, R46, 0x10, R47 ;  /* 0x000000102e2d7819 */ /* 0x000fe4000000122f */
[----:B------:R-:W-:Y:S02]  /*5bb0*/  PRMT R11, R138, 0x5410, R11 ;  /* 0x000054108a0b7816 */ /* 0x000fe4000000000b */
[----:B------:R-:W-:Y:S02]  /*5bc0*/  PRMT R45, R139, 0x5410, R45 ;  /* 0x000054108b2d7816 */ /* 0x000fe4000000002d */
[----:B------:R-:W-:-:S02]  /*5bd0*/  SHF.R.U32.HI R46, RZ, 0x10, R47 ;  /* 0x00000010ff2e7819 */ /* 0x000fc4000001162f */
[C---:B----4-:R-:W-:Y:S01]  /*5be0*/  LOP3.LUT R52, R13.reuse, 0xffff0000, RZ, 0xc0, !PT ;  /* 0xffff00000d347812 */ /* 0x050fe200078ec0ff */
[----:B------:R-:W-:Y:S01]  /*5bf0*/  IMAD.U32 R13, R13, 0x10000, RZ ;  /* 0x000100000d0d7824 */ /* 0x000fe200078e00ff */
[C---:B------:R-:W-:Y:S01]  /*5c00*/  LOP3.LUT R47, R45.reuse, 0xffff0000, RZ, 0xc0, !PT ;  /* 0xffff00002d2f7812 */ /* 0x040fe200078ec0ff */
[----:B------:R-:W-:Y:S01]  /*5c10*/  IMAD.U32 R45, R45, 0x10000, RZ ;  /* 0x000100002d2d7824 */ /* 0x000fe200078e00ff */
[C---:B------:R-:W-:Y:S01]  /*5c20*/  LOP3.LUT R50, R11.reuse, 0xffff0000, RZ, 0xc0, !PT ;  /* 0xffff00000b327812 */ /* 0x040fe200078ec0ff */
[----:B------:R-:W-:Y:S01]  /*5c30*/  IMAD.U32 R11, R11, 0x10000, RZ ;  /* 0x000100000b0b7824 */ /* 0x000fe200078e00ff */
[----:B------:R-:W-:Y:S01]  /*5c40*/  PRMT R46, R139, 0x5432, R46 ;  /* 0x000054328b2e7816 */ /* 0x000fe2000000002e */
[----:B------:R-:W-:Y:S01]  /*5c50*/  FMUL.FTZ R51, R52, R47 ;  /* 0x0000002f34337220 */ /* 0x000fe20000410000 */
[----:B------:R-:W-:Y:S01]  /*5c60*/  PRMT R44, R138, 0x5432, R44 ;  /* 0x000054328a2c7816 */ /* 0x000fe2000000002c */
[-C--:B------:R-:W-:Y:S01]  /*5c70*/  FMUL.FTZ R52, R52, R50.reuse ;  /* 0x0000003234347220 */ /* 0x080fe20000410000 */
[----:B------:R-:W-:Y:S01]  /*5c80*/  LOP3.LUT R53, R14, 0xffff0000, RZ, 0xc0, !PT ;  /* 0xffff00000e357812 */ /* 0x000fe200078ec0ff */
[----:B------:R-:W-:-:S02]  /*5c90*/  FFMA.FTZ R51, R13, R50, -R51 ;  /* 0x000000320d337223 */ /* 0x000fc40000010833 */
[----:B------:R-:W-:Y:S01]  /*5ca0*/  FFMA.FTZ R52, R13, R47, R52 ;  /* 0x0000002f0d347223 */ /* 0x000fe20000010034 */
[C---:B------:R-:W-:Y:S01]  /*5cb0*/  IMAD.U32 R47, R46.reuse, 0x10000, RZ ;  /* 0x000100002e2f7824 */ /* 0x040fe200078e00ff */
[----:B------:R-:W-:Y:S01]  /*5cc0*/  LOP3.LUT R46, R46, 0xffff0000, RZ, 0xc0, !PT ;  /* 0xffff00002e2e7812 */ /* 0x000fe200078ec0ff */
[C---:B------:R-:W-:Y:S01]  /*5cd0*/  IMAD.U32 R50, R44.reuse, 0x10000, RZ ;  /* 0x000100002c327824 */ /* 0x040fe200078e00ff */
[----:B------:R-:W-:Y:S01]  /*5ce0*/  LOP3.LUT R44, R44, 0xffff0000, RZ, 0xc0, !PT ;  /* 0xffff00002c2c7812 */ /* 0x000fe200078ec0ff */
[----:B------:R-:W-:Y:S02]  /*5cf0*/  IMAD.U32 R13, R14, 0x10000, RZ ;  /* 0x000100000e0d7824 */ /* 0x000fe400078e00ff */
        /* <DEDUP_REMOVED lines=23> */
.L_x_490:
[----:B------:R-:W-:Y:S05]  /*5e70*/  BSYNC B2 ;  /* 0x0000000000027941 */ /* 0x000fea0003800000 */
.L_x_489:
[----:B------:R-:W-:Y:S02]  /*5e80*/  ULDC.64 UR4, c[0x0][0x208] ;  /* 0x0000820000047ab9 */ /* 0x000fe40000000a00 */
[----:B----4-:R0:W-:Y:S03]  /*5e90*/  ST.E.128 desc[UR4][R48.64], R12 ;  /* 0x0000000c30007985 */ /* 0x0101e6000c101d04 */
.L_x_476:
[----:B------:R-:W-:Y:S05]  /*5ea0*/  BSYNC B1 ;  /* 0x0000000000017941 */ /* 0x000fea0003800000 */
.L_x_475:
[----:B------:R-:W-:-:S03]  /*5eb0*/  UMOV UR4, 0xffffffff ;  /* 0xffffffff00047882 */ /* 0x000fc60000000000 */
[----:B------:R-:W-:Y:S05]  /*5ec0*/  BRA.DIV UR4, `(.L_x_491) ;  /* 0x0000025604f47947 */ /* 0x000fea000b800000 */
[----:B01----:R-:W0:Y:S04]  /*5ed0*/  SHFL.IDX PT, R116, R116, 0x2, 0x181f ;  /* 0x00581f0074747f89 */ /* 0x003e2800000e0000 */
[----:B---3--:R-:W1:Y:S02]  /*5ee0*/  SHFL.IDX PT, R117, R117, 0x2, 0x181f ;  /* 0x00581f0075757f89 */ /* 0x008e6400000e0000 */
.L_x_822:
[----:B------:R-:W-:Y:S05]  /*5ef0*/  @P5 BRA `(.L_x_492) ;  /* 0x0000005400605947 */ /* 0x000fea0003800000 */
[----:B------:R-:W-:Y:S01]  /*5f00*/  ISETP.NE.AND P3, PT, R0, RZ, PT ;  /* 0x000000ff0000720c */ /* 0x000fe20003f65270 */
[----:B------:R-:W-:-:S12]  /*5f10*/  BSSY B1, `(.L_x_493) ;  /* 0x0000039000017945 */ /* 0x000fd80003800000 */
[----:B------:R-:W-:Y:S05]  /*5f20*/  @!P3 BRA `(.L_x_494) ;  /* 0x0000000000dcb947 */ /* 0x000fea0003800000 */
[----:B----4-:R3:W4:Y:S01]  /*5f30*/  LDS.128 R12, [R78+0x26400] ;  /* 0x026400004e0c7984 */ /* 0x0107220000000c00 */
[----:B------:R-:W-:Y:S01]  /*5f40*/  ISETP.GE.AND P4, PT, R216, R110, PT ;  /* 0x0000006ed800720c */ /* 0x000fe20003f86270 */
[----:B------:R-:W-:Y:S01]  /*5f50*/  BSSY B2, `(.L_x_495) ;  /* 0x0000032000027945 */ /* 0x000fe20003800000 */
[----:B-1----:R-:W-:-:S04]  /*5f60*/  LEA R44, P3, R16, R117, 0x1 ;  /* 0x00000075102c7211 */ /* 0x002fc800078608ff */
[----:B0-----:R-:W-:-:S07]  /*5f70*/  LEA.HI.X R45, R16, R116, R17, 0x1, P3 ;  /* 0x00000074102d7211 */ /* 0x001fce00018f0c11 */
[----:B---3--:R-:W-:Y:S05]  /*5f80*/  @P4 BRA `(.L_x_496) ;  /* 0x0000000000b84947 */ /* 0x008fea0003800000 */
[----:B------:R-:W-:Y:S01]  /*5f90*/  SHF.R.U64 R42, R42, 0x10, R43 ;  /* 0x000000102a2a7819 */ /* 0x000fe2000000122b */
[----:B----4-:R-:W-:Y:S01]  /*5fa0*/  IMAD.U32 R51, R12, 0x10000, RZ ;  /* 0x000100000c337824 */ /* 0x010fe200078e00ff */
[----:B------:R-:W-:Y:S02]  /*5fb0*/  SHF.R.U64 R40, R40, 0x10, R41 ;  /* 0x0000001028287819 */ /* 0x000fe40000001229 */
[----:B------:R-:W-:Y:S02]  /*5fc0*/  PRMT R42, R141, 0x5410, R42 ;  /* 0x000054108d2a7816 */ /* 0x000fe4000000002a */
[----:B------:R-:W-:Y:S02]  /*5fd0*/  PRMT R40, R140, 0x5410, R40 ;  /* 0x000054108c287816 */ /* 0x000fe40000000028 */
[C---:B------:R-:W-:Y:S02]  /*5fe0*/  LOP3.LUT R11, R13.reuse, 0xffff0000, RZ, 0xc0, !PT ;  /* 0xffff00000d0b7812 */ /* 0x040fe400078ec0ff */
[C---:B------:R-:W-:Y:S01]  /*5ff0*/  LOP3.LUT R46, R42.reuse, 0xffff0000, RZ, 0xc0, !PT ;  /* 0xffff00002a2e7812 */ /* 0x040fe200078ec0ff */
[----:B------:R-:W-:Y:S01]  /*6000*/  IMAD.U32 R42, R42, 0x10000, RZ ;  /* 0x000100002a2a7824 */ /* 0x000fe200078e00ff */
[C---:B------:R-:W-:Y:S01]  /*6010*/  LOP3.LUT R47, R40.reuse, 0xffff0000, RZ, 0xc0, !PT ;  /* 0xffff0000282f7812 */ /* 0x040fe200078ec0ff */
[----:B------:R-:W-:Y:S01]  /*6020*/  IMAD.U32 R40, R40, 0x10000, RZ ;  /* 0x0001000028287824 */ /* 0x000fe200078e00ff */
[----:B------:R-:W-:Y:S01]  /*6030*/  SHF.R.U32.HI R48, RZ, 0x10, R43 ;  /* 0x00000010ff307819 */ /* 0x000fe2000001162b */
[----:B------:R-:W-:Y:S01]  /*6040*/  IMAD.U32 R43, R13, 0x10000, RZ ;  /* 0x000100000d2b7824 */ /* 0x000fe200078e00ff */
[----:B------:R-:W-:Y:S01]  /*6050*/  SHF.R.U32.HI R41, RZ, 0x10, R41 ;  /* 0x00000010ff297819 */ /* 0x000fe20000011629 */
[C---:B------:R-:W-:Y:S01]  /*6060*/  FMUL.FTZ R13, R11.reuse, R46 ;  /* 0x0000002e0b0d7220 */ /* 0x040fe20000410000 */
[----:B------:R-:W-:Y:S01]  /*6070*/  FMUL.FTZ R11, R11, R47 ;  /* 0x0000002f0b0b7220 */ /* 0x000fe20000410000 */
[----:B------:R-:W-:-:S02]  /*6080*/  PRMT R48, R141, 0x5432, R48 ;  /* 0x000054328d307816 */ /* 0x000fc40000000030 */
[----:B------:R-:W-:Y:S01]  /*6090*/  PRMT R41, R140, 0x5432, R41 ;  /* 0x000054328c297816 */ /* 0x000fe20000000029 */
[C---:B------:R-:W-:Y:S01]  /*60a0*/  FFMA.FTZ R13, R43.reuse, R47, -R13 ;  /* 0x0000002f2b0d7223 */ /* 0x040fe2000001080d */
[----:B------:R-:W-:Y:S01]  /*60b0*/  FFMA.FTZ R43, R43, R46, R11 ;  /* 0x0000002e2b2b7223 */ /* 0x000fe2000001000b */
[----:B------:R-:W-:Y:S01]  /*60c0*/  LOP3.LUT R11, R14, 0xffff0000, RZ, 0xc0, !PT ;  /* 0xffff00000e0b7812 */ /* 0x000fe200078ec0ff */
[C---:B------:R-:W-:Y:S01]  /*60d0*/  IMAD.U32 R47, R48.reuse, 0x10000, RZ ;  /* 0x00010000302f7824 */ /* 0x040fe200078e00ff */
[----:B------:R-:W-:Y:S01]  /*60e0*/  LOP3.LUT R48, R48, 0xffff0000, RZ, 0xc0, !PT ;  /* 0xffff000030307812 */ /* 0x000fe200078ec0ff */
[C---:B------:R-:W-:Y:S01]  /*60f0*/  IMAD.U32 R49, R41.reuse, 0x10000, RZ ;  /* 0x0001000029317824 */ /* 0x040fe200078e00ff */
[----:B------:R-:W-:Y:S01]  /*6100*/  LOP3.LUT R41, R41, 0xffff0000, RZ, 0xc0, !PT ;  /* 0xffff000029297812 */ /* 0x000fe200078ec0ff */
[----:B------:R-:W-:Y:S02]  /*6110*/  IMAD.U32 R46, R14, 0x10000, RZ ;  /* 0x000100000e2e7824 */ /* 0x000fe400078e00ff */
[----:B------:R-:W-:Y:S01]  /*6120*/  FMUL.FTZ R50, R11, R47 ;  /* 0x0000002f0b327220 */ /* 0x000fe20000410000 */
[----:B------:R-:W-:Y:S01]  /*6130*/  LOP3.LUT R14, R15, 0xffff0000, RZ, 0xc0, !PT ;  /* 0xffff00000f0e7812 */ /* 0x000fe200078ec0ff */
[-C--:B------:R-:W-:Y:S01]  /*6140*/  FMUL.FTZ R11, R11, R49.reuse ;  /* 0x000000310b0b7220 */ /* 0x080fe20000410000 */
[----:B------:R-:W-:Y:S01]  /*6150*/  LOP3.LUT R12, R12, 0xffff0000, RZ, 0xc0, !PT ;  /* 0xffff00000c0c7812 */ /* 0x000fe200078ec0ff */
[----:B------:R-:W-:Y:S01]  /*6160*/  FFMA.FTZ R50, R46, R49, -R50 ;  /* 0x000000312e327223 */ /* 0x000fe20000010832 */
[----:B------:R-:W-:-:S02]  /*6170*/  IMAD.U32 R15, R15, 0x10000, RZ ;  /* 0x000100000f0f7824 */ /* 0x000fc400078e00ff */
[----:B------:R-:W-:Y:S01]  /*6180*/  FFMA.FTZ R11, R46, R47, R11 ;  /* 0x0000002f2e0b7223 */ /* 0x000fe2000001000b */
[C---:B------:R-:W-:Y:S01]  /*6190*/  FMUL.FTZ R46, R14.reuse, R48 ;  /* 0x000000300e2e7220 */ /* 0x040fe20000410000 */
[-C--:B------:R-:W-:Y:S01]  /*61a0*/  FMUL.FTZ R47, R14, R41.reuse ;  /* 0x000000290e2f7220 */ /* 0x080fe20000410000 */
[C---:B------:R-:W-:Y:S01]  /*61b0*/  FMUL.FTZ R14, R12.reuse, R42 ;  /* 0x0000002a0c0e7220 */ /* 0x040fe20000410000 */
[----:B------:R-:W-:Y:S01]  /*61c0*/  FMUL.FTZ R12, R12, R40 ;  /* 0x000000280c0c7220 */ /* 0x000fe20000410000 */
[C---:B------:R-:W-:Y:S01]  /*61d0*/  FFMA.FTZ R46, R15.reuse, R41, -R46 ;  /* 0x000000290f2e7223 */ /* 0x040fe2000001082e */
[----:B------:R-:W-:Y:S01]  /*61e0*/  FFMA.FTZ R47, R15, R48, R47 ;  /* 0x000000300f2f7223 */ /* 0x000fe2000001002f */
[C---:B------:R-:W-:Y:S01]  /*61f0*/  FFMA.FTZ R14, R51.reuse, R40, -R14 ;  /* 0x00000028330e7223 */ /* 0x040fe2000001080e */
[----:B------:R-:W-:Y:S01]  /*6200*/  FFMA.FTZ R12, R51, R42, R12 ;  /* 0x0000002a330c7223 */ /* 0x000fe2000001000c */
[----:B------:R-:W-:Y:S02]  /*6210*/  F2FP.BF16.F32.PACK_AB R11, R11, R50 ;  /* 0x000000320b0b723e */ /* 0x000fe400000010ff */
[----:B------:R-:W-:-:S02]  /*6220*/  F2FP.BF16.F32.PACK_AB R46, R47, R46 ;  /* 0x0000002e2f2e723e */ /* 0x000fc400000010ff */
[----:B------:R-:W-:Y:S01]  /*6230*/  F2FP.BF16.F32.PACK_AB R12, R12, R14 ;  /* 0x0000000e0c0c723e */ /* 0x000fe200000010ff */
[----:B------:R-:W-:Y:S01]  /*6240*/  IMAD.MOV.U32 R14, RZ, RZ, R11 ;  /* 0x000000ffff0e7224 */ /* 0x000fe200078e000b */
[----:B------:R-:W-:Y:S02]  /*6250*/  F2FP.BF16.F32.PACK_AB R13, R43, R13 ;  /* 0x0000000d2b0d723e */ /* 0x000fe400000010ff */
[----:B------:R-:W-:-:S07]  /*6260*/  MOV R15, R46 ;  /* 0x0000002e000f7202 */ /* 0x000fce0000000f00 */
.L_x_496:
[----:B------:R-:W-:Y:S05]  /*6270*/  BSYNC B2 ;  /* 0x0000000000027941 */ /* 0x000fea0003800000 */
.L_x_495:
[----:B------:R-:W-:Y:S02]  /*6280*/  ULDC.64 UR4, c[0x0][0x208] ;  /* 0x0000820000047ab9 */ /* 0x000fe40000000a00 */
[----:B----4-:R3:W-:Y:S03]  /*6290*/  ST.E.128 desc[UR4][R44.64], R12 ;  /* 0x0000000c2c007985 */ /* 0x0107e6000c101d04 */
.L_x_494:
[----:B------:R-:W-:Y:S05]  /*62a0*/  BSYNC B1 ;  /* 0x0000000000017941 */ /* 0x000fea0003800000 */
.L_x_493:
[----:B------:R-:W-:Y:S01]  /*62b0*/  ISETP.NE.AND P3, PT, R20, RZ, PT ;  /* 0x000000ff1400720c */ /* 0x000fe20003f65270 */
[----:B------:R-:W-:-:S12]  /*62c0*/  BSSY B1, `(.L_x_497) ;  /* 0x0000038000017945 */ /* 0x000fd80003800000 */
[----:B------:R-:W-:Y:S05]  /*62d0*/  @!P3 BRA `(.L_x_498) ;  /* 0x0000000000d8b947 */ /* 0x000fea0003800000 */
[----:B---34-:R3:W4:Y:S01]  /*62e0*/  LDS.128 R12, [R78+0x28c00] ;  /* 0x028c00004e0c7984 */ /* 0x0187220000000c00 */
[----:B------:R-:W-:Y:S01]  /*62f0*/  ISETP.GE.AND P4, PT, R221, R110, PT ;  /* 0x0000006edd00720c */ /* 0x000fe20003f86270 */
[----:B------:R-:W-:Y:S01]  /*6300*/  BSSY B2, `(.L_x_499) ;  /* 0x0000031000027945 */ /* 0x000fe20003800000 */
[----:B-1----:R-:W-:-:S04]  /*6310*/  LEA R40, P3, R212, R117, 0x1 ;  /* 0x00000075d4287211 */ /* 0x002fc800078608ff */
[----:B0-----:R-:W-:-:S07]  /*6320*/  LEA.HI.X R41, R212, R116, R215, 0x1, P3 ;  /* 0x00000074d4297211 */ /* 0x001fce00018f0cd7 */
[----:B---3--:R-:W-:Y:S05]  /*6330*/  @P4 BRA `(.L_x_500) ;  /* 0x0000000000b44947 */ /* 0x008fea0003800000 */
[----:B------:R-:W-:Y:S01]  /*6340*/  SHF.R.U64 R11, R36, 0x10, R37 ;  /* 0x00000010240b7819 */ /* 0x000fe20000001225 */
[----:B----4-:R-:W-:Y:S01]  /*6350*/  IMAD.U32 R44, R12, 0x10000, RZ ;  /* 0x000100000c2c7824 */ /* 0x010fe200078e00ff */
[--C-:B------:R-:W-:Y:S02]  /*6360*/  SHF.R.U64 R36, R38, 0x10, R39.reuse ;  /* 0x0000001026247819 */ /* 0x100fe40000001227 */
[----:B------:R-:W-:Y:S01]  /*6370*/  SHF.R.U32.HI R42, RZ, 0x10, R39 ;  /* 0x00000010ff2a7819 */ /* 0x000fe20000011627 */
[----:B------:R-:W-:Y:S01]  /*6380*/  IMAD.U32 R39, R14, 0x10000, RZ ;  /* 0x000100000e277824 */ /* 0x000fe200078e00ff */
[----:B------:R-:W-:Y:S02]  /*6390*/  SHF.R.U32.HI R37, RZ, 0x10, R37 ;  /* 0x00000010ff257819 */ /* 0x000fe40000011625 */
[C---:B------:R-:W-:Y:S02]  /*63a0*/  PRMT R36, R137.reuse, 0x5410, R36 ;  /* 0x0000541089247816 */ /* 0x040fe40000000024 */
[----:B------:R-:W-:Y:S01]  /*63b0*/  PRMT R137, R137, 0x5432, R42 ;  /* 0x0000543289897816 */ /* 0x000fe2000000002a */
[----:B------:R-:W-:Y:S01]  /*63c0*/  IMAD.U32 R42, R13, 0x10000, RZ ;  /* 0x000100000d2a7824 */ /* 0x000fe200078e00ff */
[----:B------:R-:W-:-:S02]  /*63d0*/  PRMT R11, R136, 0x5410, R11 ;  /* 0x00005410880b7816 */ /* 0x000fc4000000000b */
[----:B------:R-:W-:Y:S01]  /*63e0*/  PRMT R37, R136, 0x5432, R37 ;  /* 0x0000543288257816 */ /* 0x000fe20000000025 */
[----:B------:R-:W-:Y:S01]  /*63f0*/  IMAD.U32 R45, R137, 0x10000, RZ ;  /* 0x00010000892d7824 */ /* 0x000fe200078e00ff */
[----:B------:R-:W-:Y:S02]  /*6400*/  LOP3.LUT R48, R13, 0xffff0000, RZ, 0xc0, !PT ;  /* 0xffff00000d307812 */ /* 0x000fe400078ec0ff */
[----:B------:R-:W-:Y:S01]  /*6410*/  LOP3.LUT R14, R14, 0xffff0000, RZ, 0xc0, !PT ;  /* 0xffff00000e0e7812 */ /* 0x000fe200078ec0ff */
[----:B------:R-:W-:Y:S01]  /*6420*/  IMAD.U32 R46, R37, 0x10000, RZ ;  /* 0x00010000252e7824 */ /* 0x000fe200078e00ff */
[C---:B------:R-:W-:Y:S01]  /*6430*/  LOP3.LUT R13, R36.reuse, 0xffff0000, RZ, 0xc0, !PT ;  /* 0xffff0000240d7812 */ /* 0x040fe200078ec0ff */
[----:B------:R-:W-:Y:S01]  /*6440*/  IMAD.U32 R36, R36, 0x10000, RZ ;  /* 0x0001000024247824 */ /* 0x000fe200078e00ff */
[----:B------:R-:W-:Y:S01]  /*6450*/  LOP3.LUT R43, R11, 0xffff0000, RZ, 0xc0, !PT ;  /* 0xffff00000b2b7812 */ /* 0x000fe200078ec0ff */
[----:B------:R-:W-:Y:S01]  /*6460*/  FMUL.FTZ R49, R14, R45 ;  /* 0x0000002d0e317220 */ /* 0x000fe20000410000 */
[----:B------:R-:W-:Y:S01]  /*6470*/  LOP3.LUT R38, R15, 0xffff0000, RZ, 0xc0, !PT ;  /* 0xffff00000f267812 */ /* 0x000fe200078ec0ff */
[----:B------:R-:W-:Y:S01]  /*6480*/  FMUL.FTZ R47, R48, R13 ;  /* 0x0000000d302f7220 */ /* 0x000fe20000410000 */
[-C--:B------:R-:W-:Y:S01]  /*6490*/  FMUL.FTZ R14, R14, R46.reuse ;  /* 0x0000002e0e0e7220 */ /* 0x080fe20000410000 */
[----:B------:R-:W-:Y:S01]  /*64a0*/  FMUL.FTZ R48, R48, R43 ;  /* 0x0000002b30307220 */ /* 0x000fe20000410000 */
[----:B------:R-:W-:Y:S01]  /*64b0*/  LOP3.LUT R137, R137, 0xffff0000, RZ, 0xc0, !PT ;  /* 0xffff000089897812 */ /* 0x000fe200078ec0ff */
[----:B------:R-:W-:Y:S01]  /*64c0*/  IMAD.U32 R11, R11, 0x10000, RZ ;  /* 0x000100000b0b7824 */ /* 0x000fe200078e00ff */
[----:B------:R-:W-:Y:S01]  /*64d0*/  LOP3.LUT R37, R37, 0xffff0000, RZ, 0xc0, !PT ;  /* 0xffff000025257812 */ /* 0x000fe200078ec0ff */
[----:B------:R-:W-:Y:S01]  /*64e0*/  FFMA.FTZ R48, R42, R13, R48 ;  /* 0x0000000d2a307223 */ /* 0x000fe20000010030 */
[----:B------:R-:W-:Y:S01]  /*64f0*/  LOP3.LUT R12, R12, 0xffff0000, RZ, 0xc0, !PT ;  /* 0xffff00000c0c7812 */ /* 0x000fe200078ec0ff */
[C---:B------:R-:W-:Y:S01]  /*6500*/  FFMA.FTZ R49, R39.reuse, R46, -R49 ;  /* 0x0000002e27317223 */ /* 0x040fe20000010831 */
[----:B------:R-:W-:Y:S01]  /*6510*/  FFMA.FTZ R14, R39, R45, R14 ;  /* 0x0000002d270e7223 */ /* 0x000fe2000001000e */
[C---:B------:R-:W-:Y:S01]  /*6520*/  FMUL.FTZ R13, R38.reuse, R137 ;  /* 0x00000089260d7220 */ /* 0x040fe20000410000 */
[----:B------:R-:W-:Y:S01]  /*6530*/  FMUL.FTZ R39, R38, R37 ;  /* 0x0000002526277220 */ /* 0x000fe20000410000 */
[----:B------:R-:W-:-:S02]  /*6540*/  IMAD.U32 R15, R15, 0x10000, RZ ;  /* 0x000100000f0f7824 */ /* 0x000fc400078e00ff */
[----:B------:R-:W-:Y:S01]  /*6550*/  FFMA.FTZ R47, R42, R43, -R47 ;  /* 0x0000002b2a2f7223 */ /* 0x000fe2000001082f */
[CC--:B------:R-:W-:Y:S01]  /*6560*/  FMUL.FTZ R38, R12.reuse, R36.reuse ;  /* 0x000000240c267220 */ /* 0x0c0fe20000410000 */
[----:B------:R-:W-:Y:S01]  /*6570*/  FMUL.FTZ R12, R12, R11 ;  /* 0x0000000b0c0c7220 */ /* 0x000fe20000410000 */
[C---:B------:R-:W-:Y:S01]  /*6580*/  FFMA.FTZ R13, R15.reuse, R37, -R13 ;  /* 0x000000250f0d7223 */ /* 0x040fe2000001080d */
[----:B------:R-:W-:Y:S01]  /*6590*/  FFMA.FTZ R42, R15, R137, R39 ;  /* 0x000000890f2a7223 */ /* 0x000fe20000010027 */
[C---:B------:R-:W-:Y:S01]  /*65a0*/  FFMA.FTZ R38, R44.reuse, R11, -R38 ;  /* 0x0000000b2c267223 */ /* 0x040fe20000010826 */
[----:B------:R-:W-:Y:S01]  /*65b0*/  FFMA.FTZ R11, R44, R36, R12 ;  /* 0x000000242c0b7223 */ /* 0x000fe2000001000c */
[----:B------:R-:W-:Y:S02]  /*65c0*/  F2FP.BF16.F32.PACK_AB R47, R48, R47 ;  /* 0x0000002f302f723e */ /* 0x000fe400000010ff */
[----:B------:R-:W-:Y:S02]  /*65d0*/  F2FP.BF16.F32.PACK_AB R15, R42, R13 ;  /* 0x0000000d2a0f723e */ /* 0x000fe400000010ff */
[----:B------:R-:W-:Y:S01]  /*65e0*/  F2FP.BF16.F32.PACK_AB R14, R14, R49 ;  /* 0x000000310e0e723e */ /* 0x000fe200000010ff */
[----:B------:R-:W-:Y:S01]  /*65f0*/  IMAD.MOV.U32 R13, RZ, RZ, R47 ;  /* 0x000000ffff0d7224 */ /* 0x000fe200078e002f */
[----:B------:R-:W-:-:S07]  /*6600*/  F2FP.BF16.F32.PACK_AB R12, R11, R38 ;  /* 0x000000260b0c723e */ /* 0x000fce00000010ff */
.L_x_500:
[----:B------:R-:W-:Y:S05]  /*6610*/  BSYNC B2 ;  /* 0x0000000000027941 */ /* 0x000fea0003800000 */
.L_x_499:
[----:B------:R-:W-:Y:S02]  /*6620*/  ULDC.64 UR4, c[0x0][0x208] ;  /* 0x0000820000047ab9 */ /* 0x000fe40000000a00 */
[----:B----4-:R0:W-:Y:S03]  /*6630*/  ST.E.128 desc[UR4][R40.64], R12 ;  /* 0x0000000c28007985 */ /* 0x0101e6000c101d04 */
.L_x_498:
[----:B------:R-:W-:Y:S05]  /*6640*/  BSYNC B1 ;  /* 0x0000000000017941 */ /* 0x000fea0003800000 */
.L_x_497:
[----:B------:R-:W-:Y:S01]  /*6650*/  ISETP.NE.AND P3, PT, R21, RZ, PT ;  /* 0x000000ff1500720c */ /* 0x000fe20003f65270 */
[----:B------:R-:W-:-:S12]  /*6660*/  BSSY B1, `(.L_x_501) ;  /* 0x0000038000017945 */ /* 0x000fd80003800000 */
[----:B------:R-:W-:Y:S05]  /*6670*/  @!P3 BRA `(.L_x_502) ;  /* 0x0000000000d8b947 */ /* 0x000fea0003800000 */
[----:B0--34-:R0:W3:Y:S01]  /*6680*/  LDS.128 R12, [R78+0x2b400] ;  /* 0x02b400004e0c7984 */ /* 0x0190e20000000c00 */
[----:B------:R-:W-:Y:S01]  /*6690*/  ISETP.GE.AND P4, PT, R220, R110, PT ;  /* 0x0000006edc00720c */ /* 0x000fe20003f86270 */
[----:B------:R-:W-:Y:S01]  /*66a0*/  BSSY B2, `(.L_x_503) ;  /* 0x0000031000027945 */ /* 0x000fe20003800000 */
[----:B-1----:R-:W-:-:S04]  /*66b0*/  LEA R36, P3, R19, R117, 0x1 ;  /* 0x0000007513247211 */ /* 0x002fc800078608ff */
[----:B------:R-:W-:-:S07]  /*66c0*/  LEA.HI.X R37, R19, R116, R219, 0x1, P3 ;  /* 0x0000007413257211 */ /* 0x000fce00018f0cdb */
[----:B0-----:R-:W-:Y:S05]  /*66d0*/  @P4 BRA `(.L_x_504) ;  /* 0x0000000000b44947 */ /* 0x001fea0003800000 */
[----:B------:R-:W-:Y:S01]  /*66e0*/  SHF.R.U64 R34, R34, 0x10, R35 ;  /* 0x0000001022227819 */ /* 0x000fe20000001223 */
[----:B---3--:R-:W-:Y:S01]  /*66f0*/  IMAD.U32 R40, R13, 0x10000, RZ ;  /* 0x000100000d287824 */ /* 0x008fe200078e00ff */
[----:B------:R-:W-:Y:S01]  /*6700*/  SHF.R.U64 R39, R32, 0x10, R33 ;  /* 0x0000001020277819 */ /* 0x000fe20000001221 */
[----:B------:R-:W-:Y:S01]  /*6710*/  IMAD.U32 R32, R14, 0x10000, RZ ;  /* 0x000100000e207824 */ /* 0x000fe200078e00ff */
[----:B------:R-:W-:Y:S01]  /*6720*/  SHF.R.U32.HI R38, RZ, 0x10, R35 ;  /* 0x00000010ff267819 */ /* 0x000fe20000011623 */
[----:B------:R-:W-:Y:S01]  /*6730*/  IMAD.U32 R35, R12, 0x10000, RZ ;  /* 0x000100000c237824 */ /* 0x000fe200078e00ff */
[----:B------:R-:W-:Y:S02]  /*6740*/  SHF.R.U32.HI R41, RZ, 0x10, R33 ;  /* 0x00000010ff297819 */ /* 0x000fe40000011621 */
[----:B------:R-:W-:Y:S02]  /*6750*/  PRMT R34, R135, 0x5410, R34 ;  /* 0x0000541087227816 */ /* 0x000fe40000000022 */
[----:B------:R-:W-:-:S02]  /*6760*/  PRMT R33, R134, 0x5410, R39 ;  /* 0x0000541086217816 */ /* 0x000fc40000000027 */
[----:B------:R-:W-:Y:S02]  /*6770*/  PRMT R135, R135, 0x5432, R38 ;  /* 0x0000543287877816 */ /* 0x000fe40000000026 */
[----:B------:R-:W-:Y:S02]  /*6780*/  PRMT R134, R134, 0x5432, R41 ;  /* 0x0000543286867816 */ /* 0x000fe40000000029 */
[----:B------:R-:W-:Y:S01]  /*6790*/  LOP3.LUT R11, R14, 0xffff0000, RZ, 0xc0, !PT ;  /* 0xffff00000e0b7812 */ /* 0x000fe200078ec0ff */
[----:B------:R-:W-:Y:S01]  /*67a0*/  IMAD.U32 R38, R135, 0x10000, RZ ;  /* 0x0001000087267824 */ /* 0x000fe200078e00ff */
[----:B------:R-:W-:Y:S01]  /*67b0*/  LOP3.LUT R13, R13, 0xffff0000, RZ, 0xc0, !PT ;  /* 0xffff00000d0d7812 */ /* 0x000fe200078ec0ff */
[----:B------:R-:W-:Y:S01]  /*67c0*/  IMAD.U32 R39, R134, 0x10000, RZ ;  /* 0x0001000086277824 */ /* 0x000fe200078e00ff */
[----:B------:R-:W-:Y:S01]  /*67d0*/  LOP3.LUT R42, R34, 0xffff0000, RZ, 0xc0, !PT ;  /* 0xffff0000222a7812 */ /* 0x000fe200078ec0ff */
[----:B------:R-:W-:Y:S01]  /*67e0*/  FMUL.FTZ R45, R11, R38 ;  /* 0x000000260b2d7220 */ /* 0x000fe20000410000 */
[----:B------:R-:W-:Y:S01]  /*67f0*/  LOP3.LUT R41, R33, 0xffff0000, RZ, 0xc0, !PT ;  /* 0xffff000021297812 */ /* 0x000fe200078ec0ff */
[----:B------:R-:W-:Y:S01]  /*6800*/  FMUL.FTZ R11, R11, R39 ;  /* 0x000000270b0b7220 */ /* 0x000fe20000410000 */
[----:B------:R-:W-:Y:S01]  /*6810*/  LOP3.LUT R14, R15, 0xffff0000, RZ, 0xc0, !PT ;  /* 0xffff00000f0e7812 */ /* 0x000fe200078ec0ff */
[----:B------:R-:W-:Y:S01]  /*6820*/  FMUL.FTZ R43, R13, R42 ;  /* 0x0000002a0d2b7220 */ /* 0x000fe20000410000 */
[----:B------:R-:W-:Y:S01]  /*6830*/  LOP3.LUT R135, R135, 0xffff0000, RZ, 0xc0, !PT ;  /* 0xffff000087877812 */ /* 0x000fe200078ec0ff */
[----:B------:R-:W-:Y:S01]  /*6840*/  FMUL.FTZ R13, R13, R41 ;  /* 0x000000290d0d7220 */ /* 0x000fe20000410000 */
[----:B------:R-:W-:Y:S01]  /*6850*/  LOP3.LUT R134, R134, 0xffff0000, RZ, 0xc0, !PT ;  /* 0xffff000086867812 */ /* 0x000fe200078ec0ff */
[----:B------:R-:W-:Y:S01]  /*6860*/  IMAD.U32 R34, R34, 0x10000, RZ ;  /* 0x0001000022227824 */ /* 0x000fe200078e00ff */
[----:B------:R-:W-:Y:S01]  /*6870*/  LOP3.LUT R12, R12, 0xffff0000, RZ, 0xc0, !PT ;  /* 0xffff00000c0c7812 */ /* 0x000fe200078ec0ff */
[----:B------:R-:W-:-:S02]  /*6880*/  IMAD.U32 R33, R33, 0x10000, RZ ;  /* 0x0001000021217824 */ /* 0x000fc400078e00ff */
[----:B------:R-:W-:Y:S01]  /*6890*/  FFMA.FTZ R43, R40, R41, -R43 ;  /* 0x00000029282b7223 */ /* 0x000fe2000001082b */
[----:B------:R-:W-:Y:S01]  /*68a0*/  FFMA.FTZ R45, R32, R39, -R45 ;  /* 0x00000027202d7223 */ /* 0x000fe2000001082d */
[----:B------:R-:W-:Y:S01]  /*68b0*/  FFMA.FTZ R40, R40, R42, R13 ;  /* 0x0000002a28287223 */ /* 0x000fe2000001000d */
[----:B------:R-:W-:Y:S01]  /*68c0*/  FFMA.FTZ R32, R32, R38, R11 ;  /* 0x0000002620207223 */ /* 0x000fe2000001000b */
[C---:B------:R-:W-:Y:S01]  /*68d0*/  FMUL.FTZ R38, R14.reuse, R135 ;  /* 0x000000870e267220 */ /* 0x040fe20000410000 */
[----:B------:R-:W-:Y:S01]  /*68e0*/  FMUL.FTZ R42, R14, R134 ;  /* 0x000000860e2a7220 */ /* 0x000fe20000410000 */
[----:B------:R-:W-:Y:S02]  /*68f0*/  IMAD.U32 R15, R15, 0x10000, RZ ;  /* 0x000100000f0f7824 */ /* 0x000fe400078e00ff */
[C---:B------:R-:W-:Y:S01]  /*6900*/  FMUL.FTZ R14, R12.reuse, R34 ;  /* 0x000000220c0e7220 */ /* 0x040fe20000410000 */
[----:B------:R-:W-:Y:S01]  /*6910*/  FMUL.FTZ R11, R12, R33 ;  /* 0x000000210c0b7220 */ /* 0x000fe20000410000 */
[----:B------:R-:W-:Y:S01]  /*6920*/  F2FP.BF16.F32.PACK_AB R32, R32, R45 ;  /* 0x0000002d2020723e */ /* 0x000fe200000010ff */
[----:B------:R-:W-:Y:S01]  /*6930*/  FFMA.FTZ R38, R15, R134, -R38 ;  /* 0x000000860f267223 */ /* 0x000fe20000010826 */
[C---:B------:R-:W-:Y:S01]  /*6940*/  FFMA.FTZ R14, R35.reuse, R33, -R14 ;  /* 0x00000021230e7223 */ /* 0x040fe2000001080e */
[----:B------:R-:W-:Y:S01]  /*6950*/  FFMA.FTZ R11, R35, R34, R11 ;  /* 0x00000022230b7223 */ /* 0x000fe2000001000b */
[----:B------:R-:W-:Y:S01]  /*6960*/  FFMA.FTZ R15, R15, R135, R42 ;  /* 0x000000870f0f7223 */ /* 0x000fe2000001002a */
[----:B------:R-:W-:-:S03]  /*6970*/  F2FP.BF16.F32.PACK_AB R13, R40, R43 ;  /* 0x0000002b280d723e */ /* 0x000fc600000010ff */
[----:B------:R-:W-:Y:S01]  /*6980*/  F2FP.BF16.F32.PACK_AB R12, R11, R14 ;  /* 0x0000000e0b0c723e */ /* 0x000fe200000010ff */
[----:B------:R-:W-:Y:S01]  /*6990*/  IMAD.MOV.U32 R14, RZ, RZ, R32 ;  /* 0x000000ffff0e7224 */ /* 0x000fe200078e0020 */
[----:B------:R-:W-:-:S07]  /*69a0*/  F2FP.BF16.F32.PACK_AB R15, R15, R38 ;  /* 0x000000260f0f723e */ /* 0x000fce00000010ff */
.L_x_504:
[----:B------:R-:W-:Y:S05]  /*69b0*/  BSYNC B2 ;  /* 0x0000000000027941 */ /* 0x000fea0003800000 */
.L_x_503:
[----:B------:R-:W-:Y:S02]  /*69c0*/  ULDC.64 UR4, c[0x0][0x208] ;  /* 0x0000820000047ab9 */ /* 0x000fe40000000a00 */
[----:B---3--:R0:W-:Y:S03]  /*69d0*/  ST.E.128 desc[UR4][R36.64], R12 ;  /* 0x0000000c24007985 */ /* 0x0081e6000c101d04 */
.L_x_502:
[----:B------:R-:W-:Y:S05]  /*69e0*/  BSYNC B1 ;  /* 0x0000000000017941 */ /* 0x000fea0003800000 */
.L_x_501:
[----:B------:R-:W-:-:S13]  /*69f0*/  ISETP.NE.AND P3, PT, R25, RZ, PT ;  /* 0x000000ff1900720c */ /* 0x000fda0003f65270 */
[----:B------:R-:W-:Y:S05]  /*6a00*/  @!P3 BRA `(.L_x_492) ;  /* 0x00000048009cb947 */ /* 0x000fea0003800000 */
[----:B0--34-:R0:W3:Y:S01]  /*6a10*/  LDS.128 R12, [R78+0x2dc00] ;  /* 0x02dc00004e0c7984 */ /* 0x0190e20000000c00 */
[----:B------:R-:W-:Y:S01]  /*6a20*/  ISETP.GE.AND P4, PT, R222, R110, PT ;  /* 0x0000006ede00720c */ /* 0x000fe20003f86270 */
[----:B------:R-:W-:Y:S01]  /*6a30*/  BSSY B1, `(.L_x_505) ;  /* 0x0000030000017945 */ /* 0x000fe20003800000 */
[----:B-1----:R-:W-:-:S04]  /*6a40*/  LEA R32, P3, R22, R117, 0x1 ;  /* 0x0000007516207211 */ /* 0x002fc800078608ff */
[----:B------:R-:W-:-:S07]  /*6a50*/  LEA.HI.X R33, R22, R116, R218, 0x1, P3 ;  /* 0x0000007416217211 */ /* 0x000fce00018f0cda */
[----:B0-----:R-:W-:Y:S05]  /*6a60*/  @P4 BRA `(.L_x_506) ;  /* 0x0000000000b04947 */ /* 0x001fea0003800000 */
[----:B------:R-:W-:Y:S02]  /*6a70*/  SHF.R.U64 R35, R30, 0x10, R31 ;  /* 0x000000101e237819 */ /* 0x000fe4000000121f */
[----:B------:R-:W-:Y:S01]  /*6a80*/  SHF.R.U64 R39, R28, 0x10, R29 ;  /* 0x000000101c277819 */ /* 0x000fe2000000121d */
[C---:B---3--:R-:W-:Y:S01]  /*6a90*/  IMAD.U32 R28, R14.reuse, 0x10000, RZ ;  /* 0x000100000e1c7824 */ /* 0x048fe200078e00ff */
[----:B------:R-:W-:Y:S02]  /*6aa0*/  SHF.R.U32.HI R31, RZ, 0x10, R31 ;  /* 0x00000010ff1f7819 */ /* 0x000fe4000001161f */
[----:B------:R-:W-:Y:S02]  /*6ab0*/  SHF.R.U32.HI R37, RZ, 0x10, R29 ;  /* 0x00000010ff257819 */ /* 0x000fe4000001161d */
[----:B------:R-:W-:Y:S01]  /*6ac0*/  LOP3.LUT R29, R14, 0xffff0000, RZ, 0xc0, !PT ;  /* 0xffff00000e1d7812 */ /* 0x000fe200078ec0ff */
[C---:B------:R-:W-:Y:S01]  /*6ad0*/  IMAD.U32 R14, R15.reuse, 0x10000, RZ ;  /* 0x000100000f0e7824 */ /* 0x040fe200078e00ff */
[----:B------:R-:W-:-:S02]  /*6ae0*/  LOP3.LUT R11, R15, 0xffff0000, RZ, 0xc0, !PT ;  /* 0xffff00000f0b7812 */ /* 0x000fc400078ec0ff */
[----:B------:R-:W-:Y:S02]  /*6af0*/  PRMT R36, R132, 0x5410, R35 ;  /* 0x0000541084247816 */ /* 0x000fe40000000023 */
[----:B------:R-:W-:Y:S02]  /*6b00*/  PRMT R15, R128, 0x5410, R39 ;  /* 0x00005410800f7816 */ /* 0x000fe40000000027 */
[----:B------:R-:W-:Y:S01]  /*6b10*/  PRMT R132, R132, 0x5432, R31 ;  /* 0x0000543284847816 */ /* 0x000fe2000000001f */
[C---:B------:R-:W-:Y:S01]  /*6b20*/  IMAD.U32 R31, R13.reuse, 0x10000, RZ ;  /* 0x000100000d1f7824 */ /* 0x040fe200078e00ff */
[----:B------:R-:W-:Y:S02]  /*6b30*/  PRMT R128, R128, 0x5432, R37 ;  /* 0x0000543280807816 */ /* 0x000fe40000000025 */
[----:B------:R-:W-:Y:S01]  /*6b40*/  LOP3.LUT R30, R13, 0xffff0000, RZ, 0xc0, !PT ;  /* 0xffff00000d1e7812 */ /* 0x000fe200078ec0ff */
[----:B------:R-:W-:Y:S01]  /*6b50*/  IMAD.U32 R38, R132, 0x10000, RZ ;  /* 0x0001000084267824 */ /* 0x000fe200078e00ff */
[----:B------:R-:W-:Y:S01]  /*6b60*/  SHF.L.U32 R35, R128, 0x10, RZ ;  /* 0x0000001080237819 */ /* 0x000fe200000006ff */
        /* <DEDUP_REMOVED lines=10> */
[----:B------:R-:W-:-:S02]  /*6c10*/  IMAD.U32 R36, R36, 0x10000, RZ ;  /* 0x0001000024247824 */ /* 0x000fc400078e00ff */
[C---:B------:R-:W-:Y:S01]  /*6c20*/  FFMA.FTZ R38, R28.reuse, R38, R29 ;  /* 0x000000261c267223 */ /* 0x040fe2000001001d */
[----:B------:R-:W-:Y:S02]  /*6c30*/  IMAD.U32 R15, R15, 0x10000, RZ ;  /* 0x000100000f0f7824 */ /* 0x000fe400078e00ff */
[----:B------:R-:W-:Y:S01]  /*6c40*/  FFMA.FTZ R39, R28, R35, -R39 ;  /* 0x000000231c277223 */ /* 0x000fe20000010827 */
[C---:B------:R-:W-:Y:S01]  /*6c50*/  FMUL.FTZ R29, R11.reuse, R132 ;  /* 0x000000840b1d7220 */ /* 0x040fe20000410000 */
[----:B------:R-:W-:Y:S01]  /*6c60*/  FMUL.FTZ R35, R11, R128 ;  /* 0x000000800b237220 */ /* 0x000fe20000410000 */
[C---:B------:R-:W-:Y:S01]  /*6c70*/  FMUL.FTZ R28, R30.reuse, R36 ;  /* 0x000000241e1c7220 */ /* 0x040fe20000410000 */
[----:B------:R-:W-:Y:S01]  /*6c80*/  FMUL.FTZ R11, R30, R15 ;  /* 0x0000000f1e0b7220 */ /* 0x000fe20000410000 */
[C---:B------:R-:W-:Y:S01]  /*6c90*/  FFMA.FTZ R12, R31.reuse, R34, -R40 ;  /* 0x000000221f0c7223 */ /* 0x040fe20000010828 */
[C---:B------:R-:W-:Y:S01]  /*6ca0*/  FFMA.FTZ R29, R14.reuse, R128, -R29 ;  /* 0x000000800e1d7223 */ /* 0x040fe2000001081d */
[----:B------:R-:W-:Y:S01]  /*6cb0*/  FFMA.FTZ R31, R31, R37, R42 ;  /* 0x000000251f1f7223 */ /* 0x000fe2000001002a */
[----:B------:R-:W-:Y:S01]  /*6cc0*/  FFMA.FTZ R14, R14, R132, R35 ;  /* 0x000000840e0e7223 */ /* 0x000fe20000010023 */
[C---:B------:R-:W-:Y:S01]  /*6cd0*/  FFMA.FTZ R28, R13.reuse, R15, -R28 ;  /* 0x0000000f0d1c7223 */ /* 0x040fe2000001081c */
[----:B------:R-:W-:-:S02]  /*6ce0*/  FFMA.FTZ R11, R13, R36, R11 ;  /* 0x000000240d0b7223 */ /* 0x000fc4000001000b */
[----:B------:R-:W-:Y:S02]  /*6cf0*/  F2FP.BF16.F32.PACK_AB R13, R31, R12 ;  /* 0x0000000c1f0d723e */ /* 0x000fe400000010ff */
[----:B------:R-:W-:Y:S02]  /*6d00*/  F2FP.BF16.F32.PACK_AB R15, R14, R29 ;  /* 0x0000001d0e0f723e */ /* 0x000fe400000010ff */
[----:B------:R-:W-:Y:S02]  /*6d10*/  F2FP.BF16.F32.PACK_AB R14, R38, R39 ;  /* 0x00000027260e723e */ /* 0x000fe400000010ff */
[----:B------:R-:W-:-:S07]  /*6d20*/  F2FP.BF16.F32.PACK_AB R12, R11, R28 ;  /* 0x0000001c0b0c723e */ /* 0x000fce00000010ff */
.L_x_506:
[----:B------:R-:W-:Y:S05]  /*6d30*/  BSYNC B1 ;  /* 0x0000000000017941 */ /* 0x000fea0003800000 */
.L_x_505:
[----:B------:R-:W-:Y:S02]  /*6d40*/  ULDC.64 UR4, c[0x0][0x208] ;  /* 0x0000820000047ab9 */ /* 0x000fe40000000a00 */
[----:B---3--:R0:W-:Y:S01]  /*6d50*/  ST.E.128 desc[UR4][R32.64], R12 ;  /* 0x0000000c20007985 */ /* 0x0081e2000c101d04 */
[----:B------:R-:W-:Y:S05]  /*6d60*/  BRA `(.L_x_492) ;  /* 0x0000004400c47947 */ /* 0x000fea0003800000 */
.L_x_447:
        /* <DEDUP_REMOVED lines=20> */
[----:B------:R-:W-:Y:S02]  /*6eb0*/  ISETP.GE.AND P0, PT, R16, R110, PT ;  /* 0x0000006e1000720c */ /* 0x000fe40003f06270 */
[----:B------:R-:W-:-:S02]  /*6ec0*/  CS2R R32, SRZ ;  /* 0x0000000000207805 */ /* 0x000fc4000001ff00 */
[----:B------:R-:W-:Y:S02]  /*6ed0*/  LEA.HI.X R45, R30, UR5, R31, 0x1, P4 ;  /* 0x000000051e2d7c11 */ /* 0x000fe4000a0f0c1f */
[----:B------:R-:W-:Y:S02]  /*6ee0*/  CS2R R30, SRZ ;  /* 0x00000000001e7805 */ /* 0x000fe4000001ff00 */
[----:B------:R-:W-:Y:S02]  /*6ef0*/  LEA R48, P4, R28, UR6, 0x1 ;  /* 0x000000061c307c11 */ /* 0x000fe4000f8808ff */
[----:B------:R-:W-:Y:S02]  /*6f00*/  CS2R R42, SRZ ;  /* 0x00000000002a7805 */ /* 0x000fe4000001ff00 */
[----:B------:R-:W-:Y:S02]  /*6f10*/  CS2R R40, SRZ ;  /* 0x0000000000287805 */ /* 0x000fe4000001ff00 */
[----:B------:R-:W-:-:S02]  /*6f20*/  CS2R R38, SRZ ;  /* 0x0000000000267805 */ /* 0x000fc4000001ff00 */
[----:B------:R-:W-:Y:S02]  /*6f30*/  LEA.HI.X R49, R28, UR7, R29, 0x1, P4 ;  /* 0x000000071c317c11 */ /* 0x000fe4000a0f0c1d */
[----:B------:R-:W-:Y:S02]  /*6f40*/  CS2R R28, SRZ ;  /* 0x00000000001c7805 */ /* 0x000fe4000001ff00 */
[----:B------:R-:W-:Y:S02]  /*6f50*/  ISETP.GE.AND P4, PT, R214, R110, PT ;  /* 0x0000006ed600720c */ /* 0x000fe40003f86270 */
[----:B------:R-:W-:Y:S01]  /*6f60*/  CS2R R36, SRZ ;  /* 0x0000000000247805 */ /* 0x000fe2000001ff00 */
[----:B------:R-:W-:Y:S02]  /*6f70*/  ULDC.64 UR8, c[0x0][0x208] ;  /* 0x0000820000087ab9 */ /* 0x000fe40000000a00 */
[----:B------:R0:W5:Y:S04]  /*6f80*/  @!P0 LDG.E.128 R32, desc[UR8][R44.64] ;  /* 0x000000082c208981 */ /* 0x000168000c1e1d00 */
[----:B------:R0:W5:Y:S04]  /*6f90*/  @!P0 LDG.E.128 R40, desc[UR8][R48.64] ;  /* 0x0000000830288981 */ /* 0x000168000c1e1d00 */
[----:B------:R0:W5:Y:S04]  /*6fa0*/  @!P4 LDG.E.128 R28, desc[UR8][R44.64+0x80] ;  /* 0x000080082c1cc981 */ /* 0x000168000c1e1d00 */
[----:B------:R0:W5:Y:S02]  /*6fb0*/  @!P4 LDG.E.128 R36, desc[UR8][R48.64+0x80] ;  /* 0x000080083024c981 */ /* 0x000164000c1e1d00 */
.L_x_508:
[----:B------:R-:W-:Y:S05]  /*6fc0*/  BSYNC B1 ;  /* 0x0000000000017941 */ /* 0x000fea0003800000 */
.L_x_507:
[----:B0----5:R-:W-:Y:S01]  /*6fd0*/  IMAD.MOV.U32 R44, RZ, RZ, R30 ;  /* 0x000000ffff2c7224 */ /* 0x021fe200078e001e */
[----:B------:R-:W-:Y:S01]  /*6fe0*/  BSSY B1, `(.L_x_509) ;  /* 0x000003a000017945 */ /* 0x000fe20003800000 */
[----:B------:R-:W-:Y:S01]  /*6ff0*/  IMAD.MOV.U32 R48, RZ, RZ, R31 ;  /* 0x000000ffff307224 */ /* 0x000fe200078e001f */
[----:B------:R-:W-:Y:S01]  /*7000*/  CS2R R54, SRZ ;  /* 0x0000000000367805 */ /* 0x000fe2000001ff00 */
[----:B------:R-:W-:Y:S01]  /*7010*/  VIADD R50, R224, 0x20 ;  /* 0x00000020e0327836 */ /* 0x000fe20000000000 */
[----:B------:R-:W-:Y:S01]  /*7020*/  CS2R R52, SRZ ;  /* 0x0000000000347805 */ /* 0x000fe2000001ff00 */
[----:B------:R-:W-:Y:S01]  /*7030*/  IMAD.MOV.U32 R45, RZ, RZ, R28 ;  /* 0x000000ffff2d7224 */ /* 0x000fe200078e001c */
[----:B------:R-:W-:Y:S01]  /*7040*/  PRMT R159, R48, 0x5410, R44 ;  /* 0x00005410309f7816 */ /* 0x000fe2000000002c */
[----:B------:R-:W-:Y:S01]  /*7050*/  IMAD.MOV.U32 R49, RZ, RZ, R29 ;  /* 0x000000ffff317224 */ /* 0x000fe200078e001d */
[----:B------:R-:W-:Y:S01]  /*7060*/  ISETP.GE.AND P4, PT, R50, R85, PT ;  /* 0x000000553200720c */ /* 0x000fe20003f86270 */
        /* <DEDUP_REMOVED lines=10> */
[----:B------:R-:W-:-:S02]  /*7110*/  IMAD.MOV.U32 R48, RZ, RZ, R39 ;  /* 0x000000ffff307224 */ /* 0x000fc400078e0027 */
[----:B------:R-:W-:Y:S01]  /*7120*/  IMAD.MOV.U32 R62, RZ, RZ, R40 ;  /* 0x000000ffff3e7224 */ /* 0x000fe200078e0028 */
[----:B------:R-:W-:Y:S01]  /*7130*/  PRMT R136, R45, 0x5410, R44 ;  /* 0x000054102d887816 */ /* 0x000fe2000000002c */
[----:B------:R-:W-:Y:S01]  /*7140*/  IMAD.MOV.U32 R44, RZ, RZ, R42 ;  /* 0x000000ffff2c7224 */ /* 0x000fe200078e002a */
[----:B------:R-:W-:Y:S01]  /*7150*/  PRMT R157, R48, 0x5410, R49 ;  /* 0x00005410309d7816 */ /* 0x000fe20000000031 */
[----:B------:R-:W-:Y:S02]  /*7160*/  IMAD.MOV.U32 R49, RZ, RZ, R36 ;  /* 0x000000ffff317224 */ /* 0x000fe400078e0024 */
[----:B------:R-:W-:Y:S02]  /*7170*/  IMAD.MOV.U32 R48, RZ, RZ, R37 ;  /* 0x000000ffff307224 */ /* 0x000fe400078e0025 */
[----:B------:R-:W-:Y:S02]  /*7180*/  IMAD.MOV.U32 R45, RZ, RZ, R43 ;  /* 0x000000ffff2d7224 */ /* 0x000fe400078e002b */
[----:B------:R-:W-:Y:S01]  /*7190*/  IMAD.MOV.U32 R63, RZ, RZ, R41 ;  /* 0x000000ffff3f7224 */ /* 0x000fe200078e0029 */
[----:B------:R-:W-:-:S02]  /*71a0*/  PRMT R158, R48, 0x5410, R49 ;  /* 0x00005410309e7816 */ /* 0x000fc40000000031 */
[----:B------:R-:W-:Y:S02]  /*71b0*/  CS2R R48, SRZ ;  /* 0x0000000000307805 */ /* 0x000fe4000001ff00 */
[----:B------:R-:W-:Y:S02]  /*71c0*/  PRMT R143, R45, 0x5410, R44 ;  /* 0x000054102d8f7816 */ /* 0x000fe4000000002c */
        /* <DEDUP_REMOVED lines=8> */
[----:B------:R-:W-:Y:S02]  /*7250*/  IADD3 R44, P0, P5, R90, R12, R104 ;  /* 0x0000000c5a2c7210 */ /* 0x000fe40007d1e068 */
[----:B------:R-:W-:-:S02]  /*7260*/  CS2R R58, SRZ ;  /* 0x00000000003a7805 */ /* 0x000fc4000001ff00 */
[----:B------:R-:W-:Y:S01]  /*7270*/  CS2R R56, SRZ ;  /* 0x0000000000387805 */ /* 0x000fe2000001ff00 */
[----:B------:R-:W-:Y:S01]  /*7280*/  ULDC.64 UR8, c[0x0][0x208] ;  /* 0x0000820000087ab9 */ /* 0x000fe20000000a00 */
        /* <DEDUP_REMOVED lines=8> */
[----:B------:R-:W5:Y:S04]  /*7310*/  @!P0 LDG.E.128 R48, desc[UR8][R52.64] ;  /* 0x0000000834308981 */ /* 0x000f68000c1e1d00 */
[----:B------:R-:W5:Y:S01]  /*7320*/  @!P0 LDG.E.128 R56, desc[UR8][R60.64] ;  /* 0x000000083c388981 */ /* 0x000f62000c1e1d00 */
[----:B------:R-:W-:Y:S02]  /*7330*/  ISETP.GE.AND P0, PT, R214, R110, PT ;  /* 0x0000006ed600720c */ /* 0x000fe40003f06270 */
[----:B------:R-:W-:-:S11]  /*7340*/  CS2R R54, SRZ ;  /* 0x0000000000367805 */ /* 0x000fd6000001ff00 */
[----:B------:R0:W5:Y:S02]  /*7350*/  @!P0 LDG.E.128 R44, desc[UR8][R52.64+0x80] ;  /* 0x00008008342c8981 */ /* 0x000164000c1e1d00 */
[----:B0-----:R-:W-:-:S06]  /*7360*/  CS2R R52, SRZ ;  /* 0x0000000000347805 */ /* 0x001fcc000001ff00 */
[----:B------:R0:W5:Y:S02]  /*7370*/  @!P0 LDG.E.128 R52, desc[UR8][R60.64+0x80] ;  /* 0x000080083c348981 */ /* 0x000164000c1e1d00 */
.L_x_510:
[----:B------:R-:W-:Y:S05]  /*7380*/  BSYNC B1 ;  /* 0x0000000000017941 */ /* 0x000fea0003800000 */
.L_x_509:
[----:B0----5:R-:W-:Y:S01]  /*7390*/  IMAD.MOV.U32 R61, RZ, RZ, R46 ;  /* 0x000000ffff3d7224 */ /* 0x021fe200078e002e */
[----:B------:R-:W-:Y:S01]  /*73a0*/  PRMT R161, R63, 0x5410, R62 ;  /* 0x000054103fa17816 */ /* 0x000fe2000000003e */
[----:B------:R-:W-:Y:S01]  /*73b0*/  IMAD.MOV.U32 R60, RZ, RZ, R47 ;  /* 0x000000ffff3c7224 */ /* 0x000fe200078e002f */
[----:B------:R-:W-:Y:S01]  /*73c0*/  MOV R63, R44 ;  /* 0x0000002c003f7202 */ /* 0x000fe20000000f00 */
[----:B------:R-:W-:Y:S01]  /*73d0*/  VIADD R64, R224, 0x40 ;  /* 0x00000040e0407836 */ /* 0x000fe20000000000 */
[----:B------:R-:W-:Y:S01]  /*73e0*/  BSSY B1, `(.L_x_511) ;  /* 0x0000035000017945 */ /* 0x000fe20003800000 */
[----:B------:R-:W-:Y:S01]  /*73f0*/  IMAD.MOV.U32 R62, RZ, RZ, R45 ;  /* 0x000000ffff3e7224 */ /* 0x000fe200078e002d */
[----:B------:R-:W-:Y:S01]  /*7400*/  PRMT R149, R60, 0x5410, R61 ;  /* 0x000054103c957816 */ /* 0x000fe2000000003d */
[----:B------:R-:W-:Y:S01]  /*7410*/  IMAD.MOV.U32 R61, RZ, RZ, R50 ;  /* 0x000000ffff3d7224 */ /* 0x000fe200078e0032 */
[----:B------:R-:W-:Y:S01]  /*7420*/  ISETP.GE.AND P5, PT, R64, R85, PT ;  /* 0x000000554000720c */ /* 0x000fe20003fa6270 */
        /* <DEDUP_REMOVED lines=17> */
[----:B------:R-:W-:-:S02]  /*7540*/  PRMT R151, R63, 0x5410, R62 ;  /* 0x000054103f977816 */ /* 0x000fc4000000003e */
[----:B------:R-:W-:Y:S02]  /*7550*/  CS2R R62, SRZ ;  /* 0x00000000003e7805 */ /* 0x000fe4000001ff00 */
[----:B------:R-:W-:Y:S02]  /*7560*/  CS2R R74, SRZ ;  /* 0x00000000004a7805 */ /* 0x000fe4000001ff00 */
[----:B------:R-:W-:Y:S02]  /*7570*/  CS2R R72, SRZ ;  /* 0x0000000000487805 */ /* 0x000fe4000001ff00 */
[----:B------:R-:W-:Y:S01]  /*7580*/  PRMT R154, R61, 0x5410, R60 ;  /* 0x000054103d9a7816 */ /* 0x000fe2000000003c */
[----:B------:R-:W-:Y:S02]  /*7590*/  IMAD.MOV.U32 R61, RZ, RZ, R56 ;  /* 0x000000ffff3d7224 */ /* 0x000fe400078e0038 */
[----:B------:R-:W-:-:S05]  /*75a0*/  IMAD.MOV.U32 R60, RZ, RZ, R57 ;  /* 0x000000ffff3c7224 */ /* 0x000fca00078e0039 */
[----:B------:R-:W-:Y:S02]  /*75b0*/  PRMT R155, R61, 0x5410, R60 ;  /* 0x000054103d9b7816 */ /* 0x000fe4000000003c */
[----:B------:R-:W-:Y:S01]  /*75c0*/  CS2R R60, SRZ ;  /* 0x00000000003c7805 */ /* 0x000fe2000001ff00 */
[----:B------:R-:W-:Y:S06]  /*75d0*/  @P5 BRA `(.L_x_512) ;  /* 0x0000000000545947 */ /* 0x000fec0003800000 */
[----:B------:R-:W-:Y:S01]  /*75e0*/  IADD3 R15, P0, P6, R96, R106, R14 ;  /* 0x0000006a600f7210 */ /* 0x000fe20007e1e00e */
[----:B------:R-:W-:Y:S01]  /*75f0*/  ULDC.64 UR4, c[0x0][0x3e8] ;  /* 0x0000fa0000047ab9 */ /* 0x000fe20000000a00 */
[----:B------:R-:W-:Y:S02]  /*7600*/  ULDC.64 UR6, c[0x0][0x208] ;  /* 0x0000820000067ab9 */ /* 0x000fe40000000a00 */
[----:B------:R-:W-:Y:S02]  /*7610*/  IADD3.X R11, R4, R105, R11, P0, P6 ;  /* 0x00000069040b7210 */ /* 0x000fe400007ec40b */
        /* <DEDUP_REMOVED lines=9> */
[----:B------:R-:W-:Y:S02]  /*76b0*/  CS2R R60, SRZ ;  /* 0x00000000003c7805 */ /* 0x000fe4000001ff00 */
[----:B------:R-:W-:Y:S02]  /*76c0*/  CS2R R70, SRZ ;  /* 0x0000000000467805 */ /* 0x000fe4000001ff00 */
[----:B------:R-:W-:-:S05]  /*76d0*/  CS2R R68, SRZ ;  /* 0x0000000000447805 */ /* 0x000fca000001ff00 */
[----:B------:R0:W5:Y:S04]  /*76e0*/  @!P0 LDG.E.128 R64, desc[UR6][R14.64] ;  /* 0x000000060e408981 */ /* 0x000168000c1e1d00 */
[----:B------:R0:W5:Y:S01]  /*76f0*/  @!P0 LDG.E.128 R72, desc[UR6][R12.64] ;  /* 0x000000060c488981 */ /* 0x000162000c1e1d00 */
[----:B------:R-:W-:-:S13]  /*7700*/  ISETP.GE.AND P0, PT, R214, R110, PT ;  /* 0x0000006ed600720c */ /* 0x000fda0003f06270 */
[----:B------:R0:W5:Y:S04]  /*7710*/  @!P0 LDG.E.128 R60, desc[UR6][R14.64+0x80] ;  /* 0x000080060e3c8981 */ /* 0x000168000c1e1d00 */
[----:B------:R0:W5:Y:S02]  /*7720*/  @!P0 LDG.E.128 R68, desc[UR6][R12.64+0x80] ;  /* 0x000080060c448981 */ /* 0x000164000c1e1d00 */
.L_x_512:
[----:B------:R-:W-:Y:S05]  /*7730*/  BSYNC B1 ;  /* 0x0000000000017941 */ /* 0x000fea0003800000 */
.L_x_511:
        /* <DEDUP_REMOVED lines=15> */
[----:B------:R-:W-:Y:S01]  /*7830*/  IMAD.MOV.U32 R12, RZ, RZ, R70 ;  /* 0x000000ffff0c7224 */ /* 0x000fe200078e0046 */
[----:B------:R-:W-:-:S04]  /*7840*/  MOV R11, R71 ;  /* 0x00000047000b7202 */ /* 0x000fc80000000f00 */
        /* <DEDUP_REMOVED lines=15> */
.L_x_513:
[----:B------:R-:W-:Y:S01]  /*7940*/  IMAD R86, R213, 0x8, R23 ;  /* 0x00000008d5567824 */ /* 0x000fe200078e0217 */
[----:B------:R-:W-:Y:S01]  /*7950*/  SHF.L.U32 R87, R225, 0x1f, RZ ;  /* 0x0000001fe1577819 */ /* 0x000fe200000006ff */
[----:B------:R-:W-:Y:S03]  /*7960*/  BSSY B1, `(.L_x_514) ;  /* 0x0000003000017945 */ /* 0x000fe60003800000 */
[----:B------:R-:W0:Y:S02]  /*7970*/  SYNCS.PHASECHK.TRANS64.TRYWAIT P6, [R86+URZ+0x38890], R87 ;  /* 0x03889057560075a7 */ /* 0x000e2400080c017f */
[----:B0-----:R-:W-:Y:S05]  /*7980*/  @!P6 BRA `(.L_x_515) ;  /* 0x0000023c0090e947 */ /* 0x001fea0003800000 */
.L_x_823:
[----:B------:R-:W-:Y:S05]  /*7990*/  BSYNC B1 ;  /* 0x0000000000017941 */ /* 0x000fea0003800000 */
.L_x_514:
[----:B------:R-:W1:Y:S01]  /*79a0*/  LDC R128, c[0x0][0x2f4] ;  /* 0x0000bd00ff807b82 */ /* 0x000e620000000800 */
[----:B------:R-:W-:Y:S01]  /*79b0*/  UMOV UR4, 0xffffffff ;  /* 0xffffffff00047882 */ /* 0x000fe20000000000 */
[----:B-1----:R-:W-:Y:S02]  /*79c0*/  IMAD.IADD R132, R128, 0x1, -R111 ;  /* 0x0000000180847824 */ /* 0x002fe400078e0a6f */
[----:B------:R-:W-:Y:S05]  /*79d0*/  BRA.DIV UR4, `(.L_x_516) ;  /* 0x0000023e04907947 */ /* 0x000fea000b800000 */
[----:B------:R1:W2:Y:S04]  /*79e0*/  SHFL.IDX PT, R119, R116, RZ, 0x181f ;  /* 0x00181fff74777589 */ /* 0x0002a800000e0000 */
[----:B------:R1:W3:Y:S02]  /*79f0*/  SHFL.IDX PT, R11, R117, RZ, 0x181f ;  /* 0x00181fff750b7589 */ /* 0x0002e400000e0000 */
.L_x_827:
[----:B------:R-:W-:Y:S04]  /*7a00*/  BSSY B1, `(.L_x_517) ;  /* 0x000010a000017945 */ /* 0x000fe80003800000 */
[----:B------:R-:W-:Y:S05]  /*7a10*/  @P3 BRA `(.L_x_518) ;  /* 0x0000001000203947 */ /* 0x000fea0003800000 */
[----:B------:R-:W-:Y:S01]  /*7a20*/  ISETP.NE.AND P3, PT, R0, RZ, PT ;  /* 0x000000ff0000720c */ /* 0x000fe20003f65270 */
[----:B------:R-:W-:Y:S01]  /*7a30*/  BSSY B2, `(.L_x_519) ;  /* 0x0000083000027945 */ /* 0x000fe20003800000 */
[----:B---3--:R-:W-:-:S11]  /*7a40*/  IMAD.MOV.U32 R118, RZ, RZ, R11 ;  /* 0x000000ffff767224 */ /* 0x008fd600078e000b */
[----:B------:R-:W-:Y:S05]  /*7a50*/  @!P3 BRA `(.L_x_520) ;  /* 0x000000080000b947 */ /* 0x000fea0003800000 */
[----:B------:R-:W3:Y:S01]  /*7a60*/  LDL R15, [R1+0x5c] ;  /* 0x00005c00010f7983 */ /* 0x000ee20000100800 */
[----:B------:R-:W-:Y:S01]  /*7a70*/  SEL R12, R111, R132, !P2 ;  /* 0x000000846f0c7207 */ /* 0x000fe20005000000 */
[----:B------:R-:W-:Y:S01]  /*7a80*/  IMAD.SHL.U32 R14, R224, 0x40, RZ ;  /* 0x00000040e00e7824 */ /* 0x000fe200078e00ff */
[----:B------:R-:W-:Y:S01]  /*7a90*/  ISETP.GE.AND P3, PT, R16, R110, PT ;  /* 0x0000006e1000720c */ /* 0x000fe20003f66270 */
[----:B------:R-:W-:Y:S01]  /*7aa0*/  IMAD.SHL.U32 R80, R224, 0x40, RZ ;  /* 0x00000040e0507824 */ /* 0x000fe200078e00ff */
[----:B------:R-:W-:Y:S01]  /*7ab0*/  SHF.R.S32.HI R13, RZ, 0x1f, R12 ;  /* 0x0000001fff0d7819 */ /* 0x000fe2000001140c */
[----:B------:R-:W-:Y:S01]  /*7ac0*/  BSSY B3, `(.L_x_521) ;  /* 0x0000072000037945 */ /* 0x000fe20003800000 */
[----:B------:R-:W-:Y:S02]  /*7ad0*/  LOP3.LUT R14, R14, 0x1c0, RZ, 0xc0, !PT ;  /* 0x000001c00e0e7812 */ /* 0x000fe400078ec0ff */
[----:B------:R-:W-:Y:S02]  /*7ae0*/  LEA.HI R13, R13, R12, RZ, 0x4 ;  /* 0x0000000c0d0d7211 */ /* 0x000fe400078f20ff */
[----:B------:R-:W-:-:S02]  /*7af0*/  LOP3.LUT R80, R80, 0x1c0, RZ, 0xc0, !PT ;  /* 0x000001c050507812 */ /* 0x000fc400078ec0ff */
[----:B------:R-:W-:Y:S02]  /*7b00*/  LEA.HI.SX32 R134, R13, R7, 0x1c ;  /* 0x000000070d867211 */ /* 0x000fe400078fe2ff */
[----:B------:R-:W-:Y:S02]  /*7b10*/  SHF.R.U32.HI R14, RZ, 0x3, R14 ;  /* 0x00000003ff0e7819 */ /* 0x000fe4000001160e */
[----:B------:R-:W-:-:S04]  /*7b20*/  SHF.R.S32.HI R13, RZ, 0x1f, R134 ;  /* 0x0000001fff0d7819 */ /* 0x000fc80000011486 */
[----:B------:R-:W-:Y:S01]  /*7b30*/  LEA.HI R13, R13, R134, RZ, 0x3 ;  /* 0x000000860d0d7211 */ /* 0x000fe200078f18ff */
[----:B------:R-:W-:-:S03]  /*7b40*/  IMAD.SHL.U32 R134, R134, 0x8, RZ ;  /* 0x0000000886867824 */ /* 0x000fc600078e00ff */
[----:B------:R-:W-:Y:S02]  /*7b50*/  SHF.R.S32.HI R13, RZ, 0x3, R13 ;  /* 0x00000003ff0d7819 */ /* 0x000fe4000001140d */
[----:B------:R-:W-:-:S04]  /*7b60*/  LOP3.LUT R12, R80, 0x38, R134, 0xf8, !PT ;  /* 0x00000038500c7812 */ /* 0x000fc800078ef886 */
[----:B------:R-:W-:Y:S01]  /*7b70*/  LOP3.LUT R12, R12, R14, RZ, 0x3c, !PT ;  /* 0x0000000e0c0c7212 */ /* 0x000fe200078e3cff */
[----:B---3--:R-:W-:-:S04]  /*7b80*/  IMAD R13, R13, 0x1400, R15 ;  /* 0x000014000d0d7824 */ /* 0x008fc800078e020f */
[----:B------:R-:W-:-:S04]  /*7b90*/  IMAD.IADD R12, R13, 0x1, R12 ;  /* 0x000000010d0c7824 */ /* 0x000fc800078e020c */
[C---:B------:R-:W-:Y:S02]  /*7ba0*/  IMAD R80, R213.reuse, 0x5000, R12 ;  /* 0x00005000d5507824 */ /* 0x040fe400078e020c */
[----:B------:R-:W-:Y:S02]  /*7bb0*/  IMAD R12, R213, 0x5000, R126 ;  /* 0x00005000d50c7824 */ /* 0x000fe400078e027e */
[--C-:B------:R-:W-:Y:S02]  /*7bc0*/  IMAD R80, R80, 0x2, R23.reuse ;  /* 0x0000000250507824 */ /* 0x100fe400078e0217 */
[----:B------:R-:W-:-:S04]  /*7bd0*/  IMAD R12, R12, 0x2, R23 ;  /* 0x000000020c0c7824 */ /* 0x000fc800078e0217 */
[----:B------:R-:W3:Y:S04]  /*7be0*/  LDS.128 R80, [R80+0x24400] ;  /* 0x0244000050507984 */ /* 0x000ee80000000c00 */
[----:B------:R-:W4:Y:S01]  /*7bf0*/  LDS.128 R12, [R12+0x24400] ;  /* 0x024400000c0c7984 */ /* 0x000f220000000c00 */
[----:B------:R-:W-:Y:S05]  /*7c00*/  @P3 BRA `(.L_x_522) ;  /* 0x0000000400743947 */ /* 0x000fea0003800000 */
[--C-:B------:R-:W-:Y:S02]  /*7c10*/  SHF.R.U64 R32, R32, 0x10, R33.reuse ;  /* 0x0000001020207819 */ /* 0x100fe40000001221 */
[----:B------:R-:W-:Y:S02]  /*7c20*/  SHF.R.U32.HI R135, RZ, 0x10, R33 ;  /* 0x00000010ff877819 */ /* 0x000fe40000011621 */
[----:B------:R-:W-:Y:S02]  /*7c30*/  SHF.R.U64 R33, R34, 0x10, R35 ;  /* 0x0000001022217819 */ /* 0x000fe40000001223 */
[--C-:B------:R-:W-:Y:S02]  /*7c40*/  SHF.R.U64 R34, R40, 0x10, R41.reuse ;  /* 0x0000001028227819 */ /* 0x100fe40000001229 */
[----:B------:R-:W-:Y:S02]  /*7c50*/  SHF.R.U32.HI R41, RZ, 0x10, R41 ;  /* 0x00000010ff297819 */ /* 0x000fe40000011629 */
[----:B------:R-:W-:-:S02]  /*7c60*/  PRMT R32, R136, 0x5432, R32 ;  /* 0x0000543288207816 */ /* 0x000fc40000000020 */
[----:B------:R-:W-:Y:S02]  /*7c70*/  PRMT R135, R136, 0x5410, R135 ;  /* 0x0000541088877816 */ /* 0x000fe40000000087 */
[----:B------:R-:W-:Y:S02]  /*7c80*/  SHF.R.U32.HI R136, RZ, 0x10, R35 ;  /* 0x00000010ff887819 */ /* 0x000fe40000011623 */
[--C-:B------:R-:W-:Y:S02]  /*7c90*/  SHF.R.U64 R40, R42, 0x10, R43.reuse ;  /* 0x000000102a287819 */ /* 0x100fe4000000122b */
[----:B------:R-:W-:Y:S02]  /*7ca0*/  SHF.R.U32.HI R141, RZ, 0x10, R43 ;  /* 0x00000010ff8d7819 */ /* 0x000fe4000001162b */
[----:B------:R-:W-:Y:S02]  /*7cb0*/  PRMT R42, R161, 0x5410, R41 ;  /* 0x00005410a12a7816 */ /* 0x000fe40000000029 */
[----:B------:R-:W-:-:S02]  /*7cc0*/  PRMT R35, R142, 0x5410, R33 ;  /* 0x000054108e237816 */ /* 0x000fc40000000021 */
[----:B------:R-:W-:Y:S01]  /*7cd0*/  PRMT R43, R142, 0x5432, R136 ;  /* 0x000054328e2b7816 */ /* 0x000fe20000000088 */
[----:B----4-:R-:W-:Y:S01]  /*7ce0*/  IMAD.U32 R142, R13, 0x10000, RZ ;  /* 0x000100000d8e7824 */ /* 0x010fe200078e00ff */
[----:B------:R-:W-:Y:S02]  /*7cf0*/  PRMT R33, R161, 0x5432, R34 ;  /* 0x00005432a1217816 */ /* 0x000fe40000000022 */
[----:B------:R-:W-:Y:S01]  /*7d00*/  PRMT R34, R143, 0x5432, R40 ;  /* 0x000054328f227816 */ /* 0x000fe20000000028 */
[----:B---3--:R-:W-:Y:S01]  /*7d10*/  IMAD.U32 R40, R81, 0x10000, RZ ;  /* 0x0001000051287824 */ /* 0x008fe200078e00ff */
[----:B------:R-:W-:Y:S01]  /*7d20*/  PRMT R136, R143, 0x5410, R141 ;  /* 0x000054108f887816 */ /* 0x000fe2000000008d */
[C---:B------:R-:W-:Y:S01]  /*7d30*/  IMAD.U32 R141, R42.reuse, 0x10000, RZ ;  /* 0x000100002a8d7824 */ /* 0x040fe200078e00ff */
[----:B------:R-:W-:Y:S01]  /*7d40*/  LOP3.LUT R42, R42, 0xffff0000, RZ, 0xc0, !PT ;  /* 0xffff00002a2a7812 */ /* 0x000fe200078ec0ff */
[----:B------:R-:W-:Y:S01]  /*7d50*/  IMAD.U32 R143, R135, 0x10000, RZ ;  /* 0x00010000878f7824 */ /* 0x000fe200078e00ff */
[----:B------:R-:W-:Y:S01]  /*7d60*/  LOP3.LUT R81, R81, 0xffff0000, RZ, 0xc0, !PT ;  /* 0xffff000051517812 */ /* 0x000fe200078ec0ff */
[C---:B------:R-:W-:Y:S01]  /*7d70*/  FMUL.FTZ R41, R40.reuse, R141 ;  /* 0x0000008d28297220 */ /* 0x040fe20000410000 */
[----:B------:R-:W-:Y:S01]  /*7d80*/  LOP3.LUT R135, R135, 0xffff0000, RZ, 0xc0, !PT ;  /* 0xffff000087877812 */ /* 0x000fe200078ec0ff */
[----:B------:R-:W-:-:S02]  /*7d90*/  FMUL.FTZ R40, R40, R143 ;  /* 0x0000008f28287220 */ /* 0x000fc40000410000 */
[C---:B------:R-:W-:Y:S01]  /*7da0*/  FFMA.FTZ R41, R142.reuse, R143, -R41 ;  /* 0x0000008f8e297223 */ /* 0x040fe20000010829 */
[----:B------:R-:W-:Y:S02]  /*7db0*/  IMAD.U32 R143, R43, 0x10000, RZ ;  /* 0x000100002b8f7824 */ /* 0x000fe400078e00ff */
[----:B------:R-:W-:Y:S01]  /*7dc0*/  FFMA.FTZ R40, R142, R141, R40 ;  /* 0x0000008d8e287223 */ /* 0x000fe20000010028 */
[----:B------:R-:W-:Y:S01]  /*7dd0*/  LOP3.LUT R141, R13, 0xffff0000, RZ, 0xc0, !PT ;  /* 0xffff00000d8d7812 */ /* 0x000fe200078ec0ff */
[C---:B------:R-:W-:Y:S01]  /*7de0*/  FMUL.FTZ R13, R81.reuse, R42 ;  /* 0x0000002a510d7220 */ /* 0x040fe20000410000 */
[-C--:B------:R-:W-:Y:S01]  /*7df0*/  FMUL.FTZ R81, R81, R135.reuse ;  /* 0x0000008751517220 */ /* 0x080fe20000410000 */
[C---:B------:R-:W-:Y:S01]  /*7e00*/  IMAD.U32 R142, R83.reuse, 0x10000, RZ ;  /* 0x00010000538e7824 */ /* 0x040fe200078e00ff */
[----:B------:R-:W-:Y:S01]  /*7e10*/  LOP3.LUT R83, R83, 0xffff0000, RZ, 0xc0, !PT ;  /* 0xffff000053537812 */ /* 0x000fe200078ec0ff */
[----:B------:R-:W-:Y:S01]  /*7e20*/  FFMA.FTZ R13, R141, R135, -R13 ;  /* 0x000000878d0d7223 */ /* 0x000fe2000001080d */
[----:B------:R-:W-:-:S02]  /*7e30*/  IMAD.U32 R135, R136, 0x10000, RZ ;  /* 0x0001000088877824 */ /* 0x000fc400078e00ff */
[----:B------:R-:W-:Y:S01]  /*7e40*/  FFMA.FTZ R42, R141, R42, R81 ;  /* 0x0000002a8d2a7223 */ /* 0x000fe20000010051 */
[----:B------:R-:W-:Y:S01]  /*7e50*/  IMAD.U32 R141, R15, 0x10000, RZ ;  /* 0x000100000f8d7824 */ /* 0x000fe200078e00ff */
[----:B------:R-:W-:Y:S01]  /*7e60*/  LOP3.LUT R136, R136, 0xffff0000, RZ, 0xc0, !PT ;  /* 0xffff000088887812 */ /* 0x000fe200078ec0ff */
[C---:B------:R-:W-:Y:S01]  /*7e70*/  FMUL.FTZ R81, R142.reuse, R135 ;  /* 0x000000878e517220 */ /* 0x040fe20000410000 */
[----:B------:R-:W-:Y:S01]  /*7e80*/  FMUL.FTZ R142, R142, R143 ;  /* 0x0000008f8e8e7220 */ /* 0x000fe20000410000 */
[----:B------:R-:W-:Y:S02]  /*7e90*/  F2FP.BF16.F32.PACK_AB R13, R13, R41 ;  /* 0x000000290d0d723e */ /* 0x000fe400000010ff */
[C---:B------:R-:W-:Y:S01]  /*7ea0*/  FFMA.FTZ R81, R141.reuse, R143, -R81 ;  /* 0x0000008f8d517223 */ /* 0x040fe20000010851 */
[----:B------:R-:W-:Y:S01]  /*7eb0*/  FFMA.FTZ R135, R141, R135, R142 ;  /* 0x000000878d877223 */ /* 0x000fe2000001008e */
[----:B------:R-:W-:Y:S02]  /*7ec0*/  LOP3.LUT R141, R43, 0xffff0000, RZ, 0xc0, !PT ;  /* 0xffff00002b8d7812 */ /* 0x000fe400078ec0ff */
[----:B------:R-:W-:Y:S01]  /*7ed0*/  LOP3.LUT R43, R15, 0xffff0000, RZ, 0xc0, !PT ;  /* 0xffff00000f2b7812 */ /* 0x000fe200078ec0ff */
[C---:B------:R-:W-:Y:S01]  /*7ee0*/  FMUL.FTZ R15, R83.reuse, R136 ;  /* 0x00000088530f7220 */ /* 0x040fe20000410000 */
[----:B------:R-:W-:Y:S01]  /*7ef0*/  F2FP.BF16.F32.PACK_AB R40, R42, R40 ;  /* 0x000000282a28723e */ /* 0x000fe200000010ff */
[-C--:B------:R-:W-:Y:S01]  /*7f00*/  FMUL.FTZ R83, R83, R141.reuse ;  /* 0x0000008d53537220 */ /* 0x080fe20000410000 */
[----:B------:R-:W-:Y:S01]  /*7f10*/  SHF.L.U32 R41, R80, 0x10, RZ ;  /* 0x0000001050297819 */ /* 0x000fe200000006ff */
[----:B------:R-:W-:Y:S01]  /*7f20*/  FFMA.FTZ R15, R43, R141, -R15 ;  /* 0x0000008d2b0f7223 */ /* 0x000fe2000001080f */
[----:B------:R-:W-:-:S02]  /*7f30*/  IMAD.U32 R42, R33, 0x10000, RZ ;  /* 0x00010000212a7824 */ /* 0x000fc400078e00ff */
[----:B------:R-:W-:Y:S01]  /*7f40*/  FFMA.FTZ R43, R43, R136, R83 ;  /* 0x000000882b2b7223 */ /* 0x000fe20000010053 */
[----:B------:R-:W-:Y:S01]  /*7f50*/  IMAD.U32 R83, R32, 0x10000, RZ ;  /* 0x0001000020537824 */ /* 0x000fe200078e00ff */
[----:B------:R-:W-:Y:S02]  /*7f60*/  LOP3.LUT R33, R33, 0xffff0000, RZ, 0xc0, !PT ;  /* 0xffff000021217812 */ /* 0x000fe400078ec0ff */
[----:B------:R-:W-:Y:S01]  /*7f70*/  F2FP.BF16.F32.PACK_AB R15, R15, R81 ;  /* 0x000000510f0f723e */ /* 0x000fe200000010ff */
[----:B------:R-:W-:Y:S01]  /*7f80*/  IMAD.U32 R81, R12, 0x10000, RZ ;  /* 0x000100000c517824 */ /* 0x000fe200078e00ff */
[----:B------:R-:W-:Y:S01]  /*7f90*/  F2FP.BF16.F32.PACK_AB R43, R43, R135 ;  /* 0x000000872b2b723e */ /* 0x000fe200000010ff */
[CC--:B------:R-:W-:Y:S01]  /*7fa0*/  FMUL.FTZ R135, R41.reuse, R42.reuse ;  /* 0x0000002a29877220 */ /* 0x0c0fe20000410000 */
[-C--:B------:R-:W-:Y:S01]  /*7fb0*/  FMUL.FTZ R41, R41, R83.reuse ;  /* 0x0000005329297220 */ /* 0x080fe20000410000 */
[----:B------:R-:W-:Y:S02]  /*7fc0*/  LOP3.LUT R32, R32, 0xffff0000, RZ, 0xc0, !PT ;  /* 0xffff000020207812 */ /* 0x000fe400078ec0ff */
[C---:B------:R-:W-:Y:S01]  /*7fd0*/  FFMA.FTZ R135, R81.reuse, R83, -R135 ;  /* 0x0000005351877223 */ /* 0x040fe20000010887 */
[----:B------:R-:W-:Y:S01]  /*7fe0*/  FFMA.FTZ R41, R81, R42, R41 ;  /* 0x0000002a51297223 */ /* 0x000fe20000010029 */
[----:B------:R-:W-:Y:S01]  /*7ff0*/  LOP3.LUT R42, R80, 0xffff0000, RZ, 0xc0, !PT ;  /* 0xffff0000502a7812 */ /* 0x000fe200078ec0ff */
[----:B------:R-:W-:Y:S01]  /*8000*/  IMAD.U32 R83, R82, 0x10000, RZ ;  /* 0x0001000052537824 */ /* 0x000fe200078e00ff */
[----:B------:R-:W-:-:S03]  /*8010*/  LOP3.LUT R80, R12, 0xffff0000, RZ, 0xc0, !PT ;  /* 0xffff00000c507812 */ /* 0x000fc600078ec0ff */
[C---:B------:R-:W-:Y:S01]  /*8020*/  FMUL.FTZ R12, R42.reuse, R33 ;  /* 0x000000212a0c7220 */ /* 0x040fe20000410000 */
[----:B------:R-:W-:-:S03]  /*8030*/  FMUL.FTZ R42, R42, R32 ;  /* 0x000000202a2a7220 */ /* 0x000fc60000410000 */
[C---:B------:R-:W-:Y:S01]  /*8040*/  FFMA.FTZ R12, R80.reuse, R32, -R12 ;  /* 0x00000020500c7223 */ /* 0x040fe2000001080c */
[----:B------:R-:W-:Y:S01]  /*8050*/  FFMA.FTZ R32, R80, R33, R42 ;  /* 0x0000002150207223 */ /* 0x000fe2000001002a */
[C---:B------:R-:W-:Y:S01]  /*8060*/  IMAD.U32 R42, R34.reuse, 0x10000, RZ ;  /* 0x00010000222a7824 */ /* 0x040fe200078e00ff */
[----:B------:R-:W-:Y:S01]  /*8070*/  LOP3.LUT R34, R34, 0xffff0000, RZ, 0xc0, !PT ;  /* 0xffff000022227812 */ /* 0x000fe200078ec0ff */
[C---:B------:R-:W-:Y:S01]  /*8080*/  IMAD.U32 R80, R35.reuse, 0x10000, RZ ;  /* 0x0001000023507824 */ /* 0x040fe200078e00ff */
[----:B------:R-:W-:Y:S01]  /*8090*/  LOP3.LUT R35, R35, 0xffff0000, RZ, 0xc0, !PT ;  /* 0xffff000023237812 */ /* 0x000fe200078ec0ff */
[C---:B------:R-:W-:Y:S01]  /*80a0*/  FMUL.FTZ R81, R83.reuse, R42 ;  /* 0x0000002a53517220 */ /* 0x040fe20000410000 */
[C---:B------:R-:W-:Y:S02]  /*80b0*/  IMAD.U32 R33, R14.reuse, 0x10000, RZ ;  /* 0x000100000e217824 */ /* 0x040fe400078e00ff */
[-C--:B------:R-:W-:Y:S01]  /*80c0*/  FMUL.FTZ R83, R83, R80.reuse ;  /* 0x0000005053537220 */ /* 0x080fe20000410000 */
[----:B------:R-:W-:Y:S01]  /*80d0*/  LOP3.LUT R14, R14, 0xffff0000, RZ, 0xc0, !PT ;  /* 0xffff00000e0e7812 */ /* 0x000fe200078ec0ff */
[----:B------:R-:W-:-:S02]  /*80e0*/  FFMA.FTZ R81, R33, R80, -R81 ;  /* 0x0000005021517223 */ /* 0x000fc40000010851 */
[----:B------:R-:W-:Y:S01]  /*80f0*/  FFMA.FTZ R83, R33, R42, R83 ;  /* 0x0000002a21537223 */ /* 0x000fe20000010053 */
[----:B------:R-:W-:Y:S02]  /*8100*/  LOP3.LUT R33, R82, 0xffff0000, RZ, 0xc0, !PT ;  /* 0xffff000052217812 */ /* 0x000fe400078ec0ff */
[----:B------:R-:W-:Y:S02]  /*8110*/  F2FP.BF16.F32.PACK_AB R32, R32, R41 ;  /* 0x000000292020723e */ /* 0x000fe400000010ff */
[----:B------:R-:W-:Y:S01]  /*8120*/  F2FP.BF16.F32.PACK_AB R12, R12, R135 ;  /* 0x000000870c0c723e */ /* 0x000fe200000010ff */
[CC--:B------:R-:W-:Y:S01]  /*8130*/  FMUL.FTZ R42, R33.reuse, R34.reuse ;  /* 0x00000022212a7220 */ /* 0x0c0fe20000410000 */
[-C--:B------:R-:W-:Y:S01]  /*8140*/  FMUL.FTZ R33, R33, R35.reuse ;  /* 0x0000002321217220 */ /* 0x080fe20000410000 */
[----:B------:R-:W-:Y:S02]  /*8150*/  IMAD.MOV.U32 R80, RZ, RZ, R32 ;  /* 0x000000ffff507224 */ /* 0x000fe400078e0020 */
[C---:B------:R-:W-:Y:S01]  /*8160*/  FFMA.FTZ R42, R14.reuse, R35, -R42 ;  /* 0x000000230e2a7223 */ /* 0x040fe2000001082a */
[----:B------:R-:W-:-:S04]  /*8170*/  FFMA.FTZ R33, R14, R34, R33 ;  /* 0x000000220e217223 */ /* 0x000fc80000010021 */
[----:B------:R-:W-:Y:S01]  /*8180*/  F2FP.BF16.F32.PACK_AB R42, R42, R81 ;  /* 0x000000512a2a723e */ /* 0x000fe200000010ff */
[----:B------:R-:W-:Y:S01]  /*8190*/  IMAD.MOV.U32 R81, RZ, RZ, R40 ;  /* 0x000000ffff517224 */ /* 0x000fe200078e0028 */
[----:B------:R-:W-:-:S03]  /*81a0*/  F2FP.BF16.F32.PACK_AB R83, R33, R83 ;  /* 0x000000532153723e */ /* 0x000fc600000010ff */
[----:B------:R-:W-:Y:S02]  /*81b0*/  IMAD.MOV.U32 R14, RZ, RZ, R42 ;  /* 0x000000ffff0e7224 */ /* 0x000fe400078e002a */
[----:B------:R-:W-:Y:S02]  /*81c0*/  IMAD.MOV.U32 R82, RZ, RZ, R83 ;  /* 0x000000ffff527224 */ /* 0x000fe400078e0053 */
[----:B------:R-:W-:-:S07]  /*81d0*/  IMAD.MOV.U32 R83, RZ, RZ, R43 ;  /* 0x000000ffff537224 */ /* 0x000fce00078e002b */
.L_x_522:
[----:B------:R-:W-:Y:S05]  /*81e0*/  BSYNC B3 ;  /* 0x0000000000037941 */ /* 0x000fea0003800000 */
.L_x_521:
[----:B------:R-:W-:Y:S01]  /*81f0*/  LEA R32, P3, R8, R11, 0x1 ;  /* 0x0000000b08207211 */ /* 0x000fe200078608ff */
[----:B------:R-:W-:-:S03]  /*8200*/  ULDC.64 UR4, c[0x0][0x208] ;  /* 0x0000820000047ab9 */ /* 0x000fc60000000a00 */
[----:B--2---:R-:W-:Y:S02]  /*8210*/  LEA.HI.X R33, R8, R119, R26, 0x1, P3 ;  /* 0x0000007708217211 */ /* 0x004fe400018f0c1a */
[----:B------:R-:W-:-:S03]  /*8220*/  ISETP.GE.AND P3, PT, R134, R128, PT ;  /* 0x000000808600720c */ /* 0x000fc60003f66270 */
[----:B----4-:R2:W-:Y:S10]  /*8230*/  ST.E.128 desc[UR4][R32.64], R12 ;  /* 0x0000000c20007985 */ /* 0x0105f4000c101d04 */
[----:B--2---:R-:W-:-:S05]  /*8240*/  @!P3 IMAD.WIDE R12, R134, 0x2, R118 ;  /* 0x00000002860cb825 */ /* 0x004fca00078e0276 */
[----:B---3--:R3:W-:Y:S02]  /*8250*/  @!P3 ST.E.128 desc[UR4][R12.64], R80 ;  /* 0x000000500c00b985 */ /* 0x0087e4000c101d04 */
.L_x_520:
[----:B------:R-:W-:Y:S05]  /*8260*/  BSYNC B2 ;  /* 0x0000000000027941 */ /* 0x000fea0003800000 */
.L_x_519:
[----:B------:R-:W-:-:S13]  /*8270*/  ISETP.NE.AND P3, PT, R20, RZ, PT ;  /* 0x000000ff1400720c */ /* 0x000fda0003f65270 */
[----:B------:R-:W-:Y:S05]  /*8280*/  @!P3 BRA `(.L_x_518) ;  /* 0x000000080004b947 */ /* 0x000fea0003800000 */
[----:B------:R-:W4:Y:S01]  /*8290*/  LDL R15, [R1+0x5c] ;  /* 0x00005c00010f7983 */ /* 0x000f220000100800 */
[----:B---3--:R-:W-:Y:S01]  /*82a0*/  SEL R12, R111, R132, !P1 ;  /* 0x000000846f0c7207 */ /* 0x008fe20004800000 */
        /* <DEDUP_REMOVED lines=16> */
[----:B----4-:R-:W-:-:S04]  /*83b0*/  IMAD R13, R13, 0x1400, R15 ;  /* 0x000014000d0d7824 */ /* 0x010fc800078e020f */
        /* <DEDUP_REMOVED lines=8> */
[----:B------:R-:W-:Y:S01]  /*8440*/  SHF.R.U32.HI R42, RZ, 0x10, R37 ;  /* 0x00000010ff2a7819 */ /* 0x000fe20000011625 */
[----:B---3--:R-:W-:Y:S01]  /*8450*/  IMAD.U32 R81, R33, 0x10000, RZ ;  /* 0x0001000021517824 */ /* 0x008fe200078e00ff */
[--C-:B------:R-:W-:Y:S01]  /*8460*/  SHF.R.U64 R28, R28, 0x10, R29.reuse ;  /* 0x000000101c1c7819 */ /* 0x100fe2000000121d */
[----:B----4-:R-:W-:Y:S01]  /*8470*/  IMAD.U32 R43, R13, 0x10000, RZ ;  /* 0x000100000d2b7824 */ /* 0x010fe200078e00ff */
[----:B------:R-:W-:Y:S02]  /*8480*/  SHF.R.U32.HI R29, RZ, 0x10, R29 ;  /* 0x00000010ff1d7819 */ /* 0x000fe4000001161d */
[----:B------:R-:W-:Y:S02]  /*8490*/  PRMT R42, R158, 0x5410, R42 ;  /* 0x000054109e2a7816 */ /* 0x000fe4000000002a */
[----:B------:R-:W-:Y:S02]  /*84a0*/  SHF.R.U64 R30, R30, 0x10, R31 ;  /* 0x000000101e1e7819 */ /* 0x000fe4000000121f */
[----:B------:R-:W-:Y:S01]  /*84b0*/  PRMT R29, R160, 0x5410, R29 ;  /* 0x00005410a01d7816 */ /* 0x000fe2000000001d */
[----:B------:R-:W-:Y:S01]  /*84c0*/  IMAD.U32 R80, R42, 0x10000, RZ ;  /* 0x000100002a507824 */ /* 0x000fe200078e00ff */
[----:B------:R-:W-:-:S02]  /*84d0*/  SHF.R.U32.HI R41, RZ, 0x10, R31 ;  /* 0x00000010ff297819 */ /* 0x000fc4000001161f */
[----:B------:R-:W-:Y:S02]  /*84e0*/  SHF.R.U64 R31, R36, 0x10, R37 ;  /* 0x00000010241f7819 */ /* 0x000fe40000001225 */
[--C-:B------:R-:W-:Y:S02]  /*84f0*/  SHF.R.U64 R36, R38, 0x10, R39.reuse ;  /* 0x0000001026247819 */ /* 0x100fe40000001227 */
[----:B------:R-:W-:Y:S02]  /*8500*/  PRMT R37, R159, 0x5432, R30 ;  /* 0x000054329f257816 */ /* 0x000fe4000000001e */
[----:B------:R-:W-:Y:S01]  /*8510*/  SHF.R.U32.HI R38, RZ, 0x10, R39 ;  /* 0x00000010ff267819 */ /* 0x000fe20000011627 */
[----:B------:R-:W-:Y:S01]  /*8520*/  IMAD.U32 R39, R29, 0x10000, RZ ;  /* 0x000100001d277824 */ /* 0x000fe200078e00ff */
[----:B------:R-:W-:Y:S01]  /*8530*/  PRMT R30, R159, 0x5410, R41 ;  /* 0x000054109f1e7816 */ /* 0x000fe20000000029 */
[----:B------:R-:W-:Y:S01]  /*8540*/  FMUL.FTZ R41, R81, R80 ;  /* 0x0000005051297220 */ /* 0x000fe20000410000 */
[----:B------:R-:W-:-:S02]  /*8550*/  LOP3.LUT R42, R42, 0xffff0000, RZ, 0xc0, !PT ;  /* 0xffff00002a2a7812 */ /* 0x000fc400078ec0ff */
[----:B------:R-:W-:Y:S01]  /*8560*/  LOP3.LUT R33, R33, 0xffff0000, RZ, 0xc0, !PT ;  /* 0xffff000021217812 */ /* 0x000fe200078ec0ff */
[-C--:B------:R-:W-:Y:S01]  /*8570*/  FFMA.FTZ R41, R43, R39.reuse, -R41 ;  /* 0x000000272b297223 */ /* 0x080fe20000010829 */
[----:B------:R-:W-:Y:S01]  /*8580*/  FMUL.FTZ R39, R81, R39 ;  /* 0x0000002751277220 */ /* 0x000fe20000410000 */
[----:B------:R-:W-:Y:S01]  /*8590*/  LOP3.LUT R29, R29, 0xffff0000, RZ, 0xc0, !PT ;  /* 0xffff00001d1d7812 */ /* 0x000fe200078ec0ff */
[----:B------:R-:W-:Y:S01]  /*85a0*/  IMAD.U32 R81, R35, 0x10000, RZ ;  /* 0x0001000023517824 */ /* 0x000fe200078e00ff */
[----:B------:R-:W-:Y:S01]  /*85b0*/  PRMT R38, R157, 0x5410, R38 ;  /* 0x000054109d267816 */ /* 0x000fe20000000026 */
[----:B------:R-:W-:Y:S01]  /*85c0*/  FFMA.FTZ R39, R43, R80, R39 ;  /* 0x000000502b277223 */ /* 0x000fe20000010027 */
[----:B------:R-:W-:Y:S01]  /*85d0*/  LOP3.LUT R43, R13, 0xffff0000, RZ, 0xc0, !PT ;  /* 0xffff00000d2b7812 */ /* 0x000fe200078ec0ff */
[----:B------:R-:W-:Y:S01]  /*85e0*/  FMUL.FTZ R13, R33, R42 ;  /* 0x0000002a210d7220 */ /* 0x000fe20000410000 */
[C---:B------:R-:W-:Y:S02]  /*85f0*/  SHF.L.U32 R80, R38.reuse, 0x10, RZ ;  /* 0x0000001026507819 */ /* 0x040fe400000006ff */
[----:B------:R-:W-:Y:S01]  /*8600*/  LOP3.LUT R38, R38, 0xffff0000, RZ, 0xc0, !PT ;  /* 0xffff000026267812 */ /* 0x000fe200078ec0ff */
[-C--:B------:R-:W-:Y:S01]  /*8610*/  FFMA.FTZ R13, R43, R29.reuse, -R13 ;  /* 0x0000001d2b0d7223 */ /* 0x080fe2000001080d */
[----:B------:R-:W-:Y:S01]  /*8620*/  FMUL.FTZ R29, R33, R29 ;  /* 0x0000001d211d7220 */ /* 0x000fe20000410000 */
[----:B------:R-:W-:Y:S01]  /*8630*/  FMUL.FTZ R33, R81, R80 ;  /* 0x0000005051217220 */ /* 0x000fe20000410000 */
[----:B------:R-:W-:-:S02]  /*8640*/  LOP3.LUT R35, R35, 0xffff0000, RZ, 0xc0, !PT ;  /* 0xffff000023237812 */ /* 0x000fc400078ec0ff */
[----:B------:R-:W-:Y:S01]  /*8650*/  FFMA.FTZ R29, R43, R42, R29 ;  /* 0x0000002a2b1d7223 */ /* 0x000fe2000001001d */
[C---:B------:R-:W-:Y:S01]  /*8660*/  IMAD.U32 R43, R15.reuse, 0x10000, RZ ;  /* 0x000100000f2b7824 */ /* 0x040fe200078e00ff */
[----:B------:R-:W-:Y:S01]  /*8670*/  LOP3.LUT R15, R15, 0xffff0000, RZ, 0xc0, !PT ;  /* 0xffff00000f0f7812 */ /* 0x000fe200078ec0ff */
[C---:B------:R-:W-:Y:S01]  /*8680*/  IMAD.U32 R42, R30.reuse, 0x10000, RZ ;  /* 0x000100001e2a7824 */ /* 0x040fe200078e00ff */
[----:B------:R-:W-:Y:S02]  /*8690*/  LOP3.LUT R30, R30, 0xffff0000, RZ, 0xc0, !PT ;  /* 0xffff00001e1e7812 */ /* 0x000fe400078ec0ff */
[----:B------:R-:W-:Y:S01]  /*86a0*/  PRMT R31, R158, 0x5432, R31 ;  /* 0x000054329e1f7816 */ /* 0x000fe2000000001f */
[-C--:B------:R-:W-:Y:S01]  /*86b0*/  FFMA.FTZ R33, R43, R42.reuse, -R33 ;  /* 0x0000002a2b217223 */ /* 0x080fe20000010821 */
[----:B------:R-:W-:Y:S01]  /*86c0*/  FMUL.FTZ R42, R81, R42 ;  /* 0x0000002a512a7220 */ /* 0x000fe20000410000 */
[----:B------:R-:W-:Y:S02]  /*86d0*/  PRMT R28, R160, 0x5432, R28 ;  /* 0x00005432a01c7816 */ /* 0x000fe4000000001c */
[----:B------:R-:W-:Y:S01]  /*86e0*/  F2FP.BF16.F32.PACK_AB R29, R29, R39 ;  /* 0x000000271d1d723e */ /* 0x000fe200000010ff */
[----:B------:R-:W-:Y:S01]  /*86f0*/  FFMA.FTZ R42, R43, R80, R42 ;  /* 0x000000502b2a7223 */ /* 0x000fe2000001002a */
[----:B------:R-:W-:Y:S01]  /*8700*/  FMUL.FTZ R43, R35, R38 ;  /* 0x00000026232b7220 */ /* 0x000fe20000410000 */
[----:B------:R-:W-:-:S02]  /*8710*/  PRMT R36, R157, 0x5432, R36 ;  /* 0x000054329d247816 */ /* 0x000fc40000000024 */
[----:B------:R-:W-:Y:S01]  /*8720*/  F2FP.BF16.F32.PACK_AB R13, R13, R41 ;  /* 0x000000290d0d723e */ /* 0x000fe200000010ff */
[-C--:B------:R-:W-:Y:S01]  /*8730*/  FFMA.FTZ R43, R15, R30.reuse, -R43 ;  /* 0x0000001e0f2b7223 */ /* 0x080fe2000001082b */
[----:B------:R-:W-:Y:S01]  /*8740*/  FMUL.FTZ R30, R35, R30 ;  /* 0x0000001e231e7220 */ /* 0x000fe20000410000 */
[----:B------:R-:W-:-:S03]  /*8750*/  IMAD.U32 R35, R32, 0x10000, RZ ;  /* 0x0001000020237824 */ /* 0x000fc600078e00ff */
[----:B------:R-:W-:Y:S01]  /*8760*/  F2FP.BF16.F32.PACK_AB R43, R43, R33 ;  /* 0x000000212b2b723e */ /* 0x000fe200000010ff */
[----:B------:R-:W-:Y:S01]  /*8770*/  FFMA.FTZ R30, R15, R38, R30 ;  /* 0x000000260f1e7223 */ /* 0x000fe2000001001e */
[C---:B------:R-:W-:Y:S01]  /*8780*/  IMAD.U32 R33, R31.reuse, 0x10000, RZ ;  /* 0x000100001f217824 */ /* 0x040fe200078e00ff */
[----:B------:R-:W-:Y:S01]  /*8790*/  LOP3.LUT R31, R31, 0xffff0000, RZ, 0xc0, !PT ;  /* 0xffff00001f1f7812 */ /* 0x000fe200078ec0ff */
[C---:B------:R-:W-:Y:S01]  /*87a0*/  IMAD.U32 R38, R28.reuse, 0x10000, RZ ;  /* 0x000100001c267824 */ /* 0x040fe200078e00ff */
[----:B------:R-:W-:Y:S01]  /*87b0*/  LOP3.LUT R28, R28, 0xffff0000, RZ, 0xc0, !PT ;  /* 0xffff00001c1c7812 */ /* 0x000fe200078ec0ff */
[C---:B------:R-:W-:Y:S01]  /*87c0*/  FMUL.FTZ R39, R35.reuse, R33 ;  /* 0x0000002123277220 */ /* 0x040fe20000410000 */
[----:B------:R-:W-:Y:S02]  /*87d0*/  IMAD.U32 R15, R12, 0x10000, RZ ;  /* 0x000100000c0f7824 */ /* 0x000fe400078e00ff */
[----:B------:R-:W-:Y:S01]  /*87e0*/  FMUL.FTZ R35, R35, R38 ;  /* 0x0000002623237220 */ /* 0x000fe20000410000 */
[----:B------:R-:W-:Y:S01]  /*87f0*/  F2FP.BF16.F32.PACK_AB R30, R30, R42 ;  /* 0x0000002a1e1e723e */ /* 0x000fe200000010ff */
[----:B------:R-:W-:-:S02]  /*8800*/  FFMA.FTZ R39, R15, R38, -R39 ;  /* 0x000000260f277223 */ /* 0x000fc40000010827 */
        /* <DEDUP_REMOVED lines=12> */
[----:B------:R-:W-:Y:S01]  /*88d0*/  FMUL.FTZ R33, R38, R31 ;  /* 0x0000001f26217220 */ /* 0x000fe20000410000 */
[----:B------:R-:W-:Y:S02]  /*88e0*/  IMAD.U32 R28, R14, 0x10000, RZ ;  /* 0x000100000e1c7824 */ /* 0x000fe400078e00ff */
[-C--:B------:R-:W-:Y:S01]  /*88f0*/  FMUL.FTZ R38, R38, R32.reuse ;  /* 0x0000002026267220 */ /* 0x080fe20000410000 */
[----:B------:R-:W-:Y:S01]  /*8900*/  LOP3.LUT R14, R14, 0xffff0000, RZ, 0xc0, !PT ;  /* 0xffff00000e0e7812 */ /* 0x000fe200078ec0ff */
[----:B------:R-:W-:-:S02]  /*8910*/  FFMA.FTZ R33, R28, R32, -R33 ;  /* 0x000000201c217223 */ /* 0x000fc40000010821 */
[----:B------:R-:W-:Y:S01]  /*8920*/  FFMA.FTZ R38, R28, R31, R38 ;  /* 0x0000001f1c267223 */ /* 0x000fe20000010026 */
[----:B------:R-:W-:Y:S02]  /*8930*/  LOP3.LUT R28, R34, 0xffff0000, RZ, 0xc0, !PT ;  /* 0xffff0000221c7812 */ /* 0x000fe400078ec0ff */
[----:B------:R-:W-:Y:S01]  /*8940*/  F2FP.BF16.F32.PACK_AB R15, R15, R35 ;  /* 0x000000230f0f723e */ /* 0x000fe200000010ff */
[----:B------:R-:W-:Y:S01]  /*8950*/  IMAD.MOV.U32 R35, RZ, RZ, R30 ;  /* 0x000000ffff237224 */ /* 0x000fe200078e001e */
[----:B------:R-:W-:Y:S01]  /*8960*/  F2FP.BF16.F32.PACK_AB R12, R12, R39 ;  /* 0x000000270c0c723e */ /* 0x000fe200000010ff */
[CC--:B------:R-:W-:Y:S01]  /*8970*/  FMUL.FTZ R31, R28.reuse, R36.reuse ;  /* 0x000000241c1f7220 */ /* 0x0c0fe20000410000 */
[-C--:B------:R-:W-:Y:S01]  /*8980*/  FMUL.FTZ R28, R28, R37.reuse ;  /* 0x000000251c1c7220 */ /* 0x080fe20000410000 */
[----:B------:R-:W-:Y:S02]  /*8990*/  IMAD.MOV.U32 R32, RZ, RZ, R15 ;  /* 0x000000ffff207224 */ /* 0x000fe400078e000f */
[C---:B------:R-:W-:Y:S01]  /*89a0*/  FFMA.FTZ R31, R14.reuse, R37, -R31 ;  /* 0x000000250e1f7223 */ /* 0x040fe2000001081f */
[----:B------:R-:W-:Y:S01]  /*89b0*/  FFMA.FTZ R28, R14, R36, R28 ;  /* 0x000000240e1c7223 */ /* 0x000fe2000001001c */
[----:B------:R-:W-:-:S03]  /*89c0*/  IMAD.MOV.U32 R15, RZ, RZ, R43 ;  /* 0x000000ffff0f7224 */ /* 0x000fc600078e002b */
[----:B------:R-:W-:Y:S01]  /*89d0*/  F2FP.BF16.F32.PACK_AB R31, R31, R33 ;  /* 0x000000211f1f723e */ /* 0x000fe200000010ff */
[----:B------:R-:W-:Y:S01]  /*89e0*/  IMAD.MOV.U32 R33, RZ, RZ, R29 ;  /* 0x000000ffff217224 */ /* 0x000fe200078e001d */
[----:B------:R-:W-:-:S03]  /*89f0*/  F2FP.BF16.F32.PACK_AB R28, R28, R38 ;  /* 0x000000261c1c723e */ /* 0x000fc600000010ff */
[----:B------:R-:W-:Y:S02]  /*8a00*/  IMAD.MOV.U32 R14, RZ, RZ, R31 ;  /* 0x000000ffff0e7224 */ /* 0x000fe400078e001f */
[----:B------:R-:W-:-:S07]  /*8a10*/  IMAD.MOV.U32 R34, RZ, RZ, R28 ;  /* 0x000000ffff227224 */ /* 0x000fce00078e001c */
.L_x_524:
[----:B------:R-:W-:Y:S05]  /*8a20*/  BSYNC B2 ;  /* 0x0000000000027941 */ /* 0x000fea0003800000 */
.L_x_523:
[----:B------:R-:W-:Y:S01]  /*8a30*/  LEA R28, P3, R10, R11, 0x1 ;  /* 0x0000000b0a1c7211 */ /* 0x000fe200078608ff */
[----:B------:R-:W-:-:S03]  /*8a40*/  ULDC.64 UR4, c[0x0][0x208] ;  /* 0x0000820000047ab9 */ /* 0x000fc60000000a00 */
[----:B--2---:R-:W-:Y:S02]  /*8a50*/  LEA.HI.X R29, R10, R119, R27, 0x1, P3 ;  /* 0x000000770a1d7211 */ /* 0x004fe400018f0c1b */
[----:B------:R-:W-:-:S03]  /*8a60*/  ISETP.GE.AND P3, PT, R40, R128, PT ;  /* 0x000000802800720c */ /* 0x000fc60003f66270 */
[----:B----4-:R4:W-:Y:S10]  /*8a70*/  ST.E.128 desc[UR4][R28.64], R12 ;  /* 0x0000000c1c007985 */ /* 0x0109f4000c101d04 */
[----:B------:R-:W-:-:S05]  /*8a80*/  @!P3 IMAD.WIDE R118, R40, 0x2, R118 ;  /* 0x000000022876b825 */ /* 0x000fca00078e0276 */
[----:B---3--:R4:W-:Y:S02]  /*8a90*/  @!P3 ST.E.128 desc[UR4][R118.64], R32 ;  /* 0x000000207600b985 */ /* 0x0089e4000c101d04 */
.L_x_518:
[----:B------:R-:W-:Y:S05]  /*8aa0*/  BSYNC B1 ;  /* 0x0000000000017941 */ /* 0x000fea0003800000 */
.L_x_517:
[----:B------:R-:W-:-:S03]  /*8ab0*/  UMOV UR4, 0xffffffff ;  /* 0xffffffff00047882 */ /* 0x000fc60000000000 */
[----:B------:R-:W-:Y:S05]  /*8ac0*/  BRA.DIV UR4, `(.L_x_525) ;  /* 0x0000022e04a07947 */ /* 0x000fea000b800000 */
[----:B----4-:R4:W0:Y:S04]  /*8ad0*/  SHFL.IDX PT, R33, R116, 0x1, 0x181f ;  /* 0x00381f0074217f89 */ /* 0x01082800000e0000 */
[----:B---3--:R4:W3:Y:S02]  /*8ae0*/  SHFL.IDX PT, R11, R117, 0x1, 0x181f ;  /* 0x00381f00750b7f89 */ /* 0x0088e400000e0000 */
.L_x_831:
        /* <DEDUP_REMOVED lines=8> */
[----:B------:R-:W-:Y:S01]  /*8b70*/  VIADD R14, R224, 0x20 ;  /* 0x00000020e00e7836 */ /* 0x000fe20000000000 */
[----:B------:R-:W-:Y:S01]  /*8b80*/  ISETP.GE.AND P3, PT, R16, R110, PT ;  /* 0x0000006e1000720c */ /* 0x000fe20003f66270 */
[----:B------:R-:W-:Y:S01]  /*8b90*/  VIADD R28, R224, 0x20 ;  /* 0x00000020e01c7836 */ /* 0x000fe20000000000 */
[----:B------:R-:W-:Y:S01]  /*8ba0*/  SHF.R.S32.HI R13, RZ, 0x1f, R12 ;  /* 0x0000001fff0d7819 */ /* 0x000fe2000001140c */
[----:B------:R-:W-:Y:S01]  /*8bb0*/  IMAD.SHL.U32 R14, R14, 0x40, RZ ;  /* 0x000000400e0e7824 */ /* 0x000fe200078e00ff */
[----:B------:R-:W-:Y:S01]  /*8bc0*/  BSSY B3, `(.L_x_530) ;  /* 0x0000072000037945 */ /* 0x000fe20003800000 */
[----:B------:R-:W-:Y:S01]  /*8bd0*/  IMAD.SHL.U32 R28, R28, 0x40, RZ ;  /* 0x000000401c1c7824 */ /* 0x000fe200078e00ff */
[----:B------:R-:W-:Y:S02]  /*8be0*/  LEA.HI R13, R13, R12, RZ, 0x4 ;  /* 0x0000000c0d0d7211 */ /* 0x000fe400078f20ff */
[----:B------:R-:W-:-:S02]  /*8bf0*/  LOP3.LUT R14, R14, 0x1c0, RZ, 0xc0, !PT ;  /* 0x000001c00e0e7812 */ /* 0x000fc400078ec0ff */
[----:B------:R-:W-:Y:S02]  /*8c00*/  LEA.HI.SX32 R36, R13, R7, 0x1c ;  /* 0x000000070d247211 */ /* 0x000fe400078fe2ff */
[----:B------:R-:W-:Y:S02]  /*8c10*/  LOP3.LUT R28, R28, 0x1c0, RZ, 0xc0, !PT ;  /* 0x000001c01c1c7812 */ /* 0x000fe400078ec0ff */
[----:B------:R-:W-:Y:S02]  /*8c20*/  SHF.R.S32.HI R13, RZ, 0x1f, R36 ;  /* 0x0000001fff0d7819 */ /* 0x000fe40000011424 */
[----:B------:R-:W-:Y:S02]  /*8c30*/  SHF.R.U32.HI R14, RZ, 0x3, R14 ;  /* 0x00000003ff0e7819 */ /* 0x000fe4000001160e */
        /* <DEDUP_REMOVED lines=9> */
[----:B------:R-:W-:-:S03]  /*8cd0*/  IMAD R28, R28, 0x2, R23 ;  /* 0x000000021c1c7824 */ /* 0x000fc600078e0217 */
[----:B------:R-:W-:-:S03]  /*8ce0*/  LEA R12, R12, R23, 0x1 ;  /* 0x000000170c0c7211 */ /* 0x000fc600078e08ff */
[----:B------:R-:W3:Y:S04]  /*8cf0*/  LDS.128 R28, [R28+0x24400] ;  /* 0x024400001c1c7984 */ /* 0x000ee80000000c00 */
[----:B------:R-:W0:Y:S01]  /*8d00*/  LDS.128 R12, [R12+0x24400] ;  /* 0x024400000c0c7984 */ /* 0x000e220000000c00 */
[----:B------:R-:W-:Y:S05]  /*8d10*/  @P3 BRA `(.L_x_531) ;  /* 0x0000000400703947 */ /* 0x000fea0003800000 */
[--C-:B------:R-:W-:Y:S01]  /*8d20*/  SHF.R.U64 R37, R56, 0x10, R57.reuse ;  /* 0x0000001038257819 */ /* 0x100fe20000001239 */
[----:B---3--:R-:W-:Y:S01]  /*8d30*/  IMAD.U32 R43, R29, 0x10000, RZ ;  /* 0x000100001d2b7824 */ /* 0x008fe200078e00ff */
[----:B------:R-:W-:Y:S01]  /*8d40*/  SHF.R.U32.HI R56, RZ, 0x10, R57 ;  /* 0x00000010ff387819 */ /* 0x000fe20000011639 */
[----:B0-----:R-:W-:Y:S01]  /*8d50*/  IMAD.U32 R41, R13, 0x10000, RZ ;  /* 0x000100000d297824 */ /* 0x001fe200078e00ff */
[--C-:B------:R-:W-:Y:S02]  /*8d60*/  SHF.R.U64 R34, R48, 0x10, R49.reuse ;  /* 0x0000001030227819 */ /* 0x100fe40000001231 */
[----:B------:R-:W-:Y:S02]  /*8d70*/  SHF.R.U32.HI R48, RZ, 0x10, R49 ;  /* 0x00000010ff307819 */ /* 0x000fe40000011631 */
[----:B------:R-:W-:Y:S02]  /*8d80*/  PRMT R56, R155, 0x5432, R56 ;  /* 0x000054329b387816 */ /* 0x000fe40000000038 */
[----:B------:R-:W-:-:S02]  /*8d90*/  PRMT R48, R153, 0x5432, R48 ;  /* 0x0000543299307816 */ /* 0x000fc40000000030 */
[--C-:B------:R-:W-:Y:S01]  /*8da0*/  SHF.R.U64 R38, R58, 0x10, R59.reuse ;  /* 0x000000103a267819 */ /* 0x100fe2000000123b */
[C---:B------:R-:W-:Y:S01]  /*8db0*/  IMAD.U32 R42, R56.reuse, 0x10000, RZ ;  /* 0x00010000382a7824 */ /* 0x040fe200078e00ff */
[----:B------:R-:W-:Y:S01]  /*8dc0*/  LOP3.LUT R56, R56, 0xffff0000, RZ, 0xc0, !PT ;  /* 0xffff000038387812 */ /* 0x000fe200078ec0ff */
[----:B------:R-:W-:Y:S01]  /*8dd0*/  IMAD.U32 R39, R48, 0x10000, RZ ;  /* 0x0001000030277824 */ /* 0x000fe200078e00ff */
[----:B------:R-:W-:Y:S01]  /*8de0*/  LOP3.LUT R29, R29, 0xffff0000, RZ, 0xc0, !PT ;  /* 0xffff00001d1d7812 */ /* 0x000fe200078ec0ff */
[----:B------:R-:W-:Y:S01]  /*8df0*/  FMUL.FTZ R40, R43, R42 ;  /* 0x0000002a2b287220 */ /* 0x000fe20000410000 */
[----:B------:R-:W-:Y:S02]  /*8e00*/  SHF.R.U32.HI R58, RZ, 0x10, R59 ;  /* 0x00000010ff3a7819 */ /* 0x000fe4000001163b */
[----:B------:R-:W-:Y:S01]  /*8e10*/  SHF.R.U64 R35, R50, 0x10, R51 ;  /* 0x0000001032237819 */ /* 0x000fe20000001233 */
[-C--:B------:R-:W-:Y:S01]  /*8e20*/  FFMA.FTZ R40, R41, R39.reuse, -R40 ;  /* 0x0000002729287223 */ /* 0x080fe20000010828 */
[----:B------:R-:W-:Y:S01]  /*8e30*/  FMUL.FTZ R39, R43, R39 ;  /* 0x000000272b277220 */ /* 0x000fe20000410000 */
[----:B------:R-:W-:-:S02]  /*8e40*/  LOP3.LUT R48, R48, 0xffff0000, RZ, 0xc0, !PT ;  /* 0xffff000030307812 */ /* 0x000fc400078ec0ff */
[----:B------:R-:W-:Y:S01]  /*8e50*/  SHF.R.U32.HI R50, RZ, 0x10, R51 ;  /* 0x00000010ff327819 */ /* 0x000fe20000011633 */
[----:B------:R-:W-:Y:S01]  /*8e60*/  FFMA.FTZ R39, R41, R42, R39 ;  /* 0x0000002a29277223 */ /* 0x000fe20000010027 */
[----:B------:R-:W-:Y:S01]  /*8e70*/  LOP3.LUT R41, R13, 0xffff0000, RZ, 0xc0, !PT ;  /* 0xffff00000d297812 */ /* 0x000fe200078ec0ff */
[C---:B------:R-:W-:Y:S01]  /*8e80*/  FMUL.FTZ R13, R29.reuse, R56 ;  /* 0x000000381d0d7220 */ /* 0x040fe20000410000 */
[----:B------:R-:W-:Y:S01]  /*8e90*/  PRMT R58, R154, 0x5432, R58 ;  /* 0x000054329a3a7816 */ /* 0x000fe2000000003a */
[-C--:B------:R-:W-:Y:S01]  /*8ea0*/  FMUL.FTZ R29, R29, R48.reuse ;  /* 0x000000301d1d7220 */ /* 0x080fe20000410000 */
[----:B------:R-:W-:Y:S01]  /*8eb0*/  PRMT R50, R152, 0x5432, R50 ;  /* 0x0000543298327816 */ /* 0x000fe20000000032 */
[----:B------:R-:W-:Y:S01]  /*8ec0*/  FFMA.FTZ R13, R41, R48, -R13 ;  /* 0x00000030290d7223 */ /* 0x000fe2000001080d */
[----:B------:R-:W-:Y:S02]  /*8ed0*/  IMAD.U32 R48, R31, 0x10000, RZ ;  /* 0x000100001f307824 */ /* 0x000fe400078e00ff */
[----:B------:R-:W-:Y:S01]  /*8ee0*/  FFMA.FTZ R29, R41, R56, R29 ;  /* 0x00000038291d7223 */ /* 0x000fe2000001001d */
[C---:B------:R-:W-:Y:S01]  /*8ef0*/  IMAD.U32 R43, R58.reuse, 0x10000, RZ ;  /* 0x000100003a2b7824 */ /* 0x040fe200078e00ff */
[----:B------:R-:W-:Y:S01]  /*8f00*/  LOP3.LUT R58, R58, 0xffff0000, RZ, 0xc0, !PT ;  /* 0xffff00003a3a7812 */ /* 0x000fe200078ec0ff */
[----:B------:R-:W-:Y:S01]  /*8f10*/  IMAD.U32 R42, R15, 0x10000, RZ ;  /* 0x000100000f2a7824 */ /* 0x000fe200078e00ff */
[----:B------:R-:W-:Y:S01]  /*8f20*/  LOP3.LUT R31, R31, 0xffff0000, RZ, 0xc0, !PT ;  /* 0xffff00001f1f7812 */ /* 0x000fe200078ec0ff */
[----:B------:R-:W-:-:S02]  /*8f30*/  IMAD.U32 R41, R50, 0x10000, RZ ;  /* 0x0001000032297824 */ /* 0x000fc400078e00ff */
[----:B------:R-:W-:Y:S01]  /*8f40*/  FMUL.FTZ R49, R48, R43 ;  /* 0x0000002b30317220 */ /* 0x000fe20000410000 */
[----:B------:R-:W-:Y:S02]  /*8f50*/  LOP3.LUT R50, R50, 0xffff0000, RZ, 0xc0, !PT ;  /* 0xffff000032327812 */ /* 0x000fe400078ec0ff */
[----:B------:R-:W-:Y:S01]  /*8f60*/  LOP3.LUT R15, R15, 0xffff0000, RZ, 0xc0, !PT ;  /* 0xffff00000f0f7812 */ /* 0x000fe200078ec0ff */
[-C--:B------:R-:W-:Y:S01]  /*8f70*/  FFMA.FTZ R49, R42, R41.reuse, -R49 ;  /* 0x000000292a317223 */ /* 0x080fe20000010831 */
[----:B------:R-:W-:Y:S01]  /*8f80*/  FMUL.FTZ R41, R48, R41 ;  /* 0x0000002930297220 */ /* 0x000fe20000410000 */
[----:B------:R-:W-:Y:S02]  /*8f90*/  PRMT R37, R155, 0x5410, R37 ;  /* 0x000054109b257816 */ /* 0x000fe40000000025 */
[----:B------:R-:W-:Y:S01]  /*8fa0*/  PRMT R34, R153, 0x5410, R34 ;  /* 0x0000541099227816 */ /* 0x000fe20000000022 */
[----:B------:R-:W-:Y:S01]  /*8fb0*/  FFMA.FTZ R42, R42, R43, R41 ;  /* 0x0000002b2a2a7223 */ /* 0x000fe20000010029 */
[C---:B------:R-:W-:Y:S01]  /*8fc0*/  FMUL.FTZ R41, R31.reuse, R58 ;  /* 0x0000003a1f297220 */ /* 0x040fe20000410000 */
[----:B------:R-:W-:Y:S01]  /*8fd0*/  FMUL.FTZ R31, R31, R50 ;  /* 0x000000321f1f7220 */ /* 0x000fe20000410000 */
[----:B------:R-:W-:Y:S01]  /*8fe0*/  F2FP.BF16.F32.PACK_AB R13, R13, R40 ;  /* 0x000000280d0d723e */ /* 0x000fe200000010ff */
[----:B------:R-:W-:Y:S01]  /*8ff0*/  IMAD.U32 R40, R28, 0x10000, RZ ;  /* 0x000100001c287824 */ /* 0x000fe200078e00ff */
[----:B------:R-:W-:Y:S01]  /*9000*/  F2FP.BF16.F32.PACK_AB R29, R29, R39 ;  /* 0x000000271d1d723e */ /* 0x000fe200000010ff */
[----:B------:R-:W-:Y:S01]  /*9010*/  FFMA.FTZ R31, R15, R58, R31 ;  /* 0x0000003a0f1f7223 */ /* 0x000fe2000001001f */
[----:B------:R-:W-:-:S02]  /*9020*/  IMAD.U32 R39, R37, 0x10000, RZ ;  /* 0x0001000025277824 */ /* 0x000fc400078e00ff */
[----:B------:R-:W-:Y:S01]  /*9030*/  FFMA.FTZ R41, R15, R50, -R41 ;  /* 0x000000320f297223 */ /* 0x000fe20000010829 */
[----:B------:R-:W-:Y:S01]  /*9040*/  IMAD.U32 R15, R12, 0x10000, RZ ;  /* 0x000100000c0f7824 */ /* 0x000fe200078e00ff */
[----:B------:R-:W-:Y:S01]  /*9050*/  LOP3.LUT R37, R37, 0xffff0000, RZ, 0xc0, !PT ;  /* 0xffff000025257812 */ /* 0x000fe200078ec0ff */
[----:B------:R-:W-:Y:S01]  /*9060*/  FMUL.FTZ R43, R40, R39 ;  /* 0x00000027282b7220 */ /* 0x000fe20000410000 */
[----:B------:R-:W-:Y:S01]  /*9070*/  F2FP.BF16.F32.PACK_AB R31, R31, R42 ;  /* 0x0000002a1f1f723e */ /* 0x000fe200000010ff */
[C---:B------:R-:W-:Y:S01]  /*9080*/  IMAD.U32 R42, R34.reuse, 0x10000, RZ ;  /* 0x00010000222a7824 */ /* 0x040fe200078e00ff */
[----:B------:R-:W-:Y:S02]  /*9090*/  LOP3.LUT R34, R34, 0xffff0000, RZ, 0xc0, !PT ;  /* 0xffff000022227812 */ /* 0x000fe400078ec0ff */
[----:B------:R-:W-:Y:S01]  /*90a0*/  PRMT R38, R154, 0x5410, R38 ;  /* 0x000054109a267816 */ /* 0x000fe20000000026 */
[-C--:B------:R-:W-:Y:S01]  /*90b0*/  FMUL.FTZ R40, R40, R42.reuse ;  /* 0x0000002a28287220 */ /* 0x080fe20000410000 */
[----:B------:R-:W-:Y:S01]  /*90c0*/  FFMA.FTZ R43, R15, R42, -R43 ;  /* 0x0000002a0f2b7223 */ /* 0x000fe2000001082b */
[----:B------:R-:W-:Y:S01]  /*90d0*/  PRMT R35, R152, 0x5410, R35 ;  /* 0x0000541098237816 */ /* 0x000fe20000000023 */
[----:B------:R-:W-:-:S02]  /*90e0*/  IMAD.U32 R42, R30, 0x10000, RZ ;  /* 0x000100001e2a7824 */ /* 0x000fc400078e00ff */
[----:B------:R-:W-:Y:S01]  /*90f0*/  FFMA.FTZ R40, R15, R39, R40 ;  /* 0x000000270f287223 */ /* 0x000fe20000010028 */
[----:B------:R-:W-:Y:S02]  /*9100*/  LOP3.LUT R15, R28, 0xffff0000, RZ, 0xc0, !PT ;  /* 0xffff00001c0f7812 */ /* 0x000fe400078ec0ff */
[----:B------:R-:W-:Y:S02]  /*9110*/  LOP3.LUT R28, R12, 0xffff0000, RZ, 0xc0, !PT ;  /* 0xffff00000c1c7812 */ /* 0x000fe400078ec0ff */
[----:B------:R-:W-:Y:S01]  /*9120*/  F2FP.BF16.F32.PACK_AB R41, R41, R49 ;  /* 0x000000312929723e */ /* 0x000fe200000010ff */
        /* <DEDUP_REMOVED lines=15> */
[----:B------:R-:W-:Y:S02]  /*9220*/  F2FP.BF16.F32.PACK_AB R15, R15, R40 ;  /* 0x000000280f0f723e */ /* 0x000fe400000010ff */
[----:B------:R-:W-:Y:S01]  /*9230*/  F2FP.BF16.F32.PACK_AB R12, R12, R43 ;  /* 0x0000002b0c0c723e */ /* 0x000fe200000010ff */
[C---:B------:R-:W-:Y:S01]  /*9240*/  FMUL.FTZ R30, R28.reuse, R38 ;  /* 0x000000261c1e7220 */ /* 0x040fe20000410000 */
[----:B------:R-:W-:-:S03]  /*9250*/  FMUL.FTZ R28, R28, R35 ;  /* 0x000000231c1c7220 */ /* 0x000fc60000410000 */
[C---:B------:R-:W-:Y:S01]  /*9260*/  FFMA.FTZ R30, R14.reuse, R35, -R30 ;  /* 0x000000230e1e7223 */ /* 0x040fe2000001081e */
[----:B------:R-:W-:-:S04]  /*9270*/  FFMA.FTZ R28, R14, R38, R28 ;  /* 0x000000260e1c7223 */ /* 0x000fc8000001001c */
[----:B------:R-:W-:Y:S02]  /*9280*/  F2FP.BF16.F32.PACK_AB R30, R30, R39 ;  /* 0x000000271e1e723e */ /* 0x000fe400000010ff */
[----:B------:R-:W-:Y:S01]  /*9290*/  F2FP.BF16.F32.PACK_AB R42, R28, R42 ;  /* 0x0000002a1c2a723e */ /* 0x000fe200000010ff */
[----:B------:R-:W-:Y:S02]  /*92a0*/  IMAD.MOV.U32 R28, RZ, RZ, R15 ;  /* 0x000000ffff1c7224 */ /* 0x000fe400078e000f */
[----:B------:R-:W-:Y:S02]  /*92b0*/  IMAD.MOV.U32 R14, RZ, RZ, R30 ;  /* 0x000000ffff0e7224 */ /* 0x000fe400078e001e */
[----:B------:R-:W-:Y:S02]  /*92c0*/  IMAD.MOV.U32 R15, RZ, RZ, R41 ;  /* 0x000000ffff0f7224 */ /* 0x000fe400078e0029 */
[----:B------:R-:W-:-:S07]  /*92d0*/  IMAD.MOV.U32 R30, RZ, RZ, R42 ;  /* 0x000000ffff1e7224 */ /* 0x000fce00078e002a */
.L_x_531:
[----:B------:R-:W-:Y:S05]  /*92e0*/  BSYNC B3 ;  /* 0x0000000000037941 */ /* 0x000fea0003800000 */
.L_x_530:
[----:B------:R-:W-:Y:S01]  /*92f0*/  LEA R34, P3, R8, R11, 0x1 ;  /* 0x0000000b08227211 */ /* 0x000fe200078608ff */
[----:B------:R-:W-:-:S03]  /*9300*/  ULDC.64 UR4, c[0x0][0x208] ;  /* 0x0000820000047ab9 */ /* 0x000fc60000000a00 */
[----:B0-----:R-:W-:Y:S02]  /*9310*/  LEA.HI.X R35, R8, R33, R26, 0x1, P3 ;  /* 0x0000002108237211 */ /* 0x001fe400018f0c1a */
[----:B------:R-:W-:-:S03]  /*9320*/  ISETP.GE.AND P3, PT, R36, R128, PT ;  /* 0x000000802400720c */ /* 0x000fc60003f66270 */
[----:B------:R0:W-:Y:S10]  /*9330*/  ST.E.128 desc[UR4][R34.64], R12 ;  /* 0x0000000c22007985 */ /* 0x0001f4000c101d04 */
[----:B0-----:R-:W-:-:S05]  /*9340*/  @!P3 IMAD.WIDE R12, R36, 0x2, R32 ;  /* 0x00000002240cb825 */ /* 0x001fca00078e0220 */
[----:B---3--:R3:W-:Y:S02]  /*9350*/  @!P3 ST.E.128 desc[UR4][R12.64], R28 ;  /* 0x0000001c0c00b985 */ /* 0x0087e4000c101d04 */
.L_x_529:
[----:B------:R-:W-:Y:S05]  /*9360*/  BSYNC B2 ;  /* 0x0000000000027941 */ /* 0x000fea0003800000 */
.L_x_528:
[----:B------:R-:W-:-:S13]  /*9370*/  ISETP.NE.AND P3, PT, R20, RZ, PT ;  /* 0x000000ff1400720c */ /* 0x000fda0003f65270 */
[----:B------:R-:W-:Y:S05]  /*9380*/  @!P3 BRA `(.L_x_527) ;  /* 0x000000080004b947 */ /* 0x000fea0003800000 */
[----:B------:R-:W5:Y:S01]  /*9390*/  LDL R15, [R1+0x58] ;  /* 0x00005800010f7983 */ /* 0x000f620000100800 */
[----:B---3--:R-:W-:Y:S01]  /*93a0*/  SEL R12, R111, R132, !P1 ;  /* 0x000000846f0c7207 */ /* 0x008fe20004800000 */
[----:B------:R-:W-:Y:S01]  /*93b0*/  VIADD R14, R224, 0x20 ;  /* 0x00000020e00e7836 */ /* 0x000fe20000000000 */
[----:B------:R-:W-:Y:S01]  /*93c0*/  ISETP.GE.AND P3, PT, R214, R110, PT ;  /* 0x0000006ed600720c */ /* 0x000fe20003f66270 */
[----:B------:R-:W-:Y:S01]  /*93d0*/  VIADD R28, R224, 0x20 ;  /* 0x00000020e01c7836 */ /* 0x000fe20000000000 */
[----:B------:R-:W-:Y:S01]  /*93e0*/  SHF.R.S32.HI R13, RZ, 0x1f, R12 ;  /* 0x0000001fff0d7819 */ /* 0x000fe2000001140c */
[----:B------:R-:W-:Y:S01]  /*93f0*/  BSSY B2, `(.L_x_532) ;  /* 0x0000073000027945 */ /* 0x000fe20003800000 */
[----:B------:R-:W-:Y:S01]  /*9400*/  SHF.L.U32 R14, R14, 0x6, RZ ;  /* 0x000000060e0e7819 */ /* 0x000fe200000006ff */
        /* <DEDUP_REMOVED lines=12> */
[----:B-----5:R-:W-:-:S04]  /*94d0*/  IMAD R13, R13, 0x1400, R15 ;  /* 0x000014000d0d7824 */ /* 0x020fc800078e020f */
[----:B------:R-:W-:-:S04]  /*94e0*/  IMAD.IADD R12, R13, 0x1, R12 ;  /* 0x000000010d0c7824 */ /* 0x000fc800078e020c */
[C---:B------:R-:W-:Y:S02]  /*94f0*/  IMAD R28, R213.reuse, 0x5000, R12 ;  /* 0x00005000d51c7824 */ /* 0x040fe400078e020c */
[----:B------:R-:W-:Y:S02]  /*9500*/  IMAD R12, R213, 0x5000, R123 ;  /* 0x00005000d50c7824 */ /* 0x000fe400078e027b */
[--C-:B------:R-:W-:Y:S02]  /*9510*/  IMAD R28, R28, 0x2, R23.reuse ;  /* 0x000000021c1c7824 */ /* 0x100fe400078e0217 */
[----:B------:R-:W-:-:S04]  /*9520*/  IMAD R12, R12, 0x2, R23 ;  /* 0x000000020c0c7824 */ /* 0x000fc800078e0217 */
        /* <DEDUP_REMOVED lines=91> */
[----:B------:R-:W-:Y:S01]  /*9ae0*/  IMAD.MOV.U32 R28, RZ, RZ, R15 ;  /* 0x000000ffff1c7224 */ /* 0x000fe200078e000f */
[----:B------:R-:W-:Y:S01]  /*9af0*/  MOV R15, R41 ;  /* 0x00000029000f7202 */ /* 0x000fe20000000f00 */
[----:B------:R-:W-:Y:S02]  /*9b00*/  IMAD.MOV.U32 R14, RZ, RZ, R30 ;  /* 0x000000ffff0e7224 */ /* 0x000fe400078e001e */
[----:B------:R-:W-:-:S07]  /*9b10*/  IMAD.MOV.U32 R30, RZ, RZ, R42 ;  /* 0x000000ffff1e7224 */ /* 0x000fce00078e002a */
.L_x_533:
[----:B------:R-:W-:Y:S05]  /*9b20*/  BSYNC B2 ;  /* 0x0000000000027941 */ /* 0x000fea0003800000 */
.L_x_532:
[----:B------:R-:W-:Y:S01]  /*9b30*/  LEA R34, P3, R10, R11, 0x1 ;  /* 0x0000000b0a227211 */ /* 0x000fe200078608ff */
[----:B------:R-:W-:-:S03]  /*9b40*/  ULDC.64 UR4, c[0x0][0x208] ;  /* 0x0000820000047ab9 */ /* 0x000fc60000000a00 */
[----:B0-----:R-:W-:Y:S02]  /*9b50*/  LEA.HI.X R35, R10, R33, R27, 0x1, P3 ;  /* 0x000000210a237211 */ /* 0x001fe400018f0c1b */
[----:B------:R-:W-:-:S03]  /*9b60*/  ISETP.GE.AND P3, PT, R36, R128, PT ;  /* 0x000000802400720c */ /* 0x000fc60003f66270 */
[----:B------:R0:W-:Y:S10]  /*9b70*/  ST.E.128 desc[UR4][R34.64], R12 ;  /* 0x0000000c22007985 */ /* 0x0001f4000c101d04 */
[----:B------:R-:W-:-:S05]  /*9b80*/  @!P3 IMAD.WIDE R32, R36, 0x2, R32 ;  /* 0x000000022420b825 */ /* 0x000fca00078e0220 */
[----:B---3--:R0:W-:Y:S02]  /*9b90*/  @!P3 ST.E.128 desc[UR4][R32.64], R28 ;  /* 0x0000001c2000b985 */ /* 0x0081e4000c101d04 */
.L_x_527:
[----:B------:R-:W-:Y:S05]  /*9ba0*/  BSYNC B1 ;  /* 0x0000000000017941 */ /* 0x000fea0003800000 */
.L_x_526:
[----:B------:R-:W-:-:S03]  /*9bb0*/  UMOV UR4, 0xffffffff ;  /* 0xffffffff00047882 */ /* 0x000fc60000000000 */
[----:B------:R-:W-:Y:S05]  /*9bc0*/  BRA.DIV UR4, `(.L_x_534) ;  /* 0x0000021e04ac7947 */ /* 0x000fea000b800000 */
[----:B-1--4-:R-:W1:Y:S04]  /*9bd0*/  SHFL.IDX PT, R116, R116, 0x2, 0x181f ;  /* 0x00581f0074747f89 */ /* 0x012e6800000e0000 */
[----:B------:R-:W4:Y:S02]  /*9be0*/  SHFL.IDX PT, R117, R117, 0x2, 0x181f ;  /* 0x00581f0075757f89 */ /* 0x000f2400000e0000 */
.L_x_835:
[----:B------:R-:W-:Y:S05]  /*9bf0*/  @P5 BRA `(.L_x_492) ;  /* 0x0000001800205947 */ /* 0x000fea0003800000 */
[----:B------:R-:W-:Y:S01]  /*9c00*/  ISETP.NE.AND P3, PT, R0, RZ, PT ;  /* 0x000000ff0000720c */ /* 0x000fe20003f65270 */
[----:B------:R-:W-:Y:S01]  /*9c10*/  BSSY B1, `(.L_x_535) ;  /* 0x0000086000017945 */ /* 0x000fe20003800000 */
[----:B0---4-:R-:W-:Y:S02]  /*9c20*/  IMAD.MOV.U32 R32, RZ, RZ, R117 ;  /* 0x000000ffff207224 */ /* 0x011fe400078e0075 */
[----:B-1----:R-:W-:-:S09]  /*9c30*/  IMAD.MOV.U32 R33, RZ, RZ, R116 ;  /* 0x000000ffff217224 */ /* 0x002fd200078e0074 */
[----:B------:R-:W-:Y:S05]  /*9c40*/  @!P3 BRA `(.L_x_536) ;  /* 0x000000080008b947 */ /* 0x000fea0003800000 */
[----:B------:R-:W4:Y:S01]  /*9c50*/  LDL R14, [R1+0x54] ;  /* 0x00005400010e7983 */ /* 0x000f220000100800 */
[----:B---3--:R-:W-:Y:S01]  /*9c60*/  SEL R11, R111, R132, !P2 ;  /* 0x000000846f0b7207 */ /* 0x008fe20005000000 */
        /* <DEDUP_REMOVED lines=16> */
[----:B------:R-:W-:Y:S02]  /*9d70*/  LOP3.LUT R11, R15, 0x38, R36, 0xf8, !PT ;  /* 0x000000380f0b7812 */ /* 0x000fe400078ef824 */
[----:B------:R-:W-:Y:S02]  /*9d80*/  ISETP.GE.AND P3, PT, R36, R128, PT ;  /* 0x000000802400720c */ /* 0x000fe40003f66270 */
[----:B------:R-:W-:Y:S01]  /*9d90*/  LOP3.LUT R11, R11, R13, RZ, 0x3c, !PT ;  /* 0x0000000d0b0b7212 */ /* 0x000fe200078e3cff */
[----:B----4-:R-:W-:-:S04]  /*9da0*/  IMAD R12, R12, 0x1400, R14 ;  /* 0x000014000c0c7824 */ /* 0x010fc800078e020e */
[----:B------:R-:W-:Y:S02]  /*9db0*/  IMAD.IADD R11, R12, 0x1, R11 ;  /* 0x000000010c0b7824 */ /* 0x000fe400078e020b */
[C---:B------:R-:W-:Y:S02]  /*9dc0*/  IMAD R12, R213.reuse, 0x5000, R122 ;  /* 0x00005000d50c7824 */ /* 0x040fe400078e027a */
[----:B------:R-:W-:Y:S02]  /*9dd0*/  IMAD R28, R213, 0x5000, R11 ;  /* 0x00005000d51c7824 */ /* 0x000fe400078e020b */
[--C-:B------:R-:W-:Y:S02]  /*9de0*/  IMAD R12, R12, 0x2, R23.reuse ;  /* 0x000000020c0c7824 */ /* 0x100fe400078e0217 */
[----:B------:R-:W-:-:S04]  /*9df0*/  IMAD R28, R28, 0x2, R23 ;  /* 0x000000021c1c7824 */ /* 0x000fc800078e0217 */
[----:B------:R-:W0:Y:S04]  /*9e00*/  LDS.128 R12, [R12+0x24400] ;  /* 0x024400000c0c7984 */ /* 0x000e280000000c00 */
[----:B------:R-:W1:Y:S01]  /*9e10*/  LDS.128 R28, [R28+0x24400] ;  /* 0x024400001c1c7984 */ /* 0x000e620000000c00 */
[----:B------:R-:W-:Y:S05]  /*9e20*/  @P4 BRA `(.L_x_538) ;  /* 0x0000000400744947 */ /* 0x000fea0003800000 */
[----:B------:R-:W-:Y:S01]  /*9e30*/  SHF.R.U32.HI R37, RZ, 0x10, R73 ;  /* 0x00000010ff257819 */ /* 0x000fe20000011649 */
[----:B-1----:R-:W-:Y:S01]  /*9e40*/  IMAD.U32 R39, R29, 0x10000, RZ ;  /* 0x000100001d277824 */ /* 0x002fe200078e00ff */
[----:B------:R-:W-:Y:S01]  /*9e50*/  SHF.R.U32.HI R38, RZ, 0x10, R65 ;  /* 0x00000010ff267819 */ /* 0x000fe20000011641 */
[----:B0-----:R-:W-:Y:S01]  /*9e60*/  IMAD.U32 R34, R13, 0x10000, RZ ;  /* 0x000100000d227824 */ /* 0x001fe200078e00ff */
[----:B------:R-:W-:Y:S01]  /*9e70*/  PRMT R37, R147, 0x5432, R37 ;  /* 0x0000543293257816 */ /* 0x000fe20000000025 */
[----:B------:R-:W-:Y:S01]  /*9e80*/  IMAD.U32 R42, R31, 0x10000, RZ ;  /* 0x000100001f2a7824 */ /* 0x000fe200078e00ff */
[----:B------:R-:W-:Y:S02]  /*9e90*/  PRMT R38, R145, 0x5432, R38 ;  /* 0x0000543291267816 */ /* 0x000fe40000000026 */
[----:B------:R-:W-:Y:S01]  /*9ea0*/  LOP3.LUT R29, R29, 0xffff0000, RZ, 0xc0, !PT ;  /* 0xffff00001d1d7812 */ /* 0x000fe200078ec0ff */
[C---:B------:R-:W-:Y:S01]  /*9eb0*/  IMAD.U32 R11, R37.reuse, 0x10000, RZ ;  /* 0x00010000250b7824 */ /* 0x040fe200078e00ff */
[----:B------:R-:W-:Y:S01]  /*9ec0*/  LOP3.LUT R37, R37, 0xffff0000, RZ, 0xc0, !PT ;  /* 0xffff000025257812 */ /* 0x000fe200078ec0ff */
[C---:B------:R-:W-:Y:S01]  /*9ed0*/  IMAD.U32 R35, R38.reuse, 0x10000, RZ ;  /* 0x0001000026237824 */ /* 0x040fe200078e00ff */
[----:B------:R-:W-:Y:S01]  /*9ee0*/  LOP3.LUT R38, R38, 0xffff0000, RZ, 0xc0, !PT ;  /* 0xffff000026267812 */ /* 0x000fe200078ec0ff */
[C---:B------:R-:W-:Y:S01]  /*9ef0*/  FMUL.FTZ R40, R39.reuse, R11 ;  /* 0x0000000b27287220 */ /* 0x040fe20000410000 */
[----:B------:R-:W-:Y:S01]  /*9f00*/  SHF.R.U64 R72, R72, 0x10, R73 ;  /* 0x0000001048487819 */ /* 0x000fe20000001249 */
[-C--:B------:R-:W-:Y:S01]  /*9f10*/  FMUL.FTZ R39, R39, R35.reuse ;  /* 0x0000002327277220 */ /* 0x080fe20000410000 */
[----:B------:R-:W-:Y:S01]  /*9f20*/  SHF.R.U64 R64, R64, 0x10, R65 ;  /* 0x0000001040407819 */ /* 0x000fe20000001241 */
[C---:B------:R-:W-:Y:S01]  /*9f30*/  FFMA.FTZ R35, R34.reuse, R35, -R40 ;  /* 0x0000002322237223 */ /* 0x040fe20000010828 */
[----:B------:R-:W-:Y:S01]  /*9f40*/  PRMT R72, R147, 0x5410, R72 ;  /* 0x0000541093487816 */ /* 0x000fe20000000048 */
[----:B------:R-:W-:Y:S01]  /*9f50*/  FFMA.FTZ R34, R34, R11, R39 ;  /* 0x0000000b22227223 */ /* 0x000fe20000010027 */
[----:B------:R-:W-:Y:S01]  /*9f60*/  LOP3.LUT R11, R13, 0xffff0000, RZ, 0xc0, !PT ;  /* 0xffff00000d0b7812 */ /* 0x000fe200078ec0ff */
[C---:B------:R-:W-:Y:S01]  /*9f70*/  FMUL.FTZ R13, R29.reuse, R37 ;  /* 0x000000251d0d7220 */ /* 0x040fe20000410000 */
[----:B------:R-:W-:Y:S01]  /*9f80*/  FMUL.FTZ R29, R29, R38 ;  /* 0x000000261d1d7220 */ /* 0x000fe20000410000 */
[----:B------:R-:W-:-:S02]  /*9f90*/  PRMT R64, R145, 0x5410, R64 ;  /* 0x0000541091407816 */ /* 0x000fc40000000040 */
[C---:B------:R-:W-:Y:S01]  /*9fa0*/  FFMA.FTZ R13, R11.reuse, R38, -R13 ;  /* 0x000000260b0d7223 */ /* 0x040fe2000001080d */
[----:B------:R-:W-:Y:S01]  /*9fb0*/  FFMA.FTZ R11, R11, R37, R29 ;  /* 0x000000250b0b7223 */ /* 0x000fe2000001001d */
[----:B------:R-:W-:Y:S01]  /*9fc0*/  SHF.R.U32.HI R37, RZ, 0x10, R75 ;  /* 0x00000010ff257819 */ /* 0x000fe2000001164b */
[C---:B------:R-:W-:Y:S01]  /*9fd0*/  IMAD.U32 R38, R15.reuse, 0x10000, RZ ;  /* 0x000100000f267824 */ /* 0x040fe200078e00ff */
[----:B------:R-:W-:Y:S02]  /*9fe0*/  SHF.R.U32.HI R29, RZ, 0x10, R67 ;  /* 0x00000010ff1d7819 */ /* 0x000fe40000011643 */
[----:B------:R-:W-:Y:S02]  /*9ff0*/  PRMT R37, R146, 0x5432, R37 ;  /* 0x0000543292257816 */ /* 0x000fe40000000025 */
[----:B------:R-:W-:Y:S02]  /*a000*/  PRMT R29, R144, 0x5432, R29 ;  /* 0x00005432901d7816 */ /* 0x000fe4000000001d */
[----:B------:R-:W-:Y:S01]  /*a010*/  LOP3.LUT R15, R15, 0xffff0000, RZ, 0xc0, !PT ;  /* 0xffff00000f0f7812 */ /* 0x000fe200078ec0ff */
[C---:B------:R-:W-:Y:S01]  /*a020*/  IMAD.U32 R39, R37.reuse, 0x10000, RZ ;  /* 0x0001000025277824 */ /* 0x040fe200078e00ff */
[----:B------:R-:W-:Y:S01]  /*a030*/  LOP3.LUT R37, R37, 0xffff0000, RZ, 0xc0, !PT ;  /* 0xffff000025257812 */ /* 0x000fe200078ec0ff */
[C---:B------:R-:W-:Y:S01]  /*a040*/  IMAD.U32 R40, R29.reuse, 0x10000, RZ ;  /* 0x000100001d287824 */ /* 0x040fe200078e00ff */
[----:B------:R-:W-:Y:S01]  /*a050*/  LOP3.LUT R29, R29, 0xffff0000, RZ, 0xc0, !PT ;  /* 0xffff00001d1d7812 */ /* 0x000fe200078ec0ff */
[----:B------:R-:W-:Y:S01]  /*a060*/  FMUL.FTZ R41, R42, R39 ;  /* 0x000000272a297220 */ /* 0x000fe20000410000 */
[----:B------:R-:W-:Y:S01]  /*a070*/  SHF.R.U64 R74, R74, 0x10, R75 ;  /* 0x000000104a4a7819 */ /* 0x000fe2000000124b */
[-C--:B------:R-:W-:Y:S01]  /*a080*/  FMUL.FTZ R42, R42, R40.reuse ;  /* 0x000000282a2a7220 */ /* 0x080fe20000410000 */
[----:B------:R-:W-:Y:S01]  /*a090*/  SHF.R.U64 R66, R66, 0x10, R67 ;  /* 0x0000001042427819 */ /* 0x000fe20000001243 */
[----:B------:R-:W-:Y:S01]  /*a0a0*/  FFMA.FTZ R41, R38, R40, -R41 ;  /* 0x0000002826297223 */ /* 0x000fe20000010829 */
[----:B------:R-:W-:-:S02]  /*a0b0*/  IMAD.U32 R40, R28, 0x10000, RZ ;  /* 0x000100001c287824 */ /* 0x000fc400078e00ff */
[----:B------:R-:W-:Y:S01]  /*a0c0*/  FFMA.FTZ R42, R38, R39, R42 ;  /* 0x00000027262a7223 */ /* 0x000fe2000001002a */
[----:B------:R-:W-:Y:S02]  /*a0d0*/  LOP3.LUT R38, R31, 0xffff0000, RZ, 0xc0, !PT ;  /* 0xffff00001f267812 */ /* 0x000fe400078ec0ff */
[----:B------:R-:W-:Y:S02]  /*a0e0*/  LOP3.LUT R28, R28, 0xffff0000, RZ, 0xc0, !PT ;  /* 0xffff00001c1c7812 */ /* 0x000fe400078ec0ff */
[----:B------:R-:W-:Y:S01]  /*a0f0*/  PRMT R74, R146, 0x5410, R74 ;  /* 0x00005410924a7816 */ /* 0x000fe2000000004a */
[C---:B------:R-:W-:Y:S01]  /*a100*/  FMUL.FTZ R31, R38.reuse, R37 ;  /* 0x00000025261f7220 */ /* 0x040fe20000410000 */
[-C--:B------:R-:W-:Y:S01]  /*a110*/  FMUL.FTZ R38, R38, R29.reuse ;  /* 0x0000001d26267220 */ /* 0x080fe20000410000 */
[----:B------:R-:W-:Y:S02]  /*a120*/  PRMT R66, R144, 0x5410, R66 ;  /* 0x0000541090427816 */ /* 0x000fe40000000042 */
[C---:B------:R-:W-:Y:S01]  /*a130*/  FFMA.FTZ R31, R15.reuse, R29, -R31 ;  /* 0x0000001d0f1f7223 */ /* 0x040fe2000001081f */
[----:B------:R-:W-:Y:S01]  /*a140*/  FFMA.FTZ R38, R15, R37, R38 ;  /* 0x000000250f267223 */ /* 0x000fe20000010026 */
[C---:B------:R-:W-:Y:S01]  /*a150*/  IMAD.U32 R29, R72.reuse, 0x10000, RZ ;  /* 0x00010000481d7824 */ /* 0x040fe200078e00ff */
[----:B------:R-:W-:Y:S01]  /*a160*/  LOP3.LUT R72, R72, 0xffff0000, RZ, 0xc0, !PT ;  /* 0xffff000048487812 */ /* 0x000fe200078ec0ff */
[C---:B------:R-:W-:Y:S01]  /*a170*/  IMAD.U32 R37, R64.reuse, 0x10000, RZ ;  /* 0x0001000040257824 */ /* 0x040fe200078e00ff */
[----:B------:R-:W-:Y:S01]  /*a180*/  LOP3.LUT R64, R64, 0xffff0000, RZ, 0xc0, !PT ;  /* 0xffff000040407812 */ /* 0x000fe200078ec0ff */
[----:B------:R-:W-:Y:S01]  /*a190*/  FMUL.FTZ R39, R40, R29 ;  /* 0x0000001d28277220 */ /* 0x000fe20000410000 */
[----:B------:R-:W-:-:S02]  /*a1a0*/  IMAD.U32 R15, R12, 0x10000, RZ ;  /* 0x000100000c0f7824 */ /* 0x000fc400078e00ff */
[-C--:B------:R-:W-:Y:S01]  /*a1b0*/  FMUL.FTZ R40, R40, R37.reuse ;  /* 0x0000002528287220 */ /* 0x080fe20000410000 */
[----:B------:R-:W-:Y:S01]  /*a1c0*/  LOP3.LUT R12, R12, 0xffff0000, RZ, 0xc0, !PT ;  /* 0xffff00000c0c7812 */ /* 0x000fe200078ec0ff */
[C---:B------:R-:W-:Y:S02]  /*a1d0*/  FFMA.FTZ R39, R15.reuse, R37, -R39 ;  /* 0x000000250f277223 */ /* 0x040fe40000010827 */
[----:B------:R-:W-:Y:S01]  /*a1e0*/  FFMA.FTZ R40, R15, R29, R40 ;  /* 0x0000001d0f287223 */ /* 0x000fe20000010028 */
[----:B------:R-:W-:Y:S01]  /*a1f0*/  FMUL.FTZ R15, R28, R72 ;  /* 0x000000481c0f7220 */ /* 0x000fe20000410000 */
[----:B------:R-:W-:Y:S01]  /*a200*/  SHF.L.U32 R44, R30, 0x10, RZ ;  /* 0x000000101e2c7819 */ /* 0x000fe200000006ff */
[-C--:B------:R-:W-:Y:S01]  /*a210*/  FMUL.FTZ R28, R28, R64.reuse ;  /* 0x000000401c1c7220 */ /* 0x080fe20000410000 */
[----:B------:R-:W-:Y:S02]  /*a220*/  IMAD.U32 R29, R74, 0x10000, RZ ;  /* 0x000100004a1d7824 */ /* 0x000fe400078e00ff */
[----:B------:R-:W-:Y:S01]  /*a230*/  FFMA.FTZ R15, R12, R64, -R15 ;  /* 0x000000400c0f7223 */ /* 0x000fe2000001080f */
[----:B------:R-:W-:-:S02]  /*a240*/  IMAD.U32 R37, R66, 0x10000, RZ ;  /* 0x0001000042257824 */ /* 0x000fc400078e00ff */
[----:B------:R-:W-:Y:S01]  /*a250*/  FFMA.FTZ R28, R12, R72, R28 ;  /* 0x000000480c1c7223 */ /* 0x000fe2000001001c */
[----:B------:R-:W-:Y:S01]  /*a260*/  FMUL.FTZ R43, R44, R29 ;  /* 0x0000001d2c2b7220 */ /* 0x000fe20000410000 */
[----:B------:R-:W-:Y:S02]  /*a270*/  IMAD.U32 R12, R14, 0x10000, RZ ;  /* 0x000100000e0c7824 */ /* 0x000fe400078e00ff */
[-C--:B------:R-:W-:Y:S01]  /*a280*/  FMUL.FTZ R44, R44, R37.reuse ;  /* 0x000000252c2c7220 */ /* 0x080fe20000410000 */
[----:B------:R-:W-:Y:S02]  /*a290*/  LOP3.LUT R30, R30, 0xffff0000, RZ, 0xc0, !PT ;  /* 0xffff00001e1e7812 */ /* 0x000fe400078ec0ff */
[----:B------:R-:W-:Y:S01]  /*a2a0*/  LOP3.LUT R74, R74, 0xffff0000, RZ, 0xc0, !PT ;  /* 0xffff00004a4a7812 */ /* 0x000fe200078ec0ff */
[C---:B------:R-:W-:Y:S01]  /*a2b0*/  FFMA.FTZ R43, R12.reuse, R37, -R43 ;  /* 0x000000250c2b7223 */ /* 0x040fe2000001082b */
[----:B------:R-:W-:Y:S01]  /*a2c0*/  FFMA.FTZ R44, R12, R29, R44 ;  /* 0x0000001d0c2c7223 */ /* 0x000fe2000001002c */
[----:B------:R-:W-:-:S02]  /*a2d0*/  LOP3.LUT R66, R66, 0xffff0000, RZ, 0xc0, !PT ;  /* 0xffff000042427812 */ /* 0x000fc400078ec0ff */
[----:B------:R-:W-:Y:S01]  /*a2e0*/  LOP3.LUT R14, R14, 0xffff0000, RZ, 0xc0, !PT ;  /* 0xffff00000e0e7812 */ /* 0x000fe200078ec0ff */
[C---:B------:R-:W-:Y:S01]  /*a2f0*/  FMUL.FTZ R12, R30.reuse, R74 ;  /* 0x0000004a1e0c7220 */ /* 0x040fe20000410000 */
[----:B------:R-:W-:Y:S01]  /*a300*/  F2FP.BF16.F32.PACK_AB R15, R15, R39 ;  /* 0x000000270f0f723e */ /* 0x000fe200000010ff */
[-C--:B------:R-:W-:Y:S01]  /*a310*/  FMUL.FTZ R30, R30, R66.reuse ;  /* 0x000000421e1e7220 */ /* 0x080fe20000410000 */
[----:B------:R-:W-:Y:S01]  /*a320*/  F2FP.BF16.F32.PACK_AB R31, R31, R41 ;  /* 0x000000291f1f723e */ /* 0x000fe200000010ff */
[C---:B------:R-:W-:Y:S01]  /*a330*/  FFMA.FTZ R12, R14.reuse, R66, -R12 ;  /* 0x000000420e0c7223 */ /* 0x040fe2000001080c */
[----:B------:R-:W-:Y:S01]  /*a340*/  F2FP.BF16.F32.PACK_AB R11, R11, R34 ;  /* 0x000000220b0b723e */ /* 0x000fe200000010ff */
[----:B------:R-:W-:Y:S01]  /*a350*/  FFMA.FTZ R30, R14, R74, R30 ;  /* 0x0000004a0e1e7223 */ /* 0x000fe2000001001e */
[----:B------:R-:W-:Y:S02]  /*a360*/  F2FP.BF16.F32.PACK_AB R38, R38, R42 ;  /* 0x0000002a2626723e */ /* 0x000fe400000010ff */
[----:B------:R-:W-:Y:S01]  /*a370*/  F2FP.BF16.F32.PACK_AB R43, R12, R43 ;  /* 0x0000002b0c2b723e */ /* 0x000fe200000010ff */
[----:B------:R-:W-:Y:S01]  /*a380*/  IMAD.MOV.U32 R12, RZ, RZ, R15 ;  /* 0x000000ffff0c7224 */ /* 0x000fe200078e000f */
[----:B------:R-:W-:Y:S01]  /*a390*/  F2FP.BF16.F32.PACK_AB R13, R13, R35 ;  /* 0x000000230d0d723e */ /* 0x000fe200000010ff */
[----:B------:R-:W-:Y:S01]  /*a3a0*/  IMAD.MOV.U32 R15, RZ, RZ, R31 ;  /* 0x000000ffff0f7224 */ /* 0x000fe200078e001f */
[----:B------:R-:W-:Y:S01]  /*a3b0*/  F2FP.BF16.F32.PACK_AB R28, R28, R40 ;  /* 0x000000281c1c723e */ /* 0x000fe200000010ff */
[----:B------:R-:W-:Y:S01]  /*a3c0*/  IMAD.MOV.U32 R29, RZ, RZ, R11 ;  /* 0x000000ffff1d7224 */ /* 0x000fe200078e000b */
[----:B------:R-:W-:Y:S01]  /*a3d0*/  F2FP.BF16.F32.PACK_AB R30, R30, R44 ;  /* 0x0000002c1e1e723e */ /* 0x000fe200000010ff */
[----:B------:R-:W-:-:S02]  /*a3e0*/  IMAD.MOV.U32 R14, RZ, RZ, R43 ;  /* 0x000000ffff0e7224 */ /* 0x000fc400078e002b */
[----:B------:R-:W-:-:S07]  /*a3f0*/  IMAD.MOV.U32 R31, RZ, RZ, R38 ;  /* 0x000000ffff1f7224 */ /* 0x000fce00078e0026 */
.L_x_538:
[----:B------:R-:W-:Y:S05]  /*a400*/  BSYNC B2 ;  /* 0x0000000000027941 */ /* 0x000fea0003800000 */
.L_x_537:
[----:B------:R-:W-:Y:S01]  /*a410*/  LEA R34, P4, R8, R117, 0x1 ;  /* 0x0000007508227211 */ /* 0x000fe200078808ff */
[----:B------:R-:W-:Y:S01]  /*a420*/  @!P3 IMAD.WIDE R36, R36, 0x2, R32 ;  /* 0x000000022424b825 */ /* 0x000fe200078e0220 */
[----:B------:R-:W-:Y:S02]  /*a430*/  ULDC.64 UR4, c[0x0][0x208] ;  /* 0x0000820000047ab9 */ /* 0x000fe40000000a00 */
[----:B------:R-:W-:-:S05]  /*a440*/  LEA.HI.X R35, R8, R116, R26, 0x1, P4 ;  /* 0x0000007408237211 */ /* 0x000fca00020f0c1a */
[----:B0-----:R0:W-:Y:S04]  /*a450*/  ST.E.128 desc[UR4][R34.64], R12 ;  /* 0x0000000c22007985 */ /* 0x0011e8000c101d04 */
[----:B-1----:R0:W-:Y:S02]  /*a460*/  @!P3 ST.E.128 desc[UR4][R36.64], R28 ;  /* 0x0000001c2400b985 */ /* 0x0021e4000c101d04 */
.L_x_536:
[----:B------:R-:W-:Y:S05]  /*a470*/  BSYNC B1 ;  /* 0x0000000000017941 */ /* 0x000fea0003800000 */
.L_x_535:
[----:B------:R-:W-:-:S13]  /*a480*/  ISETP.NE.AND P3, PT, R20, RZ, PT ;  /* 0x000000ff1400720c */ /* 0x000fda0003f65270 */
[----:B------:R-:W-:Y:S05]  /*a490*/  @!P3 BRA `(.L_x_492) ;  /* 0x0000000c00f8b947 */ /* 0x000fea0003800000 */
[----:B0-----:R-:W4:Y:S01]  /*a4a0*/  LDL R15, [R1+0x54] ;  /* 0x00005400010f7983 */ /* 0x001f220000100800 */
[----:B------:R-:W-:Y:S01]  /*a4b0*/  SEL R132, R111, R132, !P1 ;  /* 0x000000846f847207 */ /* 0x000fe20004800000 */
[----:B------:R-:W-:Y:S01]  /*a4c0*/  VIADD R14, R224, 0x40 ;  /* 0x00000040e00e7836 */ /* 0x000fe20000000000 */
[----:B------:R-:W-:Y:S01]  /*a4d0*/  ISETP.GE.AND P4, PT, R214, R110, PT ;  /* 0x0000006ed600720c */ /* 0x000fe20003f86270 */
[----:B---3--:R-:W-:Y:S01]  /*a4e0*/  VIADD R28, R224, 0x40 ;  /* 0x00000040e01c7836 */ /* 0x008fe20000000000 */
[----:B------:R-:W-:Y:S01]  /*a4f0*/  SHF.R.S32.HI R11, RZ, 0x1f, R132 ;  /* 0x0000001fff0b7819 */ /* 0x000fe20000011484 */
[----:B------:R-:W-:Y:S01]  /*a500*/  IMAD.SHL.U32 R14, R14, 0x40, RZ ;  /* 0x000000400e0e7824 */ /* 0x000fe200078e00ff */
[----:B------:R-:W-:Y:S01]  /*a510*/  LEA R34, P3, R10, R117, 0x1 ;  /* 0x000000750a227211 */ /* 0x000fe200078608ff */
[----:B------:R-:W-:Y:S01]  /*a520*/  IMAD.SHL.U32 R28, R28, 0x40, RZ ;  /* 0x000000401c1c7824 */ /* 0x000fe200078e00ff */
[----:B------:R-:W-:Y:S01]  /*a530*/  LEA.HI R132, R11, R132, RZ, 0x4 ;  /* 0x000000840b847211 */ /* 0x000fe200078f20ff */
[----:B------:R-:W-:Y:S01]  /*a540*/  BSSY B1, `(.L_x_539) ;  /* 0x0000073000017945 */ /* 0x000fe20003800000 */
[----:B------:R-:W-:-:S02]  /*a550*/  LOP3.LUT R14, R14, 0x1c0, RZ, 0xc0, !PT ;  /* 0x000001c00e0e7812 */ /* 0x000fc400078ec0ff */
[----:B------:R-:W-:Y:S02]  /*a560*/  LEA.HI.SX32 R132, R132, R9, 0x1c ;  /* 0x0000000984847211 */ /* 0x000fe400078fe2ff */
[----:B------:R-:W-:Y:S02]  /*a570*/  LOP3.LUT R28, R28, 0x1c0, RZ, 0xc0, !PT ;  /* 0x000001c01c1c7812 */ /* 0x000fe400078ec0ff */
[----:B------:R-:W-:Y:S02]  /*a580*/  SHF.R.S32.HI R11, RZ, 0x1f, R132 ;  /* 0x0000001fff0b7819 */ /* 0x000fe40000011484 */
[----:B------:R-:W-:Y:S02]  /*a590*/  SHF.R.U32.HI R14, RZ, 0x3, R14 ;  /* 0x00000003ff0e7819 */ /* 0x000fe4000001160e */
[----:B------:R-:W-:Y:S01]  /*a5a0*/  LEA.HI R12, R11, R132, RZ, 0x3 ;  /* 0x000000840b0c7211 */ /* 0x000fe200078f18ff */
[----:B------:R-:W-:Y:S01]  /*a5b0*/  IMAD.SHL.U32 R11, R132, 0x8, RZ ;  /* 0x00000008840b7824 */ /* 0x000fe200078e00ff */
[----:B------:R-:W-:-:S02]  /*a5c0*/  LEA.HI.X R35, R10, R116, R27, 0x1, P3 ;  /* 0x000000740a237211 */ /* 0x000fc400018f0c1b */
[----:B------:R-:W-:Y:S02]  /*a5d0*/  SHF.R.S32.HI R13, RZ, 0x3, R12 ;  /* 0x00000003ff0d7819 */ /* 0x000fe4000001140c */
[----:B------:R-:W-:-:S04]  /*a5e0*/  LOP3.LUT R12, R28, 0x38, R11, 0xf8, !PT ;  /* 0x000000381c0c7812 */ /* 0x000fc800078ef80b */
        /* <DEDUP_REMOVED lines=10> */
[--C-:B------:R-:W-:Y:S01]  /*a690*/  SHF.R.U64 R38, R68, 0x10, R69.reuse ;  /* 0x0000001044267819 */ /* 0x100fe20000001245 */
[----:B-1----:R-:W-:Y:S01]  /*a6a0*/  IMAD.U32 R42, R29, 0x10000, RZ ;  /* 0x000100001d2a7824 */ /* 0x002fe200078e00ff */
[----:B------:R-:W-:Y:S01]  /*a6b0*/  SHF.R.U32.HI R68, RZ, 0x10, R69 ;  /* 0x00000010ff447819 */ /* 0x000fe20000011645 */
[----:B0-----:R-:W-:Y:S01]  /*a6c0*/  IMAD.U32 R40, R13, 0x10000, RZ ;  /* 0x000100000d287824 */ /* 0x001fe200078e00ff */
[--C-:B------:R-:W-:Y:S01]  /*a6d0*/  SHF.R.U64 R36, R60, 0x10, R61.reuse ;  /* 0x000000103c247819 */ /* 0x100fe2000000123d */
[----:B------:R-:W-:Y:S01]  /*a6e0*/  IMAD.U32 R46, R31, 0x10000, RZ ;  /* 0x000100001f2e7824 */ /* 0x000fe200078e00ff */
[----:B------:R-:W-:Y:S01]  /*a6f0*/  SHF.R.U32.HI R60, RZ, 0x10, R61 ;  /* 0x00000010ff3c7819 */ /* 0x000fe2000001163d */
[----:B------:R-:W-:Y:S01]  /*a700*/  IMAD.U32 R45, R15, 0x10000, RZ ;  /* 0x000100000f2d7824 */ /* 0x000fe200078e00ff */
[----:B------:R-:W-:Y:S01]  /*a710*/  PRMT R68, R137, 0x5410, R68 ;  /* 0x0000541089447816 */ /* 0x000fe20000000044 */
[----:B------:R-:W-:Y:S01]  /*a720*/  IMAD.U32 R44, R14, 0x10000, RZ ;  /* 0x000100000e2c7824 */ /* 0x000fe200078e00ff */
[----:B------:R-:W-:-:S02]  /*a730*/  PRMT R60, R139, 0x5410, R60 ;  /* 0x000054108b3c7816 */ /* 0x000fc4000000003c */
[--C-:B------:R-:W-:Y:S01]  /*a740*/  SHF.R.U64 R39, R70, 0x10, R71.reuse ;  /* 0x0000001046277819 */ /* 0x100fe20000001247 */
[----:B------:R-:W-:Y:S01]  /*a750*/  IMAD.U32 R48, R68, 0x10000, RZ ;  /* 0x0001000044307824 */ /* 0x000fe200078e00ff */
[----:B------:R-:W-:Y:S01]  /*a760*/  SHF.R.U32.HI R70, RZ, 0x10, R71 ;  /* 0x00000010ff467819 */ /* 0x000fe20000011647 */
[----:B------:R-:W-:Y:S01]  /*a770*/  IMAD.U32 R49, R60, 0x10000, RZ ;  /* 0x000100003c317824 */ /* 0x000fe200078e00ff */
[--C-:B------:R-:W-:Y:S02]  /*a780*/  SHF.R.U64 R37, R62, 0x10, R63.reuse ;  /* 0x000000103e257819 */ /* 0x100fe4000000123f */
[----:B------:R-:W-:Y:S02]  /*a790*/  SHF.R.U32.HI R62, RZ, 0x10, R63 ;  /* 0x00000010ff3e7819 */ /* 0x000fe4000001163f */
[----:B------:R-:W-:Y:S01]  /*a7a0*/  PRMT R50, R138, 0x5432, R39 ;  /* 0x000054328a327816 */ /* 0x000fe20000000027 */
[-C--:B------:R-:W-:Y:S01]  /*a7b0*/  FMUL.FTZ R39, R42, R48.reuse ;  /* 0x000000302a277220 */ /* 0x080fe20000410000 */
[----:B------:R-:W-:Y:S01]  /*a7c0*/  PRMT R70, R138, 0x5410, R70 ;  /* 0x000054108a467816 */ /* 0x000fe20000000046 */
[-C--:B------:R-:W-:Y:S01]  /*a7d0*/  FMUL.FTZ R42, R42, R49.reuse ;  /* 0x000000312a2a7220 */ /* 0x080fe20000410000 */
[----:B------:R-:W-:Y:S01]  /*a7e0*/  PRMT R62, R140, 0x5410, R62 ;  /* 0x000054108c3e7816 */ /* 0x000fe2000000003e */
[----:B------:R-:W-:Y:S01]  /*a7f0*/  FFMA.FTZ R39, R40, R49, -R39 ;  /* 0x0000003128277223 */ /* 0x000fe20000010827 */
[----:B------:R-:W-:Y:S01]  /*a800*/  LOP3.LUT R43, R29, 0xffff0000, RZ, 0xc0, !PT ;  /* 0xffff00001d2b7812 */ /* 0x000fe200078ec0ff */
[----:B------:R-:W-:Y:S01]  /*a810*/  IMAD.U32 R49, R70, 0x10000, RZ ;  /* 0x0001000046317824 */ /* 0x000fe200078e00ff */
[----:B------:R-:W-:Y:S01]  /*a820*/  LOP3.LUT R68, R68, 0xffff0000, RZ, 0xc0, !PT ;  /* 0xffff000044447812 */ /* 0x000fe200078ec0ff */
[----:B------:R-:W-:Y:S01]  /*a830*/  FFMA.FTZ R42, R40, R48, R42 ;  /* 0x00000030282a7223 */ /* 0x000fe2000001002a */
[----:B------:R-:W-:Y:S01]  /*a840*/  LOP3.LUT R60, R60, 0xffff0000, RZ, 0xc0, !PT ;  /* 0xffff00003c3c7812 */ /* 0x000fe200078ec0ff */
[----:B------:R-:W-:Y:S01]  /*a850*/  IMAD.U32 R40, R62, 0x10000, RZ ;  /* 0x000100003e287824 */ /* 0x000fe200078e00ff */
[----:B------:R-:W-:Y:S01]  /*a860*/  PRMT R38, R137, 0x5432, R38 ;  /* 0x0000543289267816 */ /* 0x000fe20000000026 */
[C---:B------:R-:W-:Y:S01]  /*a870*/  FMUL.FTZ R48, R46.reuse, R49 ;  /* 0x000000312e307220 */ /* 0x040fe20000410000 */
[----:B------:R-:W-:Y:S01]  /*a880*/  PRMT R36, R139, 0x5432, R36 ;  /* 0x000054328b247816 */ /* 0x000fe20000000024 */
[----:B------:R-:W-:Y:S01]  /*a890*/  FMUL.FTZ R51, R43, R68 ;  /* 0x000000442b337220 */ /* 0x000fe20000410000 */
[----:B------:R-:W-:Y:S01]  /*a8a0*/  LOP3.LUT R41, R13, 0xffff0000, RZ, 0xc0, !PT ;  /* 0xffff00000d297812 */ /* 0x000fe200078ec0ff */
[----:B------:R-:W-:Y:S01]  /*a8b0*/  FMUL.FTZ R46, R46, R40 ;  /* 0x000000282e2e7220 */ /* 0x000fe20000410000 */
[----:B------:R-:W-:Y:S01]  /*a8c0*/  FMUL.FTZ R43, R43, R60 ;  /* 0x0000003c2b2b7220 */ /* 0x000fe20000410000 */
[----:B------:R-:W-:-:S02]  /*a8d0*/  IMAD.U32 R29, R28, 0x10000, RZ ;  /* 0x000100001c1d7824 */ /* 0x000fc400078e00ff */
[C---:B------:R-:W-:Y:S01]  /*a8e0*/  FFMA.FTZ R48, R45.reuse, R40, -R48 ;  /* 0x000000282d307223 */ /* 0x040fe20000010830 */
[----:B------:R-:W-:Y:S02]  /*a8f0*/  IMAD.U32 R52, R38, 0x10000, RZ ;  /* 0x0001000026347824 */ /* 0x000fe400078e00ff */
[----:B------:R-:W-:Y:S01]  /*a900*/  FFMA.FTZ R46, R45, R49, R46 ;  /* 0x000000312d2e7223 */ /* 0x000fe2000001002e */
[C---:B------:R-:W-:Y:S02]  /*a910*/  IMAD.U32 R40, R36.reuse, 0x10000, RZ ;  /* 0x0001000024287824 */ /* 0x040fe400078e00ff */
[C---:B------:R-:W-:Y:S01]  /*a920*/  FFMA.FTZ R51, R41.reuse, R60, -R51 ;  /* 0x0000003c29337223 */ /* 0x040fe20000010833 */
[----:B------:R-:W-:Y:S01]  /*a930*/  FFMA.FTZ R43, R41, R68, R43 ;  /* 0x00000044292b7223 */ /* 0x000fe2000001002b */
[----:B------:R-:W-:Y:S01]  /*a940*/  LOP3.LUT R45, R36, 0xffff0000, RZ, 0xc0, !PT ;  /* 0xffff0000242d7812 */ /* 0x000fe200078ec0ff */
[C---:B------:R-:W-:Y:S01]  /*a950*/  FMUL.FTZ R36, R29.reuse, R52 ;  /* 0x000000341d247220 */ /* 0x040fe20000410000 */
[----:B------:R-:W-:Y:S01]  /*a960*/  LOP3.LUT R28, R28, 0xffff0000, RZ, 0xc0, !PT ;  /* 0xffff00001c1c7812 */ /* 0x000fe200078ec0ff */
[----:B------:R-:W-:Y:S01]  /*a970*/  IMAD.U32 R13, R12, 0x10000, RZ ;  /* 0x000100000c0d7824 */ /* 0x000fe200078e00ff */
[----:B------:R-:W-:Y:S01]  /*a980*/  LOP3.LUT R41, R38, 0xffff0000, RZ, 0xc0, !PT ;  /* 0xffff000026297812 */ /* 0x000fe200078ec0ff */
[-C--:B------:R-:W-:Y:S01]  /*a990*/  FMUL.FTZ R29, R29, R40.reuse ;  /* 0x000000281d1d7220 */ /* 0x080fe20000410000 */
[----:B------:R-:W-:Y:S01]  /*a9a0*/  LOP3.LUT R31, R31, 0xffff0000, RZ, 0xc0, !PT ;  /* 0xffff00001f1f7812 */ /* 0x000fe200078ec0ff */
[C---:B------:R-:W-:Y:S01]  /*a9b0*/  FFMA.FTZ R36, R13.reuse, R40, -R36 ;  /* 0x000000280d247223 */ /* 0x040fe20000010824 */
[----:B------:R-:W-:Y:S01]  /*a9c0*/  PRMT R37, R140, 0x5432, R37 ;  /* 0x000054328c257816 */ /* 0x000fe20000000025 */
[----:B------:R-:W-:Y:S01]  /*a9d0*/  FMUL.FTZ R49, R28, R41 ;  /* 0x000000291c317220 */ /* 0x000fe20000410000 */
[----:B------:R-:W-:Y:S01]  /*a9e0*/  LOP3.LUT R70, R70, 0xffff0000, RZ, 0xc0, !PT ;  /* 0xffff000046467812 */ /* 0x000fe200078ec0ff */
[----:B------:R-:W-:Y:S01]  /*a9f0*/  FFMA.FTZ R29, R13, R52, R29 ;  /* 0x000000340d1d7223 */ /* 0x000fe2000001001d */
[----:B------:R-:W-:Y:S01]  /*aa00*/  LOP3.LUT R62, R62, 0xffff0000, RZ, 0xc0, !PT ;  /* 0xffff00003e3e7812 */ /* 0x000fe200078ec0ff */
[-C--:B------:R-:W-:Y:S01]  /*aa10*/  FMUL.FTZ R53, R28, R45.reuse ;  /* 0x0000002d1c357220 */ /* 0x080fe20000410000 */
[----:B------:R-:W-:Y:S01]  /*aa20*/  LOP3.LUT R12, R12, 0xffff0000, RZ, 0xc0, !PT ;  /* 0xffff00000c0c7812 */ /* 0x000fe200078ec0ff */
[----:B------:R-:W-:Y:S01]  /*aa30*/  FMUL.FTZ R56, R31, R70 ;  /* 0x000000461f387220 */ /* 0x000fe20000410000 */
[----:B------:R-:W-:Y:S01]  /*aa40*/  LOP3.LUT R15, R15, 0xffff0000, RZ, 0xc0, !PT ;  /* 0xffff00000f0f7812 */ /* 0x000fe200078ec0ff */
[----:B------:R-:W-:Y:S01]  /*aa50*/  IMAD.U32 R38, R37, 0x10000, RZ ;  /* 0x0001000025267824 */ /* 0x000fe200078e00ff */
[C---:B------:R-:W-:Y:S01]  /*aa60*/  SHF.L.U32 R47, R30.reuse, 0x10, RZ ;  /* 0x000000101e2f7819 */ /* 0x040fe200000006ff */
[-C--:B------:R-:W-:Y:S01]  /*aa70*/  FMUL.FTZ R54, R31, R62.reuse ;  /* 0x0000003e1f367220 */ /* 0x080fe20000410000 */
[----:B------:R-:W-:Y:S01]  /*aa80*/  LOP3.LUT R30, R30, 0xffff0000, RZ, 0xc0, !PT ;  /* 0xffff00001e1e7812 */ /* 0x000fe200078ec0ff */
[C---:B------:R-:W-:Y:S01]  /*aa90*/  IMAD.U32 R28, R50.reuse, 0x10000, RZ ;  /* 0x00010000321c7824 */ /* 0x040fe200078e00ff */
[----:B------:R-:W-:Y:S01]  /*aaa0*/  LOP3.LUT R13, R50, 0xffff0000, RZ, 0xc0, !PT ;  /* 0xffff0000320d7812 */ /* 0x000fe200078ec0ff */
[C---:B------:R-:W-:Y:S01]  /*aab0*/  FFMA.FTZ R49, R12.reuse, R45, -R49 ;  /* 0x0000002d0c317223 */ /* 0x040fe20000010831 */
[----:B------:R-:W-:Y:S01]  /*aac0*/  LOP3.LUT R37, R37, 0xffff0000, RZ, 0xc0, !PT ;  /* 0xffff000025257812 */ /* 0x000fe200078ec0ff */
[C---:B------:R-:W-:Y:S01]  /*aad0*/  FFMA.FTZ R31, R15.reuse, R62, -R56 ;  /* 0x0000003e0f1f7223 */ /* 0x040fe20000010838 */
[----:B------:R-:W-:Y:S01]  /*aae0*/  FFMA.FTZ R12, R12, R41, R53 ;  /* 0x000000290c0c7223 */ /* 0x000fe20000010035 */
[----:B------:R-:W-:Y:S01]  /*aaf0*/  LOP3.LUT R14, R14, 0xffff0000, RZ, 0xc0, !PT ;  /* 0xffff00000e0e7812 */ /* 0x000fe200078ec0ff */
[----:B------:R-:W-:Y:S01]  /*ab00*/  FFMA.FTZ R15, R15, R70, R54 ;  /* 0x000000460f0f7223 */ /* 0x000fe20000010036 */
[C---:B------:R-:W-:Y:S01]  /*ab10*/  FMUL.FTZ R41, R47.reuse, R28 ;  /* 0x0000001c2f297220 */ /* 0x040fe20000410000 */
[C---:B------:R-:W-:Y:S01]  /*ab20*/  FMUL.FTZ R45, R30.reuse, R13 ;  /* 0x0000000d1e2d7220 */ /* 0x040fe20000410000 */
[----:B------:R-:W-:Y:S01]  /*ab30*/  FMUL.FTZ R47, R47, R38 ;  /* 0x000000262f2f7220 */ /* 0x000fe20000410000 */
[----:B------:R-:W-:Y:S01]  /*ab40*/  FMUL.FTZ R30, R30, R37 ;  /* 0x000000251e1e7220 */ /* 0x000fe20000410000 */
[----:B------:R-:W-:Y:S01]  /*ab50*/  F2FP.BF16.F32.PACK_AB R46, R15, R46 ;  /* 0x0000002e0f2e723e */ /* 0x000fe200000010ff */
[C---:B------:R-:W-:Y:S01]  /*ab60*/  FFMA.FTZ R38, R44.reuse, R38, -R41 ;  /* 0x000000262c267223 */ /* 0x040fe20000010829 */
[----:B------:R-:W-:Y:S01]  /*ab70*/  FFMA.FTZ R28, R44, R28, R47 ;  /* 0x0000001c2c1c7223 */ /* 0x000fe2000001002f */
[----:B------:R-:W-:Y:S01]  /*ab80*/  FFMA.FTZ R13, R14, R13, R30 ;  /* 0x0000000d0e0d7223 */ /* 0x000fe2000001001e */
[----:B------:R-:W-:Y:S01]  /*ab90*/  F2FP.BF16.F32.PACK_AB R15, R12, R29 ;  /* 0x0000001d0c0f723e */ /* 0x000fe200000010ff */
[----:B------:R-:W-:Y:S01]  /*aba0*/  FFMA.FTZ R45, R14, R37, -R45 ;  /* 0x000000250e2d7223 */ /* 0x000fe2000001082d */
[----:B------:R-:W-:-:S02]  /*abb0*/  F2FP.BF16.F32.PACK_AB R31, R31, R48 ;  /* 0x000000301f1f723e */ /* 0x000fc400000010ff */
[----:B------:R-:W-:Y:S02]  /*abc0*/  F2FP.BF16.F32.PACK_AB R39, R51, R39 ;  /* 0x000000273327723e */ /* 0x000fe400000010ff */
[----:B------:R-:W-:Y:S02]  /*abd0*/  F2FP.BF16.F32.PACK_AB R42, R43, R42 ;  /* 0x0000002a2b2a723e */ /* 0x000fe400000010ff */
[----:B------:R-:W-:Y:S02]  /*abe0*/  F2FP.BF16.F32.PACK_AB R36, R49, R36 ;  /* 0x000000243124723e */ /* 0x000fe400000010ff */
[----:B------:R-:W-:Y:S01]  /*abf0*/  F2FP.BF16.F32.PACK_AB R30, R13, R28 ;  /* 0x0000001c0d1e723e */ /* 0x000fe200000010ff */
[----:B------:R-:W-:Y:S01]  /*ac00*/  IMAD.MOV.U32 R28, RZ, RZ, R15 ;  /* 0x000000ffff1c7224 */ /* 0x000fe200078e000f */
[----:B------:R-:W-:Y:S01]  /*ac10*/  F2FP.BF16.F32.PACK_AB R14, R45, R38 ;  /* 0x000000262d0e723e */ /* 0x000fe200000010ff */
[----:B------:R-:W-:Y:S02]  /*ac20*/  IMAD.MOV.U32 R15, RZ, RZ, R31 ;  /* 0x000000ffff0f7224 */ /* 0x000fe400078e001f */
[----:B------:R-:W-:-:S02]  /*ac30*/  IMAD.MOV.U32 R12, RZ, RZ, R36 ;  /* 0x000000ffff0c7224 */ /* 0x000fc400078e0024 */
[----:B------:R-:W-:Y:S02]  /*ac40*/  IMAD.MOV.U32 R13, RZ, RZ, R39 ;  /* 0x000000ffff0d7224 */ /* 0x000fe400078e0027 */
[----:B------:R-:W-:Y:S02]  /*ac50*/  IMAD.MOV.U32 R29, RZ, RZ, R42 ;  /* 0x000000ffff1d7224 */ /* 0x000fe400078e002a */
[----:B------:R-:W-:-:S07]  /*ac60*/  IMAD.MOV.U32 R31, RZ, RZ, R46 ;  /* 0x000000ffff1f7224 */ /* 0x000fce00078e002e */
.L_x_540:
[----:B------:R-:W-:Y:S05]  /*ac70*/  BSYNC B1 ;  /* 0x0000000000017941 */ /* 0x000fea0003800000 */
.L_x_539:
[----:B------:R-:W-:Y:S01]  /*ac80*/  ISETP.GE.AND P3, PT, R11, R128, PT ;  /* 0x000000800b00720c */ /* 0x000fe20003f66270 */
[----:B------:R-:W-:Y:S02]  /*ac90*/  ULDC.64 UR4, c[0x0][0x208] ;  /* 0x0000820000047ab9 */ /* 0x000fe40000000a00 */
[----:B0-----:R0:W-:Y:S10]  /*aca0*/  ST.E.128 desc[UR4][R34.64], R12 ;  /* 0x0000000c22007985 */ /* 0x0011f4000c101d04 */
[----:B------:R-:W-:Y:S05]  /*acb0*/  @P3 BRA `(.L_x_492) ;  /* 0x0000000400f03947 */ /* 0x000fea0003800000 */
[----:B------:R-:W-:Y:S01]  /*acc0*/  IMAD.WIDE R32, R11, 0x2, R32 ;  /* 0x000000020b207825 */ /* 0x000fe200078e0220 */
[----:B------:R-:W-:-:S04]  /*acd0*/  ULDC.64 UR4, c[0x0][0x208] ;  /* 0x0000820000047ab9 */ /* 0x000fc80000000a00 */
[----:B-1----:R1:W-:Y:S01]  /*ace0*/  ST.E.128 desc[UR4][R32.64], R28 ;  /* 0x0000001c20007985 */ /* 0x0023e2000c101d04 */
[----:B------:R-:W-:Y:S05]  /*acf0*/  BRA `(.L_x_492) ;  /* 0x0000000400e07947 */ /* 0x000fea0003800000 */
.L_x_446:
[----:B------:R-:W-:-:S04]  /*ad00*/  ULOP3.LUT UR4, UR60, 0x1, URZ, 0xfc, !UPT ;  /* 0x000000013c047892 */ /* 0x000fc8000f8efc3f */
[----:B------:R-:W-:-:S06]  /*ad10*/  UISETP.NE.AND UP0, UPT, UR4, 0x3, UPT ;  /* 0x000000030400788c */ /* 0x000fcc000bf05270 */
[----:B------:R-:W-:-:S13]  /*ad20*/  PLOP3.LUT P0, PT, PT, PT, UP0, 0x80, 0x0 ;  /* 0x000000000000781c */ /* 0x000fda0003f0f008 */
[----:B------:R-:W-:Y:S05]  /*ad30*/  @!P0 BRA `(.L_x_541) ;  /* 0x0000000000048947 */ /* 0x000fea0003800000 */
[----:B------:R-:W-:Y:S01]  /*ad40*/  BPT.TRAP 0x1 ;  /* 0x000000040000795c */ /* 0x000fe20000300000 */
.L_x_541:
[----:B------:R-:W-:Y:S01]  /*ad50*/  IMAD R86, R213, 0x8, R23 ;  /* 0x00000008d5567824 */ /* 0x000fe200078e0217 */
[----:B------:R-:W-:Y:S01]  /*ad60*/  SHF.L.U32 R87, R225, 0x1f, RZ ;  /* 0x0000001fe1577819 */ /* 0x000fe200000006ff */
[----:B------:R-:W-:Y:S01]  /*ad70*/  BSSY B1, `(.L_x_542) ;  /* 0x0000004000017945 */ /* 0x000fe20003800000 */
[----:B------:R-:W-:Y:S02]  /*ad80*/  SHF.R.S32.HI R79, RZ, 0x1f, R77 ;  /* 0x0000001fff4f7819 */ /* 0x000fe4000001144d */
[----:B------:R-:W0:Y:S02]  /*ad90*/  SYNCS.PHASECHK.TRANS64.TRYWAIT P3, [R86+URZ+0x38890], R87 ;  /* 0x03889057560075a7 */ /* 0x000e24000806017f */
[----:B0-----:R-:W-:Y:S05]  /*ada0*/  @!P3 BRA `(.L_x_543) ;  /* 0x0000020c0080b947 */ /* 0x001fea0003800000 */
.L_x_836:
[----:B------:R-:W-:Y:S05]  /*adb0*/  BSYNC B1 ;  /* 0x0000000000017941 */ /* 0x000fea0003800000 */
.L_x_542:
[----:B------:R-:W-:Y:S01]  /*adc0*/  ULDC.64 UR4, c[0x0][0x300] ;  /* 0x0000c00000047ab9 */ /* 0x000fe20000000a00 */
[----:B-----5:R-:W-:Y:S01]  /*add0*/  SHF.R.S32.HI R84, RZ, 0x1f, R76 ;  /* 0x0000001fff547819 */ /* 0x020fe2000001144c */
[----:B------:R-:W-:Y:S01]  /*ade0*/  IMAD R14, R79, UR4, RZ ;  /* 0x000000044f0e7c24 */ /* 0x000fe2000f8e02ff */
[----:B------:R-:W-:Y:S01]  /*adf0*/  ULDC.64 UR6, c[0x0][0x2e8] ;  /* 0x0000ba0000067ab9 */ /* 0x000fe20000000a00 */
[----:B------:R-:W-:-:S04]  /*ae00*/  IMAD.WIDE.U32 R12, R77, UR4, RZ ;  /* 0x000000044d0c7c25 */ /* 0x000fc8000f8e00ff */
[----:B------:R-:W-:Y:S01]  /*ae10*/  IMAD R11, R77, UR5, R14 ;  /* 0x000000054d0b7c24 */ /* 0x000fe2000f8e020e */
[----:B------:R-:W-:Y:S01]  /*ae20*/  ULDC.64 UR4, c[0x0][0x310] ;  /* 0x0000c40000047ab9 */ /* 0x000fe20000000a00 */
[----:B------:R-:W-:Y:S02]  /*ae30*/  IMAD R85, R2, -0x50, R24 ;  /* 0xffffffb002557824 */ /* 0x000fe400078e0218 */
[----:B------:R-:W-:Y:S02]  /*ae40*/  IMAD R15, R84, UR4, RZ ;  /* 0x00000004540f7c24 */ /* 0x000fe4000f8e02ff */
[----:B------:R-:W-:Y:S01]  /*ae50*/  IMAD.IADD R13, R13, 0x1, R11 ;  /* 0x000000010d0d7824 */ /* 0x000fe200078e020b */
[----:B------:R-:W-:Y:S01]  /*ae60*/  VIMNMX R85, R85, 0x50, PT ;  /* 0x0000005055557848 */ /* 0x000fe20003fe0100 */
[C---:B------:R-:W-:Y:S02]  /*ae70*/  IMAD R15, R76.reuse, UR5, R15 ;  /* 0x000000054c0f7c24 */ /* 0x040fe4000f8e020f */
[----:B------:R-:W-:Y:S01]  /*ae80*/  IMAD.WIDE.U32 R12, R76, UR4, R12 ;  /* 0x000000044c0c7c25 */ /* 0x000fe2000f8e000c */
[----:B------:R-:W-:-:S03]  /*ae90*/  ULDC.64 UR4, c[0x0][0x308] ;  /* 0x0000c20000047ab9 */ /* 0x000fc60000000a00 */
[----:B------:R-:W-:Y:S02]  /*aea0*/  IMAD.IADD R13, R13, 0x1, R15 ;  /* 0x000000010d0d7824 */ /* 0x000fe400078e020f */
[----:B------:R-:W-:Y:S02]  /*aeb0*/  IMAD.IADD R32, R85, 0x1, -R224 ;  /* 0x0000000155207824 */ /* 0x000fe400078e0ae0 */
[----:B------:R-:W-:Y:S01]  /*aec0*/  IMAD.WIDE.U32 R12, R223, UR4, R12 ;  /* 0x00000004df0c7c25 */ /* 0x000fe2000f8e000c */
[----:B------:R-:W-:-:S03]  /*aed0*/  UMOV UR4, 0xffffffff ;  /* 0xffffffff00047882 */ /* 0x000fc60000000000 */
[----:B------:R-:W-:Y:S01]  /*aee0*/  IMAD R31, R223, UR5, R13 ;  /* 0x00000005df1f7c24 */ /* 0x000fe2000f8e020d */
[----:B------:R-:W-:-:S04]  /*aef0*/  LEA R30, P3, R12, UR6, 0x1 ;  /* 0x000000060c1e7c11 */ /* 0x000fc8000f8608ff */
[----:B------:R-:W-:Y:S02]  /*af00*/  LEA.HI.X R31, R12, UR7, R31, 0x1, P3 ;  /* 0x000000070c1f7c11 */ /* 0x000fe400098f0c1f */
[----:B------:R-:W-:Y:S01]  /*af10*/  ISETP.GE.AND P3, PT, R32, 0x1, PT ;  /* 0x000000012000780c */ /* 0x000fe20003f66270 */
[----:B------:R-:W-:-:S12]  /*af20*/  BRA.DIV UR4, `(.L_x_544) ;  /* 0x0000020e04347947 */ /* 0x000fd8000b800000 */
[----:B------:R1:W2:Y:S04]  /*af30*/  SHFL.IDX PT, R33, R31, RZ, 0x181f ;  /* 0x00181fff1f217589 */ /* 0x0002a800000e0000 */
[----:B------:R1:W3:Y:S02]  /*af40*/  SHFL.IDX PT, R35, R30, RZ, 0x181f ;  /* 0x00181fff1e237589 */ /* 0x0002e400000e0000 */
.L_x_840:
[----:B------:R-:W-:Y:S04]  /*af50*/  BSSY B1, `(.L_x_545) ;  /* 0x0000018000017945 */ /* 0x000fe80003800000 */
[----:B------:R-:W-:Y:S05]  /*af60*/  @!P3 BRA `(.L_x_546) ;  /* 0x000000000058b947 */ /* 0x000fea0003800000 */
[----:B------:R-:W-:Y:S01]  /*af70*/  ULDC UR4, c[0x0][0x2f4] ;  /* 0x0000bd0000047ab9 */ /* 0x000fe20000000800 */
[----:B------:R-:W-:Y:S01]  /*af80*/  ULDC.64 UR6, c[0x0][0x208] ;  /* 0x0000820000067ab9 */ /* 0x000fe20000000a00 */
[----:B------:R-:W-:-:S13]  /*af90*/  ISETP.GE.AND P4, PT, R16, UR4, PT ;  /* 0x0000000410007c0c */ /* 0x000fda000bf86270 */
[----:B------:R-:W4:Y:S01]  /*afa0*/  @!P4 LDS.128 R12, [R78+0x24400] ;  /* 0x024400004e0cc984 */ /* 0x000f220000000c00 */
[----:B---3--:R-:W-:-:S04]  /*afb0*/  @!P4 LEA R28, P3, R16, R35, 0x1 ;  /* 0x00000023101cc211 */ /* 0x008fc800078608ff */
[----:B--2---:R-:W-:Y:S02]  /*afc0*/  @!P4 LEA.HI.X R29, R16, R33, R17, 0x1, P3 ;  /* 0x00000021101dc211 */ /* 0x004fe400018f0c11 */
[----:B------:R-:W-:-:S03]  /*afd0*/  ISETP.GE.AND P3, PT, R214, UR4, PT ;  /* 0x00000004d6007c0c */ /* 0x000fc6000bf66270 */
[----:B----4-:R2:W-:Y:S10]  /*afe0*/  @!P4 ST.E.128 desc[UR6][R28.64], R12 ;  /* 0x0000000c1c00c985 */ /* 0x0105f4000c101d06 */
[----:B------:R-:W3:Y:S01]  /*aff0*/  @!P3 LDS.128 R12, [R78+0x26c00] ;  /* 0x026c00004e0cb984 */ /* 0x000ee20000000c00 */
[----:B--2---:R-:W-:-:S04]  /*b000*/  @!P3 LEA R28, P4, R212, R35, 0x1 ;  /* 0x00000023d41cb211 */ /* 0x004fc800078808ff */
[----:B------:R-:W-:Y:S02]  /*b010*/  @!P3 LEA.HI.X R29, R212, R33, R215, 0x1, P4 ;  /* 0x00000021d41db211 */ /* 0x000fe400020f0cd7 */
[----:B------:R-:W-:-:S03]  /*b020*/  ISETP.GE.AND P4, PT, R19, UR4, PT ;  /* 0x0000000413007c0c */ /* 0x000fc6000bf86270 */
[----:B---3--:R2:W-:Y:S10]  /*b030*/  @!P3 ST.E.128 desc[UR6][R28.64], R12 ;  /* 0x0000000c1c00b985 */ /* 0x0085f4000c101d06 */
[----:B------:R-:W3:Y:S01]  /*b040*/  @!P4 LDS.128 R12, [R78+0x29400] ;  /* 0x029400004e0cc984 */ /* 0x000ee20000000c00 */
[----:B--2---:R-:W-:-:S04]  /*b050*/  @!P4 LEA R28, P3, R19, R35, 0x1 ;  /* 0x00000023131cc211 */ /* 0x004fc800078608ff */
[----:B------:R-:W-:Y:S02]  /*b060*/  @!P4 LEA.HI.X R29, R19, R33, R219, 0x1, P3 ;  /* 0x00000021131dc211 */ /* 0x000fe400018f0cdb */
[----:B------:R-:W-:-:S03]  /*b070*/  ISETP.GE.AND P3, PT, R22, UR4, PT ;  /* 0x0000000416007c0c */ /* 0x000fc6000bf66270 */
[----:B---3--:R2:W-:Y:S10]  /*b080*/  @!P4 ST.E.128 desc[UR6][R28.64], R12 ;  /* 0x0000000c1c00c985 */ /* 0x0085f4000c101d06 */
[----:B------:R-:W3:Y:S01]  /*b090*/  @!P3 LDS.128 R12, [R78+0x2bc00] ;  /* 0x02bc00004e0cb984 */ /* 0x000ee20000000c00 */
[----:B--2---:R-:W-:-:S04]  /*b0a0*/  @!P3 LEA R28, P4, R22, R35, 0x1 ;  /* 0x00000023161cb211 */ /* 0x004fc800078808ff */
[----:B------:R-:W-:-:S05]  /*b0b0*/  @!P3 LEA.HI.X R29, R22, R33, R218, 0x1, P4 ;  /* 0x00000021161db211 */ /* 0x000fca00020f0cda */
[----:B---3--:R4:W-:Y:S04]  /*b0c0*/  @!P3 ST.E.128 desc[UR6][R28.64], R12 ;  /* 0x0000000c1c00b985 */ /* 0x0089e8000c101d06 */
.L_x_546:
[----:B------:R-:W-:Y:S05]  /*b0d0*/  BSYNC B1 ;  /* 0x0000000000017941 */ /* 0x000fea0003800000 */
.L_x_545:
[----:B------:R-:W-:-:S03]  /*b0e0*/  UMOV UR4, 0xffffffff ;  /* 0xffffffff00047882 */ /* 0x000fc60000000000 */
[----:B------:R-:W-:Y:S05]  /*b0f0*/  BRA.DIV UR4, `(.L_x_547) ;  /* 0x0000020e040c7947 */ /* 0x000fea000b800000 */
[----:B--2---:R2:W0:Y:S04]  /*b100*/  SHFL.IDX PT, R33, R31, 0x1, 0x181f ;  /* 0x00381f001f217f89 */ /* 0x00442800000e0000 */
[----:B---3--:R2:W3:Y:S02]  /*b110*/  SHFL.IDX PT, R35, R30, 0x1, 0x181f ;  /* 0x00381f001e237f89 */ /* 0x0084e400000e0000 */
.L_x_844:
[----:B------:R-:W-:Y:S01]  /*b120*/  ISETP.GE.AND P3, PT, R32, 0x21, PT ;  /* 0x000000212000780c */ /* 0x000fe20003f66270 */
[----:B------:R-:W-:-:S12]  /*b130*/  BSSY B1, `(.L_x_548) ;  /* 0x0000018000017945 */ /* 0x000fd80003800000 */
[----:B------:R-:W-:Y:S05]  /*b140*/  @!P3 BRA `(.L_x_549) ;  /* 0x000000000058b947 */ /* 0x000fea0003800000 */
[----:B------:R-:W-:Y:S01]  /*b150*/  ULDC UR4, c[0x0][0x2f4] ;  /* 0x0000bd0000047ab9 */ /* 0x000fe20000000800 */
[----:B------:R-:W-:Y:S01]  /*b160*/  ULDC.64 UR6, c[0x0][0x208] ;  /* 0x0000820000067ab9 */ /* 0x000fe20000000a00 */
[----:B------:R-:W-:-:S13]  /*b170*/  ISETP.GE.AND P4, PT, R16, UR4, PT ;  /* 0x0000000410007c0c */ /* 0x000fda000bf86270 */
[----:B----4-:R-:W4:Y:S01]  /*b180*/  @!P4 LDS.128 R12, [R78+0x25400] ;  /* 0x025400004e0cc984 */ /* 0x010f220000000c00 */
[----:B---3--:R-:W-:-:S04]  /*b190*/  @!P4 LEA R28, P3, R16, R35, 0x1 ;  /* 0x00000023101cc211 */ /* 0x008fc800078608ff */
[----:B0-----:R-:W-:Y:S02]  /*b1a0*/  @!P4 LEA.HI.X R29, R16, R33, R17, 0x1, P3 ;  /* 0x00000021101dc211 */ /* 0x001fe400018f0c11 */
[----:B------:R-:W-:-:S03]  /*b1b0*/  ISETP.GE.AND P3, PT, R214, UR4, PT ;  /* 0x00000004d6007c0c */ /* 0x000fc6000bf66270 */
[----:B----4-:R0:W-:Y:S10]  /*b1c0*/  @!P4 ST.E.128 desc[UR6][R28.64], R12 ;  /* 0x0000000c1c00c985 */ /* 0x0101f4000c101d06 */
[----:B------:R-:W3:Y:S01]  /*b1d0*/  @!P3 LDS.128 R12, [R78+0x27c00] ;  /* 0x027c00004e0cb984 */ /* 0x000ee20000000c00 */
[----:B0-----:R-:W-:-:S04]  /*b1e0*/  @!P3 LEA R28, P4, R212, R35, 0x1 ;  /* 0x00000023d41cb211 */ /* 0x001fc800078808ff */
[----:B------:R-:W-:Y:S02]  /*b1f0*/  @!P3 LEA.HI.X R29, R212, R33, R215, 0x1, P4 ;  /* 0x00000021d41db211 */ /* 0x000fe400020f0cd7 */
[----:B------:R-:W-:-:S03]  /*b200*/  ISETP.GE.AND P4, PT, R19, UR4, PT ;  /* 0x0000000413007c0c */ /* 0x000fc6000bf86270 */
[----:B---3--:R0:W-:Y:S10]  /*b210*/  @!P3 ST.E.128 desc[UR6][R28.64], R12 ;  /* 0x0000000c1c00b985 */ /* 0x0081f4000c101d06 */
[----:B------:R-:W3:Y:S01]  /*b220*/  @!P4 LDS.128 R12, [R78+0x2a400] ;  /* 0x02a400004e0cc984 */ /* 0x000ee20000000c00 */
[----:B0-----:R-:W-:-:S04]  /*b230*/  @!P4 LEA R28, P3, R19, R35, 0x1 ;  /* 0x00000023131cc211 */ /* 0x001fc800078608ff */
[----:B------:R-:W-:Y:S02]  /*b240*/  @!P4 LEA.HI.X R29, R19, R33, R219, 0x1, P3 ;  /* 0x00000021131dc211 */ /* 0x000fe400018f0cdb */
[----:B------:R-:W-:-:S03]  /*b250*/  ISETP.GE.AND P3, PT, R22, UR4, PT ;  /* 0x0000000416007c0c */ /* 0x000fc6000bf66270 */
[----:B---3--:R0:W-:Y:S10]  /*b260*/  @!P4 ST.E.128 desc[UR6][R28.64], R12 ;  /* 0x0000000c1c00c985 */ /* 0x0081f4000c101d06 */
[----:B------:R-:W3:Y:S01]  /*b270*/  @!P3 LDS.128 R12, [R78+0x2cc00] ;  /* 0x02cc00004e0cb984 */ /* 0x000ee20000000c00 */
[----:B0-----:R-:W-:-:S04]  /*b280*/  @!P3 LEA R28, P4, R22, R35, 0x1 ;  /* 0x00000023161cb211 */ /* 0x001fc800078808ff */
[----:B------:R-:W-:-:S05]  /*b290*/  @!P3 LEA.HI.X R29, R22, R33, R218, 0x1, P4 ;  /* 0x00000021161db211 */ /* 0x000fca00020f0cda */
[----:B---3--:R0:W-:Y:S04]  /*b2a0*/  @!P3 ST.E.128 desc[UR6][R28.64], R12 ;  /* 0x0000000c1c00b985 */ /* 0x0081e8000c101d06 */
.L_x_549:
[----:B------:R-:W-:Y:S05]  /*b2b0*/  BSYNC B1 ;  /* 0x0000000000017941 */ /* 0x000fea0003800000 */
.L_x_548:
[----:B------:R-:W-:-:S03]  /*b2c0*/  UMOV UR4, 0xffffffff ;  /* 0xffffffff00047882 */ /* 0x000fc60000000000 */
[----:B------:R-:W-:Y:S05]  /*b2d0*/  BRA.DIV UR4, `(.L_x_550) ;  /* 0x0000020a04e07947 */ /* 0x000fea000b800000 */
[----:B-12---:R-:W1:Y:S04]  /*b2e0*/  SHFL.IDX PT, R31, R31, 0x2, 0x181f ;  /* 0x00581f001f1f7f89 */ /* 0x006e6800000e0000 */
[----:B0-----:R0:W2:Y:S02]  /*b2f0*/  SHFL.IDX PT, R33, R30, 0x2, 0x181f ;  /* 0x00581f001e217f89 */ /* 0x0010a400000e0000 */
.L_x_848:
[----:B------:R-:W-:-:S13]  /*b300*/  ISETP.GE.AND P3, PT, R32, 0x41, PT ;  /* 0x000000412000780c */ /* 0x000fda0003f66270 */
[----:B------:R-:W-:Y:S05]  /*b310*/  @!P3 BRA `(.L_x_492) ;  /* 0x000000000058b947 */ /* 0x000fea0003800000 */
[----:B------:R-:W-:Y:S01]  /*b320*/  ULDC UR4, c[0x0][0x2f4] ;  /* 0x0000bd0000047ab9 */ /* 0x000fe20000000800 */
[----:B------:R-:W-:Y:S01]  /*b330*/  ULDC.64 UR6, c[0x0][0x208] ;  /* 0x0000820000067ab9 */ /* 0x000fe20000000a00 */
[----:B------:R-:W-:-:S13]  /*b340*/  ISETP.GE.AND P4, PT, R16, UR4, PT ;  /* 0x0000000410007c0c */ /* 0x000fda000bf86270 */
[----:B----4-:R-:W4:Y:S01]  /*b350*/  @!P4 LDS.128 R12, [R78+0x26400] ;  /* 0x026400004e0cc984 */ /* 0x010f220000000c00 */
[----:B--2---:R-:W-:-:S04]  /*b360*/  @!P4 LEA R28, P3, R16, R33, 0x1 ;  /* 0x00000021101cc211 */ /* 0x004fc800078608ff */
[----:B-1----:R-:W-:Y:S02]  /*b370*/  @!P4 LEA.HI.X R29, R16, R31, R17, 0x1, P3 ;  /* 0x0000001f101dc211 */ /* 0x002fe400018f0c11 */
[----:B------:R-:W-:-:S03]  /*b380*/  ISETP.GE.AND P3, PT, R214, UR4, PT ;  /* 0x00000004d6007c0c */ /* 0x000fc6000bf66270 */
[----:B----4-:R1:W-:Y:S10]  /*b390*/  @!P4 ST.E.128 desc[UR6][R28.64], R12 ;  /* 0x0000000c1c00c985 */ /* 0x0103f4000c101d06 */
[----:B------:R-:W2:Y:S01]  /*b3a0*/  @!P3 LDS.128 R12, [R78+0x28c00] ;  /* 0x028c00004e0cb984 */ /* 0x000ea20000000c00 */
[----:B-1----:R-:W-:-:S04]  /*b3b0*/  @!P3 LEA R28, P4, R212, R33, 0x1 ;  /* 0x00000021d41cb211 */ /* 0x002fc800078808ff */
[----:B------:R-:W-:Y:S02]  /*b3c0*/  @!P3 LEA.HI.X R29, R212, R31, R215, 0x1, P4 ;  /* 0x0000001fd41db211 */ /* 0x000fe400020f0cd7 */
[----:B------:R-:W-:-:S03]  /*b3d0*/  ISETP.GE.AND P4, PT, R19, UR4, PT ;  /* 0x0000000413007c0c */ /* 0x000fc6000bf86270 */
[----:B--2---:R1:W-:Y:S10]  /*b3e0*/  @!P3 ST.E.128 desc[UR6][R28.64], R12 ;  /* 0x0000000c1c00b985 */ /* 0x0043f4000c101d06 */
[----:B------:R-:W2:Y:S01]  /*b3f0*/  @!P4 LDS.128 R12, [R78+0x2b400] ;  /* 0x02b400004e0cc984 */ /* 0x000ea20000000c00 */
[----:B-1----:R-:W-:-:S04]  /*b400*/  @!P4 LEA R28, P3, R19, R33, 0x1 ;  /* 0x00000021131cc211 */ /* 0x002fc800078608ff */
[----:B------:R-:W-:Y:S02]  /*b410*/  @!P4 LEA.HI.X R29, R19, R31, R219, 0x1, P3 ;  /* 0x0000001f131dc211 */ /* 0x000fe400018f0cdb */
[----:B------:R-:W-:-:S03]  /*b420*/  ISETP.GE.AND P3, PT, R22, UR4, PT ;  /* 0x0000000416007c0c */ /* 0x000fc6000bf66270 */
[----:B--2---:R1:W-:Y:S10]  /*b430*/  @!P4 ST.E.128 desc[UR6][R28.64], R12 ;  /* 0x0000000c1c00c985 */ /* 0x0043f4000c101d06 */
[----:B------:R-:W2:Y:S01]  /*b440*/  @!P3 LDS.128 R12, [R78+0x2dc00] ;  /* 0x02dc00004e0cb984 */ /* 0x000ea20000000c00 */
[----:B-1----:R-:W-:-:S04]  /*b450*/  @!P3 LEA R28, P4, R22, R33, 0x1 ;  /* 0x00000021161cb211 */ /* 0x002fc800078808ff */
[----:B------:R-:W-:-:S05]  /*b460*/  @!P3 LEA.HI.X R29, R22, R31, R218, 0x1, P4 ;  /* 0x0000001f161db211 */ /* 0x000fca00020f0cda */
[----:B--2---:R1:W-:Y:S04]  /*b470*/  @!P3 ST.E.128 desc[UR6][R28.64], R12 ;  /* 0x0000000c1c00b985 */ /* 0x0043e8000c101d06 */
.L_x_492:
[----:B------:R-:W-:Y:S05]  /*b480*/  BSYNC B0 ;  /* 0x0000000000007941 */ /* 0x000fea0003800000 */
.L_x_445:
[----:B---3--:R-:W3:Y:S01]  /*b490*/  S2R R11, SR_TID.X ;  /* 0x00000000000b7919 */ /* 0x008ee20000002100 */
[----:B------:R-:W-:Y:S01]  /*b4a0*/  @!PT LDS RZ, [RZ] ;  /* 0x00000000fffff984 */ /* 0x000fe20000000800 */
[----:B------:R-:W-:Y:S01]  /*b4b0*/  @!PT LDS RZ, [RZ] ;  /* 0x00000000fffff984 */ /* 0x000fe20000000800 */
[----:B------:R-:W-:Y:S01]  /*b4c0*/  @!PT LDS RZ, [RZ] ;  /* 0x00000000fffff984 */ /* 0x000fe20000000800 */
[----:B------:R-:W-:Y:S01]  /*b4d0*/  @!PT LDS RZ, [RZ] ;  /* 0x00000000fffff984 */ /* 0x000fe20000000800 */
[----:B------:R5:W-:Y:S06]  /*b4e0*/  MEMBAR.ALL.CTA ;  /* 0x0000000000007992 */ /* 0x000bec0000008000 */
[----:B-----5:R-:W5:Y:S01]  /*b4f0*/  FENCE.VIEW.ASYNC.S ;  /* 0x00000000000073c6 */ /* 0x020f620000000000 */
[----:B------:R-:W-:Y:S05]  /*b500*/  WARPSYNC.ALL ;  /* 0x0000000000007948 */ /* 0x000fea0003800000 */
[----:B------:R-:W-:Y:S01]  /*b510*/  BSSY B0, `(.L_x_551) ;  /* 0x0000009000007945 */ /* 0x000fe20003800000 */
[----:B---3--:R-:W-:Y:S01]  /*b520*/  LOP3.LUT R11, R11, 0x7f, RZ, 0xc0, !PT ;  /* 0x0000007f0b0b7812 */ /* 0x008fe200078ec0ff */
[----:B-----5:R3:W-:Y:S03]  /*b530*/  BAR.SYNC.DEFER_BLOCKING R156, 0x80 ;  /* 0x0002009c0000751d */ /* 0x0207e60000010000 */
[----:B------:R-:W-:-:S13]  /*b540*/  ISETP.NE.AND P3, PT, R11, RZ, PT ;  /* 0x000000ff0b00720c */ /* 0x000fda0003f65270 */
[----:B------:R-:W-:-:S05]  /*b550*/  @!P3 VIADD R11, R86, 0x388a0 ;  /* 0x000388a0560bb836 */ /* 0x000fca0000000000 */
[----:B------:R-:W-:-:S04]  /*b560*/  @!P3 PRMT R11, RZ, 0x654, R11 ;  /* 0x00000654ff0bb816 */ /* 0x000fc8000000000b */
[----:B------:R3:W-:Y:S01]  /*b570*/  @!P3 SYNCS.ARRIVE.TRANS64.RED.A1T0 RZ, [R11+URZ], RZ ;  /* 0x000000ff0bffb9a7 */ /* 0x0007e2000810043f */
[----:B------:R-:W-:Y:S05]  /*b580*/  @!P0 BRA `(.L_x_552) ;  /* 0x0000000000048947 */ /* 0x000fea0003800000 */
[----:B------:R-:W-:Y:S01]  /*b590*/  BPT.TRAP 0x1 ;  /* 0x000000040000795c */ /* 0x000fe20000300000 */
.L_x_552:
[----:B------:R-:W-:Y:S05]  /*b5a0*/  BSYNC B0 ;  /* 0x0000000000007941 */ /* 0x000fea0003800000 */
.L_x_551:
[----:B------:R-:W5:Y:S01]  /*b5b0*/  SYNCS.PHASECHK.TRANS64.TRYWAIT P0, [R86+URZ+0x388b0], R87 ;  /* 0x0388b057560075a7 */ /* 0x000f62000800017f */
[----:B------:R-:W-:Y:S01]  /*b5c0*/  ULDC UR61, c[0x0][0x2f4] ;  /* 0x0000bd00003d7ab9 */ /* 0x000fe20000000800 */
[----:B------:R-:W-:Y:S04]  /*b5d0*/  BSSY B0, `(.L_x_553) ;  /* 0x0000002000007945 */ /* 0x000fe80003800000 */
[----:B-----5:R-:W-:Y:S05]  /*b5e0*/  @!P0 BRA `(.L_x_554) ;  /* 0x0000020800688947 */ /* 0x020fea0003800000 */
.L_x_849:
[----:B------:R-:W-:Y:S05]  /*b5f0*/  BSYNC B0 ;  /* 0x0000000000007941 */ /* 0x000fea0003800000 */
.L_x_553:
[----:B------:R-:W-:Y:S01]  /*b600*/  ULDC.64 UR4, c[0x0][0x328] ;  /* 0x0000ca0000047ab9 */ /* 0x000fe20000000a00 */
[----:B------:R-:W-:Y:S01]  /*b610*/  IMAD.IADD R85, R85, 0x1, -R224 ;  /* 0x0000000155557824 */ /* 0x000fe200078e0ae0 */
[----:B------:R-:W-:Y:S01]  /*b620*/  ULDC.64 UR6, c[0x0][0x318] ;  /* 0x0000c60000067ab9 */ /* 0x000fe20000000a00 */
[----:B01--4-:R-:W-:Y:S01]  /*b630*/  IMAD R14, R79, UR4, RZ ;  /* 0x000000044f0e7c24 */ /* 0x013fe2000f8e02ff */
[----:B------:R-:W-:Y:S01]  /*b640*/  BSSY B0, `(.L_x_555) ;  /* 0x0000027000007945 */ /* 0x000fe20003800000 */
[----:B------:R-:W-:Y:S01]  /*b650*/  IMAD.WIDE.U32 R12, R77, UR4, RZ ;  /* 0x000000044d0c7c25 */ /* 0x000fe2000f8e00ff */
[----:B------:R-:W-:-:S03]  /*b660*/  ISETP.GE.AND P0, PT, R85, 0x1, PT ;  /* 0x000000015500780c */ /* 0x000fc60003f06270 */
[----:B------:R-:W-:Y:S01]  /*b670*/  IMAD R77, R77, UR5, R14 ;  /* 0x000000054d4d7c24 */ /* 0x000fe2000f8e020e */
[----:B------:R-:W-:Y:S02]  /*b680*/  ULDC.64 UR4, c[0x0][0x338] ;  /* 0x0000ce0000047ab9 */ /* 0x000fe40000000a00 */
[----:B---3--:R-:W-:Y:S02]  /*b690*/  IMAD R11, R84, UR4, RZ ;  /* 0x00000004540b7c24 */ /* 0x008fe4000f8e02ff */
[----:B------:R-:W-:Y:S02]  /*b6a0*/  IMAD.IADD R13, R13, 0x1, R77 ;  /* 0x000000010d0d7824 */ /* 0x000fe400078e024d */
[C---:B------:R-:W-:Y:S02]  /*b6b0*/  IMAD R11, R76.reuse, UR5, R11 ;  /* 0x000000054c0b7c24 */ /* 0x040fe4000f8e020b */
[----:B------:R-:W-:Y:S01]  /*b6c0*/  IMAD.WIDE.U32 R12, R76, UR4, R12 ;  /* 0x000000044c0c7c25 */ /* 0x000fe2000f8e000c */
[----:B------:R-:W-:-:S03]  /*b6d0*/  ULDC.64 UR4, c[0x0][0x330] ;  /* 0x0000cc0000047ab9 */ /* 0x000fc60000000a00 */
[----:B------:R-:W-:Y:S02]  /*b6e0*/  IMAD.IADD R13, R13, 0x1, R11 ;  /* 0x000000010d0d7824 */ /* 0x000fe400078e020b */
[----:B------:R-:W-:-:S04]  /*b6f0*/  IMAD.WIDE.U32 R12, R223, UR4, R12 ;  /* 0x00000004df0c7c25 */ /* 0x000fc8000f8e000c */
[----:B------:R-:W-:Y:S01]  /*b700*/  IMAD R13, R223, UR5, R13 ;  /* 0x00000005df0d7c24 */ /* 0x000fe2000f8e020d */
[----:B------:R-:W-:-:S04]  /*b710*/  LEA R11, P4, R12, UR6, 0x1 ;  /* 0x000000060c0b7c11 */ /* 0x000fc8000f8808ff */
[----:B------:R-:W-:Y:S01]  /*b720*/  LEA.HI.X R30, R12, UR7, R13, 0x1, P4 ;  /* 0x000000070c1e7c11 */ /* 0x000fe2000a0f0c0d */
[----:B--2---:R0:W1:Y:S04]  /*b730*/  SHFL.IDX PT, R33, R11, RZ, 0x181f ;  /* 0x00181fff0b217589 */ /* 0x00406800000e0000 */
[----:B------:R0:W2:Y:S01]  /*b740*/  SHFL.IDX PT, R31, R30, RZ, 0x181f ;  /* 0x00181fff1e1f7589 */ /* 0x0000a200000e0000 */
[----:B------:R-:W-:Y:S05]  /*b750*/  @!P0 BRA `(.L_x_556) ;  /* 0x0000000000548947 */ /* 0x000fea0003800000 */
[----:B------:R-:W-:Y:S01]  /*b760*/  ISETP.GE.AND P4, PT, R16, UR61, PT ;  /* 0x0000003d10007c0c */ /* 0x000fe2000bf86270 */
[----:B------:R-:W-:-:S12]  /*b770*/  ULDC.64 UR4, c[0x0][0x208] ;  /* 0x0000820000047ab9 */ /* 0x000fd80000000a00 */
[----:B------:R-:W3:Y:S01]  /*b780*/  @!P4 LDS.128 R12, [R78+0x400] ;  /* 0x000400004e0cc984 */ /* 0x000ee20000000c00 */
[----:B-1----:R-:W-:-:S04]  /*b790*/  @!P4 LEA R28, P0, R16, R33, 0x1 ;  /* 0x00000021101cc211 */ /* 0x002fc800078008ff */
[----:B--2---:R-:W-:Y:S02]  /*b7a0*/  @!P4 LEA.HI.X R29, R16, R31, R17, 0x1, P0 ;  /* 0x0000001f101dc211 */ /* 0x004fe400000f0c11 */
[----:B------:R-:W-:-:S03]  /*b7b0*/  ISETP.GE.AND P0, PT, R214, UR61, PT ;  /* 0x0000003dd6007c0c */ /* 0x000fc6000bf06270 */
[----:B---3--:R1:W-:Y:S10]  /*b7c0*/  @!P4 ST.E.128 desc[UR4][R28.64], R12 ;  /* 0x0000000c1c00c985 */ /* 0x0083f4000c101d04 */
        /* <DEDUP_REMOVED lines=14> */
.L_x_556:
[----:B------:R-:W-:Y:S05]  /*b8b0*/  BSYNC B0 ;  /* 0x0000000000007941 */ /* 0x000fea0003800000 */
.L_x_555:
[----:B------:R-:W-:Y:S01]  /*b8c0*/  ISETP.GE.AND P0, PT, R85, 0x21, PT ;  /* 0x000000215500780c */ /* 0x000fe20003f06270 */
[----:B--2---:R2:W4:Y:S01]  /*b8d0*/  SHFL.IDX PT, R31, R30, 0x1, 0x181f ;  /* 0x00381f001e1f7f89 */ /* 0x00452200000e0000 */
[----:B------:R-:W-:Y:S03]  /*b8e0*/  BSSY B0, `(.L_x_557) ;  /* 0x0000018000007945 */ /* 0x000fe60003800000 */
[----:B-1----:R2:W1:Y:S08]  /*b8f0*/  SHFL.IDX PT, R33, R11, 0x1, 0x181f ;  /* 0x00381f000b217f89 */ /* 0x00247000000e0000 */
[----:B--2---:R-:W-:Y:S05]  /*b900*/  @!P0 BRA `(.L_x_558) ;  /* 0x0000000000548947 */ /* 0x004fea0003800000 */
[----:B------:R-:W-:Y:S01]  /*b910*/  ISETP.GE.AND P4, PT, R16, UR61, PT ;  /* 0x0000003d10007c0c */ /* 0x000fe2000bf86270 */
[----:B------:R-:W-:-:S12]  /*b920*/  ULDC.64 UR4, c[0x0][0x208] ;  /* 0x0000820000047ab9 */ /* 0x000fd80000000a00 */
[----:B---3--:R-:W2:Y:S01]  /*b930*/  @!P4 LDS.128 R12, [R78+0x1400] ;  /* 0x001400004e0cc984 */ /* 0x008ea20000000c00 */
[----:B-1----:R-:W-:-:S04]  /*b940*/  @!P4 LEA R28, P0, R16, R33, 0x1 ;  /* 0x00000021101cc211 */ /* 0x002fc800078008ff */
[----:B----4-:R-:W-:Y:S02]  /*b950*/  @!P4 LEA.HI.X R29, R16, R31, R17, 0x1, P0 ;  /* 0x0000001f101dc211 */ /* 0x010fe400000f0c11 */
        /* <DEDUP_REMOVED lines=16> */
.L_x_558:
[----:B------:R-:W-:Y:S05]  /*ba60*/  BSYNC B0 ;  /* 0x0000000000007941 */ /* 0x000fea0003800000 */
.L_x_557:
[----:B------:R-:W-:Y:S01]  /*ba70*/  ISETP.GE.AND P0, PT, R85, 0x41, PT ;  /* 0x000000415500780c */ /* 0x000fe20003f06270 */
[----:B----4-:R4:W1:Y:S01]  /*ba80*/  SHFL.IDX PT, R31, R30, 0x2, 0x181f ;  /* 0x00581f001e1f7f89 */ /* 0x01086200000e0000 */
[----:B------:R-:W-:Y:S03]  /*ba90*/  BSSY B0, `(.L_x_559) ;  /* 0x0000018000007945 */ /* 0x000fe60003800000 */
[----:B0-----:R-:W0:Y:S08]  /*baa0*/  SHFL.IDX PT, R11, R11, 0x2, 0x181f ;  /* 0x00581f000b0b7f89 */ /* 0x001e3000000e0000 */
[----:B----4-:R-:W-:Y:S05]  /*bab0*/  @!P0 BRA `(.L_x_560) ;  /* 0x0000000000548947 */ /* 0x010fea0003800000 */
[----:B------:R-:W-:Y:S01]  /*bac0*/  ISETP.GE.AND P4, PT, R16, UR61, PT ;  /* 0x0000003d10007c0c */ /* 0x000fe2000bf86270 */
[----:B------:R-:W-:-:S12]  /*bad0*/  ULDC.64 UR4, c[0x0][0x208] ;  /* 0x0000820000047ab9 */ /* 0x000fd80000000a00 */
[----:B--23--:R-:W2:Y:S01]  /*bae0*/  @!P4 LDS.128 R12, [R78+0x2400] ;  /* 0x002400004e0cc984 */ /* 0x00cea20000000c00 */
[----:B0-----:R-:W-:-:S04]  /*baf0*/  @!P4 LEA R28, P0, R16, R11, 0x1 ;  /* 0x0000000b101cc211 */ /* 0x001fc800078008ff */
[----:B-1----:R-:W-:Y:S02]  /*bb00*/  @!P4 LEA.HI.X R29, R16, R31, R17, 0x1, P0 ;  /* 0x0000001f101dc211 */ /* 0x002fe400000f0c11 */
[----:B------:R-:W-:-:S03]  /*bb10*/  ISETP.GE.AND P0, PT, R214, UR61, PT ;  /* 0x0000003dd6007c0c */ /* 0x000fc6000bf06270 */
[----:B--2---:R0:W-:Y:S10]  /*bb20*/  @!P4 ST.E.128 desc[UR4][R28.64], R12 ;  /* 0x0000000c1c00c985 */ /* 0x0041f4000c101d04 */
[----:B------:R-:W1:Y:S01]  /*bb30*/  @!P0 LDS.128 R12, [R78+0x4c00] ;  /* 0x004c00004e0c8984 */ /* 0x000e620000000c00 */
[----:B0-----:R-:W-:-:S04]  /*bb40*/  @!P0 LEA R28, P4, R212, R11, 0x1 ;  /* 0x0000000bd41c8211 */ /* 0x001fc800078808ff */
[----:B------:R-:W-:Y:S02]  /*bb50*/  @!P0 LEA.HI.X R29, R212, R31, R215, 0x1, P4 ;  /* 0x0000001fd41d8211 */ /* 0x000fe400020f0cd7 */
[----:B------:R-:W-:-:S03]  /*bb60*/  ISETP.GE.AND P4, PT, R19, UR61, PT ;  /* 0x0000003d13007c0c */ /* 0x000fc6000bf86270 */
[----:B-1----:R0:W-:Y:S10]  /*bb70*/  @!P0 ST.E.128 desc[UR4][R28.64], R12 ;  /* 0x0000000c1c008985 */ /* 0x0021f4000c101d04 */
[----:B------:R-:W1:Y:S01]  /*bb80*/  @!P4 LDS.128 R12, [R78+0x7400] ;  /* 0x007400004e0cc984 */ /* 0x000e620000000c00 */
[----:B0-----:R-:W-:-:S04]  /*bb90*/  @!P4 LEA R28, P0, R19, R11, 0x1 ;  /* 0x0000000b131cc211 */ /* 0x001fc800078008ff */
[----:B------:R-:W-:Y:S02]  /*bba0*/  @!P4 LEA.HI.X R29, R19, R31, R219, 0x1, P0 ;  /* 0x0000001f131dc211 */ /* 0x000fe400000f0cdb */
[----:B------:R-:W-:-:S03]  /*bbb0*/  ISETP.GE.AND P0, PT, R22, UR61, PT ;  /* 0x0000003d16007c0c */ /* 0x000fc6000bf06270 */
[----:B-1----:R0:W-:Y:S10]  /*bbc0*/  @!P4 ST.E.128 desc[UR4][R28.64], R12 ;  /* 0x0000000c1c00c985 */ /* 0x0021f4000c101d04 */
[----:B------:R-:W1:Y:S01]  /*bbd0*/  @!P0 LDS.128 R76, [R78+0x9c00] ;  /* 0x009c00004e4c8984 */ /* 0x000e620000000c00 */
[----:B0-----:R-:W-:-:S04]  /*bbe0*/  @!P0 LEA R12, P4, R22, R11, 0x1 ;  /* 0x0000000b160c8211 */ /* 0x001fc800078808ff */
[----:B------:R-:W-:-:S05]  /*bbf0*/  @!P0 LEA.HI.X R13, R22, R31, R218, 0x1, P4 ;  /* 0x0000001f160d8211 */ /* 0x000fca00020f0cda */
[----:B-1----:R4:W-:Y:S04]  /*bc00*/  @!P0 ST.E.128 desc[UR4][R12.64], R76 ;  /* 0x0000004c0c008985 */ /* 0x0029e8000c101d04 */
.L_x_560:
[----:B------:R-:W-:Y:S05]  /*bc10*/  BSYNC B0 ;  /* 0x0000000000007941 */ /* 0x000fea0003800000 */
.L_x_559:
[----:B------:R-:W-:Y:S01]  /*bc20*/  @!PT LDS RZ, [RZ] ;  /* 0x00000000fffff984 */ /* 0x000fe20000000800 */
[----:B------:R-:W-:Y:S01]  /*bc30*/  @!PT LDS RZ, [RZ] ;  /* 0x00000000fffff984 */ /* 0x000fe20000000800 */
[----:B------:R-:W-:Y:S01]  /*bc40*/  @!PT LDS RZ, [RZ] ;  /* 0x00000000fffff984 */ /* 0x000fe20000000800 */
[----:B------:R-:W-:Y:S01]  /*bc50*/  @!PT LDS RZ, [RZ] ;  /* 0x00000000fffff984 */ /* 0x000fe20000000800 */
[----:B------:R5:W-:Y:S06]  /*bc60*/  MEMBAR.ALL.CTA ;  /* 0x0000000000007992 */ /* 0x000bec0000008000 */
[----:B-----5:R-:W5:Y:S01]  /*bc70*/  FENCE.VIEW.ASYNC.S ;  /* 0x00000000000073c6 */ /* 0x020f620000000000 */
[----:B------:R-:W-:Y:S01]  /*bc80*/  @!P3 VIADD R86, R86, 0x388c0 ;  /* 0x000388c05656b836 */ /* 0x000fe20000000000 */
[----:B-----5:R0:W-:Y:S01]  /*bc90*/  BAR.SYNC.DEFER_BLOCKING R156, 0x80 ;  /* 0x0002009c0000751d */ /* 0x0201e20000010000 */
[----:B------:R-:W-:-:S03]  /*bca0*/  LOP3.LUT P4, RZ, R18, 0x1, RZ, 0xc0, !PT ;  /* 0x0000000112ff7812 */ /* 0x000fc6000788c0ff */
[----:B------:R-:W-:Y:S02]  /*bcb0*/  @!P3 PRMT R86, RZ, 0x654, R86 ;  /* 0x00000654ff56b816 */ /* 0x000fe40000000056 */
[----:B------:R-:W-:Y:S02]  /*bcc0*/  IADD3 R213, R213, 0x1, RZ ;  /* 0x00000001d5d57810 */ /* 0x000fe40007ffe0ff */
[----:B------:R-:W-:Y:S01]  /*bcd0*/  PLOP3.LUT P0, PT, PT, PT, PT, 0x8, 0x0 ;  /* 0x000000000000781c */ /* 0x000fe20003f0e170 */
[----:B------:R0:W-:Y:S01]  /*bce0*/  @!P3 SYNCS.ARRIVE.TRANS64.RED.A1T0 RZ, [R86+URZ], RZ ;  /* 0x000000ff56ffb9a7 */ /* 0x0001e2000810043f */
[----:B------:R-:W-:-:S04]  /*bcf0*/  ISETP.NE.AND P3, PT, R213, 0x2, PT ;  /* 0x00000002d500780c */ /* 0x000fc80003f65270 */
[----:B--234-:R-:W-:Y:S02]  /*bd00*/  SEL R12, RZ, 0x1, P3 ;  /* 0x00000001ff0c7807 */ /* 0x01cfe40001800000 */
[----:B------:R-:W-:Y:S02]  /*bd10*/  SEL R213, R213, RZ, P3 ;  /* 0x000000ffd5d57207 */ /* 0x000fe40001800000 */
[----:B------:R-:W-:Y:S01]  /*bd20*/  LOP3.LUT R225, R225, R12, RZ, 0x3c, !PT ;  /* 0x0000000ce1e17212 */ /* 0x000fe200078e3cff */
[----:B0-----:R-:W-:Y:S06]  /*bd30*/  @P4 BRA `(.L_x_561) ;  /* 0xffffff7000384947 */ /* 0x001fec000383ffff */
.L_x_440:
[----:B------:R-:W-:Y:S01]  /*bd40*/  BSSY B0, `(.L_x_562) ;  /* 0x0000005000007945 */ /* 0x000fe20003800000 */
[----:B------:R-:W-:-:S03]  /*bd50*/  IMAD.MOV.U32 R3, RZ, RZ, RZ ;  /* 0x000000ffff037224 */ /* 0x000fc600078e00ff */
[----:B------:R-:W-:Y:S05]  /*bd60*/  @P0 BRA `(.L_x_563) ;  /* 0x0000000000080947 */ /* 0x000fea0003800000 */
[----:B------:R-:W0:Y:S02]  /*bd70*/  FENCE.VIEW.ASYNC.G ;  /* 0x00000000000073c6 */ /* 0x000e240000000100 */
[----:B0-----:R-:W-:Y:S06]  /*bd80*/  BAR.ARV 0xc, 0x180 ;  /* 0x0306000000007b1d */ /* 0x001fec0000002000 */
.L_x_563:
[----:B------:R-:W-:Y:S05]  /*bd90*/  BSYNC B0 ;  /* 0x0000000000007941 */ /* 0x000fea0003800000 */
.L_x_562:
[----:B------:R-:W-:Y:S01]  /*bda0*/  LOP3.LUT P0, RZ, R18, 0x2, RZ, 0xc0, !PT ;  /* 0x0000000212ff7812 */ /* 0x000fe2000780c0ff */
[----:B------:R-:W-:-:S12]  /*bdb0*/  BSSY B0, `(.L_x_564) ;  /* 0x0000020000007945 */ /* 0x000fd80003800000 */
[----:B------:R-:W-:Y:S05]  /*bdc0*/  @!P0 BRA `(.L_x_565) ;  /* 0x0000000000788947 */ /* 0x000fea0003800000 */
[----:B------:R-:W2:Y:S01]  /*bdd0*/  LDL R0, [R1+0x70] ;  /* 0x0000700001007983 */ /* 0x000ea20000100800 */
[----:B------:R-:W-:Y:S01]  /*bde0*/  ULDC UR4, c[0x0][0x9f0] ;  /* 0x00027c0000047ab9 */ /* 0x000fe20000000800 */
[----:B--2---:R-:W-:-:S04]  /*bdf0*/  ISETP.NE.AND P0, PT, R0, RZ, PT ;  /* 0x000000ff0000720c */ /* 0x004fc80003f05270 */
        /* <DEDUP_REMOVED lines=10> */
[----:B------:R0:W2:Y:S01]  /*bea0*/  F2I.FTZ.U32.TRUNC.NTZ R3, R2 ;  /* 0x0000000200037305 */ /* 0x0000a2000021f000 */
[----:B------:R-:W-:Y:S01]  /*beb0*/  ISETP.GE.AND P2, PT, R0, RZ, PT ;  /* 0x000000ff0000720c */ /* 0x000fe20003f46270 */
[----:B0-----:R-:W-:Y:S02]  /*bec0*/  IMAD.MOV.U32 R2, RZ, RZ, RZ ;  /* 0x000000ffff027224 */ /* 0x001fe400078e00ff */
[----:B--2---:R-:W-:-:S04]  /*bed0*/  IMAD.MOV R6, RZ, RZ, -R3 ;  /* 0x000000ffff067224 */ /* 0x004fc800078e0a03 */
        /* <DEDUP_REMOVED lines=13> */
.L_x_565:
[----:B------:R-:W-:Y:S05]  /*bfb0*/  BSYNC B0 ;  /* 0x0000000000007941 */ /* 0x000fea0003800000 */
.L_x_564:
[----:B------:R-:W2:Y:S01]  /*bfc0*/  LDL R0, [R1+0x88] ;  /* 0x0000880001007983 */ /* 0x000ea20000100800 */
[----:B------:R-:W-:Y:S02]  /*bfd0*/  PLOP3.LUT P0, PT, PT, PT, PT, 0x80, 0x0 ;  /* 0x000000000000781c */ /* 0x000fe40003f0f070 */
        /* <DEDUP_REMOVED lines=12> */
[----:B-1----:R-:W-:Y:S02]  /*c0a0*/  CS2R R32, SRZ ;  /* 0x0000000000207805 */ /* 0x002fe4000001ff00 */
        /* <DEDUP_REMOVED lines=51> */
[----:B--2---:R-:W-:-:S05]  /*c3e0*/  IMAD R0, R0, R3, RZ ;  /* 0x0000000300007224 */ /* 0x004fca00078e02ff */
[----:B------:R0:W-:Y:S01]  /*c3f0*/  STL [R1+0x64], R0 ;  /* 0x0000640001007387 */ /* 0x0001e20000100800 */
[----:B------:R-:W-:Y:S02]  /*c400*/  VIADDMNMX R112, R0, R3, R130, PT ;  /* 0x0000000300707246 */ /* 0x000fe40003800182 */
[----:B------:R-:W-:Y:S02]  /*c410*/  CS2R R2, SRZ ;  /* 0x0000000000027805 */ /* 0x000fe4000001ff00 */
[----:B------:R-:W-:-:S13]  /*c420*/  ISETP.GT.AND P1, PT, R112, R0, PT ;  /* 0x000000007000720c */ /* 0x000fda0003f24270 */
[----:B0-----:R-:W-:Y:S05]  /*c430*/  @!P1 BRA `(.L_x_566) ;  /* 0x0000012c00409947 */ /* 0x001fea0003800000 */
[----:B------:R-:W2:Y:S01]  /*c440*/  LDL R0, [R1+0x6c] ;  /* 0x00006c0001007983 */ /* 0x000ea20000100800 */
[----:B------:R-:W0:Y:S02]  /*c450*/  S2R R28, SR_TID.X ;  /* 0x00000000001c7919 */ /* 0x000e240000002100 */
[----:B0-----:R-:W-:-:S05]  /*c460*/  VIADD R28, R28, 0xffffff80 ;  /* 0xffffff801c1c7836 */ /* 0x001fca0000000000 */
[----:B------:R-:W-:Y:S02]  /*c470*/  SHF.R.S32.HI R29, RZ, 0x1f, R28 ;  /* 0x0000001fff1d7819 */ /* 0x000fe4000001141c */
[----:B--2---:R-:W-:Y:S02]  /*c480*/  R2UR UR4, R0 ;  /* 0x00000000000472ca */ /* 0x004fe400000e0000 */
[----:B------:R-:W-:-:S04]  /*c490*/  LEA.HI R0, R29, R28, RZ, 0x7 ;  /* 0x0000001c1d007211 */ /* 0x000fc800078f38ff */
[----:B------:R-:W-:-:S06]  /*c4a0*/  SHF.R.S32.HI R0, RZ, 0x7, R0 ;  /* 0x00000007ff007819 */ /* 0x000fcc0000011400 */
[----:B------:R-:W0:Y:S01]  /*c4b0*/  SHFL.IDX PT, R0, R0, RZ, 0x1f ;  /* 0x00001fff00007589 */ /* 0x000e2200000e0000 */
[----:B------:R-:W-:-:S06]  /*c4c0*/  ULOP3.LUT UP0, URZ, UR4, 0x9f, URZ, 0xc0, !UPT ;  /* 0x0000009f043f7892 */ /* 0x000fcc000f80c03f */
[----:B------:R-:W-:Y:S02]  /*c4d0*/  PLOP3.LUT P0, PT, PT, PT, UP0, 0x80, 0x0 ;  /* 0x000000000000781c */ /* 0x000fe40003f0f008 */
[----:B0-----:R-:W-:-:S04]  /*c4e0*/  LEA.HI R2, R0, R0, RZ, 0x1 ;  /* 0x0000000000027211 */ /* 0x001fc800078f08ff */
[----:B------:R-:W-:-:S05]  /*c4f0*/  LOP3.LUT R3, R2, 0x1e, RZ, 0xc0, !PT ;  /* 0x0000001e02037812 */ /* 0x000fca00078ec0ff */
[----:B------:R-:W-:-:S05]  /*c500*/  IMAD.IADD R3, R0, 0x1, -R3 ;  /* 0x0000000100037824 */ /* 0x000fca00078e0a03 */
[----:B------:R-:W-:-:S04]  /*c510*/  LEA R3, R3, UR4, 0xd ;  /* 0x0000000403037c11 */ /* 0x000fc8000f8e68ff */
[----:B------:R-:W-:-:S04]  /*c520*/  SHF.R.U32.HI R2, RZ, 0x4, R3 ;  /* 0x00000004ff027819 */ /* 0x000fc80000011603 */
[----:B------:R-:W-:Y:S01]  /*c530*/  LOP3.LUT R2, R2, 0x3fff, RZ, 0xc0, !PT ;  /* 0x00003fff02027812 */ /* 0x000fe200078ec0ff */
[----:B------:R-:W-:Y:S06]  /*c540*/  @!P0 BRA `(.L_x_567) ;  /* 0x0000000000408947 */ /* 0x000fec0003800000 */
        /* <DEDUP_REMOVED lines=16> */
.L_x_567:
[----:B------:R-:W-:Y:S02]  /*c650*/  ULDC UR4, c[0x0][0x3f4] ;  /* 0x0000fd0000047ab9 */ /* 0x000fe40000000800 */
[----:B------:R-:W-:-:S13]  /*c660*/  ISETP.LT.AND P0, PT, RZ, UR4, PT ;  /* 0x00000004ff007c0c */ /* 0x000fda000bf01270 */
[----:B------:R-:W-:Y:S05]  /*c670*/  @P0 BRA `(.L_x_568) ;  /* 0x0000000000400947 */ /* 0x000fea0003800000 */
[----:B------:R-:W2:Y:S02]  /*c680*/  LDL R20, [R1+0x80] ;  /* 0x0000800001147983 */ /* 0x000ea40000100800 */
[----:B--2---:R-:W-:-:S04]  /*c690*/  LEA.HI R0, R20, R20, RZ, 0x1 ;  /* 0x0000001414007211 */ /* 0x004fc800078f08ff */
[----:B------:R-:W-:-:S05]  /*c6a0*/  LOP3.LUT R0, R0, 0xfffffffe, RZ, 0xc0, !PT ;  /* 0xfffffffe00007812 */ /* 0x000fca00078ec0ff */
[----:B------:R-:W-:-:S05]  /*c6b0*/  IMAD.IADD R0, R20, 0x1, -R0 ;  /* 0x0000000114007824 */ /* 0x000fca00078e0a00 */
[----:B------:R-:W-:-:S04]  /*c6c0*/  SHF.L.U32 R0, R0, 0x1f, RZ ;  /* 0x0000001f00007819 */ /* 0x000fc800000006ff */
[----:B------:R0:W1:Y:S03]  /*c6d0*/  SYNCS.PHASECHK.TRANS64.TRYWAIT P0, [R23+URZ+0x38800], R0 ;  /* 0x03880000170075a7 */ /* 0x000066000800017f */
[----:B-1----:R-:W-:Y:S05]  /*c6e0*/  @!P0 NANOSLEEP.SYNCS 0x989680 ;  /* 0x009896800000895d */ /* 0x002fea0003900000 */
[----:B------:R-:W1:Y:S01]  /*c6f0*/  @!P0 SYNCS.PHASECHK.TRANS64 P0, [R23+URZ+0x38800], R0 ;  /* 0x03880000170085a7 */ /* 0x000e62000800007f */
[----:B------:R-:W-:Y:S04]  /*c700*/  BSSY B0, `(.L_x_569) ;  /* 0x0000006000007945 */ /* 0x000fe80003800000 */
[----:B-1----:R-:W-:Y:S05]  /*c710*/  @P0 BRA `(.L_x_570) ;  /* 0x0000000000100947 */ /* 0x002fea0003800000 */
.L_x_571:
[----:B-1----:R1:W2:Y:S02]  /*c720*/  SYNCS.PHASECHK.TRANS64.TRYWAIT P0, [R23+URZ+0x38800], R0 ;  /* 0x03880000170075a7 */ /* 0x0022a4000800017f */
[----:B--2---:R-:W-:Y:S05]  /*c730*/  @!P0 NANOSLEEP.SYNCS 0x989680 ;  /* 0x009896800000895d */ /* 0x004fea0003900000 */
[----:B------:R-:W2:Y:S02]  /*c740*/  @!P0 SYNCS.PHASECHK.TRANS64 P0, [R23+URZ+0x38800], R0 ;  /* 0x03880000170085a7 */ /* 0x000ea4000800007f */
[----:B--2---:R-:W-:Y:S05]  /*c750*/  @!P0 BRA `(.L_x_571) ;  /* 0xfffffffc00f08947 */ /* 0x004fea000383ffff */
.L_x_570:
[----:B------:R-:W-:Y:S05]  /*c760*/  BSYNC B0 ;  /* 0x0000000000007941 */ /* 0x000fea0003800000 */
.L_x_569:
[----:B------:R-:W-:Y:S05]  /*c770*/  BRA `(.L_x_572) ;  /* 0x0000007000c07947 */ /* 0x000fea0003800000 */
.L_x_568:
[----:B------:R-:W2:Y:S01]  /*c780*/  LDL R0, [R1+0x6c] ;  /* 0x00006c0001007983 */ /* 0x000ea20000100800 */
[----:B------:R-:W-:Y:S01]  /*c790*/  ULDC.64 UR4, c[0x0][0x3f8] ;  /* 0x0000fe0000047ab9 */ /* 0x000fe20000000a00 */
[----:B------:R-:W-:Y:S01]  /*c7a0*/  ULDC.64 UR6, c[0x0][0x408] ;  /* 0x0001020000067ab9 */ /* 0x000fe20000000a00 */
[----:B-----5:R-:W-:Y:S01]  /*c7b0*/  IMAD.WIDE.U32 R4, R127, UR4, RZ ;  /* 0x000000047f047c25 */ /* 0x020fe2000f8e00ff */
[----:B--2---:R-:W-:Y:S02]  /*c7c0*/  R2UR UR8, R0 ;  /* 0x00000000000872ca */ /* 0x004fe400000e0000 */
[----:B------:R-:W-:-:S05]  /*c7d0*/  SHF.R.S32.HI R0, RZ, 0x1f, R127 ;  /* 0x0000001fff007819 */ /* 0x000fca000001147f */
[C---:B------:R-:W-:Y:S02]  /*c7e0*/  IMAD R6, R0.reuse, UR4, RZ ;  /* 0x0000000400067c24 */ /* 0x040fe4000f8e02ff */
[----:B------:R-:W-:Y:S02]  /*c7f0*/  IMAD R0, R0, UR6, RZ ;  /* 0x0000000600007c24 */ /* 0x000fe4000f8e02ff */
[C---:B------:R-:W-:Y:S01]  /*c800*/  IMAD R3, R127.reuse, UR5, R6 ;  /* 0x000000057f037c24 */ /* 0x040fe2000f8e0206 */
[----:B------:R-:W-:Y:S01]  /*c810*/  ULDC.64 UR4, c[0x0][0x3e8] ;  /* 0x0000fa0000047ab9 */ /* 0x000fe20000000a00 */
[----:B------:R-:W-:Y:S01]  /*c820*/  ULOP3.LUT UP0, URZ, UR8, 0x3ff, URZ, 0xc0, !UPT ;  /* 0x000003ff083f7892 */ /* 0x000fe2000f80c03f */
[C---:B------:R-:W-:Y:S01]  /*c830*/  IMAD R27, R127.reuse, UR7, R0 ;  /* 0x000000077f1b7c24 */ /* 0x040fe2000f8e0200 */
[----:B------:R-:W-:Y:S01]  /*c840*/  LEA R30, P0, R4, UR4, 0x1 ;  /* 0x00000004041e7c11 */ /* 0x000fe2000f8008ff */
[----:B------:R-:W-:Y:S01]  /*c850*/  IMAD.WIDE.U32 R6, R127, UR6, RZ ;  /* 0x000000067f067c25 */ /* 0x000fe2000f8e00ff */
[----:B------:R-:W-:-:S02]  /*c860*/  ULDC.64 UR6, c[0x0][0x400] ;  /* 0x0001000000067ab9 */ /* 0x000fc40000000a00 */
[----:B------:R-:W-:Y:S01]  /*c870*/  PLOP3.LUT P2, PT, PT, PT, UP0, 0x80, 0x0 ;  /* 0x000000000000781c */ /* 0x000fe20003f4f008 */
[----:B------:R-:W-:Y:S01]  /*c880*/  IMAD.IADD R3, R3, 0x1, R5 ;  /* 0x0000000103037824 */ /* 0x000fe200078e0205 */
[----:B------:R-:W-:Y:S02]  /*c890*/  LEA R32, P1, R6, UR6, 0x1 ;  /* 0x0000000606207c11 */ /* 0x000fe4000f8208ff */
[----:B------:R-:W-:Y:S02]  /*c8a0*/  IADD3 R27, R27, R7, RZ ;  /* 0x000000071b1b7210 */ /* 0x000fe40007ffe0ff */
[----:B------:R-:W-:Y:S02]  /*c8b0*/  LEA.HI.X R24, R4, UR5, R3, 0x1, P0 ;  /* 0x0000000504187c11 */ /* 0x000fe400080f0c03 */
[----:B------:R-:W-:-:S05]  /*c8c0*/  LEA.HI.X R27, R6, UR7, R27, 0x1, P1 ;  /* 0x00000007061b7c11 */ /* 0x000fca00088f0c1b */
        /* <DEDUP_REMOVED lines=16> */
[----:B0-----:R-:W-:Y:S05]  /*c9d0*/  CALL.ABS.NOINC R14 ;  /* 0x000000000e007343 */ /* 0x001fea0003c00000 */
.L_x_573:
[----:B------:R-:W-:Y:S01]  /*c9e0*/  ULDC.U8 UR4, c[0x0][0x410] ;  /* 0x0001040000047ab9 */ /* 0x000fe20000000000 */
[----:B------:R-:W-:Y:S01]  /*c9f0*/  BSSY B0, `(.L_x_574) ;  /* 0x0000700000007945 */ /* 0x000fe20003800000 */
[----:B------:R-:W-:Y:S01]  /*ca00*/  ISETP.NE.AND P0, PT, RZ, UR4, PT ;  /* 0x00000004ff007c0c */ /* 0x000fe2000bf05270 */
[----:B------:R-:W-:-:S12]  /*ca10*/  IMAD R4, R129, 0x80, R224 ;  /* 0x0000008081047824 */ /* 0x000fd800078e02e0 */
[----:B------:R-:W-:Y:S05]  /*ca20*/  @!P0 BRA `(.L_x_575) ;  /* 0x0000003400408947 */ /* 0x000fea0003800000 */
[----:B------:R-:W-:-:S03]  /*ca30*/  UMOV UR4, 0xffffffff ;  /* 0xffffffff00047882 */ /* 0x000fc60000000000 */
[----:B------:R-:W-:Y:S05]  /*ca40*/  BRA.DIV UR4, `(.L_x_576) ;  /* 0x000001f604647947 */ /* 0x000fea000b800000 */
[----:B------:R0:W1:Y:S04]  /*ca50*/  SHFL.IDX PT, R0, R24, RZ, 0x181f ;  /* 0x00181fff18007589 */ /* 0x00006800000e0000 */
[----:B------:R0:W2:Y:S04]  /*ca60*/  SHFL.IDX PT, R3, R30, RZ, 0x181f ;  /* 0x00181fff1e037589 */ /* 0x0000a800000e0000 */
[----:B------:R-:W3:Y:S04]  /*ca70*/  SHFL.IDX PT, R27, R27, RZ, 0x181f ;  /* 0x00181fff1b1b7589 */ /* 0x000ee800000e0000 */
[----:B0-----:R-:W4:Y:S02]  /*ca80*/  SHFL.IDX PT, R32, R32, RZ, 0x181f ;  /* 0x00181fff20207589 */ /* 0x001f2400000e0000 */
.L_x_855:
[----:B------:R-:W5:Y:S01]  /*ca90*/  LDL R13, [R1+0x80] ;  /* 0x00008000010d7983 */ /* 0x000f620000100800 */
[----:B------:R-:W-:Y:S01]  /*caa0*/  ULDC UR4, c[0x0][0x448] ;  /* 0x0001120000047ab9 */ /* 0x000fe20000000800 */
[----:B------:R-:W-:Y:S01]  /*cab0*/  BSSY B1, `(.L_x_577) ;  /* 0x0000041000017945 */ /* 0x000fe20003800000 */
[----:B------:R-:W-:Y:S01]  /*cac0*/  IMAD R33, R131, UR4, RZ ;  /* 0x0000000483217c24 */ /* 0x000fe2000f8e02ff */
[----:B------:R-:W-:Y:S02]  /*cad0*/  CS2R R28, SRZ ;  /* 0x00000000001c7805 */ /* 0x000fe4000001ff00 */
[----:B------:R-:W-:Y:S02]  /*cae0*/  CS2R R8, SRZ ;  /* 0x0000000000087805 */ /* 0x000fe4000001ff00 */
[----:B------:R-:W-:Y:S02]  /*caf0*/  CS2R R10, SRZ ;  /* 0x00000000000a7805 */ /* 0x000fe4000001ff00 */
[----:B------:R-:W-:-:S02]  /*cb00*/  CS2R R14, SRZ ;  /* 0x00000000000e7805 */ /* 0x000fc4000001ff00 */
[----:B------:R-:W-:Y:S01]  /*cb10*/  ISETP.GE.AND P0, PT, R4, R33, PT ;  /* 0x000000210400720c */ /* 0x000fe20003f06270 */
[----:B------:R-:W-:Y:S01]  /*cb20*/  IMAD R33, R129, -0x80, R33 ;  /* 0xffffff8081217824 */ /* 0x000fe200078e0221 */
[----:B------:R-:W-:Y:S02]  /*cb30*/  CS2R R30, SRZ ;  /* 0x00000000001e7805 */ /* 0x000fe4000001ff00 */
[----:B------:R-:W-:Y:S02]  /*cb40*/  CS2R R6, SRZ ;  /* 0x0000000000067805 */ /* 0x000fe4000001ff00 */
[----:B-----5:R-:W-:-:S04]  /*cb50*/  LEA.HI R5, R13, R13, RZ, 0x1 ;  /* 0x0000000d0d057211 */ /* 0x020fc800078f08ff */
[----:B------:R-:W-:Y:S02]  /*cb60*/  LOP3.LUT R12, R5, 0xfffffffe, RZ, 0xc0, !PT ;  /* 0xfffffffe050c7812 */ /* 0x000fe400078ec0ff */
[----:B------:R-:W-:-:S03]  /*cb70*/  CS2R R4, SRZ ;  /* 0x0000000000047805 */ /* 0x000fc6000001ff00 */
[----:B------:R-:W-:Y:S01]  /*cb80*/  IMAD.IADD R34, R13, 0x1, -R12 ;  /* 0x000000010d227824 */ /* 0x000fe200078e0a0c */
[----:B------:R-:W-:Y:S01]  /*cb90*/  CS2R R12, SRZ ;  /* 0x00000000000c7805 */ /* 0x000fe2000001ff00 */
[----:B------:R-:W-:Y:S06]  /*cba0*/  @P0 BRA `(.L_x_578) ;  /* 0x0000000000c40947 */ /* 0x000fec0003800000 */
[----:B------:R-:W-:Y:S01]  /*cbb0*/  ULDC UR4, c[0x0][0x3f4] ;  /* 0x0000fd0000047ab9 */ /* 0x000fe20000000800 */
[----:B------:R-:W-:Y:S01]  /*cbc0*/  SHF.R.S32.HI R4, RZ, 0x1f, R221 ;  /* 0x0000001fff047819 */ /* 0x000fe200000114dd */
[C---:B------:R-:W-:Y:S01]  /*cbd0*/  IMAD.SHL.U32 R6, R221.reuse, 0x2, RZ ;  /* 0x00000002dd067824 */ /* 0x040fe200078e00ff */
[----:B------:R-:W-:Y:S01]  /*cbe0*/  ISETP.GE.AND P3, PT, R216, UR4, PT ;  /* 0x00000004d8007c0c */ /* 0x000fe2000bf66270 */
[C---:B------:R-:W-:Y:S01]  /*cbf0*/  IMAD.SHL.U32 R20, R220.reuse, 0x2, RZ ;  /* 0x00000002dc147824 */ /* 0x040fe200078e00ff */
[C---:B------:R-:W-:Y:S02]  /*cc00*/  ISETP.GE.AND P2, PT, R221.reuse, UR4, PT ;  /* 0x00000004dd007c0c */ /* 0x040fe4000bf46270 */
[----:B------:R-:W-:Y:S02]  /*cc10*/  CS2R R14, SRZ ;  /* 0x00000000000e7805 */ /* 0x000fe4000001ff00 */
[----:B------:R-:W-:Y:S01]  /*cc20*/  ISETP.GE.AND P1, PT, R220, UR4, PT ;  /* 0x00000004dc007c0c */ /* 0x000fe2000bf26270 */
[----:B------:R-:W-:Y:S01]  /*cc30*/  ULDC.64 UR6, c[0x0][0x208] ;  /* 0x0000820000067ab9 */ /* 0x000fe20000000a00 */
[----:B------:R-:W-:Y:S01]  /*cc40*/  SHF.R.S32.HI R7, RZ, 0x1f, R220 ;  /* 0x0000001fff077819 */ /* 0x000fe200000114dc */
[----:B------:R-:W-:Y:S01]  /*cc50*/  IMAD.SHL.U32 R26, R222, 0x2, RZ ;  /* 0x00000002de1a7824 */ /* 0x000fe200078e00ff */
[----:B------:R-:W-:-:S02]  /*cc60*/  SHF.L.U64.HI R5, R221, 0x1, R4 ;  /* 0x00000001dd057819 */ /* 0x000fc40000010204 */
[----:B------:R-:W-:Y:S02]  /*cc70*/  CS2R R12, SRZ ;  /* 0x00000000000c7805 */ /* 0x000fe4000001ff00 */
[----:B------:R-:W-:Y:S02]  /*cc80*/  SHF.R.S32.HI R9, RZ, 0x1f, R222 ;  /* 0x0000001fff097819 */ /* 0x000fe400000114de */
[----:B------:R-:W-:Y:S01]  /*cc90*/  SHF.L.U64.HI R21, R220, 0x1, R7 ;  /* 0x00000001dc157819 */ /* 0x000fe20000010207 */
[----:B----4-:R-:W-:Y:S01]  /*cca0*/  @!P3 IMAD.MOV.U32 R10, RZ, RZ, R32 ;  /* 0x000000ffff0ab224 */ /* 0x010fe200078e0020 */
[----:B------:R-:W-:Y:S01]  /*ccb0*/  ISETP.GE.AND P0, PT, R222, UR4, PT ;  /* 0x00000004de007c0c */ /* 0x000fe2000bf06270 */
[----:B---3--:R-:W-:Y:S01]  /*ccc0*/  @!P3 IMAD.MOV.U32 R11, RZ, RZ, R27 ;  /* 0x000000ffff0bb224 */ /* 0x008fe200078e001b */
[-C--:B--2---:R-:W-:Y:S01]  /*ccd0*/  @!P2 IADD3 R8, P4, R3, R6.reuse, RZ ;  /* 0x000000060308a210 */ /* 0x084fe20007f9e0ff */
[----:B-1----:R-:W-:Y:S01]  /*cce0*/  @!P3 IMAD.MOV.U32 R7, RZ, RZ, R0 ;  /* 0x000000ffff07b224 */ /* 0x002fe200078e0000 */
[----:B------:R-:W-:Y:S01]  /*ccf0*/  @!P2 IADD3 R4, P6, R32, R6, RZ ;  /* 0x000000062004a210 */ /* 0x000fe20007fde0ff */
[----:B------:R-:W-:Y:S01]  /*cd00*/  @!P3 IMAD.MOV.U32 R6, RZ, RZ, R3 ;  /* 0x000000ffff06b224 */ /* 0x000fe200078e0003 */
[----:B------:R-:W-:Y:S01]  /*cd10*/  SHF.L.U64.HI R35, R222, 0x1, R9 ;  /* 0x00000001de237819 */ /* 0x000fe20000010209 */
[----:B------:R-:W-:Y:S01]  /*cd20*/  @!P3 IMAD.WIDE R30, R216, 0x2, R10 ;  /* 0x00000002d81eb825 */ /* 0x000fe200078e020a */
[----:B------:R-:W-:-:S02]  /*cd30*/  CS2R R10, SRZ ;  /* 0x00000000000a7805 */ /* 0x000fc4000001ff00 */
[-C--:B------:R-:W-:Y:S01]  /*cd40*/  @!P1 IADD3 R28, P5, R3, R20.reuse, RZ ;  /* 0x00000014031c9210 */ /* 0x080fe20007fbe0ff */
[----:B------:R-:W-:Y:S01]  /*cd50*/  @!P2 IMAD.X R9, R0, 0x1, R5, P4 ;  /* 0x000000010009a824 */ /* 0x000fe200020e0605 */
[----:B------:R-:W-:Y:S01]  /*cd60*/  @!P1 IADD3 R20, P4, R32, R20, RZ ;  /* 0x0000001420149210 */ /* 0x000fe20007f9e0ff */
[----:B------:R-:W-:Y:S01]  /*cd70*/  @!P3 IMAD.WIDE R6, R216, 0x2, R6 ;  /* 0x00000002d806b825 */ /* 0x000fe200078e0206 */
[----:B------:R0:W5:Y:S03]  /*cd80*/  @!P3 LD.E.64 R12, desc[UR6][R30.64] ;  /* 0x000000061e0cb980 */ /* 0x000166000c101b00 */
[----:B------:R-:W-:Y:S01]  /*cd90*/  @!P2 IMAD.X R5, R27, 0x1, R5, P6 ;  /* 0x000000011b05a824 */ /* 0x000fe200030e0605 */
[----:B------:R1:W5:Y:S01]  /*cda0*/  @!P3 LD.E.64 R14, desc[UR6][R6.64] ;  /* 0x00000006060eb980 */ /* 0x000362000c101b00 */
[--C-:B------:R-:W-:Y:S01]  /*cdb0*/  @!P1 IMAD.X R29, R0, 0x1, R21.reuse, P5 ;  /* 0x00000001001d9824 */ /* 0x100fe200028e0615 */
[-C--:B------:R-:W-:Y:S01]  /*cdc0*/  @!P0 IADD3 R24, P6, R3, R26.reuse, RZ ;  /* 0x0000001a03188210 */ /* 0x080fe20007fde0ff */
[----:B------:R-:W-:Y:S01]  /*cdd0*/  @!P1 IMAD.X R21, R27, 0x1, R21, P4 ;  /* 0x000000011b159824 */ /* 0x000fe200020e0615 */
[----:B------:R2:W5:Y:S01]  /*cde0*/  @!P2 LD.E.64 R10, desc[UR6][R8.64] ;  /* 0x00000006080aa980 */ /* 0x000562000c101b00 */
[----:B------:R-:W-:-:S02]  /*cdf0*/  @!P0 IADD3 R26, P5, R32, R26, RZ ;  /* 0x0000001a201a8210 */ /* 0x000fc40007fbe0ff */
[----:B0-----:R-:W-:Y:S01]  /*ce00*/  CS2R R30, SRZ ;  /* 0x00000000001e7805 */ /* 0x001fe2000001ff00 */
[----:B------:R-:W-:Y:S01]  /*ce10*/  @!P0 IMAD.X R25, R0, 0x1, R35, P6 ;  /* 0x0000000100198824 */ /* 0x000fe200030e0623 */
[----:B------:R-:W-:Y:S02]  /*ce20*/  @!P0 IADD3.X R27, R27, R35, RZ, P5, !PT ;  /* 0x000000231b1b8210 */ /* 0x000fe40002ffe4ff */
[----:B-1----:R-:W-:Y:S02]  /*ce30*/  CS2R R6, SRZ ;  /* 0x0000000000067805 */ /* 0x002fe4000001ff00 */
[----:B--2---:R-:W-:Y:S01]  /*ce40*/  CS2R R8, SRZ ;  /* 0x0000000000087805 */ /* 0x004fe2000001ff00 */
[----:B------:R-:W5:Y:S04]  /*ce50*/  @!P0 LD.E.64 R30, desc[UR6][R26.64] ;  /* 0x000000061a1e8980 */ /* 0x000f68000c101b00 */
[----:B------:R0:W5:Y:S04]  /*ce60*/  @!P2 LD.E.64 R6, desc[UR6][R4.64] ;  /* 0x000000060406a980 */ /* 0x000168000c101b00 */
[----:B------:R1:W5:Y:S01]  /*ce70*/  @!P1 LD.E.64 R8, desc[UR6][R28.64] ;  /* 0x000000061c089980 */ /* 0x000362000c101b00 */
[----:B0-----:R-:W-:-:S02]  /*ce80*/  CS2R R4, SRZ ;  /* 0x0000000000047805 */ /* 0x001fc4000001ff00 */
[----:B-1----:R-:W-:-:S04]  /*ce90*/  CS2R R28, SRZ ;  /* 0x00000000001c7805 */ /* 0x002fc8000001ff00 */
[----:B------:R0:W5:Y:S04]  /*cea0*/  @!P1 LD.E.64 R4, desc[UR6][R20.64] ;  /* 0x0000000614049980 */ /* 0x000168000c101b00 */
[----:B------:R0:W5:Y:S02]  /*ceb0*/  @!P0 LD.E.64 R28, desc[UR6][R24.64] ;  /* 0x00000006181c8980 */ /* 0x000164000c101b00 */
.L_x_578:
[----:B------:R-:W-:Y:S05]  /*cec0*/  BSYNC B1 ;  /* 0x0000000000017941 */ /* 0x000fea0003800000 */
.L_x_577:
[----:B----4-:R-:W-:Y:S01]  /*ced0*/  SHF.L.U32 R32, R34, 0x1f, RZ ;  /* 0x0000001f22207819 */ /* 0x010fe200000006ff */
[----:B0----5:R-:W-:Y:S01]  /*cee0*/  IMAD.MOV.U32 R24, RZ, RZ, R14 ;  /* 0x000000ffff187224 */ /* 0x021fe200078e000e */
[--C-:B------:R-:W-:Y:S01]  /*cef0*/  SHF.R.U64 R43, R14, 0x10, R15.reuse ;  /* 0x000000100e2b7819 */ /* 0x100fe2000000120f */
[--C-:B------:R-:W-:Y:S01]  /*cf00*/  IMAD.MOV.U32 R25, RZ, RZ, R15.reuse ;  /* 0x000000ffff197224 */ /* 0x100fe200078e000f */
[----:B------:R-:W0:Y:S01]  /*cf10*/  SYNCS.PHASECHK.TRANS64.TRYWAIT P0, [R23+URZ+0x38800], R32 ;  /* 0x03880020170075a7 */ /* 0x000e22000800017f */
[----:B------:R-:W-:Y:S01]  /*cf20*/  SHF.R.U32.HI R44, RZ, 0x10, R15 ;  /* 0x00000010ff2c7819 */ /* 0x000fe2000001160f */
[----:B------:R-:W-:Y:S01]  /*cf30*/  IMAD.MOV.U32 R14, RZ, RZ, R10 ;  /* 0x000000ffff0e7224 */ /* 0x000fe200078e000a */
[--C-:B------:R-:W-:Y:S01]  /*cf40*/  SHF.R.U64 R41, R10, 0x10, R11.reuse ;  /* 0x000000100a297819 */ /* 0x100fe2000000120b */
[--C-:B------:R-:W-:Y:S01]  /*cf50*/  IMAD.MOV.U32 R15, RZ, RZ, R11.reuse ;  /* 0x000000ffff0f7224 */ /* 0x100fe200078e000b */
[----:B------:R-:W-:Y:S01]  /*cf60*/  SHF.R.U32.HI R42, RZ, 0x10, R11 ;  /* 0x00000010ff2a7819 */ /* 0x000fe2000001160b */
[----:B------:R-:W-:Y:S01]  /*cf70*/  IMAD.MOV.U32 R10, RZ, RZ, R8 ;  /* 0x000000ffff0a7224 */ /* 0x000fe200078e0008 */
[----:B------:R-:W-:Y:S01]  /*cf80*/  SHF.R.U64 R37, R28, 0x10, R29 ;  /* 0x000000101c257819 */ /* 0x000fe2000000121d */
[----:B------:R-:W-:Y:S01]  /*cf90*/  IMAD.MOV.U32 R11, RZ, RZ, R9 ;  /* 0x000000ffff0b7224 */ /* 0x000fe200078e0009 */
[----:B------:R-:W-:Y:S01]  /*cfa0*/  SHF.R.U32.HI R38, RZ, 0x10, R29 ;  /* 0x00000010ff267819 */ /* 0x000fe2000001161d */
[----:B-1----:R-:W-:Y:S01]  /*cfb0*/  IMAD.MOV.U32 R0, RZ, RZ, R28 ;  /* 0x000000ffff007224 */ /* 0x002fe200078e001c */
[----:B------:R-:W-:Y:S01]  /*cfc0*/  SHF.R.U64 R39, R8, 0x10, R9 ;  /* 0x0000001008277819 */ /* 0x000fe20000001209 */
[----:B--2---:R-:W-:Y:S01]  /*cfd0*/  IMAD.MOV.U32 R3, RZ, RZ, R29 ;  /* 0x000000ffff037224 */ /* 0x004fe200078e001d */
[----:B------:R-:W-:Y:S01]  /*cfe0*/  SHF.R.U32.HI R40, RZ, 0x10, R9 ;  /* 0x00000010ff287819 */ /* 0x000fe20000011609 */
[----:B------:R-:W-:Y:S01]  /*cff0*/  IMAD.MOV.U32 R26, RZ, RZ, R12 ;  /* 0x000000ffff1a7224 */ /* 0x000fe200078e000c */
[--C-:B------:R-:W-:Y:S01]  /*d000*/  SHF.R.U64 R35, R12, 0x10, R13.reuse ;  /* 0x000000100c237819 */ /* 0x100fe2000000120d */
[--C-:B---3--:R-:W-:Y:S01]  /*d010*/  IMAD.MOV.U32 R27, RZ, RZ, R13.reuse ;  /* 0x000000ffff1b7224 */ /* 0x108fe200078e000d */
[----:B------:R-:W-:Y:S01]  /*d020*/  SHF.R.U32.HI R36, RZ, 0x10, R13 ;  /* 0x00000010ff247819 */ /* 0x000fe2000001160d */
[----:B------:R-:W-:Y:S01]  /*d030*/  IMAD.MOV.U32 R20, RZ, RZ, R6 ;  /* 0x000000ffff147224 */ /* 0x000fe200078e0006 */
[--C-:B------:R-:W-:Y:S01]  /*d040*/  SHF.R.U64 R29, R6, 0x10, R7.reuse ;  /* 0x00000010061d7819 */ /* 0x100fe20000001207 */
[--C-:B------:R-:W-:Y:S01]  /*d050*/  IMAD.MOV.U32 R21, RZ, RZ, R7.reuse ;  /* 0x000000ffff157224 */ /* 0x100fe200078e0007 */
[----:B------:R-:W-:Y:S01]  /*d060*/  SHF.R.U32.HI R34, RZ, 0x10, R7 ;  /* 0x00000010ff227819 */ /* 0x000fe20000011607 */
[----:B------:R-:W-:Y:S01]  /*d070*/  BSSY B1, `(.L_x_579) ;  /* 0x0000018000017945 */ /* 0x000fe20003800000 */
[----:B------:R-:W-:Y:S01]  /*d080*/  VIMNMX R28, R33, 0x80, PT ;  /* 0x00000080211c7848 */ /* 0x000fe20003fe0100 */
[----:B------:R-:W-:Y:S01]  /*d090*/  IMAD.MOV.U32 R12, RZ, RZ, R4 ;  /* 0x000000ffff0c7224 */ /* 0x000fe200078e0004 */
[--C-:B------:R-:W-:Y:S01]  /*d0a0*/  SHF.R.U64 R7, R4, 0x10, R5.reuse ;  /* 0x0000001004077819 */ /* 0x100fe20000001205 */
[--C-:B------:R-:W-:Y:S01]  /*d0b0*/  IMAD.MOV.U32 R13, RZ, RZ, R5.reuse ;  /* 0x000000ffff0d7224 */ /* 0x100fe200078e0005 */
[----:B------:R-:W-:Y:S01]  /*d0c0*/  SHF.R.U32.HI R6, RZ, 0x10, R5 ;  /* 0x00000010ff067819 */ /* 0x000fe20000011605 */
[----:B------:R-:W-:Y:S01]  /*d0d0*/  IMAD.MOV.U32 R8, RZ, RZ, R30 ;  /* 0x000000ffff087224 */ /* 0x000fe200078e001e */
[--C-:B------:R-:W-:Y:S01]  /*d0e0*/  SHF.R.U64 R5, R30, 0x10, R31.reuse ;  /* 0x000000101e057819 */ /* 0x100fe2000000121f */
[--C-:B------:R-:W-:Y:S01]  /*d0f0*/  IMAD.MOV.U32 R9, RZ, RZ, R31.reuse ;  /* 0x000000ffff097224 */ /* 0x100fe200078e001f */
[----:B------:R-:W-:-:S02]  /*d100*/  SHF.R.U32.HI R4, RZ, 0x10, R31 ;  /* 0x00000010ff047819 */ /* 0x000fc4000001161f */
[----:B------:R-:W-:Y:S02]  /*d110*/  PRMT R24, R24, 0x5410, R43 ;  /* 0x0000541018187816 */ /* 0x000fe4000000002b */
[----:B------:R-:W-:Y:S02]  /*d120*/  PRMT R25, R25, 0x5410, R44 ;  /* 0x0000541019197816 */ /* 0x000fe4000000002c */
[----:B------:R-:W-:Y:S02]  /*d130*/  PRMT R14, R14, 0x5410, R41 ;  /* 0x000054100e0e7816 */ /* 0x000fe40000000029 */
[----:B------:R-:W-:Y:S02]  /*d140*/  PRMT R15, R15, 0x5410, R42 ;  /* 0x000054100f0f7816 */ /* 0x000fe4000000002a */
[----:B------:R-:W-:Y:S02]  /*d150*/  PRMT R10, R10, 0x5410, R39 ;  /* 0x000054100a0a7816 */ /* 0x000fe40000000027 */
[----:B------:R-:W-:-:S02]  /*d160*/  ISETP.GE.AND P1, PT, R224, R28, PT ;  /* 0x0000001ce000720c */ /* 0x000fc40003f26270 */
[----:B------:R-:W-:Y:S02]  /*d170*/  PRMT R11, R11, 0x5410, R40 ;  /* 0x000054100b0b7816 */ /* 0x000fe40000000028 */
[----:B------:R-:W-:Y:S02]  /*d180*/  PRMT R0, R0, 0x5410, R37 ;  /* 0x0000541000007816 */ /* 0x000fe40000000025 */
[----:B------:R-:W-:Y:S02]  /*d190*/  PRMT R3, R3, 0x5410, R38 ;  /* 0x0000541003037816 */ /* 0x000fe40000000026 */
[----:B------:R-:W-:Y:S02]  /*d1a0*/  PRMT R26, R26, 0x5410, R35 ;  /* 0x000054101a1a7816 */ /* 0x000fe40000000023 */
[----:B------:R-:W-:Y:S02]  /*d1b0*/  PRMT R27, R27, 0x5410, R36 ;  /* 0x000054101b1b7816 */ /* 0x000fe40000000024 */
[----:B------:R-:W-:-:S02]  /*d1c0*/  PRMT R20, R20, 0x5410, R29 ;  /* 0x0000541014147816 */ /* 0x000fc4000000001d */
[----:B------:R-:W-:Y:S01]  /*d1d0*/  PRMT R21, R21, 0x5410, R34 ;  /* 0x0000541015157816 */ /* 0x000fe20000000022 */
[----:B0-----:R-:W-:Y:S06]  /*d1e0*/  @!P0 BRA `(.L_x_580) ;  /* 0x000001ec00f08947 */ /* 0x001fec0003800000 */
.L_x_856:
[----:B------:R-:W-:Y:S05]  /*d1f0*/  BSYNC B1 ;  /* 0x0000000000017941 */ /* 0x000fea0003800000 */
.L_x_579:
[----:B------:R-:W-:Y:S01]  /*d200*/  BSSY B1, `(.L_x_581) ;  /* 0x00000b7000017945 */ /* 0x000fe20003800000 */
[----:B------:R-:W-:Y:S02]  /*d210*/  PRMT R12, R12, 0x5410, R7 ;  /* 0x000054100c0c7816 */ /* 0x000fe40000000007 */
[----:B------:R-:W-:Y:S02]  /*d220*/  PRMT R13, R13, 0x5410, R6 ;  /* 0x000054100d0d7816 */ /* 0x000fe40000000006 */
[----:B------:R-:W-:Y:S02]  /*d230*/  PRMT R8, R8, 0x5410, R5 ;  /* 0x0000541008087816 */ /* 0x000fe40000000005 */
[----:B------:R-:W-:Y:S01]  /*d240*/  PRMT R9, R9, 0x5410, R4 ;  /* 0x0000541009097816 */ /* 0x000fe20000000004 */
[----:B------:R-:W-:Y:S06]  /*d250*/  @P1 BRA `(.L_x_582) ;  /* 0x0000000800c41947 */ /* 0x000fec0003800000 */
[----:B------:R1:W5:Y:S01]  /*d260*/  LDL R43, [R1+0x6c] ;  /* 0x00006c00012b7983 */ /* 0x0003620000100800 */
[----:B------:R-:W2:Y:S03]  /*d270*/  LDC R5, c[0x0][0x3f4] ;  /* 0x0000fd00ff057b82 */ /* 0x000ea60000000800 */
[----:B------:R1:W5:Y:S01]  /*d280*/  LDL R42, [R1+0x68] ;  /* 0x00006800012a7983 */ /* 0x0003620000100800 */
[----:B------:R-:W-:Y:S01]  /*d290*/  BSSY B2, `(.L_x_583) ;  /* 0x000002e000027945 */ /* 0x000fe20003800000 */
[-C--:B--2---:R-:W-:Y:S02]  /*d2a0*/  ISETP.GE.AND P0, PT, R216, R5.reuse, PT ;  /* 0x00000005d800720c */ /* 0x084fe40003f06270 */
[-C--:B------:R-:W-:Y:S02]  /*d2b0*/  ISETP.GE.AND P1, PT, R221, R5.reuse, PT ;  /* 0x00000005dd00720c */ /* 0x080fe40003f26270 */
[----:B------:R-:W-:-:S02]  /*d2c0*/  ISETP.GE.AND P2, PT, R220, R5, PT ;  /* 0x00000005dc00720c */ /* 0x000fc40003f46270 */
[----:B------:R-:W-:-:S07]  /*d2d0*/  ISETP.GE.AND P3, PT, R222, R5, PT ;  /* 0x00000005de00720c */ /* 0x000fce0003f66270 */
[----:B-1----:R-:W-:Y:S06]  /*d2e0*/  @P0 BRA `(.L_x_584) ;  /* 0x0000000000a00947 */ /* 0x002fec0003800000 */
[----:B-----5:R-:W-:Y:S01]  /*d2f0*/  R2UR UR4, R43 ;  /* 0x000000002b0472ca */ /* 0x020fe200000e0000 */
[----:B------:R-:W-:Y:S01]  /*d300*/  IMAD.U32 R35, R26, 0x10000, RZ ;  /* 0x000100001a237824 */ /* 0x000fe200078e00ff */
[C---:B------:R-:W-:Y:S01]  /*d310*/  LOP3.LUT R34, R24.reuse, 0xffff0000, RZ, 0xc0, !PT ;  /* 0xffff000018227812 */ /* 0x040fe200078ec0ff */
[----:B------:R-:W-:Y:S01]  /*d320*/  IMAD.U32 R33, R24, 0x10000, RZ ;  /* 0x0001000018217824 */ /* 0x000fe200078e00ff */
[----:B------:R-:W-:-:S09]  /*d330*/  LOP3.LUT R36, R26, 0xffff0000, RZ, 0xc0, !PT ;  /* 0xffff00001a247812 */ /* 0x000fd200078ec0ff */
[----:B------:R-:W-:-:S05]  /*d340*/  LEA R41, R42, UR4, 0x1 ;  /* 0x000000042a297c11 */ /* 0x000fca000f8e08ff */
[----:B------:R-:W1:Y:S02]  /*d350*/  LDS.128 R4, [R41] ;  /* 0x0000000029047984 */ /* 0x000e640000000c00 */
[C---:B-1----:R-:W-:Y:S01]  /*d360*/  IMAD.U32 R29, R4.reuse, 0x10000, RZ ;  /* 0x00010000041d7824 */ /* 0x042fe200078e00ff */
[----:B------:R-:W-:Y:S01]  /*d370*/  LOP3.LUT R4, R4, 0xffff0000, RZ, 0xc0, !PT ;  /* 0xffff000004047812 */ /* 0x000fe200078ec0ff */
[C---:B------:R-:W-:Y:S01]  /*d380*/  IMAD.U32 R30, R5.reuse, 0x10000, RZ ;  /* 0x00010000051e7824 */ /* 0x040fe200078e00ff */
[----:B------:R-:W-:Y:S01]  /*d390*/  LOP3.LUT R5, R5, 0xffff0000, RZ, 0xc0, !PT ;  /* 0xffff000005057812 */ /* 0x000fe200078ec0ff */
[C---:B------:R-:W-:Y:S01]  /*d3a0*/  IMAD.U32 R31, R6.reuse, 0x10000, RZ ;  /* 0x00010000061f7824 */ /* 0x040fe200078e00ff */
[----:B------:R-:W-:Y:S01]  /*d3b0*/  LOP3.LUT R6, R6, 0xffff0000, RZ, 0xc0, !PT ;  /* 0xffff000006067812 */ /* 0x000fe200078ec0ff */
[C---:B------:R-:W-:Y:S01]  /*d3c0*/  FMUL.FTZ R38, R4.reuse, R35 ;  /* 0x0000002304267220 */ /* 0x040fe20000410000 */
[----:B------:R-:W-:Y:S01]  /*d3d0*/  FMUL.FTZ R4, R4, R33 ;  /* 0x0000002104047220 */ /* 0x000fe20000410000 */
[----:B0-----:R-:W-:-:S02]  /*d3e0*/  IMAD.U32 R32, R7, 0x10000, RZ ;  /* 0x0001000007207824 */ /* 0x001fc400078e00ff */
[----:B------:R-:W-:Y:S01]  /*d3f0*/  FMUL.FTZ R37, R5, R36 ;  /* 0x0000002405257220 */ /* 0x000fe20000410000 */
[C---:B------:R-:W-:Y:S01]  /*d400*/  FFMA.FTZ R38, R29.reuse, R33, -R38 ;  /* 0x000000211d267223 */ /* 0x040fe20000010826 */
[----:B------:R-:W-:Y:S01]  /*d410*/  FFMA.FTZ R35, R29, R35, R4 ;  /* 0x000000231d237223 */ /* 0x000fe20000010004 */
[-C--:B------:R-:W-:Y:S01]  /*d420*/  FMUL.FTZ R39, R5, R34.reuse ;  /* 0x0000002205277220 */ /* 0x080fe20000410000 */
[----:B------:R-:W-:Y:S01]  /*d430*/  LOP3.LUT R7, R7, 0xffff0000, RZ, 0xc0, !PT ;  /* 0xffff000007077812 */ /* 0x000fe200078ec0ff */
[----:B------:R-:W-:Y:S01]  /*d440*/  IMAD.U32 R29, R27, 0x10000, RZ ;  /* 0x000100001b1d7824 */ /* 0x000fe200078e00ff */
[----:B------:R-:W-:Y:S01]  /*d450*/  SHF.L.U32 R4, R25, 0x10, RZ ;  /* 0x0000001019047819 */ /* 0x000fe200000006ff */
[C---:B------:R-:W-:Y:S01]  /*d460*/  FFMA.FTZ R37, R30.reuse, R34, -R37 ;  /* 0x000000221e257223 */ /* 0x040fe20000010825 */
[----:B------:R-:W-:Y:S01]  /*d470*/  LOP3.LUT R33, R27, 0xffff0000, RZ, 0xc0, !PT ;  /* 0xffff00001b217812 */ /* 0x000fe200078ec0ff */
[----:B------:R-:W-:Y:S01]  /*d480*/  FFMA.FTZ R30, R30, R36, R39 ;  /* 0x000000241e1e7223 */ /* 0x000fe20000010027 */
[----:B------:R-:W-:Y:S01]  /*d490*/  LOP3.LUT R5, R25, 0xffff0000, RZ, 0xc0, !PT ;  /* 0xffff000019057812 */ /* 0x000fe200078ec0ff */
[C---:B------:R-:W-:Y:S01]  /*d4a0*/  FMUL.FTZ R34, R6.reuse, R29 ;  /* 0x0000001d06227220 */ /* 0x040fe20000410000 */
[----:B------:R-:W-:Y:S01]  /*d4b0*/  FMUL.FTZ R36, R6, R4 ;  /* 0x0000000406247220 */ /* 0x000fe20000410000 */
[----:B------:R-:W-:-:S02]  /*d4c0*/  FMUL.FTZ R39, R7, R33 ;  /* 0x0000002107277220 */ /* 0x000fc40000410000 */
[----:B------:R-:W-:Y:S01]  /*d4d0*/  FMUL.FTZ R40, R7, R5 ;  /* 0x0000000507287220 */ /* 0x000fe20000410000 */
[C---:B------:R-:W-:Y:S01]  /*d4e0*/  FFMA.FTZ R6, R31.reuse, R4, -R34 ;  /* 0x000000041f067223 */ /* 0x040fe20000010822 */
[----:B------:R-:W-:Y:S01]  /*d4f0*/  FFMA.FTZ R29, R31, R29, R36 ;  /* 0x0000001d1f1d7223 */ /* 0x000fe20000010024 */
[C---:B------:R-:W-:Y:S01]  /*d500*/  FFMA.FTZ R7, R32.reuse, R5, -R39 ;  /* 0x0000000520077223 */ /* 0x040fe20000010827 */
[----:B------:R-:W-:Y:S01]  /*d510*/  FFMA.FTZ R40, R32, R33, R40 ;  /* 0x0000002120287223 */ /* 0x000fe20000010028 */
[----:B------:R-:W-:Y:S02]  /*d520*/  F2FP.BF16.F32.PACK_AB R4, R35, R38 ;  /* 0x000000262304723e */ /* 0x000fe400000010ff */
[----:B------:R-:W-:Y:S02]  /*d530*/  F2FP.BF16.F32.PACK_AB R5, R30, R37 ;  /* 0x000000251e05723e */ /* 0x000fe400000010ff */
[----:B------:R-:W-:Y:S02]  /*d540*/  F2FP.BF16.F32.PACK_AB R6, R29, R6 ;  /* 0x000000061d06723e */ /* 0x000fe400000010ff */
[----:B------:R-:W-:-:S05]  /*d550*/  F2FP.BF16.F32.PACK_AB R7, R40, R7 ;  /* 0x000000072807723e */ /* 0x000fca00000010ff */
[----:B------:R1:W-:Y:S02]  /*d560*/  STS.128 [R41], R4 ;  /* 0x0000000429007388 */ /* 0x0003e40000000c00 */
.L_x_584:
[----:B------:R-:W-:Y:S05]  /*d570*/  BSYNC B2 ;  /* 0x0000000000027941 */ /* 0x000fea0003800000 */
.L_x_583:
[----:B------:R-:W-:Y:S04]  /*d580*/  BSSY B2, `(.L_x_585) ;  /* 0x000002a000027945 */ /* 0x000fe80003800000 */
[----:B------:R-:W-:Y:S05]  /*d590*/  @P1 BRA `(.L_x_586) ;  /* 0x0000000000a01947 */ /* 0x000fea0003800000 */
[----:B-----5:R-:W-:Y:S01]  /*d5a0*/  R2UR UR4, R43 ;  /* 0x000000002b0472ca */ /* 0x020fe200000e0000 */
[----:B------:R-:W-:Y:S01]  /*d5b0*/  IMAD.U32 R35, R20, 0x10000, RZ ;  /* 0x0001000014237824 */ /* 0x000fe200078e00ff */
[C---:B------:R-:W-:Y:S01]  /*d5c0*/  LOP3.LUT R34, R14.reuse, 0xffff0000, RZ, 0xc0, !PT ;  /* 0xffff00000e227812 */ /* 0x040fe200078ec0ff */
[----:B------:R-:W-:Y:S01]  /*d5d0*/  IMAD.U32 R33, R14, 0x10000, RZ ;  /* 0x000100000e217824 */ /* 0x000fe200078e00ff */
[----:B------:R-:W-:-:S09]  /*d5e0*/  LOP3.LUT R36, R20, 0xffff0000, RZ, 0xc0, !PT ;  /* 0xffff000014247812 */ /* 0x000fd200078ec0ff */
[----:B-1----:R-:W-:-:S05]  /*d5f0*/  LEA R41, R42, UR4, 0x1 ;  /* 0x000000042a297c11 */ /* 0x002fca000f8e08ff */
[----:B------:R-:W1:Y:S02]  /*d600*/  LDS.128 R4, [R41+0x4000] ;  /* 0x0040000029047984 */ /* 0x000e640000000c00 */
        /* <DEDUP_REMOVED lines=10> */
[----:B------:R-:W-:Y:S01]  /*d6b0*/  FFMA.FTZ R38, R29, R33, -R38 ;  /* 0x000000211d267223 */ /* 0x000fe20000010826 */
[-C--:B------:R-:W-:Y:S01]  /*d6c0*/  FMUL.FTZ R39, R5, R34.reuse ;  /* 0x0000002205277220 */ /* 0x080fe20000410000 */
[----:B------:R-:W-:Y:S01]  /*d6d0*/  LOP3.LUT R7, R7, 0xffff0000, RZ, 0xc0, !PT ;  /* 0xffff000007077812 */ /* 0x000fe200078ec0ff */
[----:B------:R-:W-:Y:S01]  /*d6e0*/  FFMA.FTZ R35, R29, R35, R4 ;  /* 0x000000231d237223 */ /* 0x000fe20000010004 */
[C---:B------:R-:W-:Y:S01]  /*d6f0*/  LOP3.LUT R33, R21.reuse, 0xffff0000, RZ, 0xc0, !PT ;  /* 0xffff000015217812 */ /* 0x040fe200078ec0ff */
[----:B------:R-:W-:Y:S01]  /*d700*/  IMAD.U32 R29, R21, 0x10000, RZ ;  /* 0x00010000151d7824 */ /* 0x000fe200078e00ff */
[C---:B------:R-:W-:Y:S01]  /*d710*/  LOP3.LUT R5, R15.reuse, 0xffff0000, RZ, 0xc0, !PT ;  /* 0xffff00000f057812 */ /* 0x040fe200078ec0ff */
[----:B------:R-:W-:Y:S02]  /*d720*/  IMAD.U32 R4, R15, 0x10000, RZ ;  /* 0x000100000f047824 */ /* 0x000fe400078e00ff */
[C---:B------:R-:W-:Y:S01]  /*d730*/  FFMA.FTZ R37, R30.reuse, R34, -R37 ;  /* 0x000000221e257223 */ /* 0x040fe20000010825 */
        /* <DEDUP_REMOVED lines=9> */
[----:B------:R-:W-:-:S02]  /*d7d0*/  F2FP.BF16.F32.PACK_AB R4, R35, R38 ;  /* 0x000000262304723e */ /* 0x000fc400000010ff */
[----:B------:R-:W-:Y:S02]  /*d7e0*/  F2FP.BF16.F32.PACK_AB R5, R30, R37 ;  /* 0x000000251e05723e */ /* 0x000fe400000010ff */
[----:B------:R-:W-:Y:S02]  /*d7f0*/  F2FP.BF16.F32.PACK_AB R6, R29, R6 ;  /* 0x000000061d06723e */ /* 0x000fe400000010ff */
[----:B------:R-:W-:-:S05]  /*d800*/  F2FP.BF16.F32.PACK_AB R7, R40, R7 ;  /* 0x000000072807723e */ /* 0x000fca00000010ff */
[----:B------:R2:W-:Y:S02]  /*d810*/  STS.128 [R41+0x4000], R4 ;  /* 0x0040000429007388 */ /* 0x0005e40000000c00 */
.L_x_586:
[----:B------:R-:W-:Y:S05]  /*d820*/  BSYNC B2 ;  /* 0x0000000000027941 */ /* 0x000fea0003800000 */
.L_x_585:
[----:B------:R-:W-:Y:S04]  /*d830*/  BSSY B2, `(.L_x_587) ;  /* 0x000002a000027945 */ /* 0x000fe80003800000 */
[----:B------:R-:W-:Y:S05]  /*d840*/  @P2 BRA `(.L_x_588) ;  /* 0x0000000000a02947 */ /* 0x000fea0003800000 */
[----:B-----5:R-:W-:Y:S01]  /*d850*/  R2UR UR4, R43 ;  /* 0x000000002b0472ca */ /* 0x020fe200000e0000 */
[----:B------:R-:W-:Y:S01]  /*d860*/  IMAD.U32 R35, R12, 0x10000, RZ ;  /* 0x000100000c237824 */ /* 0x000fe200078e00ff */
[C---:B------:R-:W-:Y:S01]  /*d870*/  LOP3.LUT R34, R10.reuse, 0xffff0000, RZ, 0xc0, !PT ;  /* 0xffff00000a227812 */ /* 0x040fe200078ec0ff */
[----:B------:R-:W-:Y:S01]  /*d880*/  IMAD.U32 R33, R10, 0x10000, RZ ;  /* 0x000100000a217824 */ /* 0x000fe200078e00ff */
[----:B------:R-:W-:-:S09]  /*d890*/  LOP3.LUT R36, R12, 0xffff0000, RZ, 0xc0, !PT ;  /* 0xffff00000c247812 */ /* 0x000fd200078ec0ff */
[----:B-12---:R-:W-:-:S05]  /*d8a0*/  LEA R41, R42, UR4, 0x1 ;  /* 0x000000042a297c11 */ /* 0x006fca000f8e08ff */
        /* <DEDUP_REMOVED lines=34> */
.L_x_588:
[----:B------:R-:W-:Y:S05]  /*dad0*/  BSYNC B2 ;  /* 0x0000000000027941 */ /* 0x000fea0003800000 */
.L_x_587:
[----:B------:R-:W-:Y:S05]  /*dae0*/  @P3 BRA `(.L_x_582) ;  /* 0x0000000000a03947 */ /* 0x000fea0003800000 */
[----:B-----5:R-:W-:Y:S01]  /*daf0*/  R2UR UR4, R43 ;  /* 0x000000002b0472ca */ /* 0x020fe200000e0000 */
[----:B------:R-:W-:Y:S01]  /*db00*/  IMAD.U32 R35, R8, 0x10000, RZ ;  /* 0x0001000008237824 */ /* 0x000fe200078e00ff */
[C---:B------:R-:W-:Y:S01]  /*db10*/  LOP3.LUT R34, R0.reuse, 0xffff0000, RZ, 0xc0, !PT ;  /* 0xffff000000227812 */ /* 0x040fe200078ec0ff */
[----:B------:R-:W-:Y:S01]  /*db20*/  IMAD.U32 R33, R0, 0x10000, RZ ;  /* 0x0001000000217824 */ /* 0x000fe200078e00ff */
[----:B------:R-:W-:-:S09]  /*db30*/  LOP3.LUT R36, R8, 0xffff0000, RZ, 0xc0, !PT ;  /* 0xffff000008247812 */ /* 0x000fd200078ec0ff */
[----:B-123--:R-:W-:-:S05]  /*db40*/  LEA R41, R42, UR4, 0x1 ;  /* 0x000000042a297c11 */ /* 0x00efca000f8e08ff */
        /* <DEDUP_REMOVED lines=33> */
[----:B------:R4:W-:Y:S02]  /*dd60*/  STS.128 [R41+0xc000], R4 ;  /* 0x00c0000429007388 */ /* 0x0009e40000000c00 */
.L_x_582:
[----:B------:R-:W-:Y:S05]  /*dd70*/  BSYNC B1 ;  /* 0x0000000000017941 */ /* 0x000fea0003800000 */
.L_x_581:
[----:B-1234-:R-:W-:Y:S01]  /*dd80*/  VIADD R4, R224, 0x20 ;  /* 0x00000020e0047836 */ /* 0x01efe20000000000 */
[----:B------:R-:W-:Y:S04]  /*dd90*/  BSSY B1, `(.L_x_589) ;  /* 0x00000b4000017945 */ /* 0x000fe80003800000 */
[----:B------:R-:W-:-:S13]  /*dda0*/  ISETP.GE.AND P0, PT, R4, R28, PT ;  /* 0x0000001c0400720c */ /* 0x000fda0003f06270 */
[----:B------:R-:W-:Y:S05]  /*ddb0*/  @P0 BRA `(.L_x_590) ;  /* 0x0000000800c40947 */ /* 0x000fea0003800000 */
[----:B------:R1:W5:Y:S01]  /*ddc0*/  LDL R44, [R1+0x6c] ;  /* 0x00006c00012c7983 */ /* 0x0003620000100800 */
[----:B------:R-:W2:Y:S03]  /*ddd0*/  LDC R5, c[0x0][0x3f4] ;  /* 0x0000fd00ff057b82 */ /* 0x000ea60000000800 */
[----:B-----5:R1:W5:Y:S01]  /*dde0*/  LDL R43, [R1+0x68] ;  /* 0x00006800012b7983 */ /* 0x0203620000100800 */
[----:B------:R-:W-:Y:S01]  /*ddf0*/  BSSY B2, `(.L_x_591) ;  /* 0x000002e000027945 */ /* 0x000fe20003800000 */
[-C--:B--2---:R-:W-:Y:S02]  /*de00*/  ISETP.GE.AND P0, PT, R216, R5.reuse, PT ;  /* 0x00000005d800720c */ /* 0x084fe40003f06270 */
[-C--:B------:R-:W-:Y:S02]  /*de10*/  ISETP.GE.AND P1, PT, R221, R5.reuse, PT ;  /* 0x00000005dd00720c */ /* 0x080fe40003f26270 */
[----:B------:R-:W-:-:S02]  /*de20*/  ISETP.GE.AND P2, PT, R220, R5, PT ;  /* 0x00000005dc00720c */ /* 0x000fc40003f46270 */
[----:B------:R-:W-:-:S07]  /*de30*/  ISETP.GE.AND P3, PT, R222, R5, PT ;  /* 0x00000005de00720c */ /* 0x000fce0003f66270 */
[----:B-1----:R-:W-:Y:S06]  /*de40*/  @P0 BRA `(.L_x_592) ;  /* 0x0000000000a00947 */ /* 0x002fec0003800000 */
[----:B------:R-:W-:Y:S01]  /*de50*/  R2UR UR4, R44 ;  /* 0x000000002c0472ca */ /* 0x000fe200000e0000 */
[C---:B------:R-:W-:Y:S01]  /*de60*/  IMAD.U32 R37, R26.reuse, 0x10000, RZ ;  /* 0x000100001a257824 */ /* 0x040fe200078e00ff */
[----:B------:R-:W-:Y:S01]  /*de70*/  LOP3.LUT R40, R26, 0xffff0000, RZ, 0xc0, !PT ;  /* 0xffff00001a287812 */ /* 0x000fe200078ec0ff */
[C---:B------:R-:W-:Y:S01]  /*de80*/  IMAD.U32 R35, R24.reuse, 0x10000, RZ ;  /* 0x0001000018237824 */ /* 0x040fe200078e00ff */
[----:B------:R-:W-:Y:S01]  /*de90*/  LOP3.LUT R38, R24, 0xffff0000, RZ, 0xc0, !PT ;  /* 0xffff000018267812 */ /* 0x000fe200078ec0ff */
[C---:B------:R-:W-:Y:S01]  /*dea0*/  IMAD.U32 R39, R27.reuse, 0x10000, RZ ;  /* 0x000100001b277824 */ /* 0x040fe200078e00ff */
[----:B------:R-:W-:-:S07]  /*deb0*/  LOP3.LUT R42, R27, 0xffff0000, RZ, 0xc0, !PT ;  /* 0xffff00001b2a7812 */ /* 0x000fce00078ec0ff */
[----:B-----5:R-:W-:-:S05]  /*dec0*/  LEA R41, R43, UR4, 0x1 ;  /* 0x000000042b297c11 */ /* 0x020fca000f8e08ff */
[----:B------:R-:W1:Y:S02]  /*ded0*/  LDS.128 R4, [R41+0x1000] ;  /* 0x0010000029047984 */ /* 0x000e640000000c00 */
[C---:B-1----:R-:W-:Y:S01]  /*dee0*/  IMAD.U32 R29, R4.reuse, 0x10000, RZ ;  /* 0x00010000041d7824 */ /* 0x042fe200078e00ff */
[----:B------:R-:W-:Y:S01]  /*def0*/  LOP3.LUT R4, R4, 0xffff0000, RZ, 0xc0, !PT ;  /* 0xffff000004047812 */ /* 0x000fe200078ec0ff */
[C---:B------:R-:W-:Y:S01]  /*df00*/  IMAD.U32 R30, R5.reuse, 0x10000, RZ ;  /* 0x00010000051e7824 */ /* 0x040fe200078e00ff */
[----:B------:R-:W-:Y:S01]  /*df10*/  LOP3.LUT R5, R5, 0xffff0000, RZ, 0xc0, !PT ;  /* 0xffff000005057812 */ /* 0x000fe200078ec0ff */
[C---:B------:R-:W-:Y:S01]  /*df20*/  IMAD.U32 R31, R6.reuse, 0x10000, RZ ;  /* 0x00010000061f7824 */ /* 0x040fe200078e00ff */
[----:B------:R-:W-:Y:S01]  /*df30*/  LOP3.LUT R6, R6, 0xffff0000, RZ, 0xc0, !PT ;  /* 0xffff000006067812 */ /* 0x000fe200078ec0ff */
[-C--:B------:R-:W-:Y:S01]  /*df40*/  FMUL.FTZ R34, R37, R4.reuse ;  /* 0x0000000425227220 */ /* 0x080fe20000410000 */
[----:B------:R-:W-:Y:S01]  /*df50*/  FMUL.FTZ R36, R35, R4 ;  /* 0x0000000423247220 */ /* 0x000fe20000410000 */
[----:B------:R-:W-:Y:S01]  /*df60*/  FMUL.FTZ R33, R40, R5 ;  /* 0x0000000528217220 */ /* 0x000fe20000410000 */
[----:B0-----:R-:W-:-:S02]  /*df70*/  IMAD.U32 R32, R7, 0x10000, RZ ;  /* 0x0001000007207824 */ /* 0x001fc400078e00ff */
[----:B------:R-:W-:Y:S01]  /*df80*/  FFMA.FTZ R4, R35, R29, -R34 ;  /* 0x0000001d23047223 */ /* 0x000fe20000010822 */
[C---:B------:R-:W-:Y:S01]  /*df90*/  FMUL.FTZ R35, R38.reuse, R5 ;  /* 0x0000000526237220 */ /* 0x040fe20000410000 */
[----:B------:R-:W-:Y:S01]  /*dfa0*/  LOP3.LUT R7, R7, 0xffff0000, RZ, 0xc0, !PT ;  /* 0xffff000007077812 */ /* 0x000fe200078ec0ff */
[-C--:B------:R-:W-:Y:S01]  /*dfb0*/  FFMA.FTZ R5, R38, R30.reuse, -R33 ;  /* 0x0000001e26057223 */ /* 0x080fe20000010821 */
[----:B------:R-:W-:Y:S01]  /*dfc0*/  FFMA.FTZ R29, R37, R29, R36 ;  /* 0x0000001d251d7223 */ /* 0x000fe20000010024 */
[C---:B------:R-:W-:Y:S01]  /*dfd0*/  LOP3.LUT R38, R25.reuse, 0xffff0000, RZ, 0xc0, !PT ;  /* 0xffff000019267812 */ /* 0x040fe200078ec0ff */
[----:B------:R-:W-:Y:S02]  /*dfe0*/  IMAD.U32 R37, R25, 0x10000, RZ ;  /* 0x0001000019257824 */ /* 0x000fe400078e00ff */
[----:B------:R-:W-:Y:S01]  /*dff0*/  FFMA.FTZ R30, R40, R30, R35 ;  /* 0x0000001e281e7223 */ /* 0x000fe20000010023 */
[-C--:B------:R-:W-:Y:S01]  /*e000*/  FMUL.FTZ R34, R39, R6.reuse ;  /* 0x0000000627227220 */ /* 0x080fe20000410000 */
[-C--:B------:R-:W-:Y:S01]  /*e010*/  FMUL.FTZ R33, R42, R7.reuse ;  /* 0x000000072a217220 */ /* 0x080fe20000410000 */
[C---:B------:R-:W-:Y:S01]  /*e020*/  FMUL.FTZ R36, R37.reuse, R6 ;  /* 0x0000000625247220 */ /* 0x040fe20000410000 */
[C---:B------:R-:W-:Y:S01]  /*e030*/  FMUL.FTZ R35, R38.reuse, R7 ;  /* 0x0000000726237220 */ /* 0x040fe20000410000 */
[-C--:B------:R-:W-:Y:S01]  /*e040*/  FFMA.FTZ R6, R37, R31.reuse, -R34 ;  /* 0x0000001f25067223 */ /* 0x080fe20000010822 */
[-C--:B------:R-:W-:Y:S01]  /*e050*/  FFMA.FTZ R7, R38, R32.reuse, -R33 ;  /* 0x0000002026077223 */ /* 0x080fe20000010821 */
[----:B------:R-:W-:Y:S01]  /*e060*/  FFMA.FTZ R31, R39, R31, R36 ;  /* 0x0000001f271f7223 */ /* 0x000fe20000010024 */
[----:B------:R-:W-:Y:S01]  /*e070*/  FFMA.FTZ R32, R42, R32, R35 ;  /* 0x000000202a207223 */ /* 0x000fe20000010023 */
[----:B------:R-:W-:-:S02]  /*e080*/  F2FP.BF16.F32.PACK_AB R4, R29, R4 ;  /* 0x000000041d04723e */ /* 0x000fc400000010ff */
[----:B------:R-:W-:Y:S02]  /*e090*/  F2FP.BF16.F32.PACK_AB R5, R30, R5 ;  /* 0x000000051e05723e */ /* 0x000fe400000010ff */
[----:B------:R-:W-:Y:S02]  /*e0a0*/  F2FP.BF16.F32.PACK_AB R6, R31, R6 ;  /* 0x000000061f06723e */ /* 0x000fe400000010ff */
[----:B------:R-:W-:-:S05]  /*e0b0*/  F2FP.BF16.F32.PACK_AB R7, R32, R7 ;  /* 0x000000072007723e */ /* 0x000fca00000010ff */
[----:B------:R1:W-:Y:S02]  /*e0c0*/  STS.128 [R41+0x1000], R4 ;  /* 0x0010000429007388 */ /* 0x0003e40000000c00 */
.L_x_592:
[----:B------:R-:W-:Y:S05]  /*e0d0*/  BSYNC B2 ;  /* 0x0000000000027941 */ /* 0x000fea0003800000 */
.L_x_591:
[----:B------:R-:W-:Y:S04]  /*e0e0*/  BSSY B2, `(.L_x_593) ;  /* 0x000002a000027945 */ /* 0x000fe80003800000 */
[----:B------:R-:W-:Y:S05]  /*e0f0*/  @P1 BRA `(.L_x_594) ;  /* 0x0000000000a01947 */ /* 0x000fea0003800000 */
[----:B------:R-:W-:Y:S01]  /*e100*/  R2UR UR4, R44 ;  /* 0x000000002c0472ca */ /* 0x000fe200000e0000 */
[C---:B------:R-:W-:Y:S01]  /*e110*/  IMAD.U32 R37, R20.reuse, 0x10000, RZ ;  /* 0x0001000014257824 */ /* 0x040fe200078e00ff */
[----:B------:R-:W-:Y:S01]  /*e120*/  LOP3.LUT R40, R20, 0xffff0000, RZ, 0xc0, !PT ;  /* 0xffff000014287812 */ /* 0x000fe200078ec0ff */
[C---:B------:R-:W-:Y:S01]  /*e130*/  IMAD.U32 R35, R14.reuse, 0x10000, RZ ;  /* 0x000100000e237824 */ /* 0x040fe200078e00ff */
[----:B------:R-:W-:Y:S01]  /*e140*/  LOP3.LUT R38, R14, 0xffff0000, RZ, 0xc0, !PT ;  /* 0xffff00000e267812 */ /* 0x000fe200078ec0ff */
[C---:B------:R-:W-:Y:S01]  /*e150*/  IMAD.U32 R39, R21.reuse, 0x10000, RZ ;  /* 0x0001000015277824 */ /* 0x040fe200078e00ff */
[----:B------:R-:W-:-:S07]  /*e160*/  LOP3.LUT R42, R21, 0xffff0000, RZ, 0xc0, !PT ;  /* 0xffff0000152a7812 */ /* 0x000fce00078ec0ff */
[----:B-1---5:R-:W-:-:S05]  /*e170*/  LEA R41, R43, UR4, 0x1 ;  /* 0x000000042b297c11 */ /* 0x022fca000f8e08ff */
        /* <DEDUP_REMOVED lines=32> */
.L_x_594:
[----:B------:R-:W-:Y:S05]  /*e380*/  BSYNC B2 ;  /* 0x0000000000027941 */ /* 0x000fea0003800000 */
.L_x_593:
[----:B------:R-:W-:Y:S04]  /*e390*/  BSSY B2, `(.L_x_595) ;  /* 0x000002a000027945 */ /* 0x000fe80003800000 */
[----:B------:R-:W-:Y:S05]  /*e3a0*/  @P2 BRA `(.L_x_596) ;  /* 0x0000000000a02947 */ /* 0x000fea0003800000 */
[----:B------:R-:W-:Y:S01]  /*e3b0*/  R2UR UR4, R44 ;  /* 0x000000002c0472ca */ /* 0x000fe200000e0000 */
[C---:B------:R-:W-:Y:S01]  /*e3c0*/  IMAD.U32 R37, R12.reuse, 0x10000, RZ ;  /* 0x000100000c257824 */ /* 0x040fe200078e00ff */
[----:B------:R-:W-:Y:S01]  /*e3d0*/  LOP3.LUT R40, R12, 0xffff0000, RZ, 0xc0, !PT ;  /* 0xffff00000c287812 */ /* 0x000fe200078ec0ff */
[C---:B------:R-:W-:Y:S01]  /*e3e0*/  IMAD.U32 R35, R10.reuse, 0x10000, RZ ;  /* 0x000100000a237824 */ /* 0x040fe200078e00ff */
[----:B------:R-:W-:Y:S02]  /*e3f0*/  LOP3.LUT R38, R10, 0xffff0000, RZ, 0xc0, !PT ;  /* 0xffff00000a267812 */ /* 0x000fe400078ec0ff */
[C---:B------:R-:W-:Y:S02]  /*e400*/  SHF.L.U32 R39, R13.reuse, 0x10, RZ ;  /* 0x000000100d277819 */ /* 0x040fe400000006ff */
[----:B------:R-:W-:-:S05]  /*e410*/  LOP3.LUT R42, R13, 0xffff0000, RZ, 0xc0, !PT ;  /* 0xffff00000d2a7812 */ /* 0x000fca00078ec0ff */
[----:B-12--5:R-:W-:-:S05]  /*e420*/  LEA R41, R43, UR4, 0x1 ;  /* 0x000000042b297c11 */ /* 0x026fca000f8e08ff */
        /* <DEDUP_REMOVED lines=32> */
.L_x_596:
[----:B------:R-:W-:Y:S05]  /*e630*/  BSYNC B2 ;  /* 0x0000000000027941 */ /* 0x000fea0003800000 */
.L_x_595:
        /* <DEDUP_REMOVED lines=8> */
[----:B-123-5:R-:W-:-:S05]  /*e6c0*/  LEA R41, R43, UR4, 0x1 ;  /* 0x000000042b297c11 */ /* 0x02efca000f8e08ff */
        /* <DEDUP_REMOVED lines=32> */
.L_x_590:
[----:B------:R-:W-:Y:S05]  /*e8d0*/  BSYNC B1 ;  /* 0x0000000000017941 */ /* 0x000fea0003800000 */
.L_x_589:
        /* <DEDUP_REMOVED lines=53> */
.L_x_600:
[----:B------:R-:W-:Y:S05]  /*ec30*/  BSYNC B2 ;  /* 0x0000000000027941 */ /* 0x000fea0003800000 */
.L_x_599:
        /* <DEDUP_REMOVED lines=15> */
[----:B------:R-:W-:Y:S01]  /*ed30*/  IMAD.U32 R31, R6, 0x10000, RZ ;  /* 0x00010000061f7824 */ /* 0x000fe200078e00ff */
[----:B0-----:R-:W-:Y:S01]  /*ed40*/  SHF.L.U32 R32, R7, 0x10, RZ ;  /* 0x0000001007207819 */ /* 0x001fe200000006ff */
[-C--:B------:R-:W-:Y:S01]  /*ed50*/  FMUL.FTZ R34, R37, R4.reuse ;  /* 0x0000000425227220 */ /* 0x080fe20000410000 */
[C---:B------:R-:W-:Y:S01]  /*ed60*/  FMUL.FTZ R36, R35.reuse, R4 ;  /* 0x0000000423247220 */ /* 0x040fe20000410000 */
[----:B------:R-:W-:Y:S01]  /*ed70*/  FMUL.FTZ R33, R40, R5 ;  /* 0x0000000528217220 */ /* 0x000fe20000410000 */
[----:B------:R-:W-:Y:S01]  /*ed80*/  LOP3.LUT R6, R6, 0xffff0000, RZ, 0xc0, !PT ;  /* 0xffff000006067812 */ /* 0x000fe200078ec0ff */
[----:B------:R-:W-:Y:S01]  /*ed90*/  FFMA.FTZ R4, R35, R29, -R34 ;  /* 0x0000001d23047223 */ /* 0x000fe20000010822 */
[C---:B------:R-:W-:Y:S01]  /*eda0*/  FMUL.FTZ R35, R38.reuse, R5 ;  /* 0x0000000526237220 */ /* 0x040fe20000410000 */
[----:B------:R-:W-:Y:S01]  /*edb0*/  LOP3.LUT R7, R7, 0xffff0000, RZ, 0xc0, !PT ;  /* 0xffff000007077812 */ /* 0x000fe200078ec0ff */
[----:B------:R-:W-:Y:S01]  /*edc0*/  FFMA.FTZ R5, R38, R30, -R33 ;  /* 0x0000001e26057223 */ /* 0x000fe20000010821 */
[----:B------:R-:W-:Y:S01]  /*edd0*/  FFMA.FTZ R29, R37, R29, R36 ;  /* 0x0000001d251d7223 */ /* 0x000fe20000010024 */
[C---:B------:R-:W-:Y:S01]  /*ede0*/  LOP3.LUT R38, R15.reuse, 0xffff0000, RZ, 0xc0, !PT ;  /* 0xffff00000f267812 */ /* 0x040fe200078ec0ff */
[----:B------:R-:W-:-:S02]  /*edf0*/  IMAD.U32 R37, R15, 0x10000, RZ ;  /* 0x000100000f257824 */ /* 0x000fc400078e00ff */
        /* <DEDUP_REMOVED lines=9> */
[----:B------:R-:W-:Y:S02]  /*ee90*/  F2FP.BF16.F32.PACK_AB R4, R29, R4 ;  /* 0x000000041d04723e */ /* 0x000fe400000010ff */
[----:B------:R-:W-:-:S02]  /*eea0*/  F2FP.BF16.F32.PACK_AB R5, R30, R5 ;  /* 0x000000051e05723e */ /* 0x000fc400000010ff */
[----:B------:R-:W-:Y:S02]  /*eeb0*/  F2FP.BF16.F32.PACK_AB R6, R31, R6 ;  /* 0x000000061f06723e */ /* 0x000fe400000010ff */
[----:B------:R-:W-:-:S05]  /*eec0*/  F2FP.BF16.F32.PACK_AB R7, R32, R7 ;  /* 0x000000072007723e */ /* 0x000fca00000010ff */
[----:B------:R2:W-:Y:S02]  /*eed0*/  STS.128 [R41+0x6000], R4 ;  /* 0x0060000429007388 */ /* 0x0005e40000000c00 */
.L_x_602:
[----:B------:R-:W-:Y:S05]  /*eee0*/  BSYNC B2 ;  /* 0x0000000000027941 */ /* 0x000fea0003800000 */
.L_x_601:
        /* <DEDUP_REMOVED lines=42> */
.L_x_604:
[----:B------:R-:W-:Y:S05]  /*f190*/  BSYNC B2 ;  /* 0x0000000000027941 */ /* 0x000fea0003800000 */
.L_x_603:
        /* <DEDUP_REMOVED lines=41> */
.L_x_598:
[----:B------:R-:W-:Y:S05]  /*f430*/  BSYNC B1 ;  /* 0x0000000000017941 */ /* 0x000fea0003800000 */
.L_x_597:
[----:B-1234-:R-:W-:-:S05]  /*f440*/  VIADD R5, R224, 0x60 ;  /* 0x00000060e0057836 */ /* 0x01efca0000000000 */
[----:B------:R-:W-:-:S13]  /*f450*/  ISETP.GE.AND P0, PT, R5, R28, PT ;  /* 0x0000001c0500720c */ /* 0x000fda0003f06270 */
[----:B------:R-:W-:Y:S05]  /*f460*/  @P0 BRA `(.L_x_605) ;  /* 0x0000004400600947 */ /* 0x000fea0003800000 */
[----:B------:R-:W2:Y:S01]  /*f470*/  LDL R6, [R1+0x6c] ;  /* 0x00006c0001067983 */ /* 0x000ea20000100800 */
[----:B------:R-:W1:Y:S03]  /*f480*/  LDC R5, c[0x0][0x3f4] ;  /* 0x0000fd00ff057b82 */ /* 0x000e660000000800 */
[----:B------:R-:W3:Y:S01]  /*f490*/  LDL R4, [R1+0x68] ;  /* 0x0000680001047983 */ /* 0x000ee20000100800 */
[----:B------:R-:W-:Y:S01]  /*f4a0*/  BSSY B1, `(.L_x_606) ;  /* 0x000002e000017945 */ /* 0x000fe20003800000 */
[-C--:B-1----:R-:W-:Y:S02]  /*f4b0*/  ISETP.GE.AND P0, PT, R216, R5.reuse, PT ;  /* 0x00000005d800720c */ /* 0x082fe40003f06270 */
[-C--:B------:R-:W-:Y:S02]  /*f4c0*/  ISETP.GE.AND P1, PT, R221, R5.reuse, PT ;  /* 0x00000005dd00720c */ /* 0x080fe40003f26270 */
[----:B------:R-:W-:-:S02]  /*f4d0*/  ISETP.GE.AND P2, PT, R220, R5, PT ;  /* 0x00000005dc00720c */ /* 0x000fc40003f46270 */
[----:B------:R-:W-:Y:S02]  /*f4e0*/  ISETP.GE.AND P3, PT, R222, R5, PT ;  /* 0x00000005de00720c */ /* 0x000fe40003f66270 */
[----:B--2---:R-:W-:-:S13]  /*f4f0*/  R2UR UR4, R6 ;  /* 0x00000000060472ca */ /* 0x004fda00000e0000 */
[----:B---3--:R-:W-:Y:S01]  /*f500*/  LEA R28, R4, UR4, 0x1 ;  /* 0x00000004041c7c11 */ /* 0x008fe2000f8e08ff */
[----:B------:R-:W-:Y:S06]  /*f510*/  @P0 BRA `(.L_x_607) ;  /* 0x0000000000980947 */ /* 0x000fec0003800000 */
[----:B------:R-:W1:Y:S01]  /*f520*/  LDS.128 R4, [R28+0x3000] ;  /* 0x003000001c047984 */ /* 0x000e620000000c00 */
[C---:B------:R-:W-:Y:S01]  /*f530*/  IMAD.U32 R35, R26.reuse, 0x10000, RZ ;  /* 0x000100001a237824 */ /* 0x040fe200078e00ff */
[----:B------:R-:W-:Y:S01]  /*f540*/  LOP3.LUT R38, R26, 0xffff0000, RZ, 0xc0, !PT ;  /* 0xffff00001a267812 */ /* 0x000fe200078ec0ff */
[C---:B------:R-:W-:Y:S01]  /*f550*/  IMAD.U32 R33, R24.reuse, 0x10000, RZ ;  /* 0x0001000018217824 */ /* 0x040fe200078e00ff */
[----:B------:R-:W-:Y:S02]  /*f560*/  LOP3.LUT R36, R24, 0xffff0000, RZ, 0xc0, !PT ;  /* 0xffff000018247812 */ /* 0x000fe400078ec0ff */
[----:B------:R-:W-:Y:S01]  /*f570*/  LOP3.LUT R40, R27, 0xffff0000, RZ, 0xc0, !PT ;  /* 0xffff00001b287812 */ /* 0x000fe200078ec0ff */
[C---:B-1----:R-:W-:Y:S01]  /*f580*/  IMAD.U32 R29, R4.reuse, 0x10000, RZ ;  /* 0x00010000041d7824 */ /* 0x042fe200078e00ff */
[----:B------:R-:W-:Y:S01]  /*f590*/  LOP3.LUT R4, R4, 0xffff0000, RZ, 0xc0, !PT ;  /* 0xffff000004047812 */ /* 0x000fe200078ec0ff */
[C---:B------:R-:W-:Y:S01]  /*f5a0*/  IMAD.U32 R30, R5.reuse, 0x10000, RZ ;  /* 0x00010000051e7824 */ /* 0x040fe200078e00ff */
[----:B------:R-:W-:Y:S01]  /*f5b0*/  LOP3.LUT R5, R5, 0xffff0000, RZ, 0xc0, !PT ;  /* 0xffff000005057812 */ /* 0x000fe200078ec0ff */
[----:B------:R-:W-:Y:S01]  /*f5c0*/  IMAD.U32 R26, R7, 0x10000, RZ ;  /* 0x00010000071a7824 */ /* 0x000fe200078e00ff */
[----:B------:R-:W-:Y:S01]  /*f5d0*/  SHF.L.U32 R24, R6, 0x10, RZ ;  /* 0x0000001006187819 */ /* 0x000fe200000006ff */
[-C--:B0-----:R-:W-:Y:S01]  /*f5e0*/  FMUL.FTZ R32, R35, R4.reuse ;  /* 0x0000000423207220 */ /* 0x081fe20000410000 */
[----:B------:R-:W-:Y:S01]  /*f5f0*/  FMUL.FTZ R34, R33, R4 ;  /* 0x0000000421227220 */ /* 0x000fe20000410000 */
[----:B------:R-:W-:Y:S01]  /*f600*/  FMUL.FTZ R31, R38, R5 ;  /* 0x00000005261f7220 */ /* 0x000fe20000410000 */
[----:B------:R-:W-:Y:S01]  /*f610*/  LOP3.LUT R7, R7, 0xffff0000, RZ, 0xc0, !PT ;  /* 0xffff000007077812 */ /* 0x000fe200078ec0ff */
[-C--:B------:R-:W-:Y:S01]  /*f620*/  FFMA.FTZ R4, R33, R29.reuse, -R32 ;  /* 0x0000001d21047223 */ /* 0x080fe20000010820 */
[----:B------:R-:W-:Y:S01]  /*f630*/  FFMA.FTZ R29, R35, R29, R34 ;  /* 0x0000001d231d7223 */ /* 0x000fe20000010022 */
[----:B------:R-:W-:Y:S01]  /*f640*/  FMUL.FTZ R33, R36, R5 ;  /* 0x0000000524217220 */ /* 0x000fe20000410000 */
[----:B------:R-:W-:Y:S01]  /*f650*/  LOP3.LUT R6, R6, 0xffff0000, RZ, 0xc0, !PT ;  /* 0xffff000006067812 */ /* 0x000fe200078ec0ff */
[----:B------:R-:W-:Y:S01]  /*f660*/  FFMA.FTZ R5, R36, R30, -R31 ;  /* 0x0000001e24057223 */ /* 0x000fe2000001081f */
[----:B------:R-:W-:Y:S01]  /*f670*/  LOP3.LUT R34, R25, 0xffff0000, RZ, 0xc0, !PT ;  /* 0xffff000019227812 */ /* 0x000fe200078ec0ff */
[----:B------:R-:W-:-:S02]  /*f680*/  IMAD.U32 R36, R27, 0x10000, RZ ;  /* 0x000100001b247824 */ /* 0x000fc400078e00ff */
[----:B------:R-:W-:Y:S01]  /*f690*/  FFMA.FTZ R30, R38, R30, R33 ;  /* 0x0000001e261e7223 */ /* 0x000fe20000010021 */
[----:B------:R-:W-:Y:S02]  /*f6a0*/  IMAD.U32 R32, R25, 0x10000, RZ ;  /* 0x0001000019207824 */ /* 0x000fe400078e00ff */
[-C--:B------:R-:W-:Y:S01]  /*f6b0*/  FMUL.FTZ R31, R40, R7.reuse ;  /* 0x00000007281f7220 */ /* 0x080fe20000410000 */
[-C--:B------:R-:W-:Y:S01]  /*f6c0*/  FMUL.FTZ R25, R36, R6.reuse ;  /* 0x0000000624197220 */ /* 0x080fe20000410000 */
[----:B------:R-:W-:Y:S01]  /*f6d0*/  FMUL.FTZ R33, R34, R7 ;  /* 0x0000000722217220 */ /* 0x000fe20000410000 */
[----:B------:R-:W-:Y:S01]  /*f6e0*/  FMUL.FTZ R27, R32, R6 ;  /* 0x00000006201b7220 */ /* 0x000fe20000410000 */
[----:B------:R-:W-:Y:S01]  /*f6f0*/  FFMA.FTZ R7, R34, R26, -R31 ;  /* 0x0000001a22077223 */ /* 0x000fe2000001081f */
[----:B------:R-:W-:Y:S01]  /*f700*/  FFMA.FTZ R6, R32, R24, -R25 ;  /* 0x0000001820067223 */ /* 0x000fe20000010819 */
[----:B------:R-:W-:Y:S01]  /*f710*/  FFMA.FTZ R26, R40, R26, R33 ;  /* 0x0000001a281a7223 */ /* 0x000fe20000010021 */
[----:B------:R-:W-:Y:S01]  /*f720*/  FFMA.FTZ R27, R36, R24, R27 ;  /* 0x00000018241b7223 */ /* 0x000fe2000001001b */
[----:B------:R-:W-:-:S02]  /*f730*/  F2FP.BF16.F32.PACK_AB R4, R29, R4 ;  /* 0x000000041d04723e */ /* 0x000fc400000010ff */
[----:B------:R-:W-:Y:S02]  /*f740*/  F2FP.BF16.F32.PACK_AB R5, R30, R5 ;  /* 0x000000051e05723e */ /* 0x000fe400000010ff */
[----:B------:R-:W-:Y:S02]  /*f750*/  F2FP.BF16.F32.PACK_AB R6, R27, R6 ;  /* 0x000000061b06723e */ /* 0x000fe400000010ff */
[----:B------:R-:W-:-:S05]  /*f760*/  F2FP.BF16.F32.PACK_AB R7, R26, R7 ;  /* 0x000000071a07723e */ /* 0x000fca00000010ff */
[----:B------:R1:W-:Y:S02]  /*f770*/  STS.128 [R28+0x3000], R4 ;  /* 0x003000041c007388 */ /* 0x0003e40000000c00 */
.L_x_607:
[----:B------:R-:W-:Y:S05]  /*f780*/  BSYNC B1 ;  /* 0x0000000000017941 */ /* 0x000fea0003800000 */
.L_x_606:
[----:B------:R-:W-:Y:S04]  /*f790*/  BSSY B1, `(.L_x_608) ;  /* 0x0000028000017945 */ /* 0x000fe80003800000 */
[----:B------:R-:W-:Y:S05]  /*f7a0*/  @P1 BRA `(.L_x_609) ;  /* 0x0000000000981947 */ /* 0x000fea0003800000 */
[----:B-1----:R-:W1:Y:S01]  /*f7b0*/  LDS.128 R4, [R28+0x7000] ;  /* 0x007000001c047984 */ /* 0x002e620000000c00 */
[----:B------:R-:W-:Y:S01]  /*f7c0*/  IMAD.U32 R30, R14, 0x10000, RZ ;  /* 0x000100000e1e7824 */ /* 0x000fe200078e00ff */
[C---:B------:R-:W-:Y:S01]  /*f7d0*/  LOP3.LUT R33, R20.reuse, 0xffff0000, RZ, 0xc0, !PT ;  /* 0xffff000014217812 */ /* 0x040fe200078ec0ff */
[----:B0-----:R-:W-:Y:S01]  /*f7e0*/  IMAD.U32 R32, R20, 0x10000, RZ ;  /* 0x0001000014207824 */ /* 0x001fe200078e00ff */
[----:B------:R-:W-:Y:S02]  /*f7f0*/  LOP3.LUT R31, R14, 0xffff0000, RZ, 0xc0, !PT ;  /* 0xffff00000e1f7812 */ /* 0x000fe400078ec0ff */
[----:B------:R-:W-:Y:S01]  /*f800*/  LOP3.LUT R34, R21, 0xffff0000, RZ, 0xc0, !PT ;  /* 0xffff000015227812 */ /* 0x000fe200078ec0ff */
        /* <DEDUP_REMOVED lines=9> */
[----:B------:R-:W-:-:S02]  /*f8a0*/  IMAD.U32 R14, R6, 0x10000, RZ ;  /* 0x00010000060e7824 */ /* 0x000fc400078e00ff */
[-C--:B------:R-:W-:Y:S01]  /*f8b0*/  FFMA.FTZ R4, R30, R24.reuse, -R27 ;  /* 0x000000181e047223 */ /* 0x080fe2000001081b */
[----:B------:R-:W-:Y:S01]  /*f8c0*/  FFMA.FTZ R29, R32, R24, R29 ;  /* 0x00000018201d7223 */ /* 0x000fe2000001001d */
[C---:B------:R-:W-:Y:S01]  /*f8d0*/  FMUL.FTZ R24, R31.reuse, R5 ;  /* 0x000000051f187220 */ /* 0x040fe20000410000 */
[----:B------:R-:W-:Y:S01]  /*f8e0*/  LOP3.LUT R6, R6, 0xffff0000, RZ, 0xc0, !PT ;  /* 0xffff000006067812 */ /* 0x000fe200078ec0ff */
[-C--:B------:R-:W-:Y:S01]  /*f8f0*/  FFMA.FTZ R5, R31, R25.reuse, -R26 ;  /* 0x000000191f057223 */ /* 0x080fe2000001081a */
[----:B------:R-:W-:Y:S01]  /*f900*/  LOP3.LUT R30, R15, 0xffff0000, RZ, 0xc0, !PT ;  /* 0xffff00000f1e7812 */ /* 0x000fe200078ec0ff */
[----:B------:R-:W-:Y:S02]  /*f910*/  IMAD.U32 R32, R21, 0x10000, RZ ;  /* 0x0001000015207824 */ /* 0x000fe400078e00ff */
        /* <DEDUP_REMOVED lines=15> */
.L_x_609:
[----:B------:R-:W-:Y:S05]  /*fa10*/  BSYNC B1 ;  /* 0x0000000000017941 */ /* 0x000fea0003800000 */
.L_x_608:
[----:B------:R-:W-:Y:S04]  /*fa20*/  BSSY B1, `(.L_x_610) ;  /* 0x0000028000017945 */ /* 0x000fe80003800000 */
[----:B------:R-:W-:Y:S05]  /*fa30*/  @P2 BRA `(.L_x_611) ;  /* 0x0000000000982947 */ /* 0x000fea0003800000 */
[----:B-12---:R-:W1:Y:S01]  /*fa40*/  LDS.128 R4, [R28+0xb000] ;  /* 0x00b000001c047984 */ /* 0x006e620000000c00 */
[----:B------:R-:W-:Y:S01]  /*fa50*/  IMAD.U32 R24, R10, 0x10000, RZ ;  /* 0x000100000a187824 */ /* 0x000fe200078e00ff */
[C---:B------:R-:W-:Y:S01]  /*fa60*/  LOP3.LUT R29, R12.reuse, 0xffff0000, RZ, 0xc0, !PT ;  /* 0xffff00000c1d7812 */ /* 0x040fe200078ec0ff */
[----:B------:R-:W-:Y:S01]  /*fa70*/  IMAD.U32 R26, R12, 0x10000, RZ ;  /* 0x000100000c1a7824 */ /* 0x000fe200078e00ff */
        /* <DEDUP_REMOVED lines=34> */
.L_x_611:
[----:B------:R-:W-:Y:S05]  /*fca0*/  BSYNC B1 ;  /* 0x0000000000017941 */ /* 0x000fea0003800000 */
.L_x_610:
[----:B------:R-:W-:Y:S05]  /*fcb0*/  @P3 BRA `(.L_x_605) ;  /* 0x0000003c004c3947 */ /* 0x000fea0003800000 */
[----:B-123--:R-:W1:Y:S01]  /*fcc0*/  LDS.128 R4, [R28+0xf000] ;  /* 0x00f000001c047984 */ /* 0x00ee620000000c00 */
        /* <DEDUP_REMOVED lines=11> */
[-C--:B------:R-:W-:Y:S01]  /*fd80*/  FMUL.FTZ R13, R20, R4.reuse ;  /* 0x00000004140d7220 */ /* 0x080fe20000410000 */
[C---:B------:R-:W-:Y:S01]  /*fd90*/  FMUL.FTZ R15, R14.reuse, R4 ;  /* 0x000000040e0f7220 */ /* 0x040fe20000410000 */
[-C--:B------:R-:W-:Y:S01]  /*fda0*/  FMUL.FTZ R12, R25, R5.reuse ;  /* 0x00000005190c7220 */ /* 0x080fe20000410000 */
[----:B------:R-:W-:Y:S01]  /*fdb0*/  LOP3.LUT R7, R7, 0xffff0000, RZ, 0xc0, !PT ;  /* 0xffff000007077812 */ /* 0x000fe200078ec0ff */
[-C--:B------:R-:W-:Y:S01]  /*fdc0*/  FFMA.FTZ R4, R14, R10.reuse, -R13 ;  /* 0x0000000a0e047223 */ /* 0x080fe2000001080d */
[----:B------:R-:W-:Y:S01]  /*fdd0*/  FFMA.FTZ R15, R20, R10, R15 ;  /* 0x0000000a140f7223 */ /* 0x000fe2000001000f */
[C---:B------:R-:W-:Y:S01]  /*fde0*/  FMUL.FTZ R10, R21.reuse, R5 ;  /* 0x00000005150a7220 */ /* 0x040fe20000410000 */
        /* <DEDUP_REMOVED lines=18> */
[----:B------:R4:W-:Y:S01]  /*ff10*/  STS.128 [R28+0xf000], R4 ;  /* 0x00f000041c007388 */ /* 0x0009e20000000c00 */
[----:B------:R-:W-:Y:S05]  /*ff20*/  BRA `(.L_x_605) ;  /* 0x0000003800b07947 */ /* 0x000fea0003800000 */
.L_x_575:
[----:B------:R-:W-:-:S03]  /*ff30*/  UMOV UR4, 0xffffffff ;  /* 0xffffffff00047882 */ /* 0x000fc60000000000 */
[----:B------:R-:W-:Y:S05]  /*ff40*/  BRA.DIV UR4, `(.L_x_612) ;  /* 0x000001c204ac7947 */ /* 0x000fea000b800000 */
[----:B------:R0:W1:Y:S04]  /*ff50*/  SHFL.IDX PT, R0, R24, RZ, 0x181f ;  /* 0x00181fff18007589 */ /* 0x00006800000e0000 */
[----:B------:R-:W2:Y:S04]  /*ff60*/  SHFL.IDX PT, R30, R30, RZ, 0x181f ;  /* 0x00181fff1e1e7589 */ /* 0x000ea800000e0000 */
[----:B------:R0:W3:Y:S04]  /*ff70*/  SHFL.IDX PT, R3, R27, RZ, 0x181f ;  /* 0x00181fff1b037589 */ /* 0x0000e800000e0000 */
[----:B------:R-:W4:Y:S02]  /*ff80*/  SHFL.IDX PT, R32, R32, RZ, 0x181f ;  /* 0x00181fff20207589 */ /* 0x000f2400000e0000 */
.L_x_862:
        /* <DEDUP_REMOVED lines=11> */
[----:B0-----:R-:W-:Y:S02]  /*10040*/  CS2R R26, SRZ ;  /* 0x00000000001a7805 */ /* 0x001fe4000001ff00 */
[----:B------:R-:W-:Y:S02]  /*10050*/  CS2R R24, SRZ ;  /* 0x0000000000187805 */ /* 0x000fe4000001ff00 */
[----:B-----5:R-:W-:-:S04]  /*10060*/  LEA.HI R12, R21, R21, RZ, 0x1 ;  /* 0x00000015150c7211 */ /* 0x020fc800078f08ff */
[----:B------:R-:W-:Y:S02]  /*10070*/  LOP3.LUT R20, R12, 0xfffffffe, RZ, 0xc0, !PT ;  /* 0xfffffffe0c147812 */ /* 0x000fe400078ec0ff */
[----:B------:R-:W-:-:S03]  /*10080*/  CS2R R12, SRZ ;  /* 0x00000000000c7805 */ /* 0x000fc6000001ff00 */
[----:B------:R-:W-:Y:S01]  /*10090*/  IMAD.IADD R35, R21, 0x1, -R20 ;  /* 0x0000000115237824 */ /* 0x000fe200078e0a14 */
[----:B------:R-:W-:Y:S06]  /*100a0*/  @P0 BRA `(.L_x_614) ;  /* 0x0000000000600947 */ /* 0x000fec0003800000 */
[----:B------:R-:W-:Y:S01]  /*100b0*/  ULDC UR4, c[0x0][0x3f4] ;  /* 0x0000fd0000047ab9 */ /* 0x000fe20000000800 */
[----:B------:R-:W-:Y:S01]  /*100c0*/  ULDC.64 UR6, c[0x0][0x208] ;  /* 0x0000820000067ab9 */ /* 0x000fe20000000a00 */
[----:B------:R-:W-:Y:S02]  /*100d0*/  ISETP.GE.AND P4, PT, R16, UR4, PT ;  /* 0x0000000410007c0c */ /* 0x000fe4000bf86270 */
[----:B------:R-:W-:-:S11]  /*100e0*/  ISETP.GE.AND P5, PT, R214, UR4, PT ;  /* 0x00000004d6007c0c */ /* 0x000fd6000bfa6270 */
[C---:B------:R-:W-:Y:S01]  /*100f0*/  @!P4 IMAD.SHL.U32 R21, R16.reuse, 0x2, RZ ;  /* 0x000000021015c824 */ /* 0x040fe200078e00ff */
[----:B------:R-:W-:Y:S01]  /*10100*/  @!P4 SHF.L.U64.HI R7, R16, 0x1, R17 ;  /* 0x000000011007c819 */ /* 0x000fe20000010211 */
[C---:B------:R-:W-:Y:S01]  /*10110*/  @!P5 IMAD.SHL.U32 R33, R212.reuse, 0x2, RZ ;  /* 0x00000002d421d824 */ /* 0x040fe200078e00ff */
[----:B------:R-:W-:Y:S02]  /*10120*/  @!P5 SHF.L.U64.HI R6, R212, 0x1, R215 ;  /* 0x00000001d406d819 */ /* 0x000fe400000102d7 */
[-C--:B--2---:R-:W-:Y:S02]  /*10130*/  @!P4 IADD3 R4, P0, R30, R21.reuse, RZ ;  /* 0x000000151e04c210 */ /* 0x084fe40007f1e0ff */
[----:B----4-:R-:W-:Y:S02]  /*10140*/  @!P4 IADD3 R20, P1, R32, R21, RZ ;  /* 0x000000152014c210 */ /* 0x010fe40007f3e0ff */
[-C--:B------:R-:W-:Y:S01]  /*10150*/  @!P5 IADD3 R30, P2, R30, R33.reuse, RZ ;  /* 0x000000211e1ed210 */ /* 0x080fe20007f5e0ff */
[--C-:B-1----:R-:W-:Y:S01]  /*10160*/  @!P4 IMAD.X R5, R0, 0x1, R7.reuse, P0 ;  /* 0x000000010005c824 */ /* 0x102fe200000e0607 */
[----:B------:R-:W-:Y:S01]  /*10170*/  @!P5 IADD3 R32, P3, R32, R33, RZ ;  /* 0x000000212020d210 */ /* 0x000fe20007f7e0ff */
[C---:B---3--:R-:W-:Y:S01]  /*10180*/  @!P4 IMAD.X R21, R3.reuse, 0x1, R7, P1 ;  /* 0x000000010315c824 */ /* 0x048fe200008e0607 */
[----:B------:R-:W-:Y:S01]  /*10190*/  CS2R R14, SRZ ;  /* 0x00000000000e7805 */ /* 0x000fe2000001ff00 */
[--C-:B------:R-:W-:Y:S01]  /*101a0*/  @!P5 IMAD.X R31, R0, 0x1, R6.reuse, P2 ;  /* 0x00000001001fd824 */ /* 0x100fe200010e0606 */
[----:B------:R0:W5:Y:S01]  /*101b0*/  @!P4 LD.E.128 R8, desc[UR6][R4.64] ;  /* 0x000000060408c980 */ /* 0x000162000c101d00 */
[----:B------:R-:W-:Y:S01]  /*101c0*/  @!P5 IMAD.X R33, R3, 0x1, R6, P3 ;  /* 0x000000010321d824 */ /* 0x000fe200018e0606 */
[----:B------:R-:W-:-:S02]  /*101d0*/  CS2R R6, SRZ ;  /* 0x0000000000067805 */ /* 0x000fc4000001ff00 */
[----:B------:R-:W-:Y:S01]  /*101e0*/  CS2R R12, SRZ ;  /* 0x00000000000c7805 */ /* 0x000fe2000001ff00 */
[----:B------:R1:W5:Y:S05]  /*101f0*/  @!P4 LD.E.128 R24, desc[UR6][R20.64] ;  /* 0x000000061418c980 */ /* 0x00036a000c101d00 */
[----:B------:R1:W5:Y:S01]  /*10200*/  @!P5 LD.E.128 R12, desc[UR6][R32.64] ;  /* 0x00000006200cd980 */ /* 0x000362000c101d00 */
[----:B0-----:R-:W-:-:S06]  /*10210*/  CS2R R4, SRZ ;  /* 0x0000000000047805 */ /* 0x001fcc000001ff00 */
[----:B------:R1:W5:Y:S02]  /*10220*/  @!P5 LD.E.128 R4, desc[UR6][R30.64] ;  /* 0x000000061e04d980 */ /* 0x000364000c101d00 */
.L_x_614:
[----:B------:R-:W-:Y:S05]  /*10230*/  BSYNC B1 ;  /* 0x0000000000017941 */ /* 0x000fea0003800000 */
.L_x_613:
[----:B-1---5:R-:W-:Y:S01]  /*10240*/  IMAD.MOV.U32 R21, RZ, RZ, R8 ;  /* 0x000000ffff157224 */ /* 0x022fe200078e0008 */
[--C-:B------:R-:W-:Y:S01]  /*10250*/  SHF.R.U64 R52, R8, 0x10, R9.reuse ;  /* 0x0000001008347819 */ /* 0x100fe20000001209 */
[--C-:B--2---:R-:W-:Y:S01]  /*10260*/  IMAD.MOV.U32 R30, RZ, RZ, R9.reuse ;  /* 0x000000ffff1e7224 */ /* 0x104fe200078e0009 */
[----:B------:R-:W-:Y:S01]  /*10270*/  SHF.L.U32 R8, R35, 0x1f, RZ ;  /* 0x0000001f23087819 */ /* 0x000fe200000006ff */
[----:B------:R-:W-:Y:S01]  /*10280*/  IMAD.MOV.U32 R0, RZ, RZ, R4 ;  /* 0x000000ffff007224 */ /* 0x000fe200078e0004 */
[----:B------:R-:W-:Y:S01]  /*10290*/  SHF.R.U32.HI R49, RZ, 0x10, R9 ;  /* 0x00000010ff317819 */ /* 0x000fe20000011609 */
[--C-:B---3--:R-:W-:Y:S01]  /*102a0*/  IMAD.MOV.U32 R3, RZ, RZ, R5.reuse ;  /* 0x000000ffff037224 */ /* 0x108fe200078e0005 */
[----:B------:R-:W0:Y:S01]  /*102b0*/  SYNCS.PHASECHK.TRANS64.TRYWAIT P0, [R23+URZ+0x38800], R8 ;  /* 0x03880008170075a7 */ /* 0x000e22000800017f */
[--C-:B------:R-:W-:Y:S01]  /*102c0*/  SHF.R.U64 R45, R4, 0x10, R5.reuse ;  /* 0x00000010042d7819 */ /* 0x100fe20000001205 */
[----:B------:R-:W-:Y:S01]  /*102d0*/  IMAD.MOV.U32 R31, RZ, RZ, R24 ;  /* 0x000000ffff1f7224 */ /* 0x000fe200078e0018 */
[----:B------:R-:W-:Y:S01]  /*102e0*/  SHF.R.U32.HI R48, RZ, 0x10, R5 ;  /* 0x00000010ff307819 */ /* 0x000fe20000011605 */
[----:B------:R-:W-:Y:S01]  /*102f0*/  IMAD.MOV.U32 R9, RZ, RZ, R10 ;  /* 0x000000ffff097224 */ /* 0x000fe200078e000a */
[----:B------:R-:W-:Y:S01]  /*10300*/  SHF.R.U64 R44, R24, 0x10, R25 ;  /* 0x00000010182c7819 */ /* 0x000fe20000001219 */
[--C-:B------:R-:W-:Y:S01]  /*10310*/  IMAD.MOV.U32 R20, RZ, RZ, R11.reuse ;  /* 0x000000ffff147224 */ /* 0x100fe200078e000b */
[--C-:B------:R-:W-:Y:S01]  /*10320*/  SHF.R.U64 R50, R10, 0x10, R11.reuse ;  /* 0x000000100a327819 */ /* 0x100fe2000000120b */
[----:B------:R-:W-:Y:S01]  /*10330*/  IMAD.MOV.U32 R4, RZ, RZ, R6 ;  /* 0x000000ffff047224 */ /* 0x000fe200078e0006 */
[----:B------:R-:W-:Y:S01]  /*10340*/  SHF.R.U32.HI R47, RZ, 0x10, R11 ;  /* 0x00000010ff2f7819 */ /* 0x000fe2000001160b */
[--C-:B------:R-:W-:Y:S01]  /*10350*/  IMAD.MOV.U32 R5, RZ, RZ, R7.reuse ;  /* 0x000000ffff057224 */ /* 0x100fe200078e0007 */
[----:B------:R-:W-:Y:S01]  /*10360*/  SHF.R.U64 R43, R6, 0x10, R7 ;  /* 0x00000010062b7819 */ /* 0x000fe20000001207 */
[----:B------:R-:W-:Y:S01]  /*10370*/  IMAD.MOV.U32 R35, RZ, RZ, R25 ;  /* 0x000000ffff237224 */ /* 0x000fe200078e0019 */
[----:B------:R-:W-:Y:S01]  /*10380*/  SHF.R.U32.HI R46, RZ, 0x10, R7 ;  /* 0x00000010ff2e7819 */ /* 0x000fe20000011607 */
[----:B----4-:R-:W-:Y:S01]  /*10390*/  IMAD.MOV.U32 R32, RZ, RZ, R26 ;  /* 0x000000ffff207224 */ /* 0x010fe200078e001a */
[----:B------:R-:W-:Y:S01]  /*103a0*/  SHF.R.U32.HI R42, RZ, 0x10, R25 ;  /* 0x00000010ff2a7819 */ /* 0x000fe20000011619 */
[--C-:B------:R-:W-:Y:S01]  /*103b0*/  IMAD.MOV.U32 R33, RZ, RZ, R27.reuse ;  /* 0x000000ffff217224 */ /* 0x100fe200078e001b */
[--C-:B------:R-:W-:Y:S01]  /*103c0*/  SHF.R.U64 R41, R26, 0x10, R27.reuse ;  /* 0x000000101a297819 */ /* 0x100fe2000000121b */
[----:B------:R-:W-:Y:S01]  /*103d0*/  BSSY B1, `(.L_x_615) ;  /* 0x0000019000017945 */ /* 0x000fe20003800000 */
[----:B------:R-:W-:Y:S01]  /*103e0*/  SHF.R.U32.HI R40, RZ, 0x10, R27 ;  /* 0x00000010ff287819 */ /* 0x000fe2000001161b */
[----:B------:R-:W-:Y:S01]  /*103f0*/  IMAD.MOV.U32 R10, RZ, RZ, R12 ;  /* 0x000000ffff0a7224 */ /* 0x000fe200078e000c */
[----:B------:R-:W-:Y:S01]  /*10400*/  VIMNMX R34, R34, 0x80, PT ;  /* 0x0000008022227848 */ /* 0x000fe20003fe0100 */
[----:B------:R-:W-:Y:S01]  /*10410*/  IMAD.MOV.U32 R6, RZ, RZ, R14 ;  /* 0x000000ffff067224 */ /* 0x000fe200078e000e */
[----:B------:R-:W-:Y:S01]  /*10420*/  PRMT R25, R30, 0x5410, R49 ;  /* 0x000054101e197816 */ /* 0x000fe20000000031 */
[----:B------:R-:W-:Y:S01]  /*10430*/  IMAD.MOV.U32 R7, RZ, RZ, R15 ;  /* 0x000000ffff077224 */ /* 0x000fe200078e000f */
[----:B------:R-:W-:-:S02]  /*10440*/  SHF.R.U64 R39, R12, 0x10, R13 ;  /* 0x000000100c277819 */ /* 0x000fc4000000120d */
[----:B------:R-:W-:Y:S02]  /*10450*/  MOV R11, R13 ;  /* 0x0000000d000b7202 */ /* 0x000fe40000000f00 */
[----:B------:R-:W-:Y:S02]  /*10460*/  SHF.R.U32.HI R38, RZ, 0x10, R13 ;  /* 0x00000010ff267819 */ /* 0x000fe4000001160d */
[----:B------:R-:W-:Y:S02]  /*10470*/  PRMT R30, R31, 0x5410, R44 ;  /* 0x000054101f1e7816 */ /* 0x000fe4000000002c */
[--C-:B------:R-:W-:Y:S02]  /*10480*/  SHF.R.U64 R37, R14, 0x10, R15.reuse ;  /* 0x000000100e257819 */ /* 0x100fe4000000120f */
[----:B------:R-:W-:Y:S02]  /*10490*/  SHF.R.U32.HI R36, RZ, 0x10, R15 ;  /* 0x00000010ff247819 */ /* 0x000fe4000001160f */
[----:B------:R-:W-:-:S02]  /*104a0*/  PRMT R24, R21, 0x5410, R52 ;  /* 0x0000541015187816 */ /* 0x000fc40000000034 */
[----:B------:R-:W-:Y:S02]  /*104b0*/  PRMT R26, R9, 0x5410, R50 ;  /* 0x00005410091a7816 */ /* 0x000fe40000000032 */
[----:B------:R-:W-:Y:S02]  /*104c0*/  PRMT R27, R20, 0x5410, R47 ;  /* 0x00005410141b7816 */ /* 0x000fe4000000002f */
[----:B------:R-:W-:Y:S02]  /*104d0*/  PRMT R0, R0, 0x5410, R45 ;  /* 0x0000541000007816 */ /* 0x000fe4000000002d */
[----:B------:R-:W-:Y:S02]  /*104e0*/  ISETP.GE.AND P1, PT, R224, R34, PT ;  /* 0x00000022e000720c */ /* 0x000fe40003f26270 */
[----:B------:R-:W-:Y:S02]  /*104f0*/  PRMT R3, R3, 0x5410, R48 ;  /* 0x0000541003037816 */ /* 0x000fe40000000030 */
[----:B------:R-:W-:-:S02]  /*10500*/  PRMT R12, R4, 0x5410, R43 ;  /* 0x00005410040c7816 */ /* 0x000fc4000000002b */
[----:B------:R-:W-:Y:S02]  /*10510*/  PRMT R13, R5, 0x5410, R46 ;  /* 0x00005410050d7816 */ /* 0x000fe4000000002e */
[----:B------:R-:W-:Y:S02]  /*10520*/  PRMT R31, R35, 0x5410, R42 ;  /* 0x00005410231f7816 */ /* 0x000fe4000000002a */
[----:B------:R-:W-:Y:S02]  /*10530*/  PRMT R32, R32, 0x5410, R41 ;  /* 0x0000541020207816 */ /* 0x000fe40000000029 */
[----:B------:R-:W-:Y:S01]  /*10540*/  PRMT R33, R33, 0x5410, R40 ;  /* 0x0000541021217816 */ /* 0x000fe20000000028 */
[----:B0-----:R-:W-:Y:S06]  /*10550*/  @!P0 BRA `(.L_x_616) ;  /* 0x000001bc009c8947 */ /* 0x001fec0003800000 */
.L_x_863:
[----:B------:R-:W-:Y:S05]  /*10560*/  BSYNC B1 ;  /* 0x0000000000017941 */ /* 0x000fea0003800000 */
.L_x_615:
        /* <DEDUP_REMOVED lines=9> */
[C---:B------:R-:W-:Y:S01]  /*10600*/  IMAD.SHL.U32 R56, R224.reuse, 0x40, RZ ;  /* 0x00000040e0387824 */ /* 0x040fe200078e00ff */
[----:B------:R-:W-:Y:S01]  /*10610*/  BSSY B2, `(.L_x_619) ;  /* 0x0000064000027945 */ /* 0x000fe20003800000 */
[----:B------:R-:W-:-:S03]  /*10620*/  IMAD.SHL.U32 R58, R224, 0x40, RZ ;  /* 0x00000040e03a7824 */ /* 0x000fc600078e00ff */
[----:B------:R-:W-:Y:S02]  /*10630*/  LOP3.LUT R56, R56, 0x1c0, RZ, 0xc0, !PT ;  /* 0x000001c038387812 */ /* 0x000fe400078ec0ff */
[----:B------:R-:W-:Y:S02]  /*10640*/  LOP3.LUT R58, R58, 0x1c0, RZ, 0xc0, !PT ;  /* 0x000001c03a3a7812 */ /* 0x000fe400078ec0ff */
[----:B------:R-:W-:Y:S02]  /*10650*/  SHF.R.U32.HI R56, RZ, 0x3, R56 ;  /* 0x00000003ff387819 */ /* 0x000fe40000011638 */
[-C--:B--2---:R-:W-:Y:S02]  /*10660*/  ISETP.GE.AND P0, PT, R16, R35.reuse, PT ;  /* 0x000000231000720c */ /* 0x084fe40003f06270 */
[----:B------:R-:W-:-:S11]  /*10670*/  ISETP.GE.AND P1, PT, R214, R35, PT ;  /* 0x00000023d600720c */ /* 0x000fd60003f26270 */
[----:B-1----:R-:W-:Y:S05]  /*10680*/  @P0 BRA `(.L_x_620) ;  /* 0x0000000400700947 */ /* 0x002fea0003800000 */
[----:B------:R-:W2:Y:S01]  /*10690*/  LDL R9, [R1+0x68] ;  /* 0x0000680001097983 */ /* 0x000ea20000100800 */
[----:B------:R-:W-:Y:S01]  /*106a0*/  LEA.HI R4, R29, R28, RZ, 0x3 ;  /* 0x0000001c1d047211 */ /* 0x000fe200078f18ff */
[----:B------:R-:W-:Y:S01]  /*106b0*/  IMAD.U32 R49, R30, 0x10000, RZ ;  /* 0x000100001e317824 */ /* 0x000fe200078e00ff */
[----:B-----5:R-:W-:Y:S01]  /*106c0*/  R2UR UR4, R60 ;  /* 0x000000003c0472ca */ /* 0x020fe200000e0000 */
[----:B------:R-:W-:Y:S01]  /*106d0*/  IMAD.U32 R47, R24, 0x10000, RZ ;  /* 0x00010000182f7824 */ /* 0x000fe200078e00ff */
[----:B------:R-:W-:Y:S02]  /*106e0*/  LOP3.LUT R5, R4, 0xfffffff8, RZ, 0xc0, !PT ;  /* 0xfffffff804057812 */ /* 0x000fe400078ec0ff */
[----:B------:R-:W-:-:S03]  /*106f0*/  LOP3.LUT R51, R30, 0xffff0000, RZ, 0xc0, !PT ;  /* 0xffff00001e337812 */ /* 0x000fc600078ec0ff */
[----:B------:R-:W-:-:S05]  /*10700*/  IMAD.IADD R4, R28, 0x1, -R5 ;  /* 0x000000011c047824 */ /* 0x000fca00078e0a05 */
[----:B------:R-:W-:-:S04]  /*10710*/  LEA.HI R4, R35, R4, RZ, 0x1d ;  /* 0x0000000423047211 */ /* 0x000fc800078fe8ff */
[----:B------:R-:W-:Y:S01]  /*10720*/  SHF.R.S32.HI R7, RZ, 0x1f, R4 ;  /* 0x0000001fff077819 */ /* 0x000fe20000011404 */
[----:B------:R-:W-:-:S03]  /*10730*/  IMAD.SHL.U32 R5, R4, 0x8, RZ ;  /* 0x0000000804057824 */ /* 0x000fc600078e00ff */
[----:B------:R-:W-:Y:S02]  /*10740*/  LEA.HI R7, R7, R4, RZ, 0x3 ;  /* 0x0000000407077211 */ /* 0x000fe400078f18ff */
[----:B------:R-:W-:-:S03]  /*10750*/  LOP3.LUT R5, R58, 0x38, R5, 0xf8, !PT ;  /* 0x000000383a057812 */ /* 0x000fc600078ef805 */
[----:B------:R-:W-:Y:S01]  /*10760*/  IMAD.SHL.U32 R7, R7, 0x400, RZ ;  /* 0x0000040007077824 */ /* 0x000fe200078e00ff */
[----:B------:R-:W-:-:S04]  /*10770*/  LOP3.LUT R4, R5, R56, RZ, 0x3c, !PT ;  /* 0x0000003805047212 */ /* 0x000fc800078e3cff */
[----:B------:R-:W-:-:S04]  /*10780*/  LOP3.LUT R7, R7, 0x7fffe000, RZ, 0xc0, !PT ;  /* 0x7fffe00007077812 */ /* 0x000fc800078ec0ff */
[----:B0-----:R-:W-:-:S05]  /*10790*/  IADD3 R8, R4, R7, R54 ;  /* 0x0000000704087210 */ /* 0x001fca0007ffe036 */
[----:B------:R-:W-:Y:S01]  /*107a0*/  IMAD R37, R8, 0x2, R23 ;  /* 0x0000000208257824 */ /* 0x000fe200078e0217 */
[----:B--2---:R-:W-:-:S04]  /*107b0*/  LEA R36, R9, UR4, 0x1 ;  /* 0x0000000409247c11 */ /* 0x004fc8000f8e08ff */
[----:B------:R-:W0:Y:S04]  /*107c0*/  LDS.128 R8, [R37+0x14400] ;  /* 0x0144000025087984 */ /* 0x000e280000000c00 */
[----:B------:R-:W1:Y:S01]  /*107d0*/  LDS.128 R4, [R36] ;  /* 0x0000000024047984 */ /* 0x000e620000000c00 */
[C---:B0-----:R-:W-:Y:S01]  /*107e0*/  IMAD.U32 R42, R8.reuse, 0x10000, RZ ;  /* 0x00010000082a7824 */ /* 0x041fe200078e00ff */
[----:B------:R-:W-:Y:S01]  /*107f0*/  LOP3.LUT R8, R8, 0xffff0000, RZ, 0xc0, !PT ;  /* 0xffff000008087812 */ /* 0x000fe200078ec0ff */
[C---:B------:R-:W-:Y:S01]  /*10800*/  IMAD.U32 R43, R9.reuse, 0x10000, RZ ;  /* 0x00010000092b7824 */ /* 0x040fe200078e00ff */
[----:B------:R-:W-:Y:S01]  /*10810*/  LOP3.LUT R9, R9, 0xffff0000, RZ, 0xc0, !PT ;  /* 0xffff000009097812 */ /* 0x000fe200078ec0ff */
[----:B-1----:R-:W-:Y:S02]  /*10820*/  IMAD.U32 R38, R4, 0x10000, RZ ;  /* 0x0001000004267824 */ /* 0x002fe400078e00ff */
[C---:B------:R-:W-:Y:S01]  /*10830*/  FMUL.FTZ R53, R42.reuse, R49 ;  /* 0x000000312a357220 */ /* 0x040fe20000410000 */
[----:B------:R-:W-:Y:S01]  /*10840*/  FMUL.FTZ R55, R42, R47 ;  /* 0x0000002f2a377220 */ /* 0x000fe20000410000 */
[----:B------:R-:W-:Y:S01]  /*10850*/  LOP3.LUT R4, R4, 0xffff0000, RZ, 0xc0, !PT ;  /* 0xffff000004047812 */ /* 0x000fe200078ec0ff */
[----:B------:R-:W-:Y:S01]  /*10860*/  FMUL.FTZ R57, R8, R51 ;  /* 0x0000003308397220 */ /* 0x000fe20000410000 */
[----:B------:R-:W-:Y:S01]  /*10870*/  FFMA.FTZ R53, R38, R47, -R53 ;  /* 0x0000002f26357223 */ /* 0x000fe20000010835 */
[----:B------:R-:W-:Y:S01]  /*10880*/  LOP3.LUT R47, R24, 0xffff0000, RZ, 0xc0, !PT ;  /* 0xffff0000182f7812 */ /* 0x000fe200078ec0ff */
[----:B------:R-:W-:Y:S01]  /*10890*/  FFMA.FTZ R55, R38, R49, R55 ;  /* 0x0000003126377223 */ /* 0x000fe20000010037 */
[----:B------:R-:W-:-:S02]  /*108a0*/  IMAD.U32 R42, R31, 0x10000, RZ ;  /* 0x000100001f2a7824 */ /* 0x000fc400078e00ff */
[----:B------:R-:W-:Y:S02]  /*108b0*/  IMAD.U32 R38, R25, 0x10000, RZ ;  /* 0x0001000019267824 */ /* 0x000fe400078e00ff */
[-C--:B------:R-:W-:Y:S01]  /*108c0*/  FMUL.FTZ R49, R8, R47.reuse ;  /* 0x0000002f08317220 */ /* 0x080fe20000410000 */
[----:B------:R-:W-:Y:S01]  /*108d0*/  FFMA.FTZ R46, R4, R47, -R57 ;  /* 0x0000002f042e7223 */ /* 0x000fe20000010839 */
[----:B------:R-:W-:Y:S02]  /*108e0*/  IMAD.U32 R39, R5, 0x10000, RZ ;  /* 0x0001000005277824 */ /* 0x000fe400078e00ff */
[C---:B------:R-:W-:Y:S01]  /*108f0*/  FMUL.FTZ R8, R43.reuse, R42 ;  /* 0x0000002a2b087220 */ /* 0x040fe20000410000 */
[----:B------:R-:W-:Y:S02]  /*10900*/  IMAD.U32 R44, R10, 0x10000, RZ ;  /* 0x000100000a2c7824 */ /* 0x000fe400078e00ff */
[----:B------:R-:W-:Y:S01]  /*10910*/  FMUL.FTZ R57, R43, R38 ;  /* 0x000000262b397220 */ /* 0x000fe20000410000 */
[----:B------:R-:W-:-:S02]  /*10920*/  IMAD.U32 R47, R32, 0x10000, RZ ;  /* 0x00010000202f7824 */ /* 0x000fc400078e00ff */
[----:B------:R-:W-:Y:S01]  /*10930*/  FFMA.FTZ R48, R4, R51, R49 ;  /* 0x0000003304307223 */ /* 0x000fe20000010031 */
[----:B------:R-:W-:Y:S01]  /*10940*/  IMAD.U32 R40, R6, 0x10000, RZ ;  /* 0x0001000006287824 */ /* 0x000fe200078e00ff */
[----:B------:R-:W-:Y:S01]  /*10950*/  LOP3.LUT R10, R10, 0xffff0000, RZ, 0xc0, !PT ;  /* 0xffff00000a0a7812 */ /* 0x000fe200078ec0ff */
[C---:B------:R-:W-:Y:S01]  /*10960*/  FFMA.FTZ R50, R39.reuse, R38, -R8 ;  /* 0x0000002627327223 */ /* 0x040fe20000010808 */
[----:B------:R-:W-:Y:S02]  /*10970*/  IMAD.U32 R43, R26, 0x10000, RZ ;  /* 0x000100001a2b7824 */ /* 0x000fe400078e00ff */
[----:B------:R-:W-:Y:S01]  /*10980*/  FFMA.FTZ R57, R39, R42, R57 ;  /* 0x0000002a27397223 */ /* 0x000fe20000010039 */
[----:B------:R-:W-:Y:S01]  /*10990*/  FMUL.FTZ R51, R44, R47 ;  /* 0x0000002f2c337220 */ /* 0x000fe20000410000 */
[----:B------:R-:W-:Y:S01]  /*109a0*/  LOP3.LUT R49, R32, 0xffff0000, RZ, 0xc0, !PT ;  /* 0xffff000020317812 */ /* 0x000fe200078ec0ff */
[----:B------:R-:W-:Y:S01]  /*109b0*/  IMAD.U32 R45, R11, 0x10000, RZ ;  /* 0x000100000b2d7824 */ /* 0x000fe200078e00ff */
[----:B------:R-:W-:Y:S01]  /*109c0*/  LOP3.LUT R39, R26, 0xffff0000, RZ, 0xc0, !PT ;  /* 0xffff00001a277812 */ /* 0x000fe200078ec0ff */
[----:B------:R-:W-:Y:S01]  /*109d0*/  IMAD.U32 R38, R33, 0x10000, RZ ;  /* 0x0001000021267824 */ /* 0x000fe200078e00ff */
[----:B------:R-:W-:Y:S01]  /*109e0*/  LOP3.LUT R6, R6, 0xffff0000, RZ, 0xc0, !PT ;  /* 0xffff000006067812 */ /* 0x000fe200078ec0ff */
[-C--:B------:R-:W-:Y:S01]  /*109f0*/  FMUL.FTZ R59, R44, R43.reuse ;  /* 0x0000002b2c3b7220 */ /* 0x080fe20000410000 */
[----:B------:R-:W-:Y:S01]  /*10a00*/  FFMA.FTZ R51, R40, R43, -R51 ;  /* 0x0000002b28337223 */ /* 0x000fe20000010833 */
[----:B------:R-:W-:Y:S01]  /*10a10*/  SHF.L.U32 R4, R27, 0x10, RZ ;  /* 0x000000101b047819 */ /* 0x000fe200000006ff */
[----:B------:R-:W-:Y:S01]  /*10a20*/  FMUL.FTZ R43, R10, R49 ;  /* 0x000000310a2b7220 */ /* 0x000fe20000410000 */
[----:B------:R-:W-:-:S02]  /*10a30*/  IMAD.U32 R41, R7, 0x10000, RZ ;  /* 0x0001000007297824 */ /* 0x000fc400078e00ff */
[----:B------:R-:W-:Y:S01]  /*10a40*/  FMUL.FTZ R10, R10, R39 ;  /* 0x000000270a0a7220 */ /* 0x000fe20000410000 */
[----:B------:R-:W-:Y:S01]  /*10a50*/  FMUL.FTZ R8, R45, R38 ;  /* 0x000000262d087220 */ /* 0x000fe20000410000 */
[----:B------:R-:W-:Y:S01]  /*10a60*/  FFMA.FTZ R59, R40, R47, R59 ;  /* 0x0000002f283b7223 */ /* 0x000fe2000001003b */
[C---:B------:R-:W-:Y:S01]  /*10a70*/  FFMA.FTZ R40, R6.reuse, R39, -R43 ;  /* 0x0000002706287223 */ /* 0x040fe2000001082b */
[----:B------:R-:W-:Y:S01]  /*10a80*/  FFMA.FTZ R42, R6, R49, R10 ;  /* 0x00000031062a7223 */ /* 0x000fe2000001000a */
[-C--:B------:R-:W-:Y:S01]  /*10a90*/  FFMA.FTZ R43, R41, R4.reuse, -R8 ;  /* 0x00000004292b7223 */ /* 0x080fe20000010808 */
[----:B------:R-:W-:Y:S01]  /*10aa0*/  LOP3.LUT R11, R11, 0xffff0000, RZ, 0xc0, !PT ;  /* 0xffff00000b0b7812 */ /* 0x000fe200078ec0ff */
[----:B------:R-:W-:Y:S01]  /*10ab0*/  FMUL.FTZ R44, R45, R4 ;  /* 0x000000042d2c7220 */ /* 0x000fe20000410000 */
[----:B------:R-:W-:Y:S02]  /*10ac0*/  LOP3.LUT R8, R31, 0xffff0000, RZ, 0xc0, !PT ;  /* 0xffff00001f087812 */ /* 0x000fe400078ec0ff */
[----:B------:R-:W-:Y:S01]  /*10ad0*/  LOP3.LUT R10, R33, 0xffff0000, RZ, 0xc0, !PT ;  /* 0xffff0000210a7812 */ /* 0x000fe200078ec0ff */
[----:B------:R-:W-:Y:S01]  /*10ae0*/  FFMA.FTZ R44, R41, R38, R44 ;  /* 0x00000026292c7223 */ /* 0x000fe2000001002c */
[----:B------:R-:W-:Y:S01]  /*10af0*/  LOP3.LUT R4, R25, 0xffff0000, RZ, 0xc0, !PT ;  /* 0xffff000019047812 */ /* 0x000fe200078ec0ff */
[----:B------:R-:W-:Y:S01]  /*10b00*/  FMUL.FTZ R38, R9, R8 ;  /* 0x0000000809267220 */ /* 0x000fe20000410000 */
[----:B------:R-:W-:Y:S01]  /*10b10*/  LOP3.LUT R6, R27, 0xffff0000, RZ, 0xc0, !PT ;  /* 0xffff00001b067812 */ /* 0x000fe200078ec0ff */
[----:B------:R-:W-:Y:S01]  /*10b20*/  FMUL.FTZ R52, R11, R10 ;  /* 0x0000000a0b347220 */ /* 0x000fe20000410000 */
[----:B------:R-:W-:Y:S01]  /*10b30*/  LOP3.LUT R5, R5, 0xffff0000, RZ, 0xc0, !PT ;  /* 0xffff000005057812 */ /* 0x000fe200078ec0ff */
[----:B------:R-:W-:Y:S01]  /*10b40*/  FMUL.FTZ R39, R9, R4 ;  /* 0x0000000409277220 */ /* 0x000fe20000410000 */
[----:B------:R-:W-:Y:S01]  /*10b50*/  LOP3.LUT R7, R7, 0xffff0000, RZ, 0xc0, !PT ;  /* 0xffff000007077812 */ /* 0x000fe200078ec0ff */
[----:B------:R-:W-:-:S02]  /*10b60*/  FMUL.FTZ R11, R11, R6 ;  /* 0x000000060b0b7220 */ /* 0x000fc40000410000 */
[C---:B------:R-:W-:Y:S01]  /*10b70*/  FFMA.FTZ R9, R5.reuse, R4, -R38 ;  /* 0x0000000405097223 */ /* 0x040fe20000010826 */
[----:B------:R-:W-:Y:S01]  /*10b80*/  FFMA.FTZ R38, R5, R8, R39 ;  /* 0x0000000805267223 */ /* 0x000fe20000010027 */
[C---:B------:R-:W-:Y:S01]  /*10b90*/  FFMA.FTZ R52, R7.reuse, R6, -R52 ;  /* 0x0000000607347223 */ /* 0x040fe20000010834 */
[----:B------:R-:W-:Y:S01]  /*10ba0*/  FFMA.FTZ R11, R7, R10, R11 ;  /* 0x0000000a070b7223 */ /* 0x000fe2000001000b */
[----:B------:R-:W-:Y:S02]  /*10bb0*/  F2FP.BF16.F32.PACK_AB R6, R40, R51 ;  /* 0x000000332806723e */ /* 0x000fe400000010ff */
[----:B------:R-:W-:Y:S02]  /*10bc0*/  F2FP.BF16.F32.PACK_AB R4, R46, R53 ;  /* 0x000000352e04723e */ /* 0x000fe400000010ff */
[----:B------:R-:W-:Y:S02]  /*10bd0*/  F2FP.BF16.F32.PACK_AB R5, R9, R50 ;  /* 0x000000320905723e */ /* 0x000fe400000010ff */
[----:B------:R-:W-:-:S02]  /*10be0*/  F2FP.BF16.F32.PACK_AB R7, R52, R43 ;  /* 0x0000002b3407723e */ /* 0x000fc400000010ff */
[----:B------:R-:W-:Y:S02]  /*10bf0*/  F2FP.BF16.F32.PACK_AB R10, R42, R59 ;  /* 0x0000003b2a0a723e */ /* 0x000fe400000010ff */
[----:B------:R-:W-:Y:S01]  /*10c00*/  F2FP.BF16.F32.PACK_AB R8, R48, R55 ;  /* 0x000000373008723e */ /* 0x000fe200000010ff */
[----:B------:R1:W-:Y:S01]  /*10c10*/  STS.128 [R36], R4 ;  /* 0x0000000424007388 */ /* 0x0003e20000000c00 */
[----:B------:R-:W-:Y:S02]  /*10c20*/  F2FP.BF16.F32.PACK_AB R9, R38, R57 ;  /* 0x000000392609723e */ /* 0x000fe400000010ff */
[----:B------:R-:W-:-:S05]  /*10c30*/  F2FP.BF16.F32.PACK_AB R11, R11, R44 ;  /* 0x0000002c0b0b723e */ /* 0x000fca00000010ff */
[----:B------:R1:W-:Y:S02]  /*10c40*/  STS.128 [R37+0x14400], R8 ;  /* 0x0144000825007388 */ /* 0x0003e40000000c00 */
.L_x_620:
[----:B------:R-:W-:Y:S05]  /*10c50*/  BSYNC B2 ;  /* 0x0000000000027941 */ /* 0x000fea0003800000 */
.L_x_619:
[----:B------:R-:W-:Y:S05]  /*10c60*/  @P1 BRA `(.L_x_618) ;  /* 0x0000000400841947 */ /* 0x000fea0003800000 */
[----:B-1----:R-:W-:Y:S01]  /*10c70*/  SHF.R.S32.HI R5, RZ, 0x1f, R214 ;  /* 0x0000001fff057819 */ /* 0x002fe200000114d6 */
[----:B------:R-:W-:Y:S01]  /*10c80*/  IMAD.U32 R48, R14, 0x10000, RZ ;  /* 0x000100000e307824 */ /* 0x000fe200078e00ff */
[----:B-----5:R-:W-:Y:S01]  /*10c90*/  R2UR UR4, R60 ;  /* 0x000000003c0472ca */ /* 0x020fe200000e0000 */
[----:B------:R-:W-:Y:S01]  /*10ca0*/  IMAD.U32 R46, R0, 0x10000, RZ ;  /* 0x00010000002e7824 */ /* 0x000fe200078e00ff */
[CC--:B------:R-:W-:Y:S02]  /*10cb0*/  LEA.HI R4, R5.reuse, R214.reuse, RZ, 0x3 ;  /* 0x000000d605047211 */ /* 0x0c0fe400078f18ff */
[----:B------:R-:W-:Y:S02]  /*10cc0*/  LEA.HI R5, R5, R214, RZ, 0x6 ;  /* 0x000000d605057211 */ /* 0x000fe400078f30ff */
[--C-:B------:R-:W-:Y:S02]  /*10cd0*/  SHF.R.S32.HI R6, RZ, 0x3, R4.reuse ;  /* 0x00000003ff067819 */ /* 0x100fe40000011404 */
[----:B------:R-:W-:Y:S01]  /*10ce0*/  LOP3.LUT R4, R58, 0x38, R4, 0xf8, !PT ;  /* 0x000000383a047812 */ /* 0x000fe200078ef804 */
[----:B------:R-:W-:Y:S01]  /*10cf0*/  IMAD.SHL.U32 R5, R5, 0x80, RZ ;  /* 0x0000008005057824 */ /* 0x000fe200078e00ff */
[----:B------:R-:W-:-:S02]  /*10d00*/  LEA.HI R35, R35, R6, RZ, 0x1d ;  /* 0x0000000623237211 */ /* 0x000fc400078fe8ff */
[----:B0-----:R-:W-:Y:S02]  /*10d10*/  LOP3.LUT R8, R4, R56, RZ, 0x3c, !PT ;  /* 0x0000003804087212 */ /* 0x001fe400078e3cff */
[----:B------:R-:W-:Y:S01]  /*10d20*/  SHF.R.S32.HI R6, RZ, 0x1f, R35 ;  /* 0x0000001fff067819 */ /* 0x000fe20000011423 */
[----:B------:R-:W-:Y:S01]  /*10d30*/  IMAD.SHL.U32 R4, R35, 0x8, RZ ;  /* 0x0000000823047824 */ /* 0x000fe200078e00ff */
[----:B------:R-:W-:Y:S02]  /*10d40*/  LOP3.LUT R5, R5, 0xffffe000, RZ, 0xc0, !PT ;  /* 0xffffe00005057812 */ /* 0x000fe400078ec0ff */
[----:B------:R-:W-:Y:S02]  /*10d50*/  LEA.HI R6, R6, R35, RZ, 0x3 ;  /* 0x0000002306067211 */ /* 0x000fe400078f18ff */
[----:B------:R-:W-:Y:S02]  /*10d60*/  IADD3 R5, R8, R5, R54 ;  /* 0x0000000508057210 */ /* 0x000fe40007ffe036 */
[----:B------:R-:W-:Y:S01]  /*10d70*/  LOP3.LUT R4, R58, 0x38, R4, 0xf8, !PT ;  /* 0x000000383a047812 */ /* 0x000fe200078ef804 */
[----:B------:R-:W-:Y:S01]  /*10d80*/  IMAD.SHL.U32 R6, R6, 0x400, RZ ;  /* 0x0000040006067824 */ /* 0x000fe200078e00ff */
[----:B------:R-:W-:-:S02]  /*10d90*/  LEA R35, R5, UR4, 0x1 ;  /* 0x0000000405237c11 */ /* 0x000fc4000f8e08ff */
[----:B------:R-:W-:Y:S02]  /*10da0*/  LOP3.LUT R5, R4, R56, RZ, 0x3c, !PT ;  /* 0x0000003804057212 */ /* 0x000fe400078e3cff */
[----:B------:R-:W-:Y:S02]  /*10db0*/  LOP3.LUT R6, R6, 0x7fffe000, RZ, 0xc0, !PT ;  /* 0x7fffe00006067812 */ /* 0x000fe400078ec0ff */
[----:B------:R-:W-:Y:S02]  /*10dc0*/  LOP3.LUT R45, R14, 0xffff0000, RZ, 0xc0, !PT ;  /* 0xffff00000e2d7812 */ /* 0x000fe400078ec0ff */
[----:B------:R-:W-:Y:S02]  /*10dd0*/  IADD3 R36, R5, R6, R54 ;  /* 0x0000000605247210 */ /* 0x000fe40007ffe036 */
[----:B------:R-:W0:Y:S03]  /*10de0*/  LDS.128 R4, [R35] ;  /* 0x0000000023047984 */ /* 0x000e260000000c00 */
[----:B------:R-:W-:-:S05]  /*10df0*/  IMAD R36, R36, 0x2, R23 ;  /* 0x0000000224247824 */ /* 0x000fca00078e0217 */
[----:B------:R-:W1:Y:S01]  /*10e00*/  LDS.128 R8, [R36+0x14400] ;  /* 0x0144000024087984 */ /* 0x000e620000000c00 */
[C---:B0-----:R-:W-:Y:S01]  /*10e10*/  IMAD.U32 R37, R4.reuse, 0x10000, RZ ;  /* 0x0001000004257824 */ /* 0x041fe200078e00ff */
[----:B------:R-:W-:Y:S01]  /*10e20*/  LOP3.LUT R4, R4, 0xffff0000, RZ, 0xc0, !PT ;  /* 0xffff000004047812 */ /* 0x000fe200078ec0ff */
[C---:B------:R-:W-:Y:S01]  /*10e30*/  IMAD.U32 R39, R6.reuse, 0x10000, RZ ;  /* 0x0001000006277824 */ /* 0x040fe200078e00ff */
[----:B------:R-:W-:Y:S01]  /*10e40*/  LOP3.LUT R6, R6, 0xffff0000, RZ, 0xc0, !PT ;  /* 0xffff000006067812 */ /* 0x000fe200078ec0ff */
[C---:B------:R-:W-:Y:S01]  /*10e50*/  IMAD.U32 R38, R5.reuse, 0x10000, RZ ;  /* 0x0001000005267824 */ /* 0x040fe200078e00ff */
[----:B------:R-:W-:Y:S01]  /*10e60*/  LOP3.LUT R5, R5, 0xffff0000, RZ, 0xc0, !PT ;  /* 0xffff000005057812 */ /* 0x000fe200078ec0ff */
[C---:B------:R-:W-:Y:S01]  /*10e70*/  IMAD.U32 R40, R7.reuse, 0x10000, RZ ;  /* 0x0001000007287824 */ /* 0x040fe200078e00ff */
[----:B------:R-:W-:Y:S01]  /*10e80*/  LOP3.LUT R7, R7, 0xffff0000, RZ, 0xc0, !PT ;  /* 0xffff000007077812 */ /* 0x000fe200078ec0ff */
[C---:B-1----:R-:W-:Y:S01]  /*10e90*/  IMAD.U32 R41, R8.reuse, 0x10000, RZ ;  /* 0x0001000008297824 */ /* 0x042fe200078e00ff */
[----:B------:R-:W-:Y:S01]  /*10ea0*/  LOP3.LUT R8, R8, 0xffff0000, RZ, 0xc0, !PT ;  /* 0xffff000008087812 */ /* 0x000fe200078ec0ff */
[C---:B------:R-:W-:Y:S01]  /*10eb0*/  IMAD.U32 R43, R10.reuse, 0x10000, RZ ;  /* 0x000100000a2b7824 */ /* 0x040fe200078e00ff */
[----:B------:R-:W-:Y:S01]  /*10ec0*/  LOP3.LUT R10, R10, 0xffff0000, RZ, 0xc0, !PT ;  /* 0xffff00000a0a7812 */ /* 0x000fe200078ec0ff */
[C---:B------:R-:W-:Y:S01]  /*10ed0*/  FMUL.FTZ R50, R41.reuse, R48 ;  /* 0x0000003029327220 */ /* 0x040fe20000410000 */
[-C--:B------:R-:W-:Y:S01]  /*10ee0*/  FMUL.FTZ R52, R41, R46.reuse ;  /* 0x0000002e29347220 */ /* 0x080fe20000410000 */
[----:B------:R-:W-:Y:S01]  /*10ef0*/  LOP3.LUT R41, R0, 0xffff0000, RZ, 0xc0, !PT ;  /* 0xffff000000297812 */ /* 0x000fe200078ec0ff */
[----:B------:R-:W-:Y:S01]  /*10f00*/  FMUL.FTZ R47, R8, R45 ;  /* 0x0000002d082f7220 */ /* 0x000fe20000410000 */
[----:B------:R-:W-:Y:S01]  /*10f10*/  FFMA.FTZ R49, R37, R46, -R50 ;  /* 0x0000002e25317223 */ /* 0x000fe20000010832 */
[----:B------:R-:W-:-:S02]  /*10f20*/  IMAD.U32 R50, R20, 0x10000, RZ ;  /* 0x0001000014327824 */ /* 0x000fc400078e00ff */
[----:B------:R-:W-:Y:S01]  /*10f30*/  FFMA.FTZ R52, R37, R48, R52 ;  /* 0x0000003025347223 */ /* 0x000fe20000010034 */
[----:B------:R-:W-:Y:S02]  /*10f40*/  IMAD.U32 R46, R12, 0x10000, RZ ;  /* 0x000100000c2e7824 */ /* 0x000fe400078e00ff */
[-C--:B------:R-:W-:Y:S01]  /*10f50*/  FMUL.FTZ R37, R8, R41.reuse ;  /* 0x0000002908257220 */ /* 0x080fe20000410000 */
[----:B------:R-:W-:Y:S01]  /*10f60*/  FFMA.FTZ R48, R4, R41, -R47 ;  /* 0x0000002904307223 */ /* 0x000fe2000001082f */
[C---:B------:R-:W-:Y:S01]  /*10f70*/  FMUL.FTZ R8, R43.reuse, R50 ;  /* 0x000000322b087220 */ /* 0x040fe20000410000 */
[----:B------:R-:W-:Y:S01]  /*10f80*/  LOP3.LUT R47, R20, 0xffff0000, RZ, 0xc0, !PT ;  /* 0xffff0000142f7812 */ /* 0x000fe200078ec0ff */
[-C--:B------:R-:W-:Y:S01]  /*10f90*/  FMUL.FTZ R43, R43, R46.reuse ;  /* 0x0000002e2b2b7220 */ /* 0x080fe20000410000 */
[----:B------:R-:W-:Y:S01]  /*10fa0*/  LOP3.LUT R41, R12, 0xffff0000, RZ, 0xc0, !PT ;  /* 0xffff00000c297812 */ /* 0x000fe200078ec0ff */
[----:B------:R-:W-:Y:S01]  /*10fb0*/  FFMA.FTZ R46, R39, R46, -R8 ;  /* 0x0000002e272e7223 */ /* 0x000fe20000010808 */
[----:B------:R-:W-:-:S02]  /*10fc0*/  IMAD.U32 R42, R9, 0x10000, RZ ;  /* 0x00010000092a7824 */ /* 0x000fc400078e00ff */
[----:B------:R-:W-:Y:S01]  /*10fd0*/  FFMA.FTZ R50, R39, R50, R43 ;  /* 0x0000003227327223 */ /* 0x000fe2000001002b */
[----:B------:R-:W-:Y:S01]  /*10fe0*/  FMUL.FTZ R39, R10, R47 ;  /* 0x0000002f0a277220 */ /* 0x000fe20000410000 */
[----:B------:R-:W-:Y:S02]  /*10ff0*/  IMAD.U32 R43, R15, 0x10000, RZ ;  /* 0x000100000f2b7824 */ /* 0x000fe400078e00ff */
[----:B------:R-:W-:Y:S01]  /*11000*/  FFMA.FTZ R45, R4, R45, R37 ;  /* 0x0000002d042d7223 */ /* 0x000fe20000010025 */
[----:B------:R-:W-:Y:S02]  /*11010*/  IMAD.U32 R37, R3, 0x10000, RZ ;  /* 0x0001000003257824 */ /* 0x000fe400078e00ff */
[-C--:B------:R-:W-:Y:S01]  /*11020*/  FMUL.FTZ R55, R10, R41.reuse ;  /* 0x000000290a377220 */ /* 0x080fe20000410000 */
[----:B------:R-:W-:Y:S01]  /*11030*/  FFMA.FTZ R53, R6, R41, -R39 ;  /* 0x0000002906357223 */ /* 0x000fe20000010827 */
[----:B------:R-:W-:Y:S01]  /*11040*/  FMUL.FTZ R51, R42, R43 ;  /* 0x0000002b2a337220 */ /* 0x000fe20000410000 */
[----:B------:R-:W-:-:S02]  /*11050*/  IMAD.U32 R44, R11, 0x10000, RZ ;  /* 0x000100000b2c7824 */ /* 0x000fc400078e00ff */
[----:B------:R-:W-:Y:S01]  /*11060*/  FMUL.FTZ R42, R42, R37 ;  /* 0x000000252a2a7220 */ /* 0x000fe20000410000 */
[----:B------:R-:W-:Y:S02]  /*11070*/  IMAD.U32 R41, R21, 0x10000, RZ ;  /* 0x0001000015297824 */ /* 0x000fe400078e00ff */
[----:B------:R-:W-:Y:S01]  /*11080*/  FFMA.FTZ R55, R6, R47, R55 ;  /* 0x0000002f06377223 */ /* 0x000fe20000010037 */
[----:B------:R-:W-:Y:S02]  /*11090*/  IMAD.U32 R39, R13, 0x10000, RZ ;  /* 0x000100000d277824 */ /* 0x000fe400078e00ff */
[----:B------:R-:W-:Y:S01]  /*110a0*/  FFMA.FTZ R51, R38, R37, -R51 ;  /* 0x0000002526337223 */ /* 0x000fe20000010833 */
[----:B------:R-:W-:Y:S01]  /*110b0*/  LOP3.LUT R9, R9, 0xffff0000, RZ, 0xc0, !PT ;  /* 0xffff000009097812 */ /* 0x000fe200078ec0ff */
[C---:B------:R-:W-:Y:S01]  /*110c0*/  FMUL.FTZ R47, R44.reuse, R41 ;  /* 0x000000292c2f7220 */ /* 0x040fe20000410000 */
[----:B------:R-:W-:Y:S01]  /*110d0*/  LOP3.LUT R11, R11, 0xffff0000, RZ, 0xc0, !PT ;  /* 0xffff00000b0b7812 */ /* 0x000fe200078ec0ff */
[----:B------:R-:W-:Y:S01]  /*110e0*/  FMUL.FTZ R37, R44, R39 ;  /* 0x000000272c257220 */ /* 0x000fe20000410000 */
[----:B------:R-:W-:Y:S01]  /*110f0*/  LOP3.LUT R8, R15, 0xffff0000, RZ, 0xc0, !PT ;  /* 0xffff00000f087812 */ /* 0x000fe200078ec0ff */
[----:B------:R-:W-:Y:S01]  /*11100*/  FFMA.FTZ R42, R38, R43, R42 ;  /* 0x0000002b262a7223 */ /* 0x000fe2000001002a */
[----:B------:R-:W-:Y:S01]  /*11110*/  LOP3.LUT R10, R21, 0xffff0000, RZ, 0xc0, !PT ;  /* 0xffff0000150a7812 */ /* 0x000fe200078ec0ff */
[C---:B------:R-:W-:Y:S01]  /*11120*/  FFMA.FTZ R47, R40.reuse, R39, -R47 ;  /* 0x00000027282f7223 */ /* 0x040fe2000001082f */
[----:B------:R-:W-:Y:S01]  /*11130*/  LOP3.LUT R4, R3, 0xffff0000, RZ, 0xc0, !PT ;  /* 0xffff000003047812 */ /* 0x000fe200078ec0ff */
[----:B------:R-:W-:Y:S01]  /*11140*/  FFMA.FTZ R37, R40, R41, R37 ;  /* 0x0000002928257223 */ /* 0x000fe20000010025 */
[----:B------:R-:W-:Y:S01]  /*11150*/  LOP3.LUT R6, R13, 0xffff0000, RZ, 0xc0, !PT ;  /* 0xffff00000d067812 */ /* 0x000fe200078ec0ff */
[----:B------:R-:W-:Y:S01]  /*11160*/  FMUL.FTZ R38, R9, R8 ;  /* 0x0000000809267220 */ /* 0x000fe20000410000 */
[----:B------:R-:W-:Y:S01]  /*11170*/  FMUL.FTZ R40, R11, R10 ;  /* 0x0000000a0b287220 */ /* 0x000fe20000410000 */
[----:B------:R-:W-:-:S02]  /*11180*/  FMUL.FTZ R9, R9, R4 ;  /* 0x0000000409097220 */ /* 0x000fc40000410000 */
[----:B------:R-:W-:Y:S01]  /*11190*/  FMUL.FTZ R11, R11, R6 ;  /* 0x000000060b0b7220 */ /* 0x000fe20000410000 */
[----:B------:R-:W-:Y:S01]  /*111a0*/  FFMA.FTZ R38, R5, R4, -R38 ;  /* 0x0000000405267223 */ /* 0x000fe20000010826 */
[----:B------:R-:W-:Y:S01]  /*111b0*/  FFMA.FTZ R40, R7, R6, -R40 ;  /* 0x0000000607287223 */ /* 0x000fe20000010828 */
[----:B------:R-:W-:Y:S01]  /*111c0*/  FFMA.FTZ R9, R5, R8, R9 ;  /* 0x0000000805097223 */ /* 0x000fe20000010009 */
        /* <DEDUP_REMOVED lines=11> */
.L_x_618:
[----:B------:R-:W-:Y:S05]  /*11280*/  BSYNC B1 ;  /* 0x0000000000017941 */ /* 0x000fea0003800000 */
.L_x_617:
[----:B-12---:R-:W-:Y:S01]  /*11290*/  VIADD R4, R224, 0x20 ;  /* 0x00000020e0047836 */ /* 0x006fe20000000000 */
[----:B------:R-:W-:Y:S04]  /*112a0*/  BSSY B1, `(.L_x_621) ;  /* 0x00000d1000017945 */ /* 0x000fe80003800000 */
[----:B------:R-:W-:-:S13]  /*112b0*/  ISETP.GE.AND P0, PT, R4, R34, PT ;  /* 0x000000220400720c */ /* 0x000fda0003f06270 */
[----:B------:R-:W-:Y:S05]  /*112c0*/  @P0 BRA `(.L_x_622) ;  /* 0x0000000c00380947 */ /* 0x000fea0003800000 */
[----:B-----5:R1:W5:Y:S01]  /*112d0*/  LDL R60, [R1+0x6c] ;  /* 0x00006c00013c7983 */ /* 0x0203620000100800 */
[----:B------:R-:W2:Y:S03]  /*112e0*/  LDC R35, c[0x0][0x3f4] ;  /* 0x0000fd00ff237b82 */ /* 0x000ea60000000800 */
[----:B------:R1:W5:Y:S01]  /*112f0*/  LDL R54, [R1+0x58] ;  /* 0x0000580001367983 */ /* 0x0003620000100800 */
[C---:B------:R-:W-:Y:S01]  /*11300*/  VIADD R56, R224.reuse, 0x20 ;  /* 0x00000020e0387836 */ /* 0x040fe20000000000 */
[----:B------:R-:W-:Y:S01]  /*11310*/  IADD3 R58, R224, 0x20, RZ ;  /* 0x00000020e03a7810 */ /* 0x000fe20007ffe0ff */
[----:B------:R-:W-:Y:S02]  /*11320*/  BSSY B2, `(.L_x_623) ;  /* 0x0000066000027945 */ /* 0x000fe40003800000 */
[----:B------:R-:W-:Y:S02]  /*11330*/  IMAD.SHL.U32 R56, R56, 0x40, RZ ;  /* 0x0000004038387824 */ /* 0x000fe400078e00ff */
[----:B------:R-:W-:-:S03]  /*11340*/  IMAD.SHL.U32 R58, R58, 0x40, RZ ;  /* 0x000000403a3a7824 */ /* 0x000fc600078e00ff */
[----:B------:R-:W-:Y:S02]  /*11350*/  LOP3.LUT R56, R56, 0x1c0, RZ, 0xc0, !PT ;  /* 0x000001c038387812 */ /* 0x000fe400078ec0ff */
[----:B------:R-:W-:Y:S02]  /*11360*/  LOP3.LUT R58, R58, 0x1c0, RZ, 0xc0, !PT ;  /* 0x000001c03a3a7812 */ /* 0x000fe400078ec0ff */
[----:B------:R-:W-:Y:S02]  /*11370*/  SHF.R.U32.HI R56, RZ, 0x3, R56 ;  /* 0x00000003ff387819 */ /* 0x000fe40000011638 */
[-C--:B--2---:R-:W-:Y:S02]  /*11380*/  ISETP.GE.AND P0, PT, R16, R35.reuse, PT ;  /* 0x000000231000720c */ /* 0x084fe40003f06270 */
[----:B------:R-:W-:-:S11]  /*11390*/  ISETP.GE.AND P1, PT, R214, R35, PT ;  /* 0x00000023d600720c */ /* 0x000fd60003f26270 */
[----:B-1----:R-:W-:Y:S05]  /*113a0*/  @P0 BRA `(.L_x_624) ;  /* 0x0000000400740947 */ /* 0x002fea0003800000 */
[----:B------:R-:W-:Y:S01]  /*113b0*/  LEA.HI R4, R29, R28, RZ, 0x3 ;  /* 0x0000001c1d047211 */ /* 0x000fe200078f18ff */
[----:B------:R-:W-:Y:S01]  /*113c0*/  IMAD.U32 R48, R30, 0x10000, RZ ;  /* 0x000100001e307824 */ /* 0x000fe200078e00ff */
[----:B-----5:R-:W-:Y:S01]  /*113d0*/  R2UR UR4, R60 ;  /* 0x000000003c0472ca */ /* 0x020fe200000e0000 */
[----:B------:R-:W-:Y:S01]  /*113e0*/  IMAD.U32 R46, R24, 0x10000, RZ ;  /* 0x00010000182e7824 */ /* 0x000fe200078e00ff */
[----:B------:R-:W-:Y:S01]  /*113f0*/  LOP3.LUT R5, R4, 0xfffffff8, RZ, 0xc0, !PT ;  /* 0xfffffff804057812 */ /* 0x000fe200078ec0ff */
[----:B------:R-:W-:Y:S01]  /*11400*/  IMAD.U32 R57, R31, 0x10000, RZ ;  /* 0x000100001f397824 */ /* 0x000fe200078e00ff */
[----:B------:R-:W-:Y:S01]  /*11410*/  LOP3.LUT R6, R58, 0x38, R16, 0xf8, !PT ;  /* 0x000000383a067812 */ /* 0x000fe200078ef810 */
[----:B------:R-:W-:Y:S01]  /*11420*/  IMAD.U32 R55, R25, 0x10000, RZ ;  /* 0x0001000019377824 */ /* 0x000fe200078e00ff */
[----:B------:R-:W-:Y:S01]  /*11430*/  LOP3.LUT R50, R30, 0xffff0000, RZ, 0xc0, !PT ;  /* 0xffff00001e327812 */ /* 0x000fe200078ec0ff */
[----:B------:R-:W-:Y:S01]  /*11440*/  IMAD.IADD R4, R28, 0x1, -R5 ;  /* 0x000000011c047824 */ /* 0x000fe200078e0a05 */
[----:B------:R-:W-:Y:S01]  /*11450*/  LOP3.LUT R6, R54, R6, R56, 0xf6, !PT ;  /* 0x0000000636067212 */ /* 0x000fe200078ef638 */
[----:B------:R-:W-:Y:S01]  /*11460*/  IMAD.U32 R52, R32, 0x10000, RZ ;  /* 0x0001000020347824 */ /* 0x000fe200078e00ff */
[----:B------:R-:W-:-:S02]  /*11470*/  LOP3.LUT R59, R33, 0xffff0000, RZ, 0xc0, !PT ;  /* 0xffff0000213b7812 */ /* 0x000fc400078ec0ff */
[----:B------:R-:W-:Y:S02]  /*11480*/  LEA.HI R4, R35, R4, RZ, 0x1d ;  /* 0x0000000423047211 */ /* 0x000fe400078fe8ff */
[----:B------:R-:W-:Y:S02]  /*11490*/  LEA R36, R6, UR4, 0x1 ;  /* 0x0000000406247c11 */ /* 0x000fe4000f8e08ff */
[----:B------:R-:W-:Y:S01]  /*114a0*/  SHF.R.S32.HI R7, RZ, 0x1f, R4 ;  /* 0x0000001fff077819 */ /* 0x000fe20000011404 */
[----:B------:R-:W-:-:S03]  /*114b0*/  IMAD.SHL.U32 R5, R4, 0x8, RZ ;  /* 0x0000000804057824 */ /* 0x000fc600078e00ff */
[----:B------:R-:W-:Y:S02]  /*114c0*/  LEA.HI R7, R7, R4, RZ, 0x3 ;  /* 0x0000000407077211 */ /* 0x000fe400078f18ff */
[----:B------:R-:W-:-:S03]  /*114d0*/  LOP3.LUT R4, R58, 0x38, R5, 0xf8, !PT ;  /* 0x000000383a047812 */ /* 0x000fc600078ef805 */
[----:B------:R-:W-:Y:S01]  /*114e0*/  IMAD.SHL.U32 R7, R7, 0x400, RZ ;  /* 0x0000040007077824 */ /* 0x000fe200078e00ff */
[----:B------:R-:W-:-:S04]  /*114f0*/  LOP3.LUT R4, R4, R56, RZ, 0x3c, !PT ;  /* 0x0000003804047212 */ /* 0x000fc800078e3cff */
[----:B------:R-:W-:-:S04]  /*11500*/  LOP3.LUT R7, R7, 0x7fffe000, RZ, 0xc0, !PT ;  /* 0x7fffe00007077812 */ /* 0x000fc800078ec0ff */
[----:B0-----:R-:W-:Y:S02]  /*11510*/  IADD3 R8, R4, R7, R54 ;  /* 0x0000000704087210 */ /* 0x001fe40007ffe036 */
        /* <DEDUP_REMOVED lines=15> */
[-C--:B------:R-:W-:Y:S01]  /*11610*/  FMUL.FTZ R47, R48, R42.reuse ;  /* 0x0000002a302f7220 */ /* 0x080fe20000410000 */
[----:B------:R-:W-:Y:S01]  /*11620*/  FMUL.FTZ R49, R46, R42 ;  /* 0x0000002a2e317220 */ /* 0x000fe20000410000 */
[----:B------:R-:W-:Y:S01]  /*11630*/  LOP3.LUT R42, R24, 0xffff0000, RZ, 0xc0, !PT ;  /* 0xffff0000182a7812 */ /* 0x000fe200078ec0ff */
[----:B------:R-:W-:Y:S01]  /*11640*/  FMUL.FTZ R51, R50, R8 ;  /* 0x0000000832337220 */ /* 0x000fe20000410000 */
[----:B------:R-:W-:Y:S01]  /*11650*/  FFMA.FTZ R47, R46, R38, -R47 ;  /* 0x000000262e2f7223 */ /* 0x000fe2000001082f */
[----:B------:R-:W-:Y:S01]  /*11660*/  FMUL.FTZ R46, R55, R43 ;  /* 0x0000002b372e7220 */ /* 0x000fe20000410000 */
[----:B------:R-:W-:-:S02]  /*11670*/  IMAD.U32 R44, R10, 0x10000, RZ ;  /* 0x000100000a2c7824 */ /* 0x000fc400078e00ff */
[C---:B------:R-:W-:Y:S01]  /*11680*/  FMUL.FTZ R53, R42.reuse, R8 ;  /* 0x000000082a357220 */ /* 0x040fe20000410000 */
[----:B------:R-:W-:Y:S01]  /*11690*/  FFMA.FTZ R8, R42, R4, -R51 ;  /* 0x000000042a087223 */ /* 0x000fe20000010833 */
[----:B------:R-:W-:Y:S01]  /*116a0*/  FMUL.FTZ R42, R57, R43 ;  /* 0x0000002b392a7220 */ /* 0x000fe20000410000 */
[----:B------:R-:W-:Y:S01]  /*116b0*/  FFMA.FTZ R49, R48, R38, R49 ;  /* 0x0000002630317223 */ /* 0x000fe20000010031 */
[----:B------:R-:W-:Y:S01]  /*116c0*/  FFMA.FTZ R38, R50, R4, R53 ;  /* 0x0000000432267223 */ /* 0x000fe20000010035 */
[----:B------:R-:W-:Y:S01]  /*116d0*/  LOP3.LUT R10, R10, 0xffff0000, RZ, 0xc0, !PT ;  /* 0xffff00000a0a7812 */ /* 0x000fe200078ec0ff */
[-C--:B------:R-:W-:Y:S01]  /*116e0*/  FFMA.FTZ R42, R55, R39.reuse, -R42 ;  /* 0x00000027372a7223 */ /* 0x080fe2000001082a */
[C---:B------:R-:W-:Y:S02]  /*116f0*/  IMAD.U32 R4, R26.reuse, 0x10000, RZ ;  /* 0x000100001a047824 */ /* 0x040fe400078e00ff */
[----:B------:R-:W-:Y:S01]  /*11700*/  FFMA.FTZ R46, R57, R39, R46 ;  /* 0x00000027392e7223 */ /* 0x000fe2000001002e */
[----:B------:R-:W-:Y:S01]  /*11710*/  LOP3.LUT R48, R26, 0xffff0000, RZ, 0xc0, !PT ;  /* 0xffff00001a307812 */ /* 0x000fe200078ec0ff */
[----:B------:R-:W-:Y:S01]  /*11720*/  FMUL.FTZ R39, R52, R44 ;  /* 0x0000002c34277220 */ /* 0x000fe20000410000 */
[----:B------:R-:W-:Y:S01]  /*11730*/  LOP3.LUT R50, R32, 0xffff0000, RZ, 0xc0, !PT ;  /* 0xffff000020327812 */ /* 0x000fe200078ec0ff */
[----:B------:R-:W-:-:S02]  /*11740*/  IMAD.U32 R45, R11, 0x10000, RZ ;  /* 0x000100000b2d7824 */ /* 0x000fc400078e00ff */
[C---:B------:R-:W-:Y:S01]  /*11750*/  FMUL.FTZ R43, R4.reuse, R44 ;  /* 0x0000002c042b7220 */ /* 0x040fe20000410000 */
[----:B------:R-:W-:Y:S02]  /*11760*/  IMAD.U32 R57, R33, 0x10000, RZ ;  /* 0x0001000021397824 */ /* 0x000fe400078e00ff */
[----:B------:R-:W-:Y:S01]  /*11770*/  FFMA.FTZ R39, R4, R40, -R39 ;  /* 0x0000002804277223 */ /* 0x000fe20000010827 */
[-C--:B------:R-:W-:Y:S01]  /*11780*/  FMUL.FTZ R51, R50, R10.reuse ;  /* 0x0000000a32337220 */ /* 0x080fe20000410000 */
[----:B------:R-:W-:Y:S01]  /*11790*/  FMUL.FTZ R53, R48, R10 ;  /* 0x0000000a30357220 */ /* 0x000fe20000410000 */
[----:B------:R-:W-:Y:S02]  /*117a0*/  IMAD.U32 R55, R27, 0x10000, RZ ;  /* 0x000100001b377824 */ /* 0x000fe400078e00ff */
[-C--:B------:R-:W-:Y:S01]  /*117b0*/  FMUL.FTZ R4, R57, R45.reuse ;  /* 0x0000002d39047220 */ /* 0x080fe20000410000 */
[----:B------:R-:W-:Y:S01]  /*117c0*/  FFMA.FTZ R10, R52, R40, R43 ;  /* 0x00000028340a7223 */ /* 0x000fe2000001002b */
[-C--:B------:R-:W-:Y:S01]  /*117d0*/  FFMA.FTZ R40, R48, R6.reuse, -R51 ;  /* 0x0000000630287223 */ /* 0x080fe20000010833 */
[----:B------:R-:W-:Y:S01]  /*117e0*/  FFMA.FTZ R53, R50, R6, R53 ;  /* 0x0000000632357223 */ /* 0x000fe20000010035 */
[C---:B------:R-:W-:Y:S01]  /*117f0*/  FMUL.FTZ R6, R55.reuse, R45 ;  /* 0x0000002d37067220 */ /* 0x040fe20000410000 */
[----:B------:R-:W-:Y:S01]  /*11800*/  FFMA.FTZ R43, R55, R41, -R4 ;  /* 0x00000029372b7223 */ /* 0x000fe20000010804 */
[----:B------:R-:W-:-:S02]  /*11810*/  LOP3.LUT R55, R31, 0xffff0000, RZ, 0xc0, !PT ;  /* 0xffff00001f377812 */ /* 0x000fc400078ec0ff */
[----:B------:R-:W-:Y:S01]  /*11820*/  LOP3.LUT R11, R11, 0xffff0000, RZ, 0xc0, !PT ;  /* 0xffff00000b0b7812 */ /* 0x000fe200078ec0ff */
[----:B------:R-:W-:Y:S01]  /*11830*/  FFMA.FTZ R41, R57, R41, R6 ;  /* 0x0000002939297223 */ /* 0x000fe20000010006 */
[----:B------:R-:W-:Y:S01]  /*11840*/  LOP3.LUT R45, R25, 0xffff0000, RZ, 0xc0, !PT ;  /* 0xffff0000192d7812 */ /* 0x000fe200078ec0ff */
[----:B------:R-:W-:Y:S01]  /*11850*/  FMUL.FTZ R4, R55, R9 ;  /* 0x0000000937047220 */ /* 0x000fe20000410000 */
[----:B------:R-:W-:Y:S01]  /*11860*/  LOP3.LUT R51, R27, 0xffff0000, RZ, 0xc0, !PT ;  /* 0xffff00001b337812 */ /* 0x000fe200078ec0ff */
[----:B------:R-:W-:Y:S01]  /*11870*/  FMUL.FTZ R44, R59, R11 ;  /* 0x0000000b3b2c7220 */ /* 0x000fe20000410000 */
[----:B------:R-:W-:Y:S01]  /*11880*/  F2FP.BF16.F32.PACK_AB R10, R53, R10 ;  /* 0x0000000a350a723e */ /* 0x000fe200000010ff */
[C---:B------:R-:W-:Y:S01]  /*11890*/  FMUL.FTZ R6, R45.reuse, R9 ;  /* 0x000000092d067220 */ /* 0x040fe20000410000 */
[----:B------:R-:W-:Y:S01]  /*118a0*/  FFMA.FTZ R9, R45, R5, -R4 ;  /* 0x000000052d097223 */ /* 0x000fe20000010804 */
[C---:B------:R-:W-:Y:S01]  /*118b0*/  FMUL.FTZ R48, R51.reuse, R11 ;  /* 0x0000000b33307220 */ /* 0x040fe20000410000 */
[----:B------:R-:W-:Y:S01]  /*118c0*/  FFMA.FTZ R44, R51, R7, -R44 ;  /* 0x00000007332c7223 */ /* 0x000fe2000001082c */
[----:B------:R-:W-:Y:S01]  /*118d0*/  FFMA.FTZ R11, R55, R5, R6 ;  /* 0x00000005370b7223 */ /* 0x000fe20000010006 */
[----:B------:R-:W-:Y:S01]  /*118e0*/  F2FP.BF16.F32.PACK_AB R6, R40, R39 ;  /* 0x000000272806723e */ /* 0x000fe200000010ff */
[----:B------:R-:W-:Y:S01]  /*118f0*/  FFMA.FTZ R48, R59, R7, R48 ;  /* 0x000000073b307223 */ /* 0x000fe20000010030 */
[----:B------:R-:W-:-:S02]  /*11900*/  F2FP.BF16.F32.PACK_AB R5, R9, R42 ;  /* 0x0000002a0905723e */ /* 0x000fc400000010ff */
[----:B------:R-:W-:Y:S02]  /*11910*/  F2FP.BF16.F32.PACK_AB R4, R8, R47 ;  /* 0x0000002f0804723e */ /* 0x000fe400000010ff */
[----:B------:R-:W-:Y:S02]  /*11920*/  F2FP.BF16.F32.PACK_AB R9, R11, R46 ;  /* 0x0000002e0b09723e */ /* 0x000fe400000010ff */
[----:B------:R-:W-:Y:S02]  /*11930*/  F2FP.BF16.F32.PACK_AB R7, R44, R43 ;  /* 0x0000002b2c07723e */ /* 0x000fe400000010ff */
[----:B------:R-:W-:Y:S02]  /*11940*/  F2FP.BF16.F32.PACK_AB R8, R38, R49 ;  /* 0x000000312608723e */ /* 0x000fe400000010ff */
[----:B------:R-:W-:Y:S01]  /*11950*/  F2FP.BF16.F32.PACK_AB R11, R48, R41 ;  /* 0x00000029300b723e */ /* 0x000fe200000010ff */
[----:B------:R1:W-:Y:S04]  /*11960*/  STS.128 [R36], R4 ;  /* 0x0000000424007388 */ /* 0x0003e80000000c00 */
[----:B------:R1:W-:Y:S02]  /*11970*/  STS.128 [R37+0x14400], R8 ;  /* 0x0144000825007388 */ /* 0x0003e40000000c00 */
.L_x_624:
[----:B------:R-:W-:Y:S05]  /*11980*/  BSYNC B2 ;  /* 0x0000000000027941 */ /* 0x000fea0003800000 */
.L_x_623:
[----:B------:R-:W-:Y:S05]  /*11990*/  @P1 BRA `(.L_x_622) ;  /* 0x0000000400841947 */ /* 0x000fea0003800000 */
[----:B-1----:R-:W-:Y:S01]  /*119a0*/  SHF.R.S32.HI R5, RZ, 0x1f, R214 ;  /* 0x0000001fff057819 */ /* 0x002fe200000114d6 */
[----:B------:R-:W-:Y:S01]  /*119b0*/  IMAD.U32 R47, R14, 0x10000, RZ ;  /* 0x000100000e2f7824 */ /* 0x000fe200078e00ff */
[----:B-----5:R-:W-:Y:S01]  /*119c0*/  R2UR UR4, R60 ;  /* 0x000000003c0472ca */ /* 0x020fe200000e0000 */
[----:B------:R-:W-:Y:S01]  /*119d0*/  IMAD.U32 R45, R0, 0x10000, RZ ;  /* 0x00010000002d7824 */ /* 0x000fe200078e00ff */
[CC--:B------:R-:W-:Y:S01]  /*119e0*/  LEA.HI R4, R5.reuse, R214.reuse, RZ, 0x3 ;  /* 0x000000d605047211 */ /* 0x0c0fe200078f18ff */
[----:B------:R-:W-:Y:S01]  /*119f0*/  IMAD.U32 R49, R20, 0x10000, RZ ;  /* 0x0001000014317824 */ /* 0x000fe200078e00ff */
        /* <DEDUP_REMOVED lines=11> */
[----:B------:R-:W-:-:S02]  /*11ab0*/  LOP3.LUT R4, R58, 0x38, R4, 0xf8, !PT ;  /* 0x000000383a047812 */ /* 0x000fc400078ef804 */
[----:B------:R-:W-:Y:S02]  /*11ac0*/  SHF.L.U32 R6, R6, 0xa, RZ ;  /* 0x0000000a06067819 */ /* 0x000fe400000006ff */
[----:B------:R-:W-:Y:S02]  /*11ad0*/  LEA R35, R5, UR4, 0x1 ;  /* 0x0000000405237c11 */ /* 0x000fe4000f8e08ff */
[----:B------:R-:W-:Y:S01]  /*11ae0*/  LOP3.LUT R4, R4, R56, RZ, 0x3c, !PT ;  /* 0x0000003804047212 */ /* 0x000fe200078e3cff */
[----:B------:R-:W-:Y:S01]  /*11af0*/  IMAD.U32 R56, R21, 0x10000, RZ ;  /* 0x0001000015387824 */ /* 0x000fe200078e00ff */
[----:B------:R-:W-:Y:S02]  /*11b00*/  LOP3.LUT R5, R6, 0x7fffe000, RZ, 0xc0, !PT ;  /* 0x7fffe00006057812 */ /* 0x000fe400078ec0ff */
[----:B------:R-:W-:Y:S02]  /*11b10*/  LOP3.LUT R52, R14, 0xffff0000, RZ, 0xc0, !PT ;  /* 0xffff00000e347812 */ /* 0x000fe400078ec0ff */
[----:B------:R-:W-:-:S02]  /*11b20*/  IADD3 R36, R4, R5, R54 ;  /* 0x0000000504247210 */ /* 0x000fc40007ffe036 */
[----:B------:R-:W0:Y:S01]  /*11b30*/  LDS.128 R4, [R35] ;  /* 0x0000000023047984 */ /* 0x000e220000000c00 */
[----:B------:R-:W-:Y:S02]  /*11b40*/  LOP3.LUT R50, R0, 0xffff0000, RZ, 0xc0, !PT ;  /* 0xffff000000327812 */ /* 0x000fe400078ec0ff */
[----:B------:R-:W-:Y:S01]  /*11b50*/  IMAD R36, R36, 0x2, R23 ;  /* 0x0000000224247824 */ /* 0x000fe200078e0217 */
[----:B------:R-:W-:Y:S02]  /*11b60*/  LOP3.LUT R54, R20, 0xffff0000, RZ, 0xc0, !PT ;  /* 0xffff000014367812 */ /* 0x000fe400078ec0ff */
[----:B------:R-:W-:Y:S02]  /*11b70*/  LOP3.LUT R57, R15, 0xffff0000, RZ, 0xc0, !PT ;  /* 0xffff00000f397812 */ /* 0x000fe400078ec0ff */
[----:B------:R-:W1:Y:S01]  /*11b80*/  LDS.128 R8, [R36+0x14400] ;  /* 0x0144000024087984 */ /* 0x000e620000000c00 */
[----:B------:R-:W-:Y:S02]  /*11b90*/  LOP3.LUT R59, R21, 0xffff0000, RZ, 0xc0, !PT ;  /* 0xffff0000153b7812 */ /* 0x000fe400078ec0ff */
[----:B------:R-:W-:-:S02]  /*11ba0*/  LOP3.LUT R53, R3, 0xffff0000, RZ, 0xc0, !PT ;  /* 0xffff000003357812 */ /* 0x000fc400078ec0ff */
[----:B------:R-:W-:Y:S01]  /*11bb0*/  LOP3.LUT R55, R13, 0xffff0000, RZ, 0xc0, !PT ;  /* 0xffff00000d377812 */ /* 0x000fe200078ec0ff */
        /* <DEDUP_REMOVED lines=18> */
[----:B------:R-:W-:Y:S02]  /*11ce0*/  IMAD.U32 R45, R12, 0x10000, RZ ;  /* 0x000100000c2d7824 */ /* 0x000fe400078e00ff */
[C---:B------:R-:W-:Y:S01]  /*11cf0*/  FMUL.FTZ R37, R50.reuse, R8 ;  /* 0x0000000832257220 */ /* 0x040fe20000410000 */
[-C--:B------:R-:W-:Y:S01]  /*11d00*/  FMUL.FTZ R8, R49, R43.reuse ;  /* 0x0000002b31087220 */ /* 0x080fe20000410000 */
[-C--:B------:R-:W-:Y:S01]  /*11d10*/  FFMA.FTZ R41, R50, R4.reuse, -R41 ;  /* 0x0000000432297223 */ /* 0x080fe20000010829 */
[C---:B------:R-:W-:Y:S01]  /*11d20*/  FMUL.FTZ R50, R45.reuse, R43 ;  /* 0x0000002b2d327220 */ /* 0x040fe20000410000 */
[----:B------:R-:W-:Y:S01]  /*11d30*/  FFMA.FTZ R37, R52, R4, R37 ;  /* 0x0000000434257223 */ /* 0x000fe20000010025 */
[-C--:B------:R-:W-:Y:S01]  /*11d40*/  FFMA.FTZ R45, R45, R39.reuse, -R8 ;  /* 0x000000272d2d7223 */ /* 0x080fe20000010808 */
[----:B------:R-:W-:Y:S01]  /*11d50*/  LOP3.LUT R8, R12, 0xffff0000, RZ, 0xc0, !PT ;  /* 0xffff00000c087812 */ /* 0x000fe200078ec0ff */
[----:B------:R-:W-:Y:S01]  /*11d60*/  FFMA.FTZ R50, R49, R39, R50 ;  /* 0x0000002731327223 */ /* 0x000fe20000010032 */
[----:B------:R-:W-:Y:S01]  /*11d70*/  FMUL.FTZ R39, R54, R10 ;  /* 0x0000000a36277220 */ /* 0x000fe20000410000 */
[----:B------:R-:W-:Y:S01]  /*11d80*/  IMAD.U32 R44, R11, 0x10000, RZ ;  /* 0x000100000b2c7824 */ /* 0x000fe200078e00ff */
[----:B------:R-:W-:Y:S01]  /*11d90*/  LOP3.LUT R9, R9, 0xffff0000, RZ, 0xc0, !PT ;  /* 0xffff000009097812 */ /* 0x000fe200078ec0ff */
[----:B------:R-:W-:-:S02]  /*11da0*/  IMAD.U32 R52, R15, 0x10000, RZ ;  /* 0x000100000f347824 */ /* 0x000fc400078e00ff */
[C---:B------:R-:W-:Y:S01]  /*11db0*/  FMUL.FTZ R47, R8.reuse, R10 ;  /* 0x0000000a082f7220 */ /* 0x040fe20000410000 */
[----:B------:R-:W-:Y:S01]  /*11dc0*/  FFMA.FTZ R10, R8, R6, -R39 ;  /* 0x00000006080a7223 */ /* 0x000fe20000010827 */
[----:B------:R-:W-:Y:S01]  /*11dd0*/  LOP3.LUT R11, R11, 0xffff0000, RZ, 0xc0, !PT ;  /* 0xffff00000b0b7812 */ /* 0x000fe200078ec0ff */
[----:B------:R-:W-:Y:S02]  /*11de0*/  IMAD.U32 R4, R3, 0x10000, RZ ;  /* 0x0001000003047824 */ /* 0x000fe400078e00ff */
[----:B------:R-:W-:Y:S01]  /*11df0*/  FMUL.FTZ R39, R52, R42 ;  /* 0x0000002a34277220 */ /* 0x000fe20000410000 */
[----:B------:R-:W-:Y:S02]  /*11e00*/  IMAD.U32 R8, R13, 0x10000, RZ ;  /* 0x000100000d087824 */ /* 0x000fe400078e00ff */
[----:B------:R-:W-:Y:S01]  /*11e10*/  FMUL.FTZ R49, R56, R44 ;  /* 0x0000002c38317220 */ /* 0x000fe20000410000 */
[C---:B------:R-:W-:Y:S01]  /*11e20*/  FMUL.FTZ R43, R4.reuse, R42 ;  /* 0x0000002a042b7220 */ /* 0x040fe20000410000 */
[----:B------:R-:W-:Y:S01]  /*11e30*/  FFMA.FTZ R39, R4, R38, -R39 ;  /* 0x0000002604277223 */ /* 0x000fe20000010827 */
[C---:B------:R-:W-:Y:S01]  /*11e40*/  FMUL.FTZ R51, R8.reuse, R44 ;  /* 0x0000002c08337220 */ /* 0x040fe20000410000 */
[----:B------:R-:W-:Y:S01]  /*11e50*/  FFMA.FTZ R49, R8, R40, -R49 ;  /* 0x0000002808317223 */ /* 0x000fe20000010831 */
[----:B------:R-:W-:Y:S01]  /*11e60*/  FFMA.FTZ R47, R54, R6, R47 ;  /* 0x00000006362f7223 */ /* 0x000fe2000001002f */
[----:B------:R-:W-:Y:S01]  /*11e70*/  FMUL.FTZ R4, R57, R9 ;  /* 0x0000000939047220 */ /* 0x000fe20000410000 */
[----:B------:R-:W-:Y:S01]  /*11e80*/  FMUL.FTZ R8, R59, R11 ;  /* 0x0000000b3b087220 */ /* 0x000fe20000410000 */
[----:B------:R-:W-:Y:S01]  /*11e90*/  FMUL.FTZ R6, R53, R9 ;  /* 0x0000000935067220 */ /* 0x000fe20000410000 */
[----:B------:R-:W-:Y:S01]  /*11ea0*/  FMUL.FTZ R44, R55, R11 ;  /* 0x0000000b372c7220 */ /* 0x000fe20000410000 */
[----:B------:R-:W-:Y:S01]  /*11eb0*/  FFMA.FTZ R43, R52, R38, R43 ;  /* 0x00000026342b7223 */ /* 0x000fe2000001002b */
[----:B------:R-:W-:Y:S01]  /*11ec0*/  FFMA.FTZ R51, R56, R40, R51 ;  /* 0x0000002838337223 */ /* 0x000fe20000010033 */
[----:B------:R-:W-:Y:S01]  /*11ed0*/  FFMA.FTZ R38, R53, R5, -R4 ;  /* 0x0000000535267223 */ /* 0x000fe20000010804 */
[----:B------:R-:W-:Y:S01]  /*11ee0*/  FFMA.FTZ R42, R55, R7, -R8 ;  /* 0x00000007372a7223 */ /* 0x000fe20000010808 */
[----:B------:R-:W-:Y:S01]  /*11ef0*/  FFMA.FTZ R40, R57, R5, R6 ;  /* 0x0000000539287223 */ /* 0x000fe20000010006 */
[----:B------:R-:W-:Y:S01]  /*11f00*/  FFMA.FTZ R44, R59, R7, R44 ;  /* 0x000000073b2c7223 */ /* 0x000fe2000001002c */
[----:B------:R-:W-:-:S02]  /*11f10*/  F2FP.BF16.F32.PACK_AB R4, R41, R46 ;  /* 0x0000002e2904723e */ /* 0x000fc400000010ff */
[----:B------:R-:W-:Y:S02]  /*11f20*/  F2FP.BF16.F32.PACK_AB R6, R10, R45 ;  /* 0x0000002d0a06723e */ /* 0x000fe400000010ff */
[----:B------:R-:W-:Y:S02]  /*11f30*/  F2FP.BF16.F32.PACK_AB R5, R38, R39 ;  /* 0x000000272605723e */ /* 0x000fe400000010ff */
[----:B------:R-:W-:Y:S02]  /*11f40*/  F2FP.BF16.F32.PACK_AB R7, R42, R49 ;  /* 0x000000312a07723e */ /* 0x000fe400000010ff */
[----:B------:R-:W-:Y:S02]  /*11f50*/  F2FP.BF16.F32.PACK_AB R8, R37, R48 ;  /* 0x000000302508723e */ /* 0x000fe400000010ff */
[----:B------:R-:W-:Y:S01]  /*11f60*/  F2FP.BF16.F32.PACK_AB R10, R47, R50 ;  /* 0x000000322f0a723e */ /* 0x000fe200000010ff */
[----:B------:R2:W-:Y:S01]  /*11f70*/  STS.128 [R35], R4 ;  /* 0x0000000423007388 */ /* 0x0005e20000000c00 */
[----:B------:R-:W-:-:S02]  /*11f80*/  F2FP.BF16.F32.PACK_AB R9, R40, R43 ;  /* 0x0000002b2809723e */ /* 0x000fc400000010ff */
[----:B------:R-:W-:-:S05]  /*11f90*/  F2FP.BF16.F32.PACK_AB R11, R44, R51 ;  /* 0x000000332c0b723e */ /* 0x000fca00000010ff */
[----:B------:R2:W-:Y:S02]  /*11fa0*/  STS.128 [R36+0x14400], R8 ;  /* 0x0144000824007388 */ /* 0x0005e40000000c00 */
.L_x_622:
[----:B------:R-:W-:Y:S05]  /*11fb0*/  BSYNC B1 ;  /* 0x0000000000017941 */ /* 0x000fea0003800000 */
.L_x_621:
        /* <DEDUP_REMOVED lines=8> */
[----:B------:R-:W-:Y:S01]  /*12040*/  BSSY B2, `(.L_x_627) ;  /* 0x0000067000027945 */ /* 0x000fe20003800000 */
[----:B------:R-:W-:Y:S02]  /*12050*/  VIADD R58, R224, 0x40 ;  /* 0x00000040e03a7836 */ /* 0x000fe40000000000 */
        /* <DEDUP_REMOVED lines=23> */
[----:B------:R-:W-:Y:S02]  /*121d0*/  SHF.R.S32.HI R7, RZ, 0x1f, R4 ;  /* 0x0000001fff077819 */ /* 0x000fe40000011404 */
[----:B------:R-:W-:Y:S02]  /*121e0*/  SHF.L.U32 R5, R4, 0x3, RZ ;  /* 0x0000000304057819 */ /* 0x000fe400000006ff */
        /* <DEDUP_REMOVED lines=76> */
.L_x_628:
[----:B------:R-:W-:Y:S05]  /*126b0*/  BSYNC B2 ;  /* 0x0000000000027941 */ /* 0x000fea0003800000 */
.L_x_627:
        /* <DEDUP_REMOVED lines=21> */
[----:B------:R-:W-:Y:S01]  /*12810*/  LOP3.LUT R4, R4, R56, RZ, 0x3c, !PT ;  /* 0x0000003804047212 */ /* 0x000fe200078e3cff */
[----:B------:R-:W-:Y:S01]  /*12820*/  IMAD.U32 R56, R21, 0x10000, RZ ;  /* 0x0001000015387824 */ /* 0x000fe200078e00ff */
[----:B------:R-:W-:Y:S02]  /*12830*/  LOP3.LUT R5, R6, 0x7fffe000, RZ, 0xc0, !PT ;  /* 0x7fffe00006057812 */ /* 0x000fe400078ec0ff */
[----:B------:R-:W-:Y:S02]  /*12840*/  LOP3.LUT R52, R14, 0xffff0000, RZ, 0xc0, !PT ;  /* 0xffff00000e347812 */ /* 0x000fe400078ec0ff */
[----:B------:R-:W-:Y:S02]  /*12850*/  IADD3 R36, R4, R5, R54 ;  /* 0x0000000504247210 */ /* 0x000fe40007ffe036 */
[----:B------:R-:W0:Y:S01]  /*12860*/  LDS.128 R4, [R35] ;  /* 0x0000000023047984 */ /* 0x000e220000000c00 */
[----:B------:R-:W-:Y:S02]  /*12870*/  LOP3.LUT R50, R0, 0xffff0000, RZ, 0xc0, !PT ;  /* 0xffff000000327812 */ /* 0x000fe400078ec0ff */
[----:B------:R-:W-:Y:S01]  /*12880*/  IMAD R36, R36, 0x2, R23 ;  /* 0x0000000224247824 */ /* 0x000fe200078e0217 */
[----:B------:R-:W-:-:S02]  /*12890*/  LOP3.LUT R54, R20, 0xffff0000, RZ, 0xc0, !PT ;  /* 0xffff000014367812 */ /* 0x000fc400078ec0ff */
[----:B------:R-:W-:Y:S02]  /*128a0*/  LOP3.LUT R57, R15, 0xffff0000, RZ, 0xc0, !PT ;  /* 0xffff00000f397812 */ /* 0x000fe400078ec0ff */
[----:B------:R-:W1:Y:S01]  /*128b0*/  LDS.128 R8, [R36+0x14400] ;  /* 0x0144000024087984 */ /* 0x000e620000000c00 */
[----:B------:R-:W-:Y:S02]  /*128c0*/  LOP3.LUT R59, R21, 0xffff0000, RZ, 0xc0, !PT ;  /* 0xffff0000153b7812 */ /* 0x000fe400078ec0ff */
[----:B------:R-:W-:Y:S02]  /*128d0*/  LOP3.LUT R53, R3, 0xffff0000, RZ, 0xc0, !PT ;  /* 0xffff000003357812 */ /* 0x000fe400078ec0ff */
[----:B------:R-:W-:Y:S01]  /*128e0*/  LOP3.LUT R55, R13, 0xffff0000, RZ, 0xc0, !PT ;  /* 0xffff00000d377812 */ /* 0x000fe200078ec0ff */
[C---:B0-----:R-:W-:Y:S01]  /*128f0*/  IMAD.U32 R37, R4.reuse, 0x10000, RZ ;  /* 0x0001000004257824 */ /* 0x041fe200078e00ff */
[----:B------:R-:W-:Y:S01]  /*12900*/  LOP3.LUT R4, R4, 0xffff0000, RZ, 0xc0, !PT ;  /* 0xffff000004047812 */ /* 0x000fe200078ec0ff */
[C---:B------:R-:W-:Y:S01]  /*12910*/  IMAD.U32 R39, R6.reuse, 0x10000, RZ ;  /* 0x0001000006277824 */ /* 0x040fe200078e00ff */
[----:B------:R-:W-:Y:S01]  /*12920*/  LOP3.LUT R6, R6, 0xffff0000, RZ, 0xc0, !PT ;  /* 0xffff000006067812 */ /* 0x000fe200078ec0ff */
[----:B------:R-:W-:Y:S01]  /*12930*/  IMAD.U32 R40, R7, 0x10000, RZ ;  /* 0x0001000007287824 */ /* 0x000fe200078e00ff */
[----:B------:R-:W-:-:S02]  /*12940*/  SHF.L.U32 R38, R5, 0x10, RZ ;  /* 0x0000001005267819 */ /* 0x000fc400000006ff */
        /* <DEDUP_REMOVED lines=8> */
[----:B------:R-:W-:Y:S02]  /*129d0*/  IMAD.U32 R42, R9, 0x10000, RZ ;  /* 0x00010000092a7824 */ /* 0x000fe400078e00ff */
[-C--:B------:R-:W-:Y:S01]  /*129e0*/  FFMA.FTZ R46, R45, R37.reuse, -R46 ;  /* 0x000000252d2e7223 */ /* 0x080fe2000001082e */
[----:B------:R-:W-:Y:S01]  /*129f0*/  FFMA.FTZ R48, R47, R37, R48 ;  /* 0x000000252f307223 */ /* 0x000fe20000010030 */
[----:B------:R-:W-:-:S02]  /*12a00*/  IMAD.U32 R45, R12, 0x10000, RZ ;  /* 0x000100000c2d7824 */ /* 0x000fc400078e00ff */
        /* <DEDUP_REMOVED lines=19> */
[----:B------:R-:W-:Y:S01]  /*12b40*/  LOP3.LUT R7, R7, 0xffff0000, RZ, 0xc0, !PT ;  /* 0xffff000007077812 */ /* 0x000fe200078ec0ff */
        /* <DEDUP_REMOVED lines=25> */
.L_x_626:
[----:B------:R-:W-:Y:S05]  /*12ce0*/  BSYNC B1 ;  /* 0x0000000000017941 */ /* 0x000fea0003800000 */
.L_x_625:
[----:B-12---:R-:W-:-:S05]  /*12cf0*/  VIADD R5, R224, 0x60 ;  /* 0x00000060e0057836 */ /* 0x006fca0000000000 */
[----:B------:R-:W-:-:S13]  /*12d00*/  ISETP.GE.AND P0, PT, R5, R34, PT ;  /* 0x000000220500720c */ /* 0x000fda0003f06270 */
[----:B------:R-:W-:Y:S05]  /*12d10*/  @P0 BRA `(.L_x_605) ;  /* 0x0000000c00340947 */ /* 0x000fea0003800000 */
[----:B------:R1:W5:Y:S01]  /*12d20*/  LDL R52, [R1+0x6c] ;  /* 0x00006c0001347983 */ /* 0x0003620000100800 */
[----:B------:R-:W2:Y:S01]  /*12d30*/  LDC R37, c[0x0][0x3f4] ;  /* 0x0000fd00ff257b82 */ /* 0x000ea20000000800 */
[----:B------:R-:W-:Y:S01]  /*12d40*/  SHF.R.S32.HI R4, RZ, 0x1f, R5 ;  /* 0x0000001fff047819 */ /* 0x000fe20000011405 */
[----:B------:R-:W-:Y:S01]  /*12d50*/  IMAD.SHL.U32 R39, R5, 0x40, RZ ;  /* 0x0000004005277824 */ /* 0x000fe200078e00ff */
[----:B------:R-:W-:Y:S02]  /*12d60*/  BSSY B1, `(.L_x_629) ;  /* 0x0000066000017945 */ /* 0x000fe40003800000 */
[----:B------:R-:W-:Y:S02]  /*12d70*/  LEA.HI R4, R4, R5, RZ, 0x3 ;  /* 0x0000000504047211 */ /* 0x000fe400078f18ff */
[----:B------:R-:W-:-:S03]  /*12d80*/  LOP3.LUT R39, R39, 0x1c0, RZ, 0xc0, !PT ;  /* 0x000001c027277812 */ /* 0x000fc600078ec0ff */
[----:B------:R-:W-:Y:S01]  /*12d90*/  IMAD.SHL.U32 R4, R4, 0x40, RZ ;  /* 0x0000004004047824 */ /* 0x000fe200078e00ff */
[----:B------:R-:W-:-:S04]  /*12da0*/  SHF.R.U32.HI R34, RZ, 0x3, R39 ;  /* 0x00000003ff227819 */ /* 0x000fc80000011627 */
[----:B------:R-:W-:Y:S02]  /*12db0*/  LOP3.LUT R35, R4, 0xfffffe00, RZ, 0xc0, !PT ;  /* 0xfffffe0004237812 */ /* 0x000fe400078ec0ff */
        /* <DEDUP_REMOVED lines=19> */
[----:B------:R-:W-:Y:S01]  /*12ef0*/  IMAD.SHL.U32 R6, R4, 0x8, RZ ;  /* 0x0000000804067824 */ /* 0x000fe200078e00ff */
[----:B------:R-:W-:Y:S02]  /*12f00*/  LOP3.LUT R33, R33, 0xffff0000, RZ, 0xc0, !PT ;  /* 0xffff000021217812 */ /* 0x000fe400078ec0ff */
[----:B------:R-:W-:Y:S02]  /*12f10*/  LEA.HI R4, R5, R4, RZ, 0x3 ;  /* 0x0000000405047211 */ /* 0x000fe400078f18ff */
[----:B------:R-:W-:-:S02]  /*12f20*/  LOP3.LUT R5, R39, 0x38, R6, 0xf8, !PT ;  /* 0x0000003827057812 */ /* 0x000fc400078ef806 */
[----:B------:R-:W-:Y:S01]  /*12f30*/  LOP3.LUT R25, R25, 0xffff0000, RZ, 0xc0, !PT ;  /* 0xffff000019197812 */ /* 0x000fe200078ec0ff */
[----:B------:R-:W-:Y:S01]  /*12f40*/  IMAD.SHL.U32 R6, R4, 0x400, RZ ;  /* 0x0000040004067824 */ /* 0x000fe200078e00ff */
[----:B------:R-:W-:Y:S02]  /*12f50*/  LOP3.LUT R4, R5, R34, RZ, 0x3c, !PT ;  /* 0x0000002205047212 */ /* 0x000fe400078e3cff */
[----:B------:R-:W-:Y:S02]  /*12f60*/  LOP3.LUT R27, R27, 0xffff0000, RZ, 0xc0, !PT ;  /* 0xffff00001b1b7812 */ /* 0x000fe400078ec0ff */
[----:B------:R-:W-:-:S04]  /*12f70*/  LOP3.LUT R6, R6, 0x7fffe000, RZ, 0xc0, !PT ;  /* 0x7fffe00006067812 */ /* 0x000fc800078ec0ff */
[----:B0-----:R-:W-:Y:S02]  /*12f80*/  IADD3 R8, R4, R6, R35 ;  /* 0x0000000604087210 */ /* 0x001fe40007ffe023 */
[----:B------:R-:W0:Y:S03]  /*12f90*/  LDS.128 R4, [R28] ;  /* 0x000000001c047984 */ /* 0x000e260000000c00 */
[----:B------:R-:W-:-:S05]  /*12fa0*/  IMAD R29, R8, 0x2, R23 ;  /* 0x00000002081d7824 */ /* 0x000fca00078e0217 */
[----:B------:R-:W1:Y:S01]  /*12fb0*/  LDS.128 R8, [R29+0x14400] ;  /* 0x014400001d087984 */ /* 0x000e620000000c00 */
[C---:B0-----:R-:W-:Y:S01]  /*12fc0*/  IMAD.U32 R36, R4.reuse, 0x10000, RZ ;  /* 0x0001000004247824 */ /* 0x041fe200078e00ff */
[----:B------:R-:W-:Y:S01]  /*12fd0*/  LOP3.LUT R4, R4, 0xffff0000, RZ, 0xc0, !PT ;  /* 0xffff000004047812 */ /* 0x000fe200078ec0ff */
[----:B------:R-:W-:Y:S01]  /*12fe0*/  IMAD.U32 R38, R5, 0x10000, RZ ;  /* 0x0001000005267824 */ /* 0x000fe200078e00ff */
[C---:B------:R-:W-:Y:S01]  /*12ff0*/  SHF.L.U32 R40, R6.reuse, 0x10, RZ ;  /* 0x0000001006287819 */ /* 0x040fe200000006ff */
[----:B------:R-:W-:Y:S01]  /*13000*/  IMAD.U32 R41, R7, 0x10000, RZ ;  /* 0x0001000007297824 */ /* 0x000fe200078e00ff */
[----:B------:R-:W-:Y:S02]  /*13010*/  LOP3.LUT R6, R6, 0xffff0000, RZ, 0xc0, !PT ;  /* 0xffff000006067812 */ /* 0x000fe400078ec0ff */
        /* <DEDUP_REMOVED lines=9> */
[----:B------:R-:W-:Y:S01]  /*130b0*/  FMUL.FTZ R53, R24, R8 ;  /* 0x0000000818357220 */ /* 0x000fe20000410000 */
[----:B------:R-:W-:Y:S02]  /*130c0*/  IMAD.U32 R44, R10, 0x10000, RZ ;  /* 0x000100000a2c7824 */ /* 0x000fe400078e00ff */
[-C--:B------:R-:W-:Y:S01]  /*130d0*/  FFMA.FTZ R8, R24, R4.reuse, -R51 ;  /* 0x0000000418087223 */ /* 0x080fe20000010833 */
[-C--:B------:R-:W-:Y:S01]  /*130e0*/  FMUL.FTZ R51, R42, R43.reuse ;  /* 0x0000002b2a337220 */ /* 0x080fe20000410000 */
[----:B------:R-:W-:Y:S01]  /*130f0*/  FFMA.FTZ R24, R50, R4, R53 ;  /* 0x0000000432187223 */ /* 0x000fe20000010035 */
[-C--:B------:R-:W-:Y:S01]  /*13100*/  FFMA.FTZ R47, R46, R36.reuse, -R47 ;  /* 0x000000242e2f7223 */ /* 0x080fe2000001082f */
[----:B------:R-:W-:Y:S01]  /*13110*/  FFMA.FTZ R49, R48, R36, R49 ;  /* 0x0000002430317223 */ /* 0x000fe20000010031 */
[C---:B------:R-:W-:Y:S01]  /*13120*/  FMUL.FTZ R43, R30.reuse, R43 ;  /* 0x0000002b1e2b7220 */ /* 0x040fe20000410000 */
[----:B------:R-:W-:Y:S01]  /*13130*/  FFMA.FTZ R51, R30, R38, -R51 ;  /* 0x000000261e337223 */ /* 0x000fe20000010833 */
[----:B------:R-:W-:Y:S01]  /*13140*/  IMAD.U32 R4, R26, 0x10000, RZ ;  /* 0x000100001a047824 */ /* 0x000fe200078e00ff */
[----:B------:R-:W-:Y:S01]  /*13150*/  LOP3.LUT R10, R10, 0xffff0000, RZ, 0xc0, !PT ;  /* 0xffff00000a0a7812 */ /* 0x000fe200078ec0ff */
[----:B------:R-:W-:Y:S01]  /*13160*/  IMAD.U32 R36, R32, 0x10000, RZ ;  /* 0x0001000020247824 */ /* 0x000fe200078e00ff */
[----:B------:R-:W-:Y:S01]  /*13170*/  LOP3.LUT R26, R26, 0xffff0000, RZ, 0xc0, !PT ;  /* 0xffff00001a1a7812 */ /* 0x000fe200078ec0ff */
[C---:B------:R-:W-:Y:S01]  /*13180*/  IMAD.U32 R45, R11.reuse, 0x10000, RZ ;  /* 0x000100000b2d7824 */ /* 0x040fe200078e00ff */
[----:B------:R-:W-:Y:S01]  /*13190*/  LOP3.LUT R30, R32, 0xffff0000, RZ, 0xc0, !PT ;  /* 0xffff0000201e7812 */ /* 0x000fe200078ec0ff */
[-C--:B------:R-:W-:Y:S01]  /*131a0*/  FMUL.FTZ R53, R36, R44.reuse ;  /* 0x0000002c24357220 */ /* 0x080fe20000410000 */
[----:B------:R-:W-:Y:S01]  /*131b0*/  FMUL.FTZ R55, R4, R44 ;  /* 0x0000002c04377220 */ /* 0x000fe20000410000 */
[-C--:B------:R-:W-:Y:S01]  /*131c0*/  FMUL.FTZ R59, R26, R10.reuse ;  /* 0x0000000a1a3b7220 */ /* 0x080fe20000410000 */
[----:B------:R-:W-:Y:S01]  /*131d0*/  LOP3.LUT R11, R11, 0xffff0000, RZ, 0xc0, !PT ;  /* 0xffff00000b0b7812 */ /* 0x000fe200078ec0ff */
[----:B------:R-:W-:Y:S01]  /*131e0*/  FMUL.FTZ R57, R30, R10 ;  /* 0x0000000a1e397220 */ /* 0x000fe20000410000 */
[----:B------:R-:W-:Y:S01]  /*131f0*/  FFMA.FTZ R53, R4, R40, -R53 ;  /* 0x0000002804357223 */ /* 0x000fe20000010835 */
[-C--:B------:R-:W-:Y:S01]  /*13200*/  FMUL.FTZ R4, R63, R45.reuse ;  /* 0x0000002d3f047220 */ /* 0x080fe20000410000 */
[-C--:B------:R-:W-:Y:S01]  /*13210*/  FFMA.FTZ R59, R30, R6.reuse, R59 ;  /* 0x000000061e3b7223 */ /* 0x080fe2000001003b */
[----:B------:R-:W-:Y:S01]  /*13220*/  FFMA.FTZ R32, R26, R6, -R57 ;  /* 0x000000061a207223 */ /* 0x000fe20000010839 */
[----:B------:R-:W-:Y:S01]  /*13230*/  LOP3.LUT R31, R31, 0xffff0000, RZ, 0xc0, !PT ;  /* 0xffff00001f1f7812 */ /* 0x000fe200078ec0ff */
[----:B------:R-:W-:Y:S01]  /*13240*/  FMUL.FTZ R6, R61, R45 ;  /* 0x0000002d3d067220 */ /* 0x000fe20000410000 */
[----:B------:R-:W-:Y:S01]  /*13250*/  FFMA.FTZ R10, R36, R40, R55 ;  /* 0x00000028240a7223 */ /* 0x000fe20000010037 */
[----:B------:R-:W-:Y:S01]  /*13260*/  LOP3.LUT R7, R7, 0xffff0000, RZ, 0xc0, !PT ;  /* 0xffff000007077812 */ /* 0x000fe200078ec0ff */
[----:B------:R-:W-:Y:S01]  /*13270*/  FFMA.FTZ R43, R42, R38, R43 ;  /* 0x000000262a2b7223 */ /* 0x000fe2000001002b */
[-C--:B------:R-:W-:Y:S01]  /*13280*/  FFMA.FTZ R36, R61, R41.reuse, -R4 ;  /* 0x000000293d247223 */ /* 0x080fe20000010804 */
[----:B------:R-:W-:Y:S01]  /*13290*/  FFMA.FTZ R41, R63, R41, R6 ;  /* 0x000000293f297223 */ /* 0x000fe20000010006 */
[----:B------:R-:W-:Y:S01]  /*132a0*/  FMUL.FTZ R4, R31, R9 ;  /* 0x000000091f047220 */ /* 0x000fe20000410000 */
[----:B------:R-:W-:Y:S01]  /*132b0*/  FMUL.FTZ R38, R33, R11 ;  /* 0x0000000b21267220 */ /* 0x000fe20000410000 */
        /* <DEDUP_REMOVED lines=16> */
.L_x_630:
[----:B------:R-:W-:Y:S05]  /*133c0*/  BSYNC B1 ;  /* 0x0000000000017941 */ /* 0x000fea0003800000 */
.L_x_629:
[----:B------:R-:W-:Y:S05]  /*133d0*/  @P1 BRA `(.L_x_605) ;  /* 0x0000000400841947 */ /* 0x000fea0003800000 */
[----:B-1----:R-:W-:Y:S01]  /*133e0*/  SHF.R.S32.HI R5, RZ, 0x1f, R214 ;  /* 0x0000001fff057819 */ /* 0x002fe200000114d6 */
[----:B------:R-:W-:Y:S01]  /*133f0*/  IMAD.U32 R33, R0, 0x10000, RZ ;  /* 0x0001000000217824 */ /* 0x000fe200078e00ff */
[----:B-----5:R-:W-:Y:S02]  /*13400*/  R2UR UR4, R52 ;  /* 0x00000000340472ca */ /* 0x020fe400000e0000 */
[CC--:B------:R-:W-:Y:S02]  /*13410*/  LEA.HI R4, R5.reuse, R214.reuse, RZ, 0x3 ;  /* 0x000000d605047211 */ /* 0x0c0fe400078f18ff */
[----:B------:R-:W-:Y:S02]  /*13420*/  LEA.HI R5, R5, R214, RZ, 0x6 ;  /* 0x000000d605057211 */ /* 0x000fe400078f30ff */
[--C-:B------:R-:W-:Y:S02]  /*13430*/  SHF.R.S32.HI R6, RZ, 0x3, R4.reuse ;  /* 0x00000003ff067819 */ /* 0x100fe40000011404 */
[----:B------:R-:W-:Y:S01]  /*13440*/  LOP3.LUT R7, R39, 0x38, R4, 0xf8, !PT ;  /* 0x0000003827077812 */ /* 0x000fe200078ef804 */
[----:B------:R-:W-:Y:S01]  /*13450*/  IMAD.SHL.U32 R5, R5, 0x80, RZ ;  /* 0x0000008005057824 */ /* 0x000fe200078e00ff */
[----:B------:R-:W-:-:S02]  /*13460*/  LEA.HI R37, R37, R6, RZ, 0x1d ;  /* 0x0000000625257211 */ /* 0x000fc400078fe8ff */
[----:B------:R-:W-:Y:S02]  /*13470*/  LOP3.LUT R7, R7, R34, RZ, 0x3c, !PT ;  /* 0x0000002207077212 */ /* 0x000fe400078e3cff */
[----:B------:R-:W-:Y:S01]  /*13480*/  SHF.R.S32.HI R6, RZ, 0x1f, R37 ;  /* 0x0000001fff067819 */ /* 0x000fe20000011425 */
[----:B------:R-:W-:Y:S01]  /*13490*/  IMAD.SHL.U32 R4, R37, 0x8, RZ ;  /* 0x0000000825047824 */ /* 0x000fe200078e00ff */
[----:B0-----:R-:W-:Y:S02]  /*134a0*/  LOP3.LUT R8, R5, 0xffffe000, RZ, 0xc0, !PT ;  /* 0xffffe00005087812 */ /* 0x001fe400078ec0ff */
[----:B------:R-:W-:Y:S01]  /*134b0*/  LEA.HI R6, R6, R37, RZ, 0x3 ;  /* 0x0000002506067211 */ /* 0x000fe200078f18ff */
[----:B------:R-:W-:Y:S01]  /*134c0*/  IMAD.U32 R37, R20, 0x10000, RZ ;  /* 0x0001000014257824 */ /* 0x000fe200078e00ff */
[----:B------:R-:W-:Y:S02]  /*134d0*/  LOP3.LUT R39, R39, 0x38, R4, 0xf8, !PT ;  /* 0x0000003827277812 */ /* 0x000fe400078ef804 */
[----:B------:R-:W-:Y:S01]  /*134e0*/  IADD3 R7, R7, R8, R35 ;  /* 0x0000000807077210 */ /* 0x000fe20007ffe023 */
[----:B------:R-:W-:Y:S01]  /*134f0*/  IMAD.SHL.U32 R6, R6, 0x400, RZ ;  /* 0x0000040006067824 */ /* 0x000fe200078e00ff */
[----:B------:R-:W-:-:S02]  /*13500*/  LOP3.LUT R34, R39, R34, RZ, 0x3c, !PT ;  /* 0x0000002227227212 */ /* 0x000fc400078e3cff */
[----:B------:R-:W-:Y:S02]  /*13510*/  LEA R24, R7, UR4, 0x1 ;  /* 0x0000000407187c11 */ /* 0x000fe4000f8e08ff */
[----:B------:R-:W-:Y:S02]  /*13520*/  LOP3.LUT R6, R6, 0x7fffe000, RZ, 0xc0, !PT ;  /* 0x7fffe00006067812 */ /* 0x000fe400078ec0ff */
[----:B------:R-:W-:Y:S02]  /*13530*/  LOP3.LUT R38, R14, 0xffff0000, RZ, 0xc0, !PT ;  /* 0xffff00000e267812 */ /* 0x000fe400078ec0ff */
[----:B------:R-:W-:Y:S02]  /*13540*/  IADD3 R34, R34, R6, R35 ;  /* 0x0000000622227210 */ /* 0x000fe40007ffe023 */
[----:B------:R-:W0:Y:S01]  /*13550*/  LDS.128 R4, [R24] ;  /* 0x0000000018047984 */ /* 0x000e220000000c00 */
[----:B------:R-:W-:Y:S02]  /*13560*/  SHF.L.U32 R35, R14, 0x10, RZ ;  /* 0x000000100e237819 */ /* 0x000fe400000006ff */
[----:B------:R-:W-:Y:S01]  /*13570*/  IMAD R34, R34, 0x2, R23 ;  /* 0x0000000222227824 */ /* 0x000fe200078e0217 */
[----:B------:R-:W-:-:S02]  /*13580*/  LOP3.LUT R0, R0, 0xffff0000, RZ, 0xc0, !PT ;  /* 0xffff000000007812 */ /* 0x000fc400078ec0ff */
[----:B------:R-:W-:Y:S02]  /*13590*/  LOP3.LUT R40, R20, 0xffff0000, RZ, 0xc0, !PT ;  /* 0xffff000014287812 */ /* 0x000fe400078ec0ff */
        /* <DEDUP_REMOVED lines=18> */
[----:B------:R-:W-:Y:S02]  /*136c0*/  IMAD.U32 R33, R12, 0x10000, RZ ;  /* 0x000100000c217824 */ /* 0x000fe400078e00ff */
[----:B------:R-:W-:Y:S01]  /*136d0*/  FFMA.FTZ R14, R35, R25, R14 ;  /* 0x00000019230e7223 */ /* 0x000fe2000001000e */
[C---:B------:R-:W-:Y:S01]  /*136e0*/  FMUL.FTZ R25, R0.reuse, R8 ;  /* 0x0000000800197220 */ /* 0x040fe20000410000 */
[-C--:B------:R-:W-:Y:S01]  /*136f0*/  FFMA.FTZ R29, R0, R4.reuse, -R29 ;  /* 0x00000004001d7223 */ /* 0x080fe2000001081d */
[-C--:B------:R-:W-:Y:S01]  /*13700*/  FMUL.FTZ R0, R37, R31.reuse ;  /* 0x0000001f25007220 */ /* 0x080fe20000410000 */
[C---:B------:R-:W-:Y:S01]  /*13710*/  FMUL.FTZ R20, R33.reuse, R31 ;  /* 0x0000001f21147220 */ /* 0x040fe20000410000 */
[----:B------:R-:W-:Y:S01]  /*13720*/  LOP3.LUT R12, R12, 0xffff0000, RZ, 0xc0, !PT ;  /* 0xffff00000c0c7812 */ /* 0x000fe200078ec0ff */
[----:B------:R-:W-:Y:S01]  /*13730*/  FFMA.FTZ R25, R38, R4, R25 ;  /* 0x0000000426197223 */ /* 0x000fe20000010019 */
[-C--:B------:R-:W-:Y:S01]  /*13740*/  FFMA.FTZ R8, R33, R27.reuse, -R0 ;  /* 0x0000001b21087223 */ /* 0x080fe20000010800 */
[----:B------:R-:W-:Y:S01]  /*13750*/  FFMA.FTZ R20, R37, R27, R20 ;  /* 0x0000001b25147223 */ /* 0x000fe20000010014 */
[----:B------:R-:W-:Y:S01]  /*13760*/  FMUL.FTZ R27, R40, R10 ;  /* 0x0000000a281b7220 */ /* 0x000fe20000410000 */
[----:B------:R-:W-:-:S02]  /*13770*/  IMAD.U32 R38, R15, 0x10000, RZ ;  /* 0x000100000f267824 */ /* 0x000fc400078e00ff */
[C---:B------:R-:W-:Y:S01]  /*13780*/  FMUL.FTZ R35, R12.reuse, R10 ;  /* 0x0000000a0c237220 */ /* 0x040fe20000410000 */
[----:B------:R-:W-:Y:S02]  /*13790*/  IMAD.U32 R32, R11, 0x10000, RZ ;  /* 0x000100000b207824 */ /* 0x000fe400078e00ff */
[----:B------:R-:W-:Y:S01]  /*137a0*/  FFMA.FTZ R33, R12, R6, -R27 ;  /* 0x000000060c217223 */ /* 0x000fe2000001081b */
[----:B------:R-:W-:Y:S01]  /*137b0*/  IMAD.U32 R10, R21, 0x10000, RZ ;  /* 0x00010000150a7824 */ /* 0x000fe200078e00ff */
[----:B------:R-:W-:Y:S01]  /*137c0*/  LOP3.LUT R9, R9, 0xffff0000, RZ, 0xc0, !PT ;  /* 0xffff000009097812 */ /* 0x000fe200078ec0ff */
[----:B------:R-:W-:Y:S01]  /*137d0*/  IMAD.U32 R4, R13, 0x10000, RZ ;  /* 0x000100000d047824 */ /* 0x000fe200078e00ff */
[----:B------:R-:W-:Y:S01]  /*137e0*/  LOP3.LUT R11, R11, 0xffff0000, RZ, 0xc0, !PT ;  /* 0xffff00000b0b7812 */ /* 0x000fe200078ec0ff */
[----:B------:R-:W-:Y:S02]  /*137f0*/  IMAD.U32 R0, R3, 0x10000, RZ ;  /* 0x0001000003007824 */ /* 0x000fe400078e00ff */
[----:B------:R-:W-:Y:S01]  /*13800*/  FMUL.FTZ R27, R38, R30 ;  /* 0x0000001e261b7220 */ /* 0x000fe20000410000 */
[----:B------:R-:W-:Y:S01]  /*13810*/  LOP3.LUT R15, R15, 0xffff0000, RZ, 0xc0, !PT ;  /* 0xffff00000f0f7812 */ /* 0x000fe200078ec0ff */
[-C--:B------:R-:W-:Y:S01]  /*13820*/  FMUL.FTZ R37, R10, R32.reuse ;  /* 0x000000200a257220 */ /* 0x080fe20000410000 */
[----:B------:R-:W-:Y:S01]  /*13830*/  LOP3.LUT R21, R21, 0xffff0000, RZ, 0xc0, !PT ;  /* 0xffff000015157812 */ /* 0x000fe200078ec0ff */
[----:B------:R-:W-:Y:S01]  /*13840*/  FMUL.FTZ R39, R4, R32 ;  /* 0x0000002004277220 */ /* 0x000fe20000410000 */
[----:B------:R-:W-:Y:S01]  /*13850*/  LOP3.LUT R3, R3, 0xffff0000, RZ, 0xc0, !PT ;  /* 0xffff000003037812 */ /* 0x000fe200078ec0ff */
[----:B------:R-:W-:Y:S01]  /*13860*/  FMUL.FTZ R31, R0, R30 ;  /* 0x0000001e001f7220 */ /* 0x000fe20000410000 */
[----:B------:R-:W-:Y:S01]  /*13870*/  LOP3.LUT R13, R13, 0xffff0000, RZ, 0xc0, !PT ;  /* 0xffff00000d0d7812 */ /* 0x000fe200078ec0ff */
[----:B------:R-:W-:Y:S01]  /*13880*/  FFMA.FTZ R35, R40, R6, R35 ;  /* 0x0000000628237223 */ /* 0x000fe20000010023 */
[----:B------:R-:W-:Y:S01]  /*13890*/  FFMA.FTZ R27, R0, R26, -R27 ;  /* 0x0000001a001b7223 */ /* 0x000fe2000001081b */
[-C--:B------:R-:W-:Y:S01]  /*138a0*/  FFMA.FTZ R37, R4, R28.reuse, -R37 ;  /* 0x0000001c04257223 */ /* 0x080fe20000010825 */
[----:B------:R-:W-:Y:S01]  /*138b0*/  FFMA.FTZ R39, R10, R28, R39 ;  /* 0x0000001c0a277223 */ /* 0x000fe20000010027 */
[----:B------:R-:W-:Y:S01]  /*138c0*/  FMUL.FTZ R0, R15, R9 ;  /* 0x000000090f007220 */ /* 0x000fe20000410000 */
[----:B------:R-:W-:Y:S01]  /*138d0*/  FMUL.FTZ R6, R21, R11 ;  /* 0x0000000b15067220 */ /* 0x000fe20000410000 */
[----:B------:R-:W-:Y:S01]  /*138e0*/  FMUL.FTZ R4, R3, R9 ;  /* 0x0000000903047220 */ /* 0x000fe20000410000 */
[----:B------:R-:W-:Y:S01]  /*138f0*/  FMUL.FTZ R10, R13, R11 ;  /* 0x0000000b0d0a7220 */ /* 0x000fe20000410000 */
        /* <DEDUP_REMOVED lines=15> */
.L_x_605:
[----:B------:R-:W-:Y:S05]  /*139f0*/  BSYNC B0 ;  /* 0x0000000000007941 */ /* 0x000fea0003800000 */
.L_x_574:
[----:B------:R-:W-:Y:S01]  /*13a00*/  @!PT LDS RZ, [RZ] ;  /* 0x00000000fffff984 */ /* 0x000fe20000000800 */
[----:B------:R-:W-:Y:S01]  /*13a10*/  @!PT LDS RZ, [RZ] ;  /* 0x00000000fffff984 */ /* 0x000fe20000000800 */
[----:B------:R-:W-:Y:S01]  /*13a20*/  @!PT LDS RZ, [RZ] ;  /* 0x00000000fffff984 */ /* 0x000fe20000000800 */
[----:B------:R-:W-:Y:S01]  /*13a30*/  @!PT LDS RZ, [RZ] ;  /* 0x00000000fffff984 */ /* 0x000fe20000000800 */
[----:B------:R1:W-:Y:S06]  /*13a40*/  MEMBAR.ALL.CTA ;  /* 0x0000000000007992 */ /* 0x0003ec0000008000 */
[----:B-1----:R-:W1:Y:S01]  /*13a50*/  FENCE.VIEW.ASYNC.S ;  /* 0x00000000000073c6 */ /* 0x002e620000000000 */
[----:B------:R-:W-:Y:S05]  /*13a60*/  WARPSYNC.ALL ;  /* 0x0000000000007948 */ /* 0x000fea0003800000 */
[----:B-1----:R-:W-:Y:S06]  /*13a70*/  BAR.SYNC.DEFER_BLOCKING 0xd, 0x100 ;  /* 0x0344000000007b1d */ /* 0x002fec0000010000 */
.L_x_572:
[----:B------:R-:W-:-:S06]  /*13a80*/  ULOP3.LUT UR4, UR60, 0x1, URZ, 0xfc, !UPT ;  /* 0x000000013c047892 */ /* 0x000fcc000f8efc3f */
[----:B01----:R-:W-:-:S05]  /*13a90*/  IMAD.U32 R0, RZ, RZ, UR4 ;  /* 0x00000004ff007e24 */ /* 0x003fca000f8e00ff */
[----:B------:R-:W-:-:S13]  /*13aa0*/  ISETP.NE.AND P0, PT, R0, 0x3, PT ;  /* 0x000000030000780c */ /* 0x000fda0003f05270 */
[----:B------:R-:W-:Y:S05]  /*13ab0*/  @!P0 BRA `(.L_x_631) ;  /* 0x0000000000048947 */ /* 0x000fea0003800000 */
[----:B------:R-:W-:Y:S01]  /*13ac0*/  BPT.TRAP 0x1 ;  /* 0x000000040000795c */ /* 0x000fe20000300000 */
.L_x_631:
[----:B------:R-:W-:Y:S01]  /*13ad0*/  IMAD R0, R226, 0x8, R23 ;  /* 0x00000008e2007824 */ /* 0x000fe200078e0217 */
[----:B------:R-:W-:-:S04]  /*13ae0*/  SHF.L.U32 R3, R229, 0x1f, RZ ;  /* 0x0000001fe5037819 */ /* 0x000fc800000006ff */
[----:B------:R0:W1:Y:S01]  /*13af0*/  SYNCS.PHASECHK.TRANS64.TRYWAIT P1, [R0+URZ+0x38830], R3 ;  /* 0x03883003000075a7 */ /* 0x000062000802017f */
[----:B------:R-:W-:Y:S05]  /*13b00*/  @!P0 BRA `(.L_x_632) ;  /* 0x0000000000048947 */ /* 0x000fea0003800000 */
[----:B------:R-:W-:Y:S01]  /*13b10*/  BPT.TRAP 0x1 ;  /* 0x000000040000795c */ /* 0x000fe20000300000 */
.L_x_632:
[----:B------:R-:W-:Y:S01]  /*13b20*/  IMAD.MOV.U32 R151, RZ, RZ, RZ ;  /* 0x000000ffff977224 */ /* 0x000fe200078e00ff */
[----:B-1----:R-:W-:Y:S06]  /*13b30*/  @P1 BRA `(.L_x_633) ;  /* 0x0000000000081947 */ /* 0x002fec0003800000 */
[----:B------:R-:W1:Y:S02]  /*13b40*/  SYNCS.PHASECHK.TRANS64.TRYWAIT P1, [R0+URZ+0x38830], R3 ;  /* 0x03883003000075a7 */ /* 0x000e64000802017f */
[----:B-1----:R-:W-:Y:S05]  /*13b50*/  @!P1 BRA `(.L_x_634) ;  /* 0x0000018800309947 */ /* 0x002fea0003800000 */
.L_x_633:
[----:B------:R-:W-:Y:S05]  /*13b60*/  WARPSYNC.ALL ;  /* 0x0000000000007948 */ /* 0x000fea0003800000 */
[----:B01----:R-:W-:Y:S01]  /*13b70*/  VIADD R3, R23, 0x24400 ;  /* 0x0002440017037836 */ /* 0x003fe20000000000 */
[----:B------:R-:W-:Y:S01]  /*13b80*/  R2UR UR20, R2 ;  /* 0x00000000021472ca */ /* 0x000fe200000e0000 */
[----:B--234-:R-:W-:Y:S01]  /*13b90*/  IMAD.MOV.U32 R5, RZ, RZ, 0x40000040 ;  /* 0x40000040ff057424 */ /* 0x01cfe200078e00ff */
[----:B-----5:R-:W-:Y:S01]  /*13ba0*/  WARPGROUP.ARRIVE ;  /* 0x00000000000079c5 */ /* 0x020fe20000000000 */
[----:B------:R-:W-:Y:S01]  /*13bb0*/  UMOV UR25, 0x40000040 ;  /* 0x4000004000197882 */ /* 0x000fe20000000000 */
[----:B------:R-:W-:Y:S01]  /*13bc0*/  SHF.R.U32.HI R3, RZ, 0x4, R3 ;  /* 0x00000004ff037819 */ /* 0x000fe20000011603 */
[----:B------:R-:W-:Y:S01]  /*13bd0*/  IMAD.MOV.U32 R7, RZ, RZ, 0x40000040 ;  /* 0x40000040ff077424 */ /* 0x000fe200078e00ff */
[----:B------:R-:W-:Y:S01]  /*13be0*/  R2UR UR27, R5 ;  /* 0x00000000051b72ca */ /* 0x000fe200000e0000 */
[----:B------:R-:W-:Y:S01]  /*13bf0*/  UMOV UR17, UR25 ;  /* 0x0000001900117c82 */ /* 0x000fe20008000000 */
[----:B------:R-:W-:Y:S01]  /*13c00*/  LOP3.LUT R3, R3, 0x3fff, RZ, 0xc0, !PT ;  /* 0x00003fff03037812 */ /* 0x000fe200078ec0ff */
[----:B------:R-:W-:Y:S01]  /*13c10*/  UMOV UR5, UR17 ;  /* 0x0000001100057c82 */ /* 0x000fe20008000000 */
[----:B------:R-:W-:Y:S01]  /*13c20*/  R2UR UR7, R7 ;  /* 0x00000000070772ca */ /* 0x000fe200000e0000 */
[----:B------:R-:W-:Y:S01]  /*13c30*/  UMOV UR9, UR17 ;  /* 0x0000001100097c82 */ /* 0x000fe20008000000 */
[----:B------:R-:W-:Y:S01]  /*13c40*/  LOP3.LUT R4, R3, 0x10000, RZ, 0xfc, !PT ;  /* 0x0001000003047812 */ /* 0x000fe200078efcff */
[----:B------:R-:W-:Y:S01]  /*13c50*/  ULOP3.LUT UR20, UR20, 0x10000, URZ, 0xfc, !UPT ;  /* 0x0001000014147892 */ /* 0x000fe2000f8efc3f */
[----:B------:R-:W-:Y:S01]  /*13c60*/  IMAD.MOV.U32 R3, RZ, RZ, 0x40000040 ;  /* 0x40000040ff037424 */ /* 0x000fe200078e00ff */
[----:B------:R-:W-:Y:S01]  /*13c70*/  R2UR UR15, R7 ;  /* 0x00000000070f72ca */ /* 0x000fe200000e0000 */
[----:B------:R-:W-:Y:S01]  /*13c80*/  UMOV UR13, UR17 ;  /* 0x00000011000d7c82 */ /* 0x000fe20008000000 */
[----:B------:R0:W-:Y:S01]  /*13c90*/  STL [R1+0x50], R4 ;  /* 0x0000500401007387 */ /* 0x0001e20000100800 */
[----:B------:R-:W-:Y:S01]  /*13ca0*/  IMAD.U32 R11, RZ, RZ, UR25 ;  /* 0x00000019ff0b7e24 */ /* 0x000fe2000f8e00ff */
[C---:B------:R-:W-:Y:S01]  /*13cb0*/  R2UR UR11, R3.reuse ;  /* 0x00000000030b72ca */ /* 0x040fe200000e0000 */
[----:B------:R-:W-:Y:S01]  /*13cc0*/  UMOV UR24, UR20 ;  /* 0x0000001400187c82 */ /* 0x000fe20008000000 */
[----:B------:R-:W-:Y:S01]  /*13cd0*/  R2UR UR19, R3 ;  /* 0x00000000031372ca */ /* 0x000fe200000e0000 */
[----:B------:R-:W-:Y:S01]  /*13ce0*/  UMOV UR16, UR24 ;  /* 0x0000001800107c82 */ /* 0x000fe20008000000 */
[----:B------:R-:W-:Y:S01]  /*13cf0*/  IMAD.MOV.U32 R3, RZ, RZ, 0x40000040 ;  /* 0x40000040ff037424 */ /* 0x000fe200078e00ff */
[----:B------:R-:W-:Y:S01]  /*13d00*/  UMOV UR4, UR16 ;  /* 0x0000001000047c82 */ /* 0x000fe20008000000 */
[----:B------:R-:W-:Y:S01]  /*13d10*/  UMOV UR8, UR16 ;  /* 0x0000001000087c82 */ /* 0x000fe20008000000 */
[----:B------:R-:W-:Y:S01]  /*13d20*/  UMOV UR12, UR16 ;  /* 0x00000010000c7c82 */ /* 0x000fe20008000000 */
[----:B0-----:R-:W-:Y:S01]  /*13d30*/  IMAD R4, R226, 0xa00, R4 ;  /* 0x00000a00e2047824 */ /* 0x001fe200078e0204 */
[----:B------:R-:W-:Y:S01]  /*13d40*/  UIADD3 UR56, UR20, 0x804, URZ ;  /* 0x0000080414387890 */ /* 0x000fe2000fffe03f */
[----:B------:R-:W-:Y:S01]  /*13d50*/  IMAD.U32 R10, RZ, RZ, UR24 ;  /* 0x00000018ff0a7e24 */ /* 0x000fe2000f8e00ff */
[----:B------:R-:W-:Y:S01]  /*13d60*/  UMOV UR57, 0x40000040 ;  /* 0x4000004000397882 */ /* 0x000fe20000000000 */
[C---:B------:R-:W-:Y:S01]  /*13d70*/  VIADD R6, R4.reuse, 0x80 ;  /* 0x0000008004067836 */ /* 0x040fe20000000000 */
[C---:B------:R-:W-:Y:S01]  /*13d80*/  R2UR UR26, R4.reuse ;  /* 0x00000000041a72ca */ /* 0x040fe200000e0000 */
[----:B------:R-:W-:Y:S01]  /*13d90*/  VIADD R2, R4, 0x100 ;  /* 0x0000010004027836 */ /* 0x000fe20000000000 */
[----:B------:R0:W-:Y:S01]  /*13da0*/  STL.64 [R1+0x8], R10 ;  /* 0x0000080a01007387 */ /* 0x0001e20000100a00 */
[----:B------:R-:W-:Y:S01]  /*13db0*/  IMAD.MOV.U32 R7, RZ, RZ, 0x40000040 ;  /* 0x40000040ff077424 */ /* 0x000fe200078e00ff */
[----:B------:R-:W-:Y:S01]  /*13dc0*/  R2UR UR6, R6 ;  /* 0x00000000060672ca */ /* 0x000fe200000e0000 */
[----:B------:R-:W-:Y:S01]  /*13dd0*/  VIADD R6, R4, 0x180 ;  /* 0x0000018004067836 */ /* 0x000fe20000000000 */
[----:B------:R-:W-:Y:S01]  /*13de0*/  R2UR UR10, R2 ;  /* 0x00000000020a72ca */ /* 0x000fe200000e0000 */
[C---:B------:R-:W-:Y:S01]  /*13df0*/  VIADD R2, R4.reuse, 0x200 ;  /* 0x0000020004027836 */ /* 0x040fe20000000000 */
[----:B------:R-:W-:Y:S01]  /*13e00*/  UIADD3 UR52, UR20, 0x806, URZ ;  /* 0x0000080614347890 */ /* 0x000fe2000fffe03f */
[----:B------:R-:W-:Y:S01]  /*13e10*/  VIADD R8, R4, 0x102 ;  /* 0x0000010204087836 */ /* 0x000fe20000000000 */
[----:B------:R-:W-:Y:S01]  /*13e20*/  R2UR UR14, R6 ;  /* 0x00000000060e72ca */ /* 0x000fe200000e0000 */
[----:B------:R-:W-:Y:S01]  /*13e30*/  IMAD.MOV.U32 R9, RZ, RZ, 0x40000040 ;  /* 0x40000040ff097424 */ /* 0x000fe200078e00ff */
[----:B------:R-:W-:Y:S01]  /*13e40*/  R2UR UR18, R2 ;  /* 0x00000000021272ca */ /* 0x000fe200000e0000 */
[----:B------:R-:W-:Y:S01]  /*13e50*/  HGMMA.64x16x16.F32.BF16 R56, gdesc[UR24], RZ, !UPT, gsb0 ;  /* 0x00200000183879f0 */ /* 0x000fe2000c0018ff */
[C---:B------:R-:W-:Y:S01]  /*13e60*/  VIADD R2, R4.reuse, 0x2 ;  /* 0x0000000204027836 */ /* 0x040fe20000000000 */
[----:B------:R-:W-:Y:S01]  /*13e70*/  R2UR UR27, R3 ;  /* 0x00000000031b72ca */ /* 0x000fe200000e0000 */
[----:B------:R-:W-:Y:S01]  /*13e80*/  UMOV UR25, 0x40000040 ;  /* 0x4000004000197882 */ /* 0x000fe20000000000 */
[----:B------:R-:W-:Y:S01]  /*13e90*/  IADD3 R6, R4, 0x82, RZ ;  /* 0x0000008204067810 */ /* 0x000fe20007ffe0ff */
[----:B------:R-:W-:Y:S01]  /*13ea0*/  IMAD.MOV.U32 R3, RZ, RZ, 0x40000040 ;  /* 0x40000040ff037424 */ /* 0x000fe200078e00ff */
[----:B------:R-:W-:Y:S01]  /*13eb0*/  R2UR UR26, R2 ;  /* 0x00000000021a72ca */ /* 0x000fe200000e0000 */
[----:B------:R-:W-:Y:S01]  /*13ec0*/  VIADD R2, R4, 0x182 ;  /* 0x0000018204027836 */ /* 0x000fe20000000000 */
[----:B------:R-:W-:Y:S01]  /*13ed0*/  UMOV UR53, 0x40000040 ;  /* 0x4000004000357882 */ /* 0x000fe20000000000 */
[----:B0-----:R-:W-:Y:S01]  /*13ee0*/  IMAD.U32 R11, RZ, RZ, UR25 ;  /* 0x00000019ff0b7e24 */ /* 0x001fe2000f8e00ff */
[----:B------:R-:W-:Y:S01]  /*13ef0*/  UIADD3 UR48, UR20, 0xc00, URZ ;  /* 0x00000c0014307890 */ /* 0x000fe2000fffe03f */
[----:B------:R-:W-:Y:S01]  /*13f00*/  IMAD.MOV.U32 R5, RZ, RZ, 0x40000040 ;  /* 0x40000040ff057424 */ /* 0x000fe200078e00ff */
[----:B------:R-:W-:Y:S01]  /*13f10*/  UMOV UR49, 0x40000040 ;  /* 0x4000004000317882 */ /* 0x000fe20000000000 */
[----:B------:R-:W-:Y:S01]  /*13f20*/  UIADD3 UR44, UR20, 0xc02, URZ ;  /* 0x00000c02142c7890 */ /* 0x000fe2000fffe03f */
[----:B------:R-:W-:Y:S01]  /*13f30*/  UMOV UR45, 0x40000040 ;  /* 0x40000040002d7882 */ /* 0x000fe20000000000 */
[----:B------:R-:W-:Y:S01]  /*13f40*/  UIADD3 UR40, UR20, 0xc04, URZ ;  /* 0x00000c0414287890 */ /* 0x000fe2000fffe03f */
[----:B------:R-:W-:Y:S01]  /*13f50*/  UMOV UR41, 0x40000040 ;  /* 0x4000004000297882 */ /* 0x000fe20000000000 */
[----:B------:R-:W-:Y:S01]  /*13f60*/  UIADD3 UR36, UR20, 0xc06, URZ ;  /* 0x00000c0614247890 */ /* 0x000fe2000fffe03f */
[----:B------:R-:W-:Y:S01]  /*13f70*/  UMOV UR37, 0x40000040 ;  /* 0x4000004000257882 */ /* 0x000fe20000000000 */
[----:B------:R-:W-:-:S02]  /*13f80*/  WARPGROUP.DEPBAR.LE gsb0, 0x0 ;  /* 0x00008000000079c5 */ /* 0x000fc40000010000 */
[----:B------:R-:W-:-:S06]  /*13f90*/  WARPGROUP.ARRIVE ;  /* 0x00000000000079c5 */ /* 0x000fcc0000000000 */
[----:B------:R-:W-:Y:S01]  /*13fa0*/  HGMMA.64x16x16.F32.BF16 R48, gdesc[UR4], RZ, !UPT, gsb0 ;  /* 0x00200000043079f0 */ /* 0x000fe2000c0018ff */
[----:B------:R-:W-:Y:S01]  /*13fb0*/  UIADD3 UR4, UR20, 0x2, URZ ;  /* 0x0000000214047890 */ /* 0x000fe2000fffe03f */
[----:B------:R-:W-:Y:S01]  /*13fc0*/  R2UR UR6, R6 ;  /* 0x00000000060672ca */ /* 0x000fe200000e0000 */
[----:B------:R-:W-:Y:S01]  /*13fd0*/  VIADD R6, R4, 0x202 ;  /* 0x0000020204067836 */ /* 0x000fe20000000000 */
[----:B------:R-:W-:Y:S01]  /*13fe0*/  R2UR UR7, R7 ;  /* 0x00000000070772ca */ /* 0x000fe200000e0000 */
[----:B------:R-:W-:-:S03]  /*13ff0*/  IMAD.MOV.U32 R7, RZ, RZ, 0x40000040 ;  /* 0x40000040ff077424 */ /* 0x000fc600078e00ff */
[----:B------:R-:W-:Y:S02]  /*14000*/  UMOV UR24, UR4 ;  /* 0x0000000400187c82 */ /* 0x000fe40008000000 */
[----:B------:R-:W-:-:S05]  /*14010*/  IMAD.U32 R10, RZ, RZ, UR24 ;  /* 0x00000018ff0a7e24 */ /* 0x000fca000f8e00ff */
[----:B------:R0:W-:Y:S01]  /*14020*/  STL.64 [R1], R10 ;  /* 0x0000000a01007387 */ /* 0x0001e20000100a00 */
[----:B------:R-:W-:Y:S02]  /*14030*/  WARPGROUP.DEPBAR.LE gsb0, 0x0 ;  /* 0x00008000000079c5 */ /* 0x000fe40000010000 */
[----:B------:R-:W-:-:S06]  /*14040*/  WARPGROUP.ARRIVE ;  /* 0x00000000000079c5 */ /* 0x000fcc0000000000 */
[----:B------:R-:W-:Y:S01]  /*14050*/  HGMMA.64x16x16.F32.BF16 R40, gdesc[UR8], RZ, !UPT, gsb0 ;  /* 0x00200000082879f0 */ /* 0x000fe2000c0018ff */
[----:B------:R-:W-:Y:S01]  /*14060*/  R2UR UR10, R8 ;  /* 0x00000000080a72ca */ /* 0x000fe200000e0000 */
[----:B------:R-:W-:Y:S01]  /*14070*/  VIADD R8, R4, 0x104 ;  /* 0x0000010404087836 */ /* 0x000fe20000000000 */
[----:B------:R-:W-:Y:S01]  /*14080*/  R2UR UR11, R9 ;  /* 0x00000000090b72ca */ /* 0x000fe200000e0000 */
[----:B------:R-:W-:Y:S01]  /*14090*/  IMAD.MOV.U32 R9, RZ, RZ, 0x40000040 ;  /* 0x40000040ff097424 */ /* 0x000fe200078e00ff */
        /* <DEDUP_REMOVED lines=10> */
[----:B------:R-:W-:Y:S01]  /*14140*/  UMOV UR16, UR24 ;  /* 0x0000001800107c82 */ /* 0x000fe20008000000 */
[----:B------:R-:W-:Y:S01]  /*14150*/  UMOV UR17, UR25 ;  /* 0x0000001900117c82 */ /* 0x000fe20008000000 */
[----:B------:R-:W-:Y:S01]  /*14160*/  UMOV UR4, UR16 ;  /* 0x0000001000047c82 */ /* 0x000fe20008000000 */
[----:B------:R-:W-:Y:S01]  /*14170*/  UMOV UR5, UR17 ;  /* 0x0000001100057c82 */ /* 0x000fe20008000000 */
[----:B------:R-:W-:Y:S01]  /*14180*/  UMOV UR8, UR16 ;  /* 0x0000001000087c82 */ /* 0x000fe20008000000 */
[----:B------:R-:W-:Y:S01]  /*14190*/  UMOV UR9, UR17 ;  /* 0x0000001100097c82 */ /* 0x000fe20008000000 */
[----:B------:R-:W-:Y:S01]  /*141a0*/  UMOV UR12, UR16 ;  /* 0x00000010000c7c82 */ /* 0x000fe20008000000 */
[----:B------:R-:W-:Y:S01]  /*141b0*/  UMOV UR13, UR17 ;  /* 0x00000011000d7c82 */ /* 0x000fe20008000000 */
[----:B------:R-:W-:Y:S01]  /*141c0*/  R2UR UR18, R6 ;  /* 0x00000000061272ca */ /* 0x000fe200000e0000 */
[----:B------:R-:W-:Y:S01]  /*141d0*/  VIADD R6, R4, 0x84 ;  /* 0x0000008404067836 */ /* 0x000fe20000000000 */
[----:B------:R-:W-:Y:S01]  /*141e0*/  R2UR UR19, R7 ;  /* 0x00000000071372ca */ /* 0x000fe200000e0000 */
[----:B------:R-:W-:Y:S01]  /*141f0*/  IMAD.MOV.U32 R7, RZ, RZ, 0x40000040 ;  /* 0x40000040ff077424 */ /* 0x000fe200078e00ff */
[----:B------:R-:W-:-:S02]  /*14200*/  WARPGROUP.DEPBAR.LE gsb0, 0x0 ;  /* 0x00008000000079c5 */ /* 0x000fc40000010000 */
[----:B------:R-:W-:-:S06]  /*14210*/  WARPGROUP.ARRIVE ;  /* 0x00000000000079c5 */ /* 0x000fcc0000000000 */
[----:B------:R-:W-:Y:S01]  /*14220*/  HGMMA.64x16x16.F32.BF16 R56, gdesc[UR24], R56, gsb0 ;  /* 0x00200000183879f0 */ /* 0x000fe20008001838 */
[----:B------:R-:W-:Y:S01]  /*14230*/  R2UR UR26, R2 ;  /* 0x00000000021a72ca */ /* 0x000fe200000e0000 */
[----:B------:R-:W-:Y:S01]  /*14240*/  UMOV UR25, 0x40000040 ;  /* 0x4000004000197882 */ /* 0x000fe20000000000 */
[----:B------:R-:W-:Y:S01]  /*14250*/  R2UR UR27, R3 ;  /* 0x00000000031b72ca */ /* 0x000fe200000e0000 */
[----:B------:R-:W-:Y:S02]  /*14260*/  VIADD R2, R4, 0x184 ;  /* 0x0000018404027836 */ /* 0x000fe40000000000 */
[----:B------:R-:W-:Y:S02]  /*14270*/  IMAD.MOV.U32 R3, RZ, RZ, 0x40000040 ;  /* 0x40000040ff037424 */ /* 0x000fe400078e00ff */
[----:B0-----:R-:W-:Y:S01]  /*14280*/  IMAD.U32 R11, RZ, RZ, UR25 ;  /* 0x00000019ff0b7e24 */ /* 0x001fe2000f8e00ff */
[----:B------:R-:W-:Y:S02]  /*14290*/  WARPGROUP.DEPBAR.LE gsb0, 0x0 ;  /* 0x00008000000079c5 */ /* 0x000fe40000010000 */
[----:B------:R-:W-:-:S06]  /*142a0*/  WARPGROUP.ARRIVE ;  /* 0x00000000000079c5 */ /* 0x000fcc0000000000 */
[----:B------:R-:W-:Y:S01]  /*142b0*/  HGMMA.64x16x16.F32.BF16 R48, gdesc[UR4], R48, gsb0 ;  /* 0x00200000043079f0 */ /* 0x000fe20008001830 */
[----:B------:R-:W-:Y:S01]  /*142c0*/  UIADD3 UR4, UR20, 0x4, URZ ;  /* 0x0000000414047890 */ /* 0x000fe2000fffe03f */
[----:B------:R-:W-:Y:S01]  /*142d0*/  R2UR UR6, R6 ;  /* 0x00000000060672ca */ /* 0x000fe200000e0000 */
[----:B------:R-:W-:Y:S01]  /*142e0*/  VIADD R6, R4, 0x204 ;  /* 0x0000020404067836 */ /* 0x000fe20000000000 */
[----:B------:R-:W-:Y:S01]  /*142f0*/  R2UR UR7, R7 ;  /* 0x00000000070772ca */ /* 0x000fe200000e0000 */
[----:B------:R-:W-:-:S03]  /*14300*/  IMAD.MOV.U32 R7, RZ, RZ, 0x40000040 ;  /* 0x40000040ff077424 */ /* 0x000fc600078e00ff */
[----:B------:R-:W-:Y:S02]  /*14310*/  UMOV UR24, UR4 ;  /* 0x0000000400187c82 */ /* 0x000fe40008000000 */
[----:B------:R-:W-:-:S05]  /*14320*/  IMAD.U32 R10, RZ, RZ, UR24 ;  /* 0x00000018ff0a7e24 */ /* 0x000fca000f8e00ff */
[----:B------:R0:W-:Y:S01]  /*14330*/  STL.64 [R1+0x48], R10 ;  /* 0x0000480a01007387 */ /* 0x0001e20000100a00 */
[----:B------:R-:W-:Y:S02]  /*14340*/  WARPGROUP.DEPBAR.LE gsb0, 0x0 ;  /* 0x00008000000079c5 */ /* 0x000fe40000010000 */
[----:B------:R-:W-:-:S06]  /*14350*/  WARPGROUP.ARRIVE ;  /* 0x00000000000079c5 */ /* 0x000fcc0000000000 */
[----:B------:R-:W-:Y:S01]  /*14360*/  HGMMA.64x16x16.F32.BF16 R40, gdesc[UR8], R40, gsb0 ;  /* 0x00200000082879f0 */ /* 0x000fe20008001828 */
[----:B------:R-:W-:Y:S01]  /*14370*/  R2UR UR10, R8 ;  /* 0x00000000080a72ca */ /* 0x000fe200000e0000 */
[----:B------:R-:W-:Y:S01]  /*14380*/  VIADD R8, R4, 0x106 ;  /* 0x0000010604087836 */ /* 0x000fe20000000000 */
[----:B------:R-:W-:Y:S01]  /*14390*/  R2UR UR11, R9 ;  /* 0x00000000090b72ca */ /* 0x000fe200000e0000 */
[----:B------:R-:W-:Y:S01]  /*143a0*/  IMAD.MOV.U32 R9, RZ, RZ, 0x40000040 ;  /* 0x40000040ff097424 */ /* 0x000fe200078e00ff */
        /* <DEDUP_REMOVED lines=18> */
[----:B------:R-:W-:Y:S02]  /*144d0*/  R2UR UR18, R6 ;  /* 0x00000000061272ca */ /* 0x000fe400000e0000 */
[----:B------:R-:W-:Y:S01]  /*144e0*/  R2UR UR19, R7 ;  /* 0x00000000071372ca */ /* 0x000fe200000e0000 */
[----:B------:R-:W-:Y:S01]  /*144f0*/  IMAD.MOV.U32 R7, RZ, RZ, 0x40000040 ;  /* 0x40000040ff077424 */ /* 0x000fe200078e00ff */
[----:B------:R-:W-:Y:S01]  /*14500*/  IADD3 R6, R4, 0x86, RZ ;  /* 0x0000008604067810 */ /* 0x000fe20007ffe0ff */
        /* <DEDUP_REMOVED lines=327> */
[----:B------:R-:W-:-:S03]  /*15980*/  IMAD.MOV.U32 R3, RZ, RZ, 0x40000040 ;  /* 0x40000040ff037424 */ /* 0x000fc600078e00ff */
        /* <DEDUP_REMOVED lines=21> */
[----:B------:R-:W-:Y:S03]  /*15ae0*/  HGMMA.64x16x16.F32.BF16 R56, gdesc[UR24], R56, gsb0 ;  /* 0x00200000183879f0 */ /* 0x000fe60008001838 */
[----:B------:R-:W-:Y:S02]  /*15af0*/  WARPGROUP.DEPBAR.LE gsb0, 0x0 ;  /* 0x00008000000079c5 */ /* 0x000fe40000010000 */
[----:B------:R-:W-:-:S06]  /*15b00*/  WARPGROUP.ARRIVE ;  /* 0x00000000000079c5 */ /* 0x000fcc0000000000 */
[----:B------:R-:W-:Y:S01]  /*15b10*/  HGMMA.64x16x16.F32.BF16 R48, gdesc[UR4], R48, gsb0 ;  /* 0x00200000043079f0 */ /* 0x000fe20008001830 */
[----:B------:R-:W-:Y:S01]  /*15b20*/  R2UR UR6, R8 ;  /* 0x00000000080672ca */ /* 0x000fe200000e0000 */
[----:B------:R-:W-:Y:S01]  /*15b30*/  UMOV UR4, UR56 ;  /* 0x0000003800047c82 */ /* 0x000fe20008000000 */
[----:B------:R-:W-:Y:S01]  /*15b40*/  R2UR UR7, R9 ;  /* 0x00000000090772ca */ /* 0x000fe200000e0000 */
[----:B------:R-:W-:Y:S01]  /*15b50*/  UMOV UR5, UR57 ;  /* 0x0000003900057c82 */ /* 0x000fe20008000000 */
[----:B------:R-:W-:Y:S02]  /*15b60*/  VIADD R8, R4, 0x606 ;  /* 0x0000060604087836 */ /* 0x000fe40000000000 */
[----:B------:R-:W-:Y:S01]  /*15b70*/  IMAD.MOV.U32 R9, RZ, RZ, 0x40000040 ;  /* 0x40000040ff097424 */ /* 0x000fe200078e00ff */
[----:B------:R-:W-:Y:S02]  /*15b80*/  WARPGROUP.DEPBAR.LE gsb0, 0x0 ;  /* 0x00008000000079c5 */ /* 0x000fe40000010000 */
[----:B------:R-:W-:-:S06]  /*15b90*/  WARPGROUP.ARRIVE ;  /* 0x00000000000079c5 */ /* 0x000fcc0000000000 */
[----:B------:R-:W-:Y:S01]  /*15ba0*/  HGMMA.64x16x16.F32.BF16 R40, gdesc[UR8], R40, gsb0 ;  /* 0x00200000082879f0 */ /* 0x000fe20008001828 */
[----:B------:R-:W-:Y:S01]  /*15bb0*/  R2UR UR10, R2 ;  /* 0x00000000020a72ca */ /* 0x000fe200000e0000 */
[----:B------:R-:W-:Y:S01]  /*15bc0*/  UMOV UR8, UR56 ;  /* 0x0000003800087c82 */ /* 0x000fe20008000000 */
[----:B------:R-:W-:Y:S01]  /*15bd0*/  R2UR UR11, R3 ;  /* 0x00000000030b72ca */ /* 0x000fe200000e0000 */
[----:B------:R-:W-:Y:S01]  /*15be0*/  UMOV UR9, UR57 ;  /* 0x0000003900097c82 */ /* 0x000fe20008000000 */
[----:B------:R-:W-:Y:S01]  /*15bf0*/  VIADD R2, R4, 0x506 ;  /* 0x0000050604027836 */ /* 0x000fe20000000000 */
[----:B------:R-:W-:-:S04]  /*15c00*/  MOV R3, 0x40000040 ;  /* 0x4000004000037802 */ /* 0x000fc80000000f00 */
        /* <DEDUP_REMOVED lines=17> */
[----:B------:R-:W-:-:S03]  /*15d20*/  IMAD.MOV.U32 R7, RZ, RZ, 0x40000040 ;  /* 0x40000040ff077424 */ /* 0x000fc600078e00ff */
[----:B------:R-:W-:Y:S01]  /*15d30*/  R2UR UR14, R6 ;  /* 0x00000000060e72ca */ /* 0x000fe200000e0000 */
[----:B------:R-:W-:Y:S01]  /*15d40*/  VIADD R6, R4, 0x586 ;  /* 0x0000058604067836 */ /* 0x000fe20000000000 */
[----:B------:R-:W-:Y:S01]  /*15d50*/  R2UR UR15, R7 ;  /* 0x00000000070f72ca */ /* 0x000fe200000e0000 */
[----:B------:R-:W-:Y:S01]  /*15d60*/  IMAD.MOV.U32 R7, RZ, RZ, 0x40000040 ;  /* 0x40000040ff077424 */ /* 0x000fe200078e00ff */
[----:B------:R-:W-:Y:S02]  /*15d70*/  WARPGROUP.DEPBAR.LE gsb0, 0x0 ;  /* 0x00008000000079c5 */ /* 0x000fe40000010000 */
        /* <DEDUP_REMOVED lines=95> */
[----:B------:R-:W-:Y:S01]  /*16370*/  IMAD.MOV.U32 R7, RZ, RZ, 0x40000040 ;  /* 0x40000040ff077424 */ /* 0x000fe200078e00ff */
[----:B------:R-:W-:Y:S01]  /*16380*/  IADD3 R6, R4, 0x982, RZ ;  /* 0x0000098204067810 */ /* 0x000fe20007ffe0ff */
        /* <DEDUP_REMOVED lines=72> */
[C---:B------:R-:W-:Y:S02]  /*16810*/  VIADD R6, R4.reuse, 0x806 ;  /* 0x0000080604067836 */ /* 0x040fe40000000000 */
[----:B------:R-:W-:Y:S02]  /*16820*/  IMAD.MOV.U32 R7, RZ, RZ, 0x40000040 ;  /* 0x40000040ff077424 */ /* 0x000fe400078e00ff */
[----:B------:R-:W-:Y:S01]  /*16830*/  VIADD R4, R4, 0x986 ;  /* 0x0000098604047836 */ /* 0x000fe20000000000 */
        /* <DEDUP_REMOVED lines=33> */
[----:B------:R-:W-:Y:S03]  /*16a50*/  HGMMA.64x16x16.F32.BF16 R56, gdesc[UR36], R56, gsb0 ;  /* 0x00200000243879f0 */ /* 0x000fe60008001838 */
        /* <DEDUP_REMOVED lines=13> */
[----:B0-----:R-:W-:Y:S05]  /*16b30*/  @!P0 BRA `(.L_x_635) ;  /* 0x0000000000048947 */ /* 0x001fea0003800000 */
[----:B------:R-:W-:Y:S01]  /*16b40*/  BPT.TRAP 0x1 ;  /* 0x000000040000795c */ /* 0x000fe20000300000 */
.L_x_635:
[----:B------:R-:W2:Y:S01]  /*16b50*/  LDL R65, [R1+0x8c] ;  /* 0x00008c0001417983 */ /* 0x000ea20000100800 */
[----:B------:R-:W-:Y:S01]  /*16b60*/  ULDC UR4, c[0x0][0x9d8] ;  /* 0x0002760000047ab9 */ /* 0x000fe20000000800 */
[----:B------:R-:W-:Y:S01]  /*16b70*/  ULDC UR5, c[0x0][0x988] ;  /* 0x0002620000057ab9 */ /* 0x000fe20000000800 */
        /* <DEDUP_REMOVED lines=23> */
[----:B------:R-:W-:Y:S01]  /*16cf0*/  FMUL.FTZ R60, R44, UR4 ;  /* 0x000000042c3c7c20 */ /* 0x000fe20008410000 */
[----:B------:R-:W-:Y:S01]  /*16d00*/  FMUL.FTZ R13, R55, UR4 ;  /* 0x00000004370d7c20 */ /* 0x000fe20008410000 */
[----:B------:R-:W-:Y:S01]  /*16d10*/  FMUL.FTZ R68, R33, UR4 ;  /* 0x0000000421447c20 */ /* 0x000fe20008410000 */
[----:B------:R-:W-:Y:S01]  /*16d20*/  FMUL.FTZ R21, R43, UR4 ;  /* 0x000000042b157c20 */ /* 0x000fe20008410000 */
[----:B------:R-:W-:Y:S01]  /*16d30*/  FMUL.FTZ R36, R36, UR4 ;  /* 0x0000000424247c20 */ /* 0x000fe20008410000 */
[----:B------:R-:W-:Y:S01]  /*16d40*/  FMUL.FTZ R37, R37, UR4 ;  /* 0x0000000425257c20 */ /* 0x000fe20008410000 */
[----:B------:R-:W-:Y:S01]  /*16d50*/  FMUL.FTZ R24, R24, UR4 ;  /* 0x0000000418187c20 */ /* 0x000fe20008410000 */
[----:B------:R-:W4:Y:S01]  /*16d60*/  MUFU.TANH R7, R7 ;  /* 0x0000000700077308 */ /* 0x000f220000002400 */
[----:B------:R-:W-:Y:S01]  /*16d70*/  FMUL.FTZ R32, R25, UR4 ;  /* 0x0000000419207c20 */ /* 0x000fe20008410000 */
[----:B------:R-:W-:Y:S01]  /*16d80*/  FMUL.FTZ R52, R40, UR4 ;  /* 0x0000000428347c20 */ /* 0x000fe20008410000 */
[----:B------:R-:W-:Y:S01]  /*16d90*/  FMUL.FTZ R62, R45, UR4 ;  /* 0x000000042d3e7c20 */ /* 0x000fe20008410000 */
[----:B------:R-:W-:Y:S01]  /*16da0*/  FMUL.FTZ R40, R47, UR4 ;  /* 0x000000042f287c20 */ /* 0x000fe20008410000 */
[----:B------:R-:W-:Y:S01]  /*16db0*/  FMUL.FTZ R33, R34, UR4 ;  /* 0x0000000422217c20 */ /* 0x000fe20008410000 */
[----:B------:R-:W-:Y:S01]  /*16dc0*/  FMUL.FTZ R28, R28, UR4 ;  /* 0x000000041c1c7c20 */ /* 0x000fe20008410000 */
[----:B------:R-:W-:Y:S01]  /*16dd0*/  FMUL.FTZ R29, R29, UR4 ;  /* 0x000000041d1d7c20 */ /* 0x000fe20008410000 */
[----:B------:R-:W5:Y:S01]  /*16de0*/  MUFU.TANH R12, R12 ;  /* 0x0000000c000c7308 */ /* 0x000f620000002400 */
[----:B------:R-:W-:Y:S01]  /*16df0*/  FMUL.FTZ R38, R38, UR4 ;  /* 0x0000000426267c20 */ /* 0x000fe20008410000 */
[----:B------:R-:W-:Y:S01]  /*16e00*/  FMUL.FTZ R39, R39, UR4 ;  /* 0x0000000427277c20 */ /* 0x000fe20008410000 */
[----:B------:R-:W-:Y:S01]  /*16e10*/  FMUL.FTZ R26, R26, UR4 ;  /* 0x000000041a1a7c20 */ /* 0x000fe20008410000 */
[----:B------:R-:W-:Y:S01]  /*16e20*/  FMUL.FTZ R27, R27, UR4 ;  /* 0x000000041b1b7c20 */ /* 0x000fe20008410000 */
[----:B------:R-:W-:Y:S01]  /*16e30*/  FMUL.FTZ R30, R30, UR4 ;  /* 0x000000041e1e7c20 */ /* 0x000fe20008410000 */
[----:B------:R-:W-:Y:S01]  /*16e40*/  P2R R64, PR, RZ, 0x1 ;  /* 0x00000001ff407803 */ /* 0x000fe20000000000 */
[----:B------:R-:W-:Y:S01]  /*16e50*/  FMUL.FTZ R31, R31, UR4 ;  /* 0x000000041f1f7c20 */ /* 0x000fe20008410000 */
[----:B------:R-:W5:Y:S01]  /*16e60*/  MUFU.TANH R2, R2 ;  /* 0x0000000200027308 */ /* 0x000f620000002400 */
[----:B------:R-:W5:Y:S01]  /*16e70*/  LDL R43, [R1+0x60] ;  /* 0x00006000012b7983 */ /* 0x000f620000100800 */
[----:B------:R-:W-:Y:S01]  /*16e80*/  IADD3 R0, R0, 0x38840, RZ ;  /* 0x0003884000007810 */ /* 0x000fe20007ffe0ff */
[----:B------:R-:W-:Y:S01]  /*16e90*/  ULDC UR39, c[0x0][0x9d8] ;  /* 0x0002760000277ab9 */ /* 0x000fe20000000800 */
[----:B------:R-:W-:-:S04]  /*16ea0*/  ULDC UR38, c[0x0][0x988] ;  /* 0x0002620000267ab9 */ /* 0x000fc80000000800 */
[----:B------:R-:W5:Y:S08]  /*16eb0*/  MUFU.TANH R14, R14 ;  /* 0x0000000e000e7308 */ /* 0x000f700000002400 */
        /* <DEDUP_REMOVED lines=14> */
[----:B------:R-:W-:Y:S08]  /*16fa0*/  MUFU.TANH R15, R15 ;  /* 0x0000000f000f7308 */ /* 0x000ff00000002400 */
[----:B------:R-:W5:Y:S08]  /*16fb0*/  MUFU.TANH R68, R68 ;  /* 0x0000004400447308 */ /* 0x000f700000002400 */
[----:B------:R-:W-:Y:S08]  /*16fc0*/  MUFU.TANH R21, R21 ;  /* 0x0000001500157308 */ /* 0x000ff00000002400 */
[----:B------:R-:W5:Y:S08]  /*16fd0*/  MUFU.TANH R36, R36 ;  /* 0x0000002400247308 */ /* 0x000f700000002400 */
[----:B------:R-:W5:Y:S08]  /*16fe0*/  MUFU.TANH R41, R41 ;  /* 0x0000002900297308 */ /* 0x000f700000002400 */
[----:B------:R-:W5:Y:S08]  /*16ff0*/  MUFU.TANH R37, R37 ;  /* 0x0000002500257308 */ /* 0x000f700000002400 */
[----:B------:R-:W5:Y:S08]  /*17000*/  MUFU.TANH R40, R40 ;  /* 0x0000002800287308 */ /* 0x000f700000002400 */
[----:B------:R5:W5:Y:S08]  /*17010*/  MUFU.TANH R74, R24 ;  /* 0x00000018004a7308 */ /* 0x000b700000002400 */
[----:B------:R-:W5:Y:S01]  /*17020*/  MUFU.TANH R33, R33 ;  /* 0x0000002100217308 */ /* 0x000f620000002400 */
[----:B--2---:R-:W-:-:S07]  /*17030*/  IADD3 R35, R133, 0x50, -R65 ;  /* 0x0000005085237810 */ /* 0x004fce0007ffe841 */
[----:B------:R-:W-:Y:S01]  /*17040*/  MUFU.TANH R42, R42 ;  /* 0x0000002a002a7308 */ /* 0x000fe20000002400 */
[----:B------:R-:W-:-:S05]  /*17050*/  IMAD R35, R112, -0x50, R35 ;  /* 0xffffffb070237824 */ /* 0x000fca00078e0223 */
[C---:B------:R-:W-:Y:S02]  /*17060*/  ISETP.GT.AND P2, PT, R35.reuse, RZ, PT ;  /* 0x000000ff2300720c */ /* 0x040fe40003f44270 */
[C---:B------:R-:W-:Y:S02]  /*17070*/  ISETP.GT.AND P1, PT, R35.reuse, 0x1, PT ;  /* 0x000000012300780c */ /* 0x040fe40003f24270 */
[----:B------:R-:W-:Y:S02]  /*17080*/  ISETP.GT.AND P6, PT, R35, 0x8, PT ;  /* 0x000000082300780c */ /* 0x000fe40003fc4270 */
[----:B0-----:R-:W-:Y:S02]  /*17090*/  FSEL R25, R3, -INF , P2 ;  /* 0xff80000003197808 */ /* 0x001fe40001000000 */
[----:B-1----:R-:W-:Y:S02]  /*170a0*/  FSEL R46, R4, -INF , P1 ;  /* 0xff800000042e7808 */ /* 0x002fe40000800000 */
[----:B------:R-:W-:-:S02]  /*170b0*/  ISETP.GT.AND P5, PT, R35, 0x9, PT ;  /* 0x000000092300780c */ /* 0x000fc40003fa4270 */
[----:B---3--:R-:W-:Y:S02]  /*170c0*/  FSEL R56, R5, -INF , P6 ;  /* 0xff80000005387808 */ /* 0x008fe40003000000 */
[----:B------:R-:W-:Y:S02]  /*170d0*/  FMNMX.FTZ R3, R25, R46, !PT ;  /* 0x0000002e19037209 */ /* 0x000fe40007810000 */
[----:B------:R-:W-:Y:S02]  /*170e0*/  ISETP.GT.AND P4, PT, R35, 0x10, PT ;  /* 0x000000102300780c */ /* 0x000fe40003f84270 */
[----:B----4-:R-:W-:Y:S02]  /*170f0*/  FSEL R54, R7, -INF , P5 ;  /* 0xff80000007367808 */ /* 0x010fe40002800000 */
[----:B------:R-:W-:Y:S02]  /*17100*/  FMNMX.FTZ R3, R56, R3, !PT ;  /* 0x0000000338037209 */ /* 0x000fe40007810000 */
[----:B------:R-:W-:-:S02]  /*17110*/  ISETP.GT.AND P3, PT, R35, 0x11, PT ;  /* 0x000000112300780c */ /* 0x000fc40003f64270 */
[----:B-----5:R-:W-:Y:S02]  /*17120*/  FSEL R50, R12, -INF , P4 ;  /* 0xff8000000c327808 */ /* 0x020fe40002000000 */
[----:B------:R-:W-:Y:S02]  /*17130*/  FMNMX.FTZ R3, R54, R3, !PT ;  /* 0x0000000336037209 */ /* 0x000fe40007810000 */
[----:B------:R-:W-:Y:S02]  /*17140*/  FSEL R2, R2, -INF , P2 ;  /* 0xff80000002027808 */ /* 0x000fe40001000000 */
[----:B------:R-:W-:Y:S02]  /*17150*/  ISETP.GT.AND P2, PT, R35, 0x18, PT ;  /* 0x000000182300780c */ /* 0x000fe40003f44270 */
[----:B------:R-:W-:Y:S02]  /*17160*/  FSEL R44, R14, -INF , P3 ;  /* 0xff8000000e2c7808 */ /* 0x000fe40001800000 */
[----:B------:R-:W-:-:S02]  /*17170*/  FMNMX.FTZ R3, R50, R3, !PT ;  /* 0x0000000332037209 */ /* 0x000fc40007810000 */
[----:B------:R-:W-:Y:S02]  /*17180*/  FSEL R6, R6, -INF , P1 ;  /* 0xff80000006067808 */ /* 0x000fe40000800000 */
[----:B------:R-:W-:Y:S02]  /*17190*/  ISETP.GT.AND P1, PT, R35, 0x19, PT ;  /* 0x000000192300780c */ /* 0x000fe40003f24270 */
[----:B------:R-:W-:Y:S02]  /*171a0*/  FSEL R4, R49, -INF , P2 ;  /* 0xff80000031047808 */ /* 0x000fe40001000000 */
[----:B------:R-:W-:Y:S02]  /*171b0*/  FMNMX.FTZ R3, R44, R3, !PT ;  /* 0x000000032c037209 */ /* 0x000fe40007810000 */
[----:B------:R-:W-:Y:S02]  /*171c0*/  FSEL R8, R8, -INF , P6 ;  /* 0xff80000008087808 */ /* 0x000fe40003000000 */
[----:B------:R-:W-:-:S02]  /*171d0*/  ISETP.GT.AND P6, PT, R35, 0x20, PT ;  /* 0x000000202300780c */ /* 0x000fc40003fc4270 */
[----:B------:R-:W-:Y:S02]  /*171e0*/  FSEL R48, R48, -INF , P1 ;  /* 0xff80000030307808 */ /* 0x000fe40000800000 */
        /* <DEDUP_REMOVED lines=20> */
[----:B------:R-:W-:Y:S01]  /*17330*/  FMNMX.FTZ R3, R62, R3, !PT ;  /* 0x000000033e037209 */ /* 0x000fe20007810000 */
[----:B------:R0:W-:Y:S01]  /*17340*/  MUFU.TANH R80, R28 ;  /* 0x0000001c00507308 */ /* 0x0001e20000002400 */
[----:B------:R-:W-:Y:S02]  /*17350*/  FSEL R68, R68, -INF , P1 ;  /* 0xff80000044447808 */ /* 0x000fe40000800000 */
[----:B------:R-:W-:-:S05]  /*17360*/  FMNMX.FTZ R3, R66, R3, !PT ;  /* 0x0000000342037209 */ /* 0x000fca0007810000 */
[----:B------:R1:W2:Y:S01]  /*17370*/  MUFU.TANH R76, R32 ;  /* 0x00000020004c7308 */ /* 0x0002a20000002400 */
[----:B0-----:R-:W-:Y:S02]  /*17380*/  FSEL R28, R15, -INF , P6 ;  /* 0xff8000000f1c7808 */ /* 0x001fe40003000000 */
[----:B------:R-:W-:Y:S02]  /*17390*/  ISETP.GT.AND P6, PT, R35, 0x38, PT ;  /* 0x000000382300780c */ /* 0x000fe40003fc4270 */
[----:B------:R-:W-:Y:S02]  /*173a0*/  FMNMX.FTZ R3, R68, R3, !PT ;  /* 0x0000000344037209 */ /* 0x000fe40007810000 */
[----:B------:R-:W-:Y:S02]  /*173b0*/  FSEL R70, R36, -INF , P6 ;  /* 0xff80000024467808 */ /* 0x000fe40003000000 */
[----:B-1----:R-:W-:Y:S02]  /*173c0*/  FSEL R32, R21, -INF , P5 ;  /* 0xff80000015207808 */ /* 0x002fe40002800000 */
[----:B------:R-:W-:Y:S01]  /*173d0*/  ISETP.GT.AND P5, PT, R35, 0x39, PT ;  /* 0x000000392300780c */ /* 0x000fe20003fa4270 */
[----:B------:R-:W0:Y:S01]  /*173e0*/  MUFU.TANH R29, R29 ;  /* 0x0000001d001d7308 */ /* 0x000e220000002400 */
[----:B------:R-:W-:-:S02]  /*173f0*/  FSEL R34, R41, -INF , P4 ;  /* 0xff80000029227808 */ /* 0x000fc40002000000 */
[----:B------:R-:W-:Y:S02]  /*17400*/  ISETP.GT.AND P4, PT, R35, 0x40, PT ;  /* 0x000000402300780c */ /* 0x000fe40003f84270 */
[----:B------:R-:W-:Y:S02]  /*17410*/  FSEL R72, R37, -INF , P5 ;  /* 0xff80000025487808 */ /* 0x000fe40002800000 */
[----:B------:R-:W-:Y:S02]  /*17420*/  FMNMX.FTZ R3, R70, R3, !PT ;  /* 0x0000000346037209 */ /* 0x000fe40007810000 */
[----:B------:R-:W-:Y:S02]  /*17430*/  FSEL R36, R40, -INF , P3 ;  /* 0xff80000028247808 */ /* 0x000fe40001800000 */
[----:B------:R-:W-:Y:S02]  /*17440*/  ISETP.GT.AND P3, PT, R35, 0x41, PT ;  /* 0x000000412300780c */ /* 0x000fe40003f64270 */
[----:B------:R-:W-:-:S02]  /*17450*/  FSEL R74, R74, -INF , P4 ;  /* 0xff8000004a4a7808 */ /* 0x000fc40002000000 */
[----:B------:R-:W-:Y:S02]  /*17460*/  FMNMX.FTZ R3, R72, R3, !PT ;  /* 0x0000000348037209 */ /* 0x000fe40007810000 */
[----:B------:R-:W-:Y:S02]  /*17470*/  FSEL R40, R33, -INF , P2 ;  /* 0xff80000021287808 */ /* 0x000fe40001000000 */
[----:B------:R-:W-:Y:S02]  /*17480*/  ISETP.GT.AND P2, PT, R35, 0x48, PT ;  /* 0x000000482300780c */ /* 0x000fe40003f44270 */
[----:B--2---:R-:W-:Y:S02]  /*17490*/  FSEL R76, R76, -INF , P3 ;  /* 0xff8000004c4c7808 */ /* 0x004fe40001800000 */
[----:B------:R-:W-:Y:S02]  /*174a0*/  FMNMX.FTZ R3, R74, R3, !PT ;  /* 0x000000034a037209 */ /* 0x000fe40007810000 */
[----:B------:R-:W-:-:S02]  /*174b0*/  FSEL R42, R42, -INF , P1 ;  /* 0xff8000002a2a7808 */ /* 0x000fc40000800000 */
[----:B------:R-:W-:Y:S02]  /*174c0*/  ISETP.GT.AND P1, PT, R35, 0x49, PT ;  /* 0x000000492300780c */ /* 0x000fe40003f24270 */
[----:B------:R-:W-:Y:S02]  /*174d0*/  FSEL R80, R80, -INF , P2 ;  /* 0xff80000050507808 */ /* 0x000fe40001000000 */
[----:B------:R-:W-:Y:S02]  /*174e0*/  FMNMX.FTZ R3, R76, R3, !PT ;  /* 0x000000034c037209 */ /* 0x000fe40007810000 */
[----:B0-----:R-:W-:Y:S02]  /*174f0*/  FSEL R78, R29, -INF , P1 ;  /* 0xff8000001d4e7808 */ /* 0x001fe40000800000 */
[----:B------:R-:W-:-:S04]  /*17500*/  FMNMX.FTZ R3, R80, R3, !PT ;  /* 0x0000000350037209 */ /* 0x000fc80007810000 */
[----:B------:R-:W-:-:S05]  /*17510*/  FMNMX.FTZ R9, R78, R3, !PT ;  /* 0x000000034e097209 */ /* 0x000fca0007810000 */
[----:B------:R-:W0:Y:S02]  /*17520*/  SHFL.BFLY PT, R82, R9, 0x2, 0x1f ;  /* 0x0c401f0009527f89 */ /* 0x000e2400000e0000 */
[----:B0-----:R-:W-:Y:S02]  /*17530*/  FMNMX.FTZ R82, R9, R82, !PT ;  /* 0x0000005209527209 */ /* 0x001fe40007810000 */
[----:B------:R-:W-:-:S04]  /*17540*/  FMNMX.FTZ R9, R2, R6, !PT ;  /* 0x0000000602097209 */ /* 0x000fc80007810000 */
[----:B------:R-:W-:-:S04]  /*17550*/  FMNMX.FTZ R9, R8, R9, !PT ;  /* 0x0000000908097209 */ /* 0x000fc80007810000 */
[----:B------:R-:W-:-:S04]  /*17560*/  FMNMX.FTZ R9, R10, R9, !PT ;  /* 0x000000090a097209 */ /* 0x000fc80007810000 */
[----:B------:R-:W-:Y:S01]  /*17570*/  FMNMX.FTZ R9, R12, R9, !PT ;  /* 0x000000090c097209 */ /* 0x000fe20007810000 */
[----:B------:R-:W0:Y:S03]  /*17580*/  SHFL.BFLY PT, R5, R82, 0x1, 0x1f ;  /* 0x0c201f0052057f89 */ /* 0x000e2600000e0000 */
[----:B------:R-:W-:-:S04]  /*17590*/  FMNMX.FTZ R9, R14, R9, !PT ;  /* 0x000000090e097209 */ /* 0x000fc80007810000 */
[----:B------:R-:W-:-:S04]  /*175a0*/  FMNMX.FTZ R9, R20, R9, !PT ;  /* 0x0000000914097209 */ /* 0x000fc80007810000 */
[----:B------:R-:W-:Y:S01]  /*175b0*/  FMNMX.FTZ R9, R24, R9, !PT ;  /* 0x0000000918097209 */ /* 0x000fe20007810000 */
[----:B------:R-:W1:Y:S03]  /*175c0*/  MUFU.TANH R38, R38 ;  /* 0x0000002600267308 */ /* 0x000e660000002400 */
[----:B------:R-:W-:-:S04]  /*175d0*/  FMNMX.FTZ R9, R28, R9, !PT ;  /* 0x000000091c097209 */ /* 0x000fc80007810000 */
[----:B------:R-:W-:Y:S01]  /*175e0*/  FMNMX.FTZ R11, R32, R9, !PT ;  /* 0x00000009200b7209 */ /* 0x000fe20007810000 */
[----:B------:R-:W-:Y:S03]  /*175f0*/  MUFU.TANH R39, R39 ;  /* 0x0000002700277308 */ /* 0x000fe60000002400 */
[----:B------:R-:W-:Y:S01]  /*17600*/  FMNMX.FTZ R11, R34, R11, !PT ;  /* 0x0000000b220b7209 */ /* 0x000fe20007810000 */
[----:B------:R-:W-:Y:S01]  /*17610*/  IMAD.U32 R3, RZ, RZ, UR5 ;  /* 0x00000005ff037e24 */ /* 0x000fe2000f8e00ff */
[----:B0-----:R-:W-:Y:S02]  /*17620*/  FMNMX.FTZ R5, R82, R5, !PT ;  /* 0x0000000552057209 */ /* 0x001fe40007810000 */
[----:B------:R-:W-:Y:S01]  /*17630*/  FMNMX.FTZ R11, R36, R11, !PT ;  /* 0x0000000b240b7209 */ /* 0x000fe20007810000 */
[----:B------:R1:W0:Y:S01]  /*17640*/  MUFU.TANH R13, R26 ;  /* 0x0000001a000d7308 */ /* 0x0002220000002400 */
[C---:B------:R-:W-:Y:S01]  /*17650*/  FSETP.NEU.FTZ.AND P0, PT, R5.reuse, -INF , PT ;  /* 0xff8000000500780b */ /* 0x040fe20003f1d000 */
[----:B------:R-:W-:Y:S01]  /*17660*/  FMUL.FTZ R7, R5, R3 ;  /* 0x0000000305077220 */ /* 0x000fe20000410000 */
[----:B------:R-:W-:-:S05]  /*17670*/  FMNMX.FTZ R11, R40, R11, !PT ;  /* 0x0000000b280b7209 */ /* 0x000fca0007810000 */
[----:B------:R-:W-:Y:S01]  /*17680*/  MUFU.TANH R27, R27 ;  /* 0x0000001b001b7308 */ /* 0x000fe20000002400 */
[----:B-1----:R-:W-:Y:S02]  /*17690*/  FSEL R26, R38, -INF , P6 ;  /* 0xff800000261a7808 */ /* 0x002fe40003000000 */
[----:B------:R-:W-:Y:S02]  /*176a0*/  FMNMX.FTZ R21, R42, R11, !PT ;  /* 0x0000000b2a157209 */ /* 0x000fe40007810000 */
[----:B------:R-:W-:-:S03]  /*176b0*/  FSEL R7, R7, RZ, P0 ;  /* 0x000000ff07077208 */ /* 0x000fc60000000000 */
[----:B------:R1:W2:Y:S01]  /*176c0*/  MUFU.TANH R15, R30 ;  /* 0x0000001e000f7308 */ /* 0x0002a20000002400 */
[----:B------:R-:W-:Y:S01]  /*176d0*/  FMNMX.FTZ R21, R26, R21, !PT ;  /* 0x000000151a157209 */ /* 0x000fe20007810000 */
[----:B------:R-:W-:Y:S01]  /*176e0*/  FFMA.FTZ R46, R46, R3, -R7 ;  /* 0x000000032e2e7223 */ /* 0x000fe20000010807 */
[----:B0-----:R-:W-:-:S05]  /*176f0*/  FSEL R38, R13, -INF , P4 ;  /* 0xff8000000d267808 */ /* 0x001fca0002000000 */
[----:B------:R-:W0:Y:S01]  /*17700*/  MUFU.TANH R31, R31 ;  /* 0x0000001f001f7308 */ /* 0x000e220000002400 */
[----:B-1----:R-:W-:-:S04]  /*17710*/  FSEL R30, R39, -INF , P5 ;  /* 0xff800000271e7808 */ /* 0x002fc80002800000 */
[----:B------:R-:W-:-:S03]  /*17720*/  FMNMX.FTZ R21, R30, R21, !PT ;  /* 0x000000151e157209 */ /* 0x000fc60007810000 */
[----:B------:R1:W-:Y:S01]  /*17730*/  MUFU.EX2 R9, R46 ;  /* 0x0000002e00097308 */ /* 0x0003e20000000800 */
[----:B------:R-:W-:Y:S01]  /*17740*/  FMNMX.FTZ R21, R38, R21, !PT ;  /* 0x0000001526157209 */ /* 0x000fe20007810000 */
[-CC-:B------:R-:W-:Y:S01]  /*17750*/  FFMA.FTZ R204, R50, R3.reuse, -R7.reuse ;  /* 0x0000000332cc7223 */ /* 0x180fe20000010807 */
[----:B--2---:R-:W-:Y:S02]  /*17760*/  FSEL R50, R15, -INF , P2 ;  /* 0xff8000000f327808 */ /* 0x004fe40001000000 */
[----:B-1----:R-:W-:Y:S01]  /*17770*/  FSEL R46, R27, -INF , P3 ;  /* 0xff8000001b2e7808 */ /* 0x002fe20001800000 */
[----:B------:R-:W-:-:S03]  /*17780*/  FFMA.FTZ R13, R44, R3, -R7 ;  /* 0x000000032c0d7223 */ /* 0x000fc60000010807 */
[----:B------:R-:W-:Y:S02]  /*17790*/  FMNMX.FTZ R21, R46, R21, !PT ;  /* 0x000000152e157209 */ /* 0x000fe40007810000 */
[----:B0-----:R-:W-:Y:S02]  /*177a0*/  FSEL R44, R31, -INF , P1 ;  /* 0xff8000001f2c7808 */ /* 0x001fe40000800000 */
[----:B------:R-:W-:Y:S01]  /*177b0*/  FMNMX.FTZ R21, R50, R21, !PT ;  /* 0x0000001532157209 */ /* 0x000fe20007810000 */
[----:B------:R-:W-:-:S03]  /*177c0*/  FFMA.FTZ R206, R4, R3, -R7 ;  /* 0x0000000304ce7223 */ /* 0x000fc60000010807 */
[----:B------:R-:W-:-:S05]  /*177d0*/  FMNMX.FTZ R4, R44, R21, !PT ;  /* 0x000000152c047209 */ /* 0x000fca0007810000 */
[----:B------:R-:W0:Y:S01]  /*177e0*/  SHFL.BFLY PT, R27, R4, 0x2, 0x1f ;  /* 0x0c401f00041b7f89 */ /* 0x000e2200000e0000 */
[-CC-:B------:R-:W-:Y:S01]  /*177f0*/  FFMA.FTZ R208, R25, R3.reuse, -R7.reuse ;  /* 0x0000000319d07223 */ /* 0x180fe20000010807 */
[----:B------:R-:W-:Y:S01]  /*17800*/  FFMA.FTZ R210, R56, R3, -R7 ;  /* 0x0000000338d27223 */ /* 0x000fe20000010807 */
[----:B0-----:R-:W-:-:S05]  /*17810*/  FMNMX.FTZ R31, R4, R27, !PT ;  /* 0x0000001b041f7209 */ /* 0x001fca0007810000 */
[----:B------:R-:W0:Y:S01]  /*17820*/  SHFL.BFLY PT, R4, R31, 0x1, 0x1f ;  /* 0x0c201f001f047f89 */ /* 0x000e2200000e0000 */
[----:B------:R-:W1:Y:S01]  /*17830*/  MUFU.EX2 R208, R208 ;  /* 0x000000d000d07308 */ /* 0x000e620000000800 */
[----:B------:R-:W-:-:S07]  /*17840*/  FFMA.FTZ R54, R54, R3, -R7 ;  /* 0x0000000336367223 */ /* 0x000fce0000010807 */
[----:B------:R-:W2:Y:S08]  /*17850*/  MUFU.EX2 R210, R210 ;  /* 0x000000d200d27308 */ /* 0x000eb00000000800 */
[----:B------:R-:W3:Y:S01]  /*17860*/  MUFU.EX2 R11, R54 ;  /* 0x00000036000b7308 */ /* 0x000ee20000000800 */
[----:B0-----:R-:W-:-:S07]  /*17870*/  FMNMX.FTZ R4, R31, R4, !PT ;  /* 0x000000041f047209 */ /* 0x001fce0007810000 */
[----:B------:R-:W0:Y:S01]  /*17880*/  MUFU.EX2 R204, R204 ;  /* 0x000000cc00cc7308 */ /* 0x000e220000000800 */
[C---:B------:R-:W-:Y:S01]  /*17890*/  FSETP.NEU.FTZ.AND P1, PT, R4.reuse, -INF , PT ;  /* 0xff8000000400780b */ /* 0x040fe20003f3d000 */
[----:B------:R-:W-:Y:S01]  /*178a0*/  FMUL.FTZ R33, R4, R3 ;  /* 0x0000000304217220 */ /* 0x000fe20000410000 */
[----:B-1----:R-:W-:-:S05]  /*178b0*/  FADD.FTZ R35, R208, R9 ;  /* 0x00000009d0237221 */ /* 0x002fca0000010000 */
[----:B------:R-:W1:Y:S01]  /*178c0*/  MUFU.EX2 R13, R13 ;  /* 0x0000000d000d7308 */ /* 0x000e620000000800 */
[----:B------:R-:W-:Y:S01]  /*178d0*/  FSEL R33, R33, RZ, P1 ;  /* 0x000000ff21217208 */ /* 0x000fe20000800000 */
[----:B------:R-:W-:-:S04]  /*178e0*/  FFMA.FTZ R15, R48, R3, -R7 ;  /* 0x00000003300f7223 */ /* 0x000fc80000010807 */
[----:B------:R-:W-:Y:S01]  /*178f0*/  FFMA.FTZ R207, R20, R3, -R33 ;  /* 0x0000000314cf7223 */ /* 0x000fe20000010821 */
[----:B--2---:R-:W-:Y:S01]  /*17900*/  FADD.FTZ R20, R210, R35 ;  /* 0x00000023d2147221 */ /* 0x004fe20000010000 */
[----:B------:R-:W2:Y:S03]  /*17910*/  MUFU.EX2 R206, R206 ;  /* 0x000000ce00ce7308 */ /* 0x000ea60000000800 */
[----:B---3--:R-:W-:-:S05]  /*17920*/  FADD.FTZ R35, R11, R20 ;  /* 0x000000140b237221 */ /* 0x008fca0000010000 */
[----:B------:R-:W3:Y:S01]  /*17930*/  MUFU.EX2 R15, R15 ;  /* 0x0000000f000f7308 */ /* 0x000ee20000000800 */
[----:B0-----:R-:W-:Y:S01]  /*17940*/  FADD.FTZ R20, R204, R35 ;  /* 0x00000023cc147221 */ /* 0x001fe20000010000 */
[----:B------:R-:W-:-:S03]  /*17950*/  FFMA.FTZ R201, R28, R3, -R33 ;  /* 0x000000031cc97223 */ /* 0x000fc60000010821 */
[----:B-1----:R-:W-:-:S04]  /*17960*/  FADD.FTZ R37, R13, R20 ;  /* 0x000000140d257221 */ /* 0x002fc80000010000 */
[----:B--2---:R-:W-:-:S04]  /*17970*/  FADD.FTZ R28, R206, R37 ;  /* 0x00000025ce1c7221 */ /* 0x004fc80000010000 */
[----:B---3--:R-:W-:Y:S02]  /*17980*/  FADD.FTZ R37, R15, R28 ;  /* 0x0000001c0f257221 */ /* 0x008fe40000010000 */
[----:B------:R-:W2:Y:S01]  /*17990*/  LDL R28, [R1+0x64] ;  /* 0x00006400011c7983 */ /* 0x000ea20000100800 */
[-CC-:B------:R-:W-:Y:S01]  /*179a0*/  FFMA.FTZ R209, R2, R3.reuse, -R33.reuse ;  /* 0x0000000302d17223 */ /* 0x180fe20000010821 */
[-CC-:B------:R-:W-:Y:S01]  /*179b0*/  FFMA.FTZ R2, R6, R3.reuse, -R33.reuse ;  /* 0x0000000306027223 */ /* 0x180fe20000010821 */
[-CC-:B------:R-:W-:Y:S01]  /*179c0*/  FFMA.FTZ R211, R8, R3.reuse, -R33.reuse ;  /* 0x0000000308d37223 */ /* 0x180fe20000010821 */
[----:B------:R-:W-:-:S03]  /*179d0*/  FFMA.FTZ R6, R10, R3, -R33 ;  /* 0x000000030a067223 */ /* 0x000fc60000010821 */
[----:B------:R-:W-:Y:S01]  /*179e0*/  MUFU.EX2 R209, R209 ;  /* 0x000000d100d17308 */ /* 0x000fe20000000800 */
[----:B------:R-:W-:-:S07]  /*179f0*/  FFMA.FTZ R205, R12, R3, -R33 ;  /* 0x000000030ccd7223 */ /* 0x000fce0000010821 */
[----:B------:R-:W0:Y:S01]  /*17a00*/  MUFU.EX2 R2, R2 ;  /* 0x0000000200027308 */ /* 0x000e220000000800 */
[----:B------:R-:W-:-:S07]  /*17a10*/  FFMA.FTZ R8, R14, R3, -R33 ;  /* 0x000000030e087223 */ /* 0x000fce0000010821 */
[----:B------:R-:W1:Y:S01]  /*17a20*/  MUFU.EX2 R211, R211 ;  /* 0x000000d300d37308 */ /* 0x000e620000000800 */
[----:B------:R-:W-:-:S07]  /*17a30*/  FFMA.FTZ R200, R52, R3, -R7 ;  /* 0x0000000334c87223 */ /* 0x000fce0000010807 */
[----:B------:R-:W3:Y:S01]  /*17a40*/  MUFU.EX2 R6, R6 ;  /* 0x0000000600067308 */ /* 0x000ee20000000800 */
[-C--:B------:R-:W-:Y:S01]  /*17a50*/  FFMA.FTZ R10, R24, R3.reuse, -R33 ;  /* 0x00000003180a7223 */ /* 0x080fe20000010821 */
[----:B------:R-:W-:Y:S01]  /*17a60*/  FFMA.FTZ R21, R58, R3, -R7 ;  /* 0x000000033a157223 */ /* 0x000fe20000010807 */
[----:B0-----:R-:W-:-:S05]  /*17a70*/  FADD.FTZ R24, R209, R2 ;  /* 0x00000002d1187221 */ /* 0x001fca0000010000 */
[----:B------:R-:W0:Y:S01]  /*17a80*/  MUFU.EX2 R205, R205 ;  /* 0x000000cd00cd7308 */ /* 0x000e220000000800 */
[----:B------:R-:W-:Y:S01]  /*17a90*/  FFMA.FTZ R202, R60, R3, -R7 ;  /* 0x000000033cca7223 */ /* 0x000fe20000010807 */
[----:B-1----:R-:W-:-:S06]  /*17aa0*/  FADD.FTZ R35, R211, R24 ;  /* 0x00000018d3237221 */ /* 0x002fcc0000010000 */
[----:B------:R-:W1:Y:S01]  /*17ab0*/  MUFU.EX2 R8, R8 ;  /* 0x0000000800087308 */ /* 0x000e620000000800 */
[----:B------:R-:W-:Y:S01]  /*17ac0*/  FFMA.FTZ R25, R62, R3, -R7 ;  /* 0x000000033e197223 */ /* 0x000fe20000010807 */
[----:B---3--:R-:W-:-:S06]  /*17ad0*/  FADD.FTZ R24, R6, R35 ;  /* 0x0000002306187221 */ /* 0x008fcc0000010000 */
[----:B------:R-:W3:Y:S01]  /*17ae0*/  MUFU.EX2 R200, R200 ;  /* 0x000000c800c87308 */ /* 0x000ee20000000800 */
[----:B------:R-:W-:-:S07]  /*17af0*/  FFMA.FTZ R12, R32, R3, -R33 ;  /* 0x00000003200c7223 */ /* 0x000fce0000010821 */
[----:B------:R-:W4:Y:S01]  /*17b00*/  MUFU.EX2 R207, R207 ;  /* 0x000000cf00cf7308 */ /* 0x000f220000000800 */
[----:B------:R-:W-:Y:S01]  /*17b10*/  FFMA.FTZ R196, R66, R3, -R7 ;  /* 0x0000000342c47223 */ /* 0x000fe20000010807 */
[----:B0-----:R-:W-:-:S06]  /*17b20*/  FADD.FTZ R35, R205, R24 ;  /* 0x00000018cd237221 */ /* 0x001fcc0000010000 */
[----:B------:R-:W0:Y:S01]  /*17b30*/  MUFU.EX2 R21, R21 ;  /* 0x0000001500157308 */ /* 0x000e220000000800 */
[----:B------:R-:W-:-:S07]  /*17b40*/  FFMA.FTZ R203, R34, R3, -R33 ;  /* 0x0000000322cb7223 */ /* 0x000fce0000010821 */
[----:B------:R-:W5:Y:S01]  /*17b50*/  MUFU.EX2 R10, R10 ;  /* 0x0000000a000a7308 */ /* 0x000f620000000800 */
[----:B------:R-:W-:Y:S01]  /*17b60*/  FFMA.FTZ R27, R68, R3, -R7 ;  /* 0x00000003441b7223 */ /* 0x000fe20000010807 */
[----:B-1----:R-:W-:-:S06]  /*17b70*/  FADD.FTZ R24, R8, R35 ;  /* 0x0000002308187221 */ /* 0x002fcc0000010000 */
[----:B------:R-:W1:Y:S01]  /*17b80*/  MUFU.EX2 R202, R202 ;  /* 0x000000ca00ca7308 */ /* 0x000e620000000800 */
[----:B------:R-:W-:-:S07]  /*17b90*/  FFMA.FTZ R14, R36, R3, -R33 ;  /* 0x00000003240e7223 */ /* 0x000fce0000010821 */
[----:B------:R-:W1:Y:S01]  /*17ba0*/  MUFU.EX2 R201, R201 ;  /* 0x000000c900c97308 */ /* 0x000e620000000800 */
[----:B------:R-:W-:Y:S01]  /*17bb0*/  FFMA.FTZ R199, R26, R3, -R33 ;  /* 0x000000031ac77223 */ /* 0x000fe20000010821 */
[----:B---3--:R-:W-:Y:S01]  /*17bc0*/  FADD.FTZ R26, R200, R37 ;  /* 0x00000025c81a7221 */ /* 0x008fe20000010000 */
[----:B------:R-:W-:-:S05]  /*17bd0*/  PRMT R0, R43, 0x654, R0 ;  /* 0x000006542b007816 */ /* 0x000fca0000000000 */
[----:B------:R-:W3:Y:S01]  /*17be0*/  MUFU.EX2 R25, R25 ;  /* 0x0000001900197308 */ /* 0x000ee20000000800 */
[----:B------:R-:W-:Y:S01]  /*17bf0*/  FFMA.FTZ R198, R70, R3, -R7 ;  /* 0x0000000346c67223 */ /* 0x000fe20000010807 */
[----:B----4-:R-:W-:-:S06]  /*17c00*/  FADD.FTZ R35, R207, R24 ;  /* 0x00000018cf237221 */ /* 0x010fcc0000010000 */
[----:B------:R-:W4:Y:S01]  /*17c10*/  MUFU.EX2 R12, R12 ;  /* 0x0000000c000c7308 */ /* 0x000f220000000800 */
[-C--:B------:R-:W-:Y:S01]  /*17c20*/  FFMA.FTZ R197, R40, R3.reuse, -R33 ;  /* 0x0000000328c57223 */ /* 0x080fe20000010821 */
[----:B0-----:R-:W-:Y:S01]  /*17c30*/  FADD.FTZ R37, R21, R26 ;  /* 0x0000001a15257221 */ /* 0x001fe20000010000 */
[----:B------:R5:W-:Y:S05]  /*17c40*/  SYNCS.ARRIVE.TRANS64.RED.A1T0 RZ, [R0+URZ], RZ ;  /* 0x000000ff00ff79a7 */ /* 0x000bea000810043f */
[----:B------:R-:W0:Y:S01]  /*17c50*/  MUFU.EX2 R196, R196 ;  /* 0x000000c400c47308 */ /* 0x000e220000000800 */
[-C--:B------:R-:W-:Y:S01]  /*17c60*/  FFMA.FTZ R29, R72, R3.reuse, -R7 ;  /* 0x00000003481d7223 */ /* 0x080fe20000010807 */
[----:B------:R-:W-:Y:S01]  /*17c70*/  FFMA.FTZ R20, R42, R3, -R33 ;  /* 0x000000032a147223 */ /* 0x000fe20000010821 */
[----:B-----5:R-:W-:-:S05]  /*17c80*/  FADD.FTZ R0, R10, R35 ;  /* 0x000000230a007221 */ /* 0x020fca0000010000 */
[----:B------:R-:W5:Y:S01]  /*17c90*/  MUFU.EX2 R203, R203 ;  /* 0x000000cb00cb7308 */ /* 0x000f620000000800 */
[----:B-1----:R-:W-:Y:S01]  /*17ca0*/  FADD.FTZ R24, R202, R37 ;  /* 0x00000025ca187221 */ /* 0x002fe20000010000 */
[----:B------:R-:W-:-:S06]  /*17cb0*/  FFMA.FTZ R192, R74, R3, -R7 ;  /* 0x000000034ac07223 */ /* 0x000fcc0000010807 */
[----:B------:R-:W1:Y:S01]  /*17cc0*/  MUFU.EX2 R27, R27 ;  /* 0x0000001b001b7308 */ /* 0x000e620000000800 */
[----:B------:R-:W-:-:S07]  /*17cd0*/  FADD.FTZ R35, R201, R0 ;  /* 0x00000000c9237221 */ /* 0x000fce0000010000 */
[----:B------:R-:W1:Y:S01]  /*17ce0*/  MUFU.EX2 R14, R14 ;  /* 0x0000000e000e7308 */ /* 0x000e620000000800 */
[----:B---3--:R-:W-:Y:S01]  /*17cf0*/  FADD.FTZ R37, R25, R24 ;  /* 0x0000001819257221 */ /* 0x008fe20000010000 */
[----:B----4-:R-:W-:-:S06]  /*17d00*/  FADD.FTZ R0, R12, R35 ;  /* 0x000000230c007221 */ /* 0x010fcc0000010000 */
[----:B------:R-:W3:Y:S01]  /*17d10*/  MUFU.EX2 R198, R198 ;  /* 0x000000c600c67308 */ /* 0x000ee20000000800 */
[----:B------:R-:W-:-:S07]  /*17d20*/  FFMA.FTZ R30, R30, R3, -R33 ;  /* 0x000000031e1e7223 */ /* 0x000fce0000010821 */
[----:B------:R-:W4:Y:S01]  /*17d30*/  MUFU.EX2 R197, R197 ;  /* 0x000000c500c57308 */ /* 0x000f220000000800 */
[----:B------:R-:W-:Y:S01]  /*17d40*/  FFMA.FTZ R76, R76, R3, -R7 ;  /* 0x000000034c4c7223 */ /* 0x000fe20000010807 */
[----:B0-----:R-:W-:Y:S01]  /*17d50*/  FADD.FTZ R24, R196, R37 ;  /* 0x00000025c4187221 */ /* 0x001fe20000010000 */
[----:B------:R-:W-:-:S05]  /*17d60*/  F2FP.BF16.F32.PACK_AB R208, R9, R208 ;  /* 0x000000d009d0723e */ /* 0x000fca00000010ff */
[----:B------:R-:W0:Y:S01]  /*17d70*/  MUFU.EX2 R29, R29 ;  /* 0x0000001d001d7308 */ /* 0x000e220000000800 */
[----:B------:R-:W-:Y:S01]  /*17d80*/  FFMA.FTZ R194, R80, R3, -R7 ;  /* 0x0000000350c27223 */ /* 0x000fe20000010807 */
[----:B-----5:R-:W-:-:S06]  /*17d90*/  FADD.FTZ R9, R203, R0 ;  /* 0x00000000cb097221 */ /* 0x020fcc0000010000 */
[----:B------:R-:W5:Y:S01]  /*17da0*/  MUFU.EX2 R20, R20 ;  /* 0x0000001400147308 */ /* 0x000f620000000800 */
[----:B------:R-:W-:Y:S01]  /*17db0*/  FFMA.FTZ R38, R38, R3, -R33 ;  /* 0x0000000326267223 */ /* 0x000fe20000010821 */
[----:B-1----:R-:W-:-:S06]  /*17dc0*/  FADD.FTZ R35, R27, R24 ;  /* 0x000000181b237221 */ /* 0x002fcc0000010000 */
[----:B------:R-:W1:Y:S01]  /*17dd0*/  MUFU.EX2 R192, R192 ;  /* 0x000000c000c07308 */ /* 0x000e620000000800 */
[----:B------:R-:W-:Y:S01]  /*17de0*/  FFMA.FTZ R7, R78, R3, -R7 ;  /* 0x000000034e077223 */ /* 0x000fe20000010807 */
[----:B------:R-:W-:-:S06]  /*17df0*/  FADD.FTZ R0, R14, R9 ;  /* 0x000000090e007221 */ /* 0x000fcc0000010000 */
[----:B------:R-:W1:Y:S01]  /*17e00*/  MUFU.EX2 R199, R199 ;  /* 0x000000c700c77308 */ /* 0x000e620000000800 */
[----:B------:R-:W-:Y:S01]  /*17e10*/  FFMA.FTZ R46, R46, R3, -R33 ;  /* 0x000000032e2e7223 */ /* 0x000fe20000010821 */
[----:B---3--:R-:W-:-:S06]  /*17e20*/  FADD.FTZ R24, R198, R35 ;  /* 0x00000023c6187221 */ /* 0x008fcc0000010000 */
[----:B------:R-:W3:Y:S01]  /*17e30*/  MUFU.EX2 R31, R76 ;  /* 0x0000004c001f7308 */ /* 0x000ee20000000800 */
[----:B----4-:R-:W-:Y:S01]  /*17e40*/  FADD.FTZ R9, R197, R0 ;  /* 0x00000000c5097221 */ /* 0x010fe20000010000 */
[----:B------:R-:W-:-:S06]  /*17e50*/  FFMA.FTZ R50, R50, R3, -R33 ;  /* 0x0000000332327223 */ /* 0x000fcc0000010821 */
[----:B------:R-:W4:Y:S01]  /*17e60*/  MUFU.EX2 R30, R30 ;  /* 0x0000001e001e7308 */ /* 0x000f220000000800 */
[----:B------:R-:W-:Y:S01]  /*17e70*/  F2FP.BF16.F32.PACK_AB R210, R11, R210 ;  /* 0x000000d20bd2723e */ /* 0x000fe200000010ff */
[----:B0-----:R-:W-:-:S06]  /*17e80*/  FADD.FTZ R11, R29, R24 ;  /* 0x000000181d0b7221 */ /* 0x001fcc0000010000 */
[----:B------:R-:W0:Y:S01]  /*17e90*/  MUFU.EX2 R194, R194 ;  /* 0x000000c200c27308 */ /* 0x000e220000000800 */
[----:B-----5:R-:W-:Y:S01]  /*17ea0*/  FADD.FTZ R0, R20, R9 ;  /* 0x0000000914007221 */ /* 0x020fe20000010000 */
[----:B------:R-:W-:-:S06]  /*17eb0*/  FFMA.FTZ R33, R44, R3, -R33 ;  /* 0x000000032c217223 */ /* 0x000fcc0000010821 */
[----:B------:R-:W5:Y:S01]  /*17ec0*/  MUFU.EX2 R38, R38 ;  /* 0x0000002600267308 */ /* 0x000f620000000800 */
[----:B-1----:R-:W-:Y:S01]  /*17ed0*/  FADD.FTZ R24, R192, R11 ;  /* 0x0000000bc0187221 */ /* 0x002fe20000010000 */
[----:B------:R-:W-:-:S06]  /*17ee0*/  F2FP.BF16.F32.PACK_AB R200, R21, R200 ;  /* 0x000000c815c8723e */ /* 0x000fcc00000010ff */
[----:B------:R-:W1:Y:S01]  /*17ef0*/  MUFU.EX2 R7, R7 ;  /* 0x0000000700077308 */ /* 0x000e620000000800 */
[----:B------:R-:W-:Y:S01]  /*17f00*/  FADD.FTZ R9, R199, R0 ;  /* 0x00000000c7097221 */ /* 0x000fe20000010000 */
[----:B------:R-:W-:-:S06]  /*17f10*/  VIADD R21, R112, 0xfffffffe ;  /* 0xfffffffe70157836 */ /* 0x000fcc0000000000 */
[----:B------:R-:W1:Y:S01]  /*17f20*/  MUFU.EX2 R193, R46 ;  /* 0x0000002e00c17308 */ /* 0x000e620000000800 */
[----:B---3--:R-:W-:Y:S01]  /*17f30*/  FADD.FTZ R11, R31, R24 ;  /* 0x000000181f0b7221 */ /* 0x008fe20000010000 */
[----:B----4-:R-:W-:-:S06]  /*17f40*/  FADD.FTZ R9, R30, R9 ;  /* 0x000000091e097221 */ /* 0x010fcc0000010000 */
[----:B------:R-:W3:Y:S01]  /*17f50*/  MUFU.EX2 R50, R50 ;  /* 0x0000003200327308 */ /* 0x000ee20000000800 */
[----:B0-----:R-:W-:Y:S01]  /*17f60*/  FADD.FTZ R228, R194, R11 ;  /* 0x0000000bc2e47221 */ /* 0x001fe20000010000 */
[----:B-----5:R-:W-:-:S06]  /*17f70*/  FADD.FTZ R0, R38, R9 ;  /* 0x0000000926007221 */ /* 0x020fcc0000010000 */
[----:B------:R-:W0:Y:S01]  /*17f80*/  MUFU.EX2 R33, R33 ;  /* 0x0000002100217308 */ /* 0x000e220000000800 */
[C---:B-1----:R-:W-:Y:S01]  /*17f90*/  FADD.FTZ R228, R7.reuse, R228 ;  /* 0x000000e407e47221 */ /* 0x042fe20000010000 */
[----:B------:R-:W-:Y:S01]  /*17fa0*/  F2FP.BF16.F32.PACK_AB R194, R7, R194 ;  /* 0x000000c207c2723e */ /* 0x000fe200000010ff */
[----:B------:R-:W-:Y:S01]  /*17fb0*/  FADD.FTZ R7, R193, R0 ;  /* 0x00000000c1077221 */ /* 0x000fe20000010000 */
[----:B------:R-:W-:Y:S01]  /*17fc0*/  BSSY B0, `(.L_x_636) ;  /* 0x00005ba000007945 */ /* 0x000fe20003800000 */
[----:B------:R-:W-:Y:S02]  /*17fd0*/  ISETP.NE.AND P0, PT, R64, RZ, PT ;  /* 0x000000ff4000720c */ /* 0x000fe40003f05270 */
[----:B---3--:R-:W-:Y:S01]  /*17fe0*/  FADD.FTZ R0, R50, R7 ;  /* 0x0000000732007221 */ /* 0x008fe20000010000 */
[----:B------:R-:W-:Y:S01]  /*17ff0*/  F2FP.BF16.F32.PACK_AB R202, R25, R202 ;  /* 0x000000ca19ca723e */ /* 0x000fe200000010ff */
[--C-:B------:R-:W-:Y:S01]  /*18000*/  IMAD.MOV.U32 R150, RZ, RZ, R151.reuse ;  /* 0x000000ffff967224 */ /* 0x100fe200078e0097 */
[----:B------:R-:W-:Y:S01]  /*18010*/  F2FP.BF16.F32.PACK_AB R196, R27, R196 ;  /* 0x000000c41bc4723e */ /* 0x000fe200000010ff */
[--C-:B------:R-:W-:Y:S01]  /*18020*/  IMAD.MOV.U32 R149, RZ, RZ, R151.reuse ;  /* 0x000000ffff957224 */ /* 0x100fe200078e0097 */
[----:B------:R-:W-:Y:S01]  /*18030*/  F2FP.BF16.F32.PACK_AB R198, R29, R198 ;  /* 0x000000c61dc6723e */ /* 0x000fe200000010ff */
[--C-:B------:R-:W-:Y:S01]  /*18040*/  IMAD.MOV.U32 R148, RZ, RZ, R151.reuse ;  /* 0x000000ffff947224 */ /* 0x100fe200078e0097 */
[----:B------:R-:W-:Y:S01]  /*18050*/  F2FP.BF16.F32.PACK_AB R192, R31, R192 ;  /* 0x000000c01fc0723e */ /* 0x000fe200000010ff */
[----:B0-----:R-:W-:Y:S01]  /*18060*/  FADD.FTZ R227, R33, R0 ;  /* 0x0000000021e37221 */ /* 0x001fe20000010000 */
[----:B------:R-:W-:Y:S01]  /*18070*/  F2FP.BF16.F32.PACK_AB R209, R2, R209 ;  /* 0x000000d102d1723e */ /* 0x000fe200000010ff */
[----:B------:R-:W-:Y:S01]  /*18080*/  IMAD.MOV.U32 R2, RZ, RZ, 0x3f800000 ;  /* 0x3f800000ff027424 */ /* 0x000fe200078e00ff */
[----:B------:R-:W-:Y:S01]  /*18090*/  F2FP.BF16.F32.PACK_AB R199, R30, R199 ;  /* 0x000000c71ec7723e */ /* 0x000fe200000010ff */
[----:B------:R-:W-:Y:S01]  /*180a0*/  IMAD.MOV.U32 R0, RZ, RZ, 0x3f800000 ;  /* 0x3f800000ff007424 */ /* 0x000fe200078e00ff */
[----:B------:R-:W-:Y:S01]  /*180b0*/  F2FP.BF16.F32.PACK_AB R193, R193, R38 ;  /* 0x00000026c1c1723e */ /* 0x000fe200000010ff */
[--C-:B------:R-:W-:Y:S01]  /*180c0*/  IMAD.MOV.U32 R147, RZ, RZ, R151.reuse ;  /* 0x000000ffff937224 */ /* 0x100fe200078e0097 */
[----:B------:R-:W-:Y:S01]  /*180d0*/  F2FP.BF16.F32.PACK_AB R195, R33, R50 ;  /* 0x0000003221c3723e */ /* 0x000fe200000010ff */
[--C-:B------:R-:W-:Y:S01]  /*180e0*/  IMAD.MOV.U32 R146, RZ, RZ, R151.reuse ;  /* 0x000000ffff927224 */ /* 0x100fe200078e0097 */
[----:B------:R-:W-:Y:S01]  /*180f0*/  F2FP.BF16.F32.PACK_AB R204, R13, R204 ;  /* 0x000000cc0dcc723e */ /* 0x000fe200000010ff */
[--C-:B------:R-:W-:Y:S01]  /*18100*/  IMAD.MOV.U32 R145, RZ, RZ, R151.reuse ;  /* 0x000000ffff917224 */ /* 0x100fe200078e0097 */
[----:B------:R-:W-:Y:S01]  /*18110*/  F2FP.BF16.F32.PACK_AB R206, R15, R206 ;  /* 0x000000ce0fce723e */ /* 0x000fe200000010ff */
[----:B------:R-:W-:Y:S01]  /*18120*/  IMAD.MOV.U32 R144, RZ, RZ, R151 ;  /* 0x000000ffff907224 */ /* 0x000fe200078e0097 */
[----:B------:R-:W-:-:S02]  /*18130*/  F2FP.BF16.F32.PACK_AB R211, R6, R211 ;  /* 0x000000d306d3723e */ /* 0x000fc400000010ff */
[----:B--2---:R-:W-:Y:S01]  /*18140*/  ISETP.GE.AND P1, PT, R21, R28, PT ;  /* 0x0000001c1500720c */ /* 0x004fe20003f26270 */
[--C-:B------:R-:W-:Y:S01]  /*18150*/  IMAD.MOV.U32 R143, RZ, RZ, R151.reuse ;  /* 0x000000ffff8f7224 */ /* 0x100fe200078e0097 */
[----:B------:R-:W-:Y:S01]  /*18160*/  F2FP.BF16.F32.PACK_AB R205, R8, R205 ;  /* 0x000000cd08cd723e */ /* 0x000fe200000010ff */
        /* <DEDUP_REMOVED lines=9> */
[-C--:B------:R-:W-:Y:S01]  /*18200*/  MOV R130, R151.reuse ;  /* 0x0000009700827202 */ /* 0x080fe20000000f00 */
[--C-:B------:R-:W-:Y:S01]  /*18210*/  IMAD.MOV.U32 R137, RZ, RZ, R151.reuse ;  /* 0x000000ffff897224 */ /* 0x100fe200078e0097 */
[-C--:B------:R-:W-:Y:S01]  /*18220*/  MOV R106, R151.reuse ;  /* 0x00000097006a7202 */ /* 0x080fe20000000f00 */
[--C-:B------:R-:W-:Y:S01]  /*18230*/  IMAD.MOV.U32 R136, RZ, RZ, R151.reuse ;  /* 0x000000ffff887224 */ /* 0x100fe200078e0097 */
[-C--:B------:R-:W-:Y:S01]  /*18240*/  MOV R82, R151.reuse ;  /* 0x0000009700527202 */ /* 0x080fe20000000f00 */
[--C-:B------:R-:W-:Y:S01]  /*18250*/  IMAD.MOV.U32 R135, RZ, RZ, R151.reuse ;  /* 0x000000ffff877224 */ /* 0x100fe200078e0097 */
[-C--:B------:R-:W-:Y:S01]  /*18260*/  MOV R58, R151.reuse ;  /* 0x00000097003a7202 */ /* 0x080fe20000000f00 */
[--C-:B------:R-:W-:Y:S01]  /*18270*/  IMAD.MOV.U32 R134, RZ, RZ, R151.reuse ;  /* 0x000000ffff867224 */ /* 0x100fe200078e0097 */
[----:B------:R-:W-:Y:S01]  /*18280*/  MOV R34, R151 ;  /* 0x0000009700227202 */ /* 0x000fe20000000f00 */
[----:B------:R-:W-:-:S02]  /*18290*/  IMAD.MOV.U32 R133, RZ, RZ, R151 ;  /* 0x000000ffff857224 */ /* 0x000fc400078e0097 */
[--C-:B------:R-:W-:Y:S02]  /*182a0*/  IMAD.MOV.U32 R132, RZ, RZ, R151.reuse ;  /* 0x000000ffff847224 */ /* 0x100fe400078e0097 */
[--C-:B------:R-:W-:Y:S02]  /*182b0*/  IMAD.MOV.U32 R131, RZ, RZ, R151.reuse ;  /* 0x000000ffff837224 */ /* 0x100fe400078e0097 */
[--C-:B------:R-:W-:Y:S02]  /*182c0*/  IMAD.MOV.U32 R129, RZ, RZ, R151.reuse ;  /* 0x000000ffff817224 */ /* 0x100fe400078e0097 */
[--C-:B------:R-:W-:Y:S02]  /*182d0*/  IMAD.MOV.U32 R128, RZ, RZ, R151.reuse ;  /* 0x000000ffff807224 */ /* 0x100fe400078e0097 */
[--C-:B------:R-:W-:Y:S02]  /*182e0*/  IMAD.MOV.U32 R127, RZ, RZ, R151.reuse ;  /* 0x000000ffff7f7224 */ /* 0x100fe400078e0097 */
        /* <DEDUP_REMOVED lines=98> */
[----:B------:R-:W-:Y:S01]  /*18910*/  IMAD.MOV.U32 R24, RZ, RZ, R151 ;  /* 0x000000ffff187224 */ /* 0x000fe200078e0097 */
[----:B------:R-:W-:Y:S06]  /*18920*/  @!P1 BRA `(.L_x_637) ;  /* 0x00000050008c9947 */ /* 0x000fec0003800000 */
[----:B------:R-:W-:Y:S01]  /*18930*/  IMAD.MOV.U32 R20, RZ, RZ, R4 ;  /* 0x000000ffff147224 */ /* 0x000fe200078e0004 */
[----:B------:R-:W-:Y:S01]  /*18940*/  CS2R R150, SRZ ;  /* 0x0000000000967805 */ /* 0x000fe2000001ff00 */
[----:B------:R-:W-:Y:S01]  /*18950*/  IMAD.MOV.U32 R15, RZ, RZ, R5 ;  /* 0x000000ffff0f7224 */ /* 0x000fe200078e0005 */
[----:B------:R-:W-:Y:S01]  /*18960*/  CS2R R146, SRZ ;  /* 0x0000000000927805 */ /* 0x000fe2000001ff00 */
[----:B------:R-:W-:Y:S01]  /*18970*/  IMAD.MOV.U32 R14, RZ, RZ, R229 ;  /* 0x000000ffff0e7224 */ /* 0x000fe200078e00e5 */
[----:B------:R-:W-:Y:S01]  /*18980*/  CS2R R142, SRZ ;  /* 0x00000000008e7805 */ /* 0x000fe2000001ff00 */
[----:B------:R-:W-:Y:S01]  /*18990*/  IMAD.MOV.U32 R8, RZ, RZ, R226 ;  /* 0x000000ffff087224 */ /* 0x000fe200078e00e2 */
[----:B------:R-:W-:Y:S01]  /*189a0*/  CS2R R138, SRZ ;  /* 0x00000000008a7805 */ /* 0x000fe2000001ff00 */
        /* <DEDUP_REMOVED lines=60> */
[----:B------:R-:W-:-:S07]  /*18d70*/  CS2R R24, SRZ ;  /* 0x0000000000187805 */ /* 0x000fce000001ff00 */
.L_x_650:
[----:B------:R-:W-:-:S04]  /*18d80*/  ISETP.NE.AND P1, PT, R8, 0x1, PT ;  /* 0x000000010800780c */ /* 0x000fc80003f25270 */
[----:B------:R-:W-:-:S04]  /*18d90*/  SEL R229, RZ, 0x1, P1 ;  /* 0x00000001ffe57807 */ /* 0x000fc80000800000 */
[----:B------:R-:W-:Y:S01]  /*18da0*/  LOP3.LUT R229, R14, R229, RZ, 0x3c, !PT ;  /* 0x000000e50ee57212 */ /* 0x000fe200078e3cff */
[----:B------:R-:W-:Y:S06]  /*18db0*/  @!P0 BRA `(.L_x_638) ;  /* 0x0000000000048947 */ /* 0x000fec0003800000 */
[----:B------:R-:W-:Y:S01]  /*18dc0*/  BPT.TRAP 0x1 ;  /* 0x000000040000795c */ /* 0x000fe20000300000 */
.L_x_638:
[----:B------:R-:W-:Y:S01]  /*18dd0*/  VIADD R226, R8, 0x1 ;  /* 0x0000000108e27836 */ /* 0x000fe20000000000 */
[----:B------:R-:W-:-:S04]  /*18de0*/  SHF.L.U32 R3, R229, 0x1f, RZ ;  /* 0x0000001fe5037819 */ /* 0x000fc800000006ff */
[----:B------:R-:W-:-:S04]  /*18df0*/  ISETP.NE.AND P1, PT, R226, 0x2, PT ;  /* 0x00000002e200780c */ /* 0x000fc80003f25270 */
[----:B------:R-:W-:-:S05]  /*18e00*/  SEL R226, R226, RZ, P1 ;  /* 0x000000ffe2e27207 */ /* 0x000fca0000800000 */
[----:B------:R-:W-:-:S04]  /*18e10*/  IMAD R9, R226, 0x8, R23 ;  /* 0x00000008e2097824 */ /* 0x000fc800078e0217 */
[----:B------:R0:W1:Y:S01]  /*18e20*/  SYNCS.PHASECHK.TRANS64.TRYWAIT P1, [R9+URZ+0x38830], R3 ;  /* 0x03883003090075a7 */ /* 0x000062000802017f */
[----:B------:R-:W-:Y:S05]  /*18e30*/  @!P0 BRA `(.L_x_639) ;  /* 0x0000000000048947 */ /* 0x000fea0003800000 */
[----:B------:R-:W-:Y:S01]  /*18e40*/  BPT.TRAP 0x1 ;  /* 0x000000040000795c */ /* 0x000fe20000300000 */
.L_x_639:
[----:B------:R-:W2:Y:S01]  /*18e50*/  LDL R4, [R1+0x50] ;  /* 0x0000500001047983 */ /* 0x000ea20000100800 */
[----:B------:R-:W-:Y:S01]  /*18e60*/  BSSY B1, `(.L_x_640) ;  /* 0x0000007000017945 */ /* 0x000fe20003800000 */
[----:B------:R-:W-:Y:S02]  /*18e70*/  IMAD.MOV.U32 R5, RZ, RZ, 0x40000040 ;  /* 0x40000040ff057424 */ /* 0x000fe400078e00ff */
[----:B--2---:R-:W-:-:S04]  /*18e80*/  IMAD R4, R226, 0xa00, R4 ;  /* 0x00000a00e2047824 */ /* 0x004fc800078e0204 */
[----:B------:R-:W-:Y:S01]  /*18e90*/  VIADD R6, R4, 0x80 ;  /* 0x0000008004067836 */ /* 0x000fe20000000000 */
[----:B-1----:R-:W-:Y:S06]  /*18ea0*/  @P1 BRA `(.L_x_641) ;  /* 0x0000000000081947 */ /* 0x002fec0003800000 */
[----:B------:R-:W1:Y:S02]  /*18eb0*/  SYNCS.PHASECHK.TRANS64.TRYWAIT P1, [R9+URZ+0x38830], R3 ;  /* 0x03883003090075a7 */ /* 0x000e64000802017f */
[----:B-1----:R-:W-:Y:S05]  /*18ec0*/  @!P1 BRA `(.L_x_642) ;  /* 0x0000013400689947 */ /* 0x002fea0003800000 */
.L_x_641:
[----:B------:R-:W-:Y:S05]  /*18ed0*/  BSYNC B1 ;  /* 0x0000000000017941 */ /* 0x000fea0003800000 */
.L_x_640:
[----:B------:R-:W2:Y:S04]  /*18ee0*/  LDL.64 R152, [R1+0x48] ;  /* 0x0000480001987983 */ /* 0x000ea80000100a00 */
[----:B------:R-:W3:Y:S04]  /*18ef0*/  LDL.64 R156, [R1+0x8] ;  /* 0x00000800019c7983 */ /* 0x000ee80000100a00 */
[----:B------:R-:W4:Y:S01]  /*18f00*/  LDL.64 R154, [R1] ;  /* 0x00000000019a7983 */ /* 0x000f220000100a00 */
[----:B------:R-:W-:Y:S02]  /*18f10*/  R2UR UR10, R4 ;  /* 0x00000000040a72ca */ /* 0x000fe400000e0000 */
[----:B------:R-:W-:Y:S01]  /*18f20*/  R2UR UR11, R5 ;  /* 0x00000000050b72ca */ /* 0x000fe200000e0000 */
[----:B------:R-:W-:Y:S01]  /*18f30*/  WARPGROUP.ARRIVE ;  /* 0x00000000000079c5 */ /* 0x000fe20000000000 */
[----:B------:R-:W-:Y:S01]  /*18f40*/  IMAD.MOV.U32 R7, RZ, RZ, 0x40000040 ;  /* 0x40000040ff077424 */ /* 0x000fe200078e00ff */
[----:B------:R-:W-:-:S04]  /*18f50*/  R2UR UR6, R6 ;  /* 0x00000000060672ca */ /* 0x000fc800000e0000 */
[----:B------:R-:W-:Y:S01]  /*18f60*/  R2UR UR7, R7 ;  /* 0x00000000070772ca */ /* 0x000fe200000e0000 */
[C---:B------:R-:W-:Y:S02]  /*18f70*/  VIADD R6, R4.reuse, 0x100 ;  /* 0x0000010004067836 */ /* 0x040fe40000000000 */
[----:B------:R-:W-:Y:S02]  /*18f80*/  IMAD.MOV.U32 R7, RZ, RZ, 0x40000040 ;  /* 0x40000040ff077424 */ /* 0x000fe400078e00ff */
[----:B------:R-:W-:Y:S02]  /*18f90*/  VIADD R10, R4, 0x180 ;  /* 0x00000180040a7836 */ /* 0x000fe40000000000 */
[----:B------:R-:W-:Y:S01]  /*18fa0*/  IMAD.MOV.U32 R11, RZ, RZ, 0x40000040 ;  /* 0x40000040ff0b7424 */ /* 0x000fe200078e00ff */
[----:B--2---:R-:W-:Y:S02]  /*18fb0*/  R2UR UR46, R152 ;  /* 0x00000000982e72ca */ /* 0x004fe400000e0000 */
[----:B------:R-:W-:-:S02]  /*18fc0*/  R2UR UR47, R153 ;  /* 0x00000000992f72ca */ /* 0x000fc400000e0000 */
[----:B------:R-:W2:Y:S01]  /*18fd0*/  LDL.64 R152, [R1+0x40] ;  /* 0x0000400001987983 */ /* 0x000ea20000100a00 */
[----:B---3--:R-:W-:Y:S02]  /*18fe0*/  R2UR UR12, R156 ;  /* 0x000000009c0c72ca */ /* 0x008fe400000e0000 */
[----:B------:R-:W-:-:S11]  /*18ff0*/  R2UR UR13, R157 ;  /* 0x000000009d0d72ca */ /* 0x000fd600000e0000 */
[----:B------:R-:W-:Y:S02]  /*19000*/  UMOV UR8, UR12 ;  /* 0x0000000c00087c82 */ /* 0x000fe40008000000 */
[----:B------:R-:W-:Y:S02]  /*19010*/  UMOV UR9, UR13 ;  /* 0x0000000d00097c82 */ /* 0x000fe40008000000 */
[----:B------:R-:W-:Y:S01]  /*19020*/  HGMMA.64x16x16.F32.BF16 R184, gdesc[UR8], RZ, !UPT, gsb0 ;  /* 0x0020000008b879f0 */ /* 0x000fe2000c0018ff */
[----:B------:R-:W-:Y:S01]  /*19030*/  UMOV UR4, UR12 ;  /* 0x0000000c00047c82 */ /* 0x000fe20008000000 */
[----:B------:R-:W-:Y:S01]  /*19040*/  UMOV UR5, UR13 ;  /* 0x0000000d00057c82 */ /* 0x000fe20008000000 */
[----:B------:R-:W-:Y:S02]  /*19050*/  WARPGROUP.DEPBAR.LE gsb0, 0x0 ;  /* 0x00008000000079c5 */ /* 0x000fe40000010000 */
[----:B------:R-:W-:-:S06]  /*19060*/  WARPGROUP.ARRIVE ;  /* 0x00000000000079c5 */ /* 0x000fcc0000000000 */
[----:B------:R-:W-:Y:S01]  /*19070*/  HGMMA.64x16x16.F32.BF16 R176, gdesc[UR4], RZ, !UPT, gsb0 ;  /* 0x0020000004b079f0 */ /* 0x000fe2000c0018ff */
[----:B------:R-:W-:Y:S02]  /*19080*/  R2UR UR10, R6 ;  /* 0x00000000060a72ca */ /* 0x000fe400000e0000 */
[----:B------:R-:W-:Y:S01]  /*19090*/  R2UR UR11, R7 ;  /* 0x00000000070b72ca */ /* 0x000fe200000e0000 */
[----:B------:R-:W-:Y:S01]  /*190a0*/  UMOV UR8, UR12 ;  /* 0x0000000c00087c82 */ /* 0x000fe20008000000 */
[----:B------:R-:W-:Y:S01]  /*190b0*/  UMOV UR9, UR13 ;  /* 0x0000000d00097c82 */ /* 0x000fe20008000000 */
[----:B------:R-:W-:Y:S02]  /*190c0*/  WARPGROUP.DEPBAR.LE gsb0, 0x0 ;  /* 0x00008000000079c5 */ /* 0x000fe40000010000 */
[----:B------:R-:W-:-:S08]  /*190d0*/  WARPGROUP.ARRIVE ;  /* 0x00000000000079c5 */ /* 0x000fd00000000000 */
        /* <DEDUP_REMOVED lines=8> */
[----:B------:R-:W-:Y:S01]  /*19160*/  IMAD.MOV.U32 R7, RZ, RZ, 0x40000040 ;  /* 0x40000040ff077424 */ /* 0x000fe200078e00ff */
[----:B------:R-:W-:-:S04]  /*19170*/  IADD3 R6, R4, 0x200, RZ ;  /* 0x0000020004067810 */ /* 0x000fc80007ffe0ff */
[----:B------:R-:W-:Y:S02]  /*19180*/  R2UR UR34, R6 ;  /* 0x00000000062272ca */ /* 0x000fe400000e0000 */
[----:B------:R-:W-:Y:S02]  /*19190*/  R2UR UR35, R7 ;  /* 0x00000000072372ca */ /* 0x000fe400000e0000 */
[----:B----4-:R-:W-:Y:S02]  /*191a0*/  R2UR UR28, R154 ;  /* 0x000000009a1c72ca */ /* 0x010fe400000e0000 */
[----:B------:R-:W-:Y:S01]  /*191b0*/  R2UR UR29, R155 ;  /* 0x000000009b1d72ca */ /* 0x000fe200000e0000 */
[----:B------:R-:W-:Y:S01]  /*191c0*/  UMOV UR32, UR12 ;  /* 0x0000000c00207c82 */ /* 0x000fe20008000000 */
[----:B------:R-:W-:Y:S01]  /*191d0*/  UMOV UR33, UR13 ;  /* 0x0000000d00217c82 */ /* 0x000fe20008000000 */
[----:B------:R-:W-:Y:S02]  /*191e0*/  WARPGROUP.DEPBAR.LE gsb0, 0x0 ;  /* 0x00008000000079c5 */ /* 0x000fe40000010000 */
[----:B------:R-:W-:Y:S01]  /*191f0*/  VIADD R12, R4, 0x2 ;  /* 0x00000002040c7836 */ /* 0x000fe20000000000 */
[----:B--2---:R-:W-:-:S02]  /*19200*/  R2UR UR42, R152 ;  /* 0x00000000982a72ca */ /* 0x004fc400000e0000 */
[----:B------:R-:W-:Y:S02]  /*19210*/  R2UR UR43, R153 ;  /* 0x00000000992b72ca */ /* 0x000fe400000e0000 */
[----:B------:R-:W-:-:S06]  /*19220*/  WARPGROUP.ARRIVE ;  /* 0x00000000000079c5 */ /* 0x000fcc0000000000 */
[----:B------:R-:W-:Y:S01]  /*19230*/  HGMMA.64x16x16.F32.BF16 R152, gdesc[UR32], RZ, !UPT, gsb0 ;  /* 0x00200000209879f0 */ /* 0x000fe2000c0018ff */
[----:B------:R-:W-:Y:S01]  /*19240*/  IMAD.MOV.U32 R13, RZ, RZ, 0x40000040 ;  /* 0x40000040ff0d7424 */ /* 0x000fe200078e00ff */
[----:B------:R-:W-:-:S04]  /*19250*/  R2UR UR26, R12 ;  /* 0x000000000c1a72ca */ /* 0x000fc800000e0000 */
[----:B------:R-:W-:Y:S01]  /*19260*/  R2UR UR27, R13 ;  /* 0x000000000d1b72ca */ /* 0x000fe200000e0000 */
[----:B------:R-:W-:Y:S01]  /*19270*/  UMOV UR24, UR28 ;  /* 0x0000001c00187c82 */ /* 0x000fe20008000000 */
[----:B------:R-:W-:Y:S01]  /*19280*/  UMOV UR25, UR29 ;  /* 0x0000001d00197c82 */ /* 0x000fe20008000000 */
[----:B------:R-:W-:Y:S02]  /*19290*/  WARPGROUP.DEPBAR.LE gsb0, 0x0 ;  /* 0x00008000000079c5 */ /* 0x000fe40000010000 */
[----:B------:R-:W-:-:S08]  /*192a0*/  WARPGROUP.ARRIVE ;  /* 0x00000000000079c5 */ /* 0x000fd00000000000 */
[----:B------:R-:W-:Y:S01]  /*192b0*/  HGMMA.64x16x16.F32.BF16 R184, gdesc[UR24], R184, gsb0 ;  /* 0x0020000018b879f0 */ /* 0x000fe200080018b8 */
[----:B------:R-:W-:Y:S02]  /*192c0*/  VIADD R10, R4, 0x82 ;  /* 0x00000082040a7836 */ /* 0x000fe40000000000 */
[----:B------:R-:W-:-:S03]  /*192d0*/  IMAD.MOV.U32 R11, RZ, RZ, 0x40000040 ;  /* 0x40000040ff0b7424 */ /* 0x000fc600078e00ff */
[----:B------:R-:W-:Y:S02]  /*192e0*/  R2UR UR22, R10 ;  /* 0x000000000a1672ca */ /* 0x000fe400000e0000 */
        /* <DEDUP_REMOVED lines=21> */
[C---:B------:R-:W-:Y:S02]  /*19440*/  VIADD R12, R4.reuse, 0x202 ;  /* 0x00000202040c7836 */ /* 0x040fe40000000000 */
[----:B------:R-:W-:Y:S02]  /*19450*/  IMAD.MOV.U32 R13, RZ, RZ, 0x40000040 ;  /* 0x40000040ff0d7424 */ /* 0x000fe400078e00ff */
[----:B------:R-:W-:Y:S01]  /*19460*/  VIADD R6, R4, 0x4 ;  /* 0x0000000404067836 */ /* 0x000fe20000000000 */
[----:B------:R-:W-:-:S02]  /*19470*/  WARPGROUP.DEPBAR.LE gsb0, 0x0 ;  /* 0x00008000000079c5 */ /* 0x000fc40000010000 */
[----:B------:R-:W-:Y:S01]  /*19480*/  WARPGROUP.ARRIVE ;  /* 0x00000000000079c5 */ /* 0x000fe20000000000 */
[----:B------:R-:W-:Y:S01]  /*19490*/  IMAD.MOV.U32 R7, RZ, RZ, 0x40000040 ;  /* 0x40000040ff077424 */ /* 0x000fe200078e00ff */
[----:B------:R-:W-:Y:S01]  /*194a0*/  UMOV UR8, UR46 ;  /* 0x0000002e00087c82 */ /* 0x000fe20008000000 */
[----:B------:R-:W-:Y:S01]  /*194b0*/  UMOV UR9, UR47 ;  /* 0x0000002f00097c82 */ /* 0x000fe20008000000 */
[----:B------:R-:W-:Y:S01]  /*194c0*/  UMOV UR4, UR46 ;  /* 0x0000002e00047c82 */ /* 0x000fe20008000000 */
[----:B------:R-:W-:Y:S01]  /*194d0*/  UMOV UR5, UR47 ;  /* 0x0000002f00057c82 */ /* 0x000fe20008000000 */
[----:B------:R-:W-:Y:S01]  /*194e0*/  HGMMA.64x16x16.F32.BF16 R160, gdesc[UR12], R160, gsb0 ;  /* 0x002000000ca079f0 */ /* 0x000fe200080018a0 */
[----:B------:R-:W-:Y:S01]  /*194f0*/  R2UR UR30, R12 ;  /* 0x000000000c1e72ca */ /* 0x000fe200000e0000 */
[----:B------:R-:W-:Y:S01]  /*19500*/  UMOV UR24, UR46 ;  /* 0x0000002e00187c82 */ /* 0x000fe20008000000 */
[----:B------:R-:W-:Y:S01]  /*19510*/  R2UR UR31, R13 ;  /* 0x000000000d1f72ca */ /* 0x000fe200000e0000 */
[----:B------:R-:W-:Y:S01]  /*19520*/  UMOV UR25, UR47 ;  /* 0x0000002f00197c82 */ /* 0x000fe20008000000 */
[----:B------:R-:W-:Y:S01]  /*19530*/  R2UR UR10, R6 ;  /* 0x00000000060a72ca */ /* 0x000fe200000e0000 */
[----:B------:R-:W-:Y:S01]  /*19540*/  UMOV UR20, UR46 ;  /* 0x0000002e00147c82 */ /* 0x000fe20008000000 */
[----:B------:R-:W-:Y:S01]  /*19550*/  UMOV UR21, UR47 ;  /* 0x0000002f00157c82 */ /* 0x000fe20008000000 */
[----:B------:R-:W-:Y:S01]  /*19560*/  UMOV UR32, UR46 ;  /* 0x0000002e00207c82 */ /* 0x000fe20008000000 */
[----:B------:R-:W-:Y:S01]  /*19570*/  UMOV UR33, UR47 ;  /* 0x0000002f00217c82 */ /* 0x000fe20008000000 */
[----:B------:R-:W-:Y:S01]  /*19580*/  UMOV UR16, UR42 ;  /* 0x0000002a00107c82 */ /* 0x000fe20008000000 */
[----:B------:R-:W-:Y:S01]  /*19590*/  UMOV UR17, UR43 ;  /* 0x0000002b00117c82 */ /* 0x000fe20008000000 */
[----:B------:R-:W2:Y:S01]  /*195a0*/  LDL.64 R10, [R1+0x30] ;  /* 0x00003000010a7983 */ /* 0x000ea20000100a00 */
[----:B------:R-:W-:-:S02]  /*195b0*/  WARPGROUP.DEPBAR.LE gsb0, 0x0 ;  /* 0x00008000000079c5 */ /* 0x000fc40000010000 */
[----:B------:R-:W-:Y:S01]  /*195c0*/  WARPGROUP.ARRIVE ;  /* 0x00000000000079c5 */ /* 0x000fe20000000000 */
[----:B------:R-:W-:Y:S01]  /*195d0*/  R2UR UR11, R7 ;  /* 0x00000000070b72ca */ /* 0x000fe200000e0000 */
[----:B------:R-:W3:Y:S04]  /*195e0*/  LDL.64 R12, [R1+0x38] ;  /* 0x00003800010c7983 */ /* 0x000ee80000100a00 */
[----:B------:R-:W-:Y:S01]  /*195f0*/  HGMMA.64x16x16.F32.BF16 R152, gdesc[UR28], R152, gsb0 ;  /* 0x002000001c9879f0 */ /* 0x000fe20008001898 */
[----:B------:R-:W-:Y:S02]  /*19600*/  VIADD R6, R4, 0x84 ;  /* 0x0000008404067836 */ /* 0x000fe40000000000 */
[----:B------:R-:W-:Y:S01]  /*19610*/  IMAD.MOV.U32 R7, RZ, RZ, 0x40000040 ;  /* 0x40000040ff077424 */ /* 0x000fe200078e00ff */
[----:B------:R-:W-:-:S02]  /*19620*/  WARPGROUP.DEPBAR.LE gsb0, 0x0 ;  /* 0x00008000000079c5 */ /* 0x000fc40000010000 */
[----:B------:R-:W-:-:S06]  /*19630*/  WARPGROUP.ARRIVE ;  /* 0x00000000000079c5 */ /* 0x000fcc0000000000 */
[----:B------:R-:W-:Y:S01]  /*19640*/  HGMMA.64x16x16.F32.BF16 R184, gdesc[UR8], R184, gsb0 ;  /* 0x0020000008b879f0 */ /* 0x000fe200080018b8 */
[----:B------:R-:W-:Y:S02]  /*19650*/  R2UR UR6, R6 ;  /* 0x00000000060672ca */ /* 0x000fe400000e0000 */
[----:B------:R-:W-:Y:S01]  /*19660*/  R2UR UR7, R7 ;  /* 0x00000000070772ca */ /* 0x000fe200000e0000 */
[----:B------:R-:W-:Y:S01]  /*19670*/  VIADD R6, R4, 0x104 ;  /* 0x0000010404067836 */ /* 0x000fe20000000000 */
[----:B------:R-:W-:Y:S02]  /*19680*/  WARPGROUP.DEPBAR.LE gsb0, 0x0 ;  /* 0x00008000000079c5 */ /* 0x000fe40000010000 */
[----:B------:R-:W-:-:S09]  /*19690*/  WARPGROUP.ARRIVE ;  /* 0x00000000000079c5 */ /* 0x000fd20000000000 */
[----:B------:R-:W-:Y:S01]  /*196a0*/  HGMMA.64x16x16.F32.BF16 R176, gdesc[UR4], R176, gsb0 ;  /* 0x0020000004b079f0 */ /* 0x000fe200080018b0 */
[----:B------:R-:W-:Y:S01]  /*196b0*/  IMAD.MOV.U32 R7, RZ, RZ, 0x40000040 ;  /* 0x40000040ff077424 */ /* 0x000fe200078e00ff */
[----:B------:R-:W-:-:S04]  /*196c0*/  R2UR UR26, R6 ;  /* 0x00000000061a72ca */ /* 0x000fc800000e0000 */
[----:B------:R-:W-:Y:S01]  /*196d0*/  R2UR UR27, R7 ;  /* 0x00000000071b72ca */ /* 0x000fe200000e0000 */
[----:B------:R-:W-:Y:S02]  /*196e0*/  WARPGROUP.DEPBAR.LE gsb0, 0x0 ;  /* 0x00008000000079c5 */ /* 0x000fe40000010000 */
[----:B------:R-:W-:-:S10]  /*196f0*/  WARPGROUP.ARRIVE ;  /* 0x00000000000079c5 */ /* 0x000fd40000000000 */
[----:B------:R-:W-:Y:S01]  /*19700*/  HGMMA.64x16x16.F32.BF16 R168, gdesc[UR24], R168, gsb0 ;  /* 0x0020000018a879f0 */ /* 0x000fe200080018a8 */
[----:B------:R-:W-:Y:S02]  /*19710*/  VIADD R6, R4, 0x184 ;  /* 0x0000018404067836 */ /* 0x000fe40000000000 */
[----:B------:R-:W-:-:S03]  /*19720*/  IMAD.MOV.U32 R7, RZ, RZ, 0x40000040 ;  /* 0x40000040ff077424 */ /* 0x000fc600078e00ff */
[----:B------:R-:W-:Y:S02]  /*19730*/  R2UR UR22, R6 ;  /* 0x00000000061672ca */ /* 0x000fe400000e0000 */
        /* <DEDUP_REMOVED lines=11> */
[----:B------:R-:W-:Y:S01]  /*197f0*/  VIADD R6, R4, 0x6 ;  /* 0x0000000604067836 */ /* 0x000fe20000000000 */
[----:B------:R-:W-:-:S04]  /*19800*/  MOV R7, 0x40000040 ;  /* 0x4000004000077802 */ /* 0x000fc80000000f00 */
        /* <DEDUP_REMOVED lines=42> */
[----:B------:R-:W-:Y:S01]  /*19ab0*/  IMAD.MOV.U32 R7, RZ, RZ, 0x40000040 ;  /* 0x40000040ff077424 */ /* 0x000fe200078e00ff */
[----:B---3--:R-:W-:Y:S02]  /*19ac0*/  R2UR UR50, R12 ;  /* 0x000000000c3272ca */ /* 0x008fe400000e0000 */
[----:B------:R-:W-:Y:S02]  /*19ad0*/  R2UR UR51, R13 ;  /* 0x000000000d3372ca */ /* 0x000fe400000e0000 */
[----:B------:R-:W-:Y:S01]  /*19ae0*/  R2UR UR26, R6 ;  /* 0x00000000061a72ca */ /* 0x000fe200000e0000 */
[----:B------:R-:W3:Y:S01]  /*19af0*/  LDL.64 R12, [R1+0x28] ;  /* 0x00002800010c7983 */ /* 0x000ee20000100a00 */
[----:B------:R-:W-:-:S07]  /*19b00*/  R2UR UR27, R7 ;  /* 0x00000000071b72ca */ /* 0x000fce00000e0000 */
[----:B------:R-:W-:Y:S02]  /*19b10*/  UMOV UR24, UR50 ;  /* 0x0000003200187c82 */ /* 0x000fe40008000000 */
[----:B------:R-:W-:Y:S01]  /*19b20*/  UMOV UR25, UR51 ;  /* 0x0000003300197c82 */ /* 0x000fe20008000000 */
[----:B------:R-:W-:Y:S02]  /*19b30*/  WARPGROUP.DEPBAR.LE gsb0, 0x0 ;  /* 0x00008000000079c5 */ /* 0x000fe40000010000 */
[----:B------:R-:W-:-:S06]  /*19b40*/  WARPGROUP.ARRIVE ;  /* 0x00000000000079c5 */ /* 0x000fcc0000000000 */
        /* <DEDUP_REMOVED lines=39> */
[----:B--2---:R-:W-:Y:S02]  /*19dc0*/  R2UR UR46, R10 ;  /* 0x000000000a2e72ca */ /* 0x004fe400000e0000 */
[----:B------:R-:W-:Y:S02]  /*19dd0*/  R2UR UR47, R11 ;  /* 0x000000000b2f72ca */ /* 0x000fe400000e0000 */
[----:B------:R-:W-:Y:S01]  /*19de0*/  R2UR UR10, R6 ;  /* 0x00000000060a72ca */ /* 0x000fe200000e0000 */
[----:B------:R-:W2:Y:S01]  /*19df0*/  LDL.64 R10, [R1+0x20] ;  /* 0x00002000010a7983 */ /* 0x000ea20000100a00 */
        /* <DEDUP_REMOVED lines=15> */
[----:B------:R-:W-:Y:S01]  /*19ef0*/  VIADD R6, R4, 0x382 ;  /* 0x0000038204067836 */ /* 0x000fe20000000000 */
[----:B------:R-:W-:-:S04]  /*19f00*/  MOV R7, 0x40000040 ;  /* 0x4000004000077802 */ /* 0x000fc80000000f00 */
        /* <DEDUP_REMOVED lines=125> */
[----:B------:R-:W-:Y:S02]  /*1a6e0*/  R2UR UR10, R6 ;  /* 0x00000000060a72ca */ /* 0x000fe400000e0000 */
        /* <DEDUP_REMOVED lines=490> */
.L_x_643:
[----:B------:R-:W-:Y:S01]  /*1c590*/  SHF.L.U32 R0, R14, 0x1f, RZ ;  /* 0x0000001f0e007819 */ /* 0x000fe200000006ff */
[----:B------:R-:W-:-:S04]  /*1c5a0*/  IMAD R6, R8, 0x8, R23 ;  /* 0x0000000808067824 */ /* 0x000fc800078e0217 */
[----:B------:R2:W3:Y:S01]  /*1c5b0*/  SYNCS.PHASECHK.TRANS64.TRYWAIT P1, [R6+URZ+0x38850], R0 ;  /* 0x03885000060075a7 */ /* 0x0004e2000802017f */
[----:B------:R-:W-:Y:S05]  /*1c5c0*/  @!P0 BRA `(.L_x_644) ;  /* 0x0000000000048947 */ /* 0x000fea0003800000 */
[----:B------:R-:W-:Y:S01]  /*1c5d0*/  BPT.TRAP 0x1 ;  /* 0x000000040000795c */ /* 0x000fe20000300000 */
.L_x_644:
[----:B------:R-:W-:Y:S04]  /*1c5e0*/  BSSY B1, `(.L_x_645) ;  /* 0x0000004000017945 */ /* 0x000fe80003800000 */
[----:B---3--:R-:W-:Y:S05]  /*1c5f0*/  @P1 BRA `(.L_x_646) ;  /* 0x0000000000081947 */ /* 0x008fea0003800000 */
[----:B------:R-:W3:Y:S02]  /*1c600*/  SYNCS.PHASECHK.TRANS64.TRYWAIT P1, [R6+URZ+0x38850], R0 ;  /* 0x03885000060075a7 */ /* 0x000ee4000802017f */
[----:B---3--:R-:W-:Y:S05]  /*1c610*/  @!P1 BRA `(.L_x_647) ;  /* 0x000000fc00a89947 */ /* 0x008fea0003800000 */
.L_x_646:
[----:B------:R-:W-:Y:S05]  /*1c620*/  BSYNC B1 ;  /* 0x0000000000017941 */ /* 0x000fea0003800000 */
.L_x_645:
[----:B--23--:R-:W-:Y:S01]  /*1c630*/  VIADD R0, R23, 0x400 ;  /* 0x0000040017007836 */ /* 0x00cfe20000000000 */
[----:B------:R-:W-:Y:S01]  /*1c640*/  WARPGROUP.ARRIVE ;  /* 0x00000000000079c5 */ /* 0x000fe20000000000 */
[----:B01----:R-:W-:Y:S02]  /*1c650*/  IMAD.MOV.U32 R3, RZ, RZ, 0x40000040 ;  /* 0x40000040ff037424 */ /* 0x003fe400078e00ff */
[----:B------:R-:W-:Y:S01]  /*1c660*/  IMAD.MOV.U32 R5, RZ, RZ, 0x40000040 ;  /* 0x40000040ff057424 */ /* 0x000fe200078e00ff */
[----:B------:R-:W-:Y:S02]  /*1c670*/  SHF.R.U32.HI R0, RZ, 0x4, R0 ;  /* 0x00000004ff007819 */ /* 0x000fe40000011600 */
[----:B------:R-:W-:Y:S01]  /*1c680*/  R2UR UR7, R3 ;  /* 0x00000000030772ca */ /* 0x000fe200000e0000 */
[----:B------:R-:W-:Y:S01]  /*1c690*/  IMAD.MOV.U32 R3, RZ, RZ, 0x40000040 ;  /* 0x40000040ff037424 */ /* 0x000fe200078e00ff */
[----:B------:R-:W-:-:S04]  /*1c6a0*/  LOP3.LUT R0, R0, 0x3fff, RZ, 0xc0, !PT ;  /* 0x00003fff00007812 */ /* 0x000fc800078ec0ff */
[----:B------:R-:W-:-:S05]  /*1c6b0*/  LOP3.LUT R0, R0, 0x2800000, RZ, 0xfc, !PT ;  /* 0x0280000000007812 */ /* 0x000fca00078efcff */
[----:B------:R-:W-:-:S04]  /*1c6c0*/  IMAD R2, R8, 0xa00, R0 ;  /* 0x00000a0008027824 */ /* 0x000fc800078e0200 */
[C---:B------:R-:W-:Y:S01]  /*1c6d0*/  VIADD R4, R2.reuse, 0x80 ;  /* 0x0000008002047836 */ /* 0x040fe20000000000 */
[----:B------:R-:W-:-:S13]  /*1c6e0*/  R2UR UR6, R2 ;  /* 0x00000000020672ca */ /* 0x000fda00000e0000 */
[----:B------:R-:W-:Y:S01]  /*1c6f0*/  HGMMA.64x256x16.F32.BF16 R24, R208, gdesc[UR4].tnspB, R24, gsb0 ;  /* 0x43e00004d0187df0 */ /* 0x000fe20008001818 */
[----:B------:R-:W-:Y:S01]  /*1c700*/  R2UR UR6, R4 ;  /* 0x00000000040672ca */ /* 0x000fe200000e0000 */
[----:B------:R-:W-:Y:S01]  /*1c710*/  VIADD R4, R2, 0x100 ;  /* 0x0000010002047836 */ /* 0x000fe20000000000 */
[----:B------:R-:W-:Y:S01]  /*1c720*/  R2UR UR7, R5 ;  /* 0x00000000050772ca */ /* 0x000fe200000e0000 */
[----:B------:R-:W-:Y:S01]  /*1c730*/  IMAD.MOV.U32 R5, RZ, RZ, 0x40000040 ;  /* 0x40000040ff057424 */ /* 0x000fe200078e00ff */
[----:B------:R-:W-:Y:S02]  /*1c740*/  WARPGROUP.DEPBAR.LE gsb0, 0x0 ;  /* 0x00008000000079c5 */ /* 0x000fe40000010000 */
[----:B------:R-:W-:-:S15]  /*1c750*/  WARPGROUP.ARRIVE ;  /* 0x00000000000079c5 */ /* 0x000fde0000000000 */
[----:B------:R-:W-:-:S06]  /*1c760*/  NOP ;  /* 0x0000000000007918 */ /* 0x000fcc0000000000 */
        /* <DEDUP_REMOVED lines=12> */
[----:B------:R-:W-:Y:S02]  /*1c830*/  WARPGROUP.DEPBAR.LE gsb0, 0x0 ;  /* 0x00008000000079c5 */ /* 0x000fe40000010000 */
[----:B------:R-:W-:-:S15]  /*1c840*/  WARPGROUP.ARRIVE ;  /* 0x00000000000079c5 */ /* 0x000fde0000000000 */
[----:B------:R-:W-:-:S07]  /*1c850*/  NOP ;  /* 0x0000000000007918 */ /* 0x000fce0000000000 */
[----:B------:R-:W-:Y:S01]  /*1c860*/  HGMMA.64x256x16.F32.BF16 R24, R196, gdesc[UR4].tnspB, R24, gsb0 ;  /* 0x43e00004c4187df0 */ /* 0x000fe20008001818 */
[----:B------:R-:W-:Y:S02]  /*1c870*/  R2UR UR6, R2 ;  /* 0x00000000020672ca */ /* 0x000fe400000e0000 */
[----:B------:R-:W-:Y:S01]  /*1c880*/  R2UR UR7, R3 ;  /* 0x00000000030772ca */ /* 0x000fe200000e0000 */
[----:B------:R-:W-:Y:S02]  /*1c890*/  WARPGROUP.DEPBAR.LE gsb0, 0x0 ;  /* 0x00008000000079c5 */ /* 0x000fe40000010000 */
[----:B------:R-:W-:-:S15]  /*1c8a0*/  WARPGROUP.ARRIVE ;  /* 0x00000000000079c5 */ /* 0x000fde0000000000 */
[----:B------:R-:W-:-:S07]  /*1c8b0*/  NOP ;  /* 0x0000000000007918 */ /* 0x000fce0000000000 */
[----:B------:R-:W-:Y:S03]  /*1c8c0*/  HGMMA.64x256x16.F32.BF16 R24, R192, gdesc[UR4].tnspB, R24, gsb0 ;  /* 0x43e00004c0187df0 */ /* 0x000fe60008001818 */
[----:B------:R-:W-:Y:S02]  /*1c8d0*/  WARPGROUP.DEPBAR.LE gsb0, 0x0 ;  /* 0x00008000000079c5 */ /* 0x000fe40000010000 */
[----:B------:R-:W-:Y:S05]  /*1c8e0*/  @!P0 BRA `(.L_x_648) ;  /* 0x0000000000048947 */ /* 0x000fea0003800000 */
[----:B------:R-:W-:Y:S01]  /*1c8f0*/  BPT.TRAP 0x1 ;  /* 0x000000040000795c */ /* 0x000fe20000300000 */
.L_x_648:
[----:B------:R-:W-:Y:S02]  /*1c900*/  FMUL.FTZ R0, R184, UR39 ;  /* 0x00000027b8007c20 */ /* 0x000fe40008410000 */
[----:B------:R-:W2:Y:S01]  /*1c910*/  LDL R184, [R1+0x60] ;  /* 0x0000600001b87983 */ /* 0x000ea20000100800 */
[----:B------:R-:W-:Y:S01]  /*1c920*/  FMUL.FTZ R2, R185, UR39 ;  /* 0x00000027b9027c20 */ /* 0x000fe20008410000 */
[----:B------:R-:W-:Y:S01]  /*1c930*/  FMUL.FTZ R7, R188, UR39 ;  /* 0x00000027bc077c20 */ /* 0x000fe20008410000 */
[----:B------:R-:W-:Y:S01]  /*1c940*/  FMUL.FTZ R8, R189, UR39 ;  /* 0x00000027bd087c20 */ /* 0x000fe20008410000 */
[----:B------:R-:W0:Y:S01]  /*1c950*/  MUFU.TANH R0, R0 ;  /* 0x0000000000007308 */ /* 0x000e220000002400 */
[----:B------:R-:W-:Y:S02]  /*1c960*/  VIADD R3, R9, 0x38840 ;  /* 0x0003884009037836 */ /* 0x000fe40000000000 */
        /* <DEDUP_REMOVED lines=39> */
[----:B------:R-:W-:-:S07]  /*1cbe0*/  FMUL.FTZ R154, R159, UR39 ;  /* 0x000000279f9a7c20 */ /* 0x000fce0008410000 */
[----:B------:R-:W5:Y:S08]  /*1cbf0*/  MUFU.TANH R11, R11 ;  /* 0x0000000b000b7308 */ /* 0x000f700000002400 */
[----:B------:R-:W5:Y:S08]  /*1cc00*/  MUFU.TANH R13, R13 ;  /* 0x0000000d000d7308 */ /* 0x000f700000002400 */
[----:B------:R-:W5:Y:S08]  /*1cc10*/  MUFU.TANH R14, R14 ;  /* 0x0000000e000e7308 */ /* 0x000f700000002400 */
[----:B------:R-:W5:Y:S08]  /*1cc20*/  MUFU.TANH R168, R168 ;  /* 0x000000a800a87308 */ /* 0x000f700000002400 */
[----:B------:R-:W5:Y:S08]  /*1cc30*/  MUFU.TANH R169, R169 ;  /* 0x000000a900a97308 */ /* 0x000f700000002400 */
[----:B------:R0:W5:Y:S08]  /*1cc40*/  MUFU.TANH R9, R173 ;  /* 0x000000ad00097308 */ /* 0x0001700000002400 */
[----:B------:R-:W5:Y:S01]  /*1cc50*/  MUFU.TANH R172, R172 ;  /* 0x000000ac00ac7308 */ /* 0x000f620000002400 */
[----:B0-----:R-:W-:-:S07]  /*1cc60*/  FMUL.FTZ R173, R187, UR39 ;  /* 0x00000027bbad7c20 */ /* 0x001fce0008410000 */
[----:B------:R-:W0:Y:S08]  /*1cc70*/  MUFU.TANH R160, R160 ;  /* 0x000000a000a07308 */ /* 0x000e300000002400 */
        /* <DEDUP_REMOVED lines=22> */
[----:B------:R-:W0:Y:S01]  /*1cde0*/  MUFU.TANH R193, R193 ;  /* 0x000000c100c17308 */ /* 0x000e220000002400 */
[----:B--2---:R-:W-:-:S07]  /*1cdf0*/  PRMT R3, R184, 0x654, R3 ;  /* 0x00000654b8037816 */ /* 0x004fce0000000003 */
[----:B------:R-:W2:Y:S01]  /*1ce00*/  MUFU.TANH R163, R163 ;  /* 0x000000a300a37308 */ /* 0x000ea20000002400 */
[----:B------:R1:W-:Y:S07]  /*1ce10*/  SYNCS.ARRIVE.TRANS64.RED.A1T0 RZ, [R3+URZ], RZ ;  /* 0x000000ff03ff79a7 */ /* 0x0003ee000810043f */
[----:B------:R-:W2:Y:S01]  /*1ce20*/  MUFU.TANH R195, R195 ;  /* 0x000000c300c37308 */ /* 0x000ea20000002400 */
[----:B-1----:R-:W-:-:S04]  /*1ce30*/  FMNMX.FTZ R3, R0, R15, !PT ;  /* 0x0000000f00037209 */ /* 0x002fc80007810000 */
[----:B------:R-:W-:-:S03]  /*1ce40*/  FMNMX.FTZ R3, R2, R3, !PT ;  /* 0x0000000302037209 */ /* 0x000fc60007810000 */
[----:B------:R-:W1:Y:S01]  /*1ce50*/  MUFU.TANH R154, R154 ;  /* 0x0000009a009a7308 */ /* 0x000e620000002400 */
[----:B---3--:R-:W-:-:S04]  /*1ce60*/  FMNMX.FTZ R3, R7, R3, !PT ;  /* 0x0000000307037209 */ /* 0x008fc80007810000 */
[----:B----4-:R-:W-:-:S04]  /*1ce70*/  FMNMX.FTZ R3, R8, R3, !PT ;  /* 0x0000000308037209 */ /* 0x010fc80007810000 */
[----:B-----5:R-:W-:-:S04]  /*1ce80*/  FMNMX.FTZ R3, R10, R3, !PT ;  /* 0x000000030a037209 */ /* 0x020fc80007810000 */
[----:B------:R-:W-:-:S04]  /*1ce90*/  FMNMX.FTZ R3, R12, R3, !PT ;  /* 0x000000030c037209 */ /* 0x000fc80007810000 */
[----:B------:R-:W-:-:S04]  /*1cea0*/  FMNMX.FTZ R3, R11, R3, !PT ;  /* 0x000000030b037209 */ /* 0x000fc80007810000 */
[----:B------:R-:W-:-:S04]  /*1ceb0*/  FMNMX.FTZ R3, R13, R3, !PT ;  /* 0x000000030d037209 */ /* 0x000fc80007810000 */
[----:B------:R-:W-:-:S04]  /*1cec0*/  FMNMX.FTZ R3, R14, R3, !PT ;  /* 0x000000030e037209 */ /* 0x000fc80007810000 */
[----:B------:R-:W-:-:S04]  /*1ced0*/  FMNMX.FTZ R3, R168, R3, !PT ;  /* 0x00000003a8037209 */ /* 0x000fc80007810000 */
[----:B------:R-:W-:-:S04]  /*1cee0*/  FMNMX.FTZ R3, R169, R3, !PT ;  /* 0x00000003a9037209 */ /* 0x000fc80007810000 */
[----:B------:R-:W-:-:S04]  /*1cef0*/  FMNMX.FTZ R3, R9, R3, !PT ;  /* 0x0000000309037209 */ /* 0x000fc80007810000 */
[----:B------:R-:W-:-:S04]  /*1cf00*/  FMNMX.FTZ R3, R172, R3, !PT ;  /* 0x00000003ac037209 */ /* 0x000fc80007810000 */
[----:B0-----:R-:W-:-:S04]  /*1cf10*/  FMNMX.FTZ R3, R160, R3, !PT ;  /* 0x00000003a0037209 */ /* 0x001fc80007810000 */
[----:B------:R-:W-:-:S04]  /*1cf20*/  FMNMX.FTZ R3, R161, R3, !PT ;  /* 0x00000003a1037209 */ /* 0x000fc80007810000 */
[----:B------:R-:W-:-:S04]  /*1cf30*/  FMNMX.FTZ R3, R164, R3, !PT ;  /* 0x00000003a4037209 */ /* 0x000fc80007810000 */
[----:B------:R-:W-:-:S04]  /*1cf40*/  FMNMX.FTZ R3, R152, R3, !PT ;  /* 0x0000000398037209 */ /* 0x000fc80007810000 */
[----:B------:R-:W-:-:S04]  /*1cf50*/  FMNMX.FTZ R3, R153, R3, !PT ;  /* 0x0000000399037209 */ /* 0x000fc80007810000 */
[----:B------:R-:W-:-:S04]  /*1cf60*/  FMNMX.FTZ R3, R156, R3, !PT ;  /* 0x000000039c037209 */ /* 0x000fc80007810000 */
[----:B------:R-:W-:-:S05]  /*1cf70*/  FMNMX.FTZ R5, R157, R3, !PT ;  /* 0x000000039d057209 */ /* 0x000fca0007810000 */
[----:B------:R-:W0:Y:S02]  /*1cf80*/  SHFL.BFLY PT, R3, R5, 0x2, 0x1f ;  /* 0x0c401f0005037f89 */ /* 0x000e2400000e0000 */
[----:B0-----:R-:W-:-:S05]  /*1cf90*/  FMNMX.FTZ R5, R5, R3, !PT ;  /* 0x0000000305057209 */ /* 0x001fca0007810000 */
[----:B------:R-:W0:Y:S02]  /*1cfa0*/  SHFL.BFLY PT, R3, R5, 0x1, 0x1f ;  /* 0x0c201f0005037f89 */ /* 0x000e2400000e0000 */
[----:B0-----:R-:W-:Y:S02]  /*1cfb0*/  FMNMX.FTZ R5, R5, R3, !PT ;  /* 0x0000000305057209 */ /* 0x001fe40007810000 */
[----:B------:R-:W-:-:S03]  /*1cfc0*/  FMNMX.FTZ R3, R165, R20, !PT ;  /* 0x00000014a5037209 */ /* 0x000fc60007810000 */
[----:B------:R-:W-:Y:S01]  /*1cfd0*/  FADD.FTZ R159, -R5, R15 ;  /* 0x0000000f059f7221 */ /* 0x000fe20000010100 */
        /* <DEDUP_REMOVED lines=16> */
[----:B--2---:R-:W-:-:S04]  /*1d0e0*/  FMNMX.FTZ R3, R163, R3, !PT ;  /* 0x00000003a3037209 */ /* 0x004fc80007810000 */
[----:B------:R-:W-:-:S04]  /*1d0f0*/  FMNMX.FTZ R3, R195, R3, !PT ;  /* 0x00000003c3037209 */ /* 0x000fc80007810000 */
[----:B-1----:R-:W-:-:S05]  /*1d100*/  FMNMX.FTZ R3, R154, R3, !PT ;  /* 0x000000039a037209 */ /* 0x002fca0007810000 */
[----:B------:R-:W0:Y:S02]  /*1d110*/  SHFL.BFLY PT, R4, R3, 0x2, 0x1f ;  /* 0x0c401f0003047f89 */ /* 0x000e2400000e0000 */
[----:B0-----:R-:W-:-:S05]  /*1d120*/  FMNMX.FTZ R4, R3, R4, !PT ;  /* 0x0000000403047209 */ /* 0x001fca0007810000 */
[----:B------:R-:W0:Y:S02]  /*1d130*/  SHFL.BFLY PT, R3, R4, 0x1, 0x1f ;  /* 0x0c201f0004037f89 */ /* 0x000e2400000e0000 */
[----:B0-----:R-:W-:Y:S01]  /*1d140*/  FMNMX.FTZ R4, R4, R3, !PT ;  /* 0x0000000304047209 */ /* 0x001fe20007810000 */
[----:B------:R-:W-:-:S04]  /*1d150*/  IMAD.U32 R3, RZ, RZ, UR38 ;  /* 0x00000026ff037e24 */ /* 0x000fc8000f8e00ff */
[-C--:B------:R-:W-:Y:S01]  /*1d160*/  FMUL.FTZ R15, R5, R3.reuse ;  /* 0x00000003050f7220 */ /* 0x080fe20000410000 */
[----:B------:R-:W-:Y:S01]  /*1d170*/  FADD.FTZ R158, -R4, R20 ;  /* 0x00000014049e7221 */ /* 0x000fe20000010100 */
[-C--:B------:R-:W-:Y:S02]  /*1d180*/  FMUL.FTZ R159, R159, R3.reuse ;  /* 0x000000039f9f7220 */ /* 0x080fe40000410000 */
[-CC-:B------:R-:W-:Y:S01]  /*1d190*/  FFMA.FTZ R204, R12, R3.reuse, -R15.reuse ;  /* 0x000000030ccc7223 */ /* 0x180fe2000001080f */
[-CC-:B------:R-:W-:Y:S01]  /*1d1a0*/  FFMA.FTZ R12, R11, R3.reuse, -R15.reuse ;  /* 0x000000030b0c7223 */ /* 0x180fe2000001080f */
[-CC-:B------:R-:W-:Y:S01]  /*1d1b0*/  FFMA.FTZ R11, R14, R3.reuse, -R15.reuse ;  /* 0x000000030e0b7223 */ /* 0x180fe2000001080f */
[-C--:B------:R-:W-:Y:S01]  /*1d1c0*/  FMUL.FTZ R14, R4, R3.reuse ;  /* 0x00000003040e7220 */ /* 0x080fe20000410000 */
[-CC-:B------:R-:W-:Y:S01]  /*1d1d0*/  FFMA.FTZ R208, R0, R3.reuse, -R15.reuse ;  /* 0x0000000300d07223 */ /* 0x180fe2000001080f */
[-C--:B------:R-:W-:Y:S01]  /*1d1e0*/  FMUL.FTZ R158, R158, R3.reuse ;  /* 0x000000039e9e7220 */ /* 0x080fe20000410000 */
[-CC-:B------:R-:W-:Y:S01]  /*1d1f0*/  FFMA.FTZ R210, R8, R3.reuse, -R15.reuse ;  /* 0x0000000308d27223 */ /* 0x180fe2000001080f */
[-CC-:B------:R-:W-:Y:S01]  /*1d200*/  FFMA.FTZ R209, R165, R3.reuse, -R14.reuse ;  /* 0x00000003a5d17223 */ /* 0x180fe2000001080e */
[-CC-:B------:R-:W-:Y:S01]  /*1d210*/  FFMA.FTZ R8, R161, R3.reuse, -R15.reuse ;  /* 0x00000003a1087223 */ /* 0x180fe2000001080f */
[-CC-:B------:R-:W-:Y:S01]  /*1d220*/  FFMA.FTZ R155, R2, R3.reuse, -R15.reuse ;  /* 0x00000003029b7223 */ /* 0x180fe2000001080f */
[-CC-:B------:R-:W-:Y:S01]  /*1d230*/  FFMA.FTZ R161, R173, R3.reuse, -R14.reuse ;  /* 0x00000003ada17223 */ /* 0x180fe2000001080e */
[----:B------:R0:W-:Y:S01]  /*1d240*/  MUFU.EX2 R0, R159 ;  /* 0x0000009f00007308 */ /* 0x0001e20000000800 */
[-CC-:B------:R-:W-:Y:S01]  /*1d250*/  FFMA.FTZ R211, R176, R3.reuse, -R14.reuse ;  /* 0x00000003b0d37223 */ /* 0x180fe2000001080e */
[-CC-:B------:R-:W-:Y:S01]  /*1d260*/  FFMA.FTZ R20, R7, R3.reuse, -R15.reuse ;  /* 0x0000000307147223 */ /* 0x180fe2000001080f */
        /* <DEDUP_REMOVED lines=8> */
[-CC-:B0-----:R-:W-:Y:S01]  /*1d2f0*/  FFMA.FTZ R159, R179, R3.reuse, -R14.reuse ;  /* 0x00000003b39f7223 */ /* 0x181fe2000001080e */
[-CC-:B------:R-:W-:Y:S01]  /*1d300*/  FFMA.FTZ R200, R168, R3.reuse, -R15.reuse ;  /* 0x00000003a8c87223 */ /* 0x180fe2000001080f */
[-CC-:B------:R-:W-:Y:S01]  /*1d310*/  FFMA.FTZ R169, R169, R3.reuse, -R15.reuse ;  /* 0x00000003a9a97223 */ /* 0x180fe2000001080f */
[-CC-:B------:R-:W-:Y:S01]  /*1d320*/  FFMA.FTZ R9, R172, R3.reuse, -R15.reuse ;  /* 0x00000003ac097223 */ /* 0x180fe2000001080f */
[-CC-:B------:R-:W-:Y:S01]  /*1d330*/  FFMA.FTZ R198, R164, R3.reuse, -R15.reuse ;  /* 0x00000003a4c67223 */ /* 0x180fe2000001080f */
[----:B------:R-:W0:Y:S01]  /*1d340*/  MUFU.EX2 R208, R208 ;  /* 0x000000d000d07308 */ /* 0x000e220000000800 */
[-CC-:B------:R-:W-:Y:S01]  /*1d350*/  FFMA.FTZ R7, R153, R3.reuse, -R15.reuse ;  /* 0x0000000399077223 */ /* 0x180fe2000001080f */
[-CC-:B------:R-:W-:Y:S01]  /*1d360*/  FFMA.FTZ R194, R156, R3.reuse, -R15.reuse ;  /* 0x000000039cc27223 */ /* 0x180fe2000001080f */
[-C--:B------:R-:W-:Y:S01]  /*1d370*/  FFMA.FTZ R13, R157, R3.reuse, -R15 ;  /* 0x000000039d0d7223 */ /* 0x080fe2000001080f */
[-CC-:B------:R-:W-:Y:S01]  /*1d380*/  FFMA.FTZ R162, R162, R3.reuse, -R14.reuse ;  /* 0x00000003a2a27223 */ /* 0x180fe2000001080e */
[-CC-:B------:R-:W-:Y:S01]  /*1d390*/  FFMA.FTZ R207, R180, R3.reuse, -R14.reuse ;  /* 0x00000003b4cf7223 */ /* 0x180fe2000001080e */
[-CC-:B-1----:R-:W-:Y:S01]  /*1d3a0*/  FFMA.FTZ R158, R181, R3.reuse, -R14.reuse ;  /* 0x00000003b59e7223 */ /* 0x182fe2000001080e */
[-CC-:B------:R-:W-:Y:S01]  /*1d3b0*/  FFMA.FTZ R157, R170, R3.reuse, -R14.reuse ;  /* 0x00000003aa9d7223 */ /* 0x180fe2000001080e */
[----:B------:R-:W1:Y:S01]  /*1d3c0*/  MUFU.EX2 R209, R209 ;  /* 0x000000d100d17308 */ /* 0x000e620000000800 */
[-CC-:B------:R-:W-:Y:S01]  /*1d3d0*/  FFMA.FTZ R201, R171, R3.reuse, -R14.reuse ;  /* 0x00000003abc97223 */ /* 0x180fe2000001080e */
[-CC-:B------:R-:W-:Y:S01]  /*1d3e0*/  FFMA.FTZ R156, R174, R3.reuse, -R14.reuse ;  /* 0x00000003ae9c7223 */ /* 0x180fe2000001080e */
[-CC-:B------:R-:W-:Y:S01]  /*1d3f0*/  FFMA.FTZ R203, R175, R3.reuse, -R14.reuse ;  /* 0x00000003afcb7223 */ /* 0x180fe2000001080e */
[-CC-:B------:R-:W-:Y:S01]  /*1d400*/  FFMA.FTZ R197, R197, R3.reuse, -R14.reuse ;  /* 0x00000003c5c57223 */ /* 0x180fe2000001080e */
[-CC-:B------:R-:W-:Y:S01]  /*1d410*/  FFMA.FTZ R199, R199, R3.reuse, -R14.reuse ;  /* 0x00000003c7c77223 */ /* 0x180fe2000001080e */
[-CC-:B------:R-:W-:Y:S01]  /*1d420*/  FFMA.FTZ R153, R166, R3.reuse, -R14.reuse ;  /* 0x00000003a6997223 */ /* 0x180fe2000001080e */
[-C--:B------:R-:W-:Y:S01]  /*1d430*/  FFMA.FTZ R193, R193, R3.reuse, -R14 ;  /* 0x00000003c1c17223 */ /* 0x080fe2000001080e */
[----:B------:R-:W-:Y:S01]  /*1d440*/  MUFU.EX2 R155, R155 ;  /* 0x0000009b009b7308 */ /* 0x000fe20000000800 */
[----:B0-----:R-:W-:Y:S01]  /*1d450*/  FFMA.FTZ R228, R0, R228, R208 ;  /* 0x000000e400e47223 */ /* 0x001fe200000100d0 */
[----:B------:R-:W-:-:S06]  /*1d460*/  FFMA.FTZ R195, R195, R3, -R14 ;  /* 0x00000003c3c37223 */ /* 0x000fcc000001080e */
[----:B------:R-:W0:Y:S01]  /*1d470*/  MUFU.EX2 R161, R161 ;  /* 0x000000a100a17308 */ /* 0x000e220000000800 */
[----:B-1----:R-:W-:-:S07]  /*1d480*/  FFMA.FTZ R227, R2, R227, R209 ;  /* 0x000000e302e37223 */ /* 0x002fce00000100d1 */
[----:B------:R1:W-:Y:S08]  /*1d490*/  MUFU.EX2 R152, R20 ;  /* 0x0000001400987308 */ /* 0x0003f00000000800 */
[----:B------:R-:W2:Y:S01]  /*1d4a0*/  MUFU.EX2 R211, R211 ;  /* 0x000000d300d37308 */ /* 0x000ea20000000800 */
[-CC-:B-1----:R-:W-:Y:S01]  /*1d4b0*/  FFMA.FTZ R20, R163, R3.reuse, -R14.reuse ;  /* 0x00000003a3147223 */ /* 0x182fe2000001080e */
[----:B------:R-:W-:Y:S01]  /*1d4c0*/  FFMA.FTZ R14, R154, R3, -R14 ;  /* 0x000000039a0e7223 */ /* 0x000fe2000001080e */
[----:B0-----:R-:W-:-:S05]  /*1d4d0*/  FADD.FTZ R163, R161, R227 ;  /* 0x000000e3a1a37221 */ /* 0x001fca0000010000 */
[----:B------:R-:W-:Y:S08]  /*1d4e0*/  MUFU.EX2 R210, R210 ;  /* 0x000000d200d27308 */ /* 0x000ff00000000800 */
[----:B------:R-:W0:Y:S01]  /*1d4f0*/  MUFU.EX2 R160, R160 ;  /* 0x000000a000a07308 */ /* 0x000e220000000800 */
[----:B--2---:R-:W-:-:S07]  /*1d500*/  FADD.FTZ R163, R211, R163 ;  /* 0x000000a3d3a37221 */ /* 0x004fce0000010000 */
[----:B------:R-:W-:Y:S08]  /*1d510*/  MUFU.EX2 R15, R10 ;  /* 0x0000000a000f7308 */ /* 0x000ff00000000800 */
[----:B------:R-:W1:Y:S01]  /*1d520*/  MUFU.EX2 R205, R205 ;  /* 0x000000cd00cd7308 */ /* 0x000e620000000800 */
[----:B0-----:R-:W-:-:S07]  /*1d530*/  FADD.FTZ R163, R160, R163 ;  /* 0x000000a3a0a37221 */ /* 0x001fce0000010000 */
[----:B------:R-:W-:Y:S08]  /*1d540*/  MUFU.EX2 R204, R204 ;  /* 0x000000cc00cc7308 */ /* 0x000ff00000000800 */
[----:B------:R-:W0:Y:S01]  /*1d550*/  MUFU.EX2 R159, R159 ;  /* 0x0000009f009f7308 */ /* 0x000e220000000800 */
[----:B-1----:R-:W-:-:S07]  /*1d560*/  FADD.FTZ R163, R205, R163 ;  /* 0x000000a3cda37221 */ /* 0x002fce0000010000 */
[----:B------:R1:W-:Y:S08]  /*1d570*/  MUFU.EX2 R154, R162 ;  /* 0x000000a2009a7308 */ /* 0x0003f00000000800 */
[----:B------:R-:W2:Y:S01]  /*1d580*/  MUFU.EX2 R12, R12 ;  /* 0x0000000c000c7308 */ /* 0x000ea20000000800 */
[----:B-1----:R-:W-:Y:S01]  /*1d590*/  FADD.FTZ R162, R155, R228 ;  /* 0x000000e49ba27221 */ /* 0x002fe20000010000 */
[----:B0-----:R-:W-:-:S03]  /*1d5a0*/  FADD.FTZ R163, R159, R163 ;  /* 0x000000a39fa37221 */ /* 0x001fc60000010000 */
[----:B------:R-:W-:-:S03]  /*1d5b0*/  FADD.FTZ R162, R152, R162 ;  /* 0x000000a298a27221 */ /* 0x000fc60000010000 */
[----:B------:R-:W0:Y:S01]  /*1d5c0*/  MUFU.EX2 R207, R207 ;  /* 0x000000cf00cf7308 */ /* 0x000e220000000800 */
[----:B------:R-:W-:-:S04]  /*1d5d0*/  FADD.FTZ R162, R210, R162 ;  /* 0x000000a2d2a27221 */ /* 0x000fc80000010000 */
[----:B------:R-:W-:-:S03]  /*1d5e0*/  FADD.FTZ R162, R15, R162 ;  /* 0x000000a20fa27221 */ /* 0x000fc60000010000 */
[----:B------:R-:W1:Y:S01]  /*1d5f0*/  MUFU.EX2 R206, R206 ;  /* 0x000000ce00ce7308 */ /* 0x000e620000000800 */
[----:B------:R-:W-:-:S04]  /*1d600*/  FADD.FTZ R162, R204, R162 ;  /* 0x000000a2cca27221 */ /* 0x000fc80000010000 */
[----:B--2---:R-:W-:-:S03]  /*1d610*/  FADD.FTZ R162, R12, R162 ;  /* 0x000000a20ca27221 */ /* 0x004fc60000010000 */
        /* <DEDUP_REMOVED lines=21> */
[----:B-1----:R-:W-:-:S04]  /*1d770*/  FADD.FTZ R163, R203, R163 ;  /* 0x000000a3cba37221 */ /* 0x002fc80000010000 */
[----:B------:R-:W-:-:S03]  /*1d780*/  FADD.FTZ R163, R154, R163 ;  /* 0x000000a39aa37221 */ /* 0x000fc60000010000 */
        /* <DEDUP_REMOVED lines=25> */
[----:B--2---:R-:W-:Y:S01]  /*1d920*/  FADD.FTZ R163, R195, R163 ;  /* 0x000000a3c3a37221 */ /* 0x004fe20000010000 */
[----:B0-----:R-:W-:-:S03]  /*1d930*/  FADD.FTZ R228, R13, R162 ;  /* 0x000000a20de47221 */ /* 0x001fc60000010000 */
[----:B-1----:R-:W-:Y:S01]  /*1d940*/  FADD.FTZ R227, R14, R163 ;  /* 0x000000a30ee37221 */ /* 0x002fe20000010000 */
[----:B------:R-:W-:Y:S06]  /*1d950*/  @!P0 BRA `(.L_x_649) ;  /* 0x0000000000048947 */ /* 0x000fec0003800000 */
[----:B------:R-:W-:Y:S01]  /*1d960*/  BPT.TRAP 0x1 ;  /* 0x000000040000795c */ /* 0x000fe20000300000 */
.L_x_649:
[----:B------:R-:W2:Y:S01]  /*1d970*/  LDL R162, [R1+0x64] ;  /* 0x0000640001a27983 */ /* 0x000ea20000100800 */
[----:B------:R-:W-:Y:S01]  /*1d980*/  VIADD R6, R6, 0x38860 ;  /* 0x0003886006067836 */ /* 0x000fe20000000000 */
[----:B------:R-:W-:Y:S01]  /*1d990*/  F2FP.BF16.F32.PACK_AB R204, R204, R15 ;  /* 0x0000000fcccc723e */ /* 0x000fe200000010ff */
[----:B------:R-:W-:Y:S01]  /*1d9a0*/  IMAD.MOV.U32 R15, RZ, RZ, R5 ;  /* 0x000000ffff0f7224 */ /* 0x000fe200078e0005 */
[----:B------:R-:W-:Y:S01]  /*1d9b0*/  F2FP.BF16.F32.PACK_AB R198, R198, R8 ;  /* 0x00000008c6c6723e */ /* 0x000fe200000010ff */
[----:B------:R-:W-:Y:S01]  /*1d9c0*/  IMAD.MOV.U32 R8, RZ, RZ, R226 ;  /* 0x000000ffff087224 */ /* 0x000fe200078e00e2 */
[----:B------:R-:W-:Y:S02]  /*1d9d0*/  PRMT R6, R184, 0x654, R6 ;  /* 0x00000654b8067816 */ /* 0x000fe40000000006 */
[----:B------:R-:W-:Y:S02]  /*1d9e0*/  F2FP.BF16.F32.PACK_AB R193, R20, R193 ;  /* 0x000000c114c1723e */ /* 0x000fe400000010ff */
[----:B------:R0:W-:Y:S01]  /*1d9f0*/  SYNCS.ARRIVE.TRANS64.RED.A1T0 RZ, [R6+URZ], RZ ;  /* 0x000000ff06ff79a7 */ /* 0x0001e2000810043f */
[----:B------:R-:W-:Y:S01]  /*1da00*/  F2FP.BF16.F32.PACK_AB R195, R14, R195 ;  /* 0x000000c30ec3723e */ /* 0x000fe200000010ff */
[----:B------:R-:W-:Y:S01]  /*1da10*/  IMAD.MOV.U32 R14, RZ, RZ, R229 ;  /* 0x000000ffff0e7224 */ /* 0x000fe200078e00e5 */
        /* <DEDUP_REMOVED lines=16> */
[----:B------:R-:W-:Y:S02]  /*1db20*/  MOV R20, R4 ;  /* 0x0000000400147202 */ /* 0x000fe40000000f00 */
[C---:B--2---:R-:W-:Y:S01]  /*1db30*/  ISETP.GT.AND P1, PT, R21.reuse, R162, PT ;  /* 0x000000a21500720c */ /* 0x044fe20003f24270 */
[----:B------:R-:W-:-:S12]  /*1db40*/  VIADD R21, R21, 0xffffffff ;  /* 0xffffffff15157836 */ /* 0x000fd80000000000 */
[----:B0-----:R-:W-:Y:S05]  /*1db50*/  @P1 BRA `(.L_x_650) ;  /* 0xffffffb000881947 */ /* 0x001fea000383ffff */
.L_x_637:
[----:B------:R-:W-:Y:S05]  /*1db60*/  BSYNC B0 ;  /* 0x0000000000007941 */ /* 0x000fea0003800000 */
.L_x_636:
        /* <DEDUP_REMOVED lines=131> */
.L_x_651:
[----:B------:R-:W-:Y:S01]  /*1e3a0*/  IMAD R2, R226, 0x8, R23 ;  /* 0x00000008e2027824 */ /* 0x000fe200078e0217 */
[----:B------:R-:W-:-:S04]  /*1e3b0*/  SHF.L.U32 R0, R229, 0x1f, RZ ;  /* 0x0000001fe5007819 */ /* 0x000fc800000006ff */
[----:B------:R0:W1:Y:S01]  /*1e3c0*/  SYNCS.PHASECHK.TRANS64.TRYWAIT P1, [R2+URZ+0x38850], R0 ;  /* 0x03885000020075a7 */ /* 0x000062000802017f */
[----:B------:R-:W-:Y:S05]  /*1e3d0*/  @!P0 BRA `(.L_x_652) ;  /* 0x0000000000048947 */ /* 0x000fea0003800000 */
[----:B------:R-:W-:Y:S01]  /*1e3e0*/  BPT.TRAP 0x1 ;  /* 0x000000040000795c */ /* 0x000fe20000300000 */
.L_x_652:
[----:B------:R-:W-:Y:S04]  /*1e3f0*/  BSSY B0, `(.L_x_653) ;  /* 0x0000004000007945 */ /* 0x000fe80003800000 */
[----:B-1----:R-:W-:Y:S05]  /*1e400*/  @P1 BRA `(.L_x_654) ;  /* 0x0000000000081947 */ /* 0x002fea0003800000 */
[----:B------:R-:W1:Y:S02]  /*1e410*/  SYNCS.PHASECHK.TRANS64.TRYWAIT P1, [R2+URZ+0x38850], R0 ;  /* 0x03885000020075a7 */ /* 0x000e64000802017f */
[----:B-1----:R-:W-:Y:S05]  /*1e420*/  @!P1 BRA `(.L_x_655) ;  /* 0x000000e000389947 */ /* 0x002fea0003800000 */
.L_x_654:
[----:B------:R-:W-:Y:S05]  /*1e430*/  BSYNC B0 ;  /* 0x0000000000007941 */ /* 0x000fea0003800000 */
.L_x_653:
[----:B------:R-:W-:Y:S01]  /*1e440*/  VIADD R23, R23, 0x400 ;  /* 0x0000040017177836 */ /* 0x000fe20000000000 */
[----:B------:R-:W-:Y:S01]  /*1e450*/  WARPGROUP.ARRIVE ;  /* 0x00000000000079c5 */ /* 0x000fe20000000000 */
[----:B------:R-:W-:Y:S01]  /*1e460*/  IMAD.MOV.U32 R7, RZ, RZ, 0x40000040 ;  /* 0x40000040ff077424 */ /* 0x000fe200078e00ff */
[----:B01----:R-:W0:Y:S01]  /*1e470*/  SHFL.BFLY PT, R0, R227, 0x2, 0x1f ;  /* 0x0c401f00e3007f89 */ /* 0x003e2200000e0000 */
[----:B------:R-:W-:Y:S01]  /*1e480*/  IMAD.MOV.U32 R9, RZ, RZ, 0x40000040 ;  /* 0x40000040ff097424 */ /* 0x000fe200078e00ff */
[----:B------:R-:W-:Y:S01]  /*1e490*/  SHF.R.U32.HI R23, RZ, 0x4, R23 ;  /* 0x00000004ff177819 */ /* 0x000fe20000011617 */
[----:B------:R-:W-:Y:S01]  /*1e4a0*/  IMAD.MOV.U32 R184, RZ, RZ, -0x800000 ;  /* 0xff800000ffb87424 */ /* 0x000fe200078e00ff */
[----:B------:R-:W-:Y:S01]  /*1e4b0*/  R2UR UR7, R7 ;  /* 0x00000000070772ca */ /* 0x000fe200000e0000 */
[----:B------:R-:W-:Y:S01]  /*1e4c0*/  IMAD.MOV.U32 R7, RZ, RZ, 0x40000040 ;  /* 0x40000040ff077424 */ /* 0x000fe200078e00ff */
[----:B------:R-:W-:Y:S01]  /*1e4d0*/  LOP3.LUT R23, R23, 0x3fff, RZ, 0xc0, !PT ;  /* 0x00003fff17177812 */ /* 0x000fe200078ec0ff */
[----:B------:R-:W-:-:S03]  /*1e4e0*/  IMAD.MOV.U32 R185, RZ, RZ, -0x800000 ;  /* 0xff800000ffb97424 */ /* 0x000fc600078e00ff */
[----:B------:R-:W-:-:S05]  /*1e4f0*/  LOP3.LUT R23, R23, 0x2800000, RZ, 0xfc, !PT ;  /* 0x0280000017177812 */ /* 0x000fca00078efcff */
[----:B------:R-:W-:Y:S02]  /*1e500*/  IMAD R6, R226, 0xa00, R23 ;  /* 0x00000a00e2067824 */ /* 0x000fe400078e0217 */
[----:B------:R-:W-:Y:S02]  /*1e510*/  IMAD.MOV.U32 R23, RZ, RZ, RZ ;  /* 0x000000ffff177224 */ /* 0x000fe400078e00ff */
[C---:B------:R-:W-:Y:S01]  /*1e520*/  VIADD R8, R6.reuse, 0x80 ;  /* 0x0000008006087836 */ /* 0x040fe20000000000 */
[----:B------:R-:W-:Y:S01]  /*1e530*/  R2UR UR6, R6 ;  /* 0x00000000060672ca */ /* 0x000fe200000e0000 */
[----:B0-----:R-:W-:-:S12]  /*1e540*/  FADD.FTZ R0, R0, R227 ;  /* 0x000000e300007221 */ /* 0x001fd80000010000 */
        /* <DEDUP_REMOVED lines=20> */
[----:B------:R-:W0:Y:S02]  /*1e690*/  SHFL.BFLY PT, R8, R0, 0x1, 0x1f ;  /* 0x0c201f0000087f89 */ /* 0x000e2400000e0000 */
[----:B0-----:R-:W-:Y:S01]  /*1e6a0*/  FADD.FTZ R8, R0, R8 ;  /* 0x0000000800087221 */ /* 0x001fe20000010000 */
[----:B------:R-:W-:-:S04]  /*1e6b0*/  IMAD.MOV.U32 R0, RZ, RZ, RZ ;  /* 0x000000ffff007224 */ /* 0x000fc800078e00ff */
[----:B------:R-:W-:-:S13]  /*1e6c0*/  FSETP.NE.FTZ.AND P2, PT, R8, RZ, PT ;  /* 0x000000ff0800720b */ /* 0x000fda0003f55000 */
[----:B------:R-:W-:Y:S01]  /*1e6d0*/  @P2 MUFU.RCP R0, R8 ;  /* 0x0000000800002308 */ /* 0x000fe20000001000 */
[----:B------:R-:W-:Y:S02]  /*1e6e0*/  WARPGROUP.DEPBAR.LE gsb0, 0x0 ;  /* 0x00008000000079c5 */ /* 0x000fe40000010000 */
[----:B------:R-:W-:-:S06]  /*1e6f0*/  WARPGROUP.ARRIVE ;  /* 0x00000000000079c5 */ /* 0x000fcc0000000000 */
[----:B------:R-:W-:Y:S01]  /*1e700*/  HGMMA.64x256x16.F32.BF16 R24, R196, gdesc[UR4].tnspB, R24, gsb0 ;  /* 0x43e00004c4187df0 */ /* 0x000fe20008001818 */
[----:B------:R-:W-:Y:S02]  /*1e710*/  R2UR UR6, R6 ;  /* 0x00000000060672ca */ /* 0x000fe400000e0000 */
[----:B------:R-:W-:Y:S01]  /*1e720*/  R2UR UR7, R7 ;  /* 0x00000000070772ca */ /* 0x000fe200000e0000 */
[----:B------:R-:W0:Y:S02]  /*1e730*/  SHFL.BFLY PT, R6, R228, 0x2, 0x1f ;  /* 0x0c401f00e4067f89 */ /* 0x000e2400000e0000 */
[----:B0-----:R-:W-:-:S05]  /*1e740*/  FADD.FTZ R228, R6, R228 ;  /* 0x000000e406e47221 */ /* 0x001fca0000010000 */
[----:B------:R-:W0:Y:S02]  /*1e750*/  SHFL.BFLY PT, R6, R228, 0x1, 0x1f ;  /* 0x0c201f00e4067f89 */ /* 0x000e2400000e0000 */
[----:B0-----:R-:W-:-:S05]  /*1e760*/  FADD.FTZ R6, R228, R6 ;  /* 0x00000006e4067221 */ /* 0x001fca0000010000 */
[----:B------:R-:W-:-:S13]  /*1e770*/  FSETP.NE.FTZ.AND P1, PT, R6, RZ, PT ;  /* 0x000000ff0600720b */ /* 0x000fda0003f35000 */
[----:B------:R-:W-:Y:S08]  /*1e780*/  @P1 MUFU.RCP R23, R6 ;  /* 0x0000000600171308 */ /* 0x000ff00000001000 */
[----:B------:R-:W0:Y:S08]  /*1e790*/  @P1 MUFU.LG2 R7, R6 ;  /* 0x0000000600071308 */ /* 0x000e300000000c00 */
[----:B------:R1:W2:Y:S02]  /*1e7a0*/  @P2 MUFU.LG2 R6, R8 ;  /* 0x0000000800062308 */ /* 0x0002a40000000c00 */
[----:B-1----:R-:W-:Y:S01]  /*1e7b0*/  @P1 FMUL.FTZ R8, R3, 0.69314718246459960938 ;  /* 0x3f31721803081820 */ /* 0x002fe20000410000 */
[----:B0-----:R-:W-:Y:S01]  /*1e7c0*/  @P1 FMUL.FTZ R7, R7, 0.69314718246459960938 ;  /* 0x3f31721807071820 */ /* 0x001fe20000410000 */
[----:B------:R-:W-:-:S03]  /*1e7d0*/  @P2 FMUL.FTZ R3, R3, 0.69314718246459960938 ;  /* 0x3f31721803032820 */ /* 0x000fc60000410000 */
[----:B------:R-:W-:Y:S01]  /*1e7e0*/  @P1 FFMA.FTZ R184, R8, R5, R7 ;  /* 0x0000000508b81223 */ /* 0x000fe20000010007 */
[----:B--2---:R-:W-:-:S04]  /*1e7f0*/  @P2 FMUL.FTZ R6, R6, 0.69314718246459960938 ;  /* 0x3f31721806062820 */ /* 0x004fc80000410000 */
[----:B------:R-:W-:Y:S01]  /*1e800*/  @P2 FFMA.FTZ R185, R3, R4, R6 ;  /* 0x0000000403b92223 */ /* 0x000fe20000010006 */
[----:B------:R-:W-:Y:S02]  /*1e810*/  WARPGROUP.DEPBAR.LE gsb0, 0x0 ;  /* 0x00008000000079c5 */ /* 0x000fe40000010000 */
[----:B------:R-:W-:-:S06]  /*1e820*/  WARPGROUP.ARRIVE ;  /* 0x00000000000079c5 */ /* 0x000fcc0000000000 */
[----:B------:R-:W-:Y:S03]  /*1e830*/  HGMMA.64x256x16.F32.BF16 R24, R192, gdesc[UR4].tnspB, R24, gsb0 ;  /* 0x43e00004c0187df0 */ /* 0x000fe60008001818 */
[----:B------:R-:W-:Y:S02]  /*1e840*/  WARPGROUP.DEPBAR.LE gsb0, 0x0 ;  /* 0x00008000000079c5 */ /* 0x000fe40000010000 */
[----:B------:R-:W-:Y:S05]  /*1e850*/  @!P0 BRA `(.L_x_656) ;  /* 0x0000000000048947 */ /* 0x000fea0003800000 */
[----:B------:R-:W-:Y:S01]  /*1e860*/  BPT.TRAP 0x1 ;  /* 0x000000040000795c */ /* 0x000fe20000300000 */
.L_x_656:
[----:B------:R-:W2:Y:S01]  /*1e870*/  LDL.LU R3, [R1+0x60] ;  /* 0x0000600001037983 */ /* 0x000ea20000300800 */
[----:B------:R-:W-:-:S03]  /*1e880*/  VIADD R2, R2, 0x38860 ;  /* 0x0003886002027836 */ /* 0x000fc60000000000 */
[----:B------:R-:W3:Y:S01]  /*1e890*/  LDL.LU R186, [R1+0x80] ;  /* 0x0000800001ba7983 */ /* 0x000ee20000300800 */
[----:B------:R-:W-:Y:S02]  /*1e8a0*/  VIADD R226, R226, 0x1 ;  /* 0x00000001e2e27836 */ /* 0x000fe40000000000 */
        /* <DEDUP_REMOVED lines=8> */
[----:B------:R-:W-:Y:S01]  /*1e930*/  ISETP.NE.AND P1, PT, R226, 0x2, PT ;  /* 0x00000002e200780c */ /* 0x000fe20003f25270 */
        /* <DEDUP_REMOVED lines=114> */
[----:B------:R-:W-:-:S02]  /*1f060*/  PLOP3.LUT P0, PT, PT, PT, PT, 0x8, 0x0 ;  /* 0x000000000000781c */ /* 0x000fc40003f0e170 */
[----:B------:R-:W-:Y:S02]  /*1f070*/  SEL R226, R226, RZ, P1 ;  /* 0x000000ffe2e27207 */ /* 0x000fe40000800000 */
[----:B--2---:R-:W-:Y:S01]  /*1f080*/  PRMT R2, R3, 0x654, R2 ;  /* 0x0000065403027816 */ /* 0x004fe20000000002 */
[----:B---3--:R-:W-:-:S03]  /*1f090*/  VIADD R186, R186, 0x1 ;  /* 0x00000001baba7836 */ /* 0x008fc60000000000 */
[----:B------:R0:W-:Y:S02]  /*1f0a0*/  SYNCS.ARRIVE.TRANS64.RED.A1T0 RZ, [R2+URZ], RZ ;  /* 0x000000ff02ff79a7 */ /* 0x0001e4000810043f */
[----:B------:R1:W-:Y:S01]  /*1f0b0*/  STL [R1+0x80], R186 ;  /* 0x000080ba01007387 */ /* 0x0003e20000100800 */
[-C--:B------:R-:W-:Y:S01]  /*1f0c0*/  FMUL.FTZ R3, R89, R23.reuse ;  /* 0x0000001759037220 */ /* 0x080fe20000410000 */
[-C--:B------:R-:W-:Y:S01]  /*1f0d0*/  FMUL.FTZ R89, R107, R0.reuse ;  /* 0x000000006b597220 */ /* 0x080fe20000410000 */
[----:B0-----:R-:W-:Y:S01]  /*1f0e0*/  FMUL.FTZ R2, R88, R23 ;  /* 0x0000001758027220 */ /* 0x001fe20000410000 */
[-C--:B------:R-:W-:Y:S01]  /*1f0f0*/  FMUL.FTZ R88, R106, R0.reuse ;  /* 0x000000006a587220 */ /* 0x080fe20000410000 */
[-C--:B------:R-:W-:Y:S01]  /*1f100*/  FMUL.FTZ R106, R142, R0.reuse ;  /* 0x000000008e6a7220 */ /* 0x080fe20000410000 */
[----:B------:R-:W-:Y:S01]  /*1f110*/  FMUL.FTZ R107, R143, R0 ;  /* 0x000000008f6b7220 */ /* 0x000fe20000410000 */
[----:B------:R-:W-:-:S04]  /*1f120*/  SEL R0, RZ, 0x1, P1 ;  /* 0x00000001ff007807 */ /* 0x000fc80000800000 */
[----:B-1----:R-:W-:-:S07]  /*1f130*/  LOP3.LUT R229, R229, R0, RZ, 0x3c, !PT ;  /* 0x00000000e5e57212 */ /* 0x002fce00078e3cff */
.L_x_566:
[----:B------:R-:W0:Y:S08]  /*1f140*/  S2UR UR4, SR_CgaCtaId ;  /* 0x00000000000479c3 */ /* 0x000e300000008800 */
[----:B------:R-:W-:Y:S01]  /*1f150*/  BAR.SYNC.DEFER_BLOCKING 0x5, 0x180 ;  /* 0x0146000000007b1d */ /* 0x000fe20000010000 */
[----:B------:R-:W-:-:S05]  /*1f160*/  MOV R23, 0x400 ;  /* 0x0000040000177802 */ /* 0x000fca0000000f00 */
[----:B------:R-:W-:Y:S01]  /*1f170*/  BSSY B0, `(.L_x_657) ;  /* 0x0000481000007945 */ /* 0x000fe20003800000 */
[----:B0-----:R-:W-:-:S05]  /*1f180*/  IMAD.U32 R0, RZ, RZ, UR4 ;  /* 0x00000004ff007e24 */ /* 0x001fca000f8e00ff */
[----:B------:R0:W-:Y:S01]  /*1f190*/  STL [R1+0x60], R0 ;  /* 0x0000600001007387 */ /* 0x0001e20000100800 */
[----:B------:R-:W-:-:S05]  /*1f1a0*/  LEA R23, R0, R23, 0x18 ;  /* 0x0000001700177211 */ /* 0x000fca00078ec0ff */
[----:B------:R0:W1:Y:S01]  /*1f1b0*/  LDS.128 R128, [R23+0x388d0] ;  /* 0x0388d00017807984 */ /* 0x0000620000000c00 */
[----:B------:R-:W-:Y:S06]  /*1f1c0*/  BAR.ARV 0x4, 0x180 ;  /* 0x0106000000007b1d */ /* 0x000fec0000002000 */
[----:B------:R-:W-:Y:S05]  /*1f1d0*/  @P0 BRA `(.L_x_658) ;  /* 0x0000003800300947 */ /* 0x000fea0003800000 */
[----:B------:R-:W2:Y:S01]  /*1f1e0*/  LDL R56, [R1+0x198] ;  /* 0x0001980001387983 */ /* 0x000ea20000100800 */
[----:B0-----:R-:W0:Y:S01]  /*1f1f0*/  S2R R0, SR_SWINHI ;  /* 0x0000000000007919 */ /* 0x001e220000002f00 */
[----:B------:R-:W-:Y:S01]  /*1f200*/  F2FP.BF16.F32.PACK_AB R58, R181, R180 ;  /* 0x000000b4b53a723e */ /* 0x000fe200000010ff */
[----:B------:R-:W-:Y:S01]  /*1f210*/  ULDC.64 UR6, c[0x0][0xc00] ;  /* 0x0003000000067ab9 */ /* 0x000fe20000000a00 */
[----:B------:R-:W-:Y:S01]  /*1f220*/  F2FP.BF16.F32.PACK_AB R59, R31, R30 ;  /* 0x0000001e1f3b723e */ /* 0x000fe200000010ff */
[----:B------:R-:W3:Y:S01]  /*1f230*/  LDL.LU R118, [R1+0x78] ;  /* 0x0000780001767983 */ /* 0x000ee20000300800 */
[----:B------:R-:W-:Y:S01]  /*1f240*/  F2FP.BF16.F32.PACK_AB R60, R179, R178 ;  /* 0x000000b2b33c723e */ /* 0x000fe200000010ff */
[----:B------:R-:W-:Y:S01]  /*1f250*/  ULDC.64 UR4, c[0x0][0xc08] ;  /* 0x0003020000047ab9 */ /* 0x000fe20000000a00 */
[----:B------:R-:W-:Y:S01]  /*1f260*/  F2FP.BF16.F32.PACK_AB R61, R35, R34 ;  /* 0x00000022233d723e */ /* 0x000fe200000010ff */
[----:B------:R-:W4:Y:S01]  /*1f270*/  LDL.LU R117, [R1+0x7c] ;  /* 0x00007c0001757983 */ /* 0x000f220000300800 */
[----:B------:R-:W-:-:S02]  /*1f280*/  F2FP.BF16.F32.PACK_AB R62, R177, R176 ;  /* 0x000000b0b13e723e */ /* 0x000fc400000010ff */
[----:B------:R-:W-:Y:S01]  /*1f290*/  F2FP.BF16.F32.PACK_AB R63, R39, R38 ;  /* 0x00000026273f723e */ /* 0x000fe200000010ff */
[----:B------:R-:W4:Y:S01]  /*1f2a0*/  LDL.LU R116, [R1+0x70] ;  /* 0x0000700001747983 */ /* 0x000f220000300800 */
[----:B------:R-:W-:Y:S02]  /*1f2b0*/  MOV R114, R23 ;  /* 0x0000001700727202 */ /* 0x000fe40000000f00 */
[----:B0-----:R-:W-:Y:S01]  /*1f2c0*/  MOV R115, R0 ;  /* 0x0000000000737202 */ /* 0x001fe20000000f00 */
[----:B------:R-:W-:Y:S02]  /*1f2d0*/  BAR.SYNC.DEFER_BLOCKING 0x1, 0x100 ;  /* 0x0044000000007b1d */ /* 0x000fe40000010000 */
[----:B--2---:R-:W-:-:S03]  /*1f2e0*/  IMAD.WIDE R112, R56, 0x2, R114 ;  /* 0x0000000238707825 */ /* 0x004fc600078e0272 */
[----:B------:R-:W-:Y:S01]  /*1f2f0*/  LOP3.LUT R0, R112, 0x380, RZ, 0xc0, !PT ;  /* 0x0000038070007812 */ /* 0x000fe200078ec0ff */
[----:B------:R-:W-:-:S03]  /*1f300*/  IMAD.MOV.U32 R57, RZ, RZ, R113 ;  /* 0x000000ffff397224 */ /* 0x000fc600078e0071 */
[----:B------:R-:W-:-:S04]  /*1f310*/  SHF.R.U64 R0, R0, 0x3, RZ ;  /* 0x0000000300007819 */ /* 0x000fc800000012ff */
[----:B------:R-:W-:-:S04]  /*1f320*/  LOP3.LUT R56, R0, R112, RZ, 0x3c, !PT ;  /* 0x0000007000387212 */ /* 0x000fc800078e3cff */
[----:B------:R-:W-:Y:S02]  /*1f330*/  MOV R0, R56 ;  /* 0x0000003800007202 */ /* 0x000fe40000000f00 */
[----:B------:R-:W-:Y:S02]  /*1f340*/  F2FP.BF16.F32.PACK_AB R56, R183, R182 ;  /* 0x000000b6b738723e */ /* 0x000fe400000010ff */
[----:B------:R-:W-:-:S05]  /*1f350*/  F2FP.BF16.F32.PACK_AB R57, R27, R26 ;  /* 0x0000001a1b39723e */ /* 0x000fca00000010ff */
[----:B------:R0:W-:Y:S02]  /*1f360*/  STSM.16.M88.4 [R0], R56 ;  /* 0x0000003800007844 */ /* 0x0001e40000000200 */
[----:B0-----:R-:W-:-:S04]  /*1f370*/  IADD3 R56, P0, R112, 0x20, RZ ;  /* 0x0000002070387810 */ /* 0x001fc80007f1e0ff */
[----:B------:R-:W-:-:S04]  /*1f380*/  LOP3.LUT R0, R56, 0x380, RZ, 0xc0, !PT ;  /* 0x0000038038007812 */ /* 0x000fc800078ec0ff */
[----:B------:R-:W-:Y:S02]  /*1f390*/  SHF.R.U64 R0, R0, 0x3, RZ ;  /* 0x0000000300007819 */ /* 0x000fe400000012ff */
[----:B------:R-:W-:Y:S02]  /*1f3a0*/  IADD3.X R57, RZ, R113, RZ, P0, !PT ;  /* 0x00000071ff397210 */ /* 0x000fe400007fe4ff */
[----:B------:R-:W-:-:S04]  /*1f3b0*/  LOP3.LUT R56, R0, R56, RZ, 0x3c, !PT ;  /* 0x0000003800387212 */ /* 0x000fc800078e3cff */
[----:B------:R-:W-:-:S05]  /*1f3c0*/  MOV R56, R56 ;  /* 0x0000003800387202 */ /* 0x000fca0000000f00 */
[----:B------:R0:W-:Y:S02]  /*1f3d0*/  STSM.16.M88.4 [R56], R60 ;  /* 0x0000003c38007844 */ /* 0x0001e40000000200 */
[----:B0-----:R-:W-:-:S04]  /*1f3e0*/  IADD3 R56, P0, R112, 0x40, RZ ;  /* 0x0000004070387810 */ /* 0x001fc80007f1e0ff */
[----:B------:R-:W-:Y:S01]  /*1f3f0*/  LOP3.LUT R0, R56, 0x380, RZ, 0xc0, !PT ;  /* 0x0000038038007812 */ /* 0x000fe200078ec0ff */
[----:B------:R-:W-:-:S03]  /*1f400*/  IMAD.X R57, RZ, RZ, R113, P0 ;  /* 0x000000ffff397224 */ /* 0x000fc600000e0671 */
[----:B------:R-:W-:-:S04]  /*1f410*/  SHF.R.U64 R0, R0, 0x3, RZ ;  /* 0x0000000300007819 */ /* 0x000fc800000012ff */
[----:B------:R-:W-:Y:S02]  /*1f420*/  LOP3.LUT R56, R0, R56, RZ, 0x3c, !PT ;  /* 0x0000003800387212 */ /* 0x000fe400078e3cff */
[----:B------:R-:W-:Y:S02]  /*1f430*/  F2FP.BF16.F32.PACK_AB R58, R173, R172 ;  /* 0x000000acad3a723e */ /* 0x000fe400000010ff */
[----:B------:R-:W-:Y:S02]  /*1f440*/  MOV R0, R56 ;  /* 0x0000003800007202 */ /* 0x000fe40000000f00 */
[----:B------:R-:W-:Y:S02]  /*1f450*/  F2FP.BF16.F32.PACK_AB R56, R175, R174 ;  /* 0x000000aeaf38723e */ /* 0x000fe400000010ff */
[----:B------:R-:W-:Y:S02]  /*1f460*/  F2FP.BF16.F32.PACK_AB R57, R43, R42 ;  /* 0x0000002a2b39723e */ /* 0x000fe400000010ff */
[----:B------:R-:W-:-:S05]  /*1f470*/  F2FP.BF16.F32.PACK_AB R59, R47, R46 ;  /* 0x0000002e2f3b723e */ /* 0x000fca00000010ff */
        /* <DEDUP_REMOVED lines=135> */
[----:B------:R-:W-:Y:S01]  /*1fcf0*/  IMAD.X R113, RZ, RZ, R113, P0 ;  /* 0x000000ffff717224 */ /* 0x000fe200000e0671 */
[----:B---3--:R-:W-:Y:S02]  /*1fd00*/  IADD3 R58, P0, R118, UR6, RZ ;  /* 0x00000006763a7c10 */ /* 0x008fe4000ff1e0ff */
[----:B------:R-:W-:Y:S02]  /*1fd10*/  SHF.R.U64 R56, R56, 0x3, RZ ;  /* 0x0000000338387819 */ /* 0x000fe400000012ff */
[----:B----4-:R-:W-:Y:S02]  /*1fd20*/  IADD3.X R59, R117, UR7, RZ, P0, !PT ;  /* 0x00000007753b7c10 */ /* 0x010fe400087fe4ff */
[----:B------:R-:W-:Y:S02]  /*1fd30*/  ISETP.NE.U32.AND P0, PT, RZ, UR4, PT ;  /* 0x00000004ff007c0c */ /* 0x000fe4000bf05070 */
[----:B------:R-:W-:-:S02]  /*1fd40*/  LOP3.LUT R112, R56, R0, RZ, 0x3c, !PT ;  /* 0x0000000038707212 */ /* 0x000fc400078e3cff */
[----:B------:R-:W-:Y:S02]  /*1fd50*/  ISETP.NE.AND.EX P0, PT, RZ, UR5, PT, P0 ;  /* 0x00000005ff007c0c */ /* 0x000fe4000bf05300 */
[----:B------:R-:W-:Y:S02]  /*1fd60*/  MOV R112, R112 ;  /* 0x0000007000707202 */ /* 0x000fe40000000f00 */
[----:B------:R-:W-:Y:S02]  /*1fd70*/  F2FP.BF16.F32.PACK_AB R60, R49, R48 ;  /* 0x00000030313c723e */ /* 0x000fe400000010ff */
[----:B------:R-:W-:Y:S02]  /*1fd80*/  F2FP.BF16.F32.PACK_AB R61, R109, R108 ;  /* 0x0000006c6d3d723e */ /* 0x000fe400000010ff */
[----:B------:R-:W-:Y:S02]  /*1fd90*/  F2FP.BF16.F32.PACK_AB R62, R53, R52 ;  /* 0x00000034353e723e */ /* 0x000fe400000010ff */
[----:B------:R-:W-:-:S05]  /*1fda0*/  F2FP.BF16.F32.PACK_AB R63, R111, R110 ;  /* 0x0000006e6f3f723e */ /* 0x000fca00000010ff */
[----:B------:R0:W-:Y:S01]  /*1fdb0*/  STSM.16.M88.4 [R112], R60 ;  /* 0x0000003c70007844 */ /* 0x0001e20000000200 */
[----:B------:R-:W-:Y:S01]  /*1fdc0*/  BAR.SYNC.DEFER_BLOCKING 0x1, 0x100 ;  /* 0x0044000000007b1d */ /* 0x000fe20000010000 */
[----:B0-----:R-:W-:-:S05]  /*1fdd0*/  @P0 IADD3 R60, P2, R118, UR4, RZ ;  /* 0x00000004763c0c10 */ /* 0x001fca000ff5e0ff */
[----:B------:R-:W-:Y:S01]  /*1fde0*/  ULDC UR4, c[0x0][0xa88] ;  /* 0x0002a20000047ab9 */ /* 0x000fe20000000800 */
[----:B------:R-:W-:Y:S01]  /*1fdf0*/  @P0 IADD3.X R61, R117, UR5, RZ, P2, !PT ;  /* 0x00000005753d0c10 */ /* 0x000fe200097fe4ff */
[----:B------:R-:W-:Y:S01]  /*1fe00*/  IMAD.U32 R0, RZ, RZ, UR4 ;  /* 0x00000004ff007e24 */ /* 0x000fe2000f8e00ff */
[----:B------:R-:W-:Y:S01]  /*1fe10*/  ISETP.NE.AND P2, PT, R116, RZ, PT ;  /* 0x000000ff7400720c */ /* 0x000fe20003f45270 */
[----:B------:R-:W-:-:S03]  /*1fe20*/  ULDC UR4, c[0x0][0xad4] ;  /* 0x0002b50000047ab9 */ /* 0x000fc60000000800 */
[----:B------:R-:W-:Y:S01]  /*1fe30*/  SEL R56, R116, UR4, P2 ;  /* 0x0000000474387c07 */ /* 0x000fe20009000000 */
[----:B------:R-:W-:-:S03]  /*1fe40*/  IMAD.MOV.U32 R112, RZ, RZ, 0x9b8 ;  /* 0x000009b8ff707424 */ /* 0x000fc600078e00ff */
[----:B------:R-:W-:Y:S01]  /*1fe50*/  ISETP.GT.AND P2, PT, R56, 0x1, PT ;  /* 0x000000013800780c */ /* 0x000fe20003f44270 */
[----:B------:R-:W-:Y:S02]  /*1fe60*/  ULDC.64 UR8, c[0x0][0x208] ;  /* 0x0000820000087ab9 */ /* 0x000fe40000000a00 */
[----:B------:R0:W5:Y:S01]  /*1fe70*/  @P0 LDG.E R0, desc[UR8][R60.64] ;  /* 0x000000083c000981 */ /* 0x000162000c1e1900 */
[----:B------:R-:W-:-:S04]  /*1fe80*/  SEL R112, R112, 0x978, P2 ;  /* 0x0000097870707807 */ /* 0x000fc80001000000 */
[----:B------:R2:W3:Y:S08]  /*1fe90*/  LDC.64 R62, c[0x0][R112+0x220] ;  /* 0x00008800703e7b82 */ /* 0x0004f00000000a00 */
[----:B0-----:R2:W0:Y:S01]  /*1fea0*/  LDC.64 R60, c[0x0][R112+0x218] ;  /* 0x00008600703c7b82 */ /* 0x0014220000000a00 */
[----:B------:R-:W-:-:S04]  /*1feb0*/  ISETP.NE.U32.AND P1, PT, RZ, UR6, PT ;  /* 0x00000006ff007c0c */ /* 0x000fc8000bf25070 */
[----:B------:R-:W-:Y:S01]  /*1fec0*/  ISETP.NE.AND.EX P1, PT, RZ, UR7, PT, P1 ;  /* 0x00000007ff007c0c */ /* 0x000fe2000bf25310 */
[----:B------:R-:W-:-:S12]  /*1fed0*/  IMAD.MOV.U32 R57, RZ, RZ, RZ ;  /* 0x000000ffff397224 */ /* 0x000fd800078e00ff */
[----:B------:R2:W5:Y:S01]  /*1fee0*/  @P1 LDG.E R57, desc[UR8][R58.64] ;  /* 0x000000083a391981 */ /* 0x000562000c1e1900 */
[----:B------:R-:W-:Y:S05]  /*1fef0*/  @P0 BRA `(.L_x_659) ;  /* 0x0000000000140947 */ /* 0x000fea0003800000 */
[----:B------:R-:W-:Y:S05]  /*1ff00*/  @!P1 BRA `(.L_x_659) ;  /* 0x0000000000109947 */ /* 0x000fea0003800000 */
[----:B------:R-:W-:Y:S02]  /*1ff10*/  ULDC.64 UR4, c[0x0][0x208] ;  /* 0x0000820000047ab9 */ /* 0x000fe40000000a00 */
[----:B-----5:R-:W4:Y:S04]  /*1ff20*/  LDG.E R0, desc[UR4][R58.64] ;  /* 0x000000043a007981 */ /* 0x020f28000c1e1900 */
[----:B--2---:R-:W4:Y:S02]  /*1ff30*/  LDG.E R58, desc[UR4][R58.64+0x4] ;  /* 0x000004043a3a7981 */ /* 0x004f24000c1e1900 */
[----:B----4-:R-:W-:-:S07]  /*1ff40*/  IMAD.IADD R0, R58, 0x1, -R0 ;  /* 0x000000013a007824 */ /* 0x010fce00078e0a00 */
.L_x_659:
[----:B------:R-:W4:Y:S01]  /*1ff50*/  LDL.LU R56, [R1+0x74] ;  /* 0x0000740001387983 */ /* 0x000f220000300800 */
[----:B------:R-:W1:Y:S03]  /*1ff60*/  LDC R119, c[0x0][0xbe8] ;  /* 0x0002fa00ff777b82 */ /* 0x000e660000000800 */
[----:B------:R-:W3:Y:S04]  /*1ff70*/  LDL.LU R113, [R1+0x10c] ;  /* 0x00010c0001717983 */ /* 0x000ee80000300800 */
[----:B------:R-:W3:Y:S04]  /*1ff80*/  LDL R120, [R1+0x88] ;  /* 0x0000880001787983 */ /* 0x000ee80000100800 */
[----:B------:R-:W3:Y:S04]  /*1ff90*/  LDL R118, [R1+0x194] ;  /* 0x0001940001767983 */ /* 0x000ee80000100800 */
[----:B------:R-:W3:Y:S04]  /*1ffa0*/  LDL R121, [R1+0x84] ;  /* 0x0000840001797983 */ /* 0x000ee80000100800 */
[----:B------:R-:W3:Y:S04]  /*1ffb0*/  LDL R123, [R1+0x190] ;  /* 0x00019000017b7983 */ /* 0x000ee80000100800 */
[----:B------:R-:W3:Y:S01]  /*1ffc0*/  LDL R122, [R1+0x110] ;  /* 0x00011000017a7983 */ /* 0x000ee20000100800 */
[----:B--2---:R-:W2:Y:S01]  /*1ffd0*/  LDC.64 R58, c[0x0][R112+0x228] ;  /* 0x00008a00703a7b82 */ /* 0x004ea20000000a00 */
[----:B------:R-:W-:-:S02]  /*1ffe0*/  ISETP.NE.U32.AND P0, PT, RZ, UR6, PT ;  /* 0x00000006ff007c0c */ /* 0x000fc4000bf05070 */
[----:B-1----:R-:W-:Y:S02]  /*1fff0*/  ISETP.NE.AND P1, PT, R119, 0x1, PT ;  /* 0x000000017700780c */ /* 0x002fe40003f25270 */
[----:B------:R-:W-:Y:S01]  /*20000*/  ISETP.NE.AND.EX P0, PT, RZ, UR7, PT, P0 ;  /* 0x00000007ff007c0c */ /* 0x000fe2000bf05300 */
[-C--:B0-----:R-:W-:Y:S02]  /*20010*/  IMAD R117, R61, R223.reuse, RZ ;  /* 0x000000df3d757224 */ /* 0x081fe400078e02ff */
[----:B------:R-:W-:-:S04]  /*20020*/  IMAD.WIDE.U32 R60, R60, R223, RZ ;  /* 0x000000df3c3c7225 */ /* 0x000fc800078e00ff */
[----:B------:R-:W-:-:S04]  /*20030*/  IMAD.IADD R117, R61, 0x1, R117 ;  /* 0x000000013d757824 */ /* 0x000fc800078e0275 */
[----:B------:R-:W0:Y:S01]  /*20040*/  @P1 LDC R61, c[0x0][0xbec] ;  /* 0x0002fb00ff3d1b82 */ /* 0x000e220000000800 */
[----:B-----5:R-:W-:Y:S01]  /*20050*/  IMAD R0, R0, R119, RZ ;  /* 0x0000007700007224 */ /* 0x020fe200078e02ff */
[----:B------:R-:W-:Y:S01]  /*20060*/  ULDC.64 UR4, c[0x0][0x208] ;  /* 0x0000820000047ab9 */ /* 0x000fe20000000a00 */
[----:B----4-:R-:W-:Y:S02]  /*20070*/  SEL R56, R56, RZ, !P0 ;  /* 0x000000ff38387207 */ /* 0x010fe40004000000 */
[----:B---3--:R-:W-:-:S03]  /*20080*/  SEL R116, R113, RZ, !P0 ;  /* 0x000000ff71747207 */ /* 0x008fc60004000000 */
[----:B------:R-:W-:-:S04]  /*20090*/  IMAD R63, R63, R56, RZ ;  /* 0x000000383f3f7224 */ /* 0x000fc800078e02ff */
[C---:B------:R-:W-:Y:S02]  /*200a0*/  IMAD R116, R62.reuse, R116, R63 ;  /* 0x000000743e747224 */ /* 0x040fe400078e023f */
[----:B------:R-:W-:-:S03]  /*200b0*/  IMAD.WIDE.U32 R62, R62, R56, RZ ;  /* 0x000000383e3e7225 */ /* 0x000fc600078e00ff */
[----:B------:R-:W-:Y:S02]  /*200c0*/  IADD3 R113, P0, P3, R62, R60, R57 ;  /* 0x0000003c3e717210 */ /* 0x000fe40007b1e039 */
[----:B------:R-:W1:Y:S01]  /*200d0*/  @P1 LDC R60, c[0x0][0xbf0] ;  /* 0x0002fc00ff3c1b82 */ /* 0x000e620000000800 */
[----:B------:R-:W-:Y:S01]  /*200e0*/  SEL R62, R120, RZ, P2 ;  /* 0x000000ff783e7207 */ /* 0x000fe20001000000 */
[----:B------:R-:W-:-:S04]  /*200f0*/  IMAD.IADD R116, R63, 0x1, R116 ;  /* 0x000000013f747824 */ /* 0x000fc800078e0274 */
[-C--:B--2---:R-:W-:Y:S02]  /*20100*/  IMAD R59, R59, R62.reuse, RZ ;  /* 0x0000003e3b3b7224 */ /* 0x084fe400078e02ff */
[----:B------:R-:W-:Y:S01]  /*20110*/  IMAD.WIDE.U32 R62, R58, R62, RZ ;  /* 0x0000003e3a3e7225 */ /* 0x000fe200078e00ff */
[----:B------:R-:W-:-:S04]  /*20120*/  SHF.R.S32.HI R58, RZ, 0x1f, R57 ;  /* 0x0000001fff3a7819 */ /* 0x000fc80000011439 */
[----:B------:R-:W-:Y:S01]  /*20130*/  IADD3.X R117, R116, R117, R58, P0, P3 ;  /* 0x0000007574757210 */ /* 0x000fe200007e643a */
[----:B------:R-:W-:-:S04]  /*20140*/  IMAD R116, R121, 0x80, R118 ;  /* 0x0000008079747824 */ /* 0x000fc800078e0276 */
[----:B0-----:R-:W-:-:S04]  /*20150*/  @P1 IMAD.HI.U32 R61, R116, R61, RZ ;  /* 0x0000003d743d1227 */ /* 0x001fc800078e00ff */
[----:B------:R-:W-:Y:S01]  /*20160*/  IMAD.MOV.U32 R118, RZ, RZ, R116 ;  /* 0x000000ffff767224 */ /* 0x000fe200078e0074 */
[----:B-1----:R-:W-:Y:S02]  /*20170*/  @P1 SHF.R.U32.HI R118, RZ, R60, R61 ;  /* 0x0000003cff761219 */ /* 0x002fe4000001163d */
[----:B------:R0:W1:Y:S02]  /*20180*/  LDC.64 R60, c[0x0][R112+0x210] ;  /* 0x00008400703c7b82 */ /* 0x0000640000000a00 */
[----:B------:R-:W-:-:S06]  /*20190*/  IADD3 R62, P0, P3, R118, R113, R62 ;  /* 0x00000071763e7210 */ /* 0x000fcc0007b1e03e */
[----:B0-----:R-:W0:Y:S01]  /*201a0*/  LDC.64 R112, c[0x0][0xba8] ;  /* 0x0002ea00ff707b82 */ /* 0x001e220000000a00 */
[----:B------:R-:W-:Y:S01]  /*201b0*/  IMAD.IADD R59, R63, 0x1, R59 ;  /* 0x000000013f3b7824 */ /* 0x000fe200078e023b */
[----:B------:R-:W-:-:S04]  /*201c0*/  SHF.R.S32.HI R63, RZ, 0x1f, R118 ;  /* 0x0000001fff3f7819 */ /* 0x000fc80000011476 */
[----:B------:R-:W-:Y:S02]  /*201d0*/  IADD3.X R63, R63, R117, R59, P0, P3 ;  /* 0x000000753f3f7210 */ /* 0x000fe400007e643b */
[----:B------:R-:W-:-:S05]  /*201e0*/  IADD3 R117, -R118, RZ, RZ ;  /* 0x000000ff76757210 */ /* 0x000fca0007ffe1ff */
[----:B------:R-:W-:Y:S01]  /*201f0*/  IMAD R117, R119, R117, R116 ;  /* 0x0000007577757224 */ /* 0x000fe200078e0274 */
[----:B0-----:R-:W0:Y:S08]  /*20200*/  @!P2 LDC R112, c[0x0][0xb50] ;  /* 0x0002d400ff70ab82 */ /* 0x001e300000000800 */
[----:B------:R-:W2:Y:S01]  /*20210*/  @!P2 LDC R113, c[0x0][0xb54] ;  /* 0x0002d500ff71ab82 */ /* 0x000ea20000000800 */
[----:B------:R-:W-:Y:S01]  /*20220*/  SHF.R.S32.HI R59, RZ, 0x1f, R117 ;  /* 0x0000001fff3b7819 */ /* 0x000fe20000011475 */
[----:B-1----:R-:W-:-:S02]  /*20230*/  IMAD R61, R61, R117, RZ ;  /* 0x000000753d3d7224 */ /* 0x002fc400078e02ff */
[----:B------:R-:W-:-:S04]  /*20240*/  IMAD.WIDE.U32 R62, R60, R117, R62 ;  /* 0x000000753c3e7225 */ /* 0x000fc800078e003e */
[----:B------:R-:W-:Y:S01]  /*20250*/  IMAD R59, R60, R59, R61 ;  /* 0x0000003b3c3b7224 */ /* 0x000fe200078e023d */
[----:B0-----:R-:W-:-:S03]  /*20260*/  LEA R112, P0, R62, R112, 0x2 ;  /* 0x000000703e707211 */ /* 0x001fc600078010ff */
[----:B------:R-:W-:-:S05]  /*20270*/  IMAD.IADD R59, R63, 0x1, R59 ;  /* 0x000000013f3b7824 */ /* 0x000fca00078e023b */
[----:B--2---:R-:W-:Y:S01]  /*20280*/  LEA.HI.X R59, R62, R113, R59, 0x2, P0 ;  /* 0x000000713e3b7211 */ /* 0x004fe200000f143b */
[----:B------:R-:W-:Y:S01]  /*20290*/  SHFL.IDX PT, R60, R112, RZ, 0x1c1f ;  /* 0x001c1fff703c7589 */ /* 0x000fe200000e0000 */
[----:B------:R-:W-:-:S03]  /*202a0*/  IMAD R113, R121, 0x80, R123 ;  /* 0x0000008079717824 */ /* 0x000fc600078e027b */
[----:B------:R-:W0:Y:S04]  /*202b0*/  SHFL.IDX PT, R61, R59, RZ, 0x1c1f ;  /* 0x001c1fff3b3d7589 */ /* 0x000e2800000e0000 */
[----:B------:R1:W-:Y:S04]  /*202c0*/  SHFL.IDX PT, R62, R112, 0x1, 0x1c1f ;  /* 0x003c1f00703e7f89 */ /* 0x0003e800000e0000 */
[----:B------:R-:W2:Y:S01]  /*202d0*/  SHFL.IDX PT, R63, R59, 0x1, 0x1c1f ;  /* 0x003c1f003b3f7f89 */ /* 0x000ea200000e0000 */
[----:B------:R-:W-:Y:S01]  /*202e0*/  LOP3.LUT P0, RZ, R122, 0x3, RZ, 0xc0, !PT ;  /* 0x000000037aff7812 */ /* 0x000fe2000780c0ff */
[----:B-1----:R-:W-:-:S03]  /*202f0*/  VIADD R112, R113, 0x8 ;  /* 0x0000000871707836 */ /* 0x002fc60000000000 */
[-C--:B------:R-:W-:Y:S02]  /*20300*/  ISETP.GE.OR P3, PT, R113, R0.reuse, P0 ;  /* 0x000000007100720c */ /* 0x080fe40000766670 */
[----:B------:R-:W-:-:S11]  /*20310*/  ISETP.GE.OR P0, PT, R112, R0, P0 ;  /* 0x000000007000720c */ /* 0x000fd60000706670 */
[----:B0-----:R0:W-:Y:S04]  /*20320*/  @!P3 ST.E desc[UR4][R60.64], R184 ;  /* 0x000000b83c00b985 */ /* 0x0011e8000c101904 */
[----:B--2---:R0:W-:Y:S01]  /*20330*/  @!P0 ST.E desc[UR4][R62.64], R185 ;  /* 0x000000b93e008985 */ /* 0x0041e2000c101904 */
[----:B------:R-:W-:Y:S05]  /*20340*/  @P2 BRA `(.L_x_660) ;  /* 0x0000000c00f42947 */ /* 0x000fea0003800000 */
[----:B------:R-:W1:Y:S01]  /*20350*/  S2R R2, SR_TID.X ;  /* 0x0000000000027919 */ /* 0x000e620000002100 */
[----:B------:R-:W2:Y:S01]  /*20360*/  @P1 LDC R59, c[0x0][0xbec] ;  /* 0x0002fb00ff3b1b82 */ /* 0x000ea20000000800 */
[----:B------:R-:W-:-:S07]  /*20370*/  ULDC.64 UR4, c[0x0][0x208] ;  /* 0x0000820000047ab9 */ /* 0x000fce0000000a00 */
[----:B------:R-:W3:Y:S01]  /*20380*/  @P1 LDC R81, c[0x0][0xbf0] ;  /* 0x0002fc00ff511b82 */ /* 0x000ee20000000800 */
[----:B-1----:R-:W-:-:S05]  /*20390*/  VIADD R2, R2, 0xffffff80 ;  /* 0xffffff8002027836 */ /* 0x002fca0000000000 */
[----:B------:R-:W-:-:S04]  /*203a0*/  SHF.R.S32.HI R3, RZ, 0x1f, R2 ;  /* 0x0000001fff037819 */ /* 0x000fc80000011402 */
[----:B------:R-:W-:-:S04]  /*203b0*/  LEA.HI R3, R3, R2, RZ, 0x3 ;  /* 0x0000000203037211 */ /* 0x000fc800078f18ff */
[----:B------:R-:W-:-:S05]  /*203c0*/  LOP3.LUT R3, R3, 0xfffffff8, RZ, 0xc0, !PT ;  /* 0xfffffff803037812 */ /* 0x000fca00078ec0ff */
[----:B------:R-:W-:-:S04]  /*203d0*/  IMAD.IADD R20, R2, 0x1, -R3 ;  /* 0x0000000102147824 */ /* 0x000fc800078e0a03 */
[----:B------:R-:W-:-:S04]  /*203e0*/  IMAD R3, R224, 0x8, R20 ;  /* 0x00000008e0037824 */ /* 0x000fc800078e0214 */
[----:B------:R-:W-:-:S04]  /*203f0*/  IMAD.SHL.U32 R3, R3, 0x8, RZ ;  /* 0x0000000803037824 */ /* 0x000fc800078e00ff */
[----:B------:R-:W-:-:S03]  /*20400*/  IMAD.WIDE R114, R3, 0x2, R114 ;  /* 0x0000000203727825 */ /* 0x000fc600078e0272 */
        /* <DEDUP_REMOVED lines=12> */
[--C-:B------:R-:W-:Y:S01]  /*204d0*/  IMAD.X R13, RZ, RZ, R115.reuse, P3 ;  /* 0x000000ffff0d7224 */ /* 0x100fe200018e0673 */
[----:B------:R-:W-:Y:S01]  /*204e0*/  LOP3.LUT R24, R24, R25, RZ, 0x3c, !PT ;  /* 0x0000001918187212 */ /* 0x000fe200078e3cff */
[----:B------:R-:W-:Y:S01]  /*204f0*/  IMAD.X R25, RZ, RZ, R115, P2 ;  /* 0x000000ffff197224 */ /* 0x000fe200010e0673 */
[C---:B------:R-:W-:Y:S01]  /*20500*/  IADD3 R29, P0, R114.reuse, 0x4000, RZ ;  /* 0x00004000721d7810 */ /* 0x040fe20007f1e0ff */
[----:B------:R-:W5:Y:S01]  /*20510*/  LD.E.128 R8, desc[UR4][R8.64] ;  /* 0x0000000408087980 */ /* 0x000f62000c101d00 */
[----:B------:R-:W-:-:S02]  /*20520*/  IADD3 R33, P6, R114, 0x5000, RZ ;  /* 0x0000500072217810 */ /* 0x000fc40007fde0ff */
[C---:B------:R-:W-:Y:S01]  /*20530*/  IADD3 R37, P5, R114.reuse, 0x6000, RZ ;  /* 0x0000600072257810 */ /* 0x040fe20007fbe0ff */
[----:B------:R-:W5:Y:S01]  /*20540*/  LD.E.128 R12, desc[UR4][R12.64] ;  /* 0x000000040c0c7980 */ /* 0x000f62000c101d00 */
[C---:B------:R-:W-:Y:S02]  /*20550*/  IADD3 R41, P4, R114.reuse, 0x7000, RZ ;  /* 0x0000700072297810 */ /* 0x040fe40007f9e0ff */
[C---:B------:R-:W-:Y:S01]  /*20560*/  IADD3 R45, P3, R114.reuse, 0x8000, RZ ;  /* 0x00008000722d7810 */ /* 0x040fe20007f7e0ff */
[----:B------:R-:W5:Y:S01]  /*20570*/  LD.E.128 R24, desc[UR4][R24.64] ;  /* 0x0000000418187980 */ /* 0x000f62000c101d00 */
[----:B------:R-:W-:Y:S02]  /*20580*/  IADD3 R49, P2, R114, 0x9000, RZ ;  /* 0x0000900072317810 */ /* 0x000fe40007f5e0ff */
[----:B------:R-:W-:Y:S02]  /*20590*/  LOP3.LUT R28, R29, 0x380, RZ, 0xc0, !PT ;  /* 0x000003801d1c7812 */ /* 0x000fe400078ec0ff */
[----:B------:R-:W-:-:S02]  /*205a0*/  LOP3.LUT R32, R33, 0x380, RZ, 0xc0, !PT ;  /* 0x0000038021207812 */ /* 0x000fc400078ec0ff */
[----:B------:R-:W-:Y:S02]  /*205b0*/  LOP3.LUT R36, R37, 0x380, RZ, 0xc0, !PT ;  /* 0x0000038025247812 */ /* 0x000fe400078ec0ff */
[----:B------:R-:W-:Y:S02]  /*205c0*/  LOP3.LUT R40, R41, 0x380, RZ, 0xc0, !PT ;  /* 0x0000038029287812 */ /* 0x000fe400078ec0ff */
[----:B------:R-:W-:Y:S02]  /*205d0*/  LOP3.LUT R44, R45, 0x380, RZ, 0xc0, !PT ;  /* 0x000003802d2c7812 */ /* 0x000fe400078ec0ff */
[----:B------:R-:W-:Y:S02]  /*205e0*/  LOP3.LUT R48, R49, 0x380, RZ, 0xc0, !PT ;  /* 0x0000038031307812 */ /* 0x000fe400078ec0ff */
[----:B------:R-:W-:Y:S02]  /*205f0*/  SHF.R.U64 R28, R28, 0x3, RZ ;  /* 0x000000031c1c7819 */ /* 0x000fe400000012ff */
[----:B------:R-:W-:-:S02]  /*20600*/  SHF.R.U64 R32, R32, 0x3, RZ ;  /* 0x0000000320207819 */ /* 0x000fc400000012ff */
[----:B------:R-:W-:Y:S02]  /*20610*/  SHF.R.U64 R36, R36, 0x3, RZ ;  /* 0x0000000324247819 */ /* 0x000fe400000012ff */
        /* <DEDUP_REMOVED lines=17> */
[----:B0-----:R-:W-:-:S02]  /*20730*/  IADD3 R61, P6, R114, 0xb000, RZ ;  /* 0x0000b000723d7810 */ /* 0x001fc40007fde0ff */
[C---:B------:R-:W-:Y:S01]  /*20740*/  IADD3 R65, P5, R114.reuse, 0xc000, RZ ;  /* 0x0000c00072417810 */ /* 0x040fe20007fbe0ff */
[----:B------:R-:W5:Y:S01]  /*20750*/  LD.E.128 R32, desc[UR4][R32.64] ;  /* 0x0000000420207980 */ /* 0x000f62000c101d00 */
[C---:B------:R-:W-:Y:S02]  /*20760*/  IADD3 R69, P4, R114.reuse, 0xd000, RZ ;  /* 0x0000d00072457810 */ /* 0x040fe40007f9e0ff */
[C---:B------:R-:W-:Y:S01]  /*20770*/  IADD3 R73, P3, R114.reuse, 0xe000, RZ ;  /* 0x0000e00072497810 */ /* 0x040fe20007f7e0ff */
[----:B------:R-:W5:Y:S01]  /*20780*/  LD.E.128 R36, desc[UR4][R36.64] ;  /* 0x0000000424247980 */ /* 0x000f62000c101d00 */
[----:B------:R-:W-:Y:S02]  /*20790*/  IADD3 R3, P2, R114, 0xf000, RZ ;  /* 0x0000f00072037810 */ /* 0x000fe40007f5e0ff */
[----:B------:R-:W-:Y:S01]  /*207a0*/  LOP3.LUT R52, R53, 0x380, RZ, 0xc0, !PT ;  /* 0x0000038035347812 */ /* 0x000fe200078ec0ff */
[----:B------:R-:W5:Y:S01]  /*207b0*/  LD.E.128 R40, desc[UR4][R40.64] ;  /* 0x0000000428287980 */ /* 0x000f62000c101d00 */
[----:B------:R-:W-:Y:S01]  /*207c0*/  LOP3.LUT R60, R61, 0x380, RZ, 0xc0, !PT ;  /* 0x000003803d3c7812 */ /* 0x000fe200078ec0ff */
[----:B------:R-:W-:Y:S01]  /*207d0*/  IMAD.X R77, RZ, RZ, R115, P2 ;  /* 0x000000ffff4d7224 */ /* 0x000fe200010e0673 */
[----:B------:R-:W-:Y:S01]  /*207e0*/  LOP3.LUT R64, R65, 0x380, RZ, 0xc0, !PT ;  /* 0x0000038041407812 */ /* 0x000fe200078ec0ff */
[----:B------:R-:W5:Y:S01]  /*207f0*/  LD.E.128 R44, desc[UR4][R44.64] ;  /* 0x000000042c2c7980 */ /* 0x000f62000c101d00 */
[----:B------:R-:W-:-:S02]  /*20800*/  LOP3.LUT R68, R69, 0x380, RZ, 0xc0, !PT ;  /* 0x0000038045447812 */ /* 0x000fc400078ec0ff */
[----:B------:R-:W-:Y:S01]  /*20810*/  LOP3.LUT R72, R73, 0x380, RZ, 0xc0, !PT ;  /* 0x0000038049487812 */ /* 0x000fe200078ec0ff */
[----:B------:R-:W5:Y:S01]  /*20820*/  LD.E.128 R48, desc[UR4][R48.64] ;  /* 0x0000000430307980 */ /* 0x000f62000c101d00 */
[----:B------:R-:W-:Y:S02]  /*20830*/  LOP3.LUT R5, R114, 0x380, RZ, 0xc0, !PT ;  /* 0x0000038072057812 */ /* 0x000fe400078ec0ff */
[----:B------:R-:W-:Y:S02]  /*20840*/  LOP3.LUT R2, R3, 0x380, RZ, 0xc0, !PT ;  /* 0x0000038003027812 */ /* 0x000fe400078ec0ff */
[----:B------:R-:W-:Y:S02]  /*20850*/  SHF.R.U64 R52, R52, 0x3, RZ ;  /* 0x0000000334347819 */ /* 0x000fe400000012ff */
        /* <DEDUP_REMOVED lines=17> */
[----:B------:R-:W-:Y:S01]  /*20970*/  IMAD.MOV.U32 R5, RZ, RZ, R115 ;  /* 0x000000ffff057224 */ /* 0x000fe200078e0073 */
[----:B------:R-:W-:Y:S01]  /*20980*/  LOP3.LUT R76, R2, R3, RZ, 0x3c, !PT ;  /* 0x00000003024c7212 */ /* 0x000fe200078e3cff */
[----:B------:R-:W5:Y:S04]  /*20990*/  LD.E.128 R52, desc[UR4][R52.64] ;  /* 0x0000000434347980 */ /* 0x000f68000c101d00 */
[----:B------:R-:W5:Y:S04]  /*209a0*/  LD.E.128 R4, desc[UR4][R4.64] ;  /* 0x0000000404047980 */ /* 0x000f68000c101d00 */
[----:B------:R-:W5:Y:S04]  /*209b0*/  LD.E.128 R60, desc[UR4][R60.64] ;  /* 0x000000043c3c7980 */ /* 0x000f68000c101d00 */
[----:B------:R-:W5:Y:S04]  /*209c0*/  LD.E.128 R64, desc[UR4][R64.64] ;  /* 0x0000000440407980 */ /* 0x000f68000c101d00 */
[----:B------:R-:W5:Y:S04]  /*209d0*/  LD.E.128 R68, desc[UR4][R68.64] ;  /* 0x0000000444447980 */ /* 0x000f68000c101d00 */
[----:B------:R-:W5:Y:S04]  /*209e0*/  LD.E.128 R72, desc[UR4][R72.64] ;  /* 0x0000000448487980 */ /* 0x000f68000c101d00 */
[----:B------:R-:W5:Y:S01]  /*209f0*/  LD.E.128 R76, desc[UR4][R76.64] ;  /* 0x000000044c4c7980 */ /* 0x000f62000c101d00 */
[----:B------:R-:W-:-:S02]  /*20a00*/  ULDC.64 UR4, c[0x0][0xaa0] ;  /* 0x0002a80000047ab9 */ /* 0x000fc40000000a00 */
[----:B------:R-:W-:Y:S01]  /*20a10*/  IMAD R58, R58, UR4, RZ ;  /* 0x000000043a3a7c24 */ /* 0x000fe2000f8e02ff */
[----:B------:R-:W-:Y:S01]  /*20a20*/  @!PT LDS RZ, [RZ] ;  /* 0x00000000fffff984 */ /* 0x000fe20000000800 */
[----:B------:R-:W-:Y:S01]  /*20a30*/  @!PT LDS RZ, [RZ] ;  /* 0x00000000fffff984 */ /* 0x000fe20000000800 */
[----:B------:R-:W-:Y:S01]  /*20a40*/  @!PT LDS RZ, [RZ] ;  /* 0x00000000fffff984 */ /* 0x000fe20000000800 */
[----:B------:R-:W-:Y:S01]  /*20a50*/  @!PT LDS RZ, [RZ] ;  /* 0x00000000fffff984 */ /* 0x000fe20000000800 */
[----:B------:R0:W-:Y:S06]  /*20a60*/  MEMBAR.ALL.CTA ;  /* 0x0000000000007992 */ /* 0x0001ec0000008000 */
[----:B0-----:R-:W0:Y:S01]  /*20a70*/  FENCE.VIEW.ASYNC.S ;  /* 0x00000000000073c6 */ /* 0x001e220000000000 */
[----:B------:R-:W-:-:S04]  /*20a80*/  IMAD.WIDE.U32 R2, R57, UR4, RZ ;  /* 0x0000000439027c25 */ /* 0x000fc8000f8e00ff */
[----:B------:R-:W-:Y:S01]  /*20a90*/  IMAD R21, R57, UR5, R58 ;  /* 0x0000000539157c24 */ /* 0x000fe2000f8e023a */
[----:B------:R-:W-:Y:S01]  /*20aa0*/  ULDC.64 UR4, c[0x0][0xae8] ;  /* 0x0002ba0000047ab9 */ /* 0x000fe20000000a00 */
[----:B------:R-:W-:-:S03]  /*20ab0*/  IMAD R58, R20, 0x20, R224 ;  /* 0x00000020143a7824 */ /* 0x000fc600078e02e0 */
[----:B------:R-:W-:Y:S01]  /*20ac0*/  IADD3 R3, R3, R21, RZ ;  /* 0x0000001503037210 */ /* 0x000fe20007ffe0ff */
[----:B------:R-:W-:Y:S01]  /*20ad0*/  IMAD R58, R121, 0x80, R58 ;  /* 0x00000080793a7824 */ /* 0x000fe200078e023a */
[----:B------:R-:W-:Y:S01]  /*20ae0*/  SHF.R.S32.HI R57, RZ, 0x1f, R56 ;  /* 0x0000001fff397819 */ /* 0x000fe20000011438 */
[----:B------:R-:W-:-:S04]  /*20af0*/  IMAD.WIDE.U32 R2, R223, UR4, R2 ;  /* 0x00000004df027c25 */ /* 0x000fc8000f8e0002 */
[----:B--2---:R-:W-:-:S04]  /*20b00*/  @P1 IMAD.HI.U32 R20, R58, R59, RZ ;  /* 0x0000003b3a141227 */ /* 0x004fc800078e00ff */
[----:B------:R-:W-:Y:S01]  /*20b10*/  IMAD R3, R223, UR5, R3 ;  /* 0x00000005df037c24 */ /* 0x000fe2000f8e0203 */
[----:B------:R-:W-:Y:S01]  /*20b20*/  ULDC.64 UR4, c[0x0][0xaf0] ;  /* 0x0002bc0000047ab9 */ /* 0x000fe20000000a00 */
[----:B------:R-:W-:Y:S01]  /*20b30*/  IMAD.MOV.U32 R21, RZ, RZ, R58 ;  /* 0x000000ffff157224 */ /* 0x000fe200078e003a */
[----:B---3--:R-:W-:Y:S01]  /*20b40*/  @P1 SHF.R.U32.HI R21, RZ, R81, R20 ;  /* 0x00000051ff151219 */ /* 0x008fe20000011614 */
[----:B------:R-:W-:Y:S02]  /*20b50*/  IMAD R57, R57, UR4, RZ ;  /* 0x0000000439397c24 */ /* 0x000fe4000f8e02ff */
[----:B------:R-:W-:Y:S01]  /*20b60*/  IMAD.WIDE.U32 R2, R56, UR4, R2 ;  /* 0x0000000438027c25 */ /* 0x000fe2000f8e0002 */
[----:B------:R-:W-:-:S03]  /*20b70*/  SHF.R.S32.HI R20, RZ, 0x1f, R21 ;  /* 0x0000001fff147819 */ /* 0x000fc60000011415 */
[----:B------:R-:W-:Y:S01]  /*20b80*/  IMAD R57, R56, UR5, R57 ;  /* 0x0000000538397c24 */ /* 0x000fe2000f8e0239 */
[----:B------:R-:W-:Y:S01]  /*20b90*/  ULDC.64 UR4, c[0x0][0xae0] ;  /* 0x0002b80000047ab9 */ /* 0x000fe20000000a00 */
[----:B------:R-:W-:Y:S02]  /*20ba0*/  IMAD.MOV R56, RZ, RZ, -R21 ;  /* 0x000000ffff387224 */ /* 0x000fe400078e0a15 */
[----:B------:R-:W-:Y:S02]  /*20bb0*/  IMAD.IADD R3, R3, 0x1, R57 ;  /* 0x0000000103037824 */ /* 0x000fe400078e0239 */
[----:B------:R-:W-:Y:S02]  /*20bc0*/  IMAD R20, R20, UR4, RZ ;  /* 0x0000000414147c24 */ /* 0x000fe4000f8e02ff */
[----:B------:R-:W-:Y:S02]  /*20bd0*/  IMAD R119, R119, R56, R58 ;  /* 0x0000003877777224 */ /* 0x000fe400078e023a */
[----:B------:R-:W-:-:S04]  /*20be0*/  IMAD.WIDE.U32 R2, R21, UR4, R2 ;  /* 0x0000000415027c25 */ /* 0x000fc8000f8e0002 */
[----:B------:R-:W-:Y:S01]  /*20bf0*/  IMAD R21, R21, UR5, R20 ;  /* 0x0000000515157c24 */ /* 0x000fe2000f8e0214 */
[----:B------:R-:W-:Y:S01]  /*20c00*/  SHF.R.S32.HI R20, RZ, 0x1f, R119 ;  /* 0x0000001fff147819 */ /* 0x000fe20000011477 */
[----:B------:R-:W-:Y:S01]  /*20c10*/  ULDC.64 UR4, c[0x0][0xad8] ;  /* 0x0002b60000047ab9 */ /* 0x000fe20000000a00 */
[----:B------:R-:W-:Y:S02]  /*20c20*/  IMAD R81, R121, 0x80, R224 ;  /* 0x0000008079517824 */ /* 0x000fe400078e02e0 */
[----:B------:R-:W-:Y:S02]  /*20c30*/  IMAD.IADD R3, R3, 0x1, R21 ;  /* 0x0000000103037824 */ /* 0x000fe400078e0215 */
[----:B------:R-:W-:Y:S02]  /*20c40*/  IMAD R20, R20, UR4, RZ ;  /* 0x0000000414147c24 */ /* 0x000fe4000f8e02ff */
[----:B------:R-:W-:Y:S01]  /*20c50*/  IMAD.WIDE.U32 R2, R119, UR4, R2 ;  /* 0x0000000477027c25 */ /* 0x000fe2000f8e0002 */
[----:B------:R-:W-:-:S03]  /*20c60*/  ISETP.GE.AND P2, PT, R81, R0, PT ;  /* 0x000000005100720c */ /* 0x000fc60003f46270 */
[----:B------:R-:W-:Y:S01]  /*20c70*/  IMAD R57, R119, UR5, R20 ;  /* 0x0000000577397c24 */ /* 0x000fe2000f8e0214 */
[----:B------:R-:W-:Y:S01]  /*20c80*/  ULDC.64 UR4, c[0x0][0xa80] ;  /* 0x0002a00000047ab9 */ /* 0x000fe20000000a00 */
[----:B------:R-:W-:Y:S01]  /*20c90*/  VIADD R20, R23, 0x38820 ;  /* 0x0003882017147836 */ /* 0x000fe20000000000 */
[C---:B------:R-:W-:Y:S01]  /*20ca0*/  LEA R80, P3, R2.reuse, UR4, 0x1 ;  /* 0x0000000402507c11 */ /* 0x040fe2000f8608ff */
[----:B------:R-:W-:Y:S02]  /*20cb0*/  IMAD.IADD R3, R3, 0x1, R57 ;  /* 0x0000000103037824 */ /* 0x000fe400078e0239 */
[----:B------:R-:W-:Y:S01]  /*20cc0*/  VIADD R21, R81, 0x20 ;  /* 0x0000002051157836 */ /* 0x000fe20000000000 */
[----:B------:R-:W-:Y:S02]  /*20cd0*/  PRMT R20, RZ, 0x654, R20 ;  /* 0x00000654ff147816 */ /* 0x000fe40000000014 */
[----:B------:R-:W-:Y:S02]  /*20ce0*/  LEA.HI.X R82, R2, UR5, R3, 0x1, P3 ;  /* 0x0000000502527c11 */ /* 0x000fe400098f0c03 */
[-C--:B------:R-:W-:Y:S01]  /*20cf0*/  ISETP.GE.AND P1, PT, R21, R0.reuse, PT ;  /* 0x000000001500720c */ /* 0x080fe20003f26270 */
[----:B------:R-:W-:Y:S01]  /*20d00*/  VIADD R21, R81, 0x40 ;  /* 0x0000004051157836 */ /* 0x000fe20000000000 */
[----:B0-----:R0:W-:Y:S01]  /*20d10*/  SYNCS.ARRIVE.TRANS64.RED.A1T0 RZ, [R20+URZ], RZ ;  /* 0x000000ff14ff79a7 */ /* 0x0011e2000810043f */
[----:B------:R0:W1:Y:S01]  /*20d20*/  SHFL.IDX PT, R83, R80, RZ, 0x181f ;  /* 0x00181fff50537589 */ /* 0x00006200000e0000 */
[----:B------:R-:W-:Y:S03]  /*20d30*/  BSSY B1, `(.L_x_661) ;  /* 0x0000016000017945 */ /* 0x000fe60003800000 */
[----:B------:R0:W2:Y:S01]  /*20d40*/  SHFL.IDX PT, R59, R82, RZ, 0x181f ;  /* 0x00181fff523b7589 */ /* 0x0000a200000e0000 */
[----:B------:R-:W-:Y:S01]  /*20d50*/  ISETP.GE.AND P0, PT, R21, R0, PT ;  /* 0x000000001500720c */ /* 0x000fe20003f06270 */
[----:B------:R-:W-:-:S12]  /*20d60*/  @P2 BRA `(.L_x_662) ;  /* 0x0000000000482947 */ /* 0x000fd80003800000 */
[----:B------:R-:W-:Y:S01]  /*20d70*/  ULDC UR4, c[0x0][0xac8] ;  /* 0x0002b20000047ab9 */ /* 0x000fe20000000800 */
[----:B------:R-:W-:Y:S01]  /*20d80*/  ULDC.64 UR6, c[0x0][0x208] ;  /* 0x0000820000067ab9 */ /* 0x000fe20000000a00 */
[----:B------:R-:W-:Y:S02]  /*20d90*/  ISETP.GE.AND P5, PT, R16, UR4, PT ;  /* 0x0000000410007c0c */ /* 0x000fe4000bfa6270 */
[----:B------:R-:W-:Y:S02]  /*20da0*/  ISETP.GE.AND P4, PT, R214, UR4, PT ;  /* 0x00000004d6007c0c */ /* 0x000fe4000bf86270 */
[----:B------:R-:W-:Y:S02]  /*20db0*/  ISETP.GE.AND P3, PT, R19, UR4, PT ;  /* 0x0000000413007c0c */ /* 0x000fe4000bf66270 */
[----:B------:R-:W-:-:S07]  /*20dc0*/  ISETP.GE.AND P2, PT, R22, UR4, PT ;  /* 0x0000000416007c0c */ /* 0x000fce000bf46270 */
[----:B-1----:R-:W-:-:S04]  /*20dd0*/  @!P5 LEA R2, P6, R16, R83, 0x1 ;  /* 0x000000531002d211 */ /* 0x002fc800078c08ff */
[----:B--2---:R-:W-:Y:S02]  /*20de0*/  @!P5 LEA.HI.X R3, R16, R59, R17, 0x1, P6 ;  /* 0x0000003b1003d211 */ /* 0x004fe400030f0c11 */
[----:B0-----:R-:W-:-:S03]  /*20df0*/  @!P4 LEA R20, P6, R212, R83, 0x1 ;  /* 0x00000053d414c211 */ /* 0x001fc600078c08ff */
        /* <DEDUP_REMOVED lines=9> */
.L_x_662:
[----:B------:R-:W-:Y:S05]  /*20e90*/  BSYNC B1 ;  /* 0x0000000000017941 */ /* 0x000fea0003800000 */
.L_x_661:
[----:B---3--:R3:W4:Y:S01]  /*20ea0*/  SHFL.IDX PT, R21, R82, 0x1, 0x181f ;  /* 0x00381f0052157f89 */ /* 0x00872200000e0000 */
[----:B------:R-:W-:Y:S03]  /*20eb0*/  BSSY B1, `(.L_x_663) ;  /* 0x0000015000017945 */ /* 0x000fe60003800000 */
[----:B-----5:R3:W0:Y:S01]  /*20ec0*/  SHFL.IDX PT, R7, R80, 0x1, 0x181f ;  /* 0x00381f0050077f89 */ /* 0x02062200000e0000 */
[----:B------:R-:W-:Y:S05]  /*20ed0*/  @P1 BRA `(.L_x_664) ;  /* 0x0000000000481947 */ /* 0x000fea0003800000 */
[----:B------:R-:W-:Y:S01]  /*20ee0*/  ULDC UR4, c[0x0][0xac8] ;  /* 0x0002b20000047ab9 */ /* 0x000fe20000000800 */
[----:B------:R-:W-:Y:S01]  /*20ef0*/  ULDC.64 UR6, c[0x0][0x208] ;  /* 0x0000820000067ab9 */ /* 0x000fe20000000a00 */
[----:B------:R-:W-:Y:S02]  /*20f00*/  ISETP.GE.AND P4, PT, R16, UR4, PT ;  /* 0x0000000410007c0c */ /* 0x000fe4000bf86270 */
[----:B------:R-:W-:Y:S02]  /*20f10*/  ISETP.GE.AND P3, PT, R214, UR4, PT ;  /* 0x00000004d6007c0c */ /* 0x000fe4000bf66270 */
[----:B------:R-:W-:Y:S02]  /*20f20*/  ISETP.GE.AND P2, PT, R19, UR4, PT ;  /* 0x0000000413007c0c */ /* 0x000fe4000bf46270 */
[----:B------:R-:W-:-:S07]  /*20f30*/  ISETP.GE.AND P1, PT, R22, UR4, PT ;  /* 0x0000000416007c0c */ /* 0x000fce000bf26270 */
[-C--:B0-----:R-:W-:Y:S02]  /*20f40*/  @!P4 LEA R2, P6, R16, R7.reuse, 0x1 ;  /* 0x000000071002c211 */ /* 0x081fe400078c08ff */
[----:B------:R-:W-:Y:S02]  /*20f50*/  @!P3 LEA R4, P5, R212, R7, 0x1 ;  /* 0x00000007d404b211 */ /* 0x000fe400078a08ff */
[----:B----4-:R-:W-:Y:S02]  /*20f60*/  @!P4 LEA.HI.X R3, R16, R21, R17, 0x1, P6 ;  /* 0x000000151003c211 */ /* 0x010fe400030f0c11 */
        /* <DEDUP_REMOVED lines=9> */
.L_x_664:
[----:B------:R-:W-:Y:S05]  /*21000*/  BSYNC B1 ;  /* 0x0000000000017941 */ /* 0x000fea0003800000 */
.L_x_663:
[----:B0-----:R0:W0:Y:S01]  /*21010*/  SHFL.IDX PT, R9, R82, 0x2, 0x181f ;  /* 0x00581f0052097f89 */ /* 0x00102200000e0000 */
[----:B------:R-:W-:Y:S03]  /*21020*/  BSSY B1, `(.L_x_665) ;  /* 0x0000015000017945 */ /* 0x000fe60003800000 */
[----:B------:R0:W0:Y:S01]  /*21030*/  SHFL.IDX PT, R5, R80, 0x2, 0x181f ;  /* 0x00581f0050057f89 */ /* 0x00002200000e0000 */
        /* <DEDUP_REMOVED lines=8> */
[-C--:B------:R-:W-:Y:S02]  /*210c0*/  @!P2 LEA R4, P5, R212, R5.reuse, 0x1 ;  /* 0x00000005d404a211 */ /* 0x080fe400078a08ff */
[C---:B------:R-:W-:Y:S02]  /*210d0*/  @!P1 LEA R6, P4, R19.reuse, R5, 0x1 ;  /* 0x0000000513069211 */ /* 0x040fe400078808ff */
[----:B------:R-:W-:Y:S02]  /*210e0*/  @!P3 LEA.HI.X R3, R16, R9, R17, 0x1, P6 ;  /* 0x000000091003b211 */ /* 0x000fe400030f0c11 */
[----:B------:R-:W-:Y:S02]  /*210f0*/  @!P0 LEA R8, P6, R22, R5, 0x1 ;  /* 0x0000000516088211 */ /* 0x000fe400078c08ff */
[-C--:B------:R-:W-:Y:S01]  /*21100*/  @!P2 LEA.HI.X R5, R212, R9.reuse, R215, 0x1, P5 ;  /* 0x00000009d405a211 */ /* 0x080fe200028f0cd7 */
[----:B------:R0:W-:Y:S01]  /*21110*/  @!P3 ST.E.128 desc[UR6][R2.64], R12 ;  /* 0x0000000c0200b985 */ /* 0x0001e2000c101d06 */
[----:B------:R-:W-:-:S02]  /*21120*/  @!P1 LEA.HI.X R7, R19, R9, R219, 0x1, P4 ;  /* 0x0000000913079211 */ /* 0x000fc400020f0cdb */
[----:B------:R-:W-:Y:S01]  /*21130*/  @!P0 LEA.HI.X R9, R22, R9, R218, 0x1, P6 ;  /* 0x0000000916098211 */ /* 0x000fe200030f0cda */
[----:B------:R0:W-:Y:S04]  /*21140*/  @!P2 ST.E.128 desc[UR6][R4.64], R36 ;  /* 0x000000240400a985 */ /* 0x0001e8000c101d06 */
[----:B------:R0:W-:Y:S04]  /*21150*/  @!P1 ST.E.128 desc[UR6][R6.64], R52 ;  /* 0x0000003406009985 */ /* 0x0001e8000c101d06 */
[----:B------:R0:W-:Y:S02]  /*21160*/  @!P0 ST.E.128 desc[UR6][R8.64], R72 ;  /* 0x0000004808008985 */ /* 0x0001e4000c101d06 */
.L_x_666:
[----:B------:R-:W-:Y:S05]  /*21170*/  BSYNC B1 ;  /* 0x0000000000017941 */ /* 0x000fea0003800000 */
.L_x_665:
[----:B------:R-:W-:Y:S01]  /*21180*/  VIADD R81, R81, 0x60 ;  /* 0x0000006051517836 */ /* 0x000fe20000000000 */
[----:B0-----:R0:W0:Y:S04]  /*21190*/  SHFL.IDX PT, R9, R82, 0x3, 0x181f ;  /* 0x00781f0052097f89 */ /* 0x00102800000e0000 */
[----:B------:R-:W-:Y:S01]  /*211a0*/  ISETP.GE.AND P0, PT, R81, R0, PT ;  /* 0x000000005100720c */ /* 0x000fe20003f06270 */
[----:B------:R0:W0:-:S12]  /*211b0*/  SHFL.IDX PT, R11, R80, 0x3, 0x181f ;  /* 0x00781f00500b7f89 */ /* 0x00001800000e0000 */
[----:B------:R-:W-:Y:S05]  /*211c0*/  @P0 BRA `(.L_x_667) ;  /* 0x0000002400ec0947 */ /* 0x000fea0003800000 */
[----:B------:R-:W-:Y:S01]  /*211d0*/  ULDC UR4, c[0x0][0xac8] ;  /* 0x0002b20000047ab9 */ /* 0x000fe20000000800 */
[----:B------:R-:W-:Y:S01]  /*211e0*/  ULDC.64 UR6, c[0x0][0x208] ;  /* 0x0000820000067ab9 */ /* 0x000fe20000000a00 */
[----:B------:R-:W-:Y:S02]  /*211f0*/  ISETP.GE.AND P3, PT, R16, UR4, PT ;  /* 0x0000000410007c0c */ /* 0x000fe4000bf66270 */
[----:B------:R-:W-:Y:S02]  /*21200*/  ISETP.GE.AND P4, PT, R214, UR4, PT ;  /* 0x00000004d6007c0c */ /* 0x000fe4000bf86270 */
[----:B------:R-:W-:-:S09]  /*21210*/  ISETP.GE.AND P5, PT, R19, UR4, PT ;  /* 0x0000000413007c0c */ /* 0x000fd2000bfa6270 */
[-C--:B0-----:R-:W-:Y:S02]  /*21220*/  @!P3 LEA R2, P0, R16, R11.reuse, 0x1 ;  /* 0x0000000b1002b211 */ /* 0x081fe400078008ff */
[----:B------:R-:W-:Y:S02]  /*21230*/  @!P4 LEA R4, P1, R212, R11, 0x1 ;  /* 0x0000000bd404c211 */ /* 0x000fe400078208ff */
[----:B------:R-:W-:Y:S02]  /*21240*/  @!P3 LEA.HI.X R3, R16, R9, R17, 0x1, P0 ;  /* 0x000000091003b211 */ /* 0x000fe400000f0c11 */
[----:B------:R-:W-:Y:S02]  /*21250*/  ISETP.GE.AND P0, PT, R22, UR4, PT ;  /* 0x0000000416007c0c */ /* 0x000fe4000bf06270 */
[----:B------:R-:W-:Y:S01]  /*21260*/  @!P5 LEA R6, P2, R19, R11, 0x1 ;  /* 0x0000000b1306d211 */ /* 0x000fe200078408ff */
[----:B------:R0:W-:Y:S01]  /*21270*/  @!P3 ST.E.128 desc[UR6][R2.64], R24 ;  /* 0x000000180200b985 */ /* 0x0001e2000c101d06 */
[----:B------:R-:W-:-:S02]  /*21280*/  @!P4 LEA.HI.X R5, R212, R9, R215, 0x1, P1 ;  /* 0x00000009d405c211 */ /* 0x000fc400008f0cd7 */
[----:B------:R-:W-:-:S03]  /*21290*/  @!P5 LEA.HI.X R7, R19, R9, R219, 0x1, P2 ;  /* 0x000000091307d211 */ /* 0x000fc600010f0cdb */
[----:B------:R0:W-:Y:S04]  /*212a0*/  @!P4 ST.E.128 desc[UR6][R4.64], R40 ;  /* 0x000000280400c985 */ /* 0x0001e8000c101d06 */
[----:B------:R0:W-:Y:S01]  /*212b0*/  @!P5 ST.E.128 desc[UR6][R6.64], R60 ;  /* 0x0000003c0600d985 */ /* 0x0001e2000c101d06 */
[----:B------:R-:W-:Y:S05]  /*212c0*/  @P0 BRA `(.L_x_667) ;  /* 0x0000002400ac0947 */ /* 0x000fea0003800000 */
[----:B0-----:R-:W-:Y:S01]  /*212d0*/  LEA R2, P0, R22, R11, 0x1 ;  /* 0x0000000b16027211 */ /* 0x001fe200078008ff */
[----:B------:R-:W-:-:S03]  /*212e0*/  ULDC.64 UR4, c[0x0][0x208] ;  /* 0x0000820000047ab9 */ /* 0x000fc60000000a00 */
[----:B------:R-:W-:-:S05]  /*212f0*/  LEA.HI.X R3, R22, R9, R218, 0x1, P0 ;  /* 0x0000000916037211 */ /* 0x000fca00000f0cda */
[----:B------:R0:W-:Y:S01]  /*21300*/  ST.E.128 desc[UR4][R2.64], R76 ;  /* 0x0000004c02007985 */ /* 0x0001e2000c101d04 */
[----:B------:R-:W-:Y:S05]  /*21310*/  BRA `(.L_x_667) ;  /* 0x0000002400987947 */ /* 0x000fea0003800000 */
.L_x_660:
[----:B0-----:R-:W0:Y:S01]  /*21320*/  @P1 LDC R61, c[0x0][0xbec] ;  /* 0x0002fb00ff3d1b82 */ /* 0x001e220000000800 */
[----:B------:R-:W-:Y:S01]  /*21330*/  IMAD.MOV.U32 R60, RZ, RZ, R116 ;  /* 0x000000ffff3c7224 */ /* 0x000fe200078e0074 */
[----:B------:R-:W-:Y:S01]  /*21340*/  ULDC.64 UR4, c[0x0][0xb08] ;  /* 0x0002c20000047ab9 */ /* 0x000fe20000000a00 */
[----:B------:R1:W5:Y:S04]  /*21350*/  LDL R227, [R1+0x8c] ;  /* 0x00008c0001e37983 */ /* 0x0003680000100800 */
[----:B------:R1:W5:Y:S01]  /*21360*/  LDL R211, [R1+0x108] ;  /* 0x0001080001d37983 */ /* 0x0003620000100800 */
[----:B------:R-:W2:Y:S03]  /*21370*/  @P1 LDC R59, c[0x0][0xbf0] ;  /* 0x0002fc00ff3b1b82 */ /* 0x000ea60000000800 */
[----:B------:R1:W5:Y:S04]  /*21380*/  LDL R210, [R1+0x188] ;  /* 0x0001880001d27983 */ /* 0x0003680000100800 */
[----:B------:R1:W5:Y:S04]  /*21390*/  LDL R209, [R1+0x104] ;  /* 0x0001040001d17983 */ /* 0x0003680000100800 */
[----:B------:R1:W5:Y:S04]  /*213a0*/  LDL R208, [R1+0x184] ;  /* 0x0001840001d07983 */ /* 0x0003680000100800 */
[----:B------:R1:W5:Y:S01]  /*213b0*/  LDL R207, [R1+0x100] ;  /* 0x0001000001cf7983 */ /* 0x0003620000100800 */
[----:B0-----:R-:W-:-:S03]  /*213c0*/  @P1 IMAD.HI.U32 R61, R116, R61, RZ ;  /* 0x0000003d743d1227 */ /* 0x001fc600078e00ff */
[----:B------:R1:W5:Y:S04]  /*213d0*/  LDL R206, [R1+0x180] ;  /* 0x0001800001ce7983 */ /* 0x0003680000100800 */
[----:B------:R1:W5:Y:S01]  /*213e0*/  LDL R205, [R1+0xfc] ;  /* 0x0000fc0001cd7983 */ /* 0x0003620000100800 */
[----:B--2---:R-:W-:Y:S01]  /*213f0*/  @P1 SHF.R.U32.HI R60, RZ, R59, R61 ;  /* 0x0000003bff3c1219 */ /* 0x004fe2000001163d */
[----:B------:R-:W-:Y:S02]  /*21400*/  IMAD R61, R58, UR4, RZ ;  /* 0x000000043a3d7c24 */ /* 0x000fe4000f8e02ff */
[C---:B------:R-:W-:Y:S01]  /*21410*/  IMAD.WIDE.U32 R58, R57.reuse, UR4, RZ ;  /* 0x00000004393a7c25 */ /* 0x040fe2000f8e00ff */
[----:B------:R1:W5:Y:S03]  /*21420*/  LDL R204, [R1+0x17c] ;  /* 0x00017c0001cc7983 */ /* 0x0003660000100800 */
[----:B------:R-:W-:Y:S01]  /*21430*/  IMAD R61, R57, UR5, R61 ;  /* 0x00000005393d7c24 */ /* 0x000fe2000f8e023d */
[----:B------:R-:W-:Y:S01]  /*21440*/  ULDC.64 UR4, c[0x0][0xb38] ;  /* 0x0002ce0000047ab9 */ /* 0x000fe20000000a00 */
[----:B------:R-:W-:Y:S01]  /*21450*/  SHF.R.S32.HI R57, RZ, 0x1f, R56 ;  /* 0x0000001fff397819 */ /* 0x000fe20000011438 */
[----:B------:R1:W5:Y:S01]  /*21460*/  LDL R203, [R1+0xf8] ;  /* 0x0000f80001cb7983 */ /* 0x0003620000100800 */
[----:B------:R-:W-:-:S03]  /*21470*/  IMAD.IADD R59, R59, 0x1, R61 ;  /* 0x000000013b3b7824 */ /* 0x000fc600078e023d */
[----:B------:R1:W5:Y:S01]  /*21480*/  LDL R202, [R1+0x178] ;  /* 0x0001780001ca7983 */ /* 0x0003620000100800 */
[----:B------:R-:W-:-:S03]  /*21490*/  IMAD.WIDE.U32 R58, R223, UR4, R58 ;  /* 0x00000004df3a7c25 */ /* 0x000fc6000f8e003a */
[----:B------:R1:W5:Y:S01]  /*214a0*/  LDL R201, [R1+0xf4] ;  /* 0x0000f40001c97983 */ /* 0x0003620000100800 */
[----:B------:R-:W-:Y:S01]  /*214b0*/  IMAD R59, R223, UR5, R59 ;  /* 0x00000005df3b7c24 */ /* 0x000fe2000f8e023b */
[----:B------:R-:W-:Y:S02]  /*214c0*/  ULDC.64 UR4, c[0x0][0xb40] ;  /* 0x0002d00000047ab9 */ /* 0x000fe40000000a00 */
[----:B------:R-:W-:Y:S01]  /*214d0*/  IMAD R57, R57, UR4, RZ ;  /* 0x0000000439397c24 */ /* 0x000fe2000f8e02ff */
[----:B------:R1:W5:Y:S01]  /*214e0*/  LDL R223, [R1+0x18c] ;  /* 0x00018c0001df7983 */ /* 0x0003620000100800 */
[----:B------:R-:W-:-:S03]  /*214f0*/  IMAD.WIDE.U32 R58, R56, UR4, R58 ;  /* 0x00000004383a7c25 */ /* 0x000fc6000f8e003a */
[----:B------:R1:W5:Y:S01]  /*21500*/  LDL R200, [R1+0x174] ;  /* 0x0001740001c87983 */ /* 0x0003620000100800 */
[----:B------:R-:W-:Y:S01]  /*21510*/  IMAD R57, R56, UR5, R57 ;  /* 0x0000000538397c24 */ /* 0x000fe2000f8e0239 */
[----:B------:R-:W-:Y:S01]  /*21520*/  ULDC.64 UR4, c[0x0][0xb48] ;  /* 0x0002d20000047ab9 */ /* 0x000fe20000000a00 */
[--C-:B------:R-:W-:Y:S01]  /*21530*/  IMAD.MOV R56, RZ, RZ, -R60.reuse ;  /* 0x000000ffff387224 */ /* 0x100fe200078e0a3c */
[----:B------:R1:W5:Y:S01]  /*21540*/  LDL R199, [R1+0xf0] ;  /* 0x0000f00001c77983 */ /* 0x0003620000100800 */
[----:B------:R-:W-:Y:S01]  /*21550*/  IMAD.IADD R59, R59, 0x1, R57 ;  /* 0x000000013b3b7824 */ /* 0x000fe200078e0239 */
[----:B------:R-:W-:Y:S01]  /*21560*/  SHF.R.S32.HI R57, RZ, 0x1f, R60 ;  /* 0x0000001fff397819 */ /* 0x000fe2000001143c */
[----:B------:R-:W-:Y:S01]  /*21570*/  IMAD R56, R119, R56, R116 ;  /* 0x0000003877387224 */ /* 0x000fe200078e0274 */
[----:B------:R1:W5:Y:S01]  /*21580*/  LDL R198, [R1+0x170] ;  /* 0x0001700001c67983 */ /* 0x0003620000100800 */
[----:B------:R-:W-:-:S03]  /*21590*/  IMAD.WIDE.U32 R58, R120, UR4, R58 ;  /* 0x00000004783a7c25 */ /* 0x000fc6000f8e003a */
[----:B------:R1:W5:Y:S01]  /*215a0*/  LDL R197, [R1+0xec] ;  /* 0x0000ec0001c57983 */ /* 0x0003620000100800 */
[----:B------:R-:W-:Y:S01]  /*215b0*/  IMAD R59, R120, UR5, R59 ;  /* 0x00000005783b7c24 */ /* 0x000fe2000f8e023b */
[----:B------:R-:W-:Y:S02]  /*215c0*/  ULDC.64 UR4, c[0x0][0xb30] ;  /* 0x0002cc0000047ab9 */ /* 0x000fe40000000a00 */
[----:B------:R1:W5:Y:S04]  /*215d0*/  LDL R196, [R1+0x16c] ;  /* 0x00016c0001c47983 */ /* 0x0003680000100800 */
        /* <DEDUP_REMOVED lines=44> */
[----:B------:R1:W5:Y:S01]  /*218a0*/  LDL R116, [R1+0x90] ;  /* 0x0000900001747983 */ /* 0x0003620000100800 */
[----:B------:R-:W-:-:S02]  /*218b0*/  IMAD R57, R57, UR4, RZ ;  /* 0x0000000439397c24 */ /* 0x000fc4000f8e02ff */
        /* <DEDUP_REMOVED lines=11> */
[----:B------:R-:W-:-:S03]  /*21970*/  VIADD R56, R23, 0x38820 ;  /* 0x0003882017387836 */ /* 0x000fc60000000000 */
[----:B------:R-:W-:Y:S02]  /*21980*/  LEA.HI.X R61, R58, UR5, R61, 0x2, P0 ;  /* 0x000000053a3d7c11 */ /* 0x000fe400080f143d */
[----:B------:R-:W-:Y:S02]  /*21990*/  ISETP.GE.AND P0, PT, R113, R0, PT ;  /* 0x000000007100720c */ /* 0x000fe40003f06270 */
[----:B------:R-:W-:Y:S01]  /*219a0*/  PRMT R56, RZ, 0x654, R56 ;  /* 0x00000654ff387816 */ /* 0x000fe20000000038 */
[----:B------:R1:W0:Y:S01]  /*219b0*/  SHFL.IDX PT, R57, R61, RZ, 0x1c1f ;  /* 0x001c1fff3d397589 */ /* 0x00022200000e0000 */
[----:B------:R-:W-:Y:S02]  /*219c0*/  BSSY B1, `(.L_x_668) ;  /* 0x0000085000017945 */ /* 0x000fe40003800000 */
[----:B------:R2:W-:Y:S02]  /*219d0*/  SYNCS.ARRIVE.TRANS64.RED.A1T0 RZ, [R56+URZ], RZ ;  /* 0x000000ff38ff79a7 */ /* 0x0005e4000810043f */
[----:B--2---:R1:W2:Y:S05]  /*219e0*/  SHFL.IDX PT, R56, R60, RZ, 0x1c1f ;  /* 0x001c1fff3c387589 */ /* 0x0042aa00000e0000 */
[----:B------:R-:W-:Y:S05]  /*219f0*/  @P0 BRA `(.L_x_669) ;  /* 0x0000000800040947 */ /* 0x000fea0003800000 */
[----:B------:R-:W-:Y:S01]  /*21a00*/  ULDC UR4, c[0x0][0xac8] ;  /* 0x0002b20000047ab9 */ /* 0x000fe20000000800 */
[----:B------:R-:W-:Y:S01]  /*21a10*/  ULDC.64 UR6, c[0x0][0x208] ;  /* 0x0000820000067ab9 */ /* 0x000fe20000000a00 */
[----:B-----5:R-:W-:Y:S02]  /*21a20*/  ISETP.GE.AND P0, PT, R227, UR4, PT ;  /* 0x00000004e3007c0c */ /* 0x020fe4000bf06270 */
[----:B------:R-:W-:Y:S02]  /*21a30*/  ISETP.GE.AND P5, PT, R191, UR4, PT ;  /* 0x00000004bf007c0c */ /* 0x000fe4000bfa6270 */
[----:B------:R-:W-:Y:S02]  /*21a40*/  ISETP.GE.AND P4, PT, R189, UR4, PT ;  /* 0x00000004bd007c0c */ /* 0x000fe4000bf86270 */
[----:B------:R-:W-:-:S07]  /*21a50*/  ISETP.GE.AND P3, PT, R187, UR4, PT ;  /* 0x00000004bb007c0c */ /* 0x000fce000bf66270 */
[----:B0-2---:R-:W-:-:S05]  /*21a60*/  @!P0 IMAD.WIDE R58, R227, 0x4, R56 ;  /* 0x00000004e33a8825 */ /* 0x005fca00078e0238 */
[----:B------:R0:W-:Y:S01]  /*21a70*/  @!P0 ST.E.64 desc[UR6][R58.64], R182 ;  /* 0x000000b63a008985 */ /* 0x0001e2000c101b06 */
[----:B------:R-:W-:-:S13]  /*21a80*/  ISETP.GE.AND P0, PT, R211, UR4, PT ;  /* 0x00000004d3007c0c */ /* 0x000fda000bf06270 */
[----:B0-----:R-:W-:-:S04]  /*21a90*/  @!P0 LEA R58, P1, R211, R56, 0x2 ;  /* 0x00000038d33a8211 */ /* 0x001fc800078210ff */
[----:B------:R-:W-:Y:S02]  /*21aa0*/  @!P0 LEA.HI.X R59, R211, R57, R223, 0x2, P1 ;  /* 0x00000039d33b8211 */ /* 0x000fe400008f14df */
[----:B------:R-:W-:-:S03]  /*21ab0*/  ISETP.GE.AND P1, PT, R207, UR4, PT ;  /* 0x00000004cf007c0c */ /* 0x000fc6000bf26270 */
[----:B------:R0:W-:Y:S01]  /*21ac0*/  @!P0 ST.E.64 desc[UR6][R58.64], R180 ;  /* 0x000000b43a008985 */ /* 0x0001e2000c101b06 */
[----:B------:R-:W-:-:S13]  /*21ad0*/  ISETP.GE.AND P0, PT, R209, UR4, PT ;  /* 0x00000004d1007c0c */ /* 0x000fda000bf06270 */
[----:B0-----:R-:W-:-:S04]  /*21ae0*/  @!P0 LEA R58, P2, R209, R56, 0x2 ;  /* 0x00000038d13a8211 */ /* 0x001fc800078410ff */
[----:B------:R-:W-:-:S05]  /*21af0*/  @!P0 LEA.HI.X R59, R209, R57, R210, 0x2, P2 ;  /* 0x00000039d13b8211 */ /* 0x000fca00010f14d2 */
[----:B------:R0:W-:Y:S01]  /*21b00*/  @!P0 ST.E.64 desc[UR6][R58.64], R178 ;  /* 0x000000b23a008985 */ /* 0x0001e2000c101b06 */
[----:B------:R-:W-:Y:S02]  /*21b10*/  ISETP.GE.AND P0, PT, R205, UR4, PT ;  /* 0x00000004cd007c0c */ /* 0x000fe4000bf06270 */
        /* <DEDUP_REMOVED lines=25> */
[----:B------:R-:W-:Y:S02]  /*21cb0*/  @!P1 LEA.HI.X R59, R195, R57, R196, 0x2, P2 ;  /* 0x00000039c33b9211 */ /* 0x000fe400010f14c4 */
[----:B------:R-:W-:-:S03]  /*21cc0*/  @!P4 LEA R62, P2, R189, R56, 0x2 ;  /* 0x00000038bd3ec211 */ /* 0x000fc600078410ff */
[----:B------:R0:W-:Y:S01]  /*21cd0*/  @!P1 ST.E.64 desc[UR6][R58.64], R164 ;  /* 0x000000a43a009985 */ /* 0x0001e2000c101b06 */
[----:B------:R-:W-:Y:S02]  /*21ce0*/  @!P4 LEA.HI.X R63, R189, R57, R190, 0x2, P2 ;  /* 0x00000039bd3fc211 */ /* 0x000fe400010f14be */
[----:B------:R-:W-:Y:S02]  /*21cf0*/  ISETP.GE.AND P2, PT, R149, UR4, PT ;  /* 0x0000000495007c0c */ /* 0x000fe4000bf46270 */
[----:B0-----:R-:W-:-:S04]  /*21d00*/  @!P0 LEA R58, P1, R193, R56, 0x2 ;  /* 0x00000038c13a8211 */ /* 0x001fc800078210ff */
[----:B------:R-:W-:Y:S02]  /*21d10*/  @!P0 LEA.HI.X R59, R193, R57, R194, 0x2, P1 ;  /* 0x00000039c13b8211 */ /* 0x000fe400008f14c2 */
[----:B------:R-:W-:-:S03]  /*21d20*/  ISETP.GE.AND P1, PT, R151, UR4, PT ;  /* 0x0000000497007c0c */ /* 0x000fc6000bf26270 */
[----:B------:R0:W-:Y:S01]  /*21d30*/  @!P0 ST.E.64 desc[UR6][R58.64], R162 ;  /* 0x000000a23a008985 */ /* 0x0001e2000c101b06 */
[----:B------:R-:W-:Y:S02]  /*21d40*/  ISETP.GE.AND P0, PT, R185, UR4, PT ;  /* 0x00000004b9007c0c */ /* 0x000fe4000bf06270 */
[----:B0-----:R-:W-:-:S04]  /*21d50*/  @!P5 LEA R58, P6, R191, R56, 0x2 ;  /* 0x00000038bf3ad211 */ /* 0x001fc800078c10ff */
[----:B------:R-:W-:Y:S02]  /*21d60*/  @!P5 LEA.HI.X R59, R191, R57, R192, 0x2, P6 ;  /* 0x00000039bf3bd211 */ /* 0x000fe400030f14c0 */
[----:B------:R-:W-:-:S03]  /*21d70*/  @!P3 LEA R114, P6, R187, R56, 0x2 ;  /* 0x00000038bb72b211 */ /* 0x000fc600078c10ff */
[----:B------:R0:W-:Y:S01]  /*21d80*/  @!P5 ST.E.64 desc[UR6][R58.64], R160 ;  /* 0x000000a03a00d985 */ /* 0x0001e2000c101b06 */
[----:B------:R-:W-:-:S03]  /*21d90*/  @!P3 LEA.HI.X R115, R187, R57, R188, 0x2, P6 ;  /* 0x00000039bb73b211 */ /* 0x000fc600030f14bc */
[----:B------:R2:W-:Y:S04]  /*21da0*/  @!P4 ST.E.64 desc[UR6][R62.64], R158 ;  /* 0x0000009e3e00c985 */ /* 0x0005e8000c101b06 */
[----:B------:R3:W-:Y:S01]  /*21db0*/  @!P3 ST.E.64 desc[UR6][R114.64], R156 ;  /* 0x0000009c7200b985 */ /* 0x0007e2000c101b06 */
[----:B------:R-:W-:Y:S02]  /*21dc0*/  ISETP.GE.AND P3, PT, R147, UR4, PT ;  /* 0x0000000493007c0c */ /* 0x000fe4000bf66270 */
[----:B0-----:R-:W-:-:S04]  /*21dd0*/  @!P0 LEA R58, P4, R185, R56, 0x2 ;  /* 0x00000038b93a8211 */ /* 0x001fc800078810ff */
[-C--:B------:R-:W-:Y:S02]  /*21de0*/  @!P0 LEA.HI.X R59, R185, R57.reuse, R186, 0x2, P4 ;  /* 0x00000039b93b8211 */ /* 0x080fe400020f14ba */
[----:B------:R-:W-:Y:S02]  /*21df0*/  ISETP.GE.AND P4, PT, R145, UR4, PT ;  /* 0x0000000491007c0c */ /* 0x000fe4000bf86270 */
[-C--:B--2---:R-:W-:Y:S01]  /*21e00*/  @!P1 LEA R62, P5, R151, R56.reuse, 0x2 ;  /* 0x00000038973e9211 */ /* 0x084fe200078a10ff */
[----:B------:R0:W-:Y:S01]  /*21e10*/  @!P0 ST.E.64 desc[UR6][R58.64], R154 ;  /* 0x0000009a3a008985 */ /* 0x0001e2000c101b06 */
[----:B---3--:R-:W-:Y:S02]  /*21e20*/  @!P2 LEA R114, P6, R149, R56, 0x2 ;  /* 0x000000389572a211 */ /* 0x008fe400078c10ff */
[----:B------:R-:W-:Y:S02]  /*21e30*/  @!P1 LEA.HI.X R63, R151, R57, R184, 0x2, P5 ;  /* 0x00000039973f9211 */ /* 0x000fe400028f14b8 */
[----:B------:R-:W-:-:S02]  /*21e40*/  ISETP.GE.AND P5, PT, R143, UR4, PT ;  /* 0x000000048f007c0c */ /* 0x000fc4000bfa6270 */
[----:B------:R-:W-:Y:S01]  /*21e50*/  @!P2 LEA.HI.X R115, R149, R57, R150, 0x2, P6 ;  /* 0x000000399573a211 */ /* 0x000fe200030f1496 */
[----:B------:R-:W-:Y:S01]  /*21e60*/  @!P1 ST.E.64 desc[UR6][R62.64], R152 ;  /* 0x000000983e009985 */ /* 0x000fe2000c101b06 */
[----:B------:R-:W-:-:S03]  /*21e70*/  ISETP.GE.AND P1, PT, R139, UR4, PT ;  /* 0x000000048b007c0c */ /* 0x000fc6000bf26270 */
[----:B------:R2:W-:Y:S01]  /*21e80*/  @!P2 ST.E.64 desc[UR6][R114.64], R2 ;  /* 0x000000027200a985 */ /* 0x0005e2000c101b06 */
[----:B------:R-:W-:Y:S02]  /*21e90*/  ISETP.GE.AND P2, PT, R141, UR4, PT ;  /* 0x000000048d007c0c */ /* 0x000fe4000bf46270 */
[----:B0-----:R-:W-:-:S04]  /*21ea0*/  @!P4 LEA R58, P0, R145, R56, 0x2 ;  /* 0x00000038913ac211 */ /* 0x001fc800078010ff */
[----:B------:R-:W-:Y:S02]  /*21eb0*/  @!P4 LEA.HI.X R59, R145, R57, R146, 0x2, P0 ;  /* 0x00000039913bc211 */ /* 0x000fe400000f1492 */
[----:B------:R-:W-:Y:S02]  /*21ec0*/  ISETP.GE.AND P0, PT, R137, UR4, PT ;  /* 0x0000000489007c0c */ /* 0x000fe4000bf06270 */
[----:B--2---:R-:W-:-:S04]  /*21ed0*/  @!P3 LEA R2, P6, R147, R56, 0x2 ;  /* 0x000000389302b211 */ /* 0x004fc800078c10ff */
[----:B------:R-:W-:Y:S02]  /*21ee0*/  @!P3 LEA.HI.X R3, R147, R57, R148, 0x2, P6 ;  /* 0x000000399303b211 */ /* 0x000fe400030f1494 */
[----:B------:R-:W-:-:S03]  /*21ef0*/  @!P5 LEA R62, P6, R143, R56, 0x2 ;  /* 0x000000388f3ed211 */ /* 0x000fc600078c10ff */
[----:B------:R0:W-:Y:S01]  /*21f00*/  @!P3 ST.E.64 desc[UR6][R2.64], R4 ;  /* 0x000000040200b985 */ /* 0x0001e2000c101b06 */
[----:B------:R-:W-:-:S03]  /*21f10*/  @!P5 LEA.HI.X R63, R143, R57, R144, 0x2, P6 ;  /* 0x000000398f3fd211 */ /* 0x000fc600030f1490 */
[----:B------:R2:W-:Y:S01]  /*21f20*/  @!P4 ST.E.64 desc[UR6][R58.64], R6 ;  /* 0x000000063a00c985 */ /* 0x0005e2000c101b06 */
[----:B------:R-:W-:-:S03]  /*21f30*/  ISETP.GE.AND P4, PT, R133, UR4, PT ;  /* 0x0000000485007c0c */ /* 0x000fc6000bf86270 */
[----:B------:R-:W-:Y:S01]  /*21f40*/  @!P5 ST.E.64 desc[UR6][R62.64], R8 ;  /* 0x000000083e00d985 */ /* 0x000fe2000c101b06 */
[----:B------:R-:W-:Y:S02]  /*21f50*/  ISETP.GE.AND P5, PT, R135, UR4, PT ;  /* 0x0000000487007c0c */ /* 0x000fe4000bfa6270 */
[-C--:B0-----:R-:W-:Y:S02]  /*21f60*/  @!P2 LEA R2, P6, R141, R56.reuse, 0x2 ;  /* 0x000000388d02a211 */ /* 0x081fe400078c10ff */
[-C--:B------:R-:W-:Y:S02]  /*21f70*/  @!P1 LEA R4, P3, R139, R56.reuse, 0x2 ;  /* 0x000000388b049211 */ /* 0x080fe400078610ff */
[-C--:B------:R-:W-:Y:S02]  /*21f80*/  @!P2 LEA.HI.X R3, R141, R57.reuse, R142, 0x2, P6 ;  /* 0x000000398d03a211 */ /* 0x080fe400030f148e */
[----:B--2---:R-:W-:Y:S02]  /*21f90*/  @!P0 LEA R6, P6, R137, R56, 0x2 ;  /* 0x0000003889068211 */ /* 0x004fe400078c10ff */
[----:B------:R-:W-:Y:S01]  /*21fa0*/  @!P1 LEA.HI.X R5, R139, R57, R140, 0x2, P3 ;  /* 0x000000398b059211 */ /* 0x000fe200018f148c */
[----:B------:R0:W-:Y:S01]  /*21fb0*/  @!P2 ST.E.64 desc[UR6][R2.64], R10 ;  /* 0x0000000a0200a985 */ /* 0x0001e2000c101b06 */
[----:B------:R-:W-:-:S02]  /*21fc0*/  ISETP.GE.AND P3, PT, R128, UR4, PT ;  /* 0x0000000480007c0c */ /* 0x000fc4000bf66270 */
[----:B------:R-:W-:Y:S01]  /*21fd0*/  @!P0 LEA.HI.X R7, R137, R57, R138, 0x2, P6 ;  /* 0x0000003989078211 */ /* 0x000fe200030f148a */
[----:B------:R2:W-:Y:S04]  /*21fe0*/  @!P1 ST.E.64 desc[UR6][R4.64], R12 ;  /* 0x0000000c04009985 */ /* 0x0005e8000c101b06 */
[----:B------:R3:W-:Y:S01]  /*21ff0*/  @!P0 ST.E.64 desc[UR6][R6.64], R14 ;  /* 0x0000000e06008985 */ /* 0x0007e2000c101b06 */
[----:B------:R-:W-:Y:S02]  /*22000*/  ISETP.GE.AND P0, PT, R126, UR4, PT ;  /* 0x000000047e007c0c */ /* 0x000fe4000bf06270 */
[-C--:B0-----:R-:W-:Y:S02]  /*22010*/  @!P5 LEA R2, P1, R135, R56.reuse, 0x2 ;  /* 0x000000388702d211 */ /* 0x081fe400078210ff */
[----:B--2---:R-:W-:-:S02]  /*22020*/  @!P4 LEA R4, P2, R133, R56, 0x2 ;  /* 0x000000388504c211 */ /* 0x004fc400078410ff */
[-C--:B------:R-:W-:Y:S02]  /*22030*/  @!P5 LEA.HI.X R3, R135, R57.reuse, R136, 0x2, P1 ;  /* 0x000000398703d211 */ /* 0x080fe400008f1488 */
[----:B---3--:R-:W-:Y:S02]  /*22040*/  @!P3 LEA R6, P6, R128, R56, 0x2 ;  /* 0x000000388006b211 */ /* 0x008fe400078c10ff */
[----:B------:R-:W-:Y:S01]  /*22050*/  ISETP.GE.AND P1, PT, R124, UR4, PT ;  /* 0x000000047c007c0c */ /* 0x000fe2000bf26270 */
[----:B------:R0:W-:Y:S01]  /*22060*/  @!P5 ST.E.64 desc[UR6][R2.64], R20 ;  /* 0x000000140200d985 */ /* 0x0001e2000c101b06 */
[-C--:B------:R-:W-:Y:S02]  /*22070*/  @!P4 LEA.HI.X R5, R133, R57.reuse, R134, 0x2, P2 ;  /* 0x000000398505c211 */ /* 0x080fe400010f1486 */
[----:B------:R-:W-:Y:S02]  /*22080*/  @!P3 LEA.HI.X R7, R128, R57, R132, 0x2, P6 ;  /* 0x000000398007b211 */ /* 0x000fe400030f1484 */
[----:B------:R-:W-:Y:S01]  /*22090*/  ISETP.GE.AND P2, PT, R118, UR4, PT ;  /* 0x0000000476007c0c */ /* 0x000fe2000bf46270 */
[----:B------:R2:W-:Y:S01]  /*220a0*/  @!P4 ST.E.64 desc[UR6][R4.64], R24 ;  /* 0x000000180400c985 */ /* 0x0005e2000c101b06 */
[----:B------:R-:W-:-:S03]  /*220b0*/  ISETP.GE.AND P4, PT, R122, UR4, PT ;  /* 0x000000047a007c0c */ /* 0x000fc6000bf86270 */
[----:B------:R3:W-:Y:S01]  /*220c0*/  @!P3 ST.E.64 desc[UR6][R6.64], R28 ;  /* 0x0000001c0600b985 */ /* 0x0007e2000c101b06 */
[----:B------:R-:W-:Y:S02]  /*220d0*/  ISETP.GE.AND P3, PT, R120, UR4, PT ;  /* 0x0000000478007c0c */ /* 0x000fe4000bf66270 */
[----:B0-----:R-:W-:-:S04]  /*220e0*/  @!P0 LEA R2, P5, R126, R56, 0x2 ;  /* 0x000000387e028211 */ /* 0x001fc800078a10ff */
[-C--:B------:R-:W-:Y:S02]  /*220f0*/  @!P0 LEA.HI.X R3, R126, R57.reuse, R127, 0x2, P5 ;  /* 0x000000397e038211 */ /* 0x080fe400028f147f */
[----:B------:R-:W-:Y:S02]  /*22100*/  ISETP.GE.AND P5, PT, R116, UR4, PT ;  /* 0x0000000474007c0c */ /* 0x000fe4000bfa6270 */
[CC--:B--2---:R-:W-:Y:S01]  /*22110*/  @!P1 LEA R4, P6, R124.reuse, R56.reuse, 0x2 ;  /* 0x000000387c049211 */ /* 0x0c4fe200078c10ff */
[----:B------:R0:W-:Y:S03]  /*22120*/  @!P0 ST.E.64 desc[UR6][R2.64], R32 ;  /* 0x0000002002008985 */ /* 0x0001e6000c101b06 */
[----:B------:R-:W-:Y:S02]  /*22130*/  @!P1 LEA.HI.X R5, R124, R57, R125, 0x2, P6 ;  /* 0x000000397c059211 */ /* 0x000fe400030f147d */
[----:B---3--:R-:W-:-:S03]  /*22140*/  @!P3 LEA R6, P6, R120, R56, 0x2 ;  /* 0x000000387806b211 */ /* 0x008fc600078c10ff */
[----:B------:R2:W-:Y:S01]  /*22150*/  @!P1 ST.E.64 desc[UR6][R4.64], R36 ;  /* 0x0000002404009985 */ /* 0x0005e2000c101b06 */
[----:B------:R-:W-:Y:S02]  /*22160*/  @!P3 LEA.HI.X R7, R120, R57, R121, 0x2, P6 ;  /* 0x000000397807b211 */ /* 0x000fe400030f1479 */
[----:B0-----:R-:W-:-:S04]  /*22170*/  @!P4 LEA R2, P0, R122, R56, 0x2 ;  /* 0x000000387a02c211 */ /* 0x001fc800078010ff */
[-C--:B------:R-:W-:Y:S02]  /*22180*/  @!P4 LEA.HI.X R3, R122, R57.reuse, R123, 0x2, P0 ;  /* 0x000000397a03c211 */ /* 0x080fe400000f147b */
[-C--:B------:R-:W-:Y:S02]  /*22190*/  @!P5 LEA R8, P0, R116, R56.reuse, 0x2 ;  /* 0x000000387408d211 */ /* 0x080fe400078010ff */
[----:B--2---:R-:W-:Y:S01]  /*221a0*/  @!P2 LEA R4, P1, R118, R56, 0x2 ;  /* 0x000000387604a211 */ /* 0x004fe200078210ff */
[----:B------:R3:W-:Y:S01]  /*221b0*/  @!P4 ST.E.64 desc[UR6][R2.64], R40 ;  /* 0x000000280200c985 */ /* 0x0007e2000c101b06 */
[-C--:B------:R-:W-:Y:S02]  /*221c0*/  @!P5 LEA.HI.X R9, R116, R57.reuse, R117, 0x2, P0 ;  /* 0x000000397409d211 */ /* 0x080fe400000f1475 */
[----:B------:R-:W-:Y:S01]  /*221d0*/  @!P2 LEA.HI.X R5, R118, R57, R119, 0x2, P1 ;  /* 0x000000397605a211 */ /* 0x000fe200008f1477 */
[----:B------:R3:W-:Y:S04]  /*221e0*/  @!P3 ST.E.64 desc[UR6][R6.64], R44 ;  /* 0x0000002c0600b985 */ /* 0x0007e8000c101b06 */
[----:B------:R3:W-:Y:S04]  /*221f0*/  @!P2 ST.E.64 desc[UR6][R4.64], R48 ;  /* 0x000000300400a985 */ /* 0x0007e8000c101b06 */
[----:B------:R3:W-:Y:S02]  /*22200*/  @!P5 ST.E.64 desc[UR6][R8.64], R52 ;  /* 0x000000340800d985 */ /* 0x0007e4000c101b06 */
.L_x_669:
[----:B------:R-:W-:Y:S05]  /*22210*/  BSYNC B1 ;  /* 0x0000000000017941 */ /* 0x000fea0003800000 */
.L_x_668:
[----:B------:R-:W-:Y:S01]  /*22220*/  ISETP.GE.AND P0, PT, R112, R0, PT ;  /* 0x000000007000720c */ /* 0x000fe20003f06270 */
[----:B---3--:R3:W4:Y:S04]  /*22230*/  SHFL.IDX PT, R3, R61, 0x1, 0x1c1f ;  /* 0x003c1f003d037f89 */ /* 0x00872800000e0000 */
[----:B------:R3:W0:Y:S08]  /*22240*/  SHFL.IDX PT, R2, R60, 0x1, 0x1c1f ;  /* 0x003c1f003c027f89 */ /* 0x00063000000e0000 */
[----:B---3--:R-:W-:Y:S05]  /*22250*/  @P0 BRA `(.L_x_667) ;  /* 0x0000001400c80947 */ /* 0x008fea0003800000 */
[----:B------:R-:W-:Y:S01]  /*22260*/  ULDC UR4, c[0x0][0xac8] ;  /* 0x0002b20000047ab9 */ /* 0x000fe20000000800 */
[----:B------:R-:W-:Y:S01]  /*22270*/  ULDC.64 UR6, c[0x0][0x208] ;  /* 0x0000820000067ab9 */ /* 0x000fe20000000a00 */
[----:B-----5:R-:W-:Y:S02]  /*22280*/  ISETP.GE.AND P3, PT, R227, UR4, PT ;  /* 0x00000004e3007c0c */ /* 0x020fe4000bf66270 */
[----:B------:R-:W-:Y:S02]  /*22290*/  ISETP.GE.AND P2, PT, R211, UR4, PT ;  /* 0x00000004d3007c0c */ /* 0x000fe4000bf46270 */
[----:B------:R-:W-:Y:S02]  /*222a0*/  ISETP.GE.AND P1, PT, R209, UR4, PT ;  /* 0x00000004d1007c0c */ /* 0x000fe4000bf26270 */
[----:B------:R-:W-:Y:S02]  /*222b0*/  ISETP.GE.AND P0, PT, R207, UR4, PT ;  /* 0x00000004cf007c0c */ /* 0x000fe4000bf06270 */
[----:B------:R-:W-:-:S05]  /*222c0*/  ISETP.GE.AND P4, PT, R203, UR4, PT ;  /* 0x00000004cb007c0c */ /* 0x000fca000bf86270 */
[----:B0---4-:R-:W-:-:S04]  /*222d0*/  @!P3 IMAD.WIDE R4, R227, 0x4, R2 ;  /* 0x00000004e304b825 */ /* 0x011fc800078e0202 */
[-C--:B------:R-:W-:Y:S01]  /*222e0*/  @!P1 LEA R6, P5, R209, R2.reuse, 0x2 ;  /* 0x00000002d1069211 */ /* 0x080fe200078a10ff */
[----:B------:R0:W-:Y:S01]  /*222f0*/  @!P3 ST.E.64 desc[UR6][R4.64], R26 ;  /* 0x0000001a0400b985 */ /* 0x0001e2000c101b06 */
[----:B------:R-:W-:Y:S02]  /*22300*/  ISETP.GE.AND P3, PT, R205, UR4, PT ;  /* 0x00000004cd007c0c */ /* 0x000fe4000bf66270 */
[----:B------:R-:W-:Y:S02]  /*22310*/  @!P1 LEA.HI.X R7, R209, R3, R210, 0x2, P5 ;  /* 0x00000003d1079211 */ /* 0x000fe400028f14d2 */
        /* <DEDUP_REMOVED lines=9> */
[-C--:B0-----:R-:W-:Y:S02]  /*223b0*/  @!P3 LEA R4, P1, R205, R2.reuse, 0x2 ;  /* 0x00000002cd04b211 */ /* 0x081fe400078210ff */
[----:B---3--:R-:W-:Y:S02]  /*223c0*/  @!P4 LEA R6, P2, R203, R2, 0x2 ;  /* 0x00000002cb06c211 */ /* 0x008fe400078410ff */
[----:B------:R-:W-:-:S02]  /*223d0*/  @!P3 LEA.HI.X R5, R205, R3, R206, 0x2, P1 ;  /* 0x00000003cd05b211 */ /* 0x000fc400008f14ce */
[----:B------:R-:W-:Y:S02]  /*223e0*/  ISETP.GE.AND P1, PT, R197, UR4, PT ;  /* 0x00000004c5007c0c */ /* 0x000fe4000bf26270 */
[-C--:B------:R-:W-:Y:S01]  /*223f0*/  @!P4 LEA.HI.X R7, R203, R3.reuse, R204, 0x2, P2 ;  /* 0x00000003cb07c211 */ /* 0x080fe200010f14cc */
[----:B------:R0:W-:Y:S01]  /*22400*/  @!P3 ST.E.64 desc[UR6][R4.64], R42 ;  /* 0x0000002a0400b985 */ /* 0x0001e2000c101b06 */
[----:B------:R-:W-:Y:S02]  /*22410*/  ISETP.GE.AND P2, PT, R195, UR4, PT ;  /* 0x00000004c3007c0c */ /* 0x000fe4000bf46270 */
[----:B----4-:R-:W-:Y:S01]  /*22420*/  @!P5 LEA R8, P6, R201, R2, 0x2 ;  /* 0x00000002c908d211 */ /* 0x010fe200078c10ff */
[----:B------:R3:W-:Y:S01]  /*22430*/  @!P4 ST.E.64 desc[UR6][R6.64], R46 ;  /* 0x0000002e0600c985 */ /* 0x0007e2000c101b06 */
[----:B------:R-:W-:Y:S02]  /*22440*/  ISETP.GE.AND P3, PT, R193, UR4, PT ;  /* 0x00000004c1007c0c */ /* 0x000fe4000bf66270 */
[----:B------:R-:W-:-:S02]  /*22450*/  @!P5 LEA.HI.X R9, R201, R3, R202, 0x2, P6 ;  /* 0x00000003c909d211 */ /* 0x000fc400030f14ca */
[----:B------:R-:W-:-:S03]  /*22460*/  ISETP.GE.AND P4, PT, R191, UR4, PT ;  /* 0x00000004bf007c0c */ /* 0x000fc6000bf86270 */
[----:B------:R4:W-:Y:S01]  /*22470*/  @!P5 ST.E.64 desc[UR6][R8.64], R50 ;  /* 0x000000320800d985 */ /* 0x0009e2000c101b06 */
[-C--:B0-----:R-:W-:Y:S02]  /*22480*/  @!P0 LEA R4, P6, R199, R2.reuse, 0x2 ;  /* 0x00000002c7048211 */ /* 0x081fe400078c10ff */
[-C--:B---3--:R-:W-:Y:S02]  /*22490*/  @!P1 LEA R6, P5, R197, R2.reuse, 0x2 ;  /* 0x00000002c5069211 */ /* 0x088fe400078a10ff */
[-C--:B------:R-:W-:Y:S02]  /*224a0*/  @!P0 LEA.HI.X R5, R199, R3.reuse, R200, 0x2, P6 ;  /* 0x00000003c7058211 */ /* 0x080fe400030f14c8 */
[----:B------:R-:W-:Y:S02]  /*224b0*/  @!P1 LEA.HI.X R7, R197, R3, R198, 0x2, P5 ;  /* 0x00000003c5079211 */ /* 0x000fe400028f14c6 */
[----:B------:R-:W-:Y:S01]  /*224c0*/  ISETP.GE.AND P5, PT, R189, UR4, PT ;  /* 0x00000004bd007c0c */ /* 0x000fe2000bfa6270 */
[----:B------:R0:W-:Y:S01]  /*224d0*/  @!P0 ST.E.64 desc[UR6][R4.64], R54 ;  /* 0x0000003604008985 */ /* 0x0001e2000c101b06 */
[----:B----4-:R-:W-:-:S02]  /*224e0*/  @!P2 LEA R8, P6, R195, R2, 0x2 ;  /* 0x00000002c308a211 */ /* 0x010fc400078c10ff */
[----:B------:R-:W-:Y:S01]  /*224f0*/  ISETP.GE.AND P0, PT, R187, UR4, PT ;  /* 0x00000004bb007c0c */ /* 0x000fe2000bf06270 */
[----:B------:R3:W-:Y:S01]  /*22500*/  @!P1 ST.E.64 desc[UR6][R6.64], R64 ;  /* 0x0000004006009985 */ /* 0x0007e2000c101b06 */
[----:B------:R-:W-:Y:S02]  /*22510*/  @!P2 LEA.HI.X R9, R195, R3, R196, 0x2, P6 ;  /* 0x00000003c309a211 */ /* 0x000fe400030f14c4 */
        /* <DEDUP_REMOVED lines=8> */
[----:B----4-:R-:W-:-:S03]  /*225a0*/  @!P5 LEA R8, P6, R189, R2, 0x2 ;  /* 0x00000002bd08d211 */ /* 0x010fc600078c10ff */
[----:B------:R3:W-:Y:S01]  /*225b0*/  @!P4 ST.E.64 desc[UR6][R6.64], R70 ;  /* 0x000000460600c985 */ /* 0x0007e2000c101b06 */
[----:B------:R-:W-:-:S05]  /*225c0*/  @!P5 LEA.HI.X R9, R189, R3, R190, 0x2, P6 ;  /* 0x00000003bd09d211 */ /* 0x000fca00030f14be */
[----:B------:R4:W-:Y:S01]  /*225d0*/  @!P5 ST.E.64 desc[UR6][R8.64], R74 ;  /* 0x0000004a0800d985 */ /* 0x0009e2000c101b06 */
[----:B------:R-:W-:Y:S02]  /*225e0*/  ISETP.GE.AND P5, PT, R149, UR4, PT ;  /* 0x0000000495007c0c */ /* 0x000fe4000bfa6270 */
[----:B0-----:R-:W-:-:S04]  /*225f0*/  @!P0 LEA R4, P4, R187, R2, 0x2 ;  /* 0x00000002bb048211 */ /* 0x001fc800078810ff */
[-C--:B------:R-:W-:Y:S02]  /*22600*/  @!P0 LEA.HI.X R5, R187, R3.reuse, R188, 0x2, P4 ;  /* 0x00000003bb058211 */ /* 0x080fe400020f14bc */
[----:B------:R-:W-:Y:S02]  /*22610*/  ISETP.GE.AND P4, PT, R147, UR4, PT ;  /* 0x0000000493007c0c */ /* 0x000fe4000bf86270 */
[-C--:B---3--:R-:W-:Y:S01]  /*22620*/  @!P1 LEA R6, P3, R185, R2.reuse, 0x2 ;  /* 0x00000002b9069211 */ /* 0x088fe200078610ff */
[----:B------:R0:W-:Y:S01]  /*22630*/  @!P0 ST.E.64 desc[UR6][R4.64], R72 ;  /* 0x0000004804008985 */ /* 0x0001e2000c101b06 */
[----:B----4-:R-:W-:Y:S02]  /*22640*/  @!P2 LEA R8, P6, R151, R2, 0x2 ;  /* 0x000000029708a211 */ /* 0x010fe400078c10ff */
[----:B------:R-:W-:Y:S02]  /*22650*/  @!P1 LEA.HI.X R7, R185, R3, R186, 0x2, P3 ;  /* 0x00000003b9079211 */ /* 0x000fe400018f14ba */
[----:B------:R-:W-:-:S02]  /*22660*/  ISETP.GE.AND P3, PT, R145, UR4, PT ;  /* 0x0000000491007c0c */ /* 0x000fc4000bf66270 */
[----:B------:R-:W-:Y:S01]  /*22670*/  @!P2 LEA.HI.X R9, R151, R3, R184, 0x2, P6 ;  /* 0x000000039709a211 */ /* 0x000fe200030f14b8 */
[----:B------:R3:W-:Y:S01]  /*22680*/  @!P1 ST.E.64 desc[UR6][R6.64], R76 ;  /* 0x0000004c06009985 */ /* 0x0007e2000c101b06 */
[----:B------:R-:W-:-:S03]  /*22690*/  ISETP.GE.AND P1, PT, R141, UR4, PT ;  /* 0x000000048d007c0c */ /* 0x000fc6000bf26270 */
[----:B------:R4:W-:Y:S01]  /*226a0*/  @!P2 ST.E.64 desc[UR6][R8.64], R78 ;  /* 0x0000004e0800a985 */ /* 0x0009e2000c101b06 */
[----:B------:R-:W-:Y:S02]  /*226b0*/  ISETP.GE.AND P2, PT, R143, UR4, PT ;  /* 0x000000048f007c0c */ /* 0x000fe4000bf46270 */
[----:B0-----:R-:W-:-:S04]  /*226c0*/  @!P5 LEA R4, P6, R149, R2, 0x2 ;  /* 0x000000029504d211 */ /* 0x001fc800078c10ff */
[----:B------:R-:W-:Y:S02]  /*226d0*/  @!P5 LEA.HI.X R5, R149, R3, R150, 0x2, P6 ;  /* 0x000000039505d211 */ /* 0x000fe400030f1496 */
[----:B---3--:R-:W-:-:S03]  /*226e0*/  @!P4 LEA R6, P0, R147, R2, 0x2 ;  /* 0x000000029306c211 */ /* 0x008fc600078010ff */
[----:B------:R0:W-:Y:S01]  /*226f0*/  @!P5 ST.E.64 desc[UR6][R4.64], R80 ;  /* 0x000000500400d985 */ /* 0x0001e2000c101b06 */
[----:B------:R-:W-:Y:S02]  /*22700*/  ISETP.GE.AND P5, PT, R137, UR4, PT ;  /* 0x0000000489007c0c */ /* 0x000fe4000bfa6270 */
[-C--:B------:R-:W-:Y:S02]  /*22710*/  @!P4 LEA.HI.X R7, R147, R3.reuse, R148, 0x2, P0 ;  /* 0x000000039307c211 */ /* 0x080fe400000f1494 */
[----:B------:R-:W-:Y:S02]  /*22720*/  ISETP.GE.AND P0, PT, R139, UR4, PT ;  /* 0x000000048b007c0c */ /* 0x000fe4000bf06270 */
[----:B----4-:R-:W-:Y:S01]  /*22730*/  @!P3 LEA R8, P6, R145, R2, 0x2 ;  /* 0x000000029108b211 */ /* 0x010fe200078c10ff */
[----:B------:R3:W-:Y:S01]  /*22740*/  @!P4 ST.E.64 desc[UR6][R6.64], R82 ;  /* 0x000000520600c985 */ /* 0x0007e2000c101b06 */
[----:B------:R-:W-:Y:S02]  /*22750*/  ISETP.GE.AND P4, PT, R135, UR4, PT ;  /* 0x0000000487007c0c */ /* 0x000fe4000bf86270 */
[----:B------:R-:W-:-:S02]  /*22760*/  @!P3 LEA.HI.X R9, R145, R3, R146, 0x2, P6 ;  /* 0x000000039109b211 */ /* 0x000fc400030f1492 */
[----:B0-----:R-:W-:-:S03]  /*22770*/  @!P2 LEA R4, P6, R143, R2, 0x2 ;  /* 0x000000028f04a211 */ /* 0x001fc600078c10ff */
[----:B------:R0:W-:Y:S01]  /*22780*/  @!P3 ST.E.64 desc[UR6][R8.64], R84 ;  /* 0x000000540800b985 */ /* 0x0001e2000c101b06 */
[----:B------:R-:W-:Y:S02]  /*22790*/  @!P2 LEA.HI.X R5, R143, R3, R144, 0x2, P6 ;  /* 0x000000038f05a211 */ /* 0x000fe400030f1490 */
[----:B---3--:R-:W-:-:S03]  /*227a0*/  @!P1 LEA R6, P3, R141, R2, 0x2 ;  /* 0x000000028d069211 */ /* 0x008fc600078610ff */
[----:B------:R3:W-:Y:S01]  /*227b0*/  @!P2 ST.E.64 desc[UR6][R4.64], R86 ;  /* 0x000000560400a985 */ /* 0x0007e2000c101b06 */
[-C--:B------:R-:W-:Y:S02]  /*227c0*/  @!P1 LEA.HI.X R7, R141, R3.reuse, R142, 0x2, P3 ;  /* 0x000000038d079211 */ /* 0x080fe400018f148e */
[----:B------:R-:W-:Y:S02]  /*227d0*/  ISETP.GE.AND P3, PT, R133, UR4, PT ;  /* 0x0000000485007c0c */ /* 0x000fe4000bf66270 */
[CC--:B0-----:R-:W-:Y:S01]  /*227e0*/  @!P0 LEA R8, P6, R139.reuse, R2.reuse, 0x2 ;  /* 0x000000028b088211 */ /* 0x0c1fe200078c10ff */
[----:B------:R0:W-:Y:S03]  /*227f0*/  @!P1 ST.E.64 desc[UR6][R6.64], R88 ;  /* 0x0000005806009985 */ /* 0x0001e6000c101b06 */
[----:B------:R-:W-:Y:S02]  /*22800*/  @!P0 LEA.HI.X R9, R139, R3, R140, 0x2, P6 ;  /* 0x000000038b098211 */ /* 0x000fe400030f148c */
[----:B---3--:R-:W-:-:S03]  /*22810*/  @!P5 LEA R4, P1, R137, R2, 0x2 ;  /* 0x000000028904d211 */ /* 0x008fc600078210ff */
[----:B------:R3:W-:Y:S01]  /*22820*/  @!P0 ST.E.64 desc[UR6][R8.64], R90 ;  /* 0x0000005a08008985 */ /* 0x0007e2000c101b06 */
[----:B------:R-:W-:Y:S02]  /*22830*/  ISETP.GE.AND P0, PT, R128, UR4, PT ;  /* 0x0000000480007c0c */ /* 0x000fe4000bf06270 */
[-C--:B------:R-:W-:Y:S02]  /*22840*/  @!P5 LEA.HI.X R5, R137, R3.reuse, R138, 0x2, P1 ;  /* 0x000000038905d211 */ /* 0x080fe400008f148a */
[----:B------:R-:W-:Y:S02]  /*22850*/  ISETP.GE.AND P1, PT, R126, UR4, PT ;  /* 0x000000047e007c0c */ /* 0x000fe4000bf26270 */
[C---:B0-----:R-:W-:Y:S01]  /*22860*/  @!P4 LEA R6, P2, R135.reuse, R2, 0x2 ;  /* 0x000000028706c211 */ /* 0x041fe200078410ff */
[----:B------:R0:W-:Y:S03]  /*22870*/  @!P5 ST.E.64 desc[UR6][R4.64], R92 ;  /* 0x0000005c0400d985 */ /* 0x0001e6000c101b06 */
[----:B------:R-:W-:-:S02]  /*22880*/  @!P4 LEA.HI.X R7, R135, R3, R136, 0x2, P2 ;  /* 0x000000038707c211 */ /* 0x000fc400010f1488 */
[----:B------:R-:W-:Y:S02]  /*22890*/  ISETP.GE.AND P2, PT, R120, UR4, PT ;  /* 0x0000000478007c0c */ /* 0x000fe4000bf46270 */
[CC--:B---3--:R-:W-:Y:S01]  /*228a0*/  @!P3 LEA R8, P6, R133.reuse, R2.reuse, 0x2 ;  /* 0x000000028508b211 */ /* 0x0c8fe200078c10ff */
[----:B------:R3:W-:Y:S01]  /*228b0*/  @!P4 ST.E.64 desc[UR6][R6.64], R94 ;  /* 0x0000005e0600c985 */ /* 0x0007e2000c101b06 */
[----:B------:R-:W-:Y:S02]  /*228c0*/  ISETP.GE.AND P4, PT, R124, UR4, PT ;  /* 0x000000047c007c0c */ /* 0x000fe4000bf86270 */
[----:B------:R-:W-:Y:S02]  /*228d0*/  @!P3 LEA.HI.X R9, R133, R3, R134, 0x2, P6 ;  /* 0x000000038509b211 */ /* 0x000fe400030f1486 */
[----:B0-----:R-:W-:-:S03]  /*228e0*/  @!P1 LEA R4, P6, R126, R2, 0x2 ;  /* 0x000000027e049211 */ /* 0x001fc600078c10ff */
[----:B------:R0:W-:Y:S01]  /*228f0*/  @!P3 ST.E.64 desc[UR6][R8.64], R96 ;  /* 0x000000600800b985 */ /* 0x0001e2000c101b06 */
[----:B------:R-:W-:Y:S02]  /*22900*/  ISETP.GE.AND P3, PT, R122, UR4, PT ;  /* 0x000000047a007c0c */ /* 0x000fe4000bf66270 */
[----:B------:R-:W-:Y:S02]  /*22910*/  @!P1 LEA.HI.X R5, R126, R3, R127, 0x2, P6 ;  /* 0x000000037e059211 */ /* 0x000fe400030f147f */
[----:B---3--:R-:W-:-:S04]  /*22920*/  @!P0 LEA R6, P5, R128, R2, 0x2 ;  /* 0x0000000280068211 */ /* 0x008fc800078a10ff */
[----:B------:R-:W-:Y:S02]  /*22930*/  @!P0 LEA.HI.X R7, R128, R3, R132, 0x2, P5 ;  /* 0x0000000380078211 */ /* 0x000fe400028f1484 */
[----:B------:R-:W-:-:S03]  /*22940*/  ISETP.GE.AND P5, PT, R118, UR4, PT ;  /* 0x0000000476007c0c */ /* 0x000fc6000bfa6270 */
[----:B------:R3:W-:Y:S04]  /*22950*/  @!P0 ST.E.64 desc[UR6][R6.64], R98 ;  /* 0x0000006206008985 */ /* 0x0007e8000c101b06 */
[----:B------:R4:W-:Y:S01]  /*22960*/  @!P1 ST.E.64 desc[UR6][R4.64], R100 ;  /* 0x0000006404009985 */ /* 0x0009e2000c101b06 */
[----:B0-----:R-:W-:-:S04]  /*22970*/  @!P2 LEA R8, P1, R120, R2, 0x2 ;  /* 0x000000027808a211 */ /* 0x001fc800078210ff */
[----:B------:R-:W-:Y:S02]  /*22980*/  @!P2 LEA.HI.X R9, R120, R3, R121, 0x2, P1 ;  /* 0x000000037809a211 */ /* 0x000fe400008f1479 */
[----:B---3--:R-:W-:-:S04]  /*22990*/  @!P4 LEA R6, P0, R124, R2, 0x2 ;  /* 0x000000027c06c211 */ /* 0x008fc800078010ff */
[-C--:B------:R-:W-:Y:S02]  /*229a0*/  @!P4 LEA.HI.X R7, R124, R3.reuse, R125, 0x2, P0 ;  /* 0x000000037c07c211 */ /* 0x080fe400000f147d */
[-C--:B------:R-:W-:Y:S02]  /*229b0*/  @!P5 LEA R10, P0, R118, R2.reuse, 0x2 ;  /* 0x00000002760ad211 */ /* 0x080fe400078010ff */
[----:B----4-:R-:W-:Y:S01]  /*229c0*/  @!P3 LEA R4, P6, R122, R2, 0x2 ;  /* 0x000000027a04b211 */ /* 0x010fe200078c10ff */
[----:B------:R0:W-:Y:S01]  /*229d0*/  @!P4 ST.E.64 desc[UR6][R6.64], R102 ;  /* 0x000000660600c985 */ /* 0x0001e2000c101b06 */
[-C--:B------:R-:W-:Y:S02]  /*229e0*/  @!P5 LEA.HI.X R11, R118, R3.reuse, R119, 0x2, P0 ;  /* 0x00000003760bd211 */ /* 0x080fe400000f1477 */
[----:B------:R-:W-:Y:S02]  /*229f0*/  ISETP.GE.AND P0, PT, R116, UR4, PT ;  /* 0x0000000474007c0c */ /* 0x000fe4000bf06270 */
[----:B------:R-:W-:-:S05]  /*22a00*/  @!P3 LEA.HI.X R5, R122, R3, R123, 0x2, P6 ;  /* 0x000000037a05b211 */ /* 0x000fca00030f147b */
[----:B------:R0:W-:Y:S04]  /*22a10*/  @!P3 ST.E.64 desc[UR6][R4.64], R104 ;  /* 0x000000680400b985 */ /* 0x0001e8000c101b06 */
[----:B------:R0:W-:Y:S04]  /*22a20*/  @!P2 ST.E.64 desc[UR6][R8.64], R106 ;  /* 0x0000006a0800a985 */ /* 0x0001e8000c101b06 */
[----:B------:R0:W-:Y:S01]  /*22a30*/  @!P5 ST.E.64 desc[UR6][R10.64], R108 ;  /* 0x0000006c0a00d985 */ /* 0x0001e2000c101b06 */
[----:B------:R-:W-:Y:S05]  /*22a40*/  @P0 BRA `(.L_x_667) ;  /* 0x0000000c00cc0947 */ /* 0x000fea0003800000 */
[----:B------:R-:W-:Y:S01]  /*22a50*/  LEA R2, P0, R116, R2, 0x2 ;  /* 0x0000000274027211 */ /* 0x000fe200078010ff */
[----:B------:R-:W-:-:S03]  /*22a60*/  ULDC.64 UR4, c[0x0][0x208] ;  /* 0x0000820000047ab9 */ /* 0x000fc60000000a00 */
[----:B------:R-:W-:-:S05]  /*22a70*/  LEA.HI.X R3, R116, R3, R117, 0x2, P0 ;  /* 0x0000000374037211 */ /* 0x000fca00000f1475 */
[----:B------:R3:W-:Y:S01]  /*22a80*/  ST.E.64 desc[UR4][R2.64], R110 ;  /* 0x0000006e02007985 */ /* 0x0007e2000c101b04 */
[----:B------:R-:W-:Y:S05]  /*22a90*/  BRA `(.L_x_667) ;  /* 0x0000000c00b87947 */ /* 0x000fea0003800000 */
.L_x_658:
[----:B------:R-:W2:Y:S01]  /*22aa0*/  LDL.LU R4, [R1+0x78] ;  /* 0x0000780001047983 */ /* 0x000ea20000300800 */
[----:B------:R-:W-:Y:S01]  /*22ab0*/  ULDC.64 UR6, c[0x0][0xc08] ;  /* 0x0003020000067ab9 */ /* 0x000fe20000000a00 */
[----:B------:R-:W-:Y:S02]  /*22ac0*/  ULDC.64 UR4, c[0x0][0xc00] ;  /* 0x0003000000047ab9 */ /* 0x000fe40000000a00 */
[----:B0-----:R-:W3:Y:S04]  /*22ad0*/  LDL.LU R0, [R1+0x7c] ;  /* 0x00007c0001007983 */ /* 0x001ee80000300800 */
[----:B------:R-:W4:Y:S01]  /*22ae0*/  LDL R8, [R1+0x70] ;  /* 0x0000700001087983 */ /* 0x000f220000100800 */
[----:B------:R-:W-:Y:S01]  /*22af0*/  ISETP.NE.U32.AND P1, PT, RZ, UR6, PT ;  /* 0x00000006ff007c0c */ /* 0x000fe2000bf25070 */
[----:B------:R-:W-:Y:S01]  /*22b00*/  IMAD.MOV.U32 R15, RZ, RZ, RZ ;  /* 0x000000ffff0f7224 */ /* 0x000fe200078e00ff */
[----:B------:R-:W-:Y:S01]  /*22b10*/  ISETP.NE.U32.AND P0, PT, RZ, UR4, PT ;  /* 0x00000004ff007c0c */ /* 0x000fe2000bf05070 */
[----:B------:R-:W-:Y:S01]  /*22b20*/  ULDC.64 UR8, c[0x0][0x208] ;  /* 0x0000820000087ab9 */ /* 0x000fe20000000a00 */
[----:B------:R-:W-:Y:S01]  /*22b30*/  ISETP.NE.AND.EX P1, PT, RZ, UR7, PT, P1 ;  /* 0x00000007ff007c0c */ /* 0x000fe2000bf25310 */
[----:B------:R-:W0:Y:S01]  /*22b40*/  S2R R6, SR_TID.X ;  /* 0x0000000000067919 */ /* 0x000e220000002100 */
[----:B------:R-:W-:Y:S01]  /*22b50*/  ISETP.NE.AND.EX P0, PT, RZ, UR5, PT, P0 ;  /* 0x00000005ff007c0c */ /* 0x000fe2000bf05300 */
[----:B0-----:R-:W-:-:S05]  /*22b60*/  VIADD R7, R6, 0xffffff80 ;  /* 0xffffff8006077836 */ /* 0x001fca0000000000 */
[----:B------:R-:W-:Y:S02]  /*22b70*/  ISETP.GT.AND P3, PT, R7, 0x7f, PT ;  /* 0x0000007f0700780c */ /* 0x000fe40003f64270 */
[----:B--2---:R-:W-:-:S04]  /*22b80*/  IADD3 R2, P2, R4, UR4, RZ ;  /* 0x0000000404027c10 */ /* 0x004fc8000ff5e0ff */
[----:B---3--:R-:W-:Y:S02]  /*22b90*/  IADD3.X R3, R0, UR5, RZ, P2, !PT ;  /* 0x0000000500037c10 */ /* 0x008fe400097fe4ff */
[----:B------:R-:W-:Y:S01]  /*22ba0*/  @P1 IADD3 R4, P2, R4, UR6, RZ ;  /* 0x0000000604041c10 */ /* 0x000fe2000ff5e0ff */
[----:B------:R-:W-:Y:S02]  /*22bb0*/  ULDC UR4, c[0x0][0xa88] ;  /* 0x0002a20000047ab9 */ /* 0x000fe40000000800 */
[----:B------:R0:W5:Y:S01]  /*22bc0*/  @P0 LDG.E R15, desc[UR8][R2.64] ;  /* 0x00000008020f0981 */ /* 0x000162000c1e1900 */
[----:B------:R-:W-:Y:S01]  /*22bd0*/  @P1 IADD3.X R5, R0, UR7, RZ, P2, !PT ;  /* 0x0000000700051c10 */ /* 0x000fe200097fe4ff */
[----:B------:R-:W-:Y:S01]  /*22be0*/  IMAD.U32 R0, RZ, RZ, UR4 ;  /* 0x00000004ff007e24 */ /* 0x000fe2000f8e00ff */
[----:B----4-:R-:W-:-:S05]  /*22bf0*/  ISETP.NE.AND P2, PT, R8, RZ, PT ;  /* 0x000000ff0800720c */ /* 0x010fca0003f45270 */
[----:B------:R0:W5:Y:S08]  /*22c00*/  @P1 LDG.E R0, desc[UR8][R4.64] ;  /* 0x0000000804001981 */ /* 0x000170000c1e1900 */
[----:B------:R-:W2:Y:S02]  /*22c10*/  @!P2 LDC R8, c[0x0][0xad4] ;  /* 0x0002b500ff08ab82 */ /* 0x000ea40000000800 */
[----:B--2---:R0:W-:Y:S01]  /*22c20*/  @!P2 STL [R1+0x70], R8 ;  /* 0x000070080100a387 */ /* 0x0041e20000100800 */
[----:B------:R-:W-:Y:S01]  /*22c30*/  ISETP.GT.AND P2, PT, R8, 0x1, PT ;  /* 0x000000010800780c */ /* 0x000fe20003f44270 */
[----:B------:R-:W-:-:S12]  /*22c40*/  @P1 BRA `(.L_x_670) ;  /* 0x0000000000141947 */ /* 0x000fd80003800000 */
[----:B------:R-:W-:Y:S05]  /*22c50*/  @!P0 BRA `(.L_x_670) ;  /* 0x0000000000108947 */ /* 0x000fea0003800000 */
[----:B------:R-:W-:Y:S02]  /*22c60*/  ULDC.64 UR4, c[0x0][0x208] ;  /* 0x0000820000047ab9 */ /* 0x000fe40000000a00 */
[----:B0-----:R-:W2:Y:S04]  /*22c70*/  LDG.E R5, desc[UR4][R2.64] ;  /* 0x0000000402057981 */ /* 0x001ea8000c1e1900 */
[----:B-----5:R-:W2:Y:S02]  /*22c80*/  LDG.E R0, desc[UR4][R2.64+0x4] ;  /* 0x0000040402007981 */ /* 0x020ea4000c1e1900 */
[----:B--2---:R-:W-:-:S07]  /*22c90*/  IMAD.IADD R0, R0, 0x1, -R5 ;  /* 0x0000000100007824 */ /* 0x004fce00078e0a05 */
.L_x_670:
[----:B0-----:R-:W2:Y:S04]  /*22ca0*/  LDL.LU R3, [R1+0x74] ;  /* 0x0000740001037983 */ /* 0x001ea80000300800 */
[----:B------:R-:W3:Y:S01]  /*22cb0*/  LDL.LU R2, [R1+0x10c] ;  /* 0x00010c0001027983 */ /* 0x000ee20000300800 */
[----:B------:R-:W-:Y:S01]  /*22cc0*/  BSSY B1, `(.L_x_671) ;  /* 0x0000039000017945 */ /* 0x000fe20003800000 */
[----:B-----5:R-:W-:Y:S02]  /*22cd0*/  SHF.R.S32.HI R24, RZ, 0x1f, R15 ;  /* 0x0000001fff187819 */ /* 0x020fe4000001140f */
[----:B--2---:R-:W-:Y:S02]  /*22ce0*/  SEL R29, R3, RZ, !P0 ;  /* 0x000000ff031d7207 */ /* 0x004fe40004000000 */
[----:B---3--:R-:W-:Y:S01]  /*22cf0*/  SEL R26, R2, RZ, !P0 ;  /* 0x000000ff021a7207 */ /* 0x008fe20004000000 */
[----:B------:R-:W-:Y:S06]  /*22d00*/  @P3 BRA `(.L_x_672) ;  /* 0x0000000000d03947 */ /* 0x000fec0003800000 */
[----:B------:R-:W2:Y:S01]  /*22d10*/  LDL R2, [R1+0x84] ;  /* 0x0000840001027983 */ /* 0x000ea20000100800 */
[----:B------:R-:W0:Y:S02]  /*22d20*/  LDC R31, c[0x0][0xbe8] ;  /* 0x0002fa00ff1f7b82 */ /* 0x000e240000000800 */
[----:B0-----:R-:W-:Y:S01]  /*22d30*/  IMAD R3, R0, R31, RZ ;  /* 0x0000001f00037224 */ /* 0x001fe200078e02ff */
[----:B--2---:R-:W-:-:S05]  /*22d40*/  LEA R2, R2, R6, 0x7 ;  /* 0x0000000602027211 */ /* 0x004fca00078e38ff */
[----:B------:R-:W-:-:S05]  /*22d50*/  VIADD R28, R2, 0xffffff80 ;  /* 0xffffff80021c7836 */ /* 0x000fca0000000000 */
[----:B------:R-:W-:-:S13]  /*22d60*/  ISETP.GE.AND P0, PT, R28, R3, PT ;  /* 0x000000031c00720c */ /* 0x000fda0003f06270 */
[----:B------:R-:W-:Y:S05]  /*22d70*/  @P0 BRA `(.L_x_672) ;  /* 0x0000000000b40947 */ /* 0x000fea0003800000 */
[----:B------:R-:W2:Y:S01]  /*22d80*/  LDL.LU R30, [R1+0x88] ;  /* 0x00008800011e7983 */ /* 0x000ea20000300800 */
[----:B------:R-:W-:Y:S01]  /*22d90*/  IMAD.MOV.U32 R20, RZ, RZ, 0x9b8 ;  /* 0x000009b8ff147424 */ /* 0x000fe200078e00ff */
[----:B------:R-:W-:Y:S01]  /*22da0*/  ISETP.GT.AND P0, PT, R8, 0x1, PT ;  /* 0x000000010800780c */ /* 0x000fe20003f04270 */
[----:B------:R-:W-:Y:S01]  /*22db0*/  IMAD.MOV.U32 R21, RZ, RZ, R28 ;  /* 0x000000ffff157224 */ /* 0x000fe200078e001c */
[----:B------:R-:W-:Y:S01]  /*22dc0*/  ISETP.NE.AND P1, PT, R31, 0x1, PT ;  /* 0x000000011f00780c */ /* 0x000fe20003f25270 */
[----:B------:R-:W0:Y:S01]  /*22dd0*/  LDC.64 R8, c[0x0][0xba8] ;  /* 0x0002ea00ff087b82 */ /* 0x000e220000000a00 */
[----:B------:R-:W-:Y:S01]  /*22de0*/  SEL R20, R20, 0x978, P0 ;  /* 0x0000097814147807 */ /* 0x000fe20000000000 */
[----:B------:R-:W-:-:S06]  /*22df0*/  ULDC.64 UR4, c[0x0][0x208] ;  /* 0x0000820000047ab9 */ /* 0x000fcc0000000a00 */
[----:B------:R-:W3:Y:S08]  /*22e00*/  LDC.64 R2, c[0x0][R20+0x220] ;  /* 0x0000880014027b82 */ /* 0x000ef00000000a00 */
[----:B------:R-:W4:Y:S08]  /*22e10*/  LDC.64 R10, c[0x0][R20+0x218] ;  /* 0x00008600140a7b82 */ /* 0x000f300000000a00 */
[----:B------:R-:W5:Y:S08]  /*22e20*/  LDC.64 R4, c[0x0][R20+0x228] ;  /* 0x00008a0014047b82 */ /* 0x000f700000000a00 */
[----:B------:R-:W1:Y:S08]  /*22e30*/  @P1 LDC R13, c[0x0][0xbec] ;  /* 0x0002fb00ff0d1b82 */ /* 0x000e700000000800 */
[----:B------:R-:W5:Y:S08]  /*22e40*/  LDC.64 R6, c[0x0][R20+0x210] ;  /* 0x0000840014067b82 */ /* 0x000f700000000a00 */
[----:B------:R-:W5:Y:S01]  /*22e50*/  @P1 LDC R27, c[0x0][0xbf0] ;  /* 0x0002fc00ff1b1b82 */ /* 0x000f620000000800 */
[----:B-1----:R-:W-:-:S07]  /*22e60*/  @P1 IMAD.HI.U32 R14, R28, R13, RZ ;  /* 0x0000000d1c0e1227 */ /* 0x002fce00078e00ff */
[----:B0-----:R-:W0:Y:S01]  /*22e70*/  @!P0 LDC R8, c[0x0][0xb50] ;  /* 0x0002d400ff088b82 */ /* 0x001e220000000800 */
[-C--:B---3--:R-:W-:Y:S02]  /*22e80*/  IMAD R3, R3, R29.reuse, RZ ;  /* 0x0000001d03037224 */ /* 0x088fe400078e02ff */
[----:B------:R-:W-:-:S05]  /*22e90*/  IMAD.WIDE.U32 R12, R2, R29, RZ ;  /* 0x0000001d020c7225 */ /* 0x000fca00078e00ff */
[----:B------:R-:W1:Y:S01]  /*22ea0*/  @!P0 LDC R9, c[0x0][0xb54] ;  /* 0x0002d500ff098b82 */ /* 0x000e620000000800 */
[-C--:B----4-:R-:W-:Y:S02]  /*22eb0*/  IMAD R25, R11, R223.reuse, RZ ;  /* 0x000000df0b197224 */ /* 0x090fe400078e02ff */
[----:B------:R-:W-:Y:S01]  /*22ec0*/  IMAD.WIDE.U32 R10, R10, R223, RZ ;  /* 0x000000df0a0a7225 */ /* 0x000fe200078e00ff */
[----:B-----5:R-:W-:-:S03]  /*22ed0*/  @P1 SHF.R.U32.HI R21, RZ, R27, R14 ;  /* 0x0000001bff151219 */ /* 0x020fc6000001160e */
[----:B------:R-:W-:Y:S01]  /*22ee0*/  IMAD R27, R2, R26, R3 ;  /* 0x0000001a021b7224 */ /* 0x000fe200078e0203 */
[----:B------:R-:W-:Y:S01]  /*22ef0*/  IADD3 R10, P1, P3, R12, R10, R15 ;  /* 0x0000000a0c0a7210 */ /* 0x000fe20007b3e00f */
[----:B------:R-:W-:Y:S02]  /*22f00*/  IMAD.IADD R25, R11, 0x1, R25 ;  /* 0x000000010b197824 */ /* 0x000fe400078e0219 */
[----:B------:R-:W-:Y:S02]  /*22f10*/  IMAD.MOV R2, RZ, RZ, -R21 ;  /* 0x000000ffff027224 */ /* 0x000fe400078e0a15 */
[----:B------:R-:W-:Y:S01]  /*22f20*/  IMAD.IADD R27, R13, 0x1, R27 ;  /* 0x000000010d1b7824 */ /* 0x000fe200078e021b */
[----:B--2---:R-:W-:-:S05]  /*22f30*/  SEL R3, R30, RZ, P0 ;  /* 0x000000ff1e037207 */ /* 0x004fca0000000000 */
[-C--:B------:R-:W-:Y:S02]  /*22f40*/  IMAD R11, R5, R3.reuse, RZ ;  /* 0x00000003050b7224 */ /* 0x080fe400078e02ff */
[----:B------:R-:W-:-:S04]  /*22f50*/  IMAD.WIDE.U32 R4, R4, R3, RZ ;  /* 0x0000000304047225 */ /* 0x000fc800078e00ff */
[----:B------:R-:W-:Y:S01]  /*22f60*/  IMAD R3, R31, R2, R28 ;  /* 0x000000021f037224 */ /* 0x000fe200078e021c */
[----:B------:R-:W-:Y:S01]  /*22f70*/  IADD3.X R2, R27, R25, R24, P1, P3 ;  /* 0x000000191b027210 */ /* 0x000fe20000fe6418 */
[----:B------:R-:W-:Y:S01]  /*22f80*/  IMAD.IADD R11, R5, 0x1, R11 ;  /* 0x00000001050b7824 */ /* 0x000fe200078e020b */
[----:B------:R-:W-:Y:S02]  /*22f90*/  IADD3 R4, P0, P1, R21, R10, R4 ;  /* 0x0000000a15047210 */ /* 0x000fe4000791e004 */
[----:B------:R-:W-:-:S04]  /*22fa0*/  SHF.R.S32.HI R21, RZ, 0x1f, R21 ;  /* 0x0000001fff157819 */ /* 0x000fc80000011415 */
[----:B------:R-:W-:Y:S01]  /*22fb0*/  IADD3.X R5, R21, R2, R11, P0, P1 ;  /* 0x0000000215057210 */ /* 0x000fe200007e240b */
[-C--:B------:R-:W-:Y:S01]  /*22fc0*/  IMAD R2, R7, R3.reuse, RZ ;  /* 0x0000000307027224 */ /* 0x080fe200078e02ff */
[----:B------:R-:W-:Y:S01]  /*22fd0*/  SHF.R.S32.HI R11, RZ, 0x1f, R3 ;  /* 0x0000001fff0b7819 */ /* 0x000fe20000011403 */
[----:B------:R-:W-:-:S04]  /*22fe0*/  IMAD.WIDE.U32 R4, R6, R3, R4 ;  /* 0x0000000306047225 */ /* 0x000fc800078e0004 */
[----:B------:R-:W-:Y:S01]  /*22ff0*/  IMAD R11, R6, R11, R2 ;  /* 0x0000000b060b7224 */ /* 0x000fe200078e0202 */
[----:B0-----:R-:W-:Y:S01]  /*23000*/  LEA R8, P0, R4, R8, 0x2 ;  /* 0x0000000804087211 */ /* 0x001fe200078010ff */
[----:B------:R-:W-:Y:S02]  /*23010*/  IMAD.MOV.U32 R3, RZ, RZ, -0x800000 ;  /* 0xff800000ff037424 */ /* 0x000fe400078e00ff */
[----:B------:R-:W-:-:S05]  /*23020*/  IMAD.IADD R2, R5, 0x1, R11 ;  /* 0x0000000105027824 */ /* 0x000fca00078e020b */
[----:B-1----:R-:W-:-:S05]  /*23030*/  LEA.HI.X R9, R4, R9, R2, 0x2, P0 ;  /* 0x0000000904097211 */ /* 0x002fca00000f1402 */
[----:B------:R0:W-:Y:S02]  /*23040*/  STG.E desc[UR4][R8.64], R3 ;  /* 0x0000000308007986 */ /* 0x0001e4000c101904 */
.L_x_672:
[----:B------:R-:W-:Y:S05]  /*23050*/  BSYNC B1 ;  /* 0x0000000000017941 */ /* 0x000fea0003800000 */
.L_x_671:
[----:B------:R-:W-:Y:S05]  /*23060*/  @P2 BRA `(.L_x_667) ;  /* 0x0000000800442947 */ /* 0x000fea0003800000 */
[----:B------:R-:W2:Y:S01]  /*23070*/  LDL.LU R10, [R1+0x84] ;  /* 0x00008400010a7983 */ /* 0x000ea20000300800 */
[----:B0-----:R-:W0:Y:S01]  /*23080*/  LDC R9, c[0x0][0xbe8] ;  /* 0x0002fa00ff097b82 */ /* 0x001e220000000800 */
[----:B------:R-:W-:Y:S01]  /*23090*/  ULDC.64 UR4, c[0x0][0xaa0] ;  /* 0x0002a80000047ab9 */ /* 0x000fe20000000a00 */
[----:B------:R-:W-:Y:S01]  /*230a0*/  BSSY B1, `(.L_x_673) ;  /* 0x0000048000017945 */ /* 0x000fe20003800000 */
[----:B------:R-:W3:Y:S01]  /*230b0*/  S2R R2, SR_TID.X ;  /* 0x0000000000027919 */ /* 0x000ee20000002100 */
[----:B0-----:R-:W-:Y:S01]  /*230c0*/  ISETP.NE.AND P0, PT, R9, 0x1, PT ;  /* 0x000000010900780c */ /* 0x001fe20003f05270 */
[----:B---3--:R-:W-:-:S12]  /*230d0*/  VIADD R4, R2, 0xffffff80 ;  /* 0xffffff8002047836 */ /* 0x008fd80000000000 */
[----:B------:R-:W0:Y:S01]  /*230e0*/  @P0 LDC R7, c[0x0][0xbec] ;  /* 0x0002fb00ff070b82 */ /* 0x000e220000000800 */
[----:B------:R-:W-:Y:S01]  /*230f0*/  IMAD R2, R24, UR4, RZ ;  /* 0x0000000418027c24 */ /* 0x000fe2000f8e02ff */
[----:B------:R-:W-:-:S03]  /*23100*/  SHF.R.S32.HI R11, RZ, 0x1f, R4 ;  /* 0x0000001fff0b7819 */ /* 0x000fc60000011404 */
[----:B------:R-:W-:Y:S01]  /*23110*/  IMAD R5, R15, UR5, R2 ;  /* 0x000000050f057c24 */ /* 0x000fe2000f8e0202 */
[----:B------:R-:W-:Y:S01]  /*23120*/  LEA.HI R6, R11, R4, RZ, 0x3 ;  /* 0x000000040b067211 */ /* 0x000fe200078f18ff */
[----:B------:R-:W-:Y:S01]  /*23130*/  IMAD.WIDE.U32 R2, R15, UR4, RZ ;  /* 0x000000040f027c25 */ /* 0x000fe2000f8e00ff */
[----:B------:R-:W3:Y:S01]  /*23140*/  @P0 LDC R11, c[0x0][0xbf0] ;  /* 0x0002fc00ff0b0b82 */ /* 0x000ee20000000800 */
[----:B------:R-:W-:Y:S01]  /*23150*/  ULDC.64 UR4, c[0x0][0xae8] ;  /* 0x0002ba0000047ab9 */ /* 0x000fe20000000a00 */
[----:B------:R-:W-:Y:S01]  /*23160*/  LOP3.LUT R13, R6, 0xfffffff8, RZ, 0xc0, !PT ;  /* 0xfffffff8060d7812 */ /* 0x000fe200078ec0ff */
[----:B------:R-:W-:Y:S02]  /*23170*/  IMAD.IADD R3, R3, 0x1, R5 ;  /* 0x0000000103037824 */ /* 0x000fe400078e0205 */
[----:B------:R-:W-:Y:S02]  /*23180*/  IMAD R15, R0, R9, RZ ;  /* 0x00000009000f7224 */ /* 0x000fe400078e02ff */
[----:B------:R-:W-:-:S02]  /*23190*/  IMAD.IADD R13, R4, 0x1, -R13 ;  /* 0x00000001040d7824 */ /* 0x000fc400078e0a0d */
[----:B------:R-:W-:-:S04]  /*231a0*/  IMAD.WIDE.U32 R2, R223, UR4, R2 ;  /* 0x00000004df027c25 */ /* 0x000fc8000f8e0002 */
[----:B------:R-:W-:Y:S02]  /*231b0*/  IMAD R4, R13, 0x20, R224 ;  /* 0x000000200d047824 */ /* 0x000fe400078e02e0 */
[----:B------:R-:W-:Y:S01]  /*231c0*/  IMAD R3, R223, UR5, R3 ;  /* 0x00000005df037c24 */ /* 0x000fe2000f8e0203 */
[----:B------:R-:W-:Y:S02]  /*231d0*/  ULDC.64 UR4, c[0x0][0xaf0] ;  /* 0x0002bc0000047ab9 */ /* 0x000fe40000000a00 */
[----:B------:R-:W-:Y:S02]  /*231e0*/  IMAD R6, R26, UR4, RZ ;  /* 0x000000041a067c24 */ /* 0x000fe4000f8e02ff */
[----:B------:R-:W-:-:S04]  /*231f0*/  IMAD.WIDE.U32 R2, R29, UR4, R2 ;  /* 0x000000041d027c25 */ /* 0x000fc8000f8e0002 */
[C---:B--2---:R-:W-:Y:S02]  /*23200*/  IMAD R8, R10.reuse, 0x80, R4 ;  /* 0x000000800a087824 */ /* 0x044fe400078e0204 */
[----:B------:R-:W-:Y:S02]  /*23210*/  IMAD R12, R10, 0x80, R224 ;  /* 0x000000800a0c7824 */ /* 0x000fe400078e02e0 */
[----:B0-----:R-:W-:-:S03]  /*23220*/  @P0 IMAD.HI.U32 R4, R8, R7, RZ ;  /* 0x0000000708040227 */ /* 0x001fc600078e00ff */
[C---:B------:R-:W-:Y:S01]  /*23230*/  ISETP.GE.AND P2, PT, R12.reuse, R15, PT ;  /* 0x0000000f0c00720c */ /* 0x040fe20003f46270 */
[----:B------:R-:W-:Y:S01]  /*23240*/  IMAD.MOV.U32 R5, RZ, RZ, R8 ;  /* 0x000000ffff057224 */ /* 0x000fe200078e0008 */
[----:B---3--:R-:W-:Y:S01]  /*23250*/  @P0 SHF.R.U32.HI R5, RZ, R11, R4 ;  /* 0x0000000bff050219 */ /* 0x008fe20000011604 */
[----:B------:R-:W-:Y:S01]  /*23260*/  IMAD R7, R29, UR5, R6 ;  /* 0x000000051d077c24 */ /* 0x000fe2000f8e0206 */
[----:B------:R-:W-:Y:S01]  /*23270*/  ULDC.64 UR4, c[0x0][0xae0] ;  /* 0x0002b80000047ab9 */ /* 0x000fe20000000a00 */
[----:B------:R-:W-:Y:S01]  /*23280*/  VIADD R0, R12, 0x20 ;  /* 0x000000200c007836 */ /* 0x000fe20000000000 */
[----:B------:R-:W-:Y:S01]  /*23290*/  SHF.R.S32.HI R4, RZ, 0x1f, R5 ;  /* 0x0000001fff047819 */ /* 0x000fe20000011405 */
[----:B------:R-:W-:Y:S02]  /*232a0*/  IMAD.IADD R3, R3, 0x1, R7 ;  /* 0x0000000103037824 */ /* 0x000fe400078e0207 */
[----:B------:R-:W-:Y:S01]  /*232b0*/  IMAD.MOV R7, RZ, RZ, -R5 ;  /* 0x000000ffff077224 */ /* 0x000fe200078e0a05 */
[----:B------:R-:W-:Y:S01]  /*232c0*/  ISETP.GE.AND P1, PT, R0, R15, PT ;  /* 0x0000000f0000720c */ /* 0x000fe20003f26270 */
[----:B------:R-:W-:-:S02]  /*232d0*/  IMAD R4, R4, UR4, RZ ;  /* 0x0000000404047c24 */ /* 0x000fc4000f8e02ff */
[----:B------:R-:W-:Y:S02]  /*232e0*/  IMAD R7, R9, R7, R8 ;  /* 0x0000000709077224 */ /* 0x000fe400078e0208 */
[----:B------:R-:W-:-:S04]  /*232f0*/  IMAD.WIDE.U32 R2, R5, UR4, R2 ;  /* 0x0000000405027c25 */ /* 0x000fc8000f8e0002 */
[----:B------:R-:W-:Y:S01]  /*23300*/  IMAD R5, R5, UR5, R4 ;  /* 0x0000000505057c24 */ /* 0x000fe2000f8e0204 */
[----:B------:R-:W-:Y:S01]  /*23310*/  SHF.R.S32.HI R4, RZ, 0x1f, R7 ;  /* 0x0000001fff047819 */ /* 0x000fe20000011407 */
[----:B------:R-:W-:Y:S01]  /*23320*/  ULDC.64 UR4, c[0x0][0xad8] ;  /* 0x0002b60000047ab9 */ /* 0x000fe20000000a00 */
[----:B------:R-:W-:Y:S02]  /*23330*/  VIADD R0, R12, 0x40 ;  /* 0x000000400c007836 */ /* 0x000fe40000000000 */
[----:B------:R-:W-:Y:S02]  /*23340*/  IMAD.IADD R3, R3, 0x1, R5 ;  /* 0x0000000103037824 */ /* 0x000fe400078e0205 */
[----:B------:R-:W-:Y:S01]  /*23350*/  IMAD R4, R4, UR4, RZ ;  /* 0x0000000404047c24 */ /* 0x000fe2000f8e02ff */
[----:B------:R-:W-:Y:S01]  /*23360*/  ISETP.GE.AND P0, PT, R0, R15, PT ;  /* 0x0000000f0000720c */ /* 0x000fe20003f06270 */
[----:B------:R-:W-:-:S04]  /*23370*/  IMAD.WIDE.U32 R2, R7, UR4, R2 ;  /* 0x0000000407027c25 */ /* 0x000fc8000f8e0002 */
[----:B------:R-:W-:Y:S01]  /*23380*/  IMAD R5, R7, UR5, R4 ;  /* 0x0000000507057c24 */ /* 0x000fe2000f8e0204 */
[----:B------:R-:W-:Y:S02]  /*23390*/  ULDC.64 UR4, c[0x0][0xa80] ;  /* 0x0002a00000047ab9 */ /* 0x000fe40000000a00 */
[----:B------:R-:W-:Y:S01]  /*233a0*/  LEA R10, P3, R2, UR4, 0x1 ;  /* 0x00000004020a7c11 */ /* 0x000fe2000f8608ff */
[----:B------:R-:W-:-:S04]  /*233b0*/  IMAD.IADD R3, R3, 0x1, R5 ;  /* 0x0000000103037824 */ /* 0x000fc800078e0205 */
[----:B------:R0:W2:Y:S01]  /*233c0*/  SHFL.IDX PT, R13, R10, RZ, 0x181f ;  /* 0x00181fff0a0d7589 */ /* 0x0000a200000e0000 */
[----:B------:R-:W-:-:S05]  /*233d0*/  LEA.HI.X R11, R2, UR5, R3, 0x1, P3 ;  /* 0x00000005020b7c11 */ /* 0x000fca00098f0c03 */
[----:B------:R0:W3:Y:S01]  /*233e0*/  SHFL.IDX PT, R9, R11, RZ, 0x181f ;  /* 0x00181fff0b097589 */ /* 0x0000e200000e0000 */
[----:B------:R-:W-:Y:S05]  /*233f0*/  @P2 BRA `(.L_x_674) ;  /* 0x0000000000482947 */ /* 0x000fea0003800000 */
[----:B------:R-:W-:Y:S01]  /*23400*/  ULDC UR4, c[0x0][0xac8] ;  /* 0x0002b20000047ab9 */ /* 0x000fe20000000800 */
[----:B------:R-:W-:Y:S01]  /*23410*/  ULDC.64 UR6, c[0x0][0x208] ;  /* 0x0000820000067ab9 */ /* 0x000fe20000000a00 */
[----:B------:R-:W-:Y:S02]  /*23420*/  ISETP.GE.AND P5, PT, R16, UR4, PT ;  /* 0x0000000410007c0c */ /* 0x000fe4000bfa6270 */
[----:B------:R-:W-:Y:S02]  /*23430*/  ISETP.GE.AND P4, PT, R214, UR4, PT ;  /* 0x00000004d6007c0c */ /* 0x000fe4000bf86270 */
[----:B------:R-:W-:Y:S02]  /*23440*/  ISETP.GE.AND P3, PT, R19, UR4, PT ;  /* 0x0000000413007c0c */ /* 0x000fe4000bf66270 */
[----:B------:R-:W-:-:S07]  /*23450*/  ISETP.GE.AND P2, PT, R22, UR4, PT ;  /* 0x0000000416007c0c */ /* 0x000fce000bf46270 */
[----:B--2---:R-:W-:-:S04]  /*23460*/  @!P5 LEA R2, P6, R16, R13, 0x1 ;  /* 0x0000000d1002d211 */ /* 0x004fc800078c08ff */
[----:B---3--:R-:W-:Y:S02]  /*23470*/  @!P5 LEA.HI.X R3, R16, R9, R17, 0x1, P6 ;  /* 0x000000091003d211 */ /* 0x008fe400030f0c11 */
        /* <DEDUP_REMOVED lines=10> */
.L_x_674:
[----:B------:R-:W-:Y:S05]  /*23520*/  BSYNC B1 ;  /* 0x0000000000017941 */ /* 0x000fea0003800000 */
.L_x_673:
[----:B---34-:R3:W4:Y:S01]  /*23530*/  SHFL.IDX PT, R9, R11, 0x1, 0x181f ;  /* 0x00381f000b097f89 */ /* 0x01872200000e0000 */
        /* <DEDUP_REMOVED lines=21> */
.L_x_676:
[----:B------:R-:W-:Y:S05]  /*23690*/  BSYNC B1 ;  /* 0x0000000000017941 */ /* 0x000fea0003800000 */
.L_x_675:
[----:B0---4-:R0:W4:Y:S01]  /*236a0*/  SHFL.IDX PT, R9, R11, 0x2, 0x181f ;  /* 0x00581f000b097f89 */ /* 0x01112200000e0000 */
        /* <DEDUP_REMOVED lines=12> */
[----:B----4-:R-:W-:Y:S02]  /*23770*/  @!P3 LEA.HI.X R3, R16, R9, R17, 0x1, P6 ;  /* 0x000000091003b211 */ /* 0x010fe400030f0c11 */
        /* <DEDUP_REMOVED lines=8> */
.L_x_678:
[----:B------:R-:W-:Y:S05]  /*23800*/  BSYNC B1 ;  /* 0x0000000000017941 */ /* 0x000fea0003800000 */
.L_x_677:
[----:B------:R-:W-:Y:S01]  /*23810*/  VIADD R0, R12, 0x60 ;  /* 0x000000600c007836 */ /* 0x000fe20000000000 */
[----:B0--3--:R-:W0:Y:S04]  /*23820*/  SHFL.IDX PT, R11, R11, 0x3, 0x181f ;  /* 0x00781f000b0b7f89 */ /* 0x009e2800000e0000 */
[----:B------:R-:W-:Y:S01]  /*23830*/  ISETP.GE.AND P0, PT, R0, R15, PT ;  /* 0x0000000f0000720c */ /* 0x000fe20003f06270 */
[----:B----4-:R3:W4:-:S12]  /*23840*/  SHFL.IDX PT, R9, R10, 0x3, 0x181f ;  /* 0x00781f000a097f89 */ /* 0x01071800000e0000 */
[----:B---3--:R-:W-:Y:S05]  /*23850*/  @P0 BRA `(.L_x_667) ;  /* 0x0000000000480947 */ /* 0x008fea0003800000 */
[----:B------:R-:W-:Y:S01]  /*23860*/  ULDC UR4, c[0x0][0xac8] ;  /* 0x0002b20000047ab9 */ /* 0x000fe20000000800 */
[----:B------:R-:W-:Y:S01]  /*23870*/  ULDC.64 UR6, c[0x0][0x208] ;  /* 0x0000820000067ab9 */ /* 0x000fe20000000a00 */
[----:B------:R-:W-:Y:S02]  /*23880*/  ISETP.GE.AND P3, PT, R16, UR4, PT ;  /* 0x0000000410007c0c */ /* 0x000fe4000bf66270 */
[----:B------:R-:W-:Y:S02]  /*23890*/  ISETP.GE.AND P2, PT, R214, UR4, PT ;  /* 0x00000004d6007c0c */ /* 0x000fe4000bf46270 */
[----:B------:R-:W-:Y:S02]  /*238a0*/  ISETP.GE.AND P1, PT, R19, UR4, PT ;  /* 0x0000000413007c0c */ /* 0x000fe4000bf26270 */
[----:B------:R-:W-:-:S07]  /*238b0*/  ISETP.GE.AND P0, PT, R22, UR4, PT ;  /* 0x0000000416007c0c */ /* 0x000fce000bf06270 */
[-C--:B----4-:R-:W-:Y:S02]  /*238c0*/  @!P3 LEA R2, P6, R16, R9.reuse, 0x1 ;  /* 0x000000091002b211 */ /* 0x090fe400078c08ff */
[-C--:B------:R-:W-:Y:S02]  /*238d0*/  @!P2 LEA R4, P5, R212, R9.reuse, 0x1 ;  /* 0x00000009d404a211 */ /* 0x080fe400078a08ff */
[C---:B------:R-:W-:Y:S02]  /*238e0*/  @!P1 LEA R6, P4, R19.reuse, R9, 0x1 ;  /* 0x0000000913069211 */ /* 0x040fe400078808ff */
        /* <DEDUP_REMOVED lines=9> */
.L_x_667:
[----:B------:R-:W-:Y:S05]  /*23980*/  BSYNC B0 ;  /* 0x0000000000007941 */ /* 0x000fea0003800000 */
.L_x_657:
[----:B------:R-:W-:Y:S02]  /*23990*/  ULDC UR4, c[0x0][0xc3c] ;  /* 0x00030f0000047ab9 */ /* 0x000fe40000000800 */
[----:B-1----:R-:W-:-:S13]  /*239a0*/  ISETP.GE.AND P0, PT, R131, UR4, PT ;  /* 0x0000000483007c0c */ /* 0x002fda000bf06270 */
[----:B------:R-:W-:Y:S05]  /*239b0*/  @!P0 BRA `(.L_x_679) ;  /* 0xfffffddc00c08947 */ /* 0x000fea000383ffff */
[----:B------:R-:W-:Y:S05]  /*239c0*/  BRA `(.L_x_434) ;  /* 0x0000007800807947 */ /* 0x000fea0003800000 */
.L_x_432:
[----:B------:R-:W-:-:S08]  /*239d0*/  NOP ;  /* 0x0000000000007918 */ /* 0x000fd00000000000 */
[----:B------:R-:W0:-:S00]  /*239e0*/  USETMAXREG.DEALLOC.CTAPOOL 0x28 ;  /* 0x00000028000079c8 */ /* 0x000e0000080e0500 */
[----:B0-----:R-:W-:Y:S02]  /*239f0*/  LOP3.LUT R2, R2, 0x3, RZ, 0xc0, !PT ;  /* 0x0000000302027812 */ /* 0x001fe400078ec0ff */
[----:B------:R-:W-:Y:S02]  /*23a00*/  LOP3.LUT R18, R18, 0xffffffbf, RZ, 0xc0, !PT ;  /* 0xffffffbf12127812 */ /* 0x000fe400078ec0ff */
[----:B------:R-:W-:Y:S02]  /*23a10*/  MOV R6, RZ ;  /* 0x000000ff00067202 */ /* 0x000fe40000000f00 */
        /* <DEDUP_REMOVED lines=11> */
.L_x_680:
[----:B------:R-:W-:Y:S01]  /*23ad0*/  LOP3.LUT R7, R0, 0x1f, RZ, 0xc0, !PT ;  /* 0x0000001f00077812 */ /* 0x000fe200078ec0ff */
[----:B------:R-:W-:Y:S01]  /*23ae0*/  ULDC UR4, c[0x0][0xc3c] ;  /* 0x00030f0000047ab9 */ /* 0x000fe20000000800 */
[----:B------:R-:W-:Y:S01]  /*23af0*/  IMAD.MOV.U32 R9, RZ, RZ, RZ ;  /* 0x000000ffff097224 */ /* 0x000fe200078e00ff */
[----:B------:R-:W-:Y:S01]  /*23b00*/  ULDC.64 UR6, c[0x0][0x208] ;  /* 0x0000820000067ab9 */ /* 0x000fe20000000a00 */
[----:B------:R-:W-:Y:S01]  /*23b10*/  ISETP.NE.AND P0, PT, R7, 0x1f, PT ;  /* 0x0000001f0700780c */ /* 0x000fe20003f05270 */
[----:B------:R-:W-:-:S03]  /*23b20*/  ULDC UR5, c[0x0][0xc38] ;  /* 0x00030e0000057ab9 */ /* 0x000fc60000000800 */
[----:B------:R-:W-:-:S13]  /*23b30*/  ISETP.GE.OR P1, PT, R7, UR4, !P0 ;  /* 0x0000000407007c0c */ /* 0x000fda000c726670 */
[----:B------:R-:W0:Y:S08]  /*23b40*/  @!P1 LDC.64 R4, c[0x0][0xc80] ;  /* 0x00032000ff049b82 */ /* 0x000e300000000a00 */
[----:B------:R-:W1:Y:S01]  /*23b50*/  @!P1 LDC.64 R2, c[0x0][0xc78] ;  /* 0x00031e00ff029b82 */ /* 0x000e620000000a00 */
[----:B0-----:R-:W-:-:S05]  /*23b60*/  @!P1 IMAD.WIDE.U32 R4, R7, 0x4, R4 ;  /* 0x0000000407049825 */ /* 0x001fca00078e0004 */
[----:B------:R-:W2:Y:S01]  /*23b70*/  @!P1 LDG.E R6, desc[UR6][R4.64] ;  /* 0x0000000604069981 */ /* 0x000ea2000c1e1900 */
[----:B-1----:R-:W-:-:S05]  /*23b80*/  @!P1 IMAD.WIDE.U32 R2, R7, 0x4, R2 ;  /* 0x0000000407029825 */ /* 0x002fca00078e0002 */
[----:B------:R-:W2:Y:S01]  /*23b90*/  @!P1 LDG.E R9, desc[UR6][R2.64] ;  /* 0x0000000602099981 */ /* 0x000ea2000c1e1900 */
[C---:B------:R-:W-:Y:S02]  /*23ba0*/  ISETP.NE.AND P1, PT, R7.reuse, RZ, PT ;  /* 0x000000ff0700720c */ /* 0x040fe40003f25270 */
[C---:B------:R-:W-:Y:S02]  /*23bb0*/  ISETP.GE.U32.AND P2, PT, R7.reuse, 0x2, PT ;  /* 0x000000020700780c */ /* 0x040fe40003f46070 */
[C---:B------:R-:W-:Y:S02]  /*23bc0*/  ISETP.GE.U32.AND P3, PT, R7.reuse, 0x4, PT ;  /* 0x000000040700780c */ /* 0x040fe40003f66070 */
[C---:B------:R-:W-:Y:S02]  /*23bd0*/  ISETP.GE.U32.AND P4, PT, R7.reuse, 0x8, PT ;  /* 0x000000080700780c */ /* 0x040fe40003f86070 */
[----:B------:R-:W-:Y:S01]  /*23be0*/  ISETP.GE.U32.AND P5, PT, R7, 0x10, PT ;  /* 0x000000100700780c */ /* 0x000fe20003fa6070 */
[----:B------:R-:W0:Y:S01]  /*23bf0*/  S2UR UR6, SR_CTAID.X ;  /* 0x00000000000679c3 */ /* 0x000e220000002500 */
[----:B------:R-:W-:Y:S01]  /*23c00*/  UMOV UR4, URZ ;  /* 0x0000003f00047c82 */ /* 0x000fe20008000000 */
[----:B--2---:R-:W-:-:S05]  /*23c10*/  IMAD R8, R6, R9, RZ ;  /* 0x0000000906087224 */ /* 0x004fca00078e02ff */
[----:B------:R-:W1:Y:S02]  /*23c20*/  SHFL.UP PT, R10, R8, 0x1, RZ ;  /* 0x04200000080a7989 */ /* 0x000e6400000e00ff */
[----:B-1----:R-:W-:-:S05]  /*23c30*/  SEL R11, R10, RZ, P1 ;  /* 0x000000ff0a0b7207 */ /* 0x002fca0000800000 */
[----:B------:R-:W-:-:S05]  /*23c40*/  IMAD.IADD R11, R8, 0x1, R11 ;  /* 0x00000001080b7824 */ /* 0x000fca00078e020b */
        /* <DEDUP_REMOVED lines=20> */
.L_x_684:
[----:B------:R-:W0:Y:S01]  /*23d90*/  LDC R2, c[0x0][0xc3c] ;  /* 0x00030f00ff027b82 */ /* 0x000e220000000800 */
[----:B------:R-:W-:Y:S01]  /*23da0*/  UIADD3 UR4, UR4, 0x1f, URZ ;  /* 0x0000001f04047890 */ /* 0x000fe2000fffe03f */
[----:B------:R-:W-:Y:S02]  /*23db0*/  ULDC UR7, c[0x0][0xc3c] ;  /* 0x00030f0000077ab9 */ /* 0x000fe40000000800 */
[----:B------:R-:W-:-:S03]  /*23dc0*/  IMAD.U32 R27, RZ, RZ, UR7 ;  /* 0x00000007ff1b7e24 */ /* 0x000fc6000f8e00ff */
[----:B0-----:R-:W-:-:S13]  /*23dd0*/  ISETP.LE.AND P6, PT, R2, UR4, PT ;  /* 0x0000000402007c0c */ /* 0x001fda000bfc3270 */
[----:B------:R-:W-:Y:S05]  /*23de0*/  @P6 BRA `(.L_x_683) ;  /* 0x0000000400b06947 */ /* 0x000fea0003800000 */
[----:B------:R-:W-:Y:S01]  /*23df0*/  VIADD R9, R7, UR4 ;  /* 0x0000000407097c36 */ /* 0x000fe20008000000 */
[----:B------:R-:W-:Y:S01]  /*23e00*/  ULDC.64 UR8, c[0x0][0x208] ;  /* 0x0000820000087ab9 */ /* 0x000fe20000000a00 */
        /* <DEDUP_REMOVED lines=30> */
.L_x_682:
[----:B------:R-:W-:Y:S02]  /*23ff0*/  IMAD.IADD R11, R8, 0x1, -R3 ;  /* 0x00000001080b7824 */ /* 0x000fe400078e0a03 */
[----:B------:R-:W-:Y:S02]  /*24000*/  IMAD.MOV.U32 R24, RZ, RZ, RZ ;  /* 0x000000ffff187224 */ /* 0x000fe400078e00ff */
        /* <DEDUP_REMOVED lines=16> */
.L_x_685:
[----:B-1----:R-:W-:Y:S01]  /*24110*/  IMAD R24, R24, UR5, R11 ;  /* 0x0000000518187c24 */ /* 0x002fe2000f8e020b */
[----:B------:R-:W-:Y:S01]  /*24120*/  MOV R11, R12 ;  /* 0x0000000c000b7202 */ /* 0x000fe20000000f00 */
[----:B------:R-:W-:Y:S01]  /*24130*/  IMAD.MOV.U32 R2, RZ, RZ, RZ ;  /* 0x000000ffff027224 */ /* 0x000fe200078e00ff */
[----:B------:R-:W-:Y:S01]  /*24140*/  IABS R12, R6 ;  /* 0x00000006000c7213 */ /* 0x000fe20000000000 */
[----:B------:R-:W-:Y:S01]  /*24150*/  VIADD R27, R27, UR4 ;  /* 0x000000041b1b7c36 */ /* 0x000fe20008000000 */
[----:B------:R-:W-:Y:S01]  /*24160*/  IADD3 R25, -R24, UR6, RZ ;  /* 0x0000000618197c10 */ /* 0x000fe2000fffe1ff */
[----:B------:R-:W-:Y:S01]  /*24170*/  IMAD R11, R11, R4, RZ ;  /* 0x000000040b0b7224 */ /* 0x000fe200078e02ff */
[----:B0-----:R-:W-:Y:S01]  /*24180*/  IABS R5, R9 ;  /* 0x0000000900057213 */ /* 0x001fe20000000000 */
[----:B------:R-:W-:Y:S01]  /*24190*/  IMAD.MOV R12, RZ, RZ, -R12 ;  /* 0x000000ffff0c7224 */ /* 0x000fe200078e0a0c */
[----:B------:R-:W-:Y:S01]  /*241a0*/  IABS R10, R25 ;  /* 0x00000019000a7213 */ /* 0x000fe20000000000 */
[----:B------:R-:W-:Y:S01]  /*241b0*/  IMAD.HI.U32 R2, R3, R11, R2 ;  /* 0x0000000b03027227 */ /* 0x000fe200078e0002 */
[----:B------:R-:W0:Y:S03]  /*241c0*/  I2F.RP R8, R5 ;  /* 0x0000000500087306 */ /* 0x000e260000209400 */
[----:B------:R-:W-:-:S02]  /*241d0*/  IMAD.MOV.U32 R3, RZ, RZ, R10 ;  /* 0x000000ffff037224 */ /* 0x000fc400078e000a */
[----:B------:R-:W-:Y:S02]  /*241e0*/  IMAD.MOV.U32 R10, RZ, RZ, R12 ;  /* 0x000000ffff0a7224 */ /* 0x000fe400078e000c */
[----:B------:R-:W-:-:S04]  /*241f0*/  IMAD.HI.U32 R2, R2, R3, RZ ;  /* 0x0000000302027227 */ /* 0x000fc800078e00ff */
[----:B------:R-:W-:Y:S01]  /*24200*/  IMAD R3, R2, R10, R3 ;  /* 0x0000000a02037224 */ /* 0x000fe200078e0203 */
[----:B0-----:R-:W0:Y:S04]  /*24210*/  MUFU.RCP R8, R8 ;  /* 0x0000000800087308 */ /* 0x001e280000001000 */
[----:B------:R-:W-:-:S13]  /*24220*/  ISETP.GT.U32.AND P1, PT, R4, R3, PT ;  /* 0x000000030400720c */ /* 0x000fda0003f24070 */
[----:B------:R-:W-:Y:S02]  /*24230*/  @!P1 IMAD.IADD R3, R3, 0x1, -R4 ;  /* 0x0000000103039824 */ /* 0x000fe400078e0a04 */
[----:B------:R-:W-:Y:S01]  /*24240*/  @!P1 VIADD R2, R2, 0x1 ;  /* 0x0000000102029836 */ /* 0x000fe20000000000 */
[----:B------:R-:W-:Y:S01]  /*24250*/  ISETP.NE.AND P1, PT, R6, RZ, PT ;  /* 0x000000ff0600720c */ /* 0x000fe20003f25270 */
[----:B0-----:R-:W-:Y:S01]  /*24260*/  VIADD R10, R8, 0xffffffe ;  /* 0x0ffffffe080a7836 */ /* 0x001fe20000000000 */
[----:B------:R-:W-:Y:S02]  /*24270*/  ISETP.GE.U32.AND P0, PT, R3, R4, PT ;  /* 0x000000040300720c */ /* 0x000fe40003f06070 */
[----:B------:R-:W-:Y:S01]  /*24280*/  LOP3.LUT R4, R25, R6, RZ, 0x3c, !PT ;  /* 0x0000000619047212 */ /* 0x000fe200078e3cff */
[----:B------:R0:W1:Y:S03]  /*24290*/  F2I.FTZ.U32.TRUNC.NTZ R3, R10 ;  /* 0x0000000a00037305 */ /* 0x000066000021f000 */
        /* <DEDUP_REMOVED lines=12> */
[----:B------:R-:W-:Y:S02]  /*24360*/  IMAD.MOV.U32 R3, RZ, RZ, R4 ;  /* 0x000000ffff037224 */ /* 0x000fe400078e0004 */
[----:B------:R-:W-:Y:S02]  /*24370*/  IMAD.MOV.U32 R4, RZ, RZ, R10 ;  /* 0x000000ffff047224 */ /* 0x000fe400078e000a */
[----:B------:R-:W-:-:S04]  /*24380*/  IMAD.HI.U32 R2, R2, R3, RZ ;  /* 0x0000000302027227 */ /* 0x000fc800078e00ff */
[----:B------:R-:W-:Y:S01]  /*24390*/  IMAD R4, R2, R4, R3 ;  /* 0x0000000402047224 */ /* 0x000fe200078e0203 */
[----:B------:R-:W-:Y:S01]  /*243a0*/  LOP3.LUT R3, R8, R9, RZ, 0x3c, !PT ;  /* 0x0000000908037212 */ /* 0x000fe200078e3cff */
[----:B------:R-:W-:-:S03]  /*243b0*/  IMAD R6, R6, R8, RZ ;  /* 0x0000000806067224 */ /* 0x000fc600078e02ff */
[----:B------:R-:W-:Y:S01]  /*243c0*/  ISETP.GT.U32.AND P1, PT, R5, R4, PT ;  /* 0x000000040500720c */ /* 0x000fe20003f24070 */
[----:B------:R-:W-:Y:S01]  /*243d0*/  IMAD.IADD R25, R25, 0x1, -R6 ;  /* 0x0000000119197824 */ /* 0x000fe200078e0a06 */
        /* <DEDUP_REMOVED lines=10> */
[----:B------:R-:W-:-:S05]  /*24480*/  IMAD R9, R9, 0x1000000, R2 ;  /* 0x0100000009097824 */ /* 0x000fca00078e0202 */
[----:B------:R-:W-:Y:S01]  /*24490*/  LEA R26, R26, R9, 0x10 ;  /* 0x000000091a1a7211 */ /* 0x000fe200078e80ff */
[----:B------:R-:W-:Y:S06]  /*244a0*/  BRA `(.L_x_686) ;  /* 0x00000000000c7947 */ /* 0x000fec0003800000 */
.L_x_683:
[----:B------:R-:W-:Y:S02]  /*244b0*/  IMAD.MOV.U32 R25, RZ, RZ, RZ ;  /* 0x000000ffff197224 */ /* 0x000fe400078e00ff */
[----:B------:R-:W-:Y:S02]  /*244c0*/  IMAD.U32 R24, RZ, RZ, UR6 ;  /* 0x00000006ff187e24 */ /* 0x000fe4000f8e00ff */
[----:B------:R-:W-:-:S07]  /*244d0*/  IMAD.MOV.U32 R26, RZ, RZ, RZ ;  /* 0x000000ffff1a7224 */ /* 0x000fce00078e00ff */
.L_x_686:
[----:B------:R-:W-:-:S13]  /*244e0*/  ISETP.NE.AND P0, PT, R7, RZ, PT ;  /* 0x000000ff0700720c */ /* 0x000fda0003f05270 */
[----:B------:R-:W0:Y:S01]  /*244f0*/  @!P0 S2R R3, SR_CgaCtaId ;  /* 0x0000000000038919 */ /* 0x000e220000008800 */
[----:B------:R-:W-:-:S04]  /*24500*/  @!P0 MOV R2, 0x400 ;  /* 0x0000040000028802 */ /* 0x000fc80000000f00 */
[----:B0-----:R-:W-:-:S05]  /*24510*/  @!P0 LEA R2, R3, R2, 0x18 ;  /* 0x0000000203028211 */ /* 0x001fca00078ec0ff */
[----:B------:R1:W-:Y:S01]  /*24520*/  @!P0 STS.128 [R2+0x388d0], R24 ;  /* 0x0388d01802008388 */ /* 0x0003e20000000c00 */
[----:B------:R-:W-:Y:S06]  /*24530*/  BAR.ARV 0x5, 0x180 ;  /* 0x0146000000007b1d */ /* 0x000fec0000002000 */
.L_x_681:
[----:B------:R2:W-:Y:S01]  /*24540*/  STL [R1+0x2c], RZ ;  /* 0x00002cff01007387 */ /* 0x0005e20000100800 */
[----:B------:R-:W-:Y:S01]  /*24550*/  ULDC UR4, c[0x0][0xc3c] ;  /* 0x00030f0000047ab9 */ /* 0x000fe20000000800 */
[----:B------:R-:W-:Y:S01]  /*24560*/  IMAD.MOV.U32 R29, RZ, RZ, 0x1 ;  /* 0x00000001ff1d7424 */ /* 0x000fe200078e00ff */
[----:B0-----:R-:W-:Y:S01]  /*24570*/  ISETP.GE.AND P0, PT, R27, UR4, PT ;  /* 0x000000041b007c0c */ /* 0x001fe2000bf06270 */
[----:B------:R-:W-:-:S12]  /*24580*/  IMAD.MOV.U32 R23, RZ, RZ, RZ ;  /* 0x000000ffff177224 */ /* 0x000fd800078e00ff */
[----:B--2---:R-:W-:Y:S05]  /*24590*/  @P0 BRA `(.L_x_687) ;  /* 0x0000006800b00947 */ /* 0x004fea0003800000 */
[----:B------:R-:W0:Y:S01]  /*245a0*/  S2UR UR5, SR_CgaCtaId ;  /* 0x00000000000579c3 */ /* 0x000e220000008800 */
[----:B------:R2:W-:Y:S01]  /*245b0*/  STL [R1+0x2c], RZ ;  /* 0x00002cff01007387 */ /* 0x0005e20000100800 */
[C---:B------:R-:W-:Y:S01]  /*245c0*/  IMAD.SHL.U32 R34, R0.reuse, 0x8, RZ ;  /* 0x0000000800227824 */ /* 0x040fe200078e00ff */
[----:B------:R-:W-:Y:S01]  /*245d0*/  LOP3.LUT R4, R0, 0x7f, RZ, 0xc0, !PT ;  /* 0x0000007f00047812 */ /* 0x000fe200078ec0ff */
[----:B------:R-:W-:Y:S01]  /*245e0*/  UMOV UR4, 0x400 ;  /* 0x0000040000047882 */ /* 0x000fe20000000000 */
[----:B------:R-:W-:Y:S01]  /*245f0*/  BSSY B8, `(.L_x_687) ;  /* 0x00006a6000087945 */ /* 0x000fe20003800000 */
[----:B------:R-:W-:Y:S01]  /*24600*/  IMAD.MOV.U32 R30, RZ, RZ, 0x1 ;  /* 0x00000001ff1e7424 */ /* 0x000fe200078e00ff */
[----:B------:R-:W-:Y:S01]  /*24610*/  LOP3.LUT R3, R34, 0x1f8, RZ, 0xc0, !PT ;  /* 0x000001f822037812 */ /* 0x000fe200078ec0ff */
[----:B------:R-:W-:Y:S01]  /*24620*/  IMAD.SHL.U32 R33, R4, 0x8, RZ ;  /* 0x0000000804217824 */ /* 0x000fe200078e00ff */
[----:B------:R-:W-:Y:S01]  /*24630*/  LOP3.LUT R34, R34, 0x38, RZ, 0xc0, !PT ;  /* 0x0000003822227812 */ /* 0x000fe200078ec0ff */
[----:B------:R-:W-:Y:S01]  /*24640*/  IMAD.MOV.U32 R28, RZ, RZ, RZ ;  /* 0x000000ffff1c7224 */ /* 0x000fe200078e00ff */
[----:B-1----:R-:W-:Y:S01]  /*24650*/  LOP3.LUT R2, R3, 0x38, R0, 0x78, !PT ;  /* 0x0000003803027812 */ /* 0x002fe200078e7800 */
[----:B------:R-:W-:Y:S01]  /*24660*/  IMAD.SHL.U32 R0, R0, 0x10, RZ ;  /* 0x0000001000007824 */ /* 0x000fe200078e00ff */
[----:B------:R-:W-:Y:S01]  /*24670*/  LOP3.LUT R37, R34, 0xc0, RZ, 0xfc, !PT ;  /* 0x000000c022257812 */ /* 0x000fe200078efcff */
[----:B------:R-:W-:Y:S01]  /*24680*/  IMAD.MOV.U32 R23, RZ, RZ, RZ ;  /* 0x000000ffff177224 */ /* 0x000fe200078e00ff */
[----:B------:R-:W-:Y:S01]  /*24690*/  LOP3.LUT R33, R2, 0x200, R33, 0xf8, !PT ;  /* 0x0000020002217812 */ /* 0x000fe200078ef821 */
[----:B------:R-:W-:Y:S01]  /*246a0*/  IMAD.MOV.U32 R29, RZ, RZ, 0x1 ;  /* 0x00000001ff1d7424 */ /* 0x000fe200078e00ff */
[----:B------:R-:W-:Y:S01]  /*246b0*/  SHF.R.U32.HI R2, RZ, 0x3, R4 ;  /* 0x00000003ff027819 */ /* 0x000fe20000011604 */
[----:B------:R-:W-:Y:S01]  /*246c0*/  ULDC.64 UR38, c[0x0][0x198] ;  /* 0x0000660000267ab9 */ /* 0x000fe20000000a00 */
[----:B------:R-:W-:-:S02]  /*246d0*/  ULOP3.LUT UR37, UR60, 0x2, URZ, 0xfc, !UPT ;  /* 0x000000023c257892 */ /* 0x000fc4000f8efc3f */
[----:B------:R-:W-:Y:S01]  /*246e0*/  LOP3.LUT R0, R2, 0x70, R0, 0xf8, !PT ;  /* 0x0000007002007812 */ /* 0x000fe200078ef800 */
[----:B------:R-:W-:Y:S01]  /*246f0*/  ULDC UR36, c[0x0][0xc] ;  /* 0x0000030000247ab9 */ /* 0x000fe20000000800 */
[C---:B------:R-:W-:Y:S01]  /*24700*/  LOP3.LUT R2, R34.reuse, 0x40, RZ, 0xfc, !PT ;  /* 0x0000004022027812 */ /* 0x040fe200078efcff */
[----:B0-----:R-:W-:Y:S01]  /*24710*/  ULEA UR4, UR5, UR4, 0x18 ;  /* 0x0000000405047291 */ /* 0x001fe2000f8ec03f */
[----:B------:R-:W-:-:S05]  /*24720*/  LOP3.LUT R0, R34, 0x80, RZ, 0xfc, !PT ;  /* 0x0000008022007812 */ /* 0x000fca00078efcff */
[----:B------:R-:W-:-:S04]  /*24730*/  IMAD.U32 R16, RZ, RZ, UR4 ;  /* 0x00000004ff107e24 */ /* 0x000fc8000f8e00ff */
[----:B--2---:R-:W-:-:S07]  /*24740*/  IMAD R36, R33, 0x2, R16 ;  /* 0x0000000221247824 */ /* 0x004fce00078e0210 */
.L_x_798:
[----:B0-----:R-:W0:Y:S01]  /*24750*/  LDC.64 R2, c[0x0][0xc88] ;  /* 0x00032200ff027b82 */ /* 0x001e220000000a00 */
[----:B------:R-:W-:Y:S01]  /*24760*/  ULDC.64 UR4, c[0x0][0x208] ;  /* 0x0000820000047ab9 */ /* 0x000fe20000000a00 */
[----:B0-----:R-:W-:-:S05]  /*24770*/  IMAD.WIDE R2, R27, 0x4, R2 ;  /* 0x000000041b027825 */ /* 0x001fca00078e0202 */
[----:B--2---:R-:W2:Y:S01]  /*24780*/  LDG.E R31, desc[UR4][R2.64] ;  /* 0x00000004021f7981 */ /* 0x004ea2000c1e1900 */
[----:B------:R-:W-:Y:S05]  /*24790*/  YIELD ;  /* 0x0000000000007946 */ /* 0x000fea0003800000 */
[----:B------:R-:W-:Y:S01]  /*247a0*/  ULDC.64 UR4, c[0x0][0xa28] ;  /* 0x00028a0000047ab9 */ /* 0x000fe20000000a00 */
[----:B------:R-:W-:Y:S01]  /*247b0*/  ULDC.64 UR8, c[0x0][0xa18] ;  /* 0x0002860000087ab9 */ /* 0x000fe20000000a00 */
[----:B------:R-:W-:Y:S01]  /*247c0*/  ISETP.NE.U32.AND P0, PT, RZ, UR4, PT ;  /* 0x00000004ff007c0c */ /* 0x000fe2000bf05070 */
[----:B------:R-:W-:Y:S01]  /*247d0*/  IMAD.MOV.U32 R11, RZ, RZ, RZ ;  /* 0x000000ffff0b7224 */ /* 0x000fe200078e00ff */
[----:B------:R-:W-:Y:S01]  /*247e0*/  ULDC.64 UR10, c[0x0][0x208] ;  /* 0x00008200000a7ab9 */ /* 0x000fe20000000a00 */
[----:B------:R-:W-:Y:S01]  /*247f0*/  ULDC.64 UR6, c[0x0][0xa10] ;  /* 0x0002840000067ab9 */ /* 0x000fe20000000a00 */
[----:B------:R-:W-:-:S02]  /*24800*/  ISETP.NE.AND.EX P0, PT, RZ, UR5, PT, P0 ;  /* 0x00000005ff007c0c */ /* 0x000fc4000bf05300 */
[----:B--2---:R-:W-:-:S11]  /*24810*/  SHF.R.S32.HI R0, RZ, 0x1f, R31 ;  /* 0x0000001fff007819 */ /* 0x004fd6000001141f */
[C---:B------:R-:W-:Y:S01]  /*24820*/  @P0 LEA R2, P1, R31.reuse, UR4, 0x2 ;  /* 0x000000041f020c11 */ /* 0x040fe2000f8210ff */
[C---:B------:R-:W-:Y:S01]  /*24830*/  IMAD.SHL.U32 R17, R31.reuse, 0x4, RZ ;  /* 0x000000041f117824 */ /* 0x040fe200078e00ff */
[C-C-:B------:R-:W-:Y:S01]  /*24840*/  SHF.L.U64.HI R19, R31.reuse, 0x2, R0.reuse ;  /* 0x000000021f137819 */ /* 0x140fe20000010200 */
[----:B------:R0:W-:Y:S01]  /*24850*/  STL [R1+0x20], R0 ;  /* 0x0000200001007387 */ /* 0x0001e20000100800 */
[----:B------:R-:W-:Y:S01]  /*24860*/  @P0 LEA.HI.X R3, R31, UR5, R0, 0x2, P1 ;  /* 0x000000051f030c11 */ /* 0x000fe200088f1400 */
[----:B------:R-:W-:Y:S01]  /*24870*/  ULDC.64 UR4, c[0x0][0xa00] ;  /* 0x0002800000047ab9 */ /* 0x000fe20000000a00 */
[----:B------:R-:W-:-:S03]  /*24880*/  ISETP.NE.U32.AND P1, PT, RZ, UR8, PT ;  /* 0x00000008ff007c0c */ /* 0x000fc6000bf25070 */
[----:B------:R1:W2:Y:S01]  /*24890*/  @P0 LDG.E R11, desc[UR10][R2.64] ;  /* 0x0000000a020b0981 */ /* 0x0002a2000c1e1900 */
[----:B------:R-:W-:Y:S01]  /*248a0*/  ISETP.NE.AND.EX P1, PT, RZ, UR9, PT, P1 ;  /* 0x00000009ff007c0c */ /* 0x000fe2000bf25310 */
[----:B------:R-:W-:Y:S01]  /*248b0*/  IMAD.MOV.U32 R35, RZ, RZ, RZ ;  /* 0x000000ffff237224 */ /* 0x000fe200078e00ff */
[----:B------:R-:W-:Y:S01]  /*248c0*/  ISETP.NE.U32.AND P0, PT, RZ, UR4, PT ;  /* 0x00000004ff007c0c */ /* 0x000fe2000bf05070 */
[----:B0-----:R-:W-:Y:S01]  /*248d0*/  IMAD.MOV.U32 R0, RZ, RZ, RZ ;  /* 0x000000ffff007224 */ /* 0x001fe200078e00ff */
[----:B------:R-:W-:Y:S02]  /*248e0*/  ISETP.NE.U32.AND P2, PT, RZ, UR6, PT ;  /* 0x00000006ff007c0c */ /* 0x000fe4000bf45070 */
[----:B------:R-:W-:Y:S02]  /*248f0*/  ISETP.NE.AND.EX P0, PT, RZ, UR5, PT, P0 ;  /* 0x00000005ff007c0c */ /* 0x000fe4000bf05300 */
[----:B------:R-:W-:Y:S02]  /*24900*/  ISETP.NE.AND.EX P2, PT, RZ, UR7, PT, P2 ;  /* 0x00000007ff007c0c */ /* 0x000fe4000bf45320 */
[C---:B-1----:R-:W-:Y:S01]  /*24910*/  IADD3 R2, P3, R17.reuse, UR4, RZ ;  /* 0x0000000411027c10 */ /* 0x042fe2000ff7e0ff */
[----:B------:R-:W-:Y:S01]  /*24920*/  ULDC UR4, c[0x0][0x288] ;  /* 0x0000a20000047ab9 */ /* 0x000fe20000000800 */
[----:B------:R-:W-:-:S02]  /*24930*/  IADD3 R4, P4, R17, UR6, RZ ;  /* 0x0000000611047c10 */ /* 0x000fc4000ff9e0ff */
[----:B------:R-:W-:Y:S02]  /*24940*/  IADD3.X R3, R19, UR5, RZ, P3, !PT ;  /* 0x0000000513037c10 */ /* 0x000fe40009ffe4ff */
[----:B------:R-:W-:Y:S01]  /*24950*/  @P1 IADD3 R6, P3, R17, UR8, RZ ;  /* 0x0000000811061c10 */ /* 0x000fe2000ff7e0ff */
[----:B------:R-:W-:Y:S01]  /*24960*/  IMAD.U32 R8, RZ, RZ, UR4 ;  /* 0x00000004ff087e24 */ /* 0x000fe2000f8e00ff */
[----:B------:R-:W-:Y:S01]  /*24970*/  ULDC.64 UR4, c[0x0][0x418] ;  /* 0x0001060000047ab9 */ /* 0x000fe20000000a00 */
[C---:B------:R-:W-:Y:S01]  /*24980*/  IADD3.X R5, R19.reuse, UR7, RZ, P4, !PT ;  /* 0x0000000713057c10 */ /* 0x040fe2000a7fe4ff */
[----:B------:R-:W5:Y:S01]  /*24990*/  @P0 LDG.E R35, desc[UR10][R2.64] ;  /* 0x0000000a02230981 */ /* 0x000f62000c1e1900 */
[----:B------:R-:W-:Y:S01]  /*249a0*/  @P1 IADD3.X R7, R19, UR9, RZ, P3, !PT ;  /* 0x0000000913071c10 */ /* 0x000fe20009ffe4ff */
[----:B------:R-:W-:Y:S02]  /*249b0*/  UISETP.NE.U32.AND UP0, UPT, UR4, URZ, UPT ;  /* 0x0000003f0400728c */ /* 0x000fe4000bf05070 */
[----:B------:R-:W5:Y:S01]  /*249c0*/  @P2 LDG.E R0, desc[UR10][R4.64] ;  /* 0x0000000a04002981 */ /* 0x000f62000c1e1900 */
[----:B------:R-:W-:-:S03]  /*249d0*/  ULDC UR4, c[0x0][0x424] ;  /* 0x0001090000047ab9 */ /* 0x000fc60000000800 */
[----:B------:R0:W3:Y:S01]  /*249e0*/  @P1 LDG.E R8, desc[UR10][R6.64] ;  /* 0x0000000a06081981 */ /* 0x0000e2000c1e1900 */
[----:B------:R-:W-:-:S03]  /*249f0*/  UISETP.NE.AND.EX UP0, UPT, UR5, URZ, UPT, UP0 ;  /* 0x0000003f0500728c */ /* 0x000fc6000bf05300 */
[----:B------:R-:W-:Y:S01]  /*24a00*/  ULDC UR5, c[0x0][0x2f0] ;  /* 0x0000bc0000057ab9 */ /* 0x000fe20000000800 */
[----:B------:R-:W-:-:S04]  /*24a10*/  USEL UR4, UR4, 0x1, UP0 ;  /* 0x0000000104047887 */ /* 0x000fc80008000000 */
[----:B------:R-:W-:-:S03]  /*24a20*/  UIMAD UR4, UR4, UR5, URZ ;  /* 0x00000005040472a4 */ /* 0x000fc6000f8e023f */
[----:B------:R-:W-:Y:S02]  /*24a30*/  ULDC UR5, c[0x0][0x348] ;  /* 0x0000d20000057ab9 */ /* 0x000fe40000000800 */
[----:B0-----:R-:W-:Y:S02]  /*24a40*/  IMAD.U32 R6, RZ, RZ, UR5 ;  /* 0x00000005ff067e24 */ /* 0x001fe4000f8e00ff */
[----:B------:R-:W-:Y:S01]  /*24a50*/  IMAD.U32 R9, RZ, RZ, UR4 ;  /* 0x00000004ff097e24 */ /* 0x000fe2000f8e00ff */
[----:B--2---:R0:W-:Y:S04]  /*24a60*/  STL [R1+0x10], R11 ;  /* 0x0000100b01007387 */ /* 0x0041e80000100800 */
[----:B---3--:R0:W-:Y:S01]  /*24a70*/  STL [R1+0x28], R8 ;  /* 0x0000280801007387 */ /* 0x0081e20000100800 */
[----:B------:R-:W-:Y:S05]  /*24a80*/  @P1 BRA `(.L_x_688) ;  /* 0x0000000000181947 */ /* 0x000fea0003800000 */
[----:B------:R-:W-:Y:S05]  /*24a90*/  @!P0 BRA `(.L_x_688) ;  /* 0x0000000000148947 */ /* 0x000fea0003800000 */
[----:B------:R-:W-:Y:S02]  /*24aa0*/  ULDC.64 UR4, c[0x0][0x208] ;  /* 0x0000820000047ab9 */ /* 0x000fe40000000a00 */
[----:B0-----:R-:W2:Y:S04]  /*24ab0*/  LDG.E R8, desc[UR4][R2.64] ;  /* 0x0000000402087981 */ /* 0x001ea8000c1e1900 */
[----:B------:R-:W2:Y:S02]  /*24ac0*/  LDG.E R7, desc[UR4][R2.64+0x4] ;  /* 0x0000040402077981 */ /* 0x000ea4000c1e1900 */
[----:B--2---:R-:W-:-:S05]  /*24ad0*/  IMAD.IADD R2, R7, 0x1, -R8 ;  /* 0x0000000107027824 */ /* 0x004fca00078e0a08 */
[----:B------:R1:W-:Y:S02]  /*24ae0*/  STL [R1+0x28], R2 ;  /* 0x0000280201007387 */ /* 0x0003e40000100800 */
.L_x_688:
[----:B------:R-:W-:Y:S01]  /*24af0*/  ULDC.64 UR4, c[0x0][0xa20] ;  /* 0x0002880000047ab9 */ /* 0x000fe20000000a00 */
[C---:B-1----:R-:W-:Y:S01]  /*24b00*/  LOP3.LUT R2, R26.reuse, 0xff000000, RZ, 0xc0, !PT ;  /* 0xff0000001a027812 */ /* 0x042fe200078ec0ff */
[----:B------:R-:W-:Y:S01]  /*24b10*/  IMAD.MOV.U32 R32, RZ, RZ, R31 ;  /* 0x000000ffff207224 */ /* 0x000fe200078e001f */
[----:B------:R-:W-:Y:S02]  /*24b20*/  ISETP.NE.U32.AND P0, PT, RZ, UR4, PT ;  /* 0x00000004ff007c0c */ /* 0x000fe4000bf05070 */
[----:B------:R-:W-:Y:S02]  /*24b30*/  SHF.R.U32.HI R3, RZ, 0x8, R2 ;  /* 0x00000008ff037819 */ /* 0x000fe40000011602 */
[----:B------:R-:W-:Y:S02]  /*24b40*/  ISETP.NE.AND.EX P0, PT, RZ, UR5, PT, P0 ;  /* 0x00000005ff007c0c */ /* 0x000fe4000bf05300 */
[C---:B0-----:R-:W-:Y:S02]  /*24b50*/  LOP3.LUT R8, R26.reuse, 0xff0000, RZ, 0xc0, !PT ;  /* 0x00ff00001a087812 */ /* 0x041fe400078ec0ff */
[----:B------:R-:W-:-:S02]  /*24b60*/  LOP3.LUT R26, R26, 0xffff, RZ, 0xc0, !PT ;  /* 0x0000ffff1a1a7812 */ /* 0x000fc400078ec0ff */
[----:B------:R-:W-:-:S07]  /*24b70*/  LEA.HI R8, R8, R3, RZ, 0x10 ;  /* 0x0000000308087211 */ /* 0x000fce00078f80ff */
[----:B------:R-:W-:Y:S05]  /*24b80*/  @!P0 BRA `(.L_x_689) ;  /* 0x0000000000148947 */ /* 0x000fea0003800000 */
[----:B------:R-:W-:Y:S01]  /*24b90*/  IADD3 R2, P0, R17, UR4, RZ ;  /* 0x0000000411027c10 */ /* 0x000fe2000ff1e0ff */
[----:B------:R-:W-:-:S03]  /*24ba0*/  ULDC.64 UR6, c[0x0][0x208] ;  /* 0x0000820000067ab9 */ /* 0x000fc60000000a00 */
[----:B------:R-:W-:-:S05]  /*24bb0*/  IADD3.X R3, R19, UR5, RZ, P0, !PT ;  /* 0x0000000513037c10 */ /* 0x000fca00087fe4ff */
[----:B------:R0:W5:Y:S01]  /*24bc0*/  LDG.E R9, desc[UR6][R2.64] ;  /* 0x0000000602097981 */ /* 0x000162000c1e1900 */
[----:B------:R-:W-:Y:S05]  /*24bd0*/  BRA `(.L_x_690) ;  /* 0x0000000000287947 */ /* 0x000fea0003800000 */
.L_x_689:
[----:B------:R-:W-:Y:S02]  /*24be0*/  ULDC.64 UR4, c[0x0][0xa08] ;  /* 0x0002820000047ab9 */ /* 0x000fe40000000a00 */
[----:B------:R-:W-:-:S04]  /*24bf0*/  ISETP.NE.U32.AND P0, PT, RZ, UR4, PT ;  /* 0x00000004ff007c0c */ /* 0x000fc8000bf05070 */
[----:B------:R-:W-:-:S13]  /*24c00*/  ISETP.NE.AND.EX P0, PT, RZ, UR5, PT, P0 ;  /* 0x00000005ff007c0c */ /* 0x000fda000bf05300 */
[----:B------:R-:W-:Y:S05]  /*24c10*/  @!P0 BRA `(.L_x_690) ;  /* 0x0000000000188947 */ /* 0x000fea0003800000 */
[----:B------:R-:W0:Y:S01]  /*24c20*/  LDC.64 R2, c[0x0][0xa08] ;  /* 0x00028200ff027b82 */ /* 0x000e220000000a00 */
[----:B------:R-:W-:Y:S01]  /*24c30*/  ULDC.64 UR4, c[0x0][0x208] ;  /* 0x0000820000047ab9 */ /* 0x000fe20000000a00 */
[----:B0-----:R-:W-:-:S05]  /*24c40*/  IMAD.WIDE R2, R32, 0x4, R2 ;  /* 0x0000000420027825 */ /* 0x001fca00078e0202 */
[----:B------:R-:W2:Y:S04]  /*24c50*/  LDG.E R9, desc[UR4][R2.64] ;  /* 0x0000000402097981 */ /* 0x000ea8000c1e1900 */
[----:B------:R-:W2:Y:S02]  /*24c60*/  LDG.E R10, desc[UR4][R2.64+0x4] ;  /* 0x00000404020a7981 */ /* 0x000ea4000c1e1900 */
[----:B--2---:R-:W-:-:S07]  /*24c70*/  IADD3 R9, -R9, R10, RZ ;  /* 0x0000000a09097210 */ /* 0x004fce0007ffe1ff */
.L_x_690:
[----:B------:R-:W-:Y:S02]  /*24c80*/  ULDC.64 UR4, c[0x0][0x208] ;  /* 0x0000820000047ab9 */ /* 0x000fe40000000a00 */
[----:B0-----:R-:W2:Y:S04]  /*24c90*/  @P2 LDG.E R2, desc[UR4][R4.64] ;  /* 0x0000000404022981 */ /* 0x001ea8000c1e1900 */
[----:B------:R0:W2:Y:S01]  /*24ca0*/  @P2 LDG.E R3, desc[UR4][R4.64+0x4] ;  /* 0x0000040404032981 */ /* 0x0000a2000c1e1900 */
[----:B-----5:R-:W-:Y:S01]  /*24cb0*/  IMAD.IADD R9, R9, 0x1, -R11 ;  /* 0x0000000109097824 */ /* 0x020fe200078e0a0b */
[----:B------:R-:W-:Y:S01]  /*24cc0*/  BSSY B0, `(.L_x_691) ;  /* 0x000002a000007945 */ /* 0x000fe20003800000 */
[----:B------:R-:W-:Y:S02]  /*24cd0*/  LOP3.LUT R7, R8, 0xff, RZ, 0xc0, !PT ;  /* 0x000000ff08077812 */ /* 0x000fe400078ec0ff */
[----:B0-----:R-:W-:Y:S01]  /*24ce0*/  SHF.R.U32.HI R5, RZ, 0x10, R8 ;  /* 0x00000010ff057819 */ /* 0x001fe20000011608 */
[----:B--2---:R-:W-:-:S04]  /*24cf0*/  @P2 IMAD.IADD R6, R3, 0x1, -R2 ;  /* 0x0000000103062824 */ /* 0x004fc800078e0a02 */
[----:B------:R-:W-:-:S04]  /*24d00*/  IMAD.IADD R3, R9, 0x1, R6 ;  /* 0x0000000109037824 */ /* 0x000fc800078e0206 */
[C---:B------:R-:W-:Y:S01]  /*24d10*/  VIADD R2, R3.reuse, 0x4f ;  /* 0x0000004f03027836 */ /* 0x040fe20000000000 */
[----:B------:R-:W-:Y:S01]  /*24d20*/  ISETP.GE.AND P1, PT, R3, 0x1, PT ;  /* 0x000000010300780c */ /* 0x000fe20003f26270 */
[----:B------:R0:W-:Y:S02]  /*24d30*/  STL [R1+0x8], R3 ;  /* 0x0000080301007387 */ /* 0x0001e40000100800 */
[----:B------:R-:W-:-:S05]  /*24d40*/  IMAD.HI R2, R2, 0x66666667, RZ ;  /* 0x6666666702027827 */ /* 0x000fca00078e02ff */
[----:B0-----:R-:W-:-:S04]  /*24d50*/  SHF.R.U32.HI R3, RZ, 0x1f, R2 ;  /* 0x0000001fff037819 */ /* 0x001fc80000011602 */
[----:B------:R-:W-:Y:S01]  /*24d60*/  LEA.HI.SX32 R4, R2, R3, 0x1b ;  /* 0x0000000302047211 */ /* 0x000fe200078fdaff */
[----:B------:R-:W-:Y:S01]  /*24d70*/  IMAD.MOV.U32 R3, RZ, RZ, RZ ;  /* 0x000000ffff037224 */ /* 0x000fe200078e00ff */
[----:B------:R-:W-:Y:S06]  /*24d80*/  @!P1 BRA `(.L_x_692) ;  /* 0x0000000000749947 */ /* 0x000fec0003800000 */
[----:B------:R-:W-:Y:S01]  /*24d90*/  ISETP.NE.AND P0, PT, R5, RZ, PT ;  /* 0x000000ff0500720c */ /* 0x000fe20003f05270 */
[----:B------:R-:W-:-:S03]  /*24da0*/  ULDC UR4, c[0x0][0x9f0] ;  /* 0x00027c0000047ab9 */ /* 0x000fc60000000800 */
[----:B------:R-:W-:-:S04]  /*24db0*/  SEL R8, R5, UR4, P0 ;  /* 0x0000000405087c07 */ /* 0x000fc80008000000 */
[----:B------:R-:W-:Y:S02]  /*24dc0*/  IABS R10, R8 ;  /* 0x00000008000a7213 */ /* 0x000fe40000000000 */
[----:B------:R-:W-:Y:S02]  /*24dd0*/  IADD3 R11, R8, -0x1, R4 ;  /* 0xffffffff080b7810 */ /* 0x000fe40007ffe004 */
[----:B------:R-:W0:Y:S08]  /*24de0*/  I2F.RP R2, R10 ;  /* 0x0000000a00027306 */ /* 0x000e300000209400 */
[----:B0-----:R-:W0:Y:S02]  /*24df0*/  MUFU.RCP R2, R2 ;  /* 0x0000000200027308 */ /* 0x001e240000001000 */
[----:B0-----:R-:W-:-:S06]  /*24e00*/  VIADD R2, R2, 0xffffffe ;  /* 0x0ffffffe02027836 */ /* 0x001fcc0000000000 */
[----:B------:R0:W1:Y:S02]  /*24e10*/  F2I.FTZ.U32.TRUNC.NTZ R3, R2 ;  /* 0x0000000200037305 */ /* 0x000064000021f000 */
[----:B0-----:R-:W-:-:S04]  /*24e20*/  LOP3.LUT R2, R11, R8, RZ, 0x3c, !PT ;  /* 0x000000080b027212 */ /* 0x001fc800078e3cff */
[----:B------:R-:W-:Y:S01]  /*24e30*/  ISETP.GE.AND P4, PT, R2, RZ, PT ;  /* 0x000000ff0200720c */ /* 0x000fe20003f86270 */
[----:B-1----:R-:W-:-:S04]  /*24e40*/  IMAD.MOV R2, RZ, RZ, -R3 ;  /* 0x000000ffff027224 */ /* 0x002fc800078e0a03 */
[----:B------:R-:W-:Y:S02]  /*24e50*/  IMAD R12, R2, R10, RZ ;  /* 0x0000000a020c7224 */ /* 0x000fe400078e02ff */
[----:B------:R-:W-:-:S04]  /*24e60*/  IMAD.MOV.U32 R2, RZ, RZ, RZ ;  /* 0x000000ffff027224 */ /* 0x000fc800078e00ff */
        /* <DEDUP_REMOVED lines=13> */
[----:B------:R-:W-:-:S05]  /*24f40*/  @!P3 LOP3.LUT R2, RZ, R8, RZ, 0x33, !PT ;  /* 0x00000008ff02b212 */ /* 0x000fca00078e33ff */
[----:B------:R-:W-:-:S07]  /*24f50*/  IMAD.MOV.U32 R3, RZ, RZ, R2 ;  /* 0x000000ffff037224 */ /* 0x000fce00078e0002 */
.L_x_692:
[----:B------:R-:W-:Y:S05]  /*24f60*/  BSYNC B0 ;  /* 0x0000000000007941 */ /* 0x000fea0003800000 */
.L_x_691:
[-C--:B------:R-:W-:Y:S01]  /*24f70*/  IMAD R2, R7, R3.reuse, RZ ;  /* 0x0000000307027224 */ /* 0x080fe200078e02ff */
[----:B------:R-:W-:Y:S04]  /*24f80*/  BSSY B0, `(.L_x_693) ;  /* 0x0000191000007945 */ /* 0x000fe80003800000 */
[C---:B------:R-:W-:Y:S01]  /*24f90*/  VIADDMNMX R3, R2.reuse, R3, R4, PT ;  /* 0x0000000302037246 */ /* 0x040fe20003800104 */
[----:B------:R-:W-:-:S04]  /*24fa0*/  IMAD R2, R2, 0x50, -R9 ;  /* 0x0000005002027824 */ /* 0x000fc800078e0a09 */
[----:B------:R-:W-:Y:S01]  /*24fb0*/  IMAD R3, R3, 0x50, -R9 ;  /* 0x0000005003037824 */ /* 0x000fe200078e0a09 */
[----:B------:R-:W-:-:S04]  /*24fc0*/  VIMNMX R2, RZ, R2, !PT ;  /* 0x00000002ff027248 */ /* 0x000fc80007fe0100 */
[----:B------:R-:W-:-:S04]  /*24fd0*/  VIMNMX R3, R3, R6, PT ;  /* 0x0000000603037248 */ /* 0x000fc80003fe0100 */
[----:B------:R-:W-:-:S13]  /*24fe0*/  ISETP.GT.AND P0, PT, R3, R2, PT ;  /* 0x000000020300720c */ /* 0x000fda0003f04270 */
[----:B------:R-:W-:Y:S02]  /*24ff0*/  @P0 VIADD R8, R3, 0x4f ;  /* 0x0000004f03080836 */ /* 0x000fe40000000000 */
[----:B------:R-:W-:-:S04]  /*25000*/  IMAD.WIDE.U32 R2, R2, -0x33333333, RZ ;  /* 0xcccccccd02027825 */ /* 0x000fc800078e00ff */
[----:B------:R-:W-:Y:S01]  /*25010*/  @P0 IMAD.HI R8, R8, 0x66666667, RZ ;  /* 0x6666666708080827 */ /* 0x000fe200078e02ff */
[----:B------:R-:W-:-:S04]  /*25020*/  SHF.R.U32.HI R6, RZ, 0x6, R3 ;  /* 0x00000006ff067819 */ /* 0x000fc80000011603 */
[----:B------:R-:W-:Y:S01]  /*25030*/  @P0 SHF.R.U32.HI R2, RZ, 0x1f, R8 ;  /* 0x0000001fff020819 */ /* 0x000fe20000011608 */
[----:B------:R-:W-:-:S03]  /*25040*/  IMAD.MOV.U32 R3, RZ, RZ, R6 ;  /* 0x000000ffff037224 */ /* 0x000fc600078e0006 */
[----:B------:R-:W-:Y:S02]  /*25050*/  @P0 LEA.HI.SX32 R3, R8, R2, 0x1b ;  /* 0x0000000208030211 */ /* 0x000fe400078fdaff */
[----:B------:R-:W-:Y:S02]  /*25060*/  PLOP3.LUT P0, PT, PT, PT, PT, 0x80, 0x0 ;  /* 0x000000000000781c */ /* 0x000fe40003f0f070 */
[----:B------:R-:W-:-:S13]  /*25070*/  ISETP.GT.AND P3, PT, R3, R6, PT ;  /* 0x000000060300720c */ /* 0x000fda0003f64270 */
[----:B------:R-:W-:Y:S05]  /*25080*/  @!P3 BRA `(.L_x_694) ;  /* 0x000000180000b947 */ /* 0x000fea0003800000 */
[----:B------:R-:W-:Y:S01]  /*25090*/  UMOV UR4, 0xffffffff ;  /* 0xffffffff00047882 */ /* 0x000fe20000000000 */
[----:B------:R-:W-:Y:S02]  /*250a0*/  SEL R2, R32, RZ, !P2 ;  /* 0x000000ff20027207 */ /* 0x000fe40005000000 */
[----:B------:R-:W-:Y:S05]  /*250b0*/  BRA.DIV UR4, `(.L_x_695) ;  /* 0x0000007604287947 */ /* 0x000fea000b800000 */
[----:B------:R-:W0:Y:S02]  /*250c0*/  S2R R8, SR_TID.X ;  /* 0x0000000000087919 */ /* 0x000e240000002100 */
[----:B0-----:R-:W-:-:S04]  /*250d0*/  SHF.R.U32.HI R8, RZ, 0x5, R8 ;  /* 0x00000005ff087819 */ /* 0x001fc80000011608 */
[----:B------:R-:W-:-:S05]  /*250e0*/  LOP3.LUT R8, R8, 0x3, RZ, 0xc0, !PT ;  /* 0x0000000308087812 */ /* 0x000fca00078ec0ff */
[----:B------:R0:W1:Y:S02]  /*250f0*/  SHFL.IDX PT, R14, R8, RZ, 0x1f ;  /* 0x00001fff080e7589 */ /* 0x00006400000e0000 */
.L_x_866:
[----:B-1----:R-:W-:Y:S02]  /*25100*/  ISETP.NE.AND P0, PT, R14, RZ, PT ;  /* 0x000000ff0e00720c */ /* 0x002fe40003f05270 */
[----:B------:R-:W-:-:S11]  /*25110*/  PLOP3.LUT P6, PT, PT, PT, PT, 0x8, 0x0 ;  /* 0x000000000000781c */ /* 0x000fd60003fce170 */
[----:B------:R-:W-:Y:S05]  /*25120*/  @P0 BRA `(.L_x_696) ;  /* 0x00000000000c0947 */ /* 0x000fea0003800000 */
[----:B------:R-:W-:-:S03]  /*25130*/  UMOV UR4, 0xffffffff ;  /* 0xffffffff00047882 */ /* 0x000fc60000000000 */
[----:B------:R-:W-:Y:S05]  /*25140*/  BRA.DIV UR4, `(.L_x_697) ;  /* 0x0000007604387947 */ /* 0x000fea000b800000 */
[----:B------:R-:W-:-:S13]  /*25150*/  ELECT P6, URZ, PT ;  /* 0x00000000003f782f */ /* 0x000fda00038c0000 */
.L_x_696:
[----:B0-----:R-:W2:Y:S01]  /*25160*/  LDL R8, [R1+0x2c] ;  /* 0x00002c0001087983 */ /* 0x001ea20000100800 */
[----:B------:R-:W-:Y:S01]  /*25170*/  BSSY B1, `(.L_x_698) ;  /* 0x0000008000017945 */ /* 0x000fe20003800000 */
[----:B--2---:R-:W-:-:S05]  /*25180*/  VIADD R8, R8, 0x1 ;  /* 0x0000000108087836 */ /* 0x004fca0000000000 */
[----:B------:R-:W-:-:S04]  /*25190*/  LEA.HI R9, R8, R8, RZ, 0x1 ;  /* 0x0000000808097211 */ /* 0x000fc800078f08ff */
[----:B------:R-:W-:-:S05]  /*251a0*/  LOP3.LUT R9, R9, 0xfffffffe, RZ, 0xc0, !PT ;  /* 0xfffffffe09097812 */ /* 0x000fca00078ec0ff */
[----:B------:R-:W-:-:S05]  /*251b0*/  IMAD.IADD R8, R8, 0x1, -R9 ;  /* 0x0000000108087824 */ /* 0x000fca00078e0a09 */
[----:B------:R-:W-:-:S04]  /*251c0*/  SHF.L.U32 R8, R8, 0x1f, RZ ;  /* 0x0000001f08087819 */ /* 0x000fc800000006ff */
[----:B------:R-:W0:Y:S02]  /*251d0*/  SYNCS.PHASECHK.TRANS64.TRYWAIT P0, [R16+URZ+0x38820], R8 ;  /* 0x03882008100075a7 */ /* 0x000e24000800017f */
[----:B0-----:R-:W-:Y:S05]  /*251e0*/  @!P0 BRA `(.L_x_699) ;  /* 0x0000007400308947 */ /* 0x001fea0003800000 */
.L_x_869:
[----:B------:R-:W-:Y:S05]  /*251f0*/  BSYNC B1 ;  /* 0x0000000000017941 */ /* 0x000fea0003800000 */
.L_x_698:
[----:B------:R-:W-:Y:S04]  /*25200*/  BSSY B1, `(.L_x_700) ;  /* 0x00000ab000017945 */ /* 0x000fe80003800000 */
[----:B------:R-:W-:Y:S05]  /*25210*/  @!P6 BRA `(.L_x_701) ;  /* 0x0000000800a4e947 */ /* 0x000fea0003800000 */
[----:B------:R-:W-:Y:S01]  /*25220*/  IMAD R12, R28, 0x8, R16 ;  /* 0x000000081c0c7824 */ /* 0x000fe200078e0210 */
[----:B------:R-:W-:Y:S01]  /*25230*/  SHF.L.U32 R11, R30, 0x1f, RZ ;  /* 0x0000001f1e0b7819 */ /* 0x000fe200000006ff */
[----:B------:R-:W1:Y:S01]  /*25240*/  S2R R9, SR_TID.X ;  /* 0x0000000000097919 */ /* 0x000e620000002100 */
[----:B------:R-:W-:Y:S02]  /*25250*/  BSSY B2, `(.L_x_702) ;  /* 0x0000005000027945 */ /* 0x000fe40003800000 */
[----:B------:R-:W2:Y:S01]  /*25260*/  SYNCS.PHASECHK.TRANS64.TRYWAIT P0, [R12+URZ+0x388a0], R11 ;  /* 0x0388a00b0c0075a7 */ /* 0x000ea2000800017f */
[----:B-1----:R-:W-:-:S04]  /*25270*/  LOP3.LUT R9, R9, 0x7f, RZ, 0xc0, !PT ;  /* 0x0000007f09097812 */ /* 0x002fc800078ec0ff */
[----:B------:R-:W-:Y:S01]  /*25280*/  ISETP.NE.AND P2, PT, R9, RZ, PT ;  /* 0x000000ff0900720c */ /* 0x000fe20003f45270 */
[----:B--2---:R-:W-:-:S12]  /*25290*/  @!P0 BRA `(.L_x_703) ;  /* 0x0000007400188947 */ /* 0x004fd80003800000 */
.L_x_870:
[----:B------:R-:W-:Y:S05]  /*252a0*/  BSYNC B2 ;  /* 0x0000000000027941 */ /* 0x000fea0003800000 */
.L_x_702:
[----:B------:R-:W-:Y:S04]  /*252b0*/  BSSY B2, `(.L_x_704) ;  /* 0x0000009000027945 */ /* 0x000fe80003800000 */
[----:B------:R-:W-:Y:S05]  /*252c0*/  @P2 BRA `(.L_x_705) ;  /* 0x00000000001c2947 */ /* 0x000fea0003800000 */
[----:B------:R-:W2:Y:S01]  /*252d0*/  S2R R9, SR_TID.X ;  /* 0x0000000000097919 */ /* 0x000ea20000002100 */
[----:B0-----:R-:W-:-:S04]  /*252e0*/  IMAD.MOV.U32 R8, RZ, RZ, 0xa000 ;  /* 0x0000a000ff087424 */ /* 0x001fc800078e00ff */
[----:B------:R3:W-:Y:S01]  /*252f0*/  SYNCS.ARRIVE.TRANS64 RZ, [R12+URZ+0x38890], R8 ;  /* 0x038890080cff79a7 */ /* 0x0007e2000800003f */
[----:B--2---:R-:W-:-:S04]  /*25300*/  LOP3.LUT R9, R9, 0x1f, RZ, 0xc0, !PT ;  /* 0x0000001f09097812 */ /* 0x004fc800078ec0ff */
[----:B------:R-:W-:-:S13]  /*25310*/  ISETP.NE.AND P0, PT, R9, RZ, PT ;  /* 0x000000ff0900720c */ /* 0x000fda0003f05270 */
[----:B---3--:R-:W-:Y:S05]  /*25320*/  @!P0 BRA `(.L_x_705) ;  /* 0x0000000000048947 */ /* 0x008fea0003800000 */
[----:B------:R-:W-:Y:S01]  /*25330*/  BPT.TRAP 0x1 ;  /* 0x000000040000795c */ /* 0x000fe20000300000 */
.L_x_705:
[----:B------:R-:W-:Y:S05]  /*25340*/  BSYNC B2 ;  /* 0x0000000000027941 */ /* 0x000fea0003800000 */
.L_x_704:
[----:B0-----:R-:W-:Y:S01]  /*25350*/  IMAD.MOV.U32 R8, RZ, RZ, RZ ;  /* 0x000000ffff087224 */ /* 0x001fe200078e00ff */
[----:B------:R-:W-:Y:S01]  /*25360*/  UIADD3 UR4, UP0, UR38, 0x570, URZ ;  /* 0x0000057026047890 */ /* 0x000fe2000ff1e03f */
[----:B------:R-:W-:Y:S01]  /*25370*/  IMAD R10, R28, 0xa000, R16 ;  /* 0x0000a0001c0a7824 */ /* 0x000fe200078e0210 */
[----:B------:R-:W-:Y:S01]  /*25380*/  PLOP3.LUT P0, PT, PT, PT, PT, 0x80, 0x0 ;  /* 0x000000000000781c */ /* 0x000fe20003f0f070 */
[----:B------:R-:W-:Y:S01]  /*25390*/  IMAD R9, R3, 0x50, R0 ;  /* 0x0000005003097824 */ /* 0x000fe200078e0200 */
[----:B------:R-:W-:Y:S01]  /*253a0*/  R2UR UR10, R8 ;  /* 0x00000000080a72ca */ /* 0x000fe200000e0000 */
[----:B------:R-:W-:Y:S01]  /*253b0*/  VIADD R8, R12, 0x38890 ;  /* 0x000388900c087836 */ /* 0x000fe20000000000 */
[----:B------:R-:W-:Y:S01]  /*253c0*/  IADD3 R13, R10, 0x24400, RZ ;  /* 0x000244000a0d7810 */ /* 0x000fe20007ffe0ff */
[----:B------:R-:W-:Y:S01]  /*253d0*/  VIADD R9, R9, 0xffffffb0 ;  /* 0xffffffb009097836 */ /* 0x000fe20000000000 */
[----:B------:R-:W-:Y:S01]  /*253e0*/  UIADD3.X UR5, URZ, UR39, URZ, UP0, !UPT ;  /* 0x000000273f057290 */ /* 0x000fe200087fe43f */
[----:B------:R-:W-:Y:S01]  /*253f0*/  UMOV UR6, 0x0 ;  /* 0x0000000000067882 */ /* 0x000fe20000000000 */
[----:B------:R-:W-:-:S10]  /*25400*/  UMOV UR7, 0x12f00000 ;  /* 0x12f0000000077882 */ /* 0x000fd40000000000 */
.L_x_706:
[----:B------:R-:W-:-:S13]  /*25410*/  @P0 ELECT P3, URZ, PT ;  /* 0x00000000003f082f */ /* 0x000fda0003860000 */
[----:B------:R-:W-:Y:S02]  /*25420*/  @P3 R2UR UR13, R2 ;  /* 0x00000000020d32ca */ /* 0x000fe400000e0000 */
[----:B------:R-:W-:Y:S02]  /*25430*/  @P3 R2UR UR12, R26 ;  /* 0x000000001a0c32ca */ /* 0x000fe400000e0000 */
[----:B------:R-:W-:Y:S02]  /*25440*/  @P3 R2UR UR11, R9 ;  /* 0x00000000090b32ca */ /* 0x000fe400000e0000 */
[----:B------:R-:W-:Y:S02]  /*25450*/  @P3 R2UR UR9, R8 ;  /* 0x00000000080932ca */ /* 0x000fe400000e0000 */
[----:B------:R-:W-:Y:S02]  /*25460*/  @P3 R2UR UR8, R13 ;  /* 0x000000000d0832ca */ /* 0x000fe400000e0000 */
[----:B------:R-:W-:-:S02]  /*25470*/  @P3 PLOP3.LUT P0, PT, P3, PT, PT, 0x8, 0x0 ;  /* 0x000000000000381c */ /* 0x000fc40001f0e170 */
[----:B------:R-:W-:-:S09]  /*25480*/  PLOP3.LUT P3, PT, PT, PT, PT, 0x8, 0x0 ;  /* 0x000000000000781c */ /* 0x000fd20003f6e170 */
[----:B------:R0:W-:Y:S02]  /*25490*/  UTMALDG.4D [UR8], [UR4], desc[UR6] ;  /* 0x00000608040075b4 */ /* 0x0001e40008019000 */
[----:B0-----:R-:W-:Y:S05]  /*254a0*/  @P0 BRA.U.ANY `(.L_x_706) ;  /* 0xfffffffd00d80947 */ /* 0x001fea000393ffff */
[----:B------:R-:W-:Y:S01]  /*254b0*/  IMAD.MOV.U32 R22, RZ, RZ, 0x40 ;  /* 0x00000040ff167424 */ /* 0x000fe200078e00ff */
[----:B------:R-:W-:Y:S01]  /*254c0*/  PLOP3.LUT P0, PT, PT, PT, PT, 0x80, 0x0 ;  /* 0x000000000000781c */ /* 0x000fe20003f0f070 */
[----:B------:R-:W-:Y:S01]  /*254d0*/  VIADD R13, R10, 0x26c00 ;  /* 0x00026c000a0d7836 */ /* 0x000fe20000000000 */
[----:B------:R-:W-:Y:S01]  /*254e0*/  UMOV UR6, 0x0 ;  /* 0x0000000000067882 */ /* 0x000fe20000000000 */
[----:B------:R-:W-:Y:S01]  /*254f0*/  UMOV UR7, 0x12f00000 ;  /* 0x12f0000000077882 */ /* 0x000fe20000000000 */
[----:B------:R-:W-:-:S15]  /*25500*/  R2UR UR10, R22 ;  /* 0x00000000160a72ca */ /* 0x000fde00000e0000 */
.L_x_707:
        /* <DEDUP_REMOVED lines=16> */
.L_x_708:
        /* <DEDUP_REMOVED lines=16> */
.L_x_709:
        /* <DEDUP_REMOVED lines=10> */
[----:B------:R-:W0:Y:S01]  /*257b0*/  SYNCS.PHASECHK.TRANS64.TRYWAIT P0, [R12+URZ+0x388c0], R11 ;  /* 0x0388c00b0c0075a7 */ /* 0x000e22000800017f */
[----:B------:R-:W-:Y:S04]  /*257c0*/  BSSY B2, `(.L_x_710) ;  /* 0x0000002000027945 */ /* 0x000fe80003800000 */
[----:B0-----:R-:W-:Y:S05]  /*257d0*/  @!P0 BRA `(.L_x_711) ;  /* 0x0000006c00dc8947 */ /* 0x001fea0003800000 */
.L_x_871:
[----:B------:R-:W-:Y:S05]  /*257e0*/  BSYNC B2 ;  /* 0x0000000000027941 */ /* 0x000fea0003800000 */
.L_x_710:
[----:B------:R-:W-:Y:S01]  /*257f0*/  BSSY B2, `(.L_x_712) ;  /* 0x000000b000027945 */ /* 0x000fe20003800000 */
[----:B------:R-:W-:Y:S02]  /*25800*/  IMAD.MOV.U32 R14, RZ, RZ, 0x0 ;  /* 0x00000000ff0e7424 */ /* 0x000fe400078e00ff */
[----:B------:R-:W-:Y:S01]  /*25810*/  IMAD.MOV.U32 R15, RZ, RZ, 0x12f00000 ;  /* 0x12f00000ff0f7424 */ /* 0x000fe200078e00ff */
[----:B------:R-:W-:Y:S06]  /*25820*/  @P2 BRA `(.L_x_713) ;  /* 0x00000000001c2947 */ /* 0x000fec0003800000 */
[----:B------:R-:W2:Y:S01]  /*25830*/  S2R R13, SR_TID.X ;  /* 0x00000000000d7919 */ /* 0x000ea20000002100 */
[----:B------:R-:W-:-:S04]  /*25840*/  IMAD.MOV.U32 R8, RZ, RZ, 0xa000 ;  /* 0x0000a000ff087424 */ /* 0x000fc800078e00ff */
[----:B------:R3:W-:Y:S01]  /*25850*/  SYNCS.ARRIVE.TRANS64 RZ, [R12+URZ+0x388b0], R8 ;  /* 0x0388b0080cff79a7 */ /* 0x0007e2000800003f */
[----:B--2---:R-:W-:-:S04]  /*25860*/  LOP3.LUT R13, R13, 0x1f, RZ, 0xc0, !PT ;  /* 0x0000001f0d0d7812 */ /* 0x004fc800078ec0ff */
[----:B------:R-:W-:-:S13]  /*25870*/  ISETP.NE.AND P0, PT, R13, RZ, PT ;  /* 0x000000ff0d00720c */ /* 0x000fda0003f05270 */
[----:B---3--:R-:W-:Y:S05]  /*25880*/  @!P0 BRA `(.L_x_713) ;  /* 0x0000000000048947 */ /* 0x008fea0003800000 */
[----:B------:R-:W-:Y:S01]  /*25890*/  BPT.TRAP 0x1 ;  /* 0x000000040000795c */ /* 0x000fe20000300000 */
.L_x_713:
[----:B------:R-:W-:Y:S05]  /*258a0*/  BSYNC B2 ;  /* 0x0000000000027941 */ /* 0x000fea0003800000 */
.L_x_712:
[----:B------:R-:W-:Y:S01]  /*258b0*/  R2UR UR6, R14 ;  /* 0x000000000e0672ca */ /* 0x000fe200000e0000 */
[----:B------:R-:W-:Y:S01]  /*258c0*/  IMAD.MOV.U32 R8, RZ, RZ, RZ ;  /* 0x000000ffff087224 */ /* 0x000fe200078e00ff */
[----:B------:R-:W-:Y:S01]  /*258d0*/  R2UR UR7, R15 ;  /* 0x000000000f0772ca */ /* 0x000fe200000e0000 */
[----:B------:R-:W-:Y:S01]  /*258e0*/  UIADD3 UR4, UP0, UR38, 0x670, URZ ;  /* 0x0000067026047890 */ /* 0x000fe2000ff1e03f */
[----:B------:R-:W-:Y:S01]  /*258f0*/  PLOP3.LUT P0, PT, PT, PT, PT, 0x80, 0x0 ;  /* 0x000000000000781c */ /* 0x000fe20003f0f070 */
[----:B01----:R-:W-:Y:S01]  /*25900*/  VIADD R12, R12, 0x388b0 ;  /* 0x000388b00c0c7836 */ /* 0x003fe20000000000 */
[----:B------:R-:W-:Y:S01]  /*25910*/  R2UR UR10, R8 ;  /* 0x00000000080a72ca */ /* 0x000fe200000e0000 */
[----:B------:R-:W-:Y:S01]  /*25920*/  VIADD R8, R10, 0x400 ;  /* 0x000004000a087836 */ /* 0x000fe20000000000 */
[----:B------:R-:W-:-:S13]  /*25930*/  UIADD3.X UR5, URZ, UR39, URZ, UP0, !UPT ;  /* 0x000000273f057290 */ /* 0x000fda00087fe43f */
.L_x_714:
        /* <DEDUP_REMOVED lines=10> */
[----:B------:R-:W-:Y:S01]  /*259e0*/  R2UR UR10, R22 ;  /* 0x00000000160a72ca */ /* 0x000fe200000e0000 */
[----:B------:R-:W-:Y:S01]  /*259f0*/  VIADD R8, R10, 0x2c00 ;  /* 0x00002c000a087836 */ /* 0x000fe20000000000 */
[----:B------:R-:W-:Y:S02]  /*25a00*/  R2UR UR6, R14 ;  /* 0x000000000e0672ca */ /* 0x000fe400000e0000 */
[----:B------:R-:W-:Y:S02]  /*25a10*/  R2UR UR7, R15 ;  /* 0x000000000f0772ca */ /* 0x000fe400000e0000 */
[----:B------:R-:W-:-:S13]  /*25a20*/  PLOP3.LUT P0, PT, PT, PT, PT, 0x80, 0x0 ;  /* 0x000000000000781c */ /* 0x000fda0003f0f070 */
.L_x_715:
        /* <DEDUP_REMOVED lines=15> */
.L_x_716:
        /* <DEDUP_REMOVED lines=15> */
.L_x_717:
        /* <DEDUP_REMOVED lines=9> */
[----:B-1----:R-:W-:Y:S05]  /*25ca0*/  @P0 BRA.U.ANY `(.L_x_717) ;  /* 0xfffffffd00d80947 */ /* 0x002fea000393ffff */
.L_x_701:
[----:B------:R-:W-:Y:S05]  /*25cb0*/  BSYNC B1 ;  /* 0x0000000000017941 */ /* 0x000fea0003800000 */
.L_x_700:
[----:B------:R-:W-:Y:S01]  /*25cc0*/  VIADD R12, R3, 0xfffffffe ;  /* 0xfffffffe030c7836 */ /* 0x000fe20000000000 */
[----:B------:R-:W-:Y:S01]  /*25cd0*/  PLOP3.LUT P0, PT, PT, PT, PT, 0x8, 0x0 ;  /* 0x000000000000781c */ /* 0x000fe20003f0e170 */
[----:B------:R-:W-:-:S03]  /*25ce0*/  VIADD R28, R28, 0x1 ;  /* 0x000000011c1c7836 */ /* 0x000fc60000000000 */
[----:B------:R-:W-:Y:S02]  /*25cf0*/  ISETP.GE.AND P3, PT, R12, R6, PT ;  /* 0x000000060c00720c */ /* 0x000fe40003f66270 */
[----:B------:R-:W-:-:S04]  /*25d00*/  ISETP.NE.AND P2, PT, R28, 0x2, PT ;  /* 0x000000021c00780c */ /* 0x000fc80003f45270 */
[----:B------:R-:W-:Y:S02]  /*25d10*/  SEL R3, RZ, 0x1, P2 ;  /* 0x00000001ff037807 */ /* 0x000fe40001000000 */
[----:B------:R-:W-:Y:S02]  /*25d20*/  SEL R28, R28, RZ, P2 ;  /* 0x000000ff1c1c7207 */ /* 0x000fe40001000000 */
[----:B------:R-:W-:-:S03]  /*25d30*/  LOP3.LUT R30, R30, R3, RZ, 0x3c, !PT ;  /* 0x000000031e1e7212 */ /* 0x000fc600078e3cff */
[----:B------:R-:W-:Y:S05]  /*25d40*/  @!P3 BRA `(.L_x_694) ;  /* 0x0000000800d0b947 */ /* 0x000fea0003800000 */
.L_x_736:
[----:B------:R-:W-:Y:S05]  /*25d50*/  YIELD ;  /* 0x0000000000007946 */ /* 0x000fea0003800000 */
        /* <DEDUP_REMOVED lines=10> */
.L_x_872:
[----:B------:R-:W-:Y:S05]  /*25e00*/  BSYNC B2 ;  /* 0x0000000000027941 */ /* 0x000fea0003800000 */
.L_x_720:
[----:B------:R-:W-:Y:S04]  /*25e10*/  BSSY B2, `(.L_x_722) ;  /* 0x0000009000027945 */ /* 0x000fe80003800000 */
[----:B------:R-:W-:Y:S05]  /*25e20*/  @P3 BRA `(.L_x_723) ;  /* 0x00000000001c3947 */ /* 0x000fea0003800000 */
[----:B0-----:R-:W0:Y:S01]  /*25e30*/  S2R R8, SR_TID.X ;  /* 0x0000000000087919 */ /* 0x001e220000002100 */
[----:B------:R-:W-:-:S04]  /*25e40*/  IMAD.MOV.U32 R3, RZ, RZ, 0xa000 ;  /* 0x0000a000ff037424 */ /* 0x000fc800078e00ff */
[----:B------:R2:W-:Y:S01]  /*25e50*/  SYNCS.ARRIVE.TRANS64 RZ, [R11+URZ+0x38890], R3 ;  /* 0x038890030bff79a7 */ /* 0x0005e2000800003f */
[----:B0-----:R-:W-:-:S04]  /*25e60*/  LOP3.LUT R8, R8, 0x1f, RZ, 0xc0, !PT ;  /* 0x0000001f08087812 */ /* 0x001fc800078ec0ff */
[----:B------:R-:W-:-:S13]  /*25e70*/  ISETP.NE.AND P2, PT, R8, RZ, PT ;  /* 0x000000ff0800720c */ /* 0x000fda0003f45270 */
[----:B--2---:R-:W-:Y:S05]  /*25e80*/  @!P2 BRA `(.L_x_723) ;  /* 0x000000000004a947 */ /* 0x004fea0003800000 */
[----:B------:R-:W-:Y:S01]  /*25e90*/  BPT.TRAP 0x1 ;  /* 0x000000040000795c */ /* 0x000fe20000300000 */
.L_x_723:
[----:B------:R-:W-:Y:S05]  /*25ea0*/  BSYNC B2 ;  /* 0x0000000000027941 */ /* 0x000fea0003800000 */
.L_x_722:
[----:B------:R-:W-:Y:S01]  /*25eb0*/  IMAD.MOV.U32 R20, RZ, RZ, RZ ;  /* 0x000000ffff147224 */ /* 0x000fe200078e00ff */
[----:B------:R-:W-:Y:S01]  /*25ec0*/  UIADD3 UR4, UP0, UR38, 0x570, URZ ;  /* 0x0000057026047890 */ /* 0x000fe2000ff1e03f */
[----:B------:R-:W-:Y:S01]  /*25ed0*/  IMAD R9, R28, 0xa000, R16 ;  /* 0x0000a0001c097824 */ /* 0x000fe200078e0210 */
[----:B------:R-:W-:Y:S01]  /*25ee0*/  PLOP3.LUT P2, PT, PT, PT, PT, 0x80, 0x0 ;  /* 0x000000000000781c */ /* 0x000fe20003f4f070 */
[----:B0-----:R-:W-:Y:S01]  /*25ef0*/  IMAD R8, R12, 0x50, R0 ;  /* 0x000000500c087824 */ /* 0x001fe200078e0200 */
[----:B------:R-:W-:Y:S01]  /*25f00*/  R2UR UR10, R20 ;  /* 0x00000000140a72ca */ /* 0x000fe200000e0000 */
[----:B------:R-:W-:Y:S01]  /*25f10*/  VIADD R3, R11, 0x38890 ;  /* 0x000388900b037836 */ /* 0x000fe20000000000 */
[----:B------:R-:W-:Y:S01]  /*25f20*/  UIADD3.X UR5, URZ, UR39, URZ, UP0, !UPT ;  /* 0x000000273f057290 */ /* 0x000fe200087fe43f */
[----:B------:R-:W-:Y:S01]  /*25f30*/  VIADD R13, R9, 0x24400 ;  /* 0x00024400090d7836 */ /* 0x000fe20000000000 */
[----:B------:R-:W-:Y:S01]  /*25f40*/  UMOV UR6, 0x0 ;  /* 0x0000000000067882 */ /* 0x000fe20000000000 */
[----:B------:R-:W-:-:S10]  /*25f50*/  UMOV UR7, 0x12f00000 ;  /* 0x12f0000000077882 */ /* 0x000fd40000000000 */
.L_x_724:
        /* <DEDUP_REMOVED lines=12> */
[----:B------:R-:W-:Y:S01]  /*26020*/  UMOV UR6, 0x0 ;  /* 0x0000000000067882 */ /* 0x000fe20000000000 */
[----:B------:R-:W-:Y:S02]  /*26030*/  UMOV UR7, 0x12f00000 ;  /* 0x12f0000000077882 */ /* 0x000fe40000000000 */
[----:B------:R-:W-:Y:S02]  /*26040*/  R2UR UR10, R13 ;  /* 0x000000000d0a72ca */ /* 0x000fe400000e0000 */
[----:B------:R-:W-:-:S13]  /*26050*/  IADD3 R13, R9, 0x26c00, RZ ;  /* 0x00026c00090d7810 */ /* 0x000fda0007ffe0ff */
.L_x_725:
        /* <DEDUP_REMOVED lines=16> */
.L_x_726:
        /* <DEDUP_REMOVED lines=16> */
.L_x_727:
        /* <DEDUP_REMOVED lines=13> */
.L_x_873:
[----:B------:R-:W-:Y:S05]  /*26330*/  BSYNC B2 ;  /* 0x0000000000027941 */ /* 0x000fea0003800000 */
.L_x_728:
        /* <DEDUP_REMOVED lines=11> */
.L_x_731:
[----:B------:R-:W-:Y:S05]  /*263f0*/  BSYNC B2 ;  /* 0x0000000000027941 */ /* 0x000fea0003800000 */
.L_x_730:
[----:B------:R-:W-:Y:S01]  /*26400*/  R2UR UR10, R20 ;  /* 0x00000000140a72ca */ /* 0x000fe200000e0000 */
[----:B------:R-:W-:Y:S01]  /*26410*/  UIADD3 UR4, UP0, UR38, 0x670, URZ ;  /* 0x0000067026047890 */ /* 0x000fe2000ff1e03f */
[----:B------:R-:W-:Y:S01]  /*26420*/  R2UR UR6, R14 ;  /* 0x000000000e0672ca */ /* 0x000fe200000e0000 */
[----:B01----:R-:W-:Y:S01]  /*26430*/  VIADD R11, R11, 0x388b0 ;  /* 0x000388b00b0b7836 */ /* 0x003fe20000000000 */
[----:B------:R-:W-:Y:S01]  /*26440*/  R2UR UR7, R15 ;  /* 0x000000000f0772ca */ /* 0x000fe200000e0000 */
[----:B------:R-:W-:Y:S01]  /*26450*/  VIADD R3, R9, 0x400 ;  /* 0x0000040009037836 */ /* 0x000fe20000000000 */
[----:B------:R-:W-:Y:S01]  /*26460*/  PLOP3.LUT P2, PT, PT, PT, PT, 0x80, 0x0 ;  /* 0x000000000000781c */ /* 0x000fe20003f4f070 */
[----:B------:R-:W-:-:S12]  /*26470*/  UIADD3.X UR5, URZ, UR39, URZ, UP0, !UPT ;  /* 0x000000273f057290 */ /* 0x000fd800087fe43f */
.L_x_732:
        /* <DEDUP_REMOVED lines=11> */
[----:B------:R-:W-:Y:S01]  /*26530*/  R2UR UR6, R14 ;  /* 0x000000000e0672ca */ /* 0x000fe200000e0000 */
[----:B------:R-:W-:Y:S01]  /*26540*/  VIADD R3, R9, 0x2c00 ;  /* 0x00002c0009037836 */ /* 0x000fe20000000000 */
[----:B------:R-:W-:Y:S02]  /*26550*/  R2UR UR7, R15 ;  /* 0x000000000f0772ca */ /* 0x000fe400000e0000 */
[----:B------:R-:W-:Y:S02]  /*26560*/  R2UR UR10, R10 ;  /* 0x000000000a0a72ca */ /* 0x000fe400000e0000 */
[----:B------:R-:W-:-:S13]  /*26570*/  PLOP3.LUT P2, PT, PT, PT, PT, 0x80, 0x0 ;  /* 0x000000000000781c */ /* 0x000fda0003f4f070 */
.L_x_733:
        /* <DEDUP_REMOVED lines=15> */
.L_x_734:
        /* <DEDUP_REMOVED lines=15> */
.L_x_735:
        /* <DEDUP_REMOVED lines=10> */
.L_x_719:
[----:B------:R-:W-:Y:S05]  /*26800*/  BSYNC B1 ;  /* 0x0000000000017941 */ /* 0x000fea0003800000 */
.L_x_718:
[----:B------:R-:W-:Y:S01]  /*26810*/  ISETP.GT.AND P3, PT, R12, R6, PT ;  /* 0x000000060c00720c */ /* 0x000fe20003f64270 */
[----:B------:R-:W-:Y:S02]  /*26820*/  VIADD R28, R28, 0x1 ;  /* 0x000000011c1c7836 */ /* 0x000fe40000000000 */
[----:B------:R-:W-:-:S03]  /*26830*/  VIADD R12, R12, 0xffffffff ;  /* 0xffffffff0c0c7836 */ /* 0x000fc60000000000 */
[----:B------:R-:W-:-:S04]  /*26840*/  ISETP.NE.AND P2, PT, R28, 0x2, PT ;  /* 0x000000021c00780c */ /* 0x000fc80003f45270 */
[----:B------:R-:W-:Y:S02]  /*26850*/  SEL R3, RZ, 0x1, P2 ;  /* 0x00000001ff037807 */ /* 0x000fe40001000000 */
[----:B------:R-:W-:Y:S02]  /*26860*/  SEL R28, R28, RZ, P2 ;  /* 0x000000ff1c1c7207 */ /* 0x000fe40001000000 */
[----:B------:R-:W-:Y:S01]  /*26870*/  LOP3.LUT R30, R30, R3, RZ, 0x3c, !PT ;  /* 0x000000031e1e7212 */ /* 0x000fe200078e3cff */
[----:B------:R-:W-:Y:S06]  /*26880*/  @P3 BRA `(.L_x_736) ;  /* 0xfffffff400303947 */ /* 0x000fec000383ffff */
.L_x_694:
[----:B------:R-:W-:Y:S05]  /*26890*/  BSYNC B0 ;  /* 0x0000000000007941 */ /* 0x000fea0003800000 */
.L_x_693:
[----:B------:R-:W-:Y:S05]  /*268a0*/  @!P0 WARPSYNC.ALL ;  /* 0x0000000000008948 */ /* 0x000fea0003800000 */
[----:B------:R-:W-:Y:S01]  /*268b0*/  @!P0 BAR.SYNC.DEFER_BLOCKING 0xc, 0x180 ;  /* 0x0306000000008b1d */ /* 0x000fe20000010000 */
[----:B------:R-:W-:-:S05]  /*268c0*/  IMAD.MOV.U32 R0, RZ, RZ, RZ ;  /* 0x000000ffff007224 */ /* 0x000fca00078e00ff */
[----:B------:R-:W-:Y:S04]  /*268d0*/  BSSY B0, `(.L_x_737) ;  /* 0x000001e000007945 */ /* 0x000fe80003800000 */
[----:B------:R-:W-:Y:S05]  /*268e0*/  @!P1 BRA `(.L_x_738) ;  /* 0x0000000000709947 */ /* 0x000fea0003800000 */
[----:B------:R-:W-:-:S13]  /*268f0*/  ISETP.NE.AND P0, PT, R5, RZ, PT ;  /* 0x000000ff0500720c */ /* 0x000fda0003f05270 */
[----:B------:R-:W1:Y:S02]  /*26900*/  @!P0 LDC R5, c[0x0][0x9f0] ;  /* 0x00027c00ff058b82 */ /* 0x000e640000000800 */
[-C--:B-1----:R-:W-:Y:S02]  /*26910*/  IABS R0, R5.reuse ;  /* 0x0000000500007213 */ /* 0x082fe40000000000 */
[----:B0-----:R-:W-:Y:S02]  /*26920*/  IABS R8, R5 ;  /* 0x0000000500087213 */ /* 0x001fe40000000000 */
[----:B------:R-:W0:Y:S03]  /*26930*/  I2F.RP R9, R0 ;  /* 0x0000000000097306 */ /* 0x000e260000209400 */
[----:B------:R-:W-:-:S05]  /*26940*/  IMAD.MOV R8, RZ, RZ, -R8 ;  /* 0x000000ffff087224 */ /* 0x000fca00078e0a08 */
[----:B0-----:R-:W0:Y:S02]  /*26950*/  MUFU.RCP R9, R9 ;  /* 0x0000000900097308 */ /* 0x001e240000001000 */
[----:B0-----:R-:W-:-:S06]  /*26960*/  VIADD R10, R9, 0xffffffe ;  /* 0x0ffffffe090a7836 */ /* 0x001fcc0000000000 */
[----:B------:R-:W0:Y:S02]  /*26970*/  F2I.FTZ.U32.TRUNC.NTZ R3, R10 ;  /* 0x0000000a00037305 */ /* 0x000e24000021f000 */
[----:B0-----:R-:W-:-:S04]  /*26980*/  IMAD.MOV R2, RZ, RZ, -R3 ;  /* 0x000000ffff027224 */ /* 0x001fc800078e0a03 */
[----:B------:R-:W-:Y:S02]  /*26990*/  IMAD R6, R2, R0, RZ ;  /* 0x0000000002067224 */ /* 0x000fe400078e02ff */
[----:B------:R-:W-:-:S04]  /*269a0*/  IMAD.MOV.U32 R2, RZ, RZ, RZ ;  /* 0x000000ffff027224 */ /* 0x000fc800078e00ff */
[----:B------:R-:W-:Y:S01]  /*269b0*/  IMAD.HI.U32 R6, R3, R6, R2 ;  /* 0x0000000603067227 */ /* 0x000fe200078e0002 */
[----:B------:R-:W-:-:S04]  /*269c0*/  IADD3 R3, R4, -0x1, R5 ;  /* 0xffffffff04037810 */ /* 0x000fc80007ffe005 */
[----:B------:R-:W-:Y:S02]  /*269d0*/  IABS R2, R3 ;  /* 0x0000000300027213 */ /* 0x000fe40000000000 */
[----:B------:R-:W-:-:S03]  /*269e0*/  LOP3.LUT R3, R3, R5, RZ, 0x3c, !PT ;  /* 0x0000000503037212 */ /* 0x000fc600078e3cff */
[----:B------:R-:W-:Y:S01]  /*269f0*/  IMAD.HI.U32 R6, R6, R2, RZ ;  /* 0x0000000206067227 */ /* 0x000fe200078e00ff */
[----:B------:R-:W-:-:S03]  /*26a00*/  ISETP.GE.AND P2, PT, R3, RZ, PT ;  /* 0x000000ff0300720c */ /* 0x000fc60003f46270 */
[----:B------:R-:W-:-:S05]  /*26a10*/  IMAD R2, R6, R8, R2 ;  /* 0x0000000806027224 */ /* 0x000fca00078e0202 */
[----:B------:R-:W-:-:S13]  /*26a20*/  ISETP.GT.U32.AND P1, PT, R0, R2, PT ;  /* 0x000000020000720c */ /* 0x000fda0003f24070 */
[----:B------:R-:W-:Y:S02]  /*26a30*/  @!P1 IMAD.IADD R2, R2, 0x1, -R0 ;  /* 0x0000000102029824 */ /* 0x000fe400078e0a00 */
[----:B------:R-:W-:Y:S01]  /*26a40*/  @!P1 VIADD R6, R6, 0x1 ;  /* 0x0000000106069836 */ /* 0x000fe20000000000 */
[----:B------:R-:W-:Y:S02]  /*26a50*/  ISETP.NE.AND P1, PT, R5, RZ, PT ;  /* 0x000000ff0500720c */ /* 0x000fe40003f25270 */
[----:B------:R-:W-:-:S13]  /*26a60*/  ISETP.GE.U32.AND P0, PT, R2, R0, PT ;  /* 0x000000000200720c */ /* 0x000fda0003f06070 */
[----:B------:R-:W-:-:S05]  /*26a70*/  @P0 VIADD R6, R6, 0x1 ;  /* 0x0000000106060836 */ /* 0x000fca0000000000 */
[----:B------:R-:W-:-:S05]  /*26a80*/  MOV R0, R6 ;  /* 0x0000000600007202 */ /* 0x000fca0000000f00 */
[----:B------:R-:W-:Y:S01]  /*26a90*/  @!P2 IMAD.MOV R0, RZ, RZ, -R0 ;  /* 0x000000ffff00a224 */ /* 0x000fe200078e0a00 */
[----:B------:R-:W-:-:S07]  /*26aa0*/  @!P1 LOP3.LUT R0, RZ, R5, RZ, 0x33, !PT ;  /* 0x00000005ff009212 */ /* 0x000fce00078e33ff */
.L_x_738:
[----:B------:R-:W-:Y:S05]  /*26ab0*/  BSYNC B0 ;  /* 0x0000000000007941 */ /* 0x000fea0003800000 */
.L_x_737:
[-C--:B------:R-:W-:Y:S01]  /*26ac0*/  IMAD R3, R7, R0.reuse, RZ ;  /* 0x0000000007037224 */ /* 0x080fe200078e02ff */
[----:B------:R-:W-:Y:S04]  /*26ad0*/  BSSY B7, `(.L_x_739) ;  /* 0x0000393000077945 */ /* 0x000fe80003800000 */
[----:B------:R-:W-:Y:S01]  /*26ae0*/  VIADDMNMX R2, R3, R0, R4, PT ;  /* 0x0000000003027246 */ /* 0x000fe20003800104 */
[----:B------:R1:W-:Y:S03]  /*26af0*/  STL [R1+0xc], R3 ;  /* 0x00000c0301007387 */ /* 0x0003e60000100800 */
[----:B------:R-:W-:Y:S01]  /*26b00*/  ISETP.GT.AND P0, PT, R2, R3, PT ;  /* 0x000000030200720c */ /* 0x000fe20003f04270 */
[----:B------:R1:W-:-:S12]  /*26b10*/  STL [R1+0x1c], R2 ;  /* 0x00001c0201007387 */ /* 0x0003d80000100800 */
[----:B-1----:R-:W-:Y:S05]  /*26b20*/  @P0 BRA `(.L_x_740) ;  /* 0x0000000000480947 */ /* 0x002fea0003800000 */
[----:B------:R-:W1:Y:S02]  /*26b30*/  S2R R2, SR_TID.X ;  /* 0x0000000000027919 */ /* 0x000e640000002100 */
[----:B-1----:R-:W-:-:S04]  /*26b40*/  LOP3.LUT R2, R2, 0x7f, RZ, 0xc0, !PT ;  /* 0x0000007f02027812 */ /* 0x002fc800078ec0ff */
[----:B------:R-:W-:-:S13]  /*26b50*/  ISETP.NE.AND P0, PT, R2, RZ, PT ;  /* 0x000000ff0200720c */ /* 0x000fda0003f05270 */
[----:B------:R-:W-:Y:S05]  /*26b60*/  @P0 BRA `(.L_x_741) ;  /* 0x0000003800240947 */ /* 0x000fea0003800000 */
[----:B------:R-:W1:Y:S01]  /*26b70*/  S2R R5, SR_LANEID ;  /* 0x0000000000057919 */ /* 0x000e620000000000 */
[----:B------:R-:W-:Y:S01]  /*26b80*/  VOTEU.ANY UR4, UPT, PT ;  /* 0x0000000000047886 */ /* 0x000fe200038e0100 */
[----:B------:R-:W2:Y:S01]  /*26b90*/  LDC.64 R2, c[0x0][0xc60] ;  /* 0x00031800ff027b82 */ /* 0x000ea20000000a00 */
[----:B------:R-:W1:Y:S01]  /*26ba0*/  FLO.U32 R0, UR4 ;  /* 0x0000000400007d00 */ /* 0x000e6200080e0000 */
[----:B------:R-:W-:Y:S01]  /*26bb0*/  ULDC.64 UR6, c[0x0][0x208] ;  /* 0x0000820000067ab9 */ /* 0x000fe20000000a00 */
[----:B-1----:R-:W-:-:S06]  /*26bc0*/  ISETP.EQ.U32.AND P0, PT, R0, R5, PT ;  /* 0x000000050000720c */ /* 0x002fcc0003f02070 */
[----:B------:R-:W2:Y:S07]  /*26bd0*/  POPC R5, UR4 ;  /* 0x0000000400057d09 */ /* 0x000eae0008000000 */
[----:B--2---:R-:W2:Y:S01]  /*26be0*/  @P0 ATOMG.E.ADD.STRONG.GPU PT, R3, desc[UR6][R2.64], R5 ;  /* 0x00000005020309a8 */ /* 0x004ea200081ee1c6 */
[----:B------:R-:W1:Y:S02]  /*26bf0*/  S2R R4, SR_LTMASK ;  /* 0x0000000000047919 */ /* 0x000e640000003900 */
[----:B-1----:R-:W-:-:S04]  /*26c00*/  LOP3.LUT R4, R4, UR4, RZ, 0xc0, !PT ;  /* 0x0000000404047c12 */ /* 0x002fc8000f8ec0ff */
[----:B------:R-:W1:Y:S01]  /*26c10*/  POPC R7, R4 ;  /* 0x0000000400077309 */ /* 0x000e620000000000 */
[----:B--2---:R-:W1:Y:S02]  /*26c20*/  SHFL.IDX PT, R0, R3, R0, 0x1f ;  /* 0x00001f0003007589 */ /* 0x004e6400000e0000 */
[----:B-1----:R-:W-:Y:S01]  /*26c30*/  IADD3 R24, R0, UR36, R7 ;  /* 0x0000002400187c10 */ /* 0x002fe2000fffe007 */
[----:B------:R-:W-:Y:S06]  /*26c40*/  BRA `(.L_x_741) ;  /* 0x0000003400ec7947 */ /* 0x000fec0003800000 */
.L_x_740:
        /* <DEDUP_REMOVED lines=8> */
[----:B------:R-:W-:Y:S02]  /*26cd0*/  IMAD.U32 R4, RZ, RZ, UR6 ;  /* 0x00000006ff047e24 */ /* 0x000fe4000f8e00ff */
[----:B------:R-:W1:Y:S01]  /*26ce0*/  LDC.64 R2, c[0x4][R2] ;  /* 0x0100000002027b82 */ /* 0x000e620000000a00 */
[----:B------:R-:W-:Y:S02]  /*26cf0*/  IMAD.U32 R5, RZ, RZ, UR7 ;  /* 0x00000007ff057e24 */ /* 0x000fe4000f8e00ff */
[----:B------:R-:W-:Y:S02]  /*26d00*/  IMAD.U32 R6, RZ, RZ, UR8 ;  /* 0x00000008ff067e24 */ /* 0x000fe4000f8e00ff */
[----:B------:R-:W-:-:S02]  /*26d10*/  IMAD.U32 R7, RZ, RZ, UR9 ;  /* 0x00000009ff077e24 */ /* 0x000fc4000f8e00ff */
[----:B------:R-:W-:Y:S02]  /*26d20*/  IMAD.U32 R10, RZ, RZ, UR4 ;  /* 0x00000004ff0a7e24 */ /* 0x000fe4000f8e00ff */
[----:B------:R-:W-:Y:S02]  /*26d30*/  IMAD.U32 R11, RZ, RZ, UR5 ;  /* 0x00000005ff0b7e24 */ /* 0x000fe4000f8e00ff */
[----:B0-----:R-:W-:Y:S02]  /*26d40*/  IMAD.MOV.U32 R8, RZ, RZ, 0x70 ;  /* 0x00000070ff087424 */ /* 0x001fe400078e00ff */
[----:B------:R-:W-:Y:S02]  /*26d50*/  IMAD.MOV.U32 R12, RZ, RZ, 0x1 ;  /* 0x00000001ff0c7424 */ /* 0x000fe400078e00ff */
[----:B------:R-:W-:-:S07]  /*26d60*/  IMAD.MOV.U32 R13, RZ, RZ, RZ ;  /* 0x000000ffff0d7224 */ /* 0x000fce00078e00ff */
[----:B------:R-:W-:-:S07]  /*26d70*/  LEPC R20, `(.L_x_743) ;  /* 0x000000001014794e */ /* 0x000fce0000000000 */
[----:B-1----:R-:W-:Y:S05]  /*26d80*/  CALL.ABS.NOINC R2 ;  /* 0x0000000002007343 */ /* 0x002fea0003c00000 */
.L_x_743:
[----:B------:R-:W-:Y:S05]  /*26d90*/  BSYNC B6 ;  /* 0x0000000000067941 */ /* 0x000fea0003800000 */
.L_x_742:
        /* <DEDUP_REMOVED lines=8> */
[----:B------:R1:W2:Y:S01]  /*26e20*/  LDC.64 R2, c[0x4][R22] ;  /* 0x0100000016027b82 */ /* 0x0002a20000000a00 */
[----:B------:R-:W-:Y:S02]  /*26e30*/  IMAD.U32 R4, RZ, RZ, UR6 ;  /* 0x00000006ff047e24 */ /* 0x000fe4000f8e00ff */
[----:B------:R-:W-:Y:S02]  /*26e40*/  IMAD.U32 R5, RZ, RZ, UR7 ;  /* 0x00000007ff057e24 */ /* 0x000fe4000f8e00ff */
[----:B------:R-:W-:Y:S02]  /*26e50*/  IMAD.U32 R6, RZ, RZ, UR8 ;  /* 0x00000008ff067e24 */ /* 0x000fe4000f8e00ff */
[----:B------:R-:W-:-:S02]  /*26e60*/  IMAD.U32 R7, RZ, RZ, UR9 ;  /* 0x00000009ff077e24 */ /* 0x000fc4000f8e00ff */
[----:B------:R-:W-:Y:S02]  /*26e70*/  IMAD.U32 R10, RZ, RZ, UR4 ;  /* 0x00000004ff0a7e24 */ /* 0x000fe4000f8e00ff */
[----:B------:R-:W-:Y:S02]  /*26e80*/  IMAD.U32 R11, RZ, RZ, UR5 ;  /* 0x00000005ff0b7e24 */ /* 0x000fe4000f8e00ff */
[----:B0-----:R-:W-:Y:S02]  /*26e90*/  IMAD.MOV.U32 R8, RZ, RZ, 0x70 ;  /* 0x00000070ff087424 */ /* 0x001fe400078e00ff */
[----:B------:R-:W-:Y:S02]  /*26ea0*/  IMAD.MOV.U32 R12, RZ, RZ, 0x1 ;  /* 0x00000001ff0c7424 */ /* 0x000fe400078e00ff */
[----:B-1----:R-:W-:-:S07]  /*26eb0*/  IMAD.MOV.U32 R13, RZ, RZ, RZ ;  /* 0x000000ffff0d7224 */ /* 0x002fce00078e00ff */
[----:B------:R-:W-:-:S07]  /*26ec0*/  LEPC R20, `(.L_x_746) ;  /* 0x000000001014794e */ /* 0x000fce0000000000 */
[----:B--2---:R-:W-:Y:S05]  /*26ed0*/  CALL.ABS.NOINC R2 ;  /* 0x0000000002007343 */ /* 0x004fea0003c00000 */
.L_x_746:
        /* <DEDUP_REMOVED lines=15> */
.L_x_745:
[----:B------:R-:W-:Y:S05]  /*26fd0*/  BSYNC B6 ;  /* 0x0000000000067941 */ /* 0x000fea0003800000 */
.L_x_744:
[----:B------:R-:W2:Y:S01]  /*26fe0*/  LDL R22, [R1+0x1c] ;  /* 0x00001c0001167983 */ /* 0x000ea20000100800 */
[----:B------:R-:W-:-:S03]  /*26ff0*/  ULDC.64 UR4, c[0x0][0x9f8] ;  /* 0x00027e0000047ab9 */ /* 0x000fc60000000a00 */
[----:B------:R-:W3:Y:S01]  /*27000*/  LDL R7, [R1+0x8] ;  /* 0x0000080001077983 */ /* 0x000ee20000100800 */
[----:B------:R-:W-:-:S03]  /*27010*/  ISETP.NE.U32.AND P0, PT, RZ, UR4, PT ;  /* 0x00000004ff007c0c */ /* 0x000fc6000bf05070 */
[----:B------:R-:W4:Y:S01]  /*27020*/  LDL R21, [R1+0x10] ;  /* 0x0000100001157983 */ /* 0x000f220000100800 */
[----:B------:R-:W-:Y:S01]  /*27030*/  ISETP.NE.AND.EX P0, PT, RZ, UR5, PT, P0 ;  /* 0x00000005ff007c0c */ /* 0x000fe2000bf05300 */
[----:B------:R-:W-:Y:S01]  /*27040*/  ULDC.64 UR6, c[0x0][0x208] ;  /* 0x0000820000067ab9 */ /* 0x000fe20000000a00 */
[----:B------:R-:W1:Y:S01]  /*27050*/  LDC R0, c[0x0][0x430] ;  /* 0x00010c00ff007b82 */ /* 0x000e620000000800 */
[----:B------:R-:W0:Y:S10]  /*27060*/  S2R R20, SR_TID.X ;  /* 0x0000000000147919 */ /* 0x000e340000002100 */
[----:B------:R-:W-:Y:S01]  /*27070*/  @P0 IADD3 R2, P1, R17, UR4, RZ ;  /* 0x0000000411020c10 */ /* 0x000fe2000ff3e0ff */
[----:B------:R-:W-:-:S03]  /*27080*/  ULDC UR4, c[0x0][0x2f4] ;  /* 0x0000bd0000047ab9 */ /* 0x000fc60000000800 */
[----:B------:R-:W-:-:S05]  /*27090*/  @P0 IADD3.X R3, R19, UR5, RZ, P1, !PT ;  /* 0x0000000513030c10 */ /* 0x000fca0008ffe4ff */
[----:B------:R4:W4:Y:S01]  /*270a0*/  @P0 LDG.E R32, desc[UR6][R2.64] ;  /* 0x0000000602200981 */ /* 0x000922000c1e1900 */
[----:B0-----:R-:W-:-:S04]  /*270b0*/  LOP3.LUT R20, R20, 0x7f, RZ, 0xc0, !PT ;  /* 0x0000007f14147812 */ /* 0x001fc800078ec0ff */
[----:B------:R-:W-:Y:S02]  /*270c0*/  SHF.R.U32.HI R4, RZ, 0x3, R20 ;  /* 0x00000003ff047819 */ /* 0x000fe40000011614 */
[----:B------:R-:W0:Y:S01]  /*270d0*/  S2R R20, SR_TID.X ;  /* 0x0000000000147919 */ /* 0x000e220000002100 */
[----:B-1----:R-:W-:-:S13]  /*270e0*/  ISETP.NE.AND P1, PT, R0, 0x1, PT ;  /* 0x000000010000780c */ /* 0x002fda0003f25270 */
[----:B------:R-:W1:Y:S01]  /*270f0*/  @P1 LDC R6, c[0x0][0x438] ;  /* 0x00010e00ff061b82 */ /* 0x000e620000000800 */
[----:B0-----:R-:W-:-:S05]  /*27100*/  IMAD.SHL.U32 R20, R20, 0x10, RZ ;  /* 0x0000001014147824 */ /* 0x001fca00078e00ff */
[----:B------:R-:W-:Y:S02]  /*27110*/  LOP3.LUT R20, R4, 0x70, R20, 0xf8, !PT ;  /* 0x0000007004147812 */ /* 0x000fe400078ef814 */
[----:B------:R-:W0:Y:S01]  /*27120*/  @P1 LDC R4, c[0x0][0x434] ;  /* 0x00010d00ff041b82 */ /* 0x000e220000000800 */
[----:B------:R-:W-:Y:S02]  /*27130*/  LOP3.LUT R18, R18, 0xfffffffe, RZ, 0xc0, !PT ;  /* 0xfffffffe12127812 */ /* 0x000fe400078ec0ff */
[----:B------:R-:W-:-:S04]  /*27140*/  LOP3.LUT R9, R34, 0x40, RZ, 0xfc, !PT ;  /* 0x0000004022097812 */ /* 0x000fc800078efcff */
[----:B------:R-:W-:Y:S01]  /*27150*/  ISETP.GE.AND P3, PT, R9, UR4, PT ;  /* 0x0000000409007c0c */ /* 0x000fe2000bf66270 */
[----:B------:R-:W-:Y:S01]  /*27160*/  UMOV UR5, 0xffffffff ;  /* 0xffffffff00057882 */ /* 0x000fe20000000000 */
[----:B--2---:R-:W-:-:S04]  /*27170*/  VIADD R22, R22, 0xffffffff ;  /* 0xffffffff16167836 */ /* 0x004fc80000000000 */
[----:B------:R-:W-:-:S05]  /*27180*/  IMAD R5, R22, 0x50, R20 ;  /* 0x0000005016057824 */ /* 0x000fca00078e0214 */
[----:B---3--:R-:W-:-:S04]  /*27190*/  ISETP.GE.AND P0, PT, R5, R7, PT ;  /* 0x000000070500720c */ /* 0x008fc80003f06270 */
[----:B------:R-:W-:Y:S01]  /*271a0*/  ISETP.GT.U32.OR P0, PT, R20, 0x4f, P0 ;  /* 0x0000004f1400780c */ /* 0x000fe20000704470 */
[----:B----4-:R-:W-:-:S04]  /*271b0*/  IMAD.IADD R5, R5, 0x1, R21 ;  /* 0x0000000105057824 */ /* 0x010fc800078e0215 */
[----:B0-----:R-:W-:-:S08]  /*271c0*/  @P1 IMAD.HI.U32 R7, R5, R4, RZ ;  /* 0x0000000405071227 */ /* 0x001fd000078e00ff */
[----:B------:R-:W0:Y:S01]  /*271d0*/  @!P0 LDC.64 R2, c[0x0][0x428] ;  /* 0x00010a00ff028b82 */ /* 0x000e220000000a00 */
[----:B------:R-:W-:Y:S01]  /*271e0*/  IMAD.MOV.U32 R4, RZ, RZ, R5 ;  /* 0x000000ffff047224 */ /* 0x000fe200078e0005 */
[----:B-1----:R-:W-:Y:S02]  /*271f0*/  @P1 SHF.R.U32.HI R4, RZ, R6, R7 ;  /* 0x00000006ff041219 */ /* 0x002fe40000011607 */
[----:B------:R-:W-:-:S03]  /*27200*/  SHF.R.S32.HI R8, RZ, 0x1f, R32 ;  /* 0x0000001fff087819 */ /* 0x000fc60000011420 */
[----:B------:R-:W-:-:S04]  /*27210*/  IMAD.MOV R6, RZ, RZ, -R4 ;  /* 0x000000ffff067224 */ /* 0x000fc800078e0a04 */
[----:B------:R-:W-:Y:S01]  /*27220*/  IMAD R0, R0, R6, R5 ;  /* 0x0000000600007224 */ /* 0x000fe200078e0205 */
[--C-:B------:R-:W-:Y:S01]  /*27230*/  @!P0 SHF.R.S32.HI R5, RZ, 0x1f, R4.reuse ;  /* 0x0000001fff058819 */ /* 0x100fe20000011404 */
[-C--:B0-----:R-:W-:Y:S02]  /*27240*/  @!P0 IMAD R6, R8, R2.reuse, RZ ;  /* 0x0000000208068224 */ /* 0x081fe400078e02ff */
[----:B------:R-:W-:-:S04]  /*27250*/  @!P0 IMAD.WIDE.U32 R4, R32, R2, R4 ;  /* 0x0000000220048225 */ /* 0x000fc800078e0004 */
[----:B------:R-:W-:Y:S02]  /*27260*/  @!P0 IMAD R6, R32, R3, R6 ;  /* 0x0000000320068224 */ /* 0x000fe400078e0206 */
[----:B------:R-:W0:Y:S02]  /*27270*/  @!P0 LDC.64 R2, c[0x0][0x418] ;  /* 0x00010600ff028b82 */ /* 0x000e240000000a00 */
[----:B------:R-:W-:Y:S02]  /*27280*/  @!P0 IMAD.IADD R6, R5, 0x1, R6 ;  /* 0x0000000105068824 */ /* 0x000fe400078e0206 */
[----:B------:R-:W-:Y:S01]  /*27290*/  IMAD.U32 R7, RZ, RZ, UR37 ;  /* 0x00000025ff077e24 */ /* 0x000fe2000f8e00ff */
[----:B0-----:R-:W-:-:S04]  /*272a0*/  @!P0 LEA R2, P1, R4, R2, 0x2 ;  /* 0x0000000204028211 */ /* 0x001fc800078210ff */
[----:B------:R-:W-:Y:S01]  /*272b0*/  @!P0 LEA.HI.X R3, R4, R3, R6, 0x2, P1 ;  /* 0x0000000304038211 */ /* 0x000fe200008f1406 */
[----:B------:R-:W-:-:S06]  /*272c0*/  IMAD.MOV.U32 R4, RZ, RZ, RZ ;  /* 0x000000ffff047224 */ /* 0x000fcc00078e00ff */
[----:B------:R0:W5:Y:S01]  /*272d0*/  @!P0 LDG.E R4, desc[UR6][R2.64] ;  /* 0x0000000602048981 */ /* 0x000162000c1e1900 */
[----:B------:R-:W-:Y:S02]  /*272e0*/  ISETP.GT.U32.AND P0, PT, R20, 0x4f, PT ;  /* 0x0000004f1400780c */ /* 0x000fe40003f04070 */
[----:B------:R-:W-:-:S11]  /*272f0*/  ISETP.NE.AND P2, PT, R7, 0x3, PT ;  /* 0x000000030700780c */ /* 0x000fd60003f45270 */
[----:B------:R-:W-:Y:S02]  /*27300*/  @P0 LOP3.LUT R18, R18, 0x1, RZ, 0xfc, !PT ;  /* 0x0000000112120812 */ /* 0x000fe400078efcff */
[----:B------:R-:W-:Y:S02]  /*27310*/  ISETP.GE.AND P0, PT, R34, UR4, PT ;  /* 0x0000000422007c0c */ /* 0x000fe4000bf06270 */
[----:B------:R-:W-:-:S04]  /*27320*/  LOP3.LUT R18, R18, 0xffffffdf, RZ, 0xc0, !PT ;  /* 0xffffffdf12127812 */ /* 0x000fc800078ec0ff */
[----:B------:R-:W-:-:S04]  /*27330*/  @P2 LOP3.LUT R18, R18, 0x20, RZ, 0xfc, !PT ;  /* 0x0000002012122812 */ /* 0x000fc800078efcff */
[----:B------:R-:W-:Y:S01]  /*27340*/  LOP3.LUT R18, R18, 0xffffffef, RZ, 0xc0, !PT ;  /* 0xffffffef12127812 */ /* 0x000fe200078ec0ff */
[----:B------:R1:W-:Y:S03]  /*27350*/  STL [R1+0x14], R8 ;  /* 0x0000140801007387 */ /* 0x0003e60000100800 */
[----:B------:R-:W-:-:S04]  /*27360*/  @P0 LOP3.LUT R18, R18, 0x10, RZ, 0xfc, !PT ;  /* 0x0000001012120812 */ /* 0x000fc800078efcff */
[----:B------:R-:W-:Y:S02]  /*27370*/  LOP3.LUT R18, R18, 0xfffffff7, RZ, 0xc0, !PT ;  /* 0xfffffff712127812 */ /* 0x000fe400078ec0ff */
[----:B-1----:R-:W-:Y:S02]  /*27380*/  LOP3.LUT R8, R34, 0x80, RZ, 0xfc, !PT ;  /* 0x0000008022087812 */ /* 0x002fe400078efcff */
[----:B------:R-:W-:Y:S02]  /*27390*/  @P3 LOP3.LUT R18, R18, 0x8, RZ, 0xfc, !PT ;  /* 0x0000000812123812 */ /* 0x000fe400078efcff */
[----:B------:R-:W-:Y:S02]  /*273a0*/  ISETP.GE.AND P1, PT, R8, UR4, PT ;  /* 0x0000000408007c0c */ /* 0x000fe4000bf26270 */
[----:B------:R-:W-:Y:S02]  /*273b0*/  ISETP.GE.AND P0, PT, R37, UR4, PT ;  /* 0x0000000425007c0c */ /* 0x000fe4000bf06270 */
[----:B------:R-:W-:-:S04]  /*273c0*/  LOP3.LUT R18, R18, 0xfffffffd, RZ, 0xc0, !PT ;  /* 0xfffffffd12127812 */ /* 0x000fc800078ec0ff */
[----:B------:R-:W-:-:S05]  /*273d0*/  LOP3.LUT R18, R18, 0xfffffffb, RZ, 0xc0, !PT ;  /* 0xfffffffb12127812 */ /* 0x000fca00078ec0ff */
[----:B------:R-:W-:-:S04]  /*273e0*/  @P1 LOP3.LUT R18, R18, 0x4, RZ, 0xfc, !PT ;  /* 0x0000000412121812 */ /* 0x000fc800078efcff */
[----:B------:R-:W-:Y:S01]  /*273f0*/  @P0 LOP3.LUT R18, R18, 0x2, RZ, 0xfc, !PT ;  /* 0x0000000212120812 */ /* 0x000fe200078efcff */
[----:B0-----:R-:W-:Y:S06]  /*27400*/  BRA.DIV UR5, `(.L_x_747) ;  /* 0x00000056050c7947 */ /* 0x001fec000b800000 */
.L_x_876:
[----:B------:R-:W-:Y:S05]  /*27410*/  @!P2 BRA `(.L_x_748) ;  /* 0x000000000004a947 */ /* 0x000fea0003800000 */
[----:B------:R-:W-:Y:S01]  /*27420*/  BPT.TRAP 0x1 ;  /* 0x000000040000795c */ /* 0x000fe20000300000 */
.L_x_748:
        /* <DEDUP_REMOVED lines=15> */
[----:B------:R-:W-:Y:S02]  /*27520*/  IMAD R5, R23, 0x8, R16 ;  /* 0x0000000817057824 */ /* 0x000fe400078e0210 */
[----:B------:R-:W-:-:S04]  /*27530*/  IMAD.WIDE.U32 R2, R26, UR4, R2 ;  /* 0x000000041a027c25 */ /* 0x000fc8000f8e0002 */
[----:B------:R-:W-:Y:S01]  /*27540*/  IMAD R19, R26, UR5, R3 ;  /* 0x000000051a137c24 */ /* 0x000fe2000f8e0203 */
[----:B------:R-:W-:-:S04]  /*27550*/  LEA R17, P0, R2, UR6, 0x1 ;  /* 0x0000000602117c11 */ /* 0x000fc8000f8008ff */
[----:B------:R-:W-:Y:S02]  /*27560*/  LEA.HI.X R19, R2, UR7, R19, 0x1, P0 ;  /* 0x0000000702137c11 */ /* 0x000fe400080f0c13 */
[----:B------:R-:W-:-:S06]  /*27570*/  SHF.L.U32 R2, R29, 0x1f, RZ ;  /* 0x0000001f1d027819 */ /* 0x000fcc00000006ff */
[----:B------:R-:W0:Y:S02]  /*27580*/  SYNCS.PHASECHK.TRANS64.TRYWAIT P0, [R5+URZ+0x38840], R2 ;  /* 0x03884002050075a7 */ /* 0x000e24000800017f */
[----:B0-----:R-:W-:Y:S05]  /*27590*/  @!P0 BRA `(.L_x_750) ;  /* 0x0000005000dc8947 */ /* 0x001fea0003800000 */
.L_x_877:
[----:B------:R-:W-:Y:S05]  /*275a0*/  BSYNC B0 ;  /* 0x0000000000007941 */ /* 0x000fea0003800000 */
.L_x_749:
[----:B------:R-:W2:Y:S01]  /*275b0*/  LDL R9, [R1+0x8] ;  /* 0x0000080001097983 */ /* 0x000ea20000100800 */
        /* <DEDUP_REMOVED lines=26> */
[C---:B------:R-:W-:Y:S01]  /*27760*/  LOP3.LUT P5, RZ, R18.reuse, 0x10, RZ, 0xc0, !PT ;  /* 0x0000001012ff7812 */ /* 0x040fe200078ac0ff */
[----:B------:R-:W-:Y:S01]  /*27770*/  @P0 IMAD R9, R7, 0x2, R16 ;  /* 0x0000000207090824 */ /* 0x000fe200078e0210 */
[C---:B------:R-:W-:Y:S01]  /*27780*/  LOP3.LUT P4, RZ, R18.reuse, 0x8, RZ, 0xc0, !PT ;  /* 0x0000000812ff7812 */ /* 0x040fe2000788c0ff */
[----:B------:R-:W1:Y:S01]  /*27790*/  SHFL.IDX PT, R2, R6, RZ, 0x181f ;  /* 0x00181fff06027589 */ /* 0x000e6200000e0000 */
[C---:B------:R-:W-:Y:S01]  /*277a0*/  LOP3.LUT P3, RZ, R18.reuse, 0x4, RZ, 0xc0, !PT ;  /* 0x0000000412ff7812 */ /* 0x040fe2000786c0ff */
[----:B------:R-:W-:Y:S01]  /*277b0*/  ULDC.64 UR4, c[0x0][0x208] ;  /* 0x0000820000047ab9 */ /* 0x000fe20000000a00 */
[----:B------:R-:W-:Y:S01]  /*277c0*/  LOP3.LUT P2, RZ, R18, 0x2, RZ, 0xc0, !PT ;  /* 0x0000000212ff7812 */ /* 0x000fe2000784c0ff */
[----:B------:R-:W-:Y:S01]  /*277d0*/  SHFL.IDX PT, R8, R6, 0x1, 0x181f ;  /* 0x00381f0006087f89 */ /* 0x000fe200000e0000 */
[----:B0-----:R-:W-:-:S05]  /*277e0*/  @P0 LEA R3, P1, R34, R3, 0x1 ;  /* 0x0000000322030211 */ /* 0x001fca00078208ff */
[----:B-1----:R-:W-:Y:S01]  /*277f0*/  @P0 IMAD.X R2, RZ, RZ, R2, P1 ;  /* 0x000000ffff020224 */ /* 0x002fe200008e0602 */
[----:B------:R-:W-:-:S04]  /*27800*/  ISETP.GE.AND P1, PT, R4, 0x11, PT ;  /* 0x000000110400780c */ /* 0x000fc80003f26270 */
[----:B------:R-:W-:-:S04]  /*27810*/  @P0 LOP3.LUT R3, R3, R2, RZ, 0x3c, !PT ;  /* 0x0000000203030212 */ /* 0x000fc800078e3cff */
[----:B------:R-:W-:-:S04]  /*27820*/  @P0 LOP3.LUT R2, R3, R2, RZ, 0x3c, !PT ;  /* 0x0000000203020212 */ /* 0x000fc800078e3cff */
[----:B------:R-:W-:Y:S02]  /*27830*/  @P0 LOP3.LUT R3, R3, R2, RZ, 0x3c, !PT ;  /* 0x0000000203030212 */ /* 0x000fe400078e3cff */
[----:B------:R-:W-:-:S03]  /*27840*/  @P1 LEA R21, R7, R16, 0x1 ;  /* 0x0000001007151211 */ /* 0x000fc600078e08ff */
[----:B------:R-:W-:Y:S04]  /*27850*/  @P0 LDGSTS.E.BYPASS.LTC128B.128 [R9+0x24400], desc[UR4][R2.64], !P5 ;  /* 0x2440000002090fae */ /* 0x000fe8000e901d44 */
[----:B------:R-:W-:Y:S04]  /*27860*/  @P0 LDGSTS.E.BYPASS.LTC128B.128 [R9+0x26c00], desc[UR4][R2.64+0x80], !P4 ;  /* 0x26c0008002090fae */ /* 0x000fe8000e101d44 */
[----:B------:R-:W-:Y:S04]  /*27870*/  @P0 LDGSTS.E.BYPASS.LTC128B.128 [R9+0x29400], desc[UR4][R2.64+0x100], !P3 ;  /* 0x2940010002090fae */ /* 0x000fe8000d901d44 */
[----:B------:R0:W-:Y:S04]  /*27880*/  @P0 LDGSTS.E.BYPASS.LTC128B.128 [R9+0x2bc00], desc[UR4][R2.64+0x180], !P2 ;  /* 0x2bc0018002090fae */ /* 0x0001e8000d101d44 */
[----:B0-----:R-:W0:Y:S02]  /*27890*/  SHFL.IDX PT, R2, R0, 0x1, 0x181f ;  /* 0x00381f0000027f89 */ /* 0x001e2400000e0000 */
        /* <DEDUP_REMOVED lines=28> */
.L_x_889:
[----:B------:R-:W-:Y:S01]  /*27a60*/  ISETP.GE.AND P0, PT, R4, 0x41, PT ;  /* 0x000000410400780c */ /* 0x000fe20003f06270 */
[----:B------:R-:W-:-:S12]  /*27a70*/  BSSY B0, `(.L_x_752) ;  /* 0x0000011000007945 */ /* 0x000fd80003800000 */
[----:B------:R-:W-:Y:S05]  /*27a80*/  @!P0 BRA `(.L_x_753) ;  /* 0x00000000003c8947 */ /* 0x000fea0003800000 */
[C---:B------:R-:W-:Y:S01]  /*27a90*/  LOP3.LUT P4, RZ, R18.reuse, 0x10, RZ, 0xc0, !PT ;  /* 0x0000001012ff7812 */ /* 0x040fe2000788c0ff */
[----:B------:R-:W-:Y:S01]  /*27aa0*/  IMAD R7, R7, 0x2, R16 ;  /* 0x0000000207077824 */ /* 0x000fe200078e0210 */
[C---:B------:R-:W-:Y:S01]  /*27ab0*/  LOP3.LUT P3, RZ, R18.reuse, 0x8, RZ, 0xc0, !PT ;  /* 0x0000000812ff7812 */ /* 0x040fe2000786c0ff */
[----:B------:R-:W-:Y:S01]  /*27ac0*/  ULDC.64 UR4, c[0x0][0x208] ;  /* 0x0000820000047ab9 */ /* 0x000fe20000000a00 */
        /* <DEDUP_REMOVED lines=11> */
.L_x_753:
[----:B------:R-:W-:Y:S05]  /*27b80*/  BSYNC B0 ;  /* 0x0000000000007941 */ /* 0x000fea0003800000 */
.L_x_752:
[----:B------:R-:W-:Y:S01]  /*27b90*/  NOP ;  /* 0x0000000000007918 */ /* 0x000fe20000000000 */
[----:B------:R-:W-:-:S13]  /*27ba0*/  PLOP3.LUT P0, PT, PT, PT, PT, 0x80, 0x0 ;  /* 0x000000000000781c */ /* 0x000fda0003f0f070 */
.L_x_754:
[----:B------:R-:W-:Y:S02]  /*27bb0*/  PLOP3.LUT P1, PT, P1, P0, PT, 0xa2, 0x0 ;  /* 0x000000000000781c */ /* 0x000fe40000f21472 */
[----:B------:R-:W-:-:S08]  /*27bc0*/  @P0 R2UR P1, UR4, R5 ;  /* 0x00000000050402ca */ /* 0x000fd00000020000 */
[----:B------:R-:W-:-:S05]  /*27bd0*/  @P0 PLOP3.LUT P0, PT, P1, PT, PT, 0x80, 0x0 ;  /* 0x000000000000081c */ /* 0x000fca0000f0f070 */
[----:B------:R-:W-:Y:S01]  /*27be0*/  @!P1 SYNCS.ARRIVE.TRANS64.RED.A0T1 RZ, [UR4+0x38830], RZ ;  /* 0x038830ffffff99a7 */ /* 0x000fe20008200404 */
[----:B------:R-:W-:Y:S07]  /*27bf0*/  @!P1 ARRIVES.LDGSTSBAR.64.TRANSCNT [UR4+0x38830] ;  /* 0x03883000ff0099b0 */ /* 0x000fee0008000a84 */
[----:B------:R-:W-:Y:S05]  /*27c00*/  @P0 BRA.U.ANY `(.L_x_754) ;  /* 0xfffffffd00e80947 */ /* 0x000fea000393ffff */
[----:B------:R-:W-:Y:S01]  /*27c10*/  NOP ;  /* 0x0000000000007918 */ /* 0x000fe20000000000 */
[----:B------:R-:W-:-:S05]  /*27c20*/  IMAD.U32 R0, RZ, RZ, UR37 ;  /* 0x00000025ff007e24 */ /* 0x000fca000f8e00ff */
[----:B------:R-:W-:-:S13]  /*27c30*/  ISETP.NE.AND P2, PT, R0, 0x3, PT ;  /* 0x000000030000780c */ /* 0x000fda0003f45270 */
[----:B------:R-:W-:Y:S05]  /*27c40*/  @!P2 BRA `(.L_x_755) ;  /* 0x000000000004a947 */ /* 0x000fea0003800000 */
[----:B------:R-:W-:Y:S01]  /*27c50*/  BPT.TRAP 0x1 ;  /* 0x000000040000795c */ /* 0x000fe20000300000 */
.L_x_755:
[----:B------:R3:W5:Y:S01]  /*27c60*/  LDL.LU R0, [R1+0x20] ;  /* 0x0000200001007983 */ /* 0x0007620000300800 */
[----:B------:R3:W-:Y:S02]  /*27c70*/  SYNCS.ARRIVE.TRANS64.A1T0 RZ, [R5+URZ+0x38830], RZ ;  /* 0x038830ff05ff79a7 */ /* 0x0007e4000810003f */
[----:B------:R-:W-:Y:S05]  /*27c80*/  WARPSYNC.ALL ;  /* 0x0000000000007948 */ /* 0x000fea0003800000 */
[----:B------:R-:W-:Y:S01]  /*27c90*/  ULDC.64 UR4, c[0x0][0xa00] ;  /* 0x0002800000047ab9 */ /* 0x000fe20000000a00 */
[----:B------:R-:W-:Y:S01]  /*27ca0*/  BSSY B6, `(.L_x_756) ;  /* 0x0000021000067945 */ /* 0x000fe20003800000 */
[----:B------:R-:W-:Y:S01]  /*27cb0*/  BAR.SYNC.DEFER_BLOCKING 0x8, 0x180 ;  /* 0x0206000000007b1d */ /* 0x000fe20000010000 */
[----:B------:R-:W-:-:S04]  /*27cc0*/  ISETP.NE.U32.AND P0, PT, RZ, UR4, PT ;  /* 0x00000004ff007c0c */ /* 0x000fc8000bf05070 */
[----:B------:R-:W-:Y:S01]  /*27cd0*/  ISETP.NE.AND.EX P0, PT, RZ, UR5, PT, P0 ;  /* 0x00000005ff007c0c */ /* 0x000fe2000bf05300 */
[----:B------:R-:W-:Y:S02]  /*27ce0*/  ULDC.64 UR4, c[0x0][0x298] ;  /* 0x0000a60000047ab9 */ /* 0x000fe40000000a00 */
[----:B---3--:R-:W-:Y:S01]  /*27cf0*/  IMAD.WIDE.U32 R4, R35, UR4, RZ ;  /* 0x0000000423047c25 */ /* 0x008fe2000f8e00ff */
[----:B------:R-:W-:Y:S02]  /*27d00*/  SEL R31, R31, RZ, !P0 ;  /* 0x000000ff1f1f7207 */ /* 0x000fe40004000000 */
[----:B01---5:R-:W-:Y:S02]  /*27d10*/  SEL R2, R0, RZ, !P0 ;  /* 0x000000ff00027207 */ /* 0x023fe40004000000 */
[----:B------:R-:W-:-:S03]  /*27d20*/  SHF.R.S32.HI R0, RZ, 0x1f, R35 ;  /* 0x0000001fff007819 */ /* 0x000fc60000011423 */
[----:B------:R0:W-:Y:S02]  /*27d30*/  STL [R1+0x30], R2 ;  /* 0x0000300201007387 */ /* 0x0001e40000100800 */
[----:B------:R-:W-:Y:S02]  /*27d40*/  IMAD R0, R0, UR4, RZ ;  /* 0x0000000400007c24 */ /* 0x000fe4000f8e02ff */
[----:B------:R1:W-:Y:S02]  /*27d50*/  STL.64 [R1+0x20], R4 ;  /* 0x0000200401007387 */ /* 0x0003e40000100a00 */
[----:B------:R-:W-:Y:S02]  /*27d60*/  IMAD R0, R35, UR5, R0 ;  /* 0x0000000523007c24 */ /* 0x000fe4000f8e0200 */
[----:B0-----:R-:W-:Y:S02]  /*27d70*/  VIADD R2, R16, 0x14400 ;  /* 0x0001440010027836 */ /* 0x001fe40000000000 */
[----:B------:R-:W-:-:S03]  /*27d80*/  IMAD.IADD R35, R5, 0x1, R0 ;  /* 0x0000000105237824 */ /* 0x000fc600078e0200 */
[----:B------:R-:W-:-:S13]  /*27d90*/  LOP3.LUT P0, RZ, R2, 0x3ff, RZ, 0xc0, !PT ;  /* 0x000003ff02ff7812 */ /* 0x000fda000780c0ff */
[----:B-1----:R-:W-:Y:S05]  /*27da0*/  @!P0 BRA `(.L_x_757) ;  /* 0x0000000000408947 */ /* 0x002fea0003800000 */
[----:B------:R-:W-:Y:S01]  /*27db0*/  MOV R2, 0x0 ;  /* 0x0000000000027802 */ /* 0x000fe20000000f00 */
[----:B------:R-:W-:Y:S01]  /*27dc0*/  ULDC.64 UR4, c[0x4][0x138] ;  /* 0x01004e0000047ab9 */ /* 0x000fe20000000a00 */
[----:B------:R-:W-:Y:S01]  /*27dd0*/  ULDC.64 UR6, c[0x4][0x140] ;  /* 0x0100500000067ab9 */ /* 0x000fe20000000a00 */
[----:B------:R-:W-:Y:S01]  /*27de0*/  ULDC.64 UR8, c[0x4][0xb0] ;  /* 0x01002c0000087ab9 */ /* 0x000fe20000000a00 */
[----:B------:R-:W-:Y:S02]  /*27df0*/  IMAD.U32 R4, RZ, RZ, UR4 ;  /* 0x00000004ff047e24 */ /* 0x000fe4000f8e00ff */
[----:B------:R-:W0:Y:S01]  /*27e00*/  LDC.64 R2, c[0x4][R2] ;  /* 0x0100000002027b82 */ /* 0x000e220000000a00 */
[----:B------:R-:W-:Y:S02]  /*27e10*/  IMAD.U32 R5, RZ, RZ, UR5 ;  /* 0x00000005ff057e24 */ /* 0x000fe4000f8e00ff */
[----:B------:R-:W-:Y:S02]  /*27e20*/  IMAD.U32 R6, RZ, RZ, UR6 ;  /* 0x00000006ff067e24 */ /* 0x000fe4000f8e00ff */
[----:B------:R-:W-:-:S02]  /*27e30*/  IMAD.U32 R7, RZ, RZ, UR7 ;  /* 0x00000007ff077e24 */ /* 0x000fc4000f8e00ff */
[----:B------:R-:W-:Y:S02]  /*27e40*/  IMAD.U32 R10, RZ, RZ, UR8 ;  /* 0x00000008ff0a7e24 */ /* 0x000fe4000f8e00ff */
[----:B------:R-:W-:Y:S02]  /*27e50*/  IMAD.U32 R11, RZ, RZ, UR9 ;  /* 0x00000009ff0b7e24 */ /* 0x000fe4000f8e00ff */
[----:B--2---:R-:W-:Y:S02]  /*27e60*/  IMAD.MOV.U32 R8, RZ, RZ, 0x70 ;  /* 0x00000070ff087424 */ /* 0x004fe400078e00ff */
[----:B------:R-:W-:Y:S02]  /*27e70*/  IMAD.MOV.U32 R12, RZ, RZ, 0x1 ;  /* 0x00000001ff0c7424 */ /* 0x000fe400078e00ff */
[----:B------:R-:W-:-:S07]  /*27e80*/  IMAD.MOV.U32 R13, RZ, RZ, RZ ;  /* 0x000000ffff0d7224 */ /* 0x000fce00078e00ff */
[----:B------:R-:W-:-:S07]  /*27e90*/  LEPC R20, `(.L_x_757) ;  /* 0x000000001014794e */ /* 0x000fce0000000000 */
[----:B0-----:R-:W-:Y:S05]  /*27ea0*/  CALL.ABS.NOINC R2 ;  /* 0x0000000002007343 */ /* 0x001fea0003c00000 */
.L_x_757:
[----:B------:R-:W-:Y:S05]  /*27eb0*/  BSYNC B6 ;  /* 0x0000000000067941 */ /* 0x000fea0003800000 */
.L_x_756:
[----:B------:R-:W3:Y:S01]  /*27ec0*/  LDL.LU R20, [R1+0x30] ;  /* 0x0000300001147983 */ /* 0x000ee20000300800 */
[----:B------:R-:W-:Y:S01]  /*27ed0*/  ULDC.64 UR4, c[0x0][0x2d8] ;  /* 0x0000b60000047ab9 */ /* 0x000fe20000000a00 */
[----:B--2---:R-:W0:Y:S02]  /*27ee0*/  LDC R8, c[0x0][0x448] ;  /* 0x00011200ff087b82 */ /* 0x004e240000000800 */
[----:B------:R-:W2:Y:S04]  /*27ef0*/  LDL.LU.64 R2, [R1+0x20] ;  /* 0x0000200001027983 */ /* 0x000ea80000300a00 */
[----:B------:R1:W5:Y:S01]  /*27f00*/  LDL R10, [R1+0x28] ;  /* 0x00002800010a7983 */ /* 0x0003620000100800 */
[----:B0-----:R-:W-:-:S13]  /*27f10*/  ISETP.NE.AND P0, PT, R8, 0x1, PT ;  /* 0x000000010800780c */ /* 0x001fda0003f05270 */
[----:B------:R-:W0:Y:S08]  /*27f20*/  @P0 LDC R5, c[0x0][0x44c] ;  /* 0x00011300ff050b82 */ /* 0x000e300000000800 */
[----:B------:R-:W4:Y:S01]  /*27f30*/  @P0 LDC R4, c[0x0][0x450] ;  /* 0x00011400ff040b82 */ /* 0x000f220000000800 */
[C---:B------:R-:W-:Y:S02]  /*27f40*/  LOP3.LUT R11, R34.reuse, 0x40, RZ, 0xfc, !PT ;  /* 0x00000040220b7812 */ /* 0x040fe400078efcff */
[----:B------:R-:W-:Y:S01]  /*27f50*/  LOP3.LUT R9, R34, 0x80, RZ, 0xfc, !PT ;  /* 0x0000008022097812 */ /* 0x000fe200078efcff */
[----:B--2---:R-:W-:-:S02]  /*27f60*/  IMAD.MOV.U32 R3, RZ, RZ, R35 ;  /* 0x000000ffff037224 */ /* 0x004fc400078e0023 */
[----:B------:R-:W-:-:S04]  /*27f70*/  IMAD.WIDE.U32 R2, R26, UR4, R2 ;  /* 0x000000041a027c25 */ /* 0x000fc8000f8e0002 */
[----:B------:R-:W-:Y:S01]  /*27f80*/  IMAD R3, R26, UR5, R3 ;  /* 0x000000051a037c24 */ /* 0x000fe2000f8e0203 */
[----:B------:R-:W-:Y:S02]  /*27f90*/  ULDC.64 UR4, c[0x0][0x2e0] ;  /* 0x0000b80000047ab9 */ /* 0x000fe40000000a00 */
[----:B---3--:R-:W-:Y:S02]  /*27fa0*/  IMAD R0, R20, UR4, RZ ;  /* 0x0000000414007c24 */ /* 0x008fe4000f8e02ff */
        /* <DEDUP_REMOVED lines=14> */
[----:B----4-:R-:W-:-:S04]  /*28090*/  @P0 SHF.R.U32.HI R5, RZ, R4, R7 ;  /* 0x00000004ff050219 */ /* 0x010fc80000011607 */
[C---:B------:R-:W-:Y:S01]  /*280a0*/  IADD3 R4, -R5.reuse, RZ, RZ ;  /* 0x000000ff05047210 */ /* 0x040fe20007ffe1ff */
[----:B------:R-:W0:Y:S04]  /*280b0*/  S2R R20, SR_TID.X ;  /* 0x0000000000147919 */ /* 0x000e280000002100 */
        /* <DEDUP_REMOVED lines=14> */
[----:B------:R-:W-:Y:S01]  /*281a0*/  ULDC UR4, c[0x0][0x2b8] ;  /* 0x0000ae0000047ab9 */ /* 0x000fe20000000800 */
[----:B0-----:R-:W-:Y:S02]  /*281b0*/  LOP3.LUT R20, R20, 0x7f, RZ, 0xc0, !PT ;  /* 0x0000007f14147812 */ /* 0x001fe400078ec0ff */
[----:B------:R-:W-:Y:S01]  /*281c0*/  LEA.HI.X R4, R2, UR5, R4, 0x1, P0 ;  /* 0x0000000502047c11 */ /* 0x000fe200080f0c04 */
[----:B------:R-:W-:Y:S01]  /*281d0*/  UMOV UR5, 0xffffffff ;  /* 0xffffffff00057882 */ /* 0x000fe20000000000 */
[----:B------:R-:W-:Y:S02]  /*281e0*/  ISETP.GE.AND P4, PT, R34, UR4, PT ;  /* 0x0000000422007c0c */ /* 0x000fe4000bf86270 */
[----:B------:R-:W-:Y:S02]  /*281f0*/  ISETP.GE.AND P3, PT, R11, UR4, PT ;  /* 0x000000040b007c0c */ /* 0x000fe4000bf66270 */
[----:B------:R-:W-:-:S02]  /*28200*/  ISETP.GE.AND P2, PT, R9, UR4, PT ;  /* 0x0000000409007c0c */ /* 0x000fc4000bf46270 */
[----:B------:R-:W-:Y:S02]  /*28210*/  ISETP.GE.AND P0, PT, R37, UR4, PT ;  /* 0x0000000425007c0c */ /* 0x000fe4000bf06270 */
[----:B------:R-:W-:Y:S01]  /*28220*/  SHF.R.U32.HI R9, RZ, 0x3, R20 ;  /* 0x00000003ff097819 */ /* 0x000fe20000011614 */
[----:B-1----:R-:W-:Y:S10]  /*28230*/  BRA.DIV UR5, `(.L_x_758) ;  /* 0x0000004e059c7947 */ /* 0x002ff4000b800000 */
[----:B------:R-:W0:Y:S01]  /*28240*/  SHFL.IDX PT, R3, R5, RZ, 0x181f ;  /* 0x00181fff05037589 */ /* 0x000e2200000e0000 */
[----:B-----5:R-:W-:Y:S01]  /*28250*/  IMAD R6, R10, R8, RZ ;  /* 0x000000080a067224 */ /* 0x020fe200078e02ff */
[----:B------:R-:W-:Y:S01]  /*28260*/  ULDC.64 UR4, c[0x0][0x208] ;  /* 0x0000820000047ab9 */ /* 0x000fe20000000a00 */
[----:B------:R-:W-:Y:S01]  /*28270*/  IMAD.IADD R0, R9, 0x1, R0 ;  /* 0x0000000109007824 */ /* 0x000fe200078e0200 */
[----:B------:R-:W1:Y:S04]  /*28280*/  SHFL.IDX PT, R2, R4, RZ, 0x181f ;  /* 0x00181fff04027589 */ /* 0x000e6800000e0000 */
[----:B------:R-:W-:Y:S01]  /*28290*/  ISETP.GE.AND P1, PT, R0, R6, PT ;  /* 0x000000060000720c */ /* 0x000fe20003f26270 */
[----:B------:R-:W-:-:S12]  /*282a0*/  SHFL.IDX PT, R14, R5, 0x7, 0x181f ;  /* 0x00f81f00050e7f89 */ /* 0x000fd800000e0000 */
[----:B0-----:R-:W-:-:S05]  /*282b0*/  @!P1 LEA R7, P5, R34, R3, 0x1 ;  /* 0x0000000322079211 */ /* 0x001fca00078a08ff */
[----:B-1----:R-:W-:Y:S02]  /*282c0*/  @!P1 IMAD.X R3, RZ, RZ, R2, P5 ;  /* 0x000000ffff039224 */ /* 0x002fe400028e0602 */
[----:B------:R-:W-:Y:S02]  /*282d0*/  @!P1 IMAD.MOV.U32 R2, RZ, RZ, R7 ;  /* 0x000000ffff029224 */ /* 0x000fe400078e0007 */
[----:B------:R-:W-:-:S03]  /*282e0*/  VIADD R7, R0, 0x10 ;  /* 0x0000001000077836 */ /* 0x000fc60000000000 */
[----:B------:R-:W-:Y:S04]  /*282f0*/  @!P1 LDGSTS.E.BYPASS.LTC128B.128 [R36+0x14400], desc[UR4][R2.64], !P4 ;  /* 0x1440000002249fae */ /* 0x000fe8000e101d44 */
[----:B------:R-:W-:Y:S04]  /*28300*/  @!P1 LDGSTS.E.BYPASS.LTC128B.128 [R36+0x18400], desc[UR4][R2.64+0x80], !P3 ;  /* 0x1840008002249fae */ /* 0x000fe8000d901d44 */
[----:B------:R-:W-:Y:S04]  /*28310*/  @!P1 LDGSTS.E.BYPASS.LTC128B.128 [R36+0x1c400], desc[UR4][R2.64+0x100], !P2 ;  /* 0x1c40010002249fae */ /* 0x000fe8000d101d44 */
[----:B------:R0:W-:Y:S01]  /*28320*/  @!P1 LDGSTS.E.BYPASS.LTC128B.128 [R36+0x20400], desc[UR4][R2.64+0x180], !P0 ;  /* 0x2040018002249fae */ /* 0x0001e2000c101d44 */
[----:B------:R-:W-:-:S03]  /*28330*/  ISETP.GE.AND P1, PT, R7, R6, PT ;  /* 0x000000060700720c */ /* 0x000fc60003f26270 */
[----:B0-----:R-:W0:Y:S04]  /*28340*/  SHFL.IDX PT, R3, R5, 0x1, 0x181f ;  /* 0x00381f0005037f89 */ /* 0x001e2800000e0000 */
[----:B------:R-:W1:Y:S06]  /*28350*/  SHFL.IDX PT, R2, R4, 0x1, 0x181f ;  /* 0x00381f0004027f89 */ /* 0x000e6c00000e0000 */
[----:B0-----:R-:W-:-:S05]  /*28360*/  @!P1 LEA R7, P5, R34, R3, 0x1 ;  /* 0x0000000322079211 */ /* 0x001fca00078a08ff */
[----:B-1----:R-:W-:Y:S02]  /*28370*/  @!P1 IMAD.X R8, RZ, RZ, R2, P5 ;  /* 0x000000ffff089224 */ /* 0x002fe400028e0602 */
[----:B------:R-:W-:Y:S02]  /*28380*/  @!P1 IMAD.MOV.U32 R2, RZ, RZ, R7 ;  /* 0x000000ffff029224 */ /* 0x000fe400078e0007 */
        /* <DEDUP_REMOVED lines=46> */
[----:B-1----:R-:W-:Y:S01]  /*28670*/  @!P1 IMAD.X R8, RZ, RZ, R2, P5 ;  /* 0x000000ffff089224 */ /* 0x002fe200028e0602 */
[----:B------:R-:W-:Y:S01]  /*28680*/  @!P1 MOV R2, R7 ;  /* 0x0000000700029202 */ /* 0x000fe20000000f00 */
[----:B------:R-:W-:Y:S02]  /*28690*/  VIADD R7, R0, 0x60 ;  /* 0x0000006000077836 */ /* 0x000fe40000000000 */
[----:B------:R-:W-:-:S05]  /*286a0*/  @!P1 IMAD.MOV.U32 R3, RZ, RZ, R8 ;  /* 0x000000ffff039224 */ /* 0x000fca00078e0008 */
        /* <DEDUP_REMOVED lines=15> */
[----:B------:R0:W-:Y:S02]  /*287a0*/  @!P1 LDGSTS.E.BYPASS.LTC128B.128 [R36+0x23400], desc[UR4][R2.64+0x180], !P0 ;  /* 0x2340018002249fae */ /* 0x0001e4000c101d44 */
.L_x_906:
[----:B0-----:R-:W-:Y:S01]  /*287b0*/  VIADD R3, R0, 0x70 ;  /* 0x0000007000037836 */ /* 0x001fe20000000000 */
[----:B------:R-:W-:Y:S04]  /*287c0*/  BSSY B0, `(.L_x_759) ;  /* 0x000000d000007945 */ /* 0x000fe80003800000 */
[----:B------:R-:W-:-:S13]  /*287d0*/  ISETP.GE.AND P1, PT, R3, R6, PT ;  /* 0x000000060300720c */ /* 0x000fda0003f26270 */
[----:B------:R-:W-:Y:S05]  /*287e0*/  @P1 BRA `(.L_x_760) ;  /* 0x0000000000281947 */ /* 0x000fea0003800000 */
[----:B------:R-:W-:Y:S01]  /*287f0*/  LEA R2, P1, R34, R14, 0x1 ;  /* 0x0000000e22027211 */ /* 0x000fe200078208ff */
[----:B------:R-:W-:-:S04]  /*28800*/  ULDC.64 UR4, c[0x0][0x208] ;  /* 0x0000820000047ab9 */ /* 0x000fc80000000a00 */
[----:B-1----:R-:W-:-:S05]  /*28810*/  IMAD.X R3, RZ, RZ, R7, P1 ;  /* 0x000000ffff037224 */ /* 0x002fca00008e0607 */
[----:B------:R-:W-:Y:S01]  /*28820*/  @!PT LDS RZ, [RZ] ;  /* 0x00000000fffff984 */ /* 0x000fe20000000800 */
[----:B------:R-:W-:Y:S01]  /*28830*/  @!PT LDS RZ, [RZ] ;  /* 0x00000000fffff984 */ /* 0x000fe20000000800 */
[----:B------:R-:W-:Y:S01]  /*28840*/  @!PT LDS RZ, [RZ] ;  /* 0x00000000fffff984 */ /* 0x000fe20000000800 */
[----:B------:R0:W-:Y:S04]  /*28850*/  LDGSTS.E.BYPASS.LTC128B.128 [R36+0x17c00], desc[UR4][R2.64], !P4 ;  /* 0x17c0000002247fae */ /* 0x0001e8000e101d44 */
[----:B------:R0:W-:Y:S04]  /*28860*/  LDGSTS.E.BYPASS.LTC128B.128 [R36+0x1bc00], desc[UR4][R2.64+0x80], !P3 ;  /* 0x1bc0008002247fae */ /* 0x0001e8000d901d44 */
[----:B------:R0:W-:Y:S04]  /*28870*/  LDGSTS.E.BYPASS.LTC128B.128 [R36+0x1fc00], desc[UR4][R2.64+0x100], !P2 ;  /* 0x1fc0010002247fae */ /* 0x0001e8000d101d44 */
[----:B------:R0:W-:Y:S02]  /*28880*/  LDGSTS.E.BYPASS.LTC128B.128 [R36+0x23c00], desc[UR4][R2.64+0x180], !P0 ;  /* 0x23c0018002247fae */ /* 0x0001e4000c101d44 */
.L_x_760:
[----:B------:R-:W-:Y:S05]  /*28890*/  BSYNC B0 ;  /* 0x0000000000007941 */ /* 0x000fea0003800000 */
.L_x_759:
[----:B------:R-:W-:Y:S01]  /*288a0*/  NOP ;  /* 0x0000000000007918 */ /* 0x000fe20000000000 */
[----:B------:R-:W-:-:S13]  /*288b0*/  PLOP3.LUT P0, PT, PT, PT, PT, 0x80, 0x0 ;  /* 0x000000000000781c */ /* 0x000fda0003f0f070 */
.L_x_761:
[----:B------:R-:W-:Y:S02]  /*288c0*/  PLOP3.LUT P1, PT, P1, P0, PT, 0xa2, 0x0 ;  /* 0x000000000000781c */ /* 0x000fe40000f21472 */
[----:B------:R-:W-:-:S08]  /*288d0*/  @P0 R2UR P1, UR4, R16 ;  /* 0x00000000100402ca */ /* 0x000fd00000020000 */
[----:B------:R-:W-:-:S05]  /*288e0*/  @P0 PLOP3.LUT P0, PT, P1, PT, PT, 0x80, 0x0 ;  /* 0x000000000000081c */ /* 0x000fca0000f0f070 */
[----:B------:R-:W-:Y:S01]  /*288f0*/  @!P1 SYNCS.ARRIVE.TRANS64.RED.A0T1 RZ, [UR4+0x38800], RZ ;  /* 0x038800ffffff99a7 */ /* 0x000fe20008200404 */
[----:B------:R-:W-:Y:S07]  /*28900*/  @!P1 ARRIVES.LDGSTSBAR.64.TRANSCNT [UR4+0x38800] ;  /* 0x03880000ff0099b0 */ /* 0x000fee0008000a84 */
[----:B------:R-:W-:Y:S05]  /*28910*/  @P0 BRA.U.ANY `(.L_x_761) ;  /* 0xfffffffd00e80947 */ /* 0x000fea000393ffff */
[----:B0-----:R-:W2:Y:S04]  /*28920*/  LDL.LU R3, [R1+0x2c] ;  /* 0x00002c0001037983 */ /* 0x001ea80000300800 */
[----:B------:R-:W3:Y:S01]  /*28930*/  LDL.LU R2, [R1+0x1c] ;  /* 0x00001c0001027983 */ /* 0x000ee20000300800 */
[----:B--2---:R-:W-:-:S05]  /*28940*/  VIADD R3, R3, 0x1 ;  /* 0x0000000103037836 */ /* 0x004fca0000000000 */
[----:B------:R-:W-:Y:S01]  /*28950*/  LEA.HI R0, R3, R3, RZ, 0x1 ;  /* 0x0000000303007211 */ /* 0x000fe200078f08ff */
[----:B------:R0:W-:Y:S03]  /*28960*/  STL [R1+0x2c], R3 ;  /* 0x00002c0301007387 */ /* 0x0001e60000100800 */
[----:B------:R-:W-:-:S05]  /*28970*/  LOP3.LUT R0, R0, 0xfffffffe, RZ, 0xc0, !PT ;  /* 0xfffffffe00007812 */ /* 0x000fca00078ec0ff */
[----:B0-----:R-:W-:Y:S02]  /*28980*/  IMAD.IADD R3, R3, 0x1, -R0 ;  /* 0x0000000103037824 */ /* 0x001fe400078e0a00 */
[----:B---3--:R-:W-:-:S03]  /*28990*/  VIADD R0, R2, 0xfffffffe ;  /* 0xfffffffe02007836 */ /* 0x008fc60000000000 */
[----:B------:R-:W-:Y:S01]  /*289a0*/  SHF.L.U32 R3, R3, 0x1f, RZ ;  /* 0x0000001f03037819 */ /* 0x000fe200000006ff */
[----:B------:R-:W-:Y:S01]  /*289b0*/  NOP ;  /* 0x0000000000007918 */ /* 0x000fe20000000000 */
[----:B------:R0:W-:Y:S01]  /*289c0*/  SYNCS.ARRIVE.TRANS64.A1T0 RZ, [R16+URZ+0x38800], RZ ;  /* 0x038800ff10ff79a7 */ /* 0x0001e2000810003f */
[----:B------:R-:W-:Y:S01]  /*289d0*/  BSSY B0, `(.L_x_762) ;  /* 0x0000003000007945 */ /* 0x000fe20003800000 */
[----:B------:R-:W2:Y:S03]  /*289e0*/  SYNCS.PHASECHK.TRANS64.TRYWAIT P0, [R16+URZ+0x38820], R3 ;  /* 0x03882003100075a7 */ /* 0x000ea6000800017f */
[----:B0-2---:R-:W-:Y:S05]  /*289f0*/  @!P0 BRA `(.L_x_763) ;  /* 0x00000050009c8947 */ /* 0x005fea0003800000 */
.L_x_907:
[----:B------:R-:W-:Y:S05]  /*28a00*/  BSYNC B0 ;  /* 0x0000000000007941 */ /* 0x000fea0003800000 */
.L_x_762:
[----:B------:R-:W2:Y:S01]  /*28a10*/  LDL R2, [R1+0xc] ;  /* 0x00000c0001027983 */ /* 0x000ea20000100800 */
[----:B------:R-:W-:Y:S01]  /*28a20*/  BSSY B0, `(.L_x_764) ;  /* 0x000011a000007945 */ /* 0x000fe20003800000 */
[----:B--2---:R-:W-:-:S13]  /*28a30*/  ISETP.GE.AND P0, PT, R0, R2, PT ;  /* 0x000000020000720c */ /* 0x004fda0003f06270 */
[----:B------:R-:W-:Y:S05]  /*28a40*/  @!P0 BRA `(.L_x_765) ;  /* 0x00000010005c8947 */ /* 0x000fea0003800000 */
[C---:B------:R-:W-:Y:S01]  /*28a50*/  LOP3.LUT R4, R34.reuse, 0x40, RZ, 0xfc, !PT ;  /* 0x0000004022047812 */ /* 0x040fe200078efcff */
[----:B------:R-:W-:Y:S01]  /*28a60*/  ULDC UR4, c[0x0][0x2f4] ;  /* 0x0000bd0000047ab9 */ /* 0x000fe20000000800 */
[C---:B------:R-:W-:Y:S01]  /*28a70*/  LOP3.LUT R2, R34.reuse, 0x80, RZ, 0xfc, !PT ;  /* 0x0000008022027812 */ /* 0x040fe200078efcff */
[----:B-1----:R-:W-:Y:S01]  /*28a80*/  IMAD.MOV.U32 R7, RZ, RZ, R23 ;  /* 0x000000ffff077224 */ /* 0x002fe200078e0017 */
[----:B------:R-:W-:Y:S01]  /*28a90*/  ISETP.GE.AND P4, PT, R34, UR4, PT ;  /* 0x0000000422007c0c */ /* 0x000fe2000bf86270 */
[----:B------:R-:W-:Y:S01]  /*28aa0*/  IMAD.MOV.U32 R20, RZ, RZ, R29 ;  /* 0x000000ffff147224 */ /* 0x000fe200078e001d */
[----:B------:R-:W-:Y:S01]  /*28ab0*/  ISETP.GE.AND P3, PT, R4, UR4, PT ;  /* 0x0000000404007c0c */ /* 0x000fe2000bf66270 */
[----:B------:R-:W-:Y:S01]  /*28ac0*/  IMAD.MOV.U32 R31, RZ, RZ, R22 ;  /* 0x000000ffff1f7224 */ /* 0x000fe200078e0016 */
[----:B------:R-:W-:Y:S02]  /*28ad0*/  ISETP.GE.AND P2, PT, R2, UR4, PT ;  /* 0x0000000402007c0c */ /* 0x000fe4000bf46270 */
[----:B------:R-:W-:-:S13]  /*28ae0*/  ISETP.GE.AND P1, PT, R37, UR4, PT ;  /* 0x0000000425007c0c */ /* 0x000fda000bf26270 */
.L_x_778:
[----:B------:R-:W2:Y:S01]  /*28af0*/  LDL R5, [R1+0x10] ;  /* 0x0000100001057983 */ /* 0x000ea20000100800 */
[----:B------:R-:W1:Y:S03]  /*28b00*/  LDC R11, c[0x0][0x430] ;  /* 0x00010c00ff0b7b82 */ /* 0x000e660000000800 */
[----:B------:R-:W3:Y:S01]  /*28b10*/  LDL R8, [R1+0x14] ;  /* 0x0000140001087983 */ /* 0x000ee20000100800 */
[----:B------:R-:W4:Y:S01]  /*28b20*/  S2R R2, SR_TID.X ;  /* 0x0000000000027919 */ /* 0x000f220000002100 */
[----:B------:R-:W4:Y:S01]  /*28b30*/  S2R R4, SR_TID.X ;  /* 0x0000000000047919 */ /* 0x000f220000002100 */
[----:B-1----:R-:W-:-:S13]  /*28b40*/  ISETP.NE.AND P0, PT, R11, 0x1, PT ;  /* 0x000000010b00780c */ /* 0x002fda0003f05270 */
[----:B0-----:R-:W0:Y:S01]  /*28b50*/  @P0 LDC R3, c[0x0][0x434] ;  /* 0x00010d00ff030b82 */ /* 0x001e220000000800 */
[----:B----4-:R-:W-:Y:S01]  /*28b60*/  LOP3.LUT R2, R2, 0x7f, RZ, 0xc0, !PT ;  /* 0x0000007f02027812 */ /* 0x010fe200078ec0ff */
[----:B------:R-:W-:-:S03]  /*28b70*/  IMAD.SHL.U32 R4, R4, 0x10, RZ ;  /* 0x0000001004047824 */ /* 0x000fc600078e00ff */
[----:B------:R-:W-:-:S04]  /*28b80*/  SHF.R.U32.HI R2, RZ, 0x3, R2 ;  /* 0x00000003ff027819 */ /* 0x000fc80000011602 */
[----:B------:R-:W-:Y:S02]  /*28b90*/  LOP3.LUT R4, R2, 0x70, R4, 0xf8, !PT ;  /* 0x0000007002047812 */ /* 0x000fe400078ef804 */
[----:B------:R-:W1:Y:S02]  /*28ba0*/  @P0 LDC R2, c[0x0][0x438] ;  /* 0x00010e00ff020b82 */ /* 0x000e640000000800 */
[----:B------:R-:W-:Y:S01]  /*28bb0*/  ISETP.GT.U32.AND P5, PT, R4, 0x4f, PT ;  /* 0x0000004f0400780c */ /* 0x000fe20003fa4070 */
[----:B------:R-:W-:Y:S01]  /*28bc0*/  IMAD.U32 R12, RZ, RZ, UR37 ;  /* 0x00000025ff0c7e24 */ /* 0x000fe2000f8e00ff */
[----:B------:R-:W-:Y:S01]  /*28bd0*/  ULDC.64 UR4, c[0x0][0x208] ;  /* 0x0000820000047ab9 */ /* 0x000fe20000000a00 */
[----:B------:R-:W-:Y:S02]  /*28be0*/  VIADD R23, R7, 0x1 ;  /* 0x0000000107177836 */ /* 0x000fe40000000000 */
[----:B------:R-:W-:Y:S02]  /*28bf0*/  IMAD.MOV.U32 R22, RZ, RZ, R0 ;  /* 0x000000ffff167224 */ /* 0x000fe400078e0000 */
[----:B--2---:R-:W-:-:S04]  /*28c00*/  IMAD R6, R0, 0x50, R5 ;  /* 0x0000005000067824 */ /* 0x004fc800078e0205 */
[----:B------:R-:W-:Y:S02]  /*28c10*/  IMAD.IADD R6, R4, 0x1, R6 ;  /* 0x0000000104067824 */ /* 0x000fe400078e0206 */
[----:B------:R-:W2:Y:S02]  /*28c20*/  @!P5 LDC.64 R4, c[0x0][0x428] ;  /* 0x00010a00ff04db82 */ /* 0x000ea40000000a00 */
[----:B0-----:R-:W-:-:S04]  /*28c30*/  @P0 IMAD.HI.U32 R3, R6, R3, RZ ;  /* 0x0000000306030227 */ /* 0x001fc800078e00ff */
[----:B------:R-:W-:Y:S01]  /*28c40*/  IMAD.MOV.U32 R10, RZ, RZ, R6 ;  /* 0x000000ffff0a7224 */ /* 0x000fe200078e0006 */
[----:B-1----:R-:W-:-:S04]  /*28c50*/  @P0 SHF.R.U32.HI R10, RZ, R2, R3 ;  /* 0x00000002ff0a0219 */ /* 0x002fc80000011603 */
[--C-:B------:R-:W-:Y:S01]  /*28c60*/  @!P5 SHF.R.S32.HI R3, RZ, 0x1f, R10.reuse ;  /* 0x0000001fff03d819 */ /* 0x100fe2000001140a */
[----:B------:R-:W-:-:S04]  /*28c70*/  @!P5 IMAD.MOV.U32 R2, RZ, RZ, R10 ;  /* 0x000000ffff02d224 */ /* 0x000fc800078e000a */
[----:B--2---:R-:W-:-:S04]  /*28c80*/  @!P5 IMAD.WIDE.U32 R2, R32, R4, R2 ;  /* 0x000000042002d225 */ /* 0x004fc800078e0002 */
[----:B---3--:R-:W-:Y:S02]  /*28c90*/  @!P5 IMAD R4, R8, R4, RZ ;  /* 0x000000040804d224 */ /* 0x008fe400078e02ff */
[----:B------:R-:W0:Y:S02]  /*28ca0*/  @!P5 LDC.64 R8, c[0x0][0x418] ;  /* 0x00010600ff08db82 */ /* 0x000e240000000a00 */
[----:B------:R-:W-:-:S04]  /*28cb0*/  @!P5 IMAD R5, R32, R5, R4 ;  /* 0x000000052005d224 */ /* 0x000fc800078e0204 */
[----:B------:R-:W-:Y:S02]  /*28cc0*/  @!P5 IMAD.IADD R3, R5, 0x1, R3 ;  /* 0x000000010503d824 */ /* 0x000fe400078e0203 */
[----:B------:R-:W-:Y:S01]  /*28cd0*/  IMAD.MOV.U32 R4, RZ, RZ, RZ ;  /* 0x000000ffff047224 */ /* 0x000fe200078e00ff */
[----:B0-----:R-:W-:-:S04]  /*28ce0*/  @!P5 LEA R8, P0, R2, R8, 0x2 ;  /* 0x000000080208d211 */ /* 0x001fc800078010ff */
[----:B------:R-:W-:-:S05]  /*28cf0*/  @!P5 LEA.HI.X R9, R2, R9, R3, 0x2, P0 ;  /* 0x000000090209d211 */ /* 0x000fca00000f1403 */
[----:B------:R0:W5:Y:S01]  /*28d00*/  @!P5 LDG.E R4, desc[UR4][R8.64] ;  /* 0x000000040804d981 */ /* 0x000162000c1e1900 */
[----:B------:R-:W-:Y:S02]  /*28d10*/  ISETP.NE.AND P5, PT, R12, 0x3, PT ;  /* 0x000000030c00780c */ /* 0x000fe40003fa5270 */
[----:B------:R-:W-:Y:S01]  /*28d20*/  ISETP.NE.AND P0, PT, R23, 0x2, PT ;  /* 0x000000021700780c */ /* 0x000fe20003f05270 */
[----:B------:R-:W-:Y:S01]  /*28d30*/  IMAD.MOV R5, RZ, RZ, -R10 ;  /* 0x000000ffff057224 */ /* 0x000fe200078e0a0a */
[----:B------:R-:W-:Y:S05]  /*28d40*/  YIELD ;  /* 0x0000000000007946 */ /* 0x000fea0003800000 */
[----:B------:R-:W-:Y:S01]  /*28d50*/  SEL R29, RZ, 0x1, P0 ;  /* 0x00000001ff1d7807 */ /* 0x000fe20000000000 */
[----:B------:R-:W-:Y:S01]  /*28d60*/  IMAD R5, R11, R5, R6 ;  /* 0x000000050b057224 */ /* 0x000fe200078e0206 */
[----:B------:R-:W-:-:S02]  /*28d70*/  SEL R23, R23, RZ, P0 ;  /* 0x000000ff17177207 */ /* 0x000fc40000000000 */
[----:B------:R-:W-:Y:S01]  /*28d80*/  LOP3.LUT R29, R20, R29, RZ, 0x3c, !PT ;  /* 0x0000001d141d7212 */ /* 0x000fe200078e3cff */
[----:B0-----:R-:W-:Y:S06]  /*28d90*/  @!P5 BRA `(.L_x_766) ;  /* 0x000000000004d947 */ /* 0x001fec0003800000 */
[----:B------:R-:W-:Y:S01]  /*28da0*/  BPT.TRAP 0x1 ;  /* 0x000000040000795c */ /* 0x000fe20000300000 */
.L_x_766:
[----:B------:R-:W-:Y:S01]  /*28db0*/  LEA R6, R23, R16, 0x3 ;  /* 0x0000001017067211 */ /* 0x000fe200078e18ff */
[----:B------:R-:W-:Y:S01]  /*28dc0*/  BSSY B1, `(.L_x_767) ;  /* 0x0000004000017945 */ /* 0x000fe20003800000 */
[----:B------:R-:W-:-:S04]  /*28dd0*/  SHF.L.U32 R3, R29, 0x1f, RZ ;  /* 0x0000001f1d037819 */ /* 0x000fc800000006ff */
[----:B------:R-:W0:Y:S02]  /*28de0*/  SYNCS.PHASECHK.TRANS64.TRYWAIT P0, [R6+URZ+0x38840], R3 ;  /* 0x03884003060075a7 */ /* 0x000e24000800017f */
[----:B0-----:R-:W-:Y:S05]  /*28df0*/  @!P0 BRA `(.L_x_768) ;  /* 0x0000004c00b08947 */ /* 0x001fea0003800000 */
.L_x_908:
[----:B------:R-:W-:Y:S05]  /*28e00*/  BSYNC B1 ;  /* 0x0000000000017941 */ /* 0x000fea0003800000 */
.L_x_767:
        /* <DEDUP_REMOVED lines=24> */
[----:B------:R-:W-:Y:S01]  /*28f90*/  IMAD.SHL.U32 R0, R34, 0x2, RZ ;  /* 0x0000000222007824 */ /* 0x000fe200078e00ff */
[----:B------:R-:W-:Y:S01]  /*28fa0*/  ULDC.64 UR4, c[0x0][0x208] ;  /* 0x0000820000047ab9 */ /* 0x000fe20000000a00 */
[----:B------:R-:W1:Y:S01]  /*28fb0*/  SHFL.IDX PT, R3, R10, RZ, 0x181f ;  /* 0x00181fff0a037589 */ /* 0x000e6200000e0000 */
[----:B------:R-:W-:Y:S01]  /*28fc0*/  @P2 LOP3.LUT R18, R18, 0x100, RZ, 0xfc, !PT ;  /* 0x0000010012122812 */ /* 0x000fe200078efcff */
[----:B------:R-:W-:Y:S02]  /*28fd0*/  IMAD R9, R9, 0x2, R16 ;  /* 0x0000000209097824 */ /* 0x000fe400078e0210 */
        /* <DEDUP_REMOVED lines=39> */
.L_x_920:
[----:B------:R-:W-:Y:S01]  /*29250*/  LOP3.LUT R18, R18, 0xffffff7f, RZ, 0xc0, !PT ;  /* 0xffffff7f12127812 */ /* 0x000fe200078ec0ff */
[----:B------:R-:W-:Y:S01]  /*29260*/  ULDC.64 UR4, c[0x0][0x208] ;  /* 0x0000820000047ab9 */ /* 0x000fe20000000a00 */
        /* <DEDUP_REMOVED lines=16> */
.L_x_770:
[----:B------:R-:W-:Y:S02]  /*29370*/  PLOP3.LUT P5, PT, P5, P0, PT, 0xa2, 0x0 ;  /* 0x000000000000781c */ /* 0x000fe40002fa1472 */
[----:B------:R-:W-:-:S08]  /*29380*/  @P0 R2UR P5, UR4, R6 ;  /* 0x00000000060402ca */ /* 0x000fd000000a0000 */
[----:B------:R-:W-:-:S05]  /*29390*/  @P0 PLOP3.LUT P0, PT, P5, PT, PT, 0x80, 0x0 ;  /* 0x000000000000081c */ /* 0x000fca0002f0f070 */
[----:B------:R-:W-:Y:S01]  /*293a0*/  @!P5 SYNCS.ARRIVE.TRANS64.RED.A0T1 RZ, [UR4+0x38830], RZ ;  /* 0x038830ffffffd9a7 */ /* 0x000fe20008200404 */
[----:B------:R-:W-:Y:S07]  /*293b0*/  @!P5 ARRIVES.LDGSTSBAR.64.TRANSCNT [UR4+0x38830] ;  /* 0x03883000ff00d9b0 */ /* 0x000fee0008000a84 */
[----:B------:R-:W-:Y:S05]  /*293c0*/  @P0 BRA.U.ANY `(.L_x_770) ;  /* 0xfffffffd00e80947 */ /* 0x000fea000393ffff */
[----:B------:R-:W-:Y:S01]  /*293d0*/  NOP ;  /* 0x0000000000007918 */ /* 0x000fe20000000000 */
[----:B-1----:R-:W-:-:S05]  /*293e0*/  IMAD.U32 R2, RZ, RZ, UR37 ;  /* 0x00000025ff027e24 */ /* 0x002fca000f8e00ff */
[----:B------:R-:W-:-:S13]  /*293f0*/  ISETP.NE.AND P6, PT, R2, 0x3, PT ;  /* 0x000000030200780c */ /* 0x000fda0003fc5270 */
[----:B------:R-:W-:Y:S05]  /*29400*/  @!P6 BRA `(.L_x_771) ;  /* 0x000000000004e947 */ /* 0x000fea0003800000 */
[----:B------:R-:W-:Y:S01]  /*29410*/  BPT.TRAP 0x1 ;  /* 0x000000040000795c */ /* 0x000fe20000300000 */
.L_x_771:
[----:B------:R1:W-:Y:S01]  /*29420*/  SYNCS.ARRIVE.TRANS64.A1T0 RZ, [R6+URZ+0x38830], RZ ;  /* 0x038830ff06ff79a7 */ /* 0x0003e2000810003f */
[----:B------:R-:W-:Y:S05]  /*29430*/  @!P6 BRA `(.L_x_772) ;  /* 0x000000000004e947 */ /* 0x000fea0003800000 */
[----:B------:R-:W-:Y:S01]  /*29440*/  BPT.TRAP 0x1 ;  /* 0x000000040000795c */ /* 0x000fe20000300000 */
.L_x_772:
[----:B------:R-:W-:Y:S01]  /*29450*/  SHF.L.U32 R2, R20, 0x1f, RZ ;  /* 0x0000001f14027819 */ /* 0x000fe200000006ff */
[----:B-1----:R-:W-:Y:S01]  /*29460*/  IMAD R6, R7, 0x8, R16 ;  /* 0x0000000807067824 */ /* 0x002fe200078e0210 */
[----:B------:R-:W-:Y:S03]  /*29470*/  BSSY B1, `(.L_x_773) ;  /* 0x0000003000017945 */ /* 0x000fe60003800000 */
[----:B------:R-:W1:Y:S02]  /*29480*/  SYNCS.PHASECHK.TRANS64.TRYWAIT P0, [R6+URZ+0x38860], R2 ;  /* 0x03886002060075a7 */ /* 0x000e64000800017f */
[----:B-1----:R-:W-:Y:S05]  /*29490*/  @!P0 BRA `(.L_x_774) ;  /* 0x0000004c00f08947 */ /* 0x002fea0003800000 */
.L_x_921:
[----:B------:R-:W-:Y:S05]  /*294a0*/  BSYNC B1 ;  /* 0x0000000000017941 */ /* 0x000fea0003800000 */
.L_x_773:
[----:B0-----:R-:W2:Y:S01]  /*294b0*/  LDL R8, [R1+0x8] ;  /* 0x0000080001087983 */ /* 0x001ea20000100800 */
        /* <DEDUP_REMOVED lines=9> */
[----:B------:R-:W-:Y:S01]  /*29550*/  IMAD R7, R7, 0x2, R16 ;  /* 0x0000000207077824 */ /* 0x000fe200078e0210 */
[----:B------:R-:W-:Y:S02]  /*29560*/  ULDC.64 UR4, c[0x0][0x208] ;  /* 0x0000820000047ab9 */ /* 0x000fe40000000a00 */
[----:B------:R-:W1:Y:S01]  /*29570*/  SHFL.IDX PT, R3, R19, RZ, 0x181f ;  /* 0x00181fff13037589 */ /* 0x000e6200000e0000 */
[----:B0-----:R-:W-:-:S05]  /*29580*/  IADD3 R2, P0, R2, R0, RZ ;  /* 0x0000000002027210 */ /* 0x001fca0007f1e0ff */
[----:B-1----:R-:W-:Y:S01]  /*29590*/  IMAD.X R3, RZ, RZ, R3, P0 ;  /* 0x000000ffff037224 */ /* 0x002fe200000e0603 */
[----:B------:R-:W-:-:S13]  /*295a0*/  ISETP.LT.OR P0, PT, R8, 0x1, P4 ;  /* 0x000000010800780c */ /* 0x000fda0002701670 */
[----:B------:R-:W-:Y:S01]  /*295b0*/  @!PT LDS RZ, [RZ] ;  /* 0x00000000fffff984 */ /* 0x000fe20000000800 */
        /* <DEDUP_REMOVED lines=44> */
[----:B0-2---:R0:W1:Y:S02]  /*29880*/  SHFL.IDX PT, R2, R17, 0x4, 0x181f ;  /* 0x00981f0011027f89 */ /* 0x00506400000e0000 */
.L_x_933:
[----:B-1----:R-:W-:Y:S01]  /*29890*/  IADD3 R2, P0, R2, R0, RZ ;  /* 0x0000000002027210 */ /* 0x002fe20007f1e0ff */
[----:B------:R-:W-:Y:S01]  /*298a0*/  ULDC.64 UR4, c[0x0][0x208] ;  /* 0x0000820000047ab9 */ /* 0x000fe20000000a00 */
[----:B------:R-:W-:-:S03]  /*298b0*/  ULDC.64 UR6, c[0x0][0x318] ;  /* 0x0000c60000067ab9 */ /* 0x000fc60000000a00 */
[----:B------:R-:W-:Y:S01]  /*298c0*/  IMAD.X R3, RZ, RZ, R19, P0 ;  /* 0x000000ffff037224 */ /* 0x000fe200000e0613 */
        /* <DEDUP_REMOVED lines=11> */
[----:B------:R-:W-:Y:S02]  /*29980*/  ULDC.64 UR4, c[0x0][0x328] ;  /* 0x0000ca0000047ab9 */ /* 0x000fe40000000a00 */
[----:B------:R-:W-:-:S04]  /*29990*/  IMAD R0, R21, UR4, RZ ;  /* 0x0000000415007c24 */ /* 0x000fc8000f8e02ff */
[C---:B------:R-:W-:Y:S01]  /*299a0*/  IMAD R9, R5.reuse, UR5, R0 ;  /* 0x0000000505097c24 */ /* 0x040fe2000f8e0200 */
[----:B------:R-:W-:Y:S01]  /*299b0*/  NOP ;  /* 0x0000000000007918 */ /* 0x000fe20000000000 */
[----:B-1----:R-:W-:Y:S01]  /*299c0*/  IMAD.WIDE.U32 R2, R5, UR4, RZ ;  /* 0x0000000405027c25 */ /* 0x002fe2000f8e00ff */
[----:B------:R-:W-:-:S03]  /*299d0*/  ULDC.64 UR4, c[0x0][0x338] ;  /* 0x0000ce0000047ab9 */ /* 0x000fc60000000a00 */
[----:B------:R-:W-:Y:S02]  /*299e0*/  IMAD.IADD R3, R3, 0x1, R9 ;  /* 0x0000000103037824 */ /* 0x000fe400078e0209 */
[----:B------:R-:W-:Y:S02]  /*299f0*/  IMAD R25, R25, UR4, RZ ;  /* 0x0000000419197c24 */ /* 0x000fe4000f8e02ff */
[----:B------:R-:W-:-:S04]  /*29a00*/  IMAD.WIDE.U32 R2, R4, UR4, R2 ;  /* 0x0000000404027c25 */ /* 0x000fc8000f8e0002 */
[----:B------:R-:W-:Y:S01]  /*29a10*/  IMAD R25, R4, UR5, R25 ;  /* 0x0000000504197c24 */ /* 0x000fe2000f8e0219 */
[----:B------:R-:W-:-:S03]  /*29a20*/  ULDC.64 UR4, c[0x0][0x330] ;  /* 0x0000cc0000047ab9 */ /* 0x000fc60000000a00 */
[----:B------:R-:W-:Y:S02]  /*29a30*/  IMAD.IADD R3, R3, 0x1, R25 ;  /* 0x0000000103037824 */ /* 0x000fe400078e0219 */
[----:B------:R-:W-:-:S04]  /*29a40*/  IMAD.WIDE.U32 R2, R26, UR4, R2 ;  /* 0x000000041a027c25 */ /* 0x000fc8000f8e0002 */
[----:B------:R-:W-:Y:S01]  /*29a50*/  IMAD R3, R26, UR5, R3 ;  /* 0x000000051a037c24 */ /* 0x000fe2000f8e0203 */
[----:B0-----:R-:W-:-:S04]  /*29a60*/  LEA R17, P0, R2, UR6, 0x1 ;  /* 0x0000000602117c11 */ /* 0x001fc8000f8008ff */
[----:B------:R-:W-:Y:S02]  /*29a70*/  LEA.HI.X R19, R2, UR7, R3, 0x1, P0 ;  /* 0x0000000702137c11 */ /* 0x000fe400080f0c03 */
[----:B------:R-:W-:-:S13]  /*29a80*/  PLOP3.LUT P0, PT, PT, PT, PT, 0x80, 0x0 ;  /* 0x000000000000781c */ /* 0x000fda0003f0f070 */
.L_x_776:
        /* <DEDUP_REMOVED lines=11> */
.L_x_777:
[----:B------:R-:W2:Y:S01]  /*29b40*/  LDL R2, [R1+0xc] ;  /* 0x00000c0001027983 */ /* 0x000ea20000100800 */
[----:B------:R3:W-:Y:S01]  /*29b50*/  SYNCS.ARRIVE.TRANS64.A1T0 RZ, [R6+URZ+0x38850], RZ ;  /* 0x038850ff06ff79a7 */ /* 0x0007e2000810003f */
[C---:B------:R-:W-:Y:S01]  /*29b60*/  VIADD R0, R22.reuse, 0xffffffff ;  /* 0xffffffff16007836 */ /* 0x040fe20000000000 */
[----:B------:R-:W-:Y:S01]  /*29b70*/  MOV R20, R29 ;  /* 0x0000001d00147202 */ /* 0x000fe20000000f00 */
[----:B------:R-:W-:Y:S02]  /*29b80*/  IMAD.MOV.U32 R7, RZ, RZ, R23 ;  /* 0x000000ffff077224 */ /* 0x000fe400078e0017 */
[----:B------:R-:W-:Y:S01]  /*29b90*/  IMAD.MOV.U32 R31, RZ, RZ, R22 ;  /* 0x000000ffff1f7224 */ /* 0x000fe200078e0016 */
[----:B--2---:R-:W-:-:S13]  /*29ba0*/  ISETP.GT.AND P0, PT, R22, R2, PT ;  /* 0x000000021600720c */ /* 0x004fda0003f04270 */
[----:B---3--:R-:W-:Y:S05]  /*29bb0*/  @P0 BRA `(.L_x_778) ;  /* 0xffffffec00cc0947 */ /* 0x008fea000383ffff */
.L_x_765:
[----:B------:R-:W-:Y:S05]  /*29bc0*/  BSYNC B0 ;  /* 0x0000000000007941 */ /* 0x000fea0003800000 */
.L_x_764:
[----:B------:R-:W2:Y:S01]  /*29bd0*/  S2R R2, SR_TID.X ;  /* 0x0000000000027919 */ /* 0x000ea20000002100 */
[----:B------:R-:W-:Y:S01]  /*29be0*/  BSSY B0, `(.L_x_779) ;  /* 0x0000011000007945 */ /* 0x000fe20003800000 */
[----:B--2---:R-:W-:-:S04]  /*29bf0*/  LOP3.LUT R2, R2, 0x7f, RZ, 0xc0, !PT ;  /* 0x0000007f02027812 */ /* 0x004fc800078ec0ff */
[----:B------:R-:W-:-:S13]  /*29c00*/  ISETP.NE.AND P0, PT, R2, RZ, PT ;  /* 0x000000ff0200720c */ /* 0x000fda0003f05270 */
[----:B------:R-:W-:Y:S05]  /*29c10*/  @P0 BRA `(.L_x_780) ;  /* 0x0000000000340947 */ /* 0x000fea0003800000 */
[----:B------:R-:W2:Y:S01]  /*29c20*/  S2R R5, SR_LANEID ;  /* 0x0000000000057919 */ /* 0x000ea20000000000 */
[----:B------:R-:W-:Y:S01]  /*29c30*/  VOTEU.ANY UR4, UPT, PT ;  /* 0x0000000000047886 */ /* 0x000fe200038e0100 */
[----:B0-----:R-:W0:Y:S01]  /*29c40*/  LDC.64 R2, c[0x0][0xc60] ;  /* 0x00031800ff027b82 */ /* 0x001e220000000a00 */
[----:B------:R-:W2:Y:S01]  /*29c50*/  FLO.U32 R0, UR4 ;  /* 0x0000000400007d00 */ /* 0x000ea200080e0000 */
[----:B------:R-:W-:Y:S01]  /*29c60*/  ULDC.64 UR6, c[0x0][0x208] ;  /* 0x0000820000067ab9 */ /* 0x000fe20000000a00 */
[----:B--2---:R-:W-:-:S06]  /*29c70*/  ISETP.EQ.U32.AND P0, PT, R0, R5, PT ;  /* 0x000000050000720c */ /* 0x004fcc0003f02070 */
[----:B------:R-:W0:Y:S07]  /*29c80*/  POPC R5, UR4 ;  /* 0x0000000400057d09 */ /* 0x000e2e0008000000 */
[----:B0-----:R-:W2:Y:S01]  /*29c90*/  @P0 ATOMG.E.ADD.STRONG.GPU PT, R3, desc[UR6][R2.64], R5 ;  /* 0x00000005020309a8 */ /* 0x001ea200081ee1c6 */
[----:B------:R-:W0:Y:S02]  /*29ca0*/  S2R R4, SR_LTMASK ;  /* 0x0000000000047919 */ /* 0x000e240000003900 */
[----:B0-----:R-:W-:-:S04]  /*29cb0*/  LOP3.LUT R4, R4, UR4, RZ, 0xc0, !PT ;  /* 0x0000000404047c12 */ /* 0x001fc8000f8ec0ff */
[----:B-1----:R-:W0:Y:S01]  /*29cc0*/  POPC R7, R4 ;  /* 0x0000000400077309 */ /* 0x002e220000000000 */
[----:B--2---:R-:W0:Y:S02]  /*29cd0*/  SHFL.IDX PT, R0, R3, R0, 0x1f ;  /* 0x00001f0003007589 */ /* 0x004e2400000e0000 */
[----:B0-----:R-:W-:-:S07]  /*29ce0*/  IADD3 R24, R0, UR36, R7 ;  /* 0x0000002400187c10 */ /* 0x001fce000fffe007 */
.L_x_780:
[----:B------:R-:W-:Y:S05]  /*29cf0*/  BSYNC B0 ;  /* 0x0000000000007941 */ /* 0x000fea0003800000 */
.L_x_779:
[----:B------:R-:W-:-:S05]  /*29d00*/  IMAD.U32 R0, RZ, RZ, UR37 ;  /* 0x00000025ff007e24 */ /* 0x000fca000f8e00ff */
[----:B------:R-:W-:-:S13]  /*29d10*/  ISETP.NE.AND P0, PT, R0, 0x3, PT ;  /* 0x000000030000780c */ /* 0x000fda0003f05270 */
[----:B------:R-:W-:Y:S05]  /*29d20*/  @!P0 BRA `(.L_x_781) ;  /* 0x0000000000048947 */ /* 0x000fea0003800000 */
[----:B------:R-:W-:Y:S01]  /*29d30*/  BPT.TRAP 0x1 ;  /* 0x000000040000795c */ /* 0x000fe20000300000 */
.L_x_781:
[----:B------:R-:W2:Y:S01]  /*29d40*/  LDL.LU R0, [R1+0x8] ;  /* 0x0000080001007983 */ /* 0x000ea20000300800 */
[----:B------:R-:W-:Y:S01]  /*29d50*/  IMAD R4, R23, 0x8, R16 ;  /* 0x0000000817047824 */ /* 0x000fe200078e0210 */
[----:B0-----:R-:W-:Y:S01]  /*29d60*/  SHF.L.U32 R3, R29, 0x1f, RZ ;  /* 0x0000001f1d037819 */ /* 0x001fe200000006ff */
[----:B------:R-:W-:Y:S03]  /*29d70*/  BSSY B0, `(.L_x_782) ;  /* 0x0000004000007945 */ /* 0x000fe60003800000 */
[----:B------:R-:W0:Y:S01]  /*29d80*/  SYNCS.PHASECHK.TRANS64.TRYWAIT P0, [R4+URZ+0x38860], R3 ;  /* 0x03886003040075a7 */ /* 0x000e22000800017f */
[----:B--2---:R-:W-:Y:S01]  /*29d90*/  IMAD R5, R22, -0x50, R0 ;  /* 0xffffffb016057824 */ /* 0x004fe200078e0200 */
[----:B0-----:R-:W-:Y:S06]  /*29da0*/  @!P0 BRA `(.L_x_783) ;  /* 0x0000004c00a08947 */ /* 0x001fec0003800000 */
.L_x_934:
[----:B------:R-:W-:Y:S05]  /*29db0*/  BSYNC B0 ;  /* 0x0000000000007941 */ /* 0x000fea0003800000 */
.L_x_782:
[----:B------:R-:W2:Y:S01]  /*29dc0*/  S2R R0, SR_TID.X ;  /* 0x0000000000007919 */ /* 0x000ea20000002100 */
[----:B------:R-:W-:Y:S01]  /*29dd0*/  UMOV UR4, 0xffffffff ;  /* 0xffffffff00047882 */ /* 0x000fe20000000000 */
[----:B-1----:R-:W-:Y:S01]  /*29de0*/  IMAD R7, R23, 0x5000, R33 ;  /* 0x0000500017077824 */ /* 0x002fe200078e0221 */
[----:B--2---:R-:W-:-:S04]  /*29df0*/  LOP3.LUT R0, R0, 0x7f, RZ, 0xc0, !PT ;  /* 0x0000007f00007812 */ /* 0x004fc800078ec0ff */
[----:B------:R-:W-:-:S05]  /*29e00*/  SHF.R.U32.HI R0, RZ, 0x3, R0 ;  /* 0x00000003ff007819 */ /* 0x000fca0000011600 */
[----:B------:R-:W-:Y:S01]  /*29e10*/  IMAD.IADD R5, R5, 0x1, -R0 ;  /* 0x0000000105057824 */ /* 0x000fe200078e0a00 */
[----:B------:R-:W-:Y:S06]  /*29e20*/  BRA.DIV UR4, `(.L_x_784) ;  /* 0x0000004e04947947 */ /* 0x000fec000b800000 */
[----:B------:R-:W1:Y:S01]  /*29e30*/  SHFL.IDX PT, R14, R17, RZ, 0x181f ;  /* 0x00181fff110e7589 */ /* 0x000e6200000e0000 */
[----:B------:R-:W-:Y:S01]  /*29e40*/  ULDC UR4, c[0x0][0x2f4] ;  /* 0x0000bd0000047ab9 */ /* 0x000fe20000000800 */
[C---:B------:R-:W-:Y:S01]  /*29e50*/  IMAD.SHL.U32 R8, R34.reuse, 0x2, RZ ;  /* 0x0000000222087824 */ /* 0x040fe200078e00ff */
[C---:B------:R-:W-:Y:S01]  /*29e60*/  ISETP.GE.AND P3, PT, R34.reuse, UR4, PT ;  /* 0x0000000422007c0c */ /* 0x040fe2000bf66270 */
[----:B0-----:R-:W0:Y:S01]  /*29e70*/  SHFL.IDX PT, R3, R19, RZ, 0x181f ;  /* 0x00181fff13037589 */ /* 0x001e2200000e0000 */
[----:B------:R-:W-:Y:S01]  /*29e80*/  LOP3.LUT R2, R34, 0x40, RZ, 0xfc, !PT ;  /* 0x0000004022027812 */ /* 0x000fe200078efcff */
[----:B------:R-:W-:Y:S01]  /*29e90*/  IMAD R0, R7, 0x2, R16 ;  /* 0x0000000207007824 */ /* 0x000fe200078e0210 */
[----:B------:R-:W-:Y:S01]  /*29ea0*/  ISETP.LT.OR P4, PT, R5, 0x1, P3 ;  /* 0x000000010500780c */ /* 0x000fe20001f81670 */
[----:B------:R-:W-:Y:S01]  /*29eb0*/  ULDC.64 UR6, c[0x0][0x208] ;  /* 0x0000820000067ab9 */ /* 0x000fe20000000a00 */
[----:B------:R-:W-:Y:S02]  /*29ec0*/  ISETP.GE.AND P2, PT, R2, UR4, PT ;  /* 0x0000000402007c0c */ /* 0x000fe4000bf46270 */
[----:B------:R-:W-:-:S04]  /*29ed0*/  LOP3.LUT R2, R34, 0x80, RZ, 0xfc, !PT ;  /* 0x0000008022027812 */ /* 0x000fc800078efcff */
[----:B------:R-:W-:Y:S02]  /*29ee0*/  ISETP.GE.AND P1, PT, R2, UR4, PT ;  /* 0x0000000402007c0c */ /* 0x000fe4000bf26270 */
[----:B-1----:R-:W-:Y:S02]  /*29ef0*/  IADD3 R6, P0, R14, R8, RZ ;  /* 0x000000080e067210 */ /* 0x002fe40007f1e0ff */
[----:B------:R-:W1:Y:S03]  /*29f00*/  SHFL.IDX PT, R14, R17, 0x1, 0x181f ;  /* 0x00381f00110e7f89 */ /* 0x000e6600000e0000 */
[----:B0-----:R-:W-:Y:S01]  /*29f10*/  IMAD.X R7, RZ, RZ, R3, P0 ;  /* 0x000000ffff077224 */ /* 0x001fe200000e0603 */
[C---:B------:R-:W-:Y:S01]  /*29f20*/  ISETP.LT.OR P0, PT, R5.reuse, 0x1, P2 ;  /* 0x000000010500780c */ /* 0x040fe20001701670 */
[----:B------:R-:W0:Y:S04]  /*29f30*/  SHFL.IDX PT, R3, R19, 0x1, 0x181f ;  /* 0x00381f0013037f89 */ /* 0x000e2800000e0000 */
[----:B------:R-:W-:Y:S01]  /*29f40*/  LDGSTS.E.BYPASS.LTC128B.128 [R0+0x400], desc[UR6][R6.64], !P4 ;  /* 0x0040000006007fae */ /* 0x000fe2000e101d46 */
[----:B------:R-:W-:-:S07]  /*29f50*/  ISETP.LT.OR P4, PT, R5, 0x1, P1 ;  /* 0x000000010500780c */ /* 0x000fce0000f81670 */
[----:B------:R-:W-:Y:S01]  /*29f60*/  LDGSTS.E.BYPASS.LTC128B.128 [R0+0x2c00], desc[UR6][R6.64+0x80], !P0 ;  /* 0x02c0008006007fae */ /* 0x000fe2000c101d46 */
[----:B------:R-:W-:-:S05]  /*29f70*/  ISETP.GE.AND P0, PT, R37, UR4, PT ;  /* 0x0000000425007c0c */ /* 0x000fca000bf06270 */
[----:B------:R-:W-:Y:S01]  /*29f80*/  LDGSTS.E.BYPASS.LTC128B.128 [R0+0x5400], desc[UR6][R6.64+0x100], !P4 ;  /* 0x0540010006007fae */ /* 0x000fe2000e101d46 */
[----:B------:R-:W-:-:S13]  /*29f90*/  ISETP.LT.OR P4, PT, R5, 0x1, P0 ;  /* 0x000000010500780c */ /* 0x000fda0000781670 */
[----:B------:R2:W-:Y:S01]  /*29fa0*/  LDGSTS.E.BYPASS.LTC128B.128 [R0+0x7c00], desc[UR6][R6.64+0x180], !P4 ;  /* 0x07c0018006007fae */ /* 0x0005e2000e101d46 */
[----:B-1----:R-:W-:-:S03]  /*29fb0*/  IADD3 R2, P4, R14, R8, RZ ;  /* 0x000000080e027210 */ /* 0x002fc60007f9e0ff */
[----:B------:R-:W1:Y:S02]  /*29fc0*/  SHFL.IDX PT, R14, R17, 0x2, 0x181f ;  /* 0x00581f00110e7f89 */ /* 0x000e6400000e0000 */
[----:B0-----:R-:W-:Y:S01]  /*29fd0*/  IMAD.X R3, RZ, RZ, R3, P4 ;  /* 0x000000ffff037224 */ /* 0x001fe200020e0603 */
[----:B------:R-:W-:Y:S01]  /*29fe0*/  ISETP.LT.OR P4, PT, R5, 0x11, P3 ;  /* 0x000000110500780c */ /* 0x000fe20001f81670 */
[----:B--2---:R-:W0:-:S12]  /*29ff0*/  SHFL.IDX PT, R7, R19, 0x2, 0x181f ;  /* 0x00581f0013077f89 */ /* 0x004e1800000e0000 */
[----:B------:R-:W-:Y:S01]  /*2a000*/  LDGSTS.E.BYPASS.LTC128B.128 [R0+0xc00], desc[UR6][R2.64], !P4 ;  /* 0x00c0000002007fae */ /* 0x000fe2000e101d46 */
[----:B------:R-:W-:-:S13]  /*2a010*/  ISETP.LT.OR P4, PT, R5, 0x11, P2 ;  /* 0x000000110500780c */ /* 0x000fda0001781670 */
[----:B------:R-:W-:Y:S01]  /*2a020*/  LDGSTS.E.BYPASS.LTC128B.128 [R0+0x3400], desc[UR6][R2.64+0x80], !P4 ;  /* 0x0340008002007fae */ /* 0x000fe2000e101d46 */
[----:B------:R-:W-:-:S13]  /*2a030*/  ISETP.LT.OR P4, PT, R5, 0x11, P1 ;  /* 0x000000110500780c */ /* 0x000fda0000f81670 */
[----:B------:R-:W-:Y:S01]  /*2a040*/  LDGSTS.E.BYPASS.LTC128B.128 [R0+0x5c00], desc[UR6][R2.64+0x100], !P4 ;  /* 0x05c0010002007fae */ /* 0x000fe2000e101d46 */
[----:B------:R-:W-:-:S13]  /*2a050*/  ISETP.LT.OR P4, PT, R5, 0x11, P0 ;  /* 0x000000110500780c */ /* 0x000fda0000781670 */
[----:B------:R2:W-:Y:S01]  /*2a060*/  LDGSTS.E.BYPASS.LTC128B.128 [R0+0x8400], desc[UR6][R2.64+0x180], !P4 ;  /* 0x0840018002007fae */ /* 0x0005e2000e101d46 */
[----:B-1----:R-:W-:-:S03]  /*2a070*/  IADD3 R6, P4, R14, R8, RZ ;  /* 0x000000080e067210 */ /* 0x002fc60007f9e0ff */
[----:B------:R-:W1:Y:S02]  /*2a080*/  SHFL.IDX PT, R14, R17, 0x3, 0x181f ;  /* 0x00781f00110e7f89 */ /* 0x000e6400000e0000 */
[----:B0-----:R-:W-:Y:S01]  /*2a090*/  IMAD.X R7, RZ, RZ, R7, P4 ;  /* 0x000000ffff077224 */ /* 0x001fe200020e0607 */
[C---:B------:R-:W-:Y:S01]  /*2a0a0*/  ISETP.LT.OR P4, PT, R5.reuse, 0x21, P3 ;  /* 0x000000210500780c */ /* 0x040fe20001f81670 */
[----:B--2---:R-:W0:Y:S04]  /*2a0b0*/  SHFL.IDX PT, R3, R19, 0x3, 0x181f ;  /* 0x00781f0013037f89 */ /* 0x004e2800000e0000 */
[----:B------:R-:W2:Y:S08]  /*2a0c0*/  SHFL.IDX PT, R19, R19, 0x4, 0x181f ;  /* 0x00981f0013137f89 */ /* 0x000eb000000e0000 */
[----:B------:R3:W-:Y:S01]  /*2a0d0*/  LDGSTS.E.BYPASS.LTC128B.128 [R0+0x1400], desc[UR6][R6.64], !P4 ;  /* 0x0140000006007fae */ /* 0x0007e2000e101d46 */
[----:B------:R-:W-:-:S13]  /*2a0e0*/  ISETP.LT.OR P4, PT, R5, 0x21, P2 ;  /* 0x000000210500780c */ /* 0x000fda0001781670 */
[----:B------:R3:W-:Y:S01]  /*2a0f0*/  LDGSTS.E.BYPASS.LTC128B.128 [R0+0x3c00], desc[UR6][R6.64+0x80], !P4 ;  /* 0x03c0008006007fae */ /* 0x0007e2000e101d46 */
[----:B------:R-:W-:-:S13]  /*2a100*/  ISETP.LT.OR P4, PT, R5, 0x21, P1 ;  /* 0x000000210500780c */ /* 0x000fda0000f81670 */
[----:B------:R3:W-:Y:S01]  /*2a110*/  LDGSTS.E.BYPASS.LTC128B.128 [R0+0x6400], desc[UR6][R6.64+0x100], !P4 ;  /* 0x0640010006007fae */ /* 0x0007e2000e101d46 */
[----:B------:R-:W-:-:S13]  /*2a120*/  ISETP.LT.OR P4, PT, R5, 0x21, P0 ;  /* 0x000000210500780c */ /* 0x000fda0000781670 */
[----:B------:R3:W-:Y:S01]  /*2a130*/  LDGSTS.E.BYPASS.LTC128B.128 [R0+0x8c00], desc[UR6][R6.64+0x180], !P4 ;  /* 0x08c0018006007fae */ /* 0x0007e2000e101d46 */
[----:B-1----:R-:W-:-:S03]  /*2a140*/  IADD3 R2, P4, R14, R8, RZ ;  /* 0x000000080e027210 */ /* 0x002fc60007f9e0ff */
[----:B------:R3:W1:Y:S02]  /*2a150*/  SHFL.IDX PT, R14, R17, 0x4, 0x181f ;  /* 0x00981f00110e7f89 */ /* 0x00066400000e0000 */
        /* <DEDUP_REMOVED lines=8> */
[----:B-12---:R3:W-:Y:S02]  /*2a1e0*/  LDGSTS.E.BYPASS.LTC128B.128 [R0+0x9400], desc[UR6][R2.64+0x180], !P4 ;  /* 0x0940018002007fae */ /* 0x0067e4000e101d46 */
.L_x_946:
[C---:B------:R-:W-:Y:S01]  /*2a1f0*/  ISETP.LT.OR P3, PT, R5.reuse, 0x41, P3 ;  /* 0x000000410500780c */ /* 0x040fe20001f61670 */
[----:B------:R-:W-:Y:S01]  /*2a200*/  ULDC.64 UR4, c[0x0][0x208] ;  /* 0x0000820000047ab9 */ /* 0x000fe20000000a00 */
[C---:B------:R-:W-:Y:S02]  /*2a210*/  ISETP.LT.OR P2, PT, R5.reuse, 0x41, P2 ;  /* 0x000000410500780c */ /* 0x040fe40001741670 */
[C---:B------:R-:W-:Y:S02]  /*2a220*/  ISETP.LT.OR P1, PT, R5.reuse, 0x41, P1 ;  /* 0x000000410500780c */ /* 0x040fe40000f21670 */
[----:B---3--:R-:W-:Y:S02]  /*2a230*/  IADD3 R2, P4, R14, R8, RZ ;  /* 0x000000080e027210 */ /* 0x008fe40007f9e0ff */
        /* <DEDUP_REMOVED lines=11> */
.L_x_785:
[----:B------:R-:W-:Y:S02]  /*2a2f0*/  PLOP3.LUT P1, PT, P1, P0, PT, 0xa2, 0x0 ;  /* 0x000000000000781c */ /* 0x000fe40000f21472 */
[----:B------:R-:W-:-:S08]  /*2a300*/  @P0 R2UR P1, UR4, R4 ;  /* 0x00000000040402ca */ /* 0x000fd00000020000 */
[----:B------:R-:W-:-:S05]  /*2a310*/  @P0 PLOP3.LUT P0, PT, P1, PT, PT, 0x80, 0x0 ;  /* 0x000000000000081c */ /* 0x000fca0000f0f070 */
[----:B------:R-:W-:Y:S01]  /*2a320*/  @!P1 SYNCS.ARRIVE.TRANS64.RED.A0T1 RZ, [UR4+0x38850], RZ ;  /* 0x038850ffffff99a7 */ /* 0x000fe20008200404 */
[----:B------:R-:W-:Y:S07]  /*2a330*/  @!P1 ARRIVES.LDGSTSBAR.64.TRANSCNT [UR4+0x38850] ;  /* 0x03885000ff0099b0 */ /* 0x000fee0008000a84 */
[----:B------:R-:W-:Y:S05]  /*2a340*/  @P0 BRA.U.ANY `(.L_x_785) ;  /* 0xfffffffd00e80947 */ /* 0x000fea000393ffff */
[----:B------:R-:W-:Y:S01]  /*2a350*/  NOP ;  /* 0x0000000000007918 */ /* 0x000fe20000000000 */
[----:B0-----:R-:W-:-:S05]  /*2a360*/  IMAD.U32 R0, RZ, RZ, UR37 ;  /* 0x00000025ff007e24 */ /* 0x001fca000f8e00ff */
[----:B------:R-:W-:-:S13]  /*2a370*/  ISETP.NE.AND P2, PT, R0, 0x3, PT ;  /* 0x000000030000780c */ /* 0x000fda0003f45270 */
[----:B------:R-:W-:Y:S05]  /*2a380*/  @!P2 BRA `(.L_x_786) ;  /* 0x000000000004a947 */ /* 0x000fea0003800000 */
[----:B------:R-:W-:Y:S01]  /*2a390*/  BPT.TRAP 0x1 ;  /* 0x000000040000795c */ /* 0x000fe20000300000 */
.L_x_786:
[----:B------:R0:W-:Y:S01]  /*2a3a0*/  SYNCS.ARRIVE.TRANS64.A1T0 RZ, [R4+URZ+0x38850], RZ ;  /* 0x038850ff04ff79a7 */ /* 0x0001e2000810003f */
[----:B------:R-:W-:-:S05]  /*2a3b0*/  VIADD R23, R23, 0x1 ;  /* 0x0000000117177836 */ /* 0x000fca0000000000 */
[----:B------:R-:W-:-:S04]  /*2a3c0*/  ISETP.NE.AND P0, PT, R23, 0x2, PT ;  /* 0x000000021700780c */ /* 0x000fc80003f05270 */
[----:B------:R-:W-:Y:S02]  /*2a3d0*/  SEL R0, RZ, 0x1, P0 ;  /* 0x00000001ff007807 */ /* 0x000fe40000000000 */
[----:B------:R-:W-:Y:S02]  /*2a3e0*/  SEL R23, R23, RZ, P0 ;  /* 0x000000ff17177207 */ /* 0x000fe40000000000 */
[----:B0-----:R-:W-:-:S07]  /*2a3f0*/  LOP3.LUT R29, R29, R0, RZ, 0x3c, !PT ;  /* 0x000000001d1d7212 */ /* 0x001fce00078e3cff */
.L_x_741:
[----:B------:R-:W-:Y:S05]  /*2a400*/  BSYNC B7 ;  /* 0x0000000000077941 */ /* 0x000fea0003800000 */
.L_x_739:
[----:B------:R-:W-:-:S13]  /*2a410*/  LOP3.LUT P0, RZ, R18, 0x40, RZ, 0xc0, !PT ;  /* 0x0000004012ff7812 */ /* 0x000fda000780c0ff */
[----:B------:R-:W-:Y:S05]  /*2a420*/  @!P0 BRA `(.L_x_787) ;  /* 0x0000000000248947 */ /* 0x000fea0003800000 */
[----:B------:R-:W-:Y:S05]  /*2a430*/  WARPSYNC.ALL ;  /* 0x0000000000007948 */ /* 0x000fea0003800000 */
[----:B------:R-:W1:Y:S08]  /*2a440*/  S2UR UR5, SR_CgaCtaId ;  /* 0x00000000000579c3 */ /* 0x000e700000008800 */
[----:B------:R-:W-:Y:S06]  /*2a450*/  BAR.SYNC.DEFER_BLOCKING 0x5, 0x180 ;  /* 0x0146000000007b1d */ /* 0x000fec0000010000 */
[----:B------:R-:W-:-:S02]  /*2a460*/  UMOV UR4, 0x400 ;  /* 0x0000040000047882 */ /* 0x000fc40000000000 */
[----:B-1----:R-:W-:-:S06]  /*2a470*/  ULEA UR4, UR5, UR4, 0x18 ;  /* 0x0000000405047291 */ /* 0x002fcc000f8ec03f */
[----:B0-----:R-:W-:-:S05]  /*2a480*/  IMAD.U32 R16, RZ, RZ, UR4 ;  /* 0x00000004ff107e24 */ /* 0x001fca000f8e00ff */
[----:B------:R0:W1:Y:S01]  /*2a490*/  LDS.128 R24, [R16+0x388d0] ;  /* 0x0388d00010187984 */ /* 0x0000620000000c00 */
[----:B------:R-:W-:Y:S06]  /*2a4a0*/  BAR.ARV 0x4, 0x180 ;  /* 0x0106000000007b1d */ /* 0x000fec0000002000 */
[----:B------:R-:W-:Y:S05]  /*2a4b0*/  BRA `(.L_x_788) ;  /* 0x0000000800d87947 */ /* 0x000fea0003800000 */
.L_x_787:
[----:B------:R-:W1:Y:S01]  /*2a4c0*/  S2R R9, SR_TID.X ;  /* 0x0000000000097919 */ /* 0x000e620000002100 */
[----:B------:R-:W-:Y:S01]  /*2a4d0*/  UMOV UR4, 0xffffffff ;  /* 0xffffffff00047882 */ /* 0x000fe20000000000 */
[----:B-1----:R-:W-:-:S04]  /*2a4e0*/  LOP3.LUT R9, R9, 0x1f, RZ, 0xc0, !PT ;  /* 0x0000001f09097812 */ /* 0x002fc800078ec0ff */
[----:B------:R-:W-:Y:S01]  /*2a4f0*/  ISETP.NE.AND P0, PT, R9, 0x1f, PT ;  /* 0x0000001f0900780c */ /* 0x000fe20003f05270 */
[----:B------:R-:W-:-:S12]  /*2a500*/  BRA.DIV UR4, `(.L_x_789) ;  /* 0x0000004e04c87947 */ /* 0x000fd8000b800000 */
[----:B------:R-:W-:Y:S01]  /*2a510*/  IMAD.IADD R7, R27, 0x1, R9 ;  /* 0x000000011b077824 */ /* 0x000fe200078e0209 */
[----:B------:R-:W-:Y:S01]  /*2a520*/  ULDC UR4, c[0x0][0xc3c] ;  /* 0x00030f0000047ab9 */ /* 0x000fe20000000800 */
[----:B------:R-:W-:-:S03]  /*2a530*/  ULDC.64 UR6, c[0x0][0x208] ;  /* 0x0000820000067ab9 */ /* 0x000fc60000000a00 */
[----:B------:R-:W-:-:S13]  /*2a540*/  ISETP.GE.OR P1, PT, R7, UR4, !P0 ;  /* 0x0000000407007c0c */ /* 0x000fda000c726670 */
[----:B------:R-:W1:Y:S08]  /*2a550*/  @!P1 LDC.64 R2, c[0x0][0xc80] ;  /* 0x00032000ff029b82 */ /* 0x000e700000000a00 */
[----:B------:R-:W2:Y:S01]  /*2a560*/  @!P1 LDC.64 R4, c[0x0][0xc78] ;  /* 0x00031e00ff049b82 */ /* 0x000ea20000000a00 */
[----:B-1----:R-:W-:-:S05]  /*2a570*/  @!P1 IMAD.WIDE R2, R7, 0x4, R2 ;  /* 0x0000000407029825 */ /* 0x002fca00078e0202 */
[----:B------:R2:W3:Y:S02]  /*2a580*/  @!P1 LDG.E R6, desc[UR6][R2.64] ;  /* 0x0000000602069981 */ /* 0x0004e4000c1e1900 */
[----:B--2---:R-:W-:-:S05]  /*2a590*/  @!P1 IMAD.WIDE R2, R7, 0x4, R4 ;  /* 0x0000000407029825 */ /* 0x004fca00078e0204 */
[----:B------:R-:W2:Y:S01]  /*2a5a0*/  @!P1 LDG.E R5, desc[UR6][R2.64] ;  /* 0x0000000602059981 */ /* 0x000ea2000c1e1900 */
[----:B------:R-:W-:Y:S01]  /*2a5b0*/  IMAD.MOV.U32 R7, RZ, RZ, RZ ;  /* 0x000000ffff077224 */ /* 0x000fe200078e00ff */
[C---:B------:R-:W-:Y:S01]  /*2a5c0*/  ISETP.GE.U32.AND P2, PT, R9.reuse, 0x2, PT ;  /* 0x000000020900780c */ /* 0x040fe20003f46070 */
[----:B------:R-:W-:Y:S01]  /*2a5d0*/  IMAD.MOV.U32 R4, RZ, RZ, RZ ;  /* 0x000000ffff047224 */ /* 0x000fe200078e00ff */
[C---:B------:R-:W-:Y:S01]  /*2a5e0*/  ISETP.GE.U32.AND P3, PT, R9.reuse, 0x4, PT ;  /* 0x000000040900780c */ /* 0x040fe20003f66070 */
[----:B------:R-:W-:Y:S01]  /*2a5f0*/  SHFL.IDX PT, R0, R24, RZ, 0x1f ;  /* 0x00001fff18007589 */ /* 0x000fe200000e0000 */
[C---:B------:R-:W-:Y:S02]  /*2a600*/  ISETP.GE.U32.AND P4, PT, R9.reuse, 0x8, PT ;  /* 0x000000080900780c */ /* 0x040fe40003f86070 */
[----:B------:R-:W-:Y:S01]  /*2a610*/  ISETP.GE.U32.AND P5, PT, R9, 0x10, PT ;  /* 0x000000100900780c */ /* 0x000fe20003fa6070 */
[----:B0-----:R-:W-:Y:S01]  /*2a620*/  SHFL.IDX PT, R8, R24, 0x1, 0x1f ;  /* 0x00201f0018087f89 */ /* 0x001fe200000e0000 */
[----:B---3--:R-:W-:-:S02]  /*2a630*/  @!P1 IMAD.MOV.U32 R7, RZ, RZ, R6 ;  /* 0x000000ffff079224 */ /* 0x008fc400078e0006 */
[----:B------:R-:W-:Y:S02]  /*2a640*/  IMAD.MOV.U32 R6, RZ, RZ, RZ ;  /* 0x000000ffff067224 */ /* 0x000fe400078e00ff */
[----:B--2---:R-:W-:Y:S01]  /*2a650*/  @!P1 IMAD.MOV.U32 R4, RZ, RZ, R5 ;  /* 0x000000ffff049224 */ /* 0x004fe200078e0005 */
        /* <DEDUP_REMOVED lines=15> */
[----:B0-----:R-:W-:-:S04]  /*2a750*/  SEL R14, R14, RZ, P5 ;  /* 0x000000ff0e0e7207 */ /* 0x001fc80002800000 */
[----:B------:R-:W-:-:S05]  /*2a760*/  IADD3 R2, R5, R14, RZ ;  /* 0x0000000e05027210 */ /* 0x000fca0007ffe0ff */
[----:B------:R0:W1:Y:S02]  /*2a770*/  SHFL.IDX PT, R14, R2, 0x1f, 0x1f ;  /* 0x03e01f00020e7f89 */ /* 0x00006400000e0000 */
.L_x_956:
[----:B------:R-:W-:Y:S02]  /*2a780*/  ULDC UR4, c[0x0][0xc38] ;  /* 0x00030e0000047ab9 */ /* 0x000fe40000000800 */
[----:B------:R-:W-:-:S04]  /*2a790*/  IMAD.U32 R5, RZ, RZ, UR4 ;  /* 0x00000004ff057e24 */ /* 0x000fc8000f8e00ff */
[----:B-1----:R-:W-:-:S04]  /*2a7a0*/  IMAD R14, R14, R5, RZ ;  /* 0x000000050e0e7224 */ /* 0x002fc800078e02ff */
[----:B------:R-:W-:-:S05]  /*2a7b0*/  IMAD.IADD R9, R8, 0x1, R14 ;  /* 0x0000000108097824 */ /* 0x000fca00078e020e */
[----:B------:R-:W-:-:S13]  /*2a7c0*/  ISETP.GT.AND P6, PT, R9, R0, PT ;  /* 0x000000000900720c */ /* 0x000fda0003fc4270 */
[----:B------:R-:W-:Y:S05]  /*2a7d0*/  @P6 BRA `(.L_x_790) ;  /* 0x0000000000a86947 */ /* 0x000fea0003800000 */
.L_x_793:
[----:B0-----:R-:W0:Y:S01]  /*2a7e0*/  LDC R2, c[0x0][0xc3c] ;  /* 0x00030f00ff027b82 */ /* 0x001e220000000800 */
[----:B------:R-:W-:-:S05]  /*2a7f0*/  VIADD R27, R27, 0x1f ;  /* 0x0000001f1b1b7836 */ /* 0x000fca0000000000 */
[----:B0-----:R-:W-:-:S13]  /*2a800*/  ISETP.GE.AND P6, PT, R27, R2, PT ;  /* 0x000000021b00720c */ /* 0x001fda0003fc6270 */
[----:B------:R-:W-:Y:S05]  /*2a810*/  @P6 BRA `(.L_x_791) ;  /* 0x0000000400bc6947 */ /* 0x000fea0003800000 */
[----:B------:R-:W0:Y:S01]  /*2a820*/  S2R R3, SR_TID.X ;  /* 0x0000000000037919 */ /* 0x000e220000002100 */
[----:B------:R-:W-:Y:S01]  /*2a830*/  IMAD.MOV.U32 R7, RZ, RZ, RZ ;  /* 0x000000ffff077224 */ /* 0x000fe200078e00ff */
[----:B------:R-:W-:Y:S01]  /*2a840*/  ULDC.64 UR4, c[0x0][0x208] ;  /* 0x0000820000047ab9 */ /* 0x000fe20000000a00 */
[----:B0-----:R-:W-:-:S05]  /*2a850*/  LOP3.LUT R3, R3, 0x1f, RZ, 0xc0, !PT ;  /* 0x0000001f03037812 */ /* 0x001fca00078ec0ff */
[----:B------:R-:W-:-:S05]  /*2a860*/  IMAD.IADD R11, R27, 0x1, R3 ;  /* 0x000000011b0b7824 */ /* 0x000fca00078e0203 */
[----:B------:R-:W-:-:S13]  /*2a870*/  ISETP.GE.OR P6, PT, R11, R2, !P0 ;  /* 0x000000020b00720c */ /* 0x000fda00047c6670 */
[----:B------:R-:W0:Y:S08]  /*2a880*/  @!P6 LDC.64 R2, c[0x0][0xc80] ;  /* 0x00032000ff02eb82 */ /* 0x000e300000000a00 */
[----:B------:R-:W1:Y:S01]  /*2a890*/  @!P6 LDC.64 R4, c[0x0][0xc78] ;  /* 0x00031e00ff04eb82 */ /* 0x000e620000000a00 */
[----:B0-----:R-:W-:-:S05]  /*2a8a0*/  @!P6 IMAD.WIDE R2, R11, 0x4, R2 ;  /* 0x000000040b02e825 */ /* 0x001fca00078e0202 */
[----:B------:R1:W2:Y:S02]  /*2a8b0*/  @!P6 LDG.E R7, desc[UR4][R2.64] ;  /* 0x000000040207e981 */ /* 0x0002a4000c1e1900 */
[----:B-1----:R-:W-:-:S04]  /*2a8c0*/  @!P6 IMAD.WIDE R2, R11, 0x4, R4 ;  /* 0x000000040b02e825 */ /* 0x002fc800078e0204 */
[----:B------:R-:W-:-:S06]  /*2a8d0*/  IMAD.MOV.U32 R4, RZ, RZ, RZ ;  /* 0x000000ffff047224 */ /* 0x000fcc00078e00ff */
        /* <DEDUP_REMOVED lines=20> */
.L_x_964:
[----:B------:R-:W-:Y:S02]  /*2aa20*/  ULDC UR4, c[0x0][0xc38] ;  /* 0x00030e0000047ab9 */ /* 0x000fe40000000800 */
[----:B------:R-:W-:-:S04]  /*2aa30*/  IMAD.U32 R5, RZ, RZ, UR4 ;  /* 0x00000004ff057e24 */ /* 0x000fc8000f8e00ff */
[----:B-1----:R-:W-:-:S04]  /*2aa40*/  IMAD R14, R14, R5, RZ ;  /* 0x000000050e0e7224 */ /* 0x002fc800078e02ff */
[----:B------:R-:W-:-:S05]  /*2aa50*/  IMAD.IADD R9, R14, 0x1, R9 ;  /* 0x000000010e097824 */ /* 0x000fca00078e0209 */
[----:B------:R-:W-:-:S13]  /*2aa60*/  ISETP.GT.AND P6, PT, R9, R0, PT ;  /* 0x000000000900720c */ /* 0x000fda0003fc4270 */
[----:B------:R-:W-:Y:S05]  /*2aa70*/  @!P6 BRA `(.L_x_793) ;  /* 0xfffffffc0058e947 */ /* 0x000fea000383ffff */
.L_x_790:
        /* <DEDUP_REMOVED lines=9> */
.L_x_969:
[----:B------:R-:W-:-:S13]  /*2ab10*/  ISETP.NE.AND P0, PT, R3, RZ, PT ;  /* 0x000000ff0300720c */ /* 0x000fda0003f05270 */
[----:B------:R-:W-:Y:S05]  /*2ab20*/  @!P0 BRA `(.L_x_795) ;  /* 0x0000000000108947 */ /* 0x000fea0003800000 */
[----:B------:R-:W-:Y:S01]  /*2ab30*/  UMOV UR4, 0xffffffff ;  /* 0xffffffff00047882 */ /* 0x000fe20000000000 */
[----:B------:R-:W-:Y:S02]  /*2ab40*/  VIADD R12, R8, 0xffffffff ;  /* 0xffffffff080c7836 */ /* 0x000fe40000000000 */
[----:B------:R-:W-:Y:S05]  /*2ab50*/  BRA.DIV UR4, `(.L_x_796) ;  /* 0x0000005204887947 */ /* 0x000fea000b800000 */
[----:B------:R4:W0:Y:S02]  /*2ab60*/  SHFL.IDX PT, R6, R2, R12, 0x1f ;  /* 0x00001f0c02067589 */ /* 0x00082400000e0000 */
.L_x_795:
        /* <DEDUP_REMOVED lines=23> */
[----:B------:R-:W-:Y:S01]  /*2ace0*/  @!P1 IMAD.IADD R9, R9, 0x1, -R10 ;  /* 0x0000000109099824 */ /* 0x000fe200078e0a0a */
[----:B0-----:R-:W-:Y:S01]  /*2acf0*/  IADD3 R2, RZ, -R3, RZ ;  /* 0x80000003ff027210 */ /* 0x001fe20007ffe0ff */
[----:B------:R-:W-:Y:S01]  /*2ad00*/  @!P1 VIADD R6, R6, 0x1 ;  /* 0x0000000106069836 */ /* 0x000fe20000000000 */
[----:B------:R-:W-:Y:S02]  /*2ad10*/  ISETP.NE.AND P1, PT, R7, RZ, PT ;  /* 0x000000ff0700720c */ /* 0x000fe40003f25270 */
[----:B------:R-:W-:Y:S01]  /*2ad20*/  ISETP.GE.U32.AND P0, PT, R9, R10, PT ;  /* 0x0000000a0900720c */ /* 0x000fe20003f06070 */
[----:B------:R-:W-:Y:S02]  /*2ad30*/  IMAD R9, R2, R5, RZ ;  /* 0x0000000502097224 */ /* 0x000fe400078e02ff */
        /* <DEDUP_REMOVED lines=29> */
.L_x_791:
[----:B------:R-:W-:Y:S01]  /*2af10*/  UMOV UR4, URZ ;  /* 0x0000003f00047c82 */ /* 0x000fe20008000000 */
[----:B------:R-:W-:Y:S01]  /*2af20*/  UMOV UR5, URZ ;  /* 0x0000003f00057c82 */ /* 0x000fe20008000000 */
[----:B------:R-:W-:Y:S01]  /*2af30*/  ULDC UR6, c[0x0][0xc3c] ;  /* 0x00030f0000067ab9 */ /* 0x000fe20000000800 */
[----:B------:R-:W-:Y:S02]  /*2af40*/  IMAD.MOV.U32 R24, RZ, RZ, R0 ;  /* 0x000000ffff187224 */ /* 0x000fe400078e0000 */
[----:B------:R-:W-:Y:S02]  /*2af50*/  IMAD.U32 R25, RZ, RZ, UR4 ;  /* 0x00000004ff197e24 */ /* 0x000fe4000f8e00ff */
[----:B------:R-:W-:Y:S02]  /*2af60*/  IMAD.U32 R26, RZ, RZ, UR5 ;  /* 0x00000005ff1a7e24 */ /* 0x000fe4000f8e00ff */
[----:B------:R-:W-:-:S07]  /*2af70*/  IMAD.U32 R27, RZ, RZ, UR6 ;  /* 0x00000006ff1b7e24 */ /* 0x000fce000f8e00ff */
.L_x_797:
        /* <DEDUP_REMOVED lines=10> */
.L_x_788:
[----:B------:R-:W-:Y:S02]  /*2b020*/  ULDC UR4, c[0x0][0xc3c] ;  /* 0x00030f0000047ab9 */ /* 0x000fe40000000800 */
[----:B-1----:R-:W-:-:S13]  /*2b030*/  ISETP.GE.AND P0, PT, R27, UR4, PT ;  /* 0x000000041b007c0c */ /* 0x002fda000bf06270 */
[----:B------:R-:W-:Y:S05]  /*2b040*/  @!P0 BRA `(.L_x_798) ;  /* 0xffffff9400c08947 */ /* 0x000fea000383ffff */
[----:B------:R-:W-:Y:S05]  /*2b050*/  BSYNC B8 ;  /* 0x0000000000087941 */ /* 0x000fea0003800000 */
.L_x_687:
        /* <DEDUP_REMOVED lines=12> */
.L_x_972:
[----:B------:R-:W-:Y:S05]  /*2b120*/  BSYNC B0 ;  /* 0x0000000000007941 */ /* 0x000fea0003800000 */
.L_x_799:
[----:B------:R-:W-:-:S03]  /*2b130*/  UMOV UR4, 0xffffffff ;  /* 0xffffffff00047882 */ /* 0x000fc60000000000 */
[----:B------:R-:W-:Y:S05]  /*2b140*/  BRA.DIV UR4, `(.L_x_801) ;  /* 0x0000004e04487947 */ /* 0x000fea000b800000 */
[----:B-1----:R-:W1:Y:S02]  /*2b150*/  S2R R0, SR_TID.X ;  /* 0x0000000000007919 */ /* 0x002e640000002100 */
[----:B-1----:R-:W-:-:S04]  /*2b160*/  SHF.R.U32.HI R0, RZ, 0x5, R0 ;  /* 0x00000005ff007819 */ /* 0x002fc80000011600 */
[----:B------:R-:W-:-:S05]  /*2b170*/  LOP3.LUT R0, R0, 0x3, RZ, 0xc0, !PT ;  /* 0x0000000300007812 */ /* 0x000fca00078ec0ff */
[----:B------:R1:W3:Y:S02]  /*2b180*/  SHFL.IDX PT, R14, R0, RZ, 0x1f ;  /* 0x00001fff000e7589 */ /* 0x0002e400000e0000 */
.L_x_975:
[----:B---3--:R-:W-:-:S13]  /*2b190*/  ISETP.NE.AND P0, PT, R14, RZ, PT ;  /* 0x000000ff0e00720c */ /* 0x008fda0003f05270 */
[----:B------:R-:W-:Y:S05]  /*2b1a0*/  @P0 BRA `(.L_x_434) ;  /* 0x0000000000880947 */ /* 0x000fea0003800000 */
[----:B------:R-:W-:-:S03]  /*2b1b0*/  UMOV UR4, 0xffffffff ;  /* 0xffffffff00047882 */ /* 0x000fc60000000000 */
[----:B------:R-:W-:Y:S05]  /*2b1c0*/  BRA.DIV UR4, `(.L_x_802) ;  /* 0x0000004e045c7947 */ /* 0x000fea000b800000 */
[----:B------:R-:W-:-:S13]  /*2b1d0*/  ELECT P6, URZ, PT ;  /* 0x00000000003f782f */ /* 0x000fda00038c0000 */
.L_x_978:
[----:B------:R-:W-:Y:S05]  /*2b1e0*/  @!P6 BRA `(.L_x_434) ;  /* 0x000000000078e947 */ /* 0x000fea0003800000 */
[----:B------:R-:W-:-:S06]  /*2b1f0*/  ULOP3.LUT UR4, UR60, 0x2, URZ, 0xfc, !UPT ;  /* 0x000000023c047892 */ /* 0x000fcc000f8efc3f */
[----:B-1----:R-:W-:-:S05]  /*2b200*/  IMAD.U32 R0, RZ, RZ, UR4 ;  /* 0x00000004ff007e24 */ /* 0x002fca000f8e00ff */
[----:B------:R-:W-:-:S13]  /*2b210*/  ISETP.NE.AND P0, PT, R0, 0x3, PT ;  /* 0x000000030000780c */ /* 0x000fda0003f05270 */
[----:B------:R-:W-:Y:S05]  /*2b220*/  @!P0 BRA `(.L_x_803) ;  /* 0x0000000000048947 */ /* 0x000fea0003800000 */
[----:B------:R-:W-:Y:S01]  /*2b230*/  BPT.TRAP 0x1 ;  /* 0x000000040000795c */ /* 0x000fe20000300000 */
.L_x_803:
[----:B------:R-:W-:Y:S01]  /*2b240*/  IMAD R3, R23, 0x8, R5 ;  /* 0x0000000817037824 */ /* 0x000fe200078e0205 */
[----:B------:R-:W-:Y:S01]  /*2b250*/  SHF.L.U32 R2, R29, 0x1f, RZ ;  /* 0x0000001f1d027819 */ /* 0x000fe200000006ff */
[----:B------:R-:W-:-:S03]  /*2b260*/  VIADD R23, R23, 0x1 ;  /* 0x0000000117177836 */ /* 0x000fc60000000000 */
[----:B------:R-:W1:Y:S02]  /*2b270*/  SYNCS.PHASECHK.TRANS64.TRYWAIT P1, [R3+URZ+0x38840], R2 ;  /* 0x03884002030075a7 */ /* 0x000e64000802017f */
[----:B------:R-:W-:-:S04]  /*2b280*/  ISETP.NE.AND P2, PT, R23, 0x2, PT ;  /* 0x000000021700780c */ /* 0x000fc80003f45270 */
[----:B------:R-:W-:Y:S01]  /*2b290*/  SEL R0, RZ, 0x1, P2 ;  /* 0x00000001ff007807 */ /* 0x000fe20001000000 */
[----:B-1----:R-:W-:Y:S08]  /*2b2a0*/  @!P1 BRA `(.L_x_804) ;  /* 0x0000004c00449947 */ /* 0x002ff00003800000 */
.L_x_979:
[----:B------:R-:W-:Y:S02]  /*2b2b0*/  SEL R23, R23, RZ, P2 ;  /* 0x000000ff17177207 */ /* 0x000fe40001000000 */
[----:B------:R-:W-:Y:S01]  /*2b2c0*/  LOP3.LUT R0, R29, R0, RZ, 0x3c, !PT ;  /* 0x000000001d007212 */ /* 0x000fe200078e3cff */
[----:B------:R-:W-:Y:S06]  /*2b2d0*/  @!P0 BRA `(.L_x_805) ;  /* 0x0000000000048947 */ /* 0x000fec0003800000 */
[----:B------:R-:W-:Y:S01]  /*2b2e0*/  BPT.TRAP 0x1 ;  /* 0x000000040000795c */ /* 0x000fe20000300000 */
.L_x_805:
[----:B------:R-:W-:Y:S02]  /*2b2f0*/  LEA R23, R23, R5, 0x3 ;  /* 0x0000000517177211 */ /* 0x000fe400078e18ff */
[----:B------:R-:W-:-:S04]  /*2b300*/  SHF.L.U32 R0, R0, 0x1f, RZ ;  /* 0x0000001f00007819 */ /* 0x000fc800000006ff */
[----:B------:R-:W3:Y:S02]  /*2b310*/  SYNCS.PHASECHK.TRANS64.TRYWAIT P1, [R23+URZ+0x38840], R0 ;  /* 0x03884000170075a7 */ /* 0x000ee4000802017f */
[----:B---3--:R-:W-:Y:S05]  /*2b320*/  @!P1 BRA `(.L_x_806) ;  /* 0x0000004c00389947 */ /* 0x008fea0003800000 */
.L_x_980:
[----:B------:R-:W-:Y:S05]  /*2b330*/  @!P0 BRA `(.L_x_807) ;  /* 0x0000000000048947 */ /* 0x000fea0003800000 */
[----:B------:R-:W-:Y:S01]  /*2b340*/  BPT.TRAP 0x1 ;  /* 0x000000040000795c */ /* 0x000fe20000300000 */
.L_x_807:
[----:B------:R-:W4:Y:S02]  /*2b350*/  SYNCS.PHASECHK.TRANS64.TRYWAIT P1, [R3+URZ+0x38860], R2 ;  /* 0x03886002030075a7 */ /* 0x000f24000802017f */
[----:B----4-:R-:W-:Y:S05]  /*2b360*/  @!P1 BRA `(.L_x_808) ;  /* 0x0000004c003c9947 */ /* 0x010fea0003800000 */
.L_x_981:
[----:B------:R-:W-:Y:S05]  /*2b370*/  @!P0 BRA `(.L_x_809) ;  /* 0x0000000000048947 */ /* 0x000fea0003800000 */
[----:B------:R-:W-:Y:S01]  /*2b380*/  BPT.TRAP 0x1 ;  /* 0x000000040000795c */ /* 0x000fe20000300000 */
.L_x_809:
[----:B------:R0:W0:Y:S02]  /*2b390*/  SYNCS.PHASECHK.TRANS64.TRYWAIT P0, [R23+URZ+0x38860], R0 ;  /* 0x03886000170075a7 */ /* 0x000024000800017f */
[----:B0-----:R-:W-:Y:S05]  /*2b3a0*/  @!P0 NANOSLEEP.SYNCS 0x989680 ;  /* 0x009896800000895d */ /* 0x001fea0003900000 */
[----:B------:R-:W0:Y:S02]  /*2b3b0*/  @!P0 SYNCS.PHASECHK.TRANS64 P0, [R23+URZ+0x38860], R0 ;  /* 0x03886000170085a7 */ /* 0x000e24000800007f */
[----:B0-----:R-:W-:Y:S05]  /*2b3c0*/  @!P0 BRA `(.L_x_809) ;  /* 0xfffffffc00f08947 */ /* 0x001fea000383ffff */
.L_x_434:
[----:B------:R-:W-:Y:S05]  /*2b3d0*/  BSYNC B9 ;  /* 0x0000000000097941 */ /* 0x000fea0003800000 */
.L_x_431:
[----:B------:R-:W-:Y:S05]  /*2b3e0*/  EXIT ;  /* 0x000000000000794d */ /* 0x000fea0003800000 */
.L_x_456:
[----:B0-----:R0:W1:Y:S02]  /*2b3f0*/  SYNCS.PHASECHK.TRANS64.TRYWAIT P6, [R86+URZ+0x38890], R87 ;  /* 0x03889057560075a7 */ /* 0x00106400080c017f */
[----:B-1----:R-:W-:Y:S05]  /*2b400*/  @!P6 NANOSLEEP.SYNCS 0x989680 ;  /* 0x009896800000e95d */ /* 0x002fea0003900000 */
[----:B------:R-:W1:Y:S02]  /*2b410*/  @!P6 SYNCS.PHASECHK.TRANS64 P6, [R86+URZ+0x38890], R87 ;  /* 0x038890575600e5a7 */ /* 0x000e6400080c007f */
[----:B-1----:R-:W-:Y:S05]  /*2b420*/  @!P6 BRA `(.L_x_456) ;  /* 0xfffffffc00f0e947 */ /* 0x002fea000383ffff */
[----:B------:R-:W-:Y:S05]  /*2b430*/  BRA `(.L_x_810) ;  /* 0xfffffd8800f87947 */ /* 0x000fea000383ffff */
.L_x_457:
[----:B------:R-:W-:Y:S01]  /*2b440*/  BSSY B1, `(.L_x_811) ;  /* 0x0000008000017945 */ /* 0x000fe20003800000 */
[----:B------:R-:W-:Y:S02]  /*2b450*/  IMAD.MOV.U32 R13, RZ, RZ, R116 ;  /* 0x000000ffff0d7224 */ /* 0x000fe400078e0074 */
[----:B------:R-:W-:Y:S02]  /*2b460*/  IMAD.MOV.U32 R12, RZ, RZ, RZ ;  /* 0x000000ffff0c7224 */ /* 0x000fe400078e00ff */
[----:B------:R-:W-:Y:S02]  /*2b470*/  IMAD.MOV.U32 R11, RZ, RZ, 0x181f ;  /* 0x0000181fff0b7424 */ /* 0x000fe400078e00ff */
[----:B------:R-:W-:-:S07]  /*2b480*/  IMAD.MOV.U32 R15, RZ, RZ, -0x1 ;  /* 0xffffffffff0f7424 */ /* 0x000fce00078e00ff */
[----:B0-----:R-:W-:Y:S05]  /*2b490*/  WARPSYNC.COLLECTIVE R15, `(.L_x_812) ;  /* 0x000000000f087348 */ /* 0x001fea0003c00000 */
[----:B------:R1:W2:Y:S02]  /*2b4a0*/  SHFL.IDX P6, R14, R13, R12, R11 ;  /* 0x0000000c0d0e7389 */ /* 0x0002a400000c000b */
[----:B012---:R-:W-:Y:S01]  /*2b4b0*/  ENDCOLLECTIVE ;  /* 0x000000000000791b */ /* 0x007fe20003800000 */
.L_x_812:
[----:B------:R-:W-:Y:S05]  /*2b4c0*/  BSYNC B1 ;  /* 0x0000000000017941 */ /* 0x000fea0003800000 */
.L_x_811:
[----:B------:R-:W-:Y:S02]  /*2b4d0*/  IMAD.MOV.U32 R13, RZ, RZ, R117 ;  /* 0x000000ffff0d7224 */ /* 0x000fe400078e0075 */
[----:B------:R-:W-:Y:S02]  /*2b4e0*/  IMAD.MOV.U32 R12, RZ, RZ, RZ ;  /* 0x000000ffff0c7224 */ /* 0x000fe400078e00ff */
[----:B------:R-:W-:Y:S02]  /*2b4f0*/  IMAD.MOV.U32 R11, RZ, RZ, 0x181f ;  /* 0x0000181fff0b7424 */ /* 0x000fe400078e00ff */
[----:B------:R-:W-:Y:S02]  /*2b500*/  IMAD.MOV.U32 R15, RZ, RZ, -0x1 ;  /* 0xffffffffff0f7424 */ /* 0x000fe400078e00ff */
[----:B------:R-:W-:-:S07]  /*2b510*/  IMAD.MOV.U32 R80, RZ, RZ, R14 ;  /* 0x000000ffff507224 */ /* 0x000fce00078e000e */
[----:B------:R-:W-:Y:S05]  /*2b520*/  WARPSYNC.COLLECTIVE R15, `(.L_x_813) ;  /* 0x000000000f087348 */ /* 0x000fea0003c00000 */
[----:B------:R0:W1:Y:S02]  /*2b530*/  SHFL.IDX P6, R14, R13, R12, R11 ;  /* 0x0000000c0d0e7389 */ /* 0x00006400000c000b */
[----:B01----:R-:W-:Y:S01]  /*2b540*/  ENDCOLLECTIVE ;  /* 0x000000000000791b */ /* 0x003fe20003800000 */
.L_x_813:
[----:B------:R-:W-:Y:S01]  /*2b550*/  IMAD.MOV.U32 R11, RZ, RZ, R14 ;  /* 0x000000ffff0b7224 */ /* 0x000fe200078e000e */
[----:B------:R-:W-:Y:S06]  /*2b560*/  BRA `(.L_x_814) ;  /* 0xfffffd8800c07947 */ /* 0x000fec000383ffff */
.L_x_474:
[----:B------:R-:W-:Y:S01]  /*2b570*/  BSSY B1, `(.L_x_815) ;  /* 0x0000008000017945 */ /* 0x000fe20003800000 */
[----:B0---4-:R-:W-:Y:S02]  /*2b580*/  IMAD.MOV.U32 R13, RZ, RZ, R116 ;  /* 0x000000ffff0d7224 */ /* 0x011fe400078e0074 */
[----:B------:R-:W-:Y:S02]  /*2b590*/  IMAD.MOV.U32 R12, RZ, RZ, 0x1 ;  /* 0x00000001ff0c7424 */ /* 0x000fe400078e00ff */
[----:B---3--:R-:W-:Y:S02]  /*2b5a0*/  IMAD.MOV.U32 R11, RZ, RZ, 0x181f ;  /* 0x0000181fff0b7424 */ /* 0x008fe400078e00ff */
[----:B------:R-:W-:-:S07]  /*2b5b0*/  IMAD.MOV.U32 R15, RZ, RZ, -0x1 ;  /* 0xffffffffff0f7424 */ /* 0x000fce00078e00ff */
[----:B-12---:R-:W-:Y:S05]  /*2b5c0*/  WARPSYNC.COLLECTIVE R15, `(.L_x_816) ;  /* 0x000000000f087348 */ /* 0x006fea0003c00000 */
[----:B------:R0:W3:Y:S02]  /*2b5d0*/  SHFL.IDX P6, R14, R13, R12, R11 ;  /* 0x0000000c0d0e7389 */ /* 0x0000e400000c000b */
[----:B0123--:R-:W-:Y:S01]  /*2b5e0*/  ENDCOLLECTIVE ;  /* 0x000000000000791b */ /* 0x00ffe20003800000 */
.L_x_816:
[----:B------:R-:W-:Y:S05]  /*2b5f0*/  BSYNC B1 ;  /* 0x0000000000017941 */ /* 0x000fea0003800000 */
.L_x_815:
[----:B------:R-:W-:Y:S02]  /*2b600*/  IMAD.MOV.U32 R13, RZ, RZ, R117 ;  /* 0x000000ffff0d7224 */ /* 0x000fe400078e0075 */
[----:B------:R-:W-:Y:S02]  /*2b610*/  IMAD.MOV.U32 R12, RZ, RZ, 0x1 ;  /* 0x00000001ff0c7424 */ /* 0x000fe400078e00ff */
[----:B------:R-:W-:Y:S02]  /*2b620*/  IMAD.MOV.U32 R11, RZ, RZ, 0x181f ;  /* 0x0000181fff0b7424 */ /* 0x000fe400078e00ff */
[----:B------:R-:W-:Y:S02]  /*2b630*/  IMAD.MOV.U32 R15, RZ, RZ, -0x1 ;  /* 0xffffffffff0f7424 */ /* 0x000fe400078e00ff */
[----:B------:R-:W-:-:S07]  /*2b640*/  IMAD.MOV.U32 R60, RZ, RZ, R14 ;  /* 0x000000ffff3c7224 */ /* 0x000fce00078e000e */
[----:B------:R-:W-:Y:S05]  /*2b650*/  WARPSYNC.COLLECTIVE R15, `(.L_x_817) ;  /* 0x000000000f087348 */ /* 0x000fea0003c00000 */
[----:B------:R0:W1:Y:S02]  /*2b660*/  SHFL.IDX P6, R14, R13, R12, R11 ;  /* 0x0000000c0d0e7389 */ /* 0x00006400000c000b */
[----:B01----:R-:W-:Y:S01]  /*2b670*/  ENDCOLLECTIVE ;  /* 0x000000000000791b */ /* 0x003fe20003800000 */
.L_x_817:
[----:B------:R-:W-:Y:S01]  /*2b680*/  IMAD.MOV.U32 R11, RZ, RZ, R14 ;  /* 0x000000ffff0b7224 */ /* 0x000fe200078e000e */
[----:B------:R-:W-:Y:S06]  /*2b690*/  BRA `(.L_x_818) ;  /* 0xfffffd9800407947 */ /* 0x000fec000383ffff */
.L_x_491:
[----:B------:R-:W-:Y:S01]  /*2b6a0*/  BSSY B1, `(.L_x_819) ;  /* 0x0000008000017945 */ /* 0x000fe20003800000 */
[----:B0---4-:R-:W-:Y:S01]  /*2b6b0*/  IMAD.MOV.U32 R13, RZ, RZ, R116 ;  /* 0x000000ffff0d7224 */ /* 0x011fe200078e0074 */
[----:B------:R-:W-:Y:S01]  /*2b6c0*/  MOV R15, 0xffffffff ;  /* 0xffffffff000f7802 */ /* 0x000fe20000000f00 */
[----:B------:R-:W-:Y:S02]  /*2b6d0*/  IMAD.MOV.U32 R12, RZ, RZ, 0x2 ;  /* 0x00000002ff0c7424 */ /* 0x000fe400078e00ff */
[----:B------:R-:W-:-:S07]  /*2b6e0*/  IMAD.MOV.U32 R11, RZ, RZ, 0x181f ;  /* 0x0000181fff0b7424 */ /* 0x000fce00078e00ff */
[----:B-123--:R-:W-:Y:S05]  /*2b6f0*/  WARPSYNC.COLLECTIVE R15, `(.L_x_820) ;  /* 0x000000000f087348 */ /* 0x00efea0003c00000 */
[----:B------:R0:W4:Y:S02]  /*2b700*/  SHFL.IDX P6, R14, R13, R12, R11 ;  /* 0x0000000c0d0e7389 */ /* 0x00012400000c000b */
[----:B01234-:R-:W-:Y:S01]  /*2b710*/  ENDCOLLECTIVE ;  /* 0x000000000000791b */ /* 0x01ffe20003800000 */
.L_x_820:
[----:B------:R-:W-:Y:S05]  /*2b720*/  BSYNC B1 ;  /* 0x0000000000017941 */ /* 0x000fea0003800000 */
.L_x_819:
        /* <DEDUP_REMOVED lines=8> */
.L_x_821:
[----:B------:R-:W-:Y:S01]  /*2b7b0*/  IMAD.MOV.U32 R117, RZ, RZ, R14 ;  /* 0x000000ffff757224 */ /* 0x000fe200078e000e */
[----:B------:R-:W-:Y:S06]  /*2b7c0*/  BRA `(.L_x_822) ;  /* 0xfffffda400c87947 */ /* 0x000fec000383ffff */
.L_x_515:
[----:B0-----:R0:W1:Y:S02]  /*2b7d0*/  SYNCS.PHASECHK.TRANS64.TRYWAIT P6, [R86+URZ+0x38890], R87 ;  /* 0x03889057560075a7 */ /* 0x00106400080c017f */
[----:B-1----:R-:W-:Y:S05]  /*2b7e0*/  @!P6 NANOSLEEP.SYNCS 0x989680 ;  /* 0x009896800000e95d */ /* 0x002fea0003900000 */
[----:B------:R-:W1:Y:S02]  /*2b7f0*/  @!P6 SYNCS.PHASECHK.TRANS64 P6, [R86+URZ+0x38890], R87 ;  /* 0x038890575600e5a7 */ /* 0x000e6400080c007f */
[----:B-1----:R-:W-:Y:S05]  /*2b800*/  @!P6 BRA `(.L_x_515) ;  /* 0xfffffffc00f0e947 */ /* 0x002fea000383ffff */
[----:B------:R-:W-:Y:S05]  /*2b810*/  BRA `(.L_x_823) ;  /* 0xfffffdc0005c7947 */ /* 0x000fea000383ffff */
.L_x_516:
        /* <DEDUP_REMOVED lines=8> */
.L_x_825:
[----:B------:R-:W-:Y:S05]  /*2b8a0*/  BSYNC B1 ;  /* 0x0000000000017941 */ /* 0x000fea0003800000 */
.L_x_824:
        /* <DEDUP_REMOVED lines=8> */
.L_x_826:
[----:B------:R-:W-:Y:S01]  /*2b930*/  IMAD.MOV.U32 R11, RZ, RZ, R14 ;  /* 0x000000ffff0b7224 */ /* 0x000fe200078e000e */
[----:B------:R-:W-:Y:S06]  /*2b940*/  BRA `(.L_x_827) ;  /* 0xfffffdc0002c7947 */ /* 0x000fec000383ffff */
.L_x_525:
[----:B------:R-:W-:Y:S01]  /*2b950*/  BSSY B1, `(.L_x_828) ;  /* 0x0000008000017945 */ /* 0x000fe20003800000 */
[----:B---34-:R-:W-:Y:S02]  /*2b960*/  IMAD.MOV.U32 R13, RZ, RZ, R116 ;  /* 0x000000ffff0d7224 */ /* 0x018fe400078e0074 */
[----:B------:R-:W-:Y:S02]  /*2b970*/  IMAD.MOV.U32 R12, RZ, RZ, 0x1 ;  /* 0x00000001ff0c7424 */ /* 0x000fe400078e00ff */
[----:B------:R-:W-:Y:S02]  /*2b980*/  IMAD.MOV.U32 R11, RZ, RZ, 0x181f ;  /* 0x0000181fff0b7424 */ /* 0x000fe400078e00ff */
[----:B------:R-:W-:-:S07]  /*2b990*/  IMAD.MOV.U32 R15, RZ, RZ, -0x1 ;  /* 0xffffffffff0f7424 */ /* 0x000fce00078e00ff */
[----:B012---:R-:W-:Y:S05]  /*2b9a0*/  WARPSYNC.COLLECTIVE R15, `(.L_x_829) ;  /* 0x000000000f087348 */ /* 0x007fea0003c00000 */
[----:B------:R3:W4:Y:S02]  /*2b9b0*/  SHFL.IDX P6, R14, R13, R12, R11 ;  /* 0x0000000c0d0e7389 */ /* 0x00072400000c000b */
[----:B01234-:R-:W-:Y:S01]  /*2b9c0*/  ENDCOLLECTIVE ;  /* 0x000000000000791b */ /* 0x01ffe20003800000 */
.L_x_829:
[----:B------:R-:W-:Y:S05]  /*2b9d0*/  BSYNC B1 ;  /* 0x0000000000017941 */ /* 0x000fea0003800000 */
.L_x_828:
[----:B------:R-:W-:Y:S01]  /*2b9e0*/  IMAD.MOV.U32 R13, RZ, RZ, R117 ;  /* 0x000000ffff0d7224 */ /* 0x000fe200078e0075 */
[----:B------:R-:W-:Y:S01]  /*2b9f0*/  MOV R11, 0x181f ;  /* 0x0000181f000b7802 */ /* 0x000fe20000000f00 */
[----:B------:R-:W-:Y:S02]  /*2ba00*/  IMAD.MOV.U32 R12, RZ, RZ, 0x1 ;  /* 0x00000001ff0c7424 */ /* 0x000fe400078e00ff */
[----:B------:R-:W-:Y:S02]  /*2ba10*/  IMAD.MOV.U32 R15, RZ, RZ, -0x1 ;  /* 0xffffffffff0f7424 */ /* 0x000fe400078e00ff */
[----:B------:R-:W-:-:S07]  /*2ba20*/  IMAD.MOV.U32 R33, RZ, RZ, R14 ;  /* 0x000000ffff217224 */ /* 0x000fce00078e000e */
[----:B------:R-:W-:Y:S05]  /*2ba30*/  WARPSYNC.COLLECTIVE R15, `(.L_x_830) ;  /* 0x000000000f087348 */ /* 0x000fea0003c00000 */
[----:B------:R0:W1:Y:S02]  /*2ba40*/  SHFL.IDX P6, R14, R13, R12, R11 ;  /* 0x0000000c0d0e7389 */ /* 0x00006400000c000b */
[----:B01----:R-:W-:Y:S01]  /*2ba50*/  ENDCOLLECTIVE ;  /* 0x000000000000791b */ /* 0x003fe20003800000 */
.L_x_830:
[----:B------:R-:W-:Y:S01]  /*2ba60*/  IMAD.MOV.U32 R11, RZ, RZ, R14 ;  /* 0x000000ffff0b7224 */ /* 0x000fe200078e000e */
[----:B------:R-:W-:Y:S06]  /*2ba70*/  BRA `(.L_x_831) ;  /* 0xfffffdd0001c7947 */ /* 0x000fec000383ffff */
.L_x_534:
[----:B------:R-:W-:Y:S01]  /*2ba80*/  BSSY B1, `(.L_x_832) ;  /* 0x0000008000017945 */ /* 0x000fe20003800000 */
[----:B0--3--:R-:W-:Y:S02]  /*2ba90*/  IMAD.MOV.U32 R13, RZ, RZ, R116 ;  /* 0x000000ffff0d7224 */ /* 0x009fe400078e0074 */
[----:B------:R-:W-:Y:S02]  /*2baa0*/  IMAD.MOV.U32 R12, RZ, RZ, 0x2 ;  /* 0x00000002ff0c7424 */ /* 0x000fe400078e00ff */
[----:B------:R-:W-:Y:S02]  /*2bab0*/  IMAD.MOV.U32 R11, RZ, RZ, 0x181f ;  /* 0x0000181fff0b7424 */ /* 0x000fe400078e00ff */
[----:B------:R-:W-:-:S07]  /*2bac0*/  IMAD.MOV.U32 R15, RZ, RZ, -0x1 ;  /* 0xffffffffff0f7424 */ /* 0x000fce00078e00ff */
[----:B-12-4-:R-:W-:Y:S05]  /*2bad0*/  WARPSYNC.COLLECTIVE R15, `(.L_x_833) ;  /* 0x000000000f087348 */ /* 0x016fea0003c00000 */
[----:B------:R0:W3:Y:S02]  /*2bae0*/  SHFL.IDX P6, R14, R13, R12, R11 ;  /* 0x0000000c0d0e7389 */ /* 0x0000e400000c000b */
[----:B01234-:R-:W-:Y:S01]  /*2baf0*/  ENDCOLLECTIVE ;  /* 0x000000000000791b */ /* 0x01ffe20003800000 */
.L_x_833:
[----:B------:R-:W-:Y:S05]  /*2bb00*/  BSYNC B1 ;  /* 0x0000000000017941 */ /* 0x000fea0003800000 */
.L_x_832:
        /* <DEDUP_REMOVED lines=8> */
.L_x_834:
[----:B------:R-:W-:Y:S01]  /*2bb90*/  IMAD.MOV.U32 R117, RZ, RZ, R14 ;  /* 0x000000ffff757224 */ /* 0x000fe200078e000e */
[----:B------:R-:W-:Y:S06]  /*2bba0*/  BRA `(.L_x_835) ;  /* 0xfffffde000107947 */ /* 0x000fec000383ffff */
.L_x_543:
[----:B0-----:R0:W1:Y:S02]  /*2bbb0*/  SYNCS.PHASECHK.TRANS64.TRYWAIT P3, [R86+URZ+0x38890], R87 ;  /* 0x03889057560075a7 */ /* 0x001064000806017f */
[----:B-1----:R-:W-:Y:S05]  /*2bbc0*/  @!P3 NANOSLEEP.SYNCS 0x989680 ;  /* 0x009896800000b95d */ /* 0x002fea0003900000 */
[----:B------:R-:W1:Y:S02]  /*2bbd0*/  @!P3 SYNCS.PHASECHK.TRANS64 P3, [R86+URZ+0x38890], R87 ;  /* 0x038890575600b5a7 */ /* 0x000e64000806007f */
[----:B-1----:R-:W-:Y:S05]  /*2bbe0*/  @!P3 BRA `(.L_x_543) ;  /* 0xfffffffc00f0b947 */ /* 0x002fea000383ffff */
[----:B------:R-:W-:Y:S05]  /*2bbf0*/  BRA `(.L_x_836) ;  /* 0xfffffdf0006c7947 */ /* 0x000fea000383ffff */
.L_x_544:
        /* <DEDUP_REMOVED lines=8> */
.L_x_838:
[----:B------:R-:W-:Y:S05]  /*2bc80*/  BSYNC B1 ;  /* 0x0000000000017941 */ /* 0x000fea0003800000 */
.L_x_837:
        /* <DEDUP_REMOVED lines=8> */
.L_x_839:
[----:B------:R-:W-:Y:S01]  /*2bd10*/  IMAD.MOV.U32 R35, RZ, RZ, R14 ;  /* 0x000000ffff237224 */ /* 0x000fe200078e000e */
[----:B------:R-:W-:Y:S06]  /*2bd20*/  BRA `(.L_x_840) ;  /* 0xfffffdf000887947 */ /* 0x000fec000383ffff */
.L_x_547:
[----:B------:R-:W-:Y:S01]  /*2bd30*/  BSSY B1, `(.L_x_841) ;  /* 0x0000008000017945 */ /* 0x000fe20003800000 */
[----:B----4-:R-:W-:Y:S01]  /*2bd40*/  IMAD.MOV.U32 R13, RZ, RZ, R31 ;  /* 0x000000ffff0d7224 */ /* 0x010fe200078e001f */
[----:B------:R-:W-:Y:S01]  /*2bd50*/  MOV R12, 0x1 ;  /* 0x00000001000c7802 */ /* 0x000fe20000000f00 */
[----:B------:R-:W-:Y:S02]  /*2bd60*/  IMAD.MOV.U32 R11, RZ, RZ, 0x181f ;  /* 0x0000181fff0b7424 */ /* 0x000fe400078e00ff */
[----:B------:R-:W-:-:S07]  /*2bd70*/  IMAD.MOV.U32 R15, RZ, RZ, -0x1 ;  /* 0xffffffffff0f7424 */ /* 0x000fce00078e00ff */
[----:B0123--:R-:W-:Y:S05]  /*2bd80*/  WARPSYNC.COLLECTIVE R15, `(.L_x_842) ;  /* 0x000000000f087348 */ /* 0x00ffea0003c00000 */
[----:B------:R4:W0:Y:S02]  /*2bd90*/  SHFL.IDX P6, R14, R13, R12, R11 ;  /* 0x0000000c0d0e7389 */ /* 0x00082400000c000b */
[----:B01234-:R-:W-:Y:S01]  /*2bda0*/  ENDCOLLECTIVE ;  /* 0x000000000000791b */ /* 0x01ffe20003800000 */
.L_x_842:
[----:B------:R-:W-:Y:S05]  /*2bdb0*/  BSYNC B1 ;  /* 0x0000000000017941 */ /* 0x000fea0003800000 */
.L_x_841:
        /* <DEDUP_REMOVED lines=8> */
.L_x_843:
[----:B------:R-:W-:Y:S01]  /*2be40*/  IMAD.MOV.U32 R35, RZ, RZ, R14 ;  /* 0x000000ffff237224 */ /* 0x000fe200078e000e */
[----:B------:R-:W-:Y:S06]  /*2be50*/  BRA `(.L_x_844) ;  /* 0xfffffdf000b07947 */ /* 0x000fec000383ffff */
.L_x_550:
[----:B------:R-:W-:Y:S01]  /*2be60*/  BSSY B1, `(.L_x_845) ;  /* 0x0000008000017945 */ /* 0x000fe20003800000 */
[----:B0---4-:R-:W-:Y:S02]  /*2be70*/  IMAD.MOV.U32 R13, RZ, RZ, R31 ;  /* 0x000000ffff0d7224 */ /* 0x011fe400078e001f */
[----:B------:R-:W-:Y:S02]  /*2be80*/  IMAD.MOV.U32 R12, RZ, RZ, 0x2 ;  /* 0x00000002ff0c7424 */ /* 0x000fe400078e00ff */
[----:B------:R-:W-:Y:S02]  /*2be90*/  IMAD.MOV.U32 R11, RZ, RZ, 0x181f ;  /* 0x0000181fff0b7424 */ /* 0x000fe400078e00ff */
[----:B------:R-:W-:-:S07]  /*2bea0*/  IMAD.MOV.U32 R15, RZ, RZ, -0x1 ;  /* 0xffffffffff0f7424 */ /* 0x000fce00078e00ff */
[----:B-123--:R-:W-:Y:S05]  /*2beb0*/  WARPSYNC.COLLECTIVE R15, `(.L_x_846) ;  /* 0x000000000f087348 */ /* 0x00efea0003c00000 */
[----:B------:R0:W4:Y:S02]  /*2bec0*/  SHFL.IDX P6, R14, R13, R12, R11 ;  /* 0x0000000c0d0e7389 */ /* 0x00012400000c000b */
[----:B01234-:R-:W-:Y:S01]  /*2bed0*/  ENDCOLLECTIVE ;  /* 0x000000000000791b */ /* 0x01ffe20003800000 */
.L_x_846:
[----:B------:R-:W-:Y:S05]  /*2bee0*/  BSYNC B1 ;  /* 0x0000000000017941 */ /* 0x000fea0003800000 */
.L_x_845:
        /* <DEDUP_REMOVED lines=8> */
.L_x_847:
[----:B------:R-:W-:Y:S01]  /*2bf70*/  IMAD.MOV.U32 R33, RZ, RZ, R14 ;  /* 0x000000ffff217224 */ /* 0x000fe200078e000e */
[----:B------:R-:W-:Y:S06]  /*2bf80*/  BRA `(.L_x_848) ;  /* 0xfffffdf000dc7947 */ /* 0x000fec000383ffff */
.L_x_554:
[----:B------:R0:W0:Y:S02]  /*2bf90*/  SYNCS.PHASECHK.TRANS64.TRYWAIT P0, [R86+URZ+0x388b0], R87 ;  /* 0x0388b057560075a7 */ /* 0x000024000800017f */
[----:B0-----:R-:W-:Y:S05]  /*2bfa0*/  @!P0 NANOSLEEP.SYNCS 0x989680 ;  /* 0x009896800000895d */ /* 0x001fea0003900000 */
[----:B------:R-:W0:Y:S02]  /*2bfb0*/  @!P0 SYNCS.PHASECHK.TRANS64 P0, [R86+URZ+0x388b0], R87 ;  /* 0x0388b057560085a7 */ /* 0x000e24000800007f */
[----:B0-----:R-:W-:Y:S05]  /*2bfc0*/  @!P0 BRA `(.L_x_554) ;  /* 0xfffffffc00f08947 */ /* 0x001fea000383ffff */
[----:B------:R-:W-:Y:S05]  /*2bfd0*/  BRA `(.L_x_849) ;  /* 0xfffffdf400847947 */ /* 0x000fea000383ffff */
.L_x_576:
        /* <DEDUP_REMOVED lines=8> */
.L_x_851:
[----:B------:R-:W-:Y:S05]  /*2c060*/  BSYNC B1 ;  /* 0x0000000000017941 */ /* 0x000fea0003800000 */
.L_x_850:
[----:B------:R-:W-:Y:S01]  /*2c070*/  MOV R13, R30 ;  /* 0x0000001e000d7202 */ /* 0x000fe20000000f00 */
[----:B------:R-:W-:Y:S02]  /*2c080*/  IMAD.MOV.U32 R12, RZ, RZ, RZ ;  /* 0x000000ffff0c7224 */ /* 0x000fe400078e00ff */
[----:B------:R-:W-:Y:S02]  /*2c090*/  IMAD.MOV.U32 R11, RZ, RZ, 0x181f ;  /* 0x0000181fff0b7424 */ /* 0x000fe400078e00ff */
[----:B------:R-:W-:Y:S02]  /*2c0a0*/  IMAD.MOV.U32 R15, RZ, RZ, -0x1 ;  /* 0xffffffffff0f7424 */ /* 0x000fe400078e00ff */
[----:B------:R-:W-:-:S07]  /*2c0b0*/  IMAD.MOV.U32 R0, RZ, RZ, R14 ;  /* 0x000000ffff007224 */ /* 0x000fce00078e000e */
[----:B------:R-:W-:Y:S05]  /*2c0c0*/  WARPSYNC.COLLECTIVE R15, `(.L_x_852) ;  /* 0x000000000f087348 */ /* 0x000fea0003c00000 */
[----:B------:R0:W1:Y:S02]  /*2c0d0*/  SHFL.IDX P6, R14, R13, R12, R11 ;  /* 0x0000000c0d0e7389 */ /* 0x00006400000c000b */
[----:B01----:R-:W-:Y:S01]  /*2c0e0*/  ENDCOLLECTIVE ;  /* 0x000000000000791b */ /* 0x003fe20003800000 */
.L_x_852:
[----:B------:R-:W-:Y:S02]  /*2c0f0*/  IMAD.MOV.U32 R13, RZ, RZ, R27 ;  /* 0x000000ffff0d7224 */ /* 0x000fe400078e001b */
[----:B------:R-:W-:-:S07]  /*2c100*/  IMAD.MOV.U32 R3, RZ, RZ, R14 ;  /* 0x000000ffff037224 */ /* 0x000fce00078e000e */
[----:B------:R-:W-:Y:S05]  /*2c110*/  WARPSYNC.COLLECTIVE R15, `(.L_x_853) ;  /* 0x000000000f087348 */ /* 0x000fea0003c00000 */
[----:B------:R0:W1:Y:S02]  /*2c120*/  SHFL.IDX P6, R14, R13, R12, R11 ;  /* 0x0000000c0d0e7389 */ /* 0x00006400000c000b */
[----:B01----:R-:W-:Y:S01]  /*2c130*/  ENDCOLLECTIVE ;  /* 0x000000000000791b */ /* 0x003fe20003800000 */
.L_x_853:
[----:B------:R-:W-:Y:S02]  /*2c140*/  IMAD.MOV.U32 R13, RZ, RZ, R32 ;  /* 0x000000ffff0d7224 */ /* 0x000fe400078e0020 */
[----:B------:R-:W-:-:S07]  /*2c150*/  IMAD.MOV.U32 R27, RZ, RZ, R14 ;  /* 0x000000ffff1b7224 */ /* 0x000fce00078e000e */
[----:B------:R-:W-:Y:S05]  /*2c160*/  WARPSYNC.COLLECTIVE R15, `(.L_x_854) ;  /* 0x000000000f087348 */ /* 0x000fea0003c00000 */
[----:B------:R0:W1:Y:S02]  /*2c170*/  SHFL.IDX P6, R14, R13, R12, R11 ;  /* 0x0000000c0d0e7389 */ /* 0x00006400000c000b */
[----:B01----:R-:W-:Y:S01]  /*2c180*/  ENDCOLLECTIVE ;  /* 0x000000000000791b */ /* 0x003fe20003800000 */
.L_x_854:
[----:B------:R-:W-:Y:S01]  /*2c190*/  IMAD.MOV.U32 R32, RZ, RZ, R14 ;  /* 0x000000ffff207224 */ /* 0x000fe200078e000e */
[----:B------:R-:W-:Y:S06]  /*2c1a0*/  BRA `(.L_x_855) ;  /* 0xfffffe0800387947 */ /* 0x000fec000383ffff */
.L_x_580:
[----:B0-----:R0:W1:Y:S02]  /*2c1b0*/  SYNCS.PHASECHK.TRANS64.TRYWAIT P0, [R23+URZ+0x38800], R32 ;  /* 0x03880020170075a7 */ /* 0x001064000800017f */
[----:B-1----:R-:W-:Y:S05]  /*2c1c0*/  @!P0 NANOSLEEP.SYNCS 0x989680 ;  /* 0x009896800000895d */ /* 0x002fea0003900000 */
[----:B------:R-:W1:Y:S02]  /*2c1d0*/  @!P0 SYNCS.PHASECHK.TRANS64 P0, [R23+URZ+0x38800], R32 ;  /* 0x03880020170085a7 */ /* 0x000e64000800007f */
[----:B-1----:R-:W-:Y:S05]  /*2c1e0*/  @!P0 BRA `(.L_x_580) ;  /* 0xfffffffc00f08947 */ /* 0x002fea000383ffff */
[----:B------:R-:W-:Y:S05]  /*2c1f0*/  BRA `(.L_x_856) ;  /* 0xfffffe0c00fc7947 */ /* 0x000fea000383ffff */
.L_x_612:
        /* <DEDUP_REMOVED lines=8> */
.L_x_858:
[----:B------:R-:W-:Y:S05]  /*2c280*/  BSYNC B1 ;  /* 0x0000000000017941 */ /* 0x000fea0003800000 */
.L_x_857:
        /* <DEDUP_REMOVED lines=8> */
.L_x_859:
[----:B------:R-:W-:Y:S02]  /*2c310*/  IMAD.MOV.U32 R13, RZ, RZ, R27 ;  /* 0x000000ffff0d7224 */ /* 0x000fe400078e001b */
[----:B------:R-:W-:-:S07]  /*2c320*/  IMAD.MOV.U32 R30, RZ, RZ, R14 ;  /* 0x000000ffff1e7224 */ /* 0x000fce00078e000e */
[----:B------:R-:W-:Y:S05]  /*2c330*/  WARPSYNC.COLLECTIVE R15, `(.L_x_860) ;  /* 0x000000000f087348 */ /* 0x000fea0003c00000 */
[----:B------:R0:W1:Y:S02]  /*2c340*/  SHFL.IDX P6, R14, R13, R12, R11 ;  /* 0x0000000c0d0e7389 */ /* 0x00006400000c000b */
[----:B01----:R-:W-:Y:S01]  /*2c350*/  ENDCOLLECTIVE ;  /* 0x000000000000791b */ /* 0x003fe20003800000 */
.L_x_860:
[----:B------:R-:W-:Y:S02]  /*2c360*/  IMAD.MOV.U32 R13, RZ, RZ, R32 ;  /* 0x000000ffff0d7224 */ /* 0x000fe400078e0020 */
[----:B------:R-:W-:-:S07]  /*2c370*/  IMAD.MOV.U32 R3, RZ, RZ, R14 ;  /* 0x000000ffff037224 */ /* 0x000fce00078e000e */
[----:B------:R-:W-:Y:S05]  /*2c380*/  WARPSYNC.COLLECTIVE R15, `(.L_x_861) ;  /* 0x000000000f087348 */ /* 0x000fea0003c00000 */
[----:B------:R0:W1:Y:S02]  /*2c390*/  SHFL.IDX P6, R14, R13, R12, R11 ;  /* 0x0000000c0d0e7389 */ /* 0x00006400000c000b */
[----:B01----:R-:W-:Y:S01]  /*2c3a0*/  ENDCOLLECTIVE ;  /* 0x000000000000791b */ /* 0x003fe20003800000 */
.L_x_861:
[----:B------:R-:W-:Y:S01]  /*2c3b0*/  IMAD.MOV.U32 R32, RZ, RZ, R14 ;  /* 0x000000ffff207224 */ /* 0x000fe200078e000e */
[----:B------:R-:W-:Y:S06]  /*2c3c0*/  BRA `(.L_x_862) ;  /* 0xfffffe3800f07947 */ /* 0x000fec000383ffff */
.L_x_616:
[----:B0-----:R0:W1:Y:S02]  /*2c3d0*/  SYNCS.PHASECHK.TRANS64.TRYWAIT P0, [R23+URZ+0x38800], R8 ;  /* 0x03880008170075a7 */ /* 0x001064000800017f */
[----:B-1----:R-:W-:Y:S05]  /*2c3e0*/  @!P0 NANOSLEEP.SYNCS 0x989680 ;  /* 0x009896800000895d */ /* 0x002fea0003900000 */
[----:B------:R-:W1:Y:S02]  /*2c3f0*/  @!P0 SYNCS.PHASECHK.TRANS64 P0, [R23+URZ+0x38800], R8 ;  /* 0x03880008170085a7 */ /* 0x000e64000800007f */
[----:B-1----:R-:W-:Y:S05]  /*2c400*/  @!P0 BRA `(.L_x_616) ;  /* 0xfffffffc00f08947 */ /* 0x002fea000383ffff */
[----:B------:R-:W-:Y:S05]  /*2c410*/  BRA `(.L_x_863) ;  /* 0xfffffe4000507947 */ /* 0x000fea000383ffff */
.L_x_634:
[----:B-1----:R1:W0:Y:S02]  /*2c420*/  SYNCS.PHASECHK.TRANS64.TRYWAIT P1, [R0+URZ+0x38830], R3 ;  /* 0x03883003000075a7 */ /* 0x002224000802017f */
[----:B0-----:R-:W-:Y:S05]  /*2c430*/  @!P1 NANOSLEEP.SYNCS 0x989680 ;  /* 0x009896800000995d */ /* 0x001fea0003900000 */
[----:B------:R-:W0:Y:S02]  /*2c440*/  @!P1 SYNCS.PHASECHK.TRANS64 P1, [R0+URZ+0x38830], R3 ;  /* 0x03883003000095a7 */ /* 0x000e24000802007f */
[----:B0-----:R-:W-:Y:S05]  /*2c450*/  @!P1 BRA `(.L_x_634) ;  /* 0xfffffffc00f09947 */ /* 0x001fea000383ffff */
[----:B------:R-:W-:Y:S05]  /*2c460*/  BRA `(.L_x_633) ;  /* 0xfffffe7400bc7947 */ /* 0x000fea000383ffff */
.L_x_642:
[----:B-1----:R1:W2:Y:S02]  /*2c470*/  SYNCS.PHASECHK.TRANS64.TRYWAIT P1, [R9+URZ+0x38830], R3 ;  /* 0x03883003090075a7 */ /* 0x0022a4000802017f */
[----:B--2---:R-:W-:Y:S05]  /*2c480*/  @!P1 NANOSLEEP.SYNCS 0x989680 ;  /* 0x009896800000995d */ /* 0x004fea0003900000 */
[----:B------:R-:W2:Y:S02]  /*2c490*/  @!P1 SYNCS.PHASECHK.TRANS64 P1, [R9+URZ+0x38830], R3 ;  /* 0x03883003090095a7 */ /* 0x000ea4000802007f */
[----:B--2---:R-:W-:Y:S05]  /*2c4a0*/  @!P1 BRA `(.L_x_642) ;  /* 0xfffffffc00f09947 */ /* 0x004fea000383ffff */
[----:B------:R-:W-:Y:S05]  /*2c4b0*/  BRA `(.L_x_641) ;  /* 0xfffffec800847947 */ /* 0x000fea000383ffff */
.L_x_647:
[----:B---3--:R3:W4:Y:S02]  /*2c4c0*/  SYNCS.PHASECHK.TRANS64.TRYWAIT P1, [R6+URZ+0x38850], R0 ;  /* 0x03885000060075a7 */ /* 0x008724000802017f */
[----:B----4-:R-:W-:Y:S05]  /*2c4d0*/  @!P1 NANOSLEEP.SYNCS 0x989680 ;  /* 0x009896800000995d */ /* 0x010fea0003900000 */
[----:B------:R-:W4:Y:S02]  /*2c4e0*/  @!P1 SYNCS.PHASECHK.TRANS64 P1, [R6+URZ+0x38850], R0 ;  /* 0x03885000060095a7 */ /* 0x000f24000802007f */
[----:B----4-:R-:W-:Y:S05]  /*2c4f0*/  @!P1 BRA `(.L_x_647) ;  /* 0xfffffffc00f09947 */ /* 0x010fea000383ffff */
[----:B------:R-:W-:Y:S05]  /*2c500*/  BRA `(.L_x_646) ;  /* 0xffffff0000447947 */ /* 0x000fea000383ffff */
.L_x_655:
[----:B-1----:R1:W2:Y:S02]  /*2c510*/  SYNCS.PHASECHK.TRANS64.TRYWAIT P1, [R2+URZ+0x38850], R0 ;  /* 0x03885000020075a7 */ /* 0x0022a4000802017f */
[----:B--2---:R-:W-:Y:S05]  /*2c520*/  @!P1 NANOSLEEP.SYNCS 0x989680 ;  /* 0x009896800000995d */ /* 0x004fea0003900000 */
[----:B------:R-:W2:Y:S02]  /*2c530*/  @!P1 SYNCS.PHASECHK.TRANS64 P1, [R2+URZ+0x38850], R0 ;  /* 0x03885000020095a7 */ /* 0x000ea4000802007f */
[----:B--2---:R-:W-:Y:S05]  /*2c540*/  @!P1 BRA `(.L_x_655) ;  /* 0xfffffffc00f09947 */ /* 0x004fea000383ffff */
[----:B------:R-:W-:Y:S05]  /*2c550*/  BRA `(.L_x_654) ;  /* 0xffffff1c00b47947 */ /* 0x000fea000383ffff */
.L_x_695:
[----:B------:R-:W0:Y:S01]  /*2c560*/  S2R R10, SR_TID.X ;  /* 0x00000000000a7919 */ /* 0x000e220000002100 */
[----:B------:R-:W-:Y:S01]  /*2c570*/  BSSY B1, `(.L_x_864) ;  /* 0x000000a000017945 */ /* 0x000fe20003800000 */
[----:B------:R-:W-:Y:S01]  /*2c580*/  MOV R12, RZ ;  /* 0x000000ff000c7202 */ /* 0x000fe20000000f00 */
[----:B------:R-:W-:Y:S02]  /*2c590*/  IMAD.MOV.U32 R11, RZ, RZ, 0x1f ;  /* 0x0000001fff0b7424 */ /* 0x000fe400078e00ff */
[----:B------:R-:W-:Y:S01]  /*2c5a0*/  IMAD.MOV.U32 R15, RZ, RZ, -0x1 ;  /* 0xffffffffff0f7424 */ /* 0x000fe200078e00ff */
[----:B0-----:R-:W-:-:S04]  /*2c5b0*/  SHF.R.U32.HI R10, RZ, 0x5, R10 ;  /* 0x00000005ff0a7819 */ /* 0x001fc8000001160a */
[----:B------:R-:W-:-:S05]  /*2c5c0*/  LOP3.LUT R10, R10, 0x3, RZ, 0xc0, !PT ;  /* 0x000000030a0a7812 */ /* 0x000fca00078ec0ff */
[----:B------:R-:W-:-:S07]  /*2c5d0*/  IMAD.MOV.U32 R13, RZ, RZ, R10 ;  /* 0x000000ffff0d7224 */ /* 0x000fce00078e000a */
[----:B------:R-:W-:Y:S05]  /*2c5e0*/  WARPSYNC.COLLECTIVE R15, `(.L_x_865) ;  /* 0x000000000f087348 */ /* 0x000fea0003c00000 */
[----:B------:R0:W1:Y:S02]  /*2c5f0*/  SHFL.IDX P6, R14, R13, R12, R11 ;  /* 0x0000000c0d0e7389 */ /* 0x00006400000c000b */
[----:B01----:R-:W-:Y:S01]  /*2c600*/  ENDCOLLECTIVE ;  /* 0x000000000000791b */ /* 0x003fe20003800000 */
.L_x_865:
[----:B------:R-:W-:Y:S05]  /*2c610*/  BSYNC B1 ;  /* 0x0000000000017941 */ /* 0x000fea0003800000 */
.L_x_864:
[----:B------:R-:W-:Y:S05]  /*2c620*/  BRA `(.L_x_866) ;  /* 0xffffff8800b47947 */ /* 0x000fea000383ffff */
.L_x_697:
[----:B------:R-:W-:Y:S01]  /*2c630*/  BSSY B1, `(.L_x_867) ;  /* 0x0000006000017945 */ /* 0x000fe20003800000 */
[----:B------:R-:W-:-:S07]  /*2c640*/  IMAD.MOV.U32 R15, RZ, RZ, -0x1 ;  /* 0xffffffffff0f7424 */ /* 0x000fce00078e00ff */
[----:B0-----:R-:W-:Y:S05]  /*2c650*/  WARPSYNC.COLLECTIVE R15, `(.L_x_868) ;  /* 0x000000000f0c7348 */ /* 0x001fea0003c00000 */
[----:B------:R-:W-:Y:S02]  /*2c660*/  ELECT P6, UR62, PT ;  /* 0x00000000003e782f */ /* 0x000fe400038c0000 */
[----:B------:R-:W-:Y:S01]  /*2c670*/  MOV R14, UR62 ;  /* 0x0000003e000e7c02 */ /* 0x000fe20008000f00 */
[----:B0-----:R-:W-:Y:S10]  /*2c680*/  ENDCOLLECTIVE ;  /* 0x000000000000791b */ /* 0x001ff40003800000 */
.L_x_868:
[----:B------:R-:W-:Y:S05]  /*2c690*/  BSYNC B1 ;  /* 0x0000000000017941 */ /* 0x000fea0003800000 */
.L_x_867:
[----:B------:R-:W-:Y:S05]  /*2c6a0*/  BRA `(.L_x_696) ;  /* 0xffffff8800ac7947 */ /* 0x000fea000383ffff */
.L_x_699:
[----:B0-----:R0:W1:Y:S02]  /*2c6b0*/  SYNCS.PHASECHK.TRANS64.TRYWAIT P0, [R16+URZ+0x38820], R8 ;  /* 0x03882008100075a7 */ /* 0x001064000800017f */
[----:B-1----:R-:W-:Y:S05]  /*2c6c0*/  @!P0 NANOSLEEP.SYNCS 0x989680 ;  /* 0x009896800000895d */ /* 0x002fea0003900000 */
[----:B------:R-:W1:Y:S02]  /*2c6d0*/  @!P0 SYNCS.PHASECHK.TRANS64 P0, [R16+URZ+0x38820], R8 ;  /* 0x03882008100085a7 */ /* 0x000e64000800007f */
[----:B-1----:R-:W-:Y:S05]  /*2c6e0*/  @!P0 BRA `(.L_x_699) ;  /* 0xfffffffc00f08947 */ /* 0x002fea000383ffff */
[----:B------:R-:W-:Y:S05]  /*2c6f0*/  BRA `(.L_x_869) ;  /* 0xffffff8800bc7947 */ /* 0x000fea000383ffff */
.L_x_703:
[----:B-1----:R1:W2:Y:S02]  /*2c700*/  SYNCS.PHASECHK.TRANS64.TRYWAIT P0, [R12+URZ+0x388a0], R11 ;  /* 0x0388a00b0c0075a7 */ /* 0x0022a4000800017f */
[----:B--2---:R-:W-:Y:S05]  /*2c710*/  @!P0 NANOSLEEP.SYNCS 0x989680 ;  /* 0x009896800000895d */ /* 0x004fea0003900000 */
[----:B------:R-:W2:Y:S02]  /*2c720*/  @!P0 SYNCS.PHASECHK.TRANS64 P0, [R12+URZ+0x388a0], R11 ;  /* 0x0388a00b0c0085a7 */ /* 0x000ea4000800007f */
[----:B--2---:R-:W-:Y:S05]  /*2c730*/  @!P0 BRA `(.L_x_703) ;  /* 0xfffffffc00f08947 */ /* 0x004fea000383ffff */
[----:B------:R-:W-:Y:S05]  /*2c740*/  BRA `(.L_x_870) ;  /* 0xffffff8800d47947 */ /* 0x000fea000383ffff */
.L_x_711:
[----:B0-----:R0:W2:Y:S02]  /*2c750*/  SYNCS.PHASECHK.TRANS64.TRYWAIT P0, [R12+URZ+0x388c0], R11 ;  /* 0x0388c00b0c0075a7 */ /* 0x0010a4000800017f */
[----:B--2---:R-:W-:Y:S05]  /*2c760*/  @!P0 NANOSLEEP.SYNCS 0x989680 ;  /* 0x009896800000895d */ /* 0x004fea0003900000 */
[----:B------:R-:W2:Y:S02]  /*2c770*/  @!P0 SYNCS.PHASECHK.TRANS64 P0, [R12+URZ+0x388c0], R11 ;  /* 0x0388c00b0c0085a7 */ /* 0x000ea4000800007f */
[----:B--2---:R-:W-:Y:S05]  /*2c780*/  @!P0 BRA `(.L_x_711) ;  /* 0xfffffffc00f08947 */ /* 0x004fea000383ffff */
[----:B------:R-:W-:Y:S05]  /*2c790*/  BRA `(.L_x_871) ;  /* 0xffffff9000107947 */ /* 0x000fea000383ffff */
.L_x_721:
[----:B-1----:R1:W2:Y:S02]  /*2c7a0*/  SYNCS.PHASECHK.TRANS64.TRYWAIT P2, [R11+URZ+0x388a0], R10 ;  /* 0x0388a00a0b0075a7 */ /* 0x0022a4000804017f */
[----:B--2---:R-:W-:Y:S05]  /*2c7b0*/  @!P2 NANOSLEEP.SYNCS 0x989680 ;  /* 0x009896800000a95d */ /* 0x004fea0003900000 */
[----:B------:R-:W2:Y:S02]  /*2c7c0*/  @!P2 SYNCS.PHASECHK.TRANS64 P2, [R11+URZ+0x388a0], R10 ;  /* 0x0388a00a0b00a5a7 */ /* 0x000ea4000804007f */
[----:B--2---:R-:W-:Y:S05]  /*2c7d0*/  @!P2 BRA `(.L_x_721) ;  /* 0xfffffffc00f0a947 */ /* 0x004fea000383ffff */
[----:B------:R-:W-:Y:S05]  /*2c7e0*/  BRA `(.L_x_872) ;  /* 0xffffff9400847947 */ /* 0x000fea000383ffff */
.L_x_729:
[----:B0-----:R0:W2:Y:S02]  /*2c7f0*/  SYNCS.PHASECHK.TRANS64.TRYWAIT P2, [R11+URZ+0x388c0], R10 ;  /* 0x0388c00a0b0075a7 */ /* 0x0010a4000804017f */
[----:B--2---:R-:W-:Y:S05]  /*2c800*/  @!P2 NANOSLEEP.SYNCS 0x989680 ;  /* 0x009896800000a95d */ /* 0x004fea0003900000 */
[----:B------:R-:W2:Y:S02]  /*2c810*/  @!P2 SYNCS.PHASECHK.TRANS64 P2, [R11+URZ+0x388c0], R10 ;  /* 0x0388c00a0b00a5a7 */ /* 0x000ea4000804007f */
[----:B--2---:R-:W-:Y:S05]  /*2c820*/  @!P2 BRA `(.L_x_729) ;  /* 0xfffffffc00f0a947 */ /* 0x004fea000383ffff */
[----:B------:R-:W-:Y:S05]  /*2c830*/  BRA `(.L_x_873) ;  /* 0xffffff9800bc7947 */ /* 0x000fea000383ffff */
.L_x_747:
        /* <DEDUP_REMOVED lines=11> */
.L_x_875:
[----:B------:R-:W-:Y:S05]  /*2c8f0*/  BSYNC B0 ;  /* 0x0000000000007941 */ /* 0x000fea0003800000 */
.L_x_874:
[----:B------:R-:W-:Y:S05]  /*2c900*/  BRA `(.L_x_876) ;  /* 0xffffffa800c07947 */ /* 0x000fea000383ffff */
.L_x_750:
[----:B0-----:R0:W1:Y:S02]  /*2c910*/  SYNCS.PHASECHK.TRANS64.TRYWAIT P0, [R5+URZ+0x38840], R2 ;  /* 0x03884002050075a7 */ /* 0x001064000800017f */
[----:B-1----:R-:W-:Y:S05]  /*2c920*/  @!P0 NANOSLEEP.SYNCS 0x989680 ;  /* 0x009896800000895d */ /* 0x002fea0003900000 */
[----:B------:R-:W1:Y:S02]  /*2c930*/  @!P0 SYNCS.PHASECHK.TRANS64 P0, [R5+URZ+0x38840], R2 ;  /* 0x03884002050085a7 */ /* 0x000e64000800007f */
[----:B-1----:R-:W-:Y:S05]  /*2c940*/  @!P0 BRA `(.L_x_750) ;  /* 0xfffffffc00f08947 */ /* 0x002fea000383ffff */
[----:B------:R-:W-:Y:S05]  /*2c950*/  BRA `(.L_x_877) ;  /* 0xffffffac00107947 */ /* 0x000fea000383ffff */
.L_x_751:
        /* <DEDUP_REMOVED lines=8> */
.L_x_879:
[----:B------:R-:W-:Y:S05]  /*2c9e0*/  BSYNC B0 ;  /* 0x0000000000007941 */ /* 0x000fea0003800000 */
.L_x_878:
        /* <DEDUP_REMOVED lines=13> */
.L_x_880:
[----:B------:R-:W-:Y:S01]  /*2cac0*/  ULDC.64 UR4, c[0x0][0x208] ;  /* 0x0000820000047ab9 */ /* 0x000fe20000000a00 */
[----:B------:R-:W-:Y:S02]  /*2cad0*/  IMAD.MOV.U32 R13, RZ, RZ, R6 ;  /* 0x000000ffff0d7224 */ /* 0x000fe400078e0006 */
[----:B------:R-:W-:Y:S02]  /*2cae0*/  IMAD.MOV.U32 R12, RZ, RZ, 0x1 ;  /* 0x00000001ff0c7424 */ /* 0x000fe400078e00ff */
[----:B------:R-:W-:-:S05]  /*2caf0*/  IMAD.MOV.U32 R3, RZ, RZ, R14 ;  /* 0x000000ffff037224 */ /* 0x000fca00078e000e */
[----:B------:R-:W-:-:S05]  /*2cb00*/  @P0 LEA R3, P1, R34, R3, 0x1 ;  /* 0x0000000322030211 */ /* 0x000fca00078208ff */
[----:B------:R-:W-:Y:S01]  /*2cb10*/  @P0 IMAD.X R2, RZ, RZ, R2, P1 ;  /* 0x000000ffff020224 */ /* 0x000fe200008e0602 */
[----:B------:R-:W-:-:S04]  /*2cb20*/  ISETP.GE.AND P1, PT, R4, 0x11, PT ;  /* 0x000000110400780c */ /* 0x000fc80003f26270 */
[----:B------:R-:W-:-:S04]  /*2cb30*/  @P0 LOP3.LUT R3, R3, R2, RZ, 0x3c, !PT ;  /* 0x0000000203030212 */ /* 0x000fc800078e3cff */
[----:B------:R-:W-:-:S04]  /*2cb40*/  @P0 LOP3.LUT R2, R3, R2, RZ, 0x3c, !PT ;  /* 0x0000000203020212 */ /* 0x000fc800078e3cff */
[----:B------:R-:W-:Y:S01]  /*2cb50*/  @P0 LOP3.LUT R3, R3, R2, RZ, 0x3c, !PT ;  /* 0x0000000203030212 */ /* 0x000fe200078e3cff */
[----:B------:R-:W-:-:S04]  /*2cb60*/  @P1 IMAD R21, R7, 0x2, R16 ;  /* 0x0000000207151824 */ /* 0x000fc800078e0210 */
        /* <DEDUP_REMOVED lines=10> */
.L_x_881:
[----:B------:R-:W-:Y:S02]  /*2cc10*/  IMAD.MOV.U32 R13, RZ, RZ, R0 ;  /* 0x000000ffff0d7224 */ /* 0x000fe400078e0000 */
[----:B------:R-:W-:-:S07]  /*2cc20*/  IMAD.MOV.U32 R8, RZ, RZ, R14 ;  /* 0x000000ffff087224 */ /* 0x000fce00078e000e */
[----:B------:R-:W-:Y:S05]  /*2cc30*/  WARPSYNC.COLLECTIVE R15, `(.L_x_882) ;  /* 0x000000000f087348 */ /* 0x000fea0003c00000 */
[----:B------:R0:W1:Y:S02]  /*2cc40*/  SHFL.IDX P6, R14, R13, R12, R11 ;  /* 0x0000000c0d0e7389 */ /* 0x00006400000c000b */
[----:B01----:R-:W-:Y:S01]  /*2cc50*/  ENDCOLLECTIVE ;  /* 0x000000000000791b */ /* 0x003fe20003800000 */
.L_x_882:
[----:B------:R-:W-:Y:S01]  /*2cc60*/  ULDC.64 UR4, c[0x0][0x208] ;  /* 0x0000820000047ab9 */ /* 0x000fe20000000a00 */
[----:B------:R-:W-:Y:S02]  /*2cc70*/  IMAD.MOV.U32 R13, RZ, RZ, R6 ;  /* 0x000000ffff0d7224 */ /* 0x000fe400078e0006 */
[----:B------:R-:W-:Y:S01]  /*2cc80*/  IMAD.MOV.U32 R12, RZ, RZ, 0x2 ;  /* 0x00000002ff0c7424 */ /* 0x000fe200078e00ff */
[----:B------:R-:W-:-:S04]  /*2cc90*/  MOV R2, R14 ;  /* 0x0000000e00027202 */ /* 0x000fc80000000f00 */
[----:B------:R-:W-:-:S05]  /*2cca0*/  @P1 LEA R2, P0, R34, R2, 0x1 ;  /* 0x0000000222021211 */ /* 0x000fca00078008ff */
[----:B------:R-:W-:-:S05]  /*2ccb0*/  @P1 IMAD.X R3, RZ, RZ, R8, P0 ;  /* 0x000000ffff031224 */ /* 0x000fca00000e0608 */
        /* <DEDUP_REMOVED lines=11> */
.L_x_883:
[----:B------:R-:W-:Y:S02]  /*2cd70*/  @P1 IMAD R9, R7, 0x2, R16 ;  /* 0x0000000207091824 */ /* 0x000fe400078e0210 */
[----:B------:R-:W-:Y:S02]  /*2cd80*/  IMAD.MOV.U32 R13, RZ, RZ, R0 ;  /* 0x000000ffff0d7224 */ /* 0x000fe400078e0000 */
[----:B------:R-:W-:-:S07]  /*2cd90*/  IMAD.MOV.U32 R8, RZ, RZ, R14 ;  /* 0x000000ffff087224 */ /* 0x000fce00078e000e */
[----:B------:R-:W-:Y:S05]  /*2cda0*/  WARPSYNC.COLLECTIVE R15, `(.L_x_884) ;  /* 0x000000000f087348 */ /* 0x000fea0003c00000 */
[----:B------:R0:W1:Y:S02]  /*2cdb0*/  SHFL.IDX P6, R14, R13, R12, R11 ;  /* 0x0000000c0d0e7389 */ /* 0x00006400000c000b */
[----:B01----:R-:W-:Y:S01]  /*2cdc0*/  ENDCOLLECTIVE ;  /* 0x000000000000791b */ /* 0x003fe20003800000 */
.L_x_884:
[----:B------:R-:W-:Y:S01]  /*2cdd0*/  ULDC.64 UR4, c[0x0][0x208] ;  /* 0x0000820000047ab9 */ /* 0x000fe20000000a00 */
[----:B------:R-:W-:Y:S02]  /*2cde0*/  IMAD.MOV.U32 R13, RZ, RZ, R6 ;  /* 0x000000ffff0d7224 */ /* 0x000fe400078e0006 */
[----:B------:R-:W-:Y:S02]  /*2cdf0*/  IMAD.MOV.U32 R12, RZ, RZ, 0x3 ;  /* 0x00000003ff0c7424 */ /* 0x000fe400078e00ff */
[----:B------:R-:W-:-:S05]  /*2ce00*/  IMAD.MOV.U32 R2, RZ, RZ, R14 ;  /* 0x000000ffff027224 */ /* 0x000fca00078e000e */
        /* <DEDUP_REMOVED lines=13> */
.L_x_885:
[----:B------:R-:W-:Y:S02]  /*2cee0*/  @P1 IMAD R21, R7, 0x2, R16 ;  /* 0x0000000207151824 */ /* 0x000fe400078e0210 */
[----:B------:R-:W-:Y:S02]  /*2cef0*/  IMAD.MOV.U32 R13, RZ, RZ, R0 ;  /* 0x000000ffff0d7224 */ /* 0x000fe400078e0000 */
[----:B------:R-:W-:-:S07]  /*2cf00*/  IMAD.MOV.U32 R8, RZ, RZ, R14 ;  /* 0x000000ffff087224 */ /* 0x000fce00078e000e */
[----:B------:R-:W-:Y:S05]  /*2cf10*/  WARPSYNC.COLLECTIVE R15, `(.L_x_886) ;  /* 0x000000000f087348 */ /* 0x000fea0003c00000 */
[----:B------:R0:W1:Y:S02]  /*2cf20*/  SHFL.IDX P6, R14, R13, R12, R11 ;  /* 0x0000000c0d0e7389 */ /* 0x00006400000c000b */
[----:B01----:R-:W-:Y:S01]  /*2cf30*/  ENDCOLLECTIVE ;  /* 0x000000000000791b */ /* 0x003fe20003800000 */
.L_x_886:
        /* <DEDUP_REMOVED lines=16> */
.L_x_887:
[----:B------:R-:W-:Y:S02]  /*2d040*/  IMAD.MOV.U32 R13, RZ, RZ, R0 ;  /* 0x000000ffff0d7224 */ /* 0x000fe400078e0000 */
[----:B------:R-:W-:-:S07]  /*2d050*/  IMAD.MOV.U32 R8, RZ, RZ, R14 ;  /* 0x000000ffff087224 */ /* 0x000fce00078e000e */
[----:B------:R-:W-:Y:S05]  /*2d060*/  WARPSYNC.COLLECTIVE R15, `(.L_x_888) ;  /* 0x000000000f087348 */ /* 0x000fea0003c00000 */
[----:B------:R0:W1:Y:S02]  /*2d070*/  SHFL.IDX P6, R14, R13, R12, R11 ;  /* 0x0000000c0d0e7389 */ /* 0x00006400000c000b */
[----:B01----:R-:W-:Y:S01]  /*2d080*/  ENDCOLLECTIVE ;  /* 0x000000000000791b */ /* 0x003fe20003800000 */
.L_x_888:
[----:B------:R-:W-:Y:S01]  /*2d090*/  IMAD.MOV.U32 R0, RZ, RZ, R14 ;  /* 0x000000ffff007224 */ /* 0x000fe200078e000e */
[----:B------:R-:W-:Y:S06]  /*2d0a0*/  BRA `(.L_x_889) ;  /* 0xffffffa8006c7947 */ /* 0x000fec000383ffff */
.L_x_758:
[----:B------:R-:W-:Y:S01]  /*2d0b0*/  IMAD.MOV.U32 R13, RZ, RZ, R4 ;  /* 0x000000ffff0d7224 */ /* 0x000fe200078e0004 */
[----:B------:R-:W-:Y:S01]  /*2d0c0*/  MOV R11, 0x181f ;  /* 0x0000181f000b7802 */ /* 0x000fe20000000f00 */
[----:B------:R-:W-:Y:S02]  /*2d0d0*/  IMAD.MOV.U32 R12, RZ, RZ, RZ ;  /* 0x000000ffff0c7224 */ /* 0x000fe400078e00ff */
[----:B------:R-:W-:Y:S02]  /*2d0e0*/  IMAD.MOV.U32 R15, RZ, RZ, -0x1 ;  /* 0xffffffffff0f7424 */ /* 0x000fe400078e00ff */
[----:B-----5:R-:W-:Y:S02]  /*2d0f0*/  IMAD R6, R10, R8, RZ ;  /* 0x000000080a067224 */ /* 0x020fe400078e02ff */
[----:B------:R-:W-:-:S07]  /*2d100*/  IMAD.IADD R0, R9, 0x1, R0 ;  /* 0x0000000109007824 */ /* 0x000fce00078e0200 */
[----:B------:R-:W-:Y:S05]  /*2d110*/  WARPSYNC.COLLECTIVE R15, `(.L_x_890) ;  /* 0x000000000f087348 */ /* 0x000fea0003c00000 */
[----:B------:R0:W1:Y:S02]  /*2d120*/  SHFL.IDX P6, R14, R13, R12, R11 ;  /* 0x0000000c0d0e7389 */ /* 0x00006400000c000b */
[----:B01----:R-:W-:Y:S01]  /*2d130*/  ENDCOLLECTIVE ;  /* 0x000000000000791b */ /* 0x003fe20003800000 */
.L_x_890:
[----:B------:R-:W-:Y:S01]  /*2d140*/  ISETP.GE.AND P1, PT, R0, R6, PT ;  /* 0x000000060000720c */ /* 0x000fe20003f26270 */
[----:B------:R-:W-:Y:S02]  /*2d150*/  IMAD.MOV.U32 R13, RZ, RZ, R5 ;  /* 0x000000ffff0d7224 */ /* 0x000fe400078e0005 */
[----:B------:R-:W-:-:S10]  /*2d160*/  IMAD.MOV.U32 R2, RZ, RZ, R14 ;  /* 0x000000ffff027224 */ /* 0x000fd400078e000e */
[----:B------:R-:W-:Y:S05]  /*2d170*/  WARPSYNC.COLLECTIVE R15, `(.L_x_891) ;  /* 0x000000000f087348 */ /* 0x000fea0003c00000 */
[----:B------:R0:W1:Y:S02]  /*2d180*/  SHFL.IDX P6, R14, R13, R12, R11 ;  /* 0x0000000c0d0e7389 */ /* 0x00006400000c000b */
[----:B01----:R-:W-:Y:S01]  /*2d190*/  ENDCOLLECTIVE ;  /* 0x000000000000791b */ /* 0x003fe20003800000 */
.L_x_891:
[----:B------:R-:W-:Y:S01]  /*2d1a0*/  ULDC.64 UR4, c[0x0][0x208] ;  /* 0x0000820000047ab9 */ /* 0x000fe20000000a00 */
[----:B------:R-:W-:Y:S02]  /*2d1b0*/  IMAD.MOV.U32 R13, RZ, RZ, R4 ;  /* 0x000000ffff0d7224 */ /* 0x000fe400078e0004 */
[----:B------:R-:W-:Y:S02]  /*2d1c0*/  IMAD.MOV.U32 R12, RZ, RZ, 0x1 ;  /* 0x00000001ff0c7424 */ /* 0x000fe400078e00ff */
[----:B------:R-:W-:-:S05]  /*2d1d0*/  IMAD.MOV.U32 R3, RZ, RZ, R14 ;  /* 0x000000ffff037224 */ /* 0x000fca00078e000e */
[----:B------:R-:W-:-:S05]  /*2d1e0*/  @!P1 LEA R7, P5, R34, R3, 0x1 ;  /* 0x0000000322079211 */ /* 0x000fca00078a08ff */
[----:B------:R-:W-:Y:S02]  /*2d1f0*/  @!P1 IMAD.X R3, RZ, RZ, R2, P5 ;  /* 0x000000ffff039224 */ /* 0x000fe400028e0602 */
[----:B------:R-:W-:Y:S02]  /*2d200*/  @!P1 IMAD.MOV.U32 R2, RZ, RZ, R7 ;  /* 0x000000ffff029224 */ /* 0x000fe400078e0007 */
[----:B------:R-:W-:-:S03]  /*2d210*/  VIADD R7, R0, 0x10 ;  /* 0x0000001000077836 */ /* 0x000fc60000000000 */
        /* <DEDUP_REMOVED lines=11> */
.L_x_892:
[----:B------:R-:W-:Y:S02]  /*2d2d0*/  IMAD.MOV.U32 R13, RZ, RZ, R5 ;  /* 0x000000ffff0d7224 */ /* 0x000fe400078e0005 */
[----:B------:R-:W-:-:S07]  /*2d2e0*/  IMAD.MOV.U32 R2, RZ, RZ, R14 ;  /* 0x000000ffff027224 */ /* 0x000fce00078e000e */
[----:B------:R-:W-:Y:S05]  /*2d2f0*/  WARPSYNC.COLLECTIVE R15, `(.L_x_893) ;  /* 0x000000000f087348 */ /* 0x000fea0003c00000 */
[----:B------:R0:W1:Y:S02]  /*2d300*/  SHFL.IDX P6, R14, R13, R12, R11 ;  /* 0x0000000c0d0e7389 */ /* 0x00006400000c000b */
[----:B01----:R-:W-:Y:S01]  /*2d310*/  ENDCOLLECTIVE ;  /* 0x000000000000791b */ /* 0x003fe20003800000 */
.L_x_893:
[----:B------:R-:W-:Y:S01]  /*2d320*/  ULDC.64 UR4, c[0x0][0x208] ;  /* 0x0000820000047ab9 */ /* 0x000fe20000000a00 */
[----:B------:R-:W-:Y:S02]  /*2d330*/  IMAD.MOV.U32 R13, RZ, RZ, R4 ;  /* 0x000000ffff0d7224 */ /* 0x000fe400078e0004 */
[----:B------:R-:W-:Y:S02]  /*2d340*/  IMAD.MOV.U32 R12, RZ, RZ, 0x2 ;  /* 0x00000002ff0c7424 */ /* 0x000fe400078e00ff */
[----:B------:R-:W-:-:S05]  /*2d350*/  IMAD.MOV.U32 R3, RZ, RZ, R14 ;  /* 0x000000ffff037224 */ /* 0x000fca00078e000e */
[----:B------:R-:W-:-:S05]  /*2d360*/  @!P1 LEA R7, P5, R34, R3, 0x1 ;  /* 0x0000000322079211 */ /* 0x000fca00078a08ff */
[----:B------:R-:W-:Y:S02]  /*2d370*/  @!P1 IMAD.X R8, RZ, RZ, R2, P5 ;  /* 0x000000ffff089224 */ /* 0x000fe400028e0602 */
[----:B------:R-:W-:Y:S02]  /*2d380*/  @!P1 IMAD.MOV.U32 R2, RZ, RZ, R7 ;  /* 0x000000ffff029224 */ /* 0x000fe400078e0007 */
        /* <DEDUP_REMOVED lines=13> */
.L_x_894:
[----:B------:R-:W-:Y:S02]  /*2d460*/  IMAD.MOV.U32 R13, RZ, RZ, R5 ;  /* 0x000000ffff0d7224 */ /* 0x000fe400078e0005 */
[----:B------:R-:W-:-:S07]  /*2d470*/  IMAD.MOV.U32 R2, RZ, RZ, R14 ;  /* 0x000000ffff027224 */ /* 0x000fce00078e000e */
[----:B------:R-:W-:Y:S05]  /*2d480*/  WARPSYNC.COLLECTIVE R15, `(.L_x_895) ;  /* 0x000000000f087348 */ /* 0x000fea0003c00000 */
[----:B------:R0:W1:Y:S02]  /*2d490*/  SHFL.IDX P6, R14, R13, R12, R11 ;  /* 0x0000000c0d0e7389 */ /* 0x00006400000c000b */
[----:B01----:R-:W-:Y:S01]  /*2d4a0*/  ENDCOLLECTIVE ;  /* 0x000000000000791b */ /* 0x003fe20003800000 */
.L_x_895:
[----:B------:R-:W-:Y:S01]  /*2d4b0*/  ULDC.64 UR4, c[0x0][0x208] ;  /* 0x0000820000047ab9 */ /* 0x000fe20000000a00 */
[----:B------:R-:W-:Y:S02]  /*2d4c0*/  IMAD.MOV.U32 R13, RZ, RZ, R4 ;  /* 0x000000ffff0d7224 */ /* 0x000fe400078e0004 */
[----:B------:R-:W-:Y:S02]  /*2d4d0*/  IMAD.MOV.U32 R12, RZ, RZ, 0x3 ;  /* 0x00000003ff0c7424 */ /* 0x000fe400078e00ff */
[----:B------:R-:W-:-:S05]  /*2d4e0*/  IMAD.MOV.U32 R3, RZ, RZ, R14 ;  /* 0x000000ffff037224 */ /* 0x000fca00078e000e */
[----:B------:R-:W-:-:S05]  /*2d4f0*/  @!P1 LEA R7, P5, R34, R3, 0x1 ;  /* 0x0000000322079211 */ /* 0x000fca00078a08ff */
[----:B------:R-:W-:Y:S01]  /*2d500*/  @!P1 IMAD.X R8, RZ, RZ, R2, P5 ;  /* 0x000000ffff089224 */ /* 0x000fe200028e0602 */
[----:B------:R-:W-:Y:S01]  /*2d510*/  @!P1 MOV R2, R7 ;  /* 0x0000000700029202 */ /* 0x000fe20000000f00 */
[----:B------:R-:W-:Y:S02]  /*2d520*/  VIADD R7, R0, 0x30 ;  /* 0x0000003000077836 */ /* 0x000fe40000000000 */
[----:B------:R-:W-:-:S05]  /*2d530*/  @!P1 IMAD.MOV.U32 R3, RZ, RZ, R8 ;  /* 0x000000ffff039224 */ /* 0x000fca00078e0008 */
        /* <DEDUP_REMOVED lines=11> */
.L_x_896:
[----:B------:R-:W-:Y:S02]  /*2d5f0*/  IMAD.MOV.U32 R13, RZ, RZ, R5 ;  /* 0x000000ffff0d7224 */ /* 0x000fe400078e0005 */
[----:B------:R-:W-:-:S07]  /*2d600*/  IMAD.MOV.U32 R2, RZ, RZ, R14 ;  /* 0x000000ffff027224 */ /* 0x000fce00078e000e */
[----:B------:R-:W-:Y:S05]  /*2d610*/  WARPSYNC.COLLECTIVE R15, `(.L_x_897) ;  /* 0x000000000f087348 */ /* 0x000fea0003c00000 */
[----:B------:R0:W1:Y:S02]  /*2d620*/  SHFL.IDX P6, R14, R13, R12, R11 ;  /* 0x0000000c0d0e7389 */ /* 0x00006400000c000b */
[----:B01----:R-:W-:Y:S01]  /*2d630*/  ENDCOLLECTIVE ;  /* 0x000000000000791b */ /* 0x003fe20003800000 */
.L_x_897:
        /* <DEDUP_REMOVED lines=20> */
.L_x_898:
[----:B------:R-:W-:Y:S02]  /*2d780*/  IMAD.MOV.U32 R13, RZ, RZ, R5 ;  /* 0x000000ffff0d7224 */ /* 0x000fe400078e0005 */
[----:B------:R-:W-:-:S07]  /*2d790*/  IMAD.MOV.U32 R2, RZ, RZ, R14 ;  /* 0x000000ffff027224 */ /* 0x000fce00078e000e */
[----:B------:R-:W-:Y:S05]  /*2d7a0*/  WARPSYNC.COLLECTIVE R15, `(.L_x_899) ;  /* 0x000000000f087348 */ /* 0x000fea0003c00000 */
[----:B------:R0:W1:Y:S02]  /*2d7b0*/  SHFL.IDX P6, R14, R13, R12, R11 ;  /* 0x0000000c0d0e7389 */ /* 0x00006400000c000b */
[----:B01----:R-:W-:Y:S01]  /*2d7c0*/  ENDCOLLECTIVE ;  /* 0x000000000000791b */ /* 0x003fe20003800000 */
.L_x_899:
        /* <DEDUP_REMOVED lines=20> */
.L_x_900:
[----:B------:R-:W-:Y:S01]  /*2d910*/  MOV R13, R5 ;  /* 0x00000005000d7202 */ /* 0x000fe20000000f00 */
[----:B------:R-:W-:-:S07]  /*2d920*/  IMAD.MOV.U32 R2, RZ, RZ, R14 ;  /* 0x000000ffff027224 */ /* 0x000fce00078e000e */
[----:B------:R-:W-:Y:S05]  /*2d930*/  WARPSYNC.COLLECTIVE R15, `(.L_x_901) ;  /* 0x000000000f087348 */ /* 0x000fea0003c00000 */
[----:B------:R0:W1:Y:S02]  /*2d940*/  SHFL.IDX P6, R14, R13, R12, R11 ;  /* 0x0000000c0d0e7389 */ /* 0x00006400000c000b */
[----:B01----:R-:W-:Y:S01]  /*2d950*/  ENDCOLLECTIVE ;  /* 0x000000000000791b */ /* 0x003fe20003800000 */
.L_x_901:
        /* <DEDUP_REMOVED lines=20> */
.L_x_902:
[----:B------:R-:W-:Y:S02]  /*2daa0*/  IMAD.MOV.U32 R13, RZ, RZ, R5 ;  /* 0x000000ffff0d7224 */ /* 0x000fe400078e0005 */
[----:B------:R-:W-:-:S07]  /*2dab0*/  IMAD.MOV.U32 R2, RZ, RZ, R14 ;  /* 0x000000ffff027224 */ /* 0x000fce00078e000e */
[----:B------:R-:W-:Y:S05]  /*2dac0*/  WARPSYNC.COLLECTIVE R15, `(.L_x_903) ;  /* 0x000000000f087348 */ /* 0x000fea0003c00000 */
[----:B------:R0:W1:Y:S02]  /*2dad0*/  SHFL.IDX P6, R14, R13, R12, R11 ;  /* 0x0000000c0d0e7389 */ /* 0x00006400000c000b */
[----:B01----:R-:W-:Y:S01]  /*2dae0*/  ENDCOLLECTIVE ;  /* 0x000000000000791b */ /* 0x003fe20003800000 */
.L_x_903:
[----:B------:R-:W-:Y:S01]  /*2daf0*/  ULDC.64 UR4, c[0x0][0x208] ;  /* 0x0000820000047ab9 */ /* 0x000fe20000000a00 */
[----:B------:R-:W-:Y:S02]  /*2db00*/  IMAD.MOV.U32 R13, RZ, RZ, R4 ;  /* 0x000000ffff0d7224 */ /* 0x000fe400078e0004 */
[----:B------:R-:W-:Y:S02]  /*2db10*/  IMAD.MOV.U32 R12, RZ, RZ, 0x7 ;  /* 0x00000007ff0c7424 */ /* 0x000fe400078e00ff */
[----:B------:R-:W-:-:S05]  /*2db20*/  IMAD.MOV.U32 R3, RZ, RZ, R14 ;  /* 0x000000ffff037224 */ /* 0x000fca00078e000e */
[----:B------:R-:W-:-:S05]  /*2db30*/  @!P1 LEA R7, P5, R34, R3, 0x1 ;  /* 0x0000000322079211 */ /* 0x000fca00078a08ff */
[----:B------:R-:W-:Y:S02]  /*2db40*/  @!P1 IMAD.X R8, RZ, RZ, R2, P5 ;  /* 0x000000ffff089224 */ /* 0x000fe400028e0602 */
[----:B------:R-:W-:Y:S02]  /*2db50*/  @!P1 IMAD.MOV.U32 R2, RZ, RZ, R7 ;  /* 0x000000ffff029224 */ /* 0x000fe400078e0007 */
[----:B------:R-:W-:-:S05]  /*2db60*/  @!P1 IMAD.MOV.U32 R3, RZ, RZ, R8 ;  /* 0x000000ffff039224 */ /* 0x000fca00078e0008 */
        /* <DEDUP_REMOVED lines=10> */
.L_x_904:
[----:B------:R-:W-:Y:S02]  /*2dc10*/  IMAD.MOV.U32 R13, RZ, RZ, R5 ;  /* 0x000000ffff0d7224 */ /* 0x000fe400078e0005 */
[----:B------:R-:W-:-:S07]  /*2dc20*/  IMAD.MOV.U32 R7, RZ, RZ, R14 ;  /* 0x000000ffff077224 */ /* 0x000fce00078e000e */
[----:B------:R-:W-:Y:S05]  /*2dc30*/  WARPSYNC.COLLECTIVE R15, `(.L_x_905) ;  /* 0x000000000f087348 */ /* 0x000fea0003c00000 */
[----:B------:R0:W1:Y:S02]  /*2dc40*/  SHFL.IDX P6, R14, R13, R12, R11 ;  /* 0x0000000c0d0e7389 */ /* 0x00006400000c000b */
[----:B01----:R-:W-:Y:S01]  /*2dc50*/  ENDCOLLECTIVE ;  /* 0x000000000000791b */ /* 0x003fe20003800000 */
.L_x_905:
[----:B------:R-:W-:Y:S05]  /*2dc60*/  BRA `(.L_x_906) ;  /* 0xffffffa800d07947 */ /* 0x000fea000383ffff */
.L_x_763:
[----:B0-----:R0:W2:Y:S02]  /*2dc70*/  SYNCS.PHASECHK.TRANS64.TRYWAIT P0, [R16+URZ+0x38820], R3 ;  /* 0x03882003100075a7 */ /* 0x0010a4000800017f */
[----:B--2---:R-:W-:Y:S05]  /*2dc80*/  @!P0 NANOSLEEP.SYNCS 0x989680 ;  /* 0x009896800000895d */ /* 0x004fea0003900000 */
[----:B------:R-:W2:Y:S02]  /*2dc90*/  @!P0 SYNCS.PHASECHK.TRANS64 P0, [R16+URZ+0x38820], R3 ;  /* 0x03882003100085a7 */ /* 0x000ea4000800007f */
[----:B--2---:R-:W-:Y:S05]  /*2dca0*/  @!P0 BRA `(.L_x_763) ;  /* 0xfffffffc00f08947 */ /* 0x004fea000383ffff */
[----:B------:R-:W-:Y:S05]  /*2dcb0*/  BRA `(.L_x_907) ;  /* 0xffffffac00507947 */ /* 0x000fea000383ffff */
.L_x_768:
[----:B0-----:R0:W1:Y:S02]  /*2dcc0*/  SYNCS.PHASECHK.TRANS64.TRYWAIT P0, [R6+URZ+0x38840], R3 ;  /* 0x03884003060075a7 */ /* 0x001064000800017f */
[----:B-1----:R-:W-:Y:S05]  /*2dcd0*/  @!P0 NANOSLEEP.SYNCS 0x989680 ;  /* 0x009896800000895d */ /* 0x002fea0003900000 */
[----:B------:R-:W1:Y:S02]  /*2dce0*/  @!P0 SYNCS.PHASECHK.TRANS64 P0, [R6+URZ+0x38840], R3 ;  /* 0x03884003060085a7 */ /* 0x000e64000800007f */
[----:B-1----:R-:W-:Y:S05]  /*2dcf0*/  @!P0 BRA `(.L_x_768) ;  /* 0xfffffffc00f08947 */ /* 0x002fea000383ffff */
[----:B------:R-:W-:Y:S05]  /*2dd00*/  BRA `(.L_x_908) ;  /* 0xffffffb0003c7947 */ /* 0x000fea000383ffff */
.L_x_769:
        /* <DEDUP_REMOVED lines=8> */
.L_x_910:
[----:B------:R-:W-:Y:S05]  /*2dd90*/  BSYNC B1 ;  /* 0x0000000000017941 */ /* 0x000fea0003800000 */
.L_x_909:
[----:B------:R-:W-:Y:S01]  /*2dda0*/  IMAD.MOV.U32 R13, RZ, RZ, R8 ;  /* 0x000000ffff0d7224 */ /* 0x000fe200078e0008 */
[----:B------:R-:W-:Y:S01]  /*2ddb0*/  MOV R12, RZ ;  /* 0x000000ff000c7202 */ /* 0x000fe20000000f00 */
[----:B------:R-:W-:Y:S01]  /*2ddc0*/  IMAD.MOV.U32 R11, RZ, RZ, 0x181f ;  /* 0x0000181fff0b7424 */ /* 0x000fe200078e00ff */
[----:B------:R-:W-:Y:S01]  /*2ddd0*/  LOP3.LUT R18, R18, 0xfffffdff, RZ, 0xc0, !PT ;  /* 0xfffffdff12127812 */ /* 0x000fe200078ec0ff */
[----:B------:R-:W-:Y:S02]  /*2dde0*/  IMAD.MOV.U32 R15, RZ, RZ, -0x1 ;  /* 0xffffffffff0f7424 */ /* 0x000fe400078e00ff */
[----:B------:R-:W-:Y:S01]  /*2ddf0*/  IMAD.MOV.U32 R3, RZ, RZ, R14 ;  /* 0x000000ffff037224 */ /* 0x000fe200078e000e */
[----:B------:R-:W-:Y:S01]  /*2de00*/  @P3 LOP3.LUT R18, R18, 0x200, RZ, 0xfc, !PT ;  /* 0x0000020012123812 */ /* 0x000fe200078efcff */
[----:B------:R-:W-:-:S07]  /*2de10*/  IMAD.SHL.U32 R0, R34, 0x2, RZ ;  /* 0x0000000222007824 */ /* 0x000fce00078e00ff */
[----:B------:R-:W-:Y:S05]  /*2de20*/  WARPSYNC.COLLECTIVE R15, `(.L_x_911) ;  /* 0x000000000f087348 */ /* 0x000fea0003c00000 */
[----:B------:R0:W1:Y:S02]  /*2de30*/  SHFL.IDX P6, R14, R13, R12, R11 ;  /* 0x0000000c0d0e7389 */ /* 0x00006400000c000b */
[----:B01----:R-:W-:Y:S01]  /*2de40*/  ENDCOLLECTIVE ;  /* 0x000000000000791b */ /* 0x003fe20003800000 */
.L_x_911:
[----:B------:R-:W-:Y:S01]  /*2de50*/  IMAD R9, R9, 0x2, R16 ;  /* 0x0000000209097824 */ /* 0x000fe200078e0210 */
[C---:B------:R-:W-:Y:S01]  /*2de60*/  LOP3.LUT P3, RZ, R18.reuse, 0x10, RZ, 0xc0, !PT ;  /* 0x0000001012ff7812 */ /* 0x040fe2000786c0ff */
[----:B------:R-:W-:Y:S01]  /*2de70*/  ULDC.64 UR4, c[0x0][0x208] ;  /* 0x0000820000047ab9 */ /* 0x000fe20000000a00 */
[----:B------:R-:W-:-:S04]  /*2de80*/  LOP3.LUT R18, R18, 0xfffffeff, RZ, 0xc0, !PT ;  /* 0xfffffeff12127812 */ /* 0x000fc800078ec0ff */
[----:B------:R-:W-:-:S04]  /*2de90*/  @P2 LOP3.LUT R18, R18, 0x100, RZ, 0xfc, !PT ;  /* 0x0000010012122812 */ /* 0x000fc800078efcff */
[C---:B------:R-:W-:Y:S02]  /*2dea0*/  LOP3.LUT P2, RZ, R18.reuse, 0x8, RZ, 0xc0, !PT ;  /* 0x0000000812ff7812 */ /* 0x040fe4000784c0ff */
[----:B------:R-:W-:Y:S01]  /*2deb0*/  LOP3.LUT R18, R18, 0xffffff7f, RZ, 0xc0, !PT ;  /* 0xffffff7f12127812 */ /* 0x000fe200078ec0ff */
[----:B------:R-:W-:Y:S02]  /*2dec0*/  IMAD.MOV.U32 R13, RZ, RZ, R10 ;  /* 0x000000ffff0d7224 */ /* 0x000fe400078e000a */
[----:B------:R-:W-:Y:S01]  /*2ded0*/  IMAD.MOV.U32 R12, RZ, RZ, 0x1 ;  /* 0x00000001ff0c7424 */ /* 0x000fe200078e00ff */
[----:B------:R-:W-:-:S04]  /*2dee0*/  @P1 LOP3.LUT R18, R18, 0x80, RZ, 0xfc, !PT ;  /* 0x0000008012121812 */ /* 0x000fc800078efcff */
[----:B------:R-:W-:Y:S01]  /*2def0*/  LOP3.LUT P1, RZ, R18, 0x4, RZ, 0xc0, !PT ;  /* 0x0000000412ff7812 */ /* 0x000fe2000782c0ff */
[----:B------:R-:W-:-:S05]  /*2df00*/  IMAD.MOV.U32 R2, RZ, RZ, R14 ;  /* 0x000000ffff027224 */ /* 0x000fca00078e000e */
        /* <DEDUP_REMOVED lines=12> */
.L_x_912:
[----:B------:R-:W-:Y:S02]  /*2dfd0*/  IMAD.MOV.U32 R13, RZ, RZ, R8 ;  /* 0x000000ffff0d7224 */ /* 0x000fe400078e0008 */
[----:B------:R-:W-:-:S07]  /*2dfe0*/  IMAD.MOV.U32 R35, RZ, RZ, R14 ;  /* 0x000000ffff237224 */ /* 0x000fce00078e000e */
[----:B------:R-:W-:Y:S05]  /*2dff0*/  WARPSYNC.COLLECTIVE R15, `(.L_x_913) ;  /* 0x000000000f087348 */ /* 0x000fea0003c00000 */
[----:B------:R0:W1:Y:S02]  /*2e000*/  SHFL.IDX P6, R14, R13, R12, R11 ;  /* 0x0000000c0d0e7389 */ /* 0x00006400000c000b */
[----:B01----:R-:W-:Y:S01]  /*2e010*/  ENDCOLLECTIVE ;  /* 0x000000000000791b */ /* 0x003fe20003800000 */
.L_x_913:
[----:B------:R-:W-:Y:S01]  /*2e020*/  ULDC.64 UR4, c[0x0][0x208] ;  /* 0x0000820000047ab9 */ /* 0x000fe20000000a00 */
[----:B------:R-:W-:Y:S02]  /*2e030*/  IMAD.MOV.U32 R13, RZ, RZ, R10 ;  /* 0x000000ffff0d7224 */ /* 0x000fe400078e000a */
[----:B------:R-:W-:Y:S02]  /*2e040*/  IMAD.MOV.U32 R12, RZ, RZ, 0x2 ;  /* 0x00000002ff0c7424 */ /* 0x000fe400078e00ff */
        /* <DEDUP_REMOVED lines=13> */
.L_x_914:
[----:B------:R-:W-:Y:S02]  /*2e120*/  IMAD.MOV.U32 R13, RZ, RZ, R8 ;  /* 0x000000ffff0d7224 */ /* 0x000fe400078e0008 */
[----:B------:R-:W-:-:S07]  /*2e130*/  IMAD.MOV.U32 R35, RZ, RZ, R14 ;  /* 0x000000ffff237224 */ /* 0x000fce00078e000e */
[----:B------:R-:W-:Y:S05]  /*2e140*/  WARPSYNC.COLLECTIVE R15, `(.L_x_915) ;  /* 0x000000000f087348 */ /* 0x000fea0003c00000 */
[----:B------:R0:W1:Y:S02]  /*2e150*/  SHFL.IDX P6, R14, R13, R12, R11 ;  /* 0x0000000c0d0e7389 */ /* 0x00006400000c000b */
[----:B01----:R-:W-:Y:S01]  /*2e160*/  ENDCOLLECTIVE ;  /* 0x000000000000791b */ /* 0x003fe20003800000 */
.L_x_915:
        /* <DEDUP_REMOVED lines=16> */
.L_x_916:
[----:B------:R-:W-:Y:S02]  /*2e270*/  IMAD.MOV.U32 R13, RZ, RZ, R8 ;  /* 0x000000ffff0d7224 */ /* 0x000fe400078e0008 */
[----:B------:R-:W-:-:S07]  /*2e280*/  IMAD.MOV.U32 R35, RZ, RZ, R14 ;  /* 0x000000ffff237224 */ /* 0x000fce00078e000e */
[----:B------:R-:W-:Y:S05]  /*2e290*/  WARPSYNC.COLLECTIVE R15, `(.L_x_917) ;  /* 0x000000000f087348 */ /* 0x000fea0003c00000 */
[----:B------:R0:W1:Y:S02]  /*2e2a0*/  SHFL.IDX P6, R14, R13, R12, R11 ;  /* 0x0000000c0d0e7389 */ /* 0x00006400000c000b */
[----:B01----:R-:W-:Y:S01]  /*2e2b0*/  ENDCOLLECTIVE ;  /* 0x000000000000791b */ /* 0x003fe20003800000 */
.L_x_917:
[----:B------:R-:W-:Y:S01]  /*2e2c0*/  ULDC.64 UR4, c[0x0][0x208] ;  /* 0x0000820000047ab9 */ /* 0x000fe20000000a00 */
[----:B------:R-:W-:Y:S02]  /*2e2d0*/  IMAD.MOV.U32 R13, RZ, RZ, R10 ;  /* 0x000000ffff0d7224 */ /* 0x000fe400078e000a */
[----:B------:R-:W-:Y:S02]  /*2e2e0*/  IMAD.MOV.U32 R12, RZ, RZ, 0x4 ;  /* 0x00000004ff0c7424 */ /* 0x000fe400078e00ff */
[----:B------:R-:W-:-:S05]  /*2e2f0*/  IMAD.MOV.U32 R2, RZ, RZ, R14 ;  /* 0x000000ffff027224 */ /* 0x000fca00078e000e */
[----:B------:R-:W-:-:S04]  /*2e300*/  IADD3 R2, P0, R2, R0, RZ ;  /* 0x0000000002027210 */ /* 0x000fc80007f1e0ff */
[----:B------:R-:W-:-:S05]  /*2e310*/  IADD3.X R3, RZ, R35, RZ, P0, !PT ;  /* 0x00000023ff037210 */ /* 0x000fca00007fe4ff */
[----:B------:R-:W-:Y:S01]  /*2e320*/  @!PT LDS RZ, [RZ] ;  /* 0x00000000fffff984 */ /* 0x000fe20000000800 */
[----:B------:R-:W-:Y:S01]  /*2e330*/  @!PT LDS RZ, [RZ] ;  /* 0x00000000fffff984 */ /* 0x000fe20000000800 */
[----:B------:R-:W-:Y:S01]  /*2e340*/  @!PT LDS RZ, [RZ] ;  /* 0x00000000fffff984 */ /* 0x000fe20000000800 */
[----:B------:R0:W-:Y:S01]  /*2e350*/  LDGSTS.E.BYPASS.LTC128B.128 [R9+0x25c00], desc[UR4][R2.64], !P3 ;  /* 0x25c0000002097fae */ /* 0x0001e2000d901d44 */
[----:B------:R-:W-:-:S03]  /*2e360*/  LOP3.LUT P3, RZ, R18, 0x200, RZ, 0xc0, !PT ;  /* 0x0000020012ff7812 */ /* 0x000fc6000786c0ff */
[----:B------:R0:W-:Y:S01]  /*2e370*/  LDGSTS.E.BYPASS.LTC128B.128 [R9+0x28400], desc[UR4][R2.64+0x80], !P2 ;  /* 0x2840008002097fae */ /* 0x0001e2000d101d44 */
[----:B------:R-:W-:-:S03]  /*2e380*/  LOP3.LUT P2, RZ, R18, 0x100, RZ, 0xc0, !PT ;  /* 0x0000010012ff7812 */ /* 0x000fc6000784c0ff */
[----:B------:R0:W-:Y:S01]  /*2e390*/  LDGSTS.E.BYPASS.LTC128B.128 [R9+0x2ac00], desc[UR4][R2.64+0x100], !P1 ;  /* 0x2ac0010002097fae */ /* 0x0001e2000c901d44 */
[----:B------:R-:W-:-:S03]  /*2e3a0*/  LOP3.LUT P1, RZ, R18, 0x80, RZ, 0xc0, !PT ;  /* 0x0000008012ff7812 */ /* 0x000fc6000782c0ff */
[----:B------:R0:W-:Y:S10]  /*2e3b0*/  LDGSTS.E.BYPASS.LTC128B.128 [R9+0x2d400], desc[UR4][R2.64+0x180], !P5 ;  /* 0x2d40018002097fae */ /* 0x0001f4000e901d44 */
[----:B0-----:R-:W-:Y:S05]  /*2e3c0*/  WARPSYNC.COLLECTIVE R15, `(.L_x_918) ;  /* 0x000000000f087348 */ /* 0x001fea0003c00000 */
[----:B------:R1:W2:Y:S02]  /*2e3d0*/  SHFL.IDX P6, R14, R13, R12, R11 ;  /* 0x0000000c0d0e7389 */ /* 0x0002a400000c000b */
[----:B012---:R-:W-:Y:S01]  /*2e3e0*/  ENDCOLLECTIVE ;  /* 0x000000000000791b */ /* 0x007fe20003800000 */
.L_x_918:
[----:B------:R-:W-:Y:S02]  /*2e3f0*/  IMAD.MOV.U32 R13, RZ, RZ, R8 ;  /* 0x000000ffff0d7224 */ /* 0x000fe400078e0008 */
[----:B------:R-:W-:-:S07]  /*2e400*/  IMAD.MOV.U32 R35, RZ, RZ, R14 ;  /* 0x000000ffff237224 */ /* 0x000fce00078e000e */
[----:B------:R-:W-:Y:S05]  /*2e410*/  WARPSYNC.COLLECTIVE R15, `(.L_x_919) ;  /* 0x000000000f087348 */ /* 0x000fea0003c00000 */
[----:B------:R0:W1:Y:S02]  /*2e420*/  SHFL.IDX P6, R14, R13, R12, R11 ;  /* 0x0000000c0d0e7389 */ /* 0x00006400000c000b */
[----:B01----:R-:W-:Y:S01]  /*2e430*/  ENDCOLLECTIVE ;  /* 0x000000000000791b */ /* 0x003fe20003800000 */
.L_x_919:
[----:B------:R-:W-:Y:S01]  /*2e440*/  IMAD.MOV.U32 R2, RZ, RZ, R14 ;  /* 0x000000ffff027224 */ /* 0x000fe200078e000e */
[----:B------:R-:W-:Y:S06]  /*2e450*/  BRA `(.L_x_920) ;  /* 0xffffffac007c7947 */ /* 0x000fec000383ffff */
.L_x_774:
[----:B-1----:R1:W2:Y:S02]  /*2e460*/  SYNCS.PHASECHK.TRANS64.TRYWAIT P0, [R6+URZ+0x38860], R2 ;  /* 0x03886002060075a7 */ /* 0x0022a4000800017f */
[----:B--2---:R-:W-:Y:S05]  /*2e470*/  @!P0 NANOSLEEP.SYNCS 0x989680 ;  /* 0x009896800000895d */ /* 0x004fea0003900000 */
[----:B------:R-:W2:Y:S02]  /*2e480*/  @!P0 SYNCS.PHASECHK.TRANS64 P0, [R6+URZ+0x38860], R2 ;  /* 0x03886002060085a7 */ /* 0x000ea4000800007f */
[----:B--2---:R-:W-:Y:S05]  /*2e490*/  @!P0 BRA `(.L_x_774) ;  /* 0xfffffffc00f08947 */ /* 0x004fea000383ffff */
[----:B------:R-:W-:Y:S05]  /*2e4a0*/  BRA `(.L_x_921) ;  /* 0xffffffac00fc7947 */ /* 0x000fea000383ffff */
.L_x_775:
        /* <DEDUP_REMOVED lines=8> */
.L_x_923:
[----:B------:R-:W-:Y:S05]  /*2e530*/  BSYNC B1 ;  /* 0x0000000000017941 */ /* 0x000fea0003800000 */
.L_x_922:
        /* <DEDUP_REMOVED lines=9> */
.L_x_924:
[----:B------:R-:W-:Y:S01]  /*2e5d0*/  ULDC.64 UR4, c[0x0][0x208] ;  /* 0x0000820000047ab9 */ /* 0x000fe20000000a00 */
[----:B------:R-:W-:Y:S02]  /*2e5e0*/  IMAD.MOV.U32 R13, RZ, RZ, R19 ;  /* 0x000000ffff0d7224 */ /* 0x000fe400078e0013 */
[----:B------:R-:W-:Y:S02]  /*2e5f0*/  IMAD.MOV.U32 R12, RZ, RZ, 0x1 ;  /* 0x00000001ff0c7424 */ /* 0x000fe400078e00ff */
[----:B------:R-:W-:-:S05]  /*2e600*/  IMAD.MOV.U32 R2, RZ, RZ, R14 ;  /* 0x000000ffff027224 */ /* 0x000fca00078e000e */
        /* <DEDUP_REMOVED lines=16> */
.L_x_925:
[----:B------:R-:W-:Y:S02]  /*2e710*/  IMAD.MOV.U32 R13, RZ, RZ, R17 ;  /* 0x000000ffff0d7224 */ /* 0x000fe400078e0011 */
[----:B------:R-:W-:-:S07]  /*2e720*/  IMAD.MOV.U32 R3, RZ, RZ, R14 ;  /* 0x000000ffff037224 */ /* 0x000fce00078e000e */
[----:B------:R-:W-:Y:S05]  /*2e730*/  WARPSYNC.COLLECTIVE R15, `(.L_x_926) ;  /* 0x000000000f087348 */ /* 0x000fea0003c00000 */
[----:B------:R0:W1:Y:S02]  /*2e740*/  SHFL.IDX P6, R14, R13, R12, R11 ;  /* 0x0000000c0d0e7389 */ /* 0x00006400000c000b */
[----:B01----:R-:W-:Y:S01]  /*2e750*/  ENDCOLLECTIVE ;  /* 0x000000000000791b */ /* 0x003fe20003800000 */
.L_x_926:
[----:B------:R-:W-:Y:S01]  /*2e760*/  ULDC.64 UR4, c[0x0][0x208] ;  /* 0x0000820000047ab9 */ /* 0x000fe20000000a00 */
[----:B------:R-:W-:Y:S01]  /*2e770*/  MOV R13, R19 ;  /* 0x00000013000d7202 */ /* 0x000fe20000000f00 */
        /* <DEDUP_REMOVED lines=18> */
.L_x_927:
[----:B------:R-:W-:Y:S02]  /*2e8a0*/  IMAD.MOV.U32 R13, RZ, RZ, R17 ;  /* 0x000000ffff0d7224 */ /* 0x000fe400078e0011 */
[----:B------:R-:W-:-:S07]  /*2e8b0*/  IMAD.MOV.U32 R3, RZ, RZ, R14 ;  /* 0x000000ffff037224 */ /* 0x000fce00078e000e */
[----:B------:R-:W-:Y:S05]  /*2e8c0*/  WARPSYNC.COLLECTIVE R15, `(.L_x_928) ;  /* 0x000000000f087348 */ /* 0x000fea0003c00000 */
[----:B------:R0:W1:Y:S02]  /*2e8d0*/  SHFL.IDX P6, R14, R13, R12, R11 ;  /* 0x0000000c0d0e7389 */ /* 0x00006400000c000b */
[----:B01----:R-:W-:Y:S01]  /*2e8e0*/  ENDCOLLECTIVE ;  /* 0x000000000000791b */ /* 0x003fe20003800000 */
.L_x_928:
        /* <DEDUP_REMOVED lines=20> */
.L_x_929:
[----:B------:R-:W-:Y:S02]  /*2ea30*/  IMAD.MOV.U32 R13, RZ, RZ, R17 ;  /* 0x000000ffff0d7224 */ /* 0x000fe400078e0011 */
[----:B------:R-:W-:-:S07]  /*2ea40*/  IMAD.MOV.U32 R3, RZ, RZ, R14 ;  /* 0x000000ffff037224 */ /* 0x000fce00078e000e */
[----:B------:R-:W-:Y:S05]  /*2ea50*/  WARPSYNC.COLLECTIVE R15, `(.L_x_930) ;  /* 0x000000000f087348 */ /* 0x000fea0003c00000 */
[----:B------:R0:W1:Y:S02]  /*2ea60*/  SHFL.IDX P6, R14, R13, R12, R11 ;  /* 0x0000000c0d0e7389 */ /* 0x00006400000c000b */
[----:B01----:R-:W-:Y:S01]  /*2ea70*/  ENDCOLLECTIVE ;  /* 0x000000000000791b */ /* 0x003fe20003800000 */
.L_x_930:
        /* <DEDUP_REMOVED lines=20> */
.L_x_931:
[----:B------:R-:W-:Y:S02]  /*2ebc0*/  IMAD.MOV.U32 R13, RZ, RZ, R17 ;  /* 0x000000ffff0d7224 */ /* 0x000fe400078e0011 */
[----:B------:R-:W-:-:S07]  /*2ebd0*/  IMAD.MOV.U32 R19, RZ, RZ, R14 ;  /* 0x000000ffff137224 */ /* 0x000fce00078e000e */
[----:B------:R-:W-:Y:S05]  /*2ebe0*/  WARPSYNC.COLLECTIVE R15, `(.L_x_932) ;  /* 0x000000000f087348 */ /* 0x000fea0003c00000 */
[----:B------:R0:W1:Y:S02]  /*2ebf0*/  SHFL.IDX P6, R14, R13, R12, R11 ;  /* 0x0000000c0d0e7389 */ /* 0x00006400000c000b */
[----:B01----:R-:W-:Y:S01]  /*2ec00*/  ENDCOLLECTIVE ;  /* 0x000000000000791b */ /* 0x003fe20003800000 */
.L_x_932:
[----:B------:R-:W-:Y:S01]  /*2ec10*/  IMAD.MOV.U32 R2, RZ, RZ, R14 ;  /* 0x000000ffff027224 */ /* 0x000fe200078e000e */
[----:B------:R-:W-:Y:S06]  /*2ec20*/  BRA `(.L_x_933) ;  /* 0xffffffac00187947 */ /* 0x000fec000383ffff */
.L_x_783:
[----:B0-----:R0:W2:Y:S02]  /*2ec30*/  SYNCS.PHASECHK.TRANS64.TRYWAIT P0, [R4+URZ+0x38860], R3 ;  /* 0x03886003040075a7 */ /* 0x0010a4000800017f */
[----:B--2---:R-:W-:Y:S05]  /*2ec40*/  @!P0 NANOSLEEP.SYNCS 0x989680 ;  /* 0x009896800000895d */ /* 0x004fea0003900000 */
[----:B------:R-:W2:Y:S02]  /*2ec50*/  @!P0 SYNCS.PHASECHK.TRANS64 P0, [R4+URZ+0x38860], R3 ;  /* 0x03886003040085a7 */ /* 0x000ea4000800007f */
[----:B--2---:R-:W-:Y:S05]  /*2ec60*/  @!P0 BRA `(.L_x_783) ;  /* 0xfffffffc00f08947 */ /* 0x004fea000383ffff */
[----:B------:R-:W-:Y:S05]  /*2ec70*/  BRA `(.L_x_934) ;  /* 0xffffffb0004c7947 */ /* 0x000fea000383ffff */
.L_x_784:
        /* <DEDUP_REMOVED lines=8> */
.L_x_936:
[----:B------:R-:W-:Y:S05]  /*2ed00*/  BSYNC B0 ;  /* 0x0000000000007941 */ /* 0x000fea0003800000 */
.L_x_935:
[----:B------:R-:W-:Y:S01]  /*2ed10*/  IMAD.MOV.U32 R13, RZ, RZ, R17 ;  /* 0x000000ffff0d7224 */ /* 0x000fe200078e0011 */
[----:B------:R-:W-:Y:S01]  /*2ed20*/  MOV R11, 0x181f ;  /* 0x0000181f000b7802 */ /* 0x000fe20000000f00 */
[----:B------:R-:W-:Y:S01]  /*2ed30*/  IMAD.MOV.U32 R12, RZ, RZ, RZ ;  /* 0x000000ffff0c7224 */ /* 0x000fe200078e00ff */
[C---:B------:R-:W-:Y:S01]  /*2ed40*/  LOP3.LUT R0, R34.reuse, 0x40, RZ, 0xfc, !PT ;  /* 0x0000004022007812 */ /* 0x040fe200078efcff */
[----:B------:R-:W-:Y:S01]  /*2ed50*/  IMAD.MOV.U32 R15, RZ, RZ, -0x1 ;  /* 0xffffffffff0f7424 */ /* 0x000fe200078e00ff */
[C---:B------:R-:W-:Y:S01]  /*2ed60*/  LOP3.LUT R6, R34.reuse, 0x80, RZ, 0xfc, !PT ;  /* 0x0000008022067812 */ /* 0x040fe200078efcff */
[----:B------:R-:W-:Y:S02]  /*2ed70*/  IMAD.MOV.U32 R3, RZ, RZ, R14 ;  /* 0x000000ffff037224 */ /* 0x000fe400078e000e */
[----:B------:R-:W-:-:S07]  /*2ed80*/  IMAD.SHL.U32 R8, R34, 0x2, RZ ;  /* 0x0000000222087824 */ /* 0x000fce00078e00ff */
[----:B------:R-:W-:Y:S05]  /*2ed90*/  WARPSYNC.COLLECTIVE R15, `(.L_x_937) ;  /* 0x000000000f087348 */ /* 0x000fea0003c00000 */
[----:B------:R0:W1:Y:S02]  /*2eda0*/  SHFL.IDX P6, R14, R13, R12, R11 ;  /* 0x0000000c0d0e7389 */ /* 0x00006400000c000b */
[----:B01----:R-:W-:Y:S01]  /*2edb0*/  ENDCOLLECTIVE ;  /* 0x000000000000791b */ /* 0x003fe20003800000 */
.L_x_937:
[----:B------:R-:W-:Y:S01]  /*2edc0*/  ULDC UR4, c[0x0][0x2f4] ;  /* 0x0000bd0000047ab9 */ /* 0x000fe20000000800 */
[----:B------:R-:W-:Y:S01]  /*2edd0*/  ULDC.64 UR6, c[0x0][0x208] ;  /* 0x0000820000067ab9 */ /* 0x000fe20000000a00 */
[----:B------:R-:W-:Y:S02]  /*2ede0*/  ISETP.GE.AND P3, PT, R34, UR4, PT ;  /* 0x0000000422007c0c */ /* 0x000fe4000bf66270 */
[----:B------:R-:W-:Y:S01]  /*2edf0*/  ISETP.GE.AND P2, PT, R0, UR4, PT ;  /* 0x0000000400007c0c */ /* 0x000fe2000bf46270 */
[----:B------:R-:W-:Y:S01]  /*2ee00*/  IMAD R0, R7, 0x2, R16 ;  /* 0x0000000207007824 */ /* 0x000fe200078e0210 */
        /* <DEDUP_REMOVED lines=13> */
[----:B------:R-:W-:-:S04]  /*2eee0*/  ISETP.GE.AND P0, PT, R37, UR4, PT ;  /* 0x0000000425007c0c */ /* 0x000fc8000bf06270 */
[----:B------:R0:W-:Y:S01]  /*2eef0*/  LDGSTS.E.BYPASS.LTC128B.128 [R0+0x5400], desc[UR6][R2.64+0x100], !P4 ;  /* 0x0540010002007fae */ /* 0x0001e2000e101d46 */
[----:B------:R-:W-:-:S13]  /*2ef00*/  ISETP.LT.OR P4, PT, R5, 0x1, P0 ;  /* 0x000000010500780c */ /* 0x000fda0000781670 */
[----:B------:R0:W-:Y:S02]  /*2ef10*/  LDGSTS.E.BYPASS.LTC128B.128 [R0+0x7c00], desc[UR6][R2.64+0x180], !P4 ;  /* 0x07c0018002007fae */ /* 0x0001e4000e101d46 */
[----:B0-----:R-:W-:Y:S05]  /*2ef20*/  WARPSYNC.COLLECTIVE R15, `(.L_x_938) ;  /* 0x000000000f087348 */ /* 0x001fea0003c00000 */
[----:B------:R1:W2:Y:S02]  /*2ef30*/  SHFL.IDX P6, R14, R13, R12, R11 ;  /* 0x0000000c0d0e7389 */ /* 0x0002a400000c000b */
[----:B012---:R-:W-:Y:S01]  /*2ef40*/  ENDCOLLECTIVE ;  /* 0x000000000000791b */ /* 0x007fe20003800000 */
.L_x_938:
[----:B------:R-:W-:Y:S02]  /*2ef50*/  IMAD.MOV.U32 R13, RZ, RZ, R17 ;  /* 0x000000ffff0d7224 */ /* 0x000fe400078e0011 */
[----:B------:R-:W-:-:S07]  /*2ef60*/  IMAD.MOV.U32 R3, RZ, RZ, R14 ;  /* 0x000000ffff037224 */ /* 0x000fce00078e000e */
[----:B------:R-:W-:Y:S05]  /*2ef70*/  WARPSYNC.COLLECTIVE R15, `(.L_x_939) ;  /* 0x000000000f087348 */ /* 0x000fea0003c00000 */
[----:B------:R0:W1:Y:S02]  /*2ef80*/  SHFL.IDX P6, R14, R13, R12, R11 ;  /* 0x0000000c0d0e7389 */ /* 0x00006400000c000b */
[----:B01----:R-:W-:Y:S01]  /*2ef90*/  ENDCOLLECTIVE ;  /* 0x000000000000791b */ /* 0x003fe20003800000 */
.L_x_939:
[----:B------:R-:W-:Y:S01]  /*2efa0*/  ULDC.64 UR4, c[0x0][0x208] ;  /* 0x0000820000047ab9 */ /* 0x000fe20000000a00 */
[----:B------:R-:W-:Y:S02]  /*2efb0*/  IMAD.MOV.U32 R13, RZ, RZ, R19 ;  /* 0x000000ffff0d7224 */ /* 0x000fe400078e0013 */
        /* <DEDUP_REMOVED lines=17> */
.L_x_940:
[----:B------:R-:W-:Y:S02]  /*2f0d0*/  IMAD.MOV.U32 R13, RZ, RZ, R17 ;  /* 0x000000ffff0d7224 */ /* 0x000fe400078e0011 */
[----:B------:R-:W-:-:S07]  /*2f0e0*/  IMAD.MOV.U32 R7, RZ, RZ, R14 ;  /* 0x000000ffff077224 */ /* 0x000fce00078e000e */
[----:B------:R-:W-:Y:S05]  /*2f0f0*/  WARPSYNC.COLLECTIVE R15, `(.L_x_941) ;  /* 0x000000000f087348 */ /* 0x000fea0003c00000 */
[----:B------:R0:W1:Y:S02]  /*2f100*/  SHFL.IDX P6, R14, R13, R12, R11 ;  /* 0x0000000c0d0e7389 */ /* 0x00006400000c000b */
[----:B01----:R-:W-:Y:S01]  /*2f110*/  ENDCOLLECTIVE ;  /* 0x000000000000791b */ /* 0x003fe20003800000 */
.L_x_941:
        /* <DEDUP_REMOVED lines=19> */
.L_x_942:
[----:B------:R-:W-:Y:S02]  /*2f250*/  IMAD.MOV.U32 R13, RZ, RZ, R17 ;  /* 0x000000ffff0d7224 */ /* 0x000fe400078e0011 */
[----:B------:R-:W-:-:S07]  /*2f260*/  IMAD.MOV.U32 R3, RZ, RZ, R14 ;  /* 0x000000ffff037224 */ /* 0x000fce00078e000e */
[----:B------:R-:W-:Y:S05]  /*2f270*/  WARPSYNC.COLLECTIVE R15, `(.L_x_943) ;  /* 0x000000000f087348 */ /* 0x000fea0003c00000 */
[----:B------:R0:W1:Y:S02]  /*2f280*/  SHFL.IDX P6, R14, R13, R12, R11 ;  /* 0x0000000c0d0e7389 */ /* 0x00006400000c000b */
[----:B01----:R-:W-:Y:S01]  /*2f290*/  ENDCOLLECTIVE ;  /* 0x000000000000791b */ /* 0x003fe20003800000 */
.L_x_943:
        /* <DEDUP_REMOVED lines=19> */
.L_x_944:
[----:B------:R-:W-:Y:S02]  /*2f3d0*/  IMAD.MOV.U32 R13, RZ, RZ, R17 ;  /* 0x000000ffff0d7224 */ /* 0x000fe400078e0011 */
[----:B------:R-:W-:-:S07]  /*2f3e0*/  IMAD.MOV.U32 R19, RZ, RZ, R14 ;  /* 0x000000ffff137224 */ /* 0x000fce00078e000e */
[----:B------:R-:W-:Y:S05]  /*2f3f0*/  WARPSYNC.COLLECTIVE R15, `(.L_x_945) ;  /* 0x000000000f087348 */ /* 0x000fea0003c00000 */
[----:B------:R0:W1:Y:S02]  /*2f400*/  SHFL.IDX P6, R14, R13, R12, R11 ;  /* 0x0000000c0d0e7389 */ /* 0x00006400000c000b */
[----:B01----:R-:W-:Y:S01]  /*2f410*/  ENDCOLLECTIVE ;  /* 0x000000000000791b */ /* 0x003fe20003800000 */
.L_x_945:
[----:B------:R-:W-:Y:S05]  /*2f420*/  BRA `(.L_x_946) ;  /* 0xffffffac00707947 */ /* 0x000fea000383ffff */
.L_x_789:
[----:B------:R-:W-:Y:S01]  /*2f430*/  BSSY B0, `(.L_x_947) ;  /* 0x0000008000007945 */ /* 0x000fe20003800000 */
[----:B------:R-:W-:Y:S01]  /*2f440*/  MOV R13, R24 ;  /* 0x00000018000d7202 */ /* 0x000fe20000000f00 */
[----:B------:R-:W-:Y:S02]  /*2f450*/  IMAD.MOV.U32 R12, RZ, RZ, RZ ;  /* 0x000000ffff0c7224 */ /* 0x000fe400078e00ff */
[----:B------:R-:W-:Y:S02]  /*2f460*/  IMAD.MOV.U32 R11, RZ, RZ, 0x1f ;  /* 0x0000001fff0b7424 */ /* 0x000fe400078e00ff */
[----:B------:R-:W-:-:S07]  /*2f470*/  IMAD.MOV.U32 R15, RZ, RZ, -0x1 ;  /* 0xffffffffff0f7424 */ /* 0x000fce00078e00ff */
[----:B0-----:R-:W-:Y:S05]  /*2f480*/  WARPSYNC.COLLECTIVE R15, `(.L_x_948) ;  /* 0x000000000f087348 */ /* 0x001fea0003c00000 */
[----:B------:R1:W2:Y:S02]  /*2f490*/  SHFL.IDX P6, R14, R13, R12, R11 ;  /* 0x0000000c0d0e7389 */ /* 0x0002a400000c000b */
[----:B012---:R-:W-:Y:S01]  /*2f4a0*/  ENDCOLLECTIVE ;  /* 0x000000000000791b */ /* 0x007fe20003800000 */
.L_x_948:
[----:B------:R-:W-:Y:S05]  /*2f4b0*/  BSYNC B0 ;  /* 0x0000000000007941 */ /* 0x000fea0003800000 */
.L_x_947:
[----:B------:R-:W-:Y:S02]  /*2f4c0*/  IMAD.MOV.U32 R13, RZ, RZ, R24 ;  /* 0x000000ffff0d7224 */ /* 0x000fe400078e0018 */
[----:B------:R-:W-:Y:S02]  /*2f4d0*/  IMAD.MOV.U32 R12, RZ, RZ, 0x1 ;  /* 0x00000001ff0c7424 */ /* 0x000fe400078e00ff */
[----:B------:R-:W-:Y:S02]  /*2f4e0*/  IMAD.MOV.U32 R11, RZ, RZ, 0x1f ;  /* 0x0000001fff0b7424 */ /* 0x000fe400078e00ff */
[----:B------:R-:W-:Y:S02]  /*2f4f0*/  IMAD.MOV.U32 R15, RZ, RZ, -0x1 ;  /* 0xffffffffff0f7424 */ /* 0x000fe400078e00ff */
[----:B------:R-:W-:Y:S02]  /*2f500*/  IMAD.IADD R7, R27, 0x1, R9 ;  /* 0x000000011b077824 */ /* 0x000fe400078e0209 */
[----:B------:R-:W-:-:S07]  /*2f510*/  IMAD.MOV.U32 R0, RZ, RZ, R14 ;  /* 0x000000ffff007224 */ /* 0x000fce00078e000e */
[----:B------:R-:W-:Y:S05]  /*2f520*/  WARPSYNC.COLLECTIVE R15, `(.L_x_949) ;  /* 0x000000000f087348 */ /* 0x000fea0003c00000 */
[----:B------:R0:W1:Y:S02]  /*2f530*/  SHFL.IDX P6, R14, R13, R12, R11 ;  /* 0x0000000c0d0e7389 */ /* 0x00006400000c000b */
[----:B01----:R-:W-:Y:S01]  /*2f540*/  ENDCOLLECTIVE ;  /* 0x000000000000791b */ /* 0x003fe20003800000 */
.L_x_949:
[----:B------:R-:W-:Y:S01]  /*2f550*/  ULDC UR4, c[0x0][0xc3c] ;  /* 0x00030f0000047ab9 */ /* 0x000fe20000000800 */
[----:B------:R-:W-:Y:S01]  /*2f560*/  ULDC.64 UR6, c[0x0][0x208] ;  /* 0x0000820000067ab9 */ /* 0x000fe20000000a00 */
        /* <DEDUP_REMOVED lines=23> */
.L_x_950:
[----:B------:R-:W-:Y:S01]  /*2f6e0*/  IMAD.MOV.U32 R12, RZ, RZ, 0x2 ;  /* 0x00000002ff0c7424 */ /* 0x000fe200078e00ff */
[----:B------:R-:W-:-:S05]  /*2f6f0*/  SEL R14, R14, RZ, P1 ;  /* 0x000000ff0e0e7207 */ /* 0x000fca0000800000 */
[----:B------:R-:W-:-:S04]  /*2f700*/  IMAD.IADD R5, R13, 0x1, R14 ;  /* 0x000000010d057824 */ /* 0x000fc800078e020e */
[----:B------:R-:W-:-:S07]  /*2f710*/  IMAD.MOV.U32 R13, RZ, RZ, R5 ;  /* 0x000000ffff0d7224 */ /* 0x000fce00078e0005 */
[----:B------:R-:W-:Y:S05]  /*2f720*/  WARPSYNC.COLLECTIVE R15, `(.L_x_951) ;  /* 0x000000000f087348 */ /* 0x000fea0003c00000 */
[----:B------:R0:W1:Y:S02]  /*2f730*/  SHFL.UP P6, R14, R13, R12, R11 ;  /* 0x0400000c0d0e7389 */ /* 0x00006400000c000b */
[----:B01----:R-:W-:Y:S01]  /*2f740*/  ENDCOLLECTIVE ;  /* 0x000000000000791b */ /* 0x003fe20003800000 */
.L_x_951:
[----:B------:R-:W-:Y:S01]  /*2f750*/  IMAD.MOV.U32 R12, RZ, RZ, 0x4 ;  /* 0x00000004ff0c7424 */ /* 0x000fe200078e00ff */
[----:B------:R-:W-:-:S05]  /*2f760*/  SEL R2, R14, RZ, P2 ;  /* 0x000000ff0e027207 */ /* 0x000fca0001000000 */
[----:B------:R-:W-:-:S04]  /*2f770*/  IMAD.IADD R2, R5, 0x1, R2 ;  /* 0x0000000105027824 */ /* 0x000fc800078e0202 */
[----:B------:R-:W-:-:S07]  /*2f780*/  IMAD.MOV.U32 R13, RZ, RZ, R2 ;  /* 0x000000ffff0d7224 */ /* 0x000fce00078e0002 */
[----:B------:R-:W-:Y:S05]  /*2f790*/  WARPSYNC.COLLECTIVE R15, `(.L_x_952) ;  /* 0x000000000f087348 */ /* 0x000fea0003c00000 */
[----:B------:R0:W1:Y:S02]  /*2f7a0*/  SHFL.UP P6, R14, R13, R12, R11 ;  /* 0x0400000c0d0e7389 */ /* 0x00006400000c000b */
[----:B01----:R-:W-:Y:S01]  /*2f7b0*/  ENDCOLLECTIVE ;  /* 0x000000000000791b */ /* 0x003fe20003800000 */
.L_x_952:
[----:B------:R-:W-:Y:S02]  /*2f7c0*/  MOV R12, 0x8 ;  /* 0x00000008000c7802 */ /* 0x000fe40000000f00 */
[----:B------:R-:W-:-:S05]  /*2f7d0*/  SEL R3, R14, RZ, P3 ;  /* 0x000000ff0e037207 */ /* 0x000fca0001800000 */
[----:B------:R-:W-:-:S04]  /*2f7e0*/  IMAD.IADD R3, R2, 0x1, R3 ;  /* 0x0000000102037824 */ /* 0x000fc800078e0203 */
[----:B------:R-:W-:-:S07]  /*2f7f0*/  IMAD.MOV.U32 R13, RZ, RZ, R3 ;  /* 0x000000ffff0d7224 */ /* 0x000fce00078e0003 */
[----:B------:R-:W-:Y:S05]  /*2f800*/  WARPSYNC.COLLECTIVE R15, `(.L_x_953) ;  /* 0x000000000f087348 */ /* 0x000fea0003c00000 */
[----:B------:R0:W1:Y:S02]  /*2f810*/  SHFL.UP P6, R14, R13, R12, R11 ;  /* 0x0400000c0d0e7389 */ /* 0x00006400000c000b */
[----:B01----:R-:W-:Y:S01]  /*2f820*/  ENDCOLLECTIVE ;  /* 0x000000000000791b */ /* 0x003fe20003800000 */
.L_x_953:
[----:B------:R-:W-:Y:S01]  /*2f830*/  IMAD.MOV.U32 R12, RZ, RZ, 0x10 ;  /* 0x00000010ff0c7424 */ /* 0x000fe200078e00ff */
[----:B------:R-:W-:-:S05]  /*2f840*/  SEL R14, R14, RZ, P4 ;  /* 0x000000ff0e0e7207 */ /* 0x000fca0002000000 */
[----:B------:R-:W-:-:S04]  /*2f850*/  IMAD.IADD R5, R3, 0x1, R14 ;  /* 0x0000000103057824 */ /* 0x000fc800078e020e */
[----:B------:R-:W-:-:S07]  /*2f860*/  IMAD.MOV.U32 R13, RZ, RZ, R5 ;  /* 0x000000ffff0d7224 */ /* 0x000fce00078e0005 */
[----:B------:R-:W-:Y:S05]  /*2f870*/  WARPSYNC.COLLECTIVE R15, `(.L_x_954) ;  /* 0x000000000f087348 */ /* 0x000fea0003c00000 */
[----:B------:R0:W1:Y:S02]  /*2f880*/  SHFL.UP P6, R14, R13, R12, R11 ;  /* 0x0400000c0d0e7389 */ /* 0x00006400000c000b */
[----:B01----:R-:W-:Y:S01]  /*2f890*/  ENDCOLLECTIVE ;  /* 0x000000000000791b */ /* 0x003fe20003800000 */
.L_x_954:
        /* <DEDUP_REMOVED lines=8> */
.L_x_955:
[----:B------:R-:W-:Y:S05]  /*2f920*/  BRA `(.L_x_956) ;  /* 0xffffffac00947947 */ /* 0x000fea000383ffff */
.L_x_792:
[----:B------:R-:W-:Y:S01]  /*2f930*/  BSSY B0, `(.L_x_957) ;  /* 0x0000007000007945 */ /* 0x000fe20003800000 */
[----:B------:R-:W-:Y:S02]  /*2f940*/  IMAD.MOV.U32 R12, RZ, RZ, 0x1 ;  /* 0x00000001ff0c7424 */ /* 0x000fe400078e00ff */
[----:B------:R-:W-:Y:S02]  /*2f950*/  IMAD.MOV.U32 R11, RZ, RZ, RZ ;  /* 0x000000ffff0b7224 */ /* 0x000fe400078e00ff */
[----:B------:R-:W-:-:S07]  /*2f960*/  IMAD.MOV.U32 R15, RZ, RZ, -0x1 ;  /* 0xffffffffff0f7424 */ /* 0x000fce00078e00ff */
[----:B------:R-:W-:Y:S05]  /*2f970*/  WARPSYNC.COLLECTIVE R15, `(.L_x_958) ;  /* 0x000000000f087348 */ /* 0x000fea0003c00000 */
[----:B------:R0:W1:Y:S02]  /*2f980*/  SHFL.UP P6, R14, R13, R12, R11 ;  /* 0x0400000c0d0e7389 */ /* 0x00006400000c000b */
[----:B01----:R-:W-:Y:S01]  /*2f990*/  ENDCOLLECTIVE ;  /* 0x000000000000791b */ /* 0x003fe20003800000 */
.L_x_958:
[----:B------:R-:W-:Y:S05]  /*2f9a0*/  BSYNC B0 ;  /* 0x0000000000007941 */ /* 0x000fea0003800000 */
.L_x_957:
        /* <DEDUP_REMOVED lines=8> */
.L_x_959:
[----:B------:R-:W-:Y:S01]  /*2fa30*/  IMAD.MOV.U32 R12, RZ, RZ, 0x4 ;  /* 0x00000004ff0c7424 */ /* 0x000fe200078e00ff */
[----:B------:R-:W-:-:S05]  /*2fa40*/  SEL R2, R14, RZ, P2 ;  /* 0x000000ff0e027207 */ /* 0x000fca0001000000 */
[----:B------:R-:W-:-:S04]  /*2fa50*/  IMAD.IADD R2, R13, 0x1, R2 ;  /* 0x000000010d027824 */ /* 0x000fc800078e0202 */
[----:B------:R-:W-:-:S07]  /*2fa60*/  IMAD.MOV.U32 R13, RZ, RZ, R2 ;  /* 0x000000ffff0d7224 */ /* 0x000fce00078e0002 */
[----:B------:R-:W-:Y:S05]  /*2fa70*/  WARPSYNC.COLLECTIVE R15, `(.L_x_960) ;  /* 0x000000000f087348 */ /* 0x000fea0003c00000 */
[----:B------:R0:W1:Y:S02]  /*2fa80*/  SHFL.UP P6, R14, R13, R12, R11 ;  /* 0x0400000c0d0e7389 */ /* 0x00006400000c000b */
[----:B01----:R-:W-:Y:S01]  /*2fa90*/  ENDCOLLECTIVE ;  /* 0x000000000000791b */ /* 0x003fe20003800000 */
.L_x_960:
[----:B------:R-:W-:Y:S01]  /*2faa0*/  IMAD.MOV.U32 R12, RZ, RZ, 0x8 ;  /* 0x00000008ff0c7424 */ /* 0x000fe200078e00ff */
[----:B------:R-:W-:-:S05]  /*2fab0*/  SEL R3, R14, RZ, P3 ;  /* 0x000000ff0e037207 */ /* 0x000fca0001800000 */
[----:B------:R-:W-:-:S04]  /*2fac0*/  IMAD.IADD R3, R2, 0x1, R3 ;  /* 0x0000000102037824 */ /* 0x000fc800078e0203 */
[----:B------:R-:W-:-:S07]  /*2fad0*/  IMAD.MOV.U32 R13, RZ, RZ, R3 ;  /* 0x000000ffff0d7224 */ /* 0x000fce00078e0003 */
[----:B------:R-:W-:Y:S05]  /*2fae0*/  WARPSYNC.COLLECTIVE R15, `(.L_x_961) ;  /* 0x000000000f087348 */ /* 0x000fea0003c00000 */
[----:B------:R0:W1:Y:S02]  /*2faf0*/  SHFL.UP P6, R14, R13, R12, R11 ;  /* 0x0400000c0d0e7389 */ /* 0x00006400000c000b */
[----:B01----:R-:W-:Y:S01]  /*2fb00*/  ENDCOLLECTIVE ;  /* 0x000000000000791b */ /* 0x003fe20003800000 */
.L_x_961:
[----:B------:R-:W-:Y:S02]  /*2fb10*/  MOV R12, 0x10 ;  /* 0x00000010000c7802 */ /* 0x000fe40000000f00 */
[----:B------:R-:W-:-:S05]  /*2fb20*/  SEL R14, R14, RZ, P4 ;  /* 0x000000ff0e0e7207 */ /* 0x000fca0002000000 */
[----:B------:R-:W-:-:S04]  /*2fb30*/  IMAD.IADD R5, R3, 0x1, R14 ;  /* 0x0000000103057824 */ /* 0x000fc800078e020e */
[----:B------:R-:W-:-:S07]  /*2fb40*/  IMAD.MOV.U32 R13, RZ, RZ, R5 ;  /* 0x000000ffff0d7224 */ /* 0x000fce00078e0005 */
[----:B------:R-:W-:Y:S05]  /*2fb50*/  WARPSYNC.COLLECTIVE R15, `(.L_x_962) ;  /* 0x000000000f087348 */ /* 0x000fea0003c00000 */
[----:B------:R0:W1:Y:S02]  /*2fb60*/  SHFL.UP P6, R14, R13, R12, R11 ;  /* 0x0400000c0d0e7389 */ /* 0x00006400000c000b */
[----:B01----:R-:W-:Y:S01]  /*2fb70*/  ENDCOLLECTIVE ;  /* 0x000000000000791b */ /* 0x003fe20003800000 */
.L_x_962:
        /* <DEDUP_REMOVED lines=8> */
.L_x_963:
[----:B------:R-:W-:Y:S05]  /*2fc00*/  BRA `(.L_x_964) ;  /* 0xffffffac00847947 */ /* 0x000fea000383ffff */
.L_x_794:
[----:B------:R-:W-:Y:S01]  /*2fc10*/  BSSY B0, `(.L_x_965) ;  /* 0x0000006000007945 */ /* 0x000fe20003800000 */
[----:B------:R-:W-:Y:S01]  /*2fc20*/  PLOP3.LUT P6, PT, P6, PT, PT, 0x8, 0x0 ;  /* 0x000000000000781c */ /* 0x000fe200037ce170 */
[----:B------:R-:W-:-:S12]  /*2fc30*/  IMAD.MOV.U32 R15, RZ, RZ, -0x1 ;  /* 0xffffffffff0f7424 */ /* 0x000fd800078e00ff */
[----:B0-----:R-:W-:Y:S05]  /*2fc40*/  WARPSYNC.COLLECTIVE R15, `(.L_x_966) ;  /* 0x000000000f087348 */ /* 0x001fea0003c00000 */
[----:B------:R-:W-:Y:S01]  /*2fc50*/  VOTE.ANY R14, PT, P6 ;  /* 0x00000000000e7806 */ /* 0x000fe200030e0100 */
[----:B0-----:R-:W-:Y:S06]  /*2fc60*/  ENDCOLLECTIVE ;  /* 0x000000000000791b */ /* 0x001fec0003800000 */
.L_x_966:
[----:B------:R-:W-:Y:S05]  /*2fc70*/  BSYNC B0 ;  /* 0x0000000000007941 */ /* 0x000fea0003800000 */
.L_x_965:
[----:B------:R-:W-:Y:S02]  /*2fc80*/  IMAD.MOV.U32 R3, RZ, RZ, R14 ;  /* 0x000000ffff037224 */ /* 0x000fe400078e000e */
[----:B------:R-:W-:Y:S02]  /*2fc90*/  IMAD.MOV.U32 R13, RZ, RZ, R7 ;  /* 0x000000ffff0d7224 */ /* 0x000fe400078e0007 */
[----:B------:R-:W0:Y:S01]  /*2fca0*/  POPC R8, R3 ;  /* 0x0000000300087309 */ /* 0x000e220000000000 */
[----:B------:R-:W-:Y:S02]  /*2fcb0*/  IMAD.MOV.U32 R11, RZ, RZ, 0x1f ;  /* 0x0000001fff0b7424 */ /* 0x000fe400078e00ff */
[----:B------:R-:W-:Y:S02]  /*2fcc0*/  IMAD.MOV.U32 R15, RZ, RZ, -0x1 ;  /* 0xffffffffff0f7424 */ /* 0x000fe400078e00ff */
[----:B0-----:R-:W-:-:S07]  /*2fcd0*/  IMAD.MOV.U32 R12, RZ, RZ, R8 ;  /* 0x000000ffff0c7224 */ /* 0x001fce00078e0008 */
[----:B------:R-:W-:Y:S05]  /*2fce0*/  WARPSYNC.COLLECTIVE R15, `(.L_x_967) ;  /* 0x000000000f087348 */ /* 0x000fea0003c00000 */
[----:B------:R0:W1:Y:S02]  /*2fcf0*/  SHFL.IDX P6, R14, R13, R12, R11 ;  /* 0x0000000c0d0e7389 */ /* 0x00006400000c000b */
[----:B01----:R-:W-:Y:S01]  /*2fd00*/  ENDCOLLECTIVE ;  /* 0x000000000000791b */ /* 0x003fe20003800000 */
.L_x_967:
[----:B------:R-:W-:Y:S02]  /*2fd10*/  IMAD.MOV.U32 R13, RZ, RZ, R4 ;  /* 0x000000ffff0d7224 */ /* 0x000fe400078e0004 */
[----:B------:R-:W-:-:S07]  /*2fd20*/  IMAD.MOV.U32 R7, RZ, RZ, R14 ;  /* 0x000000ffff077224 */ /* 0x000fce00078e000e */
[----:B------:R-:W-:Y:S05]  /*2fd30*/  WARPSYNC.COLLECTIVE R15, `(.L_x_968) ;  /* 0x000000000f087348 */ /* 0x000fea0003c00000 */
[----:B------:R0:W1:Y:S02]  /*2fd40*/  SHFL.IDX P6, R14, R13, R12, R11 ;  /* 0x0000000c0d0e7389 */ /* 0x00006400000c000b */
[----:B01----:R-:W-:Y:S01]  /*2fd50*/  ENDCOLLECTIVE ;  /* 0x000000000000791b */ /* 0x003fe20003800000 */
.L_x_968:
[----:B------:R-:W-:Y:S01]  /*2fd60*/  IMAD.MOV.U32 R4, RZ, RZ, R14 ;  /* 0x000000ffff047224 */ /* 0x000fe200078e000e */
[----:B------:R-:W-:Y:S06]  /*2fd70*/  BRA `(.L_x_969) ;  /* 0xffffffac00647947 */ /* 0x000fec000383ffff */
.L_x_796:
[----:B------:R-:W-:Y:S01]  /*2fd80*/  BSSY B0, `(.L_x_970) ;  /* 0x0000007000007945 */ /* 0x000fe20003800000 */
[----:B------:R-:W-:Y:S02]  /*2fd90*/  IMAD.MOV.U32 R13, RZ, RZ, R2 ;  /* 0x000000ffff0d7224 */ /* 0x000fe400078e0002 */
[----:B------:R-:W-:Y:S02]  /*2fda0*/  IMAD.MOV.U32 R11, RZ, RZ, 0x1f ;  /* 0x0000001fff0b7424 */ /* 0x000fe400078e00ff */
[----:B------:R-:W-:-:S07]  /*2fdb0*/  IMAD.MOV.U32 R15, RZ, RZ, -0x1 ;  /* 0xffffffffff0f7424 */ /* 0x000fce00078e00ff */
[----:B0123--:R-:W-:Y:S05]  /*2fdc0*/  WARPSYNC.COLLECTIVE R15, `(.L_x_971) ;  /* 0x000000000f087348 */ /* 0x00ffea0003c00000 */
[----:B------:R4:W0:Y:S02]  /*2fdd0*/  SHFL.IDX P6, R14, R13, R12, R11 ;  /* 0x0000000c0d0e7389 */ /* 0x00082400000c000b */
[----:B01234-:R-:W-:Y:S01]  /*2fde0*/  ENDCOLLECTIVE ;  /* 0x000000000000791b */ /* 0x01ffe20003800000 */
.L_x_971:
[----:B------:R-:W-:Y:S05]  /*2fdf0*/  BSYNC B0 ;  /* 0x0000000000007941 */ /* 0x000fea0003800000 */
.L_x_970:
[----:B------:R-:W-:Y:S01]  /*2fe00*/  IMAD.MOV.U32 R6, RZ, RZ, R14 ;  /* 0x000000ffff067224 */ /* 0x000fe200078e000e */
[----:B------:R-:W-:Y:S06]  /*2fe10*/  BRA `(.L_x_795) ;  /* 0xffffffac00547947 */ /* 0x000fec000383ffff */
.L_x_800:
[----:B-1----:R1:W3:Y:S02]  /*2fe20*/  SYNCS.PHASECHK.TRANS64.TRYWAIT P0, [R5+URZ+0x38820], R0 ;  /* 0x03882000050075a7 */ /* 0x0022e4000800017f */
[----:B---3--:R-:W-:Y:S05]  /*2fe30*/  @!P0 NANOSLEEP.SYNCS 0x989680 ;  /* 0x009896800000895d */ /* 0x008fea0003900000 */
[----:B------:R-:W3:Y:S02]  /*2fe40*/  @!P0 SYNCS.PHASECHK.TRANS64 P0, [R5+URZ+0x38820], R0 ;  /* 0x03882000050085a7 */ /* 0x000ee4000800007f */
[----:B---3--:R-:W-:Y:S05]  /*2fe50*/  @!P0 BRA `(.L_x_800) ;  /* 0xfffffffc00f08947 */ /* 0x008fea000383ffff */
[----:B------:R-:W-:Y:S05]  /*2fe60*/  BRA `(.L_x_972) ;  /* 0xffffffb000ac7947 */ /* 0x000fea000383ffff */
.L_x_801:
        /* <DEDUP_REMOVED lines=11> */
.L_x_974:
[----:B------:R-:W-:Y:S05]  /*2ff20*/  BSYNC B0 ;  /* 0x0000000000007941 */ /* 0x000fea0003800000 */
.L_x_973:
[----:B------:R-:W-:Y:S05]  /*2ff30*/  BRA `(.L_x_975) ;  /* 0xffffffb000947947 */ /* 0x000fea000383ffff */
.L_x_802:
[----:B------:R-:W-:Y:S01]  /*2ff40*/  BSSY B0, `(.L_x_976) ;  /* 0x0000006000007945 */ /* 0x000fe20003800000 */
[----:B------:R-:W-:-:S07]  /*2ff50*/  IMAD.MOV.U32 R15, RZ, RZ, -0x1 ;  /* 0xffffffffff0f7424 */ /* 0x000fce00078e00ff */
[----:B012---:R-:W-:Y:S05]  /*2ff60*/  WARPSYNC.COLLECTIVE R15, `(.L_x_977) ;  /* 0x000000000f0c7348 */ /* 0x007fea0003c00000 */
[----:B------:R-:W-:Y:S02]  /*2ff70*/  ELECT P6, UR62, PT ;  /* 0x00000000003e782f */ /* 0x000fe400038c0000 */
[----:B------:R-:W-:Y:S01]  /*2ff80*/  MOV R14, UR62 ;  /* 0x0000003e000e7c02 */ /* 0x000fe20008000f00 */
[----:B012---:R-:W-:Y:S10]  /*2ff90*/  ENDCOLLECTIVE ;  /* 0x000000000000791b */ /* 0x007ff40003800000 */
.L_x_977:
[----:B------:R-:W-:Y:S05]  /*2ffa0*/  BSYNC B0 ;  /* 0x0000000000007941 */ /* 0x000fea0003800000 */
.L_x_976:
[----:B------:R-:W-:Y:S05]  /*2ffb0*/  BRA `(.L_x_978) ;  /* 0xffffffb000887947 */ /* 0x000fea000383ffff */
.L_x_804:
[----:B-1----:R1:W3:Y:S02]  /*2ffc0*/  SYNCS.PHASECHK.TRANS64.TRYWAIT P1, [R3+URZ+0x38840], R2 ;  /* 0x03884002030075a7 */ /* 0x0022e4000802017f */
[----:B---3--:R-:W-:Y:S05]  /*2ffd0*/  @!P1 NANOSLEEP.SYNCS 0x989680 ;  /* 0x009896800000995d */ /* 0x008fea0003900000 */
[----:B------:R-:W3:Y:S02]  /*2ffe0*/  @!P1 SYNCS.PHASECHK.TRANS64 P1, [R3+URZ+0x38840], R2 ;  /* 0x03884002030095a7 */ /* 0x000ee4000802007f */
[----:B---3--:R-:W-:Y:S05]  /*2fff0*/  @!P1 BRA `(.L_x_804) ;  /* 0xfffffffc00f09947 */ /* 0x008fea000383ffff */
[----:B------:R-:W-:Y:S05]  /*30000*/  BRA `(.L_x_979) ;  /* 0xffffffb000a87947 */ /* 0x000fea000383ffff */
.L_x_806:
[----:B---3--:R3:W4:Y:S02]  /*30010*/  SYNCS.PHASECHK.TRANS64.TRYWAIT P1, [R23+URZ+0x38840], R0 ;  /* 0x03884000170075a7 */ /* 0x008724000802017f */
[----:B----4-:R-:W-:Y:S05]  /*30020*/  @!P1 NANOSLEEP.SYNCS 0x989680 ;  /* 0x009896800000995d */ /* 0x010fea0003900000 */
[----:B------:R-:W4:Y:S02]  /*30030*/  @!P1 SYNCS.PHASECHK.TRANS64 P1, [R23+URZ+0x38840], R0 ;  /* 0x03884000170095a7 */ /* 0x000f24000802007f */
[----:B----4-:R-:W-:Y:S05]  /*30040*/  @!P1 BRA `(.L_x_806) ;  /* 0xfffffffc00f09947 */ /* 0x010fea000383ffff */
[----:B------:R-:W-:Y:S05]  /*30050*/  BRA `(.L_x_980) ;  /* 0xffffffb000b47947 */ /* 0x000fea000383ffff */
.L_x_808:
[----:B----4-:R4:W0:Y:S02]  /*30060*/  SYNCS.PHASECHK.TRANS64.TRYWAIT P1, [R3+URZ+0x38860], R2 ;  /* 0x03886002030075a7 */ /* 0x010824000802017f */
[----:B0-----:R-:W-:Y:S05]  /*30070*/  @!P1 NANOSLEEP.SYNCS 0x989680 ;  /* 0x009896800000995d */ /* 0x001fea0003900000 */
[----:B------:R-:W0:Y:S02]  /*30080*/  @!P1 SYNCS.PHASECHK.TRANS64 P1, [R3+URZ+0x38860], R2 ;  /* 0x03886002030095a7 */ /* 0x000e24000802007f */
[----:B0-----:R-:W-:Y:S05]  /*30090*/  @!P1 BRA `(.L_x_808) ;  /* 0xfffffffc00f09947 */ /* 0x001fea000383ffff */
[----:B------:R-:W-:Y:S05]  /*300a0*/  BRA `(.L_x_981) ;  /* 0xffffffb000b07947 */ /* 0x000fea000383ffff */
.L_x_982:
        /* <DEDUP_REMOVED lines=13> */
.L_x_15957:


//--------------------- .text._ZN7cutlass13device_kernelIN5flash11enable_sm90INS1_16FlashAttnFwdSm90INS1_25CollectiveMainloopFwdSm90ILi2EN4cute5tupleIJNS5_1CILi1EEES8_S8_EEENS6_IJNS7_ILi128EEENS7_ILi64EEENS7_ILi256EEEEEELi256ENS_10bfloat16_tEfNS_4arch4Sm90ELb0ELb1ELb1ELb0ELb1ELb0ELb0ELb1ELb1ELb1ELb1ELb0EEENS1_21CollectiveEpilogueFwdINS6_IJSA_SC_SB_EEES9_SE_SG_Li256ELb0ELb1ELb1ELb0EEENS1_19SingleTileSchedulerILb0ELb1ELb1ELi128EEEEEEEEEvNT_6ParamsE --------------------------
	.section	.text._ZN7cutlass13device_kernelIN5flash11enable_sm90INS1_16FlashAttnFwdSm90INS1_25CollectiveMainloopFwdSm90ILi2EN4cute5tupleIJNS5_1CILi1EEES8_S8_EEENS6_IJNS7_ILi128EEENS7_ILi64EEENS7_ILi256EEEEEELi256ENS_10bfloat16_tEfNS_4arch4Sm90ELb0ELb1ELb1ELb0ELb1ELb0ELb0ELb1ELb1ELb1ELb1ELb0EEENS1_21CollectiveEpilogueFwdINS6_IJSA_SC_SB_EEES9_SE_SG_Li256ELb0ELb1ELb1ELb0EEENS1_19SingleTileSchedulerILb0ELb1ELb1ELi128EEEEEEEEEvNT_6ParamsE,"ax",@progbits
	.align	128
.text._ZN7cutlass13device_kernelIN5flash11enable_sm90INS1_16FlashAttnFwdSm90INS1_25CollectiveMainloopFwdSm90ILi2EN4cute5tupleIJNS5_1CILi1EEES8_S8_EEENS6_IJNS7_ILi128EEENS7_ILi64EEENS7_ILi256EEEEEELi256ENS_10bfloat16_tEfNS_4arch4Sm90ELb0ELb1ELb1ELb0ELb1ELb0ELb0ELb1ELb1ELb1ELb1ELb0EEENS1_21CollectiveEpilogueFwdINS6_IJSA_SC_SB_EEES9_SE_SG_Li256ELb0ELb1ELb1ELb0EEENS1_19SingleTileSchedulerILb0ELb1ELb1ELi128EEEEEEEEEvNT_6ParamsE:
        .type           _ZN7cutlass13device_kernelIN5flash11enable_sm90INS1_16FlashAttnFwdSm90INS1_25CollectiveMainloopFwdSm90ILi2EN4cute5tupleIJNS5_1CILi1EEES8_S8_EEENS6_IJNS7_ILi128EEENS7_ILi64EEENS7_ILi256EEEEEELi256ENS_10bfloat16_tEfNS_4arch4Sm90ELb0ELb1ELb1ELb0ELb1ELb0ELb0ELb1ELb1ELb1ELb1ELb0EEENS1_21CollectiveEpilogueFwdINS6_IJSA_SC_SB_EEES9_SE_SG_Li256ELb0ELb1ELb1ELb0EEENS1_19SingleTileSchedulerILb0ELb1ELb1ELi128EEEEEEEEEvNT_6ParamsE,@function
        .size           _ZN7cutlass13device_kernelIN5flash11enable_sm90INS1_16FlashAttnFwdSm90INS1_25CollectiveMainloopFwdSm90ILi2EN4cute5tupleIJNS5_1CILi1EEES8_S8_EEENS6_IJNS7_ILi128EEENS7_ILi64EEENS7_ILi256EEEEEELi256ENS_10bfloat16_tEfNS_4arch4Sm90ELb0ELb1ELb1ELb0ELb1ELb0ELb0ELb1ELb1ELb1ELb1ELb0EEENS1_21CollectiveEpilogueFwdINS6_IJSA_SC_SB_EEES9_SE_SG_Li256ELb0ELb1ELb1ELb0EEENS1_19SingleTileSchedulerILb0ELb1ELb1ELi128EEEEEEEEEvNT_6ParamsE,(.L_x_15958 - _ZN7cutlass13device_kernelIN5flash11enable_sm90INS1_16FlashAttnFwdSm90INS1_25CollectiveMainloopFwdSm90ILi2EN4cute5tupleIJNS5_1CILi1EEES8_S8_EEENS6_IJNS7_ILi128EEENS7_ILi64EEENS7_ILi256EEEEEELi256ENS_10bfloat16_tEfNS_4arch4Sm90ELb0ELb1ELb1ELb0ELb1ELb0ELb0ELb1ELb1ELb1ELb1ELb0EEENS1_21CollectiveEpilogueFwdINS6_IJSA_SC_SB_EEES9_SE_SG_Li256ELb0ELb1ELb1ELb0EEENS1_19SingleTileSchedulerILb0ELb1ELb1ELi128EEEEEEEEEvNT_6ParamsE)
        .other          _ZN7cutlass13device_kernelIN5flash11enable_sm90INS1_16FlashAttnFwdSm90INS1_25CollectiveMainloopFwdSm90ILi2EN4cute5tupleIJNS5_1CILi1EEES8_S8_EEENS6_IJNS7_ILi128EEENS7_ILi64EEENS7_ILi256EEEEEELi256ENS_10bfloat16_tEfNS_4arch4Sm90ELb0ELb1ELb1ELb0ELb1ELb0ELb0ELb1ELb1ELb1ELb1ELb0EEENS1_21CollectiveEpilogueFwdINS6_IJSA_SC_SB_EEES9_SE_SG_Li256ELb0ELb1ELb1ELb0EEENS1_19SingleTileSchedulerILb0ELb1ELb1ELi128EEEEEEEEEvNT_6ParamsE,@"STO_CUDA_ENTRY STV_DEFAULT"
_ZN7cutlass13device_kernelIN5flash11enable_sm90INS1_16FlashAttnFwdSm90INS1_25CollectiveMainloopFwdSm90ILi2EN4cute5tupleIJNS5_1CILi1EEES8_S8_EEENS6_IJNS7_ILi128EEENS7_ILi64EEENS7_ILi256EEEEEELi256ENS_10bfloat16_tEfNS_4arch4Sm90ELb0ELb1ELb1ELb0ELb1ELb0ELb0ELb1ELb1ELb1ELb1ELb0EEENS1_21CollectiveEpilogueFwdINS6_IJSA_SC_SB_EEES9_SE_SG_Li256ELb0ELb1ELb1ELb0EEENS1_19SingleTileSchedulerILb0ELb1ELb1ELi128EEEEEEEEEvNT_6ParamsE:
        /* <DEDUP_REMOVED lines=45> */
.L_x_983:
        /* <DEDUP_REMOVED lines=22> */
.L_x_984:
        /* <DEDUP_REMOVED lines=18> */
.L_x_985:
        /* <DEDUP_REMOVED lines=22> */
.L_x_986:
        /* <DEDUP_REMOVED lines=23> */
.L_x_987:
[----:B------:R-:W-:Y:S01]  /*0820*/  UISETP.NE.AND UP0, UPT, UR9, URZ, UPT ;  /* 0x0000003f0900728c */ /* 0x000fe2000bf05270 */
[----:B------:R-:W-:Y:S01]  /*0830*/  NOP ;  /* 0x0000000000007918 */ /* 0x000fe20000000000 */
[----:B0-----:R-:W-:Y:S01]  /*0840*/  UMOV UR4, 0x1 ;  /* 0x0000000100047882 */ /* 0x001fe20000000000 */
[----:B------:R-:W-:Y:S01]  /*0850*/  ULDC.64 UR60, c[0x0][0x208] ;  /* 0x00008200003c7ab9 */ /* 0x000fe20000000a00 */
[----:B------:R-:W-:Y:S01]  /*0860*/  USEL UR4, UR4, 0x2, !UP0 ;  /* 0x0000000204047887 */ /* 0x000fe2000c000000 */
[----:B------:R-:W-:Y:S01]  /*0870*/  BSSY B6, `(.L_x_988) ;  /* 0x000138e000067945 */ /* 0x000fe20003800000 */
[----:B-1234-:R-:W-:Y:S01]  /*0880*/  BAR.SYNC.DEFER_BLOCKING 0x0 ;  /* 0x0000000000007b1d */ /* 0x01efe20000010000 */
[----:B------:R-:W-:-:S03]  /*0890*/  PLOP3.LUT P0, PT, PT, PT, UP0, 0x80, 0x0 ;  /* 0x000000000000781c */ /* 0x000fc60003f0f008 */
[----:B------:R-:W-:-:S05]  /*08a0*/  IMAD.U32 R2, RZ, RZ, UR4 ;  /* 0x00000004ff027e24 */ /* 0x000fca000f8e00ff */
[----:B------:R0:W-:Y:S05]  /*08b0*/  STL [R1+0x4], R2 ;  /* 0x0000040201007387 */ /* 0x0001ea0000100800 */
[----:B------:R-:W-:Y:S05]  /*08c0*/  @!P0 BRA `(.L_x_989) ;  /* 0x000000f800908947 */ /* 0x000fea0003800000 */
.L_x_990:
        /* <DEDUP_REMOVED lines=14> */
[----:B------:R-:W-:Y:S01]  /*09b0*/  IMAD.U32 R0, RZ, RZ, UR10 ;  /* 0x0000000aff007e24 */ /* 0x000fe2000f8e00ff */
[----:B--2---:R-:W-:Y:S01]  /*09c0*/  ISETP.LE.AND P0, PT, RZ, UR8, PT ;  /* 0x00000008ff007c0c */ /* 0x004fe2000bf03270 */
[----:B------:R-:W-:-:S03]  /*09d0*/  UIADD3 UR4, -UR10, URZ, URZ ;  /* 0x0000003f0a047290 */ /* 0x000fc6000fffe13f */
[----:B------:R1:W-:Y:S01]  /*09e0*/  STL [R1], R0 ;  /* 0x0000000001007387 */ /* 0x0003e20000100800 */
[----:B------:R-:W-:-:S08]  /*09f0*/  UIMAD UR6, UR7, UR4, UR6 ;  /* 0x00000004070672a4 */ /* 0x000fd0000f8e0206 */
[----:B------:R-:W-:Y:S05]  /*0a00*/  @!P0 BRA `(.L_x_991) ;  /* 0x0000013400d08947 */ /* 0x000fea0003800000 */
[----:B0-----:R-:W0:Y:S01]  /*0a10*/  LDC.64 R2, c[0x0][0x418] ;  /* 0x00010600ff027b82 */ /* 0x001e220000000a00 */
[----:B------:R-:W-:Y:S01]  /*0a20*/  ULDC UR4, c[0x0][0x448] ;  /* 0x0001120000047ab9 */ /* 0x000fe20000000800 */
[----:B------:R-:W-:Y:S01]  /*0a30*/  VIADD R19, R26, 0xffffff80 ;  /* 0xffffff801a137836 */ /* 0x000fe20000000000 */
[----:B------:R-:W-:-:S04]  /*0a40*/  UISETP.NE.AND UP0, UPT, UR4, 0x1, UPT ;  /* 0x000000010400788c */ /* 0x000fc8000bf05270 */
[----:B------:R-:W-:Y:S01]  /*0a50*/  UP2UR UR4, UPR, URZ, 0x1 ;  /* 0x000000013f047883 */ /* 0x000fe20008000000 */
[----:B------:R-:W1:Y:S05]  /*0a60*/  LDC R18, c[0x0][0x288] ;  /* 0x0000a200ff127b82 */ /* 0x000e6a0000000800 */
[----:B------:R-:W-:Y:S01]  /*0a70*/  MOV R23, UR4 ;  /* 0x0000000400177c02 */ /* 0x000fe20008000f00 */
[----:B------:R-:W-:Y:S01]  /*0a80*/  @UP0 ULDC UR9, c[0x0][0x44c] ;  /* 0x0001130000090ab9 */ /* 0x000fe20000000800 */
[----:B------:R-:W-:Y:S01]  /*0a90*/  @UP0 ULDC UR11, c[0x0][0x450] ;  /* 0x00011400000b0ab9 */ /* 0x000fe20000000800 */
[----:B------:R-:W2:Y:S01]  /*0aa0*/  LDC R17, c[0x0][0x424] ;  /* 0x00010900ff117b82 */ /* 0x000ea20000000800 */
[----:B------:R-:W-:-:S07]  /*0ab0*/  ULDC.64 UR4, c[0x0][0x9e0] ;  /* 0x0002780000047ab9 */ /* 0x000fce0000000a00 */
[----:B------:R-:W3:Y:S01]  /*0ac0*/  S2UR UR38, SR_CTAID.X ;  /* 0x00000000002679c3 */ /* 0x000ee20000002500 */
[----:B0-----:R-:W-:-:S04]  /*0ad0*/  ISETP.NE.U32.AND P0, PT, R2, RZ, PT ;  /* 0x000000ff0200720c */ /* 0x001fc80003f05070 */
[----:B------:R-:W-:-:S03]  /*0ae0*/  ISETP.NE.AND.EX P0, PT, R3, RZ, PT, P0 ;  /* 0x000000ff0300720c */ /* 0x000fc60003f05300 */
[----:B------:R-:W0:Y:S01]  /*0af0*/  LDC R4, c[0x0][0x2f0] ;  /* 0x0000bc00ff047b82 */ /* 0x000e220000000800 */
[----:B-1----:R-:W-:Y:S02]  /*0b00*/  IADD3 R0, -R18, 0x1, RZ ;  /* 0x0000000112007810 */ /* 0x002fe40007ffe1ff */
[----:B--2---:R-:W-:Y:S01]  /*0b10*/  SEL R17, R17, 0x1, P0 ;  /* 0x0000000111117807 */ /* 0x004fe20000000000 */
[----:B---3--:R-:W-:-:S04]  /*0b20*/  USHF.L.U32 UR38, UR38, 0x7, URZ ;  /* 0x0000000726267899 */ /* 0x008fc8000800063f */
[----:B------:R-:W-:Y:S02]  /*0b30*/  @UP0 UIADD3 UR8, UR38, 0x7f, URZ ;  /* 0x0000007f26080890 */ /* 0x000fe4000fffe03f */
[----:B------:R-:W-:Y:S01]  /*0b40*/  UIADD3 UR7, UR38, 0x7f, URZ ;  /* 0x0000007f26077890 */ /* 0x000fe2000fffe03f */
[----:B0-----:R-:W-:Y:S01]  /*0b50*/  IMAD R0, R17, R4, R0 ;  /* 0x0000000411007224 */ /* 0x001fe200078e0200 */
[----:B------:R-:W-:-:S04]  /*0b60*/  UIMAD.WIDE.U32 UR8, UR8, UR9, URZ ;  /* 0x00000009080872a5 */ /* 0x000fc8000f8e003f */
[----:B------:R-:W-:Y:S01]  /*0b70*/  R2UR UR10, R0 ;  /* 0x00000000000a72ca */ /* 0x000fe200000e0000 */
[----:B------:R-:W-:Y:S02]  /*0b80*/  @UP0 USHF.R.U32.HI UR7, URZ, UR11, UR9 ;  /* 0x0000000b3f070299 */ /* 0x000fe40008011609 */
[----:B------:R-:W-:-:S04]  /*0b90*/  UISETP.GE.AND UP0, UPT, UR5, 0x1, UPT ;  /* 0x000000010500788c */ /* 0x000fc8000bf06270 */
[----:B------:R-:W-:Y:S02]  /*0ba0*/  UP2UR UR8, UPR, URZ, 0x1 ;  /* 0x000000013f087883 */ /* 0x000fe40008000000 */
[----:B------:R-:W-:-:S04]  /*0bb0*/  PLOP3.LUT P0, PT, PT, PT, UP0, 0x40, 0x0 ;  /* 0x000000000000781c */ /* 0x000fc80003f0e808 */
[----:B------:R-:W-:Y:S01]  /*0bc0*/  UIADD3 UR7, UR10, UR7, URZ ;  /* 0x000000070a077290 */ /* 0x000fe2000fffe03f */
[----:B------:R-:W-:-:S03]  /*0bd0*/  IMAD.U32 R22, RZ, RZ, UR8 ;  /* 0x00000008ff167e24 */ /* 0x000fc6000f8e00ff */
[----:B------:R-:W-:-:S06]  /*0be0*/  UIADD3 UR4, UR7, UR4, URZ ;  /* 0x0000000407047290 */ /* 0x000fcc000fffe03f */
[----:B------:R-:W-:Y:S01]  /*0bf0*/  IMAD.U32 R0, RZ, RZ, UR4 ;  /* 0x00000004ff007e24 */ /* 0x000fe2000f8e00ff */
[----:B------:R-:W-:Y:S06]  /*0c00*/  @P0 BRA `(.L_x_992) ;  /* 0x0000000000400947 */ /* 0x000fec0003800000 */
[----:B------:R-:W-:Y:S01]  /*0c10*/  ISETP.LT.AND P0, PT, RZ, UR7, PT ;  /* 0x00000007ff007c0c */ /* 0x000fe2000bf01270 */
[----:B------:R-:W-:-:S12]  /*0c20*/  UIADD3 UR4, UR7, -0x1, URZ ;  /* 0xffffffff07047890 */ /* 0x000fd8000fffe03f */
[----:B------:R-:W-:Y:S05]  /*0c30*/  @P0 BRA `(.L_x_993) ;  /* 0x00000000001c0947 */ /* 0x000fea0003800000 */
[----:B------:R-:W-:Y:S02]  /*0c40*/  UISETP.NE.AND UP0, UPT, UR5, 0x1, UPT ;  /* 0x000000010500788c */ /* 0x000fe4000bf05270 */
[----:B------:R-:W-:-:S09]  /*0c50*/  UIADD3 UR4, -UR7, URZ, URZ ;  /* 0x0000003f07047290 */ /* 0x000fd2000fffe13f */
[----:B------:R-:W-:Y:S02]  /*0c60*/  @UP0 ULDC.64 UR10, c[0x0][0x9e8] ;  /* 0x00027a00000a0ab9 */ /* 0x000fe40000000a00 */
[----:B------:R-:W-:-:S04]  /*0c70*/  UIMAD.WIDE.U32 UR8, UR4, UR10, URZ ;  /* 0x0000000a040872a5 */ /* 0x000fc8000f8e003f */
[----:B------:R-:W-:-:S04]  /*0c80*/  @UP0 USHF.R.U32.HI UR4, URZ, UR11, UR9 ;  /* 0x0000000b3f040299 */ /* 0x000fc80008011609 */
[----:B------:R-:W-:Y:S01]  /*0c90*/  ULOP3.LUT UR4, URZ, UR4, URZ, 0x33, !UPT ;  /* 0x000000043f047292 */ /* 0x000fe2000f8e333f */
[----:B------:R-:W-:Y:S11]  /*0ca0*/  BRA `(.L_x_994) ;  /* 0x0000000000107947 */ /* 0x000ff60003800000 */
.L_x_993:
[----:B------:R-:W-:-:S11]  /*0cb0*/  UISETP.NE.AND UP0, UPT, UR5, 0x1, UPT ;  /* 0x000000010500788c */ /* 0x000fd6000bf05270 */
[----:B------:R-:W-:Y:S02]  /*0cc0*/  @UP0 ULDC.64 UR10, c[0x0][0x9e8] ;  /* 0x00027a00000a0ab9 */ /* 0x000fe40000000a00 */
[----:B------:R-:W-:-:S04]  /*0cd0*/  UIMAD.WIDE.U32 UR8, UR4, UR10, URZ ;  /* 0x0000000a040872a5 */ /* 0x000fc8000f8e003f */
[----:B------:R-:W-:-:S12]  /*0ce0*/  @UP0 USHF.R.U32.HI UR4, URZ, UR11, UR9 ;  /* 0x0000000b3f040299 */ /* 0x000fd80008011609 */
.L_x_994:
[----:B------:R-:W-:-:S06]  /*0cf0*/  UIMAD UR4, UR4, UR5, UR5 ;  /* 0x00000005040472a4 */ /* 0x000fcc000f8e0205 */
[----:B------:R-:W-:-:S07]  /*0d00*/  VIMNMX R0, R0, UR4, PT ;  /* 0x0000000400007c48 */ /* 0x000fce000bfe0100 */
.L_x_992:
[----:B------:R-:W-:Y:S01]  /*0d10*/  R2UR UR4, R23 ;  /* 0x00000000170472ca */ /* 0x000fe200000e0000 */
[CC--:B------:R-:W-:Y:S01]  /*0d20*/  IMAD R18, R17.reuse, R4.reuse, -R18 ;  /* 0x0000000411127224 */ /* 0x0c0fe200078e0a12 */
[----:B------:R-:W-:Y:S01]  /*0d30*/  IADD3 R2, R0, 0x3f, RZ ;  /* 0x0000003f00027810 */ /* 0x000fe20007ffe0ff */
[----:B------:R-:W-:-:S03]  /*0d40*/  IMAD R0, R17, R4, 0x3f ;  /* 0x0000003f11007424 */ /* 0x000fc600078e0204 */
[----:B------:R-:W-:Y:S02]  /*0d50*/  R2UR UR7, R18 ;  /* 0x00000000120772ca */ /* 0x000fe400000e0000 */
[----:B------:R-:W-:Y:S02]  /*0d60*/  SHF.R.S32.HI R5, RZ, 0x1f, R2 ;  /* 0x0000001fff057819 */ /* 0x000fe40000011402 */
[----:B------:R-:W-:Y:S02]  /*0d70*/  SHF.R.S32.HI R3, RZ, 0x1f, R0 ;  /* 0x0000001fff037819 */ /* 0x000fe40000011400 */
[----:B------:R-:W-:Y:S01]  /*0d80*/  LEA.HI R5, R5, R2, RZ, 0x6 ;  /* 0x0000000205057211 */ /* 0x000fe200078f30ff */
[----:B------:R-:W-:Y:S01]  /*0d90*/  UISETP.NE.AND UP0, UPT, UR4, URZ, UPT ;  /* 0x0000003f0400728c */ /* 0x000fe2000bf05270 */
[----:B------:R-:W-:Y:S02]  /*0da0*/  LEA.HI R3, R3, R0, RZ, 0x6 ;  /* 0x0000000003037211 */ /* 0x000fe400078f30ff */
[----:B------:R-:W-:Y:S01]  /*0db0*/  UMOV UR4, UR38 ;  /* 0x0000002600047c82 */ /* 0x000fe20008000000 */
[----:B------:R-:W-:-:S02]  /*0dc0*/  SHF.R.S32.HI R0, RZ, 0x6, R5 ;  /* 0x00000006ff007819 */ /* 0x000fc40000011405 */
[----:B------:R-:W-:-:S04]  /*0dd0*/  SHF.R.S32.HI R3, RZ, 0x6, R3 ;  /* 0x00000006ff037819 */ /* 0x000fc80000011403 */
[----:B------:R-:W-:Y:S01]  /*0de0*/  VIMNMX R203, R3, R0, PT ;  /* 0x0000000003cb7248 */ /* 0x000fe20003fe0100 */
[----:B------:R-:W-:Y:S01]  /*0df0*/  @UP0 ULDC UR8, c[0x0][0x44c] ;  /* 0x0001130000080ab9 */ /* 0x000fe20000000800 */
[----:B------:R-:W-:Y:S01]  /*0e00*/  @UP0 ULDC UR10, c[0x0][0x450] ;  /* 0x00011400000a0ab9 */ /* 0x000fe20000000800 */
[----:B------:R-:W-:-:S04]  /*0e10*/  UIMAD.WIDE.U32 UR8, UR38, UR8, URZ ;  /* 0x00000008260872a5 */ /* 0x000fc8000f8e003f */
[----:B------:R-:W-:Y:S02]  /*0e20*/  @UP0 USHF.R.U32.HI UR4, URZ, UR10, UR9 ;  /* 0x0000000a3f040299 */ /* 0x000fe40008011609 */
[----:B------:R-:W-:Y:S02]  /*0e30*/  UISETP.GE.AND UP0, UPT, UR5, 0x1, UPT ;  /* 0x000000010500788c */ /* 0x000fe4000bf06270 */
[----:B------:R-:W-:-:S03]  /*0e40*/  UIADD3 UR4, UR7, UR4, URZ ;  /* 0x0000000407047290 */ /* 0x000fc6000fffe03f */
[----:B------:R-:W-:Y:S01]  /*0e50*/  ULDC UR7, c[0x0][0x9dc] ;  /* 0x0002770000077ab9 */ /* 0x000fe20000000800 */
[----:B------:R-:W-:Y:S01]  /*0e60*/  PLOP3.LUT P0, PT, PT, PT, UP0, 0x40, 0x0 ;  /* 0x000000000000781c */ /* 0x000fe20003f0e808 */
[----:B------:R-:W-:-:S12]  /*0e70*/  UIADD3 UR7, UR4, -UR7, URZ ;  /* 0x8000000704077290 */ /* 0x000fd8000fffe03f */
[----:B------:R-:W-:Y:S05]  /*0e80*/  @P0 BRA `(.L_x_995) ;  /* 0x0000000000440947 */ /* 0x000fea0003800000 */
[----:B------:R-:W-:-:S06]  /*0e90*/  UISETP.GT.AND UP0, UPT, UR4, -0x1, UPT ;  /* 0xffffffff0400788c */ /* 0x000fcc000bf04270 */
[----:B------:R-:W-:-:S13]  /*0ea0*/  PLOP3.LUT P0, PT, PT, PT, UP0, 0x80, 0x0 ;  /* 0x000000000000781c */ /* 0x000fda0003f0f008 */
[----:B------:R-:W-:Y:S05]  /*0eb0*/  @P0 BRA `(.L_x_996) ;  /* 0x00000000001c0947 */ /* 0x000fea0003800000 */
[----:B------:R-:W-:Y:S02]  /*0ec0*/  UISETP.NE.AND UP0, UPT, UR5, 0x1, UPT ;  /* 0x000000010500788c */ /* 0x000fe4000bf05270 */
[----:B------:R-:W-:-:S09]  /*0ed0*/  ULOP3.LUT UR4, URZ, UR4, URZ, 0x33, !UPT ;  /* 0x000000043f047292 */ /* 0x000fd2000f8e333f */
[----:B------:R-:W-:Y:S02]  /*0ee0*/  @UP0 ULDC.64 UR10, c[0x0][0x9e8] ;  /* 0x00027a00000a0ab9 */ /* 0x000fe40000000a00 */
[----:B------:R-:W-:-:S04]  /*0ef0*/  UIMAD.WIDE.U32 UR8, UR4, UR10, URZ ;  /* 0x0000000a040872a5 */ /* 0x000fc8000f8e003f */
[----:B------:R-:W-:-:S04]  /*0f00*/  @UP0 USHF.R.U32.HI UR4, URZ, UR11, UR9 ;  /* 0x0000000b3f040299 */ /* 0x000fc80008011609 */
[----:B------:R-:W-:Y:S01]  /*0f10*/  ULOP3.LUT UR4, URZ, UR4, URZ, 0x33, !UPT ;  /* 0x000000043f047292 */ /* 0x000fe2000f8e333f */
[----:B------:R-:W-:Y:S11]  /*0f20*/  BRA `(.L_x_997) ;  /* 0x0000000000107947 */ /* 0x000ff60003800000 */
.L_x_996:
[----:B------:R-:W-:-:S11]  /*0f30*/  UISETP.NE.AND UP0, UPT, UR5, 0x1, UPT ;  /* 0x000000010500788c */ /* 0x000fd6000bf05270 */
[----:B------:R-:W-:Y:S02]  /*0f40*/  @UP0 ULDC.64 UR10, c[0x0][0x9e8] ;  /* 0x00027a00000a0ab9 */ /* 0x000fe40000000a00 */
[----:B------:R-:W-:-:S04]  /*0f50*/  UIMAD.WIDE.U32 UR8, UR4, UR10, URZ ;  /* 0x0000000a040872a5 */ /* 0x000fc8000f8e003f */
[----:B------:R-:W-:-:S12]  /*0f60*/  @UP0 USHF.R.U32.HI UR4, URZ, UR11, UR9 ;  /* 0x0000000b3f040299 */ /* 0x000fd80008011609 */
.L_x_997:
[----:B------:R-:W-:-:S04]  /*0f70*/  UIMAD UR4, UR4, UR5, URZ ;  /* 0x00000005040472a4 */ /* 0x000fc8000f8e023f */
[----:B------:R-:W-:-:S04]  /*0f80*/  UISETP.LT.AND UP0, UPT, UR7, UR4, UPT ;  /* 0x000000040700728c */ /* 0x000fc8000bf01270 */
[----:B------:R-:W-:-:S12]  /*0f90*/  USEL UR7, UR7, UR4, !UP0 ;  /* 0x0000000407077287 */ /* 0x000fd8000c000000 */
.L_x_995:
[----:B------:R-:W-:Y:S02]  /*0fa0*/  USHF.R.S32.HI UR4, URZ, 0x1f, UR7 ;  /* 0x0000001f3f047899 */ /* 0x000fe40008011407 */
[----:B------:R-:W-:Y:S02]  /*0fb0*/  USHF.R.U32.HI UR11, URZ, 0x10, UR6 ;  /* 0x000000103f0b7899 */ /* 0x000fe40008011606 */
[----:B------:R-:W-:Y:S02]  /*0fc0*/  ULEA.HI UR4, UR4, UR7, URZ, 0x6 ;  /* 0x0000000704047291 */ /* 0x000fe4000f8f303f */
[----:B------:R-:W-:Y:S02]  /*0fd0*/  ULOP3.LUT UR7, UR6, 0xffff, URZ, 0xc0, !UPT ;  /* 0x0000ffff06077892 */ /* 0x000fe4000f8ec03f */
[----:B------:R-:W-:-:S04]  /*0fe0*/  USHF.R.S32.HI UR4, URZ, 0x6, UR4 ;  /* 0x000000063f047899 */ /* 0x000fc80008011404 */
[----:B------:R-:W-:-:S04]  /*0ff0*/  UISETP.LT.AND UP0, UPT, URZ, UR4, UPT ;  /* 0x000000043f00728c */ /* 0x000fc8000bf01270 */
[----:B------:R-:W-:Y:S02]  /*1000*/  USEL UR10, URZ, UR4, !UP0 ;  /* 0x000000043f0a7287 */ /* 0x000fe4000c000000 */
[----:B------:R-:W-:Y:S01]  /*1010*/  UISETP.NE.AND UP0, UPT, UR11, URZ, UPT ;  /* 0x0000003f0b00728c */ /* 0x000fe2000bf05270 */
[----:B------:R-:W-:-:S03]  /*1020*/  UMOV UR4, URZ ;  /* 0x0000003f00047c82 */ /* 0x000fc60008000000 */
[----:B------:R-:W-:-:S07]  /*1030*/  ISETP.GT.AND P0, PT, R203, UR10, PT ;  /* 0x0000000acb007c0c */ /* 0x000fce000bf04270 */
[----:B------:R-:W-:-:S06]  /*1040*/  @!UP0 ULDC UR11, c[0x0][0x9f0] ;  /* 0x00027c00000b8ab9 */ /* 0x000fcc0000000800 */
[----:B------:R-:W-:Y:S05]  /*1050*/  @!P0 BRA `(.L_x_998) ;  /* 0x00000000008c8947 */ /* 0x000fea0003800000 */
[----:B------:R-:W-:Y:S01]  /*1060*/  IMAD.U32 R4, RZ, RZ, UR11 ;  /* 0x0000000bff047e24 */ /* 0x000fe2000f8e00ff */
[----:B------:R-:W-:-:S04]  /*1070*/  UMOV UR4, URZ ;  /* 0x0000003f00047c82 */ /* 0x000fc80008000000 */
[----:B------:R-:W-:-:S04]  /*1080*/  IABS R0, R4 ;  /* 0x0000000400007213 */ /* 0x000fc80000000000 */
[----:B------:R-:W-:Y:S02]  /*1090*/  R2UR UR12, R0 ;  /* 0x00000000000c72ca */ /* 0x000fe400000e0000 */
[----:B------:R-:W-:Y:S02]  /*10a0*/  IADD3 R0, R4, -0x1, R203 ;  /* 0xffffffff04007810 */ /* 0x000fe40007ffe0cb */
[----:B------:R-:W-:Y:S02]  /*10b0*/  IABS R4, R4 ;  /* 0x0000000400047213 */ /* 0x000fe40000000000 */
[----:B------:R-:W-:Y:S02]  /*10c0*/  R2UR UR6, R0 ;  /* 0x00000000000672ca */ /* 0x000fe400000e0000 */
[----:B------:R-:W-:-:S05]  /*10d0*/  IADD3 R4, RZ, -R4, RZ ;  /* 0x80000004ff047210 */ /* 0x000fca0007ffe0ff */
[----:B------:R-:W0:Y:S06]  /*10e0*/  I2F.RP R2, UR12 ;  /* 0x0000000c00027d06 */ /* 0x000e2c0008209400 */
[----:B------:R-:W-:-:S06]  /*10f0*/  UIADD3 UR6, -UR10, UR6, URZ ;  /* 0x000000060a067290 */ /* 0x000fcc000fffe13f */
[----:B------:R-:W-:Y:S01]  /*1100*/  IMAD.U32 R0, RZ, RZ, UR6 ;  /* 0x00000006ff007e24 */ /* 0x000fe2000f8e00ff */
[----:B------:R-:W-:Y:S01]  /*1110*/  ULOP3.LUT UR6, UR6, UR11, URZ, 0x3c, !UPT ;  /* 0x0000000b06067292 */ /* 0x000fe2000f8e3c3f */
[----:B0-----:R-:W0:Y:S03]  /*1120*/  MUFU.RCP R2, R2 ;  /* 0x0000000200027308 */ /* 0x001e260000001000 */
[----:B------:R-:W-:-:S04]  /*1130*/  IABS R0, R0 ;  /* 0x0000000000007213 */ /* 0x000fc80000000000 */
[----:B------:R-:W-:Y:S01]  /*1140*/  R2UR UR9, R0 ;  /* 0x00000000000972ca */ /* 0x000fe200000e0000 */
[----:B------:R-:W-:Y:S02]  /*1150*/  IMAD.MOV.U32 R0, RZ, RZ, R4 ;  /* 0x000000ffff007224 */ /* 0x000fe400078e0004 */
[----:B0-----:R-:W-:-:S06]  /*1160*/  VIADD R3, R2, 0xffffffe ;  /* 0x0ffffffe02037836 */ /* 0x001fcc0000000000 */
        /* <DEDUP_REMOVED lines=18> */
.L_x_998:
[----:B------:R-:W-:Y:S02]  /*1290*/  UIMAD UR5, UR7, UR4, UR10 ;  /* 0x00000004070572a4 */ /* 0x000fe4000f8e020a */
[----:B------:R-:W-:Y:S01]  /*12a0*/  IMAD.U32 R0, RZ, RZ, UR4 ;  /* 0x00000004ff007e24 */ /* 0x000fe2000f8e00ff */
[----:B------:R-:W-:Y:S01]  /*12b0*/  PLOP3.LUT P0, PT, PT, PT, PT, 0x80, 0x0 ;  /* 0x000000000000781c */ /* 0x000fe20003f0f070 */
[----:B------:R-:W-:Y:S01]  /*12c0*/  IMAD.MOV.U32 R2, RZ, RZ, RZ ;  /* 0x000000ffff027224 */ /* 0x000fe200078e00ff */
[----:B------:R-:W-:Y:S02]  /*12d0*/  CS2R R150, SRZ ;  /* 0x0000000000967805 */ /* 0x000fe4000001ff00 */
[----:B------:R-:W-:Y:S02]  /*12e0*/  CS2R R148, SRZ ;  /* 0x0000000000947805 */ /* 0x000fe4000001ff00 */
[----:B------:R-:W-:Y:S01]  /*12f0*/  VIADDMNMX R203, R0, UR5, R203, PT ;  /* 0x0000000500cb7c46 */ /* 0x000fe2000b8001cb */
[----:B------:R-:W-:Y:S01]  /*1300*/  IMAD.MOV.U32 R0, RZ, RZ, RZ ;  /* 0x000000ffff007224 */ /* 0x000fe200078e00ff */
[----:B------:R-:W-:-:S02]  /*1310*/  MOV R200, UR5 ;  /* 0x0000000500c87c02 */ /* 0x000fc40008000f00 */
[----:B------:R-:W-:Y:S02]  /*1320*/  CS2R R146, SRZ ;  /* 0x0000000000927805 */ /* 0x000fe4000001ff00 */
[----:B------:R-:W-:Y:S02]  /*1330*/  ISETP.GT.AND P1, PT, R203, UR5, PT ;  /* 0x00000005cb007c0c */ /* 0x000fe4000bf24270 */
        /* <DEDUP_REMOVED lines=66> */
[----:B------:R-:W-:-:S05]  /*1760*/  SHF.R.S32.HI R58, RZ, 0x7, R57 ;  /* 0x00000007ff3a7819 */ /* 0x000fca0000011439 */
        /* <DEDUP_REMOVED lines=19> */
[----:B------:R-:W-:Y:S01]  /*18a0*/  MOV R5, UR5 ;  /* 0x0000000500057c02 */ /* 0x000fe20008000f00 */
[----:B------:R-:W-:Y:S01]  /*18b0*/  ULDC.64 UR4, c[0x4][0x140] ;  /* 0x0100500000047ab9 */ /* 0x000fe20000000a00 */
[----:B------:R-:W-:Y:S01]  /*18c0*/  IMAD.U32 R10, RZ, RZ, UR6 ;  /* 0x00000006ff0a7e24 */ /* 0x000fe2000f8e00ff */
[----:B------:R-:W-:Y:S01]  /*18d0*/  MOV R11, UR7 ;  /* 0x00000007000b7c02 */ /* 0x000fe20008000f00 */
[----:B------:R-:W-:Y:S02]  /*18e0*/  IMAD.U32 R6, RZ, RZ, UR4 ;  /* 0x00000004ff067e24 */ /* 0x000fe4000f8e00ff */
[----:B------:R-:W-:-:S02]  /*18f0*/  IMAD.U32 R7, RZ, RZ, UR5 ;  /* 0x00000005ff077e24 */ /* 0x000fc4000f8e00ff */
[----:B------:R-:W-:Y:S02]  /*1900*/  IMAD.MOV.U32 R8, RZ, RZ, 0x70 ;  /* 0x00000070ff087424 */ /* 0x000fe400078e00ff */
[----:B------:R-:W-:Y:S02]  /*1910*/  IMAD.MOV.U32 R12, RZ, RZ, 0x1 ;  /* 0x00000001ff0c7424 */ /* 0x000fe400078e00ff */
[----:B0-----:R-:W-:-:S07]  /*1920*/  IMAD.MOV.U32 R13, RZ, RZ, RZ ;  /* 0x000000ffff0d7224 */ /* 0x001fce00078e00ff */
[----:B------:R-:W-:-:S07]  /*1930*/  LEPC R20, `(.L_x_1000) ;  /* 0x000000001014794e */ /* 0x000fce0000000000 */
[----:B-1----:R-:W-:Y:S05]  /*1940*/  CALL.ABS.NOINC R2 ;  /* 0x0000000002007343 */ /* 0x002fea0003c00000 */
.L_x_1000:
[----:B------:R-:W-:Y:S02]  /*1950*/  R2UR UR4, R16 ;  /* 0x00000000100472ca */ /* 0x000fe400000e0000 */
[----:B------:R-:W-:-:S11]  /*1960*/  SHF.L.U32 R0, RZ, 0x1f, RZ ;  /* 0x0000001fff007819 */ /* 0x000fd600000006ff */
[----:B------:R-:W0:Y:S02]  /*1970*/  SYNCS.PHASECHK.TRANS64.TRYWAIT P0, [UR4+0x30800], R0 ;  /* 0x03080000ff0075a7 */ /* 0x000e240008000144 */
[----:B0-----:R-:W-:Y:S05]  /*1980*/  @!P0 BRA `(.L_x_1001) ;  /* 0x0000012400f88947 */ /* 0x001fea0003800000 */
.L_x_1134:
[----:B------:R-:W2:Y:S02]  /*1990*/  LDL R2, [R1+0x4] ;  /* 0x0000040001027983 */ /* 0x000ea40000100800 */
[----:B--2---:R-:W-:-:S13]  /*19a0*/  R2UR UR4, R2 ;  /* 0x00000000020472ca */ /* 0x004fda00000e0000 */
[----:B------:R-:W-:-:S06]  /*19b0*/  ULOP3.LUT UR4, UR4, 0x1, URZ, 0xfc, !UPT ;  /* 0x0000000104047892 */ /* 0x000fcc000f8efc3f */
[----:B------:R-:W-:-:S04]  /*19c0*/  MOV R2, UR4 ;  /* 0x0000000400027c02 */ /* 0x000fc80008000f00 */
[----:B------:R-:W-:-:S13]  /*19d0*/  ISETP.NE.AND P0, PT, R2, 0x3, PT ;  /* 0x000000030200780c */ /* 0x000fda0003f05270 */
[----:B------:R-:W-:Y:S05]  /*19e0*/  @!P0 BRA `(.L_x_1002) ;  /* 0x0000000000048947 */ /* 0x000fea0003800000 */
[----:B------:R-:W-:Y:S01]  /*19f0*/  BPT.TRAP 0x1 ;  /* 0x000000040000795c */ /* 0x000fe20000300000 */
.L_x_1002:
[----:B------:R-:W-:-:S13]  /*1a00*/  R2UR UR4, R16 ;  /* 0x00000000100472ca */ /* 0x000fda00000e0000 */
[----:B------:R1:W2:Y:S01]  /*1a10*/  SYNCS.PHASECHK.TRANS64.TRYWAIT P1, [UR4+0x30830], R0 ;  /* 0x03083000ff0075a7 */ /* 0x0002a20008020144 */
[----:B------:R-:W-:Y:S05]  /*1a20*/  @!P0 BRA `(.L_x_1003) ;  /* 0x0000000000048947 */ /* 0x000fea0003800000 */
[----:B------:R-:W-:Y:S01]  /*1a30*/  BPT.TRAP 0x1 ;  /* 0x000000040000795c */ /* 0x000fe20000300000 */
.L_x_1003:
[----:B------:R-:W-:-:S05]  /*1a40*/  IMAD.U32 R6, RZ, RZ, UR36 ;  /* 0x00000024ff067e24 */ /* 0x000fca000f8e00ff */
[----:B------:R-:W-:Y:S01]  /*1a50*/  LOP3.LUT R6, R6, 0x10000, RZ, 0xfc, !PT ;  /* 0x0001000006067812 */ /* 0x000fe200078efcff */
[----:B--2---:R-:W-:Y:S06]  /*1a60*/  @P1 BRA `(.L_x_1004) ;  /* 0x00000000000c1947 */ /* 0x004fec0003800000 */
[----:B------:R-:W-:-:S13]  /*1a70*/  R2UR UR4, R16 ;  /* 0x00000000100472ca */ /* 0x000fda00000e0000 */
[----:B------:R-:W2:Y:S02]  /*1a80*/  SYNCS.PHASECHK.TRANS64.TRYWAIT P1, [UR4+0x30830], R0 ;  /* 0x03083000ff0075a7 */ /* 0x000ea40008020144 */
[----:B--2---:R-:W-:Y:S05]  /*1a90*/  @!P1 BRA `(.L_x_1005) ;  /* 0x0000012400d09947 */ /* 0x004fea0003800000 */
.L_x_1004:
[----:B------:R-:W-:Y:S05]  /*1aa0*/  WARPSYNC.ALL ;  /* 0x0000000000007948 */ /* 0x000fea0003800000 */
[----:B------:R-:W-:Y:S01]  /*1ab0*/  IMAD.MOV.U32 R7, RZ, RZ, 0x40000040 ;  /* 0x40000040ff077424 */ /* 0x000fe200078e00ff */
[----:B------:R-:W-:Y:S01]  /*1ac0*/  R2UR UR4, R16 ;  /* 0x00000000100472ca */ /* 0x000fe200000e0000 */
[----:B------:R-:W-:Y:S01]  /*1ad0*/  WARPGROUP.ARRIVE ;  /* 0x00000000000079c5 */ /* 0x000fe20000000000 */
[----:B------:R-:W-:Y:S01]  /*1ae0*/  R2UR UR8, R6 ;  /* 0x00000000060872ca */ /* 0x000fe200000e0000 */
[----:B------:R-:W-:Y:S01]  /*1af0*/  UMOV UR11, 0x40000040 ;  /* 0x40000040000b7882 */ /* 0x000fe20000000000 */
[----:B------:R-:W-:Y:S01]  /*1b00*/  R2UR UR9, R7 ;  /* 0x00000000070972ca */ /* 0x000fe200000e0000 */
[----:B------:R-:W-:Y:S01]  /*1b10*/  UMOV UR13, 0x40000040 ;  /* 0x40000040000d7882 */ /* 0x000fe20000000000 */
[----:B------:R-:W-:Y:S01]  /*1b20*/  UMOV UR7, 0x40000040 ;  /* 0x4000004000077882 */ /* 0x000fe20000000000 */
[----:B------:R-:W-:Y:S01]  /*1b30*/  UMOV UR5, UR13 ;  /* 0x0000000d00057c82 */ /* 0x000fe20008000000 */
[----:B------:R-:W-:Y:S01]  /*1b40*/  IMAD.U32 R11, RZ, RZ, UR13 ;  /* 0x0000000dff0b7e24 */ /* 0x000fe2000f8e00ff */
[----:B------:R-:W-:Y:S01]  /*1b50*/  UMOV UR13, 0x40000040 ;  /* 0x40000040000d7882 */ /* 0x000fe20000000000 */
[----:B------:R-:W-:Y:S01]  /*1b60*/  UMOV UR15, 0x40000040 ;  /* 0x40000040000f7882 */ /* 0x000fe20000000000 */
[----:B------:R-:W-:Y:S01]  /*1b70*/  UMOV UR17, 0x40000040 ;  /* 0x4000004000117882 */ /* 0x000fe20000000000 */
[----:B------:R-:W-:Y:S01]  /*1b80*/  UMOV UR21, 0x40000040 ;  /* 0x4000004000157882 */ /* 0x000fe20000000000 */
[----:B------:R-:W-:Y:S01]  /*1b90*/  UIADD3 UR4, UR4, 0x20400, URZ ;  /* 0x0002040004047890 */ /* 0x000fe2000fffe03f */
[----:B------:R-:W-:Y:S01]  /*1ba0*/  UMOV UR25, 0x40000040 ;  /* 0x4000004000197882 */ /* 0x000fe20000000000 */
[----:B------:R-:W-:-:S02]  /*1bb0*/  UMOV UR29, 0x40000040 ;  /* 0x40000040001d7882 */ /* 0x000fc40000000000 */
[----:B------:R-:W-:Y:S01]  /*1bc0*/  USHF.R.U32.HI UR4, URZ, 0x4, UR4 ;  /* 0x000000043f047899 */ /* 0x000fe20008011604 */
[----:B------:R-:W-:Y:S01]  /*1bd0*/  UMOV UR33, 0x40000040 ;  /* 0x4000004000217882 */ /* 0x000fe20000000000 */
[----:B------:R-:W-:Y:S02]  /*1be0*/  UMOV UR37, 0x40000040 ;  /* 0x4000004000257882 */ /* 0x000fe40000000000 */
[----:B------:R-:W-:Y:S01]  /*1bf0*/  ULOP3.LUT UR4, UR4, 0x3fff, URZ, 0xc0, !UPT ;  /* 0x00003fff04047892 */ /* 0x000fe2000f8ec03f */
[----:B------:R-:W-:Y:S01]  /*1c00*/  UMOV UR41, 0x40000040 ;  /* 0x4000004000297882 */ /* 0x000fe20000000000 */
[----:B------:R-:W-:Y:S02]  /*1c10*/  UMOV UR45, 0x40000040 ;  /* 0x40000040002d7882 */ /* 0x000fe40000000000 */
[----:B------:R-:W-:Y:S01]  /*1c20*/  ULOP3.LUT UR18, UR4, 0x10000, URZ, 0xfc, !UPT ;  /* 0x0001000004127892 */ /* 0x000fe2000f8efc3f */
[----:B------:R-:W-:Y:S01]  /*1c30*/  UMOV UR49, 0x40000040 ;  /* 0x4000004000317882 */ /* 0x000fe20000000000 */
[----:B------:R-:W-:-:S02]  /*1c40*/  UMOV UR53, 0x40000040 ;  /* 0x4000004000357882 */ /* 0x000fc40000000000 */
[----:B------:R-:W-:Y:S02]  /*1c50*/  UIADD3 UR6, UR18, 0x2, URZ ;  /* 0x0000000212067890 */ /* 0x000fe4000fffe03f */
[----:B------:R-:W-:Y:S02]  /*1c60*/  UIADD3 UR14, UR18, 0x200, URZ ;  /* 0x00000200120e7890 */ /* 0x000fe4000fffe03f */
[----:B------:R-:W-:Y:S01]  /*1c70*/  IMAD.U32 R20, RZ, RZ, UR18 ;  /* 0x00000012ff147e24 */ /* 0x000fe2000f8e00ff */
[----:B------:R-:W-:Y:S02]  /*1c80*/  UMOV UR10, UR18 ;  /* 0x00000012000a7c82 */ /* 0x000fe40008000000 */
[----:B------:R-:W-:Y:S01]  /*1c90*/  HGMMA.64x64x16.F32.BF16 R24, gdesc[UR8], RZ, !UPT, gsb0 ;  /* 0x00e00000081879f0 */ /* 0x000fe2000c0018ff */
[----:B------:R-:W-:Y:S01]  /*1ca0*/  R2UR UR10, R6 ;  /* 0x00000000060a72ca */ /* 0x000fe200000e0000 */
[----:B------:R-:W-:Y:S02]  /*1cb0*/  UMOV UR9, 0x40000040 ;  /* 0x4000004000097882 */ /* 0x000fe40000000000 */
[----:B------:R-:W-:-:S10]  /*1cc0*/  IMAD.U32 R15, RZ, RZ, UR9 ;  /* 0x00000009ff0f7e24 */ /* 0x000fd4000f8e00ff */
[----:B------:R-:W-:Y:S02]  /*1cd0*/  UIADD3 UR4, UR10, 0x2, URZ ;  /* 0x000000020a047890 */ /* 0x000fe4000fffe03f */
[----:B------:R-:W-:Y:S02]  /*1ce0*/  UIADD3 UR16, UR10, 0x402, URZ ;  /* 0x000004020a107890 */ /* 0x000fe4000fffe03f */
[----:B------:R-:W-:Y:S02]  /*1cf0*/  UIADD3 UR20, UR10, 0x404, URZ ;  /* 0x000004040a147890 */ /* 0x000fe4000fffe03f */
[----:B------:R-:W-:Y:S01]  /*1d00*/  UIADD3 UR24, UR10, 0x406, URZ ;  /* 0x000004060a187890 */ /* 0x000fe2000fffe03f */
[----:B------:R-:W-:Y:S01]  /*1d10*/  UMOV UR12, UR4 ;  /* 0x00000004000c7c82 */ /* 0x000fe20008000000 */
[----:B------:R-:W-:Y:S01]  /*1d20*/  UIADD3 UR28, UR10, 0x800, URZ ;  /* 0x000008000a1c7890 */ /* 0x000fe2000fffe03f */
[----:B------:R-:W-:Y:S01]  /*1d30*/  MOV R10, UR12 ;  /* 0x0000000c000a7c02 */ /* 0x000fe20008000f00 */
[----:B------:R-:W-:Y:S01]  /*1d40*/  UMOV UR4, UR12 ;  /* 0x0000000c00047c82 */ /* 0x000fe20008000000 */
[----:B------:R-:W-:-:S02]  /*1d50*/  UIADD3 UR12, UR10, 0x400, URZ ;  /* 0x000004000a0c7890 */ /* 0x000fc4000fffe03f */
[----:B------:R-:W-:Y:S02]  /*1d60*/  UIADD3 UR32, UR10, 0x802, URZ ;  /* 0x000008020a207890 */ /* 0x000fe4000fffe03f */
[----:B------:R-:W-:Y:S02]  /*1d70*/  UIADD3 UR36, UR10, 0x804, URZ ;  /* 0x000008040a247890 */ /* 0x000fe4000fffe03f */
[----:B------:R-:W-:Y:S02]  /*1d80*/  UIADD3 UR40, UR10, 0x806, URZ ;  /* 0x000008060a287890 */ /* 0x000fe4000fffe03f */
[----:B------:R-:W-:Y:S02]  /*1d90*/  UIADD3 UR44, UR10, 0xc00, URZ ;  /* 0x00000c000a2c7890 */ /* 0x000fe4000fffe03f */
[----:B------:R-:W-:Y:S02]  /*1da0*/  UIADD3 UR48, UR10, 0xc02, URZ ;  /* 0x00000c020a307890 */ /* 0x000fe4000fffe03f */
[----:B------:R-:W-:Y:S01]  /*1db0*/  UIADD3 UR52, UR10, 0xc04, URZ ;  /* 0x00000c040a347890 */ /* 0x000fe2000fffe03f */
[----:B------:R-:W-:-:S02]  /*1dc0*/  WARPGROUP.DEPBAR.LE gsb0, 0x0 ;  /* 0x00008000000079c5 */ /* 0x000fc40000010000 */
[----:B------:R-:W-:-:S06]  /*1dd0*/  WARPGROUP.ARRIVE ;  /* 0x00000000000079c5 */ /* 0x000fcc0000000000 */
[----:B------:R-:W-:Y:S01]  /*1de0*/  HGMMA.64x64x16.F32.BF16 R24, gdesc[UR4], R24, gsb0 ;  /* 0x00e00000041879f0 */ /* 0x000fe20008001818 */
[----:B------:R-:W-:Y:S02]  /*1df0*/  UIADD3 UR4, UR10, 0x4, URZ ;  /* 0x000000040a047890 */ /* 0x000fe4000fffe03f */
[----:B------:R-:W-:Y:S01]  /*1e00*/  UIADD3 UR6, UR18, 0x4, URZ ;  /* 0x0000000412067890 */ /* 0x000fe2000fffe03f */
[----:B------:R-:W-:Y:S01]  /*1e10*/  UMOV UR5, UR9 ;  /* 0x0000000900057c82 */ /* 0x000fe20008000000 */
[----:B------:R-:W-:Y:S01]  /*1e20*/  UMOV UR7, 0x40000040 ;  /* 0x4000004000077882 */ /* 0x000fe20000000000 */
[----:B------:R-:W-:Y:S02]  /*1e30*/  UMOV UR9, 0x40000040 ;  /* 0x4000004000097882 */ /* 0x000fe40000000000 */
[----:B------:R-:W-:Y:S02]  /*1e40*/  UMOV UR8, UR4 ;  /* 0x0000000400087c82 */ /* 0x000fe40008000000 */
[----:B------:R-:W-:Y:S01]  /*1e50*/  UMOV UR4, UR8 ;  /* 0x0000000800047c82 */ /* 0x000fe20008000000 */
[----:B------:R-:W-:Y:S01]  /*1e60*/  IMAD.U32 R14, RZ, RZ, UR8 ;  /* 0x00000008ff0e7e24 */ /* 0x000fe2000f8e00ff */
[----:B------:R-:W-:-:S02]  /*1e70*/  UIADD3 UR8, UR10, 0x6, URZ ;  /* 0x000000060a087890 */ /* 0x000fc4000fffe03f */
[----:B------:R-:W-:Y:S01]  /*1e80*/  UIADD3 UR10, UR10, 0xc06, URZ ;  /* 0x00000c060a0a7890 */ /* 0x000fe2000fffe03f */
[----:B------:R-:W-:Y:S02]  /*1e90*/  WARPGROUP.DEPBAR.LE gsb0, 0x0 ;  /* 0x00008000000079c5 */ /* 0x000fe40000010000 */
[----:B------:R-:W-:-:S06]  /*1ea0*/  WARPGROUP.ARRIVE ;  /* 0x00000000000079c5 */ /* 0x000fcc0000000000 */
[----:B------:R-:W-:Y:S01]  /*1eb0*/  HGMMA.64x64x16.F32.BF16 R24, gdesc[UR4], R24, gsb0 ;  /* 0x00e00000041879f0 */ /* 0x000fe20008001818 */
[----:B------:R-:W-:Y:S01]  /*1ec0*/  UIADD3 UR6, UR18, 0x6, URZ ;  /* 0x0000000612067890 */ /* 0x000fe2000fffe03f */
[----:B------:R-:W-:Y:S01]  /*1ed0*/  UMOV UR4, UR8 ;  /* 0x0000000800047c82 */ /* 0x000fe20008000000 */
[----:B------:R-:W-:Y:S01]  /*1ee0*/  UMOV UR5, UR9 ;  /* 0x0000000900057c82 */ /* 0x000fe20008000000 */
[----:B------:R-:W-:Y:S01]  /*1ef0*/  UMOV UR7, 0x40000040 ;  /* 0x4000004000077882 */ /* 0x000fe20000000000 */
        /* <DEDUP_REMOVED lines=9> */
[----:B------:R-:W-:Y:S03]  /*1f90*/  HGMMA.64x64x16.F32.BF16 R24, gdesc[UR12], R24, gsb0 ;  /* 0x00e000000c1879f0 */ /* 0x000fe60008001818 */
        /* <DEDUP_REMOVED lines=68> */
[----:B------:R-:W-:Y:S01]  /*23e0*/  UMOV UR5, 0x40000040 ;  /* 0x4000004000057882 */ /* 0x000fe20000000000 */
[----:B------:R-:W-:Y:S01]  /*23f0*/  UMOV UR7, 0x40000040 ;  /* 0x4000004000077882 */ /* 0x000fe20000000000 */
[----:B------:R-:W-:Y:S01]  /*2400*/  MOV R12, UR4 ;  /* 0x00000004000c7c02 */ /* 0x000fe20008000f00 */
[----:B------:R-:W-:Y:S01]  /*2410*/  IMAD.U32 R13, RZ, RZ, UR5 ;  /* 0x00000005ff0d7e24 */ /* 0x000fe2000f8e00ff */
[----:B------:R-:W-:Y:S02]  /*2420*/  WARPGROUP.DEPBAR.LE gsb0, 0x0 ;  /* 0x00008000000079c5 */ /* 0x000fe40000010000 */
[----:B------:R-:W-:-:S06]  /*2430*/  WARPGROUP.ARRIVE ;  /* 0x00000000000079c5 */ /* 0x000fcc0000000000 */
[----:B------:R-:W-:Y:S03]  /*2440*/  HGMMA.64x64x16.F32.BF16 R24, gdesc[UR4], R24, gsb0 ;  /* 0x00e00000041879f0 */ /* 0x000fe60008001818 */
[----:B------:R-:W-:Y:S02]  /*2450*/  WARPGROUP.DEPBAR.LE gsb0, 0x0 ;  /* 0x00008000000079c5 */ /* 0x000fe40000010000 */
[----:B------:R-:W-:Y:S05]  /*2460*/  @!P0 BRA `(.L_x_1006) ;  /* 0x0000000000048947 */ /* 0x000fea0003800000 */
[----:B------:R-:W-:Y:S01]  /*2470*/  BPT.TRAP 0x1 ;  /* 0x000000040000795c */ /* 0x000fe20000300000 */
.L_x_1006:
[----:B01----:R-:W-:Y:S01]  /*2480*/  LOP3.LUT R0, R57, 0xffffff80, RZ, 0xc0, !PT ;  /* 0xffffff8039007812 */ /* 0x003fe200078ec0ff */
[----:B------:R-:W-:Y:S01]  /*2490*/  ULDC UR11, c[0x0][0x2f0] ;  /* 0x0000bc00000b7ab9 */ /* 0x000fe20000000800 */
[----:B------:R-:W-:Y:S01]  /*24a0*/  R2UR UR5, R23 ;  /* 0x00000000170572ca */ /* 0x000fe200000e0000 */
[----:B------:R-:W-:Y:S01]  /*24b0*/  ULDC UR14, c[0x0][0x9e0] ;  /* 0x00027800000e7ab9 */ /* 0x000fe20000000800 */
[----:B------:R-:W-:Y:S01]  /*24c0*/  LEA.HI R56, R56, R19, RZ, 0x2 ;  /* 0x0000001338387211 */ /* 0x000fe200078f10ff */
[----:B------:R-:W-:Y:S01]  /*24d0*/  IMAD.IADD R0, R19, 0x1, -R0 ;  /* 0x0000000113007824 */ /* 0x000fe200078e0a00 */
[----:B------:R-:W-:Y:S02]  /*24e0*/  LEA.HI R5, R58, R58, RZ, 0x1 ;  /* 0x0000003a3a057211 */ /* 0x000fe400078f08ff */
[----:B------:R-:W-:Y:S02]  /*24f0*/  LOP3.LUT R56, R56, 0xfffffffc, RZ, 0xc0, !PT ;  /* 0xfffffffc38387812 */ /* 0x000fe400078ec0ff */
[----:B------:R-:W-:-:S02]  /*2500*/  SHF.R.S32.HI R3, RZ, 0x1f, R0 ;  /* 0x0000001fff037819 */ /* 0x000fc40000011400 */
[----:B------:R-:W-:Y:S01]  /*2510*/  LOP3.LUT R5, R5, 0x3fffffe, RZ, 0xc0, !PT ;  /* 0x03fffffe05057812 */ /* 0x000fe200078ec0ff */
[----:B------:R-:W-:Y:S01]  /*2520*/  IMAD.IADD R56, R19, 0x1, -R56 ;  /* 0x0000000113387824 */ /* 0x000fe200078e0a38 */
[CC--:B------:R-:W-:Y:S01]  /*2530*/  LEA.HI R2, R3.reuse, R0.reuse, RZ, 0x2 ;  /* 0x0000000003027211 */ /* 0x0c0fe200078f10ff */
[----:B------:R-:W-:Y:S01]  /*2540*/  UISETP.NE.AND UP1, UPT, UR5, URZ, UPT ;  /* 0x0000003f0500728c */ /* 0x000fe2000bf25270 */
[----:B------:R-:W-:Y:S02]  /*2550*/  LEA.HI R4, R3, R0, RZ, 0x5 ;  /* 0x0000000003047211 */ /* 0x000fe400078f28ff */
[--C-:B------:R-:W-:Y:S01]  /*2560*/  SHF.R.S32.HI R3, RZ, 0x2, R2.reuse ;  /* 0x00000002ff037819 */ /* 0x100fe20000011402 */
[----:B------:R-:W-:Y:S01]  /*2570*/  ULDC UR5, c[0x0][0x9d8] ;  /* 0x0002760000057ab9 */ /* 0x000fe20000000800 */
[----:B------:R-:W-:Y:S01]  /*2580*/  SHF.R.S32.HI R8, RZ, 0x1f, R2 ;  /* 0x0000001fff087819 */ /* 0x000fe20000011402 */
[----:B------:R-:W-:Y:S01]  /*2590*/  FMUL.FTZ R26, R26, UR5 ;  /* 0x000000051a1a7c20 */ /* 0x000fe20008410000 */
[----:B------:R-:W-:Y:S01]  /*25a0*/  SHF.R.S32.HI R4, RZ, 0x5, R4 ;  /* 0x00000005ff047819 */ /* 0x000fe20000011404 */
[----:B------:R-:W-:Y:S01]  /*25b0*/  FMUL.FTZ R34, R34, UR5 ;  /* 0x0000000522227c20 */ /* 0x000fe20008410000 */
[-C--:B------:R-:W-:Y:S01]  /*25c0*/  LEA.HI R8, R8, R3.reuse, RZ, 0x3 ;  /* 0x0000000308087211 */ /* 0x080fe200078f18ff */
[----:B------:R-:W0:Y:S01]  /*25d0*/  MUFU.TANH R59, R26 ;  /* 0x0000001a003b7308 */ /* 0x000e220000002400 */
[----:B------:R-:W-:Y:S01]  /*25e0*/  LEA R9, R4, UR38, 0x4 ;  /* 0x0000002604097c11 */ /* 0x000fe2000f8e20ff */
[----:B------:R-:W-:Y:S01]  /*25f0*/  @UP1 ULDC UR6, c[0x0][0x450] ;  /* 0x0001140000061ab9 */ /* 0x000fe20000000800 */
[----:B------:R-:W-:Y:S01]  /*2600*/  LOP3.LUT R8, R8, 0xfffffff8, RZ, 0xc0, !PT ;  /* 0xfffffff808087812 */ /* 0x000fe200078ec0ff */
[----:B------:R-:W-:Y:S01]  /*2610*/  FMUL.FTZ R24, R24, UR5 ;  /* 0x0000000518187c20 */ /* 0x000fe20008410000 */
[----:B------:R-:W-:Y:S01]  /*2620*/  LEA.HI R4, R56, R56, RZ, 0x1 ;  /* 0x0000003838047211 */ /* 0x000fe200078f08ff */
[----:B------:R-:W-:Y:S01]  /*2630*/  FMUL.FTZ R25, R25, UR5 ;  /* 0x0000000519197c20 */ /* 0x000fe20008410000 */
[----:B------:R-:W-:Y:S01]  /*2640*/  R2UR UR4, R22 ;  /* 0x00000000160472ca */ /* 0x000fe200000e0000 */
[----:B------:R1:W2:Y:S01]  /*2650*/  MUFU.TANH R26, R34 ;  /* 0x00000022001a7308 */ /* 0x0002a20000002400 */
[----:B------:R-:W-:Y:S01]  /*2660*/  IADD3 R8, R9, R3, -R8 ;  /* 0x0000000309087210 */ /* 0x000fe20007ffe808 */
[----:B------:R-:W-:Y:S01]  /*2670*/  FMUL.FTZ R27, R27, UR5 ;  /* 0x000000051b1b7c20 */ /* 0x000fe20008410000 */
[----:B------:R-:W-:Y:S01]  /*2680*/  IADD3 R5, R58, -R5, RZ ;  /* 0x800000053a057210 */ /* 0x000fe20007ffe0ff */
[----:B------:R-:W-:Y:S01]  /*2690*/  FMUL.FTZ R28, R28, UR5 ;  /* 0x000000051c1c7c20 */ /* 0x000fe20008410000 */
[----:B------:R-:W-:Y:S01]  /*26a0*/  LOP3.LUT R3, R4, 0x1ffffffe, RZ, 0xc0, !PT ;  /* 0x1ffffffe04037812 */ /* 0x000fe200078ec0ff */
[----:B------:R-:W-:Y:S01]  /*26b0*/  FMUL.FTZ R29, R29, UR5 ;  /* 0x000000051d1d7c20 */ /* 0x000fe20008410000 */
[----:B------:R-:W-:Y:S01]  /*26c0*/  PLOP3.LUT P1, PT, PT, PT, UP1, 0x80, 0x0 ;  /* 0x000000000000781c */ /* 0x000fe20003f2f018 */
[----:B------:R-:W-:Y:S01]  /*26d0*/  IMAD R8, R5, 0x40, R8 ;  /* 0x0000004005087824 */ /* 0x000fe200078e0208 */
[----:B------:R-:W-:Y:S01]  /*26e0*/  R2UR UR7, R16 ;  /* 0x00000000100772ca */ /* 0x000fe200000e0000 */
[----:B------:R-:W-:Y:S01]  /*26f0*/  IMAD.IADD R3, R56, 0x1, -R3 ;  /* 0x0000000138037824 */ /* 0x000fe200078e0a03 */
[----:B------:R-:W-:Y:S01]  /*2700*/  PLOP3.LUT P2, PT, PT, PT, UP1, 0x80, 0x0 ;  /* 0x000000000000781c */ /* 0x000fe20003f4f018 */
[----:B------:R-:W-:Y:S01]  /*2710*/  UISETP.NE.AND UP0, UPT, UR4, URZ, UPT ;  /* 0x0000003f0400728c */ /* 0x000fe2000bf05270 */
[----:B------:R-:W-:Y:S01]  /*2720*/  LOP3.LUT R5, R2, 0x7ffffffc, RZ, 0xc0, !PT ;  /* 0x7ffffffc02057812 */ /* 0x000fe200078ec0ff */
[----:B------:R-:W-:Y:S01]  /*2730*/  IMAD R19, R3, 0x8, R8 ;  /* 0x0000000803137824 */ /* 0x000fe200078e0208 */
[----:B------:R-:W-:Y:S01]  /*2740*/  @UP1 ULDC UR4, c[0x0][0x44c] ;  /* 0x0001130000041ab9 */ /* 0x000fe20000000800 */
[----:B------:R-:W-:-:S02]  /*2750*/  IMAD.MOV.U32 R8, RZ, RZ, -0x40 ;  /* 0xffffffc0ff087424 */ /* 0x000fc400078e00ff */
[----:B------:R-:W-:Y:S01]  /*2760*/  FMUL.FTZ R30, R30, UR5 ;  /* 0x000000051e1e7c20 */ /* 0x000fe20008410000 */
[----:B------:R-:W-:Y:S01]  /*2770*/  IMAD.IADD R5, R0, 0x1, -R5 ;  /* 0x0000000100057824 */ /* 0x000fe200078e0a05 */
[----:B------:R-:W-:Y:S01]  /*2780*/  MOV R3, R19 ;  /* 0x0000001300037202 */ /* 0x000fe20000000f00 */
[----:B------:R-:W-:-:S04]  /*2790*/  @P1 IMAD.HI.U32 R4, R19, UR4, RZ ;  /* 0x0000000413041c27 */ /* 0x000fc8000f8e00ff */
[----:B------:R-:W-:Y:S01]  /*27a0*/  FMUL.FTZ R31, R31, UR5 ;  /* 0x000000051f1f7c20 */ /* 0x000fe20008410000 */
[----:B------:R-:W-:Y:S01]  /*27b0*/  UIADD3 UR4, UR7, 0x30840, URZ ;  /* 0x0003084007047890 */ /* 0x000fe2000fffe03f */
[----:B------:R-:W3:Y:S01]  /*27c0*/  S2UR UR7, SR_CgaCtaId ;  /* 0x00000000000779c3 */ /* 0x000ee20000008800 */
[----:B-1----:R-:W-:Y:S01]  /*27d0*/  IMAD R34, R203, R8, 0x40 ;  /* 0x00000040cb227424 */ /* 0x002fe200078e0208 */
[----:B------:R-:W-:Y:S01]  /*27e0*/  @P2 SHF.R.U32.HI R3, RZ, UR6, R4 ;  /* 0x00000006ff032c19 */ /* 0x000fe20008011604 */
[----:B------:R-:W-:Y:S01]  /*27f0*/  FMUL.FTZ R32, R32, UR5 ;  /* 0x0000000520207c20 */ /* 0x000fe20008410000 */
[----:B------:R-:W-:Y:S01]  /*2800*/  FMUL.FTZ R33, R33, UR5 ;  /* 0x0000000521217c20 */ /* 0x000fe20008410000 */
[----:B------:R-:W-:Y:S02]  /*2810*/  VIADD R0, R34, 0x1 ;  /* 0x0000000122007836 */ /* 0x000fe40000000000 */
[----:B------:R-:W-:Y:S01]  /*2820*/  FMUL.FTZ R35, R35, UR5 ;  /* 0x0000000523237c20 */ /* 0x000fe20008410000 */
[----:B------:R-:W1:Y:S01]  /*2830*/  SHFL.IDX PT, R4, R3, RZ, 0x1c1f ;  /* 0x001c1fff03047589 */ /* 0x000e6200000e0000 */
[----:B------:R-:W-:Y:S01]  /*2840*/  FMUL.FTZ R36, R36, UR5 ;  /* 0x0000000524247c20 */ /* 0x000fe20008410000 */
        /* <DEDUP_REMOVED lines=15> */
[----:B---3--:R-:W-:Y:S01]  /*2940*/  UPRMT UR4, UR7, 0x654, UR4 ;  /* 0x0000065407047896 */ /* 0x008fe20008000004 */
[----:B------:R-:W-:Y:S01]  /*2950*/  FMUL.FTZ R52, R52, UR5 ;  /* 0x0000000534347c20 */ /* 0x000fe20008410000 */
[----:B------:R-:W-:Y:S01]  /*2960*/  FMUL.FTZ R53, R53, UR5 ;  /* 0x0000000535357c20 */ /* 0x000fe20008410000 */
[----:B------:R-:W-:Y:S01]  /*2970*/  FMUL.FTZ R54, R54, UR5 ;  /* 0x0000000536367c20 */ /* 0x000fe20008410000 */
[----:B------:R-:W-:Y:S01]  /*2980*/  FMUL.FTZ R55, R55, UR5 ;  /* 0x0000000537377c20 */ /* 0x000fe20008410000 */
[----:B------:R-:W-:Y:S01]  /*2990*/  IMAD R0, R5, -0x2, R0 ;  /* 0xfffffffe05007824 */ /* 0x000fe200078e0200 */
[----:B------:R-:W-:Y:S01]  /*29a0*/  ULDC UR5, c[0x0][0x288] ;  /* 0x0000a20000057ab9 */ /* 0x000fe20000000800 */
[----:B------:R-:W-:Y:S01]  /*29b0*/  PLOP3.LUT P1, PT, PT, PT, UP0, 0x40, 0x0 ;  /* 0x000000000000781c */ /* 0x000fe20003f2e808 */
[----:B------:R-:W3:Y:S01]  /*29c0*/  MUFU.TANH R24, R24 ;  /* 0x0000001800187308 */ /* 0x000ee20000002400 */
[----:B------:R-:W-:Y:S01]  /*29d0*/  MOV R154, UR5 ;  /* 0x00000005009a7c02 */ /* 0x000fe20008000f00 */
[----:B------:R-:W-:Y:S01]  /*29e0*/  SYNCS.ARRIVE.TRANS64.RED.A1T0 RZ, [UR4], RZ ;  /* 0x000000ffffff79a7 */ /* 0x000fe20008100404 */
[C---:B------:R-:W-:Y:S01]  /*29f0*/  IMAD R9, R17.reuse, UR11, R0 ;  /* 0x0000000b11097c24 */ /* 0x040fe2000f8e0200 */
[----:B------:R-:W-:Y:S01]  /*2a00*/  ULDC UR4, c[0x0][0x9dc] ;  /* 0x0002770000047ab9 */ /* 0x000fe20000000800 */
[----:B------:R-:W-:Y:S01]  /*2a10*/  IMAD R0, R17, UR11, R34 ;  /* 0x0000000b11007c24 */ /* 0x000fe2000f8e0222 */
[----:B------:R-:W-:Y:S01]  /*2a20*/  ULOP3.LUT UR6, URZ, UR4, URZ, 0x33, !UPT ;  /* 0x000000043f067292 */ /* 0x000fe2000f8e333f */
[----:B------:R-:W-:Y:S01]  /*2a30*/  IMAD.IADD R9, R9, 0x1, -R154 ;  /* 0x0000000109097824 */ /* 0x000fe200078e0a9a */
[----:B------:R-:W4:Y:S01]  /*2a40*/  MUFU.TANH R25, R25 ;  /* 0x0000001900197308 */ /* 0x000f220000002400 */
[----:B------:R-:W-:Y:S01]  /*2a50*/  IMAD R56, R5, -0x2, R0 ;  /* 0xfffffffe05387824 */ /* 0x000fe200078e0200 */
[----:B------:R-:W-:Y:S01]  /*2a60*/  LEA R8, R203, 0xffffffc0, 0x6 ;  /* 0xffffffc0cb087811 */ /* 0x000fe200078e30ff */
[C---:B------:R-:W-:Y:S01]  /*2a70*/  VIADD R57, R9.reuse, UR14 ;  /* 0x0000000e09397c36 */ /* 0x040fe20008000000 */
[----:B------:R-:W-:Y:S01]  /*2a80*/  IADD3 R58, R9, UR6, RZ ;  /* 0x00000006093a7c10 */ /* 0x000fe2000fffe0ff */
[----:B------:R-:W-:-:S03]  /*2a90*/  IMAD.U32 R21, RZ, RZ, UR6 ;  /* 0x00000006ff157e24 */ /* 0x000fc6000f8e00ff */
[----:B------:R-:W0:Y:S01]  /*2aa0*/  MUFU.TANH R27, R27 ;  /* 0x0000001b001b7308 */ /* 0x000e220000002400 */
[----:B-1----:R-:W-:Y:S01]  /*2ab0*/  VIADDMNMX R0, R4, R57, R56, PT ;  /* 0x0000003904007246 */ /* 0x002fe20003800138 */
[----:B------:R-:W-:-:S06]  /*2ac0*/  IMAD.IADD R2, R58, 0x1, R4 ;  /* 0x000000013a027824 */ /* 0x000fcc00078e0204 */
[----:B------:R-:W1:Y:S08]  /*2ad0*/  MUFU.TANH R28, R28 ;  /* 0x0000001c001c7308 */ /* 0x000e700000002400 */
        /* <DEDUP_REMOVED lines=26> */
[----:B-1234-:R-:W-:Y:S05]  /*2c80*/  @P1 BRA `(.L_x_1007) ;  /* 0x0000000000641947 */ /* 0x01efea0003800000 */
[----:B------:R-:W-:Y:S01]  /*2c90*/  IMAD R9, R17, UR11, R4 ;  /* 0x0000000b11097c24 */ /* 0x000fe2000f8e0204 */
[----:B------:R-:W-:Y:S03]  /*2ca0*/  BSSY B0, `(.L_x_1008) ;  /* 0x0000013000007945 */ /* 0x000fe60003800000 */
[----:B------:R-:W-:-:S05]  /*2cb0*/  IMAD.IADD R9, R9, 0x1, -R154 ;  /* 0x0000000109097824 */ /* 0x000fca00078e0a9a */
[----:B------:R-:W-:-:S13]  /*2cc0*/  ISETP.GT.AND P1, PT, R9, -0x1, PT ;  /* 0xffffffff0900780c */ /* 0x000fda0003f24270 */
[----:B------:R-:W-:Y:S05]  /*2cd0*/  @P1 BRA `(.L_x_1009) ;  /* 0x0000000000241947 */ /* 0x000fea0003800000 */
[----:B------:R-:W-:Y:S01]  /*2ce0*/  ULDC UR4, c[0x0][0x9e4] ;  /* 0x0002790000047ab9 */ /* 0x000fe20000000800 */
[----:B------:R-:W-:Y:S01]  /*2cf0*/  LOP3.LUT R9, RZ, R9, RZ, 0x33, !PT ;  /* 0x00000009ff097212 */ /* 0x000fe200078e33ff */
[----:B------:R-:W-:-:S05]  /*2d00*/  IMAD.U32 R60, RZ, RZ, UR4 ;  /* 0x00000004ff3c7e24 */ /* 0x000fca000f8e00ff */
[----:B------:R-:W-:-:S13]  /*2d10*/  ISETP.NE.AND P1, PT, R60, 0x1, PT ;  /* 0x000000013c00780c */ /* 0x000fda0003f25270 */
[----:B------:R-:W1:Y:S02]  /*2d20*/  @P1 LDC.64 R62, c[0x0][0x9e8] ;  /* 0x00027a00ff3e1b82 */ /* 0x000e640000000a00 */
[----:B-1----:R-:W-:-:S05]  /*2d30*/  @P1 IMAD.HI.U32 R4, R9, R62, RZ ;  /* 0x0000003e09041227 */ /* 0x002fca00078e00ff */
[----:B------:R-:W-:-:S04]  /*2d40*/  @P1 SHF.R.U32.HI R9, RZ, R63, R4 ;  /* 0x0000003fff091219 */ /* 0x000fc80000011604 */
[----:B------:R-:W-:Y:S01]  /*2d50*/  LOP3.LUT R9, RZ, R9, RZ, 0x33, !PT ;  /* 0x00000009ff097212 */ /* 0x000fe200078e33ff */
[----:B------:R-:W-:Y:S06]  /*2d60*/  BRA `(.L_x_1010) ;  /* 0x0000000000187947 */ /* 0x000fec0003800000 */
.L_x_1009:
[----:B------:R-:W-:Y:S02]  /*2d70*/  ULDC UR4, c[0x0][0x9e4] ;  /* 0x0002790000047ab9 */ /* 0x000fe40000000800 */
[----:B------:R-:W-:-:S04]  /*2d80*/  MOV R60, UR4 ;  /* 0x00000004003c7c02 */ /* 0x000fc80008000f00 */
[----:B------:R-:W-:-:S13]  /*2d90*/  ISETP.NE.AND P1, PT, R60, 0x1, PT ;  /* 0x000000013c00780c */ /* 0x000fda0003f25270 */
[----:B------:R-:W1:Y:S02]  /*2da0*/  @P1 LDC.64 R62, c[0x0][0x9e8] ;  /* 0x00027a00ff3e1b82 */ /* 0x000e640000000a00 */
[----:B-1----:R-:W-:-:S05]  /*2db0*/  @P1 IMAD.HI.U32 R4, R9, R62, RZ ;  /* 0x0000003e09041227 */ /* 0x002fca00078e00ff */
[----:B------:R-:W-:-:S07]  /*2dc0*/  @P1 SHF.R.U32.HI R9, RZ, R63, R4 ;  /* 0x0000003fff091219 */ /* 0x000fce0000011604 */
.L_x_1010:
[----:B------:R-:W-:Y:S05]  /*2dd0*/  BSYNC B0 ;  /* 0x0000000000007941 */ /* 0x000fea0003800000 */
.L_x_1008:
[----:B------:R-:W-:-:S04]  /*2de0*/  IMAD R4, R9, R60, -R8 ;  /* 0x0000003c09047224 */ /* 0x000fc800078e0a08 */
[----:B------:R-:W-:-:S05]  /*2df0*/  IMAD R9, R5, -0x2, R4 ;  /* 0xfffffffe05097824 */ /* 0x000fca00078e0204 */
[----:B------:R-:W-:Y:S02]  /*2e00*/  VIADDMNMX R0, R9, R60, R0, PT ;  /* 0x0000003c09007246 */ /* 0x000fe40003800100 */
[----:B------:R-:W-:-:S07]  /*2e10*/  VIMNMX R2, R2, R9, !PT ;  /* 0x0000000902027248 */ /* 0x000fce0007fe0100 */
.L_x_1007:
[C---:B------:R-:W-:Y:S01]  /*2e20*/  ISETP.GE.AND P2, PT, R34.reuse, 0x9, PT ;  /* 0x000000092200780c */ /* 0x040fe20003f46270 */
[----:B------:R-:W1:Y:S01]  /*2e30*/  SHFL.IDX PT, R3, R3, 0x1, 0x1c1f ;  /* 0x003c1f0003037f89 */ /* 0x000e6200000e0000 */
[----:B------:R-:W-:Y:S02]  /*2e40*/  ISETP.GE.AND P1, PT, R34, 0x2, PT ;  /* 0x000000022200780c */ /* 0x000fe40003f26270 */
[C---:B------:R-:W-:Y:S02]  /*2e50*/  ISETP.GT.AND P3, PT, R2.reuse, 0x8, !P2 ;  /* 0x000000080200780c */ /* 0x040fe40005764270 */
[----:B------:R-:W-:Y:S02]  /*2e60*/  ISETP.GT.AND P4, PT, R2, 0x1, !P1 ;  /* 0x000000010200780c */ /* 0x000fe40004f84270 */
[----:B------:R-:W-:Y:S02]  /*2e70*/  ISETP.LT.OR P3, PT, R0, 0x9, P3 ;  /* 0x000000090000780c */ /* 0x000fe40001f61670 */
[----:B------:R-:W-:-:S02]  /*2e80*/  ISETP.GE.AND P5, PT, R34, 0x11, PT ;  /* 0x000000112200780c */ /* 0x000fc40003fa6270 */
[----:B------:R-:W-:Y:S02]  /*2e90*/  FSEL R63, R28, -INF , !P3 ;  /* 0xff8000001c3f7808 */ /* 0x000fe40005800000 */
[----:B------:R-:W-:Y:S02]  /*2ea0*/  ISETP.LT.OR P4, PT, R0, 0x2, P4 ;  /* 0x000000020000780c */ /* 0x000fe40002781670 */
[----:B------:R-:W-:Y:S02]  /*2eb0*/  ISETP.GT.AND P3, PT, R2, 0x10, !P5 ;  /* 0x000000100200780c */ /* 0x000fe40006f64270 */
[----:B------:R-:W-:Y:S02]  /*2ec0*/  ISETP.GE.AND P6, PT, R34, 0xa, PT ;  /* 0x0000000a2200780c */ /* 0x000fe40003fc6270 */
[----:B------:R-:W-:Y:S02]  /*2ed0*/  FSEL R61, R25, -INF , !P4 ;  /* 0xff800000193d7808 */ /* 0x000fe40006000000 */
[----:B------:R-:W-:-:S02]  /*2ee0*/  P2R R62, PR, RZ, 0x20 ;  /* 0x00000020ff3e7803 */ /* 0x000fc40000000000 */
[----:B------:R-:W-:Y:S02]  /*2ef0*/  ISETP.LT.OR P3, PT, R0, 0x11, P3 ;  /* 0x000000110000780c */ /* 0x000fe40001f61670 */
[----:B------:R-:W-:Y:S02]  /*2f00*/  ISETP.GT.AND P4, PT, R2, 0x9, !P6 ;  /* 0x000000090200780c */ /* 0x000fe40007784270 */
[----:B------:R-:W-:Y:S02]  /*2f10*/  ISETP.GE.AND P5, PT, R34, 0x12, PT ;  /* 0x000000122200780c */ /* 0x000fe40003fa6270 */
[----:B0-----:R-:W-:Y:S02]  /*2f20*/  FSEL R67, R32, -INF , !P3 ;  /* 0xff80000020437808 */ /* 0x001fe40005800000 */
[----:B------:R-:W-:Y:S02]  /*2f30*/  ISETP.LT.OR P4, PT, R0, 0xa, P4 ;  /* 0x0000000a0000780c */ /* 0x000fe40002781670 */
[----:B------:R-:W-:-:S02]  /*2f40*/  ISETP.GT.AND P3, PT, R2, 0x11, !P5 ;  /* 0x000000110200780c */ /* 0x000fc40006f64270 */
[----:B------:R-:W-:Y:S02]  /*2f50*/  FSEL R65, R29, -INF , !P4 ;  /* 0xff8000001d417808 */ /* 0x000fe40006000000 */
[----:B------:R-:W-:Y:S02]  /*2f60*/  ISETP.LT.OR P3, PT, R0, 0x12, P3 ;  /* 0x000000120000780c */ /* 0x000fe40001f61670 */
[----:B------:R-:W-:Y:S02]  /*2f70*/  ISETP.GE.AND P4, PT, R34, 0x19, PT ;  /* 0x000000192200780c */ /* 0x000fe40003f86270 */
[----:B------:R-:W-:Y:S02]  /*2f80*/  FSEL R69, R33, -INF , !P3 ;  /* 0xff80000021457808 */ /* 0x000fe40005800000 */
[----:B------:R-:W-:Y:S02]  /*2f90*/  ISETP.GT.AND P3, PT, R2, 0x18, !P4 ;  /* 0x000000180200780c */ /* 0x000fe40006764270 */
[----:B------:R-:W-:-:S02]  /*2fa0*/  P2R R32, PR, RZ, 0x10 ;  /* 0x00000010ff207803 */ /* 0x000fc40000000000 */
[----:B------:R-:W-:Y:S02]  /*2fb0*/  ISETP.LT.OR P3, PT, R0, 0x19, P3 ;  /* 0x000000190000780c */ /* 0x000fe40001f61670 */
[----:B------:R-:W-:Y:S02]  /*2fc0*/  ISETP.GE.AND P4, PT, R34, 0x1a, PT ;  /* 0x0000001a2200780c */ /* 0x000fe40003f86270 */
[----:B------:R-:W-:Y:S02]  /*2fd0*/  FSEL R71, R36, -INF , !P3 ;  /* 0xff80000024477808 */ /* 0x000fe40005800000 */
[----:B------:R-:W-:Y:S02]  /*2fe0*/  ISETP.GT.AND P3, PT, R2, 0x19, !P4 ;  /* 0x000000190200780c */ /* 0x000fe40006764270 */
[----:B------:R-:W-:Y:S02]  /*2ff0*/  P2R R33, PR, RZ, 0x10 ;  /* 0x00000010ff217803 */ /* 0x000fe40000000000 */
[----:B------:R-:W-:-:S02]  /*3000*/  ISETP.LT.OR P3, PT, R0, 0x1a, P3 ;  /* 0x0000001a0000780c */ /* 0x000fc40001f61670 */
[----:B------:R-:W-:Y:S02]  /*3010*/  ISETP.GE.AND P4, PT, R34, 0x21, PT ;  /* 0x000000212200780c */ /* 0x000fe40003f86270 */
[----:B------:R-:W-:Y:S02]  /*3020*/  FSEL R73, R37, -INF , !P3 ;  /* 0xff80000025497808 */ /* 0x000fe40005800000 */
[----:B------:R-:W-:Y:S02]  /*3030*/  ISETP.GT.AND P3, PT, R2, 0x20, !P4 ;  /* 0x000000200200780c */ /* 0x000fe40006764270 */
[----:B------:R-:W-:Y:S02]  /*3040*/  P2R R36, PR, RZ, 0x10 ;  /* 0x00000010ff247803 */ /* 0x000fe40000000000 */
[----:B------:R-:W-:Y:S02]  /*3050*/  ISETP.LT.OR P3, PT, R0, 0x21, P3 ;  /* 0x000000210000780c */ /* 0x000fe40001f61670 */
[----:B------:R-:W-:-:S02]  /*3060*/  ISETP.GE.AND P4, PT, R34, 0x22, PT ;  /* 0x000000222200780c */ /* 0x000fc40003f86270 */
[----:B------:R-:W-:Y:S02]  /*3070*/  FSEL R75, R40, -INF , !P3 ;  /* 0xff800000284b7808 */ /* 0x000fe40005800000 */
[----:B------:R-:W-:Y:S02]  /*3080*/  ISETP.GT.AND P3, PT, R2, 0x21, !P4 ;  /* 0x000000210200780c */ /* 0x000fe40006764270 */
[----:B------:R-:W-:Y:S02]  /*3090*/  P2R R40, PR, RZ, 0x10 ;  /* 0x00000010ff287803 */ /* 0x000fe40000000000 */
[----:B------:R-:W-:Y:S02]  /*30a0*/  ISETP.LT.OR P3, PT, R0, 0x22, P3 ;  /* 0x000000220000780c */ /* 0x000fe40001f61670 */
[----:B------:R-:W-:Y:S02]  /*30b0*/  ISETP.GE.AND P4, PT, R34, 0x29, PT ;  /* 0x000000292200780c */ /* 0x000fe40003f86270 */
[----:B------:R-:W-:-:S02]  /*30c0*/  FSEL R77, R41, -INF , !P3 ;  /* 0xff800000294d7808 */ /* 0x000fc40005800000 */
[----:B------:R-:W-:Y:S02]  /*30d0*/  ISETP.GT.AND P3, PT, R2, 0x28, !P4 ;  /* 0x000000280200780c */ /* 0x000fe40006764270 */
[----:B------:R-:W-:Y:S02]  /*30e0*/  P2R R41, PR, RZ, 0x10 ;  /* 0x00000010ff297803 */ /* 0x000fe40000000000 */
[----:B------:R-:W-:Y:S02]  /*30f0*/  ISETP.LT.OR P3, PT, R0, 0x29, P3 ;  /* 0x000000290000780c */ /* 0x000fe40001f61670 */
[----:B------:R-:W-:Y:S02]  /*3100*/  ISETP.GE.AND P4, PT, R34, 0x2a, PT ;  /* 0x0000002a2200780c */ /* 0x000fe40003f86270 */
[----:B------:R-:W-:Y:S02]  /*3110*/  FSEL R79, R44, -INF , !P3 ;  /* 0xff8000002c4f7808 */ /* 0x000fe40005800000 */
[----:B------:R-:W-:-:S02]  /*3120*/  ISETP.GT.AND P3, PT, R2, 0x29, !P4 ;  /* 0x000000290200780c */ /* 0x000fc40006764270 */
[----:B------:R-:W-:Y:S02]  /*3130*/  P2R R44, PR, RZ, 0x10 ;  /* 0x00000010ff2c7803 */ /* 0x000fe40000000000 */
[----:B------:R-:W-:Y:S02]  /*3140*/  ISETP.LT.OR P3, PT, R0, 0x2a, P3 ;  /* 0x0000002a0000780c */ /* 0x000fe40001f61670 */
[----:B------:R-:W-:Y:S02]  /*3150*/  P2R R29, PR, RZ, 0x20 ;  /* 0x00000020ff1d7803 */ /* 0x000fe40000000000 */
[----:B------:R-:W-:Y:S02]  /*3160*/  FSEL R81, R45, -INF , !P3 ;  /* 0xff8000002d517808 */ /* 0x000fe40005800000 */
[----:B------:R-:W-:Y:S02]  /*3170*/  ISETP.GE.AND P3, PT, R34, 0x31, PT ;  /* 0x000000312200780c */ /* 0x000fe40003f66270 */
[----:B------:R-:W-:-:S02]  /*3180*/  P2R R60, PR, RZ, 0x40 ;  /* 0x00000040ff3c7803 */ /* 0x000fc40000000000 */
[----:B------:R-:W-:Y:S02]  /*3190*/  ISETP.GT.AND P4, PT, R2, 0x30, !P3 ;  /* 0x000000300200780c */ /* 0x000fe40005f84270 */
[----:B------:R-:W-:Y:S02]  /*31a0*/  R2UR UR4, R22 ;  /* 0x00000000160472ca */ /* 0x000fe400000e0000 */
[----:B------:R-:W-:-:S04]  /*31b0*/  ISETP.LT.OR P4, PT, R0, 0x31, P4 ;  /* 0x000000310000780c */ /* 0x000fc80002781670 */
[----:B------:R-:W-:Y:S02]  /*31c0*/  FSEL R83, R48, -INF , !P4 ;  /* 0xff80000030537808 */ /* 0x000fe40006000000 */
[----:B------:R-:W-:-:S04]  /*31d0*/  ISETP.GE.AND P4, PT, R34, 0x32, PT ;  /* 0x000000322200780c */ /* 0x000fc80003f86270 */
[----:B------:R-:W-:Y:S01]  /*31e0*/  ISETP.GT.AND P5, PT, R2, 0x31, !P4 ;  /* 0x000000310200780c */ /* 0x000fe200067a4270 */
[----:B------:R-:W-:-:S03]  /*31f0*/  UISETP.NE.AND UP0, UPT, UR4, URZ, UPT ;  /* 0x0000003f0400728c */ /* 0x000fc6000bf05270 */
[----:B------:R-:W-:-:S04]  /*3200*/  ISETP.LT.OR P5, PT, R0, 0x32, P5 ;  /* 0x000000320000780c */ /* 0x000fc80002fa1670 */
[----:B------:R-:W-:Y:S02]  /*3210*/  FSEL R85, R49, -INF , !P5 ;  /* 0xff80000031557808 */ /* 0x000fe40006800000 */
[----:B------:R-:W-:-:S04]  /*3220*/  ISETP.GE.AND P5, PT, R34, 0x39, PT ;  /* 0x000000392200780c */ /* 0x000fc80003fa6270 */
[----:B------:R-:W-:-:S04]  /*3230*/  ISETP.GT.AND P6, PT, R2, 0x38, !P5 ;  /* 0x000000380200780c */ /* 0x000fc80006fc4270 */
[----:B------:R-:W-:-:S04]  /*3240*/  ISETP.LT.OR P6, PT, R0, 0x39, P6 ;  /* 0x000000390000780c */ /* 0x000fc800037c1670 */
[----:B------:R-:W-:Y:S02]  /*3250*/  FSEL R87, R52, -INF , !P6 ;  /* 0xff80000034577808 */ /* 0x000fe40007000000 */
[----:B------:R-:W-:-:S04]  /*3260*/  ISETP.GE.AND P6, PT, R34, 0x1, PT ;  /* 0x000000012200780c */ /* 0x000fc80003fc6270 */
[----:B------:R-:W-:Y:S02]  /*3270*/  P2R R28, PR, RZ, 0x40 ;  /* 0x00000040ff1c7803 */ /* 0x000fe40000000000 */
[----:B------:R-:W-:-:S04]  /*3280*/  ISETP.GT.AND P6, PT, R2, RZ, !P6 ;  /* 0x000000ff0200720c */ /* 0x000fc800077c4270 */
[----:B------:R-:W-:-:S04]  /*3290*/  ISETP.LT.OR P6, PT, R0, 0x1, P6 ;  /* 0x000000010000780c */ /* 0x000fc800037c1670 */
[----:B------:R-:W-:Y:S02]  /*32a0*/  FSEL R37, R24, -INF , !P6 ;  /* 0xff80000018257808 */ /* 0x000fe40007000000 */
[----:B------:R-:W-:-:S04]  /*32b0*/  ISETP.GE.AND P6, PT, R34, 0x3a, PT ;  /* 0x0000003a2200780c */ /* 0x000fc80003fc6270 */
[----:B------:R-:W-:Y:S02]  /*32c0*/  P2R R34, PR, RZ, 0x40 ;  /* 0x00000040ff227803 */ /* 0x000fe40000000000 */
[----:B------:R-:W-:Y:S01]  /*32d0*/  ISETP.GT.AND P6, PT, R2, 0x39, !P6 ;  /* 0x000000390200780c */ /* 0x000fe200077c4270 */
[----:B-1----:R-:W-:-:S03]  /*32e0*/  IMAD.IADD R2, R58, 0x1, R3 ;  /* 0x000000013a027824 */ /* 0x002fc600078e0203 */
[----:B------:R-:W-:Y:S02]  /*32f0*/  ISETP.LT.OR P6, PT, R0, 0x3a, P6 ;  /* 0x0000003a0000780c */ /* 0x000fe400037c1670 */
[----:B------:R-:W-:Y:S02]  /*3300*/  VIADDMNMX R0, R3, R57, R56, PT ;  /* 0x0000003903007246 */ /* 0x000fe40003800138 */
[----:B------:R-:W-:Y:S02]  /*3310*/  FSEL R53, R53, -INF , !P6 ;  /* 0xff80000035357808 */ /* 0x000fe40007000000 */
[----:B------:R-:W-:-:S13]  /*3320*/  PLOP3.LUT P6, PT, PT, PT, UP0, 0x40, 0x0 ;  /* 0x000000000000781c */ /* 0x000fda0003fce808 */
[----:B------:R-:W-:Y:S05]  /*3330*/  @P6 BRA `(.L_x_1011) ;  /* 0x0000000000646947 */ /* 0x000fea0003800000 */
        /* <DEDUP_REMOVED lines=9> */
[----:B------:R-:W0:Y:S02]  /*33d0*/  @P6 LDC.64 R24, c[0x0][0x9e8] ;  /* 0x00027a00ff186b82 */ /* 0x000e240000000a00 */
[----:B0-----:R-:W-:-:S05]  /*33e0*/  @P6 IMAD.HI.U32 R4, R3, R24, RZ ;  /* 0x0000001803046227 */ /* 0x001fca00078e00ff */
[----:B------:R-:W-:-:S04]  /*33f0*/  @P6 SHF.R.U32.HI R3, RZ, R25, R4 ;  /* 0x00000019ff036219 */ /* 0x000fc80000011604 */
[----:B------:R-:W-:Y:S01]  /*3400*/  LOP3.LUT R3, RZ, R3, RZ, 0x33, !PT ;  /* 0x00000003ff037212 */ /* 0x000fe200078e33ff */
[----:B------:R-:W-:Y:S06]  /*3410*/  BRA `(.L_x_1014) ;  /* 0x0000000000187947 */ /* 0x000fec0003800000 */
.L_x_1013:
[----:B------:R-:W-:Y:S02]  /*3420*/  ULDC UR4, c[0x0][0x9e4] ;  /* 0x0002790000047ab9 */ /* 0x000fe40000000800 */
[----:B------:R-:W-:-:S04]  /*3430*/  MOV R9, UR4 ;  /* 0x0000000400097c02 */ /* 0x000fc80008000f00 */
[----:B------:R-:W-:-:S13]  /*3440*/  ISETP.NE.AND P6, PT, R9, 0x1, PT ;  /* 0x000000010900780c */ /* 0x000fda0003fc5270 */
[----:B------:R-:W0:Y:S02]  /*3450*/  @P6 LDC.64 R24, c[0x0][0x9e8] ;  /* 0x00027a00ff186b82 */ /* 0x000e240000000a00 */
[----:B0-----:R-:W-:-:S05]  /*3460*/  @P6 IMAD.HI.U32 R4, R3, R24, RZ ;  /* 0x0000001803046227 */ /* 0x001fca00078e00ff */
[----:B------:R-:W-:-:S07]  /*3470*/  @P6 SHF.R.U32.HI R3, RZ, R25, R4 ;  /* 0x00000019ff036219 */ /* 0x000fce0000011604 */
.L_x_1014:
[----:B------:R-:W-:Y:S05]  /*3480*/  BSYNC B0 ;  /* 0x0000000000007941 */ /* 0x000fea0003800000 */
.L_x_1012:
[----:B------:R-:W-:-:S04]  /*3490*/  IMAD R4, R3, R9, -R8 ;  /* 0x0000000903047224 */ /* 0x000fc800078e0a08 */
[----:B------:R-:W-:-:S05]  /*34a0*/  IMAD R3, R5, -0x2, R4 ;  /* 0xfffffffe05037824 */ /* 0x000fca00078e0204 */
[----:B------:R-:W-:Y:S02]  /*34b0*/  VIADDMNMX R0, R3, R9, R0, PT ;  /* 0x0000000903007246 */ /* 0x000fe40003800100 */
[----:B------:R-:W-:-:S07]  /*34c0*/  VIMNMX R2, R2, R3, !PT ;  /* 0x0000000302027248 */ /* 0x000fce0007fe0100 */
.L_x_1011:
[----:B------:R-:W-:Y:S01]  /*34d0*/  ISETP.GT.AND P1, PT, R2, 0x1, !P1 ;  /* 0x000000010200780c */ /* 0x000fe20004f24270 */
[----:B------:R-:W-:Y:S01]  /*34e0*/  ULDC UR10, c[0x0][0x988] ;  /* 0x00026200000a7ab9 */ /* 0x000fe20000000800 */
[----:B------:R-:W-:Y:S01]  /*34f0*/  FMNMX.FTZ R3, R37, R61, !PT ;  /* 0x0000003d25037209 */ /* 0x000fe20007810000 */
[----:B------:R-:W-:Y:S01]  /*3500*/  VIADD R203, R203, 0xfffffffe ;  /* 0xfffffffecbcb7836 */ /* 0x000fe20000000000 */
[----:B------:R-:W-:Y:S02]  /*3510*/  ISETP.LT.OR P1, PT, R0, 0x2, P1 ;  /* 0x000000020000780c */ /* 0x000fe40000f21670 */
[----:B------:R-:W-:Y:S02]  /*3520*/  FMNMX.FTZ R3, R63, R3, !PT ;  /* 0x000000033f037209 */ /* 0x000fe40007810000 */
[----:B------:R-:W-:Y:S02]  /*3530*/  FSEL R9, R27, -INF , !P1 ;  /* 0xff8000001b097808 */ /* 0x000fe40004800000 */
[----:B------:R-:W-:-:S02]  /*3540*/  ISETP.NE.AND P1, PT, R60, RZ, PT ;  /* 0x000000ff3c00720c */ /* 0x000fc40003f25270 */
[----:B------:R-:W-:Y:S02]  /*3550*/  FMNMX.FTZ R3, R65, R3, !PT ;  /* 0x0000000341037209 */ /* 0x000fe40007810000 */
[----:B------:R-:W-:Y:S02]  /*3560*/  ISETP.GT.AND P1, PT, R2, 0x9, !P1 ;  /* 0x000000090200780c */ /* 0x000fe40004f24270 */
[----:B------:R-:W-:Y:S02]  /*3570*/  FMNMX.FTZ R3, R67, R3, !PT ;  /* 0x0000000343037209 */ /* 0x000fe40007810000 */
[----:B------:R-:W-:Y:S02]  /*3580*/  ISETP.LT.OR P1, PT, R0, 0xa, P1 ;  /* 0x0000000a0000780c */ /* 0x000fe40000f21670 */
[----:B------:R-:W-:Y:S02]  /*3590*/  FMNMX.FTZ R3, R69, R3, !PT ;  /* 0x0000000345037209 */ /* 0x000fe40007810000 */
[----:B------:R-:W-:-:S02]  /*35a0*/  FSEL R25, R31, -INF , !P1 ;  /* 0xff8000001f197808 */ /* 0x000fc40004800000 */
[----:B------:R-:W-:Y:S02]  /*35b0*/  ISETP.NE.AND P1, PT, R62, RZ, PT ;  /* 0x000000ff3e00720c */ /* 0x000fe40003f25270 */
[----:B------:R-:W-:Y:S02]  /*35c0*/  FMNMX.FTZ R3, R71, R3, !PT ;  /* 0x0000000347037209 */ /* 0x000fe40007810000 */
[----:B------:R-:W-:Y:S02]  /*35d0*/  ISETP.GT.AND P1, PT, R2, 0x10, !P1 ;  /* 0x000000100200780c */ /* 0x000fe40004f24270 */
[----:B------:R-:W-:Y:S02]  /*35e0*/  FMNMX.FTZ R3, R73, R3, !PT ;  /* 0x0000000349037209 */ /* 0x000fe40007810000 */
[----:B------:R-:W-:Y:S02]  /*35f0*/  ISETP.LT.OR P1, PT, R0, 0x11, P1 ;  /* 0x000000110000780c */ /* 0x000fe40000f21670 */
[----:B------:R-:W-:-:S02]  /*3600*/  FMNMX.FTZ R3, R75, R3, !PT ;  /* 0x000000034b037209 */ /* 0x000fc40007810000 */
[----:B------:R-:W-:Y:S02]  /*3610*/  FSEL R26, R26, -INF , !P1 ;  /* 0xff8000001a1a7808 */ /* 0x000fe40004800000 */
[----:B------:R-:W-:Y:S02]  /*3620*/  ISETP.NE.AND P1, PT, R29, RZ, PT ;  /* 0x000000ff1d00720c */ /* 0x000fe40003f25270 */
[----:B------:R-:W-:Y:S02]  /*3630*/  FMNMX.FTZ R3, R77, R3, !PT ;  /* 0x000000034d037209 */ /* 0x000fe40007810000 */
[----:B------:R-:W-:Y:S02]  /*3640*/  ISETP.GT.AND P1, PT, R2, 0x11, !P1 ;  /* 0x000000110200780c */ /* 0x000fe40004f24270 */
[----:B------:R-:W-:Y:S02]  /*3650*/  FMNMX.FTZ R3, R79, R3, !PT ;  /* 0x000000034f037209 */ /* 0x000fe40007810000 */
[----:B------:R-:W-:-:S02]  /*3660*/  ISETP.LT.OR P1, PT, R0, 0x12, P1 ;  /* 0x000000120000780c */ /* 0x000fc40000f21670 */
[----:B------:R-:W-:Y:S02]  /*3670*/  FMNMX.FTZ R3, R81, R3, !PT ;  /* 0x0000000351037209 */ /* 0x000fe40007810000 */
[----:B------:R-:W-:Y:S02]  /*3680*/  FSEL R27, R35, -INF , !P1 ;  /* 0xff800000231b7808 */ /* 0x000fe40004800000 */
[----:B------:R-:W-:Y:S02]  /*3690*/  ISETP.NE.AND P1, PT, R32, RZ, PT ;  /* 0x000000ff2000720c */ /* 0x000fe40003f25270 */
[----:B------:R-:W-:Y:S02]  /*36a0*/  FMNMX.FTZ R3, R83, R3, !PT ;  /* 0x0000000353037209 */ /* 0x000fe40007810000 */
[----:B------:R-:W-:Y:S02]  /*36b0*/  ISETP.GT.AND P1, PT, R2, 0x18, !P1 ;  /* 0x000000180200780c */ /* 0x000fe40004f24270 */
[----:B------:R-:W-:-:S02]  /*36c0*/  ISETP.NE.AND P6, PT, R28, RZ, PT ;  /* 0x000000ff1c00720c */ /* 0x000fc40003fc5270 */
[----:B------:R-:W-:Y:S02]  /*36d0*/  ISETP.LT.OR P1, PT, R0, 0x19, P1 ;  /* 0x000000190000780c */ /* 0x000fe40000f21670 */
[----:B------:R-:W-:Y:S02]  /*36e0*/  FMNMX.FTZ R3, R85, R3, !PT ;  /* 0x0000000355037209 */ /* 0x000fe40007810000 */
[----:B------:R-:W-:Y:S02]  /*36f0*/  FSEL R28, R38, -INF , !P1 ;  /* 0xff800000261c7808 */ /* 0x000fe40004800000 */
[----:B------:R-:W-:Y:S02]  /*3700*/  ISETP.NE.AND P1, PT, R33, RZ, PT ;  /* 0x000000ff2100720c */ /* 0x000fe40003f25270 */
[----:B------:R-:W-:Y:S02]  /*3710*/  FMNMX.FTZ R3, R87, R3, !PT ;  /* 0x0000000357037209 */ /* 0x000fe40007810000 */
[----:B------:R-:W-:-:S02]  /*3720*/  ISETP.GT.AND P1, PT, R2, 0x19, !P1 ;  /* 0x000000190200780c */ /* 0x000fc40004f24270 */
[----:B------:R-:W-:Y:S02]  /*3730*/  FMNMX.FTZ R33, R53, R3, !PT ;  /* 0x0000000335217209 */ /* 0x000fe40007810000 */
[----:B------:R-:W-:Y:S02]  /*3740*/  ISETP.LT.OR P1, PT, R0, 0x1a, P1 ;  /* 0x0000001a0000780c */ /* 0x000fe40000f21670 */
[----:B------:R-:W-:Y:S01]  /*3750*/  ISETP.GT.AND P2, PT, R2, 0x8, !P2 ;  /* 0x000000080200780c */ /* 0x000fe20005744270 */
[----:B------:R-:W0:Y:S01]  /*3760*/  SHFL.BFLY PT, R4, R33, 0x2, 0x1f ;  /* 0x0c401f0021047f89 */ /* 0x000e2200000e0000 */
[----:B------:R-:W-:Y:S02]  /*3770*/  FSEL R29, R39, -INF , !P1 ;  /* 0xff800000271d7808 */ /* 0x000fe40004800000 */
[----:B------:R-:W-:Y:S02]  /*3780*/  ISETP.NE.AND P1, PT, R36, RZ, PT ;  /* 0x000000ff2400720c */ /* 0x000fe40003f25270 */
[----:B------:R-:W-:-:S02]  /*3790*/  ISETP.LT.OR P2, PT, R0, 0x9, P2 ;  /* 0x000000090000780c */ /* 0x000fc40001741670 */
[----:B------:R-:W-:Y:S02]  /*37a0*/  ISETP.GT.AND P1, PT, R2, 0x20, !P1 ;  /* 0x000000200200780c */ /* 0x000fe40004f24270 */
[----:B------:R-:W-:Y:S02]  /*37b0*/  FSEL R24, R30, -INF , !P2 ;  /* 0xff8000001e187808 */ /* 0x000fe40005000000 */
[----:B------:R-:W-:Y:S02]  /*37c0*/  ISETP.LT.OR P1, PT, R0, 0x21, P1 ;  /* 0x000000210000780c */ /* 0x000fe40000f21670 */
[----:B------:R-:W-:Y:S02]  /*37d0*/  ISETP.NE.AND P2, PT, R40, RZ, PT ;  /* 0x000000ff2800720c */ /* 0x000fe40003f45270 */
[----:B------:R-:W-:Y:S02]  /*37e0*/  FSEL R30, R42, -INF , !P1 ;  /* 0xff8000002a1e7808 */ /* 0x000fe40004800000 */
[----:B------:R-:W-:-:S02]  /*37f0*/  ISETP.GT.AND P1, PT, R2, 0x21, !P2 ;  /* 0x000000210200780c */ /* 0x000fc40005724270 */
[----:B------:R-:W-:Y:S02]  /*3800*/  ISETP.NE.AND P2, PT, R44, RZ, PT ;  /* 0x000000ff2c00720c */ /* 0x000fe40003f45270 */
[----:B------:R-:W-:Y:S02]  /*3810*/  ISETP.LT.OR P1, PT, R0, 0x22, P1 ;  /* 0x000000220000780c */ /* 0x000fe40000f21670 */
[C---:B------:R-:W-:Y:S02]  /*3820*/  ISETP.GT.AND P2, PT, R2.reuse, 0x29, !P2 ;  /* 0x000000290200780c */ /* 0x040fe40005744270 */
[----:B------:R-:W-:Y:S02]  /*3830*/  FSEL R31, R43, -INF , !P1 ;  /* 0xff8000002b1f7808 */ /* 0x000fe40004800000 */
[----:B------:R-:W-:Y:S02]  /*3840*/  ISETP.GT.AND P1, PT, R2, RZ, !P6 ;  /* 0x000000ff0200720c */ /* 0x000fe40007724270 */
[----:B------:R-:W-:-:S02]  /*3850*/  ISETP.NE.AND P6, PT, R34, RZ, PT ;  /* 0x000000ff2200720c */ /* 0x000fc40003fc5270 */
[----:B0-----:R-:W-:Y:S02]  /*3860*/  FMNMX.FTZ R34, R33, R4, !PT ;  /* 0x0000000421227209 */ /* 0x001fe40007810000 */
[----:B------:R-:W-:Y:S02]  /*3870*/  ISETP.LT.OR P1, PT, R0, 0x1, P1 ;  /* 0x000000010000780c */ /* 0x000fe40000f21670 */
[----:B------:R-:W-:Y:S01]  /*3880*/  ISETP.GT.AND P3, PT, R2, 0x30, !P3 ;  /* 0x000000300200780c */ /* 0x000fe20005f64270 */
[----:B------:R-:W0:Y:S01]  /*3890*/  SHFL.BFLY PT, R35, R34, 0x1, 0x1f ;  /* 0x0c201f0022237f89 */ /* 0x000e2200000e0000 */
[----:B------:R-:W-:Y:S02]  /*38a0*/  FSEL R8, R59, -INF , !P1 ;  /* 0xff8000003b087808 */ /* 0x000fe40004800000 */
[----:B------:R-:W-:Y:S02]  /*38b0*/  ISETP.NE.AND P1, PT, R41, RZ, PT ;  /* 0x000000ff2900720c */ /* 0x000fe40003f25270 */
[----:B------:R-:W-:-:S02]  /*38c0*/  FMNMX.FTZ R3, R8, R9, !PT ;  /* 0x0000000908037209 */ /* 0x000fc40007810000 */
[----:B------:R-:W-:Y:S02]  /*38d0*/  ISETP.GT.AND P1, PT, R2, 0x28, !P1 ;  /* 0x000000280200780c */ /* 0x000fe40004f24270 */
[----:B------:R-:W-:Y:S02]  /*38e0*/  FMNMX.FTZ R4, R24, R3, !PT ;  /* 0x0000000318047209 */ /* 0x000fe40007810000 */
[C---:B------:R-:W-:Y:S02]  /*38f0*/  ISETP.LT.OR P1, PT, R0.reuse, 0x29, P1 ;  /* 0x000000290000780c */ /* 0x040fe40000f21670 */
[----:B------:R-:W-:Y:S02]  /*3900*/  FMNMX.FTZ R3, R25, R4, !PT ;  /* 0x0000000419037209 */ /* 0x000fe40007810000 */
[----:B------:R-:W-:Y:S02]  /*3910*/  ISETP.LT.OR P2, PT, R0, 0x2a, P2 ;  /* 0x0000002a0000780c */ /* 0x000fe40001741670 */
[----:B------:R-:W-:-:S02]  /*3920*/  FMNMX.FTZ R32, R26, R3, !PT ;  /* 0x000000031a207209 */ /* 0x000fc40007810000 */
[----:B------:R-:W-:Y:S02]  /*3930*/  ISETP.GT.AND P4, PT, R2, 0x31, !P4 ;  /* 0x000000310200780c */ /* 0x000fe40006784270 */
[----:B------:R-:W-:Y:S02]  /*3940*/  FMNMX.FTZ R3, R27, R32, !PT ;  /* 0x000000201b037209 */ /* 0x000fe40007810000 */
[----:B------:R-:W-:Y:S02]  /*3950*/  FSEL R32, R46, -INF , !P1 ;  /* 0xff8000002e207808 */ /* 0x000fe40004800000 */
[----:B0-----:R-:W-:Y:S02]  /*3960*/  FMNMX.FTZ R4, R34, R35, !PT ;  /* 0x0000002322047209 */ /* 0x001fe40007810000 */
[----:B------:R-:W-:Y:S02]  /*3970*/  FMNMX.FTZ R34, R28, R3, !PT ;  /* 0x000000031c227209 */ /* 0x000fe40007810000 */
[C---:B------:R-:W-:Y:S01]  /*3980*/  FSETP.NEU.FTZ.AND P1, PT, R4.reuse, -INF , PT ;  /* 0xff8000000400780b */ /* 0x040fe20003f3d000 */
[----:B------:R-:W-:Y:S01]  /*3990*/  FMUL.FTZ R33, R4, UR10 ;  /* 0x0000000a04217c20 */ /* 0x000fe20008410000 */
[----:B------:R-:W-:-:S02]  /*39a0*/  FMNMX.FTZ R3, R29, R34, !PT ;  /* 0x000000221d037209 */ /* 0x000fc40007810000 */
[----:B------:R-:W-:Y:S02]  /*39b0*/  ISETP.GT.AND P5, PT, R2, 0x38, !P5 ;  /* 0x000000380200780c */ /* 0x000fe40006fa4270 */
[----:B------:R-:W-:Y:S02]  /*39c0*/  FMNMX.FTZ R34, R30, R3, !PT ;  /* 0x000000031e227209 */ /* 0x000fe40007810000 */
[----:B------:R-:W-:Y:S02]  /*39d0*/  FSEL R38, R33, RZ, P1 ;  /* 0x000000ff21267208 */ /* 0x000fe40000800000 */
[----:B------:R-:W-:Y:S02]  /*39e0*/  FMNMX.FTZ R3, R31, R34, !PT ;  /* 0x000000221f037209 */ /* 0x000fe40007810000 */
[----:B------:R-:W-:Y:S01]  /*39f0*/  ISETP.GT.AND P1, PT, R2, 0x39, !P6 ;  /* 0x000000390200780c */ /* 0x000fe20007724270 */
[--C-:B------:R-:W-:Y:S01]  /*3a00*/  FFMA.FTZ R37, R37, UR10, -R38.reuse ;  /* 0x0000000a25257c23 */ /* 0x100fe20008010826 */
[----:B------:R-:W-:Y:S01]  /*3a10*/  ISETP.LT.OR P3, PT, R0, 0x31, P3 ;  /* 0x000000310000780c */ /* 0x000fe20001f61670 */
[--C-:B------:R-:W-:Y:S01]  /*3a20*/  FFMA.FTZ R39, R61, UR10, -R38.reuse ;  /* 0x0000000a3d277c23 */ /* 0x100fe20008010826 */
[----:B------:R-:W-:Y:S01]  /*3a30*/  FSEL R2, R47, -INF , !P2 ;  /* 0xff8000002f027808 */ /* 0x000fe20005000000 */
[----:B------:R0:W-:Y:S01]  /*3a40*/  MUFU.EX2 R196, R37 ;  /* 0x0000002500c47308 */ /* 0x0001e20000000800 */
[----:B------:R-:W-:Y:S01]  /*3a50*/  FMNMX.FTZ R3, R32, R3, !PT ;  /* 0x0000000320037209 */ /* 0x000fe20007810000 */
[--C-:B------:R-:W-:Y:S01]  /*3a60*/  FFMA.FTZ R40, R65, UR10, -R38.reuse ;  /* 0x0000000a41287c23 */ /* 0x100fe20008010826 */
[----:B------:R-:W-:Y:S01]  /*3a70*/  ISETP.LT.OR P4, PT, R0, 0x32, P4 ;  /* 0x000000320000780c */ /* 0x000fe20002781670 */
[--C-:B------:R-:W-:Y:S01]  /*3a80*/  FFMA.FTZ R42, R67, UR10, -R38.reuse ;  /* 0x0000000a432a7c23 */ /* 0x100fe20008010826 */
[----:B------:R-:W-:Y:S01]  /*3a90*/  FSEL R33, R50, -INF , !P3 ;  /* 0xff80000032217808 */ /* 0x000fe20005800000 */
[--C-:B------:R-:W-:Y:S01]  /*3aa0*/  FFMA.FTZ R43, R69, UR10, -R38.reuse ;  /* 0x0000000a452b7c23 */ /* 0x100fe20008010826 */
[----:B------:R-:W-:Y:S01]  /*3ab0*/  FMNMX.FTZ R36, R2, R3, !PT ;  /* 0x0000000302247209 */ /* 0x000fe20007810000 */
[----:B------:R-:W1:Y:S01]  /*3ac0*/  MUFU.EX2 R39, R39 ;  /* 0x0000002700277308 */ /* 0x000e620000000800 */
[C---:B------:R-:W-:Y:S01]  /*3ad0*/  ISETP.LT.OR P5, PT, R0.reuse, 0x39, P5 ;  /* 0x000000390000780c */ /* 0x040fe20002fa1670 */
[--C-:B0-----:R-:W-:Y:S01]  /*3ae0*/  FFMA.FTZ R37, R63, UR10, -R38.reuse ;  /* 0x0000000a3f257c23 */ /* 0x101fe20008010826 */
[----:B------:R-:W-:Y:S01]  /*3af0*/  FSEL R34, R51, -INF , !P4 ;  /* 0xff80000033227808 */ /* 0x000fe20006000000 */
[--C-:B------:R-:W-:Y:S01]  /*3b00*/  FFMA.FTZ R44, R71, UR10, -R38.reuse ;  /* 0x0000000a472c7c23 */ /* 0x100fe20008010826 */
[----:B------:R-:W-:Y:S01]  /*3b10*/  FMNMX.FTZ R3, R33, R36, !PT ;  /* 0x0000002421037209 */ /* 0x000fe20007810000 */
[--C-:B------:R-:W-:Y:S01]  /*3b20*/  FFMA.FTZ R45, R73, UR10, -R38.reuse ;  /* 0x0000000a492d7c23 */ /* 0x100fe20008010826 */
[----:B------:R-:W-:Y:S01]  /*3b30*/  ISETP.LT.OR P1, PT, R0, 0x3a, P1 ;  /* 0x0000003a0000780c */ /* 0x000fe20000f21670 */
[----:B------:R-:W-:Y:S01]  /*3b40*/  MUFU.EX2 R198, R37 ;  /* 0x0000002500c67308 */ /* 0x000fe20000000800 */
[----:B------:R-:W-:Y:S01]  /*3b50*/  FSEL R0, R54, -INF , !P5 ;  /* 0xff80000036007808 */ /* 0x000fe20006800000 */
[--C-:B------:R-:W-:Y:S01]  /*3b60*/  FFMA.FTZ R46, R75, UR10, -R38.reuse ;  /* 0x0000000a4b2e7c23 */ /* 0x100fe20008010826 */
[----:B------:R-:W-:Y:S01]  /*3b70*/  FMNMX.FTZ R3, R34, R3, !PT ;  /* 0x0000000322037209 */ /* 0x000fe20007810000 */
[--C-:B------:R-:W-:Y:S01]  /*3b80*/  FFMA.FTZ R48, R79, UR10, -R38.reuse ;  /* 0x0000000a4f307c23 */ /* 0x100fe20008010826 */
[----:B------:R-:W-:Y:S01]  /*3b90*/  FSEL R35, R55, -INF , !P1 ;  /* 0xff80000037237808 */ /* 0x000fe20004800000 */
[--C-:B------:R-:W-:Y:S01]  /*3ba0*/  FFMA.FTZ R49, R81, UR10, -R38.reuse ;  /* 0x0000000a51317c23 */ /* 0x100fe20008010826 */
[----:B------:R-:W-:Y:S01]  /*3bb0*/  FMNMX.FTZ R36, R0, R3, !PT ;  /* 0x0000000300247209 */ /* 0x000fe20007810000 */
[----:B------:R0:W-:Y:S01]  /*3bc0*/  MUFU.EX2 R41, R40 ;  /* 0x0000002800297308 */ /* 0x0001e20000000800 */
[--C-:B------:R-:W-:Y:S01]  /*3bd0*/  FFMA.FTZ R50, R83, UR10, -R38.reuse ;  /* 0x0000000a53327c23 */ /* 0x100fe20008010826 */
[----:B------:R-:W-:Y:S01]  /*3be0*/  FFMA.FTZ R51, R85, UR10, -R38 ;  /* 0x0000000a55337c23 */ /* 0x000fe20008010826 */
[----:B------:R-:W-:Y:S01]  /*3bf0*/  FMNMX.FTZ R36, R35, R36, !PT ;  /* 0x0000002423247209 */ /* 0x000fe20007810000 */
[----:B-1----:R-:W-:Y:S01]  /*3c00*/  FADD.FTZ R55, R196, R39 ;  /* 0x00000027c4377221 */ /* 0x002fe20000010000 */
[----:B------:R-:W-:-:S02]  /*3c10*/  R2UR UR6, R18 ;  /* 0x00000000120672ca */ /* 0x000fc400000e0000 */
[----:B------:R-:W-:Y:S01]  /*3c20*/  R2UR UR5, R23 ;  /* 0x00000000170572ca */ /* 0x000fe200000e0000 */
[----:B------:R-:W1:Y:S01]  /*3c30*/  SHFL.BFLY PT, R3, R36, 0x2, 0x1f ;  /* 0x0c401f0024037f89 */ /* 0x000e6200000e0000 */
[----:B0-----:R-:W-:Y:S01]  /*3c40*/  FFMA.FTZ R40, R77, UR10, -R38 ;  /* 0x0000000a4d287c23 */ /* 0x001fe20008010826 */
[----:B------:R-:W-:Y:S01]  /*3c50*/  MUFU.EX2 R42, R42 ;  /* 0x0000002a002a7308 */ /* 0x000fe20000000800 */
[----:B------:R-:W-:Y:S02]  /*3c60*/  F2FP.BF16.F32.PACK_AB R196, R39, R196 ;  /* 0x000000c427c4723e */ /* 0x000fe400000010ff */
[----:B------:R-:W-:-:S05]  /*3c70*/  R2UR UR4, R22 ;  /* 0x00000000160472ca */ /* 0x000fca00000e0000 */
[----:B------:R-:W0:Y:S02]  /*3c80*/  MUFU.EX2 R43, R43 ;  /* 0x0000002b002b7308 */ /* 0x000e240000000800 */
[----:B------:R-:W-:-:S06]  /*3c90*/  UISETP.NE.AND UP1, UPT, UR5, URZ, UPT ;  /* 0x0000003f0500728c */ /* 0x000fcc000bf25270 */
[----:B------:R-:W-:Y:S01]  /*3ca0*/  MUFU.EX2 R44, R44 ;  /* 0x0000002c002c7308 */ /* 0x000fe20000000800 */
[----:B------:R-:W-:-:S04]  /*3cb0*/  UISETP.NE.AND UP0, UPT, UR4, URZ, UPT ;  /* 0x0000003f0400728c */ /* 0x000fc8000bf05270 */
[----:B------:R-:W-:Y:S01]  /*3cc0*/  @UP1 ULDC UR4, c[0x0][0x44c] ;  /* 0x0001130000041ab9 */ /* 0x000fe20000000800 */
[----:B-1----:R-:W-:Y:S01]  /*3cd0*/  FMNMX.FTZ R37, R36, R3, !PT ;  /* 0x0000000324257209 */ /* 0x002fe20007810000 */
[----:B------:R-:W-:Y:S01]  /*3ce0*/  UIMAD.WIDE.U32 UR4, UR38, UR4, URZ ;  /* 0x00000004260472a5 */ /* 0x000fe2000f8e003f */
[----:B------:R-:W1:Y:S01]  /*3cf0*/  MUFU.EX2 R45, R45 ;  /* 0x0000002d002d7308 */ /* 0x000e620000000800 */
[----:B------:R-:W-:Y:S01]  /*3d00*/  @UP1 ULDC UR7, c[0x0][0x450] ;  /* 0x0001140000071ab9 */ /* 0x000fe20000000800 */
[----:B0-----:R-:W-:Y:S01]  /*3d10*/  F2FP.BF16.F32.PACK_AB R192, R43, R42 ;  /* 0x0000002a2bc0723e */ /* 0x001fe200000010ff */
[----:B------:R-:W0:Y:S01]  /*3d20*/  SHFL.BFLY PT, R36, R37, 0x1, 0x1f ;  /* 0x0c201f0025247f89 */ /* 0x000e2200000e0000 */
[----:B------:R-:W-:-:S04]  /*3d30*/  @UP1 USHF.R.U32.HI UR38, URZ, UR7, UR5 ;  /* 0x000000073f261299 */ /* 0x000fc80008011605 */
[----:B------:R-:W-:Y:S01]  /*3d40*/  MUFU.EX2 R46, R46 ;  /* 0x0000002e002e7308 */ /* 0x000fe20000000800 */
[----:B------:R-:W-:-:S04]  /*3d50*/  UIADD3 UR38, UR6, UR38, URZ ;  /* 0x0000002606267290 */ /* 0x000fc8000fffe03f */
[----:B------:R-:W-:-:S03]  /*3d60*/  UIADD3 UR14, UR38, UR14, URZ ;  /* 0x0000000e260e7290 */ /* 0x000fc6000fffe03f */
[----:B------:R-:W2:Y:S01]  /*3d70*/  MUFU.EX2 R47, R40 ;  /* 0x00000028002f7308 */ /* 0x000ea20000000800 */
[----:B-1----:R-:W-:-:S07]  /*3d80*/  F2FP.BF16.F32.PACK_AB R194, R45, R44 ;  /* 0x0000002c2dc2723e */ /* 0x002fce00000010ff */
[----:B------:R-:W-:Y:S01]  /*3d90*/  MUFU.EX2 R48, R48 ;  /* 0x0000003000307308 */ /* 0x000fe20000000800 */
[----:B0-----:R-:W-:Y:S01]  /*3da0*/  FMNMX.FTZ R3, R37, R36, !PT ;  /* 0x0000002425037209 */ /* 0x001fe20007810000 */
[--C-:B------:R-:W-:Y:S01]  /*3db0*/  FFMA.FTZ R36, R87, UR10, -R38.reuse ;  /* 0x0000000a57247c23 */ /* 0x100fe20008010826 */
[----:B------:R-:W-:Y:S02]  /*3dc0*/  FFMA.FTZ R38, R53, UR10, -R38 ;  /* 0x0000000a35267c23 */ /* 0x000fe40008010826 */
[C---:B------:R-:W-:Y:S01]  /*3dd0*/  FSETP.NEU.FTZ.AND P1, PT, R3.reuse, -INF , PT ;  /* 0xff8000000300780b */ /* 0x040fe20003f3d000 */
[----:B------:R-:W-:Y:S02]  /*3de0*/  FMUL.FTZ R37, R3, UR10 ;  /* 0x0000000a03257c20 */ /* 0x000fe40008410000 */
[----:B------:R-:W0:Y:S01]  /*3df0*/  MUFU.EX2 R49, R49 ;  /* 0x0000003100317308 */ /* 0x000e220000000800 */
[----:B--2---:R-:W-:Y:S02]  /*3e00*/  F2FP.BF16.F32.PACK_AB R188, R47, R46 ;  /* 0x0000002e2fbc723e */ /* 0x004fe400000010ff */
[----:B------:R-:W-:-:S02]  /*3e10*/  FSEL R53, R37, RZ, P1 ;  /* 0x000000ff25357208 */ /* 0x000fc40000800000 */
[----:B------:R-:W-:-:S03]  /*3e20*/  PLOP3.LUT P1, PT, PT, PT, UP0, 0x40, 0x0 ;  /* 0x000000000000781c */ /* 0x000fc60003f2e808 */
[----:B------:R1:W-:Y:S01]  /*3e30*/  MUFU.EX2 R37, R38 ;  /* 0x0000002600257308 */ /* 0x0003e20000000800 */
[--C-:B------:R-:W-:Y:S01]  /*3e40*/  FFMA.FTZ R8, R8, UR10, -R53.reuse ;  /* 0x0000000a08087c23 */ /* 0x100fe20008010835 */
[--C-:B------:R-:W-:Y:S01]  /*3e50*/  FFMA.FTZ R9, R9, UR10, -R53.reuse ;  /* 0x0000000a09097c23 */ /* 0x100fe20008010835 */
[--C-:B------:R-:W-:Y:S01]  /*3e60*/  FFMA.FTZ R24, R24, UR10, -R53.reuse ;  /* 0x0000000a18187c23 */ /* 0x100fe20008010835 */
[--C-:B------:R-:W-:Y:S01]  /*3e70*/  FFMA.FTZ R25, R25, UR10, -R53.reuse ;  /* 0x0000000a19197c23 */ /* 0x100fe20008010835 */
[--C-:B------:R-:W-:Y:S01]  /*3e80*/  FFMA.FTZ R26, R26, UR10, -R53.reuse ;  /* 0x0000000a1a1a7c23 */ /* 0x100fe20008010835 */
[--C-:B------:R-:W-:Y:S01]  /*3e90*/  FFMA.FTZ R27, R27, UR10, -R53.reuse ;  /* 0x0000000a1b1b7c23 */ /* 0x100fe20008010835 */
[----:B------:R-:W-:Y:S01]  /*3ea0*/  FFMA.FTZ R28, R28, UR10, -R53 ;  /* 0x0000000a1c1c7c23 */ /* 0x000fe20008010835 */
[----:B------:R-:W-:Y:S01]  /*3eb0*/  MUFU.EX2 R8, R8 ;  /* 0x0000000800087308 */ /* 0x000fe20000000800 */
[----:B-1----:R-:W-:Y:S01]  /*3ec0*/  FADD.FTZ R38, R198, R55 ;  /* 0x00000037c6267221 */ /* 0x002fe20000010000 */
[--C-:B------:R-:W-:Y:S01]  /*3ed0*/  FFMA.FTZ R29, R29, UR10, -R53.reuse ;  /* 0x0000000a1d1d7c23 */ /* 0x100fe20008010835 */
[--C-:B------:R-:W-:Y:S01]  /*3ee0*/  FFMA.FTZ R30, R30, UR10, -R53.reuse ;  /* 0x0000000a1e1e7c23 */ /* 0x100fe20008010835 */
[--C-:B------:R-:W-:Y:S01]  /*3ef0*/  FFMA.FTZ R31, R31, UR10, -R53.reuse ;  /* 0x0000000a1f1f7c23 */ /* 0x100fe20008010835 */
[----:B------:R-:W-:Y:S01]  /*3f00*/  FADD.FTZ R55, R41, R38 ;  /* 0x0000002629377221 */ /* 0x000fe20000010000 */
[--C-:B------:R-:W-:Y:S01]  /*3f10*/  FFMA.FTZ R32, R32, UR10, -R53.reuse ;  /* 0x0000000a20207c23 */ /* 0x100fe20008010835 */
[----:B------:R-:W-:Y:S01]  /*3f20*/  FFMA.FTZ R2, R2, UR10, -R53 ;  /* 0x0000000a02027c23 */ /* 0x000fe20008010835 */
[----:B------:R-:W1:Y:S01]  /*3f30*/  MUFU.EX2 R9, R9 ;  /* 0x0000000900097308 */ /* 0x000e620000000800 */
[----:B------:R-:W-:Y:S01]  /*3f40*/  FADD.FTZ R38, R42, R55 ;  /* 0x000000372a267221 */ /* 0x000fe20000010000 */
[--C-:B------:R-:W-:Y:S01]  /*3f50*/  FFMA.FTZ R33, R33, UR10, -R53.reuse ;  /* 0x0000000a21217c23 */ /* 0x100fe20008010835 */
[--C-:B------:R-:W-:Y:S01]  /*3f60*/  FFMA.FTZ R34, R34, UR10, -R53.reuse ;  /* 0x0000000a22227c23 */ /* 0x100fe20008010835 */
[--C-:B------:R-:W-:Y:S01]  /*3f70*/  FFMA.FTZ R0, R0, UR10, -R53.reuse ;  /* 0x0000000a00007c23 */ /* 0x100fe20008010835 */
[----:B------:R-:W-:Y:S01]  /*3f80*/  FADD.FTZ R55, R43, R38 ;  /* 0x000000262b377221 */ /* 0x000fe20000010000 */
[----:B------:R-:W-:Y:S01]  /*3f90*/  FFMA.FTZ R35, R35, UR10, -R53 ;  /* 0x0000000a23237c23 */ /* 0x000fe20008010835 */
[----:B------:R-:W-:Y:S01]  /*3fa0*/  F2FP.BF16.F32.PACK_AB R198, R41, R198 ;  /* 0x000000c629c6723e */ /* 0x000fe200000010ff */
[----:B------:R-:W2:Y:S01]  /*3fb0*/  MUFU.EX2 R24, R24 ;  /* 0x0000001800187308 */ /* 0x000ea20000000800 */
[----:B------:R-:W-:Y:S01]  /*3fc0*/  FADD.FTZ R38, R44, R55 ;  /* 0x000000372c267221 */ /* 0x000fe20000010000 */
[----:B0-----:R-:W-:-:S03]  /*3fd0*/  F2FP.BF16.F32.PACK_AB R190, R49, R48 ;  /* 0x0000003031be723e */ /* 0x001fc600000010ff */
[----:B------:R-:W-:-:S03]  /*3fe0*/  FADD.FTZ R57, R45, R38 ;  /* 0x000000262d397221 */ /* 0x000fc60000010000 */
[----:B------:R-:W0:Y:S01]  /*3ff0*/  MUFU.EX2 R25, R25 ;  /* 0x0000001900197308 */ /* 0x000e220000000800 */
[----:B-1----:R-:W-:Y:S01]  /*4000*/  FADD.FTZ R55, R8, R9 ;  /* 0x0000000908377221 */ /* 0x002fe20000010000 */
[----:B------:R-:W-:Y:S01]  /*4010*/  FADD.FTZ R38, R46, R57 ;  /* 0x000000392e267221 */ /* 0x000fe20000010000 */
[----:B------:R-:W-:-:S03]  /*4020*/  F2FP.BF16.F32.PACK_AB R197, R9, R8 ;  /* 0x0000000809c5723e */ /* 0x000fc600000010ff */
[----:B------:R-:W-:Y:S02]  /*4030*/  FADD.FTZ R57, R47, R38 ;  /* 0x000000262f397221 */ /* 0x000fe40000010000 */
[----:B------:R-:W1:Y:S01]  /*4040*/  MUFU.EX2 R26, R26 ;  /* 0x0000001a001a7308 */ /* 0x000e620000000800 */
[----:B--2---:R-:W-:Y:S01]  /*4050*/  FADD.FTZ R18, R24, R55 ;  /* 0x0000003718127221 */ /* 0x004fe20000010000 */
[----:B------:R-:W-:-:S04]  /*4060*/  FADD.FTZ R38, R48, R57 ;  /* 0x0000003930267221 */ /* 0x000fc80000010000 */
[----:B------:R-:W-:Y:S02]  /*4070*/  FADD.FTZ R53, R49, R38 ;  /* 0x0000002631357221 */ /* 0x000fe40000010000 */
[----:B------:R-:W2:Y:S01]  /*4080*/  MUFU.EX2 R27, R27 ;  /* 0x0000001b001b7308 */ /* 0x000ea20000000800 */
[C---:B0-----:R-:W-:Y:S01]  /*4090*/  FADD.FTZ R55, R25.reuse, R18 ;  /* 0x0000001219377221 */ /* 0x041fe20000010000 */
[----:B------:R-:W-:-:S06]  /*40a0*/  F2FP.BF16.F32.PACK_AB R199, R25, R24 ;  /* 0x0000001819c7723e */ /* 0x000fcc00000010ff */
[----:B------:R-:W-:Y:S01]  /*40b0*/  MUFU.EX2 R28, R28 ;  /* 0x0000001c001c7308 */ /* 0x000fe20000000800 */
[----:B-1----:R-:W-:-:S07]  /*40c0*/  FADD.FTZ R18, R26, R55 ;  /* 0x000000371a127221 */ /* 0x002fce0000010000 */
[----:B------:R-:W0:Y:S01]  /*40d0*/  MUFU.EX2 R29, R29 ;  /* 0x0000001d001d7308 */ /* 0x000e220000000800 */
[C---:B--2---:R-:W-:Y:S01]  /*40e0*/  FADD.FTZ R39, R27.reuse, R18 ;  /* 0x000000121b277221 */ /* 0x044fe20000010000 */
[----:B------:R-:W-:-:S06]  /*40f0*/  F2FP.BF16.F32.PACK_AB R193, R27, R26 ;  /* 0x0000001a1bc1723e */ /* 0x000fcc00000010ff */
[----:B------:R-:W-:Y:S08]  /*4100*/  MUFU.EX2 R30, R30 ;  /* 0x0000001e001e7308 */ /* 0x000ff00000000800 */
[----:B------:R-:W1:Y:S01]  /*4110*/  MUFU.EX2 R31, R31 ;  /* 0x0000001f001f7308 */ /* 0x000e620000000800 */
[----:B0-----:R-:W-:-:S07]  /*4120*/  F2FP.BF16.F32.PACK_AB R195, R29, R28 ;  /* 0x0000001c1dc3723e */ /* 0x001fce00000010ff */
[----:B------:R-:W0:Y:S08]  /*4130*/  MUFU.EX2 R32, R32 ;  /* 0x0000002000207308 */ /* 0x000e300000000800 */
[----:B------:R2:W-:Y:S01]  /*4140*/  MUFU.EX2 R191, R2 ;  /* 0x0000000200bf7308 */ /* 0x0005e20000000800 */
[----:B-1----:R-:W-:-:S07]  /*4150*/  F2FP.BF16.F32.PACK_AB R189, R31, R30 ;  /* 0x0000001e1fbd723e */ /* 0x002fce00000010ff */
[----:B------:R-:W1:Y:S01]  /*4160*/  MUFU.EX2 R50, R50 ;  /* 0x0000003200327308 */ /* 0x000e620000000800 */
[----:B--2---:R-:W-:-:S04]  /*4170*/  FADD.FTZ R2, R28, R39 ;  /* 0x000000271c027221 */ /* 0x004fc80000010000 */
[----:B------:R-:W-:-:S03]  /*4180*/  FADD.FTZ R39, R29, R2 ;  /* 0x000000021d277221 */ /* 0x000fc60000010000 */
[----:B------:R-:W2:Y:S01]  /*4190*/  MUFU.EX2 R33, R33 ;  /* 0x0000002100217308 */ /* 0x000ea20000000800 */
[----:B------:R-:W-:-:S04]  /*41a0*/  FADD.FTZ R2, R30, R39 ;  /* 0x000000271e027221 */ /* 0x000fc80000010000 */
[----:B------:R-:W-:-:S03]  /*41b0*/  FADD.FTZ R39, R31, R2 ;  /* 0x000000021f277221 */ /* 0x000fc60000010000 */
[----:B------:R-:W3:Y:S01]  /*41c0*/  MUFU.EX2 R51, R51 ;  /* 0x0000003300337308 */ /* 0x000ee20000000800 */
[----:B0-----:R-:W-:Y:S01]  /*41d0*/  FADD.FTZ R2, R32, R39 ;  /* 0x0000002720027221 */ /* 0x001fe20000010000 */
[----:B-1----:R-:W-:-:S03]  /*41e0*/  FADD.FTZ R18, R50, R53 ;  /* 0x0000003532127221 */ /* 0x002fc60000010000 */
[C---:B------:R-:W-:Y:S01]  /*41f0*/  FADD.FTZ R2, R191.reuse, R2 ;  /* 0x00000002bf027221 */ /* 0x040fe20000010000 */
[----:B------:R-:W-:Y:S02]  /*4200*/  F2FP.BF16.F32.PACK_AB R191, R191, R32 ;  /* 0x00000020bfbf723e */ /* 0x000fe400000010ff */
[----:B------:R-:W0:Y:S01]  /*4210*/  MUFU.EX2 R34, R34 ;  /* 0x0000002200227308 */ /* 0x000e220000000800 */
[----:B--2---:R-:W-:-:S07]  /*4220*/  FADD.FTZ R9, R33, R2 ;  /* 0x0000000221097221 */ /* 0x004fce0000010000 */
[----:B------:R-:W1:Y:S01]  /*4230*/  MUFU.EX2 R36, R36 ;  /* 0x0000002400247308 */ /* 0x000e620000000800 */
[C---:B---3--:R-:W-:Y:S01]  /*4240*/  FADD.FTZ R41, R51.reuse, R18 ;  /* 0x0000001233297221 */ /* 0x048fe20000010000 */
[----:B------:R-:W-:-:S06]  /*4250*/  F2FP.BF16.F32.PACK_AB R184, R51, R50 ;  /* 0x0000003233b8723e */ /* 0x000fcc00000010ff */
[----:B------:R-:W2:Y:S01]  /*4260*/  MUFU.EX2 R0, R0 ;  /* 0x0000000000007308 */ /* 0x000ea20000000800 */
[C---:B0-----:R-:W-:Y:S01]  /*4270*/  FADD.FTZ R9, R34.reuse, R9 ;  /* 0x0000000922097221 */ /* 0x041fe20000010000 */
[----:B------:R-:W-:-:S06]  /*4280*/  F2FP.BF16.F32.PACK_AB R185, R34, R33 ;  /* 0x0000002122b9723e */ /* 0x000fcc00000010ff */
[----:B------:R-:W0:Y:S01]  /*4290*/  MUFU.EX2 R35, R35 ;  /* 0x0000002300237308 */ /* 0x000e220000000800 */
[----:B-1----:R-:W-:Y:S01]  /*42a0*/  FADD.FTZ R18, R36, R41 ;  /* 0x0000002924127221 */ /* 0x002fe20000010000 */
[----:B------:R-:W-:-:S03]  /*42b0*/  F2FP.BF16.F32.PACK_AB R186, R37, R36 ;  /* 0x0000002425ba723e */ /* 0x000fc600000010ff */
[----:B------:R-:W-:Y:S01]  /*42c0*/  FADD.FTZ R18, R37, R18 ;  /* 0x0000001225127221 */ /* 0x000fe20000010000 */
[----:B--2---:R-:W-:-:S04]  /*42d0*/  FADD.FTZ R2, R0, R9 ;  /* 0x0000000900027221 */ /* 0x004fc80000010000 */
[C---:B0-----:R-:W-:Y:S01]  /*42e0*/  FADD.FTZ R9, R35.reuse, R2 ;  /* 0x0000000223097221 */ /* 0x041fe20000010000 */
[----:B------:R-:W-:Y:S01]  /*42f0*/  F2FP.BF16.F32.PACK_AB R187, R35, R0 ;  /* 0x0000000023bb723e */ /* 0x000fe200000010ff */
[----:B------:R-:W-:Y:S06]  /*4300*/  @P1 BRA `(.L_x_1015) ;  /* 0x00000000004c1947 */ /* 0x000fec0003800000 */
[----:B------:R-:W-:Y:S01]  /*4310*/  ISETP.LT.AND P1, PT, RZ, UR38, PT ;  /* 0x00000026ff007c0c */ /* 0x000fe2000bf21270 */
[----:B------:R-:W-:-:S12]  /*4320*/  UIADD3 UR15, UR38, -0x1, URZ ;  /* 0xffffffff260f7890 */ /* 0x000fd8000fffe03f */
[----:B------:R-:W-:Y:S05]  /*4330*/  @P1 BRA `(.L_x_1016) ;  /* 0x0000000000201947 */ /* 0x000fea0003800000 */
[----:B------:R-:W-:Y:S01]  /*4340*/  ULDC UR18, c[0x0][0x9e4] ;  /* 0x0002790000127ab9 */ /* 0x000fe20000000800 */
[----:B------:R-:W-:Y:S02]  /*4350*/  UIADD3 UR15, -UR38, URZ, URZ ;  /* 0x0000003f260f7290 */ /* 0x000fe4000fffe13f */
[----:B------:R-:W-:-:S11]  /*4360*/  UISETP.NE.AND UP0, UPT, UR18, 0x1, UPT ;  /* 0x000000011200788c */ /* 0x000fd6000bf05270 */
[----:B------:R-:W-:Y:S02]  /*4370*/  @UP0 ULDC.64 UR4, c[0x0][0x9e8] ;  /* 0x00027a0000040ab9 */ /* 0x000fe40000000a00 */
[----:B------:R-:W-:-:S04]  /*4380*/  UIMAD.WIDE.U32 UR6, UR15, UR4, URZ ;  /* 0x000000040f0672a5 */ /* 0x000fc8000f8e003f */
[----:B------:R-:W-:-:S04]  /*4390*/  @UP0 USHF.R.U32.HI UR15, URZ, UR5, UR7 ;  /* 0x000000053f0f0299 */ /* 0x000fc80008011607 */
[----:B------:R-:W-:Y:S01]  /*43a0*/  ULOP3.LUT UR15, URZ, UR15, URZ, 0x33, !UPT ;  /* 0x0000000f3f0f7292 */ /* 0x000fe2000f8e333f */
[----:B------:R-:W-:Y:S11]  /*43b0*/  BRA `(.L_x_1017) ;  /* 0x0000000000147947 */ /* 0x000ff60003800000 */
.L_x_1016:
[----:B------:R-:W-:Y:S02]  /*43c0*/  ULDC UR18, c[0x0][0x9e4] ;  /* 0x0002790000127ab9 */ /* 0x000fe40000000800 */
[----:B------:R-:W-:-:S11]  /*43d0*/  UISETP.NE.AND UP0, UPT, UR18, 0x1, UPT ;  /* 0x000000011200788c */ /* 0x000fd6000bf05270 */
[----:B------:R-:W-:Y:S02]  /*43e0*/  @UP0 ULDC.64 UR4, c[0x0][0x9e8] ;  /* 0x00027a0000040ab9 */ /* 0x000fe40000000a00 */
[----:B------:R-:W-:-:S04]  /*43f0*/  UIMAD.WIDE.U32 UR6, UR15, UR4, URZ ;  /* 0x000000040f0672a5 */ /* 0x000fc8000f8e003f */
[----:B------:R-:W-:-:S12]  /*4400*/  @UP0 USHF.R.U32.HI UR15, URZ, UR5, UR7 ;  /* 0x000000053f0f0299 */ /* 0x000fd80008011607 */
.L_x_1017:
[----:B------:R-:W-:-:S04]  /*4410*/  UIMAD UR15, UR15, UR18, UR18 ;  /* 0x000000120f0f72a4 */ /* 0x000fc8000f8e0212 */
[----:B------:R-:W-:-:S04]  /*4420*/  UISETP.LT.AND UP0, UPT, UR14, UR15, UPT ;  /* 0x0000000f0e00728c */ /* 0x000fc8000bf01270 */
[----:B------:R-:W-:-:S12]  /*4430*/  USEL UR14, UR14, UR15, UP0 ;  /* 0x0000000f0e0e7287 */ /* 0x000fd80008000000 */
.L_x_1015:
[----:B------:R-:W-:Y:S01]  /*4440*/  R2UR UR5, R200 ;  /* 0x00000000c80572ca */ /* 0x000fe200000e0000 */
[----:B------:R-:W-:Y:S01]  /*4450*/  USHF.R.S32.HI UR4, URZ, 0x1f, UR14 ;  /* 0x0000001f3f047899 */ /* 0x000fe2000801140e */
[----:B------:R-:W-:Y:S01]  /*4460*/  IMAD.MOV.U32 R0, RZ, RZ, 0x3f800000 ;  /* 0x3f800000ff007424 */ /* 0x000fe200078e00ff */
[----:B------:R-:W-:Y:S01]  /*4470*/  CS2R R150, SRZ ;  /* 0x0000000000967805 */ /* 0x000fe2000001ff00 */
[----:B------:R-:W-:Y:S01]  /*4480*/  IMAD.MOV.U32 R2, RZ, RZ, 0x3f800000 ;  /* 0x3f800000ff027424 */ /* 0x000fe200078e00ff */
[----:B------:R-:W-:Y:S01]  /*4490*/  ULEA.HI UR4, UR4, UR14, URZ, 0x6 ;  /* 0x0000000e04047291 */ /* 0x000fe2000f8f303f */
[----:B------:R-:W-:Y:S02]  /*44a0*/  CS2R R148, SRZ ;  /* 0x0000000000947805 */ /* 0x000fe4000001ff00 */
[----:B------:R-:W-:Y:S02]  /*44b0*/  CS2R R146, SRZ ;  /* 0x0000000000927805 */ /* 0x000fe4000001ff00 */
[----:B------:R-:W-:Y:S01]  /*44c0*/  CS2R R144, SRZ ;  /* 0x0000000000907805 */ /* 0x000fe2000001ff00 */
[----:B------:R-:W-:Y:S01]  /*44d0*/  USHF.R.S32.HI UR4, URZ, 0x6, UR4 ;  /* 0x000000063f047899 */ /* 0x000fe20008011404 */
[----:B------:R-:W-:-:S02]  /*44e0*/  CS2R R142, SRZ ;  /* 0x00000000008e7805 */ /* 0x000fc4000001ff00 */
[----:B------:R-:W-:Y:S02]  /*44f0*/  CS2R R140, SRZ ;  /* 0x00000000008c7805 */ /* 0x000fe4000001ff00 */
[----:B------:R-:W-:Y:S01]  /*4500*/  CS2R R138, SRZ ;  /* 0x00000000008a7805 */ /* 0x000fe2000001ff00 */
[----:B------:R-:W-:Y:S01]  /*4510*/  UISETP.LT.AND UP0, UPT, UR5, UR4, UPT ;  /* 0x000000040500728c */ /* 0x000fe2000bf01270 */
[----:B------:R-:W-:Y:S02]  /*4520*/  CS2R R136, SRZ ;  /* 0x0000000000887805 */ /* 0x000fe4000001ff00 */
[----:B------:R-:W-:Y:S02]  /*4530*/  CS2R R134, SRZ ;  /* 0x0000000000867805 */ /* 0x000fe4000001ff00 */
[----:B------:R-:W-:Y:S01]  /*4540*/  CS2R R132, SRZ ;  /* 0x0000000000847805 */ /* 0x000fe2000001ff00 */
[----:B------:R-:W-:Y:S01]  /*4550*/  USEL UR5, UR5, UR4, !UP0 ;  /* 0x0000000405057287 */ /* 0x000fe2000c000000 */
[----:B------:R-:W-:-:S02]  /*4560*/  CS2R R130, SRZ ;  /* 0x0000000000827805 */ /* 0x000fc4000001ff00 */
[----:B------:R-:W-:Y:S01]  /*4570*/  CS2R R128, SRZ ;  /* 0x0000000000807805 */ /* 0x000fe2000001ff00 */
[----:B------:R-:W-:Y:S01]  /*4580*/  UMOV UR4, URZ ;  /* 0x0000003f00047c82 */ /* 0x000fe20008000000 */
[----:B------:R-:W-:Y:S02]  /*4590*/  CS2R R126, SRZ ;  /* 0x00000000007e7805 */ /* 0x000fe4000001ff00 */
[----:B------:R-:W-:Y:S02]  /*45a0*/  CS2R R124, SRZ ;  /* 0x00000000007c7805 */ /* 0x000fe4000001ff00 */
[----:B------:R-:W-:Y:S02]  /*45b0*/  ISETP.GE.AND P1, PT, R203, UR5, PT ;  /* 0x00000005cb007c0c */ /* 0x000fe4000bf26270 */
[----:B------:R-:W-:Y:S02]  /*45c0*/  CS2R R122, SRZ ;  /* 0x00000000007a7805 */ /* 0x000fe4000001ff00 */
[----:B------:R-:W-:Y:S01]  /*45d0*/  MOV R204, UR5 ;  /* 0x0000000500cc7c02 */ /* 0x000fe20008000f00 */
[----:B------:R-:W-:Y:S01]  /*45e0*/  UMOV UR5, URZ ;  /* 0x0000003f00057c82 */ /* 0x000fe20008000000 */
[----:B------:R-:W-:Y:S01]  /*45f0*/  CS2R R120, SRZ ;  /* 0x0000000000787805 */ /* 0x000fe2000001ff00 */
[----:B------:R-:W-:Y:S01]  /*4600*/  IMAD.U32 R8, RZ, RZ, UR5 ;  /* 0x00000005ff087e24 */ /* 0x000fe2000f8e00ff */
        /* <DEDUP_REMOVED lines=48> */
[----:B------:R-:W-:Y:S06]  /*4910*/  @!P1 BRA `(.L_x_1018) ;  /* 0x0000002c00789947 */ /* 0x000fec0003800000 */
[----:B------:R-:W-:Y:S01]  /*4920*/  UMOV UR4, URZ ;  /* 0x0000003f00047c82 */ /* 0x000fe20008000000 */
[----:B------:R-:W-:Y:S01]  /*4930*/  IMAD.MOV.U32 R202, RZ, RZ, R3 ;  /* 0x000000ffffca7224 */ /* 0x000fe200078e0003 */
[----:B------:R-:W-:Y:S01]  /*4940*/  MOV R205, UR4 ;  /* 0x0000000400cd7c02 */ /* 0x000fe20008000f00 */
[----:B------:R-:W-:Y:S01]  /*4950*/  IMAD.MOV.U32 R201, RZ, RZ, R4 ;  /* 0x000000ffffc97224 */ /* 0x000fe200078e0004 */
[----:B------:R-:W-:Y:S01]  /*4960*/  UMOV UR5, URZ ;  /* 0x0000003f00057c82 */ /* 0x000fe20008000000 */
[----:B------:R-:W-:Y:S01]  /*4970*/  IMAD.MOV.U32 R2, RZ, RZ, 0x3f800000 ;  /* 0x3f800000ff027424 */ /* 0x000fe200078e00ff */
[----:B------:R-:W-:Y:S01]  /*4980*/  ULDC UR7, c[0x0][0x9d8] ;  /* 0x0002760000077ab9 */ /* 0x000fe20000000800 */
[----:B------:R-:W-:Y:S02]  /*4990*/  IMAD.MOV.U32 R0, RZ, RZ, 0x3f800000 ;  /* 0x3f800000ff007424 */ /* 0x000fe400078e00ff */
[----:B------:R-:W-:-:S07]  /*49a0*/  IMAD.MOV.U32 R151, RZ, RZ, RZ ;  /* 0x000000ffff977224 */ /* 0x000fce00078e00ff */
.L_x_1037:
[----:B------:R-:W-:Y:S01]  /*49b0*/  R2UR UR6, R205 ;  /* 0x00000000cd0672ca */ /* 0x000fe200000e0000 */
[----:B------:R-:W-:-:S04]  /*49c0*/  UISETP.NE.AND UP0, UPT, UR5, 0x1, UPT ;  /* 0x000000010500788c */ /* 0x000fc8000bf05270 */
[----:B------:R-:W-:-:S08]  /*49d0*/  USEL UR4, URZ, 0x1, UP0 ;  /* 0x000000013f047887 */ /* 0x000fd00008000000 */
[----:B------:R-:W-:-:S06]  /*49e0*/  ULOP3.LUT UR4, UR6, UR4, URZ, 0x3c, !UPT ;  /* 0x0000000406047292 */ /* 0x000fcc000f8e3c3f */
[----:B------:R-:W-:Y:S01]  /*49f0*/  MOV R8, UR4 ;  /* 0x0000000400087c02 */ /* 0x000fe20008000f00 */
[----:B------:R-:W-:Y:S06]  /*4a00*/  @!P0 BRA `(.L_x_1019) ;  /* 0x0000000000048947 */ /* 0x000fec0003800000 */
[----:B------:R-:W-:Y:S01]  /*4a10*/  BPT.TRAP 0x1 ;  /* 0x000000040000795c */ /* 0x000fe20000300000 */
.L_x_1019:
[----:B------:R-:W-:Y:S01]  /*4a20*/  R2UR UR6, R16 ;  /* 0x00000000100672ca */ /* 0x000fe200000e0000 */
[----:B------:R-:W-:Y:S01]  /*4a30*/  UIADD3 UR4, UR5, 0x1, URZ ;  /* 0x0000000105047890 */ /* 0x000fe2000fffe03f */
[----:B------:R-:W-:-:S03]  /*4a40*/  R2UR UR10, R8 ;  /* 0x00000000080a72ca */ /* 0x000fc600000e0000 */
[----:B------:R-:W-:-:S04]  /*4a50*/  UISETP.NE.AND UP0, UPT, UR4, 0x2, UPT ;  /* 0x000000020400788c */ /* 0x000fc8000bf05270 */
[----:B------:R-:W-:-:S04]  /*4a60*/  USEL UR4, UR4, URZ, UP0 ;  /* 0x0000003f04047287 */ /* 0x000fc80008000000 */
[----:B------:R-:W-:Y:S02]  /*4a70*/  ULEA UR6, UR4, UR6, 0x3 ;  /* 0x0000000604067291 */ /* 0x000fe4000f8e183f */
[----:B------:R-:W-:-:S04]  /*4a80*/  IMAD.U32 R3, RZ, RZ, UR10 ;  /* 0x0000000aff037e24 */ /* 0x000fc8000f8e00ff */
[----:B------:R-:W-:Y:S01]  /*4a90*/  IMAD.U32 R206, RZ, RZ, UR6 ;  /* 0x00000006ffce7e24 */ /* 0x000fe2000f8e00ff */
[----:B------:R-:W-:-:S04]  /*4aa0*/  SHF.L.U32 R3, R3, 0x1f, RZ ;  /* 0x0000001f03037819 */ /* 0x000fc800000006ff */
[----:B------:R0:W1:Y:S01]  /*4ab0*/  SYNCS.PHASECHK.TRANS64.TRYWAIT P1, [UR6+0x30830], R3 ;  /* 0x03083003ff0075a7 */ /* 0x0000620008020146 */
[----:B------:R-:W-:Y:S05]  /*4ac0*/  @!P0 BRA `(.L_x_1020) ;  /* 0x0000000000048947 */ /* 0x000fea0003800000 */
[----:B------:R-:W-:Y:S01]  /*4ad0*/  BPT.TRAP 0x1 ;  /* 0x000000040000795c */ /* 0x000fe20000300000 */
.L_x_1020:
[----:B-1----:R-:W-:Y:S05]  /*4ae0*/  @P1 BRA `(.L_x_1021) ;  /* 0x00000000000c1947 */ /* 0x002fea0003800000 */
[----:B------:R-:W-:-:S13]  /*4af0*/  R2UR UR6, R206 ;  /* 0x00000000ce0672ca */ /* 0x000fda00000e0000 */
[----:B------:R-:W1:Y:S02]  /*4b00*/  SYNCS.PHASECHK.TRANS64.TRYWAIT P1, [UR6+0x30830], R3 ;  /* 0x03083003ff0075a7 */ /* 0x000e640008020146 */
[----:B-1----:R-:W-:Y:S05]  /*4b10*/  @!P1 BRA `(.L_x_1022) ;  /* 0x000000f400cc9947 */ /* 0x002fea0003800000 */
.L_x_1021:
[----:B------:R-:W-:Y:S01]  /*4b20*/  R2UR UR6, R20 ;  /* 0x00000000140672ca */ /* 0x000fe200000e0000 */
[----:B------:R-:W-:Y:S01]  /*4b30*/  WARPGROUP.ARRIVE ;  /* 0x00000000000079c5 */ /* 0x000fe20000000000 */
[----:B------:R-:W-:Y:S01]  /*4b40*/  R2UR UR56, R6 ;  /* 0x00000000063872ca */ /* 0x000fe200000e0000 */
[----:B------:R-:W-:Y:S01]  /*4b50*/  UMOV UR59, 0x40000040 ;  /* 0x40000040003b7882 */ /* 0x000fe20000000000 */
[----:B------:R-:W-:Y:S01]  /*4b60*/  R2UR UR57, R7 ;  /* 0x00000000073972ca */ /* 0x000fe200000e0000 */
[----:B------:R-:W-:Y:S01]  /*4b70*/  UMOV UR55, 0x40000040 ;  /* 0x4000004000377882 */ /* 0x000fe20000000000 */
[----:B01----:R-:W-:Y:S01]  /*4b80*/  MOV R3, UR53 ;  /* 0x0000003500037c02 */ /* 0x003fe20008000f00 */
[----:B------:R-:W-:Y:S01]  /*4b90*/  UMOV UR11, 0x40000040 ;  /* 0x40000040000b7882 */ /* 0x000fe20000000000 */
[----:B------:R-:W-:Y:S01]  /*4ba0*/  MOV R4, UR52 ;  /* 0x0000003400047c02 */ /* 0x000fe20008000f00 */
[----:B------:R-:W-:Y:S01]  /*4bb0*/  UMOV UR15, 0x40000040 ;  /* 0x40000040000f7882 */ /* 0x000fe20000000000 */
[----:B------:R-:W-:Y:S01]  /*4bc0*/  R2UR UR52, R10 ;  /* 0x000000000a3472ca */ /* 0x000fe200000e0000 */
[----:B------:R-:W-:Y:S01]  /*4bd0*/  UMOV UR19, 0x40000040 ;  /* 0x4000004000137882 */ /* 0x000fe20000000000 */
[----:B------:R-:W-:Y:S01]  /*4be0*/  R2UR UR53, R11 ;  /* 0x000000000b3572ca */ /* 0x000fe200000e0000 */
[----:B------:R-:W-:Y:S01]  /*4bf0*/  ULEA UR6, UR4, UR6, 0xb ;  /* 0x0000000604067291 */ /* 0x000fe2000f8e583f */
[-C--:B------:R-:W-:Y:S01]  /*4c00*/  FMUL.FTZ R24, R24, R0.reuse ;  /* 0x0000000018187220 */ /* 0x080fe20000410000 */
[----:B------:R-:W-:Y:S01]  /*4c10*/  UMOV UR23, 0x40000040 ;  /* 0x4000004000177882 */ /* 0x000fe20000000000 */
[----:B------:R-:W-:Y:S01]  /*4c20*/  UMOV UR27, 0x40000040 ;  /* 0x40000040001b7882 */ /* 0x000fe20000000000 */
[----:B------:R-:W-:Y:S01]  /*4c30*/  UIADD3 UR10, UR6, 0x2, URZ ;  /* 0x00000002060a7890 */ /* 0x000fe2000fffe03f */
[-C--:B------:R-:W-:Y:S01]  /*4c40*/  FMUL.FTZ R25, R25, R0.reuse ;  /* 0x0000000019197220 */ /* 0x080fe20000410000 */
[----:B------:R-:W-:Y:S01]  /*4c50*/  UIADD3 UR14, UR6, 0x200, URZ ;  /* 0x00000200060e7890 */ /* 0x000fe2000fffe03f */
[-C--:B------:R-:W-:Y:S01]  /*4c60*/  FMUL.FTZ R28, R28, R0.reuse ;  /* 0x000000001c1c7220 */ /* 0x080fe20000410000 */
[----:B------:R-:W-:Y:S01]  /*4c70*/  UMOV UR58, UR6 ;  /* 0x00000006003a7c82 */ /* 0x000fe20008000000 */
[----:B------:R-:W-:Y:S01]  /*4c80*/  UIADD3 UR18, UR6, 0x202, URZ ;  /* 0x0000020206127890 */ /* 0x000fe2000fffe03f */
[----:B------:R-:W-:Y:S01]  /*4c90*/  HGMMA.64x64x16.F32.BF16 R152, gdesc[UR56], RZ, !UPT, gsb0 ;  /* 0x00e00000389879f0 */ /* 0x000fe2000c0018ff */
[----:B------:R-:W-:Y:S01]  /*4ca0*/  UMOV UR54, UR10 ;  /* 0x0000000a00367c82 */ /* 0x000fe20008000000 */
[----:B------:R-:W-:Y:S01]  /*4cb0*/  R2UR UR56, R14 ;  /* 0x000000000e3872ca */ /* 0x000fe200000e0000 */
[----:B------:R-:W-:Y:S01]  /*4cc0*/  UIADD3 UR10, UR6, 0x4, URZ ;  /* 0x00000004060a7890 */ /* 0x000fe2000fffe03f */
[----:B------:R-:W-:Y:S01]  /*4cd0*/  R2UR UR57, R15 ;  /* 0x000000000f3972ca */ /* 0x000fe200000e0000 */
[----:B------:R-:W-:Y:S01]  /*4ce0*/  UMOV UR59, 0x40000040 ;  /* 0x40000040003b7882 */ /* 0x000fe20000000000 */
[----:B------:R-:W-:Y:S01]  /*4cf0*/  UIADD3 UR22, UR6, 0x204, URZ ;  /* 0x0000020406167890 */ /* 0x000fe2000fffe03f */
[-C--:B------:R-:W-:Y:S01]  /*4d00*/  FMUL.FTZ R29, R29, R0.reuse ;  /* 0x000000001d1d7220 */ /* 0x080fe20000410000 */
[----:B------:R-:W-:Y:S01]  /*4d10*/  UIADD3 UR26, UR6, 0x206, URZ ;  /* 0x00000206061a7890 */ /* 0x000fe2000fffe03f */
[-C--:B------:R-:W-:Y:S01]  /*4d20*/  FMUL.FTZ R32, R32, R0.reuse ;  /* 0x0000000020207220 */ /* 0x080fe20000410000 */
[----:B------:R-:W-:Y:S01]  /*4d30*/  UMOV UR58, UR10 ;  /* 0x0000000a003a7c82 */ /* 0x000fe20008000000 */
[----:B------:R-:W-:Y:S01]  /*4d40*/  UIADD3 UR10, UR6, 0x6, URZ ;  /* 0x00000006060a7890 */ /* 0x000fe2000fffe03f */
[-C--:B------:R-:W-:Y:S01]  /*4d50*/  FMUL.FTZ R33, R33, R0.reuse ;  /* 0x0000000021217220 */ /* 0x080fe20000410000 */
        /* <DEDUP_REMOVED lines=70> */
[----:B------:R-:W-:Y:S01]  /*51c0*/  HGMMA.64x64x16.F32.BF16 R152, gdesc[UR52], R152, gsb0 ;  /* 0x00e00000349879f0 */ /* 0x000fe20008001898 */
[----:B------:R-:W-:Y:S01]  /*51d0*/  R2UR UR53, R3 ;  /* 0x00000000033572ca */ /* 0x000fe200000e0000 */
[----:B------:R-:W-:Y:S01]  /*51e0*/  UIADD3 UR54, UR6, 0x604, URZ ;  /* 0x0000060406367890 */ /* 0x000fe2000fffe03f */
[----:B------:R-:W-:Y:S01]  /*51f0*/  R2UR UR52, R4 ;  /* 0x00000000043472ca */ /* 0x000fe200000e0000 */
[----:B------:R-:W-:Y:S01]  /*5200*/  UMOV UR55, 0x40000040 ;  /* 0x4000004000377882 */ /* 0x000fe20000000000 */
[----:B------:R-:W-:Y:S01]  /*5210*/  UIADD3 UR6, UR6, 0x606, URZ ;  /* 0x0000060606067890 */ /* 0x000fe2000fffe03f */
        /* <DEDUP_REMOVED lines=68> */
[----:B------:R-:W-:Y:S01]  /*5660*/  HGMMA.64x64x16.F32.BF16 R152, gdesc[UR56], R152, gsb0 ;  /* 0x00e00000389879f0 */ /* 0x000fe20008001898 */
[----:B------:R-:W-:Y:S01]  /*5670*/  R2UR UR56, R12 ;  /* 0x000000000c3872ca */ /* 0x000fe200000e0000 */
[----:B------:R-:W-:Y:S01]  /*5680*/  UMOV UR58, UR6 ;  /* 0x00000006003a7c82 */ /* 0x000fe20008000000 */
[----:B------:R-:W-:Y:S01]  /*5690*/  R2UR UR57, R13 ;  /* 0x000000000d3972ca */ /* 0x000fe200000e0000 */
[----:B------:R-:W-:Y:S01]  /*56a0*/  UMOV UR59, 0x40000040 ;  /* 0x40000040003b7882 */ /* 0x000fe20000000000 */
[----:B------:R-:W-:Y:S02]  /*56b0*/  WARPGROUP.DEPBAR.LE gsb0, 0x0 ;  /* 0x00008000000079c5 */ /* 0x000fe40000010000 */
[----:B------:R-:W-:-:S06]  /*56c0*/  WARPGROUP.ARRIVE ;  /* 0x00000000000079c5 */ /* 0x000fcc0000000000 */
[----:B------:R-:W-:Y:S03]  /*56d0*/  HGMMA.64x64x16.F32.BF16 R152, gdesc[UR8], R152, gsb0 ;  /* 0x00e00000089879f0 */ /* 0x000fe60008001898 */
        /* <DEDUP_REMOVED lines=37> */
[----:B------:R-:W-:Y:S05]  /*5930*/  @!P0 BRA `(.L_x_1023) ;  /* 0x0000000000048947 */ /* 0x000fea0003800000 */
[----:B------:R-:W-:Y:S01]  /*5940*/  BPT.TRAP 0x1 ;  /* 0x000000040000795c */ /* 0x000fe20000300000 */
.L_x_1023:
        /* <DEDUP_REMOVED lines=8> */
.L_x_1024:
[----:B-1----:R-:W-:Y:S05]  /*59d0*/  @P1 BRA `(.L_x_1025) ;  /* 0x0000000000081947 */ /* 0x002fea0003800000 */
[----:B------:R-:W1:Y:S02]  /*59e0*/  SYNCS.PHASECHK.TRANS64.TRYWAIT P1, [UR6+0x30850], R0 ;  /* 0x03085000ff0075a7 */ /* 0x000e640008020146 */
[----:B-1----:R-:W-:Y:S05]  /*59f0*/  @!P1 BRA `(.L_x_1026) ;  /* 0x000000e800309947 */ /* 0x002fea0003800000 */
.L_x_1025:
[----:B------:R-:W-:Y:S01]  /*5a00*/  R2UR UR10, R16 ;  /* 0x00000000100a72ca */ /* 0x000fe200000e0000 */
[----:B------:R-:W-:Y:S01]  /*5a10*/  WARPGROUP.ARRIVE ;  /* 0x00000000000079c5 */ /* 0x000fe20000000000 */
[----:B------:R-:W-:-:S11]  /*5a20*/  UMOV UR11, 0x40000040 ;  /* 0x40000040000b7882 */ /* 0x000fd60000000000 */
[----:B------:R-:W-:-:S04]  /*5a30*/  UIADD3 UR10, UR10, 0x400, URZ ;  /* 0x000004000a0a7890 */ /* 0x000fc8000fffe03f */
[----:B------:R-:W-:-:S04]  /*5a40*/  USHF.R.U32.HI UR10, URZ, 0x4, UR10 ;  /* 0x000000043f0a7899 */ /* 0x000fc8000801160a */
[----:B------:R-:W-:-:S04]  /*5a50*/  ULOP3.LUT UR10, UR10, 0x3fff, URZ, 0xc0, !UPT ;  /* 0x00003fff0a0a7892 */ /* 0x000fc8000f8ec03f */
[----:B------:R-:W-:-:S04]  /*5a60*/  ULOP3.LUT UR10, UR10, 0x2000000, URZ, 0xfc, !UPT ;  /* 0x020000000a0a7892 */ /* 0x000fc8000f8efc3f */
[----:B------:R-:W-:-:S07]  /*5a70*/  ULEA UR5, UR5, UR10, 0xb ;  /* 0x0000000a05057291 */ /* 0x000fce000f8e583f */
        /* <DEDUP_REMOVED lines=23> */
.L_x_1027:
[----:B------:R-:W-:Y:S01]  /*5bf0*/  R2UR UR10, R23 ;  /* 0x00000000170a72ca */ /* 0x000fe200000e0000 */
[----:B------:R-:W2:Y:S01]  /*5c00*/  S2UR UR11, SR_CgaCtaId ;  /* 0x00000000000b79c3 */ /* 0x000ea20000008800 */
[----:B------:R-:W-:Y:S01]  /*5c10*/  R2UR UR5, R22 ;  /* 0x00000000160572ca */ /* 0x000fe200000e0000 */
[----:B01----:R-:W-:Y:S01]  /*5c20*/  FMUL.FTZ R0, R154, UR7 ;  /* 0x000000079a007c20 */ /* 0x003fe20008410000 */
[----:B------:R-:W-:Y:S01]  /*5c30*/  R2UR UR14, R206 ;  /* 0x00000000ce0e72ca */ /* 0x000fe200000e0000 */
[----:B------:R-:W-:Y:S01]  /*5c40*/  FMUL.FTZ R188, R161, UR7 ;  /* 0x00000007a1bc7c20 */ /* 0x000fe20008410000 */
[----:B------:R-:W-:Y:S01]  /*5c50*/  FMUL.FTZ R161, R171, UR7 ;  /* 0x00000007aba17c20 */ /* 0x000fe20008410000 */
[----:B------:R-:W-:Y:S01]  /*5c60*/  FMUL.FTZ R171, R173, UR7 ;  /* 0x00000007adab7c20 */ /* 0x000fe20008410000 */
[----:B------:R-:W-:Y:S01]  /*5c70*/  FMUL.FTZ R185, R156, UR7 ;  /* 0x000000079cb97c20 */ /* 0x000fe20008410000 */
[----:B------:R-:W0:Y:S01]  /*5c80*/  LDC R154, c[0x0][0x288] ;  /* 0x0000a200ff9a7b82 */ /* 0x000e220000000800 */
[----:B------:R-:W-:Y:S01]  /*5c90*/  FMUL.FTZ R173, R177, UR7 ;  /* 0x00000007b1ad7c20 */ /* 0x000fe20008410000 */
[----:B------:R-:W-:Y:S01]  /*5ca0*/  FMUL.FTZ R156, R162, UR7 ;  /* 0x00000007a29c7c20 */ /* 0x000fe20008410000 */
[----:B------:R-:W-:Y:S01]  /*5cb0*/  MOV R177, R19 ;  /* 0x0000001300b17202 */ /* 0x000fe20000000f00 */
[----:B------:R-:W-:Y:S01]  /*5cc0*/  UISETP.NE.AND UP1, UPT, UR10, URZ, UPT ;  /* 0x0000003f0a00728c */ /* 0x000fe2000bf25270 */
[----:B------:R-:W-:Y:S01]  /*5cd0*/  FMUL.FTZ R162, R174, UR7 ;  /* 0x00000007aea27c20 */ /* 0x000fe20008410000 */
[----:B------:R-:W-:Y:S01]  /*5ce0*/  UISETP.NE.AND UP0, UPT, UR5, URZ, UPT ;  /* 0x0000003f0500728c */ /* 0x000fe2000bf05270 */
[----:B------:R-:W-:-:S02]  /*5cf0*/  IMAD.SHL.U32 R174, R203, 0x40, RZ ;  /* 0x00000040cbae7824 */ /* 0x000fc400078e00ff */
[----:B------:R-:W-:Y:S01]  /*5d00*/  FMUL.FTZ R189, R164, UR7 ;  /* 0x00000007a4bd7c20 */ /* 0x000fe20008410000 */
[----:B------:R-:W-:Y:S01]  /*5d10*/  FMUL.FTZ R164, R178, UR7 ;  /* 0x00000007b2a47c20 */ /* 0x000fe20008410000 */
[----:B------:R-:W-:Y:S01]  /*5d20*/  PLOP3.LUT P1, PT, PT, PT, UP1, 0x80, 0x0 ;  /* 0x000000000000781c */ /* 0x000fe20003f2f018 */
[----:B------:R-:W-:Y:S01]  /*5d30*/  FMUL.FTZ R4, R152, UR7 ;  /* 0x0000000798047c20 */ /* 0x000fe20008410000 */
[----:B------:R-:W-:Y:S01]  /*5d40*/  PLOP3.LUT P2, PT, PT, PT, UP1, 0x80, 0x0 ;  /* 0x000000000000781c */ /* 0x000fe20003f4f018 */
[----:B------:R-:W-:Y:S01]  /*5d50*/  FMUL.FTZ R187, R160, UR7 ;  /* 0x00000007a0bb7c20 */ /* 0x000fe20008410000 */
[----:B------:R-:W-:Y:S01]  /*5d60*/  FMUL.FTZ R184, R153, UR7 ;  /* 0x0000000799b87c20 */ /* 0x000fe20008410000 */
[----:B------:R-:W-:Y:S01]  /*5d70*/  @UP1 ULDC UR5, c[0x0][0x44c] ;  /* 0x0001130000051ab9 */ /* 0x000fe20000000800 */
[----:B------:R-:W-:Y:S01]  /*5d80*/  FMUL.FTZ R152, R155, UR7 ;  /* 0x000000079b987c20 */ /* 0x000fe20008410000 */
[----:B------:R-:W-:Y:S01]  /*5d90*/  FMUL.FTZ R186, R157, UR7 ;  /* 0x000000079dba7c20 */ /* 0x000fe20008410000 */
[----:B------:R-:W-:Y:S01]  /*5da0*/  FMUL.FTZ R160, R170, UR7 ;  /* 0x00000007aaa07c20 */ /* 0x000fe20008410000 */
[----:B------:R-:W-:Y:S01]  /*5db0*/  FMUL.FTZ R153, R158, UR7 ;  /* 0x000000079e997c20 */ /* 0x000fe20008410000 */
[----:B------:R-:W-:Y:S01]  /*5dc0*/  FMUL.FTZ R155, R159, UR7 ;  /* 0x000000079f9b7c20 */ /* 0x000fe20008410000 */
[----:B------:R-:W-:Y:S01]  /*5dd0*/  FMUL.FTZ R157, R163, UR7 ;  /* 0x00000007a39d7c20 */ /* 0x000fe20008410000 */
[----:B------:R-:W-:Y:S01]  /*5de0*/  FMUL.FTZ R170, R172, UR7 ;  /* 0x00000007acaa7c20 */ /* 0x000fe20008410000 */
[----:B------:R-:W-:Y:S01]  /*5df0*/  @P1 IMAD.HI.U32 R2, R19, UR5, RZ ;  /* 0x0000000513021c27 */ /* 0x000fe2000f8e00ff */
[----:B------:R-:W-:-:S03]  /*5e00*/  @UP1 ULDC UR5, c[0x0][0x450] ;  /* 0x0001140000051ab9 */ /* 0x000fc60000000800 */
[----:B------:R-:W-:Y:S01]  /*5e10*/  FMUL.FTZ R190, R165, UR7 ;  /* 0x00000007a5be7c20 */ /* 0x000fe20008410000 */
[----:B------:R-:W-:Y:S01]  /*5e20*/  FMUL.FTZ R158, R166, UR7 ;  /* 0x00000007a69e7c20 */ /* 0x000fe20008410000 */
[----:B------:R-:W-:Y:S01]  /*5e30*/  FMUL.FTZ R159, R167, UR7 ;  /* 0x00000007a79f7c20 */ /* 0x000fe20008410000 */
[----:B------:R-:W-:Y:S01]  /*5e40*/  @P2 SHF.R.U32.HI R177, RZ, UR5, R2 ;  /* 0x00000005ffb12c19 */ /* 0x000fe20008011602 */
[----:B------:R-:W-:Y:S01]  /*5e50*/  UIADD3 UR5, UR14, 0x30840, URZ ;  /* 0x000308400e057890 */ /* 0x000fe2000fffe03f */
[----:B------:R-:W-:Y:S01]  /*5e60*/  IADD3 R2, -R174, 0x1, RZ ;  /* 0x00000001ae027810 */ /* 0x000fe20007ffe1ff */
[----:B------:R-:W-:Y:S01]  /*5e70*/  FMUL.FTZ R163, R175, UR7 ;  /* 0x00000007afa37c20 */ /* 0x000fe20008410000 */
[----:B------:R-:W-:Y:S01]  /*5e80*/  FMUL.FTZ R172, R176, UR7 ;  /* 0x00000007b0ac7c20 */ /* 0x000fe20008410000 */
[----:B------:R-:W1:Y:S01]  /*5e90*/  SHFL.IDX PT, R178, R177, RZ, 0x1c1f ;  /* 0x001c1fffb1b27589 */ /* 0x000e6200000e0000 */
[----:B------:R-:W-:Y:S01]  /*5ea0*/  R2UR UR10, R21 ;  /* 0x00000000150a72ca */ /* 0x000fe200000e0000 */
[----:B------:R-:W-:Y:S01]  /*5eb0*/  FMUL.FTZ R168, R168, UR7 ;  /* 0x00000007a8a87c20 */ /* 0x000fe20008410000 */
[----:B------:R-:W-:Y:S01]  /*5ec0*/  FMUL.FTZ R169, R169, UR7 ;  /* 0x00000007a9a97c20 */ /* 0x000fe20008410000 */
[----:B------:R-:W-:Y:S01]  /*5ed0*/  FMUL.FTZ R165, R179, UR7 ;  /* 0x00000007b3a57c20 */ /* 0x000fe20008410000 */
[----:B------:R-:W-:Y:S01]  /*5ee0*/  FMUL.FTZ R175, R180, UR7 ;  /* 0x00000007b4af7c20 */ /* 0x000fe20008410000 */
[----:B------:R-:W-:Y:S01]  /*5ef0*/  FMUL.FTZ R176, R181, UR7 ;  /* 0x00000007b5b07c20 */ /* 0x000fe20008410000 */
[----:B------:R-:W-:Y:S01]  /*5f00*/  FMUL.FTZ R166, R182, UR7 ;  /* 0x00000007b6a67c20 */ /* 0x000fe20008410000 */
[----:B------:R-:W-:-:S02]  /*5f10*/  IMAD R2, R5, -0x2, R2 ;  /* 0xfffffffe05027824 */ /* 0x000fc400078e0202 */
[----:B------:R-:W-:Y:S01]  /*5f20*/  FMUL.FTZ R167, R183, UR7 ;  /* 0x00000007b7a77c20 */ /* 0x000fe20008410000 */
[----:B--2---:R-:W-:Y:S01]  /*5f30*/  UPRMT UR5, UR11, 0x654, UR5 ;  /* 0x000006540b057896 */ /* 0x004fe20008000005 */
[----:B------:R-:W-:Y:S01]  /*5f40*/  PLOP3.LUT P1, PT, PT, PT, UP0, 0x40, 0x0 ;  /* 0x000000000000781c */ /* 0x000fe20003f2e808 */
[----:B------:R-:W2:Y:S01]  /*5f50*/  MUFU.TANH R4, R4 ;  /* 0x0000000400047308 */ /* 0x000ea20000002400 */
[----:B------:R-:W-:Y:S01]  /*5f60*/  ULDC UR11, c[0x0][0x2f0] ;  /* 0x0000bc00000b7ab9 */ /* 0x000fe20000000800 */
[----:B------:R-:W-:Y:S01]  /*5f70*/  ULDC UR14, c[0x0][0x9e0] ;  /* 0x00027800000e7ab9 */ /* 0x000fe20000000800 */
[----:B------:R-:W-:-:S04]  /*5f80*/  IMAD R3, R17, UR11, R2 ;  /* 0x0000000b11037c24 */ /* 0x000fc8000f8e0202 */
[----:B0-----:R-:W-:Y:S01]  /*5f90*/  IMAD.IADD R3, R3, 0x1, -R154 ;  /* 0x0000000103037824 */ /* 0x001fe200078e0a9a */
[----:B------:R-:W0:Y:S01]  /*5fa0*/  MUFU.TANH R184, R184 ;  /* 0x000000b800b87308 */ /* 0x000e220000002400 */
[----:B------:R-:W-:Y:S02]  /*5fb0*/  SYNCS.ARRIVE.TRANS64.RED.A1T0 RZ, [UR5], RZ ;  /* 0x000000ffffff79a7 */ /* 0x000fe40008100405 */
[C---:B------:R-:W-:Y:S01]  /*5fc0*/  VIADD R182, R3.reuse, UR14 ;  /* 0x0000000e03b67c36 */ /* 0x040fe20008000000 */
[----:B------:R-:W-:-:S03]  /*5fd0*/  IADD3 R183, R3, UR10, RZ ;  /* 0x0000000a03b77c10 */ /* 0x000fc6000fffe0ff */
[--C-:B-1----:R-:W-:Y:S01]  /*5fe0*/  IMAD.IADD R179, R182, 0x1, R178.reuse ;  /* 0x00000001b6b37824 */ /* 0x102fe200078e02b2 */
[----:B------:R-:W1:Y:S01]  /*5ff0*/  MUFU.TANH R0, R0 ;  /* 0x0000000000007308 */ /* 0x000e620000002400 */
[----:B------:R-:W-:-:S07]  /*6000*/  IMAD.IADD R180, R183, 0x1, R178 ;  /* 0x00000001b7b47824 */ /* 0x000fce00078e02b2 */
[----:B------:R-:W3:Y:S08]  /*6010*/  MUFU.TANH R152, R152 ;  /* 0x0000009800987308 */ /* 0x000ef00000002400 */
[----:B------:R-:W4:Y:S08]  /*6020*/  MUFU.TANH R185, R185 ;  /* 0x000000b900b97308 */ /* 0x000f300000002400 */
        /* <DEDUP_REMOVED lines=34> */
[----:B------:R-:W-:Y:S02]  /*6250*/  LOP3.LUT R181, RZ, R181, RZ, 0x33, !PT ;  /* 0x000000b5ffb57212 */ /* 0x000fe400078e33ff */
[----:B------:R-:W-:-:S04]  /*6260*/  MOV R178, UR5 ;  /* 0x0000000500b27c02 */ /* 0x000fc80008000f00 */
[----:B------:R-:W-:-:S13]  /*6270*/  ISETP.NE.AND P1, PT, R178, 0x1, PT ;  /* 0x00000001b200780c */ /* 0x000fda0003f25270 */
[----:B------:R-:W1:Y:S02]  /*6280*/  @P1 LDC.64 R2, c[0x0][0x9e8] ;  /* 0x00027a00ff021b82 */ /* 0x000e640000000a00 */
[----:B-1----:R-:W-:-:S05]  /*6290*/  @P1 IMAD.HI.U32 R2, R181, R2, RZ ;  /* 0x00000002b5021227 */ /* 0x002fca00078e00ff */
[----:B------:R-:W-:-:S04]  /*62a0*/  @P1 SHF.R.U32.HI R181, RZ, R3, R2 ;  /* 0x00000003ffb51219 */ /* 0x000fc80000011602 */
[----:B------:R-:W-:Y:S01]  /*62b0*/  LOP3.LUT R181, RZ, R181, RZ, 0x33, !PT ;  /* 0x000000b5ffb57212 */ /* 0x000fe200078e33ff */
[----:B------:R-:W-:Y:S06]  /*62c0*/  BRA `(.L_x_1031) ;  /* 0x0000000000187947 */ /* 0x000fec0003800000 */
.L_x_1030:
[----:B------:R-:W-:Y:S02]  /*62d0*/  ULDC UR5, c[0x0][0x9e4] ;  /* 0x0002790000057ab9 */ /* 0x000fe40000000800 */
[----:B------:R-:W-:-:S05]  /*62e0*/  IMAD.U32 R178, RZ, RZ, UR5 ;  /* 0x00000005ffb27e24 */ /* 0x000fca000f8e00ff */
[----:B------:R-:W-:-:S13]  /*62f0*/  ISETP.NE.AND P1, PT, R178, 0x1, PT ;  /* 0x00000001b200780c */ /* 0x000fda0003f25270 */
[----:B------:R-:W1:Y:S02]  /*6300*/  @P1 LDC.64 R2, c[0x0][0x9e8] ;  /* 0x00027a00ff021b82 */ /* 0x000e640000000a00 */
[----:B-1----:R-:W-:-:S05]  /*6310*/  @P1 IMAD.HI.U32 R2, R181, R2, RZ ;  /* 0x00000002b5021227 */ /* 0x002fca00078e00ff */
[----:B------:R-:W-:-:S07]  /*6320*/  @P1 SHF.R.U32.HI R181, RZ, R3, R2 ;  /* 0x00000003ffb51219 */ /* 0x000fce0000011602 */
.L_x_1031:
[----:B------:R-:W-:Y:S05]  /*6330*/  BSYNC B0 ;  /* 0x0000000000007941 */ /* 0x000fea0003800000 */
.L_x_1029:
[----:B------:R-:W-:-:S04]  /*6340*/  IMAD R2, R181, R178, -R174 ;  /* 0x000000b2b5027224 */ /* 0x000fc800078e0aae */
[----:B------:R-:W-:-:S05]  /*6350*/  IMAD R2, R5, -0x2, R2 ;  /* 0xfffffffe05027824 */ /* 0x000fca00078e0202 */
[----:B------:R-:W-:Y:S02]  /*6360*/  VIADDMNMX R179, R2, R178, R179, PT ;  /* 0x000000b202b37246 */ /* 0x000fe400038001b3 */
[----:B------:R-:W-:-:S07]  /*6370*/  VIMNMX R180, R180, R2, !PT ;  /* 0x00000002b4b47248 */ /* 0x000fce0007fe0100 */
.L_x_1028:
[----:B------:R-:W-:Y:S01]  /*6380*/  ISETP.GT.AND P1, PT, R203, -0x1, PT ;  /* 0xffffffffcb00780c */ /* 0x000fe20003f24270 */
[----:B------:R-:W1:Y:S01]  /*6390*/  SHFL.IDX PT, R2, R177, 0x1, 0x1c1f ;  /* 0x003c1f00b1027f89 */ /* 0x000e6200000e0000 */
[----:B------:R-:W-:Y:S02]  /*63a0*/  R2UR UR5, R22 ;  /* 0x00000000160572ca */ /* 0x000fe400000e0000 */
[C---:B------:R-:W-:Y:S02]  /*63b0*/  ISETP.GT.AND P4, PT, R180.reuse, 0x1, P1 ;  /* 0x00000001b400780c */ /* 0x040fe40000f84270 */
[----:B------:R-:W-:Y:S02]  /*63c0*/  ISETP.GT.AND P5, PT, R180, RZ, P1 ;  /* 0x000000ffb400720c */ /* 0x000fe40000fa4270 */
[C---:B------:R-:W-:Y:S02]  /*63d0*/  ISETP.LT.OR P4, PT, R179.reuse, 0x2, P4 ;  /* 0x00000002b300780c */ /* 0x040fe40002781670 */
[----:B------:R-:W-:-:S02]  /*63e0*/  ISETP.LT.OR P5, PT, R179, 0x1, P5 ;  /* 0x00000001b300780c */ /* 0x000fc40002fa1670 */
[----:B0-----:R-:W-:Y:S02]  /*63f0*/  FSEL R184, R184, -INF , !P4 ;  /* 0xff800000b8b87808 */ /* 0x001fe40006000000 */
[----:B------:R-:W-:Y:S01]  /*6400*/  ISETP.GT.AND P4, PT, R180, 0x18, P1 ;  /* 0x00000018b400780c */ /* 0x000fe20000f84270 */
[----:B------:R-:W-:Y:S01]  /*6410*/  UISETP.NE.AND UP0, UPT, UR5, URZ, UPT ;  /* 0x0000003f0500728c */ /* 0x000fe2000bf05270 */
[----:B------:R-:W-:Y:S02]  /*6420*/  FSEL R178, R4, -INF , !P5 ;  /* 0xff80000004b27808 */ /* 0x000fe40006800000 */
[----:B------:R-:W-:Y:S02]  /*6430*/  ISETP.LT.OR P4, PT, R179, 0x19, P4 ;  /* 0x00000019b300780c */ /* 0x000fe40002781670 */
[C---:B------:R-:W-:Y:S02]  /*6440*/  ISETP.GT.AND P6, PT, R180.reuse, 0x8, P1 ;  /* 0x00000008b400780c */ /* 0x040fe40000fc4270 */
[----:B------:R-:W-:-:S02]  /*6450*/  ISETP.GT.AND P2, PT, R180, 0x9, P1 ;  /* 0x00000009b400780c */ /* 0x000fc40000f44270 */
[----:B------:R-:W-:Y:S01]  /*6460*/  ISETP.GT.AND P3, PT, R180, 0x10, P1 ;  /* 0x00000010b400780c */ /* 0x000fe20000f64270 */
[----:B-1----:R-:W-:Y:S01]  /*6470*/  IMAD.IADD R177, R182, 0x1, R2 ;  /* 0x00000001b6b17824 */ /* 0x002fe200078e0202 */
[C---:B------:R-:W-:Y:S02]  /*6480*/  ISETP.GT.AND P5, PT, R180.reuse, 0x11, P1 ;  /* 0x00000011b400780c */ /* 0x040fe40000fa4270 */
[----:B------:R-:W-:Y:S02]  /*6490*/  FSEL R189, R189, -INF , !P4 ;  /* 0xff800000bdbd7808 */ /* 0x000fe40006000000 */
[----:B------:R-:W-:Y:S02]  /*64a0*/  ISETP.GT.AND P4, PT, R180, 0x29, P1 ;  /* 0x00000029b400780c */ /* 0x000fe40000f84270 */
[C---:B------:R-:W-:Y:S02]  /*64b0*/  ISETP.LT.OR P6, PT, R179.reuse, 0x9, P6 ;  /* 0x00000009b300780c */ /* 0x040fe400037c1670 */
[----:B------:R-:W-:-:S02]  /*64c0*/  ISETP.LT.OR P2, PT, R179, 0xa, P2 ;  /* 0x0000000ab300780c */ /* 0x000fc40001741670 */
[C---:B------:R-:W-:Y:S02]  /*64d0*/  ISETP.LT.OR P3, PT, R179.reuse, 0x11, P3 ;  /* 0x00000011b300780c */ /* 0x040fe40001f61670 */
[C---:B------:R-:W-:Y:S02]  /*64e0*/  ISETP.LT.OR P5, PT, R179.reuse, 0x12, P5 ;  /* 0x00000012b300780c */ /* 0x040fe40002fa1670 */
[----:B------:R-:W-:Y:S02]  /*64f0*/  ISETP.LT.OR P4, PT, R179, 0x2a, P4 ;  /* 0x0000002ab300780c */ /* 0x000fe40002781670 */
[----:B------:R-:W-:Y:S02]  /*6500*/  FSEL R185, R185, -INF , !P6 ;  /* 0xff800000b9b97808 */ /* 0x000fe40007000000 */
[----:B------:R-:W-:Y:S02]  /*6510*/  FSEL R186, R186, -INF , !P2 ;  /* 0xff800000baba7808 */ /* 0x000fe40005000000 */
[----:B------:R-:W-:-:S02]  /*6520*/  FSEL R187, R187, -INF , !P3 ;  /* 0xff800000bbbb7808 */ /* 0x000fc40005800000 */
[----:B------:R-:W-:Y:S02]  /*6530*/  FSEL R188, R188, -INF , !P5 ;  /* 0xff800000bcbc7808 */ /* 0x000fe40006800000 */
[C---:B------:R-:W-:Y:S02]  /*6540*/  ISETP.GT.AND P6, PT, R180.reuse, 0x19, P1 ;  /* 0x00000019b400780c */ /* 0x040fe40000fc4270 */
[C---:B------:R-:W-:Y:S02]  /*6550*/  ISETP.GT.AND P2, PT, R180.reuse, 0x20, P1 ;  /* 0x00000020b400780c */ /* 0x040fe40000f44270 */
[C---:B------:R-:W-:Y:S02]  /*6560*/  ISETP.GT.AND P3, PT, R180.reuse, 0x21, P1 ;  /* 0x00000021b400780c */ /* 0x040fe40000f64270 */
[----:B------:R-:W-:Y:S02]  /*6570*/  ISETP.GT.AND P5, PT, R180, 0x28, P1 ;  /* 0x00000028b400780c */ /* 0x000fe40000fa4270 */
[----:B------:R-:W-:-:S02]  /*6580*/  FSEL R171, R171, -INF , !P4 ;  /* 0xff800000abab7808 */ /* 0x000fc40006000000 */
[----:B------:R-:W-:Y:S02]  /*6590*/  PLOP3.LUT P4, PT, PT, PT, UP0, 0x40, 0x0 ;  /* 0x000000000000781c */ /* 0x000fe40003f8e808 */
[C---:B------:R-:W-:Y:S02]  /*65a0*/  ISETP.LT.OR P6, PT, R179.reuse, 0x1a, P6 ;  /* 0x0000001ab300780c */ /* 0x040fe400037c1670 */
[C---:B------:R-:W-:Y:S02]  /*65b0*/  ISETP.LT.OR P2, PT, R179.reuse, 0x21, P2 ;  /* 0x00000021b300780c */ /* 0x040fe40001741670 */
[C---:B------:R-:W-:Y:S02]  /*65c0*/  ISETP.LT.OR P3, PT, R179.reuse, 0x22, P3 ;  /* 0x00000022b300780c */ /* 0x040fe40001f61670 */
[----:B------:R-:W-:Y:S02]  /*65d0*/  ISETP.LT.OR P5, PT, R179, 0x29, P5 ;  /* 0x00000029b300780c */ /* 0x000fe40002fa1670 */
[----:B------:R-:W-:-:S02]  /*65e0*/  FSEL R190, R190, -INF , !P6 ;  /* 0xff800000bebe7808 */ /* 0x000fc40007000000 */
[----:B------:R-:W-:Y:S02]  /*65f0*/  FSEL R168, R168, -INF , !P2 ;  /* 0xff800000a8a87808 */ /* 0x000fe40005000000 */
[----:B------:R-:W-:Y:S02]  /*6600*/  FSEL R169, R169, -INF , !P3 ;  /* 0xff800000a9a97808 */ /* 0x000fe40005800000 */
[----:B------:R-:W-:Y:S02]  /*6610*/  FSEL R170, R170, -INF , !P5 ;  /* 0xff800000aaaa7808 */ /* 0x000fe40006800000 */
[C---:B------:R-:W-:Y:S02]  /*6620*/  ISETP.GT.AND P6, PT, R180.reuse, 0x30, P1 ;  /* 0x00000030b400780c */ /* 0x040fe40000fc4270 */
[C---:B------:R-:W-:Y:S02]  /*6630*/  ISETP.GT.AND P2, PT, R180.reuse, 0x31, P1 ;  /* 0x00000031b400780c */ /* 0x040fe40000f44270 */
[----:B------:R-:W-:-:S02]  /*6640*/  ISETP.GT.AND P3, PT, R180, 0x38, P1 ;  /* 0x00000038b400780c */ /* 0x000fc40000f64270 */
[----:B------:R-:W-:Y:S02]  /*6650*/  ISETP.GT.AND P5, PT, R180, 0x39, P1 ;  /* 0x00000039b400780c */ /* 0x000fe40000fa4270 */
[C---:B------:R-:W-:Y:S02]  /*6660*/  ISETP.LT.OR P6, PT, R179.reuse, 0x31, P6 ;  /* 0x00000031b300780c */ /* 0x040fe400037c1670 */
[C---:B------:R-:W-:Y:S02]  /*6670*/  ISETP.LT.OR P2, PT, R179.reuse, 0x32, P2 ;  /* 0x00000032b300780c */ /* 0x040fe40001741670 */
[C---:B------:R-:W-:Y:S02]  /*6680*/  ISETP.LT.OR P3, PT, R179.reuse, 0x39, P3 ;  /* 0x00000039b300780c */ /* 0x040fe40001f61670 */
[----:B------:R-:W-:Y:S01]  /*6690*/  ISETP.LT.OR P5, PT, R179, 0x3a, P5 ;  /* 0x0000003ab300780c */ /* 0x000fe20002fa1670 */
[----:B------:R-:W-:Y:S01]  /*66a0*/  IMAD.IADD R179, R183, 0x1, R2 ;  /* 0x00000001b7b37824 */ /* 0x000fe200078e0202 */
[----:B------:R-:W-:-:S02]  /*66b0*/  FSEL R172, R172, -INF , !P6 ;  /* 0xff800000acac7808 */ /* 0x000fc40007000000 */
[----:B------:R-:W-:Y:S02]  /*66c0*/  FSEL R173, R173, -INF , !P2 ;  /* 0xff800000adad7808 */ /* 0x000fe40005000000 */
[----:B------:R-:W-:Y:S02]  /*66d0*/  FSEL R175, R175, -INF , !P3 ;  /* 0xff800000afaf7808 */ /* 0x000fe40005800000 */
[----:B------:R-:W-:Y:S01]  /*66e0*/  FSEL R176, R176, -INF , !P5 ;  /* 0xff800000b0b07808 */ /* 0x000fe20006800000 */
[----:B------:R-:W-:Y:S06]  /*66f0*/  @P4 BRA `(.L_x_1032) ;  /* 0x0000000000644947 */ /* 0x000fec0003800000 */
[----:B------:R-:W-:Y:S01]  /*6700*/  IMAD R3, R17, UR11, R2 ;  /* 0x0000000b11037c24 */ /* 0x000fe2000f8e0202 */
[----:B------:R-:W-:Y:S04]  /*6710*/  BSSY B0, `(.L_x_1033) ;  /* 0x0000013000007945 */ /* 0x000fe80003800000 */
[----:B------:R-:W-:-:S04]  /*6720*/  IADD3 R181, R3, -R154, RZ ;  /* 0x8000009a03b57210 */ /* 0x000fc80007ffe0ff */
        /* <DEDUP_REMOVED lines=11> */
.L_x_1034:
[----:B------:R-:W-:Y:S02]  /*67e0*/  ULDC UR5, c[0x0][0x9e4] ;  /* 0x0002790000057ab9 */ /* 0x000fe40000000800 */
[----:B------:R-:W-:-:S05]  /*67f0*/  IMAD.U32 R4, RZ, RZ, UR5 ;  /* 0x00000005ff047e24 */ /* 0x000fca000f8e00ff */
[----:B------:R-:W-:-:S13]  /*6800*/  ISETP.NE.AND P2, PT, R4, 0x1, PT ;  /* 0x000000010400780c */ /* 0x000fda0003f45270 */
[----:B------:R-:W0:Y:S02]  /*6810*/  @P2 LDC.64 R2, c[0x0][0x9e8] ;  /* 0x00027a00ff022b82 */ /* 0x000e240000000a00 */
[----:B0-----:R-:W-:-:S05]  /*6820*/  @P2 IMAD.HI.U32 R2, R181, R2, RZ ;  /* 0x00000002b5022227 */ /* 0x001fca00078e00ff */
[----:B------:R-:W-:-:S07]  /*6830*/  @P2 SHF.R.U32.HI R181, RZ, R3, R2 ;  /* 0x00000003ffb52219 */ /* 0x000fce0000011602 */
.L_x_1035:
[----:B------:R-:W-:Y:S05]  /*6840*/  BSYNC B0 ;  /* 0x0000000000007941 */ /* 0x000fea0003800000 */
.L_x_1033:
[----:B------:R-:W-:-:S04]  /*6850*/  IMAD R174, R181, R4, -R174 ;  /* 0x00000004b5ae7224 */ /* 0x000fc800078e0aae */
[----:B------:R-:W-:-:S05]  /*6860*/  IMAD R174, R5, -0x2, R174 ;  /* 0xfffffffe05ae7824 */ /* 0x000fca00078e02ae */
[----:B------:R-:W-:Y:S02]  /*6870*/  VIADDMNMX R177, R174, R4, R177, PT ;  /* 0x00000004aeb17246 */ /* 0x000fe400038001b1 */
[----:B------:R-:W-:-:S07]  /*6880*/  VIMNMX R179, R179, R174, !PT ;  /* 0x000000aeb3b37248 */ /* 0x000fce0007fe0100 */
.L_x_1032:
[----:B------:R-:W-:Y:S01]  /*6890*/  FMNMX.FTZ R3, R178, R201, !PT ;  /* 0x000000c9b2037209 */ /* 0x000fe20007810000 */
[----:B------:R-:W-:Y:S01]  /*68a0*/  ULDC UR5, c[0x0][0x988] ;  /* 0x0002620000057ab9 */ /* 0x000fe20000000800 */
[C---:B------:R-:W-:Y:S01]  /*68b0*/  ISETP.GT.AND P3, PT, R179.reuse, RZ, P1 ;  /* 0x000000ffb300720c */ /* 0x040fe20000f64270 */
[----:B------:R-:W-:Y:S01]  /*68c0*/  UMOV UR10, UR5 ;  /* 0x00000005000a7c82 */ /* 0x000fe20008000000 */
[----:B------:R-:W-:Y:S02]  /*68d0*/  FMNMX.FTZ R2, R184, R3, !PT ;  /* 0x00000003b8027209 */ /* 0x000fe40007810000 */
[----:B------:R-:W-:Y:S02]  /*68e0*/  ISETP.GT.AND P4, PT, R179, 0x1, P1 ;  /* 0x00000001b300780c */ /* 0x000fe40000f84270 */
[----:B------:R-:W-:Y:S02]  /*68f0*/  FMNMX.FTZ R3, R185, R2, !PT ;  /* 0x00000002b9037209 */ /* 0x000fe40007810000 */
[----:B------:R-:W-:-:S02]  /*6900*/  ISETP.LT.OR P3, PT, R177, 0x1, P3 ;  /* 0x00000001b100780c */ /* 0x000fc40001f61670 */
[----:B------:R-:W-:Y:S02]  /*6910*/  FMNMX.FTZ R2, R186, R3, !PT ;  /* 0x00000003ba027209 */ /* 0x000fe40007810000 */
[----:B------:R-:W-:Y:S02]  /*6920*/  ISETP.GT.AND P6, PT, R179, 0x8, P1 ;  /* 0x00000008b300780c */ /* 0x000fe40000fc4270 */
[----:B------:R-:W-:Y:S02]  /*6930*/  FMNMX.FTZ R3, R187, R2, !PT ;  /* 0x00000002bb037209 */ /* 0x000fe40007810000 */
[----:B------:R-:W-:Y:S02]  /*6940*/  ISETP.LT.OR P4, PT, R177, 0x2, P4 ;  /* 0x00000002b100780c */ /* 0x000fe40002781670 */
[----:B------:R-:W-:Y:S02]  /*6950*/  FMNMX.FTZ R2, R188, R3, !PT ;  /* 0x00000003bc027209 */ /* 0x000fe40007810000 */
[----:B------:R-:W-:-:S02]  /*6960*/  ISETP.GT.AND P2, PT, R179, 0x9, P1 ;  /* 0x00000009b300780c */ /* 0x000fc40000f44270 */
[----:B------:R-:W-:Y:S02]  /*6970*/  FMNMX.FTZ R3, R189, R2, !PT ;  /* 0x00000002bd037209 */ /* 0x000fe40007810000 */
[----:B------:R-:W-:Y:S02]  /*6980*/  ISETP.LT.OR P6, PT, R177, 0x9, P6 ;  /* 0x00000009b100780c */ /* 0x000fe400037c1670 */
[----:B------:R-:W-:Y:S02]  /*6990*/  FMNMX.FTZ R3, R190, R3, !PT ;  /* 0x00000003be037209 */ /* 0x000fe40007810000 */
[----:B------:R-:W-:Y:S02]  /*69a0*/  FSEL R152, R152, -INF , !P4 ;  /* 0xff80000098987808 */ /* 0x000fe40006000000 */
        /* <DEDUP_REMOVED lines=9> */
[----:B------:R-:W-:Y:S02]  /*6a40*/  FSEL R155, R155, -INF , !P2 ;  /* 0xff8000009b9b7808 */ /* 0x000fe40005000000 */
[----:B------:R-:W-:Y:S02]  /*6a50*/  FMNMX.FTZ R2, R173, R2, !PT ;  /* 0x00000002ad027209 */ /* 0x000fe40007810000 */
[----:B------:R-:W-:Y:S02]  /*6a60*/  ISETP.LT.OR P5, PT, R177, 0x11, P5 ;  /* 0x00000011b100780c */ /* 0x000fe40002fa1670 */
[----:B------:R-:W-:Y:S02]  /*6a70*/  FMNMX.FTZ R3, R175, R2, !PT ;  /* 0x00000002af037209 */ /* 0x000fe40007810000 */
[----:B------:R-:W-:-:S02]  /*6a80*/  ISETP.GT.AND P6, PT, R179, 0x18, P1 ;  /* 0x00000018b300780c */ /* 0x000fc40000fc4270 */
[----:B------:R-:W-:Y:S02]  /*6a90*/  FMNMX.FTZ R3, R176, R3, !PT ;  /* 0x00000003b0037209 */ /* 0x000fe40007810000 */
[----:B------:R-:W-:Y:S02]  /*6aa0*/  ISETP.LT.OR P4, PT, R177, 0x12, P4 ;  /* 0x00000012b100780c */ /* 0x000fe40002781670 */
[----:B------:R-:W-:Y:S01]  /*6ab0*/  FSEL R156, R156, -INF , !P5 ;  /* 0xff8000009c9c7808 */ /* 0x000fe20006800000 */
[----:B------:R-:W0:Y:S01]  /*6ac0*/  SHFL.BFLY PT, R2, R3, 0x2, 0x1f ;  /* 0x0c401f0003027f89 */ /* 0x000e2200000e0000 */
[----:B------:R-:W-:Y:S02]  /*6ad0*/  ISETP.GT.AND P2, PT, R179, 0x19, P1 ;  /* 0x00000019b300780c */ /* 0x000fe40000f44270 */
[----:B------:R-:W-:Y:S02]  /*6ae0*/  ISETP.LT.OR P6, PT, R177, 0x19, P6 ;  /* 0x00000019b100780c */ /* 0x000fe400037c1670 */
[----:B------:R-:W-:-:S02]  /*6af0*/  FSEL R157, R157, -INF , !P4 ;  /* 0xff8000009d9d7808 */ /* 0x000fc40006000000 */
[----:B------:R-:W-:Y:S02]  /*6b00*/  FSEL R158, R158, -INF , !P6 ;  /* 0xff8000009e9e7808 */ /* 0x000fe40007000000 */
[----:B------:R-:W-:Y:S02]  /*6b10*/  ISETP.LT.OR P2, PT, R177, 0x1a, P2 ;  /* 0x0000001ab100780c */ /* 0x000fe40001741670 */
[----:B------:R-:W-:Y:S02]  /*6b20*/  ISETP.GT.AND P5, PT, R179, 0x21, P1 ;  /* 0x00000021b300780c */ /* 0x000fe40000fa4270 */
[----:B------:R-:W-:Y:S02]  /*6b30*/  FSEL R159, R159, -INF , !P2 ;  /* 0xff8000009f9f7808 */ /* 0x000fe40005000000 */
[----:B------:R-:W-:Y:S02]  /*6b40*/  ISETP.GT.AND P4, PT, R179, 0x28, P1 ;  /* 0x00000028b300780c */ /* 0x000fe40000f84270 */
[----:B------:R-:W-:-:S02]  /*6b50*/  ISETP.LT.OR P5, PT, R177, 0x22, P5 ;  /* 0x00000022b100780c */ /* 0x000fc40002fa1670 */
[----:B------:R-:W-:Y:S02]  /*6b60*/  ISETP.GT.AND P6, PT, R179, 0x29, P1 ;  /* 0x00000029b300780c */ /* 0x000fe40000fc4270 */
[----:B------:R-:W-:Y:S02]  /*6b70*/  ISETP.LT.OR P4, PT, R177, 0x29, P4 ;  /* 0x00000029b100780c */ /* 0x000fe40002781670 */
[----:B------:R-:W-:Y:S02]  /*6b80*/  FSEL R174, R161, -INF , !P5 ;  /* 0xff800000a1ae7808 */ /* 0x000fe40006800000 */
[----:B0-----:R-:W-:Y:S02]  /*6b90*/  FMNMX.FTZ R2, R3, R2, !PT ;  /* 0x0000000203027209 */ /* 0x001fe40007810000 */
[----:B------:R-:W-:Y:S02]  /*6ba0*/  ISETP.GT.AND P2, PT, R179, 0x30, P1 ;  /* 0x00000030b300780c */ /* 0x000fe40000f44270 */
[----:B------:R-:W-:Y:S01]  /*6bb0*/  FSEL R162, R162, -INF , !P4 ;  /* 0xff800000a2a27808 */ /* 0x000fe20006000000 */
[----:B------:R-:W0:Y:S01]  /*6bc0*/  SHFL.BFLY PT, R181, R2, 0x1, 0x1f ;  /* 0x0c201f0002b57f89 */ /* 0x000e2200000e0000 */
[----:B------:R-:W-:-:S02]  /*6bd0*/  ISETP.LT.OR P6, PT, R177, 0x2a, P6 ;  /* 0x0000002ab100780c */ /* 0x000fc400037c1670 */
[----:B------:R-:W-:Y:S02]  /*6be0*/  ISETP.GT.AND P5, PT, R179, 0x31, P1 ;  /* 0x00000031b300780c */ /* 0x000fe40000fa4270 */
[----:B------:R-:W-:Y:S02]  /*6bf0*/  ISETP.LT.OR P2, PT, R177, 0x31, P2 ;  /* 0x00000031b100780c */ /* 0x000fe40001741670 */
[----:B------:R-:W-:Y:S02]  /*6c00*/  FSEL R163, R163, -INF , !P6 ;  /* 0xff800000a3a37808 */ /* 0x000fe40007000000 */
[----:B------:R-:W-:Y:S02]  /*6c10*/  ISETP.GT.AND P4, PT, R179, 0x38, P1 ;  /* 0x00000038b300780c */ /* 0x000fe40000f84270 */
[----:B------:R-:W-:Y:S02]  /*6c20*/  ISETP.LT.OR P5, PT, R177, 0x32, P5 ;  /* 0x00000032b100780c */ /* 0x000fe40002fa1670 */
[----:B------:R-:W-:-:S02]  /*6c30*/  FSEL R164, R164, -INF , !P2 ;  /* 0xff800000a4a47808 */ /* 0x000fc40005000000 */
[----:B------:R-:W-:Y:S02]  /*6c40*/  ISETP.LT.OR P4, PT, R177, 0x39, P4 ;  /* 0x00000039b100780c */ /* 0x000fe40002781670 */
[----:B------:R-:W-:Y:S02]  /*6c50*/  FSEL R165, R165, -INF , !P5 ;  /* 0xff800000a5a57808 */ /* 0x000fe40006800000 */
[----:B------:R-:W-:Y:S02]  /*6c60*/  FSEL R166, R166, -INF , !P4 ;  /* 0xff800000a6a67808 */ /* 0x000fe40006000000 */
[----:B0-----:R-:W-:Y:S02]  /*6c70*/  FMNMX.FTZ R4, R2, R181, !PT ;  /* 0x000000b502047209 */ /* 0x001fe40007810000 */
[----:B------:R-:W-:Y:S02]  /*6c80*/  FSEL R181, R0, -INF , !P3 ;  /* 0xff80000000b57808 */ /* 0x000fe40005800000 */
        /* <DEDUP_REMOVED lines=8> */
[----:B------:R-:W-:Y:S02]  /*6d10*/  FSETP.NEU.FTZ.AND P3, PT, R4, -INF , PT ;  /* 0xff8000000400780b */ /* 0x000fe40003f7d000 */
[----:B------:R-:W-:Y:S01]  /*6d20*/  FMNMX.FTZ R0, R156, R3, !PT ;  /* 0x000000039c007209 */ /* 0x000fe20007810000 */
[----:B------:R-:W-:Y:S01]  /*6d30*/  FMUL.FTZ R3, R4, UR10 ;  /* 0x0000000a04037c20 */ /* 0x000fe20008410000 */
[----:B------:R-:W-:Y:S02]  /*6d40*/  ISETP.LT.OR P1, PT, R177, 0x3a, P1 ;  /* 0x0000003ab100780c */ /* 0x000fe40000f21670 */
[----:B------:R-:W-:Y:S02]  /*6d50*/  FMNMX.FTZ R183, R157, R0, !PT ;  /* 0x000000009db77209 */ /* 0x000fe40007810000 */
[----:B------:R-:W-:-:S02]  /*6d60*/  FSEL R3, R3, RZ, P3 ;  /* 0x000000ff03037208 */ /* 0x000fc40001800000 */
[----:B------:R-:W-:Y:S02]  /*6d70*/  FMNMX.FTZ R0, R158, R183, !PT ;  /* 0x000000b79e007209 */ /* 0x000fe40007810000 */
[----:B------:R-:W-:Y:S01]  /*6d80*/  FSEL R2, R4, RZ, P3 ;  /* 0x000000ff04027208 */ /* 0x000fe20001800000 */
        /* <DEDUP_REMOVED lines=8> */
[--C-:B------:R-:W-:Y:S01]  /*6e10*/  FFMA.FTZ R192, R187, UR10, -R3.reuse ;  /* 0x0000000abbc07c23 */ /* 0x100fe20008010803 */
[----:B------:R-:W-:Y:S01]  /*6e20*/  FMNMX.FTZ R183, R174, R183, !PT ;  /* 0x000000b7aeb77209 */ /* 0x000fe20007810000 */
[--C-:B------:R-:W-:Y:S01]  /*6e30*/  FFMA.FTZ R194, R189, UR10, -R3.reuse ;  /* 0x0000000abdc27c23 */ /* 0x100fe20008010803 */
[--C-:B------:R-:W-:Y:S01]  /*6e40*/  FFMA.FTZ R169, R169, UR10, -R3.reuse ;  /* 0x0000000aa9a97c23 */ /* 0x100fe20008010803 */
[--C-:B------:R-:W-:Y:S01]  /*6e50*/  FFMA.FTZ R171, R171, UR10, -R3.reuse ;  /* 0x0000000aabab7c23 */ /* 0x100fe20008010803 */
[----:B------:R-:W-:Y:S01]  /*6e60*/  FMNMX.FTZ R0, R162, R183, !PT ;  /* 0x000000b7a2007209 */ /* 0x000fe20007810000 */
[--C-:B------:R-:W-:Y:S01]  /*6e70*/  FFMA.FTZ R184, R172, UR10, -R3.reuse ;  /* 0x0000000aacb87c23 */ /* 0x100fe20008010803 */
[--C-:B0-----:R-:W-:Y:S01]  /*6e80*/  FFMA.FTZ R186, R175, UR10, -R3.reuse ;  /* 0x0000000aafba7c23 */ /* 0x101fe20008010803 */
[--C-:B------:R-:W-:Y:S01]  /*6e90*/  FFMA.FTZ R173, R173, UR10, -R3.reuse ;  /* 0x0000000aadad7c23 */ /* 0x100fe20008010803 */
[----:B------:R-:W-:Y:S01]  /*6ea0*/  FMNMX.FTZ R179, R163, R0, !PT ;  /* 0x00000000a3b37209 */ /* 0x000fe20007810000 */
[----:B------:R-:W-:Y:S01]  /*6eb0*/  FFMA.FTZ R175, R176, UR10, -R3 ;  /* 0x0000000ab0af7c23 */ /* 0x000fe20008010803 */
[----:B------:R-:W-:Y:S01]  /*6ec0*/  FADD.FTZ R2, -R2, R201 ;  /* 0x000000c902027221 */ /* 0x000fe20000010100 */
[----:B------:R-:W-:Y:S01]  /*6ed0*/  MUFU.EX2 R161, R161 ;  /* 0x000000a100a17308 */ /* 0x000fe20000000800 */
[----:B------:R-:W-:Y:S01]  /*6ee0*/  FMNMX.FTZ R0, R164, R179, !PT ;  /* 0x000000b3a4007209 */ /* 0x000fe20007810000 */
[--C-:B------:R-:W-:Y:S01]  /*6ef0*/  FFMA.FTZ R179, R190, UR10, -R3.reuse ;  /* 0x0000000abeb37c23 */ /* 0x100fe20008010803 */
[----:B------:R-:W-:Y:S01]  /*6f00*/  FFMA.FTZ R190, R170, UR10, -R3 ;  /* 0x0000000aaabe7c23 */ /* 0x000fe20008010803 */
[----:B------:R-:W-:Y:S01]  /*6f10*/  FMUL.FTZ R2, R2, UR10 ;  /* 0x0000000a02027c20 */ /* 0x000fe20008410000 */
[----:B------:R-:W-:-:S03]  /*6f20*/  FMNMX.FTZ R177, R165, R0, !PT ;  /* 0x00000000a5b17209 */ /* 0x000fc60007810000 */
[----:B------:R-:W-:Y:S01]  /*6f30*/  MUFU.EX2 R196, R196 ;  /* 0x000000c400c47308 */ /* 0x000fe20000000800 */
[----:B------:R-:W-:-:S04]  /*6f40*/  FMNMX.FTZ R177, R166, R177, !PT ;  /* 0x000000b1a6b17209 */ /* 0x000fc80007810000 */
[----:B------:R-:W-:Y:S01]  /*6f50*/  FMNMX.FTZ R0, R178, R177, !PT ;  /* 0x000000b1b2007209 */ /* 0x000fe20007810000 */
[--C-:B------:R-:W-:Y:S01]  /*6f60*/  FFMA.FTZ R177, R188, UR10, -R3.reuse ;  /* 0x0000000abcb17c23 */ /* 0x100fe20008010803 */
[----:B------:R-:W-:Y:S01]  /*6f70*/  FFMA.FTZ R188, R168, UR10, -R3 ;  /* 0x0000000aa8bc7c23 */ /* 0x000fe20008010803 */
[----:B------:R-:W-:Y:S02]  /*6f80*/  MUFU.EX2 R198, R198 ;  /* 0x000000c600c67308 */ /* 0x000fe40000000800 */
[----:B------:R-:W0:Y:S06]  /*6f90*/  SHFL.BFLY PT, R183, R0, 0x2, 0x1f ;  /* 0x0c401f0000b77f89 */ /* 0x000e2c00000e0000 */
[----:B------:R-:W-:Y:S08]  /*6fa0*/  MUFU.EX2 R192, R192 ;  /* 0x000000c000c07308 */ /* 0x000ff00000000800 */
[----:B------:R-:W-:Y:S08]  /*6fb0*/  MUFU.EX2 R177, R177 ;  /* 0x000000b100b17308 */ /* 0x000ff00000000800 */
[----:B------:R-:W-:Y:S01]  /*6fc0*/  MUFU.EX2 R194, R194 ;  /* 0x000000c200c27308 */ /* 0x000fe20000000800 */
[----:B0-----:R-:W-:-:S05]  /*6fd0*/  FMNMX.FTZ R183, R0, R183, !PT ;  /* 0x000000b700b77209 */ /* 0x001fca0007810000 */
[----:B------:R-:W0:Y:S02]  /*6fe0*/  SHFL.BFLY PT, R0, R183, 0x1, 0x1f ;  /* 0x0c201f00b7007f89 */ /* 0x000e2400000e0000 */
[----:B------:R-:W-:Y:S08]  /*6ff0*/  MUFU.EX2 R179, R179 ;  /* 0x000000b300b37308 */ /* 0x000ff00000000800 */
[----:B------:R-:W-:Y:S08]  /*7000*/  MUFU.EX2 R188, R188 ;  /* 0x000000bc00bc7308 */ /* 0x000ff00000000800 */
[----:B------:R-:W-:Y:S01]  /*7010*/  MUFU.EX2 R169, R169 ;  /* 0x000000a900a97308 */ /* 0x000fe20000000800 */
[----:B0-----:R-:W-:-:S07]  /*7020*/  FMNMX.FTZ R3, R183, R0, !PT ;  /* 0x00000000b7037209 */ /* 0x001fce0007810000 */
[----:B------:R-:W-:Y:S01]  /*7030*/  MUFU.EX2 R190, R190 ;  /* 0x000000be00be7308 */ /* 0x000fe20000000800 */
[C---:B------:R-:W-:Y:S01]  /*7040*/  FSETP.NEU.FTZ.AND P1, PT, R3.reuse, -INF , PT ;  /* 0xff8000000300780b */ /* 0x040fe20003f3d000 */
[----:B------:R-:W-:-:S06]  /*7050*/  FMUL.FTZ R183, R3, UR10 ;  /* 0x0000000a03b77c20 */ /* 0x000fcc0008410000 */
[----:B------:R-:W0:Y:S01]  /*7060*/  MUFU.EX2 R0, R2 ;  /* 0x0000000200007308 */ /* 0x000e220000000800 */
[----:B------:R-:W-:-:S05]  /*7070*/  FSEL R183, R183, RZ, P1 ;  /* 0x000000ffb7b77208 */ /* 0x000fca0000800000 */
[--C-:B------:R-:W-:Y:S01]  /*7080*/  FFMA.FTZ R199, R153, UR10, -R183.reuse ;  /* 0x0000000a99c77c23 */ /* 0x100fe200080108b7 */
[----:B------:R-:W-:Y:S01]  /*7090*/  FSEL R153, R3, RZ, P1 ;  /* 0x000000ff03997208 */ /* 0x000fe20000800000 */
[--C-:B------:R-:W-:Y:S01]  /*70a0*/  FFMA.FTZ R197, R181, UR10, -R183.reuse ;  /* 0x0000000ab5c57c23 */ /* 0x100fe200080108b7 */
[--C-:B------:R-:W-:Y:S01]  /*70b0*/  FFMA.FTZ R152, R152, UR10, -R183.reuse ;  /* 0x0000000a98987c23 */ /* 0x100fe200080108b7 */
[--C-:B------:R-:W-:Y:S01]  /*70c0*/  FFMA.FTZ R168, R155, UR10, -R183.reuse ;  /* 0x0000000a9ba87c23 */ /* 0x100fe200080108b7 */
[--C-:B------:R-:W-:Y:S01]  /*70d0*/  FFMA.FTZ R193, R156, UR10, -R183.reuse ;  /* 0x0000000a9cc17c23 */ /* 0x100fe200080108b7 */
[----:B------:R-:W-:Y:S01]  /*70e0*/  FADD.FTZ R153, -R153, R202 ;  /* 0x000000ca99997221 */ /* 0x000fe20000010100 */
[----:B------:R-:W-:Y:S01]  /*70f0*/  MUFU.EX2 R199, R199 ;  /* 0x000000c700c77308 */ /* 0x000fe20000000800 */
[--C-:B------:R-:W-:Y:S01]  /*7100*/  FFMA.FTZ R156, R157, UR10, -R183.reuse ;  /* 0x0000000a9d9c7c23 */ /* 0x100fe200080108b7 */
[----:B------:R-:W-:Y:S01]  /*7110*/  FFMA.FTZ R195, R158, UR10, -R183 ;  /* 0x0000000a9ec37c23 */ /* 0x000fe200080108b7 */
[----:B------:R-:W-:Y:S01]  /*7120*/  FMUL.FTZ R153, R153, UR10 ;  /* 0x0000000a99997c20 */ /* 0x000fe20008410000 */
[----:B0-----:R-:W-:Y:S01]  /*7130*/  FFMA.FTZ R155, R0, R18, R161 ;  /* 0x00000012009b7223 */ /* 0x001fe200000100a1 */
[--C-:B------:R-:W-:Y:S01]  /*7140*/  FFMA.FTZ R158, R159, UR10, -R183.reuse ;  /* 0x0000000a9f9e7c23 */ /* 0x100fe200080108b7 */
[--C-:B------:R-:W-:Y:S01]  /*7150*/  FFMA.FTZ R189, R160, UR10, -R183.reuse ;  /* 0x0000000aa0bd7c23 */ /* 0x100fe200080108b7 */
[----:B------:R-:W-:Y:S01]  /*7160*/  FFMA.FTZ R160, R174, UR10, -R183 ;  /* 0x0000000aaea07c23 */ /* 0x000fe200080108b7 */
[----:B------:R-:W-:Y:S01]  /*7170*/  MUFU.EX2 R197, R197 ;  /* 0x000000c500c57308 */ /* 0x000fe20000000800 */
[----:B------:R-:W-:Y:S01]  /*7180*/  FADD.FTZ R155, R196, R155 ;  /* 0x0000009bc49b7221 */ /* 0x000fe20000010000 */
[--C-:B------:R-:W-:Y:S01]  /*7190*/  FFMA.FTZ R185, R164, UR10, -R183.reuse ;  /* 0x0000000aa4b97c23 */ /* 0x100fe200080108b7 */
[--C-:B------:R-:W-:Y:S01]  /*71a0*/  FFMA.FTZ R191, R162, UR10, -R183.reuse ;  /* 0x0000000aa2bf7c23 */ /* 0x100fe200080108b7 */
[----:B------:R-:W-:Y:S01]  /*71b0*/  FFMA.FTZ R162, R163, UR10, -R183 ;  /* 0x0000000aa3a27c23 */ /* 0x000fe200080108b7 */
[----:B------:R-:W-:Y:S01]  /*71c0*/  FADD.FTZ R170, R198, R155 ;  /* 0x0000009bc6aa7221 */ /* 0x000fe20000010000 */
[--C-:B------:R-:W-:Y:S01]  /*71d0*/  FFMA.FTZ R165, R165, UR10, -R183.reuse ;  /* 0x0000000aa5a57c23 */ /* 0x100fe200080108b7 */
[--C-:B------:R-:W-:Y:S01]  /*71e0*/  FFMA.FTZ R166, R166, UR10, -R183.reuse ;  /* 0x0000000aa6a67c23 */ /* 0x100fe200080108b7 */
[----:B------:R0:W1:Y:S01]  /*71f0*/  MUFU.EX2 R2, R153 ;  /* 0x0000009900027308 */ /* 0x0000620000000800 */
[----:B------:R-:W-:-:S07]  /*7200*/  FFMA.FTZ R178, R178, UR10, -R183 ;  /* 0x0000000ab2b27c23 */ /* 0x000fce00080108b7 */
[----:B------:R-:W2:Y:S01]  /*7210*/  MUFU.EX2 R152, R152 ;  /* 0x0000009800987308 */ /* 0x000ea20000000800 */
[----:B0-----:R-:W-:-:S04]  /*7220*/  FADD.FTZ R153, R167, R170 ;  /* 0x000000aaa7997221 */ /* 0x001fc80000010000 */
[----:B------:R-:W-:-:S03]  /*7230*/  FADD.FTZ R164, R192, R153 ;  /* 0x00000099c0a47221 */ /* 0x000fc60000010000 */
[----:B------:R-:W0:Y:S01]  /*7240*/  MUFU.EX2 R168, R168 ;  /* 0x000000a800a87308 */ /* 0x000e220000000800 */
[----:B-1----:R-:W-:Y:S01]  /*7250*/  FFMA.FTZ R9, R2, R9, R197 ;  /* 0x0000000902097223 */ /* 0x002fe200000100c5 */
[----:B------:R-:W-:-:S04]  /*7260*/  FADD.FTZ R153, R177, R164 ;  /* 0x000000a4b1997221 */ /* 0x000fc80000010000 */
[----:B------:R-:W-:Y:S02]  /*7270*/  FADD.FTZ R164, R194, R153 ;  /* 0x00000099c2a47221 */ /* 0x000fe40000010000 */
[----:B------:R-:W1:Y:S01]  /*7280*/  MUFU.EX2 R193, R193 ;  /* 0x000000c100c17308 */ /* 0x000e620000000800 */
[----:B--2---:R-:W-:Y:S01]  /*7290*/  FADD.FTZ R18, R152, R9 ;  /* 0x0000000998127221 */ /* 0x004fe20000010000 */
[----:B------:R-:W-:-:S03]  /*72a0*/  FADD.FTZ R153, R179, R164 ;  /* 0x000000a4b3997221 */ /* 0x000fc60000010000 */
[----:B------:R-:W-:Y:S01]  /*72b0*/  FADD.FTZ R9, R199, R18 ;  /* 0x00000012c7097221 */ /* 0x000fe20000010000 */
[----:B------:R-:W-:Y:S02]  /*72c0*/  FADD.FTZ R164, R188, R153 ;  /* 0x00000099bca47221 */ /* 0x000fe40000010000 */
[----:B------:R-:W2:Y:S01]  /*72d0*/  MUFU.EX2 R156, R156 ;  /* 0x0000009c009c7308 */ /* 0x000ea20000000800 */
[----:B0-----:R-:W-:Y:S01]  /*72e0*/  FADD.FTZ R18, R168, R9 ;  /* 0x00000009a8127221 */ /* 0x001fe20000010000 */
[----:B------:R-:W-:-:S04]  /*72f0*/  FADD.FTZ R153, R169, R164 ;  /* 0x000000a4a9997221 */ /* 0x000fc80000010000 */
[----:B------:R-:W-:Y:S02]  /*7300*/  FADD.FTZ R164, R190, R153 ;  /* 0x00000099bea47221 */ /* 0x000fe40000010000 */
        /* <DEDUP_REMOVED lines=34> */
.L_x_1036:
[----:B------:R-:W0:Y:S01]  /*7530*/  S2UR UR14, SR_CgaCtaId ;  /* 0x00000000000e79c3 */ /* 0x000e220000008800 */
[----:B------:R-:W-:Y:S01]  /*7540*/  UIADD3 UR6, UR6, 0x30860, URZ ;  /* 0x0003086006067890 */ /* 0x000fe2000fffe03f */
[----:B------:R-:W-:Y:S01]  /*7550*/  R2UR UR5, R204 ;  /* 0x00000000cc0572ca */ /* 0x000fe200000e0000 */
[----:B------:R-:W-:Y:S01]  /*7560*/  IMAD.MOV.U32 R201, RZ, RZ, R4 ;  /* 0x000000ffffc97224 */ /* 0x000fe200078e0004 */
[----:B------:R-:W-:Y:S02]  /*7570*/  F2FP.BF16.F32.PACK_AB R196, R196, R161 ;  /* 0x000000a1c4c4723e */ /* 0x000fe400000010ff */
[----:B------:R-:W-:Y:S02]  /*7580*/  F2FP.BF16.F32.PACK_AB R197, R152, R197 ;  /* 0x000000c598c5723e */ /* 0x000fe400000010ff */
[----:B------:R-:W-:Y:S02]  /*7590*/  F2FP.BF16.F32.PACK_AB R198, R167, R198 ;  /* 0x000000c6a7c6723e */ /* 0x000fe400000010ff */
[----:B------:R-:W-:-:S02]  /*75a0*/  F2FP.BF16.F32.PACK_AB R199, R168, R199 ;  /* 0x000000c7a8c7723e */ /* 0x000fc400000010ff */
[----:B------:R-:W-:Y:S02]  /*75b0*/  F2FP.BF16.F32.PACK_AB R192, R177, R192 ;  /* 0x000000c0b1c0723e */ /* 0x000fe400000010ff */
[----:B------:R-:W-:Y:S02]  /*75c0*/  F2FP.BF16.F32.PACK_AB R193, R156, R193 ;  /* 0x000000c19cc1723e */ /* 0x000fe400000010ff */
[----:B------:R-:W-:Y:S01]  /*75d0*/  ISETP.GT.AND P1, PT, R203, UR5, PT ;  /* 0x00000005cb007c0c */ /* 0x000fe2000bf24270 */
[----:B------:R-:W-:Y:S01]  /*75e0*/  UMOV UR5, UR4 ;  /* 0x0000000400057c82 */ /* 0x000fe20008000000 */
[----:B------:R-:W-:Y:S01]  /*75f0*/  F2FP.BF16.F32.PACK_AB R194, R179, R194 ;  /* 0x000000c2b3c2723e */ /* 0x000fe200000010ff */
[----:B------:R-:W-:Y:S01]  /*7600*/  VIADD R203, R203, 0xffffffff ;  /* 0xffffffffcbcb7836 */ /* 0x000fe20000000000 */
[----:B------:R-:W-:Y:S02]  /*7610*/  F2FP.BF16.F32.PACK_AB R195, R158, R195 ;  /* 0x000000c39ec3723e */ /* 0x000fe400000010ff */
[----:B------:R-:W-:Y:S01]  /*7620*/  F2FP.BF16.F32.PACK_AB R188, R169, R188 ;  /* 0x000000bca9bc723e */ /* 0x000fe200000010ff */
[----:B0-----:R-:W-:Y:S01]  /*7630*/  UPRMT UR6, UR14, 0x654, UR6 ;  /* 0x000006540e067896 */ /* 0x001fe20008000006 */
[----:B------:R-:W-:-:S02]  /*7640*/  F2FP.BF16.F32.PACK_AB R189, R160, R189 ;  /* 0x000000bda0bd723e */ /* 0x000fc400000010ff */
        /* <DEDUP_REMOVED lines=8> */
[----:B------:R-:W-:-:S05]  /*76d0*/  MOV R202, R3 ;  /* 0x0000000300ca7202 */ /* 0x000fca0000000f00 */
[----:B------:R-:W-:Y:S01]  /*76e0*/  IMAD.U32 R205, RZ, RZ, UR6 ;  /* 0x00000006ffcd7e24 */ /* 0x000fe2000f8e00ff */
[----:B------:R-:W-:Y:S06]  /*76f0*/  @P1 BRA `(.L_x_1037) ;  /* 0xffffffd000ac1947 */ /* 0x000fec000383ffff */
.L_x_1018:
[----:B------:R-:W-:Y:S02]  /*7700*/  R2UR UR5, R22 ;  /* 0x00000000160572ca */ /* 0x000fe400000e0000 */
[----:B------:R-:W-:Y:S02]  /*7710*/  R2UR UR6, R23 ;  /* 0x00000000170672ca */ /* 0x000fe400000e0000 */
[----:B------:R-:W-:-:S05]  /*7720*/  IADD3 R154, -R154, 0x1, RZ ;  /* 0x000000019a9a7810 */ /* 0x000fca0007ffe1ff */
[----:B------:R-:W-:-:S04]  /*7730*/  IMAD R154, R17, UR11, R154 ;  /* 0x0000000b119a7c24 */ /* 0x000fc8000f8e029a */
[----:B------:R-:W-:Y:S01]  /*7740*/  UISETP.NE.AND UP0, UPT, UR5, URZ, UPT ;  /* 0x0000003f0500728c */ /* 0x000fe2000bf05270 */
[----:B------:R-:W0:Y:S01]  /*7750*/  S2UR UR5, SR_CTAID.X ;  /* 0x00000000000579c3 */ /* 0x000e220000002500 */
[----:B------:R-:W-:Y:S01]  /*7760*/  UISETP.NE.AND UP1, UPT, UR6, URZ, UPT ;  /* 0x0000003f0600728c */ /* 0x000fe2000bf25270 */
[----:B------:R-:W-:-:S03]  /*7770*/  R2UR UR11, R154 ;  /* 0x000000009a0b72ca */ /* 0x000fc600000e0000 */
[----:B------:R-:W-:-:S07]  /*7780*/  PLOP3.LUT P1, PT, PT, PT, UP0, 0x40, 0x0 ;  /* 0x000000000000781c */ /* 0x000fce0003f2e808 */
[----:B------:R-:W-:Y:S01]  /*7790*/  @UP1 ULDC UR6, c[0x0][0x44c] ;  /* 0x0001130000061ab9 */ /* 0x000fe20000000800 */
[----:B------:R-:W-:Y:S01]  /*77a0*/  @UP1 ULDC UR14, c[0x0][0x450] ;  /* 0x00011400000e1ab9 */ /* 0x000fe20000000800 */
[----:B0-----:R-:W-:-:S04]  /*77b0*/  ULEA UR5, UR5, 0x7f, 0x7 ;  /* 0x0000007f05057891 */ /* 0x001fc8000f8e383f */
[----:B------:R-:W-:-:S04]  /*77c0*/  UIMAD.WIDE.U32 UR6, UR5, UR6, URZ ;  /* 0x00000006050672a5 */ /* 0x000fc8000f8e003f */
[----:B------:R-:W-:-:S04]  /*77d0*/  @UP1 USHF.R.U32.HI UR5, URZ, UR14, UR7 ;  /* 0x0000000e3f051299 */ /* 0x000fc80008011607 */
[----:B------:R-:W-:-:S03]  /*77e0*/  UIADD3 UR6, UR11, UR5, URZ ;  /* 0x000000050b067290 */ /* 0x000fc6000fffe03f */
[----:B------:R-:W-:Y:S02]  /*77f0*/  ULDC UR5, c[0x0][0x9dc] ;  /* 0x0002770000057ab9 */ /* 0x000fe40000000800 */
[----:B------:R-:W-:Y:S01]  /*7800*/  UIADD3 UR5, UR6, -UR5, URZ ;  /* 0x8000000506057290 */ /* 0x000fe2000fffe03f */
[----:B------:R-:W-:Y:S11]  /*7810*/  @P1 BRA `(.L_x_1038) ;  /* 0x0000000000501947 */ /* 0x000ff60003800000 */
[----:B------:R-:W-:Y:S02]  /*7820*/  UMOV UR11, UR6 ;  /* 0x00000006000b7c82 */ /* 0x000fe40008000000 */
[----:B------:R-:W-:-:S06]  /*7830*/  UISETP.GT.AND UP0, UPT, UR11, -0x1, UPT ;  /* 0xffffffff0b00788c */ /* 0x000fcc000bf04270 */
[----:B------:R-:W-:-:S13]  /*7840*/  PLOP3.LUT P1, PT, PT, PT, UP0, 0x80, 0x0 ;  /* 0x000000000000781c */ /* 0x000fda0003f2f008 */
[----:B------:R-:W-:Y:S05]  /*7850*/  @P1 BRA `(.L_x_1039) ;  /* 0x0000000000201947 */ /* 0x000fea0003800000 */
[----:B------:R-:W-:Y:S01]  /*7860*/  ULDC UR18, c[0x0][0x9e4] ;  /* 0x0002790000127ab9 */ /* 0x000fe20000000800 */
[----:B------:R-:W-:Y:S02]  /*7870*/  ULOP3.LUT UR11, URZ, UR11, URZ, 0x33, !UPT ;  /* 0x0000000b3f0b7292 */ /* 0x000fe4000f8e333f */
[----:B------:R-:W-:-:S11]  /*7880*/  UISETP.NE.AND UP0, UPT, UR18, 0x1, UPT ;  /* 0x000000011200788c */ /* 0x000fd6000bf05270 */
[----:B------:R-:W-:Y:S02]  /*7890*/  @UP0 ULDC.64 UR6, c[0x0][0x9e8] ;  /* 0x00027a0000060ab9 */ /* 0x000fe40000000a00 */
[----:B------:R-:W-:-:S04]  /*78a0*/  UIMAD.WIDE.U32 UR14, UR11, UR6, URZ ;  /* 0x000000060b0e72a5 */ /* 0x000fc8000f8e003f */
[----:B------:R-:W-:-:S04]  /*78b0*/  @UP0 USHF.R.U32.HI UR11, URZ, UR7, UR15 ;  /* 0x000000073f0b0299 */ /* 0x000fc8000801160f */
[----:B------:R-:W-:Y:S01]  /*78c0*/  ULOP3.LUT UR11, URZ, UR11, URZ, 0x33, !UPT ;  /* 0x0000000b3f0b7292 */ /* 0x000fe2000f8e333f */
[----:B------:R-:W-:Y:S11]  /*78d0*/  BRA `(.L_x_1040) ;  /* 0x0000000000147947 */ /* 0x000ff60003800000 */
.L_x_1039:
[----:B------:R-:W-:Y:S02]  /*78e0*/  ULDC UR18, c[0x0][0x9e4] ;  /* 0x0002790000127ab9 */ /* 0x000fe40000000800 */
[----:B------:R-:W-:-:S11]  /*78f0*/  UISETP.NE.AND UP0, UPT, UR18, 0x1, UPT ;  /* 0x000000011200788c */ /* 0x000fd6000bf05270 */
[----:B------:R-:W-:Y:S02]  /*7900*/  @UP0 ULDC.64 UR6, c[0x0][0x9e8] ;  /* 0x00027a0000060ab9 */ /* 0x000fe40000000a00 */
[----:B------:R-:W-:-:S04]  /*7910*/  UIMAD.WIDE.U32 UR14, UR11, UR6, URZ ;  /* 0x000000060b0e72a5 */ /* 0x000fc8000f8e003f */
[----:B------:R-:W-:-:S12]  /*7920*/  @UP0 USHF.R.U32.HI UR11, URZ, UR7, UR15 ;  /* 0x000000073f0b0299 */ /* 0x000fd8000801160f */
.L_x_1040:
[----:B------:R-:W-:-:S04]  /*7930*/  UIMAD UR11, UR11, UR18, URZ ;  /* 0x000000120b0b72a4 */ /* 0x000fc8000f8e023f */
[----:B------:R-:W-:-:S04]  /*7940*/  UISETP.LT.AND UP0, UPT, UR5, UR11, UPT ;  /* 0x0000000b0500728c */ /* 0x000fc8000bf01270 */
[----:B------:R-:W-:-:S12]  /*7950*/  USEL UR5, UR5, UR11, !UP0 ;  /* 0x0000000b05057287 */ /* 0x000fd8000c000000 */
.L_x_1038:
[----:B------:R-:W-:Y:S01]  /*7960*/  UIADD3 UR5, UR5, 0x3f, URZ ;  /* 0x0000003f05057890 */ /* 0x000fe2000fffe03f */
[----:B------:R-:W-:-:S03]  /*7970*/  R2UR UR7, R200 ;  /* 0x00000000c80772ca */ /* 0x000fc600000e0000 */
[----:B------:R-:W-:-:S04]  /*7980*/  USHF.R.S32.HI UR6, URZ, 0x1f, UR5 ;  /* 0x0000001f3f067899 */ /* 0x000fc80008011405 */
[----:B------:R-:W-:-:S04]  /*7990*/  ULEA.HI UR6, UR6, UR5, URZ, 0x6 ;  /* 0x0000000506067291 */ /* 0x000fc8000f8f303f */
[----:B------:R-:W-:-:S04]  /*79a0*/  USHF.R.S32.HI UR6, URZ, 0x6, UR6 ;  /* 0x000000063f067899 */ /* 0x000fc80008011406 */
[----:B------:R-:W-:-:S04]  /*79b0*/  UISETP.LT.AND UP0, UPT, UR7, UR6, UPT ;  /* 0x000000060700728c */ /* 0x000fc8000bf01270 */
[----:B------:R-:W-:-:S06]  /*79c0*/  USEL UR5, UR7, UR6, !UP0 ;  /* 0x0000000607057287 */ /* 0x000fcc000c000000 */
[----:B------:R-:W-:Y:S01]  /*79d0*/  ISETP.GE.AND P1, PT, R203, UR5, PT ;  /* 0x00000005cb007c0c */ /* 0x000fe2000bf26270 */
[----:B------:R-:W-:-:S12]  /*79e0*/  IMAD.U32 R204, RZ, RZ, UR5 ;  /* 0x00000005ffcc7e24 */ /* 0x000fd8000f8e00ff */
[----:B------:R-:W-:Y:S05]  /*79f0*/  @!P1 BRA `(.L_x_1041) ;  /* 0x00000020005c9947 */ /* 0x000fea0003800000 */
[----:B------:R-:W-:Y:S01]  /*7a00*/  R2UR UR5, R8 ;  /* 0x00000000080572ca */ /* 0x000fe200000e0000 */
[----:B------:R-:W-:Y:S01]  /*7a10*/  IMAD.MOV.U32 R201, RZ, RZ, R4 ;  /* 0x000000ffffc97224 */ /* 0x000fe200078e0004 */
[----:B------:R-:W-:Y:S01]  /*7a20*/  MOV R202, R3 ;  /* 0x0000000300ca7202 */ /* 0x000fe20000000f00 */
[----:B------:R-:W-:Y:S01]  /*7a30*/  UMOV UR7, UR4 ;  /* 0x0000000400077c82 */ /* 0x000fe20008000000 */
[----:B------:R-:W-:-:S09]  /*7a40*/  ULDC UR6, c[0x0][0x9d8] ;  /* 0x0002760000067ab9 */ /* 0x000fd20000000800 */
[----:B------:R-:W-:-:S07]  /*7a50*/  IMAD.U32 R205, RZ, RZ, UR5 ;  /* 0x00000005ffcd7e24 */ /* 0x000fce000f8e00ff */
.L_x_1052:
[----:B------:R-:W-:Y:S01]  /*7a60*/  R2UR UR10, R205 ;  /* 0x00000000cd0a72ca */ /* 0x000fe200000e0000 */
[----:B------:R-:W-:-:S04]  /*7a70*/  UIADD3 UR4, UR7, 0x1, URZ ;  /* 0x0000000107047890 */ /* 0x000fc8000fffe03f */
[----:B------:R-:W-:-:S04]  /*7a80*/  UISETP.NE.AND UP0, UPT, UR4, 0x2, UPT ;  /* 0x000000020400788c */ /* 0x000fc8000bf05270 */
[----:B------:R-:W-:Y:S02]  /*7a90*/  USEL UR5, URZ, 0x1, UP0 ;  /* 0x000000013f057887 */ /* 0x000fe40008000000 */
[----:B------:R-:W-:Y:S02]  /*7aa0*/  USEL UR4, UR4, URZ, UP0 ;  /* 0x0000003f04047287 */ /* 0x000fe40008000000 */
[----:B------:R-:W-:-:S06]  /*7ab0*/  ULOP3.LUT UR5, UR10, UR5, URZ, 0x3c, !UPT ;  /* 0x000000050a057292 */ /* 0x000fcc000f8e3c3f */
[----:B------:R-:W-:Y:S01]  /*7ac0*/  IMAD.U32 R8, RZ, RZ, UR5 ;  /* 0x00000005ff087e24 */ /* 0x000fe2000f8e00ff */
[----:B------:R-:W-:Y:S06]  /*7ad0*/  @!P0 BRA `(.L_x_1042) ;  /* 0x0000000000048947 */ /* 0x000fec0003800000 */
[----:B------:R-:W-:Y:S01]  /*7ae0*/  BPT.TRAP 0x1 ;  /* 0x000000040000795c */ /* 0x000fe20000300000 */
.L_x_1042:
[----:B------:R-:W-:Y:S02]  /*7af0*/  R2UR UR5, R16 ;  /* 0x00000000100572ca */ /* 0x000fe400000e0000 */
[----:B------:R-:W-:-:S11]  /*7b00*/  R2UR UR10, R8 ;  /* 0x00000000080a72ca */ /* 0x000fd600000e0000 */
[----:B------:R-:W-:Y:S02]  /*7b10*/  ULEA UR5, UR4, UR5, 0x3 ;  /* 0x0000000504057291 */ /* 0x000fe4000f8e183f */
[----:B------:R-:W-:-:S04]  /*7b20*/  MOV R3, UR10 ;  /* 0x0000000a00037c02 */ /* 0x000fc80008000f00 */
[----:B------:R-:W-:-:S04]  /*7b30*/  SHF.L.U32 R3, R3, 0x1f, RZ ;  /* 0x0000001f03037819 */ /* 0x000fc800000006ff */
[----:B------:R0:W1:Y:S01]  /*7b40*/  SYNCS.PHASECHK.TRANS64.TRYWAIT P1, [UR5+0x30830], R3 ;  /* 0x03083003ff0075a7 */ /* 0x0000620008020145 */
[----:B------:R-:W-:Y:S05]  /*7b50*/  @!P0 BRA `(.L_x_1043) ;  /* 0x0000000000048947 */ /* 0x000fea0003800000 */
[----:B------:R-:W-:Y:S01]  /*7b60*/  BPT.TRAP 0x1 ;  /* 0x000000040000795c */ /* 0x000fe20000300000 */
.L_x_1043:
[----:B-1----:R-:W-:Y:S05]  /*7b70*/  @P1 BRA `(.L_x_1044) ;  /* 0x0000000000081947 */ /* 0x002fea0003800000 */
[----:B------:R-:W1:Y:S02]  /*7b80*/  SYNCS.PHASECHK.TRANS64.TRYWAIT P1, [UR5+0x30830], R3 ;  /* 0x03083003ff0075a7 */ /* 0x000e640008020145 */
[----:B-1----:R-:W-:Y:S05]  /*7b90*/  @!P1 BRA `(.L_x_1045) ;  /* 0x000000c400e09947 */ /* 0x002fea0003800000 */
.L_x_1044:
[----:B------:R-:W-:Y:S01]  /*7ba0*/  R2UR UR5, R20 ;  /* 0x00000000140572ca */ /* 0x000fe200000e0000 */
[----:B------:R-:W-:Y:S01]  /*7bb0*/  WARPGROUP.ARRIVE ;  /* 0x00000000000079c5 */ /* 0x000fe20000000000 */
[----:B------:R-:W-:Y:S01]  /*7bc0*/  R2UR UR56, R6 ;  /* 0x00000000063872ca */ /* 0x000fe200000e0000 */
[----:B------:R-:W-:Y:S01]  /*7bd0*/  UMOV UR59, 0x40000040 ;  /* 0x40000040003b7882 */ /* 0x000fe20000000000 */
[----:B------:R-:W-:Y:S01]  /*7be0*/  R2UR UR57, R7 ;  /* 0x00000000073972ca */ /* 0x000fe200000e0000 */
[----:B------:R-:W-:Y:S01]  /*7bf0*/  UMOV UR11, 0x40000040 ;  /* 0x40000040000b7882 */ /* 0x000fe20000000000 */
[----:B------:R-:W-:Y:S01]  /*7c00*/  UMOV UR15, 0x40000040 ;  /* 0x40000040000f7882 */ /* 0x000fe20000000000 */
[----:B------:R-:W-:Y:S01]  /*7c10*/  UMOV UR19, 0x40000040 ;  /* 0x4000004000137882 */ /* 0x000fe20000000000 */
[----:B------:R-:W-:Y:S01]  /*7c20*/  UMOV UR23, 0x40000040 ;  /* 0x4000004000177882 */ /* 0x000fe20000000000 */
[----:B------:R-:W-:Y:S01]  /*7c30*/  UMOV UR27, 0x40000040 ;  /* 0x40000040001b7882 */ /* 0x000fe20000000000 */
[----:B------:R-:W-:Y:S01]  /*7c40*/  UMOV UR31, 0x40000040 ;  /* 0x40000040001f7882 */ /* 0x000fe20000000000 */
[----:B------:R-:W-:Y:S01]  /*7c50*/  UMOV UR35, 0x40000040 ;  /* 0x4000004000237882 */ /* 0x000fe20000000000 */
[----:B------:R-:W-:Y:S01]  /*7c60*/  UMOV UR39, 0x40000040 ;  /* 0x4000004000277882 */ /* 0x000fe20000000000 */
        /* <DEDUP_REMOVED lines=88> */
[----:B------:R-:W-:Y:S01]  /*81f0*/  FMUL.FTZ R149, R149, R0 ;  /* 0x0000000095957220 */ /* 0x000fe20000410000 */
        /* <DEDUP_REMOVED lines=73> */
[----:B------:R-:W-:Y:S01]  /*8690*/  UIADD3 UR58, UR5, 0x606, URZ ;  /* 0x00000606053a7890 */ /* 0x000fe2000fffe03f */
        /* <DEDUP_REMOVED lines=44> */
.L_x_1046:
[----:B------:R-:W-:Y:S02]  /*8960*/  R2UR UR5, R16 ;  /* 0x00000000100572ca */ /* 0x000fe400000e0000 */
[----:B------:R-:W-:-:S11]  /*8970*/  R2UR UR10, R205 ;  /* 0x00000000cd0a72ca */ /* 0x000fd600000e0000 */
[----:B------:R-:W-:Y:S02]  /*8980*/  ULEA UR5, UR7, UR5, 0x3 ;  /* 0x0000000507057291 */ /* 0x000fe4000f8e183f */
[----:B------:R-:W-:-:S05]  /*8990*/  IMAD.U32 R0, RZ, RZ, UR10 ;  /* 0x0000000aff007e24 */ /* 0x000fca000f8e00ff */
[----:B------:R-:W-:-:S04]  /*89a0*/  SHF.L.U32 R0, R0, 0x1f, RZ ;  /* 0x0000001f00007819 */ /* 0x000fc800000006ff */
[----:B------:R2:W3:Y:S01]  /*89b0*/  SYNCS.PHASECHK.TRANS64.TRYWAIT P1, [UR5+0x30850], R0 ;  /* 0x03085000ff0075a7 */ /* 0x0004e20008020145 */
[----:B------:R-:W-:Y:S05]  /*89c0*/  @!P0 BRA `(.L_x_1047) ;  /* 0x0000000000048947 */ /* 0x000fea0003800000 */
[----:B------:R-:W-:Y:S01]  /*89d0*/  BPT.TRAP 0x1 ;  /* 0x000000040000795c */ /* 0x000fe20000300000 */
.L_x_1047:
[----:B---3--:R-:W-:Y:S05]  /*89e0*/  @P1 BRA `(.L_x_1048) ;  /* 0x0000000000081947 */ /* 0x008fea0003800000 */
[----:B------:R-:W3:Y:S02]  /*89f0*/  SYNCS.PHASECHK.TRANS64.TRYWAIT P1, [UR5+0x30850], R0 ;  /* 0x03085000ff0075a7 */ /* 0x000ee40008020145 */
[----:B---3--:R-:W-:Y:S05]  /*8a00*/  @!P1 BRA `(.L_x_1049) ;  /* 0x000000b8005c9947 */ /* 0x008fea0003800000 */
.L_x_1048:
        /* <DEDUP_REMOVED lines=31> */
.L_x_1050:
        /* <DEDUP_REMOVED lines=23> */
[----:B0-2---:R-:W-:Y:S01]  /*8d70*/  FMNMX.FTZ R0, R184, R201, !PT ;  /* 0x000000c9b8007209 */ /* 0x005fe20007810000 */
[----:B------:R-:W-:Y:S01]  /*8d80*/  FMUL.FTZ R171, R173, UR6 ;  /* 0x00000006adab7c20 */ /* 0x000fe20008410000 */
[----:B------:R-:W-:Y:S01]  /*8d90*/  FMUL.FTZ R173, R177, UR6 ;  /* 0x00000006b1ad7c20 */ /* 0x000fe20008410000 */
[----:B------:R-:W-:Y:S01]  /*8da0*/  FMUL.FTZ R170, R172, UR6 ;  /* 0x00000006acaa7c20 */ /* 0x000fe20008410000 */
[----:B------:R-:W-:Y:S01]  /*8db0*/  FMUL.FTZ R162, R174, UR6 ;  /* 0x00000006aea27c20 */ /* 0x000fe20008410000 */
[----:B------:R-:W-:Y:S01]  /*8dc0*/  FMUL.FTZ R164, R175, UR6 ;  /* 0x00000006afa47c20 */ /* 0x000fe20008410000 */
[----:B------:R-:W-:Y:S01]  /*8dd0*/  FMUL.FTZ R172, R176, UR6 ;  /* 0x00000006b0ac7c20 */ /* 0x000fe20008410000 */
[----:B------:R-:W0:Y:S01]  /*8de0*/  MUFU.TANH R152, R152 ;  /* 0x0000009800987308 */ /* 0x000e220000002400 */
[----:B-1----:R-:W-:Y:S01]  /*8df0*/  FMNMX.FTZ R3, R153, R202, !PT ;  /* 0x000000ca99037209 */ /* 0x002fe20007810000 */
[----:B------:R-:W-:Y:S01]  /*8e00*/  FMUL.FTZ R167, R178, UR6 ;  /* 0x00000006b2a77c20 */ /* 0x000fe20008410000 */
[----:B------:R-:W-:Y:S01]  /*8e10*/  FMUL.FTZ R175, R180, UR6 ;  /* 0x00000006b4af7c20 */ /* 0x000fe20008410000 */
[----:B------:R-:W-:Y:S01]  /*8e20*/  FMUL.FTZ R174, R182, UR6 ;  /* 0x00000006b6ae7c20 */ /* 0x000fe20008410000 */
[----:B------:R-:W-:Y:S01]  /*8e30*/  FMUL.FTZ R176, R183, UR6 ;  /* 0x00000006b7b07c20 */ /* 0x000fe20008410000 */
[----:B------:R-:W-:Y:S01]  /*8e40*/  ULDC UR7, c[0x0][0x988] ;  /* 0x0002620000077ab9 */ /* 0x000fe20000000800 */
[----:B------:R-:W1:Y:S01]  /*8e50*/  S2UR UR11, SR_CgaCtaId ;  /* 0x00000000000b79c3 */ /* 0x000e620000008800 */
[----:B------:R-:W2:Y:S01]  /*8e60*/  MUFU.TANH R186, R186 ;  /* 0x000000ba00ba7308 */ /* 0x000ea20000002400 */
[----:B---3--:R-:W-:Y:S01]  /*8e70*/  FMNMX.FTZ R169, R185, R0, !PT ;  /* 0x00000000b9a97209 */ /* 0x008fe20007810000 */
[----:B------:R-:W-:Y:S01]  /*8e80*/  UMOV UR10, UR7 ;  /* 0x00000007000a7c82 */ /* 0x000fe20008000000 */
[----:B------:R-:W-:-:S05]  /*8e90*/  R2UR UR7, R16 ;  /* 0x00000000100772ca */ /* 0x000fca00000e0000 */
[----:B------:R-:W3:Y:S01]  /*8ea0*/  MUFU.TANH R154, R154 ;  /* 0x0000009a009a7308 */ /* 0x000ee20000002400 */
[----:B0-----:R-:W-:-:S07]  /*8eb0*/  FMNMX.FTZ R3, R152, R3, !PT ;  /* 0x0000000398037209 */ /* 0x001fce0007810000 */
[----:B------:R-:W0:Y:S01]  /*8ec0*/  MUFU.TANH R187, R187 ;  /* 0x000000bb00bb7308 */ /* 0x000e220000002400 */
[----:B--2---:R-:W-:Y:S01]  /*8ed0*/  FMNMX.FTZ R0, R186, R169, !PT ;  /* 0x000000a9ba007209 */ /* 0x004fe20007810000 */
[----:B------:R-:W-:Y:S01]  /*8ee0*/  FMUL.FTZ R169, R179, UR6 ;  /* 0x00000006b3a97c20 */ /* 0x000fe20008410000 */
[----:B------:R-:W-:-:S04]  /*8ef0*/  ULEA UR7, UR4, UR7, 0x3 ;  /* 0x0000000704077291 */ /* 0x000fc8000f8e183f */
[----:B------:R-:W-:Y:S01]  /*8f00*/  UIADD3 UR7, UR7, 0x30840, URZ ;  /* 0x0003084007077890 */ /* 0x000fe2000fffe03f */
[----:B------:R-:W2:Y:S01]  /*8f10*/  MUFU.TANH R155, R155 ;  /* 0x0000009b009b7308 */ /* 0x000ea20000002400 */
[----:B---3--:R-:W-:Y:S02]  /*8f20*/  FMNMX.FTZ R2, R154, R3, !PT ;  /* 0x000000039a027209 */ /* 0x008fe40007810000 */
[----:B-1----:R-:W-:-:S05]  /*8f30*/  UPRMT UR7, UR11, 0x654, UR7 ;  /* 0x000006540b077896 */ /* 0x002fca0008000007 */
[----:B------:R-:W1:Y:S01]  /*8f40*/  MUFU.TANH R188, R188 ;  /* 0x000000bc00bc7308 */ /* 0x000e620000002400 */
[----:B0-----:R-:W-:-:S03]  /*8f50*/  FMNMX.FTZ R3, R187, R0, !PT ;  /* 0x00000000bb037209 */ /* 0x001fc60007810000 */
[----:B------:R-:W-:Y:S04]  /*8f60*/  SYNCS.ARRIVE.TRANS64.RED.A1T0 RZ, [UR7], RZ ;  /* 0x000000ffffff79a7 */ /* 0x000fe80008100407 */
[----:B------:R-:W0:Y:S01]  /*8f70*/  MUFU.TANH R156, R156 ;  /* 0x0000009c009c7308 */ /* 0x000e220000002400 */
[----:B--2---:R-:W-:-:S07]  /*8f80*/  FMNMX.FTZ R177, R155, R2, !PT ;  /* 0x000000029bb17209 */ /* 0x004fce0007810000 */
[----:B------:R-:W2:Y:S01]  /*8f90*/  MUFU.TANH R189, R189 ;  /* 0x000000bd00bd7308 */ /* 0x000ea20000002400 */
[----:B-1----:R-:W-:-:S07]  /*8fa0*/  FMNMX.FTZ R0, R188, R3, !PT ;  /* 0x00000003bc007209 */ /* 0x002fce0007810000 */
[----:B------:R-:W1:Y:S01]  /*8fb0*/  MUFU.TANH R157, R157 ;  /* 0x0000009d009d7308 */ /* 0x000e620000002400 */
[----:B0-----:R-:W-:Y:S01]  /*8fc0*/  FMNMX.FTZ R2, R156, R177, !PT ;  /* 0x000000b19c027209 */ /* 0x001fe20007810000 */
[----:B------:R-:W-:-:S06]  /*8fd0*/  FMUL.FTZ R177, R181, UR6 ;  /* 0x00000006b5b17c20 */ /* 0x000fcc0008410000 */
        /* <DEDUP_REMOVED lines=39> */
[----:B-1----:R-:W-:Y:S02]  /*9250*/  FMNMX.FTZ R3, R174, R3, !PT ;  /* 0x00000003ae037209 */ /* 0x002fe40007810000 */
[----:B0-----:R-:W-:Y:S02]  /*9260*/  FMNMX.FTZ R2, R177, R2, !PT ;  /* 0x00000002b1027209 */ /* 0x001fe40007810000 */
[----:B--2---:R-:W-:-:S03]  /*9270*/  FMNMX.FTZ R0, R176, R3, !PT ;  /* 0x00000003b0007209 */ /* 0x004fc60007810000 */
[----:B------:R-:W0:Y:S04]  /*9280*/  SHFL.BFLY PT, R3, R2, 0x2, 0x1f ;  /* 0x0c401f0002037f89 */ /* 0x000e2800000e0000 */
[----:B------:R-:W1:Y:S01]  /*9290*/  SHFL.BFLY PT, R179, R0, 0x2, 0x1f ;  /* 0x0c401f0000b37f89 */ /* 0x000e6200000e0000 */
[----:B0-----:R-:W-:Y:S02]  /*92a0*/  FMNMX.FTZ R178, R2, R3, !PT ;  /* 0x0000000302b27209 */ /* 0x001fe40007810000 */
[----:B-1----:R-:W-:-:S03]  /*92b0*/  FMNMX.FTZ R179, R0, R179, !PT ;  /* 0x000000b300b37209 */ /* 0x002fc60007810000 */
[----:B------:R-:W0:Y:S04]  /*92c0*/  SHFL.BFLY PT, R3, R178, 0x1, 0x1f ;  /* 0x0c201f00b2037f89 */ /* 0x000e2800000e0000 */
[----:B------:R-:W1:Y:S01]  /*92d0*/  SHFL.BFLY PT, R180, R179, 0x1, 0x1f ;  /* 0x0c201f00b3b47f89 */ /* 0x000e6200000e0000 */
[----:B0-----:R-:W-:Y:S02]  /*92e0*/  FMNMX.FTZ R4, R178, R3, !PT ;  /* 0x00000003b2047209 */ /* 0x001fe40007810000 */
[----:B-1----:R-:W-:-:S03]  /*92f0*/  FMNMX.FTZ R3, R179, R180, !PT ;  /* 0x000000b4b3037209 */ /* 0x002fc60007810000 */
[C---:B------:R-:W-:Y:S01]  /*9300*/  FMUL.FTZ R182, R4.reuse, UR10 ;  /* 0x0000000a04b67c20 */ /* 0x040fe20008410000 */
[----:B------:R-:W-:-:S03]  /*9310*/  FADD.FTZ R180, -R4, R201 ;  /* 0x000000c904b47221 */ /* 0x000fc60000010100 */
[--C-:B------:R-:W-:Y:S01]  /*9320*/  FFMA.FTZ R198, R186, UR10, -R182.reuse ;  /* 0x0000000abac67c23 */ /* 0x100fe200080108b6 */
[--C-:B------:R-:W-:Y:S01]  /*9330*/  FFMA.FTZ R186, R175, UR10, -R182.reuse ;  /* 0x0000000aafba7c23 */ /* 0x100fe200080108b6 */
[----:B------:R-:W-:Y:S01]  /*9340*/  FFMA.FTZ R175, R177, UR10, -R182 ;  /* 0x0000000ab1af7c23 */ /* 0x000fe200080108b6 */
[C---:B------:R-:W-:Y:S01]  /*9350*/  FADD.FTZ R2, -R3.reuse, R202 ;  /* 0x000000ca03027221 */ /* 0x040fe20000010100 */
[----:B------:R-:W-:Y:S01]  /*9360*/  FMUL.FTZ R177, R3, UR10 ;  /* 0x0000000a03b17c20 */ /* 0x000fe20008410000 */
[--C-:B------:R-:W-:Y:S01]  /*9370*/  FFMA.FTZ R179, R184, UR10, -R182.reuse ;  /* 0x0000000ab8b37c23 */ /* 0x100fe200080108b6 */
[----:B------:R-:W-:Y:S01]  /*9380*/  FMUL.FTZ R180, R180, UR10 ;  /* 0x0000000ab4b47c20 */ /* 0x000fe20008410000 */
[----:B------:R-:W-:Y:S01]  /*9390*/  FMUL.FTZ R2, R2, UR10 ;  /* 0x0000000a02027c20 */ /* 0x000fe20008410000 */
        /* <DEDUP_REMOVED lines=26> */
[----:B------:R-:W-:Y:S01]  /*9540*/  FFMA.FTZ R185, R167, UR10, -R177 ;  /* 0x0000000aa7b97c23 */ /* 0x000fe200080108b1 */
[----:B------:R-:W1:Y:S01]  /*9550*/  MUFU.EX2 R197, R197 ;  /* 0x000000c500c57308 */ /* 0x000e620000000800 */
[----:B0-----:R-:W-:Y:S01]  /*9560*/  FFMA.FTZ R153, R0, R18, R179 ;  /* 0x0000001200997223 */ /* 0x001fe200000100b3 */
[----:B------:R-:W-:Y:S01]  /*9570*/  FFMA.FTZ R173, R173, UR10, -R182 ;  /* 0x0000000aadad7c23 */ /* 0x000fe200080108b6 */
[--C-:B------:R-:W-:Y:S01]  /*9580*/  FFMA.FTZ R169, R169, UR10, -R177.reuse ;  /* 0x0000000aa9a97c23 */ /* 0x100fe200080108b1 */
[--C-:B------:R-:W-:Y:S01]  /*9590*/  FFMA.FTZ R174, R174, UR10, -R177.reuse ;  /* 0x0000000aaeae7c23 */ /* 0x100fe200080108b1 */
[----:B------:R-:W-:-:S03]  /*95a0*/  FFMA.FTZ R176, R176, UR10, -R177 ;  /* 0x0000000ab0b07c23 */ /* 0x000fc600080108b1 */
        /* <DEDUP_REMOVED lines=58> */
[----:B0-----:R-:W-:Y:S01]  /*9950*/  FADD.FTZ R9, R187, R18 ;  /* 0x00000012bb097221 */ /* 0x001fe20000010000 */
[----:B--2---:R-:W-:-:S03]  /*9960*/  FADD.FTZ R18, R175, R164 ;  /* 0x000000a4af127221 */ /* 0x004fc60000010000 */
[----:B-1----:R-:W-:Y:S01]  /*9970*/  FADD.FTZ R9, R176, R9 ;  /* 0x00000009b0097221 */ /* 0x002fe20000010000 */
[----:B------:R-:W-:Y:S06]  /*9980*/  @!P0 BRA `(.L_x_1051) ;  /* 0x0000000000048947 */ /* 0x000fec0003800000 */
[----:B------:R-:W-:Y:S01]  /*9990*/  BPT.TRAP 0x1 ;  /* 0x000000040000795c */ /* 0x000fe20000300000 */
.L_x_1051:
        /* <DEDUP_REMOVED lines=29> */
.L_x_1041:
[----:B------:R-:W-:-:S13]  /*9b70*/  R2UR UR5, R200 ;  /* 0x00000000c80572ca */ /* 0x000fda00000e0000 */
[----:B------:R-:W-:-:S13]  /*9b80*/  ISETP.GE.AND P1, PT, R203, UR5, PT ;  /* 0x00000005cb007c0c */ /* 0x000fda000bf26270 */
[----:B------:R-:W-:Y:S05]  /*9b90*/  @!P1 BRA `(.L_x_1053) ;  /* 0x0000002c005c9947 */ /* 0x000fea0003800000 */
[----:B------:R-:W-:Y:S01]  /*9ba0*/  R2UR UR5, R8 ;  /* 0x00000000080572ca */ /* 0x000fe200000e0000 */
[----:B------:R-:W-:Y:S01]  /*9bb0*/  IMAD.MOV.U32 R202, RZ, RZ, R3 ;  /* 0x000000ffffca7224 */ /* 0x000fe200078e0003 */
[----:B------:R-:W-:Y:S01]  /*9bc0*/  UMOV UR7, UR4 ;  /* 0x0000000400077c82 */ /* 0x000fe20008000000 */
[----:B------:R-:W-:Y:S01]  /*9bd0*/  IMAD.MOV.U32 R201, RZ, RZ, R4 ;  /* 0x000000ffffc97224 */ /* 0x000fe200078e0004 */
[----:B------:R-:W-:-:S09]  /*9be0*/  ULDC UR6, c[0x0][0x9d8] ;  /* 0x0002760000067ab9 */ /* 0x000fd20000000800 */
[----:B------:R-:W-:-:S07]  /*9bf0*/  MOV R204, UR5 ;  /* 0x0000000500cc7c02 */ /* 0x000fce0008000f00 */
.L_x_1072:
        /* <DEDUP_REMOVED lines=9> */
.L_x_1054:
[----:B------:R-:W-:Y:S02]  /*9c90*/  R2UR UR5, R16 ;  /* 0x00000000100572ca */ /* 0x000fe400000e0000 */
[----:B------:R-:W-:-:S11]  /*9ca0*/  R2UR UR10, R8 ;  /* 0x00000000080a72ca */ /* 0x000fd600000e0000 */
[----:B------:R-:W-:Y:S02]  /*9cb0*/  ULEA UR5, UR4, UR5, 0x3 ;  /* 0x0000000504057291 */ /* 0x000fe4000f8e183f */
[----:B------:R-:W-:-:S04]  /*9cc0*/  IMAD.U32 R3, RZ, RZ, UR10 ;  /* 0x0000000aff037e24 */ /* 0x000fc8000f8e00ff */
[----:B------:R-:W-:Y:S01]  /*9cd0*/  IMAD.U32 R205, RZ, RZ, UR5 ;  /* 0x00000005ffcd7e24 */ /* 0x000fe2000f8e00ff */
[----:B------:R-:W-:-:S04]  /*9ce0*/  SHF.L.U32 R3, R3, 0x1f, RZ ;  /* 0x0000001f03037819 */ /* 0x000fc800000006ff */
[----:B------:R0:W1:Y:S01]  /*9cf0*/  SYNCS.PHASECHK.TRANS64.TRYWAIT P1, [UR5+0x30830], R3 ;  /* 0x03083003ff0075a7 */ /* 0x0000620008020145 */
[----:B------:R-:W-:Y:S05]  /*9d00*/  @!P0 BRA `(.L_x_1055) ;  /* 0x0000000000048947 */ /* 0x000fea0003800000 */
[----:B------:R-:W-:Y:S01]  /*9d10*/  BPT.TRAP 0x1 ;  /* 0x000000040000795c */ /* 0x000fe20000300000 */
.L_x_1055:
[----:B-1----:R-:W-:Y:S05]  /*9d20*/  @P1 BRA `(.L_x_1056) ;  /* 0x00000000000c1947 */ /* 0x002fea0003800000 */
[----:B------:R-:W-:-:S13]  /*9d30*/  R2UR UR5, R205 ;  /* 0x00000000cd0572ca */ /* 0x000fda00000e0000 */
[----:B------:R-:W1:Y:S02]  /*9d40*/  SYNCS.PHASECHK.TRANS64.TRYWAIT P1, [UR5+0x30830], R3 ;  /* 0x03083003ff0075a7 */ /* 0x000e640008020145 */
[----:B-1----:R-:W-:Y:S05]  /*9d50*/  @!P1 BRA `(.L_x_1057) ;  /* 0x000000a400a09947 */ /* 0x002fea0003800000 */
.L_x_1056:
        /* <DEDUP_REMOVED lines=220> */
.L_x_1058:
[----:B------:R-:W-:Y:S02]  /*ab20*/  R2UR UR5, R16 ;  /* 0x00000000100572ca */ /* 0x000fe400000e0000 */
[----:B------:R-:W-:-:S11]  /*ab30*/  R2UR UR10, R204 ;  /* 0x00000000cc0a72ca */ /* 0x000fd600000e0000 */
[----:B------:R-:W-:Y:S02]  /*ab40*/  ULEA UR5, UR7, UR5, 0x3 ;  /* 0x0000000507057291 */ /* 0x000fe4000f8e183f */
[----:B------:R-:W-:-:S04]  /*ab50*/  MOV R0, UR10 ;  /* 0x0000000a00007c02 */ /* 0x000fc80008000f00 */
[----:B------:R-:W-:-:S04]  /*ab60*/  SHF.L.U32 R0, R0, 0x1f, RZ ;  /* 0x0000001f00007819 */ /* 0x000fc800000006ff */
[----:B------:R2:W3:Y:S01]  /*ab70*/  SYNCS.PHASECHK.TRANS64.TRYWAIT P1, [UR5+0x30850], R0 ;  /* 0x03085000ff0075a7 */ /* 0x0004e20008020145 */
[----:B------:R-:W-:Y:S05]  /*ab80*/  @!P0 BRA `(.L_x_1059) ;  /* 0x0000000000048947 */ /* 0x000fea0003800000 */
[----:B------:R-:W-:Y:S01]  /*ab90*/  BPT.TRAP 0x1 ;  /* 0x000000040000795c */ /* 0x000fe20000300000 */
.L_x_1059:
[----:B---3--:R-:W-:Y:S05]  /*aba0*/  @P1 BRA `(.L_x_1060) ;  /* 0x0000000000081947 */ /* 0x008fea0003800000 */
[----:B------:R-:W3:Y:S02]  /*abb0*/  SYNCS.PHASECHK.TRANS64.TRYWAIT P1, [UR5+0x30850], R0 ;  /* 0x03085000ff0075a7 */ /* 0x000ee40008020145 */
[----:B---3--:R-:W-:Y:S05]  /*abc0*/  @!P1 BRA `(.L_x_1061) ;  /* 0x0000009800209947 */ /* 0x008fea0003800000 */
.L_x_1060:
        /* <DEDUP_REMOVED lines=31> */
.L_x_1062:
[----:B------:R-:W-:Y:S01]  /*adc0*/  R2UR UR10, R23 ;  /* 0x00000000170a72ca */ /* 0x000fe200000e0000 */
[----:B------:R-:W3:Y:S01]  /*add0*/  S2UR UR11, SR_CgaCtaId ;  /* 0x00000000000b79c3 */ /* 0x000ee20000008800 */
[----:B------:R-:W-:Y:S01]  /*ade0*/  R2UR UR7, R22 ;  /* 0x00000000160772ca */ /* 0x000fe200000e0000 */
[----:B------:R-:W-:Y:S01]  /*adf0*/  FMUL.FTZ R184, R153, UR6 ;  /* 0x0000000699b87c20 */ /* 0x000fe20008410000 */
[----:B------:R-:W-:Y:S01]  /*ae00*/  FMUL.FTZ R153, R158, UR6 ;  /* 0x000000069e997c20 */ /* 0x000fe20008410000 */
[----:B------:R-:W-:Y:S01]  /*ae10*/  FMUL.FTZ R158, R167, UR6 ;  /* 0x00000006a79e7c20 */ /* 0x000fe20008410000 */
[----:B------:R-:W-:Y:S01]  /*ae20*/  R2UR UR14, R205 ;  /* 0x00000000cd0e72ca */ /* 0x000fe200000e0000 */
[----:B------:R-:W-:Y:S01]  /*ae30*/  FMUL.FTZ R167, R168, UR6 ;  /* 0x00000006a8a77c20 */ /* 0x000fe20008410000 */
[----:B------:R-:W-:Y:S01]  /*ae40*/  FMUL.FTZ R168, R169, UR6 ;  /* 0x00000006a9a87c20 */ /* 0x000fe20008410000 */
[----:B0-2---:R-:W-:Y:S01]  /*ae50*/  FMUL.FTZ R0, R154, UR6 ;  /* 0x000000069a007c20 */ /* 0x005fe20008410000 */
[----:B------:R-:W-:Y:S01]  /*ae60*/  FMUL.FTZ R169, R172, UR6 ;  /* 0x00000006aca97c20 */ /* 0x000fe20008410000 */
[----:B------:R-:W-:Y:S01]  /*ae70*/  FMUL.FTZ R154, R159, UR6 ;  /* 0x000000069f9a7c20 */ /* 0x000fe20008410000 */
[----:B------:R-:W-:Y:S01]  /*ae80*/  FMUL.FTZ R172, R177, UR6 ;  /* 0x00000006b1ac7c20 */ /* 0x000fe20008410000 */
[----:B------:R-:W-:Y:S01]  /*ae90*/  UISETP.NE.AND UP1, UPT, UR10, URZ, UPT ;  /* 0x0000003f0a00728c */ /* 0x000fe2000bf25270 */
[----:B------:R-:W-:Y:S01]  /*aea0*/  FMUL.FTZ R159, R170, UR6 ;  /* 0x00000006aa9f7c20 */ /* 0x000fe20008410000 */
[----:B------:R-:W-:Y:S01]  /*aeb0*/  UISETP.NE.AND UP0, UPT, UR7, URZ, UPT ;  /* 0x0000003f0700728c */ /* 0x000fe2000bf05270 */
[----:B------:R-:W-:-:S02]  /*aec0*/  IMAD.MOV.U32 R177, RZ, RZ, R19 ;  /* 0x000000ffffb17224 */ /* 0x000fc400078e0013 */
[----:B------:R-:W-:Y:S01]  /*aed0*/  FMUL.FTZ R170, R173, UR6 ;  /* 0x00000006adaa7c20 */ /* 0x000fe20008410000 */
[----:B------:R-:W-:Y:S01]  /*aee0*/  IMAD.SHL.U32 R173, R203, 0x40, RZ ;  /* 0x00000040cbad7824 */ /* 0x000fe200078e00ff */
[----:B------:R-:W-:Y:S01]  /*aef0*/  PLOP3.LUT P1, PT, PT, PT, UP1, 0x80, 0x0 ;  /* 0x000000000000781c */ /* 0x000fe20003f2f018 */
[----:B-1----:R-:W-:Y:S01]  /*af00*/  FMUL.FTZ R4, R152, UR6 ;  /* 0x0000000698047c20 */ /* 0x002fe20008410000 */
        /* <DEDUP_REMOVED lines=21> */
[----:B------:R-:W0:Y:S01]  /*b060*/  SHFL.IDX PT, R3, R177, RZ, 0x1c1f ;  /* 0x001c1fffb1037589 */ /* 0x000e2200000e0000 */
[----:B------:R-:W-:Y:S01]  /*b070*/  FMUL.FTZ R163, R178, UR6 ;  /* 0x00000006b2a37c20 */ /* 0x000fe20008410000 */
[----:B------:R-:W-:Y:S01]  /*b080*/  FMUL.FTZ R164, R179, UR6 ;  /* 0x00000006b3a47c20 */ /* 0x000fe20008410000 */
[----:B------:R-:W-:Y:S01]  /*b090*/  FMUL.FTZ R174, R180, UR6 ;  /* 0x00000006b4ae7c20 */ /* 0x000fe20008410000 */
[----:B------:R-:W-:Y:S01]  /*b0a0*/  FMUL.FTZ R175, R181, UR6 ;  /* 0x00000006b5af7c20 */ /* 0x000fe20008410000 */
[----:B------:R-:W-:Y:S01]  /*b0b0*/  FMUL.FTZ R166, R182, UR6 ;  /* 0x00000006b6a67c20 */ /* 0x000fe20008410000 */
[----:B------:R-:W-:-:S02]  /*b0c0*/  IMAD R2, R5, -0x2, R2 ;  /* 0xfffffffe05027824 */ /* 0x000fc400078e0202 */
[----:B------:R-:W-:Y:S01]  /*b0d0*/  FMUL.FTZ R165, R183, UR6 ;  /* 0x00000006b7a57c20 */ /* 0x000fe20008410000 */
[----:B------:R-:W-:Y:S01]  /*b0e0*/  R2UR UR10, R21 ;  /* 0x00000000150a72ca */ /* 0x000fe200000e0000 */
[----:B---3--:R-:W-:Y:S01]  /*b0f0*/  UPRMT UR7, UR11, 0x654, UR7 ;  /* 0x000006540b077896 */ /* 0x008fe20008000007 */
[----:B------:R-:W-:Y:S01]  /*b100*/  PLOP3.LUT P1, PT, PT, PT, UP0, 0x40, 0x0 ;  /* 0x000000000000781c */ /* 0x000fe20003f2e808 */
[----:B------:R-:W1:Y:S01]  /*b110*/  MUFU.TANH R4, R4 ;  /* 0x0000000400047308 */ /* 0x000e620000002400 */
[----:B------:R-:W-:Y:S01]  /*b120*/  ULDC UR11, c[0x0][0x2f0] ;  /* 0x0000bc00000b7ab9 */ /* 0x000fe20000000800 */
[----:B------:R-:W-:Y:S01]  /*b130*/  ULDC UR14, c[0x0][0x288] ;  /* 0x0000a200000e7ab9 */ /* 0x000fe20000000800 */
[----:B------:R-:W-:Y:S01]  /*b140*/  IMAD R2, R17, UR11, R2 ;  /* 0x0000000b11027c24 */ /* 0x000fe2000f8e0202 */
[----:B------:R-:W-:-:S03]  /*b150*/  ULDC UR11, c[0x0][0x9e0] ;  /* 0x00027800000b7ab9 */ /* 0x000fc60000000800 */
[----:B------:R-:W-:Y:S01]  /*b160*/  VIADD R2, R2, -UR14 ;  /* 0x8000000e02027c36 */ /* 0x000fe20008000000 */
[----:B------:R-:W2:Y:S01]  /*b170*/  MUFU.TANH R184, R184 ;  /* 0x000000b800b87308 */ /* 0x000ea20000002400 */
[----:B------:R-:W-:Y:S02]  /*b180*/  SYNCS.ARRIVE.TRANS64.RED.A1T0 RZ, [UR7], RZ ;  /* 0x000000ffffff79a7 */ /* 0x000fe40008100407 */
[C---:B------:R-:W-:Y:S01]  /*b190*/  VIADD R182, R2.reuse, UR10 ;  /* 0x0000000a02b67c36 */ /* 0x040fe20008000000 */
[----:B------:R-:W-:-:S03]  /*b1a0*/  IADD3 R180, R2, UR11, RZ ;  /* 0x0000000b02b47c10 */ /* 0x000fc6000fffe0ff */
[--C-:B0-----:R-:W-:Y:S01]  /*b1b0*/  IMAD.IADD R179, R182, 0x1, R3.reuse ;  /* 0x00000001b6b37824 */ /* 0x101fe200078e0203 */
[----:B------:R-:W0:Y:S01]  /*b1c0*/  MUFU.TANH R0, R0 ;  /* 0x0000000000007308 */ /* 0x000e220000002400 */
        /* <DEDUP_REMOVED lines=31> */
[----:B------:R-:W-:Y:S01]  /*b3c0*/  ULDC UR10, c[0x0][0x2f0] ;  /* 0x0000bc00000a7ab9 */ /* 0x000fe20000000800 */
[----:B------:R-:W-:Y:S01]  /*b3d0*/  ULDC UR7, c[0x0][0x288] ;  /* 0x0000a20000077ab9 */ /* 0x000fe20000000800 */
[----:B------:R-:W-:Y:S01]  /*b3e0*/  IMAD R2, R17, UR10, R3 ;  /* 0x0000000a11027c24 */ /* 0x000fe2000f8e0203 */
[----:B------:R-:W-:Y:S04]  /*b3f0*/  BSSY B0, `(.L_x_1064) ;  /* 0x0000013000007945 */ /* 0x000fe80003800000 */
[----:B------:R-:W-:-:S04]  /*b400*/  IADD3 R176, R2, -UR7, RZ ;  /* 0x8000000702b07c10 */ /* 0x000fc8000fffe0ff */
        /* <DEDUP_REMOVED lines=11> */
.L_x_1065:
[----:B------:R-:W-:Y:S02]  /*b4c0*/  ULDC UR7, c[0x0][0x9e4] ;  /* 0x0002790000077ab9 */ /* 0x000fe40000000800 */
[----:B------:R-:W-:-:S05]  /*b4d0*/  IMAD.U32 R183, RZ, RZ, UR7 ;  /* 0x00000007ffb77e24 */ /* 0x000fca000f8e00ff */
[----:B------:R-:W-:-:S13]  /*b4e0*/  ISETP.NE.AND P1, PT, R183, 0x1, PT ;  /* 0x00000001b700780c */ /* 0x000fda0003f25270 */
[----:B------:R-:W1:Y:S02]  /*b4f0*/  @P1 LDC.64 R2, c[0x0][0x9e8] ;  /* 0x00027a00ff021b82 */ /* 0x000e640000000a00 */
[----:B-1----:R-:W-:-:S05]  /*b500*/  @P1 IMAD.HI.U32 R2, R176, R2, RZ ;  /* 0x00000002b0021227 */ /* 0x002fca00078e00ff */
[----:B------:R-:W-:-:S07]  /*b510*/  @P1 SHF.R.U32.HI R176, RZ, R3, R2 ;  /* 0x00000003ffb01219 */ /* 0x000fce0000011602 */
.L_x_1066:
[----:B------:R-:W-:Y:S05]  /*b520*/  BSYNC B0 ;  /* 0x0000000000007941 */ /* 0x000fea0003800000 */
.L_x_1064:
[----:B------:R-:W-:-:S04]  /*b530*/  IMAD R176, R176, R183, -R173 ;  /* 0x000000b7b0b07224 */ /* 0x000fc800078e0aad */
[----:B------:R-:W-:-:S05]  /*b540*/  IMAD R176, R5, -0x2, R176 ;  /* 0xfffffffe05b07824 */ /* 0x000fca00078e02b0 */
[----:B------:R-:W-:Y:S02]  /*b550*/  VIADDMNMX R178, R176, R183, R178, PT ;  /* 0x000000b7b0b27246 */ /* 0x000fe400038001b2 */
[----:B------:R-:W-:-:S07]  /*b560*/  VIMNMX R179, R179, R176, !PT ;  /* 0x000000b0b3b37248 */ /* 0x000fce0007fe0100 */
.L_x_1063:
[----:B------:R-:W-:Y:S01]  /*b570*/  ISETP.GT.AND P1, PT, R203, -0x1, PT ;  /* 0xffffffffcb00780c */ /* 0x000fe20003f24270 */
[----:B------:R-:W1:Y:S01]  /*b580*/  SHFL.IDX PT, R3, R177, 0x1, 0x1c1f ;  /* 0x003c1f00b1037f89 */ /* 0x000e6200000e0000 */
[----:B------:R-:W-:Y:S02]  /*b590*/  R2UR UR7, R22 ;  /* 0x00000000160772ca */ /* 0x000fe400000e0000 */
[C---:B------:R-:W-:Y:S02]  /*b5a0*/  ISETP.GT.AND P4, PT, R179.reuse, 0x1, P1 ;  /* 0x00000001b300780c */ /* 0x040fe40000f84270 */
[----:B------:R-:W-:Y:S02]  /*b5b0*/  ISETP.GT.AND P5, PT, R179, RZ, P1 ;  /* 0x000000ffb300720c */ /* 0x000fe40000fa4270 */
[C---:B------:R-:W-:Y:S02]  /*b5c0*/  ISETP.LT.OR P4, PT, R178.reuse, 0x2, P4 ;  /* 0x00000002b200780c */ /* 0x040fe40002781670 */
[----:B------:R-:W-:-:S02]  /*b5d0*/  ISETP.LT.OR P5, PT, R178, 0x1, P5 ;  /* 0x00000001b200780c */ /* 0x000fc40002fa1670 */
[----:B------:R-:W-:Y:S02]  /*b5e0*/  FSEL R184, R184, -INF , !P4 ;  /* 0xff800000b8b87808 */ /* 0x000fe40006000000 */
[C---:B------:R-:W-:Y:S01]  /*b5f0*/  ISETP.GT.AND P4, PT, R179.reuse, 0x18, P1 ;  /* 0x00000018b300780c */ /* 0x040fe20000f84270 */
[----:B------:R-:W-:Y:S01]  /*b600*/  UISETP.NE.AND UP0, UPT, UR7, URZ, UPT ;  /* 0x0000003f0700728c */ /* 0x000fe2000bf05270 */
[----:B------:R-:W-:Y:S02]  /*b610*/  FSEL R176, R4, -INF , !P5 ;  /* 0xff80000004b07808 */ /* 0x000fe40006800000 */
[----:B------:R-:W-:Y:S02]  /*b620*/  ISETP.LT.OR P4, PT, R178, 0x19, P4 ;  /* 0x00000019b200780c */ /* 0x000fe40002781670 */
[C---:B------:R-:W-:Y:S02]  /*b630*/  ISETP.GT.AND P6, PT, R179.reuse, 0x8, P1 ;  /* 0x00000008b300780c */ /* 0x040fe40000fc4270 */
[----:B------:R-:W-:-:S02]  /*b640*/  ISETP.GT.AND P2, PT, R179, 0x9, P1 ;  /* 0x00000009b300780c */ /* 0x000fc40000f44270 */
[C---:B------:R-:W-:Y:S01]  /*b650*/  ISETP.GT.AND P3, PT, R179.reuse, 0x10, P1 ;  /* 0x00000010b300780c */ /* 0x040fe20000f64270 */
[----:B-1----:R-:W-:Y:S01]  /*b660*/  IMAD.IADD R177, R180, 0x1, R3 ;  /* 0x00000001b4b17824 */ /* 0x002fe200078e0203 */
[----:B------:R-:W-:Y:S02]  /*b670*/  ISETP.GT.AND P5, PT, R179, 0x11, P1 ;  /* 0x00000011b300780c */ /* 0x000fe40000fa4270 */
[----:B0-----:R-:W-:Y:S02]  /*b680*/  FSEL R189, R189, -INF , !P4 ;  /* 0xff800000bdbd7808 */ /* 0x001fe40006000000 */
        /* <DEDUP_REMOVED lines=31> */
[----:B------:R-:W-:Y:S02]  /*b880*/  ISETP.LT.OR P5, PT, R178, 0x3a, P5 ;  /* 0x0000003ab200780c */ /* 0x000fe40002fa1670 */
[----:B------:R-:W-:-:S02]  /*b890*/  IADD3 R178, R182, R3, RZ ;  /* 0x00000003b6b27210 */ /* 0x000fc40007ffe0ff */
[----:B------:R-:W-:Y:S02]  /*b8a0*/  FSEL R171, R171, -INF , !P6 ;  /* 0xff800000abab7808 */ /* 0x000fe40007000000 */
[----:B------:R-:W-:Y:S02]  /*b8b0*/  FSEL R172, R172, -INF , !P2 ;  /* 0xff800000acac7808 */ /* 0x000fe40005000000 */
[----:B------:R-:W-:Y:S02]  /*b8c0*/  FSEL R174, R174, -INF , !P3 ;  /* 0xff800000aeae7808 */ /* 0x000fe40005800000 */
[----:B------:R-:W-:Y:S01]  /*b8d0*/  FSEL R175, R175, -INF , !P5 ;  /* 0xff800000afaf7808 */ /* 0x000fe20006800000 */
[----:B------:R-:W-:Y:S06]  /*b8e0*/  @P4 BRA `(.L_x_1067) ;  /* 0x00000000006c4947 */ /* 0x000fec0003800000 */
[----:B------:R-:W-:Y:S01]  /*b8f0*/  ULDC UR10, c[0x0][0x2f0] ;  /* 0x0000bc00000a7ab9 */ /* 0x000fe20000000800 */
[----:B------:R-:W-:Y:S01]  /*b900*/  ULDC UR7, c[0x0][0x288] ;  /* 0x0000a20000077ab9 */ /* 0x000fe20000000800 */
[----:B------:R-:W-:Y:S01]  /*b910*/  IMAD R2, R17, UR10, R3 ;  /* 0x0000000a11027c24 */ /* 0x000fe2000f8e0203 */
[----:B------:R-:W-:Y:S03]  /*b920*/  BSSY B0, `(.L_x_1068) ;  /* 0x0000013000007945 */ /* 0x000fe60003800000 */
[----:B------:R-:W-:-:S05]  /*b930*/  VIADD R4, R2, -UR7 ;  /* 0x8000000702047c36 */ /* 0x000fca0008000000 */
        /* <DEDUP_REMOVED lines=11> */
.L_x_1069:
[----:B------:R-:W-:Y:S02]  /*b9f0*/  ULDC UR7, c[0x0][0x9e4] ;  /* 0x0002790000077ab9 */ /* 0x000fe40000000800 */
[----:B------:R-:W-:-:S05]  /*ba00*/  IMAD.U32 R180, RZ, RZ, UR7 ;  /* 0x00000007ffb47e24 */ /* 0x000fca000f8e00ff */
[----:B------:R-:W-:-:S13]  /*ba10*/  ISETP.NE.AND P2, PT, R180, 0x1, PT ;  /* 0x00000001b400780c */ /* 0x000fda0003f45270 */
[----:B------:R-:W0:Y:S02]  /*ba20*/  @P2 LDC.64 R2, c[0x0][0x9e8] ;  /* 0x00027a00ff022b82 */ /* 0x000e240000000a00 */
[----:B0-----:R-:W-:-:S05]  /*ba30*/  @P2 IMAD.HI.U32 R2, R4, R2, RZ ;  /* 0x0000000204022227 */ /* 0x001fca00078e00ff */
[----:B------:R-:W-:-:S07]  /*ba40*/  @P2 SHF.R.U32.HI R4, RZ, R3, R2 ;  /* 0x00000003ff042219 */ /* 0x000fce0000011602 */
.L_x_1070:
[----:B------:R-:W-:Y:S05]  /*ba50*/  BSYNC B0 ;  /* 0x0000000000007941 */ /* 0x000fea0003800000 */
.L_x_1068:
[----:B------:R-:W-:-:S04]  /*ba60*/  IMAD R4, R4, R180, -R173 ;  /* 0x000000b404047224 */ /* 0x000fc800078e0aad */
[----:B------:R-:W-:-:S05]  /*ba70*/  IMAD R4, R5, -0x2, R4 ;  /* 0xfffffffe05047824 */ /* 0x000fca00078e0204 */
[----:B------:R-:W-:Y:S02]  /*ba80*/  VIADDMNMX R177, R4, R180, R177, PT ;  /* 0x000000b404b17246 */ /* 0x000fe400038001b1 */
[----:B------:R-:W-:-:S07]  /*ba90*/  VIMNMX R178, R178, R4, !PT ;  /* 0x00000004b2b27248 */ /* 0x000fce0007fe0100 */
.L_x_1067:
[----:B------:R-:W-:Y:S01]  /*baa0*/  FMNMX.FTZ R3, R176, R201, !PT ;  /* 0x000000c9b0037209 */ /* 0x000fe20007810000 */
[----:B------:R-:W-:Y:S01]  /*bab0*/  ULDC UR7, c[0x0][0x988] ;  /* 0x0002620000077ab9 */ /* 0x000fe20000000800 */
[----:B------:R-:W-:Y:S01]  /*bac0*/  ISETP.GT.AND P3, PT, R178, RZ, P1 ;  /* 0x000000ffb200720c */ /* 0x000fe20000f64270 */
        /* <DEDUP_REMOVED lines=10> */
[----:B------:R-:W-:-:S02]  /*bb70*/  FSEL R173, R0, -INF , !P3 ;  /* 0xff80000000ad7808 */ /* 0x000fc40005800000 */
        /* <DEDUP_REMOVED lines=15> */
[----:B------:R-:W-:Y:S02]  /*bc70*/  FSEL R154, R154, -INF , !P2 ;  /* 0xff8000009a9a7808 */ /* 0x000fe40005000000 */
[----:B------:R-:W-:Y:S02]  /*bc80*/  FMNMX.FTZ R2, R174, R3, !PT ;  /* 0x00000003ae027209 */ /* 0x000fe40007810000 */
[----:B------:R-:W-:-:S02]  /*bc90*/  ISETP.LT.OR P5, PT, R177, 0x11, P5 ;  /* 0x00000011b100780c */ /* 0x000fc40002fa1670 */
[----:B------:R-:W-:Y:S02]  /*bca0*/  FMNMX.FTZ R2, R175, R2, !PT ;  /* 0x00000002af027209 */ /* 0x000fe40007810000 */
[C---:B------:R-:W-:Y:S02]  /*bcb0*/  ISETP.GT.AND P6, PT, R178.reuse, 0x18, P1 ;  /* 0x00000018b200780c */ /* 0x040fe40000fc4270 */
[----:B------:R-:W-:Y:S01]  /*bcc0*/  ISETP.LT.OR P4, PT, R177, 0x12, P4 ;  /* 0x00000012b100780c */ /* 0x000fe20002781670 */
[----:B------:R-:W0:Y:S01]  /*bcd0*/  SHFL.BFLY PT, R3, R2, 0x2, 0x1f ;  /* 0x0c401f0002037f89 */ /* 0x000e2200000e0000 */
[----:B------:R-:W-:Y:S02]  /*bce0*/  FSEL R155, R155, -INF , !P5 ;  /* 0xff8000009b9b7808 */ /* 0x000fe40006800000 */
[----:B------:R-:W-:Y:S02]  /*bcf0*/  ISETP.GT.AND P2, PT, R178, 0x19, P1 ;  /* 0x00000019b200780c */ /* 0x000fe40000f44270 */
[----:B------:R-:W-:-:S02]  /*bd00*/  ISETP.LT.OR P6, PT, R177, 0x19, P6 ;  /* 0x00000019b100780c */ /* 0x000fc400037c1670 */
[----:B------:R-:W-:Y:S02]  /*bd10*/  FSEL R156, R156, -INF , !P4 ;  /* 0xff8000009c9c7808 */ /* 0x000fe40006000000 */
[C---:B------:R-:W-:Y:S02]  /*bd20*/  ISETP.GT.AND P3, PT, R178.reuse, 0x20, P1 ;  /* 0x00000020b200780c */ /* 0x040fe40000f64270 */
[----:B------:R-:W-:Y:S02]  /*bd30*/  FSEL R157, R157, -INF , !P6 ;  /* 0xff8000009d9d7808 */ /* 0x000fe40007000000 */
[C---:B------:R-:W-:Y:S02]  /*bd40*/  ISETP.LT.OR P2, PT, R177.reuse, 0x1a, P2 ;  /* 0x0000001ab100780c */ /* 0x040fe40001741670 */
[----:B------:R-:W-:Y:S02]  /*bd50*/  ISETP.LT.OR P3, PT, R177, 0x21, P3 ;  /* 0x00000021b100780c */ /* 0x000fe40001f61670 */
[----:B------:R-:W-:-:S02]  /*bd60*/  ISETP.GT.AND P5, PT, R178, 0x21, P1 ;  /* 0x00000021b200780c */ /* 0x000fc40000fa4270 */
[----:B------:R-:W-:Y:S02]  /*bd70*/  FSEL R158, R158, -INF , !P2 ;  /* 0xff8000009e9e7808 */ /* 0x000fe40005000000 */
[----:B------:R-:W-:Y:S02]  /*bd80*/  FSEL R159, R159, -INF , !P3 ;  /* 0xff8000009f9f7808 */ /* 0x000fe40005800000 */
[----:B------:R-:W-:Y:S02]  /*bd90*/  ISETP.GT.AND P4, PT, R178, 0x28, P1 ;  /* 0x00000028b200780c */ /* 0x000fe40000f84270 */
[----:B0-----:R-:W-:Y:S02]  /*bda0*/  FMNMX.FTZ R3, R2, R3, !PT ;  /* 0x0000000302037209 */ /* 0x001fe40007810000 */
[C---:B------:R-:W-:Y:S02]  /*bdb0*/  ISETP.LT.OR P5, PT, R177.reuse, 0x22, P5 ;  /* 0x00000022b100780c */ /* 0x040fe40002fa1670 */
[----:B------:R-:W-:Y:S01]  /*bdc0*/  ISETP.GT.AND P6, PT, R178, 0x29, P1 ;  /* 0x00000029b200780c */ /* 0x000fe20000fc4270 */
[----:B------:R-:W0:Y:S01]  /*bdd0*/  SHFL.BFLY PT, R4, R3, 0x1, 0x1f ;  /* 0x0c201f0003047f89 */ /* 0x000e2200000e0000 */
[----:B------:R-:W-:-:S02]  /*bde0*/  ISETP.LT.OR P4, PT, R177, 0x29, P4 ;  /* 0x00000029b100780c */ /* 0x000fc40002781670 */
[----:B------:R-:W-:Y:S02]  /*bdf0*/  FSEL R160, R160, -INF , !P5 ;  /* 0xff800000a0a07808 */ /* 0x000fe40006800000 */
[C---:B------:R-:W-:Y:S02]  /*be00*/  ISETP.GT.AND P2, PT, R178.reuse, 0x30, P1 ;  /* 0x00000030b200780c */ /* 0x040fe40000f44270 */
[C---:B------:R-:W-:Y:S02]  /*be10*/  ISETP.LT.OR P6, PT, R177.reuse, 0x2a, P6 ;  /* 0x0000002ab100780c */ /* 0x040fe400037c1670 */
[----:B------:R-:W-:Y:S02]  /*be20*/  ISETP.GT.AND P5, PT, R178, 0x31, P1 ;  /* 0x00000031b200780c */ /* 0x000fe40000fa4270 */
[----:B------:R-:W-:Y:S02]  /*be30*/  ISETP.LT.OR P2, PT, R177, 0x31, P2 ;  /* 0x00000031b100780c */ /* 0x000fe40001741670 */
[----:B------:R-:W-:-:S02]  /*be40*/  FSEL R162, R162, -INF , !P6 ;  /* 0xff800000a2a27808 */ /* 0x000fc40007000000 */
[----:B------:R-:W-:Y:S02]  /*be50*/  ISETP.LT.OR P5, PT, R177, 0x32, P5 ;  /* 0x00000032b100780c */ /* 0x000fe40002fa1670 */
[----:B------:R-:W-:Y:S02]  /*be60*/  FSEL R163, R163, -INF , !P2 ;  /* 0xff800000a3a37808 */ /* 0x000fe40005000000 */
[----:B------:R-:W-:Y:S02]  /*be70*/  FSEL R164, R164, -INF , !P5 ;  /* 0xff800000a4a47808 */ /* 0x000fe40006800000 */
[----:B0-----:R-:W-:Y:S02]  /*be80*/  FMNMX.FTZ R4, R3, R4, !PT ;  /* 0x0000000403047209 */ /* 0x001fe40007810000 */
[----:B------:R-:W-:Y:S02]  /*be90*/  FMNMX.FTZ R3, R173, R202, !PT ;  /* 0x000000caad037209 */ /* 0x000fe40007810000 */
[C---:B------:R-:W-:Y:S01]  /*bea0*/  FSETP.NEU.FTZ.AND P3, PT, R4.reuse, -INF , PT ;  /* 0xff8000000400780b */ /* 0x040fe20003f7d000 */
[----:B------:R-:W-:Y:S01]  /*beb0*/  FMUL.FTZ R2, R4, UR10 ;  /* 0x0000000a04027c20 */ /* 0x000fe20008410000 */
[----:B------:R-:W-:-:S04]  /*bec0*/  FMNMX.FTZ R0, R152, R3, !PT ;  /* 0x0000000398007209 */ /* 0x000fc80007810000 */
[----:B------:R-:W-:-:S04]  /*bed0*/  FMNMX.FTZ R3, R153, R0, !PT ;  /* 0x0000000099037209 */ /* 0x000fc80007810000 */
[----:B------:R-:W-:-:S04]  /*bee0*/  FMNMX.FTZ R0, R154, R3, !PT ;  /* 0x000000039a007209 */ /* 0x000fc80007810000 */
[----:B------:R-:W-:-:S04]  /*bef0*/  FMNMX.FTZ R3, R155, R0, !PT ;  /* 0x000000009b037209 */ /* 0x000fc80007810000 */
[----:B------:R-:W-:Y:S02]  /*bf00*/  FMNMX.FTZ R0, R156, R3, !PT ;  /* 0x000000039c007209 */ /* 0x000fe40007810000 */
[----:B------:R-:W-:Y:S02]  /*bf10*/  FSEL R3, R2, RZ, P3 ;  /* 0x000000ff02037208 */ /* 0x000fe40001800000 */
[----:B------:R-:W-:-:S03]  /*bf20*/  FMNMX.FTZ R179, R157, R0, !PT ;  /* 0x000000009db37209 */ /* 0x000fc60007810000 */
[--C-:B------:R-:W-:Y:S01]  /*bf30*/  FFMA.FTZ R2, R176, UR10, -R3.reuse ;  /* 0x0000000ab0027c23 */ /* 0x100fe20008010803 */
[----:B------:R-:W-:Y:S01]  /*bf40*/  FMNMX.FTZ R0, R158, R179, !PT ;  /* 0x000000b39e007209 */ /* 0x000fe20007810000 */
[--C-:B------:R-:W-:Y:S01]  /*bf50*/  FFMA.FTZ R186, R186, UR10, -R3.reuse ;  /* 0x0000000ababa7c23 */ /* 0x100fe20008010803 */
[----:B------:R-:W-:Y:S01]  /*bf60*/  FSEL R176, R161, -INF , !P4 ;  /* 0xff800000a1b07808 */ /* 0x000fe20006000000 */
[--C-:B------:R-:W-:Y:S01]  /*bf70*/  FFMA.FTZ R196, R184, UR10, -R3.reuse ;  /* 0x0000000ab8c47c23 */ /* 0x100fe20008010803 */
[----:B------:R-:W-:Y:S01]  /*bf80*/  FMNMX.FTZ R179, R159, R0, !PT ;  /* 0x000000009fb37209 */ /* 0x000fe20007810000 */
[--C-:B------:R-:W-:Y:S01]  /*bf90*/  FFMA.FTZ R181, R190, UR10, -R3.reuse ;  /* 0x0000000abeb57c23 */ /* 0x100fe20008010803 */
[----:B------:R-:W-:Y:S01]  /*bfa0*/  ISETP.GT.AND P4, PT, R178, 0x38, P1 ;  /* 0x00000038b200780c */ /* 0x000fe20000f84270 */
[--C-:B------:R-:W-:Y:S01]  /*bfb0*/  FFMA.FTZ R190, R169, UR10, -R3.reuse ;  /* 0x0000000aa9be7c23 */ /* 0x100fe20008010803 */
[----:B------:R-:W-:Y:S01]  /*bfc0*/  FMNMX.FTZ R179, R160, R179, !PT ;  /* 0x000000b3a0b37209 */ /* 0x000fe20007810000 */
[--C-:B------:R-:W-:Y:S01]  /*bfd0*/  FFMA.FTZ R184, R171, UR10, -R3.reuse ;  /* 0x0000000aabb87c23 */ /* 0x100fe20008010803 */
[----:B------:R-:W-:Y:S01]  /*bfe0*/  ISETP.GT.AND P1, PT, R178, 0x39, P1 ;  /* 0x00000039b200780c */ /* 0x000fe20000f24270 */
[--C-:B------:R-:W-:Y:S01]  /*bff0*/  FFMA.FTZ R198, R185, UR10, -R3.reuse ;  /* 0x0000000ab9c67c23 */ /* 0x100fe20008010803 */
[----:B------:R-:W-:Y:S01]  /*c000*/  FMNMX.FTZ R179, R176, R179, !PT ;  /* 0x000000b3b0b37209 */ /* 0x000fe20007810000 */
[--C-:B------:R-:W-:Y:S01]  /*c010*/  FFMA.FTZ R192, R187, UR10, -R3.reuse ;  /* 0x0000000abbc07c23 */ /* 0x100fe20008010803 */
[----:B------:R-:W-:Y:S01]  /*c020*/  ISETP.LT.OR P4, PT, R177, 0x39, P4 ;  /* 0x00000039b100780c */ /* 0x000fe20002781670 */
[--C-:B------:R-:W-:Y:S01]  /*c030*/  FFMA.FTZ R194, R189, UR10, -R3.reuse ;  /* 0x0000000abdc27c23 */ /* 0x100fe20008010803 */
[----:B------:R-:W-:Y:S01]  /*c040*/  FMNMX.FTZ R0, R162, R179, !PT ;  /* 0x000000b3a2007209 */ /* 0x000fe20007810000 */
[--C-:B------:R-:W-:Y:S01]  /*c050*/  FFMA.FTZ R169, R170, UR10, -R3.reuse ;  /* 0x0000000aaaa97c23 */ /* 0x100fe20008010803 */
[----:B------:R-:W-:Y:S01]  /*c060*/  ISETP.LT.OR P1, PT, R177, 0x3a, P1 ;  /* 0x0000003ab100780c */ /* 0x000fe20000f21670 */
[--C-:B------:R-:W-:Y:S01]  /*c070*/  FFMA.FTZ R171, R172, UR10, -R3.reuse ;  /* 0x0000000aacab7c23 */ /* 0x100fe20008010803 */
[----:B------:R-:W-:Y:S01]  /*c080*/  FMNMX.FTZ R179, R163, R0, !PT ;  /* 0x00000000a3b37209 */ /* 0x000fe20007810000 */
[----:B------:R-:W-:Y:S01]  /*c090*/  FFMA.FTZ R175, R175, UR10, -R3 ;  /* 0x0000000aafaf7c23 */ /* 0x000fe20008010803 */
[----:B------:R-:W-:Y:S01]  /*c0a0*/  FSEL R166, R166, -INF , !P4 ;  /* 0xff800000a6a67808 */ /* 0x000fe20006000000 */
[----:B------:R0:W-:Y:S01]  /*c0b0*/  MUFU.EX2 R161, R2 ;  /* 0x0000000200a17308 */ /* 0x0001e20000000800 */
[----:B------:R-:W-:-:S02]  /*c0c0*/  FMNMX.FTZ R179, R164, R179, !PT ;  /* 0x000000b3a4b37209 */ /* 0x000fc40007810000 */
[----:B------:R-:W-:Y:S02]  /*c0d0*/  FSEL R177, R165, -INF , !P1 ;  /* 0xff800000a5b17808 */ /* 0x000fe40004800000 */
[----:B------:R-:W-:Y:S01]  /*c0e0*/  FMNMX.FTZ R0, R166, R179, !PT ;  /* 0x000000b3a6007209 */ /* 0x000fe20007810000 */
[--C-:B------:R-:W-:Y:S01]  /*c0f0*/  FFMA.FTZ R179, R188, UR10, -R3.reuse ;  /* 0x0000000abcb37c23 */ /* 0x100fe20008010803 */
[--C-:B------:R-:W-:Y:S01]  /*c100*/  FFMA.FTZ R188, R167, UR10, -R3.reuse ;  /* 0x0000000aa7bc7c23 */ /* 0x100fe20008010803 */
[----:B------:R1:W-:Y:S01]  /*c110*/  MUFU.EX2 R165, R186 ;  /* 0x000000ba00a57308 */ /* 0x0003e20000000800 */
[----:B------:R-:W-:Y:S01]  /*c120*/  FMNMX.FTZ R0, R177, R0, !PT ;  /* 0x00000000b1007209 */ /* 0x000fe20007810000 */
[----:B------:R-:W-:Y:S01]  /*c130*/  FFMA.FTZ R167, R168, UR10, -R3 ;  /* 0x0000000aa8a77c23 */ /* 0x000fe20008010803 */
[----:B0-----:R-:W-:-:S03]  /*c140*/  FSEL R2, R4, RZ, P3 ;  /* 0x000000ff04027208 */ /* 0x001fc60001800000 */
[----:B------:R-:W0:Y:S02]  /*c150*/  SHFL.BFLY PT, R183, R0, 0x2, 0x1f ;  /* 0x0c401f0000b77f89 */ /* 0x000e2400000e0000 */
[----:B------:R-:W-:Y:S01]  /*c160*/  FADD.FTZ R2, -R2, R201 ;  /* 0x000000c902027221 */ /* 0x000fe20000010100 */
[----:B-1----:R-:W-:Y:S01]  /*c170*/  FFMA.FTZ R186, R174, UR10, -R3 ;  /* 0x0000000aaeba7c23 */ /* 0x002fe20008010803 */
[----:B------:R-:W-:Y:S02]  /*c180*/  MUFU.EX2 R196, R196 ;  /* 0x000000c400c47308 */ /* 0x000fe40000000800 */
[----:B------:R-:W-:-:S06]  /*c190*/  FMUL.FTZ R2, R2, UR10 ;  /* 0x0000000a02027c20 */ /* 0x000fcc0008410000 */
[----:B------:R-:W-:Y:S08]  /*c1a0*/  MUFU.EX2 R198, R198 ;  /* 0x000000c600c67308 */ /* 0x000ff00000000800 */
[----:B------:R-:W-:Y:S01]  /*c1b0*/  MUFU.EX2 R192, R192 ;  /* 0x000000c000c07308 */ /* 0x000fe20000000800 */
[----:B0-----:R-:W-:-:S07]  /*c1c0*/  FMNMX.FTZ R183, R0, R183, !PT ;  /* 0x000000b700b77209 */ /* 0x001fce0007810000 */
[----:B------:R-:W-:Y:S01]  /*c1d0*/  MUFU.EX2 R179, R179 ;  /* 0x000000b300b37308 */ /* 0x000fe20000000800 */
[----:B------:R-:W0:Y:S07]  /*c1e0*/  SHFL.BFLY PT, R0, R183, 0x1, 0x1f ;  /* 0x0c201f00b7007f89 */ /* 0x000e2e00000e0000 */
[----:B------:R-:W-:Y:S08]  /*c1f0*/  MUFU.EX2 R194, R194 ;  /* 0x000000c200c27308 */ /* 0x000ff00000000800 */
[----:B------:R-:W-:Y:S08]  /*c200*/  MUFU.EX2 R181, R181 ;  /* 0x000000b500b57308 */ /* 0x000ff00000000800 */
[----:B------:R-:W-:Y:S01]  /*c210*/  MUFU.EX2 R188, R188 ;  /* 0x000000bc00bc7308 */ /* 0x000fe20000000800 */
[----:B0-----:R-:W-:-:S04]  /*c220*/  FMNMX.FTZ R3, R183, R0, !PT ;  /* 0x00000000b7037209 */ /* 0x001fc80007810000 */
[C---:B------:R-:W-:Y:S01]  /*c230*/  FSETP.NEU.FTZ.AND P1, PT, R3.reuse, -INF , PT ;  /* 0xff8000000300780b */ /* 0x040fe20003f3d000 */
[----:B------:R-:W-:Y:S02]  /*c240*/  FMUL.FTZ R183, R3, UR10 ;  /* 0x0000000a03b77c20 */ /* 0x000fe40008410000 */
[----:B------:R-:W0:Y:S03]  /*c250*/  MUFU.EX2 R0, R2 ;  /* 0x0000000200007308 */ /* 0x000e260000000800 */
        /* <DEDUP_REMOVED lines=9> */
[----:B------:R-:W-:Y:S01]  /*c2f0*/  FFMA.FTZ R156, R156, UR10, -R183 ;  /* 0x0000000a9c9c7c23 */ /* 0x000fe200080108b7 */
[----:B0-----:R-:W-:Y:S01]  /*c300*/  FFMA.FTZ R155, R0, R18, R161 ;  /* 0x00000012009b7223 */ /* 0x001fe200000100a1 */
[----:B------:R-:W-:Y:S01]  /*c310*/  FMUL.FTZ R153, R153, UR10 ;  /* 0x0000000a99997c20 */ /* 0x000fe20008410000 */
[--C-:B------:R-:W-:Y:S01]  /*c320*/  FFMA.FTZ R195, R157, UR10, -R183.reuse ;  /* 0x0000000a9dc37c23 */ /* 0x100fe200080108b7 */
[----:B------:R-:W-:Y:S01]  /*c330*/  FFMA.FTZ R158, R158, UR10, -R183 ;  /* 0x0000000a9e9e7c23 */ /* 0x000fe200080108b7 */
[----:B------:R-:W-:Y:S01]  /*c340*/  FADD.FTZ R155, R196, R155 ;  /* 0x0000009bc49b7221 */ /* 0x000fe20000010000 */
[--C-:B------:R-:W-:Y:S01]  /*c350*/  FFMA.FTZ R189, R159, UR10, -R183.reuse ;  /* 0x0000000a9fbd7c23 */ /* 0x100fe200080108b7 */
[----:B------:R-:W-:Y:S01]  /*c360*/  MUFU.EX2 R197, R197 ;  /* 0x000000c500c57308 */ /* 0x000fe20000000800 */
[----:B------:R-:W-:Y:S01]  /*c370*/  FFMA.FTZ R160, R160, UR10, -R183 ;  /* 0x0000000aa0a07c23 */ /* 0x000fe200080108b7 */
[----:B------:R-:W-:Y:S01]  /*c380*/  FADD.FTZ R168, R198, R155 ;  /* 0x0000009bc6a87221 */ /* 0x000fe20000010000 */
[--C-:B------:R-:W-:Y:S01]  /*c390*/  FFMA.FTZ R191, R176, UR10, -R183.reuse ;  /* 0x0000000ab0bf7c23 */ /* 0x100fe200080108b7 */
[--C-:B------:R-:W-:Y:S01]  /*c3a0*/  FFMA.FTZ R162, R162, UR10, -R183.reuse ;  /* 0x0000000aa2a27c23 */ /* 0x100fe200080108b7 */
[--C-:B------:R-:W-:Y:S01]  /*c3b0*/  FFMA.FTZ R163, R163, UR10, -R183.reuse ;  /* 0x0000000aa3a37c23 */ /* 0x100fe200080108b7 */
        /* <DEDUP_REMOVED lines=56> */
.L_x_1071:
[----:B------:R-:W0:Y:S01]  /*c740*/  S2UR UR11, SR_CgaCtaId ;  /* 0x00000000000b79c3 */ /* 0x000e220000008800 */
[----:B------:R-:W-:Y:S01]  /*c750*/  UIADD3 UR5, UR5, 0x30860, URZ ;  /* 0x0003086005057890 */ /* 0x000fe2000fffe03f */
[----:B------:R-:W-:Y:S01]  /*c760*/  R2UR UR7, R200 ;  /* 0x00000000c80772ca */ /* 0x000fe200000e0000 */
[----:B------:R-:W-:Y:S01]  /*c770*/  IMAD.MOV.U32 R202, RZ, RZ, R3 ;  /* 0x000000ffffca7224 */ /* 0x000fe200078e0003 */
[----:B------:R-:W-:Y:S01]  /*c780*/  F2FP.BF16.F32.PACK_AB R196, R196, R161 ;  /* 0x000000a1c4c4723e */ /* 0x000fe200000010ff */
[----:B------:R-:W-:Y:S01]  /*c790*/  IMAD.MOV.U32 R201, RZ, RZ, R4 ;  /* 0x000000ffffc97224 */ /* 0x000fe200078e0004 */
[----:B------:R-:W-:Y:S02]  /*c7a0*/  F2FP.BF16.F32.PACK_AB R197, R152, R197 ;  /* 0x000000c598c5723e */ /* 0x000fe400000010ff */
[----:B------:R-:W-:Y:S02]  /*c7b0*/  F2FP.BF16.F32.PACK_AB R198, R165, R198 ;  /* 0x000000c6a5c6723e */ /* 0x000fe400000010ff */
[----:B------:R-:W-:-:S02]  /*c7c0*/  F2FP.BF16.F32.PACK_AB R199, R154, R199 ;  /* 0x000000c79ac7723e */ /* 0x000fc400000010ff */
[----:B------:R-:W-:Y:S02]  /*c7d0*/  F2FP.BF16.F32.PACK_AB R192, R179, R192 ;  /* 0x000000c0b3c0723e */ /* 0x000fe400000010ff */
[----:B------:R-:W-:Y:S02]  /*c7e0*/  F2FP.BF16.F32.PACK_AB R193, R156, R193 ;  /* 0x000000c19cc1723e */ /* 0x000fe400000010ff */
[----:B------:R-:W-:Y:S01]  /*c7f0*/  ISETP.GT.AND P1, PT, R203, UR7, PT ;  /* 0x00000007cb007c0c */ /* 0x000fe2000bf24270 */
[----:B------:R-:W-:Y:S01]  /*c800*/  UMOV UR7, UR4 ;  /* 0x0000000400077c82 */ /* 0x000fe20008000000 */
[----:B------:R-:W-:Y:S02]  /*c810*/  F2FP.BF16.F32.PACK_AB R194, R181, R194 ;  /* 0x000000c2b5c2723e */ /* 0x000fe400000010ff */
        /* <DEDUP_REMOVED lines=11> */
[----:B------:R-:W-:Y:S02]  /*c8d0*/  IADD3 R203, R203, -0x1, RZ ;  /* 0xffffffffcbcb7810 */ /* 0x000fe40007ffe0ff */
[----:B------:R-:W-:-:S05]  /*c8e0*/  F2FP.BF16.F32.PACK_AB R187, R177, R166 ;  /* 0x000000a6b1bb723e */ /* 0x000fca00000010ff */
[----:B------:R-:W-:Y:S01]  /*c8f0*/  IMAD.U32 R204, RZ, RZ, UR5 ;  /* 0x00000005ffcc7e24 */ /* 0x000fe2000f8e00ff */
[----:B------:R-:W-:Y:S06]  /*c900*/  @P1 BRA `(.L_x_1072) ;  /* 0xffffffd000bc1947 */ /* 0x000fec000383ffff */
.L_x_1053:
        /* <DEDUP_REMOVED lines=131> */
.L_x_1073:
        /* <DEDUP_REMOVED lines=8> */
.L_x_1074:
[----:B-1----:R-:W-:Y:S05]  /*d1c0*/  @P1 BRA `(.L_x_1075) ;  /* 0x0000000000081947 */ /* 0x002fea0003800000 */
[----:B------:R-:W1:Y:S02]  /*d1d0*/  SYNCS.PHASECHK.TRANS64.TRYWAIT P1, [UR5+0x30850], R0 ;  /* 0x03085000ff0075a7 */ /* 0x000e640008020145 */
[----:B-1----:R-:W-:Y:S05]  /*d1e0*/  @!P1 BRA `(.L_x_1076) ;  /* 0x0000007000b09947 */ /* 0x002fea0003800000 */
.L_x_1075:
[----:B------:R-:W-:Y:S01]  /*d1f0*/  R2UR UR6, R16 ;  /* 0x00000000100672ca */ /* 0x000fe200000e0000 */
[----:B------:R-:W-:Y:S01]  /*d200*/  WARPGROUP.ARRIVE ;  /* 0x00000000000079c5 */ /* 0x000fe20000000000 */
[----:B------:R-:W-:Y:S01]  /*d210*/  UMOV UR7, 0x40000040 ;  /* 0x4000004000077882 */ /* 0x000fe20000000000 */
[----:B-1----:R-:W0:Y:S01]  /*d220*/  SHFL.BFLY PT, R5, R18, 0x2, 0x1f ;  /* 0x0c401f0012057f89 */ /* 0x002e2200000e0000 */
[----:B------:R-:W-:-:S03]  /*d230*/  IMAD.MOV.U32 R6, RZ, RZ, RZ ;  /* 0x000000ffff067224 */ /* 0x000fc600078e00ff */
[----:B------:R-:W1:Y:S06]  /*d240*/  SHFL.BFLY PT, R2, R9, 0x2, 0x1f ;  /* 0x0c401f0009027f89 */ /* 0x000e6c00000e0000 */
[----:B------:R-:W-:-:S04]  /*d250*/  UIADD3 UR6, UR6, 0x400, URZ ;  /* 0x0000040006067890 */ /* 0x000fc8000fffe03f */
[----:B------:R-:W-:-:S04]  /*d260*/  USHF.R.U32.HI UR6, URZ, 0x4, UR6 ;  /* 0x000000043f067899 */ /* 0x000fc80008011606 */
[----:B------:R-:W-:-:S04]  /*d270*/  ULOP3.LUT UR6, UR6, 0x3fff, URZ, 0xc0, !UPT ;  /* 0x00003fff06067892 */ /* 0x000fc8000f8ec03f */
[----:B------:R-:W-:Y:S01]  /*d280*/  ULOP3.LUT UR6, UR6, 0x2000000, URZ, 0xfc, !UPT ;  /* 0x0200000006067892 */ /* 0x000fe2000f8efc3f */
[----:B0-----:R-:W-:-:S03]  /*d290*/  FADD.FTZ R0, R5, R18 ;  /* 0x0000001205007221 */ /* 0x001fc60000010000 */
[----:B------:R-:W-:Y:S01]  /*d2a0*/  ULEA UR4, UR4, UR6, 0xb ;  /* 0x0000000604047291 */ /* 0x000fe2000f8e583f */
[----:B-1----:R-:W-:Y:S01]  /*d2b0*/  FADD.FTZ R2, R2, R9 ;  /* 0x0000000902027221 */ /* 0x002fe20000010000 */
[----:B------:R-:W0:Y:S01]  /*d2c0*/  SHFL.BFLY PT, R5, R0, 0x1, 0x1f ;  /* 0x0c201f0000057f89 */ /* 0x000e2200000e0000 */
[----:B------:R-:W-:-:S04]  /*d2d0*/  MOV R9, UR10 ;  /* 0x0000000a00097c02 */ /* 0x000fc80008000f00 */
[----:B------:R-:W-:Y:S01]  /*d2e0*/  UMOV UR6, UR4 ;  /* 0x0000000400067c82 */ /* 0x000fe20008000000 */
[----:B------:R-:W1:Y:S01]  /*d2f0*/  SHFL.BFLY PT, R7, R2, 0x1, 0x1f ;  /* 0x0c201f0002077f89 */ /* 0x000e6200000e0000 */
[----:B------:R-:W-:Y:S01]  /*d300*/  HGMMA.64x256x16.F32.BF16 R24, R196, gdesc[UR4].tnspB, R24, gsb0 ;  /* 0x43e00004c4187df0 */ /* 0x000fe20008001818 */
[----:B------:R-:W-:Y:S01]  /*d310*/  UIADD3 UR6, UR4, 0x80, URZ ;  /* 0x0000008004067890 */ /* 0x000fe2000fffe03f */
[----:B------:R-:W-:Y:S01]  /*d320*/  UMOV UR7, 0x40000040 ;  /* 0x4000004000077882 */ /* 0x000fe20000000000 */
[----:B0-----:R-:W-:Y:S01]  /*d330*/  FADD.FTZ R11, R0, R5 ;  /* 0x00000005000b7221 */ /* 0x001fe20000010000 */
[----:B------:R-:W-:Y:S02]  /*d340*/  IMAD.MOV.U32 R5, RZ, RZ, RZ ;  /* 0x000000ffff057224 */ /* 0x000fe400078e00ff */
[----:B------:R-:W-:Y:S02]  /*d350*/  IMAD.MOV.U32 R0, RZ, RZ, -0x800000 ;  /* 0xff800000ff007424 */ /* 0x000fe400078e00ff */
[----:B-1----:R-:W-:Y:S01]  /*d360*/  FADD.FTZ R12, R2, R7 ;  /* 0x00000007020c7221 */ /* 0x002fe20000010000 */
[----:B------:R-:W-:Y:S01]  /*d370*/  FSETP.NE.FTZ.AND P1, PT, R11, RZ, PT ;  /* 0x000000ff0b00720b */ /* 0x000fe20003f35000 */
[----:B------:R-:W-:-:S02]  /*d380*/  IMAD.U32 R7, RZ, RZ, UR10 ;  /* 0x0000000aff077e24 */ /* 0x000fc4000f8e00ff */
[----:B------:R-:W-:Y:S01]  /*d390*/  IMAD.MOV.U32 R2, RZ, RZ, -0x800000 ;  /* 0xff800000ff027424 */ /* 0x000fe200078e00ff */
[----:B------:R-:W-:-:S09]  /*d3a0*/  FSETP.NE.FTZ.AND P2, PT, R12, RZ, PT ;  /* 0x000000ff0c00720b */ /* 0x000fd20003f55000 */
[----:B------:R-:W0:Y:S01]  /*d3b0*/  @P1 MUFU.LG2 R8, R11 ;  /* 0x0000000b00081308 */ /* 0x000e220000000c00 */
[----:B------:R-:W-:-:S03]  /*d3c0*/  @P1 FMUL.FTZ R7, R7, 0.69314718246459960938 ;  /* 0x3f31721807071820 */ /* 0x000fc60000410000 */
[----:B------:R-:W-:-:S04]  /*d3d0*/  @P2 FMUL.FTZ R9, R9, 0.69314718246459960938 ;  /* 0x3f31721809092820 */ /* 0x000fc80000410000 */
[----:B------:R-:W1:Y:S08]  /*d3e0*/  @P2 MUFU.LG2 R10, R12 ;  /* 0x0000000c000a2308 */ /* 0x000e700000000c00 */
        /* <DEDUP_REMOVED lines=9> */
[----:B------:R-:W-:Y:S01]  /*d480*/  UIADD3 UR6, UR4, 0x100, URZ ;  /* 0x0000010004067890 */ /* 0x000fe2000fffe03f */
[----:B------:R-:W-:Y:S01]  /*d490*/  UMOV UR7, 0x40000040 ;  /* 0x4000004000077882 */ /* 0x000fe20000000000 */
[----:B------:R-:W-:Y:S01]  /*d4a0*/  UIADD3 UR4, UR4, 0x180, URZ ;  /* 0x0000018004047890 */ /* 0x000fe2000fffe03f */
[----:B------:R-:W-:Y:S02]  /*d4b0*/  WARPGROUP.DEPBAR.LE gsb0, 0x0 ;  /* 0x00008000000079c5 */ /* 0x000fe40000010000 */
[----:B------:R-:W-:-:S15]  /*d4c0*/  WARPGROUP.ARRIVE ;  /* 0x00000000000079c5 */ /* 0x000fde0000000000 */
[----:B------:R-:W-:-:S07]  /*d4d0*/  NOP ;  /* 0x0000000000007918 */ /* 0x000fce0000000000 */
        /* <DEDUP_REMOVED lines=10> */
.L_x_1077:
        /* <DEDUP_REMOVED lines=133> */
.L_x_999:
[----:B------:R-:W-:Y:S05]  /*ddd0*/  @P0 BRA `(.L_x_1078) ;  /* 0x0000002000540947 */ /* 0x000fea0003800000 */
[----:B------:R-:W2:Y:S01]  /*dde0*/  LDL R3, [R1] ;  /* 0x0000000001037983 */ /* 0x000ea20000100800 */
[----:B------:R-:W0:Y:S01]  /*ddf0*/  S2UR UR12, SR_CTAID.Z ;  /* 0x00000000000c79c3 */ /* 0x000e220000002700 */
[----:B------:R-:W-:Y:S01]  /*de00*/  ULDC.64 UR8, c[0x0][0xbd0] ;  /* 0x0002f40000087ab9 */ /* 0x000fe20000000a00 */
[----:B------:R-:W-:Y:S06]  /*de10*/  BSSY B0, `(.L_x_1079) ;  /* 0x000014d000007945 */ /* 0x000fec0003800000 */
[----:B------:R-:W1:Y:S08]  /*de20*/  LDC.64 R18, c[0x0][0xbd8] ;  /* 0x0002f600ff127b82 */ /* 0x000e700000000a00 */
[----:B------:R-:W3:Y:S08]  /*de30*/  S2UR UR11, SR_CTAID.Y ;  /* 0x00000000000b79c3 */ /* 0x000ef00000002600 */
[----:B------:R-:W3:Y:S01]  /*de40*/  LDC R23, c[0x0][0xc50] ;  /* 0x00031400ff177b82 */ /* 0x000ee20000000800 */
[----:B0-----:R-:W-:-:S07]  /*de50*/  USHF.R.S32.HI UR10, URZ, 0x1f, UR12 ;  /* 0x0000001f3f0a7899 */ /* 0x001fce000801140c */
[----:B------:R-:W0:Y:S08]  /*de60*/  LDC.64 R20, c[0x0][0xb40] ;  /* 0x0002d000ff147b82 */ /* 0x000e300000000a00 */
[----:B------:R-:W-:Y:S01]  /*de70*/  BAR.SYNC.DEFER_BLOCKING 0x1, 0x100 ;  /* 0x0044000000007b1d */ /* 0x000fe20000010000 */
[----:B--2---:R-:W-:-:S05]  /*de80*/  R2UR UR13, R3 ;  /* 0x00000000030d72ca */ /* 0x004fca00000e0000 */
[----:B------:R-:W2:Y:S08]  /*de90*/  S2R R3, SR_TID.X ;  /* 0x0000000000037919 */ /* 0x000eb00000002100 */
[----:B------:R-:W-:Y:S02]  /*dea0*/  USHF.R.S32.HI UR7, URZ, 0x1f, UR13 ;  /* 0x0000001f3f077899 */ /* 0x000fe4000801140d */
[----:B------:R-:W-:-:S02]  /*deb0*/  UIMAD.WIDE.U32 UR4, UR13, UR8, URZ ;  /* 0x000000080d0472a5 */ /* 0x000fc4000f8e003f */
[----:B------:R-:W-:-:S04]  /*dec0*/  UIMAD UR6, UR7, UR8, URZ ;  /* 0x00000008070672a4 */ /* 0x000fc8000f8e023f */
[----:B------:R-:W-:-:S03]  /*ded0*/  UIMAD UR6, UR13, UR9, UR6 ;  /* 0x000000090d0672a4 */ /* 0x000fc6000f8e0206 */
[----:B------:R-:W-:Y:S01]  /*dee0*/  ULDC.64 UR8, c[0x0][0xb38] ;  /* 0x0002ce0000087ab9 */ /* 0x000fe20000000a00 */
[----:B------:R-:W-:Y:S02]  /*def0*/  UIADD3 UR6, UR5, UR6, URZ ;  /* 0x0000000605067290 */ /* 0x000fe4000fffe03f */
[----:B------:R-:W-:Y:S01]  /*df00*/  UIMAD UR7, UR7, UR8, URZ ;  /* 0x00000008070772a4 */ /* 0x000fe2000f8e023f */
[----:B--2---:R-:W-:-:S05]  /*df10*/  VIADD R5, R3, 0xffffff80 ;  /* 0xffffff8003057836 */ /* 0x004fca0000000000 */
[----:B------:R-:W-:-:S04]  /*df20*/  SHF.R.S32.HI R4, RZ, 0x1f, R5 ;  /* 0x0000001fff047819 */ /* 0x000fc80000011405 */
[CC--:B------:R-:W-:Y:S02]  /*df30*/  LEA.HI R6, R4.reuse, R5.reuse, RZ, 0x7 ;  /* 0x0000000504067211 */ /* 0x0c0fe400078f38ff */
[----:B------:R-:W-:Y:S02]  /*df40*/  LEA.HI R11, R4, R5, RZ, 0x2 ;  /* 0x00000005040b7211 */ /* 0x000fe400078f10ff */
[C---:B------:R-:W-:Y:S02]  /*df50*/  LOP3.LUT R8, R6.reuse, 0xffffff80, RZ, 0xc0, !PT ;  /* 0xffffff8006087812 */ /* 0x040fe400078ec0ff */
[----:B------:R-:W-:Y:S02]  /*df60*/  SHF.R.S32.HI R7, RZ, 0x7, R6 ;  /* 0x00000007ff077819 */ /* 0x000fe40000011406 */
[----:B------:R-:W-:Y:S02]  /*df70*/  IADD3 R3, R5, -R8, RZ ;  /* 0x8000000805037210 */ /* 0x000fe40007ffe0ff */
[----:B------:R-:W2:Y:S01]  /*df80*/  LDC R8, c[0x0][0xbe8] ;  /* 0x0002fa00ff087b82 */ /* 0x000ea20000000800 */
[----:B------:R-:W-:-:S02]  /*df90*/  LEA.HI R4, R6, R7, RZ, 0x1 ;  /* 0x0000000706047211 */ /* 0x000fc400078f08ff */
[----:B------:R-:W-:Y:S02]  /*dfa0*/  SHF.R.S32.HI R12, RZ, 0x1f, R3 ;  /* 0x0000001fff0c7819 */ /* 0x000fe40000011403 */
[----:B------:R-:W-:Y:S02]  /*dfb0*/  LOP3.LUT R6, R11, 0xfffffffc, RZ, 0xc0, !PT ;  /* 0xfffffffc0b067812 */ /* 0x000fe400078ec0ff */
[----:B------:R-:W-:Y:S02]  /*dfc0*/  LEA.HI R10, R12, R3, RZ, 0x2 ;  /* 0x000000030c0a7211 */ /* 0x000fe400078f10ff */
[----:B------:R-:W-:Y:S01]  /*dfd0*/  LOP3.LUT R4, R4, 0x3fffffe, RZ, 0xc0, !PT ;  /* 0x03fffffe04047812 */ /* 0x000fe200078ec0ff */
[----:B------:R-:W-:Y:S01]  /*dfe0*/  IMAD.IADD R5, R5, 0x1, -R6 ;  /* 0x0000000105057824 */ /* 0x000fe200078e0a06 */
[--C-:B------:R-:W-:Y:S02]  /*dff0*/  SHF.R.S32.HI R9, RZ, 0x2, R10.reuse ;  /* 0x00000002ff097819 */ /* 0x100fe4000001140a */
[----:B------:R-:W-:Y:S01]  /*e000*/  SHF.R.S32.HI R14, RZ, 0x1f, R10 ;  /* 0x0000001fff0e7819 */ /* 0x000fe2000001140a */
[----:B------:R-:W-:Y:S01]  /*e010*/  IMAD.IADD R6, R7, 0x1, -R4 ;  /* 0x0000000107067824 */ /* 0x000fe200078e0a04 */
[----:B------:R-:W-:-:S02]  /*e020*/  LEA.HI R7, R5, R5, RZ, 0x1 ;  /* 0x0000000505077211 */ /* 0x000fc400078f08ff */
[----:B------:R-:W-:Y:S02]  /*e030*/  LEA.HI R14, R14, R9, RZ, 0x3 ;  /* 0x000000090e0e7211 */ /* 0x000fe400078f18ff */
[----:B------:R-:W-:Y:S02]  /*e040*/  LEA.HI R12, R12, R3, RZ, 0x5 ;  /* 0x000000030c0c7211 */ /* 0x000fe400078f28ff */
[----:B------:R-:W-:Y:S02]  /*e050*/  LOP3.LUT R14, R14, 0xfffffff8, RZ, 0xc0, !PT ;  /* 0xfffffff80e0e7812 */ /* 0x000fe400078ec0ff */
[----:B------:R-:W-:Y:S02]  /*e060*/  LOP3.LUT R10, R10, 0x7ffffffc, RZ, 0xc0, !PT ;  /* 0x7ffffffc0a0a7812 */ /* 0x000fe400078ec0ff */
[----:B--2---:R-:W-:Y:S01]  /*e070*/  ISETP.NE.AND P0, PT, R8, 0x1, PT ;  /* 0x000000010800780c */ /* 0x004fe20003f05270 */
[----:B------:R-:W-:Y:S01]  /*e080*/  IMAD.IADD R4, R9, 0x1, -R14 ;  /* 0x0000000109047824 */ /* 0x000fe200078e0a0e */
[----:B------:R-:W-:Y:S01]  /*e090*/  LOP3.LUT R14, R7, 0x1ffffffe, RZ, 0xc0, !PT ;  /* 0x1ffffffe070e7812 */ /* 0x000fe200078ec0ff */
[----:B------:R-:W2:Y:S01]  /*e0a0*/  S2R R9, SR_CTAID.X ;  /* 0x0000000000097919 */ /* 0x000ea20000002500 */
[----:B------:R-:W-:Y:S01]  /*e0b0*/  SHF.R.S32.HI R7, RZ, 0x5, R12 ;  /* 0x00000005ff077819 */ /* 0x000fe2000001140c */
[----:B-1----:R-:W-:Y:S01]  /*e0c0*/  IMAD R12, R18, UR10, RZ ;  /* 0x0000000a120c7c24 */ /* 0x002fe2000f8e02ff */
[----:B------:R-:W-:Y:S01]  /*e0d0*/  IADD3 R11, R5, -R14, RZ ;  /* 0x8000000e050b7210 */ /* 0x000fe20007ffe0ff */
[----:B------:R-:W-:Y:S01]  /*e0e0*/  IMAD.U32 R5, RZ, RZ, UR5 ;  /* 0x00000005ff057e24 */ /* 0x000fe2000f8e00ff */
[----:B------:R-:W-:Y:S01]  /*e0f0*/  MOV R5, UR6 ;  /* 0x0000000600057c02 */ /* 0x000fe20008000f00 */
[----:B------:R-:W-:Y:S01]  /*e100*/  IMAD R7, R7, 0x10, R4 ;  /* 0x0000001007077824 */ /* 0x000fe200078e0204 */
[----:B------:R-:W-:Y:S01]  /*e110*/  UIMAD UR6, UR13, UR9, UR7 ;  /* 0x000000090d0672a4 */ /* 0x000fe2000f8e0207 */
[----:B------:R-:W-:Y:S01]  /*e120*/  IMAD.U32 R4, RZ, RZ, UR4 ;  /* 0x00000004ff047e24 */ /* 0x000fe2000f8e00ff */
[----:B------:R-:W-:Y:S01]  /*e130*/  UIMAD.WIDE.U32 UR4, UR13, UR8, URZ ;  /* 0x000000080d0472a5 */ /* 0x000fe2000f8e003f */
[----:B------:R-:W1:Y:S01]  /*e140*/  @P0 LDC R14, c[0x0][0xbec] ;  /* 0x0002fb00ff0e0b82 */ /* 0x000e620000000800 */
[----:B------:R-:W-:Y:S01]  /*e150*/  IMAD R16, R6, 0x40, R7 ;  /* 0x0000004006107824 */ /* 0x000fe200078e0207 */
[----:B------:R-:W-:Y:S01]  /*e160*/  ULDC.64 UR8, c[0x0][0xb28] ;  /* 0x0002ca0000087ab9 */ /* 0x000fe20000000a00 */
[----:B------:R-:W-:Y:S01]  /*e170*/  UIADD3 UR6, UR5, UR6, URZ ;  /* 0x0000000605067290 */ /* 0x000fe2000fffe03f */
[----:B------:R-:W-:-:S04]  /*e180*/  IMAD.WIDE.U32 R4, R18, UR12, R4 ;  /* 0x0000000c12047c25 */ /* 0x000fc8000f8e0004 */
[----:B------:R-:W4:Y:S01]  /*e190*/  @P0 LDC R17, c[0x0][0xbf0] ;  /* 0x0002fc00ff110b82 */ /* 0x000f220000000800 */
[----:B------:R-:W-:Y:S02]  /*e1a0*/  IMAD R6, R11, 0x8, R16 ;  /* 0x000000080b067824 */ /* 0x000fe400078e0210 */
[----:B------:R-:W-:Y:S02]  /*e1b0*/  IMAD R18, RZ, RZ, -UR13 ;  /* 0x8000000dff127e24 */ /* 0x000fe4000f8e02ff */
[----:B------:R-:W-:Y:S02]  /*e1c0*/  IMAD R15, R19, UR12, R12 ;  /* 0x0000000c130f7c24 */ /* 0x000fe4000f8e020c */
[----:B------:R-:W-:Y:S01]  /*e1d0*/  IMAD.U32 R7, RZ, RZ, UR5 ;  /* 0x00000005ff077e24 */ /* 0x000fe2000f8e00ff */
[----:B------:R-:W5:Y:S01]  /*e1e0*/  @P0 LDC R22, c[0x0][0xbec] ;  /* 0x0002fb00ff160b82 */ /* 0x000f620000000800 */
[----:B---3--:R-:W-:Y:S02]  /*e1f0*/  IMAD R23, R23, R18, UR11 ;  /* 0x0000000b17177e24 */ /* 0x008fe4000f8e0212 */
[----:B------:R-:W-:Y:S01]  /*e200*/  IMAD.U32 R7, RZ, RZ, UR6 ;  /* 0x00000006ff077e24 */ /* 0x000fe2000f8e00ff */
[----:B------:R-:W-:Y:S01]  /*e210*/  ULDC.64 UR6, c[0x0][0xb48] ;  /* 0x0002d20000067ab9 */ /* 0x000fe20000000a00 */
[----:B------:R-:W-:-:S02]  /*e220*/  IMAD.IADD R5, R5, 0x1, R15 ;  /* 0x0000000105057824 */ /* 0x000fc400078e020f */
[----:B--2---:R-:W-:Y:S01]  /*e230*/  IMAD R11, R9, 0x80, R6 ;  /* 0x00000080090b7824 */ /* 0x004fe200078e0206 */
[----:B------:R-:W2:Y:S01]  /*e240*/  @P0 LDC R153, c[0x0][0xbf0] ;  /* 0x0002fc00ff990b82 */ /* 0x000ea20000000800 */
[----:B------:R-:W-:Y:S01]  /*e250*/  MOV R6, UR4 ;  /* 0x0000000400067c02 */ /* 0x000fe20008000f00 */
[----:B------:R-:W-:Y:S01]  /*e260*/  ULDC.64 UR4, c[0x0][0xbe0] ;  /* 0x0002f80000047ab9 */ /* 0x000fe20000000a00 */
[----:B-1----:R-:W-:Y:S01]  /*e270*/  @P0 IMAD.HI.U32 R12, R11, R14, RZ ;  /* 0x0000000e0b0c0227 */ /* 0x002fe200078e00ff */
[----:B------:R-:W-:-:S03]  /*e280*/  MOV R13, R11 ;  /* 0x0000000b000d7202 */ /* 0x000fc60000000f00 */
[C---:B0-----:R-:W-:Y:S01]  /*e290*/  IMAD R14, R20.reuse, UR10, RZ ;  /* 0x0000000a140e7c24 */ /* 0x041fe2000f8e02ff */
[----:B----4-:R-:W-:Y:S01]  /*e2a0*/  @P0 SHF.R.U32.HI R13, RZ, R17, R12 ;  /* 0x00000011ff0d0219 */ /* 0x010fe2000001160c */
[----:B------:R-:W-:-:S04]  /*e2b0*/  IMAD.WIDE.U32 R6, R20, UR12, R6 ;  /* 0x0000000c14067c25 */ /* 0x000fc8000f8e0006 */
[----:B------:R-:W-:Y:S01]  /*e2c0*/  IMAD R17, R21, UR12, R14 ;  /* 0x0000000c15117c24 */ /* 0x000fe2000f8e020e */
[----:B------:R-:W-:Y:S01]  /*e2d0*/  SHF.R.S32.HI R14, RZ, 0x1f, R23 ;  /* 0x0000001fff0e7819 */ /* 0x000fe20000011417 */
[----:B------:R-:W-:-:S04]  /*e2e0*/  IMAD.WIDE.U32 R4, R23, UR4, R4 ;  /* 0x0000000417047c25 */ /* 0x000fc8000f8e0004 */
[----:B-----5:R-:W-:-:S04]  /*e2f0*/  @P0 IMAD.HI.U32 R22, R11, R22, RZ ;  /* 0x000000160b160227 */ /* 0x020fc800078e00ff */
[----:B------:R-:W-:Y:S02]  /*e300*/  IMAD.IADD R7, R7, 0x1, R17 ;  /* 0x0000000107077824 */ /* 0x000fe400078e0211 */
[C---:B------:R-:W-:Y:S02]  /*e310*/  IMAD R17, R14.reuse, UR6, RZ ;  /* 0x000000060e117c24 */ /* 0x040fe4000f8e02ff */
[----:B------:R-:W-:Y:S01]  /*e320*/  IMAD.MOV.U32 R15, RZ, RZ, R11 ;  /* 0x000000ffff0f7224 */ /* 0x000fe200078e000b */
[----:B--2---:R-:W-:Y:S01]  /*e330*/  @P0 SHF.R.U32.HI R15, RZ, R153, R22 ;  /* 0x00000099ff0f0219 */ /* 0x004fe20000011616 */
[----:B------:R-:W-:Y:S01]  /*e340*/  IMAD R12, R14, UR4, RZ ;  /* 0x000000040e0c7c24 */ /* 0x000fe2000f8e02ff */
[----:B------:R-:W-:Y:S01]  /*e350*/  IADD3 R4, P0, R13, R4, RZ ;  /* 0x000000040d047210 */ /* 0x000fe20007f1e0ff */
[C---:B------:R-:W-:Y:S01]  /*e360*/  IMAD R19, R23.reuse, UR7, R17 ;  /* 0x0000000717137c24 */ /* 0x040fe2000f8e0211 */
[----:B------:R-:W-:Y:S01]  /*e370*/  SHF.R.S32.HI R17, RZ, 0x1f, R13 ;  /* 0x0000001fff117819 */ /* 0x000fe2000001140d */
[----:B------:R-:W-:Y:S01]  /*e380*/  IMAD R14, R23, UR5, R12 ;  /* 0x00000005170e7c24 */ /* 0x000fe2000f8e020c */
[--C-:B------:R-:W-:Y:S01]  /*e390*/  SHF.R.S32.HI R12, RZ, 0x1f, R15.reuse ;  /* 0x0000001fff0c7819 */ /* 0x100fe2000001140f */
[----:B------:R-:W-:Y:S01]  /*e3a0*/  ULDC.64 UR4, c[0x0][0xb30] ;  /* 0x0002cc0000047ab9 */ /* 0x000fe20000000a00 */
[----:B------:R-:W-:Y:S01]  /*e3b0*/  IADD3 R13, -R13, RZ, RZ ;  /* 0x000000ff0d0d7210 */ /* 0x000fe20007ffe1ff */
[----:B------:R-:W-:Y:S01]  /*e3c0*/  IMAD.MOV R18, RZ, RZ, -R15 ;  /* 0x000000ffff127224 */ /* 0x000fe200078e0a0f */
[----:B------:R-:W-:Y:S01]  /*e3d0*/  IADD3.X R5, R17, R5, R14, P0, !PT ;  /* 0x0000000511057210 */ /* 0x000fe200007fe40e */
[----:B------:R-:W-:-:S02]  /*e3e0*/  IMAD R12, R12, UR4, RZ ;  /* 0x000000040c0c7c24 */ /* 0x000fc4000f8e02ff */
[----:B------:R-:W-:Y:S02]  /*e3f0*/  IMAD R13, R8, R13, R11 ;  /* 0x0000000d080d7224 */ /* 0x000fe400078e020b */
[----:B------:R-:W-:Y:S01]  /*e400*/  IMAD.WIDE.U32 R6, R23, UR6, R6 ;  /* 0x0000000617067c25 */ /* 0x000fe2000f8e0006 */
[----:B------:R-:W-:-:S03]  /*e410*/  ULDC.64 UR6, c[0x0][0xbc8] ;  /* 0x0002f20000067ab9 */ /* 0x000fc60000000a00 */
[----:B------:R-:W-:Y:S02]  /*e420*/  IMAD R11, R8, R18, R11 ;  /* 0x00000012080b7224 */ /* 0x000fe400078e020b */
[----:B------:R-:W-:Y:S01]  /*e430*/  IMAD R17, R15, UR5, R12 ;  /* 0x000000050f117c24 */ /* 0x000fe2000f8e020c */
[----:B------:R-:W-:Y:S01]  /*e440*/  SHF.R.S32.HI R12, RZ, 0x1f, R13 ;  /* 0x0000001fff0c7819 */ /* 0x000fe2000001140d */
[----:B------:R-:W-:Y:S01]  /*e450*/  IMAD.IADD R7, R7, 0x1, R19 ;  /* 0x0000000107077824 */ /* 0x000fe200078e0213 */
[----:B------:R-:W-:Y:S01]  /*e460*/  SHF.R.S32.HI R14, RZ, 0x1f, R11 ;  /* 0x0000001fff0e7819 */ /* 0x000fe2000001140b */
[----:B------:R-:W0:Y:S01]  /*e470*/  S2UR UR5, SR_CgaCtaId ;  /* 0x00000000000579c3 */ /* 0x000e220000008800 */
[----:B------:R-:W-:-:S04]  /*e480*/  IMAD.WIDE.U32 R4, R13, UR6, R4 ;  /* 0x000000060d047c25 */ /* 0x000fc8000f8e0004 */
[----:B------:R-:W-:Y:S01]  /*e490*/  IMAD.WIDE.U32 R6, R15, UR4, R6 ;  /* 0x000000040f067c25 */ /* 0x000fe2000f8e0006 */
[----:B------:R-:W-:-:S03]  /*e4a0*/  UMOV UR4, 0x400 ;  /* 0x0000040000047882 */ /* 0x000fc60000000000 */
[----:B------:R-:W-:Y:S02]  /*e4b0*/  IMAD R12, R12, UR6, RZ ;  /* 0x000000060c0c7c24 */ /* 0x000fe4000f8e02ff */
[----:B------:R-:W-:Y:S02]  /*e4c0*/  IMAD.IADD R7, R7, 0x1, R17 ;  /* 0x0000000107077824 */ /* 0x000fe400078e0211 */
[----:B------:R-:W-:Y:S02]  /*e4d0*/  IMAD R14, R14, UR8, RZ ;  /* 0x000000080e0e7c24 */ /* 0x000fe4000f8e02ff */
[----:B------:R-:W-:Y:S01]  /*e4e0*/  IMAD R15, R13, UR7, R12 ;  /* 0x000000070d0f7c24 */ /* 0x000fe2000f8e020c */
[----:B------:R-:W-:Y:S01]  /*e4f0*/  ULDC.64 UR6, c[0x0][0xba8] ;  /* 0x0002ea0000067ab9 */ /* 0x000fe20000000a00 */
[C---:B------:R-:W-:Y:S01]  /*e500*/  IMAD R17, R11.reuse, UR9, R14 ;  /* 0x000000090b117c24 */ /* 0x040fe2000f8e020e */
[----:B------:R-:W-:Y:S01]  /*e510*/  LEA R18, P0, R4, UR6, 0x2 ;  /* 0x0000000604127c11 */ /* 0x000fe2000f8010ff */
[----:B------:R-:W-:Y:S01]  /*e520*/  IMAD.WIDE.U32 R12, R11, UR8, R6 ;  /* 0x000000080b0c7c25 */ /* 0x000fe2000f8e0006 */
[----:B------:R-:W-:Y:S01]  /*e530*/  IADD3 R5, R5, R15, RZ ;  /* 0x0000000f05057210 */ /* 0x000fe20007ffe0ff */
[----:B------:R-:W-:Y:S01]  /*e540*/  ULDC.64 UR8, c[0x0][0xb00] ;  /* 0x0002c00000087ab9 */ /* 0x000fe20000000a00 */
[----:B------:R-:W-:Y:S01]  /*e550*/  ULDC UR6, c[0x0][0xa88] ;  /* 0x0002a20000067ab9 */ /* 0x000fe20000000800 */
[----:B------:R-:W-:Y:S01]  /*e560*/  IMAD.IADD R7, R13, 0x1, R17 ;  /* 0x000000010d077824 */ /* 0x000fe200078e0211 */
[----:B------:R-:W-:Y:S01]  /*e570*/  LEA R6, P1, R12, UR8, 0x2 ;  /* 0x000000080c067c11 */ /* 0x000fe2000f8210ff */
[----:B------:R-:W-:Y:S01]  /*e580*/  SHFL.IDX PT, R14, R18, 0x1, 0x1c1f ;  /* 0x003c1f00120e7f89 */ /* 0x000fe200000e0000 */
[----:B------:R-:W-:Y:S01]  /*e590*/  LEA.HI.X R17, R4, UR7, R5, 0x2, P0 ;  /* 0x0000000704117c11 */ /* 0x000fe200080f1405 */
[----:B------:R-:W-:Y:S01]  /*e5a0*/  IMAD R11, R9, 0x80, R16 ;  /* 0x00000080090b7824 */ /* 0x000fe200078e0210 */
[----:B------:R-:W-:Y:S01]  /*e5b0*/  LEA.HI.X R7, R12, UR9, R7, 0x2, P1 ;  /* 0x000000090c077c11 */ /* 0x000fe200088f1407 */
[----:B0-----:R-:W-:Y:S01]  /*e5c0*/  ULEA UR4, UR5, UR4, 0x18 ;  /* 0x0000000405047291 */ /* 0x001fe2000f8ec03f */
[----:B------:R-:W-:Y:S01]  /*e5d0*/  SHFL.IDX PT, R12, R18, RZ, 0x1c1f ;  /* 0x001c1fff120c7589 */ /* 0x000fe200000e0000 */
[----:B------:R-:W-:Y:S01]  /*e5e0*/  IMAD R8, R8, UR6, RZ ;  /* 0x0000000608087c24 */ /* 0x000fe2000f8e02ff */
[----:B------:R-:W-:Y:S01]  /*e5f0*/  LOP3.LUT P0, RZ, R3, 0x3, RZ, 0xc0, !PT ;  /* 0x0000000303ff7812 */ /* 0x000fe2000780c0ff */
[C---:B------:R-:W-:Y:S01]  /*e600*/  VIADD R9, R11.reuse, 0x8 ;  /* 0x000000080b097836 */ /* 0x040fe20000000000 */
[----:B------:R-:W0:Y:S01]  /*e610*/  SHFL.IDX PT, R13, R17, RZ, 0x1c1f ;  /* 0x001c1fff110d7589 */ /* 0x000e2200000e0000 */
[----:B------:R-:W-:Y:S01]  /*e620*/  UIADD3 UR4, UR4, 0x30820, URZ ;  /* 0x0003082004047890 */ /* 0x000fe2000fffe03f */
[----:B------:R-:W-:-:S02]  /*e630*/  ISETP.GE.OR P1, PT, R11, R8, P0 ;  /* 0x000000080b00720c */ /* 0x000fc40000726670 */
[----:B------:R-:W1:Y:S01]  /*e640*/  SHFL.IDX PT, R15, R17, 0x1, 0x1c1f ;  /* 0x003c1f00110f7f89 */ /* 0x000e6200000e0000 */
[-C--:B------:R-:W-:Y:S01]  /*e650*/  ISETP.GE.OR P0, PT, R9, R8.reuse, P0 ;  /* 0x000000080900720c */ /* 0x080fe20000706670 */
[----:B------:R-:W-:Y:S01]  /*e660*/  UPRMT UR4, URZ, 0x654, UR4 ;  /* 0x000006543f047896 */ /* 0x000fe20008000004 */
[----:B------:R-:W-:Y:S01]  /*e670*/  ISETP.GE.AND P2, PT, R11, R8, PT ;  /* 0x000000080b00720c */ /* 0x000fe20003f46270 */
[----:B------:R2:W3:Y:S01]  /*e680*/  SHFL.IDX PT, R4, R6, RZ, 0x1c1f ;  /* 0x001c1fff06047589 */ /* 0x0004e200000e0000 */
[----:B------:R-:W-:-:S03]  /*e690*/  IADD3 R3, R3, -R10, RZ ;  /* 0x8000000a03037210 */ /* 0x000fc60007ffe0ff */
[----:B------:R2:W4:Y:S02]  /*e6a0*/  SHFL.IDX PT, R5, R7, RZ, 0x1c1f ;  /* 0x001c1fff07057589 */ /* 0x00052400000e0000 */
[----:B------:R-:W-:Y:S01]  /*e6b0*/  IMAD.SHL.U32 R3, R3, 0x2, RZ ;  /* 0x0000000203037824 */ /* 0x000fe200078e00ff */
[----:B------:R-:W-:Y:S01]  /*e6c0*/  SYNCS.ARRIVE.TRANS64.RED.A1T0 RZ, [UR4], RZ ;  /* 0x000000ffffff79a7 */ /* 0x000fe20008100404 */
        /* <DEDUP_REMOVED lines=11> */
[C---:B------:R-:W-:Y:S01]  /*e780*/  VIADD R20, R3.reuse, 0x40 ;  /* 0x0000004003147836 */ /* 0x040fe20000000000 */
[----:B------:R-:W-:Y:S01]  /*e790*/  ISETP.GE.AND P5, PT, R10, UR4, PT ;  /* 0x000000040a007c0c */ /* 0x000fe2000bfa6270 */
[C---:B------:R-:W-:Y:S01]  /*e7a0*/  VIADD R21, R3.reuse, 0x48 ;  /* 0x0000004803157836 */ /* 0x040fe20000000000 */
[C---:B------:R-:W-:Y:S01]  /*e7b0*/  ISETP.GE.AND P2, PT, R3.reuse, UR4, PT ;  /* 0x0000000403007c0c */ /* 0x040fe2000bf46270 */
[----:B------:R-:W-:Y:S01]  /*e7c0*/  VIADD R22, R3, 0x50 ;  /* 0x0000005003167836 */ /* 0x000fe20000000000 */
[----:B------:R-:W-:-:S02]  /*e7d0*/  ISETP.GE.AND P0, PT, R18, UR4, PT ;  /* 0x0000000412007c0c */ /* 0x000fc4000bf06270 */
[----:B------:R-:W-:Y:S02]  /*e7e0*/  ISETP.GE.AND P1, PT, R19, UR4, PT ;  /* 0x0000000413007c0c */ /* 0x000fe4000bf26270 */
[----:B------:R-:W-:Y:S02]  /*e7f0*/  ISETP.GE.AND P6, PT, R22, UR4, PT ;  /* 0x0000000416007c0c */ /* 0x000fe4000bfc6270 */
[----:B------:R-:W-:Y:S02]  /*e800*/  @!P3 LEA.HI R0, R0, R0, RZ, 0x1 ;  /* 0x000000000000b211 */ /* 0x000fe400078f08ff */
[----:B------:R-:W-:Y:S02]  /*e810*/  @!P4 LEA.HI R2, R2, R2, RZ, 0x1 ;  /* 0x000000020202c211 */ /* 0x000fe400078f08ff */
[----:B------:R-:W-:Y:S02]  /*e820*/  @!P5 LEA.HI R10, R10, R10, RZ, 0x1 ;  /* 0x0000000a0a0ad211 */ /* 0x000fe400078f08ff */
[----:B------:R-:W-:Y:S01]  /*e830*/  @!P3 LOP3.LUT R13, R0, 0xfffffffe, RZ, 0xc0, !PT ;  /* 0xfffffffe000db812 */ /* 0x000fe200078ec0ff */
[----:B------:R-:W-:Y:S01]  /*e840*/  VIADD R0, R3, 0x30 ;  /* 0x0000003003007836 */ /* 0x000fe20000000000 */
[----:B------:R-:W-:-:S02]  /*e850*/  @!P4 LOP3.LUT R15, R2, 0xfffffffe, RZ, 0xc0, !PT ;  /* 0xfffffffe020fc812 */ /* 0x000fc400078ec0ff */
[----:B------:R-:W-:Y:S01]  /*e860*/  @!P5 LOP3.LUT R17, R10, 0xfffffffe, RZ, 0xc0, !PT ;  /* 0xfffffffe0a11d812 */ /* 0x000fe200078ec0ff */
[C-C-:B---34-:R-:W-:Y:S01]  /*e870*/  @!P2 IMAD.WIDE R10, R3.reuse, 0x4, R4.reuse ;  /* 0x00000004030aa825 */ /* 0x158fe200078e0204 */
[----:B------:R-:W-:Y:S02]  /*e880*/  IADD3 R2, R3, 0x38, RZ ;  /* 0x0000003803027810 */ /* 0x000fe40007ffe0ff */
[----:B------:R-:W-:Y:S01]  /*e890*/  @!P0 LEA.HI R18, R18, R18, RZ, 0x1 ;  /* 0x0000001212128211 */ /* 0x000fe200078f08ff */
        /* <DEDUP_REMOVED lines=13> */
[----:B------:R-:W-:Y:S02]  /*e970*/  @!P0 LOP3.LUT R11, R18, 0xfffffffe, RZ, 0xc0, !PT ;  /* 0xfffffffe120b8812 */ /* 0x000fe400078ec0ff */
[----:B------:R-:W-:-:S02]  /*e980*/  @!P2 LEA.HI R0, R0, R0, RZ, 0x1 ;  /* 0x000000000000a211 */ /* 0x000fc400078f08ff */
[----:B-1----:R-:W-:Y:S01]  /*e990*/  @!P1 LOP3.LUT R13, R19, 0xfffffffe, RZ, 0xc0, !PT ;  /* 0xfffffffe130d9812 */ /* 0x002fe200078ec0ff */
[--C-:B------:R-:W-:Y:S01]  /*e9a0*/  @!P0 IMAD.WIDE R10, R11, 0x4, R4.reuse ;  /* 0x000000040b0a8825 */ /* 0x100fe200078e0204 */
[----:B------:R-:W-:Y:S02]  /*e9b0*/  @!P3 LEA.HI R2, R2, R2, RZ, 0x1 ;  /* 0x000000020202b211 */ /* 0x000fe400078f08ff */
        /* <DEDUP_REMOVED lines=9> */
[----:B------:R-:W-:Y:S01]  /*ea50*/  @!P4 LOP3.LUT R19, R20, 0xfffffffe, RZ, 0xc0, !PT ;  /* 0xfffffffe1413c812 */ /* 0x000fe200078ec0ff */
        /* <DEDUP_REMOVED lines=23> */
[----:B------:R-:W-:Y:S02]  /*ebd0*/  ISETP.GE.AND P4, PT, R21, UR4, PT ;  /* 0x0000000415007c0c */ /* 0x000fe4000bf86270 */
[----:B------:R-:W-:Y:S02]  /*ebe0*/  ISETP.GE.AND P3, PT, R22, UR4, PT ;  /* 0x0000000416007c0c */ /* 0x000fe4000bf66270 */
[----:B------:R-:W-:Y:S02]  /*ebf0*/  @!P0 LEA.HI R25, R25, R25, RZ, 0x1 ;  /* 0x0000001919198211 */ /* 0x000fe400078f08ff */
[----:B0-----:R-:W-:Y:S01]  /*ec00*/  @!P1 LOP3.LUT R11, R24, 0xfffffffe, RZ, 0xc0, !PT ;  /* 0xfffffffe180b9812 */ /* 0x001fe200078ec0ff */
[----:B------:R-:W-:Y:S01]  /*ec10*/  VIADD R24, R3, 0x90 ;  /* 0x0000009003187836 */ /* 0x000fe20000000000 */
[----:B-1----:R-:W-:Y:S02]  /*ec20*/  @!P0 LOP3.LUT R13, R25, 0xfffffffe, RZ, 0xc0, !PT ;  /* 0xfffffffe190d8812 */ /* 0x002fe400078ec0ff */
[----:B------:R-:W-:Y:S01]  /*ec30*/  @!P2 LEA.HI R0, R0, R0, RZ, 0x1 ;  /* 0x000000000000a211 */ /* 0x000fe200078f08ff */
[----:B------:R-:W-:Y:S01]  /*ec40*/  @!P1 IMAD.WIDE R10, R11, 0x4, R4 ;  /* 0x000000040b0a9825 */ /* 0x000fe200078e0204 */
[----:B------:R-:W-:-:S02]  /*ec50*/  @!P6 LEA.HI R2, R2, R2, RZ, 0x1 ;  /* 0x000000020202e211 */ /* 0x000fc400078f08ff */
[----:B------:R-:W-:Y:S01]  /*ec60*/  @!P5 LEA.HI R20, R20, R20, RZ, 0x1 ;  /* 0x000000141414d211 */ /* 0x000fe200078f08ff */
[--C-:B------:R-:W-:Y:S01]  /*ec70*/  @!P0 IMAD.WIDE R12, R13, 0x4, R4.reuse ;  /* 0x000000040d0c8825 */ /* 0x100fe200078e0204 */
        /* <DEDUP_REMOVED lines=9> */
[----:B------:R-:W-:Y:S01]  /*ed10*/  @!P4 LOP3.LUT R21, R21, 0xfffffffe, RZ, 0xc0, !PT ;  /* 0xfffffffe1515c812 */ /* 0x000fe200078ec0ff */
[C---:B------:R-:W-:Y:S01]  /*ed20*/  VIADD R20, R3.reuse, 0xb0 ;  /* 0x000000b003147836 */ /* 0x040fe20000000000 */
[----:B------:R-:W-:Y:S01]  /*ed30*/  @!P3 LOP3.LUT R23, R22, 0xfffffffe, RZ, 0xc0, !PT ;  /* 0xfffffffe1617b812 */ /* 0x000fe200078ec0ff */
[C---:B------:R-:W-:Y:S01]  /*ed40*/  VIADD R22, R3.reuse, 0xc0 ;  /* 0x000000c003167836 */ /* 0x040fe20000000000 */
        /* <DEDUP_REMOVED lines=13> */
[----:B------:R-:W-:Y:S01]  /*ee20*/  @!P3 IMAD.WIDE R18, R23, 0x4, R4 ;  /* 0x000000041712b825 */ /* 0x000fe200078e0204 */
[----:B------:R3:W-:Y:S01]  /*ee30*/  @!P4 ST.E.64 desc[UR60][R16.64], R88 ;  /* 0x000000581000c985 */ /* 0x0007e2000c101b3c */
[----:B------:R-:W-:Y:S02]  /*ee40*/  ISETP.GE.AND P4, PT, R20, UR4, PT ;  /* 0x0000000414007c0c */ /* 0x000fe4000bf86270 */
[----:B------:R-:W-:Y:S01]  /*ee50*/  ISETP.GE.AND P5, PT, R21, UR4, PT ;  /* 0x0000000415007c0c */ /* 0x000fe2000bfa6270 */
[----:B------:R4:W-:Y:S01]  /*ee60*/  @!P3 ST.E.64 desc[UR60][R18.64], R92 ;  /* 0x0000005c1200b985 */ /* 0x0009e2000c101b3c */
[----:B------:R-:W-:Y:S02]  /*ee70*/  ISETP.GE.AND P3, PT, R2, UR4, PT ;  /* 0x0000000402007c0c */ /* 0x000fe4000bf66270 */
[----:B------:R-:W-:Y:S02]  /*ee80*/  @!P0 LEA.HI R24, R24, R24, RZ, 0x1 ;  /* 0x0000001818188211 */ /* 0x000fe400078f08ff */
[----:B------:R-:W-:-:S02]  /*ee90*/  @!P1 LEA.HI R25, R25, R25, RZ, 0x1 ;  /* 0x0000001919199211 */ /* 0x000fc400078f08ff */
[----:B0-----:R-:W-:Y:S02]  /*eea0*/  @!P0 LOP3.LUT R11, R24, 0xfffffffe, RZ, 0xc0, !PT ;  /* 0xfffffffe180b8812 */ /* 0x001fe400078ec0ff */
[----:B------:R-:W-:Y:S02]  /*eeb0*/  @!P2 LEA.HI R0, R0, R0, RZ, 0x1 ;  /* 0x000000000000a211 */ /* 0x000fe400078f08ff */
[----:B-1----:R-:W-:Y:S01]  /*eec0*/  @!P1 LOP3.LUT R13, R25, 0xfffffffe, RZ, 0xc0, !PT ;  /* 0xfffffffe190d9812 */ /* 0x002fe200078ec0ff */
[--C-:B------:R-:W-:Y:S01]  /*eed0*/  @!P0 IMAD.WIDE R10, R11, 0x4, R4.reuse ;  /* 0x000000040b0a8825 */ /* 0x100fe200078e0204 */
[----:B------:R-:W-:Y:S02]  /*eee0*/  @!P4 LEA.HI R20, R20, R20, RZ, 0x1 ;  /* 0x000000141414c211 */ /* 0x000fe400078f08ff */
[----:B------:R-:W-:Y:S01]  /*eef0*/  @!P3 LEA.HI R2, R2, R2, RZ, 0x1 ;  /* 0x000000020202b211 */ /* 0x000fe200078f08ff */
[--C-:B------:R-:W-:Y:S01]  /*ef00*/  @!P1 IMAD.WIDE R12, R13, 0x4, R4.reuse ;  /* 0x000000040d0c9825 */ /* 0x100fe200078e0204 */
[----:B--2---:R-:W-:Y:S01]  /*ef10*/  @!P2 LOP3.LUT R15, R0, 0xfffffffe, RZ, 0xc0, !PT ;  /* 0xfffffffe000fa812 */ /* 0x004fe200078ec0ff */
[----:B------:R0:W-:Y:S01]  /*ef20*/  @!P0 ST.E.64 desc[UR60][R10.64], R96 ;  /* 0x000000600a008985 */ /* 0x0001e2000c101b3c */
[----:B------:R-:W-:Y:S01]  /*ef30*/  @!P5 LEA.HI R21, R21, R21, RZ, 0x1 ;  /* 0x000000151515d211 */ /* 0x000fe200078f08ff */
[----:B------:R-:W-:Y:S01]  /*ef40*/  VIADD R0, R3, 0xc8 ;  /* 0x000000c803007836 */ /* 0x000fe20000000000 */
[----:B---3--:R-:W-:Y:S01]  /*ef50*/  @!P3 LOP3.LUT R17, R2, 0xfffffffe, RZ, 0xc0, !PT ;  /* 0xfffffffe0211b812 */ /* 0x008fe200078ec0ff */
[----:B------:R-:W-:Y:S01]  /*ef60*/  @!P2 IMAD.WIDE R14, R15, 0x4, R4 ;  /* 0x000000040f0ea825 */ /* 0x000fe200078e0204 */
[----:B------:R-:W-:Y:S01]  /*ef70*/  @!P6 LEA.HI R22, R22, R22, RZ, 0x1 ;  /* 0x000000161616e211 */ /* 0x000fe200078f08ff */
[----:B------:R1:W-:Y:S01]  /*ef80*/  @!P1 ST.E.64 desc[UR60][R12.64], R100 ;  /* 0x000000640c009985 */ /* 0x0003e2000c101b3c */
[----:B----4-:R-:W-:Y:S01]  /*ef90*/  @!P4 LOP3.LUT R19, R20, 0xfffffffe, RZ, 0xc0, !PT ;  /* 0xfffffffe1413c812 */ /* 0x010fe200078ec0ff */
[----:B------:R-:W-:Y:S01]  /*efa0*/  VIADD R2, R3, 0xd0 ;  /* 0x000000d003027836 */ /* 0x000fe20000000000 */
[----:B------:R-:W-:Y:S01]  /*efb0*/  @!P5 LOP3.LUT R21, R21, 0xfffffffe, RZ, 0xc0, !PT ;  /* 0xfffffffe1515d812 */ /* 0x000fe200078ec0ff */
[----:B------:R2:W-:Y:S01]  /*efc0*/  @!P2 ST.E.64 desc[UR60][R14.64], R104 ;  /* 0x000000680e00a985 */ /* 0x0005e2000c101b3c */
[----:B------:R-:W-:-:S02]  /*efd0*/  @!P6 LOP3.LUT R23, R22, 0xfffffffe, RZ, 0xc0, !PT ;  /* 0xfffffffe1617e812 */ /* 0x000fc400078ec0ff */
[----:B------:R-:W-:Y:S01]  /*efe0*/  IADD3 R20, R3, 0xd8, RZ ;  /* 0x000000d803147810 */ /* 0x000fe20007ffe0ff */
[--C-:B0-----:R-:W-:Y:S01]  /*eff0*/  @!P3 IMAD.WIDE R10, R17, 0x4, R4.reuse ;  /* 0x00000004110ab825 */ /* 0x101fe200078e0204 */
[----:B------:R-:W-:Y:S02]  /*f000*/  ISETP.GE.AND P0, PT, R0, UR4, PT ;  /* 0x0000000400007c0c */ /* 0x000fe4000bf06270 */
[----:B------:R-:W-:Y:S01]  /*f010*/  ISETP.GE.AND P1, PT, R2, UR4, PT ;  /* 0x0000000402007c0c */ /* 0x000fe2000bf26270 */
[--C-:B------:R-:W-:Y:S01]  /*f020*/  @!P5 IMAD.WIDE R16, R21, 0x4, R4.reuse ;  /* 0x000000041510d825 */ /* 0x100fe200078e0204 */
[----:B------:R0:W-:Y:S01]  /*f030*/  @!P3 ST.E.64 desc[UR60][R10.64], R108 ;  /* 0x0000006c0a00b985 */ /* 0x0001e2000c101b3c */
[----:B------:R-:W-:Y:S02]  /*f040*/  ISETP.GE.AND P2, PT, R20, UR4, PT ;  /* 0x0000000414007c0c */ /* 0x000fe4000bf46270 */
[----:B-1----:R-:W-:-:S04]  /*f050*/  @!P4 IMAD.WIDE R12, R19, 0x4, R4 ;  /* 0x00000004130cc825 */ /* 0x002fc800078e0204 */
[----:B------:R-:W-:Y:S01]  /*f060*/  @!P6 IMAD.WIDE R18, R23, 0x4, R4 ;  /* 0x000000041712e825 */ /* 0x000fe200078e0204 */
[----:B------:R1:W-:Y:S01]  /*f070*/  @!P4 ST.E.64 desc[UR60][R12.64], R112 ;  /* 0x000000700c00c985 */ /* 0x0003e2000c101b3c */
[----:B------:R-:W-:Y:S02]  /*f080*/  @!P0 LEA.HI R0, R0, R0, RZ, 0x1 ;  /* 0x0000000000008211 */ /* 0x000fe400078f08ff */
[C---:B------:R-:W-:Y:S01]  /*f090*/  VIADD R21, R3.reuse, 0xe0 ;  /* 0x000000e003157836 */ /* 0x040fe20000000000 */
[----:B------:R3:W-:Y:S01]  /*f0a0*/  @!P5 ST.E.64 desc[UR60][R16.64], R116 ;  /* 0x000000741000d985 */ /* 0x0007e2000c101b3c */
[C---:B--2---:R-:W-:Y:S01]  /*f0b0*/  VIADD R14, R3.reuse, 0xe8 ;  /* 0x000000e8030e7836 */ /* 0x044fe20000000000 */
[C---:B0-----:R-:W-:Y:S01]  /*f0c0*/  IADD3 R11, R3.reuse, 0xf8, RZ ;  /* 0x000000f8030b7810 */ /* 0x041fe20007ffe0ff */
[----:B------:R-:W-:Y:S01]  /*f0d0*/  VIADD R15, R3, 0xf0 ;  /* 0x000000f0030f7836 */ /* 0x000fe20000000000 */
[----:B------:R0:W-:Y:S01]  /*f0e0*/  @!P6 ST.E.64 desc[UR60][R18.64], R120 ;  /* 0x000000781200e985 */ /* 0x0001e2000c101b3c */
[----:B------:R-:W-:-:S02]  /*f0f0*/  ISETP.GE.AND P3, PT, R21, UR4, PT ;  /* 0x0000000415007c0c */ /* 0x000fc4000bf66270 */
[----:B------:R-:W-:Y:S02]  /*f100*/  ISETP.GE.AND P6, PT, R11, UR4, PT ;  /* 0x000000040b007c0c */ /* 0x000fe4000bfc6270 */
[----:B------:R-:W-:Y:S02]  /*f110*/  ISETP.GE.AND P4, PT, R14, UR4, PT ;  /* 0x000000040e007c0c */ /* 0x000fe4000bf86270 */
[----:B------:R-:W-:Y:S02]  /*f120*/  ISETP.GE.AND P5, PT, R15, UR4, PT ;  /* 0x000000040f007c0c */ /* 0x000fe4000bfa6270 */
[----:B------:R-:W-:Y:S02]  /*f130*/  @!P1 LEA.HI R2, R2, R2, RZ, 0x1 ;  /* 0x0000000202029211 */ /* 0x000fe400078f08ff */
[----:B------:R-:W-:Y:S02]  /*f140*/  @!P2 LEA.HI R20, R20, R20, RZ, 0x1 ;  /* 0x000000141414a211 */ /* 0x000fe400078f08ff */
[----:B-1----:R-:W-:-:S02]  /*f150*/  @!P1 LOP3.LUT R13, R2, 0xfffffffe, RZ, 0xc0, !PT ;  /* 0xfffffffe020d9812 */ /* 0x002fc400078ec0ff */
[----:B------:R-:W-:Y:S02]  /*f160*/  @!P3 LEA.HI R21, R21, R21, RZ, 0x1 ;  /* 0x000000151515b211 */ /* 0x000fe400078f08ff */
[----:B------:R-:W-:Y:S02]  /*f170*/  @!P6 LEA.HI R12, R11, R11, RZ, 0x1 ;  /* 0x0000000b0b0ce211 */ /* 0x000fe400078f08ff */
[----:B------:R-:W-:Y:S02]  /*f180*/  @!P4 LEA.HI R14, R14, R14, RZ, 0x1 ;  /* 0x0000000e0e0ec211 */ /* 0x000fe400078f08ff */
[----:B------:R-:W-:Y:S02]  /*f190*/  @!P5 LEA.HI R10, R15, R15, RZ, 0x1 ;  /* 0x0000000f0f0ad211 */ /* 0x000fe400078f08ff */
[----:B------:R-:W-:Y:S02]  /*f1a0*/  @!P0 LOP3.LUT R11, R0, 0xfffffffe, RZ, 0xc0, !PT ;  /* 0xfffffffe000b8812 */ /* 0x000fe400078ec0ff */
[----:B------:R-:W-:-:S02]  /*f1b0*/  @!P2 LOP3.LUT R15, R20, 0xfffffffe, RZ, 0xc0, !PT ;  /* 0xfffffffe140fa812 */ /* 0x000fc400078ec0ff */
[----:B---3--:R-:W-:Y:S02]  /*f1c0*/  @!P3 LOP3.LUT R17, R21, 0xfffffffe, RZ, 0xc0, !PT ;  /* 0xfffffffe1511b812 */ /* 0x008fe400078ec0ff */
[----:B0-----:R-:W-:Y:S01]  /*f1d0*/  @!P4 LOP3.LUT R19, R14, 0xfffffffe, RZ, 0xc0, !PT ;  /* 0xfffffffe0e13c812 */ /* 0x001fe200078ec0ff */
[--C-:B------:R-:W-:Y:S01]  /*f1e0*/  @!P2 IMAD.WIDE R14, R15, 0x4, R4.reuse ;  /* 0x000000040f0ea825 */ /* 0x100fe200078e0204 */
[----:B------:R-:W-:Y:S02]  /*f1f0*/  @!P5 LOP3.LUT R21, R10, 0xfffffffe, RZ, 0xc0, !PT ;  /* 0xfffffffe0a15d812 */ /* 0x000fe400078ec0ff */
        /* <DEDUP_REMOVED lines=14> */
.L_x_1080:
[----:B------:R-:W-:Y:S05]  /*f2e0*/  BSYNC B0 ;  /* 0x0000000000007941 */ /* 0x000fea0003800000 */
.L_x_1079:
[----:B------:R-:W-:Y:S01]  /*f2f0*/  ISETP.GE.AND P0, PT, R9, R8, PT ;  /* 0x000000080900720c */ /* 0x000fe20003f06270 */
[----:B0---4-:R4:W0:Y:S04]  /*f300*/  SHFL.IDX PT, R5, R7, 0x1, 0x1c1f ;  /* 0x003c1f0007057f89 */ /* 0x01182800000e0000 */
[----:B---3--:R4:W3:Y:S08]  /*f310*/  SHFL.IDX PT, R4, R6, 0x1, 0x1c1f ;  /* 0x003c1f0006047f89 */ /* 0x0088f000000e0000 */
[----:B----4-:R-:W-:Y:S05]  /*f320*/  @P0 BRA `(.L_x_991) ;  /* 0x0000004c00880947 */ /* 0x010fea0003800000 */
[C---:B--2---:R-:W-:Y:S01]  /*f330*/  VIADD R0, R3.reuse, 0x8 ;  /* 0x0000000803007836 */ /* 0x044fe20000000000 */
[----:B------:R-:W-:Y:S01]  /*f340*/  ULDC UR4, c[0x0][0xac8] ;  /* 0x0002b20000047ab9 */ /* 0x000fe20000000800 */
[C---:B------:R-:W-:Y:S01]  /*f350*/  VIADD R2, R3.reuse, 0x10 ;  /* 0x0000001003027836 */ /* 0x040fe20000000000 */
[C---:B------:R-:W-:Y:S01]  /*f360*/  ISETP.GE.AND P0, PT, R3.reuse, UR4, PT ;  /* 0x0000000403007c0c */ /* 0x040fe2000bf06270 */
[C---:B------:R-:W-:Y:S01]  /*f370*/  VIADD R12, R3.reuse, 0x18 ;  /* 0x00000018030c7836 */ /* 0x040fe20000000000 */
[----:B------:R-:W-:Y:S01]  /*f380*/  ISETP.GE.AND P1, PT, R0, UR4, PT ;  /* 0x0000000400007c0c */ /* 0x000fe2000bf26270 */
[C---:B------:R-:W-:Y:S01]  /*f390*/  VIADD R14, R3.reuse, 0x38 ;  /* 0x00000038030e7836 */ /* 0x040fe20000000000 */
[----:B------:R-:W-:Y:S01]  /*f3a0*/  ISETP.GE.AND P2, PT, R2, UR4, PT ;  /* 0x0000000402007c0c */ /* 0x000fe2000bf46270 */
[C---:B------:R-:W-:Y:S01]  /*f3b0*/  VIADD R16, R3.reuse, 0x48 ;  /* 0x0000004803107836 */ /* 0x040fe20000000000 */
[C---:B------:R-:W-:Y:S01]  /*f3c0*/  IADD3 R13, R3.reuse, 0x20, RZ ;  /* 0x00000020030d7810 */ /* 0x040fe20007ffe0ff */
[C---:B------:R-:W-:Y:S01]  /*f3d0*/  VIADD R18, R3.reuse, 0x50 ;  /* 0x0000005003127836 */ /* 0x040fe20000000000 */
[----:B------:R-:W-:Y:S01]  /*f3e0*/  ISETP.GE.AND P5, PT, R12, UR4, PT ;  /* 0x000000040c007c0c */ /* 0x000fe2000bfa6270 */
[----:B------:R-:W-:Y:S01]  /*f3f0*/  VIADD R20, R3, 0x58 ;  /* 0x0000005803147836 */ /* 0x000fe20000000000 */
[----:B------:R-:W-:-:S02]  /*f400*/  ISETP.GE.AND P6, PT, R13, UR4, PT ;  /* 0x000000040d007c0c */ /* 0x000fc4000bfc6270 */
[C---:B------:R-:W-:Y:S01]  /*f410*/  IADD3 R15, R3.reuse, 0x40, RZ ;  /* 0x00000040030f7810 */ /* 0x040fe20007ffe0ff */
[C-C-:B0--3--:R-:W-:Y:S01]  /*f420*/  @!P0 IMAD.WIDE R6, R3.reuse, 0x4, R4.reuse ;  /* 0x0000000403068825 */ /* 0x149fe200078e0204 */
[----:B------:R-:W-:Y:S02]  /*f430*/  ISETP.GE.AND P4, PT, R16, UR4, PT ;  /* 0x0000000410007c0c */ /* 0x000fe4000bf86270 */
[----:B------:R-:W-:Y:S02]  /*f440*/  @!P1 LEA.HI R0, R0, R0, RZ, 0x1 ;  /* 0x0000000000009211 */ /* 0x000fe400078f08ff */
[----:B------:R-:W-:Y:S01]  /*f450*/  @!P2 LEA.HI R2, R2, R2, RZ, 0x1 ;  /* 0x000000020202a211 */ /* 0x000fe200078f08ff */
[----:B------:R0:W-:Y:S01]  /*f460*/  @!P0 ST.E.64 desc[UR60][R6.64], R26 ;  /* 0x0000001a06008985 */ /* 0x0001e2000c101b3c */
[----:B------:R-:W-:Y:S01]  /*f470*/  @!P1 LOP3.LUT R9, R0, 0xfffffffe, RZ, 0xc0, !PT ;  /* 0xfffffffe00099812 */ /* 0x000fe200078ec0ff */
[C---:B------:R-:W-:Y:S01]  /*f480*/  VIADD R0, R3.reuse, 0x28 ;  /* 0x0000002803007836 */ /* 0x040fe20000000000 */
[----:B------:R-:W-:Y:S01]  /*f490*/  @!P2 LOP3.LUT R11, R2, 0xfffffffe, RZ, 0xc0, !PT ;  /* 0xfffffffe020ba812 */ /* 0x000fe200078ec0ff */
[----:B------:R-:W-:Y:S01]  /*f4a0*/  VIADD R2, R3, 0x30 ;  /* 0x0000003003027836 */ /* 0x000fe20000000000 */
[----:B------:R-:W-:Y:S01]  /*f4b0*/  ISETP.GE.AND P3, PT, R15, UR4, PT ;  /* 0x000000040f007c0c */ /* 0x000fe2000bf66270 */
[----:B------:R-:W-:Y:S01]  /*f4c0*/  @!P1 IMAD.WIDE R8, R9, 0x4, R4 ;  /* 0x0000000409089825 */ /* 0x000fe200078e0204 */
[----:B------:R-:W-:-:S02]  /*f4d0*/  ISETP.GE.AND P0, PT, R0, UR4, PT ;  /* 0x0000000400007c0c */ /* 0x000fc4000bf06270 */
[----:B------:R-:W-:Y:S01]  /*f4e0*/  @!P5 LEA.HI R12, R12, R12, RZ, 0x1 ;  /* 0x0000000c0c0cd211 */ /* 0x000fe200078f08ff */
        /* <DEDUP_REMOVED lines=10> */
[----:B-1----:R-:W-:Y:S02]  /*f590*/  @!P6 LOP3.LUT R9, R13, 0xfffffffe, RZ, 0xc0, !PT ;  /* 0xfffffffe0d09e812 */ /* 0x002fe400078ec0ff */
[----:B------:R-:W-:Y:S02]  /*f5a0*/  @!P1 LEA.HI R2, R2, R2, RZ, 0x1 ;  /* 0x0000000202029211 */ /* 0x000fe400078f08ff */
[----:B------:R0:W-:Y:S01]  /*f5b0*/  @!P5 ST.E.64 desc[UR60][R6.64], R38 ;  /* 0x000000260600d985 */ /* 0x0001e2000c101b3c */
[----:B------:R-:W-:Y:S01]  /*f5c0*/  @!P2 LEA.HI R14, R14, R14, RZ, 0x1 ;  /* 0x0000000e0e0ea211 */ /* 0x000fe200078f08ff */
[----:B------:R-:W-:Y:S01]  /*f5d0*/  @!P6 IMAD.WIDE R8, R9, 0x4, R4 ;  /* 0x000000040908e825 */ /* 0x000fe200078e0204 */
[----:B--2---:R-:W-:Y:S02]  /*f5e0*/  @!P3 LEA.HI R10, R15, R15, RZ, 0x1 ;  /* 0x0000000f0f0ab211 */ /* 0x004fe400078f08ff */
[----:B------:R-:W-:-:S02]  /*f5f0*/  @!P0 LOP3.LUT R11, R0, 0xfffffffe, RZ, 0xc0, !PT ;  /* 0xfffffffe000b8812 */ /* 0x000fc400078ec0ff */
[----:B------:R-:W-:Y:S01]  /*f600*/  @!P1 LOP3.LUT R13, R2, 0xfffffffe, RZ, 0xc0, !PT ;  /* 0xfffffffe020d9812 */ /* 0x000fe200078ec0ff */
[----:B------:R1:W-:Y:S01]  /*f610*/  @!P6 ST.E.64 desc[UR60][R8.64], R42 ;  /* 0x0000002a0800e985 */ /* 0x0003e2000c101b3c */
[----:B------:R-:W-:Y:S01]  /*f620*/  @!P2 LOP3.LUT R15, R14, 0xfffffffe, RZ, 0xc0, !PT ;  /* 0xfffffffe0e0fa812 */ /* 0x000fe200078ec0ff */
[----:B------:R-:W-:Y:S01]  /*f630*/  VIADD R2, R3, 0x68 ;  /* 0x0000006803027836 */ /* 0x000fe20000000000 */
[----:B------:R-:W-:Y:S02]  /*f640*/  @!P3 LOP3.LUT R17, R10, 0xfffffffe, RZ, 0xc0, !PT ;  /* 0xfffffffe0a11b812 */ /* 0x000fe400078ec0ff */
[----:B------:R-:W-:Y:S01]  /*f650*/  @!P4 LOP3.LUT R19, R16, 0xfffffffe, RZ, 0xc0, !PT ;  /* 0xfffffffe1013c812 */ /* 0x000fe200078ec0ff */
[--C-:B0-----:R-:W-:Y:S01]  /*f660*/  @!P0 IMAD.WIDE R6, R11, 0x4, R4.reuse ;  /* 0x000000040b068825 */ /* 0x101fe200078e0204 */
[----:B------:R-:W-:Y:S02]  /*f670*/  ISETP.GE.AND P5, PT, R18, UR4, PT ;  /* 0x0000000412007c0c */ /* 0x000fe4000bfa6270 */
[----:B------:R-:W-:Y:S01]  /*f680*/  ISETP.GE.AND P6, PT, R20, UR4, PT ;  /* 0x0000000414007c0c */ /* 0x000fe2000bfc6270 */
[----:B------:R-:W-:Y:S01]  /*f690*/  @!P2 IMAD.WIDE R10, R15, 0x4, R4 ;  /* 0x000000040f0aa825 */ /* 0x000fe200078e0204 */
[----:B------:R0:W-:Y:S01]  /*f6a0*/  @!P0 ST.E.64 desc[UR60][R6.64], R46 ;  /* 0x0000002e06008985 */ /* 0x0001e2000c101b3c */
[----:B------:R-:W-:-:S02]  /*f6b0*/  IADD3 R0, R3, 0x60, RZ ;  /* 0x0000006003007810 */ /* 0x000fc40007ffe0ff */
[----:B-1----:R-:W-:-:S04]  /*f6c0*/  @!P1 IMAD.WIDE R8, R13, 0x4, R4 ;  /* 0x000000040d089825 */ /* 0x002fc800078e0204 */
[--C-:B------:R-:W-:Y:S01]  /*f6d0*/  @!P3 IMAD.WIDE R12, R17, 0x4, R4.reuse ;  /* 0x00000004110cb825 */ /* 0x100fe200078e0204 */
[----:B------:R1:W-:Y:S01]  /*f6e0*/  @!P1 ST.E.64 desc[UR60][R8.64], R50 ;  /* 0x0000003208009985 */ /* 0x0003e2000c101b3c */
[----:B------:R-:W-:Y:S02]  /*f6f0*/  @!P5 LEA.HI R18, R18, R18, RZ, 0x1 ;  /* 0x000000121212d211 */ /* 0x000fe400078f08ff */
[----:B------:R-:W-:Y:S01]  /*f700*/  @!P4 IMAD.WIDE R14, R19, 0x4, R4 ;  /* 0x00000004130ec825 */ /* 0x000fe200078e0204 */
[----:B------:R2:W-:Y:S01]  /*f710*/  @!P2 ST.E.64 desc[UR60][R10.64], R54 ;  /* 0x000000360a00a985 */ /* 0x0005e2000c101b3c */
[C---:B------:R-:W-:Y:S02]  /*f720*/  IADD3 R19, R3.reuse, 0x80, RZ ;  /* 0x0000008003137810 */ /* 0x040fe40007ffe0ff */
        /* <DEDUP_REMOVED lines=8> */
[----:B------:R-:W-:Y:S02]  /*f7b0*/  ISETP.GE.AND P0, PT, R19, UR4, PT ;  /* 0x0000000413007c0c */ /* 0x000fe4000bf06270 */
[----:B------:R-:W-:Y:S02]  /*f7c0*/  @!P6 LEA.HI R20, R20, R20, RZ, 0x1 ;  /* 0x000000141414e211 */ /* 0x000fe400078f08ff */
[----:B0-----:R-:W-:Y:S01]  /*f7d0*/  @!P5 LOP3.LUT R7, R18, 0xfffffffe, RZ, 0xc0, !PT ;  /* 0xfffffffe1207d812 */ /* 0x001fe200078ec0ff */
[C---:B------:R-:W-:Y:S01]  /*f7e0*/  VIADD R18, R3.reuse, 0x88 ;  /* 0x0000008803127836 */ /* 0x040fe20000000000 */
        /* <DEDUP_REMOVED lines=17> */
[----:B------:R-:W-:Y:S02]  /*f900*/  @!P0 LOP3.LUT R19, R19, 0xfffffffe, RZ, 0xc0, !PT ;  /* 0xfffffffe13138812 */ /* 0x000fe400078ec0ff */
[----:B------:R-:W-:Y:S01]  /*f910*/  ISETP.GE.AND P6, PT, R18, UR4, PT ;  /* 0x0000000412007c0c */ /* 0x000fe2000bfc6270 */
[--C-:B0-----:R-:W-:Y:S01]  /*f920*/  @!P4 IMAD.WIDE R6, R11, 0x4, R4.reuse ;  /* 0x000000040b06c825 */ /* 0x101fe200078e0204 */
[----:B------:R-:W-:Y:S02]  /*f930*/  ISETP.GE.AND P5, PT, R20, UR4, PT ;  /* 0x0000000414007c0c */ /* 0x000fe4000bfa6270 */
[----:B------:R-:W-:Y:S01]  /*f940*/  IADD3 R2, R3, 0xa0, RZ ;  /* 0x000000a003027810 */ /* 0x000fe20007ffe0ff */
[--C-:B-1----:R-:W-:Y:S01]  /*f950*/  @!P3 IMAD.WIDE R8, R13, 0x4, R4.reuse ;  /* 0x000000040d08b825 */ /* 0x102fe200078e0204 */
[----:B------:R0:W-:Y:S02]  /*f960*/  @!P4 ST.E.64 desc[UR60][R6.64], R74 ;  /* 0x0000004a0600c985 */ /* 0x0001e4000c101b3c */
[----:B------:R-:W-:Y:S01]  /*f970*/  ISETP.GE.AND P4, PT, R2, UR4, PT ;  /* 0x0000000402007c0c */ /* 0x000fe2000bf86270 */
        /* <DEDUP_REMOVED lines=8> */
[----:B------:R-:W-:Y:S02]  /*fa00*/  @!P5 LEA.HI R20, R20, R20, RZ, 0x1 ;  /* 0x000000141414d211 */ /* 0x000fe400078f08ff */
[C---:B------:R-:W-:Y:S01]  /*fa10*/  VIADD R17, R3.reuse, 0xb0 ;  /* 0x000000b003117836 */ /* 0x040fe20000000000 */
[----:B------:R4:W-:Y:S01]  /*fa20*/  @!P0 ST.E.64 desc[UR60][R14.64], R90 ;  /* 0x0000005a0e008985 */ /* 0x0009e2000c101b3c */
[----:B------:R-:W-:Y:S01]  /*fa30*/  VIADD R19, R3, 0xb8 ;  /* 0x000000b803137836 */ /* 0x000fe20000000000 */
[----:B------:R-:W-:-:S02]  /*fa40*/  ISETP.GE.AND P0, PT, R0, UR4, PT ;  /* 0x0000000400007c0c */ /* 0x000fc4000bf06270 */
[----:B------:R-:W-:Y:S02]  /*fa50*/  ISETP.GE.AND P2, PT, R17, UR4, PT ;  /* 0x0000000411007c0c */ /* 0x000fe4000bf46270 */
[----:B------:R-:W-:Y:S02]  /*fa60*/  ISETP.GE.AND P1, PT, R19, UR4, PT ;  /* 0x0000000413007c0c */ /* 0x000fe4000bf26270 */
        /* <DEDUP_REMOVED lines=42> */
[----:B0-----:R-:W-:Y:S02]  /*fd10*/  @!P5 LOP3.LUT R7, R18, 0xfffffffe, RZ, 0xc0, !PT ;  /* 0xfffffffe1207d812 */ /* 0x001fe400078ec0ff */
[----:B-1----:R-:W-:Y:S02]  /*fd20*/  @!P6 LOP3.LUT R9, R20, 0xfffffffe, RZ, 0xc0, !PT ;  /* 0xfffffffe1409e812 */ /* 0x002fe400078ec0ff */
        /* <DEDUP_REMOVED lines=10> */
[----:B---3--:R-:W-:Y:S02]  /*fdd0*/  @!P1 LOP3.LUT R13, R2, 0xfffffffe, RZ, 0xc0, !PT ;  /* 0xfffffffe020d9812 */ /* 0x008fe400078ec0ff */
[----:B----4-:R-:W-:-:S02]  /*fde0*/  @!P2 LOP3.LUT R15, R16, 0xfffffffe, RZ, 0xc0, !PT ;  /* 0xfffffffe100fa812 */ /* 0x010fc400078ec0ff */
[----:B------:R-:W-:Y:S02]  /*fdf0*/  @!P3 LOP3.LUT R17, R17, 0xfffffffe, RZ, 0xc0, !PT ;  /* 0xfffffffe1111b812 */ /* 0x000fe400078ec0ff */
[----:B------:R-:W-:Y:S02]  /*fe00*/  @!P4 LOP3.LUT R19, R19, 0xfffffffe, RZ, 0xc0, !PT ;  /* 0xfffffffe1313c812 */ /* 0x000fe400078ec0ff */
[----:B------:R-:W-:Y:S01]  /*fe10*/  IADD3 R3, R3, 0xf8, RZ ;  /* 0x000000f803037810 */ /* 0x000fe20007ffe0ff */
[----:B0-----:R-:W-:-:S04]  /*fe20*/  @!P0 IMAD.WIDE R6, R11, 0x4, R4 ;  /* 0x000000040b068825 */ /* 0x001fc800078e0204 */
[--C-:B-1----:R-:W-:Y:S01]  /*fe30*/  @!P1 IMAD.WIDE R8, R13, 0x4, R4.reuse ;  /* 0x000000040d089825 */ /* 0x102fe200078e0204 */
[----:B------:R4:W-:Y:S01]  /*fe40*/  @!P0 ST.E.64 desc[UR60][R6.64], R130 ;  /* 0x0000008206008985 */ /* 0x0009e2000c101b3c */
[----:B------:R-:W-:Y:S02]  /*fe50*/  ISETP.GE.AND P0, PT, R3, UR4, PT ;  /* 0x0000000403007c0c */ /* 0x000fe4000bf06270 */
[--C-:B------:R-:W-:Y:S01]  /*fe60*/  @!P2 IMAD.WIDE R10, R15, 0x4, R4.reuse ;  /* 0x000000040f0aa825 */ /* 0x100fe200078e0204 */
[----:B------:R4:W-:Y:S03]  /*fe70*/  @!P1 ST.E.64 desc[UR60][R8.64], R134 ;  /* 0x0000008608009985 */ /* 0x0009e6000c101b3c */
[--C-:B------:R-:W-:Y:S01]  /*fe80*/  @!P3 IMAD.WIDE R12, R17, 0x4, R4.reuse ;  /* 0x00000004110cb825 */ /* 0x100fe200078e0204 */
[----:B------:R4:W-:Y:S03]  /*fe90*/  @!P2 ST.E.64 desc[UR60][R10.64], R138 ;  /* 0x0000008a0a00a985 */ /* 0x0009e6000c101b3c */
[----:B------:R-:W-:Y:S01]  /*fea0*/  @!P4 IMAD.WIDE R14, R19, 0x4, R4 ;  /* 0x00000004130ec825 */ /* 0x000fe200078e0204 */
[----:B------:R4:W-:Y:S04]  /*feb0*/  @!P3 ST.E.64 desc[UR60][R12.64], R142 ;  /* 0x0000008e0c00b985 */ /* 0x0009e8000c101b3c */
[----:B------:R4:W-:Y:S01]  /*fec0*/  @!P4 ST.E.64 desc[UR60][R14.64], R146 ;  /* 0x000000920e00c985 */ /* 0x0009e2000c101b3c */
[----:B------:R-:W-:Y:S05]  /*fed0*/  @P0 BRA `(.L_x_991) ;  /* 0x00000040009c0947 */ /* 0x000fea0003800000 */
[----:B------:R-:W-:-:S04]  /*fee0*/  LEA.HI R3, R3, R3, RZ, 0x1 ;  /* 0x0000000303037211 */ /* 0x000fc800078f08ff */
[----:B------:R-:W-:-:S05]  /*fef0*/  LOP3.LUT R3, R3, 0xfffffffe, RZ, 0xc0, !PT ;  /* 0xfffffffe03037812 */ /* 0x000fca00078ec0ff */
[----:B------:R-:W-:-:S05]  /*ff00*/  IMAD.WIDE R4, R3, 0x4, R4 ;  /* 0x0000000403047825 */ /* 0x000fca00078e0204 */
[----:B------:R0:W-:Y:S01]  /*ff10*/  ST.E.64 desc[UR60][R4.64], R150 ;  /* 0x0000009604007985 */ /* 0x0001e2000c101b3c */
[----:B------:R-:W-:Y:S05]  /*ff20*/  BRA `(.L_x_991) ;  /* 0x0000004000887947 */ /* 0x000fea0003800000 */
.L_x_1078:
[----:B------:R-:W0:Y:S02]  /*ff30*/  S2R R0, SR_TID.X ;  /* 0x0000000000007919 */ /* 0x000e240000002100 */
[----:B0-----:R-:W-:-:S05]  /*ff40*/  VIADD R2, R0, 0xffffff80 ;  /* 0xffffff8000027836 */ /* 0x001fca0000000000 */
[----:B------:R-:W-:-:S13]  /*ff50*/  ISETP.GT.AND P0, PT, R2, 0x7f, PT ;  /* 0x0000007f0200780c */ /* 0x000fda0003f04270 */
[----:B------:R-:W-:Y:S05]  /*ff60*/  @P0 BRA `(.L_x_991) ;  /* 0x0000004000780947 */ /* 0x000fea0003800000 */
[----:B------:R-:W0:Y:S01]  /*ff70*/  S2R R3, SR_CTAID.X ;  /* 0x0000000000037919 */ /* 0x000e220000002500 */
[----:B------:R-:W1:Y:S01]  /*ff80*/  LDC R6, c[0x0][0xbe8] ;  /* 0x0002fa00ff067b82 */ /* 0x000e620000000800 */
[----:B------:R-:W-:Y:S01]  /*ff90*/  ULDC UR4, c[0x0][0xa88] ;  /* 0x0002a20000047ab9 */ /* 0x000fe20000000800 */
[----:B0-----:R-:W-:Y:S02]  /*ffa0*/  IMAD R0, R3, 0x80, R0 ;  /* 0x0000008003007824 */ /* 0x001fe400078e0200 */
[----:B-1----:R-:W-:-:S03]  /*ffb0*/  IMAD R3, R6, UR4, RZ ;  /* 0x0000000406037c24 */ /* 0x002fc6000f8e02ff */
[----:B------:R-:W-:-:S04]  /*ffc0*/  IADD3 R0, R0, -0x80, RZ ;  /* 0xffffff8000007810 */ /* 0x000fc80007ffe0ff */
[----:B------:R-:W-:-:S13]  /*ffd0*/  ISETP.GE.AND P0, PT, R0, R3, PT ;  /* 0x000000030000720c */ /* 0x000fda0003f06270 */
[----:B------:R-:W-:Y:S05]  /*ffe0*/  @P0 BRA `(.L_x_991) ;  /* 0x0000004000580947 */ /* 0x000fea0003800000 */
[----:B------:R-:W2:Y:S01]  /*fff0*/  LDL R4, [R1] ;  /* 0x0000000001047983 */ /* 0x000ea20000100800 */
[----:B------:R-:W-:Y:S01]  /*10000*/  ISETP.NE.AND P0, PT, R6, 0x1, PT ;  /* 0x000000010600780c */ /* 0x000fe20003f05270 */
[----:B------:R-:W-:Y:S01]  /*10010*/  S2UR UR7, SR_CTAID.Z ;  /* 0x00000000000779c3 */ /* 0x000fe20000002700 */
[----:B------:R-:W-:Y:S01]  /*10020*/  ULDC.64 UR8, c[0x0][0xbd0] ;  /* 0x0002f40000087ab9 */ /* 0x000fe20000000a00 */
[----:B------:R-:W-:-:S06]  /*10030*/  IMAD.MOV.U32 R5, RZ, RZ, R0 ;  /* 0x000000ffff057224 */ /* 0x000fcc00078e0000 */
[----:B------:R-:W0:Y:S08]  /*10040*/  LDC.64 R10, c[0x0][0xbd8] ;  /* 0x0002f600ff0a7b82 */ /* 0x000e300000000a00 */
[----:B------:R-:W1:Y:S08]  /*10050*/  @P0 LDC R7, c[0x0][0xbec] ;  /* 0x0002fb00ff070b82 */ /* 0x000e700000000800 */
[----:B------:R-:W3:Y:S08]  /*10060*/  @P0 LDC R9, c[0x0][0xbf0] ;  /* 0x0002fc00ff090b82 */ /* 0x000ef00000000800 */
[----:B------:R-:W4:Y:S08]  /*10070*/  S2UR UR10, SR_CTAID.Y ;  /* 0x00000000000a79c3 */ /* 0x000f300000002600 */
[----:B------:R-:W4:Y:S01]  /*10080*/  LDC R8, c[0x0][0xc50] ;  /* 0x00031400ff087b82 */ /* 0x000f220000000800 */
[----:B--2---:R-:W-:Y:S01]  /*10090*/  R2UR UR11, R4 ;  /* 0x00000000040b72ca */ /* 0x004fe200000e0000 */
[----:B-1----:R-:W-:-:S05]  /*100a0*/  @P0 IMAD.HI.U32 R4, R0, R7, RZ ;  /* 0x0000000700040227 */ /* 0x002fca00078e00ff */
[----:B---3--:R-:W-:-:S07]  /*100b0*/  @P0 SHF.R.U32.HI R5, RZ, R9, R4 ;  /* 0x00000009ff050219 */ /* 0x008fce0000011604 */
[----:B------:R-:W-:Y:S02]  /*100c0*/  USHF.R.S32.HI UR6, URZ, 0x1f, UR11 ;  /* 0x0000001f3f067899 */ /* 0x000fe4000801140b */
[----:B------:R-:W-:Y:S01]  /*100d0*/  IMAD R7, RZ, RZ, -UR11 ;  /* 0x8000000bff077e24 */ /* 0x000fe2000f8e02ff */
[----:B------:R-:W-:Y:S02]  /*100e0*/  UIMAD.WIDE.U32 UR4, UR11, UR8, URZ ;  /* 0x000000080b0472a5 */ /* 0x000fe4000f8e003f */
[----:B------:R-:W-:Y:S01]  /*100f0*/  UIMAD UR6, UR6, UR8, URZ ;  /* 0x00000008060672a4 */ /* 0x000fe2000f8e023f */
[----:B----4-:R-:W-:Y:S01]  /*10100*/  IMAD R9, R8, R7, UR10 ;  /* 0x0000000a08097e24 */ /* 0x010fe2000f8e0207 */
[----:B------:R-:W-:Y:S01]  /*10110*/  USHF.R.S32.HI UR8, URZ, 0x1f, UR7 ;  /* 0x0000001f3f087899 */ /* 0x000fe20008011407 */
[----:B------:R-:W-:Y:S01]  /*10120*/  IADD3 R7, -R5, RZ, RZ ;  /* 0x000000ff05077210 */ /* 0x000fe20007ffe1ff */
[----:B------:R-:W-:Y:S01]  /*10130*/  UIMAD UR6, UR11, UR9, UR6 ;  /* 0x000000090b0672a4 */ /* 0x000fe2000f8e0206 */
[----:B------:R-:W-:Y:S01]  /*10140*/  MOV R3, UR5 ;  /* 0x0000000500037c02 */ /* 0x000fe20008000f00 */
[----:B------:R-:W-:Y:S01]  /*10150*/  IMAD.U32 R2, RZ, RZ, UR4 ;  /* 0x00000004ff027e24 */ /* 0x000fe2000f8e00ff */
[----:B------:R-:W-:Y:S01]  /*10160*/  SHF.R.S32.HI R4, RZ, 0x1f, R9 ;  /* 0x0000001fff047819 */ /* 0x000fe20000011409 */
[----:B------:R-:W-:Y:S01]  /*10170*/  UIADD3 UR6, UR5, UR6, URZ ;  /* 0x0000000605067290 */ /* 0x000fe2000fffe03f */
[----:B0-----:R-:W-:-:S02]  /*10180*/  IMAD R12, R10, UR8, RZ ;  /* 0x000000080a0c7c24 */ /* 0x001fc4000f8e02ff */
[----:B------:R-:W-:Y:S01]  /*10190*/  ULDC.64 UR4, c[0x0][0xbe0] ;  /* 0x0002f80000047ab9 */ /* 0x000fe20000000a00 */
[----:B------:R-:W-:Y:S02]  /*101a0*/  IMAD R7, R6, R7, R0 ;  /* 0x0000000706077224 */ /* 0x000fe400078e0200 */
[----:B------:R-:W-:Y:S02]  /*101b0*/  IMAD.U32 R3, RZ, RZ, UR6 ;  /* 0x00000006ff037e24 */ /* 0x000fe4000f8e00ff */
[----:B------:R-:W-:Y:S01]  /*101c0*/  IMAD R11, R11, UR7, R12 ;  /* 0x000000070b0b7c24 */ /* 0x000fe2000f8e020c */
[----:B------:R-:W-:Y:S01]  /*101d0*/  SHF.R.S32.HI R0, RZ, 0x1f, R7 ;  /* 0x0000001fff007819 */ /* 0x000fe20000011407 */
[----:B------:R-:W-:-:S04]  /*101e0*/  IMAD.WIDE.U32 R2, R10, UR7, R2 ;  /* 0x000000070a027c25 */ /* 0x000fc8000f8e0002 */
[----:B------:R-:W-:Y:S02]  /*101f0*/  IMAD.IADD R3, R11, 0x1, R3 ;  /* 0x000000010b037824 */ /* 0x000fe400078e0203 */
[----:B------:R-:W-:Y:S02]  /*10200*/  IMAD R4, R4, UR4, RZ ;  /* 0x0000000404047c24 */ /* 0x000fe4000f8e02ff */
[----:B------:R-:W-:-:S04]  /*10210*/  IMAD.WIDE.U32 R2, R9, UR4, R2 ;  /* 0x0000000409027c25 */ /* 0x000fc8000f8e0002 */
[----:B------:R-:W-:Y:S01]  /*10220*/  IMAD R4, R9, UR5, R4 ;  /* 0x0000000509047c24 */ /* 0x000fe2000f8e0204 */
[----:B------:R-:W-:Y:S01]  /*10230*/  SHF.R.S32.HI R9, RZ, 0x1f, R5 ;  /* 0x0000001fff097819 */ /* 0x000fe20000011405 */
[----:B------:R-:W-:Y:S01]  /*10240*/  ULDC.64 UR4, c[0x0][0xbc8] ;  /* 0x0002f20000047ab9 */ /* 0x000fe20000000a00 */
[----:B------:R-:W-:Y:S01]  /*10250*/  IADD3 R2, P0, R5, R2, RZ ;  /* 0x0000000205027210 */ /* 0x000fe20007f1e0ff */
[----:B------:R-:W-:-:S03]  /*10260*/  IMAD R0, R0, UR4, RZ ;  /* 0x0000000400007c24 */ /* 0x000fc6000f8e02ff */
[----:B------:R-:W-:Y:S01]  /*10270*/  IADD3.X R3, R9, R3, R4, P0, !PT ;  /* 0x0000000309037210 */ /* 0x000fe200007fe404 */
[C---:B------:R-:W-:Y:S02]  /*10280*/  IMAD R5, R7.reuse, UR5, R0 ;  /* 0x0000000507057c24 */ /* 0x040fe4000f8e0200 */
[----:B------:R-:W-:Y:S01]  /*10290*/  IMAD.WIDE.U32 R2, R7, UR4, R2 ;  /* 0x0000000407027c25 */ /* 0x000fe2000f8e0002 */
[----:B------:R-:W-:-:S03]  /*102a0*/  ULDC.64 UR4, c[0x0][0xba8] ;  /* 0x0002ea0000047ab9 */ /* 0x000fc60000000a00 */
[----:B------:R-:W-:Y:S01]  /*102b0*/  IMAD.IADD R3, R3, 0x1, R5 ;  /* 0x0000000103037824 */ /* 0x000fe200078e0205 */
[----:B------:R-:W-:-:S04]  /*102c0*/  LEA R4, P0, R2, UR4, 0x2 ;  /* 0x0000000402047c11 */ /* 0x000fc8000f8010ff */
[----:B------:R-:W-:Y:S02]  /*102d0*/  LEA.HI.X R5, R2, UR5, R3, 0x2, P0 ;  /* 0x0000000502057c11 */ /* 0x000fe400080f1403 */
[----:B------:R-:W-:-:S05]  /*102e0*/  MOV R3, 0xff800000 ;  /* 0xff80000000037802 */ /* 0x000fca0000000f00 */
[----:B------:R0:W-:Y:S01]  /*102f0*/  STG.E desc[UR60][R4.64], R3 ;  /* 0x0000000304007986 */ /* 0x0001e2000c10193c */
[----:B------:R-:W-:Y:S05]  /*10300*/  BRA `(.L_x_991) ;  /* 0x0000003c00907947 */ /* 0x000fea0003800000 */
.L_x_989:
        /* <DEDUP_REMOVED lines=18> */
.L_x_1081:
[----:B------:R-:W-:Y:S01]  /*10430*/  ULDC UR7, c[0x0][0xc50] ;  /* 0x0003140000077ab9 */ /* 0x000fe20000000800 */
[----:B------:R-:W-:Y:S01]  /*10440*/  UMOV UR39, UR6 ;  /* 0x0000000600277c82 */ /* 0x000fe20008000000 */
[----:B------:R-:W-:-:S11]  /*10450*/  UISETP.NE.AND UP0, UPT, UR7, 0x1, UPT ;  /* 0x000000010700788c */ /* 0x000fd6000bf05270 */
[----:B------:R-:W-:Y:S01]  /*10460*/  @UP0 ULDC UR4, c[0x0][0xc54] ;  /* 0x0003150000040ab9 */ /* 0x000fe20000000800 */
[----:B------:R-:W-:Y:S01]  /*10470*/  @UP0 ULDC UR8, c[0x0][0xc58] ;  /* 0x0003160000080ab9 */ /* 0x000fe20000000800 */
[----:B------:R-:W-:-:S04]  /*10480*/  UIMAD.WIDE.U32 UR4, UR6, UR4, URZ ;  /* 0x00000004060472a5 */ /* 0x000fc8000f8e003f */
[----:B------:R-:W-:-:S12]  /*10490*/  @UP0 USHF.R.U32.HI UR39, URZ, UR8, UR5 ;  /* 0x000000083f270299 */ /* 0x000fd80008011605 */
.L_x_1082:
[----:B------:R-:W-:Y:S01]  /*104a0*/  ISETP.GE.AND P0, PT, R23, RZ, PT ;  /* 0x000000ff1700720c */ /* 0x000fe20003f06270 */
[----:B------:R-:W-:Y:S01]  /*104b0*/  UIADD3 UR44, -UR39, URZ, URZ ;  /* 0x0000003f272c7290 */ /* 0x000fe2000fffe13f */
[----:B------:R-:W-:Y:S01]  /*104c0*/  IMAD.MOV.U32 R0, RZ, RZ, 0x1 ;  /* 0x00000001ff007424 */ /* 0x000fe200078e00ff */
[----:B------:R-:W-:Y:S01]  /*104d0*/  MOV R6, 0x1 ;  /* 0x0000000100067802 */ /* 0x000fe20000000f00 */
[----:B------:R-:W-:Y:S01]  /*104e0*/  IMAD.MOV.U32 R2, RZ, RZ, RZ ;  /* 0x000000ffff027224 */ /* 0x000fe200078e00ff */
[----:B------:R-:W-:-:S08]  /*104f0*/  UIMAD UR44, UR7, UR44, UR6 ;  /* 0x0000002c072c72a4 */ /* 0x000fd0000f8e0206 */
[----:B------:R-:W-:Y:S05]  /*10500*/  @!P0 BRA `(.L_x_1083) ;  /* 0x0000003800488947 */ /* 0x000fea0003800000 */
[----:B------:R-:W0:Y:S01]  /*10510*/  LDC.64 R2, c[0x0][0xa28] ;  /* 0x00028a00ff027b82 */ /* 0x000e220000000a00 */
[----:B------:R-:W-:Y:S01]  /*10520*/  IMAD.MOV.U32 R22, RZ, RZ, RZ ;  /* 0x000000ffff167224 */ /* 0x000fe200078e00ff */
[----:B------:R-:W-:Y:S01]  /*10530*/  ULDC.64 UR4, c[0x0][0x418] ;  /* 0x0001060000047ab9 */ /* 0x000fe20000000a00 */
[----:B------:R-:W-:Y:S01]  /*10540*/  ULDC UR6, c[0x0][0x448] ;  /* 0x0001120000067ab9 */ /* 0x000fe20000000800 */
[----:B------:R-:W-:Y:S01]  /*10550*/  ULDC UR10, c[0x0][0x2f0] ;  /* 0x0000bc00000a7ab9 */ /* 0x000fe20000000800 */
[----:B------:R-:W-:Y:S01]  /*10560*/  ULDC UR11, c[0x0][0x288] ;  /* 0x0000a200000b7ab9 */ /* 0x000fe20000000800 */
[----:B0-----:R-:W-:-:S04]  /*10570*/  ISETP.NE.U32.AND P0, PT, R2, RZ, PT ;  /* 0x000000ff0200720c */ /* 0x001fc80003f05070 */
[----:B------:R-:W-:-:S13]  /*10580*/  ISETP.NE.AND.EX P0, PT, R3, RZ, PT, P0 ;  /* 0x000000ff0300720c */ /* 0x000fda0003f05300 */
[----:B------:R-:W0:Y:S02]  /*10590*/  @P0 LDC.64 R2, c[0x0][0xa28] ;  /* 0x00028a00ff020b82 */ /* 0x000e240000000a00 */
[----:B0-----:R-:W-:-:S05]  /*105a0*/  @P0 IMAD.WIDE R2, R23, 0x4, R2 ;  /* 0x0000000417020825 */ /* 0x001fca00078e0202 */
[----:B------:R0:W5:Y:S01]  /*105b0*/  @P0 LDG.E R22, desc[UR60][R2.64] ;  /* 0x0000003c02160981 */ /* 0x000162000c1e1900 */
[----:B------:R-:W1:Y:S01]  /*105c0*/  S2UR UR40, SR_CTAID.X ;  /* 0x00000000002879c3 */ /* 0x000e620000002500 */
[----:B------:R-:W-:Y:S02]  /*105d0*/  UISETP.NE.U32.AND UP0, UPT, UR4, URZ, UPT ;  /* 0x0000003f0400728c */ /* 0x000fe4000bf05070 */
[----:B------:R-:W-:Y:S02]  /*105e0*/  UISETP.NE.AND UP1, UPT, UR6, 0x1, UPT ;  /* 0x000000010600788c */ /* 0x000fe4000bf25270 */
[----:B------:R-:W-:Y:S01]  /*105f0*/  UISETP.NE.AND.EX UP0, UPT, UR5, URZ, UPT, UP0 ;  /* 0x0000003f0500728c */ /* 0x000fe2000bf05300 */
[----:B------:R-:W-:Y:S02]  /*10600*/  ULDC UR6, c[0x0][0x424] ;  /* 0x0001090000067ab9 */ /* 0x000fe40000000800 */
[----:B------:R-:W-:Y:S01]  /*10610*/  ULDC.64 UR4, c[0x0][0x9e0] ;  /* 0x0002780000047ab9 */ /* 0x000fe20000000a00 */
[----:B------:R-:W-:-:S02]  /*10620*/  USEL UR9, UR6, 0x1, UP0 ;  /* 0x0000000106097887 */ /* 0x000fc40008000000 */
[----:B------:R-:W-:Y:S02]  /*10630*/  UISETP.GE.AND UP0, UPT, UR5, 0x1, UPT ;  /* 0x000000010500788c */ /* 0x000fe4000bf06270 */
[----:B------:R-:W-:Y:S01]  /*10640*/  UIMAD UR47, UR9, UR10, URZ ;  /* 0x0000000a092f72a4 */ /* 0x000fe2000f8e023f */
[----:B------:R-:W-:Y:S01]  /*10650*/  @UP1 ULDC UR7, c[0x0][0x44c] ;  /* 0x0001130000071ab9 */ /* 0x000fe20000000800 */
[----:B------:R-:W-:Y:S02]  /*10660*/  UIMAD UR9, UR9, UR10, 0x3f ;  /* 0x0000003f090974a4 */ /* 0x000fe4000f8e020a */
[----:B------:R-:W-:Y:S01]  /*10670*/  PLOP3.LUT P1, PT, PT, PT, UP0, 0x80, 0x0 ;  /* 0x000000000000781c */ /* 0x000fe20003f2f008 */
[----:B------:R-:W-:Y:S01]  /*10680*/  @UP1 ULDC UR12, c[0x0][0x450] ;  /* 0x00011400000c1ab9 */ /* 0x000fe20000000800 */
[----:B------:R-:W-:Y:S02]  /*10690*/  UP2UR UR48, UPR, URZ, 0x2 ;  /* 0x000000023f307883 */ /* 0x000fe40008000000 */
[----:B-1----:R-:W-:-:S04]  /*106a0*/  USHF.L.U32 UR40, UR40, 0x7, URZ ;  /* 0x0000000728287899 */ /* 0x002fc8000800063f */
[----:B------:R-:W-:-:S04]  /*106b0*/  UIADD3 UR8, UR40, 0x7f, URZ ;  /* 0x0000007f28087890 */ /* 0x000fc8000fffe03f */
[----:B------:R-:W-:Y:S02]  /*106c0*/  UIMAD.WIDE.U32 UR6, UR8, UR7, URZ ;  /* 0x00000007080672a5 */ /* 0x000fe4000f8e003f */
[----:B------:R-:W-:Y:S02]  /*106d0*/  UIADD3 UR6, UR47, 0x1, -UR11 ;  /* 0x000000012f067890 */ /* 0x000fe4000fffe80b */
[----:B------:R-:W-:Y:S02]  /*106e0*/  @UP1 USHF.R.U32.HI UR8, URZ, UR12, UR7 ;  /* 0x0000000c3f081299 */ /* 0x000fe40008011607 */
[----:B------:R-:W-:Y:S02]  /*106f0*/  USHF.R.S32.HI UR7, URZ, 0x1f, UR9 ;  /* 0x0000001f3f077899 */ /* 0x000fe40008011409 */
[----:B------:R-:W-:Y:S02]  /*10700*/  UIADD3 UR6, UR6, UR8, URZ ;  /* 0x0000000806067290 */ /* 0x000fe4000fffe03f */
[----:B------:R-:W-:-:S02]  /*10710*/  ULEA.HI UR7, UR7, UR9, URZ, 0x6 ;  /* 0x0000000907077291 */ /* 0x000fc4000f8f303f */
[----:B------:R-:W-:Y:S02]  /*10720*/  UIADD3 UR4, UR6, UR4, URZ ;  /* 0x0000000406047290 */ /* 0x000fe4000fffe03f */
[----:B------:R-:W-:Y:S01]  /*10730*/  USHF.R.S32.HI UR41, URZ, 0x6, UR7 ;  /* 0x000000063f297899 */ /* 0x000fe20008011407 */
[----:B0-----:R-:W-:Y:S11]  /*10740*/  @!P1 BRA `(.L_x_1084) ;  /* 0x0000000000449947 */ /* 0x001ff60003800000 */
        /* <DEDUP_REMOVED lines=10> */
.L_x_1085:
[----:B------:R-:W-:-:S11]  /*107f0*/  UISETP.NE.AND UP0, UPT, UR5, 0x1, UPT ;  /* 0x000000010500788c */ /* 0x000fd6000bf05270 */
[----:B------:R-:W-:Y:S02]  /*10800*/  @UP0 ULDC.64 UR12, c[0x0][0x9e8] ;  /* 0x00027a00000c0ab9 */ /* 0x000fe40000000a00 */
[----:B------:R-:W-:-:S04]  /*10810*/  UIMAD.WIDE.U32 UR6, UR8, UR12, URZ ;  /* 0x0000000c080672a5 */ /* 0x000fc8000f8e003f */
[----:B------:R-:W-:-:S12]  /*10820*/  @UP0 USHF.R.U32.HI UR8, URZ, UR13, UR7 ;  /* 0x0000000d3f080299 */ /* 0x000fd80008011607 */
.L_x_1086:
[----:B------:R-:W-:-:S04]  /*10830*/  UIMAD UR8, UR8, UR5, UR5 ;  /* 0x00000005080872a4 */ /* 0x000fc8000f8e0205 */
[----:B------:R-:W-:-:S04]  /*10840*/  UISETP.LT.AND UP0, UPT, UR4, UR8, UPT ;  /* 0x000000080400728c */ /* 0x000fc8000bf01270 */
[----:B------:R-:W-:-:S12]  /*10850*/  USEL UR4, UR4, UR8, UP0 ;  /* 0x0000000804047287 */ /* 0x000fd80008000000 */
.L_x_1084:
[----:B------:R-:W-:Y:S02]  /*10860*/  UISETP.NE.AND UP0, UPT, UR48, URZ, UPT ;  /* 0x0000003f3000728c */ /* 0x000fe4000bf05270 */
[----:B------:R-:W-:-:S04]  /*10870*/  UIADD3 UR4, UR4, 0x3f, URZ ;  /* 0x0000003f04047890 */ /* 0x000fc8000fffe03f */
[----:B------:R-:W-:-:S04]  /*10880*/  USHF.R.S32.HI UR8, URZ, 0x1f, UR4 ;  /* 0x0000001f3f087899 */ /* 0x000fc80008011404 */
[----:B------:R-:W-:Y:S01]  /*10890*/  ULEA.HI UR8, UR8, UR4, URZ, 0x6 ;  /* 0x0000000408087291 */ /* 0x000fe2000f8f303f */
[----:B------:R-:W-:Y:S01]  /*108a0*/  @UP0 ULDC UR6, c[0x0][0x44c] ;  /* 0x0001130000060ab9 */ /* 0x000fe20000000800 */
[----:B------:R-:W-:Y:S01]  /*108b0*/  @UP0 ULDC UR9, c[0x0][0x450] ;  /* 0x0001140000090ab9 */ /* 0x000fe20000000800 */
[----:B------:R-:W-:Y:S02]  /*108c0*/  UIMAD.WIDE.U32 UR6, UR40, UR6, URZ ;  /* 0x00000006280672a5 */ /* 0x000fe4000f8e003f */
[----:B------:R-:W-:Y:S01]  /*108d0*/  UMOV UR4, UR40 ;  /* 0x0000002800047c82 */ /* 0x000fe20008000000 */
[----:B------:R-:W-:Y:S02]  /*108e0*/  USHF.R.S32.HI UR42, URZ, 0x6, UR8 ;  /* 0x000000063f2a7899 */ /* 0x000fe40008011408 */
[----:B------:R-:W-:Y:S02]  /*108f0*/  @UP0 USHF.R.U32.HI UR4, URZ, UR9, UR7 ;  /* 0x000000093f040299 */ /* 0x000fe40008011607 */
[----:B------:R-:W-:-:S02]  /*10900*/  UISETP.LT.AND UP0, UPT, UR41, UR42, UPT ;  /* 0x0000002a2900728c */ /* 0x000fc4000bf01270 */
[----:B------:R-:W-:Y:S01]  /*10910*/  UIADD3 UR4, UR4, -UR11, UR47 ;  /* 0x8000000b04047290 */ /* 0x000fe2000fffe02f */
[----:B------:R-:W-:Y:S01]  /*10920*/  ULDC UR8, c[0x0][0x9dc] ;  /* 0x0002770000087ab9 */ /* 0x000fe20000000800 */
[----:B------:R-:W-:Y:S02]  /*10930*/  USEL UR12, UR41, UR42, UP0 ;  /* 0x0000002a290c7287 */ /* 0x000fe40008000000 */
[----:B------:R-:W-:Y:S01]  /*10940*/  UIADD3 UR8, UR4, -UR8, URZ ;  /* 0x8000000804087290 */ /* 0x000fe2000fffe03f */
[----:B------:R-:W-:Y:S11]  /*10950*/  @!P1 BRA `(.L_x_1087) ;  /* 0x0000000000449947 */ /* 0x000ff60003800000 */
        /* <DEDUP_REMOVED lines=10> */
.L_x_1088:
[----:B------:R-:W-:-:S11]  /*10a00*/  UISETP.NE.AND UP0, UPT, UR5, 0x1, UPT ;  /* 0x000000010500788c */ /* 0x000fd6000bf05270 */
[----:B------:R-:W-:Y:S02]  /*10a10*/  @UP0 ULDC.64 UR10, c[0x0][0x9e8] ;  /* 0x00027a00000a0ab9 */ /* 0x000fe40000000a00 */
[----:B------:R-:W-:-:S04]  /*10a20*/  UIMAD.WIDE.U32 UR6, UR4, UR10, URZ ;  /* 0x0000000a040672a5 */ /* 0x000fc8000f8e003f */
[----:B------:R-:W-:-:S12]  /*10a30*/  @UP0 USHF.R.U32.HI UR4, URZ, UR11, UR7 ;  /* 0x0000000b3f040299 */ /* 0x000fd80008011607 */
.L_x_1089:
[----:B------:R-:W-:-:S04]  /*10a40*/  UIMAD UR4, UR4, UR5, URZ ;  /* 0x00000005040472a4 */ /* 0x000fc8000f8e023f */
[----:B------:R-:W-:-:S04]  /*10a50*/  UISETP.LT.AND UP0, UPT, UR8, UR4, UPT ;  /* 0x000000040800728c */ /* 0x000fc8000bf01270 */
[----:B------:R-:W-:-:S12]  /*10a60*/  USEL UR8, UR8, UR4, !UP0 ;  /* 0x0000000408087287 */ /* 0x000fd8000c000000 */
.L_x_1087:
[----:B------:R-:W-:Y:S02]  /*10a70*/  USHF.R.S32.HI UR4, URZ, 0x1f, UR8 ;  /* 0x0000001f3f047899 */ /* 0x000fe40008011408 */
[----:B------:R-:W-:Y:S02]  /*10a80*/  USHF.R.U32.HI UR9, URZ, 0x10, UR44 ;  /* 0x000000103f097899 */ /* 0x000fe4000801162c */
[----:B------:R-:W-:Y:S02]  /*10a90*/  ULEA.HI UR4, UR4, UR8, URZ, 0x6 ;  /* 0x0000000804047291 */ /* 0x000fe4000f8f303f */
[----:B------:R-:W-:Y:S02]  /*10aa0*/  ULOP3.LUT UR44, UR44, 0xffff, URZ, 0xc0, !UPT ;  /* 0x0000ffff2c2c7892 */ /* 0x000fe4000f8ec03f */
[----:B------:R-:W-:Y:S01]  /*10ab0*/  USHF.R.S32.HI UR4, URZ, 0x6, UR4 ;  /* 0x000000063f047899 */ /* 0x000fe20008011404 */
[----:B------:R-:W-:-:S03]  /*10ac0*/  UMOV UR38, URZ ;  /* 0x0000003f00267c82 */ /* 0x000fc60008000000 */
[----:B------:R-:W-:-:S04]  /*10ad0*/  UISETP.LT.AND UP0, UPT, URZ, UR4, UPT ;  /* 0x000000043f00728c */ /* 0x000fc8000bf01270 */
[----:B------:R-:W-:Y:S02]  /*10ae0*/  USEL UR43, URZ, UR4, !UP0 ;  /* 0x000000043f2b7287 */ /* 0x000fe4000c000000 */
[----:B------:R-:W-:Y:S02]  /*10af0*/  UISETP.NE.AND UP0, UPT, UR9, URZ, UPT ;  /* 0x0000003f0900728c */ /* 0x000fe4000bf05270 */
[----:B------:R-:W-:-:S06]  /*10b00*/  UISETP.GT.AND UP1, UPT, UR12, UR43, UPT ;  /* 0x0000002b0c00728c */ /* 0x000fcc000bf24270 */
[----:B------:R-:W-:-:S03]  /*10b10*/  PLOP3.LUT P0, PT, PT, PT, UP1, 0x80, 0x0 ;  /* 0x000000000000781c */ /* 0x000fc60003f0f018 */
[----:B------:R-:W-:-:S10]  /*10b20*/  @!UP0 ULDC UR9, c[0x0][0x9f0] ;  /* 0x00027c0000098ab9 */ /* 0x000fd40000000800 */
[----:B------:R-:W-:Y:S05]  /*10b30*/  @!P0 BRA `(.L_x_1090) ;  /* 0x00000000007c8947 */ /* 0x000fea0003800000 */
[----:B------:R-:W-:Y:S01]  /*10b40*/  IABS R0, UR9 ;  /* 0x0000000900007c13 */ /* 0x000fe20008000000 */
[----:B------:R-:W-:Y:S02]  /*10b50*/  UIADD3 UR4, UR9, -0x1, UR12 ;  /* 0xffffffff09047890 */ /* 0x000fe4000fffe00c */
[----:B------:R-:W-:Y:S02]  /*10b60*/  IABS R4, UR9 ;  /* 0x0000000900047c13 */ /* 0x000fe40008000000 */
[----:B------:R-:W-:Y:S01]  /*10b70*/  R2UR UR10, R0 ;  /* 0x00000000000a72ca */ /* 0x000fe200000e0000 */
[----:B------:R-:W-:-:S03]  /*10b80*/  UIADD3 UR6, -UR43, UR4, URZ ;  /* 0x000000042b067290 */ /* 0x000fc6000fffe13f */
[----:B------:R-:W-:-:S03]  /*10b90*/  UMOV UR4, URZ ;  /* 0x0000003f00047c82 */ /* 0x000fc60008000000 */
[----:B------:R-:W-:Y:S01]  /*10ba0*/  IABS R3, UR6 ;  /* 0x0000000600037c13 */ /* 0x000fe20008000000 */
[----:B------:R-:W-:-:S03]  /*10bb0*/  ULOP3.LUT UR6, UR6, UR9, URZ, 0x3c, !UPT ;  /* 0x0000000906067292 */ /* 0x000fc6000f8e3c3f */
[----:B------:R-:W-:Y:S02]  /*10bc0*/  R2UR UR8, R3 ;  /* 0x00000000030872ca */ /* 0x000fe400000e0000 */
[----:B------:R-:W0:Y:S08]  /*10bd0*/  I2F.RP R0, UR10 ;  /* 0x0000000a00007d06 */ /* 0x000e300008209400 */
[----:B0-----:R-:W0:Y:S02]  /*10be0*/  MUFU.RCP R0, R0 ;  /* 0x0000000000007308 */ /* 0x001e240000001000 */
        /* <DEDUP_REMOVED lines=20> */
.L_x_1090:
[----:B------:R-:W-:Y:S02]  /*10d30*/  UIMAD UR49, UR44, UR38, UR43 ;  /* 0x000000262c3172a4 */ /* 0x000fe4000f8e022b */
[----:B------:R-:W-:Y:S01]  /*10d40*/  IMAD.U32 R0, RZ, RZ, UR38 ;  /* 0x00000026ff007e24 */ /* 0x000fe2000f8e00ff */
[----:B------:R-:W-:Y:S01]  /*10d50*/  MOV R2, RZ ;  /* 0x000000ff00027202 */ /* 0x000fe20000000f00 */
[----:B------:R-:W-:Y:S02]  /*10d60*/  IMAD.MOV.U32 R6, RZ, RZ, 0x1 ;  /* 0x00000001ff067424 */ /* 0x000fe400078e00ff */
[----:B------:R-:W-:-:S05]  /*10d70*/  IMAD.U32 R19, RZ, RZ, UR49 ;  /* 0x00000031ff137e24 */ /* 0x000fca000f8e00ff */
[----:B------:R-:W-:Y:S01]  /*10d80*/  VIADDMNMX R19, R19, R0, UR12, PT ;  /* 0x0000000c13137e46 */ /* 0x000fe2000b800100 */
[----:B------:R-:W-:-:S03]  /*10d90*/  IMAD.MOV.U32 R0, RZ, RZ, 0x1 ;  /* 0x00000001ff007424 */ /* 0x000fc600078e00ff */
[----:B------:R-:W-:-:S13]  /*10da0*/  ISETP.GT.AND P0, PT, R19, UR49, PT ;  /* 0x0000003113007c0c */ /* 0x000fda000bf04270 */
        /* <DEDUP_REMOVED lines=11> */
[----:B------:R-:W-:Y:S01]  /*10e60*/  MOV R4, UR4 ;  /* 0x0000000400047c02 */ /* 0x000fe20008000f00 */
[----:B------:R-:W-:Y:S01]  /*10e70*/  IMAD.U32 R5, RZ, RZ, UR5 ;  /* 0x00000005ff057e24 */ /* 0x000fe2000f8e00ff */
[----:B------:R-:W-:Y:S01]  /*10e80*/  ULDC.64 UR4, c[0x4][0xc0] ;  /* 0x0100300000047ab9 */ /* 0x000fe20000000a00 */
[----:B------:R-:W0:Y:S01]  /*10e90*/  LDC.64 R2, c[0x4][R2] ;  /* 0x0100000002027b82 */ /* 0x000e220000000a00 */
[----:B------:R-:W-:Y:S01]  /*10ea0*/  IMAD.U32 R6, RZ, RZ, UR6 ;  /* 0x00000006ff067e24 */ /* 0x000fe2000f8e00ff */
[----:B------:R-:W-:Y:S01]  /*10eb0*/  MOV R7, UR7 ;  /* 0x0000000700077c02 */ /* 0x000fe20008000f00 */
[----:B------:R-:W-:Y:S01]  /*10ec0*/  IMAD.U32 R10, RZ, RZ, UR4 ;  /* 0x00000004ff0a7e24 */ /* 0x000fe2000f8e00ff */
[----:B------:R-:W-:Y:S01]  /*10ed0*/  MOV R8, 0x70 ;  /* 0x0000007000087802 */ /* 0x000fe20000000f00 */
[----:B------:R-:W-:-:S02]  /*10ee0*/  IMAD.U32 R11, RZ, RZ, UR5 ;  /* 0x00000005ff0b7e24 */ /* 0x000fc4000f8e00ff */
[----:B------:R-:W-:Y:S02]  /*10ef0*/  IMAD.MOV.U32 R12, RZ, RZ, 0x1 ;  /* 0x00000001ff0c7424 */ /* 0x000fe400078e00ff */
[----:B------:R-:W-:-:S07]  /*10f00*/  IMAD.MOV.U32 R13, RZ, RZ, RZ ;  /* 0x000000ffff0d7224 */ /* 0x000fce00078e00ff */
[----:B------:R-:W-:-:S07]  /*10f10*/  LEPC R20, `(.L_x_1091) ;  /* 0x000000001014794e */ /* 0x000fce0000000000 */
[----:B0----5:R-:W-:Y:S05]  /*10f20*/  CALL.ABS.NOINC R2 ;  /* 0x0000000002007343 */ /* 0x021fea0003c00000 */
.L_x_1091:
        /* <DEDUP_REMOVED lines=8> */
[----:B------:R0:W1:Y:S01]  /*10fb0*/  LDC.64 R2, c[0x4][R16] ;  /* 0x0100000010027b82 */ /* 0x0000620000000a00 */
[----:B------:R-:W-:Y:S01]  /*10fc0*/  IMAD.U32 R5, RZ, RZ, UR5 ;  /* 0x00000005ff057e24 */ /* 0x000fe2000f8e00ff */
[----:B------:R-:W-:Y:S01]  /*10fd0*/  ULDC.64 UR4, c[0x4][0xc8] ;  /* 0x0100320000047ab9 */ /* 0x000fe20000000a00 */
[----:B------:R-:W-:Y:S01]  /*10fe0*/  IMAD.U32 R6, RZ, RZ, UR6 ;  /* 0x00000006ff067e24 */ /* 0x000fe2000f8e00ff */
[----:B------:R-:W-:Y:S01]  /*10ff0*/  MOV R7, UR7 ;  /* 0x0000000700077c02 */ /* 0x000fe20008000f00 */
[----:B------:R-:W-:Y:S01]  /*11000*/  IMAD.U32 R10, RZ, RZ, UR4 ;  /* 0x00000004ff0a7e24 */ /* 0x000fe2000f8e00ff */
[----:B------:R-:W-:Y:S01]  /*11010*/  MOV R8, 0x70 ;  /* 0x0000007000087802 */ /* 0x000fe20000000f00 */
[----:B------:R-:W-:-:S02]  /*11020*/  IMAD.U32 R11, RZ, RZ, UR5 ;  /* 0x00000005ff0b7e24 */ /* 0x000fc4000f8e00ff */
[----:B------:R-:W-:Y:S02]  /*11030*/  IMAD.MOV.U32 R12, RZ, RZ, 0x1 ;  /* 0x00000001ff0c7424 */ /* 0x000fe400078e00ff */
[----:B0-----:R-:W-:-:S07]  /*11040*/  IMAD.MOV.U32 R13, RZ, RZ, RZ ;  /* 0x000000ffff0d7224 */ /* 0x001fce00078e00ff */
[----:B------:R-:W-:-:S07]  /*11050*/  LEPC R20, `(.L_x_1093) ;  /* 0x000000001014794e */ /* 0x000fce0000000000 */
[----:B-1---5:R-:W-:Y:S05]  /*11060*/  CALL.ABS.NOINC R2 ;  /* 0x0000000002007343 */ /* 0x022fea0003c00000 */
.L_x_1093:
[----:B------:R0:W1:Y:S01]  /*11070*/  LDC.64 R2, c[0x4][R16] ;  /* 0x0100000010027b82 */ /* 0x0000620000000a00 */
[----:B------:R-:W-:Y:S01]  /*11080*/  ULDC.64 UR4, c[0x4][0x138] ;  /* 0x01004e0000047ab9 */ /* 0x000fe20000000a00 */
[----:B------:R-:W-:Y:S01]  /*11090*/  ULDC.64 UR6, c[0x4][0x140] ;  /* 0x0100500000067ab9 */ /* 0x000fe20000000a00 */
[----:B------:R-:W-:Y:S01]  /*110a0*/  MOV R4, UR4 ;  /* 0x0000000400047c02 */ /* 0x000fe20008000f00 */
        /* <DEDUP_REMOVED lines=10> */
[----:B-1----:R-:W-:Y:S05]  /*11150*/  CALL.ABS.NOINC R2 ;  /* 0x0000000002007343 */ /* 0x002fea0003c00000 */
.L_x_1092:
[----:B------:R-:W0:Y:S01]  /*11160*/  LDC.64 R2, c[0x0][0x9f8] ;  /* 0x00027e00ff027b82 */ /* 0x000e220000000a00 */
[----:B------:R-:W-:-:S07]  /*11170*/  MOV R33, R23 ;  /* 0x0000001700217202 */ /* 0x000fce0000000f00 */
[----:B------:R-:W1:Y:S01]  /*11180*/  LDC R17, c[0x0][0x430] ;  /* 0x00010c00ff117b82 */ /* 0x000e620000000800 */
[C---:B------:R-:W-:Y:S01]  /*11190*/  IMAD.SHL.U32 R24, R26.reuse, 0x10, RZ ;  /* 0x000000101a187824 */ /* 0x040fe200078e00ff */
[----:B------:R-:W-:Y:S01]  /*111a0*/  LOP3.LUT R8, R26, 0x7f, RZ, 0xc0, !PT ;  /* 0x0000007f1a087812 */ /* 0x000fe200078ec0ff */
[----:B------:R-:W-:Y:S01]  /*111b0*/  VIADD R0, R19, 0xffffffff ;  /* 0xffffffff13007836 */ /* 0x000fe20000000000 */
[----:B------:R-:W-:Y:S01]  /*111c0*/  LOP3.LUT R16, R16, 0xffffffbf, RZ, 0xc0, !PT ;  /* 0xffffffbf10107812 */ /* 0x000fe200078ec0ff */
[----:B------:R-:W-:Y:S01]  /*111d0*/  ULDC UR4, c[0x0][0x2f4] ;  /* 0x0000bd0000047ab9 */ /* 0x000fe20000000800 */
[----:B0-----:R-:W-:-:S04]  /*111e0*/  ISETP.NE.U32.AND P0, PT, R2, RZ, PT ;  /* 0x000000ff0200720c */ /* 0x001fc80003f05070 */
[----:B------:R-:W-:-:S13]  /*111f0*/  ISETP.NE.AND.EX P0, PT, R3, RZ, PT, P0 ;  /* 0x000000ff0300720c */ /* 0x000fda0003f05300 */
[----:B------:R-:W0:Y:S02]  /*11200*/  @P0 LDC.64 R2, c[0x0][0x9f8] ;  /* 0x00027e00ff020b82 */ /* 0x000e240000000a00 */
[----:B0-----:R-:W-:-:S05]  /*11210*/  @P0 IMAD.WIDE R2, R23, 0x4, R2 ;  /* 0x0000000417020825 */ /* 0x001fca00078e0202 */
[----:B------:R0:W2:Y:S01]  /*11220*/  @P0 LDG.E R33, desc[UR60][R2.64] ;  /* 0x0000003c02210981 */ /* 0x0000a2000c1e1900 */
[----:B------:R-:W-:Y:S02]  /*11230*/  LOP3.LUT R24, R24, 0x70, RZ, 0xc0, !PT ;  /* 0x0000007018187812 */ /* 0x000fe400078ec0ff */
[----:B------:R-:W-:Y:S02]  /*11240*/  SHF.R.U32.HI R4, RZ, 0x3, R8 ;  /* 0x00000003ff047819 */ /* 0x000fe40000011608 */
[----:B-1----:R-:W-:Y:S02]  /*11250*/  ISETP.NE.AND P1, PT, R17, 0x1, PT ;  /* 0x000000011100780c */ /* 0x002fe40003f25270 */
[----:B------:R-:W-:-:S04]  /*11260*/  LOP3.LUT R37, R24, R4, RZ, 0xfc, !PT ;  /* 0x0000000418257212 */ /* 0x000fc800078efcff */
[----:B------:R-:W-:-:S04]  /*11270*/  LEA R7, R0, R37, 0x6 ;  /* 0x0000002500077211 */ /* 0x000fc800078e30ff */
[C---:B------:R-:W-:Y:S01]  /*11280*/  ISETP.GE.AND P0, PT, R7.reuse, UR47, PT ;  /* 0x0000002f07007c0c */ /* 0x040fe2000bf06270 */
[----:B-----5:R-:W-:Y:S02]  /*11290*/  IMAD.IADD R7, R7, 0x1, R22 ;  /* 0x0000000107077824 */ /* 0x020fe400078e0216 */
[----:B0-----:R-:W0:Y:S01]  /*112a0*/  @P1 LDC R2, c[0x0][0x434] ;  /* 0x00010d00ff021b82 */ /* 0x001e220000000800 */
[----:B------:R-:W-:Y:S01]  /*112b0*/  ISETP.GT.U32.OR P0, PT, R37, 0x3f, P0 ;  /* 0x0000003f2500780c */ /* 0x000fe20000704470 */
[----:B------:R-:W-:Y:S01]  /*112c0*/  IMAD.MOV.U32 R9, RZ, RZ, R7 ;  /* 0x000000ffff097224 */ /* 0x000fe200078e0007 */
[----:B------:R-:W-:-:S05]  /*112d0*/  @P1 LOP3.LUT R16, R16, 0x40, RZ, 0xfc, !PT ;  /* 0x0000004010101812 */ /* 0x000fca00078efcff */
[----:B------:R-:W1:Y:S08]  /*112e0*/  @P1 LDC R3, c[0x0][0x438] ;  /* 0x00010e00ff031b82 */ /* 0x000e700000000800 */
[----:B------:R-:W3:Y:S08]  /*112f0*/  @!P0 LDC.64 R10, c[0x0][0x428] ;  /* 0x00010a00ff0a8b82 */ /* 0x000ef00000000a00 */
[----:B------:R-:W4:Y:S01]  /*11300*/  @!P0 LDC.64 R4, c[0x0][0x418] ;  /* 0x00010600ff048b82 */ /* 0x000f220000000a00 */
[----:B0-----:R-:W-:-:S05]  /*11310*/  @P1 IMAD.HI.U32 R2, R7, R2, RZ ;  /* 0x0000000207021227 */ /* 0x001fca00078e00ff */
[----:B-1----:R-:W-:-:S04]  /*11320*/  @P1 SHF.R.U32.HI R9, RZ, R3, R2 ;  /* 0x00000003ff091219 */ /* 0x002fc80000011602 */
[----:B------:R-:W-:Y:S02]  /*11330*/  @!P0 SHF.R.S32.HI R3, RZ, 0x1f, R9 ;  /* 0x0000001fff038819 */ /* 0x000fe40000011409 */
[----:B------:R-:W-:Y:S01]  /*11340*/  LOP3.LUT R16, R16, 0xffffffef, RZ, 0xc0, !PT ;  /* 0xffffffef10107812 */ /* 0x000fe200078ec0ff */
[----:B------:R-:W-:Y:S01]  /*11350*/  UMOV UR5, 0xffffffff ;  /* 0xffffffff00057882 */ /* 0x000fe20000000000 */
[----:B--2---:R-:W-:-:S05]  /*11360*/  SHF.R.S32.HI R6, RZ, 0x1f, R33 ;  /* 0x0000001fff067819 */ /* 0x004fca0000011421 */
[----:B---3--:R-:W-:Y:S01]  /*11370*/  @!P0 IMAD R2, R6, R10, RZ ;  /* 0x0000000a06028224 */ /* 0x008fe200078e02ff */
[----:B------:R0:W-:Y:S03]  /*11380*/  STL [R1], R6 ;  /* 0x0000000601007387 */ /* 0x0001e60000100800 */
[----:B------:R-:W-:Y:S01]  /*11390*/  @!P0 IMAD R11, R33, R11, R2 ;  /* 0x0000000b210b8224 */ /* 0x000fe200078e0202 */
[----:B------:R-:W-:-:S05]  /*113a0*/  @!P0 MOV R2, R9 ;  /* 0x0000000900028202 */ /* 0x000fca0000000f00 */
[----:B------:R-:W-:-:S04]  /*113b0*/  @!P0 IMAD.WIDE.U32 R2, R33, R10, R2 ;  /* 0x0000000a21028225 */ /* 0x000fc800078e0002 */
[----:B------:R-:W-:Y:S01]  /*113c0*/  @!P0 IMAD.IADD R3, R3, 0x1, R11 ;  /* 0x0000000103038824 */ /* 0x000fe200078e020b */
[----:B----4-:R-:W-:Y:S01]  /*113d0*/  @!P0 LEA R4, P1, R2, R4, 0x2 ;  /* 0x0000000402048211 */ /* 0x010fe200078210ff */
[----:B0-----:R-:W-:-:S03]  /*113e0*/  IMAD.MOV.U32 R6, RZ, RZ, RZ ;  /* 0x000000ffff067224 */ /* 0x001fc600078e00ff */
[----:B------:R-:W-:-:S05]  /*113f0*/  @!P0 LEA.HI.X R5, R2, R5, R3, 0x2, P1 ;  /* 0x0000000502058211 */ /* 0x000fca00008f1403 */
[----:B------:R0:W5:Y:S02]  /*11400*/  @!P0 LDG.E R6, desc[UR60][R4.64] ;  /* 0x0000003c04068981 */ /* 0x000164000c1e1900 */
[----:B0-----:R-:W-:-:S04]  /*11410*/  SHF.L.U32 R4, R26, 0x3, RZ ;  /* 0x000000031a047819 */ /* 0x001fc800000006ff */
[----:B------:R-:W-:-:S04]  /*11420*/  LOP3.LUT R25, R4, 0x38, RZ, 0xc0, !PT ;  /* 0x0000003804197812 */ /* 0x000fc800078ec0ff */
[C---:B------:R-:W-:Y:S02]  /*11430*/  ISETP.GE.AND P0, PT, R25.reuse, UR4, PT ;  /* 0x0000000419007c0c */ /* 0x040fe4000bf06270 */
[C---:B------:R-:W-:Y:S02]  /*11440*/  LOP3.LUT R36, R25.reuse, 0x40, RZ, 0xfc, !PT ;  /* 0x0000004019247812 */ /* 0x040fe400078efcff */
[C---:B------:R-:W-:Y:S02]  /*11450*/  LOP3.LUT R35, R25.reuse, 0x80, RZ, 0xfc, !PT ;  /* 0x0000008019237812 */ /* 0x040fe400078efcff */
[----:B------:R-:W-:Y:S02]  /*11460*/  ISETP.GE.AND P2, PT, R36, UR4, PT ;  /* 0x0000000424007c0c */ /* 0x000fe4000bf46270 */
[----:B------:R-:W-:Y:S02]  /*11470*/  LOP3.LUT R34, R25, 0xc0, RZ, 0xfc, !PT ;  /* 0x000000c019227812 */ /* 0x000fe400078efcff */
[----:B------:R-:W-:-:S03]  /*11480*/  ISETP.GE.AND P1, PT, R35, UR4, PT ;  /* 0x0000000423007c0c */ /* 0x000fc6000bf26270 */
[----:B------:R-:W-:Y:S02]  /*11490*/  @P0 LOP3.LUT R16, R16, 0x10, RZ, 0xfc, !PT ;  /* 0x0000001010100812 */ /* 0x000fe400078efcff */
[----:B------:R-:W-:Y:S02]  /*114a0*/  ISETP.GE.AND P0, PT, R34, UR4, PT ;  /* 0x0000000422007c0c */ /* 0x000fe4000bf06270 */
[----:B------:R-:W-:-:S04]  /*114b0*/  LOP3.LUT R16, R16, 0xfffffff7, RZ, 0xc0, !PT ;  /* 0xfffffff710107812 */ /* 0x000fc800078ec0ff */
[----:B------:R-:W-:-:S04]  /*114c0*/  @P2 LOP3.LUT R16, R16, 0x8, RZ, 0xfc, !PT ;  /* 0x0000000810102812 */ /* 0x000fc800078efcff */
[----:B------:R-:W-:-:S04]  /*114d0*/  LOP3.LUT R16, R16, 0xfffffffd, RZ, 0xc0, !PT ;  /* 0xfffffffd10107812 */ /* 0x000fc800078ec0ff */
[----:B------:R-:W-:-:S04]  /*114e0*/  LOP3.LUT R16, R16, 0xfffffffb, RZ, 0xc0, !PT ;  /* 0xfffffffb10107812 */ /* 0x000fc800078ec0ff */
[----:B------:R-:W-:-:S04]  /*114f0*/  @P1 LOP3.LUT R16, R16, 0x4, RZ, 0xfc, !PT ;  /* 0x0000000410101812 */ /* 0x000fc800078efcff */
[----:B------:R-:W-:Y:S01]  /*11500*/  @P0 LOP3.LUT R16, R16, 0x2, RZ, 0xfc, !PT ;  /* 0x0000000210100812 */ /* 0x000fe200078efcff */
[----:B------:R-:W-:Y:S06]  /*11510*/  BRA.DIV UR5, `(.L_x_1094) ;  /* 0x0000002e05fc7947 */ /* 0x000fec000b800000 */
.L_x_1136:
[----:B------:R-:W2:Y:S01]  /*11520*/  LDL R2, [R1+0x4] ;  /* 0x0000040001027983 */ /* 0x000ea20000100800 */
[----:B------:R-:W-:Y:S01]  /*11530*/  ISETP.GT.U32.AND P1, PT, R37, 0x3f, PT ;  /* 0x0000003f2500780c */ /* 0x000fe20003f24070 */
[----:B------:R-:W-:Y:S01]  /*11540*/  IMAD.MOV.U32 R27, RZ, RZ, R0 ;  /* 0x000000ffff1b7224 */ /* 0x000fe200078e0000 */
[----:B------:R-:W-:Y:S02]  /*11550*/  LOP3.LUT R16, R16, 0xfffffffe, RZ, 0xc0, !PT ;  /* 0xfffffffe10107812 */ /* 0x000fe400078ec0ff */
[----:B------:R-:W-:-:S04]  /*11560*/  MOV R32, UR39 ;  /* 0x0000002700207c02 */ /* 0x000fc80008000f00 */
[----:B------:R-:W-:-:S05]  /*11570*/  SHF.R.S32.HI R32, RZ, 0x1f, R32 ;  /* 0x0000001fff207819 */ /* 0x000fca0000011420 */
[----:B------:R-:W-:-:S04]  /*11580*/  @P1 LOP3.LUT R16, R16, 0x1, RZ, 0xfc, !PT ;  /* 0x0000000110101812 */ /* 0x000fc800078efcff */
[----:B------:R-:W-:Y:S02]  /*11590*/  LOP3.LUT R16, R16, 0xffffffdf, RZ, 0xc0, !PT ;  /* 0xffffffdf10107812 */ /* 0x000fe400078ec0ff */
[----:B--2---:R-:W-:Y:S01]  /*115a0*/  R2UR UR4, R2 ;  /* 0x00000000020472ca */ /* 0x004fe200000e0000 */
[----:B------:R-:W-:-:S04]  /*115b0*/  IMAD.MOV R2, RZ, RZ, -R9 ;  /* 0x000000ffff027224 */ /* 0x000fc800078e0a09 */
[----:B------:R-:W-:-:S08]  /*115c0*/  IMAD R7, R17, R2, R7 ;  /* 0x0000000211077224 */ /* 0x000fd000078e0207 */
[----:B------:R-:W-:-:S06]  /*115d0*/  ULOP3.LUT UR4, UR4, 0x2, URZ, 0xfc, !UPT ;  /* 0x0000000204047892 */ /* 0x000fcc000f8efc3f */
[----:B------:R-:W-:-:S05]  /*115e0*/  IMAD.U32 R2, RZ, RZ, UR4 ;  /* 0x00000004ff027e24 */ /* 0x000fca000f8e00ff */
[----:B------:R-:W-:-:S13]  /*115f0*/  ISETP.NE.AND P0, PT, R2, 0x3, PT ;  /* 0x000000030200780c */ /* 0x000fda0003f05270 */
[----:B------:R-:W-:Y:S01]  /*11600*/  @P0 LOP3.LUT R16, R16, 0x20, RZ, 0xfc, !PT ;  /* 0x0000002010100812 */ /* 0x000fe200078efcff */
[----:B------:R-:W-:Y:S06]  /*11610*/  @!P0 BRA `(.L_x_1095) ;  /* 0x0000000000048947 */ /* 0x000fec0003800000 */
[----:B------:R-:W-:Y:S01]  /*11620*/  BPT.TRAP 0x1 ;  /* 0x000000040000795c */ /* 0x000fe20000300000 */
.L_x_1095:
[----:B------:R-:W-:Y:S01]  /*11630*/  SHF.R.S32.HI R9, RZ, 0x1f, R7 ;  /* 0x0000001fff097819 */ /* 0x000fe20000011407 */
[----:B------:R-:W-:Y:S01]  /*11640*/  ULDC.64 UR4, c[0x0][0x328] ;  /* 0x0000ca0000047ab9 */ /* 0x000fe20000000a00 */
[----:B------:R-:W-:-:S03]  /*11650*/  R2UR UR6, R32 ;  /* 0x00000000200672ca */ /* 0x000fc600000e0000 */
[----:B------:R-:W-:-:S04]  /*11660*/  IMAD R2, R9, UR4, RZ ;  /* 0x0000000409027c24 */ /* 0x000fc8000f8e02ff */
[C---:B------:R-:W-:Y:S02]  /*11670*/  IMAD R5, R7.reuse, UR5, R2 ;  /* 0x0000000507057c24 */ /* 0x040fe4000f8e0202 */
[----:B------:R-:W-:Y:S01]  /*11680*/  IMAD.WIDE.U32 R2, R7, UR4, RZ ;  /* 0x0000000407027c25 */ /* 0x000fe2000f8e00ff */
[----:B------:R-:W-:-:S03]  /*11690*/  ULDC.64 UR4, c[0x0][0x338] ;  /* 0x0000ce0000047ab9 */ /* 0x000fc60000000a00 */
[----:B------:R-:W-:Y:S01]  /*116a0*/  IMAD.IADD R3, R3, 0x1, R5 ;  /* 0x0000000103037824 */ /* 0x000fe200078e0205 */
[----:B-----5:R-:W-:Y:S01]  /*116b0*/  SHF.R.S32.HI R5, RZ, 0x1f, R6 ;  /* 0x0000001fff057819 */ /* 0x020fe20000011406 */
[----:B------:R-:W-:-:S04]  /*116c0*/  IMAD.WIDE.U32 R2, R6, UR4, R2 ;  /* 0x0000000406027c25 */ /* 0x000fc8000f8e0002 */
[----:B------:R-:W-:-:S04]  /*116d0*/  IMAD R11, R5, UR4, RZ ;  /* 0x00000004050b7c24 */ /* 0x000fc8000f8e02ff */
        /* <DEDUP_REMOVED lines=15> */
.L_x_1137:
[----:B------:R-:W-:Y:S01]  /*117d0*/  ULDC.64 UR4, c[0x0][0x300] ;  /* 0x0000c00000047ab9 */ /* 0x000fe20000000a00 */
[----:B------:R-:W-:Y:S01]  /*117e0*/  R2UR UR6, R32 ;  /* 0x00000000200672ca */ /* 0x000fe200000e0000 */
[----:B0-----:R-:W-:Y:S01]  /*117f0*/  IMAD R2, R9, UR4, RZ ;  /* 0x0000000409027c24 */ /* 0x001fe2000f8e02ff */
[----:B------:R-:W-:Y:S02]  /*11800*/  SHF.R.U32.HI R28, RZ, 0x3, R8 ;  /* 0x00000003ff1c7819 */ /* 0x000fe40000011608 */
[----:B------:R-:W-:Y:S01]  /*11810*/  SHF.L.U32 R30, R8, 0x3, RZ ;  /* 0x00000003081e7819 */ /* 0x000fe200000006ff */
[C---:B------:R-:W-:Y:S01]  /*11820*/  IMAD R9, R7.reuse, UR5, R2 ;  /* 0x0000000507097c24 */ /* 0x040fe2000f8e0202 */
[C---:B------:R-:W-:Y:S01]  /*11830*/  LOP3.LUT P4, RZ, R16.reuse, 0x10, RZ, 0xc0, !PT ;  /* 0x0000001010ff7812 */ /* 0x040fe2000788c0ff */
[----:B------:R-:W-:Y:S01]  /*11840*/  IMAD.WIDE.U32 R2, R7, UR4, RZ ;  /* 0x0000000407027c25 */ /* 0x000fe2000f8e00ff */
[----:B------:R-:W-:Y:S01]  /*11850*/  ULDC.64 UR4, c[0x0][0x310] ;  /* 0x0000c40000047ab9 */ /* 0x000fe20000000a00 */
[----:B------:R-:W-:-:S02]  /*11860*/  LOP3.LUT P3, RZ, R16, 0x8, RZ, 0xc0, !PT ;  /* 0x0000000810ff7812 */ /* 0x000fc4000786c0ff */
[----:B------:R-:W-:Y:S01]  /*11870*/  IMAD.IADD R3, R3, 0x1, R9 ;  /* 0x0000000103037824 */ /* 0x000fe200078e0209 */
[C---:B------:R-:W-:Y:S01]  /*11880*/  LOP3.LUT P2, RZ, R16.reuse, 0x4, RZ, 0xc0, !PT ;  /* 0x0000000410ff7812 */ /* 0x040fe2000784c0ff */
[----:B------:R-:W-:Y:S01]  /*11890*/  IMAD R5, R5, UR4, RZ ;  /* 0x0000000405057c24 */ /* 0x000fe2000f8e02ff */
[----:B------:R-:W-:Y:S01]  /*118a0*/  LOP3.LUT P1, RZ, R16, 0x2, RZ, 0xc0, !PT ;  /* 0x0000000210ff7812 */ /* 0x000fe2000782c0ff */
        /* <DEDUP_REMOVED lines=9> */
[----:B------:R-:W-:Y:S01]  /*11940*/  IMAD.MOV.U32 R5, RZ, RZ, -0x40 ;  /* 0xffffffc0ff057424 */ /* 0x000fe200078e00ff */
[----:B------:R-:W-:Y:S01]  /*11950*/  LEA R6, P0, R2, UR6, 0x1 ;  /* 0x0000000602067c11 */ /* 0x000fe2000f8008ff */
[----:B------:R-:W-:Y:S01]  /*11960*/  VIADD R7, R3, UR4 ;  /* 0x0000000403077c36 */ /* 0x000fe20008000000 */
[----:B------:R-:W-:Y:S01]  /*11970*/  LOP3.LUT R3, R4, 0x1c0, RZ, 0xc0, !PT ;  /* 0x000001c004037812 */ /* 0x000fe200078ec0ff */
[----:B------:R-:W-:Y:S01]  /*11980*/  IMAD R0, R0, R5, UR47 ;  /* 0x0000002f00007e24 */ /* 0x000fe2000f8e0205 */
[----:B------:R-:W-:Y:S02]  /*11990*/  UMOV UR4, 0xffffffff ;  /* 0xffffffff00047882 */ /* 0x000fe40000000000 */
[----:B------:R-:W-:Y:S01]  /*119a0*/  LOP3.LUT R3, R3, 0x38, R4, 0xf8, !PT ;  /* 0x0000003803037812 */ /* 0x000fe200078ef804 */
[----:B------:R-:W-:Y:S01]  /*119b0*/  IMAD.IADD R0, R0, 0x1, -R28 ;  /* 0x0000000100007824 */ /* 0x000fe200078e0a1c */
[----:B------:R-:W-:Y:S02]  /*119c0*/  LEA.HI.X R7, R2, UR7, R7, 0x1, P0 ;  /* 0x0000000702077c11 */ /* 0x000fe400080f0c07 */
[----:B------:R-:W-:-:S02]  /*119d0*/  LOP3.LUT R3, R3, 0x38, R26, 0x78, !PT ;  /* 0x0000003803037812 */ /* 0x000fc400078e781a */
[----:B------:R-:W-:Y:S02]  /*119e0*/  ISETP.GE.AND P0, PT, R0, 0x1, PT ;  /* 0x000000010000780c */ /* 0x000fe40003f06270 */
[----:B------:R-:W-:Y:S01]  /*119f0*/  LOP3.LUT R30, R3, 0x200, R30, 0xf8, !PT ;  /* 0x00000200031e7812 */ /* 0x000fe200078ef81e */
[----:B------:R-:W-:Y:S10]  /*11a00*/  BRA.DIV UR4, `(.L_x_1097) ;  /* 0x0000002a04f87947 */ /* 0x000ff4000b800000 */
[----:B------:R-:W-:Y:S01]  /*11a10*/  SHFL.IDX PT, R3, R7, RZ, 0x181f ;  /* 0x00181fff07037589 */ /* 0x000fe200000e0000 */
[----:B------:R-:W-:-:S03]  /*11a20*/  @P0 LEA R9, R30, UR45, 0x1 ;  /* 0x0000002d1e090c11 */ /* 0x000fc6000f8e08ff */
[----:B------:R-:W0:Y:S04]  /*11a30*/  SHFL.IDX PT, R2, R6, RZ, 0x181f ;  /* 0x00181fff06027589 */ /* 0x000e2800000e0000 */
[----:B------:R-:W-:Y:S04]  /*11a40*/  SHFL.IDX PT, R5, R7, 0x1, 0x181f ;  /* 0x00381f0007057f89 */ /* 0x000fe800000e0000 */
        /* <DEDUP_REMOVED lines=24> */
.L_x_1147:
[----:B------:R-:W-:Y:S01]  /*11bd0*/  ISETP.GE.AND P0, PT, R0, 0x31, PT ;  /* 0x000000310000780c */ /* 0x000fe20003f06270 */
[----:B-1----:R-:W-:Y:S01]  /*11be0*/  IMAD.MOV.U32 R2, RZ, RZ, R14 ;  /* 0x000000ffff027224 */ /* 0x002fe200078e000e */
[----:B--2---:R-:W-:-:S11]  /*11bf0*/  MOV R3, R4 ;  /* 0x0000000400037202 */ /* 0x004fd60000000f00 */
[----:B------:R-:W-:Y:S01]  /*11c00*/  @P0 IMAD.WIDE.U32 R2, R25, 0x2, R2 ;  /* 0x0000000219020825 */ /* 0x000fe200078e0002 */
[----:B------:R-:W-:-:S05]  /*11c10*/  @P0 LEA R5, R30, UR45, 0x1 ;  /* 0x0000002d1e050c11 */ /* 0x000fca000f8e08ff */
[----:B------:R-:W-:Y:S01]  /*11c20*/  @!PT LDS RZ, [RZ] ;  /* 0x00000000fffff984 */ /* 0x000fe20000000800 */
[----:B------:R-:W-:Y:S01]  /*11c30*/  @!PT LDS RZ, [RZ] ;  /* 0x00000000fffff984 */ /* 0x000fe20000000800 */
[----:B------:R-:W-:Y:S01]  /*11c40*/  @!PT LDS RZ, [RZ] ;  /* 0x00000000fffff984 */ /* 0x000fe20000000800 */
[----:B------:R0:W-:Y:S04]  /*11c50*/  @P0 LDGSTS.E.BYPASS.LTC128B.128 [R5+0x21c00], desc[UR60][R2.64], !P4 ;  /* 0x21c0000002050fae */ /* 0x0001e8000e101d7c */
[----:B------:R0:W-:Y:S04]  /*11c60*/  @P0 LDGSTS.E.BYPASS.LTC128B.128 [R5+0x23c00], desc[UR60][R2.64+0x80], !P3 ;  /* 0x23c0008002050fae */ /* 0x0001e8000d901d7c */
[----:B------:R0:W-:Y:S04]  /*11c70*/  @P0 LDGSTS.E.BYPASS.LTC128B.128 [R5+0x25c00], desc[UR60][R2.64+0x100], !P2 ;  /* 0x25c0010002050fae */ /* 0x0001e8000d101d7c */
[----:B------:R0:W-:Y:S01]  /*11c80*/  @P0 LDGSTS.E.BYPASS.LTC128B.128 [R5+0x27c00], desc[UR60][R2.64+0x180], !P1 ;  /* 0x27c0018002050fae */ /* 0x0001e2000c901d7c */
[----:B------:R-:W-:Y:S01]  /*11c90*/  NOP ;  /* 0x0000000000007918 */ /* 0x000fe20000000000 */
[----:B------:R-:W-:Y:S02]  /*11ca0*/  SYNCS.ARRIVE.TRANS64.RED.A0T1 RZ, [UR45+0x30830], RZ ;  /* 0x030830ffffff79a7 */ /* 0x000fe4000820042d */
[----:B------:R-:W-:Y:S01]  /*11cb0*/  ARRIVES.LDGSTSBAR.64.TRANSCNT [UR45+0x30830] ;  /* 0x03083000ff0079b0 */ /* 0x000fe20008000aad */
[----:B------:R-:W-:Y:S01]  /*11cc0*/  NOP ;  /* 0x0000000000007918 */ /* 0x000fe20000000000 */
[----:B------:R-:W-:-:S13]  /*11cd0*/  LOP3.LUT P1, RZ, R16, 0x20, RZ, 0xc0, !PT ;  /* 0x0000002010ff7812 */ /* 0x000fda000782c0ff */
[----:B0-----:R-:W-:Y:S05]  /*11ce0*/  @!P1 BRA `(.L_x_1098) ;  /* 0x0000000000049947 */ /* 0x001fea0003800000 */
[----:B------:R-:W-:Y:S01]  /*11cf0*/  BPT.TRAP 0x1 ;  /* 0x000000040000795c */ /* 0x000fe20000300000 */
.L_x_1098:
        /* <DEDUP_REMOVED lines=14> */
[----:B------:R-:W-:Y:S01]  /*11de0*/  MOV R2, 0x0 ;  /* 0x0000000000027802 */ /* 0x000fe20000000f00 */
        /* <DEDUP_REMOVED lines=15> */
.L_x_1099:
[----:B------:R-:W-:Y:S01]  /*11ee0*/  UISETP.NE.AND UP0, UPT, UR48, URZ, UPT ;  /* 0x0000003f3000728c */ /* 0x000fe2000bf05270 */
[----:B------:R-:W-:Y:S01]  /*11ef0*/  VIADD R0, R37, UR40 ;  /* 0x0000002825007c36 */ /* 0x000fe20008000000 */
[----:B------:R-:W0:Y:S01]  /*11f00*/  LDC R7, c[0x0][0x448] ;  /* 0x00011200ff077b82 */ /* 0x000e220000000800 */
[----:B------:R-:W-:Y:S01]  /*11f10*/  IMAD.U32 R4, RZ, RZ, UR36 ;  /* 0x00000024ff047e24 */ /* 0x000fe2000f8e00ff */
[----:B------:R-:W-:Y:S01]  /*11f20*/  MOV R3, UR46 ;  /* 0x0000002e00037c02 */ /* 0x000fe20008000f00 */
[----:B------:R-:W-:Y:S01]  /*11f30*/  IMAD.MOV.U32 R9, RZ, RZ, R0 ;  /* 0x000000ffff097224 */ /* 0x000fe200078e0000 */
[----:B------:R-:W-:Y:S01]  /*11f40*/  PLOP3.LUT P0, PT, PT, PT, UP0, 0x80, 0x0 ;  /* 0x000000000000781c */ /* 0x000fe20003f0f008 */
[----:B------:R-:W-:-:S04]  /*11f50*/  IMAD.U32 R5, RZ, RZ, UR37 ;  /* 0x00000025ff057e24 */ /* 0x000fc8000f8e00ff */
[----:B------:R-:W-:-:S08]  /*11f60*/  @UP0 ULDC UR4, c[0x0][0x44c] ;  /* 0x0001130000040ab9 */ /* 0x000fd00000000800 */
[----:B------:R-:W-:Y:S01]  /*11f70*/  @P0 IMAD.HI.U32 R2, R0, UR4, RZ ;  /* 0x0000000400020c27 */ /* 0x000fe2000f8e00ff */
[----:B------:R-:W-:Y:S01]  /*11f80*/  PLOP3.LUT P0, PT, PT, PT, UP0, 0x80, 0x0 ;  /* 0x000000000000781c */ /* 0x000fe20003f0f008 */
[----:B------:R-:W-:-:S12]  /*11f90*/  @UP0 ULDC UR4, c[0x0][0x450] ;  /* 0x0001140000040ab9 */ /* 0x000fd80000000800 */
[----:B------:R-:W-:Y:S01]  /*11fa0*/  @P0 SHF.R.U32.HI R9, RZ, UR4, R2 ;  /* 0x00000004ff090c19 */ /* 0x000fe20008011602 */
[----:B------:R-:W-:Y:S01]  /*11fb0*/  ULDC.64 UR4, c[0x0][0x2e0] ;  /* 0x0000b80000047ab9 */ /* 0x000fe20000000a00 */
[----:B------:R-:W-:Y:S01]  /*11fc0*/  MOV R2, R4 ;  /* 0x0000000400027202 */ /* 0x000fe20000000f00 */
[----:B------:R-:W-:-:S04]  /*11fd0*/  IMAD R26, R26, UR4, RZ ;  /* 0x000000041a1a7c24 */ /* 0x000fc8000f8e02ff */
[----:B------:R-:W-:-:S04]  /*11fe0*/  IMAD.WIDE.U32 R2, R23, UR4, R2 ;  /* 0x0000000417027c25 */ /* 0x000fc8000f8e0002 */
[----:B------:R-:W-:Y:S01]  /*11ff0*/  IMAD R5, R23, UR5, R26 ;  /* 0x0000000517057c24 */ /* 0x000fe2000f8e021a */
[----:B------:R-:W-:-:S03]  /*12000*/  ULDC.64 UR4, c[0x0][0x2d0] ;  /* 0x0000b40000047ab9 */ /* 0x000fc60000000a00 */
[----:B------:R-:W-:Y:S02]  /*12010*/  IMAD.IADD R3, R3, 0x1, R5 ;  /* 0x0000000103037824 */ /* 0x000fe400078e0205 */
[----:B------:R-:W-:Y:S02]  /*12020*/  IMAD.MOV R5, RZ, RZ, -R9 ;  /* 0x000000ffff057224 */ /* 0x000fe400078e0a09 */
[----:B------:R-:W-:-:S04]  /*12030*/  IMAD.WIDE.U32 R2, R9, UR4, R2 ;  /* 0x0000000409027c25 */ /* 0x000fc8000f8e0002 */
[----:B0-----:R-:W-:Y:S01]  /*12040*/  IMAD R5, R7, R5, R0 ;  /* 0x0000000507057224 */ /* 0x001fe200078e0200 */
[----:B------:R-:W-:-:S05]  /*12050*/  SHF.R.S32.HI R0, RZ, 0x1f, R9 ;  /* 0x0000001fff007819 */ /* 0x000fca0000011409 */
[----:B------:R-:W-:-:S04]  /*12060*/  IMAD R0, R0, UR4, RZ ;  /* 0x0000000400007c24 */ /* 0x000fc8000f8e02ff */
        /* <DEDUP_REMOVED lines=9> */
[C---:B------:R-:W-:Y:S01]  /*12100*/  LEA R0, P0, R2.reuse, UR4, 0x1 ;  /* 0x0000000402007c11 */ /* 0x040fe2000f8008ff */
        /* <DEDUP_REMOVED lines=10> */
[----:B------:R-:W-:Y:S02]  /*121b0*/  VIADD R8, R28, UR40 ;  /* 0x000000281c087c36 */ /* 0x000fe40008000000 */
        /* <DEDUP_REMOVED lines=15> */
[----:B0-----:R-:W-:Y:S10]  /*122b0*/  SHFL.IDX PT, R3, R6, 0x2, 0x181f ;  /* 0x00581f0006037f89 */ /* 0x001ff400000e0000 */
[----:B-1----:R-:W-:Y:S01]  /*122c0*/  @!P0 IMAD.WIDE.U32 R4, R25, 0x2, R4 ;  /* 0x0000000219048825 */ /* 0x002fe200078e0004 */
        /* <DEDUP_REMOVED lines=16> */
[----:B------:R-:W-:-:S02]  /*123d0*/  ISETP.GE.AND P0, PT, R10, R7, PT ;  /* 0x000000070a00720c */ /* 0x000fc40003f06270 */
[----:B------:R-:W-:Y:S01]  /*123e0*/  IADD3 R10, R8, 0x40, RZ ;  /* 0x00000040080a7810 */ /* 0x000fe20007ffe0ff */
        /* <DEDUP_REMOVED lines=36> */
.L_x_1164:
[----:B------:R-:W-:Y:S01]  /*12630*/  IADD3 R8, R8, 0x70, RZ ;  /* 0x0000007008087810 */ /* 0x000fe20007ffe0ff */
[----:B------:R-:W-:Y:S01]  /*12640*/  BSSY B0, `(.L_x_1101) ;  /* 0x000000e000007945 */ /* 0x000fe20003800000 */
[----:B-1----:R-:W-:Y:S02]  /*12650*/  IMAD.MOV.U32 R2, RZ, RZ, R14 ;  /* 0x000000ffff027224 */ /* 0x002fe400078e000e */
[----:B------:R-:W-:Y:S01]  /*12660*/  ISETP.GE.AND P0, PT, R8, R7, PT ;  /* 0x000000070800720c */ /* 0x000fe20003f06270 */
[----:B------:R-:W-:-:S12]  /*12670*/  IMAD.MOV.U32 R3, RZ, RZ, R6 ;  /* 0x000000ffff037224 */ /* 0x000fd800078e0006 */
[----:B------:R-:W-:Y:S05]  /*12680*/  @P0 BRA `(.L_x_1102) ;  /* 0x0000000000240947 */ /* 0x000fea0003800000 */
[----:B------:R-:W-:Y:S01]  /*12690*/  IMAD.WIDE.U32 R2, R25, 0x2, R2 ;  /* 0x0000000219027825 */ /* 0x000fe200078e0002 */
        /* <DEDUP_REMOVED lines=8> */
.L_x_1102:
[----:B------:R-:W-:Y:S05]  /*12720*/  BSYNC B0 ;  /* 0x0000000000007941 */ /* 0x000fea0003800000 */
.L_x_1101:
[----:B------:R-:W-:Y:S01]  /*12730*/  NOP ;  /* 0x0000000000007918 */ /* 0x000fe20000000000 */
[----:B------:R-:W-:Y:S01]  /*12740*/  SYNCS.ARRIVE.TRANS64.RED.A0T1 RZ, [UR45+0x30800], RZ ;  /* 0x030800ffffff79a7 */ /* 0x000fe2000820042d */
[----:B------:R-:W-:Y:S01]  /*12750*/  MOV R0, 0x1 ;  /* 0x0000000100007802 */ /* 0x000fe20000000f00 */
[----:B------:R-:W-:Y:S01]  /*12760*/  VIADD R19, R19, 0xfffffffe ;  /* 0xfffffffe13137836 */ /* 0x000fe20000000000 */
[----:B------:R-:W-:Y:S01]  /*12770*/  ARRIVES.LDGSTSBAR.64.TRANSCNT [UR45+0x30800] ;  /* 0x03080000ff0079b0 */ /* 0x000fe20008000aad */
[----:B------:R-:W-:Y:S01]  /*12780*/  IMAD.MOV.U32 R23, RZ, RZ, 0x1 ;  /* 0x00000001ff177424 */ /* 0x000fe200078e00ff */
[----:B------:R-:W-:Y:S01]  /*12790*/  SHF.L.U32 R0, R0, 0x1f, RZ ;  /* 0x0000001f00007819 */ /* 0x000fe200000006ff */
[----:B------:R-:W-:Y:S01]  /*127a0*/  NOP ;  /* 0x0000000000007918 */ /* 0x000fe20000000000 */
[----:B------:R-:W-:Y:S02]  /*127b0*/  SYNCS.ARRIVE.TRANS64.A1T0 RZ, [UR45+0x30800], RZ ;  /* 0x030800ffffff79a7 */ /* 0x000fe4000810002d */
[----:B------:R-:W1:Y:S02]  /*127c0*/  SYNCS.PHASECHK.TRANS64.TRYWAIT P0, [UR45+0x30820], R0 ;  /* 0x03082000ff0075a7 */ /* 0x000e64000800016d */
[----:B-1----:R-:W-:Y:S05]  /*127d0*/  @!P0 BRA `(.L_x_1103) ;  /* 0x0000002c00688947 */ /* 0x002fea0003800000 */
.L_x_1165:
[----:B------:R-:W-:Y:S02]  /*127e0*/  ISETP.GE.AND P0, PT, R19, UR49, PT ;  /* 0x0000003113007c0c */ /* 0x000fe4000bf06270 */
[----:B------:R-:W-:-:S11]  /*127f0*/  MOV R20, RZ ;  /* 0x000000ff00147202 */ /* 0x000fd60000000f00 */
[----:B------:R-:W-:Y:S05]  /*12800*/  @!P0 BRA `(.L_x_1104) ;  /* 0x0000001000088947 */ /* 0x000fea0003800000 */
[----:B0-----:R-:W0:Y:S01]  /*12810*/  S2R R2, SR_TID.X ;  /* 0x0000000000027919 */ /* 0x001e220000002100 */
[----:B------:R-:W-:Y:S01]  /*12820*/  UIADD3 UR4, UR44, 0x1, URZ ;  /* 0x000000012c047890 */ /* 0x000fe2000fffe03f */
[----:B------:R-:W-:Y:S01]  /*12830*/  LOP3.LUT R3, RZ, UR42, RZ, 0x33, !PT ;  /* 0x0000002aff037c12 */ /* 0x000fe2000f8e33ff */
[----:B------:R-:W-:Y:S01]  /*12840*/  BSSY B0, `(.L_x_1104) ;  /* 0x00000fe000007945 */ /* 0x000fe20003800000 */
[----:B------:R-:W-:Y:S01]  /*12850*/  LOP3.LUT R5, RZ, UR41, RZ, 0x33, !PT ;  /* 0x00000029ff057c12 */ /* 0x000fe2000f8e33ff */
[----:B------:R-:W-:Y:S01]  /*12860*/  UIMAD UR4, UR4, UR38, URZ ;  /* 0x00000026040472a4 */ /* 0x000fe2000f8e023f */
[----:B------:R-:W-:-:S05]  /*12870*/  IMAD.MOV.U32 R19, RZ, RZ, RZ ;  /* 0x000000ffff137224 */ /* 0x000fca00078e00ff */
[----:B------:R-:W-:Y:S01]  /*12880*/  LOP3.LUT R0, RZ, UR4, RZ, 0x33, !PT ;  /* 0x00000004ff007c12 */ /* 0x000fe2000f8e33ff */
[----:B------:R-:W-:Y:S02]  /*12890*/  ULDC UR4, c[0x0][0x2f4] ;  /* 0x0000bd0000047ab9 */ /* 0x000fe40000000800 */
[----:B------:R-:W-:Y:S02]  /*128a0*/  ISETP.GE.AND P4, PT, R25, UR4, PT ;  /* 0x0000000419007c0c */ /* 0x000fe4000bf86270 */
[----:B------:R-:W-:Y:S02]  /*128b0*/  VIADDMNMX R0, R0, -UR43, R3, !PT ;  /* 0x8000002b00007c46 */ /* 0x000fe4000f800103 */
[----:B------:R-:W-:Y:S02]  /*128c0*/  ISETP.GE.AND P3, PT, R36, UR4, PT ;  /* 0x0000000424007c0c */ /* 0x000fe4000bf66270 */
[----:B------:R-:W-:Y:S02]  /*128d0*/  VIMNMX R0, R0, R5, !PT ;  /* 0x0000000500007248 */ /* 0x000fe40007fe0100 */
[----:B------:R-:W-:-:S02]  /*128e0*/  ISETP.GE.AND P2, PT, R35, UR4, PT ;  /* 0x0000000423007c0c */ /* 0x000fc4000bf46270 */
[----:B------:R-:W-:Y:S02]  /*128f0*/  IADD3 R27, -R0, -0x2, RZ ;  /* 0xfffffffe001b7810 */ /* 0x000fe40007ffe1ff */
[----:B------:R-:W-:Y:S02]  /*12900*/  ISETP.GE.AND P1, PT, R34, UR4, PT ;  /* 0x0000000422007c0c */ /* 0x000fe4000bf26270 */
[----:B0-----:R-:W-:-:S04]  /*12910*/  LOP3.LUT R2, R2, 0x7f, RZ, 0xc0, !PT ;  /* 0x0000007f02027812 */ /* 0x001fc800078ec0ff */
[----:B------:R-:W-:-:S04]  /*12920*/  SHF.R.U32.HI R2, RZ, 0x3, R2 ;  /* 0x00000003ff027819 */ /* 0x000fc80000011602 */
[----:B------:R-:W-:Y:S02]  /*12930*/  IADD3 R22, R24, R22, R2 ;  /* 0x0000001618167210 */ /* 0x000fe40007ffe002 */
[----:B------:R-:W-:Y:S01]  /*12940*/  IADD3 R3, -R2, UR47, RZ ;  /* 0x0000002f02037c10 */ /* 0x000fe2000fffe1ff */
[----:B------:R-:W-:Y:S02]  /*12950*/  IMAD.SHL.U32 R2, R25, 0x2, RZ ;  /* 0x0000000219027824 */ /* 0x000fe400078e00ff */
[----:B------:R-:W-:Y:S01]  /*12960*/  VIADD R5, R22, 0xffffff40 ;  /* 0xffffff4016057836 */ /* 0x000fe20000000000 */
[----:B------:R-:W-:Y:S01]  /*12970*/  MOV R22, 0x1 ;  /* 0x0000000100167802 */ /* 0x000fe20000000f00 */
[C---:B------:R-:W-:Y:S02]  /*12980*/  IMAD R3, R0.reuse, 0x40, R3 ;  /* 0x0000004000037824 */ /* 0x040fe400078e0203 */
[----:B------:R-:W-:-:S03]  /*12990*/  IMAD R10, R0, -0x40, R5 ;  /* 0xffffffc0000a7824 */ /* 0x000fc600078e0205 */
[----:B------:R-:W-:-:S07]  /*129a0*/  IADD3 R0, R3, 0x80, RZ ;  /* 0x0000008003007810 */ /* 0x000fce0007ffe0ff */
.L_x_1117:
[----:B------:R-:W2:Y:S01]  /*129b0*/  LDL R8, [R1] ;  /* 0x0000000001087983 */ /* 0x000ea20000100800 */
[----:B------:R-:W0:Y:S01]  /*129c0*/  LDC R2, c[0x0][0x430] ;  /* 0x00010c00ff027b82 */ /* 0x000e220000000800 */
[----:B------:R-:W-:Y:S01]  /*129d0*/  ISETP.GT.U32.AND P6, PT, R37, 0x3f, PT ;  /* 0x0000003f2500780c */ /* 0x000fe20003fc4070 */
[----:B------:R-:W-:-:S12]  /*129e0*/  IMAD.MOV.U32 R9, RZ, RZ, R10 ;  /* 0x000000ffff097224 */ /* 0x000fd800078e000a */
[----:B------:R-:W2:Y:S01]  /*129f0*/  @!P6 LDC.64 R6, c[0x0][0x428] ;  /* 0x00010a00ff06eb82 */ /* 0x000ea20000000a00 */
[----:B0-----:R-:W-:-:S13]  /*12a00*/  ISETP.NE.AND P0, PT, R2, 0x1, PT ;  /* 0x000000010200780c */ /* 0x001fda0003f05270 */
[----:B------:R-:W0:Y:S08]  /*12a10*/  @P0 LDC R3, c[0x0][0x434] ;  /* 0x00010d00ff030b82 */ /* 0x000e300000000800 */
[----:B-1----:R-:W1:Y:S01]  /*12a20*/  @P0 LDC R5, c[0x0][0x438] ;  /* 0x00010e00ff050b82 */ /* 0x002e620000000800 */
[----:B0-----:R-:W-:-:S05]  /*12a30*/  @P0 IMAD.HI.U32 R2, R10, R3, RZ ;  /* 0x000000030a020227 */ /* 0x001fca00078e00ff */
[----:B-1----:R-:W-:Y:S02]  /*12a40*/  @P0 SHF.R.U32.HI R9, RZ, R5, R2 ;  /* 0x00000005ff090219 */ /* 0x002fe40000011602 */
[----:B------:R-:W0:Y:S02]  /*12a50*/  @!P6 LDC.64 R4, c[0x0][0x418] ;  /* 0x00010600ff04eb82 */ /* 0x000e240000000a00 */
[----:B------:R-:W-:Y:S01]  /*12a60*/  @!P6 SHF.R.S32.HI R3, RZ, 0x1f, R9 ;  /* 0x0000001fff03e819 */ /* 0x000fe20000011409 */
[----:B--2---:R-:W-:-:S04]  /*12a70*/  @!P6 IMAD R2, R8, R6, RZ ;  /* 0x000000060802e224 */ /* 0x004fc800078e02ff */
[----:B------:R-:W-:Y:S02]  /*12a80*/  @!P6 IMAD R7, R33, R7, R2 ;  /* 0x000000072107e224 */ /* 0x000fe400078e0202 */
[----:B------:R-:W-:-:S04]  /*12a90*/  @!P6 IMAD.MOV.U32 R2, RZ, RZ, R9 ;  /* 0x000000ffff02e224 */ /* 0x000fc800078e0009 */
[----:B------:R-:W-:-:S05]  /*12aa0*/  @!P6 IMAD.WIDE.U32 R2, R33, R6, R2 ;  /* 0x000000062102e225 */ /* 0x000fca00078e0002 */
[----:B------:R-:W-:Y:S02]  /*12ab0*/  @!P6 IADD3 R3, R7, R3, RZ ;  /* 0x000000030703e210 */ /* 0x000fe40007ffe0ff */
[----:B0-----:R-:W-:Y:S01]  /*12ac0*/  @!P6 LEA R4, P0, R2, R4, 0x2 ;  /* 0x000000040204e211 */ /* 0x001fe200078010ff */
[----:B------:R-:W-:-:S03]  /*12ad0*/  IMAD.MOV.U32 R6, RZ, RZ, RZ ;  /* 0x000000ffff067224 */ /* 0x000fc600078e00ff */
[----:B------:R-:W-:-:S05]  /*12ae0*/  @!P6 LEA.HI.X R5, R2, R5, R3, 0x2, P0 ;  /* 0x000000050205e211 */ /* 0x000fca00000f1403 */
[----:B------:R0:W5:Y:S01]  /*12af0*/  @!P6 LDG.E R6, desc[UR60][R4.64] ;  /* 0x0000003c0406e981 */ /* 0x000162000c1e1900 */
[----:B------:R-:W-:Y:S01]  /*12b00*/  LOP3.LUT P5, RZ, R16, 0x20, RZ, 0xc0, !PT ;  /* 0x0000002010ff7812 */ /* 0x000fe200078ac0ff */
[----:B------:R-:W-:-:S05]  /*12b10*/  VIADD R20, R19, 0x1 ;  /* 0x0000000113147836 */ /* 0x000fca0000000000 */
[----:B------:R-:W-:-:S04]  /*12b20*/  ISETP.NE.AND P0, PT, R20, 0x2, PT ;  /* 0x000000021400780c */ /* 0x000fc80003f05270 */
[----:B------:R-:W-:Y:S02]  /*12b30*/  SEL R23, RZ, 0x1, P0 ;  /* 0x00000001ff177807 */ /* 0x000fe40000000000 */
[----:B------:R-:W-:Y:S02]  /*12b40*/  SEL R20, R20, RZ, P0 ;  /* 0x000000ff14147207 */ /* 0x000fe40000000000 */
[----:B------:R-:W-:Y:S01]  /*12b50*/  LOP3.LUT R23, R22, R23, RZ, 0x3c, !PT ;  /* 0x0000001716177212 */ /* 0x000fe200078e3cff */
[----:B0-----:R-:W-:Y:S06]  /*12b60*/  @!P5 BRA `(.L_x_1105) ;  /* 0x000000000004d947 */ /* 0x001fec0003800000 */
[----:B------:R-:W-:Y:S01]  /*12b70*/  BPT.TRAP 0x1 ;  /* 0x000000040000795c */ /* 0x000fe20000300000 */
.L_x_1105:
[----:B------:R-:W-:Y:S01]  /*12b80*/  LEA R21, R20, UR45, 0x3 ;  /* 0x0000002d14157c11 */ /* 0x000fe2000f8e18ff */
[----:B------:R-:W-:Y:S01]  /*12b90*/  BSSY B1, `(.L_x_1106) ;  /* 0x0000004000017945 */ /* 0x000fe20003800000 */
[----:B------:R-:W-:-:S04]  /*12ba0*/  SHF.L.U32 R2, R23, 0x1f, RZ ;  /* 0x0000001f17027819 */ /* 0x000fc800000006ff */
[----:B------:R-:W0:Y:S02]  /*12bb0*/  SYNCS.PHASECHK.TRANS64.TRYWAIT P0, [R21+URZ+0x30840], R2 ;  /* 0x03084002150075a7 */ /* 0x000e24000800017f */
[----:B0-----:R-:W-:Y:S05]  /*12bc0*/  @!P0 BRA `(.L_x_1107) ;  /* 0x0000002800848947 */ /* 0x001fea0003800000 */
.L_x_1166:
[----:B------:R-:W-:Y:S05]  /*12bd0*/  BSYNC B1 ;  /* 0x0000000000017941 */ /* 0x000fea0003800000 */
.L_x_1106:
        /* <DEDUP_REMOVED lines=9> */
[----:B0-----:R-:W-:-:S04]  /*12c70*/  IMAD R2, R24, UR4, RZ ;  /* 0x0000000418027c24 */ /* 0x001fc8000f8e02ff */
[C---:B------:R-:W-:Y:S02]  /*12c80*/  IMAD R5, R7.reuse, UR5, R2 ;  /* 0x0000000507057c24 */ /* 0x040fe4000f8e0202 */
[----:B------:R-:W-:Y:S01]  /*12c90*/  IMAD.WIDE.U32 R2, R7, UR4, RZ ;  /* 0x0000000407027c25 */ /* 0x000fe2000f8e00ff */
[----:B------:R-:W-:-:S04]  /*12ca0*/  ULDC.64 UR4, c[0x0][0x310] ;  /* 0x0000c40000047ab9 */ /* 0x000fc80000000a00 */
[----:B------:R-:W-:Y:S01]  /*12cb0*/  IADD3 R3, R3, R5, RZ ;  /* 0x0000000503037210 */ /* 0x000fe20007ffe0ff */
[----:B------:R-:W-:-:S04]  /*12cc0*/  IMAD R5, R26, UR4, RZ ;  /* 0x000000041a057c24 */ /* 0x000fc8000f8e02ff */
[C---:B------:R-:W-:Y:S02]  /*12cd0*/  IMAD R5, R6.reuse, UR5, R5 ;  /* 0x0000000506057c24 */ /* 0x040fe4000f8e0205 */
[----:B------:R-:W-:Y:S01]  /*12ce0*/  IMAD.WIDE.U32 R2, R6, UR4, R2 ;  /* 0x0000000406027c25 */ /* 0x000fe2000f8e0002 */
[----:B------:R-:W-:-:S03]  /*12cf0*/  ULDC.64 UR4, c[0x0][0x308] ;  /* 0x0000c20000047ab9 */ /* 0x000fc60000000a00 */
[----:B------:R-:W-:Y:S02]  /*12d00*/  IMAD.IADD R3, R3, 0x1, R5 ;  /* 0x0000000103037824 */ /* 0x000fe400078e0205 */
[----:B------:R-:W-:Y:S01]  /*12d10*/  IMAD.U32 R5, RZ, RZ, UR4 ;  /* 0x00000004ff057e24 */ /* 0x000fe2000f8e00ff */
[----:B------:R-:W-:-:S03]  /*12d20*/  UIMAD UR4, UR6, UR4, URZ ;  /* 0x00000004060472a4 */ /* 0x000fc6000f8e023f */
[----:B------:R-:W-:Y:S01]  /*12d30*/  IMAD.WIDE.U32 R2, R5, UR39, R2 ;  /* 0x0000002705027c25 */ /* 0x000fe2000f8e0002 */
[----:B------:R-:W-:Y:S01]  /*12d40*/  UIMAD UR4, UR39, UR5, UR4 ;  /* 0x00000005270472a4 */ /* 0x000fe2000f8e0204 */
[----:B------:R-:W-:Y:S02]  /*12d50*/  ULDC.64 UR6, c[0x0][0x2e8] ;  /* 0x0000ba0000067ab9 */ /* 0x000fe40000000a00 */
[----:B------:R-:W-:-:S03]  /*12d60*/  LEA R28, P0, R2, UR6, 0x1 ;  /* 0x00000006021c7c11 */ /* 0x000fc6000f8008ff */
[----:B------:R-:W-:Y:S01]  /*12d70*/  IADD3 R31, R3, UR4, RZ ;  /* 0x00000004031f7c10 */ /* 0x000fe2000fffe0ff */
[----:B------:R-:W-:-:S03]  /*12d80*/  UMOV UR4, 0xffffffff ;  /* 0xffffffff00047882 */ /* 0x000fc60000000000 */
[----:B------:R-:W-:Y:S01]  /*12d90*/  LEA.HI.X R31, R2, UR7, R31, 0x1, P0 ;  /* 0x00000007021f7c11 */ /* 0x000fe200080f0c1f */
[----:B------:R-:W-:Y:S06]  /*12da0*/  BRA.DIV UR4, `(.L_x_1108) ;  /* 0x0000002a04207947 */ /* 0x000fec000b800000 */
[----:B------:R-:W0:Y:S01]  /*12db0*/  SHFL.IDX PT, R14, R28, RZ, 0x181f ;  /* 0x00181fff1c0e7589 */ /* 0x000e2200000e0000 */
[----:B------:R-:W-:Y:S01]  /*12dc0*/  IMAD.SHL.U32 R11, R25, 0x2, RZ ;  /* 0x00000002190b7824 */ /* 0x000fe200078e00ff */
[----:B------:R-:W-:Y:S02]  /*12dd0*/  LOP3.LUT R16, R16, 0xfffff7ff, RZ, 0xc0, !PT ;  /* 0xfffff7ff10107812 */ /* 0x000fe400078ec0ff */
[----:B------:R-:W1:Y:S01]  /*12de0*/  SHFL.IDX PT, R3, R31, RZ, 0x181f ;  /* 0x00181fff1f037589 */ /* 0x000e6200000e0000 */
[----:B------:R-:W-:Y:S02]  /*12df0*/  LEA R29, R29, UR45, 0x1 ;  /* 0x0000002d1d1d7c11 */ /* 0x000fe4000f8e08ff */
[----:B------:R-:W-:Y:S01]  /*12e00*/  @P1 LOP3.LUT R16, R16, 0x800, RZ, 0xfc, !PT ;  /* 0x0000080010101812 */ /* 0x000fe200078efcff */
[----:B------:R-:W2:Y:S03]  /*12e10*/  SHFL.IDX PT, R2, R28, 0x1, 0x181f ;  /* 0x00381f001c027f89 */ /* 0x000ea600000e0000 */
[----:B------:R-:W-:-:S02]  /*12e20*/  LOP3.LUT P1, RZ, R16, 0x10, RZ, 0xc0, !PT ;  /* 0x0000001010ff7812 */ /* 0x000fc4000782c0ff */
[----:B------:R-:W-:Y:S02]  /*12e30*/  LOP3.LUT P6, RZ, R16, 0x4, RZ, 0xc0, !PT ;  /* 0x0000000410ff7812 */ /* 0x000fe400078cc0ff */
[----:B0-----:R-:W-:Y:S02]  /*12e40*/  IADD3 R8, P0, R14, R11, RZ ;  /* 0x0000000b0e087210 */ /* 0x001fe40007f1e0ff */
[----:B------:R-:W-:Y:S02]  /*12e50*/  SHFL.IDX PT, R14, R28, 0x3, 0x181f ;  /* 0x00781f001c0e7f89 */ /* 0x000fe400000e0000 */
[----:B-1----:R-:W-:Y:S02]  /*12e60*/  IADD3.X R9, RZ, R3, RZ, P0, !PT ;  /* 0x00000003ff097210 */ /* 0x002fe400007fe4ff */
[----:B------:R-:W0:Y:S01]  /*12e70*/  SHFL.IDX PT, R3, R31, 0x1, 0x181f ;  /* 0x00381f001f037f89 */ /* 0x000e2200000e0000 */
[----:B--2---:R-:W-:-:S03]  /*12e80*/  IADD3 R4, P0, R2, R11, RZ ;  /* 0x0000000b02047210 */ /* 0x004fc60007f1e0ff */
[----:B------:R-:W1:Y:S04]  /*12e90*/  SHFL.IDX PT, R2, R28, 0x2, 0x181f ;  /* 0x00581f001c027f89 */ /* 0x000e6800000e0000 */
[----:B------:R2:W-:Y:S01]  /*12ea0*/  LDGSTS.E.BYPASS.LTC128B.128 [R29+0x20400], desc[UR60][R8.64], !P1 ;  /* 0x20400000081d7fae */ /* 0x0005e2000c901d7c */
[----:B0-----:R-:W-:-:S03]  /*12eb0*/  IMAD.X R5, RZ, RZ, R3, P0 ;  /* 0x000000ffff057224 */ /* 0x001fc600000e0603 */
[----:B------:R-:W0:Y:S01]  /*12ec0*/  SHFL.IDX PT, R3, R31, 0x2, 0x181f ;  /* 0x00581f001f037f89 */ /* 0x000e2200000e0000 */
[----:B-1----:R-:W-:-:S03]  /*12ed0*/  IADD3 R2, P0, R2, R11, RZ ;  /* 0x0000000b02027210 */ /* 0x002fc60007f1e0ff */
[----:B------:R-:W1:Y:S02]  /*12ee0*/  SHFL.IDX PT, R31, R31, 0x3, 0x181f ;  /* 0x00781f001f1f7f89 */ /* 0x000e6400000e0000 */
[----:B0-----:R-:W-:Y:S01]  /*12ef0*/  IMAD.X R3, RZ, RZ, R3, P0 ;  /* 0x000000ffff037224 */ /* 0x001fe200000e0603 */
        /* <DEDUP_REMOVED lines=11> */
[----:B------:R2:W-:Y:S04]  /*12fb0*/  LDGSTS.E.BYPASS.LTC128B.128 [R29+0x25400], desc[UR60][R2.64+0x100], !P6 ;  /* 0x25400100021d7fae */ /* 0x0005e8000f101d7c */
[----:B-1----:R2:W-:Y:S02]  /*12fc0*/  LDGSTS.E.BYPASS.LTC128B.128 [R29+0x27400], desc[UR60][R2.64+0x180], !P5 ;  /* 0x27400180021d7fae */ /* 0x0025e4000e901d7c */
.L_x_1176:
[----:B--2---:R-:W-:Y:S02]  /*12fd0*/  SHF.L.U32 R2, R25, 0x1, RZ ;  /* 0x0000000119027819 */ /* 0x004fe400000006ff */
[----:B------:R-:W-:Y:S02]  /*12fe0*/  P2R R4, PR, RZ, 0x2 ;  /* 0x00000002ff047803 */ /* 0x000fe40000000000 */
[----:B------:R-:W-:Y:S02]  /*12ff0*/  IADD3 R2, P0, R14, R2, RZ ;  /* 0x000000020e027210 */ /* 0x000fe40007f1e0ff */
[C---:B------:R-:W-:Y:S02]  /*13000*/  LOP3.LUT P1, RZ, R16.reuse, 0x10, RZ, 0xc0, !PT ;  /* 0x0000001010ff7812 */ /* 0x040fe4000782c0ff */
[C---:B------:R-:W-:Y:S01]  /*13010*/  LOP3.LUT P6, RZ, R16.reuse, 0x4, RZ, 0xc0, !PT ;  /* 0x0000000410ff7812 */ /* 0x040fe200078cc0ff */
[----:B------:R-:W-:Y:S01]  /*13020*/  IMAD.X R3, RZ, RZ, R31, P0 ;  /* 0x000000ffff037224 */ /* 0x000fe200000e061f */
[----:B------:R-:W-:-:S09]  /*13030*/  LOP3.LUT P0, RZ, R16, 0x8, RZ, 0xc0, !PT ;  /* 0x0000000810ff7812 */ /* 0x000fd2000780c0ff */
[----:B------:R-:W-:Y:S01]  /*13040*/  @!PT LDS RZ, [RZ] ;  /* 0x00000000fffff984 */ /* 0x000fe20000000800 */
[----:B------:R-:W-:Y:S01]  /*13050*/  @!PT LDS RZ, [RZ] ;  /* 0x00000000fffff984 */ /* 0x000fe20000000800 */
[----:B------:R-:W-:Y:S01]  /*13060*/  @!PT LDS RZ, [RZ] ;  /* 0x00000000fffff984 */ /* 0x000fe20000000800 */
[----:B------:R0:W-:Y:S01]  /*13070*/  LDGSTS.E.BYPASS.LTC128B.128 [R29+0x21c00], desc[UR60][R2.64], !P1 ;  /* 0x21c00000021d7fae */ /* 0x0001e2000c901d7c */
[----:B------:R-:W-:-:S03]  /*13080*/  ISETP.NE.AND P1, PT, R4, RZ, PT ;  /* 0x000000ff0400720c */ /* 0x000fc60003f25270 */
[----:B------:R0:W-:Y:S01]  /*13090*/  LDGSTS.E.BYPASS.LTC128B.128 [R29+0x23c00], desc[UR60][R2.64+0x80], !P0 ;  /* 0x23c00080021d7fae */ /* 0x0001e2000c101d7c */
[----:B------:R-:W-:-:S03]  /*130a0*/  PLOP3.LUT P0, PT, PT, PT, PT, 0x80, 0x0 ;  /* 0x000000000000781c */ /* 0x000fc60003f0f070 */
[----:B------:R0:W-:Y:S04]  /*130b0*/  LDGSTS.E.BYPASS.LTC128B.128 [R29+0x25c00], desc[UR60][R2.64+0x100], !P6 ;  /* 0x25c00100021d7fae */ /* 0x0001e8000f101d7c */
[----:B------:R0:W-:Y:S01]  /*130c0*/  LDGSTS.E.BYPASS.LTC128B.128 [R29+0x27c00], desc[UR60][R2.64+0x180], !P5 ;  /* 0x27c00180021d7fae */ /* 0x0001e2000e901d7c */
[----:B------:R-:W-:-:S05]  /*130d0*/  NOP ;  /* 0x0000000000007918 */ /* 0x000fca0000000000 */
.L_x_1109:
        /* <DEDUP_REMOVED lines=10> */
.L_x_1110:
[----:B------:R1:W-:Y:S01]  /*13180*/  SYNCS.ARRIVE.TRANS64.A1T0 RZ, [R21+URZ+0x30830], RZ ;  /* 0x030830ff15ff79a7 */ /* 0x0003e2000810003f */
[----:B------:R-:W-:Y:S05]  /*13190*/  @!P6 BRA `(.L_x_1111) ;  /* 0x000000000004e947 */ /* 0x000fea0003800000 */
[----:B------:R-:W-:Y:S01]  /*131a0*/  BPT.TRAP 0x1 ;  /* 0x000000040000795c */ /* 0x000fe20000300000 */
.L_x_1111:
[----:B0-----:R-:W-:Y:S01]  /*131b0*/  SHF.L.U32 R3, R22, 0x1f, RZ ;  /* 0x0000001f16037819 */ /* 0x001fe200000006ff */
[----:B------:R-:W-:Y:S01]  /*131c0*/  BSSY B1, `(.L_x_1112) ;  /* 0x0000004000017945 */ /* 0x000fe20003800000 */
[----:B------:R-:W-:-:S04]  /*131d0*/  LEA R4, R19, UR45, 0x3 ;  /* 0x0000002d13047c11 */ /* 0x000fc8000f8e18ff */
[----:B------:R-:W0:Y:S02]  /*131e0*/  SYNCS.PHASECHK.TRANS64.TRYWAIT P0, [R4+URZ+0x30860], R3 ;  /* 0x03086003040075a7 */ /* 0x000e24000800017f */
[----:B0-----:R-:W-:Y:S05]  /*131f0*/  @!P0 BRA `(.L_x_1113) ;  /* 0x00000028006c8947 */ /* 0x001fea0003800000 */
.L_x_1177:
[----:B------:R-:W-:Y:S05]  /*13200*/  BSYNC B1 ;  /* 0x0000000000017941 */ /* 0x000fea0003800000 */
.L_x_1112:
[----:B------:R-:W-:Y:S01]  /*13210*/  UMOV UR4, 0xffffffff ;  /* 0xffffffff00047882 */ /* 0x000fe20000000000 */
[----:B------:R-:W-:Y:S01]  /*13220*/  IMAD R5, R19, 0x4000, R30 ;  /* 0x0000400013057824 */ /* 0x000fe200078e021e */
[----:B------:R-:W-:Y:S01]  /*13230*/  SHF.L.U32 R8, R25, 0x1, RZ ;  /* 0x0000000119087819 */ /* 0x000fe200000006ff */
[----:B------:R-:W-:Y:S06]  /*13240*/  BRA.DIV UR4, `(.L_x_1114) ;  /* 0x0000002a046c7947 */ /* 0x000fec000b800000 */
[----:B------:R-:W2:Y:S01]  /*13250*/  SHFL.IDX PT, R14, R17, RZ, 0x181f ;  /* 0x00181fff110e7589 */ /* 0x000ea200000e0000 */
[----:B------:R-:W-:-:S03]  /*13260*/  LEA R5, R5, UR45, 0x1 ;  /* 0x0000002d05057c11 */ /* 0x000fc6000f8e08ff */
        /* <DEDUP_REMOVED lines=28> */
[----:B0-----:R-:W-:Y:S02]  /*13430*/  IADD3.X R3, RZ, R3, RZ, P0, !PT ;  /* 0x00000003ff037210 */ /* 0x001fe400007fe4ff */
        /* <DEDUP_REMOVED lines=8> */
.L_x_1187:
[----:B0--3--:R-:W-:Y:S01]  /*134c0*/  IADD3 R2, P0, R14, R8, RZ ;  /* 0x000000080e027210 */ /* 0x009fe20007f1e0ff */
[----:B------:R-:W-:Y:S02]  /*134d0*/  ULDC.64 UR4, c[0x0][0x328] ;  /* 0x0000ca0000047ab9 */ /* 0x000fe40000000a00 */
        /* <DEDUP_REMOVED lines=14> */
[----:B------:R-:W-:Y:S01]  /*135c0*/  PLOP3.LUT P0, PT, PT, PT, PT, 0x80, 0x0 ;  /* 0x000000000000781c */ /* 0x000fe20003f0f070 */
[----:B------:R-:W-:Y:S01]  /*135d0*/  NOP ;  /* 0x0000000000007918 */ /* 0x000fe20000000000 */
[----:B0-----:R-:W-:Y:S01]  /*135e0*/  IMAD.WIDE.U32 R2, R7, UR4, RZ ;  /* 0x0000000407027c25 */ /* 0x001fe2000f8e00ff */
[----:B------:R-:W-:-:S03]  /*135f0*/  ULDC.64 UR4, c[0x0][0x338] ;  /* 0x0000ce0000047ab9 */ /* 0x000fc60000000a00 */
[----:B------:R-:W-:Y:S02]  /*13600*/  IMAD.IADD R3, R3, 0x1, R9 ;  /* 0x0000000103037824 */ /* 0x000fe400078e0209 */
[----:B------:R-:W-:Y:S02]  /*13610*/  IMAD R7, R26, UR4, RZ ;  /* 0x000000041a077c24 */ /* 0x000fe4000f8e02ff */
[----:B------:R-:W-:-:S04]  /*13620*/  IMAD.WIDE.U32 R2, R6, UR4, R2 ;  /* 0x0000000406027c25 */ /* 0x000fc8000f8e0002 */
[----:B------:R-:W-:-:S05]  /*13630*/  IMAD R7, R6, UR5, R7 ;  /* 0x0000000506077c24 */ /* 0x000fca000f8e0207 */
[----:B------:R-:W-:-:S07]  /*13640*/  IADD3 R19, R3, R7, RZ ;  /* 0x0000000703137210 */ /* 0x000fce0007ffe0ff */
.L_x_1115:
        /* <DEDUP_REMOVED lines=10> */
.L_x_1116:
[----:B------:R-:W-:Y:S01]  /*136f0*/  R2UR UR4, R32 ;  /* 0x00000000200472ca */ /* 0x000fe200000e0000 */
[----:B------:R-:W-:Y:S01]  /*13700*/  ULDC.64 UR6, c[0x0][0x330] ;  /* 0x0000cc0000067ab9 */ /* 0x000fe20000000a00 */
[----:B------:R-:W-:Y:S01]  /*13710*/  IMAD.MOV.U32 R18, RZ, RZ, R2 ;  /* 0x000000ffff127224 */ /* 0x000fe200078e0002 */
[----:B------:R0:W-:Y:S01]  /*13720*/  SYNCS.ARRIVE.TRANS64.A1T0 RZ, [R4+URZ+0x30850], RZ ;  /* 0x030850ff04ff79a7 */ /* 0x0001e2000810003f */
[----:B------:R-:W-:Y:S01]  /*13730*/  IMAD.U32 R3, RZ, RZ, UR6 ;  /* 0x00000006ff037e24 */ /* 0x000fe2000f8e00ff */
[----:B------:R-:W-:Y:S01]  /*13740*/  IADD3 R10, R10, -0x40, RZ ;  /* 0xffffffc00a0a7810 */ /* 0x000fe20007ffe0ff */
[----:B------:R-:W-:Y:S02]  /*13750*/  VIADD R27, R27, 0xffffffff ;  /* 0xffffffff1b1b7836 */ /* 0x000fe40000000000 */
[----:B------:R-:W-:-:S04]  /*13760*/  IMAD.WIDE.U32 R18, R3, UR39, R18 ;  /* 0x0000002703127c25 */ /* 0x000fc8000f8e0012 */
[----:B------:R-:W-:Y:S01]  /*13770*/  VIADD R0, R0, 0x40 ;  /* 0x0000004000007836 */ /* 0x000fe20000000000 */
[----:B------:R-:W-:Y:S01]  /*13780*/  UIMAD UR4, UR4, UR6, URZ ;  /* 0x00000006040472a4 */ /* 0x000fe2000f8e023f */
[----:B------:R-:W-:-:S03]  /*13790*/  IMAD.MOV.U32 R22, RZ, RZ, R23 ;  /* 0x000000ffff167224 */ /* 0x000fc600078e0017 */
[----:B------:R-:W-:-:S03]  /*137a0*/  UIMAD UR4, UR39, UR7, UR4 ;  /* 0x00000007270472a4 */ /* 0x000fc6000f8e0204 */
[----:B------:R-:W-:Y:S02]  /*137b0*/  ULDC.64 UR6, c[0x0][0x318] ;  /* 0x0000c60000067ab9 */ /* 0x000fe40000000a00 */
[----:B------:R-:W-:Y:S02]  /*137c0*/  LEA R17, P0, R18, UR6, 0x1 ;  /* 0x0000000612117c11 */ /* 0x000fe4000f8008ff */
[----:B------:R-:W-:Y:S01]  /*137d0*/  IADD3 R3, R19, UR4, RZ ;  /* 0x0000000413037c10 */ /* 0x000fe2000fffe0ff */
[----:B------:R-:W-:-:S03]  /*137e0*/  IMAD.MOV.U32 R19, RZ, RZ, R20 ;  /* 0x000000ffff137224 */ /* 0x000fc600078e0014 */
[----:B------:R-:W-:Y:S02]  /*137f0*/  LEA.HI.X R18, R18, UR7, R3, 0x1, P0 ;  /* 0x0000000712127c11 */ /* 0x000fe400080f0c03 */
[----:B------:R-:W-:-:S13]  /*13800*/  ISETP.GT.AND P0, PT, R27, UR49, PT ;  /* 0x000000311b007c0c */ /* 0x000fda000bf04270 */
[----:B0-----:R-:W-:Y:S05]  /*13810*/  @P0 BRA `(.L_x_1117) ;  /* 0xfffffff000640947 */ /* 0x001fea000383ffff */
[----:B------:R-:W-:Y:S05]  /*13820*/  BSYNC B0 ;  /* 0x0000000000007941 */ /* 0x000fea0003800000 */
.L_x_1104:
[----:B------:R-:W-:-:S13]  /*13830*/  LOP3.LUT P0, RZ, R16, 0x20, RZ, 0xc0, !PT ;  /* 0x0000002010ff7812 */ /* 0x000fda000780c0ff */
[----:B------:R-:W-:Y:S05]  /*13840*/  @!P0 BRA `(.L_x_1118) ;  /* 0x0000000000048947 */ /* 0x000fea0003800000 */
[----:B------:R-:W-:Y:S01]  /*13850*/  BPT.TRAP 0x1 ;  /* 0x000000040000795c */ /* 0x000fe20000300000 */
.L_x_1118:
[C---:B0-----:R-:W-:Y:S01]  /*13860*/  LEA R0, R20.reuse, UR45, 0x3 ;  /* 0x0000002d14007c11 */ /* 0x041fe2000f8e18ff */
[----:B------:R-:W0:Y:S01]  /*13870*/  S2R R6, SR_TID.X ;  /* 0x0000000000067919 */ /* 0x000e220000002100 */
[----:B------:R-:W-:Y:S01]  /*13880*/  SHF.L.U32 R3, R23, 0x1f, RZ ;  /* 0x0000001f17037819 */ /* 0x000fe200000006ff */
[----:B------:R-:W-:Y:S01]  /*13890*/  BSSY B0, `(.L_x_1119) ;  /* 0x0000009000007945 */ /* 0x000fe20003800000 */
[----:B------:R-:W-:Y:S01]  /*138a0*/  MOV R2, 0xffffffc0 ;  /* 0xffffffc000027802 */ /* 0x000fe20000000f00 */
[----:B------:R-:W-:Y:S01]  /*138b0*/  IMAD R4, R20, 0x4000, R30 ;  /* 0x0000400014047824 */ /* 0x000fe200078e021e */
[----:B------:R-:W2:Y:S03]  /*138c0*/  SYNCS.PHASECHK.TRANS64.TRYWAIT P0, [R0+URZ+0x30860], R3 ;  /* 0x03086003000075a7 */ /* 0x000ea6000800017f */
[----:B------:R-:W-:Y:S01]  /*138d0*/  IMAD R5, R27, R2, UR47 ;  /* 0x0000002f1b057e24 */ /* 0x000fe2000f8e0202 */
[----:B0-----:R-:W-:-:S04]  /*138e0*/  LOP3.LUT R6, R6, 0x7f, RZ, 0xc0, !PT ;  /* 0x0000007f06067812 */ /* 0x001fc800078ec0ff */
[----:B------:R-:W-:-:S05]  /*138f0*/  SHF.R.U32.HI R6, RZ, 0x3, R6 ;  /* 0x00000003ff067819 */ /* 0x000fca0000011606 */
[----:B------:R-:W-:Y:S01]  /*13900*/  IMAD.IADD R5, R5, 0x1, -R6 ;  /* 0x0000000105057824 */ /* 0x000fe200078e0a06 */
[----:B--2---:R-:W-:Y:S06]  /*13910*/  @!P0 BRA `(.L_x_1120) ;  /* 0x0000002800248947 */ /* 0x004fec0003800000 */
.L_x_1188:
[----:B------:R-:W-:Y:S05]  /*13920*/  BSYNC B0 ;  /* 0x0000000000007941 */ /* 0x000fea0003800000 */
.L_x_1119:
[----:B------:R-:W-:-:S03]  /*13930*/  UMOV UR4, 0xffffffff ;  /* 0xffffffff00047882 */ /* 0x000fc60000000000 */
[----:B------:R-:W-:Y:S05]  /*13940*/  BRA.DIV UR4, `(.L_x_1121) ;  /* 0x0000002a042c7947 */ /* 0x000fea000b800000 */
[----:B0-----:R-:W-:Y:S01]  /*13950*/  SHFL.IDX PT, R3, R18, RZ, 0x181f ;  /* 0x00181fff12037589 */ /* 0x001fe200000e0000 */
[----:B------:R-:W-:Y:S01]  /*13960*/  ULDC UR4, c[0x0][0x2f4] ;  /* 0x0000bd0000047ab9 */ /* 0x000fe20000000800 */
[----:B------:R-:W-:Y:S02]  /*13970*/  LEA R4, R4, UR45, 0x1 ;  /* 0x0000002d04047c11 */ /* 0x000fe4000f8e08ff */
[----:B------:R-:W0:Y:S01]  /*13980*/  SHFL.IDX PT, R2, R17, RZ, 0x181f ;  /* 0x00181fff11027589 */ /* 0x000e2200000e0000 */
[----:B------:R-:W-:Y:S02]  /*13990*/  ISETP.GE.AND P2, PT, R25, UR4, PT ;  /* 0x0000000419007c0c */ /* 0x000fe4000bf46270 */
[----:B------:R-:W-:Y:S01]  /*139a0*/  ISETP.GE.AND P3, PT, R36, UR4, PT ;  /* 0x0000000424007c0c */ /* 0x000fe2000bf66270 */
[----:B------:R-:W2:Y:S01]  /*139b0*/  SHFL.IDX PT, R14, R17, 0x1, 0x181f ;  /* 0x00381f00110e7f89 */ /* 0x000ea200000e0000 */
[C---:B------:R-:W-:Y:S02]  /*139c0*/  ISETP.LT.OR P5, PT, R5.reuse, 0x1, P2 ;  /* 0x000000010500780c */ /* 0x040fe400017a1670 */
[----:B------:R-:W-:Y:S01]  /*139d0*/  ISETP.LT.OR P4, PT, R5, 0x1, P3 ;  /* 0x000000010500780c */ /* 0x000fe20001f81670 */
[----:B------:R-:W3:Y:S01]  /*139e0*/  SHFL.IDX PT, R6, R18, 0x1, 0x181f ;  /* 0x00381f0012067f89 */ /* 0x000ee200000e0000 */
        /* <DEDUP_REMOVED lines=10> */
[----:B------:R-:W-:Y:S02]  /*13a90*/  ISETP.LT.OR P4, PT, R5, 0x11, P3 ;  /* 0x000000110500780c */ /* 0x000fe40001f81670 */
[----:B--2---:R-:W-:Y:S01]  /*13aa0*/  MOV R2, R14 ;  /* 0x0000000e00027202 */ /* 0x004fe20000000f00 */
[----:B---3--:R-:W-:Y:S01]  /*13ab0*/  IMAD.MOV.U32 R3, RZ, RZ, R6 ;  /* 0x000000ffff037224 */ /* 0x008fe200078e0006 */
[----:B------:R-:W-:Y:S03]  /*13ac0*/  SHFL.IDX PT, R14, R17, 0x2, 0x181f ;  /* 0x00581f00110e7f89 */ /* 0x000fe600000e0000 */
[----:B------:R-:W-:Y:S01]  /*13ad0*/  IMAD.WIDE.U32 R2, R25, 0x2, R2 ;  /* 0x0000000219027825 */ /* 0x000fe200078e0002 */
[----:B------:R-:W0:Y:S04]  /*13ae0*/  SHFL.IDX PT, R6, R18, 0x2, 0x181f ;  /* 0x00581f0012067f89 */ /* 0x000e2800000e0000 */
[----:B------:R-:W-:Y:S01]  /*13af0*/  LDGSTS.E.BYPASS.LTC128B.128 [R4+0xc00], desc[UR60][R2.64], !P5 ;  /* 0x00c0000002047fae */ /* 0x000fe2000e901d7c */
[----:B------:R-:W-:-:S03]  /*13b00*/  ISETP.LT.OR P5, PT, R5, 0x11, P1 ;  /* 0x000000110500780c */ /* 0x000fc60000fa1670 */
[----:B------:R-:W-:Y:S01]  /*13b10*/  LDGSTS.E.BYPASS.LTC128B.128 [R4+0x2c00], desc[UR60][R2.64+0x80], !P4 ;  /* 0x02c0008002047fae */ /* 0x000fe2000e101d7c */
[----:B------:R-:W-:-:S03]  /*13b20*/  ISETP.LT.OR P4, PT, R5, 0x11, P0 ;  /* 0x000000110500780c */ /* 0x000fc60000781670 */
[----:B------:R-:W2:Y:S06]  /*13b30*/  SHFL.IDX PT, R18, R18, 0x3, 0x181f ;  /* 0x00781f0012127f89 */ /* 0x000eac00000e0000 */
[----:B------:R-:W-:Y:S01]  /*13b40*/  LDGSTS.E.BYPASS.LTC128B.128 [R4+0x4c00], desc[UR60][R2.64+0x100], !P5 ;  /* 0x04c0010002047fae */ /* 0x000fe2000e901d7c */
[----:B------:R-:W-:-:S03]  /*13b50*/  ISETP.LT.OR P5, PT, R5, 0x21, P2 ;  /* 0x000000210500780c */ /* 0x000fc600017a1670 */
[----:B------:R0:W-:Y:S01]  /*13b60*/  LDGSTS.E.BYPASS.LTC128B.128 [R4+0x6c00], desc[UR60][R2.64+0x180], !P4 ;  /* 0x06c0018002047fae */ /* 0x0001e2000e101d7c */
[----:B------:R-:W-:Y:S02]  /*13b70*/  ISETP.LT.OR P4, PT, R5, 0x21, P3 ;  /* 0x000000210500780c */ /* 0x000fe40001f81670 */
[----:B0-----:R-:W-:Y:S01]  /*13b80*/  MOV R3, R6 ;  /* 0x0000000600037202 */ /* 0x001fe20000000f00 */
[----:B------:R-:W-:Y:S02]  /*13b90*/  IMAD.MOV.U32 R2, RZ, RZ, R14 ;  /* 0x000000ffff027224 */ /* 0x000fe400078e000e */
[----:B------:R0:W3:Y:S01]  /*13ba0*/  SHFL.IDX PT, R14, R17, 0x3, 0x181f ;  /* 0x00781f00110e7f89 */ /* 0x0000e200000e0000 */
[----:B------:R-:W-:Y:S02]  /*13bb0*/  IMAD.MOV.U32 R6, RZ, RZ, RZ ;  /* 0x000000ffff067224 */ /* 0x000fe400078e00ff */
[----:B------:R-:W-:-:S05]  /*13bc0*/  IMAD.WIDE.U32 R2, R25, 0x2, R2 ;  /* 0x0000000219027825 */ /* 0x000fca00078e0002 */
[----:B------:R0:W-:Y:S01]  /*13bd0*/  LDGSTS.E.BYPASS.LTC128B.128 [R4+0x1400], desc[UR60][R2.64], !P5 ;  /* 0x0140000002047fae */ /* 0x0001e2000e901d7c */
[----:B------:R-:W-:-:S03]  /*13be0*/  ISETP.LT.OR P5, PT, R5, 0x21, P1 ;  /* 0x000000210500780c */ /* 0x000fc60000fa1670 */
[----:B------:R0:W-:Y:S01]  /*13bf0*/  LDGSTS.E.BYPASS.LTC128B.128 [R4+0x3400], desc[UR60][R2.64+0x80], !P4 ;  /* 0x0340008002047fae */ /* 0x0001e2000e101d7c */
[----:B------:R-:W-:-:S09]  /*13c00*/  ISETP.LT.OR P4, PT, R5, 0x21, P0 ;  /* 0x000000210500780c */ /* 0x000fd20000781670 */
[----:B------:R0:W-:Y:S04]  /*13c10*/  LDGSTS.E.BYPASS.LTC128B.128 [R4+0x5400], desc[UR60][R2.64+0x100], !P5 ;  /* 0x0540010002047fae */ /* 0x0001e8000e901d7c */
[----:B--23--:R0:W-:Y:S02]  /*13c20*/  LDGSTS.E.BYPASS.LTC128B.128 [R4+0x7400], desc[UR60][R2.64+0x180], !P4 ;  /* 0x0740018002047fae */ /* 0x00c1e4000e101d7c */
.L_x_1198:
[C---:B------:R-:W-:Y:S01]  /*13c30*/  ISETP.LT.OR P2, PT, R5.reuse, 0x31, P2 ;  /* 0x000000310500780c */ /* 0x040fe20001741670 */
[----:B0-----:R-:W-:Y:S01]  /*13c40*/  IMAD.MOV.U32 R2, RZ, RZ, R14 ;  /* 0x000000ffff027224 */ /* 0x001fe200078e000e */
[C---:B------:R-:W-:Y:S02]  /*13c50*/  ISETP.LT.OR P3, PT, R5.reuse, 0x31, P3 ;  /* 0x000000310500780c */ /* 0x040fe40001f61670 */
        /* <DEDUP_REMOVED lines=13> */
.L_x_1122:
        /* <DEDUP_REMOVED lines=10> */
.L_x_1123:
[----:B0-----:R-:W-:Y:S01]  /*13dd0*/  VIADD R2, R20, 0x1 ;  /* 0x0000000114027836 */ /* 0x001fe20000000000 */
[----:B------:R0:W-:Y:S04]  /*13de0*/  SYNCS.ARRIVE.TRANS64.A1T0 RZ, [R0+URZ+0x30850], RZ ;  /* 0x030850ff00ff79a7 */ /* 0x0001e8000810003f */
[----:B------:R-:W-:-:S04]  /*13df0*/  ISETP.NE.AND P0, PT, R2, 0x2, PT ;  /* 0x000000020200780c */ /* 0x000fc80003f05270 */
[----:B0-----:R-:W-:Y:S02]  /*13e00*/  SEL R0, RZ, 0x1, P0 ;  /* 0x00000001ff007807 */ /* 0x001fe40000000000 */
[----:B------:R-:W-:Y:S02]  /*13e10*/  SEL R2, R2, RZ, P0 ;  /* 0x000000ff02027207 */ /* 0x000fe40000000000 */
[----:B------:R-:W-:-:S07]  /*13e20*/  LOP3.LUT R0, R23, R0, RZ, 0x3c, !PT ;  /* 0x0000000017007212 */ /* 0x000fce00078e3cff */
.L_x_1083:
[----:B------:R-:W0:Y:S01]  /*13e30*/  S2R R4, SR_CgaCtaId ;  /* 0x0000000000047919 */ /* 0x000e220000008800 */
[----:B------:R-:W-:Y:S02]  /*13e40*/  MOV R3, 0x400 ;  /* 0x0000040000037802 */ /* 0x000fe40000000f00 */
[----:B------:R-:W-:Y:S02]  /*13e50*/  SHF.L.U32 R6, R6, 0x1f, RZ ;  /* 0x0000001f06067819 */ /* 0x000fe400000006ff */
[----:B0-----:R-:W-:-:S04]  /*13e60*/  LEA R7, R4, R3, 0x18 ;  /* 0x0000000304077211 */ /* 0x001fc800078ec0ff */
[----:B------:R-:W0:Y:S02]  /*13e70*/  SYNCS.PHASECHK.TRANS64.TRYWAIT P0, [R7+URZ+0x30820], R6 ;  /* 0x03082006070075a7 */ /* 0x000e24000800017f */
[----:B0-----:R-:W-:Y:S05]  /*13e80*/  @!P0 BRA `(.L_x_1124) ;  /* 0x00000028005c8947 */ /* 0x001fea0003800000 */
.L_x_1199:
[----:B------:R-:W-:-:S03]  /*13e90*/  UMOV UR4, 0xffffffff ;  /* 0xffffffff00047882 */ /* 0x000fc60000000000 */
[----:B------:R-:W-:Y:S05]  /*13ea0*/  BRA.DIV UR4, `(.L_x_1125) ;  /* 0x0000002a04687947 */ /* 0x000fea000b800000 */
[----:B------:R-:W2:Y:S02]  /*13eb0*/  S2R R3, SR_TID.X ;  /* 0x0000000000037919 */ /* 0x000ea40000002100 */
[----:B--2---:R-:W-:-:S04]  /*13ec0*/  SHF.R.U32.HI R3, RZ, 0x5, R3 ;  /* 0x00000005ff037819 */ /* 0x004fc80000011603 */
[----:B------:R-:W-:-:S05]  /*13ed0*/  LOP3.LUT R3, R3, 0x3, RZ, 0xc0, !PT ;  /* 0x0000000303037812 */ /* 0x000fca00078ec0ff */
[----:B------:R2:W3:Y:S02]  /*13ee0*/  SHFL.IDX PT, R14, R3, RZ, 0x1f ;  /* 0x00001fff030e7589 */ /* 0x0004e400000e0000 */
.L_x_1202:
[----:B---3--:R-:W-:-:S13]  /*13ef0*/  ISETP.NE.AND P0, PT, R14, RZ, PT ;  /* 0x000000ff0e00720c */ /* 0x008fda0003f05270 */
[----:B------:R-:W-:Y:S05]  /*13f00*/  @P0 BRA `(.L_x_991) ;  /* 0x0000000000900947 */ /* 0x000fea0003800000 */
[----:B------:R-:W-:-:S03]  /*13f10*/  UMOV UR4, 0xffffffff ;  /* 0xffffffff00047882 */ /* 0x000fc60000000000 */
[----:B------:R-:W-:Y:S05]  /*13f20*/  BRA.DIV UR4, `(.L_x_1126) ;  /* 0x0000002a047c7947 */ /* 0x000fea000b800000 */
[----:B------:R-:W-:-:S13]  /*13f30*/  ELECT P6, URZ, PT ;  /* 0x00000000003f782f */ /* 0x000fda00038c0000 */
.L_x_1205:
[----:B------:R-:W-:Y:S05]  /*13f40*/  @!P6 BRA `(.L_x_991) ;  /* 0x000000000080e947 */ /* 0x000fea0003800000 */
[----:B--2---:R-:W2:Y:S02]  /*13f50*/  LDL R3, [R1+0x4] ;  /* 0x0000040001037983 */ /* 0x004ea40000100800 */
[----:B--2---:R-:W-:-:S13]  /*13f60*/  R2UR UR4, R3 ;  /* 0x00000000030472ca */ /* 0x004fda00000e0000 */
[----:B------:R-:W-:-:S06]  /*13f70*/  ULOP3.LUT UR4, UR4, 0x2, URZ, 0xfc, !UPT ;  /* 0x0000000204047892 */ /* 0x000fcc000f8efc3f */
[----:B------:R-:W-:-:S05]  /*13f80*/  IMAD.U32 R3, RZ, RZ, UR4 ;  /* 0x00000004ff037e24 */ /* 0x000fca000f8e00ff */
[----:B------:R-:W-:-:S13]  /*13f90*/  ISETP.NE.AND P0, PT, R3, 0x3, PT ;  /* 0x000000030300780c */ /* 0x000fda0003f05270 */
[----:B------:R-:W-:Y:S05]  /*13fa0*/  @!P0 BRA `(.L_x_1127) ;  /* 0x0000000000048947 */ /* 0x000fea0003800000 */
[----:B------:R-:W-:Y:S01]  /*13fb0*/  BPT.TRAP 0x1 ;  /* 0x000000040000795c */ /* 0x000fe20000300000 */
.L_x_1127:
[C---:B------:R-:W-:Y:S01]  /*13fc0*/  LEA R5, R2.reuse, R7, 0x3 ;  /* 0x0000000702057211 */ /* 0x040fe200078e18ff */
[----:B------:R-:W-:Y:S01]  /*13fd0*/  VIADD R2, R2, 0x1 ;  /* 0x0000000102027836 */ /* 0x000fe20000000000 */
[----:B------:R-:W-:-:S04]  /*13fe0*/  SHF.L.U32 R4, R0, 0x1f, RZ ;  /* 0x0000001f00047819 */ /* 0x000fc800000006ff */
[----:B------:R-:W2:Y:S01]  /*13ff0*/  SYNCS.PHASECHK.TRANS64.TRYWAIT P1, [R5+URZ+0x30840], R4 ;  /* 0x03084004050075a7 */ /* 0x000ea2000802017f */
[----:B------:R-:W-:-:S04]  /*14000*/  ISETP.NE.AND P2, PT, R2, 0x2, PT ;  /* 0x000000020200780c */ /* 0x000fc80003f45270 */
[----:B------:R-:W-:Y:S01]  /*14010*/  SEL R3, RZ, 0x1, P2 ;  /* 0x00000001ff037807 */ /* 0x000fe20001000000 */
[----:B--2---:R-:W-:Y:S08]  /*14020*/  @!P1 BRA `(.L_x_1128) ;  /* 0x00000028005c9947 */ /* 0x004ff00003800000 */
.L_x_1206:
[----:B------:R-:W-:Y:S02]  /*14030*/  SEL R2, R2, RZ, P2 ;  /* 0x000000ff02027207 */ /* 0x000fe40001000000 */
[----:B------:R-:W-:Y:S01]  /*14040*/  LOP3.LUT R0, R0, R3, RZ, 0x3c, !PT ;  /* 0x0000000300007212 */ /* 0x000fe200078e3cff */
[----:B------:R-:W-:Y:S06]  /*14050*/  @!P0 BRA `(.L_x_1129) ;  /* 0x0000000000048947 */ /* 0x000fec0003800000 */
[----:B------:R-:W-:Y:S01]  /*14060*/  BPT.TRAP 0x1 ;  /* 0x000000040000795c */ /* 0x000fe20000300000 */
.L_x_1129:
[----:B------:R-:W-:Y:S01]  /*14070*/  IMAD R3, R2, 0x8, R7 ;  /* 0x0000000802037824 */ /* 0x000fe200078e0207 */
[----:B------:R-:W-:-:S04]  /*14080*/  SHF.L.U32 R0, R0, 0x1f, RZ ;  /* 0x0000001f00007819 */ /* 0x000fc800000006ff */
[----:B------:R-:W3:Y:S02]  /*14090*/  SYNCS.PHASECHK.TRANS64.TRYWAIT P1, [R3+URZ+0x30840], R0 ;  /* 0x03084000030075a7 */ /* 0x000ee4000802017f */
[----:B---3--:R-:W-:Y:S05]  /*140a0*/  @!P1 BRA `(.L_x_1130) ;  /* 0x0000002800509947 */ /* 0x008fea0003800000 */
.L_x_1207:
[----:B------:R-:W-:Y:S05]  /*140b0*/  @!P0 BRA `(.L_x_1131) ;  /* 0x0000000000048947 */ /* 0x000fea0003800000 */
[----:B------:R-:W-:Y:S01]  /*140c0*/  BPT.TRAP 0x1 ;  /* 0x000000040000795c */ /* 0x000fe20000300000 */
.L_x_1131:
[----:B------:R-:W4:Y:S02]  /*140d0*/  SYNCS.PHASECHK.TRANS64.TRYWAIT P1, [R5+URZ+0x30860], R4 ;  /* 0x03086004050075a7 */ /* 0x000f24000802017f */
[----:B----4-:R-:W-:Y:S05]  /*140e0*/  @!P1 BRA `(.L_x_1132) ;  /* 0x0000002800549947 */ /* 0x010fea0003800000 */
.L_x_1208:
[----:B------:R-:W-:Y:S05]  /*140f0*/  @!P0 BRA `(.L_x_1133) ;  /* 0x0000000000048947 */ /* 0x000fea0003800000 */
[----:B------:R-:W-:Y:S01]  /*14100*/  BPT.TRAP 0x1 ;  /* 0x000000040000795c */ /* 0x000fe20000300000 */
.L_x_1133:
[----:B------:R0:W0:Y:S02]  /*14110*/  SYNCS.PHASECHK.TRANS64.TRYWAIT P0, [R3+URZ+0x30860], R0 ;  /* 0x03086000030075a7 */ /* 0x000024000800017f */
[----:B0-----:R-:W-:Y:S05]  /*14120*/  @!P0 NANOSLEEP.SYNCS 0x989680 ;  /* 0x009896800000895d */ /* 0x001fea0003900000 */
[----:B------:R-:W0:Y:S02]  /*14130*/  @!P0 SYNCS.PHASECHK.TRANS64 P0, [R3+URZ+0x30860], R0 ;  /* 0x03086000030085a7 */ /* 0x000e24000800007f */
[----:B0-----:R-:W-:Y:S05]  /*14140*/  @!P0 BRA `(.L_x_1133) ;  /* 0xfffffffc00f08947 */ /* 0x001fea000383ffff */
.L_x_991:
[----:B------:R-:W-:Y:S05]  /*14150*/  BSYNC B6 ;  /* 0x0000000000067941 */ /* 0x000fea0003800000 */
.L_x_988:
[----:B------:R-:W-:Y:S05]  /*14160*/  EXIT ;  /* 0x000000000000794d */ /* 0x000fea0003800000 */
.L_x_1001:
[----:B------:R-:W-:-:S13]  /*14170*/  R2UR UR4, R16 ;  /* 0x00000000100472ca */ /* 0x000fda00000e0000 */
[----:B0-----:R-:W-:-:S04]  /*14180*/  MOV R3, UR4 ;  /* 0x0000000400037c02 */ /* 0x001fc80008000f00 */
[----:B------:R0:W1:Y:S03]  /*14190*/  SYNCS.PHASECHK.TRANS64.TRYWAIT P0, [R3+URZ+0x30800], R0 ;  /* 0x03080000030075a7 */ /* 0x000066000800017f */
[----:B-1----:R-:W-:Y:S05]  /*141a0*/  @!P0 NANOSLEEP.SYNCS 0x989680 ;  /* 0x009896800000895d */ /* 0x002fea0003900000 */
[----:B------:R-:W1:Y:S02]  /*141b0*/  @!P0 SYNCS.PHASECHK.TRANS64 P0, [R3+URZ+0x30800], R0 ;  /* 0x03080000030085a7 */ /* 0x000e64000800007f */
[----:B-1----:R-:W-:Y:S05]  /*141c0*/  @!P0 BRA `(.L_x_1001) ;  /* 0xfffffffc00e88947 */ /* 0x002fea000383ffff */
[----:B------:R-:W-:Y:S05]  /*141d0*/  BRA `(.L_x_1134) ;  /* 0xfffffed400ec7947 */ /* 0x000fea000383ffff */
.L_x_1005:
[----:B------:R-:W-:-:S13]  /*141e0*/  R2UR UR4, R16 ;  /* 0x00000000100472ca */ /* 0x000fda00000e0000 */
[----:B0-----:R-:W-:-:S04]  /*141f0*/  IMAD.U32 R3, RZ, RZ, UR4 ;  /* 0x00000004ff037e24 */ /* 0x001fc8000f8e00ff */
[----:B------:R0:W2:Y:S03]  /*14200*/  SYNCS.PHASECHK.TRANS64.TRYWAIT P1, [R3+URZ+0x30830], R0 ;  /* 0x03083000030075a7 */ /* 0x0000a6000802017f */
[----:B--2---:R-:W-:Y:S05]  /*14210*/  @!P1 NANOSLEEP.SYNCS 0x989680 ;  /* 0x009896800000995d */ /* 0x004fea0003900000 */
[----:B------:R-:W2:Y:S02]  /*14220*/  @!P1 SYNCS.PHASECHK.TRANS64 P1, [R3+URZ+0x30830], R0 ;  /* 0x03083000030095a7 */ /* 0x000ea4000802007f */
[----:B--2---:R-:W-:Y:S05]  /*14230*/  @!P1 BRA `(.L_x_1005) ;  /* 0xfffffffc00e89947 */ /* 0x004fea000383ffff */
[----:B------:R-:W-:Y:S05]  /*14240*/  BRA `(.L_x_1004) ;  /* 0xfffffed800147947 */ /* 0x000fea000383ffff */
.L_x_1022:
[----:B------:R-:W-:-:S13]  /*14250*/  R2UR UR6, R206 ;  /* 0x00000000ce0672ca */ /* 0x000fda00000e0000 */
[----:B-1----:R-:W-:-:S04]  /*14260*/  IMAD.U32 R4, RZ, RZ, UR6 ;  /* 0x00000006ff047e24 */ /* 0x002fc8000f8e00ff */
[----:B------:R1:W2:Y:S03]  /*14270*/  SYNCS.PHASECHK.TRANS64.TRYWAIT P1, [R4+URZ+0x30830], R3 ;  /* 0x03083003040075a7 */ /* 0x0002a6000802017f */
[----:B--2---:R-:W-:Y:S05]  /*14280*/  @!P1 NANOSLEEP.SYNCS 0x989680 ;  /* 0x009896800000995d */ /* 0x004fea0003900000 */
[----:B------:R-:W2:Y:S02]  /*14290*/  @!P1 SYNCS.PHASECHK.TRANS64 P1, [R4+URZ+0x30830], R3 ;  /* 0x03083003040095a7 */ /* 0x000ea4000802007f */
[----:B--2---:R-:W-:Y:S05]  /*142a0*/  @!P1 BRA `(.L_x_1022) ;  /* 0xfffffffc00e89947 */ /* 0x004fea000383ffff */
[----:B------:R-:W-:Y:S05]  /*142b0*/  BRA `(.L_x_1021) ;  /* 0xffffff0800187947 */ /* 0x000fea000383ffff */
.L_x_1026:
[----:B-1----:R-:W-:-:S04]  /*142c0*/  MOV R3, UR6 ;  /* 0x0000000600037c02 */ /* 0x002fc80008000f00 */
[----:B------:R1:W2:Y:S03]  /*142d0*/  SYNCS.PHASECHK.TRANS64.TRYWAIT P1, [R3+URZ+0x30850], R0 ;  /* 0x03085000030075a7 */ /* 0x0002a6000802017f */
[----:B--2---:R-:W-:Y:S05]  /*142e0*/  @!P1 NANOSLEEP.SYNCS 0x989680 ;  /* 0x009896800000995d */ /* 0x004fea0003900000 */
[----:B------:R-:W2:Y:S02]  /*142f0*/  @!P1 SYNCS.PHASECHK.TRANS64 P1, [R3+URZ+0x30850], R0 ;  /* 0x03085000030095a7 */ /* 0x000ea4000802007f */
[----:B--2---:R-:W-:Y:S05]  /*14300*/  @!P1 BRA `(.L_x_1026) ;  /* 0xfffffffc00ec9947 */ /* 0x004fea000383ffff */
[----:B------:R-:W-:Y:S05]  /*14310*/  BRA `(.L_x_1025) ;  /* 0xffffff1400b87947 */ /* 0x000fea000383ffff */
.L_x_1045:
[----:B-1----:R-:W-:-:S04]  /*14320*/  IMAD.U32 R4, RZ, RZ, UR5 ;  /* 0x00000005ff047e24 */ /* 0x002fc8000f8e00ff */
[----:B------:R1:W2:Y:S03]  /*14330*/  SYNCS.PHASECHK.TRANS64.TRYWAIT P1, [R4+URZ+0x30830], R3 ;  /* 0x03083003040075a7 */ /* 0x0002a6000802017f */
[----:B--2---:R-:W-:Y:S05]  /*14340*/  @!P1 NANOSLEEP.SYNCS 0x989680 ;  /* 0x009896800000995d */ /* 0x004fea0003900000 */
[----:B------:R-:W2:Y:S02]  /*14350*/  @!P1 SYNCS.PHASECHK.TRANS64 P1, [R4+URZ+0x30830], R3 ;  /* 0x03083003040095a7 */ /* 0x000ea4000802007f */
[----:B--2---:R-:W-:Y:S05]  /*14360*/  @!P1 BRA `(.L_x_1045) ;  /* 0xfffffffc00ec9947 */ /* 0x004fea000383ffff */
[----:B------:R-:W-:Y:S05]  /*14370*/  BRA `(.L_x_1044) ;  /* 0xffffff3800087947 */ /* 0x000fea000383ffff */
.L_x_1049:
[----:B01----:R-:W-:-:S04]  /*14380*/  IMAD.U32 R3, RZ, RZ, UR5 ;  /* 0x00000005ff037e24 */ /* 0x003fc8000f8e00ff */
[----:B------:R0:W1:Y:S03]  /*14390*/  SYNCS.PHASECHK.TRANS64.TRYWAIT P1, [R3+URZ+0x30850], R0 ;  /* 0x03085000030075a7 */ /* 0x000066000802017f */
[----:B-1----:R-:W-:Y:S05]  /*143a0*/  @!P1 NANOSLEEP.SYNCS 0x989680 ;  /* 0x009896800000995d */ /* 0x002fea0003900000 */
[----:B------:R-:W1:Y:S02]  /*143b0*/  @!P1 SYNCS.PHASECHK.TRANS64 P1, [R3+URZ+0x30850], R0 ;  /* 0x03085000030095a7 */ /* 0x000e64000802007f */
[----:B-1----:R-:W-:Y:S05]  /*143c0*/  @!P1 BRA `(.L_x_1049) ;  /* 0xfffffffc00ec9947 */ /* 0x002fea000383ffff */
[----:B------:R-:W-:Y:S05]  /*143d0*/  BRA `(.L_x_1048) ;  /* 0xffffff44008c7947 */ /* 0x000fea000383ffff */
.L_x_1057:
[----:B------:R-:W-:-:S13]  /*143e0*/  R2UR UR5, R205 ;  /* 0x00000000cd0572ca */ /* 0x000fda00000e0000 */
[----:B-1----:R-:W-:-:S04]  /*143f0*/  MOV R4, UR5 ;  /* 0x0000000500047c02 */ /* 0x002fc80008000f00 */
[----:B------:R1:W2:Y:S03]  /*14400*/  SYNCS.PHASECHK.TRANS64.TRYWAIT P1, [R4+URZ+0x30830], R3 ;  /* 0x03083003040075a7 */ /* 0x0002a6000802017f */
[----:B--2---:R-:W-:Y:S05]  /*14410*/  @!P1 NANOSLEEP.SYNCS 0x989680 ;  /* 0x009896800000995d */ /* 0x004fea0003900000 */
[----:B------:R-:W2:Y:S02]  /*14420*/  @!P1 SYNCS.PHASECHK.TRANS64 P1, [R4+URZ+0x30830], R3 ;  /* 0x03083003040095a7 */ /* 0x000ea4000802007f */
[----:B--2---:R-:W-:Y:S05]  /*14430*/  @!P1 BRA `(.L_x_1057) ;  /* 0xfffffffc00e89947 */ /* 0x004fea000383ffff */
[----:B------:R-:W-:Y:S05]  /*14440*/  BRA `(.L_x_1056) ;  /* 0xffffff5800447947 */ /* 0x000fea000383ffff */
.L_x_1061:
[----:B01----:R-:W-:-:S04]  /*14450*/  IMAD.U32 R3, RZ, RZ, UR5 ;  /* 0x00000005ff037e24 */ /* 0x003fc8000f8e00ff */
[----:B------:R0:W1:Y:S03]  /*14460*/  SYNCS.PHASECHK.TRANS64.TRYWAIT P1, [R3+URZ+0x30850], R0 ;  /* 0x03085000030075a7 */ /* 0x000066000802017f */
[----:B-1----:R-:W-:Y:S05]  /*14470*/  @!P1 NANOSLEEP.SYNCS 0x989680 ;  /* 0x009896800000995d */ /* 0x002fea0003900000 */
[----:B------:R-:W1:Y:S02]  /*14480*/  @!P1 SYNCS.PHASECHK.TRANS64 P1, [R3+URZ+0x30850], R0 ;  /* 0x03085000030095a7 */ /* 0x000e64000802007f */
[----:B-1----:R-:W-:Y:S05]  /*14490*/  @!P1 BRA `(.L_x_1061) ;  /* 0xfffffffc00ec9947 */ /* 0x002fea000383ffff */
[----:B------:R-:W-:Y:S05]  /*144a0*/  BRA `(.L_x_1060) ;  /* 0xffffff6400c87947 */ /* 0x000fea000383ffff */
.L_x_1076:
[----:B-1----:R-:W-:-:S04]  /*144b0*/  IMAD.U32 R5, RZ, RZ, UR5 ;  /* 0x00000005ff057e24 */ /* 0x002fc8000f8e00ff */
[----:B------:R1:W2:Y:S03]  /*144c0*/  SYNCS.PHASECHK.TRANS64.TRYWAIT P1, [R5+URZ+0x30850], R0 ;  /* 0x03085000050075a7 */ /* 0x0002a6000802017f */
[----:B--2---:R-:W-:Y:S05]  /*144d0*/  @!P1 NANOSLEEP.SYNCS 0x989680 ;  /* 0x009896800000995d */ /* 0x004fea0003900000 */
[----:B------:R-:W2:Y:S02]  /*144e0*/  @!P1 SYNCS.PHASECHK.TRANS64 P1, [R5+URZ+0x30850], R0 ;  /* 0x03085000050095a7 */ /* 0x000ea4000802007f */
[----:B--2---:R-:W-:Y:S05]  /*144f0*/  @!P1 BRA `(.L_x_1076) ;  /* 0xfffffffc00ec9947 */ /* 0x004fea000383ffff */
[----:B------:R-:W-:Y:S05]  /*14500*/  BRA `(.L_x_1075) ;  /* 0xffffff8c00387947 */ /* 0x000fea000383ffff */
.L_x_1094:
[----:B------:R-:W-:Y:S01]  /*14510*/  MOV R13, R18 ;  /* 0x00000012000d7202 */ /* 0x000fe20000000f00 */
[----:B------:R-:W-:Y:S01]  /*14520*/  IMAD.MOV.U32 R12, RZ, RZ, RZ ;  /* 0x000000ffff0c7224 */ /* 0x000fe200078e00ff */
[----:B------:R-:W-:Y:S01]  /*14530*/  MOV R15, 0xffffffff ;  /* 0xffffffff000f7802 */ /* 0x000fe20000000f00 */
[----:B------:R-:W-:-:S07]  /*14540*/  IMAD.MOV.U32 R11, RZ, RZ, 0x1f ;  /* 0x0000001fff0b7424 */ /* 0x000fce00078e00ff */
[----:B-----5:R-:W-:Y:S05]  /*14550*/  WARPSYNC.COLLECTIVE R15, `(.L_x_1135) ;  /* 0x000000000f087348 */ /* 0x020fea0003c00000 */
[----:B------:R0:W1:Y:S02]  /*14560*/  SHFL.IDX P6, R14, R13, R12, R11 ;  /* 0x0000000c0d0e7389 */ /* 0x00006400000c000b */
[----:B01---5:R-:W-:Y:S01]  /*14570*/  ENDCOLLECTIVE ;  /* 0x000000000000791b */ /* 0x023fe20003800000 */
.L_x_1135:
[----:B------:R-:W-:Y:S05]  /*14580*/  BRA `(.L_x_1136) ;  /* 0xffffffcc00e47947 */ /* 0x000fea000383ffff */
.L_x_1096:
[----:B0-----:R-:W-:-:S04]  /*14590*/  IMAD.U32 R3, RZ, RZ, UR45 ;  /* 0x0000002dff037e24 */ /* 0x001fc8000f8e00ff */
[----:B------:R0:W1:Y:S03]  /*145a0*/  SYNCS.PHASECHK.TRANS64.TRYWAIT P0, [R3+URZ+0x30840], R2 ;  /* 0x03084002030075a7 */ /* 0x000066000800017f */
[----:B-1----:R-:W-:Y:S05]  /*145b0*/  @!P0 NANOSLEEP.SYNCS 0x989680 ;  /* 0x009896800000895d */ /* 0x002fea0003900000 */
[----:B------:R-:W1:Y:S02]  /*145c0*/  @!P0 SYNCS.PHASECHK.TRANS64 P0, [R3+URZ+0x30840], R2 ;  /* 0x03084002030085a7 */ /* 0x000e64000800007f */
[----:B-1----:R-:W-:Y:S05]  /*145d0*/  @!P0 BRA `(.L_x_1096) ;  /* 0xfffffffc00ec8947 */ /* 0x002fea000383ffff */
[----:B------:R-:W-:Y:S05]  /*145e0*/  BRA `(.L_x_1137) ;  /* 0xffffffd000787947 */ /* 0x000fea000383ffff */
.L_x_1097:
[----:B------:R-:W-:Y:S01]  /*145f0*/  BSSY B0, `(.L_x_1138) ;  /* 0x0000008000007945 */ /* 0x000fe20003800000 */
[----:B------:R-:W-:Y:S01]  /*14600*/  IMAD.MOV.U32 R13, RZ, RZ, R7 ;  /* 0x000000ffff0d7224 */ /* 0x000fe200078e0007 */
[----:B------:R-:W-:Y:S01]  /*14610*/  MOV R12, RZ ;  /* 0x000000ff000c7202 */ /* 0x000fe20000000f00 */
[----:B------:R-:W-:Y:S02]  /*14620*/  IMAD.MOV.U32 R11, RZ, RZ, 0x181f ;  /* 0x0000181fff0b7424 */ /* 0x000fe400078e00ff */
[----:B------:R-:W-:-:S07]  /*14630*/  IMAD.MOV.U32 R15, RZ, RZ, -0x1 ;  /* 0xffffffffff0f7424 */ /* 0x000fce00078e00ff */
[----:B------:R-:W-:Y:S05]  /*14640*/  WARPSYNC.COLLECTIVE R15, `(.L_x_1139) ;  /* 0x000000000f087348 */ /* 0x000fea0003c00000 */
[----:B------:R0:W1:Y:S02]  /*14650*/  SHFL.IDX P6, R14, R13, R12, R11 ;  /* 0x0000000c0d0e7389 */ /* 0x00006400000c000b */
[----:B01----:R-:W-:Y:S01]  /*14660*/  ENDCOLLECTIVE ;  /* 0x000000000000791b */ /* 0x003fe20003800000 */
.L_x_1139:
[----:B------:R-:W-:Y:S05]  /*14670*/  BSYNC B0 ;  /* 0x0000000000007941 */ /* 0x000fea0003800000 */
.L_x_1138:
[----:B------:R-:W-:Y:S01]  /*14680*/  IMAD.MOV.U32 R13, RZ, RZ, R6 ;  /* 0x000000ffff0d7224 */ /* 0x000fe200078e0006 */
[----:B------:R-:W-:Y:S01]  /*14690*/  MOV R11, 0x181f ;  /* 0x0000181f000b7802 */ /* 0x000fe20000000f00 */
[----:B------:R-:W-:Y:S01]  /*146a0*/  IMAD.MOV.U32 R12, RZ, RZ, RZ ;  /* 0x000000ffff0c7224 */ /* 0x000fe200078e00ff */
[----:B------:R-:W-:Y:S01]  /*146b0*/  MOV R3, R14 ;  /* 0x0000000e00037202 */ /* 0x000fe20000000f00 */
[----:B------:R-:W-:Y:S01]  /*146c0*/  IMAD.MOV.U32 R15, RZ, RZ, -0x1 ;  /* 0xffffffffff0f7424 */ /* 0x000fe200078e00ff */
[----:B------:R-:W-:-:S07]  /*146d0*/  @P0 LEA R9, R30, UR45, 0x1 ;  /* 0x0000002d1e090c11 */ /* 0x000fce000f8e08ff */
[----:B------:R-:W-:Y:S05]  /*146e0*/  WARPSYNC.COLLECTIVE R15, `(.L_x_1140) ;  /* 0x000000000f087348 */ /* 0x000fea0003c00000 */
[----:B------:R0:W1:Y:S02]  /*146f0*/  SHFL.IDX P6, R14, R13, R12, R11 ;  /* 0x0000000c0d0e7389 */ /* 0x00006400000c000b */
[----:B01----:R-:W-:Y:S01]  /*14700*/  ENDCOLLECTIVE ;  /* 0x000000000000791b */ /* 0x003fe20003800000 */
.L_x_1140:
[----:B------:R-:W-:Y:S01]  /*14710*/  MOV R13, R7 ;  /* 0x00000007000d7202 */ /* 0x000fe20000000f00 */
[----:B------:R-:W-:Y:S02]  /*14720*/  IMAD.MOV.U32 R12, RZ, RZ, 0x1 ;  /* 0x00000001ff0c7424 */ /* 0x000fe400078e00ff */
[----:B------:R-:W-:-:S07]  /*14730*/  IMAD.MOV.U32 R2, RZ, RZ, R14 ;  /* 0x000000ffff027224 */ /* 0x000fce00078e000e */
[----:B------:R-:W-:Y:S05]  /*14740*/  WARPSYNC.COLLECTIVE R15, `(.L_x_1141) ;  /* 0x000000000f087348 */ /* 0x000fea0003c00000 */
[----:B------:R0:W1:Y:S02]  /*14750*/  SHFL.IDX P6, R14, R13, R12, R11 ;  /* 0x0000000c0d0e7389 */ /* 0x00006400000c000b */
[----:B01----:R-:W-:Y:S01]  /*14760*/  ENDCOLLECTIVE ;  /* 0x000000000000791b */ /* 0x003fe20003800000 */
.L_x_1141:
[----:B------:R-:W-:-:S05]  /*14770*/  @P0 IMAD.WIDE.U32 R2, R25, 0x2, R2 ;  /* 0x0000000219020825 */ /* 0x000fca00078e0002 */
[----:B------:R-:W-:Y:S01]  /*14780*/  @!PT LDS RZ, [RZ] ;  /* 0x00000000fffff984 */ /* 0x000fe20000000800 */
[----:B------:R-:W-:Y:S01]  /*14790*/  @!PT LDS RZ, [RZ] ;  /* 0x00000000fffff984 */ /* 0x000fe20000000800 */
[----:B------:R-:W-:Y:S01]  /*147a0*/  @!PT LDS RZ, [RZ] ;  /* 0x00000000fffff984 */ /* 0x000fe20000000800 */
[----:B------:R0:W-:Y:S04]  /*147b0*/  @P0 LDGSTS.E.BYPASS.LTC128B.128 [R9+0x20400], desc[UR60][R2.64], !P4 ;  /* 0x2040000002090fae */ /* 0x0001e8000e101d7c */
[----:B------:R0:W-:Y:S01]  /*147c0*/  @P0 LDGSTS.E.BYPASS.LTC128B.128 [R9+0x22400], desc[UR60][R2.64+0x80], !P3 ;  /* 0x2240008002090fae */ /* 0x0001e2000d901d7c */
[----:B------:R-:W-:-:S03]  /*147d0*/  MOV R13, R6 ;  /* 0x00000006000d7202 */ /* 0x000fc60000000f00 */
[----:B------:R0:W-:Y:S04]  /*147e0*/  @P0 LDGSTS.E.BYPASS.LTC128B.128 [R9+0x24400], desc[UR60][R2.64+0x100], !P2 ;  /* 0x2440010002090fae */ /* 0x0001e8000d101d7c */
[----:B------:R0:W-:Y:S01]  /*147f0*/  @P0 LDGSTS.E.BYPASS.LTC128B.128 [R9+0x26400], desc[UR60][R2.64+0x180], !P1 ;  /* 0x2640018002090fae */ /* 0x0001e2000c901d7c */
[----:B------:R-:W-:Y:S01]  /*14800*/  ISETP.GE.AND P0, PT, R0, 0x11, PT ;  /* 0x000000110000780c */ /* 0x000fe20003f06270 */
[----:B------:R-:W-:-:S12]  /*14810*/  IMAD.MOV.U32 R5, RZ, RZ, R14 ;  /* 0x000000ffff057224 */ /* 0x000fd800078e000e */
[----:B0-----:R-:W-:Y:S05]  /*14820*/  WARPSYNC.COLLECTIVE R15, `(.L_x_1142) ;  /* 0x000000000f087348 */ /* 0x001fea0003c00000 */
[----:B------:R1:W2:Y:S02]  /*14830*/  SHFL.IDX P6, R14, R13, R12, R11 ;  /* 0x0000000c0d0e7389 */ /* 0x0002a400000c000b */
[----:B012---:R-:W-:Y:S01]  /*14840*/  ENDCOLLECTIVE ;  /* 0x000000000000791b */ /* 0x007fe20003800000 */
.L_x_1142:
[----:B------:R-:W-:Y:S01]  /*14850*/  @P0 LEA R21, R30, UR45, 0x1 ;  /* 0x0000002d1e150c11 */ /* 0x000fe2000f8e08ff */
[----:B------:R-:W-:Y:S01]  /*14860*/  IMAD.MOV.U32 R13, RZ, RZ, R7 ;  /* 0x000000ffff0d7224 */ /* 0x000fe200078e0007 */
[----:B------:R-:W-:Y:S01]  /*14870*/  MOV R12, 0x2 ;  /* 0x00000002000c7802 */ /* 0x000fe20000000f00 */
[----:B------:R-:W-:-:S07]  /*14880*/  IMAD.MOV.U32 R4, RZ, RZ, R14 ;  /* 0x000000ffff047224 */ /* 0x000fce00078e000e */
[----:B------:R-:W-:Y:S05]  /*14890*/  WARPSYNC.COLLECTIVE R15, `(.L_x_1143) ;  /* 0x000000000f087348 */ /* 0x000fea0003c00000 */
[----:B------:R0:W1:Y:S02]  /*148a0*/  SHFL.IDX P6, R14, R13, R12, R11 ;  /* 0x0000000c0d0e7389 */ /* 0x00006400000c000b */
[----:B01----:R-:W-:Y:S01]  /*148b0*/  ENDCOLLECTIVE ;  /* 0x000000000000791b */ /* 0x003fe20003800000 */
.L_x_1143:
[----:B------:R-:W-:-:S05]  /*148c0*/  @P0 IMAD.WIDE.U32 R4, R25, 0x2, R4 ;  /* 0x0000000219040825 */ /* 0x000fca00078e0004 */
[----:B------:R-:W-:Y:S01]  /*148d0*/  @!PT LDS RZ, [RZ] ;  /* 0x00000000fffff984 */ /* 0x000fe20000000800 */
[----:B------:R-:W-:Y:S01]  /*148e0*/  @!PT LDS RZ, [RZ] ;  /* 0x00000000fffff984 */ /* 0x000fe20000000800 */
[----:B------:R-:W-:Y:S01]  /*148f0*/  @!PT LDS RZ, [RZ] ;  /* 0x00000000fffff984 */ /* 0x000fe20000000800 */
[----:B------:R0:W-:Y:S04]  /*14900*/  @P0 LDGSTS.E.BYPASS.LTC128B.128 [R21+0x20c00], desc[UR60][R4.64], !P4 ;  /* 0x20c0000004150fae */ /* 0x0001e8000e101d7c */
[----:B------:R0:W-:Y:S01]  /*14910*/  @P0 LDGSTS.E.BYPASS.LTC128B.128 [R21+0x22c00], desc[UR60][R4.64+0x80], !P3 ;  /* 0x22c0008004150fae */ /* 0x0001e2000d901d7c */
[----:B------:R-:W-:-:S03]  /*14920*/  IMAD.MOV.U32 R13, RZ, RZ, R6 ;  /* 0x000000ffff0d7224 */ /* 0x000fc600078e0006 */
[----:B------:R0:W-:Y:S04]  /*14930*/  @P0 LDGSTS.E.BYPASS.LTC128B.128 [R21+0x24c00], desc[UR60][R4.64+0x100], !P2 ;  /* 0x24c0010004150fae */ /* 0x0001e8000d101d7c */
[----:B------:R0:W-:Y:S01]  /*14940*/  @P0 LDGSTS.E.BYPASS.LTC128B.128 [R21+0x26c00], desc[UR60][R4.64+0x180], !P1 ;  /* 0x26c0018004150fae */ /* 0x0001e2000c901d7c */
[----:B------:R-:W-:Y:S01]  /*14950*/  ISETP.GE.AND P0, PT, R0, 0x21, PT ;  /* 0x000000210000780c */ /* 0x000fe20003f06270 */
[----:B------:R-:W-:-:S12]  /*14960*/  IMAD.MOV.U32 R3, RZ, RZ, R14 ;  /* 0x000000ffff037224 */ /* 0x000fd800078e000e */
[----:B0-----:R-:W-:Y:S05]  /*14970*/  WARPSYNC.COLLECTIVE R15, `(.L_x_1144) ;  /* 0x000000000f087348 */ /* 0x001fea0003c00000 */
[----:B------:R1:W2:Y:S02]  /*14980*/  SHFL.IDX P6, R14, R13, R12, R11 ;  /* 0x0000000c0d0e7389 */ /* 0x0002a400000c000b */
[----:B012---:R-:W-:Y:S01]  /*14990*/  ENDCOLLECTIVE ;  /* 0x000000000000791b */ /* 0x007fe20003800000 */
.L_x_1144:
[----:B------:R-:W-:Y:S01]  /*149a0*/  @P0 LEA R9, R30, UR45, 0x1 ;  /* 0x0000002d1e090c11 */ /* 0x000fe2000f8e08ff */
[----:B------:R-:W-:Y:S02]  /*149b0*/  IMAD.MOV.U32 R13, RZ, RZ, R7 ;  /* 0x000000ffff0d7224 */ /* 0x000fe400078e0007 */
[----:B------:R-:W-:Y:S01]  /*149c0*/  IMAD.MOV.U32 R12, RZ, RZ, 0x3 ;  /* 0x00000003ff0c7424 */ /* 0x000fe200078e00ff */
[----:B------:R-:W-:-:S07]  /*149d0*/  MOV R2, R14 ;  /* 0x0000000e00027202 */ /* 0x000fce0000000f00 */
[----:B------:R-:W-:Y:S05]  /*149e0*/  WARPSYNC.COLLECTIVE R15, `(.L_x_1145) ;  /* 0x000000000f087348 */ /* 0x000fea0003c00000 */
[----:B------:R0:W1:Y:S02]  /*149f0*/  SHFL.IDX P6, R14, R13, R12, R11 ;  /* 0x0000000c0d0e7389 */ /* 0x00006400000c000b */
[----:B01----:R-:W-:Y:S01]  /*14a00*/  ENDCOLLECTIVE ;  /* 0x000000000000791b */ /* 0x003fe20003800000 */
.L_x_1145:
        /* <DEDUP_REMOVED lines=9> */
[----:B------:R-:W-:-:S07]  /*14aa0*/  MOV R4, R14 ;  /* 0x0000000e00047202 */ /* 0x000fce0000000f00 */
[----:B0-----:R-:W-:Y:S05]  /*14ab0*/  WARPSYNC.COLLECTIVE R15, `(.L_x_1146) ;  /* 0x000000000f087348 */ /* 0x001fea0003c00000 */
[----:B------:R1:W2:Y:S02]  /*14ac0*/  SHFL.IDX P6, R14, R13, R12, R11 ;  /* 0x0000000c0d0e7389 */ /* 0x0002a400000c000b */
[----:B012---:R-:W-:Y:S01]  /*14ad0*/  ENDCOLLECTIVE ;  /* 0x000000000000791b */ /* 0x007fe20003800000 */
.L_x_1146:
[----:B------:R-:W-:Y:S05]  /*14ae0*/  BRA `(.L_x_1147) ;  /* 0xffffffd000387947 */ /* 0x000fea000383ffff */
.L_x_1100:
[----:B------:R-:W-:Y:S01]  /*14af0*/  IMAD.MOV.U32 R13, RZ, RZ, R6 ;  /* 0x000000ffff0d7224 */ /* 0x000fe200078e0006 */
[----:B------:R-:W-:Y:S01]  /*14b00*/  MOV R12, RZ ;  /* 0x000000ff000c7202 */ /* 0x000fe20000000f00 */
[----:B------:R-:W-:Y:S01]  /*14b10*/  IMAD.MOV.U32 R11, RZ, RZ, 0x181f ;  /* 0x0000181fff0b7424 */ /* 0x000fe200078e00ff */
[----:B------:R-:W-:Y:S01]  /*14b20*/  IADD3 R8, R28, UR40, RZ ;  /* 0x000000281c087c10 */ /* 0x000fe2000fffe0ff */
[----:B------:R-:W-:-:S04]  /*14b30*/  IMAD.MOV.U32 R15, RZ, RZ, -0x1 ;  /* 0xffffffffff0f7424 */ /* 0x000fc800078e00ff */
[----:B------:R-:W-:-:S07]  /*14b40*/  VIADD R4, R8, 0x10 ;  /* 0x0000001008047836 */ /* 0x000fce0000000000 */
[----:B------:R-:W-:Y:S05]  /*14b50*/  WARPSYNC.COLLECTIVE R15, `(.L_x_1148) ;  /* 0x000000000f087348 */ /* 0x000fea0003c00000 */
[----:B------:R0:W1:Y:S02]  /*14b60*/  SHFL.IDX P6, R14, R13, R12, R11 ;  /* 0x0000000c0d0e7389 */ /* 0x00006400000c000b */
[----:B01----:R-:W-:Y:S01]  /*14b70*/  ENDCOLLECTIVE ;  /* 0x000000000000791b */ /* 0x003fe20003800000 */
.L_x_1148:
[----:B------:R-:W-:Y:S01]  /*14b80*/  IMAD.MOV.U32 R13, RZ, RZ, R0 ;  /* 0x000000ffff0d7224 */ /* 0x000fe200078e0000 */
[----:B------:R-:W-:-:S07]  /*14b90*/  MOV R3, R14 ;  /* 0x0000000e00037202 */ /* 0x000fce0000000f00 */
[----:B------:R-:W-:Y:S05]  /*14ba0*/  WARPSYNC.COLLECTIVE R15, `(.L_x_1149) ;  /* 0x000000000f087348 */ /* 0x000fea0003c00000 */
[----:B------:R0:W1:Y:S02]  /*14bb0*/  SHFL.IDX P6, R14, R13, R12, R11 ;  /* 0x0000000c0d0e7389 */ /* 0x00006400000c000b */
[----:B01----:R-:W-:Y:S01]  /*14bc0*/  ENDCOLLECTIVE ;  /* 0x000000000000791b */ /* 0x003fe20003800000 */
.L_x_1149:
[----:B------:R-:W-:Y:S02]  /*14bd0*/  ULDC UR4, c[0x0][0x288] ;  /* 0x0000a20000047ab9 */ /* 0x000fe40000000800 */
[----:B------:R-:W-:-:S05]  /*14be0*/  IMAD R7, R7, UR4, RZ ;  /* 0x0000000407077c24 */ /* 0x000fca000f8e02ff */
[----:B------:R-:W-:Y:S01]  /*14bf0*/  ISETP.GE.AND P0, PT, R8, R7, PT ;  /* 0x000000070800720c */ /* 0x000fe20003f06270 */
[----:B------:R-:W-:Y:S01]  /*14c00*/  IMAD.MOV.U32 R13, RZ, RZ, R6 ;  /* 0x000000ffff0d7224 */ /* 0x000fe200078e0006 */
[----:B------:R-:W-:-:S11]  /*14c10*/  MOV R12, 0x1 ;  /* 0x00000001000c7802 */ /* 0x000fd60000000f00 */
[----:B------:R-:W-:Y:S01]  /*14c20*/  @!P0 LEA R9, R30, UR45, 0x1 ;  /* 0x0000002d1e098c11 */ /* 0x000fe2000f8e08ff */
[----:B------:R-:W-:-:S07]  /*14c30*/  IMAD.MOV.U32 R2, RZ, RZ, R14 ;  /* 0x000000ffff027224 */ /* 0x000fce00078e000e */
[----:B------:R-:W-:Y:S05]  /*14c40*/  WARPSYNC.COLLECTIVE R15, `(.L_x_1150) ;  /* 0x000000000f087348 */ /* 0x000fea0003c00000 */
[----:B------:R0:W1:Y:S02]  /*14c50*/  SHFL.IDX P6, R14, R13, R12, R11 ;  /* 0x0000000c0d0e7389 */ /* 0x00006400000c000b */
[----:B01----:R-:W-:Y:S01]  /*14c60*/  ENDCOLLECTIVE ;  /* 0x000000000000791b */ /* 0x003fe20003800000 */
.L_x_1150:
[----:B------:R-:W-:-:S05]  /*14c70*/  @!P0 IMAD.WIDE.U32 R2, R25, 0x2, R2 ;  /* 0x0000000219028825 */ /* 0x000fca00078e0002 */
        /* <DEDUP_REMOVED lines=8> */
[----:B------:R-:W-:Y:S01]  /*14d00*/  ISETP.GE.AND P0, PT, R4, R7, PT ;  /* 0x000000070400720c */ /* 0x000fe20003f06270 */
[----:B------:R-:W-:-:S12]  /*14d10*/  IMAD.MOV.U32 R5, RZ, RZ, R14 ;  /* 0x000000ffff057224 */ /* 0x000fd800078e000e */
[----:B0-----:R-:W-:Y:S05]  /*14d20*/  WARPSYNC.COLLECTIVE R15, `(.L_x_1151) ;  /* 0x000000000f087348 */ /* 0x001fea0003c00000 */
[----:B------:R1:W2:Y:S02]  /*14d30*/  SHFL.IDX P6, R14, R13, R12, R11 ;  /* 0x0000000c0d0e7389 */ /* 0x0002a400000c000b */
[----:B012---:R-:W-:Y:S01]  /*14d40*/  ENDCOLLECTIVE ;  /* 0x000000000000791b */ /* 0x007fe20003800000 */
.L_x_1151:
[----:B------:R-:W-:Y:S01]  /*14d50*/  VIADD R2, R8, 0x20 ;  /* 0x0000002008027836 */ /* 0x000fe20000000000 */
[----:B------:R-:W-:Y:S01]  /*14d60*/  @!P0 LEA R21, R30, UR45, 0x1 ;  /* 0x0000002d1e158c11 */ /* 0x000fe2000f8e08ff */
[----:B------:R-:W-:Y:S01]  /*14d70*/  IMAD.MOV.U32 R13, RZ, RZ, R6 ;  /* 0x000000ffff0d7224 */ /* 0x000fe200078e0006 */
[----:B------:R-:W-:Y:S02]  /*14d80*/  MOV R12, 0x2 ;  /* 0x00000002000c7802 */ /* 0x000fe40000000f00 */
[----:B------:R-:W-:-:S07]  /*14d90*/  MOV R4, R14 ;  /* 0x0000000e00047202 */ /* 0x000fce0000000f00 */
[----:B------:R-:W-:Y:S05]  /*14da0*/  WARPSYNC.COLLECTIVE R15, `(.L_x_1152) ;  /* 0x000000000f087348 */ /* 0x000fea0003c00000 */
[----:B------:R0:W1:Y:S02]  /*14db0*/  SHFL.IDX P6, R14, R13, R12, R11 ;  /* 0x0000000c0d0e7389 */ /* 0x00006400000c000b */
[----:B01----:R-:W-:Y:S01]  /*14dc0*/  ENDCOLLECTIVE ;  /* 0x000000000000791b */ /* 0x003fe20003800000 */
.L_x_1152:
        /* <DEDUP_REMOVED lines=14> */
.L_x_1153:
        /* <DEDUP_REMOVED lines=8> */
.L_x_1154:
        /* <DEDUP_REMOVED lines=14> */
.L_x_1155:
        /* <DEDUP_REMOVED lines=8> */
.L_x_1156:
        /* <DEDUP_REMOVED lines=14> */
.L_x_1157:
        /* <DEDUP_REMOVED lines=8> */
.L_x_1158:
        /* <DEDUP_REMOVED lines=14> */
.L_x_1159:
        /* <DEDUP_REMOVED lines=8> */
.L_x_1160:
        /* <DEDUP_REMOVED lines=14> */
.L_x_1161:
[----:B------:R-:W-:Y:S01]  /*15430*/  @!P0 LEA R9, R30, UR45, 0x1 ;  /* 0x0000002d1e098c11 */ /* 0x000fe2000f8e08ff */
[----:B------:R-:W-:Y:S02]  /*15440*/  IMAD.MOV.U32 R13, RZ, RZ, R6 ;  /* 0x000000ffff0d7224 */ /* 0x000fe400078e0006 */
[----:B------:R-:W-:Y:S01]  /*15450*/  IMAD.MOV.U32 R12, RZ, RZ, 0x7 ;  /* 0x00000007ff0c7424 */ /* 0x000fe200078e00ff */
[----:B------:R-:W-:-:S07]  /*15460*/  MOV R2, R14 ;  /* 0x0000000e00027202 */ /* 0x000fce0000000f00 */
[----:B------:R-:W-:Y:S05]  /*15470*/  WARPSYNC.COLLECTIVE R15, `(.L_x_1162) ;  /* 0x000000000f087348 */ /* 0x000fea0003c00000 */
[----:B------:R0:W1:Y:S02]  /*15480*/  SHFL.IDX P6, R14, R13, R12, R11 ;  /* 0x0000000c0d0e7389 */ /* 0x00006400000c000b */
[----:B01----:R-:W-:Y:S01]  /*15490*/  ENDCOLLECTIVE ;  /* 0x000000000000791b */ /* 0x003fe20003800000 */
.L_x_1162:
        /* <DEDUP_REMOVED lines=9> */
[----:B------:R-:W-:-:S07]  /*15530*/  MOV R6, R14 ;  /* 0x0000000e00067202 */ /* 0x000fce0000000f00 */
[----:B0-----:R-:W-:Y:S05]  /*15540*/  WARPSYNC.COLLECTIVE R15, `(.L_x_1163) ;  /* 0x000000000f087348 */ /* 0x001fea0003c00000 */
[----:B------:R1:W2:Y:S02]  /*15550*/  SHFL.IDX P6, R14, R13, R12, R11 ;  /* 0x0000000c0d0e7389 */ /* 0x0002a400000c000b */
[----:B012---:R-:W-:Y:S01]  /*15560*/  ENDCOLLECTIVE ;  /* 0x000000000000791b */ /* 0x007fe20003800000 */
.L_x_1163:
[----:B------:R-:W-:Y:S05]  /*15570*/  BRA `(.L_x_1164) ;  /* 0xffffffd0002c7947 */ /* 0x000fea000383ffff */
.L_x_1103:
[----:B0-----:R-:W-:-:S04]  /*15580*/  IMAD.U32 R3, RZ, RZ, UR45 ;  /* 0x0000002dff037e24 */ /* 0x001fc8000f8e00ff */
[----:B------:R0:W1:Y:S03]  /*15590*/  SYNCS.PHASECHK.TRANS64.TRYWAIT P0, [R3+URZ+0x30820], R0 ;  /* 0x03082000030075a7 */ /* 0x000066000800017f */
[----:B-1----:R-:W-:Y:S05]  /*155a0*/  @!P0 NANOSLEEP.SYNCS 0x989680 ;  /* 0x009896800000895d */ /* 0x002fea0003900000 */
[----:B------:R-:W1:Y:S02]  /*155b0*/  @!P0 SYNCS.PHASECHK.TRANS64 P0, [R3+URZ+0x30820], R0 ;  /* 0x03082000030085a7 */ /* 0x000e64000800007f */
[----:B-1----:R-:W-:Y:S05]  /*155c0*/  @!P0 BRA `(.L_x_1103) ;  /* 0xfffffffc00ec8947 */ /* 0x002fea000383ffff */
[----:B------:R-:W-:Y:S05]  /*155d0*/  BRA `(.L_x_1165) ;  /* 0xffffffd000807947 */ /* 0x000fea000383ffff */
.L_x_1107:
[----:B0-----:R0:W1:Y:S02]  /*155e0*/  SYNCS.PHASECHK.TRANS64.TRYWAIT P0, [R21+URZ+0x30840], R2 ;  /* 0x03084002150075a7 */ /* 0x001064000800017f */
[----:B-1----:R-:W-:Y:S05]  /*155f0*/  @!P0 NANOSLEEP.SYNCS 0x989680 ;  /* 0x009896800000895d */ /* 0x002fea0003900000 */
[----:B------:R-:W1:Y:S02]  /*15600*/  @!P0 SYNCS.PHASECHK.TRANS64 P0, [R21+URZ+0x30840], R2 ;  /* 0x03084002150085a7 */ /* 0x000e64000800007f */
[----:B-1----:R-:W-:Y:S05]  /*15610*/  @!P0 BRA `(.L_x_1107) ;  /* 0xfffffffc00f08947 */ /* 0x002fea000383ffff */
[----:B------:R-:W-:Y:S05]  /*15620*/  BRA `(.L_x_1166) ;  /* 0xffffffd400687947 */ /* 0x000fea000383ffff */
.L_x_1108:
[----:B------:R-:W-:Y:S01]  /*15630*/  BSSY B1, `(.L_x_1167) ;  /* 0x0000008000017945 */ /* 0x000fe20003800000 */
[----:B------:R-:W-:Y:S01]  /*15640*/  MOV R13, R31 ;  /* 0x0000001f000d7202 */ /* 0x000fe20000000f00 */
[----:B------:R-:W-:Y:S01]  /*15650*/  IMAD.MOV.U32 R12, RZ, RZ, RZ ;  /* 0x000000ffff0c7224 */ /* 0x000fe200078e00ff */
[----:B------:R-:W-:Y:S01]  /*15660*/  MOV R15, 0xffffffff ;  /* 0xffffffff000f7802 */ /* 0x000fe20000000f00 */
[----:B------:R-:W-:-:S07]  /*15670*/  IMAD.MOV.U32 R11, RZ, RZ, 0x181f ;  /* 0x0000181fff0b7424 */ /* 0x000fce00078e00ff */
[----:B------:R-:W-:Y:S05]  /*15680*/  WARPSYNC.COLLECTIVE R15, `(.L_x_1168) ;  /* 0x000000000f087348 */ /* 0x000fea0003c00000 */
[----:B------:R0:W1:Y:S02]  /*15690*/  SHFL.IDX P6, R14, R13, R12, R11 ;  /* 0x0000000c0d0e7389 */ /* 0x00006400000c000b */
[----:B01----:R-:W-:Y:S01]  /*156a0*/  ENDCOLLECTIVE ;  /* 0x000000000000791b */ /* 0x003fe20003800000 */
.L_x_1168:
[----:B------:R-:W-:Y:S05]  /*156b0*/  BSYNC B1 ;  /* 0x0000000000017941 */ /* 0x000fea0003800000 */
.L_x_1167:
[----:B------:R-:W-:Y:S01]  /*156c0*/  IMAD.MOV.U32 R13, RZ, RZ, R28 ;  /* 0x000000ffff0d7224 */ /* 0x000fe200078e001c */
[----:B------:R-:W-:Y:S01]  /*156d0*/  MOV R12, RZ ;  /* 0x000000ff000c7202 */ /* 0x000fe20000000f00 */
[----:B------:R-:W-:Y:S01]  /*156e0*/  IMAD.MOV.U32 R11, RZ, RZ, 0x181f ;  /* 0x0000181fff0b7424 */ /* 0x000fe200078e00ff */
[----:B------:R-:W-:Y:S01]  /*156f0*/  MOV R15, 0xffffffff ;  /* 0xffffffff000f7802 */ /* 0x000fe20000000f00 */
[----:B------:R-:W-:Y:S01]  /*15700*/  IMAD.MOV.U32 R3, RZ, RZ, R14 ;  /* 0x000000ffff037224 */ /* 0x000fe200078e000e */
[----:B------:R-:W-:Y:S01]  /*15710*/  P2R R4, PR, RZ, 0x8 ;  /* 0x00000008ff047803 */ /* 0x000fe20000000000 */
[----:B------:R-:W-:Y:S01]  /*15720*/  IMAD.SHL.U32 R9, R25, 0x2, RZ ;  /* 0x0000000219097824 */ /* 0x000fe200078e00ff */
[----:B------:R-:W-:-:S13]  /*15730*/  LOP3.LUT P3, RZ, R16, 0x10, RZ, 0xc0, !PT ;  /* 0x0000001010ff7812 */ /* 0x000fda000786c0ff */
[----:B------:R-:W-:Y:S05]  /*15740*/  WARPSYNC.COLLECTIVE R15, `(.L_x_1169) ;  /* 0x000000000f087348 */ /* 0x000fea0003c00000 */
[----:B------:R0:W1:Y:S02]  /*15750*/  SHFL.IDX P6, R14, R13, R12, R11 ;  /* 0x0000000c0d0e7389 */ /* 0x00006400000c000b */
[----:B01----:R-:W-:Y:S01]  /*15760*/  ENDCOLLECTIVE ;  /* 0x000000000000791b */ /* 0x003fe20003800000 */
.L_x_1169:
[----:B------:R-:W-:Y:S02]  /*15770*/  P2R R5, PR, RZ, 0x4 ;  /* 0x00000004ff057803 */ /* 0x000fe40000000000 */
[C---:B------:R-:W-:Y:S02]  /*15780*/  LOP3.LUT P2, RZ, R16.reuse, 0x8, RZ, 0xc0, !PT ;  /* 0x0000000810ff7812 */ /* 0x040fe4000784c0ff */
[----:B------:R-:W-:Y:S02]  /*15790*/  P2R R8, PR, RZ, 0x2 ;  /* 0x00000002ff087803 */ /* 0x000fe40000000000 */
[----:B------:R-:W-:Y:S02]  /*157a0*/  LOP3.LUT P1, RZ, R16, 0x4, RZ, 0xc0, !PT ;  /* 0x0000000410ff7812 */ /* 0x000fe4000782c0ff */
[----:B------:R-:W-:Y:S01]  /*157b0*/  LEA R29, R29, UR45, 0x1 ;  /* 0x0000002d1d1d7c11 */ /* 0x000fe2000f8e08ff */
[----:B------:R-:W-:Y:S01]  /*157c0*/  IMAD.MOV.U32 R13, RZ, RZ, R31 ;  /* 0x000000ffff0d7224 */ /* 0x000fe200078e001f */
[----:B------:R-:W-:-:S02]  /*157d0*/  MOV R12, 0x1 ;  /* 0x00000001000c7802 */ /* 0x000fc40000000f00 */
[----:B------:R-:W-:-:S13]  /*157e0*/  IADD3 R2, P0, R14, R9, RZ ;  /* 0x000000090e027210 */ /* 0x000fda0007f1e0ff */
[----:B------:R-:W-:Y:S05]  /*157f0*/  WARPSYNC.COLLECTIVE R15, `(.L_x_1170) ;  /* 0x000000000f087348 */ /* 0x000fea0003c00000 */
[----:B------:R0:W1:Y:S02]  /*15800*/  SHFL.IDX P6, R14, R13, R12, R11 ;  /* 0x0000000c0d0e7389 */ /* 0x00006400000c000b */
[----:B01----:R-:W-:Y:S01]  /*15810*/  ENDCOLLECTIVE ;  /* 0x000000000000791b */ /* 0x003fe20003800000 */
.L_x_1170:
[----:B------:R-:W-:-:S05]  /*15820*/  IMAD.X R3, RZ, RZ, R3, P0 ;  /* 0x000000ffff037224 */ /* 0x000fca00000e0603 */
[----:B------:R-:W-:Y:S01]  /*15830*/  @!PT LDS RZ, [RZ] ;  /* 0x00000000fffff984 */ /* 0x000fe20000000800 */
[----:B------:R-:W-:Y:S01]  /*15840*/  @!PT LDS RZ, [RZ] ;  /* 0x00000000fffff984 */ /* 0x000fe20000000800 */
[----:B------:R-:W-:Y:S01]  /*15850*/  @!PT LDS RZ, [RZ] ;  /* 0x00000000fffff984 */ /* 0x000fe20000000800 */
[----:B------:R-:W-:Y:S04]  /*15860*/  LDGSTS.E.BYPASS.LTC128B.128 [R29+0x20400], desc[UR60][R2.64], !P3 ;  /* 0x20400000021d7fae */ /* 0x000fe8000d901d7c */
[----:B------:R-:W-:Y:S01]  /*15870*/  LDGSTS.E.BYPASS.LTC128B.128 [R29+0x22400], desc[UR60][R2.64+0x80], !P2 ;  /* 0x22400080021d7fae */ /* 0x000fe2000d101d7c */
[----:B------:R-:W-:-:S03]  /*15880*/  IMAD.MOV.U32 R13, RZ, RZ, R28 ;  /* 0x000000ffff0d7224 */ /* 0x000fc600078e001c */
[----:B------:R-:W-:Y:S04]  /*15890*/  LDGSTS.E.BYPASS.LTC128B.128 [R29+0x24400], desc[UR60][R2.64+0x100], !P1 ;  /* 0x24400100021d7fae */ /* 0x000fe8000c901d7c */
[----:B------:R0:W-:Y:S02]  /*158a0*/  LDGSTS.E.BYPASS.LTC128B.128 [R29+0x26400], desc[UR60][R2.64+0x180], !P5 ;  /* 0x26400180021d7fae */ /* 0x0001e4000e901d7c */
[----:B0-----:R-:W-:-:S07]  /*158b0*/  IMAD.MOV.U32 R3, RZ, RZ, R14 ;  /* 0x000000ffff037224 */ /* 0x001fce00078e000e */
[----:B------:R-:W-:Y:S05]  /*158c0*/  WARPSYNC.COLLECTIVE R15, `(.L_x_1171) ;  /* 0x000000000f087348 */ /* 0x000fea0003c00000 */
[----:B------:R0:W1:Y:S02]  /*158d0*/  SHFL.IDX P6, R14, R13, R12, R11 ;  /* 0x0000000c0d0e7389 */ /* 0x00006400000c000b */
[----:B01----:R-:W-:Y:S01]  /*158e0*/  ENDCOLLECTIVE ;  /* 0x000000000000791b */ /* 0x003fe20003800000 */
.L_x_1171:
[----:B------:R-:W-:Y:S01]  /*158f0*/  IMAD.MOV.U32 R13, RZ, RZ, R31 ;  /* 0x000000ffff0d7224 */ /* 0x000fe200078e001f */
[----:B------:R-:W-:Y:S02]  /*15900*/  MOV R12, 0x2 ;  /* 0x00000002000c7802 */ /* 0x000fe40000000f00 */
[----:B------:R-:W-:-:S07]  /*15910*/  MOV R2, R14 ;  /* 0x0000000e00027202 */ /* 0x000fce0000000f00 */
[----:B------:R-:W-:Y:S05]  /*15920*/  WARPSYNC.COLLECTIVE R15, `(.L_x_1172) ;  /* 0x000000000f087348 */ /* 0x000fea0003c00000 */
[----:B------:R0:W1:Y:S02]  /*15930*/  SHFL.IDX P6, R14, R13, R12, R11 ;  /* 0x0000000c0d0e7389 */ /* 0x00006400000c000b */
[----:B01----:R-:W-:Y:S01]  /*15940*/  ENDCOLLECTIVE ;  /* 0x000000000000791b */ /* 0x003fe20003800000 */
.L_x_1172:
[----:B------:R-:W-:-:S05]  /*15950*/  IADD3 R2, P0, R2, R9, RZ ;  /* 0x0000000902027210 */ /* 0x000fca0007f1e0ff */
[----:B------:R-:W-:-:S05]  /*15960*/  IMAD.X R3, RZ, RZ, R3, P0 ;  /* 0x000000ffff037224 */ /* 0x000fca00000e0603 */
[----:B------:R-:W-:Y:S01]  /*15970*/  @!PT LDS RZ, [RZ] ;  /* 0x00000000fffff984 */ /* 0x000fe20000000800 */
[----:B------:R-:W-:Y:S01]  /*15980*/  @!PT LDS RZ, [RZ] ;  /* 0x00000000fffff984 */ /* 0x000fe20000000800 */
[----:B------:R-:W-:Y:S01]  /*15990*/  @!PT LDS RZ, [RZ] ;  /* 0x00000000fffff984 */ /* 0x000fe20000000800 */
[----:B------:R-:W-:Y:S01]  /*159a0*/  LDGSTS.E.BYPASS.LTC128B.128 [R29+0x20c00], desc[UR60][R2.64], !P3 ;  /* 0x20c00000021d7fae */ /* 0x000fe2000d901d7c */
[----:B------:R-:W-:-:S03]  /*159b0*/  IMAD.MOV.U32 R13, RZ, RZ, R28 ;  /* 0x000000ffff0d7224 */ /* 0x000fc600078e001c */
[----:B------:R-:W-:Y:S04]  /*159c0*/  LDGSTS.E.BYPASS.LTC128B.128 [R29+0x22c00], desc[UR60][R2.64+0x80], !P2 ;  /* 0x22c00080021d7fae */ /* 0x000fe8000d101d7c */
[----:B------:R-:W-:Y:S04]  /*159d0*/  LDGSTS.E.BYPASS.LTC128B.128 [R29+0x24c00], desc[UR60][R2.64+0x100], !P1 ;  /* 0x24c00100021d7fae */ /* 0x000fe8000c901d7c */
[----:B------:R0:W-:Y:S02]  /*159e0*/  LDGSTS.E.BYPASS.LTC128B.128 [R29+0x26c00], desc[UR60][R2.64+0x180], !P5 ;  /* 0x26c00180021d7fae */ /* 0x0001e4000e901d7c */
[----:B0-----:R-:W-:-:S07]  /*159f0*/  IMAD.MOV.U32 R3, RZ, RZ, R14 ;  /* 0x000000ffff037224 */ /* 0x001fce00078e000e */
[----:B------:R-:W-:Y:S05]  /*15a00*/  WARPSYNC.COLLECTIVE R15, `(.L_x_1173) ;  /* 0x000000000f087348 */ /* 0x000fea0003c00000 */
[----:B------:R0:W1:Y:S02]  /*15a10*/  SHFL.IDX P6, R14, R13, R12, R11 ;  /* 0x0000000c0d0e7389 */ /* 0x00006400000c000b */
[----:B01----:R-:W-:Y:S01]  /*15a20*/  ENDCOLLECTIVE ;  /* 0x000000000000791b */ /* 0x003fe20003800000 */
.L_x_1173:
[----:B------:R-:W-:Y:S01]  /*15a30*/  IMAD.MOV.U32 R13, RZ, RZ, R31 ;  /* 0x000000ffff0d7224 */ /* 0x000fe200078e001f */
[----:B------:R-:W-:Y:S02]  /*15a40*/  MOV R12, 0x3 ;  /* 0x00000003000c7802 */ /* 0x000fe40000000f00 */
[----:B------:R-:W-:-:S07]  /*15a50*/  MOV R2, R14 ;  /* 0x0000000e00027202 */ /* 0x000fce0000000f00 */
[----:B------:R-:W-:Y:S05]  /*15a60*/  WARPSYNC.COLLECTIVE R15, `(.L_x_1174) ;  /* 0x000000000f087348 */ /* 0x000fea0003c00000 */
[----:B------:R0:W1:Y:S02]  /*15a70*/  SHFL.IDX P6, R14, R13, R12, R11 ;  /* 0x0000000c0d0e7389 */ /* 0x00006400000c000b */
[----:B01----:R-:W-:Y:S01]  /*15a80*/  ENDCOLLECTIVE ;  /* 0x000000000000791b */ /* 0x003fe20003800000 */
.L_x_1174:
[----:B------:R-:W-:-:S05]  /*15a90*/  IADD3 R2, P0, R2, R9, RZ ;  /* 0x0000000902027210 */ /* 0x000fca0007f1e0ff */
[----:B------:R-:W-:-:S05]  /*15aa0*/  IMAD.X R3, RZ, RZ, R3, P0 ;  /* 0x000000ffff037224 */ /* 0x000fca00000e0603 */
[----:B------:R-:W-:Y:S01]  /*15ab0*/  @!PT LDS RZ, [RZ] ;  /* 0x00000000fffff984 */ /* 0x000fe20000000800 */
[----:B------:R-:W-:Y:S01]  /*15ac0*/  @!PT LDS RZ, [RZ] ;  /* 0x00000000fffff984 */ /* 0x000fe20000000800 */
[----:B------:R-:W-:Y:S01]  /*15ad0*/  @!PT LDS RZ, [RZ] ;  /* 0x00000000fffff984 */ /* 0x000fe20000000800 */
[----:B------:R0:W-:Y:S01]  /*15ae0*/  LDGSTS.E.BYPASS.LTC128B.128 [R29+0x21400], desc[UR60][R2.64], !P3 ;  /* 0x21400000021d7fae */ /* 0x0001e2000d901d7c */
[----:B------:R-:W-:Y:S01]  /*15af0*/  ISETP.NE.AND P3, PT, R4, RZ, PT ;  /* 0x000000ff0400720c */ /* 0x000fe20003f65270 */
[----:B------:R-:W-:Y:S02]  /*15b00*/  IMAD.MOV.U32 R13, RZ, RZ, R28 ;  /* 0x000000ffff0d7224 */ /* 0x000fe400078e001c */
[----:B------:R0:W-:Y:S01]  /*15b10*/  LDGSTS.E.BYPASS.LTC128B.128 [R29+0x23400], desc[UR60][R2.64+0x80], !P2 ;  /* 0x23400080021d7fae */ /* 0x0001e2000d101d7c */
[----:B------:R-:W-:-:S03]  /*15b20*/  ISETP.NE.AND P2, PT, R5, RZ, PT ;  /* 0x000000ff0500720c */ /* 0x000fc60003f45270 */
[----:B------:R0:W-:Y:S01]  /*15b30*/  LDGSTS.E.BYPASS.LTC128B.128 [R29+0x25400], desc[UR60][R2.64+0x100], !P1 ;  /* 0x25400100021d7fae */ /* 0x0001e2000c901d7c */
[----:B------:R-:W-:Y:S01]  /*15b40*/  ISETP.NE.AND P1, PT, R8, RZ, PT ;  /* 0x000000ff0800720c */ /* 0x000fe20003f25270 */
[----:B------:R-:W-:Y:S02]  /*15b50*/  IMAD.MOV.U32 R31, RZ, RZ, R14 ;  /* 0x000000ffff1f7224 */ /* 0x000fe400078e000e */
[----:B------:R0:W-:Y:S10]  /*15b60*/  LDGSTS.E.BYPASS.LTC128B.128 [R29+0x27400], desc[UR60][R2.64+0x180], !P5 ;  /* 0x27400180021d7fae */ /* 0x0001f4000e901d7c */
[----:B0-----:R-:W-:Y:S05]  /*15b70*/  WARPSYNC.COLLECTIVE R15, `(.L_x_1175) ;  /* 0x000000000f087348 */ /* 0x001fea0003c00000 */
[----:B------:R1:W2:Y:S02]  /*15b80*/  SHFL.IDX P6, R14, R13, R12, R11 ;  /* 0x0000000c0d0e7389 */ /* 0x0002a400000c000b */
[----:B012---:R-:W-:Y:S01]  /*15b90*/  ENDCOLLECTIVE ;  /* 0x000000000000791b */ /* 0x007fe20003800000 */
.L_x_1175:
[----:B------:R-:W-:Y:S05]  /*15ba0*/  BRA `(.L_x_1176) ;  /* 0xffffffd400087947 */ /* 0x000fea000383ffff */
.L_x_1113:
[----:B0-----:R0:W2:Y:S02]  /*15bb0*/  SYNCS.PHASECHK.TRANS64.TRYWAIT P0, [R4+URZ+0x30860], R3 ;  /* 0x03086003040075a7 */ /* 0x0010a4000800017f */
[----:B--2---:R-:W-:Y:S05]  /*15bc0*/  @!P0 NANOSLEEP.SYNCS 0x989680 ;  /* 0x009896800000895d */ /* 0x004fea0003900000 */
[----:B------:R-:W2:Y:S02]  /*15bd0*/  @!P0 SYNCS.PHASECHK.TRANS64 P0, [R4+URZ+0x30860], R3 ;  /* 0x03086003040085a7 */ /* 0x000ea4000800007f */
[----:B--2---:R-:W-:Y:S05]  /*15be0*/  @!P0 BRA `(.L_x_1113) ;  /* 0xfffffffc00f08947 */ /* 0x004fea000383ffff */
[----:B------:R-:W-:Y:S05]  /*15bf0*/  BRA `(.L_x_1177) ;  /* 0xffffffd400807947 */ /* 0x000fea000383ffff */
.L_x_1114:
[----:B------:R-:W-:Y:S01]  /*15c00*/  BSSY B1, `(.L_x_1178) ;  /* 0x0000008000017945 */ /* 0x000fe20003800000 */
[----:B------:R-:W-:Y:S01]  /*15c10*/  MOV R13, R18 ;  /* 0x00000012000d7202 */ /* 0x000fe20000000f00 */
[----:B------:R-:W-:Y:S01]  /*15c20*/  IMAD.MOV.U32 R12, RZ, RZ, RZ ;  /* 0x000000ffff0c7224 */ /* 0x000fe200078e00ff */
[----:B------:R-:W-:Y:S01]  /*15c30*/  MOV R15, 0xffffffff ;  /* 0xffffffff000f7802 */ /* 0x000fe20000000f00 */
[----:B------:R-:W-:-:S07]  /*15c40*/  IMAD.MOV.U32 R11, RZ, RZ, 0x181f ;  /* 0x0000181fff0b7424 */ /* 0x000fce00078e00ff */
[----:B01----:R-:W-:Y:S05]  /*15c50*/  WARPSYNC.COLLECTIVE R15, `(.L_x_1179) ;  /* 0x000000000f087348 */ /* 0x003fea0003c00000 */
[----:B------:R2:W3:Y:S02]  /*15c60*/  SHFL.IDX P6, R14, R13, R12, R11 ;  /* 0x0000000c0d0e7389 */ /* 0x0004e400000c000b */
[----:B0123--:R-:W-:Y:S01]  /*15c70*/  ENDCOLLECTIVE ;  /* 0x000000000000791b */ /* 0x00ffe20003800000 */
.L_x_1179:
[----:B------:R-:W-:Y:S05]  /*15c80*/  BSYNC B1 ;  /* 0x0000000000017941 */ /* 0x000fea0003800000 */
.L_x_1178:
        /* <DEDUP_REMOVED lines=9> */
.L_x_1180:
[----:B------:R-:W-:Y:S02]  /*15d20*/  IMAD.MOV.U32 R13, RZ, RZ, R18 ;  /* 0x000000ffff0d7224 */ /* 0x000fe400078e0012 */
[----:B------:R-:W-:Y:S01]  /*15d30*/  IMAD.MOV.U32 R12, RZ, RZ, 0x1 ;  /* 0x00000001ff0c7424 */ /* 0x000fe200078e00ff */
[----:B------:R-:W-:-:S13]  /*15d40*/  IADD3 R2, P0, R14, R8, RZ ;  /* 0x000000080e027210 */ /* 0x000fda0007f1e0ff */
[----:B------:R-:W-:Y:S05]  /*15d50*/  WARPSYNC.COLLECTIVE R15, `(.L_x_1181) ;  /* 0x000000000f087348 */ /* 0x000fea0003c00000 */
[----:B------:R0:W1:Y:S02]  /*15d60*/  SHFL.IDX P6, R14, R13, R12, R11 ;  /* 0x0000000c0d0e7389 */ /* 0x00006400000c000b */
[----:B01----:R-:W-:Y:S01]  /*15d70*/  ENDCOLLECTIVE ;  /* 0x000000000000791b */ /* 0x003fe20003800000 */
.L_x_1181:
[----:B------:R-:W-:Y:S02]  /*15d80*/  IADD3.X R3, RZ, R3, RZ, P0, !PT ;  /* 0x00000003ff037210 */ /* 0x000fe400007fe4ff */
        /* <DEDUP_REMOVED lines=12> */
[----:B0-----:R-:W-:-:S07]  /*15e50*/  MOV R3, R14 ;  /* 0x0000000e00037202 */ /* 0x001fce0000000f00 */
[----:B------:R-:W-:Y:S05]  /*15e60*/  WARPSYNC.COLLECTIVE R15, `(.L_x_1182) ;  /* 0x000000000f087348 */ /* 0x000fea0003c00000 */
[----:B------:R0:W1:Y:S02]  /*15e70*/  SHFL.IDX P6, R14, R13, R12, R11 ;  /* 0x0000000c0d0e7389 */ /* 0x00006400000c000b */
[----:B01----:R-:W-:Y:S01]  /*15e80*/  ENDCOLLECTIVE ;  /* 0x000000000000791b */ /* 0x003fe20003800000 */
.L_x_1182:
[----:B------:R-:W-:Y:S01]  /*15e90*/  MOV R13, R18 ;  /* 0x00000012000d7202 */ /* 0x000fe20000000f00 */
[----:B------:R-:W-:Y:S01]  /*15ea0*/  IMAD.MOV.U32 R12, RZ, RZ, 0x2 ;  /* 0x00000002ff0c7424 */ /* 0x000fe200078e00ff */
[----:B------:R-:W-:-:S13]  /*15eb0*/  IADD3 R2, P0, R14, R8, RZ ;  /* 0x000000080e027210 */ /* 0x000fda0007f1e0ff */
[----:B------:R-:W-:Y:S05]  /*15ec0*/  WARPSYNC.COLLECTIVE R15, `(.L_x_1183) ;  /* 0x000000000f087348 */ /* 0x000fea0003c00000 */
[----:B------:R0:W1:Y:S02]  /*15ed0*/  SHFL.IDX P6, R14, R13, R12, R11 ;  /* 0x0000000c0d0e7389 */ /* 0x00006400000c000b */
[----:B01----:R-:W-:Y:S01]  /*15ee0*/  ENDCOLLECTIVE ;  /* 0x000000000000791b */ /* 0x003fe20003800000 */
.L_x_1183:
[----:B------:R-:W-:Y:S01]  /*15ef0*/  IMAD.X R3, RZ, RZ, R3, P0 ;  /* 0x000000ffff037224 */ /* 0x000fe200000e0603 */
[----:B------:R-:W-:Y:S02]  /*15f00*/  ISETP.LT.OR P0, PT, R0, 0x11, P4 ;  /* 0x000000110000780c */ /* 0x000fe40002701670 */
[----:B------:R-:W-:-:S11]  /*15f10*/  MOV R13, R17 ;  /* 0x00000011000d7202 */ /* 0x000fd60000000f00 */
        /* <DEDUP_REMOVED lines=14> */
.L_x_1184:
[----:B------:R-:W-:Y:S01]  /*16000*/  IMAD.MOV.U32 R13, RZ, RZ, R18 ;  /* 0x000000ffff0d7224 */ /* 0x000fe200078e0012 */
[----:B------:R-:W-:Y:S02]  /*16010*/  MOV R12, 0x3 ;  /* 0x00000003000c7802 */ /* 0x000fe40000000f00 */
[----:B------:R-:W-:-:S13]  /*16020*/  IADD3 R2, P0, R14, R8, RZ ;  /* 0x000000080e027210 */ /* 0x000fda0007f1e0ff */
[----:B------:R-:W-:Y:S05]  /*16030*/  WARPSYNC.COLLECTIVE R15, `(.L_x_1185) ;  /* 0x000000000f087348 */ /* 0x000fea0003c00000 */
[----:B------:R0:W1:Y:S02]  /*16040*/  SHFL.IDX P6, R14, R13, R12, R11 ;  /* 0x0000000c0d0e7389 */ /* 0x00006400000c000b */
[----:B01----:R-:W-:Y:S01]  /*16050*/  ENDCOLLECTIVE ;  /* 0x000000000000791b */ /* 0x003fe20003800000 */
.L_x_1185:
        /* <DEDUP_REMOVED lines=12> */
.L_x_1186:
        /* <DEDUP_REMOVED lines=9> */
.L_x_1120:
[----:B0-----:R0:W2:Y:S02]  /*161b0*/  SYNCS.PHASECHK.TRANS64.TRYWAIT P0, [R0+URZ+0x30860], R3 ;  /* 0x03086003000075a7 */ /* 0x0010a4000800017f */
[----:B--2---:R-:W-:Y:S05]  /*161c0*/  @!P0 NANOSLEEP.SYNCS 0x989680 ;  /* 0x009896800000895d */ /* 0x004fea0003900000 */
[----:B------:R-:W2:Y:S02]  /*161d0*/  @!P0 SYNCS.PHASECHK.TRANS64 P0, [R0+URZ+0x30860], R3 ;  /* 0x03086003000085a7 */ /* 0x000ea4000800007f */
[----:B--2---:R-:W-:Y:S05]  /*161e0*/  @!P0 BRA `(.L_x_1120) ;  /* 0xfffffffc00f08947 */ /* 0x004fea000383ffff */
[----:B------:R-:W-:Y:S05]  /*161f0*/  BRA `(.L_x_1188) ;  /* 0xffffffd400c87947 */ /* 0x000fea000383ffff */
.L_x_1121:
        /* <DEDUP_REMOVED lines=8> */
.L_x_1190:
[----:B------:R-:W-:Y:S05]  /*16280*/  BSYNC B0 ;  /* 0x0000000000007941 */ /* 0x000fea0003800000 */
.L_x_1189:
        /* <DEDUP_REMOVED lines=9> */
.L_x_1191:
[----:B------:R-:W-:Y:S02]  /*16320*/  ULDC UR4, c[0x0][0x2f4] ;  /* 0x0000bd0000047ab9 */ /* 0x000fe40000000800 */
[----:B------:R-:W-:Y:S02]  /*16330*/  ISETP.GE.AND P3, PT, R36, UR4, PT ;  /* 0x0000000424007c0c */ /* 0x000fe4000bf66270 */
[----:B------:R-:W-:Y:S02]  /*16340*/  ISETP.GE.AND P1, PT, R35, UR4, PT ;  /* 0x0000000423007c0c */ /* 0x000fe4000bf26270 */
[----:B------:R-:W-:Y:S02]  /*16350*/  ISETP.GE.AND P0, PT, R34, UR4, PT ;  /* 0x0000000422007c0c */ /* 0x000fe4000bf06270 */
[----:B------:R-:W-:Y:S02]  /*16360*/  ISETP.GE.AND P2, PT, R25, UR4, PT ;  /* 0x0000000419007c0c */ /* 0x000fe4000bf46270 */
[----:B------:R-:W-:-:S02]  /*16370*/  ISETP.LT.OR P4, PT, R5, 0x1, P3 ;  /* 0x000000010500780c */ /* 0x000fc40001f81670 */
[----:B------:R-:W-:Y:S01]  /*16380*/  ISETP.LT.OR P5, PT, R5, 0x1, P2 ;  /* 0x000000010500780c */ /* 0x000fe200017a1670 */
[----:B------:R-:W-:Y:S02]  /*16390*/  IMAD.MOV.U32 R13, RZ, RZ, R18 ;  /* 0x000000ffff0d7224 */ /* 0x000fe400078e0012 */
[----:B------:R-:W-:Y:S01]  /*163a0*/  IMAD.MOV.U32 R12, RZ, RZ, 0x1 ;  /* 0x00000001ff0c7424 */ /* 0x000fe200078e00ff */
[----:B------:R-:W-:-:S09]  /*163b0*/  MOV R2, R14 ;  /* 0x0000000e00027202 */ /* 0x000fd20000000f00 */
[----:B------:R-:W-:Y:S05]  /*163c0*/  WARPSYNC.COLLECTIVE R15, `(.L_x_1192) ;  /* 0x000000000f087348 */ /* 0x000fea0003c00000 */
[----:B------:R0:W1:Y:S02]  /*163d0*/  SHFL.IDX P6, R14, R13, R12, R11 ;  /* 0x0000000c0d0e7389 */ /* 0x00006400000c000b */
[----:B01----:R-:W-:Y:S01]  /*163e0*/  ENDCOLLECTIVE ;  /* 0x000000000000791b */ /* 0x003fe20003800000 */
.L_x_1192:
[----:B------:R-:W-:-:S05]  /*163f0*/  IMAD.WIDE.U32 R2, R25, 0x2, R2 ;  /* 0x0000000219027825 */ /* 0x000fca00078e0002 */
[----:B------:R-:W-:Y:S01]  /*16400*/  @!PT LDS RZ, [RZ] ;  /* 0x00000000fffff984 */ /* 0x000fe20000000800 */
[----:B------:R-:W-:Y:S01]  /*16410*/  @!PT LDS RZ, [RZ] ;  /* 0x00000000fffff984 */ /* 0x000fe20000000800 */
[----:B------:R-:W-:Y:S01]  /*16420*/  @!PT LDS RZ, [RZ] ;  /* 0x00000000fffff984 */ /* 0x000fe20000000800 */
[----:B------:R0:W-:Y:S01]  /*16430*/  LDGSTS.E.BYPASS.LTC128B.128 [R4+0x400], desc[UR60][R2.64], !P5 ;  /* 0x0040000002047fae */ /* 0x0001e2000e901d7c */
[----:B------:R-:W-:-:S03]  /*16440*/  ISETP.LT.OR P5, PT, R5, 0x1, P1 ;  /* 0x000000010500780c */ /* 0x000fc60000fa1670 */
[----:B------:R0:W-:Y:S01]  /*16450*/  LDGSTS.E.BYPASS.LTC128B.128 [R4+0x2400], desc[UR60][R2.64+0x80], !P4 ;  /* 0x0240008002047fae */ /* 0x0001e2000e101d7c */
[----:B------:R-:W-:Y:S01]  /*16460*/  ISETP.LT.OR P4, PT, R5, 0x1, P0 ;  /* 0x000000010500780c */ /* 0x000fe20000781670 */
[----:B------:R-:W-:-:S08]  /*16470*/  IMAD.MOV.U32 R13, RZ, RZ, R17 ;  /* 0x000000ffff0d7224 */ /* 0x000fd000078e0011 */
[----:B------:R0:W-:Y:S01]  /*16480*/  LDGSTS.E.BYPASS.LTC128B.128 [R4+0x4400], desc[UR60][R2.64+0x100], !P5 ;  /* 0x0440010002047fae */ /* 0x0001e2000e901d7c */
[C---:B------:R-:W-:Y:S02]  /*16490*/  ISETP.LT.OR P5, PT, R5.reuse, 0x11, P2 ;  /* 0x000000110500780c */ /* 0x040fe400017a1670 */
[----:B------:R-:W-:Y:S01]  /*164a0*/  MOV R6, R14 ;  /* 0x0000000e00067202 */ /* 0x000fe20000000f00 */
[----:B------:R0:W-:Y:S01]  /*164b0*/  LDGSTS.E.BYPASS.LTC128B.128 [R4+0x6400], desc[UR60][R2.64+0x180], !P4 ;  /* 0x0640018002047fae */ /* 0x0001e2000e101d7c */
[----:B------:R-:W-:-:S13]  /*164c0*/  ISETP.LT.OR P4, PT, R5, 0x11, P3 ;  /* 0x000000110500780c */ /* 0x000fda0001f81670 */
[----:B0-----:R-:W-:Y:S05]  /*164d0*/  WARPSYNC.COLLECTIVE R15, `(.L_x_1193) ;  /* 0x000000000f087348 */ /* 0x001fea0003c00000 */
[----:B------:R1:W2:Y:S02]  /*164e0*/  SHFL.IDX P6, R14, R13, R12, R11 ;  /* 0x0000000c0d0e7389 */ /* 0x0002a400000c000b */
[----:B012---:R-:W-:Y:S01]  /*164f0*/  ENDCOLLECTIVE ;  /* 0x000000000000791b */ /* 0x007fe20003800000 */
.L_x_1193:
[----:B------:R-:W-:Y:S01]  /*16500*/  MOV R3, R6 ;  /* 0x0000000600037202 */ /* 0x000fe20000000f00 */
[----:B------:R-:W-:Y:S02]  /*16510*/  IMAD.MOV.U32 R13, RZ, RZ, R18 ;  /* 0x000000ffff0d7224 */ /* 0x000fe400078e0012 */
[----:B------:R-:W-:Y:S02]  /*16520*/  IMAD.MOV.U32 R12, RZ, RZ, 0x2 ;  /* 0x00000002ff0c7424 */ /* 0x000fe400078e00ff */
[----:B------:R-:W-:-:S07]  /*16530*/  IMAD.MOV.U32 R2, RZ, RZ, R14 ;  /* 0x000000ffff027224 */ /* 0x000fce00078e000e */
[----:B------:R-:W-:Y:S05]  /*16540*/  WARPSYNC.COLLECTIVE R15, `(.L_x_1194) ;  /* 0x000000000f087348 */ /* 0x000fea0003c00000 */
[----:B------:R0:W1:Y:S02]  /*16550*/  SHFL.IDX P6, R14, R13, R12, R11 ;  /* 0x0000000c0d0e7389 */ /* 0x00006400000c000b */
[----:B01----:R-:W-:Y:S01]  /*16560*/  ENDCOLLECTIVE ;  /* 0x000000000000791b */ /* 0x003fe20003800000 */
.L_x_1194:
        /* <DEDUP_REMOVED lines=17> */
.L_x_1195:
[----:B------:R-:W-:Y:S01]  /*16680*/  MOV R3, R6 ;  /* 0x0000000600037202 */ /* 0x000fe20000000f00 */
[----:B------:R-:W-:Y:S02]  /*16690*/  IMAD.MOV.U32 R6, RZ, RZ, RZ ;  /* 0x000000ffff067224 */ /* 0x000fe400078e00ff */
[----:B------:R-:W-:Y:S02]  /*166a0*/  IMAD.MOV.U32 R13, RZ, RZ, R18 ;  /* 0x000000ffff0d7224 */ /* 0x000fe400078e0012 */
[----:B------:R-:W-:Y:S02]  /*166b0*/  IMAD.MOV.U32 R12, RZ, RZ, 0x3 ;  /* 0x00000003ff0c7424 */ /* 0x000fe400078e00ff */
[----:B------:R-:W-:-:S07]  /*166c0*/  IMAD.MOV.U32 R2, RZ, RZ, R14 ;  /* 0x000000ffff027224 */ /* 0x000fce00078e000e */
[----:B------:R-:W-:Y:S05]  /*166d0*/  WARPSYNC.COLLECTIVE R15, `(.L_x_1196) ;  /* 0x000000000f087348 */ /* 0x000fea0003c00000 */
[----:B------:R0:W1:Y:S02]  /*166e0*/  SHFL.IDX P6, R14, R13, R12, R11 ;  /* 0x0000000c0d0e7389 */ /* 0x00006400000c000b */
[----:B01----:R-:W-:Y:S01]  /*166f0*/  ENDCOLLECTIVE ;  /* 0x000000000000791b */ /* 0x003fe20003800000 */
.L_x_1196:
        /* <DEDUP_REMOVED lines=10> */
[----:B------:R-:W-:-:S03]  /*167a0*/  MOV R18, R14 ;  /* 0x0000000e00127202 */ /* 0x000fc60000000f00 */
[----:B------:R0:W-:Y:S04]  /*167b0*/  LDGSTS.E.BYPASS.LTC128B.128 [R4+0x7400], desc[UR60][R2.64+0x180], !P4 ;  /* 0x0740018002047fae */ /* 0x0001e8000e101d7c */
[----:B0-----:R-:W-:Y:S05]  /*167c0*/  WARPSYNC.COLLECTIVE R15, `(.L_x_1197) ;  /* 0x000000000f087348 */ /* 0x001fea0003c00000 */
[----:B------:R1:W2:Y:S02]  /*167d0*/  SHFL.IDX P6, R14, R13, R12, R11 ;  /* 0x0000000c0d0e7389 */ /* 0x0002a400000c000b */
[----:B012---:R-:W-:Y:S01]  /*167e0*/  ENDCOLLECTIVE ;  /* 0x000000000000791b */ /* 0x007fe20003800000 */
.L_x_1197:
[----:B------:R-:W-:Y:S05]  /*167f0*/  BRA `(.L_x_1198) ;  /* 0xffffffd4000c7947 */ /* 0x000fea000383ffff */
.L_x_1124:
[----:B0-----:R0:W2:Y:S02]  /*16800*/  SYNCS.PHASECHK.TRANS64.TRYWAIT P0, [R7+URZ+0x30820], R6 ;  /* 0x03082006070075a7 */ /* 0x0010a4000800017f */
[----:B--2---:R-:W-:Y:S05]  /*16810*/  @!P0 NANOSLEEP.SYNCS 0x989680 ;  /* 0x009896800000895d */ /* 0x004fea0003900000 */
[----:B------:R-:W2:Y:S02]  /*16820*/  @!P0 SYNCS.PHASECHK.TRANS64 P0, [R7+URZ+0x30820], R6 ;  /* 0x03082006070085a7 */ /* 0x000ea4000800007f */
[----:B--2---:R-:W-:Y:S05]  /*16830*/  @!P0 BRA `(.L_x_1124) ;  /* 0xfffffffc00f08947 */ /* 0x004fea000383ffff */
[----:B------:R-:W-:Y:S05]  /*16840*/  BRA `(.L_x_1199) ;  /* 0xffffffd400907947 */ /* 0x000fea000383ffff */
.L_x_1125:
[----:B------:R-:W2:Y:S01]  /*16850*/  S2R R3, SR_TID.X ;  /* 0x0000000000037919 */ /* 0x000ea20000002100 */
[----:B------:R-:W-:Y:S01]  /*16860*/  BSSY B0, `(.L_x_1200) ;  /* 0x000000a000007945 */ /* 0x000fe20003800000 */
[----:B------:R-:W-:Y:S01]  /*16870*/  IMAD.MOV.U32 R12, RZ, RZ, RZ ;  /* 0x000000ffff0c7224 */ /* 0x000fe200078e00ff */
[----:B------:R-:W-:Y:S01]  /*16880*/  MOV R15, 0xffffffff ;  /* 0xffffffff000f7802 */ /* 0x000fe20000000f00 */
[----:B------:R-:W-:Y:S01]  /*16890*/  IMAD.MOV.U32 R11, RZ, RZ, 0x1f ;  /* 0x0000001fff0b7424 */ /* 0x000fe200078e00ff */
[----:B--2---:R-:W-:-:S04]  /*168a0*/  SHF.R.U32.HI R3, RZ, 0x5, R3 ;  /* 0x00000005ff037819 */ /* 0x004fc80000011603 */
[----:B------:R-:W-:-:S04]  /*168b0*/  LOP3.LUT R3, R3, 0x3, RZ, 0xc0, !PT ;  /* 0x0000000303037812 */ /* 0x000fc800078ec0ff */
[----:B------:R-:W-:-:S07]  /*168c0*/  MOV R13, R3 ;  /* 0x00000003000d7202 */ /* 0x000fce0000000f00 */
[----:B01---5:R-:W-:Y:S05]  /*168d0*/  WARPSYNC.COLLECTIVE R15, `(.L_x_1201) ;  /* 0x000000000f087348 */ /* 0x023fea0003c00000 */
[----:B------:R2:W3:Y:S02]  /*168e0*/  SHFL.IDX P6, R14, R13, R12, R11 ;  /* 0x0000000c0d0e7389 */ /* 0x0004e400000c000b */
[----:B0123-5:R-:W-:Y:S01]  /*168f0*/  ENDCOLLECTIVE ;  /* 0x000000000000791b */ /* 0x02ffe20003800000 */
.L_x_1201:
[----:B------:R-:W-:Y:S05]  /*16900*/  BSYNC B0 ;  /* 0x0000000000007941 */ /* 0x000fea0003800000 */
.L_x_1200:
[----:B------:R-:W-:Y:S05]  /*16910*/  BRA `(.L_x_1202) ;  /* 0xffffffd400747947 */ /* 0x000fea000383ffff */
.L_x_1126:
[----:B------:R-:W-:Y:S01]  /*16920*/  BSSY B0, `(.L_x_1203) ;  /* 0x0000006000007945 */ /* 0x000fe20003800000 */
[----:B------:R-:W-:-:S07]  /*16930*/  IMAD.MOV.U32 R15, RZ, RZ, -0x1 ;  /* 0xffffffffff0f7424 */ /* 0x000fce00078e00ff */
[----:B012--5:R-:W-:Y:S05]  /*16940*/  WARPSYNC.COLLECTIVE R15, `(.L_x_1204) ;  /* 0x000000000f0c7348 */ /* 0x027fea0003c00000 */
[----:B------:R-:W-:Y:S02]  /*16950*/  ELECT P6, UR62, PT ;  /* 0x00000000003e782f */ /* 0x000fe400038c0000 */
[----:B------:R-:W-:Y:S01]  /*16960*/  MOV R14, UR62 ;  /* 0x0000003e000e7c02 */ /* 0x000fe20008000f00 */
[----:B012--5:R-:W-:Y:S10]  /*16970*/  ENDCOLLECTIVE ;  /* 0x000000000000791b */ /* 0x027ff40003800000 */
.L_x_1204:
[----:B------:R-:W-:Y:S05]  /*16980*/  BSYNC B0 ;  /* 0x0000000000007941 */ /* 0x000fea0003800000 */
.L_x_1203:
[----:B------:R-:W-:Y:S05]  /*16990*/  BRA `(.L_x_1205) ;  /* 0xffffffd400687947 */ /* 0x000fea000383ffff */
.L_x_1128:
[----:B--2---:R2:W3:Y:S02]  /*169a0*/  SYNCS.PHASECHK.TRANS64.TRYWAIT P1, [R5+URZ+0x30840], R4 ;  /* 0x03084004050075a7 */ /* 0x0044e4000802017f */
[----:B---3--:R-:W-:Y:S05]  /*169b0*/  @!P1 NANOSLEEP.SYNCS 0x989680 ;  /* 0x009896800000995d */ /* 0x008fea0003900000 */
[----:B------:R-:W3:Y:S02]  /*169c0*/  @!P1 SYNCS.PHASECHK.TRANS64 P1, [R5+URZ+0x30840], R4 ;  /* 0x03084004050095a7 */ /* 0x000ee4000802007f */
[----:B---3--:R-:W-:Y:S05]  /*169d0*/  @!P1 BRA `(.L_x_1128) ;  /* 0xfffffffc00f09947 */ /* 0x008fea000383ffff */
[----:B------:R-:W-:Y:S05]  /*169e0*/  BRA `(.L_x_1206) ;  /* 0xffffffd400907947 */ /* 0x000fea000383ffff */
.L_x_1130:
[----:B---3--:R3:W4:Y:S02]  /*169f0*/  SYNCS.PHASECHK.TRANS64.TRYWAIT P1, [R3+URZ+0x30840], R0 ;  /* 0x03084000030075a7 */ /* 0x008724000802017f */
[----:B----4-:R-:W-:Y:S05]  /*16a00*/  @!P1 NANOSLEEP.SYNCS 0x989680 ;  /* 0x009896800000995d */ /* 0x010fea0003900000 */
[----:B------:R-:W4:Y:S02]  /*16a10*/  @!P1 SYNCS.PHASECHK.TRANS64 P1, [R3+URZ+0x30840], R0 ;  /* 0x03084000030095a7 */ /* 0x000f24000802007f */
[----:B----4-:R-:W-:Y:S05]  /*16a20*/  @!P1 BRA `(.L_x_1130) ;  /* 0xfffffffc00f09947 */ /* 0x010fea000383ffff */
[----:B------:R-:W-:Y:S05]  /*16a30*/  BRA `(.L_x_1207) ;  /* 0xffffffd4009c7947 */ /* 0x000fea000383ffff */
.L_x_1132:
[----:B----4-:R4:W0:Y:S02]  /*16a40*/  SYNCS.PHASECHK.TRANS64.TRYWAIT P1, [R5+URZ+0x30860], R4 ;  /* 0x03086004050075a7 */ /* 0x010824000802017f */
[----:B0-----:R-:W-:Y:S05]  /*16a50*/  @!P1 NANOSLEEP.SYNCS 0x989680 ;  /* 0x009896800000995d */ /* 0x001fea0003900000 */
[----:B------:R-:W0:Y:S02]  /*16a60*/  @!P1 SYNCS.PHASECHK.TRANS64 P1, [R5+URZ+0x30860], R4 ;  /* 0x03086004050095a7 */ /* 0x000e24000802007f */
[----:B0-----:R-:W-:Y:S05]  /*16a70*/  @!P1 BRA `(.L_x_1132) ;  /* 0xfffffffc00f09947 */ /* 0x001fea000383ffff */
[----:B------:R-:W-:Y:S05]  /*16a80*/  BRA `(.L_x_1208) ;  /* 0xffffffd400987947 */ /* 0x000fea000383ffff */
.L_x_1209:
        /* <DEDUP_REMOVED lines=15> */
.L_x_15958:


//--------------------- .text._ZN7cutlass13device_kernelIN5flash11enable_sm90INS1_16FlashAttnFwdSm90INS1_25CollectiveMainloopFwdSm90ILi2EN4cute5tupleIJNS5_1CILi1EEES8_S8_EEENS6_IJNS7_ILi128EEENS7_ILi64EEENS7_ILi256EEEEEELi256ENS_10bfloat16_tEfNS_4arch4Sm90ELb0ELb1ELb1ELb1ELb1ELb0ELb0ELb1ELb1ELb1ELb1ELb0EEENS1_21CollectiveEpilogueFwdINS6_IJSA_SC_SB_EEES9_SE_SG_Li256ELb1ELb1ELb1ELb0EEENS1_36VarlenDynamicPersistentTileSchedulerILi128ELi64ELi256ELi128ELb1ELb1ELb1ELb1ELb0ELb1EEEEEEEEEvNT_6ParamsE --------------------------
	.section	.text._ZN7cutlass13device_kernelIN5flash11enable_sm90INS1_16FlashAttnFwdSm90INS1_25CollectiveMainloopFwdSm90ILi2EN4cute5tupleIJNS5_1CILi1EEES8_S8_EEENS6_IJNS7_ILi128EEENS7_ILi64EEENS7_ILi256EEEEEELi256ENS_10bfloat16_tEfNS_4arch4Sm90ELb0ELb1ELb1ELb1ELb1ELb0ELb0ELb1ELb1ELb1ELb1ELb0EEENS1_21CollectiveEpilogueFwdINS6_IJSA_SC_SB_EEES9_SE_SG_Li256ELb1ELb1ELb1ELb0EEENS1_36VarlenDynamicPersistentTileSchedulerILi128ELi64ELi256ELi128ELb1ELb1ELb1ELb1ELb0ELb1EEEEEEEEEvNT_6ParamsE,"ax",@progbits
	.align	128
.text._ZN7cutlass13device_kernelIN5flash11enable_sm90INS1_16FlashAttnFwdSm90INS1_25CollectiveMainloopFwdSm90ILi2EN4cute5tupleIJNS5_1CILi1EEES8_S8_EEENS6_IJNS7_ILi128EEENS7_ILi64EEENS7_ILi256EEEEEELi256ENS_10bfloat16_tEfNS_4arch4Sm90ELb0ELb1ELb1ELb1ELb1ELb0ELb0ELb1ELb1ELb1ELb1ELb0EEENS1_21CollectiveEpilogueFwdINS6_IJSA_SC_SB_EEES9_SE_SG_Li256ELb1ELb1ELb1ELb0EEENS1_36VarlenDynamicPersistentTileSchedulerILi128ELi64ELi256ELi128ELb1ELb1ELb1ELb1ELb0ELb1EEEEEEEEEvNT_6ParamsE:
        .type           _ZN7cutlass13device_kernelIN5flash11enable_sm90INS1_16FlashAttnFwdSm90INS1_25CollectiveMainloopFwdSm90ILi2EN4cute5tupleIJNS5_1CILi1EEES8_S8_EEENS6_IJNS7_ILi128EEENS7_ILi64EEENS7_ILi256EEEEEELi256ENS_10bfloat16_tEfNS_4arch4Sm90ELb0ELb1ELb1ELb1ELb1ELb0ELb0ELb1ELb1ELb1ELb1ELb0EEENS1_21CollectiveEpilogueFwdINS6_IJSA_SC_SB_EEES9_SE_SG_Li256ELb1ELb1ELb1ELb0EEENS1_36VarlenDynamicPersistentTileSchedulerILi128ELi64ELi256ELi128ELb1ELb1ELb1ELb1ELb0ELb1EEEEEEEEEvNT_6ParamsE,@function
        .size           _ZN7cutlass13device_kernelIN5flash11enable_sm90INS1_16FlashAttnFwdSm90INS1_25CollectiveMainloopFwdSm90ILi2EN4cute5tupleIJNS5_1CILi1EEES8_S8_EEENS6_IJNS7_ILi128EEENS7_ILi64EEENS7_ILi256EEEEEELi256ENS_10bfloat16_tEfNS_4arch4Sm90ELb0ELb1ELb1ELb1ELb1ELb0ELb0ELb1ELb1ELb1ELb1ELb0EEENS1_21CollectiveEpilogueFwdINS6_IJSA_SC_SB_EEES9_SE_SG_Li256ELb1ELb1ELb1ELb0EEENS1_36VarlenDynamicPersistentTileSchedulerILi128ELi64ELi256ELi128ELb1ELb1ELb1ELb1ELb0ELb1EEEEEEEEEvNT_6ParamsE,(.L_x_15959 - _ZN7cutlass13device_kernelIN5flash11enable_sm90INS1_16FlashAttnFwdSm90INS1_25CollectiveMainloopFwdSm90ILi2EN4cute5tupleIJNS5_1CILi1EEES8_S8_EEENS6_IJNS7_ILi128EEENS7_ILi64EEENS7_ILi256EEEEEELi256ENS_10bfloat16_tEfNS_4arch4Sm90ELb0ELb1ELb1ELb1ELb1ELb0ELb0ELb1ELb1ELb1ELb1ELb0EEENS1_21CollectiveEpilogueFwdINS6_IJSA_SC_SB_EEES9_SE_SG_Li256ELb1ELb1ELb1ELb0EEENS1_36VarlenDynamicPersistentTileSchedulerILi128ELi64ELi256ELi128ELb1ELb1ELb1ELb1ELb0ELb1EEEEEEEEEvNT_6ParamsE)
        .other          _ZN7cutlass13device_kernelIN5flash11enable_sm90INS1_16FlashAttnFwdSm90INS1_25CollectiveMainloopFwdSm90ILi2EN4cute5tupleIJNS5_1CILi1EEES8_S8_EEENS6_IJNS7_ILi128EEENS7_ILi64EEENS7_ILi256EEEEEELi256ENS_10bfloat16_tEfNS_4arch4Sm90ELb0ELb1ELb1ELb1ELb1ELb0ELb0ELb1ELb1ELb1ELb1ELb0EEENS1_21CollectiveEpilogueFwdINS6_IJSA_SC_SB_EEES9_SE_SG_Li256ELb1ELb1ELb1ELb0EEENS1_36VarlenDynamicPersistentTileSchedulerILi128ELi64ELi256ELi128ELb1ELb1ELb1ELb1ELb0ELb1EEEEEEEEEvNT_6ParamsE,@"STO_CUDA_ENTRY STV_DEFAULT"
_ZN7cutlass13device_kernelIN5flash11enable_sm90INS1_16FlashAttnFwdSm90INS1_25CollectiveMainloopFwdSm90ILi2EN4cute5tupleIJNS5_1CILi1EEES8_S8_EEENS6_IJNS7_ILi128EEENS7_ILi64EEENS7_ILi256EEEEEELi256ENS_10bfloat16_tEfNS_4arch4Sm90ELb0ELb1ELb1ELb1ELb1ELb0ELb0ELb1ELb1ELb1ELb1ELb0EEENS1_21CollectiveEpilogueFwdINS6_IJSA_SC_SB_EEES9_SE_SG_Li256ELb1ELb1ELb1ELb0EEENS1_36VarlenDynamicPersistentTileSchedulerILi128ELi64ELi256ELi128ELb1ELb1ELb1ELb1ELb0ELb1EEEEEEEEEvNT_6ParamsE:
        /* <DEDUP_REMOVED lines=45> */
.L_x_1210:
        /* <DEDUP_REMOVED lines=22> */
.L_x_1211:
        /* <DEDUP_REMOVED lines=18> */
.L_x_1212:
        /* <DEDUP_REMOVED lines=22> */
.L_x_1213:
        /* <DEDUP_REMOVED lines=23> */
.L_x_1214:
        /* <DEDUP_REMOVED lines=10> */
.L_x_1216:
        /* <DEDUP_REMOVED lines=18> */
[----:B------:R-:W-:Y:S01]  /*09e0*/  R2UR UR5, R10 ;  /* 0x000000000a0572ca */ /* 0x000fe200000e0000 */
[----:B------:R-:W-:Y:S01]  /*09f0*/  UMOV UR39, URZ ;  /* 0x0000003f00277c82 */ /* 0x000fe20008000000 */
[----:B0-----:R-:W-:Y:S02]  /*0a00*/  SHF.R.S32.HI R3, RZ, 0x1f, R0 ;  /* 0x0000001fff037819 */ /* 0x001fe40000011400 */
[----:B------:R-:W-:Y:S02]  /*0a10*/  R2UR UR7, R11 ;  /* 0x000000000b0772ca */ /* 0x000fe400000e0000 */
[----:B------:R-:W-:-:S02]  /*0a20*/  LEA.HI R4, R3, R0, RZ, 0x4 ;  /* 0x0000000003047211 */ /* 0x000fc400078f20ff */
[CC--:B------:R-:W-:Y:S02]  /*0a30*/  LEA.HI R5, R3.reuse, R0.reuse, RZ, 0x5 ;  /* 0x0000000003057211 */ /* 0x0c0fe400078f28ff */
[----:B------:R-:W-:-:S03]  /*0a40*/  LEA.HI R8, R3, R0, RZ, 0x3 ;  /* 0x0000000003087211 */ /* 0x000fc600078f18ff */
[----:B------:R-:W-:Y:S01]  /*0a50*/  IMAD.SHL.U32 R6, R5, 0x20, RZ ;  /* 0x0000002005067824 */ /* 0x000fe200078e00ff */
[----:B------:R-:W-:-:S04]  /*0a60*/  LOP3.LUT R201, R8, 0xfffffff8, RZ, 0xc0, !PT ;  /* 0xfffffff808c97812 */ /* 0x000fc800078ec0ff */
[----:B------:R-:W-:Y:S01]  /*0a70*/  LOP3.LUT R6, R6, 0xfffffc00, RZ, 0xc0, !PT ;  /* 0xfffffc0006067812 */ /* 0x000fe200078ec0ff */
[----:B------:R-:W-:Y:S01]  /*0a80*/  IMAD.IADD R201, R0, 0x1, -R201 ;  /* 0x0000000100c97824 */ /* 0x000fe200078e0ac9 */
[----:B--2---:R-:W-:Y:S02]  /*0a90*/  R2UR UR4, R2 ;  /* 0x00000000020472ca */ /* 0x004fe400000e0000 */
[----:B------:R-:W-:-:S04]  /*0aa0*/  LEA.HI R2, R3, R0, RZ, 0x7 ;  /* 0x0000000003027211 */ /* 0x000fc800078f38ff */
[----:B------:R-:W-:-:S05]  /*0ab0*/  LOP3.LUT R7, R2, 0xffffff80, RZ, 0xc0, !PT ;  /* 0xffffff8002077812 */ /* 0x000fca00078ec0ff */
[----:B------:R-:W-:Y:S01]  /*0ac0*/  IMAD.IADD R14, R0, 0x1, -R7 ;  /* 0x00000001000e7824 */ /* 0x000fe200078e0a07 */
[----:B------:R-:W-:Y:S01]  /*0ad0*/  LEA.HI R7, R3, R0, RZ, 0x2 ;  /* 0x0000000003077211 */ /* 0x000fe200078f10ff */
[----:B------:R-:W-:Y:S01]  /*0ae0*/  ULOP3.LUT UR8, UR4, 0x1, URZ, 0xfc, !UPT ;  /* 0x0000000104087892 */ /* 0x000fe2000f8efc3f */
[----:B------:R-:W-:Y:S02]  /*0af0*/  LOP3.LUT R3, R4, 0x3fffff0, RZ, 0xc0, !PT ;  /* 0x03fffff004037812 */ /* 0x000fe400078ec0ff */
[----:B------:R-:W-:Y:S01]  /*0b00*/  SHF.R.S32.HI R9, RZ, 0x1f, R14 ;  /* 0x0000001fff097819 */ /* 0x000fe2000001140e */
[----:B------:R-:W-:Y:S01]  /*0b10*/  STL [R1+0x18], R14 ;  /* 0x0000180e01007387 */ /* 0x000fe20000100800 */
[----:B------:R-:W-:Y:S01]  /*0b20*/  LOP3.LUT R13, R7, 0xfffffffc, RZ, 0xc0, !PT ;  /* 0xfffffffc070d7812 */ /* 0x000fe200078ec0ff */
[C---:B------:R-:W-:Y:S01]  /*0b30*/  IMAD.IADD R5, R0.reuse, 0x1, -R3 ;  /* 0x0000000100057824 */ /* 0x040fe200078e0a03 */
[----:B------:R-:W-:Y:S01]  /*0b40*/  LEA.HI R10, R9, R14, RZ, 0x2 ;  /* 0x0000000e090a7211 */ /* 0x000fe200078f10ff */
[----:B------:R-:W-:Y:S01]  /*0b50*/  UMOV UR4, URZ ;  /* 0x0000003f00047c82 */ /* 0x000fe20008000000 */
[----:B------:R-:W-:Y:S01]  /*0b60*/  SHF.R.S32.HI R7, RZ, 0x4, R4 ;  /* 0x00000004ff077819 */ /* 0x000fe20000011404 */
[----:B------:R-:W-:Y:S01]  /*0b70*/  IMAD R5, R5, 0x40, R6 ;  /* 0x0000004005057824 */ /* 0x000fe200078e0206 */
[--C-:B------:R-:W-:Y:S01]  /*0b80*/  SHF.R.S32.HI R11, RZ, 0x2, R10.reuse ;  /* 0x00000002ff0b7819 */ /* 0x100fe2000001140a */
[----:B------:R-:W-:Y:S01]  /*0b90*/  IMAD.IADD R13, R0, 0x1, -R13 ;  /* 0x00000001000d7824 */ /* 0x000fe200078e0a0d */
[----:B------:R-:W-:-:S02]  /*0ba0*/  SHF.R.S32.HI R12, RZ, 0x1f, R10 ;  /* 0x0000001fff0c7819 */ /* 0x000fc4000001140a */
[----:B------:R-:W-:Y:S02]  /*0bb0*/  SHF.R.S32.HI R3, RZ, 0x7, R2 ;  /* 0x00000007ff037819 */ /* 0x000fe40000011402 */
[----:B------:R-:W-:Y:S02]  /*0bc0*/  LEA.HI R4, R4, R7, RZ, 0x1 ;  /* 0x0000000704047211 */ /* 0x000fe400078f08ff */
[----:B------:R-:W-:Y:S02]  /*0bd0*/  LEA.HI R12, R12, R11, RZ, 0x3 ;  /* 0x0000000b0c0c7211 */ /* 0x000fe400078f18ff */
[----:B------:R-:W-:Y:S02]  /*0be0*/  LEA.HI R2, R2, R3, RZ, 0x1 ;  /* 0x0000000302027211 */ /* 0x000fe400078f08ff */
[----:B------:R-:W-:Y:S02]  /*0bf0*/  LOP3.LUT R4, R4, 0x1ffffffe, RZ, 0xc0, !PT ;  /* 0x1ffffffe04047812 */ /* 0x000fe400078ec0ff */
[----:B------:R-:W-:-:S02]  /*0c00*/  LOP3.LUT R12, R12, 0xfffffff8, RZ, 0xc0, !PT ;  /* 0xfffffff80c0c7812 */ /* 0x000fc400078ec0ff */
[----:B------:R-:W-:Y:S01]  /*0c10*/  LEA.HI R9, R9, R14, RZ, 0x5 ;  /* 0x0000000e09097211 */ /* 0x000fe200078f28ff */
[----:B------:R-:W-:Y:S01]  /*0c20*/  IMAD.IADD R4, R7, 0x1, -R4 ;  /* 0x0000000107047824 */ /* 0x000fe200078e0a04 */
[----:B------:R-:W-:Y:S01]  /*0c30*/  LOP3.LUT R2, R2, 0x3fffffe, RZ, 0xc0, !PT ;  /* 0x03fffffe02027812 */ /* 0x000fe200078ec0ff */
[----:B------:R-:W-:Y:S01]  /*0c40*/  IMAD.IADD R12, R11, 0x1, -R12 ;  /* 0x000000010b0c7824 */ /* 0x000fe200078e0a0c */
[----:B------:R-:W-:Y:S02]  /*0c50*/  SHF.R.S32.HI R9, RZ, 0x5, R9 ;  /* 0x00000005ff097819 */ /* 0x000fe40000011409 */
[----:B------:R-:W-:Y:S01]  /*0c60*/  LOP3.LUT R10, R10, 0x7ffffffc, RZ, 0xc0, !PT ;  /* 0x7ffffffc0a0a7812 */ /* 0x000fe200078ec0ff */
[----:B------:R-:W-:Y:S01]  /*0c70*/  IMAD.IADD R2, R3, 0x1, -R2 ;  /* 0x0000000103027824 */ /* 0x000fe200078e0a02 */
[----:B------:R-:W-:Y:S01]  /*0c80*/  LEA.HI R0, R13, R13, RZ, 0x1 ;  /* 0x0000000d0d007211 */ /* 0x000fe200078f08ff */
[----:B------:R-:W-:Y:S02]  /*0c90*/  IMAD R3, R4, 0x8, R5 ;  /* 0x0000000804037824 */ /* 0x000fe400078e0205 */
[----:B------:R-:W-:Y:S01]  /*0ca0*/  IMAD R9, R9, 0x10, R12 ;  /* 0x0000001009097824 */ /* 0x000fe200078e020c */
[----:B------:R-:W-:Y:S01]  /*0cb0*/  LOP3.LUT R0, R0, 0x1ffffffe, RZ, 0xc0, !PT ;  /* 0x1ffffffe00007812 */ /* 0x000fe200078ec0ff */
[----:B------:R-:W-:Y:S01]  /*0cc0*/  IMAD.IADD R10, R14, 0x1, -R10 ;  /* 0x000000010e0a7824 */ /* 0x000fe200078e0a0a */
[----:B------:R0:W-:Y:S01]  /*0cd0*/  STL [R1+0x28], R3 ;  /* 0x0000280301007387 */ /* 0x0001e20000100800 */
[----:B------:R-:W-:-:S02]  /*0ce0*/  IMAD R2, R2, 0x40, R9 ;  /* 0x0000004002027824 */ /* 0x000fc400078e0209 */
[----:B------:R-:W-:Y:S02]  /*0cf0*/  IMAD.U32 R5, RZ, RZ, UR8 ;  /* 0x00000008ff057e24 */ /* 0x000fe4000f8e00ff */
[----:B------:R-:W-:Y:S01]  /*0d00*/  IMAD.SHL.U32 R17, R10, 0x2, RZ ;  /* 0x000000020a117824 */ /* 0x000fe200078e00ff */
[----:B------:R-:W-:Y:S01]  /*0d10*/  STL [R1+0x24], R2 ;  /* 0x0000240201007387 */ /* 0x000fe20000100800 */
[----:B------:R-:W-:Y:S02]  /*0d20*/  IMAD.IADD R0, R13, 0x1, -R0 ;  /* 0x000000010d007824 */ /* 0x000fe400078e0a00 */
[C---:B------:R-:W-:Y:S01]  /*0d30*/  VIADD R229, R17.reuse, 0x20 ;  /* 0x0000002011e57836 */ /* 0x040fe20000000000 */
[----:B0-----:R-:W-:Y:S01]  /*0d40*/  SHF.R.S32.HI R3, RZ, 0x3, R8 ;  /* 0x00000003ff037819 */ /* 0x001fe20000011408 */
[C---:B------:R-:W-:Y:S01]  /*0d50*/  VIADD R226, R17.reuse, 0x28 ;  /* 0x0000002811e27836 */ /* 0x040fe20000000000 */
[----:B------:R-:W-:Y:S01]  /*0d60*/  SHF.R.S32.HI R4, RZ, 0x1f, R17 ;  /* 0x0000001fff047819 */ /* 0x000fe20000011411 */
[----:B------:R-:W-:-:S02]  /*0d70*/  VIADD R4, R17, 0x10 ;  /* 0x0000001011047836 */ /* 0x000fc40000000000 */
[----:B------:R0:W-:Y:S01]  /*0d80*/  STL [R1+0xc], R3 ;  /* 0x00000c0301007387 */ /* 0x0001e20000100800 */
[C---:B------:R-:W-:Y:S02]  /*0d90*/  VIADD R225, R17.reuse, 0x30 ;  /* 0x0000003011e17836 */ /* 0x040fe40000000000 */
[C---:B------:R-:W-:Y:S01]  /*0da0*/  VIADD R224, R17.reuse, 0x38 ;  /* 0x0000003811e07836 */ /* 0x040fe20000000000 */
[----:B------:R1:W-:Y:S01]  /*0db0*/  STL [R1+0x2c], R5 ;  /* 0x00002c0501007387 */ /* 0x0003e20000100800 */
[C---:B------:R-:W-:Y:S02]  /*0dc0*/  VIADD R223, R17.reuse, 0x40 ;  /* 0x0000004011df7836 */ /* 0x040fe40000000000 */
[C---:B------:R-:W-:Y:S02]  /*0dd0*/  VIADD R222, R17.reuse, 0x48 ;  /* 0x0000004811de7836 */ /* 0x040fe40000000000 */
[----:B------:R-:W-:Y:S02]  /*0de0*/  VIADD R221, R17, 0x50 ;  /* 0x0000005011dd7836 */ /* 0x000fe40000000000 */
[----:B0-----:R-:W-:-:S02]  /*0df0*/  IMAD.U32 R3, RZ, RZ, UR4 ;  /* 0x00000004ff037e24 */ /* 0x001fc4000f8e00ff */
[C---:B------:R-:W-:Y:S02]  /*0e00*/  VIADD R220, R17.reuse, 0x58 ;  /* 0x0000005811dc7836 */ /* 0x040fe40000000000 */
[C---:B-1----:R-:W-:Y:S01]  /*0e10*/  VIADD R5, R17.reuse, 0x8 ;  /* 0x0000000811057836 */ /* 0x042fe20000000000 */
[----:B------:R0:W-:Y:S01]  /*0e20*/  STL [R1+0x14], R3 ;  /* 0x0000140301007387 */ /* 0x0001e20000100800 */
[C---:B------:R-:W-:Y:S02]  /*0e30*/  VIADD R219, R17.reuse, 0x60 ;  /* 0x0000006011db7836 */ /* 0x040fe40000000000 */
        /* <DEDUP_REMOVED lines=8> */
[C---:B0-----:R-:W-:Y:S01]  /*0ec0*/  VIADD R3, R17.reuse, 0x18 ;  /* 0x0000001811037836 */ /* 0x041fe20000000000 */
        /* <DEDUP_REMOVED lines=21> */
[----:B------:R-:W-:Y:S01]  /*1020*/  IMAD R23, R0, 0x8, R2 ;  /* 0x0000000800177824 */ /* 0x000fe200078e0202 */
[----:B------:R-:W-:-:S02]  /*1030*/  SHF.R.S32.HI R3, RZ, 0x1f, R215 ;  /* 0x0000001fff037819 */ /* 0x000fc400000114d7 */
[----:B------:R-:W-:Y:S02]  /*1040*/  SHF.R.S32.HI R5, RZ, 0x1f, R214 ;  /* 0x0000001fff057819 */ /* 0x000fe400000114d6 */
[----:B------:R-:W-:Y:S02]  /*1050*/  SHF.R.S32.HI R4, RZ, 0x1f, R213 ;  /* 0x0000001fff047819 */ /* 0x000fe400000114d5 */
[----:B------:R-:W-:Y:S02]  /*1060*/  SHF.R.S32.HI R3, RZ, 0x1f, R212 ;  /* 0x0000001fff037819 */ /* 0x000fe400000114d4 */
[----:B------:R-:W-:Y:S02]  /*1070*/  SHF.R.S32.HI R5, RZ, 0x1f, R211 ;  /* 0x0000001fff057819 */ /* 0x000fe400000114d3 */
[----:B------:R-:W-:Y:S02]  /*1080*/  SHF.R.S32.HI R4, RZ, 0x1f, R210 ;  /* 0x0000001fff047819 */ /* 0x000fe400000114d2 */
[----:B------:R-:W-:-:S02]  /*1090*/  SHF.R.S32.HI R3, RZ, 0x1f, R209 ;  /* 0x0000001fff037819 */ /* 0x000fc400000114d1 */
[----:B------:R-:W-:Y:S02]  /*10a0*/  SHF.R.S32.HI R5, RZ, 0x1f, R208 ;  /* 0x0000001fff057819 */ /* 0x000fe400000114d0 */
[----:B------:R-:W-:Y:S02]  /*10b0*/  SHF.R.S32.HI R4, RZ, 0x1f, R207 ;  /* 0x0000001fff047819 */ /* 0x000fe400000114cf */
[----:B------:R-:W-:-:S07]  /*10c0*/  SHF.R.S32.HI R3, RZ, 0x1f, R206 ;  /* 0x0000001fff037819 */ /* 0x000fce00000114ce */
.L_x_1328:
[----:B------:R-:W-:Y:S01]  /*10d0*/  ULDC.64 UR8, c[0x0][0xa28] ;  /* 0x00028a0000087ab9 */ /* 0x000fe20000000a00 */
[----:B------:R-:W-:Y:S01]  /*10e0*/  ULDC UR4, c[0x0][0x424] ;  /* 0x0001090000047ab9 */ /* 0x000fe20000000800 */
[----:B------:R-:W-:-:S04]  /*10f0*/  UISETP.NE.U32.AND UP0, UPT, UR8, URZ, UPT ;  /* 0x0000003f0800728c */ /* 0x000fc8000bf05070 */
[----:B------:R-:W-:-:S03]  /*1100*/  UISETP.NE.AND.EX UP0, UPT, UR9, URZ, UPT, UP0 ;  /* 0x0000003f0900728c */ /* 0x000fc6000bf05300 */
[----:B------:R-:W-:Y:S02]  /*1110*/  ULDC.64 UR8, c[0x0][0xa18] ;  /* 0x0002860000087ab9 */ /* 0x000fe40000000a00 */
[----:B------:R-:W-:Y:S01]  /*1120*/  UISETP.NE.U32.AND UP1, UPT, UR8, URZ, UPT ;  /* 0x0000003f0800728c */ /* 0x000fe2000bf25070 */
[----:B------:R-:W-:-:S03]  /*1130*/  PLOP3.LUT P0, PT, PT, PT, UP0, 0x80, 0x0 ;  /* 0x000000000000781c */ /* 0x000fc60003f0f008 */
[----:B------:R-:W-:-:S03]  /*1140*/  UISETP.NE.AND.EX UP1, UPT, UR9, URZ, UPT, UP1 ;  /* 0x0000003f0900728c */ /* 0x000fc6000bf25310 */
[----:B------:R-:W-:Y:S02]  /*1150*/  @UP0 ULDC.64 UR8, c[0x0][0xa28] ;  /* 0x00028a0000080ab9 */ /* 0x000fe40000000a00 */
[----:B------:R-:W-:Y:S01]  /*1160*/  @UP0 UIMAD.WIDE UR8, UR7, 0x4, UR8 ;  /* 0x00000004070808a5 */ /* 0x000fe2000f8e0208 */
[----:B------:R-:W-:-:S05]  /*1170*/  PLOP3.LUT P2, PT, PT, PT, UP1, 0x80, 0x0 ;  /* 0x000000000000781c */ /* 0x000fca0003f4f018 */
[----:B012---:R-:W-:Y:S02]  /*1180*/  IMAD.U32 R2, RZ, RZ, UR8 ;  /* 0x00000008ff027e24 */ /* 0x007fe4000f8e00ff */
[----:B------:R-:W-:Y:S01]  /*1190*/  IMAD.U32 R3, RZ, RZ, UR9 ;  /* 0x00000009ff037e24 */ /* 0x000fe2000f8e00ff */
[----:B------:R-:W-:Y:S02]  /*11a0*/  @UP1 ULDC.64 UR8, c[0x0][0xa18] ;  /* 0x0002860000081ab9 */ /* 0x000fe40000000a00 */
[----:B------:R-:W-:Y:S02]  /*11b0*/  @UP1 UIMAD.WIDE UR8, UR7, 0x4, UR8 ;  /* 0x00000004070818a5 */ /* 0x000fe4000f8e0208 */
[----:B------:R-:W2:Y:S04]  /*11c0*/  @P0 LDG.E R2, desc[UR36][R2.64] ;  /* 0x0000002402020981 */ /* 0x000ea8000c1e1900 */
[----:B------:R-:W-:-:S02]  /*11d0*/  IMAD.U32 R4, RZ, RZ, UR8 ;  /* 0x00000008ff047e24 */ /* 0x000fc4000f8e00ff */
[----:B------:R-:W-:Y:S01]  /*11e0*/  IMAD.U32 R5, RZ, RZ, UR9 ;  /* 0x00000009ff057e24 */ /* 0x000fe2000f8e00ff */
[----:B------:R-:W-:-:S04]  /*11f0*/  ULDC.64 UR8, c[0x0][0x418] ;  /* 0x0001060000087ab9 */ /* 0x000fc80000000a00 */
[----:B---3--:R-:W3:Y:S01]  /*1200*/  @P2 LDG.E R4, desc[UR36][R4.64] ;  /* 0x0000002404042981 */ /* 0x008ee2000c1e1900 */
[----:B------:R-:W-:Y:S02]  /*1210*/  UISETP.NE.U32.AND UP0, UPT, UR8, URZ, UPT ;  /* 0x0000003f0800728c */ /* 0x000fe4000bf05070 */
[----:B------:R-:W-:Y:S02]  /*1220*/  ULOP3.LUT UR10, UR5, 0xffff, URZ, 0xc0, !UPT ;  /* 0x0000ffff050a7892 */ /* 0x000fe4000f8ec03f */
[----:B------:R-:W-:Y:S01]  /*1230*/  UISETP.NE.AND.EX UP0, UPT, UR9, URZ, UPT, UP0 ;  /* 0x0000003f0900728c */ /* 0x000fe2000bf05300 */
[----:B------:R-:W-:Y:S02]  /*1240*/  UMOV UR43, URZ ;  /* 0x0000003f002b7c82 */ /* 0x000fe40008000000 */
[----:B------:R-:W-:Y:S01]  /*1250*/  ULDC.64 UR8, c[0x0][0xa20] ;  /* 0x0002880000087ab9 */ /* 0x000fe20000000a00 */
[----:B------:R-:W-:Y:S01]  /*1260*/  USEL UR4, UR4, 0x1, UP0 ;  /* 0x0000000104047887 */ /* 0x000fe20008000000 */
[----:B------:R-:W-:Y:S01]  /*1270*/  ISETP.NE.U32.AND P1, PT, RZ, UR8, PT ;  /* 0x00000008ff007c0c */ /* 0x000fe2000bf25070 */
[----:B------:R-:W-:Y:S01]  /*1280*/  ULDC UR8, c[0x0][0x2f0] ;  /* 0x0000bc0000087ab9 */ /* 0x000fe20000000800 */
[----:B------:R-:W-:Y:S01]  /*1290*/  IMAD.U32 R205, RZ, RZ, UR10 ;  /* 0x0000000affcd7e24 */ /* 0x000fe2000f8e00ff */
[----:B------:R-:W-:Y:S01]  /*12a0*/  UIMAD UR4, UR4, UR8, URZ ;  /* 0x00000008040472a4 */ /* 0x000fe2000f8e023f */
[----:B------:R-:W-:-:S02]  /*12b0*/  ISETP.NE.AND.EX P1, PT, RZ, UR9, PT, P1 ;  /* 0x00000009ff007c0c */ /* 0x000fc4000bf25310 */
[----:B--2---:R-:W-:Y:S02]  /*12c0*/  @P0 R2UR UR43, R2 ;  /* 0x00000000022b02ca */ /* 0x004fe400000e0000 */
[----:B---3--:R-:W-:Y:S01]  /*12d0*/  @P2 R2UR UR42, R4 ;  /* 0x00000000042a22ca */ /* 0x008fe200000e0000 */
[----:B----45:R-:W-:-:S14]  /*12e0*/  @P2 BRA `(.L_x_1217) ;  /* 0x0000000000382947 */ /* 0x030fdc0003800000 */
[----:B------:R-:W-:Y:S01]  /*12f0*/  ULDC.64 UR8, c[0x0][0xa00] ;  /* 0x0002800000087ab9 */ /* 0x000fe20000000a00 */
[----:B------:R-:W-:Y:S01]  /*1300*/  ULDC UR42, c[0x0][0x288] ;  /* 0x0000a200002a7ab9 */ /* 0x000fe20000000800 */
[----:B------:R-:W-:-:S04]  /*1310*/  ISETP.NE.U32.AND P0, PT, RZ, UR8, PT ;  /* 0x00000008ff007c0c */ /* 0x000fc8000bf05070 */
[----:B------:R-:W-:-:S13]  /*1320*/  ISETP.NE.AND.EX P0, PT, RZ, UR9, PT, P0 ;  /* 0x00000009ff007c0c */ /* 0x000fda000bf05300 */
[----:B------:R-:W-:Y:S05]  /*1330*/  @!P0 BRA `(.L_x_1217) ;  /* 0x0000000000248947 */ /* 0x000fea0003800000 */
[----:B------:R-:W-:Y:S02]  /*1340*/  ULDC.64 UR8, c[0x0][0xa00] ;  /* 0x0002800000087ab9 */ /* 0x000fe40000000a00 */
[----:B------:R-:W-:-:S06]  /*1350*/  UIMAD.WIDE UR8, UR7, 0x4, UR8 ;  /* 0x00000004070878a5 */ /* 0x000fcc000f8e0208 */
[----:B------:R-:W-:Y:S02]  /*1360*/  IMAD.U32 R2, RZ, RZ, UR8 ;  /* 0x00000008ff027e24 */ /* 0x000fe4000f8e00ff */
[----:B------:R-:W-:-:S05]  /*1370*/  IMAD.U32 R3, RZ, RZ, UR9 ;  /* 0x00000009ff037e24 */ /* 0x000fca000f8e00ff */
[----:B------:R-:W2:Y:S04]  /*1380*/  LDG.E R4, desc[UR36][R2.64] ;  /* 0x0000002402047981 */ /* 0x000ea8000c1e1900 */
[----:B------:R-:W3:Y:S01]  /*1390*/  LDG.E R0, desc[UR36][R2.64+0x4] ;  /* 0x0000042402007981 */ /* 0x000ee2000c1e1900 */
[----:B--2---:R-:W-:Y:S02]  /*13a0*/  R2UR UR42, R4 ;  /* 0x00000000042a72ca */ /* 0x004fe400000e0000 */
[----:B---3--:R-:W-:-:S13]  /*13b0*/  R2UR UR8, R0 ;  /* 0x00000000000872ca */ /* 0x008fda00000e0000 */
[----:B------:R-:W-:-:S12]  /*13c0*/  UIADD3 UR42, -UR42, UR8, URZ ;  /* 0x000000082a2a7290 */ /* 0x000fd8000fffe13f */
.L_x_1217:
[----:B------:R-:W-:-:S05]  /*13d0*/  IMAD.U32 R0, RZ, RZ, UR7 ;  /* 0x00000007ff007e24 */ /* 0x000fca000f8e00ff */
[----:B------:R0:W-:Y:S01]  /*13e0*/  STL [R1+0x10], R0 ;  /* 0x0000100001007387 */ /* 0x0001e20000100800 */
[----:B------:R-:W-:Y:S05]  /*13f0*/  @!P1 BRA `(.L_x_1218) ;  /* 0x00000000001c9947 */ /* 0x000fea0003800000 */
[----:B------:R-:W-:Y:S02]  /*1400*/  ULDC.64 UR8, c[0x0][0xa20] ;  /* 0x0002880000087ab9 */ /* 0x000fe40000000a00 */
[----:B------:R-:W-:-:S06]  /*1410*/  UIMAD.WIDE UR8, UR7, 0x4, UR8 ;  /* 0x00000004070878a5 */ /* 0x000fcc000f8e0208 */
[----:B------:R-:W-:Y:S02]  /*1420*/  IMAD.U32 R2, RZ, RZ, UR8 ;  /* 0x00000008ff027e24 */ /* 0x000fe4000f8e00ff */
[----:B------:R-:W-:-:S05]  /*1430*/  IMAD.U32 R3, RZ, RZ, UR9 ;  /* 0x00000009ff037e24 */ /* 0x000fca000f8e00ff */
[----:B------:R-:W2:Y:S02]  /*1440*/  LDG.E R2, desc[UR36][R2.64] ;  /* 0x0000002402027981 */ /* 0x000ea4000c1e1900 */
[----:B--2---:R-:W-:Y:S01]  /*1450*/  R2UR UR4, R2 ;  /* 0x00000000020472ca */ /* 0x004fe200000e0000 */
[----:B------:R-:W-:-:S14]  /*1460*/  BRA `(.L_x_1219) ;  /* 0x0000000000347947 */ /* 0x000fdc0003800000 */
.L_x_1218:
[----:B------:R-:W-:Y:S02]  /*1470*/  ULDC.64 UR8, c[0x0][0xa08] ;  /* 0x0002820000087ab9 */ /* 0x000fe40000000a00 */
        /* <DEDUP_REMOVED lines=8> */
[----:B0-----:R-:W3:Y:S01]  /*1500*/  LDG.E R0, desc[UR36][R2.64+0x4] ;  /* 0x0000042402007981 */ /* 0x001ee2000c1e1900 */
[----:B--2---:R-:W-:Y:S02]  /*1510*/  R2UR UR4, R4 ;  /* 0x00000000040472ca */ /* 0x004fe400000e0000 */
[----:B---3--:R-:W-:-:S13]  /*1520*/  R2UR UR7, R0 ;  /* 0x00000000000772ca */ /* 0x008fda00000e0000 */
[----:B------:R-:W-:-:S12]  /*1530*/  UIADD3 UR4, -UR4, UR7, URZ ;  /* 0x0000000704047290 */ /* 0x000fd8000fffe13f */
.L_x_1219:
[----:B------:R-:W-:Y:S01]  /*1540*/  ULDC UR7, c[0x0][0x448] ;  /* 0x0001120000077ab9 */ /* 0x000fe20000000800 */
[----:B------:R-:W-:Y:S02]  /*1550*/  USHF.L.U32 UR61, UR6, 0x7, URZ ;  /* 0x00000007063d7899 */ /* 0x000fe4000800063f */
[----:B------:R-:W-:Y:S02]  /*1560*/  UISETP.NE.AND UP0, UPT, UR7, 0x1, UPT ;  /* 0x000000010700788c */ /* 0x000fe4000bf05270 */
[----:B------:R-:W-:Y:S02]  /*1570*/  UIADD3 UR10, UR61, 0x7f, URZ ;  /* 0x0000007f3d0a7890 */ /* 0x000fe4000fffe03f */
[----:B------:R-:W-:Y:S01]  /*1580*/  UIADD3 UR43, UR4, -UR43, URZ ;  /* 0x8000002b042b7290 */ /* 0x000fe2000fffe03f */
[----:B------:R-:W-:Y:S01]  /*1590*/  ULDC.64 UR6, c[0x0][0x9e0] ;  /* 0x0002780000067ab9 */ /* 0x000fe20000000a00 */
[----:B------:R-:W-:-:S05]  /*15a0*/  UP2UR UR4, UPR, URZ, 0x1 ;  /* 0x000000013f047883 */ /* 0x000fca0008000000 */
[----:B------:R-:W-:Y:S01]  /*15b0*/  @UP0 ULDC UR8, c[0x0][0x44c] ;  /* 0x0001130000080ab9 */ /* 0x000fe20000000800 */
[----:B------:R-:W-:Y:S01]  /*15c0*/  @UP0 ULDC UR11, c[0x0][0x450] ;  /* 0x00011400000b0ab9 */ /* 0x000fe20000000800 */
[----:B------:R-:W-:Y:S01]  /*15d0*/  UIMAD.WIDE.U32 UR8, UR10, UR8, URZ ;  /* 0x000000080a0872a5 */ /* 0x000fe2000f8e003f */
[----:B------:R-:W-:Y:S01]  /*15e0*/  IMAD.U32 R22, RZ, RZ, UR4 ;  /* 0x00000004ff167e24 */ /* 0x000fe2000f8e00ff */
[----:B------:R-:W-:Y:S02]  /*15f0*/  UIADD3 UR4, UR43, 0x1, -UR42 ;  /* 0x000000012b047890 */ /* 0x000fe4000fffe82a */
[----:B------:R-:W-:Y:S02]  /*1600*/  @UP0 USHF.R.U32.HI UR10, URZ, UR11, UR9 ;  /* 0x0000000b3f0a0299 */ /* 0x000fe40008011609 */
[----:B------:R-:W-:Y:S02]  /*1610*/  UISETP.GE.AND UP0, UPT, UR7, 0x1, UPT ;  /* 0x000000010700788c */ /* 0x000fe4000bf06270 */
[----:B------:R-:W-:-:S02]  /*1620*/  UIADD3 UR10, UR4, UR10, URZ ;  /* 0x0000000a040a7290 */ /* 0x000fc4000fffe03f */
[----:B------:R-:W-:Y:S02]  /*1630*/  UP2UR UR60, UPR, URZ, 0x1 ;  /* 0x000000013f3c7883 */ /* 0x000fe40008000000 */
[----:B------:R-:W-:Y:S01]  /*1640*/  PLOP3.LUT P0, PT, PT, PT, UP0, 0x40, 0x0 ;  /* 0x000000000000781c */ /* 0x000fe20003f0e808 */
[----:B------:R-:W-:-:S12]  /*1650*/  UIADD3 UR6, UR10, UR6, URZ ;  /* 0x000000060a067290 */ /* 0x000fd8000fffe03f */
[----:B------:R-:W-:Y:S05]  /*1660*/  @P0 BRA `(.L_x_1220) ;  /* 0x0000000000440947 */ /* 0x000fea0003800000 */
        /* <DEDUP_REMOVED lines=10> */
.L_x_1221:
[----:B------:R-:W-:-:S11]  /*1710*/  UISETP.NE.AND UP0, UPT, UR7, 0x1, UPT ;  /* 0x000000010700788c */ /* 0x000fd6000bf05270 */
[----:B------:R-:W-:Y:S02]  /*1720*/  @UP0 ULDC.64 UR10, c[0x0][0x9e8] ;  /* 0x00027a00000a0ab9 */ /* 0x000fe40000000a00 */
[----:B------:R-:W-:-:S04]  /*1730*/  UIMAD.WIDE.U32 UR8, UR4, UR10, URZ ;  /* 0x0000000a040872a5 */ /* 0x000fc8000f8e003f */
[----:B------:R-:W-:-:S12]  /*1740*/  @UP0 USHF.R.U32.HI UR4, URZ, UR11, UR9 ;  /* 0x0000000b3f040299 */ /* 0x000fd80008011609 */
.L_x_1222:
[----:B------:R-:W-:-:S04]  /*1750*/  UIMAD UR4, UR4, UR7, UR7 ;  /* 0x00000007040472a4 */ /* 0x000fc8000f8e0207 */
[----:B------:R-:W-:-:S04]  /*1760*/  UISETP.LT.AND UP0, UPT, UR6, UR4, UPT ;  /* 0x000000040600728c */ /* 0x000fc8000bf01270 */
[----:B------:R-:W-:-:S12]  /*1770*/  USEL UR6, UR6, UR4, UP0 ;  /* 0x0000000406067287 */ /* 0x000fd80008000000 */
.L_x_1220:
[----:B------:R-:W-:Y:S01]  /*1780*/  R2UR UR4, R22 ;  /* 0x00000000160472ca */ /* 0x000fe200000e0000 */
[----:B------:R-:W-:Y:S02]  /*1790*/  UIADD3 UR10, UR6, 0x3f, URZ ;  /* 0x0000003f060a7890 */ /* 0x000fe4000fffe03f */
[----:B------:R-:W-:Y:S02]  /*17a0*/  UISETP.GE.AND UP1, UPT, UR7, 0x1, UPT ;  /* 0x000000010700788c */ /* 0x000fe4000bf26270 */
[----:B------:R-:W-:Y:S01]  /*17b0*/  USHF.R.S32.HI UR11, URZ, 0x1f, UR10 ;  /* 0x0000001f3f0b7899 */ /* 0x000fe2000801140a */
[----:B------:R-:W-:Y:S01]  /*17c0*/  UMOV UR12, UR61 ;  /* 0x0000003d000c7c82 */ /* 0x000fe20008000000 */
[----:B------:R-:W-:Y:S02]  /*17d0*/  UIADD3 UR41, UR43, -UR42, URZ ;  /* 0x8000002a2b297290 */ /* 0x000fe4000fffe03f */
[----:B------:R-:W-:Y:S01]  /*17e0*/  PLOP3.LUT P0, PT, PT, PT, UP1, 0x40, 0x0 ;  /* 0x000000000000781c */ /* 0x000fe20003f0e818 */
[----:B------:R-:W-:-:S03]  /*17f0*/  ULEA.HI UR11, UR11, UR10, URZ, 0x6 ;  /* 0x0000000a0b0b7291 */ /* 0x000fc6000f8f303f */
[----:B------:R-:W-:Y:S02]  /*1800*/  UISETP.NE.AND UP0, UPT, UR4, URZ, UPT ;  /* 0x0000003f0400728c */ /* 0x000fe4000bf05270 */
[----:B------:R-:W-:Y:S02]  /*1810*/  UIADD3 UR4, UR43, 0x3f, URZ ;  /* 0x0000003f2b047890 */ /* 0x000fe4000fffe03f */
[----:B------:R-:W-:Y:S02]  /*1820*/  USHF.R.S32.HI UR11, URZ, 0x6, UR11 ;  /* 0x000000063f0b7899 */ /* 0x000fe4000801140b */
[----:B------:R-:W-:Y:S01]  /*1830*/  USHF.R.S32.HI UR6, URZ, 0x1f, UR4 ;  /* 0x0000001f3f067899 */ /* 0x000fe20008011404 */
[----:B------:R-:W-:-:S03]  /*1840*/  ULDC UR10, c[0x0][0x9dc] ;  /* 0x00027700000a7ab9 */ /* 0x000fc60000000800 */
[----:B------:R-:W-:Y:S01]  /*1850*/  ULEA.HI UR6, UR6, UR4, URZ, 0x6 ;  /* 0x0000000406067291 */ /* 0x000fe2000f8f303f */
[----:B------:R-:W-:Y:S01]  /*1860*/  @UP0 ULDC UR8, c[0x0][0x44c] ;  /* 0x0001130000080ab9 */ /* 0x000fe20000000800 */
[----:B------:R-:W-:Y:S01]  /*1870*/  @UP0 ULDC UR13, c[0x0][0x450] ;  /* 0x00011400000d0ab9 */ /* 0x000fe20000000800 */
[----:B------:R-:W-:Y:S02]  /*1880*/  UIMAD.WIDE.U32 UR8, UR61, UR8, URZ ;  /* 0x000000083d0872a5 */ /* 0x000fe4000f8e003f */
[----:B------:R-:W-:Y:S02]  /*1890*/  USHF.R.S32.HI UR6, URZ, 0x6, UR6 ;  /* 0x000000063f067899 */ /* 0x000fe40008011406 */
[----:B------:R-:W-:Y:S02]  /*18a0*/  @UP0 USHF.R.U32.HI UR12, URZ, UR13, UR9 ;  /* 0x0000000d3f0c0299 */ /* 0x000fe40008011609 */
[----:B------:R-:W-:Y:S02]  /*18b0*/  UISETP.LT.AND UP0, UPT, UR6, UR11, UPT ;  /* 0x0000000b0600728c */ /* 0x000fe4000bf01270 */
[----:B------:R-:W-:-:S02]  /*18c0*/  UIADD3 UR4, UR41, UR12, URZ ;  /* 0x0000000c29047290 */ /* 0x000fc4000fffe03f */
[----:B------:R-:W-:Y:S02]  /*18d0*/  USEL UR6, UR6, UR11, UP0 ;  /* 0x0000000b06067287 */ /* 0x000fe40008000000 */
[----:B------:R-:W-:Y:S01]  /*18e0*/  UIADD3 UR10, UR4, -UR10, URZ ;  /* 0x8000000a040a7290 */ /* 0x000fe2000fffe03f */
[----:B------:R-:W-:Y:S11]  /*18f0*/  @P0 BRA `(.L_x_1223) ;  /* 0x0000000000440947 */ /* 0x000ff60003800000 */
        /* <DEDUP_REMOVED lines=10> */
.L_x_1224:
[----:B------:R-:W-:-:S11]  /*19a0*/  UISETP.NE.AND UP0, UPT, UR7, 0x1, UPT ;  /* 0x000000010700788c */ /* 0x000fd6000bf05270 */
[----:B------:R-:W-:Y:S02]  /*19b0*/  @UP0 ULDC.64 UR12, c[0x0][0x9e8] ;  /* 0x00027a00000c0ab9 */ /* 0x000fe40000000a00 */
[----:B------:R-:W-:-:S04]  /*19c0*/  UIMAD.WIDE.U32 UR8, UR4, UR12, URZ ;  /* 0x0000000c040872a5 */ /* 0x000fc8000f8e003f */
[----:B------:R-:W-:-:S12]  /*19d0*/  @UP0 USHF.R.U32.HI UR4, URZ, UR13, UR9 ;  /* 0x0000000d3f040299 */ /* 0x000fd80008011609 */
.L_x_1225:
[----:B------:R-:W-:-:S04]  /*19e0*/  UIMAD UR4, UR4, UR7, URZ ;  /* 0x00000007040472a4 */ /* 0x000fc8000f8e023f */
[----:B------:R-:W-:-:S04]  /*19f0*/  UISETP.LT.AND UP0, UPT, UR10, UR4, UPT ;  /* 0x000000040a00728c */ /* 0x000fc8000bf01270 */
[----:B------:R-:W-:-:S12]  /*1a00*/  USEL UR10, UR10, UR4, !UP0 ;  /* 0x000000040a0a7287 */ /* 0x000fd8000c000000 */
.L_x_1223:
[----:B------:R-:W-:-:S04]  /*1a10*/  USHF.R.S32.HI UR4, URZ, 0x1f, UR10 ;  /* 0x0000001f3f047899 */ /* 0x000fc8000801140a */
[----:B------:R-:W-:-:S04]  /*1a20*/  ULEA.HI UR4, UR4, UR10, URZ, 0x6 ;  /* 0x0000000a04047291 */ /* 0x000fc8000f8f303f */
[----:B------:R-:W-:Y:S02]  /*1a30*/  USHF.R.S32.HI UR7, URZ, 0x6, UR4 ;  /* 0x000000063f077899 */ /* 0x000fe40008011404 */
[----:B------:R-:W-:Y:S02]  /*1a40*/  ULOP3.LUT UR4, UR5, 0xff000000, URZ, 0xc0, !UPT ;  /* 0xff00000005047892 */ /* 0x000fe4000f8ec03f */
[----:B------:R-:W-:Y:S02]  /*1a50*/  UISETP.LT.AND UP0, UPT, URZ, UR7, UPT ;  /* 0x000000073f00728c */ /* 0x000fe4000bf01270 */
[----:B------:R-:W-:Y:S02]  /*1a60*/  ULOP3.LUT UR5, UR5, 0xff0000, URZ, 0xc0, !UPT ;  /* 0x00ff000005057892 */ /* 0x000fe4000f8ec03f */
[----:B------:R-:W-:Y:S02]  /*1a70*/  USEL UR10, URZ, UR7, !UP0 ;  /* 0x000000073f0a7287 */ /* 0x000fe4000c000000 */
[----:B------:R-:W-:-:S02]  /*1a80*/  USHF.R.U32.HI UR4, URZ, 0x8, UR4 ;  /* 0x000000083f047899 */ /* 0x000fc40008011604 */
[----:B------:R-:W-:Y:S02]  /*1a90*/  UISETP.GT.AND UP0, UPT, UR6, UR10, UPT ;  /* 0x0000000a0600728c */ /* 0x000fe4000bf04270 */
[----:B------:R-:W-:-:S03]  /*1aa0*/  ULEA.HI UR5, UR5, UR4, URZ, 0x10 ;  /* 0x0000000405057291 */ /* 0x000fc6000f8f803f */
[----:B------:R-:W-:Y:S01]  /*1ab0*/  UMOV UR4, URZ ;  /* 0x0000003f00047c82 */ /* 0x000fe20008000000 */
[----:B------:R-:W-:Y:S01]  /*1ac0*/  PLOP3.LUT P0, PT, PT, PT, UP0, 0x80, 0x0 ;  /* 0x000000000000781c */ /* 0x000fe20003f0f008 */
[----:B------:R-:W-:Y:S02]  /*1ad0*/  ULOP3.LUT UR7, UR5, 0xff, URZ, 0xc0, !UPT ;  /* 0x000000ff05077892 */ /* 0x000fe4000f8ec03f */
[----:B------:R-:W-:-:S04]  /*1ae0*/  USHF.R.U32.HI UR5, URZ, 0x10, UR5 ;  /* 0x000000103f057899 */ /* 0x000fc80008011605 */
[----:B------:R-:W-:Y:S02]  /*1af0*/  IMAD.U32 R204, RZ, RZ, UR7 ;  /* 0x00000007ffcc7e24 */ /* 0x000fe4000f8e00ff */
[----:B------:R-:W-:-:S04]  /*1b00*/  IMAD.U32 R202, RZ, RZ, UR5 ;  /* 0x00000005ffca7e24 */ /* 0x000fc8000f8e00ff */
[----:B------:R-:W-:Y:S05]  /*1b10*/  @!P0 BRA `(.L_x_1226) ;  /* 0x0000000000988947 */ /* 0x000fea0003800000 */
[----:B------:R-:W-:Y:S01]  /*1b20*/  R2UR UR5, R202 ;  /* 0x00000000ca0572ca */ /* 0x000fe200000e0000 */
[----:B------:R-:W-:-:S12]  /*1b30*/  ULDC UR4, c[0x0][0x9f0] ;  /* 0x00027c0000047ab9 */ /* 0x000fd80000000800 */
[----:B------:R-:W-:-:S04]  /*1b40*/  UISETP.NE.AND UP0, UPT, UR5, URZ, UPT ;  /* 0x0000003f0500728c */ /* 0x000fc8000bf05270 */
[----:B------:R-:W-:-:S04]  /*1b50*/  USEL UR11, UR5, UR4, UP0 ;  /* 0x00000004050b7287 */ /* 0x000fc80008000000 */
[----:B------:R-:W-:Y:S02]  /*1b60*/  UIADD3 UR4, UR11, -0x1, UR6 ;  /* 0xffffffff0b047890 */ /* 0x000fe4000fffe006 */
[----:B------:R-:W-:Y:S02]  /*1b70*/  IMAD.U32 R3, RZ, RZ, UR11 ;  /* 0x0000000bff037e24 */ /* 0x000fe4000f8e00ff */
[----:B------:R-:W-:-:S03]  /*1b80*/  UIADD3 UR7, -UR10, UR4, URZ ;  /* 0x000000040a077290 */ /* 0x000fc6000fffe13f */
[-C--:B0-----:R-:W-:Y:S01]  /*1b90*/  IABS R0, R3.reuse ;  /* 0x0000000300007213 */ /* 0x081fe20000000000 */
[----:B------:R-:W-:Y:S01]  /*1ba0*/  UMOV UR4, URZ ;  /* 0x0000003f00047c82 */ /* 0x000fe20008000000 */
[----:B------:R-:W-:Y:S01]  /*1bb0*/  IABS R5, R3 ;  /* 0x0000000300057213 */ /* 0x000fe20000000000 */
[----:B------:R-:W-:Y:S01]  /*1bc0*/  IMAD.U32 R4, RZ, RZ, UR7 ;  /* 0x00000007ff047e24 */ /* 0x000fe2000f8e00ff */
[----:B------:R-:W-:Y:S01]  /*1bd0*/  R2UR UR12, R0 ;  /* 0x00000000000c72ca */ /* 0x000fe200000e0000 */
[----:B------:R-:W-:-:S03]  /*1be0*/  ULOP3.LUT UR7, UR7, UR11, URZ, 0x3c, !UPT ;  /* 0x0000000b07077292 */ /* 0x000fc6000f8e3c3f */
[----:B------:R-:W-:-:S05]  /*1bf0*/  IABS R4, R4 ;  /* 0x0000000400047213 */ /* 0x000fca0000000000 */
[----:B------:R-:W-:-:S04]  /*1c00*/  IMAD.MOV.U32 R3, RZ, RZ, R4 ;  /* 0x000000ffff037224 */ /* 0x000fc800078e0004 */
[----:B------:R-:W0:Y:S01]  /*1c10*/  I2F.RP R0, UR12 ;  /* 0x0000000c00007d06 */ /* 0x000e220008209400 */
[----:B------:R-:W-:-:S07]  /*1c20*/  R2UR UR9, R3 ;  /* 0x00000000030972ca */ /* 0x000fce00000e0000 */
[----:B0-----:R-:W0:Y:S02]  /*1c30*/  MUFU.RCP R0, R0 ;  /* 0x0000000000007308 */ /* 0x001e240000001000 */
[----:B0-----:R-:W-:Y:S02]  /*1c40*/  VIADD R2, R0, 0xffffffe ;  /* 0x0ffffffe00027836 */ /* 0x001fe40000000000 */
        /* <DEDUP_REMOVED lines=19> */
.L_x_1226:
[----:B------:R-:W-:Y:S01]  /*1d80*/  R2UR UR5, R204 ;  /* 0x00000000cc0572ca */ /* 0x000fe200000e0000 */
[----:B------:R-:W-:Y:S01]  /*1d90*/  IMAD.U32 R152, RZ, RZ, UR6 ;  /* 0x00000006ff987e24 */ /* 0x000fe2000f8e00ff */
[----:B------:R-:W-:Y:S01]  /*1da0*/  PLOP3.LUT P0, PT, PT, PT, PT, 0x80, 0x0 ;  /* 0x000000000000781c */ /* 0x000fe20003f0f070 */
[----:B------:R-:W-:Y:S01]  /*1db0*/  IMAD.U32 R3, RZ, RZ, UR4 ;  /* 0x00000004ff037e24 */ /* 0x000fe2000f8e00ff */
[----:B------:R-:W-:Y:S01]  /*1dc0*/  CS2R R150, SRZ ;  /* 0x0000000000967805 */ /* 0x000fe2000001ff00 */
[----:B0-----:R-:W-:Y:S01]  /*1dd0*/  IMAD.MOV.U32 R0, RZ, RZ, RZ ;  /* 0x000000ffff007224 */ /* 0x001fe200078e00ff */
[----:B------:R-:W-:Y:S01]  /*1de0*/  CS2R R148, SRZ ;  /* 0x0000000000947805 */ /* 0x000fe2000001ff00 */
[----:B------:R-:W-:Y:S01]  /*1df0*/  IMAD.MOV.U32 R4, RZ, RZ, RZ ;  /* 0x000000ffff047224 */ /* 0x000fe200078e00ff */
[----:B------:R-:W-:Y:S02]  /*1e00*/  CS2R R146, SRZ ;  /* 0x0000000000927805 */ /* 0x000fe4000001ff00 */
[----:B------:R-:W-:-:S02]  /*1e10*/  CS2R R144, SRZ ;  /* 0x0000000000907805 */ /* 0x000fc4000001ff00 */
[----:B------:R-:W-:Y:S02]  /*1e20*/  CS2R R142, SRZ ;  /* 0x00000000008e7805 */ /* 0x000fe4000001ff00 */
[----:B------:R-:W-:Y:S02]  /*1e30*/  CS2R R140, SRZ ;  /* 0x00000000008c7805 */ /* 0x000fe4000001ff00 */
[----:B------:R-:W-:Y:S01]  /*1e40*/  CS2R R138, SRZ ;  /* 0x00000000008a7805 */ /* 0x000fe2000001ff00 */
[----:B------:R-:W-:Y:S01]  /*1e50*/  UIMAD UR5, UR5, UR4, UR10 ;  /* 0x00000004050572a4 */ /* 0x000fe2000f8e020a */
[----:B------:R-:W-:Y:S02]  /*1e60*/  CS2R R136, SRZ ;  /* 0x0000000000887805 */ /* 0x000fe4000001ff00 */
[----:B------:R-:W-:Y:S02]  /*1e70*/  CS2R R134, SRZ ;  /* 0x0000000000867805 */ /* 0x000fe4000001ff00 */
[----:B------:R-:W-:-:S02]  /*1e80*/  CS2R R132, SRZ ;  /* 0x0000000000847805 */ /* 0x000fc4000001ff00 */
[----:B------:R-:W-:Y:S02]  /*1e90*/  CS2R R130, SRZ ;  /* 0x0000000000827805 */ /* 0x000fe4000001ff00 */
[----:B------:R-:W-:Y:S02]  /*1ea0*/  CS2R R128, SRZ ;  /* 0x0000000000807805 */ /* 0x000fe4000001ff00 */
[----:B------:R-:W-:Y:S01]  /*1eb0*/  VIADDMNMX R152, R3, UR5, R152, PT ;  /* 0x0000000503987c46 */ /* 0x000fe2000b800198 */
[----:B------:R-:W-:Y:S01]  /*1ec0*/  IMAD.U32 R200, RZ, RZ, UR5 ;  /* 0x00000005ffc87e24 */ /* 0x000fe2000f8e00ff */
[----:B------:R-:W-:Y:S02]  /*1ed0*/  CS2R R126, SRZ ;  /* 0x00000000007e7805 */ /* 0x000fe4000001ff00 */
[----:B------:R-:W-:Y:S02]  /*1ee0*/  CS2R R124, SRZ ;  /* 0x00000000007c7805 */ /* 0x000fe4000001ff00 */
[----:B------:R-:W-:-:S02]  /*1ef0*/  ISETP.GT.AND P1, PT, R152, UR5, PT ;  /* 0x0000000598007c0c */ /* 0x000fc4000bf24270 */
        /* <DEDUP_REMOVED lines=87> */
.L_x_1228:
[----:B------:R-:W2:Y:S04]  /*2470*/  LDL R18, [R1+0x14] ;  /* 0x0000140001127983 */ /* 0x000ea80000100800 */
[----:B------:R-:W3:Y:S01]  /*2480*/  LDL R2, [R1+0x2c] ;  /* 0x00002c0001027983 */ /* 0x000ee20000100800 */
[----:B--2---:R-:W-:Y:S02]  /*2490*/  R2UR UR6, R18 ;  /* 0x00000000120672ca */ /* 0x004fe400000e0000 */
[----:B---3--:R-:W-:-:S11]  /*24a0*/  R2UR UR5, R2 ;  /* 0x00000000020572ca */ /* 0x008fd600000e0000 */
[----:B------:R-:W-:-:S04]  /*24b0*/  ULEA.HI UR4, UR6, UR6, URZ, 0x1 ;  /* 0x0000000606047291 */ /* 0x000fc8000f8f083f */
[----:B------:R-:W-:Y:S01]  /*24c0*/  ULOP3.LUT UR4, UR4, 0xfffffffe, URZ, 0xc0, !UPT ;  /* 0xfffffffe04047892 */ /* 0x000fe2000f8ec03f */
[----:B------:R-:W-:-:S03]  /*24d0*/  IMAD.U32 R2, RZ, RZ, UR5 ;  /* 0x00000005ff027e24 */ /* 0x000fc6000f8e00ff */
[----:B------:R-:W-:Y:S02]  /*24e0*/  UIADD3 UR4, UR6, -UR4, URZ ;  /* 0x8000000406047290 */ /* 0x000fe4000fffe03f */
[----:B------:R-:W-:-:S04]  /*24f0*/  ISETP.NE.AND P0, PT, R2, 0x3, PT ;  /* 0x000000030200780c */ /* 0x000fc80003f05270 */
[----:B------:R-:W-:-:S05]  /*2500*/  IMAD.U32 R0, RZ, RZ, UR4 ;  /* 0x00000004ff007e24 */ /* 0x000fca000f8e00ff */
[----:B------:R-:W-:-:S04]  /*2510*/  SHF.L.U32 R0, R0, 0x1f, RZ ;  /* 0x0000001f00007819 */ /* 0x000fc800000006ff */
[----:B------:R-:W0:Y:S02]  /*2520*/  SYNCS.PHASECHK.TRANS64.TRYWAIT P1, [UR40+0x30800], R0 ;  /* 0x03080000ff0075a7 */ /* 0x000e240008020168 */
[----:B0-----:R-:W-:Y:S05]  /*2530*/  @!P1 BRA `(.L_x_1229) ;  /* 0x00000170006c9947 */ /* 0x001fea0003800000 */
.L_x_1425:
[----:B------:R-:W-:Y:S05]  /*2540*/  @!P0 BRA `(.L_x_1230) ;  /* 0x0000000000048947 */ /* 0x000fea0003800000 */
[----:B------:R-:W-:Y:S01]  /*2550*/  BPT.TRAP 0x1 ;  /* 0x000000040000795c */ /* 0x000fe20000300000 */
.L_x_1230:
[----:B0-----:R-:W-:Y:S02]  /*2560*/  IMAD.U32 R3, RZ, RZ, UR39 ;  /* 0x00000027ff037e24 */ /* 0x001fe4000f8e00ff */
[----:B------:R-:W-:-:S03]  /*2570*/  IMAD.U32 R0, RZ, RZ, UR38 ;  /* 0x00000026ff007e24 */ /* 0x000fc6000f8e00ff */
[----:B------:R-:W-:Y:S02]  /*2580*/  LEA R3, R3, UR40, 0x3 ;  /* 0x0000002803037c11 */ /* 0x000fe4000f8e18ff */
[----:B------:R-:W-:-:S04]  /*2590*/  SHF.L.U32 R0, R0, 0x1f, RZ ;  /* 0x0000001f00007819 */ /* 0x000fc800000006ff */
[----:B------:R0:W1:Y:S01]  /*25a0*/  SYNCS.PHASECHK.TRANS64.TRYWAIT P1, [R3+URZ+0x30830], R0 ;  /* 0x03083000030075a7 */ /* 0x000062000802017f */
[----:B------:R-:W-:Y:S05]  /*25b0*/  @!P0 BRA `(.L_x_1231) ;  /* 0x0000000000048947 */ /* 0x000fea0003800000 */
[----:B------:R-:W-:Y:S01]  /*25c0*/  BPT.TRAP 0x1 ;  /* 0x000000040000795c */ /* 0x000fe20000300000 */
.L_x_1231:
[----:B-1----:R-:W-:Y:S05]  /*25d0*/  @P1 BRA `(.L_x_1232) ;  /* 0x0000000000081947 */ /* 0x002fea0003800000 */
[----:B------:R-:W1:Y:S02]  /*25e0*/  SYNCS.PHASECHK.TRANS64.TRYWAIT P1, [R3+URZ+0x30830], R0 ;  /* 0x03083000030075a7 */ /* 0x000e64000802017f */
[----:B-1----:R-:W-:Y:S05]  /*25f0*/  @!P1 BRA `(.L_x_1233) ;  /* 0x0000017000549947 */ /* 0x002fea0003800000 */
.L_x_1232:
[----:B------:R-:W-:Y:S05]  /*2600*/  WARPSYNC.ALL ;  /* 0x0000000000007948 */ /* 0x000fea0003800000 */
[----:B------:R-:W-:Y:S01]  /*2610*/  UIADD3 UR4, UR40, 0x20400, URZ ;  /* 0x0002040028047890 */ /* 0x000fe2000fffe03f */
[----:B------:R-:W-:Y:S01]  /*2620*/  WARPGROUP.ARRIVE ;  /* 0x00000000000079c5 */ /* 0x000fe20000000000 */
[----:B------:R-:W-:Y:S01]  /*2630*/  UMOV UR9, 0x40000040 ;  /* 0x4000004000097882 */ /* 0x000fe20000000000 */
[----:B------:R-:W-:Y:S01]  /*2640*/  UMOV UR11, 0x40000040 ;  /* 0x40000040000b7882 */ /* 0x000fe20000000000 */
[----:B------:R-:W-:Y:S01]  /*2650*/  USHF.R.U32.HI UR4, URZ, 0x4, UR4 ;  /* 0x000000043f047899 */ /* 0x000fe20008011604 */
[----:B------:R-:W-:Y:S01]  /*2660*/  IMAD.U32 R15, RZ, RZ, UR9 ;  /* 0x00000009ff0f7e24 */ /* 0x000fe2000f8e00ff */
[----:B------:R-:W-:Y:S01]  /*2670*/  UMOV UR57, 0x40000040 ;  /* 0x4000004000397882 */ /* 0x000fe20000000000 */
[----:B------:R-:W-:Y:S01]  /*2680*/  UMOV UR59, 0x40000040 ;  /* 0x40000040003b7882 */ /* 0x000fe20000000000 */
[----:B------:R-:W-:Y:S01]  /*2690*/  ULOP3.LUT UR4, UR4, 0x3fff, URZ, 0xc0, !UPT ;  /* 0x00003fff04047892 */ /* 0x000fe2000f8ec03f */
[----:B------:R-:W-:Y:S01]  /*26a0*/  UMOV UR13, 0x40000040 ;  /* 0x40000040000d7882 */ /* 0x000fe20000000000 */
[----:B------:R-:W-:-:S02]  /*26b0*/  UMOV UR15, 0x40000040 ;  /* 0x40000040000f7882 */ /* 0x000fc40000000000 */
[----:B------:R-:W-:Y:S02]  /*26c0*/  ULOP3.LUT UR5, UR4, 0x10000, URZ, 0xfc, !UPT ;  /* 0x0001000004057892 */ /* 0x000fe4000f8efc3f */
[----:B------:R-:W-:Y:S01]  /*26d0*/  ULOP3.LUT UR4, UR44, 0x10000, URZ, 0xfc, !UPT ;  /* 0x000100002c047892 */ /* 0x000fe2000f8efc3f */
[----:B------:R-:W-:Y:S01]  /*26e0*/  UMOV UR17, 0x40000040 ;  /* 0x4000004000117882 */ /* 0x000fe20000000000 */
[----:B------:R-:W-:Y:S02]  /*26f0*/  UMOV UR19, 0x40000040 ;  /* 0x4000004000137882 */ /* 0x000fe40000000000 */
[----:B------:R-:W-:Y:S01]  /*2700*/  IMAD.U32 R20, RZ, RZ, UR5 ;  /* 0x00000005ff147e24 */ /* 0x000fe2000f8e00ff */
[----:B------:R-:W-:Y:S02]  /*2710*/  ULEA UR5, UR39, UR5, 0xb ;  /* 0x0000000527057291 */ /* 0x000fe4000f8e583f */
[----:B------:R-:W-:Y:S01]  /*2720*/  UMOV UR8, UR4 ;  /* 0x0000000400087c82 */ /* 0x000fe20008000000 */
[----:B------:R-:W-:Y:S01]  /*2730*/  UIADD3 UR6, UR4, 0x2, URZ ;  /* 0x0000000204067890 */ /* 0x000fe2000fffe03f */
[----:B------:R-:W-:Y:S01]  /*2740*/  IMAD.U32 R14, RZ, RZ, UR8 ;  /* 0x00000008ff0e7e24 */ /* 0x000fe2000f8e00ff */
[----:B------:R-:W-:-:S02]  /*2750*/  UIADD3 UR7, UR5, 0x2, URZ ;  /* 0x0000000205077890 */ /* 0x000fc4000fffe03f */
[----:B------:R-:W-:Y:S01]  /*2760*/  UMOV UR10, UR5 ;  /* 0x00000005000a7c82 */ /* 0x000fe20008000000 */
[----:B------:R-:W-:Y:S01]  /*2770*/  UIADD3 UR56, UR4, 0x404, URZ ;  /* 0x0000040404387890 */ /* 0x000fe2000fffe03f */
[----:B------:R-:W-:Y:S01]  /*2780*/  HGMMA.64x64x16.F32.BF16 R24, gdesc[UR8], RZ, !UPT, gsb0 ;  /* 0x00e00000081879f0 */ /* 0x000fe2000c0018ff */
[----:B------:R-:W-:Y:S01]  /*2790*/  UMOV UR8, UR6 ;  /* 0x0000000600087c82 */ /* 0x000fe20008000000 */
[----:B------:R-:W-:Y:S01]  /*27a0*/  UMOV UR9, 0x40000040 ;  /* 0x4000004000097882 */ /* 0x000fe20000000000 */
[----:B------:R-:W-:Y:S01]  /*27b0*/  UMOV UR10, UR7 ;  /* 0x00000007000a7c82 */ /* 0x000fe20008000000 */
[----:B------:R-:W-:Y:S01]  /*27c0*/  UMOV UR11, 0x40000040 ;  /* 0x40000040000b7882 */ /* 0x000fe20000000000 */
[----:B------:R-:W-:Y:S01]  /*27d0*/  UIADD3 UR6, UR4, 0x4, URZ ;  /* 0x0000000404067890 */ /* 0x000fe2000fffe03f */
[----:B------:R-:W-:Y:S01]  /*27e0*/  IMAD.U32 R12, RZ, RZ, UR8 ;  /* 0x00000008ff0c7e24 */ /* 0x000fe2000f8e00ff */
[----:B------:R-:W-:Y:S01]  /*27f0*/  UIADD3 UR7, UR5, 0x4, URZ ;  /* 0x0000000405077890 */ /* 0x000fe2000fffe03f */
[----:B------:R-:W-:Y:S01]  /*2800*/  IMAD.U32 R13, RZ, RZ, UR9 ;  /* 0x00000009ff0d7e24 */ /* 0x000fe2000f8e00ff */
[----:B------:R-:W-:-:S02]  /*2810*/  UIADD3 UR58, UR5, 0x204, URZ ;  /* 0x00000204053a7890 */ /* 0x000fc4000fffe03f */
[----:B------:R-:W-:Y:S02]  /*2820*/  UIADD3 UR12, UR4, 0x800, URZ ;  /* 0x00000800040c7890 */ /* 0x000fe4000fffe03f */
[----:B------:R-:W-:Y:S02]  /*2830*/  UIADD3 UR14, UR5, 0x400, URZ ;  /* 0x00000400050e7890 */ /* 0x000fe4000fffe03f */
[----:B------:R-:W-:Y:S02]  /*2840*/  UIADD3 UR16, UR4, 0x802, URZ ;  /* 0x0000080204107890 */ /* 0x000fe4000fffe03f */
[----:B------:R-:W-:Y:S02]  /*2850*/  UIADD3 UR18, UR5, 0x402, URZ ;  /* 0x0000040205127890 */ /* 0x000fe4000fffe03f */
[----:B------:R-:W-:Y:S02]  /*2860*/  UIADD3 UR20, UR4, 0x804, URZ ;  /* 0x0000080404147890 */ /* 0x000fe4000fffe03f */
[----:B------:R-:W-:Y:S01]  /*2870*/  UIADD3 UR22, UR5, 0x404, URZ ;  /* 0x0000040405167890 */ /* 0x000fe2000fffe03f */
[----:B------:R-:W-:Y:S01]  /*2880*/  UMOV UR21, 0x40000040 ;  /* 0x4000004000157882 */ /* 0x000fe20000000000 */
[----:B------:R-:W-:Y:S01]  /*2890*/  UMOV UR23, 0x40000040 ;  /* 0x4000004000177882 */ /* 0x000fe20000000000 */
[----:B------:R-:W-:-:S02]  /*28a0*/  UIADD3 UR24, UR4, 0x806, URZ ;  /* 0x0000080604187890 */ /* 0x000fc4000fffe03f */
[----:B------:R-:W-:Y:S01]  /*28b0*/  UIADD3 UR26, UR5, 0x406, URZ ;  /* 0x00000406051a7890 */ /* 0x000fe2000fffe03f */
[----:B------:R-:W-:Y:S01]  /*28c0*/  UMOV UR25, 0x40000040 ;  /* 0x4000004000197882 */ /* 0x000fe20000000000 */
[----:B------:R-:W-:Y:S01]  /*28d0*/  UMOV UR27, 0x40000040 ;  /* 0x40000040001b7882 */ /* 0x000fe20000000000 */
[----:B------:R-:W-:Y:S02]  /*28e0*/  UIADD3 UR28, UR4, 0xc00, URZ ;  /* 0x00000c00041c7890 */ /* 0x000fe4000fffe03f */
[----:B------:R-:W-:Y:S01]  /*28f0*/  UIADD3 UR30, UR5, 0x600, URZ ;  /* 0x00000600051e7890 */ /* 0x000fe2000fffe03f */
[----:B------:R-:W-:Y:S01]  /*2900*/  UMOV UR29, 0x40000040 ;  /* 0x40000040001d7882 */ /* 0x000fe20000000000 */
[----:B------:R-:W-:Y:S01]  /*2910*/  UMOV UR31, 0x40000040 ;  /* 0x40000040001f7882 */ /* 0x000fe20000000000 */
        /* <DEDUP_REMOVED lines=12> */
[----:B------:R-:W-:Y:S02]  /*29e0*/  WARPGROUP.DEPBAR.LE gsb0, 0x0 ;  /* 0x00008000000079c5 */ /* 0x000fe40000010000 */
[----:B------:R-:W-:-:S06]  /*29f0*/  WARPGROUP.ARRIVE ;  /* 0x00000000000079c5 */ /* 0x000fcc0000000000 */
[----:B------:R-:W-:Y:S01]  /*2a00*/  HGMMA.64x64x16.F32.BF16 R24, gdesc[UR8], R24, gsb0 ;  /* 0x00e00000081879f0 */ /* 0x000fe20008001818 */
        /* <DEDUP_REMOVED lines=37> */
[----:B------:R-:W-:Y:S02]  /*2c60*/  IMAD.U32 R4, RZ, RZ, UR8 ;  /* 0x00000008ff047e24 */ /* 0x000fe4000f8e00ff */
[----:B------:R-:W-:Y:S01]  /*2c70*/  IMAD.U32 R5, RZ, RZ, UR9 ;  /* 0x00000009ff057e24 */ /* 0x000fe2000f8e00ff */
[----:B------:R-:W-:Y:S02]  /*2c80*/  WARPGROUP.DEPBAR.LE gsb0, 0x0 ;  /* 0x00008000000079c5 */ /* 0x000fe40000010000 */
[----:B------:R-:W-:-:S06]  /*2c90*/  WARPGROUP.ARRIVE ;  /* 0x00000000000079c5 */ /* 0x000fcc0000000000 */
[----:B------:R-:W-:Y:S01]  /*2ca0*/  HGMMA.64x64x16.F32.BF16 R24, gdesc[UR8], R24, gsb0 ;  /* 0x00e00000081879f0 */ /* 0x000fe20008001818 */
[----:B------:R-:W-:Y:S02]  /*2cb0*/  UIADD3 UR8, UR4, 0x406, URZ ;  /* 0x0000040604087890 */ /* 0x000fe4000fffe03f */
[----:B------:R-:W-:Y:S01]  /*2cc0*/  UIADD3 UR10, UR5, 0x206, URZ ;  /* 0x00000206050a7890 */ /* 0x000fe2000fffe03f */
[----:B------:R-:W-:Y:S01]  /*2cd0*/  UMOV UR9, 0x40000040 ;  /* 0x4000004000097882 */ /* 0x000fe20000000000 */
        /* <DEDUP_REMOVED lines=34> */
.L_x_1234:
[----:B------:R-:W-:Y:S01]  /*2f00*/  R2UR UR4, R22 ;  /* 0x00000000160472ca */ /* 0x000fe200000e0000 */
[----:B------:R-:W-:Y:S01]  /*2f10*/  ULDC UR5, c[0x0][0x9d8] ;  /* 0x0002760000057ab9 */ /* 0x000fe20000000800 */
[----:B------:R-:W2:Y:S01]  /*2f20*/  S2UR UR7, SR_CgaCtaId ;  /* 0x00000000000779c3 */ /* 0x000ea20000008800 */
[----:B------:R-:W-:Y:S01]  /*2f30*/  FMUL.FTZ R2, R28, UR5 ;  /* 0x000000051c027c20 */ /* 0x000fe20008410000 */
[----:B------:R-:W-:Y:S01]  /*2f40*/  FMUL.FTZ R36, R36, UR5 ;  /* 0x0000000524247c20 */ /* 0x000fe20008410000 */
[----:B------:R-:W-:Y:S01]  /*2f50*/  FMUL.FTZ R56, R34, UR5 ;  /* 0x0000000522387c20 */ /* 0x000fe20008410000 */
[----:B------:R-:W-:Y:S01]  /*2f60*/  FMUL.FTZ R24, R24, UR5 ;  /* 0x0000000518187c20 */ /* 0x000fe20008410000 */
[----:B------:R3:W4:Y:S01]  /*2f70*/  MUFU.TANH R59, R2 ;  /* 0x00000002003b7308 */ /* 0x0007220000002400 */
[----:B------:R-:W-:Y:S01]  /*2f80*/  FMUL.FTZ R38, R38, UR5 ;  /* 0x0000000526267c20 */ /* 0x000fe20008410000 */
[----:B------:R-:W-:Y:S01]  /*2f90*/  FMUL.FTZ R25, R25, UR5 ;  /* 0x0000000519197c20 */ /* 0x000fe20008410000 */
[----:B------:R-:W-:Y:S01]  /*2fa0*/  FMUL.FTZ R29, R29, UR5 ;  /* 0x000000051d1d7c20 */ /* 0x000fe20008410000 */
[----:B------:R-:W-:Y:S01]  /*2fb0*/  FMUL.FTZ R32, R32, UR5 ;  /* 0x0000000520207c20 */ /* 0x000fe20008410000 */
[----:B------:R-:W-:Y:S01]  /*2fc0*/  UISETP.NE.AND UP0, UPT, UR60, URZ, UPT ;  /* 0x0000003f3c00728c */ /* 0x000fe2000bf05270 */
[----:B------:R-:W-:Y:S01]  /*2fd0*/  FMUL.FTZ R28, R31, UR5 ;  /* 0x000000051f1c7c20 */ /* 0x000fe20008410000 */
[----:B------:R-:W-:Y:S01]  /*2fe0*/  UISETP.NE.AND UP1, UPT, UR4, URZ, UPT ;  /* 0x0000003f0400728c */ /* 0x000fe2000bf25270 */
[----:B------:R-:W-:Y:S01]  /*2ff0*/  R2UR UR4, R3 ;  /* 0x00000000030472ca */ /* 0x000fe200000e0000 */
[----:B---3--:R-:W-:Y:S01]  /*3000*/  VIADD R2, R23, UR61 ;  /* 0x0000003d17027c36 */ /* 0x008fe20008000000 */
[----:B------:R3:W4:Y:S01]  /*3010*/  MUFU.TANH R34, R36 ;  /* 0x0000002400227308 */ /* 0x0007220000002400 */
[----:B01----:R-:W-:Y:S01]  /*3020*/  FMUL.FTZ R0, R26, UR5 ;  /* 0x000000051a007c20 */ /* 0x003fe20008410000 */
[----:B------:R-:W-:Y:S01]  /*3030*/  FMUL.FTZ R19, R27, UR5 ;  /* 0x000000051b137c20 */ /* 0x000fe20008410000 */
[----:B------:R-:W-:Y:S01]  /*3040*/  PLOP3.LUT P1, PT, PT, PT, UP1, 0x80, 0x0 ;  /* 0x000000000000781c */ /* 0x000fe20003f2f018 */
[----:B------:R-:W-:Y:S01]  /*3050*/  FMUL.FTZ R26, R30, UR5 ;  /* 0x000000051e1a7c20 */ /* 0x000fe20008410000 */
[----:B------:R-:W-:Y:S01]  /*3060*/  PLOP3.LUT P2, PT, PT, PT, UP1, 0x80, 0x0 ;  /* 0x000000000000781c */ /* 0x000fe20003f4f018 */
[----:B------:R-:W-:Y:S01]  /*3070*/  FMUL.FTZ R33, R33, UR5 ;  /* 0x0000000521217c20 */ /* 0x000fe20008410000 */
[----:B------:R-:W-:Y:S01]  /*3080*/  FMUL.FTZ R40, R40, UR5 ;  /* 0x0000000528287c20 */ /* 0x000fe20008410000 */
[----:B------:R-:W-:Y:S01]  /*3090*/  @UP1 ULDC UR6, c[0x0][0x44c] ;  /* 0x0001130000061ab9 */ /* 0x000fe20000000800 */
[----:B---3--:R-:W-:Y:S01]  /*30a0*/  IMAD.MOV.U32 R36, RZ, RZ, R2 ;  /* 0x000000ffff247224 */ /* 0x008fe200078e0002 */
[----:B------:R0:W1:Y:S01]  /*30b0*/  MUFU.TANH R57, R24 ;  /* 0x0000001800397308 */ /* 0x0000620000002400 */
[----:B------:R-:W-:Y:S01]  /*30c0*/  UIADD3 UR4, UR4, 0x30840, URZ ;  /* 0x0003084004047890 */ /* 0x000fe2000fffe03f */
[----:B------:R-:W-:Y:S01]  /*30d0*/  FMUL.FTZ R41, R41, UR5 ;  /* 0x0000000529297c20 */ /* 0x000fe20008410000 */
[----:B------:R-:W-:Y:S01]  /*30e0*/  FMUL.FTZ R42, R42, UR5 ;  /* 0x000000052a2a7c20 */ /* 0x000fe20008410000 */
[----:B------:R-:W-:Y:S01]  /*30f0*/  FMUL.FTZ R43, R43, UR5 ;  /* 0x000000052b2b7c20 */ /* 0x000fe20008410000 */
[----:B--2---:R-:W-:Y:S01]  /*3100*/  UPRMT UR4, UR7, 0x654, UR4 ;  /* 0x0000065407047896 */ /* 0x004fe20008000004 */
[----:B------:R-:W-:Y:S01]  /*3110*/  @P1 IMAD.HI.U32 R3, R2, UR6, RZ ;  /* 0x0000000602031c27 */ /* 0x000fe2000f8e00ff */
[----:B------:R-:W-:Y:S01]  /*3120*/  @UP1 ULDC UR6, c[0x0][0x450] ;  /* 0x0001140000061ab9 */ /* 0x000fe20000000800 */
[----:B------:R2:W3:Y:S02]  /*3130*/  MUFU.TANH R63, R38 ;  /* 0x00000026003f7308 */ /* 0x0004e40000002400 */
[----:B0-----:R-:W-:Y:S01]  /*3140*/  FMUL.FTZ R24, R50, UR5 ;  /* 0x0000000532187c20 */ /* 0x001fe20008410000 */
[----:B------:R-:W-:Y:S01]  /*3150*/  FMUL.FTZ R45, R45, UR5 ;  /* 0x000000052d2d7c20 */ /* 0x000fe20008410000 */
[----:B------:R-:W-:Y:S01]  /*3160*/  @P2 SHF.R.U32.HI R36, RZ, UR6, R3 ;  /* 0x00000006ff242c19 */ /* 0x000fe20008011603 */
[----:B------:R-:W-:-:S02]  /*3170*/  IMAD.MOV.U32 R3, RZ, RZ, -0x40 ;  /* 0xffffffc0ff037424 */ /* 0x000fc400078e00ff */
[----:B------:R-:W-:Y:S01]  /*3180*/  FMUL.FTZ R18, R47, UR5 ;  /* 0x000000052f127c20 */ /* 0x000fe20008410000 */
[----:B------:R-:W-:Y:S01]  /*3190*/  FMUL.FTZ R48, R48, UR5 ;  /* 0x0000000530307c20 */ /* 0x000fe20008410000 */
[----:B------:R-:W-:Y:S01]  /*31a0*/  FMUL.FTZ R49, R49, UR5 ;  /* 0x0000000531317c20 */ /* 0x000fe20008410000 */
[----:B------:R-:W0:Y:S01]  /*31b0*/  SHFL.IDX PT, R50, R36, RZ, 0x1c1f ;  /* 0x001c1fff24327589 */ /* 0x000e2200000e0000 */
[----:B------:R5:W0:Y:S01]  /*31c0*/  MUFU.TANH R58, R25 ;  /* 0x00000019003a7308 */ /* 0x000a220000002400 */
[----:B--2---:R-:W-:Y:S02]  /*31d0*/  IMAD R38, R152, R3, 0x40 ;  /* 0x0000004098267424 */ /* 0x004fe400078e0203 */
[----:B------:R-:W-:Y:S01]  /*31e0*/  FMUL.FTZ R21, R51, UR5 ;  /* 0x0000000533157c20 */ /* 0x000fe20008410000 */
[----:B------:R-:W-:Y:S01]  /*31f0*/  FMUL.FTZ R52, R52, UR5 ;  /* 0x0000000534347c20 */ /* 0x000fe20008410000 */
[----:B------:R-:W-:Y:S01]  /*3200*/  FMUL.FTZ R53, R53, UR5 ;  /* 0x0000000535357c20 */ /* 0x000fe20008410000 */
[----:B------:R-:W-:Y:S01]  /*3210*/  IMAD.U32 R3, RZ, RZ, UR42 ;  /* 0x0000002aff037e24 */ /* 0x000fe2000f8e00ff */
[----:B------:R-:W-:Y:S01]  /*3220*/  PLOP3.LUT P1, PT, PT, PT, UP0, 0x40, 0x0 ;  /* 0x000000000000781c */ /* 0x000fe20003f2e808 */
[----:B------:R-:W-:Y:S01]  /*3230*/  ULDC UR6, c[0x0][0x9dc] ;  /* 0x0002770000067ab9 */ /* 0x000fe20000000800 */
[----:B------:R2:W0:Y:S01]  /*3240*/  MUFU.TANH R60, R29 ;  /* 0x0000001d003c7308 */ /* 0x0004220000002400 */
[----:B-----5:R-:W-:Y:S01]  /*3250*/  FMUL.FTZ R25, R46, UR5 ;  /* 0x000000052e197c20 */ /* 0x020fe20008410000 */
[----:B------:R-:W-:Y:S01]  /*3260*/  IADD3 R2, -R17, 0x1, R38 ;  /* 0x0000000111027810 */ /* 0x000fe20007ffe126 */
[----:B------:R-:W-:Y:S01]  /*3270*/  SYNCS.ARRIVE.TRANS64.RED.A1T0 RZ, [UR4], RZ ;  /* 0x000000ffffff79a7 */ /* 0x000fe20008100404 */
[----:B------:R-:W-:Y:S01]  /*3280*/  ULOP3.LUT UR4, URZ, UR6, URZ, 0x33, !UPT ;  /* 0x000000063f047292 */ /* 0x000fe2000f8e333f */
[----:B------:R-:W-:Y:S01]  /*3290*/  FMUL.FTZ R39, R39, UR5 ;  /* 0x0000000527277c20 */ /* 0x000fe20008410000 */
[----:B------:R-:W-:Y:S01]  /*32a0*/  IADD3 R2, -R3, UR43, R2 ;  /* 0x0000002b03027c10 */ /* 0x000fe2000fffe102 */
[----:B------:R-:W-:Y:S01]  /*32b0*/  FMUL.FTZ R35, R35, UR5 ;  /* 0x0000000523237c20 */ /* 0x000fe20008410000 */
[----:B------:R5:W0:Y:S01]  /*32c0*/  MUFU.TANH R31, R32 ;  /* 0x00000020001f7308 */ /* 0x000a220000002400 */
[----:B--2---:R-:W-:Y:S01]  /*32d0*/  FMUL.FTZ R29, R55, UR5 ;  /* 0x00000005371d7c20 */ /* 0x004fe20008410000 */
[----:B------:R-:W-:Y:S01]  /*32e0*/  ULDC UR7, c[0x0][0x9e0] ;  /* 0x0002780000077ab9 */ /* 0x000fe20000000800 */
[----:B------:R-:W-:Y:S01]  /*32f0*/  FMUL.FTZ R37, R37, UR5 ;  /* 0x0000000525257c20 */ /* 0x000fe20008410000 */
[----:B------:R-:W-:Y:S01]  /*3300*/  FMUL.FTZ R44, R44, UR5 ;  /* 0x000000052c2c7c20 */ /* 0x000fe20008410000 */
[----:B------:R-:W-:-:S02]  /*3310*/  VIADD R46, R2, UR7 ;  /* 0x00000007022e7c36 */ /* 0x000fc40008000000 */
[----:B------:R-:W-:Y:S01]  /*3320*/  VIADD R47, R2, UR4 ;  /* 0x00000004022f7c36 */ /* 0x000fe20008000000 */
[----:B------:R-:W2:Y:S01]  /*3330*/  MUFU.TANH R0, R0 ;  /* 0x0000000000007308 */ /* 0x000ea20000002400 */
[----:B-----5:R-:W-:-:S07]  /*3340*/  FMUL.FTZ R32, R54, UR5 ;  /* 0x0000000536207c20 */ /* 0x020fce0008410000 */
        /* <DEDUP_REMOVED lines=20> */
[----:B------:R5:W1:Y:S08]  /*3490*/  MUFU.TANH R64, R39 ;  /* 0x0000002700407308 */ /* 0x000a700000002400 */
[----:B------:R-:W1:Y:S01]  /*34a0*/  MUFU.TANH R61, R35 ;  /* 0x00000023003d7308 */ /* 0x000e620000002400 */
[----:B-----5:R-:W-:-:S04]  /*34b0*/  IADD3 R39, -R17, UR43, R38 ;  /* 0x0000002b11277c10 */ /* 0x020fc8000fffe126 */
[----:B0-----:R-:W-:-:S03]  /*34c0*/  VIADDMNMX R30, R50, R46, R39, PT ;  /* 0x0000002e321e7246 */ /* 0x001fc60003800127 */
[----:B------:R0:W1:Y:S08]  /*34d0*/  MUFU.TANH R62, R37 ;  /* 0x00000025003e7308 */ /* 0x0000700000002400 */
[----:B------:R5:W1:Y:S01]  /*34e0*/  MUFU.TANH R35, R44 ;  /* 0x0000002c00237308 */ /* 0x000a620000002400 */
[----:B0-----:R-:W-:Y:S01]  /*34f0*/  IMAD.IADD R37, R47, 0x1, R50 ;  /* 0x000000012f257824 */ /* 0x001fe200078e0232 */
[----:B-----5:R-:W-:Y:S01]  /*3500*/  LEA R44, R152, 0xffffffc0, 0x6 ;  /* 0xffffffc0982c7811 */ /* 0x020fe200078e30ff */
[----:B--234-:R-:W-:Y:S06]  /*3510*/  @P1 BRA `(.L_x_1235) ;  /* 0x0000000000641947 */ /* 0x01cfec0003800000 */
[----:B------:R-:W-:Y:S01]  /*3520*/  IMAD.U32 R27, RZ, RZ, UR42 ;  /* 0x0000002aff1b7e24 */ /* 0x000fe2000f8e00ff */
[----:B------:R-:W-:Y:S04]  /*3530*/  BSSY B0, `(.L_x_1236) ;  /* 0x0000013000007945 */ /* 0x000fe80003800000 */
[----:B------:R-:W-:-:S04]  /*3540*/  IADD3 R27, -R27, UR43, R50 ;  /* 0x0000002b1b1b7c10 */ /* 0x000fc8000fffe132 */
        /* <DEDUP_REMOVED lines=11> */
.L_x_1237:
[----:B------:R-:W-:Y:S02]  /*3600*/  ULDC UR4, c[0x0][0x9e4] ;  /* 0x0002790000047ab9 */ /* 0x000fe40000000800 */
[----:B------:R-:W-:-:S05]  /*3610*/  IMAD.U32 R51, RZ, RZ, UR4 ;  /* 0x00000004ff337e24 */ /* 0x000fca000f8e00ff */
[----:B------:R-:W-:-:S13]  /*3620*/  ISETP.NE.AND P1, PT, R51, 0x1, PT ;  /* 0x000000013300780c */ /* 0x000fda0003f25270 */
[----:B------:R-:W0:Y:S02]  /*3630*/  @P1 LDC.64 R2, c[0x0][0x9e8] ;  /* 0x00027a00ff021b82 */ /* 0x000e240000000a00 */
[----:B0-----:R-:W-:-:S05]  /*3640*/  @P1 IMAD.HI.U32 R2, R27, R2, RZ ;  /* 0x000000021b021227 */ /* 0x001fca00078e00ff */
[----:B------:R-:W-:-:S07]  /*3650*/  @P1 SHF.R.U32.HI R27, RZ, R3, R2 ;  /* 0x00000003ff1b1219 */ /* 0x000fce0000011602 */
.L_x_1238:
[----:B------:R-:W-:Y:S05]  /*3660*/  BSYNC B0 ;  /* 0x0000000000007941 */ /* 0x000fea0003800000 */
.L_x_1236:
[----:B------:R-:W-:-:S04]  /*3670*/  IMAD R2, R27, R51, -R44 ;  /* 0x000000331b027224 */ /* 0x000fc800078e0a2c */
[----:B------:R-:W-:-:S05]  /*3680*/  IMAD.IADD R2, R2, 0x1, -R17 ;  /* 0x0000000102027824 */ /* 0x000fca00078e0a11 */
[----:B------:R-:W-:Y:S02]  /*3690*/  VIADDMNMX R30, R2, R51, R30, PT ;  /* 0x00000033021e7246 */ /* 0x000fe4000380011e */
[----:B------:R-:W-:-:S07]  /*36a0*/  VIMNMX R37, R37, R2, !PT ;  /* 0x0000000225257248 */ /* 0x000fce0007fe0100 */
.L_x_1235:
[C---:B------:R-:W-:Y:S01]  /*36b0*/  ISETP.GE.AND P2, PT, R38.reuse, 0x9, PT ;  /* 0x000000092600780c */ /* 0x040fe20003f46270 */
[----:B------:R-:W0:Y:S01]  /*36c0*/  SHFL.IDX PT, R36, R36, 0x1, 0x1c1f ;  /* 0x003c1f0024247f89 */ /* 0x000e2200000e0000 */
[----:B------:R-:W-:Y:S01]  /*36d0*/  ISETP.GE.AND P1, PT, R38, 0x2, PT ;  /* 0x000000022600780c */ /* 0x000fe20003f26270 */
[----:B------:R-:W-:Y:S01]  /*36e0*/  UISETP.NE.AND UP0, UPT, UR60, URZ, UPT ;  /* 0x0000003f3c00728c */ /* 0x000fe2000bf05270 */
        /* <DEDUP_REMOVED lines=13> */
[----:B------:R-:W-:Y:S02]  /*37c0*/  FSEL R65, R31, -INF , !P3 ;  /* 0xff8000001f417808 */ /* 0x000fe40005800000 */
        /* <DEDUP_REMOVED lines=15> */
[----:B-1----:R-:W-:Y:S02]  /*38c0*/  FSEL R71, R62, -INF , !P3 ;  /* 0xff8000003e477808 */ /* 0x002fe40005800000 */
        /* <DEDUP_REMOVED lines=22> */
[----:B------:R-:W-:-:S04]  /*3a30*/  ISETP.GT.AND P4, PT, R37, 0x30, !P3 ;  /* 0x000000302500780c */ /* 0x000fc80005f84270 */
[----:B------:R-:W-:-:S04]  /*3a40*/  ISETP.LT.OR P4, PT, R30, 0x31, P4 ;  /* 0x000000311e00780c */ /* 0x000fc80002781670 */
[----:B------:R-:W-:Y:S02]  /*3a50*/  FSEL R33, R48, -INF , !P4 ;  /* 0xff80000030217808 */ /* 0x000fe40006000000 */
[----:B------:R-:W-:-:S04]  /*3a60*/  ISETP.GE.AND P4, PT, R38, 0x32, PT ;  /* 0x000000322600780c */ /* 0x000fc80003f86270 */
        /* <DEDUP_REMOVED lines=12> */
[----:B------:R-:W-:Y:S01]  /*3b30*/  ISETP.GE.AND P6, PT, R38, 0x3a, PT ;  /* 0x0000003a2600780c */ /* 0x000fe20003fc6270 */
[----:B0-----:R-:W-:-:S03]  /*3b40*/  IMAD.IADD R38, R47, 0x1, R36 ;  /* 0x000000012f267824 */ /* 0x001fc600078e0224 */
[----:B------:R-:W-:Y:S02]  /*3b50*/  P2R R45, PR, RZ, 0x40 ;  /* 0x00000040ff2d7803 */ /* 0x000fe40000000000 */
[----:B------:R-:W-:Y:S02]  /*3b60*/  ISETP.GT.AND P6, PT, R37, 0x39, !P6 ;  /* 0x000000392500780c */ /* 0x000fe400077c4270 */
[----:B------:R-:W-:Y:S02]  /*3b70*/  VIADDMNMX R37, R36, R46, R39, PT ;  /* 0x0000002e24257246 */ /* 0x000fe40003800127 */
[----:B------:R-:W-:-:S04]  /*3b80*/  ISETP.LT.OR P6, PT, R30, 0x3a, P6 ;  /* 0x0000003a1e00780c */ /* 0x000fc800037c1670 */
[----:B------:R-:W-:Y:S02]  /*3b90*/  FSEL R30, R53, -INF , !P6 ;  /* 0xff800000351e7808 */ /* 0x000fe40007000000 */
[----:B------:R-:W-:-:S13]  /*3ba0*/  PLOP3.LUT P6, PT, PT, PT, UP0, 0x40, 0x0 ;  /* 0x000000000000781c */ /* 0x000fda0003fce808 */
[----:B------:R-:W-:Y:S05]  /*3bb0*/  @P6 BRA `(.L_x_1239) ;  /* 0x0000000000646947 */ /* 0x000fea0003800000 */
        /* <DEDUP_REMOVED lines=14> */
.L_x_1241:
[----:B------:R-:W-:Y:S02]  /*3ca0*/  ULDC UR4, c[0x0][0x9e4] ;  /* 0x0002790000047ab9 */ /* 0x000fe40000000800 */
[----:B------:R-:W-:-:S05]  /*3cb0*/  IMAD.U32 R36, RZ, RZ, UR4 ;  /* 0x00000004ff247e24 */ /* 0x000fca000f8e00ff */
[----:B------:R-:W-:-:S13]  /*3cc0*/  ISETP.NE.AND P6, PT, R36, 0x1, PT ;  /* 0x000000012400780c */ /* 0x000fda0003fc5270 */
[----:B------:R-:W0:Y:S02]  /*3cd0*/  @P6 LDC.64 R2, c[0x0][0x9e8] ;  /* 0x00027a00ff026b82 */ /* 0x000e240000000a00 */
[----:B0-----:R-:W-:-:S05]  /*3ce0*/  @P6 IMAD.HI.U32 R2, R39, R2, RZ ;  /* 0x0000000227026227 */ /* 0x001fca00078e00ff */
[----:B------:R-:W-:-:S07]  /*3cf0*/  @P6 SHF.R.U32.HI R39, RZ, R3, R2 ;  /* 0x00000003ff276219 */ /* 0x000fce0000011602 */
.L_x_1242:
[----:B------:R-:W-:Y:S05]  /*3d00*/  BSYNC B0 ;  /* 0x0000000000007941 */ /* 0x000fea0003800000 */
.L_x_1240:
[----:B------:R-:W-:-:S04]  /*3d10*/  IMAD R2, R39, R36, -R44 ;  /* 0x0000002427027224 */ /* 0x000fc800078e0a2c */
[----:B------:R-:W-:-:S05]  /*3d20*/  IMAD.IADD R2, R2, 0x1, -R17 ;  /* 0x0000000102027824 */ /* 0x000fca00078e0a11 */
[----:B------:R-:W-:Y:S02]  /*3d30*/  VIADDMNMX R37, R2, R36, R37, PT ;  /* 0x0000002402257246 */ /* 0x000fe40003800125 */
[----:B------:R-:W-:-:S07]  /*3d40*/  VIMNMX R38, R38, R2, !PT ;  /* 0x0000000226267248 */ /* 0x000fce0007fe0100 */
.L_x_1239:
[----:B------:R-:W-:Y:S01]  /*3d50*/  ISETP.GT.AND P1, PT, R38, 0x1, !P1 ;  /* 0x000000012600780c */ /* 0x000fe20004f24270 */
[----:B------:R-:W-:Y:S01]  /*3d60*/  ULDC UR10, c[0x0][0x988] ;  /* 0x00026200000a7ab9 */ /* 0x000fe20000000800 */
[----:B------:R-:W-:Y:S01]  /*3d70*/  FMNMX.FTZ R2, R57, R51, !PT ;  /* 0x0000003339027209 */ /* 0x000fe20007810000 */
[----:B------:R-:W-:Y:S01]  /*3d80*/  UISETP.NE.AND UP0, UPT, UR60, URZ, UPT ;  /* 0x0000003f3c00728c */ /* 0x000fe2000bf05270 */
[----:B------:R-:W-:Y:S01]  /*3d90*/  ISETP.LT.OR P1, PT, R37, 0x2, P1 ;  /* 0x000000022500780c */ /* 0x000fe20000f21670 */
[----:B------:R-:W-:Y:S01]  /*3da0*/  UMOV UR11, UR61 ;  /* 0x0000003d000b7c82 */ /* 0x000fe20008000000 */
        /* <DEDUP_REMOVED lines=26> */
[----:B------:R-:W-:-:S02]  /*3f50*/  FMNMX.FTZ R2, R31, R2, !PT ;  /* 0x000000021f027209 */ /* 0x000fc40007810000 */
[----:B------:R-:W-:Y:S02]  /*3f60*/  ISETP.LT.OR P1, PT, R37, 0x19, P1 ;  /* 0x000000192500780c */ /* 0x000fe40000f21670 */
[----:B------:R-:W-:Y:S02]  /*3f70*/  FMNMX.FTZ R3, R27, R2, !PT ;  /* 0x000000021b037209 */ /* 0x000fe40007810000 */
[----:B------:R-:W-:Y:S02]  /*3f80*/  FSEL R39, R63, -INF , !P1 ;  /* 0xff8000003f277808 */ /* 0x000fe40004800000 */
[----:B------:R-:W-:Y:S02]  /*3f90*/  ISETP.NE.AND P1, PT, R66, RZ, PT ;  /* 0x000000ff4200720c */ /* 0x000fe40003f25270 */
[----:B------:R-:W-:Y:S02]  /*3fa0*/  FMNMX.FTZ R44, R30, R3, !PT ;  /* 0x000000031e2c7209 */ /* 0x000fe40007810000 */
[----:B------:R-:W-:-:S02]  /*3fb0*/  ISETP.GT.AND P1, PT, R38, 0x19, !P1 ;  /* 0x000000192600780c */ /* 0x000fc40004f24270 */
[----:B------:R-:W-:Y:S01]  /*3fc0*/  ISETP.NE.AND P6, PT, R40, RZ, PT ;  /* 0x000000ff2800720c */ /* 0x000fe20003fc5270 */
[----:B------:R-:W0:Y:S01]  /*3fd0*/  SHFL.BFLY PT, R3, R44, 0x2, 0x1f ;  /* 0x0c401f002c037f89 */ /* 0x000e2200000e0000 */
[C---:B------:R-:W-:Y:S02]  /*3fe0*/  ISETP.LT.OR P1, PT, R37.reuse, 0x1a, P1 ;  /* 0x0000001a2500780c */ /* 0x040fe40000f21670 */
[----:B------:R-:W-:Y:S02]  /*3ff0*/  ISETP.GT.AND P2, PT, R38, 0x8, !P2 ;  /* 0x000000082600780c */ /* 0x000fe40005744270 */
        /* <DEDUP_REMOVED lines=24> */
[----:B------:R-:W-:Y:S02]  /*4180*/  ISETP.LT.OR P1, PT, R37, 0x29, P1 ;  /* 0x000000292500780c */ /* 0x000fe40000f21670 */
[----:B------:R-:W-:Y:S02]  /*4190*/  FMNMX.FTZ R3, R28, R3, !PT ;  /* 0x000000031c037209 */ /* 0x000fe40007810000 */
[----:B------:R-:W-:Y:S02]  /*41a0*/  FSEL R25, R25, -INF , !P1 ;  /* 0xff80000019197808 */ /* 0x000fe40004800000 */
[----:B------:R-:W-:-:S02]  /*41b0*/  FMNMX.FTZ R43, R56, R3, !PT ;  /* 0x00000003382b7209 */ /* 0x000fc40007810000 */
[C---:B------:R-:W-:Y:S02]  /*41c0*/  ISETP.LT.OR P2, PT, R37.reuse, 0x2a, P2 ;  /* 0x0000002a2500780c */ /* 0x040fe40001741670 */
[----:B------:R-:W-:Y:S02]  /*41d0*/  ISETP.GT.AND P4, PT, R38, 0x31, !P4 ;  /* 0x000000312600780c */ /* 0x000fe40006784270 */
[----:B------:R-:W-:Y:S02]  /*41e0*/  ISETP.LT.OR P3, PT, R37, 0x31, P3 ;  /* 0x000000312500780c */ /* 0x000fe40001f61670 */
[----:B0-----:R-:W-:Y:S02]  /*41f0*/  FMNMX.FTZ R3, R45, R2, !PT ;  /* 0x000000022d037209 */ /* 0x001fe40007810000 */
[----:B------:R-:W-:Y:S02]  /*4200*/  FMNMX.FTZ R2, R36, R43, !PT ;  /* 0x0000002b24027209 */ /* 0x000fe40007810000 */
[----:B------:R-:W-:Y:S01]  /*4210*/  FSEL R18, R18, -INF , !P2 ;  /* 0xff80000012127808 */ /* 0x000fe20005000000 */
[----:B------:R-:W-:Y:S01]  /*4220*/  FMUL.FTZ R44, R3, UR10 ;  /* 0x0000000a032c7c20 */ /* 0x000fe20008410000 */
[----:B------:R-:W-:-:S02]  /*4230*/  FMNMX.FTZ R43, R39, R2, !PT ;  /* 0x00000002272b7209 */ /* 0x000fc40007810000 */
[----:B------:R-:W-:Y:S02]  /*4240*/  FSETP.NEU.FTZ.AND P1, PT, R3, -INF , PT ;  /* 0xff8000000300780b */ /* 0x000fe40003f3d000 */
[----:B------:R-:W-:Y:S02]  /*4250*/  FMNMX.FTZ R2, R40, R43, !PT ;  /* 0x0000002b28027209 */ /* 0x000fe40007810000 */
[----:B------:R-:W-:Y:S02]  /*4260*/  ISETP.GT.AND P5, PT, R38, 0x38, !P5 ;  /* 0x000000382600780c */ /* 0x000fe40006fa4270 */
[----:B------:R-:W-:Y:S02]  /*4270*/  FMNMX.FTZ R43, R41, R2, !PT ;  /* 0x00000002292b7209 */ /* 0x000fe40007810000 */
[----:B------:R-:W-:Y:S02]  /*4280*/  ISETP.LT.OR P4, PT, R37, 0x32, P4 ;  /* 0x000000322500780c */ /* 0x000fe40002781670 */
[----:B------:R-:W-:-:S02]  /*4290*/  FMNMX.FTZ R2, R42, R43, !PT ;  /* 0x0000002b2a027209 */ /* 0x000fc40007810000 */
[----:B------:R-:W-:Y:S02]  /*42a0*/  FSEL R24, R24, -INF , !P3 ;  /* 0xff80000018187808 */ /* 0x000fe40005800000 */
        /* <DEDUP_REMOVED lines=27> */
[--C-:B------:R-:W-:Y:S01]  /*4460*/  FFMA.FTZ R33, R33, UR10, -R44.reuse ;  /* 0x0000000a21217c23 */ /* 0x100fe2000801082c */
[----:B------:R-:W1:Y:S01]  /*4470*/  SHFL.BFLY PT, R37, R2, 0x2, 0x1f ;  /* 0x0c401f0002257f89 */ /* 0x000e6200000e0000 */
[----:B------:R-:W-:Y:S01]  /*4480*/  MUFU.EX2 R43, R43 ;  /* 0x0000002b002b7308 */ /* 0x000fe20000000800 */
[--C-:B------:R-:W-:Y:S01]  /*4490*/  FFMA.FTZ R31, R31, UR10, -R44.reuse ;  /* 0x0000000a1f1f7c23 */ /* 0x100fe2000801082c */
[--C-:B------:R-:W-:Y:S01]  /*44a0*/  FFMA.FTZ R27, R27, UR10, -R44.reuse ;  /* 0x0000000a1b1b7c23 */ /* 0x100fe2000801082c */
[----:B------:R-:W-:Y:S01]  /*44b0*/  FFMA.FTZ R30, R30, UR10, -R44 ;  /* 0x0000000a1e1e7c23 */ /* 0x000fe2000801082c */
[----:B------:R-:W-:-:S04]  /*44c0*/  R2UR UR4, R22 ;  /* 0x00000000160472ca */ /* 0x000fc800000e0000 */
[----:B------:R-:W2:Y:S01]  /*44d0*/  MUFU.EX2 R46, R46 ;  /* 0x0000002e002e7308 */ /* 0x000ea20000000800 */
[----:B0-----:R-:W-:Y:S01]  /*44e0*/  FADD.FTZ R44, R38, R45 ;  /* 0x0000002d262c7221 */ /* 0x001fe20000010000 */
[----:B------:R-:W-:-:S06]  /*44f0*/  F2FP.BF16.F32.PACK_AB R196, R45, R38 ;  /* 0x000000262dc4723e */ /* 0x000fcc00000010ff */
[----:B------:R-:W-:Y:S01]  /*4500*/  MUFU.EX2 R47, R47 ;  /* 0x0000002f002f7308 */ /* 0x000fe20000000800 */
[----:B------:R-:W-:Y:S01]  /*4510*/  UISETP.NE.AND UP1, UPT, UR4, URZ, UPT ;  /* 0x0000003f0400728c */ /* 0x000fe2000bf25270 */
[----:B-1----:R-:W-:-:S06]  /*4520*/  FMNMX.FTZ R37, R2, R37, !PT ;  /* 0x0000002502257209 */ /* 0x002fcc0007810000 */
[----:B------:R-:W0:Y:S01]  /*4530*/  MUFU.EX2 R48, R48 ;  /* 0x0000003000307308 */ /* 0x000e220000000800 */
[----:B--2---:R-:W-:Y:S01]  /*4540*/  F2FP.BF16.F32.PACK_AB R198, R46, R43 ;  /* 0x0000002b2ec6723e */ /* 0x004fe200000010ff */
[----:B------:R-:W1:Y:S02]  /*4550*/  SHFL.BFLY PT, R2, R37, 0x1, 0x1f ;  /* 0x0c201f0025027f89 */ /* 0x000e6400000e0000 */
[----:B------:R-:W-:Y:S01]  /*4560*/  @UP1 ULDC UR4, c[0x0][0x44c] ;  /* 0x0001130000041ab9 */ /* 0x000fe20000000800 */
[----:B------:R-:W-:Y:S01]  /*4570*/  @UP1 ULDC UR14, c[0x0][0x450] ;  /* 0x00011400000e1ab9 */ /* 0x000fe20000000800 */
[----:B------:R-:W-:Y:S02]  /*4580*/  UIMAD.WIDE.U32 UR4, UR61, UR4, URZ ;  /* 0x000000043d0472a5 */ /* 0x000fe4000f8e003f */
[----:B------:R-:W-:Y:S05]  /*4590*/  MUFU.EX2 R49, R49 ;  /* 0x0000003100317308 */ /* 0x000fea0000000800 */
[----:B------:R-:W-:-:S03]  /*45a0*/  @UP1 UMOV UR4, UR5 ;  /* 0x0000000500041c82 */ /* 0x000fc60008000000 */
[----:B------:R-:W2:Y:S01]  /*45b0*/  MUFU.EX2 R50, R50 ;  /* 0x0000003200327308 */ /* 0x000ea20000000800 */
[----:B------:R-:W-:Y:S01]  /*45c0*/  @UP1 USHF.R.U32.HI UR11, URZ, UR14, UR4 ;  /* 0x0000000e3f0b1299 */ /* 0x000fe20008011604 */
[----:B0-----:R-:W-:-:S03]  /*45d0*/  F2FP.BF16.F32.PACK_AB R192, R48, R47 ;  /* 0x0000002f30c0723e */ /* 0x001fc600000010ff */
[----:B------:R-:W-:-:S03]  /*45e0*/  UIADD3 UR41, UR41, UR11, URZ ;  /* 0x0000000b29297290 */ /* 0x000fc6000fffe03f */
[----:B------:R-:W-:Y:S01]  /*45f0*/  MUFU.EX2 R51, R51 ;  /* 0x0000003300337308 */ /* 0x000fe20000000800 */
[----:B------:R-:W-:Y:S01]  /*4600*/  UIADD3 UR7, UR41, UR7, URZ ;  /* 0x0000000729077290 */ /* 0x000fe2000fffe03f */
[----:B-1----:R-:W-:-:S04]  /*4610*/  FMNMX.FTZ R2, R37, R2, !PT ;  /* 0x0000000225027209 */ /* 0x002fc80007810000 */
[C---:B------:R-:W-:Y:S01]  /*4620*/  FSETP.NEU.FTZ.AND P1, PT, R2.reuse, -INF , PT ;  /* 0xff8000000200780b */ /* 0x040fe20003f3d000 */
[----:B------:R-:W-:Y:S01]  /*4630*/  FMUL.FTZ R37, R2, UR10 ;  /* 0x0000000a02257c20 */ /* 0x000fe20008410000 */
[----:B------:R-:W0:Y:S01]  /*4640*/  MUFU.EX2 R52, R52 ;  /* 0x0000003400347308 */ /* 0x000e220000000800 */
[----:B--2---:R-:W-:-:S03]  /*4650*/  F2FP.BF16.F32.PACK_AB R194, R50, R49 ;  /* 0x0000003132c2723e */ /* 0x004fc600000010ff */
[----:B------:R-:W-:Y:S02]  /*4660*/  FSEL R37, R37, RZ, P1 ;  /* 0x000000ff25257208 */ /* 0x000fe40000800000 */
[----:B------:R-:W-:Y:S02]  /*4670*/  PLOP3.LUT P1, PT, PT, PT, UP0, 0x40, 0x0 ;  /* 0x000000000000781c */ /* 0x000fe40003f2e808 */
        /* <DEDUP_REMOVED lines=16> */
[----:B------:R-:W2:Y:S01]  /*4780*/  MUFU.EX2 R0, R0 ;  /* 0x0000000000007308 */ /* 0x000ea20000000800 */
[----:B-1----:R-:W-:Y:S01]  /*4790*/  FADD.FTZ R19, R43, R44 ;  /* 0x0000002c2b137221 */ /* 0x002fe20000010000 */
[--C-:B------:R-:W-:Y:S01]  /*47a0*/  FFMA.FTZ R32, R32, UR10, -R37.reuse ;  /* 0x0000000a20207c23 */ /* 0x100fe20008010825 */
[----:B------:R-:W-:Y:S01]  /*47b0*/  FFMA.FTZ R29, R29, UR10, -R37 ;  /* 0x0000000a1d1d7c23 */ /* 0x000fe20008010825 */
[----:B0-----:R-:W-:-:S04]  /*47c0*/  F2FP.BF16.F32.PACK_AB R188, R52, R51 ;  /* 0x0000003334bc723e */ /* 0x001fc800000010ff */
[----:B------:R0:W-:Y:S08]  /*47d0*/  MUFU.EX2 R199, R28 ;  /* 0x0000001c00c77308 */ /* 0x0001f00000000800 */
[----:B------:R-:W1:Y:S01]  /*47e0*/  MUFU.EX2 R26, R26 ;  /* 0x0000001a001a7308 */ /* 0x000e620000000800 */
[----:B0-----:R-:W-:-:S04]  /*47f0*/  FADD.FTZ R28, R46, R19 ;  /* 0x000000132e1c7221 */ /* 0x001fc80000010000 */
[----:B------:R-:W-:-:S03]  /*4800*/  FADD.FTZ R19, R47, R28 ;  /* 0x0000001c2f137221 */ /* 0x000fc60000010000 */
[----:B------:R-:W0:Y:S01]  /*4810*/  MUFU.EX2 R56, R56 ;  /* 0x0000003800387308 */ /* 0x000e220000000800 */
[----:B------:R-:W-:Y:S01]  /*4820*/  FADD.FTZ R28, R48, R19 ;  /* 0x00000013301c7221 */ /* 0x000fe20000010000 */
[----:B--2---:R-:W-:Y:S01]  /*4830*/  FADD.FTZ R19, R0, R197 ;  /* 0x000000c500137221 */ /* 0x004fe20000010000 */
[----:B------:R-:W-:-:S05]  /*4840*/  F2FP.BF16.F32.PACK_AB R197, R197, R0 ;  /* 0x00000000c5c5723e */ /* 0x000fca00000010ff */
[----:B------:R2:W-:Y:S08]  /*4850*/  MUFU.EX2 R184, R31 ;  /* 0x0000001f00b87308 */ /* 0x0005f00000000800 */
[----:B------:R3:W4:Y:S01]  /*4860*/  MUFU.EX2 R193, R36 ;  /* 0x0000002400c17308 */ /* 0x0007220000000800 */
[----:B--2---:R-:W-:Y:S01]  /*4870*/  FADD.FTZ R31, R49, R28 ;  /* 0x0000001c311f7221 */ /* 0x004fe20000010000 */
[----:B-1----:R-:W-:-:S04]  /*4880*/  FADD.FTZ R28, R26, R19 ;  /* 0x000000131a1c7221 */ /* 0x002fc80000010000 */
[C---:B------:R-:W-:Y:S01]  /*4890*/  FADD.FTZ R19, R199.reuse, R28 ;  /* 0x0000001cc7137221 */ /* 0x040fe20000010000 */
[----:B------:R-:W-:Y:S01]  /*48a0*/  F2FP.BF16.F32.PACK_AB R199, R199, R26 ;  /* 0x0000001ac7c7723e */ /* 0x000fe200000010ff */
[----:B------:R-:W1:Y:S01]  /*48b0*/  MUFU.EX2 R34, R34 ;  /* 0x0000002200227308 */ /* 0x000e620000000800 */
[----:B---3--:R-:W-:Y:S01]  /*48c0*/  FADD.FTZ R36, R50, R31 ;  /* 0x0000001f32247221 */ /* 0x008fe20000010000 */
[----:B0-----:R-:W-:-:S03]  /*48d0*/  FADD.FTZ R28, R56, R19 ;  /* 0x00000013381c7221 */ /* 0x001fc60000010000 */
[----:B------:R-:W-:-:S03]  /*48e0*/  FADD.FTZ R31, R51, R36 ;  /* 0x00000024331f7221 */ /* 0x000fc60000010000 */
[----:B------:R-:W0:Y:S01]  /*48f0*/  MUFU.EX2 R39, R39 ;  /* 0x0000002700277308 */ /* 0x000e220000000800 */
[----:B------:R-:W-:Y:S01]  /*4900*/  FADD.FTZ R36, R52, R31 ;  /* 0x0000001f34247221 */ /* 0x000fe20000010000 */
[C---:B----4-:R-:W-:Y:S01]  /*4910*/  FADD.FTZ R28, R193.reuse, R28 ;  /* 0x0000001cc11c7221 */ /* 0x050fe20000010000 */
[----:B------:R-:W-:Y:S02]  /*4920*/  F2FP.BF16.F32.PACK_AB R193, R193, R56 ;  /* 0x00000038c1c1723e */ /* 0x000fe400000010ff */
[----:B------:R-:W-:-:S03]  /*4930*/  FADD.FTZ R19, R35, R36 ;  /* 0x0000002423137221 */ /* 0x000fc60000010000 */
[----:B------:R-:W2:Y:S01]  /*4940*/  MUFU.EX2 R40, R40 ;  /* 0x0000002800287308 */ /* 0x000ea20000000800 */
[C---:B-1----:R-:W-:Y:S01]  /*4950*/  FADD.FTZ R36, R34.reuse, R19 ;  /* 0x0000001322247221 */ /* 0x042fe20000010000 */
[----:B------:R-:W-:-:S06]  /*4960*/  F2FP.BF16.F32.PACK_AB R190, R34, R35 ;  /* 0x0000002322be723e */ /* 0x000fcc00000010ff */
[----:B------:R-:W1:Y:S01]  /*4970*/  MUFU.EX2 R33, R33 ;  /* 0x0000002100217308 */ /* 0x000e620000000800 */
[----:B0-----:R-:W-:-:S07]  /*4980*/  FADD.FTZ R19, R39, R28 ;  /* 0x0000001c27137221 */ /* 0x001fce0000010000 */
[----:B------:R-:W0:Y:S01]  /*4990*/  MUFU.EX2 R41, R41 ;  /* 0x0000002900297308 */ /* 0x000e220000000800 */
[C---:B--2---:R-:W-:Y:S01]  /*49a0*/  FADD.FTZ R28, R40.reuse, R19 ;  /* 0x00000013281c7221 */ /* 0x044fe20000010000 */
[----:B------:R-:W-:-:S06]  /*49b0*/  F2FP.BF16.F32.PACK_AB R195, R40, R39 ;  /* 0x0000002728c3723e */ /* 0x000fcc00000010ff */
[----:B------:R-:W2:Y:S01]  /*49c0*/  MUFU.EX2 R42, R42 ;  /* 0x0000002a002a7308 */ /* 0x000ea20000000800 */
[----:B-1----:R-:W-:-:S04]  /*49d0*/  FADD.FTZ R31, R33, R36 ;  /* 0x00000024211f7221 */ /* 0x002fc80000010000 */
[C---:B------:R-:W-:Y:S01]  /*49e0*/  FADD.FTZ R36, R184.reuse, R31 ;  /* 0x0000001fb8247221 */ /* 0x040fe20000010000 */
[----:B------:R-:W-:Y:S02]  /*49f0*/  F2FP.BF16.F32.PACK_AB R184, R184, R33 ;  /* 0x00000021b8b8723e */ /* 0x000fe400000010ff */
[----:B------:R-:W1:Y:S01]  /*4a00*/  MUFU.EX2 R27, R27 ;  /* 0x0000001b001b7308 */ /* 0x000e620000000800 */
[----:B0-----:R-:W-:-:S07]  /*4a10*/  FADD.FTZ R19, R41, R28 ;  /* 0x0000001c29137221 */ /* 0x001fce0000010000 */
[----:B------:R-:W0:Y:S01]  /*4a20*/  MUFU.EX2 R30, R30 ;  /* 0x0000001e001e7308 */ /* 0x000e220000000800 */
[C---:B--2---:R-:W-:Y:S01]  /*4a30*/  FADD.FTZ R28, R42.reuse, R19 ;  /* 0x000000132a1c7221 */ /* 0x044fe20000010000 */
[----:B------:R-:W-:-:S06]  /*4a40*/  F2FP.BF16.F32.PACK_AB R189, R42, R41 ;  /* 0x000000292abd723e */ /* 0x000fcc00000010ff */
[----:B------:R-:W2:Y:S01]  /*4a50*/  MUFU.EX2 R25, R25 ;  /* 0x0000001900197308 */ /* 0x000ea20000000800 */
[----:B-1----:R-:W-:-:S07]  /*4a60*/  FADD.FTZ R31, R27, R36 ;  /* 0x000000241b1f7221 */ /* 0x002fce0000010000 */
[----:B------:R-:W1:Y:S01]  /*4a70*/  MUFU.EX2 R18, R18 ;  /* 0x0000001200127308 */ /* 0x000e620000000800 */
[C---:B0-----:R-:W-:Y:S01]  /*4a80*/  F2FP.BF16.F32.PACK_AB R186, R30.reuse, R27 ;  /* 0x0000001b1eba723e */ /* 0x041fe200000010ff */
[----:B------:R-:W-:-:S06]  /*4a90*/  FADD.FTZ R19, R30, R31 ;  /* 0x0000001f1e137221 */ /* 0x000fcc0000010000 */
[----:B------:R-:W0:Y:S01]  /*4aa0*/  MUFU.EX2 R24, R24 ;  /* 0x0000001800187308 */ /* 0x000e220000000800 */
[----:B--2---:R-:W-:-:S07]  /*4ab0*/  FADD.FTZ R27, R25, R28 ;  /* 0x0000001c191b7221 */ /* 0x004fce0000010000 */
[----:B------:R-:W2:Y:S01]  /*4ac0*/  MUFU.EX2 R21, R21 ;  /* 0x0000001500157308 */ /* 0x000ea20000000800 */
[C---:B-1----:R-:W-:Y:S01]  /*4ad0*/  FADD.FTZ R27, R18.reuse, R27 ;  /* 0x0000001b121b7221 */ /* 0x042fe20000010000 */
[----:B------:R-:W-:-:S06]  /*4ae0*/  F2FP.BF16.F32.PACK_AB R191, R18, R25 ;  /* 0x0000001912bf723e */ /* 0x000fcc00000010ff */
[----:B------:R-:W1:Y:S01]  /*4af0*/  MUFU.EX2 R32, R32 ;  /* 0x0000002000207308 */ /* 0x000e620000000800 */
[----:B0-----:R-:W-:-:S07]  /*4b00*/  FADD.FTZ R0, R24, R27 ;  /* 0x0000001b18007221 */ /* 0x001fce0000010000 */
[----:B------:R-:W0:Y:S01]  /*4b10*/  MUFU.EX2 R29, R29 ;  /* 0x0000001d001d7308 */ /* 0x000e220000000800 */
[C---:B--2---:R-:W-:Y:S01]  /*4b20*/  FADD.FTZ R27, R21.reuse, R0 ;  /* 0x00000000151b7221 */ /* 0x044fe20000010000 */
[----:B------:R-:W-:Y:S01]  /*4b30*/  F2FP.BF16.F32.PACK_AB R185, R21, R24 ;  /* 0x0000001815b9723e */ /* 0x000fe200000010ff */
[----:B------:R-:W-:Y:S02]  /*4b40*/  VIADD R21, R152, 0xfffffffe ;  /* 0xfffffffe98157836 */ /* 0x000fe40000000000 */
[----:B-1----:R-:W-:-:S04]  /*4b50*/  FADD.FTZ R0, R32, R27 ;  /* 0x0000001b20007221 */ /* 0x002fc80000010000 */
        /* <DEDUP_REMOVED lines=10> */
[----:B------:R-:W-:-:S07]  /*4c00*/  UIMAD.WIDE.U32 UR14, UR18, UR4, URZ ;  /* 0x00000004120e72a5 */ /* 0x000fce000f8e003f */
[----:B------:R-:W-:Y:S02]  /*4c10*/  @UP0 UMOV UR14, UR15 ;  /* 0x0000000f000e0c82 */ /* 0x000fe40008000000 */
[----:B------:R-:W-:-:S04]  /*4c20*/  @UP0 USHF.R.U32.HI UR18, URZ, UR5, UR14 ;  /* 0x000000053f120299 */ /* 0x000fc8000801160e */
[----:B------:R-:W-:Y:S01]  /*4c30*/  ULOP3.LUT UR18, URZ, UR18, URZ, 0x33, !UPT ;  /* 0x000000123f127292 */ /* 0x000fe2000f8e333f */
[----:B------:R-:W-:Y:S11]  /*4c40*/  BRA `(.L_x_1245) ;  /* 0x0000000000187947 */ /* 0x000ff60003800000 */
.L_x_1244:
[----:B------:R-:W-:Y:S02]  /*4c50*/  ULDC UR11, c[0x0][0x9e4] ;  /* 0x00027900000b7ab9 */ /* 0x000fe40000000800 */
[----:B------:R-:W-:-:S11]  /*4c60*/  UISETP.NE.AND UP0, UPT, UR11, 0x1, UPT ;  /* 0x000000010b00788c */ /* 0x000fd6000bf05270 */
[----:B------:R-:W-:Y:S02]  /*4c70*/  @UP0 ULDC.64 UR4, c[0x0][0x9e8] ;  /* 0x00027a0000040ab9 */ /* 0x000fe40000000a00 */
[----:B------:R-:W-:-:S07]  /*4c80*/  UIMAD.WIDE.U32 UR14, UR18, UR4, URZ ;  /* 0x00000004120e72a5 */ /* 0x000fce000f8e003f */
[----:B------:R-:W-:Y:S02]  /*4c90*/  @UP0 UMOV UR14, UR15 ;  /* 0x0000000f000e0c82 */ /* 0x000fe40008000000 */
[----:B------:R-:W-:-:S12]  /*4ca0*/  @UP0 USHF.R.U32.HI UR18, URZ, UR5, UR14 ;  /* 0x000000053f120299 */ /* 0x000fd8000801160e */
.L_x_1245:
[----:B------:R-:W-:-:S04]  /*4cb0*/  UIMAD UR11, UR18, UR11, UR11 ;  /* 0x0000000b120b72a4 */ /* 0x000fc8000f8e020b */
[----:B------:R-:W-:-:S04]  /*4cc0*/  UISETP.LT.AND UP0, UPT, UR7, UR11, UPT ;  /* 0x0000000b0700728c */ /* 0x000fc8000bf01270 */
[----:B------:R-:W-:-:S12]  /*4cd0*/  USEL UR7, UR7, UR11, UP0 ;  /* 0x0000000b07077287 */ /* 0x000fd80008000000 */
.L_x_1243:
        /* <DEDUP_REMOVED lines=19> */
[----:B------:R-:W-:Y:S02]  /*4e10*/  CS2R R128, SRZ ;  /* 0x0000000000807805 */ /* 0x000fe4000001ff00 */
[----:B------:R-:W-:Y:S02]  /*4e20*/  CS2R R126, SRZ ;  /* 0x00000000007e7805 */ /* 0x000fe4000001ff00 */
[----:B------:R-:W-:Y:S02]  /*4e30*/  CS2R R124, SRZ ;  /* 0x00000000007c7805 */ /* 0x000fe4000001ff00 */
[----:B------:R-:W-:Y:S02]  /*4e40*/  CS2R R122, SRZ ;  /* 0x00000000007a7805 */ /* 0x000fe4000001ff00 */
[----:B------:R-:W-:Y:S02]  /*4e50*/  ISETP.GE.AND P1, PT, R21, UR41, PT ;  /* 0x0000002915007c0c */ /* 0x000fe4000bf26270 */
        /* <DEDUP_REMOVED lines=49> */
[----:B------:R-:W-:Y:S06]  /*5170*/  @!P1 BRA `(.L_x_1246) ;  /* 0x0000002c00c09947 */ /* 0x000fec0003800000 */
[----:B------:R-:W-:Y:S01]  /*5180*/  IMAD.MOV.U32 R228, RZ, RZ, R2 ;  /* 0x000000ffffe47224 */ /* 0x000fe200078e0002 */
[----:B------:R-:W-:Y:S01]  /*5190*/  UMOV UR7, UR38 ;  /* 0x0000002600077c82 */ /* 0x000fe20008000000 */
[----:B------:R-:W-:Y:S01]  /*51a0*/  IMAD.MOV.U32 R227, RZ, RZ, R3 ;  /* 0x000000ffffe37224 */ /* 0x000fe200078e0003 */
[----:B------:R-:W-:Y:S01]  /*51b0*/  UMOV UR4, UR39 ;  /* 0x0000002700047c82 */ /* 0x000fe20008000000 */
[----:B------:R-:W-:Y:S01]  /*51c0*/  IMAD.MOV.U32 R0, RZ, RZ, 0x3f800000 ;  /* 0x3f800000ff007424 */ /* 0x000fe200078e00ff */
[----:B------:R-:W-:Y:S01]  /*51d0*/  ULDC UR54, c[0x0][0x9e4] ;  /* 0x0002790000367ab9 */ /* 0x000fe20000000800 */
[----:B------:R-:W-:-:S07]  /*51e0*/  IMAD.MOV.U32 R151, RZ, RZ, RZ ;  /* 0x000000ffff977224 */ /* 0x000fce00078e00ff */
.L_x_1265:
[----:B------:R-:W-:-:S04]  /*51f0*/  UISETP.NE.AND UP0, UPT, UR4, 0x1, UPT ;  /* 0x000000010400788c */ /* 0x000fc8000bf05270 */
[----:B------:R-:W-:-:S04]  /*5200*/  USEL UR38, URZ, 0x1, UP0 ;  /* 0x000000013f267887 */ /* 0x000fc80008000000 */
[----:B------:R-:W-:Y:S01]  /*5210*/  ULOP3.LUT UR38, UR7, UR38, URZ, 0x3c, !UPT ;  /* 0x0000002607267292 */ /* 0x000fe2000f8e3c3f */
[----:B------:R-:W-:Y:S11]  /*5220*/  @!P0 BRA `(.L_x_1247) ;  /* 0x0000000000048947 */ /* 0x000ff60003800000 */
[----:B------:R-:W-:Y:S01]  /*5230*/  BPT.TRAP 0x1 ;  /* 0x000000040000795c */ /* 0x000fe20000300000 */
.L_x_1247:
[----:B------:R-:W-:Y:S01]  /*5240*/  UIADD3 UR39, UR4, 0x1, URZ ;  /* 0x0000000104277890 */ /* 0x000fe2000fffe03f */
[----:B------:R-:W-:-:S03]  /*5250*/  IMAD.U32 R2, RZ, RZ, UR38 ;  /* 0x00000026ff027e24 */ /* 0x000fc6000f8e00ff */
[----:B------:R-:W-:Y:S02]  /*5260*/  UISETP.NE.AND UP0, UPT, UR39, 0x2, UPT ;  /* 0x000000022700788c */ /* 0x000fe4000bf05270 */
[----:B------:R-:W-:Y:S02]  /*5270*/  SHF.L.U32 R2, R2, 0x1f, RZ ;  /* 0x0000001f02027819 */ /* 0x000fe400000006ff */
[----:B------:R-:W-:-:S04]  /*5280*/  USEL UR39, UR39, URZ, UP0 ;  /* 0x0000003f27277287 */ /* 0x000fc80008000000 */
[----:B------:R-:W-:-:S09]  /*5290*/  ULEA UR6, UR39, UR40, 0x3 ;  /* 0x0000002827067291 */ /* 0x000fd2000f8e183f */
[----:B------:R0:W1:Y:S01]  /*52a0*/  SYNCS.PHASECHK.TRANS64.TRYWAIT P1, [UR6+0x30830], R2 ;  /* 0x03083002ff0075a7 */ /* 0x0000620008020146 */
[----:B------:R-:W-:Y:S05]  /*52b0*/  @!P0 BRA `(.L_x_1248) ;  /* 0x0000000000048947 */ /* 0x000fea0003800000 */
[----:B------:R-:W-:Y:S01]  /*52c0*/  BPT.TRAP 0x1 ;  /* 0x000000040000795c */ /* 0x000fe20000300000 */
.L_x_1248:
[-C--:B------:R-:W-:Y:S01]  /*52d0*/  FMUL.FTZ R24, R24, R152.reuse ;  /* 0x0000009818187220 */ /* 0x080fe20000410000 */
[----:B------:R-:W-:Y:S01]  /*52e0*/  FMUL.FTZ R25, R25, R152 ;  /* 0x0000009819197220 */ /* 0x000fe20000410000 */
[----:B-1----:R-:W-:Y:S06]  /*52f0*/  @P1 BRA `(.L_x_1249) ;  /* 0x0000000000081947 */ /* 0x002fec0003800000 */
[----:B------:R-:W1:Y:S02]  /*5300*/  SYNCS.PHASECHK.TRANS64.TRYWAIT P1, [UR6+0x30830], R2 ;  /* 0x03083002ff0075a7 */ /* 0x000e640008020146 */
[----:B-1----:R-:W-:Y:S05]  /*5310*/  @!P1 BRA `(.L_x_1250) ;  /* 0x0000014400209947 */ /* 0x002fea0003800000 */
.L_x_1249:
[----:B------:R-:W-:Y:S01]  /*5320*/  R2UR UR5, R20 ;  /* 0x00000000140572ca */ /* 0x000fe200000e0000 */
[-C--:B------:R-:W-:Y:S01]  /*5330*/  FMUL.FTZ R28, R28, R152.reuse ;  /* 0x000000981c1c7220 */ /* 0x080fe20000410000 */
[----:B------:R-:W-:Y:S01]  /*5340*/  R2UR UR48, R14 ;  /* 0x000000000e3072ca */ /* 0x000fe200000e0000 */
[-C--:B------:R-:W-:Y:S01]  /*5350*/  FMUL.FTZ R29, R29, R152.reuse ;  /* 0x000000981d1d7220 */ /* 0x080fe20000410000 */
[----:B------:R-:W-:Y:S01]  /*5360*/  R2UR UR49, R15 ;  /* 0x000000000f3172ca */ /* 0x000fe200000e0000 */
        /* <DEDUP_REMOVED lines=8> */
[----:B------:R-:W-:Y:S01]  /*53f0*/  ULEA UR5, UR39, UR5, 0xb ;  /* 0x0000000527057291 */ /* 0x000fe2000f8e583f */
        /* <DEDUP_REMOVED lines=52> */
[----:B------:R-:W-:Y:S01]  /*5740*/  UMOV UR50, UR5 ;  /* 0x0000000500327c82 */ /* 0x000fe20008000000 */
[----:B------:R-:W-:Y:S01]  /*5750*/  WARPGROUP.ARRIVE ;  /* 0x00000000000079c5 */ /* 0x000fe20000000000 */
[----:B------:R-:W-:Y:S01]  /*5760*/  UMOV UR51, 0x40000040 ;  /* 0x4000004000337882 */ /* 0x000fe20000000000 */
[----:B------:R-:W-:Y:S01]  /*5770*/  UIADD3 UR10, UR5, 0x206, URZ ;  /* 0x00000206050a7890 */ /* 0x000fe2000fffe03f */
[-C--:B------:R-:W-:Y:S01]  /*5780*/  FMUL.FTZ R26, R26, R0.reuse ;  /* 0x000000001a1a7220 */ /* 0x080fe20000410000 */
[----:B------:R-:W-:Y:S01]  /*5790*/  UMOV UR11, 0x40000040 ;  /* 0x40000040000b7882 */ /* 0x000fe20000000000 */
[----:B------:R-:W-:Y:S01]  /*57a0*/  UIADD3 UR14, UR5, 0x400, URZ ;  /* 0x00000400050e7890 */ /* 0x000fe2000fffe03f */
[----:B------:R-:W-:Y:S01]  /*57b0*/  HGMMA.64x64x16.F32.BF16 R152, gdesc[UR48], RZ, !UPT, gsb0 ;  /* 0x00e00000309879f0 */ /* 0x000fe2000c0018ff */
[----:B------:R-:W-:Y:S01]  /*57c0*/  R2UR UR48, R12 ;  /* 0x000000000c3072ca */ /* 0x000fe200000e0000 */
[----:B------:R-:W-:Y:S01]  /*57d0*/  UIADD3 UR50, UR5, 0x2, URZ ;  /* 0x0000000205327890 */ /* 0x000fe2000fffe03f */
[----:B------:R-:W-:Y:S01]  /*57e0*/  R2UR UR49, R13 ;  /* 0x000000000d3172ca */ /* 0x000fe200000e0000 */
[----:B------:R-:W-:Y:S01]  /*57f0*/  UMOV UR51, 0x40000040 ;  /* 0x4000004000337882 */ /* 0x000fe20000000000 */
        /* <DEDUP_REMOVED lines=77> */
[----:B------:R-:W-:Y:S01]  /*5cd0*/  FMUL.FTZ R151, R151, R0 ;  /* 0x0000000097977220 */ /* 0x000fe20000410000 */
[----:B------:R-:W-:Y:S01]  /*5ce0*/  HGMMA.64x64x16.F32.BF16 R152, gdesc[UR48], R152, gsb0 ;  /* 0x00e00000309879f0 */ /* 0x000fe20008001898 */
[----:B------:R-:W-:Y:S01]  /*5cf0*/  R2UR UR48, R10 ;  /* 0x000000000a3072ca */ /* 0x000fe200000e0000 */
[----:B------:R-:W-:Y:S01]  /*5d00*/  UIADD3 UR50, UR5, 0x4, URZ ;  /* 0x0000000405327890 */ /* 0x000fe2000fffe03f */
[----:B------:R-:W-:Y:S01]  /*5d10*/  R2UR UR49, R11 ;  /* 0x000000000b3172ca */ /* 0x000fe200000e0000 */
[----:B------:R-:W-:Y:S01]  /*5d20*/  UMOV UR51, 0x40000040 ;  /* 0x4000004000337882 */ /* 0x000fe20000000000 */
[----:B------:R-:W-:-:S02]  /*5d30*/  WARPGROUP.DEPBAR.LE gsb0, 0x0 ;  /* 0x00008000000079c5 */ /* 0x000fc40000010000 */
[----:B------:R-:W-:-:S09]  /*5d40*/  WARPGROUP.ARRIVE ;  /* 0x00000000000079c5 */ /* 0x000fd20000000000 */
[----:B------:R-:W-:Y:S01]  /*5d50*/  HGMMA.64x64x16.F32.BF16 R152, gdesc[UR48], R152, gsb0 ;  /* 0x00e00000309879f0 */ /* 0x000fe20008001898 */
[----:B------:R-:W-:Y:S01]  /*5d60*/  R2UR UR48, R8 ;  /* 0x00000000083072ca */ /* 0x000fe200000e0000 */
[----:B------:R-:W-:Y:S01]  /*5d70*/  UIADD3 UR50, UR5, 0x6, URZ ;  /* 0x0000000605327890 */ /* 0x000fe2000fffe03f */
[----:B------:R-:W-:Y:S01]  /*5d80*/  R2UR UR49, R9 ;  /* 0x00000000093172ca */ /* 0x000fe200000e0000 */
[----:B------:R-:W-:Y:S01]  /*5d90*/  UMOV UR51, 0x40000040 ;  /* 0x4000004000337882 */ /* 0x000fe20000000000 */
[----:B------:R-:W-:Y:S02]  /*5da0*/  WARPGROUP.DEPBAR.LE gsb0, 0x0 ;  /* 0x00008000000079c5 */ /* 0x000fe40000010000 */
        /* <DEDUP_REMOVED lines=16> */
[----:B------:R-:W-:Y:S01]  /*5eb0*/  UIADD3 UR50, UR5, 0x204, URZ ;  /* 0x0000020405327890 */ /* 0x000fe2000fffe03f */
[----:B------:R-:W-:Y:S01]  /*5ec0*/  UMOV UR51, 0x40000040 ;  /* 0x4000004000337882 */ /* 0x000fe20000000000 */
[----:B------:R-:W-:Y:S01]  /*5ed0*/  UMOV UR48, UR56 ;  /* 0x0000003800307c82 */ /* 0x000fe20008000000 */
[----:B------:R-:W-:Y:S01]  /*5ee0*/  UMOV UR49, UR57 ;  /* 0x0000003900317c82 */ /* 0x000fe20008000000 */
        /* <DEDUP_REMOVED lines=37> */
.L_x_1251:
[----:B------:R-:W-:Y:S01]  /*6140*/  ULEA UR5, UR4, UR40, 0x3 ;  /* 0x0000002804057291 */ /* 0x000fe2000f8e183f */
[----:B------:R-:W-:-:S05]  /*6150*/  IMAD.U32 R0, RZ, RZ, UR7 ;  /* 0x00000007ff007e24 */ /* 0x000fca000f8e00ff */
[----:B------:R-:W-:-:S04]  /*6160*/  SHF.L.U32 R0, R0, 0x1f, RZ ;  /* 0x0000001f00007819 */ /* 0x000fc800000006ff */
[----:B------:R2:W3:Y:S01]  /*6170*/  SYNCS.PHASECHK.TRANS64.TRYWAIT P1, [UR5+0x30850], R0 ;  /* 0x03085000ff0075a7 */ /* 0x0004e20008020145 */
[----:B------:R-:W-:Y:S05]  /*6180*/  @!P0 BRA `(.L_x_1252) ;  /* 0x0000000000048947 */ /* 0x000fea0003800000 */
[----:B------:R-:W-:Y:S01]  /*6190*/  BPT.TRAP 0x1 ;  /* 0x000000040000795c */ /* 0x000fe20000300000 */
.L_x_1252:
[----:B---3--:R-:W-:Y:S05]  /*61a0*/  @P1 BRA `(.L_x_1253) ;  /* 0x0000000000081947 */ /* 0x008fea0003800000 */
[----:B------:R-:W3:Y:S02]  /*61b0*/  SYNCS.PHASECHK.TRANS64.TRYWAIT P1, [UR5+0x30850], R0 ;  /* 0x03085000ff0075a7 */ /* 0x000ee40008020145 */
[----:B---3--:R-:W-:Y:S05]  /*61c0*/  @!P1 BRA `(.L_x_1254) ;  /* 0x00000134008c9947 */ /* 0x008fea0003800000 */
.L_x_1253:
[----:B------:R-:W-:Y:S01]  /*61d0*/  UIADD3 UR7, UR40, 0x400, URZ ;  /* 0x0000040028077890 */ /* 0x000fe2000fffe03f */
[----:B------:R-:W-:Y:S01]  /*61e0*/  WARPGROUP.ARRIVE ;  /* 0x00000000000079c5 */ /* 0x000fe20000000000 */
[----:B------:R-:W-:Y:S02]  /*61f0*/  UMOV UR11, 0x40000040 ;  /* 0x40000040000b7882 */ /* 0x000fe40000000000 */
        /* <DEDUP_REMOVED lines=27> */
.L_x_1255:
[----:B------:R-:W-:Y:S01]  /*63b0*/  R2UR UR4, R22 ;  /* 0x00000000160472ca */ /* 0x000fe200000e0000 */
[----:B------:R-:W3:Y:S01]  /*63c0*/  S2UR UR10, SR_CgaCtaId ;  /* 0x00000000000a79c3 */ /* 0x000ee20000008800 */
[----:B------:R-:W-:Y:S01]  /*63d0*/  VIADD R188, R23, UR61 ;  /* 0x0000003d17bc7c36 */ /* 0x000fe20008000000 */
[----:B------:R-:W-:Y:S02]  /*63e0*/  UIADD3 UR6, UR6, 0x30840, URZ ;  /* 0x0003084006067890 */ /* 0x000fe4000fffe03f */
[----:B------:R-:W-:-:S08]  /*63f0*/  UISETP.NE.AND UP0, UPT, UR60, URZ, UPT ;  /* 0x0000003f3c00728c */ /* 0x000fd0000bf05270 */
[----:B------:R-:W-:-:S03]  /*6400*/  UISETP.NE.AND UP1, UPT, UR4, URZ, UPT ;  /* 0x0000003f0400728c */ /* 0x000fc6000bf25270 */
[----:B------:R-:W-:Y:S02]  /*6410*/  ULDC UR4, c[0x0][0x9d8] ;  /* 0x0002760000047ab9 */ /* 0x000fe40000000800 */
[----:B0-2---:R-:W-:Y:S01]  /*6420*/  FMUL.FTZ R0, R152, UR4 ;  /* 0x0000000498007c20 */ /* 0x005fe20008410000 */
        /* <DEDUP_REMOVED lines=14> */
[----:B------:R-:W-:Y:S01]  /*6510*/  @UP1 ULDC UR7, c[0x0][0x450] ;  /* 0x0001140000071ab9 */ /* 0x000fe20000000800 */
[----:B---3--:R-:W-:-:S02]  /*6520*/  UPRMT UR6, UR10, 0x654, UR6 ;  /* 0x000006540a067896 */ /* 0x008fc40008000006 */
[----:B------:R-:W-:Y:S01]  /*6530*/  FMUL.FTZ R185, R165, UR4 ;  /* 0x00000004a5b97c20 */ /* 0x000fe20008410000 */
[----:B------:R-:W-:Y:S01]  /*6540*/  FMUL.FTZ R166, R171, UR4 ;  /* 0x00000004aba67c20 */ /* 0x000fe20008410000 */
[----:B------:R-:W-:Y:S01]  /*6550*/  @P2 SHF.R.U32.HI R188, RZ, UR7, R152 ;  /* 0x00000007ffbc2c19 */ /* 0x000fe20008011698 */
[----:B------:R-:W-:Y:S01]  /*6560*/  FMUL.FTZ R168, R174, UR4 ;  /* 0x00000004aea87c20 */ /* 0x000fe20008410000 */
[----:B------:R-:W-:Y:S01]  /*6570*/  FMUL.FTZ R165, R170, UR4 ;  /* 0x00000004aaa57c20 */ /* 0x000fe20008410000 */
        /* <DEDUP_REMOVED lines=15> */
[----:B------:R-:W-:-:S02]  /*6670*/  IMAD.SHL.U32 R175, R21, 0x40, RZ ;  /* 0x0000004015af7824 */ /* 0x000fc400078e00ff */
[----:B------:R-:W-:Y:S01]  /*6680*/  FMUL.FTZ R180, R181, UR4 ;  /* 0x00000004b5b47c20 */ /* 0x000fe20008410000 */
[----:B------:R-:W-:Y:S01]  /*6690*/  FMUL.FTZ R177, R182, UR4 ;  /* 0x00000004b6b17c20 */ /* 0x000fe20008410000 */
[----:B------:R-:W-:Y:S01]  /*66a0*/  FMUL.FTZ R178, R183, UR4 ;  /* 0x00000004b7b27c20 */ /* 0x000fe20008410000 */
[----:B------:R-:W-:Y:S01]  /*66b0*/  PLOP3.LUT P1, PT, PT, PT, UP0, 0x40, 0x0 ;  /* 0x000000000000781c */ /* 0x000fe20003f2e808 */
[----:B------:R-:W-:Y:S01]  /*66c0*/  IMAD.U32 R152, RZ, RZ, UR42 ;  /* 0x0000002aff987e24 */ /* 0x000fe2000f8e00ff */
[----:B------:R-:W-:Y:S01]  /*66d0*/  IADD3 R153, -R17, 0x1, -R175 ;  /* 0x0000000111997810 */ /* 0x000fe20007ffe9af */
[----:B------:R-:W-:Y:S01]  /*66e0*/  SYNCS.ARRIVE.TRANS64.RED.A1T0 RZ, [UR6], RZ ;  /* 0x000000ffffff79a7 */ /* 0x000fe20008100406 */
[----:B------:R-:W1:Y:S01]  /*66f0*/  MUFU.TANH R0, R0 ;  /* 0x0000000000007308 */ /* 0x000e620000002400 */
[----:B------:R-:W-:Y:S01]  /*6700*/  ULDC UR6, c[0x0][0x9dc] ;  /* 0x0002770000067ab9 */ /* 0x000fe20000000800 */
[----:B------:R-:W-:Y:S01]  /*6710*/  IADD3 R152, -R152, UR43, R153 ;  /* 0x0000002b98987c10 */ /* 0x000fe2000fffe199 */
[----:B------:R-:W-:Y:S01]  /*6720*/  ULOP3.LUT UR4, URZ, UR6, URZ, 0x33, !UPT ;  /* 0x000000063f047292 */ /* 0x000fe2000f8e333f */
[----:B------:R-:W-:-:S03]  /*6730*/  ULDC UR7, c[0x0][0x9e0] ;  /* 0x0002780000077ab9 */ /* 0x000fc60000000800 */
[C---:B------:R-:W-:Y:S01]  /*6740*/  VIADD R187, R152.reuse, UR7 ;  /* 0x0000000798bb7c36 */ /* 0x040fe20008000000 */
[----:B------:R-:W2:Y:S01]  /*6750*/  MUFU.TANH R3, R3 ;  /* 0x0000000300037308 */ /* 0x000ea20000002400 */
[----:B------:R-:W-:Y:S02]  /*6760*/  VIADD R183, R152, UR4 ;  /* 0x0000000498b77c36 */ /* 0x000fe40008000000 */
[--C-:B0-----:R-:W-:Y:S02]  /*6770*/  IMAD.IADD R182, R187, 0x1, R189.reuse ;  /* 0x00000001bbb67824 */ /* 0x101fe400078e02bd */
[----:B------:R-:W-:-:S03]  /*6780*/  IMAD.IADD R181, R183, 0x1, R189 ;  /* 0x00000001b7b57824 */ /* 0x000fc600078e02bd */
[----:B------:R-:W0:Y:S08]  /*6790*/  MUFU.TANH R2, R2 ;  /* 0x0000000200027308 */ /* 0x000e300000002400 */
        /* <DEDUP_REMOVED lines=30> */
[----:B------:R-:W-:Y:S01]  /*6980*/  IMAD.U32 R152, RZ, RZ, UR42 ;  /* 0x0000002aff987e24 */ /* 0x000fe2000f8e00ff */
[----:B------:R-:W-:Y:S04]  /*6990*/  BSSY B0, `(.L_x_1257) ;  /* 0x0000011000007945 */ /* 0x000fe80003800000 */
[----:B------:R-:W-:-:S04]  /*69a0*/  IADD3 R189, -R152, UR43, R189 ;  /* 0x0000002b98bd7c10 */ /* 0x000fc8000fffe1bd */
[----:B------:R-:W-:-:S13]  /*69b0*/  ISETP.GT.AND P1, PT, R189, -0x1, PT ;  /* 0xffffffffbd00780c */ /* 0x000fda0003f24270 */
[----:B------:R-:W-:Y:S05]  /*69c0*/  @P1 BRA `(.L_x_1258) ;  /* 0x0000000000201947 */ /* 0x000fea0003800000 */
[----:B------:R-:W-:Y:S01]  /*69d0*/  IMAD.U32 R190, RZ, RZ, UR54 ;  /* 0x00000036ffbe7e24 */ /* 0x000fe2000f8e00ff */
[----:B------:R-:W-:-:S04]  /*69e0*/  LOP3.LUT R189, RZ, R189, RZ, 0x33, !PT ;  /* 0x000000bdffbd7212 */ /* 0x000fc800078e33ff */
[----:B------:R-:W-:-:S13]  /*69f0*/  ISETP.NE.AND P1, PT, R190, 0x1, PT ;  /* 0x00000001be00780c */ /* 0x000fda0003f25270 */
[----:B------:R-:W1:Y:S02]  /*6a00*/  @P1 LDC.64 R152, c[0x0][0x9e8] ;  /* 0x00027a00ff981b82 */ /* 0x000e640000000a00 */
[----:B-1----:R-:W-:-:S05]  /*6a10*/  @P1 IMAD.HI.U32 R152, R189, R152, RZ ;  /* 0x00000098bd981227 */ /* 0x002fca00078e00ff */
[----:B------:R-:W-:-:S04]  /*6a20*/  @P1 SHF.R.U32.HI R189, RZ, R153, R152 ;  /* 0x00000099ffbd1219 */ /* 0x000fc80000011698 */
[----:B------:R-:W-:Y:S01]  /*6a30*/  LOP3.LUT R189, RZ, R189, RZ, 0x33, !PT ;  /* 0x000000bdffbd7212 */ /* 0x000fe200078e33ff */
[----:B------:R-:W-:Y:S06]  /*6a40*/  BRA `(.L_x_1259) ;  /* 0x0000000000147947 */ /* 0x000fec0003800000 */
.L_x_1258:
[----:B------:R-:W-:-:S05]  /*6a50*/  IMAD.U32 R190, RZ, RZ, UR54 ;  /* 0x00000036ffbe7e24 */ /* 0x000fca000f8e00ff */
[----:B------:R-:W-:-:S13]  /*6a60*/  ISETP.NE.AND P1, PT, R190, 0x1, PT ;  /* 0x00000001be00780c */ /* 0x000fda0003f25270 */
[----:B------:R-:W1:Y:S02]  /*6a70*/  @P1 LDC.64 R152, c[0x0][0x9e8] ;  /* 0x00027a00ff981b82 */ /* 0x000e640000000a00 */
[----:B-1----:R-:W-:-:S05]  /*6a80*/  @P1 IMAD.HI.U32 R152, R189, R152, RZ ;  /* 0x00000098bd981227 */ /* 0x002fca00078e00ff */
[----:B------:R-:W-:-:S07]  /*6a90*/  @P1 SHF.R.U32.HI R189, RZ, R153, R152 ;  /* 0x00000099ffbd1219 */ /* 0x000fce0000011698 */
.L_x_1259:
[----:B------:R-:W-:Y:S05]  /*6aa0*/  BSYNC B0 ;  /* 0x0000000000007941 */ /* 0x000fea0003800000 */
.L_x_1257:
[----:B------:R-:W-:-:S04]  /*6ab0*/  IMAD R189, R189, R190, -R175 ;  /* 0x000000bebdbd7224 */ /* 0x000fc800078e0aaf */
[----:B------:R-:W-:-:S05]  /*6ac0*/  IMAD.IADD R189, R189, 0x1, -R17 ;  /* 0x00000001bdbd7824 */ /* 0x000fca00078e0a11 */
[----:B------:R-:W-:Y:S02]  /*6ad0*/  VIMNMX R181, R181, R189, !PT ;  /* 0x000000bdb5b57248 */ /* 0x000fe40007fe0100 */
[----:B------:R-:W-:-:S07]  /*6ae0*/  VIADDMNMX R182, R189, R190, R182, PT ;  /* 0x000000bebdb67246 */ /* 0x000fce00038001b6 */
.L_x_1256:
[----:B------:R-:W-:Y:S01]  /*6af0*/  ISETP.GT.AND P1, PT, R21, -0x1, PT ;  /* 0xffffffff1500780c */ /* 0x000fe20003f24270 */
[----:B------:R1:W2:Y:S01]  /*6b00*/  SHFL.IDX PT, R152, R188, 0x1, 0x1c1f ;  /* 0x003c1f00bc987f89 */ /* 0x0002a200000e0000 */
[----:B------:R-:W-:Y:S02]  /*6b10*/  UISETP.NE.AND UP0, UPT, UR60, URZ, UPT ;  /* 0x0000003f3c00728c */ /* 0x000fe4000bf05270 */
[C---:B------:R-:W-:Y:S02]  /*6b20*/  ISETP.GT.AND P4, PT, R181.reuse, 0x1, P1 ;  /* 0x00000001b500780c */ /* 0x040fe40000f84270 */
[----:B------:R-:W-:Y:S02]  /*6b30*/  ISETP.GT.AND P5, PT, R181, RZ, P1 ;  /* 0x000000ffb500720c */ /* 0x000fe40000fa4270 */
[C---:B------:R-:W-:Y:S02]  /*6b40*/  ISETP.LT.OR P4, PT, R182.reuse, 0x2, P4 ;  /* 0x00000002b600780c */ /* 0x040fe40002781670 */
[----:B------:R-:W-:-:S02]  /*6b50*/  ISETP.LT.OR P5, PT, R182, 0x1, P5 ;  /* 0x00000001b600780c */ /* 0x000fc40002fa1670 */
[----:B-1----:R-:W-:Y:S02]  /*6b60*/  FSEL R188, R3, -INF , !P4 ;  /* 0xff80000003bc7808 */ /* 0x002fe40006000000 */
[C---:B------:R-:W-:Y:S02]  /*6b70*/  ISETP.GT.AND P4, PT, R181.reuse, 0x18, P1 ;  /* 0x00000018b500780c */ /* 0x040fe40000f84270 */
[----:B------:R-:W-:Y:S02]  /*6b80*/  FSEL R0, R0, -INF , !P5 ;  /* 0xff80000000007808 */ /* 0x000fe40006800000 */
[----:B------:R-:W-:Y:S02]  /*6b90*/  ISETP.LT.OR P4, PT, R182, 0x19, P4 ;  /* 0x00000019b600780c */ /* 0x000fe40002781670 */
[C---:B------:R-:W-:Y:S02]  /*6ba0*/  ISETP.GT.AND P6, PT, R181.reuse, 0x8, P1 ;  /* 0x00000008b500780c */ /* 0x040fe40000fc4270 */
[----:B------:R-:W-:-:S02]  /*6bb0*/  ISETP.GT.AND P2, PT, R181, 0x9, P1 ;  /* 0x00000009b500780c */ /* 0x000fc40000f44270 */
[----:B------:R-:W-:Y:S01]  /*6bc0*/  ISETP.GT.AND P3, PT, R181, 0x10, P1 ;  /* 0x00000010b500780c */ /* 0x000fe20000f64270 */
[--C-:B--2---:R-:W-:Y:S01]  /*6bd0*/  IMAD.IADD R187, R187, 0x1, R152.reuse ;  /* 0x00000001bbbb7824 */ /* 0x104fe200078e0298 */
[----:B------:R-:W-:Y:S01]  /*6be0*/  ISETP.GT.AND P5, PT, R181, 0x11, P1 ;  /* 0x00000011b500780c */ /* 0x000fe20000fa4270 */
[----:B------:R-:W-:Y:S01]  /*6bf0*/  IMAD.IADD R183, R183, 0x1, R152 ;  /* 0x00000001b7b77824 */ /* 0x000fe200078e0298 */
        /* <DEDUP_REMOVED lines=33> */
[----:B------:R-:W-:-:S02]  /*6e10*/  FSEL R176, R176, -INF , !P6 ;  /* 0xff800000b0b07808 */ /* 0x000fc40007000000 */
[----:B------:R-:W-:Y:S02]  /*6e20*/  FSEL R186, R186, -INF , !P2 ;  /* 0xff800000baba7808 */ /* 0x000fe40005000000 */
[----:B------:R-:W-:Y:S02]  /*6e30*/  FSEL R179, R179, -INF , !P3 ;  /* 0xff800000b3b37808 */ /* 0x000fe40005800000 */
[----:B------:R-:W-:Y:S01]  /*6e40*/  FSEL R180, R180, -INF , !P5 ;  /* 0xff800000b4b47808 */ /* 0x000fe20006800000 */
[----:B------:R-:W-:Y:S06]  /*6e50*/  @P4 BRA `(.L_x_1260) ;  /* 0x00000000005c4947 */ /* 0x000fec0003800000 */
        /* <DEDUP_REMOVED lines=8> */
[----:B------:R-:W0:Y:S02]  /*6ee0*/  @P2 LDC.64 R152, c[0x0][0x9e8] ;  /* 0x00027a00ff982b82 */ /* 0x000e240000000a00 */
[----:B0-----:R-:W-:-:S05]  /*6ef0*/  @P2 IMAD.HI.U32 R152, R3, R152, RZ ;  /* 0x0000009803982227 */ /* 0x001fca00078e00ff */
[----:B------:R-:W-:-:S04]  /*6f00*/  @P2 SHF.R.U32.HI R3, RZ, R153, R152 ;  /* 0x00000099ff032219 */ /* 0x000fc80000011698 */
[----:B------:R-:W-:Y:S01]  /*6f10*/  LOP3.LUT R3, RZ, R3, RZ, 0x33, !PT ;  /* 0x00000003ff037212 */ /* 0x000fe200078e33ff */
[----:B------:R-:W-:Y:S06]  /*6f20*/  BRA `(.L_x_1263) ;  /* 0x0000000000147947 */ /* 0x000fec0003800000 */
.L_x_1262:
[----:B------:R-:W-:-:S05]  /*6f30*/  IMAD.U32 R181, RZ, RZ, UR54 ;  /* 0x00000036ffb57e24 */ /* 0x000fca000f8e00ff */
[----:B------:R-:W-:-:S13]  /*6f40*/  ISETP.NE.AND P2, PT, R181, 0x1, PT ;  /* 0x00000001b500780c */ /* 0x000fda0003f45270 */
[----:B------:R-:W0:Y:S02]  /*6f50*/  @P2 LDC.64 R152, c[0x0][0x9e8] ;  /* 0x00027a00ff982b82 */ /* 0x000e240000000a00 */
[----:B0-----:R-:W-:-:S05]  /*6f60*/  @P2 IMAD.HI.U32 R152, R3, R152, RZ ;  /* 0x0000009803982227 */ /* 0x001fca00078e00ff */
[----:B------:R-:W-:-:S07]  /*6f70*/  @P2 SHF.R.U32.HI R3, RZ, R153, R152 ;  /* 0x00000099ff032219 */ /* 0x000fce0000011698 */
.L_x_1263:
[----:B------:R-:W-:Y:S05]  /*6f80*/  BSYNC B0 ;  /* 0x0000000000007941 */ /* 0x000fea0003800000 */
.L_x_1261:
[----:B------:R-:W-:-:S04]  /*6f90*/  IMAD R3, R3, R181, -R175 ;  /* 0x000000b503037224 */ /* 0x000fc800078e0aaf */
[----:B------:R-:W-:-:S05]  /*6fa0*/  IMAD.IADD R3, R3, 0x1, -R17 ;  /* 0x0000000103037824 */ /* 0x000fca00078e0a11 */
[----:B------:R-:W-:Y:S02]  /*6fb0*/  VIMNMX R183, R183, R3, !PT ;  /* 0x00000003b7b77248 */ /* 0x000fe40007fe0100 */
[----:B------:R-:W-:-:S07]  /*6fc0*/  VIADDMNMX R187, R3, R181, R187, PT ;  /* 0x000000b503bb7246 */ /* 0x000fce00038001bb */
.L_x_1260:
[----:B------:R-:W-:Y:S01]  /*6fd0*/  LOP3.LUT R16, R16, 0xfffff7ff, RZ, 0xc0, !PT ;  /* 0xfffff7ff10107812 */ /* 0x000fe200078ec0ff */
[----:B------:R-:W-:Y:S01]  /*6fe0*/  ULDC UR10, c[0x0][0x988] ;  /* 0x00026200000a7ab9 */ /* 0x000fe20000000800 */
[C---:B------:R-:W-:Y:S02]  /*6ff0*/  ISETP.GT.AND P5, PT, R183.reuse, 0x1, P1 ;  /* 0x00000001b700780c */ /* 0x040fe40000fa4270 */
[----:B------:R-:W-:Y:S02]  /*7000*/  @P0 LOP3.LUT R16, R16, 0x800, RZ, 0xfc, !PT ;  /* 0x0000080010100812 */ /* 0x000fe400078efcff */
[----:B------:R-:W-:Y:S02]  /*7010*/  ISETP.GT.AND P0, PT, R183, 0x19, P1 ;  /* 0x00000019b700780c */ /* 0x000fe40000f04270 */
[----:B------:R-:W-:Y:S02]  /*7020*/  LOP3.LUT R16, R16, 0xffff7fff, RZ, 0xc0, !PT ;  /* 0xffff7fff10107812 */ /* 0x000fe400078ec0ff */
[----:B------:R-:W-:-:S02]  /*7030*/  ISETP.LT.OR P5, PT, R187, 0x2, P5 ;  /* 0x00000002bb00780c */ /* 0x000fc40002fa1670 */
[C---:B------:R-:W-:Y:S02]  /*7040*/  ISETP.GT.AND P6, PT, R183.reuse, 0x8, P1 ;  /* 0x00000008b700780c */ /* 0x040fe40000fc4270 */
[----:B------:R-:W-:Y:S02]  /*7050*/  FSEL R154, R154, -INF , !P5 ;  /* 0xff8000009a9a7808 */ /* 0x000fe40006800000 */
[C---:B------:R-:W-:Y:S02]  /*7060*/  ISETP.GT.AND P2, PT, R183.reuse, 0x9, P1 ;  /* 0x00000009b700780c */ /* 0x040fe40000f44270 */
[C---:B------:R-:W-:Y:S02]  /*7070*/  ISETP.GT.AND P3, PT, R183.reuse, 0x10, P1 ;  /* 0x00000010b700780c */ /* 0x040fe40000f64270 */
[----:B------:R-:W-:Y:S02]  /*7080*/  @P0 LOP3.LUT R16, R16, 0x8000, RZ, 0xfc, !PT ;  /* 0x0000800010100812 */ /* 0x000fe400078efcff */
[----:B------:R-:W-:-:S02]  /*7090*/  ISETP.GT.AND P0, PT, R183, 0x31, P1 ;  /* 0x00000031b700780c */ /* 0x000fc40000f04270 */
[----:B------:R-:W-:Y:S02]  /*70a0*/  LOP3.LUT R16, R16, 0xfffffffd, RZ, 0xc0, !PT ;  /* 0xfffffffd10107812 */ /* 0x000fe400078ec0ff */
[C---:B------:R-:W-:Y:S02]  /*70b0*/  ISETP.GT.AND P4, PT, R183.reuse, 0x11, P1 ;  /* 0x00000011b700780c */ /* 0x040fe40000f84270 */
[----:B------:R-:W-:Y:S02]  /*70c0*/  ISETP.GT.AND P5, PT, R183, 0x18, P1 ;  /* 0x00000018b700780c */ /* 0x000fe40000fa4270 */
[C---:B------:R-:W-:Y:S02]  /*70d0*/  ISETP.LT.OR P6, PT, R187.reuse, 0x9, P6 ;  /* 0x00000009bb00780c */ /* 0x040fe400037c1670 */
[C---:B------:R-:W-:Y:S02]  /*70e0*/  ISETP.LT.OR P2, PT, R187.reuse, 0xa, P2 ;  /* 0x0000000abb00780c */ /* 0x040fe40001741670 */
[----:B------:R-:W-:-:S02]  /*70f0*/  ISETP.LT.OR P3, PT, R187, 0x11, P3 ;  /* 0x00000011bb00780c */ /* 0x000fc40001f61670 */
[----:B------:R-:W-:Y:S02]  /*7100*/  @P0 LOP3.LUT R16, R16, 0x2, RZ, 0xfc, !PT ;  /* 0x0000000210100812 */ /* 0x000fe400078efcff */
[----:B------:R-:W-:Y:S02]  /*7110*/  ISETP.GT.AND P0, PT, R183, 0x38, P1 ;  /* 0x00000038b700780c */ /* 0x000fe40000f04270 */
[----:B------:R-:W-:Y:S02]  /*7120*/  LOP3.LUT R16, R16, 0xfffffff7, RZ, 0xc0, !PT ;  /* 0xfffffff710107812 */ /* 0x000fe400078ec0ff */
[C---:B------:R-:W-:Y:S02]  /*7130*/  ISETP.LT.OR P4, PT, R187.reuse, 0x12, P4 ;  /* 0x00000012bb00780c */ /* 0x040fe40002781670 */
[----:B------:R-:W-:Y:S02]  /*7140*/  ISETP.LT.OR P5, PT, R187, 0x19, P5 ;  /* 0x00000019bb00780c */ /* 0x000fe40002fa1670 */
[----:B------:R-:W-:-:S02]  /*7150*/  FSEL R155, R155, -INF , !P6 ;  /* 0xff8000009b9b7808 */ /* 0x000fc40007000000 */
[----:B------:R-:W-:Y:S02]  /*7160*/  FSEL R156, R156, -INF , !P2 ;  /* 0xff8000009c9c7808 */ /* 0x000fe40005000000 */
[----:B------:R-:W-:Y:S02]  /*7170*/  FSEL R158, R158, -INF , !P3 ;  /* 0xff8000009e9e7808 */ /* 0x000fe40005800000 */
[----:B------:R-:W-:Y:S02]  /*7180*/  @P0 LOP3.LUT R16, R16, 0x8, RZ, 0xfc, !PT ;  /* 0x0000000810100812 */ /* 0x000fe400078efcff */
[----:B------:R-:W-:Y:S02]  /*7190*/  ISETP.GT.AND P0, PT, R183, RZ, P1 ;  /* 0x000000ffb700720c */ /* 0x000fe40000f04270 */
[----:B------:R-:W-:Y:S02]  /*71a0*/  LOP3.LUT R16, R16, 0xffffff7f, RZ, 0xc0, !PT ;  /* 0xffffff7f10107812 */ /* 0x000fe400078ec0ff */
[----:B------:R-:W-:-:S02]  /*71b0*/  FSEL R159, R159, -INF , !P4 ;  /* 0xff8000009f9f7808 */ /* 0x000fc40006000000 */
[----:B------:R-:W-:Y:S02]  /*71c0*/  FSEL R163, R163, -INF , !P5 ;  /* 0xff800000a3a37808 */ /* 0x000fe40006800000 */
[C---:B------:R-:W-:Y:S02]  /*71d0*/  ISETP.GT.AND P2, PT, R183.reuse, 0x20, P1 ;  /* 0x00000020b700780c */ /* 0x040fe40000f44270 */
[C---:B------:R-:W-:Y:S02]  /*71e0*/  ISETP.GT.AND P3, PT, R183.reuse, 0x21, P1 ;  /* 0x00000021b700780c */ /* 0x040fe40000f64270 */
[C---:B------:R-:W-:Y:S02]  /*71f0*/  ISETP.GT.AND P4, PT, R183.reuse, 0x28, P1 ;  /* 0x00000028b700780c */ /* 0x040fe40000f84270 */
[C---:B------:R-:W-:Y:S02]  /*7200*/  ISETP.GT.AND P5, PT, R183.reuse, 0x29, P1 ;  /* 0x00000029b700780c */ /* 0x040fe40000fa4270 */
[----:B------:R-:W-:-:S02]  /*7210*/  ISETP.GT.AND P6, PT, R183, 0x30, P1 ;  /* 0x00000030b700780c */ /* 0x000fc40000fc4270 */
[----:B------:R-:W-:Y:S02]  /*7220*/  ISETP.GT.AND P1, PT, R183, 0x39, P1 ;  /* 0x00000039b700780c */ /* 0x000fe40000f24270 */
[----:B------:R-:W-:Y:S02]  /*7230*/  @P0 LOP3.LUT R16, R16, 0x80, RZ, 0xfc, !PT ;  /* 0x0000008010100812 */ /* 0x000fe400078efcff */
[----:B------:R-:W-:Y:S02]  /*7240*/  FMNMX.FTZ R3, R0, R227, !PT ;  /* 0x000000e300037209 */ /* 0x000fe40007810000 */
[----:B------:R-:W-:Y:S02]  /*7250*/  LOP3.LUT P0, RZ, R16, 0x8000, RZ, 0xc0, !PT ;  /* 0x0000800010ff7812 */ /* 0x000fe4000780c0ff */
[----:B------:R-:W-:Y:S02]  /*7260*/  FMNMX.FTZ R3, R188, R3, !PT ;  /* 0x00000003bc037209 */ /* 0x000fe40007810000 */
[----:B------:R-:W-:-:S02]  /*7270*/  LOP3.LUT R16, R16, 0xffffffdf, RZ, 0xc0, !PT ;  /* 0xffffffdf10107812 */ /* 0x000fc400078ec0ff */
[----:B------:R-:W-:Y:S02]  /*7280*/  FMNMX.FTZ R3, R184, R3, !PT ;  /* 0x00000003b8037209 */ /* 0x000fe40007810000 */
[----:B------:R-:W-:Y:S02]  /*7290*/  ISETP.LT.OR P0, PT, R187, 0x1a, P0 ;  /* 0x0000001abb00780c */ /* 0x000fe40000701670 */
[----:B------:R-:W-:Y:S02]  /*72a0*/  @P1 LOP3.LUT R16, R16, 0x20, RZ, 0xfc, !PT ;  /* 0x0000002010101812 */ /* 0x000fe400078efcff */
[----:B------:R-:W-:Y:S02]  /*72b0*/  FMNMX.FTZ R3, R157, R3, !PT ;  /* 0x000000039d037209 */ /* 0x000fe40007810000 */
[----:B------:R-:W-:Y:S02]  /*72c0*/  LOP3.LUT P1, RZ, R16, 0x2, RZ, 0xc0, !PT ;  /* 0x0000000210ff7812 */ /* 0x000fe4000782c0ff */
[----:B------:R-:W-:-:S02]  /*72d0*/  FMNMX.FTZ R3, R160, R3, !PT ;  /* 0x00000003a0037209 */ /* 0x000fc40007810000 */
[----:B------:R-:W-:Y:S02]  /*72e0*/  LOP3.LUT R16, R16, 0xfffffeff, RZ, 0xc0, !PT ;  /* 0xfffffeff10107812 */ /* 0x000fe400078ec0ff */
[----:B------:R-:W-:Y:S02]  /*72f0*/  FMNMX.FTZ R3, R161, R3, !PT ;  /* 0x00000003a1037209 */ /* 0x000fe40007810000 */
[----:B------:R-:W-:Y:S02]  /*7300*/  @P0 LOP3.LUT R16, R16, 0x100, RZ, 0xfc, !PT ;  /* 0x0000010010100812 */ /* 0x000fe400078efcff */
[----:B------:R-:W-:Y:S02]  /*7310*/  ISETP.LT.OR P0, PT, R187, 0x21, P2 ;  /* 0x00000021bb00780c */ /* 0x000fe40001701670 */
[----:B------:R-:W-:Y:S02]  /*7320*/  FMNMX.FTZ R3, R164, R3, !PT ;  /* 0x00000003a4037209 */ /* 0x000fe40007810000 */
[----:B------:R-:W-:-:S02]  /*7330*/  LOP3.LUT P2, RZ, R16, 0x8, RZ, 0xc0, !PT ;  /* 0x0000000810ff7812 */ /* 0x000fc4000784c0ff */
[----:B------:R-:W-:Y:S02]  /*7340*/  FMNMX.FTZ R3, R185, R3, !PT ;  /* 0x00000003b9037209 */ /* 0x000fe40007810000 */
[----:B------:R-:W-:Y:S02]  /*7350*/  LOP3.LUT R16, R16, 0xffffffbf, RZ, 0xc0, !PT ;  /* 0xffffffbf10107812 */ /* 0x000fe400078ec0ff */
[----:B------:R-:W-:Y:S02]  /*7360*/  FMNMX.FTZ R3, R167, R3, !PT ;  /* 0x00000003a7037209 */ /* 0x000fe40007810000 */
[----:B------:R-:W-:Y:S02]  /*7370*/  ISETP.LT.OR P6, PT, R187, 0x31, P6 ;  /* 0x00000031bb00780c */ /* 0x000fe400037c1670 */
[----:B------:R-:W-:Y:S02]  /*7380*/  @P0 LOP3.LUT R16, R16, 0x40, RZ, 0xfc, !PT ;  /* 0x0000004010100812 */ /* 0x000fe400078efcff */
[----:B------:R-:W-:-:S02]  /*7390*/  FMNMX.FTZ R3, R169, R3, !PT ;  /* 0x00000003a9037209 */ /* 0x000fc40007810000 */
[----:B------:R-:W-:Y:S02]  /*73a0*/  ISETP.LT.OR P0, PT, R187, 0x22, P3 ;  /* 0x00000022bb00780c */ /* 0x000fe40001f01670 */
[----:B------:R-:W-:Y:S02]  /*73b0*/  FMNMX.FTZ R3, R171, R3, !PT ;  /* 0x00000003ab037209 */ /* 0x000fe40007810000 */
[C---:B------:R-:W-:Y:S02]  /*73c0*/  LOP3.LUT P3, RZ, R16.reuse, 0x80, RZ, 0xc0, !PT ;  /* 0x0000008010ff7812 */ /* 0x040fe4000786c0ff */
[----:B------:R-:W-:Y:S02]  /*73d0*/  FMNMX.FTZ R3, R173, R3, !PT ;  /* 0x00000003ad037209 */ /* 0x000fe40007810000 */
[----:B------:R-:W-:Y:S02]  /*73e0*/  LOP3.LUT R16, R16, 0xffffffef, RZ, 0xc0, !PT ;  /* 0xffffffef10107812 */ /* 0x000fe400078ec0ff */
[----:B------:R-:W-:-:S02]  /*73f0*/  FMNMX.FTZ R3, R176, R3, !PT ;  /* 0x00000003b0037209 */ /* 0x000fc40007810000 */
[C---:B------:R-:W-:Y:S02]  /*7400*/  ISETP.LT.OR P3, PT, R187.reuse, 0x1, P3 ;  /* 0x00000001bb00780c */ /* 0x040fe40001f61670 */
[----:B------:R-:W-:Y:S02]  /*7410*/  @P0 LOP3.LUT R16, R16, 0x10, RZ, 0xfc, !PT ;  /* 0x0000001010100812 */ /* 0x000fe400078efcff */
[----:B------:R-:W-:Y:S02]  /*7420*/  ISETP.LT.OR P0, PT, R187, 0x29, P4 ;  /* 0x00000029bb00780c */ /* 0x000fe40002701670 */
[----:B------:R-:W-:Y:S02]  /*7430*/  FMNMX.FTZ R3, R186, R3, !PT ;  /* 0x00000003ba037209 */ /* 0x000fe40007810000 */
[----:B------:R-:W-:Y:S02]  /*7440*/  LOP3.LUT P4, RZ, R16, 0x20, RZ, 0xc0, !PT ;  /* 0x0000002010ff7812 */ /* 0x000fe4000788c0ff */
[----:B------:R-:W-:-:S02]  /*7450*/  FMNMX.FTZ R3, R179, R3, !PT ;  /* 0x00000003b3037209 */ /* 0x000fc40007810000 */
[----:B------:R-:W-:Y:S02]  /*7460*/  LOP3.LUT R16, R16, 0xfffffffb, RZ, 0xc0, !PT ;  /* 0xfffffffb10107812 */ /* 0x000fe400078ec0ff */
[----:B------:R-:W-:Y:S02]  /*7470*/  FMNMX.FTZ R3, R180, R3, !PT ;  /* 0x00000003b4037209 */ /* 0x000fe40007810000 */
[----:B------:R-:W-:Y:S02]  /*7480*/  FSEL R175, R2, -INF , !P3 ;  /* 0xff80000002af7808 */ /* 0x000fe40005800000 */
[----:B------:R-:W-:Y:S01]  /*7490*/  @P0 LOP3.LUT R16, R16, 0x4, RZ, 0xfc, !PT ;  /* 0x0000000410100812 */ /* 0x000fe200078efcff */
[----:B------:R-:W0:Y:S01]  /*74a0*/  SHFL.BFLY PT, R152, R3, 0x2, 0x1f ;  /* 0x0c401f0003987f89 */ /* 0x000e2200000e0000 */
[----:B------:R-:W-:Y:S02]  /*74b0*/  ISETP.LT.OR P0, PT, R187, 0x2a, P5 ;  /* 0x0000002abb00780c */ /* 0x000fe40002f01670 */
[----:B------:R-:W-:-:S02]  /*74c0*/  LOP3.LUT R16, R16, 0xffffefff, RZ, 0xc0, !PT ;  /* 0xffffefff10107812 */ /* 0x000fc400078ec0ff */
[----:B------:R-:W-:Y:S02]  /*74d0*/  FMNMX.FTZ R2, R175, R228, !PT ;  /* 0x000000e4af027209 */ /* 0x000fe40007810000 */
[----:B------:R-:W-:Y:S02]  /*74e0*/  ISETP.LT.OR P1, PT, R187, 0x32, P1 ;  /* 0x00000032bb00780c */ /* 0x000fe40000f21670 */
[----:B------:R-:W-:Y:S02]  /*74f0*/  FMNMX.FTZ R2, R154, R2, !PT ;  /* 0x000000029a027209 */ /* 0x000fe40007810000 */
[----:B------:R-:W-:Y:S02]  /*7500*/  FSEL R172, R172, -INF , !P6 ;  /* 0xff800000acac7808 */ /* 0x000fe40007000000 */
[----:B------:R-:W-:Y:S02]  /*7510*/  FMNMX.FTZ R2, R155, R2, !PT ;  /* 0x000000029b027209 */ /* 0x000fe40007810000 */
[----:B------:R-:W-:-:S02]  /*7520*/  @P0 LOP3.LUT R16, R16, 0x1000, RZ, 0xfc, !PT ;  /* 0x0000100010100812 */ /* 0x000fc400078efcff */
[----:B------:R-:W-:Y:S02]  /*7530*/  FMNMX.FTZ R2, R156, R2, !PT ;  /* 0x000000029c027209 */ /* 0x000fe40007810000 */
[C---:B------:R-:W-:Y:S02]  /*7540*/  LOP3.LUT P0, RZ, R16.reuse, 0x10, RZ, 0xc0, !PT ;  /* 0x0000001010ff7812 */ /* 0x040fe4000780c0ff */
[----:B------:R-:W-:Y:S02]  /*7550*/  LOP3.LUT R16, R16, 0xffffdfff, RZ, 0xc0, !PT ;  /* 0xffffdfff10107812 */ /* 0x000fe400078ec0ff */
[----:B------:R-:W-:Y:S02]  /*7560*/  FMNMX.FTZ R2, R158, R2, !PT ;  /* 0x000000029e027209 */ /* 0x000fe40007810000 */
[----:B0-----:R-:W-:Y:S02]  /*7570*/  FMNMX.FTZ R3, R3, R152, !PT ;  /* 0x0000009803037209 */ /* 0x001fe40007810000 */
[----:B------:R-:W-:-:S02]  /*7580*/  FMNMX.FTZ R2, R159, R2, !PT ;  /* 0x000000029f027209 */ /* 0x000fc40007810000 */
[----:B------:R-:W-:Y:S01]  /*7590*/  ISETP.LT.OR P2, PT, R187, 0x39, P2 ;  /* 0x00000039bb00780c */ /* 0x000fe20001741670 */
[----:B------:R-:W0:Y:S01]  /*75a0*/  SHFL.BFLY PT, R152, R3, 0x1, 0x1f ;  /* 0x0c201f0003987f89 */ /* 0x000e2200000e0000 */
[----:B------:R-:W-:Y:S02]  /*75b0*/  FMNMX.FTZ R2, R163, R2, !PT ;  /* 0x00000002a3027209 */ /* 0x000fe40007810000 */
[----:B------:R-:W-:Y:S02]  /*75c0*/  @P0 LOP3.LUT R16, R16, 0x2000, RZ, 0xfc, !PT ;  /* 0x0000200010100812 */ /* 0x000fe400078efcff */
[----:B------:R-:W-:Y:S02]  /*75d0*/  FSEL R174, R174, -INF , !P1 ;  /* 0xff800000aeae7808 */ /* 0x000fe40004800000 */
[C---:B------:R-:W-:Y:S02]  /*75e0*/  LOP3.LUT P0, RZ, R16.reuse, 0x40, RZ, 0xc0, !PT ;  /* 0x0000004010ff7812 */ /* 0x040fe4000780c0ff */
[----:B------:R-:W-:-:S02]  /*75f0*/  LOP3.LUT R16, R16, 0xffffbfff, RZ, 0xc0, !PT ;  /* 0xffffbfff10107812 */ /* 0x000fc400078ec0ff */
[----:B------:R-:W-:Y:S02]  /*7600*/  ISETP.LT.OR P4, PT, R187, 0x3a, P4 ;  /* 0x0000003abb00780c */ /* 0x000fe40002781670 */
[----:B------:R-:W-:Y:S02]  /*7610*/  FSEL R177, R177, -INF , !P2 ;  /* 0xff800000b1b17808 */ /* 0x000fe40005000000 */
[----:B------:R-:W-:-:S05]  /*7620*/  FSEL R178, R178, -INF , !P4 ;  /* 0xff800000b2b27808 */ /* 0x000fca0006000000 */
[----:B------:R-:W-:-:S04]  /*7630*/  @P0 LOP3.LUT R16, R16, 0x4000, RZ, 0xfc, !PT ;  /* 0x0000400010100812 */ /* 0x000fc800078efcff */
[----:B------:R-:W-:Y:S02]  /*7640*/  LOP3.LUT P0, RZ, R16, 0x100, RZ, 0xc0, !PT ;  /* 0x0000010010ff7812 */ /* 0x000fe4000780c0ff */
[----:B0-----:R-:W-:Y:S02]  /*7650*/  FMNMX.FTZ R3, R3, R152, !PT ;  /* 0x0000009803037209 */ /* 0x001fe40007810000 */
[----:B------:R-:W-:Y:S02]  /*7660*/  FSEL R162, R162, -INF , !P0 ;  /* 0xff800000a2a27808 */ /* 0x000fe40004000000 */
[----:B------:R-:W-:Y:S01]  /*7670*/  LOP3.LUT P0, RZ, R16, 0x4000, RZ, 0xc0, !PT ;  /* 0x0000400010ff7812 */ /* 0x000fe2000780c0ff */
[C---:B------:R-:W-:Y:S01]  /*7680*/  FMUL.FTZ R153, R3.reuse, UR10 ;  /* 0x0000000a03997c20 */ /* 0x040fe20008410000 */
[----:B------:R-:W-:Y:S02]  /*7690*/  FSETP.NEU.FTZ.AND P5, PT, R3, -INF , PT ;  /* 0xff8000000300780b */ /* 0x000fe40003fbd000 */
[----:B------:R-:W-:-:S02]  /*76a0*/  FSEL R165, R165, -INF , !P0 ;  /* 0xff800000a5a57808 */ /* 0x000fc40004000000 */
[----:B------:R-:W-:Y:S02]  /*76b0*/  LOP3.LUT P0, RZ, R16, 0x2000, RZ, 0xc0, !PT ;  /* 0x0000200010ff7812 */ /* 0x000fe4000780c0ff */
[----:B------:R-:W-:Y:S02]  /*76c0*/  FMNMX.FTZ R2, R162, R2, !PT ;  /* 0x00000002a2027209 */ /* 0x000fe40007810000 */
[----:B------:R-:W-:Y:S02]  /*76d0*/  FSEL R152, R3, RZ, P5 ;  /* 0x000000ff03987208 */ /* 0x000fe40002800000 */
[----:B------:R-:W-:Y:S02]  /*76e0*/  FSEL R153, R153, RZ, P5 ;  /* 0x000000ff99997208 */ /* 0x000fe40002800000 */
[----:B------:R-:W-:Y:S01]  /*76f0*/  LOP3.LUT P5, RZ, R16, 0x4, RZ, 0xc0, !PT ;  /* 0x0000000410ff7812 */ /* 0x000fe200078ac0ff */
[----:B------:R-:W-:Y:S01]  /*7700*/  FADD.FTZ R152, -R152, R227 ;  /* 0x000000e398987221 */ /* 0x000fe20000010100 */
[----:B------:R-:W-:Y:S01]  /*7710*/  FSEL R166, R166, -INF , !P0 ;  /* 0xff800000a6a67808 */ /* 0x000fe20004000000 */
[--C-:B------:R-:W-:Y:S01]  /*7720*/  FFMA.FTZ R0, R0, UR10, -R153.reuse ;  /* 0x0000000a00007c23 */ /* 0x100fe20008010899 */
[----:B------:R-:W-:Y:S01]  /*7730*/  FMNMX.FTZ R2, R165, R2, !PT ;  /* 0x00000002a5027209 */ /* 0x000fe20007810000 */
[--C-:B------:R-:W-:Y:S01]  /*7740*/  FFMA.FTZ R188, R188, UR10, -R153.reuse ;  /* 0x0000000abcbc7c23 */ /* 0x100fe20008010899 */
[----:B------:R-:W-:Y:S01]  /*7750*/  LOP3.LUT P0, RZ, R16, 0x1000, RZ, 0xc0, !PT ;  /* 0x0000100010ff7812 */ /* 0x000fe2000780c0ff */
[--C-:B------:R-:W-:Y:S01]  /*7760*/  FFMA.FTZ R184, R184, UR10, -R153.reuse ;  /* 0x0000000ab8b87c23 */ /* 0x100fe20008010899 */
[----:B------:R-:W-:Y:S01]  /*7770*/  FSEL R168, R168, -INF , !P5 ;  /* 0xff800000a8a87808 */ /* 0x000fe20006800000 */
[--C-:B------:R-:W-:Y:S01]  /*7780*/  FFMA.FTZ R157, R157, UR10, -R153.reuse ;  /* 0x0000000a9d9d7c23 */ /* 0x100fe20008010899 */
[----:B------:R-:W-:Y:S01]  /*7790*/  FMNMX.FTZ R2, R166, R2, !PT ;  /* 0x00000002a6027209 */ /* 0x000fe20007810000 */
[--C-:B------:R-:W-:Y:S01]  /*77a0*/  FFMA.FTZ R160, R160, UR10, -R153.reuse ;  /* 0x0000000aa0a07c23 */ /* 0x100fe20008010899 */
[----:B------:R-:W-:Y:S01]  /*77b0*/  FSEL R170, R170, -INF , !P0 ;  /* 0xff800000aaaa7808 */ /* 0x000fe20004000000 */
        /* <DEDUP_REMOVED lines=14> */
[----:B------:R-:W-:Y:S01]  /*78a0*/  FFMA.FTZ R153, R180, UR10, -R153 ;  /* 0x0000000ab4997c23 */ /* 0x000fe20008010899 */
[----:B------:R-:W-:Y:S01]  /*78b0*/  MUFU.EX2 R196, R0 ;  /* 0x0000000000c47308 */ /* 0x000fe20000000800 */
[----:B------:R-:W-:Y:S01]  /*78c0*/  FMUL.FTZ R152, R152, UR10 ;  /* 0x0000000a98987c20 */ /* 0x000fe20008410000 */
[----:B------:R-:W-:-:S02]  /*78d0*/  FMNMX.FTZ R2, R177, R2, !PT ;  /* 0x00000002b1027209 */ /* 0x000fc40007810000 */
[----:B------:R-:W-:Y:S02]  /*78e0*/  LOP3.LUT P0, RZ, R16, 0x800, RZ, 0xc0, !PT ;  /* 0x0000080010ff7812 */ /* 0x000fe4000780c0ff */
[----:B------:R-:W-:Y:S02]  /*78f0*/  FMNMX.FTZ R2, R178, R2, !PT ;  /* 0x00000002b2027209 */ /* 0x000fe40007810000 */
[----:B------:R-:W0:Y:S03]  /*7900*/  MUFU.EX2 R152, R152 ;  /* 0x0000009800987308 */ /* 0x000e260000000800 */
[----:B------:R-:W1:Y:S05]  /*7910*/  SHFL.BFLY PT, R180, R2, 0x2, 0x1f ;  /* 0x0c401f0002b47f89 */ /* 0x000e6a00000e0000 */
[----:B------:R-:W2:Y:S08]  /*7920*/  MUFU.EX2 R188, R188 ;  /* 0x000000bc00bc7308 */ /* 0x000eb00000000800 */
[----:B------:R-:W-:Y:S01]  /*7930*/  MUFU.EX2 R184, R184 ;  /* 0x000000b800b87308 */ /* 0x000fe20000000800 */
[----:B0-----:R-:W-:-:S07]  /*7940*/  FFMA.FTZ R19, R152, R19, R196 ;  /* 0x0000001398137223 */ /* 0x001fce00000100c4 */
[----:B------:R-:W-:Y:S01]  /*7950*/  MUFU.EX2 R157, R157 ;  /* 0x0000009d009d7308 */ /* 0x000fe20000000800 */
[----:B--2---:R-:W-:Y:S01]  /*7960*/  FADD.FTZ R19, R188, R19 ;  /* 0x00000013bc137221 */ /* 0x004fe20000010000 */
[----:B-1----:R-:W-:-:S05]  /*7970*/  FMNMX.FTZ R2, R2, R180, !PT ;  /* 0x000000b402027209 */ /* 0x002fca0007810000 */
[----:B------:R-:W0:Y:S01]  /*7980*/  SHFL.BFLY PT, R180, R2, 0x1, 0x1f ;  /* 0x0c201f0002b47f89 */ /* 0x000e2200000e0000 */
[----:B------:R-:W-:Y:S08]  /*7990*/  MUFU.EX2 R160, R160 ;  /* 0x000000a000a07308 */ /* 0x000ff00000000800 */
[----:B------:R-:W-:Y:S08]  /*79a0*/  MUFU.EX2 R161, R161 ;  /* 0x000000a100a17308 */ /* 0x000ff00000000800 */
[----:B------:R-:W-:Y:S01]  /*79b0*/  MUFU.EX2 R164, R164 ;  /* 0x000000a400a47308 */ /* 0x000fe20000000800 */
[----:B0-----:R-:W-:-:S07]  /*79c0*/  FMNMX.FTZ R2, R2, R180, !PT ;  /* 0x000000b402027209 */ /* 0x001fce0007810000 */
[----:B------:R-:W-:Y:S01]  /*79d0*/  MUFU.EX2 R185, R185 ;  /* 0x000000b900b97308 */ /* 0x000fe20000000800 */
[C---:B------:R-:W-:Y:S01]  /*79e0*/  FSETP.NEU.FTZ.AND P1, PT, R2.reuse, -INF , PT ;  /* 0xff8000000200780b */ /* 0x040fe20003f3d000 */
[----:B------:R-:W-:-:S03]  /*79f0*/  FMUL.FTZ R180, R2, UR10 ;  /* 0x0000000a02b47c20 */ /* 0x000fc60008410000 */
[----:B------:R-:W-:-:S03]  /*7a00*/  FSEL R0, R2, RZ, P1 ;  /* 0x000000ff02007208 */ /* 0x000fc60000800000 */
[----:B------:R-:W-:Y:S01]  /*7a10*/  MUFU.EX2 R167, R167 ;  /* 0x000000a700a77308 */ /* 0x000fe20000000800 */
[----:B------:R-:W-:Y:S01]  /*7a20*/  FSEL R180, R180, RZ, P1 ;  /* 0x000000ffb4b47208 */ /* 0x000fe20000800000 */
[----:B------:R-:W-:-:S04]  /*7a30*/  FADD.FTZ R0, -R0, R228 ;  /* 0x000000e400007221 */ /* 0x000fc80000010100 */
[--C-:B------:R-:W-:Y:S01]  /*7a40*/  FFMA.FTZ R175, R175, UR10, -R180.reuse ;  /* 0x0000000aafaf7c23 */ /* 0x100fe200080108b4 */
[--C-:B------:R-:W-:Y:S01]  /*7a50*/  FFMA.FTZ R154, R154, UR10, -R180.reuse ;  /* 0x0000000a9a9a7c23 */ /* 0x100fe200080108b4 */
        /* <DEDUP_REMOVED lines=16> */
[----:B------:R-:W-:-:S04]  /*7b60*/  FFMA.FTZ R178, R178, UR10, -R180 ;  /* 0x0000000ab2b27c23 */ /* 0x000fc800080108b4 */
[----:B------:R-:W1:Y:S08]  /*7b70*/  MUFU.EX2 R154, R154 ;  /* 0x0000009a009a7308 */ /* 0x000e700000000800 */
[----:B------:R-:W2:Y:S01]  /*7b80*/  MUFU.EX2 R155, R155 ;  /* 0x0000009b009b7308 */ /* 0x000ea20000000800 */
[----:B0-----:R-:W-:-:S07]  /*7b90*/  FFMA.FTZ R18, R0, R18, R175 ;  /* 0x0000001200127223 */ /* 0x001fce00000100af */
[----:B------:R-:W0:Y:S01]  /*7ba0*/  MUFU.EX2 R156, R156 ;  /* 0x0000009c009c7308 */ /* 0x000e220000000800 */
[----:B-1----:R-:W-:Y:S01]  /*7bb0*/  FADD.FTZ R180, R154, R18 ;  /* 0x000000129ab47221 */ /* 0x002fe20000010000 */
[----:B------:R-:W-:-:S04]  /*7bc0*/  FADD.FTZ R18, R184, R19 ;  /* 0x00000013b8127221 */ /* 0x000fc80000010000 */
[----:B------:R-:W-:Y:S02]  /*7bd0*/  FADD.FTZ R18, R157, R18 ;  /* 0x000000129d127221 */ /* 0x000fe40000010000 */
[----:B------:R-:W1:Y:S01]  /*7be0*/  MUFU.EX2 R158, R158 ;  /* 0x0000009e009e7308 */ /* 0x000e620000000800 */
[----:B--2---:R-:W-:Y:S01]  /*7bf0*/  FADD.FTZ R19, R155, R180 ;  /* 0x000000b49b137221 */ /* 0x004fe20000010000 */
[----:B------:R-:W-:-:S04]  /*7c00*/  FADD.FTZ R18, R160, R18 ;  /* 0x00000012a0127221 */ /* 0x000fc80000010000 */
[----:B------:R-:W-:Y:S02]  /*7c10*/  FADD.FTZ R18, R161, R18 ;  /* 0x00000012a1127221 */ /* 0x000fe40000010000 */
[----:B------:R-:W2:Y:S01]  /*7c20*/  MUFU.EX2 R159, R159 ;  /* 0x0000009f009f7308 */ /* 0x000ea20000000800 */
[----:B0-----:R-:W-:Y:S01]  /*7c30*/  FADD.FTZ R19, R156, R19 ;  /* 0x000000139c137221 */ /* 0x001fe20000010000 */
[----:B------:R-:W-:-:S04]  /*7c40*/  FADD.FTZ R18, R164, R18 ;  /* 0x00000012a4127221 */ /* 0x000fc80000010000 */
[----:B------:R-:W-:Y:S02]  /*7c50*/  FADD.FTZ R18, R185, R18 ;  /* 0x00000012b9127221 */ /* 0x000fe40000010000 */
[----:B------:R-:W0:Y:S01]  /*7c60*/  MUFU.EX2 R163, R163 ;  /* 0x000000a300a37308 */ /* 0x000e220000000800 */
[----:B-1----:R-:W-:Y:S01]  /*7c70*/  FADD.FTZ R19, R158, R19 ;  /* 0x000000139e137221 */ /* 0x002fe20000010000 */
[----:B------:R-:W-:-:S06]  /*7c80*/  FADD.FTZ R18, R167, R18 ;  /* 0x00000012a7127221 */ /* 0x000fcc0000010000 */
        /* <DEDUP_REMOVED lines=36> */
.L_x_1264:
[----:B------:R-:W0:Y:S01]  /*7ed0*/  S2UR UR4, SR_CgaCtaId ;  /* 0x00000000000479c3 */ /* 0x000e220000008800 */
[----:B------:R-:W-:Y:S01]  /*7ee0*/  UIADD3 UR5, UR5, 0x30860, URZ ;  /* 0x0003086005057890 */ /* 0x000fe2000fffe03f */
[----:B------:R-:W-:Y:S01]  /*7ef0*/  ISETP.GT.AND P1, PT, R21, UR41, PT ;  /* 0x0000002915007c0c */ /* 0x000fe2000bf24270 */
[----:B------:R-:W-:Y:S01]  /*7f00*/  UMOV UR7, UR38 ;  /* 0x0000002600077c82 */ /* 0x000fe20008000000 */
[----:B------:R-:W-:Y:S01]  /*7f10*/  F2FP.BF16.F32.PACK_AB R198, R157, R184 ;  /* 0x000000b89dc6723e */ /* 0x000fe200000010ff */
[----:B------:R-:W-:Y:S01]  /*7f20*/  VIADD R21, R21, 0xffffffff ;  /* 0xffffffff15157836 */ /* 0x000fe20000000000 */
[----:B------:R-:W-:Y:S01]  /*7f30*/  F2FP.BF16.F32.PACK_AB R196, R188, R196 ;  /* 0x000000c4bcc4723e */ /* 0x000fe200000010ff */
[----:B------:R-:W-:Y:S01]  /*7f40*/  IMAD.MOV.U32 R228, RZ, RZ, R2 ;  /* 0x000000ffffe47224 */ /* 0x000fe200078e0002 */
        /* <DEDUP_REMOVED lines=8> */
[----:B------:R-:W-:Y:S01]  /*7fd0*/  F2FP.BF16.F32.PACK_AB R188, R169, R167 ;  /* 0x000000a7a9bc723e */ /* 0x000fe200000010ff */
[----:B0-----:R-:W-:Y:S01]  /*7fe0*/  UPRMT UR5, UR4, 0x654, UR5 ;  /* 0x0000065404057896 */ /* 0x001fe20008000005 */
[----:B------:R-:W-:-:S02]  /*7ff0*/  F2FP.BF16.F32.PACK_AB R189, R166, R165 ;  /* 0x000000a5a6bd723e */ /* 0x000fc400000010ff */
[----:B------:R-:W-:Y:S01]  /*8000*/  UMOV UR4, UR39 ;  /* 0x0000002700047c82 */ /* 0x000fe20008000000 */
[----:B------:R-:W-:Y:S02]  /*8010*/  F2FP.BF16.F32.PACK_AB R190, R173, R171 ;  /* 0x000000abadbe723e */ /* 0x000fe400000010ff */
[----:B------:R-:W-:Y:S02]  /*8020*/  F2FP.BF16.F32.PACK_AB R191, R170, R168 ;  /* 0x000000a8aabf723e */ /* 0x000fe400000010ff */
[----:B------:R-:W-:Y:S01]  /*8030*/  F2FP.BF16.F32.PACK_AB R185, R174, R172 ;  /* 0x000000acaeb9723e */ /* 0x000fe200000010ff */
[----:B------:R-:W-:Y:S01]  /*8040*/  SYNCS.ARRIVE.TRANS64.RED.A1T0 RZ, [UR5], RZ ;  /* 0x000000ffffff79a7 */ /* 0x000fe20008100405 */
[----:B------:R-:W-:Y:S02]  /*8050*/  F2FP.BF16.F32.PACK_AB R186, R153, R179 ;  /* 0x000000b399ba723e */ /* 0x000fe400000010ff */
[----:B------:R-:W-:Y:S01]  /*8060*/  F2FP.BF16.F32.PACK_AB R187, R178, R177 ;  /* 0x000000b1b2bb723e */ /* 0x000fe200000010ff */
[----:B------:R-:W-:Y:S06]  /*8070*/  @P1 BRA `(.L_x_1265) ;  /* 0xffffffd0005c1947 */ /* 0x000fec000383ffff */
.L_x_1246:
[----:B------:R-:W-:Y:S01]  /*8080*/  R2UR UR4, R22 ;  /* 0x00000000160472ca */ /* 0x000fe200000e0000 */
[----:B------:R-:W-:Y:S02]  /*8090*/  UISETP.NE.AND UP0, UPT, UR60, URZ, UPT ;  /* 0x0000003f3c00728c */ /* 0x000fe4000bf05270 */
[----:B------:R-:W-:Y:S02]  /*80a0*/  UIADD3 UR7, UR61, 0x7f, URZ ;  /* 0x0000007f3d077890 */ /* 0x000fe4000fffe03f */
[----:B------:R-:W-:Y:S02]  /*80b0*/  UIADD3 UR11, UR43, 0x1, -UR42 ;  /* 0x000000012b0b7890 */ /* 0x000fe4000fffe82a */
[----:B------:R-:W-:-:S06]  /*80c0*/  PLOP3.LUT P1, PT, PT, PT, UP0, 0x40, 0x0 ;  /* 0x000000000000781c */ /* 0x000fcc0003f2e808 */
[----:B------:R-:W-:-:S11]  /*80d0*/  UISETP.NE.AND UP1, UPT, UR4, URZ, UPT ;  /* 0x0000003f0400728c */ /* 0x000fd6000bf25270 */
[----:B------:R-:W-:Y:S01]  /*80e0*/  @UP1 ULDC UR4, c[0x0][0x44c] ;  /* 0x0001130000041ab9 */ /* 0x000fe20000000800 */
[----:B------:R-:W-:Y:S01]  /*80f0*/  @UP1 ULDC UR14, c[0x0][0x450] ;  /* 0x00011400000e1ab9 */ /* 0x000fe20000000800 */
[----:B------:R-:W-:-:S04]  /*8100*/  UIMAD.WIDE.U32 UR4, UR7, UR4, URZ ;  /* 0x00000004070472a5 */ /* 0x000fc8000f8e003f */
[----:B------:R-:W-:-:S04]  /*8110*/  @UP1 USHF.R.U32.HI UR7, URZ, UR14, UR5 ;  /* 0x0000000e3f071299 */ /* 0x000fc80008011605 */
[----:B------:R-:W-:-:S04]  /*8120*/  UIADD3 UR15, UR11, UR7, URZ ;  /* 0x000000070b0f7290 */ /* 0x000fc8000fffe03f */
[----:B------:R-:W-:Y:S01]  /*8130*/  UIADD3 UR11, UR15, -UR6, URZ ;  /* 0x800000060f0b7290 */ /* 0x000fe2000fffe03f */
[----:B------:R-:W-:Y:S11]  /*8140*/  @P1 BRA `(.L_x_1266) ;  /* 0x00000000004c1947 */ /* 0x000ff60003800000 */
        /* <DEDUP_REMOVED lines=11> */
.L_x_1267:
[----:B------:R-:W-:Y:S02]  /*8200*/  ULDC UR14, c[0x0][0x9e4] ;  /* 0x00027900000e7ab9 */ /* 0x000fe40000000800 */
[----:B------:R-:W-:-:S11]  /*8210*/  UISETP.NE.AND UP0, UPT, UR14, 0x1, UPT ;  /* 0x000000010e00788c */ /* 0x000fd6000bf05270 */
[----:B------:R-:W-:Y:S02]  /*8220*/  @UP0 ULDC.64 UR4, c[0x0][0x9e8] ;  /* 0x00027a0000040ab9 */ /* 0x000fe40000000a00 */
[----:B------:R-:W-:-:S04]  /*8230*/  UIMAD.WIDE.U32 UR6, UR15, UR4, URZ ;  /* 0x000000040f0672a5 */ /* 0x000fc8000f8e003f */
[----:B------:R-:W-:-:S12]  /*8240*/  @UP0 USHF.R.U32.HI UR15, URZ, UR5, UR7 ;  /* 0x000000053f0f0299 */ /* 0x000fd80008011607 */
.L_x_1268:
[----:B------:R-:W-:-:S04]  /*8250*/  UIMAD UR14, UR15, UR14, URZ ;  /* 0x0000000e0f0e72a4 */ /* 0x000fc8000f8e023f */
[----:B------:R-:W-:-:S04]  /*8260*/  UISETP.LT.AND UP0, UPT, UR11, UR14, UPT ;  /* 0x0000000e0b00728c */ /* 0x000fc8000bf01270 */
[----:B------:R-:W-:-:S12]  /*8270*/  USEL UR11, UR11, UR14, !UP0 ;  /* 0x0000000e0b0b7287 */ /* 0x000fd8000c000000 */
.L_x_1266:
[----:B------:R-:W-:Y:S01]  /*8280*/  UIADD3 UR11, UR11, 0x3f, URZ ;  /* 0x0000003f0b0b7890 */ /* 0x000fe2000fffe03f */
[----:B------:R-:W-:-:S03]  /*8290*/  R2UR UR5, R200 ;  /* 0x00000000c80572ca */ /* 0x000fc600000e0000 */
[----:B------:R-:W-:-:S04]  /*82a0*/  USHF.R.S32.HI UR4, URZ, 0x1f, UR11 ;  /* 0x0000001f3f047899 */ /* 0x000fc8000801140b */
[----:B------:R-:W-:-:S04]  /*82b0*/  ULEA.HI UR4, UR4, UR11, URZ, 0x6 ;  /* 0x0000000b04047291 */ /* 0x000fc8000f8f303f */
[----:B------:R-:W-:-:S04]  /*82c0*/  USHF.R.S32.HI UR4, URZ, 0x6, UR4 ;  /* 0x000000063f047899 */ /* 0x000fc80008011404 */
[----:B------:R-:W-:-:S04]  /*82d0*/  UISETP.LT.AND UP0, UPT, UR5, UR4, UPT ;  /* 0x000000040500728c */ /* 0x000fc8000bf01270 */
[----:B------:R-:W-:-:S06]  /*82e0*/  USEL UR54, UR5, UR4, !UP0 ;  /* 0x0000000405367287 */ /* 0x000fcc000c000000 */
[----:B------:R-:W-:-:S13]  /*82f0*/  ISETP.GE.AND P1, PT, R21, UR54, PT ;  /* 0x0000003615007c0c */ /* 0x000fda000bf26270 */
[----:B------:R-:W-:Y:S05]  /*8300*/  @!P1 BRA `(.L_x_1269) ;  /* 0x00000020004c9947 */ /* 0x000fea0003800000 */
[----:B------:R-:W-:Y:S01]  /*8310*/  IMAD.MOV.U32 R228, RZ, RZ, R2 ;  /* 0x000000ffffe47224 */ /* 0x000fe200078e0002 */
[----:B------:R-:W-:Y:S01]  /*8320*/  UMOV UR41, UR38 ;  /* 0x0000002600297c82 */ /* 0x000fe20008000000 */
[----:B------:R-:W-:Y:S01]  /*8330*/  IMAD.MOV.U32 R227, RZ, RZ, R3 ;  /* 0x000000ffffe37224 */ /* 0x000fe200078e0003 */
[----:B------:R-:W-:Y:S01]  /*8340*/  UMOV UR4, UR39 ;  /* 0x0000002700047c82 */ /* 0x000fe20008000000 */
[----:B------:R-:W-:-:S05]  /*8350*/  ULDC UR6, c[0x0][0x9d8] ;  /* 0x0002760000067ab9 */ /* 0x000fca0000000800 */
.L_x_1280:
[----:B------:R-:W-:-:S04]  /*8360*/  UISETP.NE.AND UP0, UPT, UR4, 0x1, UPT ;  /* 0x000000010400788c */ /* 0x000fc8000bf05270 */
[----:B------:R-:W-:-:S04]  /*8370*/  USEL UR38, URZ, 0x1, UP0 ;  /* 0x000000013f267887 */ /* 0x000fc80008000000 */
[----:B------:R-:W-:Y:S01]  /*8380*/  ULOP3.LUT UR38, UR41, UR38, URZ, 0x3c, !UPT ;  /* 0x0000002629267292 */ /* 0x000fe2000f8e3c3f */
[----:B------:R-:W-:Y:S11]  /*8390*/  @!P0 BRA `(.L_x_1270) ;  /* 0x0000000000048947 */ /* 0x000ff60003800000 */
[----:B------:R-:W-:Y:S01]  /*83a0*/  BPT.TRAP 0x1 ;  /* 0x000000040000795c */ /* 0x000fe20000300000 */
.L_x_1270:
        /* <DEDUP_REMOVED lines=9> */
.L_x_1271:
[-C--:B------:R-:W-:Y:S01]  /*8440*/  FMUL.FTZ R24, R24, R152.reuse ;  /* 0x0000009818187220 */ /* 0x080fe20000410000 */
[----:B------:R-:W-:Y:S01]  /*8450*/  FMUL.FTZ R25, R25, R152 ;  /* 0x0000009819197220 */ /* 0x000fe20000410000 */
[----:B-1----:R-:W-:Y:S06]  /*8460*/  @P1 BRA `(.L_x_1272) ;  /* 0x0000000000081947 */ /* 0x002fec0003800000 */
[----:B------:R-:W1:Y:S02]  /*8470*/  SYNCS.PHASECHK.TRANS64.TRYWAIT P1, [UR7+0x30830], R2 ;  /* 0x03083002ff0075a7 */ /* 0x000e640008020147 */
[----:B-1----:R-:W-:Y:S05]  /*8480*/  @!P1 BRA `(.L_x_1273) ;  /* 0x0000011000f49947 */ /* 0x002fea0003800000 */
.L_x_1272:
        /* <DEDUP_REMOVED lines=226> */
.L_x_1274:
[----:B------:R-:W-:Y:S01]  /*92b0*/  ULEA UR5, UR4, UR40, 0x3 ;  /* 0x0000002804057291 */ /* 0x000fe2000f8e183f */
[----:B------:R-:W-:-:S05]  /*92c0*/  IMAD.U32 R0, RZ, RZ, UR41 ;  /* 0x00000029ff007e24 */ /* 0x000fca000f8e00ff */
[----:B------:R-:W-:-:S04]  /*92d0*/  SHF.L.U32 R0, R0, 0x1f, RZ ;  /* 0x0000001f00007819 */ /* 0x000fc800000006ff */
[----:B------:R2:W3:Y:S01]  /*92e0*/  SYNCS.PHASECHK.TRANS64.TRYWAIT P1, [UR5+0x30850], R0 ;  /* 0x03085000ff0075a7 */ /* 0x0004e20008020145 */
[----:B------:R-:W-:Y:S05]  /*92f0*/  @!P0 BRA `(.L_x_1275) ;  /* 0x0000000000048947 */ /* 0x000fea0003800000 */
[----:B------:R-:W-:Y:S01]  /*9300*/  BPT.TRAP 0x1 ;  /* 0x000000040000795c */ /* 0x000fe20000300000 */
.L_x_1275:
[----:B---3--:R-:W-:Y:S05]  /*9310*/  @P1 BRA `(.L_x_1276) ;  /* 0x0000000000081947 */ /* 0x008fea0003800000 */
[----:B------:R-:W3:Y:S02]  /*9320*/  SYNCS.PHASECHK.TRANS64.TRYWAIT P1, [UR5+0x30850], R0 ;  /* 0x03085000ff0075a7 */ /* 0x000ee40008020145 */
[----:B---3--:R-:W-:Y:S05]  /*9330*/  @!P1 BRA `(.L_x_1277) ;  /* 0x0000010400609947 */ /* 0x008fea0003800000 */
.L_x_1276:
        /* <DEDUP_REMOVED lines=30> */
.L_x_1278:
[----:B0-2---:R-:W-:Y:S01]  /*9520*/  FMUL.FTZ R0, R152, UR6 ;  /* 0x0000000698007c20 */ /* 0x005fe20008410000 */
        /* <DEDUP_REMOVED lines=39> */
[----:B------:R-:W-:Y:S01]  /*97a0*/  ULDC UR10, c[0x0][0x988] ;  /* 0x00026200000a7ab9 */ /* 0x000fe20000000800 */
[----:B------:R-:W2:Y:S01]  /*97b0*/  S2UR UR4, SR_CgaCtaId ;  /* 0x00000000000479c3 */ /* 0x000ea20000008800 */
[----:B------:R-:W-:-:S04]  /*97c0*/  UIADD3 UR7, UR7, 0x30840, URZ ;  /* 0x0003084007077890 */ /* 0x000fc8000fffe03f */
[----:B------:R-:W3:Y:S01]  /*97d0*/  MUFU.TANH R160, R160 ;  /* 0x000000a000a07308 */ /* 0x000ee20000002400 */
[----:B-1----:R-:W-:-:S07]  /*97e0*/  FMNMX.FTZ R2, R156, R2, !PT ;  /* 0x000000029c027209 */ /* 0x002fce0007810000 */
[----:B------:R-:W1:Y:S01]  /*97f0*/  MUFU.TANH R161, R161 ;  /* 0x000000a100a17308 */ /* 0x000e620000002400 */
[----:B0-----:R-:W-:-:S07]  /*9800*/  FMNMX.FTZ R2, R157, R2, !PT ;  /* 0x000000029d027209 */ /* 0x001fce0007810000 */
[----:B------:R-:W0:Y:S01]  /*9810*/  MUFU.TANH R164, R164 ;  /* 0x000000a400a47308 */ /* 0x000e220000002400 */
[----:B---3--:R-:W-:Y:S01]  /*9820*/  FMNMX.FTZ R2, R160, R2, !PT ;  /* 0x00000002a0027209 */ /* 0x008fe20007810000 */
[----:B--2---:R-:W-:-:S06]  /*9830*/  UPRMT UR7, UR4, 0x654, UR7 ;  /* 0x0000065404077896 */ /* 0x004fcc0008000007 */
[----:B------:R-:W2:Y:S01]  /*9840*/  MUFU.TANH R168, R168 ;  /* 0x000000a800a87308 */ /* 0x000ea20000002400 */
[----:B-1----:R-:W-:Y:S02]  /*9850*/  FMNMX.FTZ R2, R161, R2, !PT ;  /* 0x00000002a1027209 */ /* 0x002fe40007810000 */
[----:B------:R-:W-:Y:S05]  /*9860*/  SYNCS.ARRIVE.TRANS64.RED.A1T0 RZ, [UR7], RZ ;  /* 0x000000ffffff79a7 */ /* 0x000fea0008100407 */
        /* <DEDUP_REMOVED lines=17> */
[----:B-1----:R-:W-:-:S05]  /*9980*/  FMNMX.FTZ R3, R180, R3, !PT ;  /* 0x00000003b4037209 */ /* 0x002fca0007810000 */
[----:B------:R-:W1:Y:S02]  /*9990*/  SHFL.BFLY PT, R2, R3, 0x2, 0x1f ;  /* 0x0c401f0003027f89 */ /* 0x000e6400000e0000 */
[----:B------:R-:W3:Y:S08]  /*99a0*/  MUFU.TANH R158, R158 ;  /* 0x0000009e009e7308 */ /* 0x000ef00000002400 */
[----:B------:R-:W4:Y:S08]  /*99b0*/  MUFU.TANH R159, R159 ;  /* 0x0000009f009f7308 */ /* 0x000f300000002400 */
[----:B------:R-:W5:Y:S01]  /*99c0*/  MUFU.TANH R162, R162 ;  /* 0x000000a200a27308 */ /* 0x000f620000002400 */
[----:B-1----:R-:W-:-:S07]  /*99d0*/  FMNMX.FTZ R3, R3, R2, !PT ;  /* 0x0000000203037209 */ /* 0x002fce0007810000 */
[----:B------:R-:W1:Y:S01]  /*99e0*/  MUFU.TANH R163, R163 ;  /* 0x000000a300a37308 */ /* 0x000e620000002400 */
[----:B------:R-:W0:Y:S07]  /*99f0*/  SHFL.BFLY PT, R2, R3, 0x1, 0x1f ;  /* 0x0c201f0003027f89 */ /* 0x000e2e00000e0000 */
[----:B------:R-:W1:Y:S08]  /*9a00*/  MUFU.TANH R166, R166 ;  /* 0x000000a600a67308 */ /* 0x000e700000002400 */
[----:B------:R-:W1:Y:S08]  /*9a10*/  MUFU.TANH R167, R167 ;  /* 0x000000a700a77308 */ /* 0x000e700000002400 */
[----:B------:R-:W1:Y:S01]  /*9a20*/  MUFU.TANH R170, R170 ;  /* 0x000000aa00aa7308 */ /* 0x000e620000002400 */
[----:B0-----:R-:W-:-:S02]  /*9a30*/  FMNMX.FTZ R3, R3, R2, !PT ;  /* 0x0000000203037209 */ /* 0x001fc40007810000 */
[----:B------:R-:W-:-:S05]  /*9a40*/  FMNMX.FTZ R2, R154, R228, !PT ;  /* 0x000000e49a027209 */ /* 0x000fca0007810000 */
[----:B------:R-:W0:Y:S01]  /*9a50*/  MUFU.TANH R171, R171 ;  /* 0x000000ab00ab7308 */ /* 0x000e220000002400 */
[----:B--2---:R-:W-:Y:S01]  /*9a60*/  FMNMX.FTZ R2, R155, R2, !PT ;  /* 0x000000029b027209 */ /* 0x004fe20007810000 */
[----:B------:R-:W-:-:S03]  /*9a70*/  FADD.FTZ R187, -R3, R227 ;  /* 0x000000e303bb7221 */ /* 0x000fc60000010100 */
[----:B---3--:R-:W-:Y:S01]  /*9a80*/  FMNMX.FTZ R2, R158, R2, !PT ;  /* 0x000000029e027209 */ /* 0x008fe20007810000 */
[----:B------:R-:W-:Y:S02]  /*9a90*/  FMUL.FTZ R187, R187, UR10 ;  /* 0x0000000abbbb7c20 */ /* 0x000fe40008410000 */
[----:B------:R-:W2:Y:S01]  /*9aa0*/  MUFU.TANH R174, R174 ;  /* 0x000000ae00ae7308 */ /* 0x000ea20000002400 */
        /* <DEDUP_REMOVED lines=9> */
[----:B0-----:R-:W-:-:S04]  /*9b40*/  FMNMX.FTZ R2, R171, R2, !PT ;  /* 0x00000002ab027209 */ /* 0x001fc80007810000 */
[----:B--2---:R-:W-:-:S03]  /*9b50*/  FMNMX.FTZ R2, R174, R2, !PT ;  /* 0x00000002ae027209 */ /* 0x004fc60007810000 */
[----:B------:R-:W0:Y:S01]  /*9b60*/  MUFU.TANH R181, R181 ;  /* 0x000000b500b57308 */ /* 0x000e220000002400 */
[----:B---3--:R-:W-:-:S04]  /*9b70*/  FMNMX.FTZ R2, R175, R2, !PT ;  /* 0x00000002af027209 */ /* 0x008fc80007810000 */
[----:B-1----:R-:W-:-:S03]  /*9b80*/  FMNMX.FTZ R2, R178, R2, !PT ;  /* 0x00000002b2027209 */ /* 0x002fc60007810000 */
[----:B------:R-:W1:Y:S01]  /*9b90*/  MUFU.TANH R182, R182 ;  /* 0x000000b600b67308 */ /* 0x000e620000002400 */
[----:B----4-:R-:W-:-:S04]  /*9ba0*/  FMNMX.FTZ R2, R179, R2, !PT ;  /* 0x00000002b3027209 */ /* 0x010fc80007810000 */
[----:B0-----:R-:W-:-:S04]  /*9bb0*/  FMNMX.FTZ R2, R181, R2, !PT ;  /* 0x00000002b5027209 */ /* 0x001fc80007810000 */
[----:B-1----:R-:W-:-:S05]  /*9bc0*/  FMNMX.FTZ R2, R182, R2, !PT ;  /* 0x00000002b6027209 */ /* 0x002fca0007810000 */
[----:B------:R-:W0:Y:S02]  /*9bd0*/  SHFL.BFLY PT, R183, R2, 0x2, 0x1f ;  /* 0x0c401f0002b77f89 */ /* 0x000e2400000e0000 */
[----:B0-----:R-:W-:-:S05]  /*9be0*/  FMNMX.FTZ R2, R2, R183, !PT ;  /* 0x000000b702027209 */ /* 0x001fca0007810000 */
[----:B------:R-:W0:Y:S02]  /*9bf0*/  SHFL.BFLY PT, R183, R2, 0x1, 0x1f ;  /* 0x0c201f0002b77f89 */ /* 0x000e2400000e0000 */
[----:B0-----:R-:W-:Y:S01]  /*9c00*/  FMNMX.FTZ R2, R2, R183, !PT ;  /* 0x000000b702027209 */ /* 0x001fe20007810000 */
[----:B------:R-:W-:-:S04]  /*9c10*/  FMUL.FTZ R183, R3, UR10 ;  /* 0x0000000a03b77c20 */ /* 0x000fc80008410000 */
        /* <DEDUP_REMOVED lines=16> */
[C---:B------:R-:W-:Y:S01]  /*9d20*/  FMUL.FTZ R183, R2.reuse, UR10 ;  /* 0x0000000a02b77c20 */ /* 0x040fe20008410000 */
[----:B------:R-:W-:Y:S01]  /*9d30*/  FADD.FTZ R186, -R2, R228 ;  /* 0x000000e402ba7221 */ /* 0x000fe20000010100 */
[----:B------:R0:W-:Y:S02]  /*9d40*/  MUFU.EX2 R152, R187 ;  /* 0x000000bb00987308 */ /* 0x0001e40000000800 */
[--C-:B------:R-:W-:Y:S01]  /*9d50*/  FFMA.FTZ R154, R154, UR10, -R183.reuse ;  /* 0x0000000a9a9a7c23 */ /* 0x100fe200080108b7 */
[----:B------:R-:W-:Y:S01]  /*9d60*/  FMUL.FTZ R186, R186, UR10 ;  /* 0x0000000ababa7c20 */ /* 0x000fe20008410000 */
[--C-:B------:R-:W-:Y:S01]  /*9d70*/  FFMA.FTZ R155, R155, UR10, -R183.reuse ;  /* 0x0000000a9b9b7c23 */ /* 0x100fe200080108b7 */
[--C-:B------:R-:W-:Y:S01]  /*9d80*/  FFMA.FTZ R158, R158, UR10, -R183.reuse ;  /* 0x0000000a9e9e7c23 */ /* 0x100fe200080108b7 */
[--C-:B------:R-:W-:Y:S01]  /*9d90*/  FFMA.FTZ R159, R159, UR10, -R183.reuse ;  /* 0x0000000a9f9f7c23 */ /* 0x100fe200080108b7 */
[--C-:B------:R-:W-:Y:S01]  /*9da0*/  FFMA.FTZ R162, R162, UR10, -R183.reuse ;  /* 0x0000000aa2a27c23 */ /* 0x100fe200080108b7 */
[----:B------:R-:W1:Y:S01]  /*9db0*/  MUFU.EX2 R184, R184 ;  /* 0x000000b800b87308 */ /* 0x000e620000000800 */
[--C-:B------:R-:W-:Y:S01]  /*9dc0*/  FFMA.FTZ R163, R163, UR10, -R183.reuse ;  /* 0x0000000aa3a37c23 */ /* 0x100fe200080108b7 */
[--C-:B------:R-:W-:Y:S01]  /*9dd0*/  FFMA.FTZ R166, R166, UR10, -R183.reuse ;  /* 0x0000000aa6a67c23 */ /* 0x100fe200080108b7 */
[--C-:B0-----:R-:W-:Y:S01]  /*9de0*/  FFMA.FTZ R187, R182, UR10, -R183.reuse ;  /* 0x0000000ab6bb7c23 */ /* 0x101fe200080108b7 */
        /* <DEDUP_REMOVED lines=8> */
[----:B------:R-:W-:-:S04]  /*9e70*/  FFMA.FTZ R181, R181, UR10, -R183 ;  /* 0x0000000ab5b57c23 */ /* 0x000fc800080108b7 */
[----:B------:R-:W0:Y:S01]  /*9e80*/  MUFU.EX2 R154, R154 ;  /* 0x0000009a009a7308 */ /* 0x000e220000000800 */
[----:B-1----:R-:W-:-:S07]  /*9e90*/  FFMA.FTZ R19, R152, R19, R184 ;  /* 0x0000001398137223 */ /* 0x002fce00000100b8 */
[----:B------:R-:W1:Y:S08]  /*9ea0*/  MUFU.EX2 R185, R185 ;  /* 0x000000b900b97308 */ /* 0x000e700000000800 */
[----:B------:R-:W2:Y:S01]  /*9eb0*/  MUFU.EX2 R155, R155 ;  /* 0x0000009b009b7308 */ /* 0x000ea20000000800 */
[----:B0-----:R-:W-:-:S07]  /*9ec0*/  FFMA.FTZ R18, R0, R18, R154 ;  /* 0x0000001200127223 */ /* 0x001fce000001009a */
        /* <DEDUP_REMOVED lines=55> */
[----:B-1----:R-:W-:Y:S01]  /*a240*/  FADD.FTZ R182, R181, R19 ;  /* 0x00000013b5b67221 */ /* 0x002fe20000010000 */
[----:B--2---:R-:W-:-:S03]  /*a250*/  FADD.FTZ R19, R180, R18 ;  /* 0x00000012b4137221 */ /* 0x004fc60000010000 */
[----:B0-----:R-:W-:Y:S01]  /*a260*/  FADD.FTZ R18, R187, R182 ;  /* 0x000000b6bb127221 */ /* 0x001fe20000010000 */
[----:B------:R-:W-:Y:S06]  /*a270*/  @!P0 BRA `(.L_x_1279) ;  /* 0x0000000000048947 */ /* 0x000fec0003800000 */
[----:B------:R-:W-:Y:S01]  /*a280*/  BPT.TRAP 0x1 ;  /* 0x000000040000795c */ /* 0x000fe20000300000 */
.L_x_1279:
        /* <DEDUP_REMOVED lines=27> */
.L_x_1269:
[----:B------:R-:W-:-:S13]  /*a440*/  R2UR UR4, R200 ;  /* 0x00000000c80472ca */ /* 0x000fda00000e0000 */
[----:B------:R-:W-:-:S13]  /*a450*/  ISETP.GE.AND P1, PT, R21, UR4, PT ;  /* 0x0000000415007c0c */ /* 0x000fda000bf26270 */
[----:B------:R-:W-:Y:S05]  /*a460*/  @!P1 BRA `(.L_x_1281) ;  /* 0x0000002c00c09947 */ /* 0x000fea0003800000 */
[----:B------:R-:W-:Y:S01]  /*a470*/  IMAD.MOV.U32 R227, RZ, RZ, R2 ;  /* 0x000000ffffe37224 */ /* 0x000fe200078e0002 */
[----:B------:R-:W-:Y:S01]  /*a480*/  UMOV UR6, UR38 ;  /* 0x0000002600067c82 */ /* 0x000fe20008000000 */
[----:B------:R-:W-:Y:S01]  /*a490*/  IMAD.MOV.U32 R228, RZ, RZ, R3 ;  /* 0x000000ffffe47224 */ /* 0x000fe200078e0003 */
[----:B------:R-:W-:Y:S01]  /*a4a0*/  UMOV UR4, UR39 ;  /* 0x0000002700047c82 */ /* 0x000fe20008000000 */
[----:B------:R-:W-:Y:S01]  /*a4b0*/  ULDC UR41, c[0x0][0x9e4] ;  /* 0x0002790000297ab9 */ /* 0x000fe20000000800 */
[----:B------:R-:W-:-:S05]  /*a4c0*/  ULDC UR54, c[0x0][0x9dc] ;  /* 0x0002770000367ab9 */ /* 0x000fca0000000800 */
.L_x_1300:
[----:B------:R-:W-:-:S04]  /*a4d0*/  UIADD3 UR7, UR4, 0x1, URZ ;  /* 0x0000000104077890 */ /* 0x000fc8000fffe03f */
[----:B------:R-:W-:-:S04]  /*a4e0*/  UISETP.NE.AND UP0, UPT, UR7, 0x2, UPT ;  /* 0x000000020700788c */ /* 0x000fc8000bf05270 */
[----:B------:R-:W-:Y:S02]  /*a4f0*/  USEL UR7, UR7, URZ, UP0 ;  /* 0x0000003f07077287 */ /* 0x000fe40008000000 */
[----:B------:R-:W-:-:S04]  /*a500*/  USEL UR38, URZ, 0x1, UP0 ;  /* 0x000000013f267887 */ /* 0x000fc80008000000 */
[----:B------:R-:W-:Y:S01]  /*a510*/  ULOP3.LUT UR38, UR6, UR38, URZ, 0x3c, !UPT ;  /* 0x0000002606267292 */ /* 0x000fe2000f8e3c3f */
[----:B------:R-:W-:Y:S01]  /*a520*/  UMOV UR39, UR7 ;  /* 0x0000000700277c82 */ /* 0x000fe20008000000 */
[----:B------:R-:W-:Y:S10]  /*a530*/  @!P0 BRA `(.L_x_1282) ;  /* 0x0000000000048947 */ /* 0x000ff40003800000 */
[----:B------:R-:W-:Y:S01]  /*a540*/  BPT.TRAP 0x1 ;  /* 0x000000040000795c */ /* 0x000fe20000300000 */
.L_x_1282:
[----:B------:R-:W-:Y:S01]  /*a550*/  ULEA UR5, UR39, UR40, 0x3 ;  /* 0x0000002827057291 */ /* 0x000fe2000f8e183f */
[----:B------:R-:W-:-:S05]  /*a560*/  IMAD.U32 R2, RZ, RZ, UR38 ;  /* 0x00000026ff027e24 */ /* 0x000fca000f8e00ff */
[----:B------:R-:W-:-:S04]  /*a570*/  SHF.L.U32 R2, R2, 0x1f, RZ ;  /* 0x0000001f02027819 */ /* 0x000fc800000006ff */
[----:B------:R0:W1:Y:S01]  /*a580*/  SYNCS.PHASECHK.TRANS64.TRYWAIT P1, [UR5+0x30830], R2 ;  /* 0x03083002ff0075a7 */ /* 0x0000620008020145 */
[----:B------:R-:W-:Y:S05]  /*a590*/  @!P0 BRA `(.L_x_1283) ;  /* 0x0000000000048947 */ /* 0x000fea0003800000 */
[----:B------:R-:W-:Y:S01]  /*a5a0*/  BPT.TRAP 0x1 ;  /* 0x000000040000795c */ /* 0x000fe20000300000 */
.L_x_1283:
[-C--:B------:R-:W-:Y:S01]  /*a5b0*/  FMUL.FTZ R24, R24, R152.reuse ;  /* 0x0000009818187220 */ /* 0x080fe20000410000 */
[----:B------:R-:W-:Y:S01]  /*a5c0*/  FMUL.FTZ R25, R25, R152 ;  /* 0x0000009819197220 */ /* 0x000fe20000410000 */
[----:B-1----:R-:W-:Y:S06]  /*a5d0*/  @P1 BRA `(.L_x_1284) ;  /* 0x0000000000081947 */ /* 0x002fec0003800000 */
[----:B------:R-:W1:Y:S02]  /*a5e0*/  SYNCS.PHASECHK.TRANS64.TRYWAIT P1, [UR5+0x30830], R2 ;  /* 0x03083002ff0075a7 */ /* 0x000e640008020145 */
[----:B-1----:R-:W-:Y:S05]  /*a5f0*/  @!P1 BRA `(.L_x_1285) ;  /* 0x000000f000c89947 */ /* 0x002fea0003800000 */
.L_x_1284:
        /* <DEDUP_REMOVED lines=226> */
.L_x_1286:
[----:B------:R-:W-:Y:S01]  /*b420*/  ULEA UR5, UR4, UR40, 0x3 ;  /* 0x0000002804057291 */ /* 0x000fe2000f8e183f */
[----:B------:R-:W-:-:S05]  /*b430*/  IMAD.U32 R0, RZ, RZ, UR6 ;  /* 0x00000006ff007e24 */ /* 0x000fca000f8e00ff */
[----:B------:R-:W-:-:S04]  /*b440*/  SHF.L.U32 R0, R0, 0x1f, RZ ;  /* 0x0000001f00007819 */ /* 0x000fc800000006ff */
[----:B------:R2:W3:Y:S01]  /*b450*/  SYNCS.PHASECHK.TRANS64.TRYWAIT P1, [UR5+0x30850], R0 ;  /* 0x03085000ff0075a7 */ /* 0x0004e20008020145 */
[----:B------:R-:W-:Y:S05]  /*b460*/  @!P0 BRA `(.L_x_1287) ;  /* 0x0000000000048947 */ /* 0x000fea0003800000 */
[----:B------:R-:W-:Y:S01]  /*b470*/  BPT.TRAP 0x1 ;  /* 0x000000040000795c */ /* 0x000fe20000300000 */
.L_x_1287:
[----:B---3--:R-:W-:Y:S05]  /*b480*/  @P1 BRA `(.L_x_1288) ;  /* 0x0000000000081947 */ /* 0x008fea0003800000 */
[----:B------:R-:W3:Y:S02]  /*b490*/  SYNCS.PHASECHK.TRANS64.TRYWAIT P1, [UR5+0x30850], R0 ;  /* 0x03085000ff0075a7 */ /* 0x000ee40008020145 */
[----:B---3--:R-:W-:Y:S05]  /*b4a0*/  @!P1 BRA `(.L_x_1289) ;  /* 0x000000e400349947 */ /* 0x008fea0003800000 */
.L_x_1288:
        /* <DEDUP_REMOVED lines=30> */
.L_x_1290:
[----:B------:R-:W-:Y:S01]  /*b690*/  R2UR UR4, R22 ;  /* 0x00000000160472ca */ /* 0x000fe200000e0000 */
[----:B------:R-:W3:Y:S01]  /*b6a0*/  S2UR UR10, SR_CgaCtaId ;  /* 0x00000000000a79c3 */ /* 0x000ee20000008800 */
[----:B------:R-:W-:Y:S01]  /*b6b0*/  VIADD R188, R23, UR61 ;  /* 0x0000003d17bc7c36 */ /* 0x000fe20008000000 */
[----:B------:R-:W-:Y:S01]  /*b6c0*/  ULDC UR6, c[0x0][0x9d8] ;  /* 0x0002760000067ab9 */ /* 0x000fe20000000800 */
[----:B------:R-:W-:Y:S01]  /*b6d0*/  UISETP.NE.AND UP0, UPT, UR60, URZ, UPT ;  /* 0x0000003f3c00728c */ /* 0x000fe2000bf05270 */
[----:B0-2---:R-:W-:Y:S01]  /*b6e0*/  FMUL.FTZ R0, R152, UR6 ;  /* 0x0000000698007c20 */ /* 0x005fe20008410000 */
[----:B-1----:R-:W-:Y:S01]  /*b6f0*/  FMUL.FTZ R2, R154, UR6 ;  /* 0x000000069a027c20 */ /* 0x002fe20008410000 */
[----:B------:R-:W-:Y:S01]  /*b700*/  FMUL.FTZ R154, R155, UR6 ;  /* 0x000000069b9a7c20 */ /* 0x000fe20008410000 */
[----:B------:R-:W-:Y:S01]  /*b710*/  FMUL.FTZ R184, R156, UR6 ;  /* 0x000000069cb87c20 */ /* 0x000fe20008410000 */
[----:B------:R-:W-:Y:S01]  /*b720*/  FMUL.FTZ R155, R158, UR6 ;  /* 0x000000069e9b7c20 */ /* 0x000fe20008410000 */
[----:B------:R-:W-:Y:S01]  /*b730*/  FMUL.FTZ R156, R159, UR6 ;  /* 0x000000069f9c7c20 */ /* 0x000fe20008410000 */
[----:B------:R-:W-:Y:S01]  /*b740*/  FMUL.FTZ R158, R162, UR6 ;  /* 0x00000006a29e7c20 */ /* 0x000fe20008410000 */
[----:B------:R-:W-:Y:S01]  /*b750*/  FMUL.FTZ R159, R163, UR6 ;  /* 0x00000006a39f7c20 */ /* 0x000fe20008410000 */
[----:B------:R-:W-:Y:S01]  /*b760*/  UISETP.NE.AND UP1, UPT, UR4, URZ, UPT ;  /* 0x0000003f0400728c */ /* 0x000fe2000bf25270 */
[----:B------:R-:W-:Y:S01]  /*b770*/  FMUL.FTZ R162, R167, UR6 ;  /* 0x00000006a7a27c20 */ /* 0x000fe20008410000 */
[----:B------:R-:W-:Y:S01]  /*b780*/  FMUL.FTZ R163, R166, UR6 ;  /* 0x00000006a6a37c20 */ /* 0x000fe20008410000 */
[----:B------:R-:W-:Y:S01]  /*b790*/  FMUL.FTZ R167, R168, UR6 ;  /* 0x00000006a8a77c20 */ /* 0x000fe20008410000 */
        /* <DEDUP_REMOVED lines=21> */
[----:B------:R-:W-:Y:S01]  /*b8f0*/  ULEA UR4, UR7, UR40, 0x3 ;  /* 0x0000002807047291 */ /* 0x000fe2000f8e183f */
[----:B------:R-:W-:Y:S01]  /*b900*/  FMUL.FTZ R169, R169, UR6 ;  /* 0x00000006a9a97c20 */ /* 0x000fe20008410000 */
[----:B------:R-:W-:Y:S01]  /*b910*/  FMUL.FTZ R173, R173, UR6 ;  /* 0x00000006adad7c20 */ /* 0x000fe20008410000 */
[----:B------:R-:W-:Y:S01]  /*b920*/  FMUL.FTZ R176, R176, UR6 ;  /* 0x00000006b0b07c20 */ /* 0x000fe20008410000 */
[----:B------:R-:W-:Y:S01]  /*b930*/  UIADD3 UR4, UR4, 0x30840, URZ ;  /* 0x0003084004047890 */ /* 0x000fe2000fffe03f */
[----:B------:R-:W0:Y:S01]  /*b940*/  SHFL.IDX PT, R189, R188, RZ, 0x1c1f ;  /* 0x001c1fffbcbd7589 */ /* 0x000e2200000e0000 */
[----:B------:R-:W-:-:S02]  /*b950*/  IMAD.SHL.U32 R175, R21, 0x40, RZ ;  /* 0x0000004015af7824 */ /* 0x000fc400078e00ff */
[----:B------:R-:W-:Y:S01]  /*b960*/  FMUL.FTZ R180, R181, UR6 ;  /* 0x00000006b5b47c20 */ /* 0x000fe20008410000 */
[----:B---3--:R-:W-:Y:S01]  /*b970*/  UPRMT UR4, UR10, 0x654, UR4 ;  /* 0x000006540a047896 */ /* 0x008fe20008000004 */
[----:B------:R-:W-:Y:S01]  /*b980*/  FMUL.FTZ R177, R182, UR6 ;  /* 0x00000006b6b17c20 */ /* 0x000fe20008410000 */
[----:B------:R-:W-:Y:S01]  /*b990*/  FMUL.FTZ R178, R183, UR6 ;  /* 0x00000006b7b27c20 */ /* 0x000fe20008410000 */
[----:B------:R-:W-:Y:S01]  /*b9a0*/  PLOP3.LUT P1, PT, PT, PT, UP0, 0x40, 0x0 ;  /* 0x000000000000781c */ /* 0x000fe20003f2e808 */
[----:B------:R-:W-:Y:S01]  /*b9b0*/  IMAD.U32 R152, RZ, RZ, UR42 ;  /* 0x0000002aff987e24 */ /* 0x000fe2000f8e00ff */
[----:B------:R-:W-:Y:S01]  /*b9c0*/  IADD3 R153, -R17, 0x1, -R175 ;  /* 0x0000000111997810 */ /* 0x000fe20007ffe9af */
[----:B------:R-:W1:Y:S01]  /*b9d0*/  MUFU.TANH R0, R0 ;  /* 0x0000000000007308 */ /* 0x000e620000002400 */
[----:B------:R-:W-:Y:S02]  /*b9e0*/  ULDC UR6, c[0x0][0x9e0] ;  /* 0x0002780000067ab9 */ /* 0x000fe40000000800 */
[----:B------:R-:W-:Y:S01]  /*b9f0*/  SYNCS.ARRIVE.TRANS64.RED.A1T0 RZ, [UR4], RZ ;  /* 0x000000ffffff79a7 */ /* 0x000fe20008100404 */
[----:B------:R-:W-:Y:S01]  /*ba00*/  ULOP3.LUT UR4, URZ, UR54, URZ, 0x33, !UPT ;  /* 0x000000363f047292 */ /* 0x000fe2000f8e333f */
[----:B------:R-:W-:-:S03]  /*ba10*/  IADD3 R152, -R152, UR43, R153 ;  /* 0x0000002b98987c10 */ /* 0x000fc6000fffe199 */
[----:B------:R-:W2:Y:S02]  /*ba20*/  MUFU.TANH R3, R3 ;  /* 0x0000000300037308 */ /* 0x000ea40000002400 */
[C---:B------:R-:W-:Y:S02]  /*ba30*/  VIADD R187, R152.reuse, UR6 ;  /* 0x0000000698bb7c36 */ /* 0x040fe40008000000 */
[----:B------:R-:W-:Y:S02]  /*ba40*/  VIADD R183, R152, UR4 ;  /* 0x0000000498b77c36 */ /* 0x000fe40008000000 */
[--C-:B0-----:R-:W-:Y:S02]  /*ba50*/  IMAD.IADD R182, R187, 0x1, R189.reuse ;  /* 0x00000001bbb67824 */ /* 0x101fe400078e02bd */
        /* <DEDUP_REMOVED lines=45> */
.L_x_1293:
[----:B------:R-:W-:-:S05]  /*bd30*/  IMAD.U32 R190, RZ, RZ, UR41 ;  /* 0x00000029ffbe7e24 */ /* 0x000fca000f8e00ff */
[----:B------:R-:W-:-:S13]  /*bd40*/  ISETP.NE.AND P1, PT, R190, 0x1, PT ;  /* 0x00000001be00780c */ /* 0x000fda0003f25270 */
[----:B------:R-:W1:Y:S02]  /*bd50*/  @P1 LDC.64 R152, c[0x0][0x9e8] ;  /* 0x00027a00ff981b82 */ /* 0x000e640000000a00 */
[----:B-1----:R-:W-:-:S05]  /*bd60*/  @P1 IMAD.HI.U32 R152, R189, R152, RZ ;  /* 0x00000098bd981227 */ /* 0x002fca00078e00ff */
[----:B------:R-:W-:-:S07]  /*bd70*/  @P1 SHF.R.U32.HI R189, RZ, R153, R152 ;  /* 0x00000099ffbd1219 */ /* 0x000fce0000011698 */
.L_x_1294:
[----:B------:R-:W-:Y:S05]  /*bd80*/  BSYNC B0 ;  /* 0x0000000000007941 */ /* 0x000fea0003800000 */
.L_x_1292:
[----:B------:R-:W-:-:S04]  /*bd90*/  IMAD R189, R189, R190, -R175 ;  /* 0x000000bebdbd7224 */ /* 0x000fc800078e0aaf */
[----:B------:R-:W-:-:S05]  /*bda0*/  IMAD.IADD R189, R189, 0x1, -R17 ;  /* 0x00000001bdbd7824 */ /* 0x000fca00078e0a11 */
[----:B------:R-:W-:Y:S02]  /*bdb0*/  VIMNMX R181, R181, R189, !PT ;  /* 0x000000bdb5b57248 */ /* 0x000fe40007fe0100 */
[----:B------:R-:W-:-:S07]  /*bdc0*/  VIADDMNMX R182, R189, R190, R182, PT ;  /* 0x000000bebdb67246 */ /* 0x000fce00038001b6 */
.L_x_1291:
        /* <DEDUP_REMOVED lines=68> */
.L_x_1297:
[----:B------:R-:W-:-:S05]  /*c210*/  IMAD.U32 R181, RZ, RZ, UR41 ;  /* 0x00000029ffb57e24 */ /* 0x000fca000f8e00ff */
[----:B------:R-:W-:-:S13]  /*c220*/  ISETP.NE.AND P2, PT, R181, 0x1, PT ;  /* 0x00000001b500780c */ /* 0x000fda0003f45270 */
[----:B------:R-:W0:Y:S02]  /*c230*/  @P2 LDC.64 R152, c[0x0][0x9e8] ;  /* 0x00027a00ff982b82 */ /* 0x000e240000000a00 */
[----:B0-----:R-:W-:-:S05]  /*c240*/  @P2 IMAD.HI.U32 R152, R3, R152, RZ ;  /* 0x0000009803982227 */ /* 0x001fca00078e00ff */
[----:B------:R-:W-:-:S07]  /*c250*/  @P2 SHF.R.U32.HI R3, RZ, R153, R152 ;  /* 0x00000099ff032219 */ /* 0x000fce0000011698 */
.L_x_1298:
[----:B------:R-:W-:Y:S05]  /*c260*/  BSYNC B0 ;  /* 0x0000000000007941 */ /* 0x000fea0003800000 */
.L_x_1296:
[----:B------:R-:W-:-:S04]  /*c270*/  IMAD R3, R3, R181, -R175 ;  /* 0x000000b503037224 */ /* 0x000fc800078e0aaf */
[----:B------:R-:W-:-:S05]  /*c280*/  IMAD.IADD R3, R3, 0x1, -R17 ;  /* 0x0000000103037824 */ /* 0x000fca00078e0a11 */
[----:B------:R-:W-:Y:S02]  /*c290*/  VIMNMX R183, R183, R3, !PT ;  /* 0x00000003b7b77248 */ /* 0x000fe40007fe0100 */
[----:B------:R-:W-:-:S07]  /*c2a0*/  VIADDMNMX R187, R3, R181, R187, PT ;  /* 0x000000b503bb7246 */ /* 0x000fce00038001bb */
.L_x_1295:
        /* <DEDUP_REMOVED lines=240> */
.L_x_1299:
[----:B------:R-:W0:Y:S01]  /*d1b0*/  S2UR UR6, SR_CgaCtaId ;  /* 0x00000000000679c3 */ /* 0x000e220000008800 */
[----:B------:R-:W-:Y:S01]  /*d1c0*/  R2UR UR4, R200 ;  /* 0x00000000c80472ca */ /* 0x000fe200000e0000 */
[----:B------:R-:W-:Y:S01]  /*d1d0*/  UIADD3 UR5, UR5, 0x30860, URZ ;  /* 0x0003086005057890 */ /* 0x000fe2000fffe03f */
[----:B------:R-:W-:Y:S01]  /*d1e0*/  F2FP.BF16.F32.PACK_AB R198, R157, R184 ;  /* 0x000000b89dc6723e */ /* 0x000fe200000010ff */
[----:B------:R-:W-:Y:S01]  /*d1f0*/  IMAD.MOV.U32 R227, RZ, RZ, R2 ;  /* 0x000000ffffe37224 */ /* 0x000fe200078e0002 */
[----:B------:R-:W-:Y:S01]  /*d200*/  F2FP.BF16.F32.PACK_AB R196, R188, R196 ;  /* 0x000000c4bcc4723e */ /* 0x000fe200000010ff */
[----:B------:R-:W-:Y:S01]  /*d210*/  IMAD.MOV.U32 R228, RZ, RZ, R3 ;  /* 0x000000ffffe47224 */ /* 0x000fe200078e0003 */
[----:B------:R-:W-:Y:S02]  /*d220*/  F2FP.BF16.F32.PACK_AB R194, R185, R164 ;  /* 0x000000a4b9c2723e */ /* 0x000fe400000010ff */
[----:B------:R-:W-:Y:S02]  /*d230*/  F2FP.BF16.F32.PACK_AB R184, R186, R176 ;  /* 0x000000b0bab8723e */ /* 0x000fe400000010ff */
[----:B------:R-:W-:-:S02]  /*d240*/  F2FP.BF16.F32.PACK_AB R197, R154, R175 ;  /* 0x000000af9ac5723e */ /* 0x000fc400000010ff */
[----:B------:R-:W-:Y:S02]  /*d250*/  F2FP.BF16.F32.PACK_AB R199, R156, R155 ;  /* 0x0000009b9cc7723e */ /* 0x000fe400000010ff */
[----:B------:R-:W-:Y:S01]  /*d260*/  ISETP.GT.AND P1, PT, R21, UR4, PT ;  /* 0x0000000415007c0c */ /* 0x000fe2000bf24270 */
[----:B------:R-:W-:Y:S01]  /*d270*/  UMOV UR4, UR39 ;  /* 0x0000002700047c82 */ /* 0x000fe20008000000 */
[----:B------:R-:W-:Y:S01]  /*d280*/  F2FP.BF16.F32.PACK_AB R192, R161, R160 ;  /* 0x000000a0a1c0723e */ /* 0x000fe200000010ff */
[----:B------:R-:W-:Y:S01]  /*d290*/  VIADD R21, R21, 0xffffffff ;  /* 0xffffffff15157836 */ /* 0x000fe20000000000 */
        /* <DEDUP_REMOVED lines=13> */
.L_x_1281:
        /* <DEDUP_REMOVED lines=131> */
.L_x_1301:
[----:B------:R-:W-:Y:S01]  /*dba0*/  ULEA UR5, UR39, UR40, 0x3 ;  /* 0x0000002827057291 */ /* 0x000fe2000f8e183f */
[----:B------:R-:W-:-:S05]  /*dbb0*/  IMAD.U32 R0, RZ, RZ, UR38 ;  /* 0x00000026ff007e24 */ /* 0x000fca000f8e00ff */
[----:B------:R-:W-:-:S04]  /*dbc0*/  SHF.L.U32 R0, R0, 0x1f, RZ ;  /* 0x0000001f00007819 */ /* 0x000fc800000006ff */
[----:B------:R0:W1:Y:S01]  /*dbd0*/  SYNCS.PHASECHK.TRANS64.TRYWAIT P1, [UR5+0x30850], R0 ;  /* 0x03085000ff0075a7 */ /* 0x0000620008020145 */
[----:B------:R-:W-:Y:S05]  /*dbe0*/  @!P0 BRA `(.L_x_1302) ;  /* 0x0000000000048947 */ /* 0x000fea0003800000 */
[----:B------:R-:W-:Y:S01]  /*dbf0*/  BPT.TRAP 0x1 ;  /* 0x000000040000795c */ /* 0x000fe20000300000 */
.L_x_1302:
[----:B-1----:R-:W-:Y:S05]  /*dc00*/  @P1 BRA `(.L_x_1303) ;  /* 0x0000000000081947 */ /* 0x002fea0003800000 */
[----:B------:R-:W1:Y:S02]  /*dc10*/  SYNCS.PHASECHK.TRANS64.TRYWAIT P1, [UR5+0x30850], R0 ;  /* 0x03085000ff0075a7 */ /* 0x000e640008020145 */
[----:B-1----:R-:W-:Y:S05]  /*dc20*/  @!P1 BRA `(.L_x_1304) ;  /* 0x000000bc006c9947 */ /* 0x002fea0003800000 */
.L_x_1303:
[----:B------:R-:W-:Y:S01]  /*dc30*/  UIADD3 UR40, UR40, 0x400, URZ ;  /* 0x0000040028287890 */ /* 0x000fe2000fffe03f */
[----:B------:R-:W-:Y:S01]  /*dc40*/  WARPGROUP.ARRIVE ;  /* 0x00000000000079c5 */ /* 0x000fe20000000000 */
[----:B------:R-:W-:Y:S01]  /*dc50*/  UMOV UR7, 0x40000040 ;  /* 0x4000004000077882 */ /* 0x000fe20000000000 */
[----:B01----:R-:W0:Y:S01]  /*dc60*/  SHFL.BFLY PT, R0, R19, 0x2, 0x1f ;  /* 0x0c401f0013007f89 */ /* 0x003e2200000e0000 */
[----:B------:R-:W-:Y:S01]  /*dc70*/  USHF.R.U32.HI UR40, URZ, 0x4, UR40 ;  /* 0x000000043f287899 */ /* 0x000fe20008011628 */
[----:B------:R-:W-:Y:S02]  /*dc80*/  IMAD.MOV.U32 R6, RZ, RZ, RZ ;  /* 0x000000ffff067224 */ /* 0x000fe400078e00ff */
[----:B------:R-:W1:Y:S01]  /*dc90*/  SHFL.BFLY PT, R5, R18, 0x2, 0x1f ;  /* 0x0c401f0012057f89 */ /* 0x000e6200000e0000 */
[----:B------:R-:W-:Y:S01]  /*dca0*/  ULOP3.LUT UR40, UR40, 0x3fff, URZ, 0xc0, !UPT ;  /* 0x00003fff28287892 */ /* 0x000fe2000f8ec03f */
[----:B------:R-:W-:Y:S02]  /*dcb0*/  IMAD.U32 R8, RZ, RZ, UR10 ;  /* 0x0000000aff087e24 */ /* 0x000fe4000f8e00ff */
[----:B------:R-:W-:Y:S01]  /*dcc0*/  IMAD.U32 R12, RZ, RZ, UR10 ;  /* 0x0000000aff0c7e24 */ /* 0x000fe2000f8e00ff */
[----:B------:R-:W-:-:S04]  /*dcd0*/  ULOP3.LUT UR4, UR40, 0x2000000, URZ, 0xfc, !UPT ;  /* 0x0200000028047892 */ /* 0x000fc8000f8efc3f */
[----:B------:R-:W-:-:S07]  /*dce0*/  ULEA UR4, UR39, UR4, 0xb ;  /* 0x0000000427047291 */ /* 0x000fce000f8e583f */
[----:B------:R-:W-:Y:S02]  /*dcf0*/  UMOV UR6, UR4 ;  /* 0x0000000400067c82 */ /* 0x000fe40008000000 */
[----:B------:R-:W-:Y:S01]  /*dd00*/  HGMMA.64x256x16.F32.BF16 R24, R196, gdesc[UR4].tnspB, R24, gsb0 ;  /* 0x43e00004c4187df0 */ /* 0x000fe20008001818 */
[----:B------:R-:W-:Y:S01]  /*dd10*/  UIADD3 UR6, UR4, 0x80, URZ ;  /* 0x0000008004067890 */ /* 0x000fe2000fffe03f */
[----:B0-----:R-:W-:Y:S01]  /*dd20*/  FADD.FTZ R0, R0, R19 ;  /* 0x0000001300007221 */ /* 0x001fe20000010000 */
[----:B------:R-:W-:Y:S01]  /*dd30*/  UMOV UR7, 0x40000040 ;  /* 0x4000004000077882 */ /* 0x000fe20000000000 */
[----:B-1----:R-:W-:-:S03]  /*dd40*/  FADD.FTZ R4, R5, R18 ;  /* 0x0000001205047221 */ /* 0x002fc60000010000 */
[----:B------:R-:W0:Y:S04]  /*dd50*/  SHFL.BFLY PT, R5, R0, 0x1, 0x1f ;  /* 0x0c201f0000057f89 */ /* 0x000e2800000e0000 */
[----:B------:R-:W1:Y:S01]  /*dd60*/  SHFL.BFLY PT, R7, R4, 0x1, 0x1f ;  /* 0x0c201f0004077f89 */ /* 0x000e6200000e0000 */
[----:B0-----:R-:W-:Y:S01]  /*dd70*/  FADD.FTZ R10, R0, R5 ;  /* 0x00000005000a7221 */ /* 0x001fe20000010000 */
[----:B------:R-:W-:Y:S02]  /*dd80*/  IMAD.MOV.U32 R5, RZ, RZ, RZ ;  /* 0x000000ffff057224 */ /* 0x000fe400078e00ff */
[----:B------:R-:W-:Y:S02]  /*dd90*/  IMAD.MOV.U32 R0, RZ, RZ, -0x800000 ;  /* 0xff800000ff007424 */ /* 0x000fe400078e00ff */
[----:B-1----:R-:W-:Y:S01]  /*dda0*/  FADD.FTZ R11, R4, R7 ;  /* 0x00000007040b7221 */ /* 0x002fe20000010000 */
[----:B------:R-:W-:Y:S01]  /*ddb0*/  FSETP.NE.FTZ.AND P1, PT, R10, RZ, PT ;  /* 0x000000ff0a00720b */ /* 0x000fe20003f35000 */
[----:B------:R-:W-:-:S03]  /*ddc0*/  IMAD.MOV.U32 R4, RZ, RZ, -0x800000 ;  /* 0xff800000ff047424 */ /* 0x000fc600078e00ff */
        /* <DEDUP_REMOVED lines=30> */
.L_x_1305:
[----:B------:R-:W2:Y:S01]  /*dfb0*/  LDL.LU R2, [R1+0x14] ;  /* 0x0000140001027983 */ /* 0x000ea20000300800 */
[----:B------:R-:W-:Y:S01]  /*dfc0*/  UIADD3 UR4, UR5, 0x30860, URZ ;  /* 0x0003086005047890 */ /* 0x000fe2000fffe03f */
[----:B------:R-:W0:Y:S01]  /*dfd0*/  S2UR UR5, SR_CgaCtaId ;  /* 0x00000000000579c3 */ /* 0x000e220000008800 */
        /* <DEDUP_REMOVED lines=33> */
[----:B------:R-:W-:Y:S01]  /*e1f0*/  USEL UR4, URZ, 0x1, UP0 ;  /* 0x000000013f047887 */ /* 0x000fe20008000000 */
        /* <DEDUP_REMOVED lines=100> */
[----:B------:R-:W-:-:S02]  /*e840*/  USEL UR39, UR39, URZ, UP0 ;  /* 0x0000003f27277287 */ /* 0x000fc40008000000 */
[----:B------:R-:W-:Y:S01]  /*e850*/  ULOP3.LUT UR38, UR38, UR4, URZ, 0x3c, !UPT ;  /* 0x0000000426267292 */ /* 0x000fe2000f8e3c3f */
[----:B--2---:R-:W-:-:S13]  /*e860*/  R2UR UR6, R2 ;  /* 0x00000000020672ca */ /* 0x004fda00000e0000 */
[----:B------:R-:W-:-:S06]  /*e870*/  UIADD3 UR6, UR6, 0x1, URZ ;  /* 0x0000000106067890 */ /* 0x000fcc000fffe03f */
[----:B------:R-:W-:-:S05]  /*e880*/  IMAD.U32 R2, RZ, RZ, UR6 ;  /* 0x00000006ff027e24 */ /* 0x000fca000f8e00ff */
[----:B------:R0:W-:Y:S02]  /*e890*/  STL [R1+0x14], R2 ;  /* 0x0000140201007387 */ /* 0x0001e40000100800 */
.L_x_1227:
        /* <DEDUP_REMOVED lines=11> */
[----:B0-----:R-:W2:Y:S01]  /*e950*/  LDL.LU R2, [R1+0x10] ;  /* 0x0000100001027983 */ /* 0x001ea20000300800 */
[----:B------:R-:W0:Y:S01]  /*e960*/  S2UR UR4, SR_SWINHI ;  /* 0x00000000000479c3 */ /* 0x000e220000002f00 */
[----:B------:R-:W-:Y:S01]  /*e970*/  F2FP.BF16.F32.PACK_AB R10, R29, R28 ;  /* 0x0000001c1d0a723e */ /* 0x000fe200000010ff */
[----:B------:R-:W-:Y:S01]  /*e980*/  ULDC.64 UR16, c[0x0][0xc00] ;  /* 0x0003000000107ab9 */ /* 0x000fe20000000a00 */
[----:B------:R-:W3:Y:S01]  /*e990*/  LDL R3, [R1+0x28] ;  /* 0x0000280001037983 */ /* 0x000ee20000100800 */
[----:B------:R-:W-:Y:S01]  /*e9a0*/  F2FP.BF16.F32.PACK_AB R11, R31, R30 ;  /* 0x0000001e1f0b723e */ /* 0x000fe200000010ff */
[----:B------:R-:W-:Y:S01]  /*e9b0*/  ULDC.64 UR12, c[0x0][0xc00] ;  /* 0x00030000000c7ab9 */ /* 0x000fe20000000a00 */
[----:B------:R-:W-:Y:S01]  /*e9c0*/  F2FP.BF16.F32.PACK_AB R12, R33, R32 ;  /* 0x00000020210c723e */ /* 0x000fe200000010ff */
[----:B------:R-:W-:Y:S01]  /*e9d0*/  ULDC.64 UR14, c[0x0][0xc08] ;  /* 0x00030200000e7ab9 */ /* 0x000fe20000000a00 */
[----:B------:R-:W-:Y:S01]  /*e9e0*/  F2FP.BF16.F32.PACK_AB R13, R35, R34 ;  /* 0x00000022230d723e */ /* 0x000fe200000010ff */
[----:B------:R-:W-:Y:S01]  /*e9f0*/  ULDC UR22, c[0x0][0xbe8] ;  /* 0x0002fa0000167ab9 */ /* 0x000fe20000000800 */
[----:B------:R-:W-:-:S02]  /*ea00*/  F2FP.BF16.F32.PACK_AB R14, R37, R36 ;  /* 0x00000024250e723e */ /* 0x000fc400000010ff */
[----:B------:R-:W-:Y:S02]  /*ea10*/  F2FP.BF16.F32.PACK_AB R15, R39, R38 ;  /* 0x00000026270f723e */ /* 0x000fe400000010ff */
[----:B------:R-:W-:Y:S02]  /*ea20*/  R2UR UR19, R202 ;  /* 0x00000000ca1372ca */ /* 0x000fe400000e0000 */
[----:B------:R-:W-:Y:S02]  /*ea30*/  R2UR UR18, R204 ;  /* 0x00000000cc1272ca */ /* 0x000fe400000e0000 */
[----:B------:R-:W-:Y:S01]  /*ea40*/  R2UR UR26, R205 ;  /* 0x00000000cd1a72ca */ /* 0x000fe200000e0000 */
[----:B------:R-:W-:Y:S01]  /*ea50*/  UMOV UR10, UR8 ;  /* 0x00000008000a7c82 */ /* 0x000fe20008000000 */
[----:B0-----:R-:W-:Y:S01]  /*ea60*/  UMOV UR11, UR4 ;  /* 0x00000004000b7c82 */ /* 0x001fe20008000000 */
[----:B------:R-:W-:Y:S01]  /*ea70*/  UISETP.NE.U32.AND UP0, UPT, UR14, URZ, UPT ;  /* 0x0000003f0e00728c */ /* 0x000fe2000bf05070 */
[----:B------:R-:W-:-:S03]  /*ea80*/  ULDC UR4, c[0x0][0xad4] ;  /* 0x0002b50000047ab9 */ /* 0x000fc60000000800 */
[----:B------:R-:W-:-:S11]  /*ea90*/  UISETP.NE.AND.EX UP0, UPT, UR15, URZ, UPT, UP0 ;  /* 0x0000003f0f00728c */ /* 0x000fd6000bf05300 */
[----:B------:R-:W-:Y:S01]  /*eaa0*/  @UP0 ULDC.64 UR14, c[0x0][0xc08] ;  /* 0x00030200000e0ab9 */ /* 0x000fe20000000a00 */
[----:B------:R-:W-:Y:S01]  /*eab0*/  BAR.SYNC.DEFER_BLOCKING 0x1, 0x100 ;  /* 0x0044000000007b1d */ /* 0x000fe20000010000 */
[----:B--2---:R-:W-:Y:S01]  /*eac0*/  R2UR UR9, R2 ;  /* 0x00000000020972ca */ /* 0x004fe200000e0000 */
[----:B------:R-:W-:-:S04]  /*ead0*/  IMAD.MOV.U32 R2, RZ, RZ, 0x2 ;  /* 0x00000002ff027424 */ /* 0x000fc800078e00ff */
[----:B---3--:R-:W-:-:S03]  /*eae0*/  IMAD.WIDE R2, R3, R2, UR10 ;  /* 0x0000000a03027e25 */ /* 0x008fc6000f8e0202 */
[C---:B------:R-:W-:Y:S02]  /*eaf0*/  IADD3 R155, P0, R2.reuse, 0x40, RZ ;  /* 0x00000040029b7810 */ /* 0x040fe40007f1e0ff */
[----:B------:R-:W-:-:S03]  /*eb00*/  IADD3 R7, P1, R2, 0x20, RZ ;  /* 0x0000002002077810 */ /* 0x000fc60007f3e0ff */
[----:B------:R-:W-:Y:S01]  /*eb10*/  UIMAD.WIDE UR12, UR9, 0x4, UR12 ;  /* 0x00000004090c78a5 */ /* 0x000fe2000f8e020c */
[----:B------:R-:W-:Y:S02]  /*eb20*/  LOP3.LUT R154, R155, 0x380, RZ, 0xc0, !PT ;  /* 0x000003809b9a7812 */ /* 0x000fe400078ec0ff */
[----:B------:R-:W-:Y:S02]  /*eb30*/  LOP3.LUT R9, R2, 0x380, RZ, 0xc0, !PT ;  /* 0x0000038002097812 */ /* 0x000fe400078ec0ff */
[----:B------:R-:W-:Y:S02]  /*eb40*/  LOP3.LUT R6, R7, 0x380, RZ, 0xc0, !PT ;  /* 0x0000038007067812 */ /* 0x000fe400078ec0ff */
[----:B------:R-:W-:Y:S02]  /*eb50*/  SHF.R.U64 R154, R154, 0x3, RZ ;  /* 0x000000039a9a7819 */ /* 0x000fe400000012ff */
[----:B------:R-:W-:Y:S02]  /*eb60*/  IADD3 R161, P4, R2, 0x60, RZ ;  /* 0x0000006002a17810 */ /* 0x000fe40007f9e0ff */
[----:B------:R-:W-:-:S02]  /*eb70*/  SHF.R.U64 R9, R9, 0x3, RZ ;  /* 0x0000000309097819 */ /* 0x000fc400000012ff */
[----:B------:R-:W-:Y:S02]  /*eb80*/  SHF.R.U64 R6, R6, 0x3, RZ ;  /* 0x0000000306067819 */ /* 0x000fe400000012ff */
[----:B------:R-:W-:Y:S01]  /*eb90*/  LOP3.LUT R154, R154, R155, RZ, 0x3c, !PT ;  /* 0x0000009b9a9a7212 */ /* 0x000fe200078e3cff */
[----:B------:R-:W-:Y:S01]  /*eba0*/  IMAD.X R155, RZ, RZ, R3, P0 ;  /* 0x000000ffff9b7224 */ /* 0x000fe200000e0603 */
[C---:B------:R-:W-:Y:S02]  /*ebb0*/  IADD3 R163, P3, R2.reuse, 0x4000, RZ ;  /* 0x0000400002a37810 */ /* 0x040fe40007f7e0ff */
[C---:B------:R-:W-:Y:S02]  /*ebc0*/  IADD3 R165, P6, R2.reuse, 0x4020, RZ ;  /* 0x0000402002a57810 */ /* 0x040fe40007fde0ff */
[----:B------:R-:W-:Y:S02]  /*ebd0*/  LOP3.LUT R160, R161, 0x380, RZ, 0xc0, !PT ;  /* 0x00000380a1a07812 */ /* 0x000fe400078ec0ff */
[----:B------:R-:W-:-:S02]  /*ebe0*/  IADD3 R21, P2, R2, 0x4060, RZ ;  /* 0x0000406002157810 */ /* 0x000fc40007f5e0ff */
[----:B------:R-:W-:Y:S01]  /*ebf0*/  LOP3.LUT R8, R9, R2, RZ, 0x3c, !PT ;  /* 0x0000000209087212 */ /* 0x000fe200078e3cff */
[--C-:B------:R-:W-:Y:S01]  /*ec00*/  IMAD.MOV.U32 R9, RZ, RZ, R3.reuse ;  /* 0x000000ffff097224 */ /* 0x100fe200078e0003 */
[----:B------:R-:W-:Y:S02]  /*ec10*/  IADD3 R153, P0, R2, 0x8020, RZ ;  /* 0x0000802002997810 */ /* 0x000fe40007f1e0ff */
[----:B------:R-:W-:Y:S01]  /*ec20*/  LOP3.LUT R6, R6, R7, RZ, 0x3c, !PT ;  /* 0x0000000706067212 */ /* 0x000fe200078e3cff */
[----:B------:R-:W-:Y:S01]  /*ec30*/  IMAD.X R7, RZ, RZ, R3, P1 ;  /* 0x000000ffff077224 */ /* 0x000fe200008e0603 */
[----:B------:R-:W-:Y:S02]  /*ec40*/  LOP3.LUT R162, R163, 0x380, RZ, 0xc0, !PT ;  /* 0x00000380a3a27812 */ /* 0x000fe400078ec0ff */
[----:B------:R-:W-:Y:S02]  /*ec50*/  LOP3.LUT R164, R165, 0x380, RZ, 0xc0, !PT ;  /* 0x00000380a5a47812 */ /* 0x000fe400078ec0ff */
[----:B------:R-:W-:-:S02]  /*ec60*/  SHF.R.U64 R160, R160, 0x3, RZ ;  /* 0x00000003a0a07819 */ /* 0x000fc400000012ff */
[C---:B------:R-:W-:Y:S02]  /*ec70*/  IADD3 R167, P5, R2.reuse, 0x4040, RZ ;  /* 0x0000404002a77810 */ /* 0x040fe40007fbe0ff */
[----:B------:R-:W-:Y:S02]  /*ec80*/  LOP3.LUT R20, R21, 0x380, RZ, 0xc0, !PT ;  /* 0x0000038015147812 */ /* 0x000fe400078ec0ff */
[----:B------:R-:W-:Y:S02]  /*ec90*/  IADD3 R169, P1, R2, 0x8000, RZ ;  /* 0x0000800002a97810 */ /* 0x000fe40007f3e0ff */
[----:B------:R-:W-:Y:S02]  /*eca0*/  LOP3.LUT R152, R153, 0x380, RZ, 0xc0, !PT ;  /* 0x0000038099987812 */ /* 0x000fe400078ec0ff */
[----:B------:R-:W-:Y:S02]  /*ecb0*/  MOV R5, R8 ;  /* 0x0000000800057202 */ /* 0x000fe40000000f00 */
[----:B------:R-:W-:-:S02]  /*ecc0*/  SHF.R.U64 R162, R162, 0x3, RZ ;  /* 0x00000003a2a27819 */ /* 0x000fc400000012ff */
[----:B------:R-:W-:Y:S02]  /*ecd0*/  SHF.R.U64 R164, R164, 0x3, RZ ;  /* 0x00000003a4a47819 */ /* 0x000fe400000012ff */
[----:B------:R-:W-:Y:S01]  /*ece0*/  LOP3.LUT R160, R160, R161, RZ, 0x3c, !PT ;  /* 0x000000a1a0a07212 */ /* 0x000fe200078e3cff */
[----:B------:R-:W-:Y:S01]  /*ecf0*/  IMAD.X R161, RZ, RZ, R3, P4 ;  /* 0x000000ffffa17224 */ /* 0x000fe200020e0603 */
[----:B------:R-:W-:Y:S02]  /*ed00*/  F2FP.BF16.F32.PACK_AB R8, R25, R24 ;  /* 0x000000181908723e */ /* 0x000fe400000010ff */
[----:B------:R-:W-:Y:S02]  /*ed10*/  LOP3.LUT R166, R167, 0x380, RZ, 0xc0, !PT ;  /* 0x00000380a7a67812 */ /* 0x000fe400078ec0ff */
[----:B------:R-:W-:Y:S02]  /*ed20*/  F2FP.BF16.F32.PACK_AB R9, R27, R26 ;  /* 0x0000001a1b09723e */ /* 0x000fe400000010ff */
[----:B------:R-:W-:-:S02]  /*ed30*/  SHF.R.U64 R20, R20, 0x3, RZ ;  /* 0x0000000314147819 */ /* 0x000fc400000012ff */
[----:B------:R-:W-:Y:S01]  /*ed40*/  LOP3.LUT R168, R169, 0x380, RZ, 0xc0, !PT ;  /* 0x00000380a9a87812 */ /* 0x000fe200078ec0ff */
[----:B------:R0:W-:Y:S01]  /*ed50*/  STSM.16.M88.4 [R5], R8 ;  /* 0x0000000805007844 */ /* 0x0001e20000000200 */
[----:B------:R-:W-:Y:S02]  /*ed60*/  SHF.R.U64 R152, R152, 0x3, RZ ;  /* 0x0000000398987819 */ /* 0x000fe400000012ff */
[----:B------:R-:W-:Y:S02]  /*ed70*/  MOV R7, R6 ;  /* 0x0000000600077202 */ /* 0x000fe40000000f00 */
[----:B------:R-:W-:Y:S02]  /*ed80*/  IADD3 R171, P4, R2, 0x8040, RZ ;  /* 0x0000804002ab7810 */ /* 0x000fe40007f9e0ff */
[----:B------:R-:W-:Y:S01]  /*ed90*/  LOP3.LUT R162, R162, R163, RZ, 0x3c, !PT ;  /* 0x000000a3a2a27212 */ /* 0x000fe200078e3cff */
[--C-:B------:R-:W-:Y:S01]  /*eda0*/  IMAD.X R163, RZ, RZ, R3.reuse, P3 ;  /* 0x000000ffffa37224 */ /* 0x100fe200018e0603 */
[----:B------:R-:W-:Y:S01]  /*edb0*/  LOP3.LUT R164, R164, R165, RZ, 0x3c, !PT ;  /* 0x000000a5a4a47212 */ /* 0x000fe200078e3cff */
[--C-:B------:R-:W-:Y:S01]  /*edc0*/  IMAD.X R165, RZ, RZ, R3.reuse, P6 ;  /* 0x000000ffffa57224 */ /* 0x100fe200030e0603 */
[----:B------:R-:W-:Y:S01]  /*edd0*/  SHF.R.U64 R166, R166, 0x3, RZ ;  /* 0x00000003a6a67819 */ /* 0x000fe200000012ff */
[----:B------:R1:W-:Y:S01]  /*ede0*/  STSM.16.M88.4 [R7], R12 ;  /* 0x0000000c07007844 */ /* 0x0003e20000000200 */
[----:B------:R-:W-:Y:S01]  /*edf0*/  LOP3.LUT R20, R20, R21, RZ, 0x3c, !PT ;  /* 0x0000001514147212 */ /* 0x000fe200078e3cff */
[----:B------:R-:W-:Y:S01]  /*ee00*/  IMAD.X R21, RZ, RZ, R3, P2 ;  /* 0x000000ffff157224 */ /* 0x000fe200010e0603 */
[----:B------:R-:W-:-:S02]  /*ee10*/  SHF.R.U64 R168, R168, 0x3, RZ ;  /* 0x00000003a8a87819 */ /* 0x000fc400000012ff */
[----:B------:R-:W-:Y:S01]  /*ee20*/  LOP3.LUT R152, R152, R153, RZ, 0x3c, !PT ;  /* 0x0000009998987212 */ /* 0x000fe200078e3cff */
[----:B------:R-:W-:Y:S01]  /*ee30*/  IMAD.X R153, RZ, RZ, R3, P0 ;  /* 0x000000ffff997224 */ /* 0x000fe200000e0603 */
[----:B------:R-:W-:Y:S02]  /*ee40*/  LOP3.LUT R170, R171, 0x380, RZ, 0xc0, !PT ;  /* 0x00000380abaa7812 */ /* 0x000fe400078ec0ff */
[C---:B------:R-:W-:Y:S02]  /*ee50*/  IADD3 R157, P3, R2.reuse, 0x8060, RZ ;  /* 0x00008060029d7810 */ /* 0x040fe40007f7e0ff */
[----:B------:R-:W-:Y:S02]  /*ee60*/  IADD3 R159, P6, R2, 0xc000, RZ ;  /* 0x0000c000029f7810 */ /* 0x000fe40007fde0ff */
[----:B------:R-:W-:Y:S02]  /*ee70*/  MOV R154, R154 ;  /* 0x0000009a009a7202 */ /* 0x000fe40000000f00 */
[----:B0-----:R-:W-:-:S02]  /*ee80*/  F2FP.BF16.F32.PACK_AB R8, R41, R40 ;  /* 0x000000282908723e */ /* 0x001fc400000010ff */
[----:B------:R-:W-:Y:S02]  /*ee90*/  F2FP.BF16.F32.PACK_AB R9, R43, R42 ;  /* 0x0000002a2b09723e */ /* 0x000fe400000010ff */
[----:B------:R-:W-:Y:S02]  /*eea0*/  F2FP.BF16.F32.PACK_AB R10, R45, R44 ;  /* 0x0000002c2d0a723e */ /* 0x000fe400000010ff */
[----:B------:R-:W-:Y:S02]  /*eeb0*/  F2FP.BF16.F32.PACK_AB R11, R47, R46 ;  /* 0x0000002e2f0b723e */ /* 0x000fe400000010ff */
[----:B------:R-:W-:Y:S01]  /*eec0*/  LOP3.LUT R166, R166, R167, RZ, 0x3c, !PT ;  /* 0x000000a7a6a67212 */ /* 0x000fe200078e3cff */
[----:B------:R-:W-:Y:S01]  /*eed0*/  IMAD.X R167, RZ, RZ, R3, P5 ;  /* 0x000000ffffa77224 */ /* 0x000fe200028e0603 */
[----:B------:R-:W-:Y:S01]  /*eee0*/  MOV R161, R160 ;  /* 0x000000a000a17202 */ /* 0x000fe20000000f00 */
[----:B------:R0:W-:Y:S01]  /*eef0*/  STSM.16.M88.4 [R154], R8 ;  /* 0x000000089a007844 */ /* 0x0001e20000000200 */
[----:B-1----:R-:W-:-:S02]  /*ef00*/  F2FP.BF16.F32.PACK_AB R12, R49, R48 ;  /* 0x00000030310c723e */ /* 0x002fc400000010ff */
[----:B------:R-:W-:Y:S02]  /*ef10*/  F2FP.BF16.F32.PACK_AB R13, R51, R50 ;  /* 0x00000032330d723e */ /* 0x000fe400000010ff */
[----:B------:R-:W-:Y:S02]  /*ef20*/  F2FP.BF16.F32.PACK_AB R14, R53, R52 ;  /* 0x00000034350e723e */ /* 0x000fe400000010ff */
[----:B------:R-:W-:Y:S02]  /*ef30*/  F2FP.BF16.F32.PACK_AB R15, R55, R54 ;  /* 0x00000036370f723e */ /* 0x000fe400000010ff */
[----:B------:R-:W-:Y:S01]  /*ef40*/  LOP3.LUT R168, R168, R169, RZ, 0x3c, !PT ;  /* 0x000000a9a8a87212 */ /* 0x000fe200078e3cff */
[----:B------:R-:W-:Y:S01]  /*ef50*/  IMAD.X R169, RZ, RZ, R3, P1 ;  /* 0x000000ffffa97224 */ /* 0x000fe200008e0603 */
[----:B------:R-:W-:Y:S01]  /*ef60*/  SHF.R.U64 R170, R170, 0x3, RZ ;  /* 0x00000003aaaa7819 */ /* 0x000fe200000012ff */
[----:B------:R1:W-:Y:S01]  /*ef70*/  STSM.16.M88.4 [R161], R12 ;  /* 0x0000000ca1007844 */ /* 0x0003e20000000200 */
[----:B------:R-:W-:-:S02]  /*ef80*/  LOP3.LUT R156, R157, 0x380, RZ, 0xc0, !PT ;  /* 0x000003809d9c7812 */ /* 0x000fc400078ec0ff */
[----:B------:R-:W-:Y:S02]  /*ef90*/  LOP3.LUT R158, R159, 0x380, RZ, 0xc0, !PT ;  /* 0x000003809f9e7812 */ /* 0x000fe400078ec0ff */
[----:B------:R-:W-:Y:S02]  /*efa0*/  MOV R22, R20 ;  /* 0x0000001400167202 */ /* 0x000fe40000000f00 */
[C---:B------:R-:W-:Y:S02]  /*efb0*/  IADD3 R6, P5, R2.reuse, 0xc020, RZ ;  /* 0x0000c02002067810 */ /* 0x040fe40007fbe0ff */
[C---:B------:R-:W-:Y:S02]  /*efc0*/  IADD3 R5, P1, R2.reuse, 0xc060, RZ ;  /* 0x0000c06002057810 */ /* 0x040fe40007f3e0ff */
[----:B------:R-:W-:Y:S02]  /*efd0*/  MOV R20, R152 ;  /* 0x0000009800147202 */ /* 0x000fe40000000f00 */
[----:B------:R-:W-:-:S02]  /*efe0*/  IADD3 R19, P2, R2, 0xc040, RZ ;  /* 0x0000c04002137810 */ /* 0x000fc40007f5e0ff */
[----:B------:R-:W-:Y:S02]  /*eff0*/  MOV R162, R162 ;  /* 0x000000a200a27202 */ /* 0x000fe40000000f00 */
[----:B------:R-:W-:Y:S02]  /*f000*/  F2FP.BF16.F32.PACK_AB R152, R57, R56 ;  /* 0x000000383998723e */ /* 0x000fe400000010ff */
[----:B------:R-:W-:Y:S02]  /*f010*/  F2FP.BF16.F32.PACK_AB R153, R59, R58 ;  /* 0x0000003a3b99723e */ /* 0x000fe400000010ff */
[----:B0-----:R-:W-:Y:S02]  /*f020*/  F2FP.BF16.F32.PACK_AB R154, R61, R60 ;  /* 0x0000003c3d9a723e */ /* 0x001fe400000010ff */
[----:B------:R-:W-:Y:S02]  /*f030*/  F2FP.BF16.F32.PACK_AB R155, R63, R62 ;  /* 0x0000003e3f9b723e */ /* 0x000fe400000010ff */
[----:B------:R-:W-:-:S02]  /*f040*/  MOV R164, R164 ;  /* 0x000000a400a47202 */ /* 0x000fc40000000f00 */
[----:B------:R-:W-:Y:S01]  /*f050*/  F2FP.BF16.F32.PACK_AB R8, R65, R64 ;  /* 0x000000404108723e */ /* 0x000fe200000010ff */
[----:B------:R-:W-:Y:S01]  /*f060*/  STSM.16.M88.4 [R162], R152 ;  /* 0x00000098a2007844 */ /* 0x000fe20000000200 */
[----:B------:R-:W-:Y:S02]  /*f070*/  F2FP.BF16.F32.PACK_AB R9, R67, R66 ;  /* 0x000000424309723e */ /* 0x000fe400000010ff */
[----:B------:R-:W-:Y:S02]  /*f080*/  F2FP.BF16.F32.PACK_AB R10, R69, R68 ;  /* 0x00000044450a723e */ /* 0x000fe400000010ff */
[----:B------:R-:W-:Y:S02]  /*f090*/  F2FP.BF16.F32.PACK_AB R11, R71, R70 ;  /* 0x00000046470b723e */ /* 0x000fe400000010ff */
[----:B------:R-:W-:Y:S01]  /*f0a0*/  LOP3.LUT R170, R170, R171, RZ, 0x3c, !PT ;  /* 0x000000abaaaa7212 */ /* 0x000fe200078e3cff */
[----:B------:R-:W-:Y:S01]  /*f0b0*/  IMAD.X R171, RZ, RZ, R3, P4 ;  /* 0x000000ffffab7224 */ /* 0x000fe200020e0603 */
[----:B------:R-:W-:Y:S01]  /*f0c0*/  SHF.R.U64 R156, R156, 0x3, RZ ;  /* 0x000000039c9c7819 */ /* 0x000fe200000012ff */
[----:B------:R0:W-:Y:S01]  /*f0d0*/  STSM.16.M88.4 [R164], R8 ;  /* 0x00000008a4007844 */ /* 0x0001e20000000200 */
[----:B------:R-:W-:-:S02]  /*f0e0*/  SHF.R.U64 R158, R158, 0x3, RZ ;  /* 0x000000039e9e7819 */ /* 0x000fc400000012ff */
[----:B------:R-:W-:Y:S02]  /*f0f0*/  MOV R166, R166 ;  /* 0x000000a600a67202 */ /* 0x000fe40000000f00 */
[----:B-1----:R-:W-:Y:S02]  /*f100*/  F2FP.BF16.F32.PACK_AB R12, R73, R72 ;  /* 0x00000048490c723e */ /* 0x002fe400000010ff */
[----:B------:R-:W-:Y:S02]  /*f110*/  F2FP.BF16.F32.PACK_AB R13, R75, R74 ;  /* 0x0000004a4b0d723e */ /* 0x000fe400000010ff */
[----:B------:R-:W-:Y:S02]  /*f120*/  F2FP.BF16.F32.PACK_AB R14, R77, R76 ;  /* 0x0000004c4d0e723e */ /* 0x000fe400000010ff */
[----:B------:R-:W-:Y:S02]  /*f130*/  F2FP.BF16.F32.PACK_AB R15, R79, R78 ;  /* 0x0000004e4f0f723e */ /* 0x000fe400000010ff */
[----:B------:R-:W-:-:S02]  /*f140*/  LOP3.LUT R7, R6, 0x380, RZ, 0xc0, !PT ;  /* 0x0000038006077812 */ /* 0x000fc400078ec0ff */
[----:B------:R-:W-:Y:S01]  /*f150*/  LOP3.LUT R2, R5, 0x380, RZ, 0xc0, !PT ;  /* 0x0000038005027812 */ /* 0x000fe200078ec0ff */
[----:B------:R1:W-:Y:S01]  /*f160*/  STSM.16.M88.4 [R166], R12 ;  /* 0x0000000ca6007844 */ /* 0x0003e20000000200 */
[----:B------:R-:W-:Y:S02]  /*f170*/  LOP3.LUT R18, R19, 0x380, RZ, 0xc0, !PT ;  /* 0x0000038013127812 */ /* 0x000fe400078ec0ff */
[----:B------:R-:W-:Y:S01]  /*f180*/  LOP3.LUT R156, R156, R157, RZ, 0x3c, !PT ;  /* 0x0000009d9c9c7212 */ /* 0x000fe200078e3cff */
[--C-:B------:R-:W-:Y:S01]  /*f190*/  IMAD.X R157, RZ, RZ, R3.reuse, P3 ;  /* 0x000000ffff9d7224 */ /* 0x100fe200018e0603 */
[----:B------:R-:W-:Y:S01]  /*f1a0*/  LOP3.LUT R158, R158, R159, RZ, 0x3c, !PT ;  /* 0x0000009f9e9e7212 */ /* 0x000fe200078e3cff */
[----:B------:R-:W-:Y:S01]  /*f1b0*/  IMAD.X R159, RZ, RZ, R3, P6 ;  /* 0x000000ffff9f7224 */ /* 0x000fe200030e0603 */
[----:B------:R-:W-:Y:S02]  /*f1c0*/  SHF.R.U64 R7, R7, 0x3, RZ ;  /* 0x0000000307077819 */ /* 0x000fe400000012ff */
[----:B------:R-:W-:-:S02]  /*f1d0*/  SHF.R.U64 R2, R2, 0x3, RZ ;  /* 0x0000000302027819 */ /* 0x000fc400000012ff */
[----:B------:R-:W-:Y:S02]  /*f1e0*/  SHF.R.U64 R18, R18, 0x3, RZ ;  /* 0x0000000312127819 */ /* 0x000fe400000012ff */
[----:B------:R-:W-:Y:S02]  /*f1f0*/  MOV R160, R168 ;  /* 0x000000a800a07202 */ /* 0x000fe40000000f00 */
[----:B------:R-:W-:Y:S02]  /*f200*/  MOV R21, R170 ;  /* 0x000000aa00157202 */ /* 0x000fe40000000f00 */
[----:B0-----:R-:W-:Y:S02]  /*f210*/  F2FP.BF16.F32.PACK_AB R164, R81, R80 ;  /* 0x0000005051a4723e */ /* 0x001fe400000010ff */
[----:B------:R-:W-:Y:S02]  /*f220*/  F2FP.BF16.F32.PACK_AB R165, R83, R82 ;  /* 0x0000005253a5723e */ /* 0x000fe400000010ff */
[----:B-1----:R-:W-:-:S02]  /*f230*/  F2FP.BF16.F32.PACK_AB R166, R85, R84 ;  /* 0x0000005455a6723e */ /* 0x002fc400000010ff */
[----:B------:R-:W-:Y:S02]  /*f240*/  F2FP.BF16.F32.PACK_AB R167, R87, R86 ;  /* 0x0000005657a7723e */ /* 0x000fe400000010ff */
[----:B------:R-:W-:Y:S02]  /*f250*/  F2FP.BF16.F32.PACK_AB R168, R89, R88 ;  /* 0x0000005859a8723e */ /* 0x000fe400000010ff */
[----:B------:R-:W-:Y:S01]  /*f260*/  F2FP.BF16.F32.PACK_AB R169, R91, R90 ;  /* 0x0000005a5ba9723e */ /* 0x000fe200000010ff */
[----:B------:R-:W-:Y:S01]  /*f270*/  STSM.16.M88.4 [R22], R164 ;  /* 0x000000a416007844 */ /* 0x000fe20000000200 */
[----:B------:R-:W-:Y:S02]  /*f280*/  F2FP.BF16.F32.PACK_AB R170, R93, R92 ;  /* 0x0000005c5daa723e */ /* 0x000fe400000010ff */
[----:B------:R-:W-:Y:S02]  /*f290*/  F2FP.BF16.F32.PACK_AB R171, R95, R94 ;  /* 0x0000005e5fab723e */ /* 0x000fe400000010ff */
[----:B------:R-:W-:Y:S01]  /*f2a0*/  LOP3.LUT R6, R7, R6, RZ, 0x3c, !PT ;  /* 0x0000000607067212 */ /* 0x000fe200078e3cff */
[--C-:B------:R-:W-:Y:S01]  /*f2b0*/  IMAD.X R7, RZ, RZ, R3.reuse, P5 ;  /* 0x000000ffff077224 */ /* 0x100fe200028e0603 */
[----:B------:R-:W-:Y:S01]  /*f2c0*/  LOP3.LUT R2, R2, R5, RZ, 0x3c, !PT ;  /* 0x0000000502027212 */ /* 0x000fe200078e3cff */
[----:B------:R0:W-:Y:S01]  /*f2d0*/  STSM.16.M88.4 [R160], R168 ;  /* 0x000000a8a0007844 */ /* 0x0001e20000000200 */
[----:B------:R-:W-:Y:S01]  /*f2e0*/  LOP3.LUT R18, R18, R19, RZ, 0x3c, !PT ;  /* 0x0000001312127212 */ /* 0x000fe200078e3cff */
[--C-:B------:R-:W-:Y:S01]  /*f2f0*/  IMAD.X R19, RZ, RZ, R3.reuse, P2 ;  /* 0x000000ffff137224 */ /* 0x100fe200010e0603 */
[----:B------:R-:W-:Y:S01]  /*f300*/  MOV R172, R156 ;  /* 0x0000009c00ac7202 */ /* 0x000fe20000000f00 */
[----:B------:R-:W-:Y:S01]  /*f310*/  IMAD.X R3, RZ, RZ, R3, P1 ;  /* 0x000000ffff037224 */ /* 0x000fe200008e0603 */
[----:B------:R-:W-:-:S02]  /*f320*/  MOV R5, R158 ;  /* 0x0000009e00057202 */ /* 0x000fc40000000f00 */
[----:B------:R-:W-:Y:S02]  /*f330*/  F2FP.BF16.F32.PACK_AB R152, R97, R96 ;  /* 0x000000606198723e */ /* 0x000fe400000010ff */
[----:B------:R-:W-:Y:S02]  /*f340*/  F2FP.BF16.F32.PACK_AB R153, R99, R98 ;  /* 0x000000626399723e */ /* 0x000fe400000010ff */
[----:B------:R-:W-:Y:S02]  /*f350*/  F2FP.BF16.F32.PACK_AB R154, R101, R100 ;  /* 0x00000064659a723e */ /* 0x000fe400000010ff */
[----:B------:R-:W-:Y:S02]  /*f360*/  F2FP.BF16.F32.PACK_AB R155, R103, R102 ;  /* 0x00000066679b723e */ /* 0x000fe400000010ff */
[----:B------:R-:W-:Y:S02]  /*f370*/  F2FP.BF16.F32.PACK_AB R156, R105, R104 ;  /* 0x00000068699c723e */ /* 0x000fe400000010ff */
[----:B------:R-:W-:Y:S01]  /*f380*/  F2FP.BF16.F32.PACK_AB R157, R107, R106 ;  /* 0x0000006a6b9d723e */ /* 0x000fe200000010ff */
[----:B------:R1:W-:Y:S01]  /*f390*/  STSM.16.M88.4 [R20], R152 ;  /* 0x0000009814007844 */ /* 0x0003e20000000200 */
[----:B------:R-:W-:-:S02]  /*f3a0*/  F2FP.BF16.F32.PACK_AB R158, R109, R108 ;  /* 0x0000006c6d9e723e */ /* 0x000fc400000010ff */
[----:B------:R-:W-:Y:S02]  /*f3b0*/  F2FP.BF16.F32.PACK_AB R159, R111, R110 ;  /* 0x0000006e6f9f723e */ /* 0x000fe400000010ff */
[----:B0-----:R-:W-:Y:S02]  /*f3c0*/  F2FP.BF16.F32.PACK_AB R160, R113, R112 ;  /* 0x0000007071a0723e */ /* 0x001fe400000010ff */
[----:B------:R-:W-:Y:S01]  /*f3d0*/  F2FP.BF16.F32.PACK_AB R161, R115, R114 ;  /* 0x0000007273a1723e */ /* 0x000fe200000010ff */
[----:B------:R0:W-:Y:S01]  /*f3e0*/  STSM.16.M88.4 [R21], R156 ;  /* 0x0000009c15007844 */ /* 0x0001e20000000200 */
[----:B------:R-:W-:Y:S02]  /*f3f0*/  F2FP.BF16.F32.PACK_AB R162, R117, R116 ;  /* 0x0000007475a2723e */ /* 0x000fe400000010ff */
[----:B------:R-:W-:Y:S02]  /*f400*/  F2FP.BF16.F32.PACK_AB R163, R119, R118 ;  /* 0x0000007677a3723e */ /* 0x000fe400000010ff */
[----:B------:R-:W-:-:S02]  /*f410*/  F2FP.BF16.F32.PACK_AB R8, R121, R120 ;  /* 0x000000787908723e */ /* 0x000fc400000010ff */
[----:B------:R-:W-:Y:S01]  /*f420*/  F2FP.BF16.F32.PACK_AB R9, R123, R122 ;  /* 0x0000007a7b09723e */ /* 0x000fe200000010ff */
[----:B------:R-:W-:Y:S01]  /*f430*/  STSM.16.M88.4 [R172], R160 ;  /* 0x000000a0ac007844 */ /* 0x000fe20000000200 */
[----:B------:R-:W-:Y:S02]  /*f440*/  F2FP.BF16.F32.PACK_AB R10, R125, R124 ;  /* 0x0000007c7d0a723e */ /* 0x000fe400000010ff */
[----:B------:R-:W-:Y:S02]  /*f450*/  F2FP.BF16.F32.PACK_AB R11, R127, R126 ;  /* 0x0000007e7f0b723e */ /* 0x000fe400000010ff */
[----:B------:R-:W-:Y:S02]  /*f460*/  MOV R6, R6 ;  /* 0x0000000600067202 */ /* 0x000fe40000000f00 */
[----:B------:R-:W-:Y:S01]  /*f470*/  F2FP.BF16.F32.PACK_AB R12, R129, R128 ;  /* 0x00000080810c723e */ /* 0x000fe200000010ff */
[----:B------:R-:W-:Y:S01]  /*f480*/  STSM.16.M88.4 [R5], R8 ;  /* 0x0000000805007844 */ /* 0x000fe20000000200 */
[----:B------:R-:W-:-:S02]  /*f490*/  F2FP.BF16.F32.PACK_AB R13, R131, R130 ;  /* 0x00000082830d723e */ /* 0x000fc400000010ff */
[----:B------:R-:W-:Y:S02]  /*f4a0*/  F2FP.BF16.F32.PACK_AB R14, R133, R132 ;  /* 0x00000084850e723e */ /* 0x000fe400000010ff */
[----:B------:R-:W-:Y:S02]  /*f4b0*/  F2FP.BF16.F32.PACK_AB R15, R135, R134 ;  /* 0x00000086870f723e */ /* 0x000fe400000010ff */
[----:B------:R-:W-:Y:S02]  /*f4c0*/  MOV R18, R18 ;  /* 0x0000001200127202 */ /* 0x000fe40000000f00 */
[----:B-1----:R-:W-:Y:S01]  /*f4d0*/  F2FP.BF16.F32.PACK_AB R152, R137, R136 ;  /* 0x000000888998723e */ /* 0x002fe200000010ff */
[----:B------:R1:W-:Y:S01]  /*f4e0*/  STSM.16.M88.4 [R6], R12 ;  /* 0x0000000c06007844 */ /* 0x0003e20000000200 */
[----:B------:R-:W-:Y:S02]  /*f4f0*/  F2FP.BF16.F32.PACK_AB R153, R139, R138 ;  /* 0x0000008a8b99723e */ /* 0x000fe400000010ff */
[----:B------:R-:W-:-:S02]  /*f500*/  F2FP.BF16.F32.PACK_AB R154, R141, R140 ;  /* 0x0000008c8d9a723e */ /* 0x000fc400000010ff */
[----:B------:R-:W-:Y:S02]  /*f510*/  F2FP.BF16.F32.PACK_AB R155, R143, R142 ;  /* 0x0000008e8f9b723e */ /* 0x000fe400000010ff */
[----:B------:R-:W-:Y:S01]  /*f520*/  MOV R7, R2 ;  /* 0x0000000200077202 */ /* 0x000fe20000000f00 */
[----:B------:R-:W-:Y:S01]  /*f530*/  IMAD.U32 R2, RZ, RZ, UR12 ;  /* 0x0000000cff027e24 */ /* 0x000fe2000f8e00ff */
[----:B0-----:R-:W-:Y:S01]  /*f540*/  F2FP.BF16.F32.PACK_AB R156, R145, R144 ;  /* 0x00000090919c723e */ /* 0x001fe200000010ff */
[----:B------:R-:W-:Y:S01]  /*f550*/  STSM.16.M88.4 [R18], R152 ;  /* 0x0000009812007844 */ /* 0x000fe20000000200 */
[----:B------:R-:W-:Y:S01]  /*f560*/  F2FP.BF16.F32.PACK_AB R157, R147, R146 ;  /* 0x00000092939d723e */ /* 0x000fe200000010ff */
[----:B------:R-:W-:Y:S01]  /*f570*/  IMAD.U32 R3, RZ, RZ, UR13 ;  /* 0x0000000dff037e24 */ /* 0x000fe2000f8e00ff */
[----:B------:R-:W-:Y:S02]  /*f580*/  F2FP.BF16.F32.PACK_AB R158, R149, R148 ;  /* 0x00000094959e723e */ /* 0x000fe400000010ff */
[----:B------:R-:W-:-:S02]  /*f590*/  F2FP.BF16.F32.PACK_AB R159, R151, R150 ;  /* 0x00000096979f723e */ /* 0x000fc400000010ff */
[----:B------:R-:W-:-:S03]  /*f5a0*/  ISETP.NE.U32.AND P0, PT, RZ, UR16, PT ;  /* 0x00000010ff007c0c */ /* 0x000fc6000bf05070 */
[----:B------:R0:W-:Y:S01]  /*f5b0*/  STSM.16.M88.4 [R7], R156 ;  /* 0x0000009c07007844 */ /* 0x0001e20000000200 */
[----:B------:R-:W-:Y:S01]  /*f5c0*/  BAR.SYNC.DEFER_BLOCKING 0x1, 0x100 ;  /* 0x0044000000007b1d */ /* 0x000fe20000010000 */
[----:B------:R-:W-:-:S13]  /*f5d0*/  ISETP.NE.AND.EX P0, PT, RZ, UR17, PT, P0 ;  /* 0x00000011ff007c0c */ /* 0x000fda000bf05300 */
[----:B------:R2:W3:Y:S01]  /*f5e0*/  @P0 LDG.E R19, desc[UR36][R2.64] ;  /* 0x0000002402130981 */ /* 0x0004e2000c1e1900 */
[----:B------:R-:W-:Y:S01]  /*f5f0*/  PLOP3.LUT P4, PT, PT, PT, UP0, 0x80, 0x0 ;  /* 0x000000000000781c */ /* 0x000fe20003f8f008 */
[----:B------:R-:W-:-:S06]  /*f600*/  @UP0 UIMAD.WIDE UR14, UR9, 0x4, UR14 ;  /* 0x00000004090e08a5 */ /* 0x000fcc000f8e020e */
[----:B--2---:R-:W-:Y:S02]  /*f610*/  IMAD.U32 R2, RZ, RZ, UR14 ;  /* 0x0000000eff027e24 */ /* 0x004fe4000f8e00ff */
[----:B------:R-:W-:-:S05]  /*f620*/  IMAD.U32 R3, RZ, RZ, UR15 ;  /* 0x0000000fff037e24 */ /* 0x000fca000f8e00ff */
[----:B-1----:R1:W2:Y:S01]  /*f630*/  @P4 LDG.E R6, desc[UR36][R2.64] ;  /* 0x0000002402064981 */ /* 0x0022a2000c1e1900 */
[----:B------:R-:W-:Y:S01]  /*f640*/  UISETP.NE.AND UP0, UPT, UR19, URZ, UPT ;  /* 0x0000003f1300728c */ /* 0x000fe2000bf05270 */
[----:B------:R-:W-:Y:S01]  /*f650*/  VIADD R5, R23, UR61 ;  /* 0x0000003d17057c36 */ /* 0x000fe20008000000 */
[----:B------:R-:W-:Y:S02]  /*f660*/  UISETP.NE.AND UP1, UPT, UR22, 0x1, UPT ;  /* 0x000000011600788c */ /* 0x000fe4000bf25270 */
[----:B------:R-:W-:Y:S01]  /*f670*/  USEL UR4, UR19, UR4, UP0 ;  /* 0x0000000413047287 */ /* 0x000fe20008000000 */
[----:B------:R-:W-:Y:S01]  /*f680*/  UMOV UR25, 0x9b8 ;  /* 0x000009b800197882 */ /* 0x000fe20000000000 */
[----:B------:R-:W-:Y:S02]  /*f690*/  UISETP.NE.U32.AND UP0, UPT, UR16, URZ, UPT ;  /* 0x0000003f1000728c */ /* 0x000fe4000bf05070 */
[----:B------:R-:W-:Y:S01]  /*f6a0*/  PLOP3.LUT P1, PT, PT, PT, UP1, 0x80, 0x0 ;  /* 0x000000000000781c */ /* 0x000fe20003f2f018 */
[----:B------:R-:W-:Y:S01]  /*f6b0*/  UISETP.GT.AND UP2, UPT, UR4, 0x1, UPT ;  /* 0x000000010400788c */ /* 0x000fe2000bf44270 */
[----:B-1----:R-:W-:Y:S01]  /*f6c0*/  IMAD.MOV.U32 R3, RZ, RZ, R5 ;  /* 0x000000ffff037224 */ /* 0x002fe200078e0005 */
[----:B------:R-:W-:-:S02]  /*f6d0*/  UISETP.NE.AND.EX UP0, UPT, UR17, URZ, UPT, UP0 ;  /* 0x0000003f1100728c */ /* 0x000fc4000bf05300 */
[----:B------:R-:W-:Y:S01]  /*f6e0*/  USEL UR25, UR25, 0x978, UP2 ;  /* 0x0000097819197887 */ /* 0x000fe20009000000 */
[----:B------:R-:W-:Y:S01]  /*f6f0*/  UMOV UR4, URZ ;  /* 0x0000003f00047c82 */ /* 0x000fe20008000000 */
[----:B------:R-:W-:Y:S02]  /*f700*/  USHF.R.S32.HI UR14, URZ, 0x1f, UR9 ;  /* 0x0000001f3f0e7899 */ /* 0x000fe40008011409 */
[----:B------:R-:W-:Y:S01]  /*f710*/  USEL UR9, UR9, URZ, !UP0 ;  /* 0x0000003f09097287 */ /* 0x000fe2000c000000 */
[----:B------:R-:W-:Y:S01]  /*f720*/  @UP1 ULDC UR27, c[0x0][0xbec] ;  /* 0x0002fb00001b1ab9 */ /* 0x000fe20000000800 */
[----:B------:R-:W-:Y:S02]  /*f730*/  USEL UR23, UR18, URZ, UP2 ;  /* 0x0000003f12177287 */ /* 0x000fe40009000000 */
[----:B------:R-:W-:Y:S01]  /*f740*/  @P1 IMAD.HI.U32 R2, R5, UR27, RZ ;  /* 0x0000001b05021c27 */ /* 0x000fe2000f8e00ff */
[----:B------:R-:W-:-:S03]  /*f750*/  USEL UR24, UR14, URZ, !UP0 ;  /* 0x0000003f0e187287 */ /* 0x000fc6000c000000 */
[----:B------:R-:W-:Y:S01]  /*f760*/  ULDC.64 UR18, c[0x0][UR25+0x220] ;  /* 0x0000880019127abb */ /* 0x000fe20008000a00 */
[----:B------:R-:W-:Y:S01]  /*f770*/  ULDC.64 UR16, c[0x0][UR25+0x218] ;  /* 0x0000860019107abb */ /* 0x000fe20008000a00 */
[----:B------:R-:W-:Y:S01]  /*f780*/  UIMAD UR19, UR19, UR9, URZ ;  /* 0x00000009131372a4 */ /* 0x000fe2000f8e023f */
[----:B------:R-:W-:Y:S01]  /*f790*/  ULDC.64 UR20, c[0x0][UR25+0x228] ;  /* 0x00008a0019147abb */ /* 0x000fe20008000a00 */
[----:B------:R-:W-:Y:S01]  /*f7a0*/  @UP1 ULDC UR30, c[0x0][0xbf0] ;  /* 0x0002fc00001e1ab9 */ /* 0x000fe20000000800 */
[----:B------:R-:W-:Y:S01]  /*f7b0*/  UIMAD.WIDE.U32 UR14, UR16, UR26, URZ ;  /* 0x0000001a100e72a5 */ /* 0x000fe2000f8e003f */
[----:B------:R-:W-:Y:S01]  /*f7c0*/  @P1 SHF.R.U32.HI R3, RZ, UR30, R2 ;  /* 0x0000001eff031c19 */ /* 0x000fe20008011602 */
[----:B------:R-:W-:Y:S02]  /*f7d0*/  UIMAD UR26, UR17, UR26, URZ ;  /* 0x0000001a111a72a4 */ /* 0x000fe4000f8e023f */
[----:B------:R-:W-:Y:S02]  /*f7e0*/  UIMAD.WIDE.U32 UR28, UR20, UR23, URZ ;  /* 0x00000017141c72a5 */ /* 0x000fe4000f8e003f */
[----:B------:R-:W-:Y:S01]  /*f7f0*/  UIMAD.WIDE.U32 UR16, UR18, UR9, URZ ;  /* 0x00000009121072a5 */ /* 0x000fe2000f8e003f */
[----:B------:R-:W-:Y:S01]  /*f800*/  IMAD.MOV R2, RZ, RZ, -R3 ;  /* 0x000000ffff027224 */ /* 0x000fe200078e0a03 */
[----:B------:R-:W-:-:S02]  /*f810*/  UIMAD UR20, UR21, UR23, URZ ;  /* 0x00000017151472a4 */ /* 0x000fc4000f8e023f */
[----:B------:R-:W-:Y:S01]  /*f820*/  UIMAD UR19, UR18, UR24, UR19 ;  /* 0x00000018121372a4 */ /* 0x000fe2000f8e0213 */
[----:B------:R-:W-:Y:S01]  /*f830*/  IMAD.U32 R8, RZ, RZ, UR28 ;  /* 0x0000001cff087e24 */ /* 0x000fe2000f8e00ff */
[----:B------:R-:W-:Y:S01]  /*f840*/  UIADD3 UR20, UR29, UR20, URZ ;  /* 0x000000141d147290 */ /* 0x000fe2000fffe03f */
[----:B0-----:R-:W-:Y:S01]  /*f850*/  IMAD R7, R2, UR22, R5 ;  /* 0x0000001602077c24 */ /* 0x001fe2000f8e0205 */
[----:B------:R-:W-:Y:S02]  /*f860*/  UIADD3 UR19, UR17, UR19, URZ ;  /* 0x0000001311137290 */ /* 0x000fe4000fffe03f */
[----:B------:R-:W-:Y:S02]  /*f870*/  UIADD3 UR26, UR15, UR26, URZ ;  /* 0x0000001a0f1a7290 */ /* 0x000fe4000fffe03f */
[----:B------:R-:W-:Y:S01]  /*f880*/  IMAD.U32 R10, RZ, RZ, UR20 ;  /* 0x00000014ff0a7e24 */ /* 0x000fe2000f8e00ff */
[----:B---3--:R-:W-:-:S13]  /*f890*/  @P0 R2UR UR4, R19 ;  /* 0x00000000130402ca */ /* 0x008fda00000e0000 */
[----:B------:R-:W-:Y:S02]  /*f8a0*/  UIADD3 UR14, UP0, UP3, UR16, UR14, UR4 ;  /* 0x0000000e100e7290 */ /* 0x000fe4000fb1e004 */
[----:B------:R-:W-:-:S04]  /*f8b0*/  USHF.R.S32.HI UR17, URZ, 0x1f, UR4 ;  /* 0x0000001f3f117899 */ /* 0x000fc80008011404 */
[----:B------:R-:W-:Y:S01]  /*f8c0*/  UIADD3.X UR16, UR19, UR26, UR17, UP0, UP3 ;  /* 0x0000001a13107290 */ /* 0x000fe200087e6411 */
[----:B------:R-:W-:Y:S01]  /*f8d0*/  IADD3 R2, P2, P3, R3, UR14, R8 ;  /* 0x0000000e03027c10 */ /* 0x000fe2000fb5e008 */
[----:B------:R-:W-:Y:S01]  /*f8e0*/  ULDC.64 UR14, c[0x0][UR25+0x210] ;  /* 0x00008400190e7abb */ /* 0x000fe20008000a00 */
[----:B------:R-:W-:Y:S01]  /*f8f0*/  SHF.R.S32.HI R3, RZ, 0x1f, R3 ;  /* 0x0000001fff037819 */ /* 0x000fe20000011403 */
[----:B------:R-:W-:Y:S01]  /*f900*/  IMAD R9, R7, UR15, RZ ;  /* 0x0000000f07097c24 */ /* 0x000fe2000f8e02ff */
[----:B------:R-:W-:Y:S01]  /*f910*/  SHF.R.S32.HI R8, RZ, 0x1f, R7 ;  /* 0x0000001fff087819 */ /* 0x000fe20000011407 */
[----:B------:R-:W-:Y:S01]  /*f920*/  ULDC.64 UR18, c[0x0][0xba8] ;  /* 0x0002ea0000127ab9 */ /* 0x000fe20000000a00 */
[----:B------:R-:W-:Y:S01]  /*f930*/  IADD3.X R3, R3, UR16, R10, P2, P3 ;  /* 0x0000001003037c10 */ /* 0x000fe200097e640a */
[----:B------:R-:W-:Y:S01]  /*f940*/  @!UP2 ULDC UR18, c[0x0][0xb50] ;  /* 0x0002d4000012aab9 */ /* 0x000fe20000000800 */
[----:B------:R-:W-:Y:S01]  /*f950*/  @!UP2 ULDC UR19, c[0x0][0xb54] ;  /* 0x0002d5000013aab9 */ /* 0x000fe20000000800 */
[----:B------:R-:W-:-:S02]  /*f960*/  IMAD R9, R8, UR14, R9 ;  /* 0x0000000e08097c24 */ /* 0x000fc4000f8e0209 */
[----:B------:R-:W-:Y:S01]  /*f970*/  IMAD.WIDE.U32 R2, R7, UR14, R2 ;  /* 0x0000000e07027c25 */ /* 0x000fe2000f8e0002 */
[----:B------:R-:W-:Y:S01]  /*f980*/  ULDC UR14, c[0x0][0xa88] ;  /* 0x0002a200000e7ab9 */ /* 0x000fe20000000800 */
[----:B--2---:R-:W-:Y:S02]  /*f990*/  @P4 R2UR UR14, R6 ;  /* 0x00000000060e42ca */ /* 0x004fe400000e0000 */
[----:B------:R-:W-:Y:S01]  /*f9a0*/  IMAD.IADD R3, R3, 0x1, R9 ;  /* 0x0000000103037824 */ /* 0x000fe200078e0209 */
[----:B------:R-:W-:-:S04]  /*f9b0*/  LEA R9, P2, R2, UR18, 0x2 ;  /* 0x0000001202097c11 */ /* 0x000fc8000f8410ff */
[----:B------:R-:W-:Y:S01]  /*f9c0*/  LEA.HI.X R10, R2, UR19, R3, 0x2, P2 ;  /* 0x00000013020a7c11 */ /* 0x000fe200090f1403 */
[----:B------:R-:W-:Y:S08]  /*f9d0*/  @P4 BRA `(.L_x_1308) ;  /* 0x0000000000284947 */ /* 0x000ff00003800000 */
[----:B------:R-:W-:Y:S05]  /*f9e0*/  @!P0 BRA `(.L_x_1308) ;  /* 0x0000000000248947 */ /* 0x000fea0003800000 */
[----:B------:R-:W-:Y:S02]  /*f9f0*/  IMAD.U32 R2, RZ, RZ, UR12 ;  /* 0x0000000cff027e24 */ /* 0x000fe4000f8e00ff */
[----:B------:R-:W-:Y:S02]  /*fa00*/  IMAD.U32 R6, RZ, RZ, UR12 ;  /* 0x0000000cff067e24 */ /* 0x000fe4000f8e00ff */
[----:B------:R-:W-:Y:S02]  /*fa10*/  IMAD.U32 R3, RZ, RZ, UR13 ;  /* 0x0000000dff037e24 */ /* 0x000fe4000f8e00ff */
[----:B------:R-:W-:-:S03]  /*fa20*/  IMAD.U32 R7, RZ, RZ, UR13 ;  /* 0x0000000dff077e24 */ /* 0x000fc6000f8e00ff */
[----:B------:R-:W2:Y:S04]  /*fa30*/  LDG.E R2, desc[UR36][R2.64] ;  /* 0x0000002402027981 */ /* 0x000ea8000c1e1900 */
[----:B------:R-:W3:Y:S01]  /*fa40*/  LDG.E R6, desc[UR36][R6.64+0x4] ;  /* 0x0000042406067981 */ /* 0x000ee2000c1e1900 */
[----:B--2---:R-:W-:Y:S02]  /*fa50*/  R2UR UR12, R2 ;  /* 0x00000000020c72ca */ /* 0x004fe400000e0000 */
[----:B---3--:R-:W-:-:S13]  /*fa60*/  R2UR UR14, R6 ;  /* 0x00000000060e72ca */ /* 0x008fda00000e0000 */
[----:B------:R-:W-:-:S12]  /*fa70*/  UIADD3 UR14, -UR12, UR14, URZ ;  /* 0x0000000e0c0e7290 */ /* 0x000fd8000fffe13f */
.L_x_1308:
[----:B------:R-:W2:Y:S04]  /*fa80*/  LDL R11, [R1+0x24] ;  /* 0x00002400010b7983 */ /* 0x000ea80000100800 */
[----:B------:R-:W3:Y:S01]  /*fa90*/  LDL R8, [R1+0x18] ;  /* 0x0000180001087983 */ /* 0x000ee20000100800 */
[----:B------:R-:W-:Y:S01]  /*faa0*/  UIMAD UR16, UR14, UR22, URZ ;  /* 0x000000160e1072a4 */ /* 0x000fe2000f8e023f */
[----:B------:R-:W-:Y:S02]  /*fab0*/  PLOP3.LUT P3, PT, PT, PT, UP2, 0x80, 0x0 ;  /* 0x000000000000781c */ /* 0x000fe40003f6f028 */
[----:B------:R-:W-:Y:S04]  /*fac0*/  SHFL.IDX PT, R2, R9, RZ, 0x1c1f ;  /* 0x001c1fff09027589 */ /* 0x000fe800000e0000 */
[----:B------:R-:W0:Y:S04]  /*fad0*/  SHFL.IDX PT, R3, R10, RZ, 0x1c1f ;  /* 0x001c1fff0a037589 */ /* 0x000e2800000e0000 */
[----:B------:R-:W-:Y:S04]  /*fae0*/  SHFL.IDX PT, R6, R9, 0x1, 0x1c1f ;  /* 0x003c1f0009067f89 */ /* 0x000fe800000e0000 */
[----:B------:R-:W1:Y:S01]  /*faf0*/  SHFL.IDX PT, R7, R10, 0x1, 0x1c1f ;  /* 0x003c1f000a077f89 */ /* 0x000e6200000e0000 */
[----:B--2---:R-:W-:Y:S01]  /*fb00*/  VIADD R11, R11, UR61 ;  /* 0x0000003d0b0b7c36 */ /* 0x004fe20008000000 */
        /* <DEDUP_REMOVED lines=9> */
[----:B------:R-:W2:Y:S01]  /*fba0*/  LDL R22, [R1+0xc] ;  /* 0x00000c0001167983 */ /* 0x000ea20000100800 */
[----:B0-----:R-:W-:Y:S01]  /*fbb0*/  IMAD.SHL.U32 R0, R201, 0x8, RZ ;  /* 0x00000008c9007824 */ /* 0x001fe200078e00ff */
[----:B------:R-:W-:Y:S01]  /*fbc0*/  ULDC.64 UR14, c[0x0][0xaa0] ;  /* 0x0002a800000e7ab9 */ /* 0x000fe20000000a00 */
[----:B------:R-:W-:Y:S01]  /*fbd0*/  IMAD.MOV.U32 R3, RZ, RZ, 0x2 ;  /* 0x00000002ff037424 */ /* 0x000fe200078e00ff */
[----:B------:R-:W-:Y:S01]  /*fbe0*/  R2UR UR18, R205 ;  /* 0x00000000cd1272ca */ /* 0x000fe200000e0000 */
[----:B------:R-:W-:-:S04]  /*fbf0*/  UIMAD UR12, UR17, UR14, URZ ;  /* 0x0000000e110c72a4 */ /* 0x000fc8000f8e023f */
[----:B------:R-:W-:Y:S02]  /*fc00*/  UIMAD UR12, UR4, UR15, UR12 ;  /* 0x0000000f040c72a4 */ /* 0x000fe4000f8e020c */
[----:B------:R-:W-:-:S04]  /*fc10*/  UIADD3 UR8, UR8, 0x30820, URZ ;  /* 0x0003082008087890 */ /* 0x000fc8000fffe03f */
[----:B------:R-:W-:Y:S01]  /*fc20*/  UPRMT UR8, URZ, 0x654, UR8 ;  /* 0x000006543f087896 */ /* 0x000fe20008000008 */
[C---:B------:R-:W-:Y:S02]  /*fc30*/  VIADD R82, R0.reuse, 0x40 ;  /* 0x0000004000527836 */ /* 0x040fe40000000000 */
[C---:B------:R-:W-:Y:S02]  /*fc40*/  VIADD R84, R0.reuse, 0x80 ;  /* 0x0000008000547836 */ /* 0x040fe40000000000 */
[----:B------:R-:W-:Y:S01]  /*fc50*/  VIADD R86, R0, 0xc0 ;  /* 0x000000c000567836 */ /* 0x000fe20000000000 */
[----:B------:R-:W-:Y:S01]  /*fc60*/  BSSY B1, `(.L_x_1310) ;  /* 0x00000ac000017945 */ /* 0x000fe20003800000 */
[----:B------:R-:W-:Y:S02]  /*fc70*/  SHF.R.S32.HI R87, RZ, 0x1f, R0 ;  /* 0x0000001fff577819 */ /* 0x000fe40000011400 */
[----:B------:R-:W-:Y:S02]  /*fc80*/  SHF.R.S32.HI R81, RZ, 0x1f, R82 ;  /* 0x0000001fff517819 */ /* 0x000fe40000011452 */
[----:B------:R-:W-:-:S02]  /*fc90*/  SHF.R.S32.HI R83, RZ, 0x1f, R84 ;  /* 0x0000001fff537819 */ /* 0x000fc40000011454 */
[----:B------:R-:W-:Y:S01]  /*fca0*/  SHF.R.S32.HI R85, RZ, 0x1f, R86 ;  /* 0x0000001fff557819 */ /* 0x000fe20000011456 */
[----:B--2---:R-:W-:-:S04]  /*fcb0*/  IMAD R2, R22, 0x40, R0 ;  /* 0x0000004016027824 */ /* 0x004fc800078e0200 */
[----:B------:R-:W-:-:S03]  /*fcc0*/  IMAD.WIDE R2, R2, R3, UR10 ;  /* 0x0000000a02027e25 */ /* 0x000fc6000f8e0203 */
[C---:B------:R-:W-:Y:S02]  /*fcd0*/  IADD3 R25, P2, R2.reuse, 0x3000, RZ ;  /* 0x0000300002197810 */ /* 0x040fe40007f5e0ff */
[C---:B------:R-:W-:Y:S02]  /*fce0*/  IADD3 R9, P4, R2.reuse, 0x1000, RZ ;  /* 0x0000100002097810 */ /* 0x040fe40007f9e0ff */
[----:B------:R-:W-:Y:S02]  /*fcf0*/  LOP3.LUT R24, R25, 0x380, RZ, 0xc0, !PT ;  /* 0x0000038019187812 */ /* 0x000fe400078ec0ff */
[----:B------:R-:W-:Y:S02]  /*fd00*/  IADD3 R13, P3, R2, 0x2000, RZ ;  /* 0x00002000020d7810 */ /* 0x000fe40007f7e0ff */
[----:B------:R-:W-:Y:S02]  /*fd10*/  SHF.R.U64 R24, R24, 0x3, RZ ;  /* 0x0000000318187819 */ /* 0x000fe400000012ff */
[----:B------:R-:W-:-:S02]  /*fd20*/  LOP3.LUT R8, R9, 0x380, RZ, 0xc0, !PT ;  /* 0x0000038009087812 */ /* 0x000fc400078ec0ff */
[----:B------:R-:W-:Y:S02]  /*fd30*/  LOP3.LUT R12, R13, 0x380, RZ, 0xc0, !PT ;  /* 0x000003800d0c7812 */ /* 0x000fe400078ec0ff */
[----:B------:R-:W-:Y:S01]  /*fd40*/  LOP3.LUT R24, R24, R25, RZ, 0x3c, !PT ;  /* 0x0000001918187212 */ /* 0x000fe200078e3cff */
[--C-:B------:R-:W-:Y:S01]  /*fd50*/  IMAD.X R25, RZ, RZ, R3.reuse, P2 ;  /* 0x000000ffff197224 */ /* 0x100fe200010e0603 */
[----:B------:R-:W-:Y:S02]  /*fd60*/  IADD3 R49, P2, R2, 0x9000, RZ ;  /* 0x0000900002317810 */ /* 0x000fe40007f5e0ff */
[----:B------:R-:W-:Y:S02]  /*fd70*/  SHF.R.U64 R8, R8, 0x3, RZ ;  /* 0x0000000308087819 */ /* 0x000fe400000012ff */
[----:B------:R-:W-:Y:S01]  /*fd80*/  SHF.R.U64 R12, R12, 0x3, RZ ;  /* 0x000000030c0c7819 */ /* 0x000fe200000012ff */
[----:B------:R-:W-:Y:S01]  /*fd90*/  UIMAD.WIDE.U32 UR10, UR4, UR14, URZ ;  /* 0x0000000e040a72a5 */ /* 0x000fe2000f8e003f */
[----:B------:R-:W-:Y:S01]  /*fda0*/  LOP3.LUT R48, R49, 0x380, RZ, 0xc0, !PT ;  /* 0x0000038031307812 */ /* 0x000fe200078ec0ff */
[----:B------:R-:W5:Y:S01]  /*fdb0*/  LD.E.128 R24, desc[UR36][R24.64] ;  /* 0x0000002418187980 */ /* 0x000f62000c101d00 */
[----:B------:R-:W-:Y:S01]  /*fdc0*/  LOP3.LUT R8, R8, R9, RZ, 0x3c, !PT ;  /* 0x0000000908087212 */ /* 0x000fe200078e3cff */
[--C-:B------:R-:W-:Y:S01]  /*fdd0*/  IMAD.X R9, RZ, RZ, R3.reuse, P4 ;  /* 0x000000ffff097224 */ /* 0x100fe200020e0603 */
[----:B------:R-:W-:Y:S01]  /*fde0*/  LOP3.LUT R12, R12, R13, RZ, 0x3c, !PT ;  /* 0x0000000d0c0c7212 */ /* 0x000fe200078e3cff */
[----:B------:R-:W-:Y:S01]  /*fdf0*/  IMAD.X R13, RZ, RZ, R3, P3 ;  /* 0x000000ffff0d7224 */ /* 0x000fe200018e0603 */
[----:B------:R-:W-:-:S02]  /*fe00*/  IADD3 R29, P0, R2, 0x4000, RZ ;  /* 0x00004000021d7810 */ /* 0x000fc40007f1e0ff */
[C---:B------:R-:W-:Y:S02]  /*fe10*/  IADD3 R33, P6, R2.reuse, 0x5000, RZ ;  /* 0x0000500002217810 */ /* 0x040fe40007fde0ff */
[C---:B------:R-:W-:Y:S02]  /*fe20*/  IADD3 R37, P5, R2.reuse, 0x6000, RZ ;  /* 0x0000600002257810 */ /* 0x040fe40007fbe0ff */
[C---:B------:R-:W-:Y:S01]  /*fe30*/  LOP3.LUT R7, R2.reuse, 0x380, RZ, 0xc0, !PT ;  /* 0x0000038002077812 */ /* 0x040fe200078ec0ff */
[----:B------:R-:W-:Y:S01]  /*fe40*/  UIADD3 UR11, UR11, UR12, URZ ;  /* 0x0000000c0b0b7290 */ /* 0x000fe2000fffe03f */
[C---:B------:R-:W-:Y:S01]  /*fe50*/  IADD3 R41, P4, R2.reuse, 0x7000, RZ ;  /* 0x0000700002297810 */ /* 0x040fe20007f9e0ff */
[----:B------:R-:W-:Y:S01]  /*fe60*/  USHF.R.S32.HI UR4, URZ, 0x1f, UR9 ;  /* 0x0000001f3f047899 */ /* 0x000fe20008011409 */
[----:B------:R-:W-:Y:S01]  /*fe70*/  IADD3 R45, P3, R2, 0x8000, RZ ;  /* 0x00008000022d7810 */ /* 0x000fe20007f7e0ff */
[----:B------:R-:W-:Y:S01]  /*fe80*/  ULDC.64 UR12, c[0x0][0xae8] ;  /* 0x0002ba00000c7ab9 */ /* 0x000fe20000000a00 */
[----:B------:R-:W-:Y:S01]  /*fe90*/  SHF.R.U64 R48, R48, 0x3, RZ ;  /* 0x0000000330307819 */ /* 0x000fe200000012ff */
[----:B------:R-:W-:Y:S01]  /*fea0*/  @UP1 ULDC UR14, c[0x0][0xbec] ;  /* 0x0002fb00000e1ab9 */ /* 0x000fe20000000800 */
[----:B------:R-:W-:Y:S01]  /*feb0*/  LOP3.LUT R28, R29, 0x380, RZ, 0xc0, !PT ;  /* 0x000003801d1c7812 */ /* 0x000fe200078ec0ff */
[----:B------:R-:W5:Y:S01]  /*fec0*/  LD.E.128 R8, desc[UR36][R8.64] ;  /* 0x0000002408087980 */ /* 0x000f62000c101d00 */
[----:B------:R-:W-:-:S02]  /*fed0*/  LOP3.LUT R32, R33, 0x380, RZ, 0xc0, !PT ;  /* 0x0000038021207812 */ /* 0x000fc400078ec0ff */
[----:B------:R-:W-:Y:S01]  /*fee0*/  LOP3.LUT R36, R37, 0x380, RZ, 0xc0, !PT ;  /* 0x0000038025247812 */ /* 0x000fe200078ec0ff */
[----:B------:R-:W5:Y:S01]  /*fef0*/  LD.E.128 R12, desc[UR36][R12.64] ;  /* 0x000000240c0c7980 */ /* 0x000f62000c101d00 */
[----:B------:R-:W-:Y:S02]  /*ff00*/  LOP3.LUT R40, R41, 0x380, RZ, 0xc0, !PT ;  /* 0x0000038029287812 */ /* 0x000fe400078ec0ff */
[----:B------:R-:W-:Y:S02]  /*ff10*/  LOP3.LUT R44, R45, 0x380, RZ, 0xc0, !PT ;  /* 0x000003802d2c7812 */ /* 0x000fe400078ec0ff */
[----:B------:R-:W-:Y:S01]  /*ff20*/  LOP3.LUT R48, R48, R49, RZ, 0x3c, !PT ;  /* 0x0000003130307212 */ /* 0x000fe200078e3cff */
[----:B------:R-:W-:Y:S01]  /*ff30*/  IMAD.X R49, RZ, RZ, R3, P2 ;  /* 0x000000ffff317224 */ /* 0x000fe200010e0603 */
[----:B------:R-:W-:Y:S02]  /*ff40*/  IADD3 R5, P2, R2, 0xf000, RZ ;  /* 0x0000f00002057810 */ /* 0x000fe40007f5e0ff */
[----:B------:R-:W-:-:S02]  /*ff50*/  SHF.R.U64 R28, R28, 0x3, RZ ;  /* 0x000000031c1c7819 */ /* 0x000fc400000012ff */
[----:B------:R-:W-:Y:S02]  /*ff60*/  SHF.R.U64 R32, R32, 0x3, RZ ;  /* 0x0000000320207819 */ /* 0x000fe400000012ff */
[----:B------:R-:W-:Y:S01]  /*ff70*/  SHF.R.U64 R7, R7, 0x3, RZ ;  /* 0x0000000307077819 */ /* 0x000fe200000012ff */
[----:B------:R-:W-:Y:S01]  /*ff80*/  UIMAD.WIDE.U32 UR10, UR18, UR12, UR10 ;  /* 0x0000000c120a72a5 */ /* 0x000fe2000f8e000a */
[----:B------:R-:W-:Y:S01]  /*ff90*/  SHF.R.U64 R36, R36, 0x3, RZ ;  /* 0x0000000324247819 */ /* 0x000fe200000012ff */
[----:B------:R-:W-:Y:S01]  /*ffa0*/  IMAD.X R73, RZ, RZ, R3, P2 ;  /* 0x000000ffff497224 */ /* 0x000fe200010e0603 */
[----:B------:R-:W-:Y:S01]  /*ffb0*/  SHF.R.U64 R40, R40, 0x3, RZ ;  /* 0x0000000328287819 */ /* 0x000fe200000012ff */
[----:B------:R-:W5:Y:S01]  /*ffc0*/  LD.E.128 R48, desc[UR36][R48.64] ;  /* 0x0000002430307980 */ /* 0x000f62000c101d00 */
[----:B------:R-:W-:Y:S02]  /*ffd0*/  SHF.R.U64 R44, R44, 0x3, RZ ;  /* 0x000000032c2c7819 */ /* 0x000fe400000012ff */
[----:B------:R-:W-:-:S02]  /*ffe0*/  LOP3.LUT R4, R5, 0x380, RZ, 0xc0, !PT ;  /* 0x0000038005047812 */ /* 0x000fc400078ec0ff */
        /* <DEDUP_REMOVED lines=11> */
[----:B------:R-:W-:Y:S01]  /*100a0*/  UIMAD UR11, UR18, UR13, UR11 ;  /* 0x0000000d120b72a4 */ /* 0x000fe2000f8e020b */
[C---:B------:R-:W-:Y:S01]  /*100b0*/  IADD3 R57, P6, R2.reuse, 0xb000, RZ ;  /* 0x0000b00002397810 */ /* 0x040fe20007fde0ff */
[----:B------:R-:W5:Y:S01]  /*100c0*/  LD.E.128 R28, desc[UR36][R28.64] ;  /* 0x000000241c1c7980 */ /* 0x000f62000c101d00 */
[C---:B------:R-:W-:Y:S01]  /*100d0*/  IADD3 R61, P5, R2.reuse, 0xc000, RZ ;  /* 0x0000c000023d7810 */ /* 0x040fe20007fbe0ff */
[----:B------:R-:W-:Y:S01]  /*100e0*/  ULDC.64 UR12, c[0x0][0xaf0] ;  /* 0x0002bc00000c7ab9 */ /* 0x000fe20000000a00 */
[C---:B------:R-:W-:Y:S01]  /*100f0*/  IADD3 R65, P4, R2.reuse, 0xd000, RZ ;  /* 0x0000d00002417810 */ /* 0x040fe20007f9e0ff */
[----:B------:R-:W5:Y:S01]  /*10100*/  LD.E.128 R32, desc[UR36][R32.64] ;  /* 0x0000002420207980 */ /* 0x000f62000c101d00 */
[----:B------:R-:W-:-:S02]  /*10110*/  IADD3 R69, P3, R2, 0xe000, RZ ;  /* 0x0000e00002457810 */ /* 0x000fc40007f7e0ff */
[----:B------:R-:W-:Y:S01]  /*10120*/  SHF.R.U64 R4, R4, 0x3, RZ ;  /* 0x0000000304047819 */ /* 0x000fe200000012ff */
[----:B------:R-:W5:Y:S01]  /*10130*/  LD.E.128 R36, desc[UR36][R36.64] ;  /* 0x0000002424247980 */ /* 0x000f62000c101d00 */
[----:B------:R-:W-:Y:S02]  /*10140*/  LOP3.LUT R2, R7, R2, RZ, 0x3c, !PT ;  /* 0x0000000207027212 */ /* 0x000fe400078e3cff */
[----:B------:R-:W-:Y:S01]  /*10150*/  LOP3.LUT R72, R4, R5, RZ, 0x3c, !PT ;  /* 0x0000000504487212 */ /* 0x000fe200078e3cff */
[----:B------:R-:W-:Y:S01]  /*10160*/  UIMAD UR4, UR4, UR12, URZ ;  /* 0x0000000c040472a4 */ /* 0x000fe2000f8e023f */
[----:B------:R-:W-:Y:S01]  /*10170*/  LOP3.LUT R52, R53, 0x380, RZ, 0xc0, !PT ;  /* 0x0000038035347812 */ /* 0x000fe200078ec0ff */
[----:B------:R0:W5:Y:S01]  /*10180*/  LD.E.128 R4, desc[UR36][R2.64] ;  /* 0x0000002402047980 */ /* 0x000162000c101d00 */
[----:B------:R-:W-:Y:S01]  /*10190*/  UIMAD.WIDE.U32 UR10, UR9, UR12, UR10 ;  /* 0x0000000c090a72a5 */ /* 0x000fe2000f8e000a */
[----:B------:R-:W-:Y:S01]  /*101a0*/  LOP3.LUT R56, R57, 0x380, RZ, 0xc0, !PT ;  /* 0x0000038039387812 */ /* 0x000fe200078ec0ff */
[----:B------:R-:W-:Y:S01]  /*101b0*/  UIMAD UR4, UR9, UR13, UR4 ;  /* 0x0000000d090472a4 */ /* 0x000fe2000f8e0204 */
[----:B------:R-:W-:Y:S01]  /*101c0*/  LOP3.LUT R60, R61, 0x380, RZ, 0xc0, !PT ;  /* 0x000003803d3c7812 */ /* 0x000fe200078ec0ff */
[----:B------:R-:W5:Y:S01]  /*101d0*/  LD.E.128 R40, desc[UR36][R40.64] ;  /* 0x0000002428287980 */ /* 0x000f62000c101d00 */
[----:B------:R-:W-:Y:S01]  /*101e0*/  @UP1 ULDC UR9, c[0x0][0xbf0] ;  /* 0x0002fc0000091ab9 */ /* 0x000fe20000000800 */
[----:B------:R-:W-:-:S02]  /*101f0*/  LOP3.LUT R64, R65, 0x380, RZ, 0xc0, !PT ;  /* 0x0000038041407812 */ /* 0x000fc400078ec0ff */
[----:B------:R-:W-:Y:S01]  /*10200*/  LOP3.LUT R68, R69, 0x380, RZ, 0xc0, !PT ;  /* 0x0000038045447812 */ /* 0x000fe200078ec0ff */
[----:B0-----:R-:W-:Y:S01]  /*10210*/  IMAD R2, R201, 0x20, R22 ;  /* 0x00000020c9027824 */ /* 0x001fe200078e0216 */
[----:B------:R-:W-:Y:S01]  /*10220*/  SHF.R.U64 R52, R52, 0x3, RZ ;  /* 0x0000000334347819 */ /* 0x000fe200000012ff */
[----:B------:R-:W-:Y:S01]  /*10230*/  UIADD3 UR4, UR11, UR4, URZ ;  /* 0x000000040b047290 */ /* 0x000fe2000fffe03f */
[----:B------:R-:W-:Y:S01]  /*10240*/  SHF.R.U64 R56, R56, 0x3, RZ ;  /* 0x0000000338387819 */ /* 0x000fe200000012ff */
[----:B------:R-:W-:Y:S01]  /*10250*/  VIADD R20, R2, UR61 ;  /* 0x0000003d02147c36 */ /* 0x000fe20008000000 */
[----:B------:R-:W-:Y:S01]  /*10260*/  SHF.R.U64 R60, R60, 0x3, RZ ;  /* 0x000000033c3c7819 */ /* 0x000fe200000012ff */
[----:B------:R-:W-:Y:S01]  /*10270*/  ULDC.64 UR12, c[0x0][0xae0] ;  /* 0x0002b800000c7ab9 */ /* 0x000fe20000000a00 */
[----:B------:R-:W-:Y:S01]  /*10280*/  SHF.R.U64 R64, R64, 0x3, RZ ;  /* 0x0000000340407819 */ /* 0x000fe200000012ff */
[----:B------:R-:W-:Y:S01]  /*10290*/  @P1 IMAD.HI.U32 R2, R20, UR14, RZ ;  /* 0x0000000e14021c27 */ /* 0x000fe2000f8e00ff */
[----:B------:R-:W-:Y:S01]  /*102a0*/  SHF.R.U64 R68, R68, 0x3, RZ ;  /* 0x0000000344447819 */ /* 0x000fe200000012ff */
[----:B------:R-:W5:Y:S01]  /*102b0*/  LD.E.128 R44, desc[UR36][R44.64] ;  /* 0x000000242c2c7980 */ /* 0x000f62000c101d00 */
[----:B------:R-:W-:Y:S01]  /*102c0*/  LOP3.LUT R52, R52, R53, RZ, 0x3c, !PT ;  /* 0x0000003534347212 */ /* 0x000fe200078e3cff */
[----:B------:R-:W-:Y:S01]  /*102d0*/  IMAD.MOV.U32 R19, RZ, RZ, R20 ;  /* 0x000000ffff137224 */ /* 0x000fe200078e0014 */
[----:B------:R-:W-:Y:S01]  /*102e0*/  @P1 SHF.R.U32.HI R19, RZ, UR9, R2 ;  /* 0x00000009ff131c19 */ /* 0x000fe20008011602 */
[--C-:B------:R-:W-:Y:S01]  /*102f0*/  IMAD.X R53, RZ, RZ, R3.reuse, P0 ;  /* 0x000000ffff357224 */ /* 0x100fe200000e0603 */
[----:B------:R-:W-:Y:S01]  /*10300*/  LOP3.LUT R56, R56, R57, RZ, 0x3c, !PT ;  /* 0x0000003938387212 */ /* 0x000fe200078e3cff */
[----:B------:R-:W-:Y:S01]  /*10310*/  IMAD.X R57, RZ, RZ, R3, P6 ;  /* 0x000000ffff397224 */ /* 0x000fe200030e0603 */
[--C-:B------:R-:W-:Y:S01]  /*10320*/  SHF.R.S32.HI R18, RZ, 0x1f, R19.reuse ;  /* 0x0000001fff127819 */ /* 0x100fe20000011413 */
[----:B------:R-:W-:Y:S01]  /*10330*/  IMAD.MOV R21, RZ, RZ, -R19 ;  /* 0x000000ffff157224 */ /* 0x000fe200078e0a13 */
[----:B------:R-:W-:Y:S01]  /*10340*/  LOP3.LUT R60, R60, R61, RZ, 0x3c, !PT ;  /* 0x0000003d3c3c7212 */ /* 0x000fe200078e3cff */
[--C-:B------:R-:W-:Y:S01]  /*10350*/  IMAD.X R61, RZ, RZ, R3.reuse, P5 ;  /* 0x000000ffff3d7224 */ /* 0x100fe200028e0603 */
[----:B------:R-:W-:Y:S01]  /*10360*/  LOP3.LUT R64, R64, R65, RZ, 0x3c, !PT ;  /* 0x0000004140407212 */ /* 0x000fe200078e3cff */
[--C-:B------:R-:W-:Y:S01]  /*10370*/  IMAD.X R65, RZ, RZ, R3.reuse, P4 ;  /* 0x000000ffff417224 */ /* 0x100fe200020e0603 */
[----:B------:R-:W-:Y:S01]  /*10380*/  LOP3.LUT R68, R68, R69, RZ, 0x3c, !PT ;  /* 0x0000004544447212 */ /* 0x000fe200078e3cff */
[----:B------:R-:W-:Y:S01]  /*10390*/  IMAD.X R69, RZ, RZ, R3, P3 ;  /* 0x000000ffff457224 */ /* 0x000fe200018e0603 */
[----:B------:R-:W5:Y:S01]  /*103a0*/  LD.E.128 R52, desc[UR36][R52.64] ;  /* 0x0000002434347980 */ /* 0x000f62000c101d00 */
[----:B------:R-:W-:-:S02]  /*103b0*/  IMAD R18, R18, UR12, RZ ;  /* 0x0000000c12127c24 */ /* 0x000fc4000f8e02ff */
[----:B------:R-:W-:Y:S01]  /*103c0*/  IMAD R21, R21, UR22, R20 ;  /* 0x0000001615157c24 */ /* 0x000fe2000f8e0214 */
[----:B------:R-:W5:Y:S01]  /*103d0*/  LD.E.128 R56, desc[UR36][R56.64] ;  /* 0x0000002438387980 */ /* 0x000f62000c101d00 */
[----:B------:R-:W-:Y:S02]  /*103e0*/  IMAD.U32 R3, RZ, RZ, UR11 ;  /* 0x0000000bff037e24 */ /* 0x000fe4000f8e00ff */
[----:B------:R-:W-:Y:S01]  /*103f0*/  IMAD.U32 R2, RZ, RZ, UR10 ;  /* 0x0000000aff027e24 */ /* 0x000fe2000f8e00ff */
[----:B------:R-:W-:Y:S01]  /*10400*/  ULDC.64 UR10, c[0x0][0xad8] ;  /* 0x0002b600000a7ab9 */ /* 0x000fe20000000a00 */
[----:B------:R-:W-:Y:S01]  /*10410*/  IMAD.U32 R3, RZ, RZ, UR4 ;  /* 0x00000004ff037e24 */ /* 0x000fe2000f8e00ff */
[----:B------:R-:W5:Y:S01]  /*10420*/  LD.E.128 R60, desc[UR36][R60.64] ;  /* 0x000000243c3c7980 */ /* 0x000f62000c101d00 */
[C---:B------:R-:W-:Y:S01]  /*10430*/  IMAD R77, R19.reuse, UR13, R18 ;  /* 0x0000000d134d7c24 */ /* 0x040fe2000f8e0212 */
[----:B------:R-:W-:Y:S01]  /*10440*/  SHF.R.S32.HI R18, RZ, 0x1f, R21 ;  /* 0x0000001fff127819 */ /* 0x000fe20000011415 */
[----:B------:R-:W-:Y:S01]  /*10450*/  IMAD.WIDE.U32 R2, R19, UR12, R2 ;  /* 0x0000000c13027c25 */ /* 0x000fe2000f8e0002 */
[----:B------:R-:W5:Y:S03]  /*10460*/  LD.E.128 R64, desc[UR36][R64.64] ;  /* 0x0000002440407980 */ /* 0x000f66000c101d00 */
[----:B------:R-:W-:Y:S01]  /*10470*/  IMAD.IADD R3, R3, 0x1, R77 ;  /* 0x0000000103037824 */ /* 0x000fe200078e024d */
[----:B------:R-:W5:Y:S01]  /*10480*/  LD.E.128 R68, desc[UR36][R68.64] ;  /* 0x0000002444447980 */ /* 0x000f62000c101d00 */
[----:B------:R-:W-:-:S03]  /*10490*/  IMAD R18, R18, UR10, RZ ;  /* 0x0000000a12127c24 */ /* 0x000fc6000f8e02ff */
[----:B------:R-:W5:Y:S01]  /*104a0*/  LD.E.128 R72, desc[UR36][R72.64] ;  /* 0x0000002448487980 */ /* 0x000f62000c101d00 */
[C---:B------:R-:W-:Y:S01]  /*104b0*/  IMAD R19, R21.reuse, UR11, R18 ;  /* 0x0000000b15137c24 */ /* 0x040fe2000f8e0212 */
[----:B------:R-:W-:Y:S01]  /*104c0*/  @!PT LDS RZ, [RZ] ;  /* 0x00000000fffff984 */ /* 0x000fe20000000800 */
[----:B------:R-:W-:Y:S01]  /*104d0*/  @!PT LDS RZ, [RZ] ;  /* 0x00000000fffff984 */ /* 0x000fe20000000800 */
[----:B------:R-:W-:Y:S01]  /*104e0*/  @!PT LDS RZ, [RZ] ;  /* 0x00000000fffff984 */ /* 0x000fe20000000800 */
[----:B------:R-:W-:Y:S01]  /*104f0*/  @!PT LDS RZ, [RZ] ;  /* 0x00000000fffff984 */ /* 0x000fe20000000800 */
[----:B------:R0:W-:Y:S06]  /*10500*/  MEMBAR.ALL.CTA ;  /* 0x0000000000007992 */ /* 0x0001ec0000008000 */
[----:B0-----:R-:W0:Y:S01]  /*10510*/  FENCE.VIEW.ASYNC.S ;  /* 0x00000000000073c6 */ /* 0x001e220000000000 */
[----:B------:R-:W-:Y:S01]  /*10520*/  IMAD.WIDE.U32 R2, R21, UR10, R2 ;  /* 0x0000000a15027c25 */ /* 0x000fe2000f8e0002 */
[----:B------:R-:W-:-:S03]  /*10530*/  ULDC.64 UR10, c[0x0][0xa80] ;  /* 0x0002a000000a7ab9 */ /* 0x000fc60000000a00 */
[----:B------:R-:W-:Y:S01]  /*10540*/  VIADD R80, R22, UR61 ;  /* 0x0000003d16507c36 */ /* 0x000fe20008000000 */
[----:B------:R-:W-:Y:S01]  /*10550*/  LEA R22, P2, R2, UR10, 0x1 ;  /* 0x0000000a02167c11 */ /* 0x000fe2000f8408ff */
[----:B------:R-:W-:-:S05]  /*10560*/  IMAD.IADD R3, R3, 0x1, R19 ;  /* 0x0000000103037824 */ /* 0x000fca00078e0213 */
[----:B------:R-:W-:Y:S02]  /*10570*/  LEA.HI.X R78, R2, UR11, R3, 0x1, P2 ;  /* 0x0000000b024e7c11 */ /* 0x000fe400090f0c03 */
[C---:B------:R-:W-:Y:S01]  /*10580*/  ISETP.GE.AND P2, PT, R80.reuse, UR16, PT ;  /* 0x0000001050007c0c */ /* 0x040fe2000bf46270 */
[C---:B------:R-:W-:Y:S02]  /*10590*/  VIADD R18, R80.reuse, 0x20 ;  /* 0x0000002050127836 */ /* 0x040fe40000000000 */
[----:B------:R-:W-:Y:S01]  /*105a0*/  VIADD R20, R80, 0x40 ;  /* 0x0000004050147836 */ /* 0x000fe20000000000 */
[----:B0-----:R0:W1:Y:S04]  /*105b0*/  SHFL.IDX PT, R79, R22, RZ, 0x181f ;  /* 0x00181fff164f7589 */ /* 0x00106800000e0000 */
[----:B------:R0:W2:Y:S01]  /*105c0*/  SHFL.IDX PT, R77, R78, RZ, 0x181f ;  /* 0x00181fff4e4d7589 */ /* 0x0000a200000e0000 */
[----:B------:R-:W-:Y:S01]  /*105d0*/  SYNCS.ARRIVE.TRANS64.RED.A1T0 RZ, [UR8], RZ ;  /* 0x000000ffffff79a7 */ /* 0x000fe20008100408 */
[----:B------:R-:W-:-:S02]  /*105e0*/  ISETP.GE.AND P1, PT, R18, UR16, PT ;  /* 0x0000001012007c0c */ /* 0x000fc4000bf26270 */
[----:B------:R-:W-:Y:S01]  /*105f0*/  ISETP.GE.AND P0, PT, R20, UR16, PT ;  /* 0x0000001014007c0c */ /* 0x000fe2000bf06270 */
[----:B------:R-:W-:-:S12]  /*10600*/  @P2 BRA `(.L_x_1311) ;  /* 0x0000000000442947 */ /* 0x000fd80003800000 */
        /* <DEDUP_REMOVED lines=17> */
.L_x_1311:
[----:B------:R-:W-:Y:S05]  /*10720*/  BSYNC B1 ;  /* 0x0000000000017941 */ /* 0x000fea0003800000 */
.L_x_1310:
[----:B---3--:R3:W4:Y:S01]  /*10730*/  SHFL.IDX PT, R19, R78, 0x1, 0x181f ;  /* 0x00381f004e137f89 */ /* 0x00872200000e0000 */
[----:B------:R-:W-:Y:S03]  /*10740*/  BSSY B1, `(.L_x_1312) ;  /* 0x0000014000017945 */ /* 0x000fe60003800000 */
[----:B-----5:R3:W0:Y:S01]  /*10750*/  SHFL.IDX PT, R7, R22, 0x1, 0x181f ;  /* 0x00381f0016077f89 */ /* 0x02062200000e0000 */
[----:B------:R-:W-:Y:S05]  /*10760*/  @P1 BRA `(.L_x_1313) ;  /* 0x0000000000441947 */ /* 0x000fea0003800000 */
[----:B------:R-:W-:Y:S02]  /*10770*/  ULDC UR4, c[0x0][0xac8] ;  /* 0x0002b20000047ab9 */ /* 0x000fe40000000800 */
        /* <DEDUP_REMOVED lines=16> */
.L_x_1313:
[----:B------:R-:W-:Y:S05]  /*10880*/  BSYNC B1 ;  /* 0x0000000000017941 */ /* 0x000fea0003800000 */
.L_x_1312:
[----:B0-----:R0:W0:Y:S01]  /*10890*/  SHFL.IDX PT, R9, R78, 0x2, 0x181f ;  /* 0x00581f004e097f89 */ /* 0x00102200000e0000 */
        /* <DEDUP_REMOVED lines=20> */
.L_x_1315:
[----:B------:R-:W-:Y:S05]  /*109e0*/  BSYNC B1 ;  /* 0x0000000000017941 */ /* 0x000fea0003800000 */
.L_x_1314:
[----:B0-----:R-:W-:Y:S01]  /*109f0*/  VIADD R2, R80, 0x60 ;  /* 0x0000006050027836 */ /* 0x001fe20000000000 */
[----:B------:R0:W0:Y:S04]  /*10a00*/  SHFL.IDX PT, R9, R78, 0x3, 0x181f ;  /* 0x00781f004e097f89 */ /* 0x00002800000e0000 */
[----:B------:R-:W-:Y:S01]  /*10a10*/  ISETP.GE.AND P0, PT, R2, UR16, PT ;  /* 0x0000001002007c0c */ /* 0x000fe2000bf06270 */
[----:B------:R0:W0:-:S12]  /*10a20*/  SHFL.IDX PT, R11, R22, 0x3, 0x181f ;  /* 0x00781f00160b7f89 */ /* 0x00001800000e0000 */
[----:B------:R-:W-:Y:S05]  /*10a30*/  @P0 BRA `(.L_x_1316) ;  /* 0x0000002400f80947 */ /* 0x000fea0003800000 */
[----:B------:R-:W-:Y:S02]  /*10a40*/  ULDC UR4, c[0x0][0xac8] ;  /* 0x0002b20000047ab9 */ /* 0x000fe40000000800 */
[----:B------:R-:W-:Y:S02]  /*10a50*/  ISETP.GE.AND P3, PT, R0, UR4, PT ;  /* 0x0000000400007c0c */ /* 0x000fe4000bf66270 */
[----:B------:R-:W-:Y:S02]  /*10a60*/  ISETP.GE.AND P4, PT, R82, UR4, PT ;  /* 0x0000000452007c0c */ /* 0x000fe4000bf86270 */
[----:B------:R-:W-:-:S09]  /*10a70*/  ISETP.GE.AND P5, PT, R84, UR4, PT ;  /* 0x0000000454007c0c */ /* 0x000fd2000bfa6270 */
[-C--:B0-----:R-:W-:Y:S02]  /*10a80*/  @!P3 LEA R2, P0, R0, R11.reuse, 0x1 ;  /* 0x0000000b0002b211 */ /* 0x081fe400078008ff */
[-C--:B------:R-:W-:Y:S02]  /*10a90*/  @!P4 LEA R4, P1, R82, R11.reuse, 0x1 ;  /* 0x0000000b5204c211 */ /* 0x080fe400078208ff */
[----:B------:R-:W-:Y:S02]  /*10aa0*/  @!P5 LEA R6, P2, R84, R11, 0x1 ;  /* 0x0000000b5406d211 */ /* 0x000fe400078408ff */
[-C--:B------:R-:W-:Y:S02]  /*10ab0*/  @!P3 LEA.HI.X R3, R0, R9.reuse, R87, 0x1, P0 ;  /* 0x000000090003b211 */ /* 0x080fe400000f0c57 */
[-C--:B------:R-:W-:Y:S02]  /*10ac0*/  @!P4 LEA.HI.X R5, R82, R9.reuse, R81, 0x1, P1 ;  /* 0x000000095205c211 */ /* 0x080fe400008f0c51 */
[----:B------:R-:W-:Y:S01]  /*10ad0*/  @!P5 LEA.HI.X R7, R84, R9, R83, 0x1, P2 ;  /* 0x000000095407d211 */ /* 0x000fe200010f0c53 */
        /* <DEDUP_REMOVED lines=9> */
.L_x_1309:
        /* <DEDUP_REMOVED lines=11> */
[----:B------:R-:W-:Y:S01]  /*10c20*/  VIADD R177, R17, 0x8 ;  /* 0x0000000811b17836 */ /* 0x000fe20000000000 */
[----:B------:R-:W-:Y:S01]  /*10c30*/  ULDC.64 UR14, c[0x0][0xb40] ;  /* 0x0002d000000e7ab9 */ /* 0x000fe20000000a00 */
[----:B------:R-:W-:Y:S01]  /*10c40*/  ULDC.64 UR12, c[0x0][0xb38] ;  /* 0x0002ce00000c7ab9 */ /* 0x000fe20000000a00 */
[----:B------:R-:W-:Y:S01]  /*10c50*/  UIMAD UR4, UR4, UR14, URZ ;  /* 0x0000000e040472a4 */ /* 0x000fe2000f8e023f */
[----:B------:R-:W-:Y:S01]  /*10c60*/  BSSY B1, `(.L_x_1317) ;  /* 0x00000d0000017945 */ /* 0x000fe20003800000 */
[----:B------:R-:W-:Y:S01]  /*10c70*/  UIMAD.WIDE.U32 UR10, UR18, UR12, UR10 ;  /* 0x0000000c120a72a5 */ /* 0x000fe2000f8e000a */
[----:B------:R-:W-:Y:S01]  /*10c80*/  SHF.R.S32.HI R22, RZ, 0x1f, R206 ;  /* 0x0000001fff167819 */ /* 0x000fe200000114ce */
[----:B------:R-:W-:Y:S01]  /*10c90*/  UIMAD UR4, UR9, UR15, UR4 ;  /* 0x0000000f090472a4 */ /* 0x000fe2000f8e0204 */
[----:B------:R-:W-:Y:S01]  /*10ca0*/  SHF.R.S32.HI R152, RZ, 0x1f, R207 ;  /* 0x0000001fff987819 */ /* 0x000fe200000114cf */
[----:B------:R-:W-:Y:S01]  /*10cb0*/  UIMAD UR11, UR18, UR13, UR11 ;  /* 0x0000000d120b72a4 */ /* 0x000fe2000f8e020b */
[----:B------:R-:W-:Y:S01]  /*10cc0*/  SHF.R.S32.HI R153, RZ, 0x1f, R208 ;  /* 0x0000001fff997819 */ /* 0x000fe200000114d0 */
[----:B------:R-:W-:Y:S01]  /*10cd0*/  UIADD3 UR8, UR8, 0x30820, URZ ;  /* 0x0003082008087890 */ /* 0x000fe2000fffe03f */
[----:B------:R-:W-:Y:S01]  /*10ce0*/  SHF.R.S32.HI R21, RZ, 0x1f, R209 ;  /* 0x0000001fff157819 */ /* 0x000fe200000114d1 */
[----:B------:R-:W-:Y:S01]  /*10cf0*/  UIMAD.WIDE.U32 UR10, UR9, UR14, UR10 ;  /* 0x0000000e090a72a5 */ /* 0x000fe2000f8e000a */
[----:B------:R-:W-:Y:S01]  /*10d00*/  SHF.R.S32.HI R154, RZ, 0x1f, R210 ;  /* 0x0000001fff9a7819 */ /* 0x000fe200000114d2 */
[----:B------:R-:W-:Y:S01]  /*10d10*/  ULDC.64 UR12, c[0x0][0xb48] ;  /* 0x0002d200000c7ab9 */ /* 0x000fe20000000a00 */
[----:B------:R-:W-:Y:S01]  /*10d20*/  @UP1 ULDC UR9, c[0x0][0xbec] ;  /* 0x0002fb0000091ab9 */ /* 0x000fe20000000800 */
[----:B------:R-:W-:Y:S01]  /*10d30*/  UIADD3 UR11, UR11, UR4, URZ ;  /* 0x000000040b0b7290 */ /* 0x000fe2000fffe03f */
[----:B------:R-:W-:Y:S01]  /*10d40*/  @P1 IMAD.HI.U32 R0, R5, UR9, RZ ;  /* 0x0000000905001c27 */ /* 0x000fe2000f8e00ff */
[----:B------:R-:W-:Y:S01]  /*10d50*/  UPRMT UR8, URZ, 0x654, UR8 ;  /* 0x000006543f087896 */ /* 0x000fe20008000008 */
[----:B------:R-:W-:Y:S01]  /*10d60*/  SHF.R.S32.HI R155, RZ, 0x1f, R211 ;  /* 0x0000001fff9b7819 */ /* 0x000fe200000114d3 */
[----:B------:R-:W-:Y:S01]  /*10d70*/  @UP1 ULDC UR4, c[0x0][0xbf0] ;  /* 0x0002fc0000041ab9 */ /* 0x000fe20000000800 */
[----:B------:R-:W-:Y:S01]  /*10d80*/  UIMAD.WIDE.U32 UR10, UR16, UR12, UR10 ;  /* 0x0000000c100a72a5 */ /* 0x000fe2000f8e000a */
[----:B------:R-:W-:Y:S01]  /*10d90*/  @P1 SHF.R.U32.HI R7, RZ, UR4, R0 ;  /* 0x00000004ff071c19 */ /* 0x000fe20008011600 */
[----:B------:R-:W-:Y:S01]  /*10da0*/  VIADD R172, R17, 0x18 ;  /* 0x0000001811ac7836 */ /* 0x000fe20000000000 */
[----:B------:R-:W-:Y:S01]  /*10db0*/  SHF.R.S32.HI R156, RZ, 0x1f, R212 ;  /* 0x0000001fff9c7819 */ /* 0x000fe200000114d4 */
[----:B------:R-:W-:Y:S01]  /*10dc0*/  UIMAD UR4, UR16, UR13, UR11 ;  /* 0x0000000d100472a4 */ /* 0x000fe2000f8e020b */
[--C-:B------:R-:W-:Y:S01]  /*10dd0*/  SHF.R.S32.HI R0, RZ, 0x1f, R7.reuse ;  /* 0x0000001fff007819 */ /* 0x100fe20000011407 */
[----:B------:R-:W-:Y:S01]  /*10de0*/  IMAD.MOV R2, RZ, RZ, -R7 ;  /* 0x000000ffff027224 */ /* 0x000fe200078e0a07 */
[----:B------:R-:W-:Y:S01]  /*10df0*/  ULDC.64 UR12, c[0x0][0xb30] ;  /* 0x0002cc00000c7ab9 */ /* 0x000fe20000000a00 */
[----:B------:R-:W-:Y:S01]  /*10e00*/  IMAD.U32 R3, RZ, RZ, UR11 ;  /* 0x0000000bff037e24 */ /* 0x000fe2000f8e00ff */
[----:B------:R-:W-:Y:S01]  /*10e10*/  SYNCS.ARRIVE.TRANS64.RED.A1T0 RZ, [UR8], RZ ;  /* 0x000000ffffff79a7 */ /* 0x000fe20008100408 */
[----:B------:R-:W-:Y:S01]  /*10e20*/  IMAD R5, R2, UR22, R5 ;  /* 0x0000001602057c24 */ /* 0x000fe2000f8e0205 */
[----:B------:R-:W-:Y:S01]  /*10e30*/  SHF.R.S32.HI R157, RZ, 0x1f, R213 ;  /* 0x0000001fff9d7819 */ /* 0x000fe200000114d5 */
[----:B------:R-:W-:Y:S01]  /*10e40*/  IMAD R0, R0, UR12, RZ ;  /* 0x0000000c00007c24 */ /* 0x000fe2000f8e02ff */
[----:B------:R-:W-:Y:S01]  /*10e50*/  SHF.R.S32.HI R158, RZ, 0x1f, R214 ;  /* 0x0000001fff9e7819 */ /* 0x000fe200000114d6 */
[----:B------:R-:W-:Y:S01]  /*10e60*/  IMAD.U32 R2, RZ, RZ, UR10 ;  /* 0x0000000aff027e24 */ /* 0x000fe2000f8e00ff */
[----:B------:R-:W-:Y:S01]  /*10e70*/  ULDC.64 UR10, c[0x0][0xb28] ;  /* 0x0002ca00000a7ab9 */ /* 0x000fe20000000a00 */
        /* <DEDUP_REMOVED lines=20> */
[----:B------:R-:W-:Y:S01]  /*10fc0*/  VIADD R176, R17, 0x8 ;  /* 0x0000000811b07836 */ /* 0x000fe20000000000 */
[----:B------:R-:W-:Y:S01]  /*10fd0*/  LEA.HI.X R6, R2, UR11, R3, 0x2, P1 ;  /* 0x0000000b02067c11 */ /* 0x000fe200088f1403 */
[----:B------:R0:W1:Y:S01]  /*10fe0*/  SHFL.IDX PT, R7, R0, RZ, 0x1c1f ;  /* 0x001c1fff00077589 */ /* 0x00006200000e0000 */
[----:B------:R-:W-:-:S02]  /*10ff0*/  SHF.R.S32.HI R167, RZ, 0x1f, R223 ;  /* 0x0000001fffa77819 */ /* 0x000fc400000114df */
[----:B------:R-:W-:Y:S01]  /*11000*/  SHF.R.S32.HI R168, RZ, 0x1f, R224 ;  /* 0x0000001fffa87819 */ /* 0x000fe200000114e0 */
[----:B------:R0:W2:Y:S01]  /*11010*/  SHFL.IDX PT, R8, R6, RZ, 0x1c1f ;  /* 0x001c1fff06087589 */ /* 0x0000a200000e0000 */
[----:B------:R-:W-:Y:S02]  /*11020*/  SHF.R.S32.HI R169, RZ, 0x1f, R225 ;  /* 0x0000001fffa97819 */ /* 0x000fe400000114e1 */
[----:B------:R-:W-:Y:S02]  /*11030*/  SHF.R.S32.HI R170, RZ, 0x1f, R226 ;  /* 0x0000001fffaa7819 */ /* 0x000fe400000114e2 */
[----:B------:R-:W-:Y:S02]  /*11040*/  SHF.R.S32.HI R171, RZ, 0x1f, R229 ;  /* 0x0000001fffab7819 */ /* 0x000fe400000114e5 */
[----:B------:R-:W-:Y:S02]  /*11050*/  SHF.R.S32.HI R173, RZ, 0x1f, R173 ;  /* 0x0000001fffad7819 */ /* 0x000fe400000114ad */
[----:B------:R-:W-:-:S02]  /*11060*/  SHF.R.S32.HI R175, RZ, 0x1f, R175 ;  /* 0x0000001fffaf7819 */ /* 0x000fc400000114af */
[----:B------:R-:W-:Y:S02]  /*11070*/  SHF.R.S32.HI R177, RZ, 0x1f, R177 ;  /* 0x0000001fffb17819 */ /* 0x000fe400000114b1 */
[----:B------:R-:W-:Y:S01]  /*11080*/  SHF.R.S32.HI R178, RZ, 0x1f, R17 ;  /* 0x0000001fffb27819 */ /* 0x000fe20000011411 */
[----:B0-----:R-:W-:Y:S06]  /*11090*/  @P2 BRA `(.L_x_1318) ;  /* 0x0000000800302947 */ /* 0x001fec0003800000 */
[----:B------:R-:W-:Y:S01]  /*110a0*/  ULDC UR4, c[0x0][0xac8] ;  /* 0x0002b20000047ab9 */ /* 0x000fe20000000800 */
[C---:B------:R-:W-:Y:S01]  /*110b0*/  VIADD R9, R17.reuse, 0xd8 ;  /* 0x000000d811097836 */ /* 0x040fe20000000000 */
[C---:B------:R-:W-:Y:S01]  /*110c0*/  ISETP.GE.AND P4, PT, R17.reuse, UR4, PT ;  /* 0x0000000411007c0c */ /* 0x040fe2000bf86270 */
[----:B------:R-:W-:Y:S01]  /*110d0*/  VIADD R20, R17, 0xe0 ;  /* 0x000000e011147836 */ /* 0x000fe20000000000 */
[----:B------:R-:W-:Y:S02]  /*110e0*/  ISETP.GE.AND P2, PT, R176, UR4, PT ;  /* 0x00000004b0007c0c */ /* 0x000fe4000bf46270 */
[----:B------:R-:W-:-:S09]  /*110f0*/  ISETP.GE.AND P1, PT, R174, UR4, PT ;  /* 0x00000004ae007c0c */ /* 0x000fd2000bf26270 */
[CC--:B-1----:R-:W-:Y:S02]  /*11100*/  @!P4 LEA R2, P3, R17.reuse, R7.reuse, 0x2 ;  /* 0x000000071102c211 */ /* 0x0c2fe400078610ff */
[----:B------:R-:W-:Y:S02]  /*11110*/  @!P2 LEA R4, P5, R176, R7, 0x2 ;  /* 0x00000007b004a211 */ /* 0x000fe400078a10ff */
[-C--:B--2---:R-:W-:Y:S02]  /*11120*/  @!P4 LEA.HI.X R3, R17, R8.reuse, R178, 0x2, P3 ;  /* 0x000000081103c211 */ /* 0x084fe400018f14b2 */
[----:B------:R-:W-:Y:S02]  /*11130*/  ISETP.GE.AND P3, PT, R172, UR4, PT ;  /* 0x00000004ac007c0c */ /* 0x000fe4000bf66270 */
[----:B------:R-:W-:Y:S01]  /*11140*/  @!P2 LEA.HI.X R5, R176, R8, R177, 0x2, P5 ;  /* 0x00000008b005a211 */ /* 0x000fe200028f14b1 */
[----:B------:R0:W-:Y:S01]  /*11150*/  @!P4 ST.E.64 desc[UR36][R2.64], R24 ;  /* 0x000000180200c985 */ /* 0x0001e2000c101b24 */
[----:B------:R-:W-:-:S03]  /*11160*/  ISETP.GE.AND P4, PT, R229, UR4, PT ;  /* 0x00000004e5007c0c */ /* 0x000fc6000bf86270 */
        /* <DEDUP_REMOVED lines=67> */
[-C--:B------:R-:W-:Y:S02]  /*115a0*/  @!P1 LEA.HI.X R3, R213, R8.reuse, R157, 0x2, P6 ;  /* 0x00000008d5039211 */ /* 0x080fe400030f149d */
[CC--:B------:R-:W-:Y:S02]  /*115b0*/  @!P4 LEA R10, P6, R211.reuse, R7.reuse, 0x2 ;  /* 0x00000007d30ac211 */ /* 0x0c0fe400078c10ff */
[C---:B-1----:R-:W-:Y:S01]  /*115c0*/  @!P3 LEA R4, P5, R212.reuse, R7, 0x2 ;  /* 0x00000007d404b211 */ /* 0x042fe200078a10ff */
[----:B------:R0:W-:Y:S01]  /*115d0*/  @!P1 ST.E.64 desc[UR36][R2.64], R96 ;  /* 0x0000006002009985 */ /* 0x0001e2000c101b24 */
[-C--:B------:R-:W-:Y:S02]  /*115e0*/  @!P4 LEA.HI.X R11, R211, R8.reuse, R155, 0x2, P6 ;  /* 0x00000008d30bc211 */ /* 0x080fe400030f149b */
[----:B------:R-:W-:Y:S02]  /*115f0*/  @!P3 LEA.HI.X R5, R212, R8, R156, 0x2, P5 ;  /* 0x00000008d405b211 */ /* 0x000fe400028f149c */
[----:B------:R-:W-:-:S02]  /*11600*/  ISETP.GE.AND P1, PT, R209, UR4, PT ;  /* 0x00000004d1007c0c */ /* 0x000fc4000bf26270 */
[-C--:B------:R-:W-:Y:S01]  /*11610*/  @!P2 LEA R12, P5, R210, R7.reuse, 0x2 ;  /* 0x00000007d20ca211 */ /* 0x080fe200078a10ff */
[----:B------:R1:W-:Y:S01]  /*11620*/  @!P3 ST.E.64 desc[UR36][R4.64], R100 ;  /* 0x000000640400b985 */ /* 0x0003e2000c101b24 */
[----:B------:R-:W-:Y:S02]  /*11630*/  ISETP.GE.AND P3, PT, R208, UR4, PT ;  /* 0x00000004d0007c0c */ /* 0x000fe4000bf66270 */
[----:B------:R-:W-:Y:S01]  /*11640*/  @!P2 LEA.HI.X R13, R210, R8, R154, 0x2, P5 ;  /* 0x00000008d20da211 */ /* 0x000fe200028f149a */
[----:B------:R2:W-:Y:S01]  /*11650*/  @!P4 ST.E.64 desc[UR36][R10.64], R104 ;  /* 0x000000680a00c985 */ /* 0x0005e2000c101b24 */
[----:B------:R-:W-:Y:S02]  /*11660*/  ISETP.GE.AND P4, PT, R207, UR4, PT ;  /* 0x00000004cf007c0c */ /* 0x000fe4000bf86270 */
[----:B------:R-:W-:Y:S01]  /*11670*/  ISETP.GE.AND P5, PT, R206, UR4, PT ;  /* 0x00000004ce007c0c */ /* 0x000fe2000bfa6270 */
[----:B------:R-:W-:Y:S02]  /*11680*/  @!P2 ST.E.64 desc[UR36][R12.64], R108 ;  /* 0x0000006c0c00a985 */ /* 0x000fe4000c101b24 */
[----:B------:R-:W-:-:S04]  /*11690*/  @!P1 LEA R14, P6, R209, R7, 0x2 ;  /* 0x00000007d10e9211 */ /* 0x000fc800078c10ff */
[-C--:B------:R-:W-:Y:S02]  /*116a0*/  @!P1 LEA.HI.X R15, R209, R8.reuse, R21, 0x2, P6 ;  /* 0x00000008d10f9211 */ /* 0x080fe400030f1415 */
[-C--:B0-----:R-:W-:Y:S02]  /*116b0*/  @!P3 LEA R2, P6, R208, R7.reuse, 0x2 ;  /* 0x00000007d002b211 */ /* 0x081fe400078c10ff */
[----:B-1----:R-:W-:Y:S01]  /*116c0*/  @!P4 LEA R4, P2, R207, R7, 0x2 ;  /* 0x00000007cf04c211 */ /* 0x002fe200078410ff */
[----:B------:R0:W-:Y:S01]  /*116d0*/  @!P1 ST.E.64 desc[UR36][R14.64], R112 ;  /* 0x000000700e009985 */ /* 0x0001e2000c101b24 */
[----:B------:R-:W-:Y:S02]  /*116e0*/  ISETP.GE.AND P1, PT, R203, UR4, PT ;  /* 0x00000004cb007c0c */ /* 0x000fe4000bf26270 */
[----:B------:R-:W-:Y:S02]  /*116f0*/  @!P4 LEA.HI.X R5, R207, R8, R152, 0x2, P2 ;  /* 0x00000008cf05c211 */ /* 0x000fe400010f1498 */
[----:B------:R-:W-:-:S02]  /*11700*/  ISETP.GE.AND P2, PT, R9, UR4, PT ;  /* 0x0000000409007c0c */ /* 0x000fc4000bf46270 */
[-C--:B------:R-:W-:Y:S02]  /*11710*/  @!P3 LEA.HI.X R3, R208, R8.reuse, R153, 0x2, P6 ;  /* 0x00000008d003b211 */ /* 0x080fe400030f1499 */
[C---:B------:R-:W-:Y:S02]  /*11720*/  @!P5 LEA R18, P6, R206.reuse, R7, 0x2 ;  /* 0x00000007ce12d211 */ /* 0x040fe400078c10ff */
[----:B--2---:R-:W-:Y:S01]  /*11730*/  SHF.R.S32.HI R11, RZ, 0x1f, R203 ;  /* 0x0000001fff0b7819 */ /* 0x004fe200000114cb */
[----:B------:R1:W-:Y:S01]  /*11740*/  @!P3 ST.E.64 desc[UR36][R2.64], R116 ;  /* 0x000000740200b985 */ /* 0x0003e2000c101b24 */
[----:B------:R-:W-:Y:S01]  /*11750*/  @!P5 LEA.HI.X R19, R206, R8, R22, 0x2, P6 ;  /* 0x00000008ce13d211 */ /* 0x000fe200030f1416 */
[C---:B0-----:R-:W-:Y:S01]  /*11760*/  VIADD R14, R17.reuse, 0xe8 ;  /* 0x000000e8110e7836 */ /* 0x041fe20000000000 */
[----:B------:R-:W-:Y:S01]  /*11770*/  ISETP.GE.AND P3, PT, R20, UR4, PT ;  /* 0x0000000414007c0c */ /* 0x000fe2000bf66270 */
[----:B------:R0:W-:Y:S01]  /*11780*/  @!P4 ST.E.64 desc[UR36][R4.64], R120 ;  /* 0x000000780400c985 */ /* 0x0001e2000c101b24 */
[----:B------:R-:W-:Y:S01]  /*11790*/  VIADD R15, R17, 0xf0 ;  /* 0x000000f0110f7836 */ /* 0x000fe20000000000 */
[----:B------:R-:W-:-:S02]  /*117a0*/  SHF.R.S32.HI R13, RZ, 0x1f, R20 ;  /* 0x0000001fff0d7819 */ /* 0x000fc40000011414 */
[----:B------:R2:W-:Y:S01]  /*117b0*/  @!P5 ST.E.64 desc[UR36][R18.64], R124 ;  /* 0x0000007c1200d985 */ /* 0x0005e2000c101b24 */
[----:B------:R-:W-:Y:S02]  /*117c0*/  ISETP.GE.AND P4, PT, R14, UR4, PT ;  /* 0x000000040e007c0c */ /* 0x000fe4000bf86270 */
[-C--:B------:R-:W-:Y:S02]  /*117d0*/  @!P1 LEA R10, P5, R203, R7.reuse, 0x2 ;  /* 0x00000007cb0a9211 */ /* 0x080fe400078a10ff */
[----:B-1----:R-:W-:Y:S02]  /*117e0*/  SHF.R.S32.HI R3, RZ, 0x1f, R9 ;  /* 0x0000001fff037819 */ /* 0x002fe40000011409 */
[-C--:B------:R-:W-:Y:S02]  /*117f0*/  @!P2 LEA R2, P6, R9, R7.reuse, 0x2 ;  /* 0x000000070902a211 */ /* 0x080fe400078c10ff */
[-C--:B------:R-:W-:Y:S02]  /*11800*/  @!P1 LEA.HI.X R11, R203, R8.reuse, R11, 0x2, P5 ;  /* 0x00000008cb0b9211 */ /* 0x080fe400028f140b */
[----:B------:R-:W-:Y:S01]  /*11810*/  @!P2 LEA.HI.X R3, R9, R8, R3, 0x2, P6 ;  /* 0x000000080903a211 */ /* 0x000fe200030f1403 */
[----:B------:R-:W-:Y:S01]  /*11820*/  VIADD R9, R17, 0xf8 ;  /* 0x000000f811097836 */ /* 0x000fe20000000000 */
[----:B------:R-:W-:Y:S01]  /*11830*/  ISETP.GE.AND P6, PT, R15, UR4, PT ;  /* 0x000000040f007c0c */ /* 0x000fe2000bfc6270 */
[----:B------:R3:W-:Y:S01]  /*11840*/  @!P1 ST.E.64 desc[UR36][R10.64], R128 ;  /* 0x000000800a009985 */ /* 0x0007e2000c101b24 */
[----:B0-----:R-:W-:-:S02]  /*11850*/  @!P3 LEA R4, P5, R20, R7, 0x2 ;  /* 0x000000071404b211 */ /* 0x001fc400078a10ff */
[----:B------:R-:W-:Y:S01]  /*11860*/  ISETP.GE.AND P1, PT, R9, UR4, PT ;  /* 0x0000000409007c0c */ /* 0x000fe2000bf26270 */
[----:B------:R3:W-:Y:S01]  /*11870*/  @!P2 ST.E.64 desc[UR36][R2.64], R132 ;  /* 0x000000840200a985 */ /* 0x0007e2000c101b24 */
[-C--:B------:R-:W-:Y:S02]  /*11880*/  @!P3 LEA.HI.X R5, R20, R8.reuse, R13, 0x2, P5 ;  /* 0x000000081405b211 */ /* 0x080fe400028f140d */
[----:B------:R-:W-:Y:S02]  /*11890*/  SHF.R.S32.HI R13, RZ, 0x1f, R14 ;  /* 0x0000001fff0d7819 */ /* 0x000fe4000001140e */
[C---:B------:R-:W-:Y:S01]  /*118a0*/  @!P4 LEA R12, P5, R14.reuse, R7, 0x2 ;  /* 0x000000070e0cc211 */ /* 0x040fe200078a10ff */
[----:B------:R3:W-:Y:S01]  /*118b0*/  @!P3 ST.E.64 desc[UR36][R4.64], R136 ;  /* 0x000000880400b985 */ /* 0x0007e2000c101b24 */
[----:B--2---:R-:W-:Y:S02]  /*118c0*/  SHF.R.S32.HI R18, RZ, 0x1f, R15 ;  /* 0x0000001fff127819 */ /* 0x004fe4000001140f */
[----:B------:R-:W-:-:S02]  /*118d0*/  @!P4 LEA.HI.X R13, R14, R8, R13, 0x2, P5 ;  /* 0x000000080e0dc211 */ /* 0x000fc400028f140d */
        /* <DEDUP_REMOVED lines=8> */
.L_x_1318:
[----:B------:R-:W-:Y:S05]  /*11960*/  BSYNC B1 ;  /* 0x0000000000017941 */ /* 0x000fea0003800000 */
.L_x_1317:
[----:B---3--:R0:W3:Y:S04]  /*11970*/  SHFL.IDX PT, R14, R6, 0x1, 0x1c1f ;  /* 0x003c1f00060e7f89 */ /* 0x0080e800000e0000 */
[----:B------:R-:W4:Y:S01]  /*11980*/  SHFL.IDX PT, R0, R0, 0x1, 0x1c1f ;  /* 0x003c1f0000007f89 */ /* 0x000f2200000e0000 */
[----:B------:R-:W-:Y:S05]  /*11990*/  @P0 BRA `(.L_x_1316) ;  /* 0x0000001800200947 */ /* 0x000fea0003800000 */
[----:B------:R-:W-:Y:S01]  /*119a0*/  ULDC UR4, c[0x0][0xac8] ;  /* 0x0002b20000047ab9 */ /* 0x000fe20000000800 */
[C---:B------:R-:W-:Y:S01]  /*119b0*/  VIADD R15, R17.reuse, 0xe8 ;  /* 0x000000e8110f7836 */ /* 0x040fe20000000000 */
[C---:B------:R-:W-:Y:S01]  /*119c0*/  ISETP.GE.AND P4, PT, R17.reuse, UR4, PT ;  /* 0x0000000411007c0c */ /* 0x040fe2000bf86270 */
[----:B------:R-:W-:Y:S01]  /*119d0*/  VIADD R19, R17, 0xf0 ;  /* 0x000000f011137836 */ /* 0x000fe20000000000 */
[----:B------:R-:W-:Y:S02]  /*119e0*/  ISETP.GE.AND P2, PT, R176, UR4, PT ;  /* 0x00000004b0007c0c */ /* 0x000fe4000bf46270 */
[----:B------:R-:W-:Y:S02]  /*119f0*/  ISETP.GE.AND P1, PT, R174, UR4, PT ;  /* 0x00000004ae007c0c */ /* 0x000fe4000bf26270 */
[----:B------:R-:W-:-:S07]  /*11a00*/  ISETP.GE.AND P0, PT, R172, UR4, PT ;  /* 0x00000004ac007c0c */ /* 0x000fce000bf06270 */
[CC--:B----4-:R-:W-:Y:S02]  /*11a10*/  @!P4 LEA R2, P3, R17.reuse, R0.reuse, 0x2 ;  /* 0x000000001102c211 */ /* 0x0d0fe400078610ff */
[----:B------:R-:W-:Y:S02]  /*11a20*/  @!P2 LEA R4, P6, R176, R0, 0x2 ;  /* 0x00000000b004a211 */ /* 0x000fe400078c10ff */
[----:B---3--:R-:W-:Y:S02]  /*11a30*/  @!P4 LEA.HI.X R3, R17, R14, R178, 0x2, P3 ;  /* 0x0000000e1103c211 */ /* 0x008fe400018f14b2 */
[----:B------:R-:W-:Y:S02]  /*11a40*/  ISETP.GE.AND P3, PT, R229, UR4, PT ;  /* 0x00000004e5007c0c */ /* 0x000fe4000bf66270 */
[----:B0-----:R-:W-:Y:S01]  /*11a50*/  @!P1 LEA R6, P5, R174, R0, 0x2 ;  /* 0x00000000ae069211 */ /* 0x001fe200078a10ff */
[----:B------:R0:W-:Y:S01]  /*11a60*/  @!P4 ST.E.64 desc[UR36][R2.64], R26 ;  /* 0x0000001a0200c985 */ /* 0x0001e2000c101b24 */
[----:B------:R-:W-:-:S02]  /*11a70*/  @!P2 LEA.HI.X R5, R176, R14, R177, 0x2, P6 ;  /* 0x0000000eb005a211 */ /* 0x000fc400030f14b1 */
[----:B------:R-:W-:Y:S02]  /*11a80*/  ISETP.GE.AND P4, PT, R226, UR4, PT ;  /* 0x00000004e2007c0c */ /* 0x000fe4000bf86270 */
[----:B--2---:R-:W-:Y:S01]  /*11a90*/  @!P0 LEA R8, P6, R172, R0, 0x2 ;  /* 0x00000000ac088211 */ /* 0x004fe200078c10ff */
[----:B------:R2:W-:Y:S01]  /*11aa0*/  @!P2 ST.E.64 desc[UR36][R4.64], R30 ;  /* 0x0000001e0400a985 */ /* 0x0005e2000c101b24 */
[-C--:B-1----:R-:W-:Y:S02]  /*11ab0*/  @!P1 LEA.HI.X R7, R174, R14.reuse, R175, 0x2, P5 ;  /* 0x0000000eae079211 */ /* 0x082fe400028f14af */
[----:B------:R-:W-:Y:S02]  /*11ac0*/  ISETP.GE.AND P5, PT, R225, UR4, PT ;  /* 0x00000004e1007c0c */ /* 0x000fe4000bfa6270 */
[----:B------:R-:W-:Y:S01]  /*11ad0*/  @!P0 LEA.HI.X R9, R172, R14, R173, 0x2, P6 ;  /* 0x0000000eac098211 */ /* 0x000fe200030f14ad */
[----:B------:R1:W-:Y:S01]  /*11ae0*/  @!P1 ST.E.64 desc[UR36][R6.64], R34 ;  /* 0x0000002206009985 */ /* 0x0003e2000c101b24 */
[----:B------:R-:W-:-:S02]  /*11af0*/  ISETP.GE.AND P1, PT, R223, UR4, PT ;  /* 0x00000004df007c0c */ /* 0x000fc4000bf26270 */
[CC--:B0-----:R-:W-:Y:S01]  /*11b00*/  @!P3 LEA R2, P6, R229.reuse, R0.reuse, 0x2 ;  /* 0x00000000e502b211 */ /* 0x0c1fe200078c10ff */
[----:B------:R0:W-:Y:S01]  /*11b10*/  @!P0 ST.E.64 desc[UR36][R8.64], R38 ;  /* 0x0000002608008985 */ /* 0x0001e2000c101b24 */
[----:B------:R-:W-:Y:S02]  /*11b20*/  ISETP.GE.AND P0, PT, R224, UR4, PT ;  /* 0x00000004e0007c0c */ /* 0x000fe4000bf06270 */
[C---:B------:R-:W-:Y:S02]  /*11b30*/  @!P4 LEA R10, P2, R226.reuse, R0, 0x2 ;  /* 0x00000000e20ac211 */ /* 0x040fe400078410ff */
[----:B------:R-:W-:Y:S02]  /*11b40*/  @!P3 LEA.HI.X R3, R229, R14, R171, 0x2, P6 ;  /* 0x0000000ee503b211 */ /* 0x000fe400030f14ab */
[----:B------:R-:W-:Y:S02]  /*11b50*/  @!P5 LEA R12, P6, R225, R0, 0x2 ;  /* 0x00000000e10cd211 */ /* 0x000fe400078c10ff */
[----:B------:R-:W-:Y:S01]  /*11b60*/  @!P4 LEA.HI.X R11, R226, R14, R170, 0x2, P2 ;  /* 0x0000000ee20bc211 */ /* 0x000fe200010f14aa */
[----:B------:R3:W-:Y:S01]  /*11b70*/  @!P3 ST.E.64 desc[UR36][R2.64], R42 ;  /* 0x0000002a0200b985 */ /* 0x0007e2000c101b24 */
[----:B------:R-:W-:-:S02]  /*11b80*/  ISETP.GE.AND P2, PT, R222, UR4, PT ;  /* 0x00000004de007c0c */ /* 0x000fc4000bf46270 */
[----:B------:R-:W-:Y:S01]  /*11b90*/  @!P5 LEA.HI.X R13, R225, R14, R169, 0x2, P6 ;  /* 0x0000000ee10dd211 */ /* 0x000fe200030f14a9 */
[----:B------:R4:W-:Y:S01]  /*11ba0*/  @!P4 ST.E.64 desc[UR36][R10.64], R46 ;  /* 0x0000002e0a00c985 */ /* 0x0009e2000c101b24 */
[CC--:B--2---:R-:W-:Y:S02]  /*11bb0*/  @!P0 LEA R4, P4, R224.reuse, R0.reuse, 0x2 ;  /* 0x00000000e0048211 */ /* 0x0c4fe400078810ff */
[----:B------:R-:W-:Y:S01]  /*11bc0*/  ISETP.GE.AND P3, PT, R221, UR4, PT ;  /* 0x00000004dd007c0c */ /* 0x000fe2000bf66270 */
[----:B------:R2:W-:Y:S01]  /*11bd0*/  @!P5 ST.E.64 desc[UR36][R12.64], R50 ;  /* 0x000000320c00d985 */ /* 0x0005e2000c101b24 */
[----:B-1----:R-:W-:Y:S02]  /*11be0*/  @!P1 LEA R6, P5, R223, R0, 0x2 ;  /* 0x00000000df069211 */ /* 0x002fe400078a10ff */
[----:B------:R-:W-:Y:S02]  /*11bf0*/  @!P0 LEA.HI.X R5, R224, R14, R168, 0x2, P4 ;  /* 0x0000000ee0058211 */ /* 0x000fe400020f14a8 */
[----:B------:R-:W-:-:S02]  /*11c00*/  ISETP.GE.AND P4, PT, R220, UR4, PT ;  /* 0x00000004dc007c0c */ /* 0x000fc4000bf86270 */
[----:B------:R-:W-:Y:S01]  /*11c10*/  @!P1 LEA.HI.X R7, R223, R14, R167, 0x2, P5 ;  /* 0x0000000edf079211 */ /* 0x000fe200028f14a7 */
[----:B------:R-:W-:Y:S01]  /*11c20*/  @!P0 ST.E.64 desc[UR36][R4.64], R54 ;  /* 0x0000003604008985 */ /* 0x000fe2000c101b24 */
[----:B------:R-:W-:Y:S02]  /*11c30*/  ISETP.GE.AND P5, PT, R219, UR4, PT ;  /* 0x00000004db007c0c */ /* 0x000fe4000bfa6270 */
[C---:B0-----:R-:W-:Y:S01]  /*11c40*/  @!P2 LEA R8, P6, R222.reuse, R0, 0x2 ;  /* 0x00000000de08a211 */ /* 0x041fe200078c10ff */
[----:B------:R0:W-:Y:S01]  /*11c50*/  @!P1 ST.E.64 desc[UR36][R6.64], R58 ;  /* 0x0000003a06009985 */ /* 0x0001e2000c101b24 */
[----:B------:R-:W-:Y:S02]  /*11c60*/  ISETP.GE.AND P1, PT, R217, UR4, PT ;  /* 0x00000004d9007c0c */ /* 0x000fe4000bf26270 */
[----:B------:R-:W-:Y:S02]  /*11c70*/  @!P2 LEA.HI.X R9, R222, R14, R166, 0x2, P6 ;  /* 0x0000000ede09a211 */ /* 0x000fe400030f14a6 */
[----:B---3--:R-:W-:-:S02]  /*11c80*/  @!P3 LEA R2, P6, R221, R0, 0x2 ;  /* 0x00000000dd02b211 */ /* 0x008fc400078c10ff */
[----:B----4-:R-:W-:Y:S01]  /*11c90*/  @!P4 LEA R10, P0, R220, R0, 0x2 ;  /* 0x00000000dc0ac211 */ /* 0x010fe200078010ff */
[----:B------:R1:W-:Y:S01]  /*11ca0*/  @!P2 ST.E.64 desc[UR36][R8.64], R62 ;  /* 0x0000003e0800a985 */ /* 0x0003e2000c101b24 */
[----:B------:R-:W-:Y:S02]  /*11cb0*/  ISETP.GE.AND P2, PT, R218, UR4, PT ;  /* 0x00000004da007c0c */ /* 0x000fe4000bf46270 */
[----:B------:R-:W-:Y:S02]  /*11cc0*/  @!P3 LEA.HI.X R3, R221, R14, R165, 0x2, P6 ;  /* 0x0000000edd03b211 */ /* 0x000fe400030f14a5 */
[C---:B--2---:R-:W-:Y:S02]  /*11cd0*/  @!P5 LEA R12, P6, R219.reuse, R0, 0x2 ;  /* 0x00000000db0cd211 */ /* 0x044fe400078c10ff */
[-C--:B------:R-:W-:Y:S01]  /*11ce0*/  @!P4 LEA.HI.X R11, R220, R14.reuse, R164, 0x2, P0 ;  /* 0x0000000edc0bc211 */ /* 0x080fe200000f14a4 */
[----:B------:R2:W-:Y:S01]  /*11cf0*/  @!P3 ST.E.64 desc[UR36][R2.64], R66 ;  /* 0x000000420200b985 */ /* 0x0005e2000c101b24 */
[----:B------:R-:W-:-:S02]  /*11d00*/  @!P5 LEA.HI.X R13, R219, R14, R163, 0x2, P6 ;  /* 0x0000000edb0dd211 */ /* 0x000fc400030f14a3 */
[----:B------:R-:W-:Y:S01]  /*11d10*/  ISETP.GE.AND P0, PT, R216, UR4, PT ;  /* 0x00000004d8007c0c */ /* 0x000fe2000bf06270 */
[----:B------:R3:W-:Y:S01]  /*11d20*/  @!P4 ST.E.64 desc[UR36][R10.64], R70 ;  /* 0x000000460a00c985 */ /* 0x0007e2000c101b24 */
[-C--:B0-----:R-:W-:Y:S02]  /*11d30*/  @!P1 LEA R6, P3, R217, R0.reuse, 0x2 ;  /* 0x00000000d9069211 */ /* 0x081fe400078610ff */
[C---:B------:R-:W-:Y:S01]  /*11d40*/  @!P2 LEA R4, P6, R218.reuse, R0, 0x2 ;  /* 0x00000000da04a211 */ /* 0x040fe200078c10ff */
[----:B------:R0:W-:Y:S01]  /*11d50*/  @!P5 ST.E.64 desc[UR36][R12.64], R74 ;  /* 0x0000004a0c00d985 */ /* 0x0001e2000c101b24 */
[----:B------:R-:W-:Y:S02]  /*11d60*/  ISETP.GE.AND P5, PT, R215, UR4, PT ;  /* 0x00000004d7007c0c */ /* 0x000fe4000bfa6270 */
[-C--:B------:R-:W-:Y:S02]  /*11d70*/  @!P2 LEA.HI.X R5, R218, R14.reuse, R162, 0x2, P6 ;  /* 0x0000000eda05a211 */ /* 0x080fe400030f14a2 */
[----:B------:R-:W-:-:S02]  /*11d80*/  @!P1 LEA.HI.X R7, R217, R14, R161, 0x2, P3 ;  /* 0x0000000ed9079211 */ /* 0x000fc400018f14a1 */
[----:B------:R-:W-:Y:S01]  /*11d90*/  ISETP.GE.AND P4, PT, R214, UR4, PT ;  /* 0x00000004d6007c0c */ /* 0x000fe2000bf86270 */
[----:B------:R4:W-:Y:S01]  /*11da0*/  @!P2 ST.E.64 desc[UR36][R4.64], R78 ;  /* 0x0000004e0400a985 */ /* 0x0009e2000c101b24 */
[----:B------:R-:W-:Y:S02]  /*11db0*/  ISETP.GE.AND P3, PT, R213, UR4, PT ;  /* 0x00000004d5007c0c */ /* 0x000fe4000bf66270 */
[-C--:B-1----:R-:W-:Y:S01]  /*11dc0*/  @!P0 LEA R8, P6, R216, R0.reuse, 0x2 ;  /* 0x00000000d8088211 */ /* 0x082fe200078c10ff */
[----:B------:R1:W-:Y:S01]  /*11dd0*/  @!P1 ST.E.64 desc[UR36][R6.64], R82 ;  /* 0x0000005206009985 */ /* 0x0003e2000c101b24 */
[----:B------:R-:W-:Y:S02]  /*11de0*/  ISETP.GE.AND P2, PT, R212, UR4, PT ;  /* 0x00000004d4007c0c */ /* 0x000fe4000bf46270 */
[----:B--2---:R-:W-:Y:S02]  /*11df0*/  @!P5 LEA R2, P1, R215, R0, 0x2 ;  /* 0x00000000d702d211 */ /* 0x004fe400078210ff */
[----:B------:R-:W-:-:S02]  /*11e00*/  @!P0 LEA.HI.X R9, R216, R14, R160, 0x2, P6 ;  /* 0x0000000ed8098211 */ /* 0x000fc400030f14a0 */
[----:B------:R-:W-:Y:S02]  /*11e10*/  @!P5 LEA.HI.X R3, R215, R14, R159, 0x2, P1 ;  /* 0x0000000ed703d211 */ /* 0x000fe400008f149f */
[----:B------:R-:W-:Y:S01]  /*11e20*/  ISETP.GE.AND P1, PT, R211, UR4, PT ;  /* 0x00000004d3007c0c */ /* 0x000fe2000bf26270 */
[----:B------:R2:W-:Y:S01]  /*11e30*/  @!P0 ST.E.64 desc[UR36][R8.64], R86 ;  /* 0x0000005608008985 */ /* 0x0005e2000c101b24 */
[CC--:B---3--:R-:W-:Y:S02]  /*11e40*/  @!P4 LEA R10, P0, R214.reuse, R0.reuse, 0x2 ;  /* 0x00000000d60ac211 */ /* 0x0c8fe400078010ff */
[----:B0-----:R-:W-:Y:S01]  /*11e50*/  @!P3 LEA R12, P6, R213, R0, 0x2 ;  /* 0x00000000d50cb211 */ /* 0x001fe200078c10ff */
[----:B------:R0:W-:Y:S01]  /*11e60*/  @!P5 ST.E.64 desc[UR36][R2.64], R90 ;  /* 0x0000005a0200d985 */ /* 0x0001e2000c101b24 */
[----:B------:R-:W-:Y:S02]  /*11e70*/  @!P4 LEA.HI.X R11, R214, R14, R158, 0x2, P0 ;  /* 0x0000000ed60bc211 */ /* 0x000fe400000f149e */
[----:B------:R-:W-:-:S02]  /*11e80*/  ISETP.GE.AND P0, PT, R210, UR4, PT ;  /* 0x00000004d2007c0c */ /* 0x000fc4000bf06270 */
[----:B------:R-:W-:Y:S01]  /*11e90*/  @!P3 LEA.HI.X R13, R213, R14, R157, 0x2, P6 ;  /* 0x0000000ed50db211 */ /* 0x000fe200030f149d */
[----:B------:R3:W-:Y:S01]  /*11ea0*/  @!P4 ST.E.64 desc[UR36][R10.64], R94 ;  /* 0x0000005e0a00c985 */ /* 0x0007e2000c101b24 */
[----:B------:R-:W-:Y:S02]  /*11eb0*/  ISETP.GE.AND P5, PT, R209, UR4, PT ;  /* 0x00000004d1007c0c */ /* 0x000fe4000bfa6270 */
[-C--:B----4-:R-:W-:Y:S01]  /*11ec0*/  @!P2 LEA R4, P6, R212, R0.reuse, 0x2 ;  /* 0x00000000d404a211 */ /* 0x090fe200078c10ff */
[----:B------:R4:W-:Y:S01]  /*11ed0*/  @!P3 ST.E.64 desc[UR36][R12.64], R98 ;  /* 0x000000620c00b985 */ /* 0x0009e2000c101b24 */
[----:B-1----:R-:W-:Y:S02]  /*11ee0*/  @!P1 LEA R6, P4, R211, R0, 0x2 ;  /* 0x00000000d3069211 */ /* 0x002fe400078810ff */
[----:B------:R-:W-:Y:S02]  /*11ef0*/  ISETP.GE.AND P3, PT, R208, UR4, PT ;  /* 0x00000004d0007c0c */ /* 0x000fe4000bf66270 */
[----:B------:R-:W-:-:S02]  /*11f00*/  @!P2 LEA.HI.X R5, R212, R14, R156, 0x2, P6 ;  /* 0x0000000ed405a211 */ /* 0x000fc400030f149c */
[----:B------:R-:W-:Y:S02]  /*11f10*/  @!P1 LEA.HI.X R7, R211, R14, R155, 0x2, P4 ;  /* 0x0000000ed3079211 */ /* 0x000fe400020f149b */
[----:B------:R-:W-:Y:S01]  /*11f20*/  ISETP.GE.AND P4, PT, R207, UR4, PT ;  /* 0x00000004cf007c0c */ /* 0x000fe2000bf86270 */
[----:B------:R1:W-:Y:S01]  /*11f30*/  @!P2 ST.E.64 desc[UR36][R4.64], R102 ;  /* 0x000000660400a985 */ /* 0x0003e2000c101b24 */
[----:B--2---:R-:W-:-:S03]  /*11f40*/  @!P0 LEA R8, P6, R210, R0, 0x2 ;  /* 0x00000000d2088211 */ /* 0x004fc600078c10ff */
[----:B------:R-:W-:Y:S01]  /*11f50*/  @!P1 ST.E.64 desc[UR36][R6.64], R106 ;  /* 0x0000006a06009985 */ /* 0x000fe2000c101b24 */
[C---:B0-----:R-:W-:Y:S02]  /*11f60*/  @!P5 LEA R2, P1, R209.reuse, R0, 0x2 ;  /* 0x00000000d102d211 */ /* 0x041fe400078210ff */
[-C--:B------:R-:W-:Y:S02]  /*11f70*/  @!P0 LEA.HI.X R9, R210, R14.reuse, R154, 0x2, P6 ;  /* 0x0000000ed2098211 */ /* 0x080fe400030f149a */
[----:B------:R-:W-:Y:S01]  /*11f80*/  @!P5 LEA.HI.X R3, R209, R14, R21, 0x2, P1 ;  /* 0x0000000ed103d211 */ /* 0x000fe200008f1415 */
[----:B------:R-:W-:Y:S01]  /*11f90*/  VIADD R21, R17, 0xd8 ;  /* 0x000000d811157836 */ /* 0x000fe20000000000 */
[CC--:B---3--:R-:W-:Y:S01]  /*11fa0*/  @!P3 LEA R10, P2, R208.reuse, R0.reuse, 0x2 ;  /* 0x00000000d00ab211 */ /* 0x0c8fe200078410ff */
[----:B------:R0:W-:Y:S01]  /*11fb0*/  @!P0 ST.E.64 desc[UR36][R8.64], R110 ;  /* 0x0000006e08008985 */ /* 0x0001e2000c101b24 */
[----:B------:R-:W-:Y:S02]  /*11fc0*/  ISETP.GE.AND P0, PT, R203, UR4, PT ;  /* 0x00000004cb007c0c */ /* 0x000fe4000bf06270 */
[----:B----4-:R-:W-:Y:S01]  /*11fd0*/  @!P4 LEA R12, P1, R207, R0, 0x2 ;  /* 0x00000000cf0cc211 */ /* 0x010fe200078210ff */
[----:B------:R2:W-:Y:S01]  /*11fe0*/  @!P5 ST.E.64 desc[UR36][R2.64], R114 ;  /* 0x000000720200d985 */ /* 0x0005e2000c101b24 */
[----:B------:R-:W-:-:S02]  /*11ff0*/  @!P3 LEA.HI.X R11, R208, R14, R153, 0x2, P2 ;  /* 0x0000000ed00bb211 */ /* 0x000fc400010f1499 */
[----:B------:R-:W-:Y:S02]  /*12000*/  ISETP.GE.AND P2, PT, R21, UR4, PT ;  /* 0x0000000415007c0c */ /* 0x000fe4000bf46270 */
[----:B------:R-:W-:Y:S01]  /*12010*/  @!P4 LEA.HI.X R13, R207, R14, R152, 0x2, P1 ;  /* 0x0000000ecf0dc211 */ /* 0x000fe200008f1498 */
[----:B------:R3:W-:Y:S01]  /*12020*/  @!P3 ST.E.64 desc[UR36][R10.64], R118 ;  /* 0x000000760a00b985 */ /* 0x0007e2000c101b24 */
[----:B------:R-:W-:Y:S02]  /*12030*/  ISETP.GE.AND P1, PT, R206, UR4, PT ;  /* 0x00000004ce007c0c */ /* 0x000fe4000bf26270 */
[----:B-1----:R-:W-:Y:S01]  /*12040*/  SHF.R.S32.HI R5, RZ, 0x1f, R203 ;  /* 0x0000001fff057819 */ /* 0x002fe200000114cb */
[----:B0-----:R-:W-:Y:S01]  /*12050*/  VIADD R9, R17, 0xe0 ;  /* 0x000000e011097836 */ /* 0x001fe20000000000 */
[----:B------:R0:W-:Y:S01]  /*12060*/  @!P4 ST.E.64 desc[UR36][R12.64], R122 ;  /* 0x0000007a0c00c985 */ /* 0x0001e2000c101b24 */
[----:B------:R-:W-:Y:S02]  /*12070*/  @!P0 LEA R4, P6, R203, R0, 0x2 ;  /* 0x00000000cb048211 */ /* 0x000fe400078c10ff */
[----:B------:R-:W-:-:S02]  /*12080*/  ISETP.GE.AND P3, PT, R15, UR4, PT ;  /* 0x000000040f007c0c */ /* 0x000fc4000bf66270 */
[----:B------:R-:W-:Y:S02]  /*12090*/  ISETP.GE.AND P4, PT, R9, UR4, PT ;  /* 0x0000000409007c0c */ /* 0x000fe4000bf86270 */
[----:B--2---:R-:W-:Y:S02]  /*120a0*/  SHF.R.S32.HI R3, RZ, 0x1f, R21 ;  /* 0x0000001fff037819 */ /* 0x004fe40000011415 */
[----:B------:R-:W-:Y:S02]  /*120b0*/  @!P2 LEA R6, P5, R21, R0, 0x2 ;  /* 0x000000001506a211 */ /* 0x000fe400078a10ff */
[----:B------:R-:W-:Y:S02]  /*120c0*/  @!P0 LEA.HI.X R5, R203, R14, R5, 0x2, P6 ;  /* 0x0000000ecb058211 */ /* 0x000fe400030f1405 */
[----:B------:R-:W-:Y:S02]  /*120d0*/  @!P1 LEA R2, P6, R206, R0, 0x2 ;  /* 0x00000000ce029211 */ /* 0x000fe400078c10ff */
[----:B------:R-:W-:-:S02]  /*120e0*/  @!P2 LEA.HI.X R7, R21, R14, R3, 0x2, P5 ;  /* 0x0000000e1507a211 */ /* 0x000fc400028f1403 */
[----:B------:R-:W-:Y:S02]  /*120f0*/  ISETP.GE.AND P5, PT, R19, UR4, PT ;  /* 0x0000000413007c0c */ /* 0x000fe4000bfa6270 */
[----:B------:R-:W-:Y:S02]  /*12100*/  @!P1 LEA.HI.X R3, R206, R14, R22, 0x2, P6 ;  /* 0x0000000ece039211 */ /* 0x000fe400030f1416 */
[----:B---3--:R-:W-:Y:S02]  /*12110*/  SHF.R.S32.HI R10, RZ, 0x1f, R9 ;  /* 0x0000001fff0a7819 */ /* 0x008fe40000011409 */
[C---:B------:R-:W-:Y:S01]  /*12120*/  @!P4 LEA R8, P6, R9.reuse, R0, 0x2 ;  /* 0x000000000908c211 */ /* 0x040fe200078c10ff */
[----:B------:R1:W-:Y:S01]  /*12130*/  @!P1 ST.E.64 desc[UR36][R2.64], R126 ;  /* 0x0000007e02009985 */ /* 0x0003e2000c101b24 */
[----:B------:R-:W-:Y:S02]  /*12140*/  SHF.R.S32.HI R11, RZ, 0x1f, R15 ;  /* 0x0000001fff0b7819 */ /* 0x000fe4000001140f */
[----:B------:R-:W-:Y:S01]  /*12150*/  @!P4 LEA.HI.X R9, R9, R14, R10, 0x2, P6 ;  /* 0x0000000e0909c211 */ /* 0x000fe200030f140a */
[----:B------:R1:W-:Y:S01]  /*12160*/  @!P0 ST.E.64 desc[UR36][R4.64], R130 ;  /* 0x0000008204008985 */ /* 0x0003e2000c101b24 */
[----:B------:R-:W-:-:S02]  /*12170*/  @!P3 LEA R10, P6, R15, R0, 0x2 ;  /* 0x000000000f0ab211 */ /* 0x000fc400078c10ff */
[----:B0-----:R-:W-:Y:S01]  /*12180*/  SHF.R.S32.HI R13, RZ, 0x1f, R19 ;  /* 0x0000001fff0d7819 */ /* 0x001fe20000011413 */
[----:B------:R1:W-:Y:S01]  /*12190*/  @!P2 ST.E.64 desc[UR36][R6.64], R134 ;  /* 0x000000860600a985 */ /* 0x0003e2000c101b24 */
[----:B------:R-:W-:Y:S01]  /*121a0*/  @!P3 LEA.HI.X R11, R15, R14, R11, 0x2, P6 ;  /* 0x0000000e0f0bb211 */ /* 0x000fe200030f140b */
[----:B------:R-:W-:Y:S01]  /*121b0*/  VIADD R15, R17, 0xf8 ;  /* 0x000000f8110f7836 */ /* 0x000fe20000000000 */
[C---:B------:R-:W-:Y:S01]  /*121c0*/  @!P5 LEA R12, P6, R19.reuse, R0, 0x2 ;  /* 0x00000000130cd211 */ /* 0x040fe200078c10ff */
[----:B------:R1:W-:Y:S03]  /*121d0*/  @!P4 ST.E.64 desc[UR36][R8.64], R138 ;  /* 0x0000008a0800c985 */ /* 0x0003e6000c101b24 */
[----:B------:R-:W-:Y:S01]  /*121e0*/  @!P5 LEA.HI.X R13, R19, R14, R13, 0x2, P6 ;  /* 0x0000000e130dd211 */ /* 0x000fe200030f140d */
[----:B------:R1:W-:Y:S01]  /*121f0*/  @!P3 ST.E.64 desc[UR36][R10.64], R142 ;  /* 0x0000008e0a00b985 */ /* 0x0003e2000c101b24 */
[----:B------:R-:W-:-:S03]  /*12200*/  ISETP.GE.AND P0, PT, R15, UR4, PT ;  /* 0x000000040f007c0c */ /* 0x000fc6000bf06270 */
[----:B------:R1:W-:Y:S10]  /*12210*/  @!P5 ST.E.64 desc[UR36][R12.64], R146 ;  /* 0x000000920c00d985 */ /* 0x0003f4000c101b24 */
[----:B------:R-:W-:Y:S05]  /*12220*/  @P0 BRA `(.L_x_1316) ;  /* 0x0000000c00fc0947 */ /* 0x000fea0003800000 */
[----:B-1----:R-:W-:Y:S02]  /*12230*/  LEA R2, P0, R15, R0, 0x2 ;  /* 0x000000000f027211 */ /* 0x002fe400078010ff */
[----:B------:R-:W-:-:S04]  /*12240*/  SHF.R.S32.HI R0, RZ, 0x1f, R15 ;  /* 0x0000001fff007819 */ /* 0x000fc8000001140f */
[----:B------:R-:W-:-:S05]  /*12250*/  LEA.HI.X R3, R15, R14, R0, 0x2, P0 ;  /* 0x0000000e0f037211 */ /* 0x000fca00000f1400 */
[----:B------:R0:W-:Y:S01]  /*12260*/  ST.E.64 desc[UR36][R2.64], R150 ;  /* 0x0000009602007985 */ /* 0x0001e2000c101b24 */
[----:B------:R-:W-:Y:S05]  /*12270*/  BRA `(.L_x_1316) ;  /* 0x0000000c00e87947 */ /* 0x000fea0003800000 */
.L_x_1307:
[----:B------:R-:W2:Y:S01]  /*12280*/  LDL R9, [R1+0x10] ;  /* 0x0000100001097983 */ /* 0x000ea20000100800 */
[----:B------:R-:W-:Y:S01]  /*12290*/  ULDC.64 UR8, c[0x0][0xc00] ;  /* 0x0003000000087ab9 */ /* 0x000fe20000000a00 */
[----:B------:R-:W-:Y:S01]  /*122a0*/  R2UR UR10, R202 ;  /* 0x00000000ca0a72ca */ /* 0x000fe200000e0000 */
[----:B------:R-:W-:-:S04]  /*122b0*/  UISETP.NE.U32.AND UP0, UPT, UR8, URZ, UPT ;  /* 0x0000003f0800728c */ /* 0x000fc8000bf05070 */
[----:B------:R-:W-:-:S03]  /*122c0*/  UISETP.NE.AND.EX UP0, UPT, UR9, URZ, UPT, UP0 ;  /* 0x0000003f0900728c */ /* 0x000fc6000bf05300 */
[----:B------:R-:W-:-:S03]  /*122d0*/  ULDC.64 UR8, c[0x0][0xc00] ;  /* 0x0003000000087ab9 */ /* 0x000fc60000000a00 */
[----:B------:R-:W-:Y:S02]  /*122e0*/  PLOP3.LUT P1, PT, PT, PT, UP0, 0x80, 0x0 ;  /* 0x000000000000781c */ /* 0x000fe40003f2f008 */
[----:B--2---:R-:W-:-:S13]  /*122f0*/  R2UR UR4, R9 ;  /* 0x00000000090472ca */ /* 0x004fda00000e0000 */
[----:B------:R-:W-:-:S06]  /*12300*/  UIMAD.WIDE UR8, UR4, 0x4, UR8 ;  /* 0x00000004040878a5 */ /* 0x000fcc000f8e0208 */
[----:B0-----:R-:W-:Y:S02]  /*12310*/  IMAD.U32 R2, RZ, RZ, UR8 ;  /* 0x00000008ff027e24 */ /* 0x001fe4000f8e00ff */
[----:B------:R-:W-:Y:S01]  /*12320*/  IMAD.U32 R3, RZ, RZ, UR9 ;  /* 0x00000009ff037e24 */ /* 0x000fe2000f8e00ff */
[----:B------:R-:W-:Y:S02]  /*12330*/  ULDC.64 UR8, c[0x0][0xc08] ;  /* 0x0003020000087ab9 */ /* 0x000fe40000000a00 */
[----:B------:R-:W-:Y:S02]  /*12340*/  UISETP.NE.U32.AND UP1, UPT, UR8, URZ, UPT ;  /* 0x0000003f0800728c */ /* 0x000fe4000bf25070 */
[----:B------:R-:W2:Y:S02]  /*12350*/  @P1 LDG.E R8, desc[UR36][R2.64] ;  /* 0x0000002402081981 */ /* 0x000ea4000c1e1900 */
[----:B------:R-:W-:-:S06]  /*12360*/  UISETP.NE.AND.EX UP1, UPT, UR9, URZ, UPT, UP1 ;  /* 0x0000003f0900728c */ /* 0x000fcc000bf25310 */
[----:B------:R-:W-:-:S05]  /*12370*/  PLOP3.LUT P2, PT, PT, PT, UP1, 0x80, 0x0 ;  /* 0x000000000000781c */ /* 0x000fca0003f4f018 */
[----:B------:R-:W-:Y:S02]  /*12380*/  @UP1 ULDC.64 UR8, c[0x0][0xc08] ;  /* 0x0003020000081ab9 */ /* 0x000fe40000000a00 */
[----:B------:R-:W-:-:S03]  /*12390*/  @UP1 UIMAD.WIDE UR8, UR4, 0x4, UR8 ;  /* 0x00000004040818a5 */ /* 0x000fc6000f8e0208 */
[----:B------:R-:W-:Y:S02]  /*123a0*/  ULDC UR4, c[0x0][0xa88] ;  /* 0x0002a20000047ab9 */ /* 0x000fe40000000800 */
[----:B------:R-:W-:Y:S02]  /*123b0*/  IMAD.U32 R0, RZ, RZ, UR4 ;  /* 0x00000004ff007e24 */ /* 0x000fe4000f8e00ff */
[----:B------:R-:W-:Y:S02]  /*123c0*/  IMAD.U32 R4, RZ, RZ, UR8 ;  /* 0x00000008ff047e24 */ /* 0x000fe4000f8e00ff */
[----:B------:R-:W-:-:S05]  /*123d0*/  IMAD.U32 R5, RZ, RZ, UR9 ;  /* 0x00000009ff057e24 */ /* 0x000fca000f8e00ff */
[----:B------:R0:W5:Y:S01]  /*123e0*/  @P2 LDG.E R0, desc[UR36][R4.64] ;  /* 0x0000002404002981 */ /* 0x000162000c1e1900 */
[----:B------:R-:W-:Y:S01]  /*123f0*/  UISETP.NE.AND UP1, UPT, UR10, URZ, UPT ;  /* 0x0000003f0a00728c */ /* 0x000fe2000bf25270 */
[----:B------:R-:W-:Y:S01]  /*12400*/  UMOV UR4, URZ ;  /* 0x0000003f00047c82 */ /* 0x000fe20008000000 */
[----:B------:R-:W1:Y:S09]  /*12410*/  S2R R6, SR_TID.X ;  /* 0x0000000000067919 */ /* 0x000e720000002100 */
[----:B------:R-:W-:-:S02]  /*12420*/  @!UP1 ULDC UR10, c[0x0][0xad4] ;  /* 0x0002b500000a9ab9 */ /* 0x000fc40000000800 */
[----:B------:R-:W-:Y:S02]  /*12430*/  IMAD.U32 R202, RZ, RZ, UR10 ;  /* 0x0000000affca7e24 */ /* 0x000fe4000f8e00ff */
[----:B-1----:R-:W-:-:S05]  /*12440*/  VIADD R7, R6, 0xffffff80 ;  /* 0xffffff8006077836 */ /* 0x002fca0000000000 */
[----:B------:R-:W-:Y:S02]  /*12450*/  ISETP.GT.AND P0, PT, R7, 0x7f, PT ;  /* 0x0000007f0700780c */ /* 0x000fe40003f04270 */
[----:B--2---:R-:W-:Y:S01]  /*12460*/  @P1 R2UR UR4, R8 ;  /* 0x00000000080412ca */ /* 0x004fe200000e0000 */
[----:B0-----:R-:W-:-:S14]  /*12470*/  @P2 BRA `(.L_x_1319) ;  /* 0x0000000000102947 */ /* 0x001fdc0003800000 */
[----:B------:R-:W-:Y:S05]  /*12480*/  @!P1 BRA `(.L_x_1319) ;  /* 0x00000000000c9947 */ /* 0x000fea0003800000 */
[----:B------:R-:W2:Y:S04]  /*12490*/  LDG.E R5, desc[UR36][R2.64] ;  /* 0x0000002402057981 */ /* 0x000ea8000c1e1900 */
[----:B-----5:R-:W2:Y:S02]  /*124a0*/  LDG.E R0, desc[UR36][R2.64+0x4] ;  /* 0x0000042402007981 */ /* 0x020ea4000c1e1900 */
[----:B--2---:R-:W-:-:S07]  /*124b0*/  IMAD.IADD R0, R0, 0x1, -R5 ;  /* 0x0000000100007824 */ /* 0x004fce00078e0a05 */
.L_x_1319:
[----:B------:R-:W-:Y:S01]  /*124c0*/  R2UR UR8, R9 ;  /* 0x00000000090872ca */ /* 0x000fe200000e0000 */
[----:B------:R-:W-:Y:S01]  /*124d0*/  USHF.R.S32.HI UR21, URZ, 0x1f, UR4 ;  /* 0x0000001f3f157899 */ /* 0x000fe20008011404 */
[----:B------:R-:W-:Y:S11]  /*124e0*/  BSSY B1, `(.L_x_1320) ;  /* 0x000003c000017945 */ /* 0x000ff60003800000 */
[----:B------:R-:W-:-:S02]  /*124f0*/  USHF.R.S32.HI UR13, URZ, 0x1f, UR8 ;  /* 0x0000001f3f0d7899 */ /* 0x000fc40008011408 */
[----:B------:R-:W-:Y:S02]  /*12500*/  USEL UR12, UR8, URZ, !UP0 ;  /* 0x0000003f080c7287 */ /* 0x000fe4000c000000 */
[----:B------:R-:W-:Y:S01]  /*12510*/  USEL UR13, UR13, URZ, !UP0 ;  /* 0x0000003f0d0d7287 */ /* 0x000fe2000c000000 */
[----:B------:R-:W-:Y:S11]  /*12520*/  @P0 BRA `(.L_x_1321) ;  /* 0x0000000000dc0947 */ /* 0x000ff60003800000 */
[----:B------:R-:W0:Y:S01]  /*12530*/  LDC R9, c[0x0][0xbe8] ;  /* 0x0002fa00ff097b82 */ /* 0x000e220000000800 */
[----:B------:R-:W-:-:S05]  /*12540*/  IMAD.U32 R3, RZ, RZ, UR61 ;  /* 0x0000003dff037e24 */ /* 0x000fca000f8e00ff */
[----:B------:R-:W-:Y:S01]  /*12550*/  IADD3 R4, R3, -0x80, R6 ;  /* 0xffffff8003047810 */ /* 0x000fe20007ffe006 */
[----:B0----5:R-:W-:-:S05]  /*12560*/  IMAD R2, R0, R9, RZ ;  /* 0x0000000900027224 */ /* 0x021fca00078e02ff */
        /* <DEDUP_REMOVED lines=51> */
.L_x_1321:
[----:B------:R-:W-:Y:S05]  /*128a0*/  BSYNC B1 ;  /* 0x0000000000017941 */ /* 0x000fea0003800000 */
.L_x_1320:
[----:B------:R-:W-:-:S13]  /*128b0*/  R2UR UR8, R202 ;  /* 0x00000000ca0872ca */ /* 0x000fda00000e0000 */
[----:B------:R-:W-:-:S06]  /*128c0*/  UISETP.GT.AND UP0, UPT, UR8, 0x1, UPT ;  /* 0x000000010800788c */ /* 0x000fcc000bf04270 */
[----:B------:R-:W-:-:S13]  /*128d0*/  PLOP3.LUT P0, PT, PT, PT, UP0, 0x80, 0x0 ;  /* 0x000000000000781c */ /* 0x000fda0003f0f008 */
[----:B------:R-:W-:Y:S05]  /*128e0*/  @P0 BRA `(.L_x_1316) ;  /* 0x00000008004c0947 */ /* 0x000fea0003800000 */
[----:B------:R-:W2:Y:S01]  /*128f0*/  LDL R6, [R1+0xc] ;  /* 0x00000c0001067983 */ /* 0x000ea20000100800 */
[----:B------:R-:W1:Y:S01]  /*12900*/  LDC R11, c[0x0][0xbe8] ;  /* 0x0002fa00ff0b7b82 */ /* 0x000e620000000800 */
[----:B------:R-:W-:Y:S01]  /*12910*/  ULDC.64 UR14, c[0x0][0xaa0] ;  /* 0x0002a800000e7ab9 */ /* 0x000fe20000000a00 */
[----:B------:R-:W-:Y:S01]  /*12920*/  R2UR UR16, R205 ;  /* 0x00000000cd1072ca */ /* 0x000fe200000e0000 */
[----:B------:R-:W-:Y:S01]  /*12930*/  UIMAD UR10, UR21, UR14, URZ ;  /* 0x0000000e150a72a4 */ /* 0x000fe2000f8e023f */
[----:B------:R-:W-:Y:S01]  /*12940*/  BSSY B1, `(.L_x_1322) ;  /* 0x000004b000017945 */ /* 0x000fe20003800000 */
[----:B------:R-:W-:Y:S02]  /*12950*/  UIMAD.WIDE.U32 UR8, UR4, UR14, URZ ;  /* 0x0000000e040872a5 */ /* 0x000fe4000f8e003f */
[----:B------:R-:W-:-:S04]  /*12960*/  UIMAD UR10, UR4, UR15, UR10 ;  /* 0x0000000f040a72a4 */ /* 0x000fc8000f8e020a */
[----:B------:R-:W-:-:S03]  /*12970*/  UIADD3 UR9, UR9, UR10, URZ ;  /* 0x0000000a09097290 */ /* 0x000fc6000fffe03f */
[----:B------:R-:W-:Y:S02]  /*12980*/  ULDC.64 UR10, c[0x0][0xae8] ;  /* 0x0002ba00000a7ab9 */ /* 0x000fe40000000a00 */
[----:B------:R-:W-:-:S04]  /*12990*/  UIMAD.WIDE.U32 UR8, UR16, UR10, UR8 ;  /* 0x0000000a100872a5 */ /* 0x000fc8000f8e0008 */
[----:B------:R-:W-:-:S03]  /*129a0*/  UIMAD UR9, UR16, UR11, UR9 ;  /* 0x0000000b100972a4 */ /* 0x000fc6000f8e0209 */
[----:B------:R-:W-:Y:S01]  /*129b0*/  ULDC.64 UR10, c[0x0][0xaf0] ;  /* 0x0002bc00000a7ab9 */ /* 0x000fe20000000a00 */
[----:B-1----:R-:W-:Y:S01]  /*129c0*/  ISETP.NE.AND P0, PT, R11, 0x1, PT ;  /* 0x000000010b00780c */ /* 0x002fe20003f05270 */
[----:B------:R-:W-:-:S04]  /*129d0*/  UIMAD UR13, UR13, UR10, URZ ;  /* 0x0000000a0d0d72a4 */ /* 0x000fc8000f8e023f */
[----:B------:R-:W-:Y:S02]  /*129e0*/  UIMAD UR4, UR12, UR11, UR13 ;  /* 0x0000000b0c0472a4 */ /* 0x000fe4000f8e020d */
[----:B------:R-:W-:-:S03]  /*129f0*/  UIMAD.WIDE.U32 UR12, UR12, UR10, UR8 ;  /* 0x0000000a0c0c72a5 */ /* 0x000fc6000f8e0008 */
[----:B------:R-:W-:Y:S01]  /*12a00*/  ULDC.64 UR8, c[0x0][0xae0] ;  /* 0x0002b80000087ab9 */ /* 0x000fe20000000a00 */
[----:B------:R-:W-:Y:S02]  /*12a10*/  UIADD3 UR4, UR13, UR4, URZ ;  /* 0x000000040d047290 */ /* 0x000fe4000fffe03f */
[----:B0-----:R-:W0:Y:S08]  /*12a20*/  @P0 LDC R3, c[0x0][0xbec] ;  /* 0x0002fb00ff030b82 */ /* 0x001e300000000800 */
[----:B------:R-:W1:Y:S01]  /*12a30*/  @P0 LDC R7, c[0x0][0xbf0] ;  /* 0x0002fc00ff070b82 */ /* 0x000e620000000800 */
[----:B--2---:R-:W-:-:S02]  /*12a40*/  IMAD R2, R201, 0x20, R6 ;  /* 0x00000020c9027824 */ /* 0x004fc400078e0206 */
[----:B------:R-:W-:Y:S02]  /*12a50*/  VIADD R6, R6, UR61 ;  /* 0x0000003d06067c36 */ /* 0x000fe40008000000 */
[----:B------:R-:W-:-:S04]  /*12a60*/  VIADD R4, R2, UR61 ;  /* 0x0000003d02047c36 */ /* 0x000fc80008000000 */
[----:B0-----:R-:W-:-:S04]  /*12a70*/  @P0 IMAD.HI.U32 R2, R4, R3, RZ ;  /* 0x0000000304020227 */ /* 0x001fc800078e00ff */
[----:B------:R-:W-:Y:S01]  /*12a80*/  IMAD.MOV.U32 R5, RZ, RZ, R4 ;  /* 0x000000ffff057224 */ /* 0x000fe200078e0004 */
[----:B-1----:R-:W-:Y:S01]  /*12a90*/  @P0 SHF.R.U32.HI R5, RZ, R7, R2 ;  /* 0x00000007ff050219 */ /* 0x002fe20000011602 */
[----:B------:R-:W-:Y:S02]  /*12aa0*/  IMAD.U32 R3, RZ, RZ, UR13 ;  /* 0x0000000dff037e24 */ /* 0x000fe4000f8e00ff */
[----:B------:R-:W-:Y:S01]  /*12ab0*/  IMAD.U32 R3, RZ, RZ, UR4 ;  /* 0x00000004ff037e24 */ /* 0x000fe2000f8e00ff */
[--C-:B------:R-:W-:Y:S01]  /*12ac0*/  SHF.R.S32.HI R2, RZ, 0x1f, R5.reuse ;  /* 0x0000001fff027819 */ /* 0x100fe20000011405 */
[----:B------:R-:W-:-:S04]  /*12ad0*/  IMAD.MOV R7, RZ, RZ, -R5 ;  /* 0x000000ffff077224 */ /* 0x000fc800078e0a05 */
[----:B------:R-:W-:Y:S02]  /*12ae0*/  IMAD R7, R11, R7, R4 ;  /* 0x000000070b077224 */ /* 0x000fe400078e0204 */
[----:B------:R-:W-:Y:S02]  /*12af0*/  IMAD R4, R2, UR8, RZ ;  /* 0x0000000802047c24 */ /* 0x000fe4000f8e02ff */
[----:B------:R-:W-:Y:S02]  /*12b00*/  IMAD.U32 R2, RZ, RZ, UR12 ;  /* 0x0000000cff027e24 */ /* 0x000fe4000f8e00ff */
[C---:B------:R-:W-:Y:S01]  /*12b10*/  IMAD R9, R5.reuse, UR9, R4 ;  /* 0x0000000905097c24 */ /* 0x040fe2000f8e0204 */
[----:B------:R-:W-:Y:S01]  /*12b20*/  SHF.R.S32.HI R4, RZ, 0x1f, R7 ;  /* 0x0000001fff047819 */ /* 0x000fe20000011407 */
[----:B------:R-:W-:Y:S01]  /*12b30*/  IMAD.WIDE.U32 R2, R5, UR8, R2 ;  /* 0x0000000805027c25 */ /* 0x000fe2000f8e0002 */
[----:B------:R-:W-:-:S03]  /*12b40*/  ULDC.64 UR8, c[0x0][0xad8] ;  /* 0x0002b60000087ab9 */ /* 0x000fc60000000a00 */
[----:B------:R-:W-:Y:S02]  /*12b50*/  IMAD R4, R4, UR8, RZ ;  /* 0x0000000804047c24 */ /* 0x000fe4000f8e02ff */
[----:B------:R-:W-:Y:S02]  /*12b60*/  IMAD.IADD R3, R3, 0x1, R9 ;  /* 0x0000000103037824 */ /* 0x000fe400078e0209 */
[C---:B------:R-:W-:Y:S02]  /*12b70*/  IMAD R5, R7.reuse, UR9, R4 ;  /* 0x0000000907057c24 */ /* 0x040fe4000f8e0204 */
[----:B------:R-:W-:Y:S01]  /*12b80*/  IMAD.WIDE.U32 R2, R7, UR8, R2 ;  /* 0x0000000807027c25 */ /* 0x000fe2000f8e0002 */
[----:B------:R-:W-:-:S03]  /*12b90*/  ULDC.64 UR8, c[0x0][0xa80] ;  /* 0x0002a00000087ab9 */ /* 0x000fc60000000a00 */
[----:B-----5:R-:W-:Y:S02]  /*12ba0*/  IMAD R11, R0, R11, RZ ;  /* 0x0000000b000b7224 */ /* 0x020fe400078e02ff */
[----:B------:R-:W-:Y:S02]  /*12bb0*/  VIADD R4, R6, 0x40 ;  /* 0x0000004006047836 */ /* 0x000fe40000000000 */
[----:B------:R-:W-:Y:S01]  /*12bc0*/  IMAD.IADD R3, R3, 0x1, R5 ;  /* 0x0000000103037824 */ /* 0x000fe200078e0205 */
[----:B------:R-:W-:Y:S01]  /*12bd0*/  LEA R5, P2, R2, UR8, 0x1 ;  /* 0x0000000802057c11 */ /* 0x000fe2000f8408ff */
[----:B------:R-:W-:Y:S01]  /*12be0*/  VIADD R0, R6, 0x20 ;  /* 0x0000002006007836 */ /* 0x000fe20000000000 */
[-C--:B------:R-:W-:Y:S01]  /*12bf0*/  ISETP.GE.AND P0, PT, R4, R11.reuse, PT ;  /* 0x0000000b0400720c */ /* 0x080fe20003f06270 */
[----:B------:R-:W-:Y:S01]  /*12c00*/  IMAD.SHL.U32 R7, R201, 0x8, RZ ;  /* 0x00000008c9077824 */ /* 0x000fe200078e00ff */
[----:B------:R-:W-:Y:S02]  /*12c10*/  LEA.HI.X R4, R2, UR9, R3, 0x1, P2 ;  /* 0x0000000902047c11 */ /* 0x000fe400090f0c03 */
[-C--:B------:R-:W-:Y:S01]  /*12c20*/  ISETP.GE.AND P2, PT, R6, R11.reuse, PT ;  /* 0x0000000b0600720c */ /* 0x080fe20003f46270 */
[C---:B------:R-:W-:Y:S01]  /*12c30*/  VIADD R9, R7.reuse, 0x40 ;  /* 0x0000004007097836 */ /* 0x040fe20000000000 */
[----:B------:R-:W-:Y:S01]  /*12c40*/  ISETP.GE.AND P1, PT, R0, R11, PT ;  /* 0x0000000b0000720c */ /* 0x000fe20003f26270 */
[C---:B------:R-:W-:Y:S01]  /*12c50*/  VIADD R13, R7.reuse, 0xc0 ;  /* 0x000000c0070d7836 */ /* 0x040fe20000000000 */
[----:B------:R0:W1:Y:S01]  /*12c60*/  SHFL.IDX PT, R2, R5, RZ, 0x181f ;  /* 0x00181fff05027589 */ /* 0x00006200000e0000 */
[----:B------:R-:W-:Y:S01]  /*12c70*/  VIADD R15, R7, 0x80 ;  /* 0x00000080070f7836 */ /* 0x000fe20000000000 */
[----:B------:R-:W-:-:S02]  /*12c80*/  SHF.R.S32.HI R10, RZ, 0x1f, R7 ;  /* 0x0000001fff0a7819 */ /* 0x000fc40000011407 */
[----:B------:R0:W2:Y:S01]  /*12c90*/  SHFL.IDX PT, R0, R4, RZ, 0x181f ;  /* 0x00181fff04007589 */ /* 0x0000a200000e0000 */
[----:B------:R-:W-:Y:S02]  /*12ca0*/  SHF.R.S32.HI R8, RZ, 0x1f, R9 ;  /* 0x0000001fff087819 */ /* 0x000fe40000011409 */
[----:B------:R-:W-:Y:S02]  /*12cb0*/  SHF.R.S32.HI R12, RZ, 0x1f, R13 ;  /* 0x0000001fff0c7819 */ /* 0x000fe4000001140d */
        /* <DEDUP_REMOVED lines=19> */
.L_x_1323:
[----:B------:R-:W-:Y:S05]  /*12df0*/  BSYNC B1 ;  /* 0x0000000000017941 */ /* 0x000fea0003800000 */
.L_x_1322:
        /* <DEDUP_REMOVED lines=21> */
.L_x_1325:
[----:B------:R-:W-:Y:S05]  /*12f50*/  BSYNC B1 ;  /* 0x0000000000017941 */ /* 0x000fea0003800000 */
.L_x_1324:
        /* <DEDUP_REMOVED lines=21> */
.L_x_1327:
[----:B------:R-:W-:Y:S05]  /*130b0*/  BSYNC B1 ;  /* 0x0000000000017941 */ /* 0x000fea0003800000 */
.L_x_1326:
        /* <DEDUP_REMOVED lines=22> */
.L_x_1316:
[----:B------:R-:W-:Y:S05]  /*13220*/  BSYNC B0 ;  /* 0x0000000000007941 */ /* 0x000fea0003800000 */
.L_x_1306:
[----:B------:R-:W-:Y:S02]  /*13230*/  ULDC UR4, c[0x0][0xc3c] ;  /* 0x00030f0000047ab9 */ /* 0x000fe40000000800 */
[----:B------:R-:W-:-:S06]  /*13240*/  UISETP.GE.AND UP0, UPT, UR7, UR4, UPT ;  /* 0x000000040700728c */ /* 0x000fcc000bf06270 */
[----:B------:R-:W-:-:S13]  /*13250*/  PLOP3.LUT P0, PT, PT, PT, UP0, 0x80, 0x0 ;  /* 0x000000000000781c */ /* 0x000fda0003f0f008 */
[----:B------:R-:W-:Y:S05]  /*13260*/  @!P0 BRA `(.L_x_1328) ;  /* 0xfffffedc00988947 */ /* 0x000fea000383ffff */
[----:B------:R-:W-:Y:S05]  /*13270*/  EXIT ;  /* 0x000000000000794d */ /* 0x000fea0003800000 */
.L_x_1215:
        /* <DEDUP_REMOVED lines=13> */
[----:B------:R-:W1:Y:S01]  /*13350*/  LDS.128 R24, [UR4+0x308d0] ;  /* 0x0308d004ff187984 */ /* 0x000e620008000c00 */
[----:B------:R-:W-:Y:S06]  /*13360*/  BAR.ARV 0x4, 0x180 ;  /* 0x0106000000007b1d */ /* 0x000fec0000002000 */
[----:B------:R-:W-:Y:S05]  /*13370*/  BRA `(.L_x_1330) ;  /* 0x0000000c00907947 */ /* 0x000fea0003800000 */
.L_x_1329:
        /* <DEDUP_REMOVED lines=43> */
.L_x_1333:
        /* <DEDUP_REMOVED lines=35> */
.L_x_1331:
        /* <DEDUP_REMOVED lines=9> */
[----:B0-----:R-:W-:-:S07]  /*138f0*/  ISETP.NE.AND P1, PT, R9, 0x1, PT ;  /* 0x000000010900780c */ /* 0x001fce0003f25270 */
[----:B-1----:R-:W-:Y:S06]  /*13900*/  @!P0 BRA `(.L_x_1334) ;  /* 0x0000000000088947 */ /* 0x002fec0003800000 */
[----:B------:R-:W-:-:S06]  /*13910*/  VIADD R24, R27, 0xffffffff ;  /* 0xffffffff1b187836 */ /* 0x000fcc0000000000 */
[----:B------:R0:W1:Y:S02]  /*13920*/  SHFL.IDX PT, R24, R5, R24, 0x1f ;  /* 0x00001f1805187589 */ /* 0x00006400000e0000 */
.L_x_1334:
[----:B-1----:R-:W-:Y:S02]  /*13930*/  IMAD R24, R24, UR5, R3 ;  /* 0x0000000518187c24 */ /* 0x002fe4000f8e0203 */
[----:B------:R-:W-:-:S03]  /*13940*/  VIADD R27, R27, UR4 ;  /* 0x000000041b1b7c36 */ /* 0x000fc60008000000 */
[----:B0-----:R-:W-:Y:S01]  /*13950*/  IADD3 R5, -R24, UR6, RZ ;  /* 0x0000000618057c10 */ /* 0x001fe2000fffe1ff */
[----:B------:R-:W-:Y:S06]  /*13960*/  @!P1 BRA `(.L_x_1335) ;  /* 0x0000000000e89947 */ /* 0x000fec0003800000 */
[-C--:B--2---:R-:W-:Y:S02]  /*13970*/  IABS R12, R6.reuse ;  /* 0x00000006000c7213 */ /* 0x084fe40000000000 */
[----:B------:R-:W-:Y:S02]  /*13980*/  IABS R4, R9 ;  /* 0x0000000900047213 */ /* 0x000fe40000000000 */
[----:B------:R-:W0:Y:S01]  /*13990*/  I2F.RP R8, R12 ;  /* 0x0000000c00087306 */ /* 0x000e220000209400 */
[----:B------:R-:W-:-:S07]  /*139a0*/  IABS R13, R6 ;  /* 0x00000006000d7213 */ /* 0x000fce0000000000 */
[----:B------:R-:W1:Y:S08]  /*139b0*/  I2F.RP R10, R4 ;  /* 0x00000004000a7306 */ /* 0x000e700000209400 */
[----:B0-----:R-:W0:Y:S08]  /*139c0*/  MUFU.RCP R8, R8 ;  /* 0x0000000800087308 */ /* 0x001e300000001000 */
[----:B-1----:R-:W-:Y:S01]  /*139d0*/  MUFU.RCP R10, R10 ;  /* 0x0000000a000a7308 */ /* 0x002fe20000001000 */
[----:B0-----:R-:W-:Y:S01]  /*139e0*/  VIADD R2, R8, 0xffffffe ;  /* 0x0ffffffe08027836 */ /* 0x001fe20000000000 */
[----:B------:R-:W-:-:S06]  /*139f0*/  IABS R8, R5 ;  /* 0x0000000500087213 */ /* 0x000fcc0000000000 */
[----:B------:R0:W1:Y:S02]  /*13a00*/  F2I.FTZ.U32.TRUNC.NTZ R3, R2 ;  /* 0x0000000200037305 */ /* 0x000064000021f000 */
[----:B0-----:R-:W-:Y:S02]  /*13a10*/  IMAD.MOV.U32 R2, RZ, RZ, RZ ;  /* 0x000000ffff027224 */ /* 0x001fe400078e00ff */
[----:B-1----:R-:W-:-:S04]  /*13a20*/  IMAD.MOV R11, RZ, RZ, -R3 ;  /* 0x000000ffff0b7224 */ /* 0x002fc800078e0a03 */
[----:B------:R-:W-:-:S04]  /*13a30*/  IMAD R11, R11, R12, RZ ;  /* 0x0000000c0b0b7224 */ /* 0x000fc800078e02ff */
[----:B------:R-:W-:-:S04]  /*13a40*/  IMAD.HI.U32 R3, R3, R11, R2 ;  /* 0x0000000b03037227 */ /* 0x000fc800078e0002 */
[----:B------:R-:W-:Y:S02]  /*13a50*/  IMAD.MOV R11, RZ, RZ, -R13 ;  /* 0x000000ffff0b7224 */ /* 0x000fe400078e0a0d */
[----:B------:R-:W-:-:S04]  /*13a60*/  IMAD.HI.U32 R2, R3, R8, RZ ;  /* 0x0000000803027227 */ /* 0x000fc800078e00ff */
[----:B------:R-:W-:Y:S01]  /*13a70*/  IMAD R3, R2, R11, R8 ;  /* 0x0000000b02037224 */ /* 0x000fe200078e0208 */
[----:B------:R-:W-:Y:S01]  /*13a80*/  LOP3.LUT R8, R5, R6, RZ, 0x3c, !PT ;  /* 0x0000000605087212 */ /* 0x000fe200078e3cff */
[----:B------:R-:W-:-:S03]  /*13a90*/  VIADD R11, R10, 0xffffffe ;  /* 0x0ffffffe0a0b7836 */ /* 0x000fc60000000000 */
[----:B------:R-:W-:Y:S02]  /*13aa0*/  ISETP.GT.U32.AND P1, PT, R12, R3, PT ;  /* 0x000000030c00720c */ /* 0x000fe40003f24070 */
[----:B------:R-:W-:-:S11]  /*13ab0*/  ISETP.GE.AND P2, PT, R8, RZ, PT ;  /* 0x000000ff0800720c */ /* 0x000fd60003f46270 */
[----:B------:R-:W-:Y:S02]  /*13ac0*/  @!P1 IMAD.IADD R3, R3, 0x1, -R12 ;  /* 0x0000000103039824 */ /* 0x000fe400078e0a0c */
[----:B------:R-:W-:Y:S01]  /*13ad0*/  @!P1 VIADD R2, R2, 0x1 ;  /* 0x0000000102029836 */ /* 0x000fe20000000000 */
[----:B------:R-:W-:Y:S02]  /*13ae0*/  ISETP.NE.AND P1, PT, R6, RZ, PT ;  /* 0x000000ff0600720c */ /* 0x000fe40003f25270 */
[----:B------:R-:W-:Y:S02]  /*13af0*/  ISETP.GE.U32.AND P0, PT, R3, R12, PT ;  /* 0x0000000c0300720c */ /* 0x000fe40003f06070 */
[----:B------:R-:W0:Y:S11]  /*13b00*/  F2I.FTZ.U32.TRUNC.NTZ R3, R11 ;  /* 0x0000000b00037305 */ /* 0x000e36000021f000 */
[----:B------:R-:W-:-:S04]  /*13b10*/  @P0 VIADD R2, R2, 0x1 ;  /* 0x0000000102020836 */ /* 0x000fc80000000000 */
[----:B------:R-:W-:Y:S01]  /*13b20*/  IMAD.MOV.U32 R10, RZ, RZ, R2 ;  /* 0x000000ffff0a7224 */ /* 0x000fe200078e0002 */
[----:B------:R-:W-:Y:S01]  /*13b30*/  IABS R2, R9 ;  /* 0x0000000900027213 */ /* 0x000fe20000000000 */
[----:B0-----:R-:W-:Y:S02]  /*13b40*/  IMAD.MOV R13, RZ, RZ, -R3 ;  /* 0x000000ffff0d7224 */ /* 0x001fe400078e0a03 */
[----:B------:R-:W-:Y:S01]  /*13b50*/  @!P2 IMAD.MOV R10, RZ, RZ, -R10 ;  /* 0x000000ffff0aa224 */ /* 0x000fe200078e0a0a */
[----:B------:R-:W-:Y:S01]  /*13b60*/  @!P1 LOP3.LUT R10, RZ, R6, RZ, 0x33, !PT ;  /* 0x00000006ff0a9212 */ /* 0x000fe200078e33ff */
[----:B------:R-:W-:Y:S02]  /*13b70*/  IMAD.MOV R12, RZ, RZ, -R2 ;  /* 0x000000ffff0c7224 */ /* 0x000fe400078e0a02 */
[----:B------:R-:W-:Y:S01]  /*13b80*/  IMAD R11, R13, R4, RZ ;  /* 0x000000040d0b7224 */ /* 0x000fe200078e02ff */
[----:B------:R-:W-:Y:S01]  /*13b90*/  IABS R8, R10 ;  /* 0x0000000a00087213 */ /* 0x000fe20000000000 */
[----:B------:R-:W-:-:S04]  /*13ba0*/  IMAD.MOV.U32 R2, RZ, RZ, RZ ;  /* 0x000000ffff027224 */ /* 0x000fc800078e00ff */
[----:B------:R-:W-:-:S04]  /*13bb0*/  IMAD.HI.U32 R2, R3, R11, R2 ;  /* 0x0000000b03027227 */ /* 0x000fc800078e0002 */
[----:B------:R-:W-:Y:S02]  /*13bc0*/  IMAD.MOV.U32 R3, RZ, RZ, R8 ;  /* 0x000000ffff037224 */ /* 0x000fe400078e0008 */
[----:B------:R-:W-:Y:S02]  /*13bd0*/  IMAD.MOV.U32 R8, RZ, RZ, R12 ;  /* 0x000000ffff087224 */ /* 0x000fe400078e000c */
[----:B------:R-:W-:-:S04]  /*13be0*/  IMAD.HI.U32 R2, R2, R3, RZ ;  /* 0x0000000302027227 */ /* 0x000fc800078e00ff */
[----:B------:R-:W-:-:S05]  /*13bf0*/  IMAD R3, R2, R8, R3 ;  /* 0x0000000802037224 */ /* 0x000fca00078e0203 */
[----:B------:R-:W-:-:S13]  /*13c00*/  ISETP.GT.U32.AND P1, PT, R4, R3, PT ;  /* 0x000000030400720c */ /* 0x000fda0003f24070 */
[----:B------:R-:W-:Y:S02]  /*13c10*/  @!P1 IMAD.IADD R3, R3, 0x1, -R4 ;  /* 0x0000000103039824 */ /* 0x000fe400078e0a04 */
[----:B------:R-:W-:Y:S01]  /*13c20*/  @!P1 VIADD R2, R2, 0x1 ;  /* 0x0000000102029836 */ /* 0x000fe20000000000 */
[----:B------:R-:W-:Y:S02]  /*13c30*/  ISETP.NE.AND P1, PT, R9, RZ, PT ;  /* 0x000000ff0900720c */ /* 0x000fe40003f25270 */
[----:B------:R-:W-:Y:S02]  /*13c40*/  ISETP.GE.U32.AND P0, PT, R3, R4, PT ;  /* 0x000000040300720c */ /* 0x000fe40003f06070 */
[----:B------:R-:W-:-:S04]  /*13c50*/  LOP3.LUT R3, R10, R9, RZ, 0x3c, !PT ;  /* 0x000000090a037212 */ /* 0x000fc800078e3cff */
[----:B------:R-:W-:Y:S01]  /*13c60*/  ISETP.GE.AND P2, PT, R3, RZ, PT ;  /* 0x000000ff0300720c */ /* 0x000fe20003f46270 */
[----:B------:R-:W-:-:S06]  /*13c70*/  IMAD.MOV R3, RZ, RZ, -R10 ;  /* 0x000000ffff037224 */ /* 0x000fcc00078e0a0a */
[----:B------:R-:W-:-:S06]  /*13c80*/  @P0 VIADD R2, R2, 0x1 ;  /* 0x0000000102020836 */ /* 0x000fcc0000000000 */
[----:B------:R-:W-:Y:S01]  /*13c90*/  @!P2 IMAD.MOV R2, RZ, RZ, -R2 ;  /* 0x000000ffff02a224 */ /* 0x000fe200078e0a02 */
[----:B------:R-:W-:-:S05]  /*13ca0*/  @!P1 LOP3.LUT R2, RZ, R9, RZ, 0x33, !PT ;  /* 0x00000009ff029212 */ /* 0x000fca00078e33ff */
[----:B------:R-:W-:-:S04]  /*13cb0*/  IMAD.MOV R26, RZ, RZ, -R2 ;  /* 0x000000ffff1a7224 */ /* 0x000fc800078e0a02 */
[C---:B------:R-:W-:Y:S02]  /*13cc0*/  IMAD R26, R9.reuse, R26, R10 ;  /* 0x0000001a091a7224 */ /* 0x040fe400078e020a */
[----:B------:R-:W-:Y:S02]  /*13cd0*/  IMAD R9, R9, 0x1000000, R2 ;  /* 0x0100000009097824 */ /* 0x000fe400078e0202 */
[----:B------:R-:W-:Y:S02]  /*13ce0*/  IMAD R2, R6, R3, R5 ;  /* 0x0000000306027224 */ /* 0x000fe400078e0205 */
[----:B------:R-:W-:Y:S01]  /*13cf0*/  IMAD R26, R26, 0x10000, R9 ;  /* 0x000100001a1a7824 */ /* 0x000fe200078e0209 */
[----:B------:R-:W-:Y:S06]  /*13d00*/  BRA `(.L_x_1336) ;  /* 0x0000000000f47947 */ /* 0x000fec0003800000 */
.L_x_1335:
[----:B------:R-:W0:Y:S02]  /*13d10*/  LDC.64 R2, c[0x0][0xc90] ;  /* 0x00032400ff027b82 */ /* 0x000e240000000a00 */
[----:B0-----:R-:W-:-:S05]  /*13d20*/  IMAD.WIDE R2, R27, 0x4, R2 ;  /* 0x000000041b027825 */ /* 0x001fca00078e0202 */
[----:B------:R0:W2:Y:S01]  /*13d30*/  LDG.E R13, desc[UR36][R2.64] ;  /* 0x00000024020d7981 */ /* 0x0000a2000c1e1900 */
[----:B------:R-:W-:Y:S01]  /*13d40*/  IABS R15, R5 ;  /* 0x00000005000f7213 */ /* 0x000fe20000000000 */
[----:B0-----:R-:W-:Y:S02]  /*13d50*/  IMAD.MOV.U32 R2, RZ, RZ, RZ ;  /* 0x000000ffff027224 */ /* 0x001fe400078e00ff */
[----:B--2---:R-:W-:-:S05]  /*13d60*/  IMAD R4, R6, R13, RZ ;  /* 0x0000000d06047224 */ /* 0x004fca00078e02ff */
[-C--:B------:R-:W-:Y:S02]  /*13d70*/  IABS R10, R4.reuse ;  /* 0x00000004000a7213 */ /* 0x080fe40000000000 */
[----:B------:R-:W-:Y:S02]  /*13d80*/  IABS R12, R4 ;  /* 0x00000004000c7213 */ /* 0x000fe40000000000 */
[----:B------:R-:W0:Y:S08]  /*13d90*/  I2F.RP R8, R10 ;  /* 0x0000000a00087306 */ /* 0x000e300000209400 */
[----:B0-----:R-:W0:Y:S02]  /*13da0*/  MUFU.RCP R8, R8 ;  /* 0x0000000800087308 */ /* 0x001e240000001000 */
[----:B0-----:R-:W-:-:S06]  /*13db0*/  VIADD R9, R8, 0xffffffe ;  /* 0x0ffffffe08097836 */ /* 0x001fcc0000000000 */
[----:B------:R-:W0:Y:S02]  /*13dc0*/  F2I.FTZ.U32.TRUNC.NTZ R3, R9 ;  /* 0x0000000900037305 */ /* 0x000e24000021f000 */
[----:B0-----:R-:W-:-:S04]  /*13dd0*/  IMAD.MOV R11, RZ, RZ, -R3 ;  /* 0x000000ffff0b7224 */ /* 0x001fc800078e0a03 */
[----:B------:R-:W-:-:S04]  /*13de0*/  IMAD R11, R11, R10, RZ ;  /* 0x0000000a0b0b7224 */ /* 0x000fc800078e02ff */
[----:B------:R-:W-:-:S04]  /*13df0*/  IMAD.HI.U32 R2, R3, R11, R2 ;  /* 0x0000000b03027227 */ /* 0x000fc800078e0002 */
[----:B------:R-:W-:Y:S02]  /*13e00*/  IMAD.MOV R3, RZ, RZ, -R12 ;  /* 0x000000ffff037224 */ /* 0x000fe400078e0a0c */
        /* <DEDUP_REMOVED lines=12> */
[----:B------:R-:W-:Y:S02]  /*13ed0*/  IMAD R11, R13, R2, RZ ;  /* 0x000000020d0b7224 */ /* 0x000fe400078e02ff */
[----:B------:R-:W-:Y:S02]  /*13ee0*/  IMAD.MOV R2, RZ, RZ, -R2 ;  /* 0x000000ffff027224 */ /* 0x000fe400078e0a02 */
[----:B------:R-:W-:Y:S02]  /*13ef0*/  IMAD.MOV R3, RZ, RZ, -R11 ;  /* 0x000000ffff037224 */ /* 0x000fe400078e0a0b */
[----:B------:R-:W-:Y:S02]  /*13f00*/  IMAD R4, R4, R2, R5 ;  /* 0x0000000204047224 */ /* 0x000fe400078e0205 */
[----:B------:R-:W-:Y:S01]  /*13f10*/  IMAD.MOV.U32 R2, RZ, RZ, RZ ;  /* 0x000000ffff027224 */ /* 0x000fe200078e00ff */
[----:B------:R-:W-:-:S04]  /*13f20*/  VIADDMNMX R13, R3, UR5, R13, PT ;  /* 0x00000005030d7c46 */ /* 0x000fc8000b80010d */
[-C--:B------:R-:W-:Y:S01]  /*13f30*/  IABS R10, R13.reuse ;  /* 0x0000000d000a7213 */ /* 0x080fe20000000000 */
[----:B------:R-:W-:Y:S01]  /*13f40*/  IMAD.MOV R26, RZ, RZ, -R13 ;  /* 0x000000ffff1a7224 */ /* 0x000fe200078e0a0d */
[----:B------:R-:W-:Y:S02]  /*13f50*/  IABS R12, R13 ;  /* 0x0000000d000c7213 */ /* 0x000fe40000000000 */
[----:B------:R-:W0:Y:S08]  /*13f60*/  I2F.RP R8, R10 ;  /* 0x0000000a00087306 */ /* 0x000e300000209400 */
[----:B0-----:R-:W0:Y:S02]  /*13f70*/  MUFU.RCP R8, R8 ;  /* 0x0000000800087308 */ /* 0x001e240000001000 */
[----:B0-----:R-:W-:-:S06]  /*13f80*/  VIADD R3, R8, 0xffffffe ;  /* 0x0ffffffe08037836 */ /* 0x001fcc0000000000 */
[----:B------:R-:W0:Y:S02]  /*13f90*/  F2I.FTZ.U32.TRUNC.NTZ R3, R3 ;  /* 0x0000000300037305 */ /* 0x000e24000021f000 */
[----:B0-----:R-:W-:-:S04]  /*13fa0*/  IMAD.MOV R9, RZ, RZ, -R3 ;  /* 0x000000ffff097224 */ /* 0x001fc800078e0a03 */
[----:B------:R-:W-:Y:S01]  /*13fb0*/  IMAD.MOV.U32 R5, RZ, RZ, R9 ;  /* 0x000000ffff057224 */ /* 0x000fe200078e0009 */
[----:B------:R-:W-:-:S03]  /*13fc0*/  IABS R9, R4 ;  /* 0x0000000400097213 */ /* 0x000fc60000000000 */
        /* <DEDUP_REMOVED lines=11> */
[----:B------:R-:W-:Y:S02]  /*14080*/  ISETP.GE.AND P2, PT, R3, RZ, PT ;  /* 0x000000ff0300720c */ /* 0x000fe40003f46270 */
[----:B------:R-:W-:-:S05]  /*14090*/  IADD3 R3, R11, 0x1000000, R4 ;  /* 0x010000000b037810 */ /* 0x000fca0007ffe004 */
[----:B------:R-:W-:-:S06]  /*140a0*/  @P0 VIADD R2, R2, 0x1 ;  /* 0x0000000102020836 */ /* 0x000fcc0000000000 */
[----:B------:R-:W-:Y:S01]  /*140b0*/  @!P2 IMAD.MOV R2, RZ, RZ, -R2 ;  /* 0x000000ffff02a224 */ /* 0x000fe200078e0a02 */
[----:B------:R-:W-:-:S05]  /*140c0*/  @!P1 LOP3.LUT R2, RZ, R13, RZ, 0x33, !PT ;  /* 0x0000000dff029212 */ /* 0x000fca00078e33ff */
[----:B------:R-:W-:-:S07]  /*140d0*/  IMAD R26, R2, R26, R3 ;  /* 0x0000001a021a7224 */ /* 0x000fce00078e0203 */
.L_x_1336:
[----:B------:R-:W-:-:S05]  /*140e0*/  LOP3.LUT R25, RZ, R2, RZ, 0x33, !PT ;  /* 0x00000002ff197212 */ /* 0x000fca00078e33ff */
[----:B------:R-:W-:Y:S01]  /*140f0*/  IMAD.IADD R25, R6, 0x1, R25 ;  /* 0x0000000106197824 */ /* 0x000fe200078e0219 */
[----:B------:R-:W-:Y:S06]  /*14100*/  BRA `(.L_x_1337) ;  /* 0x0000000000147947 */ /* 0x000fec0003800000 */
.L_x_1332:
[----:B------:R-:W-:Y:S01]  /*14110*/  ULDC UR4, c[0x0][0xc3c] ;  /* 0x00030f0000047ab9 */ /* 0x000fe20000000800 */
[----:B------:R-:W-:Y:S02]  /*14120*/  IMAD.MOV.U32 R25, RZ, RZ, RZ ;  /* 0x000000ffff197224 */ /* 0x000fe400078e00ff */
[----:B------:R-:W-:Y:S02]  /*14130*/  IMAD.U32 R24, RZ, RZ, UR6 ;  /* 0x00000006ff187e24 */ /* 0x000fe4000f8e00ff */
[----:B------:R-:W-:Y:S02]  /*14140*/  IMAD.MOV.U32 R26, RZ, RZ, RZ ;  /* 0x000000ffff1a7224 */ /* 0x000fe400078e00ff */
[----:B------:R-:W-:-:S07]  /*14150*/  IMAD.U32 R27, RZ, RZ, UR4 ;  /* 0x00000004ff1b7e24 */ /* 0x000fce000f8e00ff */
.L_x_1337:
[----:B------:R-:W-:-:S13]  /*14160*/  ISETP.NE.AND P0, PT, R7, RZ, PT ;  /* 0x000000ff0700720c */ /* 0x000fda0003f05270 */
[----:B------:R-:W0:Y:S01]  /*14170*/  @!P0 S2R R3, SR_CgaCtaId ;  /* 0x0000000000038919 */ /* 0x000e220000008800 */
[----:B------:R-:W-:-:S04]  /*14180*/  @!P0 MOV R2, 0x400 ;  /* 0x0000040000028802 */ /* 0x000fc80000000f00 */
[----:B0-----:R-:W-:-:S05]  /*14190*/  @!P0 LEA R2, R3, R2, 0x18 ;  /* 0x0000000203028211 */ /* 0x001fca00078ec0ff */
[----:B------:R0:W-:Y:S01]  /*141a0*/  @!P0 STS.128 [R2+0x308d0], R24 ;  /* 0x0308d01802008388 */ /* 0x0001e20000000c00 */
[----:B------:R-:W-:Y:S06]  /*141b0*/  BAR.ARV 0x5, 0x180 ;  /* 0x0146000000007b1d */ /* 0x000fec0000002000 */
.L_x_1330:
[----:B------:R2:W-:Y:S01]  /*141c0*/  STL [R1+0x20], RZ ;  /* 0x000020ff01007387 */ /* 0x0005e20000100800 */
[----:B------:R-:W-:Y:S01]  /*141d0*/  ULDC UR4, c[0x0][0xc3c] ;  /* 0x00030f0000047ab9 */ /* 0x000fe20000000800 */
[----:B------:R-:W-:Y:S01]  /*141e0*/  IMAD.MOV.U32 R28, RZ, RZ, 0x1 ;  /* 0x00000001ff1c7424 */ /* 0x000fe200078e00ff */
[----:B-1----:R-:W-:Y:S01]  /*141f0*/  ISETP.GE.AND P0, PT, R27, UR4, PT ;  /* 0x000000041b007c0c */ /* 0x002fe2000bf06270 */
[----:B------:R-:W-:-:S12]  /*14200*/  IMAD.MOV.U32 R22, RZ, RZ, RZ ;  /* 0x000000ffff167224 */ /* 0x000fd800078e00ff */
[----:B--2---:R-:W-:Y:S05]  /*14210*/  @P0 BRA `(.L_x_1338) ;  /* 0x0000005000440947 */ /* 0x004fea0003800000 */
[----:B0-----:R-:W2:Y:S01]  /*14220*/  LDL R2, [R1+0x30] ;  /* 0x0000300001027983 */ /* 0x001ea20000100800 */
[----:B------:R-:W0:Y:S01]  /*14230*/  S2UR UR5, SR_CgaCtaId ;  /* 0x00000000000579c3 */ /* 0x000e220000008800 */
[C---:B------:R-:W-:Y:S01]  /*14240*/  IMAD.SHL.U32 R33, R0.reuse, 0x8, RZ ;  /* 0x0000000800217824 */ /* 0x040fe200078e00ff */
[----:B------:R-:W-:Y:S01]  /*14250*/  LOP3.LUT R4, R0, 0x7f, RZ, 0xc0, !PT ;  /* 0x0000007f00047812 */ /* 0x000fe200078ec0ff */
[----:B------:R1:W-:Y:S01]  /*14260*/  STL [R1+0x20], RZ ;  /* 0x000020ff01007387 */ /* 0x0003e20000100800 */
[----:B------:R-:W-:Y:S01]  /*14270*/  BSSY B8, `(.L_x_1338) ;  /* 0x000050b000087945 */ /* 0x000fe20003800000 */
[----:B------:R-:W-:Y:S01]  /*14280*/  IMAD.MOV.U32 R28, RZ, RZ, 0x1 ;  /* 0x00000001ff1c7424 */ /* 0x000fe200078e00ff */
[----:B------:R-:W-:Y:S01]  /*14290*/  LOP3.LUT R3, R33, 0x1f8, RZ, 0xc0, !PT ;  /* 0x000001f821037812 */ /* 0x000fe200078ec0ff */
[----:B------:R-:W-:Y:S01]  /*142a0*/  IMAD.MOV.U32 R22, RZ, RZ, RZ ;  /* 0x000000ffff167224 */ /* 0x000fe200078e00ff */
[----:B------:R-:W-:Y:S01]  /*142b0*/  ULDC UR39, c[0x0][0xc] ;  /* 0x0000030000277ab9 */ /* 0x000fe20000000800 */
[----:B--2---:R-:W-:-:S02]  /*142c0*/  R2UR UR4, R2 ;  /* 0x00000000020472ca */ /* 0x004fc400000e0000 */
[----:B------:R-:W-:Y:S01]  /*142d0*/  LOP3.LUT R2, R3, 0x38, R0, 0x78, !PT ;  /* 0x0000003803027812 */ /* 0x000fe200078e7800 */
[----:B------:R-:W-:Y:S01]  /*142e0*/  IMAD.SHL.U32 R0, R0, 0x10, RZ ;  /* 0x0000001000007824 */ /* 0x000fe200078e00ff */
[----:B------:R-:W-:Y:S02]  /*142f0*/  SHF.R.U32.HI R3, RZ, 0x3, R4 ;  /* 0x00000003ff037819 */ /* 0x000fe40000011604 */
[----:B------:R-:W-:Y:S02]  /*14300*/  LOP3.LUT R31, R2, 0x200, R33, 0xf8, !PT ;  /* 0x00000200021f7812 */ /* 0x000fe400078ef821 */
[----:B------:R-:W-:Y:S02]  /*14310*/  LOP3.LUT R33, R33, 0x38, RZ, 0xc0, !PT ;  /* 0x0000003821217812 */ /* 0x000fe400078ec0ff */
[----:B------:R-:W-:Y:S02]  /*14320*/  LOP3.LUT R0, R3, 0x70, R0, 0xf8, !PT ;  /* 0x0000007003007812 */ /* 0x000fe400078ef800 */
[C---:B------:R-:W-:Y:S01]  /*14330*/  LOP3.LUT R37, R33.reuse, 0x40, RZ, 0xfc, !PT ;  /* 0x0000004021257812 */ /* 0x040fe200078efcff */
[----:B------:R-:W-:Y:S01]  /*14340*/  ULOP3.LUT UR38, UR4, 0x2, URZ, 0xfc, !UPT ;  /* 0x0000000204267892 */ /* 0x000fe2000f8efc3f */
[----:B------:R-:W-:-:S02]  /*14350*/  LOP3.LUT R36, R33, 0x80, RZ, 0xfc, !PT ;  /* 0x0000008021247812 */ /* 0x000fc400078efcff */
[----:B------:R-:W-:Y:S01]  /*14360*/  UMOV UR4, 0x400 ;  /* 0x0000040000047882 */ /* 0x000fe20000000000 */
[----:B------:R-:W-:Y:S01]  /*14370*/  LOP3.LUT R34, R33, 0xc0, RZ, 0xfc, !PT ;  /* 0x000000c021227812 */ /* 0x000fe200078efcff */
[----:B0-----:R-:W-:-:S06]  /*14380*/  ULEA UR4, UR5, UR4, 0x18 ;  /* 0x0000000405047291 */ /* 0x001fcc000f8ec03f */
[----:B------:R-:W-:-:S04]  /*14390*/  IMAD.U32 R17, RZ, RZ, UR4 ;  /* 0x00000004ff117e24 */ /* 0x000fc8000f8e00ff */
[----:B-1----:R-:W-:-:S07]  /*143a0*/  IMAD R32, R31, 0x2, R17 ;  /* 0x000000021f207824 */ /* 0x002fce00078e0211 */
.L_x_1411:
[----:B------:R-:W-:Y:S05]  /*143b0*/  YIELD ;  /* 0x0000000000007946 */ /* 0x000fea0003800000 */
[----:B------:R-:W-:Y:S01]  /*143c0*/  ULDC.64 UR4, c[0x0][0xa28] ;  /* 0x00028a0000047ab9 */ /* 0x000fe20000000a00 */
[----:B------:R-:W-:Y:S01]  /*143d0*/  IMAD.MOV.U32 R19, RZ, RZ, RZ ;  /* 0x000000ffff137224 */ /* 0x000fe200078e00ff */
[----:B------:R-:W-:-:S04]  /*143e0*/  ISETP.NE.U32.AND P0, PT, RZ, UR4, PT ;  /* 0x00000004ff007c0c */ /* 0x000fc8000bf05070 */
[----:B------:R-:W-:Y:S01]  /*143f0*/  ISETP.NE.AND.EX P0, PT, RZ, UR5, PT, P0 ;  /* 0x00000005ff007c0c */ /* 0x000fe2000bf05300 */
[----:B------:R-:W-:-:S12]  /*14400*/  ULDC.64 UR4, c[0x0][0xa18] ;  /* 0x0002860000047ab9 */ /* 0x000fd80000000a00 */
[----:B0-----:R-:W0:Y:S02]  /*14410*/  @P0 LDC.64 R2, c[0x0][0xa28] ;  /* 0x00028a00ff020b82 */ /* 0x001e240000000a00 */
[----:B0-----:R-:W-:-:S05]  /*14420*/  @P0 IMAD.WIDE R2, R27, 0x4, R2 ;  /* 0x000000041b020825 */ /* 0x001fca00078e0202 */
[----:B--2---:R0:W2:Y:S01]  /*14430*/  @P0 LDG.E R19, desc[UR36][R2.64] ;  /* 0x0000002402130981 */ /* 0x0040a2000c1e1900 */
[----:B------:R-:W-:Y:S01]  /*14440*/  ISETP.NE.U32.AND P0, PT, RZ, UR4, PT ;  /* 0x00000004ff007c0c */ /* 0x000fe2000bf05070 */
[----:B------:R-:W-:Y:S01]  /*14450*/  IMAD.MOV.U32 R35, RZ, RZ, RZ ;  /* 0x000000ffff237224 */ /* 0x000fe200078e00ff */
[----:B------:R-:W-:Y:S02]  /*14460*/  LOP3.LUT R16, R16, 0xfffffeff, RZ, 0xc0, !PT ;  /* 0xfffffeff10107812 */ /* 0x000fe400078ec0ff */
[----:B------:R-:W-:Y:S01]  /*14470*/  ISETP.NE.AND.EX P1, PT, RZ, UR5, PT, P0 ;  /* 0x00000005ff007c0c */ /* 0x000fe2000bf25300 */
[----:B------:R-:W-:Y:S02]  /*14480*/  ULDC.64 UR4, c[0x0][0xa00] ;  /* 0x0002800000047ab9 */ /* 0x000fe40000000a00 */
[----:B------:R-:W-:Y:S01]  /*14490*/  ISETP.NE.U32.AND P0, PT, RZ, UR4, PT ;  /* 0x00000004ff007c0c */ /* 0x000fe2000bf05070 */
[----:B0-----:R-:W0:Y:S03]  /*144a0*/  LDC.64 R2, c[0x0][0xa00] ;  /* 0x00028000ff027b82 */ /* 0x001e260000000a00 */
[----:B------:R-:W-:Y:S01]  /*144b0*/  ISETP.NE.AND.EX P2, PT, RZ, UR5, PT, P0 ;  /* 0x00000005ff007c0c */ /* 0x000fe2000bf45300 */
[----:B------:R-:W-:-:S05]  /*144c0*/  ULDC.64 UR4, c[0x0][0x418] ;  /* 0x0001060000047ab9 */ /* 0x000fca0000000a00 */
[----:B------:R-:W1:Y:S07]  /*144d0*/  @P1 LDC.64 R4, c[0x0][0xa18] ;  /* 0x00028600ff041b82 */ /* 0x000e6e0000000a00 */
[----:B------:R-:W-:Y:S01]  /*144e0*/  @P2 LOP3.LUT R16, R16, 0x100, RZ, 0xfc, !PT ;  /* 0x0000010010102812 */ /* 0x000fe200078efcff */
[----:B0-----:R-:W-:-:S05]  /*144f0*/  IMAD.WIDE R2, R27, 0x4, R2 ;  /* 0x000000041b027825 */ /* 0x001fca00078e0202 */
[----:B------:R0:W5:Y:S01]  /*14500*/  @P2 LDG.E R35, desc[UR36][R2.64] ;  /* 0x0000002402232981 */ /* 0x000162000c1e1900 */
[----:B-1----:R-:W-:-:S05]  /*14510*/  @P1 IMAD.WIDE R4, R27, 0x4, R4 ;  /* 0x000000041b041825 */ /* 0x002fca00078e0204 */
[----:B------:R0:W5:Y:S01]  /*14520*/  @P1 LDG.E R29, desc[UR36][R4.64] ;  /* 0x00000024041d1981 */ /* 0x000162000c1e1900 */
[----:B------:R-:W-:-:S03]  /*14530*/  UISETP.NE.U32.AND UP0, UPT, UR4, URZ, UPT ;  /* 0x0000003f0400728c */ /* 0x000fc6000bf05070 */
[----:B------:R-:W-:Y:S01]  /*14540*/  ULDC UR4, c[0x0][0x424] ;  /* 0x0001090000047ab9 */ /* 0x000fe20000000800 */
[----:B------:R-:W-:-:S03]  /*14550*/  UISETP.NE.AND.EX UP0, UPT, UR5, URZ, UPT, UP0 ;  /* 0x0000003f0500728c */ /* 0x000fc6000bf05300 */
[----:B------:R-:W-:Y:S01]  /*14560*/  ULDC UR5, c[0x0][0x2f0] ;  /* 0x0000bc0000057ab9 */ /* 0x000fe20000000800 */
[----:B------:R-:W-:-:S04]  /*14570*/  USEL UR4, UR4, 0x1, UP0 ;  /* 0x0000000104047887 */ /* 0x000fc80008000000 */
[----:B------:R-:W-:-:S06]  /*14580*/  UIMAD UR4, UR4, UR5, URZ ;  /* 0x00000005040472a4 */ /* 0x000fcc000f8e023f */
[----:B------:R-:W-:Y:S01]  /*14590*/  IMAD.U32 R0, RZ, RZ, UR4 ;  /* 0x00000004ff007e24 */ /* 0x000fe2000f8e00ff */
[----:B--2---:R0:W-:Y:S01]  /*145a0*/  STL [R1+0x8], R19 ;  /* 0x0000081301007387 */ /* 0x0041e20000100800 */
[----:B------:R-:W-:Y:S05]  /*145b0*/  @P1 BRA `(.L_x_1339) ;  /* 0x0000000000181947 */ /* 0x000fea0003800000 */
[----:B------:R-:W-:Y:S02]  /*145c0*/  ULDC UR4, c[0x0][0x288] ;  /* 0x0000a20000047ab9 */ /* 0x000fe40000000800 */
[----:B-----5:R-:W-:Y:S01]  /*145d0*/  IMAD.U32 R29, RZ, RZ, UR4 ;  /* 0x00000004ff1d7e24 */ /* 0x020fe2000f8e00ff */
[----:B------:R-:W-:Y:S06]  /*145e0*/  @!P2 BRA `(.L_x_1339) ;  /* 0x00000000000ca947 */ /* 0x000fec0003800000 */
[----:B0-----:R-:W2:Y:S04]  /*145f0*/  LDG.E R4, desc[UR36][R2.64] ;  /* 0x0000002402047981 */ /* 0x001ea8000c1e1900 */
[----:B------:R-:W2:Y:S02]  /*14600*/  LDG.E R29, desc[UR36][R2.64+0x4] ;  /* 0x00000424021d7981 */ /* 0x000ea4000c1e1900 */
[----:B--2---:R-:W-:-:S07]  /*14610*/  IMAD.IADD R29, R29, 0x1, -R4 ;  /* 0x000000011d1d7824 */ /* 0x004fce00078e0a04 */
.L_x_1339:
[----:B------:R-:W-:Y:S02]  /*14620*/  ULDC.64 UR4, c[0x0][0xa20] ;  /* 0x0002880000047ab9 */ /* 0x000fe40000000a00 */
[----:B------:R-:W-:-:S04]  /*14630*/  ISETP.NE.U32.AND P0, PT, RZ, UR4, PT ;  /* 0x00000004ff007c0c */ /* 0x000fc8000bf05070 */
[----:B------:R-:W-:-:S13]  /*14640*/  ISETP.NE.AND.EX P0, PT, RZ, UR5, PT, P0 ;  /* 0x00000005ff007c0c */ /* 0x000fda000bf05300 */
[----:B------:R-:W-:Y:S05]  /*14650*/  @!P0 BRA `(.L_x_1340) ;  /* 0x0000000000108947 */ /* 0x000fea0003800000 */
[----:B0-----:R-:W0:Y:S02]  /*14660*/  LDC.64 R2, c[0x0][0xa20] ;  /* 0x00028800ff027b82 */ /* 0x001e240000000a00 */
[----:B0-----:R-:W-:-:S05]  /*14670*/  IMAD.WIDE R2, R27, 0x4, R2 ;  /* 0x000000041b027825 */ /* 0x001fca00078e0202 */
[----:B------:R0:W5:Y:S01]  /*14680*/  LDG.E R0, desc[UR36][R2.64] ;  /* 0x0000002402007981 */ /* 0x000162000c1e1900 */
[----:B------:R-:W-:Y:S05]  /*14690*/  BRA `(.L_x_1341) ;  /* 0x0000000000247947 */ /* 0x000fea0003800000 */
.L_x_1340:
[----:B------:R-:W-:Y:S02]  /*146a0*/  ULDC.64 UR4, c[0x0][0xa08] ;  /* 0x0002820000047ab9 */ /* 0x000fe40000000a00 */
[----:B------:R-:W-:-:S04]  /*146b0*/  ISETP.NE.U32.AND P0, PT, RZ, UR4, PT ;  /* 0x00000004ff007c0c */ /* 0x000fc8000bf05070 */
[----:B------:R-:W-:-:S13]  /*146c0*/  ISETP.NE.AND.EX P0, PT, RZ, UR5, PT, P0 ;  /* 0x00000005ff007c0c */ /* 0x000fda000bf05300 */
[----:B------:R-:W-:Y:S05]  /*146d0*/  @!P0 BRA `(.L_x_1341) ;  /* 0x0000000000148947 */ /* 0x000fea0003800000 */
[----:B0-----:R-:W0:Y:S02]  /*146e0*/  LDC.64 R2, c[0x0][0xa08] ;  /* 0x00028200ff027b82 */ /* 0x001e240000000a00 */
[----:B0-----:R-:W-:-:S05]  /*146f0*/  IMAD.WIDE R2, R27, 0x4, R2 ;  /* 0x000000041b027825 */ /* 0x001fca00078e0202 */
[----:B------:R-:W2:Y:S04]  /*14700*/  LDG.E R0, desc[UR36][R2.64] ;  /* 0x0000002402007981 */ /* 0x000ea8000c1e1900 */
[----:B------:R-:W2:Y:S02]  /*14710*/  LDG.E R5, desc[UR36][R2.64+0x4] ;  /* 0x0000042402057981 */ /* 0x000ea4000c1e1900 */
[----:B--2---:R-:W-:-:S07]  /*14720*/  IMAD.IADD R0, R5, 0x1, -R0 ;  /* 0x0000000105007824 */ /* 0x004fce00078e0a00 */
.L_x_1341:
[----:B0-----:R-:W0:Y:S01]  /*14730*/  LDC R2, c[0x0][0x448] ;  /* 0x00011200ff027b82 */ /* 0x001e220000000800 */
[----:B-----5:R-:W-:Y:S01]  /*14740*/  IMAD.IADD R23, R0, 0x1, -R19 ;  /* 0x0000000100177824 */ /* 0x020fe200078e0a13 */
[----:B------:R-:W-:Y:S01]  /*14750*/  LOP3.LUT R16, R16, 0xffffff7f, RZ, 0xc0, !PT ;  /* 0xffffff7f10107812 */ /* 0x000fe200078ec0ff */
[----:B------:R-:W-:-:S03]  /*14760*/  IMAD.SHL.U32 R25, R25, 0x80, RZ ;  /* 0x0000008019197824 */ /* 0x000fc600078e00ff */
[----:B------:R1:W-:Y:S01]  /*14770*/  STL [R1], R23 ;  /* 0x0000001701007387 */ /* 0x0003e20000100800 */
[----:B------:R-:W-:Y:S01]  /*14780*/  VIADD R4, R25, 0x7f ;  /* 0x0000007f19047836 */ /* 0x000fe20000000000 */
[----:B0-----:R-:W-:Y:S02]  /*14790*/  ISETP.NE.AND P2, PT, R2, 0x1, PT ;  /* 0x000000010200780c */ /* 0x001fe40003f45270 */
[----:B------:R-:W0:Y:S11]  /*147a0*/  LDC.64 R2, c[0x0][0x9e0] ;  /* 0x00027800ff027b82 */ /* 0x000e360000000a00 */
[----:B------:R-:W2:Y:S01]  /*147b0*/  @P2 LDC R5, c[0x0][0x44c] ;  /* 0x00011300ff052b82 */ /* 0x000ea20000000800 */
[----:B------:R-:W-:-:S07]  /*147c0*/  @P2 LOP3.LUT R16, R16, 0x80, RZ, 0xfc, !PT ;  /* 0x0000008010102812 */ /* 0x000fce00078efcff */
[----:B------:R-:W3:Y:S01]  /*147d0*/  @P2 LDC R6, c[0x0][0x450] ;  /* 0x00011400ff062b82 */ /* 0x000ee20000000800 */
[----:B0-----:R-:W-:Y:S01]  /*147e0*/  ISETP.GE.AND P1, PT, R3, 0x1, PT ;  /* 0x000000010300780c */ /* 0x001fe20003f26270 */
[----:B--2---:R-:W-:-:S05]  /*147f0*/  @P2 IMAD.HI.U32 R5, R4, R5, RZ ;  /* 0x0000000504052227 */ /* 0x004fca00078e00ff */
[----:B---3--:R-:W-:Y:S02]  /*14800*/  @P2 SHF.R.U32.HI R4, RZ, R6, R5 ;  /* 0x00000006ff042219 */ /* 0x008fe40000011605 */
[----:B------:R-:W-:-:S05]  /*14810*/  IADD3 R5, R23, 0x1, -R29 ;  /* 0x0000000117057810 */ /* 0x000fca0007ffe81d */
[----:B------:R-:W-:-:S04]  /*14820*/  IMAD.IADD R7, R5, 0x1, R4 ;  /* 0x0000000105077824 */ /* 0x000fc800078e0204 */
[----:B------:R-:W-:Y:S01]  /*14830*/  IMAD.IADD R2, R7, 0x1, R2 ;  /* 0x0000000107027824 */ /* 0x000fe200078e0202 */
[----:B-1----:R-:W-:Y:S06]  /*14840*/  @!P1 BRA `(.L_x_1342) ;  /* 0x0000000000489947 */ /* 0x002fec0003800000 */
[C---:B------:R-:W-:Y:S01]  /*14850*/  ISETP.GT.AND P0, PT, R7.reuse, RZ, PT ;  /* 0x000000ff0700720c */ /* 0x040fe20003f04270 */
[----:B------:R-:W-:Y:S01]  /*14860*/  BSSY B0, `(.L_x_1343) ;  /* 0x000000e000007945 */ /* 0x000fe20003800000 */
[----:B------:R-:W-:-:S11]  /*14870*/  VIADD R0, R7, 0xffffffff ;  /* 0xffffffff07007836 */ /* 0x000fd60000000000 */
[----:B------:R-:W-:Y:S05]  /*14880*/  @P0 BRA `(.L_x_1344) ;  /* 0x00000000001c0947 */ /* 0x000fea0003800000 */
[----:B------:R-:W-:Y:S01]  /*14890*/  ISETP.NE.AND P0, PT, R3, 0x1, PT ;  /* 0x000000010300780c */ /* 0x000fe20003f05270 */
[----:B------:R-:W-:-:S12]  /*148a0*/  IMAD.MOV R7, RZ, RZ, -R7 ;  /* 0x000000ffff077224 */ /* 0x000fd800078e0a07 */
[----:B------:R-:W0:Y:S02]  /*148b0*/  @P0 LDC.64 R4, c[0x0][0x9e8] ;  /* 0x00027a00ff040b82 */ /* 0x000e240000000a00 */
[----:B0-----:R-:W-:-:S05]  /*148c0*/  @P0 IMAD.HI.U32 R4, R7, R4, RZ ;  /* 0x0000000407040227 */ /* 0x001fca00078e00ff */
[----:B------:R-:W-:-:S04]  /*148d0*/  @P0 SHF.R.U32.HI R7, RZ, R5, R4 ;  /* 0x00000005ff070219 */ /* 0x000fc80000011604 */
[----:B------:R-:W-:Y:S01]  /*148e0*/  LOP3.LUT R0, RZ, R7, RZ, 0x33, !PT ;  /* 0x00000007ff007212 */ /* 0x000fe200078e33ff */
[----:B------:R-:W-:Y:S06]  /*148f0*/  BRA `(.L_x_1345) ;  /* 0x0000000000107947 */ /* 0x000fec0003800000 */
.L_x_1344:
[----:B------:R-:W-:-:S13]  /*14900*/  ISETP.NE.AND P0, PT, R3, 0x1, PT ;  /* 0x000000010300780c */ /* 0x000fda0003f05270 */
[----:B------:R-:W0:Y:S02]  /*14910*/  @P0 LDC.64 R4, c[0x0][0x9e8] ;  /* 0x00027a00ff040b82 */ /* 0x000e240000000a00 */
[----:B0-----:R-:W-:-:S05]  /*14920*/  @P0 IMAD.HI.U32 R4, R0, R4, RZ ;  /* 0x0000000400040227 */ /* 0x001fca00078e00ff */
[----:B------:R-:W-:-:S07]  /*14930*/  @P0 SHF.R.U32.HI R0, RZ, R5, R4 ;  /* 0x00000005ff000219 */ /* 0x000fce0000011604 */
.L_x_1345:
[----:B------:R-:W-:Y:S05]  /*14940*/  BSYNC B0 ;  /* 0x0000000000007941 */ /* 0x000fea0003800000 */
.L_x_1343:
[----:B------:R-:W-:-:S05]  /*14950*/  IMAD R5, R0, R3, R3 ;  /* 0x0000000300057224 */ /* 0x000fca00078e0203 */
[----:B------:R-:W-:-:S07]  /*14960*/  VIMNMX R2, R2, R5, PT ;  /* 0x0000000502027248 */ /* 0x000fce0003fe0100 */
.L_x_1342:
[----:B------:R-:W0:Y:S01]  /*14970*/  @P2 LDC R0, c[0x0][0x44c] ;  /* 0x00011300ff002b82 */ /* 0x000e220000000800 */
[----:B------:R-:W-:Y:S01]  /*14980*/  VIADD R2, R2, 0x3f ;  /* 0x0000003f02027836 */ /* 0x000fe20000000000 */
[----:B------:R-:W-:Y:S01]  /*14990*/  ULDC UR4, c[0x0][0x9dc] ;  /* 0x0002770000047ab9 */ /* 0x000fe20000000800 */
[----:B------:R-:W-:-:S05]  /*149a0*/  IMAD.MOV.U32 R4, RZ, RZ, R25 ;  /* 0x000000ffff047224 */ /* 0x000fca00078e0019 */
[----:B------:R-:W1:Y:S01]  /*149b0*/  @P2 LDC R5, c[0x0][0x450] ;  /* 0x00011400ff052b82 */ /* 0x000e620000000800 */
[----:B0-----:R-:W-:-:S05]  /*149c0*/  @P2 IMAD.HI.U32 R0, R25, R0, RZ ;  /* 0x0000000019002227 */ /* 0x001fca00078e00ff */
[----:B-1----:R-:W-:Y:S01]  /*149d0*/  @P2 SHF.R.U32.HI R4, RZ, R5, R0 ;  /* 0x00000005ff042219 */ /* 0x002fe20000011600 */
[----:B------:R-:W-:Y:S01]  /*149e0*/  VIADD R0, R23, 0x3f ;  /* 0x0000003f17007836 */ /* 0x000fe20000000000 */
[----:B------:R-:W-:Y:S02]  /*149f0*/  SHF.R.S32.HI R5, RZ, 0x1f, R2 ;  /* 0x0000001fff057819 */ /* 0x000fe40000011402 */
[----:B------:R-:W-:Y:S02]  /*14a00*/  IADD3 R4, R4, R23, -R29 ;  /* 0x0000001704047210 */ /* 0x000fe40007ffe81d */
[----:B------:R-:W-:Y:S02]  /*14a10*/  LEA.HI R2, R5, R2, RZ, 0x6 ;  /* 0x0000000205027211 */ /* 0x000fe400078f30ff */
[----:B------:R-:W-:Y:S02]  /*14a20*/  SHF.R.S32.HI R5, RZ, 0x1f, R0 ;  /* 0x0000001fff057819 */ /* 0x000fe40000011400 */
[----:B------:R-:W-:Y:S01]  /*14a30*/  SHF.R.S32.HI R7, RZ, 0x6, R2 ;  /* 0x00000006ff077819 */ /* 0x000fe20000011402 */
[----:B------:R-:W-:Y:S01]  /*14a40*/  VIADD R2, R4, -UR4 ;  /* 0x8000000404027c36 */ /* 0x000fe20008000000 */
[----:B------:R-:W-:-:S04]  /*14a50*/  LEA.HI R5, R5, R0, RZ, 0x6 ;  /* 0x0000000005057211 */ /* 0x000fc800078f30ff */
[----:B------:R-:W-:-:S04]  /*14a60*/  SHF.R.S32.HI R0, RZ, 0x6, R5 ;  /* 0x00000006ff007819 */ /* 0x000fc80000011405 */
[----:B------:R-:W-:Y:S01]  /*14a70*/  VIMNMX R0, R0, R7, PT ;  /* 0x0000000700007248 */ /* 0x000fe20003fe0100 */
[----:B------:R-:W-:Y:S06]  /*14a80*/  @!P1 BRA `(.L_x_1346) ;  /* 0x0000000000489947 */ /* 0x000fec0003800000 */
[----:B------:R-:W-:Y:S01]  /*14a90*/  IMAD.MOV.U32 R6, RZ, RZ, R4 ;  /* 0x000000ffff067224 */ /* 0x000fe200078e0004 */
[----:B------:R-:W-:Y:S04]  /*14aa0*/  BSSY B0, `(.L_x_1347) ;  /* 0x000000e000007945 */ /* 0x000fe80003800000 */
[----:B------:R-:W-:-:S13]  /*14ab0*/  ISETP.GT.AND P0, PT, R6, -0x1, PT ;  /* 0xffffffff0600780c */ /* 0x000fda0003f04270 */
[----:B------:R-:W-:Y:S05]  /*14ac0*/  @P0 BRA `(.L_x_1348) ;  /* 0x00000000001c0947 */ /* 0x000fea0003800000 */
[----:B------:R-:W-:Y:S02]  /*14ad0*/  ISETP.NE.AND P0, PT, R3, 0x1, PT ;  /* 0x000000010300780c */ /* 0x000fe40003f05270 */
[----:B------:R-:W-:-:S11]  /*14ae0*/  LOP3.LUT R7, RZ, R6, RZ, 0x33, !PT ;  /* 0x00000006ff077212 */ /* 0x000fd600078e33ff */
[----:B------:R-:W0:Y:S02]  /*14af0*/  @P0 LDC.64 R4, c[0x0][0x9e8] ;  /* 0x00027a00ff040b82 */ /* 0x000e240000000a00 */
[----:B0-----:R-:W-:-:S05]  /*14b00*/  @P0 IMAD.HI.U32 R4, R7, R4, RZ ;  /* 0x0000000407040227 */ /* 0x001fca00078e00ff */
[----:B------:R-:W-:-:S04]  /*14b10*/  @P0 SHF.R.U32.HI R7, RZ, R5, R4 ;  /* 0x00000005ff070219 */ /* 0x000fc80000011604 */
[----:B------:R-:W-:Y:S01]  /*14b20*/  LOP3.LUT R6, RZ, R7, RZ, 0x33, !PT ;  /* 0x00000007ff067212 */ /* 0x000fe200078e33ff */
[----:B------:R-:W-:Y:S06]  /*14b30*/  BRA `(.L_x_1349) ;  /* 0x0000000000107947 */ /* 0x000fec0003800000 */
.L_x_1348:
[----:B------:R-:W-:-:S13]  /*14b40*/  ISETP.NE.AND P0, PT, R3, 0x1, PT ;  /* 0x000000010300780c */ /* 0x000fda0003f05270 */
[----:B------:R-:W0:Y:S02]  /*14b50*/  @P0 LDC.64 R4, c[0x0][0x9e8] ;  /* 0x00027a00ff040b82 */ /* 0x000e240000000a00 */
[----:B0-----:R-:W-:-:S05]  /*14b60*/  @P0 IMAD.HI.U32 R4, R6, R4, RZ ;  /* 0x0000000406040227 */ /* 0x001fca00078e00ff */
[----:B------:R-:W-:-:S07]  /*14b70*/  @P0 SHF.R.U32.HI R6, RZ, R5, R4 ;  /* 0x00000005ff060219 */ /* 0x000fce0000011604 */
.L_x_1349:
[----:B------:R-:W-:Y:S05]  /*14b80*/  BSYNC B0 ;  /* 0x0000000000007941 */ /* 0x000fea0003800000 */
.L_x_1347:
[----:B------:R-:W-:-:S05]  /*14b90*/  IMAD R3, R6, R3, RZ ;  /* 0x0000000306037224 */ /* 0x000fca00078e02ff */
[----:B------:R-:W-:-:S07]  /*14ba0*/  VIMNMX R2, R2, R3, !PT ;  /* 0x0000000302027248 */ /* 0x000fce0007fe0100 */
.L_x_1346:
[----:B------:R-:W-:Y:S01]  /*14bb0*/  SHF.R.S32.HI R3, RZ, 0x1f, R2 ;  /* 0x0000001fff037819 */ /* 0x000fe20000011402 */
[----:B------:R-:W-:Y:S03]  /*14bc0*/  BSSY B0, `(.L_x_1350) ;  /* 0x000002a000007945 */ /* 0x000fe60003800000 */
[----:B------:R-:W-:Y:S02]  /*14bd0*/  LEA.HI R3, R3, R2, RZ, 0x6 ;  /* 0x0000000203037211 */ /* 0x000fe400078f30ff */
[----:B------:R-:W-:Y:S02]  /*14be0*/  LOP3.LUT R2, R26, 0xff000000, RZ, 0xc0, !PT ;  /* 0xff0000001a027812 */ /* 0x000fe400078ec0ff */
[----:B------:R-:W-:-:S04]  /*14bf0*/  SHF.R.S32.HI R3, RZ, 0x6, R3 ;  /* 0x00000006ff037819 */ /* 0x000fc80000011403 */
[----:B------:R-:W-:Y:S02]  /*14c00*/  VIMNMX R5, RZ, R3, !PT ;  /* 0x00000003ff057248 */ /* 0x000fe40007fe0100 */
[----:B------:R-:W-:Y:S02]  /*14c10*/  SHF.R.U32.HI R3, RZ, 0x8, R2 ;  /* 0x00000008ff037819 */ /* 0x000fe40000011602 */
[----:B------:R-:W-:Y:S02]  /*14c20*/  ISETP.GT.AND P0, PT, R0, R5, PT ;  /* 0x000000050000720c */ /* 0x000fe40003f04270 */
[----:B------:R-:W-:-:S04]  /*14c30*/  LOP3.LUT R2, R26, 0xff0000, RZ, 0xc0, !PT ;  /* 0x00ff00001a027812 */ /* 0x000fc800078ec0ff */
[----:B------:R-:W-:Y:S01]  /*14c40*/  LEA.HI R2, R2, R3, RZ, 0x10 ;  /* 0x0000000302027211 */ /* 0x000fe200078f80ff */
[----:B------:R-:W-:-:S03]  /*14c50*/  IMAD.MOV.U32 R3, RZ, RZ, RZ ;  /* 0x000000ffff037224 */ /* 0x000fc600078e00ff */
[----:B------:R-:W-:-:S03]  /*14c60*/  LOP3.LUT R4, R2, 0xff, RZ, 0xc0, !PT ;  /* 0x000000ff02047812 */ /* 0x000fc600078ec0ff */
[----:B------:R-:W-:Y:S05]  /*14c70*/  @!P0 BRA `(.L_x_1351) ;  /* 0x0000000000788947 */ /* 0x000fea0003800000 */
[----:B------:R-:W-:Y:S01]  /*14c80*/  SHF.R.U32.HI R7, RZ, 0x10, R2 ;  /* 0x00000010ff077819 */ /* 0x000fe20000011602 */
[----:B------:R-:W-:-:S03]  /*14c90*/  IMAD.MOV.U32 R2, RZ, RZ, RZ ;  /* 0x000000ffff027224 */ /* 0x000fc600078e00ff */
[----:B------:R-:W-:-:S13]  /*14ca0*/  ISETP.NE.AND P0, PT, R7, RZ, PT ;  /* 0x000000ff0700720c */ /* 0x000fda0003f05270 */
[----:B------:R-:W0:Y:S02]  /*14cb0*/  @!P0 LDC R7, c[0x0][0x9f0] ;  /* 0x00027c00ff078b82 */ /* 0x000e240000000800 */
[----:B0-----:R-:W-:Y:S02]  /*14cc0*/  IABS R6, R7 ;  /* 0x0000000700067213 */ /* 0x001fe40000000000 */
[----:B------:R-:W-:Y:S02]  /*14cd0*/  IADD3 R8, R7, -0x1, R0 ;  /* 0xffffffff07087810 */ /* 0x000fe40007ffe000 */
[----:B------:R-:W0:Y:S03]  /*14ce0*/  I2F.RP R9, R6 ;  /* 0x0000000600097306 */ /* 0x000e260000209400 */
[----:B------:R-:W-:-:S05]  /*14cf0*/  IMAD.IADD R8, R8, 0x1, -R5 ;  /* 0x0000000108087824 */ /* 0x000fca00078e0a05 */
[----:B------:R-:W-:-:S04]  /*14d00*/  LOP3.LUT R10, R8, R7, RZ, 0x3c, !PT ;  /* 0x00000007080a7212 */ /* 0x000fc800078e3cff */
[----:B------:R-:W-:Y:S01]  /*14d10*/  ISETP.GE.AND P2, PT, R10, RZ, PT ;  /* 0x000000ff0a00720c */ /* 0x000fe20003f46270 */
[----:B0-----:R-:W0:Y:S02]  /*14d20*/  MUFU.RCP R9, R9 ;  /* 0x0000000900097308 */ /* 0x001e240000001000 */
[----:B0-----:R-:W-:-:S06]  /*14d30*/  VIADD R3, R9, 0xffffffe ;  /* 0x0ffffffe09037836 */ /* 0x001fcc0000000000 */
[----:B------:R-:W0:Y:S02]  /*14d40*/  F2I.FTZ.U32.TRUNC.NTZ R3, R3 ;  /* 0x0000000300037305 */ /* 0x000e24000021f000 */
[----:B0-----:R-:W-:-:S04]  /*14d50*/  IMAD.MOV R11, RZ, RZ, -R3 ;  /* 0x000000ffff0b7224 */ /* 0x001fc800078e0a03 */
        /* <DEDUP_REMOVED lines=16> */
.L_x_1351:
[----:B------:R-:W-:Y:S05]  /*14e60*/  BSYNC B0 ;  /* 0x0000000000007941 */ /* 0x000fea0003800000 */
.L_x_1350:
[-C--:B------:R-:W-:Y:S01]  /*14e70*/  IMAD R2, R4, R3.reuse, R5 ;  /* 0x0000000304027224 */ /* 0x080fe200078e0205 */
        /* <DEDUP_REMOVED lines=23> */
.L_x_1353:
        /* <DEDUP_REMOVED lines=20> */
.L_x_1356:
[----:B------:R-:W-:Y:S05]  /*15130*/  BSYNC B6 ;  /* 0x0000000000067941 */ /* 0x000fea0003800000 */
.L_x_1355:
        /* <DEDUP_REMOVED lines=20> */
.L_x_1359:
[----:B------:R0:W1:Y:S01]  /*15280*/  LDC.64 R2, c[0x4][R18] ;  /* 0x0100000012027b82 */ /* 0x0000620000000a00 */
[----:B------:R-:W-:Y:S01]  /*15290*/  ULDC.64 UR6, c[0x4][0x138] ;  /* 0x01004e0000067ab9 */ /* 0x000fe20000000a00 */
[----:B------:R-:W-:Y:S01]  /*152a0*/  ULDC.64 UR8, c[0x4][0x140] ;  /* 0x0100500000087ab9 */ /* 0x000fe20000000a00 */
[----:B------:R-:W-:Y:S01]  /*152b0*/  ULDC.64 UR4, c[0x4][0xd0] ;  /* 0x0100340000047ab9 */ /* 0x000fe20000000a00 */
        /* <DEDUP_REMOVED lines=11> */
.L_x_1358:
[----:B------:R-:W-:Y:S05]  /*15370*/  BSYNC B6 ;  /* 0x0000000000067941 */ /* 0x000fea0003800000 */
.L_x_1357:
[----:B------:R-:W-:Y:S01]  /*15380*/  ULDC.64 UR4, c[0x0][0x9f8] ;  /* 0x00027e0000047ab9 */ /* 0x000fe20000000a00 */
[----:B------:R-:W-:Y:S01]  /*15390*/  IMAD.MOV.U32 R18, RZ, RZ, R30 ;  /* 0x000000ffff127224 */ /* 0x000fe200078e001e */
[----:B------:R-:W-:Y:S01]  /*153a0*/  ISETP.NE.U32.AND P0, PT, RZ, UR4, PT ;  /* 0x00000004ff007c0c */ /* 0x000fe2000bf05070 */
[----:B------:R-:W-:Y:S01]  /*153b0*/  IMAD.MOV.U32 R30, RZ, RZ, R27 ;  /* 0x000000ffff1e7224 */ /* 0x000fe200078e001b */
[----:B------:R-:W-:Y:S01]  /*153c0*/  ULDC UR4, c[0x0][0x2f4] ;  /* 0x0000bd0000047ab9 */ /* 0x000fe20000000800 */
[----:B------:R-:W0:Y:S01]  /*153d0*/  LDC R10, c[0x0][0x430] ;  /* 0x00010c00ff0a7b82 */ /* 0x000e220000000800 */
[----:B------:R-:W-:-:S13]  /*153e0*/  ISETP.NE.AND.EX P0, PT, RZ, UR5, PT, P0 ;  /* 0x00000005ff007c0c */ /* 0x000fda000bf05300 */
[----:B------:R-:W1:Y:S01]  /*153f0*/  @P0 LDC.64 R2, c[0x0][0x9f8] ;  /* 0x00027e00ff020b82 */ /* 0x000e620000000a00 */
[----:B------:R-:W-:Y:S02]  /*15400*/  ISETP.GE.AND P2, PT, R37, UR4, PT ;  /* 0x0000000425007c0c */ /* 0x000fe4000bf46270 */
[----:B------:R-:W-:Y:S01]  /*15410*/  LOP3.LUT R16, R16, 0xffffffef, RZ, 0xc0, !PT ;  /* 0xffffffef10107812 */ /* 0x000fe200078ec0ff */
[----:B-1----:R-:W-:-:S05]  /*15420*/  @P0 IMAD.WIDE R2, R27, 0x4, R2 ;  /* 0x000000041b020825 */ /* 0x002fca00078e0202 */
[----:B------:R1:W5:Y:S01]  /*15430*/  @P0 LDG.E R30, desc[UR36][R2.64] ;  /* 0x00000024021e0981 */ /* 0x000362000c1e1900 */
[----:B------:R-:W-:Y:S01]  /*15440*/  ISETP.GE.AND P0, PT, R33, UR4, PT ;  /* 0x0000000421007c0c */ /* 0x000fe2000bf06270 */
[----:B------:R-:W-:Y:S01]  /*15450*/  UMOV UR5, 0xffffffff ;  /* 0xffffffff00057882 */ /* 0x000fe20000000000 */
[----:B------:R-:W-:Y:S01]  /*15460*/  ISETP.GE.AND P1, PT, R36, UR4, PT ;  /* 0x0000000424007c0c */ /* 0x000fe2000bf26270 */
[----:B------:R-:W-:-:S10]  /*15470*/  VIADD R7, R18, 0xffffffff ;  /* 0xffffffff12077836 */ /* 0x000fd40000000000 */
        /* <DEDUP_REMOVED lines=8> */
[----:B01----:R-:W-:Y:S06]  /*15500*/  BRA.DIV UR5, `(.L_x_1360) ;  /* 0x00000046054c7947 */ /* 0x003fec000b800000 */
.L_x_1428:
[----:B------:R-:W0:Y:S01]  /*15510*/  S2R R0, SR_TID.X ;  /* 0x0000000000007919 */ /* 0x000e220000002100 */
[----:B------:R-:W-:Y:S02]  /*15520*/  ISETP.NE.AND P1, PT, R10, 0x1, PT ;  /* 0x000000010a00780c */ /* 0x000fe40003f25270 */
[----:B-----5:R-:W-:Y:S01]  /*15530*/  SHF.R.S32.HI R11, RZ, 0x1f, R30 ;  /* 0x0000001fff0b7819 */ /* 0x020fe2000001141e */
[----:B------:R-:W1:Y:S01]  /*15540*/  S2R R9, SR_TID.X ;  /* 0x0000000000097919 */ /* 0x000e620000002100 */
[----:B------:R-:W-:-:S03]  /*15550*/  LOP3.LUT R16, R16, 0xffffffbf, RZ, 0xc0, !PT ;  /* 0xffffffbf10107812 */ /* 0x000fc600078ec0ff */
[----:B------:R2:W-:Y:S06]  /*15560*/  STL [R1+0xc], R11 ;  /* 0x00000c0b01007387 */ /* 0x0005ec0000100800 */
[----:B------:R-:W3:Y:S01]  /*15570*/  @P1 LDC R5, c[0x0][0x434] ;  /* 0x00010d00ff051b82 */ /* 0x000ee20000000800 */
[----:B------:R-:W-:Y:S02]  /*15580*/  @P1 LOP3.LUT R16, R16, 0x40, RZ, 0xfc, !PT ;  /* 0x0000004010101812 */ /* 0x000fe400078efcff */
[----:B0-----:R-:W-:Y:S01]  /*15590*/  LOP3.LUT R0, R0, 0x7f, RZ, 0xc0, !PT ;  /* 0x0000007f00007812 */ /* 0x001fe200078ec0ff */
[----:B-1----:R-:W-:-:S03]  /*155a0*/  IMAD.SHL.U32 R9, R9, 0x10, RZ ;  /* 0x0000001009097824 */ /* 0x002fc600078e00ff */
[----:B------:R-:W-:-:S04]  /*155b0*/  SHF.R.U32.HI R0, RZ, 0x3, R0 ;  /* 0x00000003ff007819 */ /* 0x000fc80000011600 */
[----:B------:R-:W-:Y:S02]  /*155c0*/  LOP3.LUT R9, R0, 0x70, R9, 0xf8, !PT ;  /* 0x0000007000097812 */ /* 0x000fe400078ef809 */
[----:B------:R-:W0:Y:S03]  /*155d0*/  @P1 LDC R0, c[0x0][0x438] ;  /* 0x00010e00ff001b82 */ /* 0x000e260000000800 */
[----:B------:R-:W-:-:S05]  /*155e0*/  IMAD R6, R7, 0x40, R9 ;  /* 0x0000004007067824 */ /* 0x000fca00078e0209 */
[C---:B------:R-:W-:Y:S01]  /*155f0*/  ISETP.GE.AND P0, PT, R6.reuse, R23, PT ;  /* 0x000000170600720c */ /* 0x040fe20003f06270 */
[----:B------:R-:W-:-:S03]  /*15600*/  IMAD.IADD R6, R6, 0x1, R19 ;  /* 0x0000000106067824 */ /* 0x000fc600078e0213 */
[----:B------:R-:W-:Y:S01]  /*15610*/  ISETP.GT.U32.OR P0, PT, R9, 0x3f, P0 ;  /* 0x0000003f0900780c */ /* 0x000fe20000704470 */
[----:B---3--:R-:W-:-:S04]  /*15620*/  @P1 IMAD.HI.U32 R5, R6, R5, RZ ;  /* 0x0000000506051227 */ /* 0x008fc800078e00ff */
[----:B------:R-:W-:Y:S01]  /*15630*/  IMAD.MOV.U32 R8, RZ, RZ, R6 ;  /* 0x000000ffff087224 */ /* 0x000fe200078e0006 */
[----:B0-----:R-:W-:-:S07]  /*15640*/  @P1 SHF.R.U32.HI R8, RZ, R0, R5 ;  /* 0x00000000ff081219 */ /* 0x001fce0000011605 */
[----:B------:R-:W0:Y:S01]  /*15650*/  @!P0 LDC.64 R2, c[0x0][0x428] ;  /* 0x00010a00ff028b82 */ /* 0x000e220000000a00 */
[--C-:B------:R-:W-:Y:S01]  /*15660*/  @!P0 SHF.R.S32.HI R5, RZ, 0x1f, R8.reuse ;  /* 0x0000001fff058819 */ /* 0x100fe20000011408 */
[----:B------:R-:W-:Y:S02]  /*15670*/  @!P0 IMAD.MOV.U32 R4, RZ, RZ, R8 ;  /* 0x000000ffff048224 */ /* 0x000fe400078e0008 */
[-C--:B0-----:R-:W-:Y:S02]  /*15680*/  @!P0 IMAD R0, R11, R2.reuse, RZ ;  /* 0x000000020b008224 */ /* 0x081fe400078e02ff */
[----:B------:R-:W-:-:S04]  /*15690*/  @!P0 IMAD.WIDE.U32 R4, R30, R2, R4 ;  /* 0x000000021e048225 */ /* 0x000fc800078e0004 */
[----:B------:R-:W-:Y:S02]  /*156a0*/  @!P0 IMAD R0, R30, R3, R0 ;  /* 0x000000031e008224 */ /* 0x000fe400078e0200 */
[----:B------:R-:W0:Y:S02]  /*156b0*/  @!P0 LDC.64 R2, c[0x0][0x418] ;  /* 0x00010600ff028b82 */ /* 0x000e240000000a00 */
[----:B------:R-:W-:Y:S01]  /*156c0*/  @!P0 IMAD.IADD R0, R5, 0x1, R0 ;  /* 0x0000000105008824 */ /* 0x000fe200078e0200 */
[----:B------:R-:W-:Y:S02]  /*156d0*/  LOP3.LUT R16, R16, 0xffffffdf, RZ, 0xc0, !PT ;  /* 0xffffffdf10107812 */ /* 0x000fe400078ec0ff */
[----:B0-----:R-:W-:-:S04]  /*156e0*/  @!P0 LEA R2, P1, R4, R2, 0x2 ;  /* 0x0000000204028211 */ /* 0x001fc800078210ff */
[----:B------:R-:W-:Y:S01]  /*156f0*/  @!P0 LEA.HI.X R3, R4, R3, R0, 0x2, P1 ;  /* 0x0000000304038211 */ /* 0x000fe200008f1400 */
[----:B------:R-:W-:Y:S02]  /*15700*/  IMAD.U32 R4, RZ, RZ, UR38 ;  /* 0x00000026ff047e24 */ /* 0x000fe4000f8e00ff */
[----:B------:R-:W-:-:S03]  /*15710*/  IMAD.MOV.U32 R0, RZ, RZ, RZ ;  /* 0x000000ffff007224 */ /* 0x000fc600078e00ff */
[----:B------:R-:W-:-:S03]  /*15720*/  ISETP.NE.AND P2, PT, R4, 0x3, PT ;  /* 0x000000030400780c */ /* 0x000fc60003f45270 */
[----:B------:R2:W5:Y:S01]  /*15730*/  @!P0 LDG.E R0, desc[UR36][R2.64] ;  /* 0x0000002402008981 */ /* 0x000562000c1e1900 */
[----:B------:R-:W-:Y:S01]  /*15740*/  ISETP.GT.U32.AND P0, PT, R9, 0x3f, PT ;  /* 0x0000003f0900780c */ /* 0x000fe20003f04070 */
[----:B------:R-:W-:Y:S01]  /*15750*/  IMAD.MOV R5, RZ, RZ, -R8 ;  /* 0x000000ffff057224 */ /* 0x000fe200078e0a08 */
[----:B------:R-:W-:Y:S01]  /*15760*/  LOP3.LUT R26, R26, 0xffff, RZ, 0xc0, !PT ;  /* 0x0000ffff1a1a7812 */ /* 0x000fe200078ec0ff */
[----:B------:R-:W-:Y:S02]  /*15770*/  IMAD.MOV.U32 R23, RZ, RZ, R7 ;  /* 0x000000ffff177224 */ /* 0x000fe400078e0007 */
[----:B------:R-:W-:-:S04]  /*15780*/  IMAD R5, R10, R5, R6 ;  /* 0x000000050a057224 */ /* 0x000fc800078e0206 */
[----:B------:R-:W-:-:S04]  /*15790*/  @P2 LOP3.LUT R16, R16, 0x20, RZ, 0xfc, !PT ;  /* 0x0000002010102812 */ /* 0x000fc800078efcff */
[----:B------:R-:W-:-:S04]  /*157a0*/  LOP3.LUT R16, R16, 0xfffffffe, RZ, 0xc0, !PT ;  /* 0xfffffffe10107812 */ /* 0x000fc800078ec0ff */
[----:B------:R-:W-:Y:S01]  /*157b0*/  @P0 LOP3.LUT R16, R16, 0x1, RZ, 0xfc, !PT ;  /* 0x0000000110100812 */ /* 0x000fe200078efcff */
[----:B--2---:R-:W-:Y:S06]  /*157c0*/  @!P2 BRA `(.L_x_1361) ;  /* 0x000000000004a947 */ /* 0x004fec0003800000 */
[----:B------:R-:W-:Y:S01]  /*157d0*/  BPT.TRAP 0x1 ;  /* 0x000000040000795c */ /* 0x000fe20000300000 */
.L_x_1361:
        /* <DEDUP_REMOVED lines=23> */
.L_x_1429:
[----:B------:R-:W-:Y:S05]  /*15950*/  BSYNC B0 ;  /* 0x0000000000007941 */ /* 0x000fea0003800000 */
.L_x_1362:
[----:B------:R-:W2:Y:S01]  /*15960*/  LDL R10, [R1] ;  /* 0x00000000010a7983 */ /* 0x000ea20000100800 */
[----:B------:R-:W-:Y:S01]  /*15970*/  ULDC.64 UR4, c[0x0][0x300] ;  /* 0x0000c00000047ab9 */ /* 0x000fe20000000a00 */
[----:B------:R-:W-:Y:S01]  /*15980*/  ULDC.64 UR6, c[0x0][0x2e8] ;  /* 0x0000ba0000067ab9 */ /* 0x000fe20000000a00 */
[----:B------:R-:W-:Y:S01]  /*15990*/  IMAD R6, R6, UR4, RZ ;  /* 0x0000000406067c24 */ /* 0x000fe2000f8e02ff */
[----:B------:R-:W1:Y:S01]  /*159a0*/  S2R R9, SR_TID.X ;  /* 0x0000000000097919 */ /* 0x000e620000002100 */
[C---:B0-----:R-:W-:Y:S01]  /*159b0*/  IMAD.WIDE.U32 R2, R5.reuse, UR4, RZ ;  /* 0x0000000405027c25 */ /* 0x041fe2000f8e00ff */
[C---:B------:R-:W-:Y:S02]  /*159c0*/  LOP3.LUT P5, RZ, R16.reuse, 0x10, RZ, 0xc0, !PT ;  /* 0x0000001010ff7812 */ /* 0x040fe400078ac0ff */
[C---:B------:R-:W-:Y:S01]  /*159d0*/  LOP3.LUT P4, RZ, R16.reuse, 0x8, RZ, 0xc0, !PT ;  /* 0x0000000810ff7812 */ /* 0x040fe2000788c0ff */
[----:B------:R-:W-:Y:S01]  /*159e0*/  IMAD R6, R5, UR5, R6 ;  /* 0x0000000505067c24 */ /* 0x000fe2000f8e0206 */
[----:B------:R-:W-:Y:S01]  /*159f0*/  ULDC.64 UR4, c[0x0][0x310] ;  /* 0x0000c40000047ab9 */ /* 0x000fe20000000a00 */
[----:B------:R-:W-:Y:S01]  /*15a00*/  LOP3.LUT P3, RZ, R16, 0x4, RZ, 0xc0, !PT ;  /* 0x0000000410ff7812 */ /* 0x000fe2000786c0ff */
[----:B------:R-:W-:Y:S01]  /*15a10*/  IMAD R8, R8, UR4, RZ ;  /* 0x0000000408087c24 */ /* 0x000fe2000f8e02ff */
[----:B------:R-:W-:Y:S01]  /*15a20*/  LOP3.LUT P2, RZ, R16, 0x2, RZ, 0xc0, !PT ;  /* 0x0000000210ff7812 */ /* 0x000fe2000784c0ff */
[----:B------:R-:W-:-:S02]  /*15a30*/  IMAD.IADD R3, R3, 0x1, R6 ;  /* 0x0000000103037824 */ /* 0x000fc400078e0206 */
        /* <DEDUP_REMOVED lines=17> */
[----:B------:R-:W-:-:S03]  /*15b50*/  @P0 IMAD R9, R5, 0x2, R17 ;  /* 0x0000000205090824 */ /* 0x000fc600078e0211 */
[----:B------:R-:W1:Y:S04]  /*15b60*/  SHFL.IDX PT, R2, R6, RZ, 0x181f ;  /* 0x00181fff06027589 */ /* 0x000e6800000e0000 */
        /* <DEDUP_REMOVED lines=31> */
.L_x_1439:
[----:B------:R-:W-:-:S13]  /*15d60*/  ISETP.GE.AND P0, PT, R7, 0x31, PT ;  /* 0x000000310700780c */ /* 0x000fda0003f06270 */
[----:B0-----:R-:W-:Y:S01]  /*15d70*/  @P0 LEA R2, P1, R33, R0, 0x1 ;  /* 0x0000000021020211 */ /* 0x001fe200078208ff */
[----:B------:R-:W-:-:S04]  /*15d80*/  @P0 IMAD R5, R5, 0x2, R17 ;  /* 0x0000000205050824 */ /* 0x000fc800078e0211 */
[----:B--2---:R-:W-:-:S05]  /*15d90*/  @P0 IMAD.X R3, RZ, RZ, R8, P1 ;  /* 0x000000ffff030224 */ /* 0x004fca00008e0608 */
[----:B------:R-:W-:Y:S01]  /*15da0*/  @!PT LDS RZ, [RZ] ;  /* 0x00000000fffff984 */ /* 0x000fe20000000800 */
[----:B------:R-:W-:Y:S01]  /*15db0*/  @!PT LDS RZ, [RZ] ;  /* 0x00000000fffff984 */ /* 0x000fe20000000800 */
[----:B------:R-:W-:Y:S01]  /*15dc0*/  @!PT LDS RZ, [RZ] ;  /* 0x00000000fffff984 */ /* 0x000fe20000000800 */
[----:B------:R0:W-:Y:S04]  /*15dd0*/  @P0 LDGSTS.E.BYPASS.LTC128B.128 [R5+0x21c00], desc[UR36][R2.64], !P5 ;  /* 0x21c0000002050fae */ /* 0x0001e8000e901d64 */
[----:B------:R0:W-:Y:S04]  /*15de0*/  @P0 LDGSTS.E.BYPASS.LTC128B.128 [R5+0x23c00], desc[UR36][R2.64+0x80], !P4 ;  /* 0x23c0008002050fae */ /* 0x0001e8000e101d64 */
[----:B------:R0:W-:Y:S04]  /*15df0*/  @P0 LDGSTS.E.BYPASS.LTC128B.128 [R5+0x25c00], desc[UR36][R2.64+0x100], !P3 ;  /* 0x25c0010002050fae */ /* 0x0001e8000d901d64 */
[----:B------:R0:W-:Y:S01]  /*15e00*/  @P0 LDGSTS.E.BYPASS.LTC128B.128 [R5+0x27c00], desc[UR36][R2.64+0x180], !P2 ;  /* 0x27c0018002050fae */ /* 0x0001e2000d101d64 */
[----:B------:R-:W-:Y:S01]  /*15e10*/  PLOP3.LUT P0, PT, PT, PT, PT, 0x80, 0x0 ;  /* 0x000000000000781c */ /* 0x000fe20003f0f070 */
[----:B------:R-:W-:-:S12]  /*15e20*/  NOP ;  /* 0x0000000000007918 */ /* 0x000fd80000000000 */
.L_x_1365:
        /* <DEDUP_REMOVED lines=10> */
.L_x_1366:
[----:B------:R1:W-:Y:S02]  /*15ed0*/  SYNCS.ARRIVE.TRANS64.A1T0 RZ, [R4+URZ+0x30830], RZ ;  /* 0x030830ff04ff79a7 */ /* 0x0003e4000810003f */
[----:B------:R-:W-:Y:S05]  /*15ee0*/  WARPSYNC.ALL ;  /* 0x0000000000007948 */ /* 0x000fea0003800000 */
[----:B------:R-:W-:Y:S01]  /*15ef0*/  ULDC.64 UR4, c[0x0][0x298] ;  /* 0x0000a60000047ab9 */ /* 0x000fe20000000a00 */
[----:B0-----:R-:W-:Y:S01]  /*15f00*/  VIADD R2, R17, 0x10400 ;  /* 0x0001040011027836 */ /* 0x001fe20000000000 */
[----:B------:R-:W-:Y:S01]  /*15f10*/  SHF.R.S32.HI R0, RZ, 0x1f, R35 ;  /* 0x0000001fff007819 */ /* 0x000fe20000011423 */
[----:B------:R-:W-:Y:S01]  /*15f20*/  IMAD.WIDE.U32 R6, R35, UR4, RZ ;  /* 0x0000000423067c25 */ /* 0x000fe2000f8e00ff */
[----:B------:R-:W-:Y:S01]  /*15f30*/  BSSY B6, `(.L_x_1367) ;  /* 0x0000018000067945 */ /* 0x000fe20003800000 */
[----:B------:R-:W-:Y:S01]  /*15f40*/  BAR.SYNC.DEFER_BLOCKING 0x8, 0x180 ;  /* 0x0206000000007b1d */ /* 0x000fe20000010000 */
[----:B------:R-:W-:Y:S01]  /*15f50*/  LOP3.LUT P0, RZ, R2, 0x3ff, RZ, 0xc0, !PT ;  /* 0x000003ff02ff7812 */ /* 0x000fe2000780c0ff */
[----:B------:R-:W-:-:S04]  /*15f60*/  IMAD R0, R0, UR4, RZ ;  /* 0x0000000400007c24 */ /* 0x000fc8000f8e02ff */
[----:B------:R-:W-:Y:S01]  /*15f70*/  IMAD R0, R35, UR5, R0 ;  /* 0x0000000523007c24 */ /* 0x000fe2000f8e0200 */
[----:B------:R0:W-:Y:S03]  /*15f80*/  STL.64 [R1+0x18], R6 ;  /* 0x0000180601007387 */ /* 0x0001e60000100a00 */
[----:B------:R-:W-:-:S04]  /*15f90*/  IMAD.IADD R35, R7, 0x1, R0 ;  /* 0x0000000107237824 */ /* 0x000fc800078e0200 */
[----:B------:R-:W-:Y:S05]  /*15fa0*/  @!P0 BRA `(.L_x_1368) ;  /* 0x0000000000408947 */ /* 0x000fea0003800000 */
[----:B------:R-:W-:Y:S01]  /*15fb0*/  MOV R2, 0x0 ;  /* 0x0000000000027802 */ /* 0x000fe20000000f00 */
[----:B------:R-:W-:Y:S01]  /*15fc0*/  ULDC.64 UR6, c[0x4][0x138] ;  /* 0x01004e0000067ab9 */ /* 0x000fe20000000a00 */
[----:B------:R-:W-:Y:S01]  /*15fd0*/  ULDC.64 UR8, c[0x4][0x140] ;  /* 0x0100500000087ab9 */ /* 0x000fe20000000a00 */
[----:B------:R-:W-:Y:S01]  /*15fe0*/  ULDC.64 UR4, c[0x4][0xb0] ;  /* 0x01002c0000047ab9 */ /* 0x000fe20000000a00 */
[----:B-1----:R-:W-:Y:S02]  /*15ff0*/  IMAD.U32 R4, RZ, RZ, UR6 ;  /* 0x00000006ff047e24 */ /* 0x002fe4000f8e00ff */
[----:B------:R-:W1:Y:S01]  /*16000*/  LDC.64 R2, c[0x4][R2] ;  /* 0x0100000002027b82 */ /* 0x000e620000000a00 */
[----:B------:R-:W-:Y:S02]  /*16010*/  IMAD.U32 R5, RZ, RZ, UR7 ;  /* 0x00000007ff057e24 */ /* 0x000fe4000f8e00ff */
[----:B0-----:R-:W-:Y:S02]  /*16020*/  IMAD.U32 R6, RZ, RZ, UR8 ;  /* 0x00000008ff067e24 */ /* 0x001fe4000f8e00ff */
[----:B------:R-:W-:-:S02]  /*16030*/  IMAD.U32 R7, RZ, RZ, UR9 ;  /* 0x00000009ff077e24 */ /* 0x000fc4000f8e00ff */
[----:B------:R-:W-:Y:S02]  /*16040*/  IMAD.U32 R10, RZ, RZ, UR4 ;  /* 0x00000004ff0a7e24 */ /* 0x000fe4000f8e00ff */
[----:B------:R-:W-:Y:S02]  /*16050*/  IMAD.U32 R11, RZ, RZ, UR5 ;  /* 0x00000005ff0b7e24 */ /* 0x000fe4000f8e00ff */
[----:B------:R-:W-:Y:S02]  /*16060*/  IMAD.MOV.U32 R8, RZ, RZ, 0x70 ;  /* 0x00000070ff087424 */ /* 0x000fe400078e00ff */
[----:B------:R-:W-:Y:S02]  /*16070*/  IMAD.MOV.U32 R12, RZ, RZ, 0x1 ;  /* 0x00000001ff0c7424 */ /* 0x000fe400078e00ff */
[----:B------:R-:W-:-:S07]  /*16080*/  IMAD.MOV.U32 R13, RZ, RZ, RZ ;  /* 0x000000ffff0d7224 */ /* 0x000fce00078e00ff */
[----:B------:R-:W-:-:S07]  /*16090*/  LEPC R20, `(.L_x_1368) ;  /* 0x000000001014794e */ /* 0x000fce0000000000 */
[----:B-1----:R-:W-:Y:S05]  /*160a0*/  CALL.ABS.NOINC R2 ;  /* 0x0000000002007343 */ /* 0x002fea0003c00000 */
.L_x_1368:
[----:B------:R-:W-:Y:S05]  /*160b0*/  BSYNC B6 ;  /* 0x0000000000067941 */ /* 0x000fea0003800000 */
.L_x_1367:
[----:B------:R-:W2:Y:S01]  /*160c0*/  LDL.LU.64 R20, [R1+0x18] ;  /* 0x0000180001147983 */ /* 0x000ea20000300a00 */
[----:B------:R-:W-:Y:S01]  /*160d0*/  LOP3.LUT P6, RZ, R16, 0x100, RZ, 0xc0, !PT ;  /* 0x0000010010ff7812 */ /* 0x000fe200078cc0ff */
[----:B------:R-:W-:Y:S01]  /*160e0*/  IMAD.MOV.U32 R3, RZ, RZ, R35 ;  /* 0x000000ffff037224 */ /* 0x000fe200078e0023 */
[----:B------:R-:W-:Y:S01]  /*160f0*/  SHF.R.S32.HI R0, RZ, 0x1f, R27 ;  /* 0x0000001fff007819 */ /* 0x000fe2000001141b */
[----:B------:R-:W-:Y:S01]  /*16100*/  ULDC.64 UR4, c[0x0][0x2d8] ;  /* 0x0000b60000047ab9 */ /* 0x000fe20000000a00 */
[----:B-1----:R-:W-:Y:S01]  /*16110*/  SEL R4, R27, RZ, !P6 ;  /* 0x000000ff1b047207 */ /* 0x002fe20007000000 */
[----:B------:R-:W-:Y:S01]  /*16120*/  ULDC.64 UR6, c[0x0][0x2e0] ;  /* 0x0000b80000067ab9 */ /* 0x000fe20000000a00 */
[----:B------:R-:W-:-:S05]  /*16130*/  SEL R0, R0, RZ, !P6 ;  /* 0x000000ff00007207 */ /* 0x000fca0007000000 */
[----:B------:R-:W-:-:S04]  /*16140*/  IMAD R0, R0, UR6, RZ ;  /* 0x0000000600007c24 */ /* 0x000fc8000f8e02ff */
[----:B------:R-:W-:Y:S02]  /*16150*/  IMAD R5, R4, UR7, R0 ;  /* 0x0000000704057c24 */ /* 0x000fe4000f8e0200 */
[----:B--2---:R-:W-:Y:S01]  /*16160*/  IMAD.MOV.U32 R2, RZ, RZ, R20 ;  /* 0x000000ffff027224 */ /* 0x004fe200078e0014 */
[----:B------:R-:W1:Y:S01]  /*16170*/  LDC R21, c[0x0][0x448] ;  /* 0x00011200ff157b82 */ /* 0x000e620000000800 */
[----:B------:R-:W2:Y:S02]  /*16180*/  S2R R20, SR_TID.X ;  /* 0x0000000000147919 */ /* 0x000ea40000002100 */
[----:B------:R-:W-:-:S04]  /*16190*/  IMAD.WIDE.U32 R2, R26, UR4, R2 ;  /* 0x000000041a027c25 */ /* 0x000fc8000f8e0002 */
[----:B------:R-:W-:Y:S01]  /*161a0*/  IMAD R3, R26, UR5, R3 ;  /* 0x000000051a037c24 */ /* 0x000fe2000f8e0203 */
[----:B------:R-:W-:Y:S01]  /*161b0*/  ULDC.64 UR4, c[0x0][0x2d0] ;  /* 0x0000b40000047ab9 */ /* 0x000fe20000000a00 */
[----:B------:R-:W-:-:S04]  /*161c0*/  IMAD.WIDE.U32 R2, R4, UR6, R2 ;  /* 0x0000000604027c25 */ /* 0x000fc8000f8e0002 */
[----:B------:R-:W-:Y:S02]  /*161d0*/  IMAD.IADD R3, R3, 0x1, R5 ;  /* 0x0000000103037824 */ /* 0x000fe400078e0205 */
[----:B------:R-:W3:Y:S01]  /*161e0*/  LDC R5, c[0x0][0x448] ;  /* 0x00011200ff057b82 */ /* 0x000ee20000000800 */
[----:B-1----:R-:W-:Y:S02]  /*161f0*/  ISETP.NE.AND P6, PT, R21, 0x1, PT ;  /* 0x000000011500780c */ /* 0x002fe40003fc5270 */
[----:B--2---:R-:W-:-:S04]  /*16200*/  LOP3.LUT R20, R20, 0x7f, RZ, 0xc0, !PT ;  /* 0x0000007f14147812 */ /* 0x004fc800078ec0ff */
[----:B------:R-:W-:-:S07]  /*16210*/  SHF.R.U32.HI R21, RZ, 0x3, R20 ;  /* 0x00000003ff157819 */ /* 0x000fce0000011614 */
[----:B0-----:R-:W0:Y:S01]  /*16220*/  @P6 LDC R7, c[0x0][0x44c] ;  /* 0x00011300ff076b82 */ /* 0x001e220000000800 */
[----:B------:R-:W1:Y:S07]  /*16230*/  S2R R20, SR_TID.X ;  /* 0x0000000000147919 */ /* 0x000e6e0000002100 */
[----:B------:R-:W2:Y:S01]  /*16240*/  @P6 LDC R6, c[0x0][0x450] ;  /* 0x00011400ff066b82 */ /* 0x000ea20000000800 */
[----:B-1----:R-:W-:-:S05]  /*16250*/  IMAD.SHL.U32 R20, R20, 0x10, RZ ;  /* 0x0000001014147824 */ /* 0x002fca00078e00ff */
[----:B------:R-:W-:-:S05]  /*16260*/  LOP3.LUT R20, R21, 0x70, R20, 0xf8, !PT ;  /* 0x0000007015147812 */ /* 0x000fca00078ef814 */
[----:B------:R-:W-:Y:S02]  /*16270*/  IMAD.IADD R4, R20, 0x1, R25 ;  /* 0x0000000114047824 */ /* 0x000fe400078e0219 */
[----:B------:R-:W1:Y:S02]  /*16280*/  S2R R20, SR_TID.X ;  /* 0x0000000000147919 */ /* 0x000e640000002100 */
[----:B0-----:R-:W-:-:S04]  /*16290*/  @P6 IMAD.HI.U32 R7, R4, R7, RZ ;  /* 0x0000000704076227 */ /* 0x001fc800078e00ff */
[----:B------:R-:W-:Y:S01]  /*162a0*/  IMAD.MOV.U32 R0, RZ, RZ, R4 ;  /* 0x000000ffff007224 */ /* 0x000fe200078e0004 */
[----:B--2---:R-:W-:-:S05]  /*162b0*/  @P6 SHF.R.U32.HI R0, RZ, R6, R7 ;  /* 0x00000006ff006219 */ /* 0x004fca0000011607 */
[----:B------:R-:W-:Y:S02]  /*162c0*/  IMAD.MOV R6, RZ, RZ, -R0 ;  /* 0x000000ffff067224 */ /* 0x000fe400078e0a00 */
[----:B------:R-:W-:-:S04]  /*162d0*/  IMAD.WIDE.U32 R2, R0, UR4, R2 ;  /* 0x0000000400027c25 */ /* 0x000fc8000f8e0002 */
[----:B---3--:R-:W-:Y:S01]  /*162e0*/  IMAD R4, R5, R6, R4 ;  /* 0x0000000605047224 */ /* 0x008fe200078e0204 */
[----:B------:R-:W-:-:S05]  /*162f0*/  SHF.R.S32.HI R6, RZ, 0x1f, R0 ;  /* 0x0000001fff067819 */ /* 0x000fca0000011400 */
[----:B------:R-:W-:-:S04]  /*16300*/  IMAD R6, R6, UR4, RZ ;  /* 0x0000000406067c24 */ /* 0x000fc8000f8e02ff */
[----:B------:R-:W-:Y:S01]  /*16310*/  IMAD R7, R0, UR5, R6 ;  /* 0x0000000500077c24 */ /* 0x000fe2000f8e0206 */
[----:B------:R-:W-:Y:S01]  /*16320*/  SHF.R.S32.HI R0, RZ, 0x1f, R4 ;  /* 0x0000001fff007819 */ /* 0x000fe20000011404 */
[----:B------:R-:W-:Y:S02]  /*16330*/  ULDC.64 UR4, c[0x0][0x2c8] ;  /* 0x0000b20000047ab9 */ /* 0x000fe40000000a00 */
[----:B------:R-:W-:Y:S01]  /*16340*/  IMAD.IADD R3, R3, 0x1, R7 ;  /* 0x0000000103037824 */ /* 0x000fe200078e0207 */
[----:B-1----:R-:W-:Y:S01]  /*16350*/  LOP3.LUT R20, R20, 0x7f, RZ, 0xc0, !PT ;  /* 0x0000007f14147812 */ /* 0x002fe200078ec0ff */
[----:B------:R-:W-:Y:S02]  /*16360*/  IMAD R7, R0, UR4, RZ ;  /* 0x0000000400077c24 */ /* 0x000fe4000f8e02ff */
[----:B------:R-:W-:Y:S01]  /*16370*/  IMAD.WIDE.U32 R2, R4, UR4, R2 ;  /* 0x0000000404027c25 */ /* 0x000fe2000f8e0002 */
[----:B------:R-:W-:-:S03]  /*16380*/  SHF.R.U32.HI R8, RZ, 0x3, R20 ;  /* 0x00000003ff087819 */ /* 0x000fc60000011614 */
[----:B------:R-:W-:Y:S01]  /*16390*/  IMAD R0, R4, UR5, R7 ;  /* 0x0000000504007c24 */ /* 0x000fe2000f8e0207 */
[----:B------:R-:W-:Y:S02]  /*163a0*/  ULDC.64 UR4, c[0x0][0x280] ;  /* 0x0000a00000047ab9 */ /* 0x000fe40000000a00 */
[C---:B------:R-:W-:Y:S01]  /*163b0*/  LEA R4, P0, R2.reuse, UR4, 0x1 ;  /* 0x0000000402047c11 */ /* 0x040fe2000f8008ff */
[----:B------:R-:W-:Y:S01]  /*163c0*/  IMAD.IADD R3, R3, 0x1, R0 ;  /* 0x0000000103037824 */ /* 0x000fe200078e0200 */
[----:B------:R-:W-:Y:S02]  /*163d0*/  ULDC UR4, c[0x0][0x2b8] ;  /* 0x0000ae0000047ab9 */ /* 0x000fe40000000800 */
[----:B------:R-:W-:Y:S02]  /*163e0*/  ISETP.GE.AND P4, PT, R33, UR4, PT ;  /* 0x0000000421007c0c */ /* 0x000fe4000bf86270 */
[----:B------:R-:W-:Y:S01]  /*163f0*/  LEA.HI.X R0, R2, UR5, R3, 0x1, P0 ;  /* 0x0000000502007c11 */ /* 0x000fe200080f0c03 */
[----:B------:R-:W-:Y:S01]  /*16400*/  UMOV UR5, 0xffffffff ;  /* 0xffffffff00057882 */ /* 0x000fe20000000000 */
[----:B------:R-:W-:-:S02]  /*16410*/  ISETP.GE.AND P3, PT, R37, UR4, PT ;  /* 0x0000000425007c0c */ /* 0x000fc4000bf66270 */
[----:B------:R-:W-:Y:S02]  /*16420*/  ISETP.GE.AND P2, PT, R36, UR4, PT ;  /* 0x0000000424007c0c */ /* 0x000fe4000bf46270 */
[----:B------:R-:W-:Y:S01]  /*16430*/  ISETP.GE.AND P1, PT, R34, UR4, PT ;  /* 0x0000000422007c0c */ /* 0x000fe2000bf26270 */
[----:B------:R-:W-:-:S12]  /*16440*/  BRA.DIV UR5, `(.L_x_1369) ;  /* 0x0000003e05207947 */ /* 0x000fd8000b800000 */
[----:B------:R-:W0:Y:S01]  /*16450*/  SHFL.IDX PT, R14, R4, RZ, 0x181f ;  /* 0x00181fff040e7589 */ /* 0x000e2200000e0000 */
[----:B------:R-:W-:Y:S02]  /*16460*/  IMAD R5, R29, R5, RZ ;  /* 0x000000051d057224 */ /* 0x000fe400078e02ff */
        /* <DEDUP_REMOVED lines=12> */
[----:B------:R-:W-:Y:S01]  /*16530*/  ISETP.GE.AND P0, PT, R6, R5, PT ;  /* 0x000000050600720c */ /* 0x000fe20003f06270 */
[----:B------:R-:W-:-:S02]  /*16540*/  VIADD R6, R25, 0x20 ;  /* 0x0000002019067836 */ /* 0x000fc40000000000 */
[----:B-1----:R-:W1:Y:S10]  /*16550*/  SHFL.IDX PT, R2, R0, 0x1, 0x181f ;  /* 0x00381f0000027f89 */ /* 0x002e7400000e0000 */
[----:B0-----:R-:W-:-:S05]  /*16560*/  @!P0 LEA R14, P5, R33, R14, 0x1 ;  /* 0x0000000e210e8211 */ /* 0x001fca00078a08ff */
[----:B-1----:R-:W-:Y:S02]  /*16570*/  @!P0 IMAD.X R7, RZ, RZ, R2, P5 ;  /* 0x000000ffff078224 */ /* 0x002fe400028e0602 */
[----:B------:R-:W-:Y:S02]  /*16580*/  @!P0 IMAD.MOV.U32 R2, RZ, RZ, R14 ;  /* 0x000000ffff028224 */ /* 0x000fe400078e000e */
[----:B------:R-:W-:Y:S01]  /*16590*/  @!P0 IMAD.MOV.U32 R3, RZ, RZ, R7 ;  /* 0x000000ffff038224 */ /* 0x000fe200078e0007 */
        /* <DEDUP_REMOVED lines=53> */
[----:B------:R-:W-:-:S03]  /*168f0*/  ISETP.GE.AND P0, PT, R6, R5, PT ;  /* 0x000000050600720c */ /* 0x000fc60003f06270 */
[----:B------:R-:W-:Y:S04]  /*16900*/  SHFL.IDX PT, R6, R0, 0x7, 0x181f ;  /* 0x00f81f0000067f89 */ /* 0x000fe800000e0000 */
[----:B-1----:R-:W1:Y:S06]  /*16910*/  SHFL.IDX PT, R2, R0, 0x6, 0x181f ;  /* 0x00d81f0000027f89 */ /* 0x002e6c00000e0000 */
        /* <DEDUP_REMOVED lines=9> */
.L_x_1456:
[----:B------:R-:W-:Y:S01]  /*169b0*/  VIADD R0, R25, 0x70 ;  /* 0x0000007019007836 */ /* 0x000fe20000000000 */
[----:B------:R-:W-:Y:S04]  /*169c0*/  BSSY B0, `(.L_x_1370) ;  /* 0x000000c000007945 */ /* 0x000fe80003800000 */
[----:B------:R-:W-:-:S13]  /*169d0*/  ISETP.GE.AND P0, PT, R0, R5, PT ;  /* 0x000000050000720c */ /* 0x000fda0003f06270 */
[----:B------:R-:W-:Y:S05]  /*169e0*/  @P0 BRA `(.L_x_1371) ;  /* 0x0000000000240947 */ /* 0x000fea0003800000 */
[----:B01----:R-:W-:-:S05]  /*169f0*/  LEA R2, P0, R33, R14, 0x1 ;  /* 0x0000000e21027211 */ /* 0x003fca00078008ff */
        /* <DEDUP_REMOVED lines=8> */
.L_x_1371:
[----:B------:R-:W-:Y:S05]  /*16a80*/  BSYNC B0 ;  /* 0x0000000000007941 */ /* 0x000fea0003800000 */
.L_x_1370:
[----:B------:R-:W-:Y:S01]  /*16a90*/  NOP ;  /* 0x0000000000007918 */ /* 0x000fe20000000000 */
[----:B------:R-:W-:-:S13]  /*16aa0*/  PLOP3.LUT P0, PT, PT, PT, PT, 0x80, 0x0 ;  /* 0x000000000000781c */ /* 0x000fda0003f0f070 */
.L_x_1372:
[----:B------:R-:W-:Y:S02]  /*16ab0*/  PLOP3.LUT P1, PT, P1, P0, PT, 0xa2, 0x0 ;  /* 0x000000000000781c */ /* 0x000fe40000f21472 */
[----:B------:R-:W-:-:S08]  /*16ac0*/  @P0 R2UR P1, UR4, R17 ;  /* 0x00000000110402ca */ /* 0x000fd00000020000 */
[----:B------:R-:W-:-:S05]  /*16ad0*/  @P0 PLOP3.LUT P0, PT, P1, PT, PT, 0x80, 0x0 ;  /* 0x000000000000081c */ /* 0x000fca0000f0f070 */
[----:B------:R-:W-:Y:S01]  /*16ae0*/  @!P1 SYNCS.ARRIVE.TRANS64.RED.A0T1 RZ, [UR4+0x30800], RZ ;  /* 0x030800ffffff99a7 */ /* 0x000fe20008200404 */
[----:B------:R-:W-:Y:S07]  /*16af0*/  @!P1 ARRIVES.LDGSTSBAR.64.TRANSCNT [UR4+0x30800] ;  /* 0x03080000ff0099b0 */ /* 0x000fee0008000a84 */
[----:B------:R-:W-:Y:S05]  /*16b00*/  @P0 BRA.U.ANY `(.L_x_1372) ;  /* 0xfffffffd00e80947 */ /* 0x000fea000393ffff */
[----:B0-2---:R-:W2:Y:S04]  /*16b10*/  LDL.LU R3, [R1+0x20] ;  /* 0x0000200001037983 */ /* 0x005ea80000300800 */
[----:B------:R-:W3:Y:S01]  /*16b20*/  LDL.LU R2, [R1+0x14] ;  /* 0x0000140001027983 */ /* 0x000ee20000300800 */
[----:B--2---:R-:W-:Y:S02]  /*16b30*/  VIADD R3, R3, 0x1 ;  /* 0x0000000103037836 */ /* 0x004fe40000000000 */
[----:B---3--:R-:W-:-:S03]  /*16b40*/  VIADD R7, R2, 0xfffffffe ;  /* 0xfffffffe02077836 */ /* 0x008fc60000000000 */
[----:B------:R0:W-:Y:S01]  /*16b50*/  STL [R1+0x20], R3 ;  /* 0x0000200301007387 */ /* 0x0001e20000100800 */
[----:B------:R-:W-:-:S04]  /*16b60*/  LEA.HI R0, R3, R3, RZ, 0x1 ;  /* 0x0000000303007211 */ /* 0x000fc800078f08ff */
[----:B------:R-:W-:-:S05]  /*16b70*/  LOP3.LUT R0, R0, 0xfffffffe, RZ, 0xc0, !PT ;  /* 0xfffffffe00007812 */ /* 0x000fca00078ec0ff */
[----:B------:R-:W-:-:S05]  /*16b80*/  IMAD.IADD R0, R3, 0x1, -R0 ;  /* 0x0000000103007824 */ /* 0x000fca00078e0a00 */
[----:B------:R-:W-:Y:S01]  /*16b90*/  SHF.L.U32 R0, R0, 0x1f, RZ ;  /* 0x0000001f00007819 */ /* 0x000fe200000006ff */
[----:B------:R-:W-:Y:S01]  /*16ba0*/  NOP ;  /* 0x0000000000007918 */ /* 0x000fe20000000000 */
[----:B------:R0:W-:Y:S01]  /*16bb0*/  SYNCS.ARRIVE.TRANS64.A1T0 RZ, [R17+URZ+0x30800], RZ ;  /* 0x030800ff11ff79a7 */ /* 0x0001e2000810003f */
[----:B------:R-:W-:Y:S01]  /*16bc0*/  BSSY B0, `(.L_x_1373) ;  /* 0x0000003000007945 */ /* 0x000fe20003800000 */
[----:B------:R-:W2:Y:S03]  /*16bd0*/  SYNCS.PHASECHK.TRANS64.TRYWAIT P0, [R17+URZ+0x30820], R0 ;  /* 0x03082000110075a7 */ /* 0x000ea6000800017f */
[----:B0-2---:R-:W-:Y:S05]  /*16be0*/  @!P0 BRA `(.L_x_1374) ;  /* 0x0000003c00f08947 */ /* 0x005fea0003800000 */
.L_x_1457:
[----:B------:R-:W-:Y:S05]  /*16bf0*/  BSYNC B0 ;  /* 0x0000000000007941 */ /* 0x000fea0003800000 */
.L_x_1373:
[----:B------:R-:W2:Y:S01]  /*16c00*/  LDL R2, [R1+0x4] ;  /* 0x0000040001027983 */ /* 0x000ea20000100800 */
[----:B------:R-:W-:Y:S01]  /*16c10*/  BSSY B0, `(.L_x_1375) ;  /* 0x00000fc000007945 */ /* 0x000fe20003800000 */
[----:B--2---:R-:W-:-:S13]  /*16c20*/  ISETP.GE.AND P0, PT, R7, R2, PT ;  /* 0x000000020700720c */ /* 0x004fda0003f06270 */
[----:B------:R-:W-:Y:S05]  /*16c30*/  @!P0 BRA `(.L_x_1376) ;  /* 0x0000000c00e48947 */ /* 0x000fea0003800000 */
[----:B------:R-:W-:Y:S01]  /*16c40*/  ULDC UR4, c[0x0][0x2f4] ;  /* 0x0000bd0000047ab9 */ /* 0x000fe20000000800 */
[----:B------:R-:W-:Y:S01]  /*16c50*/  IMAD.MOV.U32 R6, RZ, RZ, R22 ;  /* 0x000000ffff067224 */ /* 0x000fe200078e0016 */
[----:B------:R-:W-:Y:S01]  /*16c60*/  ISETP.GE.AND P4, PT, R33, UR4, PT ;  /* 0x0000000421007c0c */ /* 0x000fe2000bf86270 */
[----:B------:R-:W-:Y:S01]  /*16c70*/  IMAD.MOV.U32 R8, RZ, RZ, R28 ;  /* 0x000000ffff087224 */ /* 0x000fe200078e001c */
[----:B------:R-:W-:Y:S01]  /*16c80*/  ISETP.GE.AND P3, PT, R37, UR4, PT ;  /* 0x0000000425007c0c */ /* 0x000fe2000bf66270 */
[----:B------:R-:W-:Y:S01]  /*16c90*/  IMAD.MOV.U32 R29, RZ, RZ, R23 ;  /* 0x000000ffff1d7224 */ /* 0x000fe200078e0017 */
[----:B------:R-:W-:Y:S02]  /*16ca0*/  ISETP.GE.AND P2, PT, R36, UR4, PT ;  /* 0x0000000424007c0c */ /* 0x000fe4000bf46270 */
[----:B------:R-:W-:-:S13]  /*16cb0*/  ISETP.GE.AND P1, PT, R34, UR4, PT ;  /* 0x0000000422007c0c */ /* 0x000fda000bf26270 */
.L_x_1389:
[----:B------:R-:W2:Y:S04]  /*16cc0*/  LDL R9, [R1+0x8] ;  /* 0x0000080001097983 */ /* 0x000ea80000100800 */
[----:B------:R-:W3:Y:S01]  /*16cd0*/  LDL R11, [R1+0xc] ;  /* 0x00000c00010b7983 */ /* 0x000ee20000100800 */
[----:B0-----:R-:W0:Y:S01]  /*16ce0*/  S2R R0, SR_TID.X ;  /* 0x0000000000007919 */ /* 0x001e220000002100 */
[----:B------:R-:W4:Y:S01]  /*16cf0*/  S2R R3, SR_TID.X ;  /* 0x0000000000037919 */ /* 0x000f220000002100 */
[----:B0-----:R-:W-:-:S04]  /*16d00*/  LOP3.LUT R0, R0, 0x7f, RZ, 0xc0, !PT ;  /* 0x0000007f00007812 */ /* 0x001fc800078ec0ff */
[----:B------:R-:W-:Y:S02]  /*16d10*/  SHF.R.U32.HI R2, RZ, 0x3, R0 ;  /* 0x00000003ff027819 */ /* 0x000fe40000011600 */
[----:B------:R-:W0:Y:S01]  /*16d20*/  LDC R0, c[0x0][0x430] ;  /* 0x00010c00ff007b82 */ /* 0x000e220000000800 */
[----:B----4-:R-:W-:-:S05]  /*16d30*/  IMAD.SHL.U32 R3, R3, 0x10, RZ ;  /* 0x0000001003037824 */ /* 0x010fca00078e00ff */
[----:B------:R-:W-:-:S04]  /*16d40*/  LOP3.LUT R3, R2, 0x70, R3, 0xf8, !PT ;  /* 0x0000007002037812 */ /* 0x000fc800078ef803 */
[----:B------:R-:W-:-:S13]  /*16d50*/  ISETP.GT.U32.AND P6, PT, R3, 0x3f, PT ;  /* 0x0000003f0300780c */ /* 0x000fda0003fc4070 */
[----:B------:R-:W3:Y:S01]  /*16d60*/  @!P6 LDC.64 R4, c[0x0][0x428] ;  /* 0x00010a00ff04eb82 */ /* 0x000ee20000000a00 */
[----:B0-----:R-:W-:-:S13]  /*16d70*/  ISETP.NE.AND P0, PT, R0, 0x1, PT ;  /* 0x000000010000780c */ /* 0x001fda0003f05270 */
[----:B------:R-:W0:Y:S08]  /*16d80*/  @P0 LDC R2, c[0x0][0x434] ;  /* 0x00010d00ff020b82 */ /* 0x000e300000000800 */
[----:B------:R-:W4:Y:S01]  /*16d90*/  @P0 LDC R0, c[0x0][0x438] ;  /* 0x00010e00ff000b82 */ /* 0x000f220000000800 */
[----:B------:R-:W-:Y:S01]  /*16da0*/  LOP3.LUT P5, RZ, R16, 0x20, RZ, 0xc0, !PT ;  /* 0x0000002010ff7812 */ /* 0x000fe200078ac0ff */
[----:B------:R-:W-:Y:S01]  /*16db0*/  VIADD R22, R6, 0x1 ;  /* 0x0000000106167836 */ /* 0x000fe20000000000 */
[----:B------:R-:W-:Y:S05]  /*16dc0*/  YIELD ;  /* 0x0000000000007946 */ /* 0x000fea0003800000 */
[----:B------:R-:W-:Y:S01]  /*16dd0*/  ULDC UR4, c[0x0][0x430] ;  /* 0x00010c0000047ab9 */ /* 0x000fe20000000800 */
[----:B------:R-:W-:-:S02]  /*16de0*/  IMAD.MOV.U32 R23, RZ, RZ, R7 ;  /* 0x000000ffff177224 */ /* 0x000fc400078e0007 */
[----:B--2---:R-:W-:-:S04]  /*16df0*/  IMAD R9, R7, 0x40, R9 ;  /* 0x0000004007097824 */ /* 0x004fc800078e0209 */
[----:B------:R-:W-:-:S04]  /*16e00*/  IMAD.IADD R9, R3, 0x1, R9 ;  /* 0x0000000103097824 */ /* 0x000fc800078e0209 */
[----:B0-----:R-:W-:-:S04]  /*16e10*/  @P0 IMAD.HI.U32 R3, R9, R2, RZ ;  /* 0x0000000209030227 */ /* 0x001fc800078e00ff */
[----:B------:R-:W-:Y:S01]  /*16e20*/  IMAD.MOV.U32 R10, RZ, RZ, R9 ;  /* 0x000000ffff0a7224 */ /* 0x000fe200078e0009 */
[----:B----4-:R-:W-:Y:S01]  /*16e30*/  @P0 SHF.R.U32.HI R10, RZ, R0, R3 ;  /* 0x00000000ff0a0219 */ /* 0x010fe20000011603 */
[----:B---3--:R-:W-:-:S03]  /*16e40*/  @!P6 IMAD R0, R11, R4, RZ ;  /* 0x000000040b00e224 */ /* 0x008fc600078e02ff */
[--C-:B------:R-:W-:Y:S01]  /*16e50*/  @!P6 SHF.R.S32.HI R3, RZ, 0x1f, R10.reuse ;  /* 0x0000001fff03e819 */ /* 0x100fe2000001140a */
[----:B------:R-:W-:Y:S02]  /*16e60*/  @!P6 IMAD.MOV.U32 R2, RZ, RZ, R10 ;  /* 0x000000ffff02e224 */ /* 0x000fe400078e000a */
[C---:B------:R-:W-:Y:S02]  /*16e70*/  @!P6 IMAD R0, R30.reuse, R5, R0 ;  /* 0x000000051e00e224 */ /* 0x040fe400078e0200 */
[----:B------:R-:W-:Y:S02]  /*16e80*/  @!P6 IMAD.WIDE.U32 R2, R30, R4, R2 ;  /* 0x000000041e02e225 */ /* 0x000fe400078e0002 */
[----:B------:R-:W0:Y:S02]  /*16e90*/  @!P6 LDC.64 R4, c[0x0][0x418] ;  /* 0x00010600ff04eb82 */ /* 0x000e240000000a00 */
[----:B------:R-:W-:Y:S01]  /*16ea0*/  @!P6 IMAD.IADD R0, R0, 0x1, R3 ;  /* 0x000000010000e824 */ /* 0x000fe200078e0203 */
[----:B0-----:R-:W-:-:S04]  /*16eb0*/  @!P6 LEA R4, P0, R2, R4, 0x2 ;  /* 0x000000040204e211 */ /* 0x001fc800078010ff */
[----:B------:R-:W-:Y:S01]  /*16ec0*/  @!P6 LEA.HI.X R5, R2, R5, R0, 0x2, P0 ;  /* 0x000000050205e211 */ /* 0x000fe200000f1400 */
[----:B------:R-:W-:Y:S01]  /*16ed0*/  IMAD.MOV.U32 R0, RZ, RZ, RZ ;  /* 0x000000ffff007224 */ /* 0x000fe200078e00ff */
[----:B------:R-:W-:Y:S01]  /*16ee0*/  ISETP.NE.AND P0, PT, R22, 0x2, PT ;  /* 0x000000021600780c */ /* 0x000fe20003f05270 */
[----:B------:R-:W-:-:S03]  /*16ef0*/  IMAD.MOV R2, RZ, RZ, -R10 ;  /* 0x000000ffff027224 */ /* 0x000fc600078e0a0a */
[----:B------:R-:W-:Y:S01]  /*16f00*/  SEL R28, RZ, 0x1, P0 ;  /* 0x00000001ff1c7807 */ /* 0x000fe20000000000 */
[----:B------:R0:W5:Y:S01]  /*16f10*/  @!P6 LDG.E R0, desc[UR36][R4.64] ;  /* 0x000000240400e981 */ /* 0x000162000c1e1900 */
[----:B------:R-:W-:Y:S02]  /*16f20*/  SEL R22, R22, RZ, P0 ;  /* 0x000000ff16167207 */ /* 0x000fe40000000000 */
[----:B------:R-:W-:Y:S01]  /*16f30*/  LOP3.LUT R28, R8, R28, RZ, 0x3c, !PT ;  /* 0x0000001c081c7212 */ /* 0x000fe200078e3cff */
[----:B0-----:R-:W-:Y:S01]  /*16f40*/  IMAD R5, R2, UR4, R9 ;  /* 0x0000000402057c24 */ /* 0x001fe2000f8e0209 */
[----:B------:R-:W-:Y:S06]  /*16f50*/  @!P5 BRA `(.L_x_1377) ;  /* 0x000000000004d947 */ /* 0x000fec0003800000 */
[----:B------:R-:W-:Y:S01]  /*16f60*/  BPT.TRAP 0x1 ;  /* 0x000000040000795c */ /* 0x000fe20000300000 */
.L_x_1377:
[----:B------:R-:W-:Y:S01]  /*16f70*/  IMAD R7, R22, 0x8, R17 ;  /* 0x0000000816077824 */ /* 0x000fe200078e0211 */
[----:B------:R-:W-:Y:S01]  /*16f80*/  SHF.L.U32 R2, R28, 0x1f, RZ ;  /* 0x0000001f1c027819 */ /* 0x000fe200000006ff */
[----:B------:R-:W-:Y:S03]  /*16f90*/  BSSY B1, `(.L_x_1378) ;  /* 0x0000003000017945 */ /* 0x000fe60003800000 */
[----:B------:R-:W0:Y:S02]  /*16fa0*/  SYNCS.PHASECHK.TRANS64.TRYWAIT P0, [R7+URZ+0x30840], R2 ;  /* 0x03084002070075a7 */ /* 0x000e24000800017f */
[----:B0-----:R-:W-:Y:S05]  /*16fb0*/  @!P0 BRA `(.L_x_1379) ;  /* 0x0000003c00108947 */ /* 0x001fea0003800000 */
.L_x_1458:
[----:B------:R-:W-:Y:S05]  /*16fc0*/  BSYNC B1 ;  /* 0x0000000000017941 */ /* 0x000fea0003800000 */
.L_x_1378:
        /* <DEDUP_REMOVED lines=24> */
[----:B------:R-:W-:Y:S02]  /*17150*/  IMAD.SHL.U32 R4, R33, 0x2, RZ ;  /* 0x0000000221047824 */ /* 0x000fe400078e00ff */
[----:B------:R-:W2:Y:S01]  /*17160*/  SHFL.IDX PT, R3, R25, RZ, 0x181f ;  /* 0x00181fff19037589 */ /* 0x000ea200000e0000 */
        /* <DEDUP_REMOVED lines=9> */
[----:B--2---:R-:W-:-:S05]  /*17200*/  IMAD.X R3, RZ, RZ, R3, P0 ;  /* 0x000000ffff037224 */ /* 0x004fca00000e0603 */
        /* <DEDUP_REMOVED lines=15> */
[----:B------:R0:W2:Y:S04]  /*17300*/  SHFL.IDX PT, R35, R25, 0x3, 0x181f ;  /* 0x00781f0019237f89 */ /* 0x0000a800000e0000 */
[----:B------:R-:W-:Y:S01]  /*17310*/  LDGSTS.E.BYPASS.LTC128B.128 [R20+0x21400], desc[UR36][R2.64], !P2 ;  /* 0x2140000002147fae */ /* 0x000fe2000d101d64 */
[----:B------:R-:W-:-:S03]  /*17320*/  LOP3.LUT P2, RZ, R16, 0x1000, RZ, 0xc0, !PT ;  /* 0x0000100010ff7812 */ /* 0x000fc6000784c0ff */
[----:B------:R-:W-:Y:S01]  /*17330*/  LDGSTS.E.BYPASS.LTC128B.128 [R20+0x23400], desc[UR36][R2.64+0x80], !P1 ;  /* 0x2340008002147fae */ /* 0x000fe2000c901d64 */
[----:B------:R-:W-:-:S03]  /*17340*/  LOP3.LUT P1, RZ, R16, 0x800, RZ, 0xc0, !PT ;  /* 0x0000080010ff7812 */ /* 0x000fc6000782c0ff */
[----:B------:R-:W-:Y:S04]  /*17350*/  LDGSTS.E.BYPASS.LTC128B.128 [R20+0x25400], desc[UR36][R2.64+0x100], !P6 ;  /* 0x2540010002147fae */ /* 0x000fe8000f101d64 */
[----:B------:R3:W-:Y:S04]  /*17360*/  LDGSTS.E.BYPASS.LTC128B.128 [R20+0x27400], desc[UR36][R2.64+0x180], !P5 ;  /* 0x2740018002147fae */ /* 0x0007e8000e901d64 */
[----:B--23--:R0:W3:Y:S02]  /*17370*/  SHFL.IDX PT, R2, R10, 0x3, 0x181f ;  /* 0x00781f000a027f89 */ /* 0x00c0e400000e0000 */
.L_x_1468:
[----:B------:R-:W-:Y:S02]  /*17380*/  LOP3.LUT R16, R16, 0xfffff7ff, RZ, 0xc0, !PT ;  /* 0xfffff7ff10107812 */ /* 0x000fe400078ec0ff */
[----:B---3--:R-:W-:Y:S02]  /*17390*/  IADD3 R2, P0, R2, R4, RZ ;  /* 0x0000000402027210 */ /* 0x008fe40007f1e0ff */
        /* <DEDUP_REMOVED lines=15> */
.L_x_1381:
        /* <DEDUP_REMOVED lines=10> */
.L_x_1382:
[----:B------:R3:W-:Y:S01]  /*17530*/  SYNCS.ARRIVE.TRANS64.A1T0 RZ, [R7+URZ+0x30830], RZ ;  /* 0x030830ff07ff79a7 */ /* 0x0007e2000810003f */
[----:B------:R-:W-:Y:S05]  /*17540*/  @!P6 BRA `(.L_x_1383) ;  /* 0x000000000004e947 */ /* 0x000fea0003800000 */
[----:B------:R-:W-:Y:S01]  /*17550*/  BPT.TRAP 0x1 ;  /* 0x000000040000795c */ /* 0x000fe20000300000 */
.L_x_1383:
[----:B--2---:R-:W-:Y:S01]  /*17560*/  SHF.L.U32 R2, R8, 0x1f, RZ ;  /* 0x0000001f08027819 */ /* 0x004fe200000006ff */
[----:B---3--:R-:W-:Y:S01]  /*17570*/  IMAD R7, R6, 0x8, R17 ;  /* 0x0000000806077824 */ /* 0x008fe200078e0211 */
[----:B------:R-:W-:Y:S03]  /*17580*/  BSSY B1, `(.L_x_1384) ;  /* 0x0000003000017945 */ /* 0x000fe60003800000 */
[----:B------:R-:W2:Y:S02]  /*17590*/  SYNCS.PHASECHK.TRANS64.TRYWAIT P0, [R7+URZ+0x30860], R2 ;  /* 0x03086002070075a7 */ /* 0x000ea4000800017f */
[----:B--2---:R-:W-:Y:S05]  /*175a0*/  @!P0 BRA `(.L_x_1385) ;  /* 0x0000003c001c8947 */ /* 0x004fea0003800000 */
.L_x_1469:
[----:B------:R-:W-:Y:S05]  /*175b0*/  BSYNC B1 ;  /* 0x0000000000017941 */ /* 0x000fea0003800000 */
.L_x_1384:
[----:B------:R-:W3:Y:S01]  /*175c0*/  LDL R8, [R1] ;  /* 0x0000000001087983 */ /* 0x000ee20000100800 */
[----:B------:R-:W4:Y:S01]  /*175d0*/  S2R R3, SR_TID.X ;  /* 0x0000000000037919 */ /* 0x000f220000002100 */
[----:B------:R-:W-:Y:S01]  /*175e0*/  UMOV UR4, 0xffffffff ;  /* 0xffffffff00047882 */ /* 0x000fe20000000000 */
[----:B------:R-:W-:Y:S01]  /*175f0*/  IMAD R6, R6, 0x4000, R31 ;  /* 0x0000400006067824 */ /* 0x000fe200078e021f */
[----:B----4-:R-:W-:-:S04]  /*17600*/  LOP3.LUT R3, R3, 0x7f, RZ, 0xc0, !PT ;  /* 0x0000007f03037812 */ /* 0x010fc800078ec0ff */
[----:B------:R-:W-:Y:S01]  /*17610*/  SHF.R.U32.HI R3, RZ, 0x3, R3 ;  /* 0x00000003ff037819 */ /* 0x000fe20000011603 */
[----:B---3--:R-:W-:-:S04]  /*17620*/  IMAD R8, R29, -0x40, R8 ;  /* 0xffffffc01d087824 */ /* 0x008fc800078e0208 */
[----:B------:R-:W-:Y:S01]  /*17630*/  IMAD.IADD R8, R8, 0x1, -R3 ;  /* 0x0000000108087824 */ /* 0x000fe200078e0a03 */
[----:B------:R-:W-:Y:S06]  /*17640*/  BRA.DIV UR4, `(.L_x_1386) ;  /* 0x0000003e04087947 */ /* 0x000fec000b800000 */
[----:B--2---:R-:W2:Y:S01]  /*17650*/  SHFL.IDX PT, R2, R18, RZ, 0x181f ;  /* 0x00181fff12027589 */ /* 0x004ea200000e0000 */
[----:B------:R-:W-:-:S03]  /*17660*/  IMAD R6, R6, 0x2, R17 ;  /* 0x0000000206067824 */ /* 0x000fc600078e0211 */
[----:B------:R-:W3:Y:S04]  /*17670*/  SHFL.IDX PT, R3, R19, RZ, 0x181f ;  /* 0x00181fff13037589 */ /* 0x000ee800000e0000 */
[----:B-1----:R-:W-:Y:S01]  /*17680*/  SHFL.IDX PT, R14, R18, 0x3, 0x181f ;  /* 0x00781f00120e7f89 */ /* 0x002fe200000e0000 */
[----:B--2---:R-:W-:-:S05]  /*17690*/  IADD3 R2, P0, R2, R4, RZ ;  /* 0x0000000402027210 */ /* 0x004fca0007f1e0ff */
[----:B---3--:R-:W-:Y:S01]  /*176a0*/  IMAD.X R3, RZ, RZ, R3, P0 ;  /* 0x000000ffff037224 */ /* 0x008fe200000e0603 */
        /* <DEDUP_REMOVED lines=8> */
[----:B-1----:R-:W1:Y:S04]  /*17730*/  SHFL.IDX PT, R2, R18, 0x1, 0x181f ;  /* 0x00381f0012027f89 */ /* 0x002e6800000e0000 */
[----:B------:R-:W2:Y:S01]  /*17740*/  SHFL.IDX PT, R3, R19, 0x1, 0x181f ;  /* 0x00381f0013037f89 */ /* 0x000ea200000e0000 */
[----:B-1----:R-:W-:-:S05]  /*17750*/  IADD3 R2, P0, R2, R4, RZ ;  /* 0x0000000402027210 */ /* 0x002fca0007f1e0ff */
[----:B--2---:R-:W-:Y:S01]  /*17760*/  IMAD.X R3, RZ, RZ, R3, P0 ;  /* 0x000000ffff037224 */ /* 0x004fe200000e0603 */
        /* <DEDUP_REMOVED lines=9> */
[----:B------:R-:W2:Y:S04]  /*17800*/  SHFL.IDX PT, R3, R19, 0x2, 0x181f ;  /* 0x00581f0013037f89 */ /* 0x000ea800000e0000 */
[----:B------:R-:W3:Y:S01]  /*17810*/  SHFL.IDX PT, R19, R19, 0x3, 0x181f ;  /* 0x00781f0013137f89 */ /* 0x000ee200000e0000 */
[----:B-1----:R-:W-:-:S05]  /*17820*/  IADD3 R2, P0, R2, R4, RZ ;  /* 0x0000000402027210 */ /* 0x002fca0007f1e0ff */
[----:B--2---:R-:W-:Y:S01]  /*17830*/  IMAD.X R3, RZ, RZ, R3, P0 ;  /* 0x000000ffff037224 */ /* 0x004fe200000e0603 */
[----:B------:R-:W-:-:S13]  /*17840*/  ISETP.LT.OR P0, PT, R8, 0x21, P4 ;  /* 0x000000210800780c */ /* 0x000fda0002701670 */
[----:B------:R1:W-:Y:S01]  /*17850*/  LDGSTS.E.BYPASS.LTC128B.128 [R6+0x1400], desc[UR36][R2.64], !P0 ;  /* 0x0140000002067fae */ /* 0x0003e2000c101d64 */
[----:B------:R-:W-:-:S13]  /*17860*/  ISETP.LT.OR P0, PT, R8, 0x21, P3 ;  /* 0x000000210800780c */ /* 0x000fda0001f01670 */
[----:B------:R1:W-:Y:S01]  /*17870*/  LDGSTS.E.BYPASS.LTC128B.128 [R6+0x3400], desc[UR36][R2.64+0x80], !P0 ;  /* 0x0340008002067fae */ /* 0x0003e2000c101d64 */
[----:B------:R-:W-:-:S13]  /*17880*/  ISETP.LT.OR P0, PT, R8, 0x21, P2 ;  /* 0x000000210800780c */ /* 0x000fda0001701670 */
[----:B------:R1:W-:Y:S01]  /*17890*/  LDGSTS.E.BYPASS.LTC128B.128 [R6+0x5400], desc[UR36][R2.64+0x100], !P0 ;  /* 0x0540010002067fae */ /* 0x0003e2000c101d64 */
[----:B------:R-:W-:-:S13]  /*178a0*/  ISETP.LT.OR P0, PT, R8, 0x21, P1 ;  /* 0x000000210800780c */ /* 0x000fda0000f01670 */
[----:B---3--:R1:W-:Y:S02]  /*178b0*/  LDGSTS.E.BYPASS.LTC128B.128 [R6+0x7400], desc[UR36][R2.64+0x180], !P0 ;  /* 0x0740018002067fae */ /* 0x0083e4000c101d64 */
.L_x_1479:
[----:B-12---:R-:W-:Y:S01]  /*178c0*/  IADD3 R2, P0, R14, R4, RZ ;  /* 0x000000040e027210 */ /* 0x006fe20007f1e0ff */
        /* <DEDUP_REMOVED lines=16> */
[----:B-1----:R-:W-:Y:S01]  /*179d0*/  IMAD.WIDE.U32 R2, R5, UR4, RZ ;  /* 0x0000000405027c25 */ /* 0x002fe2000f8e00ff */
[----:B------:R-:W-:-:S03]  /*179e0*/  ULDC.64 UR4, c[0x0][0x338] ;  /* 0x0000ce0000047ab9 */ /* 0x000fc60000000a00 */
[----:B------:R-:W-:Y:S02]  /*179f0*/  IMAD.IADD R3, R3, 0x1, R9 ;  /* 0x0000000103037824 */ /* 0x000fe400078e0209 */
[----:B------:R-:W-:Y:S02]  /*17a00*/  IMAD R21, R21, UR4, RZ ;  /* 0x0000000415157c24 */ /* 0x000fe4000f8e02ff */
[----:B------:R-:W-:-:S04]  /*17a10*/  IMAD.WIDE.U32 R2, R0, UR4, R2 ;  /* 0x0000000400027c25 */ /* 0x000fc8000f8e0002 */
[----:B------:R-:W-:Y:S01]  /*17a20*/  IMAD R21, R0, UR5, R21 ;  /* 0x0000000500157c24 */ /* 0x000fe2000f8e0215 */
[----:B------:R-:W-:Y:S01]  /*17a30*/  ULDC.64 UR4, c[0x0][0x330] ;  /* 0x0000cc0000047ab9 */ /* 0x000fe20000000a00 */
[----:B------:R-:W-:Y:S02]  /*17a40*/  NOP ;  /* 0x0000000000007918 */ /* 0x000fe40000000000 */
[----:B------:R-:W-:Y:S02]  /*17a50*/  IMAD.IADD R3, R3, 0x1, R21 ;  /* 0x0000000103037824 */ /* 0x000fe400078e0215 */
[----:B------:R-:W-:-:S04]  /*17a60*/  IMAD.WIDE.U32 R2, R26, UR4, R2 ;  /* 0x000000041a027c25 */ /* 0x000fc8000f8e0002 */
[----:B------:R-:W-:Y:S01]  /*17a70*/  IMAD R3, R26, UR5, R3 ;  /* 0x000000051a037c24 */ /* 0x000fe2000f8e0203 */
[----:B------:R-:W-:-:S04]  /*17a80*/  LEA R18, P0, R2, UR6, 0x1 ;  /* 0x0000000602127c11 */ /* 0x000fc8000f8008ff */
[----:B------:R-:W-:Y:S02]  /*17a90*/  LEA.HI.X R19, R2, UR7, R3, 0x1, P0 ;  /* 0x0000000702137c11 */ /* 0x000fe400080f0c03 */
[----:B------:R-:W-:-:S13]  /*17aa0*/  PLOP3.LUT P0, PT, PT, PT, PT, 0x80, 0x0 ;  /* 0x000000000000781c */ /* 0x000fda0003f0f070 */
.L_x_1387:
        /* <DEDUP_REMOVED lines=10> */
.L_x_1388:
[----:B------:R-:W2:Y:S01]  /*17b50*/  LDL R0, [R1+0x4] ;  /* 0x0000040001007983 */ /* 0x000ea20000100800 */
[----:B------:R1:W-:Y:S01]  /*17b60*/  SYNCS.ARRIVE.TRANS64.A1T0 RZ, [R7+URZ+0x30850], RZ ;  /* 0x030850ff07ff79a7 */ /* 0x0003e2000810003f */
[----:B------:R-:W-:Y:S02]  /*17b70*/  IMAD.MOV.U32 R6, RZ, RZ, R22 ;  /* 0x000000ffff067224 */ /* 0x000fe400078e0016 */
[----:B------:R-:W-:Y:S02]  /*17b80*/  IMAD.MOV.U32 R8, RZ, RZ, R28 ;  /* 0x000000ffff087224 */ /* 0x000fe400078e001c */
[----:B------:R-:W-:Y:S02]  /*17b90*/  IMAD.MOV.U32 R29, RZ, RZ, R23 ;  /* 0x000000ffff1d7224 */ /* 0x000fe400078e0017 */
[C---:B-1----:R-:W-:Y:S01]  /*17ba0*/  VIADD R7, R23.reuse, 0xffffffff ;  /* 0xffffffff17077836 */ /* 0x042fe20000000000 */
[----:B--2---:R-:W-:-:S13]  /*17bb0*/  ISETP.GT.AND P0, PT, R23, R0, PT ;  /* 0x000000001700720c */ /* 0x004fda0003f04270 */
[----:B------:R-:W-:Y:S05]  /*17bc0*/  @P0 BRA `(.L_x_1389) ;  /* 0xfffffff0003c0947 */ /* 0x000fea000383ffff */
.L_x_1376:
[----:B------:R-:W-:Y:S05]  /*17bd0*/  BSYNC B0 ;  /* 0x0000000000007941 */ /* 0x000fea0003800000 */
.L_x_1375:
[----:B0-----:R-:W0:Y:S01]  /*17be0*/  S2R R0, SR_TID.X ;  /* 0x0000000000007919 */ /* 0x001e220000002100 */
[----:B------:R-:W-:Y:S01]  /*17bf0*/  BSSY B0, `(.L_x_1390) ;  /* 0x0000010000007945 */ /* 0x000fe20003800000 */
[----:B0-----:R-:W-:-:S04]  /*17c00*/  LOP3.LUT R0, R0, 0x7f, RZ, 0xc0, !PT ;  /* 0x0000007f00007812 */ /* 0x001fc800078ec0ff */
[----:B------:R-:W-:-:S13]  /*17c10*/  ISETP.NE.AND P0, PT, R0, RZ, PT ;  /* 0x000000ff0000720c */ /* 0x000fda0003f05270 */
[----:B------:R-:W-:Y:S05]  /*17c20*/  @P0 BRA `(.L_x_1391) ;  /* 0x0000000000300947 */ /* 0x000fea0003800000 */
[----:B------:R-:W0:Y:S01]  /*17c30*/  S2R R5, SR_LANEID ;  /* 0x0000000000057919 */ /* 0x000e220000000000 */
[----:B------:R-:W-:Y:S01]  /*17c40*/  VOTEU.ANY UR4, UPT, PT ;  /* 0x0000000000047886 */ /* 0x000fe200038e0100 */
[----:B------:R-:W2:Y:S01]  /*17c50*/  LDC.64 R2, c[0x0][0xc60] ;  /* 0x00031800ff027b82 */ /* 0x000ea20000000a00 */
[----:B------:R-:W0:Y:S02]  /*17c60*/  FLO.U32 R0, UR4 ;  /* 0x0000000400007d00 */ /* 0x000e2400080e0000 */
[----:B0-----:R-:W-:-:S06]  /*17c70*/  ISETP.EQ.U32.AND P0, PT, R0, R5, PT ;  /* 0x000000050000720c */ /* 0x001fcc0003f02070 */
[----:B------:R-:W2:Y:S07]  /*17c80*/  POPC R5, UR4 ;  /* 0x0000000400057d09 */ /* 0x000eae0008000000 */
[----:B--2---:R-:W2:Y:S01]  /*17c90*/  @P0 ATOMG.E.ADD.STRONG.GPU PT, R3, desc[UR36][R2.64], R5 ;  /* 0x00000005020309a8 */ /* 0x004ea200081ee1e4 */
[----:B------:R-:W0:Y:S02]  /*17ca0*/  S2R R4, SR_LTMASK ;  /* 0x0000000000047919 */ /* 0x000e240000003900 */
[----:B0-----:R-:W-:-:S04]  /*17cb0*/  LOP3.LUT R4, R4, UR4, RZ, 0xc0, !PT ;  /* 0x0000000404047c12 */ /* 0x001fc8000f8ec0ff */
[----:B------:R-:W0:Y:S01]  /*17cc0*/  POPC R7, R4 ;  /* 0x0000000400077309 */ /* 0x000e220000000000 */
[----:B--2---:R-:W0:Y:S02]  /*17cd0*/  SHFL.IDX PT, R0, R3, R0, 0x1f ;  /* 0x00001f0003007589 */ /* 0x004e2400000e0000 */
[----:B0-----:R-:W-:-:S07]  /*17ce0*/  IADD3 R24, R0, UR39, R7 ;  /* 0x0000002700187c10 */ /* 0x001fce000fffe007 */
.L_x_1391:
[----:B------:R-:W-:Y:S05]  /*17cf0*/  BSYNC B0 ;  /* 0x0000000000007941 */ /* 0x000fea0003800000 */
.L_x_1390:
[----:B------:R-:W-:-:S13]  /*17d00*/  LOP3.LUT P0, RZ, R16, 0x20, RZ, 0xc0, !PT ;  /* 0x0000002010ff7812 */ /* 0x000fda000780c0ff */
[----:B------:R-:W-:Y:S05]  /*17d10*/  @!P0 BRA `(.L_x_1392) ;  /* 0x0000000000048947 */ /* 0x000fea0003800000 */
[----:B------:R-:W-:Y:S01]  /*17d20*/  BPT.TRAP 0x1 ;  /* 0x000000040000795c */ /* 0x000fe20000300000 */
.L_x_1392:
[----:B------:R-:W2:Y:S01]  /*17d30*/  LDL.LU R2, [R1] ;  /* 0x0000000001027983 */ /* 0x000ea20000300800 */
[----:B------:R-:W-:Y:S01]  /*17d40*/  IMAD R0, R22, 0x8, R17 ;  /* 0x0000000816007824 */ /* 0x000fe200078e0211 */
[----:B------:R-:W-:Y:S01]  /*17d50*/  SHF.L.U32 R3, R28, 0x1f, RZ ;  /* 0x0000001f1c037819 */ /* 0x000fe200000006ff */
[----:B------:R-:W-:Y:S03]  /*17d60*/  BSSY B0, `(.L_x_1393) ;  /* 0x0000004000007945 */ /* 0x000fe60003800000 */
[----:B------:R-:W0:Y:S01]  /*17d70*/  SYNCS.PHASECHK.TRANS64.TRYWAIT P0, [R0+URZ+0x30860], R3 ;  /* 0x03086003000075a7 */ /* 0x000e22000800017f */
[----:B--2---:R-:W-:Y:S01]  /*17d80*/  IMAD R5, R23, -0x40, R2 ;  /* 0xffffffc017057824 */ /* 0x004fe200078e0202 */
[----:B0-----:R-:W-:Y:S06]  /*17d90*/  @!P0 BRA `(.L_x_1394) ;  /* 0x0000003800ac8947 */ /* 0x001fec0003800000 */
.L_x_1480:
[----:B------:R-:W-:Y:S05]  /*17da0*/  BSYNC B0 ;  /* 0x0000000000007941 */ /* 0x000fea0003800000 */
.L_x_1393:
[----:B------:R-:W2:Y:S01]  /*17db0*/  S2R R2, SR_TID.X ;  /* 0x0000000000027919 */ /* 0x000ea20000002100 */
[----:B------:R-:W-:Y:S01]  /*17dc0*/  UMOV UR4, 0xffffffff ;  /* 0xffffffff00047882 */ /* 0x000fe20000000000 */
[----:B------:R-:W-:Y:S01]  /*17dd0*/  IMAD R4, R22, 0x4000, R31 ;  /* 0x0000400016047824 */ /* 0x000fe200078e021f */
[----:B--2---:R-:W-:-:S04]  /*17de0*/  LOP3.LUT R2, R2, 0x7f, RZ, 0xc0, !PT ;  /* 0x0000007f02027812 */ /* 0x004fc800078ec0ff */
        /* <DEDUP_REMOVED lines=12> */
[----:B------:R-:W-:Y:S02]  /*17eb0*/  ISETP.GE.AND P1, PT, R36, UR4, PT ;  /* 0x0000000424007c0c */ /* 0x000fe4000bf26270 */
[----:B-1----:R-:W-:-:S02]  /*17ec0*/  IADD3 R2, P0, R14, R6, RZ ;  /* 0x000000060e027210 */ /* 0x002fc40007f1e0ff */
[----:B------:R-:W1:Y:S03]  /*17ed0*/  SHFL.IDX PT, R14, R18, 0x1, 0x181f ;  /* 0x00381f00120e7f89 */ /* 0x000e6600000e0000 */
        /* <DEDUP_REMOVED lines=8> */
[----:B------:R1:W-:Y:S02]  /*17f60*/  LDGSTS.E.BYPASS.LTC128B.128 [R4+0x6400], desc[UR36][R2.64+0x180], !P4 ;  /* 0x0640018002047fae */ /* 0x0003e4000e101d64 */
[----:B-1----:R-:W-:Y:S02]  /*17f70*/  IADD3 R2, P4, R14, R6, RZ ;  /* 0x000000060e027210 */ /* 0x002fe40007f9e0ff */
[----:B------:R-:W0:Y:S03]  /*17f80*/  SHFL.IDX PT, R14, R18, 0x2, 0x181f ;  /* 0x00581f00120e7f89 */ /* 0x000e2600000e0000 */
        /* <DEDUP_REMOVED lines=12> */
[----:B------:R0:W3:Y:S03]  /*18050*/  SHFL.IDX PT, R14, R18, 0x3, 0x181f ;  /* 0x00781f00120e7f89 */ /* 0x0000e600000e0000 */
        /* <DEDUP_REMOVED lines=8> */
[----:B--23--:R0:W-:Y:S02]  /*180e0*/  LDGSTS.E.BYPASS.LTC128B.128 [R4+0x7400], desc[UR36][R2.64+0x180], !P4 ;  /* 0x0740018002047fae */ /* 0x00c1e4000e101d64 */
.L_x_1490:
[C---:B------:R-:W-:Y:S02]  /*180f0*/  ISETP.LT.OR P3, PT, R5.reuse, 0x31, P3 ;  /* 0x000000310500780c */ /* 0x040fe40001f61670 */
[C---:B------:R-:W-:Y:S02]  /*18100*/  ISETP.LT.OR P2, PT, R5.reuse, 0x31, P2 ;  /* 0x000000310500780c */ /* 0x040fe40001741670 */
[C---:B------:R-:W-:Y:S02]  /*18110*/  ISETP.LT.OR P1, PT, R5.reuse, 0x31, P1 ;  /* 0x000000310500780c */ /* 0x040fe40000f21670 */
[----:B01----:R-:W-:Y:S02]  /*18120*/  IADD3 R2, P4, R14, R6, RZ ;  /* 0x000000060e027210 */ /* 0x003fe40007f9e0ff */
        /* <DEDUP_REMOVED lines=11> */
.L_x_1396:
        /* <DEDUP_REMOVED lines=10> */
.L_x_1397:
[----:B------:R1:W-:Y:S01]  /*18280*/  SYNCS.ARRIVE.TRANS64.A1T0 RZ, [R0+URZ+0x30850], RZ ;  /* 0x030850ff00ff79a7 */ /* 0x0003e2000810003f */
[----:B------:R-:W-:-:S05]  /*18290*/  VIADD R22, R22, 0x1 ;  /* 0x0000000116167836 */ /* 0x000fca0000000000 */
[----:B------:R-:W-:-:S04]  /*182a0*/  ISETP.NE.AND P0, PT, R22, 0x2, PT ;  /* 0x000000021600780c */ /* 0x000fc80003f05270 */
[----:B0-----:R-:W-:Y:S02]  /*182b0*/  SEL R3, RZ, 0x1, P0 ;  /* 0x00000001ff037807 */ /* 0x001fe40000000000 */
[----:B------:R-:W-:Y:S02]  /*182c0*/  SEL R22, R22, RZ, P0 ;  /* 0x000000ff16167207 */ /* 0x000fe40000000000 */
[----:B-1----:R-:W-:-:S07]  /*182d0*/  LOP3.LUT R28, R28, R3, RZ, 0x3c, !PT ;  /* 0x000000031c1c7212 */ /* 0x002fce00078e3cff */
.L_x_1354:
[----:B------:R-:W-:Y:S05]  /*182e0*/  BSYNC B7 ;  /* 0x0000000000077941 */ /* 0x000fea0003800000 */
.L_x_1352:
        /* <DEDUP_REMOVED lines=11> */
.L_x_1398:
[----:B------:R-:W0:Y:S01]  /*183a0*/  S2R R8, SR_TID.X ;  /* 0x0000000000087919 */ /* 0x000e220000002100 */
[----:B------:R-:W-:Y:S01]  /*183b0*/  UMOV UR4, 0xffffffff ;  /* 0xffffffff00047882 */ /* 0x000fe20000000000 */
[----:B0-----:R-:W-:-:S04]  /*183c0*/  LOP3.LUT R8, R8, 0x1f, RZ, 0xc0, !PT ;  /* 0x0000001f08087812 */ /* 0x001fc800078ec0ff */
[----:B------:R-:W-:Y:S01]  /*183d0*/  ISETP.NE.AND P0, PT, R8, 0x1f, PT ;  /* 0x0000001f0800780c */ /* 0x000fe20003f05270 */
[----:B------:R-:W-:-:S12]  /*183e0*/  BRA.DIV UR4, `(.L_x_1400) ;  /* 0x0000003a04c87947 */ /* 0x000fd8000b800000 */
[----:B------:R-:W-:Y:S01]  /*183f0*/  IMAD.IADD R7, R27, 0x1, R8 ;  /* 0x000000011b077824 */ /* 0x000fe200078e0208 */
[----:B------:R-:W-:-:S04]  /*18400*/  ULDC UR4, c[0x0][0xc3c] ;  /* 0x00030f0000047ab9 */ /* 0x000fc80000000800 */
        /* <DEDUP_REMOVED lines=36> */
.L_x_1500:
[----:B------:R-:W-:Y:S02]  /*18650*/  ULDC UR4, c[0x0][0xc38] ;  /* 0x00030e0000047ab9 */ /* 0x000fe40000000800 */
[----:B------:R-:W-:-:S04]  /*18660*/  IMAD.U32 R5, RZ, RZ, UR4 ;  /* 0x00000004ff057e24 */ /* 0x000fc8000f8e00ff */
[----:B-1----:R-:W-:-:S04]  /*18670*/  IMAD R14, R14, R5, RZ ;  /* 0x000000050e0e7224 */ /* 0x002fc800078e02ff */
[----:B------:R-:W-:-:S05]  /*18680*/  IMAD.IADD R7, R7, 0x1, R14 ;  /* 0x0000000107077824 */ /* 0x000fca00078e020e */
[----:B------:R-:W-:-:S13]  /*18690*/  ISETP.GT.AND P6, PT, R7, R0, PT ;  /* 0x000000000700720c */ /* 0x000fda0003fc4270 */
[----:B------:R-:W-:Y:S05]  /*186a0*/  @P6 BRA `(.L_x_1401) ;  /* 0x0000000000a46947 */ /* 0x000fea0003800000 */
.L_x_1404:
        /* <DEDUP_REMOVED lines=35> */
.L_x_1508:
[----:B------:R-:W-:Y:S02]  /*188e0*/  ULDC UR4, c[0x0][0xc38] ;  /* 0x00030e0000047ab9 */ /* 0x000fe40000000800 */
[----:B------:R-:W-:-:S04]  /*188f0*/  IMAD.U32 R5, RZ, RZ, UR4 ;  /* 0x00000004ff057e24 */ /* 0x000fc8000f8e00ff */
[----:B-1----:R-:W-:-:S04]  /*18900*/  IMAD R14, R14, R5, RZ ;  /* 0x000000050e0e7224 */ /* 0x002fc800078e02ff */
[----:B------:R-:W-:-:S05]  /*18910*/  IMAD.IADD R7, R14, 0x1, R7 ;  /* 0x000000010e077824 */ /* 0x000fca00078e0207 */
[----:B------:R-:W-:-:S13]  /*18920*/  ISETP.GT.AND P6, PT, R7, R0, PT ;  /* 0x000000000700720c */ /* 0x000fda0003fc4270 */
[----:B------:R-:W-:Y:S05]  /*18930*/  @!P6 BRA `(.L_x_1404) ;  /* 0xfffffffc005ce947 */ /* 0x000fea000383ffff */
.L_x_1401:
[----:B------:R-:W-:Y:S01]  /*18940*/  IMAD.IADD R7, R7, 0x1, -R14 ;  /* 0x0000000107077824 */ /* 0x000fe200078e0a0e */
[----:B------:R-:W-:-:S03]  /*18950*/  UMOV UR4, 0xffffffff ;  /* 0xffffffff00047882 */ /* 0x000fc60000000000 */
[----:B------:R-:W-:-:S05]  /*18960*/  IMAD R3, R2, R5, R7 ;  /* 0x0000000502037224 */ /* 0x000fca00078e0207 */
[----:B------:R-:W-:Y:S01]  /*18970*/  ISETP.GT.AND P6, PT, R3, R0, PT ;  /* 0x000000000300720c */ /* 0x000fe20003fc4270 */
[----:B------:R-:W-:-:S12]  /*18980*/  BRA.DIV UR4, `(.L_x_1405) ;  /* 0x0000003e04547947 */ /* 0x000fd8000b800000 */
[----:B------:R-:W-:-:S04]  /*18990*/  VOTE.ANY R3, PT, !P6 ;  /* 0x0000000000037806 */ /* 0x000fc800070e0100 */
[----:B------:R-:W1:Y:S02]  /*189a0*/  POPC R12, R3 ;  /* 0x00000003000c7309 */ /* 0x000e640000000000 */
[----:B-1----:R1:W2:Y:S01]  /*189b0*/  SHFL.IDX PT, R25, R25, R12, 0x1f ;  /* 0x00001f0c19197589 */ /* 0x0022a200000e0000 */
[----:B------:R-:W-:-:S03]  /*189c0*/  IMAD.IADD R27, R12, 0x1, R27 ;  /* 0x000000010c1b7824 */ /* 0x000fc600078e021b */
[----:B------:R1:W3:Y:S04]  /*189d0*/  SHFL.IDX PT, R4, R4, R12, 0x1f ;  /* 0x00001f0c04047589 */ /* 0x0002e800000e0000 */
.L_x_1513:
[----:B------:R-:W-:-:S13]  /*189e0*/  ISETP.NE.AND P0, PT, R3, RZ, PT ;  /* 0x000000ff0300720c */ /* 0x000fda0003f05270 */
[----:B------:R-:W-:Y:S05]  /*189f0*/  @!P0 BRA `(.L_x_1406) ;  /* 0x0000000000108947 */ /* 0x000fea0003800000 */
[----:B------:R-:W-:Y:S01]  /*18a00*/  UMOV UR4, 0xffffffff ;  /* 0xffffffff00047882 */ /* 0x000fe20000000000 */
[----:B-1----:R-:W-:Y:S02]  /*18a10*/  VIADD R12, R12, 0xffffffff ;  /* 0xffffffff0c0c7836 */ /* 0x002fe40000000000 */
[----:B------:R-:W-:Y:S05]  /*18a20*/  BRA.DIV UR4, `(.L_x_1407) ;  /* 0x0000003e04887947 */ /* 0x000fea000b800000 */
[----:B------:R4:W1:Y:S02]  /*18a30*/  SHFL.IDX PT, R6, R2, R12, 0x1f ;  /* 0x00001f0c02067589 */ /* 0x00086400000e0000 */
.L_x_1406:
[----:B---3--:R-:W-:Y:S01]  /*18a40*/  ISETP.NE.AND P0, PT, R4, 0x1, PT ;  /* 0x000000010400780c */ /* 0x008fe20003f05270 */
[----:B-1----:R-:W-:-:S04]  /*18a50*/  IMAD R24, R6, R5, R7 ;  /* 0x0000000506187224 */ /* 0x002fc800078e0207 */
[----:B------:R-:W-:-:S08]  /*18a60*/  IMAD.IADD R0, R0, 0x1, -R24 ;  /* 0x0000000100007824 */ /* 0x000fd000078e0a18 */
[----:B------:R-:W-:Y:S05]  /*18a70*/  @!P0 BRA `(.L_x_1408) ;  /* 0x0000000000dc8947 */ /* 0x000fea0003800000 */
[-C--:B--2---:R-:W-:Y:S02]  /*18a80*/  IABS R6, R25.reuse ;  /* 0x0000001900067213 */ /* 0x084fe40000000000 */
[----:B------:R-:W-:Y:S02]  /*18a90*/  IABS R5, R4 ;  /* 0x0000000400057213 */ /* 0x000fe40000000000 */
[----:B------:R-:W1:Y:S08]  /*18aa0*/  I2F.RP R7, R6 ;  /* 0x0000000600077306 */ /* 0x000e700000209400 */
[----:B------:R-:W2:Y:S08]  /*18ab0*/  I2F.RP R8, R5 ;  /* 0x0000000500087306 */ /* 0x000eb00000209400 */
[----:B-1----:R-:W0:Y:S08]  /*18ac0*/  MUFU.RCP R7, R7 ;  /* 0x0000000700077308 */ /* 0x002e300000001000 */
[----:B--2---:R-:W-:Y:S01]  /*18ad0*/  MUFU.RCP R8, R8 ;  /* 0x0000000800087308 */ /* 0x004fe20000001000 */
[----:B0---4-:R-:W-:Y:S01]  /*18ae0*/  VIADD R2, R7, 0xffffffe ;  /* 0x0ffffffe07027836 */ /* 0x011fe20000000000 */
[----:B------:R-:W-:-:S06]  /*18af0*/  IABS R7, R25 ;  /* 0x0000001900077213 */ /* 0x000fcc0000000000 */
[----:B------:R0:W1:Y:S02]  /*18b00*/  F2I.FTZ.U32.TRUNC.NTZ R3, R2 ;  /* 0x0000000200037305 */ /* 0x000064000021f000 */
[----:B0-----:R-:W-:Y:S02]  /*18b10*/  IMAD.MOV.U32 R2, RZ, RZ, RZ ;  /* 0x000000ffff027224 */ /* 0x001fe400078e00ff */
[----:B-1----:R-:W-:-:S04]  /*18b20*/  IMAD.MOV R9, RZ, RZ, -R3 ;  /* 0x000000ffff097224 */ /* 0x002fc800078e0a03 */
[----:B------:R-:W-:-:S04]  /*18b30*/  IMAD R9, R9, R6, RZ ;  /* 0x0000000609097224 */ /* 0x000fc800078e02ff */
[----:B------:R-:W-:Y:S01]  /*18b40*/  IMAD.HI.U32 R3, R3, R9, R2 ;  /* 0x0000000903037227 */ /* 0x000fe200078e0002 */
[----:B------:R-:W-:-:S03]  /*18b50*/  IABS R2, R0 ;  /* 0x0000000000027213 */ /* 0x000fc60000000000 */
[----:B------:R-:W-:Y:S02]  /*18b60*/  IMAD.MOV R9, RZ, RZ, -R7 ;  /* 0x000000ffff097224 */ /* 0x000fe400078e0a07 */
[----:B------:R-:W-:-:S04]  /*18b70*/  IMAD.HI.U32 R7, R3, R2, RZ ;  /* 0x0000000203077227 */ /* 0x000fc800078e00ff */
[----:B------:R-:W-:Y:S02]  /*18b80*/  VIADD R3, R8, 0xffffffe ;  /* 0x0ffffffe08037836 */ /* 0x000fe40000000000 */
[----:B------:R-:W-:-:S04]  /*18b90*/  IMAD R9, R7, R9, R2 ;  /* 0x0000000907097224 */ /* 0x000fc800078e0202 */
[----:B------:R-:W0:Y:S01]  /*18ba0*/  F2I.FTZ.U32.TRUNC.NTZ R3, R3 ;  /* 0x0000000300037305 */ /* 0x000e22000021f000 */
[----:B------:R-:W-:-:S13]  /*18bb0*/  ISETP.GT.U32.AND P1, PT, R6, R9, PT ;  /* 0x000000090600720c */ /* 0x000fda0003f24070 */
[----:B------:R-:W-:Y:S02]  /*18bc0*/  @!P1 IMAD.IADD R9, R9, 0x1, -R6 ;  /* 0x0000000109099824 */ /* 0x000fe400078e0a06 */
[----:B0-----:R-:W-:Y:S02]  /*18bd0*/  IMAD.MOV R2, RZ, RZ, -R3 ;  /* 0x000000ffff027224 */ /* 0x001fe400078e0a03 */
[----:B------:R-:W-:Y:S01]  /*18be0*/  @!P1 VIADD R7, R7, 0x1 ;  /* 0x0000000107079836 */ /* 0x000fe20000000000 */
[----:B------:R-:W-:Y:S01]  /*18bf0*/  ISETP.GE.U32.AND P0, PT, R9, R6, PT ;  /* 0x000000060900720c */ /* 0x000fe20003f06070 */
[----:B------:R-:W-:Y:S01]  /*18c00*/  IMAD R9, R2, R5, RZ ;  /* 0x0000000502097224 */ /* 0x000fe200078e02ff */
[----:B------:R-:W-:Y:S01]  /*18c10*/  ISETP.NE.AND P1, PT, R25, RZ, PT ;  /* 0x000000ff1900720c */ /* 0x000fe20003f25270 */
[----:B------:R-:W-:-:S04]  /*18c20*/  IMAD.MOV.U32 R2, RZ, RZ, RZ ;  /* 0x000000ffff027224 */ /* 0x000fc800078e00ff */
[----:B------:R-:W-:Y:S01]  /*18c30*/  IMAD.HI.U32 R6, R3, R9, R2 ;  /* 0x0000000903067227 */ /* 0x000fe200078e0002 */
[----:B------:R-:W-:-:S04]  /*18c40*/  LOP3.LUT R2, R0, R25, RZ, 0x3c, !PT ;  /* 0x0000001900027212 */ /* 0x000fc800078e3cff */
[----:B------:R-:W-:Y:S01]  /*18c50*/  ISETP.GE.AND P2, PT, R2, RZ, PT ;  /* 0x000000ff0200720c */ /* 0x000fe20003f46270 */
[----:B------:R-:W-:Y:S01]  /*18c60*/  @P0 VIADD R7, R7, 0x1 ;  /* 0x0000000107070836 */ /* 0x000fe20000000000 */
[----:B------:R-:W-:-:S05]  /*18c70*/  IABS R2, R4 ;  /* 0x0000000400027213 */ /* 0x000fca0000000000 */
[----:B------:R-:W-:-:S06]  /*18c80*/  IMAD.MOV R2, RZ, RZ, -R2 ;  /* 0x000000ffff027224 */ /* 0x000fcc00078e0a02 */
[----:B------:R-:W-:Y:S01]  /*18c90*/  @!P2 IMAD.MOV R7, RZ, RZ, -R7 ;  /* 0x000000ffff07a224 */ /* 0x000fe200078e0a07 */
[----:B------:R-:W-:-:S04]  /*18ca0*/  @!P1 LOP3.LUT R7, RZ, R25, RZ, 0x33, !PT ;  /* 0x00000019ff079212 */ /* 0x000fc800078e33ff */
[----:B------:R-:W-:-:S05]  /*18cb0*/  IABS R3, R7 ;  /* 0x0000000700037213 */ /* 0x000fca0000000000 */
        /* <DEDUP_REMOVED lines=9> */
[----:B------:R-:W-:-:S04]  /*18d50*/  IMAD.MOV R2, RZ, RZ, -R7 ;  /* 0x000000ffff027224 */ /* 0x000fc800078e0a07 */
[----:B------:R-:W-:Y:S02]  /*18d60*/  IMAD R2, R25, R2, R0 ;  /* 0x0000000219027224 */ /* 0x000fe400078e0200 */
        /* <DEDUP_REMOVED lines=8> */
.L_x_1408:
[----:B0---4-:R-:W0:Y:S02]  /*18df0*/  LDC.64 R2, c[0x0][0xc90] ;  /* 0x00032400ff027b82 */ /* 0x011e240000000a00 */
[----:B0-----:R-:W-:-:S05]  /*18e00*/  IMAD.WIDE R2, R27, 0x4, R2 ;  /* 0x000000041b027825 */ /* 0x001fca00078e0202 */
[----:B------:R0:W2:Y:S02]  /*18e10*/  LDG.E R6, desc[UR36][R2.64] ;  /* 0x0000002402067981 */ /* 0x0000a4000c1e1900 */
[----:B0-----:R-:W-:Y:S02]  /*18e20*/  IMAD.MOV.U32 R2, RZ, RZ, RZ ;  /* 0x000000ffff027224 */ /* 0x001fe400078e00ff */
[----:B--2---:R-:W-:-:S05]  /*18e30*/  IMAD R7, R25, R6, RZ ;  /* 0x0000000619077224 */ /* 0x004fca00078e02ff */
[----:B------:R-:W-:-:S04]  /*18e40*/  IABS R4, R7 ;  /* 0x0000000700047213 */ /* 0x000fc80000000000 */
[----:B------:R-:W0:Y:S08]  /*18e50*/  I2F.RP R8, R4 ;  /* 0x0000000400087306 */ /* 0x000e300000209400 */
        /* <DEDUP_REMOVED lines=26> */
[----:B------:R-:W-:-:S04]  /*19000*/  VIADDMNMX R5, R3, R5, R6, PT ;  /* 0x0000000503057246 */ /* 0x000fc80003800106 */
[----:B------:R-:W-:-:S04]  /*19010*/  IABS R6, R5 ;  /* 0x0000000500067213 */ /* 0x000fc80000000000 */
[----:B------:R-:W0:Y:S08]  /*19020*/  I2F.RP R8, R6 ;  /* 0x0000000600087306 */ /* 0x000e300000209400 */
[----:B0-----:R-:W0:Y:S02]  /*19030*/  MUFU.RCP R8, R8 ;  /* 0x0000000800087308 */ /* 0x001e240000001000 */
[----:B0-----:R-:W-:Y:S01]  /*19040*/  VIADD R3, R8, 0xffffffe ;  /* 0x0ffffffe08037836 */ /* 0x001fe20000000000 */
[----:B------:R-:W-:-:S05]  /*19050*/  IABS R8, R5 ;  /* 0x0000000500087213 */ /* 0x000fca0000000000 */
[----:B------:R-:W0:Y:S02]  /*19060*/  F2I.FTZ.U32.TRUNC.NTZ R3, R3 ;  /* 0x0000000300037305 */ /* 0x000e24000021f000 */
[----:B0-----:R-:W-:-:S04]  /*19070*/  IMAD.MOV R7, RZ, RZ, -R3 ;  /* 0x000000ffff077224 */ /* 0x001fc800078e0a03 */
[----:B------:R-:W-:-:S04]  /*19080*/  IMAD R7, R7, R6, RZ ;  /* 0x0000000607077224 */ /* 0x000fc800078e02ff */
[----:B------:R-:W-:Y:S01]  /*19090*/  IMAD.HI.U32 R2, R3, R7, R2 ;  /* 0x0000000703027227 */ /* 0x000fe200078e0002 */
[----:B------:R-:W-:-:S03]  /*190a0*/  IABS R7, R0 ;  /* 0x0000000000077213 */ /* 0x000fc60000000000 */
        /* <DEDUP_REMOVED lines=13> */
[----:B------:R-:W-:Y:S01]  /*19180*/  @!P1 LOP3.LUT R2, RZ, R5, RZ, 0x33, !PT ;  /* 0x00000005ff029212 */ /* 0x000fe200078e33ff */
[----:B------:R-:W-:-:S04]  /*19190*/  IMAD.MOV R5, RZ, RZ, -R5 ;  /* 0x000000ffff057224 */ /* 0x000fc800078e0a05 */
[----:B------:R-:W-:-:S07]  /*191a0*/  IMAD R26, R2, R5, R3 ;  /* 0x00000005021a7224 */ /* 0x000fce00078e0203 */
.L_x_1409:
[----:B------:R-:W-:-:S05]  /*191b0*/  LOP3.LUT R2, RZ, R2, RZ, 0x33, !PT ;  /* 0x00000002ff027212 */ /* 0x000fca00078e33ff */
[----:B------:R-:W-:Y:S01]  /*191c0*/  IMAD.IADD R25, R25, 0x1, R2 ;  /* 0x0000000119197824 */ /* 0x000fe200078e0202 */
[----:B------:R-:W-:Y:S06]  /*191d0*/  BRA `(.L_x_1410) ;  /* 0x00000000001c7947 */ /* 0x000fec0003800000 */
.L_x_1402:
[----:B------:R-:W-:Y:S01]  /*191e0*/  UMOV UR4, URZ ;  /* 0x0000003f00047c82 */ /* 0x000fe20008000000 */
[----:B------:R-:W-:Y:S01]  /*191f0*/  UMOV UR5, URZ ;  /* 0x0000003f00057c82 */ /* 0x000fe20008000000 */
[----:B------:R-:W-:Y:S01]  /*19200*/  ULDC UR6, c[0x0][0xc3c] ;  /* 0x00030f0000067ab9 */ /* 0x000fe20000000800 */
[----:B------:R-:W-:Y:S02]  /*19210*/  IMAD.MOV.U32 R24, RZ, RZ, R0 ;  /* 0x000000ffff187224 */ /* 0x000fe400078e0000 */
[----:B------:R-:W-:Y:S02]  /*19220*/  IMAD.U32 R25, RZ, RZ, UR4 ;  /* 0x00000004ff197e24 */ /* 0x000fe4000f8e00ff */
[----:B------:R-:W-:Y:S02]  /*19230*/  IMAD.U32 R26, RZ, RZ, UR5 ;  /* 0x00000005ff1a7e24 */ /* 0x000fe4000f8e00ff */
[----:B------:R-:W-:-:S07]  /*19240*/  IMAD.U32 R27, RZ, RZ, UR6 ;  /* 0x00000006ff1b7e24 */ /* 0x000fce000f8e00ff */
.L_x_1410:
        /* <DEDUP_REMOVED lines=10> */
.L_x_1399:
[----:B------:R-:W-:Y:S02]  /*192f0*/  ULDC UR4, c[0x0][0xc3c] ;  /* 0x00030f0000047ab9 */ /* 0x000fe40000000800 */
[----:B-1----:R-:W-:-:S13]  /*19300*/  ISETP.GE.AND P0, PT, R27, UR4, PT ;  /* 0x000000041b007c0c */ /* 0x002fda000bf06270 */
[----:B------:R-:W-:Y:S05]  /*19310*/  @!P0 BRA `(.L_x_1411) ;  /* 0xffffffb000248947 */ /* 0x000fea000383ffff */
[----:B------:R-:W-:Y:S05]  /*19320*/  BSYNC B8 ;  /* 0x0000000000087941 */ /* 0x000fea0003800000 */
.L_x_1338:
[----:B------:R-:W3:Y:S01]  /*19330*/  LDL.LU R0, [R1+0x20] ;  /* 0x0000200001007983 */ /* 0x000ee20000300800 */
[----:B------:R-:W-:Y:S01]  /*19340*/  BSSY B0, `(.L_x_1412) ;  /* 0x000000b000007945 */ /* 0x000fe20003800000 */
[----:B------:R-:W1:Y:S01]  /*19350*/  S2R R5, SR_CgaCtaId ;  /* 0x0000000000057919 */ /* 0x000e620000008800 */
[----:B---3--:R-:W-:-:S05]  /*19360*/  VIADD R0, R0, 0x1 ;  /* 0x0000000100007836 */ /* 0x008fca0000000000 */
[----:B0-----:R-:W-:-:S04]  /*19370*/  LEA.HI R2, R0, R0, RZ, 0x1 ;  /* 0x0000000000027211 */ /* 0x001fc800078f08ff */
[----:B------:R-:W-:Y:S02]  /*19380*/  LOP3.LUT R3, R2, 0xfffffffe, RZ, 0xc0, !PT ;  /* 0xfffffffe02037812 */ /* 0x000fe400078ec0ff */
[----:B------:R-:W-:-:S03]  /*19390*/  MOV R2, 0x400 ;  /* 0x0000040000027802 */ /* 0x000fc60000000f00 */
[----:B------:R-:W-:Y:S01]  /*193a0*/  IMAD.IADD R0, R0, 0x1, -R3 ;  /* 0x0000000100007824 */ /* 0x000fe200078e0a03 */
[----:B-1----:R-:W-:-:S04]  /*193b0*/  LEA R7, R5, R2, 0x18 ;  /* 0x0000000205077211 */ /* 0x002fc800078ec0ff */
[----:B------:R-:W-:-:S04]  /*193c0*/  SHF.L.U32 R0, R0, 0x1f, RZ ;  /* 0x0000001f00007819 */ /* 0x000fc800000006ff */
[----:B------:R-:W0:Y:S02]  /*193d0*/  SYNCS.PHASECHK.TRANS64.TRYWAIT P0, [R7+URZ+0x30820], R0 ;  /* 0x03082000070075a7 */ /* 0x000e24000800017f */
[----:B0-----:R-:W-:Y:S05]  /*193e0*/  @!P0 BRA `(.L_x_1413) ;  /* 0x0000003400408947 */ /* 0x001fea0003800000 */
.L_x_1516:
[----:B------:R-:W-:Y:S05]  /*193f0*/  BSYNC B0 ;  /* 0x0000000000007941 */ /* 0x000fea0003800000 */
.L_x_1412:
[----:B------:R-:W-:-:S03]  /*19400*/  UMOV UR4, 0xffffffff ;  /* 0xffffffff00047882 */ /* 0x000fc60000000000 */
[----:B------:R-:W-:Y:S05]  /*19410*/  BRA.DIV UR4, `(.L_x_1414) ;  /* 0x0000003604487947 */ /* 0x000fea000b800000 */
[----:B0-----:R-:W0:Y:S02]  /*19420*/  S2R R0, SR_TID.X ;  /* 0x0000000000007919 */ /* 0x001e240000002100 */
[----:B0-----:R-:W-:-:S04]  /*19430*/  SHF.R.U32.HI R0, RZ, 0x5, R0 ;  /* 0x00000005ff007819 */ /* 0x001fc80000011600 */
[----:B------:R-:W-:-:S05]  /*19440*/  LOP3.LUT R0, R0, 0x3, RZ, 0xc0, !PT ;  /* 0x0000000300007812 */ /* 0x000fca00078ec0ff */
[----:B------:R0:W1:Y:S02]  /*19450*/  SHFL.IDX PT, R14, R0, RZ, 0x1f ;  /* 0x00001fff000e7589 */ /* 0x00006400000e0000 */
.L_x_1519:
[----:B-1----:R-:W-:Y:S01]  /*19460*/  ISETP.NE.AND P0, PT, R14, RZ, PT ;  /* 0x000000ff0e00720c */ /* 0x002fe20003f05270 */
[----:B------:R-:W-:-:S12]  /*19470*/  BSSY B0, `(.L_x_1415) ;  /* 0x0000026000007945 */ /* 0x000fd80003800000 */
[----:B------:R-:W-:Y:S05]  /*19480*/  @P0 BRA `(.L_x_1416) ;  /* 0x0000000000900947 */ /* 0x000fea0003800000 */
[----:B------:R-:W-:-:S03]  /*19490*/  UMOV UR4, 0xffffffff ;  /* 0xffffffff00047882 */ /* 0x000fc60000000000 */
[----:B------:R-:W-:Y:S05]  /*194a0*/  BRA.DIV UR4, `(.L_x_1417) ;  /* 0x0000003604587947 */ /* 0x000fea000b800000 */
[----:B------:R-:W-:-:S13]  /*194b0*/  ELECT P6, URZ, PT ;  /* 0x00000000003f782f */ /* 0x000fda00038c0000 */
.L_x_1522:
[----:B------:R-:W-:Y:S05]  /*194c0*/  @!P6 BRA `(.L_x_1416) ;  /* 0x000000000080e947 */ /* 0x000fea0003800000 */
[----:B0-----:R-:W3:Y:S02]  /*194d0*/  LDL R0, [R1+0x30] ;  /* 0x0000300001007983 */ /* 0x001ee40000100800 */
[----:B---3--:R-:W-:-:S13]  /*194e0*/  R2UR UR4, R0 ;  /* 0x00000000000472ca */ /* 0x008fda00000e0000 */
[----:B------:R-:W-:-:S06]  /*194f0*/  ULOP3.LUT UR4, UR4, 0x2, URZ, 0xfc, !UPT ;  /* 0x0000000204047892 */ /* 0x000fcc000f8efc3f */
[----:B------:R-:W-:-:S05]  /*19500*/  IMAD.U32 R0, RZ, RZ, UR4 ;  /* 0x00000004ff007e24 */ /* 0x000fca000f8e00ff */
[----:B------:R-:W-:-:S13]  /*19510*/  ISETP.NE.AND P0, PT, R0, 0x3, PT ;  /* 0x000000030000780c */ /* 0x000fda0003f05270 */
[----:B------:R-:W-:Y:S05]  /*19520*/  @!P0 BRA `(.L_x_1418) ;  /* 0x0000000000048947 */ /* 0x000fea0003800000 */
[----:B------:R-:W-:Y:S01]  /*19530*/  BPT.TRAP 0x1 ;  /* 0x000000040000795c */ /* 0x000fe20000300000 */
.L_x_1418:
[----:B------:R-:W-:Y:S01]  /*19540*/  IMAD R5, R22, 0x8, R7 ;  /* 0x0000000816057824 */ /* 0x000fe200078e0207 */
[----:B------:R-:W-:Y:S01]  /*19550*/  SHF.L.U32 R0, R28, 0x1f, RZ ;  /* 0x0000001f1c007819 */ /* 0x000fe200000006ff */
[----:B------:R-:W-:-:S03]  /*19560*/  VIADD R22, R22, 0x1 ;  /* 0x0000000116167836 */ /* 0x000fc60000000000 */
[----:B------:R-:W0:Y:S02]  /*19570*/  SYNCS.PHASECHK.TRANS64.TRYWAIT P1, [R5+URZ+0x30840], R0 ;  /* 0x03084000050075a7 */ /* 0x000e24000802017f */
[----:B------:R-:W-:-:S04]  /*19580*/  ISETP.NE.AND P2, PT, R22, 0x2, PT ;  /* 0x000000021600780c */ /* 0x000fc80003f45270 */
[----:B------:R-:W-:Y:S01]  /*19590*/  SEL R3, RZ, 0x1, P2 ;  /* 0x00000001ff037807 */ /* 0x000fe20001000000 */
[----:B0-----:R-:W-:Y:S08]  /*195a0*/  @!P1 BRA `(.L_x_1419) ;  /* 0x0000003400389947 */ /* 0x001ff00003800000 */
.L_x_1523:
[----:B------:R-:W-:Y:S02]  /*195b0*/  SEL R22, R22, RZ, P2 ;  /* 0x000000ff16167207 */ /* 0x000fe40001000000 */
[----:B------:R-:W-:Y:S01]  /*195c0*/  LOP3.LUT R2, R28, R3, RZ, 0x3c, !PT ;  /* 0x000000031c027212 */ /* 0x000fe200078e3cff */
[----:B------:R-:W-:Y:S06]  /*195d0*/  @!P0 BRA `(.L_x_1420) ;  /* 0x0000000000048947 */ /* 0x000fec0003800000 */
[----:B------:R-:W-:Y:S01]  /*195e0*/  BPT.TRAP 0x1 ;  /* 0x000000040000795c */ /* 0x000fe20000300000 */
.L_x_1420:
[----:B------:R-:W-:Y:S01]  /*195f0*/  IMAD R3, R22, 0x8, R7 ;  /* 0x0000000816037824 */ /* 0x000fe200078e0207 */
[----:B------:R-:W-:-:S04]  /*19600*/  SHF.L.U32 R2, R2, 0x1f, RZ ;  /* 0x0000001f02027819 */ /* 0x000fc800000006ff */
[----:B------:R-:W1:Y:S02]  /*19610*/  SYNCS.PHASECHK.TRANS64.TRYWAIT P1, [R3+URZ+0x30840], R2 ;  /* 0x03084002030075a7 */ /* 0x000e64000802017f */
[----:B-1----:R-:W-:Y:S05]  /*19620*/  @!P1 BRA `(.L_x_1421) ;  /* 0x00000034002c9947 */ /* 0x002fea0003800000 */
.L_x_1524:
[----:B------:R-:W-:Y:S05]  /*19630*/  @!P0 BRA `(.L_x_1422) ;  /* 0x0000000000048947 */ /* 0x000fea0003800000 */
[----:B------:R-:W-:Y:S01]  /*19640*/  BPT.TRAP 0x1 ;  /* 0x000000040000795c */ /* 0x000fe20000300000 */
.L_x_1422:
[----:B------:R-:W3:Y:S02]  /*19650*/  SYNCS.PHASECHK.TRANS64.TRYWAIT P1, [R5+URZ+0x30860], R0 ;  /* 0x03086000050075a7 */ /* 0x000ee4000802017f */
[----:B---3--:R-:W-:Y:S05]  /*19660*/  @!P1 BRA `(.L_x_1423) ;  /* 0x0000003400309947 */ /* 0x008fea0003800000 */
.L_x_1525:
[----:B------:R-:W-:Y:S05]  /*19670*/  @!P0 BRA `(.L_x_1424) ;  /* 0x0000000000048947 */ /* 0x000fea0003800000 */
[----:B------:R-:W-:Y:S01]  /*19680*/  BPT.TRAP 0x1 ;  /* 0x000000040000795c */ /* 0x000fe20000300000 */
.L_x_1424:
[----:B----4-:R4:W0:Y:S02]  /*19690*/  SYNCS.PHASECHK.TRANS64.TRYWAIT P0, [R3+URZ+0x30860], R2 ;  /* 0x03086002030075a7 */ /* 0x010824000800017f */
[----:B0-----:R-:W-:Y:S05]  /*196a0*/  @!P0 NANOSLEEP.SYNCS 0x989680 ;  /* 0x009896800000895d */ /* 0x001fea0003900000 */
[----:B------:R-:W0:Y:S02]  /*196b0*/  @!P0 SYNCS.PHASECHK.TRANS64 P0, [R3+URZ+0x30860], R2 ;  /* 0x03086002030085a7 */ /* 0x000e24000800007f */
[----:B0-----:R-:W-:Y:S05]  /*196c0*/  @!P0 BRA `(.L_x_1424) ;  /* 0xfffffffc00f08947 */ /* 0x001fea000383ffff */
.L_x_1416:
[----:B------:R-:W-:Y:S05]  /*196d0*/  BSYNC B0 ;  /* 0x0000000000007941 */ /* 0x000fea0003800000 */
.L_x_1415:
[----:B------:R-:W-:Y:S05]  /*196e0*/  EXIT ;  /* 0x000000000000794d */ /* 0x000fea0003800000 */
.L_x_1229:
[----:B0-----:R-:W-:-:S04]  /*196f0*/  IMAD.U32 R3, RZ, RZ, UR40 ;  /* 0x00000028ff037e24 */ /* 0x001fc8000f8e00ff */
[----:B------:R0:W1:Y:S03]  /*19700*/  SYNCS.PHASECHK.TRANS64.TRYWAIT P1, [R3+URZ+0x30800], R0 ;  /* 0x03080000030075a7 */ /* 0x000066000802017f */
[----:B-1----:R-:W-:Y:S05]  /*19710*/  @!P1 NANOSLEEP.SYNCS 0x989680 ;  /* 0x009896800000995d */ /* 0x002fea0003900000 */
[----:B------:R-:W1:Y:S02]  /*19720*/  @!P1 SYNCS.PHASECHK.TRANS64 P1, [R3+URZ+0x30800], R0 ;  /* 0x03080000030095a7 */ /* 0x000e64000802007f */
[----:B-1----:R-:W-:Y:S05]  /*19730*/  @!P1 BRA `(.L_x_1229) ;  /* 0xfffffffc00ec9947 */ /* 0x002fea000383ffff */
[----:B------:R-:W-:Y:S05]  /*19740*/  BRA `(.L_x_1425) ;  /* 0xfffffe8c007c7947 */ /* 0x000fea000383ffff */
.L_x_1233:
[----:B-1----:R1:W2:Y:S02]  /*19750*/  SYNCS.PHASECHK.TRANS64.TRYWAIT P1, [R3+URZ+0x30830], R0 ;  /* 0x03083000030075a7 */ /* 0x0022a4000802017f */
[----:B--2---:R-:W-:Y:S05]  /*19760*/  @!P1 NANOSLEEP.SYNCS 0x989680 ;  /* 0x009896800000995d */ /* 0x004fea0003900000 */
[----:B------:R-:W2:Y:S02]  /*19770*/  @!P1 SYNCS.PHASECHK.TRANS64 P1, [R3+URZ+0x30830], R0 ;  /* 0x03083000030095a7 */ /* 0x000ea4000802007f */
[----:B--2---:R-:W-:Y:S05]  /*19780*/  @!P1 BRA `(.L_x_1233) ;  /* 0xfffffffc00f09947 */ /* 0x004fea000383ffff */
[----:B------:R-:W-:Y:S05]  /*19790*/  BRA `(.L_x_1232) ;  /* 0xfffffe8c00987947 */ /* 0x000fea000383ffff */
.L_x_1250:
[----:B-1----:R-:W-:-:S04]  /*197a0*/  IMAD.U32 R3, RZ, RZ, UR6 ;  /* 0x00000006ff037e24 */ /* 0x002fc8000f8e00ff */
[----:B------:R1:W2:Y:S03]  /*197b0*/  SYNCS.PHASECHK.TRANS64.TRYWAIT P1, [R3+URZ+0x30830], R2 ;  /* 0x03083002030075a7 */ /* 0x0002a6000802017f */
[----:B--2---:R-:W-:Y:S05]  /*197c0*/  @!P1 NANOSLEEP.SYNCS 0x989680 ;  /* 0x009896800000995d */ /* 0x004fea0003900000 */
[----:B------:R-:W2:Y:S02]  /*197d0*/  @!P1 SYNCS.PHASECHK.TRANS64 P1, [R3+URZ+0x30830], R2 ;  /* 0x03083002030095a7 */ /* 0x000ea4000802007f */
[----:B--2---:R-:W-:Y:S05]  /*197e0*/  @!P1 BRA `(.L_x_1250) ;  /* 0xfffffffc00ec9947 */ /* 0x004fea000383ffff */
[----:B------:R-:W-:Y:S05]  /*197f0*/  BRA `(.L_x_1249) ;  /* 0xfffffeb800c87947 */ /* 0x000fea000383ffff */
.L_x_1254:
[----:B01----:R-:W-:-:S04]  /*19800*/  IMAD.U32 R2, RZ, RZ, UR5 ;  /* 0x00000005ff027e24 */ /* 0x003fc8000f8e00ff */
[----:B------:R0:W1:Y:S03]  /*19810*/  SYNCS.PHASECHK.TRANS64.TRYWAIT P1, [R2+URZ+0x30850], R0 ;  /* 0x03085000020075a7 */ /* 0x000066000802017f */
[----:B-1----:R-:W-:Y:S05]  /*19820*/  @!P1 NANOSLEEP.SYNCS 0x989680 ;  /* 0x009896800000995d */ /* 0x002fea0003900000 */
[----:B------:R-:W1:Y:S02]  /*19830*/  @!P1 SYNCS.PHASECHK.TRANS64 P1, [R2+URZ+0x30850], R0 ;  /* 0x03085000020095a7 */ /* 0x000e64000802007f */
[----:B-1----:R-:W-:Y:S05]  /*19840*/  @!P1 BRA `(.L_x_1254) ;  /* 0xfffffffc00ec9947 */ /* 0x002fea000383ffff */
[----:B------:R-:W-:Y:S05]  /*19850*/  BRA `(.L_x_1253) ;  /* 0xfffffec8005c7947 */ /* 0x000fea000383ffff */
.L_x_1273:
[----:B-1----:R-:W-:-:S04]  /*19860*/  IMAD.U32 R3, RZ, RZ, UR7 ;  /* 0x00000007ff037e24 */ /* 0x002fc8000f8e00ff */
[----:B------:R1:W2:Y:S03]  /*19870*/  SYNCS.PHASECHK.TRANS64.TRYWAIT P1, [R3+URZ+0x30830], R2 ;  /* 0x03083002030075a7 */ /* 0x0002a6000802017f */
[----:B--2---:R-:W-:Y:S05]  /*19880*/  @!P1 NANOSLEEP.SYNCS 0x989680 ;  /* 0x009896800000995d */ /* 0x004fea0003900000 */
[----:B------:R-:W2:Y:S02]  /*19890*/  @!P1 SYNCS.PHASECHK.TRANS64 P1, [R3+URZ+0x30830], R2 ;  /* 0x03083002030095a7 */ /* 0x000ea4000802007f */
[----:B--2---:R-:W-:Y:S05]  /*198a0*/  @!P1 BRA `(.L_x_1273) ;  /* 0xfffffffc00ec9947 */ /* 0x004fea000383ffff */
[----:B------:R-:W-:Y:S05]  /*198b0*/  BRA `(.L_x_1272) ;  /* 0xfffffee800f47947 */ /* 0x000fea000383ffff */
.L_x_1277:
[----:B01----:R-:W-:-:S04]  /*198c0*/  IMAD.U32 R2, RZ, RZ, UR5 ;  /* 0x00000005ff027e24 */ /* 0x003fc8000f8e00ff */
[----:B------:R0:W1:Y:S03]  /*198d0*/  SYNCS.PHASECHK.TRANS64.TRYWAIT P1, [R2+URZ+0x30850], R0 ;  /* 0x03085000020075a7 */ /* 0x000066000802017f */
[----:B-1----:R-:W-:Y:S05]  /*198e0*/  @!P1 NANOSLEEP.SYNCS 0x989680 ;  /* 0x009896800000995d */ /* 0x002fea0003900000 */
[----:B------:R-:W1:Y:S02]  /*198f0*/  @!P1 SYNCS.PHASECHK.TRANS64 P1, [R2+URZ+0x30850], R0 ;  /* 0x03085000020095a7 */ /* 0x000e64000802007f */
[----:B-1----:R-:W-:Y:S05]  /*19900*/  @!P1 BRA `(.L_x_1277) ;  /* 0xfffffffc00ec9947 */ /* 0x002fea000383ffff */
[----:B------:R-:W-:Y:S05]  /*19910*/  BRA `(.L_x_1276) ;  /* 0xfffffef800887947 */ /* 0x000fea000383ffff */
.L_x_1285:
[----:B-1----:R-:W-:-:S04]  /*19920*/  IMAD.U32 R3, RZ, RZ, UR5 ;  /* 0x00000005ff037e24 */ /* 0x002fc8000f8e00ff */
[----:B------:R1:W2:Y:S03]  /*19930*/  SYNCS.PHASECHK.TRANS64.TRYWAIT P1, [R3+URZ+0x30830], R2 ;  /* 0x03083002030075a7 */ /* 0x0002a6000802017f */
[----:B--2---:R-:W-:Y:S05]  /*19940*/  @!P1 NANOSLEEP.SYNCS 0x989680 ;  /* 0x009896800000995d */ /* 0x004fea0003900000 */
[----:B------:R-:W2:Y:S02]  /*19950*/  @!P1 SYNCS.PHASECHK.TRANS64 P1, [R3+URZ+0x30830], R2 ;  /* 0x03083002030095a7 */ /* 0x000ea4000802007f */
[----:B--2---:R-:W-:Y:S05]  /*19960*/  @!P1 BRA `(.L_x_1285) ;  /* 0xfffffffc00ec9947 */ /* 0x004fea000383ffff */
[----:B------:R-:W-:Y:S05]  /*19970*/  BRA `(.L_x_1284) ;  /* 0xffffff0c00207947 */ /* 0x000fea000383ffff */
.L_x_1289:
[----:B01----:R-:W-:-:S04]  /*19980*/  IMAD.U32 R2, RZ, RZ, UR5 ;  /* 0x00000005ff027e24 */ /* 0x003fc8000f8e00ff */
[----:B------:R0:W1:Y:S03]  /*19990*/  SYNCS.PHASECHK.TRANS64.TRYWAIT P1, [R2+URZ+0x30850], R0 ;  /* 0x03085000020075a7 */ /* 0x000066000802017f */
[----:B-1----:R-:W-:Y:S05]  /*199a0*/  @!P1 NANOSLEEP.SYNCS 0x989680 ;  /* 0x009896800000995d */ /* 0x002fea0003900000 */
[----:B------:R-:W1:Y:S02]  /*199b0*/  @!P1 SYNCS.PHASECHK.TRANS64 P1, [R2+URZ+0x30850], R0 ;  /* 0x03085000020095a7 */ /* 0x000e64000802007f */
[----:B-1----:R-:W-:Y:S05]  /*199c0*/  @!P1 BRA `(.L_x_1289) ;  /* 0xfffffffc00ec9947 */ /* 0x002fea000383ffff */
[----:B------:R-:W-:Y:S05]  /*199d0*/  BRA `(.L_x_1288) ;  /* 0xffffff1800b47947 */ /* 0x000fea000383ffff */
.L_x_1304:
[----:B-1----:R-:W-:-:S04]  /*199e0*/  IMAD.U32 R5, RZ, RZ, UR5 ;  /* 0x00000005ff057e24 */ /* 0x002fc8000f8e00ff */
[----:B------:R1:W2:Y:S03]  /*199f0*/  SYNCS.PHASECHK.TRANS64.TRYWAIT P1, [R5+URZ+0x30850], R0 ;  /* 0x03085000050075a7 */ /* 0x0002a6000802017f */
[----:B--2---:R-:W-:Y:S05]  /*19a00*/  @!P1 NANOSLEEP.SYNCS 0x989680 ;  /* 0x009896800000995d */ /* 0x004fea0003900000 */
[----:B------:R-:W2:Y:S02]  /*19a10*/  @!P1 SYNCS.PHASECHK.TRANS64 P1, [R5+URZ+0x30850], R0 ;  /* 0x03085000050095a7 */ /* 0x000ea4000802007f */
[----:B--2---:R-:W-:Y:S05]  /*19a20*/  @!P1 BRA `(.L_x_1304) ;  /* 0xfffffffc00ec9947 */ /* 0x004fea000383ffff */
[----:B------:R-:W-:Y:S05]  /*19a30*/  BRA `(.L_x_1303) ;  /* 0xffffff40007c7947 */ /* 0x000fea000383ffff */
.L_x_1360:
        /* <DEDUP_REMOVED lines=11> */
.L_x_1427:
[----:B------:R-:W-:Y:S05]  /*19af0*/  BSYNC B0 ;  /* 0x0000000000007941 */ /* 0x000fea0003800000 */
.L_x_1426:
[----:B------:R-:W-:Y:S05]  /*19b00*/  BRA `(.L_x_1428) ;  /* 0xffffffb800807947 */ /* 0x000fea000383ffff */
.L_x_1363:
[----:B0-----:R0:W1:Y:S02]  /*19b10*/  SYNCS.PHASECHK.TRANS64.TRYWAIT P0, [R4+URZ+0x30840], R2 ;  /* 0x03084002040075a7 */ /* 0x001064000800017f */
[----:B-1----:R-:W-:Y:S05]  /*19b20*/  @!P0 NANOSLEEP.SYNCS 0x989680 ;  /* 0x009896800000895d */ /* 0x002fea0003900000 */
[----:B------:R-:W1:Y:S02]  /*19b30*/  @!P0 SYNCS.PHASECHK.TRANS64 P0, [R4+URZ+0x30840], R2 ;  /* 0x03084002040085a7 */ /* 0x000e64000800007f */
[----:B-1----:R-:W-:Y:S05]  /*19b40*/  @!P0 BRA `(.L_x_1363) ;  /* 0xfffffffc00f08947 */ /* 0x002fea000383ffff */
[----:B------:R-:W-:Y:S05]  /*19b50*/  BRA `(.L_x_1429) ;  /* 0xffffffbc007c7947 */ /* 0x000fea000383ffff */
.L_x_1364:
        /* <DEDUP_REMOVED lines=8> */
.L_x_1431:
[----:B------:R-:W-:Y:S05]  /*19be0*/  BSYNC B0 ;  /* 0x0000000000007941 */ /* 0x000fea0003800000 */
.L_x_1430:
[----:B------:R-:W-:Y:S02]  /*19bf0*/  IMAD.MOV.U32 R13, RZ, RZ, R0 ;  /* 0x000000ffff0d7224 */ /* 0x000fe400078e0000 */
[----:B------:R-:W-:Y:S02]  /*19c00*/  IMAD.MOV.U32 R12, RZ, RZ, RZ ;  /* 0x000000ffff0c7224 */ /* 0x000fe400078e00ff */
[----:B------:R-:W-:Y:S02]  /*19c10*/  IMAD.MOV.U32 R11, RZ, RZ, 0x181f ;  /* 0x0000181fff0b7424 */ /* 0x000fe400078e00ff */
[----:B------:R-:W-:Y:S02]  /*19c20*/  IMAD.MOV.U32 R15, RZ, RZ, -0x1 ;  /* 0xffffffffff0f7424 */ /* 0x000fe400078e00ff */
[----:B------:R-:W-:Y:S02]  /*19c30*/  IMAD.MOV.U32 R2, RZ, RZ, R14 ;  /* 0x000000ffff027224 */ /* 0x000fe400078e000e */
[----:B------:R-:W-:-:S07]  /*19c40*/  @P0 IMAD R9, R5, 0x2, R17 ;  /* 0x0000000205090824 */ /* 0x000fce00078e0211 */
[----:B------:R-:W-:Y:S05]  /*19c50*/  WARPSYNC.COLLECTIVE R15, `(.L_x_1432) ;  /* 0x000000000f087348 */ /* 0x000fea0003c00000 */
[----:B------:R0:W1:Y:S02]  /*19c60*/  SHFL.IDX P6, R14, R13, R12, R11 ;  /* 0x0000000c0d0e7389 */ /* 0x00006400000c000b */
[----:B01----:R-:W-:Y:S01]  /*19c70*/  ENDCOLLECTIVE ;  /* 0x000000000000791b */ /* 0x003fe20003800000 */
.L_x_1432:
[----:B------:R-:W-:Y:S02]  /*19c80*/  IMAD.MOV.U32 R13, RZ, RZ, R6 ;  /* 0x000000ffff0d7224 */ /* 0x000fe400078e0006 */
[----:B------:R-:W-:Y:S02]  /*19c90*/  IMAD.MOV.U32 R12, RZ, RZ, 0x1 ;  /* 0x00000001ff0c7424 */ /* 0x000fe400078e00ff */
[----:B------:R-:W-:-:S07]  /*19ca0*/  IMAD.MOV.U32 R3, RZ, RZ, R14 ;  /* 0x000000ffff037224 */ /* 0x000fce00078e000e */
[----:B------:R-:W-:Y:S05]  /*19cb0*/  WARPSYNC.COLLECTIVE R15, `(.L_x_1433) ;  /* 0x000000000f087348 */ /* 0x000fea0003c00000 */
[----:B------:R0:W1:Y:S02]  /*19cc0*/  SHFL.IDX P6, R14, R13, R12, R11 ;  /* 0x0000000c0d0e7389 */ /* 0x00006400000c000b */
[----:B01----:R-:W-:Y:S01]  /*19cd0*/  ENDCOLLECTIVE ;  /* 0x000000000000791b */ /* 0x003fe20003800000 */
.L_x_1433:
        /* <DEDUP_REMOVED lines=10> */
.L_x_1434:
        /* <DEDUP_REMOVED lines=9> */
[----:B------:R-:W-:Y:S01]  /*19e10*/  ISETP.GE.AND P0, PT, R7, 0x11, PT ;  /* 0x000000110700780c */ /* 0x000fe20003f06270 */
[----:B0-----:R-:W-:-:S12]  /*19e20*/  IMAD.MOV.U32 R2, RZ, RZ, R14 ;  /* 0x000000ffff027224 */ /* 0x001fd800078e000e */
[----:B------:R-:W-:Y:S05]  /*19e30*/  WARPSYNC.COLLECTIVE R15, `(.L_x_1435) ;  /* 0x000000000f087348 */ /* 0x000fea0003c00000 */
[----:B------:R0:W1:Y:S02]  /*19e40*/  SHFL.IDX P6, R14, R13, R12, R11 ;  /* 0x0000000c0d0e7389 */ /* 0x00006400000c000b */
[----:B01----:R-:W-:Y:S01]  /*19e50*/  ENDCOLLECTIVE ;  /* 0x000000000000791b */ /* 0x003fe20003800000 */
.L_x_1435:
        /* <DEDUP_REMOVED lines=16> */
.L_x_1436:
[----:B------:R-:W-:Y:S02]  /*19f60*/  @P0 IMAD R9, R5, 0x2, R17 ;  /* 0x0000000205090824 */ /* 0x000fe400078e0211 */
[----:B------:R-:W-:Y:S02]  /*19f70*/  IMAD.MOV.U32 R13, RZ, RZ, R6 ;  /* 0x000000ffff0d7224 */ /* 0x000fe400078e0006 */
[----:B------:R-:W-:Y:S02]  /*19f80*/  IMAD.MOV.U32 R12, RZ, RZ, 0x3 ;  /* 0x00000003ff0c7424 */ /* 0x000fe400078e00ff */
[----:B------:R-:W-:-:S07]  /*19f90*/  IMAD.MOV.U32 R2, RZ, RZ, R14 ;  /* 0x000000ffff027224 */ /* 0x000fce00078e000e */
[----:B------:R-:W-:Y:S05]  /*19fa0*/  WARPSYNC.COLLECTIVE R15, `(.L_x_1437) ;  /* 0x000000000f087348 */ /* 0x000fea0003c00000 */
[----:B------:R0:W1:Y:S02]  /*19fb0*/  SHFL.IDX P6, R14, R13, R12, R11 ;  /* 0x0000000c0d0e7389 */ /* 0x00006400000c000b */
[----:B01----:R-:W-:Y:S01]  /*19fc0*/  ENDCOLLECTIVE ;  /* 0x000000000000791b */ /* 0x003fe20003800000 */
.L_x_1437:
        /* <DEDUP_REMOVED lines=14> */
.L_x_1438:
[----:B------:R-:W-:Y:S01]  /*1a0b0*/  IMAD.MOV.U32 R0, RZ, RZ, R14 ;  /* 0x000000ffff007224 */ /* 0x000fe200078e000e */
[----:B------:R-:W-:Y:S06]  /*1a0c0*/  BRA `(.L_x_1439) ;  /* 0xffffffbc00247947 */ /* 0x000fec000383ffff */
.L_x_1369:
[----:B------:R-:W-:Y:S02]  /*1a0d0*/  IMAD.MOV.U32 R13, RZ, RZ, R0 ;  /* 0x000000ffff0d7224 */ /* 0x000fe400078e0000 */
[----:B------:R-:W-:Y:S02]  /*1a0e0*/  IMAD.MOV.U32 R12, RZ, RZ, RZ ;  /* 0x000000ffff0c7224 */ /* 0x000fe400078e00ff */
[----:B------:R-:W-:Y:S02]  /*1a0f0*/  IMAD.MOV.U32 R11, RZ, RZ, 0x181f ;  /* 0x0000181fff0b7424 */ /* 0x000fe400078e00ff */
[----:B------:R-:W-:Y:S02]  /*1a100*/  IMAD.MOV.U32 R15, RZ, RZ, -0x1 ;  /* 0xffffffffff0f7424 */ /* 0x000fe400078e00ff */
[----:B------:R-:W-:Y:S02]  /*1a110*/  IMAD R5, R29, R5, RZ ;  /* 0x000000051d057224 */ /* 0x000fe400078e02ff */
[----:B------:R-:W-:-:S07]  /*1a120*/  IMAD.IADD R25, R8, 0x1, R25 ;  /* 0x0000000108197824 */ /* 0x000fce00078e0219 */
[----:B------:R-:W-:Y:S05]  /*1a130*/  WARPSYNC.COLLECTIVE R15, `(.L_x_1440) ;  /* 0x000000000f087348 */ /* 0x000fea0003c00000 */
[----:B------:R0:W1:Y:S02]  /*1a140*/  SHFL.IDX P6, R14, R13, R12, R11 ;  /* 0x0000000c0d0e7389 */ /* 0x00006400000c000b */
[----:B01----:R-:W-:Y:S01]  /*1a150*/  ENDCOLLECTIVE ;  /* 0x000000000000791b */ /* 0x003fe20003800000 */
.L_x_1440:
[C---:B------:R-:W-:Y:S01]  /*1a160*/  VIADD R6, R25.reuse, 0x10 ;  /* 0x0000001019067836 */ /* 0x040fe20000000000 */
[----:B------:R-:W-:Y:S01]  /*1a170*/  ISETP.GE.AND P0, PT, R25, R5, PT ;  /* 0x000000051900720c */ /* 0x000fe20003f06270 */
[----:B------:R-:W-:Y:S02]  /*1a180*/  IMAD.MOV.U32 R13, RZ, RZ, R4 ;  /* 0x000000ffff0d7224 */ /* 0x000fe400078e0004 */
[----:B------:R-:W-:-:S10]  /*1a190*/  IMAD.MOV.U32 R2, RZ, RZ, R14 ;  /* 0x000000ffff027224 */ /* 0x000fd400078e000e */
[----:B------:R-:W-:Y:S05]  /*1a1a0*/  WARPSYNC.COLLECTIVE R15, `(.L_x_1441) ;  /* 0x000000000f087348 */ /* 0x000fea0003c00000 */
[----:B------:R0:W1:Y:S02]  /*1a1b0*/  SHFL.IDX P6, R14, R13, R12, R11 ;  /* 0x0000000c0d0e7389 */ /* 0x00006400000c000b */
[----:B01----:R-:W-:Y:S01]  /*1a1c0*/  ENDCOLLECTIVE ;  /* 0x000000000000791b */ /* 0x003fe20003800000 */
.L_x_1441:
        /* <DEDUP_REMOVED lines=8> */
.L_x_1442:
        /* <DEDUP_REMOVED lines=9> */
[----:B------:R-:W-:Y:S02]  /*1a2e0*/  VIADD R6, R25, 0x20 ;  /* 0x0000002019067836 */ /* 0x000fe40000000000 */
[----:B0-----:R-:W-:-:S10]  /*1a2f0*/  IMAD.MOV.U32 R2, RZ, RZ, R14 ;  /* 0x000000ffff027224 */ /* 0x001fd400078e000e */
[----:B------:R-:W-:Y:S05]  /*1a300*/  WARPSYNC.COLLECTIVE R15, `(.L_x_1443) ;  /* 0x000000000f087348 */ /* 0x000fea0003c00000 */
[----:B------:R0:W1:Y:S02]  /*1a310*/  SHFL.IDX P6, R14, R13, R12, R11 ;  /* 0x0000000c0d0e7389 */ /* 0x00006400000c000b */
[----:B01----:R-:W-:Y:S01]  /*1a320*/  ENDCOLLECTIVE ;  /* 0x000000000000791b */ /* 0x003fe20003800000 */
.L_x_1443:
        /* <DEDUP_REMOVED lines=8> */
.L_x_1444:
[----:B------:R-:W-:-:S05]  /*1a3b0*/  @!P0 IMAD.MOV.U32 R3, RZ, RZ, R7 ;  /* 0x000000ffff038224 */ /* 0x000fca00078e0007 */
        /* <DEDUP_REMOVED lines=9> */
[----:B------:R-:W-:Y:S02]  /*1a450*/  VIADD R6, R25, 0x30 ;  /* 0x0000003019067836 */ /* 0x000fe40000000000 */
[----:B0-----:R-:W-:-:S10]  /*1a460*/  IMAD.MOV.U32 R2, RZ, RZ, R14 ;  /* 0x000000ffff027224 */ /* 0x001fd400078e000e */
[----:B------:R-:W-:Y:S05]  /*1a470*/  WARPSYNC.COLLECTIVE R15, `(.L_x_1445) ;  /* 0x000000000f087348 */ /* 0x000fea0003c00000 */
[----:B------:R0:W1:Y:S02]  /*1a480*/  SHFL.IDX P6, R14, R13, R12, R11 ;  /* 0x0000000c0d0e7389 */ /* 0x00006400000c000b */
[----:B01----:R-:W-:Y:S01]  /*1a490*/  ENDCOLLECTIVE ;  /* 0x000000000000791b */ /* 0x003fe20003800000 */
.L_x_1445:
        /* <DEDUP_REMOVED lines=8> */
.L_x_1446:
        /* <DEDUP_REMOVED lines=15> */
.L_x_1447:
        /* <DEDUP_REMOVED lines=8> */
.L_x_1448:
        /* <DEDUP_REMOVED lines=15> */
.L_x_1449:
        /* <DEDUP_REMOVED lines=8> */
.L_x_1450:
        /* <DEDUP_REMOVED lines=15> */
.L_x_1451:
        /* <DEDUP_REMOVED lines=8> */
.L_x_1452:
        /* <DEDUP_REMOVED lines=14> */
.L_x_1453:
        /* <DEDUP_REMOVED lines=8> */
.L_x_1454:
        /* <DEDUP_REMOVED lines=13> */
.L_x_1455:
[----:B------:R-:W-:Y:S05]  /*1aba0*/  BRA `(.L_x_1456) ;  /* 0xffffffbc00807947 */ /* 0x000fea000383ffff */
.L_x_1374:
[----:B0-----:R0:W2:Y:S02]  /*1abb0*/  SYNCS.PHASECHK.TRANS64.TRYWAIT P0, [R17+URZ+0x30820], R0 ;  /* 0x03082000110075a7 */ /* 0x0010a4000800017f */
[----:B--2---:R-:W-:Y:S05]  /*1abc0*/  @!P0 NANOSLEEP.SYNCS 0x989680 ;  /* 0x009896800000895d */ /* 0x004fea0003900000 */
[----:B------:R-:W2:Y:S02]  /*1abd0*/  @!P0 SYNCS.PHASECHK.TRANS64 P0, [R17+URZ+0x30820], R0 ;  /* 0x03082000110085a7 */ /* 0x000ea4000800007f */
[----:B--2---:R-:W-:Y:S05]  /*1abe0*/  @!P0 BRA `(.L_x_1374) ;  /* 0xfffffffc00f08947 */ /* 0x004fea000383ffff */
[----:B------:R-:W-:Y:S05]  /*1abf0*/  BRA `(.L_x_1457) ;  /* 0xffffffbc00fc7947 */ /* 0x000fea000383ffff */
.L_x_1379:
[----:B0-----:R0:W2:Y:S02]  /*1ac00*/  SYNCS.PHASECHK.TRANS64.TRYWAIT P0, [R7+URZ+0x30840], R2 ;  /* 0x03084002070075a7 */ /* 0x0010a4000800017f */
[----:B--2---:R-:W-:Y:S05]  /*1ac10*/  @!P0 NANOSLEEP.SYNCS 0x989680 ;  /* 0x009896800000895d */ /* 0x004fea0003900000 */
[----:B------:R-:W2:Y:S02]  /*1ac20*/  @!P0 SYNCS.PHASECHK.TRANS64 P0, [R7+URZ+0x30840], R2 ;  /* 0x03084002070085a7 */ /* 0x000ea4000800007f */
[----:B--2---:R-:W-:Y:S05]  /*1ac30*/  @!P0 BRA `(.L_x_1379) ;  /* 0xfffffffc00f08947 */ /* 0x004fea000383ffff */
[----:B------:R-:W-:Y:S05]  /*1ac40*/  BRA `(.L_x_1458) ;  /* 0xffffffc000dc7947 */ /* 0x000fea000383ffff */
.L_x_1380:
[----:B------:R-:W-:Y:S01]  /*1ac50*/  BSSY B1, `(.L_x_1459) ;  /* 0x0000008000017945 */ /* 0x000fe20003800000 */
[----:B------:R-:W-:Y:S02]  /*1ac60*/  IMAD.MOV.U32 R13, RZ, RZ, R25 ;  /* 0x000000ffff0d7224 */ /* 0x000fe400078e0019 */
[----:B------:R-:W-:Y:S02]  /*1ac70*/  IMAD.MOV.U32 R12, RZ, RZ, RZ ;  /* 0x000000ffff0c7224 */ /* 0x000fe400078e00ff */
[----:B------:R-:W-:Y:S02]  /*1ac80*/  IMAD.MOV.U32 R11, RZ, RZ, 0x181f ;  /* 0x0000181fff0b7424 */ /* 0x000fe400078e00ff */
[----:B------:R-:W-:-:S07]  /*1ac90*/  IMAD.MOV.U32 R15, RZ, RZ, -0x1 ;  /* 0xffffffffff0f7424 */ /* 0x000fce00078e00ff */
[----:B-1----:R-:W-:Y:S05]  /*1aca0*/  WARPSYNC.COLLECTIVE R15, `(.L_x_1460) ;  /* 0x000000000f087348 */ /* 0x002fea0003c00000 */
[----:B-1----:R0:W1:Y:S02]  /*1acb0*/  SHFL.IDX P6, R14, R13, R12, R11 ;  /* 0x0000000c0d0e7389 */ /* 0x00206400000c000b */
[----:B01----:R-:W-:Y:S01]  /*1acc0*/  ENDCOLLECTIVE ;  /* 0x000000000000791b */ /* 0x003fe20003800000 */
.L_x_1460:
[----:B------:R-:W-:Y:S05]  /*1acd0*/  BSYNC B1 ;  /* 0x0000000000017941 */ /* 0x000fea0003800000 */
.L_x_1459:
        /* <DEDUP_REMOVED lines=12> */
.L_x_1461:
[----:B------:R-:W-:Y:S01]  /*1ada0*/  LOP3.LUT R16, R16, 0xffffefff, RZ, 0xc0, !PT ;  /* 0xffffefff10107812 */ /* 0x000fe200078ec0ff */
[----:B------:R-:W-:-:S03]  /*1adb0*/  IMAD R20, R20, 0x2, R17 ;  /* 0x0000000214147824 */ /* 0x000fc600078e0211 */
[----:B------:R-:W-:-:S04]  /*1adc0*/  @P2 LOP3.LUT R16, R16, 0x1000, RZ, 0xfc, !PT ;  /* 0x0000100010102812 */ /* 0x000fc800078efcff */
[C---:B------:R-:W-:Y:S02]  /*1add0*/  LOP3.LUT P2, RZ, R16.reuse, 0x8, RZ, 0xc0, !PT ;  /* 0x0000000810ff7812 */ /* 0x040fe4000784c0ff */
[----:B------:R-:W-:Y:S01]  /*1ade0*/  LOP3.LUT R16, R16, 0xfffff7ff, RZ, 0xc0, !PT ;  /* 0xfffff7ff10107812 */ /* 0x000fe200078ec0ff */
[----:B------:R-:W-:-:S03]  /*1adf0*/  IMAD.MOV.U32 R13, RZ, RZ, R25 ;  /* 0x000000ffff0d7224 */ /* 0x000fc600078e0019 */
[----:B------:R-:W-:Y:S01]  /*1ae00*/  @P1 LOP3.LUT R16, R16, 0x800, RZ, 0xfc, !PT ;  /* 0x0000080010101812 */ /* 0x000fe200078efcff */
[----:B------:R-:W-:-:S03]  /*1ae10*/  IMAD.MOV.U32 R12, RZ, RZ, 0x1 ;  /* 0x00000001ff0c7424 */ /* 0x000fc600078e00ff */
[----:B------:R-:W-:Y:S01]  /*1ae20*/  LOP3.LUT P1, RZ, R16, 0x4, RZ, 0xc0, !PT ;  /* 0x0000000410ff7812 */ /* 0x000fe2000782c0ff */
[----:B------:R-:W-:-:S12]  /*1ae30*/  IMAD.MOV.U32 R2, RZ, RZ, R14 ;  /* 0x000000ffff027224 */ /* 0x000fd800078e000e */
[----:B------:R-:W-:Y:S05]  /*1ae40*/  WARPSYNC.COLLECTIVE R15, `(.L_x_1462) ;  /* 0x000000000f087348 */ /* 0x000fea0003c00000 */
[----:B------:R0:W1:Y:S02]  /*1ae50*/  SHFL.IDX P6, R14, R13, R12, R11 ;  /* 0x0000000c0d0e7389 */ /* 0x00006400000c000b */
[----:B01----:R-:W-:Y:S01]  /*1ae60*/  ENDCOLLECTIVE ;  /* 0x000000000000791b */ /* 0x003fe20003800000 */
.L_x_1462:
        /* <DEDUP_REMOVED lines=14> */
.L_x_1463:
[----:B------:R-:W-:Y:S02]  /*1af50*/  IMAD.MOV.U32 R13, RZ, RZ, R25 ;  /* 0x000000ffff0d7224 */ /* 0x000fe400078e0019 */
[----:B------:R-:W-:Y:S02]  /*1af60*/  IMAD.MOV.U32 R12, RZ, RZ, 0x2 ;  /* 0x00000002ff0c7424 */ /* 0x000fe400078e00ff */
[----:B------:R-:W-:-:S07]  /*1af70*/  IMAD.MOV.U32 R2, RZ, RZ, R14 ;  /* 0x000000ffff027224 */ /* 0x000fce00078e000e */
[----:B------:R-:W-:Y:S05]  /*1af80*/  WARPSYNC.COLLECTIVE R15, `(.L_x_1464) ;  /* 0x000000000f087348 */ /* 0x000fea0003c00000 */
[----:B------:R0:W1:Y:S02]  /*1af90*/  SHFL.IDX P6, R14, R13, R12, R11 ;  /* 0x0000000c0d0e7389 */ /* 0x00006400000c000b */
[----:B01----:R-:W-:Y:S01]  /*1afa0*/  ENDCOLLECTIVE ;  /* 0x000000000000791b */ /* 0x003fe20003800000 */
.L_x_1464:
        /* <DEDUP_REMOVED lines=14> */
.L_x_1465:
[----:B------:R-:W-:Y:S02]  /*1b090*/  IMAD.MOV.U32 R13, RZ, RZ, R25 ;  /* 0x000000ffff0d7224 */ /* 0x000fe400078e0019 */
[----:B------:R-:W-:Y:S02]  /*1b0a0*/  IMAD.MOV.U32 R12, RZ, RZ, 0x3 ;  /* 0x00000003ff0c7424 */ /* 0x000fe400078e00ff */
[----:B------:R-:W-:-:S07]  /*1b0b0*/  IMAD.MOV.U32 R2, RZ, RZ, R14 ;  /* 0x000000ffff027224 */ /* 0x000fce00078e000e */
[----:B------:R-:W-:Y:S05]  /*1b0c0*/  WARPSYNC.COLLECTIVE R15, `(.L_x_1466) ;  /* 0x000000000f087348 */ /* 0x000fea0003c00000 */
[----:B------:R0:W1:Y:S02]  /*1b0d0*/  SHFL.IDX P6, R14, R13, R12, R11 ;  /* 0x0000000c0d0e7389 */ /* 0x00006400000c000b */
[----:B01----:R-:W-:Y:S01]  /*1b0e0*/  ENDCOLLECTIVE ;  /* 0x000000000000791b */ /* 0x003fe20003800000 */
.L_x_1466:
[----:B------:R-:W-:-:S05]  /*1b0f0*/  IADD3 R2, P0, R2, R4, RZ ;  /* 0x0000000402027210 */ /* 0x000fca0007f1e0ff */
[----:B------:R-:W-:-:S05]  /*1b100*/  IMAD.X R3, RZ, RZ, R35, P0 ;  /* 0x000000ffff037224 */ /* 0x000fca00000e0623 */
[----:B------:R-:W-:Y:S01]  /*1b110*/  @!PT LDS RZ, [RZ] ;  /* 0x00000000fffff984 */ /* 0x000fe20000000800 */
[----:B------:R-:W-:Y:S01]  /*1b120*/  @!PT LDS RZ, [RZ] ;  /* 0x00000000fffff984 */ /* 0x000fe20000000800 */
[----:B------:R-:W-:Y:S01]  /*1b130*/  @!PT LDS RZ, [RZ] ;  /* 0x00000000fffff984 */ /* 0x000fe20000000800 */
[----:B------:R0:W-:Y:S01]  /*1b140*/  LDGSTS.E.BYPASS.LTC128B.128 [R20+0x21400], desc[UR36][R2.64], !P3 ;  /* 0x2140000002147fae */ /* 0x0001e2000d901d64 */
[----:B------:R-:W-:Y:S01]  /*1b150*/  IMAD.MOV.U32 R13, RZ, RZ, R10 ;  /* 0x000000ffff0d7224 */ /* 0x000fe200078e000a */
[C---:B------:R-:W-:Y:S02]  /*1b160*/  LOP3.LUT P3, RZ, R16.reuse, 0x2000, RZ, 0xc0, !PT ;  /* 0x0000200010ff7812 */ /* 0x040fe4000786c0ff */
        /* <DEDUP_REMOVED lines=9> */
.L_x_1467:
[----:B------:R-:W-:Y:S01]  /*1b200*/  IMAD.MOV.U32 R2, RZ, RZ, R14 ;  /* 0x000000ffff027224 */ /* 0x000fe200078e000e */
[----:B------:R-:W-:Y:S06]  /*1b210*/  BRA `(.L_x_1468) ;  /* 0xffffffc000587947 */ /* 0x000fec000383ffff */
.L_x_1385:
[----:B--2---:R2:W3:Y:S02]  /*1b220*/  SYNCS.PHASECHK.TRANS64.TRYWAIT P0, [R7+URZ+0x30860], R2 ;  /* 0x03086002070075a7 */ /* 0x0044e4000800017f */
[----:B---3--:R-:W-:Y:S05]  /*1b230*/  @!P0 NANOSLEEP.SYNCS 0x989680 ;  /* 0x009896800000895d */ /* 0x008fea0003900000 */
[----:B------:R-:W3:Y:S02]  /*1b240*/  @!P0 SYNCS.PHASECHK.TRANS64 P0, [R7+URZ+0x30860], R2 ;  /* 0x03086002070085a7 */ /* 0x000ee4000800007f */
[----:B---3--:R-:W-:Y:S05]  /*1b250*/  @!P0 BRA `(.L_x_1385) ;  /* 0xfffffffc00f08947 */ /* 0x008fea000383ffff */
[----:B------:R-:W-:Y:S05]  /*1b260*/  BRA `(.L_x_1469) ;  /* 0xffffffc000d07947 */ /* 0x000fea000383ffff */
.L_x_1386:
[----:B------:R-:W-:Y:S01]  /*1b270*/  BSSY B1, `(.L_x_1470) ;  /* 0x0000008000017945 */ /* 0x000fe20003800000 */
[----:B------:R-:W-:Y:S02]  /*1b280*/  IMAD.MOV.U32 R13, RZ, RZ, R19 ;  /* 0x000000ffff0d7224 */ /* 0x000fe400078e0013 */
[----:B------:R-:W-:Y:S02]  /*1b290*/  IMAD.MOV.U32 R12, RZ, RZ, RZ ;  /* 0x000000ffff0c7224 */ /* 0x000fe400078e00ff */
[----:B------:R-:W-:Y:S02]  /*1b2a0*/  IMAD.MOV.U32 R11, RZ, RZ, 0x181f ;  /* 0x0000181fff0b7424 */ /* 0x000fe400078e00ff */
[----:B------:R-:W-:-:S07]  /*1b2b0*/  IMAD.MOV.U32 R15, RZ, RZ, -0x1 ;  /* 0xffffffffff0f7424 */ /* 0x000fce00078e00ff */
[----:B012---:R-:W-:Y:S05]  /*1b2c0*/  WARPSYNC.COLLECTIVE R15, `(.L_x_1471) ;  /* 0x000000000f087348 */ /* 0x007fea0003c00000 */
[----:B-1----:R1:W3:Y:S02]  /*1b2d0*/  SHFL.IDX P6, R14, R13, R12, R11 ;  /* 0x0000000c0d0e7389 */ /* 0x0022e400000c000b */
[----:B0123--:R-:W-:Y:S01]  /*1b2e0*/  ENDCOLLECTIVE ;  /* 0x000000000000791b */ /* 0x00ffe20003800000 */
.L_x_1471:
[----:B------:R-:W-:Y:S05]  /*1b2f0*/  BSYNC B1 ;  /* 0x0000000000017941 */ /* 0x000fea0003800000 */
.L_x_1470:
        /* <DEDUP_REMOVED lines=9> */
.L_x_1472:
[----:B------:R-:W-:Y:S02]  /*1b390*/  IMAD.MOV.U32 R13, RZ, RZ, R19 ;  /* 0x000000ffff0d7224 */ /* 0x000fe400078e0013 */
[----:B------:R-:W-:Y:S02]  /*1b3a0*/  IMAD.MOV.U32 R12, RZ, RZ, 0x1 ;  /* 0x00000001ff0c7424 */ /* 0x000fe400078e00ff */
[----:B------:R-:W-:-:S07]  /*1b3b0*/  IMAD.MOV.U32 R2, RZ, RZ, R14 ;  /* 0x000000ffff027224 */ /* 0x000fce00078e000e */
[----:B------:R-:W-:Y:S05]  /*1b3c0*/  WARPSYNC.COLLECTIVE R15, `(.L_x_1473) ;  /* 0x000000000f087348 */ /* 0x000fea0003c00000 */
[----:B------:R0:W1:Y:S02]  /*1b3d0*/  SHFL.IDX P6, R14, R13, R12, R11 ;  /* 0x0000000c0d0e7389 */ /* 0x00006400000c000b */
[----:B01----:R-:W-:Y:S01]  /*1b3e0*/  ENDCOLLECTIVE ;  /* 0x000000000000791b */ /* 0x003fe20003800000 */
.L_x_1473:
        /* <DEDUP_REMOVED lines=18> */
.L_x_1474:
[----:B------:R-:W-:Y:S02]  /*1b510*/  IMAD.MOV.U32 R13, RZ, RZ, R19 ;  /* 0x000000ffff0d7224 */ /* 0x000fe400078e0013 */
[----:B------:R-:W-:Y:S02]  /*1b520*/  IMAD.MOV.U32 R12, RZ, RZ, 0x2 ;  /* 0x00000002ff0c7424 */ /* 0x000fe400078e00ff */
[----:B------:R-:W-:-:S07]  /*1b530*/  IMAD.MOV.U32 R2, RZ, RZ, R14 ;  /* 0x000000ffff027224 */ /* 0x000fce00078e000e */
[----:B------:R-:W-:Y:S05]  /*1b540*/  WARPSYNC.COLLECTIVE R15, `(.L_x_1475) ;  /* 0x000000000f087348 */ /* 0x000fea0003c00000 */
[----:B------:R0:W1:Y:S02]  /*1b550*/  SHFL.IDX P6, R14, R13, R12, R11 ;  /* 0x0000000c0d0e7389 */ /* 0x00006400000c000b */
[----:B01----:R-:W-:Y:S01]  /*1b560*/  ENDCOLLECTIVE ;  /* 0x000000000000791b */ /* 0x003fe20003800000 */
.L_x_1475:
        /* <DEDUP_REMOVED lines=18> */
.L_x_1476:
[----:B------:R-:W-:Y:S02]  /*1b690*/  IMAD.MOV.U32 R13, RZ, RZ, R19 ;  /* 0x000000ffff0d7224 */ /* 0x000fe400078e0013 */
[----:B------:R-:W-:Y:S02]  /*1b6a0*/  IMAD.MOV.U32 R12, RZ, RZ, 0x3 ;  /* 0x00000003ff0c7424 */ /* 0x000fe400078e00ff */
[----:B------:R-:W-:-:S07]  /*1b6b0*/  IMAD.MOV.U32 R2, RZ, RZ, R14 ;  /* 0x000000ffff027224 */ /* 0x000fce00078e000e */
[----:B------:R-:W-:Y:S05]  /*1b6c0*/  WARPSYNC.COLLECTIVE R15, `(.L_x_1477) ;  /* 0x000000000f087348 */ /* 0x000fea0003c00000 */
[----:B------:R0:W1:Y:S02]  /*1b6d0*/  SHFL.IDX P6, R14, R13, R12, R11 ;  /* 0x0000000c0d0e7389 */ /* 0x00006400000c000b */
[----:B01----:R-:W-:Y:S01]  /*1b6e0*/  ENDCOLLECTIVE ;  /* 0x000000000000791b */ /* 0x003fe20003800000 */
.L_x_1477:
        /* <DEDUP_REMOVED lines=13> */
.L_x_1478:
        /* <DEDUP_REMOVED lines=9> */
.L_x_1394:
[----:B0-----:R0:W2:Y:S02]  /*1b850*/  SYNCS.PHASECHK.TRANS64.TRYWAIT P0, [R0+URZ+0x30860], R3 ;  /* 0x03086003000075a7 */ /* 0x0010a4000800017f */
[----:B--2---:R-:W-:Y:S05]  /*1b860*/  @!P0 NANOSLEEP.SYNCS 0x989680 ;  /* 0x009896800000895d */ /* 0x004fea0003900000 */
[----:B------:R-:W2:Y:S02]  /*1b870*/  @!P0 SYNCS.PHASECHK.TRANS64 P0, [R0+URZ+0x30860], R3 ;  /* 0x03086003000085a7 */ /* 0x000ea4000800007f */
[----:B--2---:R-:W-:Y:S05]  /*1b880*/  @!P0 BRA `(.L_x_1394) ;  /* 0xfffffffc00f08947 */ /* 0x004fea000383ffff */
[----:B------:R-:W-:Y:S05]  /*1b890*/  BRA `(.L_x_1480) ;  /* 0xffffffc400407947 */ /* 0x000fea000383ffff */
.L_x_1395:
        /* <DEDUP_REMOVED lines=8> */
.L_x_1482:
[----:B------:R-:W-:Y:S05]  /*1b920*/  BSYNC B0 ;  /* 0x0000000000007941 */ /* 0x000fea0003800000 */
.L_x_1481:
[----:B------:R-:W-:Y:S02]  /*1b930*/  IMAD.MOV.U32 R13, RZ, RZ, R18 ;  /* 0x000000ffff0d7224 */ /* 0x000fe400078e0012 */
[----:B------:R-:W-:Y:S02]  /*1b940*/  IMAD.MOV.U32 R12, RZ, RZ, RZ ;  /* 0x000000ffff0c7224 */ /* 0x000fe400078e00ff */
[----:B------:R-:W-:Y:S02]  /*1b950*/  IMAD.MOV.U32 R11, RZ, RZ, 0x181f ;  /* 0x0000181fff0b7424 */ /* 0x000fe400078e00ff */
[----:B------:R-:W-:Y:S02]  /*1b960*/  IMAD.MOV.U32 R15, RZ, RZ, -0x1 ;  /* 0xffffffffff0f7424 */ /* 0x000fe400078e00ff */
[----:B------:R-:W-:Y:S02]  /*1b970*/  IMAD.MOV.U32 R3, RZ, RZ, R14 ;  /* 0x000000ffff037224 */ /* 0x000fe400078e000e */
[----:B------:R-:W-:-:S07]  /*1b980*/  IMAD.SHL.U32 R6, R33, 0x2, RZ ;  /* 0x0000000221067824 */ /* 0x000fce00078e00ff */
[----:B------:R-:W-:Y:S05]  /*1b990*/  WARPSYNC.COLLECTIVE R15, `(.L_x_1483) ;  /* 0x000000000f087348 */ /* 0x000fea0003c00000 */
[----:B------:R0:W1:Y:S02]  /*1b9a0*/  SHFL.IDX P6, R14, R13, R12, R11 ;  /* 0x0000000c0d0e7389 */ /* 0x00006400000c000b */
[----:B01----:R-:W-:Y:S01]  /*1b9b0*/  ENDCOLLECTIVE ;  /* 0x000000000000791b */ /* 0x003fe20003800000 */
.L_x_1483:
        /* <DEDUP_REMOVED lines=21> */
.L_x_1484:
        /* <DEDUP_REMOVED lines=11> */
.L_x_1485:
[----:B------:R-:W-:Y:S02]  /*1bbc0*/  IMAD.MOV.U32 R13, RZ, RZ, R19 ;  /* 0x000000ffff0d7224 */ /* 0x000fe400078e0013 */
[----:B------:R-:W-:Y:S01]  /*1bbd0*/  IMAD.MOV.U32 R12, RZ, RZ, 0x2 ;  /* 0x00000002ff0c7424 */ /* 0x000fe200078e00ff */
[----:B------:R-:W-:-:S13]  /*1bbe0*/  IADD3 R2, P4, R14, R6, RZ ;  /* 0x000000060e027210 */ /* 0x000fda0007f9e0ff */
[----:B------:R-:W-:Y:S05]  /*1bbf0*/  WARPSYNC.COLLECTIVE R15, `(.L_x_1486) ;  /* 0x000000000f087348 */ /* 0x000fea0003c00000 */
[----:B------:R0:W1:Y:S02]  /*1bc00*/  SHFL.IDX P6, R14, R13, R12, R11 ;  /* 0x0000000c0d0e7389 */ /* 0x00006400000c000b */
[----:B01----:R-:W-:Y:S01]  /*1bc10*/  ENDCOLLECTIVE ;  /* 0x000000000000791b */ /* 0x003fe20003800000 */
.L_x_1486:
        /* <DEDUP_REMOVED lines=12> */
.L_x_1487:
        /* <DEDUP_REMOVED lines=14> */
.L_x_1488:
        /* <DEDUP_REMOVED lines=12> */
.L_x_1489:
        /* <DEDUP_REMOVED lines=9> */
.L_x_1400:
        /* <DEDUP_REMOVED lines=8> */
.L_x_1492:
[----:B------:R-:W-:Y:S05]  /*1bf90*/  BSYNC B0 ;  /* 0x0000000000007941 */ /* 0x000fea0003800000 */
.L_x_1491:
        /* <DEDUP_REMOVED lines=9> */
.L_x_1493:
[----:B------:R-:W-:Y:S02]  /*1c030*/  ULDC UR4, c[0x0][0xc3c] ;  /* 0x00030f0000047ab9 */ /* 0x000fe40000000800 */
[----:B------:R-:W-:-:S13]  /*1c040*/  ISETP.GE.OR P1, PT, R9, UR4, !P0 ;  /* 0x0000000409007c0c */ /* 0x000fda000c726670 */
[----:B------:R-:W0:Y:S08]  /*1c050*/  @!P1 LDC.64 R2, c[0x0][0xc80] ;  /* 0x00032000ff029b82 */ /* 0x000e300000000a00 */
[----:B------:R-:W1:Y:S01]  /*1c060*/  @!P1 LDC.64 R4, c[0x0][0xc78] ;  /* 0x00031e00ff049b82 */ /* 0x000e620000000a00 */
[----:B------:R-:W-:Y:S02]  /*1c070*/  IMAD.MOV.U32 R25, RZ, RZ, RZ ;  /* 0x000000ffff197224 */ /* 0x000fe400078e00ff */
[----:B------:R-:W-:-:S02]  /*1c080*/  IMAD.MOV.U32 R11, RZ, RZ, RZ ;  /* 0x000000ffff0b7224 */ /* 0x000fc400078e00ff */
[----:B------:R-:W-:Y:S02]  /*1c090*/  IMAD.MOV.U32 R7, RZ, RZ, R14 ;  /* 0x000000ffff077224 */ /* 0x000fe400078e000e */
[----:B0-----:R-:W-:-:S05]  /*1c0a0*/  @!P1 IMAD.WIDE R2, R9, 0x4, R2 ;  /* 0x0000000409029825 */ /* 0x001fca00078e0202 */
[----:B------:R1:W2:Y:S02]  /*1c0b0*/  @!P1 LDG.E R6, desc[UR36][R2.64] ;  /* 0x0000002402069981 */ /* 0x0002a4000c1e1900 */
[----:B-1----:R-:W-:-:S05]  /*1c0c0*/  @!P1 IMAD.WIDE R2, R9, 0x4, R4 ;  /* 0x0000000409029825 */ /* 0x002fca00078e0204 */
[----:B------:R-:W3:Y:S01]  /*1c0d0*/  @!P1 LDG.E R5, desc[UR36][R2.64] ;  /* 0x0000002402059981 */ /* 0x000ee2000c1e1900 */
[----:B------:R-:W-:Y:S01]  /*1c0e0*/  IMAD.MOV.U32 R4, RZ, RZ, RZ ;  /* 0x000000ffff047224 */ /* 0x000fe200078e00ff */
[C---:B------:R-:W-:Y:S02]  /*1c0f0*/  ISETP.GE.U32.AND P2, PT, R8.reuse, 0x2, PT ;  /* 0x000000020800780c */ /* 0x040fe40003f46070 */
        /* <DEDUP_REMOVED lines=11> */
.L_x_1494:
[----:B------:R-:W-:Y:S01]  /*1c1b0*/  IMAD.MOV.U32 R12, RZ, RZ, 0x2 ;  /* 0x00000002ff0c7424 */ /* 0x000fe200078e00ff */
[----:B------:R-:W-:-:S05]  /*1c1c0*/  SEL R14, R14, RZ, P1 ;  /* 0x000000ff0e0e7207 */ /* 0x000fca0000800000 */
[----:B------:R-:W-:-:S04]  /*1c1d0*/  IMAD.IADD R5, R13, 0x1, R14 ;  /* 0x000000010d057824 */ /* 0x000fc800078e020e */
[----:B------:R-:W-:-:S07]  /*1c1e0*/  IMAD.MOV.U32 R13, RZ, RZ, R5 ;  /* 0x000000ffff0d7224 */ /* 0x000fce00078e0005 */
[----:B------:R-:W-:Y:S05]  /*1c1f0*/  WARPSYNC.COLLECTIVE R15, `(.L_x_1495) ;  /* 0x000000000f087348 */ /* 0x000fea0003c00000 */
[----:B------:R0:W1:Y:S02]  /*1c200*/  SHFL.UP P6, R14, R13, R12, R11 ;  /* 0x0400000c0d0e7389 */ /* 0x00006400000c000b */
[----:B01----:R-:W-:Y:S01]  /*1c210*/  ENDCOLLECTIVE ;  /* 0x000000000000791b */ /* 0x003fe20003800000 */
.L_x_1495:
[----:B------:R-:W-:Y:S01]  /*1c220*/  IMAD.MOV.U32 R12, RZ, RZ, 0x4 ;  /* 0x00000004ff0c7424 */ /* 0x000fe200078e00ff */
[----:B------:R-:W-:-:S05]  /*1c230*/  SEL R2, R14, RZ, P2 ;  /* 0x000000ff0e027207 */ /* 0x000fca0001000000 */
[----:B------:R-:W-:-:S04]  /*1c240*/  IMAD.IADD R2, R5, 0x1, R2 ;  /* 0x0000000105027824 */ /* 0x000fc800078e0202 */
[----:B------:R-:W-:-:S07]  /*1c250*/  IMAD.MOV.U32 R13, RZ, RZ, R2 ;  /* 0x000000ffff0d7224 */ /* 0x000fce00078e0002 */
[----:B------:R-:W-:Y:S05]  /*1c260*/  WARPSYNC.COLLECTIVE R15, `(.L_x_1496) ;  /* 0x000000000f087348 */ /* 0x000fea0003c00000 */
[----:B------:R0:W1:Y:S02]  /*1c270*/  SHFL.UP P6, R14, R13, R12, R11 ;  /* 0x0400000c0d0e7389 */ /* 0x00006400000c000b */
[----:B01----:R-:W-:Y:S01]  /*1c280*/  ENDCOLLECTIVE ;  /* 0x000000000000791b */ /* 0x003fe20003800000 */
.L_x_1496:
[----:B------:R-:W-:Y:S01]  /*1c290*/  IMAD.MOV.U32 R12, RZ, RZ, 0x8 ;  /* 0x00000008ff0c7424 */ /* 0x000fe200078e00ff */
[----:B------:R-:W-:-:S05]  /*1c2a0*/  SEL R3, R14, RZ, P3 ;  /* 0x000000ff0e037207 */ /* 0x000fca0001800000 */
[----:B------:R-:W-:-:S04]  /*1c2b0*/  IMAD.IADD R3, R2, 0x1, R3 ;  /* 0x0000000102037824 */ /* 0x000fc800078e0203 */
[----:B------:R-:W-:-:S07]  /*1c2c0*/  IMAD.MOV.U32 R13, RZ, RZ, R3 ;  /* 0x000000ffff0d7224 */ /* 0x000fce00078e0003 */
[----:B------:R-:W-:Y:S05]  /*1c2d0*/  WARPSYNC.COLLECTIVE R15, `(.L_x_1497) ;  /* 0x000000000f087348 */ /* 0x000fea0003c00000 */
[----:B------:R0:W1:Y:S02]  /*1c2e0*/  SHFL.UP P6, R14, R13, R12, R11 ;  /* 0x0400000c0d0e7389 */ /* 0x00006400000c000b */
[----:B01----:R-:W-:Y:S01]  /*1c2f0*/  ENDCOLLECTIVE ;  /* 0x000000000000791b */ /* 0x003fe20003800000 */
.L_x_1497:
[----:B------:R-:W-:Y:S01]  /*1c300*/  IMAD.MOV.U32 R12, RZ, RZ, 0x10 ;  /* 0x00000010ff0c7424 */ /* 0x000fe200078e00ff */
[----:B------:R-:W-:-:S05]  /*1c310*/  SEL R14, R14, RZ, P4 ;  /* 0x000000ff0e0e7207 */ /* 0x000fca0002000000 */
[----:B------:R-:W-:-:S04]  /*1c320*/  IMAD.IADD R5, R3, 0x1, R14 ;  /* 0x0000000103057824 */ /* 0x000fc800078e020e */
[----:B------:R-:W-:-:S07]  /*1c330*/  IMAD.MOV.U32 R13, RZ, RZ, R5 ;  /* 0x000000ffff0d7224 */ /* 0x000fce00078e0005 */
[----:B------:R-:W-:Y:S05]  /*1c340*/  WARPSYNC.COLLECTIVE R15, `(.L_x_1498) ;  /* 0x000000000f087348 */ /* 0x000fea0003c00000 */
[----:B------:R0:W1:Y:S02]  /*1c350*/  SHFL.UP P6, R14, R13, R12, R11 ;  /* 0x0400000c0d0e7389 */ /* 0x00006400000c000b */
[----:B01----:R-:W-:Y:S01]  /*1c360*/  ENDCOLLECTIVE ;  /* 0x000000000000791b */ /* 0x003fe20003800000 */
.L_x_1498:
        /* <DEDUP_REMOVED lines=8> */
.L_x_1499:
[----:B------:R-:W-:Y:S05]  /*1c3f0*/  BRA `(.L_x_1500) ;  /* 0xffffffc000947947 */ /* 0x000fea000383ffff */
.L_x_1403:
[----:B------:R-:W-:Y:S01]  /*1c400*/  BSSY B0, `(.L_x_1501) ;  /* 0x0000007000007945 */ /* 0x000fe20003800000 */
[----:B------:R-:W-:Y:S02]  /*1c410*/  IMAD.MOV.U32 R12, RZ, RZ, 0x1 ;  /* 0x00000001ff0c7424 */ /* 0x000fe400078e00ff */
[----:B------:R-:W-:Y:S02]  /*1c420*/  IMAD.MOV.U32 R11, RZ, RZ, RZ ;  /* 0x000000ffff0b7224 */ /* 0x000fe400078e00ff */
[----:B------:R-:W-:-:S07]  /*1c430*/  IMAD.MOV.U32 R15, RZ, RZ, -0x1 ;  /* 0xffffffffff0f7424 */ /* 0x000fce00078e00ff */
[----:B------:R-:W-:Y:S05]  /*1c440*/  WARPSYNC.COLLECTIVE R15, `(.L_x_1502) ;  /* 0x000000000f087348 */ /* 0x000fea0003c00000 */
[----:B------:R0:W1:Y:S02]  /*1c450*/  SHFL.UP P6, R14, R13, R12, R11 ;  /* 0x0400000c0d0e7389 */ /* 0x00006400000c000b */
[----:B01----:R-:W-:Y:S01]  /*1c460*/  ENDCOLLECTIVE ;  /* 0x000000000000791b */ /* 0x003fe20003800000 */
.L_x_1502:
[----:B------:R-:W-:Y:S05]  /*1c470*/  BSYNC B0 ;  /* 0x0000000000007941 */ /* 0x000fea0003800000 */
.L_x_1501:
        /* <DEDUP_REMOVED lines=8> */
.L_x_1503:
[----:B------:R-:W-:Y:S01]  /*1c500*/  IMAD.MOV.U32 R12, RZ, RZ, 0x4 ;  /* 0x00000004ff0c7424 */ /* 0x000fe200078e00ff */
[----:B------:R-:W-:-:S05]  /*1c510*/  SEL R2, R14, RZ, P2 ;  /* 0x000000ff0e027207 */ /* 0x000fca0001000000 */
[----:B------:R-:W-:-:S04]  /*1c520*/  IMAD.IADD R2, R13, 0x1, R2 ;  /* 0x000000010d027824 */ /* 0x000fc800078e0202 */
[----:B------:R-:W-:-:S07]  /*1c530*/  IMAD.MOV.U32 R13, RZ, RZ, R2 ;  /* 0x000000ffff0d7224 */ /* 0x000fce00078e0002 */
[----:B------:R-:W-:Y:S05]  /*1c540*/  WARPSYNC.COLLECTIVE R15, `(.L_x_1504) ;  /* 0x000000000f087348 */ /* 0x000fea0003c00000 */
[----:B------:R0:W1:Y:S02]  /*1c550*/  SHFL.UP P6, R14, R13, R12, R11 ;  /* 0x0400000c0d0e7389 */ /* 0x00006400000c000b */
[----:B01----:R-:W-:Y:S01]  /*1c560*/  ENDCOLLECTIVE ;  /* 0x000000000000791b */ /* 0x003fe20003800000 */
.L_x_1504:
[----:B------:R-:W-:Y:S01]  /*1c570*/  IMAD.MOV.U32 R12, RZ, RZ, 0x8 ;  /* 0x00000008ff0c7424 */ /* 0x000fe200078e00ff */
[----:B------:R-:W-:-:S05]  /*1c580*/  SEL R3, R14, RZ, P3 ;  /* 0x000000ff0e037207 */ /* 0x000fca0001800000 */
[----:B------:R-:W-:-:S04]  /*1c590*/  IMAD.IADD R3, R2, 0x1, R3 ;  /* 0x0000000102037824 */ /* 0x000fc800078e0203 */
[----:B------:R-:W-:-:S07]  /*1c5a0*/  IMAD.MOV.U32 R13, RZ, RZ, R3 ;  /* 0x000000ffff0d7224 */ /* 0x000fce00078e0003 */
[----:B------:R-:W-:Y:S05]  /*1c5b0*/  WARPSYNC.COLLECTIVE R15, `(.L_x_1505) ;  /* 0x000000000f087348 */ /* 0x000fea0003c00000 */
[----:B------:R0:W1:Y:S02]  /*1c5c0*/  SHFL.UP P6, R14, R13, R12, R11 ;  /* 0x0400000c0d0e7389 */ /* 0x00006400000c000b */
[----:B01----:R-:W-:Y:S01]  /*1c5d0*/  ENDCOLLECTIVE ;  /* 0x000000000000791b */ /* 0x003fe20003800000 */
.L_x_1505:
[----:B------:R-:W-:Y:S01]  /*1c5e0*/  IMAD.MOV.U32 R12, RZ, RZ, 0x10 ;  /* 0x00000010ff0c7424 */ /* 0x000fe200078e00ff */
[----:B------:R-:W-:-:S05]  /*1c5f0*/  SEL R14, R14, RZ, P4 ;  /* 0x000000ff0e0e7207 */ /* 0x000fca0002000000 */
[----:B------:R-:W-:-:S04]  /*1c600*/  IMAD.IADD R5, R3, 0x1, R14 ;  /* 0x0000000103057824 */ /* 0x000fc800078e020e */
[----:B------:R-:W-:-:S07]  /*1c610*/  IMAD.MOV.U32 R13, RZ, RZ, R5 ;  /* 0x000000ffff0d7224 */ /* 0x000fce00078e0005 */
[----:B------:R-:W-:Y:S05]  /*1c620*/  WARPSYNC.COLLECTIVE R15, `(.L_x_1506) ;  /* 0x000000000f087348 */ /* 0x000fea0003c00000 */
[----:B------:R0:W1:Y:S02]  /*1c630*/  SHFL.UP P6, R14, R13, R12, R11 ;  /* 0x0400000c0d0e7389 */ /* 0x00006400000c000b */
[----:B01----:R-:W-:Y:S01]  /*1c640*/  ENDCOLLECTIVE ;  /* 0x000000000000791b */ /* 0x003fe20003800000 */
.L_x_1506:
        /* <DEDUP_REMOVED lines=8> */
.L_x_1507:
[----:B------:R-:W-:Y:S05]  /*1c6d0*/  BRA `(.L_x_1508) ;  /* 0xffffffc000807947 */ /* 0x000fea000383ffff */
.L_x_1405:
[----:B------:R-:W-:Y:S01]  /*1c6e0*/  BSSY B0, `(.L_x_1509) ;  /* 0x0000006000007945 */ /* 0x000fe20003800000 */
[----:B------:R-:W-:Y:S01]  /*1c6f0*/  PLOP3.LUT P6, PT, P6, PT, PT, 0x8, 0x0 ;  /* 0x000000000000781c */ /* 0x000fe200037ce170 */
[----:B------:R-:W-:-:S12]  /*1c700*/  IMAD.MOV.U32 R15, RZ, RZ, -0x1 ;  /* 0xffffffffff0f7424 */ /* 0x000fd800078e00ff */
[----:B0-----:R-:W-:Y:S05]  /*1c710*/  WARPSYNC.COLLECTIVE R15, `(.L_x_1510) ;  /* 0x000000000f087348 */ /* 0x001fea0003c00000 */
[----:B------:R-:W-:Y:S01]  /*1c720*/  VOTE.ANY R14, PT, P6 ;  /* 0x00000000000e7806 */ /* 0x000fe200030e0100 */
[----:B0-----:R-:W-:Y:S06]  /*1c730*/  ENDCOLLECTIVE ;  /* 0x000000000000791b */ /* 0x001fec0003800000 */
.L_x_1510:
[----:B------:R-:W-:Y:S05]  /*1c740*/  BSYNC B0 ;  /* 0x0000000000007941 */ /* 0x000fea0003800000 */
.L_x_1509:
[----:B------:R-:W-:Y:S02]  /*1c750*/  IMAD.MOV.U32 R3, RZ, RZ, R14 ;  /* 0x000000ffff037224 */ /* 0x000fe400078e000e */
[----:B------:R-:W-:Y:S02]  /*1c760*/  IMAD.MOV.U32 R13, RZ, RZ, R25 ;  /* 0x000000ffff0d7224 */ /* 0x000fe400078e0019 */
[----:B------:R0:W1:Y:S01]  /*1c770*/  POPC R12, R3 ;  /* 0x00000003000c7309 */ /* 0x0000620000000000 */
[----:B------:R-:W-:Y:S02]  /*1c780*/  IMAD.MOV.U32 R11, RZ, RZ, 0x1f ;  /* 0x0000001fff0b7424 */ /* 0x000fe400078e00ff */
[----:B------:R-:W-:-:S07]  /*1c790*/  IMAD.MOV.U32 R15, RZ, RZ, -0x1 ;  /* 0xffffffffff0f7424 */ /* 0x000fce00078e00ff */
[----:B01----:R-:W-:Y:S05]  /*1c7a0*/  WARPSYNC.COLLECTIVE R15, `(.L_x_1511) ;  /* 0x000000000f087348 */ /* 0x003fea0003c00000 */
[----:B-1----:R1:W2:Y:S02]  /*1c7b0*/  SHFL.IDX P6, R14, R13, R12, R11 ;  /* 0x0000000c0d0e7389 */ /* 0x0022a400000c000b */
[----:B012---:R-:W-:Y:S01]  /*1c7c0*/  ENDCOLLECTIVE ;  /* 0x000000000000791b */ /* 0x007fe20003800000 */
.L_x_1511:
[----:B------:R-:W-:Y:S02]  /*1c7d0*/  IMAD.IADD R27, R12, 0x1, R27 ;  /* 0x000000010c1b7824 */ /* 0x000fe400078e021b */
[----:B------:R-:W-:Y:S02]  /*1c7e0*/  IMAD.MOV.U32 R13, RZ, RZ, R4 ;  /* 0x000000ffff0d7224 */ /* 0x000fe400078e0004 */
[----:B------:R-:W-:-:S07]  /*1c7f0*/  IMAD.MOV.U32 R25, RZ, RZ, R14 ;  /* 0x000000ffff197224 */ /* 0x000fce00078e000e */
[----:B------:R-:W-:Y:S05]  /*1c800*/  WARPSYNC.COLLECTIVE R15, `(.L_x_1512) ;  /* 0x000000000f087348 */ /* 0x000fea0003c00000 */
[----:B------:R0:W1:Y:S02]  /*1c810*/  SHFL.IDX P6, R14, R13, R12, R11 ;  /* 0x0000000c0d0e7389 */ /* 0x00006400000c000b */
[----:B01----:R-:W-:Y:S01]  /*1c820*/  ENDCOLLECTIVE ;  /* 0x000000000000791b */ /* 0x003fe20003800000 */
.L_x_1512:
[----:B------:R-:W-:Y:S01]  /*1c830*/  IMAD.MOV.U32 R4, RZ, RZ, R14 ;  /* 0x000000ffff047224 */ /* 0x000fe200078e000e */
[----:B------:R-:W-:Y:S06]  /*1c840*/  BRA `(.L_x_1513) ;  /* 0xffffffc000647947 */ /* 0x000fec000383ffff */
.L_x_1407:
[----:B------:R-:W-:Y:S01]  /*1c850*/  BSSY B0, `(.L_x_1514) ;  /* 0x0000007000007945 */ /* 0x000fe20003800000 */
[----:B------:R-:W-:Y:S02]  /*1c860*/  IMAD.MOV.U32 R13, RZ, RZ, R2 ;  /* 0x000000ffff0d7224 */ /* 0x000fe400078e0002 */
[----:B------:R-:W-:Y:S02]  /*1c870*/  IMAD.MOV.U32 R11, RZ, RZ, 0x1f ;  /* 0x0000001fff0b7424 */ /* 0x000fe400078e00ff */
[----:B------:R-:W-:-:S07]  /*1c880*/  IMAD.MOV.U32 R15, RZ, RZ, -0x1 ;  /* 0xffffffffff0f7424 */ /* 0x000fce00078e00ff */
[----:B0-23--:R-:W-:Y:S05]  /*1c890*/  WARPSYNC.COLLECTIVE R15, `(.L_x_1515) ;  /* 0x000000000f087348 */ /* 0x00dfea0003c00000 */
[----:B------:R1:W4:Y:S02]  /*1c8a0*/  SHFL.IDX P6, R14, R13, R12, R11 ;  /* 0x0000000c0d0e7389 */ /* 0x00032400000c000b */
[----:B01234-:R-:W-:Y:S01]  /*1c8b0*/  ENDCOLLECTIVE ;  /* 0x000000000000791b */ /* 0x01ffe20003800000 */
.L_x_1515:
[----:B------:R-:W-:Y:S05]  /*1c8c0*/  BSYNC B0 ;  /* 0x0000000000007941 */ /* 0x000fea0003800000 */
.L_x_1514:
[----:B------:R-:W-:Y:S01]  /*1c8d0*/  IMAD.MOV.U32 R6, RZ, RZ, R14 ;  /* 0x000000ffff067224 */ /* 0x000fe200078e000e */
[----:B------:R-:W-:Y:S06]  /*1c8e0*/  BRA `(.L_x_1406) ;  /* 0xffffffc000547947 */ /* 0x000fec000383ffff */
.L_x_1413:
[----:B0-----:R0:W1:Y:S02]  /*1c8f0*/  SYNCS.PHASECHK.TRANS64.TRYWAIT P0, [R7+URZ+0x30820], R0 ;  /* 0x03082000070075a7 */ /* 0x001064000800017f */
[----:B-1----:R-:W-:Y:S05]  /*1c900*/  @!P0 NANOSLEEP.SYNCS 0x989680 ;  /* 0x009896800000895d */ /* 0x002fea0003900000 */
[----:B------:R-:W1:Y:S02]  /*1c910*/  @!P0 SYNCS.PHASECHK.TRANS64 P0, [R7+URZ+0x30820], R0 ;  /* 0x03082000070085a7 */ /* 0x000e64000800007f */
[----:B-1----:R-:W-:Y:S05]  /*1c920*/  @!P0 BRA `(.L_x_1413) ;  /* 0xfffffffc00f08947 */ /* 0x002fea000383ffff */
[----:B------:R-:W-:Y:S05]  /*1c930*/  BRA `(.L_x_1516) ;  /* 0xffffffc800ac7947 */ /* 0x000fea000383ffff */
.L_x_1414:
[----:B------:R-:W1:Y:S01]  /*1c940*/  S2R R2, SR_TID.X ;  /* 0x0000000000027919 */ /* 0x000e620000002100 */
[----:B------:R-:W-:Y:S01]  /*1c950*/  BSSY B0, `(.L_x_1517) ;  /* 0x000000a000007945 */ /* 0x000fe20003800000 */
[----:B------:R-:W-:Y:S02]  /*1c960*/  IMAD.MOV.U32 R12, RZ, RZ, RZ ;  /* 0x000000ffff0c7224 */ /* 0x000fe400078e00ff */
[----:B------:R-:W-:Y:S02]  /*1c970*/  IMAD.MOV.U32 R11, RZ, RZ, 0x1f ;  /* 0x0000001fff0b7424 */ /* 0x000fe400078e00ff */
[----:B------:R-:W-:Y:S01]  /*1c980*/  IMAD.MOV.U32 R15, RZ, RZ, -0x1 ;  /* 0xffffffffff0f7424 */ /* 0x000fe200078e00ff */
[----:B-1----:R-:W-:-:S04]  /*1c990*/  SHF.R.U32.HI R2, RZ, 0x5, R2 ;  /* 0x00000005ff027819 */ /* 0x002fc80000011602 */
[----:B------:R-:W-:-:S05]  /*1c9a0*/  LOP3.LUT R2, R2, 0x3, RZ, 0xc0, !PT ;  /* 0x0000000302027812 */ /* 0x000fca00078ec0ff */
[----:B------:R-:W-:-:S07]  /*1c9b0*/  IMAD.MOV.U32 R13, RZ, RZ, R2 ;  /* 0x000000ffff0d7224 */ /* 0x000fce00078e0002 */
[----:B0-2---:R-:W-:Y:S05]  /*1c9c0*/  WARPSYNC.COLLECTIVE R15, `(.L_x_1518) ;  /* 0x000000000f087348 */ /* 0x005fea0003c00000 */
[----:B------:R1:W3:Y:S02]  /*1c9d0*/  SHFL.IDX P6, R14, R13, R12, R11 ;  /* 0x0000000c0d0e7389 */ /* 0x0002e400000c000b */
[----:B0123--:R-:W-:Y:S01]  /*1c9e0*/  ENDCOLLECTIVE ;  /* 0x000000000000791b */ /* 0x00ffe20003800000 */
.L_x_1518:
[----:B------:R-:W-:Y:S05]  /*1c9f0*/  BSYNC B0 ;  /* 0x0000000000007941 */ /* 0x000fea0003800000 */
.L_x_1517:
[----:B------:R-:W-:Y:S05]  /*1ca00*/  BRA `(.L_x_1519) ;  /* 0xffffffc800947947 */ /* 0x000fea000383ffff */
.L_x_1417:
[----:B------:R-:W-:Y:S01]  /*1ca10*/  BSSY B1, `(.L_x_1520) ;  /* 0x0000006000017945 */ /* 0x000fe20003800000 */
[----:B------:R-:W-:-:S07]  /*1ca20*/  IMAD.MOV.U32 R15, RZ, RZ, -0x1 ;  /* 0xffffffffff0f7424 */ /* 0x000fce00078e00ff */
[----:B0-2---:R-:W-:Y:S05]  /*1ca30*/  WARPSYNC.COLLECTIVE R15, `(.L_x_1521) ;  /* 0x000000000f0c7348 */ /* 0x005fea0003c00000 */
[----:B------:R-:W-:Y:S02]  /*1ca40*/  ELECT P6, UR62, PT ;  /* 0x00000000003e782f */ /* 0x000fe400038c0000 */
[----:B------:R-:W-:Y:S01]  /*1ca50*/  MOV R14, UR62 ;  /* 0x0000003e000e7c02 */ /* 0x000fe20008000f00 */
[----:B0-2---:R-:W-:Y:S10]  /*1ca60*/  ENDCOLLECTIVE ;  /* 0x000000000000791b */ /* 0x005ff40003800000 */
.L_x_1521:
[----:B------:R-:W-:Y:S05]  /*1ca70*/  BSYNC B1 ;  /* 0x0000000000017941 */ /* 0x000fea0003800000 */
.L_x_1520:
[----:B------:R-:W-:Y:S05]  /*1ca80*/  BRA `(.L_x_1522) ;  /* 0xffffffc8008c7947 */ /* 0x000fea000383ffff */
.L_x_1419:
[----:B0-----:R0:W1:Y:S02]  /*1ca90*/  SYNCS.PHASECHK.TRANS64.TRYWAIT P1, [R5+URZ+0x30840], R0 ;  /* 0x03084000050075a7 */ /* 0x001064000802017f */
[----:B-1----:R-:W-:Y:S05]  /*1caa0*/  @!P1 NANOSLEEP.SYNCS 0x989680 ;  /* 0x009896800000995d */ /* 0x002fea0003900000 */
[----:B------:R-:W1:Y:S02]  /*1cab0*/  @!P1 SYNCS.PHASECHK.TRANS64 P1, [R5+URZ+0x30840], R0 ;  /* 0x03084000050095a7 */ /* 0x000e64000802007f */
[----:B-1----:R-:W-:Y:S05]  /*1cac0*/  @!P1 BRA `(.L_x_1419) ;  /* 0xfffffffc00f09947 */ /* 0x002fea000383ffff */
[----:B------:R-:W-:Y:S05]  /*1cad0*/  BRA `(.L_x_1523) ;  /* 0xffffffc800b47947 */ /* 0x000fea000383ffff */
.L_x_1421:
[----:B-1----:R1:W3:Y:S02]  /*1cae0*/  SYNCS.PHASECHK.TRANS64.TRYWAIT P1, [R3+URZ+0x30840], R2 ;  /* 0x03084002030075a7 */ /* 0x0022e4000802017f */
[----:B---3--:R-:W-:Y:S05]  /*1caf0*/  @!P1 NANOSLEEP.SYNCS 0x989680 ;  /* 0x009896800000995d */ /* 0x008fea0003900000 */
[----:B------:R-:W3:Y:S02]  /*1cb00*/  @!P1 SYNCS.PHASECHK.TRANS64 P1, [R3+URZ+0x30840], R2 ;  /* 0x03084002030095a7 */ /* 0x000ee4000802007f */
[----:B---3--:R-:W-:Y:S05]  /*1cb10*/  @!P1 BRA `(.L_x_1421) ;  /* 0xfffffffc00f09947 */ /* 0x008fea000383ffff */
[----:B------:R-:W-:Y:S05]  /*1cb20*/  BRA `(.L_x_1524) ;  /* 0xffffffc800c07947 */ /* 0x000fea000383ffff */
.L_x_1423:
[----:B---3--:R3:W4:Y:S02]  /*1cb30*/  SYNCS.PHASECHK.TRANS64.TRYWAIT P1, [R5+URZ+0x30860], R0 ;  /* 0x03086000050075a7 */ /* 0x008724000802017f */
[----:B----4-:R-:W-:Y:S05]  /*1cb40*/  @!P1 NANOSLEEP.SYNCS 0x989680 ;  /* 0x009896800000995d */ /* 0x010fea0003900000 */
[----:B------:R-:W4:Y:S02]  /*1cb50*/  @!P1 SYNCS.PHASECHK.TRANS64 P1, [R5+URZ+0x30860], R0 ;  /* 0x03086000050095a7 */ /* 0x000f24000802007f */
[----:B----4-:R-:W-:Y:S05]  /*1cb60*/  @!P1 BRA `(.L_x_1423) ;  /* 0xfffffffc00f09947 */ /* 0x010fea000383ffff */
[----:B------:R-:W-:Y:S05]  /*1cb70*/  BRA `(.L_x_1525) ;  /* 0xffffffc800bc7947 */ /* 0x000fea000383ffff */
.L_x_1526:
        /* <DEDUP_REMOVED lines=16> */
.L_x_15959:


//--------------------- .text._ZN7cutlass13device_kernelIN5flash11enable_sm90INS1_16FlashAttnFwdSm90INS1_25CollectiveMainloopFwdSm90ILi2EN4cute5tupleIJNS5_1CILi1EEES8_S8_EEENS6_IJNS7_ILi128EEENS7_ILi64EEENS7_ILi256EEEEEELi256ENS_10bfloat16_tEfNS_4arch4Sm90ELb0ELb1ELb1ELb1ELb1ELb1ELb0ELb1ELb1ELb1ELb1ELb0EEENS1_21CollectiveEpilogueFwdINS6_IJSA_SC_SB_EEES9_SE_SG_Li256ELb1ELb1ELb1ELb0EEENS1_36VarlenDynamicPersistentTileSchedulerILi128ELi64ELi256ELi128ELb1ELb1ELb1ELb1ELb0ELb1EEEEEEEEEvNT_6ParamsE --------------------------
	.section	.text._ZN7cutlass13device_kernelIN5flash11enable_sm90INS1_16FlashAttnFwdSm90INS1_25CollectiveMainloopFwdSm90ILi2EN4cute5tupleIJNS5_1CILi1EEES8_S8_EEENS6_IJNS7_ILi128EEENS7_ILi64EEENS7_ILi256EEEEEELi256ENS_10bfloat16_tEfNS_4arch4Sm90ELb0ELb1ELb1ELb1ELb1ELb1ELb0ELb1ELb1ELb1ELb1ELb0EEENS1_21CollectiveEpilogueFwdINS6_IJSA_SC_SB_EEES9_SE_SG_Li256ELb1ELb1ELb1ELb0EEENS1_36VarlenDynamicPersistentTileSchedulerILi128ELi64ELi256ELi128ELb1ELb1ELb1ELb1ELb0ELb1EEEEEEEEEvNT_6ParamsE,"ax",@progbits
	.align	128
.text._ZN7cutlass13device_kernelIN5flash11enable_sm90INS1_16FlashAttnFwdSm90INS1_25CollectiveMainloopFwdSm90ILi2EN4cute5tupleIJNS5_1CILi1EEES8_S8_EEENS6_IJNS7_ILi128EEENS7_ILi64EEENS7_ILi256EEEEEELi256ENS_10bfloat16_tEfNS_4arch4Sm90ELb0ELb1ELb1ELb1ELb1ELb1ELb0ELb1ELb1ELb1ELb1ELb0EEENS1_21CollectiveEpilogueFwdINS6_IJSA_SC_SB_EEES9_SE_SG_Li256ELb1ELb1ELb1ELb0EEENS1_36VarlenDynamicPersistentTileSchedulerILi128ELi64ELi256ELi128ELb1ELb1ELb1ELb1ELb0ELb1EEEEEEEEEvNT_6ParamsE:
        .type           _ZN7cutlass13device_kernelIN5flash11enable_sm90INS1_16FlashAttnFwdSm90INS1_25CollectiveMainloopFwdSm90ILi2EN4cute5tupleIJNS5_1CILi1EEES8_S8_EEENS6_IJNS7_ILi128EEENS7_ILi64EEENS7_ILi256EEEEEELi256ENS_10bfloat16_tEfNS_4arch4Sm90ELb0ELb1ELb1ELb1ELb1ELb1ELb0ELb1ELb1ELb1ELb1ELb0EEENS1_21CollectiveEpilogueFwdINS6_IJSA_SC_SB_EEES9_SE_SG_Li256ELb1ELb1ELb1ELb0EEENS1_36VarlenDynamicPersistentTileSchedulerILi128ELi64ELi256ELi128ELb1ELb1ELb1ELb1ELb0ELb1EEEEEEEEEvNT_6ParamsE,@function
        .size           _ZN7cutlass13device_kernelIN5flash11enable_sm90INS1_16FlashAttnFwdSm90INS1_25CollectiveMainloopFwdSm90ILi2EN4cute5tupleIJNS5_1CILi1EEES8_S8_EEENS6_IJNS7_ILi128EEENS7_ILi64EEENS7_ILi256EEEEEELi256ENS_10bfloat16_tEfNS_4arch4Sm90ELb0ELb1ELb1ELb1ELb1ELb1ELb0ELb1ELb1ELb1ELb1ELb0EEENS1_21CollectiveEpilogueFwdINS6_IJSA_SC_SB_EEES9_SE_SG_Li256ELb1ELb1ELb1ELb0EEENS1_36VarlenDynamicPersistentTileSchedulerILi128ELi64ELi256ELi128ELb1ELb1ELb1ELb1ELb0ELb1EEEEEEEEEvNT_6ParamsE,(.L_x_15960 - _ZN7cutlass13device_kernelIN5flash11enable_sm90INS1_16FlashAttnFwdSm90INS1_25CollectiveMainloopFwdSm90ILi2EN4cute5tupleIJNS5_1CILi1EEES8_S8_EEENS6_IJNS7_ILi128EEENS7_ILi64EEENS7_ILi256EEEEEELi256ENS_10bfloat16_tEfNS_4arch4Sm90ELb0ELb1ELb1ELb1ELb1ELb1ELb0ELb1ELb1ELb1ELb1ELb0EEENS1_21CollectiveEpilogueFwdINS6_IJSA_SC_SB_EEES9_SE_SG_Li256ELb1ELb1ELb1ELb0EEENS1_36VarlenDynamicPersistentTileSchedulerILi128ELi64ELi256ELi128ELb1ELb1ELb1ELb1ELb0ELb1EEEEEEEEEvNT_6ParamsE)
        .other          _ZN7cutlass13device_kernelIN5flash11enable_sm90INS1_16FlashAttnFwdSm90INS1_25CollectiveMainloopFwdSm90ILi2EN4cute5tupleIJNS5_1CILi1EEES8_S8_EEENS6_IJNS7_ILi128EEENS7_ILi64EEENS7_ILi256EEEEEELi256ENS_10bfloat16_tEfNS_4arch4Sm90ELb0ELb1ELb1ELb1ELb1ELb1ELb0ELb1ELb1ELb1ELb1ELb0EEENS1_21CollectiveEpilogueFwdINS6_IJSA_SC_SB_EEES9_SE_SG_Li256ELb1ELb1ELb1ELb0EEENS1_36VarlenDynamicPersistentTileSchedulerILi128ELi64ELi256ELi128ELb1ELb1ELb1ELb1ELb0ELb1EEEEEEEEEvNT_6ParamsE,@"STO_CUDA_ENTRY STV_DEFAULT"
_ZN7cutlass13device_kernelIN5flash11enable_sm90INS1_16FlashAttnFwdSm90INS1_25CollectiveMainloopFwdSm90ILi2EN4cute5tupleIJNS5_1CILi1EEES8_S8_EEENS6_IJNS7_ILi128EEENS7_ILi64EEENS7_ILi256EEEEEELi256ENS_10bfloat16_tEfNS_4arch4Sm90ELb0ELb1ELb1ELb1ELb1ELb1ELb0ELb1ELb1ELb1ELb1ELb0EEENS1_21CollectiveEpilogueFwdINS6_IJSA_SC_SB_EEES9_SE_SG_Li256ELb1ELb1ELb1ELb0EEENS1_36VarlenDynamicPersistentTileSchedulerILi128ELi64ELi256ELi128ELb1ELb1ELb1ELb1ELb0ELb1EEEEEEEEEvNT_6ParamsE:
        /* <DEDUP_REMOVED lines=18> */
.L_x_1528:
[----:B------:R-:W-:Y:S05]  /*0120*/  BSYNC B0 ;  /* 0x0000000000007941 */ /* 0x000fea0003800000 */
.L_x_1527:
        /* <DEDUP_REMOVED lines=41> */
.L_x_1529:
        /* <DEDUP_REMOVED lines=22> */
.L_x_1530:
        /* <DEDUP_REMOVED lines=18> */
.L_x_1531:
        /* <DEDUP_REMOVED lines=22> */
.L_x_1532:
        /* <DEDUP_REMOVED lines=22> */
.L_x_1533:
[----:B0-----:R-:W-:Y:S01]  /*0900*/  UMOV UR4, 0x1 ;  /* 0x0000000100047882 */ /* 0x001fe20000000000 */
[----:B------:R-:W-:Y:S01]  /*0910*/  PLOP3.LUT P0, PT, PT, PT, UP0, 0x80, 0x0 ;  /* 0x000000000000781c */ /* 0x000fe20003f0f008 */
[----:B------:R-:W-:Y:S01]  /*0920*/  USEL UR4, UR4, 0x2, !UP0 ;  /* 0x0000000204047887 */ /* 0x000fe2000c000000 */
[----:B------:R-:W-:Y:S01]  /*0930*/  NOP ;  /* 0x0000000000007918 */ /* 0x000fe20000000000 */
[----:B------:R-:W-:Y:S01]  /*0940*/  ULDC.64 UR60, c[0x0][0x208] ;  /* 0x00008200003c7ab9 */ /* 0x000fe20000000a00 */
[----:B------:R-:W-:Y:S03]  /*0950*/  BSSY B9, `(.L_x_1534) ;  /* 0x0002d46000097945 */ /* 0x000fe60003800000 */
[----:B------:R-:W-:-:S05]  /*0960*/  IMAD.U32 R3, RZ, RZ, UR4 ;  /* 0x00000004ff037e24 */ /* 0x000fca000f8e00ff */
[----:B------:R0:W-:Y:S01]  /*0970*/  STL [R1+0xdc], R3 ;  /* 0x0000dc0301007387 */ /* 0x0001e20000100800 */
[----:B-12-4-:R-:W-:Y:S06]  /*0980*/  BAR.SYNC.DEFER_BLOCKING 0x0 ;  /* 0x0000000000007b1d */ /* 0x016fec0000010000 */
[----:B------:R-:W-:Y:S05]  /*0990*/  @!P0 BRA `(.L_x_1535) ;  /* 0x0000024c00bc8947 */ /* 0x000fea0003800000 */
.L_x_1536:
[----:B------:R-:W-:-:S08]  /*09a0*/  NOP ;  /* 0x0000000000007918 */ /* 0x000fd00000000000 */
[----:B------:R-:W1:Y:S02]  /*09b0*/  USETMAXREG.TRY_ALLOC.CTAPOOL UP0, 0xe8 ;  /* 0x000000e8000079c8 */ /* 0x000e640008000600 */
[----:B-1----:R-:W-:-:S13]  /*09c0*/  PLOP3.LUT P0, PT, PT, PT, UP0, 0x80, 0x0 ;  /* 0x000000000000781c */ /* 0x002fda0003f0f008 */
[----:B------:R-:W-:Y:S05]  /*09d0*/  @!P0 BRA `(.L_x_1536) ;  /* 0xfffffffc00f08947 */ /* 0x000fea000383ffff */
[----:B------:R-:W1:Y:S08]  /*09e0*/  S2UR UR4, SR_CgaCtaId ;  /* 0x00000000000479c3 */ /* 0x000e700000008800 */
[----:B------:R-:W-:Y:S06]  /*09f0*/  BAR.ARV 0x8, 0x180 ;  /* 0x0206000000007b1d */ /* 0x000fec0000002000 */
[----:B------:R-:W-:-:S02]  /*0a00*/  MOV R17, 0x400 ;  /* 0x0000040000117802 */ /* 0x000fc40000000f00 */
[----:B------:R-:W-:Y:S01]  /*0a10*/  BAR.SYNC.DEFER_BLOCKING 0x5, 0x180 ;  /* 0x0146000000007b1d */ /* 0x000fe20000010000 */
[----:B-1----:R-:W-:-:S05]  /*0a20*/  IMAD.U32 R2, RZ, RZ, UR4 ;  /* 0x00000004ff027e24 */ /* 0x002fca000f8e00ff */
[----:B------:R-:W-:Y:S01]  /*0a30*/  ULDC UR4, c[0x0][0xc3c] ;  /* 0x00030f0000047ab9 */ /* 0x000fe20000000800 */
[----:B------:R-:W-:Y:S01]  /*0a40*/  LEA R17, R2, R17, 0x18 ;  /* 0x0000001102117211 */ /* 0x000fe200078ec0ff */
[----:B------:R-:W-:Y:S04]  /*0a50*/  STL [R1+0xc], R2 ;  /* 0x00000c0201007387 */ /* 0x000fe80000100800 */
[----:B------:R-:W1:Y:S01]  /*0a60*/  LDS.128 R24, [R17+0x308d0] ;  /* 0x0308d00011187984 */ /* 0x000e620000000c00 */
[----:B------:R-:W-:Y:S06]  /*0a70*/  BAR.ARV 0x4, 0x180 ;  /* 0x0106000000007b1d */ /* 0x000fec0000002000 */
[----:B-1----:R-:W-:-:S13]  /*0a80*/  ISETP.GE.AND P0, PT, R27, UR4, PT ;  /* 0x000000041b007c0c */ /* 0x002fda000bf06270 */
[----:B------:R-:W-:Y:S05]  /*0a90*/  @P0 BRA `(.L_x_1537) ;  /* 0x000002d000c40947 */ /* 0x000fea0003800000 */
[----:B------:R-:W2:Y:S01]  /*0aa0*/  LDL R2, [R1+0xdc] ;  /* 0x0000dc0001027983 */ /* 0x000ea20000100800 */
[----:B------:R-:W-:Y:S02]  /*0ab0*/  VIADD R0, R0, 0xffffff80 ;  /* 0xffffff8000007836 */ /* 0x000fe40000000000 */
[----:B------:R-:W-:Y:S02]  /*0ac0*/  IMAD.MOV.U32 R200, RZ, RZ, RZ ;  /* 0x000000ffffc87224 */ /* 0x000fe400078e00ff */
[----:B------:R-:W-:Y:S01]  /*0ad0*/  IMAD.MOV.U32 R218, RZ, RZ, RZ ;  /* 0x000000ffffda7224 */ /* 0x000fe200078e00ff */
[----:B0-----:R-:W-:Y:S01]  /*0ae0*/  SHF.R.S32.HI R3, RZ, 0x1f, R0 ;  /* 0x0000001fff037819 */ /* 0x001fe20000011400 */
[----:B------:R-:W-:-:S03]  /*0af0*/  IMAD.MOV.U32 R202, RZ, RZ, RZ ;  /* 0x000000ffffca7224 */ /* 0x000fc600078e00ff */
[CC--:B------:R-:W-:Y:S02]  /*0b00*/  LEA.HI R6, R3.reuse, R0.reuse, RZ, 0x3 ;  /* 0x0000000003067211 */ /* 0x0c0fe400078f18ff */
[CC--:B------:R-:W-:Y:S02]  /*0b10*/  LEA.HI R8, R3.reuse, R0.reuse, RZ, 0x6 ;  /* 0x0000000003087211 */ /* 0x0c0fe400078f30ff */
[CC--:B------:R-:W-:Y:S02]  /*0b20*/  LEA.HI R5, R3.reuse, R0.reuse, RZ, 0x2 ;  /* 0x0000000003057211 */ /* 0x0c0fe400078f10ff */
[----:B------:R-:W-:Y:S01]  /*0b30*/  LEA.HI R4, R3, R0, RZ, 0x5 ;  /* 0x0000000003047211 */ /* 0x000fe200078f28ff */
[----:B------:R-:W-:Y:S01]  /*0b40*/  IMAD.SHL.U32 R8, R8, 0x8, RZ ;  /* 0x0000000808087824 */ /* 0x000fe200078e00ff */
[----:B------:R-:W-:Y:S02]  /*0b50*/  LOP3.LUT R9, R6, 0xfffffff8, RZ, 0xc0, !PT ;  /* 0xfffffff806097812 */ /* 0x000fe400078ec0ff */
[----:B------:R-:W-:Y:S01]  /*0b60*/  LOP3.LUT R13, R5, 0xfffffffc, RZ, 0xc0, !PT ;  /* 0xfffffffc050d7812 */ /* 0x000fe200078ec0ff */
[----:B------:R-:W-:Y:S01]  /*0b70*/  IMAD.SHL.U32 R4, R4, 0x20, RZ ;  /* 0x0000002004047824 */ /* 0x000fe200078e00ff */
[----:B------:R-:W-:Y:S01]  /*0b80*/  SHF.R.S32.HI R22, RZ, 0x3, R6 ;  /* 0x00000003ff167819 */ /* 0x000fe20000011406 */
[----:B------:R-:W-:Y:S01]  /*0b90*/  IMAD.IADD R12, R0, 0x1, -R9 ;  /* 0x00000001000c7824 */ /* 0x000fe200078e0a09 */
[----:B------:R-:W-:Y:S01]  /*0ba0*/  LOP3.LUT R29, R8, 0xfffffe00, RZ, 0xc0, !PT ;  /* 0xfffffe00081d7812 */ /* 0x000fe200078ec0ff */
[----:B------:R-:W-:Y:S01]  /*0bb0*/  IMAD.IADD R13, R0, 0x1, -R13 ;  /* 0x00000001000d7824 */ /* 0x000fe200078e0a0d */
[----:B------:R-:W-:Y:S01]  /*0bc0*/  LOP3.LUT R4, R4, 0xfffffc00, RZ, 0xc0, !PT ;  /* 0xfffffc0004047812 */ /* 0x000fe200078ec0ff */
[----:B------:R-:W-:Y:S01]  /*0bd0*/  VIADD R6, R22, 0x60 ;  /* 0x0000006016067836 */ /* 0x000fe20000000000 */
[----:B------:R-:W-:Y:S01]  /*0be0*/  STL [R1+0x84], R12 ;  /* 0x0000840c01007387 */ /* 0x000fe20000100800 */
[----:B------:R-:W-:-:S02]  /*0bf0*/  IMAD.SHL.U32 R204, R12, 0x4, RZ ;  /* 0x000000040ccc7824 */ /* 0x000fc400078e00ff */
[----:B------:R-:W-:Y:S02]  /*0c00*/  IMAD.SHL.U32 R18, R12, 0x8, RZ ;  /* 0x000000080c127824 */ /* 0x000fe400078e00ff */
[----:B------:R-:W-:Y:S02]  /*0c10*/  VIADD R20, R204, 0x40 ;  /* 0x00000040cc147836 */ /* 0x000fe40000000000 */
[----:B------:R-:W-:Y:S02]  /*0c20*/  VIADD R23, R22, 0x20 ;  /* 0x0000002016177836 */ /* 0x000fe40000000000 */
[----:B------:R-:W-:Y:S01]  /*0c30*/  IMAD.IADD R203, R204, 0x1, R20 ;  /* 0x00000001cccb7824 */ /* 0x000fe200078e0214 */
[----:B--2---:R-:W-:Y:S02]  /*0c40*/  R2UR UR4, R2 ;  /* 0x00000000020472ca */ /* 0x004fe400000e0000 */
[CC--:B------:R-:W-:Y:S02]  /*0c50*/  LEA.HI R2, R3.reuse, R0.reuse, RZ, 0x4 ;  /* 0x0000000003027211 */ /* 0x0c0fe400078f20ff */
[----:B------:R-:W-:-:S02]  /*0c60*/  LEA.HI R3, R3, R0, RZ, 0x7 ;  /* 0x0000000003037211 */ /* 0x000fc400078f38ff */
[----:B------:R-:W-:Y:S02]  /*0c70*/  SHF.R.S32.HI R7, RZ, 0x4, R2 ;  /* 0x00000004ff077819 */ /* 0x000fe40000011402 */
[----:B------:R-:W-:Y:S02]  /*0c80*/  LOP3.LUT R11, R3, 0xffffff80, RZ, 0xc0, !PT ;  /* 0xffffff80030b7812 */ /* 0x000fe400078ec0ff */
[C---:B------:R-:W-:Y:S02]  /*0c90*/  LOP3.LUT R5, R2.reuse, 0x3fffff0, RZ, 0xc0, !PT ;  /* 0x03fffff002057812 */ /* 0x040fe400078ec0ff */
[----:B------:R-:W-:Y:S01]  /*0ca0*/  LEA.HI R2, R2, R7, RZ, 0x1 ;  /* 0x0000000702027211 */ /* 0x000fe200078f08ff */
[C---:B------:R-:W-:Y:S01]  /*0cb0*/  IMAD.IADD R24, R0.reuse, 0x1, -R11 ;  /* 0x0000000100187824 */ /* 0x040fe200078e0a0b */
[----:B------:R-:W-:Y:S01]  /*0cc0*/  ULOP3.LUT UR4, UR4, 0x1, URZ, 0xfc, !UPT ;  /* 0x0000000104047892 */ /* 0x000fe2000f8efc3f */
[----:B------:R-:W-:Y:S01]  /*0cd0*/  IMAD.IADD R5, R0, 0x1, -R5 ;  /* 0x0000000100057824 */ /* 0x000fe200078e0a05 */
[----:B------:R-:W-:-:S02]  /*0ce0*/  LOP3.LUT R2, R2, 0x1ffffffe, RZ, 0xc0, !PT ;  /* 0x1ffffffe02027812 */ /* 0x000fc400078ec0ff */
[----:B------:R-:W-:Y:S01]  /*0cf0*/  SHF.R.S32.HI R9, RZ, 0x1f, R24 ;  /* 0x0000001fff097819 */ /* 0x000fe20000011418 */
[----:B------:R-:W-:Y:S01]  /*0d00*/  IMAD R5, R5, 0x40, R4 ;  /* 0x0000004005057824 */ /* 0x000fe200078e0204 */
[----:B------:R-:W-:Y:S01]  /*0d10*/  SHF.R.S32.HI R0, RZ, 0x7, R3 ;  /* 0x00000007ff007819 */ /* 0x000fe20000011403 */
[----:B------:R-:W-:Y:S01]  /*0d20*/  IMAD.IADD R2, R7, 0x1, -R2 ;  /* 0x0000000107027824 */ /* 0x000fe200078e0a02 */
[----:B------:R-:W-:Y:S01]  /*0d30*/  LEA.HI R10, R9, R24, RZ, 0x2 ;  /* 0x00000018090a7211 */ /* 0x000fe200078f10ff */
[----:B------:R-:W-:Y:S01]  /*0d40*/  STL [R1+0xa8], R24 ;  /* 0x0000a81801007387 */ /* 0x000fe20000100800 */
[----:B------:R-:W-:Y:S01]  /*0d50*/  LEA.HI R3, R3, R0, RZ, 0x1 ;  /* 0x0000000003037211 */ /* 0x000fe200078f08ff */
[----:B------:R-:W-:Y:S01]  /*0d60*/  IMAD R2, R2, 0x8, R5 ;  /* 0x0000000802027824 */ /* 0x000fe200078e0205 */
[--C-:B------:R-:W-:Y:S01]  /*0d70*/  SHF.R.S32.HI R4, RZ, 0x2, R10.reuse ;  /* 0x00000002ff047819 */ /* 0x100fe2000001140a */
[----:B------:R-:W-:Y:S01]  /*0d80*/  STL [R1+0x10], R22 ;  /* 0x0000101601007387 */ /* 0x000fe20000100800 */
[----:B------:R-:W-:-:S02]  /*0d90*/  SHF.R.S32.HI R7, RZ, 0x1f, R10 ;  /* 0x0000001fff077819 */ /* 0x000fc4000001140a */
[----:B------:R-:W-:Y:S01]  /*0da0*/  LOP3.LUT R3, R3, 0x3fffffe, RZ, 0xc0, !PT ;  /* 0x03fffffe03037812 */ /* 0x000fe200078ec0ff */
[----:B------:R0:W-:Y:S01]  /*0db0*/  STL [R1+0xd8], R2 ;  /* 0x0000d80201007387 */ /* 0x0001e20000100800 */
[----:B------:R-:W-:Y:S02]  /*0dc0*/  LEA.HI R7, R7, R4, RZ, 0x3 ;  /* 0x0000000407077211 */ /* 0x000fe400078f18ff */
[----:B------:R-:W-:Y:S01]  /*0dd0*/  LEA.HI R9, R9, R24, RZ, 0x5 ;  /* 0x0000001809097211 */ /* 0x000fe200078f28ff */
[----:B------:R-:W-:Y:S01]  /*0de0*/  IMAD.IADD R3, R0, 0x1, -R3 ;  /* 0x0000000100037824 */ /* 0x000fe200078e0a03 */
[----:B------:R-:W-:Y:S01]  /*0df0*/  LOP3.LUT R7, R7, 0xfffffff8, RZ, 0xc0, !PT ;  /* 0xfffffff807077812 */ /* 0x000fe200078ec0ff */
[----:B------:R-:W-:Y:S01]  /*0e00*/  STL [R1+0x48], R20 ;  /* 0x0000481401007387 */ /* 0x000fe20000100800 */
[C---:B------:R-:W-:Y:S02]  /*0e10*/  LEA.HI R0, R13.reuse, R13, RZ, 0x1 ;  /* 0x0000000d0d007211 */ /* 0x040fe400078f08ff */
[----:B------:R-:W-:Y:S01]  /*0e20*/  SHF.R.S32.HI R9, RZ, 0x5, R9 ;  /* 0x00000005ff097819 */ /* 0x000fe20000011409 */
[----:B0-----:R-:W-:Y:S01]  /*0e30*/  VIADD R2, R22, 0x40 ;  /* 0x0000004016027836 */ /* 0x001fe20000000000 */
[----:B------:R-:W-:Y:S01]  /*0e40*/  LOP3.LUT R0, R0, 0x1ffffffe, RZ, 0xc0, !PT ;  /* 0x1ffffffe00007812 */ /* 0x000fe200078ec0ff */
[----:B------:R-:W-:Y:S01]  /*0e50*/  IMAD.IADD R4, R4, 0x1, -R7 ;  /* 0x0000000104047824 */ /* 0x000fe200078e0a07 */
[----:B------:R-:W-:Y:S01]  /*0e60*/  SHF.R.S32.HI R7, RZ, 0x1f, R6 ;  /* 0x0000001fff077819 */ /* 0x000fe20000011406 */
[----:B------:R0:W-:Y:S01]  /*0e70*/  STL [R1+0xc8], R23 ;  /* 0x0000c81701007387 */ /* 0x0001e20000100800 */
[----:B------:R-:W-:Y:S01]  /*0e80*/  SHF.R.S32.HI R5, RZ, 0x1f, R2 ;  /* 0x0000001fff057819 */ /* 0x000fe20000011402 */
[----:B------:R-:W-:Y:S01]  /*0e90*/  IMAD.IADD R13, R13, 0x1, -R0 ;  /* 0x000000010d0d7824 */ /* 0x000fe200078e0a00 */
[----:B------:R-:W-:Y:S01]  /*0ea0*/  LEA.HI R7, R7, R6, RZ, 0x3 ;  /* 0x0000000607077211 */ /* 0x000fe200078f18ff */
[----:B------:R-:W-:Y:S01]  /*0eb0*/  IMAD.SHL.U32 R6, R6, 0x40, RZ ;  /* 0x0000004006067824 */ /* 0x000fe200078e00ff */
[----:B------:R-:W-:Y:S01]  /*0ec0*/  LEA.HI R5, R5, R2, RZ, 0x3 ;  /* 0x0000000205057211 */ /* 0x000fe200078f18ff */
[----:B------:R-:W-:Y:S01]  /*0ed0*/  IMAD.SHL.U32 R2, R2, 0x40, RZ ;  /* 0x0000004002027824 */ /* 0x000fe200078e00ff */
[----:B------:R-:W-:Y:S01]  /*0ee0*/  STL [R1+0x70], R29 ;  /* 0x0000701d01007387 */ /* 0x000fe20000100800 */
[----:B------:R-:W-:Y:S01]  /*0ef0*/  IMAD.SHL.U32 R15, R7, 0x40, RZ ;  /* 0x00000040070f7824 */ /* 0x000fe200078e00ff */
[----:B------:R-:W-:Y:S01]  /*0f00*/  LOP3.LUT R14, R6, 0x1c0, RZ, 0xc0, !PT ;  /* 0x000001c0060e7812 */ /* 0x000fe200078ec0ff */
[----:B------:R-:W-:Y:S01]  /*0f10*/  IMAD.SHL.U32 R6, R5, 0x40, RZ ;  /* 0x0000004005067824 */ /* 0x000fe200078e00ff */
[----:B------:R-:W-:Y:S01]  /*0f20*/  LOP3.LUT R0, R2, 0x1c0, RZ, 0xc0, !PT ;  /* 0x000001c002007812 */ /* 0x000fe200078ec0ff */
[----:B------:R-:W-:Y:S01]  /*0f30*/  IMAD R4, R9, 0x10, R4 ;  /* 0x0000001009047824 */ /* 0x000fe200078e0204 */
[----:B------:R-:W-:-:S02]  /*0f40*/  SHF.R.S32.HI R2, RZ, 0x1f, R203 ;  /* 0x0000001fff027819 */ /* 0x000fc400000114cb */
[----:B------:R-:W-:Y:S01]  /*0f50*/  LOP3.LUT R5, R0, 0x38, R18, 0xf8, !PT ;  /* 0x0000003800057812 */ /* 0x000fe200078ef812 */
[----:B------:R-:W-:Y:S01]  /*0f60*/  IMAD R4, R3, 0x40, R4 ;  /* 0x0000004003047824 */ /* 0x000fe200078e0204 */
[----:B------:R-:W-:Y:S01]  /*0f70*/  SHF.R.U32.HI R12, RZ, 0x3, R0 ;  /* 0x00000003ff0c7819 */ /* 0x000fe20000011600 */
[----:B------:R-:W-:Y:S01]  /*0f80*/  VIADD R3, R204, 0x60 ;  /* 0x00000060cc037836 */ /* 0x000fe20000000000 */
[----:B------:R-:W-:Y:S02]  /*0f90*/  LOP3.LUT R11, R6, 0xfffffe00, RZ, 0xc0, !PT ;  /* 0xfffffe00060b7812 */ /* 0x000fe400078ec0ff */
[----:B------:R-:W-:Y:S02]  /*0fa0*/  LEA.HI R201, R2, R203, RZ, 0x3 ;  /* 0x000000cb02c97211 */ /* 0x000fe400078f18ff */
[----:B------:R-:W-:Y:S02]  /*0fb0*/  LOP3.LUT R19, R15, 0xfffffe00, RZ, 0xc0, !PT ;  /* 0xfffffe000f137812 */ /* 0x000fe400078ec0ff */
[----:B------:R-:W-:-:S02]  /*0fc0*/  LOP3.LUT R15, R11, R5, R12, 0xf6, !PT ;  /* 0x000000050b0f7212 */ /* 0x000fc400078ef60c */
[C---:B------:R-:W-:Y:S02]  /*0fd0*/  LOP3.LUT R16, R14.reuse, 0x38, R18, 0xf8, !PT ;  /* 0x000000380e107812 */ /* 0x040fe400078ef812 */
[----:B------:R-:W-:Y:S02]  /*0fe0*/  SHF.R.U32.HI R6, RZ, 0x3, R14 ;  /* 0x00000003ff067819 */ /* 0x000fe4000001160e */
[----:B------:R-:W-:Y:S02]  /*0ff0*/  LOP3.LUT R5, R14, 0x38, R201, 0xf8, !PT ;  /* 0x000000380e057812 */ /* 0x000fe400078ef8c9 */
[----:B------:R-:W-:Y:S02]  /*1000*/  LOP3.LUT R21, R19, R16, R6, 0xf6, !PT ;  /* 0x0000001013157212 */ /* 0x000fe400078ef606 */
[----:B------:R-:W-:Y:S01]  /*1010*/  LOP3.LUT R14, R5, R6, RZ, 0x3c, !PT ;  /* 0x00000006050e7212 */ /* 0x000fe200078e3cff */
[----:B------:R-:W-:Y:S01]  /*1020*/  IMAD.SHL.U32 R5, R23, 0x40, RZ ;  /* 0x0000004017057824 */ /* 0x000fe200078e00ff */
[----:B------:R-:W-:-:S02]  /*1030*/  SHF.R.S32.HI R6, RZ, 0x1f, R23 ;  /* 0x0000001fff067819 */ /* 0x000fc40000011417 */
[--C-:B------:R-:W-:Y:S01]  /*1040*/  LOP3.LUT R7, R0, 0x38, R201.reuse, 0xf8, !PT ;  /* 0x0000003800077812 */ /* 0x100fe200078ef8c9 */
[----:B------:R-:W-:Y:S01]  /*1050*/  IMAD.SHL.U32 R0, R22, 0x40, RZ ;  /* 0x0000004016007824 */ /* 0x000fe200078e00ff */
[----:B------:R-:W-:Y:S01]  /*1060*/  LEA.HI R6, R6, R23, RZ, 0x3 ;  /* 0x0000001706067211 */ /* 0x000fe200078f18ff */
[----:B0-----:R-:W-:Y:S01]  /*1070*/  VIADD R23, R18, 0xc0 ;  /* 0x000000c012177836 */ /* 0x001fe20000000000 */
[----:B------:R-:W-:Y:S02]  /*1080*/  LEA.HI R2, R2, R203, RZ, 0x6 ;  /* 0x000000cb02027211 */ /* 0x000fe400078f30ff */
[----:B------:R-:W-:Y:S01]  /*1090*/  LOP3.LUT R22, R0, 0x1c0, RZ, 0xc0, !PT ;  /* 0x000001c000167812 */ /* 0x000fe200078ec0ff */
[----:B------:R-:W-:Y:S01]  /*10a0*/  IMAD.SHL.U32 R6, R6, 0x40, RZ ;  /* 0x0000004006067824 */ /* 0x000fe200078e00ff */
[----:B------:R-:W-:Y:S01]  /*10b0*/  LOP3.LUT R28, R5, 0x1c0, RZ, 0xc0, !PT ;  /* 0x000001c0051c7812 */ /* 0x000fe200078ec0ff */
[----:B------:R-:W-:Y:S01]  /*10c0*/  IMAD.SHL.U32 R2, R2, 0x80, RZ ;  /* 0x0000008002027824 */ /* 0x000fe200078e00ff */
[----:B------:R-:W-:Y:S01]  /*10d0*/  SHF.R.U32.HI R30, RZ, 0x3, R22 ;  /* 0x00000003ff1e7819 */ /* 0x000fe20000011616 */
[----:B------:R-:W-:Y:S01]  /*10e0*/  STL [R1+0x64], R22 ;  /* 0x0000641601007387 */ /* 0x000fe20000100800 */
[----:B------:R-:W-:-:S02]  /*10f0*/  LOP3.LUT R0, R22, 0x38, R201, 0xf8, !PT ;  /* 0x0000003816007812 */ /* 0x000fc400078ef8c9 */
[----:B------:R-:W-:Y:S01]  /*1100*/  SHF.R.U32.HI R16, RZ, 0x3, R28 ;  /* 0x00000003ff107819 */ /* 0x000fe2000001161c */
[----:B------:R-:W-:Y:S01]  /*1110*/  STL [R1+0x60], R28 ;  /* 0x0000601c01007387 */ /* 0x000fe20000100800 */
[----:B------:R-:W-:Y:S02]  /*1120*/  LOP3.LUT R8, R6, 0xfffffe00, RZ, 0xc0, !PT ;  /* 0xfffffe0006087812 */ /* 0x000fe400078ec0ff */
[----:B------:R-:W-:Y:S01]  /*1130*/  LOP3.LUT R10, R10, 0x7ffffffc, RZ, 0xc0, !PT ;  /* 0x7ffffffc0a0a7812 */ /* 0x000fe200078ec0ff */
[----:B------:R-:W-:Y:S01]  /*1140*/  STL [R1+0xd0], R30 ;  /* 0x0000d01e01007387 */ /* 0x000fe20000100800 */
[----:B------:R-:W-:Y:S01]  /*1150*/  LOP3.LUT R5, R0, R30, RZ, 0x3c, !PT ;  /* 0x0000001e00057212 */ /* 0x000fe200078e3cff */
[----:B------:R-:W-:Y:S01]  /*1160*/  IMAD.U32 R0, RZ, RZ, UR4 ;  /* 0x00000004ff007e24 */ /* 0x000fe2000f8e00ff */
[----:B------:R-:W-:Y:S01]  /*1170*/  LOP3.LUT R12, R7, R12, RZ, 0x3c, !PT ;  /* 0x0000000c070c7212 */ /* 0x000fe200078e3cff */
[----:B------:R-:W-:Y:S01]  /*1180*/  STL [R1+0xcc], R16 ;  /* 0x0000cc1001007387 */ /* 0x000fe20000100800 */
[----:B------:R-:W-:Y:S01]  /*1190*/  LOP3.LUT R2, R2, 0xffffe000, RZ, 0xc0, !PT ;  /* 0xffffe00002027812 */ /* 0x000fe200078ec0ff */
[----:B------:R-:W-:Y:S01]  /*11a0*/  IMAD.IADD R10, R24, 0x1, -R10 ;  /* 0x00000001180a7824 */ /* 0x000fe200078e0a0a */
[----:B------:R-:W-:Y:S01]  /*11b0*/  LOP3.LUT R7, R28, 0x38, R201, 0xf8, !PT ;  /* 0x000000381c077812 */ /* 0x000fe200078ef8c9 */
[----:B------:R-:W-:Y:S01]  /*11c0*/  STL [R1+0x6c], R8 ;  /* 0x00006c0801007387 */ /* 0x000fe20000100800 */
[----:B------:R-:W-:Y:S01]  /*11d0*/  IADD3 R11, R12, R2, R11 ;  /* 0x000000020c0b7210 */ /* 0x000fe20007ffe00b */
[----:B------:R-:W-:Y:S01]  /*11e0*/  VIADD R12, R204, 0x20 ;  /* 0x00000020cc0c7836 */ /* 0x000fe20000000000 */
[----:B------:R-:W-:Y:S01]  /*11f0*/  LOP3.LUT R7, R7, R16, RZ, 0x3c, !PT ;  /* 0x0000001007077212 */ /* 0x000fe200078e3cff */
[----:B------:R-:W-:Y:S01]  /*1200*/  STL [R1+0xd4], R4 ;  /* 0x0000d40401007387 */ /* 0x000fe20000100800 */
[----:B------:R-:W-:Y:S01]  /*1210*/  IMAD.SHL.U32 R225, R10, 0x2, RZ ;  /* 0x000000020ae17824 */ /* 0x000fe200078e00ff */
[----:B------:R-:W-:-:S02]  /*1220*/  IADD3 R9, R14, R2, R19 ;  /* 0x000000020e097210 */ /* 0x000fc40007ffe013 */
[----:B------:R-:W-:Y:S01]  /*1230*/  STL [R1+0x90], RZ ;  /* 0x000090ff01007387 */ /* 0x000fe20000100800 */
[----:B------:R-:W-:Y:S01]  /*1240*/  VIADD R41, R225, 0x8 ;  /* 0x00000008e1297836 */ /* 0x000fe20000000000 */
[-C--:B------:R-:W-:Y:S01]  /*1250*/  IADD3 R5, R5, R2.reuse, R29 ;  /* 0x0000000205057210 */ /* 0x080fe20007ffe01d */
[C---:B------:R-:W-:Y:S01]  /*1260*/  VIADD R40, R225.reuse, 0x10 ;  /* 0x00000010e1287836 */ /* 0x040fe20000000000 */
[----:B------:R0:W-:Y:S01]  /*1270*/  STL [R1+0x68], R0 ;  /* 0x0000680001007387 */ /* 0x0001e20000100800 */
[----:B------:R-:W-:Y:S01]  /*1280*/  VIADD R39, R225, 0x18 ;  /* 0x00000018e1277836 */ /* 0x000fe20000000000 */
[----:B------:R-:W-:Y:S01]  /*1290*/  IADD3 R7, R7, R2, R8 ;  /* 0x0000000207077210 */ /* 0x000fe20007ffe008 */
[C---:B------:R-:W-:Y:S01]  /*12a0*/  VIADD R38, R225.reuse, 0x20 ;  /* 0x00000020e1267836 */ /* 0x040fe20000000000 */
[----:B------:R-:W-:Y:S01]  /*12b0*/  STL [R1+0x50], RZ ;  /* 0x000050ff01007387 */ /* 0x000fe20000100800 */
[----:B------:R-:W-:Y:S01]  /*12c0*/  VIADD R37, R225, 0x28 ;  /* 0x00000028e1257836 */ /* 0x000fe20000000000 */
[----:B------:R-:W-:Y:S01]  /*12d0*/  SHF.R.S32.HI R42, RZ, 0x1f, R41 ;  /* 0x0000001fff2a7819 */ /* 0x000fe20000011429 */
[----:B------:R-:W-:Y:S01]  /*12e0*/  VIADD R2, R17, 0x10400 ;  /* 0x0001040011027836 */ /* 0x000fe20000000000 */
[----:B------:R1:W-:Y:S01]  /*12f0*/  STL [R1+0x18], R12 ;  /* 0x0000180c01007387 */ /* 0x0003e20000100800 */
[C---:B------:R-:W-:Y:S01]  /*1300*/  VIADD R36, R225.reuse, 0x30 ;  /* 0x00000030e1247836 */ /* 0x040fe20000000000 */
[----:B0-----:R-:W-:Y:S01]  /*1310*/  LOP3.LUT R0, R22, 0x38, R18, 0xf8, !PT ;  /* 0x0000003816007812 */ /* 0x001fe200078ef812 */
[----:B------:R-:W-:Y:S01]  /*1320*/  VIADD R22, R18, 0x80 ;  /* 0x0000008012167836 */ /* 0x000fe20000000000 */
[----:B------:R-:W-:Y:S01]  /*1330*/  STL [R1+0x4c], R3 ;  /* 0x00004c0301007387 */ /* 0x000fe20000100800 */
[----:B------:R-:W-:Y:S01]  /*1340*/  VIADD R35, R225, 0x38 ;  /* 0x00000038e1237836 */ /* 0x000fe20000000000 */
[----:B------:R-:W-:Y:S01]  /*1350*/  LOP3.LUT R6, R29, R0, R30, 0xf6, !PT ;  /* 0x000000001d067212 */ /* 0x000fe200078ef61e */
[C---:B------:R-:W-:Y:S01]  /*1360*/  VIADD R34, R225.reuse, 0x40 ;  /* 0x00000040e1227836 */ /* 0x040fe20000000000 */
[----:B------:R-:W-:Y:S01]  /*1370*/  SHF.R.S32.HI R14, RZ, 0x1f, R22 ;  /* 0x0000001fff0e7819 */ /* 0x000fe20000011416 */
[----:B------:R-:W-:Y:S01]  /*1380*/  VIADD R33, R225, 0x48 ;  /* 0x00000048e1217836 */ /* 0x000fe20000000000 */
[----:B-1----:R-:W-:Y:S01]  /*1390*/  SHF.R.S32.HI R12, RZ, 0x1f, R12 ;  /* 0x0000001fff0c7819 */ /* 0x002fe2000001140c */
[----:B------:R-:W-:Y:S01]  /*13a0*/  STL [R1+0x80], R6 ;  /* 0x0000800601007387 */ /* 0x000fe20000100800 */
[----:B------:R-:W-:Y:S01]  /*13b0*/  LOP3.LUT R0, R28, 0x38, R18, 0xf8, !PT ;  /* 0x000000381c007812 */ /* 0x000fe200078ef812 */
[----:B------:R-:W-:Y:S01]  /*13c0*/  IMAD R10, R15, 0x2, R2 ;  /* 0x000000020f0a7824 */ /* 0x000fe200078e0202 */
[----:B------:R-:W-:Y:S01]  /*13d0*/  SHF.R.S32.HI R41, RZ, 0x1f, R40 ;  /* 0x0000001fff297819 */ /* 0x000fe20000011428 */
[----:B------:R0:W-:Y:S01]  /*13e0*/  STL [R1+0x8], R14 ;  /* 0x0000080e01007387 */ /* 0x0001e20000100800 */
[----:B------:R-:W-:Y:S01]  /*13f0*/  SHF.R.S32.HI R40, RZ, 0x1f, R39 ;  /* 0x0000001fff287819 */ /* 0x000fe20000011427 */
[C---:B------:R-:W-:Y:S01]  /*1400*/  VIADD R32, R225.reuse, 0x50 ;  /* 0x00000050e1207836 */ /* 0x040fe20000000000 */
[----:B------:R-:W-:Y:S01]  /*1410*/  SHF.R.S32.HI R39, RZ, 0x1f, R38 ;  /* 0x0000001fff277819 */ /* 0x000fe20000011426 */
[----:B------:R1:W-:Y:S01]  /*1420*/  STL [R1+0xa0], R12 ;  /* 0x0000a00c01007387 */ /* 0x0003e20000100800 */
[----:B------:R-:W-:Y:S01]  /*1430*/  SHF.R.S32.HI R38, RZ, 0x1f, R37 ;  /* 0x0000001fff267819 */ /* 0x000fe20000011425 */
[C---:B------:R-:W-:Y:S01]  /*1440*/  VIADD R31, R225.reuse, 0x58 ;  /* 0x00000058e11f7836 */ /* 0x040fe20000000000 */
[----:B------:R-:W-:Y:S01]  /*1450*/  SHF.R.S32.HI R37, RZ, 0x1f, R36 ;  /* 0x0000001fff257819 */ /* 0x000fe20000011424 */
[C---:B------:R-:W-:Y:S01]  /*1460*/  VIADD R30, R225.reuse, 0x60 ;  /* 0x00000060e11e7836 */ /* 0x040fe20000000000 */
[----:B------:R-:W-:Y:S01]  /*1470*/  SHF.R.S32.HI R36, RZ, 0x1f, R35 ;  /* 0x0000001fff247819 */ /* 0x000fe20000011423 */
[C---:B------:R-:W-:Y:S01]  /*1480*/  VIADD R29, R225.reuse, 0x68 ;  /* 0x00000068e11d7836 */ /* 0x040fe20000000000 */
[----:B0-----:R-:W-:Y:S01]  /*1490*/  SHF.R.S32.HI R14, RZ, 0x1f, R20 ;  /* 0x0000001fff0e7819 */ /* 0x001fe20000011414 */
[C---:B------:R-:W-:Y:S01]  /*14a0*/  VIADD R28, R225.reuse, 0x70 ;  /* 0x00000070e11c7836 */ /* 0x040fe20000000000 */
[----:B------:R-:W-:Y:S01]  /*14b0*/  SHF.R.S32.HI R35, RZ, 0x1f, R34 ;  /* 0x0000001fff237819 */ /* 0x000fe20000011422 */
[----:B------:R-:W-:Y:S01]  /*14c0*/  VIADD R24, R225, 0x78 ;  /* 0x00000078e1187836 */ /* 0x000fe20000000000 */
[----:B-1----:R-:W-:Y:S01]  /*14d0*/  SHF.R.S32.HI R12, RZ, 0x1f, R3 ;  /* 0x0000001fff0c7819 */ /* 0x002fe20000011403 */
[----:B------:R0:W-:Y:S01]  /*14e0*/  STL [R1+0x9c], R14 ;  /* 0x00009c0e01007387 */ /* 0x0001e20000100800 */
[----:B------:R-:W-:Y:S01]  /*14f0*/  LOP3.LUT R3, R8, R0, R16, 0xf6, !PT ;  /* 0x0000000008037212 */ /* 0x000fe200078ef610 */
[----:B------:R-:W-:Y:S01]  /*1500*/  IMAD R0, R21, 0x2, R2 ;  /* 0x0000000215007824 */ /* 0x000fe200078e0202 */
[----:B------:R-:W-:Y:S01]  /*1510*/  SHF.R.S32.HI R34, RZ, 0x1f, R33 ;  /* 0x0000001fff227819 */ /* 0x000fe20000011421 */
[----:B------:R-:W-:Y:S01]  /*1520*/  STL [R1+0x98], R12 ;  /* 0x0000980c01007387 */ /* 0x000fe20000100800 */
[----:B------:R-:W-:Y:S01]  /*1530*/  SHF.R.S32.HI R33, RZ, 0x1f, R32 ;  /* 0x0000001fff217819 */ /* 0x000fe20000011420 */
[--C-:B------:R-:W-:Y:S01]  /*1540*/  IMAD R8, R3, 0x2, R2.reuse ;  /* 0x0000000203087824 */ /* 0x100fe200078e0202 */
[----:B------:R-:W-:Y:S01]  /*1550*/  SHF.R.S32.HI R32, RZ, 0x1f, R31 ;  /* 0x0000001fff207819 */ /* 0x000fe2000001141f */
[----:B------:R-:W-:Y:S01]  /*1560*/  STL [R1+0xb8], R10 ;  /* 0x0000b80a01007387 */ /* 0x000fe20000100800 */
[----:B------:R-:W-:Y:S01]  /*1570*/  IMAD R3, R5, 0x2, R2 ;  /* 0x0000000205037824 */ /* 0x000fe200078e0202 */
        /* <DEDUP_REMOVED lines=8> */
[----:B------:R2:W-:Y:S01]  /*1600*/  STL [R1+0xc0], R8 ;  /* 0x0000c00801007387 */ /* 0x0005e20000100800 */
[----:B0-----:R-:W-:Y:S01]  /*1610*/  VIADD R14, R225, 0xa0 ;  /* 0x000000a0e10e7836 */ /* 0x001fe20000000000 */
[----:B------:R-:W-:Y:S01]  /*1620*/  SHF.R.S32.HI R28, RZ, 0x1f, R24 ;  /* 0x0000001fff1c7819 */ /* 0x000fe20000011418 */
[--C-:B------:R-:W-:Y:S01]  /*1630*/  IMAD R5, R11, 0x2, R2.reuse ;  /* 0x000000020b057824 */ /* 0x100fe200078e0202 */
[----:B------:R0:W-:Y:S01]  /*1640*/  STL [R1+0xc4], R3 ;  /* 0x0000c40301007387 */ /* 0x0001e20000100800 */
[----:B-1----:R-:W-:Y:S01]  /*1650*/  IMAD R0, R7, 0x2, R2 ;  /* 0x0000000207007824 */ /* 0x002fe200078e0202 */
[----:B------:R-:W-:Y:S01]  /*1660*/  SHF.R.S32.HI R24, RZ, 0x1f, R21 ;  /* 0x0000001fff187819 */ /* 0x000fe20000011415 */
[C---:B------:R-:W-:Y:S01]  /*1670*/  VIADD R12, R225.reuse, 0xa8 ;  /* 0x000000a8e10c7836 */ /* 0x040fe20000000000 */
[----:B------:R-:W-:Y:S01]  /*1680*/  SHF.R.S32.HI R21, RZ, 0x1f, R20 ;  /* 0x0000001fff157819 */ /* 0x000fe20000011414 */
[C---:B------:R-:W-:Y:S01]  /*1690*/  VIADD R11, R225.reuse, 0xb0 ;  /* 0x000000b0e10b7836 */ /* 0x040fe20000000000 */
[----:B------:R1:W-:Y:S01]  /*16a0*/  STL [R1+0xbc], R0 ;  /* 0x0000bc0001007387 */ /* 0x0003e20000100800 */
[C---:B------:R-:W-:Y:S01]  /*16b0*/  VIADD R10, R225.reuse, 0xb8 ;  /* 0x000000b8e10a7836 */ /* 0x040fe20000000000 */
[----:B------:R-:W-:Y:S01]  /*16c0*/  SHF.R.S32.HI R20, RZ, 0x1f, R16 ;  /* 0x0000001fff147819 */ /* 0x000fe20000011410 */
[----:B--2---:R-:W-:Y:S01]  /*16d0*/  VIADD R8, R225, 0xc8 ;  /* 0x000000c8e1087836 */ /* 0x004fe20000000000 */
[----:B------:R-:W-:Y:S01]  /*16e0*/  SHF.R.S32.HI R16, RZ, 0x1f, R15 ;  /* 0x0000001fff107819 */ /* 0x000fe2000001140f */
[----:B0-----:R-:W-:Y:S01]  /*16f0*/  IMAD R3, R9, 0x2, R2 ;  /* 0x0000000209037824 */ /* 0x001fe200078e0202 */
[----:B------:R-:W-:Y:S01]  /*1700*/  SHF.R.S32.HI R15, RZ, 0x1f, R14 ;  /* 0x0000001fff0f7819 */ /* 0x000fe2000001140e */
[C---:B------:R-:W-:Y:S01]  /*1710*/  VIADD R9, R225.reuse, 0xc0 ;  /* 0x000000c0e1097836 */ /* 0x040fe20000000000 */
[----:B------:R0:W-:Y:S01]  /*1720*/  STL [R1+0xb4], R5 ;  /* 0x0000b40501007387 */ /* 0x0001e20000100800 */
[C---:B------:R-:W-:Y:S01]  /*1730*/  VIADD R7, R225.reuse, 0xd0 ;  /* 0x000000d0e1077836 */ /* 0x040fe20000000000 */
[----:B------:R-:W-:Y:S01]  /*1740*/  SHF.R.S32.HI R14, RZ, 0x1f, R12 ;  /* 0x0000001fff0e7819 */ /* 0x000fe2000001140c */
[----:B-1----:R-:W-:Y:S01]  /*1750*/  IMAD R0, R6, 0x2, R2 ;  /* 0x0000000206007824 */ /* 0x002fe200078e0202 */
[----:B------:R-:W-:Y:S01]  /*1760*/  SHF.R.S32.HI R2, RZ, 0x3, R201 ;  /* 0x00000003ff027819 */ /* 0x000fe200000114c9 */
[----:B------:R1:W-:Y:S01]  /*1770*/  STL [R1+0xac], R3 ;  /* 0x0000ac0301007387 */ /* 0x0003e20000100800 */
[----:B------:R-:W-:Y:S01]  /*1780*/  VIADD R6, R225, 0xd8 ;  /* 0x000000d8e1067836 */ /* 0x000fe20000000000 */
[----:B------:R-:W-:-:S02]  /*1790*/  SHF.R.S32.HI R12, RZ, 0x1f, R11 ;  /* 0x0000001fff0c7819 */ /* 0x000fc4000001140b */
[----:B------:R2:W-:Y:S01]  /*17a0*/  STL [R1+0x74], R0 ;  /* 0x0000740001007387 */ /* 0x0005e20000100800 */
[C---:B0-----:R-:W-:Y:S01]  /*17b0*/  VIADD R5, R225.reuse, 0xe0 ;  /* 0x000000e0e1057836 */ /* 0x041fe20000000000 */
[----:B------:R-:W-:Y:S02]  /*17c0*/  SHF.R.S32.HI R11, RZ, 0x1f, R10 ;  /* 0x0000001fff0b7819 */ /* 0x000fe4000001140a */
[----:B------:R0:W-:Y:S01]  /*17d0*/  STL [R1+0xa4], R2 ;  /* 0x0000a40201007387 */ /* 0x0001e20000100800 */
[----:B------:R-:W-:Y:S01]  /*17e0*/  SHF.R.S32.HI R10, RZ, 0x1f, R9 ;  /* 0x0000001fff0a7819 */ /* 0x000fe20000011409 */
[C---:B-1----:R-:W-:Y:S01]  /*17f0*/  VIADD R3, R225.reuse, 0xe8 ;  /* 0x000000e8e1037836 */ /* 0x042fe20000000000 */
[----:B------:R-:W-:Y:S02]  /*1800*/  SHF.R.S32.HI R9, RZ, 0x1f, R8 ;  /* 0x0000001fff097819 */ /* 0x000fe40000011408 */
[----:B------:R-:W-:Y:S02]  /*1810*/  SHF.R.S32.HI R8, RZ, 0x1f, R7 ;  /* 0x0000001fff087819 */ /* 0x000fe40000011407 */
[----:B--2---:R-:W-:Y:S01]  /*1820*/  SHF.R.S32.HI R0, RZ, 0x1f, R225 ;  /* 0x0000001fff007819 */ /* 0x004fe200000114e1 */
[C---:B------:R-:W-:Y:S01]  /*1830*/  VIADD R0, R225.reuse, 0xf8 ;  /* 0x000000f8e1007836 */ /* 0x040fe20000000000 */
[----:B------:R-:W-:Y:S01]  /*1840*/  SHF.R.S32.HI R7, RZ, 0x1f, R6 ;  /* 0x0000001fff077819 */ /* 0x000fe20000011406 */
[----:B0-----:R-:W-:Y:S01]  /*1850*/  VIADD R2, R225, 0xf0 ;  /* 0x000000f0e1027836 */ /* 0x001fe20000000000 */
[----:B------:R-:W-:-:S02]  /*1860*/  SHF.R.S32.HI R6, RZ, 0x1f, R5 ;  /* 0x0000001fff067819 */ /* 0x000fc40000011405 */
[----:B------:R-:W-:Y:S02]  /*1870*/  SHF.R.S32.HI R5, RZ, 0x1f, R3 ;  /* 0x0000001fff057819 */ /* 0x000fe40000011403 */
[----:B------:R-:W-:Y:S02]  /*1880*/  SHF.R.S32.HI R3, RZ, 0x1f, R2 ;  /* 0x0000001fff037819 */ /* 0x000fe40000011402 */
[----:B------:R-:W-:Y:S01]  /*1890*/  SHF.R.S32.HI R2, RZ, 0x1f, R0 ;  /* 0x0000001fff027819 */ /* 0x000fe20000011400 */
[----:B------:R-:W-:Y:S01]  /*18a0*/  IMAD R0, R13, 0x8, R4 ;  /* 0x000000080d007824 */ /* 0x000fe200078e0204 */
[----:B------:R-:W-:Y:S02]  /*18b0*/  LOP3.LUT R201, R201, 0xfffffff8, RZ, 0xc0, !PT ;  /* 0xfffffff8c9c97812 */ /* 0x000fe400078ec0ff */
[----:B------:R-:W-:Y:S02]  /*18c0*/  SHF.R.S32.HI R19, RZ, 0x1f, R18 ;  /* 0x0000001fff137819 */ /* 0x000fe40000011412 */
[----:B------:R0:W-:Y:S01]  /*18d0*/  STL [R1+0x78], R0 ;  /* 0x0000780001007387 */ /* 0x0001e20000100800 */
[----:B------:R-:W-:-:S02]  /*18e0*/  SHF.R.S32.HI R229, RZ, 0x1f, R23 ;  /* 0x0000001fffe57819 */ /* 0x000fc40000011417 */
[----:B------:R-:W-:-:S07]  /*18f0*/  SHF.R.S32.HI R224, RZ, 0x1f, R201 ;  /* 0x0000001fffe07819 */ /* 0x000fce00000114c9 */
.L_x_1847:
[----:B------:R-:W-:Y:S01]  /*1900*/  ULDC.64 UR4, c[0x0][0xa28] ;  /* 0x00028a0000047ab9 */ /* 0x000fe20000000a00 */
[----:B01--45:R-:W1:Y:S01]  /*1910*/  LDC.64 R4, c[0x0][0xa08] ;  /* 0x00028200ff047b82 */ /* 0x033e620000000a00 */
[----:B------:R-:W-:Y:S01]  /*1920*/  ISETP.NE.U32.AND P0, PT, RZ, UR4, PT ;  /* 0x00000004ff007c0c */ /* 0x000fe2000bf05070 */
[----:B------:R-:W-:Y:S01]  /*1930*/  IMAD.MOV.U32 R28, RZ, RZ, RZ ;  /* 0x000000ffff1c7224 */ /* 0x000fe200078e00ff */
[----:B------:R-:W-:Y:S01]  /*1940*/  ULDC.64 UR6, c[0x0][0xa20] ;  /* 0x0002880000067ab9 */ /* 0x000fe20000000a00 */
[----:B--2---:R-:W-:Y:S01]  /*1950*/  IMAD.MOV.U32 R8, RZ, RZ, RZ ;  /* 0x000000ffff087224 */ /* 0x004fe200078e00ff */
[----:B------:R-:W-:Y:S01]  /*1960*/  ISETP.NE.AND.EX P0, PT, RZ, UR5, PT, P0 ;  /* 0x00000005ff007c0c */ /* 0x000fe2000bf05300 */
[----:B------:R-:W-:Y:S02]  /*1970*/  ULDC.64 UR4, c[0x0][0xa18] ;  /* 0x0002860000047ab9 */ /* 0x000fe40000000a00 */
[----:B------:R-:W-:-:S04]  /*1980*/  ISETP.NE.U32.AND P1, PT, RZ, UR4, PT ;  /* 0x00000004ff007c0c */ /* 0x000fc8000bf25070 */
[----:B------:R-:W-:Y:S01]  /*1990*/  ISETP.NE.AND.EX P1, PT, RZ, UR5, PT, P1 ;  /* 0x00000005ff007c0c */ /* 0x000fe2000bf25310 */
[----:B------:R-:W-:Y:S02]  /*19a0*/  ULDC.64 UR4, c[0x0][0xa08] ;  /* 0x0002820000047ab9 */ /* 0x000fe40000000a00 */
[----:B------:R-:W-:-:S03]  /*19b0*/  ISETP.NE.U32.AND P3, PT, RZ, UR4, PT ;  /* 0x00000004ff007c0c */ /* 0x000fc6000bf65070 */
[----:B------:R-:W2:Y:S01]  /*19c0*/  @P0 LDC.64 R6, c[0x0][0xa28] ;  /* 0x00028a00ff060b82 */ /* 0x000ea20000000a00 */
[----:B------:R-:W-:Y:S01]  /*19d0*/  ISETP.NE.AND.EX P3, PT, RZ, UR5, PT, P3 ;  /* 0x00000005ff007c0c */ /* 0x000fe2000bf65330 */
[----:B-1----:R-:W-:-:S06]  /*19e0*/  IMAD.WIDE R4, R27, 0x4, R4 ;  /* 0x000000041b047825 */ /* 0x002fcc00078e0204 */
[----:B------:R-:W1:Y:S06]  /*19f0*/  @P1 LDC.64 R2, c[0x0][0xa18] ;  /* 0x00028600ff021b82 */ /* 0x000e6c0000000a00 */
[----:B------:R-:W5:Y:S01]  /*1a00*/  @P3 LDG.E R28, desc[UR60][R4.64] ;  /* 0x0000003c041c3981 */ /* 0x000f62000c1e1900 */
[----:B------:R-:W-:Y:S02]  /*1a10*/  ULDC UR4, c[0x0][0x288] ;  /* 0x0000a20000047ab9 */ /* 0x000fe40000000800 */
[----:B------:R-:W-:Y:S01]  /*1a20*/  IMAD.U32 R219, RZ, RZ, UR4 ;  /* 0x00000004ffdb7e24 */ /* 0x000fe2000f8e00ff */
[----:B---3--:R3:W-:Y:S01]  /*1a30*/  STL [R1+0x8c], R27 ;  /* 0x00008c1b01007387 */ /* 0x0087e20000100800 */
[----:B------:R-:W-:-:S02]  /*1a40*/  ULDC.64 UR4, c[0x0][0x418] ;  /* 0x0001060000047ab9 */ /* 0x000fc40000000a00 */
[----:B------:R-:W-:Y:S01]  /*1a50*/  UISETP.NE.U32.AND UP0, UPT, UR4, URZ, UPT ;  /* 0x0000003f0400728c */ /* 0x000fe2000bf05070 */
[----:B--2---:R-:W-:-:S03]  /*1a60*/  @P0 IMAD.WIDE R6, R27, 0x4, R6 ;  /* 0x000000041b060825 */ /* 0x004fc600078e0206 */
[----:B------:R-:W-:Y:S01]  /*1a70*/  UISETP.NE.AND.EX UP0, UPT, UR5, URZ, UPT, UP0 ;  /* 0x0000003f0500728c */ /* 0x000fe2000bf05300 */
[----:B------:R-:W-:Y:S01]  /*1a80*/  ULDC UR4, c[0x0][0x424] ;  /* 0x0001090000047ab9 */ /* 0x000fe20000000800 */
[----:B------:R-:W-:Y:S01]  /*1a90*/  ISETP.NE.U32.AND P2, PT, RZ, UR6, PT ;  /* 0x00000006ff007c0c */ /* 0x000fe2000bf45070 */
[----:B------:R2:W5:Y:S01]  /*1aa0*/  @P0 LDG.E R8, desc[UR60][R6.64] ;  /* 0x0000003c06080981 */ /* 0x000562000c1e1900 */
[----:B------:R-:W-:Y:S01]  /*1ab0*/  USEL UR4, UR4, 0x1, UP0 ;  /* 0x0000000104047887 */ /* 0x000fe20008000000 */
[----:B-1----:R-:W-:Y:S01]  /*1ac0*/  @P1 IMAD.WIDE R2, R27, 0x4, R2 ;  /* 0x000000041b021825 */ /* 0x002fe200078e0202 */
[----:B------:R-:W-:Y:S01]  /*1ad0*/  ULDC UR5, c[0x0][0x2f0] ;  /* 0x0000bc0000057ab9 */ /* 0x000fe20000000800 */
[C---:B0-----:R-:W-:Y:S01]  /*1ae0*/  LOP3.LUT R0, R26.reuse, 0xff0000, RZ, 0xc0, !PT ;  /* 0x00ff00001a007812 */ /* 0x041fe200078ec0ff */
[----:B------:R-:W-:Y:S02]  /*1af0*/  UIMAD UR4, UR4, UR5, URZ ;  /* 0x00000005040472a4 */ /* 0x000fe4000f8e023f */
[----:B------:R0:W5:Y:S01]  /*1b00*/  @P1 LDG.E R219, desc[UR60][R2.64] ;  /* 0x0000003c02db1981 */ /* 0x000162000c1e1900 */
[----:B--2---:R-:W-:Y:S01]  /*1b10*/  LOP3.LUT R6, R26, 0xff000000, RZ, 0xc0, !PT ;  /* 0xff0000001a067812 */ /* 0x004fe200078ec0ff */
[----:B------:R-:W-:Y:S01]  /*1b20*/  ULDC UR5, c[0x0][0x348] ;  /* 0x0000d20000057ab9 */ /* 0x000fe20000000800 */
[----:B------:R-:W-:-:S02]  /*1b30*/  ISETP.NE.AND.EX P2, PT, RZ, UR7, PT, P2 ;  /* 0x00000007ff007c0c */ /* 0x000fc4000bf45320 */
[----:B------:R-:W-:Y:S02]  /*1b40*/  LOP3.LUT R226, R26, 0xffff, RZ, 0xc0, !PT ;  /* 0x0000ffff1ae27812 */ /* 0x000fe400078ec0ff */
[----:B0-----:R-:W-:-:S04]  /*1b50*/  SHF.R.U32.HI R3, RZ, 0x8, R6 ;  /* 0x00000008ff037819 */ /* 0x001fc80000011606 */
[----:B------:R-:W-:Y:S01]  /*1b60*/  LEA.HI R11, R0, R3, RZ, 0x10 ;  /* 0x00000003000b7211 */ /* 0x000fe200078f80ff */
[----:B---3--:R-:W-:Y:S06]  /*1b70*/  @P1 BRA `(.L_x_1538) ;  /* 0x0000000000241947 */ /* 0x008fec0003800000 */
[----:B------:R-:W-:Y:S02]  /*1b80*/  ULDC.64 UR6, c[0x0][0xa00] ;  /* 0x0002800000067ab9 */ /* 0x000fe40000000a00 */
[----:B------:R-:W-:-:S04]  /*1b90*/  ISETP.NE.U32.AND P0, PT, RZ, UR6, PT ;  /* 0x00000006ff007c0c */ /* 0x000fc8000bf05070 */
[----:B------:R-:W-:-:S13]  /*1ba0*/  ISETP.NE.AND.EX P0, PT, RZ, UR7, PT, P0 ;  /* 0x00000007ff007c0c */ /* 0x000fda000bf05300 */
[----:B------:R-:W-:Y:S05]  /*1bb0*/  @!P0 BRA `(.L_x_1538) ;  /* 0x0000000000148947 */ /* 0x000fea0003800000 */
[----:B------:R-:W0:Y:S02]  /*1bc0*/  LDC.64 R2, c[0x0][0xa00] ;  /* 0x00028000ff027b82 */ /* 0x000e240000000a00 */
[----:B0-----:R-:W-:-:S05]  /*1bd0*/  IMAD.WIDE R2, R27, 0x4, R2 ;  /* 0x000000041b027825 */ /* 0x001fca00078e0202 */
[----:B-----5:R-:W2:Y:S04]  /*1be0*/  LDG.E R219, desc[UR60][R2.64] ;  /* 0x0000003c02db7981 */ /* 0x020ea8000c1e1900 */
[----:B------:R-:W2:Y:S02]  /*1bf0*/  LDG.E R0, desc[UR60][R2.64+0x4] ;  /* 0x0000043c02007981 */ /* 0x000ea4000c1e1900 */
[----:B--2---:R-:W-:-:S07]  /*1c00*/  IMAD.IADD R219, R0, 0x1, -R219 ;  /* 0x0000000100db7824 */ /* 0x004fce00078e0adb */
.L_x_1538:
[----:B------:R-:W-:Y:S02]  /*1c10*/  IMAD.U32 R2, RZ, RZ, UR5 ;  /* 0x00000005ff027e24 */ /* 0x000fe4000f8e00ff */
[----:B------:R-:W-:Y:S01]  /*1c20*/  IMAD.U32 R29, RZ, RZ, UR4 ;  /* 0x00000004ff1d7e24 */ /* 0x000fe2000f8e00ff */
[----:B------:R-:W-:Y:S06]  /*1c30*/  @!P2 BRA `(.L_x_1539) ;  /* 0x000000000010a947 */ /* 0x000fec0003800000 */
[----:B------:R-:W0:Y:S02]  /*1c40*/  LDC.64 R4, c[0x0][0xa20] ;  /* 0x00028800ff047b82 */ /* 0x000e240000000a00 */
[----:B0-----:R-:W-:-:S05]  /*1c50*/  IMAD.WIDE R4, R27, 0x4, R4 ;  /* 0x000000041b047825 */ /* 0x001fca00078e0204 */
[----:B------:R0:W5:Y:S01]  /*1c60*/  LDG.E R29, desc[UR60][R4.64] ;  /* 0x0000003c041d7981 */ /* 0x000162000c1e1900 */
[----:B------:R-:W-:Y:S05]  /*1c70*/  BRA `(.L_x_1540) ;  /* 0x0000000000107947 */ /* 0x000fea0003800000 */
.L_x_1539:
[----:B------:R-:W-:Y:S05]  /*1c80*/  @!P3 BRA `(.L_x_1540) ;  /* 0x00000000000cb947 */ /* 0x000fea0003800000 */
[----:B------:R-:W2:Y:S04]  /*1c90*/  LDG.E R0, desc[UR60][R4.64] ;  /* 0x0000003c04007981 */ /* 0x000ea8000c1e1900 */
[----:B------:R-:W2:Y:S02]  /*1ca0*/  LDG.E R29, desc[UR60][R4.64+0x4] ;  /* 0x0000043c041d7981 */ /* 0x000ea4000c1e1900 */
[----:B--2---:R-:W-:-:S07]  /*1cb0*/  IMAD.IADD R29, R29, 0x1, -R0 ;  /* 0x000000011d1d7824 */ /* 0x004fce00078e0a00 */
.L_x_1540:
[----:B------:R-:W-:Y:S01]  /*1cc0*/  ULDC.64 UR4, c[0x0][0xa10] ;  /* 0x0002840000047ab9 */ /* 0x000fe20000000a00 */
[----:B------:R-:W1:Y:S01]  /*1cd0*/  LDC R9, c[0x0][0x448] ;  /* 0x00011200ff097b82 */ /* 0x000e620000000800 */
[----:B------:R-:W-:-:S04]  /*1ce0*/  ISETP.NE.U32.AND P0, PT, RZ, UR4, PT ;  /* 0x00000004ff007c0c */ /* 0x000fc8000bf05070 */
[----:B------:R-:W-:Y:S01]  /*1cf0*/  ISETP.NE.AND.EX P0, PT, RZ, UR5, PT, P0 ;  /* 0x00000005ff007c0c */ /* 0x000fe2000bf05300 */
[----:B------:R-:W-:Y:S02]  /*1d00*/  ULDC.64 UR4, c[0x0][0xa30] ;  /* 0x00028c0000047ab9 */ /* 0x000fe40000000a00 */
[----:B------:R-:W-:-:S04]  /*1d10*/  ISETP.NE.U32.AND P1, PT, RZ, UR4, PT ;  /* 0x00000004ff007c0c */ /* 0x000fc8000bf25070 */
[----:B------:R-:W-:-:S06]  /*1d20*/  ISETP.NE.AND.EX P1, PT, RZ, UR5, PT, P1 ;  /* 0x00000005ff007c0c */ /* 0x000fcc000bf25310 */
[----:B------:R-:W2:Y:S08]  /*1d30*/  @P0 LDC.64 R6, c[0x0][0xa10] ;  /* 0x00028400ff060b82 */ /* 0x000eb00000000a00 */
[----:B0-----:R-:W0:Y:S01]  /*1d40*/  @P1 LDC.64 R4, c[0x0][0xa30] ;  /* 0x00028c00ff041b82 */ /* 0x001e220000000a00 */
[----:B--2---:R-:W-:-:S05]  /*1d50*/  @P0 IMAD.WIDE R6, R27, 0x4, R6 ;  /* 0x000000041b060825 */ /* 0x004fca00078e0206 */
[----:B------:R-:W2:Y:S04]  /*1d60*/  @P0 LDG.E R0, desc[UR60][R6.64] ;  /* 0x0000003c06000981 */ /* 0x000ea8000c1e1900 */
[----:B------:R-:W2:Y:S01]  /*1d70*/  @P0 LDG.E R3, desc[UR60][R6.64+0x4] ;  /* 0x0000043c06030981 */ /* 0x000ea2000c1e1900 */
[----:B-----5:R-:W-:Y:S02]  /*1d80*/  IMAD.MOV.U32 R92, RZ, RZ, R29 ;  /* 0x000000ffff5c7224 */ /* 0x020fe400078e001d */
[----:B0-----:R-:W-:-:S05]  /*1d90*/  @P1 IMAD.WIDE R4, R27, 0x4, R4 ;  /* 0x000000041b041825 */ /* 0x001fca00078e0204 */
[----:B------:R0:W5:Y:S01]  /*1da0*/  @P1 LDG.E R92, desc[UR60][R4.64] ;  /* 0x0000003c045c1981 */ /* 0x000162000c1e1900 */
[----:B-1----:R-:W-:Y:S01]  /*1db0*/  ISETP.NE.AND P1, PT, R9, 0x1, PT ;  /* 0x000000010900780c */ /* 0x002fe20003f25270 */
[----:B------:R-:W-:Y:S02]  /*1dc0*/  IMAD.SHL.U32 R12, R25, 0x80, RZ ;  /* 0x00000080190c7824 */ /* 0x000fe400078e00ff */
[----:B------:R-:W-:-:S03]  /*1dd0*/  IMAD.IADD R13, R29, 0x1, -R8 ;  /* 0x000000011d0d7824 */ /* 0x000fc600078e0a08 */
[----:B------:R1:W-:Y:S01]  /*1de0*/  STL [R1+0x5c], R12 ;  /* 0x00005c0c01007387 */ /* 0x0003e20000100800 */
[----:B0-----:R-:W0:Y:S08]  /*1df0*/  LDC.64 R4, c[0x0][0x9e0] ;  /* 0x00027800ff047b82 */ /* 0x001e300000000a00 */
[----:B------:R-:W3:Y:S08]  /*1e00*/  @P1 LDC R9, c[0x0][0x44c] ;  /* 0x00011300ff091b82 */ /* 0x000ef00000000800 */
[----:B------:R-:W4:Y:S01]  /*1e10*/  @P1 LDC R10, c[0x0][0x450] ;  /* 0x00011400ff0a1b82 */ /* 0x000f220000000800 */
[----:B0-----:R-:W-:Y:S01]  /*1e20*/  ISETP.GE.AND P2, PT, R5, 0x1, PT ;  /* 0x000000010500780c */ /* 0x001fe20003f46270 */
[----:B--2---:R-:W-:-:S02]  /*1e30*/  @P0 IMAD.IADD R2, R3, 0x1, -R0 ;  /* 0x0000000103020824 */ /* 0x004fc400078e0a00 */
[----:B------:R-:W-:Y:S02]  /*1e40*/  VIADD R0, R12, 0x7f ;  /* 0x0000007f0c007836 */ /* 0x000fe40000000000 */
[----:B------:R-:W-:Y:S02]  /*1e50*/  IMAD.IADD R220, R13, 0x1, R2 ;  /* 0x000000010ddc7824 */ /* 0x000fe400078e0202 */
[----:B---3--:R-:W-:-:S03]  /*1e60*/  @P1 IMAD.HI.U32 R3, R0, R9, RZ ;  /* 0x0000000900031227 */ /* 0x008fc600078e00ff */
[C---:B------:R-:W-:Y:S01]  /*1e70*/  IADD3 R7, R220.reuse, 0x1, -R219 ;  /* 0x00000001dc077810 */ /* 0x040fe20007ffe8db */
[----:B------:R-:W-:Y:S01]  /*1e80*/  IMAD.MOV.U32 R6, RZ, RZ, R0 ;  /* 0x000000ffff067224 */ /* 0x000fe200078e0000 */
[----:B----4-:R-:W-:Y:S01]  /*1e90*/  @P1 SHF.R.U32.HI R6, RZ, R10, R3 ;  /* 0x0000000aff061219 */ /* 0x010fe20000011603 */
[----:B------:R-:W-:-:S04]  /*1ea0*/  VIADD R0, R220, 0x3f ;  /* 0x0000003fdc007836 */ /* 0x000fc80000000000 */
[----:B------:R-:W-:Y:S01]  /*1eb0*/  IMAD.IADD R9, R7, 0x1, R6 ;  /* 0x0000000107097824 */ /* 0x000fe200078e0206 */
[----:B------:R-:W-:-:S03]  /*1ec0*/  SHF.R.S32.HI R3, RZ, 0x1f, R0 ;  /* 0x0000001fff037819 */ /* 0x000fc60000011400 */
[----:B------:R-:W-:Y:S01]  /*1ed0*/  IMAD.IADD R4, R9, 0x1, R4 ;  /* 0x0000000109047824 */ /* 0x000fe200078e0204 */
[----:B------:R-:W-:-:S04]  /*1ee0*/  LEA.HI R3, R3, R0, RZ, 0x6 ;  /* 0x0000000003037211 */ /* 0x000fc800078f30ff */
[----:B------:R-:W-:Y:S01]  /*1ef0*/  SHF.R.S32.HI R93, RZ, 0x6, R3 ;  /* 0x00000006ff5d7819 */ /* 0x000fe20000011403 */
        /* <DEDUP_REMOVED lines=12> */
.L_x_1543:
[----:B------:R-:W-:-:S13]  /*1fc0*/  ISETP.NE.AND P0, PT, R5, 0x1, PT ;  /* 0x000000010500780c */ /* 0x000fda0003f05270 */
[----:B------:R-:W0:Y:S02]  /*1fd0*/  @P0 LDC.64 R6, c[0x0][0x9e8] ;  /* 0x00027a00ff060b82 */ /* 0x000e240000000a00 */
[----:B0-----:R-:W-:-:S05]  /*1fe0*/  @P0 IMAD.HI.U32 R6, R0, R6, RZ ;  /* 0x0000000600060227 */ /* 0x001fca00078e00ff */
[----:B------:R-:W-:-:S07]  /*1ff0*/  @P0 SHF.R.U32.HI R0, RZ, R7, R6 ;  /* 0x00000007ff000219 */ /* 0x000fce0000011606 */
.L_x_1544:
[----:B------:R-:W-:Y:S05]  /*2000*/  BSYNC B0 ;  /* 0x0000000000007941 */ /* 0x000fea0003800000 */
.L_x_1542:
[----:B------:R-:W-:-:S05]  /*2010*/  IMAD R3, R0, R5, R5 ;  /* 0x0000000500037224 */ /* 0x000fca00078e0205 */
[----:B------:R-:W-:-:S07]  /*2020*/  VIMNMX R4, R4, R3, PT ;  /* 0x0000000304047248 */ /* 0x000fce0003fe0100 */
.L_x_1541:
[----:B------:R-:W0:Y:S01]  /*2030*/  @P1 LDC R0, c[0x0][0x44c] ;  /* 0x00011300ff001b82 */ /* 0x000e220000000800 */
[----:B------:R-:W-:Y:S01]  /*2040*/  VIADD R4, R4, 0x3f ;  /* 0x0000003f04047836 */ /* 0x000fe20000000000 */
[----:B------:R-:W-:Y:S01]  /*2050*/  ULDC UR4, c[0x0][0x9dc] ;  /* 0x0002770000047ab9 */ /* 0x000fe20000000800 */
[----:B------:R-:W-:Y:S02]  /*2060*/  IMAD.MOV.U32 R7, RZ, RZ, R12 ;  /* 0x000000ffff077224 */ /* 0x000fe400078e000c */
[----:B------:R-:W-:Y:S01]  /*2070*/  IMAD.IADD R156, R220, 0x1, -R219 ;  /* 0x00000001dc9c7824 */ /* 0x000fe200078e0adb */
[----:B------:R-:W-:Y:S02]  /*2080*/  SHF.R.S32.HI R3, RZ, 0x1f, R4 ;  /* 0x0000001fff037819 */ /* 0x000fe40000011404 */
[----:B------:R-:W1:Y:S02]  /*2090*/  @P1 LDC R9, c[0x0][0x450] ;  /* 0x00011400ff091b82 */ /* 0x000e640000000800 */
[----:B------:R-:W-:Y:S01]  /*20a0*/  LEA.HI R3, R3, R4, RZ, 0x6 ;  /* 0x0000000403037211 */ /* 0x000fe200078f30ff */
[----:B0-----:R-:W-:-:S05]  /*20b0*/  @P1 IMAD.HI.U32 R0, R12, R0, RZ ;  /* 0x000000000c001227 */ /* 0x001fca00078e00ff */
[----:B-1----:R-:W-:Y:S02]  /*20c0*/  @P1 SHF.R.U32.HI R7, RZ, R9, R0 ;  /* 0x00000009ff071219 */ /* 0x002fe40000011600 */
[----:B------:R-:W-:-:S03]  /*20d0*/  SHF.R.S32.HI R0, RZ, 0x6, R3 ;  /* 0x00000006ff007819 */ /* 0x000fc60000011403 */
[----:B------:R-:W-:Y:S01]  /*20e0*/  IMAD.IADD R3, R156, 0x1, R7 ;  /* 0x000000019c037824 */ /* 0x000fe200078e0207 */
[----:B------:R-:W-:-:S03]  /*20f0*/  VIMNMX R8, R93, R0, PT ;  /* 0x000000005d087248 */ /* 0x000fc60003fe0100 */
[----:B------:R-:W-:Y:S01]  /*2100*/  VIADD R0, R3, -UR4 ;  /* 0x8000000403007c36 */ /* 0x000fe20008000000 */
[----:B------:R-:W-:Y:S06]  /*2110*/  @!P2 BRA `(.L_x_1545) ;  /* 0x000000000044a947 */ /* 0x000fec0003800000 */
[----:B------:R-:W-:Y:S01]  /*2120*/  ISETP.GT.AND P0, PT, R3, -0x1, PT ;  /* 0xffffffff0300780c */ /* 0x000fe20003f04270 */
[----:B------:R-:W-:-:S12]  /*2130*/  BSSY B0, `(.L_x_1546) ;  /* 0x000000d000007945 */ /* 0x000fd80003800000 */
        /* <DEDUP_REMOVED lines=8> */
.L_x_1547:
[----:B------:R-:W-:-:S13]  /*21c0*/  ISETP.NE.AND P0, PT, R5, 0x1, PT ;  /* 0x000000010500780c */ /* 0x000fda0003f05270 */
[----:B------:R-:W0:Y:S02]  /*21d0*/  @P0 LDC.64 R6, c[0x0][0x9e8] ;  /* 0x00027a00ff060b82 */ /* 0x000e240000000a00 */
[----:B0-----:R-:W-:-:S05]  /*21e0*/  @P0 IMAD.HI.U32 R6, R3, R6, RZ ;  /* 0x0000000603060227 */ /* 0x001fca00078e00ff */
[----:B------:R-:W-:-:S07]  /*21f0*/  @P0 SHF.R.U32.HI R3, RZ, R7, R6 ;  /* 0x00000007ff030219 */ /* 0x000fce0000011606 */
.L_x_1548:
[----:B------:R-:W-:Y:S05]  /*2200*/  BSYNC B0 ;  /* 0x0000000000007941 */ /* 0x000fea0003800000 */
.L_x_1546:
[----:B------:R-:W-:-:S05]  /*2210*/  IMAD R3, R3, R5, RZ ;  /* 0x0000000503037224 */ /* 0x000fca00078e02ff */
[----:B------:R-:W-:-:S07]  /*2220*/  VIMNMX R0, R0, R3, !PT ;  /* 0x0000000300007248 */ /* 0x000fce0007fe0100 */
.L_x_1545:
[----:B------:R-:W-:Y:S01]  /*2230*/  SHF.R.S32.HI R3, RZ, 0x1f, R0 ;  /* 0x0000001fff037819 */ /* 0x000fe20000011400 */
[----:B------:R-:W-:Y:S01]  /*2240*/  BSSY B0, `(.L_x_1549) ;  /* 0x000002a000007945 */ /* 0x000fe20003800000 */
[----:B------:R-:W-:Y:S02]  /*2250*/  LOP3.LUT R14, R11, 0xff, RZ, 0xc0, !PT ;  /* 0x000000ff0b0e7812 */ /* 0x000fe400078ec0ff */
[----:B------:R-:W-:Y:S01]  /*2260*/  LEA.HI R3, R3, R0, RZ, 0x6 ;  /* 0x0000000003037211 */ /* 0x000fe200078f30ff */
[----:B------:R-:W-:Y:S01]  /*2270*/  IMAD.MOV.U32 R0, RZ, RZ, RZ ;  /* 0x000000ffff007224 */ /* 0x000fe200078e00ff */
[----:B------:R-:W-:Y:S01]  /*2280*/  SHF.R.U32.HI R4, RZ, 0x10, R11 ;  /* 0x00000010ff047819 */ /* 0x000fe2000001160b */
[----:B------:R0:W-:Y:S01]  /*2290*/  STL [R1+0x94], R14 ;  /* 0x0000940e01007387 */ /* 0x0001e20000100800 */
[----:B------:R-:W-:-:S03]  /*22a0*/  SHF.R.S32.HI R3, RZ, 0x6, R3 ;  /* 0x00000006ff037819 */ /* 0x000fc60000011403 */
[----:B------:R0:W-:Y:S01]  /*22b0*/  STL [R1+0x88], R4 ;  /* 0x0000880401007387 */ /* 0x0001e20000100800 */
[----:B------:R-:W-:-:S04]  /*22c0*/  VIMNMX R9, RZ, R3, !PT ;  /* 0x00000003ff097248 */ /* 0x000fc80007fe0100 */
[----:B------:R-:W-:-:S13]  /*22d0*/  ISETP.GT.AND P0, PT, R8, R9, PT ;  /* 0x000000090800720c */ /* 0x000fda0003f04270 */
[----:B0-----:R-:W-:Y:S05]  /*22e0*/  @!P0 BRA `(.L_x_1550) ;  /* 0x00000000007c8947 */ /* 0x001fea0003800000 */
[----:B------:R-:W-:Y:S01]  /*22f0*/  ISETP.NE.AND P0, PT, R4, RZ, PT ;  /* 0x000000ff0400720c */ /* 0x000fe20003f05270 */
[----:B------:R-:W-:-:S03]  /*2300*/  ULDC UR4, c[0x0][0x9f0] ;  /* 0x00027c0000047ab9 */ /* 0x000fc60000000800 */
[----:B------:R-:W-:-:S04]  /*2310*/  SEL R11, R4, UR4, P0 ;  /* 0x00000004040b7c07 */ /* 0x000fc80008000000 */
[-C--:B------:R-:W-:Y:S02]  /*2320*/  IABS R6, R11.reuse ;  /* 0x0000000b00067213 */ /* 0x080fe40000000000 */
[----:B------:R-:W-:Y:S02]  /*2330*/  IADD3 R0, R11, -0x1, R8 ;  /* 0xffffffff0b007810 */ /* 0x000fe40007ffe008 */
[----:B------:R-:W0:Y:S01]  /*2340*/  I2F.RP R3, R6 ;  /* 0x0000000600037306 */ /* 0x000e220000209400 */
[----:B------:R-:W-:Y:S02]  /*2350*/  IABS R12, R11 ;  /* 0x0000000b000c7213 */ /* 0x000fe40000000000 */
[----:B------:R-:W-:-:S05]  /*2360*/  IMAD.IADD R0, R0, 0x1, -R9 ;  /* 0x0000000100007824 */ /* 0x000fca00078e0a09 */
[----:B------:R-:W-:Y:S02]  /*2370*/  IABS R10, R0 ;  /* 0x00000000000a7213 */ /* 0x000fe40000000000 */
[----:B------:R-:W-:-:S04]  /*2380*/  LOP3.LUT R0, R0, R11, RZ, 0x3c, !PT ;  /* 0x0000000b00007212 */ /* 0x000fc800078e3cff */
[----:B------:R-:W-:Y:S01]  /*2390*/  ISETP.GE.AND P2, PT, R0, RZ, PT ;  /* 0x000000ff0000720c */ /* 0x000fe20003f46270 */
[----:B0-----:R-:W0:Y:S02]  /*23a0*/  MUFU.RCP R3, R3 ;  /* 0x0000000300037308 */ /* 0x001e240000001000 */
[----:B0-----:R-:W-:Y:S02]  /*23b0*/  VIADD R4, R3, 0xffffffe ;  /* 0x0ffffffe03047836 */ /* 0x001fe40000000000 */
[----:B------:R-:W-:-:S04]  /*23c0*/  IMAD.MOV R3, RZ, RZ, -R12 ;  /* 0x000000ffff037224 */ /* 0x000fc800078e0a0c */
[----:B------:R0:W1:Y:S02]  /*23d0*/  F2I.FTZ.U32.TRUNC.NTZ R5, R4 ;  /* 0x0000000400057305 */ /* 0x000064000021f000 */
[----:B0-----:R-:W-:Y:S02]  /*23e0*/  IMAD.MOV.U32 R4, RZ, RZ, RZ ;  /* 0x000000ffff047224 */ /* 0x001fe400078e00ff */
[----:B-1----:R-:W-:-:S04]  /*23f0*/  IMAD.MOV R7, RZ, RZ, -R5 ;  /* 0x000000ffff077224 */ /* 0x002fc800078e0a05 */
[----:B------:R-:W-:-:S04]  /*2400*/  IMAD R7, R7, R6, RZ ;  /* 0x0000000607077224 */ /* 0x000fc800078e02ff */
[----:B------:R-:W-:-:S04]  /*2410*/  IMAD.HI.U32 R5, R5, R7, R4 ;  /* 0x0000000705057227 */ /* 0x000fc800078e0004 */
[----:B------:R-:W-:-:S04]  /*2420*/  IMAD.MOV.U32 R4, RZ, RZ, R10 ;  /* 0x000000ffff047224 */ /* 0x000fc800078e000a */
        /* <DEDUP_REMOVED lines=8> */
[----:B------:R-:W-:-:S04]  /*24b0*/  IMAD.MOV.U32 R0, RZ, RZ, R5 ;  /* 0x000000ffff007224 */ /* 0x000fc800078e0005 */
[----:B------:R-:W-:Y:S01]  /*24c0*/  @!P2 IMAD.MOV R0, RZ, RZ, -R0 ;  /* 0x000000ffff00a224 */ /* 0x000fe200078e0a00 */
[----:B------:R-:W-:-:S07]  /*24d0*/  @!P1 LOP3.LUT R0, RZ, R11, RZ, 0x33, !PT ;  /* 0x0000000bff009212 */ /* 0x000fce00078e33ff */
.L_x_1550:
[----:B------:R-:W-:Y:S05]  /*24e0*/  BSYNC B0 ;  /* 0x0000000000007941 */ /* 0x000fea0003800000 */
.L_x_1549:
[----:B------:R-:W-:-:S05]  /*24f0*/  IMAD R3, R14, R0, R9 ;  /* 0x000000000e037224 */ /* 0x000fca00078e0209 */
[C---:B------:R-:W-:Y:S01]  /*2500*/  VIADDMNMX R0, R3.reuse, R0, R8, PT ;  /* 0x0000000003007246 */ /* 0x040fe20003800108 */
[----:B------:R-:W-:-:S04]  /*2510*/  IMAD R3, R3, 0x40, -R13 ;  /* 0x0000004003037824 */ /* 0x000fc800078e0a0d */
[----:B------:R-:W-:Y:S01]  /*2520*/  IMAD R5, R0, 0x40, -R13 ;  /* 0x0000004000057824 */ /* 0x000fe200078e0a0d */
[----:B------:R-:W-:-:S04]  /*2530*/  VIMNMX R3, RZ, R3, !PT ;  /* 0x00000003ff037248 */ /* 0x000fc80007fe0100 */
[----:B------:R-:W-:Y:S02]  /*2540*/  VIMNMX R0, R5, R2, PT ;  /* 0x0000000205007248 */ /* 0x000fe40003fe0100 */
[----:B------:R-:W-:Y:S02]  /*2550*/  SHF.R.U32.HI R24, RZ, 0x6, R3 ;  /* 0x00000006ff187819 */ /* 0x000fe40000011603 */
[----:B------:R-:W-:-:S03]  /*2560*/  ISETP.GT.AND P0, PT, R0, R3, PT ;  /* 0x000000030000720c */ /* 0x000fc60003f04270 */
[----:B------:R-:W-:-:S10]  /*2570*/  IMAD.MOV.U32 R25, RZ, RZ, R24 ;  /* 0x000000ffff197224 */ /* 0x000fd400078e0018 */
[----:B------:R-:W-:-:S05]  /*2580*/  @P0 VIADD R0, R0, 0x3f ;  /* 0x0000003f00000836 */ /* 0x000fca0000000000 */
[----:B------:R-:W-:-:S04]  /*2590*/  @P0 SHF.R.S32.HI R3, RZ, 0x1f, R0 ;  /* 0x0000001fff030819 */ /* 0x000fc80000011400 */
[----:B------:R-:W-:-:S04]  /*25a0*/  @P0 LEA.HI R3, R3, R0, RZ, 0x6 ;  /* 0x0000000003030211 */ /* 0x000fc800078f30ff */
[----:B------:R-:W-:Y:S02]  /*25b0*/  @P0 SHF.R.S32.HI R25, RZ, 0x6, R3 ;  /* 0x00000006ff190819 */ /* 0x000fe40000011403 */
        /* <DEDUP_REMOVED lines=23> */
.L_x_1553:
[----:B------:R-:W-:Y:S05]  /*2730*/  BSYNC B6 ;  /* 0x0000000000067941 */ /* 0x000fea0003800000 */
.L_x_1552:
        /* <DEDUP_REMOVED lines=20> */
.L_x_1555:
[----:B------:R-:W-:Y:S05]  /*2880*/  BSYNC B6 ;  /* 0x0000000000067941 */ /* 0x000fea0003800000 */
.L_x_1554:
[----:B------:R-:W-:Y:S01]  /*2890*/  ULDC.64 UR4, c[0x0][0x9f8] ;  /* 0x00027e0000047ab9 */ /* 0x000fe20000000a00 */
[----:B------:R-:W2:Y:S01]  /*28a0*/  LDL R30, [R1+0x10] ;  /* 0x00001000011e7983 */ /* 0x000ea20000100800 */
[----:B------:R-:W-:-:S03]  /*28b0*/  ISETP.NE.U32.AND P0, PT, RZ, UR4, PT ;  /* 0x00000004ff007c0c */ /* 0x000fc6000bf05070 */
[----:B------:R-:W3:Y:S01]  /*28c0*/  LDL R33, [R1+0x64] ;  /* 0x0000640001217983 */ /* 0x000ee20000100800 */
[----:B------:R-:W-:-:S03]  /*28d0*/  ISETP.NE.AND.EX P0, PT, RZ, UR5, PT, P0 ;  /* 0x00000005ff007c0c */ /* 0x000fc6000bf05300 */
[----:B------:R-:W4:Y:S01]  /*28e0*/  LDL R32, [R1+0x60] ;  /* 0x0000600001207983 */ /* 0x000f220000100800 */
[----:B------:R-:W-:Y:S01]  /*28f0*/  IMAD.MOV.U32 R3, RZ, RZ, R27 ;  /* 0x000000ffff037224 */ /* 0x000fe200078e001b */
[----:B------:R-:W-:Y:S01]  /*2900*/  ULDC UR4, c[0x0][0x2f4] ;  /* 0x0000bd0000047ab9 */ /* 0x000fe20000000800 */
[----:B------:R-:W0:Y:S01]  /*2910*/  LDC R91, c[0x0][0x3f4] ;  /* 0x0000fd00ff5b7b82 */ /* 0x000e220000000800 */
[----:B------:R-:W4:Y:S04]  /*2920*/  LDL R31, [R1+0xd0] ;  /* 0x0000d000011f7983 */ /* 0x000f280000100800 */
[----:B------:R-:W4:Y:S03]  /*2930*/  LDL R20, [R1+0xcc] ;  /* 0x0000cc0001147983 */ /* 0x000f260000100800 */
[----:B------:R-:W1:Y:S01]  /*2940*/  @P0 LDC.64 R4, c[0x0][0x9f8] ;  /* 0x00027e00ff040b82 */ /* 0x000e620000000a00 */
[----:B------:R-:W-:Y:S01]  /*2950*/  ISETP.GE.AND P1, PT, R203, UR4, PT ;  /* 0x00000004cb007c0c */ /* 0x000fe2000bf26270 */
[----:B------:R-:W4:Y:S04]  /*2960*/  LDL R26, [R1+0x70] ;  /* 0x00007000011a7983 */ /* 0x000f280000100800 */
[----:B------:R-:W4:Y:S02]  /*2970*/  LDL R21, [R1+0x6c] ;  /* 0x00006c0001157983 */ /* 0x000f240000100800 */
[----:B------:R-:W0:Y:S08]  /*2980*/  LDC.64 R12, c[0x0][0x408] ;  /* 0x00010200ff0c7b82 */ /* 0x000e300000000a00 */
[----:B------:R-:W2:Y:S01]  /*2990*/  LDC.64 R10, c[0x0][0x3f8] ;  /* 0x0000fe00ff0a7b82 */ /* 0x000ea20000000a00 */
[----:B-1----:R-:W-:-:S05]  /*29a0*/  @P0 IMAD.WIDE R4, R27, 0x4, R4 ;  /* 0x000000041b040825 */ /* 0x002fca00078e0204 */
[----:B------:R1:W4:Y:S01]  /*29b0*/  @P0 LDG.E R3, desc[UR60][R4.64] ;  /* 0x0000003c04030981 */ /* 0x000322000c1e1900 */
[----:B------:R-:W-:Y:S02]  /*29c0*/  ISETP.GE.AND P0, PT, R18, UR4, PT ;  /* 0x0000000412007c0c */ /* 0x000fe4000bf06270 */
[----:B-1----:R-:W-:Y:S02]  /*29d0*/  SEL R4, RZ, 0xffffffff, P1 ;  /* 0xffffffffff047807 */ /* 0x002fe40000800000 */
[----:B------:R-:W-:-:S03]  /*29e0*/  SEL R0, RZ, 0x1, P0 ;  /* 0x00000001ff007807 */ /* 0x000fc60000000000 */
[----:B------:R-:W-:-:S05]  /*29f0*/  IMAD.SHL.U32 R5, R4, 0x2, RZ ;  /* 0x0000000204057824 */ /* 0x000fca00078e00ff */
[----:B------:R-:W-:Y:S01]  /*2a00*/  LOP3.LUT R4, R5, 0x2, R0, 0xe2, !PT ;  /* 0x0000000205047812 */ /* 0x000fe200078ee200 */
[----:B------:R-:W-:Y:S02]  /*2a10*/  IMAD.IADD R0, R28, 0x1, R29 ;  /* 0x000000011c007824 */ /* 0x000fe400078e021d */
[----:B------:R-:W4:Y:S01]  /*2a20*/  LDL R28, [R1+0x84] ;  /* 0x00008400011c7983 */ /* 0x000f220000100800 */
[----:B------:R-:W-:-:S04]  /*2a30*/  ISETP.GE.AND P2, PT, R22, UR4, PT ;  /* 0x0000000416007c0c */ /* 0x000fc8000bf46270 */
[----:B------:R-:W-:Y:S02]  /*2a40*/  SEL R5, RZ, 0x4, P2 ;  /* 0x00000004ff057807 */ /* 0x000fe40001000000 */
[----:B0-----:R-:W-:Y:S02]  /*2a50*/  ISETP.GE.AND P2, PT, R18, R91, PT ;  /* 0x0000005b1200720c */ /* 0x001fe40003f46270 */
[----:B------:R-:W-:Y:S02]  /*2a60*/  LOP3.LUT R14, R4, R5, RZ, 0xfc, !PT ;  /* 0x00000005040e7212 */ /* 0x000fe400078efcff */
[----:B------:R-:W-:Y:S02]  /*2a70*/  ISETP.GE.AND P1, PT, R203, R91, PT ;  /* 0x0000005bcb00720c */ /* 0x000fe40003f26270 */
[----:B------:R-:W-:Y:S02]  /*2a80*/  SEL R5, R91, RZ, P2 ;  /* 0x000000ff5b057207 */ /* 0x000fe40001000000 */
[----:B------:R-:W-:-:S03]  /*2a90*/  SHF.R.S32.HI R205, RZ, 0x1f, R204 ;  /* 0x0000001fffcd7819 */ /* 0x000fc600000114cc */
[----:B------:R-:W-:Y:S01]  /*2aa0*/  IMAD.IADD R5, R18, 0x1, R5 ;  /* 0x0000000112057824 */ /* 0x000fe200078e0205 */
[----:B------:R-:W0:Y:S01]  /*2ab0*/  S2R R94, SR_TID.X ;  /* 0x00000000005e7919 */ /* 0x000e220000002100 */
[----:B-----5:R-:W-:Y:S02]  /*2ac0*/  SHF.R.S32.HI R15, RZ, 0x1f, R92 ;  /* 0x0000001fff0f7819 */ /* 0x020fe4000001145c */
[----:B------:R-:W-:Y:S01]  /*2ad0*/  ISETP.GE.AND P0, PT, R23, UR4, PT ;  /* 0x0000000417007c0c */ /* 0x000fe2000bf06270 */
[----:B------:R-:W-:Y:S01]  /*2ae0*/  IMAD.SHL.U32 R27, R12, 0x20, RZ ;  /* 0x000000200c1b7824 */ /* 0x000fe200078e00ff */
[----:B------:R-:W-:Y:S02]  /*2af0*/  LOP3.LUT R29, R14, 0x1, RZ, 0xc0, !PT ;  /* 0x000000010e1d7812 */ /* 0x000fe400078ec0ff */
[----:B0-----:R-:W-:Y:S02]  /*2b00*/  LEA.HI R94, R94, 0x8, RZ, 0x19 ;  /* 0x000000085e5e7811 */ /* 0x001fe400078fc8ff */
[----:B--2---:R-:W-:-:S05]  /*2b10*/  SHF.R.S32.HI R9, RZ, 0x1f, R30 ;  /* 0x0000001fff097819 */ /* 0x004fca000001141e */
[C---:B------:R-:W-:Y:S02]  /*2b20*/  IMAD R4, R9.reuse, R12, RZ ;  /* 0x0000000c09047224 */ /* 0x040fe400078e02ff */
[-C--:B------:R-:W-:Y:S02]  /*2b30*/  IMAD R6, R9, R10.reuse, RZ ;  /* 0x0000000a09067224 */ /* 0x080fe400078e02ff */
[C---:B------:R-:W-:Y:S01]  /*2b40*/  IMAD R9, R30.reuse, R13, R4 ;  /* 0x0000000d1e097224 */ /* 0x040fe200078e0204 */
[----:B------:R-:W-:Y:S01]  /*2b50*/  SEL R4, R91, RZ, P1 ;  /* 0x000000ff5b047207 */ /* 0x000fe20000800000 */
[C---:B------:R-:W-:Y:S02]  /*2b60*/  IMAD R7, R30.reuse, R11, R6 ;  /* 0x0000000b1e077224 */ /* 0x040fe400078e0206 */
[----:B------:R-:W-:-:S04]  /*2b70*/  IMAD.WIDE.U32 R78, R30, R10, R204 ;  /* 0x0000000a1e4e7225 */ /* 0x000fc800078e00cc */
[----:B------:R-:W-:Y:S01]  /*2b80*/  IMAD.IADD R6, R203, 0x1, R4 ;  /* 0x00000001cb067824 */ /* 0x000fe200078e0204 */
[----:B------:R-:W-:Y:S01]  /*2b90*/  SHF.R.S32.HI R4, RZ, 0x1f, R5 ;  /* 0x0000001fff047819 */ /* 0x000fe20000011405 */
[----:B------:R-:W-:-:S03]  /*2ba0*/  IMAD.WIDE.U32 R80, R30, R10, R18 ;  /* 0x0000000a1e507225 */ /* 0x000fc600078e0012 */
[CC--:B------:R-:W-:Y:S01]  /*2bb0*/  LEA.HI R68, R4.reuse, R5.reuse, RZ, 0x3 ;  /* 0x0000000504447211 */ /* 0x0c0fe200078f18ff */
[----:B------:R-:W-:Y:S01]  /*2bc0*/  IMAD.IADD R79, R79, 0x1, R7 ;  /* 0x000000014f4f7824 */ /* 0x000fe200078e0207 */
[----:B------:R-:W-:Y:S01]  /*2bd0*/  LEA.HI R4, R4, R5, RZ, 0x6 ;  /* 0x0000000504047211 */ /* 0x000fe200078f30ff */
[----:B------:R-:W-:Y:S01]  /*2be0*/  IMAD.IADD R81, R7, 0x1, R81 ;  /* 0x0000000107517824 */ /* 0x000fe200078e0251 */
[----:B------:R-:W-:Y:S01]  /*2bf0*/  SHF.R.S32.HI R7, RZ, 0x1f, R6 ;  /* 0x0000001fff077819 */ /* 0x000fe20000011406 */
[----:B------:R-:W-:-:S03]  /*2c00*/  IMAD.WIDE.U32 R82, R30, R12, R204 ;  /* 0x0000000c1e527225 */ /* 0x000fc600078e00cc */
[CC--:B------:R-:W-:Y:S01]  /*2c10*/  LEA.HI R70, R7.reuse, R6.reuse, RZ, 0x3 ;  /* 0x0000000607467211 */ /* 0x0c0fe200078f18ff */
[----:B------:R-:W-:Y:S01]  /*2c20*/  IMAD.SHL.U32 R5, R4, 0x40, RZ ;  /* 0x0000004004057824 */ /* 0x000fe200078e00ff */
[----:B------:R-:W-:Y:S01]  /*2c30*/  LEA.HI R6, R7, R6, RZ, 0x6 ;  /* 0x0000000607067211 */ /* 0x000fe200078f30ff */
[----:B------:R-:W-:Y:S01]  /*2c40*/  IMAD.WIDE.U32 R84, R30, R12, R18 ;  /* 0x0000000c1e547225 */ /* 0x000fe200078e0012 */
[--C-:B---3--:R-:W-:Y:S02]  /*2c50*/  LOP3.LUT R4, R33, 0x38, R68.reuse, 0xf8, !PT ;  /* 0x0000003821047812 */ /* 0x108fe400078ef844 */
[----:B----4-:R-:W-:Y:S01]  /*2c60*/  LOP3.LUT R8, R32, 0x38, R68, 0xf8, !PT ;  /* 0x0000003820087812 */ /* 0x010fe200078ef844 */
[----:B------:R-:W-:Y:S01]  /*2c70*/  IMAD.SHL.U32 R7, R6, 0x40, RZ ;  /* 0x0000004006077824 */ /* 0x000fe200078e00ff */
[----:B------:R-:W-:Y:S01]  /*2c80*/  LOP3.LUT R5, R5, 0xfffff000, RZ, 0xc0, !PT ;  /* 0xfffff00005057812 */ /* 0x000fe200078ec0ff */
[----:B------:R-:W-:Y:S01]  /*2c90*/  IMAD.IADD R83, R83, 0x1, R9 ;  /* 0x0000000153537824 */ /* 0x000fe200078e0209 */
[----:B------:R-:W-:Y:S01]  /*2ca0*/  LOP3.LUT R4, R4, R31, RZ, 0x3c, !PT ;  /* 0x0000001f04047212 */ /* 0x000fe200078e3cff */
[----:B------:R-:W-:Y:S01]  /*2cb0*/  IMAD.IADD R85, R9, 0x1, R85 ;  /* 0x0000000109557824 */ /* 0x000fe200078e0255 */
[----:B------:R-:W-:-:S02]  /*2cc0*/  LOP3.LUT R6, R33, 0x38, R70, 0xf8, !PT ;  /* 0x0000003821067812 */ /* 0x000fc400078ef846 */
[----:B------:R-:W-:Y:S02]  /*2cd0*/  LOP3.LUT R8, R8, R20, RZ, 0x3c, !PT ;  /* 0x0000001408087212 */ /* 0x000fe400078e3cff */
[----:B------:R-:W-:Y:S02]  /*2ce0*/  LOP3.LUT R9, R32, 0x38, R70, 0xf8, !PT ;  /* 0x0000003820097812 */ /* 0x000fe400078ef846 */
[----:B------:R-:W-:Y:S02]  /*2cf0*/  IADD3 R89, R4, R5, R26 ;  /* 0x0000000504597210 */ /* 0x000fe40007ffe01a */
[----:B------:R-:W-:Y:S02]  /*2d00*/  LOP3.LUT R7, R7, 0xfffff000, RZ, 0xc0, !PT ;  /* 0xfffff00007077812 */ /* 0x000fe400078ec0ff */
[----:B------:R-:W-:Y:S02]  /*2d10*/  LOP3.LUT R6, R6, R31, RZ, 0x3c, !PT ;  /* 0x0000001f06067212 */ /* 0x000fe400078e3cff */
[----:B------:R-:W-:Y:S01]  /*2d20*/  IADD3 R4, R8, R5, R21 ;  /* 0x0000000508047210 */ /* 0x000fe20007ffe015 */
[----:B------:R-:W-:Y:S01]  /*2d30*/  IMAD R8, R15, R10, RZ ;  /* 0x0000000a0f087224 */ /* 0x000fe200078e02ff */
[----:B------:R-:W-:-:S02]  /*2d40*/  LOP3.LUT R20, R9, R20, RZ, 0x3c, !PT ;  /* 0x0000001409147212 */ /* 0x000fc400078e3cff */
[----:B------:R-:W-:Y:S01]  /*2d50*/  IADD3 R5, R6, R7, R26 ;  /* 0x0000000706057210 */ /* 0x000fe20007ffe01a */
[----:B------:R-:W-:Y:S01]  /*2d60*/  IMAD R33, R92, R11, R8 ;  /* 0x0000000b5c217224 */ /* 0x000fe200078e0208 */
[----:B------:R-:W-:Y:S01]  /*2d70*/  IADD3 R6, R20, R7, R21 ;  /* 0x0000000714067210 */ /* 0x000fe20007ffe015 */
[----:B------:R-:W-:Y:S01]  /*2d80*/  IMAD R15, R15, R12, RZ ;  /* 0x0000000c0f0f7224 */ /* 0x000fe200078e02ff */
[C-C-:B------:R-:W-:Y:S02]  /*2d90*/  SHF.L.U64.HI R7, R10.reuse, 0x6, R11.reuse ;  /* 0x000000060a077819 */ /* 0x140fe4000001020b */
[----:B------:R-:W-:Y:S02]  /*2da0*/  SHF.L.U64.HI R8, R10, 0x5, R11 ;  /* 0x000000050a087819 */ /* 0x000fe4000001020b */
[----:B------:R-:W-:Y:S01]  /*2db0*/  SEL R11, RZ, 0x8, P0 ;  /* 0x00000008ff0b7807 */ /* 0x000fe20000000000 */
[----:B------:R-:W-:Y:S01]  /*2dc0*/  IMAD.WIDE.U32 R78, R92, R10, R78 ;  /* 0x0000000a5c4e7225 */ /* 0x000fe200078e004e */
[----:B------:R-:W-:-:S02]  /*2dd0*/  SHF.R.S32.HI R35, RZ, 0x3, R68 ;  /* 0x00000003ff237819 */ /* 0x000fc40000011444 */
[----:B------:R-:W-:Y:S01]  /*2de0*/  SHF.R.S32.HI R69, RZ, 0x3, R70 ;  /* 0x00000003ff457819 */ /* 0x000fe20000011446 */
[----:B------:R-:W-:Y:S01]  /*2df0*/  IMAD.WIDE.U32 R80, R92, R10, R80 ;  /* 0x0000000a5c507225 */ /* 0x000fe200078e0050 */
[----:B------:R-:W-:Y:S02]  /*2e00*/  LOP3.LUT R11, R14, R11, RZ, 0xfc, !PT ;  /* 0x0000000b0e0b7212 */ /* 0x000fe400078efcff */
[----:B------:R-:W-:Y:S01]  /*2e10*/  LOP3.LUT R68, R68, 0xfffffff8, RZ, 0xc0, !PT ;  /* 0xfffffff844447812 */ /* 0x000fe200078ec0ff */
[----:B------:R-:W-:Y:S01]  /*2e20*/  IMAD R15, R92, R13, R15 ;  /* 0x0000000d5c0f7224 */ /* 0x000fe200078e020f */
[----:B------:R-:W-:Y:S01]  /*2e30*/  LOP3.LUT R70, R70, 0xfffffff8, RZ, 0xc0, !PT ;  /* 0xfffffff846467812 */ /* 0x000fe200078ec0ff */
[----:B------:R-:W-:-:S04]  /*2e40*/  IMAD.WIDE.U32 R82, R92, R12, R82 ;  /* 0x0000000c5c527225 */ /* 0x000fc800078e0052 */
[----:B------:R-:W-:Y:S01]  /*2e50*/  IMAD.WIDE.U32 R84, R92, R12, R84 ;  /* 0x0000000c5c547225 */ /* 0x000fe200078e0054 */
[C-C-:B------:R-:W-:Y:S02]  /*2e60*/  SHF.L.U64.HI R20, R12.reuse, 0x6, R13.reuse ;  /* 0x000000060c147819 */ /* 0x140fe4000001020d */
[----:B------:R-:W-:Y:S01]  /*2e70*/  SHF.L.U64.HI R21, R12, 0x5, R13 ;  /* 0x000000050c157819 */ /* 0x000fe2000001020d */
[----:B------:R-:W-:Y:S01]  /*2e80*/  IMAD.SHL.U32 R9, R10, 0x40, RZ ;  /* 0x000000400a097824 */ /* 0x000fe200078e00ff */
[----:B------:R-:W-:Y:S01]  /*2e90*/  LOP3.LUT R71, R11, 0x2, RZ, 0xc0, !PT ;  /* 0x000000020b477812 */ /* 0x000fe200078ec0ff */
[----:B------:R-:W-:Y:S01]  /*2ea0*/  IMAD R28, R28, 0x20, R30 ;  /* 0x000000201c1c7824 */ /* 0x000fe200078e021e */
[----:B------:R-:W-:Y:S01]  /*2eb0*/  SHF.R.S32.HI R30, RZ, 0x1f, R3 ;  /* 0x0000001fff1e7819 */ /* 0x000fe20000011403 */
[----:B------:R-:W-:Y:S01]  /*2ec0*/  IMAD.IADD R31, R79, 0x1, R33 ;  /* 0x000000014f1f7824 */ /* 0x000fe200078e0221 */
[----:B------:R-:W-:Y:S01]  /*2ed0*/  LOP3.LUT R76, R11, 0x4, RZ, 0xc0, !PT ;  /* 0x000000040b4c7812 */ /* 0x000fe200078ec0ff */
[----:B------:R-:W-:Y:S01]  /*2ee0*/  IMAD.IADD R32, R33, 0x1, R81 ;  /* 0x0000000121207824 */ /* 0x000fe200078e0251 */
[----:B------:R-:W-:Y:S01]  /*2ef0*/  LOP3.LUT R77, R11, 0x8, RZ, 0xc0, !PT ;  /* 0x000000080b4d7812 */ /* 0x000fe200078ec0ff */
[----:B------:R-:W-:Y:S01]  /*2f00*/  IMAD.SHL.U32 R10, R10, 0x20, RZ ;  /* 0x000000200a0a7824 */ /* 0x000fe200078e00ff */
[----:B------:R-:W-:Y:S01]  /*2f10*/  SHF.R.S32.HI R86, RZ, 0x1f, R68 ;  /* 0x0000001fff567819 */ /* 0x000fe20000011444 */
[----:B------:R-:W-:Y:S01]  /*2f20*/  IMAD.SHL.U32 R26, R12, 0x40, RZ ;  /* 0x000000400c1a7824 */ /* 0x000fe200078e00ff */
[----:B------:R-:W-:Y:S01]  /*2f30*/  SHF.R.S32.HI R87, RZ, 0x1f, R70 ;  /* 0x0000001fff577819 */ /* 0x000fe20000011446 */
[----:B------:R-:W-:-:S02]  /*2f40*/  IMAD.SHL.U32 R91, R91, 0x2, RZ ;  /* 0x000000025b5b7824 */ /* 0x000fc400078e00ff */
[----:B------:R-:W-:Y:S02]  /*2f50*/  IMAD.IADD R33, R83, 0x1, R15 ;  /* 0x0000000153217824 */ /* 0x000fe400078e020f */
[----:B------:R-:W-:-:S07]  /*2f60*/  IMAD.IADD R34, R15, 0x1, R85 ;  /* 0x000000010f227824 */ /* 0x000fce00078e0255 */
.L_x_1637:
[----:B--2---:R-:W2:Y:S01]  /*2f70*/  LDL R39, [R1+0x80] ;  /* 0x0000800001277983 */ /* 0x004ea20000100800 */
[----:B0-----:R-:W0:Y:S01]  /*2f80*/  LDC R98, c[0x0][0x430] ;  /* 0x00010c00ff627b82 */ /* 0x001e220000000800 */
[----:B------:R-:W-:Y:S02]  /*2f90*/  VIADD R25, R25, 0xffffffff ;  /* 0xffffffff19197836 */ /* 0x000fe40000000000 */
        /* <DEDUP_REMOVED lines=15> */
[----:B------:R-:W-:Y:S01]  /*3090*/  @!P0 SHF.R.S32.HI R37, RZ, 0x1f, R36 ;  /* 0x0000001fff258819 */ /* 0x000fe20000011424 */
[C---:B------:R-:W-:Y:S02]  /*30a0*/  @!P0 IMAD R11, R3.reuse, R15, R38 ;  /* 0x0000000f030b8224 */ /* 0x040fe400078e0226 */
[----:B------:R-:W-:-:S04]  /*30b0*/  @!P0 IMAD.WIDE.U32 R14, R3, R14, R36 ;  /* 0x0000000e030e8225 */ /* 0x000fc800078e0024 */
[----:B------:R-:W-:Y:S01]  /*30c0*/  @!P0 IMAD.IADD R11, R15, 0x1, R11 ;  /* 0x000000010f0b8824 */ /* 0x000fe200078e020b */
[----:B---3--:R-:W-:-:S04]  /*30d0*/  @!P0 LEA R12, P3, R14, R12, 0x2 ;  /* 0x0000000c0e0c8211 */ /* 0x008fc800078610ff */
[----:B------:R-:W-:-:S05]  /*30e0*/  @!P0 LEA.HI.X R13, R14, R13, R11, 0x2, P3 ;  /* 0x0000000d0e0d8211 */ /* 0x000fca00018f140b */
[----:B-----5:R0:W5:Y:S01]  /*30f0*/  @!P0 LDG.E R99, desc[UR60][R12.64] ;  /* 0x0000003c0c638981 */ /* 0x020162000c1e1900 */
[----:B------:R-:W-:Y:S01]  /*3100*/  ISETP.GE.AND P0, PT, R101, 0x1, PT ;  /* 0x000000016500780c */ /* 0x000fe20003f06270 */
[----:B------:R-:W-:Y:S01]  /*3110*/  IMAD.MOV R11, RZ, RZ, -R36 ;  /* 0x000000ffff0b7224 */ /* 0x000fe200078e0a24 */
[----:B------:R-:W-:Y:S05]  /*3120*/  YIELD ;  /* 0x0000000000007946 */ /* 0x000fea0003800000 */
[----:B------:R-:W-:Y:S01]  /*3130*/  BSSY B0, `(.L_x_1556) ;  /* 0x0000598000007945 */ /* 0x000fe20003800000 */
[----:B------:R-:W-:Y:S01]  /*3140*/  IMAD R98, R98, R11, R40 ;  /* 0x0000000b62627224 */ /* 0x000fe200078e0228 */
[----:B------:R-:W-:Y:S01]  /*3150*/  ISETP.GT.AND P3, PT, R25, R24, PT ;  /* 0x000000181900720c */ /* 0x000fe20003f64270 */
[----:B--2---:R-:W-:-:S04]  /*3160*/  IMAD R90, R200, 0x4000, R39 ;  /* 0x00004000c85a7824 */ /* 0x004fc800078e0227 */
[----:B------:R-:W-:Y:S01]  /*3170*/  IMAD R90, R90, 0x2, R17 ;  /* 0x000000025a5a7824 */ /* 0x000fe200078e0211 */
[----:B0-----:R-:W-:Y:S07]  /*3180*/  @!P0 BRA `(.L_x_1557) ;  /* 0x0000005000d48947 */ /* 0x001fee0003800000 */
[----:B------:R-:W-:Y:S01]  /*3190*/  SHF.R.S32.HI R97, RZ, 0x1f, R98 ;  /* 0x0000001fff617819 */ /* 0x000fe20000011462 */
[----:B------:R-:W-:Y:S01]  /*31a0*/  ULDC.64 UR4, c[0x0][0x300] ;  /* 0x0000c00000047ab9 */ /* 0x000fe20000000a00 */
[----:B-----5:R-:W-:Y:S01]  /*31b0*/  SHF.R.S32.HI R96, RZ, 0x1f, R99 ;  /* 0x0000001fff607819 */ /* 0x020fe20000011463 */
[----:B------:R-:W-:Y:S01]  /*31c0*/  IMAD.WIDE.U32 R12, R98, UR4, RZ ;  /* 0x00000004620c7c25 */ /* 0x000fe2000f8e00ff */
[----:B------:R-:W-:Y:S02]  /*31d0*/  ULDC.U8 UR6, c[0x0][0x410] ;  /* 0x0001040000067ab9 */ /* 0x000fe40000000000 */
[----:B------:R-:W-:Y:S01]  /*31e0*/  ISETP.NE.AND P0, PT, RZ, UR6, PT ;  /* 0x00000006ff007c0c */ /* 0x000fe2000bf05270 */
[----:B------:R-:W-:Y:S02]  /*31f0*/  IMAD R11, R97, UR4, RZ ;  /* 0x00000004610b7c24 */ /* 0x000fe4000f8e02ff */
[----:B------:R-:W-:Y:S02]  /*3200*/  IMAD R15, R20, R25, RZ ;  /* 0x00000019140f7224 */ /* 0x000fe400078e02ff */
[----:B------:R-:W-:Y:S01]  /*3210*/  IMAD R11, R98, UR5, R11 ;  /* 0x00000005620b7c24 */ /* 0x000fe2000f8e020b */
[----:B------:R-:W-:Y:S01]  /*3220*/  ULDC.64 UR4, c[0x0][0x310] ;  /* 0x0000c40000047ab9 */ /* 0x000fe20000000a00 */
[----:B------:R-:W-:-:S02]  /*3230*/  IMAD R95, R25, -0x40, R2 ;  /* 0xffffffc0195f7824 */ /* 0x000fc400078e0202 */
[----:B------:R-:W-:Y:S02]  /*3240*/  IMAD R14, R96, UR4, RZ ;  /* 0x00000004600e7c24 */ /* 0x000fe4000f8e02ff */
[----:B------:R-:W-:Y:S01]  /*3250*/  IMAD.IADD R13, R13, 0x1, R11 ;  /* 0x000000010d0d7824 */ /* 0x000fe200078e020b */
[----:B------:R-:W-:Y:S01]  /*3260*/  VIMNMX R95, R95, 0x40, PT ;  /* 0x000000405f5f7848 */ /* 0x000fe20003fe0100 */
[C---:B------:R-:W-:Y:S02]  /*3270*/  IMAD R11, R99.reuse, UR5, R14 ;  /* 0x00000005630b7c24 */ /* 0x040fe4000f8e020e */
[----:B------:R-:W-:Y:S01]  /*3280*/  IMAD.WIDE.U32 R12, R99, UR4, R12 ;  /* 0x00000004630c7c25 */ /* 0x000fe2000f8e000c */
[----:B------:R-:W-:-:S03]  /*3290*/  ULDC.64 UR4, c[0x0][0x308] ;  /* 0x0000c20000047ab9 */ /* 0x000fc60000000a00 */
[----:B------:R-:W-:Y:S01]  /*32a0*/  IMAD.IADD R13, R13, 0x1, R11 ;  /* 0x000000010d0d7824 */ /* 0x000fe200078e020b */
[----:B------:R-:W-:Y:S01]  /*32b0*/  SHF.R.S32.HI R11, RZ, 0x1f, R25 ;  /* 0x0000001fff0b7819 */ /* 0x000fe20000011419 */
[----:B------:R-:W-:Y:S02]  /*32c0*/  IMAD R14, R7, R25, RZ ;  /* 0x00000019070e7224 */ /* 0x000fe400078e02ff */
[----:B------:R-:W-:-:S04]  /*32d0*/  IMAD.WIDE.U32 R36, R226, UR4, R12 ;  /* 0x00000004e2247c25 */ /* 0x000fc8000f8e000c */
[----:B------:R-:W-:Y:S01]  /*32e0*/  IMAD R105, R226, UR5, R37 ;  /* 0x00000005e2697c24 */ /* 0x000fe2000f8e0225 */
[----:B------:R-:W-:Y:S01]  /*32f0*/  ULDC.64 UR4, c[0x0][0x2e8] ;  /* 0x0000ba0000047ab9 */ /* 0x000fe20000000a00 */
[C---:B------:R-:W-:Y:S01]  /*3300*/  IMAD R39, R11.reuse, R9, R14 ;  /* 0x000000090b277224 */ /* 0x040fe200078e020e */
[C---:B------:R-:W-:Y:S01]  /*3310*/  LEA R104, P4, R36.reuse, UR4, 0x1 ;  /* 0x0000000424687c11 */ /* 0x040fe2000f8808ff */
[----:B------:R-:W-:Y:S02]  /*3320*/  IMAD R41, R11, R26, R15 ;  /* 0x0000001a0b297224 */ /* 0x000fe400078e020f */
[----:B------:R-:W-:Y:S01]  /*3330*/  IMAD.WIDE.U32 R14, R9, R25, RZ ;  /* 0x00000019090e7225 */ /* 0x000fe200078e00ff */
[----:B------:R-:W-:-:S03]  /*3340*/  LEA.HI.X R105, R36, UR5, R105, 0x1, P4 ;  /* 0x0000000524697c11 */ /* 0x000fc6000a0f0c69 */
[----:B------:R-:W-:-:S04]  /*3350*/  IMAD.WIDE.U32 R12, R26, R25, RZ ;  /* 0x000000191a0c7225 */ /* 0x000fc800078e00ff */
[----:B------:R-:W-:Y:S02]  /*3360*/  IMAD.IADD R11, R15, 0x1, R39 ;  /* 0x000000010f0b7824 */ /* 0x000fe400078e0227 */
[----:B------:R-:W-:Y:S01]  /*3370*/  IMAD.IADD R72, R13, 0x1, R41 ;  /* 0x000000010d487824 */ /* 0x000fe200078e0229 */
[----:B------:R-:W-:Y:S06]  /*3380*/  @!P0 BRA `(.L_x_1558) ;  /* 0x0000002400f48947 */ /* 0x000fec0003800000 */
[----:B------:R-:W2:Y:S04]  /*3390*/  LDL R38, [R1+0x10] ;  /* 0x0000100001267983 */ /* 0x000ea80000100800 */
[----:B------:R0:W5:Y:S04]  /*33a0*/  LDL R75, [R1+0x18] ;  /* 0x00001800014b7983 */ /* 0x0001680000100800 */
[----:B------:R0:W5:Y:S04]  /*33b0*/  LDL R74, [R1+0x48] ;  /* 0x00004800014a7983 */ /* 0x0001680000100800 */
[----:B------:R0:W5:Y:S01]  /*33c0*/  LDL R73, [R1+0x4c] ;  /* 0x00004c0001497983 */ /* 0x0001620000100800 */
[----:B------:R-:W-:Y:S01]  /*33d0*/  BSSY B1, `(.L_x_1559) ;  /* 0x000002a000017945 */ /* 0x000fe20003800000 */
        /* <DEDUP_REMOVED lines=9> */
[----:B--2---:R-:W-:-:S13]  /*3470*/  ISETP.GE.AND P0, PT, R38, R95, PT ;  /* 0x0000005f2600720c */ /* 0x004fda0003f06270 */
[----:B0-----:R-:W-:Y:S05]  /*3480*/  @P0 BRA `(.L_x_1560) ;  /* 0x0000000000780947 */ /* 0x001fea0003800000 */
[----:B------:R-:W-:Y:S01]  /*3490*/  IADD3 R39, P4, R78, R14, RZ ;  /* 0x0000000e4e277210 */ /* 0x000fe20007f9e0ff */
[----:B------:R-:W-:Y:S01]  /*34a0*/  ULDC.64 UR4, c[0x0][0x3e8] ;  /* 0x0000fa0000047ab9 */ /* 0x000fe20000000a00 */
[----:B------:R-:W-:Y:S02]  /*34b0*/  IADD3 R41, P5, R82, R12, RZ ;  /* 0x0000000c52297210 */ /* 0x000fe40007fbe0ff */
[----:B------:R-:W-:Y:S02]  /*34c0*/  CS2R R64, SRZ ;  /* 0x0000000000407805 */ /* 0x000fe4000001ff00 */
[----:B------:R-:W-:Y:S01]  /*34d0*/  ISETP.GE.AND P6, PT, R204, R101, PT ;  /* 0x00000065cc00720c */ /* 0x000fe20003fc6270 */
[----:B------:R-:W-:Y:S01]  /*34e0*/  IMAD.X R40, R11, 0x1, R31, P4 ;  /* 0x000000010b287824 */ /* 0x000fe200020e061f */
[----:B------:R-:W-:Y:S01]  /*34f0*/  LEA R38, P4, R39, UR4, 0x1 ;  /* 0x0000000427267c11 */ /* 0x000fe2000f8808ff */
[----:B------:R-:W-:Y:S01]  /*3500*/  IMAD.X R42, R72, 0x1, R33, P5 ;  /* 0x00000001482a7824 */ /* 0x000fe200028e0621 */
[----:B------:R-:W-:-:S02]  /*3510*/  CS2R R66, SRZ ;  /* 0x0000000000427805 */ /* 0x000fc4000001ff00 */
[-C--:B-----5:R-:W-:Y:S02]  /*3520*/  ISETP.GE.AND P5, PT, R75, R101.reuse, PT ;  /* 0x000000654b00720c */ /* 0x0a0fe40003fa6270 */
[----:B------:R-:W-:Y:S01]  /*3530*/  LEA.HI.X R39, R39, UR5, R40, 0x1, P4 ;  /* 0x0000000527277c11 */ /* 0x000fe2000a0f0c28 */
[----:B------:R-:W-:Y:S02]  /*3540*/  ULDC.64 UR4, c[0x0][0x400] ;  /* 0x0001000000047ab9 */ /* 0x000fe40000000a00 */
[C---:B------:R-:W-:Y:S02]  /*3550*/  LEA R40, P4, R41.reuse, UR4, 0x1 ;  /* 0x0000000429287c11 */ /* 0x040fe4000f8808ff */
[----:B------:R0:W5:Y:S02]  /*3560*/  @!P6 LDG.E.64 R64, desc[UR60][R38.64] ;  /* 0x0000003c2640e981 */ /* 0x000164000c1e1b00 */
[----:B------:R-:W-:Y:S02]  /*3570*/  LEA.HI.X R41, R41, UR5, R42, 0x1, P4 ;  /* 0x0000000529297c11 */ /* 0x000fe4000a0f0c2a */
[----:B------:R-:W-:-:S03]  /*3580*/  ISETP.GE.AND P4, PT, R74, R101, PT ;  /* 0x000000654a00720c */ /* 0x000fc60003f86270 */
[----:B------:R0:W5:Y:S01]  /*3590*/  @!P6 LDG.E.64 R66, desc[UR60][R40.64] ;  /* 0x0000003c2842e981 */ /* 0x000162000c1e1b00 */
[----:B------:R-:W-:Y:S02]  /*35a0*/  ISETP.GE.AND P6, PT, R73, R101, PT ;  /* 0x000000654900720c */ /* 0x000fe40003fc6270 */
[----:B------:R-:W-:Y:S02]  /*35b0*/  CS2R R60, SRZ ;  /* 0x00000000003c7805 */ /* 0x000fe4000001ff00 */
[----:B------:R-:W-:Y:S02]  /*35c0*/  CS2R R56, SRZ ;  /* 0x0000000000387805 */ /* 0x000fe4000001ff00 */
[----:B------:R-:W-:Y:S02]  /*35d0*/  CS2R R52, SRZ ;  /* 0x0000000000347805 */ /* 0x000fe4000001ff00 */
[----:B------:R-:W-:Y:S02]  /*35e0*/  CS2R R62, SRZ ;  /* 0x00000000003e7805 */ /* 0x000fe4000001ff00 */
[----:B------:R-:W-:-:S02]  /*35f0*/  CS2R R58, SRZ ;  /* 0x00000000003a7805 */ /* 0x000fc4000001ff00 */
[----:B------:R-:W-:Y:S01]  /*3600*/  CS2R R54, SRZ ;  /* 0x0000000000367805 */ /* 0x000fe2000001ff00 */
[----:B------:R0:W5:Y:S04]  /*3610*/  @!P5 LDG.E.64 R60, desc[UR60][R38.64+0x40] ;  /* 0x0000403c263cd981 */ /* 0x000168000c1e1b00 */
[----:B------:R0:W5:Y:S04]  /*3620*/  @!P4 LDG.E.64 R56, desc[UR60][R38.64+0x80] ;  /* 0x0000803c2638c981 */ /* 0x000168000c1e1b00 */
[----:B------:R0:W5:Y:S04]  /*3630*/  @!P6 LDG.E.64 R52, desc[UR60][R38.64+0xc0] ;  /* 0x0000c03c2634e981 */ /* 0x000168000c1e1b00 */
[----:B------:R0:W5:Y:S04]  /*3640*/  @!P5 LDG.E.64 R62, desc[UR60][R40.64+0x40] ;  /* 0x0000403c283ed981 */ /* 0x000168000c1e1b00 */
[----:B------:R0:W5:Y:S04]  /*3650*/  @!P4 LDG.E.64 R58, desc[UR60][R40.64+0x80] ;  /* 0x0000803c283ac981 */ /* 0x000168000c1e1b00 */
[----:B------:R0:W5:Y:S02]  /*3660*/  @!P6 LDG.E.64 R54, desc[UR60][R40.64+0xc0] ;  /* 0x0000c03c2836e981 */ /* 0x000164000c1e1b00 */
.L_x_1560:
[----:B------:R-:W-:Y:S05]  /*3670*/  BSYNC B1 ;  /* 0x0000000000017941 */ /* 0x000fea0003800000 */
.L_x_1559:
[----:B0-----:R-:W2:Y:S01]  /*3680*/  LDL R38, [R1+0xc8] ;  /* 0x0000c80001267983 */ /* 0x001ea20000100800 */
[----:B------:R-:W-:Y:S01]  /*3690*/  BSSY B1, `(.L_x_1561) ;  /* 0x0000028000017945 */ /* 0x000fe20003800000 */
[----:B------:R-:W-:Y:S02]  /*36a0*/  CS2R R40, SRZ ;  /* 0x0000000000287805 */ /* 0x000fe4000001ff00 */
[----:B------:R-:W-:Y:S02]  /*36b0*/  CS2R R44, SRZ ;  /* 0x00000000002c7805 */ /* 0x000fe4000001ff00 */
[----:B------:R-:W-:Y:S02]  /*36c0*/  CS2R R48, SRZ ;  /* 0x0000000000307805 */ /* 0x000fe4000001ff00 */
[----:B------:R-:W-:Y:S02]  /*36d0*/  CS2R R42, SRZ ;  /* 0x00000000002a7805 */ /* 0x000fe4000001ff00 */
[----:B------:R-:W-:-:S02]  /*36e0*/  CS2R R46, SRZ ;  /* 0x00000000002e7805 */ /* 0x000fc4000001ff00 */
[----:B------:R-:W-:Y:S02]  /*36f0*/  CS2R R50, SRZ ;  /* 0x0000000000327805 */ /* 0x000fe4000001ff00 */
[----:B--2---:R-:W-:Y:S02]  /*3700*/  ISETP.GE.AND P4, PT, R38, R95, PT ;  /* 0x0000005f2600720c */ /* 0x004fe40003f86270 */
[----:B------:R-:W-:-:S11]  /*3710*/  CS2R R38, SRZ ;  /* 0x0000000000267805 */ /* 0x000fd6000001ff00 */
[----:B------:R-:W-:Y:S05]  /*3720*/  @P4 BRA `(.L_x_1562) ;  /* 0x0000000000784947 */ /* 0x000fea0003800000 */
        /* <DEDUP_REMOVED lines=8> */
[----:B------:R-:W-:Y:S02]  /*37b0*/  CS2R R46, SRZ ;  /* 0x00000000002e7805 */ /* 0x000fe4000001ff00 */
[----:B------:R-:W-:Y:S02]  /*37c0*/  IADD3.X R72, R33, R72, R21, P5, P6 ;  /* 0x0000004821487210 */ /* 0x000fe40002fec415 */
[----:B------:R-:W-:Y:S02]  /*37d0*/  LEA R12, P5, R15, UR4, 0x1 ;  /* 0x000000040f0c7c11 */ /* 0x000fe4000f8a08ff */
[----:B------:R-:W-:Y:S02]  /*37e0*/  LEA R14, P6, R11, UR6, 0x1 ;  /* 0x000000060b0e7c11 */ /* 0x000fe4000f8c08ff */
[----:B------:R-:W-:Y:S02]  /*37f0*/  LEA.HI.X R13, R15, UR5, R36, 0x1, P5 ;  /* 0x000000050f0d7c11 */ /* 0x000fe4000a8f0c24 */
[----:B------:R-:W-:-:S02]  /*3800*/  LEA.HI.X R15, R11, UR7, R72, 0x1, P6 ;  /* 0x000000070b0f7c11 */ /* 0x000fc4000b0f0c48 */
[-C--:B------:R-:W-:Y:S02]  /*3810*/  ISETP.GE.AND P5, PT, R204, R101.reuse, PT ;  /* 0x00000065cc00720c */ /* 0x080fe40003fa6270 */
[----:B-----5:R-:W-:Y:S02]  /*3820*/  ISETP.GE.AND P6, PT, R75, R101, PT ;  /* 0x000000654b00720c */ /* 0x020fe40003fc6270 */
[----:B------:R-:W-:Y:S02]  /*3830*/  CS2R R40, SRZ ;  /* 0x0000000000287805 */ /* 0x000fe4000001ff00 */
[----:B------:R-:W-:Y:S02]  /*3840*/  CS2R R36, SRZ ;  /* 0x0000000000247805 */ /* 0x000fe4000001ff00 */
[----:B------:R-:W-:-:S05]  /*3850*/  CS2R R42, SRZ ;  /* 0x00000000002a7805 */ /* 0x000fca000001ff00 */
[----:B------:R0:W5:Y:S04]  /*3860*/  @!P5 LDG.E.64 R48, desc[UR60][R12.64] ;  /* 0x0000003c0c30d981 */ /* 0x000168000c1e1b00 */
[----:B------:R0:W5:Y:S01]  /*3870*/  @!P5 LDG.E.64 R50, desc[UR60][R14.64] ;  /* 0x0000003c0e32d981 */ /* 0x000162000c1e1b00 */
[----:B------:R-:W-:-:S03]  /*3880*/  ISETP.GE.AND P5, PT, R74, R101, PT ;  /* 0x000000654a00720c */ /* 0x000fc60003fa6270 */
[----:B------:R0:W5:Y:S04]  /*3890*/  @!P6 LDG.E.64 R44, desc[UR60][R12.64+0x40] ;  /* 0x0000403c0c2ce981 */ /* 0x000168000c1e1b00 */
[----:B------:R0:W5:Y:S01]  /*38a0*/  @!P6 LDG.E.64 R46, desc[UR60][R14.64+0x40] ;  /* 0x0000403c0e2ee981 */ /* 0x000162000c1e1b00 */
[----:B------:R-:W-:Y:S02]  /*38b0*/  ISETP.GE.AND P6, PT, R73, R101, PT ;  /* 0x000000654900720c */ /* 0x000fe40003fc6270 */
[----:B------:R-:W-:-:S03]  /*38c0*/  CS2R R38, SRZ ;  /* 0x0000000000267805 */ /* 0x000fc6000001ff00 */
[----:B------:R0:W5:Y:S04]  /*38d0*/  @!P5 LDG.E.64 R40, desc[UR60][R12.64+0x80] ;  /* 0x0000803c0c28d981 */ /* 0x000168000c1e1b00 */
[----:B------:R0:W5:Y:S04]  /*38e0*/  @!P5 LDG.E.64 R42, desc[UR60][R14.64+0x80] ;  /* 0x0000803c0e2ad981 */ /* 0x000168000c1e1b00 */
[----:B------:R0:W5:Y:S04]  /*38f0*/  @!P6 LDG.E.64 R36, desc[UR60][R12.64+0xc0] ;  /* 0x0000c03c0c24e981 */ /* 0x000168000c1e1b00 */
[----:B------:R0:W5:Y:S02]  /*3900*/  @!P6 LDG.E.64 R38, desc[UR60][R14.64+0xc0] ;  /* 0x0000c03c0e26e981 */ /* 0x000164000c1e1b00 */
.L_x_1562:
[----:B------:R-:W-:Y:S05]  /*3910*/  BSYNC B1 ;  /* 0x0000000000017941 */ /* 0x000fea0003800000 */
.L_x_1561:
[----:B------:R-:W2:Y:S01]  /*3920*/  LDL R11, [R1+0x68] ;  /* 0x00006800010b7983 */ /* 0x000ea20000100800 */
[----:B0----5:R-:W-:Y:S02]  /*3930*/  IMAD.MOV.U32 R12, RZ, RZ, R53 ;  /* 0x000000ffff0c7224 */ /* 0x021fe400078e0035 */
[----:B------:R-:W-:Y:S02]  /*3940*/  IMAD.MOV.U32 R13, RZ, RZ, R60 ;  /* 0x000000ffff0d7224 */ /* 0x000fe400078e003c */
[----:B------:R-:W-:Y:S01]  /*3950*/  IMAD.MOV.U32 R14, RZ, RZ, R61 ;  /* 0x000000ffff0e7224 */ /* 0x000fe200078e003d */
[----:B------:R-:W-:Y:S01]  /*3960*/  PRMT R124, R12, 0x7610, R124 ;  /* 0x000076100c7c7816 */ /* 0x000fe2000000007c */
[----:B------:R-:W-:Y:S01]  /*3970*/  IMAD.MOV.U32 R12, RZ, RZ, R57 ;  /* 0x000000ffff0c7224 */ /* 0x000fe200078e0039 */
[----:B------:R-:W-:Y:S01]  /*3980*/  PRMT R109, R109, 0x5410, R13 ;  /* 0x000054106d6d7816 */ /* 0x000fe2000000000d */
[----:B------:R-:W-:Y:S01]  /*3990*/  IMAD.MOV.U32 R13, RZ, RZ, R54 ;  /* 0x000000ffff0d7224 */ /* 0x000fe200078e0036 */
[----:B------:R-:W-:Y:S01]  /*39a0*/  PRMT R110, R110, 0x5410, R14 ;  /* 0x000054106e6e7816 */ /* 0x000fe2000000000e */
[----:B------:R-:W-:Y:S01]  /*39b0*/  IMAD.MOV.U32 R14, RZ, RZ, R55 ;  /* 0x000000ffff0e7224 */ /* 0x000fe200078e0037 */
[----:B------:R-:W-:Y:S01]  /*39c0*/  PRMT R108, R108, 0x5410, R12 ;  /* 0x000054106c6c7816 */ /* 0x000fe2000000000c */
[----:B------:R-:W-:Y:S01]  /*39d0*/  IMAD.MOV.U32 R12, RZ, RZ, R65 ;  /* 0x000000ffff0c7224 */ /* 0x000fe200078e0041 */
[----:B------:R-:W-:-:S02]  /*39e0*/  PRMT R125, R13, 0x7610, R125 ;  /* 0x000076100d7d7816 */ /* 0x000fc4000000007d */
[----:B------:R-:W-:Y:S02]  /*39f0*/  PRMT R126, R14, 0x7610, R126 ;  /* 0x000076100e7e7816 */ /* 0x000fe4000000007e */
[----:B--2---:R-:W-:Y:S01]  /*3a00*/  R2UR UR4, R11 ;  /* 0x000000000b0472ca */ /* 0x004fe200000e0000 */
[----:B------:R-:W-:-:S05]  /*3a10*/  IMAD.MOV.U32 R11, RZ, RZ, R52 ;  /* 0x000000ffff0b7224 */ /* 0x000fca00078e0034 */
[----:B------:R-:W-:Y:S01]  /*3a20*/  PRMT R123, R11, 0x7610, R123 ;  /* 0x000076100b7b7816 */ /* 0x000fe2000000007b */
[----:B------:R-:W-:-:S05]  /*3a30*/  IMAD.MOV.U32 R11, RZ, RZ, R56 ;  /* 0x000000ffff0b7224 */ /* 0x000fca00078e0038 */
[----:B------:R-:W-:Y:S01]  /*3a40*/  PRMT R106, R106, 0x5410, R11 ;  /* 0x000054106a6a7816 */ /* 0x000fe2000000000b */
[----:B------:R-:W-:Y:S01]  /*3a50*/  IMAD.MOV.U32 R11, RZ, RZ, R64 ;  /* 0x000000ffff0b7224 */ /* 0x000fe200078e0040 */
[----:B------:R-:W-:-:S04]  /*3a60*/  UISETP.NE.AND UP0, UPT, UR4, 0x3, UPT ;  /* 0x000000030400788c */ /* 0x000fc8000bf05270 */
[----:B------:R-:W-:Y:S01]  /*3a70*/  PRMT R74, R12, 0x5410, R11 ;  /* 0x000054100c4a7816 */ /* 0x000fe2000000000b */
[----:B------:R-:W-:Y:S01]  /*3a80*/  IMAD.MOV.U32 R11, RZ, RZ, R58 ;  /* 0x000000ffff0b7224 */ /* 0x000fe200078e003a */
[----:B------:R-:W-:Y:S01]  /*3a90*/  PLOP3.LUT P5, PT, PT, PT, UP0, 0x80, 0x0 ;  /* 0x000000000000781c */ /* 0x000fe20003faf008 */
[----:B------:R-:W-:-:S03]  /*3aa0*/  IMAD.MOV.U32 R12, RZ, RZ, R59 ;  /* 0x000000ffff0c7224 */ /* 0x000fc600078e003b */
[----:B------:R-:W-:Y:S01]  /*3ab0*/  PRMT R127, R11, 0x7610, R127 ;  /* 0x000076100b7f7816 */ /* 0x000fe2000000007f */
[----:B------:R-:W-:Y:S01]  /*3ac0*/  IMAD.MOV.U32 R11, RZ, RZ, R62 ;  /* 0x000000ffff0b7224 */ /* 0x000fe200078e003e */
[----:B------:R-:W-:Y:S01]  /*3ad0*/  PRMT R128, R12, 0x7610, R128 ;  /* 0x000076100c807816 */ /* 0x000fe20000000080 */
[----:B------:R-:W-:-:S03]  /*3ae0*/  IMAD.MOV.U32 R12, RZ, RZ, R63 ;  /* 0x000000ffff0c7224 */ /* 0x000fc600078e003f */
[----:B------:R-:W-:Y:S01]  /*3af0*/  PRMT R129, R11, 0x7610, R129 ;  /* 0x000076100b817816 */ /* 0x000fe20000000081 */
[----:B------:R-:W-:Y:S01]  /*3b00*/  IMAD.MOV.U32 R11, RZ, RZ, R66 ;  /* 0x000000ffff0b7224 */ /* 0x000fe200078e0042 */
[----:B------:R-:W-:Y:S01]  /*3b10*/  PRMT R130, R12, 0x7610, R130 ;  /* 0x000076100c827816 */ /* 0x000fe20000000082 */
[----:B------:R-:W-:-:S05]  /*3b20*/  IMAD.MOV.U32 R12, RZ, RZ, R67 ;  /* 0x000000ffff0c7224 */ /* 0x000fca00078e0043 */
[----:B------:R-:W-:Y:S01]  /*3b30*/  PRMT R75, R11, 0x5410, R12 ;  /* 0x000054100b4b7816 */ /* 0x000fe2000000000c */
[----:B------:R-:W-:Y:S02]  /*3b40*/  IMAD.MOV.U32 R11, RZ, RZ, R36 ;  /* 0x000000ffff0b7224 */ /* 0x000fe400078e0024 */
        /* <DEDUP_REMOVED lines=29> */
[----:B------:R-:W-:Y:S02]  /*3d20*/  PRMT R121, R11, 0x7610, R121 ;  /* 0x000076100b797816 */ /* 0x000fe40000000079 */
[----:B------:R-:W-:Y:S01]  /*3d30*/  PRMT R122, R12, 0x7610, R122 ;  /* 0x000076100c7a7816 */ /* 0x000fe2000000007a */
[----:B------:R-:W-:Y:S06]  /*3d40*/  @!P5 BRA `(.L_x_1563) ;  /* 0x000000000004d947 */ /* 0x000fec0003800000 */
[----:B------:R-:W-:Y:S01]  /*3d50*/  BPT.TRAP 0x1 ;  /* 0x000000040000795c */ /* 0x000fe20000300000 */
.L_x_1563:
[----:B------:R-:W2:Y:S01]  /*3d60*/  LDL R11, [R1+0x50] ;  /* 0x00005000010b7983 */ /* 0x000ea20000100800 */
[----:B------:R-:W-:Y:S01]  /*3d70*/  IMAD R88, R200, 0x8, R17 ;  /* 0x00000008c8587824 */ /* 0x000fe200078e0211 */
[----:B------:R-:W-:Y:S01]  /*3d80*/  BSSY B1, `(.L_x_1564) ;  /* 0x0000004000017945 */ /* 0x000fe20003800000 */
[----:B--2---:R-:W-:-:S04]  /*3d90*/  SHF.L.U32 R100, R11, 0x1f, RZ ;  /* 0x0000001f0b647819 */ /* 0x004fc800000006ff */
[----:B------:R-:W0:Y:S02]  /*3da0*/  SYNCS.PHASECHK.TRANS64.TRYWAIT P6, [R88+URZ+0x30890], R100 ;  /* 0x03089064580075a7 */ /* 0x000e2400080c017f */
[----:B0-----:R-:W-:Y:S05]  /*3db0*/  @!P6 BRA `(.L_x_1565) ;  /* 0x000002a00004e947 */ /* 0x001fea0003800000 */
.L_x_1996:
[----:B------:R-:W-:Y:S05]  /*3dc0*/  BSYNC B1 ;  /* 0x0000000000017941 */ /* 0x000fea0003800000 */
.L_x_1564:
[----:B------:R-:W-:-:S03]  /*3dd0*/  UMOV UR4, 0xffffffff ;  /* 0xffffffff00047882 */ /* 0x000fc60000000000 */
[----:B------:R-:W-:Y:S05]  /*3de0*/  BRA.DIV UR4, `(.L_x_1566) ;  /* 0x000002a2040c7947 */ /* 0x000fea000b800000 */
[----:B------:R1:W2:Y:S04]  /*3df0*/  SHFL.IDX PT, R72, R105, RZ, 0x181f ;  /* 0x00181fff69487589 */ /* 0x0002a800000e0000 */
[----:B------:R1:W3:Y:S02]  /*3e00*/  SHFL.IDX PT, R11, R104, RZ, 0x181f ;  /* 0x00181fff680b7589 */ /* 0x0002e400000e0000 */
.L_x_2000:
        /* <DEDUP_REMOVED lines=13> */
[----:B------:R-:W-:Y:S02]  /*3ee0*/  PRMT R65, R75, 0x5410, R65 ;  /* 0x000054104b417816 */ /* 0x000fe40000000041 */
[----:B------:R-:W-:-:S02]  /*3ef0*/  PRMT R64, R74, 0x5432, R64 ;  /* 0x000054324a407816 */ /* 0x000fc40000000040 */
[----:B------:R-:W-:Y:S02]  /*3f00*/  PRMT R67, R74, 0x5410, R73 ;  /* 0x000054104a437816 */ /* 0x000fe40000000049 */
[----:B------:R-:W-:Y:S02]  /*3f10*/  PRMT R73, R75, 0x5432, R66 ;  /* 0x000054324b497816 */ /* 0x000fe40000000042 */
[C---:B0-----:R-:W-:Y:S01]  /*3f20*/  LOP3.LUT R75, R13.reuse, 0xffff0000, RZ, 0xc0, !PT ;  /* 0xffff00000d4b7812 */ /* 0x041fe200078ec0ff */
[----:B------:R-:W-:Y:S01]  /*3f30*/  IMAD.U32 R13, R13, 0x10000, RZ ;  /* 0x000100000d0d7824 */ /* 0x000fe200078e00ff */
[----:B------:R-:W-:Y:S01]  /*3f40*/  LOP3.LUT R74, R65, 0xffff0000, RZ, 0xc0, !PT ;  /* 0xffff0000414a7812 */ /* 0x000fe200078ec0ff */
[C---:B------:R-:W-:Y:S01]  /*3f50*/  IMAD.U32 R103, R67.reuse, 0x10000, RZ ;  /* 0x0001000043677824 */ /* 0x040fe200078e00ff */
[C---:B------:R-:W-:Y:S01]  /*3f60*/  LOP3.LUT R102, R64.reuse, 0xffff0000, RZ, 0xc0, !PT ;  /* 0xffff000040667812 */ /* 0x040fe200078ec0ff */
[----:B------:R-:W-:Y:S01]  /*3f70*/  IMAD.U32 R64, R64, 0x10000, RZ ;  /* 0x0001000040407824 */ /* 0x000fe200078e00ff */
[----:B------:R-:W-:Y:S01]  /*3f80*/  LOP3.LUT R67, R67, 0xffff0000, RZ, 0xc0, !PT ;  /* 0xffff000043437812 */ /* 0x000fe200078ec0ff */
[----:B------:R-:W-:Y:S01]  /*3f90*/  FMUL.FTZ R66, R75, R74 ;  /* 0x0000004a4b427220 */ /* 0x000fe20000410000 */
[----:B------:R-:W-:-:S02]  /*3fa0*/  IMAD.U32 R65, R65, 0x10000, RZ ;  /* 0x0001000041417824 */ /* 0x000fc400078e00ff */
[-C--:B------:R-:W-:Y:S01]  /*3fb0*/  FMUL.FTZ R75, R75, R102.reuse ;  /* 0x000000664b4b7220 */ /* 0x080fe20000410000 */
[C---:B------:R-:W-:Y:S01]  /*3fc0*/  FFMA.FTZ R66, R13.reuse, R102, -R66 ;  /* 0x000000660d427223 */ /* 0x040fe20000010842 */
[C---:B------:R-:W-:Y:S02]  /*3fd0*/  LOP3.LUT R102, R14.reuse, 0xffff0000, RZ, 0xc0, !PT ;  /* 0xffff00000e667812 */ /* 0x040fe400078ec0ff */
        /* <DEDUP_REMOVED lines=14> */
[----:B------:R-:W-:Y:S01]  /*40c0*/  FFMA.FTZ R15, R102, R67, -R15 ;  /* 0x00000043660f7223 */ /* 0x000fe2000001080f */
[----:B------:R-:W-:Y:S01]  /*40d0*/  LOP3.LUT R67, R12, 0xffff0000, RZ, 0xc0, !PT ;  /* 0xffff00000c437812 */ /* 0x000fe200078ec0ff */
[----:B------:R-:W-:Y:S01]  /*40e0*/  FFMA.FTZ R74, R102, R73, R74 ;  /* 0x00000049664a7223 */ /* 0x000fe2000001004a */
[----:B------:R-:W-:-:S03]  /*40f0*/  IMAD.U32 R12, R12, 0x10000, RZ ;  /* 0x000100000c0c7824 */ /* 0x000fc600078e00ff */
[C---:B------:R-:W-:Y:S01]  /*4100*/  FMUL.FTZ R73, R67.reuse, R65 ;  /* 0x0000004143497220 */ /* 0x040fe20000410000 */
[-C--:B------:R-:W-:Y:S01]  /*4110*/  FMUL.FTZ R102, R67, R64.reuse ;  /* 0x0000004043667220 */ /* 0x080fe20000410000 */
[----:B------:R-:W-:Y:S02]  /*4120*/  F2FP.BF16.F32.PACK_AB R15, R74, R15 ;  /* 0x0000000f4a0f723e */ /* 0x000fe400000010ff */
[C---:B------:R-:W-:Y:S01]  /*4130*/  FFMA.FTZ R73, R12.reuse, R64, -R73 ;  /* 0x000000400c497223 */ /* 0x040fe20000010849 */
[----:B------:R-:W-:-:S05]  /*4140*/  FFMA.FTZ R102, R12, R65, R102 ;  /* 0x000000410c667223 */ /* 0x000fca0000010066 */
[----:B------:R-:W-:-:S07]  /*4150*/  F2FP.BF16.F32.PACK_AB R12, R102, R73 ;  /* 0x00000049660c723e */ /* 0x000fce00000010ff */
.L_x_1572:
[----:B------:R-:W-:Y:S05]  /*4160*/  BSYNC B3 ;  /* 0x0000000000037941 */ /* 0x000fea0003800000 */
.L_x_1571:
[----:B---3--:R-:W-:-:S04]  /*4170*/  LEA R64, P0, R18, R11, 0x1 ;  /* 0x0000000b12407211 */ /* 0x008fc800078008ff */
[----:B--2---:R-:W-:-:S05]  /*4180*/  LEA.HI.X R65, R18, R72, R19, 0x1, P0 ;  /* 0x0000004812417211 */ /* 0x004fca00000f0c13 */
[----:B0-----:R4:W-:Y:S04]  /*4190*/  ST.E.128 desc[UR60][R64.64], R12 ;  /* 0x0000000c40007985 */ /* 0x0019e8000c101d3c */
.L_x_1570:
[----:B------:R-:W-:Y:S05]  /*41a0*/  BSYNC B2 ;  /* 0x0000000000027941 */ /* 0x000fea0003800000 */
.L_x_1569:
[----:B------:R-:W-:Y:S01]  /*41b0*/  ISETP.NE.AND P0, PT, R71, RZ, PT ;  /* 0x000000ff4700720c */ /* 0x000fe20003f05270 */
[----:B------:R-:W-:-:S12]  /*41c0*/  BSSY B2, `(.L_x_1573) ;  /* 0x0000037000027945 */ /* 0x000fd80003800000 */
[----:B------:R-:W-:Y:S05]  /*41d0*/  @!P0 BRA `(.L_x_1574) ;  /* 0x0000000000d48947 */ /* 0x000fea0003800000 */
[----:B----4-:R-:W4:Y:S01]  /*41e0*/  LDL R12, [R1+0x18] ;  /* 0x00001800010c7983 */ /* 0x010f220000100800 */
[----:B------:R-:W-:Y:S01]  /*41f0*/  BSSY B3, `(.L_x_1575) ;  /* 0x0000030000037945 */ /* 0x000fe20003800000 */
[----:B----4-:R-:W-:Y:S02]  /*4200*/  ISETP.GE.AND P0, PT, R12, R101, PT ;  /* 0x000000650c00720c */ /* 0x010fe40003f06270 */
[----:B------:R4:W0:Y:S11]  /*4210*/  LDS.128 R12, [R90+0x22400] ;  /* 0x022400005a0c7984 */ /* 0x0008360000000c00 */
        /* <DEDUP_REMOVED lines=8> */
[----:B------:R-:W-:Y:S02]  /*42a0*/  LOP3.LUT R62, R61, 0xffff0000, RZ, 0xc0, !PT ;  /* 0xffff00003d3e7812 */ /* 0x000fe400078ec0ff */
[C---:B------:R-:W-:Y:S01]  /*42b0*/  LOP3.LUT R66, R60.reuse, 0xffff0000, RZ, 0xc0, !PT ;  /* 0xffff00003c427812 */ /* 0x040fe200078ec0ff */
[----:B------:R-:W-:Y:S01]  /*42c0*/  IMAD.U32 R60, R60, 0x10000, RZ ;  /* 0x000100003c3c7824 */ /* 0x000fe200078e00ff */
[----:B------:R-:W-:Y:S01]  /*42d0*/  SHF.R.U32.HI R63, RZ, 0x10, R63 ;  /* 0x00000010ff3f7819 */ /* 0x000fe2000001163f */
[C---:B------:R-:W-:Y:S01]  /*42e0*/  FMUL.FTZ R74, R67.reuse, R62 ;  /* 0x0000003e434a7220 */ /* 0x040fe20000410000 */
        /* <DEDUP_REMOVED lines=23> */
[----:B------:R-:W-:Y:S01]  /*4460*/  IMAD.U32 R66, R61, 0x10000, RZ ;  /* 0x000100003d427824 */ /* 0x000fe200078e00ff */
[C---:B------:R-:W-:Y:S01]  /*4470*/  LOP3.LUT R61, R12.reuse, 0xffff0000, RZ, 0xc0, !PT ;  /* 0xffff00000c3d7812 */ /* 0x040fe200078ec0ff */
[----:B------:R-:W-:Y:S02]  /*4480*/  IMAD.U32 R63, R12, 0x10000, RZ ;  /* 0x000100000c3f7824 */ /* 0x000fe400078e00ff */
[----:B------:R-:W-:Y:S02]  /*4490*/  F2FP.BF16.F32.PACK_AB R15, R15, R64 ;  /* 0x000000400f0f723e */ /* 0x000fe400000010ff */
[C---:B------:R-:W-:Y:S01]  /*44a0*/  FMUL.FTZ R12, R61.reuse, R66 ;  /* 0x000000423d0c7220 */ /* 0x040fe20000410000 */
[----:B------:R-:W-:-:S03]  /*44b0*/  FMUL.FTZ R61, R61, R60 ;  /* 0x0000003c3d3d7220 */ /* 0x000fc60000410000 */
[C---:B------:R-:W-:Y:S01]  /*44c0*/  FFMA.FTZ R12, R63.reuse, R60, -R12 ;  /* 0x0000003c3f0c7223 */ /* 0x040fe2000001080c */
[----:B------:R-:W-:-:S05]  /*44d0*/  FFMA.FTZ R61, R63, R66, R61 ;  /* 0x000000423f3d7223 */ /* 0x000fca000001003d */
[----:B------:R-:W-:-:S07]  /*44e0*/  F2FP.BF16.F32.PACK_AB R12, R61, R12 ;  /* 0x0000000c3d0c723e */ /* 0x000fce00000010ff */
.L_x_1576:
[----:B------:R-:W-:Y:S05]  /*44f0*/  BSYNC B3 ;  /* 0x0000000000037941 */ /* 0x000fea0003800000 */
.L_x_1575:
[----:B---3--:R-:W-:-:S04]  /*4500*/  LEA R60, P0, R201, R11, 0x1 ;  /* 0x0000000bc93c7211 */ /* 0x008fc800078008ff */
[----:B--2---:R-:W-:-:S05]  /*4510*/  LEA.HI.X R61, R201, R72, R224, 0x1, P0 ;  /* 0x00000048c93d7211 */ /* 0x004fca00000f0ce0 */
[----:B0-----:R0:W-:Y:S04]  /*4520*/  ST.E.128 desc[UR60][R60.64], R12 ;  /* 0x0000000c3c007985 */ /* 0x0011e8000c101d3c */
.L_x_1574:
[----:B------:R-:W-:Y:S05]  /*4530*/  BSYNC B2 ;  /* 0x0000000000027941 */ /* 0x000fea0003800000 */
.L_x_1573:
[----:B------:R-:W-:Y:S01]  /*4540*/  ISETP.NE.AND P0, PT, R76, RZ, PT ;  /* 0x000000ff4c00720c */ /* 0x000fe20003f05270 */
[----:B------:R-:W-:-:S12]  /*4550*/  BSSY B2, `(.L_x_1577) ;  /* 0x0000039000027945 */ /* 0x000fd80003800000 */
[----:B------:R-:W-:Y:S05]  /*4560*/  @!P0 BRA `(.L_x_1578) ;  /* 0x0000000000dc8947 */ /* 0x000fea0003800000 */
[----:B0---4-:R-:W4:Y:S01]  /*4570*/  LDL R12, [R1+0x48] ;  /* 0x00004800010c7983 */ /* 0x011f220000100800 */
[----:B------:R-:W-:Y:S01]  /*4580*/  BSSY B3, `(.L_x_1579) ;  /* 0x0000031000037945 */ /* 0x000fe20003800000 */
[----:B----4-:R-:W-:Y:S02]  /*4590*/  ISETP.GE.AND P0, PT, R12, R101, PT ;  /* 0x000000650c00720c */ /* 0x010fe40003f06270 */
[----:B------:R0:W4:Y:S11]  /*45a0*/  LDS.128 R12, [R90+0x24400] ;  /* 0x024400005a0c7984 */ /* 0x0001360000000c00 */
[----:B0-----:R-:W-:Y:S05]  /*45b0*/  @P0 BRA `(.L_x_1580) ;  /* 0x0000000000b40947 */ /* 0x001fea0003800000 */
[--C-:B------:R-:W-:Y:S02]  /*45c0*/  SHF.R.U64 R56, R56, 0x10, R57.reuse ;  /* 0x0000001038387819 */ /* 0x100fe40000001239 */
[----:B------:R-:W-:Y:S02]  /*45d0*/  SHF.R.U32.HI R60, RZ, 0x10, R57 ;  /* 0x00000010ff3c7819 */ /* 0x000fe40000011639 */
[--C-:B------:R-:W-:Y:S02]  /*45e0*/  SHF.R.U64 R57, R58, 0x10, R59.reuse ;  /* 0x000000103a397819 */ /* 0x100fe4000000123b */
[----:B------:R-:W-:Y:S02]  /*45f0*/  SHF.R.U32.HI R61, RZ, 0x10, R59 ;  /* 0x00000010ff3d7819 */ /* 0x000fe4000001163b */
[----:B------:R-:W-:Y:S01]  /*4600*/  PRMT R59, R127, 0x5410, R57 ;  /* 0x000054107f3b7816 */ /* 0x000fe20000000039 */
[----:B----4-:R-:W-:Y:S01]  /*4610*/  IMAD.U32 R57, R13, 0x10000, RZ ;  /* 0x000100000d397824 */ /* 0x010fe200078e00ff */
[----:B------:R-:W-:-:S02]  /*4620*/  PRMT R56, R106, 0x5432, R56 ;  /* 0x000054326a387816 */ /* 0x000fc40000000038 */
[----:B------:R-:W-:Y:S02]  /*4630*/  LOP3.LUT R63, R13, 0xffff0000, RZ, 0xc0, !PT ;  /* 0xffff00000d3f7812 */ /* 0x000fe400078ec0ff */
[----:B------:R-:W-:Y:S02]  /*4640*/  LOP3.LUT R62, R59, 0xffff0000, RZ, 0xc0, !PT ;  /* 0xffff00003b3e7812 */ /* 0x000fe400078ec0ff */
[C---:B------:R-:W-:Y:S01]  /*4650*/  LOP3.LUT R58, R56.reuse, 0xffff0000, RZ, 0xc0, !PT ;  /* 0xffff0000383a7812 */ /* 0x040fe200078ec0ff */
[----:B------:R-:W-:Y:S02]  /*4660*/  IMAD.U32 R56, R56, 0x10000, RZ ;  /* 0x0001000038387824 */ /* 0x000fe400078e00ff */
[C---:B------:R-:W-:Y:S02]  /*4670*/  FMUL.FTZ R64, R63.reuse, R62 ;  /* 0x0000003e3f407220 */ /* 0x040fe40000410000 */
[-C--:B------:R-:W-:Y:S02]  /*4680*/  FMUL.FTZ R13, R63, R58.reuse ;  /* 0x0000003a3f0d7220 */ /* 0x080fe40000410000 */
[----:B------:R-:W-:-:S02]  /*4690*/  FFMA.FTZ R58, R57, R58, -R64 ;  /* 0x0000003a393a7223 */ /* 0x000fc40000010840 */
[----:B------:R-:W-:Y:S01]  /*46a0*/  FFMA.FTZ R57, R57, R62, R13 ;  /* 0x0000003e39397223 */ /* 0x000fe2000001000d */
[----:B------:R-:W-:Y:S02]  /*46b0*/  PRMT R13, R108, 0x5432, R60 ;  /* 0x000054326c0d7816 */ /* 0x000fe4000000003c */
[----:B------:R-:W-:Y:S02]  /*46c0*/  PRMT R60, R128, 0x5410, R61 ;  /* 0x00005410803c7816 */ /* 0x000fe4000000003d */
[----:B------:R-:W-:Y:S01]  /*46d0*/  LOP3.LUT R62, R14, 0xffff0000, RZ, 0xc0, !PT ;  /* 0xffff00000e3e7812 */ /* 0x000fe200078ec0ff */
[C---:B------:R-:W-:Y:S01]  /*46e0*/  IMAD.U32 R63, R13.reuse, 0x10000, RZ ;  /* 0x000100000d3f7824 */ /* 0x040fe200078e00ff */
[----:B------:R-:W-:Y:S01]  /*46f0*/  LOP3.LUT R13, R13, 0xffff0000, RZ, 0xc0, !PT ;  /* 0xffff00000d0d7812 */ /* 0x000fe200078ec0ff */
[----:B------:R-:W-:Y:S01]  /*4700*/  IMAD.U32 R61, R60, 0x10000, RZ ;  /* 0x000100003c3d7824 */ /* 0x000fe200078e00ff */
[----:B------:R-:W-:Y:S01]  /*4710*/  F2FP.BF16.F32.PACK_AB R57, R57, R58 ;  /* 0x0000003a3939723e */ /* 0x000fe200000010ff */
[----:B------:R-:W-:-:S02]  /*4720*/  IMAD.U32 R14, R14, 0x10000, RZ ;  /* 0x000100000e0e7824 */ /* 0x000fc400078e00ff */
[C---:B------:R-:W-:Y:S01]  /*4730*/  FMUL.FTZ R65, R62.reuse, R61 ;  /* 0x0000003d3e417220 */ /* 0x040fe20000410000 */
[----:B------:R-:W-:-:S03]  /*4740*/  FMUL.FTZ R62, R62, R63 ;  /* 0x0000003f3e3e7220 */ /* 0x000fc60000410000 */
[C---:B------:R-:W-:Y:S01]  /*4750*/  FFMA.FTZ R65, R14.reuse, R63, -R65 ;  /* 0x0000003f0e417223 */ /* 0x040fe20000010841 */
[----:B------:R-:W-:Y:S01]  /*4760*/  FFMA.FTZ R62, R14, R61, R62 ;  /* 0x0000003d0e3e7223 */ /* 0x000fe2000001003e */
[----:B------:R-:W-:Y:S01]  /*4770*/  LOP3.LUT R61, R60, 0xffff0000, RZ, 0xc0, !PT ;  /* 0xffff00003c3d7812 */ /* 0x000fe200078ec0ff */
[C---:B------:R-:W-:Y:S01]  /*4780*/  IMAD.U32 R60, R15.reuse, 0x10000, RZ ;  /* 0x000100000f3c7824 */ /* 0x040fe200078e00ff */
[----:B------:R-:W-:-:S05]  /*4790*/  LOP3.LUT R14, R15, 0xffff0000, RZ, 0xc0, !PT ;  /* 0xffff00000f0e7812 */ /* 0x000fca00078ec0ff */
[C---:B------:R-:W-:Y:S01]  /*47a0*/  FMUL.FTZ R15, R14.reuse, R61 ;  /* 0x0000003d0e0f7220 */ /* 0x040fe20000410000 */
[----:B------:R-:W-:-:S03]  /*47b0*/  FMUL.FTZ R14, R14, R13 ;  /* 0x0000000d0e0e7220 */ /* 0x000fc60000410000 */
[C---:B------:R-:W-:Y:S01]  /*47c0*/  FFMA.FTZ R15, R60.reuse, R13, -R15 ;  /* 0x0000000d3c0f7223 */ /* 0x040fe2000001080f */
[----:B------:R-:W-:Y:S01]  /*47d0*/  FFMA.FTZ R14, R60, R61, R14 ;  /* 0x0000003d3c0e7223 */ /* 0x000fe2000001000e */
[C---:B------:R-:W-:Y:S01]  /*47e0*/  LOP3.LUT R13, R12.reuse, 0xffff0000, RZ, 0xc0, !PT ;  /* 0xffff00000c0d7812 */ /* 0x040fe200078ec0ff */
[----:B------:R-:W-:Y:S02]  /*47f0*/  IMAD.U32 R60, R59, 0x10000, RZ ;  /* 0x000100003b3c7824 */ /* 0x000fe400078e00ff */
[----:B------:R-:W-:Y:S01]  /*4800*/  IMAD.U32 R59, R12, 0x10000, RZ ;  /* 0x000100000c3b7824 */ /* 0x000fe200078e00ff */
[----:B------:R-:W-:Y:S01]  /*4810*/  F2FP.BF16.F32.PACK_AB R15, R14, R15 ;  /* 0x0000000f0e0f723e */ /* 0x000fe200000010ff */
[C---:B------:R-:W-:Y:S01]  /*4820*/  FMUL.FTZ R12, R13.reuse, R60 ;  /* 0x0000003c0d0c7220 */ /* 0x040fe20000410000 */
[-C--:B------:R-:W-:Y:S01]  /*4830*/  FMUL.FTZ R13, R13, R56.reuse ;  /* 0x000000380d0d7220 */ /* 0x080fe20000410000 */
[----:B------:R-:W-:Y:S02]  /*4840*/  F2FP.BF16.F32.PACK_AB R14, R62, R65 ;  /* 0x000000413e0e723e */ /* 0x000fe400000010ff */
[C---:B------:R-:W-:Y:S01]  /*4850*/  FFMA.FTZ R12, R59.reuse, R56, -R12 ;  /* 0x000000383b0c7223 */ /* 0x040fe2000001080c */
[----:B------:R-:W-:-:S05]  /*4860*/  FFMA.FTZ R13, R59, R60, R13 ;  /* 0x0000003c3b0d7223 */ /* 0x000fca000001000d */
[----:B------:R-:W-:Y:S01]  /*4870*/  F2FP.BF16.F32.PACK_AB R12, R13, R12 ;  /* 0x0000000c0d0c723e */ /* 0x000fe200000010ff */
[----:B------:R-:W-:-:S07]  /*4880*/  IMAD.MOV.U32 R13, RZ, RZ, R57 ;  /* 0x000000ffff0d7224 */ /* 0x000fce00078e0039 */
.L_x_1580:
[----:B------:R-:W-:Y:S05]  /*4890*/  BSYNC B3 ;  /* 0x0000000000037941 */ /* 0x000fea0003800000 */
.L_x_1579:
[----:B------:R-:W2:Y:S01]  /*48a0*/  LDL R58, [R1+0x8] ;  /* 0x00000800013a7983 */ /* 0x000ea20000100800 */
[----:B---3--:R-:W-:-:S04]  /*48b0*/  LEA R56, P0, R22, R11, 0x1 ;  /* 0x0000000b16387211 */ /* 0x008fc800078008ff */
[----:B--2---:R-:W-:-:S05]  /*48c0*/  LEA.HI.X R57, R22, R72, R58, 0x1, P0 ;  /* 0x0000004816397211 */ /* 0x004fca00000f0c3a */
[----:B----4-:R0:W-:Y:S04]  /*48d0*/  ST.E.128 desc[UR60][R56.64], R12 ;  /* 0x0000000c38007985 */ /* 0x0101e8000c101d3c */
.L_x_1578:
[----:B------:R-:W-:Y:S05]  /*48e0*/  BSYNC B2 ;  /* 0x0000000000027941 */ /* 0x000fea0003800000 */
.L_x_1577:
[----:B------:R-:W-:-:S13]  /*48f0*/  ISETP.NE.AND P0, PT, R77, RZ, PT ;  /* 0x000000ff4d00720c */ /* 0x000fda0003f05270 */
[----:B------:R-:W-:Y:S05]  /*4900*/  @!P0 BRA `(.L_x_1568) ;  /* 0x0000000000dc8947 */ /* 0x000fea0003800000 */
[----:B------:R-:W5:Y:S01]  /*4910*/  LDL R58, [R1+0x4c] ;  /* 0x00004c00013a7983 */ /* 0x000f620000100800 */
[C---:B0--3--:R-:W-:Y:S01]  /*4920*/  LEA R56, P0, R23.reuse, R11, 0x1 ;  /* 0x0000000b17387211 */ /* 0x049fe200078008ff */
[----:B------:R-:W-:Y:S02]  /*4930*/  BSSY B2, `(.L_x_1581) ;  /* 0x0000033000027945 */ /* 0x000fe40003800000 */
[----:B----4-:R0:W3:Y:S01]  /*4940*/  LDS.128 R12, [R90+0x26400] ;  /* 0x026400005a0c7984 */ /* 0x0100e20000000c00 */
[----:B--2---:R-:W-:Y:S02]  /*4950*/  LEA.HI.X R57, R23, R72, R229, 0x1, P0 ;  /* 0x0000004817397211 */ /* 0x004fe400000f0ce5 */
[----:B-----5:R-:W-:-:S13]  /*4960*/  ISETP.GE.AND P6, PT, R58, R101, PT ;  /* 0x000000653a00720c */ /* 0x020fda0003fc6270 */
[----:B0--3--:R-:W-:Y:S05]  /*4970*/  @P6 BRA `(.L_x_1582) ;  /* 0x0000000000b86947 */ /* 0x009fea0003800000 */
[----:B------:R-:W-:Y:S02]  /*4980*/  SHF.R.U64 R54, R54, 0x10, R55 ;  /* 0x0000001036367819 */ /* 0x000fe40000001237 */
[----:B------:R-:W-:Y:S02]  /*4990*/  SHF.R.U64 R52, R52, 0x10, R53 ;  /* 0x0000001034347819 */ /* 0x000fe40000001235 */
[----:B------:R-:W-:Y:S02]  /*49a0*/  PRMT R125, R125, 0x5410, R54 ;  /* 0x000054107d7d7816 */ /* 0x000fe40000000036 */
[----:B------:R-:W-:Y:S01]  /*49b0*/  PRMT R123, R123, 0x5410, R52 ;  /* 0x000054107b7b7816 */ /* 0x000fe20000000034 */
[C---:B------:R-:W-:Y:S01]  /*49c0*/  IMAD.U32 R52, R13.reuse, 0x10000, RZ ;  /* 0x000100000d347824 */ /* 0x040fe200078e00ff */
[----:B------:R-:W-:Y:S02]  /*49d0*/  LOP3.LUT R54, R13, 0xffff0000, RZ, 0xc0, !PT ;  /* 0xffff00000d367812 */ /* 0x000fe400078ec0ff */
[C---:B------:R-:W-:Y:S01]  /*49e0*/  LOP3.LUT R59, R125.reuse, 0xffff0000, RZ, 0xc0, !PT ;  /* 0xffff00007d3b7812 */ /* 0x040fe200078ec0ff */
[----:B------:R-:W-:Y:S01]  /*49f0*/  IMAD.U32 R125, R125, 0x10000, RZ ;  /* 0x000100007d7d7824 */ /* 0x000fe200078e00ff */
[C---:B------:R-:W-:Y:S01]  /*4a00*/  LOP3.LUT R11, R123.reuse, 0xffff0000, RZ, 0xc0, !PT ;  /* 0xffff00007b0b7812 */ /* 0x040fe200078ec0ff */
[----:B------:R-:W-:Y:S01]  /*4a10*/  IMAD.U32 R123, R123, 0x10000, RZ ;  /* 0x000100007b7b7824 */ /* 0x000fe200078e00ff */
[----:B------:R-:W-:Y:S01]  /*4a20*/  SHF.R.U32.HI R55, RZ, 0x10, R55 ;  /* 0x00000010ff377819 */ /* 0x000fe20000011637 */
[C---:B------:R-:W-:Y:S01]  /*4a30*/  FMUL.FTZ R13, R54.reuse, R59 ;  /* 0x0000003b360d7220 */ /* 0x040fe20000410000 */
[----:B------:R-:W-:Y:S01]  /*4a40*/  SHF.R.U32.HI R53, RZ, 0x10, R53 ;  /* 0x00000010ff357819 */ /* 0x000fe20000011635 */
[-C--:B------:R-:W-:Y:S01]  /*4a50*/  FMUL.FTZ R54, R54, R11.reuse ;  /* 0x0000000b36367220 */ /* 0x080fe20000410000 */
[----:B------:R-:W-:Y:S01]  /*4a60*/  PRMT R126, R126, 0x5410, R55 ;  /* 0x000054107e7e7816 */ /* 0x000fe20000000037 */
[----:B------:R-:W-:Y:S01]  /*4a70*/  FFMA.FTZ R11, R52, R11, -R13 ;  /* 0x0000000b340b7223 */ /* 0x000fe2000001080d */
[----:B------:R-:W-:Y:S01]  /*4a80*/  PRMT R124, R124, 0x5410, R53 ;  /* 0x000054107c7c7816 */ /* 0x000fe20000000035 */
[----:B------:R-:W-:Y:S01]  /*4a90*/  FFMA.FTZ R52, R52, R59, R54 ;  /* 0x0000003b34347223 */ /* 0x000fe20000010036 */
[----:B------:R-:W-:Y:S01]  /*4aa0*/  LOP3.LUT R53, R14, 0xffff0000, RZ, 0xc0, !PT ;  /* 0xffff00000e357812 */ /* 0x000fe200078ec0ff */
[----:B------:R-:W-:Y:S01]  /*4ab0*/  IMAD.U32 R54, R126, 0x10000, RZ ;  /* 0x000100007e367824 */ /* 0x000fe200078e00ff */
[----:B------:R-:W-:Y:S01]  /*4ac0*/  LOP3.LUT R55, R15, 0xffff0000, RZ, 0xc0, !PT ;  /* 0xffff00000f377812 */ /* 0x000fe200078ec0ff */
[----:B------:R-:W-:Y:S01]  /*4ad0*/  IMAD.U32 R58, R124, 0x10000, RZ ;  /* 0x000100007c3a7824 */ /* 0x000fe200078e00ff */
[----:B------:R-:W-:Y:S01]  /*4ae0*/  F2FP.BF16.F32.PACK_AB R11, R52, R11 ;  /* 0x0000000b340b723e */ /* 0x000fe200000010ff */
[----:B------:R-:W-:-:S02]  /*4af0*/  IMAD.U32 R13, R14, 0x10000, RZ ;  /* 0x000100000e0d7824 */ /* 0x000fc400078e00ff */
[C---:B------:R-:W-:Y:S01]  /*4b00*/  FMUL.FTZ R14, R53.reuse, R54 ;  /* 0x00000036350e7220 */ /* 0x040fe20000410000 */
[-C--:B------:R-:W-:Y:S01]  /*4b10*/  FMUL.FTZ R53, R53, R58.reuse ;  /* 0x0000003a35357220 */ /* 0x080fe20000410000 */
[----:B------:R-:W-:Y:S02]  /*4b20*/  IMAD.U32 R15, R15, 0x10000, RZ ;  /* 0x000100000f0f7824 */ /* 0x000fe400078e00ff */
[C---:B------:R-:W-:Y:S01]  /*4b30*/  FFMA.FTZ R14, R13.reuse, R58, -R14 ;  /* 0x0000003a0d0e7223 */ /* 0x040fe2000001080e */
[----:B------:R-:W-:Y:S01]  /*4b40*/  FFMA.FTZ R53, R13, R54, R53 ;  /* 0x000000360d357223 */ /* 0x000fe20000010035 */
[----:B------:R-:W-:Y:S02]  /*4b50*/  LOP3.LUT R54, R126, 0xffff0000, RZ, 0xc0, !PT ;  /* 0xffff00007e367812 */ /* 0x000fe400078ec0ff */
[----:B------:R-:W-:Y:S02]  /*4b60*/  LOP3.LUT R13, R124, 0xffff0000, RZ, 0xc0, !PT ;  /* 0xffff00007c0d7812 */ /* 0x000fe400078ec0ff */
[----:B------:R-:W-:Y:S01]  /*4b70*/  F2FP.BF16.F32.PACK_AB R14, R53, R14 ;  /* 0x0000000e350e723e */ /* 0x000fe200000010ff */
[----:B------:R-:W-:-:S02]  /*4b80*/  FMUL.FTZ R58, R55, R54 ;  /* 0x00000036373a7220 */ /* 0x000fc40000410000 */
[-C--:B------:R-:W-:Y:S02]  /*4b90*/  FMUL.FTZ R55, R55, R13.reuse ;  /* 0x0000000d37377220 */ /* 0x080fe40000410000 */
[C---:B------:R-:W-:Y:S01]  /*4ba0*/  FFMA.FTZ R13, R15.reuse, R13, -R58 ;  /* 0x0000000d0f0d7223 */ /* 0x040fe2000001083a */
[C---:B------:R-:W-:Y:S01]  /*4bb0*/  LOP3.LUT R58, R12.reuse, 0xffff0000, RZ, 0xc0, !PT ;  /* 0xffff00000c3a7812 */ /* 0x040fe200078ec0ff */
[----:B------:R-:W-:Y:S01]  /*4bc0*/  FFMA.FTZ R54, R15, R54, R55 ;  /* 0x000000360f367223 */ /* 0x000fe20000010037 */
[----:B------:R-:W-:-:S03]  /*4bd0*/  IMAD.U32 R12, R12, 0x10000, RZ ;  /* 0x000100000c0c7824 */ /* 0x000fc600078e00ff */
[C---:B------:R-:W-:Y:S01]  /*4be0*/  FMUL.FTZ R15, R58.reuse, R125 ;  /* 0x0000007d3a0f7220 */ /* 0x040fe20000410000 */
[----:B------:R-:W-:Y:S01]  /*4bf0*/  FMUL.FTZ R58, R58, R123 ;  /* 0x0000007b3a3a7220 */ /* 0x000fe20000410000 */
[----:B------:R-:W-:Y:S02]  /*4c00*/  F2FP.BF16.F32.PACK_AB R13, R54, R13 ;  /* 0x0000000d360d723e */ /* 0x000fe400000010ff */
[C---:B------:R-:W-:Y:S01]  /*4c10*/  FFMA.FTZ R15, R12.reuse, R123, -R15 ;  /* 0x0000007b0c0f7223 */ /* 0x040fe2000001080f */
[----:B------:R-:W-:-:S05]  /*4c20*/  FFMA.FTZ R58, R12, R125, R58 ;  /* 0x0000007d0c3a7223 */ /* 0x000fca000001003a */
[----:B------:R-:W-:Y:S01]  /*4c30*/  F2FP.BF16.F32.PACK_AB R12, R58, R15 ;  /* 0x0000000f3a0c723e */ /* 0x000fe200000010ff */
[----:B------:R-:W-:Y:S02]  /*4c40*/  IMAD.MOV.U32 R15, RZ, RZ, R13 ;  /* 0x000000ffff0f7224 */ /* 0x000fe400078e000d */
[----:B------:R-:W-:-:S07]  /*4c50*/  IMAD.MOV.U32 R13, RZ, RZ, R11 ;  /* 0x000000ffff0d7224 */ /* 0x000fce00078e000b */
.L_x_1582:
[----:B------:R-:W-:Y:S05]  /*4c60*/  BSYNC B2 ;  /* 0x0000000000027941 */ /* 0x000fea0003800000 */
.L_x_1581:
[----:B------:R0:W-:Y:S02]  /*4c70*/  ST.E.128 desc[UR60][R56.64], R12 ;  /* 0x0000000c38007985 */ /* 0x0001e4000c101d3c */
.L_x_1568:
[----:B------:R-:W-:Y:S05]  /*4c80*/  BSYNC B1 ;  /* 0x0000000000017941 */ /* 0x000fea0003800000 */
.L_x_1567:
[----:B------:R-:W-:-:S03]  /*4c90*/  UMOV UR4, 0xffffffff ;  /* 0xffffffff00047882 */ /* 0x000fc60000000000 */
[----:B------:R-:W-:Y:S05]  /*4ca0*/  BRA.DIV UR4, `(.L_x_1583) ;  /* 0x0000029204a87947 */ /* 0x000fea000b800000 */
[----:B-1----:R-:W1:Y:S04]  /*4cb0*/  SHFL.IDX PT, R105, R105, 0x1, 0x181f ;  /* 0x00381f0069697f89 */ /* 0x002e6800000e0000 */
[----:B------:R-:W0:Y:S02]  /*4cc0*/  SHFL.IDX PT, R104, R104, 0x1, 0x181f ;  /* 0x00381f0068687f89 */ /* 0x000e2400000e0000 */
.L_x_2004:
[----:B------:R-:W-:Y:S05]  /*4cd0*/  @P4 BRA `(.L_x_1584) ;  /* 0x0000003c00744947 */ /* 0x000fea0003800000 */
[----:B------:R-:W-:Y:S01]  /*4ce0*/  ISETP.NE.AND P0, PT, R29, RZ, PT ;  /* 0x000000ff1d00720c */ /* 0x000fe20003f05270 */
[----:B------:R-:W-:-:S12]  /*4cf0*/  BSSY B1, `(.L_x_1585) ;  /* 0x0000037000017945 */ /* 0x000fd80003800000 */
[----:B------:R-:W-:Y:S05]  /*4d00*/  @!P0 BRA `(.L_x_1586) ;  /* 0x0000000000d48947 */ /* 0x000fea0003800000 */
[----:B0---4-:R0:W4:Y:S01]  /*4d10*/  LDS.128 R12, [R90+0x21400] ;  /* 0x021400005a0c7984 */ /* 0x0111220000000c00 */
[----:B------:R-:W-:Y:S01]  /*4d20*/  ISETP.GE.AND P4, PT, R204, R101, PT ;  /* 0x00000065cc00720c */ /* 0x000fe20003f86270 */
[----:B------:R-:W-:Y:S01]  /*4d30*/  BSSY B2, `(.L_x_1587) ;  /* 0x0000031000027945 */ /* 0x000fe20003800000 */
[----:B------:R-:W-:-:S04]  /*4d40*/  LEA R52, P0, R18, R104, 0x1 ;  /* 0x0000006812347211 */ /* 0x000fc800078008ff */
[----:B-1----:R-:W-:-:S07]  /*4d50*/  LEA.HI.X R53, R18, R105, R19, 0x1, P0 ;  /* 0x0000006912357211 */ /* 0x002fce00000f0c13 */
[----:B0-----:R-:W-:Y:S05]  /*4d60*/  @P4 BRA `(.L_x_1588) ;  /* 0x0000000000b44947 */ /* 0x001fea0003800000 */
[--C-:B------:R-:W-:Y:S01]  /*4d70*/  SHF.R.U64 R55, R48, 0x10, R49.reuse ;  /* 0x0000001030377819 */ /* 0x100fe20000001231 */
[----:B----4-:R-:W-:Y:S01]  /*4d80*/  IMAD.U32 R48, R14, 0x10000, RZ ;  /* 0x000100000e307824 */ /* 0x010fe200078e00ff */
[----:B------:R-:W-:Y:S02]  /*4d90*/  SHF.R.U32.HI R56, RZ, 0x10, R49 ;  /* 0x00000010ff387819 */ /* 0x000fe40000011631 */
[----:B------:R-:W-:Y:S02]  /*4da0*/  SHF.R.U64 R49, R50, 0x10, R51 ;  /* 0x0000001032317819 */ /* 0x000fe40000001233 */
[----:B------:R-:W-:Y:S02]  /*4db0*/  PRMT R120, R120, 0x5410, R55 ;  /* 0x0000541078787816 */ /* 0x000fe40000000037 */
[----:B------:R-:W-:Y:S02]  /*4dc0*/  PRMT R122, R122, 0x5410, R49 ;  /* 0x000054107a7a7816 */ /* 0x000fe40000000031 */
[----:B------:R-:W-:-:S02]  /*4dd0*/  SHF.R.U32.HI R50, RZ, 0x10, R51 ;  /* 0x00000010ff327819 */ /* 0x000fc40000011633 */
[----:B------:R-:W-:Y:S02]  /*4de0*/  LOP3.LUT R49, R13, 0xffff0000, RZ, 0xc0, !PT ;  /* 0xffff00000d317812 */ /* 0x000fe400078ec0ff */
[C---:B------:R-:W-:Y:S01]  /*4df0*/  LOP3.LUT R54, R122.reuse, 0xffff0000, RZ, 0xc0, !PT ;  /* 0xffff00007a367812 */ /* 0x040fe200078ec0ff */
[----:B------:R-:W-:Y:S01]  /*4e00*/  IMAD.U32 R122, R122, 0x10000, RZ ;  /* 0x000100007a7a7824 */ /* 0x000fe200078e00ff */
[C---:B------:R-:W-:Y:S01]  /*4e10*/  LOP3.LUT R51, R120.reuse, 0xffff0000, RZ, 0xc0, !PT ;  /* 0xffff000078337812 */ /* 0x040fe200078ec0ff */
[----:B------:R-:W-:Y:S01]  /*4e20*/  IMAD.U32 R120, R120, 0x10000, RZ ;  /* 0x0001000078787824 */ /* 0x000fe200078e00ff */
[----:B------:R-:W-:Y:S01]  /*4e30*/  PRMT R121, R121, 0x5410, R50 ;  /* 0x0000541079797816 */ /* 0x000fe20000000032 */
[----:B------:R-:W-:Y:S01]  /*4e40*/  IMAD.U32 R50, R13, 0x10000, RZ ;  /* 0x000100000d327824 */ /* 0x000fe200078e00ff */
[----:B------:R-:W-:Y:S01]  /*4e50*/  PRMT R119, R119, 0x5410, R56 ;  /* 0x0000541077777816 */ /* 0x000fe20000000038 */
[C---:B------:R-:W-:Y:S01]  /*4e60*/  FMUL.FTZ R55, R49.reuse, R54 ;  /* 0x0000003631377220 */ /* 0x040fe20000410000 */
[----:B------:R-:W-:Y:S01]  /*4e70*/  FMUL.FTZ R57, R49, R51 ;  /* 0x0000003331397220 */ /* 0x000fe20000410000 */
[----:B------:R-:W-:Y:S01]  /*4e80*/  LOP3.LUT R14, R14, 0xffff0000, RZ, 0xc0, !PT ;  /* 0xffff00000e0e7812 */ /* 0x000fe200078ec0ff */
[----:B------:R-:W-:-:S02]  /*4e90*/  IMAD.U32 R13, R121, 0x10000, RZ ;  /* 0x00010000790d7824 */ /* 0x000fc400078e00ff */
[C---:B------:R-:W-:Y:S01]  /*4ea0*/  FFMA.FTZ R49, R50.reuse, R51, -R55 ;  /* 0x0000003332317223 */ /* 0x040fe20000010837 */
[----:B------:R-:W-:Y:S02]  /*4eb0*/  IMAD.U32 R55, R119, 0x10000, RZ ;  /* 0x0001000077377824 */ /* 0x000fe400078e00ff */
[----:B------:R-:W-:Y:S01]  /*4ec0*/  FFMA.FTZ R50, R50, R54, R57 ;  /* 0x0000003632327223 */ /* 0x000fe20000010039 */
[----:B---3--:R-:W-:Y:S01]  /*4ed0*/  LOP3.LUT R11, R15, 0xffff0000, RZ, 0xc0, !PT ;  /* 0xffff00000f0b7812 */ /* 0x008fe200078ec0ff */
[----:B------:R-:W-:Y:S02]  /*4ee0*/  IMAD.U32 R51, R12, 0x10000, RZ ;  /* 0x000100000c337824 */ /* 0x000fe400078e00ff */
[C---:B------:R-:W-:Y:S01]  /*4ef0*/  FMUL.FTZ R59, R14.reuse, R55 ;  /* 0x000000370e3b7220 */ /* 0x040fe20000410000 */
[----:B------:R-:W-:Y:S01]  /*4f00*/  LOP3.LUT R56, R121, 0xffff0000, RZ, 0xc0, !PT ;  /* 0xffff000079387812 */ /* 0x000fe200078ec0ff */
[-C--:B------:R-:W-:Y:S01]  /*4f10*/  FMUL.FTZ R57, R14, R13.reuse ;  /* 0x0000000d0e397220 */ /* 0x080fe20000410000 */
[----:B------:R-:W-:Y:S01]  /*4f20*/  LOP3.LUT R54, R119, 0xffff0000, RZ, 0xc0, !PT ;  /* 0xffff000077367812 */ /* 0x000fe200078ec0ff */
[----:B------:R-:W-:Y:S01]  /*4f30*/  FFMA.FTZ R59, R48, R13, R59 ;  /* 0x0000000d303b7223 */ /* 0x000fe2000001003b */
[----:B------:R-:W-:Y:S01]  /*4f40*/  LOP3.LUT R12, R12, 0xffff0000, RZ, 0xc0, !PT ;  /* 0xffff00000c0c7812 */ /* 0x000fe200078ec0ff */
[----:B------:R-:W-:-:S02]  /*4f50*/  IMAD.U32 R15, R15, 0x10000, RZ ;  /* 0x000100000f0f7824 */ /* 0x000fc400078e00ff */
[----:B------:R-:W-:Y:S01]  /*4f60*/  FFMA.FTZ R14, R48, R55, -R57 ;  /* 0x00000037300e7223 */ /* 0x000fe20000010839 */
[C---:B------:R-:W-:Y:S01]  /*4f70*/  FMUL.FTZ R58, R11.reuse, R56 ;  /* 0x000000380b3a7220 */ /* 0x040fe20000410000 */
[----:B------:R-:W-:Y:S01]  /*4f80*/  FMUL.FTZ R13, R11, R54 ;  /* 0x000000360b0d7220 */ /* 0x000fe20000410000 */
        /* <DEDUP_REMOVED lines=10> */
[----:B------:R-:W-:-:S07]  /*5030*/  F2FP.BF16.F32.PACK_AB R12, R11, R48 ;  /* 0x000000300b0c723e */ /* 0x000fce00000010ff */
.L_x_1588:
[----:B------:R-:W-:Y:S05]  /*5040*/  BSYNC B2 ;  /* 0x0000000000027941 */ /* 0x000fea0003800000 */
.L_x_1587:
[----:B----4-:R0:W-:Y:S02]  /*5050*/  ST.E.128 desc[UR60][R52.64], R12 ;  /* 0x0000000c34007985 */ /* 0x0101e4000c101d3c */
.L_x_1586:
[----:B------:R-:W-:Y:S05]  /*5060*/  BSYNC B1 ;  /* 0x0000000000017941 */ /* 0x000fea0003800000 */
.L_x_1585:
[----:B------:R-:W-:Y:S01]  /*5070*/  ISETP.NE.AND P0, PT, R71, RZ, PT ;  /* 0x000000ff4700720c */ /* 0x000fe20003f05270 */
[----:B------:R-:W-:-:S12]  /*5080*/  BSSY B1, `(.L_x_1589) ;  /* 0x0000038000017945 */ /* 0x000fd80003800000 */
[----:B------:R-:W-:Y:S05]  /*5090*/  @!P0 BRA `(.L_x_1590) ;  /* 0x0000000000d88947 */ /* 0x000fea0003800000 */
[----:B---3--:R-:W3:Y:S01]  /*50a0*/  LDL R11, [R1+0x18] ;  /* 0x00001800010b7983 */ /* 0x008ee20000100800 */
[C---:B0-----:R-:W-:Y:S01]  /*50b0*/  LEA R48, P0, R201.reuse, R104, 0x1 ;  /* 0x00000068c9307211 */ /* 0x041fe200078008ff */
[----:B------:R-:W-:Y:S02]  /*50c0*/  BSSY B2, `(.L_x_1591) ;  /* 0x0000032000027945 */ /* 0x000fe40003800000 */
[----:B----4-:R0:W4:Y:S01]  /*50d0*/  LDS.128 R12, [R90+0x23400] ;  /* 0x023400005a0c7984 */ /* 0x0101220000000c00 */
[----:B-1----:R-:W-:Y:S02]  /*50e0*/  LEA.HI.X R49, R201, R105, R224, 0x1, P0 ;  /* 0x00000069c9317211 */ /* 0x002fe400000f0ce0 */
[----:B---3--:R-:W-:-:S13]  /*50f0*/  ISETP.GE.AND P4, PT, R11, R101, PT ;  /* 0x000000650b00720c */ /* 0x008fda0003f86270 */
[----:B0---4-:R-:W-:Y:S05]  /*5100*/  @P4 BRA `(.L_x_1592) ;  /* 0x0000000000b44947 */ /* 0x011fea0003800000 */
[--C-:B------:R-:W-:Y:S02]  /*5110*/  SHF.R.U64 R46, R46, 0x10, R47.reuse ;  /* 0x000000102e2e7819 */ /* 0x100fe4000000122f */
[----:B------:R-:W-:Y:S02]  /*5120*/  SHF.R.U32.HI R47, RZ, 0x10, R47 ;  /* 0x00000010ff2f7819 */ /* 0x000fe4000001162f */
[--C-:B------:R-:W-:Y:S02]  /*5130*/  SHF.R.U32.HI R51, RZ, 0x10, R45.reuse ;  /* 0x00000010ff337819 */ /* 0x100fe4000001162d */
[----:B------:R-:W-:Y:S01]  /*5140*/  SHF.R.U64 R50, R44, 0x10, R45 ;  /* 0x000000102c327819 */ /* 0x000fe2000000122d */
[----:B------:R-:W-:Y:S01]  /*5150*/  IMAD.U32 R44, R14, 0x10000, RZ ;  /* 0x000100000e2c7824 */ /* 0x000fe200078e00ff */
[----:B------:R-:W-:Y:S02]  /*5160*/  PRMT R118, R118, 0x5410, R47 ;  /* 0x0000541076767816 */ /* 0x000fe4000000002f */
[----:B------:R-:W-:-:S02]  /*5170*/  PRMT R116, R116, 0x5410, R51 ;  /* 0x0000541074747816 */ /* 0x000fc40000000033 */
[----:B------:R-:W-:Y:S01]  /*5180*/  PRMT R115, R115, 0x5410, R50 ;  /* 0x0000541073737816 */ /* 0x000fe20000000032 */
[----:B------:R-:W-:Y:S01]  /*5190*/  IMAD.U32 R52, R118, 0x10000, RZ ;  /* 0x0001000076347824 */ /* 0x000fe200078e00ff */
[----:B------:R-:W-:Y:S01]  /*51a0*/  PRMT R117, R117, 0x5410, R46 ;  /* 0x0000541075757816 */ /* 0x000fe2000000002e */
[----:B------:R-:W-:Y:S01]  /*51b0*/  IMAD.U32 R50, R116, 0x10000, RZ ;  /* 0x0001000074327824 */ /* 0x000fe200078e00ff */
[----:B------:R-:W-:Y:S01]  /*51c0*/  LOP3.LUT R45, R14, 0xffff0000, RZ, 0xc0, !PT ;  /* 0xffff00000e2d7812 */ /* 0x000fe200078ec0ff */
[C---:B------:R-:W-:Y:S01]  /*51d0*/  IMAD.U32 R14, R15.reuse, 0x10000, RZ ;  /* 0x000100000f0e7824 */ /* 0x040fe200078e00ff */
[----:B------:R-:W-:Y:S01]  /*51e0*/  LOP3.LUT R11, R15, 0xffff0000, RZ, 0xc0, !PT ;  /* 0xffff00000f0b7812 */ /* 0x000fe200078ec0ff */
[C---:B------:R-:W-:Y:S01]  /*51f0*/  IMAD.U32 R46, R13.reuse, 0x10000, RZ ;  /* 0x000100000d2e7824 */ /* 0x040fe200078e00ff */
[----:B------:R-:W-:Y:S01]  /*5200*/  LOP3.LUT R15, R13, 0xffff0000, RZ, 0xc0, !PT ;  /* 0xffff00000d0f7812 */ /* 0x000fe200078ec0ff */
[----:B------:R-:W-:Y:S01]  /*5210*/  FMUL.FTZ R55, R45, R52 ;  /* 0x000000342d377220 */ /* 0x000fe20000410000 */
[----:B------:R-:W-:Y:S01]  /*5220*/  LOP3.LUT R51, R117, 0xffff0000, RZ, 0xc0, !PT ;  /* 0xffff000075337812 */ /* 0x000fe200078ec0ff */
[-C--:B------:R-:W-:Y:S01]  /*5230*/  FMUL.FTZ R45, R45, R50.reuse ;  /* 0x000000322d2d7220 */ /* 0x080fe20000410000 */
[----:B------:R-:W-:Y:S01]  /*5240*/  LOP3.LUT R47, R115, 0xffff0000, RZ, 0xc0, !PT ;  /* 0xffff0000732f7812 */ /* 0x000fe200078ec0ff */
[----:B------:R-:W-:Y:S01]  /*5250*/  IMAD.U32 R13, R12, 0x10000, RZ ;  /* 0x000100000c0d7824 */ /* 0x000fe200078e00ff */
[----:B------:R-:W-:Y:S01]  /*5260*/  LOP3.LUT R118, R118, 0xffff0000, RZ, 0xc0, !PT ;  /* 0xffff000076767812 */ /* 0x000fe200078ec0ff */
[C---:B------:R-:W-:Y:S01]  /*5270*/  FMUL.FTZ R53, R15.reuse, R51 ;  /* 0x000000330f357220 */ /* 0x040fe20000410000 */
[----:B------:R-:W-:Y:S01]  /*5280*/  LOP3.LUT R116, R116, 0xffff0000, RZ, 0xc0, !PT ;  /* 0xffff000074747812 */ /* 0x000fe200078ec0ff */
[-C--:B------:R-:W-:Y:S01]  /*5290*/  FMUL.FTZ R54, R15, R47.reuse ;  /* 0x0000002f0f367220 */ /* 0x080fe20000410000 */
[----:B------:R-:W-:Y:S01]  /*52a0*/  LOP3.LUT R15, R12, 0xffff0000, RZ, 0xc0, !PT ;  /* 0xffff00000c0f7812 */ /* 0x000fe200078ec0ff */
[C---:B------:R-:W-:Y:S01]  /*52b0*/  FFMA.FTZ R55, R44.reuse, R50, -R55 ;  /* 0x000000322c377223 */ /* 0x040fe20000010837 */
[----:B------:R-:W-:Y:S01]  /*52c0*/  FFMA.FTZ R52, R44, R52, R45 ;  /* 0x000000342c347223 */ /* 0x000fe2000001002d */
[C---:B------:R-:W-:Y:S01]  /*52d0*/  FFMA.FTZ R12, R46.reuse, R47, -R53 ;  /* 0x0000002f2e0c7223 */ /* 0x040fe20000010835 */
[----:B------:R-:W-:Y:S01]  /*52e0*/  FFMA.FTZ R51, R46, R51, R54 ;  /* 0x000000332e337223 */ /* 0x000fe20000010036 */
[----:B------:R-:W-:-:S02]  /*52f0*/  IMAD.U32 R50, R117, 0x10000, RZ ;  /* 0x0001000075327824 */ /* 0x000fc400078e00ff */
[----:B------:R-:W-:Y:S01]  /*5300*/  FMUL.FTZ R45, R11, R118 ;  /* 0x000000760b2d7220 */ /* 0x000fe20000410000 */
[----:B------:R-:W-:Y:S02]  /*5310*/  IMAD.U32 R46, R115, 0x10000, RZ ;  /* 0x00010000732e7824 */ /* 0x000fe400078e00ff */
[----:B------:R-:W-:Y:S01]  /*5320*/  FMUL.FTZ R11, R11, R116 ;  /* 0x000000740b0b7220 */ /* 0x000fe20000410000 */
[C---:B------:R-:W-:Y:S01]  /*5330*/  FMUL.FTZ R44, R15.reuse, R50 ;  /* 0x000000320f2c7220 */ /* 0x040fe20000410000 */
[C---:B------:R-:W-:Y:S01]  /*5340*/  FFMA.FTZ R45, R14.reuse, R116, -R45 ;  /* 0x000000740e2d7223 */ /* 0x040fe2000001082d */
[----:B------:R-:W-:Y:S01]  /*5350*/  FMUL.FTZ R15, R15, R46 ;  /* 0x0000002e0f0f7220 */ /* 0x000fe20000410000 */
[----:B------:R-:W-:Y:S01]  /*5360*/  FFMA.FTZ R14, R14, R118, R11 ;  /* 0x000000760e0e7223 */ /* 0x000fe2000001000b */
[C---:B------:R-:W-:Y:S02]  /*5370*/  FFMA.FTZ R44, R13.reuse, R46, -R44 ;  /* 0x0000002e0d2c7223 */ /* 0x040fe4000001082c */
[----:B------:R-:W-:Y:S01]  /*5380*/  FFMA.FTZ R15, R13, R50, R15 ;  /* 0x000000320d0f7223 */ /* 0x000fe2000001000f */
[----:B------:R-:W-:-:S02]  /*5390*/  F2FP.BF16.F32.PACK_AB R13, R51, R12 ;  /* 0x0000000c330d723e */ /* 0x000fc400000010ff */
[----:B------:R-:W-:Y:S02]  /*53a0*/  F2FP.BF16.F32.PACK_AB R45, R14, R45 ;  /* 0x0000002d0e2d723e */ /* 0x000fe400000010ff */
[----:B------:R-:W-:Y:S02]  /*53b0*/  F2FP.BF16.F32.PACK_AB R12, R15, R44 ;  /* 0x0000002c0f0c723e */ /* 0x000fe400000010ff */
[----:B------:R-:W-:Y:S01]  /*53c0*/  F2FP.BF16.F32.PACK_AB R14, R52, R55 ;  /* 0x00000037340e723e */ /* 0x000fe200000010ff */
[----:B------:R-:W-:-:S07]  /*53d0*/  IMAD.MOV.U32 R15, RZ, RZ, R45 ;  /* 0x000000ffff0f7224 */ /* 0x000fce00078e002d */
.L_x_1592:
[----:B------:R-:W-:Y:S05]  /*53e0*/  BSYNC B2 ;  /* 0x0000000000027941 */ /* 0x000fea0003800000 */
.L_x_1591:
[----:B------:R0:W-:Y:S02]  /*53f0*/  ST.E.128 desc[UR60][R48.64], R12 ;  /* 0x0000000c30007985 */ /* 0x0001e4000c101d3c */
.L_x_1590:
[----:B------:R-:W-:Y:S05]  /*5400*/  BSYNC B1 ;  /* 0x0000000000017941 */ /* 0x000fea0003800000 */
.L_x_1589:
[----:B------:R-:W-:Y:S01]  /*5410*/  ISETP.NE.AND P0, PT, R76, RZ, PT ;  /* 0x000000ff4c00720c */ /* 0x000fe20003f05270 */
[----:B------:R-:W-:-:S12]  /*5420*/  BSSY B1, `(.L_x_1593) ;  /* 0x0000039000017945 */ /* 0x000fd80003800000 */
[----:B------:R-:W-:Y:S05]  /*5430*/  @!P0 BRA `(.L_x_1594) ;  /* 0x0000000000dc8947 */ /* 0x000fea0003800000 */
[----:B------:R-:W5:Y:S04]  /*5440*/  LDL R46, [R1+0x48] ;  /* 0x00004800012e7983 */ /* 0x000f680000100800 */
[----:B---3--:R-:W1:Y:S01]  /*5450*/  LDL R11, [R1+0x8] ;  /* 0x00000800010b7983 */ /* 0x008e620000100800 */
[----:B0-----:R-:W-:Y:S01]  /*5460*/  LEA R44, P0, R22, R104, 0x1 ;  /* 0x00000068162c7211 */ /* 0x001fe200078008ff */
[----:B------:R-:W-:Y:S02]  /*5470*/  BSSY B2, `(.L_x_1595) ;  /* 0x0000032000027945 */ /* 0x000fe40003800000 */
[----:B----4-:R0:W3:Y:S01]  /*5480*/  LDS.128 R12, [R90+0x25400] ;  /* 0x025400005a0c7984 */ /* 0x0100e20000000c00 */
[----:B-----5:R-:W-:Y:S02]  /*5490*/  ISETP.GE.AND P4, PT, R46, R101, PT ;  /* 0x000000652e00720c */ /* 0x020fe40003f86270 */
[----:B-1----:R-:W-:-:S11]  /*54a0*/  LEA.HI.X R45, R22, R105, R11, 0x1, P0 ;  /* 0x00000069162d7211 */ /* 0x002fd600000f0c0b */
[----:B0--3--:R-:W-:Y:S05]  /*54b0*/  @P4 BRA `(.L_x_1596) ;  /* 0x0000000000b44947 */ /* 0x009fea0003800000 */
[----:B------:R-:W-:Y:S02]  /*54c0*/  SHF.R.U64 R46, R40, 0x10, R41 ;  /* 0x00000010282e7819 */ /* 0x000fe40000001229 */
[----:B------:R-:W-:Y:S02]  /*54d0*/  SHF.R.U64 R40, R42, 0x10, R43 ;  /* 0x000000102a287819 */ /* 0x000fe4000000122b */
        /* <DEDUP_REMOVED lines=12> */
[----:B------:R-:W-:Y:S01]  /*55a0*/  IMAD.U32 R113, R113, 0x10000, RZ ;  /* 0x0001000071717824 */ /* 0x000fe200078e00ff */
[----:B------:R-:W-:Y:S01]  /*55b0*/  LOP3.LUT R42, R14, 0xffff0000, RZ, 0xc0, !PT ;  /* 0xffff00000e2a7812 */ /* 0x000fe200078ec0ff */
[C---:B------:R-:W-:Y:S01]  /*55c0*/  IMAD.U32 R14, R15.reuse, 0x10000, RZ ;  /* 0x000100000f0e7824 */ /* 0x040fe200078e00ff */
[----:B------:R-:W-:Y:S01]  /*55d0*/  LOP3.LUT R11, R15, 0xffff0000, RZ, 0xc0, !PT ;  /* 0xffff00000f0b7812 */ /* 0x000fe200078ec0ff */
[----:B------:R-:W-:-:S02]  /*55e0*/  IMAD.U32 R15, R13, 0x10000, RZ ;  /* 0x000100000d0f7824 */ /* 0x000fc400078e00ff */
[----:B------:R-:W-:Y:S01]  /*55f0*/  FMUL.FTZ R50, R40, R47 ;  /* 0x0000002f28327220 */ /* 0x000fe20000410000 */
[----:B------:R-:W-:Y:S02]  /*5600*/  IMAD.U32 R13, R12, 0x10000, RZ ;  /* 0x000100000c0d7824 */ /* 0x000fe400078e00ff */
[-C--:B------:R-:W-:Y:S01]  /*5610*/  FMUL.FTZ R40, R40, R43.reuse ;  /* 0x0000002b28287220 */ /* 0x080fe20000410000 */
[----:B------:R-:W-:Y:S01]  /*5620*/  LOP3.LUT R12, R12, 0xffff0000, RZ, 0xc0, !PT ;  /* 0xffff00000c0c7812 */ /* 0x000fe200078ec0ff */
[----:B------:R-:W-:Y:S01]  /*5630*/  IMAD.U32 R111, R111, 0x10000, RZ ;  /* 0x000100006f6f7824 */ /* 0x000fe200078e00ff */
[----:B------:R-:W-:Y:S01]  /*5640*/  LOP3.LUT R114, R114, 0xffff0000, RZ, 0xc0, !PT ;  /* 0xffff000072727812 */ /* 0x000fe200078ec0ff */
[C---:B------:R-:W-:Y:S01]  /*5650*/  FFMA.FTZ R50, R15.reuse, R43, -R50 ;  /* 0x0000002b0f327223 */ /* 0x040fe20000010832 */
[----:B------:R-:W-:Y:S01]  /*5660*/  LOP3.LUT R112, R112, 0xffff0000, RZ, 0xc0, !PT ;  /* 0xffff000070707812 */ /* 0x000fe200078ec0ff */
[----:B------:R-:W-:Y:S01]  /*5670*/  FFMA.FTZ R15, R15, R47, R40 ;  /* 0x0000002f0f0f7223 */ /* 0x000fe20000010028 */
[----:B------:R-:W-:Y:S01]  /*5680*/  FMUL.FTZ R40, R12, R113 ;  /* 0x000000710c287220 */ /* 0x000fe20000410000 */
[C---:B------:R-:W-:Y:S01]  /*5690*/  FMUL.FTZ R43, R11.reuse, R114 ;  /* 0x000000720b2b7220 */ /* 0x040fe20000410000 */
[----:B------:R-:W-:Y:S01]  /*56a0*/  FMUL.FTZ R52, R42, R48 ;  /* 0x000000302a347220 */ /* 0x000fe20000410000 */
[----:B------:R-:W-:Y:S01]  /*56b0*/  FMUL.FTZ R11, R11, R112 ;  /* 0x000000700b0b7220 */ /* 0x000fe20000410000 */
[-C--:B------:R-:W-:Y:S01]  /*56c0*/  FMUL.FTZ R12, R12, R111.reuse ;  /* 0x0000006f0c0c7220 */ /* 0x080fe20000410000 */
[----:B------:R-:W-:Y:S01]  /*56d0*/  FMUL.FTZ R42, R42, R46 ;  /* 0x0000002e2a2a7220 */ /* 0x000fe20000410000 */
[C---:B------:R-:W-:Y:S01]  /*56e0*/  FFMA.FTZ R43, R14.reuse, R112, -R43 ;  /* 0x000000700e2b7223 */ /* 0x040fe2000001082b */
[----:B------:R-:W-:Y:S01]  /*56f0*/  FFMA.FTZ R40, R13, R111, -R40 ;  /* 0x0000006f0d287223 */ /* 0x000fe20000010828 */
[----:B------:R-:W-:Y:S01]  /*5700*/  FFMA.FTZ R52, R41, R46, -R52 ;  /* 0x0000002e29347223 */ /* 0x000fe20000010834 */
[----:B------:R-:W-:Y:S01]  /*5710*/  FFMA.FTZ R14, R14, R114, R11 ;  /* 0x000000720e0e7223 */ /* 0x000fe2000001000b */
[----:B------:R-:W-:Y:S01]  /*5720*/  FFMA.FTZ R13, R13, R113, R12 ;  /* 0x000000710d0d7223 */ /* 0x000fe2000001000c */
[----:B------:R-:W-:Y:S01]  /*5730*/  FFMA.FTZ R41, R41, R48, R42 ;  /* 0x0000003029297223 */ /* 0x000fe2000001002a */
[----:B------:R-:W-:-:S02]  /*5740*/  F2FP.BF16.F32.PACK_AB R50, R15, R50 ;  /* 0x000000320f32723e */ /* 0x000fc400000010ff */
[----:B------:R-:W-:Y:S02]  /*5750*/  F2FP.BF16.F32.PACK_AB R15, R14, R43 ;  /* 0x0000002b0e0f723e */ /* 0x000fe400000010ff */
[----:B------:R-:W-:Y:S01]  /*5760*/  F2FP.BF16.F32.PACK_AB R12, R13, R40 ;  /* 0x000000280d0c723e */ /* 0x000fe200000010ff */
[----:B------:R-:W-:Y:S01]  /*5770*/  IMAD.MOV.U32 R13, RZ, RZ, R50 ;  /* 0x000000ffff0d7224 */ /* 0x000fe200078e0032 */
[----:B------:R-:W-:-:S07]  /*5780*/  F2FP.BF16.F32.PACK_AB R14, R41, R52 ;  /* 0x00000034290e723e */ /* 0x000fce00000010ff */
.L_x_1596:
[----:B------:R-:W-:Y:S05]  /*5790*/  BSYNC B2 ;  /* 0x0000000000027941 */ /* 0x000fea0003800000 */
.L_x_1595:
[----:B------:R0:W-:Y:S02]  /*57a0*/  ST.E.128 desc[UR60][R44.64], R12 ;  /* 0x0000000c2c007985 */ /* 0x0001e4000c101d3c */
.L_x_1594:
[----:B------:R-:W-:Y:S05]  /*57b0*/  BSYNC B1 ;  /* 0x0000000000017941 */ /* 0x000fea0003800000 */
.L_x_1593:
[----:B------:R-:W-:-:S13]  /*57c0*/  ISETP.NE.AND P0, PT, R77, RZ, PT ;  /* 0x000000ff4d00720c */ /* 0x000fda0003f05270 */
        /* <DEDUP_REMOVED lines=8> */
[----:B------:R-:W-:Y:S01]  /*5850*/  SHF.R.U64 R43, R36, 0x10, R37 ;  /* 0x00000010242b7819 */ /* 0x000fe20000001225 */
[----:B------:R-:W-:Y:S01]  /*5860*/  IMAD.U32 R36, R14, 0x10000, RZ ;  /* 0x000100000e247824 */ /* 0x000fe200078e00ff */
[--C-:B------:R-:W-:Y:S02]  /*5870*/  SHF.R.U64 R42, R38, 0x10, R39.reuse ;  /* 0x00000010262a7819 */ /* 0x100fe40000001227 */
[----:B------:R-:W-:Y:S02]  /*5880*/  SHF.R.U32.HI R39, RZ, 0x10, R39 ;  /* 0x00000010ff277819 */ /* 0x000fe40000011627 */
[----:B------:R-:W-:Y:S02]  /*5890*/  SHF.R.U32.HI R11, RZ, 0x10, R37 ;  /* 0x00000010ff0b7819 */ /* 0x000fe40000011625 */
[----:B------:R-:W-:Y:S02]  /*58a0*/  PRMT R106, R106, 0x5410, R43 ;  /* 0x000054106a6a7816 */ /* 0x000fe4000000002b */
[----:B------:R-:W-:-:S02]  /*58b0*/  PRMT R109, R109, 0x5410, R42 ;  /* 0x000054106d6d7816 */ /* 0x000fc4000000002a */
[----:B------:R-:W-:Y:S02]  /*58c0*/  PRMT R110, R110, 0x5410, R39 ;  /* 0x000054106e6e7816 */ /* 0x000fe40000000027 */
[----:B------:R-:W-:Y:S01]  /*58d0*/  LOP3.LUT R37, R14, 0xffff0000, RZ, 0xc0, !PT ;  /* 0xffff00000e257812 */ /* 0x000fe200078ec0ff */
[C---:B------:R-:W-:Y:S01]  /*58e0*/  IMAD.U32 R14, R13.reuse, 0x10000, RZ ;  /* 0x000100000d0e7824 */ /* 0x040fe200078e00ff */
[----:B------:R-:W-:Y:S01]  /*58f0*/  PRMT R108, R108, 0x5410, R11 ;  /* 0x000054106c6c7816 */ /* 0x000fe2000000000b */
[----:B------:R-:W-:Y:S01]  /*5900*/  IMAD.U32 R44, R110, 0x10000, RZ ;  /* 0x000100006e2c7824 */ /* 0x000fe200078e00ff */
[----:B------:R-:W-:Y:S01]  /*5910*/  LOP3.LUT R13, R13, 0xffff0000, RZ, 0xc0, !PT ;  /* 0xffff00000d0d7812 */ /* 0x000fe200078ec0ff */
[----:B------:R-:W-:Y:S01]  /*5920*/  IMAD.U32 R11, R12, 0x10000, RZ ;  /* 0x000100000c0b7824 */ /* 0x000fe200078e00ff */
[C---:B------:R-:W-:Y:S01]  /*5930*/  LOP3.LUT R43, R109.reuse, 0xffff0000, RZ, 0xc0, !PT ;  /* 0xffff00006d2b7812 */ /* 0x040fe200078ec0ff */
[----:B------:R-:W-:Y:S01]  /*5940*/  IMAD.U32 R42, R108, 0x10000, RZ ;  /* 0x000100006c2a7824 */ /* 0x000fe200078e00ff */
[----:B------:R-:W-:Y:S01]  /*5950*/  LOP3.LUT R39, R106, 0xffff0000, RZ, 0xc0, !PT ;  /* 0xffff00006a277812 */ /* 0x000fe200078ec0ff */
[----:B------:R-:W-:Y:S01]  /*5960*/  IMAD.U32 R109, R109, 0x10000, RZ ;  /* 0x000100006d6d7824 */ /* 0x000fe200078e00ff */
[----:B------:R-:W-:Y:S01]  /*5970*/  LOP3.LUT R12, R12, 0xffff0000, RZ, 0xc0, !PT ;  /* 0xffff00000c0c7812 */ /* 0x000fe200078ec0ff */
[----:B------:R-:W-:Y:S01]  /*5980*/  FMUL.FTZ R45, R13, R43 ;  /* 0x0000002b0d2d7220 */ /* 0x000fe20000410000 */
[----:B------:R-:W-:Y:S01]  /*5990*/  LOP3.LUT R38, R15, 0xffff0000, RZ, 0xc0, !PT ;  /* 0xffff00000f267812 */ /* 0x000fe200078ec0ff */
[-C--:B------:R-:W-:Y:S01]  /*59a0*/  FMUL.FTZ R46, R13, R39.reuse ;  /* 0x000000270d2e7220 */ /* 0x080fe20000410000 */
[C---:B------:R-:W-:Y:S01]  /*59b0*/  FMUL.FTZ R13, R37.reuse, R44 ;  /* 0x0000002c250d7220 */ /* 0x040fe20000410000 */
[-C--:B------:R-:W-:Y:S01]  /*59c0*/  FMUL.FTZ R37, R37, R42.reuse ;  /* 0x0000002a25257220 */ /* 0x080fe20000410000 */
[----:B------:R-:W-:Y:S01]  /*59d0*/  LOP3.LUT R110, R110, 0xffff0000, RZ, 0xc0, !PT ;  /* 0xffff00006e6e7812 */ /* 0x000fe200078ec0ff */
[----:B------:R-:W-:Y:S01]  /*59e0*/  IMAD.U32 R106, R106, 0x10000, RZ ;  /* 0x000100006a6a7824 */ /* 0x000fe200078e00ff */
[----:B------:R-:W-:Y:S01]  /*59f0*/  LOP3.LUT R108, R108, 0xffff0000, RZ, 0xc0, !PT ;  /* 0xffff00006c6c7812 */ /* 0x000fe200078ec0ff */
[C---:B------:R-:W-:Y:S01]  /*5a00*/  FFMA.FTZ R45, R14.reuse, R39, -R45 ;  /* 0x000000270e2d7223 */ /* 0x040fe2000001082d */
[----:B------:R-:W-:Y:S01]  /*5a10*/  FFMA.FTZ R46, R14, R43, R46 ;  /* 0x0000002b0e2e7223 */ /* 0x000fe2000001002e */
[----:B------:R-:W-:Y:S01]  /*5a20*/  FFMA.FTZ R13, R36, R42, -R13 ;  /* 0x0000002a240d7223 */ /* 0x000fe2000001080d */
[----:B------:R-:W-:Y:S01]  /*5a30*/  FMUL.FTZ R14, R12, R109 ;  /* 0x0000006d0c0e7220 */ /* 0x000fe20000410000 */
[----:B------:R-:W-:Y:S01]  /*5a40*/  FFMA.FTZ R36, R36, R44, R37 ;  /* 0x0000002c24247223 */ /* 0x000fe20000010025 */
[----:B------:R-:W-:Y:S01]  /*5a50*/  FMUL.FTZ R12, R12, R106 ;  /* 0x0000006a0c0c7220 */ /* 0x000fe20000410000 */
[----:B------:R-:W-:-:S02]  /*5a60*/  IMAD.U32 R15, R15, 0x10000, RZ ;  /* 0x000100000f0f7824 */ /* 0x000fc400078e00ff */
[C---:B------:R-:W-:Y:S01]  /*5a70*/  FMUL.FTZ R42, R38.reuse, R110 ;  /* 0x0000006e262a7220 */ /* 0x040fe20000410000 */
        /* <DEDUP_REMOVED lines=9> */
[----:B------:R-:W-:Y:S01]  /*5b10*/  F2FP.BF16.F32.PACK_AB R15, R37, R42 ;  /* 0x0000002a250f723e */ /* 0x000fe200000010ff */
[----:B------:R-:W-:-:S07]  /*5b20*/  IMAD.MOV.U32 R14, RZ, RZ, R36 ;  /* 0x000000ffff0e7224 */ /* 0x000fce00078e0024 */
.L_x_1598:
[----:B------:R-:W-:Y:S05]  /*5b30*/  BSYNC B1 ;  /* 0x0000000000017941 */ /* 0x000fea0003800000 */
.L_x_1597:
[----:B------:R0:W-:Y:S01]  /*5b40*/  ST.E.128 desc[UR60][R40.64], R12 ;  /* 0x0000000c28007985 */ /* 0x0001e2000c101d3c */
[----:B------:R-:W-:Y:S05]  /*5b50*/  BRA `(.L_x_1584) ;  /* 0x0000002c00d47947 */ /* 0x000fea0003800000 */
.L_x_1558:
[----:B------:R-:W2:Y:S01]  /*5b60*/  LDL R36, [R1+0x10] ;  /* 0x0000100001247983 */ /* 0x000ea20000100800 */
        /* <DEDUP_REMOVED lines=9> */
[----:B--2---:R-:W-:Y:S02]  /*5c00*/  ISETP.GE.AND P0, PT, R36, R95, PT ;  /* 0x0000005f2400720c */ /* 0x004fe40003f06270 */
[----:B------:R-:W-:-:S11]  /*5c10*/  CS2R R36, SRZ ;  /* 0x0000000000247805 */ /* 0x000fd6000001ff00 */
[----:B------:R-:W-:Y:S05]  /*5c20*/  @P0 BRA `(.L_x_1600) ;  /* 0x0000000000600947 */ /* 0x000fea0003800000 */
[----:B------:R-:W-:Y:S01]  /*5c30*/  IADD3 R38, P4, R80, R14, RZ ;  /* 0x0000000e50267210 */ /* 0x000fe20007f9e0ff */
[----:B------:R-:W-:Y:S01]  /*5c40*/  ULDC.64 UR4, c[0x0][0x3e8] ;  /* 0x0000fa0000047ab9 */ /* 0x000fe20000000a00 */
[----:B------:R-:W-:Y:S01]  /*5c50*/  IADD3 R36, P6, R84, R12, RZ ;  /* 0x0000000c54247210 */ /* 0x000fe20007fde0ff */
[----:B------:R-:W-:Y:S01]  /*5c60*/  ULDC.64 UR6, c[0x0][0x400] ;  /* 0x0001000000067ab9 */ /* 0x000fe20000000a00 */
[----:B------:R-:W-:Y:S01]  /*5c70*/  LEA R52, P5, R38, UR4, 0x1 ;  /* 0x0000000426347c11 */ /* 0x000fe2000f8a08ff */
[----:B------:R-:W-:Y:S01]  /*5c80*/  IMAD.X R39, R11, 0x1, R32, P4 ;  /* 0x000000010b277824 */ /* 0x000fe200020e0620 */
[----:B------:R-:W-:Y:S01]  /*5c90*/  LEA R56, P4, R36, UR6, 0x1 ;  /* 0x0000000624387c11 */ /* 0x000fe2000f8808ff */
[----:B------:R-:W-:Y:S01]  /*5ca0*/  IMAD.X R37, R72, 0x1, R34, P6 ;  /* 0x0000000148257824 */ /* 0x000fe200030e0622 */
[----:B------:R-:W-:Y:S02]  /*5cb0*/  ISETP.GE.AND P6, PT, R203, R101, PT ;  /* 0x00000065cb00720c */ /* 0x000fe40003fc6270 */
[----:B------:R-:W-:-:S02]  /*5cc0*/  CS2R R42, SRZ ;  /* 0x00000000002a7805 */ /* 0x000fc4000001ff00 */
[----:B------:R-:W-:Y:S02]  /*5cd0*/  LEA.HI.X R53, R38, UR5, R39, 0x1, P5 ;  /* 0x0000000526357c11 */ /* 0x000fe4000a8f0c27 */
[----:B------:R-:W-:Y:S02]  /*5ce0*/  CS2R R40, SRZ ;  /* 0x0000000000287805 */ /* 0x000fe4000001ff00 */
[----:B------:R-:W-:Y:S02]  /*5cf0*/  ISETP.GE.AND P5, PT, R18, R101, PT ;  /* 0x000000651200720c */ /* 0x000fe40003fa6270 */
[----:B------:R-:W-:Y:S02]  /*5d00*/  CS2R R38, SRZ ;  /* 0x0000000000267805 */ /* 0x000fe4000001ff00 */
[----:B------:R-:W-:Y:S02]  /*5d10*/  LEA.HI.X R57, R36, UR7, R37, 0x1, P4 ;  /* 0x0000000724397c11 */ /* 0x000fe4000a0f0c25 */
[----:B------:R-:W-:-:S02]  /*5d20*/  CS2R R36, SRZ ;  /* 0x0000000000247805 */ /* 0x000fc4000001ff00 */
[----:B------:R-:W-:Y:S02]  /*5d30*/  CS2R R50, SRZ ;  /* 0x0000000000327805 */ /* 0x000fe4000001ff00 */
[----:B------:R-:W-:Y:S02]  /*5d40*/  CS2R R48, SRZ ;  /* 0x0000000000307805 */ /* 0x000fe4000001ff00 */
[----:B------:R-:W-:Y:S02]  /*5d50*/  CS2R R46, SRZ ;  /* 0x00000000002e7805 */ /* 0x000fe4000001ff00 */
[----:B------:R-:W-:Y:S01]  /*5d60*/  CS2R R44, SRZ ;  /* 0x00000000002c7805 */ /* 0x000fe2000001ff00 */
[----:B------:R0:W5:Y:S04]  /*5d70*/  @!P6 LDG.E.128 R36, desc[UR60][R52.64+0x80] ;  /* 0x0000803c3424e981 */ /* 0x000168000c1e1d00 */
[----:B------:R0:W5:Y:S04]  /*5d80*/  @!P5 LDG.E.128 R40, desc[UR60][R52.64] ;  /* 0x0000003c3428d981 */ /* 0x000168000c1e1d00 */
[----:B------:R0:W5:Y:S04]  /*5d90*/  @!P5 LDG.E.128 R48, desc[UR60][R56.64] ;  /* 0x0000003c3830d981 */ /* 0x000168000c1e1d00 */
[----:B------:R0:W5:Y:S02]  /*5da0*/  @!P6 LDG.E.128 R44, desc[UR60][R56.64+0x80] ;  /* 0x0000803c382ce981 */ /* 0x000164000c1e1d00 */
.L_x_1600:
[----:B------:R-:W-:Y:S05]  /*5db0*/  BSYNC B1 ;  /* 0x0000000000017941 */ /* 0x000fea0003800000 */
.L_x_1599:
        /* <DEDUP_REMOVED lines=20> */
[----:B------:R-:W-:Y:S02]  /*5f00*/  CS2R R64, SRZ ;  /* 0x0000000000407805 */ /* 0x000fe4000001ff00 */
[----:B------:R-:W-:Y:S02]  /*5f10*/  IADD3.X R72, R34, R72, R21, P5, P6 ;  /* 0x0000004822487210 */ /* 0x000fe40002fec415 */
[----:B------:R-:W-:Y:S02]  /*5f20*/  CS2R R62, SRZ ;  /* 0x00000000003e7805 */ /* 0x000fe4000001ff00 */
[----:B------:R-:W-:Y:S02]  /*5f30*/  LEA R12, P6, R15, UR4, 0x1 ;  /* 0x000000040f0c7c11 */ /* 0x000fe4000f8c08ff */
[----:B------:R-:W-:-:S02]  /*5f40*/  CS2R R60, SRZ ;  /* 0x00000000003c7805 */ /* 0x000fc4000001ff00 */
[----:B------:R-:W-:Y:S02]  /*5f50*/  LEA R14, P5, R11, UR6, 0x1 ;  /* 0x000000060b0e7c11 */ /* 0x000fe4000f8a08ff */
[----:B------:R-:W-:Y:S02]  /*5f60*/  LEA.HI.X R13, R15, UR5, R52, 0x1, P6 ;  /* 0x000000050f0d7c11 */ /* 0x000fe4000b0f0c34 */
[----:B------:R-:W-:Y:S02]  /*5f70*/  CS2R R52, SRZ ;  /* 0x0000000000347805 */ /* 0x000fe4000001ff00 */
[----:B------:R-:W-:Y:S02]  /*5f80*/  LEA.HI.X R15, R11, UR7, R72, 0x1, P5 ;  /* 0x000000070b0f7c11 */ /* 0x000fe4000a8f0c48 */
[-C--:B------:R-:W-:Y:S02]  /*5f90*/  ISETP.GE.AND P6, PT, R18, R101.reuse, PT ;  /* 0x000000651200720c */ /* 0x080fe40003fc6270 */
[----:B------:R-:W-:-:S11]  /*5fa0*/  ISETP.GE.AND P5, PT, R203, R101, PT ;  /* 0x00000065cb00720c */ /* 0x000fd60003fa6270 */
[----:B------:R0:W5:Y:S04]  /*5fb0*/  @!P6 LDG.E.128 R56, desc[UR60][R12.64] ;  /* 0x0000003c0c38e981 */ /* 0x000168000c1e1d00 */
[----:B------:R0:W5:Y:S04]  /*5fc0*/  @!P5 LDG.E.128 R52, desc[UR60][R12.64+0x80] ;  /* 0x0000803c0c34d981 */ /* 0x000168000c1e1d00 */
[----:B------:R0:W5:Y:S04]  /*5fd0*/  @!P6 LDG.E.128 R64, desc[UR60][R14.64] ;  /* 0x0000003c0e40e981 */ /* 0x000168000c1e1d00 */
[----:B------:R0:W5:Y:S02]  /*5fe0*/  @!P5 LDG.E.128 R60, desc[UR60][R14.64+0x80] ;  /* 0x0000803c0e3cd981 */ /* 0x000164000c1e1d00 */
.L_x_1602:
[----:B------:R-:W-:Y:S05]  /*5ff0*/  BSYNC B1 ;  /* 0x0000000000017941 */ /* 0x000fea0003800000 */
.L_x_1601:
[----:B------:R-:W2:Y:S01]  /*6000*/  LDL R11, [R1+0x68] ;  /* 0x00006800010b7983 */ /* 0x000ea20000100800 */
[----:B0----5:R-:W-:Y:S02]  /*6010*/  IMAD.MOV.U32 R12, RZ, RZ, R39 ;  /* 0x000000ffff0c7224 */ /* 0x021fe400078e0027 */
[----:B------:R-:W-:Y:S02]  /*6020*/  IMAD.MOV.U32 R13, RZ, RZ, R42 ;  /* 0x000000ffff0d7224 */ /* 0x000fe400078e002a */
[----:B------:R-:W-:-:S05]  /*6030*/  IMAD.MOV.U32 R14, RZ, RZ, R43 ;  /* 0x000000ffff0e7224 */ /* 0x000fca00078e002b */
[----:B------:R-:W-:Y:S01]  /*6040*/  PRMT R111, R13, 0x5410, R14 ;  /* 0x000054100d6f7816 */ /* 0x000fe2000000000e */
[----:B------:R-:W-:Y:S02]  /*6050*/  IMAD.MOV.U32 R13, RZ, RZ, R46 ;  /* 0x000000ffff0d7224 */ /* 0x000fe400078e002e */
[----:B------:R-:W-:-:S03]  /*6060*/  IMAD.MOV.U32 R14, RZ, RZ, R47 ;  /* 0x000000ffff0e7224 */ /* 0x000fc600078e002f */
[----:B------:R-:W-:Y:S02]  /*6070*/  PRMT R124, R124, 0x5410, R13 ;  /* 0x000054107c7c7816 */ /* 0x000fe4000000000d */
[----:B------:R-:W-:Y:S02]  /*6080*/  PRMT R125, R125, 0x5410, R14 ;  /* 0x000054107d7d7816 */ /* 0x000fe4000000000e */
[----:B--2---:R-:W-:Y:S01]  /*6090*/  R2UR UR4, R11 ;  /* 0x000000000b0472ca */ /* 0x004fe200000e0000 */
[----:B------:R-:W-:-:S05]  /*60a0*/  IMAD.MOV.U32 R11, RZ, RZ, R38 ;  /* 0x000000ffff0b7224 */ /* 0x000fca00078e0026 */
[----:B------:R-:W-:Y:S01]  /*60b0*/  PRMT R122, R12, 0x5410, R11 ;  /* 0x000054100c7a7816 */ /* 0x000fe2000000000b */
[----:B------:R-:W-:Y:S02]  /*60c0*/  IMAD.MOV.U32 R11, RZ, RZ, R36 ;  /* 0x000000ffff0b7224 */ /* 0x000fe400078e0024 */
[----:B------:R-:W-:-:S04]  /*60d0*/  IMAD.MOV.U32 R12, RZ, RZ, R37 ;  /* 0x000000ffff0c7224 */ /* 0x000fc800078e0025 */
[----:B------:R-:W-:Y:S01]  /*60e0*/  UISETP.NE.AND UP0, UPT, UR4, 0x3, UPT ;  /* 0x000000030400788c */ /* 0x000fe2000bf05270 */
[----:B------:R-:W-:Y:S01]  /*60f0*/  PRMT R123, R12, 0x5410, R11 ;  /* 0x000054100c7b7816 */ /* 0x000fe2000000000b */
[----:B------:R-:W-:Y:S02]  /*6100*/  IMAD.MOV.U32 R11, RZ, RZ, R40 ;  /* 0x000000ffff0b7224 */ /* 0x000fe400078e0028 */
[----:B------:R-:W-:Y:S02]  /*6110*/  IMAD.MOV.U32 R12, RZ, RZ, R41 ;  /* 0x000000ffff0c7224 */ /* 0x000fe400078e0029 */
[----:B------:R-:W-:-:S03]  /*6120*/  PLOP3.LUT P5, PT, PT, PT, UP0, 0x80, 0x0 ;  /* 0x000000000000781c */ /* 0x000fc60003faf008 */
[----:B------:R-:W-:Y:S01]  /*6130*/  PRMT R110, R12, 0x5410, R11 ;  /* 0x000054100c6e7816 */ /* 0x000fe2000000000b */
[----:B------:R-:W-:Y:S02]  /*6140*/  IMAD.MOV.U32 R11, RZ, RZ, R44 ;  /* 0x000000ffff0b7224 */ /* 0x000fe400078e002c */
[----:B------:R-:W-:-:S03]  /*6150*/  IMAD.MOV.U32 R12, RZ, RZ, R45 ;  /* 0x000000ffff0c7224 */ /* 0x000fc600078e002d */
[----:B------:R-:W-:Y:S01]  /*6160*/  PRMT R124, R11, 0x7610, R124 ;  /* 0x000076100b7c7816 */ /* 0x000fe2000000007c */
[----:B------:R-:W-:Y:S01]  /*6170*/  IMAD.MOV.U32 R11, RZ, RZ, R50 ;  /* 0x000000ffff0b7224 */ /* 0x000fe200078e0032 */
[----:B------:R-:W-:Y:S01]  /*6180*/  PRMT R126, R126, 0x5410, R12 ;  /* 0x000054107e7e7816 */ /* 0x000fe2000000000c */
        /* <DEDUP_REMOVED lines=29> */
[----:B------:R-:W-:Y:S06]  /*6360*/  @!P5 BRA `(.L_x_1603) ;  /* 0x000000000004d947 */ /* 0x000fec0003800000 */
[----:B------:R-:W-:Y:S01]  /*6370*/  BPT.TRAP 0x1 ;  /* 0x000000040000795c */ /* 0x000fe20000300000 */
.L_x_1603:
[----:B------:R-:W2:Y:S01]  /*6380*/  LDL R11, [R1+0x50] ;  /* 0x00005000010b7983 */ /* 0x000ea20000100800 */
[----:B------:R-:W-:Y:S01]  /*6390*/  IMAD R88, R200, 0x8, R17 ;  /* 0x00000008c8587824 */ /* 0x000fe200078e0211 */
[----:B------:R-:W0:Y:S01]  /*63a0*/  LDC R106, c[0x0][0x2f4] ;  /* 0x0000bd00ff6a7b82 */ /* 0x000e220000000800 */
[----:B------:R-:W-:Y:S01]  /*63b0*/  BSSY B1, `(.L_x_1604) ;  /* 0x0000004000017945 */ /* 0x000fe20003800000 */
[----:B--2---:R-:W-:-:S04]  /*63c0*/  SHF.L.U32 R100, R11, 0x1f, RZ ;  /* 0x0000001f0b647819 */ /* 0x004fc800000006ff */
[----:B------:R-:W1:Y:S02]  /*63d0*/  SYNCS.PHASECHK.TRANS64.TRYWAIT P6, [R88+URZ+0x30890], R100 ;  /* 0x03089064580075a7 */ /* 0x000e6400080c017f */
[----:B01----:R-:W-:Y:S05]  /*63e0*/  @!P6 BRA `(.L_x_1605) ;  /* 0x0000027c0024e947 */ /* 0x003fea0003800000 */
.L_x_2005:
[----:B------:R-:W-:Y:S05]  /*63f0*/  BSYNC B1 ;  /* 0x0000000000017941 */ /* 0x000fea0003800000 */
.L_x_1604:
[----:B------:R-:W-:Y:S01]  /*6400*/  UMOV UR4, 0xffffffff ;  /* 0xffffffff00047882 */ /* 0x000fe20000000000 */
[----:B------:R-:W-:Y:S02]  /*6410*/  IMAD.IADD R107, R106, 0x1, -R91 ;  /* 0x000000016a6b7824 */ /* 0x000fe400078e0a5b */
[----:B------:R-:W-:Y:S05]  /*6420*/  BRA.DIV UR4, `(.L_x_1606) ;  /* 0x0000027e04287947 */ /* 0x000fea000b800000 */
[----:B------:R1:W2:Y:S04]  /*6430*/  SHFL.IDX PT, R103, R105, RZ, 0x181f ;  /* 0x00181fff69677589 */ /* 0x0002a800000e0000 */
[----:B------:R1:W3:Y:S02]  /*6440*/  SHFL.IDX PT, R11, R104, RZ, 0x181f ;  /* 0x00181fff680b7589 */ /* 0x0002e400000e0000 */
.L_x_2009:
[----:B------:R-:W-:Y:S04]  /*6450*/  BSSY B1, `(.L_x_1607) ;  /* 0x0000102000017945 */ /* 0x000fe80003800000 */
[----:B------:R-:W-:Y:S05]  /*6460*/  @P0 BRA `(.L_x_1608) ;  /* 0x0000001000000947 */ /* 0x000fea0003800000 */
[----:B------:R-:W-:Y:S01]  /*6470*/  ISETP.NE.AND P0, PT, R29, RZ, PT ;  /* 0x000000ff1d00720c */ /* 0x000fe20003f05270 */
[----:B------:R-:W-:Y:S01]  /*6480*/  BSSY B2, `(.L_x_1609) ;  /* 0x000007f000027945 */ /* 0x000fe20003800000 */
[----:B---3--:R-:W-:-:S11]  /*6490*/  IMAD.MOV.U32 R102, RZ, RZ, R11 ;  /* 0x000000ffff667224 */ /* 0x008fd600078e000b */
[----:B------:R-:W-:Y:S05]  /*64a0*/  @!P0 BRA `(.L_x_1610) ;  /* 0x0000000400f08947 */ /* 0x000fea0003800000 */
[----:B------:R-:W3:Y:S04]  /*64b0*/  LDL R72, [R1+0x64] ;  /* 0x0000640001487983 */ /* 0x000ee80000100800 */
[----:B------:R-:W4:Y:S04]  /*64c0*/  LDL R15, [R1+0xd0] ;  /* 0x0000d000010f7983 */ /* 0x000f280000100800 */
[----:B------:R-:W5:Y:S01]  /*64d0*/  LDL R14, [R1+0x70] ;  /* 0x00007000010e7983 */ /* 0x000f620000100800 */
[----:B------:R-:W-:Y:S01]  /*64e0*/  SEL R12, R91, R107, !P2 ;  /* 0x0000006b5b0c7207 */ /* 0x000fe20005000000 */
[----:B------:R-:W-:Y:S01]  /*64f0*/  BSSY B3, `(.L_x_1611) ;  /* 0x0000071000037945 */ /* 0x000fe20003800000 */
[----:B------:R-:W-:-:S02]  /*6500*/  ISETP.GE.AND P0, PT, R18, R101, PT ;  /* 0x000000651200720c */ /* 0x000fc40003f06270 */
[----:B------:R-:W-:-:S04]  /*6510*/  SHF.R.S32.HI R13, RZ, 0x1f, R12 ;  /* 0x0000001fff0d7819 */ /* 0x000fc8000001140c */
[----:B------:R-:W-:-:S04]  /*6520*/  LEA.HI R13, R13, R12, RZ, 0x4 ;  /* 0x0000000c0d0d7211 */ /* 0x000fc800078f20ff */
[----:B------:R-:W-:-:S04]  /*6530*/  LEA.HI.SX32 R108, R13, R35, 0x1c ;  /* 0x000000230d6c7211 */ /* 0x000fc800078fe2ff */
[----:B------:R-:W-:-:S04]  /*6540*/  SHF.R.S32.HI R12, RZ, 0x1f, R108 ;  /* 0x0000001fff0c7819 */ /* 0x000fc8000001146c */
[----:B------:R-:W-:Y:S01]  /*6550*/  LEA.HI R12, R12, R108, RZ, 0x3 ;  /* 0x0000006c0c0c7211 */ /* 0x000fe200078f18ff */
[----:B------:R-:W-:-:S04]  /*6560*/  IMAD.SHL.U32 R108, R108, 0x8, RZ ;  /* 0x000000086c6c7824 */ /* 0x000fc800078e00ff */
[----:B------:R-:W-:-:S05]  /*6570*/  IMAD.SHL.U32 R12, R12, 0x200, RZ ;  /* 0x000002000c0c7824 */ /* 0x000fca00078e00ff */
[----:B------:R-:W-:Y:S02]  /*6580*/  LOP3.LUT R12, R12, 0x7ffff000, RZ, 0xc0, !PT ;  /* 0x7ffff0000c0c7812 */ /* 0x000fe400078ec0ff */
[----:B---3--:R-:W-:-:S04]  /*6590*/  LOP3.LUT R13, R72, 0x38, R108, 0xf8, !PT ;  /* 0x00000038480d7812 */ /* 0x008fc800078ef86c */
[----:B----4-:R-:W-:-:S04]  /*65a0*/  LOP3.LUT R13, R13, R15, RZ, 0x3c, !PT ;  /* 0x0000000f0d0d7212 */ /* 0x010fc800078e3cff */
[----:B-----5:R-:W-:-:S05]  /*65b0*/  IADD3 R12, R13, R12, R14 ;  /* 0x0000000c0d0c7210 */ /* 0x020fca0007ffe00e */
        /* <DEDUP_REMOVED lines=9> */
[C---:B------:R-:W-:Y:S02]  /*6650*/  PRMT R40, R110.reuse, 0x5432, R40 ;  /* 0x000054326e287816 */ /* 0x040fe40000000028 */
[----:B------:R-:W-:Y:S02]  /*6660*/  PRMT R109, R110, 0x5410, R109 ;  /* 0x000054106e6d7816 */ /* 0x000fe4000000006d */
[----:B------:R-:W-:Y:S02]  /*6670*/  SHF.R.U32.HI R110, RZ, 0x10, R49 ;  /* 0x00000010ff6e7819 */ /* 0x000fe40000011631 */
[----:B------:R-:W-:-:S02]  /*6680*/  SHF.R.U64 R41, R42, 0x10, R43 ;  /* 0x000000102a297819 */ /* 0x000fc4000000122b */
[----:B------:R-:W-:Y:S02]  /*6690*/  SHF.R.U32.HI R42, RZ, 0x10, R43 ;  /* 0x00000010ff2a7819 */ /* 0x000fe4000001162b */
[----:B------:R-:W-:Y:S02]  /*66a0*/  SHF.R.U64 R43, R48, 0x10, R49 ;  /* 0x00000010302b7819 */ /* 0x000fe40000001231 */
[--C-:B------:R-:W-:Y:S02]  /*66b0*/  SHF.R.U64 R48, R50, 0x10, R51.reuse ;  /* 0x0000001032307819 */ /* 0x100fe40000001233 */
[----:B------:R-:W-:Y:S01]  /*66c0*/  SHF.R.U32.HI R49, RZ, 0x10, R51 ;  /* 0x00000010ff317819 */ /* 0x000fe20000011633 */
[----:B----4-:R-:W-:Y:S01]  /*66d0*/  IMAD.U32 R51, R13, 0x10000, RZ ;  /* 0x000100000d337824 */ /* 0x010fe200078e00ff */
[----:B------:R-:W-:Y:S02]  /*66e0*/  PRMT R110, R113, 0x5432, R110 ;  /* 0x00005432716e7816 */ /* 0x000fe4000000006e */
[----:B------:R-:W-:-:S02]  /*66f0*/  PRMT R41, R111, 0x5410, R41 ;  /* 0x000054106f297816 */ /* 0x000fc40000000029 */
[----:B------:R-:W-:Y:S01]  /*6700*/  PRMT R42, R111, 0x5432, R42 ;  /* 0x000054326f2a7816 */ /* 0x000fe2000000002a */
[----:B------:R-:W-:Y:S01]  /*6710*/  IMAD.U32 R111, R110, 0x10000, RZ ;  /* 0x000100006e6f7824 */ /* 0x000fe200078e00ff */
[C---:B------:R-:W-:Y:S02]  /*6720*/  PRMT R48, R112.reuse, 0x5432, R48 ;  /* 0x0000543270307816 */ /* 0x040fe40000000030 */
[----:B------:R-:W-:Y:S01]  /*6730*/  PRMT R49, R112, 0x5410, R49 ;  /* 0x0000541070317816 */ /* 0x000fe20000000031 */
[----:B---3--:R-:W-:Y:S01]  /*6740*/  IMAD.U32 R112, R73, 0x10000, RZ ;  /* 0x0001000049707824 */ /* 0x008fe200078e00ff */
[----:B------:R-:W-:Y:S01]  /*6750*/  PRMT R43, R113, 0x5410, R43 ;  /* 0x00005410712b7816 */ /* 0x000fe2000000002b */
[----:B------:R-:W-:Y:S01]  /*6760*/  IMAD.U32 R113, R109, 0x10000, RZ ;  /* 0x000100006d717824 */ /* 0x000fe200078e00ff */
[----:B------:R-:W-:Y:S01]  /*6770*/  LOP3.LUT R110, R110, 0xffff0000, RZ, 0xc0, !PT ;  /* 0xffff00006e6e7812 */ /* 0x000fe200078ec0ff */
[C---:B------:R-:W-:Y:S01]  /*6780*/  FMUL.FTZ R50, R112.reuse, R111 ;  /* 0x0000006f70327220 */ /* 0x040fe20000410000 */
[----:B------:R-:W-:Y:S01]  /*6790*/  LOP3.LUT R73, R73, 0xffff0000, RZ, 0xc0, !PT ;  /* 0xffff000049497812 */ /* 0x000fe200078ec0ff */
[----:B------:R-:W-:-:S02]  /*67a0*/  FMUL.FTZ R112, R112, R113 ;  /* 0x0000007170707220 */ /* 0x000fc40000410000 */
[C---:B------:R-:W-:Y:S02]  /*67b0*/  FFMA.FTZ R50, R51.reuse, R113, -R50 ;  /* 0x0000007133327223 */ /* 0x040fe40000010832 */
[----:B------:R-:W-:Y:S01]  /*67c0*/  FFMA.FTZ R51, R51, R111, R112 ;  /* 0x0000006f33337223 */ /* 0x000fe20000010070 */
[----:B------:R-:W-:Y:S01]  /*67d0*/  LOP3.LUT R111, R109, 0xffff0000, RZ, 0xc0, !PT ;  /* 0xffff00006d6f7812 */ /* 0x000fe200078ec0ff */
[----:B------:R-:W-:Y:S01]  /*67e0*/  IMAD.U32 R112, R75, 0x10000, RZ ;  /* 0x000100004b707824 */ /* 0x000fe200078e00ff */
[----:B------:R-:W-:Y:S01]  /*67f0*/  LOP3.LUT R109, R13, 0xffff0000, RZ, 0xc0, !PT ;  /* 0xffff00000d6d7812 */ /* 0x000fe200078ec0ff */
[----:B------:R-:W-:Y:S01]  /*6800*/  FMUL.FTZ R13, R73, R110 ;  /* 0x0000006e490d7220 */ /* 0x000fe20000410000 */
[----:B------:R-:W-:Y:S01]  /*6810*/  LOP3.LUT R75, R75, 0xffff0000, RZ, 0xc0, !PT ;  /* 0xffff00004b4b7812 */ /* 0x000fe200078ec0ff */
[-C--:B------:R-:W-:Y:S02]  /*6820*/  FMUL.FTZ R73, R73, R111.reuse ;  /* 0x0000006f49497220 */ /* 0x080fe40000410000 */
[----:B------:R-:W-:Y:S01]  /*6830*/  FFMA.FTZ R13, R109, R111, -R13 ;  /* 0x0000006f6d0d7223 */ /* 0x000fe2000001080d */
[----:B------:R-:W-:-:S02]  /*6840*/  IMAD.U32 R111, R49, 0x10000, RZ ;  /* 0x00010000316f7824 */ /* 0x000fc400078e00ff */
[----:B------:R-:W-:Y:S01]  /*6850*/  FFMA.FTZ R73, R109, R110, R73 ;  /* 0x0000006e6d497223 */ /* 0x000fe20000010049 */
[----:B------:R-:W-:Y:S01]  /*6860*/  IMAD.U32 R110, R15, 0x10000, RZ ;  /* 0x000100000f6e7824 */ /* 0x000fe200078e00ff */
[----:B------:R-:W-:Y:S01]  /*6870*/  LOP3.LUT R49, R49, 0xffff0000, RZ, 0xc0, !PT ;  /* 0xffff000031317812 */ /* 0x000fe200078ec0ff */
[----:B------:R-:W-:Y:S02]  /*6880*/  IMAD.U32 R109, R42, 0x10000, RZ ;  /* 0x000100002a6d7824 */ /* 0x000fe400078e00ff */
[----:B------:R-:W-:Y:S01]  /*6890*/  FMUL.FTZ R113, R112, R111 ;  /* 0x0000006f70717220 */ /* 0x000fe20000410000 */
[----:B------:R-:W-:Y:S02]  /*68a0*/  LOP3.LUT R42, R42, 0xffff0000, RZ, 0xc0, !PT ;  /* 0xffff00002a2a7812 */ /* 0x000fe400078ec0ff */
[----:B------:R-:W-:Y:S01]  /*68b0*/  LOP3.LUT R15, R15, 0xffff0000, RZ, 0xc0, !PT ;  /* 0xffff00000f0f7812 */ /* 0x000fe200078ec0ff */
[-C--:B------:R-:W-:Y:S01]  /*68c0*/  FFMA.FTZ R113, R110, R109.reuse, -R113 ;  /* 0x0000006d6e717223 */ /* 0x080fe20000010871 */
[----:B------:R-:W-:Y:S01]  /*68d0*/  FMUL.FTZ R109, R112, R109 ;  /* 0x0000006d706d7220 */ /* 0x000fe20000410000 */
[----:B------:R-:W-:Y:S01]  /*68e0*/  F2FP.BF16.F32.PACK_AB R13, R13, R50 ;  /* 0x000000320d0d723e */ /* 0x000fe200000010ff */
[----:B------:R-:W-:Y:S01]  /*68f0*/  IMAD.U32 R50, R72, 0x10000, RZ ;  /* 0x0001000048327824 */ /* 0x000fe200078e00ff */
[----:B------:R-:W-:Y:S01]  /*6900*/  F2FP.BF16.F32.PACK_AB R73, R73, R51 ;  /* 0x000000334949723e */ /* 0x000fe200000010ff */
[----:B------:R-:W-:Y:S01]  /*6910*/  FFMA.FTZ R110, R110, R111, R109 ;  /* 0x0000006f6e6e7223 */ /* 0x000fe2000001006d */
[----:B------:R-:W-:Y:S01]  /*6920*/  FMUL.FTZ R109, R75, R49 ;  /* 0x000000314b6d7220 */ /* 0x000fe20000410000 */
[C---:B------:R-:W-:Y:S01]  /*6930*/  IMAD.U32 R51, R40.reuse, 0x10000, RZ ;  /* 0x0001000028337824 */ /* 0x040fe200078e00ff */
[----:B------:R-:W-:-:S02]  /*6940*/  LOP3.LUT R40, R40, 0xffff0000, RZ, 0xc0, !PT ;  /* 0xffff000028287812 */ /* 0x000fc400078ec0ff */
[-C--:B------:R-:W-:Y:S01]  /*6950*/  FFMA.FTZ R109, R15, R42.reuse, -R109 ;  /* 0x0000002a0f6d7223 */ /* 0x080fe2000001086d */
[----:B------:R-:W-:-:S04]  /*6960*/  FMUL.FTZ R42, R75, R42 ;  /* 0x0000002a4b2a7220 */ /* 0x000fc80000410000 */
[----:B------:R-:W-:Y:S01]  /*6970*/  FFMA.FTZ R15, R15, R49, R42 ;  /* 0x000000310f0f7223 */ /* 0x000fe2000001002a */
[C---:B------:R-:W-:Y:S01]  /*6980*/  IMAD.U32 R49, R43.reuse, 0x10000, RZ ;  /* 0x000100002b317824 */ /* 0x040fe200078e00ff */
[----:B------:R-:W-:Y:S01]  /*6990*/  LOP3.LUT R43, R43, 0xffff0000, RZ, 0xc0, !PT ;  /* 0xffff00002b2b7812 */ /* 0x000fe200078ec0ff */
[----:B------:R-:W-:Y:S01]  /*69a0*/  IMAD.U32 R42, R12, 0x10000, RZ ;  /* 0x000100000c2a7824 */ /* 0x000fe200078e00ff */
[----:B------:R-:W-:Y:S02]  /*69b0*/  F2FP.BF16.F32.PACK_AB R109, R109, R113 ;  /* 0x000000716d6d723e */ /* 0x000fe400000010ff */
[----:B------:R-:W-:Y:S01]  /*69c0*/  F2FP.BF16.F32.PACK_AB R110, R15, R110 ;  /* 0x0000006e0f6e723e */ /* 0x000fe200000010ff */
[C---:B------:R-:W-:Y:S01]  /*69d0*/  FMUL.FTZ R15, R50.reuse, R49 ;  /* 0x00000031320f7220 */ /* 0x040fe20000410000 */
[----:B------:R-:W-:-:S03]  /*69e0*/  FMUL.FTZ R50, R50, R51 ;  /* 0x0000003332327220 */ /* 0x000fc60000410000 */
[C---:B------:R-:W-:Y:S01]  /*69f0*/  FFMA.FTZ R15, R42.reuse, R51, -R15 ;  /* 0x000000332a0f7223 */ /* 0x040fe2000001080f */
[----:B------:R-:W-:Y:S01]  /*6a00*/  FFMA.FTZ R42, R42, R49, R50 ;  /* 0x000000312a2a7223 */ /* 0x000fe20000010032 */
[----:B------:R-:W-:Y:S01]  /*6a10*/  LOP3.LUT R49, R72, 0xffff0000, RZ, 0xc0, !PT ;  /* 0xffff000048317812 */ /* 0x000fe200078ec0ff */
[----:B------:R-:W-:Y:S01]  /*6a20*/  IMAD.U32 R72, R74, 0x10000, RZ ;  /* 0x000100004a487824 */ /* 0x000fe200078e00ff */
[----:B------:R-:W-:Y:S01]  /*6a30*/  LOP3.LUT R50, R12, 0xffff0000, RZ, 0xc0, !PT ;  /* 0xffff00000c327812 */ /* 0x000fe200078ec0ff */
[----:B------:R-:W-:Y:S02]  /*6a40*/  IMAD.MOV.U32 R75, RZ, RZ, R110 ;  /* 0x000000ffff4b7224 */ /* 0x000fe400078e006e */
        /* <DEDUP_REMOVED lines=22> */
[----:B------:R-:W-:Y:S02]  /*6bb0*/  F2FP.BF16.F32.PACK_AB R49, R49, R51 ;  /* 0x000000333131723e */ /* 0x000fe400000010ff */
[----:B------:R-:W-:Y:S01]  /*6bc0*/  F2FP.BF16.F32.PACK_AB R40, R40, R72 ;  /* 0x000000482828723e */ /* 0x000fe200000010ff */
[----:B------:R-:W-:Y:S02]  /*6bd0*/  IMAD.MOV.U32 R72, RZ, RZ, R42 ;  /* 0x000000ffff487224 */ /* 0x000fe400078e002a */
[----:B------:R-:W-:Y:S02]  /*6be0*/  IMAD.MOV.U32 R14, RZ, RZ, R49 ;  /* 0x000000ffff0e7224 */ /* 0x000fe400078e0031 */
[----:B------:R-:W-:-:S07]  /*6bf0*/  IMAD.MOV.U32 R74, RZ, RZ, R40 ;  /* 0x000000ffff4a7224 */ /* 0x000fce00078e0028 */
.L_x_1612:
[----:B------:R-:W-:Y:S05]  /*6c00*/  BSYNC B3 ;  /* 0x0000000000037941 */ /* 0x000fea0003800000 */
.L_x_1611:
[----:B------:R-:W-:-:S04]  /*6c10*/  LEA R40, P0, R68, R11, 0x1 ;  /* 0x0000000b44287211 */ /* 0x000fc800078008ff */
[----:B--2---:R-:W-:Y:S02]  /*6c20*/  LEA.HI.X R41, R68, R103, R86, 0x1, P0 ;  /* 0x0000006744297211 */ /* 0x004fe400000f0c56 */
[----:B------:R-:W-:-:S03]  /*6c30*/  ISETP.GE.AND P0, PT, R108, R106, PT ;  /* 0x0000006a6c00720c */ /* 0x000fc60003f06270 */
[----:B----4-:R2:W-:Y:S10]  /*6c40*/  ST.E.128 desc[UR60][R40.64], R12 ;  /* 0x0000000c28007985 */ /* 0x0105f4000c101d3c */
[----:B--2---:R-:W-:-:S05]  /*6c50*/  @!P0 IMAD.WIDE R12, R108, 0x2, R102 ;  /* 0x000000026c0c8825 */ /* 0x004fca00078e0266 */
[----:B---3--:R3:W-:Y:S02]  /*6c60*/  @!P0 ST.E.128 desc[UR60][R12.64], R72 ;  /* 0x000000480c008985 */ /* 0x0087e4000c101d3c */
.L_x_1610:
[----:B------:R-:W-:Y:S05]  /*6c70*/  BSYNC B2 ;  /* 0x0000000000027941 */ /* 0x000fea0003800000 */
.L_x_1609:
[----:B------:R-:W-:-:S13]  /*6c80*/  ISETP.NE.AND P0, PT, R71, RZ, PT ;  /* 0x000000ff4700720c */ /* 0x000fda0003f05270 */
[----:B------:R-:W-:Y:S05]  /*6c90*/  @!P0 BRA `(.L_x_1608) ;  /* 0x0000000400f48947 */ /* 0x000fea0003800000 */
[----:B------:R-:W4:Y:S04]  /*6ca0*/  LDL R40, [R1+0x64] ;  /* 0x0000640001287983 */ /* 0x000f280000100800 */
[----:B------:R-:W5:Y:S04]  /*6cb0*/  LDL R15, [R1+0xd0] ;  /* 0x0000d000010f7983 */ /* 0x000f680000100800 */
[----:B------:R-:W2:Y:S01]  /*6cc0*/  LDL R14, [R1+0x70] ;  /* 0x00007000010e7983 */ /* 0x000ea20000100800 */
[----:B---3--:R-:W-:Y:S01]  /*6cd0*/  SEL R12, R91, R107, !P1 ;  /* 0x0000006b5b0c7207 */ /* 0x008fe20004800000 */
        /* <DEDUP_REMOVED lines=10> */
[----:B----4-:R-:W-:-:S04]  /*6d80*/  LOP3.LUT R13, R40, 0x38, R48, 0xf8, !PT ;  /* 0x00000038280d7812 */ /* 0x010fc800078ef830 */
[----:B-----5:R-:W-:-:S04]  /*6d90*/  LOP3.LUT R13, R13, R15, RZ, 0x3c, !PT ;  /* 0x0000000f0d0d7212 */ /* 0x020fc800078e3cff */
[----:B--2---:R-:W-:Y:S01]  /*6da0*/  IADD3 R13, R13, R12, R14 ;  /* 0x0000000c0d0d7210 */ /* 0x004fe20007ffe00e */
[----:B------:R-:W-:-:S04]  /*6db0*/  IMAD R12, R200, 0x4000, R5 ;  /* 0x00004000c80c7824 */ /* 0x000fc800078e0205 */
[----:B------:R-:W-:Y:S02]  /*6dc0*/  IMAD R40, R200, 0x4000, R13 ;  /* 0x00004000c8287824 */ /* 0x000fe400078e020d */
[--C-:B------:R-:W-:Y:S02]  /*6dd0*/  IMAD R12, R12, 0x2, R17.reuse ;  /* 0x000000020c0c7824 */ /* 0x100fe400078e0211 */
[----:B------:R-:W-:-:S04]  /*6de0*/  IMAD R40, R40, 0x2, R17 ;  /* 0x0000000228287824 */ /* 0x000fc800078e0211 */
[----:B------:R-:W2:Y:S04]  /*6df0*/  LDS.128 R12, [R12+0x20400] ;  /* 0x020400000c0c7984 */ /* 0x000ea80000000c00 */
[----:B------:R-:W3:Y:S01]  /*6e00*/  LDS.128 R40, [R40+0x20400] ;  /* 0x0204000028287984 */ /* 0x000ee20000000c00 */
[----:B------:R-:W-:Y:S05]  /*6e10*/  @P0 BRA `(.L_x_1614) ;  /* 0x0000000400780947 */ /* 0x000fea0003800000 */
[----:B------:R-:W-:Y:S01]  /*6e20*/  SHF.R.U32.HI R50, RZ, 0x10, R45 ;  /* 0x00000010ff327819 */ /* 0x000fe2000001162d */
[----:B---3--:R-:W-:Y:S01]  /*6e30*/  IMAD.U32 R73, R41, 0x10000, RZ ;  /* 0x0001000029497824 */ /* 0x008fe200078e00ff */
[--C-:B------:R-:W-:Y:S01]  /*6e40*/  SHF.R.U64 R36, R36, 0x10, R37.reuse ;  /* 0x0000001024247819 */ /* 0x100fe20000001225 */
[----:B--2---:R-:W-:Y:S01]  /*6e50*/  IMAD.U32 R51, R13, 0x10000, RZ ;  /* 0x000100000d337824 */ /* 0x004fe200078e00ff */
        /* <DEDUP_REMOVED lines=8> */
[C---:B------:R-:W-:Y:S02]  /*6ee0*/  PRMT R45, R122.reuse, 0x5432, R38 ;  /* 0x000054327a2d7816 */ /* 0x040fe40000000026 */
        /* <DEDUP_REMOVED lines=14> */
[----:B------:R-:W-:Y:S01]  /*6fd0*/  LOP3.LUT R43, R43, 0xffff0000, RZ, 0xc0, !PT ;  /* 0xffff00002b2b7812 */ /* 0x000fe200078ec0ff */
[C---:B------:R-:W-:Y:S01]  /*6fe0*/  IMAD.U32 R72, R46.reuse, 0x10000, RZ ;  /* 0x000100002e487824 */ /* 0x040fe200078e00ff */
[----:B------:R-:W-:Y:S01]  /*6ff0*/  LOP3.LUT R46, R46, 0xffff0000, RZ, 0xc0, !PT ;  /* 0xffff00002e2e7812 */ /* 0x000fe200078ec0ff */
[-C--:B------:R-:W-:Y:S01]  /*7000*/  FFMA.FTZ R13, R51, R37.reuse, -R13 ;  /* 0x00000025330d7223 */ /* 0x080fe2000001080d */
[----:B------:R-:W-:Y:S01]  /*7010*/  FMUL.FTZ R37, R41, R37 ;  /* 0x0000002529257220 */ /* 0x000fe20000410000 */
[----:B------:R-:W-:Y:S01]  /*7020*/  FMUL.FTZ R41, R73, R72 ;  /* 0x0000004849297220 */ /* 0x000fe20000410000 */
[----:B------:R-:W-:-:S02]  /*7030*/  PRMT R39, R124, 0x5410, R39 ;  /* 0x000054107c277816 */ /* 0x000fc40000000027 */
        /* <DEDUP_REMOVED lines=8> */
[----:B------:R-:W-:Y:S02]  /*70c0*/  F2FP.BF16.F32.PACK_AB R37, R37, R47 ;  /* 0x0000002f2525723e */ /* 0x000fe400000010ff */
[----:B------:R-:W-:Y:S01]  /*70d0*/  PRMT R44, R124, 0x5432, R44 ;  /* 0x000054327c2c7816 */ /* 0x000fe2000000002c */
[----:B------:R-:W-:Y:S01]  /*70e0*/  FFMA.FTZ R50, R51, R72, R50 ;  /* 0x0000004833327223 */ /* 0x000fe20000010032 */
[----:B------:R-:W-:Y:S01]  /*70f0*/  FMUL.FTZ R51, R43, R46 ;  /* 0x0000002e2b337220 */ /* 0x000fe20000410000 */
[----:B------:R-:W-:-:S03]  /*7100*/  F2FP.BF16.F32.PACK_AB R13, R13, R49 ;  /* 0x000000310d0d723e */ /* 0x000fc600000010ff */
        /* <DEDUP_REMOVED lines=47> */
.L_x_1614:
[----:B------:R-:W-:Y:S05]  /*7400*/  BSYNC B2 ;  /* 0x0000000000027941 */ /* 0x000fea0003800000 */
.L_x_1613:
[----:B------:R-:W-:Y:S02]  /*7410*/  ISETP.GE.AND P0, PT, R48, R106, PT ;  /* 0x0000006a3000720c */ /* 0x000fe40003f06270 */
[----:B------:R-:W-:-:S04]  /*7420*/  LEA R36, P6, R70, R11, 0x1 ;  /* 0x0000000b46247211 */ /* 0x000fc800078c08ff */
[----:B------:R-:W-:-:S05]  /*7430*/  LEA.HI.X R37, R70, R103, R87, 0x1, P6 ;  /* 0x0000006746257211 */ /* 0x000fca00030f0c57 */
[----:B--2---:R4:W-:Y:S02]  /*7440*/  ST.E.128 desc[UR60][R36.64], R12 ;  /* 0x0000000c24007985 */ /* 0x0049e4000c101d3c */
[----:B------:R-:W-:-:S05]  /*7450*/  @!P0 IMAD.WIDE R38, R48, 0x2, R102 ;  /* 0x0000000230268825 */ /* 0x000fca00078e0266 */
[----:B---3--:R4:W-:Y:S02]  /*7460*/  @!P0 ST.E.128 desc[UR60][R38.64], R40 ;  /* 0x0000002826008985 */ /* 0x0089e4000c101d3c */
.L_x_1608:
[----:B------:R-:W-:Y:S05]  /*7470*/  BSYNC B1 ;  /* 0x0000000000017941 */ /* 0x000fea0003800000 */
.L_x_1607:
[----:B------:R-:W-:-:S03]  /*7480*/  UMOV UR4, 0xffffffff ;  /* 0xffffffff00047882 */ /* 0x000fc60000000000 */
[----:B------:R-:W-:Y:S05]  /*7490*/  BRA.DIV UR4, `(.L_x_1615) ;  /* 0x0000026e04587947 */ /* 0x000fea000b800000 */
[----:B-1----:R-:W1:Y:S04]  /*74a0*/  SHFL.IDX PT, R105, R105, 0x1, 0x181f ;  /* 0x00381f0069697f89 */ /* 0x002e6800000e0000 */
[----:B------:R-:W0:Y:S02]  /*74b0*/  SHFL.IDX PT, R104, R104, 0x1, 0x181f ;  /* 0x00381f0068687f89 */ /* 0x000e2400000e0000 */
.L_x_2013:
[----:B------:R-:W-:Y:S05]  /*74c0*/  @P4 BRA `(.L_x_1584) ;  /* 0x0000001400784947 */ /* 0x000fea0003800000 */
[----:B------:R-:W-:Y:S01]  /*74d0*/  ISETP.NE.AND P0, PT, R29, RZ, PT ;  /* 0x000000ff1d00720c */ /* 0x000fe20003f05270 */
[----:B------:R-:W-:Y:S01]  /*74e0*/  BSSY B1, `(.L_x_1616) ;  /* 0x000007f000017945 */ /* 0x000fe20003800000 */
[----:B0---4-:R-:W-:Y:S02]  /*74f0*/  IMAD.MOV.U32 R40, RZ, RZ, R104 ;  /* 0x000000ffff287224 */ /* 0x011fe400078e0068 */
[----:B-1----:R-:W-:-:S09]  /*7500*/  IMAD.MOV.U32 R41, RZ, RZ, R105 ;  /* 0x000000ffff297224 */ /* 0x002fd200078e0069 */
[----:B------:R-:W-:Y:S05]  /*7510*/  @!P0 BRA `(.L_x_1617) ;  /* 0x0000000400ec8947 */ /* 0x000fea0003800000 */
[----:B------:R-:W4:Y:S04]  /*7520*/  LDL R15, [R1+0x60] ;  /* 0x00006000010f7983 */ /* 0x000f280000100800 */
[----:B------:R-:W5:Y:S04]  /*7530*/  LDL R14, [R1+0xcc] ;  /* 0x0000cc00010e7983 */ /* 0x000f680000100800 */
[----:B---3--:R-:W3:Y:S01]  /*7540*/  LDL R13, [R1+0x6c] ;  /* 0x00006c00010d7983 */ /* 0x008ee20000100800 */
[----:B------:R-:W-:Y:S01]  /*7550*/  SEL R11, R91, R107, !P2 ;  /* 0x0000006b5b0b7207 */ /* 0x000fe20005000000 */
[----:B------:R-:W-:Y:S01]  /*7560*/  BSSY B2, `(.L_x_1618) ;  /* 0x0000071000027945 */ /* 0x000fe20003800000 */
[----:B------:R-:W-:-:S02]  /*7570*/  ISETP.GE.AND P0, PT, R18, R101, PT ;  /* 0x000000651200720c */ /* 0x000fc40003f06270 */
[----:B------:R-:W-:-:S04]  /*7580*/  SHF.R.S32.HI R12, RZ, 0x1f, R11 ;  /* 0x0000001fff0c7819 */ /* 0x000fc8000001140b */
[----:B------:R-:W-:-:S04]  /*7590*/  LEA.HI R12, R12, R11, RZ, 0x4 ;  /* 0x0000000b0c0c7211 */ /* 0x000fc800078f20ff */
[----:B------:R-:W-:-:S04]  /*75a0*/  LEA.HI.SX32 R12, R12, R35, 0x1c ;  /* 0x000000230c0c7211 */ /* 0x000fc800078fe2ff */
[----:B------:R-:W-:Y:S01]  /*75b0*/  SHF.R.S32.HI R11, RZ, 0x1f, R12 ;  /* 0x0000001fff0b7819 */ /* 0x000fe2000001140c */
[----:B------:R-:W-:-:S03]  /*75c0*/  IMAD.SHL.U32 R44, R12, 0x8, RZ ;  /* 0x000000080c2c7824 */ /* 0x000fc600078e00ff */
[----:B------:R-:W-:Y:S02]  /*75d0*/  LEA.HI R12, R11, R12, RZ, 0x3 ;  /* 0x0000000c0b0c7211 */ /* 0x000fe400078f18ff */
[----:B------:R-:W-:-:S03]  /*75e0*/  ISETP.GE.AND P4, PT, R44, R106, PT ;  /* 0x0000006a2c00720c */ /* 0x000fc60003f86270 */
[----:B------:R-:W-:-:S05]  /*75f0*/  IMAD.SHL.U32 R12, R12, 0x200, RZ ;  /* 0x000002000c0c7824 */ /* 0x000fca00078e00ff */
[----:B------:R-:W-:Y:S02]  /*7600*/  LOP3.LUT R12, R12, 0x7ffff000, RZ, 0xc0, !PT ;  /* 0x7ffff0000c0c7812 */ /* 0x000fe400078ec0ff */
[----:B----4-:R-:W-:-:S04]  /*7610*/  LOP3.LUT R11, R15, 0x38, R44, 0xf8, !PT ;  /* 0x000000380f0b7812 */ /* 0x010fc800078ef82c */
[----:B-----5:R-:W-:-:S04]  /*7620*/  LOP3.LUT R11, R11, R14, RZ, 0x3c, !PT ;  /* 0x0000000e0b0b7212 */ /* 0x020fc800078e3cff */
[----:B---3--:R-:W-:Y:S01]  /*7630*/  IADD3 R11, R11, R12, R13 ;  /* 0x0000000c0b0b7210 */ /* 0x008fe20007ffe00d */
[----:B------:R-:W-:-:S04]  /*7640*/  IMAD R12, R200, 0x4000, R4 ;  /* 0x00004000c80c7824 */ /* 0x000fc800078e0204 */
        /* <DEDUP_REMOVED lines=9> */
[----:B------:R-:W-:Y:S01]  /*76e0*/  IMAD.U32 R50, R39, 0x10000, RZ ;  /* 0x0001000027327824 */ /* 0x000fe200078e00ff */
[----:B------:R-:W-:Y:S01]  /*76f0*/  PRMT R45, R121, 0x5432, R42 ;  /* 0x00005432792d7816 */ /* 0x000fe2000000002a */
[----:B0-----:R-:W-:Y:S01]  /*7700*/  IMAD.U32 R42, R13, 0x10000, RZ ;  /* 0x000100000d2a7824 */ /* 0x001fe200078e00ff */
        /* <DEDUP_REMOVED lines=50> */
[----:B------:R-:W-:Y:S01]  /*7a30*/  FMUL.FTZ R48, R48, R45 ;  /* 0x0000002d30307220 */ /* 0x000fe20000410000 */
[----:B------:R-:W-:Y:S01]  /*7a40*/  IMAD.U32 R51, R120, 0x10000, RZ ;  /* 0x0001000078337824 */ /* 0x000fe200078e00ff */
[----:B------:R-:W-:Y:S01]  /*7a50*/  F2FP.BF16.F32.PACK_AB R39, R39, R49 ;  /* 0x000000312727723e */ /* 0x000fe200000010ff */
[C---:B------:R-:W-:Y:S01]  /*7a60*/  FFMA.FTZ R47, R15.reuse, R45, -R47 ;  /* 0x0000002d0f2f7223 */ /* 0x040fe2000001082f */
[----:B------:R-:W-:Y:S01]  /*7a70*/  FFMA.FTZ R48, R15, R37, R48 ;  /* 0x000000250f307223 */ /* 0x000fe20000010030 */
[----:B------:R-:W-:Y:S01]  /*7a80*/  LOP3.LUT R15, R12, 0xffff0000, RZ, 0xc0, !PT ;  /* 0xffff00000c0f7812 */ /* 0x000fe200078ec0ff */
[C---:B------:R-:W-:Y:S01]  /*7a90*/  FMUL.FTZ R12, R36.reuse, R64 ;  /* 0x00000040240c7220 */ /* 0x040fe20000410000 */
[----:B------:R-:W-:Y:S01]  /*7aa0*/  FMUL.FTZ R37, R36, R56 ;  /* 0x0000003824257220 */ /* 0x000fe20000410000 */
[C---:B------:R-:W-:Y:S01]  /*7ab0*/  IMAD.U32 R36, R38.reuse, 0x10000, RZ ;  /* 0x0001000026247824 */ /* 0x040fe200078e00ff */
[----:B------:R-:W-:Y:S01]  /*7ac0*/  LOP3.LUT R38, R38, 0xffff0000, RZ, 0xc0, !PT ;  /* 0xffff000026267812 */ /* 0x000fe200078ec0ff */
[----:B------:R-:W-:-:S02]  /*7ad0*/  IMAD.U32 R45, R118, 0x10000, RZ ;  /* 0x00010000762d7824 */ /* 0x000fc400078e00ff */
[C---:B------:R-:W-:Y:S01]  /*7ae0*/  FFMA.FTZ R12, R15.reuse, R56, -R12 ;  /* 0x000000380f0c7223 */ /* 0x040fe2000001080c */
[----:B------:R-:W-:Y:S01]  /*7af0*/  FFMA.FTZ R15, R15, R64, R37 ;  /* 0x000000400f0f7223 */ /* 0x000fe20000010025 */
[----:B------:R-:W-:Y:S02]  /*7b00*/  IMAD.U32 R37, R14, 0x10000, RZ ;  /* 0x000100000e257824 */ /* 0x000fe400078e00ff */
[C---:B------:R-:W-:Y:S01]  /*7b10*/  FMUL.FTZ R56, R36.reuse, R51 ;  /* 0x0000003324387220 */ /* 0x040fe20000410000 */
[-C--:B------:R-:W-:Y:S01]  /*7b20*/  FMUL.FTZ R58, R36, R45.reuse ;  /* 0x0000002d243a7220 */ /* 0x080fe20000410000 */
[----:B------:R-:W-:Y:S02]  /*7b30*/  LOP3.LUT R14, R14, 0xffff0000, RZ, 0xc0, !PT ;  /* 0xffff00000e0e7812 */ /* 0x000fe400078ec0ff */
[C---:B------:R-:W-:Y:S01]  /*7b40*/  FFMA.FTZ R36, R37.reuse, R45, -R56 ;  /* 0x0000002d25247223 */ /* 0x040fe20000010838 */
[----:B------:R-:W-:Y:S01]  /*7b50*/  FFMA.FTZ R37, R37, R51, R58 ;  /* 0x0000003325257223 */ /* 0x000fe2000001003a */
[----:B------:R-:W-:-:S02]  /*7b60*/  LOP3.LUT R51, R120, 0xffff0000, RZ, 0xc0, !PT ;  /* 0xffff000078337812 */ /* 0x000fc400078ec0ff */
[----:B------:R-:W-:Y:S02]  /*7b70*/  LOP3.LUT R45, R118, 0xffff0000, RZ, 0xc0, !PT ;  /* 0xffff0000762d7812 */ /* 0x000fe400078ec0ff */
[----:B------:R-:W-:Y:S01]  /*7b80*/  F2FP.BF16.F32.PACK_AB R11, R11, R42 ;  /* 0x0000002a0b0b723e */ /* 0x000fe200000010ff */
[----:B------:R-:W-:Y:S01]  /*7b90*/  FMUL.FTZ R57, R38, R51 ;  /* 0x0000003326397220 */ /* 0x000fe20000410000 */
[----:B------:R-:W-:Y:S01]  /*7ba0*/  F2FP.BF16.F32.PACK_AB R46, R46, R50 ;  /* 0x000000322e2e723e */ /* 0x000fe200000010ff */
[-C--:B------:R-:W-:Y:S01]  /*7bb0*/  FMUL.FTZ R38, R38, R45.reuse ;  /* 0x0000002d26267220 */ /* 0x080fe20000410000 */
[----:B------:R-:W-:Y:S01]  /*7bc0*/  F2FP.BF16.F32.PACK_AB R48, R15, R48 ;  /* 0x000000300f30723e */ /* 0x000fe200000010ff */
[C---:B------:R-:W-:Y:S01]  /*7bd0*/  FFMA.FTZ R57, R14.reuse, R45, -R57 ;  /* 0x0000002d0e397223 */ /* 0x040fe20000010839 */
[----:B------:R-:W-:Y:S02]  /*7be0*/  IMAD.MOV.U32 R15, RZ, RZ, R39 ;  /* 0x000000ffff0f7224 */ /* 0x000fe400078e0027 */
[----:B------:R-:W-:Y:S01]  /*7bf0*/  FFMA.FTZ R38, R14, R51, R38 ;  /* 0x000000330e267223 */ /* 0x000fe20000010026 */
[----:B------:R-:W-:Y:S01]  /*7c00*/  F2FP.BF16.F32.PACK_AB R13, R13, R43 ;  /* 0x0000002b0d0d723e */ /* 0x000fe200000010ff */
[----:B------:R-:W-:Y:S01]  /*7c10*/  IMAD.MOV.U32 R39, RZ, RZ, R46 ;  /* 0x000000ffff277224 */ /* 0x000fe200078e002e */
[----:B------:R-:W-:Y:S01]  /*7c20*/  F2FP.BF16.F32.PACK_AB R14, R57, R36 ;  /* 0x00000024390e723e */ /* 0x000fe200000010ff */
[----:B------:R-:W-:Y:S01]  /*7c30*/  IMAD.MOV.U32 R36, RZ, RZ, R48 ;  /* 0x000000ffff247224 */ /* 0x000fe200078e0030 */
[----:B------:R-:W-:Y:S01]  /*7c40*/  F2FP.BF16.F32.PACK_AB R38, R38, R37 ;  /* 0x000000252626723e */ /* 0x000fe200000010ff */
[----:B------:R-:W-:Y:S01]  /*7c50*/  IMAD.MOV.U32 R37, RZ, RZ, R11 ;  /* 0x000000ffff257224 */ /* 0x000fe200078e000b */
[----:B------:R-:W-:-:S07]  /*7c60*/  F2FP.BF16.F32.PACK_AB R12, R12, R47 ;  /* 0x0000002f0c0c723e */ /* 0x000fce00000010ff */
.L_x_1619:
[----:B------:R-:W-:Y:S05]  /*7c70*/  BSYNC B2 ;  /* 0x0000000000027941 */ /* 0x000fea0003800000 */
.L_x_1618:
[----:B------:R-:W-:Y:S01]  /*7c80*/  LEA R42, P0, R68, R104, 0x1 ;  /* 0x00000068442a7211 */ /* 0x000fe200078008ff */
[----:B------:R-:W-:-:S03]  /*7c90*/  @!P4 IMAD.WIDE R44, R44, 0x2, R40 ;  /* 0x000000022c2cc825 */ /* 0x000fc600078e0228 */
[----:B------:R-:W-:-:S05]  /*7ca0*/  LEA.HI.X R43, R68, R105, R86, 0x1, P0 ;  /* 0x00000069442b7211 */ /* 0x000fca00000f0c56 */
[----:B0-----:R0:W-:Y:S04]  /*7cb0*/  ST.E.128 desc[UR60][R42.64], R12 ;  /* 0x0000000c2a007985 */ /* 0x0011e8000c101d3c */
[----:B-1----:R0:W-:Y:S02]  /*7cc0*/  @!P4 ST.E.128 desc[UR60][R44.64], R36 ;  /* 0x000000242c00c985 */ /* 0x0021e4000c101d3c */
.L_x_1617:
[----:B------:R-:W-:Y:S05]  /*7cd0*/  BSYNC B1 ;  /* 0x0000000000017941 */ /* 0x000fea0003800000 */
.L_x_1616:
[----:B------:R-:W-:-:S13]  /*7ce0*/  ISETP.NE.AND P0, PT, R71, RZ, PT ;  /* 0x000000ff4700720c */ /* 0x000fda0003f05270 */
[----:B------:R-:W-:Y:S05]  /*7cf0*/  @!P0 BRA `(.L_x_1584) ;  /* 0x0000000c006c8947 */ /* 0x000fea0003800000 */
[----:B0-----:R-:W4:Y:S04]  /*7d00*/  LDL R36, [R1+0x60] ;  /* 0x0000600001247983 */ /* 0x001f280000100800 */
[----:B------:R-:W5:Y:S04]  /*7d10*/  LDL R15, [R1+0xcc] ;  /* 0x0000cc00010f7983 */ /* 0x000f680000100800 */
[----:B------:R-:W2:Y:S01]  /*7d20*/  LDL R14, [R1+0x6c] ;  /* 0x00006c00010e7983 */ /* 0x000ea20000100800 */
[----:B------:R-:W-:Y:S01]  /*7d30*/  SEL R107, R91, R107, !P1 ;  /* 0x0000006b5b6b7207 */ /* 0x000fe20004800000 */
[----:B------:R-:W-:Y:S01]  /*7d40*/  BSSY B1, `(.L_x_1620) ;  /* 0x0000073000017945 */ /* 0x000fe20003800000 */
[----:B------:R-:W-:-:S02]  /*7d50*/  ISETP.GE.AND P4, PT, R203, R101, PT ;  /* 0x00000065cb00720c */ /* 0x000fc40003f86270 */
[----:B---3--:R-:W-:Y:S02]  /*7d60*/  SHF.R.S32.HI R12, RZ, 0x1f, R107 ;  /* 0x0000001fff0c7819 */ /* 0x008fe4000001146b */
[----:B------:R-:W-:Y:S02]  /*7d70*/  LEA R42, P0, R70, R104, 0x1 ;  /* 0x00000068462a7211 */ /* 0x000fe400078008ff */
[----:B------:R-:W-:Y:S02]  /*7d80*/  LEA.HI R12, R12, R107, RZ, 0x4 ;  /* 0x0000006b0c0c7211 */ /* 0x000fe400078f20ff */
[----:B------:R-:W-:Y:S02]  /*7d90*/  LEA.HI.X R43, R70, R105, R87, 0x1, P0 ;  /* 0x00000069462b7211 */ /* 0x000fe400000f0c57 */
[----:B------:R-:W-:-:S04]  /*7da0*/  LEA.HI.SX32 R12, R12, R69, 0x1c ;  /* 0x000000450c0c7211 */ /* 0x000fc800078fe2ff */
[----:B------:R-:W-:Y:S01]  /*7db0*/  SHF.R.S32.HI R13, RZ, 0x1f, R12 ;  /* 0x0000001fff0d7819 */ /* 0x000fe2000001140c */
[----:B------:R-:W-:-:S03]  /*7dc0*/  IMAD.SHL.U32 R11, R12, 0x8, RZ ;  /* 0x000000080c0b7824 */ /* 0x000fc600078e00ff */
[----:B------:R-:W-:-:S05]  /*7dd0*/  LEA.HI R13, R13, R12, RZ, 0x3 ;  /* 0x0000000c0d0d7211 */ /* 0x000fca00078f18ff */
        /* <DEDUP_REMOVED lines=16> */
[----:B------:R-:W-:Y:S01]  /*7ee0*/  SHF.R.U32.HI R58, RZ, 0x10, R53 ;  /* 0x00000010ff3a7819 */ /* 0x000fe20000011635 */
[----:B------:R-:W-:Y:S01]  /*7ef0*/  IMAD.U32 R51, R15, 0x10000, RZ ;  /* 0x000100000f337824 */ /* 0x000fe200078e00ff */
[----:B------:R-:W-:Y:S01]  /*7f00*/  PRMT R57, R117, 0x5432, R60 ;  /* 0x0000543275397816 */ /* 0x000fe2000000003c */
[----:B------:R-:W-:Y:S01]  /*7f10*/  IMAD.U32 R46, R14, 0x10000, RZ ;  /* 0x000100000e2e7824 */ /* 0x000fe200078e00ff */
[--C-:B------:R-:W-:Y:S01]  /*7f20*/  SHF.R.U64 R49, R54, 0x10, R55.reuse ;  /* 0x0000001036317819 */ /* 0x100fe20000001237 */
[----:B------:R-:W-:Y:S01]  /*7f30*/  IMAD.U32 R54, R39, 0x10000, RZ ;  /* 0x0001000027367824 */ /* 0x000fe200078e00ff */
[----:B------:R-:W-:Y:S01]  /*7f40*/  SHF.R.U32.HI R55, RZ, 0x10, R55 ;  /* 0x00000010ff377819 */ /* 0x000fe20000011637 */
[----:B------:R-:W-:Y:S01]  /*7f50*/  IMAD.U32 R59, R57, 0x10000, RZ ;  /* 0x00010000393b7824 */ /* 0x000fe200078e00ff */
[----:B------:R-:W-:-:S02]  /*7f60*/  PRMT R58, R115, 0x5432, R58 ;  /* 0x00005432733a7816 */ /* 0x000fc4000000003a */
[----:B------:R-:W-:Y:S01]  /*7f70*/  SHF.R.U64 R44, R52, 0x10, R53 ;  /* 0x00000010342c7819 */ /* 0x000fe20000001235 */
[----:B------:R-:W-:Y:S01]  /*7f80*/  FMUL.FTZ R61, R56, R59 ;  /* 0x0000003b383d7220 */ /* 0x000fe20000410000 */
[--C-:B------:R-:W-:Y:S02]  /*7f90*/  SHF.R.U64 R53, R62, 0x10, R63.reuse ;  /* 0x000000103e357819 */ /* 0x100fe4000000123f */
[----:B------:R-:W-:Y:S02]  /*7fa0*/  SHF.R.U32.HI R63, RZ, 0x10, R63 ;  /* 0x00000010ff3f7819 */ /* 0x000fe4000001163f */
[C---:B------:R-:W-:Y:S02]  /*7fb0*/  PRMT R49, R114.reuse, 0x5410, R49 ;  /* 0x0000541072317816 */ /* 0x040fe40000000031 */
[----:B------:R-:W-:Y:S01]  /*7fc0*/  PRMT R114, R114, 0x5432, R55 ;  /* 0x0000543272727816 */ /* 0x000fe20000000037 */
[----:B------:R-:W-:Y:S01]  /*7fd0*/  IMAD.U32 R55, R58, 0x10000, RZ ;  /* 0x000100003a377824 */ /* 0x000fe200078e00ff */
[----:B------:R-:W-:Y:S01]  /*7fe0*/  LOP3.LUT R52, R37, 0xffff0000, RZ, 0xc0, !PT ;  /* 0xffff000025347812 */ /* 0x000fe200078ec0ff */
[----:B------:R-:W-:Y:S01]  /*7ff0*/  IMAD.U32 R37, R36, 0x10000, RZ ;  /* 0x0001000024257824 */ /* 0x000fe200078e00ff */
[----:B------:R-:W-:Y:S01]  /*8000*/  PRMT R63, R116, 0x5432, R63 ;  /* 0x00005432743f7816 */ /* 0x000fe2000000003f */
[-C--:B------:R-:W-:Y:S01]  /*8010*/  FMUL.FTZ R65, R56, R55.reuse ;  /* 0x0000003738417220 */ /* 0x080fe20000410000 */
[----:B------:R-:W-:Y:S01]  /*8020*/  LOP3.LUT R57, R57, 0xffff0000, RZ, 0xc0, !PT ;  /* 0xffff000039397812 */ /* 0x000fe200078ec0ff */
[----:B------:R-:W-:Y:S01]  /*8030*/  IMAD.U32 R56, R114, 0x10000, RZ ;  /* 0x0001000072387824 */ /* 0x000fe200078e00ff */
[----:B------:R-:W-:Y:S01]  /*8040*/  PRMT R117, R117, 0x5410, R48 ;  /* 0x0000541075757816 */ /* 0x000fe20000000030 */
[----:B------:R-:W-:Y:S01]  /*8050*/  FFMA.FTZ R48, R50, R55, -R61 ;  /* 0x0000003732307223 */ /* 0x000fe2000001083d */
[----:B------:R-:W-:Y:S01]  /*8060*/  LOP3.LUT R55, R58, 0xffff0000, RZ, 0xc0, !PT ;  /* 0xffff00003a377812 */ /* 0x000fe200078ec0ff */
[----:B------:R-:W-:Y:S01]  /*8070*/  IMAD.U32 R58, R63, 0x10000, RZ ;  /* 0x000100003f3a7824 */ /* 0x000fe200078e00ff */
[----:B------:R-:W-:Y:S01]  /*8080*/  LOP3.LUT R45, R13, 0xffff0000, RZ, 0xc0, !PT ;  /* 0xffff00000d2d7812 */ /* 0x000fe200078ec0ff */
[----:B------:R-:W-:Y:S01]  /*8090*/  FMUL.FTZ R60, R52, R57 ;  /* 0x00000039343c7220 */ /* 0x000fe20000410000 */
[----:B------:R-:W-:Y:S01]  /*80a0*/  FFMA.FTZ R50, R50, R59, R65 ;  /* 0x0000003b32327223 */ /* 0x000fe20000010041 */
[-C--:B------:R-:W-:Y:S01]  /*80b0*/  FMUL.FTZ R52, R52, R55.reuse ;  /* 0x0000003734347220 */ /* 0x080fe20000410000 */
[C---:B------:R-:W-:Y:S01]  /*80c0*/  FMUL.FTZ R62, R54.reuse, R58 ;  /* 0x0000003a363e7220 */ /* 0x040fe20000410000 */
[----:B------:R-:W-:Y:S01]  /*80d0*/  FFMA.FTZ R55, R45, R55, -R60 ;  /* 0x000000372d377223 */ /* 0x000fe2000001083c */
[----:B------:R-:W-:Y:S01]  /*80e0*/  LOP3.LUT R39, R39, 0xffff0000, RZ, 0xc0, !PT ;  /* 0xffff000027277812 */ /* 0x000fe200078ec0ff */
[-C--:B------:R-:W-:Y:S01]  /*80f0*/  FMUL.FTZ R59, R54, R56.reuse ;  /* 0x00000038363b7220 */ /* 0x080fe20000410000 */
[----:B------:R-:W-:Y:S01]  /*8100*/  LOP3.LUT R60, R63, 0xffff0000, RZ, 0xc0, !PT ;  /* 0xffff00003f3c7812 */ /* 0x000fe200078ec0ff */
[----:B------:R-:W-:Y:S01]  /*8110*/  FFMA.FTZ R45, R45, R57, R52 ;  /* 0x000000392d2d7223 */ /* 0x000fe20000010034 */
[----:B------:R-:W-:Y:S01]  /*8120*/  LOP3.LUT R114, R114, 0xffff0000, RZ, 0xc0, !PT ;  /* 0xffff000072727812 */ /* 0x000fe200078ec0ff */
[----:B------:R-:W-:Y:S01]  /*8130*/  FFMA.FTZ R52, R51, R56, -R62 ;  /* 0x0000003833347223 */ /* 0x000fe2000001083e */
[----:B------:R-:W-:Y:S01]  /*8140*/  PRMT R44, R115, 0x5410, R44 ;  /* 0x00005410732c7816 */ /* 0x000fe2000000002c */
[----:B------:R-:W-:Y:S01]  /*8150*/  FFMA.FTZ R51, R51, R58, R59 ;  /* 0x0000003a33337223 */ /* 0x000fe2000001003b */
[----:B------:R-:W-:Y:S01]  /*8160*/  LOP3.LUT R15, R15, 0xffff0000, RZ, 0xc0, !PT ;  /* 0xffff00000f0f7812 */ /* 0x000fe200078ec0ff */
[----:B------:R-:W-:Y:S01]  /*8170*/  IMAD.U32 R56, R117, 0x10000, RZ ;  /* 0x0001000075387824 */ /* 0x000fe200078e00ff */
[----:B------:R-:W-:Y:S01]  /*8180*/  LOP3.LUT R36, R36, 0xffff0000, RZ, 0xc0, !PT ;  /* 0xffff000024247812 */ /* 0x000fe200078ec0ff */
[C---:B------:R-:W-:Y:S01]  /*8190*/  FMUL.FTZ R58, R39.reuse, R60 ;  /* 0x0000003c273a7220 */ /* 0x040fe20000410000 */
[-C--:B------:R-:W-:Y:S01]  /*81a0*/  FMUL.FTZ R62, R39, R114.reuse ;  /* 0x00000072273e7220 */ /* 0x080fe20000410000 */
[----:B------:R-:W-:Y:S01]  /*81b0*/  LOP3.LUT R117, R117, 0xffff0000, RZ, 0xc0, !PT ;  /* 0xffff000075757812 */ /* 0x000fe200078ec0ff */
[C---:B------:R-:W-:Y:S01]  /*81c0*/  IMAD.U32 R54, R44.reuse, 0x10000, RZ ;  /* 0x000100002c367824 */ /* 0x040fe200078e00ff */
[----:B------:R-:W-:Y:S01]  /*81d0*/  LOP3.LUT R57, R44, 0xffff0000, RZ, 0xc0, !PT ;  /* 0xffff00002c397812 */ /* 0x000fe200078ec0ff */
[C---:B------:R-:W-:Y:S01]  /*81e0*/  IMAD.U32 R13, R12.reuse, 0x10000, RZ ;  /* 0x000100000c0d7824 */ /* 0x040fe200078e00ff */
[----:B------:R-:W-:Y:S01]  /*81f0*/  LOP3.LUT R12, R12, 0xffff0000, RZ, 0xc0, !PT ;  /* 0xffff00000c0c7812 */ /* 0x000fe200078ec0ff */
[C---:B------:R-:W-:Y:S01]  /*8200*/  FFMA.FTZ R39, R15.reuse, R114, -R58 ;  /* 0x000000720f277223 */ /* 0x040fe2000001083a */
[----:B------:R-:W-:Y:S01]  /*8210*/  FFMA.FTZ R62, R15, R60, R62 ;  /* 0x0000003c0f3e7223 */ /* 0x000fe2000001003e */
[----:B------:R-:W-:Y:S01]  /*8220*/  PRMT R53, R116, 0x5410, R53 ;  /* 0x0000541074357816 */ /* 0x000fe20000000035 */
[C---:B------:R-:W-:Y:S01]  /*8230*/  FMUL.FTZ R44, R37.reuse, R56 ;  /* 0x00000038252c7220 */ /* 0x040fe20000410000 */
[C---:B------:R-:W-:Y:S01]  /*8240*/  FMUL.FTZ R15, R36.reuse, R117 ;  /* 0x00000075240f7220 */ /* 0x040fe20000410000 */
[----:B------:R-:W-:Y:S01]  /*8250*/  FMUL.FTZ R37, R37, R54 ;  /* 0x0000003625257220 */ /* 0x000fe20000410000 */
[-C--:B------:R-:W-:Y:S01]  /*8260*/  FMUL.FTZ R59, R36, R57.reuse ;  /* 0x00000039243b7220 */ /* 0x080fe20000410000 */
[----:B------:R-:W-:Y:S01]  /*8270*/  LOP3.LUT R47, R14, 0xffff0000, RZ, 0xc0, !PT ;  /* 0xffff00000e2f7812 */ /* 0x000fe200078ec0ff */
[----:B------:R-:W-:Y:S01]  /*8280*/  FFMA.FTZ R57, R12, R57, -R15 ;  /* 0x000000390c397223 */ /* 0x000fe2000001080f */
[----:B------:R-:W-:-:S02]  /*8290*/  IMAD.U32 R14, R38, 0x10000, RZ ;  /* 0x00010000260e7824 */ /* 0x000fc400078e00ff */
[C---:B------:R-:W-:Y:S01]  /*82a0*/  FFMA.FTZ R44, R13.reuse, R54, -R44 ;  /* 0x000000360d2c7223 */ /* 0x040fe2000001082c */
[----:B------:R-:W-:Y:S01]  /*82b0*/  FFMA.FTZ R37, R13, R56, R37 ;  /* 0x000000380d257223 */ /* 0x000fe20000010025 */
[----:B------:R-:W-:Y:S01]  /*82c0*/  IMAD.U32 R15, R53, 0x10000, RZ ;  /* 0x00010000350f7824 */ /* 0x000fe200078e00ff */
[----:B------:R-:W-:Y:S01]  /*82d0*/  LOP3.LUT R38, R38, 0xffff0000, RZ, 0xc0, !PT ;  /* 0xffff000026267812 */ /* 0x000fe200078ec0ff */
[----:B------:R-:W-:Y:S01]  /*82e0*/  IMAD.U32 R13, R49, 0x10000, RZ ;  /* 0x00010000310d7824 */ /* 0x000fe200078e00ff */
[----:B------:R-:W-:Y:S01]  /*82f0*/  LOP3.LUT R53, R53, 0xffff0000, RZ, 0xc0, !PT ;  /* 0xffff000035357812 */ /* 0x000fe200078ec0ff */
[----:B------:R-:W-:Y:S01]  /*8300*/  FFMA.FTZ R12, R12, R117, R59 ;  /* 0x000000750c0c7223 */ /* 0x000fe2000001003b */
[----:B------:R-:W-:Y:S01]  /*8310*/  LOP3.LUT R49, R49, 0xffff0000, RZ, 0xc0, !PT ;  /* 0xffff000031317812 */ /* 0x000fe200078ec0ff */
[C---:B------:R-:W-:Y:S01]  /*8320*/  FMUL.FTZ R59, R14.reuse, R15 ;  /* 0x0000000f0e3b7220 */ /* 0x040fe20000410000 */
[----:B------:R-:W-:Y:S01]  /*8330*/  FMUL.FTZ R14, R14, R13 ;  /* 0x0000000d0e0e7220 */ /* 0x000fe20000410000 */
[C---:B------:R-:W-:Y:S01]  /*8340*/  FMUL.FTZ R36, R38.reuse, R53 ;  /* 0x0000003526247220 */ /* 0x040fe20000410000 */
[----:B------:R-:W-:Y:S01]  /*8350*/  F2FP.BF16.F32.PACK_AB R45, R45, R50 ;  /* 0x000000322d2d723e */ /* 0x000fe200000010ff */
[----:B------:R-:W-:Y:S01]  /*8360*/  FMUL.FTZ R38, R38, R49 ;  /* 0x0000003126267220 */ /* 0x000fe20000410000 */
[C---:B------:R-:W-:Y:S01]  /*8370*/  FFMA.FTZ R59, R46.reuse, R13, -R59 ;  /* 0x0000000d2e3b7223 */ /* 0x040fe2000001083b */
[C---:B------:R-:W-:Y:S01]  /*8380*/  FFMA.FTZ R36, R47.reuse, R49, -R36 ;  /* 0x000000312f247223 */ /* 0x040fe20000010824 */
[----:B------:R-:W-:Y:S01]  /*8390*/  FFMA.FTZ R14, R46, R15, R14 ;  /* 0x0000000f2e0e7223 */ /* 0x000fe2000001000e */
[----:B------:R-:W-:Y:S01]  /*83a0*/  FFMA.FTZ R47, R47, R53, R38 ;  /* 0x000000352f2f7223 */ /* 0x000fe20000010026 */
[----:B------:R-:W-:-:S02]  /*83b0*/  F2FP.BF16.F32.PACK_AB R13, R55, R48 ;  /* 0x00000030370d723e */ /* 0x000fc400000010ff */
[----:B------:R-:W-:Y:S02]  /*83c0*/  F2FP.BF16.F32.PACK_AB R38, R36, R59 ;  /* 0x0000003b2426723e */ /* 0x000fe400000010ff */
        /* <DEDUP_REMOVED lines=10> */
.L_x_1621:
[----:B------:R-:W-:Y:S05]  /*8470*/  BSYNC B1 ;  /* 0x0000000000017941 */ /* 0x000fea0003800000 */
.L_x_1620:
[----:B0-----:R0:W-:Y:S01]  /*8480*/  ST.E.128 desc[UR60][R42.64], R12 ;  /* 0x0000000c2a007985 */ /* 0x0011e2000c101d3c */
[----:B------:R-:W-:-:S13]  /*8490*/  ISETP.GE.AND P0, PT, R11, R106, PT ;  /* 0x0000006a0b00720c */ /* 0x000fda0003f06270 */
[----:B------:R-:W-:Y:S05]  /*84a0*/  @P0 BRA `(.L_x_1584) ;  /* 0x0000000400800947 */ /* 0x000fea0003800000 */
[----:B------:R-:W-:-:S05]  /*84b0*/  IMAD.WIDE R40, R11, 0x2, R40 ;  /* 0x000000020b287825 */ /* 0x000fca00078e0228 */
[----:B-1----:R1:W-:Y:S01]  /*84c0*/  ST.E.128 desc[UR60][R40.64], R36 ;  /* 0x0000002428007985 */ /* 0x0023e2000c101d3c */
[----:B------:R-:W-:Y:S05]  /*84d0*/  BRA `(.L_x_1584) ;  /* 0x0000000400747947 */ /* 0x000fea0003800000 */
.L_x_1557:
[----:B------:R-:W2:Y:S02]  /*84e0*/  LDL R11, [R1+0x68] ;  /* 0x00006800010b7983 */ /* 0x000ea40000100800 */
[----:B--2---:R-:W-:-:S13]  /*84f0*/  R2UR UR4, R11 ;  /* 0x000000000b0472ca */ /* 0x004fda00000e0000 */
[----:B------:R-:W-:-:S06]  /*8500*/  UISETP.NE.AND UP0, UPT, UR4, 0x3, UPT ;  /* 0x000000030400788c */ /* 0x000fcc000bf05270 */
[----:B------:R-:W-:-:S13]  /*8510*/  PLOP3.LUT P5, PT, PT, PT, UP0, 0x80, 0x0 ;  /* 0x000000000000781c */ /* 0x000fda0003faf008 */
[----:B------:R-:W-:Y:S05]  /*8520*/  @!P5 BRA `(.L_x_1622) ;  /* 0x000000000004d947 */ /* 0x000fea0003800000 */
[----:B------:R-:W-:Y:S01]  /*8530*/  BPT.TRAP 0x1 ;  /* 0x000000040000795c */ /* 0x000fe20000300000 */
.L_x_1622:
[----:B------:R-:W2:Y:S01]  /*8540*/  LDL R11, [R1+0x50] ;  /* 0x00005000010b7983 */ /* 0x000ea20000100800 */
[----:B------:R-:W-:Y:S01]  /*8550*/  IMAD R88, R200, 0x8, R17 ;  /* 0x00000008c8587824 */ /* 0x000fe200078e0211 */
[----:B------:R-:W-:Y:S01]  /*8560*/  BSSY B1, `(.L_x_1623) ;  /* 0x0000005000017945 */ /* 0x000fe20003800000 */
[----:B------:R-:W-:Y:S02]  /*8570*/  SHF.R.S32.HI R97, RZ, 0x1f, R98 ;  /* 0x0000001fff617819 */ /* 0x000fe40000011462 */
[----:B--2---:R-:W-:-:S04]  /*8580*/  SHF.L.U32 R100, R11, 0x1f, RZ ;  /* 0x0000001f0b647819 */ /* 0x004fc800000006ff */
[----:B------:R-:W0:Y:S02]  /*8590*/  SYNCS.PHASECHK.TRANS64.TRYWAIT P0, [R88+URZ+0x30890], R100 ;  /* 0x03089064580075a7 */ /* 0x000e24000800017f */
[----:B0-----:R-:W-:Y:S05]  /*85a0*/  @!P0 BRA `(.L_x_1624) ;  /* 0x0000025c00608947 */ /* 0x001fea0003800000 */
.L_x_2014:
[----:B------:R-:W-:Y:S05]  /*85b0*/  BSYNC B1 ;  /* 0x0000000000017941 */ /* 0x000fea0003800000 */
.L_x_1623:
[----:B------:R-:W2:Y:S01]  /*85c0*/  LDL R15, [R1+0x10] ;  /* 0x00001000010f7983 */ /* 0x000ea20000100800 */
        /* <DEDUP_REMOVED lines=15> */
[----:B------:R-:W-:Y:S01]  /*86c0*/  IMAD.WIDE.U32 R12, R226, UR4, R12 ;  /* 0x00000004e20c7c25 */ /* 0x000fe2000f8e000c */
[----:B------:R-:W-:-:S03]  /*86d0*/  UMOV UR4, 0xffffffff ;  /* 0xffffffff00047882 */ /* 0x000fc60000000000 */
[----:B------:R-:W-:Y:S01]  /*86e0*/  IMAD R41, R226, UR5, R13 ;  /* 0x00000005e2297c24 */ /* 0x000fe2000f8e020d */
[----:B------:R-:W-:-:S04]  /*86f0*/  LEA R40, P0, R12, UR6, 0x1 ;  /* 0x000000060c287c11 */ /* 0x000fc8000f8008ff */
[----:B------:R-:W-:Y:S01]  /*8700*/  LEA.HI.X R41, R12, UR7, R41, 0x1, P0 ;  /* 0x000000070c297c11 */ /* 0x000fe200080f0c29 */
[----:B--2---:R-:W-:-:S05]  /*8710*/  IMAD.IADD R42, R95, 0x1, -R15 ;  /* 0x000000015f2a7824 */ /* 0x004fca00078e0a0f */
[----:B------:R-:W-:Y:S01]  /*8720*/  ISETP.GE.AND P0, PT, R42, 0x1, PT ;  /* 0x000000012a00780c */ /* 0x000fe20003f06270 */
[----:B------:R-:W-:-:S12]  /*8730*/  BRA.DIV UR4, `(.L_x_1625) ;  /* 0x0000025e04107947 */ /* 0x000fd8000b800000 */
[----:B------:R1:W2:Y:S04]  /*8740*/  SHFL.IDX PT, R38, R41, RZ, 0x181f ;  /* 0x00181fff29267589 */ /* 0x0002a800000e0000 */
[----:B------:R1:W3:Y:S02]  /*8750*/  SHFL.IDX PT, R39, R40, RZ, 0x181f ;  /* 0x00181fff28277589 */ /* 0x0002e400000e0000 */
.L_x_2018:
[----:B------:R-:W-:Y:S04]  /*8760*/  BSSY B1, `(.L_x_1626) ;  /* 0x0000018000017945 */ /* 0x000fe80003800000 */
[----:B------:R-:W-:Y:S05]  /*8770*/  @!P0 BRA `(.L_x_1627) ;  /* 0x0000000000588947 */ /* 0x000fea0003800000 */
[----:B------:R-:W4:Y:S01]  /*8780*/  LDL R11, [R1+0x8] ;  /* 0x00000800010b7983 */ /* 0x000f220000100800 */
[----:B------:R-:W-:Y:S02]  /*8790*/  ULDC UR4, c[0x0][0x2f4] ;  /* 0x0000bd0000047ab9 */ /* 0x000fe40000000800 */
[----:B------:R-:W-:Y:S02]  /*87a0*/  ISETP.GE.AND P4, PT, R18, UR4, PT ;  /* 0x0000000412007c0c */ /* 0x000fe4000bf86270 */
[----:B------:R-:W-:-:S11]  /*87b0*/  ISETP.GE.AND P0, PT, R203, UR4, PT ;  /* 0x00000004cb007c0c */ /* 0x000fd6000bf06270 */
[----:B------:R-:W5:Y:S01]  /*87c0*/  @!P4 LDS.128 R12, [R90+0x20400] ;  /* 0x020400005a0cc984 */ /* 0x000f620000000c00 */
[----:B---3--:R-:W-:-:S04]  /*87d0*/  @!P4 LEA R36, P6, R18, R39, 0x1 ;  /* 0x000000271224c211 */ /* 0x008fc800078c08ff */
[----:B--2---:R-:W-:-:S05]  /*87e0*/  @!P4 LEA.HI.X R37, R18, R38, R19, 0x1, P6 ;  /* 0x000000261225c211 */ /* 0x004fca00030f0c13 */
[----:B-----5:R2:W-:Y:S01]  /*87f0*/  @!P4 ST.E.128 desc[UR60][R36.64], R12 ;  /* 0x0000000c2400c985 */ /* 0x0205e2000c101d3c */
[----:B------:R-:W-:-:S03]  /*8800*/  ISETP.GE.AND P4, PT, R22, UR4, PT ;  /* 0x0000000416007c0c */ /* 0x000fc6000bf86270 */
[----:B------:R-:W3:Y:S01]  /*8810*/  @!P0 LDS.128 R12, [R90+0x22400] ;  /* 0x022400005a0c8984 */ /* 0x000ee20000000c00 */
[----:B--2---:R-:W-:-:S04]  /*8820*/  @!P0 LEA R36, P6, R201, R39, 0x1 ;  /* 0x00000027c9248211 */ /* 0x004fc800078c08ff */
[----:B------:R-:W-:-:S05]  /*8830*/  @!P0 LEA.HI.X R37, R201, R38, R224, 0x1, P6 ;  /* 0x00000026c9258211 */ /* 0x000fca00030f0ce0 */
[----:B---3--:R2:W-:Y:S01]  /*8840*/  @!P0 ST.E.128 desc[UR60][R36.64], R12 ;  /* 0x0000000c24008985 */ /* 0x0085e2000c101d3c */
[----:B------:R-:W-:-:S03]  /*8850*/  ISETP.GE.AND P0, PT, R23, UR4, PT ;  /* 0x0000000417007c0c */ /* 0x000fc6000bf06270 */
[----:B------:R-:W3:Y:S01]  /*8860*/  @!P4 LDS.128 R12, [R90+0x24400] ;  /* 0x024400005a0cc984 */ /* 0x000ee20000000c00 */
[----:B--2---:R-:W-:-:S04]  /*8870*/  @!P4 LEA R36, P6, R22, R39, 0x1 ;  /* 0x000000271624c211 */ /* 0x004fc800078c08ff */
[----:B----4-:R-:W-:-:S05]  /*8880*/  @!P4 LEA.HI.X R37, R22, R38, R11, 0x1, P6 ;  /* 0x000000261625c211 */ /* 0x010fca00030f0c0b */
[----:B---3--:R2:W-:Y:S04]  /*8890*/  @!P4 ST.E.128 desc[UR60][R36.64], R12 ;  /* 0x0000000c2400c985 */ /* 0x0085e8000c101d3c */
[----:B------:R-:W3:Y:S01]  /*88a0*/  @!P0 LDS.128 R12, [R90+0x26400] ;  /* 0x026400005a0c8984 */ /* 0x000ee20000000c00 */
[----:B--2---:R-:W-:-:S04]  /*88b0*/  @!P0 LEA R36, P4, R23, R39, 0x1 ;  /* 0x0000002717248211 */ /* 0x004fc800078808ff */
[----:B------:R-:W-:-:S05]  /*88c0*/  @!P0 LEA.HI.X R37, R23, R38, R229, 0x1, P4 ;  /* 0x0000002617258211 */ /* 0x000fca00020f0ce5 */
[----:B---3--:R4:W-:Y:S04]  /*88d0*/  @!P0 ST.E.128 desc[UR60][R36.64], R12 ;  /* 0x0000000c24008985 */ /* 0x0089e8000c101d3c */
.L_x_1627:
[----:B------:R-:W-:Y:S05]  /*88e0*/  BSYNC B1 ;  /* 0x0000000000017941 */ /* 0x000fea0003800000 */
.L_x_1626:
[----:B------:R-:W-:-:S03]  /*88f0*/  UMOV UR4, 0xffffffff ;  /* 0xffffffff00047882 */ /* 0x000fc60000000000 */
[----:B------:R-:W-:Y:S05]  /*8900*/  BRA.DIV UR4, `(.L_x_1628) ;  /* 0x0000025a04e87947 */ /* 0x000fea000b800000 */
[----:B--2---:R2:W0:Y:S04]  /*8910*/  SHFL.IDX PT, R38, R41, 0x1, 0x181f ;  /* 0x00381f0029267f89 */ /* 0x00442800000e0000 */
[----:B---3--:R2:W3:Y:S02]  /*8920*/  SHFL.IDX PT, R39, R40, 0x1, 0x181f ;  /* 0x00381f0028277f89 */ /* 0x0084e400000e0000 */
.L_x_2022:
[----:B------:R-:W-:-:S13]  /*8930*/  ISETP.GE.AND P0, PT, R42, 0x21, PT ;  /* 0x000000212a00780c */ /* 0x000fda0003f06270 */
[----:B------:R-:W-:Y:S05]  /*8940*/  @!P0 BRA `(.L_x_1584) ;  /* 0x0000000000588947 */ /* 0x000fea0003800000 */
[----:B------:R-:W5:Y:S01]  /*8950*/  LDL R11, [R1+0x8] ;  /* 0x00000800010b7983 */ /* 0x000f620000100800 */
[----:B------:R-:W-:Y:S02]  /*8960*/  ULDC UR4, c[0x0][0x2f4] ;  /* 0x0000bd0000047ab9 */ /* 0x000fe40000000800 */
[----:B------:R-:W-:Y:S02]  /*8970*/  ISETP.GE.AND P6, PT, R18, UR4, PT ;  /* 0x0000000412007c0c */ /* 0x000fe4000bfc6270 */
[----:B------:R-:W-:-:S11]  /*8980*/  ISETP.GE.AND P4, PT, R203, UR4, PT ;  /* 0x00000004cb007c0c */ /* 0x000fd6000bf86270 */
[----:B----4-:R-:W4:Y:S01]  /*8990*/  @!P6 LDS.128 R12, [R90+0x21400] ;  /* 0x021400005a0ce984 */ /* 0x010f220000000c00 */
[----:B---3--:R-:W-:-:S04]  /*89a0*/  @!P6 LEA R36, P0, R18, R39, 0x1 ;  /* 0x000000271224e211 */ /* 0x008fc800078008ff */
[----:B0-----:R-:W-:Y:S02]  /*89b0*/  @!P6 LEA.HI.X R37, R18, R38, R19, 0x1, P0 ;  /* 0x000000261225e211 */ /* 0x001fe400000f0c13 */
[----:B------:R-:W-:-:S03]  /*89c0*/  ISETP.GE.AND P0, PT, R22, UR4, PT ;  /* 0x0000000416007c0c */ /* 0x000fc6000bf06270 */
[----:B----4-:R0:W-:Y:S04]  /*89d0*/  @!P6 ST.E.128 desc[UR60][R36.64], R12 ;  /* 0x0000000c2400e985 */ /* 0x0101e8000c101d3c */
[----:B------:R-:W3:Y:S01]  /*89e0*/  @!P4 LDS.128 R12, [R90+0x23400] ;  /* 0x023400005a0cc984 */ /* 0x000ee20000000c00 */
[----:B0-----:R-:W-:-:S04]  /*89f0*/  @!P4 LEA R36, P6, R201, R39, 0x1 ;  /* 0x00000027c924c211 */ /* 0x001fc800078c08ff */
[----:B------:R-:W-:-:S05]  /*8a00*/  @!P4 LEA.HI.X R37, R201, R38, R224, 0x1, P6 ;  /* 0x00000026c925c211 */ /* 0x000fca00030f0ce0 */
[----:B---3--:R0:W-:Y:S01]  /*8a10*/  @!P4 ST.E.128 desc[UR60][R36.64], R12 ;  /* 0x0000000c2400c985 */ /* 0x0081e2000c101d3c */
[----:B------:R-:W-:-:S03]  /*8a20*/  ISETP.GE.AND P4, PT, R23, UR4, PT ;  /* 0x0000000417007c0c */ /* 0x000fc6000bf86270 */
[----:B------:R-:W3:Y:S01]  /*8a30*/  @!P0 LDS.128 R12, [R90+0x25400] ;  /* 0x025400005a0c8984 */ /* 0x000ee20000000c00 */
[----:B0-----:R-:W-:-:S04]  /*8a40*/  @!P0 LEA R36, P6, R22, R39, 0x1 ;  /* 0x0000002716248211 */ /* 0x001fc800078c08ff */
[----:B-----5:R-:W-:-:S05]  /*8a50*/  @!P0 LEA.HI.X R37, R22, R38, R11, 0x1, P6 ;  /* 0x0000002616258211 */ /* 0x020fca00030f0c0b */
[----:B---3--:R0:W-:Y:S04]  /*8a60*/  @!P0 ST.E.128 desc[UR60][R36.64], R12 ;  /* 0x0000000c24008985 */ /* 0x0081e8000c101d3c */
[----:B------:R-:W3:Y:S01]  /*8a70*/  @!P4 LDS.128 R12, [R90+0x27400] ;  /* 0x027400005a0cc984 */ /* 0x000ee20000000c00 */
[----:B0-----:R-:W-:-:S04]  /*8a80*/  @!P4 LEA R36, P0, R23, R39, 0x1 ;  /* 0x000000271724c211 */ /* 0x001fc800078008ff */
[----:B------:R-:W-:-:S05]  /*8a90*/  @!P4 LEA.HI.X R37, R23, R38, R229, 0x1, P0 ;  /* 0x000000261725c211 */ /* 0x000fca00000f0ce5 */
[----:B---3--:R0:W-:Y:S04]  /*8aa0*/  @!P4 ST.E.128 desc[UR60][R36.64], R12 ;  /* 0x0000000c2400c985 */ /* 0x0081e8000c101d3c */
.L_x_1584:
[----:B------:R-:W-:Y:S05]  /*8ab0*/  BSYNC B0 ;  /* 0x0000000000007941 */ /* 0x000fea0003800000 */
.L_x_1556:
        /* <DEDUP_REMOVED lines=17> */
.L_x_1630:
[----:B------:R-:W-:Y:S05]  /*8bd0*/  BSYNC B0 ;  /* 0x0000000000007941 */ /* 0x000fea0003800000 */
.L_x_1629:
[----:B------:R-:W5:Y:S01]  /*8be0*/  SYNCS.PHASECHK.TRANS64.TRYWAIT P4, [R88+URZ+0x308b0], R100 ;  /* 0x0308b064580075a7 */ /* 0x000f62000808017f */
[----:B------:R-:W-:Y:S04]  /*8bf0*/  BSSY B0, `(.L_x_1631) ;  /* 0x0000002000007945 */ /* 0x000fe80003800000 */
[----:B-----5:R-:W-:Y:S05]  /*8c00*/  @!P4 BRA `(.L_x_1632) ;  /* 0x000002580074c947 */ /* 0x020fea0003800000 */
.L_x_2023:
[----:B------:R-:W-:Y:S05]  /*8c10*/  BSYNC B0 ;  /* 0x0000000000007941 */ /* 0x000fea0003800000 */
.L_x_1631:
[----:B0---4-:R-:W4:Y:S01]  /*8c20*/  LDL R14, [R1+0x10] ;  /* 0x00001000010e7983 */ /* 0x011f220000100800 */
[----:B------:R-:W-:Y:S01]  /*8c30*/  ULDC.64 UR4, c[0x0][0x328] ;  /* 0x0000ca0000047ab9 */ /* 0x000fe20000000a00 */
[----:B------:R-:W-:Y:S02]  /*8c40*/  ULDC.64 UR6, c[0x0][0x318] ;  /* 0x0000c60000067ab9 */ /* 0x000fe40000000a00 */
[----:B-12---:R0:W5:Y:S01]  /*8c50*/  LDL R41, [R1+0x8] ;  /* 0x0000080001297983 */ /* 0x0061620000100800 */
[----:B------:R-:W-:Y:S01]  /*8c60*/  IMAD R97, R97, UR4, RZ ;  /* 0x0000000461617c24 */ /* 0x000fe2000f8e02ff */
[----:B------:R-:W-:Y:S01]  /*8c70*/  BSSY B0, `(.L_x_1633) ;  /* 0x0000028000007945 */ /* 0x000fe20003800000 */
[----:B------:R-:W-:-:S04]  /*8c80*/  IMAD.WIDE.U32 R12, R98, UR4, RZ ;  /* 0x00000004620c7c25 */ /* 0x000fc8000f8e00ff */
[----:B------:R-:W-:Y:S01]  /*8c90*/  IMAD R97, R98, UR5, R97 ;  /* 0x0000000562617c24 */ /* 0x000fe2000f8e0261 */
[----:B------:R-:W-:Y:S02]  /*8ca0*/  ULDC.64 UR4, c[0x0][0x338] ;  /* 0x0000ce0000047ab9 */ /* 0x000fe40000000a00 */
[----:B------:R-:W-:Y:S02]  /*8cb0*/  IMAD R96, R96, UR4, RZ ;  /* 0x0000000460607c24 */ /* 0x000fe4000f8e02ff */
[----:B------:R-:W-:Y:S02]  /*8cc0*/  IMAD.IADD R13, R13, 0x1, R97 ;  /* 0x000000010d0d7824 */ /* 0x000fe400078e0261 */
[C---:B---3--:R-:W-:Y:S02]  /*8cd0*/  IMAD R11, R99.reuse, UR5, R96 ;  /* 0x00000005630b7c24 */ /* 0x048fe4000f8e0260 */
[----:B------:R-:W-:Y:S01]  /*8ce0*/  IMAD.WIDE.U32 R12, R99, UR4, R12 ;  /* 0x00000004630c7c25 */ /* 0x000fe2000f8e000c */
[----:B------:R-:W-:-:S03]  /*8cf0*/  ULDC.64 UR4, c[0x0][0x330] ;  /* 0x0000cc0000047ab9 */ /* 0x000fc60000000a00 */
[----:B------:R-:W-:Y:S02]  /*8d00*/  IMAD.IADD R13, R13, 0x1, R11 ;  /* 0x000000010d0d7824 */ /* 0x000fe400078e020b */
[----:B------:R-:W-:-:S04]  /*8d10*/  IMAD.WIDE.U32 R12, R226, UR4, R12 ;  /* 0x00000004e20c7c25 */ /* 0x000fc8000f8e000c */
[----:B------:R-:W-:Y:S01]  /*8d20*/  IMAD R11, R226, UR5, R13 ;  /* 0x00000005e20b7c24 */ /* 0x000fe2000f8e020d */
[----:B------:R-:W-:-:S04]  /*8d30*/  LEA R38, P5, R12, UR6, 0x1 ;  /* 0x000000060c267c11 */ /* 0x000fc8000f8a08ff */
[----:B------:R-:W-:Y:S01]  /*8d40*/  LEA.HI.X R11, R12, UR7, R11, 0x1, P5 ;  /* 0x000000070c0b7c11 */ /* 0x000fe2000a8f0c0b */
[----:B------:R0:W1:Y:S04]  /*8d50*/  SHFL.IDX PT, R40, R38, RZ, 0x181f ;  /* 0x00181fff26287589 */ /* 0x00006800000e0000 */
[----:B------:R0:W2:Y:S01]  /*8d60*/  SHFL.IDX PT, R39, R11, RZ, 0x181f ;  /* 0x00181fff0b277589 */ /* 0x0000a200000e0000 */
[----:B----4-:R-:W-:-:S05]  /*8d70*/  IMAD.IADD R95, R95, 0x1, -R14 ;  /* 0x000000015f5f7824 */ /* 0x010fca00078e0a0e */
[----:B------:R-:W-:-:S13]  /*8d80*/  ISETP.GE.AND P4, PT, R95, 0x1, PT ;  /* 0x000000015f00780c */ /* 0x000fda0003f86270 */
[----:B012---:R-:W-:Y:S05]  /*8d90*/  @!P4 BRA `(.L_x_1634) ;  /* 0x000000000054c947 */ /* 0x007fea0003800000 */
[----:B------:R-:W-:Y:S02]  /*8da0*/  ULDC UR4, c[0x0][0x2f4] ;  /* 0x0000bd0000047ab9 */ /* 0x000fe40000000800 */
[----:B------:R-:W-:Y:S02]  /*8db0*/  ISETP.GE.AND P6, PT, R18, UR4, PT ;  /* 0x0000000412007c0c */ /* 0x000fe4000bfc6270 */
[----:B------:R-:W-:-:S11]  /*8dc0*/  ISETP.GE.AND P5, PT, R203, UR4, PT ;  /* 0x00000004cb007c0c */ /* 0x000fd6000bfa6270 */
[----:B------:R-:W0:Y:S01]  /*8dd0*/  @!P6 LDS.128 R12, [R90+0x400] ;  /* 0x000400005a0ce984 */ /* 0x000e220000000c00 */
[----:B------:R-:W-:-:S04]  /*8de0*/  @!P6 LEA R36, P4, R18, R40, 0x1 ;  /* 0x000000281224e211 */ /* 0x000fc800078808ff */
[----:B------:R-:W-:Y:S02]  /*8df0*/  @!P6 LEA.HI.X R37, R18, R39, R19, 0x1, P4 ;  /* 0x000000271225e211 */ /* 0x000fe400020f0c13 */
[----:B------:R-:W-:-:S03]  /*8e00*/  ISETP.GE.AND P4, PT, R22, UR4, PT ;  /* 0x0000000416007c0c */ /* 0x000fc6000bf86270 */
[----:B0-----:R0:W-:Y:S04]  /*8e10*/  @!P6 ST.E.128 desc[UR60][R36.64], R12 ;  /* 0x0000000c2400e985 */ /* 0x0011e8000c101d3c */
[----:B------:R-:W1:Y:S01]  /*8e20*/  @!P5 LDS.128 R12, [R90+0x2400] ;  /* 0x002400005a0cd984 */ /* 0x000e620000000c00 */
[----:B0-----:R-:W-:-:S04]  /*8e30*/  @!P5 LEA R36, P6, R201, R40, 0x1 ;  /* 0x00000028c924d211 */ /* 0x001fc800078c08ff */
[----:B------:R-:W-:-:S05]  /*8e40*/  @!P5 LEA.HI.X R37, R201, R39, R224, 0x1, P6 ;  /* 0x00000027c925d211 */ /* 0x000fca00030f0ce0 */
[----:B-1----:R0:W-:Y:S01]  /*8e50*/  @!P5 ST.E.128 desc[UR60][R36.64], R12 ;  /* 0x0000000c2400d985 */ /* 0x0021e2000c101d3c */
[----:B------:R-:W-:-:S03]  /*8e60*/  ISETP.GE.AND P5, PT, R23, UR4, PT ;  /* 0x0000000417007c0c */ /* 0x000fc6000bfa6270 */
[----:B------:R-:W1:Y:S01]  /*8e70*/  @!P4 LDS.128 R12, [R90+0x4400] ;  /* 0x004400005a0cc984 */ /* 0x000e620000000c00 */
[----:B0-----:R-:W-:-:S04]  /*8e80*/  @!P4 LEA R36, P6, R22, R40, 0x1 ;  /* 0x000000281624c211 */ /* 0x001fc800078c08ff */
[----:B-----5:R-:W-:-:S05]  /*8e90*/  @!P4 LEA.HI.X R37, R22, R39, R41, 0x1, P6 ;  /* 0x000000271625c211 */ /* 0x020fca00030f0c29 */
[----:B-1----:R0:W-:Y:S04]  /*8ea0*/  @!P4 ST.E.128 desc[UR60][R36.64], R12 ;  /* 0x0000000c2400c985 */ /* 0x0021e8000c101d3c */
[----:B------:R-:W1:Y:S01]  /*8eb0*/  @!P5 LDS.128 R12, [R90+0x6400] ;  /* 0x006400005a0cd984 */ /* 0x000e620000000c00 */
[----:B0-----:R-:W-:-:S04]  /*8ec0*/  @!P5 LEA R36, P4, R23, R40, 0x1 ;  /* 0x000000281724d211 */ /* 0x001fc800078808ff */
[----:B------:R-:W-:-:S05]  /*8ed0*/  @!P5 LEA.HI.X R37, R23, R39, R229, 0x1, P4 ;  /* 0x000000271725d211 */ /* 0x000fca00020f0ce5 */
[----:B-1----:R0:W-:Y:S04]  /*8ee0*/  @!P5 ST.E.128 desc[UR60][R36.64], R12 ;  /* 0x0000000c2400d985 */ /* 0x0021e8000c101d3c */
.L_x_1634:
[----:B------:R-:W-:Y:S05]  /*8ef0*/  BSYNC B0 ;  /* 0x0000000000007941 */ /* 0x000fea0003800000 */
.L_x_1633:
[----:B------:R-:W-:Y:S01]  /*8f00*/  ISETP.GE.AND P4, PT, R95, 0x21, PT ;  /* 0x000000215f00780c */ /* 0x000fe20003f86270 */
[----:B------:R-:W1:Y:S01]  /*8f10*/  SHFL.IDX PT, R11, R11, 0x1, 0x181f ;  /* 0x00381f000b0b7f89 */ /* 0x000e6200000e0000 */
[----:B------:R-:W-:Y:S03]  /*8f20*/  BSSY B0, `(.L_x_1635) ;  /* 0x0000018000007945 */ /* 0x000fe60003800000 */
[----:B------:R-:W2:Y:S08]  /*8f30*/  SHFL.IDX PT, R38, R38, 0x1, 0x181f ;  /* 0x00381f0026267f89 */ /* 0x000eb000000e0000 */
[----:B------:R-:W-:Y:S05]  /*8f40*/  @!P4 BRA `(.L_x_1636) ;  /* 0x000000000054c947 */ /* 0x000fea0003800000 */
[----:B------:R-:W-:Y:S02]  /*8f50*/  ULDC UR4, c[0x0][0x2f4] ;  /* 0x0000bd0000047ab9 */ /* 0x000fe40000000800 */
[----:B------:R-:W-:Y:S02]  /*8f60*/  ISETP.GE.AND P6, PT, R18, UR4, PT ;  /* 0x0000000412007c0c */ /* 0x000fe4000bfc6270 */
[----:B------:R-:W-:-:S11]  /*8f70*/  ISETP.GE.AND P5, PT, R203, UR4, PT ;  /* 0x00000004cb007c0c */ /* 0x000fd6000bfa6270 */
[----:B0-----:R-:W0:Y:S01]  /*8f80*/  @!P6 LDS.128 R12, [R90+0x1400] ;  /* 0x001400005a0ce984 */ /* 0x001e220000000c00 */
[----:B--2---:R-:W-:-:S04]  /*8f90*/  @!P6 LEA R36, P4, R18, R38, 0x1 ;  /* 0x000000261224e211 */ /* 0x004fc800078808ff */
[----:B-1----:R-:W-:Y:S02]  /*8fa0*/  @!P6 LEA.HI.X R37, R18, R11, R19, 0x1, P4 ;  /* 0x0000000b1225e211 */ /* 0x002fe400020f0c13 */
        /* <DEDUP_REMOVED lines=15> */
.L_x_1636:
[----:B------:R-:W-:Y:S05]  /*90a0*/  BSYNC B0 ;  /* 0x0000000000007941 */ /* 0x000fea0003800000 */
.L_x_1635:
[----:B0--3--:R-:W3:Y:S01]  /*90b0*/  LDL.LU R12, [R1+0x50] ;  /* 0x00005000010c7983 */ /* 0x009ee20000300800 */
[----:B------:R-:W-:Y:S02]  /*90c0*/  VIADD R200, R200, 0x1 ;  /* 0x00000001c8c87836 */ /* 0x000fe40000000000 */
[----:B------:R-:W-:Y:S01]  /*90d0*/  @!P0 VIADD R88, R88, 0x308c0 ;  /* 0x000308c058588836 */ /* 0x000fe20000000000 */
[----:B------:R-:W-:Y:S01]  /*90e0*/  @!PT LDS RZ, [RZ] ;  /* 0x00000000fffff984 */ /* 0x000fe20000000800 */
[----:B------:R-:W-:Y:S01]  /*90f0*/  @!PT LDS RZ, [RZ] ;  /* 0x00000000fffff984 */ /* 0x000fe20000000800 */
[----:B------:R-:W-:Y:S01]  /*9100*/  @!PT LDS RZ, [RZ] ;  /* 0x00000000fffff984 */ /* 0x000fe20000000800 */
[----:B------:R-:W-:Y:S01]  /*9110*/  @!PT LDS RZ, [RZ] ;  /* 0x00000000fffff984 */ /* 0x000fe20000000800 */
[----:B------:R0:W-:Y:S06]  /*9120*/  MEMBAR.ALL.CTA ;  /* 0x0000000000007992 */ /* 0x0001ec0000008000 */
[----:B0-----:R-:W0:Y:S02]  /*9130*/  FENCE.VIEW.ASYNC.S ;  /* 0x00000000000073c6 */ /* 0x001e240000000000 */
[----:B0-----:R0:W-:Y:S01]  /*9140*/  BAR.SYNC.DEFER_BLOCKING R94, 0x80 ;  /* 0x0002005e0000751d */ /* 0x0011e20000010000 */
[----:B------:R-:W-:-:S02]  /*9150*/  ISETP.NE.AND P4, PT, R200, 0x2, PT ;  /* 0x00000002c800780c */ /* 0x000fc40003f85270 */
[----:B------:R-:W-:Y:S02]  /*9160*/  @!P0 PRMT R88, RZ, 0x654, R88 ;  /* 0x00000654ff588816 */ /* 0x000fe40000000058 */
[----:B-1----:R-:W-:Y:S02]  /*9170*/  SEL R11, RZ, 0x1, P4 ;  /* 0x00000001ff0b7807 */ /* 0x002fe40002000000 */
[----:B------:R-:W-:Y:S01]  /*9180*/  SEL R200, R200, RZ, P4 ;  /* 0x000000ffc8c87207 */ /* 0x000fe20002000000 */
[----:B------:R0:W-:Y:S01]  /*9190*/  @!P0 SYNCS.ARRIVE.TRANS64.RED.A1T0 RZ, [R88+URZ], RZ ;  /* 0x000000ff58ff89a7 */ /* 0x0001e2000810043f */
[----:B------:R-:W-:Y:S02]  /*91a0*/  PLOP3.LUT P0, PT, PT, PT, PT, 0x8, 0x0 ;  /* 0x000000000000781c */ /* 0x000fe40003f0e170 */
[----:B---3--:R-:W-:-:S05]  /*91b0*/  LOP3.LUT R12, R12, R11, RZ, 0x3c, !PT ;  /* 0x0000000b0c0c7212 */ /* 0x008fca00078e3cff */
[----:B------:R0:W-:Y:S01]  /*91c0*/  STL [R1+0x50], R12 ;  /* 0x0000500c01007387 */ /* 0x0001e20000100800 */
[----:B------:R-:W-:Y:S05]  /*91d0*/  @P3 BRA `(.L_x_1637) ;  /* 0xffffff9c00643947 */ /* 0x000fea000383ffff */
.L_x_1551:
[----:B------:R-:W3:Y:S01]  /*91e0*/  LDL R11, [R1+0x5c] ;  /* 0x00005c00010b7983 */ /* 0x000ee20000100800 */
[----:B------:R-:W1:Y:S01]  /*91f0*/  LDC R0, c[0x0][0x448] ;  /* 0x00011200ff007b82 */ /* 0x000e620000000800 */
[----:B------:R-:W-:Y:S01]  /*9200*/  IADD3 R7, R220, 0x1, -R219 ;  /* 0x00000001dc077810 */ /* 0x000fe20007ffe8db */
[----:B------:R-:W-:Y:S06]  /*9210*/  BSSY B0, `(.L_x_1638) ;  /* 0x000000d000007945 */ /* 0x000fec0003800000 */
[----:B------:R-:W4:Y:S01]  /*9220*/  LDC.64 R2, c[0x0][0x9e0] ;  /* 0x00027800ff027b82 */ /* 0x000f220000000a00 */
[----:B-1----:R-:W-:-:S02]  /*9230*/  ISETP.NE.AND P1, PT, R0, 0x1, PT ;  /* 0x000000010000780c */ /* 0x002fc40003f25270 */
[----:B----4-:R-:W-:-:S11]  /*9240*/  ISETP.GE.AND P2, PT, R3, 0x1, PT ;  /* 0x000000010300780c */ /* 0x010fd60003f46270 */
[----:B------:R-:W1:Y:S08]  /*9250*/  @P1 LDC R5, c[0x0][0x44c] ;  /* 0x00011300ff051b82 */ /* 0x000e700000000800 */
[----:B------:R-:W4:Y:S01]  /*9260*/  @P1 LDC R4, c[0x0][0x450] ;  /* 0x00011400ff041b82 */ /* 0x000f220000000800 */
[----:B---3--:R-:W-:-:S04]  /*9270*/  VIADD R0, R11, 0x7f ;  /* 0x0000007f0b007836 */ /* 0x008fc80000000000 */
[----:B-1----:R-:W-:-:S05]  /*9280*/  @P1 IMAD.HI.U32 R5, R0, R5, RZ ;  /* 0x0000000500051227 */ /* 0x002fca00078e00ff */
[----:B----4-:R-:W-:-:S05]  /*9290*/  @P1 SHF.R.U32.HI R0, RZ, R4, R5 ;  /* 0x00000004ff001219 */ /* 0x010fca0000011605 */
[----:B------:R-:W-:Y:S01]  /*92a0*/  IMAD.IADD R7, R7, 0x1, R0 ;  /* 0x0000000107077824 */ /* 0x000fe200078e0200 */
[----:B------:R-:W-:Y:S06]  /*92b0*/  @P0 BRA `(.L_x_1639) ;  /* 0x0000000000080947 */ /* 0x000fec0003800000 */
[----:B------:R-:W1:Y:S02]  /*92c0*/  FENCE.VIEW.ASYNC.G ;  /* 0x00000000000073c6 */ /* 0x000e640000000100 */
[----:B-1----:R-:W-:Y:S06]  /*92d0*/  BAR.ARV 0xc, 0x180 ;  /* 0x0306000000007b1d */ /* 0x002fec0000002000 */
.L_x_1639:
[----:B------:R-:W-:Y:S05]  /*92e0*/  BSYNC B0 ;  /* 0x0000000000007941 */ /* 0x000fea0003800000 */
.L_x_1638:
[----:B------:R-:W-:Y:S01]  /*92f0*/  IMAD.IADD R2, R7, 0x1, R2 ;  /* 0x0000000107027824 */ /* 0x000fe200078e0202 */
[----:B------:R-:W-:Y:S06]  /*9300*/  @!P2 BRA `(.L_x_1640) ;  /* 0x000000000048a947 */ /* 0x000fec0003800000 */
[C---:B------:R-:W-:Y:S01]  /*9310*/  ISETP.GT.AND P0, PT, R7.reuse, RZ, PT ;  /* 0x000000ff0700720c */ /* 0x040fe20003f04270 */
[----:B------:R-:W-:Y:S01]  /*9320*/  BSSY B0, `(.L_x_1641) ;  /* 0x000000e000007945 */ /* 0x000fe20003800000 */
[----:B------:R-:W-:-:S11]  /*9330*/  VIADD R0, R7, 0xffffffff ;  /* 0xffffffff07007836 */ /* 0x000fd60000000000 */
[----:B------:R-:W-:Y:S05]  /*9340*/  @P0 BRA `(.L_x_1642) ;  /* 0x00000000001c0947 */ /* 0x000fea0003800000 */
[----:B------:R-:W-:Y:S01]  /*9350*/  ISETP.NE.AND P0, PT, R3, 0x1, PT ;  /* 0x000000010300780c */ /* 0x000fe20003f05270 */
[----:B------:R-:W-:-:S12]  /*9360*/  IMAD.MOV R7, RZ, RZ, -R7 ;  /* 0x000000ffff077224 */ /* 0x000fd800078e0a07 */
[----:B------:R-:W1:Y:S02]  /*9370*/  @P0 LDC.64 R4, c[0x0][0x9e8] ;  /* 0x00027a00ff040b82 */ /* 0x000e640000000a00 */
[----:B-1----:R-:W-:-:S05]  /*9380*/  @P0 IMAD.HI.U32 R4, R7, R4, RZ ;  /* 0x0000000407040227 */ /* 0x002fca00078e00ff */
[----:B------:R-:W-:-:S04]  /*9390*/  @P0 SHF.R.U32.HI R7, RZ, R5, R4 ;  /* 0x00000005ff070219 */ /* 0x000fc80000011604 */
[----:B------:R-:W-:Y:S01]  /*93a0*/  LOP3.LUT R0, RZ, R7, RZ, 0x33, !PT ;  /* 0x00000007ff007212 */ /* 0x000fe200078e33ff */
[----:B------:R-:W-:Y:S06]  /*93b0*/  BRA `(.L_x_1643) ;  /* 0x0000000000107947 */ /* 0x000fec0003800000 */
.L_x_1642:
[----:B------:R-:W-:-:S13]  /*93c0*/  ISETP.NE.AND P0, PT, R3, 0x1, PT ;  /* 0x000000010300780c */ /* 0x000fda0003f05270 */
[----:B------:R-:W1:Y:S02]  /*93d0*/  @P0 LDC.64 R4, c[0x0][0x9e8] ;  /* 0x00027a00ff040b82 */ /* 0x000e640000000a00 */
[----:B-1----:R-:W-:-:S05]  /*93e0*/  @P0 IMAD.HI.U32 R4, R0, R4, RZ ;  /* 0x0000000400040227 */ /* 0x002fca00078e00ff */
[----:B------:R-:W-:-:S07]  /*93f0*/  @P0 SHF.R.U32.HI R0, RZ, R5, R4 ;  /* 0x00000005ff000219 */ /* 0x000fce0000011604 */
.L_x_1643:
[----:B------:R-:W-:Y:S05]  /*9400*/  BSYNC B0 ;  /* 0x0000000000007941 */ /* 0x000fea0003800000 */
.L_x_1641:
[----:B------:R-:W-:-:S05]  /*9410*/  IMAD R5, R0, R3, R3 ;  /* 0x0000000300057224 */ /* 0x000fca00078e0203 */
[----:B------:R-:W-:-:S07]  /*9420*/  VIMNMX R2, R2, R5, PT ;  /* 0x0000000502027248 */ /* 0x000fce0003fe0100 */
.L_x_1640:
[----:B------:R-:W1:Y:S01]  /*9430*/  @P1 LDC R0, c[0x0][0x44c] ;  /* 0x00011300ff001b82 */ /* 0x000e620000000800 */
[----:B------:R-:W-:Y:S01]  /*9440*/  VIADD R2, R2, 0x3f ;  /* 0x0000003f02027836 */ /* 0x000fe20000000000 */
[----:B------:R-:W-:Y:S01]  /*9450*/  ULDC UR4, c[0x0][0x9dc] ;  /* 0x0002770000047ab9 */ /* 0x000fe20000000800 */
[----:B------:R-:W-:-:S03]  /*9460*/  IMAD.MOV.U32 R7, RZ, RZ, R11 ;  /* 0x000000ffff077224 */ /* 0x000fc600078e000b */
[----:B------:R-:W-:Y:S02]  /*9470*/  SHF.R.S32.HI R5, RZ, 0x1f, R2 ;  /* 0x0000001fff057819 */ /* 0x000fe40000011402 */
[----:B------:R-:W3:Y:S02]  /*9480*/  @P1 LDC R9, c[0x0][0x450] ;  /* 0x00011400ff091b82 */ /* 0x000ee40000000800 */
[----:B------:R-:W-:Y:S01]  /*9490*/  LEA.HI R5, R5, R2, RZ, 0x6 ;  /* 0x0000000205057211 */ /* 0x000fe200078f30ff */
[----:B-1----:R-:W-:-:S05]  /*94a0*/  @P1 IMAD.HI.U32 R0, R11, R0, RZ ;  /* 0x000000000b001227 */ /* 0x002fca00078e00ff */
[----:B---3--:R-:W-:Y:S02]  /*94b0*/  @P1 SHF.R.U32.HI R7, RZ, R9, R0 ;  /* 0x00000009ff071219 */ /* 0x008fe40000011600 */
        /* <DEDUP_REMOVED lines=10> */
[----:B------:R-:W1:Y:S02]  /*9560*/  @P0 LDC.64 R4, c[0x0][0x9e8] ;  /* 0x00027a00ff040b82 */ /* 0x000e640000000a00 */
[----:B-1----:R-:W-:-:S05]  /*9570*/  @P0 IMAD.HI.U32 R4, R7, R4, RZ ;  /* 0x0000000407040227 */ /* 0x002fca00078e00ff */
[----:B------:R-:W-:-:S04]  /*9580*/  @P0 SHF.R.U32.HI R7, RZ, R5, R4 ;  /* 0x00000005ff070219 */ /* 0x000fc80000011604 */
[----:B------:R-:W-:Y:S01]  /*9590*/  LOP3.LUT R2, RZ, R7, RZ, 0x33, !PT ;  /* 0x00000007ff027212 */ /* 0x000fe200078e33ff */
[----:B------:R-:W-:Y:S06]  /*95a0*/  BRA `(.L_x_1647) ;  /* 0x0000000000107947 */ /* 0x000fec0003800000 */
.L_x_1646:
[----:B------:R-:W-:-:S13]  /*95b0*/  ISETP.NE.AND P0, PT, R3, 0x1, PT ;  /* 0x000000010300780c */ /* 0x000fda0003f05270 */
[----:B------:R-:W1:Y:S02]  /*95c0*/  @P0 LDC.64 R4, c[0x0][0x9e8] ;  /* 0x00027a00ff040b82 */ /* 0x000e640000000a00 */
[----:B-1----:R-:W-:-:S05]  /*95d0*/  @P0 IMAD.HI.U32 R4, R2, R4, RZ ;  /* 0x0000000402040227 */ /* 0x002fca00078e00ff */
[----:B------:R-:W-:-:S07]  /*95e0*/  @P0 SHF.R.U32.HI R2, RZ, R5, R4 ;  /* 0x00000005ff020219 */ /* 0x000fce0000011604 */
.L_x_1647:
[----:B------:R-:W-:Y:S05]  /*95f0*/  BSYNC B0 ;  /* 0x0000000000007941 */ /* 0x000fea0003800000 */
.L_x_1645:
[----:B------:R-:W-:-:S05]  /*9600*/  IMAD R3, R2, R3, RZ ;  /* 0x0000000302037224 */ /* 0x000fca00078e02ff */
[----:B------:R-:W-:-:S07]  /*9610*/  VIMNMX R0, R0, R3, !PT ;  /* 0x0000000300007248 */ /* 0x000fce0007fe0100 */
.L_x_1644:
[----:B------:R-:W-:Y:S01]  /*9620*/  SHF.R.S32.HI R3, RZ, 0x1f, R0 ;  /* 0x0000001fff037819 */ /* 0x000fe20000011400 */
[----:B------:R-:W-:Y:S01]  /*9630*/  BSSY B0, `(.L_x_1648) ;  /* 0x0000027000007945 */ /* 0x000fe20003800000 */
[----:B------:R-:W-:Y:S02]  /*9640*/  IMAD.MOV.U32 R93, RZ, RZ, RZ ;  /* 0x000000ffff5d7224 */ /* 0x000fe400078e00ff */
[----:B------:R-:W-:-:S04]  /*9650*/  LEA.HI R3, R3, R0, RZ, 0x6 ;  /* 0x0000000003037211 */ /* 0x000fc800078f30ff */
[----:B------:R-:W-:-:S04]  /*9660*/  SHF.R.S32.HI R3, RZ, 0x6, R3 ;  /* 0x00000006ff037819 */ /* 0x000fc80000011403 */
[----:B------:R-:W-:-:S04]  /*9670*/  VIMNMX R9, RZ, R3, !PT ;  /* 0x00000003ff097248 */ /* 0x000fc80007fe0100 */
[----:B------:R-:W-:-:S13]  /*9680*/  ISETP.GT.AND P0, PT, R6, R9, PT ;  /* 0x000000090600720c */ /* 0x000fda0003f04270 */
[----:B------:R-:W-:Y:S05]  /*9690*/  @!P0 BRA `(.L_x_1649) ;  /* 0x0000000000808947 */ /* 0x000fea0003800000 */
[----:B------:R-:W3:Y:S01]  /*96a0*/  LDL R2, [R1+0x88] ;  /* 0x0000880001027983 */ /* 0x000ee20000100800 */
[----:B------:R-:W-:Y:S01]  /*96b0*/  ULDC UR4, c[0x0][0x9f0] ;  /* 0x00027c0000047ab9 */ /* 0x000fe20000000800 */
[----:B---3--:R-:W-:-:S04]  /*96c0*/  ISETP.NE.AND P0, PT, R2, RZ, PT ;  /* 0x000000ff0200720c */ /* 0x008fc80003f05270 */
[----:B------:R-:W-:-:S04]  /*96d0*/  SEL R11, R2, UR4, P0 ;  /* 0x00000004020b7c07 */ /* 0x000fc80008000000 */
[-C--:B------:R-:W-:Y:S02]  /*96e0*/  IABS R5, R11.reuse ;  /* 0x0000000b00057213 */ /* 0x080fe40000000000 */
[----:B------:R-:W-:Y:S02]  /*96f0*/  IADD3 R0, R11, -0x1, R6 ;  /* 0xffffffff0b007810 */ /* 0x000fe40007ffe006 */
[----:B------:R-:W1:Y:S01]  /*9700*/  I2F.RP R4, R5 ;  /* 0x0000000500047306 */ /* 0x000e620000209400 */
[----:B------:R-:W-:Y:S02]  /*9710*/  IABS R10, R11 ;  /* 0x0000000b000a7213 */ /* 0x000fe40000000000 */
[----:B------:R-:W-:-:S05]  /*9720*/  IMAD.IADD R0, R0, 0x1, -R9 ;  /* 0x0000000100007824 */ /* 0x000fca00078e0a09 */
[----:B-1----:R-:W1:Y:S02]  /*9730*/  MUFU.RCP R4, R4 ;  /* 0x0000000400047308 */ /* 0x002e640000001000 */
[----:B-1----:R-:W-:Y:S02]  /*9740*/  VIADD R2, R4, 0xffffffe ;  /* 0x0ffffffe04027836 */ /* 0x002fe40000000000 */
[----:B------:R-:W-:-:S04]  /*9750*/  IMAD.MOV R4, RZ, RZ, -R10 ;  /* 0x000000ffff047224 */ /* 0x000fc800078e0a0a */
[----:B------:R1:W3:Y:S02]  /*9760*/  F2I.FTZ.U32.TRUNC.NTZ R3, R2 ;  /* 0x0000000200037305 */ /* 0x0002e4000021f000 */
[----:B-1----:R-:W-:Y:S02]  /*9770*/  IMAD.MOV.U32 R2, RZ, RZ, RZ ;  /* 0x000000ffff027224 */ /* 0x002fe400078e00ff */
[----:B---3--:R-:W-:-:S04]  /*9780*/  IMAD.MOV R8, RZ, RZ, -R3 ;  /* 0x000000ffff087224 */ /* 0x008fc800078e0a03 */
[----:B------:R-:W-:Y:S01]  /*9790*/  IMAD R7, R8, R5, RZ ;  /* 0x0000000508077224 */ /* 0x000fe200078e02ff */
[----:B------:R-:W-:Y:S02]  /*97a0*/  IABS R8, R0 ;  /* 0x0000000000087213 */ /* 0x000fe40000000000 */
[----:B------:R-:W-:Y:S01]  /*97b0*/  LOP3.LUT R0, R0, R11, RZ, 0x3c, !PT ;  /* 0x0000000b00007212 */ /* 0x000fe200078e3cff */
[----:B------:R-:W-:-:S03]  /*97c0*/  IMAD.HI.U32 R3, R3, R7, R2 ;  /* 0x0000000703037227 */ /* 0x000fc600078e0002 */
[----:B------:R-:W-:Y:S01]  /*97d0*/  ISETP.GE.AND P2, PT, R0, RZ, PT ;  /* 0x000000ff0000720c */ /* 0x000fe20003f46270 */
        /* <DEDUP_REMOVED lines=12> */
.L_x_1649:
[----:B------:R-:W-:Y:S05]  /*98a0*/  BSYNC B0 ;  /* 0x0000000000007941 */ /* 0x000fea0003800000 */
.L_x_1648:
[----:B------:R-:W3:Y:S01]  /*98b0*/  LDL R0, [R1+0x94] ;  /* 0x0000940001007983 */ /* 0x000ee20000100800 */
        /* <DEDUP_REMOVED lines=30> */
[----:B0-----:R-:W-:Y:S02]  /*9aa0*/  CS2R R94, SRZ ;  /* 0x00000000005e7805 */ /* 0x001fe4000001ff00 */
        /* <DEDUP_REMOVED lines=26> */
[----:B-----5:R-:W-:Y:S02]  /*9c50*/  CS2R R40, SRZ ;  /* 0x0000000000287805 */ /* 0x020fe4000001ff00 */
[----:B--2---:R-:W-:Y:S02]  /*9c60*/  CS2R R38, SRZ ;  /* 0x0000000000267805 */ /* 0x004fe4000001ff00 */
[----:B------:R-:W-:-:S02]  /*9c70*/  CS2R R36, SRZ ;  /* 0x0000000000247805 */ /* 0x000fc4000001ff00 */
[----:B------:R-:W-:Y:S02]  /*9c80*/  CS2R R34, SRZ ;  /* 0x0000000000227805 */ /* 0x000fe4000001ff00 */
[----:B------:R-:W-:Y:S02]  /*9c90*/  CS2R R32, SRZ ;  /* 0x0000000000207805 */ /* 0x000fe4000001ff00 */
[----:B------:R-:W-:Y:S02]  /*9ca0*/  CS2R R30, SRZ ;  /* 0x00000000001e7805 */ /* 0x000fe4000001ff00 */
[----:B------:R-:W-:Y:S02]  /*9cb0*/  CS2R R28, SRZ ;  /* 0x00000000001c7805 */ /* 0x000fe4000001ff00 */
[----:B------:R-:W-:Y:S02]  /*9cc0*/  CS2R R4, SRZ ;  /* 0x0000000000047805 */ /* 0x000fe4000001ff00 */
[----:B------:R-:W-:Y:S01]  /*9cd0*/  CS2R R152, SRZ ;  /* 0x0000000000987805 */ /* 0x000fe2000001ff00 */
[----:B---3--:R-:W-:-:S05]  /*9ce0*/  IMAD R0, R0, R93, R9 ;  /* 0x0000005d00007224 */ /* 0x008fca00078e0209 */
[----:B------:R0:W-:Y:S01]  /*9cf0*/  STL [R1+0x7c], R0 ;  /* 0x00007c0001007387 */ /* 0x0001e20000100800 */
[----:B------:R-:W-:-:S04]  /*9d00*/  VIADDMNMX R93, R0, R93, R6, PT ;  /* 0x0000005d005d7246 */ /* 0x000fc80003800106 */
[----:B------:R-:W-:-:S13]  /*9d10*/  ISETP.GT.AND P1, PT, R93, R0, PT ;  /* 0x000000005d00720c */ /* 0x000fda0003f24270 */
[----:B0-----:R-:W-:Y:S05]  /*9d20*/  @!P1 BRA `(.L_x_1650) ;  /* 0x0000017000a89947 */ /* 0x001fea0003800000 */
[----:B------:R-:W0:Y:S01]  /*9d30*/  S2R R0, SR_TID.X ;  /* 0x0000000000007919 */ /* 0x000e220000002100 */
[----:B------:R-:W-:Y:S01]  /*9d40*/  BSSY B6, `(.L_x_1651) ;  /* 0x0000020000067945 */ /* 0x000fe20003800000 */
[----:B0-----:R-:W-:-:S05]  /*9d50*/  VIADD R0, R0, 0xffffff80 ;  /* 0xffffff8000007836 */ /* 0x001fca0000000000 */
[----:B------:R-:W-:-:S04]  /*9d60*/  SHF.R.S32.HI R3, RZ, 0x1f, R0 ;  /* 0x0000001fff037819 */ /* 0x000fc80000011400 */
[----:B------:R-:W-:-:S04]  /*9d70*/  LEA.HI R3, R3, R0, RZ, 0x7 ;  /* 0x0000000003037211 */ /* 0x000fc800078f38ff */
[----:B------:R-:W-:-:S06]  /*9d80*/  SHF.R.S32.HI R0, RZ, 0x7, R3 ;  /* 0x00000007ff007819 */ /* 0x000fcc0000011403 */
[----:B------:R-:W0:Y:S02]  /*9d90*/  SHFL.IDX PT, R0, R0, RZ, 0x1f ;  /* 0x00001fff00007589 */ /* 0x000e2400000e0000 */
[----:B0-----:R-:W-:-:S04]  /*9da0*/  LEA.HI R2, R0, R0, RZ, 0x1 ;  /* 0x0000000000027211 */ /* 0x001fc800078f08ff */
[----:B------:R-:W-:Y:S01]  /*9db0*/  LOP3.LUT R3, R2, 0x1e, RZ, 0xc0, !PT ;  /* 0x0000001e02037812 */ /* 0x000fe200078ec0ff */
[----:B------:R-:W-:-:S04]  /*9dc0*/  VIADD R2, R17, 0x10400 ;  /* 0x0001040011027836 */ /* 0x000fc80000000000 */
[----:B------:R-:W-:Y:S01]  /*9dd0*/  IMAD.IADD R3, R0, 0x1, -R3 ;  /* 0x0000000100037824 */ /* 0x000fe200078e0a03 */
[----:B------:R-:W-:-:S03]  /*9de0*/  LOP3.LUT P0, RZ, R2, 0x3ff, RZ, 0xc0, !PT ;  /* 0x000003ff02ff7812 */ /* 0x000fc6000780c0ff */
[----:B------:R-:W-:Y:S01]  /*9df0*/  IMAD R3, R3, 0x2000, R2 ;  /* 0x0000200003037824 */ /* 0x000fe200078e0202 */
[----:B------:R-:W-:-:S04]  /*9e00*/  P2R R24, PR, RZ, 0x1 ;  /* 0x00000001ff187803 */ /* 0x000fc80000000000 */
        /* <DEDUP_REMOVED lines=19> */
.L_x_1652:
[----:B------:R-:W-:Y:S05]  /*9f40*/  BSYNC B6 ;  /* 0x0000000000067941 */ /* 0x000fea0003800000 */
.L_x_1651:
        /* <DEDUP_REMOVED lines=13> */
.L_x_1656:
[----:B-1----:R1:W2:Y:S02]  /*a020*/  SYNCS.PHASECHK.TRANS64.TRYWAIT P0, [R17+URZ+0x30800], R0 ;  /* 0x03080000110075a7 */ /* 0x0022a4000800017f */
[----:B--2---:R-:W-:Y:S05]  /*a030*/  @!P0 NANOSLEEP.SYNCS 0x989680 ;  /* 0x009896800000895d */ /* 0x004fea0003900000 */
[----:B------:R-:W2:Y:S02]  /*a040*/  @!P0 SYNCS.PHASECHK.TRANS64 P0, [R17+URZ+0x30800], R0 ;  /* 0x03080000110085a7 */ /* 0x000ea4000800007f */
[----:B--2---:R-:W-:Y:S05]  /*a050*/  @!P0 BRA `(.L_x_1656) ;  /* 0xfffffffc00f08947 */ /* 0x004fea000383ffff */
.L_x_1655:
[----:B------:R-:W-:Y:S05]  /*a060*/  BSYNC B0 ;  /* 0x0000000000007941 */ /* 0x000fea0003800000 */
.L_x_1654:
[----:B------:R-:W-:Y:S05]  /*a070*/  BRA `(.L_x_1657) ;  /* 0x0000009c00787947 */ /* 0x000fea0003800000 */
.L_x_1653:
[----:B------:R-:W-:Y:S01]  /*a080*/  ISETP.NE.AND P0, PT, R24, RZ, PT ;  /* 0x000000ff1800720c */ /* 0x000fe20003f05270 */
[----:B------:R-:W-:Y:S01]  /*a090*/  ULDC.64 UR4, c[0x0][0x3f8] ;  /* 0x0000fe0000047ab9 */ /* 0x000fe20000000a00 */
[----:B------:R-:W-:Y:S01]  /*a0a0*/  SHF.R.S32.HI R0, RZ, 0x1f, R92 ;  /* 0x0000001fff007819 */ /* 0x000fe2000001145c */
[----:B------:R-:W-:Y:S01]  /*a0b0*/  ULDC.64 UR6, c[0x0][0x408] ;  /* 0x0001020000067ab9 */ /* 0x000fe20000000a00 */
[----:B------:R-:W-:Y:S01]  /*a0c0*/  IMAD.WIDE.U32 R24, R92, UR4, RZ ;  /* 0x000000045c187c25 */ /* 0x000fe2000f8e00ff */
[----:B------:R-:W-:Y:S03]  /*a0d0*/  BSSY B6, `(.L_x_1658) ;  /* 0x0000019000067945 */ /* 0x000fe60003800000 */
[C---:B------:R-:W-:Y:S02]  /*a0e0*/  IMAD R3, R0.reuse, UR4, RZ ;  /* 0x0000000400037c24 */ /* 0x040fe4000f8e02ff */
[----:B------:R-:W-:-:S02]  /*a0f0*/  IMAD R5, R0, UR6, RZ ;  /* 0x0000000600057c24 */ /* 0x000fc4000f8e02ff */
[C---:B------:R-:W-:Y:S02]  /*a100*/  IMAD R3, R92.reuse, UR5, R3 ;  /* 0x000000055c037c24 */ /* 0x040fe4000f8e0203 */
[C---:B------:R-:W-:Y:S02]  /*a110*/  IMAD R5, R92.reuse, UR7, R5 ;  /* 0x000000075c057c24 */ /* 0x040fe4000f8e0205 */
[----:B------:R-:W-:-:S04]  /*a120*/  IMAD.WIDE.U32 R26, R92, UR6, RZ ;  /* 0x000000065c1a7c25 */ /* 0x000fc8000f8e00ff */
[----:B------:R-:W-:Y:S02]  /*a130*/  IMAD.IADD R33, R3, 0x1, R25 ;  /* 0x0000000103217824 */ /* 0x000fe400078e0219 */
[----:B------:R-:W-:Y:S01]  /*a140*/  IMAD.IADD R29, R5, 0x1, R27 ;  /* 0x00000001051d7824 */ /* 0x000fe200078e021b */
        /* <DEDUP_REMOVED lines=17> */
.L_x_1659:
[----:B------:R-:W-:Y:S05]  /*a260*/  BSYNC B6 ;  /* 0x0000000000067941 */ /* 0x000fea0003800000 */
.L_x_1658:
[----:B------:R-:W2:Y:S01]  /*a270*/  LDL R28, [R1+0x5c] ;  /* 0x00005c00011c7983 */ /* 0x000ea20000100800 */
[----:B------:R-:W-:-:S03]  /*a280*/  ULDC.U8 UR4, c[0x0][0x410] ;  /* 0x0001040000047ab9 */ /* 0x000fc60000000000 */
[----:B------:R-:W2:Y:S04]  /*a290*/  LDL R21, [R1+0x10] ;  /* 0x0000100001157983 */ /* 0x000ea80000100800 */
[----:B------:R-:W3:Y:S01]  /*a2a0*/  LDL R20, [R1+0x84] ;  /* 0x0000840001147983 */ /* 0x000ee20000100800 */
[----:B------:R-:W-:Y:S01]  /*a2b0*/  ISETP.NE.AND P0, PT, RZ, UR4, PT ;  /* 0x00000004ff007c0c */ /* 0x000fe2000bf05270 */
[----:B------:R-:W-:Y:S01]  /*a2c0*/  BSSY B0, `(.L_x_1660) ;  /* 0x00009b1000007945 */ /* 0x000fe20003800000 */
[----:B--2---:R-:W-:-:S04]  /*a2d0*/  IMAD.IADD R0, R21, 0x1, R28 ;  /* 0x0000000115007824 */ /* 0x004fc800078e021c */
[----:B---3--:R-:W-:-:S07]  /*a2e0*/  IMAD R3, R20, 0x20, R0 ;  /* 0x0000002014037824 */ /* 0x008fce00078e0200 */
[----:B------:R-:W-:Y:S05]  /*a2f0*/  @!P0 BRA `(.L_x_1661) ;  /* 0x0000004c00708947 */ /* 0x000fea0003800000 */
[----:B------:R-:W0:Y:S01]  /*a300*/  LDC R10, c[0x0][0x448] ;  /* 0x00011200ff0a7b82 */ /* 0x000e220000000800 */
[----:B------:R-:W-:Y:S01]  /*a310*/  ULDC.64 UR4, c[0x0][0x3f8] ;  /* 0x0000fe0000047ab9 */ /* 0x000fe20000000a00 */
[----:B------:R-:W-:Y:S01]  /*a320*/  ULDC.64 UR6, c[0x0][0x408] ;  /* 0x0001020000067ab9 */ /* 0x000fe20000000a00 */
[----:B------:R-:W-:Y:S01]  /*a330*/  IMAD.MOV.U32 R32, RZ, RZ, R24 ;  /* 0x000000ffff207224 */ /* 0x000fe200078e0018 */
[----:B0-----:R-:W-:-:S13]  /*a340*/  ISETP.NE.AND P0, PT, R10, 0x1, PT ;  /* 0x000000010a00780c */ /* 0x001fda0003f05270 */
[----:B------:R-:W0:Y:S08]  /*a350*/  @P0 LDC R4, c[0x0][0x44c] ;  /* 0x00011300ff040b82 */ /* 0x000e300000000800 */
[----:B------:R-:W1:Y:S01]  /*a360*/  @P0 LDC R5, c[0x0][0x450] ;  /* 0x00011400ff050b82 */ /* 0x000e620000000800 */
[----:B0-----:R-:W-:-:S05]  /*a370*/  @P0 IMAD.HI.U32 R4, R3, R4, RZ ;  /* 0x0000000403040227 */ /* 0x001fca00078e00ff */
[----:B-1----:R-:W-:Y:S01]  /*a380*/  @P0 SHF.R.U32.HI R3, RZ, R5, R4 ;  /* 0x00000005ff030219 */ /* 0x002fe20000011604 */
[----:B------:R-:W-:Y:S02]  /*a390*/  IMAD.MOV.U32 R4, RZ, RZ, R26 ;  /* 0x000000ffff047224 */ /* 0x000fe400078e001a */
[----:B------:R-:W-:Y:S01]  /*a3a0*/  IMAD.MOV.U32 R5, RZ, RZ, R29 ;  /* 0x000000ffff057224 */ /* 0x000fe200078e001d */
[----:B------:R-:W-:Y:S01]  /*a3b0*/  SHF.R.S32.HI R6, RZ, 0x1f, R3 ;  /* 0x0000001fff067819 */ /* 0x000fe20000011403 */
[----:B------:R-:W-:-:S04]  /*a3c0*/  IMAD.WIDE.U32 R32, R3, UR4, R32 ;  /* 0x0000000403207c25 */ /* 0x000fc8000f8e0020 */
[C---:B------:R-:W-:Y:S02]  /*a3d0*/  IMAD R8, R6.reuse, UR4, RZ ;  /* 0x0000000406087c24 */ /* 0x040fe4000f8e02ff */
[----:B------:R-:W-:Y:S02]  /*a3e0*/  IMAD R6, R6, UR6, RZ ;  /* 0x0000000606067c24 */ /* 0x000fe4000f8e02ff */
[C---:B------:R-:W-:Y:S01]  /*a3f0*/  IMAD R7, R3.reuse, UR5, R8 ;  /* 0x0000000503077c24 */ /* 0x040fe2000f8e0208 */
[----:B------:R-:W-:Y:S01]  /*a400*/  ULDC.64 UR4, c[0x0][0x3e8] ;  /* 0x0000fa0000047ab9 */ /* 0x000fe20000000a00 */
[C---:B------:R-:W-:Y:S01]  /*a410*/  IMAD.WIDE.U32 R4, R3.reuse, UR6, R4 ;  /* 0x0000000603047c25 */ /* 0x040fe2000f8e0004 */
[----:B------:R-:W-:Y:S01]  /*a420*/  LEA R30, P0, R32, UR4, 0x1 ;  /* 0x00000004201e7c11 */ /* 0x000fe2000f8008ff */
[----:B------:R-:W-:Y:S02]  /*a430*/  UMOV UR4, 0xffffffff ;  /* 0xffffffff00047882 */ /* 0x000fe40000000000 */
[----:B------:R-:W-:Y:S01]  /*a440*/  IMAD R9, R3, UR7, R6 ;  /* 0x0000000703097c24 */ /* 0x000fe2000f8e0206 */
[----:B------:R-:W-:Y:S01]  /*a450*/  ULDC.64 UR6, c[0x0][0x400] ;  /* 0x0001000000067ab9 */ /* 0x000fe20000000a00 */
[----:B------:R-:W-:Y:S01]  /*a460*/  IMAD.IADD R3, R33, 0x1, R7 ;  /* 0x0000000121037824 */ /* 0x000fe200078e0207 */
[----:B------:R-:W-:Y:S01]  /*a470*/  LEA R31, P1, R4, UR6, 0x1 ;  /* 0x00000006041f7c11 */ /* 0x000fe2000f8208ff */
[----:B------:R-:W-:-:S03]  /*a480*/  IMAD.IADD R33, R5, 0x1, R9 ;  /* 0x0000000105217824 */ /* 0x000fc600078e0209 */
[----:B------:R-:W-:Y:S02]  /*a490*/  LEA.HI.X R32, R32, UR5, R3, 0x1, P0 ;  /* 0x0000000520207c11 */ /* 0x000fe400080f0c03 */
[----:B------:R-:W-:Y:S01]  /*a4a0*/  LEA.HI.X R33, R4, UR7, R33, 0x1, P1 ;  /* 0x0000000704217c11 */ /* 0x000fe200088f0c21 */
[----:B------:R-:W-:Y:S06]  /*a4b0*/  BRA.DIV UR4, `(.L_x_1662) ;  /* 0x00000242045c7947 */ /* 0x000fec000b800000 */
[----:B------:R0:W1:Y:S04]  /*a4c0*/  SHFL.IDX PT, R9, R32, RZ, 0x181f ;  /* 0x00181fff20097589 */ /* 0x00006800000e0000 */
[----:B------:R0:W2:Y:S04]  /*a4d0*/  SHFL.IDX PT, R8, R30, RZ, 0x181f ;  /* 0x00181fff1e087589 */ /* 0x0000a800000e0000 */
[----:B------:R0:W3:Y:S04]  /*a4e0*/  SHFL.IDX PT, R26, R33, RZ, 0x181f ;  /* 0x00181fff211a7589 */ /* 0x0000e800000e0000 */
[----:B------:R0:W4:Y:S02]  /*a4f0*/  SHFL.IDX PT, R5, R31, RZ, 0x181f ;  /* 0x00181fff1f057589 */ /* 0x00012400000e0000 */
.L_x_2029:
[----:B------:R-:W-:Y:S01]  /*a500*/  IMAD R3, R219, R10, RZ ;  /* 0x0000000adb037224 */ /* 0x000fe200078e02ff */
[----:B------:R-:W-:Y:S01]  /*a510*/  BSSY B1, `(.L_x_1663) ;  /* 0x000003c000017945 */ /* 0x000fe20003800000 */
[----:B------:R-:W-:Y:S02]  /*a520*/  CS2R R62, SRZ ;  /* 0x00000000003e7805 */ /* 0x000fe4000001ff00 */
[----:B------:R-:W-:Y:S02]  /*a530*/  CS2R R66, SRZ ;  /* 0x0000000000427805 */ /* 0x000fe4000001ff00 */
[----:B------:R-:W-:Y:S02]  /*a540*/  CS2R R70, SRZ ;  /* 0x0000000000467805 */ /* 0x000fe4000001ff00 */
[----:B------:R-:W-:Y:S02]  /*a550*/  ISETP.GE.AND P0, PT, R0, R3, PT ;  /* 0x000000030000720c */ /* 0x000fe40003f06270 */
[----:B------:R-:W-:-:S02]  /*a560*/  CS2R R74, SRZ ;  /* 0x00000000004a7805 */ /* 0x000fc4000001ff00 */
[----:B------:R-:W-:Y:S02]  /*a570*/  CS2R R64, SRZ ;  /* 0x0000000000407805 */ /* 0x000fe4000001ff00 */
[----:B------:R-:W-:Y:S02]  /*a580*/  CS2R R68, SRZ ;  /* 0x0000000000447805 */ /* 0x000fe4000001ff00 */
[----:B------:R-:W-:Y:S02]  /*a590*/  CS2R R72, SRZ ;  /* 0x0000000000487805 */ /* 0x000fe4000001ff00 */
[----:B------:R-:W-:-:S03]  /*a5a0*/  CS2R R76, SRZ ;  /* 0x00000000004c7805 */ /* 0x000fc6000001ff00 */
[----:B------:R-:W-:Y:S05]  /*a5b0*/  @P0 BRA `(.L_x_1664) ;  /* 0x0000000000c40947 */ /* 0x000fea0003800000 */
[----:B------:R-:W3:Y:S01]  /*a5c0*/  LDL R7, [R1+0x18] ;  /* 0x0000180001077983 */ /* 0x000ee20000100800 */
[----:B------:R-:W-:-:S03]  /*a5d0*/  ULDC UR4, c[0x0][0x3f4] ;  /* 0x0000fd0000047ab9 */ /* 0x000fc60000000800 */
[----:B------:R-:W4:Y:S04]  /*a5e0*/  LDL R4, [R1+0x48] ;  /* 0x0000480001047983 */ /* 0x000f280000100800 */
[----:B------:R-:W4:Y:S04]  /*a5f0*/  LDL R29, [R1+0x4c] ;  /* 0x00004c00011d7983 */ /* 0x000f280000100800 */
[----:B------:R-:W4:Y:S04]  /*a600*/  LDL R6, [R1+0x9c] ;  /* 0x00009c0001067983 */ /* 0x000f280000100800 */
[----:B------:R-:W4:Y:S04]  /*a610*/  LDL R11, [R1+0xa0] ;  /* 0x0000a000010b7983 */ /* 0x000f280000100800 */
[----:B------:R-:W4:Y:S01]  /*a620*/  LDL R34, [R1+0x98] ;  /* 0x0000980001227983 */ /* 0x000f220000100800 */
[----:B------:R-:W-:-:S02]  /*a630*/  ISETP.GE.AND P3, PT, R204, UR4, PT ;  /* 0x00000004cc007c0c */ /* 0x000fc4000bf66270 */
[----:B------:R-:W-:Y:S02]  /*a640*/  CS2R R74, SRZ ;  /* 0x00000000004a7805 */ /* 0x000fe4000001ff00 */
[----:B------:R-:W-:Y:S02]  /*a650*/  CS2R R76, SRZ ;  /* 0x00000000004c7805 */ /* 0x000fe4000001ff00 */
[----:B------:R-:W-:Y:S02]  /*a660*/  CS2R R70, SRZ ;  /* 0x0000000000467805 */ /* 0x000fe4000001ff00 */
[----:B------:R-:W-:Y:S02]  /*a670*/  CS2R R72, SRZ ;  /* 0x0000000000487805 */ /* 0x000fe4000001ff00 */
[----:B------:R-:W-:Y:S02]  /*a680*/  CS2R R66, SRZ ;  /* 0x0000000000427805 */ /* 0x000fe4000001ff00 */
[----:B------:R-:W-:Y:S01]  /*a690*/  CS2R R68, SRZ ;  /* 0x0000000000447805 */ /* 0x000fe2000001ff00 */
[----:B-12---:R-:W-:Y:S01]  /*a6a0*/  @!P3 IMAD.WIDE R20, R204, 0x2, R8 ;  /* 0x00000002cc14b825 */ /* 0x006fe200078e0208 */
[----:B------:R-:W-:-:S02]  /*a6b0*/  CS2R R62, SRZ ;  /* 0x00000000003e7805 */ /* 0x000fc4000001ff00 */
[----:B------:R-:W-:Y:S02]  /*a6c0*/  CS2R R64, SRZ ;  /* 0x0000000000407805 */ /* 0x000fe4000001ff00 */
[----:B------:R1:W5:Y:S01]  /*a6d0*/  @!P3 LD.E.64 R74, desc[UR60][R20.64] ;  /* 0x0000003c144ab980 */ /* 0x000362000c101b00 */
[----:B---3--:R-:W-:Y:S02]  /*a6e0*/  ISETP.GE.AND P2, PT, R7, UR4, PT ;  /* 0x0000000407007c0c */ /* 0x008fe4000bf46270 */
[----:B----4-:R-:W-:Y:S02]  /*a6f0*/  ISETP.GE.AND P1, PT, R4, UR4, PT ;  /* 0x0000000404007c0c */ /* 0x010fe4000bf26270 */
[----:B------:R-:W-:-:S09]  /*a700*/  ISETP.GE.AND P0, PT, R29, UR4, PT ;  /* 0x000000041d007c0c */ /* 0x000fd2000bf06270 */
[C---:B------:R-:W-:Y:S02]  /*a710*/  @!P2 IMAD.SHL.U32 R12, R7.reuse, 0x2, RZ ;  /* 0x00000002070ca824 */ /* 0x040fe400078e00ff */
[C---:B------:R-:W-:Y:S01]  /*a720*/  @!P1 SHF.L.U64.HI R28, R4.reuse, 0x1, R6 ;  /* 0x00000001041c9819 */ /* 0x040fe20000010206 */
[----:B------:R-:W-:Y:S02]  /*a730*/  @!P1 IMAD.SHL.U32 R4, R4, 0x2, RZ ;  /* 0x0000000204049824 */ /* 0x000fe400078e00ff */
[CC--:B------:R-:W-:Y:S01]  /*a740*/  @!P2 IADD3 R14, P4, R8.reuse, R12.reuse, RZ ;  /* 0x0000000c080ea210 */ /* 0x0c0fe20007f9e0ff */
[----:B------:R-:W-:Y:S01]  /*a750*/  @!P3 IMAD.MOV.U32 R6, RZ, RZ, R5 ;  /* 0x000000ffff06b224 */ /* 0x000fe200078e0005 */
[----:B------:R-:W-:Y:S01]  /*a760*/  @!P2 SHF.L.U64.HI R11, R7, 0x1, R11 ;  /* 0x00000001070ba819 */ /* 0x000fe2000001020b */
[----:B------:R-:W-:Y:S01]  /*a770*/  @!P0 IMAD.SHL.U32 R27, R29, 0x2, RZ ;  /* 0x000000021d1b8824 */ /* 0x000fe200078e00ff */
[----:B------:R-:W-:Y:S01]  /*a780*/  @!P2 IADD3 R12, P6, R5, R12, RZ ;  /* 0x0000000c050ca210 */ /* 0x000fe20007fde0ff */
[----:B------:R-:W-:Y:S01]  /*a790*/  @!P3 IMAD.MOV.U32 R7, RZ, RZ, R26 ;  /* 0x000000ffff07b224 */ /* 0x000fe200078e001a */
[----:B------:R-:W-:Y:S01]  /*a7a0*/  @!P1 IADD3 R10, P5, R8, R4, RZ ;  /* 0x00000004080a9210 */ /* 0x000fe20007fbe0ff */
[----:B------:R-:W-:-:S02]  /*a7b0*/  @!P2 IMAD.X R15, R9, 0x1, R11, P4 ;  /* 0x00000001090fa824 */ /* 0x000fc400020e060b */
[----:B------:R-:W-:-:S04]  /*a7c0*/  @!P3 IMAD.WIDE R24, R204, 0x2, R6 ;  /* 0x00000002cc18b825 */ /* 0x000fc800078e0206 */
[----:B------:R-:W-:Y:S01]  /*a7d0*/  @!P2 IMAD.X R13, R26, 0x1, R11, P6 ;  /* 0x000000011a0da824 */ /* 0x000fe200030e060b */
[-C--:B------:R-:W-:Y:S01]  /*a7e0*/  @!P0 IADD3 R6, P6, R8, R27.reuse, RZ ;  /* 0x0000001b08068210 */ /* 0x080fe20007fde0ff */
[----:B------:R-:W-:Y:S01]  /*a7f0*/  @!P1 IMAD.X R11, R9, 0x1, R28, P5 ;  /* 0x00000001090b9824 */ /* 0x000fe200028e061c */
[----:B------:R-:W-:Y:S01]  /*a800*/  @!P0 IADD3 R8, P5, R5, R27, RZ ;  /* 0x0000001b05088210 */ /* 0x000fe20007fbe0ff */
[----:B------:R1:W5:Y:S01]  /*a810*/  @!P3 LD.E.64 R76, desc[UR60][R24.64] ;  /* 0x0000003c184cb980 */ /* 0x000362000c101b00 */
[----:B------:R-:W-:Y:S02]  /*a820*/  @!P0 SHF.L.U64.HI R27, R29, 0x1, R34 ;  /* 0x000000011d1b8819 */ /* 0x000fe40000010222 */
[----:B------:R-:W-:Y:S01]  /*a830*/  @!P1 IADD3 R4, P4, R5, R4, RZ ;  /* 0x0000000405049210 */ /* 0x000fe20007f9e0ff */
[----:B------:R1:W5:Y:S02]  /*a840*/  @!P2 LD.E.64 R70, desc[UR60][R14.64] ;  /* 0x0000003c0e46a980 */ /* 0x000364000c101b00 */
[----:B------:R-:W-:-:S02]  /*a850*/  @!P0 IMAD.X R7, R9, 0x1, R27, P6 ;  /* 0x0000000109078824 */ /* 0x000fc400030e061b */
[C---:B------:R-:W-:Y:S01]  /*a860*/  @!P1 IMAD.X R5, R26.reuse, 0x1, R28, P4 ;  /* 0x000000011a059824 */ /* 0x040fe200020e061c */
[----:B------:R1:W5:Y:S01]  /*a870*/  @!P2 LD.E.64 R72, desc[UR60][R12.64] ;  /* 0x0000003c0c48a980 */ /* 0x000362000c101b00 */
[----:B------:R-:W-:-:S03]  /*a880*/  @!P0 IMAD.X R9, R26, 0x1, R27, P5 ;  /* 0x000000011a098824 */ /* 0x000fc600028e061b */
[----:B------:R1:W5:Y:S04]  /*a890*/  @!P1 LD.E.64 R66, desc[UR60][R10.64] ;  /* 0x0000003c0a429980 */ /* 0x000368000c101b00 */
[----:B------:R1:W5:Y:S04]  /*a8a0*/  @!P1 LD.E.64 R68, desc[UR60][R4.64] ;  /* 0x0000003c04449980 */ /* 0x000368000c101b00 */
[----:B------:R1:W5:Y:S04]  /*a8b0*/  @!P0 LD.E.64 R62, desc[UR60][R6.64] ;  /* 0x0000003c063e8980 */ /* 0x000368000c101b00 */
[----:B------:R1:W5:Y:S02]  /*a8c0*/  @!P0 LD.E.64 R64, desc[UR60][R8.64] ;  /* 0x0000003c08408980 */ /* 0x000364000c101b00 */
.L_x_1664:
[----:B------:R-:W-:Y:S05]  /*a8d0*/  BSYNC B1 ;  /* 0x0000000000017941 */ /* 0x000fea0003800000 */
.L_x_1663:
[----:B-1---5:R-:W-:Y:S01]  /*a8e0*/  IMAD.MOV.U32 R4, RZ, RZ, R62 ;  /* 0x000000ffff047224 */ /* 0x022fe200078e003e */
[----:B------:R-:W-:Y:S01]  /*a8f0*/  UMOV UR4, 0xffffffff ;  /* 0xffffffff00047882 */ /* 0x000fe20000000000 */
[----:B----4-:R-:W-:Y:S01]  /*a900*/  IMAD.MOV.U32 R5, RZ, RZ, R63 ;  /* 0x000000ffff057224 */ /* 0x010fe200078e003f */
[----:B------:R-:W-:Y:S01]  /*a910*/  CS2R R46, SRZ ;  /* 0x00000000002e7805 */ /* 0x000fe2000001ff00 */
        /* <DEDUP_REMOVED lines=15> */
[----:B------:R-:W-:-:S02]  /*aa10*/  IMAD.MOV.U32 R6, RZ, RZ, R68 ;  /* 0x000000ffff067224 */ /* 0x000fc400078e0044 */
        /* <DEDUP_REMOVED lines=9> */
[----:B------:R-:W-:Y:S02]  /*aab0*/  PRMT R112, R112, 0x5410, R5 ;  /* 0x0000541070707816 */ /* 0x000fe40000000005 */
[----:B------:R-:W-:-:S02]  /*aac0*/  PRMT R92, R92, 0x5410, R6 ;  /* 0x000054105c5c7816 */ /* 0x000fc40000000006 */
[----:B------:R-:W-:Y:S01]  /*aad0*/  PRMT R95, R7, 0x7610, R95 ;  /* 0x00007610075f7816 */ /* 0x000fe2000000005f */
[----:B------:R-:W-:Y:S06]  /*aae0*/  BRA.DIV UR4, `(.L_x_1665) ;  /* 0x0000023e04447947 */ /* 0x000fec000b800000 */
[----:B------:R1:W4:Y:S04]  /*aaf0*/  SHFL.IDX PT, R9, R32, 0x1, 0x181f ;  /* 0x00381f0020097f89 */ /* 0x00032800000e0000 */
[----:B--2---:R1:W2:Y:S04]  /*ab00*/  SHFL.IDX PT, R8, R30, 0x1, 0x181f ;  /* 0x00381f001e087f89 */ /* 0x0042a800000e0000 */
[----:B---3--:R1:W3:Y:S04]  /*ab10*/  SHFL.IDX PT, R26, R33, 0x1, 0x181f ;  /* 0x00381f00211a7f89 */ /* 0x0082e800000e0000 */
[----:B------:R1:W0:Y:S02]  /*ab20*/  SHFL.IDX PT, R5, R31, 0x1, 0x181f ;  /* 0x00381f001f057f89 */ /* 0x00022400000e0000 */
.L_x_2035:
[----:B------:R-:W-:Y:S01]  /*ab30*/  VIADD R4, R0, 0x20 ;  /* 0x0000002000047836 */ /* 0x000fe20000000000 */
        /* <DEDUP_REMOVED lines=8> */
[----:B------:R-:W-:-:S05]  /*abc0*/  CS2R R60, SRZ ;  /* 0x00000000003c7805 */ /* 0x000fca000001ff00 */
[----:B------:R-:W-:Y:S05]  /*abd0*/  @P0 BRA `(.L_x_1667) ;  /* 0x0000000000c40947 */ /* 0x000fea0003800000 */
[----:B------:R-:W3:Y:S01]  /*abe0*/  LDL R10, [R1+0x18] ;  /* 0x00001800010a7983 */ /* 0x000ee20000100800 */
[----:B------:R-:W-:-:S03]  /*abf0*/  ULDC UR4, c[0x0][0x3f4] ;  /* 0x0000fd0000047ab9 */ /* 0x000fc60000000800 */
[----:B------:R-:W3:Y:S04]  /*ac00*/  LDL R6, [R1+0x48] ;  /* 0x0000480001067983 */ /* 0x000ee80000100800 */
[----:B------:R-:W3:Y:S04]  /*ac10*/  LDL R29, [R1+0x4c] ;  /* 0x00004c00011d7983 */ /* 0x000ee80000100800 */
[----:B------:R-:W3:Y:S04]  /*ac20*/  LDL R11, [R1+0xa0] ;  /* 0x0000a000010b7983 */ /* 0x000ee80000100800 */
[----:B------:R-:W3:Y:S04]  /*ac30*/  LDL R7, [R1+0x9c] ;  /* 0x00009c0001077983 */ /* 0x000ee80000100800 */
[----:B------:R-:W3:Y:S01]  /*ac40*/  LDL R34, [R1+0x98] ;  /* 0x0000980001227983 */ /* 0x000ee20000100800 */
[----:B------:R-:W-:-:S02]  /*ac50*/  ISETP.GE.AND P3, PT, R204, UR4, PT ;  /* 0x00000004cc007c0c */ /* 0x000fc4000bf66270 */
[----:B------:R-:W-:Y:S02]  /*ac60*/  CS2R R58, SRZ ;  /* 0x00000000003a7805 */ /* 0x000fe4000001ff00 */
[----:B------:R-:W-:Y:S02]  /*ac70*/  CS2R R60, SRZ ;  /* 0x00000000003c7805 */ /* 0x000fe4000001ff00 */
[----:B------:R-:W-:Y:S02]  /*ac80*/  CS2R R54, SRZ ;  /* 0x0000000000367805 */ /* 0x000fe4000001ff00 */
[----:B------:R-:W-:Y:S02]  /*ac90*/  CS2R R56, SRZ ;  /* 0x0000000000387805 */ /* 0x000fe4000001ff00 */
[----:B------:R-:W-:Y:S02]  /*aca0*/  CS2R R50, SRZ ;  /* 0x0000000000327805 */ /* 0x000fe4000001ff00 */
[----:B------:R-:W-:Y:S01]  /*acb0*/  CS2R R52, SRZ ;  /* 0x0000000000347805 */ /* 0x000fe2000001ff00 */
[----:B--2-4-:R-:W-:Y:S01]  /*acc0*/  @!P3 IMAD.WIDE R20, R204, 0x2, R8 ;  /* 0x00000002cc14b825 */ /* 0x014fe200078e0208 */
[----:B------:R-:W-:-:S02]  /*acd0*/  CS2R R46, SRZ ;  /* 0x00000000002e7805 */ /* 0x000fc4000001ff00 */
[----:B------:R-:W-:Y:S02]  /*ace0*/  CS2R R48, SRZ ;  /* 0x0000000000307805 */ /* 0x000fe4000001ff00 */
[----:B------:R2:W5:Y:S01]  /*acf0*/  @!P3 LD.E.64 R58, desc[UR60][R20.64] ;  /* 0x0000003c143ab980 */ /* 0x000562000c101b00 */
[----:B---3--:R-:W-:Y:S02]  /*ad00*/  ISETP.GE.AND P2, PT, R10, UR4, PT ;  /* 0x000000040a007c0c */ /* 0x008fe4000bf46270 */
[----:B------:R-:W-:Y:S02]  /*ad10*/  ISETP.GE.AND P1, PT, R6, UR4, PT ;  /* 0x0000000406007c0c */ /* 0x000fe4000bf26270 */
[----:B------:R-:W-:-:S09]  /*ad20*/  ISETP.GE.AND P0, PT, R29, UR4, PT ;  /* 0x000000041d007c0c */ /* 0x000fd2000bf06270 */
[----:B------:R-:W-:Y:S02]  /*ad30*/  @!P2 IMAD.SHL.U32 R12, R10, 0x2, RZ ;  /* 0x000000020a0ca824 */ /* 0x000fe400078e00ff */
[----:B------:R-:W-:-:S03]  /*ad40*/  @!P1 IMAD.SHL.U32 R4, R6, 0x2, RZ ;  /* 0x0000000206049824 */ /* 0x000fc600078e00ff */
[-C--:B------:R-:W-:Y:S02]  /*ad50*/  @!P2 IADD3 R14, P4, R8, R12.reuse, RZ ;  /* 0x0000000c080ea210 */ /* 0x080fe40007f9e0ff */
[----:B------:R-:W-:Y:S01]  /*ad60*/  @!P2 SHF.L.U64.HI R11, R10, 0x1, R11 ;  /* 0x000000010a0ba819 */ /* 0x000fe2000001020b */
[----:B------:R-:W-:Y:S01]  /*ad70*/  @!P0 IMAD.SHL.U32 R28, R29, 0x2, RZ ;  /* 0x000000021d1c8824 */ /* 0x000fe200078e00ff */
[----:B------:R-:W-:Y:S01]  /*ad80*/  @!P1 SHF.L.U64.HI R27, R6, 0x1, R7 ;  /* 0x00000001061b9819 */ /* 0x000fe20000010207 */
[----:B0-----:R-:W-:Y:S01]  /*ad90*/  @!P3 IMAD.MOV.U32 R6, RZ, RZ, R5 ;  /* 0x000000ffff06b224 */ /* 0x001fe200078e0005 */
[----:B------:R-:W-:Y:S01]  /*ada0*/  @!P2 IADD3 R12, P6, R5, R12, RZ ;  /* 0x0000000c050ca210 */ /* 0x000fe20007fde0ff */
[----:B------:R-:W-:Y:S01]  /*adb0*/  @!P3 IMAD.MOV.U32 R7, RZ, RZ, R26 ;  /* 0x000000ffff07b224 */ /* 0x000fe200078e001a */
[----:B------:R-:W-:Y:S01]  /*adc0*/  @!P1 IADD3 R10, P5, R8, R4, RZ ;  /* 0x00000004080a9210 */ /* 0x000fe20007fbe0ff */
[----:B------:R-:W-:Y:S02]  /*add0*/  @!P2 IMAD.X R15, R9, 0x1, R11, P4 ;  /* 0x00000001090fa824 */ /* 0x000fe400020e060b */
        /* <DEDUP_REMOVED lines=17> */
.L_x_1667:
[----:B------:R-:W-:Y:S05]  /*aef0*/  BSYNC B1 ;  /* 0x0000000000017941 */ /* 0x000fea0003800000 */
.L_x_1666:
[----:B--2--5:R-:W-:Y:S01]  /*af00*/  IMAD.MOV.U32 R4, RZ, RZ, R46 ;  /* 0x000000ffff047224 */ /* 0x024fe200078e002e */
[----:B------:R-:W-:Y:S01]  /*af10*/  UMOV UR4, 0xffffffff ;  /* 0xffffffff00047882 */ /* 0x000fe20000000000 */
[----:B0-----:R-:W-:Y:S02]  /*af20*/  IMAD.MOV.U32 R5, RZ, RZ, R47 ;  /* 0x000000ffff057224 */ /* 0x001fe400078e002f */
[----:B------:R-:W-:Y:S02]  /*af30*/  IMAD.MOV.U32 R6, RZ, RZ, R50 ;  /* 0x000000ffff067224 */ /* 0x000fe400078e0032 */
[----:B------:R-:W-:Y:S01]  /*af40*/  IMAD.MOV.U32 R7, RZ, RZ, R51 ;  /* 0x000000ffff077224 */ /* 0x000fe200078e0033 */
[----:B------:R-:W-:Y:S01]  /*af50*/  PRMT R86, R4, 0x5410, R5 ;  /* 0x0000541004567816 */ /* 0x000fe20000000005 */
[----:B------:R-:W-:Y:S02]  /*af60*/  IMAD.MOV.U32 R4, RZ, RZ, R54 ;  /* 0x000000ffff047224 */ /* 0x000fe400078e0036 */
[----:B------:R-:W-:Y:S01]  /*af70*/  IMAD.MOV.U32 R5, RZ, RZ, R55 ;  /* 0x000000ffff057224 */ /* 0x000fe200078e0037 */
[----:B------:R-:W-:Y:S01]  /*af80*/  PRMT R97, R7, 0x5410, R6 ;  /* 0x0000541007617816 */ /* 0x000fe20000000006 */
[----:B------:R-:W-:-:S02]  /*af90*/  IMAD.MOV.U32 R6, RZ, RZ, R58 ;  /* 0x000000ffff067224 */ /* 0x000fc400078e003a */
[----:B------:R-:W-:Y:S01]  /*afa0*/  IMAD.MOV.U32 R7, RZ, RZ, R59 ;  /* 0x000000ffff077224 */ /* 0x000fe200078e003b */
[----:B------:R-:W-:Y:S01]  /*afb0*/  PRMT R103, R4, 0x5410, R5 ;  /* 0x0000541004677816 */ /* 0x000fe20000000005 */
        /* <DEDUP_REMOVED lines=11> */
[----:B------:R-:W-:-:S04]  /*b070*/  PRMT R104, R4, 0x5410, R5 ;  /* 0x0000541004687816 */ /* 0x000fc80000000005 */
[----:B------:R-:W-:Y:S01]  /*b080*/  PRMT R107, R6, 0x5410, R7 ;  /* 0x00005410066b7816 */ /* 0x000fe20000000007 */
[----:B------:R-:W-:Y:S06]  /*b090*/  BRA.DIV UR4, `(.L_x_1668) ;  /* 0x0000023a044c7947 */ /* 0x000fec000b800000 */
[----:B----4-:R0:W2:Y:S04]  /*b0a0*/  SHFL.IDX PT, R9, R32, 0x2, 0x181f ;  /* 0x00581f0020097f89 */ /* 0x0100a800000e0000 */
[----:B------:R0:W4:Y:S04]  /*b0b0*/  SHFL.IDX PT, R8, R30, 0x2, 0x181f ;  /* 0x00581f001e087f89 */ /* 0x00012800000e0000 */
[----:B------:R0:W0:Y:S04]  /*b0c0*/  SHFL.IDX PT, R78, R33, 0x2, 0x181f ;  /* 0x00581f00214e7f89 */ /* 0x00002800000e0000 */
[----:B------:R0:W0:Y:S02]  /*b0d0*/  SHFL.IDX PT, R5, R31, 0x2, 0x181f ;  /* 0x00581f001f057f89 */ /* 0x00002400000e0000 */
.L_x_2041:
[----:B------:R-:W-:Y:S01]  /*b0e0*/  VIADD R4, R0, 0x40 ;  /* 0x0000004000047836 */ /* 0x000fe20000000000 */
[----:B------:R-:W-:Y:S01]  /*b0f0*/  BSSY B1, `(.L_x_1669) ;  /* 0x000003c000017945 */ /* 0x000fe20003800000 */
[----:B------:R-:W-:Y:S02]  /*b100*/  CS2R R28, SRZ ;  /* 0x00000000001c7805 */ /* 0x000fe4000001ff00 */
[----:B------:R-:W-:Y:S02]  /*b110*/  CS2R R34, SRZ ;  /* 0x0000000000227805 */ /* 0x000fe4000001ff00 */
[----:B------:R-:W-:Y:S02]  /*b120*/  CS2R R38, SRZ ;  /* 0x0000000000267805 */ /* 0x000fe4000001ff00 */
[----:B------:R-:W-:Y:S02]  /*b130*/  ISETP.GE.AND P0, PT, R4, R3, PT ;  /* 0x000000030400720c */ /* 0x000fe40003f06270 */
[----:B------:R-:W-:-:S02]  /*b140*/  CS2R R42, SRZ ;  /* 0x00000000002a7805 */ /* 0x000fc4000001ff00 */
[----:B---3--:R-:W-:Y:S02]  /*b150*/  CS2R R26, SRZ ;  /* 0x00000000001a7805 */ /* 0x008fe4000001ff00 */
[----:B------:R-:W-:Y:S02]  /*b160*/  CS2R R36, SRZ ;  /* 0x0000000000247805 */ /* 0x000fe4000001ff00 */
[----:B------:R-:W-:Y:S02]  /*b170*/  CS2R R40, SRZ ;  /* 0x0000000000287805 */ /* 0x000fe4000001ff00 */
[----:B------:R-:W-:-:S03]  /*b180*/  CS2R R44, SRZ ;  /* 0x00000000002c7805 */ /* 0x000fc6000001ff00 */
        /* <DEDUP_REMOVED lines=12> */
[----:B------:R-:W-:-:S05]  /*b250*/  CS2R R40, SRZ ;  /* 0x0000000000287805 */ /* 0x000fca000001ff00 */
[----:B--2-4-:R-:W-:Y:S01]  /*b260*/  @!P3 IMAD.WIDE R20, R204, 0x2, R8 ;  /* 0x00000002cc14b825 */ /* 0x014fe200078e0208 */
[----:B------:R-:W-:Y:S02]  /*b270*/  CS2R R34, SRZ ;  /* 0x0000000000227805 */ /* 0x000fe4000001ff00 */
[----:B------:R-:W-:Y:S02]  /*b280*/  CS2R R36, SRZ ;  /* 0x0000000000247805 */ /* 0x000fe4000001ff00 */
[----:B------:R-:W-:Y:S01]  /*b290*/  CS2R R28, SRZ ;  /* 0x00000000001c7805 */ /* 0x000fe2000001ff00 */
        /* <DEDUP_REMOVED lines=27> */
[----:B------:R-:W-:Y:S01]  /*b450*/  @!P0 IMAD.X R9, R78, 0x1, R27, P5 ;  /* 0x000000014e098824 */ /* 0x000fe200028e061b */
[----:B------:R-:W-:Y:S02]  /*b460*/  CS2R R26, SRZ ;  /* 0x00000000001a7805 */ /* 0x000fe4000001ff00 */
[----:B------:R2:W5:Y:S04]  /*b470*/  @!P1 LD.E.64 R34, desc[UR60][R10.64] ;  /* 0x0000003c0a229980 */ /* 0x000568000c101b00 */
[----:B------:R2:W5:Y:S04]  /*b480*/  @!P1 LD.E.64 R36, desc[UR60][R4.64] ;  /* 0x0000003c04249980 */ /* 0x000568000c101b00 */
[----:B------:R2:W5:Y:S04]  /*b490*/  @!P0 LD.E.64 R28, desc[UR60][R6.64] ;  /* 0x0000003c061c8980 */ /* 0x000568000c101b00 */
[----:B------:R2:W5:Y:S02]  /*b4a0*/  @!P0 LD.E.64 R26, desc[UR60][R8.64] ;  /* 0x0000003c081a8980 */ /* 0x000564000c101b00 */
.L_x_1670:
[----:B------:R-:W-:Y:S05]  /*b4b0*/  BSYNC B1 ;  /* 0x0000000000017941 */ /* 0x000fea0003800000 */
.L_x_1669:
[----:B0-2--5:R-:W-:Y:S01]  /*b4c0*/  IMAD.MOV.U32 R5, RZ, RZ, R34 ;  /* 0x000000ffff057224 */ /* 0x025fe200078e0022 */
[----:B------:R-:W-:Y:S01]  /*b4d0*/  UMOV UR4, 0xffffffff ;  /* 0xffffffff00047882 */ /* 0x000fe20000000000 */
[----:B------:R-:W-:Y:S02]  /*b4e0*/  IMAD.MOV.U32 R4, RZ, RZ, R35 ;  /* 0x000000ffff047224 */ /* 0x000fe400078e0023 */
        /* <DEDUP_REMOVED lines=22> */
[----:B------:R-:W-:Y:S01]  /*b650*/  PRMT R89, R7, 0x5410, R6 ;  /* 0x0000541007597816 */ /* 0x000fe20000000006 */
[----:B------:R-:W-:Y:S06]  /*b660*/  BRA.DIV UR4, `(.L_x_1671) ;  /* 0x00000236044c7947 */ /* 0x000fec000b800000 */
[----:B------:R0:W2:Y:S04]  /*b670*/  SHFL.IDX PT, R78, R32, 0x3, 0x181f ;  /* 0x00781f00204e7f89 */ /* 0x0000a800000e0000 */
[----:B------:R0:W3:Y:S04]  /*b680*/  SHFL.IDX PT, R80, R30, 0x3, 0x181f ;  /* 0x00781f001e507f89 */ /* 0x0000e800000e0000 */
[----:B------:R0:W0:Y:S04]  /*b690*/  SHFL.IDX PT, R79, R33, 0x3, 0x181f ;  /* 0x00781f00214f7f89 */ /* 0x00002800000e0000 */
[----:B------:R0:W0:Y:S02]  /*b6a0*/  SHFL.IDX PT, R12, R31, 0x3, 0x181f ;  /* 0x00781f001f0c7f89 */ /* 0x00002400000e0000 */
.L_x_2047:
[----:B------:R-:W-:Y:S01]  /*b6b0*/  VIADD R0, R0, 0x60 ;  /* 0x0000006000007836 */ /* 0x000fe20000000000 */
[----:B------:R-:W-:Y:S01]  /*b6c0*/  BSSY B1, `(.L_x_1672) ;  /* 0x000003d000017945 */ /* 0x000fe20003800000 */
[----:B------:R-:W-:Y:S02]  /*b6d0*/  CS2R R6, SRZ ;  /* 0x0000000000067805 */ /* 0x000fe4000001ff00 */
[----:B------:R-:W-:Y:S02]  /*b6e0*/  CS2R R20, SRZ ;  /* 0x0000000000147805 */ /* 0x000fe4000001ff00 */
[----:B01----:R-:W-:Y:S02]  /*b6f0*/  CS2R R30, SRZ ;  /* 0x00000000001e7805 */ /* 0x003fe4000001ff00 */
[----:B------:R-:W-:Y:S02]  /*b700*/  ISETP.GE.AND P0, PT, R0, R3, PT ;  /* 0x000000030000720c */ /* 0x000fe40003f06270 */
[----:B----4-:R-:W-:-:S02]  /*b710*/  CS2R R8, SRZ ;  /* 0x0000000000087805 */ /* 0x010fc4000001ff00 */
[----:B------:R-:W-:Y:S02]  /*b720*/  CS2R R10, SRZ ;  /* 0x00000000000a7805 */ /* 0x000fe4000001ff00 */
[----:B------:R-:W-:Y:S02]  /*b730*/  CS2R R24, SRZ ;  /* 0x0000000000187805 */ /* 0x000fe4000001ff00 */
[----:B------:R-:W-:-:S05]  /*b740*/  CS2R R32, SRZ ;  /* 0x0000000000207805 */ /* 0x000fca000001ff00 */
[----:B------:R-:W-:Y:S05]  /*b750*/  @P0 BRA `(.L_x_1673) ;  /* 0x0000000000cc0947 */ /* 0x000fea0003800000 */
[----:B------:R-:W4:Y:S01]  /*b760*/  LDL R90, [R1+0x18] ;  /* 0x00001800015a7983 */ /* 0x000f220000100800 */
        /* <DEDUP_REMOVED lines=8> */
[----:B------:R-:W-:-:S09]  /*b7f0*/  CS2R R30, SRZ ;  /* 0x00000000001e7805 */ /* 0x000fd2000001ff00 */
[----:B---3--:R-:W-:Y:S02]  /*b800*/  @!P2 IMAD.MOV.U32 R4, RZ, RZ, R80 ;  /* 0x000000ffff04a224 */ /* 0x008fe400078e0050 */
[----:B--2---:R-:W-:Y:S02]  /*b810*/  @!P2 IMAD.MOV.U32 R5, RZ, RZ, R78 ;  /* 0x000000ffff05a224 */ /* 0x004fe400078e004e */
[----:B------:R-:W-:Y:S02]  /*b820*/  @!P2 IMAD.MOV.U32 R6, RZ, RZ, R12 ;  /* 0x000000ffff06a224 */ /* 0x000fe400078e000c */
[----:B------:R-:W-:Y:S02]  /*b830*/  @!P2 IMAD.MOV.U32 R7, RZ, RZ, R79 ;  /* 0x000000ffff07a224 */ /* 0x000fe400078e004f */
[----:B------:R-:W-:-:S04]  /*b840*/  @!P2 IMAD.WIDE R8, R204, 0x2, R4 ;  /* 0x00000002cc08a825 */ /* 0x000fc800078e0204 */
[----:B------:R-:W-:Y:S01]  /*b850*/  @!P2 IMAD.WIDE R6, R204, 0x2, R6 ;  /* 0x00000002cc06a825 */ /* 0x000fe200078e0206 */
[----:B------:R-:W-:Y:S01]  /*b860*/  CS2R R20, SRZ ;  /* 0x0000000000147805 */ /* 0x000fe2000001ff00 */
[----:B------:R0:W5:Y:S04]  /*b870*/  @!P2 LD.E.64 R30, desc[UR60][R8.64] ;  /* 0x0000003c081ea980 */ /* 0x000168000c101b00 */
[----:B------:R1:W5:Y:S01]  /*b880*/  @!P2 LD.E.64 R32, desc[UR60][R6.64] ;  /* 0x0000003c0620a980 */ /* 0x000362000c101b00 */
[----:B------:R-:W-:Y:S02]  /*b890*/  CS2R R24, SRZ ;  /* 0x0000000000187805 */ /* 0x000fe4000001ff00 */
[----:B----4-:R-:W-:Y:S02]  /*b8a0*/  ISETP.GE.AND P3, PT, R90, UR4, PT ;  /* 0x000000045a007c0c */ /* 0x010fe4000bf66270 */
[----:B------:R-:W-:-:S11]  /*b8b0*/  ISETP.GE.AND P0, PT, R13, UR4, PT ;  /* 0x000000040d007c0c */ /* 0x000fd6000bf06270 */
[C---:B------:R-:W-:Y:S01]  /*b8c0*/  @!P3 IMAD.SHL.U32 R0, R90.reuse, 0x2, RZ ;  /* 0x000000025a00b824 */ /* 0x040fe200078e00ff */
[----:B------:R-:W-:-:S04]  /*b8d0*/  @!P3 SHF.L.U64.HI R10, R90, 0x1, R91 ;  /* 0x000000015a0ab819 */ /* 0x000fc8000001025b */
[----:B------:R-:W-:Y:S01]  /*b8e0*/  @!P3 IADD3 R4, P1, R80, R0, RZ ;  /* 0x000000005004b210 */ /* 0x000fe20007f3e0ff */
[----:B0-----:R-:W-:-:S04]  /*b8f0*/  @!P0 IMAD.SHL.U32 R8, R13, 0x2, RZ ;  /* 0x000000020d088824 */ /* 0x001fc800078e00ff */
[--C-:B------:R-:W-:Y:S01]  /*b900*/  @!P3 IMAD.X R5, R78, 0x1, R10.reuse, P1 ;  /* 0x000000014e05b824 */ /* 0x100fe200008e060a */
[----:B-1----:R-:W-:Y:S02]  /*b910*/  @!P3 IADD3 R6, P1, R12, R0, RZ ;  /* 0x000000000c06b210 */ /* 0x002fe40007f3e0ff */
[----:B------:R-:W-:Y:S02]  /*b920*/  @!P0 SHF.L.U64.HI R0, R13, 0x1, R85 ;  /* 0x000000010d008819 */ /* 0x000fe40000010255 */
[----:B------:R0:W5:Y:S01]  /*b930*/  @!P3 LD.E.64 R20, desc[UR60][R4.64] ;  /* 0x0000003c0414b980 */ /* 0x000162000c101b00 */
[----:B------:R-:W-:Y:S01]  /*b940*/  @!P3 IMAD.X R7, R79, 0x1, R10, P1 ;  /* 0x000000014f07b824 */ /* 0x000fe200008e060a */
[----:B------:R-:W-:-:S04]  /*b950*/  ISETP.GE.AND P2, PT, R14, UR4, PT ;  /* 0x000000040e007c0c */ /* 0x000fc8000bf46270 */
[----:B------:R1:W5:Y:S01]  /*b960*/  @!P3 LD.E.64 R24, desc[UR60][R6.64] ;  /* 0x0000003c0618b980 */ /* 0x000362000c101b00 */
[----:B0-----:R-:W-:-:S05]  /*b970*/  @!P0 IADD3 R4, P1, R80, R8, RZ ;  /* 0x0000000850048210 */ /* 0x001fca0007f3e0ff */
[----:B------:R-:W-:Y:S01]  /*b980*/  @!P0 IMAD.X R5, R78, 0x1, R0, P1 ;  /* 0x000000014e058824 */ /* 0x000fe200008e0600 */
[----:B-1----:R-:W-:Y:S02]  /*b990*/  CS2R R6, SRZ ;  /* 0x0000000000067805 */ /* 0x002fe4000001ff00 */
[----:B------:R-:W-:-:S04]  /*b9a0*/  CS2R R10, SRZ ;  /* 0x00000000000a7805 */ /* 0x000fc8000001ff00 */
[----:B------:R0:W5:Y:S01]  /*b9b0*/  @!P0 LD.E.64 R6, desc[UR60][R4.64] ;  /* 0x0000003c04068980 */ /* 0x000162000c101b00 */
[----:B------:R-:W-:Y:S01]  /*b9c0*/  @!P2 IMAD.SHL.U32 R13, R14, 0x2, RZ ;  /* 0x000000020e0da824 */ /* 0x000fe200078e00ff */
[----:B0-----:R-:W-:-:S05]  /*b9d0*/  @!P0 IADD3 R4, P1, R12, R8, RZ ;  /* 0x000000080c048210 */ /* 0x001fca0007f3e0ff */
[----:B------:R-:W-:Y:S01]  /*b9e0*/  @!P0 IMAD.X R5, R79, 0x1, R0, P1 ;  /* 0x000000014f058824 */ /* 0x000fe200008e0600 */
[----:B------:R-:W-:-:S04]  /*b9f0*/  @!P2 SHF.L.U64.HI R0, R14, 0x1, R15 ;  /* 0x000000010e00a819 */ /* 0x000fc8000001020f */
[----:B------:R0:W5:Y:S01]  /*ba00*/  @!P0 LD.E.64 R10, desc[UR60][R4.64] ;  /* 0x0000003c040a8980 */ /* 0x000162000c101b00 */
[-C--:B------:R-:W-:Y:S02]  /*ba10*/  @!P2 IADD3 R8, P0, R80, R13.reuse, RZ ;  /* 0x0000000d5008a210 */ /* 0x080fe40007f1e0ff */
[----:B------:R-:W-:-:S03]  /*ba20*/  @!P2 IADD3 R12, P1, R12, R13, RZ ;  /* 0x0000000d0c0ca210 */ /* 0x000fc60007f3e0ff */
[--C-:B------:R-:W-:Y:S01]  /*ba30*/  @!P2 IMAD.X R9, R78, 0x1, R0.reuse, P0 ;  /* 0x000000014e09a824 */ /* 0x100fe200000e0600 */
[----:B0-----:R-:W-:Y:S01]  /*ba40*/  CS2R R4, SRZ ;  /* 0x0000000000047805 */ /* 0x001fe2000001ff00 */
[----:B------:R-:W-:-:S05]  /*ba50*/  @!P2 IMAD.X R13, R79, 0x1, R0, P1 ;  /* 0x000000014f0da824 */ /* 0x000fca00008e0600 */
[----:B------:R0:W5:Y:S02]  /*ba60*/  @!P2 LD.E.64 R4, desc[UR60][R8.64] ;  /* 0x0000003c0804a980 */ /* 0x000164000c101b00 */
[----:B0-----:R-:W-:-:S06]  /*ba70*/  CS2R R8, SRZ ;  /* 0x0000000000087805 */ /* 0x001fcc000001ff00 */
[----:B------:R0:W5:Y:S02]  /*ba80*/  @!P2 LD.E.64 R8, desc[UR60][R12.64] ;  /* 0x0000003c0c08a980 */ /* 0x000164000c101b00 */
.L_x_1673:
[----:B------:R-:W-:Y:S05]  /*ba90*/  BSYNC B1 ;  /* 0x0000000000017941 */ /* 0x000fea0003800000 */
.L_x_1672:
[----:B0-----:R-:W4:Y:S01]  /*baa0*/  LDL R12, [R1+0x90] ;  /* 0x00009000010c7983 */ /* 0x001f220000100800 */
[----:B------:R-:W-:Y:S01]  /*bab0*/  BSSY B1, `(.L_x_1674) ;  /* 0x0000007000017945 */ /* 0x000fe20003800000 */
[----:B----4-:R-:W-:-:S04]  /*bac0*/  LEA.HI R0, R12, R12, RZ, 0x1 ;  /* 0x0000000c0c007211 */ /* 0x010fc800078f08ff */
[----:B------:R-:W-:-:S05]  /*bad0*/  LOP3.LUT R0, R0, 0xfffffffe, RZ, 0xc0, !PT ;  /* 0xfffffffe00007812 */ /* 0x000fca00078ec0ff */
[----:B------:R-:W-:-:S05]  /*bae0*/  IMAD.IADD R0, R12, 0x1, -R0 ;  /* 0x000000010c007824 */ /* 0x000fca00078e0a00 */
[----:B------:R-:W-:-:S04]  /*baf0*/  SHF.L.U32 R0, R0, 0x1f, RZ ;  /* 0x0000001f00007819 */ /* 0x000fc800000006ff */
[----:B------:R-:W0:Y:S02]  /*bb00*/  SYNCS.PHASECHK.TRANS64.TRYWAIT P0, [R17+URZ+0x30800], R0 ;  /* 0x03080000110075a7 */ /* 0x000e24000800017f */
[----:B0-----:R-:W-:Y:S05]  /*bb10*/  @!P0 BRA `(.L_x_1675) ;  /* 0x0000023000948947 */ /* 0x001fea0003800000 */
.L_x_2048:
[----:B------:R-:W-:Y:S05]  /*bb20*/  BSYNC B1 ;  /* 0x0000000000017941 */ /* 0x000fea0003800000 */
.L_x_1674:
[----:B------:R-:W4:Y:S04]  /*bb30*/  LDL R13, [R1+0x5c] ;  /* 0x00005c00010d7983 */ /* 0x000f280000100800 */
[----:B------:R-:W4:Y:S01]  /*bb40*/  LDL R113, [R1+0x10] ;  /* 0x0000100001717983 */ /* 0x000f220000100800 */
[----:B-----5:R-:W-:Y:S01]  /*bb50*/  IMAD.MOV.U32 R12, RZ, RZ, R4 ;  /* 0x000000ffff0c7224 */ /* 0x020fe200078e0004 */
[----:B------:R-:W-:Y:S01]  /*bb60*/  BSSY B1, `(.L_x_1676) ;  /* 0x00000e6000017945 */ /* 0x000fe20003800000 */
[----:B0-----:R-:W-:-:S05]  /*bb70*/  IMAD.MOV.U32 R0, RZ, RZ, R5 ;  /* 0x000000ffff007224 */ /* 0x001fca00078e0005 */
[----:B--2---:R-:W-:Y:S01]  /*bb80*/  PRMT R78, R12, 0x5410, R0 ;  /* 0x000054100c4e7816 */ /* 0x004fe20000000000 */
[----:B------:R-:W-:Y:S02]  /*bb90*/  IMAD.MOV.U32 R12, RZ, RZ, R6 ;  /* 0x000000ffff0c7224 */ /* 0x000fe400078e0006 */
[----:B------:R-:W-:-:S05]  /*bba0*/  IMAD.MOV.U32 R0, RZ, RZ, R7 ;  /* 0x000000ffff007224 */ /* 0x000fca00078e0007 */
[----:B---3--:R-:W-:Y:S01]  /*bbb0*/  PRMT R80, R12, 0x5410, R0 ;  /* 0x000054100c507816 */ /* 0x008fe20000000000 */
        /* <DEDUP_REMOVED lines=13> */
[----:B----4-:R-:W-:Y:S01]  /*bc90*/  VIADDMNMX R0, R3, -R13, 0x80, PT ;  /* 0x0000008003007446 */ /* 0x010fe2000380090d */
[----:B------:R-:W-:-:S03]  /*bca0*/  IMAD.MOV.U32 R3, RZ, RZ, R25 ;  /* 0x000000ffff037224 */ /* 0x000fc600078e0019 */
[----:B------:R-:W-:Y:S02]  /*bcb0*/  ISETP.GE.AND P0, PT, R113, R0, PT ;  /* 0x000000007100720c */ /* 0x000fe40003f06270 */
[----:B------:R-:W-:Y:S01]  /*bcc0*/  PRMT R91, R12, 0x5410, R3 ;  /* 0x000054100c5b7816 */ /* 0x000fe20000000003 */
[----:B------:R-:W-:Y:S02]  /*bcd0*/  IMAD.MOV.U32 R12, RZ, RZ, R32 ;  /* 0x000000ffff0c7224 */ /* 0x000fe400078e0020 */
[----:B------:R-:W-:-:S05]  /*bce0*/  IMAD.MOV.U32 R3, RZ, RZ, R33 ;  /* 0x000000ffff037224 */ /* 0x000fca00078e0021 */
[----:B------:R-:W-:-:S03]  /*bcf0*/  PRMT R105, R12, 0x5410, R3 ;  /* 0x000054100c697816 */ /* 0x000fc60000000003 */
[----:B------:R-:W-:Y:S05]  /*bd00*/  @P0 BRA `(.L_x_1677) ;  /* 0x0000000c002c0947 */ /* 0x000fea0003800000 */
[----:B------:R0:W5:Y:S01]  /*bd10*/  LDL R114, [R1+0x74] ;  /* 0x0000740001727983 */ /* 0x0001620000100800 */
[----:B------:R-:W1:Y:S01]  /*bd20*/  LDC R108, c[0x0][0x3f4] ;  /* 0x0000fd00ff6c7b82 */ /* 0x000e620000000800 */
[----:B------:R-:W-:Y:S01]  /*bd30*/  BSSY B2, `(.L_x_1678) ;  /* 0x0000031000027945 */ /* 0x000fe20003800000 */
[----:B-1----:R-:W-:-:S13]  /*bd40*/  ISETP.GE.AND P0, PT, R204, R108, PT ;  /* 0x0000006ccc00720c */ /* 0x002fda0003f06270 */
[----:B0-----:R-:W-:Y:S05]  /*bd50*/  @P0 BRA `(.L_x_1679) ;  /* 0x0000000000b80947 */ /* 0x001fea0003800000 */
[----:B-----5:R-:W0:Y:S01]  /*bd60*/  LDS.128 R12, [R114] ;  /* 0x00000000720c7984 */ /* 0x020e220000000c00 */
[----:B------:R-:W-:Y:S02]  /*bd70*/  SHF.R.U64 R3, R74, 0x10, R75 ;  /* 0x000000104a037819 */ /* 0x000fe4000000124b */
[--C-:B------:R-:W-:Y:S02]  /*bd80*/  SHF.R.U64 R74, R76, 0x10, R77.reuse ;  /* 0x000000104c4a7819 */ /* 0x100fe4000000124d */
[----:B------:R-:W-:Y:S02]  /*bd90*/  SHF.R.U32.HI R77, RZ, 0x10, R77 ;  /* 0x00000010ff4d7819 */ /* 0x000fe4000001164d */
[----:B------:R-:W-:Y:S02]  /*bda0*/  SHF.R.U32.HI R75, RZ, 0x10, R75 ;  /* 0x00000010ff4b7819 */ /* 0x000fe4000001164b */
[----:B------:R-:W-:Y:S02]  /*bdb0*/  PRMT R77, R95, 0x5410, R77 ;  /* 0x000054105f4d7816 */ /* 0x000fe4000000004d */
[----:B------:R-:W-:-:S02]  /*bdc0*/  PRMT R76, R94, 0x5410, R75 ;  /* 0x000054105e4c7816 */ /* 0x000fc4000000004b */
[C---:B------:R-:W-:Y:S02]  /*bdd0*/  PRMT R3, R92.reuse, 0x5410, R3 ;  /* 0x000054105c037816 */ /* 0x040fe40000000003 */
[----:B------:R-:W-:Y:S01]  /*bde0*/  PRMT R74, R92, 0x5432, R74 ;  /* 0x000054325c4a7816 */ /* 0x000fe2000000004a */
[----:B------:R-:W-:Y:S02]  /*bdf0*/  IMAD.U32 R92, R77, 0x10000, RZ ;  /* 0x000100004d5c7824 */ /* 0x000fe400078e00ff */
[----:B------:R-:W-:Y:S01]  /*be00*/  IMAD.U32 R95, R76, 0x10000, RZ ;  /* 0x000100004c5f7824 */ /* 0x000fe200078e00ff */
[C---:B0-----:R-:W-:Y:S01]  /*be10*/  LOP3.LUT R75, R14.reuse, 0xffff0000, RZ, 0xc0, !PT ;  /* 0xffff00000e4b7812 */ /* 0x041fe200078ec0ff */
[----:B------:R-:W-:-:S04]  /*be20*/  IMAD.U32 R94, R14, 0x10000, RZ ;  /* 0x000100000e5e7824 */ /* 0x000fc800078e00ff */
[C---:B------:R-:W-:Y:S01]  /*be30*/  FMUL.FTZ R14, R75.reuse, R92 ;  /* 0x0000005c4b0e7220 */ /* 0x040fe20000410000 */
[----:B------:R-:W-:-:S03]  /*be40*/  FMUL.FTZ R75, R75, R95 ;  /* 0x0000005f4b4b7220 */ /* 0x000fc60000410000 */
[C---:B------:R-:W-:Y:S01]  /*be50*/  FFMA.FTZ R14, R94.reuse, R95, -R14 ;  /* 0x0000005f5e0e7223 */ /* 0x040fe2000001080e */
[----:B------:R-:W-:Y:S01]  /*be60*/  FFMA.FTZ R75, R94, R92, R75 ;  /* 0x0000005c5e4b7223 */ /* 0x000fe2000001004b */
[----:B------:R-:W-:Y:S01]  /*be70*/  LOP3.LUT R92, R76, 0xffff0000, RZ, 0xc0, !PT ;  /* 0xffff00004c5c7812 */ /* 0x000fe200078ec0ff */
[----:B------:R-:W-:Y:S01]  /*be80*/  IMAD.U32 R94, R15, 0x10000, RZ ;  /* 0x000100000f5e7824 */ /* 0x000fe200078e00ff */
[----:B------:R-:W-:Y:S01]  /*be90*/  LOP3.LUT R76, R77, 0xffff0000, RZ, 0xc0, !PT ;  /* 0xffff00004d4c7812 */ /* 0x000fe200078ec0ff */
[----:B------:R-:W-:Y:S01]  /*bea0*/  IMAD.U32 R95, R3, 0x10000, RZ ;  /* 0x00010000035f7824 */ /* 0x000fe200078e00ff */
[----:B------:R-:W-:Y:S02]  /*beb0*/  LOP3.LUT R77, R15, 0xffff0000, RZ, 0xc0, !PT ;  /* 0xffff00000f4d7812 */ /* 0x000fe400078ec0ff */
[----:B------:R-:W-:Y:S02]  /*bec0*/  LOP3.LUT R3, R3, 0xffff0000, RZ, 0xc0, !PT ;  /* 0xffff000003037812 */ /* 0x000fe400078ec0ff */
[----:B------:R-:W-:Y:S01]  /*bed0*/  F2FP.BF16.F32.PACK_AB R14, R75, R14 ;  /* 0x0000000e4b0e723e */ /* 0x000fe200000010ff */
[C---:B------:R-:W-:Y:S01]  /*bee0*/  FMUL.FTZ R15, R77.reuse, R76 ;  /* 0x0000004c4d0f7220 */ /* 0x040fe20000410000 */
[----:B------:R-:W-:-:S03]  /*bef0*/  FMUL.FTZ R77, R77, R92 ;  /* 0x0000005c4d4d7220 */ /* 0x000fc60000410000 */
[C---:B------:R-:W-:Y:S01]  /*bf00*/  FFMA.FTZ R15, R94.reuse, R92, -R15 ;  /* 0x0000005c5e0f7223 */ /* 0x040fe2000001080f */
[----:B------:R-:W-:Y:S01]  /*bf10*/  FFMA.FTZ R76, R94, R76, R77 ;  /* 0x0000004c5e4c7223 */ /* 0x000fe2000001004d */
        /* <DEDUP_REMOVED lines=17> */
[----:B------:R0:W-:Y:S02]  /*c030*/  STS.128 [R114], R12 ;  /* 0x0000000c72007388 */ /* 0x0001e40000000c00 */
.L_x_1679:
[----:B------:R-:W-:Y:S05]  /*c040*/  BSYNC B2 ;  /* 0x0000000000027941 */ /* 0x000fea0003800000 */
.L_x_1678:
[----:B0-----:R-:W2:Y:S04]  /*c050*/  LDL R13, [R1+0x18] ;  /* 0x00001800010d7983 */ /* 0x001ea80000100800 */
[----:B------:R-:W3:Y:S04]  /*c060*/  LDL R12, [R1+0x48] ;  /* 0x00004800010c7983 */ /* 0x000ee80000100800 */
[----:B------:R-:W4:Y:S01]  /*c070*/  LDL R3, [R1+0x4c] ;  /* 0x00004c0001037983 */ /* 0x000f220000100800 */
[----:B------:R-:W-:Y:S01]  /*c080*/  BSSY B2, `(.L_x_1680) ;  /* 0x0000033000027945 */ /* 0x000fe20003800000 */
[----:B--2---:R-:W-:-:S02]  /*c090*/  ISETP.GE.AND P0, PT, R13, R108, PT ;  /* 0x0000006c0d00720c */ /* 0x004fc40003f06270 */
[-C--:B---3--:R-:W-:Y:S02]  /*c0a0*/  ISETP.GE.AND P1, PT, R12, R108.reuse, PT ;  /* 0x0000006c0c00720c */ /* 0x088fe40003f26270 */
[----:B----4-:R-:W-:-:S09]  /*c0b0*/  ISETP.GE.AND P2, PT, R3, R108, PT ;  /* 0x0000006c0300720c */ /* 0x010fd20003f46270 */
[----:B------:R-:W-:Y:S05]  /*c0c0*/  @P0 BRA `(.L_x_1681) ;  /* 0x0000000000b80947 */ /* 0x000fea0003800000 */
[----:B-----5:R-:W0:Y:S01]  /*c0d0*/  LDS.128 R12, [R114+0x4000] ;  /* 0x00400000720c7984 */ /* 0x020e220000000c00 */
[----:B------:R-:W-:Y:S02]  /*c0e0*/  SHF.R.U32.HI R3, RZ, 0x10, R71 ;  /* 0x00000010ff037819 */ /* 0x000fe40000011647 */
[----:B------:R-:W-:Y:S02]  /*c0f0*/  SHF.R.U32.HI R74, RZ, 0x10, R73 ;  /* 0x00000010ff4a7819 */ /* 0x000fe40000011649 */
[C---:B------:R-:W-:Y:S02]  /*c100*/  PRMT R3, R112.reuse, 0x5410, R3 ;  /* 0x0000541070037816 */ /* 0x040fe40000000003 */
[----:B------:R-:W-:Y:S02]  /*c110*/  PRMT R74, R112, 0x5432, R74 ;  /* 0x00005432704a7816 */ /* 0x000fe4000000004a */
[----:B------:R-:W-:Y:S01]  /*c120*/  SHF.R.U64 R70, R70, 0x10, R71 ;  /* 0x0000001046467819 */ /* 0x000fe20000001247 */
[C---:B------:R-:W-:Y:S01]  /*c130*/  IMAD.U32 R76, R3.reuse, 0x10000, RZ ;  /* 0x00010000034c7824 */ /* 0x040fe200078e00ff */
[----:B------:R-:W-:Y:S01]  /*c140*/  SHF.R.U64 R71, R72, 0x10, R73 ;  /* 0x0000001048477819 */ /* 0x000fe20000001249 */
[----:B------:R-:W-:Y:S01]  /*c150*/  IMAD.U32 R75, R74, 0x10000, RZ ;  /* 0x000100004a4b7824 */ /* 0x000fe200078e00ff */
[----:B------:R-:W-:-:S02]  /*c160*/  LOP3.LUT R72, R3, 0xffff0000, RZ, 0xc0, !PT ;  /* 0xffff000003487812 */ /* 0x000fc400078ec0ff */
[----:B------:R-:W-:Y:S02]  /*c170*/  LOP3.LUT R3, R74, 0xffff0000, RZ, 0xc0, !PT ;  /* 0xffff00004a037812 */ /* 0x000fe400078ec0ff */
[C---:B------:R-:W-:Y:S02]  /*c180*/  PRMT R71, R111.reuse, 0x5410, R71 ;  /* 0x000054106f477816 */ /* 0x040fe40000000047 */
[----:B------:R-:W-:Y:S02]  /*c190*/  PRMT R70, R111, 0x5432, R70 ;  /* 0x000054326f467816 */ /* 0x000fe40000000046 */
[C---:B0-----:R-:W-:Y:S01]  /*c1a0*/  LOP3.LUT R73, R15.reuse, 0xffff0000, RZ, 0xc0, !PT ;  /* 0xffff00000f497812 */ /* 0x041fe200078ec0ff */
[----:B------:R-:W-:Y:S01]  /*c1b0*/  IMAD.U32 R74, R15, 0x10000, RZ ;  /* 0x000100000f4a7824 */ /* 0x000fe200078e00ff */
[C---:B------:R-:W-:Y:S01]  /*c1c0*/  LOP3.LUT R92, R14.reuse, 0xffff0000, RZ, 0xc0, !PT ;  /* 0xffff00000e5c7812 */ /* 0x040fe200078ec0ff */
[----:B------:R-:W-:Y:S02]  /*c1d0*/  IMAD.U32 R14, R14, 0x10000, RZ ;  /* 0x000100000e0e7824 */ /* 0x000fe400078e00ff */
[C---:B------:R-:W-:Y:S01]  /*c1e0*/  FMUL.FTZ R15, R73.reuse, R3 ;  /* 0x00000003490f7220 */ /* 0x040fe20000410000 */
[----:B------:R-:W-:Y:S01]  /*c1f0*/  FMUL.FTZ R73, R73, R72 ;  /* 0x0000004849497220 */ /* 0x000fe20000410000 */
[C---:B------:R-:W-:Y:S01]  /*c200*/  FMUL.FTZ R77, R92.reuse, R75 ;  /* 0x0000004b5c4d7220 */ /* 0x040fe20000410000 */
[----:B------:R-:W-:Y:S01]  /*c210*/  FMUL.FTZ R92, R92, R76 ;  /* 0x0000004c5c5c7220 */ /* 0x000fe20000410000 */
[C---:B------:R-:W-:Y:S01]  /*c220*/  FFMA.FTZ R15, R74.reuse, R72, -R15 ;  /* 0x000000484a0f7223 */ /* 0x040fe2000001080f */
[----:B------:R-:W-:Y:S01]  /*c230*/  FFMA.FTZ R3, R74, R3, R73 ;  /* 0x000000034a037223 */ /* 0x000fe20000010049 */
[----:B------:R-:W-:Y:S01]  /*c240*/  FFMA.FTZ R77, R14, R76, -R77 ;  /* 0x0000004c0e4d7223 */ /* 0x000fe2000001084d */
        /* <DEDUP_REMOVED lines=8> */
[----:B------:R-:W-:Y:S01]  /*c2d0*/  FMUL.FTZ R74, R74, R75 ;  /* 0x0000004b4a4a7220 */ /* 0x000fe20000410000 */
[----:B------:R-:W-:Y:S02]  /*c2e0*/  F2FP.BF16.F32.PACK_AB R14, R14, R77 ;  /* 0x0000004d0e0e723e */ /* 0x000fe400000010ff */
[C---:B------:R-:W-:Y:S01]  /*c2f0*/  FFMA.FTZ R12, R72.reuse, R75, -R12 ;  /* 0x0000004b480c7223 */ /* 0x040fe2000001080c */
[----:B------:R-:W-:Y:S01]  /*c300*/  FFMA.FTZ R74, R72, R73, R74 ;  /* 0x00000049484a7223 */ /* 0x000fe2000001004a */
[C---:B------:R-:W-:Y:S01]  /*c310*/  LOP3.LUT R72, R13.reuse, 0xffff0000, RZ, 0xc0, !PT ;  /* 0xffff00000d487812 */ /* 0x040fe200078ec0ff */
[----:B------:R-:W-:Y:S01]  /*c320*/  IMAD.U32 R13, R13, 0x10000, RZ ;  /* 0x000100000d0d7824 */ /* 0x000fe200078e00ff */
[----:B------:R-:W-:Y:S02]  /*c330*/  F2FP.BF16.F32.PACK_AB R15, R3, R15 ;  /* 0x0000000f030f723e */ /* 0x000fe400000010ff */
[----:B------:R-:W-:Y:S01]  /*c340*/  F2FP.BF16.F32.PACK_AB R12, R74, R12 ;  /* 0x0000000c4a0c723e */ /* 0x000fe200000010ff */
[C---:B------:R-:W-:Y:S01]  /*c350*/  FMUL.FTZ R73, R72.reuse, R71 ;  /* 0x0000004748497220 */ /* 0x040fe20000410000 */
[----:B------:R-:W-:-:S03]  /*c360*/  FMUL.FTZ R72, R72, R70 ;  /* 0x0000004648487220 */ /* 0x000fc60000410000 */
[C---:B------:R-:W-:Y:S01]  /*c370*/  FFMA.FTZ R70, R13.reuse, R70, -R73 ;  /* 0x000000460d467223 */ /* 0x040fe20000010849 */
[----:B------:R-:W-:-:S05]  /*c380*/  FFMA.FTZ R13, R13, R71, R72 ;  /* 0x000000470d0d7223 */ /* 0x000fca0000010048 */
[----:B------:R-:W-:-:S05]  /*c390*/  F2FP.BF16.F32.PACK_AB R13, R13, R70 ;  /* 0x000000460d0d723e */ /* 0x000fca00000010ff */
[----:B------:R0:W-:Y:S02]  /*c3a0*/  STS.128 [R114+0x4000], R12 ;  /* 0x0040000c72007388 */ /* 0x0001e40000000c00 */
.L_x_1681:
[----:B------:R-:W-:Y:S05]  /*c3b0*/  BSYNC B2 ;  /* 0x0000000000027941 */ /* 0x000fea0003800000 */
.L_x_1680:
[----:B------:R-:W-:Y:S04]  /*c3c0*/  BSSY B2, `(.L_x_1682) ;  /* 0x0000030000027945 */ /* 0x000fe80003800000 */
[----:B------:R-:W-:Y:S05]  /*c3d0*/  @P1 BRA `(.L_x_1683) ;  /* 0x0000000000b81947 */ /* 0x000fea0003800000 */
[----:B0----5:R-:W0:Y:S01]  /*c3e0*/  LDS.128 R12, [R114+0x8000] ;  /* 0x00800000720c7984 */ /* 0x021e220000000c00 */
[----:B------:R-:W-:Y:S02]  /*c3f0*/  SHF.R.U64 R3, R66, 0x10, R67 ;  /* 0x0000001042037819 */ /* 0x000fe40000001243 */
[----:B------:R-:W-:Y:S02]  /*c400*/  SHF.R.U32.HI R66, RZ, 0x10, R69 ;  /* 0x00000010ff427819 */ /* 0x000fe40000011645 */
[----:B------:R-:W-:Y:S02]  /*c410*/  SHF.R.U32.HI R67, RZ, 0x10, R67 ;  /* 0x00000010ff437819 */ /* 0x000fe40000011643 */
[C---:B------:R-:W-:Y:S02]  /*c420*/  PRMT R66, R110.reuse, 0x5432, R66 ;  /* 0x000054326e427816 */ /* 0x040fe40000000042 */
[----:B------:R-:W-:Y:S02]  /*c430*/  PRMT R67, R110, 0x5410, R67 ;  /* 0x000054106e437816 */ /* 0x000fe40000000043 */
[----:B------:R-:W-:Y:S01]  /*c440*/  SHF.R.U64 R68, R68, 0x10, R69 ;  /* 0x0000001044447819 */ /* 0x000fe20000001245 */
[----:B------:R-:W-:Y:S01]  /*c450*/  IMAD.U32 R70, R66, 0x10000, RZ ;  /* 0x0001000042467824 */ /* 0x000fe200078e00ff */
[----:B------:R-:W-:Y:S01]  /*c460*/  PRMT R3, R109, 0x5432, R3 ;  /* 0x000054326d037816 */ /* 0x000fe20000000003 */
[C---:B------:R-:W-:Y:S01]  /*c470*/  IMAD.U32 R72, R67.reuse, 0x10000, RZ ;  /* 0x0001000043487824 */ /* 0x040fe200078e00ff */
[----:B------:R-:W-:-:S02]  /*c480*/  LOP3.LUT R67, R67, 0xffff0000, RZ, 0xc0, !PT ;  /* 0xffff000043437812 */ /* 0x000fc400078ec0ff */
[----:B------:R-:W-:Y:S02]  /*c490*/  PRMT R68, R109, 0x5410, R68 ;  /* 0x000054106d447816 */ /* 0x000fe40000000044 */
[C---:B0-----:R-:W-:Y:S01]  /*c4a0*/  LOP3.LUT R71, R14.reuse, 0xffff0000, RZ, 0xc0, !PT ;  /* 0xffff00000e477812 */ /* 0x041fe200078ec0ff */
[----:B------:R-:W-:-:S04]  /*c4b0*/  IMAD.U32 R69, R14, 0x10000, RZ ;  /* 0x000100000e457824 */ /* 0x000fc800078e00ff */
[C---:B------:R-:W-:Y:S01]  /*c4c0*/  FMUL.FTZ R14, R71.reuse, R70 ;  /* 0x00000046470e7220 */ /* 0x040fe20000410000 */
[----:B------:R-:W-:-:S03]  /*c4d0*/  FMUL.FTZ R71, R71, R72 ;  /* 0x0000004847477220 */ /* 0x000fc60000410000 */
[C---:B------:R-:W-:Y:S01]  /*c4e0*/  FFMA.FTZ R14, R69.reuse, R72, -R14 ;  /* 0x00000048450e7223 */ /* 0x040fe2000001080e */
[----:B------:R-:W-:Y:S01]  /*c4f0*/  FFMA.FTZ R69, R69, R70, R71 ;  /* 0x0000004645457223 */ /* 0x000fe20000010047 */
[----:B------:R-:W-:Y:S02]  /*c500*/  LOP3.LUT R70, R66, 0xffff0000, RZ, 0xc0, !PT ;  /* 0xffff000042467812 */ /* 0x000fe400078ec0ff */
[C---:B------:R-:W-:Y:S01]  /*c510*/  LOP3.LUT R66, R15.reuse, 0xffff0000, RZ, 0xc0, !PT ;  /* 0xffff00000f427812 */ /* 0x040fe200078ec0ff */
[----:B------:R-:W-:Y:S01]  /*c520*/  IMAD.U32 R15, R15, 0x10000, RZ ;  /* 0x000100000f0f7824 */ /* 0x000fe200078e00ff */
[----:B------:R-:W-:-:S03]  /*c530*/  F2FP.BF16.F32.PACK_AB R14, R69, R14 ;  /* 0x0000000e450e723e */ /* 0x000fc600000010ff */
[C---:B------:R-:W-:Y:S01]  /*c540*/  FMUL.FTZ R71, R66.reuse, R70 ;  /* 0x0000004642477220 */ /* 0x040fe20000410000 */
[----:B------:R-:W-:-:S03]  /*c550*/  FMUL.FTZ R72, R66, R67 ;  /* 0x0000004342487220 */ /* 0x000fc60000410000 */
        /* <DEDUP_REMOVED lines=21> */
[----:B------:R1:W-:Y:S02]  /*c6b0*/  STS.128 [R114+0x8000], R12 ;  /* 0x0080000c72007388 */ /* 0x0003e40000000c00 */
.L_x_1683:
[----:B------:R-:W-:Y:S05]  /*c6c0*/  BSYNC B2 ;  /* 0x0000000000027941 */ /* 0x000fea0003800000 */
.L_x_1682:
[----:B------:R-:W-:Y:S05]  /*c6d0*/  @P2 BRA `(.L_x_1677) ;  /* 0x0000000000b82947 */ /* 0x000fea0003800000 */
[----:B01---5:R-:W0:Y:S01]  /*c6e0*/  LDS.128 R12, [R114+0xc000] ;  /* 0x00c00000720c7984 */ /* 0x023e220000000c00 */
[----:B------:R-:W-:Y:S02]  /*c6f0*/  SHF.R.U64 R3, R62, 0x10, R63 ;  /* 0x000000103e037819 */ /* 0x000fe4000000123f */
[--C-:B------:R-:W-:Y:S02]  /*c700*/  SHF.R.U64 R62, R64, 0x10, R65.reuse ;  /* 0x00000010403e7819 */ /* 0x100fe40000001241 */
[----:B------:R-:W-:Y:S02]  /*c710*/  SHF.R.U32.HI R64, RZ, 0x10, R65 ;  /* 0x00000010ff407819 */ /* 0x000fe40000011641 */
[----:B------:R-:W-:Y:S02]  /*c720*/  SHF.R.U32.HI R63, RZ, 0x10, R63 ;  /* 0x00000010ff3f7819 */ /* 0x000fe4000001163f */
[----:B------:R-:W-:Y:S02]  /*c730*/  PRMT R62, R99, 0x5410, R62 ;  /* 0x00005410633e7816 */ /* 0x000fe4000000003e */
[----:B------:R-:W-:-:S02]  /*c740*/  PRMT R3, R98, 0x5410, R3 ;  /* 0x0000541062037816 */ /* 0x000fc40000000003 */
[----:B------:R-:W-:Y:S02]  /*c750*/  PRMT R99, R99, 0x5432, R64 ;  /* 0x0000543263637816 */ /* 0x000fe40000000040 */
[----:B------:R-:W-:-:S03]  /*c760*/  PRMT R98, R98, 0x5432, R63 ;  /* 0x0000543262627816 */ /* 0x000fc6000000003f */
[C---:B------:R-:W-:Y:S01]  /*c770*/  IMAD.U32 R68, R99.reuse, 0x10000, RZ ;  /* 0x0001000063447824 */ /* 0x040fe200078e00ff */
[----:B------:R-:W-:Y:S02]  /*c780*/  LOP3.LUT R99, R99, 0xffff0000, RZ, 0xc0, !PT ;  /* 0xffff000063637812 */ /* 0x000fe400078ec0ff */
[----:B0-----:R-:W-:Y:S01]  /*c790*/  LOP3.LUT R64, R14, 0xffff0000, RZ, 0xc0, !PT ;  /* 0xffff00000e407812 */ /* 0x001fe200078ec0ff */
[C---:B------:R-:W-:Y:S01]  /*c7a0*/  IMAD.U32 R67, R12.reuse, 0x10000, RZ ;  /* 0x000100000c437824 */ /* 0x040fe200078e00ff */
[----:B------:R-:W-:Y:S01]  /*c7b0*/  LOP3.LUT R65, R12, 0xffff0000, RZ, 0xc0, !PT ;  /* 0xffff00000c417812 */ /* 0x000fe200078ec0ff */
[----:B------:R-:W-:Y:S02]  /*c7c0*/  IMAD.U32 R63, R14, 0x10000, RZ ;  /* 0x000100000e3f7824 */ /* 0x000fe400078e00ff */
[C---:B------:R-:W-:Y:S01]  /*c7d0*/  IMAD.U32 R12, R98.reuse, 0x10000, RZ ;  /* 0x00010000620c7824 */ /* 0x040fe200078e00ff */
[----:B------:R-:W-:Y:S01]  /*c7e0*/  LOP3.LUT R98, R98, 0xffff0000, RZ, 0xc0, !PT ;  /* 0xffff000062627812 */ /* 0x000fe200078ec0ff */
[C---:B------:R-:W-:Y:S01]  /*c7f0*/  IMAD.U32 R14, R15.reuse, 0x10000, RZ ;  /* 0x000100000f0e7824 */ /* 0x040fe200078e00ff */
[----:B------:R-:W-:Y:S01]  /*c800*/  LOP3.LUT R15, R15, 0xffff0000, RZ, 0xc0, !PT ;  /* 0xffff00000f0f7812 */ /* 0x000fe200078ec0ff */
[C---:B------:R-:W-:Y:S01]  /*c810*/  FMUL.FTZ R69, R64.reuse, R68 ;  /* 0x0000004440457220 */ /* 0x040fe20000410000 */
[-C--:B------:R-:W-:Y:S01]  /*c820*/  FMUL.FTZ R64, R64, R12.reuse ;  /* 0x0000000c40407220 */ /* 0x080fe20000410000 */
[C---:B------:R-:W-:Y:S01]  /*c830*/  IMAD.U32 R66, R13.reuse, 0x10000, RZ ;  /* 0x000100000d427824 */ /* 0x040fe200078e00ff */
[----:B------:R-:W-:Y:S01]  /*c840*/  LOP3.LUT R13, R13, 0xffff0000, RZ, 0xc0, !PT ;  /* 0xffff00000d0d7812 */ /* 0x000fe200078ec0ff */
[-C--:B------:R-:W-:Y:S01]  /*c850*/  FMUL.FTZ R70, R15, R99.reuse ;  /* 0x000000630f467220 */ /* 0x080fe20000410000 */
[C---:B------:R-:W-:Y:S01]  /*c860*/  FFMA.FTZ R69, R63.reuse, R12, -R69 ;  /* 0x0000000c3f457223 */ /* 0x040fe20000010845 */
[----:B------:R-:W-:Y:S01]  /*c870*/  FFMA.FTZ R64, R63, R68, R64 ;  /* 0x000000443f407223 */ /* 0x000fe20000010040 */
[-C--:B------:R-:W-:Y:S01]  /*c880*/  FMUL.FTZ R15, R15, R98.reuse ;  /* 0x000000620f0f7220 */ /* 0x080fe20000410000 */
[C---:B------:R-:W-:Y:S01]  /*c890*/  IMAD.U32 R12, R62.reuse, 0x10000, RZ ;  /* 0x000100003e0c7824 */ /* 0x040fe200078e00ff */
[----:B------:R-:W-:Y:S01]  /*c8a0*/  LOP3.LUT R62, R62, 0xffff0000, RZ, 0xc0, !PT ;  /* 0xffff00003e3e7812 */ /* 0x000fe200078ec0ff */
[C---:B------:R-:W-:Y:S01]  /*c8b0*/  IMAD.U32 R63, R3.reuse, 0x10000, RZ ;  /* 0x00010000033f7824 */ /* 0x040fe200078e00ff */
[----:B------:R-:W-:Y:S01]  /*c8c0*/  LOP3.LUT R3, R3, 0xffff0000, RZ, 0xc0, !PT ;  /* 0xffff000003037812 */ /* 0x000fe200078ec0ff */
[C---:B------:R-:W-:Y:S01]  /*c8d0*/  FFMA.FTZ R70, R14.reuse, R98, -R70 ;  /* 0x000000620e467223 */ /* 0x040fe20000010846 */
[----:B------:R-:W-:Y:S01]  /*c8e0*/  FFMA.FTZ R15, R14, R99, R15 ;  /* 0x000000630e0f7223 */ /* 0x000fe2000001000f */
        /* <DEDUP_REMOVED lines=13> */
.L_x_1677:
[----:B------:R-:W-:Y:S05]  /*c9c0*/  BSYNC B1 ;  /* 0x0000000000017941 */ /* 0x000fea0003800000 */
.L_x_1676:
[----:B------:R-:W3:Y:S01]  /*c9d0*/  LDL R3, [R1+0xc8] ;  /* 0x0000c80001037983 */ /* 0x000ee20000100800 */
[----:B------:R-:W-:Y:S01]  /*c9e0*/  BSSY B1, `(.L_x_1684) ;  /* 0x00000ce000017945 */ /* 0x000fe20003800000 */
[----:B---3--:R-:W-:-:S13]  /*c9f0*/  ISETP.GE.AND P0, PT, R3, R0, PT ;  /* 0x000000000300720c */ /* 0x008fda0003f06270 */
[----:B------:R-:W-:Y:S05]  /*ca00*/  @P0 BRA `(.L_x_1685) ;  /* 0x0000000c002c0947 */ /* 0x000fea0003800000 */
[----:B012---:R-:W2:Y:S01]  /*ca10*/  LDL R14, [R1+0x18] ;  /* 0x00001800010e7983 */ /* 0x007ea20000100800 */
[----:B------:R-:W0:Y:S03]  /*ca20*/  LDC R3, c[0x0][0x3f4] ;  /* 0x0000fd00ff037b82 */ /* 0x000e260000000800 */
[----:B------:R-:W3:Y:S04]  /*ca30*/  LDL R13, [R1+0x48] ;  /* 0x00004800010d7983 */ /* 0x000ee80000100800 */
[----:B------:R-:W4:Y:S04]  /*ca40*/  LDL R12, [R1+0x4c] ;  /* 0x00004c00010c7983 */ /* 0x000f280000100800 */
[----:B------:R1:W5:Y:S01]  /*ca50*/  LDL R67, [R1+0x74] ;  /* 0x0000740001437983 */ /* 0x0003620000100800 */
[----:B------:R-:W-:Y:S01]  /*ca60*/  BSSY B2, `(.L_x_1686) ;  /* 0x0000034000027945 */ /* 0x000fe20003800000 */
[----:B0-----:R-:W-:-:S02]  /*ca70*/  ISETP.GE.AND P0, PT, R204, R3, PT ;  /* 0x00000003cc00720c */ /* 0x001fc40003f06270 */
[-C--:B--2---:R-:W-:Y:S02]  /*ca80*/  ISETP.GE.AND P1, PT, R14, R3.reuse, PT ;  /* 0x000000030e00720c */ /* 0x084fe40003f26270 */
[-C--:B---3--:R-:W-:Y:S02]  /*ca90*/  ISETP.GE.AND P2, PT, R13, R3.reuse, PT ;  /* 0x000000030d00720c */ /* 0x088fe40003f46270 */
[----:B----4-:R-:W-:-:S07]  /*caa0*/  ISETP.GE.AND P3, PT, R12, R3, PT ;  /* 0x000000030c00720c */ /* 0x010fce0003f66270 */
[----:B-1----:R-:W-:Y:S06]  /*cab0*/  @P0 BRA `(.L_x_1687) ;  /* 0x0000000000b80947 */ /* 0x002fec0003800000 */
[----:B-----5:R-:W0:Y:S01]  /*cac0*/  LDS.128 R12, [R67+0x1000] ;  /* 0x00100000430c7984 */ /* 0x020e220000000c00 */
        /* <DEDUP_REMOVED lines=45> */
.L_x_1687:
[----:B------:R-:W-:Y:S05]  /*cda0*/  BSYNC B2 ;  /* 0x0000000000027941 */ /* 0x000fea0003800000 */
.L_x_1686:
[----:B------:R-:W-:Y:S04]  /*cdb0*/  BSSY B2, `(.L_x_1688) ;  /* 0x0000030000027945 */ /* 0x000fe80003800000 */
[----:B------:R-:W-:Y:S05]  /*cdc0*/  @P1 BRA `(.L_x_1689) ;  /* 0x0000000000b81947 */ /* 0x000fea0003800000 */
[----:B0----5:R-:W0:Y:S01]  /*cdd0*/  LDS.128 R12, [R67+0x5000] ;  /* 0x00500000430c7984 */ /* 0x021e220000000c00 */
[--C-:B------:R-:W-:Y:S02]  /*cde0*/  SHF.R.U64 R58, R54, 0x10, R55.reuse ;  /* 0x00000010363a7819 */ /* 0x100fe40000001237 */
[----:B------:R-:W-:Y:S02]  /*cdf0*/  SHF.R.U32.HI R54, RZ, 0x10, R55 ;  /* 0x00000010ff367819 */ /* 0x000fe40000011637 */
[--C-:B------:R-:W-:Y:S02]  /*ce00*/  SHF.R.U64 R55, R56, 0x10, R57.reuse ;  /* 0x0000001038377819 */ /* 0x100fe40000001239 */
[----:B------:R-:W-:Y:S02]  /*ce10*/  SHF.R.U32.HI R57, RZ, 0x10, R57 ;  /* 0x00000010ff397819 */ /* 0x000fe40000011639 */
[C---:B------:R-:W-:Y:S02]  /*ce20*/  PRMT R3, R103.reuse, 0x5410, R58 ;  /* 0x0000541067037816 */ /* 0x040fe4000000003a */
[----:B------:R-:W-:-:S02]  /*ce30*/  PRMT R103, R103, 0x5432, R54 ;  /* 0x0000543267677816 */ /* 0x000fc40000000036 */
[C---:B------:R-:W-:Y:S02]  /*ce40*/  PRMT R54, R104.reuse, 0x5410, R55 ;  /* 0x0000541068367816 */ /* 0x040fe40000000037 */
[----:B------:R-:W-:Y:S01]  /*ce50*/  PRMT R104, R104, 0x5432, R57 ;  /* 0x0000543268687816 */ /* 0x000fe20000000039 */
[C---:B------:R-:W-:Y:S01]  /*ce60*/  IMAD.U32 R56, R103.reuse, 0x10000, RZ ;  /* 0x0001000067387824 */ /* 0x040fe200078e00ff */
[----:B------:R-:W-:Y:S02]  /*ce70*/  LOP3.LUT R61, R103, 0xffff0000, RZ, 0xc0, !PT ;  /* 0xffff0000673d7812 */ /* 0x000fe400078ec0ff */
[C---:B------:R-:W-:Y:S01]  /*ce80*/  LOP3.LUT R57, R104.reuse, 0xffff0000, RZ, 0xc0, !PT ;  /* 0xffff000068397812 */ /* 0x040fe200078ec0ff */
[----:B------:R-:W-:Y:S01]  /*ce90*/  IMAD.U32 R60, R104, 0x10000, RZ ;  /* 0x00010000683c7824 */ /* 0x000fe200078e00ff */
[C---:B0-----:R-:W-:Y:S01]  /*cea0*/  LOP3.LUT R63, R14.reuse, 0xffff0000, RZ, 0xc0, !PT ;  /* 0xffff00000e3f7812 */ /* 0x041fe200078ec0ff */
[----:B------:R-:W-:Y:S01]  /*ceb0*/  IMAD.U32 R59, R14, 0x10000, RZ ;  /* 0x000100000e3b7824 */ /* 0x000fe200078e00ff */
[C---:B------:R-:W-:Y:S01]  /*cec0*/  LOP3.LUT R58, R15.reuse, 0xffff0000, RZ, 0xc0, !PT ;  /* 0xffff00000f3a7812 */ /* 0x040fe200078ec0ff */
[----:B------:R-:W-:-:S02]  /*ced0*/  IMAD.U32 R14, R15, 0x10000, RZ ;  /* 0x000100000f0e7824 */ /* 0x000fc400078e00ff */
[C---:B------:R-:W-:Y:S01]  /*cee0*/  FMUL.FTZ R62, R63.reuse, R60 ;  /* 0x0000003c3f3e7220 */ /* 0x040fe20000410000 */
[-C--:B------:R-:W-:Y:S01]  /*cef0*/  FMUL.FTZ R63, R63, R56.reuse ;  /* 0x000000383f3f7220 */ /* 0x080fe20000410000 */
[----:B------:R-:W-:Y:S01]  /*cf00*/  FMUL.FTZ R65, R58, R57 ;  /* 0x000000393a417220 */ /* 0x000fe20000410000 */
[----:B------:R-:W-:Y:S02]  /*cf10*/  IMAD.U32 R55, R12, 0x10000, RZ ;  /* 0x000100000c377824 */ /* 0x000fe400078e00ff */
[C---:B------:R-:W-:Y:S01]  /*cf20*/  FFMA.FTZ R56, R59.reuse, R56, -R62 ;  /* 0x000000383b387223 */ /* 0x040fe2000001083e */
[----:B------:R-:W-:Y:S01]  /*cf30*/  FFMA.FTZ R59, R59, R60, R63 ;  /* 0x0000003c3b3b7223 */ /* 0x000fe2000001003f */
[C---:B------:R-:W-:Y:S02]  /*cf40*/  IMAD.U32 R15, R13.reuse, 0x10000, RZ ;  /* 0x000100000d0f7824 */ /* 0x040fe400078e00ff */
[-C--:B------:R-:W-:Y:S01]  /*cf50*/  FMUL.FTZ R63, R58, R61.reuse ;  /* 0x0000003d3a3f7220 */ /* 0x080fe20000410000 */
[----:B------:R-:W-:Y:S01]  /*cf60*/  IMAD.U32 R60, R54, 0x10000, RZ ;  /* 0x00010000363c7824 */ /* 0x000fe200078e00ff */
[----:B------:R-:W-:Y:S01]  /*cf70*/  LOP3.LUT R12, R12, 0xffff0000, RZ, 0xc0, !PT ;  /* 0xffff00000c0c7812 */ /* 0x000fe200078ec0ff */
[----:B------:R-:W-:Y:S01]  /*cf80*/  FFMA.FTZ R58, R14, R61, -R65 ;  /* 0x0000003d0e3a7223 */ /* 0x000fe20000010841 */
[----:B------:R-:W-:Y:S01]  /*cf90*/  LOP3.LUT R13, R13, 0xffff0000, RZ, 0xc0, !PT ;  /* 0xffff00000d0d7812 */ /* 0x000fe200078ec0ff */
[C---:B------:R-:W-:Y:S01]  /*cfa0*/  IMAD.U32 R61, R3.reuse, 0x10000, RZ ;  /* 0x00010000033d7824 */ /* 0x040fe200078e00ff */
        /* <DEDUP_REMOVED lines=16> */
.L_x_1689:
[----:B------:R-:W-:Y:S05]  /*d0b0*/  BSYNC B2 ;  /* 0x0000000000027941 */ /* 0x000fea0003800000 */
.L_x_1688:
[----:B------:R-:W-:Y:S04]  /*d0c0*/  BSSY B2, `(.L_x_1690) ;  /* 0x0000030000027945 */ /* 0x000fe80003800000 */
[----:B------:R-:W-:Y:S05]  /*d0d0*/  @P2 BRA `(.L_x_1691) ;  /* 0x0000000000b82947 */ /* 0x000fea0003800000 */
[----:B01---5:R-:W0:Y:S01]  /*d0e0*/  LDS.128 R12, [R67+0x9000] ;  /* 0x00900000430c7984 */ /* 0x023e220000000c00 */
[----:B------:R-:W-:Y:S02]  /*d0f0*/  SHF.R.U64 R3, R52, 0x10, R53 ;  /* 0x0000001034037819 */ /* 0x000fe40000001235 */
[----:B------:R-:W-:Y:S02]  /*d100*/  SHF.R.U64 R50, R50, 0x10, R51 ;  /* 0x0000001032327819 */ /* 0x000fe40000001233 */
[----:B------:R-:W-:Y:S02]  /*d110*/  SHF.R.U32.HI R53, RZ, 0x10, R53 ;  /* 0x00000010ff357819 */ /* 0x000fe40000011635 */
[----:B------:R-:W-:Y:S02]  /*d120*/  SHF.R.U32.HI R54, RZ, 0x10, R51 ;  /* 0x00000010ff367819 */ /* 0x000fe40000011633 */
[----:B------:R-:W-:Y:S02]  /*d130*/  PRMT R52, R96, 0x5432, R3 ;  /* 0x0000543260347816 */ /* 0x000fe40000000003 */
[----:B------:R-:W-:-:S02]  /*d140*/  PRMT R50, R97, 0x5432, R50 ;  /* 0x0000543261327816 */ /* 0x000fc40000000032 */
[----:B------:R-:W-:Y:S02]  /*d150*/  PRMT R96, R96, 0x5410, R53 ;  /* 0x0000541060607816 */ /* 0x000fe40000000035 */
[----:B------:R-:W-:-:S03]  /*d160*/  PRMT R97, R97, 0x5410, R54 ;  /* 0x0000541061617816 */ /* 0x000fc60000000036 */
[C---:B------:R-:W-:Y:S01]  /*d170*/  IMAD.U32 R57, R96.reuse, 0x10000, RZ ;  /* 0x0001000060397824 */ /* 0x040fe200078e00ff */
[----:B------:R-:W-:Y:S01]  /*d180*/  LOP3.LUT R96, R96, 0xffff0000, RZ, 0xc0, !PT ;  /* 0xffff000060607812 */ /* 0x000fe200078ec0ff */
[C---:B------:R-:W-:Y:S01]  /*d190*/  IMAD.U32 R56, R97.reuse, 0x10000, RZ ;  /* 0x0001000061387824 */ /* 0x040fe200078e00ff */
[----:B------:R-:W-:Y:S02]  /*d1a0*/  LOP3.LUT R58, R97, 0xffff0000, RZ, 0xc0, !PT ;  /* 0xffff0000613a7812 */ /* 0x000fe400078ec0ff */
[C---:B0-----:R-:W-:Y:S01]  /*d1b0*/  LOP3.LUT R54, R14.reuse, 0xffff0000, RZ, 0xc0, !PT ;  /* 0xffff00000e367812 */ /* 0x041fe200078ec0ff */
[----:B------:R-:W-:Y:S01]  /*d1c0*/  IMAD.U32 R53, R14, 0x10000, RZ ;  /* 0x000100000e357824 */ /* 0x000fe200078e00ff */
[C---:B------:R-:W-:Y:S01]  /*d1d0*/  LOP3.LUT R55, R15.reuse, 0xffff0000, RZ, 0xc0, !PT ;  /* 0xffff00000f377812 */ /* 0x040fe200078ec0ff */
[----:B------:R-:W-:Y:S01]  /*d1e0*/  IMAD.U32 R51, R15, 0x10000, RZ ;  /* 0x000100000f337824 */ /* 0x000fe200078e00ff */
[C---:B------:R-:W-:Y:S01]  /*d1f0*/  LOP3.LUT R15, R13.reuse, 0xffff0000, RZ, 0xc0, !PT ;  /* 0xffff00000d0f7812 */ /* 0x040fe200078ec0ff */
[C---:B------:R-:W-:Y:S01]  /*d200*/  FMUL.FTZ R60, R54.reuse, R57 ;  /* 0x00000039363c7220 */ /* 0x040fe20000410000 */
[----:B------:R-:W-:Y:S01]  /*d210*/  FMUL.FTZ R54, R54, R56 ;  /* 0x0000003836367220 */ /* 0x000fe20000410000 */
[----:B------:R-:W-:-:S02]  /*d220*/  IMAD.U32 R3, R13, 0x10000, RZ ;  /* 0x000100000d037824 */ /* 0x000fc400078e00ff */
[----:B------:R-:W-:Y:S01]  /*d230*/  FMUL.FTZ R62, R55, R96 ;  /* 0x00000060373e7220 */ /* 0x000fe20000410000 */
[C---:B------:R-:W-:Y:S01]  /*d240*/  FFMA.FTZ R13, R53.reuse, R56, -R60 ;  /* 0x00000038350d7223 */ /* 0x040fe2000001083c */
[----:B------:R-:W-:Y:S01]  /*d250*/  FFMA.FTZ R60, R53, R57, R54 ;  /* 0x00000039353c7223 */ /* 0x000fe20000010036 */
[-C--:B------:R-:W-:Y:S01]  /*d260*/  FMUL.FTZ R54, R55, R58.reuse ;  /* 0x0000003a37367220 */ /* 0x080fe20000410000 */
[C---:B------:R-:W-:Y:S01]  /*d270*/  IMAD.U32 R55, R52.reuse, 0x10000, RZ ;  /* 0x0001000034377824 */ /* 0x040fe200078e00ff */
[----:B------:R-:W-:Y:S01]  /*d280*/  LOP3.LUT R52, R52, 0xffff0000, RZ, 0xc0, !PT ;  /* 0xffff000034347812 */ /* 0x000fe200078ec0ff */
[C---:B------:R-:W-:Y:S01]  /*d290*/  IMAD.U32 R14, R12.reuse, 0x10000, RZ ;  /* 0x000100000c0e7824 */ /* 0x040fe200078e00ff */
[----:B------:R-:W-:Y:S01]  /*d2a0*/  LOP3.LUT R12, R12, 0xffff0000, RZ, 0xc0, !PT ;  /* 0xffff00000c0c7812 */ /* 0x000fe200078ec0ff */
[C---:B------:R-:W-:Y:S01]  /*d2b0*/  IMAD.U32 R53, R50.reuse, 0x10000, RZ ;  /* 0x0001000032357824 */ /* 0x040fe200078e00ff */
[----:B------:R-:W-:Y:S01]  /*d2c0*/  LOP3.LUT R50, R50, 0xffff0000, RZ, 0xc0, !PT ;  /* 0xffff000032327812 */ /* 0x000fe200078ec0ff */
[C---:B------:R-:W-:Y:S01]  /*d2d0*/  FFMA.FTZ R62, R51.reuse, R58, -R62 ;  /* 0x0000003a333e7223 */ /* 0x040fe2000001083e */
[----:B------:R-:W-:Y:S01]  /*d2e0*/  FFMA.FTZ R57, R51, R96, R54 ;  /* 0x0000006033397223 */ /* 0x000fe20000010036 */
[C---:B------:R-:W-:Y:S01]  /*d2f0*/  FMUL.FTZ R56, R15.reuse, R52 ;  /* 0x000000340f387220 */ /* 0x040fe20000410000 */
[C---:B------:R-:W-:Y:S01]  /*d300*/  FMUL.FTZ R51, R12.reuse, R55 ;  /* 0x000000370c337220 */ /* 0x040fe20000410000 */
[-C--:B------:R-:W-:Y:S01]  /*d310*/  FMUL.FTZ R54, R12, R53.reuse ;  /* 0x000000350c367220 */ /* 0x080fe20000410000 */
[-C--:B------:R-:W-:Y:S01]  /*d320*/  FMUL.FTZ R15, R15, R50.reuse ;  /* 0x000000320f0f7220 */ /* 0x080fe20000410000 */
[C---:B------:R-:W-:Y:S01]  /*d330*/  FFMA.FTZ R56, R3.reuse, R50, -R56 ;  /* 0x0000003203387223 */ /* 0x040fe20000010838 */
[C---:B------:R-:W-:Y:S01]  /*d340*/  FFMA.FTZ R12, R14.reuse, R53, -R51 ;  /* 0x000000350e0c7223 */ /* 0x040fe20000010833 */
[----:B------:R-:W-:Y:S01]  /*d350*/  FFMA.FTZ R55, R14, R55, R54 ;  /* 0x000000370e377223 */ /* 0x000fe20000010036 */
[----:B------:R-:W-:Y:S01]  /*d360*/  FFMA.FTZ R3, R3, R52, R15 ;  /* 0x0000003403037223 */ /* 0x000fe2000001000f */
[----:B------:R-:W-:-:S02]  /*d370*/  F2FP.BF16.F32.PACK_AB R14, R60, R13 ;  /* 0x0000000d3c0e723e */ /* 0x000fc400000010ff */
[----:B------:R-:W-:Y:S02]  /*d380*/  F2FP.BF16.F32.PACK_AB R15, R57, R62 ;  /* 0x0000003e390f723e */ /* 0x000fe400000010ff */
[----:B------:R-:W-:Y:S02]  /*d390*/  F2FP.BF16.F32.PACK_AB R12, R55, R12 ;  /* 0x0000000c370c723e */ /* 0x000fe400000010ff */
[----:B------:R-:W-:-:S05]  /*d3a0*/  F2FP.BF16.F32.PACK_AB R13, R3, R56 ;  /* 0x00000038030d723e */ /* 0x000fca00000010ff */
[----:B------:R2:W-:Y:S02]  /*d3b0*/  STS.128 [R67+0x9000], R12 ;  /* 0x0090000c43007388 */ /* 0x0005e40000000c00 */
.L_x_1691:
[----:B------:R-:W-:Y:S05]  /*d3c0*/  BSYNC B2 ;  /* 0x0000000000027941 */ /* 0x000fea0003800000 */
.L_x_1690:
[----:B------:R-:W-:Y:S05]  /*d3d0*/  @P3 BRA `(.L_x_1685) ;  /* 0x0000000000b83947 */ /* 0x000fea0003800000 */
[----:B012--5:R-:W0:Y:S01]  /*d3e0*/  LDS.128 R12, [R67+0xd000] ;  /* 0x00d00000430c7984 */ /* 0x027e220000000c00 */
        /* <DEDUP_REMOVED lines=13> */
[C---:B------:R-:W-:Y:S01]  /*d4c0*/  IMAD.U32 R48, R15.reuse, 0x10000, RZ ;  /* 0x000100000f307824 */ /* 0x040fe200078e00ff */
[----:B------:R-:W-:Y:S01]  /*d4d0*/  LOP3.LUT R15, R15, 0xffff0000, RZ, 0xc0, !PT ;  /* 0xffff00000f0f7812 */ /* 0x000fe200078ec0ff */
[----:B------:R-:W-:Y:S02]  /*d4e0*/  IMAD.U32 R46, R14, 0x10000, RZ ;  /* 0x000100000e2e7824 */ /* 0x000fe400078e00ff */
[C---:B------:R-:W-:Y:S01]  /*d4f0*/  FMUL.FTZ R53, R47.reuse, R52 ;  /* 0x000000342f357220 */ /* 0x040fe20000410000 */
[----:B------:R-:W-:Y:S01]  /*d500*/  FMUL.FTZ R47, R47, R50 ;  /* 0x000000322f2f7220 */ /* 0x000fe20000410000 */
[----:B------:R-:W-:Y:S01]  /*d510*/  FMUL.FTZ R57, R15, R87 ;  /* 0x000000570f397220 */ /* 0x000fe20000410000 */
[----:B------:R-:W-:-:S02]  /*d520*/  IMAD.U32 R3, R12, 0x10000, RZ ;  /* 0x000100000c037824 */ /* 0x000fc400078e00ff */
[C---:B------:R-:W-:Y:S01]  /*d530*/  FFMA.FTZ R54, R46.reuse, R50, -R53 ;  /* 0x000000322e367223 */ /* 0x040fe20000010835 */
[----:B------:R-:W-:Y:S01]  /*d540*/  FFMA.FTZ R55, R46, R52, R47 ;  /* 0x000000342e377223 */ /* 0x000fe2000001002f */
[-C--:B------:R-:W-:Y:S01]  /*d550*/  FMUL.FTZ R47, R15, R86.reuse ;  /* 0x000000560f2f7220 */ /* 0x080fe20000410000 */
[----:B------:R-:W-:Y:S01]  /*d560*/  IMAD.U32 R14, R13, 0x10000, RZ ;  /* 0x000100000d0e7824 */ /* 0x000fe200078e00ff */
[----:B------:R-:W-:Y:S01]  /*d570*/  LOP3.LUT R12, R12, 0xffff0000, RZ, 0xc0, !PT ;  /* 0xffff00000c0c7812 */ /* 0x000fe200078ec0ff */
[----:B------:R-:W-:Y:S01]  /*d580*/  IMAD.U32 R46, R51, 0x10000, RZ ;  /* 0x00010000332e7824 */ /* 0x000fe200078e00ff */
[----:B------:R-:W-:Y:S01]  /*d590*/  LOP3.LUT R13, R13, 0xffff0000, RZ, 0xc0, !PT ;  /* 0xffff00000d0d7812 */ /* 0x000fe200078ec0ff */
[----:B------:R-:W-:Y:S01]  /*d5a0*/  IMAD.U32 R15, R49, 0x10000, RZ ;  /* 0x00010000310f7824 */ /* 0x000fe200078e00ff */
[----:B------:R-:W-:Y:S01]  /*d5b0*/  LOP3.LUT R51, R51, 0xffff0000, RZ, 0xc0, !PT ;  /* 0xffff000033337812 */ /* 0x000fe200078ec0ff */
[C---:B------:R-:W-:Y:S01]  /*d5c0*/  FFMA.FTZ R57, R48.reuse, R86, -R57 ;  /* 0x0000005630397223 */ /* 0x040fe20000010839 */
[----:B------:R-:W-:Y:S01]  /*d5d0*/  LOP3.LUT R49, R49, 0xffff0000, RZ, 0xc0, !PT ;  /* 0xffff000031317812 */ /* 0x000fe200078ec0ff */
[----:B------:R-:W-:Y:S01]  /*d5e0*/  FFMA.FTZ R52, R48, R87, R47 ;  /* 0x0000005730347223 */ /* 0x000fe2000001002f */
[CC--:B------:R-:W-:Y:S01]  /*d5f0*/  FMUL.FTZ R48, R12.reuse, R46.reuse ;  /* 0x0000002e0c307220 */ /* 0x0c0fe20000410000 */
        /* <DEDUP_REMOVED lines=12> */
.L_x_1685:
[----:B------:R-:W-:Y:S05]  /*d6c0*/  BSYNC B1 ;  /* 0x0000000000017941 */ /* 0x000fea0003800000 */
.L_x_1684:
[----:B------:R-:W-:Y:S01]  /*d6d0*/  VIADD R3, R113, 0x40 ;  /* 0x0000004071037836 */ /* 0x000fe20000000000 */
[----:B------:R-:W-:Y:S04]  /*d6e0*/  BSSY B1, `(.L_x_1692) ;  /* 0x00000ce000017945 */ /* 0x000fe80003800000 */
[----:B------:R-:W-:-:S13]  /*d6f0*/  ISETP.GE.AND P0, PT, R3, R0, PT ;  /* 0x000000000300720c */ /* 0x000fda0003f06270 */
[----:B------:R-:W-:Y:S05]  /*d700*/  @P0 BRA `(.L_x_1693) ;  /* 0x0000000c002c0947 */ /* 0x000fea0003800000 */
[----:B0123--:R-:W2:Y:S01]  /*d710*/  LDL R14, [R1+0x18] ;  /* 0x00001800010e7983 */ /* 0x00fea20000100800 */
        /* <DEDUP_REMOVED lines=56> */
.L_x_1695:
[----:B------:R-:W-:Y:S05]  /*daa0*/  BSYNC B2 ;  /* 0x0000000000027941 */ /* 0x000fea0003800000 */
.L_x_1694:
[----:B------:R-:W-:Y:S04]  /*dab0*/  BSSY B2, `(.L_x_1696) ;  /* 0x0000030000027945 */ /* 0x000fe80003800000 */
[----:B------:R-:W-:Y:S05]  /*dac0*/  @P1 BRA `(.L_x_1697) ;  /* 0x0000000000b81947 */ /* 0x000fea0003800000 */
[----:B0----5:R-:W0:Y:S01]  /*dad0*/  LDS.128 R12, [R52+0x6000] ;  /* 0x00600000340c7984 */ /* 0x021e220000000c00 */
        /* <DEDUP_REMOVED lines=45> */
.L_x_1697:
[----:B------:R-:W-:Y:S05]  /*ddb0*/  BSYNC B2 ;  /* 0x0000000000027941 */ /* 0x000fea0003800000 */
.L_x_1696:
        /* <DEDUP_REMOVED lines=48> */
.L_x_1699:
[----:B------:R-:W-:Y:S05]  /*e0c0*/  BSYNC B2 ;  /* 0x0000000000027941 */ /* 0x000fea0003800000 */
.L_x_1698:
[----:B------:R-:W-:Y:S05]  /*e0d0*/  @P3 BRA `(.L_x_1693) ;  /* 0x0000000000b83947 */ /* 0x000fea0003800000 */
[----:B012--5:R-:W0:Y:S01]  /*e0e0*/  LDS.128 R12, [R52+0xe000] ;  /* 0x00e00000340c7984 */ /* 0x027e220000000c00 */
        /* <DEDUP_REMOVED lines=45> */
.L_x_1693:
[----:B------:R-:W-:Y:S05]  /*e3c0*/  BSYNC B1 ;  /* 0x0000000000017941 */ /* 0x000fea0003800000 */
.L_x_1692:
[----:B------:R-:W-:-:S05]  /*e3d0*/  VIADD R3, R113, 0x60 ;  /* 0x0000006071037836 */ /* 0x000fca0000000000 */
[----:B------:R-:W-:-:S13]  /*e3e0*/  ISETP.GE.AND P0, PT, R3, R0, PT ;  /* 0x000000000300720c */ /* 0x000fda0003f06270 */
[----:B------:R-:W-:Y:S05]  /*e3f0*/  @P0 BRA `(.L_x_1700) ;  /* 0x0000005800740947 */ /* 0x000fea0003800000 */
[----:B01234-:R-:W2:Y:S01]  /*e400*/  LDL R14, [R1+0x18] ;  /* 0x00001800010e7983 */ /* 0x01fea20000100800 */
        /* <DEDUP_REMOVED lines=18> */
[----:B------:R-:W-:Y:S02]  /*e530*/  PRMT R102, R102, 0x5432, R31 ;  /* 0x0000543266667816 */ /* 0x000fe4000000001f */
[C---:B------:R-:W-:Y:S01]  /*e540*/  LOP3.LUT R32, R105.reuse, 0xffff0000, RZ, 0xc0, !PT ;  /* 0xffff000069207812 */ /* 0x040fe200078ec0ff */
[----:B------:R-:W-:Y:S02]  /*e550*/  IMAD.U32 R31, R105, 0x10000, RZ ;  /* 0x00010000691f7824 */ /* 0x000fe400078e00ff */
[C---:B------:R-:W-:Y:S01]  /*e560*/  IMAD.U32 R29, R102.reuse, 0x10000, RZ ;  /* 0x00010000661d7824 */ /* 0x040fe200078e00ff */
[----:B------:R-:W-:Y:S01]  /*e570*/  LOP3.LUT R102, R102, 0xffff0000, RZ, 0xc0, !PT ;  /* 0xffff000066667812 */ /* 0x000fe200078ec0ff */
[C---:B0-----:R-:W-:Y:S01]  /*e580*/  IMAD.U32 R26, R14.reuse, 0x10000, RZ ;  /* 0x000100000e1a7824 */ /* 0x041fe200078e00ff */
[----:B------:R-:W-:Y:S01]  /*e590*/  LOP3.LUT R14, R14, 0xffff0000, RZ, 0xc0, !PT ;  /* 0xffff00000e0e7812 */ /* 0x000fe200078ec0ff */
[C---:B------:R-:W-:Y:S01]  /*e5a0*/  IMAD.U32 R27, R15.reuse, 0x10000, RZ ;  /* 0x000100000f1b7824 */ /* 0x040fe200078e00ff */
[----:B------:R-:W-:Y:S01]  /*e5b0*/  LOP3.LUT R15, R15, 0xffff0000, RZ, 0xc0, !PT ;  /* 0xffff00000f0f7812 */ /* 0x000fe200078ec0ff */
[C---:B------:R-:W-:Y:S01]  /*e5c0*/  IMAD.U32 R0, R12.reuse, 0x10000, RZ ;  /* 0x000100000c007824 */ /* 0x040fe200078e00ff */
[----:B------:R-:W-:Y:S01]  /*e5d0*/  LOP3.LUT R3, R12, 0xffff0000, RZ, 0xc0, !PT ;  /* 0xffff00000c037812 */ /* 0x000fe200078ec0ff */
        /* <DEDUP_REMOVED lines=27> */
.L_x_1702:
[----:B------:R-:W-:Y:S05]  /*e790*/  BSYNC B1 ;  /* 0x0000000000017941 */ /* 0x000fea0003800000 */
.L_x_1701:
[----:B------:R-:W-:Y:S04]  /*e7a0*/  BSSY B1, `(.L_x_1703) ;  /* 0x0000030000017945 */ /* 0x000fe80003800000 */
[----:B------:R-:W-:Y:S05]  /*e7b0*/  @P1 BRA `(.L_x_1704) ;  /* 0x0000000000b81947 */ /* 0x000fea0003800000 */
[----:B0----5:R-:W0:Y:S01]  /*e7c0*/  LDS.128 R12, [R35+0x7000] ;  /* 0x00700000230c7984 */ /* 0x021e220000000c00 */
[----:B------:R-:W-:Y:S02]  /*e7d0*/  SHF.R.U64 R26, R24, 0x10, R25 ;  /* 0x00000010181a7819 */ /* 0x000fe40000001219 */
[----:B------:R-:W-:Y:S02]  /*e7e0*/  SHF.R.U64 R3, R20, 0x10, R21 ;  /* 0x0000001014037819 */ /* 0x000fe40000001215 */
        /* <DEDUP_REMOVED lines=43> */
.L_x_1704:
[----:B------:R-:W-:Y:S05]  /*eaa0*/  BSYNC B1 ;  /* 0x0000000000017941 */ /* 0x000fea0003800000 */
.L_x_1703:
        /* <DEDUP_REMOVED lines=19> */
[----:B------:R-:W-:Y:S01]  /*ebe0*/  FMUL.FTZ R26, R10, R24 ;  /* 0x000000180a1a7220 */ /* 0x000fe20000410000 */
[----:B------:R-:W-:Y:S02]  /*ebf0*/  IMAD.U32 R0, R12, 0x10000, RZ ;  /* 0x000100000c007824 */ /* 0x000fe400078e00ff */
[----:B------:R-:W-:Y:S01]  /*ec00*/  FMUL.FTZ R25, R10, R15 ;  /* 0x0000000f0a197220 */ /* 0x000fe20000410000 */
[C---:B------:R-:W-:Y:S01]  /*ec10*/  FMUL.FTZ R10, R14.reuse, R85 ;  /* 0x000000550e0a7220 */ /* 0x040fe20000410000 */
[----:B------:R-:W-:Y:S01]  /*ec20*/  FMUL.FTZ R14, R14, R80 ;  /* 0x000000500e0e7220 */ /* 0x000fe20000410000 */
[----:B------:R-:W-:Y:S01]  /*ec30*/  LOP3.LUT R3, R12, 0xffff0000, RZ, 0xc0, !PT ;  /* 0xffff00000c037812 */ /* 0x000fe200078ec0ff */
[----:B------:R-:W-:-:S02]  /*ec40*/  IMAD.U32 R6, R13, 0x10000, RZ ;  /* 0x000100000d067824 */ /* 0x000fc400078e00ff */
[----:B------:R-:W-:Y:S01]  /*ec50*/  FFMA.FTZ R80, R11, R80, -R10 ;  /* 0x000000500b507223 */ /* 0x000fe2000001080a */
[----:B------:R-:W-:Y:S01]  /*ec60*/  IMAD.U32 R10, R21, 0x10000, RZ ;  /* 0x00010000150a7824 */ /* 0x000fe200078e00ff */
[----:B------:R-:W-:Y:S01]  /*ec70*/  LOP3.LUT R12, R13, 0xffff0000, RZ, 0xc0, !PT ;  /* 0xffff00000d0c7812 */ /* 0x000fe200078ec0ff */
[----:B------:R-:W-:Y:S01]  /*ec80*/  FFMA.FTZ R26, R7, R15, -R26 ;  /* 0x0000000f071a7223 */ /* 0x000fe2000001081a */
[----:B------:R-:W-:Y:S01]  /*ec90*/  LOP3.LUT R21, R21, 0xffff0000, RZ, 0xc0, !PT ;  /* 0xffff000015157812 */ /* 0x000fe200078ec0ff */
[----:B------:R-:W-:Y:S01]  /*eca0*/  FFMA.FTZ R25, R7, R24, R25 ;  /* 0x0000001807197223 */ /* 0x000fe20000010019 */
[C---:B------:R-:W-:Y:S01]  /*ecb0*/  LOP3.LUT R13, R20.reuse, 0xffff0000, RZ, 0xc0, !PT ;  /* 0xffff0000140d7812 */ /* 0x040fe200078ec0ff */
[----:B------:R-:W-:Y:S02]  /*ecc0*/  IMAD.U32 R7, R20, 0x10000, RZ ;  /* 0x0001000014077824 */ /* 0x000fe400078e00ff */
[----:B------:R-:W-:Y:S01]  /*ecd0*/  FFMA.FTZ R85, R11, R85, R14 ;  /* 0x000000550b557223 */ /* 0x000fe2000001000e */
[CC--:B------:R-:W-:Y:S01]  /*ece0*/  FMUL.FTZ R11, R3.reuse, R10.reuse ;  /* 0x0000000a030b7220 */ /* 0x0c0fe20000410000 */
[C---:B------:R-:W-:Y:S01]  /*ecf0*/  FMUL.FTZ R15, R12.reuse, R21 ;  /* 0x000000150c0f7220 */ /* 0x040fe20000410000 */
        /* <DEDUP_REMOVED lines=11> */
.L_x_1706:
[----:B------:R-:W-:Y:S05]  /*edb0*/  BSYNC B1 ;  /* 0x0000000000017941 */ /* 0x000fea0003800000 */
.L_x_1705:
        /* <DEDUP_REMOVED lines=18> */
[----:B------:R-:W-:Y:S01]  /*eee0*/  LOP3.LUT R3, R12, 0xffff0000, RZ, 0xc0, !PT ;  /* 0xffff00000c037812 */ /* 0x000fe200078ec0ff */
[C---:B------:R-:W-:Y:S01]  /*eef0*/  FMUL.FTZ R20, R6.reuse, R11 ;  /* 0x0000000b06147220 */ /* 0x040fe20000410000 */
[----:B------:R-:W-:Y:S01]  /*ef00*/  FMUL.FTZ R6, R6, R9 ;  /* 0x0000000906067220 */ /* 0x000fe20000410000 */
[----:B------:R-:W-:Y:S01]  /*ef10*/  FMUL.FTZ R24, R14, R79 ;  /* 0x0000004f0e187220 */ /* 0x000fe20000410000 */
[----:B------:R-:W-:-:S02]  /*ef20*/  IMAD.U32 R0, R12, 0x10000, RZ ;  /* 0x000100000c007824 */ /* 0x000fc400078e00ff */
[-C--:B------:R-:W-:Y:S01]  /*ef30*/  FMUL.FTZ R14, R14, R78.reuse ;  /* 0x0000004e0e0e7220 */ /* 0x080fe20000410000 */
[----:B------:R-:W-:Y:S01]  /*ef40*/  FFMA.FTZ R15, R5, R11, R6 ;  /* 0x0000000b050f7223 */ /* 0x000fe20000010006 */
[----:B------:R-:W-:Y:S01]  /*ef50*/  LOP3.LUT R12, R13, 0xffff0000, RZ, 0xc0, !PT ;  /* 0xffff00000d0c7812 */ /* 0x000fe200078ec0ff */
[----:B------:R-:W-:Y:S01]  /*ef60*/  FFMA.FTZ R20, R5, R9, -R20 ;  /* 0x0000000905147223 */ /* 0x000fe20000010814 */
[C---:B------:R-:W-:Y:S01]  /*ef70*/  IMAD.U32 R6, R10.reuse, 0x10000, RZ ;  /* 0x000100000a067824 */ /* 0x040fe200078e00ff */
[----:B------:R-:W-:Y:S01]  /*ef80*/  LOP3.LUT R11, R10, 0xffff0000, RZ, 0xc0, !PT ;  /* 0xffff00000a0b7812 */ /* 0x000fe200078ec0ff */
[C---:B------:R-:W-:Y:S01]  /*ef90*/  IMAD.U32 R5, R8.reuse, 0x10000, RZ ;  /* 0x0001000008057824 */ /* 0x040fe200078e00ff */
[----:B------:R-:W-:Y:S01]  /*efa0*/  LOP3.LUT R9, R8, 0xffff0000, RZ, 0xc0, !PT ;  /* 0xffff000008097812 */ /* 0x000fe200078ec0ff */
[C---:B------:R-:W-:Y:S01]  /*efb0*/  FFMA.FTZ R24, R7.reuse, R78, -R24 ;  /* 0x0000004e07187223 */ /* 0x040fe20000010818 */
[----:B------:R-:W-:Y:S01]  /*efc0*/  FFMA.FTZ R79, R7, R79, R14 ;  /* 0x0000004f074f7223 */ /* 0x000fe2000001000e */
[----:B------:R-:W-:-:S02]  /*efd0*/  IMAD.U32 R4, R13, 0x10000, RZ ;  /* 0x000100000d047824 */ /* 0x000fc400078e00ff */
        /* <DEDUP_REMOVED lines=10> */
[----:B------:R-:W-:Y:S02]  /*f080*/  F2FP.BF16.F32.PACK_AB R7, R79, R24 ;  /* 0x000000184f07723e */ /* 0x000fe400000010ff */
[----:B------:R-:W-:-:S05]  /*f090*/  F2FP.BF16.F32.PACK_AB R5, R12, R13 ;  /* 0x0000000d0c05723e */ /* 0x000fca00000010ff */
[----:B------:R0:W-:Y:S01]  /*f0a0*/  STS.128 [R35+0xf000], R4 ;  /* 0x00f0000423007388 */ /* 0x0001e20000000c00 */
[----:B------:R-:W-:Y:S05]  /*f0b0*/  BRA `(.L_x_1700) ;  /* 0x0000004c00447947 */ /* 0x000fea0003800000 */
.L_x_1661:
[----:B------:R-:W0:Y:S01]  /*f0c0*/  LDC R76, c[0x0][0x448] ;  /* 0x00011200ff4c7b82 */ /* 0x000e220000000800 */
[----:B------:R-:W-:Y:S01]  /*f0d0*/  ULDC.64 UR4, c[0x0][0x3f8] ;  /* 0x0000fe0000047ab9 */ /* 0x000fe20000000a00 */
[----:B------:R-:W-:Y:S01]  /*f0e0*/  ULDC.64 UR6, c[0x0][0x408] ;  /* 0x0001020000067ab9 */ /* 0x000fe20000000a00 */
[----:B------:R-:W-:Y:S02]  /*f0f0*/  IMAD.MOV.U32 R25, RZ, RZ, R33 ;  /* 0x000000ffff197224 */ /* 0x000fe400078e0021 */
[----:B------:R-:W-:Y:S01]  /*f100*/  IMAD.MOV.U32 R27, RZ, RZ, R29 ;  /* 0x000000ffff1b7224 */ /* 0x000fe200078e001d */
[----:B0-----:R-:W-:-:S13]  /*f110*/  ISETP.NE.AND P0, PT, R76, 0x1, PT ;  /* 0x000000014c00780c */ /* 0x001fda0003f05270 */
[----:B------:R-:W0:Y:S08]  /*f120*/  @P0 LDC R4, c[0x0][0x44c] ;  /* 0x00011300ff040b82 */ /* 0x000e300000000800 */
[----:B------:R-:W1:Y:S01]  /*f130*/  @P0 LDC R5, c[0x0][0x450] ;  /* 0x00011400ff050b82 */ /* 0x000e620000000800 */
[----:B0-----:R-:W-:-:S05]  /*f140*/  @P0 IMAD.HI.U32 R4, R3, R4, RZ ;  /* 0x0000000403040227 */ /* 0x001fca00078e00ff */
[----:B-1----:R-:W-:-:S04]  /*f150*/  @P0 SHF.R.U32.HI R3, RZ, R5, R4 ;  /* 0x00000005ff030219 */ /* 0x002fc80000011604 */
        /* <DEDUP_REMOVED lines=21> */
.L_x_2054:
        /* <DEDUP_REMOVED lines=12> */
[----:B------:R-:W-:Y:S01]  /*f370*/  ULDC UR4, c[0x0][0x3f4] ;  /* 0x0000fd0000047ab9 */ /* 0x000fe20000000800 */
[----:B------:R-:W-:Y:S02]  /*f380*/  CS2R R66, SRZ ;  /* 0x0000000000427805 */ /* 0x000fe4000001ff00 */
[----:B------:R-:W-:Y:S02]  /*f390*/  ISETP.GE.AND P4, PT, R18, UR4, PT ;  /* 0x0000000412007c0c */ /* 0x000fe4000bf86270 */
[----:B------:R-:W-:Y:S02]  /*f3a0*/  CS2R R64, SRZ ;  /* 0x0000000000407805 */ /* 0x000fe4000001ff00 */
[----:B------:R-:W-:Y:S02]  /*f3b0*/  ISETP.GE.AND P5, PT, R203, UR4, PT ;  /* 0x00000004cb007c0c */ /* 0x000fe4000bfa6270 */
[----:B------:R-:W-:-:S07]  /*f3c0*/  CS2R R58, SRZ ;  /* 0x00000000003a7805 */ /* 0x000fce000001ff00 */
[C---:B------:R-:W-:Y:S01]  /*f3d0*/  @!P4 IMAD.SHL.U32 R11, R18.reuse, 0x2, RZ ;  /* 0x00000002120bc824 */ /* 0x040fe200078e00ff */
[----:B------:R-:W-:-:S03]  /*f3e0*/  @!P4 SHF.L.U64.HI R24, R18, 0x1, R19 ;  /* 0x000000011218c819 */ /* 0x000fc60000010213 */
[C---:B------:R-:W-:Y:S01]  /*f3f0*/  @!P5 IMAD.SHL.U32 R5, R201.reuse, 0x2, RZ ;  /* 0x00000002c905d824 */ /* 0x040fe200078e00ff */
[----:B------:R-:W-:Y:S02]  /*f400*/  @!P5 SHF.L.U64.HI R12, R201, 0x1, R224 ;  /* 0x00000001c90cd819 */ /* 0x000fe400000102e0 */
[-C--:B--2---:R-:W-:Y:S02]  /*f410*/  @!P4 IADD3 R10, P0, R6, R11.reuse, RZ ;  /* 0x0000000b060ac210 */ /* 0x084fe40007f1e0ff */
[----:B----4-:R-:W-:Y:S02]  /*f420*/  @!P4 IADD3 R4, P1, R14, R11, RZ ;  /* 0x0000000b0e04c210 */ /* 0x010fe40007f3e0ff */
[-C--:B------:R-:W-:Y:S01]  /*f430*/  @!P5 IADD3 R6, P2, R6, R5.reuse, RZ ;  /* 0x000000050606d210 */ /* 0x080fe20007f5e0ff */
[--C-:B-1----:R-:W-:Y:S01]  /*f440*/  @!P4 IMAD.X R11, R7, 0x1, R24.reuse, P0 ;  /* 0x00000001070bc824 */ /* 0x102fe200000e0618 */
[----:B------:R-:W-:Y:S01]  /*f450*/  @!P5 IADD3 R8, P3, R14, R5, RZ ;  /* 0x000000050e08d210 */ /* 0x000fe20007f7e0ff */
[----:B---3--:R-:W-:Y:S01]  /*f460*/  @!P4 IMAD.X R5, R9, 0x1, R24, P1 ;  /* 0x000000010905c824 */ /* 0x008fe200008e0618 */
[----:B------:R-:W-:-:S02]  /*f470*/  CS2R R56, SRZ ;  /* 0x0000000000387805 */ /* 0x000fc4000001ff00 */
[----:B------:R-:W-:Y:S02]  /*f480*/  CS2R R70, SRZ ;  /* 0x0000000000467805 */ /* 0x000fe4000001ff00 */
[----:B------:R-:W-:Y:S02]  /*f490*/  CS2R R68, SRZ ;  /* 0x0000000000447805 */ /* 0x000fe4000001ff00 */
[----:B------:R-:W-:Y:S02]  /*f4a0*/  CS2R R62, SRZ ;  /* 0x00000000003e7805 */ /* 0x000fe4000001ff00 */
[----:B------:R-:W-:Y:S01]  /*f4b0*/  CS2R R60, SRZ ;  /* 0x00000000003c7805 */ /* 0x000fe2000001ff00 */
[--C-:B------:R-:W-:Y:S01]  /*f4c0*/  @!P5 IMAD.X R7, R7, 0x1, R12.reuse, P2 ;  /* 0x000000010707d824 */ /* 0x100fe200010e060c */
[----:B------:R1:W5:Y:S01]  /*f4d0*/  @!P4 LD.E.128 R64, desc[UR60][R10.64] ;  /* 0x0000003c0a40c980 */ /* 0x000362000c101d00 */
[----:B------:R-:W-:-:S03]  /*f4e0*/  @!P5 IMAD.X R9, R9, 0x1, R12, P3 ;  /* 0x000000010909d824 */ /* 0x000fc600018e060c */
[----:B------:R1:W5:Y:S04]  /*f4f0*/  @!P4 LD.E.128 R56, desc[UR60][R4.64] ;  /* 0x0000003c0438c980 */ /* 0x000368000c101d00 */
[----:B------:R1:W5:Y:S04]  /*f500*/  @!P5 LD.E.128 R68, desc[UR60][R6.64] ;  /* 0x0000003c0644d980 */ /* 0x000368000c101d00 */
[----:B------:R1:W5:Y:S02]  /*f510*/  @!P5 LD.E.128 R60, desc[UR60][R8.64] ;  /* 0x0000003c083cd980 */ /* 0x000364000c101d00 */
.L_x_1709:
[----:B------:R-:W-:Y:S05]  /*f520*/  BSYNC B1 ;  /* 0x0000000000017941 */ /* 0x000fea0003800000 */
.L_x_1708:
[----:B-1---5:R-:W-:Y:S01]  /*f530*/  IMAD.MOV.U32 R4, RZ, RZ, R70 ;  /* 0x000000ffff047224 */ /* 0x022fe200078e0046 */
[----:B------:R-:W-:Y:S01]  /*f540*/  UMOV UR4, 0xffffffff ;  /* 0xffffffff00047882 */ /* 0x000fe20000000000 */
[----:B------:R-:W-:Y:S01]  /*f550*/  IMAD.MOV.U32 R5, RZ, RZ, R71 ;  /* 0x000000ffff057224 */ /* 0x000fe200078e0047 */
[----:B------:R-:W-:Y:S01]  /*f560*/  CS2R R54, SRZ ;  /* 0x0000000000367805 */ /* 0x000fe2000001ff00 */
[----:B--2---:R-:W-:Y:S01]  /*f570*/  IMAD.MOV.U32 R6, RZ, RZ, R68 ;  /* 0x000000ffff067224 */ /* 0x004fe200078e0044 */
        /* <DEDUP_REMOVED lines=23> */
[----:B------:R-:W-:Y:S02]  /*f6f0*/  PRMT R104, R104, 0x5410, R5 ;  /* 0x0000541068687816 */ /* 0x000fe40000000005 */
[----:B------:R-:W-:Y:S02]  /*f700*/  PRMT R122, R122, 0x5410, R6 ;  /* 0x000054107a7a7816 */ /* 0x000fe40000000006 */
[----:B------:R-:W-:Y:S01]  /*f710*/  PRMT R103, R7, 0x5410, R4 ;  /* 0x0000541007677816 */ /* 0x000fe20000000004 */
[----:B------:R-:W-:Y:S06]  /*f720*/  BRA.DIV UR4, `(.L_x_1710) ;  /* 0x000001fa04147947 */ /* 0x000fec000b800000 */
[----:B------:R1:W2:Y:S04]  /*f730*/  SHFL.IDX PT, R7, R21, 0x1, 0x181f ;  /* 0x00381f0015077f89 */ /* 0x0002a800000e0000 */
[----:B------:R1:W0:Y:S04]  /*f740*/  SHFL.IDX PT, R6, R20, 0x1, 0x181f ;  /* 0x00381f0014067f89 */ /* 0x00022800000e0000 */
[----:B---3--:R1:W3:Y:S04]  /*f750*/  SHFL.IDX PT, R9, R72, 0x1, 0x181f ;  /* 0x00381f0048097f89 */ /* 0x0082e800000e0000 */
[----:B----4-:R1:W4:Y:S02]  /*f760*/  SHFL.IDX PT, R14, R3, 0x1, 0x181f ;  /* 0x00381f00030e7f89 */ /* 0x01032400000e0000 */
.L_x_2060:
        /* <DEDUP_REMOVED lines=19> */
[----:B------:R-:W-:Y:S01]  /*f8a0*/  @!P5 IMAD.SHL.U32 R11, R201, 0x2, RZ ;  /* 0x00000002c90bd824 */ /* 0x000fe200078e00ff */
[-C--:B0-----:R-:W-:Y:S02]  /*f8b0*/  @!P4 IADD3 R10, P0, R6, R5.reuse, RZ ;  /* 0x00000005060ac210 */ /* 0x081fe40007f1e0ff */
[C---:B----4-:R-:W-:Y:S02]  /*f8c0*/  @!P4 IADD3 R4, P1, R14.reuse, R5, RZ ;  /* 0x000000050e04c210 */ /* 0x050fe40007f3e0ff */
[-C--:B------:R-:W-:Y:S02]  /*f8d0*/  @!P5 IADD3 R8, P3, R14, R11.reuse, RZ ;  /* 0x0000000b0e08d210 */ /* 0x080fe40007f7e0ff */
[----:B------:R-:W-:Y:S01]  /*f8e0*/  @!P5 IADD3 R6, P2, R6, R11, RZ ;  /* 0x0000000b0606d210 */ /* 0x000fe20007f5e0ff */
[----:B--2---:R-:W-:Y:S01]  /*f8f0*/  @!P4 IMAD.X R11, R7, 0x1, R12, P0 ;  /* 0x00000001070bc824 */ /* 0x004fe200000e060c */
[----:B------:R-:W-:Y:S01]  /*f900*/  @!P5 SHF.L.U64.HI R14, R201, 0x1, R224 ;  /* 0x00000001c90ed819 */ /* 0x000fe200000102e0 */
        /* <DEDUP_REMOVED lines=12> */
.L_x_1712:
[----:B------:R-:W-:Y:S05]  /*f9d0*/  BSYNC B1 ;  /* 0x0000000000017941 */ /* 0x000fea0003800000 */
.L_x_1711:
[----:B0----5:R-:W-:Y:S01]  /*f9e0*/  IMAD.MOV.U32 R4, RZ, RZ, R54 ;  /* 0x000000ffff047224 */ /* 0x021fe200078e0036 */
[----:B------:R-:W-:Y:S01]  /*f9f0*/  UMOV UR4, 0xffffffff ;  /* 0xffffffff00047882 */ /* 0x000fe20000000000 */
[----:B------:R-:W-:Y:S02]  /*fa00*/  IMAD.MOV.U32 R5, RZ, RZ, R55 ;  /* 0x000000ffff057224 */ /* 0x000fe400078e0037 */
[----:B------:R-:W-:Y:S02]  /*fa10*/  IMAD.MOV.U32 R6, RZ, RZ, R52 ;  /* 0x000000ffff067224 */ /* 0x000fe400078e0034 */
[----:B--2---:R-:W-:Y:S01]  /*fa20*/  IMAD.MOV.U32 R7, RZ, RZ, R53 ;  /* 0x000000ffff077224 */ /* 0x004fe200078e0035 */
        /* <DEDUP_REMOVED lines=21> */
[----:B------:R0:W2:Y:S04]  /*fb80*/  SHFL.IDX PT, R7, R21, 0x2, 0x181f ;  /* 0x00581f0015077f89 */ /* 0x0000a800000e0000 */
[----:B------:R0:W0:Y:S04]  /*fb90*/  SHFL.IDX PT, R6, R20, 0x2, 0x181f ;  /* 0x00581f0014067f89 */ /* 0x00002800000e0000 */
[----:B---3--:R3:W0:Y:S04]  /*fba0*/  SHFL.IDX PT, R9, R72, 0x2, 0x181f ;  /* 0x00581f0048097f89 */ /* 0x00862800000e0000 */
[----:B----4-:R3:W4:Y:S02]  /*fbb0*/  SHFL.IDX PT, R14, R3, 0x2, 0x181f ;  /* 0x00581f00030e7f89 */ /* 0x01072400000e0000 */
.L_x_2066:
        /* <DEDUP_REMOVED lines=27> */
[----:B------:R-:W-:Y:S01]  /*fd70*/  @!P4 IMAD.X R5, R9, 0x1, R12, P1 ;  /* 0x000000010905c824 */ /* 0x000fe200008e060c */
        /* <DEDUP_REMOVED lines=11> */
.L_x_1715:
[----:B------:R-:W-:Y:S05]  /*fe30*/  BSYNC B1 ;  /* 0x0000000000017941 */ /* 0x000fea0003800000 */
.L_x_1714:
[----:B0----5:R-:W-:Y:S01]  /*fe40*/  IMAD.MOV.U32 R6, RZ, RZ, R38 ;  /* 0x000000ffff067224 */ /* 0x021fe200078e0026 */
[----:B------:R-:W-:Y:S01]  /*fe50*/  UMOV UR4, 0xffffffff ;  /* 0xffffffff00047882 */ /* 0x000fe20000000000 */
[----:B--2---:R-:W-:Y:S02]  /*fe60*/  IMAD.MOV.U32 R7, RZ, RZ, R39 ;  /* 0x000000ffff077224 */ /* 0x004fe400078e0027 */
        /* <DEDUP_REMOVED lines=24> */
[----:B-1----:R-:W0:Y:S04]  /*fff0*/  SHFL.IDX PT, R21, R21, 0x3, 0x181f ;  /* 0x00781f0015157f89 */ /* 0x002e2800000e0000 */
[----:B------:R-:W1:Y:S04]  /*10000*/  SHFL.IDX PT, R20, R20, 0x3, 0x181f ;  /* 0x00781f0014147f89 */ /* 0x000e6800000e0000 */
[----:B------:R2:W0:Y:S04]  /*10010*/  SHFL.IDX PT, R77, R72, 0x3, 0x181f ;  /* 0x00781f00484d7f89 */ /* 0x00042800000e0000 */
[----:B---3--:R-:W3:Y:S02]  /*10020*/  SHFL.IDX PT, R3, R3, 0x3, 0x181f ;  /* 0x00781f0003037f89 */ /* 0x008ee400000e0000 */
.L_x_2072:
[----:B------:R-:W-:Y:S01]  /*10030*/  VIADD R5, R0, 0x60 ;  /* 0x0000006000057836 */ /* 0x000fe20000000000 */
[----:B------:R-:W-:Y:S01]  /*10040*/  BSSY B1, `(.L_x_1717) ;  /* 0x0000025000017945 */ /* 0x000fe20003800000 */
[----:B------:R-:W-:Y:S02]  /*10050*/  CS2R R10, SRZ ;  /* 0x00000000000a7805 */ /* 0x000fe4000001ff00 */
[----:B------:R-:W-:Y:S02]  /*10060*/  CS2R R8, SRZ ;  /* 0x0000000000087805 */ /* 0x000fe4000001ff00 */
[----:B----4-:R-:W-:Y:S02]  /*10070*/  CS2R R14, SRZ ;  /* 0x00000000000e7805 */ /* 0x010fe4000001ff00 */
[----:B------:R-:W-:Y:S02]  /*10080*/  ISETP.GE.AND P0, PT, R5, R76, PT ;  /* 0x0000004c0500720c */ /* 0x000fe40003f06270 */
[----:B------:R-:W-:-:S02]  /*10090*/  CS2R R4, SRZ ;  /* 0x0000000000047805 */ /* 0x000fc4000001ff00 */
[----:B------:R-:W-:Y:S02]  /*100a0*/  CS2R R12, SRZ ;  /* 0x00000000000c7805 */ /* 0x000fe4000001ff00 */
[----:B------:R-:W-:Y:S02]  /*100b0*/  CS2R R74, SRZ ;  /* 0x00000000004a7805 */ /* 0x000fe4000001ff00 */
[----:B--2---:R-:W-:-:S05]  /*100c0*/  CS2R R72, SRZ ;  /* 0x0000000000487805 */ /* 0x004fca000001ff00 */
[----:B------:R-:W-:Y:S05]  /*100d0*/  @P0 BRA `(.L_x_1718) ;  /* 0x00000000006c0947 */ /* 0x000fea0003800000 */
[----:B------:R-:W-:Y:S01]  /*100e0*/  ULDC UR4, c[0x0][0x3f4] ;  /* 0x0000fd0000047ab9 */ /* 0x000fe20000000800 */
[----:B------:R-:W-:Y:S02]  /*100f0*/  CS2R R10, SRZ ;  /* 0x00000000000a7805 */ /* 0x000fe4000001ff00 */
[----:B------:R-:W-:Y:S02]  /*10100*/  ISETP.GE.AND P4, PT, R18, UR4, PT ;  /* 0x0000000412007c0c */ /* 0x000fe4000bf86270 */
[----:B------:R-:W-:Y:S02]  /*10110*/  CS2R R8, SRZ ;  /* 0x0000000000087805 */ /* 0x000fe4000001ff00 */
[----:B------:R-:W-:Y:S02]  /*10120*/  ISETP.GE.AND P5, PT, R203, UR4, PT ;  /* 0x00000004cb007c0c */ /* 0x000fe4000bfa6270 */
[----:B------:R-:W-:Y:S02]  /*10130*/  CS2R R74, SRZ ;  /* 0x00000000004a7805 */ /* 0x000fe4000001ff00 */
[----:B------:R-:W-:-:S05]  /*10140*/  CS2R R72, SRZ ;  /* 0x0000000000487805 */ /* 0x000fca000001ff00 */
[C---:B------:R-:W-:Y:S01]  /*10150*/  @!P4 IMAD.SHL.U32 R6, R18.reuse, 0x2, RZ ;  /* 0x000000021206c824 */ /* 0x040fe200078e00ff */
[----:B------:R-:W-:-:S03]  /*10160*/  @!P4 SHF.L.U64.HI R0, R18, 0x1, R19 ;  /* 0x000000011200c819 */ /* 0x000fc60000010213 */
[----:B------:R-:W-:Y:S01]  /*10170*/  @!P5 IMAD.SHL.U32 R5, R201, 0x2, RZ ;  /* 0x00000002c905d824 */ /* 0x000fe200078e00ff */
[CC--:B-1----:R-:W-:Y:S02]  /*10180*/  @!P4 IADD3 R4, P0, R20.reuse, R6.reuse, RZ ;  /* 0x000000061404c210 */ /* 0x0c2fe40007f1e0ff */
[C---:B---3--:R-:W-:Y:S02]  /*10190*/  @!P4 IADD3 R6, P1, R3.reuse, R6, RZ ;  /* 0x000000060306c210 */ /* 0x048fe40007f3e0ff */
[-C--:B------:R-:W-:Y:S02]  /*101a0*/  @!P5 IADD3 R12, P2, R20, R5.reuse, RZ ;  /* 0x00000005140cd210 */ /* 0x080fe40007f5e0ff */
[----:B------:R-:W-:Y:S01]  /*101b0*/  @!P5 IADD3 R20, P3, R3, R5, RZ ;  /* 0x000000050314d210 */ /* 0x000fe20007f7e0ff */
[--C-:B0-----:R-:W-:Y:S02]  /*101c0*/  @!P4 IMAD.X R5, R21, 0x1, R0.reuse, P0 ;  /* 0x000000011505c824 */ /* 0x101fe400000e0600 */
[----:B------:R-:W-:Y:S01]  /*101d0*/  @!P4 IMAD.X R7, R77, 0x1, R0, P1 ;  /* 0x000000014d07c824 */ /* 0x000fe200008e0600 */
[----:B------:R-:W-:-:S02]  /*101e0*/  @!P5 SHF.L.U64.HI R0, R201, 0x1, R224 ;  /* 0x00000001c900d819 */ /* 0x000fc400000102e0 */
[----:B------:R0:W5:Y:S04]  /*101f0*/  @!P4 LD.E.128 R8, desc[UR60][R4.64] ;  /* 0x0000003c0408c980 */ /* 0x000168000c101d00 */
[----:B------:R1:W5:Y:S01]  /*10200*/  @!P4 LD.E.128 R72, desc[UR60][R6.64] ;  /* 0x0000003c0648c980 */ /* 0x000362000c101d00 */
[--C-:B------:R-:W-:Y:S01]  /*10210*/  @!P5 IMAD.X R13, R21, 0x1, R0.reuse, P2 ;  /* 0x00000001150dd824 */ /* 0x100fe200010e0600 */
[----:B------:R-:W-:Y:S01]  /*10220*/  CS2R R14, SRZ ;  /* 0x00000000000e7805 */ /* 0x000fe2000001ff00 */
[----:B------:R-:W-:Y:S01]  /*10230*/  @!P5 IMAD.X R21, R77, 0x1, R0, P3 ;  /* 0x000000014d15d824 */ /* 0x000fe200018e0600 */
[----:B0-----:R-:W-:Y:S02]  /*10240*/  CS2R R4, SRZ ;  /* 0x0000000000047805 */ /* 0x001fe4000001ff00 */
[----:B-1----:R-:W-:-:S06]  /*10250*/  CS2R R6, SRZ ;  /* 0x0000000000067805 */ /* 0x002fcc000001ff00 */
[----:B------:R0:W5:Y:S02]  /*10260*/  @!P5 LD.E.128 R4, desc[UR60][R12.64] ;  /* 0x0000003c0c04d980 */ /* 0x000164000c101d00 */
[----:B0-----:R-:W-:-:S06]  /*10270*/  CS2R R12, SRZ ;  /* 0x00000000000c7805 */ /* 0x001fcc000001ff00 */
[----:B------:R2:W5:Y:S02]  /*10280*/  @!P5 LD.E.128 R12, desc[UR60][R20.64] ;  /* 0x0000003c140cd980 */ /* 0x000564000c101d00 */
.L_x_1718:
[----:B------:R-:W-:Y:S05]  /*10290*/  BSYNC B1 ;  /* 0x0000000000017941 */ /* 0x000fea0003800000 */
.L_x_1717:
[----:B---3--:R-:W3:Y:S01]  /*102a0*/  LDL R3, [R1+0x90] ;  /* 0x0000900001037983 */ /* 0x008ee20000100800 */
[----:B------:R-:W-:Y:S01]  /*102b0*/  BSSY B1, `(.L_x_1719) ;  /* 0x0000007000017945 */ /* 0x000fe20003800000 */
[----:B---3--:R-:W-:-:S04]  /*102c0*/  LEA.HI R0, R3, R3, RZ, 0x1 ;  /* 0x0000000303007211 */ /* 0x008fc800078f08ff */
[----:B------:R-:W-:-:S05]  /*102d0*/  LOP3.LUT R0, R0, 0xfffffffe, RZ, 0xc0, !PT ;  /* 0xfffffffe00007812 */ /* 0x000fca00078ec0ff */
[----:B------:R-:W-:-:S05]  /*102e0*/  IMAD.IADD R0, R3, 0x1, -R0 ;  /* 0x0000000103007824 */ /* 0x000fca00078e0a00 */
[----:B------:R-:W-:-:S04]  /*102f0*/  SHF.L.U32 R0, R0, 0x1f, RZ ;  /* 0x0000001f00007819 */ /* 0x000fc800000006ff */
[----:B------:R-:W3:Y:S02]  /*10300*/  SYNCS.PHASECHK.TRANS64.TRYWAIT P0, [R17+URZ+0x30800], R0 ;  /* 0x03080000110075a7 */ /* 0x000ee4000800017f */
[----:B---3--:R-:W-:Y:S05]  /*10310*/  @!P0 BRA `(.L_x_1720) ;  /* 0x000001f0006c8947 */ /* 0x008fea0003800000 */
.L_x_2073:
[----:B------:R-:W-:Y:S05]  /*10320*/  BSYNC B1 ;  /* 0x0000000000017941 */ /* 0x000fea0003800000 */
.L_x_1719:
[----:B-12---:R-:W2:Y:S04]  /*10330*/  LDL R20, [R1+0x5c] ;  /* 0x00005c0001147983 */ /* 0x006ea80000100800 */
[----:B------:R-:W4:Y:S01]  /*10340*/  LDL R123, [R1+0x10] ;  /* 0x00001000017b7983 */ /* 0x000f220000100800 */
[----:B-----5:R-:W-:Y:S01]  /*10350*/  IMAD.MOV.U32 R3, RZ, RZ, R6 ;  /* 0x000000ffff037224 */ /* 0x020fe200078e0006 */
[----:B------:R-:W-:Y:S01]  /*10360*/  BSSY B1, `(.L_x_1721) ;  /* 0x00000f5000017945 */ /* 0x000fe20003800000 */
[----:B---3--:R-:W-:-:S05]  /*10370*/  IMAD.MOV.U32 R0, RZ, RZ, R7 ;  /* 0x000000ffff007224 */ /* 0x008fca00078e0007 */
[----:B0-----:R-:W-:Y:S01]  /*10380*/  PRMT R21, R3, 0x5410, R0 ;  /* 0x0000541003157816 */ /* 0x001fe20000000000 */
        /* <DEDUP_REMOVED lines=16> */
[----:B--2---:R-:W-:Y:S01]  /*10490*/  VIADDMNMX R0, R76, -R20, 0x80, PT ;  /* 0x000000804c007446 */ /* 0x004fe20003800914 */
[----:B------:R-:W-:-:S03]  /*104a0*/  IMAD.MOV.U32 R20, RZ, RZ, R74 ;  /* 0x000000ffff147224 */ /* 0x000fc600078e004a */
[----:B----4-:R-:W-:Y:S02]  /*104b0*/  ISETP.GE.AND P0, PT, R123, R0, PT ;  /* 0x000000007b00720c */ /* 0x010fe40003f06270 */
[----:B------:R-:W-:Y:S01]  /*104c0*/  PRMT R100, R20, 0x5410, R3 ;  /* 0x0000541014647816 */ /* 0x000fe20000000003 */
[----:B------:R-:W-:Y:S02]  /*104d0*/  IMAD.MOV.U32 R20, RZ, RZ, R72 ;  /* 0x000000ffff147224 */ /* 0x000fe400078e0048 */
[----:B------:R-:W-:-:S05]  /*104e0*/  IMAD.MOV.U32 R3, RZ, RZ, R73 ;  /* 0x000000ffff037224 */ /* 0x000fca00078e0049 */
[----:B------:R-:W-:-:S03]  /*104f0*/  PRMT R101, R20, 0x5410, R3 ;  /* 0x0000541014657816 */ /* 0x000fc60000000003 */
[----:B------:R-:W-:Y:S05]  /*10500*/  @P0 BRA `(.L_x_1722) ;  /* 0x0000000c00680947 */ /* 0x000fea0003800000 */
[----:B------:R0:W5:Y:S01]  /*10510*/  LDL R126, [R1+0x64] ;  /* 0x00006400017e7983 */ /* 0x0001620000100800 */
[----:B------:R-:W1:Y:S03]  /*10520*/  LDC R3, c[0x0][0x3f4] ;  /* 0x0000fd00ff037b82 */ /* 0x000e660000000800 */
[----:B------:R0:W5:Y:S04]  /*10530*/  LDL R125, [R1+0xd0] ;  /* 0x0000d000017d7983 */ /* 0x0001680000100800 */
[----:B------:R0:W5:Y:S01]  /*10540*/  LDL R124, [R1+0x70] ;  /* 0x00007000017c7983 */ /* 0x0001620000100800 */
[----:B------:R-:W-:Y:S01]  /*10550*/  BSSY B2, `(.L_x_1723) ;  /* 0x000006b000027945 */ /* 0x000fe20003800000 */
[----:B-1----:R-:W-:-:S13]  /*10560*/  ISETP.GE.AND P0, PT, R18, R3, PT ;  /* 0x000000031200720c */ /* 0x002fda0003f06270 */
[----:B0-----:R-:W-:Y:S05]  /*10570*/  @P0 BRA `(.L_x_1724) ;  /* 0x0000000400a00947 */ /* 0x001fea0003800000 */
[----:B------:R-:W2:Y:S04]  /*10580*/  LDL R77, [R1+0x84] ;  /* 0x00008400014d7983 */ /* 0x000ea80000100800 */
[----:B------:R-:W3:Y:S01]  /*10590*/  LDL R127, [R1+0x74] ;  /* 0x00007400017f7983 */ /* 0x000ee20000100800 */
[----:B------:R-:W-:Y:S02]  /*105a0*/  SHF.R.U64 R92, R56, 0x10, R57 ;  /* 0x00000010385c7819 */ /* 0x000fe40000001239 */
[----:B------:R-:W-:Y:S02]  /*105b0*/  SHF.R.U64 R91, R64, 0x10, R65 ;  /* 0x00000010405b7819 */ /* 0x000fe40000001241 */
[----:B------:R-:W-:Y:S02]  /*105c0*/  PRMT R92, R122, 0x5432, R92 ;  /* 0x000054327a5c7816 */ /* 0x000fe4000000005c */
[----:B------:R-:W-:-:S02]  /*105d0*/  SHF.R.U64 R64, R66, 0x10, R67 ;  /* 0x0000001042407819 */ /* 0x000fc40000001243 */
[----:B------:R-:W-:Y:S02]  /*105e0*/  SHF.R.U32.HI R87, RZ, 0x10, R67 ;  /* 0x00000010ff577819 */ /* 0x000fe40000011643 */
[----:B------:R-:W-:Y:S02]  /*105f0*/  PRMT R91, R102, 0x5410, R91 ;  /* 0x00005410665b7816 */ /* 0x000fe4000000005b */
[----:B------:R-:W-:Y:S01]  /*10600*/  SHF.R.U32.HI R89, RZ, 0x10, R57 ;  /* 0x00000010ff597819 */ /* 0x000fe20000011639 */
[----:B------:R-:W-:Y:S01]  /*10610*/  IMAD.U32 R57, R92, 0x10000, RZ ;  /* 0x000100005c397824 */ /* 0x000fe200078e00ff */
[--C-:B------:R-:W-:Y:S02]  /*10620*/  SHF.R.U64 R66, R58, 0x10, R59.reuse ;  /* 0x000000103a427819 */ /* 0x100fe4000000123b */
[----:B------:R-:W-:Y:S02]  /*10630*/  SHF.R.U32.HI R58, RZ, 0x10, R59 ;  /* 0x00000010ff3a7819 */ /* 0x000fe4000001163b */
[----:B------:R-:W-:-:S02]  /*10640*/  PRMT R56, R88, 0x5432, R64 ;  /* 0x0000543258387816 */ /* 0x000fc40000000040 */
[----:B------:R-:W-:Y:S01]  /*10650*/  PRMT R87, R88, 0x5410, R87 ;  /* 0x0000541058577816 */ /* 0x000fe20000000057 */
[----:B------:R-:W-:Y:S01]  /*10660*/  IMAD.U32 R88, R91, 0x10000, RZ ;  /* 0x000100005b587824 */ /* 0x000fe200078e00ff */
[----:B------:R-:W-:Y:S02]  /*10670*/  SHF.R.U32.HI R90, RZ, 0x10, R65 ;  /* 0x00000010ff5a7819 */ /* 0x000fe40000011641 */
[----:B------:R-:W-:Y:S02]  /*10680*/  PRMT R89, R103, 0x5410, R89 ;  /* 0x0000541067597816 */ /* 0x000fe40000000059 */
[----:B------:R-:W-:Y:S02]  /*10690*/  PRMT R90, R102, 0x5432, R90 ;  /* 0x00005432665a7816 */ /* 0x000fe4000000005a */
[----:B------:R-:W-:Y:S01]  /*106a0*/  PRMT R58, R104, 0x5432, R58 ;  /* 0x00005432683a7816 */ /* 0x000fe2000000003a */
[----:B------:R-:W-:Y:S01]  /*106b0*/  IMAD.U32 R67, R89, 0x10000, RZ ;  /* 0x0001000059437824 */ /* 0x000fe200078e00ff */
[----:B------:R-:W-:Y:S01]  /*106c0*/  PRMT R66, R103, 0x5432, R66 ;  /* 0x0000543267427816 */ /* 0x000fe20000000042 */
[----:B------:R-:W-:Y:S01]  /*106d0*/  IMAD.U32 R104, R87, 0x10000, RZ ;  /* 0x0001000057687824 */ /* 0x000fe200078e00ff */
[----:B------:R-:W-:-:S02]  /*106e0*/  LOP3.LUT R92, R92, 0xffff0000, RZ, 0xc0, !PT ;  /* 0xffff00005c5c7812 */ /* 0x000fc400078ec0ff */
[----:B------:R-:W-:Y:S02]  /*106f0*/  LOP3.LUT R91, R91, 0xffff0000, RZ, 0xc0, !PT ;  /* 0xffff00005b5b7812 */ /* 0x000fe400078ec0ff */
[----:B--2---:R-:W-:-:S04]  /*10700*/  LEA.HI R20, R3, R77, RZ, 0x1d ;  /* 0x0000004d03147211 */ /* 0x004fc800078fe8ff */
[----:B------:R-:W-:Y:S01]  /*10710*/  SHF.R.S32.HI R76, RZ, 0x1f, R20 ;  /* 0x0000001fff4c7819 */ /* 0x000fe20000011414 */
[----:B---3--:R-:W0:Y:S03]  /*10720*/  LDS.128 R80, [R127] ;  /* 0x000000007f507984 */ /* 0x008e260000000c00 */
[----:B------:R-:W-:Y:S01]  /*10730*/  LEA.HI R76, R76, R20, RZ, 0x3 ;  /* 0x000000144c4c7211 */ /* 0x000fe200078f18ff */
[----:B------:R-:W-:-:S04]  /*10740*/  IMAD.SHL.U32 R20, R20, 0x8, RZ ;  /* 0x0000000814147824 */ /* 0x000fc800078e00ff */
[----:B------:R-:W-:Y:S01]  /*10750*/  IMAD.SHL.U32 R76, R76, 0x400, RZ ;  /* 0x000004004c4c7824 */ /* 0x000fe200078e00ff */
[----:B-----5:R-:W-:-:S04]  /*10760*/  LOP3.LUT R20, R126, 0x38, R20, 0xf8, !PT ;  /* 0x000000387e147812 */ /* 0x020fc800078ef814 */
[----:B------:R-:W-:Y:S02]  /*10770*/  LOP3.LUT R20, R20, R125, RZ, 0x3c, !PT ;  /* 0x0000007d14147212 */ /* 0x000fe400078e3cff */
[----:B------:R-:W-:-:S04]  /*10780*/  LOP3.LUT R76, R76, 0x7fffe000, RZ, 0xc0, !PT ;  /* 0x7fffe0004c4c7812 */ /* 0x000fc800078ec0ff */
[----:B------:R-:W-:-:S05]  /*10790*/  IADD3 R20, R20, R76, R124 ;  /* 0x0000004c14147210 */ /* 0x000fca0007ffe07c */
[----:B------:R-:W-:-:S05]  /*107a0*/  IMAD R20, R20, 0x2, R17 ;  /* 0x0000000214147824 */ /* 0x000fca00078e0211 */
[----:B------:R-:W1:Y:S01]  /*107b0*/  LDS.128 R76, [R20+0x10400] ;  /* 0x01040000144c7984 */ /* 0x000e620000000c00 */
[C---:B0-----:R-:W-:Y:S01]  /*107c0*/  IMAD.U32 R64, R80.reuse, 0x10000, RZ ;  /* 0x0001000050407824 */ /* 0x041fe200078e00ff */
[----:B------:R-:W-:Y:S01]  /*107d0*/  LOP3.LUT R80, R80, 0xffff0000, RZ, 0xc0, !PT ;  /* 0xffff000050507812 */ /* 0x000fe200078ec0ff */
[----:B-1----:R-:W-:Y:S02]  /*107e0*/  IMAD.U32 R59, R76, 0x10000, RZ ;  /* 0x000100004c3b7824 */ /* 0x002fe400078e00ff */
[C---:B------:R-:W-:Y:S01]  /*107f0*/  IMAD.U32 R102, R77.reuse, 0x10000, RZ ;  /* 0x000100004d667824 */ /* 0x040fe200078e00ff */
[----:B------:R-:W-:Y:S01]  /*10800*/  LOP3.LUT R77, R77, 0xffff0000, RZ, 0xc0, !PT ;  /* 0xffff00004d4d7812 */ /* 0x000fe200078ec0ff */
[CC--:B------:R-:W-:Y:S01]  /*10810*/  FMUL.FTZ R65, R59.reuse, R57.reuse ;  /* 0x000000393b417220 */ /* 0x0c0fe20000410000 */
[-C--:B------:R-:W-:Y:S01]  /*10820*/  FMUL.FTZ R59, R59, R88.reuse ;  /* 0x000000583b3b7220 */ /* 0x080fe20000410000 */
[C---:B------:R-:W-:Y:S01]  /*10830*/  IMAD.U32 R103, R79.reuse, 0x10000, RZ ;  /* 0x000100004f677824 */ /* 0x040fe200078e00ff */
[----:B------:R-:W-:Y:S01]  /*10840*/  LOP3.LUT R79, R79, 0xffff0000, RZ, 0xc0, !PT ;  /* 0xffff00004f4f7812 */ /* 0x000fe200078ec0ff */
[C---:B------:R-:W-:Y:S01]  /*10850*/  FFMA.FTZ R88, R64.reuse, R88, -R65 ;  /* 0x0000005840587223 */ /* 0x040fe20000010841 */
[----:B------:R-:W-:Y:S01]  /*10860*/  FFMA.FTZ R64, R64, R57, R59 ;  /* 0x0000003940407223 */ /* 0x000fe2000001003b */
[----:B------:R-:W-:-:S02]  /*10870*/  IMAD.U32 R65, R81, 0x10000, RZ ;  /* 0x0001000051417824 */ /* 0x000fc400078e00ff */
[----:B------:R-:W-:Y:S01]  /*10880*/  FMUL.FTZ R57, R102, R67 ;  /* 0x0000004366397220 */ /* 0x000fe20000410000 */
[----:B------:R-:W-:Y:S01]  /*10890*/  IMAD.U32 R59, R90, 0x10000, RZ ;  /* 0x000100005a3b7824 */ /* 0x000fe200078e00ff */
[----:B------:R-:W-:-:S03]  /*108a0*/  LOP3.LUT R81, R81, 0xffff0000, RZ, 0xc0, !PT ;  /* 0xffff000051517812 */ /* 0x000fc600078ec0ff */
[-C--:B------:R-:W-:Y:S01]  /*108b0*/  FFMA.FTZ R57, R65, R59.reuse, -R57 ;  /* 0x0000003b41397223 */ /* 0x080fe20000010839 */
[----:B------:R-:W-:Y:S01]  /*108c0*/  FMUL.FTZ R59, R102, R59 ;  /* 0x0000003b663b7220 */ /* 0x000fe20000410000 */
[C---:B------:R-:W-:Y:S01]  /*108d0*/  IMAD.U32 R102, R83.reuse, 0x10000, RZ ;  /* 0x0001000053667824 */ /* 0x040fe200078e00ff */
[----:B------:R-:W-:Y:S02]  /*108e0*/  LOP3.LUT R83, R83, 0xffff0000, RZ, 0xc0, !PT ;  /* 0xffff000053537812 */ /* 0x000fe400078ec0ff */
[----:B------:R-:W-:Y:S01]  /*108f0*/  FFMA.FTZ R65, R65, R67, R59 ;  /* 0x0000004341417223 */ /* 0x000fe2000001003b */
[C---:B------:R-:W-:Y:S01]  /*10900*/  IMAD.U32 R67, R58.reuse, 0x10000, RZ ;  /* 0x000100003a437824 */ /* 0x040fe200078e00ff */
[----:B------:R-:W-:-:S03]  /*10910*/  LOP3.LUT R58, R58, 0xffff0000, RZ, 0xc0, !PT ;  /* 0xffff00003a3a7812 */ /* 0x000fc600078ec0ff */
[C---:B------:R-:W-:Y:S01]  /*10920*/  FMUL.FTZ R59, R103.reuse, R67 ;  /* 0x00000043673b7220 */ /* 0x040fe20000410000 */
[----:B------:R-:W-:-:S03]  /*10930*/  FMUL.FTZ R103, R103, R104 ;  /* 0x0000006867677220 */ /* 0x000fc60000410000 */
[C---:B------:R-:W-:Y:S01]  /*10940*/  FFMA.FTZ R59, R102.reuse, R104, -R59 ;  /* 0x00000068663b7223 */ /* 0x040fe2000001083b */
[----:B------:R-:W-:Y:S01]  /*10950*/  FFMA.FTZ R67, R102, R67, R103 ;  /* 0x0000004366437223 */ /* 0x000fe20000010067 */
[----:B------:R-:W-:-:S05]  /*10960*/  LOP3.LUT R102, R76, 0xffff0000, RZ, 0xc0, !PT ;  /* 0xffff00004c667812 */ /* 0x000fca00078ec0ff */
[----:B------:R-:W-:-:S04]  /*10970*/  FMUL.FTZ R76, R102, R92 ;  /* 0x0000005c664c7220 */ /* 0x000fc80000410000 */
[-C--:B------:R-:W-:Y:S01]  /*10980*/  FFMA.FTZ R76, R80, R91.reuse, -R76 ;  /* 0x0000005b504c7223 */ /* 0x080fe2000001084c */
[----:B------:R-:W-:Y:S01]  /*10990*/  FMUL.FTZ R91, R102, R91 ;  /* 0x0000005b665b7220 */ /* 0x000fe20000410000 */
[C---:B------:R-:W-:Y:S01]  /*109a0*/  IMAD.U32 R102, R78.reuse, 0x10000, RZ ;  /* 0x000100004e667824 */ /* 0x040fe200078e00ff */
[----:B------:R-:W-:Y:S02]  /*109b0*/  LOP3.LUT R78, R78, 0xffff0000, RZ, 0xc0, !PT ;  /* 0xffff00004e4e7812 */ /* 0x000fe400078ec0ff */
[----:B------:R-:W-:Y:S01]  /*109c0*/  FFMA.FTZ R80, R80, R92, R91 ;  /* 0x0000005c50507223 */ /* 0x000fe2000001005b */
[----:B------:R-:W-:Y:S01]  /*109d0*/  LOP3.LUT R91, R89, 0xffff0000, RZ, 0xc0, !PT ;  /* 0xffff0000595b7812 */ /* 0x000fe200078ec0ff */
[----:B------:R-:W-:Y:S01]  /*109e0*/  IMAD.U32 R92, R66, 0x10000, RZ ;  /* 0x00010000425c7824 */ /* 0x000fe200078e00ff */
[----:B------:R-:W-:Y:S02]  /*109f0*/  LOP3.LUT R89, R90, 0xffff0000, RZ, 0xc0, !PT ;  /* 0xffff00005a597812 */ /* 0x000fe400078ec0ff */
[----:B------:R-:W-:Y:S01]  /*10a00*/  F2FP.BF16.F32.PACK_AB R64, R80, R64 ;  /* 0x000000405040723e */ /* 0x000fe200000010ff */
[----:B------:R-:W-:-:S02]  /*10a10*/  FMUL.FTZ R90, R77, R91 ;  /* 0x0000005b4d5a7220 */ /* 0x000fc40000410000 */
[-C--:B------:R-:W-:Y:S02]  /*10a20*/  FMUL.FTZ R77, R77, R89.reuse ;  /* 0x000000594d4d7220 */ /* 0x080fe40000410000 */
[C---:B------:R-:W-:Y:S02]  /*10a30*/  FFMA.FTZ R89, R81.reuse, R89, -R90 ;  /* 0x0000005951597223 */ /* 0x040fe4000001085a */
[----:B------:R-:W-:Y:S01]  /*10a40*/  FFMA.FTZ R90, R81, R91, R77 ;  /* 0x0000005b515a7223 */ /* 0x000fe2000001004d */
[----:B------:R-:W-:Y:S02]  /*10a50*/  IMAD.U32 R91, R82, 0x10000, RZ ;  /* 0x00010000525b7824 */ /* 0x000fe400078e00ff */
[----:B------:R-:W-:Y:S01]  /*10a60*/  FMUL.FTZ R81, R102, R92 ;  /* 0x0000005c66517220 */ /* 0x000fe20000410000 */
[C---:B------:R-:W-:Y:S01]  /*10a70*/  IMAD.U32 R77, R56.reuse, 0x10000, RZ ;  /* 0x00010000384d7824 */ /* 0x040fe200078e00ff */
[----:B------:R-:W-:Y:S02]  /*10a80*/  LOP3.LUT R56, R56, 0xffff0000, RZ, 0xc0, !PT ;  /* 0xffff000038387812 */ /* 0x000fe400078ec0ff */
[----:B------:R-:W-:Y:S01]  /*10a90*/  LOP3.LUT R82, R82, 0xffff0000, RZ, 0xc0, !PT ;  /* 0xffff000052527812 */ /* 0x000fe200078ec0ff */
[-C--:B------:R-:W-:Y:S01]  /*10aa0*/  FFMA.FTZ R81, R91, R77.reuse, -R81 ;  /* 0x0000004d5b517223 */ /* 0x080fe20000010851 */
[----:B------:R-:W-:Y:S01]  /*10ab0*/  FMUL.FTZ R77, R102, R77 ;  /* 0x0000004d664d7220 */ /* 0x000fe20000410000 */
[----:B------:R-:W-:-:S02]  /*10ac0*/  F2FP.BF16.F32.PACK_AB R57, R89, R57 ;  /* 0x000000395939723e */ /* 0x000fc400000010ff */
[----:B------:R-:W-:Y:S01]  /*10ad0*/  F2FP.BF16.F32.PACK_AB R65, R90, R65 ;  /* 0x000000415a41723e */ /* 0x000fe200000010ff */
[----:B------:R-:W-:Y:S01]  /*10ae0*/  FFMA.FTZ R77, R91, R92, R77 ;  /* 0x0000005c5b4d7223 */ /* 0x000fe2000001004d */
[----:B------:R-:W-:-:S05]  /*10af0*/  LOP3.LUT R91, R66, 0xffff0000, RZ, 0xc0, !PT ;  /* 0xffff0000425b7812 */ /* 0x000fca00078ec0ff */
[C---:B------:R-:W-:Y:S01]  /*10b00*/  FMUL.FTZ R66, R78.reuse, R91 ;  /* 0x0000005b4e427220 */ /* 0x040fe20000410000 */
[----:B------:R-:W-:-:S03]  /*10b10*/  FMUL.FTZ R78, R78, R56 ;  /* 0x000000384e4e7220 */ /* 0x000fc60000410000 */
[C---:B------:R-:W-:Y:S01]  /*10b20*/  FFMA.FTZ R66, R82.reuse, R56, -R66 ;  /* 0x0000003852427223 */ /* 0x040fe20000010842 */
[----:B------:R-:W-:Y:S01]  /*10b30*/  FFMA.FTZ R78, R82, R91, R78 ;  /* 0x0000005b524e7223 */ /* 0x000fe2000001004e */
[----:B------:R-:W-:Y:S01]  /*10b40*/  LOP3.LUT R82, R87, 0xffff0000, RZ, 0xc0, !PT ;  /* 0xffff000057527812 */ /* 0x000fe200078ec0ff */
[----:B------:R-:W-:-:S04]  /*10b50*/  FMUL.FTZ R56, R79, R58 ;  /* 0x0000003a4f387220 */ /* 0x000fc80000410000 */
[-C--:B------:R-:W-:Y:S01]  /*10b60*/  FMUL.FTZ R79, R79, R82.reuse ;  /* 0x000000524f4f7220 */ /* 0x080fe20000410000 */
[C---:B------:R-:W-:Y:S01]  /*10b70*/  FFMA.FTZ R82, R83.reuse, R82, -R56 ;  /* 0x0000005253527223 */ /* 0x040fe20000010838 */
[----:B------:R-:W-:Y:S02]  /*10b80*/  F2FP.BF16.F32.PACK_AB R56, R76, R88 ;  /* 0x000000584c38723e */ /* 0x000fe400000010ff */
[----:B------:R-:W-:Y:S01]  /*10b90*/  FFMA.FTZ R79, R83, R58, R79 ;  /* 0x0000003a534f7223 */ /* 0x000fe2000001004f */
[----:B------:R-:W-:Y:S02]  /*10ba0*/  F2FP.BF16.F32.PACK_AB R58, R66, R81 ;  /* 0x00000051423a723e */ /* 0x000fe400000010ff */
[----:B------:R-:W-:Y:S02]  /*10bb0*/  F2FP.BF16.F32.PACK_AB R59, R82, R59 ;  /* 0x0000003b523b723e */ /* 0x000fe400000010ff */
[----:B------:R-:W-:Y:S02]  /*10bc0*/  F2FP.BF16.F32.PACK_AB R66, R78, R77 ;  /* 0x0000004d4e42723e */ /* 0x000fe400000010ff */
[----:B------:R-:W-:Y:S01]  /*10bd0*/  F2FP.BF16.F32.PACK_AB R67, R79, R67 ;  /* 0x000000434f43723e */ /* 0x000fe200000010ff */
[----:B------:R0:W-:Y:S04]  /*10be0*/  STS.128 [R127], R56 ;  /* 0x000000387f007388 */ /* 0x0001e80000000c00 */
[----:B------:R0:W-:Y:S02]  /*10bf0*/  STS.128 [R20+0x10400], R64 ;  /* 0x0104004014007388 */ /* 0x0001e40000000c00 */
.L_x_1724:
[----:B------:R-:W-:Y:S05]  /*10c00*/  BSYNC B2 ;  /* 0x0000000000027941 */ /* 0x000fea0003800000 */
.L_x_1723:
[----:B------:R-:W-:-:S13]  /*10c10*/  ISETP.GE.AND P0, PT, R203, R3, PT ;  /* 0x00000003cb00720c */ /* 0x000fda0003f06270 */
[----:B------:R-:W-:Y:S05]  /*10c20*/  @P0 BRA `(.L_x_1722) ;  /* 0x0000000400a00947 */ /* 0x000fea0003800000 */
[----:B0-----:R-:W2:Y:S04]  /*10c30*/  LDL R20, [R1+0xa4] ;  /* 0x0000a40001147983 */ /* 0x001ea80000100800 */
[----:B------:R-:W3:Y:S01]  /*10c40*/  LDL R89, [R1+0xc4] ;  /* 0x0000c40001597983 */ /* 0x000ee20000100800 */
[----:B------:R-:W-:Y:S02]  /*10c50*/  SHF.R.U64 R78, R60, 0x10, R61 ;  /* 0x000000103c4e7819 */ /* 0x000fe4000000123d */
[----:B------:R-:W-:Y:S02]  /*10c60*/  SHF.R.U64 R79, R68, 0x10, R69 ;  /* 0x00000010444f7819 */ /* 0x000fe40000001245 */
[----:B------:R-:W-:Y:S02]  /*10c70*/  PRMT R78, R121, 0x5432, R78 ;  /* 0x00005432794e7816 */ /* 0x000fe4000000004e */
[----:B------:R-:W-:-:S02]  /*10c80*/  PRMT R79, R119, 0x5410, R79 ;  /* 0x00005410774f7816 */ /* 0x000fc4000000004f */
[----:B------:R-:W-:Y:S02]  /*10c90*/  SHF.R.U32.HI R76, RZ, 0x10, R61 ;  /* 0x00000010ff4c7819 */ /* 0x000fe4000001163d */
[----:B------:R-:W-:Y:S01]  /*10ca0*/  SHF.R.U32.HI R82, RZ, 0x10, R69 ;  /* 0x00000010ff527819 */ /* 0x000fe20000011645 */
[----:B------:R-:W-:Y:S01]  /*10cb0*/  IMAD.U32 R81, R79, 0x10000, RZ ;  /* 0x000100004f517824 */ /* 0x000fe200078e00ff */
[----:B------:R-:W-:Y:S02]  /*10cc0*/  PRMT R76, R119, 0x5432, R76 ;  /* 0x00005432774c7816 */ /* 0x000fe4000000004c */
[----:B------:R-:W-:Y:S02]  /*10cd0*/  PRMT R82, R120, 0x5432, R82 ;  /* 0x0000543278527816 */ /* 0x000fe40000000052 */
[----:B------:R-:W-:Y:S02]  /*10ce0*/  SHF.R.U32.HI R80, RZ, 0x10, R71 ;  /* 0x00000010ff507819 */ /* 0x000fe40000011647 */
[----:B------:R-:W-:Y:S01]  /*10cf0*/  LOP3.LUT R79, R79, 0xffff0000, RZ, 0xc0, !PT ;  /* 0xffff00004f4f7812 */ /* 0x000fe200078ec0ff */
[----:B------:R-:W-:Y:S01]  /*10d00*/  IMAD.U32 R69, R82, 0x10000, RZ ;  /* 0x0001000052457824 */ /* 0x000fe200078e00ff */
[----:B------:R-:W-:-:S02]  /*10d10*/  PRMT R80, R118, 0x5432, R80 ;  /* 0x0000543276507816 */ /* 0x000fc40000000050 */
[----:B------:R-:W-:Y:S02]  /*10d20*/  SHF.R.U64 R70, R70, 0x10, R71 ;  /* 0x0000001046467819 */ /* 0x000fe40000001247 */
[----:B--2---:R-:W-:-:S04]  /*10d30*/  LEA.HI R3, R3, R20, RZ, 0x1d ;  /* 0x0000001403037211 */ /* 0x004fc800078fe8ff */
[----:B------:R-:W-:Y:S01]  /*10d40*/  SHF.R.S32.HI R20, RZ, 0x1f, R3 ;  /* 0x0000001fff147819 */ /* 0x000fe20000011403 */
[----:B------:R-:W-:Y:S01]  /*10d50*/  IMAD.SHL.U32 R56, R3, 0x8, RZ ;  /* 0x0000000803387824 */ /* 0x000fe200078e00ff */
[----:B---3--:R-:W0:Y:S02]  /*10d60*/  LDS.128 R64, [R89] ;  /* 0x0000000059407984 */ /* 0x008e240000000c00 */
[----:B------:R-:W-:Y:S02]  /*10d70*/  LEA.HI R20, R20, R3, RZ, 0x3 ;  /* 0x0000000314147211 */ /* 0x000fe400078f18ff */
[----:B-----5:R-:W-:-:S03]  /*10d80*/  LOP3.LUT R56, R126, 0x38, R56, 0xf8, !PT ;  /* 0x000000387e387812 */ /* 0x020fc600078ef838 */
[----:B------:R-:W-:Y:S01]  /*10d90*/  IMAD.SHL.U32 R20, R20, 0x400, RZ ;  /* 0x0000040014147824 */ /* 0x000fe200078e00ff */
[----:B------:R-:W-:-:S04]  /*10da0*/  LOP3.LUT R56, R56, R125, RZ, 0x3c, !PT ;  /* 0x0000007d38387212 */ /* 0x000fc800078e3cff */
[----:B------:R-:W-:-:S04]  /*10db0*/  LOP3.LUT R20, R20, 0x7fffe000, RZ, 0xc0, !PT ;  /* 0x7fffe00014147812 */ /* 0x000fc800078ec0ff */
[----:B------:R-:W-:Y:S01]  /*10dc0*/  IADD3 R3, R56, R20, R124 ;  /* 0x0000001438037210 */ /* 0x000fe20007ffe07c */
[C---:B------:R-:W-:Y:S01]  /*10dd0*/  IMAD.U32 R20, R78.reuse, 0x10000, RZ ;  /* 0x000100004e147824 */ /* 0x040fe200078e00ff */
[----:B------:R-:W-:-:S03]  /*10de0*/  LOP3.LUT R78, R78, 0xffff0000, RZ, 0xc0, !PT ;  /* 0xffff00004e4e7812 */ /* 0x000fc600078ec0ff */
[----:B------:R-:W-:-:S05]  /*10df0*/  IMAD R3, R3, 0x2, R17 ;  /* 0x0000000203037824 */ /* 0x000fca00078e0211 */
[----:B------:R-:W1:Y:S01]  /*10e00*/  LDS.128 R56, [R3+0x10400] ;  /* 0x0104000003387984 */ /* 0x000e620000000c00 */
[----:B0-----:R-:W-:Y:S02]  /*10e10*/  IMAD.U32 R60, R64, 0x10000, RZ ;  /* 0x00010000403c7824 */ /* 0x001fe400078e00ff */
[----:B-1----:R-:W-:Y:S02]  /*10e20*/  IMAD.U32 R61, R56, 0x10000, RZ ;  /* 0x00010000383d7824 */ /* 0x002fe400078e00ff */
[C---:B------:R-:W-:Y:S01]  /*10e30*/  IMAD.U32 R87, R59.reuse, 0x10000, RZ ;  /* 0x000100003b577824 */ /* 0x040fe200078e00ff */
[----:B------:R-:W-:Y:S01]  /*10e40*/  LOP3.LUT R59, R59, 0xffff0000, RZ, 0xc0, !PT ;  /* 0xffff00003b3b7812 */ /* 0x000fe200078ec0ff */
[C---:B------:R-:W-:Y:S01]  /*10e50*/  FMUL.FTZ R68, R61.reuse, R20 ;  /* 0x000000143d447220 */ /* 0x040fe20000410000 */
[----:B------:R-:W-:-:S03]  /*10e60*/  FMUL.FTZ R61, R61, R81 ;  /* 0x000000513d3d7220 */ /* 0x000fc60000410000 */
[C---:B------:R-:W-:Y:S01]  /*10e70*/  FFMA.FTZ R81, R60.reuse, R81, -R68 ;  /* 0x000000513c517223 */ /* 0x040fe20000010844 */
[----:B------:R-:W-:Y:S01]  /*10e80*/  FFMA.FTZ R60, R60, R20, R61 ;  /* 0x000000143c3c7223 */ /* 0x000fe2000001003d */
[----:B------:R-:W-:Y:S02]  /*10e90*/  IMAD.U32 R20, R76, 0x10000, RZ ;  /* 0x000100004c147824 */ /* 0x000fe400078e00ff */
[----:B------:R-:W-:Y:S02]  /*10ea0*/  IMAD.U32 R68, R57, 0x10000, RZ ;  /* 0x0001000039447824 */ /* 0x000fe400078e00ff */
[C---:B------:R-:W-:Y:S01]  /*10eb0*/  IMAD.U32 R61, R65.reuse, 0x10000, RZ ;  /* 0x00010000413d7824 */ /* 0x040fe200078e00ff */
[----:B------:R-:W-:Y:S01]  /*10ec0*/  LOP3.LUT R65, R65, 0xffff0000, RZ, 0xc0, !PT ;  /* 0xffff000041417812 */ /* 0x000fe200078ec0ff */
[C---:B------:R-:W-:Y:S01]  /*10ed0*/  FMUL.FTZ R77, R68.reuse, R20 ;  /* 0x00000014444d7220 */ /* 0x040fe20000410000 */
[----:B------:R-:W-:-:S03]  /*10ee0*/  FMUL.FTZ R68, R68, R69 ;  /* 0x0000004544447220 */ /* 0x000fc60000410000 */
[C---:B------:R-:W-:Y:S01]  /*10ef0*/  FFMA.FTZ R69, R61.reuse, R69, -R77 ;  /* 0x000000453d457223 */ /* 0x040fe2000001084d */
[--C-:B------:R-:W-:Y:S01]  /*10f00*/  SHF.R.U32.HI R77, RZ, 0x10, R63.reuse ;  /* 0x00000010ff4d7819 */ /* 0x100fe2000001163f */
[----:B------:R-:W-:Y:S01]  /*10f10*/  FFMA.FTZ R61, R61, R20, R68 ;  /* 0x000000143d3d7223 */ /* 0x000fe20000010044 */
[----:B------:R-:W-:Y:S01]  /*10f20*/  IMAD.U32 R68, R80, 0x10000, RZ ;  /* 0x0001000050447824 */ /* 0x000fe200078e00ff */
[----:B------:R-:W-:Y:S01]  /*10f30*/  SHF.R.U64 R63, R62, 0x10, R63 ;  /* 0x000000103e3f7819 */ /* 0x000fe2000000123f */
[----:B------:R-:W-:Y:S01]  /*10f40*/  IMAD.U32 R20, R67, 0x10000, RZ ;  /* 0x0001000043147824 */ /* 0x000fe200078e00ff */
[----:B------:R-:W-:Y:S02]  /*10f50*/  PRMT R77, R118, 0x5410, R77 ;  /* 0x00005410764d7816 */ /* 0x000fe4000000004d */
[----:B------:R-:W-:Y:S01]  /*10f60*/  LOP3.LUT R62, R76, 0xffff0000, RZ, 0xc0, !PT ;  /* 0xffff00004c3e7812 */ /* 0x000fe200078ec0ff */
[----:B------:R-:W-:Y:S01]  /*10f70*/  IMAD.U32 R76, R58, 0x10000, RZ ;  /* 0x000100003a4c7824 */ /* 0x000fe200078e00ff */
[----:B------:R-:W-:Y:S01]  /*10f80*/  LOP3.LUT R80, R80, 0xffff0000, RZ, 0xc0, !PT ;  /* 0xffff000050507812 */ /* 0x000fe200078ec0ff */
[----:B------:R-:W-:Y:S01]  /*10f90*/  IMAD.U32 R83, R77, 0x10000, RZ ;  /* 0x000100004d537824 */ /* 0x000fe200078e00ff */
[----:B------:R-:W-:-:S03]  /*10fa0*/  LOP3.LUT R67, R67, 0xffff0000, RZ, 0xc0, !PT ;  /* 0xffff000043437812 */ /* 0x000fc600078ec0ff */
[C---:B------:R-:W-:Y:S01]  /*10fb0*/  FMUL.FTZ R88, R87.reuse, R83 ;  /* 0x0000005357587220 */ /* 0x040fe20000410000 */
[----:B------:R-:W-:-:S03]  /*10fc0*/  FMUL.FTZ R87, R87, R68 ;  /* 0x0000004457577220 */ /* 0x000fc60000410000 */
[C---:B------:R-:W-:Y:S01]  /*10fd0*/  FFMA.FTZ R68, R20.reuse, R68, -R88 ;  /* 0x0000004414447223 */ /* 0x040fe20000010858 */
[----:B------:R-:W-:Y:S01]  /*10fe0*/  FFMA.FTZ R20, R20, R83, R87 ;  /* 0x0000005314147223 */ /* 0x000fe20000010057 */
[----:B------:R-:W-:Y:S02]  /*10ff0*/  LOP3.LUT R83, R56, 0xffff0000, RZ, 0xc0, !PT ;  /* 0xffff000038537812 */ /* 0x000fe400078ec0ff */
[----:B------:R-:W-:-:S03]  /*11000*/  LOP3.LUT R56, R64, 0xffff0000, RZ, 0xc0, !PT ;  /* 0xffff000040387812 */ /* 0x000fc600078ec0ff */
[C---:B------:R-:W-:Y:S01]  /*11010*/  FMUL.FTZ R64, R83.reuse, R78 ;  /* 0x0000004e53407220 */ /* 0x040fe20000410000 */
[----:B------:R-:W-:-:S03]  /*11020*/  FMUL.FTZ R83, R83, R79 ;  /* 0x0000004f53537220 */ /* 0x000fc60000410000 */
[C---:B------:R-:W-:Y:S01]  /*11030*/  FFMA.FTZ R64, R56.reuse, R79, -R64 ;  /* 0x0000004f38407223 */ /* 0x040fe20000010840 */
[----:B------:R-:W-:Y:S01]  /*11040*/  FFMA.FTZ R83, R56, R78, R83 ;  /* 0x0000004e38537223 */ /* 0x000fe20000010053 */
[----:B------:R-:W-:Y:S02]  /*11050*/  LOP3.LUT R56, R57, 0xffff0000, RZ, 0xc0, !PT ;  /* 0xffff000039387812 */ /* 0x000fe400078ec0ff */
[----:B------:R-:W-:Y:S02]  /*11060*/  LOP3.LUT R57, R82, 0xffff0000, RZ, 0xc0, !PT ;  /* 0xffff000052397812 */ /* 0x000fe400078ec0ff */
[----:B------:R-:W-:Y:S01]  /*11070*/  F2FP.BF16.F32.PACK_AB R60, R83, R60 ;  /* 0x0000003c533c723e */ /* 0x000fe200000010ff */
[C---:B------:R-:W-:Y:S02]  /*11080*/  FMUL.FTZ R71, R56.reuse, R62 ;  /* 0x0000003e38477220 */ /* 0x040fe40000410000 */
[-C--:B------:R-:W-:Y:S02]  /*11090*/  FMUL.FTZ R56, R56, R57.reuse ;  /* 0x0000003938387220 */ /* 0x080fe40000410000 */
[----:B------:R-:W-:-:S02]  /*110a0*/  FFMA.FTZ R57, R65, R57, -R71 ;  /* 0x0000003941397223 */ /* 0x000fc40000010847 */
[----:B------:R-:W-:Y:S01]  /*110b0*/  FFMA.FTZ R62, R65, R62, R56 ;  /* 0x0000003e413e7223 */ /* 0x000fe20000010038 */
[C---:B------:R-:W-:Y:S01]  /*110c0*/  PRMT R65, R117.reuse, 0x5410, R63 ;  /* 0x0000541075417816 */ /* 0x040fe2000000003f */
[----:B------:R-:W-:Y:S01]  /*110d0*/  IMAD.U32 R63, R66, 0x10000, RZ ;  /* 0x00010000423f7824 */ /* 0x000fe200078e00ff */
[----:B------:R-:W-:Y:S02]  /*110e0*/  PRMT R56, R117, 0x5432, R70 ;  /* 0x0000543275387816 */ /* 0x000fe40000000046 */
[----:B------:R-:W-:Y:S01]  /*110f0*/  F2FP.BF16.F32.PACK_AB R61, R62, R61 ;  /* 0x0000003d3e3d723e */ /* 0x000fe200000010ff */
[----:B------:R-:W-:Y:S01]  /*11100*/  IMAD.U32 R71, R65, 0x10000, RZ ;  /* 0x0001000041477824 */ /* 0x000fe200078e00ff */
[----:B------:R-:W-:Y:S01]  /*11110*/  F2FP.BF16.F32.PACK_AB R57, R57, R69 ;  /* 0x000000453939723e */ /* 0x000fe200000010ff */
[----:B------:R-:W-:Y:S02]  /*11120*/  IMAD.U32 R70, R56, 0x10000, RZ ;  /* 0x0001000038467824 */ /* 0x000fe400078e00ff */
[----:B------:R-:W-:-:S02]  /*11130*/  FMUL.FTZ R78, R76, R71 ;  /* 0x000000474c4e7220 */ /* 0x000fc40000410000 */
[-C--:B------:R-:W-:Y:S02]  /*11140*/  FMUL.FTZ R76, R76, R70.reuse ;  /* 0x000000464c4c7220 */ /* 0x080fe40000410000 */
[C---:B------:R-:W-:Y:S02]  /*11150*/  FFMA.FTZ R70, R63.reuse, R70, -R78 ;  /* 0x000000463f467223 */ /* 0x040fe4000001084e */
[----:B------:R-:W-:Y:S01]  /*11160*/  FFMA.FTZ R63, R63, R71, R76 ;  /* 0x000000473f3f7223 */ /* 0x000fe2000001004c */
[----:B------:R-:W-:Y:S02]  /*11170*/  LOP3.LUT R71, R56, 0xffff0000, RZ, 0xc0, !PT ;  /* 0xffff000038477812 */ /* 0x000fe400078ec0ff */
[----:B------:R-:W-:Y:S02]  /*11180*/  LOP3.LUT R56, R65, 0xffff0000, RZ, 0xc0, !PT ;  /* 0xffff000041387812 */ /* 0x000fe400078ec0ff */
[----:B------:R-:W-:Y:S02]  /*11190*/  LOP3.LUT R76, R58, 0xffff0000, RZ, 0xc0, !PT ;  /* 0xffff00003a4c7812 */ /* 0x000fe400078ec0ff */
[----:B------:R-:W-:-:S03]  /*111a0*/  LOP3.LUT R65, R66, 0xffff0000, RZ, 0xc0, !PT ;  /* 0xffff000042417812 */ /* 0x000fc600078ec0ff */
[C---:B------:R-:W-:Y:S01]  /*111b0*/  FMUL.FTZ R58, R76.reuse, R56 ;  /* 0x000000384c3a7220 */ /* 0x040fe20000410000 */
[----:B------:R-:W-:-:S03]  /*111c0*/  FMUL.FTZ R66, R76, R71 ;  /* 0x000000474c427220 */ /* 0x000fc60000410000 */
[C---:B------:R-:W-:Y:S01]  /*111d0*/  FFMA.FTZ R58, R65.reuse, R71, -R58 ;  /* 0x00000047413a7223 */ /* 0x040fe2000001083a */
[----:B------:R-:W-:Y:S01]  /*111e0*/  FFMA.FTZ R65, R65, R56, R66 ;  /* 0x0000003841417223 */ /* 0x000fe20000010042 */
[----:B------:R-:W-:Y:S01]  /*111f0*/  LOP3.LUT R66, R77, 0xffff0000, RZ, 0xc0, !PT ;  /* 0xffff00004d427812 */ /* 0x000fe200078ec0ff */
[C---:B------:R-:W-:Y:S02]  /*11200*/  FMUL.FTZ R71, R59.reuse, R80 ;  /* 0x000000503b477220 */ /* 0x040fe40000410000 */
[----:B------:R-:W-:Y:S02]  /*11210*/  F2FP.BF16.F32.PACK_AB R58, R58, R70 ;  /* 0x000000463a3a723e */ /* 0x000fe400000010ff */
[-C--:B------:R-:W-:Y:S01]  /*11220*/  FMUL.FTZ R56, R59, R66.reuse ;  /* 0x000000423b387220 */ /* 0x080fe20000410000 */
[----:B------:R-:W-:Y:S01]  /*11230*/  FFMA.FTZ R66, R67, R66, R71 ;  /* 0x0000004243427223 */ /* 0x000fe20000010047 */
[----:B------:R-:W-:Y:S02]  /*11240*/  F2FP.BF16.F32.PACK_AB R62, R65, R63 ;  /* 0x0000003f413e723e */ /* 0x000fe400000010ff */
[----:B------:R-:W-:Y:S01]  /*11250*/  FFMA.FTZ R59, R67, R80, -R56 ;  /* 0x00000050433b7223 */ /* 0x000fe20000010838 */
[----:B------:R-:W-:-:S02]  /*11260*/  F2FP.BF16.F32.PACK_AB R56, R64, R81 ;  /* 0x000000514038723e */ /* 0x000fc400000010ff */
[----:B------:R-:W-:Y:S02]  /*11270*/  F2FP.BF16.F32.PACK_AB R63, R66, R20 ;  /* 0x00000014423f723e */ /* 0x000fe400000010ff */
[----:B------:R-:W-:-:S05]  /*11280*/  F2FP.BF16.F32.PACK_AB R59, R59, R68 ;  /* 0x000000443b3b723e */ /* 0x000fca00000010ff */
[----:B------:R1:W-:Y:S04]  /*11290*/  STS.128 [R89], R56 ;  /* 0x0000003859007388 */ /* 0x0003e80000000c00 */
[----:B------:R1:W-:Y:S02]  /*112a0*/  STS.128 [R3+0x10400], R60 ;  /* 0x0104003c03007388 */ /* 0x0003e40000000c00 */
.L_x_1722:
[----:B------:R-:W-:Y:S05]  /*112b0*/  BSYNC B1 ;  /* 0x0000000000017941 */ /* 0x000fea0003800000 */
.L_x_1721:
[----:B-1----:R-:W2:Y:S01]  /*112c0*/  LDL R3, [R1+0xc8] ;  /* 0x0000c80001037983 */ /* 0x002ea20000100800 */
[----:B------:R-:W-:Y:S01]  /*112d0*/  BSSY B1, `(.L_x_1725) ;  /* 0x00000dd000017945 */ /* 0x000fe20003800000 */
[----:B--2---:R-:W-:-:S13]  /*112e0*/  ISETP.GE.AND P0, PT, R3, R0, PT ;  /* 0x000000000300720c */ /* 0x004fda0003f06270 */
[----:B------:R-:W-:Y:S05]  /*112f0*/  @P0 BRA `(.L_x_1726) ;  /* 0x0000000c00680947 */ /* 0x000fea0003800000 */
[----:B------:R1:W5:Y:S01]  /*11300*/  LDL R81, [R1+0x60] ;  /* 0x0000600001517983 */ /* 0x0003620000100800 */
[----:B------:R-:W2:Y:S03]  /*11310*/  LDC R3, c[0x0][0x3f4] ;  /* 0x0000fd00ff037b82 */ /* 0x000ea60000000800 */
[----:B------:R1:W5:Y:S04]  /*11320*/  LDL R80, [R1+0xcc] ;  /* 0x0000cc0001507983 */ /* 0x0003680000100800 */
[----:B------:R1:W5:Y:S01]  /*11330*/  LDL R79, [R1+0x6c] ;  /* 0x00006c00014f7983 */ /* 0x0003620000100800 */
[----:B------:R-:W-:Y:S01]  /*11340*/  BSSY B2, `(.L_x_1727) ;  /* 0x000006c000027945 */ /* 0x000fe20003800000 */
[----:B--2---:R-:W-:-:S02]  /*11350*/  ISETP.GE.AND P0, PT, R18, R3, PT ;  /* 0x000000031200720c */ /* 0x004fc40003f06270 */
[----:B------:R-:W-:-:S11]  /*11360*/  ISETP.GE.AND P1, PT, R203, R3, PT ;  /* 0x00000003cb00720c */ /* 0x000fd60003f26270 */
[----:B-1----:R-:W-:Y:S05]  /*11370*/  @P0 BRA `(.L_x_1728) ;  /* 0x0000000400a00947 */ /* 0x002fea0003800000 */
[----:B0-----:R-:W2:Y:S04]  /*11380*/  LDL R20, [R1+0x84] ;  /* 0x0000840001147983 */ /* 0x001ea80000100800 */
[----:B------:R-:W3:Y:S01]  /*11390*/  LDL R82, [R1+0xc0] ;  /* 0x0000c00001527983 */ /* 0x000ee20000100800 */
[----:B------:R-:W-:Y:S02]  /*113a0*/  SHF.R.U64 R40, R40, 0x10, R41 ;  /* 0x0000001028287819 */ /* 0x000fe40000001229 */
[----:B------:R-:W-:Y:S02]  /*113b0*/  SHF.R.U64 R48, R48, 0x10, R49 ;  /* 0x0000001030307819 */ /* 0x000fe40000001231 */
[----:B------:R-:W-:Y:S02]  /*113c0*/  PRMT R40, R116, 0x5410, R40 ;  /* 0x0000541074287816 */ /* 0x000fe40000000028 */
[----:B------:R-:W-:-:S02]  /*113d0*/  PRMT R48, R114, 0x5410, R48 ;  /* 0x0000541072307816 */ /* 0x000fc40000000030 */
[----:B------:R-:W-:Y:S01]  /*113e0*/  SHF.R.U32.HI R41, RZ, 0x10, R41 ;  /* 0x00000010ff297819 */ /* 0x000fe20000011629 */
[----:B------:R-:W-:Y:S01]  /*113f0*/  IMAD.U32 R76, R40, 0x10000, RZ ;  /* 0x00010000284c7824 */ /* 0x000fe200078e00ff */
[----:B------:R-:W-:Y:S01]  /*11400*/  SHF.R.U32.HI R49, RZ, 0x10, R49 ;  /* 0x00000010ff317819 */ /* 0x000fe20000011631 */
[----:B------:R-:W-:Y:S01]  /*11410*/  IMAD.U32 R68, R48, 0x10000, RZ ;  /* 0x0001000030447824 */ /* 0x000fe200078e00ff */
[----:B------:R-:W-:Y:S02]  /*11420*/  PRMT R41, R116, 0x5432, R41 ;  /* 0x0000543274297816 */ /* 0x000fe40000000029 */
[----:B------:R-:W-:Y:S02]  /*11430*/  PRMT R49, R114, 0x5432, R49 ;  /* 0x0000543272317816 */ /* 0x000fe40000000031 */
[--C-:B------:R-:W-:Y:S02]  /*11440*/  SHF.R.U64 R42, R42, 0x10, R43.reuse ;  /* 0x000000102a2a7819 */ /* 0x100fe4000000122b */
[----:B------:R-:W-:-:S02]  /*11450*/  SHF.R.U32.HI R43, RZ, 0x10, R43 ;  /* 0x00000010ff2b7819 */ /* 0x000fc4000001162b */
[--C-:B------:R-:W-:Y:S02]  /*11460*/  SHF.R.U64 R50, R50, 0x10, R51.reuse ;  /* 0x0000001032327819 */ /* 0x100fe40000001233 */
[----:B------:R-:W-:Y:S02]  /*11470*/  SHF.R.U32.HI R51, RZ, 0x10, R51 ;  /* 0x00000010ff337819 */ /* 0x000fe40000011633 */
[----:B------:R-:W-:Y:S02]  /*11480*/  PRMT R43, R115, 0x5432, R43 ;  /* 0x00005432732b7816 */ /* 0x000fe4000000002b */
[----:B------:R-:W-:Y:S02]  /*11490*/  PRMT R51, R113, 0x5432, R51 ;  /* 0x0000543271337816 */ /* 0x000fe40000000033 */
[----:B------:R-:W-:Y:S02]  /*114a0*/  LOP3.LUT R40, R40, 0xffff0000, RZ, 0xc0, !PT ;  /* 0xffff000028287812 */ /* 0x000fe400078ec0ff */
[----:B------:R-:W-:-:S02]  /*114b0*/  LOP3.LUT R48, R48, 0xffff0000, RZ, 0xc0, !PT ;  /* 0xffff000030307812 */ /* 0x000fc400078ec0ff */
[----:B------:R-:W-:Y:S02]  /*114c0*/  PRMT R42, R115, 0x5410, R42 ;  /* 0x00005410732a7816 */ /* 0x000fe4000000002a */
[----:B------:R-:W-:Y:S02]  /*114d0*/  PRMT R50, R113, 0x5410, R50 ;  /* 0x0000541071327816 */ /* 0x000fe40000000032 */
[----:B--2---:R-:W-:-:S04]  /*114e0*/  LEA.HI R20, R3, R20, RZ, 0x1d ;  /* 0x0000001403147211 */ /* 0x004fc800078fe8ff */
[----:B------:R-:W-:Y:S01]  /*114f0*/  SHF.R.S32.HI R57, RZ, 0x1f, R20 ;  /* 0x0000001fff397819 */ /* 0x000fe20000011414 */
[----:B------:R-:W-:-:S03]  /*11500*/  IMAD.SHL.U32 R56, R20, 0x8, RZ ;  /* 0x0000000814387824 */ /* 0x000fc600078e00ff */
[----:B------:R-:W-:Y:S02]  /*11510*/  LEA.HI R57, R57, R20, RZ, 0x3 ;  /* 0x0000001439397211 */ /* 0x000fe400078f18ff */
[----:B-----5:R-:W-:-:S03]  /*11520*/  LOP3.LUT R20, R81, 0x38, R56, 0xf8, !PT ;  /* 0x0000003851147812 */ /* 0x020fc600078ef838 */
[----:B------:R-:W-:Y:S01]  /*11530*/  IMAD.SHL.U32 R57, R57, 0x400, RZ ;  /* 0x0000040039397824 */ /* 0x000fe200078e00ff */
[----:B------:R-:W-:-:S04]  /*11540*/  LOP3.LUT R20, R20, R80, RZ, 0x3c, !PT ;  /* 0x0000005014147212 */ /* 0x000fc800078e3cff */
[----:B------:R-:W-:-:S04]  /*11550*/  LOP3.LUT R57, R57, 0x7fffe000, RZ, 0xc0, !PT ;  /* 0x7fffe00039397812 */ /* 0x000fc800078ec0ff */
[----:B------:R-:W-:Y:S02]  /*11560*/  IADD3 R20, R20, R57, R79 ;  /* 0x0000003914147210 */ /* 0x000fe40007ffe04f */
[----:B---3--:R-:W0:Y:S03]  /*11570*/  LDS.128 R56, [R82] ;  /* 0x0000000052387984 */ /* 0x008e260000000c00 */
[----:B------:R-:W-:-:S05]  /*11580*/  IMAD R20, R20, 0x2, R17 ;  /* 0x0000000214147824 */ /* 0x000fca00078e0211 */
[----:B------:R-:W1:Y:S01]  /*11590*/  LDS.128 R60, [R20+0x10400] ;  /* 0x01040000143c7984 */ /* 0x000e620000000c00 */
[C---:B0-----:R-:W-:Y:S01]  /*115a0*/  IMAD.U32 R65, R56.reuse, 0x10000, RZ ;  /* 0x0001000038417824 */ /* 0x041fe200078e00ff */
[C---:B------:R-:W-:Y:S01]  /*115b0*/  LOP3.LUT R69, R59.reuse, 0xffff0000, RZ, 0xc0, !PT ;  /* 0xffff00003b457812 */ /* 0x040fe200078ec0ff */
[----:B------:R-:W-:Y:S01]  /*115c0*/  IMAD.U32 R67, R59, 0x10000, RZ ;  /* 0x000100003b437824 */ /* 0x000fe200078e00ff */
[----:B------:R-:W-:Y:S01]  /*115d0*/  LOP3.LUT R56, R56, 0xffff0000, RZ, 0xc0, !PT ;  /* 0xffff000038387812 */ /* 0x000fe200078ec0ff */
[----:B------:R-:W-:Y:S01]  /*115e0*/  IMAD.U32 R59, R41, 0x10000, RZ ;  /* 0x00010000293b7824 */ /* 0x000fe200078e00ff */
[C---:B------:R-:W-:Y:S01]  /*115f0*/  LOP3.LUT R66, R57.reuse, 0xffff0000, RZ, 0xc0, !PT ;  /* 0xffff000039427812 */ /* 0x040fe200078ec0ff */
[----:B------:R-:W-:Y:S02]  /*11600*/  IMAD.U32 R64, R57, 0x10000, RZ ;  /* 0x0001000039407824 */ /* 0x000fe400078e00ff */
[C---:B-1----:R-:W-:Y:S01]  /*11610*/  IMAD.U32 R70, R60.reuse, 0x10000, RZ ;  /* 0x000100003c467824 */ /* 0x042fe200078e00ff */
[----:B------:R-:W-:Y:S01]  /*11620*/  LOP3.LUT R60, R60, 0xffff0000, RZ, 0xc0, !PT ;  /* 0xffff00003c3c7812 */ /* 0x000fe200078ec0ff */
[C---:B------:R-:W-:Y:S01]  /*11630*/  IMAD.U32 R71, R61.reuse, 0x10000, RZ ;  /* 0x000100003d477824 */ /* 0x040fe200078e00ff */
[----:B------:R-:W-:Y:S01]  /*11640*/  LOP3.LUT R61, R61, 0xffff0000, RZ, 0xc0, !PT ;  /* 0xffff00003d3d7812 */ /* 0x000fe200078ec0ff */
[C---:B------:R-:W-:Y:S01]  /*11650*/  FMUL.FTZ R78, R70.reuse, R76 ;  /* 0x0000004c464e7220 */ /* 0x040fe20000410000 */
[-C--:B------:R-:W-:Y:S01]  /*11660*/  FMUL.FTZ R77, R70, R68.reuse ;  /* 0x00000044464d7220 */ /* 0x080fe20000410000 */
[C---:B------:R-:W-:Y:S01]  /*11670*/  IMAD.U32 R70, R49.reuse, 0x10000, RZ ;  /* 0x0001000031467824 */ /* 0x040fe200078e00ff */
[----:B------:R-:W-:Y:S01]  /*11680*/  LOP3.LUT R49, R49, 0xffff0000, RZ, 0xc0, !PT ;  /* 0xffff000031317812 */ /* 0x000fe200078ec0ff */
[C---:B------:R-:W-:Y:S01]  /*11690*/  FFMA.FTZ R68, R65.reuse, R68, -R78 ;  /* 0x0000004441447223 */ /* 0x040fe2000001084e */
[----:B------:R-:W-:Y:S01]  /*116a0*/  FFMA.FTZ R65, R65, R76, R77 ;  /* 0x0000004c41417223 */ /* 0x000fe2000001004d */
[C---:B------:R-:W-:Y:S01]  /*116b0*/  FMUL.FTZ R76, R71.reuse, R59 ;  /* 0x0000003b474c7220 */ /* 0x040fe20000410000 */
[----:B------:R-:W-:Y:S01]  /*116c0*/  FMUL.FTZ R71, R71, R70 ;  /* 0x0000004647477220 */ /* 0x000fe20000410000 */
[----:B------:R-:W-:-:S02]  /*116d0*/  IMAD.U32 R77, R63, 0x10000, RZ ;  /* 0x000100003f4d7824 */ /* 0x000fc400078e00ff */
[C---:B------:R-:W-:Y:S01]  /*116e0*/  FFMA.FTZ R76, R64.reuse, R70, -R76 ;  /* 0x00000046404c7223 */ /* 0x040fe2000001084c */
[----:B------:R-:W-:Y:S02]  /*116f0*/  IMAD.U32 R70, R43, 0x10000, RZ ;  /* 0x000100002b467824 */ /* 0x000fe400078e00ff */
[----:B------:R-:W-:Y:S01]  /*11700*/  FFMA.FTZ R71, R64, R59, R71 ;  /* 0x0000003b40477223 */ /* 0x000fe20000010047 */
[----:B------:R-:W-:Y:S01]  /*11710*/  IMAD.U32 R59, R51, 0x10000, RZ ;  /* 0x00010000333b7824 */ /* 0x000fe200078e00ff */
[----:B------:R-:W-:Y:S01]  /*11720*/  LOP3.LUT R43, R43, 0xffff0000, RZ, 0xc0, !PT ;  /* 0xffff00002b2b7812 */ /* 0x000fe200078ec0ff */
[C---:B------:R-:W-:Y:S01]  /*11730*/  FMUL.FTZ R64, R77.reuse, R70 ;  /* 0x000000464d407220 */ /* 0x040fe20000410000 */
[----:B------:R-:W-:Y:S02]  /*11740*/  IMAD.U32 R57, R58, 0x10000, RZ ;  /* 0x000100003a397824 */ /* 0x000fe400078e00ff */
[-C--:B------:R-:W-:Y:S01]  /*11750*/  FMUL.FTZ R77, R77, R59.reuse ;  /* 0x0000003b4d4d7220 */ /* 0x080fe20000410000 */
[----:B------:R-:W-:Y:S01]  /*11760*/  LOP3.LUT R51, R51, 0xffff0000, RZ, 0xc0, !PT ;  /* 0xffff000033337812 */ /* 0x000fe200078ec0ff */
[C---:B------:R-:W-:Y:S01]  /*11770*/  FFMA.FTZ R59, R67.reuse, R59, -R64 ;  /* 0x0000003b433b7223 */ /* 0x040fe20000010840 */
[C---:B------:R-:W-:Y:S01]  /*11780*/  FMUL.FTZ R64, R60.reuse, R40 ;  /* 0x000000283c407220 */ /* 0x040fe20000410000 */
[----:B------:R-:W-:Y:S01]  /*11790*/  FMUL.FTZ R60, R60, R48 ;  /* 0x000000303c3c7220 */ /* 0x000fe20000410000 */
[----:B------:R-:W-:Y:S01]  /*117a0*/  FFMA.FTZ R67, R67, R70, R77 ;  /* 0x0000004643437223 */ /* 0x000fe2000001004d */
[----:B------:R-:W-:Y:S01]  /*117b0*/  LOP3.LUT R77, R41, 0xffff0000, RZ, 0xc0, !PT ;  /* 0xffff0000294d7812 */ /* 0x000fe200078ec0ff */
[C---:B------:R-:W-:Y:S01]  /*117c0*/  FFMA.FTZ R64, R56.reuse, R48, -R64 ;  /* 0x0000003038407223 */ /* 0x040fe20000010840 */
[----:B------:R-:W-:Y:S01]  /*117d0*/  FFMA.FTZ R48, R56, R40, R60 ;  /* 0x0000002838307223 */ /* 0x000fe2000001003c */
[----:B------:R-:W-:Y:S01]  /*117e0*/  IMAD.U32 R60, R42, 0x10000, RZ ;  /* 0x000100002a3c7824 */ /* 0x000fe200078e00ff */
[C---:B------:R-:W-:Y:S01]  /*117f0*/  LOP3.LUT R40, R62.reuse, 0xffff0000, RZ, 0xc0, !PT ;  /* 0xffff00003e287812 */ /* 0x040fe200078ec0ff */
[----:B------:R-:W-:Y:S01]  /*11800*/  IMAD.U32 R41, R62, 0x10000, RZ ;  /* 0x000100003e297824 */ /* 0x000fe200078e00ff */
[----:B------:R-:W-:Y:S01]  /*11810*/  LOP3.LUT R62, R63, 0xffff0000, RZ, 0xc0, !PT ;  /* 0xffff00003f3e7812 */ /* 0x000fe200078ec0ff */
[----:B------:R-:W-:Y:S01]  /*11820*/  IMAD.U32 R70, R50, 0x10000, RZ ;  /* 0x0001000032467824 */ /* 0x000fe200078e00ff */
[----:B------:R-:W-:Y:S01]  /*11830*/  LOP3.LUT R42, R42, 0xffff0000, RZ, 0xc0, !PT ;  /* 0xffff00002a2a7812 */ /* 0x000fe200078ec0ff */
[C---:B------:R-:W-:Y:S01]  /*11840*/  FMUL.FTZ R63, R41.reuse, R60 ;  /* 0x0000003c293f7220 */ /* 0x040fe20000410000 */
[----:B------:R-:W-:Y:S01]  /*11850*/  LOP3.LUT R50, R50, 0xffff0000, RZ, 0xc0, !PT ;  /* 0xffff000032327812 */ /* 0x000fe200078ec0ff */
[-C--:B------:R-:W-:Y:S01]  /*11860*/  FMUL.FTZ R41, R41, R70.reuse ;  /* 0x0000004629297220 */ /* 0x080fe20000410000 */
[----:B------:R-:W-:Y:S01]  /*11870*/  LOP3.LUT R58, R58, 0xffff0000, RZ, 0xc0, !PT ;  /* 0xffff00003a3a7812 */ /* 0x000fe200078ec0ff */
[----:B------:R-:W-:Y:S01]  /*11880*/  FFMA.FTZ R63, R57, R70, -R63 ;  /* 0x00000046393f7223 */ /* 0x000fe2000001083f */
[----:B------:R-:W-:Y:S01]  /*11890*/  FMUL.FTZ R56, R61, R77 ;  /* 0x0000004d3d387220 */ /* 0x000fe20000410000 */
[----:B------:R-:W-:Y:S01]  /*118a0*/  FFMA.FTZ R57, R57, R60, R41 ;  /* 0x0000003c39397223 */ /* 0x000fe20000010029 */
[C---:B------:R-:W-:Y:S01]  /*118b0*/  FMUL.FTZ R41, R40.reuse, R42 ;  /* 0x0000002a28297220 */ /* 0x040fe20000410000 */
[-C--:B------:R-:W-:Y:S01]  /*118c0*/  FMUL.FTZ R60, R40, R50.reuse ;  /* 0x00000032283c7220 */ /* 0x080fe20000410000 */
[C---:B------:R-:W-:Y:S01]  /*118d0*/  FMUL.FTZ R40, R62.reuse, R43 ;  /* 0x0000002b3e287220 */ /* 0x040fe20000410000 */
[----:B------:R-:W-:Y:S01]  /*118e0*/  FMUL.FTZ R61, R61, R49 ;  /* 0x000000313d3d7220 */ /* 0x000fe20000410000 */
[----:B------:R-:W-:Y:S01]  /*118f0*/  FMUL.FTZ R62, R62, R51 ;  /* 0x000000333e3e7220 */ /* 0x000fe20000410000 */
[----:B------:R-:W-:Y:S01]  /*11900*/  FFMA.FTZ R56, R66, R49, -R56 ;  /* 0x0000003142387223 */ /* 0x000fe20000010838 */
[----:B------:R-:W-:Y:S01]  /*11910*/  FFMA.FTZ R50, R58, R50, -R41 ;  /* 0x000000323a327223 */ /* 0x000fe20000010829 */
[C---:B------:R-:W-:Y:S01]  /*11920*/  FFMA.FTZ R51, R69.reuse, R51, -R40 ;  /* 0x0000003345337223 */ /* 0x040fe20000010828 */
[----:B------:R-:W-:Y:S01]  /*11930*/  FFMA.FTZ R49, R66, R77, R61 ;  /* 0x0000004d42317223 */ /* 0x000fe2000001003d */
        /* <DEDUP_REMOVED lines=12> */
.L_x_1728:
[----:B------:R-:W-:Y:S05]  /*11a00*/  BSYNC B2 ;  /* 0x0000000000027941 */ /* 0x000fea0003800000 */
.L_x_1727:
[----:B------:R-:W-:Y:S05]  /*11a10*/  @P1 BRA `(.L_x_1726) ;  /* 0x0000000400a01947 */ /* 0x000fea0003800000 */
[----:B01----:R-:W2:Y:S04]  /*11a20*/  LDL R20, [R1+0xa4] ;  /* 0x0000a40001147983 */ /* 0x003ea80000100800 */
[----:B------:R-:W3:Y:S01]  /*11a30*/  LDL R67, [R1+0xbc] ;  /* 0x0000bc0001437983 */ /* 0x000ee20000100800 */
[--C-:B------:R-:W-:Y:S02]  /*11a40*/  SHF.R.U64 R59, R52, 0x10, R53.reuse ;  /* 0x00000010343b7819 */ /* 0x100fe40000001235 */
[----:B------:R-:W-:Y:S02]  /*11a50*/  SHF.R.U32.HI R57, RZ, 0x10, R53 ;  /* 0x00000010ff397819 */ /* 0x000fe40000011635 */
[----:B------:R-:W-:Y:S02]  /*11a60*/  SHF.R.U64 R53, R44, 0x10, R45 ;  /* 0x000000102c357819 */ /* 0x000fe4000000122d */
[----:B------:R-:W-:-:S02]  /*11a70*/  SHF.R.U64 R58, R54, 0x10, R55 ;  /* 0x00000010363a7819 */ /* 0x000fc40000001237 */
[----:B------:R-:W-:Y:S02]  /*11a80*/  SHF.R.U64 R54, R46, 0x10, R47 ;  /* 0x000000102e367819 */ /* 0x000fe4000000122f */
[----:B------:R-:W-:Y:S02]  /*11a90*/  SHF.R.U32.HI R56, RZ, 0x10, R55 ;  /* 0x00000010ff387819 */ /* 0x000fe40000011637 */
[----:B------:R-:W-:Y:S02]  /*11aa0*/  PRMT R46, R112, 0x5410, R53 ;  /* 0x00005410702e7816 */ /* 0x000fe40000000035 */
[----:B------:R-:W-:Y:S02]  /*11ab0*/  SHF.R.U32.HI R45, RZ, 0x10, R45 ;  /* 0x00000010ff2d7819 */ /* 0x000fe4000001162d */
[----:B------:R-:W-:Y:S01]  /*11ac0*/  SHF.R.U32.HI R52, RZ, 0x10, R47 ;  /* 0x00000010ff347819 */ /* 0x000fe2000001162f */
[----:B------:R-:W-:Y:S01]  /*11ad0*/  IMAD.U32 R63, R46, 0x10000, RZ ;  /* 0x000100002e3f7824 */ /* 0x000fe200078e00ff */
[----:B------:R-:W-:-:S02]  /*11ae0*/  PRMT R44, R109, 0x5410, R58 ;  /* 0x000054106d2c7816 */ /* 0x000fc4000000003a */
[----:B------:R-:W-:Y:S02]  /*11af0*/  PRMT R109, R109, 0x5432, R56 ;  /* 0x000054326d6d7816 */ /* 0x000fe40000000038 */
[----:B------:R-:W-:Y:S02]  /*11b00*/  PRMT R112, R112, 0x5432, R45 ;  /* 0x0000543270707816 */ /* 0x000fe4000000002d */
[C---:B------:R-:W-:Y:S02]  /*11b10*/  PRMT R45, R111.reuse, 0x5410, R54 ;  /* 0x000054106f2d7816 */ /* 0x040fe40000000036 */
[----:B------:R-:W-:Y:S01]  /*11b20*/  PRMT R111, R111, 0x5432, R52 ;  /* 0x000054326f6f7816 */ /* 0x000fe20000000034 */
[----:B------:R-:W-:Y:S01]  /*11b30*/  IMAD.U32 R60, R112, 0x10000, RZ ;  /* 0x00010000703c7824 */ /* 0x000fe200078e00ff */
[----:B------:R-:W-:Y:S02]  /*11b40*/  LOP3.LUT R46, R46, 0xffff0000, RZ, 0xc0, !PT ;  /* 0xffff00002e2e7812 */ /* 0x000fe400078ec0ff */
[----:B--2---:R-:W-:-:S04]  /*11b50*/  LEA.HI R3, R3, R20, RZ, 0x1d ;  /* 0x0000001403037211 */ /* 0x004fc800078fe8ff */
[----:B------:R-:W-:Y:S01]  /*11b60*/  SHF.R.S32.HI R40, RZ, 0x1f, R3 ;  /* 0x0000001fff287819 */ /* 0x000fe20000011403 */
[----:B------:R-:W-:-:S03]  /*11b70*/  IMAD.SHL.U32 R20, R3, 0x8, RZ ;  /* 0x0000000803147824 */ /* 0x000fc600078e00ff */
[----:B------:R-:W-:Y:S02]  /*11b80*/  LEA.HI R40, R40, R3, RZ, 0x3 ;  /* 0x0000000328287211 */ /* 0x000fe400078f18ff */
[----:B-----5:R-:W-:-:S03]  /*11b90*/  LOP3.LUT R3, R81, 0x38, R20, 0xf8, !PT ;  /* 0x0000003851037812 */ /* 0x020fc600078ef814 */
[----:B------:R-:W-:Y:S01]  /*11ba0*/  IMAD.SHL.U32 R40, R40, 0x400, RZ ;  /* 0x0000040028287824 */ /* 0x000fe200078e00ff */
[----:B------:R-:W-:-:S04]  /*11bb0*/  LOP3.LUT R3, R3, R80, RZ, 0x3c, !PT ;  /* 0x0000005003037212 */ /* 0x000fc800078e3cff */
[----:B------:R-:W-:Y:S02]  /*11bc0*/  LOP3.LUT R20, R40, 0x7fffe000, RZ, 0xc0, !PT ;  /* 0x7fffe00028147812 */ /* 0x000fe400078ec0ff */
[----:B---3--:R-:W0:Y:S02]  /*11bd0*/  LDS.128 R40, [R67] ;  /* 0x0000000043287984 */ /* 0x008e240000000c00 */
[----:B------:R-:W-:-:S05]  /*11be0*/  IADD3 R20, R3, R20, R79 ;  /* 0x0000001403147210 */ /* 0x000fca0007ffe04f */
[----:B------:R-:W-:Y:S01]  /*11bf0*/  IMAD R3, R20, 0x2, R17 ;  /* 0x0000000214037824 */ /* 0x000fe200078e0211 */
[C---:B------:R-:W-:Y:S02]  /*11c00*/  PRMT R20, R110.reuse, 0x5410, R59 ;  /* 0x000054106e147816 */ /* 0x040fe4000000003b */
[----:B------:R-:W-:Y:S02]  /*11c10*/  PRMT R110, R110, 0x5432, R57 ;  /* 0x000054326e6e7816 */ /* 0x000fe40000000039 */
[----:B------:R-:W1:Y:S01]  /*11c20*/  LDS.128 R48, [R3+0x10400] ;  /* 0x0104000003307984 */ /* 0x000e620000000c00 */
[C---:B------:R-:W-:Y:S01]  /*11c30*/  IMAD.U32 R61, R20.reuse, 0x10000, RZ ;  /* 0x00010000143d7824 */ /* 0x040fe200078e00ff */
[----:B------:R-:W-:Y:S01]  /*11c40*/  LOP3.LUT R20, R20, 0xffff0000, RZ, 0xc0, !PT ;  /* 0xffff000014147812 */ /* 0x000fe200078ec0ff */
[C---:B0-----:R-:W-:Y:S01]  /*11c50*/  IMAD.U32 R54, R41.reuse, 0x10000, RZ ;  /* 0x0001000029367824 */ /* 0x041fe200078e00ff */
[----:B------:R-:W-:Y:S01]  /*11c60*/  LOP3.LUT R52, R41, 0xffff0000, RZ, 0xc0, !PT ;  /* 0xffff000029347812 */ /* 0x000fe200078ec0ff */
[----:B------:R-:W-:Y:S01]  /*11c70*/  IMAD.U32 R55, R40, 0x10000, RZ ;  /* 0x0001000028377824 */ /* 0x000fe200078e00ff */
[C---:B------:R-:W-:Y:S01]  /*11c80*/  LOP3.LUT R41, R42.reuse, 0xffff0000, RZ, 0xc0, !PT ;  /* 0xffff00002a297812 */ /* 0x040fe200078ec0ff */
[----:B------:R-:W-:Y:S01]  /*11c90*/  IMAD.U32 R47, R42, 0x10000, RZ ;  /* 0x000100002a2f7824 */ /* 0x000fe200078e00ff */
[C---:B------:R-:W-:Y:S01]  /*11ca0*/  LOP3.LUT R42, R43.reuse, 0xffff0000, RZ, 0xc0, !PT ;  /* 0xffff00002b2a7812 */ /* 0x040fe200078ec0ff */
[----:B------:R-:W-:Y:S01]  /*11cb0*/  IMAD.U32 R53, R43, 0x10000, RZ ;  /* 0x000100002b357824 */ /* 0x000fe200078e00ff */
[----:B------:R-:W-:Y:S01]  /*11cc0*/  LOP3.LUT R40, R40, 0xffff0000, RZ, 0xc0, !PT ;  /* 0xffff000028287812 */ /* 0x000fe200078ec0ff */
        /* <DEDUP_REMOVED lines=8> */
[C---:B------:R-:W-:Y:S01]  /*11d50*/  IMAD.U32 R49, R51.reuse, 0x10000, RZ ;  /* 0x0001000033317824 */ /* 0x040fe200078e00ff */
[----:B------:R-:W-:Y:S01]  /*11d60*/  LOP3.LUT R50, R51, 0xffff0000, RZ, 0xc0, !PT ;  /* 0xffff000033327812 */ /* 0x000fe200078ec0ff */
[----:B------:R-:W-:Y:S01]  /*11d70*/  FFMA.FTZ R56, R55, R61, -R62 ;  /* 0x0000003d37387223 */ /* 0x000fe2000001083e */
[----:B------:R-:W-:-:S02]  /*11d80*/  IMAD.U32 R51, R110, 0x10000, RZ ;  /* 0x000100006e337824 */ /* 0x000fc400078e00ff */
[----:B------:R-:W-:Y:S01]  /*11d90*/  FMUL.FTZ R61, R59, R60 ;  /* 0x0000003c3b3d7220 */ /* 0x000fe20000410000 */
[----:B------:R-:W-:Y:S02]  /*11da0*/  IMAD.U32 R62, R111, 0x10000, RZ ;  /* 0x000100006f3e7824 */ /* 0x000fe400078e00ff */
[----:B------:R-:W-:Y:S01]  /*11db0*/  FFMA.FTZ R55, R55, R63, R64 ;  /* 0x0000003f37377223 */ /* 0x000fe20000010040 */
[----:B------:R-:W-:Y:S02]  /*11dc0*/  IMAD.U32 R64, R109, 0x10000, RZ ;  /* 0x000100006d407824 */ /* 0x000fe400078e00ff */
[-C--:B------:R-:W-:Y:S01]  /*11dd0*/  FMUL.FTZ R59, R59, R51.reuse ;  /* 0x000000333b3b7220 */ /* 0x080fe20000410000 */
[C---:B------:R-:W-:Y:S01]  /*11de0*/  FFMA.FTZ R51, R54.reuse, R51, -R61 ;  /* 0x0000003336337223 */ /* 0x040fe2000001083d */
[C---:B------:R-:W-:Y:S01]  /*11df0*/  FMUL.FTZ R66, R49.reuse, R62 ;  /* 0x0000003e31427220 */ /* 0x040fe20000410000 */
[----:B------:R-:W-:Y:S01]  /*11e00*/  FMUL.FTZ R61, R49, R64 ;  /* 0x00000040313d7220 */ /* 0x000fe20000410000 */
[----:B------:R-:W-:Y:S01]  /*11e10*/  FMUL.FTZ R63, R57, R46 ;  /* 0x0000002e393f7220 */ /* 0x000fe20000410000 */
[----:B------:R-:W-:Y:S01]  /*11e20*/  FFMA.FTZ R54, R54, R60, R59 ;  /* 0x0000003c36367223 */ /* 0x000fe2000001003b */
[C---:B------:R-:W-:Y:S01]  /*11e30*/  FFMA.FTZ R49, R53.reuse, R64, -R66 ;  /* 0x0000004035317223 */ /* 0x040fe20000010842 */
[----:B------:R-:W-:Y:S01]  /*11e40*/  FFMA.FTZ R53, R53, R62, R61 ;  /* 0x0000003e35357223 */ /* 0x000fe2000001003d */
[----:B------:R-:W-:Y:S01]  /*11e50*/  LOP3.LUT R61, R112, 0xffff0000, RZ, 0xc0, !PT ;  /* 0xffff0000703d7812 */ /* 0x000fe200078ec0ff */
[-C--:B------:R-:W-:Y:S01]  /*11e60*/  FMUL.FTZ R65, R57, R20.reuse ;  /* 0x0000001439417220 */ /* 0x080fe20000410000 */
[----:B------:R-:W-:Y:S01]  /*11e70*/  LOP3.LUT R59, R110, 0xffff0000, RZ, 0xc0, !PT ;  /* 0xffff00006e3b7812 */ /* 0x000fe200078ec0ff */
[----:B------:R-:W-:Y:S01]  /*11e80*/  FFMA.FTZ R57, R40, R20, -R63 ;  /* 0x0000001428397223 */ /* 0x000fe2000001083f */
[----:B------:R-:W-:-:S02]  /*11e90*/  IMAD.U32 R20, R45, 0x10000, RZ ;  /* 0x000100002d147824 */ /* 0x000fc400078e00ff */
[----:B------:R-:W-:Y:S01]  /*11ea0*/  FMUL.FTZ R63, R58, R61 ;  /* 0x0000003d3a3f7220 */ /* 0x000fe20000410000 */
[----:B------:R-:W-:Y:S02]  /*11eb0*/  IMAD.U32 R60, R44, 0x10000, RZ ;  /* 0x000100002c3c7824 */ /* 0x000fe400078e00ff */
[-C--:B------:R-:W-:Y:S01]  /*11ec0*/  FMUL.FTZ R62, R58, R59.reuse ;  /* 0x0000003b3a3e7220 */ /* 0x080fe20000410000 */
[----:B------:R-:W-:Y:S01]  /*11ed0*/  FFMA.FTZ R46, R40, R46, R65 ;  /* 0x0000002e282e7223 */ /* 0x000fe20000010041 */
[----:B------:R-:W-:Y:S01]  /*11ee0*/  FMUL.FTZ R40, R48, R20 ;  /* 0x0000001430287220 */ /* 0x000fe20000410000 */
[C---:B------:R-:W-:Y:S01]  /*11ef0*/  FFMA.FTZ R58, R52.reuse, R59, -R63 ;  /* 0x0000003b343a7223 */ /* 0x040fe2000001083f */
[----:B------:R-:W-:Y:S01]  /*11f00*/  FFMA.FTZ R59, R52, R61, R62 ;  /* 0x0000003d343b7223 */ /* 0x000fe2000001003e */
[-C--:B------:R-:W-:Y:S01]  /*11f10*/  FMUL.FTZ R52, R48, R60.reuse ;  /* 0x0000003c30347220 */ /* 0x080fe20000410000 */
[----:B------:R-:W-:Y:S01]  /*11f20*/  FFMA.FTZ R48, R47, R60, -R40 ;  /* 0x0000003c2f307223 */ /* 0x000fe20000010828 */
[----:B------:R-:W-:-:S02]  /*11f30*/  LOP3.LUT R40, R45, 0xffff0000, RZ, 0xc0, !PT ;  /* 0xffff00002d287812 */ /* 0x000fc400078ec0ff */
[----:B------:R-:W-:Y:S01]  /*11f40*/  LOP3.LUT R44, R44, 0xffff0000, RZ, 0xc0, !PT ;  /* 0xffff00002c2c7812 */ /* 0x000fe200078ec0ff */
[----:B------:R-:W-:Y:S01]  /*11f50*/  FFMA.FTZ R52, R47, R20, R52 ;  /* 0x000000142f347223 */ /* 0x000fe20000010034 */
[----:B------:R-:W-:Y:S01]  /*11f60*/  LOP3.LUT R111, R111, 0xffff0000, RZ, 0xc0, !PT ;  /* 0xffff00006f6f7812 */ /* 0x000fe200078ec0ff */
[----:B------:R-:W-:Y:S01]  /*11f70*/  FMUL.FTZ R20, R43, R40 ;  /* 0x000000282b147220 */ /* 0x000fe20000410000 */
[----:B------:R-:W-:Y:S01]  /*11f80*/  LOP3.LUT R109, R109, 0xffff0000, RZ, 0xc0, !PT ;  /* 0xffff00006d6d7812 */ /* 0x000fe200078ec0ff */
[-C--:B------:R-:W-:Y:S02]  /*11f90*/  FMUL.FTZ R45, R43, R44.reuse ;  /* 0x0000002c2b2d7220 */ /* 0x080fe40000410000 */
[C---:B------:R-:W-:Y:S01]  /*11fa0*/  FMUL.FTZ R61, R50.reuse, R111 ;  /* 0x0000006f323d7220 */ /* 0x040fe20000410000 */
[C---:B------:R-:W-:Y:S01]  /*11fb0*/  FFMA.FTZ R43, R41.reuse, R44, -R20 ;  /* 0x0000002c292b7223 */ /* 0x040fe20000010814 */
[-C--:B------:R-:W-:Y:S01]  /*11fc0*/  FMUL.FTZ R50, R50, R109.reuse ;  /* 0x0000006d32327220 */ /* 0x080fe20000410000 */
[----:B------:R-:W-:Y:S01]  /*11fd0*/  FFMA.FTZ R47, R41, R40, R45 ;  /* 0x00000028292f7223 */ /* 0x000fe2000001002d */
[----:B------:R-:W-:Y:S01]  /*11fe0*/  FFMA.FTZ R20, R42, R109, -R61 ;  /* 0x0000006d2a147223 */ /* 0x000fe2000001083d */
[----:B------:R-:W-:Y:S01]  /*11ff0*/  F2FP.BF16.F32.PACK_AB R44, R46, R55 ;  /* 0x000000372e2c723e */ /* 0x000fe200000010ff */
[----:B------:R-:W-:Y:S01]  /*12000*/  FFMA.FTZ R50, R42, R111, R50 ;  /* 0x0000006f2a327223 */ /* 0x000fe20000010032 */
[----:B------:R-:W-:-:S02]  /*12010*/  F2FP.BF16.F32.PACK_AB R42, R43, R48 ;  /* 0x000000302b2a723e */ /* 0x000fc400000010ff */
[----:B------:R-:W-:Y:S02]  /*12020*/  F2FP.BF16.F32.PACK_AB R40, R57, R56 ;  /* 0x000000383928723e */ /* 0x000fe400000010ff */
[----:B------:R-:W-:Y:S02]  /*12030*/  F2FP.BF16.F32.PACK_AB R41, R58, R51 ;  /* 0x000000333a29723e */ /* 0x000fe400000010ff */
[----:B------:R-:W-:Y:S02]  /*12040*/  F2FP.BF16.F32.PACK_AB R46, R47, R52 ;  /* 0x000000342f2e723e */ /* 0x000fe400000010ff */
[----:B------:R-:W-:Y:S02]  /*12050*/  F2FP.BF16.F32.PACK_AB R43, R20, R49 ;  /* 0x00000031142b723e */ /* 0x000fe400000010ff */
[----:B------:R-:W-:Y:S02]  /*12060*/  F2FP.BF16.F32.PACK_AB R45, R59, R54 ;  /* 0x000000363b2d723e */ /* 0x000fe400000010ff */
[----:B------:R-:W-:Y:S01]  /*12070*/  F2FP.BF16.F32.PACK_AB R47, R50, R53 ;  /* 0x00000035322f723e */ /* 0x000fe200000010ff */
[----:B------:R2:W-:Y:S04]  /*12080*/  STS.128 [R67], R40 ;  /* 0x0000002843007388 */ /* 0x0005e80000000c00 */
[----:B------:R2:W-:Y:S02]  /*12090*/  STS.128 [R3+0x10400], R44 ;  /* 0x0104002c03007388 */ /* 0x0005e40000000c00 */
.L_x_1726:
[----:B------:R-:W-:Y:S05]  /*120a0*/  BSYNC B1 ;  /* 0x0000000000017941 */ /* 0x000fea0003800000 */
.L_x_1725:
[----:B--2---:R-:W-:Y:S01]  /*120b0*/  VIADD R3, R123, 0x40 ;  /* 0x000000407b037836 */ /* 0x004fe20000000000 */
[----:B------:R-:W-:Y:S04]  /*120c0*/  BSSY B1, `(.L_x_1729) ;  /* 0x00000e8000017945 */ /* 0x000fe80003800000 */
[----:B------:R-:W-:-:S13]  /*120d0*/  ISETP.GE.AND P0, PT, R3, R0, PT ;  /* 0x000000000300720c */ /* 0x000fda0003f06270 */
[----:B------:R-:W-:Y:S05]  /*120e0*/  @P0 BRA `(.L_x_1730) ;  /* 0x0000000c00940947 */ /* 0x000fea0003800000 */
[----:B01----:R-:W0:Y:S01]  /*120f0*/  LDC R20, c[0x0][0x3f4] ;  /* 0x0000fd00ff147b82 */ /* 0x003e220000000800 */
[----:B------:R-:W-:Y:S01]  /*12100*/  BSSY B2, `(.L_x_1731) ;  /* 0x0000073000027945 */ /* 0x000fe20003800000 */
[-C--:B0-----:R-:W-:Y:S02]  /*12110*/  ISETP.GE.AND P0, PT, R18, R20.reuse, PT ;  /* 0x000000141200720c */ /* 0x081fe40003f06270 */
[----:B------:R-:W-:-:S11]  /*12120*/  ISETP.GE.AND P1, PT, R203, R20, PT ;  /* 0x00000014cb00720c */ /* 0x000fd60003f26270 */
[----:B------:R-:W-:Y:S05]  /*12130*/  @P0 BRA `(.L_x_1732) ;  /* 0x0000000400bc0947 */ /* 0x000fea0003800000 */
[----:B------:R-:W2:Y:S04]  /*12140*/  LDL R40, [R1+0x84] ;  /* 0x0000840001287983 */ /* 0x000ea80000100800 */
[----:B------:R-:W3:Y:S01]  /*12150*/  LDL R61, [R1+0xb8] ;  /* 0x0000b800013d7983 */ /* 0x000ee20000100800 */
[----:B------:R-:W-:Y:S01]  /*12160*/  IMAD.SHL.U32 R41, R3, 0x40, RZ ;  /* 0x0000004003297824 */ /* 0x000fe200078e00ff */
[----:B------:R-:W-:Y:S02]  /*12170*/  SHF.R.S32.HI R42, RZ, 0x1f, R3 ;  /* 0x0000001fff2a7819 */ /* 0x000fe40000011403 */
[----:B------:R-:W-:Y:S02]  /*12180*/  SHF.R.U64 R49, R24, 0x10, R25 ;  /* 0x0000001018317819 */ /* 0x000fe40000001219 */
[----:B------:R-:W-:-:S02]  /*12190*/  LOP3.LUT R44, R41, 0x1c0, RZ, 0xc0, !PT ;  /* 0x000001c0292c7812 */ /* 0x000fc400078ec0ff */
[----:B------:R-:W-:Y:S02]  /*121a0*/  LEA.HI R42, R42, R3, RZ, 0x3 ;  /* 0x000000032a2a7211 */ /* 0x000fe400078f18ff */
[--C-:B------:R-:W-:Y:S02]  /*121b0*/  SHF.R.U64 R53, R32, 0x10, R33.reuse ;  /* 0x0000001020357819 */ /* 0x100fe40000001221 */
[----:B------:R-:W-:Y:S01]  /*121c0*/  SHF.R.U32.HI R51, RZ, 0x10, R33 ;  /* 0x00000010ff337819 */ /* 0x000fe20000011621 */
[----:B------:R-:W-:Y:S01]  /*121d0*/  IMAD.SHL.U32 R42, R42, 0x40, RZ ;  /* 0x000000402a2a7824 */ /* 0x000fe200078e00ff */
[----:B------:R-:W-:Y:S02]  /*121e0*/  SHF.R.U64 R50, R34, 0x10, R35 ;  /* 0x0000001022327819 */ /* 0x000fe40000001223 */
[----:B------:R-:W-:Y:S02]  /*121f0*/  SHF.R.U32.HI R33, RZ, 0x10, R25 ;  /* 0x00000010ff217819 */ /* 0x000fe40000011619 */
[----:B------:R-:W-:-:S02]  /*12200*/  LOP3.LUT R42, R42, 0xfffffe00, RZ, 0xc0, !PT ;  /* 0xfffffe002a2a7812 */ /* 0x000fc400078ec0ff */
[----:B------:R-:W-:Y:S02]  /*12210*/  SHF.R.U64 R26, R26, 0x10, R27 ;  /* 0x000000101a1a7819 */ /* 0x000fe4000000121b */
[C---:B------:R-:W-:Y:S02]  /*12220*/  PRMT R49, R108.reuse, 0x5410, R49 ;  /* 0x000054106c317816 */ /* 0x040fe40000000031 */
[----:B------:R-:W-:Y:S02]  /*12230*/  SHF.R.U32.HI R32, RZ, 0x10, R27 ;  /* 0x00000010ff207819 */ /* 0x000fe4000001161b */
[----:B------:R-:W-:Y:S01]  /*12240*/  PRMT R24, R105, 0x5410, R50 ;  /* 0x0000541069187816 */ /* 0x000fe20000000032 */
[----:B------:R-:W-:Y:S01]  /*12250*/  IMAD.U32 R56, R49, 0x10000, RZ ;  /* 0x0001000031387824 */ /* 0x000fe200078e00ff */
[----:B------:R-:W-:Y:S02]  /*12260*/  PRMT R108, R108, 0x5432, R33 ;  /* 0x000054326c6c7816 */ /* 0x000fe40000000021 */
[----:B------:R-:W-:-:S02]  /*12270*/  PRMT R25, R106, 0x5410, R53 ;  /* 0x000054106a197816 */ /* 0x000fc40000000035 */
[C---:B------:R-:W-:Y:S02]  /*12280*/  PRMT R26, R107.reuse, 0x5410, R26 ;  /* 0x000054106b1a7816 */ /* 0x040fe4000000001a */
[----:B------:R-:W-:Y:S02]  /*12290*/  PRMT R107, R107, 0x5432, R32 ;  /* 0x000054326b6b7816 */ /* 0x000fe40000000020 */
[----:B------:R-:W-:Y:S02]  /*122a0*/  PRMT R106, R106, 0x5432, R51 ;  /* 0x000054326a6a7816 */ /* 0x000fe40000000033 */
[----:B------:R-:W-:Y:S01]  /*122b0*/  SHF.R.U32.HI R34, RZ, 0x10, R35 ;  /* 0x00000010ff227819 */ /* 0x000fe20000011623 */
[C---:B------:R-:W-:Y:S01]  /*122c0*/  IMAD.U32 R58, R107.reuse, 0x10000, RZ ;  /* 0x000100006b3a7824 */ /* 0x040fe200078e00ff */
[----:B------:R-:W-:Y:S02]  /*122d0*/  LOP3.LUT R107, R107, 0xffff0000, RZ, 0xc0, !PT ;  /* 0xffff00006b6b7812 */ /* 0x000fe400078ec0ff */
[----:B------:R-:W-:-:S02]  /*122e0*/  PRMT R105, R105, 0x5432, R34 ;  /* 0x0000543269697816 */ /* 0x000fc40000000022 */
[----:B--2---:R-:W-:-:S04]  /*122f0*/  LEA.HI R40, R20, R40, RZ, 0x1d ;  /* 0x0000002814287211 */ /* 0x004fc800078fe8ff */
[----:B------:R-:W-:Y:S01]  /*12300*/  SHF.R.S32.HI R43, RZ, 0x1f, R40 ;  /* 0x0000001fff2b7819 */ /* 0x000fe20000011428 */
[----:B------:R-:W-:-:S03]  /*12310*/  IMAD.SHL.U32 R41, R40, 0x8, RZ ;  /* 0x0000000828297824 */ /* 0x000fc600078e00ff */
[----:B------:R-:W-:Y:S02]  /*12320*/  LEA.HI R43, R43, R40, RZ, 0x3 ;  /* 0x000000282b2b7211 */ /* 0x000fe400078f18ff */
[----:B------:R-:W-:Y:S02]  /*12330*/  LOP3.LUT R40, R44, 0x38, R41, 0xf8, !PT ;  /* 0x000000382c287812 */ /* 0x000fe400078ef829 */
[----:B------:R-:W-:Y:S01]  /*12340*/  SHF.R.U32.HI R41, RZ, 0x3, R44 ;  /* 0x00000003ff297819 */ /* 0x000fe2000001162c */
[----:B------:R-:W-:-:S03]  /*12350*/  IMAD.SHL.U32 R43, R43, 0x400, RZ ;  /* 0x000004002b2b7824 */ /* 0x000fc600078e00ff */
[----:B------:R-:W-:Y:S02]  /*12360*/  LOP3.LUT R40, R40, R41, RZ, 0x3c, !PT ;  /* 0x0000002928287212 */ /* 0x000fe400078e3cff */
[----:B------:R-:W-:-:S04]  /*12370*/  LOP3.LUT R43, R43, 0x7fffe000, RZ, 0xc0, !PT ;  /* 0x7fffe0002b2b7812 */ /* 0x000fc800078ec0ff */
[----:B------:R-:W-:Y:S02]  /*12380*/  IADD3 R48, R40, R43, R42 ;  /* 0x0000002b28307210 */ /* 0x000fe40007ffe02a */
[----:B---3--:R-:W0:Y:S03]  /*12390*/  LDS.128 R40, [R61] ;  /* 0x000000003d287984 */ /* 0x008e260000000c00 */
        /* <DEDUP_REMOVED lines=14> */
[----:B------:R-:W-:-:S02]  /*12480*/  IMAD.U32 R43, R25, 0x10000, RZ ;  /* 0x00010000192b7824 */ /* 0x000fc400078e00ff */
[CC--:B------:R-:W-:Y:S01]  /*12490*/  FMUL.FTZ R45, R41.reuse, R56.reuse ;  /* 0x00000038292d7220 */ /* 0x0c0fe20000410000 */
[C---:B------:R-:W-:Y:S01]  /*124a0*/  IMAD.U32 R35, R46.reuse, 0x10000, RZ ;  /* 0x000100002e237824 */ /* 0x040fe200078e00ff */
[----:B------:R-:W-:Y:S01]  /*124b0*/  LOP3.LUT R34, R46, 0xffff0000, RZ, 0xc0, !PT ;  /* 0xffff00002e227812 */ /* 0x000fe200078ec0ff */
[-C--:B------:R-:W-:Y:S01]  /*124c0*/  FMUL.FTZ R57, R41, R43.reuse ;  /* 0x0000002b29397220 */ /* 0x080fe20000410000 */
[C---:B------:R-:W-:Y:S01]  /*124d0*/  IMAD.U32 R55, R47.reuse, 0x10000, RZ ;  /* 0x000100002f377824 */ /* 0x040fe200078e00ff */
[----:B------:R-:W-:Y:S01]  /*124e0*/  LOP3.LUT R46, R47, 0xffff0000, RZ, 0xc0, !PT ;  /* 0xffff00002f2e7812 */ /* 0x000fe200078ec0ff */
[----:B------:R-:W-:Y:S01]  /*124f0*/  FFMA.FTZ R41, R50, R43, -R45 ;  /* 0x0000002b32297223 */ /* 0x000fe2000001082d */
[----:B------:R-:W-:Y:S02]  /*12500*/  IMAD.U32 R47, R108, 0x10000, RZ ;  /* 0x000100006c2f7824 */ /* 0x000fe400078e00ff */
[----:B------:R-:W-:Y:S01]  /*12510*/  FFMA.FTZ R43, R50, R56, R57 ;  /* 0x00000038322b7223 */ /* 0x000fe20000010039 */
[----:B------:R-:W-:-:S02]  /*12520*/  IMAD.U32 R45, R106, 0x10000, RZ ;  /* 0x000100006a2d7824 */ /* 0x000fc400078e00ff */
[----:B------:R-:W-:Y:S01]  /*12530*/  FMUL.FTZ R60, R55, R58 ;  /* 0x0000003a373c7220 */ /* 0x000fe20000410000 */
[C---:B------:R-:W-:Y:S01]  /*12540*/  FMUL.FTZ R59, R54.reuse, R47 ;  /* 0x0000002f363b7220 */ /* 0x040fe20000410000 */
[----:B------:R-:W-:Y:S02]  /*12550*/  IMAD.U32 R56, R105, 0x10000, RZ ;  /* 0x0001000069387824 */ /* 0x000fe400078e00ff */
[-C--:B------:R-:W-:Y:S01]  /*12560*/  FMUL.FTZ R57, R54, R45.reuse ;  /* 0x0000002d36397220 */ /* 0x080fe20000410000 */
[----:B------:R-:W-:Y:S01]  /*12570*/  LOP3.LUT R54, R49, 0xffff0000, RZ, 0xc0, !PT ;  /* 0xffff000031367812 */ /* 0x000fe200078ec0ff */
[C---:B------:R-:W-:Y:S01]  /*12580*/  FFMA.FTZ R45, R52.reuse, R45, -R59 ;  /* 0x0000002d342d7223 */ /* 0x040fe2000001083b */
[-C--:B------:R-:W-:Y:S01]  /*12590*/  FMUL.FTZ R49, R55, R56.reuse ;  /* 0x0000003837317220 */ /* 0x080fe20000410000 */
[----:B------:R-:W-:Y:S01]  /*125a0*/  FFMA.FTZ R50, R52, R47, R57 ;  /* 0x0000002f34327223 */ /* 0x000fe20000010039 */
[----:B------:R-:W-:Y:S01]  /*125b0*/  FFMA.FTZ R47, R53, R56, -R60 ;  /* 0x00000038352f7223 */ /* 0x000fe2000001083c */
[----:B------:R-:W-:Y:S01]  /*125c0*/  LOP3.LUT R52, R25, 0xffff0000, RZ, 0xc0, !PT ;  /* 0xffff000019347812 */ /* 0x000fe200078ec0ff */
[----:B------:R-:W-:Y:S01]  /*125d0*/  FMUL.FTZ R56, R51, R54 ;  /* 0x0000003633387220 */ /* 0x000fe20000410000 */
[----:B------:R-:W-:Y:S01]  /*125e0*/  FFMA.FTZ R49, R53, R58, R49 ;  /* 0x0000003a35317223 */ /* 0x000fe20000010031 */
[----:B------:R-:W-:-:S02]  /*125f0*/  LOP3.LUT R53, R108, 0xffff0000, RZ, 0xc0, !PT ;  /* 0xffff00006c357812 */ /* 0x000fc400078ec0ff */
[-C--:B------:R-:W-:Y:S01]  /*12600*/  FMUL.FTZ R58, R51, R52.reuse ;  /* 0x00000034333a7220 */ /* 0x080fe20000410000 */
[----:B------:R-:W-:Y:S01]  /*12610*/  FFMA.FTZ R56, R33, R52, -R56 ;  /* 0x0000003421387223 */ /* 0x000fe20000010838 */
[----:B------:R-:W-:Y:S01]  /*12620*/  IMAD.U32 R52, R26, 0x10000, RZ ;  /* 0x000100001a347824 */ /* 0x000fe200078e00ff */
[----:B------:R-:W-:Y:S01]  /*12630*/  LOP3.LUT R25, R106, 0xffff0000, RZ, 0xc0, !PT ;  /* 0xffff00006a197812 */ /* 0x000fe200078ec0ff */
[----:B------:R-:W-:Y:S01]  /*12640*/  IMAD.U32 R51, R24, 0x10000, RZ ;  /* 0x0001000018337824 */ /* 0x000fe200078e00ff */
[----:B------:R-:W-:Y:S01]  /*12650*/  LOP3.LUT R26, R26, 0xffff0000, RZ, 0xc0, !PT ;  /* 0xffff00001a1a7812 */ /* 0x000fe200078ec0ff */
[CC--:B------:R-:W-:Y:S01]  /*12660*/  FMUL.FTZ R57, R35.reuse, R52.reuse ;  /* 0x0000003423397220 */ /* 0x0c0fe20000410000 */
[----:B------:R-:W-:Y:S01]  /*12670*/  FMUL.FTZ R55, R44, R53 ;  /* 0x000000352c377220 */ /* 0x000fe20000410000 */
[----:B------:R-:W-:Y:S01]  /*12680*/  FMUL.FTZ R35, R35, R51 ;  /* 0x0000003323237220 */ /* 0x000fe20000410000 */
[----:B------:R-:W-:Y:S01]  /*12690*/  LOP3.LUT R24, R24, 0xffff0000, RZ, 0xc0, !PT ;  /* 0xffff000018187812 */ /* 0x000fe200078ec0ff */
[----:B------:R-:W-:Y:S01]  /*126a0*/  FMUL.FTZ R60, R44, R25 ;  /* 0x000000192c3c7220 */ /* 0x000fe20000410000 */
[----:B------:R-:W-:Y:S01]  /*126b0*/  LOP3.LUT R105, R105, 0xffff0000, RZ, 0xc0, !PT ;  /* 0xffff000069697812 */ /* 0x000fe200078ec0ff */
[C---:B------:R-:W-:Y:S01]  /*126c0*/  FFMA.FTZ R57, R32.reuse, R51, -R57 ;  /* 0x0000003320397223 */ /* 0x040fe20000010839 */
[----:B------:R-:W-:Y:S01]  /*126d0*/  FFMA.FTZ R35, R32, R52, R35 ;  /* 0x0000003420237223 */ /* 0x000fe20000010023 */
[----:B------:R-:W-:Y:S01]  /*126e0*/  FFMA.FTZ R44, R40, R25, -R55 ;  /* 0x00000019282c7223 */ /* 0x000fe20000010837 */
[C---:B------:R-:W-:Y:S01]  /*126f0*/  FMUL.FTZ R32, R34.reuse, R26 ;  /* 0x0000001a22207220 */ /* 0x040fe20000410000 */
[----:B------:R-:W-:Y:S01]  /*12700*/  FMUL.FTZ R25, R34, R24 ;  /* 0x0000001822197220 */ /* 0x000fe20000410000 */
[C---:B------:R-:W-:Y:S01]  /*12710*/  FMUL.FTZ R51, R46.reuse, R107 ;  /* 0x0000006b2e337220 */ /* 0x040fe20000410000 */
[----:B------:R-:W-:Y:S01]  /*12720*/  FMUL.FTZ R52, R46, R105 ;  /* 0x000000692e347220 */ /* 0x000fe20000410000 */
[----:B------:R-:W-:Y:S01]  /*12730*/  FFMA.FTZ R58, R33, R54, R58 ;  /* 0x00000036213a7223 */ /* 0x000fe2000001003a */
[----:B------:R-:W-:Y:S01]  /*12740*/  FFMA.FTZ R33, R40, R53, R60 ;  /* 0x0000003528217223 */ /* 0x000fe2000001003c */
[C---:B------:R-:W-:Y:S01]  /*12750*/  FFMA.FTZ R34, R27.reuse, R24, -R32 ;  /* 0x000000181b227223 */ /* 0x040fe20000010820 */
[----:B------:R-:W-:Y:S01]  /*12760*/  FFMA.FTZ R40, R27, R26, R25 ;  /* 0x0000001a1b287223 */ /* 0x000fe20000010019 */
[C---:B------:R-:W-:Y:S01]  /*12770*/  FFMA.FTZ R46, R42.reuse, R105, -R51 ;  /* 0x000000692a2e7223 */ /* 0x040fe20000010833 */
        /* <DEDUP_REMOVED lines=8> */
[----:B------:R0:W-:Y:S01]  /*12800*/  STS.128 [R61], R24 ;  /* 0x000000183d007388 */ /* 0x0001e20000000c00 */
[----:B------:R-:W-:-:S05]  /*12810*/  F2FP.BF16.F32.PACK_AB R35, R52, R49 ;  /* 0x000000313423723e */ /* 0x000fca00000010ff */
[----:B------:R0:W-:Y:S02]  /*12820*/  STS.128 [R48+0x10400], R32 ;  /* 0x0104002030007388 */ /* 0x0001e40000000c00 */
.L_x_1732:
[----:B------:R-:W-:Y:S05]  /*12830*/  BSYNC B2 ;  /* 0x0000000000027941 */ /* 0x000fea0003800000 */
.L_x_1731:
[----:B------:R-:W-:Y:S05]  /*12840*/  @P1 BRA `(.L_x_1730) ;  /* 0x0000000400bc1947 */ /* 0x000fea0003800000 */
[----:B0-----:R-:W2:Y:S04]  /*12850*/  LDL R25, [R1+0xa4] ;  /* 0x0000a40001197983 */ /* 0x001ea80000100800 */
[----:B------:R-:W3:Y:S01]  /*12860*/  LDL R49, [R1+0xb4] ;  /* 0x0000b40001317983 */ /* 0x000ee20000100800 */
[----:B------:R-:W-:Y:S01]  /*12870*/  IMAD.SHL.U32 R24, R3, 0x40, RZ ;  /* 0x0000004003187824 */ /* 0x000fe200078e00ff */
[----:B------:R-:W-:Y:S02]  /*12880*/  SHF.R.S32.HI R26, RZ, 0x1f, R3 ;  /* 0x0000001fff1a7819 */ /* 0x000fe40000011403 */
[----:B------:R-:W-:Y:S02]  /*12890*/  SHF.R.U64 R43, R28, 0x10, R29 ;  /* 0x000000101c2b7819 */ /* 0x000fe4000000121d */
[----:B------:R-:W-:-:S02]  /*128a0*/  LOP3.LUT R27, R24, 0x1c0, RZ, 0xc0, !PT ;  /* 0x000001c0181b7812 */ /* 0x000fc400078ec0ff */
[----:B------:R-:W-:Y:S02]  /*128b0*/  LEA.HI R26, R26, R3, RZ, 0x3 ;  /* 0x000000031a1a7211 */ /* 0x000fe400078f18ff */
[----:B------:R-:W-:Y:S02]  /*128c0*/  SHF.R.U64 R28, R30, 0x10, R31 ;  /* 0x000000101e1c7819 */ /* 0x000fe4000000121f */
[----:B------:R-:W-:Y:S01]  /*128d0*/  SHF.R.U32.HI R29, RZ, 0x10, R29 ;  /* 0x00000010ff1d7819 */ /* 0x000fe2000001161d */
[----:B------:R-:W-:Y:S01]  /*128e0*/  IMAD.SHL.U32 R26, R26, 0x40, RZ ;  /* 0x000000401a1a7824 */ /* 0x000fe200078e00ff */
[----:B------:R-:W-:Y:S02]  /*128f0*/  SHF.R.U32.HI R30, RZ, 0x10, R31 ;  /* 0x00000010ff1e7819 */ /* 0x000fe4000001161f */
[----:B------:R-:W-:Y:S02]  /*12900*/  SHF.R.U64 R41, R36, 0x10, R37 ;  /* 0x0000001024297819 */ /* 0x000fe40000001225 */
[----:B------:R-:W-:-:S02]  /*12910*/  LOP3.LUT R26, R26, 0xfffffe00, RZ, 0xc0, !PT ;  /* 0xfffffe001a1a7812 */ /* 0x000fc400078ec0ff */
[----:B------:R-:W-:Y:S02]  /*12920*/  SHF.R.U32.HI R37, RZ, 0x10, R37 ;  /* 0x00000010ff257819 */ /* 0x000fe40000011625 */
[C---:B------:R-:W-:Y:S02]  /*12930*/  PRMT R43, R94.reuse, 0x5432, R43 ;  /* 0x000054325e2b7816 */ /* 0x040fe4000000002b */
[----:B------:R-:W-:Y:S02]  /*12940*/  PRMT R28, R95, 0x5432, R28 ;  /* 0x000054325f1c7816 */ /* 0x000fe4000000001c */
[----:B------:R-:W-:Y:S01]  /*12950*/  PRMT R94, R94, 0x5410, R29 ;  /* 0x000054105e5e7816 */ /* 0x000fe2000000001d */
[----:B------:R-:W-:Y:S01]  /*12960*/  IMAD.U32 R44, R43, 0x10000, RZ ;  /* 0x000100002b2c7824 */ /* 0x000fe200078e00ff */
[----:B------:R-:W-:Y:S02]  /*12970*/  PRMT R95, R95, 0x5410, R30 ;  /* 0x000054105f5f7816 */ /* 0x000fe4000000001e */
[----:B------:R-:W-:Y:S01]  /*12980*/  PRMT R41, R96, 0x5432, R41 ;  /* 0x0000543260297816 */ /* 0x000fe20000000029 */
[----:B------:R-:W-:Y:S01]  /*12990*/  IMAD.U32 R45, R94, 0x10000, RZ ;  /* 0x000100005e2d7824 */ /* 0x000fe200078e00ff */
[----:B------:R-:W-:-:S02]  /*129a0*/  PRMT R96, R96, 0x5410, R37 ;  /* 0x0000541060607816 */ /* 0x000fc40000000025 */
[----:B------:R-:W-:Y:S01]  /*129b0*/  LOP3.LUT R43, R43, 0xffff0000, RZ, 0xc0, !PT ;  /* 0xffff00002b2b7812 */ /* 0x000fe200078ec0ff */
[C---:B------:R-:W-:Y:S01]  /*129c0*/  IMAD.U32 R42, R41.reuse, 0x10000, RZ ;  /* 0x00010000292a7824 */ /* 0x040fe200078e00ff */
[----:B------:R-:W-:Y:S02]  /*129d0*/  LOP3.LUT R41, R41, 0xffff0000, RZ, 0xc0, !PT ;  /* 0xffff000029297812 */ /* 0x000fe400078ec0ff */
[----:B------:R-:W-:Y:S02]  /*129e0*/  LOP3.LUT R94, R94, 0xffff0000, RZ, 0xc0, !PT ;  /* 0xffff00005e5e7812 */ /* 0x000fe400078ec0ff */
        /* <DEDUP_REMOVED lines=11> */
[----:B------:R-:W-:Y:S01]  /*12aa0*/  IMAD R3, R20, 0x2, R17 ;  /* 0x0000000214037824 */ /* 0x000fe200078e0211 */
[--C-:B------:R-:W-:Y:S02]  /*12ab0*/  SHF.R.U64 R20, R38, 0x10, R39.reuse ;  /* 0x0000001026147819 */ /* 0x100fe40000001227 */
[----:B------:R-:W-:Y:S02]  /*12ac0*/  SHF.R.U32.HI R38, RZ, 0x10, R39 ;  /* 0x00000010ff267819 */ /* 0x000fe40000011627 */
[----:B------:R-:W1:Y:S01]  /*12ad0*/  LDS.128 R32, [R3+0x10400] ;  /* 0x0104000003207984 */ /* 0x000e620000000c00 */
[----:B------:R-:W-:-:S02]  /*12ae0*/  PRMT R20, R97, 0x5432, R20 ;  /* 0x0000543261147816 */ /* 0x000fc40000000014 */
[----:B------:R-:W-:Y:S01]  /*12af0*/  PRMT R97, R97, 0x5410, R38 ;  /* 0x0000541061617816 */ /* 0x000fe20000000026 */
        /* <DEDUP_REMOVED lines=17> */
[C---:B------:R-:W-:Y:S02]  /*12c10*/  IMAD.U32 R42, R96.reuse, 0x10000, RZ ;  /* 0x00010000602a7824 */ /* 0x040fe400078e00ff */
[----:B------:R-:W-:Y:S01]  /*12c20*/  FFMA.FTZ R48, R29, R44, R48 ;  /* 0x0000002c1d307223 */ /* 0x000fe20000010030 */
[----:B------:R-:W-:Y:S01]  /*12c30*/  IMAD.U32 R46, R95, 0x10000, RZ ;  /* 0x000100005f2e7824 */ /* 0x000fe200078e00ff */
[----:B------:R-:W-:Y:S01]  /*12c40*/  LOP3.LUT R96, R96, 0xffff0000, RZ, 0xc0, !PT ;  /* 0xffff000060607812 */ /* 0x000fe200078ec0ff */
[-C--:B------:R-:W-:Y:S01]  /*12c50*/  FMUL.FTZ R38, R38, R42.reuse ;  /* 0x0000002a26267220 */ /* 0x080fe20000410000 */
[----:B------:R-:W-:Y:S01]  /*12c60*/  FFMA.FTZ R50, R31, R42, -R50 ;  /* 0x0000002a1f327223 */ /* 0x000fe20000010832 */
[----:B------:R-:W-:Y:S02]  /*12c70*/  IMAD.U32 R29, R97, 0x10000, RZ ;  /* 0x00010000611d7824 */ /* 0x000fe400078e00ff */
[----:B------:R-:W-:Y:S01]  /*12c80*/  FMUL.FTZ R42, R40, R46 ;  /* 0x0000002e282a7220 */ /* 0x000fe20000410000 */
[----:B------:R-:W-:Y:S01]  /*12c90*/  FFMA.FTZ R45, R31, R45, R38 ;  /* 0x0000002d1f2d7223 */ /* 0x000fe20000010026 */
[----:B------:R-:W-:Y:S01]  /*12ca0*/  FMUL.FTZ R31, R32, R41 ;  /* 0x00000029201f7220 */ /* 0x000fe20000410000 */
[-C--:B------:R-:W-:Y:S01]  /*12cb0*/  FMUL.FTZ R47, R40, R29.reuse ;  /* 0x0000001d282f7220 */ /* 0x080fe20000410000 */
[----:B------:R-:W-:Y:S01]  /*12cc0*/  FFMA.FTZ R44, R37, R29, -R42 ;  /* 0x0000001d252c7223 */ /* 0x000fe2000001082a */
[----:B------:R-:W-:Y:S01]  /*12cd0*/  FMUL.FTZ R29, R32, R43 ;  /* 0x0000002b201d7220 */ /* 0x000fe20000410000 */
[----:B------:R-:W-:-:S02]  /*12ce0*/  IMAD.U32 R39, R34, 0x10000, RZ ;  /* 0x0001000022277824 */ /* 0x000fc400078e00ff */
[----:B------:R-:W-:Y:S01]  /*12cf0*/  FFMA.FTZ R47, R37, R46, R47 ;  /* 0x0000002e252f7223 */ /* 0x000fe2000001002f */
[----:B------:R-:W-:Y:S02]  /*12d00*/  IMAD.U32 R38, R28, 0x10000, RZ ;  /* 0x000100001c267824 */ /* 0x000fe400078e00ff */
[----:B------:R-:W-:Y:S01]  /*12d10*/  FFMA.FTZ R40, R30, R41, -R29 ;  /* 0x000000291e287223 */ /* 0x000fe2000001081d */
[----:B------:R-:W-:Y:S02]  /*12d20*/  IMAD.U32 R32, R20, 0x10000, RZ ;  /* 0x0001000014207824 */ /* 0x000fe400078e00ff */
[C---:B------:R-:W-:Y:S01]  /*12d30*/  FMUL.FTZ R29, R33.reuse, R94 ;  /* 0x0000005e211d7220 */ /* 0x040fe20000410000 */
[----:B------:R-:W-:Y:S01]  /*12d40*/  FMUL.FTZ R37, R33, R96 ;  /* 0x0000006021257220 */ /* 0x000fe20000410000 */
[----:B------:R-:W-:Y:S01]  /*12d50*/  FFMA.FTZ R43, R30, R43, R31 ;  /* 0x0000002b1e2b7223 */ /* 0x000fe2000001001f */
[----:B------:R-:W-:Y:S01]  /*12d60*/  LOP3.LUT R34, R34, 0xffff0000, RZ, 0xc0, !PT ;  /* 0xffff000022227812 */ /* 0x000fe200078ec0ff */
[C---:B------:R-:W-:Y:S01]  /*12d70*/  FMUL.FTZ R30, R39.reuse, R38 ;  /* 0x00000026271e7220 */ /* 0x040fe20000410000 */
[----:B------:R-:W-:Y:S01]  /*12d80*/  FFMA.FTZ R33, R36, R96, -R29 ;  /* 0x0000006024217223 */ /* 0x000fe2000001081d */
[-C--:B------:R-:W-:Y:S01]  /*12d90*/  FMUL.FTZ R42, R39, R32.reuse ;  /* 0x00000020272a7220 */ /* 0x080fe20000410000 */
[----:B------:R-:W-:Y:S01]  /*12da0*/  LOP3.LUT R31, R28, 0xffff0000, RZ, 0xc0, !PT ;  /* 0xffff00001c1f7812 */ /* 0x000fe200078ec0ff */
[----:B------:R-:W-:Y:S01]  /*12db0*/  FFMA.FTZ R30, R25, R32, -R30 ;  /* 0x00000020191e7223 */ /* 0x000fe2000001081e */
[----:B------:R-:W-:Y:S01]  /*12dc0*/  LOP3.LUT R35, R35, 0xffff0000, RZ, 0xc0, !PT ;  /* 0xffff000023237812 */ /* 0x000fe200078ec0ff */
[----:B------:R-:W-:Y:S01]  /*12dd0*/  FFMA.FTZ R42, R25, R38, R42 ;  /* 0x00000026192a7223 */ /* 0x000fe2000001002a */
[----:B------:R-:W-:Y:S01]  /*12de0*/  LOP3.LUT R29, R20, 0xffff0000, RZ, 0xc0, !PT ;  /* 0xffff0000141d7812 */ /* 0x000fe200078ec0ff */
[----:B------:R-:W-:Y:S01]  /*12df0*/  FFMA.FTZ R36, R36, R94, R37 ;  /* 0x0000005e24247223 */ /* 0x000fe20000010025 */
[----:B------:R-:W-:Y:S01]  /*12e00*/  LOP3.LUT R95, R95, 0xffff0000, RZ, 0xc0, !PT ;  /* 0xffff00005f5f7812 */ /* 0x000fe200078ec0ff */
[C---:B------:R-:W-:Y:S01]  /*12e10*/  FMUL.FTZ R25, R34.reuse, R31 ;  /* 0x0000001f22197220 */ /* 0x040fe20000410000 */
[----:B------:R-:W-:Y:S01]  /*12e20*/  LOP3.LUT R97, R97, 0xffff0000, RZ, 0xc0, !PT ;  /* 0xffff000061617812 */ /* 0x000fe200078ec0ff */
[----:B------:R-:W-:Y:S01]  /*12e30*/  FMUL.FTZ R34, R34, R29 ;  /* 0x0000001d22227220 */ /* 0x000fe20000410000 */
[----:B------:R-:W-:Y:S01]  /*12e40*/  F2FP.BF16.F32.PACK_AB R28, R43, R48 ;  /* 0x000000302b1c723e */ /* 0x000fe200000010ff */
        /* <DEDUP_REMOVED lines=11> */
[----:B------:R-:W-:Y:S02]  /*12f00*/  F2FP.BF16.F32.PACK_AB R29, R36, R45 ;  /* 0x0000002d241d723e */ /* 0x000fe400000010ff */
[----:B------:R-:W-:Y:S01]  /*12f10*/  F2FP.BF16.F32.PACK_AB R31, R20, R47 ;  /* 0x0000002f141f723e */ /* 0x000fe200000010ff */
[----:B------:R2:W-:Y:S04]  /*12f20*/  STS.128 [R49], R24 ;  /* 0x0000001831007388 */ /* 0x0005e80000000c00 */
[----:B------:R2:W-:Y:S02]  /*12f30*/  STS.128 [R3+0x10400], R28 ;  /* 0x0104001c03007388 */ /* 0x0005e40000000c00 */
.L_x_1730:
[----:B------:R-:W-:Y:S05]  /*12f40*/  BSYNC B1 ;  /* 0x0000000000017941 */ /* 0x000fea0003800000 */
.L_x_1729:
[----:B--2---:R-:W-:-:S05]  /*12f50*/  VIADD R3, R123, 0x60 ;  /* 0x000000607b037836 */ /* 0x004fca0000000000 */
[----:B------:R-:W-:-:S13]  /*12f60*/  ISETP.GE.AND P0, PT, R3, R0, PT ;  /* 0x000000000300720c */ /* 0x000fda0003f06270 */
[----:B------:R-:W-:Y:S05]  /*12f70*/  @P0 BRA `(.L_x_1700) ;  /* 0x0000000c00940947 */ /* 0x000fea0003800000 */
[----:B------:R-:W2:Y:S01]  /*12f80*/  LDC R0, c[0x0][0x3f4] ;  /* 0x0000fd00ff007b82 */ /* 0x000ea20000000800 */
[----:B------:R-:W-:Y:S01]  /*12f90*/  BSSY B1, `(.L_x_1733) ;  /* 0x0000073000017945 */ /* 0x000fe20003800000 */
[-C--:B--2---:R-:W-:Y:S02]  /*12fa0*/  ISETP.GE.AND P0, PT, R18, R0.reuse, PT ;  /* 0x000000001200720c */ /* 0x084fe40003f06270 */
[----:B------:R-:W-:-:S11]  /*12fb0*/  ISETP.GE.AND P1, PT, R203, R0, PT ;  /* 0x00000000cb00720c */ /* 0x000fd60003f26270 */
[----:B------:R-:W-:Y:S05]  /*12fc0*/  @P0 BRA `(.L_x_1734) ;  /* 0x0000000400bc0947 */ /* 0x000fea0003800000 */
[----:B01----:R-:W2:Y:S04]  /*12fd0*/  LDL R20, [R1+0x84] ;  /* 0x0000840001147983 */ /* 0x003ea80000100800 */
[----:B------:R-:W3:Y:S01]  /*12fe0*/  LDL R46, [R1+0xb0] ;  /* 0x0000b000012e7983 */ /* 0x000ee20000100800 */
[----:B------:R-:W-:Y:S01]  /*12ff0*/  IMAD.SHL.U32 R24, R3, 0x40, RZ ;  /* 0x0000004003187824 */ /* 0x000fe200078e00ff */
[----:B------:R-:W-:Y:S02]  /*13000*/  SHF.R.S32.HI R26, RZ, 0x1f, R3 ;  /* 0x0000001fff1a7819 */ /* 0x000fe40000011403 */
[----:B------:R-:W-:Y:S02]  /*13010*/  SHF.R.U64 R36, R8, 0x10, R9 ;  /* 0x0000001008247819 */ /* 0x000fe40000001209 */
[----:B------:R-:W-:-:S02]  /*13020*/  LOP3.LUT R27, R24, 0x1c0, RZ, 0xc0, !PT ;  /* 0x000001c0181b7812 */ /* 0x000fc400078ec0ff */
[----:B------:R-:W-:Y:S02]  /*13030*/  LEA.HI R26, R26, R3, RZ, 0x3 ;  /* 0x000000031a1a7211 */ /* 0x000fe400078f18ff */
[----:B------:R-:W-:Y:S02]  /*13040*/  SHF.R.U32.HI R32, RZ, 0x10, R9 ;  /* 0x00000010ff207819 */ /* 0x000fe40000011609 */
[----:B------:R-:W-:Y:S01]  /*13050*/  SHF.R.U64 R8, R72, 0x10, R73 ;  /* 0x0000001048087819 */ /* 0x000fe20000001249 */
[----:B------:R-:W-:Y:S01]  /*13060*/  IMAD.SHL.U32 R26, R26, 0x40, RZ ;  /* 0x000000401a1a7824 */ /* 0x000fe200078e00ff */
[----:B------:R-:W-:Y:S02]  /*13070*/  SHF.R.U64 R9, R74, 0x10, R75 ;  /* 0x000000104a097819 */ /* 0x000fe4000000124b */
[----:B------:R-:W-:Y:S02]  /*13080*/  SHF.R.U64 R33, R10, 0x10, R11 ;  /* 0x000000100a217819 */ /* 0x000fe4000000120b */
[----:B------:R-:W-:-:S02]  /*13090*/  LOP3.LUT R26, R26, 0xfffffe00, RZ, 0xc0, !PT ;  /* 0xfffffe001a1a7812 */ /* 0x000fc400078ec0ff */
[----:B------:R-:W-:Y:S02]  /*130a0*/  SHF.R.U32.HI R11, RZ, 0x10, R11 ;  /* 0x00000010ff0b7819 */ /* 0x000fe4000001160b */
[----:B------:R-:W-:Y:S02]  /*130b0*/  SHF.R.U32.HI R72, RZ, 0x10, R73 ;  /* 0x00000010ff487819 */ /* 0x000fe40000011649 */
[----:B------:R-:W-:Y:S02]  /*130c0*/  PRMT R39, R101, 0x5410, R8 ;  /* 0x0000541065277816 */ /* 0x000fe40000000008 */
[----:B------:R-:W-:Y:S02]  /*130d0*/  PRMT R42, R100, 0x5410, R9 ;  /* 0x00005410642a7816 */ /* 0x000fe40000000009 */
[----:B------:R-:W-:Y:S01]  /*130e0*/  PRMT R38, R98, 0x5410, R33 ;  /* 0x0000541062267816 */ /* 0x000fe20000000021 */
[----:B------:R-:W-:Y:S01]  /*130f0*/  IMAD.U32 R40, R39, 0x10000, RZ ;  /* 0x0001000027287824 */ /* 0x000fe200078e00ff */
[----:B------:R-:W-:-:S02]  /*13100*/  PRMT R36, R99, 0x5410, R36 ;  /* 0x0000541063247816 */ /* 0x000fc40000000024 */
[----:B------:R-:W-:Y:S02]  /*13110*/  PRMT R98, R98, 0x5432, R11 ;  /* 0x0000543262627816 */ /* 0x000fe4000000000b */
[----:B------:R-:W-:Y:S01]  /*13120*/  PRMT R99, R99, 0x5432, R32 ;  /* 0x0000543263637816 */ /* 0x000fe20000000020 */
[----:B------:R-:W-:Y:S01]  /*13130*/  IMAD.U32 R37, R36, 0x10000, RZ ;  /* 0x0001000024257824 */ /* 0x000fe200078e00ff */
[----:B------:R-:W-:Y:S02]  /*13140*/  PRMT R101, R101, 0x5432, R72 ;  /* 0x0000543265657816 */ /* 0x000fe40000000048 */
[----:B------:R-:W-:Y:S02]  /*13150*/  SHF.R.U32.HI R75, RZ, 0x10, R75 ;  /* 0x00000010ff4b7819 */ /* 0x000fe4000001164b */
[----:B------:R-:W-:Y:S01]  /*13160*/  LOP3.LUT R39, R39, 0xffff0000, RZ, 0xc0, !PT ;  /* 0xffff000027277812 */ /* 0x000fe200078ec0ff */
[----:B------:R-:W-:Y:S01]  /*13170*/  IMAD.U32 R41, R101, 0x10000, RZ ;  /* 0x0001000065297824 */ /* 0x000fe200078e00ff */
[----:B------:R-:W-:-:S02]  /*13180*/  PRMT R100, R100, 0x5432, R75 ;  /* 0x0000543264647816 */ /* 0x000fc4000000004b */
        /* <DEDUP_REMOVED lines=29> */
[----:B------:R-:W-:-:S02]  /*13360*/  IMAD.U32 R27, R99, 0x10000, RZ ;  /* 0x00010000631b7824 */ /* 0x000fc400078e00ff */
[----:B------:R-:W-:Y:S01]  /*13370*/  FMUL.FTZ R47, R33, R41 ;  /* 0x00000029212f7220 */ /* 0x000fe20000410000 */
[C---:B------:R-:W-:Y:S01]  /*13380*/  FFMA.FTZ R43, R8.reuse, R37, -R43 ;  /* 0x00000025082b7223 */ /* 0x040fe2000001082b */
[----:B------:R-:W-:Y:S02]  /*13390*/  IMAD.U32 R35, R31, 0x10000, RZ ;  /* 0x000100001f237824 */ /* 0x000fe400078e00ff */
[----:B------:R-:W-:Y:S01]  /*133a0*/  FFMA.FTZ R45, R8, R40, R45 ;  /* 0x00000028082d7223 */ /* 0x000fe2000001002d */
[----:B------:R-:W-:Y:S02]  /*133b0*/  IMAD.U32 R37, R100, 0x10000, RZ ;  /* 0x0001000064257824 */ /* 0x000fe400078e00ff */
[-C--:B------:R-:W-:Y:S01]  /*133c0*/  FMUL.FTZ R33, R33, R27.reuse ;  /* 0x0000001b21217220 */ /* 0x080fe20000410000 */
[----:B------:R-:W-:Y:S02]  /*133d0*/  IMAD.U32 R8, R98, 0x10000, RZ ;  /* 0x0001000062087824 */ /* 0x000fe400078e00ff */
[C---:B------:R-:W-:Y:S01]  /*133e0*/  FFMA.FTZ R47, R10.reuse, R27, -R47 ;  /* 0x0000001b0a2f7223 */ /* 0x040fe2000001082f */
[C---:B------:R-:W-:Y:S01]  /*133f0*/  FMUL.FTZ R27, R35.reuse, R37 ;  /* 0x00000025231b7220 */ /* 0x040fe20000410000 */
[----:B------:R-:W-:Y:S01]  /*13400*/  FFMA.FTZ R33, R10, R41, R33 ;  /* 0x000000290a217223 */ /* 0x000fe20000010021 */
[----:B------:R-:W-:Y:S01]  /*13410*/  FMUL.FTZ R40, R35, R8 ;  /* 0x0000000823287220 */ /* 0x000fe20000410000 */
[----:B------:R-:W-:-:S02]  /*13420*/  IMAD.U32 R34, R30, 0x10000, RZ ;  /* 0x000100001e227824 */ /* 0x000fc400078e00ff */
[----:B------:R-:W-:Y:S01]  /*13430*/  FFMA.FTZ R35, R32, R8, -R27 ;  /* 0x0000000820237223 */ /* 0x000fe2000001081b */
[----:B------:R-:W-:Y:S01]  /*13440*/  FMUL.FTZ R8, R28, R39 ;  /* 0x000000271c087220 */ /* 0x000fe20000410000 */
[----:B------:R-:W-:Y:S02]  /*13450*/  IMAD.U32 R10, R42, 0x10000, RZ ;  /* 0x000100002a0a7824 */ /* 0x000fe400078e00ff */
[-C--:B------:R-:W-:Y:S01]  /*13460*/  FMUL.FTZ R28, R28, R36.reuse ;  /* 0x000000241c1c7220 */ /* 0x080fe20000410000 */
[----:B------:R-:W-:Y:S01]  /*13470*/  LOP3.LUT R30, R30, 0xffff0000, RZ, 0xc0, !PT ;  /* 0xffff00001e1e7812 */ /* 0x000fe200078ec0ff */
[----:B------:R-:W-:Y:S01]  /*13480*/  FFMA.FTZ R36, R9, R36, -R8 ;  /* 0x0000002409247223 */ /* 0x000fe20000010808 */
[----:B------:R-:W-:Y:S01]  /*13490*/  LOP3.LUT R99, R99, 0xffff0000, RZ, 0xc0, !PT ;  /* 0xffff000063637812 */ /* 0x000fe200078ec0ff */
[----:B------:R-:W-:Y:S02]  /*134a0*/  IMAD.U32 R8, R38, 0x10000, RZ ;  /* 0x0001000026087824 */ /* 0x000fe400078e00ff */
[----:B------:R-:W-:Y:S01]  /*134b0*/  FMUL.FTZ R44, R34, R10 ;  /* 0x0000000a222c7220 */ /* 0x000fe20000410000 */
[----:B------:R-:W-:Y:S01]  /*134c0*/  LOP3.LUT R42, R42, 0xffff0000, RZ, 0xc0, !PT ;  /* 0xffff00002a2a7812 */ /* 0x000fe200078ec0ff */
[----:B------:R-:W-:Y:S01]  /*134d0*/  FFMA.FTZ R37, R32, R37, R40 ;  /* 0x0000002520257223 */ /* 0x000fe20000010028 */
[----:B------:R-:W-:Y:S01]  /*134e0*/  LOP3.LUT R31, R31, 0xffff0000, RZ, 0xc0, !PT ;  /* 0xffff00001f1f7812 */ /* 0x000fe200078ec0ff */
[-C--:B------:R-:W-:Y:S01]  /*134f0*/  FMUL.FTZ R34, R34, R8.reuse ;  /* 0x0000000822227220 */ /* 0x080fe20000410000 */
[----:B------:R-:W-:Y:S01]  /*13500*/  LOP3.LUT R38, R38, 0xffff0000, RZ, 0xc0, !PT ;  /* 0xffff000026267812 */ /* 0x000fe200078ec0ff */
[----:B------:R-:W-:Y:S01]  /*13510*/  FFMA.FTZ R44, R11, R8, -R44 ;  /* 0x000000080b2c7223 */ /* 0x000fe2000001082c */
[----:B------:R-:W-:Y:S01]  /*13520*/  LOP3.LUT R100, R100, 0xffff0000, RZ, 0xc0, !PT ;  /* 0xffff000064647812 */ /* 0x000fe200078ec0ff */
[C---:B------:R-:W-:Y:S01]  /*13530*/  FMUL.FTZ R27, R29.reuse, R101 ;  /* 0x000000651d1b7220 */ /* 0x040fe20000410000 */
[----:B------:R-:W-:Y:S01]  /*13540*/  LOP3.LUT R98, R98, 0xffff0000, RZ, 0xc0, !PT ;  /* 0xffff000062627812 */ /* 0x000fe200078ec0ff */
[----:B------:R-:W-:Y:S01]  /*13550*/  FMUL.FTZ R40, R29, R99 ;  /* 0x000000631d287220 */ /* 0x000fe20000410000 */
[----:B------:R-:W-:Y:S01]  /*13560*/  FFMA.FTZ R28, R9, R39, R28 ;  /* 0x00000027091c7223 */ /* 0x000fe2000001001c */
[C---:B------:R-:W-:Y:S01]  /*13570*/  FMUL.FTZ R8, R30.reuse, R42 ;  /* 0x0000002a1e087220 */ /* 0x040fe20000410000 */
[----:B------:R-:W-:Y:S01]  /*13580*/  FMUL.FTZ R9, R30, R38 ;  /* 0x000000261e097220 */ /* 0x000fe20000410000 */
[C---:B------:R-:W-:Y:S01]  /*13590*/  FMUL.FTZ R29, R31.reuse, R100 ;  /* 0x000000641f1d7220 */ /* 0x040fe20000410000 */
[----:B------:R-:W-:Y:S01]  /*135a0*/  FMUL.FTZ R31, R31, R98 ;  /* 0x000000621f1f7220 */ /* 0x000fe20000410000 */
[----:B------:R-:W-:Y:S01]  /*135b0*/  FFMA.FTZ R34, R11, R10, R34 ;  /* 0x0000000a0b227223 */ /* 0x000fe20000010022 */
[----:B------:R-:W-:Y:S01]  /*135c0*/  FFMA.FTZ R32, R24, R99, -R27 ;  /* 0x0000006318207223 */ /* 0x000fe2000001081b */
[C---:B------:R-:W-:Y:S01]  /*135d0*/  FFMA.FTZ R11, R25.reuse, R38, -R8 ;  /* 0x00000026190b7223 */ /* 0x040fe20000010808 */
[----:B------:R-:W-:Y:S01]  /*135e0*/  FFMA.FTZ R27, R25, R42, R9 ;  /* 0x0000002a191b7223 */ /* 0x000fe20000010009 */
        /* <DEDUP_REMOVED lines=13> */
.L_x_1734:
[----:B------:R-:W-:Y:S05]  /*136c0*/  BSYNC B1 ;  /* 0x0000000000017941 */ /* 0x000fea0003800000 */
.L_x_1733:
[----:B------:R-:W-:Y:S05]  /*136d0*/  @P1 BRA `(.L_x_1700) ;  /* 0x0000000400bc1947 */ /* 0x000fea0003800000 */
[----:B--2---:R-:W2:Y:S04]  /*136e0*/  LDL R9, [R1+0xa4] ;  /* 0x0000a40001097983 */ /* 0x004ea80000100800 */
[----:B0-----:R-:W3:Y:S01]  /*136f0*/  LDL R35, [R1+0xac] ;  /* 0x0000ac0001237983 */ /* 0x001ee20000100800 */
[----:B------:R-:W-:Y:S01]  /*13700*/  IMAD.SHL.U32 R8, R3, 0x40, RZ ;  /* 0x0000004003087824 */ /* 0x000fe200078e00ff */
[----:B------:R-:W-:Y:S02]  /*13710*/  SHF.R.S32.HI R10, RZ, 0x1f, R3 ;  /* 0x0000001fff0a7819 */ /* 0x000fe40000011403 */
[----:B------:R-:W-:Y:S02]  /*13720*/  SHF.R.U64 R31, R12, 0x10, R13 ;  /* 0x000000100c1f7819 */ /* 0x000fe4000000120d */
[----:B------:R-:W-:-:S02]  /*13730*/  LOP3.LUT R11, R8, 0x1c0, RZ, 0xc0, !PT ;  /* 0x000001c0080b7812 */ /* 0x000fc400078ec0ff */
[----:B------:R-:W-:Y:S02]  /*13740*/  LEA.HI R10, R10, R3, RZ, 0x3 ;  /* 0x000000030a0a7211 */ /* 0x000fe400078f18ff */
[----:B------:R-:W-:Y:S02]  /*13750*/  SHF.R.U64 R3, R4, 0x10, R5 ;  /* 0x0000001004037819 */ /* 0x000fe40000001205 */
[----:B-1----:R-:W-:Y:S01]  /*13760*/  SHF.R.U64 R20, R6, 0x10, R7 ;  /* 0x0000001006147819 */ /* 0x002fe20000001207 */
[----:B------:R-:W-:Y:S01]  /*13770*/  IMAD.SHL.U32 R10, R10, 0x40, RZ ;  /* 0x000000400a0a7824 */ /* 0x000fe200078e00ff */
[----:B------:R-:W-:Y:S02]  /*13780*/  SHF.R.U64 R4, R14, 0x10, R15 ;  /* 0x000000100e047819 */ /* 0x000fe4000000120f */
[----:B------:R-:W-:Y:S02]  /*13790*/  SHF.R.U32.HI R5, RZ, 0x10, R5 ;  /* 0x00000010ff057819 */ /* 0x000fe40000011605 */
[----:B------:R-:W-:-:S02]  /*137a0*/  LOP3.LUT R10, R10, 0xfffffe00, RZ, 0xc0, !PT ;  /* 0xfffffe000a0a7812 */ /* 0x000fc400078ec0ff */
[----:B------:R-:W-:Y:S02]  /*137b0*/  SHF.R.U32.HI R6, RZ, 0x10, R7 ;  /* 0x00000010ff067819 */ /* 0x000fe40000011607 */
[----:B------:R-:W-:Y:S02]  /*137c0*/  PRMT R31, R86, 0x5410, R31 ;  /* 0x00005410561f7816 */ /* 0x000fe4000000001f */
[----:B------:R-:W-:Y:S02]  /*137d0*/  SHF.R.U32.HI R13, RZ, 0x10, R13 ;  /* 0x00000010ff0d7819 */ /* 0x000fe4000001160d */
[----:B------:R-:W-:Y:S01]  /*137e0*/  PRMT R28, R84, 0x5410, R3 ;  /* 0x00005410541c7816 */ /* 0x000fe20000000003 */
[----:B------:R-:W-:Y:S01]  /*137f0*/  IMAD.U32 R32, R31, 0x10000, RZ ;  /* 0x000100001f207824 */ /* 0x000fe200078e00ff */
[----:B------:R-:W-:Y:S02]  /*13800*/  PRMT R29, R21, 0x5410, R20 ;  /* 0x00005410151d7816 */ /* 0x000fe40000000014 */
[----:B------:R-:W-:Y:S01]  /*13810*/  PRMT R33, R85, 0x5410, R4 ;  /* 0x0000541055217816 */ /* 0x000fe20000000004 */
[----:B------:R-:W-:Y:S01]  /*13820*/  IMAD.U32 R30, R28, 0x10000, RZ ;  /* 0x000100001c1e7824 */ /* 0x000fe200078e00ff */
[----:B------:R-:W-:-:S02]  /*13830*/  PRMT R84, R84, 0x5432, R5 ;  /* 0x0000543254547816 */ /* 0x000fc40000000005 */
[----:B------:R-:W-:Y:S02]  /*13840*/  PRMT R21, R21, 0x5432, R6 ;  /* 0x0000543215157816 */ /* 0x000fe40000000006 */
[----:B------:R-:W-:Y:S02]  /*13850*/  PRMT R86, R86, 0x5432, R13 ;  /* 0x0000543256567816 */ /* 0x000fe4000000000d */
[----:B------:R-:W-:Y:S02]  /*13860*/  SHF.R.U32.HI R14, RZ, 0x10, R15 ;  /* 0x00000010ff0e7819 */ /* 0x000fe4000001160f */
[----:B------:R-:W-:Y:S01]  /*13870*/  LOP3.LUT R31, R31, 0xffff0000, RZ, 0xc0, !PT ;  /* 0xffff00001f1f7812 */ /* 0x000fe200078ec0ff */
[----:B------:R-:W-:Y:S01]  /*13880*/  IMAD.U32 R34, R86, 0x10000, RZ ;  /* 0x0001000056227824 */ /* 0x000fe200078e00ff */
[----:B------:R-:W-:Y:S02]  /*13890*/  PRMT R85, R85, 0x5432, R14 ;  /* 0x0000543255557816 */ /* 0x000fe4000000000e */
        /* <DEDUP_REMOVED lines=30> */
[----:B------:R-:W-:Y:S02]  /*13a80*/  IMAD.U32 R30, R84, 0x10000, RZ ;  /* 0x00010000541e7824 */ /* 0x000fe400078e00ff */
[----:B------:R-:W-:Y:S01]  /*13a90*/  FFMA.FTZ R38, R3, R32, R38 ;  /* 0x0000002003267223 */ /* 0x000fe20000010026 */
[----:B------:R-:W-:Y:S01]  /*13aa0*/  IMAD.U32 R11, R85, 0x10000, RZ ;  /* 0x00010000550b7824 */ /* 0x000fe200078e00ff */
[----:B------:R-:W-:Y:S01]  /*13ab0*/  LOP3.LUT R15, R26, 0xffff0000, RZ, 0xc0, !PT ;  /* 0xffff00001a0f7812 */ /* 0x000fe200078ec0ff */
[----:B------:R-:W-:Y:S02]  /*13ac0*/  IMAD.U32 R3, R21, 0x10000, RZ ;  /* 0x0001000015037824 */ /* 0x000fe400078e00ff */
[-C--:B------:R-:W-:Y:S01]  /*13ad0*/  FMUL.FTZ R32, R13, R30.reuse ;  /* 0x0000001e0d207220 */ /* 0x080fe20000410000 */
[C---:B------:R-:W-:Y:S01]  /*13ae0*/  FFMA.FTZ R40, R5.reuse, R30, -R40 ;  /* 0x0000001e05287223 */ /* 0x040fe20000010828 */
[C---:B------:R-:W-:Y:S01]  /*13af0*/  FMUL.FTZ R30, R20.reuse, R11 ;  /* 0x0000000b141e7220 */ /* 0x040fe20000410000 */
[-C--:B------:R-:W-:Y:S01]  /*13b00*/  FMUL.FTZ R20, R20, R3.reuse ;  /* 0x0000000314147220 */ /* 0x080fe20000410000 */
[----:B------:R-:W-:Y:S01]  /*13b10*/  FFMA.FTZ R32, R5, R34, R32 ;  /* 0x0000002205207223 */ /* 0x000fe20000010020 */
[----:B------:R-:W-:Y:S01]  /*13b20*/  LOP3.LUT R5, R84, 0xffff0000, RZ, 0xc0, !PT ;  /* 0xffff000054057812 */ /* 0x000fe200078ec0ff */
[C---:B------:R-:W-:Y:S01]  /*13b30*/  FFMA.FTZ R30, R9.reuse, R3, -R30 ;  /* 0x00000003091e7223 */ /* 0x040fe2000001081e */
[----:B------:R-:W-:Y:S01]  /*13b40*/  FFMA.FTZ R20, R9, R11, R20 ;  /* 0x0000000b09147223 */ /* 0x000fe20000010014 */
[----:B------:R-:W-:Y:S01]  /*13b50*/  LOP3.LUT R9, R86, 0xffff0000, RZ, 0xc0, !PT ;  /* 0xffff000056097812 */ /* 0x000fe200078ec0ff */
[----:B------:R-:W-:Y:S01]  /*13b60*/  FMUL.FTZ R11, R12, R31 ;  /* 0x0000001f0c0b7220 */ /* 0x000fe20000410000 */
[----:B------:R-:W-:Y:S01]  /*13b70*/  LOP3.LUT R3, R28, 0xffff0000, RZ, 0xc0, !PT ;  /* 0xffff00001c037812 */ /* 0x000fe200078ec0ff */
[----:B------:R-:W-:Y:S01]  /*13b80*/  IMAD.U32 R14, R26, 0x10000, RZ ;  /* 0x000100001a0e7824 */ /* 0x000fe200078e00ff */
[----:B------:R-:W-:Y:S01]  /*13b90*/  LOP3.LUT R26, R27, 0xffff0000, RZ, 0xc0, !PT ;  /* 0xffff00001b1a7812 */ /* 0x000fe200078ec0ff */
[C---:B------:R-:W-:Y:S01]  /*13ba0*/  FMUL.FTZ R27, R24.reuse, R9 ;  /* 0x00000009181b7220 */ /* 0x040fe20000410000 */
[----:B------:R-:W-:Y:S01]  /*13bb0*/  FMUL.FTZ R24, R24, R5 ;  /* 0x0000000518187220 */ /* 0x000fe20000410000 */
[-C--:B------:R-:W-:Y:S01]  /*13bc0*/  FMUL.FTZ R25, R12, R3.reuse ;  /* 0x000000030c197220 */ /* 0x080fe20000410000 */
[----:B------:R-:W-:Y:S01]  /*13bd0*/  FFMA.FTZ R13, R4, R3, -R11 ;  /* 0x00000003040d7223 */ /* 0x000fe2000001080b */
[----:B------:R-:W-:-:S02]  /*13be0*/  IMAD.U32 R11, R33, 0x10000, RZ ;  /* 0x00010000210b7824 */ /* 0x000fc400078e00ff */
[----:B------:R-:W-:Y:S01]  /*13bf0*/  FFMA.FTZ R5, R8, R5, -R27 ;  /* 0x0000000508057223 */ /* 0x000fe2000001081b */
[----:B------:R-:W-:Y:S02]  /*13c00*/  IMAD.U32 R3, R29, 0x10000, RZ ;  /* 0x000100001d037824 */ /* 0x000fe400078e00ff */
[----:B------:R-:W-:Y:S01]  /*13c10*/  FFMA.FTZ R25, R4, R31, R25 ;  /* 0x0000001f04197223 */ /* 0x000fe20000010019 */
[----:B------:R-:W-:Y:S01]  /*13c20*/  FFMA.FTZ R9, R8, R9, R24 ;  /* 0x0000000908097223 */ /* 0x000fe20000010018 */
[C---:B------:R-:W-:Y:S01]  /*13c30*/  FMUL.FTZ R31, R14.reuse, R11 ;  /* 0x0000000b0e1f7220 */ /* 0x040fe20000410000 */
[-C--:B------:R-:W-:Y:S01]  /*13c40*/  FMUL.FTZ R27, R14, R3.reuse ;  /* 0x000000030e1b7220 */ /* 0x080fe20000410000 */
[----:B------:R-:W-:Y:S02]  /*13c50*/  LOP3.LUT R8, R33, 0xffff0000, RZ, 0xc0, !PT ;  /* 0xffff000021087812 */ /* 0x000fe400078ec0ff */
[----:B------:R-:W-:Y:S01]  /*13c60*/  LOP3.LUT R85, R85, 0xffff0000, RZ, 0xc0, !PT ;  /* 0xffff000055557812 */ /* 0x000fe200078ec0ff */
[C---:B------:R-:W-:Y:S01]  /*13c70*/  FFMA.FTZ R31, R6.reuse, R3, -R31 ;  /* 0x00000003061f7223 */ /* 0x040fe2000001081f */
[----:B------:R-:W-:Y:S01]  /*13c80*/  LOP3.LUT R4, R29, 0xffff0000, RZ, 0xc0, !PT ;  /* 0xffff00001d047812 */ /* 0x000fe200078ec0ff */
[----:B------:R-:W-:Y:S01]  /*13c90*/  FFMA.FTZ R27, R6, R11, R27 ;  /* 0x0000000b061b7223 */ /* 0x000fe2000001001b */
[----:B------:R-:W-:Y:S01]  /*13ca0*/  LOP3.LUT R21, R21, 0xffff0000, RZ, 0xc0, !PT ;  /* 0xffff000015157812 */ /* 0x000fe200078ec0ff */
[C---:B------:R-:W-:Y:S01]  /*13cb0*/  FMUL.FTZ R6, R15.reuse, R8 ;  /* 0x000000080f067220 */ /* 0x040fe20000410000 */
[C---:B------:R-:W-:Y:S01]  /*13cc0*/  FMUL.FTZ R3, R26.reuse, R85 ;  /* 0x000000551a037220 */ /* 0x040fe20000410000 */
[----:B------:R-:W-:Y:S01]  /*13cd0*/  FMUL.FTZ R15, R15, R4 ;  /* 0x000000040f0f7220 */ /* 0x000fe20000410000 */
[----:B------:R-:W-:Y:S01]  /*13ce0*/  F2FP.BF16.F32.PACK_AB R5, R5, R40 ;  /* 0x000000280505723e */ /* 0x000fe200000010ff */
        /* <DEDUP_REMOVED lines=8> */
[----:B------:R-:W-:Y:S02]  /*13d70*/  F2FP.BF16.F32.PACK_AB R8, R25, R38 ;  /* 0x000000261908723e */ /* 0x000fe400000010ff */
[----:B------:R-:W-:Y:S01]  /*13d80*/  F2FP.BF16.F32.PACK_AB R9, R9, R32 ;  /* 0x000000200909723e */ /* 0x000fe200000010ff */
[----:B------:R3:W-:Y:S01]  /*13d90*/  STS.128 [R35], R4 ;  /* 0x0000000423007388 */ /* 0x0007e20000000c00 */
[----:B------:R-:W-:Y:S02]  /*13da0*/  F2FP.BF16.F32.PACK_AB R10, R12, R27 ;  /* 0x0000001b0c0a723e */ /* 0x000fe400000010ff */
[----:B------:R-:W-:-:S05]  /*13db0*/  F2FP.BF16.F32.PACK_AB R11, R11, R20 ;  /* 0x000000140b0b723e */ /* 0x000fca00000010ff */
[----:B------:R3:W-:Y:S02]  /*13dc0*/  STS.128 [R0+0x10400], R8 ;  /* 0x0104000800007388 */ /* 0x0007e40000000c00 */
.L_x_1700:
[----:B------:R-:W-:Y:S05]  /*13dd0*/  BSYNC B0 ;  /* 0x0000000000007941 */ /* 0x000fea0003800000 */
.L_x_1660:
        /* <DEDUP_REMOVED lines=8> */
.L_x_1657:
[----:B01-3--:R-:W3:Y:S02]  /*13e60*/  LDL R0, [R1+0x68] ;  /* 0x0000680001007983 */ /* 0x00bee40000100800 */
[----:B---3--:R-:W-:-:S13]  /*13e70*/  R2UR UR4, R0 ;  /* 0x00000000000472ca */ /* 0x008fda00000e0000 */
[----:B------:R-:W-:-:S05]  /*13e80*/  IMAD.U32 R0, RZ, RZ, UR4 ;  /* 0x00000004ff007e24 */ /* 0x000fca000f8e00ff */
[----:B------:R-:W-:-:S13]  /*13e90*/  ISETP.NE.AND P0, PT, R0, 0x3, PT ;  /* 0x000000030000780c */ /* 0x000fda0003f05270 */
[----:B------:R-:W-:Y:S05]  /*13ea0*/  @!P0 BRA `(.L_x_1735) ;  /* 0x0000000000048947 */ /* 0x000fea0003800000 */
[----:B------:R-:W-:Y:S01]  /*13eb0*/  BPT.TRAP 0x1 ;  /* 0x000000040000795c */ /* 0x000fe20000300000 */
.L_x_1735:
[----:B------:R-:W-:Y:S01]  /*13ec0*/  IMAD R0, R202, 0x8, R17 ;  /* 0x00000008ca007824 */ /* 0x000fe200078e0211 */
[----:B------:R-:W-:-:S04]  /*13ed0*/  SHF.L.U32 R5, R218, 0x1f, RZ ;  /* 0x0000001fda057819 */ /* 0x000fc800000006ff */
[----:B------:R0:W1:Y:S01]  /*13ee0*/  SYNCS.PHASECHK.TRANS64.TRYWAIT P1, [R0+URZ+0x30830], R5 ;  /* 0x03083005000075a7 */ /* 0x000062000802017f */
[----:B------:R-:W-:Y:S05]  /*13ef0*/  @!P0 BRA `(.L_x_1736) ;  /* 0x0000000000048947 */ /* 0x000fea0003800000 */
[----:B------:R-:W-:Y:S01]  /*13f00*/  BPT.TRAP 0x1 ;  /* 0x000000040000795c */ /* 0x000fe20000300000 */
.L_x_1736:
[----:B------:R-:W-:Y:S01]  /*13f10*/  VIADD R3, R17, 0x20400 ;  /* 0x0002040011037836 */ /* 0x000fe20000000000 */
[----:B------:R-:W-:Y:S01]  /*13f20*/  LOP3.LUT R6, R2, 0x10000, RZ, 0xfc, !PT ;  /* 0x0001000002067812 */ /* 0x000fe200078efcff */
[----:B------:R-:W-:-:S03]  /*13f30*/  IMAD.MOV.U32 R7, RZ, RZ, 0x40000040 ;  /* 0x40000040ff077424 */ /* 0x000fc600078e00ff */
[----:B------:R-:W-:-:S04]  /*13f40*/  SHF.R.U32.HI R3, RZ, 0x4, R3 ;  /* 0x00000004ff037819 */ /* 0x000fc80000011603 */
[----:B------:R-:W-:-:S04]  /*13f50*/  LOP3.LUT R3, R3, 0x3fff, RZ, 0xc0, !PT ;  /* 0x00003fff03037812 */ /* 0x000fc800078ec0ff */
[----:B------:R-:W-:-:S05]  /*13f60*/  LOP3.LUT R2, R3, 0x10000, RZ, 0xfc, !PT ;  /* 0x0001000003027812 */ /* 0x000fca00078efcff */
[----:B------:R3:W-:Y:S01]  /*13f70*/  STL [R1+0x54], R2 ;  /* 0x0000540201007387 */ /* 0x0007e20000100800 */
[----:B-1----:R-:W-:Y:S05]  /*13f80*/  @P1 BRA `(.L_x_1737) ;  /* 0x0000000000081947 */ /* 0x002fea0003800000 */
[----:B------:R-:W1:Y:S02]  /*13f90*/  SYNCS.PHASECHK.TRANS64.TRYWAIT P1, [R0+URZ+0x30830], R5 ;  /* 0x03083005000075a7 */ /* 0x000e64000802017f */
[----:B-1----:R-:W-:Y:S05]  /*13fa0*/  @!P1 BRA `(.L_x_1738) ;  /* 0x000001b4005c9947 */ /* 0x002fea0003800000 */
.L_x_1737:
[----:B---3--:R-:W3:Y:S01]  /*13fb0*/  LDL R2, [R1+0x54] ;  /* 0x0000540001027983 */ /* 0x008ee20000100800 */
[----:B------:R-:W-:Y:S01]  /*13fc0*/  IMAD.MOV.U32 R3, RZ, RZ, 0x40000040 ;  /* 0x40000040ff037424 */ /* 0x000fe200078e00ff */
[----:B------:R-:W-:Y:S05]  /*13fd0*/  WARPSYNC.ALL ;  /* 0x0000000000007948 */ /* 0x000fea0003800000 */
[C---:B------:R-:W-:Y:S01]  /*13fe0*/  R2UR UR4, R6.reuse ;  /* 0x00000000060472ca */ /* 0x040fe200000e0000 */
[----:B--2-45:R-:W-:Y:S01]  /*13ff0*/  WARPGROUP.ARRIVE ;  /* 0x00000000000079c5 */ /* 0x034fe20000000000 */
[----:B------:R-:W-:Y:S01]  /*14000*/  R2UR UR5, R7 ;  /* 0x00000000070572ca */ /* 0x000fe200000e0000 */
[----:B------:R-:W-:Y:S01]  /*14010*/  VIADD R62, R6, 0x2 ;  /* 0x00000002063e7836 */ /* 0x000fe20000000000 */
[----:B------:R-:W-:Y:S01]  /*14020*/  R2UR UR7, R3 ;  /* 0x00000000030772ca */ /* 0x000fe200000e0000 */
[----:B------:R-:W-:-:S02]  /*14030*/  IMAD.MOV.U32 R63, RZ, RZ, 0x40000040 ;  /* 0x40000040ff3f7424 */ /* 0x000fc400078e00ff */
[----:B01----:R-:W-:Y:S02]  /*14040*/  IMAD.MOV.U32 R5, RZ, RZ, 0x40000040 ;  /* 0x40000040ff057424 */ /* 0x003fe400078e00ff */
[C---:B------:R-:W-:Y:S01]  /*14050*/  VIADD R60, R6.reuse, 0x4 ;  /* 0x00000004063c7836 */ /* 0x040fe20000000000 */
[----:B------:R0:W-:Y:S01]  /*14060*/  STL.64 [R1+0x40], R62 ;  /* 0x0000403e01007387 */ /* 0x0001e20000100a00 */
[----:B------:R-:W-:Y:S02]  /*14070*/  IMAD.MOV.U32 R61, RZ, RZ, 0x40000040 ;  /* 0x40000040ff3d7424 */ /* 0x000fe400078e00ff */
[C---:B------:R-:W-:Y:S02]  /*14080*/  VIADD R58, R6.reuse, 0x6 ;  /* 0x00000006063a7836 */ /* 0x040fe40000000000 */
[----:B------:R-:W-:Y:S01]  /*14090*/  IMAD.MOV.U32 R59, RZ, RZ, 0x40000040 ;  /* 0x40000040ff3b7424 */ /* 0x000fe200078e00ff */
[----:B------:R0:W-:Y:S01]  /*140a0*/  STL.64 [R1+0x38], R60 ;  /* 0x0000383c01007387 */ /* 0x0001e20000100a00 */
[----:B------:R-:W-:-:S02]  /*140b0*/  VIADD R56, R6, 0x400 ;  /* 0x0000040006387836 */ /* 0x000fc40000000000 */
[----:B------:R-:W-:Y:S01]  /*140c0*/  IMAD.MOV.U32 R57, RZ, RZ, 0x40000040 ;  /* 0x40000040ff397424 */ /* 0x000fe200078e00ff */
[----:B------:R0:W-:Y:S01]  /*140d0*/  STL.64 [R1+0x30], R58 ;  /* 0x0000303a01007387 */ /* 0x0001e20000100a00 */
[C---:B------:R-:W-:Y:S02]  /*140e0*/  VIADD R10, R6.reuse, 0x402 ;  /* 0x00000402060a7836 */ /* 0x040fe40000000000 */
[----:B------:R-:W-:Y:S01]  /*140f0*/  IMAD.MOV.U32 R11, RZ, RZ, 0x40000040 ;  /* 0x40000040ff0b7424 */ /* 0x000fe200078e00ff */
[----:B------:R0:W-:Y:S01]  /*14100*/  STL.64 [R1+0x28], R56 ;  /* 0x0000283801007387 */ /* 0x0001e20000100a00 */
[C---:B------:R-:W-:Y:S02]  /*14110*/  VIADD R216, R6.reuse, 0x404 ;  /* 0x0000040406d87836 */ /* 0x040fe40000000000 */
[----:B------:R-:W-:Y:S01]  /*14120*/  IMAD.MOV.U32 R217, RZ, RZ, 0x40000040 ;  /* 0x40000040ffd97424 */ /* 0x000fe200078e00ff */
[----:B------:R0:W-:Y:S01]  /*14130*/  STL.64 [R1+0x20], R10 ;  /* 0x0000200a01007387 */ /* 0x0001e20000100a00 */
[----:B------:R-:W-:-:S02]  /*14140*/  VIADD R214, R6, 0x406 ;  /* 0x0000040606d67836 */ /* 0x000fc40000000000 */
[----:B------:R-:W-:Y:S02]  /*14150*/  IMAD.MOV.U32 R215, RZ, RZ, 0x40000040 ;  /* 0x40000040ffd77424 */ /* 0x000fe400078e00ff */
[C---:B------:R-:W-:Y:S02]  /*14160*/  VIADD R212, R6.reuse, 0x800 ;  /* 0x0000080006d47836 */ /* 0x040fe40000000000 */
[----:B------:R-:W-:Y:S02]  /*14170*/  IMAD.MOV.U32 R213, RZ, RZ, 0x40000040 ;  /* 0x40000040ffd57424 */ /* 0x000fe400078e00ff */
[C---:B------:R-:W-:Y:S02]  /*14180*/  VIADD R210, R6.reuse, 0x802 ;  /* 0x0000080206d27836 */ /* 0x040fe40000000000 */
[----:B------:R-:W-:Y:S02]  /*14190*/  IMAD.MOV.U32 R211, RZ, RZ, 0x40000040 ;  /* 0x40000040ffd37424 */ /* 0x000fe400078e00ff */
        /* <DEDUP_REMOVED lines=10> */
[----:B------:R-:W-:Y:S02]  /*14240*/  VIADD R8, R6, 0xc06 ;  /* 0x00000c0606087836 */ /* 0x000fe40000000000 */
[----:B------:R-:W-:Y:S02]  /*14250*/  IMAD.MOV.U32 R9, RZ, RZ, 0x40000040 ;  /* 0x40000040ff097424 */ /* 0x000fe400078e00ff */
[----:B------:R-:W-:-:S02]  /*14260*/  IMAD.MOV.U32 R3, RZ, RZ, 0x40000040 ;  /* 0x40000040ff037424 */ /* 0x000fc400078e00ff */
[----:B---3--:R-:W-:-:S04]  /*14270*/  IMAD R2, R202, 0x800, R2 ;  /* 0x00000800ca027824 */ /* 0x008fc800078e0202 */
[C---:B------:R-:W-:Y:S01]  /*14280*/  VIADD R4, R2.reuse, 0x2 ;  /* 0x0000000202047836 */ /* 0x040fe20000000000 */
[----:B------:R-:W-:-:S13]  /*14290*/  R2UR UR6, R2 ;  /* 0x00000000020672ca */ /* 0x000fda00000e0000 */
[----:B------:R-:W-:Y:S01]  /*142a0*/  HGMMA.64x64x16.F32.BF16 R24, gdesc[UR4], RZ, !UPT, gsb0 ;  /* 0x00e00000041879f0 */ /* 0x000fe2000c0018ff */
[----:B------:R-:W-:Y:S02]  /*142b0*/  R2UR UR4, R62 ;  /* 0x000000003e0472ca */ /* 0x000fe400000e0000 */
[----:B------:R-:W-:Y:S02]  /*142c0*/  R2UR UR5, R63 ;  /* 0x000000003f0572ca */ /* 0x000fe400000e0000 */
[----:B------:R-:W-:Y:S01]  /*142d0*/  R2UR UR6, R4 ;  /* 0x00000000040672ca */ /* 0x000fe200000e0000 */
[----:B------:R-:W-:Y:S01]  /*142e0*/  VIADD R4, R2, 0x4 ;  /* 0x0000000402047836 */ /* 0x000fe20000000000 */
[----:B------:R-:W-:Y:S01]  /*142f0*/  R2UR UR7, R5 ;  /* 0x00000000050772ca */ /* 0x000fe200000e0000 */
[----:B------:R-:W-:Y:S01]  /*14300*/  IMAD.MOV.U32 R5, RZ, RZ, 0x40000040 ;  /* 0x40000040ff057424 */ /* 0x000fe200078e00ff */
[----:B------:R-:W-:Y:S02]  /*14310*/  WARPGROUP.DEPBAR.LE gsb0, 0x0 ;  /* 0x00008000000079c5 */ /* 0x000fe40000010000 */
[----:B------:R-:W-:-:S09]  /*14320*/  WARPGROUP.ARRIVE ;  /* 0x00000000000079c5 */ /* 0x000fd20000000000 */
[----:B------:R-:W-:Y:S01]  /*14330*/  HGMMA.64x64x16.F32.BF16 R24, gdesc[UR4], R24, gsb0 ;  /* 0x00e00000041879f0 */ /* 0x000fe20008001818 */
        /* <DEDUP_REMOVED lines=102> */
[C---:B------:R-:W-:Y:S01]  /*149a0*/  VIADD R4, R2.reuse, 0x604 ;  /* 0x0000060402047836 */ /* 0x040fe20000000000 */
[----:B------:R-:W-:Y:S01]  /*149b0*/  R2UR UR7, R5 ;  /* 0x00000000050772ca */ /* 0x000fe200000e0000 */
[----:B------:R-:W-:Y:S02]  /*149c0*/  IMAD.MOV.U32 R5, RZ, RZ, 0x40000040 ;  /* 0x40000040ff057424 */ /* 0x000fe400078e00ff */
[----:B------:R-:W-:Y:S01]  /*149d0*/  VIADD R2, R2, 0x606 ;  /* 0x0000060602027836 */ /* 0x000fe20000000000 */
[----:B------:R-:W-:-:S02]  /*149e0*/  WARPGROUP.DEPBAR.LE gsb0, 0x0 ;  /* 0x00008000000079c5 */ /* 0x000fc40000010000 */
[----:B------:R-:W-:-:S07]  /*149f0*/  WARPGROUP.ARRIVE ;  /* 0x00000000000079c5 */ /* 0x000fce0000000000 */
[----:B------:R-:W-:Y:S01]  /*14a00*/  HGMMA.64x64x16.F32.BF16 R24, gdesc[UR4], R24, gsb0 ;  /* 0x00e00000041879f0 */ /* 0x000fe20008001818 */
[----:B------:R-:W-:Y:S02]  /*14a10*/  R2UR UR4, R12 ;  /* 0x000000000c0472ca */ /* 0x000fe400000e0000 */
[----:B------:R-:W-:Y:S02]  /*14a20*/  R2UR UR5, R13 ;  /* 0x000000000d0572ca */ /* 0x000fe400000e0000 */
[----:B------:R-:W-:Y:S02]  /*14a30*/  R2UR UR6, R4 ;  /* 0x00000000040672ca */ /* 0x000fe400000e0000 */
[----:B------:R-:W-:Y:S01]  /*14a40*/  R2UR UR7, R5 ;  /* 0x00000000050772ca */ /* 0x000fe200000e0000 */
[----:B------:R-:W-:Y:S02]  /*14a50*/  WARPGROUP.DEPBAR.LE gsb0, 0x0 ;  /* 0x00008000000079c5 */ /* 0x000fe40000010000 */
[----:B------:R-:W-:-:S10]  /*14a60*/  WARPGROUP.ARRIVE ;  /* 0x00000000000079c5 */ /* 0x000fd40000000000 */
[----:B------:R-:W-:Y:S01]  /*14a70*/  HGMMA.64x64x16.F32.BF16 R24, gdesc[UR4], R24, gsb0 ;  /* 0x00e00000041879f0 */ /* 0x000fe20008001818 */
[----:B------:R-:W-:Y:S02]  /*14a80*/  R2UR UR4, R8 ;  /* 0x00000000080472ca */ /* 0x000fe400000e0000 */
[----:B------:R-:W-:Y:S02]  /*14a90*/  R2UR UR5, R9 ;  /* 0x00000000090572ca */ /* 0x000fe400000e0000 */
[----:B------:R-:W-:Y:S02]  /*14aa0*/  R2UR UR6, R2 ;  /* 0x00000000020672ca */ /* 0x000fe400000e0000 */
[----:B------:R-:W-:Y:S01]  /*14ab0*/  R2UR UR7, R3 ;  /* 0x00000000030772ca */ /* 0x000fe200000e0000 */
[----:B------:R-:W-:Y:S02]  /*14ac0*/  WARPGROUP.DEPBAR.LE gsb0, 0x0 ;  /* 0x00008000000079c5 */ /* 0x000fe40000010000 */
[----:B------:R-:W-:-:S10]  /*14ad0*/  WARPGROUP.ARRIVE ;  /* 0x00000000000079c5 */ /* 0x000fd40000000000 */
[----:B------:R-:W-:Y:S03]  /*14ae0*/  HGMMA.64x64x16.F32.BF16 R24, gdesc[UR4], R24, gsb0 ;  /* 0x00e00000041879f0 */ /* 0x000fe60008001818 */
[----:B------:R-:W-:Y:S02]  /*14af0*/  WARPGROUP.DEPBAR.LE gsb0, 0x0 ;  /* 0x00008000000079c5 */ /* 0x000fe40000010000 */
[----:B0-----:R-:W-:Y:S05]  /*14b00*/  @!P0 BRA `(.L_x_1739) ;  /* 0x0000000000048947 */ /* 0x001fea0003800000 */
[----:B------:R-:W-:Y:S01]  /*14b10*/  BPT.TRAP 0x1 ;  /* 0x000000040000795c */ /* 0x000fe20000300000 */
.L_x_1739:
[----:B------:R-:W2:Y:S01]  /*14b20*/  LDL R2, [R1+0x78] ;  /* 0x0000780001027983 */ /* 0x000ea20000100800 */
[----:B------:R-:W0:Y:S01]  /*14b30*/  LDC R78, c[0x0][0x448] ;  /* 0x00011200ff4e7b82 */ /* 0x000e220000000800 */
[----:B------:R-:W-:Y:S02]  /*14b40*/  ULDC UR4, c[0x0][0x9d8] ;  /* 0x0002760000047ab9 */ /* 0x000fe40000000800 */
[----:B------:R-:W2:Y:S04]  /*14b50*/  LDL R76, [R1+0x5c] ;  /* 0x00005c00014c7983 */ /* 0x000ea80000100800 */
[----:B------:R-:W3:Y:S01]  /*14b60*/  LDL R65, [R1+0xc] ;  /* 0x00000c0001417983 */ /* 0x000ee20000100800 */
[----:B0-----:R-:W-:-:S13]  /*14b70*/  ISETP.NE.AND P1, PT, R78, 0x1, PT ;  /* 0x000000014e00780c */ /* 0x001fda0003f25270 */
[----:B------:R-:W0:Y:S08]  /*14b80*/  @P1 LDC R3, c[0x0][0x44c] ;  /* 0x00011300ff031b82 */ /* 0x000e300000000800 */
[----:B------:R-:W1:Y:S01]  /*14b90*/  @P1 LDC R11, c[0x0][0x450] ;  /* 0x00011400ff0b1b82 */ /* 0x000e620000000800 */
[----:B------:R-:W-:Y:S01]  /*14ba0*/  FMUL.FTZ R64, R48, UR4 ;  /* 0x0000000430407c20 */ /* 0x000fe20008410000 */
[----:B------:R-:W-:-:S02]  /*14bb0*/  VIADD R0, R0, 0x30840 ;  /* 0x0003084000007836 */ /* 0x000fc40000000000 */
[----:B------:R-:W-:Y:S02]  /*14bc0*/  IMAD.MOV.U32 R66, RZ, RZ, -0x40 ;  /* 0xffffffc0ff427424 */ /* 0x000fe400078e00ff */
        /* <DEDUP_REMOVED lines=16> */
[----:B------:R-:W-:-:S02]  /*14cd0*/  IMAD R66, R93, R66, 0x40 ;  /* 0x000000405d427424 */ /* 0x000fc400078e0242 */
        /* <DEDUP_REMOVED lines=15> */
[----:B------:R-:W-:-:S02]  /*14dd0*/  ULDC UR4, c[0x0][0x9dc] ;  /* 0x0002770000047ab9 */ /* 0x000fc40000000800 */
[----:B------:R-:W-:Y:S01]  /*14de0*/  ULOP3.LUT UR5, URZ, UR4, URZ, 0x33, !UPT ;  /* 0x000000043f057292 */ /* 0x000fe2000f8e333f */
[----:B------:R-:W-:-:S04]  /*14df0*/  LOP3.LUT R16, R16, 0xffffffbf, RZ, 0xc0, !PT ;  /* 0xffffffbf10107812 */ /* 0x000fc800078ec0ff */
[----:B------:R-:W-:Y:S01]  /*14e00*/  @P1 LOP3.LUT R16, R16, 0x40, RZ, 0xfc, !PT ;  /* 0x0000004010101812 */ /* 0x000fe200078efcff */
        /* <DEDUP_REMOVED lines=22> */
[----:B------:R-:W1:Y:S01]  /*14f70*/  MUFU.TANH R33, R33 ;  /* 0x0000002100217308 */ /* 0x000e620000002400 */
[----:B--2---:R-:W-:-:S04]  /*14f80*/  IMAD.IADD R48, R2, 0x1, R76 ;  /* 0x0000000102307824 */ /* 0x004fc800078e024c */
[----:B0-----:R-:W-:-:S05]  /*14f90*/  @P1 IMAD.HI.U32 R2, R48, R3, RZ ;  /* 0x0000000330021227 */ /* 0x001fca00078e00ff */
[----:B-1----:R-:W-:Y:S02]  /*14fa0*/  @P1 SHF.R.U32.HI R48, RZ, R11, R2 ;  /* 0x0000000bff301219 */ /* 0x002fe40000011602 */
[----:B------:R-:W0:Y:S01]  /*14fb0*/  LDC.64 R10, c[0x0][0x9e0] ;  /* 0x00027800ff0a7b82 */ /* 0x000e220000000a00 */
[----:B---3--:R-:W-:-:S04]  /*14fc0*/  PRMT R2, R65, 0x654, R0 ;  /* 0x0000065441027816 */ /* 0x008fc80000000000 */
[----:B------:R1:W-:Y:S01]  /*14fd0*/  SYNCS.ARRIVE.TRANS64.RED.A1T0 RZ, [R2+URZ], RZ ;  /* 0x000000ff02ff79a7 */ /* 0x0003e2000810043f */
[----:B------:R-:W2:Y:S01]  /*14fe0*/  SHFL.IDX PT, R70, R48, RZ, 0x1c1f ;  /* 0x001c1fff30467589 */ /* 0x000ea200000e0000 */
[----:B-1----:R-:W-:-:S04]  /*14ff0*/  IADD3 R2, -R225, 0x1, R66 ;  /* 0x00000001e1027810 */ /* 0x002fc80007ffe142 */
[----:B------:R-:W-:Y:S01]  /*15000*/  IADD3 R3, -R219, R2, R220 ;  /* 0x00000002db037210 */ /* 0x000fe20007ffe1dc */
[----:B------:R-:W-:-:S05]  /*15010*/  IMAD.U32 R2, RZ, RZ, UR5 ;  /* 0x00000005ff027e24 */ /* 0x000fca000f8e00ff */
[----:B------:R1:W-:Y:S01]  /*15020*/  STL [R1], R2 ;  /* 0x0000000201007387 */ /* 0x0003e20000100800 */
[----:B0-----:R-:W-:Y:S01]  /*15030*/  ISETP.GE.AND P1, PT, R11, 0x1, PT ;  /* 0x000000010b00780c */ /* 0x001fe20003f26270 */
[----:B------:R-:W0:Y:S08]  /*15040*/  MUFU.TANH R34, R34 ;  /* 0x0000002200227308 */ /* 0x000e300000002400 */
[----:B------:R-:W3:Y:S08]  /*15050*/  MUFU.TANH R64, R64 ;  /* 0x0000004000407308 */ /* 0x000ef00000002400 */
[----:B------:R-:W0:Y:S08]  /*15060*/  MUFU.TANH R63, R63 ;  /* 0x0000003f003f7308 */ /* 0x000e300000002400 */
[----:B------:R-:W0:Y:S08]  /*15070*/  MUFU.TANH R35, R35 ;  /* 0x0000002300237308 */ /* 0x000e300000002400 */
[----:B------:R-:W0:Y:S08]  /*15080*/  MUFU.TANH R36, R36 ;  /* 0x0000002400247308 */ /* 0x000e300000002400 */
[----:B------:R-:W0:Y:S08]  /*15090*/  MUFU.TANH R52, R52 ;  /* 0x0000003400347308 */ /* 0x000e300000002400 */
[----:B------:R-:W0:Y:S08]  /*150a0*/  MUFU.TANH R50, R50 ;  /* 0x0000003200327308 */ /* 0x000e300000002400 */
[----:B------:R-:W0:Y:S01]  /*150b0*/  MUFU.TANH R38, R38 ;  /* 0x0000002600267308 */ /* 0x000e220000002400 */
[----:B------:R-:W-:Y:S01]  /*150c0*/  IADD3 R67, -R225, R220, R66 ;  /* 0x000000dce1437210 */ /* 0x000fe20007ffe142 */
[----:B------:R-:W-:Y:S01]  /*150d0*/  VIADD R65, R3, UR5 ;  /* 0x0000000503417c36 */ /* 0x000fe20008000000 */
[----:B------:R-:W-:-:S05]  /*150e0*/  LOP3.LUT R16, R16, 0xffffffdf, RZ, 0xc0, !PT ;  /* 0xffffffdf10107812 */ /* 0x000fca00078ec0ff */
[----:B------:R5:W0:Y:S01]  /*150f0*/  MUFU.TANH R0, R54 ;  /* 0x0000003600007308 */ /* 0x000a220000002400 */
[----:B------:R-:W-:Y:S01]  /*15100*/  @P1 LOP3.LUT R16, R16, 0x20, RZ, 0xfc, !PT ;  /* 0x0000002010101812 */ /* 0x000fe200078efcff */
[----:B--2---:R-:W-:Y:S01]  /*15110*/  IMAD.IADD R69, R65, 0x1, R70 ;  /* 0x0000000141457824 */ /* 0x004fe200078e0246 */
[----:B------:R-:W-:Y:S01]  /*15120*/  LEA R46, R93, 0xffffffc0, 0x6 ;  /* 0xffffffc05d2e7811 */ /* 0x000fe200078e30ff */
[----:B-----5:R-:W-:-:S05]  /*15130*/  IMAD.IADD R54, R3, 0x1, R10 ;  /* 0x0000000103367824 */ /* 0x020fca00078e020a */
[----:B------:R-:W-:Y:S01]  /*15140*/  VIADDMNMX R68, R70, R54, R67, PT ;  /* 0x0000003646447246 */ /* 0x000fe20003800143 */
[----:B-1-34-:R-:W-:Y:S06]  /*15150*/  @!P1 BRA `(.L_x_1740) ;  /* 0x0000000000509947 */ /* 0x01afec0003800000 */
[----:B------:R-:W-:Y:S01]  /*15160*/  IADD3 R39, -R219, R220, R70 ;  /* 0x000000dcdb277210 */ /* 0x000fe20007ffe146 */
[----:B------:R-:W-:Y:S03]  /*15170*/  BSSY B0, `(.L_x_1741) ;  /* 0x000000e000007945 */ /* 0x000fe60003800000 */
[----:B------:R-:W-:-:S13]  /*15180*/  ISETP.GT.AND P1, PT, R39, -0x1, PT ;  /* 0xffffffff2700780c */ /* 0x000fda0003f24270 */
        /* <DEDUP_REMOVED lines=8> */
.L_x_1742:
[----:B------:R-:W-:-:S13]  /*15210*/  ISETP.NE.AND P1, PT, R11, 0x1, PT ;  /* 0x000000010b00780c */ /* 0x000fda0003f25270 */
[----:B------:R-:W1:Y:S02]  /*15220*/  @P1 LDC.64 R2, c[0x0][0x9e8] ;  /* 0x00027a00ff021b82 */ /* 0x000e640000000a00 */
[----:B-1----:R-:W-:-:S05]  /*15230*/  @P1 IMAD.HI.U32 R2, R39, R2, RZ ;  /* 0x0000000227021227 */ /* 0x002fca00078e00ff */
[----:B------:R-:W-:-:S07]  /*15240*/  @P1 SHF.R.U32.HI R39, RZ, R3, R2 ;  /* 0x00000003ff271219 */ /* 0x000fce0000011602 */
.L_x_1743:
[----:B------:R-:W-:Y:S05]  /*15250*/  BSYNC B0 ;  /* 0x0000000000007941 */ /* 0x000fea0003800000 */
.L_x_1741:
[----:B------:R-:W-:-:S04]  /*15260*/  IMAD R2, R39, R11, -R46 ;  /* 0x0000000b27027224 */ /* 0x000fc800078e0a2e */
[----:B------:R-:W-:-:S05]  /*15270*/  IMAD.IADD R2, R2, 0x1, -R225 ;  /* 0x0000000102027824 */ /* 0x000fca00078e0ae1 */
[----:B------:R-:W-:Y:S02]  /*15280*/  VIMNMX R69, R69, R2, !PT ;  /* 0x0000000245457248 */ /* 0x000fe40007fe0100 */
[----:B------:R-:W-:-:S07]  /*15290*/  VIADDMNMX R68, R2, R11, R68, PT ;  /* 0x0000000b02447246 */ /* 0x000fce0003800144 */
.L_x_1740:
        /* <DEDUP_REMOVED lines=10> */
[----:B------:R-:W-:Y:S02]  /*15340*/  FSEL R39, R56, -INF , !P4 ;  /* 0xff80000038277808 */ /* 0x000fe40006000000 */
        /* <DEDUP_REMOVED lines=37> */
[----:B------:R-:W-:Y:S01]  /*155a0*/  FSEL R49, R44, -INF , !P3 ;  /* 0xff8000002c317808 */ /* 0x000fe20005800000 */
[----:B-1----:R-:W-:Y:S01]  /*155b0*/  IMAD.IADD R44, R65, 0x1, R48 ;  /* 0x00000001412c7824 */ /* 0x002fe200078e0230 */
        /* <DEDUP_REMOVED lines=13> */
[C---:B------:R-:W-:Y:S02]  /*15690*/  ISETP.GE.AND P6, PT, R66.reuse, 0x1, PT ;  /* 0x000000014200780c */ /* 0x040fe40003fc6270 */
[----:B0-----:R-:W-:Y:S02]  /*156a0*/  FSEL R63, R63, -INF , !P3 ;  /* 0xff8000003f3f7808 */ /* 0x001fe40005800000 */
[C---:B------:R-:W-:Y:S02]  /*156b0*/  ISETP.GE.AND P3, PT, R66.reuse, 0x39, PT ;  /* 0x000000394200780c */ /* 0x040fe40003f66270 */
[----:B------:R-:W-:Y:S02]  /*156c0*/  P2R R71, PR, RZ, 0x20 ;  /* 0x00000020ff477803 */ /* 0x000fe40000000000 */
[----:B------:R-:W-:Y:S02]  /*156d0*/  ISETP.GT.AND P4, PT, R69, 0x38, !P3 ;  /* 0x000000384500780c */ /* 0x000fe40005f84270 */
[----:B------:R-:W-:-:S02]  /*156e0*/  ISETP.GE.AND P5, PT, R66, 0x3a, PT ;  /* 0x0000003a4200780c */ /* 0x000fc40003fa6270 */
[----:B------:R-:W-:Y:S02]  /*156f0*/  ISETP.LT.OR P4, PT, R68, 0x39, P4 ;  /* 0x000000394400780c */ /* 0x000fe40002781670 */
[----:B------:R-:W-:Y:S02]  /*15700*/  VIADDMNMX R54, R48, R54, R67, PT ;  /* 0x0000003630367246 */ /* 0x000fe40003800143 */
[----:B------:R-:W-:Y:S02]  /*15710*/  FSEL R55, R52, -INF , !P4 ;  /* 0xff80000034377808 */ /* 0x000fe40006000000 */
[----:B------:R-:W-:-:S04]  /*15720*/  ISETP.GT.AND P4, PT, R69, RZ, !P6 ;  /* 0x000000ff4500720c */ /* 0x000fc80007784270 */
[----:B------:R-:W-:-:S04]  /*15730*/  ISETP.LT.OR P4, PT, R68, 0x1, P4 ;  /* 0x000000014400780c */ /* 0x000fc80002781670 */
[----:B------:R-:W-:Y:S02]  /*15740*/  FSEL R24, R24, -INF , !P4 ;  /* 0xff80000018187808 */ /* 0x000fe40006000000 */
[----:B------:R-:W-:-:S04]  /*15750*/  ISETP.GT.AND P4, PT, R69, 0x39, !P5 ;  /* 0x000000394500780c */ /* 0x000fc80006f84270 */
[----:B------:R-:W-:-:S04]  /*15760*/  ISETP.LT.OR P4, PT, R68, 0x3a, P4 ;  /* 0x0000003a4400780c */ /* 0x000fc80002781670 */
[----:B------:R-:W-:Y:S02]  /*15770*/  FSEL R69, R50, -INF , !P4 ;  /* 0xff80000032457808 */ /* 0x000fe40006000000 */
[----:B------:R-:W-:-:S13]  /*15780*/  ISETP.GE.AND P4, PT, R11, 0x1, PT ;  /* 0x000000010b00780c */ /* 0x000fda0003f86270 */
[----:B------:R-:W-:Y:S05]  /*15790*/  @!P4 BRA `(.L_x_1744) ;  /* 0x000000000050c947 */ /* 0x000fea0003800000 */
[----:B------:R-:W-:Y:S01]  /*157a0*/  IADD3 R65, -R219, R220, R48 ;  /* 0x000000dcdb417210 */ /* 0x000fe20007ffe130 */
[----:B------:R-:W-:Y:S03]  /*157b0*/  BSSY B0, `(.L_x_1745) ;  /* 0x000000e000007945 */ /* 0x000fe60003800000 */
        /* <DEDUP_REMOVED lines=9> */
.L_x_1746:
[----:B------:R-:W-:-:S13]  /*15850*/  ISETP.NE.AND P4, PT, R11, 0x1, PT ;  /* 0x000000010b00780c */ /* 0x000fda0003f85270 */
[----:B------:R-:W0:Y:S02]  /*15860*/  @P4 LDC.64 R2, c[0x0][0x9e8] ;  /* 0x00027a00ff024b82 */ /* 0x000e240000000a00 */
[----:B0-----:R-:W-:-:S05]  /*15870*/  @P4 IMAD.HI.U32 R2, R65, R2, RZ ;  /* 0x0000000241024227 */ /* 0x001fca00078e00ff */
[----:B------:R-:W-:-:S07]  /*15880*/  @P4 SHF.R.U32.HI R65, RZ, R3, R2 ;  /* 0x00000003ff414219 */ /* 0x000fce0000011602 */
.L_x_1747:
[----:B------:R-:W-:Y:S05]  /*15890*/  BSYNC B0 ;  /* 0x0000000000007941 */ /* 0x000fea0003800000 */
.L_x_1745:
[----:B------:R-:W-:-:S04]  /*158a0*/  IMAD R46, R65, R11, -R46 ;  /* 0x0000000b412e7224 */ /* 0x000fc800078e0a2e */
[----:B------:R-:W-:-:S05]  /*158b0*/  IMAD.IADD R3, R46, 0x1, -R225 ;  /* 0x000000012e037824 */ /* 0x000fca00078e0ae1 */
[----:B------:R-:W-:Y:S02]  /*158c0*/  VIMNMX R44, R44, R3, !PT ;  /* 0x000000032c2c7248 */ /* 0x000fe40007fe0100 */
[----:B------:R-:W-:-:S07]  /*158d0*/  VIADDMNMX R54, R3, R11, R54, PT ;  /* 0x0000000b03367246 */ /* 0x000fce0003800136 */
.L_x_1744:
[----:B------:R-:W-:Y:S01]  /*158e0*/  ISETP.GT.AND P1, PT, R44, 0x1, !P1 ;  /* 0x000000012c00780c */ /* 0x000fe20004f24270 */
[----:B------:R-:W-:Y:S01]  /*158f0*/  ULDC UR4, c[0x0][0x988] ;  /* 0x0002620000047ab9 */ /* 0x000fe20000000800 */
[----:B------:R-:W-:Y:S02]  /*15900*/  FMNMX.FTZ R2, R24, R39, !PT ;  /* 0x0000002718027209 */ /* 0x000fe40007810000 */
        /* <DEDUP_REMOVED lines=34> */
[----:B------:R-:W-:Y:S01]  /*15b30*/  ISETP.GT.AND P2, PT, R44, 0x8, !P2 ;  /* 0x000000082c00780c */ /* 0x000fe20005744270 */
[----:B------:R-:W0:Y:S01]  /*15b40*/  SHFL.BFLY PT, R2, R3, 0x2, 0x1f ;  /* 0x0c401f0003027f89 */ /* 0x000e2200000e0000 */
[C---:B------:R-:W-:Y:S02]  /*15b50*/  ISETP.LT.OR P1, PT, R54.reuse, 0x1a, P1 ;  /* 0x0000001a3600780c */ /* 0x040fe40000f21670 */
[----:B------:R-:W-:Y:S02]  /*15b60*/  ISETP.LT.OR P2, PT, R54, 0x9, P2 ;  /* 0x000000093600780c */ /* 0x000fe40001741670 */
[----:B------:R-:W-:Y:S02]  /*15b70*/  FSEL R71, R30, -INF , !P1 ;  /* 0xff8000001e477808 */ /* 0x000fe40004800000 */
[----:B------:R-:W-:Y:S02]  /*15b80*/  ISETP.NE.AND P1, PT, R72, RZ, PT ;  /* 0x000000ff4800720c */ /* 0x000fe40003f25270 */
[----:B------:R-:W-:-:S02]  /*15b90*/  ISETP.GT.AND P6, PT, R44, RZ, !P6 ;  /* 0x000000ff2c00720c */ /* 0x000fc400077c4270 */
[----:B------:R-:W-:Y:S02]  /*15ba0*/  ISETP.GT.AND P1, PT, R44, 0x20, !P1 ;  /* 0x000000202c00780c */ /* 0x000fe40004f24270 */
[----:B------:R-:W-:Y:S02]  /*15bb0*/  FSEL R25, R25, -INF , !P2 ;  /* 0xff80000019197808 */ /* 0x000fe40005000000 */
[----:B------:R-:W-:Y:S02]  /*15bc0*/  ISETP.LT.OR P1, PT, R54, 0x21, P1 ;  /* 0x000000213600780c */ /* 0x000fe40000f21670 */
[----:B------:R-:W-:Y:S02]  /*15bd0*/  ISETP.NE.AND P2, PT, R73, RZ, PT ;  /* 0x000000ff4900720c */ /* 0x000fe40003f45270 */
[----:B------:R-:W-:Y:S02]  /*15be0*/  FSEL R31, R31, -INF , !P1 ;  /* 0xff8000001f1f7808 */ /* 0x000fe40004800000 */
[----:B------:R-:W-:-:S02]  /*15bf0*/  ISETP.NE.AND P1, PT, R62, RZ, PT ;  /* 0x000000ff3e00720c */ /* 0x000fc40003f25270 */
[----:B------:R-:W-:Y:S02]  /*15c00*/  ISETP.LT.OR P6, PT, R54, 0x1, P6 ;  /* 0x000000013600780c */ /* 0x000fe400037c1670 */
[----:B------:R-:W-:Y:S02]  /*15c10*/  ISETP.GT.AND P1, PT, R44, 0x21, !P1 ;  /* 0x000000212c00780c */ /* 0x000fe40004f24270 */
[----:B------:R-:W-:Y:S02]  /*15c20*/  FSEL R26, R4, -INF , !P6 ;  /* 0xff800000041a7808 */ /* 0x000fe40007000000 */
[----:B------:R-:W-:Y:S02]  /*15c30*/  ISETP.LT.OR P1, PT, R54, 0x22, P1 ;  /* 0x000000223600780c */ /* 0x000fe40000f21670 */
[----:B------:R-:W-:Y:S02]  /*15c40*/  FMNMX.FTZ R30, R26, R5, !PT ;  /* 0x000000051a1e7209 */ /* 0x000fe40007810000 */
[----:B------:R-:W-:-:S02]  /*15c50*/  FSEL R73, R32, -INF , !P1 ;  /* 0xff80000020497808 */ /* 0x000fc40004800000 */
[----:B0-----:R-:W-:Y:S01]  /*15c60*/  FMNMX.FTZ R32, R3, R2, !PT ;  /* 0x0000000203207209 */ /* 0x001fe20007810000 */
[----:B------:R-:W-:Y:S01]  /*15c70*/  IMAD.U32 R2, RZ, RZ, UR4 ;  /* 0x00000004ff027e24 */ /* 0x000fe2000f8e00ff */
[----:B------:R-:W-:Y:S02]  /*15c80*/  FMNMX.FTZ R30, R25, R30, !PT ;  /* 0x0000001e191e7209 */ /* 0x000fe40007810000 */
[----:B------:R-:W-:Y:S01]  /*15c90*/  ISETP.GT.AND P1, PT, R44, 0x28, !P2 ;  /* 0x000000282c00780c */ /* 0x000fe20005724270 */
[----:B------:R-:W0:Y:S01]  /*15ca0*/  SHFL.BFLY PT, R77, R32, 0x1, 0x1f ;  /* 0x0c201f00204d7f89 */ /* 0x000e2200000e0000 */
[----:B------:R-:W-:Y:S02]  /*15cb0*/  FMNMX.FTZ R30, R65, R30, !PT ;  /* 0x0000001e411e7209 */ /* 0x000fe40007810000 */
[----:B------:R-:W-:Y:S02]  /*15cc0*/  ISETP.LT.OR P1, PT, R54, 0x29, P1 ;  /* 0x000000293600780c */ /* 0x000fe40000f21670 */
[----:B------:R-:W-:-:S02]  /*15cd0*/  FMNMX.FTZ R30, R27, R30, !PT ;  /* 0x0000001e1b1e7209 */ /* 0x000fc40007810000 */
[----:B------:R-:W-:Y:S02]  /*15ce0*/  ISETP.NE.AND P4, PT, R74, RZ, PT ;  /* 0x000000ff4a00720c */ /* 0x000fe40003f85270 */
[----:B------:R-:W-:Y:S02]  /*15cf0*/  FMNMX.FTZ R30, R67, R30, !PT ;  /* 0x0000001e431e7209 */ /* 0x000fe40007810000 */
[----:B------:R-:W-:Y:S02]  /*15d00*/  FSEL R33, R33, -INF , !P1 ;  /* 0xff80000021217808 */ /* 0x000fe40004800000 */
[----:B------:R-:W-:Y:S02]  /*15d10*/  ISETP.GT.AND P1, PT, R44, 0x29, !P4 ;  /* 0x000000292c00780c */ /* 0x000fe40006724270 */
[----:B------:R-:W-:Y:S02]  /*15d20*/  FMNMX.FTZ R30, R29, R30, !PT ;  /* 0x0000001e1d1e7209 */ /* 0x000fe40007810000 */
[----:B------:R-:W-:-:S02]  /*15d30*/  ISETP.LT.OR P1, PT, R54, 0x2a, P1 ;  /* 0x0000002a3600780c */ /* 0x000fc40000f21670 */
[----:B------:R-:W-:Y:S02]  /*15d40*/  FMNMX.FTZ R30, R71, R30, !PT ;  /* 0x0000001e471e7209 */ /* 0x000fe40007810000 */
[----:B------:R-:W-:Y:S02]  /*15d50*/  FSEL R75, R34, -INF , !P1 ;  /* 0xff800000224b7808 */ /* 0x000fe40004800000 */
[----:B------:R-:W-:Y:S02]  /*15d60*/  ISETP.NE.AND P2, PT, R40, RZ, PT ;  /* 0x000000ff2800720c */ /* 0x000fe40003f45270 */
[----:B0-----:R-:W-:Y:S02]  /*15d70*/  FMNMX.FTZ R4, R32, R77, !PT ;  /* 0x0000004d20047209 */ /* 0x001fe40007810000 */
[----:B------:R-:W-:Y:S02]  /*15d80*/  FMNMX.FTZ R30, R31, R30, !PT ;  /* 0x0000001e1f1e7209 */ /* 0x000fe40007810000 */
[C---:B------:R-:W-:Y:S01]  /*15d90*/  FSETP.NEU.FTZ.AND P1, PT, R4.reuse, -INF , PT ;  /* 0xff8000000400780b */ /* 0x040fe20003f3d000 */
[----:B------:R-:W-:Y:S01]  /*15da0*/  FMUL.FTZ R28, R4, R2 ;  /* 0x00000002041c7220 */ /* 0x000fe20000410000 */
[----:B------:R-:W-:-:S02]  /*15db0*/  ISETP.NE.AND P4, PT, R42, RZ, PT ;  /* 0x000000ff2a00720c */ /* 0x000fc40003f85270 */
[----:B------:R-:W-:Y:S02]  /*15dc0*/  FMNMX.FTZ R30, R73, R30, !PT ;  /* 0x0000001e491e7209 */ /* 0x000fe40007810000 */
[----:B------:R-:W-:Y:S02]  /*15dd0*/  FSEL R28, R28, RZ, P1 ;  /* 0x000000ff1c1c7208 */ /* 0x000fe40000800000 */
[C---:B------:R-:W-:Y:S02]  /*15de0*/  ISETP.GT.AND P1, PT, R44.reuse, 0x30, !P2 ;  /* 0x000000302c00780c */ /* 0x040fe40005724270 */
[----:B------:R-:W-:Y:S01]  /*15df0*/  ISETP.GT.AND P2, PT, R44, 0x31, !P4 ;  /* 0x000000312c00780c */ /* 0x000fe20006744270 */
[-CC-:B------:R-:W-:Y:S01]  /*15e00*/  FFMA.FTZ R196, R24, R2.reuse, -R28.reuse ;  /* 0x0000000218c47223 */ /* 0x180fe2000001081c */
[----:B------:R-:W-:Y:S01]  /*15e10*/  ISETP.LT.OR P1, PT, R54, 0x31, P1 ;  /* 0x000000313600780c */ /* 0x000fe20000f21670 */
[--C-:B------:R-:W-:Y:S01]  /*15e20*/  FFMA.FTZ R39, R39, R2, -R28.reuse ;  /* 0x0000000227277223 */ /* 0x100fe2000001081c */
[----:B------:R-:W-:Y:S01]  /*15e30*/  FMNMX.FTZ R30, R33, R30, !PT ;  /* 0x0000001e211e7209 */ /* 0x000fe20007810000 */
[-CC-:B------:R-:W-:Y:S01]  /*15e40*/  FFMA.FTZ R188, R45, R2.reuse, -R28.reuse ;  /* 0x000000022dbc7223 */ /* 0x180fe2000001081c */
[----:B------:R-:W-:Y:S01]  /*15e50*/  ISETP.GT.AND P3, PT, R44, 0x38, !P3 ;  /* 0x000000382c00780c */ /* 0x000fe20005f64270 */
[-CC-:B------:R-:W-:Y:S01]  /*15e60*/  FFMA.FTZ R45, R47, R2.reuse, -R28.reuse ;  /* 0x000000022f2d7223 */ /* 0x180fe2000001081c */
[----:B------:R-:W-:Y:S01]  /*15e70*/  ISETP.LT.OR P2, PT, R54, 0x32, P2 ;  /* 0x000000323600780c */ /* 0x000fe20001741670 */
[-CC-:B------:R-:W-:Y:S01]  /*15e80*/  FFMA.FTZ R198, R41, R2.reuse, -R28.reuse ;  /* 0x0000000229c67223 */ /* 0x180fe2000001081c */
[----:B------:R-:W-:Y:S01]  /*15e90*/  FSEL R35, R35, -INF , !P1 ;  /* 0xff80000023237808 */ /* 0x000fe20004800000 */
        /* <DEDUP_REMOVED lines=11> */
[----:B------:R-:W-:Y:S01]  /*15f50*/  ISETP.LT.OR P5, PT, R54, 0x3a, P5 ;  /* 0x0000003a3600780c */ /* 0x000fe20002fa1670 */
[-CC-:B------:R-:W-:Y:S01]  /*15f60*/  FFMA.FTZ R37, R37, R2.reuse, -R28.reuse ;  /* 0x0000000225257223 */ /* 0x180fe2000001081c */
[----:B------:R-:W-:Y:S01]  /*15f70*/  FSEL R79, R0, -INF , !P3 ;  /* 0xff800000004f7808 */ /* 0x000fe20005800000 */
[--C-:B------:R-:W-:Y:S01]  /*15f80*/  FFMA.FTZ R184, R53, R2, -R28.reuse ;  /* 0x0000000235b87223 */ /* 0x100fe2000001081c */
[----:B------:R-:W-:Y:S01]  /*15f90*/  FMNMX.FTZ R30, R77, R30, !PT ;  /* 0x0000001e4d1e7209 */ /* 0x000fe20007810000 */
[-CC-:B------:R-:W-:Y:S01]  /*15fa0*/  FFMA.FTZ R49, R63, R2.reuse, -R28.reuse ;  /* 0x000000023f317223 */ /* 0x180fe2000001081c */
[----:B------:R-:W-:Y:S01]  /*15fb0*/  FSEL R81, R38, -INF , !P5 ;  /* 0xff80000026517808 */ /* 0x000fe20006800000 */
[--C-:B------:R-:W-:Y:S01]  /*15fc0*/  FFMA.FTZ R186, R55, R2, -R28.reuse ;  /* 0x0000000237ba7223 */ /* 0x100fe2000001081c */
[----:B------:R-:W-:Y:S01]  /*15fd0*/  FMNMX.FTZ R30, R79, R30, !PT ;  /* 0x0000001e4f1e7209 */ /* 0x000fe20007810000 */
[----:B------:R-:W-:Y:S01]  /*15fe0*/  FFMA.FTZ R51, R69, R2, -R28 ;  /* 0x0000000245337223 */ /* 0x000fe2000001081c */
[----:B------:R-:W-:Y:S01]  /*15ff0*/  MUFU.EX2 R196, R196 ;  /* 0x000000c400c47308 */ /* 0x000fe20000000800 */
[----:B------:R-:W-:-:S02]  /*16000*/  ISETP.NE.AND P4, PT, R78, 0x1, PT ;  /* 0x000000014e00780c */ /* 0x000fc40003f85270 */
[----:B------:R-:W-:-:S05]  /*16010*/  FMNMX.FTZ R30, R81, R30, !PT ;  /* 0x0000001e511e7209 */ /* 0x000fca0007810000 */
[----:B------:R-:W0:Y:S01]  /*16020*/  SHFL.BFLY PT, R3, R30, 0x2, 0x1f ;  /* 0x0c401f001e037f89 */ /* 0x000e2200000e0000 */
[----:B------:R-:W1:Y:S05]  /*16030*/  MUFU.EX2 R39, R39 ;  /* 0x0000002700277308 */ /* 0x000e6a0000000800 */
[----:B------:R-:W2:Y:S03]  /*16040*/  @P4 LDC R40, c[0x0][0x450] ;  /* 0x00011400ff284b82 */ /* 0x000ea60000000800 */
[----:B------:R-:W3:Y:S08]  /*16050*/  MUFU.EX2 R198, R198 ;  /* 0x000000c600c67308 */ /* 0x000ef00000000800 */
[----:B------:R-:W4:Y:S01]  /*16060*/  MUFU.EX2 R41, R41 ;  /* 0x0000002900297308 */ /* 0x000f220000000800 */
[----:B0-----:R-:W-:-:S07]  /*16070*/  FMNMX.FTZ R0, R30, R3, !PT ;  /* 0x000000031e007209 */ /* 0x001fce0007810000 */
[----:B------:R-:W0:Y:S01]  /*16080*/  MUFU.EX2 R192, R192 ;  /* 0x000000c000c07308 */ /* 0x000e220000000800 */
[----:B------:R-:W5:Y:S07]  /*16090*/  SHFL.BFLY PT, R3, R0, 0x1, 0x1f ;  /* 0x0c201f0000037f89 */ /* 0x000f6e00000e0000 */
[----:B------:R-:W2:Y:S08]  /*160a0*/  MUFU.EX2 R43, R43 ;  /* 0x0000002b002b7308 */ /* 0x000eb00000000800 */
[----:B------:R-:W2:Y:S08]  /*160b0*/  MUFU.EX2 R194, R194 ;  /* 0x000000c200c27308 */ /* 0x000eb00000000800 */
[----:B------:R-:W2:Y:S01]  /*160c0*/  MUFU.EX2 R37, R37 ;  /* 0x0000002500257308 */ /* 0x000ea20000000800 */
[----:B-----5:R-:W-:-:S04]  /*160d0*/  FMNMX.FTZ R3, R0, R3, !PT ;  /* 0x0000000300037209 */ /* 0x020fc80007810000 */
[C---:B------:R-:W-:Y:S01]  /*160e0*/  FSETP.NEU.FTZ.AND P1, PT, R3.reuse, -INF , PT ;  /* 0xff8000000300780b */ /* 0x040fe20003f3d000 */
[----:B------:R-:W-:Y:S02]  /*160f0*/  FMUL.FTZ R0, R3, R2 ;  /* 0x0000000203007220 */ /* 0x000fe40000410000 */
[----:B------:R-:W-:Y:S03]  /*16100*/  MUFU.EX2 R188, R188 ;  /* 0x000000bc00bc7308 */ /* 0x000fe60000000800 */
[----:B------:R-:W-:-:S05]  /*16110*/  FSEL R28, R0, RZ, P1 ;  /* 0x000000ff001c7208 */ /* 0x000fca0000800000 */
[----:B------:R-:W-:Y:S01]  /*16120*/  MUFU.EX2 R45, R45 ;  /* 0x0000002d002d7308 */ /* 0x000fe20000000800 */
[-CC-:B------:R-:W-:Y:S01]  /*16130*/  FFMA.FTZ R197, R26, R2.reuse, -R28.reuse ;  /* 0x000000021ac57223 */ /* 0x180fe2000001081c */
[-CC-:B------:R-:W-:Y:S01]  /*16140*/  FFMA.FTZ R0, R5, R2.reuse, -R28.reuse ;  /* 0x0000000205007223 */ /* 0x180fe2000001081c */
[-CC-:B------:R-:W-:Y:S01]  /*16150*/  FFMA.FTZ R199, R25, R2.reuse, -R28.reuse ;  /* 0x0000000219c77223 */ /* 0x180fe2000001081c */
[-CC-:B------:R-:W-:Y:S01]  /*16160*/  FFMA.FTZ R24, R65, R2.reuse, -R28.reuse ;  /* 0x0000000241187223 */ /* 0x180fe2000001081c */
[-CC-:B------:R-:W-:Y:S01]  /*16170*/  FFMA.FTZ R193, R27, R2.reuse, -R28.reuse ;  /* 0x000000021bc17223 */ /* 0x180fe2000001081c */
[----:B-1----:R-:W-:Y:S01]  /*16180*/  FADD.FTZ R5, R196, R39 ;  /* 0x00000027c4057221 */ /* 0x002fe20000010000 */
[-CC-:B------:R-:W-:Y:S01]  /*16190*/  FFMA.FTZ R26, R67, R2.reuse, -R28.reuse ;  /* 0x00000002431a7223 */ /* 0x180fe2000001081c */
[----:B------:R-:W-:Y:S01]  /*161a0*/  MUFU.EX2 R197, R197 ;  /* 0x000000c500c57308 */ /* 0x000fe20000000800 */
[-CC-:B------:R-:W-:Y:S01]  /*161b0*/  FFMA.FTZ R195, R29, R2.reuse, -R28.reuse ;  /* 0x000000021dc37223 */ /* 0x180fe2000001081c */
[----:B---3--:R-:W-:Y:S01]  /*161c0*/  FADD.FTZ R34, R198, R5 ;  /* 0x00000005c6227221 */ /* 0x008fe20000010000 */
[-CC-:B------:R-:W-:Y:S01]  /*161d0*/  FFMA.FTZ R30, R71, R2.reuse, -R28.reuse ;  /* 0x00000002471e7223 */ /* 0x180fe2000001081c */
[-CC-:B------:R-:W-:Y:S01]  /*161e0*/  FFMA.FTZ R189, R31, R2.reuse, -R28.reuse ;  /* 0x000000021fbd7223 */ /* 0x180fe2000001081c */
[-C--:B------:R-:W-:Y:S01]  /*161f0*/  FFMA.FTZ R32, R73, R2.reuse, -R28 ;  /* 0x0000000249207223 */ /* 0x080fe2000001081c */
[----:B----4-:R-:W-:Y:S01]  /*16200*/  FADD.FTZ R5, R41, R34 ;  /* 0x0000002229057221 */ /* 0x010fe20000010000 */
[----:B------:R-:W1:Y:S01]  /*16210*/  @P4 LDC R29, c[0x0][0x44c] ;  /* 0x00011300ff1d4b82 */ /* 0x000e620000000800 */
[----:B------:R-:W3:Y:S01]  /*16220*/  MUFU.EX2 R0, R0 ;  /* 0x0000000000007308 */ /* 0x000ee20000000800 */
[-CC-:B------:R-:W-:Y:S01]  /*16230*/  FFMA.FTZ R191, R33, R2.reuse, -R28.reuse ;  /* 0x0000000221bf7223 */ /* 0x180fe2000001081c */
[----:B0-----:R-:W-:Y:S01]  /*16240*/  FADD.FTZ R38, R192, R5 ;  /* 0x00000005c0267221 */ /* 0x001fe20000010000 */
[-CC-:B------:R-:W-:Y:S01]  /*16250*/  FFMA.FTZ R34, R75, R2.reuse, -R28.reuse ;  /* 0x000000024b227223 */ /* 0x180fe2000001081c */
[-CC-:B------:R-:W-:Y:S01]  /*16260*/  FFMA.FTZ R185, R35, R2.reuse, -R28.reuse ;  /* 0x0000000223b97223 */ /* 0x180fe2000001081c */
[-C--:B------:R-:W-:Y:S01]  /*16270*/  FFMA.FTZ R77, R77, R2.reuse, -R28 ;  /* 0x000000024d4d7223 */ /* 0x080fe2000001081c */
[----:B--2---:R-:W-:Y:S01]  /*16280*/  FADD.FTZ R25, R43, R38 ;  /* 0x000000262b197221 */ /* 0x004fe20000010000 */
[-CC-:B------:R-:W-:Y:S01]  /*16290*/  FFMA.FTZ R79, R79, R2.reuse, -R28.reuse ;  /* 0x000000024f4f7223 */ /* 0x180fe2000001081c */
[----:B------:R-:W0:Y:S01]  /*162a0*/  MUFU.EX2 R199, R199 ;  /* 0x000000c700c77308 */ /* 0x000e220000000800 */
[----:B------:R-:W-:Y:S01]  /*162b0*/  FFMA.FTZ R81, R81, R2, -R28 ;  /* 0x0000000251517223 */ /* 0x000fe2000001081c */
[----:B------:R-:W-:Y:S01]  /*162c0*/  FADD.FTZ R38, R194, R25 ;  /* 0x00000019c2267221 */ /* 0x000fe20000010000 */
[----:B------:R-:W-:Y:S01]  /*162d0*/  IMAD.MOV.U32 R27, RZ, RZ, R76 ;  /* 0x000000ffff1b7224 */ /* 0x000fe200078e004c */
[----:B------:R-:W-:-:S02]  /*162e0*/  F2FP.BF16.F32.PACK_AB R196, R39, R196 ;  /* 0x000000c427c4723e */ /* 0x000fc400000010ff */
[----:B------:R-:W-:Y:S01]  /*162f0*/  FADD.FTZ R25, R37, R38 ;  /* 0x0000002625197221 */ /* 0x000fe20000010000 */
[----:B------:R-:W-:Y:S01]  /*16300*/  F2FP.BF16.F32.PACK_AB R198, R41, R198 ;  /* 0x000000c629c6723e */ /* 0x000fe200000010ff */
[----:B------:R-:W2:Y:S01]  /*16310*/  MUFU.EX2 R24, R24 ;  /* 0x0000001800187308 */ /* 0x000ea20000000800 */
[----:B---3--:R-:W-:Y:S01]  /*16320*/  FADD.FTZ R36, R197, R0 ;  /* 0x00000000c5247221 */ /* 0x008fe20000010000 */
[----:B------:R-:W-:Y:S01]  /*16330*/  FADD.FTZ R38, R188, R25 ;  /* 0x00000019bc267221 */ /* 0x000fe20000010000 */
[----:B------:R-:W-:Y:S02]  /*16340*/  F2FP.BF16.F32.PACK_AB R197, R0, R197 ;  /* 0x000000c500c5723e */ /* 0x000fe400000010ff */
[----:B------:R-:W-:Y:S01]  /*16350*/  F2FP.BF16.F32.PACK_AB R192, R43, R192 ;  /* 0x000000c02bc0723e */ /* 0x000fe200000010ff */
[----:B------:R-:W-:Y:S01]  /*16360*/  FADD.FTZ R25, R45, R38 ;  /* 0x000000262d197221 */ /* 0x000fe20000010000 */
[----:B-1----:R-:W-:Y:S01]  /*16370*/  @P4 IMAD.HI.U32 R29, R76, R29, RZ ;  /* 0x0000001d4c1d4227 */ /* 0x002fe200078e00ff */
[----:B------:R-:W1:Y:S03]  /*16380*/  MUFU.EX2 R193, R193 ;  /* 0x000000c100c17308 */ /* 0x000e660000000800 */
[----:B0-----:R-:W-:Y:S01]  /*16390*/  FADD.FTZ R5, R199, R36 ;  /* 0x00000024c7057221 */ /* 0x001fe20000010000 */
[----:B------:R-:W-:-:S02]  /*163a0*/  F2FP.BF16.F32.PACK_AB R194, R37, R194 ;  /* 0x000000c225c2723e */ /* 0x000fc400000010ff */
[----:B------:R-:W-:Y:S02]  /*163b0*/  @P4 SHF.R.U32.HI R27, RZ, R40, R29 ;  /* 0x00000028ff1b4219 */ /* 0x000fe4000001161d */
[----:B------:R-:W-:Y:S01]  /*163c0*/  ISETP.GE.AND P4, PT, R11, 0x1, PT ;  /* 0x000000010b00780c */ /* 0x000fe20003f86270 */
[----:B------:R-:W0:Y:S01]  /*163d0*/  MUFU.EX2 R26, R26 ;  /* 0x0000001a001a7308 */ /* 0x000e220000000800 */
[----:B--2---:R-:W-:Y:S01]  /*163e0*/  FADD.FTZ R36, R24, R5 ;  /* 0x0000000518247221 */ /* 0x004fe20000010000 */
[----:B------:R-:W-:Y:S01]  /*163f0*/  IMAD.IADD R27, R156, 0x1, R27 ;  /* 0x000000019c1b7824 */ /* 0x000fe200078e021b */
[----:B------:R-:W-:Y:S02]  /*16400*/  F2FP.BF16.F32.PACK_AB R188, R45, R188 ;  /* 0x000000bc2dbc723e */ /* 0x000fe400000010ff */
[----:B------:R-:W-:Y:S01]  /*16410*/  F2FP.BF16.F32.PACK_AB R199, R24, R199 ;  /* 0x000000c718c7723e */ /* 0x000fe200000010ff */
[----:B------:R-:W-:Y:S02]  /*16420*/  IMAD.IADD R10, R27, 0x1, R10 ;  /* 0x000000011b0a7824 */ /* 0x000fe400078e020a */
[----:B------:R-:W2:Y:S01]  /*16430*/  MUFU.EX2 R195, R195 ;  /* 0x000000c300c37308 */ /* 0x000ea20000000800 */
[----:B-1----:R-:W-:-:S07]  /*16440*/  FADD.FTZ R5, R193, R36 ;  /* 0x00000024c1057221 */ /* 0x002fce0000010000 */
[----:B------:R-:W1:Y:S01]  /*16450*/  MUFU.EX2 R30, R30 ;  /* 0x0000001e001e7308 */ /* 0x000e620000000800 */
[C---:B0-----:R-:W-:Y:S01]  /*16460*/  FADD.FTZ R36, R26.reuse, R5 ;  /* 0x000000051a247221 */ /* 0x041fe20000010000 */
[----:B------:R-:W-:-:S06]  /*16470*/  F2FP.BF16.F32.PACK_AB R193, R26, R193 ;  /* 0x000000c11ac1723e */ /* 0x000fcc00000010ff */
        /* <DEDUP_REMOVED lines=8> */
[----:B--2---:R-:W-:-:S07]  /*16500*/  FADD.FTZ R5, R189, R36 ;  /* 0x00000024bd057221 */ /* 0x004fce0000010000 */
[----:B------:R-:W2:Y:S01]  /*16510*/  MUFU.EX2 R184, R184 ;  /* 0x000000b800b87308 */ /* 0x000ea20000000800 */
[C---:B-1----:R-:W-:Y:S01]  /*16520*/  FADD.FTZ R25, R47.reuse, R38 ;  /* 0x000000262f197221 */ /* 0x042fe20000010000 */
[----:B------:R-:W-:-:S06]  /*16530*/  F2FP.BF16.F32.PACK_AB R190, R47, R190 ;  /* 0x000000be2fbe723e */ /* 0x000fcc00000010ff */
[----:B------:R-:W1:Y:S01]  /*16540*/  MUFU.EX2 R191, R191 ;  /* 0x000000bf00bf7308 */ /* 0x000e620000000800 */
[C---:B0-----:R-:W-:Y:S01]  /*16550*/  FADD.FTZ R36, R32.reuse, R5 ;  /* 0x0000000520247221 */ /* 0x041fe20000010000 */
[----:B------:R-:W-:-:S06]  /*16560*/  F2FP.BF16.F32.PACK_AB R189, R32, R189 ;  /* 0x000000bd20bd723e */ /* 0x000fcc00000010ff */
[----:B------:R-:W0:Y:S01]  /*16570*/  MUFU.EX2 R49, R49 ;  /* 0x0000003100317308 */ /* 0x000e220000000800 */
[----:B--2---:R-:W-:-:S07]  /*16580*/  FADD.FTZ R38, R184, R25 ;  /* 0x00000019b8267221 */ /* 0x004fce0000010000 */
[----:B------:R-:W2:Y:S01]  /*16590*/  MUFU.EX2 R34, R34 ;  /* 0x0000002200227308 */ /* 0x000ea20000000800 */
[----:B-1----:R-:W-:-:S07]  /*165a0*/  FADD.FTZ R5, R191, R36 ;  /* 0x00000024bf057221 */ /* 0x002fce0000010000 */
[----:B------:R-:W1:Y:S01]  /*165b0*/  MUFU.EX2 R185, R185 ;  /* 0x000000b900b97308 */ /* 0x000e620000000800 */
[C---:B0-----:R-:W-:Y:S01]  /*165c0*/  FADD.FTZ R25, R49.reuse, R38 ;  /* 0x0000002631197221 */ /* 0x041fe20000010000 */
[----:B------:R-:W-:-:S06]  /*165d0*/  F2FP.BF16.F32.PACK_AB R184, R49, R184 ;  /* 0x000000b831b8723e */ /* 0x000fcc00000010ff */
[----:B------:R-:W0:Y:S01]  /*165e0*/  MUFU.EX2 R28, R77 ;  /* 0x0000004d001c7308 */ /* 0x000e220000000800 */
[C---:B--2---:R-:W-:Y:S01]  /*165f0*/  FADD.FTZ R38, R34.reuse, R5 ;  /* 0x0000000522267221 */ /* 0x044fe20000010000 */
[----:B------:R-:W-:-:S06]  /*16600*/  F2FP.BF16.F32.PACK_AB R191, R34, R191 ;  /* 0x000000bf22bf723e */ /* 0x000fcc00000010ff */
[----:B------:R-:W2:Y:S01]  /*16610*/  MUFU.EX2 R186, R186 ;  /* 0x000000ba00ba7308 */ /* 0x000ea20000000800 */
[----:B-1----:R-:W-:-:S07]  /*16620*/  FADD.FTZ R5, R185, R38 ;  /* 0x00000026b9057221 */ /* 0x002fce0000010000 */
[----:B------:R-:W1:Y:S01]  /*16630*/  MUFU.EX2 R79, R79 ;  /* 0x0000004f004f7308 */ /* 0x000e620000000800 */
[C---:B0-----:R-:W-:Y:S01]  /*16640*/  FADD.FTZ R0, R28.reuse, R5 ;  /* 0x000000051c007221 */ /* 0x041fe20000010000 */
[----:B------:R-:W-:Y:S01]  /*16650*/  F2FP.BF16.F32.PACK_AB R185, R28, R185 ;  /* 0x000000b91cb9723e */ /* 0x000fe200000010ff */
[----:B------:R-:W-:-:S05]  /*16660*/  VIADD R5, R93, 0xfffffffe ;  /* 0xfffffffe5d057836 */ /* 0x000fca0000000000 */
[----:B------:R-:W0:Y:S01]  /*16670*/  MUFU.EX2 R51, R51 ;  /* 0x0000003300337308 */ /* 0x000e220000000800 */
[----:B--2---:R-:W-:-:S07]  /*16680*/  FADD.FTZ R40, R186, R25 ;  /* 0x00000019ba287221 */ /* 0x004fce0000010000 */
[----:B------:R-:W2:Y:S01]  /*16690*/  MUFU.EX2 R36, R81 ;  /* 0x0000005100247308 */ /* 0x000ea20000000800 */
[----:B-1----:R-:W-:Y:S01]  /*166a0*/  FADD.FTZ R221, R79, R0 ;  /* 0x000000004fdd7221 */ /* 0x002fe20000010000 */
[C---:B0-----:R-:W-:Y:S01]  /*166b0*/  FADD.FTZ R223, R51.reuse, R40 ;  /* 0x0000002833df7221 */ /* 0x041fe20000010000 */
[----:B------:R-:W-:Y:S02]  /*166c0*/  F2FP.BF16.F32.PACK_AB R186, R51, R186 ;  /* 0x000000ba33ba723e */ /* 0x000fe400000010ff */
[C---:B--2---:R-:W-:Y:S01]  /*166d0*/  FADD.FTZ R221, R36.reuse, R221 ;  /* 0x000000dd24dd7221 */ /* 0x044fe20000010000 */
[----:B------:R-:W-:Y:S01]  /*166e0*/  F2FP.BF16.F32.PACK_AB R187, R36, R79 ;  /* 0x0000004f24bb723e */ /* 0x000fe200000010ff */
[----:B------:R-:W-:Y:S06]  /*166f0*/  @!P4 BRA `(.L_x_1748) ;  /* 0x000000000048c947 */ /* 0x000fec0003800000 */
        /* <DEDUP_REMOVED lines=11> */
.L_x_1750:
[----:B------:R-:W-:-:S13]  /*167b0*/  ISETP.NE.AND P1, PT, R11, 0x1, PT ;  /* 0x000000010b00780c */ /* 0x000fda0003f25270 */
[----:B------:R-:W0:Y:S02]  /*167c0*/  @P1 LDC.64 R24, c[0x0][0x9e8] ;  /* 0x00027a00ff181b82 */ /* 0x000e240000000a00 */
[----:B0-----:R-:W-:-:S05]  /*167d0*/  @P1 IMAD.HI.U32 R24, R0, R24, RZ ;  /* 0x0000001800181227 */ /* 0x001fca00078e00ff */
[----:B------:R-:W-:-:S07]  /*167e0*/  @P1 SHF.R.U32.HI R0, RZ, R25, R24 ;  /* 0x00000019ff001219 */ /* 0x000fce0000011618 */
.L_x_1751:
[----:B------:R-:W-:Y:S05]  /*167f0*/  BSYNC B0 ;  /* 0x0000000000007941 */ /* 0x000fea0003800000 */
.L_x_1749:
[----:B------:R-:W-:-:S05]  /*16800*/  IMAD R11, R0, R11, R11 ;  /* 0x0000000b000b7224 */ /* 0x000fca00078e020b */
[----:B------:R-:W-:-:S07]  /*16810*/  VIMNMX R10, R10, R11, PT ;  /* 0x0000000b0a0a7248 */ /* 0x000fce0003fe0100 */
.L_x_1748:
[----:B------:R-:W2:Y:S01]  /*16820*/  LDL R24, [R1+0x7c] ;  /* 0x00007c0001187983 */ /* 0x000ea20000100800 */
[----:B------:R-:W-:Y:S01]  /*16830*/  SHF.R.S32.HI R11, RZ, 0x1f, R10 ;  /* 0x0000001fff0b7819 */ /* 0x000fe2000001140a */
[----:B------:R-:W-:Y:S01]  /*16840*/  BSSY B1, `(.L_x_1752) ;  /* 0x000036b000017945 */ /* 0x000fe20003800000 */
[----:B------:R-:W-:Y:S01]  /*16850*/  IMAD.MOV.U32 R0, RZ, RZ, 0x3f800000 ;  /* 0x3f800000ff007424 */ /* 0x000fe200078e00ff */
[----:B------:R-:W-:Y:S02]  /*16860*/  CS2R R150, SRZ ;  /* 0x0000000000967805 */ /* 0x000fe4000001ff00 */
[----:B------:R-:W-:Y:S01]  /*16870*/  LEA.HI R11, R11, R10, RZ, 0x6 ;  /* 0x0000000a0b0b7211 */ /* 0x000fe200078f30ff */
[----:B------:R-:W-:Y:S01]  /*16880*/  IMAD.MOV.U32 R10, RZ, RZ, 0x3f800000 ;  /* 0x3f800000ff0a7424 */ /* 0x000fe200078e00ff */
[----:B------:R-:W-:Y:S02]  /*16890*/  CS2R R148, SRZ ;  /* 0x0000000000947805 */ /* 0x000fe4000001ff00 */
[----:B------:R-:W-:-:S02]  /*168a0*/  CS2R R146, SRZ ;  /* 0x0000000000927805 */ /* 0x000fc4000001ff00 */
[----:B------:R-:W-:Y:S02]  /*168b0*/  SHF.R.S32.HI R11, RZ, 0x6, R11 ;  /* 0x00000006ff0b7819 */ /* 0x000fe4000001140b */
        /* <DEDUP_REMOVED lines=60> */
[----:B--2---:R-:W-:-:S04]  /*16c80*/  VIMNMX R24, R24, R11, !PT ;  /* 0x0000000b18187248 */ /* 0x004fc80007fe0100 */
[----:B------:R-:W-:Y:S01]  /*16c90*/  ISETP.GE.AND P1, PT, R5, R24, PT ;  /* 0x000000180500720c */ /* 0x000fe20003f26270 */
[----:B------:R0:W-:Y:S02]  /*16ca0*/  STL [R1+0x14], R24 ;  /* 0x0000141801007387 */ /* 0x0001e40000100800 */
[----:B0-----:R-:W-:-:S10]  /*16cb0*/  CS2R R24, SRZ ;  /* 0x0000000000187805 */ /* 0x001fd4000001ff00 */
[----:B------:R-:W-:Y:S05]  /*16cc0*/  @!P1 BRA `(.L_x_1753) ;  /* 0x0000003000889947 */ /* 0x000fea0003800000 */
[----:B------:R-:W-:Y:S01]  /*16cd0*/  BSSY B0, `(.L_x_1754) ;  /* 0x000031d000007945 */ /* 0x000fe20003800000 */
[----:B------:R-:W-:Y:S02]  /*16ce0*/  IMAD.MOV.U32 R0, RZ, RZ, 0x3f800000 ;  /* 0x3f800000ff007424 */ /* 0x000fe400078e00ff */
[----:B------:R-:W-:-:S07]  /*16cf0*/  IMAD.MOV.U32 R151, RZ, RZ, RZ ;  /* 0x000000ffff977224 */ /* 0x000fce00078e00ff */
.L_x_1775:
[----:B------:R-:W-:-:S05]  /*16d00*/  VIADD R222, R202, 0x1 ;  /* 0x00000001cade7836 */ /* 0x000fca0000000000 */
[----:B------:R-:W-:-:S04]  /*16d10*/  ISETP.NE.AND P1, PT, R222, 0x2, PT ;  /* 0x00000002de00780c */ /* 0x000fc80003f25270 */
[----:B------:R-:W-:Y:S02]  /*16d20*/  SEL R227, RZ, 0x1, P1 ;  /* 0x00000001ffe37807 */ /* 0x000fe40000800000 */
[----:B------:R-:W-:Y:S02]  /*16d30*/  SEL R222, R222, RZ, P1 ;  /* 0x000000ffdede7207 */ /* 0x000fe40000800000 */
[----:B------:R-:W-:Y:S01]  /*16d40*/  LOP3.LUT R227, R218, R227, RZ, 0x3c, !PT ;  /* 0x000000e3dae37212 */ /* 0x000fe200078e3cff */
[----:B------:R-:W-:Y:S06]  /*16d50*/  @!P0 BRA `(.L_x_1755) ;  /* 0x0000000000048947 */ /* 0x000fec0003800000 */
[----:B------:R-:W-:Y:S01]  /*16d60*/  BPT.TRAP 0x1 ;  /* 0x000000040000795c */ /* 0x000fe20000300000 */
.L_x_1755:
[----:B------:R-:W-:Y:S01]  /*16d70*/  IMAD R2, R222, 0x8, R17 ;  /* 0x00000008de027824 */ /* 0x000fe200078e0211 */
[----:B------:R-:W-:-:S04]  /*16d80*/  SHF.L.U32 R152, R227, 0x1f, RZ ;  /* 0x0000001fe3987819 */ /* 0x000fc800000006ff */
[----:B------:R0:W1:Y:S01]  /*16d90*/  SYNCS.PHASECHK.TRANS64.TRYWAIT P1, [R2+URZ+0x30830], R152 ;  /* 0x03083098020075a7 */ /* 0x000062000802017f */
[----:B------:R-:W-:Y:S05]  /*16da0*/  @!P0 BRA `(.L_x_1756) ;  /* 0x0000000000048947 */ /* 0x000fea0003800000 */
[----:B------:R-:W-:Y:S01]  /*16db0*/  BPT.TRAP 0x1 ;  /* 0x000000040000795c */ /* 0x000fe20000300000 */
.L_x_1756:
[----:B------:R-:W2:Y:S01]  /*16dc0*/  LDL R11, [R1+0x54] ;  /* 0x00005400010b7983 */ /* 0x000ea20000100800 */
[----:B------:R-:W-:Y:S01]  /*16dd0*/  BSSY B2, `(.L_x_1757) ;  /* 0x0000007000027945 */ /* 0x000fe20003800000 */
[----:B--2---:R-:W-:-:S04]  /*16de0*/  IMAD R11, R222, 0x800, R11 ;  /* 0x00000800de0b7824 */ /* 0x004fc800078e020b */
[C---:B------:R-:W-:Y:S02]  /*16df0*/  VIADD R156, R11.reuse, 0x2 ;  /* 0x000000020b9c7836 */ /* 0x040fe40000000000 */
[----:B------:R-:W-:Y:S01]  /*16e00*/  VIADD R155, R11, 0x4 ;  /* 0x000000040b9b7836 */ /* 0x000fe20000000000 */
[----:B-1----:R-:W-:Y:S06]  /*16e10*/  @P1 BRA `(.L_x_1758) ;  /* 0x0000000000081947 */ /* 0x002fec0003800000 */
[----:B------:R-:W1:Y:S02]  /*16e20*/  SYNCS.PHASECHK.TRANS64.TRYWAIT P1, [R2+URZ+0x30830], R152 ;  /* 0x03083098020075a7 */ /* 0x000e64000802017f */
[----:B-1----:R-:W-:Y:S05]  /*16e30*/  @!P1 BRA `(.L_x_1759) ;  /* 0x0000018400cc9947 */ /* 0x002fea0003800000 */
.L_x_1758:
[----:B------:R-:W-:Y:S05]  /*16e40*/  BSYNC B2 ;  /* 0x0000000000027941 */ /* 0x000fea0003800000 */
.L_x_1757:
[----:B------:R-:W-:Y:S04]  /*16e50*/  STL.64 [R1+0xf8], R18 ;  /* 0x0000f81201007387 */ /* 0x000fe80000100a00 */
[----:B------:R2:W-:Y:S04]  /*16e60*/  STL.64 [R1+0xf0], R16 ;  /* 0x0000f01001007387 */ /* 0x0005e80000100a00 */
[----:B--2---:R-:W2:Y:S04]  /*16e70*/  LDL.64 R16, [R1+0x38] ;  /* 0x0000380001107983 */ /* 0x004ea80000100a00 */
[----:B------:R3:W-:Y:S04]  /*16e80*/  STL.64 [R1+0xe8], R4 ;  /* 0x0000e80401007387 */ /* 0x0007e80000100a00 */
[----:B---3--:R-:W3:Y:S04]  /*16e90*/  LDL.64 R4, [R1+0x30] ;  /* 0x0000300001047983 */ /* 0x008ee80000100a00 */
[----:B------:R4:W-:Y:S04]  /*16ea0*/  STL.64 [R1+0xe0], R2 ;  /* 0x0000e00201007387 */ /* 0x0009e80000100a00 */
[----:B------:R-:W2:Y:S01]  /*16eb0*/  LDL.64 R18, [R1+0x40] ;  /* 0x0000400001127983 */ /* 0x000ea20000100a00 */
[----:B01----:R-:W-:-:S05]  /*16ec0*/  IMAD.MOV.U32 R152, RZ, RZ, R11 ;  /* 0x000000ffff987224 */ /* 0x003fca00078e000b */
[----:B------:R-:W-:Y:S01]  /*16ed0*/  R2UR UR6, R152 ;  /* 0x00000000980672ca */ /* 0x000fe200000e0000 */
[----:B------:R-:W-:Y:S01]  /*16ee0*/  IMAD.MOV.U32 R152, RZ, RZ, R156 ;  /* 0x000000ffff987224 */ /* 0x000fe200078e009c */
[----:B----4-:R-:W4:Y:S01]  /*16ef0*/  LDL.64 R2, [R1+0x28] ;  /* 0x0000280001027983 */ /* 0x010f220000100a00 */
[C---:B------:R-:W-:Y:S02]  /*16f00*/  VIADD R154, R11.reuse, 0x6 ;  /* 0x000000060b9a7836 */ /* 0x040fe40000000000 */
[----:B------:R-:W-:Y:S01]  /*16f10*/  IMAD.MOV.U32 R153, RZ, RZ, 0x40000040 ;  /* 0x40000040ff997424 */ /* 0x000fe200078e00ff */
[----:B------:R-:W-:Y:S01]  /*16f20*/  R2UR UR4, R152 ;  /* 0x00000000980472ca */ /* 0x000fe200000e0000 */
[----:B------:R-:W-:Y:S01]  /*16f30*/  IMAD.MOV.U32 R152, RZ, RZ, R155 ;  /* 0x000000ffff987224 */ /* 0x000fe200078e009b */
[----:B------:R-:W-:Y:S01]  /*16f40*/  R2UR UR10, R154 ;  /* 0x000000009a0a72ca */ /* 0x000fe200000e0000 */
[----:B------:R-:W-:Y:S02]  /*16f50*/  IMAD.MOV.U32 R155, RZ, RZ, 0x40000040 ;  /* 0x40000040ff9b7424 */ /* 0x000fe400078e00ff */
[-C--:B------:R-:W-:Y:S01]  /*16f60*/  FMUL.FTZ R24, R24, R10.reuse ;  /* 0x0000000a18187220 */ /* 0x080fe20000410000 */
[C---:B------:R-:W-:Y:S01]  /*16f70*/  VIADD R156, R11.reuse, 0x204 ;  /* 0x000002040b9c7836 */ /* 0x040fe20000000000 */
[----:B------:R-:W-:Y:S01]  /*16f80*/  R2UR UR8, R152 ;  /* 0x00000000980872ca */ /* 0x000fe200000e0000 */
[----:B------:R-:W-:Y:S01]  /*16f90*/  VIADD R152, R11, 0x200 ;  /* 0x000002000b987836 */ /* 0x000fe20000000000 */
[----:B------:R-:W-:Y:S01]  /*16fa0*/  R2UR UR11, R155 ;  /* 0x000000009b0b72ca */ /* 0x000fe200000e0000 */
[-C--:B------:R-:W-:Y:S01]  /*16fb0*/  FMUL.FTZ R25, R25, R10.reuse ;  /* 0x0000000a19197220 */ /* 0x080fe20000410000 */
[-C--:B------:R-:W-:Y:S01]  /*16fc0*/  FMUL.FTZ R28, R28, R10.reuse ;  /* 0x0000000a1c1c7220 */ /* 0x080fe20000410000 */
[----:B------:R-:W-:Y:S01]  /*16fd0*/  FMUL.FTZ R29, R29, R10 ;  /* 0x0000000a1d1d7220 */ /* 0x000fe20000410000 */
[----:B------:R-:W-:Y:S01]  /*16fe0*/  R2UR UR14, R152 ;  /* 0x00000000980e72ca */ /* 0x000fe200000e0000 */
[C---:B------:R-:W-:Y:S01]  /*16ff0*/  VIADD R152, R11.reuse, 0x206 ;  /* 0x000002060b987836 */ /* 0x040fe20000000000 */
[----:B------:R-:W-:Y:S01]  /*17000*/  R2UR UR22, R156 ;  /* 0x000000009c1672ca */ /* 0x000fe200000e0000 */
[----:B------:R-:W-:-:S02]  /*17010*/  VIADD R156, R11, 0x400 ;  /* 0x000004000b9c7836 */ /* 0x000fc40000000000 */
[-C--:B------:R-:W-:Y:S01]  /*17020*/  FMUL.FTZ R32, R32, R10.reuse ;  /* 0x0000000a20207220 */ /* 0x080fe20000410000 */
[-C--:B------:R-:W-:Y:S01]  /*17030*/  FMUL.FTZ R33, R33, R10.reuse ;  /* 0x0000000a21217220 */ /* 0x080fe20000410000 */
[-C--:B------:R-:W-:Y:S01]  /*17040*/  FMUL.FTZ R36, R36, R10.reuse ;  /* 0x0000000a24247220 */ /* 0x080fe20000410000 */
[-C--:B------:R-:W-:Y:S01]  /*17050*/  FMUL.FTZ R37, R37, R10.reuse ;  /* 0x0000000a25257220 */ /* 0x080fe20000410000 */
[-C--:B------:R-:W-:Y:S01]  /*17060*/  FMUL.FTZ R40, R40, R10.reuse ;  /* 0x0000000a28287220 */ /* 0x080fe20000410000 */
[----:B------:R-:W-:Y:S02]  /*17070*/  MOV R154, UR11 ;  /* 0x0000000b009a7c02 */ /* 0x000fe40008000f00 */
[----:B------:R-:W-:Y:S01]  /*17080*/  R2UR UR26, R152 ;  /* 0x00000000981a72ca */ /* 0x000fe200000e0000 */
[----:B------:R-:W-:Y:S02]  /*17090*/  VIADD R152, R11, 0x404 ;  /* 0x000004040b987836 */ /* 0x000fe40000000000 */
[----:B------:R-:W-:Y:S01]  /*170a0*/  FMUL.FTZ R41, R41, R10 ;  /* 0x0000000a29297220 */ /* 0x000fe20000410000 */
[----:B------:R0:W-:Y:S01]  /*170b0*/  STL [R1+0x4], R154 ;  /* 0x0000049a01007387 */ /* 0x0001e20000100800 */
        /* <DEDUP_REMOVED lines=9> */
[----:B0-----:R-:W-:Y:S02]  /*17150*/  VIADD R154, R11, 0x202 ;  /* 0x000002020b9a7836 */ /* 0x001fe40000000000 */
[-C--:B------:R-:W-:Y:S01]  /*17160*/  FMUL.FTZ R53, R53, R10.reuse ;  /* 0x0000000a35357220 */ /* 0x080fe20000410000 */
[-C--:B------:R-:W-:Y:S01]  /*17170*/  FMUL.FTZ R56, R56, R10.reuse ;  /* 0x0000000a38387220 */ /* 0x080fe20000410000 */
[-C--:B------:R-:W-:Y:S01]  /*17180*/  FMUL.FTZ R57, R57, R10.reuse ;  /* 0x0000000a39397220 */ /* 0x080fe20000410000 */
[----:B------:R-:W-:Y:S01]  /*17190*/  FMUL.FTZ R60, R60, R10 ;  /* 0x0000000a3c3c7220 */ /* 0x000fe20000410000 */
[----:B------:R-:W-:Y:S01]  /*171a0*/  R2UR UR18, R154 ;  /* 0x000000009a1272ca */ /* 0x000fe200000e0000 */
[C---:B------:R-:W-:Y:S01]  /*171b0*/  VIADD R154, R11.reuse, 0x402 ;  /* 0x000004020b9a7836 */ /* 0x040fe20000000000 */
[----:B------:R-:W-:Y:S01]  /*171c0*/  R2UR UR42, R156 ;  /* 0x000000009c2a72ca */ /* 0x000fe200000e0000 */
[C---:B------:R-:W-:Y:S01]  /*171d0*/  VIADD R156, R11.reuse, 0x602 ;  /* 0x000006020b9c7836 */ /* 0x040fe20000000000 */
        /* <DEDUP_REMOVED lines=50> */
[----:B------:R-:W4:Y:S01]  /*17500*/  LDL.64 R10, [R1+0x20] ;  /* 0x00002000010a7983 */ /* 0x000f220000100a00 */
        /* <DEDUP_REMOVED lines=63> */
[C---:B------:R-:W-:Y:S01]  /*17900*/  R2UR UR5, R153.reuse ;  /* 0x00000000990572ca */ /* 0x040fe200000e0000 */
[----:B------:R-:W4:Y:S01]  /*17910*/  LDL.LU R0, [R1+0x4] ;  /* 0x0000040001007983 */ /* 0x000f220000300800 */
[----:B------:R-:W-:Y:S01]  /*17920*/  MOV R228, UR10 ;  /* 0x0000000a00e47c02 */ /* 0x000fe20008000f00 */
[----:B------:R-:W-:Y:S01]  /*17930*/  UMOV UR10, UR4 ;  /* 0x00000004000a7c82 */ /* 0x000fe20008000000 */
[----:B------:R-:W-:Y:S01]  /*17940*/  R2UR UR7, R153 ;  /* 0x00000000990772ca */ /* 0x000fe200000e0000 */
[----:B------:R-:W-:Y:S01]  /*17950*/  IMAD.MOV.U32 R157, RZ, RZ, 0x40000040 ;  /* 0x40000040ff9d7424 */ /* 0x000fe200078e00ff */
[----:B------:R-:W-:-:S02]  /*17960*/  R2UR UR4, R6 ;  /* 0x00000000060472ca */ /* 0x000fc400000e0000 */
[----:B------:R-:W-:-:S05]  /*17970*/  R2UR UR9, R153 ;  /* 0x00000000990972ca */ /* 0x000fca00000e0000 */
[----:B------:R-:W-:Y:S01]  /*17980*/  UMOV UR11, UR5 ;  /* 0x00000005000b7c82 */ /* 0x000fe20008000000 */
[----:B------:R-:W-:Y:S02]  /*17990*/  R2UR UR5, R7 ;  /* 0x00000000070572ca */ /* 0x000fe400000e0000 */
[----:B------:R-:W-:Y:S02]  /*179a0*/  R2UR UR15, R153 ;  /* 0x00000000990f72ca */ /* 0x000fe400000e0000 */
[----:B------:R-:W-:Y:S02]  /*179b0*/  R2UR UR19, R155 ;  /* 0x000000009b1372ca */ /* 0x000fe400000e0000 */
[----:B------:R-:W-:Y:S02]  /*179c0*/  R2UR UR23, R157 ;  /* 0x000000009d1772ca */ /* 0x000fe400000e0000 */
[----:B------:R-:W-:Y:S02]  /*179d0*/  R2UR UR27, R153 ;  /* 0x00000000991b72ca */ /* 0x000fe400000e0000 */
[----:B------:R-:W-:-:S02]  /*179e0*/  R2UR UR31, R157 ;  /* 0x000000009d1f72ca */ /* 0x000fc400000e0000 */
        /* <DEDUP_REMOVED lines=10> */
[----:B------:R-:W-:-:S06]  /*17a90*/  WARPGROUP.ARRIVE ;  /* 0x00000000000079c5 */ /* 0x000fcc0000000000 */
[----:B------:R-:W-:Y:S01]  /*17aa0*/  HGMMA.64x64x16.F32.BF16 R152, gdesc[UR4], RZ, !UPT, gsb0 ;  /* 0x00e00000049879f0 */ /* 0x000fe2000c0018ff */
[----:B------:R-:W-:Y:S01]  /*17ab0*/  UMOV UR6, UR8 ;  /* 0x0000000800067c82 */ /* 0x000fe20008000000 */
[----:B------:R-:W-:Y:S01]  /*17ac0*/  UMOV UR7, UR9 ;  /* 0x0000000900077c82 */ /* 0x000fe20008000000 */
[----:B--2---:R-:W-:Y:S02]  /*17ad0*/  R2UR UR8, R18 ;  /* 0x00000000120872ca */ /* 0x004fe400000e0000 */
[----:B------:R-:W-:Y:S01]  /*17ae0*/  R2UR UR9, R19 ;  /* 0x00000000130972ca */ /* 0x000fe200000e0000 */
[----:B------:R-:W-:Y:S02]  /*17af0*/  WARPGROUP.DEPBAR.LE gsb0, 0x0 ;  /* 0x00008000000079c5 */ /* 0x000fe40000010000 */
[----:B------:R-:W-:Y:S01]  /*17b00*/  WARPGROUP.ARRIVE ;  /* 0x00000000000079c5 */ /* 0x000fe20000000000 */
[----:B------:R-:W-:Y:S01]  /*17b10*/  R2UR UR4, R16 ;  /* 0x00000000100472ca */ /* 0x000fe200000e0000 */
[----:B------:R0:W5:Y:S08]  /*17b20*/  LDL.LU.64 R18, [R1+0xf8] ;  /* 0x0000f80001127983 */ /* 0x0001700000300a00 */
[----:B------:R-:W-:Y:S01]  /*17b30*/  HGMMA.64x64x16.F32.BF16 R152, gdesc[UR8], R152, gsb0 ;  /* 0x00e00000089879f0 */ /* 0x000fe20008001898 */
[----:B------:R-:W-:-:S02]  /*17b40*/  R2UR UR5, R17 ;  /* 0x00000000110572ca */ /* 0x000fc400000e0000 */
[----:B------:R-:W-:Y:S01]  /*17b50*/  R2UR UR10, R228 ;  /* 0x00000000e40a72ca */ /* 0x000fe200000e0000 */
[----:B------:R0:W5:Y:S01]  /*17b60*/  LDL.LU.64 R16, [R1+0xf0] ;  /* 0x0000f00001107983 */ /* 0x0001620000300a00 */
[----:B------:R-:W-:Y:S02]  /*17b70*/  WARPGROUP.DEPBAR.LE gsb0, 0x0 ;  /* 0x00008000000079c5 */ /* 0x000fe40000010000 */
[----:B------:R-:W-:-:S07]  /*17b80*/  WARPGROUP.ARRIVE ;  /* 0x00000000000079c5 */ /* 0x000fce0000000000 */
[----:B------:R-:W-:Y:S01]  /*17b90*/  HGMMA.64x64x16.F32.BF16 R152, gdesc[UR4], R152, gsb0 ;  /* 0x00e00000049879f0 */ /* 0x000fe20008001898 */
[----:B---3--:R-:W-:Y:S02]  /*17ba0*/  R2UR UR8, R4 ;  /* 0x00000000040872ca */ /* 0x008fe400000e0000 */
[----:B------:R-:W-:Y:S02]  /*17bb0*/  R2UR UR9, R5 ;  /* 0x00000000050972ca */ /* 0x000fe400000e0000 */
[----:B----4-:R-:W-:Y:S01]  /*17bc0*/  R2UR UR12, R2 ;  /* 0x00000000020c72ca */ /* 0x010fe200000e0000 */
[----:B------:R0:W5:Y:S01]  /*17bd0*/  LDL.LU.64 R4, [R1+0xe8] ;  /* 0x0000e80001047983 */ /* 0x0001620000300a00 */
[----:B------:R-:W-:Y:S01]  /*17be0*/  R2UR UR11, R0 ;  /* 0x00000000000b72ca */ /* 0x000fe200000e0000 */
[----:B------:R-:W-:Y:S02]  /*17bf0*/  WARPGROUP.DEPBAR.LE gsb0, 0x0 ;  /* 0x00008000000079c5 */ /* 0x000fe40000010000 */
[----:B------:R-:W-:-:S10]  /*17c00*/  WARPGROUP.ARRIVE ;  /* 0x00000000000079c5 */ /* 0x000fd40000000000 */
[----:B------:R-:W-:Y:S01]  /*17c10*/  HGMMA.64x64x16.F32.BF16 R152, gdesc[UR8], R152, gsb0 ;  /* 0x00e00000089879f0 */ /* 0x000fe20008001898 */
[----:B------:R-:W-:Y:S02]  /*17c20*/  R2UR UR13, R3 ;  /* 0x00000000030d72ca */ /* 0x000fe400000e0000 */
[----:B------:R-:W-:Y:S01]  /*17c30*/  R2UR UR16, R10 ;  /* 0x000000000a1072ca */ /* 0x000fe200000e0000 */
[----:B------:R0:W5:Y:S01]  /*17c40*/  LDL.LU.64 R2, [R1+0xe0] ;  /* 0x0000e00001027983 */ /* 0x0001620000300a00 */
[----:B------:R-:W-:Y:S02]  /*17c50*/  WARPGROUP.DEPBAR.LE gsb0, 0x0 ;  /* 0x00008000000079c5 */ /* 0x000fe40000010000 */
[----:B------:R-:W-:-:S07]  /*17c60*/  WARPGROUP.ARRIVE ;  /* 0x00000000000079c5 */ /* 0x000fce0000000000 */
[----:B------:R-:W-:Y:S01]  /*17c70*/  HGMMA.64x64x16.F32.BF16 R152, gdesc[UR12], R152, gsb0 ;  /* 0x00e000000c9879f0 */ /* 0x000fe20008001898 */
[----:B------:R-:W-:Y:S02]  /*17c80*/  R2UR UR17, R11 ;  /* 0x000000000b1172ca */ /* 0x000fe400000e0000 */
[----:B------:R-:W-:Y:S02]  /*17c90*/  WARPGROUP.DEPBAR.LE gsb0, 0x0 ;  /* 0x00008000000079c5 */ /* 0x000fe40000010000 */
[----:B------:R-:W-:-:S09]  /*17ca0*/  WARPGROUP.ARRIVE ;  /* 0x00000000000079c5 */ /* 0x000fd20000000000 */
[----:B------:R-:W-:Y:S01]  /*17cb0*/  HGMMA.64x64x16.F32.BF16 R152, gdesc[UR16], R152, gsb0 ;  /* 0x00e00000109879f0 */ /* 0x000fe20008001898 */
[----:B------:R-:W-:Y:S02]  /*17cc0*/  R2UR UR20, R216 ;  /* 0x00000000d81472ca */ /* 0x000fe400000e0000 */
[----:B------:R-:W-:Y:S01]  /*17cd0*/  R2UR UR21, R217 ;  /* 0x00000000d91572ca */ /* 0x000fe200000e0000 */
[----:B------:R-:W-:Y:S02]  /*17ce0*/  WARPGROUP.DEPBAR.LE gsb0, 0x0 ;  /* 0x00008000000079c5 */ /* 0x000fe40000010000 */
[----:B------:R-:W-:-:S10]  /*17cf0*/  WARPGROUP.ARRIVE ;  /* 0x00000000000079c5 */ /* 0x000fd40000000000 */
        /* <DEDUP_REMOVED lines=49> */
.L_x_1760:
[----:B------:R-:W-:Y:S01]  /*18010*/  SHF.L.U32 R0, R218, 0x1f, RZ ;  /* 0x0000001fda007819 */ /* 0x000fe200000006ff */
[----:B-----5:R-:W-:-:S04]  /*18020*/  IMAD R218, R202, 0x8, R17 ;  /* 0x00000008cada7824 */ /* 0x020fc800078e0211 */
[----:B------:R0:W1:Y:S01]  /*18030*/  SYNCS.PHASECHK.TRANS64.TRYWAIT P1, [R218+URZ+0x30850], R0 ;  /* 0x03085000da0075a7 */ /* 0x000062000802017f */
[----:B------:R-:W-:Y:S05]  /*18040*/  @!P0 BRA `(.L_x_1761) ;  /* 0x0000000000048947 */ /* 0x000fea0003800000 */
[----:B------:R-:W-:Y:S01]  /*18050*/  BPT.TRAP 0x1 ;  /* 0x000000040000795c */ /* 0x000fe20000300000 */
.L_x_1761:
[----:B------:R-:W-:Y:S04]  /*18060*/  BSSY B2, `(.L_x_1762) ;  /* 0x0000004000027945 */ /* 0x000fe80003800000 */
[----:B-1----:R-:W-:Y:S05]  /*18070*/  @P1 BRA `(.L_x_1763) ;  /* 0x0000000000081947 */ /* 0x002fea0003800000 */
[----:B------:R-:W1:Y:S02]  /*18080*/  SYNCS.PHASECHK.TRANS64.TRYWAIT P1, [R218+URZ+0x30850], R0 ;  /* 0x03085000da0075a7 */ /* 0x000e64000802017f */
[----:B-1----:R-:W-:Y:S05]  /*18090*/  @!P1 BRA `(.L_x_1764) ;  /* 0x0000017400489947 */ /* 0x002fea0003800000 */
.L_x_1763:
[----:B------:R-:W-:Y:S05]  /*180a0*/  BSYNC B2 ;  /* 0x0000000000027941 */ /* 0x000fea0003800000 */
.L_x_1762:
[----:B01----:R-:W-:Y:S01]  /*180b0*/  VIADD R0, R17, 0x400 ;  /* 0x0000040011007836 */ /* 0x003fe20000000000 */
[----:B------:R-:W-:Y:S01]  /*180c0*/  WARPGROUP.ARRIVE ;  /* 0x00000000000079c5 */ /* 0x000fe20000000000 */
[----:B------:R-:W-:-:S03]  /*180d0*/  IMAD.MOV.U32 R11, RZ, RZ, 0x40000040 ;  /* 0x40000040ff0b7424 */ /* 0x000fc600078e00ff */
[----:B------:R-:W-:Y:S02]  /*180e0*/  SHF.R.U32.HI R0, RZ, 0x4, R0 ;  /* 0x00000004ff007819 */ /* 0x000fe40000011600 */
[----:B------:R-:W-:Y:S01]  /*180f0*/  R2UR UR7, R11 ;  /* 0x000000000b0772ca */ /* 0x000fe200000e0000 */
[----:B------:R-:W-:Y:S01]  /*18100*/  IMAD.MOV.U32 R11, RZ, RZ, 0x40000040 ;  /* 0x40000040ff0b7424 */ /* 0x000fe200078e00ff */
[----:B------:R-:W-:-:S04]  /*18110*/  LOP3.LUT R10, R0, 0x3fff, RZ, 0xc0, !PT ;  /* 0x00003fff000a7812 */ /* 0x000fc800078ec0ff */
[----:B------:R-:W-:-:S05]  /*18120*/  LOP3.LUT R10, R10, 0x2000000, RZ, 0xfc, !PT ;  /* 0x020000000a0a7812 */ /* 0x000fca00078efcff */
[----:B------:R-:W-:-:S05]  /*18130*/  IMAD R10, R202, 0x800, R10 ;  /* 0x00000800ca0a7824 */ /* 0x000fca00078e020a */
[----:B------:R-:W-:-:S13]  /*18140*/  R2UR UR6, R10 ;  /* 0x000000000a0672ca */ /* 0x000fda00000e0000 */
[----:B------:R-:W-:Y:S03]  /*18150*/  HGMMA.64x256x16.F32.BF16 R24, R196, gdesc[UR4].tnspB, R24, gsb0 ;  /* 0x43e00004c4187df0 */ /* 0x000fe60008001818 */
[----:B------:R-:W-:Y:S02]  /*18160*/  WARPGROUP.DEPBAR.LE gsb0, 0x0 ;  /* 0x00008000000079c5 */ /* 0x000fe40000010000 */
[----:B------:R-:W-:Y:S01]  /*18170*/  VIADD R196, R10, 0x80 ;  /* 0x000000800ac47836 */ /* 0x000fe20000000000 */
[----:B------:R-:W-:Y:S01]  /*18180*/  WARPGROUP.ARRIVE ;  /* 0x00000000000079c5 */ /* 0x000fe20000000000 */
[----:B------:R-:W-:-:S03]  /*18190*/  IMAD.MOV.U32 R197, RZ, RZ, 0x40000040 ;  /* 0x40000040ffc57424 */ /* 0x000fc600078e00ff */
[----:B------:R-:W-:Y:S02]  /*181a0*/  R2UR UR6, R196 ;  /* 0x00000000c40672ca */ /* 0x000fe400000e0000 */
[----:B------:R-:W-:-:S15]  /*181b0*/  R2UR UR7, R197 ;  /* 0x00000000c50772ca */ /* 0x000fde00000e0000 */
[----:B------:R-:W-:-:S01]  /*181c0*/  NOP ;  /* 0x0000000000007918 */ /* 0x000fc20000000000 */
[----:B------:R-:W-:Y:S03]  /*181d0*/  HGMMA.64x256x16.F32.BF16 R24, R192, gdesc[UR4].tnspB, R24, gsb0 ;  /* 0x43e00004c0187df0 */ /* 0x000fe60008001818 */
[----:B------:R-:W-:Y:S02]  /*181e0*/  WARPGROUP.DEPBAR.LE gsb0, 0x0 ;  /* 0x00008000000079c5 */ /* 0x000fe40000010000 */
[C---:B------:R-:W-:Y:S01]  /*181f0*/  VIADD R192, R10.reuse, 0x100 ;  /* 0x000001000ac07836 */ /* 0x040fe20000000000 */
[----:B------:R-:W-:Y:S01]  /*18200*/  WARPGROUP.ARRIVE ;  /* 0x00000000000079c5 */ /* 0x000fe20000000000 */
[----:B------:R-:W-:Y:S02]  /*18210*/  IMAD.MOV.U32 R193, RZ, RZ, 0x40000040 ;  /* 0x40000040ffc17424 */ /* 0x000fe400078e00ff */
[----:B------:R-:W-:Y:S01]  /*18220*/  VIADD R10, R10, 0x180 ;  /* 0x000001800a0a7836 */ /* 0x000fe20000000000 */
[----:B------:R-:W-:-:S02]  /*18230*/  R2UR UR6, R192 ;  /* 0x00000000c00672ca */ /* 0x000fc400000e0000 */
[----:B------:R-:W-:-:S15]  /*18240*/  R2UR UR7, R193 ;  /* 0x00000000c10772ca */ /* 0x000fde00000e0000 */
[----:B------:R-:W-:-:S01]  /*18250*/  NOP ;  /* 0x0000000000007918 */ /* 0x000fc20000000000 */
        /* <DEDUP_REMOVED lines=10> */
.L_x_1765:
[----:B------:R-:W2:Y:S01]  /*18300*/  LDL R10, [R1] ;  /* 0x00000000010a7983 */ /* 0x000ea20000100800 */
[----:B------:R-:W0:Y:S01]  /*18310*/  LDC R11, c[0x0][0x448] ;  /* 0x00011200ff0b7b82 */ /* 0x000e220000000800 */
[----:B------:R-:W-:Y:S02]  /*18320*/  ULDC UR5, c[0x0][0x9d8] ;  /* 0x0002760000057ab9 */ /* 0x000fe40000000800 */
[----:B------:R-:W3:Y:S04]  /*18330*/  LDL R184, [R1+0x5c] ;  /* 0x00005c0001b87983 */ /* 0x000ee80000100800 */
[----:B------:R-:W3:Y:S04]  /*18340*/  LDL R0, [R1+0x78] ;  /* 0x0000780001007983 */ /* 0x000ee80000100800 */
[----:B------:R-:W4:Y:S01]  /*18350*/  LDL R190, [R1+0xc] ;  /* 0x00000c0001be7983 */ /* 0x000f220000100800 */
[----:B0-----:R-:W-:-:S13]  /*18360*/  ISETP.NE.AND P1, PT, R11, 0x1, PT ;  /* 0x000000010b00780c */ /* 0x001fda0003f25270 */
[----:B------:R-:W0:Y:S01]  /*18370*/  @P1 LDC R11, c[0x0][0x44c] ;  /* 0x00011300ff0b1b82 */ /* 0x000e220000000800 */
[----:B------:R-:W-:Y:S02]  /*18380*/  VIADD R2, R2, 0x30840 ;  /* 0x0003084002027836 */ /* 0x000fe40000000000 */
        /* <DEDUP_REMOVED lines=16> */
[----:B------:R-:W-:Y:S01]  /*18490*/  LOP3.LUT P5, RZ, R16, 0x20, RZ, 0xc0, !PT ;  /* 0x0000002010ff7812 */ /* 0x000fe200078ac0ff */
        /* <DEDUP_REMOVED lines=16> */
[----:B--2---:R-:W-:-:S02]  /*185a0*/  R2UR UR4, R10 ;  /* 0x000000000a0472ca */ /* 0x004fc400000e0000 */
[----:B------:R-:W2:Y:S01]  /*185b0*/  @P1 LDC R10, c[0x0][0x450] ;  /* 0x00011400ff0a1b82 */ /* 0x000ea20000000800 */
[----:B---3--:R-:W-:-:S04]  /*185c0*/  IMAD.IADD R0, R0, 0x1, R184 ;  /* 0x0000000100007824 */ /* 0x008fc800078e02b8 */
[----:B0-----:R-:W-:Y:S01]  /*185d0*/  @P1 IMAD.HI.U32 R11, R0, R11, RZ ;  /* 0x0000000b000b1227 */ /* 0x001fe200078e00ff */
[----:B----4-:R-:W-:-:S03]  /*185e0*/  PRMT R2, R190, 0x654, R2 ;  /* 0x00000654be027816 */ /* 0x010fc60000000002 */
[----:B------:R-:W-:Y:S01]  /*185f0*/  FMUL.FTZ R184, R170, UR5 ;  /* 0x00000005aab87c20 */ /* 0x000fe20008410000 */
[----:B------:R-:W-:Y:S01]  /*18600*/  FMUL.FTZ R170, R171, UR5 ;  /* 0x00000005abaa7c20 */ /* 0x000fe20008410000 */
[----:B------:R-:W-:Y:S01]  /*18610*/  FMUL.FTZ R171, R174, UR5 ;  /* 0x00000005aeab7c20 */ /* 0x000fe20008410000 */
[----:B------:R-:W-:Y:S01]  /*18620*/  FMUL.FTZ R174, R179, UR5 ;  /* 0x00000005b3ae7c20 */ /* 0x000fe20008410000 */
[----:B------:R0:W-:Y:S01]  /*18630*/  SYNCS.ARRIVE.TRANS64.RED.A1T0 RZ, [R2+URZ], RZ ;  /* 0x000000ff02ff79a7 */ /* 0x0001e2000810043f */
[----:B--2---:R-:W-:Y:S01]  /*18640*/  @P1 SHF.R.U32.HI R0, RZ, R10, R11 ;  /* 0x0000000aff001219 */ /* 0x004fe2000001160b */
[----:B------:R-:W-:Y:S01]  /*18650*/  FMUL.FTZ R10, R152, UR5 ;  /* 0x00000005980a7c20 */ /* 0x000fe20008410000 */
[----:B------:R-:W-:-:S03]  /*18660*/  FMUL.FTZ R152, R153, UR5 ;  /* 0x0000000599987c20 */ /* 0x000fc60008410000 */
[----:B------:R-:W2:Y:S01]  /*18670*/  SHFL.IDX PT, R188, R0, RZ, 0x1c1f ;  /* 0x001c1fff00bc7589 */ /* 0x000ea200000e0000 */
[----:B------:R-:W-:Y:S01]  /*18680*/  FMUL.FTZ R11, R154, UR5 ;  /* 0x000000059a0b7c20 */ /* 0x000fe20008410000 */
[----:B------:R-:W-:Y:S01]  /*18690*/  FMUL.FTZ R153, R155, UR5 ;  /* 0x000000059b997c20 */ /* 0x000fe20008410000 */
[----:B------:R-:W-:Y:S01]  /*186a0*/  FMUL.FTZ R154, R156, UR5 ;  /* 0x000000059c9a7c20 */ /* 0x000fe20008410000 */
[----:B------:R-:W-:Y:S01]  /*186b0*/  FMUL.FTZ R155, R157, UR5 ;  /* 0x000000059d9b7c20 */ /* 0x000fe20008410000 */
[----:B------:R-:W-:Y:S01]  /*186c0*/  FMUL.FTZ R156, R158, UR5 ;  /* 0x000000059e9c7c20 */ /* 0x000fe20008410000 */
[----:B------:R-:W-:Y:S01]  /*186d0*/  FMUL.FTZ R157, R159, UR5 ;  /* 0x000000059f9d7c20 */ /* 0x000fe20008410000 */
[----:B------:R-:W-:Y:S01]  /*186e0*/  FMUL.FTZ R179, R180, UR5 ;  /* 0x00000005b4b37c20 */ /* 0x000fe20008410000 */
[----:B0-----:R-:W-:Y:S02]  /*186f0*/  IMAD.SHL.U32 R2, R5, 0x40, RZ ;  /* 0x0000004005027824 */ /* 0x001fe400078e00ff */
[----:B------:R-:W-:Y:S01]  /*18700*/  FMUL.FTZ R158, R160, UR5 ;  /* 0x00000005a09e7c20 */ /* 0x000fe20008410000 */
[----:B------:R-:W-:Y:S01]  /*18710*/  FMUL.FTZ R159, R161, UR5 ;  /* 0x00000005a19f7c20 */ /* 0x000fe20008410000 */
[----:B------:R-:W-:Y:S01]  /*18720*/  FMUL.FTZ R180, R181, UR5 ;  /* 0x00000005b5b47c20 */ /* 0x000fe20008410000 */
[----:B------:R-:W0:Y:S01]  /*18730*/  MUFU.TANH R10, R10 ;  /* 0x0000000a000a7308 */ /* 0x000e220000002400 */
[----:B------:R-:W-:Y:S01]  /*18740*/  IADD3 R183, -R225, 0x1, -R2 ;  /* 0x00000001e1b77810 */ /* 0x000fe20007ffe902 */
[----:B------:R-:W-:-:S03]  /*18750*/  ULDC UR5, c[0x0][0x9e0] ;  /* 0x0002780000057ab9 */ /* 0x000fc60000000800 */
[----:B------:R-:W-:-:S03]  /*18760*/  IADD3 R183, -R219, R183, R220 ;  /* 0x000000b7dbb77210 */ /* 0x000fc60007ffe1dc */
[----:B------:R-:W3:Y:S08]  /*18770*/  MUFU.TANH R152, R152 ;  /* 0x0000009800987308 */ /* 0x000ef00000002400 */
[----:B------:R-:W4:Y:S01]  /*18780*/  MUFU.TANH R11, R11 ;  /* 0x0000000b000b7308 */ /* 0x000f220000002400 */
[----:B------:R-:W-:-:S07]  /*18790*/  VIADD R187, R183, UR5 ;  /* 0x00000005b7bb7c36 */ /* 0x000fce0008000000 */
        /* <DEDUP_REMOVED lines=13> */
[----:B------:R-:W-:-:S02]  /*18870*/  VIADD R183, R183, UR4 ;  /* 0x00000004b7b77c36 */ /* 0x000fc40008000000 */
[--C-:B--2---:R-:W-:Y:S02]  /*18880*/  IMAD.IADD R182, R187, 0x1, R188.reuse ;  /* 0x00000001bbb67824 */ /* 0x104fe400078e02bc */
[----:B------:R-:W-:Y:S01]  /*18890*/  IMAD.IADD R181, R183, 0x1, R188 ;  /* 0x00000001b7b57824 */ /* 0x000fe200078e02bc */
[----:B-1-34-:R-:W-:Y:S06]  /*188a0*/  @!P5 BRA `(.L_x_1766) ;  /* 0x000000000060d947 */ /* 0x01afec0003800000 */
[----:B------:R-:W-:Y:S01]  /*188b0*/  IADD3 R188, -R219, R220, R188 ;  /* 0x000000dcdbbc7210 */ /* 0x000fe20007ffe1bc */
[----:B------:R-:W-:Y:S03]  /*188c0*/  BSSY B2, `(.L_x_1767) ;  /* 0x0000012000027945 */ /* 0x000fe60003800000 */
        /* <DEDUP_REMOVED lines=11> */
.L_x_1768:
[----:B------:R-:W-:Y:S02]  /*18980*/  ULDC UR4, c[0x0][0x9e4] ;  /* 0x0002790000047ab9 */ /* 0x000fe40000000800 */
[----:B------:R-:W-:-:S05]  /*18990*/  IMAD.U32 R189, RZ, RZ, UR4 ;  /* 0x00000004ffbd7e24 */ /* 0x000fca000f8e00ff */
[----:B------:R-:W-:-:S13]  /*189a0*/  ISETP.NE.AND P1, PT, R189, 0x1, PT ;  /* 0x00000001bd00780c */ /* 0x000fda0003f25270 */
[----:B------:R-:W1:Y:S02]  /*189b0*/  @P1 LDC.64 R160, c[0x0][0x9e8] ;  /* 0x00027a00ffa01b82 */ /* 0x000e640000000a00 */
[----:B-1----:R-:W-:-:S05]  /*189c0*/  @P1 IMAD.HI.U32 R160, R188, R160, RZ ;  /* 0x000000a0bca01227 */ /* 0x002fca00078e00ff */
[----:B------:R-:W-:-:S07]  /*189d0*/  @P1 SHF.R.U32.HI R188, RZ, R161, R160 ;  /* 0x000000a1ffbc1219 */ /* 0x000fce00000116a0 */
.L_x_1769:
[----:B------:R-:W-:Y:S05]  /*189e0*/  BSYNC B2 ;  /* 0x0000000000027941 */ /* 0x000fea0003800000 */
.L_x_1767:
[----:B------:R-:W-:-:S04]  /*189f0*/  IMAD R188, R188, R189, -R2 ;  /* 0x000000bdbcbc7224 */ /* 0x000fc800078e0a02 */
[----:B------:R-:W-:-:S05]  /*18a00*/  IMAD.IADD R188, R188, 0x1, -R225 ;  /* 0x00000001bcbc7824 */ /* 0x000fca00078e0ae1 */
[----:B------:R-:W-:Y:S02]  /*18a10*/  VIMNMX R181, R181, R188, !PT ;  /* 0x000000bcb5b57248 */ /* 0x000fe40007fe0100 */
[----:B------:R-:W-:-:S07]  /*18a20*/  VIADDMNMX R182, R188, R189, R182, PT ;  /* 0x000000bdbcb67246 */ /* 0x000fce00038001b6 */
.L_x_1766:
[----:B------:R-:W-:Y:S01]  /*18a30*/  ISETP.GT.AND P1, PT, R5, -0x1, PT ;  /* 0xffffffff0500780c */ /* 0x000fe20003f24270 */
[----:B------:R-:W1:Y:S03]  /*18a40*/  SHFL.IDX PT, R0, R0, 0x1, 0x1c1f ;  /* 0x003c1f0000007f89 */ /* 0x000e6600000e0000 */
[C---:B------:R-:W-:Y:S02]  /*18a50*/  ISETP.GT.AND P2, PT, R181.reuse, RZ, P1 ;  /* 0x000000ffb500720c */ /* 0x040fe40000f44270 */
[C---:B------:R-:W-:Y:S02]  /*18a60*/  ISETP.GT.AND P4, PT, R181.reuse, 0x1, P1 ;  /* 0x00000001b500780c */ /* 0x040fe40000f84270 */
[----:B------:R-:W-:Y:S02]  /*18a70*/  ISETP.LT.OR P3, PT, R182, 0x1, P2 ;  /* 0x00000001b600780c */ /* 0x000fe40001761670 */
[----:B------:R-:W-:-:S02]  /*18a80*/  ISETP.GT.AND P2, PT, R181, 0x8, P1 ;  /* 0x00000008b500780c */ /* 0x000fc40000f44270 */
[----:B0-----:R-:W-:Y:S02]  /*18a90*/  FSEL R10, R10, -INF , !P3 ;  /* 0xff8000000a0a7808 */ /* 0x001fe40005800000 */
[----:B------:R-:W-:Y:S02]  /*18aa0*/  ISETP.GT.AND P3, PT, R181, 0x9, P1 ;  /* 0x00000009b500780c */ /* 0x000fe40000f64270 */
[C---:B------:R-:W-:Y:S02]  /*18ab0*/  ISETP.LT.OR P4, PT, R182.reuse, 0x2, P4 ;  /* 0x00000002b600780c */ /* 0x040fe40002781670 */
[C---:B------:R-:W-:Y:S02]  /*18ac0*/  ISETP.LT.OR P2, PT, R182.reuse, 0x9, P2 ;  /* 0x00000009b600780c */ /* 0x040fe40001741670 */
[----:B------:R-:W-:Y:S02]  /*18ad0*/  ISETP.LT.OR P3, PT, R182, 0xa, P3 ;  /* 0x0000000ab600780c */ /* 0x000fe40001f61670 */
[----:B------:R-:W-:-:S02]  /*18ae0*/  FSEL R152, R152, -INF , !P4 ;  /* 0xff80000098987808 */ /* 0x000fc40006000000 */
[----:B------:R-:W-:Y:S01]  /*18af0*/  FSEL R160, R154, -INF , !P2 ;  /* 0xff8000009aa07808 */ /* 0x000fe20005000000 */
[--C-:B-1----:R-:W-:Y:S01]  /*18b00*/  IMAD.IADD R187, R187, 0x1, R0.reuse ;  /* 0x00000001bbbb7824 */ /* 0x102fe200078e0200 */
[----:B------:R-:W-:Y:S01]  /*18b10*/  FSEL R161, R155, -INF , !P3 ;  /* 0xff8000009ba17808 */ /* 0x000fe20005800000 */
[----:B------:R-:W-:Y:S01]  /*18b20*/  IMAD.IADD R183, R183, 0x1, R0 ;  /* 0x00000001b7b77824 */ /* 0x000fe200078e0200 */
[C---:B------:R-:W-:Y:S02]  /*18b30*/  ISETP.GT.AND P4, PT, R181.reuse, 0x10, P1 ;  /* 0x00000010b500780c */ /* 0x040fe40000f84270 */
[C---:B------:R-:W-:Y:S02]  /*18b40*/  ISETP.GT.AND P2, PT, R181.reuse, 0x11, P1 ;  /* 0x00000011b500780c */ /* 0x040fe40000f44270 */
[----:B------:R-:W-:Y:S02]  /*18b50*/  ISETP.GT.AND P3, PT, R181, 0x18, P1 ;  /* 0x00000018b500780c */ /* 0x000fe40000f64270 */
[----:B------:R-:W-:-:S02]  /*18b60*/  ISETP.LT.OR P4, PT, R182, 0x11, P4 ;  /* 0x00000011b600780c */ /* 0x000fc40002781670 */
[C---:B------:R-:W-:Y:S02]  /*18b70*/  ISETP.LT.OR P2, PT, R182.reuse, 0x12, P2 ;  /* 0x00000012b600780c */ /* 0x040fe40001741670 */
[----:B------:R-:W-:Y:S02]  /*18b80*/  ISETP.LT.OR P3, PT, R182, 0x19, P3 ;  /* 0x00000019b600780c */ /* 0x000fe40001f61670 */
[----:B------:R-:W-:Y:S02]  /*18b90*/  FSEL R158, R158, -INF , !P4 ;  /* 0xff8000009e9e7808 */ /* 0x000fe40006000000 */
[----:B------:R-:W-:Y:S02]  /*18ba0*/  FSEL R159, R159, -INF , !P2 ;  /* 0xff8000009f9f7808 */ /* 0x000fe40005000000 */
[----:B------:R-:W-:Y:S02]  /*18bb0*/  FSEL R164, R164, -INF , !P3 ;  /* 0xff800000a4a47808 */ /* 0x000fe40005800000 */
[----:B------:R-:W-:-:S02]  /*18bc0*/  ISETP.GT.AND P4, PT, R181, 0x19, P1 ;  /* 0x00000019b500780c */ /* 0x000fc40000f84270 */
[C---:B------:R-:W-:Y:S02]  /*18bd0*/  ISETP.GT.AND P2, PT, R181.reuse, 0x20, P1 ;  /* 0x00000020b500780c */ /* 0x040fe40000f44270 */
[----:B------:R-:W-:Y:S02]  /*18be0*/  ISETP.GT.AND P3, PT, R181, 0x21, P1 ;  /* 0x00000021b500780c */ /* 0x000fe40000f64270 */
[C---:B------:R-:W-:Y:S02]  /*18bf0*/  ISETP.LT.OR P4, PT, R182.reuse, 0x1a, P4 ;  /* 0x0000001ab600780c */ /* 0x040fe40002781670 */
[C---:B------:R-:W-:Y:S02]  /*18c00*/  ISETP.LT.OR P2, PT, R182.reuse, 0x21, P2 ;  /* 0x00000021b600780c */ /* 0x040fe40001741670 */
[----:B------:R-:W-:Y:S02]  /*18c10*/  ISETP.LT.OR P3, PT, R182, 0x22, P3 ;  /* 0x00000022b600780c */ /* 0x000fe40001f61670 */
[----:B------:R-:W-:-:S02]  /*18c20*/  FSEL R165, R165, -INF , !P4 ;  /* 0xff800000a5a57808 */ /* 0x000fc40006000000 */
[----:B------:R-:W-:Y:S02]  /*18c30*/  FSEL R168, R168, -INF , !P2 ;  /* 0xff800000a8a87808 */ /* 0x000fe40005000000 */
[----:B------:R-:W-:Y:S02]  /*18c40*/  FSEL R169, R169, -INF , !P3 ;  /* 0xff800000a9a97808 */ /* 0x000fe40005800000 */
        /* <DEDUP_REMOVED lines=17> */
[----:B------:R-:W-:Y:S01]  /*18d60*/  FSEL R180, R180, -INF , !P3 ;  /* 0xff800000b4b47808 */ /* 0x000fe20005800000 */
[----:B------:R-:W-:Y:S06]  /*18d70*/  @!P5 BRA `(.L_x_1770) ;  /* 0x000000000060d947 */ /* 0x000fec0003800000 */
        /* <DEDUP_REMOVED lines=13> */
.L_x_1772:
[----:B------:R-:W-:Y:S02]  /*18e50*/  ULDC UR4, c[0x0][0x9e4] ;  /* 0x0002790000047ab9 */ /* 0x000fe40000000800 */
[----:B------:R-:W-:-:S05]  /*18e60*/  IMAD.U32 R181, RZ, RZ, UR4 ;  /* 0x00000004ffb57e24 */ /* 0x000fca000f8e00ff */
[----:B------:R-:W-:-:S13]  /*18e70*/  ISETP.NE.AND P2, PT, R181, 0x1, PT ;  /* 0x00000001b500780c */ /* 0x000fda0003f45270 */
[----:B------:R-:W0:Y:S02]  /*18e80*/  @P2 LDC.64 R154, c[0x0][0x9e8] ;  /* 0x00027a00ff9a2b82 */ /* 0x000e240000000a00 */
[----:B0-----:R-:W-:-:S05]  /*18e90*/  @P2 IMAD.HI.U32 R154, R0, R154, RZ ;  /* 0x0000009a009a2227 */ /* 0x001fca00078e00ff */
[----:B------:R-:W-:-:S07]  /*18ea0*/  @P2 SHF.R.U32.HI R0, RZ, R155, R154 ;  /* 0x0000009bff002219 */ /* 0x000fce000001169a */
.L_x_1773:
[----:B------:R-:W-:Y:S05]  /*18eb0*/  BSYNC B2 ;  /* 0x0000000000027941 */ /* 0x000fea0003800000 */
.L_x_1771:
[----:B------:R-:W-:-:S04]  /*18ec0*/  IMAD R0, R0, R181, -R2 ;  /* 0x000000b500007224 */ /* 0x000fc800078e0a02 */
[----:B------:R-:W-:-:S05]  /*18ed0*/  IMAD.IADD R0, R0, 0x1, -R225 ;  /* 0x0000000100007824 */ /* 0x000fca00078e0ae1 */
[----:B------:R-:W-:Y:S02]  /*18ee0*/  VIMNMX R183, R183, R0, !PT ;  /* 0x00000000b7b77248 */ /* 0x000fe40007fe0100 */
[----:B------:R-:W-:-:S07]  /*18ef0*/  VIADDMNMX R187, R0, R181, R187, PT ;  /* 0x000000b500bb7246 */ /* 0x000fce00038001bb */
.L_x_1770:
[----:B------:R-:W-:Y:S01]  /*18f00*/  FMNMX.FTZ R2, R10, R4, !PT ;  /* 0x000000040a027209 */ /* 0x000fe20007810000 */
[----:B------:R-:W-:Y:S01]  /*18f10*/  ULDC UR4, c[0x0][0x988] ;  /* 0x0002620000047ab9 */ /* 0x000fe20000000800 */
[----:B------:R-:W-:Y:S02]  /*18f20*/  LOP3.LUT R16, R16, 0xffffdfff, RZ, 0xc0, !PT ;  /* 0xffffdfff10107812 */ /* 0x000fe400078ec0ff */
[----:B------:R-:W-:Y:S02]  /*18f30*/  FMNMX.FTZ R2, R152, R2, !PT ;  /* 0x0000000298027209 */ /* 0x000fe40007810000 */
[C---:B------:R-:W-:Y:S02]  /*18f40*/  ISETP.GT.AND P2, PT, R183.reuse, 0x1, P1 ;  /* 0x00000001b700780c */ /* 0x040fe40000f44270 */
[----:B------:R-:W-:Y:S02]  /*18f50*/  FMNMX.FTZ R2, R160, R2, !PT ;  /* 0x00000002a0027209 */ /* 0x000fe40007810000 */
[----:B------:R-:W-:-:S02]  /*18f60*/  ISETP.GT.AND P3, PT, R183, 0x8, P1 ;  /* 0x00000008b700780c */ /* 0x000fc40000f64270 */
[----:B------:R-:W-:Y:S02]  /*18f70*/  FMNMX.FTZ R2, R161, R2, !PT ;  /* 0x00000002a1027209 */ /* 0x000fe40007810000 */
[----:B------:R-:W-:Y:S02]  /*18f80*/  @P0 LOP3.LUT R16, R16, 0x2000, RZ, 0xfc, !PT ;  /* 0x0000200010100812 */ /* 0x000fe400078efcff */
[----:B------:R-:W-:Y:S02]  /*18f90*/  FMNMX.FTZ R2, R158, R2, !PT ;  /* 0x000000029e027209 */ /* 0x000fe40007810000 */
[----:B------:R-:W-:Y:S02]  /*18fa0*/  ISETP.LT.OR P2, PT, R187, 0x2, P2 ;  /* 0x00000002bb00780c */ /* 0x000fe40001741670 */
[----:B------:R-:W-:Y:S02]  /*18fb0*/  FMNMX.FTZ R2, R159, R2, !PT ;  /* 0x000000029f027209 */ /* 0x000fe40007810000 */
[----:B------:R-:W-:-:S02]  /*18fc0*/  ISETP.LT.OR P3, PT, R187, 0x9, P3 ;  /* 0x00000009bb00780c */ /* 0x000fc40001f61670 */
[----:B------:R-:W-:Y:S02]  /*18fd0*/  FMNMX.FTZ R2, R164, R2, !PT ;  /* 0x00000002a4027209 */ /* 0x000fe40007810000 */
[----:B------:R-:W-:Y:S02]  /*18fe0*/  ISETP.GT.AND P0, PT, R183, 0x21, P1 ;  /* 0x00000021b700780c */ /* 0x000fe40000f04270 */
[----:B------:R-:W-:Y:S02]  /*18ff0*/  FMNMX.FTZ R2, R165, R2, !PT ;  /* 0x00000002a5027209 */ /* 0x000fe40007810000 */
[----:B------:R-:W-:Y:S02]  /*19000*/  FSEL R0, R153, -INF , !P2 ;  /* 0xff80000099007808 */ /* 0x000fe40005000000 */
[----:B------:R-:W-:Y:S02]  /*19010*/  FMNMX.FTZ R2, R168, R2, !PT ;  /* 0x00000002a8027209 */ /* 0x000fe40007810000 */
[----:B------:R-:W-:-:S02]  /*19020*/  FSEL R156, R156, -INF , !P3 ;  /* 0xff8000009c9c7808 */ /* 0x000fc40005800000 */
[----:B------:R-:W-:Y:S02]  /*19030*/  FMNMX.FTZ R2, R169, R2, !PT ;  /* 0x00000002a9027209 */ /* 0x000fe40007810000 */
[----:B------:R-:W-:Y:S02]  /*19040*/  ISETP.GT.AND P4, PT, R183, 0x9, P1 ;  /* 0x00000009b700780c */ /* 0x000fe40000f84270 */
[----:B------:R-:W-:Y:S02]  /*19050*/  FMNMX.FTZ R2, R185, R2, !PT ;  /* 0x00000002b9027209 */ /* 0x000fe40007810000 */
[C---:B------:R-:W-:Y:S02]  /*19060*/  ISETP.GT.AND P2, PT, R183.reuse, 0x10, P1 ;  /* 0x00000010b700780c */ /* 0x040fe40000f44270 */
[----:B------:R-:W-:Y:S02]  /*19070*/  FMNMX.FTZ R2, R186, R2, !PT ;  /* 0x00000002ba027209 */ /* 0x000fe40007810000 */
[----:B------:R-:W-:-:S02]  /*19080*/  ISETP.GT.AND P3, PT, R183, 0x11, P1 ;  /* 0x00000011b700780c */ /* 0x000fc40000f64270 */
[----:B------:R-:W-:Y:S02]  /*19090*/  FMNMX.FTZ R2, R175, R2, !PT ;  /* 0x00000002af027209 */ /* 0x000fe40007810000 */
[C---:B------:R-:W-:Y:S02]  /*190a0*/  ISETP.LT.OR P4, PT, R187.reuse, 0xa, P4 ;  /* 0x0000000abb00780c */ /* 0x040fe40002781670 */
[----:B------:R-:W-:Y:S02]  /*190b0*/  FMNMX.FTZ R2, R176, R2, !PT ;  /* 0x00000002b0027209 */ /* 0x000fe40007810000 */
[----:B------:R-:W-:Y:S02]  /*190c0*/  ISETP.LT.OR P2, PT, R187, 0x11, P2 ;  /* 0x00000011bb00780c */ /* 0x000fe40001741670 */
[----:B------:R-:W-:Y:S02]  /*190d0*/  FMNMX.FTZ R2, R179, R2, !PT ;  /* 0x00000002b3027209 */ /* 0x000fe40007810000 */
[----:B------:R-:W-:-:S02]  /*190e0*/  ISETP.LT.OR P3, PT, R187, 0x12, P3 ;  /* 0x00000012bb00780c */ /* 0x000fc40001f61670 */
[----:B------:R-:W-:Y:S02]  /*190f0*/  FMNMX.FTZ R2, R180, R2, !PT ;  /* 0x00000002b4027209 */ /* 0x000fe40007810000 */
[----:B------:R-:W-:Y:S02]  /*19100*/  LOP3.LUT R16, R16, 0xffff7fff, RZ, 0xc0, !PT ;  /* 0xffff7fff10107812 */ /* 0x000fe400078ec0ff */
[----:B------:R-:W-:Y:S01]  /*19110*/  FSEL R157, R157, -INF , !P4 ;  /* 0xff8000009d9d7808 */ /* 0x000fe20006000000 */
[----:B------:R-:W0:Y:S01]  /*19120*/  SHFL.BFLY PT, R153, R2, 0x2, 0x1f ;  /* 0x0c401f0002997f89 */ /* 0x000e2200000e0000 */
[----:B------:R-:W-:Y:S02]  /*19130*/  FSEL R162, R162, -INF , !P2 ;  /* 0xff800000a2a27808 */ /* 0x000fe40005000000 */
[----:B------:R-:W-:Y:S02]  /*19140*/  FSEL R163, R163, -INF , !P3 ;  /* 0xff800000a3a37808 */ /* 0x000fe40005800000 */
[----:B------:R-:W-:-:S02]  /*19150*/  ISETP.GT.AND P4, PT, R183, 0x18, P1 ;  /* 0x00000018b700780c */ /* 0x000fc40000f84270 */
[C---:B------:R-:W-:Y:S02]  /*19160*/  ISETP.GT.AND P2, PT, R183.reuse, 0x19, P1 ;  /* 0x00000019b700780c */ /* 0x040fe40000f44270 */
[C---:B------:R-:W-:Y:S02]  /*19170*/  ISETP.GT.AND P3, PT, R183.reuse, 0x20, P1 ;  /* 0x00000020b700780c */ /* 0x040fe40000f64270 */
[----:B------:R-:W-:Y:S02]  /*19180*/  @P0 LOP3.LUT R16, R16, 0x8000, RZ, 0xfc, !PT ;  /* 0x0000800010100812 */ /* 0x000fe400078efcff */
[----:B------:R-:W-:Y:S02]  /*19190*/  ISETP.GT.AND P0, PT, R183, RZ, P1 ;  /* 0x000000ffb700720c */ /* 0x000fe40000f04270 */
[C---:B------:R-:W-:Y:S02]  /*191a0*/  ISETP.LT.OR P4, PT, R187.reuse, 0x19, P4 ;  /* 0x00000019bb00780c */ /* 0x040fe40002781670 */
[----:B------:R-:W-:-:S02]  /*191b0*/  ISETP.LT.OR P2, PT, R187, 0x1a, P2 ;  /* 0x0000001abb00780c */ /* 0x000fc40001741670 */
[----:B------:R-:W-:Y:S02]  /*191c0*/  ISETP.LT.OR P3, PT, R187, 0x21, P3 ;  /* 0x00000021bb00780c */ /* 0x000fe40001f61670 */
[----:B------:R-:W-:Y:S02]  /*191d0*/  FSEL R166, R166, -INF , !P4 ;  /* 0xff800000a6a67808 */ /* 0x000fe40006000000 */
[----:B------:R-:W-:Y:S02]  /*191e0*/  FSEL R167, R167, -INF , !P2 ;  /* 0xff800000a7a77808 */ /* 0x000fe40005000000 */
[----:B------:R-:W-:Y:S02]  /*191f0*/  FSEL R184, R184, -INF , !P3 ;  /* 0xff800000b8b87808 */ /* 0x000fe40005800000 */
[C---:B------:R-:W-:Y:S02]  /*19200*/  ISETP.GT.AND P2, PT, R183.reuse, 0x28, P1 ;  /* 0x00000028b700780c */ /* 0x040fe40000f44270 */
[----:B------:R-:W-:-:S02]  /*19210*/  ISETP.GT.AND P3, PT, R183, 0x29, P1 ;  /* 0x00000029b700780c */ /* 0x000fc40000f64270 */
[C---:B------:R-:W-:Y:S02]  /*19220*/  ISETP.GT.AND P4, PT, R183.reuse, 0x30, P1 ;  /* 0x00000030b700780c */ /* 0x040fe40000f84270 */
[C---:B------:R-:W-:Y:S02]  /*19230*/  ISETP.GT.AND P5, PT, R183.reuse, 0x31, P1 ;  /* 0x00000031b700780c */ /* 0x040fe40000fa4270 */
[C---:B------:R-:W-:Y:S02]  /*19240*/  ISETP.GT.AND P6, PT, R183.reuse, 0x38, P1 ;  /* 0x00000038b700780c */ /* 0x040fe40000fc4270 */
[----:B------:R-:W-:Y:S02]  /*19250*/  LOP3.LUT R16, R16, 0xfffffff7, RZ, 0xc0, !PT ;  /* 0xfffffff710107812 */ /* 0x000fe400078ec0ff */
[----:B------:R-:W-:Y:S02]  /*19260*/  ISETP.GT.AND P1, PT, R183, 0x39, P1 ;  /* 0x00000039b700780c */ /* 0x000fe40000f24270 */
[----:B------:R-:W-:-:S02]  /*19270*/  @P0 LOP3.LUT R16, R16, 0x8, RZ, 0xfc, !PT ;  /* 0x0000000810100812 */ /* 0x000fc400078efcff */
[----:B0-----:R-:W-:Y:S02]  /*19280*/  FMNMX.FTZ R153, R2, R153, !PT ;  /* 0x0000009902997209 */ /* 0x001fe40007810000 */
[C---:B------:R-:W-:Y:S02]  /*19290*/  LOP3.LUT P0, RZ, R16.reuse, 0x8000, RZ, 0xc0, !PT ;  /* 0x0000800010ff7812 */ /* 0x040fe4000780c0ff */
[----:B------:R-:W-:Y:S01]  /*192a0*/  LOP3.LUT R16, R16, 0xfffffffd, RZ, 0xc0, !PT ;  /* 0xfffffffd10107812 */ /* 0x000fe200078ec0ff */
[----:B------:R-:W0:Y:S01]  /*192b0*/  SHFL.BFLY PT, R2, R153, 0x1, 0x1f ;  /* 0x0c201f0099027f89 */ /* 0x000e2200000e0000 */
[C---:B------:R-:W-:Y:S02]  /*192c0*/  ISETP.LT.OR P0, PT, R187.reuse, 0x22, P0 ;  /* 0x00000022bb00780c */ /* 0x040fe40000701670 */
[----:B------:R-:W-:Y:S02]  /*192d0*/  ISETP.LT.OR P4, PT, R187, 0x31, P4 ;  /* 0x00000031bb00780c */ /* 0x000fe40002781670 */
[----:B------:R-:W-:-:S02]  /*192e0*/  @P1 LOP3.LUT R16, R16, 0x2, RZ, 0xfc, !PT ;  /* 0x0000000210101812 */ /* 0x000fc400078efcff */
[C---:B------:R-:W-:Y:S02]  /*192f0*/  ISETP.LT.OR P5, PT, R187.reuse, 0x32, P5 ;  /* 0x00000032bb00780c */ /* 0x040fe40002fa1670 */
[C---:B------:R-:W-:Y:S02]  /*19300*/  LOP3.LUT P1, RZ, R16.reuse, 0x8, RZ, 0xc0, !PT ;  /* 0x0000000810ff7812 */ /* 0x040fe4000782c0ff */
[----:B------:R-:W-:Y:S02]  /*19310*/  LOP3.LUT R16, R16, 0xffffffef, RZ, 0xc0, !PT ;  /* 0xffffffef10107812 */ /* 0x000fe400078ec0ff */
[----:B------:R-:W-:Y:S02]  /*19320*/  ISETP.LT.OR P1, PT, R187, 0x1, P1 ;  /* 0x00000001bb00780c */ /* 0x000fe40000f21670 */
[----:B------:R-:W-:Y:S02]  /*19330*/  @P0 LOP3.LUT R16, R16, 0x10, RZ, 0xfc, !PT ;  /* 0x0000001010100812 */ /* 0x000fe400078efcff */
[----:B------:R-:W-:-:S02]  /*19340*/  FSEL R11, R11, -INF , !P1 ;  /* 0xff8000000b0b7808 */ /* 0x000fc40004800000 */
[----:B------:R-:W-:Y:S02]  /*19350*/  ISETP.LT.OR P0, PT, R187, 0x29, P2 ;  /* 0x00000029bb00780c */ /* 0x000fe40001701670 */
[----:B------:R-:W-:Y:S02]  /*19360*/  FMNMX.FTZ R155, R11, R3, !PT ;  /* 0x000000030b9b7209 */ /* 0x000fe40007810000 */
[----:B------:R-:W-:Y:S02]  /*19370*/  LOP3.LUT P2, RZ, R16, 0x2, RZ, 0xc0, !PT ;  /* 0x0000000210ff7812 */ /* 0x000fe4000784c0ff */
[----:B------:R-:W-:Y:S02]  /*19380*/  FMNMX.FTZ R155, R0, R155, !PT ;  /* 0x0000009b009b7209 */ /* 0x000fe40007810000 */
[----:B------:R-:W-:Y:S02]  /*19390*/  LOP3.LUT R16, R16, 0xfffffffb, RZ, 0xc0, !PT ;  /* 0xfffffffb10107812 */ /* 0x000fe400078ec0ff */
[----:B0-----:R-:W-:-:S02]  /*193a0*/  FMNMX.FTZ R153, R153, R2, !PT ;  /* 0x0000000299997209 */ /* 0x001fc40007810000 */
[----:B------:R-:W-:Y:S02]  /*193b0*/  FMNMX.FTZ R155, R156, R155, !PT ;  /* 0x0000009b9c9b7209 */ /* 0x000fe40007810000 */
[----:B------:R-:W-:Y:S02]  /*193c0*/  @P0 LOP3.LUT R16, R16, 0x4, RZ, 0xfc, !PT ;  /* 0x0000000410100812 */ /* 0x000fe400078efcff */
[----:B------:R-:W-:Y:S02]  /*193d0*/  ISETP.LT.OR P0, PT, R187, 0x2a, P3 ;  /* 0x0000002abb00780c */ /* 0x000fe40001f01670 */
[----:B------:R-:W-:Y:S02]  /*193e0*/  FSETP.NEU.FTZ.AND P3, PT, R153, -INF , PT ;  /* 0xff8000009900780b */ /* 0x000fe40003f7d000 */
[----:B------:R-:W-:Y:S02]  /*193f0*/  FMNMX.FTZ R155, R157, R155, !PT ;  /* 0x0000009b9d9b7209 */ /* 0x000fe40007810000 */
[----:B------:R-:W-:-:S02]  /*19400*/  FSEL R2, R153, RZ, P3 ;  /* 0x000000ff99027208 */ /* 0x000fc40001800000 */
[----:B------:R-:W-:Y:S02]  /*19410*/  FMNMX.FTZ R155, R162, R155, !PT ;  /* 0x0000009ba29b7209 */ /* 0x000fe40007810000 */
[----:B------:R-:W-:Y:S01]  /*19420*/  LOP3.LUT R16, R16, 0xffffbfff, RZ, 0xc0, !PT ;  /* 0xffffbfff10107812 */ /* 0x000fe200078ec0ff */
[----:B------:R-:W-:Y:S01]  /*19430*/  FADD.FTZ R4, -R2, R4 ;  /* 0x0000000402047221 */ /* 0x000fe20000010100 */
[----:B------:R-:W-:Y:S01]  /*19440*/  FMNMX.FTZ R155, R163, R155, !PT ;  /* 0x0000009ba39b7209 */ /* 0x000fe20007810000 */
[----:B------:R-:W-:Y:S01]  /*19450*/  IMAD.U32 R2, RZ, RZ, UR4 ;  /* 0x00000004ff027e24 */ /* 0x000fe2000f8e00ff */
[----:B------:R-:W-:Y:S02]  /*19460*/  @P0 LOP3.LUT R16, R16, 0x4000, RZ, 0xfc, !PT ;  /* 0x0000400010100812 */ /* 0x000fe400078efcff */
[----:B------:R-:W-:Y:S01]  /*19470*/  FMNMX.FTZ R155, R166, R155, !PT ;  /* 0x0000009ba69b7209 */ /* 0x000fe20007810000 */
[----:B------:R-:W-:Y:S01]  /*19480*/  FMUL.FTZ R154, R153, R2 ;  /* 0x00000002999a7220 */ /* 0x000fe20000410000 */
[----:B------:R-:W-:-:S02]  /*19490*/  LOP3.LUT P0, RZ, R16, 0x10, RZ, 0xc0, !PT ;  /* 0x0000001010ff7812 */ /* 0x000fc4000780c0ff */
[----:B------:R-:W-:Y:S02]  /*194a0*/  FMNMX.FTZ R155, R167, R155, !PT ;  /* 0x0000009ba79b7209 */ /* 0x000fe40007810000 */
[----:B------:R-:W-:Y:S02]  /*194b0*/  FSEL R154, R154, RZ, P3 ;  /* 0x000000ff9a9a7208 */ /* 0x000fe40001800000 */
[----:B------:R-:W-:Y:S02]  /*194c0*/  LOP3.LUT P3, RZ, R16, 0x4, RZ, 0xc0, !PT ;  /* 0x0000000410ff7812 */ /* 0x000fe4000786c0ff */
[----:B------:R-:W-:Y:S01]  /*194d0*/  FSEL R170, R170, -INF , !P0 ;  /* 0xff800000aaaa7808 */ /* 0x000fe20004000000 */
[-CC-:B------:R-:W-:Y:S01]  /*194e0*/  FFMA.FTZ R10, R10, R2.reuse, -R154.reuse ;  /* 0x000000020a0a7223 */ /* 0x180fe2000001089a */
[----:B------:R-:W-:Y:S01]  /*194f0*/  FMNMX.FTZ R155, R184, R155, !PT ;  /* 0x0000009bb89b7209 */ /* 0x000fe20007810000 */
[-CC-:B------:R-:W-:Y:S01]  /*19500*/  FFMA.FTZ R152, R152, R2.reuse, -R154.reuse ;  /* 0x0000000298987223 */ /* 0x180fe2000001089a */
[----:B------:R-:W-:Y:S01]  /*19510*/  LOP3.LUT P0, RZ, R16, 0x4000, RZ, 0xc0, !PT ;  /* 0x0000400010ff7812 */ /* 0x000fe2000780c0ff */
[-CC-:B------:R-:W-:Y:S01]  /*19520*/  FFMA.FTZ R160, R160, R2.reuse, -R154.reuse ;  /* 0x00000002a0a07223 */ /* 0x180fe2000001089a */
[----:B------:R-:W-:Y:S01]  /*19530*/  FSEL R171, R171, -INF , !P3 ;  /* 0xff800000abab7808 */ /* 0x000fe20005800000 */
[-CC-:B------:R-:W-:Y:S01]  /*19540*/  FFMA.FTZ R161, R161, R2.reuse, -R154.reuse ;  /* 0x00000002a1a17223 */ /* 0x180fe2000001089a */
[----:B------:R-:W-:Y:S01]  /*19550*/  FMNMX.FTZ R155, R170, R155, !PT ;  /* 0x0000009baa9b7209 */ /* 0x000fe20007810000 */
        /* <DEDUP_REMOVED lines=9> */
[----:B------:R-:W-:Y:S01]  /*195f0*/  ISETP.LT.OR P6, PT, R187, 0x39, P6 ;  /* 0x00000039bb00780c */ /* 0x000fe200037c1670 */
        /* <DEDUP_REMOVED lines=11> */
[----:B------:R-:W-:Y:S01]  /*196b0*/  FSEL R178, R178, -INF , !P2 ;  /* 0xff800000b2b27808 */ /* 0x000fe20005000000 */
[----:B------:R-:W-:Y:S01]  /*196c0*/  FFMA.FTZ R154, R180, R2, -R154 ;  /* 0x00000002b49a7223 */ /* 0x000fe2000001089a */
[----:B------:R-:W-:Y:S01]  /*196d0*/  FMNMX.FTZ R155, R177, R155, !PT ;  /* 0x0000009bb19b7209 */ /* 0x000fe20007810000 */
[----:B------:R-:W-:Y:S01]  /*196e0*/  MUFU.EX2 R196, R10 ;  /* 0x0000000a00c47308 */ /* 0x000fe20000000800 */
[----:B------:R-:W-:-:S02]  /*196f0*/  LOP3.LUT P0, RZ, R16, 0x2000, RZ, 0xc0, !PT ;  /* 0x0000200010ff7812 */ /* 0x000fc4000780c0ff */
[----:B------:R-:W-:-:S05]  /*19700*/  FMNMX.FTZ R180, R178, R155, !PT ;  /* 0x0000009bb2b47209 */ /* 0x000fca0007810000 */
[----:B------:R-:W0:Y:S01]  /*19710*/  SHFL.BFLY PT, R155, R180, 0x2, 0x1f ;  /* 0x0c401f00b49b7f89 */ /* 0x000e2200000e0000 */
[----:B------:R-:W-:Y:S08]  /*19720*/  MUFU.EX2 R160, R160 ;  /* 0x000000a000a07308 */ /* 0x000ff00000000800 */
[----:B------:R-:W-:Y:S08]  /*19730*/  MUFU.EX2 R161, R161 ;  /* 0x000000a100a17308 */ /* 0x000ff00000000800 */
[----:B------:R-:W-:Y:S01]  /*19740*/  MUFU.EX2 R158, R158 ;  /* 0x0000009e009e7308 */ /* 0x000fe20000000800 */
[----:B0-----:R-:W-:-:S07]  /*19750*/  FMNMX.FTZ R180, R180, R155, !PT ;  /* 0x0000009bb4b47209 */ /* 0x001fce0007810000 */
[----:B------:R-:W-:Y:S01]  /*19760*/  MUFU.EX2 R159, R159 ;  /* 0x0000009f009f7308 */ /* 0x000fe20000000800 */
[----:B------:R-:W0:Y:S07]  /*19770*/  SHFL.BFLY PT, R181, R180, 0x1, 0x1f ;  /* 0x0c201f00b4b57f89 */ /* 0x000e2e00000e0000 */
[----:B------:R0:W-:Y:S08]  /*19780*/  MUFU.EX2 R155, R152 ;  /* 0x00000098009b7308 */ /* 0x0001f00000000800 */
[----:B------:R-:W-:Y:S08]  /*19790*/  MUFU.EX2 R164, R164 ;  /* 0x000000a400a47308 */ /* 0x000ff00000000800 */
[----:B------:R-:W-:Y:S01]  /*197a0*/  MUFU.EX2 R165, R165 ;  /* 0x000000a500a57308 */ /* 0x000fe20000000800 */
[----:B0-----:R-:W-:Y:S01]  /*197b0*/  FMNMX.FTZ R152, R180, R181, !PT ;  /* 0x000000b5b4987209 */ /* 0x001fe20007810000 */
[----:B------:R-:W-:-:S03]  /*197c0*/  FMUL.FTZ R180, R4, R2 ;  /* 0x0000000204b47220 */ /* 0x000fc60000410000 */
[----:B------:R-:W-:-:S03]  /*197d0*/  FSETP.NEU.FTZ.AND P1, PT, R152, -INF , PT ;  /* 0xff8000009800780b */ /* 0x000fc60003f3d000 */
[----:B------:R-:W-:Y:S01]  /*197e0*/  MUFU.EX2 R168, R168 ;  /* 0x000000a800a87308 */ /* 0x000fe20000000800 */
[----:B------:R-:W-:-:S05]  /*197f0*/  FSEL R10, R152, RZ, P1 ;  /* 0x000000ff980a7208 */ /* 0x000fca0000800000 */
[----:B------:R-:W-:Y:S01]  /*19800*/  FADD.FTZ R3, -R10, R3 ;  /* 0x000000030a037221 */ /* 0x000fe20000010100 */
[-C--:B------:R-:W-:Y:S01]  /*19810*/  FMUL.FTZ R10, R152, R2.reuse ;  /* 0x00000002980a7220 */ /* 0x080fe20000410000 */
[----:B------:R-:W-:Y:S02]  /*19820*/  MUFU.EX2 R169, R169 ;  /* 0x000000a900a97308 */ /* 0x000fe40000000800 */
[----:B------:R-:W-:Y:S02]  /*19830*/  FMUL.FTZ R3, R3, R2 ;  /* 0x0000000203037220 */ /* 0x000fe40000410000 */
[----:B------:R-:W-:-:S04]  /*19840*/  FSEL R4, R10, RZ, P1 ;  /* 0x000000ff0a047208 */ /* 0x000fc80000800000 */
[----:B------:R-:W0:Y:S01]  /*19850*/  MUFU.EX2 R10, R180 ;  /* 0x000000b4000a7308 */ /* 0x000e220000000800 */
[-CC-:B------:R-:W-:Y:S01]  /*19860*/  FFMA.FTZ R11, R11, R2.reuse, -R4.reuse ;  /* 0x000000020b0b7223 */ /* 0x180fe20000010804 */
[-CC-:B------:R-:W-:Y:S01]  /*19870*/  FFMA.FTZ R0, R0, R2.reuse, -R4.reuse ;  /* 0x0000000200007223 */ /* 0x180fe20000010804 */
[-CC-:B------:R-:W-:Y:S01]  /*19880*/  FFMA.FTZ R156, R156, R2.reuse, -R4.reuse ;  /* 0x000000029c9c7223 */ /* 0x180fe20000010804 */
[-CC-:B------:R-:W-:Y:S01]  /*19890*/  FFMA.FTZ R157, R157, R2.reuse, -R4.reuse ;  /* 0x000000029d9d7223 */ /* 0x180fe20000010804 */
[-CC-:B------:R-:W-:Y:S01]  /*198a0*/  FFMA.FTZ R162, R162, R2.reuse, -R4.reuse ;  /* 0x00000002a2a27223 */ /* 0x180fe20000010804 */
[-CC-:B------:R-:W-:Y:S01]  /*198b0*/  FFMA.FTZ R163, R163, R2.reuse, -R4.reuse ;  /* 0x00000002a3a37223 */ /* 0x180fe20000010804 */
[-CC-:B------:R-:W-:Y:S01]  /*198c0*/  FFMA.FTZ R166, R166, R2.reuse, -R4.reuse ;  /* 0x00000002a6a67223 */ /* 0x180fe20000010804 */
[----:B------:R-:W-:Y:S01]  /*198d0*/  MUFU.EX2 R197, R0 ;  /* 0x0000000000c57308 */ /* 0x000fe20000000800 */
        /* <DEDUP_REMOVED lines=9> */
[-CC-:B------:R-:W-:Y:S01]  /*19970*/  FFMA.FTZ R177, R177, R2.reuse, -R4.reuse ;  /* 0x00000002b1b17223 */ /* 0x180fe20000010804 */
[----:B------:R-:W-:-:S05]  /*19980*/  FFMA.FTZ R4, R178, R2, -R4 ;  /* 0x00000002b2047223 */ /* 0x000fca0000010804 */
[----:B------:R0:W1:Y:S08]  /*19990*/  MUFU.EX2 R0, R3 ;  /* 0x0000000300007308 */ /* 0x0000700000000800 */
[----:B------:R-:W2:Y:S01]  /*199a0*/  MUFU.EX2 R156, R156 ;  /* 0x0000009c009c7308 */ /* 0x000ea20000000800 */
[----:B0-----:R-:W-:-:S04]  /*199b0*/  FADD.FTZ R3, R155, R223 ;  /* 0x000000df9b037221 */ /* 0x001fc80000010000 */
[----:B------:R-:W-:-:S03]  /*199c0*/  FADD.FTZ R3, R160, R3 ;  /* 0x00000003a0037221 */ /* 0x000fc60000010000 */
[----:B------:R-:W0:Y:S01]  /*199d0*/  MUFU.EX2 R157, R157 ;  /* 0x0000009d009d7308 */ /* 0x000e220000000800 */
[----:B-1----:R-:W-:Y:S01]  /*199e0*/  FFMA.FTZ R221, R0, R221, R11 ;  /* 0x000000dd00dd7223 */ /* 0x002fe2000001000b */
[----:B------:R-:W-:-:S03]  /*199f0*/  FADD.FTZ R3, R161, R3 ;  /* 0x00000003a1037221 */ /* 0x000fc60000010000 */
[----:B------:R-:W-:Y:S01]  /*19a00*/  FADD.FTZ R178, R197, R221 ;  /* 0x000000ddc5b27221 */ /* 0x000fe20000010000 */
        /* <DEDUP_REMOVED lines=46> */
.L_x_1774:
        /* <DEDUP_REMOVED lines=9> */
[----:B------:R-:W-:-:S02]  /*19d80*/  F2FP.BF16.F32.PACK_AB R196, R155, R196 ;  /* 0x000000c49bc4723e */ /* 0x000fc400000010ff */
[----:B------:R-:W-:Y:S02]  /*19d90*/  F2FP.BF16.F32.PACK_AB R197, R197, R11 ;  /* 0x0000000bc5c5723e */ /* 0x000fe400000010ff */
[----:B------:R-:W-:Y:S02]  /*19da0*/  F2FP.BF16.F32.PACK_AB R198, R161, R160 ;  /* 0x000000a0a1c6723e */ /* 0x000fe400000010ff */
[----:B------:R-:W-:Y:S01]  /*19db0*/  F2FP.BF16.F32.PACK_AB R199, R157, R156 ;  /* 0x0000009c9dc7723e */ /* 0x000fe200000010ff */
[----:B0-----:R-:W-:Y:S01]  /*19dc0*/  IMAD.MOV.U32 R218, RZ, RZ, R227 ;  /* 0x000000ffffda7224 */ /* 0x001fe200078e00e3 */
        /* <DEDUP_REMOVED lines=9> */
[C---:B--2---:R-:W-:Y:S01]  /*19e60*/  ISETP.GT.AND P1, PT, R5.reuse, R3, PT ;  /* 0x000000030500720c */ /* 0x044fe20003f24270 */
[----:B------:R-:W-:Y:S02]  /*19e70*/  VIADD R5, R5, 0xffffffff ;  /* 0xffffffff05057836 */ /* 0x000fe40000000000 */
[----:B------:R-:W-:-:S10]  /*19e80*/  IMAD.MOV.U32 R3, RZ, RZ, R152 ;  /* 0x000000ffff037224 */ /* 0x000fd400078e0098 */
[----:B------:R-:W-:Y:S05]  /*19e90*/  @P1 BRA `(.L_x_1775) ;  /* 0xffffffcc00981947 */ /* 0x000fea000383ffff */
[----:B------:R-:W-:Y:S05]  /*19ea0*/  BSYNC B0 ;  /* 0x0000000000007941 */ /* 0x000fea0003800000 */
.L_x_1754:
[----:B------:R-:W-:Y:S02]  /*19eb0*/  IMAD.MOV.U32 R3, RZ, RZ, R152 ;  /* 0x000000ffff037224 */ /* 0x000fe400078e0098 */
[----:B------:R-:W-:Y:S02]  /*19ec0*/  IMAD.MOV.U32 R4, RZ, RZ, R153 ;  /* 0x000000ffff047224 */ /* 0x000fe400078e0099 */
[----:B------:R-:W-:Y:S02]  /*19ed0*/  IMAD.MOV.U32 R202, RZ, RZ, R222 ;  /* 0x000000ffffca7224 */ /* 0x000fe400078e00de */
[----:B------:R-:W-:-:S07]  /*19ee0*/  IMAD.MOV.U32 R218, RZ, RZ, R227 ;  /* 0x000000ffffda7224 */ /* 0x000fce00078e00e3 */
.L_x_1753:
[----:B------:R-:W-:Y:S05]  /*19ef0*/  BSYNC B1 ;  /* 0x0000000000017941 */ /* 0x000fea0003800000 */
.L_x_1752:
[----:B------:R-:W2:Y:S01]  /*19f00*/  LDL R152, [R1+0x5c] ;  /* 0x00005c0001987983 */ /* 0x000ea20000100800 */
[----:B------:R-:W0:Y:S01]  /*19f10*/  LDC R11, c[0x0][0x448] ;  /* 0x00011200ff0b7b82 */ /* 0x000e220000000800 */
[----:B------:R-:W-:Y:S01]  /*19f20*/  LOP3.LUT R16, R16, 0xffffffdf, RZ, 0xc0, !PT ;  /* 0xffffffdf10107812 */ /* 0x000fe200078ec0ff */
[----:B------:R-:W-:-:S06]  /*19f30*/  ULDC UR4, c[0x0][0x9dc] ;  /* 0x0002770000047ab9 */ /* 0x000fcc0000000800 */
[----:B------:R-:W1:Y:S01]  /*19f40*/  LDC R155, c[0x0][0x9e4] ;  /* 0x00027900ff9b7b82 */ /* 0x000e620000000800 */
[----:B0-----:R-:W-:-:S13]  /*19f50*/  ISETP.NE.AND P1, PT, R11, 0x1, PT ;  /* 0x000000010b00780c */ /* 0x001fda0003f25270 */
[----:B------:R-:W0:Y:S01]  /*19f60*/  @P1 LDC R153, c[0x0][0x44c] ;  /* 0x00011300ff991b82 */ /* 0x000e220000000800 */
[----:B------:R-:W-:-:S04]  /*19f70*/  @P1 LOP3.LUT R16, R16, 0x20, RZ, 0xfc, !PT ;  /* 0x0000002010101812 */ /* 0x000fc800078efcff */
[----:B------:R-:W-:-:S03]  /*19f80*/  LOP3.LUT R16, R16, 0xffffffbf, RZ, 0xc0, !PT ;  /* 0xffffffbf10107812 */ /* 0x000fc600078ec0ff */
[----:B------:R-:W3:Y:S01]  /*19f90*/  @P1 LDC R11, c[0x0][0x450] ;  /* 0x00011400ff0b1b82 */ /* 0x000ee20000000800 */
[----:B--2---:R-:W-:-:S04]  /*19fa0*/  VIADD R152, R152, 0x7f ;  /* 0x0000007f98987836 */ /* 0x004fc80000000000 */
[----:B0-----:R-:W-:-:S05]  /*19fb0*/  @P1 IMAD.HI.U32 R153, R152, R153, RZ ;  /* 0x0000009998991227 */ /* 0x001fca00078e00ff */
[----:B---3--:R-:W-:Y:S02]  /*19fc0*/  @P1 SHF.R.U32.HI R152, RZ, R11, R153 ;  /* 0x0000000bff981219 */ /* 0x008fe40000011699 */
[----:B-1----:R-:W-:Y:S02]  /*19fd0*/  ISETP.GE.AND P1, PT, R155, 0x1, PT ;  /* 0x000000019b00780c */ /* 0x002fe40003f26270 */
[----:B------:R-:W-:-:S05]  /*19fe0*/  IADD3 R11, R220, 0x1, -R219 ;  /* 0x00000001dc0b7810 */ /* 0x000fca0007ffe8db */
[----:B------:R-:W-:-:S04]  /*19ff0*/  IMAD.IADD R152, R11, 0x1, R152 ;  /* 0x000000010b987824 */ /* 0x000fc800078e0298 */
[----:B------:R-:W-:Y:S02]  /*1a000*/  VIADD R11, R152, -UR4 ;  /* 0x80000004980b7c36 */ /* 0x000fe40008000000 */
[----:B------:R-:W-:Y:S01]  /*1a010*/  @P1 LOP3.LUT R16, R16, 0x40, RZ, 0xfc, !PT ;  /* 0x0000004010101812 */ /* 0x000fe200078efcff */
        /* <DEDUP_REMOVED lines=12> */
.L_x_1778:
[----:B------:R-:W-:-:S13]  /*1a0e0*/  ISETP.NE.AND P1, PT, R155, 0x1, PT ;  /* 0x000000019b00780c */ /* 0x000fda0003f25270 */
[----:B------:R-:W0:Y:S02]  /*1a0f0*/  @P1 LDC.64 R152, c[0x0][0x9e8] ;  /* 0x00027a00ff981b82 */ /* 0x000e240000000a00 */
[----:B0-----:R-:W-:-:S05]  /*1a100*/  @P1 IMAD.HI.U32 R152, R154, R152, RZ ;  /* 0x000000989a981227 */ /* 0x001fca00078e00ff */
[----:B------:R-:W-:-:S07]  /*1a110*/  @P1 SHF.R.U32.HI R154, RZ, R153, R152 ;  /* 0x00000099ff9a1219 */ /* 0x000fce0000011698 */
.L_x_1779:
[----:B------:R-:W-:Y:S05]  /*1a120*/  BSYNC B0 ;  /* 0x0000000000007941 */ /* 0x000fea0003800000 */
.L_x_1777:
[----:B------:R-:W-:-:S05]  /*1a130*/  IMAD R154, R154, R155, RZ ;  /* 0x0000009b9a9a7224 */ /* 0x000fca00078e02ff */
[----:B------:R-:W-:-:S07]  /*1a140*/  VIMNMX R11, R11, R154, !PT ;  /* 0x0000009a0b0b7248 */ /* 0x000fce0007fe0100 */
.L_x_1776:
[----:B------:R-:W2:Y:S01]  /*1a150*/  LDL R153, [R1+0x7c] ;  /* 0x00007c0001997983 */ /* 0x000ea20000100800 */
[----:B------:R-:W-:Y:S01]  /*1a160*/  VIADD R11, R11, 0x3f ;  /* 0x0000003f0b0b7836 */ /* 0x000fe20000000000 */
[----:B------:R-:W-:Y:S04]  /*1a170*/  BSSY B0, `(.L_x_1780) ;  /* 0x0000268000007945 */ /* 0x000fe80003800000 */
[----:B------:R-:W-:-:S04]  /*1a180*/  SHF.R.S32.HI R152, RZ, 0x1f, R11 ;  /* 0x0000001fff987819 */ /* 0x000fc8000001140b */
[----:B------:R-:W-:-:S04]  /*1a190*/  LEA.HI R152, R152, R11, RZ, 0x6 ;  /* 0x0000000b98987211 */ /* 0x000fc800078f30ff */
[----:B------:R-:W-:-:S04]  /*1a1a0*/  SHF.R.S32.HI R152, RZ, 0x6, R152 ;  /* 0x00000006ff987819 */ /* 0x000fc80000011498 */
[----:B--2---:R-:W-:-:S04]  /*1a1b0*/  VIMNMX R153, R153, R152, !PT ;  /* 0x0000009899997248 */ /* 0x004fc80007fe0100 */
[----:B------:R-:W-:Y:S01]  /*1a1c0*/  ISETP.GE.AND P1, PT, R5, R153, PT ;  /* 0x000000990500720c */ /* 0x000fe20003f26270 */
[----:B------:R0:W-:-:S12]  /*1a1d0*/  STL [R1+0x58], R153 ;  /* 0x0000589901007387 */ /* 0x0001d80000100800 */
[----:B0-----:R-:W-:Y:S05]  /*1a1e0*/  @!P1 BRA `(.L_x_1781) ;  /* 0x0000002400809947 */ /* 0x001fea0003800000 */
[----:B------:R-:W-:Y:S01]  /*1a1f0*/  BSSY B1, `(.L_x_1782) ;  /* 0x000025e000017945 */ /* 0x000fe20003800000 */
[----:B------:R0:W-:Y:S01]  /*1a200*/  STL [R1+0x4], R5 ;  /* 0x0000040501007387 */ /* 0x0001e20000100800 */
[----:B------:R-:W-:Y:S02]  /*1a210*/  IMAD.MOV.U32 R228, RZ, RZ, R3 ;  /* 0x000000ffffe47224 */ /* 0x000fe400078e0003 */
[----:B------:R-:W-:Y:S02]  /*1a220*/  IMAD.MOV.U32 R227, RZ, RZ, R4 ;  /* 0x000000ffffe37224 */ /* 0x000fe400078e0004 */
[----:B------:R-:W-:Y:S02]  /*1a230*/  IMAD.MOV.U32 R11, RZ, RZ, R218 ;  /* 0x000000ffff0b7224 */ /* 0x000fe400078e00da */
[----:B0-----:R-:W-:-:S07]  /*1a240*/  IMAD.MOV.U32 R5, RZ, RZ, R202 ;  /* 0x000000ffff057224 */ /* 0x001fce00078e00ca */
.L_x_1795:
[----:B------:R-:W-:-:S04]  /*1a250*/  ISETP.NE.AND P1, PT, R5, 0x1, PT ;  /* 0x000000010500780c */ /* 0x000fc80003f25270 */
[----:B------:R-:W-:-:S04]  /*1a260*/  SEL R218, RZ, 0x1, P1 ;  /* 0x00000001ffda7807 */ /* 0x000fc80000800000 */
[----:B------:R-:W-:Y:S01]  /*1a270*/  LOP3.LUT R218, R11, R218, RZ, 0x3c, !PT ;  /* 0x000000da0bda7212 */ /* 0x000fe200078e3cff */
[----:B0-----:R-:W-:Y:S06]  /*1a280*/  @!P0 BRA `(.L_x_1783) ;  /* 0x0000000000048947 */ /* 0x001fec0003800000 */
[----:B------:R-:W-:Y:S01]  /*1a290*/  BPT.TRAP 0x1 ;  /* 0x000000040000795c */ /* 0x000fe20000300000 */
.L_x_1783:
        /* <DEDUP_REMOVED lines=8> */
.L_x_1784:
        /* <DEDUP_REMOVED lines=8> */
.L_x_1786:
[----:B------:R-:W-:Y:S05]  /*1a3a0*/  BSYNC B2 ;  /* 0x0000000000027941 */ /* 0x000fea0003800000 */
.L_x_1785:
[----:B------:R-:W-:Y:S04]  /*1a3b0*/  STL.64 [R1+0x100], R184 ;  /* 0x000100b801007387 */ /* 0x000fe80000100a00 */
[----:B------:R-:W-:Y:S04]  /*1a3c0*/  STL [R1+0xf8], R5 ;  /* 0x0000f80501007387 */ /* 0x000fe80000100800 */
        /* <DEDUP_REMOVED lines=10> */
[----:B------:R-:W-:Y:S02]  /*1a470*/  VIADD R152, R4, 0x6 ;  /* 0x0000000604987836 */ /* 0x000fe40000000000 */
[----:B------:R-:W-:Y:S01]  /*1a480*/  IMAD.MOV.U32 R3, RZ, RZ, 0x40000040 ;  /* 0x40000040ff037424 */ /* 0x000fe200078e00ff */
[----:B------:R-:W-:Y:S01]  /*1a490*/  R2UR UR4, R2 ;  /* 0x00000000020472ca */ /* 0x000fe200000e0000 */
[----:B------:R-:W-:Y:S01]  /*1a4a0*/  IMAD.MOV.U32 R2, RZ, RZ, R153 ;  /* 0x000000ffff027224 */ /* 0x000fe200078e0099 */
[----:B------:R-:W-:Y:S01]  /*1a4b0*/  R2UR UR10, R152 ;  /* 0x00000000980a72ca */ /* 0x000fe200000e0000 */
[----:B------:R-:W-:Y:S01]  /*1a4c0*/  IMAD.MOV.U32 R153, RZ, RZ, 0x40000040 ;  /* 0x40000040ff997424 */ /* 0x000fe200078e00ff */
[----:B------:R-:W-:Y:S01]  /*1a4d0*/  R2UR UR5, R3 ;  /* 0x00000000030572ca */ /* 0x000fe200000e0000 */
[----:B------:R-:W-:Y:S01]  /*1a4e0*/  VIADD R154, R4, 0x204 ;  /* 0x00000204049a7836 */ /* 0x000fe20000000000 */
[----:B------:R-:W-:Y:S01]  /*1a4f0*/  R2UR UR8, R2 ;  /* 0x00000000020872ca */ /* 0x000fe200000e0000 */
[C---:B------:R-:W-:Y:S01]  /*1a500*/  VIADD R2, R4.reuse, 0x200 ;  /* 0x0000020004027836 */ /* 0x040fe20000000000 */
[----:B------:R-:W-:Y:S01]  /*1a510*/  R2UR UR11, R153 ;  /* 0x00000000990b72ca */ /* 0x000fe200000e0000 */
[----:B------:R-:W-:Y:S01]  /*1a520*/  VIADD R152, R4, 0x202 ;  /* 0x0000020204987836 */ /* 0x000fe20000000000 */
        /* <DEDUP_REMOVED lines=10> */
[----:B------:R-:W-:Y:S01]  /*1a5d0*/  MOV R5, UR10 ;  /* 0x0000000a00057c02 */ /* 0x000fe20008000f00 */
[----:B------:R-:W-:Y:S01]  /*1a5e0*/  UMOV UR10, UR4 ;  /* 0x00000004000a7c82 */ /* 0x000fe20008000000 */
[----:B------:R-:W-:Y:S01]  /*1a5f0*/  MOV R156, UR11 ;  /* 0x0000000b009c7c02 */ /* 0x000fe20008000f00 */
[----:B------:R-:W-:Y:S01]  /*1a600*/  UMOV UR11, UR5 ;  /* 0x00000005000b7c82 */ /* 0x000fe20008000000 */
[----:B------:R-:W-:Y:S01]  /*1a610*/  R2UR UR38, R2 ;  /* 0x00000000022672ca */ /* 0x000fe200000e0000 */
[----:B------:R-:W-:Y:S01]  /*1a620*/  VIADD R2, R4, 0x600 ;  /* 0x0000060004027836 */ /* 0x000fe20000000000 */
[----:B------:R-:W-:Y:S01]  /*1a630*/  R2UR UR7, R3 ;  /* 0x00000000030772ca */ /* 0x000fe200000e0000 */
[----:B------:R-:W-:Y:S01]  /*1a640*/  IMAD.MOV.U32 R155, RZ, RZ, 0x40000040 ;  /* 0x40000040ff9b7424 */ /* 0x000fe200078e00ff */
[----:B------:R-:W-:Y:S01]  /*1a650*/  R2UR UR34, R152 ;  /* 0x00000000982272ca */ /* 0x000fe200000e0000 */
[----:B------:R-:W-:Y:S01]  /*1a660*/  VIADD R152, R4, 0x604 ;  /* 0x0000060404987836 */ /* 0x000fe20000000000 */
[----:B------:R-:W-:Y:S01]  /*1a670*/  R2UR UR42, R154 ;  /* 0x000000009a2a72ca */ /* 0x000fe200000e0000 */
[----:B------:R-:W-:Y:S01]  /*1a680*/  VIADD R154, R4, 0x602 ;  /* 0x00000602049a7836 */ /* 0x000fe20000000000 */
[----:B------:R-:W-:-:S02]  /*1a690*/  R2UR UR4, R6 ;  /* 0x00000000060472ca */ /* 0x000fc400000e0000 */
[----:B------:R-:W-:Y:S02]  /*1a6a0*/  R2UR UR5, R7 ;  /* 0x00000000070572ca */ /* 0x000fe400000e0000 */
[----:B------:R-:W-:Y:S01]  /*1a6b0*/  R2UR UR46, R2 ;  /* 0x00000000022e72ca */ /* 0x000fe200000e0000 */
[----:B------:R-:W-:Y:S01]  /*1a6c0*/  VIADD R2, R4, 0x606 ;  /* 0x0000060604027836 */ /* 0x000fe20000000000 */
[----:B------:R-:W-:Y:S01]  /*1a6d0*/  R2UR UR19, R153 ;  /* 0x00000000991372ca */ /* 0x000fe200000e0000 */
[----:B------:R-:W-:Y:S01]  /*1a6e0*/  IMAD.MOV.U32 R4, RZ, RZ, R156 ;  /* 0x000000ffff047224 */ /* 0x000fe200078e009c */
[C---:B------:R-:W-:Y:S02]  /*1a6f0*/  R2UR UR23, R155.reuse ;  /* 0x000000009b1772ca */ /* 0x040fe400000e0000 */
[----:B------:R-:W-:Y:S02]  /*1a700*/  R2UR UR31, R155 ;  /* 0x000000009b1f72ca */ /* 0x000fe400000e0000 */
[----:B------:R-:W-:-:S02]  /*1a710*/  R2UR UR35, R153 ;  /* 0x00000000992372ca */ /* 0x000fc400000e0000 */
[C---:B------:R-:W-:Y:S02]  /*1a720*/  R2UR UR43, R155.reuse ;  /* 0x000000009b2b72ca */ /* 0x040fe400000e0000 */
[----:B------:R-:W-:Y:S02]  /*1a730*/  R2UR UR50, R154 ;  /* 0x000000009a3272ca */ /* 0x000fe400000e0000 */
[----:B------:R-:W-:Y:S02]  /*1a740*/  R2UR UR51, R155 ;  /* 0x000000009b3372ca */ /* 0x000fe400000e0000 */
[----:B------:R-:W-:Y:S02]  /*1a750*/  R2UR UR54, R152 ;  /* 0x00000000983672ca */ /* 0x000fe400000e0000 */
[----:B------:R-:W-:Y:S02]  /*1a760*/  R2UR UR55, R153 ;  /* 0x00000000993772ca */ /* 0x000fe400000e0000 */
[----:B------:R-:W-:Y:S01]  /*1a770*/  WARPGROUP.ARRIVE ;  /* 0x00000000000079c5 */ /* 0x000fe20000000000 */
[----:B------:R-:W-:-:S02]  /*1a780*/  R2UR UR9, R3 ;  /* 0x00000000030972ca */ /* 0x000fc400000e0000 */
[C---:B------:R-:W-:Y:S02]  /*1a790*/  R2UR UR15, R3.reuse ;  /* 0x00000000030f72ca */ /* 0x040fe400000e0000 */
[C---:B------:R-:W-:Y:S01]  /*1a7a0*/  R2UR UR27, R3.reuse ;  /* 0x00000000031b72ca */ /* 0x040fe200000e0000 */
[----:B------:R-:W-:Y:S01]  /*1a7b0*/  HGMMA.64x64x16.F32.BF16 R152, gdesc[UR4], RZ, !UPT, gsb0 ;  /* 0x00e00000049879f0 */ /* 0x000fe2000c0018ff */
[----:B------:R-:W-:Y:S01]  /*1a7c0*/  UMOV UR6, UR8 ;  /* 0x0000000800067c82 */ /* 0x000fe20008000000 */
[C---:B------:R-:W-:Y:S02]  /*1a7d0*/  R2UR UR39, R3.reuse ;  /* 0x00000000032772ca */ /* 0x040fe400000e0000 */
[----:B------:R-:W-:-:S04]  /*1a7e0*/  R2UR UR47, R3 ;  /* 0x00000000032f72ca */ /* 0x000fc800000e0000 */
[----:B------:R-:W-:Y:S01]  /*1a7f0*/  UMOV UR7, UR9 ;  /* 0x0000000900077c82 */ /* 0x000fe20008000000 */
[----:B------:R-:W-:Y:S02]  /*1a800*/  R2UR UR58, R2 ;  /* 0x00000000023a72ca */ /* 0x000fe400000e0000 */
[----:B------:R-:W-:Y:S02]  /*1a810*/  R2UR UR59, R3 ;  /* 0x00000000033b72ca */ /* 0x000fe400000e0000 */
[----:B------:R-:W4:Y:S01]  /*1a820*/  LDL.64 R2, [R1+0x20] ;  /* 0x0000200001027983 */ /* 0x000f220000100a00 */
[----:B------:R-:W-:Y:S02]  /*1a830*/  WARPGROUP.DEPBAR.LE gsb0, 0x0 ;  /* 0x00008000000079c5 */ /* 0x000fe40000010000 */
[----:B------:R-:W-:Y:S01]  /*1a840*/  WARPGROUP.ARRIVE ;  /* 0x00000000000079c5 */ /* 0x000fe20000000000 */
[----:B--2---:R-:W-:Y:S02]  /*1a850*/  R2UR UR8, R184 ;  /* 0x00000000b80872ca */ /* 0x004fe400000e0000 */
[----:B------:R-:W-:-:S02]  /*1a860*/  R2UR UR9, R185 ;  /* 0x00000000b90972ca */ /* 0x000fc400000e0000 */
[----:B------:R-:W-:Y:S01]  /*1a870*/  R2UR UR4, R22 ;  /* 0x00000000160472ca */ /* 0x000fe200000e0000 */
[----:B------:R0:W5:Y:S10]  /*1a880*/  LDL.LU.64 R184, [R1+0x100] ;  /* 0x0001000001b87983 */ /* 0x0001740000300a00 */
[----:B------:R-:W-:Y:S01]  /*1a890*/  HGMMA.64x64x16.F32.BF16 R152, gdesc[UR8], R152, gsb0 ;  /* 0x00e00000089879f0 */ /* 0x000fe20008001898 */
[----:B------:R-:W-:-:S02]  /*1a8a0*/  R2UR UR5, R23 ;  /* 0x00000000170572ca */ /* 0x000fc400000e0000 */
[----:B------:R-:W-:Y:S02]  /*1a8b0*/  WARPGROUP.DEPBAR.LE gsb0, 0x0 ;  /* 0x00008000000079c5 */ /* 0x000fe40000010000 */
[----:B------:R-:W-:-:S09]  /*1a8c0*/  WARPGROUP.ARRIVE ;  /* 0x00000000000079c5 */ /* 0x000fd20000000000 */
[----:B------:R-:W-:Y:S01]  /*1a8d0*/  HGMMA.64x64x16.F32.BF16 R152, gdesc[UR4], R152, gsb0 ;  /* 0x00e00000049879f0 */ /* 0x000fe20008001898 */
[----:B------:R-:W-:Y:S02]  /*1a8e0*/  R2UR UR11, R4 ;  /* 0x00000000040b72ca */ /* 0x000fe400000e0000 */
[----:B------:R-:W-:Y:S02]  /*1a8f0*/  R2UR UR10, R5 ;  /* 0x00000000050a72ca */ /* 0x000fe400000e0000 */
[----:B---3--:R-:W-:Y:S01]  /*1a900*/  R2UR UR8, R18 ;  /* 0x00000000120872ca */ /* 0x008fe200000e0000 */
[----:B------:R0:W5:Y:S01]  /*1a910*/  LDL.LU R5, [R1+0xf8] ;  /* 0x0000f80001057983 */ /* 0x0001620000300800 */
[----:B------:R-:W-:Y:S02]  /*1a920*/  R2UR UR9, R19 ;  /* 0x00000000130972ca */ /* 0x000fe400000e0000 */
[----:B----4-:R-:W-:Y:S01]  /*1a930*/  R2UR UR12, R16 ;  /* 0x00000000100c72ca */ /* 0x010fe200000e0000 */
[----:B------:R0:W5:Y:S01]  /*1a940*/  LDL.LU.64 R22, [R1+0xf0] ;  /* 0x0000f00001167983 */ /* 0x0001620000300a00 */
[----:B------:R-:W-:-:S02]  /*1a950*/  R2UR UR13, R17 ;  /* 0x00000000110d72ca */ /* 0x000fc400000e0000 */
[----:B------:R-:W-:Y:S01]  /*1a960*/  R2UR UR16, R2 ;  /* 0x00000000021072ca */ /* 0x000fe200000e0000 */
[----:B------:R0:W5:Y:S01]  /*1a970*/  LDL.LU.64 R18, [R1+0xe8] ;  /* 0x0000e80001127983 */ /* 0x0001620000300a00 */
[----:B------:R-:W-:Y:S02]  /*1a980*/  R2UR UR17, R3 ;  /* 0x00000000031172ca */ /* 0x000fe400000e0000 */
[----:B------:R-:W-:Y:S01]  /*1a990*/  R2UR UR20, R216 ;  /* 0x00000000d81472ca */ /* 0x000fe200000e0000 */
[----:B------:R0:W5:Y:S01]  /*1a9a0*/  LDL.LU.64 R16, [R1+0xe0] ;  /* 0x0000e00001107983 */ /* 0x0001620000300a00 */
        /* <DEDUP_REMOVED lines=187> */
[----:B0-----:R-:W-:Y:S06]  /*1b560*/  @!P0 BRA `(.L_x_1788) ;  /* 0x0000000000048947 */ /* 0x001fec0003800000 */
[----:B------:R-:W-:Y:S01]  /*1b570*/  BPT.TRAP 0x1 ;  /* 0x000000040000795c */ /* 0x000fe20000300000 */
.L_x_1788:
[----:B------:R-:W-:Y:S01]  /*1b580*/  SHF.L.U32 R0, R11, 0x1f, RZ ;  /* 0x0000001f0b007819 */ /* 0x000fe200000006ff */
[----:B-----5:R-:W-:-:S04]  /*1b590*/  IMAD R11, R5, 0x8, R17 ;  /* 0x00000008050b7824 */ /* 0x020fc800078e0211 */
[----:B------:R0:W1:Y:S01]  /*1b5a0*/  SYNCS.PHASECHK.TRANS64.TRYWAIT P1, [R11+URZ+0x30850], R0 ;  /* 0x030850000b0075a7 */ /* 0x000062000802017f */
[----:B------:R-:W-:Y:S05]  /*1b5b0*/  @!P0 BRA `(.L_x_1789) ;  /* 0x0000000000048947 */ /* 0x000fea0003800000 */
[----:B------:R-:W-:Y:S01]  /*1b5c0*/  BPT.TRAP 0x1 ;  /* 0x000000040000795c */ /* 0x000fe20000300000 */
.L_x_1789:
[----:B------:R-:W-:Y:S04]  /*1b5d0*/  BSSY B2, `(.L_x_1790) ;  /* 0x0000004000027945 */ /* 0x000fe80003800000 */
[----:B-1----:R-:W-:Y:S05]  /*1b5e0*/  @P1 BRA `(.L_x_1791) ;  /* 0x0000000000081947 */ /* 0x002fea0003800000 */
[----:B------:R-:W1:Y:S02]  /*1b5f0*/  SYNCS.PHASECHK.TRANS64.TRYWAIT P1, [R11+URZ+0x30850], R0 ;  /* 0x030850000b0075a7 */ /* 0x000e64000802017f */
[----:B-1----:R-:W-:Y:S05]  /*1b600*/  @!P1 BRA `(.L_x_1792) ;  /* 0x0000014000149947 */ /* 0x002fea0003800000 */
.L_x_1791:
[----:B------:R-:W-:Y:S05]  /*1b610*/  BSYNC B2 ;  /* 0x0000000000027941 */ /* 0x000fea0003800000 */
.L_x_1790:
[----:B------:R-:W-:Y:S01]  /*1b620*/  VIADD R2, R17, 0x400 ;  /* 0x0000040011027836 */ /* 0x000fe20000000000 */
[----:B------:R-:W-:Y:S01]  /*1b630*/  WARPGROUP.ARRIVE ;  /* 0x00000000000079c5 */ /* 0x000fe20000000000 */
[----:B------:R-:W-:-:S03]  /*1b640*/  IMAD.MOV.U32 R3, RZ, RZ, 0x40000040 ;  /* 0x40000040ff037424 */ /* 0x000fc600078e00ff */
[----:B------:R-:W-:Y:S02]  /*1b650*/  SHF.R.U32.HI R2, RZ, 0x4, R2 ;  /* 0x00000004ff027819 */ /* 0x000fe40000011602 */
[----:B------:R-:W-:Y:S01]  /*1b660*/  R2UR UR7, R3 ;  /* 0x00000000030772ca */ /* 0x000fe200000e0000 */
[----:B------:R-:W-:Y:S01]  /*1b670*/  IMAD.MOV.U32 R3, RZ, RZ, 0x40000040 ;  /* 0x40000040ff037424 */ /* 0x000fe200078e00ff */
[----:B------:R-:W-:-:S04]  /*1b680*/  LOP3.LUT R2, R2, 0x3fff, RZ, 0xc0, !PT ;  /* 0x00003fff02027812 */ /* 0x000fc800078ec0ff */
[----:B------:R-:W-:-:S05]  /*1b690*/  LOP3.LUT R2, R2, 0x2000000, RZ, 0xfc, !PT ;  /* 0x0200000002027812 */ /* 0x000fca00078efcff */
[----:B------:R-:W-:Y:S02]  /*1b6a0*/  IMAD R2, R5, 0x800, R2 ;  /* 0x0000080005027824 */ /* 0x000fe400078e0202 */
[----:B------:R-:W-:Y:S02]  /*1b6b0*/  IMAD.MOV.U32 R5, RZ, RZ, 0x40000040 ;  /* 0x40000040ff057424 */ /* 0x000fe400078e00ff */
[C---:B------:R-:W-:Y:S01]  /*1b6c0*/  VIADD R4, R2.reuse, 0x80 ;  /* 0x0000008002047836 */ /* 0x040fe20000000000 */
[----:B------:R-:W-:-:S13]  /*1b6d0*/  R2UR UR6, R2 ;  /* 0x00000000020672ca */ /* 0x000fda00000e0000 */
        /* <DEDUP_REMOVED lines=25> */
.L_x_1793:
[----:B------:R-:W-:Y:S01]  /*1b870*/  ULDC UR4, c[0x0][0x9d8] ;  /* 0x0002760000047ab9 */ /* 0x000fe20000000800 */
[----:B------:R-:W2:Y:S01]  /*1b880*/  LDL R186, [R1+0xc] ;  /* 0x00000c0001ba7983 */ /* 0x000ea20000100800 */
[----:B01----:R-:W-:Y:S01]  /*1b890*/  FMUL.FTZ R0, R152, UR4 ;  /* 0x0000000498007c20 */ /* 0x003fe20008410000 */
        /* <DEDUP_REMOVED lines=39> */
[----:B------:R-:W-:Y:S01]  /*1bb10*/  ULDC UR4, c[0x0][0x988] ;  /* 0x0002620000047ab9 */ /* 0x000fe20000000800 */
[----:B------:R-:W-:-:S05]  /*1bb20*/  VIADD R222, R222, 0x30840 ;  /* 0x00030840dede7836 */ /* 0x000fca0000000000 */
[----:B------:R-:W3:Y:S01]  /*1bb30*/  MUFU.TANH R156, R156 ;  /* 0x0000009c009c7308 */ /* 0x000ee20000002400 */
[----:B0-----:R-:W-:-:S07]  /*1bb40*/  FMNMX.FTZ R2, R152, R2, !PT ;  /* 0x0000000298027209 */ /* 0x001fce0007810000 */
[----:B------:R-:W0:Y:S01]  /*1bb50*/  MUFU.TANH R157, R157 ;  /* 0x0000009d009d7308 */ /* 0x000e220000002400 */
[----:B-1----:R-:W-:-:S07]  /*1bb60*/  FMNMX.FTZ R2, R153, R2, !PT ;  /* 0x0000000299027209 */ /* 0x002fce0007810000 */
[----:B------:R-:W1:Y:S01]  /*1bb70*/  MUFU.TANH R160, R160 ;  /* 0x000000a000a07308 */ /* 0x000e620000002400 */
[----:B---3--:R-:W-:-:S07]  /*1bb80*/  FMNMX.FTZ R2, R156, R2, !PT ;  /* 0x000000029c027209 */ /* 0x008fce0007810000 */
        /* <DEDUP_REMOVED lines=19> */
[----:B0-----:R-:W-:-:S05]  /*1bcc0*/  FMNMX.FTZ R4, R176, R4, !PT ;  /* 0x00000004b0047209 */ /* 0x001fca0007810000 */
[----:B------:R-:W0:Y:S02]  /*1bcd0*/  SHFL.BFLY PT, R2, R4, 0x2, 0x1f ;  /* 0x0c401f0004027f89 */ /* 0x000e2400000e0000 */
[----:B------:R-:W4:Y:S08]  /*1bce0*/  MUFU.TANH R158, R158 ;  /* 0x0000009e009e7308 */ /* 0x000f300000002400 */
[----:B------:R-:W5:Y:S08]  /*1bcf0*/  MUFU.TANH R159, R159 ;  /* 0x0000009f009f7308 */ /* 0x000f700000002400 */
[----:B------:R-:W5:Y:S01]  /*1bd00*/  MUFU.TANH R162, R162 ;  /* 0x000000a200a27308 */ /* 0x000f620000002400 */
[----:B0-----:R-:W-:-:S07]  /*1bd10*/  FMNMX.FTZ R4, R4, R2, !PT ;  /* 0x0000000204047209 */ /* 0x001fce0007810000 */
[----:B------:R-:W0:Y:S01]  /*1bd20*/  MUFU.TANH R163, R163 ;  /* 0x000000a300a37308 */ /* 0x000e220000002400 */
[----:B------:R-:W1:Y:S07]  /*1bd30*/  SHFL.BFLY PT, R2, R4, 0x1, 0x1f ;  /* 0x0c201f0004027f89 */ /* 0x000e6e00000e0000 */
[----:B------:R-:W0:Y:S08]  /*1bd40*/  MUFU.TANH R166, R166 ;  /* 0x000000a600a67308 */ /* 0x000e300000002400 */
[----:B------:R-:W0:Y:S08]  /*1bd50*/  MUFU.TANH R167, R167 ;  /* 0x000000a700a77308 */ /* 0x000e300000002400 */
[----:B------:R-:W0:Y:S01]  /*1bd60*/  MUFU.TANH R170, R170 ;  /* 0x000000aa00aa7308 */ /* 0x000e220000002400 */
[----:B-1----:R-:W-:-:S02]  /*1bd70*/  FMNMX.FTZ R4, R4, R2, !PT ;  /* 0x0000000204047209 */ /* 0x002fc40007810000 */
[----:B------:R-:W-:-:S05]  /*1bd80*/  FMNMX.FTZ R2, R154, R228, !PT ;  /* 0x000000e49a027209 */ /* 0x000fca0007810000 */
[----:B------:R-:W1:Y:S01]  /*1bd90*/  MUFU.TANH R171, R171 ;  /* 0x000000ab00ab7308 */ /* 0x000e620000002400 */
[----:B---3--:R-:W-:Y:S01]  /*1bda0*/  FMNMX.FTZ R2, R155, R2, !PT ;  /* 0x000000029b027209 */ /* 0x008fe20007810000 */
[----:B------:R-:W-:-:S03]  /*1bdb0*/  FADD.FTZ R185, -R4, R227 ;  /* 0x000000e304b97221 */ /* 0x000fc60000010100 */
[----:B----4-:R-:W-:-:S03]  /*1bdc0*/  FMNMX.FTZ R2, R158, R2, !PT ;  /* 0x000000029e027209 */ /* 0x010fc60007810000 */
[----:B------:R-:W3:Y:S01]  /*1bdd0*/  MUFU.TANH R174, R174 ;  /* 0x000000ae00ae7308 */ /* 0x000ee20000002400 */
[----:B-----5:R-:W-:-:S04]  /*1bde0*/  FMNMX.FTZ R2, R159, R2, !PT ;  /* 0x000000029f027209 */ /* 0x020fc80007810000 */
[----:B------:R-:W-:-:S03]  /*1bdf0*/  FMNMX.FTZ R2, R162, R2, !PT ;  /* 0x00000002a2027209 */ /* 0x000fc60007810000 */
[----:B------:R-:W4:Y:S01]  /*1be00*/  MUFU.TANH R175, R175 ;  /* 0x000000af00af7308 */ /* 0x000f220000002400 */
[----:B0-----:R-:W-:-:S04]  /*1be10*/  FMNMX.FTZ R2, R163, R2, !PT ;  /* 0x00000002a3027209 */ /* 0x001fc80007810000 */
[----:B------:R-:W-:-:S03]  /*1be20*/  FMNMX.FTZ R2, R166, R2, !PT ;  /* 0x00000002a6027209 */ /* 0x000fc60007810000 */
[----:B------:R-:W0:Y:S01]  /*1be30*/  MUFU.TANH R177, R177 ;  /* 0x000000b100b17308 */ /* 0x000e220000002400 */
[----:B------:R-:W-:-:S04]  /*1be40*/  FMNMX.FTZ R2, R167, R2, !PT ;  /* 0x00000002a7027209 */ /* 0x000fc80007810000 */
[----:B------:R-:W-:-:S03]  /*1be50*/  FMNMX.FTZ R2, R170, R2, !PT ;  /* 0x00000002aa027209 */ /* 0x000fc60007810000 */
[----:B------:R-:W5:Y:S01]  /*1be60*/  MUFU.TANH R178, R178 ;  /* 0x000000b200b27308 */ /* 0x000f620000002400 */
[----:B-1----:R-:W-:-:S04]  /*1be70*/  FMNMX.FTZ R2, R171, R2, !PT ;  /* 0x00000002ab027209 */ /* 0x002fc80007810000 */
[----:B---3--:R-:W-:-:S03]  /*1be80*/  FMNMX.FTZ R2, R174, R2, !PT ;  /* 0x00000002ae027209 */ /* 0x008fc60007810000 */
[----:B------:R-:W1:Y:S01]  /*1be90*/  MUFU.TANH R179, R179 ;  /* 0x000000b300b37308 */ /* 0x000e620000002400 */
[----:B----4-:R-:W-:-:S04]  /*1bea0*/  FMNMX.FTZ R2, R175, R2, !PT ;  /* 0x00000002af027209 */ /* 0x010fc80007810000 */
[----:B0-----:R-:W-:-:S03]  /*1beb0*/  FMNMX.FTZ R2, R177, R2, !PT ;  /* 0x00000002b1027209 */ /* 0x001fc60007810000 */
[----:B------:R-:W0:Y:S01]  /*1bec0*/  MUFU.TANH R180, R180 ;  /* 0x000000b400b47308 */ /* 0x000e220000002400 */
[----:B-----5:R-:W-:-:S04]  /*1bed0*/  FMNMX.FTZ R2, R178, R2, !PT ;  /* 0x00000002b2027209 */ /* 0x020fc80007810000 */
[----:B-1----:R-:W-:-:S04]  /*1bee0*/  FMNMX.FTZ R2, R179, R2, !PT ;  /* 0x00000002b3027209 */ /* 0x002fc80007810000 */
[----:B0-----:R-:W-:-:S05]  /*1bef0*/  FMNMX.FTZ R2, R180, R2, !PT ;  /* 0x00000002b4027209 */ /* 0x001fca0007810000 */
[----:B------:R-:W0:Y:S01]  /*1bf00*/  SHFL.BFLY PT, R3, R2, 0x2, 0x1f ;  /* 0x0c401f0002037f89 */ /* 0x000e2200000e0000 */
[----:B--2---:R-:W-:Y:S02]  /*1bf10*/  PRMT R222, R186, 0x654, R222 ;  /* 0x00000654bade7816 */ /* 0x004fe400000000de */
[----:B0-----:R-:W-:Y:S02]  /*1bf20*/  FMNMX.FTZ R3, R2, R3, !PT ;  /* 0x0000000302037209 */ /* 0x001fe40007810000 */
[----:B------:R0:W-:Y:S03]  /*1bf30*/  SYNCS.ARRIVE.TRANS64.RED.A1T0 RZ, [R222+URZ], RZ ;  /* 0x000000ffdeff79a7 */ /* 0x0001e6000810043f */
[----:B------:R-:W1:Y:S02]  /*1bf40*/  SHFL.BFLY PT, R2, R3, 0x1, 0x1f ;  /* 0x0c201f0003027f89 */ /* 0x000e6400000e0000 */
[----:B-1----:R-:W-:Y:S01]  /*1bf50*/  FMNMX.FTZ R3, R3, R2, !PT ;  /* 0x0000000203037209 */ /* 0x002fe20007810000 */
[----:B------:R-:W-:-:S04]  /*1bf60*/  IMAD.U32 R2, RZ, RZ, UR4 ;  /* 0x00000004ff027e24 */ /* 0x000fc8000f8e00ff */
[-C--:B------:R-:W-:Y:S01]  /*1bf70*/  FMUL.FTZ R181, R4, R2.reuse ;  /* 0x0000000204b57220 */ /* 0x080fe20000410000 */
[----:B------:R-:W-:Y:S01]  /*1bf80*/  FADD.FTZ R184, -R3, R228 ;  /* 0x000000e403b87221 */ /* 0x000fe20000010100 */
[-C--:B------:R-:W-:Y:S02]  /*1bf90*/  FMUL.FTZ R185, R185, R2.reuse ;  /* 0x00000002b9b97220 */ /* 0x080fe40000410000 */
[-CC-:B------:R-:W-:Y:S01]  /*1bfa0*/  FFMA.FTZ R182, R0, R2.reuse, -R181.reuse ;  /* 0x0000000200b67223 */ /* 0x180fe200000108b5 */
        /* <DEDUP_REMOVED lines=14> */
[-C--:B------:R-:W-:Y:S01]  /*1c090*/  FFMA.FTZ R176, R176, R2.reuse, -R181 ;  /* 0x00000002b0b07223 */ /* 0x080fe200000108b5 */
[-C--:B------:R-:W-:Y:S01]  /*1c0a0*/  FMUL.FTZ R181, R3, R2.reuse ;  /* 0x0000000203b57220 */ /* 0x080fe20000410000 */
[-C--:B------:R-:W-:Y:S01]  /*1c0b0*/  FMUL.FTZ R184, R184, R2.reuse ;  /* 0x00000002b8b87220 */ /* 0x080fe20000410000 */
[----:B------:R-:W-:Y:S02]  /*1c0c0*/  MUFU.EX2 R10, R185 ;  /* 0x000000b9000a7308 */ /* 0x000fe40000000800 */
        /* <DEDUP_REMOVED lines=13> */
[-CC-:B------:R-:W-:Y:S01]  /*1c1a0*/  FFMA.FTZ R177, R177, R2.reuse, -R181.reuse ;  /* 0x00000002b1b17223 */ /* 0x180fe200000108b5 */
[----:B------:R-:W1:Y:S01]  /*1c1b0*/  MUFU.EX2 R182, R182 ;  /* 0x000000b600b67308 */ /* 0x000e620000000800 */
[-CC-:B------:R-:W-:Y:S01]  /*1c1c0*/  FFMA.FTZ R178, R178, R2.reuse, -R181.reuse ;  /* 0x00000002b2b27223 */ /* 0x180fe200000108b5 */
[-CC-:B------:R-:W-:Y:S01]  /*1c1d0*/  FFMA.FTZ R179, R179, R2.reuse, -R181.reuse ;  /* 0x00000002b3b37223 */ /* 0x180fe200000108b5 */
[----:B------:R-:W-:-:S05]  /*1c1e0*/  FFMA.FTZ R187, R180, R2, -R181 ;  /* 0x00000002b4bb7223 */ /* 0x000fca00000108b5 */
[----:B------:R-:W2:Y:S08]  /*1c1f0*/  MUFU.EX2 R154, R154 ;  /* 0x0000009a009a7308 */ /* 0x000eb00000000800 */
[----:B------:R-:W3:Y:S01]  /*1c200*/  MUFU.EX2 R183, R183 ;  /* 0x000000b700b77308 */ /* 0x000ee20000000800 */
[----:B-1----:R-:W-:-:S07]  /*1c210*/  FFMA.FTZ R223, R10, R223, R182 ;  /* 0x000000df0adf7223 */ /* 0x002fce00000100b6 */
[----:B------:R-:W1:Y:S01]  /*1c220*/  MUFU.EX2 R155, R155 ;  /* 0x0000009b009b7308 */ /* 0x000e620000000800 */
[----:B--2---:R-:W-:-:S07]  /*1c230*/  FFMA.FTZ R221, R0, R221, R154 ;  /* 0x000000dd00dd7223 */ /* 0x004fce000001009a */
[----:B------:R-:W2:Y:S01]  /*1c240*/  MUFU.EX2 R5, R5 ;  /* 0x0000000500057308 */ /* 0x000ea20000000800 */
[----:B---3--:R-:W-:-:S07]  /*1c250*/  FADD.FTZ R180, R183, R223 ;  /* 0x000000dfb7b47221 */ /* 0x008fce0000010000 */
[----:B------:R-:W3:Y:S01]  /*1c260*/  MUFU.EX2 R158, R158 ;  /* 0x0000009e009e7308 */ /* 0x000ee20000000800 */
[----:B-1----:R-:W-:-:S07]  /*1c270*/  FADD.FTZ R181, R155, R221 ;  /* 0x000000dd9bb57221 */ /* 0x002fce0000010000 */
[----:B------:R-:W1:Y:S01]  /*1c280*/  MUFU.EX2 R152, R152 ;  /* 0x0000009800987308 */ /* 0x000e620000000800 */
[----:B--2---:R-:W-:-:S07]  /*1c290*/  FADD.FTZ R180, R5, R180 ;  /* 0x000000b405b47221 */ /* 0x004fce0000010000 */
        /* <DEDUP_REMOVED lines=49> */
[----:B---3--:R-:W-:Y:S01]  /*1c5b0*/  FADD.FTZ R181, R179, R181 ;  /* 0x000000b5b3b57221 */ /* 0x008fe20000010000 */
[----:B-1----:R-:W-:-:S03]  /*1c5c0*/  FADD.FTZ R223, R176, R180 ;  /* 0x000000b4b0df7221 */ /* 0x002fc60000010000 */
[----:B--2---:R-:W-:Y:S01]  /*1c5d0*/  FADD.FTZ R221, R187, R181 ;  /* 0x000000b5bbdd7221 */ /* 0x004fe20000010000 */
[----:B0-----:R-:W-:Y:S06]  /*1c5e0*/  @!P0 BRA `(.L_x_1794) ;  /* 0x0000000000048947 */ /* 0x001fec0003800000 */
[----:B------:R-:W-:Y:S01]  /*1c5f0*/  BPT.TRAP 0x1 ;  /* 0x000000040000795c */ /* 0x000fe20000300000 */
.L_x_1794:
[----:B------:R-:W2:Y:S04]  /*1c600*/  LDL R181, [R1+0x58] ;  /* 0x0000580001b57983 */ /* 0x000ea80000100800 */
[----:B------:R-:W3:Y:S01]  /*1c610*/  LDL.LU R180, [R1+0x4] ;  /* 0x0000040001b47983 */ /* 0x000ee20000300800 */
[----:B------:R-:W-:Y:S01]  /*1c620*/  F2FP.BF16.F32.PACK_AB R198, R152, R5 ;  /* 0x0000000598c6723e */ /* 0x000fe200000010ff */
[----:B------:R-:W-:Y:S01]  /*1c630*/  VIADD R11, R11, 0x30860 ;  /* 0x000308600b0b7836 */ /* 0x000fe20000000000 */
[----:B------:R-:W-:Y:S01]  /*1c640*/  F2FP.BF16.F32.PACK_AB R196, R183, R182 ;  /* 0x000000b6b7c4723e */ /* 0x000fe200000010ff */
[----:B------:R-:W-:Y:S01]  /*1c650*/  IMAD.MOV.U32 R228, RZ, RZ, R3 ;  /* 0x000000ffffe47224 */ /* 0x000fe200078e0003 */
[----:B------:R-:W-:Y:S01]  /*1c660*/  F2FP.BF16.F32.PACK_AB R197, R155, R154 ;  /* 0x0000009a9bc5723e */ /* 0x000fe200000010ff */
[----:B------:R-:W-:Y:S01]  /*1c670*/  IMAD.MOV.U32 R227, RZ, RZ, R4 ;  /* 0x000000ffffe37224 */ /* 0x000fe200078e0004 */
[----:B------:R-:W-:Y:S01]  /*1c680*/  PRMT R11, R186, 0x654, R11 ;  /* 0x00000654ba0b7816 */ /* 0x000fe2000000000b */
[----:B------:R-:W-:Y:S01]  /*1c690*/  IMAD.MOV.U32 R5, RZ, RZ, R202 ;  /* 0x000000ffff057224 */ /* 0x000fe200078e00ca */
[----:B------:R-:W-:-:S02]  /*1c6a0*/  F2FP.BF16.F32.PACK_AB R199, R159, R158 ;  /* 0x0000009e9fc7723e */ /* 0x000fc400000010ff */
[----:B------:R0:W-:Y:S01]  /*1c6b0*/  SYNCS.ARRIVE.TRANS64.RED.A1T0 RZ, [R11+URZ], RZ ;  /* 0x000000ff0bff79a7 */ /* 0x0001e2000810043f */
[----:B------:R-:W-:Y:S02]  /*1c6c0*/  F2FP.BF16.F32.PACK_AB R192, R156, R153 ;  /* 0x000000999cc0723e */ /* 0x000fe400000010ff */
[----:B------:R-:W-:Y:S02]  /*1c6d0*/  F2FP.BF16.F32.PACK_AB R193, R163, R162 ;  /* 0x000000a2a3c1723e */ /* 0x000fe400000010ff */
[----:B------:R-:W-:Y:S02]  /*1c6e0*/  F2FP.BF16.F32.PACK_AB R194, R160, R157 ;  /* 0x0000009da0c2723e */ /* 0x000fe400000010ff */
[----:B------:R-:W-:Y:S01]  /*1c6f0*/  F2FP.BF16.F32.PACK_AB R195, R167, R166 ;  /* 0x000000a6a7c3723e */ /* 0x000fe200000010ff */
[----:B0-----:R-:W-:Y:S01]  /*1c700*/  IMAD.MOV.U32 R11, RZ, RZ, R218 ;  /* 0x000000ffff0b7224 */ /* 0x001fe200078e00da */
[----:B------:R-:W-:Y:S02]  /*1c710*/  F2FP.BF16.F32.PACK_AB R188, R161, R164 ;  /* 0x000000a4a1bc723e */ /* 0x000fe400000010ff */
[----:B------:R-:W-:-:S02]  /*1c720*/  F2FP.BF16.F32.PACK_AB R189, R171, R170 ;  /* 0x000000aaabbd723e */ /* 0x000fc400000010ff */
[----:B------:R-:W-:Y:S02]  /*1c730*/  F2FP.BF16.F32.PACK_AB R190, R168, R165 ;  /* 0x000000a5a8be723e */ /* 0x000fe400000010ff */
[----:B------:R-:W-:Y:S02]  /*1c740*/  F2FP.BF16.F32.PACK_AB R191, R175, R174 ;  /* 0x000000aeafbf723e */ /* 0x000fe400000010ff */
[----:B------:R-:W-:Y:S02]  /*1c750*/  F2FP.BF16.F32.PACK_AB R184, R172, R169 ;  /* 0x000000a9acb8723e */ /* 0x000fe400000010ff */
[----:B------:R-:W-:Y:S02]  /*1c760*/  F2FP.BF16.F32.PACK_AB R185, R178, R177 ;  /* 0x000000b1b2b9723e */ /* 0x000fe400000010ff */
[----:B------:R-:W-:Y:S02]  /*1c770*/  F2FP.BF16.F32.PACK_AB R186, R176, R173 ;  /* 0x000000adb0ba723e */ /* 0x000fe400000010ff */
[----:B------:R-:W-:Y:S01]  /*1c780*/  F2FP.BF16.F32.PACK_AB R187, R187, R179 ;  /* 0x000000b3bbbb723e */ /* 0x000fe200000010ff */
[C---:B---3--:R-:W-:Y:S01]  /*1c790*/  VIADD R152, R180.reuse, 0xffffffff ;  /* 0xffffffffb4987836 */ /* 0x048fe20000000000 */
[----:B--2---:R-:W-:-:S04]  /*1c7a0*/  ISETP.GT.AND P1, PT, R180, R181, PT ;  /* 0x000000b5b400720c */ /* 0x004fc80003f24270 */
[----:B------:R0:W-:Y:S09]  /*1c7b0*/  STL [R1+0x4], R152 ;  /* 0x0000049801007387 */ /* 0x0001f20000100800 */
[----:B------:R-:W-:Y:S05]  /*1c7c0*/  @P1 BRA `(.L_x_1795) ;  /* 0xffffffd800a01947 */ /* 0x000fea000383ffff */
[----:B------:R-:W-:Y:S05]  /*1c7d0*/  BSYNC B1 ;  /* 0x0000000000017941 */ /* 0x000fea0003800000 */
.L_x_1782:
[----:B------:R-:W-:-:S07]  /*1c7e0*/  IMAD.MOV.U32 R5, RZ, RZ, R152 ;  /* 0x000000ffff057224 */ /* 0x000fce00078e0098 */
.L_x_1781:
[----:B------:R-:W-:Y:S05]  /*1c7f0*/  BSYNC B0 ;  /* 0x0000000000007941 */ /* 0x000fea0003800000 */
.L_x_1780:
[----:B------:R-:W2:Y:S01]  /*1c800*/  LDL R11, [R1+0x7c] ;  /* 0x00007c00010b7983 */ /* 0x000ea20000100800 */
[----:B------:R-:W-:Y:S01]  /*1c810*/  BSSY B0, `(.L_x_1796) ;  /* 0x0000325000007945 */ /* 0x000fe20003800000 */
[----:B--2---:R-:W-:-:S13]  /*1c820*/  ISETP.GE.AND P1, PT, R5, R11, PT ;  /* 0x0000000b0500720c */ /* 0x004fda0003f26270 */
[----:B------:R-:W-:Y:S05]  /*1c830*/  @!P1 BRA `(.L_x_1797) ;  /* 0x0000003000889947 */ /* 0x000fea0003800000 */
[----:B------:R-:W-:Y:S02]  /*1c840*/  IMAD.MOV.U32 R228, RZ, RZ, R3 ;  /* 0x000000ffffe47224 */ /* 0x000fe400078e0003 */
[----:B------:R-:W-:Y:S02]  /*1c850*/  IMAD.MOV.U32 R227, RZ, RZ, R4 ;  /* 0x000000ffffe37224 */ /* 0x000fe400078e0004 */
[----:B------:R-:W-:Y:S02]  /*1c860*/  IMAD.MOV.U32 R222, RZ, RZ, R218 ;  /* 0x000000ffffde7224 */ /* 0x000fe400078e00da */
[----:B------:R-:W-:-:S07]  /*1c870*/  IMAD.MOV.U32 R11, RZ, RZ, R202 ;  /* 0x000000ffff0b7224 */ /* 0x000fce00078e00ca */
.L_x_1818:
[----:B------:R-:W-:-:S04]  /*1c880*/  ISETP.NE.AND P1, PT, R11, 0x1, PT ;  /* 0x000000010b00780c */ /* 0x000fc80003f25270 */
[----:B------:R-:W-:-:S04]  /*1c890*/  SEL R218, RZ, 0x1, P1 ;  /* 0x00000001ffda7807 */ /* 0x000fc80000800000 */
[----:B------:R-:W-:Y:S01]  /*1c8a0*/  LOP3.LUT R218, R222, R218, RZ, 0x3c, !PT ;  /* 0x000000dadeda7212 */ /* 0x000fe200078e3cff */
[----:B------:R-:W-:Y:S06]  /*1c8b0*/  @!P0 BRA `(.L_x_1798) ;  /* 0x0000000000048947 */ /* 0x000fec0003800000 */
[----:B------:R-:W-:Y:S01]  /*1c8c0*/  BPT.TRAP 0x1 ;  /* 0x000000040000795c */ /* 0x000fe20000300000 */
.L_x_1798:
[----:B------:R-:W-:Y:S01]  /*1c8d0*/  VIADD R202, R11, 0x1 ;  /* 0x000000010bca7836 */ /* 0x000fe20000000000 */
[----:B------:R-:W-:-:S04]  /*1c8e0*/  SHF.L.U32 R2, R218, 0x1f, RZ ;  /* 0x0000001fda027819 */ /* 0x000fc800000006ff */
[----:B------:R-:W-:-:S04]  /*1c8f0*/  ISETP.NE.AND P1, PT, R202, 0x2, PT ;  /* 0x00000002ca00780c */ /* 0x000fc80003f25270 */
[----:B------:R-:W-:-:S05]  /*1c900*/  SEL R202, R202, RZ, P1 ;  /* 0x000000ffcaca7207 */ /* 0x000fca0000800000 */
[----:B------:R-:W-:-:S04]  /*1c910*/  IMAD R4, R202, 0x8, R17 ;  /* 0x00000008ca047824 */ /* 0x000fc800078e0211 */
[----:B------:R1:W2:Y:S01]  /*1c920*/  SYNCS.PHASECHK.TRANS64.TRYWAIT P1, [R4+URZ+0x30830], R2 ;  /* 0x03083002040075a7 */ /* 0x0002a2000802017f */
[----:B------:R-:W-:Y:S05]  /*1c930*/  @!P0 BRA `(.L_x_1799) ;  /* 0x0000000000048947 */ /* 0x000fea0003800000 */
[----:B------:R-:W-:Y:S01]  /*1c940*/  BPT.TRAP 0x1 ;  /* 0x000000040000795c */ /* 0x000fe20000300000 */
.L_x_1799:
[----:B------:R-:W3:Y:S01]  /*1c950*/  LDL R3, [R1+0x54] ;  /* 0x0000540001037983 */ /* 0x000ee20000100800 */
[----:B------:R-:W-:Y:S01]  /*1c960*/  BSSY B1, `(.L_x_1800) ;  /* 0x0000007000017945 */ /* 0x000fe20003800000 */
[----:B---3--:R-:W-:-:S04]  /*1c970*/  IMAD R156, R202, 0x800, R3 ;  /* 0x00000800ca9c7824 */ /* 0x008fc800078e0203 */
[C---:B------:R-:W-:Y:S02]  /*1c980*/  VIADD R154, R156.reuse, 0x2 ;  /* 0x000000029c9a7836 */ /* 0x040fe40000000000 */
[----:B------:R-:W-:Y:S01]  /*1c990*/  VIADD R153, R156, 0x4 ;  /* 0x000000049c997836 */ /* 0x000fe20000000000 */
[----:B--2---:R-:W-:Y:S06]  /*1c9a0*/  @P1 BRA `(.L_x_1801) ;  /* 0x0000000000081947 */ /* 0x004fec0003800000 */
[----:B------:R-:W2:Y:S02]  /*1c9b0*/  SYNCS.PHASECHK.TRANS64.TRYWAIT P1, [R4+URZ+0x30830], R2 ;  /* 0x03083002040075a7 */ /* 0x000ea4000802017f */
[----:B--2---:R-:W-:Y:S05]  /*1c9c0*/  @!P1 BRA `(.L_x_1802) ;  /* 0x0000012c00389947 */ /* 0x004fea0003800000 */
.L_x_1801:
[----:B------:R-:W-:Y:S05]  /*1c9d0*/  BSYNC B1 ;  /* 0x0000000000017941 */ /* 0x000fea0003800000 */
.L_x_1800:
[----:B------:R-:W-:Y:S04]  /*1c9e0*/  STL.64 [R1+0x100], R22 ;  /* 0x0001001601007387 */ /* 0x000fe80000100a00 */
[----:B------:R-:W-:Y:S04]  /*1c9f0*/  STL [R1+0xf8], R11 ;  /* 0x0000f80b01007387 */ /* 0x000fe80000100800 */
[----:B------:R3:W-:Y:S04]  /*1ca00*/  STL.64 [R1+0xf0], R18 ;  /* 0x0000f01201007387 */ /* 0x0007e80000100a00 */
[----:B---3--:R-:W3:Y:S04]  /*1ca10*/  LDL.64 R18, [R1+0x38] ;  /* 0x0000380001127983 */ /* 0x008ee80000100a00 */
[----:B------:R4:W-:Y:S04]  /*1ca20*/  STL.64 [R1+0xe8], R16 ;  /* 0x0000e81001007387 */ /* 0x0009e80000100a00 */
[----:B----4-:R-:W4:Y:S04]  /*1ca30*/  LDL.64 R16, [R1+0x30] ;  /* 0x0000300001107983 */ /* 0x010f280000100a00 */
[----:B------:R0:W-:Y:S04]  /*1ca40*/  STL.64 [R1+0xe0], R4 ;  /* 0x0000e00401007387 */ /* 0x0001e80000100a00 */
[----:B------:R-:W3:Y:S01]  /*1ca50*/  LDL.64 R22, [R1+0x40] ;  /* 0x0000400001167983 */ /* 0x000ee20000100a00 */
[----:B-12---:R-:W-:-:S05]  /*1ca60*/  IMAD.MOV.U32 R2, RZ, RZ, R156 ;  /* 0x000000ffff027224 */ /* 0x006fca00078e009c */
[----:B------:R-:W-:Y:S01]  /*1ca70*/  R2UR UR6, R2 ;  /* 0x00000000020672ca */ /* 0x000fe200000e0000 */
[----:B------:R-:W-:Y:S01]  /*1ca80*/  IMAD.MOV.U32 R2, RZ, RZ, R154 ;  /* 0x000000ffff027224 */ /* 0x000fe200078e009a */
[----:B0-----:R-:W2:Y:S01]  /*1ca90*/  LDL.64 R4, [R1+0x28] ;  /* 0x0000280001047983 */ /* 0x001ea20000100a00 */
[----:B------:R-:W-:Y:S02]  /*1caa0*/  VIADD R152, R156, 0x6 ;  /* 0x000000069c987836 */ /* 0x000fe40000000000 */
[----:B------:R-:W-:Y:S01]  /*1cab0*/  IMAD.MOV.U32 R3, RZ, RZ, 0x40000040 ;  /* 0x40000040ff037424 */ /* 0x000fe200078e00ff */
[----:B------:R-:W-:Y:S01]  /*1cac0*/  R2UR UR4, R2 ;  /* 0x00000000020472ca */ /* 0x000fe200000e0000 */
[----:B------:R-:W-:Y:S01]  /*1cad0*/  IMAD.MOV.U32 R2, RZ, RZ, R153 ;  /* 0x000000ffff027224 */ /* 0x000fe200078e0099 */
[----:B------:R-:W-:Y:S01]  /*1cae0*/  R2UR UR10, R152 ;  /* 0x00000000980a72ca */ /* 0x000fe200000e0000 */
[----:B------:R-:W-:Y:S01]  /*1caf0*/  IMAD.MOV.U32 R153, RZ, RZ, 0x40000040 ;  /* 0x40000040ff997424 */ /* 0x000fe200078e00ff */
[----:B------:R-:W-:-:S02]  /*1cb00*/  R2UR UR7, R3 ;  /* 0x00000000030772ca */ /* 0x000fc400000e0000 */
[----:B------:R-:W-:Y:S01]  /*1cb10*/  R2UR UR8, R2 ;  /* 0x00000000020872ca */ /* 0x000fe200000e0000 */
[----:B------:R-:W-:Y:S01]  /*1cb20*/  VIADD R2, R156, 0x200 ;  /* 0x000002009c027836 */ /* 0x000fe20000000000 */
[----:B------:R-:W-:Y:S01]  /*1cb30*/  R2UR UR11, R153 ;  /* 0x00000000990b72ca */ /* 0x000fe200000e0000 */
[----:B------:R-:W-:Y:S01]  /*1cb40*/  FMUL.FTZ R24, R24, R10 ;  /* 0x0000000a18187220 */ /* 0x000fe20000410000 */
[C---:B------:R-:W-:Y:S02]  /*1cb50*/  R2UR UR5, R3.reuse ;  /* 0x00000000030572ca */ /* 0x040fe400000e0000 */
[----:B------:R-:W-:Y:S01]  /*1cb60*/  R2UR UR14, R2 ;  /* 0x00000000020e72ca */ /* 0x000fe200000e0000 */
[----:B------:R-:W-:Y:S01]  /*1cb70*/  VIADD R2, R156, 0x206 ;  /* 0x000002069c027836 */ /* 0x000fe20000000000 */
[----:B------:R-:W-:-:S04]  /*1cb80*/  R2UR UR9, R3 ;  /* 0x00000000030972ca */ /* 0x000fc800000e0000 */
[----:B------:R-:W-:Y:S01]  /*1cb90*/  R2UR UR26, R2 ;  /* 0x00000000021a72ca */ /* 0x000fe200000e0000 */
[----:B------:R-:W-:Y:S02]  /*1cba0*/  VIADD R2, R156, 0x404 ;  /* 0x000004049c027836 */ /* 0x000fe40000000000 */
[----:B------:R-:W-:-:S03]  /*1cbb0*/  MOV R152, UR11 ;  /* 0x0000000b00987c02 */ /* 0x000fc60008000f00 */
[----:B------:R-:W-:Y:S01]  /*1cbc0*/  R2UR UR38, R2 ;  /* 0x00000000022672ca */ /* 0x000fe200000e0000 */
[----:B------:R-:W-:-:S05]  /*1cbd0*/  VIADD R2, R156, 0x600 ;  /* 0x000006009c027836 */ /* 0x000fca0000000000 */
[----:B------:R-:W-:Y:S01]  /*1cbe0*/  R2UR UR46, R2 ;  /* 0x00000000022e72ca */ /* 0x000fe200000e0000 */
[----:B------:R-:W-:Y:S01]  /*1cbf0*/  VIADD R2, R156, 0x606 ;  /* 0x000006069c027836 */ /* 0x000fe20000000000 */
[----:B------:R0:W-:Y:S01]  /*1cc00*/  STL [R1+0x14], R152 ;  /* 0x0000149801007387 */ /* 0x0001e20000100800 */
[----:B------:R-:W-:Y:S01]  /*1cc10*/  R2UR UR15, R3 ;  /* 0x00000000030f72ca */ /* 0x000fe200000e0000 */
[-C--:B------:R-:W-:Y:S01]  /*1cc20*/  FMUL.FTZ R25, R25, R10.reuse ;  /* 0x0000000a19197220 */ /* 0x080fe20000410000 */
[C---:B------:R-:W-:Y:S01]  /*1cc30*/  R2UR UR27, R3.reuse ;  /* 0x00000000031b72ca */ /* 0x040fe200000e0000 */
[-C--:B------:R-:W-:Y:S01]  /*1cc40*/  FMUL.FTZ R28, R28, R10.reuse ;  /* 0x0000000a1c1c7220 */ /* 0x080fe20000410000 */
[----:B------:R-:W-:Y:S01]  /*1cc50*/  R2UR UR39, R3 ;  /* 0x00000000032772ca */ /* 0x000fe200000e0000 */
[-C--:B------:R-:W-:Y:S01]  /*1cc60*/  FMUL.FTZ R29, R29, R10.reuse ;  /* 0x0000000a1d1d7220 */ /* 0x080fe20000410000 */
[----:B------:R-:W-:Y:S01]  /*1cc70*/  R2UR UR47, R3 ;  /* 0x00000000032f72ca */ /* 0x000fe200000e0000 */
[-C--:B------:R-:W-:Y:S01]  /*1cc80*/  FMUL.FTZ R32, R32, R10.reuse ;  /* 0x0000000a20207220 */ /* 0x080fe20000410000 */
[----:B------:R-:W-:Y:S01]  /*1cc90*/  R2UR UR58, R2 ;  /* 0x00000000023a72ca */ /* 0x000fe200000e0000 */
[-C--:B------:R-:W-:Y:S01]  /*1cca0*/  FMUL.FTZ R33, R33, R10.reuse ;  /* 0x0000000a21217220 */ /* 0x080fe20000410000 */
[----:B------:R-:W-:Y:S01]  /*1ccb0*/  R2UR UR59, R3 ;  /* 0x00000000033b72ca */ /* 0x000fe200000e0000 */
[-C--:B------:R-:W-:Y:S01]  /*1ccc0*/  FMUL.FTZ R36, R36, R10.reuse ;  /* 0x0000000a24247220 */ /* 0x080fe20000410000 */
[----:B------:R-:W2:Y:S01]  /*1ccd0*/  LDL.64 R2, [R1+0x20] ;  /* 0x0000200001027983 */ /* 0x000ea20000100a00 */
        /* <DEDUP_REMOVED lines=56> */
[----:B------:R-:W-:-:S02]  /*1d060*/  FMUL.FTZ R149, R149, R10 ;  /* 0x0000000a95957220 */ /* 0x000fc40000410000 */
[----:B------:R-:W2:Y:S01]  /*1d070*/  LDL.LU R10, [R1+0x14] ;  /* 0x00001400010a7983 */ /* 0x000ea20000300800 */
[C---:B------:R-:W-:Y:S02]  /*1d080*/  VIADD R154, R156.reuse, 0x204 ;  /* 0x000002049c9a7836 */ /* 0x040fe40000000000 */
[----:B0-----:R-:W-:-:S03]  /*1d090*/  VIADD R152, R156, 0x202 ;  /* 0x000002029c987836 */ /* 0x001fc60000000000 */
[----:B------:R-:W-:Y:S01]  /*1d0a0*/  R2UR UR22, R154 ;  /* 0x000000009a1672ca */ /* 0x000fe200000e0000 */
[----:B------:R-:W-:Y:S01]  /*1d0b0*/  VIADD R154, R156, 0x400 ;  /* 0x000004009c9a7836 */ /* 0x000fe20000000000 */
[----:B------:R-:W-:Y:S01]  /*1d0c0*/  R2UR UR18, R152 ;  /* 0x00000000981272ca */ /* 0x000fe200000e0000 */
[----:B------:R-:W-:-:S03]  /*1d0d0*/  VIADD R152, R156, 0x402 ;  /* 0x000004029c987836 */ /* 0x000fc60000000000 */
[----:B------:R-:W-:Y:S01]  /*1d0e0*/  R2UR UR30, R154 ;  /* 0x000000009a1e72ca */ /* 0x000fe200000e0000 */
[----:B------:R-:W-:Y:S01]  /*1d0f0*/  VIADD R154, R156, 0x406 ;  /* 0x000004069c9a7836 */ /* 0x000fe20000000000 */
[----:B------:R-:W-:Y:S01]  /*1d100*/  MOV R11, UR10 ;  /* 0x0000000a000b7c02 */ /* 0x000fe20008000f00 */
[----:B------:R-:W-:Y:S01]  /*1d110*/  UMOV UR10, UR4 ;  /* 0x00000004000a7c82 */ /* 0x000fe20008000000 */
[----:B------:R-:W-:Y:S01]  /*1d120*/  UMOV UR11, UR5 ;  /* 0x00000005000b7c82 */ /* 0x000fe20008000000 */
        /* <DEDUP_REMOVED lines=8> */
[C---:B------:R-:W-:Y:S02]  /*1d1b0*/  R2UR UR23, R155.reuse ;  /* 0x000000009b1772ca */ /* 0x040fe400000e0000 */
[----:B------:R-:W-:Y:S02]  /*1d1c0*/  R2UR UR31, R155 ;  /* 0x000000009b1f72ca */ /* 0x000fe400000e0000 */
[----:B------:R-:W-:Y:S02]  /*1d1d0*/  R2UR UR35, R153 ;  /* 0x00000000992372ca */ /* 0x000fe400000e0000 */
[----:B------:R-:W-:Y:S02]  /*1d1e0*/  R2UR UR43, R155 ;  /* 0x000000009b2b72ca */ /* 0x000fe400000e0000 */
[----:B------:R-:W-:-:S02]  /*1d1f0*/  R2UR UR50, R154 ;  /* 0x000000009a3272ca */ /* 0x000fc400000e0000 */
[----:B------:R-:W-:Y:S02]  /*1d200*/  R2UR UR51, R155 ;  /* 0x000000009b3372ca */ /* 0x000fe400000e0000 */
[----:B------:R-:W-:Y:S02]  /*1d210*/  R2UR UR54, R152 ;  /* 0x00000000983672ca */ /* 0x000fe400000e0000 */
[----:B------:R-:W-:Y:S02]  /*1d220*/  R2UR UR55, R153 ;  /* 0x00000000993772ca */ /* 0x000fe400000e0000 */
[----:B------:R-:W-:-:S06]  /*1d230*/  WARPGROUP.ARRIVE ;  /* 0x00000000000079c5 */ /* 0x000fcc0000000000 */
[----:B------:R-:W-:Y:S01]  /*1d240*/  HGMMA.64x64x16.F32.BF16 R152, gdesc[UR4], RZ, !UPT, gsb0 ;  /* 0x00e00000049879f0 */ /* 0x000fe2000c0018ff */
[----:B------:R-:W-:Y:S01]  /*1d250*/  UMOV UR6, UR8 ;  /* 0x0000000800067c82 */ /* 0x000fe20008000000 */
[----:B------:R-:W-:Y:S01]  /*1d260*/  UMOV UR7, UR9 ;  /* 0x0000000900077c82 */ /* 0x000fe20008000000 */
[----:B------:R-:W-:Y:S02]  /*1d270*/  WARPGROUP.DEPBAR.LE gsb0, 0x0 ;  /* 0x00008000000079c5 */ /* 0x000fe40000010000 */
[----:B------:R-:W-:Y:S01]  /*1d280*/  WARPGROUP.ARRIVE ;  /* 0x00000000000079c5 */ /* 0x000fe20000000000 */
[----:B---3--:R-:W-:Y:S02]  /*1d290*/  R2UR UR8, R22 ;  /* 0x00000000160872ca */ /* 0x008fe400000e0000 */
[----:B------:R-:W-:Y:S02]  /*1d2a0*/  R2UR UR9, R23 ;  /* 0x00000000170972ca */ /* 0x000fe400000e0000 */
        /* <DEDUP_REMOVED lines=8> */
[----:B----4-:R-:W-:Y:S01]  /*1d330*/  R2UR UR8, R16 ;  /* 0x00000000100872ca */ /* 0x010fe200000e0000 */
[----:B------:R0:W5:Y:S01]  /*1d340*/  LDL.LU R11, [R1+0xf8] ;  /* 0x0000f800010b7983 */ /* 0x0001620000300800 */
[----:B------:R-:W-:Y:S02]  /*1d350*/  R2UR UR9, R17 ;  /* 0x00000000110972ca */ /* 0x000fe400000e0000 */
[----:B--2---:R-:W-:Y:S01]  /*1d360*/  R2UR UR12, R4 ;  /* 0x00000000040c72ca */ /* 0x004fe200000e0000 */
[----:B------:R0:W5:Y:S01]  /*1d370*/  LDL.LU.64 R18, [R1+0xf0] ;  /* 0x0000f00001127983 */ /* 0x0001620000300a00 */
[----:B------:R-:W-:Y:S02]  /*1d380*/  R2UR UR13, R5 ;  /* 0x00000000050d72ca */ /* 0x000fe400000e0000 */
[----:B------:R-:W-:Y:S01]  /*1d390*/  R2UR UR16, R2 ;  /* 0x00000000021072ca */ /* 0x000fe200000e0000 */
[----:B------:R0:W5:Y:S01]  /*1d3a0*/  LDL.LU.64 R16, [R1+0xe8] ;  /* 0x0000e80001107983 */ /* 0x0001620000300a00 */
[----:B------:R-:W-:-:S02]  /*1d3b0*/  R2UR UR17, R3 ;  /* 0x00000000031172ca */ /* 0x000fc400000e0000 */
[----:B------:R-:W-:Y:S01]  /*1d3c0*/  R2UR UR20, R216 ;  /* 0x00000000d81472ca */ /* 0x000fe200000e0000 */
[----:B------:R0:W5:Y:S01]  /*1d3d0*/  LDL.LU.64 R4, [R1+0xe0] ;  /* 0x0000e00001047983 */ /* 0x0001620000300a00 */
[----:B------:R-:W-:Y:S01]  /*1d3e0*/  R2UR UR11, R10 ;  /* 0x000000000a0b72ca */ /* 0x000fe200000e0000 */
[----:B------:R-:W-:Y:S02]  /*1d3f0*/  WARPGROUP.DEPBAR.LE gsb0, 0x0 ;  /* 0x00008000000079c5 */ /* 0x000fe40000010000 */
[----:B------:R-:W-:-:S10]  /*1d400*/  WARPGROUP.ARRIVE ;  /* 0x00000000000079c5 */ /* 0x000fd40000000000 */
        /* <DEDUP_REMOVED lines=121> */
[----:B0-----:R-:W-:Y:S05]  /*1dba0*/  @!P0 BRA `(.L_x_1803) ;  /* 0x0000000000048947 */ /* 0x001fea0003800000 */
[----:B------:R-:W-:Y:S01]  /*1dbb0*/  BPT.TRAP 0x1 ;  /* 0x000000040000795c */ /* 0x000fe20000300000 */
.L_x_1803:
[----:B------:R-:W-:Y:S01]  /*1dbc0*/  SHF.L.U32 R0, R222, 0x1f, RZ ;  /* 0x0000001fde007819 */ /* 0x000fe200000006ff */
[----:B-----5:R-:W-:-:S04]  /*1dbd0*/  IMAD R222, R11, 0x8, R17 ;  /* 0x000000080bde7824 */ /* 0x020fc800078e0211 */
[----:B------:R0:W1:Y:S01]  /*1dbe0*/  SYNCS.PHASECHK.TRANS64.TRYWAIT P1, [R222+URZ+0x30850], R0 ;  /* 0x03085000de0075a7 */ /* 0x000062000802017f */
[----:B------:R-:W-:Y:S05]  /*1dbf0*/  @!P0 BRA `(.L_x_1804) ;  /* 0x0000000000048947 */ /* 0x000fea0003800000 */
[----:B------:R-:W-:Y:S01]  /*1dc00*/  BPT.TRAP 0x1 ;  /* 0x000000040000795c */ /* 0x000fe20000300000 */
.L_x_1804:
[----:B------:R-:W-:Y:S04]  /*1dc10*/  BSSY B1, `(.L_x_1805) ;  /* 0x0000004000017945 */ /* 0x000fe80003800000 */
[----:B-1----:R-:W-:Y:S05]  /*1dc20*/  @P1 BRA `(.L_x_1806) ;  /* 0x0000000000081947 */ /* 0x002fea0003800000 */
[----:B------:R-:W1:Y:S02]  /*1dc30*/  SYNCS.PHASECHK.TRANS64.TRYWAIT P1, [R222+URZ+0x30850], R0 ;  /* 0x03085000de0075a7 */ /* 0x000e64000802017f */
[----:B-1----:R-:W-:Y:S05]  /*1dc40*/  @!P1 BRA `(.L_x_1807) ;  /* 0x0000011800ac9947 */ /* 0x002fea0003800000 */
.L_x_1806:
[----:B------:R-:W-:Y:S05]  /*1dc50*/  BSYNC B1 ;  /* 0x0000000000017941 */ /* 0x000fea0003800000 */
.L_x_1805:
        /* <DEDUP_REMOVED lines=37> */
.L_x_1808:
[----:B------:R-:W2:Y:S01]  /*1deb0*/  LDL R2, [R1] ;  /* 0x0000000001027983 */ /* 0x000ea20000100800 */
[----:B------:R-:W3:Y:S01]  /*1dec0*/  LDC R3, c[0x0][0x448] ;  /* 0x00011200ff037b82 */ /* 0x000ee20000000800 */
[----:B------:R-:W-:Y:S02]  /*1ded0*/  ULDC UR5, c[0x0][0x9d8] ;  /* 0x0002760000057ab9 */ /* 0x000fe40000000800 */
[----:B------:R-:W4:Y:S04]  /*1dee0*/  LDL R10, [R1+0x5c] ;  /* 0x00005c00010a7983 */ /* 0x000f280000100800 */
[----:B01----:R-:W4:Y:S01]  /*1def0*/  LDL R0, [R1+0x78] ;  /* 0x0000780001007983 */ /* 0x003f220000100800 */
[----:B------:R-:W0:Y:S03]  /*1df00*/  LDC R187, c[0x0][0x9e4] ;  /* 0x00027900ffbb7b82 */ /* 0x000e260000000800 */
[----:B------:R-:W5:Y:S01]  /*1df10*/  LDL R188, [R1+0xc] ;  /* 0x00000c0001bc7983 */ /* 0x000f620000100800 */
[----:B---3--:R-:W-:-:S13]  /*1df20*/  ISETP.NE.AND P1, PT, R3, 0x1, PT ;  /* 0x000000010300780c */ /* 0x008fda0003f25270 */
[----:B------:R-:W1:Y:S01]  /*1df30*/  @P1 LDC R3, c[0x0][0x44c] ;  /* 0x00011300ff031b82 */ /* 0x000e620000000800 */
        /* <DEDUP_REMOVED lines=26> */
[----:B----4-:R-:W-:-:S04]  /*1e0e0*/  IMAD.IADD R0, R0, 0x1, R10 ;  /* 0x0000000100007824 */ /* 0x010fc800078e020a */
[----:B-1----:R-:W-:-:S04]  /*1e0f0*/  @P1 IMAD.HI.U32 R3, R0, R3, RZ ;  /* 0x0000000300031227 */ /* 0x002fc800078e00ff */
[----:B------:R-:W-:Y:S01]  /*1e100*/  FMUL.FTZ R10, R153, UR5 ;  /* 0x00000005990a7c20 */ /* 0x000fe20008410000 */
[----:B------:R-:W-:Y:S01]  /*1e110*/  FMUL.FTZ R153, R157, UR5 ;  /* 0x000000059d997c20 */ /* 0x000fe20008410000 */
[----:B------:R-:W-:Y:S01]  /*1e120*/  FMUL.FTZ R157, R161, UR5 ;  /* 0x00000005a19d7c20 */ /* 0x000fe20008410000 */
[----:B-----5:R-:W-:Y:S01]  /*1e130*/  PRMT R4, R188, 0x654, R4 ;  /* 0x00000654bc047816 */ /* 0x020fe20000000004 */
[----:B------:R-:W-:Y:S01]  /*1e140*/  FMUL.FTZ R161, R163, UR5 ;  /* 0x00000005a3a17c20 */ /* 0x000fe20008410000 */
[----:B------:R-:W-:Y:S01]  /*1e150*/  FMUL.FTZ R163, R165, UR5 ;  /* 0x00000005a5a37c20 */ /* 0x000fe20008410000 */
[----:B--2---:R-:W-:Y:S01]  /*1e160*/  @P1 SHF.R.U32.HI R0, RZ, R2, R3 ;  /* 0x00000002ff001219 */ /* 0x004fe20000011603 */
[----:B------:R-:W-:Y:S01]  /*1e170*/  FMUL.FTZ R2, R152, UR5 ;  /* 0x0000000598027c20 */ /* 0x000fe20008410000 */
[----:B------:R-:W-:Y:S01]  /*1e180*/  FMUL.FTZ R152, R156, UR5 ;  /* 0x000000059c987c20 */ /* 0x000fe20008410000 */
[----:B------:R-:W-:Y:S01]  /*1e190*/  FMUL.FTZ R156, R160, UR5 ;  /* 0x00000005a09c7c20 */ /* 0x000fe20008410000 */
        /* <DEDUP_REMOVED lines=8> */
[----:B------:R2:W-:Y:S01]  /*1e220*/  SYNCS.ARRIVE.TRANS64.RED.A1T0 RZ, [R4+URZ], RZ ;  /* 0x000000ff04ff79a7 */ /* 0x0005e2000810043f */
[----:B------:R-:W-:Y:S01]  /*1e230*/  FMUL.FTZ R3, R154, UR5 ;  /* 0x000000059a037c20 */ /* 0x000fe20008410000 */
[----:B------:R-:W-:Y:S01]  /*1e240*/  FMUL.FTZ R170, R175, UR5 ;  /* 0x00000005afaa7c20 */ /* 0x000fe20008410000 */
[----:B------:R-:W-:Y:S01]  /*1e250*/  FMUL.FTZ R171, R178, UR5 ;  /* 0x00000005b2ab7c20 */ /* 0x000fe20008410000 */
[----:B------:R-:W-:Y:S01]  /*1e260*/  FMUL.FTZ R154, R158, UR5 ;  /* 0x000000059e9a7c20 */ /* 0x000fe20008410000 */
[----:B------:R-:W-:Y:S01]  /*1e270*/  FMUL.FTZ R178, R180, UR5 ;  /* 0x00000005b4b27c20 */ /* 0x000fe20008410000 */
[----:B------:R-:W-:Y:S01]  /*1e280*/  FMUL.FTZ R175, R182, UR5 ;  /* 0x00000005b6af7c20 */ /* 0x000fe20008410000 */
[----:B--2---:R-:W-:Y:S01]  /*1e290*/  IMAD.SHL.U32 R4, R5, 0x40, RZ ;  /* 0x0000004005047824 */ /* 0x004fe200078e00ff */
[----:B------:R-:W2:Y:S01]  /*1e2a0*/  MUFU.TANH R2, R2 ;  /* 0x0000000200027308 */ /* 0x000ea20000002400 */
[----:B------:R-:W-:-:S03]  /*1e2b0*/  ULDC UR5, c[0x0][0x9e0] ;  /* 0x0002780000057ab9 */ /* 0x000fc60000000800 */
[----:B------:R-:W-:-:S04]  /*1e2c0*/  IADD3 R182, -R225, 0x1, -R4 ;  /* 0x00000001e1b67810 */ /* 0x000fc80007ffe904 */
[----:B------:R-:W4:Y:S01]  /*1e2d0*/  MUFU.TANH R10, R10 ;  /* 0x0000000a000a7308 */ /* 0x000f220000002400 */
[----:B------:R-:W-:-:S07]  /*1e2e0*/  IADD3 R182, -R219, R182, R220 ;  /* 0x000000b6dbb67210 */ /* 0x000fce0007ffe1dc */
[----:B------:R-:W0:Y:S01]  /*1e2f0*/  MUFU.TANH R3, R3 ;  /* 0x0000000300037308 */ /* 0x000e220000002400 */
        /* <DEDUP_REMOVED lines=20> */
[--C-:B-1----:R-:W-:Y:S02]  /*1e440*/  IMAD.IADD R181, R183, 0x1, R186.reuse ;  /* 0x00000001b7b57824 */ /* 0x102fe400078e02ba */
[----:B------:R-:W-:Y:S01]  /*1e450*/  IMAD.IADD R180, R182, 0x1, R186 ;  /* 0x00000001b6b47824 */ /* 0x000fe200078e02ba */
[----:B--234-:R-:W-:Y:S06]  /*1e460*/  @!P5 BRA `(.L_x_1809) ;  /* 0x000000000060d947 */ /* 0x01cfec0003800000 */
        /* <DEDUP_REMOVED lines=13> */
.L_x_1811:
[----:B------:R-:W-:Y:S02]  /*1e540*/  ULDC UR4, c[0x0][0x9e4] ;  /* 0x0002790000047ab9 */ /* 0x000fe40000000800 */
[----:B------:R-:W-:-:S05]  /*1e550*/  IMAD.U32 R187, RZ, RZ, UR4 ;  /* 0x00000004ffbb7e24 */ /* 0x000fca000f8e00ff */
[----:B------:R-:W-:-:S13]  /*1e560*/  ISETP.NE.AND P1, PT, R187, 0x1, PT ;  /* 0x00000001bb00780c */ /* 0x000fda0003f25270 */
[----:B------:R-:W1:Y:S02]  /*1e570*/  @P1 LDC.64 R158, c[0x0][0x9e8] ;  /* 0x00027a00ff9e1b82 */ /* 0x000e640000000a00 */
[----:B-1----:R-:W-:-:S05]  /*1e580*/  @P1 IMAD.HI.U32 R158, R186, R158, RZ ;  /* 0x0000009eba9e1227 */ /* 0x002fca00078e00ff */
[----:B------:R-:W-:-:S07]  /*1e590*/  @P1 SHF.R.U32.HI R186, RZ, R159, R158 ;  /* 0x0000009fffba1219 */ /* 0x000fce000001169e */
.L_x_1812:
[----:B------:R-:W-:Y:S05]  /*1e5a0*/  BSYNC B1 ;  /* 0x0000000000017941 */ /* 0x000fea0003800000 */
.L_x_1810:
[----:B------:R-:W-:-:S04]  /*1e5b0*/  IMAD R186, R186, R187, -R4 ;  /* 0x000000bbbaba7224 */ /* 0x000fc800078e0a04 */
[----:B------:R-:W-:-:S05]  /*1e5c0*/  IMAD.IADD R186, R186, 0x1, -R225 ;  /* 0x00000001baba7824 */ /* 0x000fca00078e0ae1 */
[----:B------:R-:W-:Y:S02]  /*1e5d0*/  VIMNMX R180, R180, R186, !PT ;  /* 0x000000bab4b47248 */ /* 0x000fe40007fe0100 */
[----:B------:R-:W-:-:S07]  /*1e5e0*/  VIADDMNMX R181, R186, R187, R181, PT ;  /* 0x000000bbbab57246 */ /* 0x000fce00038001b5 */
.L_x_1809:
[----:B------:R-:W-:Y:S01]  /*1e5f0*/  ISETP.GT.AND P1, PT, R5, -0x1, PT ;  /* 0xffffffff0500780c */ /* 0x000fe20003f24270 */
[----:B------:R-:W1:Y:S03]  /*1e600*/  SHFL.IDX PT, R0, R0, 0x1, 0x1c1f ;  /* 0x003c1f0000007f89 */ /* 0x000e6600000e0000 */
[C---:B------:R-:W-:Y:S02]  /*1e610*/  ISETP.GT.AND P2, PT, R180.reuse, RZ, P1 ;  /* 0x000000ffb400720c */ /* 0x040fe40000f44270 */
[C---:B------:R-:W-:Y:S02]  /*1e620*/  ISETP.GT.AND P4, PT, R180.reuse, 0x1, P1 ;  /* 0x00000001b400780c */ /* 0x040fe40000f84270 */
[----:B------:R-:W-:Y:S02]  /*1e630*/  ISETP.LT.OR P3, PT, R181, 0x1, P2 ;  /* 0x00000001b500780c */ /* 0x000fe40001761670 */
[----:B------:R-:W-:-:S02]  /*1e640*/  ISETP.GT.AND P2, PT, R180, 0x8, P1 ;  /* 0x00000008b400780c */ /* 0x000fc40000f44270 */
[----:B------:R-:W-:Y:S02]  /*1e650*/  FSEL R158, R2, -INF , !P3 ;  /* 0xff800000029e7808 */ /* 0x000fe40005800000 */
[----:B------:R-:W-:Y:S02]  /*1e660*/  ISETP.GT.AND P3, PT, R180, 0x9, P1 ;  /* 0x00000009b400780c */ /* 0x000fe40000f64270 */
[C---:B------:R-:W-:Y:S02]  /*1e670*/  ISETP.LT.OR P4, PT, R181.reuse, 0x2, P4 ;  /* 0x00000002b500780c */ /* 0x040fe40002781670 */
[C---:B------:R-:W-:Y:S02]  /*1e680*/  ISETP.LT.OR P2, PT, R181.reuse, 0x9, P2 ;  /* 0x00000009b500780c */ /* 0x040fe40001741670 */
[----:B------:R-:W-:Y:S02]  /*1e690*/  ISETP.LT.OR P3, PT, R181, 0xa, P3 ;  /* 0x0000000ab500780c */ /* 0x000fe40001f61670 */
[----:B------:R-:W-:-:S02]  /*1e6a0*/  FSEL R10, R10, -INF , !P4 ;  /* 0xff8000000a0a7808 */ /* 0x000fc40006000000 */
[----:B0-----:R-:W-:Y:S01]  /*1e6b0*/  FSEL R159, R152, -INF , !P2 ;  /* 0xff800000989f7808 */ /* 0x001fe20005000000 */
        /* <DEDUP_REMOVED lines=53> */
.L_x_1815:
[----:B------:R-:W-:Y:S02]  /*1ea10*/  ULDC UR4, c[0x0][0x9e4] ;  /* 0x0002790000047ab9 */ /* 0x000fe40000000800 */
[----:B------:R-:W-:-:S05]  /*1ea20*/  IMAD.U32 R2, RZ, RZ, UR4 ;  /* 0x00000004ff027e24 */ /* 0x000fca000f8e00ff */
[----:B------:R-:W-:-:S13]  /*1ea30*/  ISETP.NE.AND P2, PT, R2, 0x1, PT ;  /* 0x000000010200780c */ /* 0x000fda0003f45270 */
[----:B------:R-:W0:Y:S02]  /*1ea40*/  @P2 LDC.64 R152, c[0x0][0x9e8] ;  /* 0x00027a00ff982b82 */ /* 0x000e240000000a00 */
[----:B0-----:R-:W-:-:S05]  /*1ea50*/  @P2 IMAD.HI.U32 R152, R0, R152, RZ ;  /* 0x0000009800982227 */ /* 0x001fca00078e00ff */
[----:B------:R-:W-:-:S07]  /*1ea60*/  @P2 SHF.R.U32.HI R0, RZ, R153, R152 ;  /* 0x00000099ff002219 */ /* 0x000fce0000011698 */
.L_x_1816:
[----:B------:R-:W-:Y:S05]  /*1ea70*/  BSYNC B1 ;  /* 0x0000000000017941 */ /* 0x000fea0003800000 */
.L_x_1814:
[----:B------:R-:W-:-:S04]  /*1ea80*/  IMAD R0, R0, R2, -R4 ;  /* 0x0000000200007224 */ /* 0x000fc800078e0a04 */
[----:B------:R-:W-:-:S05]  /*1ea90*/  IMAD.IADD R0, R0, 0x1, -R225 ;  /* 0x0000000100007824 */ /* 0x000fca00078e0ae1 */
[----:B------:R-:W-:Y:S02]  /*1eaa0*/  VIMNMX R182, R182, R0, !PT ;  /* 0x00000000b6b67248 */ /* 0x000fe40007fe0100 */
[----:B------:R-:W-:-:S07]  /*1eab0*/  VIADDMNMX R183, R0, R2, R183, PT ;  /* 0x0000000200b77246 */ /* 0x000fce00038001b7 */
.L_x_1813:
        /* <DEDUP_REMOVED lines=28> */
[C---:B------:R-:W-:Y:S02]  /*1ec80*/  ISETP.LT.OR P2, PT, R183.reuse, 0x11, P2 ;  /* 0x00000011b700780c */ /* 0x040fe40001741670 */
[----:B------:R-:W-:Y:S02]  /*1ec90*/  ISETP.LT.OR P3, PT, R183, 0x12, P3 ;  /* 0x00000012b700780c */ /* 0x000fe40001f61670 */
[----:B------:R-:W-:-:S02]  /*1eca0*/  LOP3.LUT R16, R16, 0xffff7fff, RZ, 0xc0, !PT ;  /* 0xffff7fff10107812 */ /* 0x000fc400078ec0ff */
[----:B------:R-:W-:Y:S02]  /*1ecb0*/  FMNMX.FTZ R0, R178, R0, !PT ;  /* 0x00000000b2007209 */ /* 0x000fe40007810000 */
[----:B------:R-:W-:Y:S02]  /*1ecc0*/  FSEL R155, R155, -INF , !P4 ;  /* 0xff8000009b9b7808 */ /* 0x000fe40006000000 */
[----:B------:R-:W-:Y:S02]  /*1ecd0*/  FSEL R160, R160, -INF , !P2 ;  /* 0xff800000a0a07808 */ /* 0x000fe40005000000 */
[----:B------:R-:W-:Y:S02]  /*1ece0*/  FSEL R161, R161, -INF , !P3 ;  /* 0xff800000a1a17808 */ /* 0x000fe40005800000 */
[C---:B------:R-:W-:Y:S02]  /*1ecf0*/  ISETP.GT.AND P4, PT, R182.reuse, 0x18, P1 ;  /* 0x00000018b600780c */ /* 0x040fe40000f84270 */
[----:B------:R-:W-:-:S02]  /*1ed00*/  ISETP.GT.AND P2, PT, R182, 0x19, P1 ;  /* 0x00000019b600780c */ /* 0x000fc40000f44270 */
[----:B------:R-:W-:Y:S02]  /*1ed10*/  ISETP.GT.AND P3, PT, R182, 0x20, P1 ;  /* 0x00000020b600780c */ /* 0x000fe40000f64270 */
[----:B------:R-:W-:Y:S02]  /*1ed20*/  @P0 LOP3.LUT R16, R16, 0x8000, RZ, 0xfc, !PT ;  /* 0x0000800010100812 */ /* 0x000fe400078efcff */
[----:B------:R-:W-:Y:S02]  /*1ed30*/  ISETP.GT.AND P0, PT, R182, RZ, P1 ;  /* 0x000000ffb600720c */ /* 0x000fe40000f04270 */
[----:B------:R-:W-:Y:S02]  /*1ed40*/  FMNMX.FTZ R0, R179, R0, !PT ;  /* 0x00000000b3007209 */ /* 0x000fe40007810000 */
[C---:B------:R-:W-:Y:S02]  /*1ed50*/  ISETP.LT.OR P4, PT, R183.reuse, 0x19, P4 ;  /* 0x00000019b700780c */ /* 0x040fe40002781670 */
[C---:B------:R-:W-:Y:S01]  /*1ed60*/  ISETP.LT.OR P2, PT, R183.reuse, 0x1a, P2 ;  /* 0x0000001ab700780c */ /* 0x040fe20001741670 */
[----:B------:R-:W0:Y:S01]  /*1ed70*/  SHFL.BFLY PT, R2, R0, 0x2, 0x1f ;  /* 0x0c401f0000027f89 */ /* 0x000e2200000e0000 */
[----:B------:R-:W-:-:S02]  /*1ed80*/  ISETP.LT.OR P3, PT, R183, 0x21, P3 ;  /* 0x00000021b700780c */ /* 0x000fc40001f61670 */
[----:B------:R-:W-:Y:S02]  /*1ed90*/  FSEL R164, R164, -INF , !P4 ;  /* 0xff800000a4a47808 */ /* 0x000fe40006000000 */
[----:B------:R-:W-:Y:S02]  /*1eda0*/  FSEL R165, R165, -INF , !P2 ;  /* 0xff800000a5a57808 */ /* 0x000fe40005000000 */
[----:B------:R-:W-:Y:S02]  /*1edb0*/  FSEL R168, R168, -INF , !P3 ;  /* 0xff800000a8a87808 */ /* 0x000fe40005800000 */
[C---:B------:R-:W-:Y:S02]  /*1edc0*/  ISETP.GT.AND P2, PT, R182.reuse, 0x28, P1 ;  /* 0x00000028b600780c */ /* 0x040fe40000f44270 */
[C---:B------:R-:W-:Y:S02]  /*1edd0*/  ISETP.GT.AND P3, PT, R182.reuse, 0x29, P1 ;  /* 0x00000029b600780c */ /* 0x040fe40000f64270 */
[----:B------:R-:W-:-:S02]  /*1ede0*/  ISETP.GT.AND P4, PT, R182, 0x30, P1 ;  /* 0x00000030b600780c */ /* 0x000fc40000f84270 */
[C---:B------:R-:W-:Y:S02]  /*1edf0*/  ISETP.GT.AND P5, PT, R182.reuse, 0x31, P1 ;  /* 0x00000031b600780c */ /* 0x040fe40000fa4270 */
[----:B------:R-:W-:Y:S02]  /*1ee00*/  ISETP.GT.AND P6, PT, R182, 0x38, P1 ;  /* 0x00000038b600780c */ /* 0x000fe40000fc4270 */
[----:B------:R-:W-:Y:S02]  /*1ee10*/  LOP3.LUT R16, R16, 0xfffffff7, RZ, 0xc0, !PT ;  /* 0xfffffff710107812 */ /* 0x000fe400078ec0ff */
[----:B------:R-:W-:Y:S02]  /*1ee20*/  ISETP.GT.AND P1, PT, R182, 0x39, P1 ;  /* 0x00000039b600780c */ /* 0x000fe40000f24270 */
[----:B------:R-:W-:Y:S02]  /*1ee30*/  @P0 LOP3.LUT R16, R16, 0x8, RZ, 0xfc, !PT ;  /* 0x0000000810100812 */ /* 0x000fe400078efcff */
[----:B0-----:R-:W-:-:S02]  /*1ee40*/  FMNMX.FTZ R2, R0, R2, !PT ;  /* 0x0000000200027209 */ /* 0x001fc40007810000 */
[C---:B------:R-:W-:Y:S02]  /*1ee50*/  LOP3.LUT P0, RZ, R16.reuse, 0x8000, RZ, 0xc0, !PT ;  /* 0x0000800010ff7812 */ /* 0x040fe4000780c0ff */
[----:B------:R-:W-:Y:S01]  /*1ee60*/  LOP3.LUT R16, R16, 0xfffffffd, RZ, 0xc0, !PT ;  /* 0xfffffffd10107812 */ /* 0x000fe200078ec0ff */
[----:B------:R-:W0:Y:S01]  /*1ee70*/  SHFL.BFLY PT, R4, R2, 0x1, 0x1f ;  /* 0x0c201f0002047f89 */ /* 0x000e2200000e0000 */
[C---:B------:R-:W-:Y:S02]  /*1ee80*/  ISETP.LT.OR P0, PT, R183.reuse, 0x22, P0 ;  /* 0x00000022b700780c */ /* 0x040fe40000701670 */
[C---:B------:R-:W-:Y:S02]  /*1ee90*/  ISETP.LT.OR P4, PT, R183.reuse, 0x31, P4 ;  /* 0x00000031b700780c */ /* 0x040fe40002781670 */
[----:B------:R-:W-:Y:S02]  /*1eea0*/  @P1 LOP3.LUT R16, R16, 0x2, RZ, 0xfc, !PT ;  /* 0x0000000210101812 */ /* 0x000fe400078efcff */
[----:B------:R-:W-:-:S02]  /*1eeb0*/  ISETP.LT.OR P5, PT, R183, 0x32, P5 ;  /* 0x00000032b700780c */ /* 0x000fc40002fa1670 */
[C---:B------:R-:W-:Y:S02]  /*1eec0*/  LOP3.LUT P1, RZ, R16.reuse, 0x8, RZ, 0xc0, !PT ;  /* 0x0000000810ff7812 */ /* 0x040fe4000782c0ff */
[----:B------:R-:W-:Y:S02]  /*1eed0*/  LOP3.LUT R16, R16, 0xffffffef, RZ, 0xc0, !PT ;  /* 0xffffffef10107812 */ /* 0x000fe400078ec0ff */
[----:B------:R-:W-:Y:S02]  /*1eee0*/  ISETP.LT.OR P1, PT, R183, 0x1, P1 ;  /* 0x00000001b700780c */ /* 0x000fe40000f21670 */
[----:B------:R-:W-:Y:S02]  /*1eef0*/  @P0 LOP3.LUT R16, R16, 0x10, RZ, 0xfc, !PT ;  /* 0x0000001010100812 */ /* 0x000fe400078efcff */
[----:B------:R-:W-:Y:S02]  /*1ef00*/  FSEL R153, R3, -INF , !P1 ;  /* 0xff80000003997808 */ /* 0x000fe40004800000 */
[----:B------:R-:W-:-:S02]  /*1ef10*/  ISETP.LT.OR P0, PT, R183, 0x29, P2 ;  /* 0x00000029b700780c */ /* 0x000fc40001701670 */
[----:B------:R-:W-:Y:S02]  /*1ef20*/  FMNMX.FTZ R3, R153, R228, !PT ;  /* 0x000000e499037209 */ /* 0x000fe40007810000 */
[C---:B------:R-:W-:Y:S02]  /*1ef30*/  LOP3.LUT P2, RZ, R16.reuse, 0x2, RZ, 0xc0, !PT ;  /* 0x0000000210ff7812 */ /* 0x040fe4000784c0ff */
[----:B------:R-:W-:Y:S02]  /*1ef40*/  FMNMX.FTZ R3, R11, R3, !PT ;  /* 0x000000030b037209 */ /* 0x000fe40007810000 */
[----:B------:R-:W-:Y:S02]  /*1ef50*/  LOP3.LUT R16, R16, 0xfffffffb, RZ, 0xc0, !PT ;  /* 0xfffffffb10107812 */ /* 0x000fe400078ec0ff */
[----:B------:R-:W-:Y:S02]  /*1ef60*/  FMNMX.FTZ R3, R154, R3, !PT ;  /* 0x000000039a037209 */ /* 0x000fe40007810000 */
[----:B0-----:R-:W-:Y:S01]  /*1ef70*/  FMNMX.FTZ R4, R2, R4, !PT ;  /* 0x0000000402047209 */ /* 0x001fe20007810000 */
[----:B------:R-:W-:Y:S01]  /*1ef80*/  IMAD.U32 R2, RZ, RZ, UR4 ;  /* 0x00000004ff027e24 */ /* 0x000fe2000f8e00ff */
[----:B------:R-:W-:-:S02]  /*1ef90*/  @P0 LOP3.LUT R16, R16, 0x4, RZ, 0xfc, !PT ;  /* 0x0000000410100812 */ /* 0x000fc400078efcff */
[----:B------:R-:W-:Y:S01]  /*1efa0*/  ISETP.LT.OR P0, PT, R183, 0x2a, P3 ;  /* 0x0000002ab700780c */ /* 0x000fe20001f01670 */
[----:B------:R-:W-:Y:S01]  /*1efb0*/  FMUL.FTZ R152, R4, R2 ;  /* 0x0000000204987220 */ /* 0x000fe20000410000 */
[----:B------:R-:W-:Y:S02]  /*1efc0*/  FMNMX.FTZ R3, R155, R3, !PT ;  /* 0x000000039b037209 */ /* 0x000fe40007810000 */
[----:B------:R-:W-:Y:S02]  /*1efd0*/  LOP3.LUT R16, R16, 0xffffbfff, RZ, 0xc0, !PT ;  /* 0xffffbfff10107812 */ /* 0x000fe400078ec0ff */
[----:B------:R-:W-:Y:S02]  /*1efe0*/  FMNMX.FTZ R3, R160, R3, !PT ;  /* 0x00000003a0037209 */ /* 0x000fe40007810000 */
[----:B------:R-:W-:Y:S02]  /*1eff0*/  FSETP.NEU.FTZ.AND P3, PT, R4, -INF , PT ;  /* 0xff8000000400780b */ /* 0x000fe40003f7d000 */
[----:B------:R-:W-:-:S02]  /*1f000*/  FMNMX.FTZ R3, R161, R3, !PT ;  /* 0x00000003a1037209 */ /* 0x000fc40007810000 */
[----:B------:R-:W-:Y:S02]  /*1f010*/  FSEL R0, R4, RZ, P3 ;  /* 0x000000ff04007208 */ /* 0x000fe40001800000 */
[----:B------:R-:W-:Y:S02]  /*1f020*/  @P0 LOP3.LUT R16, R16, 0x4000, RZ, 0xfc, !PT ;  /* 0x0000400010100812 */ /* 0x000fe400078efcff */
[----:B------:R-:W-:Y:S01]  /*1f030*/  FMNMX.FTZ R3, R164, R3, !PT ;  /* 0x00000003a4037209 */ /* 0x000fe20007810000 */
[----:B------:R-:W-:Y:S01]  /*1f040*/  FADD.FTZ R0, -R0, R227 ;  /* 0x000000e300007221 */ /* 0x000fe20000010100 */
[----:B------:R-:W-:Y:S02]  /*1f050*/  LOP3.LUT P0, RZ, R16, 0x10, RZ, 0xc0, !PT ;  /* 0x0000001010ff7812 */ /* 0x000fe4000780c0ff */
[----:B------:R-:W-:Y:S01]  /*1f060*/  FMNMX.FTZ R3, R165, R3, !PT ;  /* 0x00000003a5037209 */ /* 0x000fe20007810000 */
[----:B------:R-:W-:Y:S01]  /*1f070*/  FMUL.FTZ R180, R0, R2 ;  /* 0x0000000200b47220 */ /* 0x000fe20000410000 */
[----:B------:R-:W-:-:S02]  /*1f080*/  FSEL R152, R152, RZ, P3 ;  /* 0x000000ff98987208 */ /* 0x000fc40001800000 */
        /* <DEDUP_REMOVED lines=34> */
[----:B------:R0:W-:Y:S01]  /*1f2b0*/  MUFU.EX2 R196, R10 ;  /* 0x0000000a00c47308 */ /* 0x0001e20000000800 */
[----:B------:R-:W-:-:S02]  /*1f2c0*/  LOP3.LUT P0, RZ, R16, 0x2000, RZ, 0xc0, !PT ;  /* 0x0000200010ff7812 */ /* 0x000fc4000780c0ff */
[----:B------:R-:W-:-:S05]  /*1f2d0*/  FMNMX.FTZ R3, R177, R3, !PT ;  /* 0x00000003b1037209 */ /* 0x000fca0007810000 */
[----:B------:R-:W1:Y:S01]  /*1f2e0*/  SHFL.BFLY PT, R179, R3, 0x2, 0x1f ;  /* 0x0c401f0003b37f89 */ /* 0x000e6200000e0000 */
[----:B------:R-:W-:Y:S08]  /*1f2f0*/  MUFU.EX2 R158, R158 ;  /* 0x0000009e009e7308 */ /* 0x000ff00000000800 */
[----:B------:R-:W-:Y:S08]  /*1f300*/  MUFU.EX2 R159, R159 ;  /* 0x0000009f009f7308 */ /* 0x000ff00000000800 */
[----:B------:R-:W-:Y:S01]  /*1f310*/  MUFU.EX2 R186, R186 ;  /* 0x000000ba00ba7308 */ /* 0x000fe20000000800 */
[----:B-1----:R-:W-:-:S07]  /*1f320*/  FMNMX.FTZ R3, R3, R179, !PT ;  /* 0x000000b303037209 */ /* 0x002fce0007810000 */
[----:B------:R-:W-:Y:S01]  /*1f330*/  MUFU.EX2 R156, R156 ;  /* 0x0000009c009c7308 */ /* 0x000fe20000000800 */
[----:B------:R-:W1:Y:S07]  /*1f340*/  SHFL.BFLY PT, R179, R3, 0x1, 0x1f ;  /* 0x0c201f0003b37f89 */ /* 0x000e6e00000e0000 */
[----:B------:R-:W-:Y:S08]  /*1f350*/  MUFU.EX2 R157, R157 ;  /* 0x0000009d009d7308 */ /* 0x000ff00000000800 */
[----:B------:R-:W-:Y:S08]  /*1f360*/  MUFU.EX2 R162, R162 ;  /* 0x000000a200a27308 */ /* 0x000ff00000000800 */
[----:B------:R-:W-:Y:S01]  /*1f370*/  MUFU.EX2 R163, R163 ;  /* 0x000000a300a37308 */ /* 0x000fe20000000800 */
[----:B-1----:R-:W-:-:S04]  /*1f380*/  FMNMX.FTZ R3, R3, R179, !PT ;  /* 0x000000b303037209 */ /* 0x002fc80007810000 */
[C---:B------:R-:W-:Y:S01]  /*1f390*/  FSETP.NEU.FTZ.AND P1, PT, R3.reuse, -INF , PT ;  /* 0xff8000000300780b */ /* 0x040fe20003f3d000 */
[C---:B0-----:R-:W-:Y:S02]  /*1f3a0*/  FMUL.FTZ R10, R3.reuse, R2 ;  /* 0x00000002030a7220 */ /* 0x041fe40000410000 */
[----:B------:R-:W-:Y:S01]  /*1f3b0*/  MUFU.EX2 R166, R166 ;  /* 0x000000a600a67308 */ /* 0x000fe20000000800 */
[----:B------:R-:W-:Y:S02]  /*1f3c0*/  FSEL R179, R3, RZ, P1 ;  /* 0x000000ff03b37208 */ /* 0x000fe40000800000 */
[----:B------:R-:W-:-:S03]  /*1f3d0*/  FSEL R0, R10, RZ, P1 ;  /* 0x000000ff0a007208 */ /* 0x000fc60000800000 */
[----:B------:R-:W-:Y:S02]  /*1f3e0*/  FADD.FTZ R179, -R179, R228 ;  /* 0x000000e4b3b37221 */ /* 0x000fe40000010100 */
[----:B------:R-:W0:Y:S01]  /*1f3f0*/  MUFU.EX2 R10, R180 ;  /* 0x000000b4000a7308 */ /* 0x000e220000000800 */
[-CC-:B------:R-:W-:Y:S01]  /*1f400*/  FFMA.FTZ R153, R153, R2.reuse, -R0.reuse ;  /* 0x0000000299997223 */ /* 0x180fe20000010800 */
[-CC-:B------:R-:W-:Y:S01]  /*1f410*/  FFMA.FTZ R11, R11, R2.reuse, -R0.reuse ;  /* 0x000000020b0b7223 */ /* 0x180fe20000010800 */
[-C--:B------:R-:W-:Y:S01]  /*1f420*/  FMUL.FTZ R179, R179, R2.reuse ;  /* 0x00000002b3b37220 */ /* 0x080fe20000410000 */
        /* <DEDUP_REMOVED lines=13> */
[----:B------:R-:W-:Y:S01]  /*1f500*/  FFMA.FTZ R177, R177, R2, -R0 ;  /* 0x00000002b1b17223 */ /* 0x000fe20000010800 */
[----:B------:R-:W-:Y:S01]  /*1f510*/  MUFU.EX2 R153, R153 ;  /* 0x0000009900997308 */ /* 0x000fe20000000800 */
[----:B0-----:R-:W-:-:S07]  /*1f520*/  FFMA.FTZ R223, R10, R223, R158 ;  /* 0x000000df0adf7223 */ /* 0x001fce000001009e */
[----:B------:R0:W1:Y:S08]  /*1f530*/  MUFU.EX2 R0, R179 ;  /* 0x000000b300007308 */ /* 0x0000700000000800 */
        /* <DEDUP_REMOVED lines=55> */
.L_x_1817:
[----:B------:R-:W2:Y:S01]  /*1f8b0*/  LDL R179, [R1+0x7c] ;  /* 0x00007c0001b37983 */ /* 0x000ea20000100800 */
[----:B------:R-:W-:Y:S01]  /*1f8c0*/  VIADD R222, R222, 0x30860 ;  /* 0x00030860dede7836 */ /* 0x000fe20000000000 */
[----:B------:R-:W-:Y:S01]  /*1f8d0*/  F2FP.BF16.F32.PACK_AB R197, R11, R153 ;  /* 0x000000990bc5723e */ /* 0x000fe200000010ff */
[----:B------:R-:W-:Y:S01]  /*1f8e0*/  IMAD.MOV.U32 R228, RZ, RZ, R3 ;  /* 0x000000ffffe47224 */ /* 0x000fe200078e0003 */
[----:B------:R-:W-:Y:S01]  /*1f8f0*/  F2FP.BF16.F32.PACK_AB R198, R186, R159 ;  /* 0x0000009fbac6723e */ /* 0x000fe200000010ff */
[----:B------:R-:W-:Y:S01]  /*1f900*/  IMAD.MOV.U32 R227, RZ, RZ, R4 ;  /* 0x000000ffffe37224 */ /* 0x000fe200078e0004 */
[----:B------:R-:W-:Y:S01]  /*1f910*/  PRMT R222, R188, 0x654, R222 ;  /* 0x00000654bcde7816 */ /* 0x000fe200000000de */
[----:B------:R-:W-:Y:S01]  /*1f920*/  IMAD.MOV.U32 R11, RZ, RZ, R202 ;  /* 0x000000ffff0b7224 */ /* 0x000fe200078e00ca */
        /* <DEDUP_REMOVED lines=17> */
[----:B------:R-:W-:-:S12]  /*1fa40*/  VIADD R5, R5, 0xffffffff ;  /* 0xffffffff05057836 */ /* 0x000fd80000000000 */
[----:B------:R-:W-:Y:S05]  /*1fa50*/  @P1 BRA `(.L_x_1818) ;  /* 0xffffffcc00881947 */ /* 0x000fea000383ffff */
.L_x_1797:
[----:B------:R-:W-:Y:S05]  /*1fa60*/  BSYNC B0 ;  /* 0x0000000000007941 */ /* 0x000fea0003800000 */
.L_x_1796:
        /* <DEDUP_REMOVED lines=131> */
.L_x_1819:
[----:B------:R-:W-:Y:S01]  /*202a0*/  IMAD R5, R202, 0x8, R17 ;  /* 0x00000008ca057824 */ /* 0x000fe200078e0211 */
[----:B------:R-:W-:-:S04]  /*202b0*/  SHF.L.U32 R0, R218, 0x1f, RZ ;  /* 0x0000001fda007819 */ /* 0x000fc800000006ff */
[----:B------:R1:W2:Y:S01]  /*202c0*/  SYNCS.PHASECHK.TRANS64.TRYWAIT P1, [R5+URZ+0x30850], R0 ;  /* 0x03085000050075a7 */ /* 0x0002a2000802017f */
[----:B------:R-:W-:Y:S05]  /*202d0*/  @!P0 BRA `(.L_x_1820) ;  /* 0x0000000000048947 */ /* 0x000fea0003800000 */
[----:B------:R-:W-:Y:S01]  /*202e0*/  BPT.TRAP 0x1 ;  /* 0x000000040000795c */ /* 0x000fe20000300000 */
.L_x_1820:
[----:B------:R-:W-:Y:S04]  /*202f0*/  BSSY B0, `(.L_x_1821) ;  /* 0x0000004000007945 */ /* 0x000fe80003800000 */
[----:B--2---:R-:W-:Y:S05]  /*20300*/  @P1 BRA `(.L_x_1822) ;  /* 0x0000000000081947 */ /* 0x004fea0003800000 */
[----:B------:R-:W2:Y:S02]  /*20310*/  SYNCS.PHASECHK.TRANS64.TRYWAIT P1, [R5+URZ+0x30850], R0 ;  /* 0x03085000050075a7 */ /* 0x000ea4000802017f */
[----:B--2---:R-:W-:Y:S05]  /*20320*/  @!P1 BRA `(.L_x_1823) ;  /* 0x000000f400089947 */ /* 0x004fea0003800000 */
.L_x_1822:
[----:B------:R-:W-:Y:S05]  /*20330*/  BSYNC B0 ;  /* 0x0000000000007941 */ /* 0x000fea0003800000 */
.L_x_1821:
[----:B------:R-:W-:Y:S01]  /*20340*/  VIADD R17, R17, 0x400 ;  /* 0x0000040011117836 */ /* 0x000fe20000000000 */
[----:B------:R-:W-:Y:S01]  /*20350*/  WARPGROUP.ARRIVE ;  /* 0x00000000000079c5 */ /* 0x000fe20000000000 */
[----:B------:R-:W-:Y:S01]  /*20360*/  IMAD.MOV.U32 R7, RZ, RZ, 0x40000040 ;  /* 0x40000040ff077424 */ /* 0x000fe200078e00ff */
[----:B-12---:R-:W1:Y:S01]  /*20370*/  SHFL.BFLY PT, R0, R223, 0x2, 0x1f ;  /* 0x0c401f00df007f89 */ /* 0x006e6200000e0000 */
        /* <DEDUP_REMOVED lines=8> */
[----:B------:R-:W-:-:S04]  /*20400*/  IMAD R6, R202, 0x800, R17 ;  /* 0x00000800ca067824 */ /* 0x000fc800078e0211 */
[C---:B------:R-:W-:Y:S01]  /*20410*/  VIADD R8, R6.reuse, 0x80 ;  /* 0x0000008006087836 */ /* 0x040fe20000000000 */
[----:B------:R-:W-:Y:S01]  /*20420*/  R2UR UR6, R6 ;  /* 0x00000000060672ca */ /* 0x000fe200000e0000 */
[----:B-1----:R-:W-:-:S12]  /*20430*/  FADD.FTZ R0, R0, R223 ;  /* 0x000000df00007221 */ /* 0x002fd80000010000 */
        /* <DEDUP_REMOVED lines=18> */
[----:B------:R-:W1:Y:S04]  /*20560*/  SHFL.BFLY PT, R6, R221, 0x2, 0x1f ;  /* 0x0c401f00dd067f89 */ /* 0x000e6800000e0000 */
[----:B------:R-:W2:Y:S01]  /*20570*/  SHFL.BFLY PT, R7, R0, 0x1, 0x1f ;  /* 0x0c201f0000077f89 */ /* 0x000ea200000e0000 */
[----:B-1----:R-:W-:Y:S01]  /*20580*/  FADD.FTZ R6, R6, R221 ;  /* 0x000000dd06067221 */ /* 0x002fe20000010000 */
[----:B--2---:R-:W-:-:S04]  /*20590*/  FADD.FTZ R0, R0, R7 ;  /* 0x0000000700007221 */ /* 0x004fc80000010000 */
[----:B------:R-:W1:Y:S01]  /*205a0*/  SHFL.BFLY PT, R8, R6, 0x1, 0x1f ;  /* 0x0c201f0006087f89 */ /* 0x000e6200000e0000 */
[----:B------:R-:W-:-:S13]  /*205b0*/  FSETP.NE.FTZ.AND P1, PT, R0, RZ, PT ;  /* 0x000000ff0000720b */ /* 0x000fda0003f35000 */
[----:B------:R-:W2:Y:S01]  /*205c0*/  @P1 MUFU.LG2 R7, R0 ;  /* 0x0000000000071308 */ /* 0x000ea20000000c00 */
[----:B-1----:R-:W-:Y:S01]  /*205d0*/  FADD.FTZ R6, R6, R8 ;  /* 0x0000000806067221 */ /* 0x002fe20000010000 */
[----:B------:R-:W-:-:S04]  /*205e0*/  @P1 FMUL.FTZ R8, R2, 0.69314718246459960938 ;  /* 0x3f31721802081820 */ /* 0x000fc80000410000 */
[----:B------:R-:W-:Y:S01]  /*205f0*/  FSETP.NE.FTZ.AND P2, PT, R6, RZ, PT ;  /* 0x000000ff0600720b */ /* 0x000fe20003f55000 */
[----:B--2---:R-:W-:-:S04]  /*20600*/  @P1 FMUL.FTZ R7, R7, 0.69314718246459960938 ;  /* 0x3f31721807071820 */ /* 0x004fc80000410000 */
[----:B------:R-:W-:Y:S01]  /*20610*/  @P1 FFMA.FTZ R155, R8, R4, R7 ;  /* 0x00000004089b1223 */ /* 0x000fe20000010007 */
[----:B------:R-:W-:-:S07]  /*20620*/  IMAD.MOV.U32 R4, RZ, RZ, RZ ;  /* 0x000000ffff047224 */ /* 0x000fce00078e00ff */
[----:B------:R-:W1:Y:S01]  /*20630*/  @P2 MUFU.LG2 R7, R6 ;  /* 0x0000000600072308 */ /* 0x000e620000000c00 */
[----:B------:R-:W-:-:S07]  /*20640*/  @P2 FMUL.FTZ R2, R2, 0.69314718246459960938 ;  /* 0x3f31721802022820 */ /* 0x000fce0000410000 */
[----:B------:R2:W3:Y:S02]  /*20650*/  @P1 MUFU.RCP R4, R0 ;  /* 0x0000000000041308 */ /* 0x0004e40000001000 */
[----:B--2---:R-:W-:Y:S02]  /*20660*/  IMAD.MOV.U32 R0, RZ, RZ, RZ ;  /* 0x000000ffff007224 */ /* 0x004fe400078e00ff */
[----:B-1----:R-:W-:-:S04]  /*20670*/  @P2 FMUL.FTZ R7, R7, 0.69314718246459960938 ;  /* 0x3f31721807072820 */ /* 0x002fc80000410000 */
[----:B------:R-:W-:Y:S01]  /*20680*/  @P2 FFMA.FTZ R154, R2, R3, R7 ;  /* 0x00000003029a2223 */ /* 0x000fe20000010007 */
[----:B------:R1:W2:Y:S01]  /*20690*/  @P2 MUFU.RCP R0, R6 ;  /* 0x0000000600002308 */ /* 0x0002a20000001000 */
[----:B------:R-:W-:Y:S02]  /*206a0*/  WARPGROUP.DEPBAR.LE gsb0, 0x0 ;  /* 0x00008000000079c5 */ /* 0x000fe40000010000 */
[----:B------:R-:W-:-:S06]  /*206b0*/  WARPGROUP.ARRIVE ;  /* 0x00000000000079c5 */ /* 0x000fcc0000000000 */
[----:B------:R-:W-:Y:S03]  /*206c0*/  HGMMA.64x256x16.F32.BF16 R24, R184, gdesc[UR4].tnspB, R24, gsb0 ;  /* 0x43e00004b8187df0 */ /* 0x000fe60008001818 */
[----:B------:R-:W-:Y:S02]  /*206d0*/  WARPGROUP.DEPBAR.LE gsb0, 0x0 ;  /* 0x00008000000079c5 */ /* 0x000fe40000010000 */
[----:B---3--:R-:W-:Y:S05]  /*206e0*/  @!P0 BRA `(.L_x_1824) ;  /* 0x0000000000048947 */ /* 0x008fea0003800000 */
[----:B------:R-:W-:Y:S01]  /*206f0*/  BPT.TRAP 0x1 ;  /* 0x000000040000795c */ /* 0x000fe20000300000 */
.L_x_1824:
[----:B------:R-:W3:Y:S01]  /*20700*/  LDL.LU R2, [R1+0xc] ;  /* 0x00000c0001027983 */ /* 0x000ee20000300800 */
[----:B------:R-:W-:-:S03]  /*20710*/  VIADD R5, R5, 0x30860 ;  /* 0x0003086005057836 */ /* 0x000fc60000000000 */
[----:B-1----:R-:W4:Y:S01]  /*20720*/  LDL.LU R6, [R1+0x90] ;  /* 0x0000900001067983 */ /* 0x002f220000300800 */
[----:B------:R-:W-:Y:S02]  /*20730*/  VIADD R202, R202, 0x1 ;  /* 0x00000001caca7836 */ /* 0x000fe40000000000 */
[-C--:B0-----:R-:W-:Y:S01]  /*20740*/  FMUL.FTZ R152, R24, R4.reuse ;  /* 0x0000000418987220 */ /* 0x081fe20000410000 */
        /* <DEDUP_REMOVED lines=63> */
[-C--:B--2---:R-:W-:Y:S01]  /*20b40*/  FMUL.FTZ R30, R30, R0.reuse ;  /* 0x000000001e1e7220 */ /* 0x084fe20000410000 */
        /* <DEDUP_REMOVED lines=63> */
[----:B---3--:R-:W-:Y:S01]  /*20f40*/  PRMT R5, R2, 0x654, R5 ;  /* 0x0000065402057816 */ /* 0x008fe20000000005 */
[----:B----4-:R-:W-:-:S03]  /*20f50*/  VIADD R6, R6, 0x1 ;  /* 0x0000000106067836 */ /* 0x010fc60000000000 */
[----:B------:R0:W-:Y:S02]  /*20f60*/  SYNCS.ARRIVE.TRANS64.RED.A1T0 RZ, [R5+URZ], RZ ;  /* 0x000000ff05ff79a7 */ /* 0x0001e4000810043f */
[----:B------:R1:W-:Y:S01]  /*20f70*/  STL [R1+0x90], R6 ;  /* 0x0000900601007387 */ /* 0x0003e20000100800 */
[----:B------:R-:W-:Y:S01]  /*20f80*/  FMUL.FTZ R2, R92, R4 ;  /* 0x000000045c027220 */ /* 0x000fe20000410000 */
[-C--:B------:R-:W-:Y:S01]  /*20f90*/  FMUL.FTZ R4, R26, R0.reuse ;  /* 0x000000001a047220 */ /* 0x080fe20000410000 */
[----:B0-----:R-:W-:Y:S01]  /*20fa0*/  FMUL.FTZ R5, R27, R0 ;  /* 0x000000001b057220 */ /* 0x001fe20000410000 */
[----:B------:R-:W-:-:S04]  /*20fb0*/  SEL R0, RZ, 0x1, P1 ;  /* 0x00000001ff007807 */ /* 0x000fc80000800000 */
[----:B------:R-:W-:-:S07]  /*20fc0*/  LOP3.LUT R218, R218, R0, RZ, 0x3c, !PT ;  /* 0x00000000dada7212 */ /* 0x000fce00078e3cff */
.L_x_1650:
[----:B------:R-:W0:Y:S08]  /*20fd0*/  S2UR UR4, SR_CgaCtaId ;  /* 0x00000000000479c3 */ /* 0x000e300000008800 */
[----:B------:R-:W-:Y:S01]  /*20fe0*/  BAR.SYNC.DEFER_BLOCKING 0x5, 0x180 ;  /* 0x0146000000007b1d */ /* 0x000fe20000010000 */
[----:B------:R-:W-:-:S05]  /*20ff0*/  MOV R17, 0x400 ;  /* 0x0000040000117802 */ /* 0x000fca0000000f00 */
[----:B------:R-:W-:Y:S01]  /*21000*/  BSSY B0, `(.L_x_1825) ;  /* 0x0000484000007945 */ /* 0x000fe20003800000 */
[----:B0-----:R-:W-:-:S05]  /*21010*/  IMAD.U32 R0, RZ, RZ, UR4 ;  /* 0x00000004ff007e24 */ /* 0x001fca000f8e00ff */
[----:B------:R0:W-:Y:S01]  /*21020*/  STL [R1+0xc], R0 ;  /* 0x00000c0001007387 */ /* 0x0001e20000100800 */
[----:B------:R-:W-:-:S05]  /*21030*/  LEA R17, R0, R17, 0x18 ;  /* 0x0000001100117211 */ /* 0x000fca00078ec0ff */
[----:B------:R0:W2:Y:S01]  /*21040*/  LDS.128 R24, [R17+0x308d0] ;  /* 0x0308d00011187984 */ /* 0x0000a20000000c00 */
[----:B------:R-:W-:Y:S06]  /*21050*/  BAR.ARV 0x4, 0x180 ;  /* 0x0106000000007b1d */ /* 0x000fec0000002000 */
[----:B------:R-:W-:Y:S05]  /*21060*/  @P0 BRA `(.L_x_1826) ;  /* 0x0000003800700947 */ /* 0x000fea0003800000 */
[----:B------:R-:W3:Y:S01]  /*21070*/  LDL R8, [R1+0xd8] ;  /* 0x0000d80001087983 */ /* 0x000ee20000100800 */
[----:B0-----:R-:W0:Y:S01]  /*21080*/  S2R R0, SR_SWINHI ;  /* 0x0000000000007919 */ /* 0x001e220000002f00 */
[----:B------:R-:W-:Y:S01]  /*21090*/  F2FP.BF16.F32.PACK_AB R10, R29, R28 ;  /* 0x0000001c1d0a723e */ /* 0x000fe200000010ff */
[----:B------:R-:W-:Y:S01]  /*210a0*/  ULDC.64 UR6, c[0x0][0xc00] ;  /* 0x0003000000067ab9 */ /* 0x000fe20000000a00 */
[----:B------:R-:W-:Y:S01]  /*210b0*/  F2FP.BF16.F32.PACK_AB R11, R31, R30 ;  /* 0x0000001e1f0b723e */ /* 0x000fe200000010ff */
[----:B------:R-:W4:Y:S01]  /*210c0*/  LDL.LU R93, [R1+0x88] ;  /* 0x00008800015d7983 */ /* 0x000f220000300800 */
[----:B------:R-:W-:Y:S01]  /*210d0*/  F2FP.BF16.F32.PACK_AB R12, R33, R32 ;  /* 0x00000020210c723e */ /* 0x000fe200000010ff */
[----:B------:R-:W-:Y:S01]  /*210e0*/  ULDC.64 UR4, c[0x0][0xc08] ;  /* 0x0003020000047ab9 */ /* 0x000fe20000000a00 */
[----:B------:R-:W-:Y:S01]  /*210f0*/  F2FP.BF16.F32.PACK_AB R13, R35, R34 ;  /* 0x00000022230d723e */ /* 0x000fe200000010ff */
[----:B------:R-:W2:Y:S01]  /*21100*/  LDL R92, [R1+0x8c] ;  /* 0x00008c00015c7983 */ /* 0x000ea20000100800 */
[----:B-1----:R-:W-:-:S02]  /*21110*/  MOV R6, R17 ;  /* 0x0000001100067202 */ /* 0x002fc40000000f00 */
[----:B0-----:R-:W-:Y:S02]  /*21120*/  MOV R7, R0 ;  /* 0x0000000000077202 */ /* 0x001fe40000000f00 */
[----:B------:R-:W-:Y:S02]  /*21130*/  F2FP.BF16.F32.PACK_AB R14, R37, R36 ;  /* 0x00000024250e723e */ /* 0x000fe400000010ff */
[----:B------:R-:W-:Y:S01]  /*21140*/  F2FP.BF16.F32.PACK_AB R15, R39, R38 ;  /* 0x00000026270f723e */ /* 0x000fe200000010ff */
[----:B------:R-:W-:Y:S01]  /*21150*/  BAR.SYNC.DEFER_BLOCKING 0x1, 0x100 ;  /* 0x0044000000007b1d */ /* 0x000fe20000010000 */
[----:B---3--:R-:W-:-:S03]  /*21160*/  IMAD.WIDE R20, R8, 0x2, R6 ;  /* 0x0000000208147825 */ /* 0x008fc600078e0206 */
        /* <DEDUP_REMOVED lines=9> */
[----:B------:R-:W-:Y:S01]  /*21200*/  LOP3.LUT R0, R8, 0x380, RZ, 0xc0, !PT ;  /* 0x0000038008007812 */ /* 0x000fe200078ec0ff */
[----:B------:R-:W-:-:S03]  /*21210*/  IMAD.X R9, RZ, RZ, R21, P0 ;  /* 0x000000ffff097224 */ /* 0x000fc600000e0615 */
[----:B------:R-:W-:-:S04]  /*21220*/  SHF.R.U64 R0, R0, 0x3, RZ ;  /* 0x0000000300007819 */ /* 0x000fc800000012ff */
        /* <DEDUP_REMOVED lines=146> */
[----:B0-----:R-:W-:Y:S01]  /*21b50*/  IADD3 R0, P0, R20, 0xc060, RZ ;  /* 0x0000c06014007810 */ /* 0x001fe20007f1e0ff */
[----:B------:R-:W2:Y:S03]  /*21b60*/  LDC.64 R10, c[0x0][0xc00] ;  /* 0x00030000ff0a7b82 */ /* 0x000ea60000000a00 */
        /* <DEDUP_REMOVED lines=9> */
[----:B------:R0:W-:Y:S01]  /*21c00*/  STSM.16.M88.4 [R20], R12 ;  /* 0x0000000c14007844 */ /* 0x0001e20000000200 */
[----:B------:R-:W-:Y:S01]  /*21c10*/  BAR.SYNC.DEFER_BLOCKING 0x1, 0x100 ;  /* 0x0044000000007b1d */ /* 0x000fe20000010000 */
[----:B------:R-:W-:-:S04]  /*21c20*/  ISETP.NE.U32.AND P1, PT, RZ, UR6, PT ;  /* 0x00000006ff007c0c */ /* 0x000fc8000bf25070 */
[----:B------:R-:W-:Y:S01]  /*21c30*/  ISETP.NE.AND.EX P1, PT, RZ, UR7, PT, P1 ;  /* 0x00000007ff007c0c */ /* 0x000fe2000bf25310 */
[----:B------:R-:W-:Y:S02]  /*21c40*/  IMAD.MOV.U32 R0, RZ, RZ, RZ ;  /* 0x000000ffff007224 */ /* 0x000fe400078e00ff */
[----:B--2---:R-:W-:-:S10]  /*21c50*/  IMAD.WIDE R10, R92, 0x4, R10 ;  /* 0x000000045c0a7825 */ /* 0x004fd400078e020a */
[----:B------:R-:W5:Y:S01]  /*21c60*/  @P1 LDG.E R0, desc[UR60][R10.64] ;  /* 0x0000003c0a001981 */ /* 0x000f62000c1e1900 */
[----:B------:R-:W-:-:S04]  /*21c70*/  ISETP.NE.U32.AND P0, PT, RZ, UR4, PT ;  /* 0x00000004ff007c0c */ /* 0x000fc8000bf05070 */
[----:B------:R-:W-:-:S13]  /*21c80*/  ISETP.NE.AND.EX P0, PT, RZ, UR5, PT, P0 ;  /* 0x00000005ff007c0c */ /* 0x000fda000bf05300 */
[----:B------:R-:W1:Y:S01]  /*21c90*/  @P0 LDC.64 R8, c[0x0][0xc08] ;  /* 0x00030200ff080b82 */ /* 0x000e620000000a00 */
[----:B------:R-:W-:Y:S02]  /*21ca0*/  ULDC UR4, c[0x0][0xa88] ;  /* 0x0002a20000047ab9 */ /* 0x000fe40000000800 */
[----:B------:R-:W-:Y:S01]  /*21cb0*/  IMAD.U32 R24, RZ, RZ, UR4 ;  /* 0x00000004ff187e24 */ /* 0x000fe2000f8e00ff */
[----:B----4-:R-:W-:Y:S01]  /*21cc0*/  ISETP.NE.AND P2, PT, R93, RZ, PT ;  /* 0x000000ff5d00720c */ /* 0x010fe20003f45270 */
[----:B------:R-:W-:Y:S01]  /*21cd0*/  ULDC UR4, c[0x0][0xad4] ;  /* 0x0002b50000047ab9 */ /* 0x000fe20000000800 */
[----:B0-----:R-:W-:Y:S02]  /*21ce0*/  IMAD.MOV.U32 R20, RZ, RZ, 0x9b8 ;  /* 0x000009b8ff147424 */ /* 0x001fe400078e00ff */
[----:B-1----:R-:W-:-:S05]  /*21cf0*/  @P0 IMAD.WIDE R8, R92, 0x4, R8 ;  /* 0x000000045c080825 */ /* 0x002fca00078e0208 */
[----:B------:R0:W5:Y:S02]  /*21d00*/  @P0 LDG.E R24, desc[UR60][R8.64] ;  /* 0x0000003c08180981 */ /* 0x000164000c1e1900 */
[----:B0-----:R-:W-:-:S04]  /*21d10*/  SEL R8, R93, UR4, P2 ;  /* 0x000000045d087c07 */ /* 0x001fc80009000000 */
[----:B------:R-:W-:-:S04]  /*21d20*/  ISETP.GT.AND P2, PT, R8, 0x1, PT ;  /* 0x000000010800780c */ /* 0x000fc80003f44270 */
[----:B------:R-:W-:-:S04]  /*21d30*/  SEL R20, R20, 0x978, P2 ;  /* 0x0000097814147807 */ /* 0x000fc80001000000 */
[----:B------:R0:W1:Y:S08]  /*21d40*/  LDC.64 R12, c[0x0][R20+0x220] ;  /* 0x00008800140c7b82 */ /* 0x0000700000000a00 */
[----:B------:R0:W2:Y:S01]  /*21d50*/  LDC.64 R8, c[0x0][R20+0x218] ;  /* 0x0000860014087b82 */ /* 0x0000a20000000a00 */
[----:B------:R-:W-:Y:S05]  /*21d60*/  @P0 BRA `(.L_x_1827) ;  /* 0x0000000000100947 */ /* 0x000fea0003800000 */
[----:B------:R-:W-:Y:S05]  /*21d70*/  @!P1 BRA `(.L_x_1827) ;  /* 0x00000000000c9947 */ /* 0x000fea0003800000 */
[----:B-----5:R-:W3:Y:S04]  /*21d80*/  LDG.E R24, desc[UR60][R10.64] ;  /* 0x0000003c0a187981 */ /* 0x020ee8000c1e1900 */
[----:B------:R-:W3:Y:S02]  /*21d90*/  LDG.E R10, desc[UR60][R10.64+0x4] ;  /* 0x0000043c0a0a7981 */ /* 0x000ee4000c1e1900 */
[----:B---3--:R-:W-:-:S07]  /*21da0*/  IMAD.IADD R24, R10, 0x1, -R24 ;  /* 0x000000010a187824 */ /* 0x008fce00078e0a18 */
.L_x_1827:
[----:B------:R-:W3:Y:S01]  /*21db0*/  LDL R157, [R1+0x94] ;  /* 0x00009400019d7983 */ /* 0x000ee20000100800 */
[----:B------:R-:W4:Y:S03]  /*21dc0*/  LDC R156, c[0x0][0xbe8] ;  /* 0x0002fa00ff9c7b82 */ /* 0x000f260000000800 */
[----:B------:R-:W3:Y:S04]  /*21dd0*/  LDL R93, [R1+0x78] ;  /* 0x00007800015d7983 */ /* 0x000ee80000100800 */
[----:B------:R-:W3:Y:S04]  /*21de0*/  LDL R159, [R1+0x5c] ;  /* 0x00005c00019f7983 */ /* 0x000ee80000100800 */
[----:B------:R-:W3:Y:S04]  /*21df0*/  LDL R160, [R1+0xd4] ;  /* 0x0000d40001a07983 */ /* 0x000ee80000100800 */
[----:B------:R-:W3:Y:S01]  /*21e00*/  LDL R158, [R1+0xa8] ;  /* 0x0000a800019e7983 */ /* 0x000ee20000100800 */
[----:B------:R-:W0:Y:S01]  /*21e10*/  LDC.64 R14, c[0x0][R20+0x228] ;  /* 0x00008a00140e7b82 */ /* 0x000e220000000a00 */
[----:B------:R-:W-:-:S04]  /*21e20*/  ISETP.NE.U32.AND P0, PT, RZ, UR6, PT ;  /* 0x00000006ff007c0c */ /* 0x000fc8000bf05070 */
[----:B------:R-:W-:Y:S02]  /*21e30*/  ISETP.NE.AND.EX P0, PT, RZ, UR7, PT, P0 ;  /* 0x00000007ff007c0c */ /* 0x000fe4000bf05300 */
[----:B------:R-:W-:Y:S02]  /*21e40*/  SHF.R.S32.HI R11, RZ, 0x1f, R92 ;  /* 0x0000001fff0b7819 */ /* 0x000fe4000001145c */
[----:B------:R-:W-:Y:S02]  /*21e50*/  SEL R10, R92, RZ, !P0 ;  /* 0x000000ff5c0a7207 */ /* 0x000fe40004000000 */
[----:B----4-:R-:W-:Y:S02]  /*21e60*/  ISETP.NE.AND P1, PT, R156, 0x1, PT ;  /* 0x000000019c00780c */ /* 0x010fe40003f25270 */
[----:B------:R-:W-:Y:S01]  /*21e70*/  SEL R11, R11, RZ, !P0 ;  /* 0x000000ff0b0b7207 */ /* 0x000fe20004000000 */
[----:B-1----:R-:W-:-:S04]  /*21e80*/  IMAD R13, R13, R10, RZ ;  /* 0x0000000a0d0d7224 */ /* 0x002fc800078e02ff */
[C---:B------:R-:W-:Y:S02]  /*21e90*/  IMAD R11, R12.reuse, R11, R13 ;  /* 0x0000000b0c0b7224 */ /* 0x040fe400078e020d */
[----:B------:R-:W-:-:S04]  /*21ea0*/  IMAD.WIDE.U32 R12, R12, R10, RZ ;  /* 0x0000000a0c0c7225 */ /* 0x000fc800078e00ff */
[-C--:B--2---:R-:W-:Y:S02]  /*21eb0*/  IMAD R21, R9, R226.reuse, RZ ;  /* 0x000000e209157224 */ /* 0x084fe400078e02ff */
[----:B------:R-:W-:-:S04]  /*21ec0*/  IMAD.WIDE.U32 R8, R8, R226, RZ ;  /* 0x000000e208087225 */ /* 0x000fc800078e00ff */
[----:B------:R-:W-:Y:S02]  /*21ed0*/  IMAD.IADD R11, R13, 0x1, R11 ;  /* 0x000000010d0b7824 */ /* 0x000fe400078e020b */
[----:B------:R-:W1:Y:S01]  /*21ee0*/  @P1 LDC R13, c[0x0][0xbec] ;  /* 0x0002fb00ff0d1b82 */ /* 0x000e620000000800 */
[----:B-----5:R-:W-:Y:S01]  /*21ef0*/  IADD3 R8, P0, P3, R12, R8, R0 ;  /* 0x000000080c087210 */ /* 0x020fe20007b1e000 */
[----:B------:R-:W-:-:S06]  /*21f00*/  IMAD.IADD R92, R9, 0x1, R21 ;  /* 0x00000001095c7824 */ /* 0x000fcc00078e0215 */
[----:B------:R-:W2:Y:S01]  /*21f10*/  @P1 LDC R12, c[0x0][0xbf0] ;  /* 0x0002fc00ff0c1b82 */ /* 0x000ea20000000800 */
[----:B---3--:R-:W-:-:S05]  /*21f20*/  SEL R9, R157, RZ, P2 ;  /* 0x000000ff9d097207 */ /* 0x008fca0001000000 */
[-C--:B0-----:R-:W-:Y:S02]  /*21f30*/  IMAD R21, R15, R9.reuse, RZ ;  /* 0x000000090f157224 */ /* 0x081fe400078e02ff */
[----:B------:R-:W-:Y:S01]  /*21f40*/  IMAD.WIDE.U32 R14, R14, R9, RZ ;  /* 0x000000090e0e7225 */ /* 0x000fe200078e00ff */
[----:B------:R-:W-:-:S04]  /*21f50*/  SHF.R.S32.HI R9, RZ, 0x1f, R0 ;  /* 0x0000001fff097819 */ /* 0x000fc80000011400 */
[----:B------:R-:W-:Y:S01]  /*21f60*/  IADD3.X R11, R11, R92, R9, P0, P3 ;  /* 0x0000005c0b0b7210 */ /* 0x000fe200007e6409 */
[----:B------:R-:W-:-:S04]  /*21f70*/  IMAD.IADD R92, R93, 0x1, R159 ;  /* 0x000000015d5c7824 */ /* 0x000fc800078e029f */
[----:B-1----:R-:W-:-:S04]  /*21f80*/  @P1 IMAD.HI.U32 R13, R92, R13, RZ ;  /* 0x0000000d5c0d1227 */ /* 0x002fc800078e00ff */
[----:B------:R-:W-:Y:S01]  /*21f90*/  IMAD.MOV.U32 R93, RZ, RZ, R92 ;  /* 0x000000ffff5d7224 */ /* 0x000fe200078e005c */
[----:B--2---:R-:W-:Y:S02]  /*21fa0*/  @P1 SHF.R.U32.HI R93, RZ, R12, R13 ;  /* 0x0000000cff5d1219 */ /* 0x004fe4000001160d */
[----:B------:R0:W1:Y:S01]  /*21fb0*/  LDC.64 R12, c[0x0][R20+0x210] ;  /* 0x00008400140c7b82 */ /* 0x0000620000000a00 */
[----:B------:R-:W-:Y:S01]  /*21fc0*/  IMAD.IADD R21, R15, 0x1, R21 ;  /* 0x000000010f157824 */ /* 0x000fe200078e0215 */
[----:B------:R-:W-:Y:S02]  /*21fd0*/  IADD3 R14, P0, P3, R93, R8, R14 ;  /* 0x000000085d0e7210 */ /* 0x000fe40007b1e00e */
[----:B------:R-:W-:-:S04]  /*21fe0*/  SHF.R.S32.HI R8, RZ, 0x1f, R93 ;  /* 0x0000001fff087819 */ /* 0x000fc8000001145d */
[----:B------:R-:W-:Y:S02]  /*21ff0*/  IADD3.X R15, R8, R11, R21, P0, P3 ;  /* 0x0000000b080f7210 */ /* 0x000fe400007e6415 */
[----:B0-----:R-:W0:Y:S01]  /*22000*/  LDC.64 R20, c[0x0][0xba8] ;  /* 0x0002ea00ff147b82 */ /* 0x001e220000000a00 */
[----:B------:R-:W-:-:S04]  /*22010*/  IMAD.MOV R11, RZ, RZ, -R93 ;  /* 0x000000ffff0b7224 */ /* 0x000fc800078e0a5d */
[----:B------:R-:W-:-:S05]  /*22020*/  IMAD R11, R156, R11, R92 ;  /* 0x0000000b9c0b7224 */ /* 0x000fca00078e025c */
[----:B------:R-:W-:Y:S01]  /*22030*/  SHF.R.S32.HI R8, RZ, 0x1f, R11 ;  /* 0x0000001fff087819 */ /* 0x000fe2000001140b */
[----:B0-----:R-:W0:Y:S08]  /*22040*/  @!P2 LDC R20, c[0x0][0xb50] ;  /* 0x0002d400ff14ab82 */ /* 0x001e300000000800 */
[----:B------:R-:W2:Y:S01]  /*22050*/  @!P2 LDC R21, c[0x0][0xb54] ;  /* 0x0002d500ff15ab82 */ /* 0x000ea20000000800 */
[----:B-1----:R-:W-:-:S02]  /*22060*/  IMAD R13, R13, R11, RZ ;  /* 0x0000000b0d0d7224 */ /* 0x002fc400078e02ff */
[----:B------:R-:W-:-:S04]  /*22070*/  IMAD.WIDE.U32 R14, R12, R11, R14 ;  /* 0x0000000b0c0e7225 */ /* 0x000fc800078e000e */
[----:B------:R-:W-:-:S04]  /*22080*/  IMAD R8, R12, R8, R13 ;  /* 0x000000080c087224 */ /* 0x000fc800078e020d */
[----:B------:R-:W-:Y:S01]  /*22090*/  IMAD.IADD R8, R15, 0x1, R8 ;  /* 0x000000010f087824 */ /* 0x000fe200078e0208 */
[----:B0-----:R-:W-:-:S04]  /*220a0*/  LEA R20, P0, R14, R20, 0x2 ;  /* 0x000000140e147211 */ /* 0x001fc800078010ff */
[----:B--2---:R-:W-:Y:S01]  /*220b0*/  LEA.HI.X R8, R14, R21, R8, 0x2, P0 ;  /* 0x000000150e087211 */ /* 0x004fe200000f1408 */
[----:B------:R-:W-:Y:S04]  /*220c0*/  SHFL.IDX PT, R12, R20, RZ, 0x1c1f ;  /* 0x001c1fff140c7589 */ /* 0x000fe800000e0000 */
[----:B------:R-:W0:Y:S04]  /*220d0*/  SHFL.IDX PT, R13, R8, RZ, 0x1c1f ;  /* 0x001c1fff080d7589 */ /* 0x000e2800000e0000 */
[----:B------:R1:W-:Y:S04]  /*220e0*/  SHFL.IDX PT, R14, R20, 0x1, 0x1c1f ;  /* 0x003c1f00140e7f89 */ /* 0x0003e800000e0000 */
[----:B------:R2:W3:Y:S01]  /*220f0*/  SHFL.IDX PT, R15, R8, 0x1, 0x1c1f ;  /* 0x003c1f00080f7f89 */ /* 0x0004e200000e0000 */
[----:B-1----:R-:W-:Y:S01]  /*22100*/  IMAD.IADD R20, R160, 0x1, R159 ;  /* 0x00000001a0147824 */ /* 0x002fe200078e029f */
[----:B------:R-:W-:Y:S01]  /*22110*/  LOP3.LUT P0, RZ, R158, 0x3, RZ, 0xc0, !PT ;  /* 0x000000039eff7812 */ /* 0x000fe2000780c0ff */
[----:B--2---:R-:W-:-:S02]  /*22120*/  IMAD R8, R24, R156, RZ ;  /* 0x0000009c18087224 */ /* 0x004fc400078e02ff */
[----:B------:R-:W-:-:S03]  /*22130*/  VIADD R11, R20, 0x8 ;  /* 0x00000008140b7836 */ /* 0x000fc60000000000 */
[-C--:B------:R-:W-:Y:S02]  /*22140*/  ISETP.GE.OR P3, PT, R20, R8.reuse, P0 ;  /* 0x000000081400720c */ /* 0x080fe40000766670 */
[----:B------:R-:W-:-:S11]  /*22150*/  ISETP.GE.OR P0, PT, R11, R8, P0 ;  /* 0x000000080b00720c */ /* 0x000fd60000706670 */
[----:B0-----:R0:W-:Y:S04]  /*22160*/  @!P3 ST.E desc[UR60][R12.64], R155 ;  /* 0x0000009b0c00b985 */ /* 0x0011e8000c10193c */
[----:B---3--:R0:W-:Y:S01]  /*22170*/  @!P0 ST.E desc[UR60][R14.64], R154 ;  /* 0x0000009a0e008985 */ /* 0x0081e2000c10193c */
[----:B------:R-:W-:Y:S05]  /*22180*/  @P2 BRA `(.L_x_1828) ;  /* 0x0000000c00d02947 */ /* 0x000fea0003800000 */
[----:B------:R-:W2:Y:S01]  /*22190*/  LDL R160, [R1+0x84] ;  /* 0x0000840001a07983 */ /* 0x000ea20000100800 */
[----:B------:R-:W1:Y:S01]  /*221a0*/  @P1 LDC R21, c[0x0][0xbec] ;  /* 0x0002fb00ff151b82 */ /* 0x000e620000000800 */
[----:B------:R-:W-:Y:S02]  /*221b0*/  ULDC.64 UR4, c[0x0][0xaa0] ;  /* 0x0002a80000047ab9 */ /* 0x000fe40000000a00 */
[----:B------:R-:W2:Y:S04]  /*221c0*/  LDL R158, [R1+0x10] ;  /* 0x00001000019e7983 */ /* 0x000ea80000100800 */
[----:B------:R3:W5:Y:S01]  /*221d0*/  LDL R87, [R1+0x8] ;  /* 0x0000080001577983 */ /* 0x0007620000100800 */
[----:B------:R-:W4:Y:S01]  /*221e0*/  @P1 LDC R85, c[0x0][0xbf0] ;  /* 0x0002fc00ff551b82 */ /* 0x000f220000000800 */
[----:B------:R-:W-:-:S04]  /*221f0*/  IMAD R9, R9, UR4, RZ ;  /* 0x0000000409097c24 */ /* 0x000fc8000f8e02ff */
[----:B------:R-:W-:Y:S01]  /*22200*/  IMAD R9, R0, UR5, R9 ;  /* 0x0000000500097c24 */ /* 0x000fe2000f8e0209 */
[----:B------:R-:W-:Y:S01]  /*22210*/  SHF.R.S32.HI R11, RZ, 0x1f, R10 ;  /* 0x0000001fff0b7819 */ /* 0x000fe2000001140a */
[----:B------:R-:W-:Y:S01]  /*22220*/  BSSY B1, `(.L_x_1829) ;  /* 0x00000a6000017945 */ /* 0x000fe20003800000 */
[----:B--2---:R-:W-:-:S04]  /*22230*/  IMAD R3, R158, 0x8, R160 ;  /* 0x000000089e037824 */ /* 0x004fc800078e02a0 */
[----:B------:R-:W-:-:S04]  /*22240*/  IMAD.SHL.U32 R3, R3, 0x8, RZ ;  /* 0x0000000803037824 */ /* 0x000fc800078e00ff */
[----:B------:R-:W-:-:S03]  /*22250*/  IMAD.WIDE R6, R3, 0x2, R6 ;  /* 0x0000000203067825 */ /* 0x000fc600078e0206 */
[C---:B------:R-:W-:Y:S02]  /*22260*/  IADD3 R33, P2, R6.reuse, 0x3000, RZ ;  /* 0x0000300006217810 */ /* 0x040fe40007f5e0ff */
[C---:B0-----:R-:W-:Y:S02]  /*22270*/  IADD3 R13, P4, R6.reuse, 0x1000, RZ ;  /* 0x00001000060d7810 */ /* 0x041fe40007f9e0ff */
[----:B------:R-:W-:Y:S02]  /*22280*/  LOP3.LUT R32, R33, 0x380, RZ, 0xc0, !PT ;  /* 0x0000038021207812 */ /* 0x000fe400078ec0ff */
[----:B------:R-:W-:Y:S02]  /*22290*/  IADD3 R29, P3, R6, 0x2000, RZ ;  /* 0x00002000061d7810 */ /* 0x000fe40007f7e0ff */
[----:B------:R-:W-:Y:S02]  /*222a0*/  SHF.R.U64 R32, R32, 0x3, RZ ;  /* 0x0000000320207819 */ /* 0x000fe400000012ff */
[----:B------:R-:W-:-:S02]  /*222b0*/  LOP3.LUT R12, R13, 0x380, RZ, 0xc0, !PT ;  /* 0x000003800d0c7812 */ /* 0x000fc400078ec0ff */
[----:B------:R-:W-:Y:S01]  /*222c0*/  LOP3.LUT R32, R32, R33, RZ, 0x3c, !PT ;  /* 0x0000002120207212 */ /* 0x000fe200078e3cff */
[----:B------:R-:W-:Y:S01]  /*222d0*/  IMAD.X R33, RZ, RZ, R7, P2 ;  /* 0x000000ffff217224 */ /* 0x000fe200010e0607 */
[----:B------:R-:W-:Y:S02]  /*222e0*/  IADD3 R57, P2, R6, 0x9000, RZ ;  /* 0x0000900006397810 */ /* 0x000fe40007f5e0ff */
[----:B------:R-:W-:Y:S02]  /*222f0*/  LOP3.LUT R28, R29, 0x380, RZ, 0xc0, !PT ;  /* 0x000003801d1c7812 */ /* 0x000fe400078ec0ff */
[----:B------:R-:W-:Y:S01]  /*22300*/  LOP3.LUT R56, R57, 0x380, RZ, 0xc0, !PT ;  /* 0x0000038039387812 */ /* 0x000fe200078ec0ff */
[----:B------:R-:W-:Y:S01]  /*22310*/  IMAD R20, R160, 0x20, R158 ;  /* 0x00000020a0147824 */ /* 0x000fe200078e029e */
[----:B------:R-:W-:Y:S01]  /*22320*/  SHF.R.U64 R12, R12, 0x3, RZ ;  /* 0x000000030c0c7819 */ /* 0x000fe200000012ff */
[----:B------:R-:W5:Y:S01]  /*22330*/  LD.E.128 R32, desc[UR60][R32.64] ;  /* 0x0000003c20207980 */ /* 0x000f62000c101d00 */
[----:B------:R-:W-:-:S02]  /*22340*/  SHF.R.U64 R56, R56, 0x3, RZ ;  /* 0x0000000338387819 */ /* 0x000fc400000012ff */
[----:B------:R-:W-:Y:S02]  /*22350*/  SHF.R.U64 R28, R28, 0x3, RZ ;  /* 0x000000031c1c7819 */ /* 0x000fe400000012ff */
[----:B------:R-:W-:Y:S01]  /*22360*/  LOP3.LUT R56, R56, R57, RZ, 0x3c, !PT ;  /* 0x0000003938387212 */ /* 0x000fe200078e3cff */
[--C-:B------:R-:W-:Y:S01]  /*22370*/  IMAD.X R57, RZ, RZ, R7.reuse, P2 ;  /* 0x000000ffff397224 */ /* 0x100fe200010e0607 */
[----:B------:R-:W-:Y:S02]  /*22380*/  IADD3 R3, P2, R6, 0xf000, RZ ;  /* 0x0000f00006037810 */ /* 0x000fe40007f5e0ff */
[----:B------:R-:W-:Y:S01]  /*22390*/  LOP3.LUT R12, R12, R13, RZ, 0x3c, !PT ;  /* 0x0000000d0c0c7212 */ /* 0x000fe200078e3cff */
[--C-:B------:R-:W-:Y:S01]  /*223a0*/  IMAD.X R13, RZ, RZ, R7.reuse, P4 ;  /* 0x000000ffff0d7224 */ /* 0x100fe200020e0607 */
[----:B------:R-:W-:Y:S01]  /*223b0*/  LOP3.LUT R28, R28, R29, RZ, 0x3c, !PT ;  /* 0x0000001d1c1c7212 */ /* 0x000fe200078e3cff */
[----:B------:R-:W-:Y:S01]  /*223c0*/  IMAD.X R29, RZ, RZ, R7, P3 ;  /* 0x000000ffff1d7224 */ /* 0x000fe200018e0607 */
[----:B------:R-:W-:-:S02]  /*223d0*/  LOP3.LUT R2, R3, 0x380, RZ, 0xc0, !PT ;  /* 0x0000038003027812 */ /* 0x000fc400078ec0ff */
[C---:B------:R-:W-:Y:S02]  /*223e0*/  IADD3 R37, P0, R6.reuse, 0x4000, RZ ;  /* 0x0000400006257810 */ /* 0x040fe40007f1e0ff */
[C---:B------:R-:W-:Y:S02]  /*223f0*/  IADD3 R41, P6, R6.reuse, 0x5000, RZ ;  /* 0x0000500006297810 */ /* 0x040fe40007fde0ff */
[C---:B------:R-:W-:Y:S01]  /*22400*/  IADD3 R45, P5, R6.reuse, 0x6000, RZ ;  /* 0x00006000062d7810 */ /* 0x040fe20007fbe0ff */
[----:B------:R-:W-:Y:S01]  /*22410*/  IMAD.IADD R20, R159, 0x1, R20 ;  /* 0x000000019f147824 */ /* 0x000fe200078e0214 */
[C---:B------:R-:W-:Y:S01]  /*22420*/  IADD3 R49, P4, R6.reuse, 0x7000, RZ ;  /* 0x0000700006317810 */ /* 0x040fe20007f9e0ff */
[----:B------:R-:W-:Y:S01]  /*22430*/  IMAD.X R81, RZ, RZ, R7, P2 ;  /* 0x000000ffff517224 */ /* 0x000fe200010e0607 */
[----:B------:R-:W-:Y:S01]  /*22440*/  IADD3 R53, P3, R6, 0x8000, RZ ;  /* 0x0000800006357810 */ /* 0x000fe20007f7e0ff */
[----:B------:R-:W5:Y:S01]  /*22450*/  LD.E.128 R12, desc[UR60][R12.64] ;  /* 0x0000003c0c0c7980 */ /* 0x000f62000c101d00 */
[----:B------:R-:W-:-:S02]  /*22460*/  SHF.R.U64 R2, R2, 0x3, RZ ;  /* 0x0000000302027819 */ /* 0x000fc400000012ff */
[----:B------:R-:W-:Y:S01]  /*22470*/  LOP3.LUT R36, R37, 0x380, RZ, 0xc0, !PT ;  /* 0x0000038025247812 */ /* 0x000fe200078ec0ff */
[----:B------:R-:W5:Y:S01]  /*22480*/  LD.E.128 R28, desc[UR60][R28.64] ;  /* 0x0000003c1c1c7980 */ /* 0x000f62000c101d00 */
[----:B------:R-:W-:Y:S02]  /*22490*/  LOP3.LUT R40, R41, 0x380, RZ, 0xc0, !PT ;  /* 0x0000038029287812 */ /* 0x000fe400078ec0ff */
[----:B------:R-:W-:Y:S01]  /*224a0*/  LOP3.LUT R44, R45, 0x380, RZ, 0xc0, !PT ;  /* 0x000003802d2c7812 */ /* 0x000fe200078ec0ff */
[----:B------:R-:W5:Y:S01]  /*224b0*/  LD.E.128 R56, desc[UR60][R56.64] ;  /* 0x0000003c38387980 */ /* 0x000f62000c101d00 */
[----:B------:R-:W-:Y:S02]  /*224c0*/  LOP3.LUT R48, R49, 0x380, RZ, 0xc0, !PT ;  /* 0x0000038031307812 */ /* 0x000fe400078ec0ff */
[----:B------:R-:W-:Y:S02]  /*224d0*/  LOP3.LUT R52, R53, 0x380, RZ, 0xc0, !PT ;  /* 0x0000038035347812 */ /* 0x000fe400078ec0ff */
[----:B------:R-:W-:Y:S01]  /*224e0*/  LOP3.LUT R80, R2, R3, RZ, 0x3c, !PT ;  /* 0x0000000302507212 */ /* 0x000fe200078e3cff */
[----:B------:R-:W-:Y:S01]  /*224f0*/  IMAD.WIDE.U32 R2, R0, UR4, RZ ;  /* 0x0000000400027c25 */ /* 0x000fe2000f8e00ff */
[----:B------:R-:W-:Y:S01]  /*22500*/  SHF.R.U64 R36, R36, 0x3, RZ ;  /* 0x0000000324247819 */ /* 0x000fe200000012ff */
[----:B------:R-:W-:Y:S01]  /*22510*/  ULDC.64 UR4, c[0x0][0xae8] ;  /* 0x0002ba0000047ab9 */ /* 0x000fe20000000a00 */
[----:B------:R-:W-:-:S02]  /*22520*/  SHF.R.U64 R40, R40, 0x3, RZ ;  /* 0x0000000328287819 */ /* 0x000fc400000012ff */
[----:B------:R-:W-:Y:S02]  /*22530*/  SHF.R.U64 R44, R44, 0x3, RZ ;  /* 0x000000032c2c7819 */ /* 0x000fe400000012ff */
[----:B------:R-:W-:Y:S02]  /*22540*/  SHF.R.U64 R48, R48, 0x3, RZ ;  /* 0x0000000330307819 */ /* 0x000fe400000012ff */
[----:B------:R-:W-:Y:S01]  /*22550*/  SHF.R.U64 R52, R52, 0x3, RZ ;  /* 0x0000000334347819 */ /* 0x000fe200000012ff */
[----:B------:R-:W-:Y:S01]  /*22560*/  IMAD.IADD R3, R3, 0x1, R9 ;  /* 0x0000000103037824 */ /* 0x000fe200078e0209 */
        /* <DEDUP_REMOVED lines=10> */
[----:B------:R-:W-:Y:S01]  /*22610*/  IADD3 R61, P0, R6, 0xa000, RZ ;  /* 0x0000a000063d7810 */ /* 0x000fe20007f1e0ff */
[----:B------:R-:W-:Y:S01]  /*22620*/  IMAD.WIDE.U32 R2, R226, UR4, R2 ;  /* 0x00000004e2027c25 */ /* 0x000fe2000f8e0002 */
[C---:B------:R-:W-:Y:S01]  /*22630*/  IADD3 R65, P6, R6.reuse, 0xb000, RZ ;  /* 0x0000b00006417810 */ /* 0x040fe20007fde0ff */
[----:B------:R-:W5:Y:S01]  /*22640*/  LD.E.128 R36, desc[UR60][R36.64] ;  /* 0x0000003c24247980 */ /* 0x000f62000c101d00 */
[----:B------:R-:W-:-:S02]  /*22650*/  IADD3 R69, P5, R6, 0xc000, RZ ;  /* 0x0000c00006457810 */ /* 0x000fc40007fbe0ff */
[----:B------:R-:W-:Y:S01]  /*22660*/  IADD3 R73, P4, R6, 0xd000, RZ ;  /* 0x0000d00006497810 */ /* 0x000fe20007f9e0ff */
[----:B-1----:R-:W-:Y:S01]  /*22670*/  @P1 IMAD.HI.U32 R0, R20, R21, RZ ;  /* 0x0000001514001227 */ /* 0x002fe200078e00ff */
[----:B------:R-:W-:Y:S01]  /*22680*/  IADD3 R77, P3, R6, 0xe000, RZ ;  /* 0x0000e000064d7810 */ /* 0x000fe20007f7e0ff */
[----:B------:R-:W5:Y:S01]  /*22690*/  LD.E.128 R40, desc[UR60][R40.64] ;  /* 0x0000003c28287980 */ /* 0x000f62000c101d00 */
[----:B------:R-:W-:Y:S01]  /*226a0*/  LOP3.LUT R60, R61, 0x380, RZ, 0xc0, !PT ;  /* 0x000003803d3c7812 */ /* 0x000fe200078ec0ff */
[----:B------:R-:W-:Y:S01]  /*226b0*/  IMAD R3, R226, UR5, R3 ;  /* 0x00000005e2037c24 */ /* 0x000fe2000f8e0203 */
[----:B------:R-:W-:Y:S01]  /*226c0*/  LOP3.LUT R64, R65, 0x380, RZ, 0xc0, !PT ;  /* 0x0000038041407812 */ /* 0x000fe200078ec0ff */
[----:B------:R-:W-:Y:S01]  /*226d0*/  ULDC.64 UR4, c[0x0][0xaf0] ;  /* 0x0002bc0000047ab9 */ /* 0x000fe20000000a00 */
[----:B------:R-:W-:Y:S02]  /*226e0*/  LOP3.LUT R68, R69, 0x380, RZ, 0xc0, !PT ;  /* 0x0000038045447812 */ /* 0x000fe400078ec0ff */
[----:B------:R-:W-:Y:S01]  /*226f0*/  LOP3.LUT R5, R6, 0x380, RZ, 0xc0, !PT ;  /* 0x0000038006057812 */ /* 0x000fe200078ec0ff */
[----:B------:R-:W-:Y:S01]  /*22700*/  IMAD.MOV.U32 R9, RZ, RZ, R20 ;  /* 0x000000ffff097224 */ /* 0x000fe200078e0014 */
[----:B------:R-:W-:Y:S01]  /*22710*/  LOP3.LUT R72, R73, 0x380, RZ, 0xc0, !PT ;  /* 0x0000038049487812 */ /* 0x000fe200078ec0ff */
[----:B------:R-:W5:Y:S01]  /*22720*/  LD.E.128 R44, desc[UR60][R44.64] ;  /* 0x0000003c2c2c7980 */ /* 0x000f62000c101d00 */
[----:B------:R-:W-:Y:S01]  /*22730*/  LOP3.LUT R76, R77, 0x380, RZ, 0xc0, !PT ;  /* 0x000003804d4c7812 */ /* 0x000fe200078ec0ff */
[----:B------:R-:W-:Y:S01]  /*22740*/  IMAD R11, R11, UR4, RZ ;  /* 0x000000040b0b7c24 */ /* 0x000fe2000f8e02ff */
[----:B------:R-:W-:Y:S01]  /*22750*/  SHF.R.U64 R60, R60, 0x3, RZ ;  /* 0x000000033c3c7819 */ /* 0x000fe200000012ff */
[----:B------:R-:W5:Y:S01]  /*22760*/  LD.E.128 R48, desc[UR60][R48.64] ;  /* 0x0000003c30307980 */ /* 0x000f62000c101d00 */
[----:B------:R-:W-:-:S02]  /*22770*/  SHF.R.U64 R64, R64, 0x3, RZ ;  /* 0x0000000340407819 */ /* 0x000fc400000012ff */
[----:B------:R-:W-:Y:S01]  /*22780*/  SHF.R.U64 R68, R68, 0x3, RZ ;  /* 0x0000000344447819 */ /* 0x000fe200000012ff */
[----:B------:R-:W5:Y:S01]  /*22790*/  LD.E.128 R52, desc[UR60][R52.64] ;  /* 0x0000003c34347980 */ /* 0x000f62000c101d00 */
[----:B------:R-:W-:Y:S02]  /*227a0*/  SHF.R.U64 R72, R72, 0x3, RZ ;  /* 0x0000000348487819 */ /* 0x000fe400000012ff */
[----:B------:R-:W-:Y:S01]  /*227b0*/  SHF.R.U64 R76, R76, 0x3, RZ ;  /* 0x000000034c4c7819 */ /* 0x000fe200000012ff */
[----:B------:R-:W5:Y:S01]  /*227c0*/  LD.E.128 R80, desc[UR60][R80.64] ;  /* 0x0000003c50507980 */ /* 0x000f62000c101d00 */
[----:B------:R-:W-:Y:S02]  /*227d0*/  SHF.R.U64 R5, R5, 0x3, RZ ;  /* 0x0000000305057819 */ /* 0x000fe400000012ff */
[----:B----4-:R-:W-:Y:S01]  /*227e0*/  @P1 SHF.R.U32.HI R9, RZ, R85, R0 ;  /* 0x00000055ff091219 */ /* 0x010fe20000011600 */
[----:B------:R-:W-:Y:S01]  /*227f0*/  IMAD R11, R10, UR5, R11 ;  /* 0x000000050a0b7c24 */ /* 0x000fe2000f8e020b */
[----:B------:R-:W-:Y:S01]  /*22800*/  LOP3.LUT R60, R60, R61, RZ, 0x3c, !PT ;  /* 0x0000003d3c3c7212 */ /* 0x000fe200078e3cff */
[----:B------:R-:W-:Y:S01]  /*22810*/  IMAD.WIDE.U32 R2, R10, UR4, R2 ;  /* 0x000000040a027c25 */ /* 0x000fe2000f8e0002 */
[----:B------:R-:W-:Y:S01]  /*22820*/  LOP3.LUT R64, R64, R65, RZ, 0x3c, !PT ;  /* 0x0000004140407212 */ /* 0x000fe200078e3cff */
[----:B------:R-:W-:Y:S01]  /*22830*/  ULDC.64 UR4, c[0x0][0xae0] ;  /* 0x0002b80000047ab9 */ /* 0x000fe20000000a00 */
        /* <DEDUP_REMOVED lines=8> */
[----:B------:R-:W-:Y:S01]  /*228c0*/  SHF.R.S32.HI R0, RZ, 0x1f, R9 ;  /* 0x0000001fff007819 */ /* 0x000fe20000011409 */
[--C-:B------:R-:W-:Y:S01]  /*228d0*/  IMAD.X R77, RZ, RZ, R7.reuse, P3 ;  /* 0x000000ffff4d7224 */ /* 0x100fe200018e0607 */
[----:B------:R-:W5:Y:S01]  /*228e0*/  LD.E.128 R60, desc[UR60][R60.64] ;  /* 0x0000003c3c3c7980 */ /* 0x000f62000c101d00 */
[----:B------:R-:W-:-:S02]  /*228f0*/  IMAD.MOV.U32 R5, RZ, RZ, R7 ;  /* 0x000000ffff057224 */ /* 0x000fc400078e0007 */
[----:B------:R-:W-:Y:S01]  /*22900*/  IMAD.MOV R21, RZ, RZ, -R9 ;  /* 0x000000ffff157224 */ /* 0x000fe200078e0a09 */
[----:B------:R-:W5:Y:S01]  /*22910*/  LD.E.128 R64, desc[UR60][R64.64] ;  /* 0x0000003c40407980 */ /* 0x000f62000c101d00 */
[----:B------:R-:W-:Y:S02]  /*22920*/  IMAD.IADD R3, R3, 0x1, R11 ;  /* 0x0000000103037824 */ /* 0x000fe400078e020b */
[----:B------:R-:W-:Y:S01]  /*22930*/  IMAD R0, R0, UR4, RZ ;  /* 0x0000000400007c24 */ /* 0x000fe2000f8e02ff */
[----:B------:R-:W5:Y:S01]  /*22940*/  LD.E.128 R4, desc[UR60][R4.64] ;  /* 0x0000003c04047980 */ /* 0x000f62000c101d00 */
[----:B------:R-:W-:-:S03]  /*22950*/  IMAD R11, R156, R21, R20 ;  /* 0x000000159c0b7224 */ /* 0x000fc600078e0214 */
[----:B------:R-:W5:Y:S01]  /*22960*/  LD.E.128 R68, desc[UR60][R68.64] ;  /* 0x0000003c44447980 */ /* 0x000f62000c101d00 */
[----:B------:R-:W-:-:S03]  /*22970*/  IMAD R21, R9, UR5, R0 ;  /* 0x0000000509157c24 */ /* 0x000fc6000f8e0200 */
[----:B------:R-:W5:Y:S01]  /*22980*/  LD.E.128 R72, desc[UR60][R72.64] ;  /* 0x0000003c48487980 */ /* 0x000f62000c101d00 */
[----:B------:R-:W-:-:S03]  /*22990*/  SHF.R.S32.HI R0, RZ, 0x1f, R11 ;  /* 0x0000001fff007819 */ /* 0x000fc6000001140b */
[----:B------:R-:W5:Y:S01]  /*229a0*/  LD.E.128 R76, desc[UR60][R76.64] ;  /* 0x0000003c4c4c7980 */ /* 0x000f62000c101d00 */
[----:B------:R-:W-:Y:S01]  /*229b0*/  IMAD.WIDE.U32 R2, R9, UR4, R2 ;  /* 0x0000000409027c25 */ /* 0x000fe2000f8e0002 */
[----:B------:R-:W-:Y:S01]  /*229c0*/  ULDC.64 UR4, c[0x0][0xad8] ;  /* 0x0002b60000047ab9 */ /* 0x000fe20000000a00 */
[----:B------:R-:W-:Y:S01]  /*229d0*/  @!PT LDS RZ, [RZ] ;  /* 0x00000000fffff984 */ /* 0x000fe20000000800 */
[----:B------:R-:W-:Y:S01]  /*229e0*/  @!PT LDS RZ, [RZ] ;  /* 0x00000000fffff984 */ /* 0x000fe20000000800 */
[----:B------:R-:W-:Y:S01]  /*229f0*/  @!PT LDS RZ, [RZ] ;  /* 0x00000000fffff984 */ /* 0x000fe20000000800 */
[----:B------:R-:W-:Y:S01]  /*22a00*/  @!PT LDS RZ, [RZ] ;  /* 0x00000000fffff984 */ /* 0x000fe20000000800 */
[----:B------:R0:W-:Y:S06]  /*22a10*/  MEMBAR.ALL.CTA ;  /* 0x0000000000007992 */ /* 0x0001ec0000008000 */
[----:B0-----:R-:W0:Y:S01]  /*22a20*/  FENCE.VIEW.ASYNC.S ;  /* 0x00000000000073c6 */ /* 0x001e220000000000 */
[----:B------:R-:W-:-:S02]  /*22a30*/  IMAD.IADD R3, R3, 0x1, R21 ;  /* 0x0000000103037824 */ /* 0x000fc400078e0215 */
[----:B------:R-:W-:Y:S02]  /*22a40*/  IMAD R0, R0, UR4, RZ ;  /* 0x0000000400007c24 */ /* 0x000fe4000f8e02ff */
[----:B------:R-:W-:Y:S02]  /*22a50*/  IMAD.IADD R9, R158, 0x1, R159 ;  /* 0x000000019e097824 */ /* 0x000fe400078e029f */
[C---:B------:R-:W-:Y:S02]  /*22a60*/  IMAD R85, R11.reuse, UR5, R0 ;  /* 0x000000050b557c24 */ /* 0x040fe4000f8e0200 */
[----:B------:R-:W-:Y:S01]  /*22a70*/  IMAD.WIDE.U32 R2, R11, UR4, R2 ;  /* 0x000000040b027c25 */ /* 0x000fe2000f8e0002 */
[----:B------:R-:W-:Y:S01]  /*22a80*/  ISETP.GE.AND P2, PT, R9, R8, PT ;  /* 0x000000080900720c */ /* 0x000fe20003f46270 */
[----:B------:R-:W-:Y:S02]  /*22a90*/  ULDC.64 UR4, c[0x0][0xa80] ;  /* 0x0002a00000047ab9 */ /* 0x000fe40000000a00 */
[----:B------:R-:W-:Y:S01]  /*22aa0*/  VIADD R0, R17, 0x30820 ;  /* 0x0003082011007836 */ /* 0x000fe20000000000 */
[----:B------:R-:W-:Y:S01]  /*22ab0*/  LEA R24, P3, R2, UR4, 0x1 ;  /* 0x0000000402187c11 */ /* 0x000fe2000f8608ff */
[----:B------:R-:W-:-:S03]  /*22ac0*/  IMAD.IADD R3, R3, 0x1, R85 ;  /* 0x0000000103037824 */ /* 0x000fc600078e0255 */
[----:B------:R-:W-:Y:S02]  /*22ad0*/  PRMT R0, RZ, 0x654, R0 ;  /* 0x00000654ff007816 */ /* 0x000fe40000000000 */
[----:B------:R-:W-:Y:S01]  /*22ae0*/  LEA.HI.X R86, R2, UR5, R3, 0x1, P3 ;  /* 0x0000000502567c11 */ /* 0x000fe200098f0c03 */
[C---:B------:R-:W-:Y:S02]  /*22af0*/  VIADD R21, R9.reuse, 0x20 ;  /* 0x0000002009157836 */ /* 0x040fe40000000000 */
[----:B------:R-:W-:Y:S01]  /*22b00*/  VIADD R11, R9, 0x40 ;  /* 0x00000040090b7836 */ /* 0x000fe20000000000 */
[----:B0-----:R0:W-:Y:S01]  /*22b10*/  SYNCS.ARRIVE.TRANS64.RED.A1T0 RZ, [R0+URZ], RZ ;  /* 0x000000ff00ff79a7 */ /* 0x0011e2000810043f */
[----:B------:R3:W1:Y:S01]  /*22b20*/  SHFL.IDX PT, R84, R24, RZ, 0x181f ;  /* 0x00181fff18547589 */ /* 0x00066200000e0000 */
[-C--:B------:R-:W-:Y:S02]  /*22b30*/  ISETP.GE.AND P1, PT, R21, R8.reuse, PT ;  /* 0x000000081500720c */ /* 0x080fe40003f26270 */
[----:B------:R-:W-:Y:S01]  /*22b40*/  ISETP.GE.AND P0, PT, R11, R8, PT ;  /* 0x000000080b00720c */ /* 0x000fe20003f06270 */
[----:B0-----:R3:W0:Y:S01]  /*22b50*/  SHFL.IDX PT, R0, R86, RZ, 0x181f ;  /* 0x00181fff56007589 */ /* 0x00162200000e0000 */
[----:B------:R-:W-:Y:S11]  /*22b60*/  @P2 BRA `(.L_x_1830) ;  /* 0x0000000000442947 */ /* 0x000ff60003800000 */
[----:B------:R-:W-:Y:S02]  /*22b70*/  ULDC UR4, c[0x0][0xac8] ;  /* 0x0002b20000047ab9 */ /* 0x000fe40000000800 */
[----:B------:R-:W-:Y:S02]  /*22b80*/  ISETP.GE.AND P5, PT, R18, UR4, PT ;  /* 0x0000000412007c0c */ /* 0x000fe4000bfa6270 */
[----:B------:R-:W-:Y:S02]  /*22b90*/  ISETP.GE.AND P4, PT, R203, UR4, PT ;  /* 0x00000004cb007c0c */ /* 0x000fe4000bf86270 */
[----:B------:R-:W-:Y:S02]  /*22ba0*/  ISETP.GE.AND P3, PT, R22, UR4, PT ;  /* 0x0000000416007c0c */ /* 0x000fe4000bf66270 */
[----:B------:R-:W-:-:S07]  /*22bb0*/  ISETP.GE.AND P2, PT, R23, UR4, PT ;  /* 0x0000000417007c0c */ /* 0x000fce000bf46270 */
[----:B-1----:R-:W-:-:S04]  /*22bc0*/  @!P5 LEA R2, P6, R18, R84, 0x1 ;  /* 0x000000541202d211 */ /* 0x002fc800078c08ff */
[----:B0-----:R-:W-:Y:S02]  /*22bd0*/  @!P5 LEA.HI.X R3, R18, R0, R19, 0x1, P6 ;  /* 0x000000001203d211 */ /* 0x001fe400030f0c13 */
        /* <DEDUP_REMOVED lines=10> */
.L_x_1830:
[----:B------:R-:W-:Y:S05]  /*22c80*/  BSYNC B1 ;  /* 0x0000000000017941 */ /* 0x000fea0003800000 */
.L_x_1829:
[----:B0-----:R0:W4:Y:S01]  /*22c90*/  SHFL.IDX PT, R0, R86, 0x1, 0x181f ;  /* 0x00381f0056007f89 */ /* 0x00112200000e0000 */
[----:B------:R-:W-:Y:S03]  /*22ca0*/  BSSY B1, `(.L_x_1831) ;  /* 0x0000014000017945 */ /* 0x000fe60003800000 */
[----:B--2---:R0:W2:Y:S01]  /*22cb0*/  SHFL.IDX PT, R10, R24, 0x1, 0x181f ;  /* 0x00381f00180a7f89 */ /* 0x0040a200000e0000 */
[----:B------:R-:W-:Y:S05]  /*22cc0*/  @P1 BRA `(.L_x_1832) ;  /* 0x0000000000441947 */ /* 0x000fea0003800000 */
[----:B------:R-:W-:Y:S02]  /*22cd0*/  ULDC UR4, c[0x0][0xac8] ;  /* 0x0002b20000047ab9 */ /* 0x000fe40000000800 */
[----:B------:R-:W-:Y:S02]  /*22ce0*/  ISETP.GE.AND P4, PT, R18, UR4, PT ;  /* 0x0000000412007c0c */ /* 0x000fe4000bf86270 */
[----:B------:R-:W-:Y:S02]  /*22cf0*/  ISETP.GE.AND P3, PT, R203, UR4, PT ;  /* 0x00000004cb007c0c */ /* 0x000fe4000bf66270 */
[----:B------:R-:W-:Y:S02]  /*22d00*/  ISETP.GE.AND P2, PT, R22, UR4, PT ;  /* 0x0000000416007c0c */ /* 0x000fe4000bf46270 */
[----:B------:R-:W-:-:S07]  /*22d10*/  ISETP.GE.AND P1, PT, R23, UR4, PT ;  /* 0x0000000417007c0c */ /* 0x000fce000bf26270 */
[CC--:B--2---:R-:W-:Y:S02]  /*22d20*/  @!P4 LEA R2, P6, R18.reuse, R10.reuse, 0x1 ;  /* 0x0000000a1202c211 */ /* 0x0c4fe400078c08ff */
[C---:B-----5:R-:W-:Y:S02]  /*22d30*/  @!P3 LEA R4, P5, R201.reuse, R10, 0x1 ;  /* 0x0000000ac904b211 */ /* 0x060fe400078a08ff */
        /* <DEDUP_REMOVED lines=10> */
.L_x_1832:
[----:B------:R-:W-:Y:S05]  /*22de0*/  BSYNC B1 ;  /* 0x0000000000017941 */ /* 0x000fea0003800000 */
.L_x_1831:
[----:B----4-:R4:W0:Y:S01]  /*22df0*/  SHFL.IDX PT, R0, R86, 0x2, 0x181f ;  /* 0x00581f0056007f89 */ /* 0x01082200000e0000 */
        /* <DEDUP_REMOVED lines=8> */
[-C--:B--2---:R-:W-:Y:S02]  /*22e80*/  @!P3 LEA R2, P6, R18, R10.reuse, 0x1 ;  /* 0x0000000a1202b211 */ /* 0x084fe400078c08ff */
[-C--:B-----5:R-:W-:Y:S02]  /*22e90*/  @!P2 LEA R4, P5, R201, R10.reuse, 0x1 ;  /* 0x0000000ac904a211 */ /* 0x0a0fe400078a08ff */
[----:B------:R-:W-:Y:S02]  /*22ea0*/  @!P1 LEA R6, P4, R22, R10, 0x1 ;  /* 0x0000000a16069211 */ /* 0x000fe400078808ff */
[----:B0-----:R-:W-:Y:S02]  /*22eb0*/  @!P3 LEA.HI.X R3, R18, R0, R19, 0x1, P6 ;  /* 0x000000001203b211 */ /* 0x001fe400030f0c13 */
        /* <DEDUP_REMOVED lines=8> */
.L_x_1834:
[----:B------:R-:W-:Y:S05]  /*22f40*/  BSYNC B1 ;  /* 0x0000000000017941 */ /* 0x000fea0003800000 */
.L_x_1833:
[----:B------:R-:W-:Y:S01]  /*22f50*/  VIADD R9, R9, 0x60 ;  /* 0x0000006009097836 */ /* 0x000fe20000000000 */
[----:B0--34-:R-:W0:Y:S04]  /*22f60*/  SHFL.IDX PT, R86, R86, 0x3, 0x181f ;  /* 0x00781f0056567f89 */ /* 0x019e2800000e0000 */
[----:B------:R-:W-:Y:S01]  /*22f70*/  ISETP.GE.AND P0, PT, R9, R8, PT ;  /* 0x000000080900720c */ /* 0x000fe20003f06270 */
[----:B------:R-:W3:-:S12]  /*22f80*/  SHFL.IDX PT, R24, R24, 0x3, 0x181f ;  /* 0x00781f0018187f89 */ /* 0x000ed800000e0000 */
[----:B------:R-:W-:Y:S05]  /*22f90*/  @P0 BRA `(.L_x_1835) ;  /* 0x0000002800280947 */ /* 0x000fea0003800000 */
[----:B------:R-:W-:Y:S02]  /*22fa0*/  ULDC UR4, c[0x0][0xac8] ;  /* 0x0002b20000047ab9 */ /* 0x000fe40000000800 */
[----:B------:R-:W-:Y:S02]  /*22fb0*/  ISETP.GE.AND P3, PT, R18, UR4, PT ;  /* 0x0000000412007c0c */ /* 0x000fe4000bf66270 */
[----:B------:R-:W-:Y:S02]  /*22fc0*/  ISETP.GE.AND P4, PT, R203, UR4, PT ;  /* 0x00000004cb007c0c */ /* 0x000fe4000bf86270 */
[----:B------:R-:W-:-:S09]  /*22fd0*/  ISETP.GE.AND P5, PT, R22, UR4, PT ;  /* 0x0000000416007c0c */ /* 0x000fd2000bfa6270 */
[-C--:B---3--:R-:W-:Y:S02]  /*22fe0*/  @!P3 LEA R2, P0, R18, R24.reuse, 0x1 ;  /* 0x000000181202b211 */ /* 0x088fe400078008ff */
[CC--:B-----5:R-:W-:Y:S02]  /*22ff0*/  @!P4 LEA R4, P1, R201.reuse, R24.reuse, 0x1 ;  /* 0x00000018c904c211 */ /* 0x0e0fe400078208ff */
[----:B------:R-:W-:Y:S02]  /*23000*/  @!P5 LEA R6, P2, R22, R24, 0x1 ;  /* 0x000000181606d211 */ /* 0x000fe400078408ff */
[-C--:B0-----:R-:W-:Y:S02]  /*23010*/  @!P3 LEA.HI.X R3, R18, R86.reuse, R19, 0x1, P0 ;  /* 0x000000561203b211 */ /* 0x081fe400000f0c13 */
[-C--:B------:R-:W-:Y:S02]  /*23020*/  @!P4 LEA.HI.X R5, R201, R86.reuse, R224, 0x1, P1 ;  /* 0x00000056c905c211 */ /* 0x080fe400008f0ce0 */
[----:B------:R-:W-:Y:S01]  /*23030*/  @!P5 LEA.HI.X R7, R22, R86, R87, 0x1, P2 ;  /* 0x000000561607d211 */ /* 0x000fe200010f0c57 */
[----:B------:R4:W-:Y:S01]  /*23040*/  @!P3 ST.E.128 desc[UR60][R2.64], R32 ;  /* 0x000000200200b985 */ /* 0x0009e2000c101d3c */
[----:B------:R-:W-:-:S03]  /*23050*/  ISETP.GE.AND P0, PT, R23, UR4, PT ;  /* 0x0000000417007c0c */ /* 0x000fc6000bf06270 */
[----:B------:R4:W-:Y:S04]  /*23060*/  @!P4 ST.E.128 desc[UR60][R4.64], R48 ;  /* 0x000000300400c985 */ /* 0x0009e8000c101d3c */
[----:B------:R4:W-:Y:S06]  /*23070*/  @!P5 ST.E.128 desc[UR60][R6.64], R64 ;  /* 0x000000400600d985 */ /* 0x0009ec000c101d3c */
[----:B------:R-:W-:Y:S05]  /*23080*/  @P0 BRA `(.L_x_1835) ;  /* 0x0000002400ec0947 */ /* 0x000fea0003800000 */
[----:B----4-:R-:W-:-:S04]  /*23090*/  LEA R2, P0, R23, R24, 0x1 ;  /* 0x0000001817027211 */ /* 0x010fc800078008ff */
[----:B------:R-:W-:-:S05]  /*230a0*/  LEA.HI.X R3, R23, R86, R229, 0x1, P0 ;  /* 0x0000005617037211 */ /* 0x000fca00000f0ce5 */
[----:B------:R0:W-:Y:S01]  /*230b0*/  ST.E.128 desc[UR60][R2.64], R80 ;  /* 0x0000005002007985 */ /* 0x0001e2000c101d3c */
[----:B------:R-:W-:Y:S05]  /*230c0*/  BRA `(.L_x_1835) ;  /* 0x0000002400dc7947 */ /* 0x000fea0003800000 */
.L_x_1828:
[----:B------:R-:W1:Y:S01]  /*230d0*/  @P1 LDC R7, c[0x0][0xbec] ;  /* 0x0002fb00ff071b82 */ /* 0x000e620000000800 */
[----:B------:R-:W-:Y:S01]  /*230e0*/  ULDC.64 UR4, c[0x0][0xb08] ;  /* 0x0002c20000047ab9 */ /* 0x000fe20000000a00 */
[----:B0-----:R-:W-:Y:S01]  /*230f0*/  IMAD.MOV.U32 R12, RZ, RZ, R92 ;  /* 0x000000ffff0c7224 */ /* 0x001fe200078e005c */
[----:B------:R-:W-:Y:S01]  /*23100*/  BSSY B1, `(.L_x_1836) ;  /* 0x000010b000017945 */ /* 0x000fe20003800000 */
[----:B------:R-:W-:Y:S01]  /*23110*/  IMAD R9, R9, UR4, RZ ;  /* 0x0000000409097c24 */ /* 0x000fe2000f8e02ff */
[----:B------:R-:W-:Y:S01]  /*23120*/  SHF.R.S32.HI R220, RZ, 0x1f, R225 ;  /* 0x0000001fffdc7819 */ /* 0x000fe200000114e1 */
[C---:B------:R-:W-:Y:S02]  /*23130*/  VIADD R154, R225.reuse, 0xf0 ;  /* 0x000000f0e19a7836 */ /* 0x040fe40000000000 */
[----:B------:R-:W0:Y:S01]  /*23140*/  @P1 LDC R6, c[0x0][0xbf0] ;  /* 0x0002fc00ff061b82 */ /* 0x000e220000000800 */
[----:B------:R-:W-:Y:S02]  /*23150*/  IMAD R9, R0, UR5, R9 ;  /* 0x0000000500097c24 */ /* 0x000fe4000f8e0209 */
[C---:B------:R-:W-:Y:S01]  /*23160*/  VIADD R158, R225.reuse, 0xe0 ;  /* 0x000000e0e19e7836 */ /* 0x040fe20000000000 */
[----:B------:R-:W-:Y:S01]  /*23170*/  SHF.R.S32.HI R154, RZ, 0x1f, R154 ;  /* 0x0000001fff9a7819 */ /* 0x000fe2000001149a */
[----:B------:R-:W-:-:S02]  /*23180*/  VIADD R160, R225, 0xd8 ;  /* 0x000000d8e1a07836 */ /* 0x000fc40000000000 */
        /* <DEDUP_REMOVED lines=10> */
[----:B-1----:R-:W-:Y:S01]  /*23230*/  @P1 IMAD.HI.U32 R7, R92, R7, RZ ;  /* 0x000000075c071227 */ /* 0x002fe200078e00ff */
[----:B------:R-:W-:-:S02]  /*23240*/  SHF.R.S32.HI R168, RZ, 0x1f, R168 ;  /* 0x0000001fffa87819 */ /* 0x000fc400000114a8 */
[----:B------:R-:W-:Y:S01]  /*23250*/  SHF.R.S32.HI R170, RZ, 0x1f, R170 ;  /* 0x0000001fffaa7819 */ /* 0x000fe200000114aa */
[C---:B------:R-:W-:Y:S02]  /*23260*/  VIADD R172, R225.reuse, 0xa8 ;  /* 0x000000a8e1ac7836 */ /* 0x040fe40000000000 */
[----:B------:R-:W-:Y:S01]  /*23270*/  VIADD R174, R225, 0xa0 ;  /* 0x000000a0e1ae7836 */ /* 0x000fe20000000000 */
[----:B0-----:R-:W-:Y:S01]  /*23280*/  @P1 SHF.R.U32.HI R12, RZ, R6, R7 ;  /* 0x00000006ff0c1219 */ /* 0x001fe20000011607 */
[----:B------:R-:W-:Y:S01]  /*23290*/  IMAD.WIDE.U32 R6, R0, UR4, RZ ;  /* 0x0000000400067c25 */ /* 0x000fe2000f8e00ff */
[----:B------:R-:W-:Y:S01]  /*232a0*/  ULDC.64 UR4, c[0x0][0xb38] ;  /* 0x0002ce0000047ab9 */ /* 0x000fe20000000a00 */
[----:B------:R-:W-:Y:S02]  /*232b0*/  SHF.R.S32.HI R0, RZ, 0x1f, R10 ;  /* 0x0000001fff007819 */ /* 0x000fe4000001140a */
[----:B------:R-:W-:Y:S01]  /*232c0*/  IMAD.IADD R7, R7, 0x1, R9 ;  /* 0x0000000107077824 */ /* 0x000fe200078e0209 */
[----:B------:R-:W-:Y:S01]  /*232d0*/  SHF.R.S32.HI R9, RZ, 0x1f, R12 ;  /* 0x0000001fff097819 */ /* 0x000fe2000001140c */
[----:B------:R-:W-:Y:S01]  /*232e0*/  VIADD R176, R225, 0x98 ;  /* 0x00000098e1b07836 */ /* 0x000fe20000000000 */
[----:B------:R-:W-:Y:S01]  /*232f0*/  SHF.R.S32.HI R172, RZ, 0x1f, R172 ;  /* 0x0000001fffac7819 */ /* 0x000fe200000114ac */
[----:B------:R-:W-:Y:S01]  /*23300*/  IMAD.WIDE.U32 R6, R226, UR4, R6 ;  /* 0x00000004e2067c25 */ /* 0x000fe2000f8e0006 */
[----:B------:R-:W-:-:S02]  /*23310*/  SHF.R.S32.HI R174, RZ, 0x1f, R174 ;  /* 0x0000001fffae7819 */ /* 0x000fc400000114ae */
[----:B------:R-:W-:Y:S01]  /*23320*/  SHF.R.S32.HI R176, RZ, 0x1f, R176 ;  /* 0x0000001fffb07819 */ /* 0x000fe200000114b0 */
[----:B------:R-:W-:Y:S01]  /*23330*/  IMAD R7, R226, UR5, R7 ;  /* 0x00000005e2077c24 */ /* 0x000fe2000f8e0207 */
[----:B------:R-:W-:Y:S01]  /*23340*/  ULDC.64 UR4, c[0x0][0xb40] ;  /* 0x0002d00000047ab9 */ /* 0x000fe20000000a00 */
[----:B------:R-:W-:Y:S02]  /*23350*/  VIADD R178, R225, 0x90 ;  /* 0x00000090e1b27836 */ /* 0x000fe40000000000 */
[----:B------:R-:W-:Y:S02]  /*23360*/  IMAD R0, R0, UR4, RZ ;  /* 0x0000000400007c24 */ /* 0x000fe4000f8e02ff */
[----:B------:R-:W-:Y:S01]  /*23370*/  IMAD.WIDE.U32 R6, R10, UR4, R6 ;  /* 0x000000040a067c25 */ /* 0x000fe2000f8e0006 */
[----:B------:R-:W-:-:S03]  /*23380*/  SHF.R.S32.HI R178, RZ, 0x1f, R178 ;  /* 0x0000001fffb27819 */ /* 0x000fc600000114b2 */
[----:B------:R-:W-:Y:S01]  /*23390*/  IMAD R0, R10, UR5, R0 ;  /* 0x000000050a007c24 */ /* 0x000fe2000f8e0200 */
[----:B------:R-:W-:Y:S01]  /*233a0*/  ULDC.64 UR4, c[0x0][0xb48] ;  /* 0x0002d20000047ab9 */ /* 0x000fe20000000a00 */
[----:B------:R-:W-:Y:S02]  /*233b0*/  VIADD R180, R225, 0x88 ;  /* 0x00000088e1b47836 */ /* 0x000fe40000000000 */
[----:B------:R-:W-:Y:S02]  /*233c0*/  IMAD.IADD R7, R7, 0x1, R0 ;  /* 0x0000000107077824 */ /* 0x000fe400078e0200 */
[----:B------:R-:W-:Y:S01]  /*233d0*/  IMAD.MOV R0, RZ, RZ, -R12 ;  /* 0x000000ffff007224 */ /* 0x000fe200078e0a0c */
[----:B------:R-:W-:Y:S01]  /*233e0*/  SHF.R.S32.HI R180, RZ, 0x1f, R180 ;  /* 0x0000001fffb47819 */ /* 0x000fe200000114b4 */
[----:B------:R-:W-:-:S04]  /*233f0*/  IMAD.WIDE.U32 R6, R157, UR4, R6 ;  /* 0x000000049d067c25 */ /* 0x000fc8000f8e0006 */
[----:B------:R-:W-:Y:S01]  /*23400*/  IMAD R7, R157, UR5, R7 ;  /* 0x000000059d077c24 */ /* 0x000fe2000f8e0207 */
[----:B------:R-:W-:Y:S01]  /*23410*/  ULDC.64 UR4, c[0x0][0xb30] ;  /* 0x0002cc0000047ab9 */ /* 0x000fe20000000a00 */
[----:B------:R-:W-:Y:S02]  /*23420*/  IMAD R0, R156, R0, R92 ;  /* 0x000000009c007224 */ /* 0x000fe400078e025c */
[----:B------:R-:W-:Y:S02]  /*23430*/  IMAD R9, R9, UR4, RZ ;  /* 0x0000000409097c24 */ /* 0x000fe4000f8e02ff */
[----:B------:R-:W-:Y:S01]  /*23440*/  IMAD.WIDE.U32 R6, R12, UR4, R6 ;  /* 0x000000040c067c25 */ /* 0x000fe2000f8e0006 */
[----:B------:R-:W-:-:S03]  /*23450*/  SHF.R.S32.HI R10, RZ, 0x1f, R0 ;  /* 0x0000001fff0a7819 */ /* 0x000fc60000011400 */
[----:B------:R-:W-:Y:S01]  /*23460*/  IMAD R9, R12, UR5, R9 ;  /* 0x000000050c097c24 */ /* 0x000fe2000f8e0209 */
[----:B------:R-:W-:Y:S01]  /*23470*/  ULDC.64 UR4, c[0x0][0xb28] ;  /* 0x0002ca0000047ab9 */ /* 0x000fe20000000a00 */
[----:B------:R-:W-:Y:S02]  /*23480*/  VIADD R92, R225, 0xf8 ;  /* 0x000000f8e15c7836 */ /* 0x000fe40000000000 */
[----:B------:R-:W-:Y:S02]  /*23490*/  IMAD.IADD R7, R7, 0x1, R9 ;  /* 0x0000000107077824 */ /* 0x000fe400078e0209 */
[----:B------:R-:W-:Y:S01]  /*234a0*/  IMAD R10, R10, UR4, RZ ;  /* 0x000000040a0a7c24 */ /* 0x000fe2000f8e02ff */
[----:B------:R-:W-:Y:S01]  /*234b0*/  SHF.R.S32.HI R92, RZ, 0x1f, R92 ;  /* 0x0000001fff5c7819 */ /* 0x000fe2000001145c */
[----:B------:R-:W-:-:S04]  /*234c0*/  IMAD.WIDE.U32 R6, R0, UR4, R6 ;  /* 0x0000000400067c25 */ /* 0x000fc8000f8e0006 */
[----:B------:R-:W-:Y:S01]  /*234d0*/  IMAD R10, R0, UR5, R10 ;  /* 0x00000005000a7c24 */ /* 0x000fe2000f8e020a */
[----:B------:R-:W-:Y:S01]  /*234e0*/  ULDC.64 UR4, c[0x0][0xb00] ;  /* 0x0002c00000047ab9 */ /* 0x000fe20000000a00 */
[----:B------:R-:W-:Y:S01]  /*234f0*/  VIADD R156, R225, 0xe8 ;  /* 0x000000e8e19c7836 */ /* 0x000fe20000000000 */
[C---:B------:R-:W-:Y:S01]  /*23500*/  LEA R0, P0, R6.reuse, UR4, 0x2 ;  /* 0x0000000406007c11 */ /* 0x040fe2000f8010ff */
[----:B------:R-:W-:Y:S02]  /*23510*/  IMAD.IADD R9, R7, 0x1, R10 ;  /* 0x0000000107097824 */ /* 0x000fe400078e020a */
[C---:B------:R-:W-:Y:S01]  /*23520*/  VIADD R182, R225.reuse, 0x80 ;  /* 0x00000080e1b67836 */ /* 0x040fe20000000000 */
[----:B------:R-:W-:Y:S01]  /*23530*/  SHF.R.S32.HI R156, RZ, 0x1f, R156 ;  /* 0x0000001fff9c7819 */ /* 0x000fe2000001149c */
[----:B------:R-:W-:Y:S01]  /*23540*/  VIADD R184, R225, 0x78 ;  /* 0x00000078e1b87836 */ /* 0x000fe20000000000 */
[----:B------:R-:W-:Y:S01]  /*23550*/  LEA.HI.X R9, R6, UR5, R9, 0x2, P0 ;  /* 0x0000000506097c11 */ /* 0x000fe200080f1409 */
[----:B------:R-:W-:Y:S01]  /*23560*/  VIADD R6, R17, 0x30820 ;  /* 0x0003082011067836 */ /* 0x000fe20000000000 */
[----:B------:R-:W-:Y:S01]  /*23570*/  ISETP.GE.AND P0, PT, R20, R8, PT ;  /* 0x000000081400720c */ /* 0x000fe20003f06270 */
[C---:B------:R-:W-:Y:S01]  /*23580*/  VIADD R186, R225.reuse, 0x70 ;  /* 0x00000070e1ba7836 */ /* 0x040fe20000000000 */
[----:B------:R0:W1:Y:S01]  /*23590*/  SHFL.IDX PT, R20, R0, RZ, 0x1c1f ;  /* 0x001c1fff00147589 */ /* 0x00006200000e0000 */
[C---:B------:R-:W-:Y:S01]  /*235a0*/  VIADD R188, R225.reuse, 0x68 ;  /* 0x00000068e1bc7836 */ /* 0x040fe20000000000 */
[----:B------:R-:W-:Y:S01]  /*235b0*/  PRMT R6, RZ, 0x654, R6 ;  /* 0x00000654ff067816 */ /* 0x000fe20000000006 */
[C---:B------:R-:W-:Y:S01]  /*235c0*/  VIADD R190, R225.reuse, 0x60 ;  /* 0x00000060e1be7836 */ /* 0x040fe20000000000 */
[----:B------:R0:W2:Y:S01]  /*235d0*/  SHFL.IDX PT, R10, R9, RZ, 0x1c1f ;  /* 0x001c1fff090a7589 */ /* 0x0000a200000e0000 */
[C---:B------:R-:W-:Y:S01]  /*235e0*/  VIADD R192, R225.reuse, 0x58 ;  /* 0x00000058e1c07836 */ /* 0x040fe20000000000 */
[----:B------:R0:W-:Y:S01]  /*235f0*/  SYNCS.ARRIVE.TRANS64.RED.A1T0 RZ, [R6+URZ], RZ ;  /* 0x000000ff06ff79a7 */ /* 0x0001e2000810043f */
        /* <DEDUP_REMOVED lines=32> */
[----:B------:R-:W-:-:S02]  /*23800*/  VIADD R163, R225, 0xc8 ;  /* 0x000000c8e1a37836 */ /* 0x000fc40000000000 */
[C---:B------:R-:W-:Y:S02]  /*23810*/  VIADD R165, R225.reuse, 0xc0 ;  /* 0x000000c0e1a57836 */ /* 0x040fe40000000000 */
[C---:B------:R-:W-:Y:S02]  /*23820*/  VIADD R167, R225.reuse, 0xb8 ;  /* 0x000000b8e1a77836 */ /* 0x040fe40000000000 */
[C---:B------:R-:W-:Y:S02]  /*23830*/  VIADD R169, R225.reuse, 0xb0 ;  /* 0x000000b0e1a97836 */ /* 0x040fe40000000000 */
[C---:B------:R-:W-:Y:S02]  /*23840*/  VIADD R171, R225.reuse, 0xa8 ;  /* 0x000000a8e1ab7836 */ /* 0x040fe40000000000 */
[C---:B------:R-:W-:Y:S02]  /*23850*/  VIADD R173, R225.reuse, 0xa0 ;  /* 0x000000a0e1ad7836 */ /* 0x040fe40000000000 */
        /* <DEDUP_REMOVED lines=18> */
[----:B------:R-:W-:Y:S01]  /*23980*/  VIADD R217, R225, 0x8 ;  /* 0x00000008e1d97836 */ /* 0x000fe20000000000 */
[----:B012---:R-:W-:Y:S06]  /*23990*/  @P0 BRA `(.L_x_1837) ;  /* 0x0000000800040947 */ /* 0x007fec0003800000 */
[----:B------:R-:W-:Y:S02]  /*239a0*/  ULDC UR4, c[0x0][0xac8] ;  /* 0x0002b20000047ab9 */ /* 0x000fe40000000800 */
[----:B------:R-:W-:Y:S02]  /*239b0*/  ISETP.GE.AND P0, PT, R225, UR4, PT ;  /* 0x00000004e1007c0c */ /* 0x000fe4000bf06270 */
[----:B------:R-:W-:Y:S02]  /*239c0*/  ISETP.GE.AND P5, PT, R191, UR4, PT ;  /* 0x00000004bf007c0c */ /* 0x000fe4000bfa6270 */
[----:B------:R-:W-:Y:S02]  /*239d0*/  ISETP.GE.AND P4, PT, R189, UR4, PT ;  /* 0x00000004bd007c0c */ /* 0x000fe4000bf86270 */
[----:B------:R-:W-:-:S07]  /*239e0*/  ISETP.GE.AND P3, PT, R187, UR4, PT ;  /* 0x00000004bb007c0c */ /* 0x000fce000bf66270 */
[----:B------:R-:W-:-:S04]  /*239f0*/  @!P0 LEA R6, P1, R225, R20, 0x2 ;  /* 0x00000014e1068211 */ /* 0x000fc800078210ff */
[----:B------:R-:W-:-:S05]  /*23a00*/  @!P0 LEA.HI.X R7, R225, R10, R220, 0x2, P1 ;  /* 0x0000000ae1078211 */ /* 0x000fca00008f14dc */
        /* <DEDUP_REMOVED lines=55> */
[----:B------:R-:W-:Y:S02]  /*23d80*/  @!P0 LEA.HI.X R7, R185, R10, R186, 0x2, P4 ;  /* 0x0000000ab9078211 */ /* 0x000fe400020f14ba */
[----:B------:R-:W-:Y:S02]  /*23d90*/  ISETP.GE.AND P4, PT, R177, UR4, PT ;  /* 0x00000004b1007c0c */ /* 0x000fe4000bf86270 */
[-C--:B-1----:R-:W-:Y:S01]  /*23da0*/  @!P1 LEA R12, P5, R183, R20.reuse, 0x2 ;  /* 0x00000014b70c9211 */ /* 0x082fe200078a10ff */
[----:B------:R0:W-:Y:S01]  /*23db0*/  @!P0 ST.E.64 desc[UR60][R6.64], R80 ;  /* 0x0000005006008985 */ /* 0x0001e2000c101b3c */
[----:B--2---:R-:W-:Y:S02]  /*23dc0*/  @!P2 LEA R14, P6, R181, R20, 0x2 ;  /* 0x00000014b50ea211 */ /* 0x004fe400078c10ff */
        /* <DEDUP_REMOVED lines=12> */
[----:B------:R-:W-:Y:S02]  /*23e90*/  ISETP.GE.AND P0, PT, R169, UR4, PT ;  /* 0x00000004a9007c0c */ /* 0x000fe4000bf06270 */
[----:B--2---:R-:W-:Y:S01]  /*23ea0*/  @!P5 LEA R14, P6, R175, R20, 0x2 ;  /* 0x00000014af0ed211 */ /* 0x004fe200078c10ff */
[----:B------:R1:W-:Y:S01]  /*23eb0*/  @!P4 ST.E.64 desc[UR60][R12.64], R96 ;  /* 0x000000600c00c985 */ /* 0x0003e2000c101b3c */
[----:B------:R-:W-:Y:S02]  /*23ec0*/  ISETP.GE.AND P4, PT, R165, UR4, PT ;  /* 0x00000004a5007c0c */ /* 0x000fe4000bf86270 */
[----:B------:R-:W-:Y:S02]  /*23ed0*/  @!P5 LEA.HI.X R15, R175, R10, R176, 0x2, P6 ;  /* 0x0000000aaf0fd211 */ /* 0x000fe400030f14b0 */
[----:B0-----:R-:W-:-:S03]  /*23ee0*/  @!P2 LEA R2, P6, R173, R20, 0x2 ;  /* 0x00000014ad02a211 */ /* 0x001fc600078c10ff */
[----:B------:R-:W-:Y:S01]  /*23ef0*/  @!P5 ST.E.64 desc[UR60][R14.64], R100 ;  /* 0x000000640e00d985 */ /* 0x000fe2000c101b3c */
[----:B------:R-:W-:Y:S02]  /*23f00*/  @!P1 LEA R6, P3, R171, R20, 0x2 ;  /* 0x00000014ab069211 */ /* 0x000fe400078610ff */
[----:B------:R-:W-:Y:S02]  /*23f10*/  ISETP.GE.AND P5, PT, R167, UR4, PT ;  /* 0x00000004a7007c0c */ /* 0x000fe4000bfa6270 */
[----:B------:R-:W-:Y:S02]  /*23f20*/  @!P2 LEA.HI.X R3, R173, R10, R174, 0x2, P6 ;  /* 0x0000000aad03a211 */ /* 0x000fe400030f14ae */
[----:B-1----:R-:W-:Y:S02]  /*23f30*/  @!P0 LEA R12, P6, R169, R20, 0x2 ;  /* 0x00000014a90c8211 */ /* 0x002fe400078c10ff */
        /* <DEDUP_REMOVED lines=8> */
[----:B-1----:R-:W-:-:S02]  /*23fc0*/  @!P4 LEA R6, P2, R165, R20, 0x2 ;  /* 0x00000014a506c211 */ /* 0x002fc400078410ff */
[----:B------:R-:W-:Y:S02]  /*23fd0*/  @!P5 LEA.HI.X R3, R167, R10, R168, 0x2, P1 ;  /* 0x0000000aa703d211 */ /* 0x000fe400008f14a8 */
[----:B--2---:R-:W-:Y:S02]  /*23fe0*/  @!P3 LEA R12, P6, R163, R20, 0x2 ;  /* 0x00000014a30cb211 */ /* 0x004fe400078c10ff */
        /* <DEDUP_REMOVED lines=10> */
[----:B------:R-:W-:Y:S02]  /*24090*/  @!P0 LEA.HI.X R3, R161, R10, R162, 0x2, P5 ;  /* 0x0000000aa1038211 */ /* 0x000fe400028f14a2 */
[----:B------:R-:W-:Y:S02]  /*240a0*/  ISETP.GE.AND P5, PT, R24, UR4, PT ;  /* 0x0000000418007c0c */ /* 0x000fe4000bfa6270 */
[C---:B-1----:R-:W-:Y:S01]  /*240b0*/  @!P1 LEA R6, P6, R159.reuse, R20, 0x2 ;  /* 0x000000149f069211 */ /* 0x042fe200078c10ff */
[----:B------:R0:W-:Y:S03]  /*240c0*/  @!P0 ST.E.64 desc[UR60][R2.64], R128 ;  /* 0x0000008002008985 */ /* 0x0001e6000c101b3c */
[----:B------:R-:W-:Y:S02]  /*240d0*/  @!P1 LEA.HI.X R7, R159, R10, R160, 0x2, P6 ;  /* 0x0000000a9f079211 */ /* 0x000fe400030f14a0 */
[----:B--2---:R-:W-:-:S03]  /*240e0*/  @!P3 LEA R12, P6, R155, R20, 0x2 ;  /* 0x000000149b0cb211 */ /* 0x004fc600078c10ff */
[----:B------:R1:W-:Y:S01]  /*240f0*/  @!P1 ST.E.64 desc[UR60][R6.64], R132 ;  /* 0x0000008406009985 */ /* 0x0003e2000c101b3c */
[----:B------:R-:W-:Y:S02]  /*24100*/  @!P3 LEA.HI.X R13, R155, R10, R156, 0x2, P6 ;  /* 0x0000000a9b0db211 */ /* 0x000fe400030f149c */
[----:B0-----:R-:W-:-:S04]  /*24110*/  @!P4 LEA R2, P0, R157, R20, 0x2 ;  /* 0x000000149d02c211 */ /* 0x001fc800078010ff */
[----:B------:R-:W-:Y:S02]  /*24120*/  @!P4 LEA.HI.X R3, R157, R10, R158, 0x2, P0 ;  /* 0x0000000a9d03c211 */ /* 0x000fe400000f149e */
[----:B-1----:R-:W-:-:S03]  /*24130*/  @!P2 LEA R6, P1, R93, R20, 0x2 ;  /* 0x000000145d06a211 */ /* 0x002fc600078210ff */
[----:B------:R0:W-:Y:S01]  /*24140*/  @!P4 ST.E.64 desc[UR60][R2.64], R136 ;  /* 0x000000880200c985 */ /* 0x0001e2000c101b3c */
[C---:B------:R-:W-:Y:S02]  /*24150*/  @!P5 LEA R20, P0, R24.reuse, R20, 0x2 ;  /* 0x000000141814d211 */ /* 0x040fe400078010ff */
[-C--:B------:R-:W-:Y:S01]  /*24160*/  @!P2 LEA.HI.X R7, R93, R10.reuse, R154, 0x2, P1 ;  /* 0x0000000a5d07a211 */ /* 0x080fe200008f149a */
[----:B------:R0:W-:Y:S01]  /*24170*/  @!P3 ST.E.64 desc[UR60][R12.64], R140 ;  /* 0x0000008c0c00b985 */ /* 0x0001e2000c101b3c */
[----:B------:R-:W-:-:S03]  /*24180*/  @!P5 LEA.HI.X R21, R24, R10, R92, 0x2, P0 ;  /* 0x0000000a1815d211 */ /* 0x000fc600000f145c */
[----:B------:R0:W-:Y:S04]  /*24190*/  @!P2 ST.E.64 desc[UR60][R6.64], R144 ;  /* 0x000000900600a985 */ /* 0x0001e8000c101b3c */
[----:B------:R0:W-:Y:S02]  /*241a0*/  @!P5 ST.E.64 desc[UR60][R20.64], R148 ;  /* 0x000000941400d985 */ /* 0x0001e4000c101b3c */
.L_x_1837:
[----:B------:R-:W-:Y:S05]  /*241b0*/  BSYNC B1 ;  /* 0x0000000000017941 */ /* 0x000fea0003800000 */
.L_x_1836:
[----:B------:R-:W-:Y:S01]  /*241c0*/  ISETP.GE.AND P0, PT, R11, R8, PT ;  /* 0x000000080b00720c */ /* 0x000fe20003f06270 */
[----:B------:R-:W1:Y:S04]  /*241d0*/  SHFL.IDX PT, R9, R9, 0x1, 0x1c1f ;  /* 0x003c1f0009097f89 */ /* 0x000e6800000e0000 */
[----:B------:R-:W2:Y:S08]  /*241e0*/  SHFL.IDX PT, R0, R0, 0x1, 0x1c1f ;  /* 0x003c1f0000007f89 */ /* 0x000eb000000e0000 */
[----:B------:R-:W-:Y:S05]  /*241f0*/  @P0 BRA `(.L_x_1835) ;  /* 0x0000001400900947 */ /* 0x000fea0003800000 */
[----:B------:R-:W-:Y:S02]  /*24200*/  ULDC UR4, c[0x0][0xac8] ;  /* 0x0002b20000047ab9 */ /* 0x000fe40000000800 */
[----:B------:R-:W-:Y:S02]  /*24210*/  ISETP.GE.AND P4, PT, R225, UR4, PT ;  /* 0x00000004e1007c0c */ /* 0x000fe4000bf86270 */
[----:B------:R-:W-:Y:S02]  /*24220*/  ISETP.GE.AND P2, PT, R217, UR4, PT ;  /* 0x00000004d9007c0c */ /* 0x000fe4000bf46270 */
[----:B------:R-:W-:Y:S02]  /*24230*/  ISETP.GE.AND P1, PT, R215, UR4, PT ;  /* 0x00000004d7007c0c */ /* 0x000fe4000bf26270 */
[----:B------:R-:W-:-:S07]  /*24240*/  ISETP.GE.AND P0, PT, R213, UR4, PT ;  /* 0x00000004d5007c0c */ /* 0x000fce000bf06270 */
[----:B0-2---:R-:W-:-:S04]  /*24250*/  @!P4 LEA R2, P3, R225, R0, 0x2 ;  /* 0x00000000e102c211 */ /* 0x005fc800078610ff */
[----:B-1----:R-:W-:Y:S02]  /*24260*/  @!P4 LEA.HI.X R3, R225, R9, R220, 0x2, P3 ;  /* 0x00000009e103c211 */ /* 0x002fe400018f14dc */
[----:B------:R-:W-:-:S03]  /*24270*/  ISETP.GE.AND P3, PT, R211, UR4, PT ;  /* 0x00000004d3007c0c */ /* 0x000fc6000bf66270 */
[----:B------:R0:W-:Y:S01]  /*24280*/  @!P4 ST.E.64 desc[UR60][R2.64], R4 ;  /* 0x000000040200c985 */ /* 0x0001e2000c101b3c */
[----:B------:R-:W-:Y:S02]  /*24290*/  ISETP.GE.AND P4, PT, R209, UR4, PT ;  /* 0x00000004d1007c0c */ /* 0x000fe4000bf86270 */
[-C--:B0-----:R-:W-:Y:S02]  /*242a0*/  @!P2 LEA R2, P6, R217, R0.reuse, 0x2 ;  /* 0x00000000d902a211 */ /* 0x081fe400078c10ff */
[-C--:B------:R-:W-:Y:S02]  /*242b0*/  @!P1 LEA R4, P5, R215, R0.reuse, 0x2 ;  /* 0x00000000d7049211 */ /* 0x080fe400078a10ff */
[-C--:B------:R-:W-:Y:S02]  /*242c0*/  @!P2 LEA.HI.X R3, R217, R9.reuse, R219, 0x2, P6 ;  /* 0x00000009d903a211 */ /* 0x080fe400030f14db */
[----:B------:R-:W-:Y:S02]  /*242d0*/  @!P0 LEA R6, P6, R213, R0, 0x2 ;  /* 0x00000000d5068211 */ /* 0x000fe400078c10ff */
        /* <DEDUP_REMOVED lines=9> */
[-C--:B------:R-:W-:Y:S02]  /*24370*/  @!P3 LEA.HI.X R3, R211, R9.reuse, R212, 0x2, P1 ;  /* 0x00000009d303b211 */ /* 0x080fe400008f14d4 */
[----:B------:R-:W-:Y:S02]  /*24380*/  ISETP.GE.AND P1, PT, R197, UR4, PT ;  /* 0x00000004c5007c0c */ /* 0x000fe4000bf26270 */
[----:B------:R-:W-:Y:S01]  /*24390*/  @!P4 LEA.HI.X R5, R209, R9, R210, 0x2, P2 ;  /* 0x00000009d105c211 */ /* 0x000fe200010f14d2 */
[----:B------:R0:W-:Y:S01]  /*243a0*/  @!P3 ST.E.64 desc[UR60][R2.64], R42 ;  /* 0x0000002a0200b985 */ /* 0x0001e2000c101b3c */
[----:B------:R-:W-:Y:S02]  /*243b0*/  ISETP.GE.AND P2, PT, R195, UR4, PT ;  /* 0x00000004c3007c0c */ /* 0x000fe4000bf46270 */
[----:B--2---:R-:W-:Y:S01]  /*243c0*/  @!P5 LEA R6, P6, R207, R0, 0x2 ;  /* 0x00000000cf06d211 */ /* 0x004fe200078c10ff */
[----:B------:R1:W-:Y:S01]  /*243d0*/  @!P4 ST.E.64 desc[UR60][R4.64], R46 ;  /* 0x0000002e0400c985 */ /* 0x0003e2000c101b3c */
[----:B------:R-:W-:-:S02]  /*243e0*/  ISETP.GE.AND P3, PT, R193, UR4, PT ;  /* 0x00000004c1007c0c */ /* 0x000fc4000bf66270 */
[----:B------:R-:W-:Y:S02]  /*243f0*/  @!P5 LEA.HI.X R7, R207, R9, R208, 0x2, P6 ;  /* 0x00000009cf07d211 */ /* 0x000fe400030f14d0 */
[----:B------:R-:W-:-:S03]  /*24400*/  ISETP.GE.AND P4, PT, R191, UR4, PT ;  /* 0x00000004bf007c0c */ /* 0x000fc6000bf86270 */
[----:B------:R2:W-:Y:S01]  /*24410*/  @!P5 ST.E.64 desc[UR60][R6.64], R50 ;  /* 0x000000320600d985 */ /* 0x0005e2000c101b3c */
[-C--:B0-----:R-:W-:Y:S02]  /*24420*/  @!P0 LEA R2, P6, R199, R0.reuse, 0x2 ;  /* 0x00000000c7028211 */ /* 0x081fe400078c10ff */
[-C--:B-1----:R-:W-:Y:S02]  /*24430*/  @!P1 LEA R4, P5, R197, R0.reuse, 0x2 ;  /* 0x00000000c5049211 */ /* 0x082fe400078a10ff */
[-C--:B------:R-:W-:Y:S02]  /*24440*/  @!P0 LEA.HI.X R3, R199, R9.reuse, R206, 0x2, P6 ;  /* 0x00000009c7038211 */ /* 0x080fe400030f14ce */
[----:B------:R-:W-:Y:S02]  /*24450*/  @!P1 LEA.HI.X R5, R197, R9, R198, 0x2, P5 ;  /* 0x00000009c5059211 */ /* 0x000fe400028f14c6 */
[----:B------:R-:W-:Y:S01]  /*24460*/  ISETP.GE.AND P5, PT, R189, UR4, PT ;  /* 0x00000004bd007c0c */ /* 0x000fe2000bfa6270 */
[----:B------:R0:W-:Y:S01]  /*24470*/  @!P0 ST.E.64 desc[UR60][R2.64], R54 ;  /* 0x0000003602008985 */ /* 0x0001e2000c101b3c */
[----:B--2---:R-:W-:-:S02]  /*24480*/  @!P2 LEA R6, P6, R195, R0, 0x2 ;  /* 0x00000000c306a211 */ /* 0x004fc400078c10ff */
[----:B------:R-:W-:Y:S01]  /*24490*/  ISETP.GE.AND P0, PT, R187, UR4, PT ;  /* 0x00000004bb007c0c */ /* 0x000fe2000bf06270 */
[----:B------:R1:W-:Y:S01]  /*244a0*/  @!P1 ST.E.64 desc[UR60][R4.64], R58 ;  /* 0x0000003a04009985 */ /* 0x0003e2000c101b3c */
        /* <DEDUP_REMOVED lines=9> */
[----:B--2---:R-:W-:-:S03]  /*24540*/  @!P5 LEA R6, P6, R189, R0, 0x2 ;  /* 0x00000000bd06d211 */ /* 0x004fc600078c10ff */
[----:B------:R1:W-:Y:S01]  /*24550*/  @!P4 ST.E.64 desc[UR60][R4.64], R70 ;  /* 0x000000460400c985 */ /* 0x0003e2000c101b3c */
[----:B------:R-:W-:-:S05]  /*24560*/  @!P5 LEA.HI.X R7, R189, R9, R190, 0x2, P6 ;  /* 0x00000009bd07d211 */ /* 0x000fca00030f14be */
[----:B------:R2:W-:Y:S01]  /*24570*/  @!P5 ST.E.64 desc[UR60][R6.64], R74 ;  /* 0x0000004a0600d985 */ /* 0x0005e2000c101b3c */
[----:B------:R-:W-:Y:S02]  /*24580*/  ISETP.GE.AND P5, PT, R181, UR4, PT ;  /* 0x00000004b5007c0c */ /* 0x000fe4000bfa6270 */
[----:B0-----:R-:W-:-:S04]  /*24590*/  @!P0 LEA R2, P4, R187, R0, 0x2 ;  /* 0x00000000bb028211 */ /* 0x001fc800078810ff */
[-C--:B------:R-:W-:Y:S02]  /*245a0*/  @!P0 LEA.HI.X R3, R187, R9.reuse, R188, 0x2, P4 ;  /* 0x00000009bb038211 */ /* 0x080fe400020f14bc */
        /* <DEDUP_REMOVED lines=16> */
[-C--:B------:R-:W-:Y:S02]  /*246b0*/  @!P4 LEA.HI.X R5, R179, R9.reuse, R180, 0x2, P0 ;  /* 0x00000009b305c211 */ /* 0x080fe400000f14b4 */
[----:B------:R-:W-:Y:S02]  /*246c0*/  ISETP.GE.AND P0, PT, R171, UR4, PT ;  /* 0x00000004ab007c0c */ /* 0x000fe4000bf06270 */
[----:B--2---:R-:W-:Y:S01]  /*246d0*/  @!P3 LEA R6, P6, R177, R0, 0x2 ;  /* 0x00000000b106b211 */ /* 0x004fe200078c10ff */
[----:B------:R1:W-:Y:S01]  /*246e0*/  @!P4 ST.E.64 desc[UR60][R4.64], R94 ;  /* 0x0000005e0400c985 */ /* 0x0003e2000c101b3c */
[----:B------:R-:W-:Y:S02]  /*246f0*/  ISETP.GE.AND P4, PT, R167, UR4, PT ;  /* 0x00000004a7007c0c */ /* 0x000fe4000bf86270 */
[----:B------:R-:W-:-:S02]  /*24700*/  @!P3 LEA.HI.X R7, R177, R9, R178, 0x2, P6 ;  /* 0x00000009b107b211 */ /* 0x000fc400030f14b2 */
[----:B0-----:R-:W-:-:S03]  /*24710*/  @!P2 LEA R2, P6, R175, R0, 0x2 ;  /* 0x00000000af02a211 */ /* 0x001fc600078c10ff */
[----:B------:R0:W-:Y:S01]  /*24720*/  @!P3 ST.E.64 desc[UR60][R6.64], R98 ;  /* 0x000000620600b985 */ /* 0x0001e2000c101b3c */
[----:B------:R-:W-:Y:S02]  /*24730*/  @!P2 LEA.HI.X R3, R175, R9, R176, 0x2, P6 ;  /* 0x00000009af03a211 */ /* 0x000fe400030f14b0 */
[----:B-1----:R-:W-:-:S03]  /*24740*/  @!P1 LEA R4, P3, R173, R0, 0x2 ;  /* 0x00000000ad049211 */ /* 0x002fc600078610ff */
[----:B------:R1:W-:Y:S01]  /*24750*/  @!P2 ST.E.64 desc[UR60][R2.64], R102 ;  /* 0x000000660200a985 */ /* 0x0003e2000c101b3c */
[-C--:B------:R-:W-:Y:S02]  /*24760*/  @!P1 LEA.HI.X R5, R173, R9.reuse, R174, 0x2, P3 ;  /* 0x00000009ad059211 */ /* 0x080fe400018f14ae */
[----:B------:R-:W-:Y:S02]  /*24770*/  ISETP.GE.AND P3, PT, R165, UR4, PT ;  /* 0x00000004a5007c0c */ /* 0x000fe4000bf66270 */
[CC--:B0-----:R-:W-:Y:S01]  /*24780*/  @!P0 LEA R6, P6, R171.reuse, R0.reuse, 0x2 ;  /* 0x00000000ab068211 */ /* 0x0c1fe200078c10ff */
[----:B------:R0:W-:Y:S03]  /*24790*/  @!P1 ST.E.64 desc[UR60][R4.64], R106 ;  /* 0x0000006a04009985 */ /* 0x0001e6000c101b3c */
[----:B------:R-:W-:Y:S02]  /*247a0*/  @!P0 LEA.HI.X R7, R171, R9, R172, 0x2, P6 ;  /* 0x00000009ab078211 */ /* 0x000fe400030f14ac */
[----:B-1----:R-:W-:-:S03]  /*247b0*/  @!P5 LEA R2, P1, R169, R0, 0x2 ;  /* 0x00000000a902d211 */ /* 0x002fc600078210ff */
        /* <DEDUP_REMOVED lines=8> */
[-C--:B-1----:R-:W-:Y:S01]  /*24840*/  @!P3 LEA R6, P6, R165, R0.reuse, 0x2 ;  /* 0x00000000a506b211 */ /* 0x082fe200078c10ff */
[----:B------:R1:W-:Y:S01]  /*24850*/  @!P4 ST.E.64 desc[UR60][R4.64], R118 ;  /* 0x000000760400c985 */ /* 0x0003e2000c101b3c */
[----:B------:R-:W-:Y:S02]  /*24860*/  ISETP.GE.AND P4, PT, R159, UR4, PT ;  /* 0x000000049f007c0c */ /* 0x000fe4000bf86270 */
[----:B------:R-:W-:Y:S02]  /*24870*/  @!P3 LEA.HI.X R7, R165, R9, R166, 0x2, P6 ;  /* 0x00000009a507b211 */ /* 0x000fe400030f14a6 */
[----:B0-----:R-:W-:-:S03]  /*24880*/  @!P1 LEA R2, P6, R161, R0, 0x2 ;  /* 0x00000000a1029211 */ /* 0x001fc600078c10ff */
[----:B------:R0:W-:Y:S01]  /*24890*/  @!P3 ST.E.64 desc[UR60][R6.64], R122 ;  /* 0x0000007a0600b985 */ /* 0x0001e2000c101b3c */
[----:B------:R-:W-:Y:S02]  /*248a0*/  ISETP.GE.AND P3, PT, R157, UR4, PT ;  /* 0x000000049d007c0c */ /* 0x000fe4000bf66270 */
[----:B------:R-:W-:Y:S02]  /*248b0*/  @!P1 LEA.HI.X R3, R161, R9, R162, 0x2, P6 ;  /* 0x00000009a1039211 */ /* 0x000fe400030f14a2 */
[----:B-1----:R-:W-:-:S04]  /*248c0*/  @!P0 LEA R4, P5, R163, R0, 0x2 ;  /* 0x00000000a3048211 */ /* 0x002fc800078a10ff */
[----:B------:R-:W-:Y:S02]  /*248d0*/  @!P0 LEA.HI.X R5, R163, R9, R164, 0x2, P5 ;  /* 0x00000009a3058211 */ /* 0x000fe400028f14a4 */
[----:B------:R-:W-:-:S03]  /*248e0*/  ISETP.GE.AND P5, PT, R93, UR4, PT ;  /* 0x000000045d007c0c */ /* 0x000fc6000bfa6270 */
[----:B------:R1:W-:Y:S04]  /*248f0*/  @!P0 ST.E.64 desc[UR60][R4.64], R126 ;  /* 0x0000007e04008985 */ /* 0x0003e8000c101b3c */
[----:B------:R2:W-:Y:S01]  /*24900*/  @!P1 ST.E.64 desc[UR60][R2.64], R130 ;  /* 0x0000008202009985 */ /* 0x0005e2000c101b3c */
[----:B0-----:R-:W-:-:S04]  /*24910*/  @!P2 LEA R6, P1, R155, R0, 0x2 ;  /* 0x000000009b06a211 */ /* 0x001fc800078210ff */
[-C--:B------:R-:W-:Y:S02]  /*24920*/  @!P2 LEA.HI.X R7, R155, R9.reuse, R156, 0x2, P1 ;  /* 0x000000099b07a211 */ /* 0x080fe400008f149c */
[-C--:B-1----:R-:W-:Y:S02]  /*24930*/  @!P4 LEA R4, P0, R159, R0.reuse, 0x2 ;  /* 0x000000009f04c211 */ /* 0x082fe400078010ff */
[-C--:B--2---:R-:W-:Y:S02]  /*24940*/  @!P3 LEA R2, P6, R157, R0.reuse, 0x2 ;  /* 0x000000009d02b211 */ /* 0x084fe400078c10ff */
[-C--:B------:R-:W-:Y:S02]  /*24950*/  @!P4 LEA.HI.X R5, R159, R9.reuse, R160, 0x2, P0 ;  /* 0x000000099f05c211 */ /* 0x080fe400000f14a0 */
[----:B------:R-:W-:Y:S02]  /*24960*/  @!P5 LEA R10, P0, R93, R0, 0x2 ;  /* 0x000000005d0ad211 */ /* 0x000fe400078010ff */
[-C--:B------:R-:W-:Y:S01]  /*24970*/  @!P3 LEA.HI.X R3, R157, R9.reuse, R158, 0x2, P6 ;  /* 0x000000099d03b211 */ /* 0x080fe200030f149e */
[----:B------:R0:W-:Y:S01]  /*24980*/  @!P4 ST.E.64 desc[UR60][R4.64], R134 ;  /* 0x000000860400c985 */ /* 0x0001e2000c101b3c */
[----:B------:R-:W-:-:S02]  /*24990*/  @!P5 LEA.HI.X R11, R93, R9, R154, 0x2, P0 ;  /* 0x000000095d0bd211 */ /* 0x000fc400000f149a */
[----:B------:R-:W-:Y:S01]  /*249a0*/  ISETP.GE.AND P0, PT, R24, UR4, PT ;  /* 0x0000000418007c0c */ /* 0x000fe2000bf06270 */
[----:B------:R0:W-:Y:S04]  /*249b0*/  @!P3 ST.E.64 desc[UR60][R2.64], R138 ;  /* 0x0000008a0200b985 */ /* 0x0001e8000c101b3c */
[----:B------:R0:W-:Y:S04]  /*249c0*/  @!P2 ST.E.64 desc[UR60][R6.64], R142 ;  /* 0x0000008e0600a985 */ /* 0x0001e8000c101b3c */
[----:B------:R0:W-:Y:S04]  /*249d0*/  @!P5 ST.E.64 desc[UR60][R10.64], R146 ;  /* 0x000000920a00d985 */ /* 0x0001e8000c101b3c */
[----:B------:R-:W-:Y:S05]  /*249e0*/  @P0 BRA `(.L_x_1835) ;  /* 0x0000000c00940947 */ /* 0x000fea0003800000 */
[----:B0-----:R-:W-:-:S04]  /*249f0*/  LEA R2, P0, R24, R0, 0x2 ;  /* 0x0000000018027211 */ /* 0x001fc800078010ff */
[----:B------:R-:W-:-:S05]  /*24a00*/  LEA.HI.X R3, R24, R9, R92, 0x2, P0 ;  /* 0x0000000918037211 */ /* 0x000fca00000f145c */
[----:B------:R0:W-:Y:S01]  /*24a10*/  ST.E.64 desc[UR60][R2.64], R150 ;  /* 0x0000009602007985 */ /* 0x0001e2000c101b3c */
[----:B------:R-:W-:Y:S05]  /*24a20*/  BRA `(.L_x_1835) ;  /* 0x0000000c00847947 */ /* 0x000fea0003800000 */
.L_x_1826:
[----:B------:R-:W3:Y:S01]  /*24a30*/  LDL R8, [R1+0x8c] ;  /* 0x00008c0001087983 */ /* 0x000ee20000100800 */
[----:B------:R-:W-:Y:S01]  /*24a40*/  ULDC.64 UR4, c[0x0][0xc08] ;  /* 0x0003020000047ab9 */ /* 0x000fe20000000a00 */
[----:B------:R-:W3:Y:S01]  /*24a50*/  LDC.64 R2, c[0x0][0xc00] ;  /* 0x00030000ff027b82 */ /* 0x000ee20000000a00 */
[----:B------:R-:W-:Y:S01]  /*24a60*/  ISETP.NE.U32.AND P0, PT, RZ, UR4, PT ;  /* 0x00000004ff007c0c */ /* 0x000fe2000bf05070 */
[----:B------:R-:W4:Y:S01]  /*24a70*/  LDL R7, [R1+0x88] ;  /* 0x0000880001077983 */ /* 0x000f220000100800 */
[----:B------:R-:W-:Y:S02]  /*24a80*/  IMAD.MOV.U32 R15, RZ, RZ, RZ ;  /* 0x000000ffff0f7224 */ /* 0x000fe400078e00ff */
[----:B------:R-:W-:Y:S01]  /*24a90*/  ISETP.NE.AND.EX P1, PT, RZ, UR5, PT, P0 ;  /* 0x00000005ff007c0c */ /* 0x000fe2000bf25300 */
[----:B------:R-:W-:Y:S02]  /*24aa0*/  ULDC.64 UR4, c[0x0][0xc00] ;  /* 0x0003000000047ab9 */ /* 0x000fe40000000a00 */
[----:B------:R-:W-:-:S04]  /*24ab0*/  ISETP.NE.U32.AND P0, PT, RZ, UR4, PT ;  /* 0x00000004ff007c0c */ /* 0x000fc8000bf05070 */
[----:B------:R-:W-:-:S06]  /*24ac0*/  ISETP.NE.AND.EX P0, PT, RZ, UR5, PT, P0 ;  /* 0x00000005ff007c0c */ /* 0x000fcc000bf05300 */
[----:B------:R-:W1:Y:S01]  /*24ad0*/  @P1 LDC.64 R4, c[0x0][0xc08] ;  /* 0x00030200ff041b82 */ /* 0x000e620000000a00 */
[----:B------:R-:W-:Y:S02]  /*24ae0*/  ULDC UR4, c[0x0][0xa88] ;  /* 0x0002a20000047ab9 */ /* 0x000fe40000000800 */
[----:B0-----:R-:W-:Y:S01]  /*24af0*/  IMAD.U32 R0, RZ, RZ, UR4 ;  /* 0x00000004ff007e24 */ /* 0x001fe2000f8e00ff */
[----:B------:R-:W0:Y:S01]  /*24b00*/  S2R R35, SR_TID.X ;  /* 0x0000000000237919 */ /* 0x000e220000002100 */
[----:B---3--:R-:W-:-:S04]  /*24b10*/  IMAD.WIDE R2, R8, 0x4, R2 ;  /* 0x0000000408027825 */ /* 0x008fc800078e0202 */
[----:B-1----:R-:W-:Y:S01]  /*24b20*/  @P1 IMAD.WIDE R4, R8, 0x4, R4 ;  /* 0x0000000408041825 */ /* 0x002fe200078e0204 */
[----:B------:R1:W5:Y:S04]  /*24b30*/  @P0 LDG.E R15, desc[UR60][R2.64] ;  /* 0x0000003c020f0981 */ /* 0x000368000c1e1900 */
[----:B------:R1:W5:Y:S01]  /*24b40*/  @P1 LDG.E R0, desc[UR60][R4.64] ;  /* 0x0000003c04001981 */ /* 0x000362000c1e1900 */
[----:B----4-:R-:W-:Y:S01]  /*24b50*/  ISETP.NE.AND P2, PT, R7, RZ, PT ;  /* 0x000000ff0700720c */ /* 0x010fe20003f45270 */
[----:B0-----:R-:W-:Y:S01]  /*24b60*/  VIADD R6, R35, 0xffffff80 ;  /* 0xffffff8023067836 */ /* 0x001fe20000000000 */
[----:B------:R-:W-:-:S04]  /*24b70*/  SHF.R.S32.HI R28, RZ, 0x1f, R8 ;  /* 0x0000001fff1c7819 */ /* 0x000fc80000011408 */
[----:B------:R-:W-:-:S07]  /*24b80*/  ISETP.GT.AND P3, PT, R6, 0x7f, PT ;  /* 0x0000007f0600780c */ /* 0x000fce0003f64270 */
[----:B------:R-:W0:Y:S02]  /*24b90*/  @!P2 LDC R7, c[0x0][0xad4] ;  /* 0x0002b500ff07ab82 */ /* 0x000e240000000800 */
[----:B0-----:R1:W-:Y:S01]  /*24ba0*/  @!P2 STL [R1+0x88], R7 ;  /* 0x000088070100a387 */ /* 0x0013e20000100800 */
[----:B------:R-:W-:Y:S01]  /*24bb0*/  ISETP.GT.AND P2, PT, R7, 0x1, PT ;  /* 0x000000010700780c */ /* 0x000fe20003f44270 */
[----:B------:R-:W-:-:S12]  /*24bc0*/  @P1 BRA `(.L_x_1838) ;  /* 0x0000000000101947 */ /* 0x000fd80003800000 */
[----:B------:R-:W-:Y:S05]  /*24bd0*/  @!P0 BRA `(.L_x_1838) ;  /* 0x00000000000c8947 */ /* 0x000fea0003800000 */
[----:B-1----:R-:W3:Y:S04]  /*24be0*/  LDG.E R5, desc[UR60][R2.64] ;  /* 0x0000003c02057981 */ /* 0x002ee8000c1e1900 */
[----:B-----5:R-:W3:Y:S02]  /*24bf0*/  LDG.E R0, desc[UR60][R2.64+0x4] ;  /* 0x0000043c02007981 */ /* 0x020ee4000c1e1900 */
[----:B---3--:R-:W-:-:S07]  /*24c00*/  IMAD.IADD R0, R0, 0x1, -R5 ;  /* 0x0000000100007824 */ /* 0x008fce00078e0a05 */
.L_x_1838:
[----:B------:R-:W-:Y:S01]  /*24c10*/  BSSY B1, `(.L_x_1839) ;  /* 0x0000037000017945 */ /* 0x000fe20003800000 */
[----:B------:R-:W-:Y:S02]  /*24c20*/  SEL R33, R8, RZ, !P0 ;  /* 0x000000ff08217207 */ /* 0x000fe40004000000 */
[----:B------:R-:W-:Y:S02]  /*24c30*/  SEL R28, R28, RZ, !P0 ;  /* 0x000000ff1c1c7207 */ /* 0x000fe40004000000 */
[----:B--2--5:R-:W-:Y:S01]  /*24c40*/  SHF.R.S32.HI R24, RZ, 0x1f, R15 ;  /* 0x0000001fff187819 */ /* 0x024fe2000001140f */
[----:B------:R-:W-:Y:S06]  /*24c50*/  @P3 BRA `(.L_x_1840) ;  /* 0x0000000000c83947 */ /* 0x000fec0003800000 */
[----:B-1----:R-:W2:Y:S01]  /*24c60*/  LDL R3, [R1+0x5c] ;  /* 0x00005c0001037983 */ /* 0x002ea20000100800 */
[----:B------:R-:W0:Y:S02]  /*24c70*/  LDC R37, c[0x0][0xbe8] ;  /* 0x0002fa00ff257b82 */ /* 0x000e240000000800 */
[----:B0-----:R-:W-:Y:S01]  /*24c80*/  IMAD R2, R0, R37, RZ ;  /* 0x0000002500027224 */ /* 0x001fe200078e02ff */
[----:B--2---:R-:W-:-:S04]  /*24c90*/  IADD3 R35, R3, -0x80, R35 ;  /* 0xffffff8003237810 */ /* 0x004fc80007ffe023 */
[----:B------:R-:W-:-:S13]  /*24ca0*/  ISETP.GE.AND P0, PT, R35, R2, PT ;  /* 0x000000022300720c */ /* 0x000fda0003f06270 */
[----:B------:R-:W-:Y:S05]  /*24cb0*/  @P0 BRA `(.L_x_1840) ;  /* 0x0000000000b00947 */ /* 0x000fea0003800000 */
[----:B------:R-:W2:Y:S01]  /*24cc0*/  LDL.LU R30, [R1+0x94] ;  /* 0x00009400011e7983 */ /* 0x000ea20000300800 */
[----:B------:R-:W-:Y:S01]  /*24cd0*/  IMAD.MOV.U32 R20, RZ, RZ, 0x9b8 ;  /* 0x000009b8ff147424 */ /* 0x000fe200078e00ff */
[----:B------:R-:W-:Y:S01]  /*24ce0*/  ISETP.GT.AND P0, PT, R7, 0x1, PT ;  /* 0x000000010700780c */ /* 0x000fe20003f04270 */
[----:B------:R-:W0:Y:S01]  /*24cf0*/  LDC.64 R8, c[0x0][0xba8] ;  /* 0x0002ea00ff087b82 */ /* 0x000e220000000a00 */
[----:B------:R-:W-:Y:S01]  /*24d00*/  ISETP.NE.AND P1, PT, R37, 0x1, PT ;  /* 0x000000012500780c */ /* 0x000fe20003f25270 */
[----:B------:R-:W-:Y:S01]  /*24d10*/  IMAD.MOV.U32 R21, RZ, RZ, R35 ;  /* 0x000000ffff157224 */ /* 0x000fe200078e0023 */
[----:B------:R-:W-:-:S05]  /*24d20*/  SEL R20, R20, 0x978, P0 ;  /* 0x0000097814147807 */ /* 0x000fca0000000000 */
[----:B------:R-:W1:Y:S08]  /*24d30*/  LDC.64 R2, c[0x0][R20+0x220] ;  /* 0x0000880014027b82 */ /* 0x000e700000000a00 */
[----:B------:R-:W3:Y:S08]  /*24d40*/  LDC.64 R10, c[0x0][R20+0x218] ;  /* 0x00008600140a7b82 */ /* 0x000ef00000000a00 */
[----:B------:R-:W4:Y:S08]  /*24d50*/  LDC.64 R4, c[0x0][R20+0x228] ;  /* 0x00008a0014047b82 */ /* 0x000f300000000a00 */
[----:B------:R-:W5:Y:S08]  /*24d60*/  @P1 LDC R14, c[0x0][0xbec] ;  /* 0x0002fb00ff0e1b82 */ /* 0x000f700000000800 */
[----:B------:R-:W4:Y:S08]  /*24d70*/  LDC.64 R6, c[0x0][R20+0x210] ;  /* 0x0000840014067b82 */ /* 0x000f300000000a00 */
[----:B------:R-:W4:Y:S01]  /*24d80*/  @P1 LDC R31, c[0x0][0xbf0] ;  /* 0x0002fc00ff1f1b82 */ /* 0x000f220000000800 */
[----:B-----5:R-:W-:-:S07]  /*24d90*/  @P1 IMAD.HI.U32 R14, R35, R14, RZ ;  /* 0x0000000e230e1227 */ /* 0x020fce00078e00ff */
[----:B0-----:R-:W0:Y:S01]  /*24da0*/  @!P0 LDC R8, c[0x0][0xb50] ;  /* 0x0002d400ff088b82 */ /* 0x001e220000000800 */
[-C--:B-1----:R-:W-:Y:S02]  /*24db0*/  IMAD R3, R3, R33.reuse, RZ ;  /* 0x0000002103037224 */ /* 0x082fe400078e02ff */
[----:B------:R-:W-:-:S05]  /*24dc0*/  IMAD.WIDE.U32 R12, R2, R33, RZ ;  /* 0x00000021020c7225 */ /* 0x000fca00078e00ff */
[----:B------:R-:W1:Y:S01]  /*24dd0*/  @!P0 LDC R9, c[0x0][0xb54] ;  /* 0x0002d500ff098b82 */ /* 0x000e620000000800 */
[-C--:B---3--:R-:W-:Y:S02]  /*24de0*/  IMAD R29, R11, R226.reuse, RZ ;  /* 0x000000e20b1d7224 */ /* 0x088fe400078e02ff */
[----:B------:R-:W-:Y:S01]  /*24df0*/  IMAD.WIDE.U32 R10, R10, R226, RZ ;  /* 0x000000e20a0a7225 */ /* 0x000fe200078e00ff */
[----:B----4-:R-:W-:-:S03]  /*24e00*/  @P1 SHF.R.U32.HI R21, RZ, R31, R14 ;  /* 0x0000001fff151219 */ /* 0x010fc6000001160e */
        /* <DEDUP_REMOVED lines=23> */
.L_x_1840:
[----:B------:R-:W-:Y:S05]  /*24f80*/  BSYNC B1 ;  /* 0x0000000000017941 */ /* 0x000fea0003800000 */
.L_x_1839:
[----:B------:R-:W-:Y:S05]  /*24f90*/  @P2 BRA `(.L_x_1835) ;  /* 0x0000000800282947 */ /* 0x000fea0003800000 */
[----:B-1----:R-:W2:Y:S01]  /*24fa0*/  LDL R4, [R1+0x84] ;  /* 0x0000840001047983 */ /* 0x002ea20000100800 */
[----:B------:R-:W1:Y:S01]  /*24fb0*/  LDC R11, c[0x0][0xbe8] ;  /* 0x0002fa00ff0b7b82 */ /* 0x000e620000000800 */
[----:B------:R-:W-:Y:S01]  /*24fc0*/  ULDC.64 UR4, c[0x0][0xaa0] ;  /* 0x0002a80000047ab9 */ /* 0x000fe20000000a00 */
[----:B------:R-:W-:Y:S01]  /*24fd0*/  ULDC.64 UR6, c[0x0][0xaf0] ;  /* 0x0002bc0000067ab9 */ /* 0x000fe20000000a00 */
[----:B------:R-:W3:Y:S04]  /*24fe0*/  LDL.LU R10, [R1+0x5c] ;  /* 0x00005c00010a7983 */ /* 0x000ee80000300800 */
[----:B0-----:R-:W2:Y:S01]  /*24ff0*/  LDL R8, [R1+0x10] ;  /* 0x0000100001087983 */ /* 0x001ea20000100800 */
[----:B------:R-:W-:-:S03]  /*25000*/  IMAD R2, R24, UR4, RZ ;  /* 0x0000000418027c24 */ /* 0x000fc6000f8e02ff */
[----:B------:R0:W5:Y:S01]  /*25010*/  LDL R14, [R1+0x8] ;  /* 0x00000800010e7983 */ /* 0x0001620000100800 */
[C---:B------:R-:W-:Y:S02]  /*25020*/  IMAD R5, R15.reuse, UR5, R2 ;  /* 0x000000050f057c24 */ /* 0x040fe4000f8e0202 */
[----:B------:R-:W-:Y:S01]  /*25030*/  IMAD.WIDE.U32 R2, R15, UR4, RZ ;  /* 0x000000040f027c25 */ /* 0x000fe2000f8e00ff */
[----:B------:R-:W-:Y:S01]  /*25040*/  ULDC.64 UR4, c[0x0][0xae8] ;  /* 0x0002ba0000047ab9 */ /* 0x000fe20000000a00 */
[----:B-1----:R-:W-:-:S13]  /*25050*/  ISETP.NE.AND P0, PT, R11, 0x1, PT ;  /* 0x000000010b00780c */ /* 0x002fda0003f05270 */
[----:B------:R-:W1:Y:S08]  /*25060*/  @P0 LDC R6, c[0x0][0xbec] ;  /* 0x0002fb00ff060b82 */ /* 0x000e700000000800 */
[----:B------:R-:W4:Y:S01]  /*25070*/  @P0 LDC R7, c[0x0][0xbf0] ;  /* 0x0002fc00ff070b82 */ /* 0x000f220000000800 */
[----:B------:R-:W-:Y:S02]  /*25080*/  IMAD.IADD R3, R3, 0x1, R5 ;  /* 0x0000000103037824 */ /* 0x000fe400078e0205 */
[----:B------:R-:W-:-:S04]  /*25090*/  IMAD.WIDE.U32 R2, R226, UR4, R2 ;  /* 0x00000004e2027c25 */ /* 0x000fc8000f8e0002 */
[----:B------:R-:W-:Y:S01]  /*250a0*/  IMAD R3, R226, UR5, R3 ;  /* 0x00000005e2037c24 */ /* 0x000fe2000f8e0203 */
[----:B------:R-:W-:Y:S01]  /*250b0*/  ULDC.64 UR4, c[0x0][0xae0] ;  /* 0x0002b80000047ab9 */ /* 0x000fe20000000a00 */
[----:B------:R-:W-:-:S04]  /*250c0*/  IMAD.WIDE.U32 R2, R33, UR6, R2 ;  /* 0x0000000621027c25 */ /* 0x000fc8000f8e0002 */
[----:B------:R-:W-:Y:S01]  /*250d0*/  IMAD R13, R0, R11, RZ ;  /* 0x0000000b000d7224 */ /* 0x000fe200078e02ff */
[----:B------:R-:W-:Y:S01]  /*250e0*/  BSSY B1, `(.L_x_1841) ;  /* 0x0000033000017945 */ /* 0x000fe20003800000 */
[----:B--2---:R-:W-:-:S04]  /*250f0*/  IMAD R4, R4, 0x20, R8 ;  /* 0x0000002004047824 */ /* 0x004fc800078e0208 */
[----:B---3--:R-:W-:-:S04]  /*25100*/  IMAD.IADD R9, R10, 0x1, R4 ;  /* 0x000000010a097824 */ /* 0x008fc800078e0204 */
[----:B-1----:R-:W-:-:S04]  /*25110*/  @P0 IMAD.HI.U32 R4, R9, R6, RZ ;  /* 0x0000000609040227 */ /* 0x002fc800078e00ff */
[----:B------:R-:W-:Y:S01]  /*25120*/  IMAD.MOV.U32 R5, RZ, RZ, R9 ;  /* 0x000000ffff057224 */ /* 0x000fe200078e0009 */
[----:B----4-:R-:W-:Y:S01]  /*25130*/  @P0 SHF.R.U32.HI R5, RZ, R7, R4 ;  /* 0x00000007ff050219 */ /* 0x010fe20000011604 */
[----:B------:R-:W-:-:S03]  /*25140*/  IMAD R6, R28, UR6, RZ ;  /* 0x000000061c067c24 */ /* 0x000fc6000f8e02ff */
[--C-:B------:R-:W-:Y:S01]  /*25150*/  SHF.R.S32.HI R4, RZ, 0x1f, R5.reuse ;  /* 0x0000001fff047819 */ /* 0x100fe20000011405 */
[----:B------:R-:W-:Y:S02]  /*25160*/  IMAD R7, R33, UR7, R6 ;  /* 0x0000000721077c24 */ /* 0x000fe4000f8e0206 */
[----:B------:R-:W-:Y:S02]  /*25170*/  IMAD.MOV R6, RZ, RZ, -R5 ;  /* 0x000000ffff067224 */ /* 0x000fe400078e0a05 */
[----:B------:R-:W-:Y:S02]  /*25180*/  IMAD.IADD R3, R3, 0x1, R7 ;  /* 0x0000000103037824 */ /* 0x000fe400078e0207 */
[----:B------:R-:W-:Y:S02]  /*25190*/  IMAD R4, R4, UR4, RZ ;  /* 0x0000000404047c24 */ /* 0x000fe4000f8e02ff */
[----:B------:R-:W-:Y:S02]  /*251a0*/  IMAD R7, R11, R6, R9 ;  /* 0x000000060b077224 */ /* 0x000fe400078e0209 */
[----:B------:R-:W-:-:S02]  /*251b0*/  IMAD R9, R5, UR5, R4 ;  /* 0x0000000505097c24 */ /* 0x000fc4000f8e0204 */
[----:B------:R-:W-:Y:S01]  /*251c0*/  IMAD.WIDE.U32 R2, R5, UR4, R2 ;  /* 0x0000000405027c25 */ /* 0x000fe2000f8e0002 */
[----:B------:R-:W-:Y:S01]  /*251d0*/  SHF.R.S32.HI R4, RZ, 0x1f, R7 ;  /* 0x0000001fff047819 */ /* 0x000fe20000011407 */
[----:B------:R-:W-:Y:S02]  /*251e0*/  ULDC.64 UR4, c[0x0][0xad8] ;  /* 0x0002b60000047ab9 */ /* 0x000fe40000000a00 */
[----:B------:R-:W-:Y:S02]  /*251f0*/  IMAD.IADD R3, R3, 0x1, R9 ;  /* 0x0000000103037824 */ /* 0x000fe400078e0209 */
[----:B------:R-:W-:Y:S02]  /*25200*/  IMAD R4, R4, UR4, RZ ;  /* 0x0000000404047c24 */ /* 0x000fe4000f8e02ff */
[----:B------:R-:W-:Y:S02]  /*25210*/  IMAD.IADD R12, R8, 0x1, R10 ;  /* 0x00000001080c7824 */ /* 0x000fe400078e020a */
[----:B------:R-:W-:-:S02]  /*25220*/  IMAD R5, R7, UR5, R4 ;  /* 0x0000000507057c24 */ /* 0x000fc4000f8e0204 */
[----:B------:R-:W-:Y:S01]  /*25230*/  IMAD.WIDE.U32 R2, R7, UR4, R2 ;  /* 0x0000000407027c25 */ /* 0x000fe2000f8e0002 */
[C---:B------:R-:W-:Y:S01]  /*25240*/  ISETP.GE.AND P2, PT, R12.reuse, R13, PT ;  /* 0x0000000d0c00720c */ /* 0x040fe20003f46270 */
[----:B------:R-:W-:Y:S02]  /*25250*/  ULDC.64 UR4, c[0x0][0xa80] ;  /* 0x0002a00000047ab9 */ /* 0x000fe40000000a00 */
[----:B------:R-:W-:Y:S01]  /*25260*/  VIADD R0, R12, 0x20 ;  /* 0x000000200c007836 */ /* 0x000fe20000000000 */
[----:B------:R-:W-:Y:S01]  /*25270*/  LEA R10, P3, R2, UR4, 0x1 ;  /* 0x00000004020a7c11 */ /* 0x000fe2000f8608ff */
[----:B------:R-:W-:-:S03]  /*25280*/  IMAD.IADD R3, R3, 0x1, R5 ;  /* 0x0000000103037824 */ /* 0x000fc600078e0205 */
[-C--:B------:R-:W-:Y:S01]  /*25290*/  ISETP.GE.AND P1, PT, R0, R13.reuse, PT ;  /* 0x0000000d0000720c */ /* 0x080fe20003f26270 */
[----:B------:R-:W-:Y:S01]  /*252a0*/  VIADD R0, R12, 0x40 ;  /* 0x000000400c007836 */ /* 0x000fe20000000000 */
[----:B------:R-:W-:Y:S01]  /*252b0*/  LEA.HI.X R11, R2, UR5, R3, 0x1, P3 ;  /* 0x00000005020b7c11 */ /* 0x000fe200098f0c03 */
[----:B------:R0:W1:Y:S03]  /*252c0*/  SHFL.IDX PT, R8, R10, RZ, 0x181f ;  /* 0x00181fff0a087589 */ /* 0x00006600000e0000 */
[----:B------:R-:W-:Y:S02]  /*252d0*/  ISETP.GE.AND P0, PT, R0, R13, PT ;  /* 0x0000000d0000720c */ /* 0x000fe40003f06270 */
[----:B------:R0:W2:Y:S01]  /*252e0*/  SHFL.IDX PT, R0, R11, RZ, 0x181f ;  /* 0x00181fff0b007589 */ /* 0x0000a200000e0000 */
[----:B------:R-:W-:Y:S10]  /*252f0*/  @P2 BRA `(.L_x_1842) ;  /* 0x0000000000442947 */ /* 0x000ff40003800000 */
        /* <DEDUP_REMOVED lines=12> */
[----:B-----5:R-:W-:Y:S02]  /*253c0*/  @!P3 LEA.HI.X R7, R22, R0, R14, 0x1, P6 ;  /* 0x000000001607b211 */ /* 0x020fe400030f0c0e */
[----:B------:R-:W-:-:S03]  /*253d0*/  @!P2 LEA R8, P6, R23, R8, 0x1 ;  /* 0x000000081708a211 */ /* 0x000fc600078c08ff */
[----:B------:R3:W-:Y:S01]  /*253e0*/  @!P3 ST.E.128 desc[UR60][R6.64], RZ ;  /* 0x000000ff0600b985 */ /* 0x0007e2000c101d3c */
[----:B------:R-:W-:-:S05]  /*253f0*/  @!P2 LEA.HI.X R9, R23, R0, R229, 0x1, P6 ;  /* 0x000000001709a211 */ /* 0x000fca00030f0ce5 */
[----:B------:R3:W-:Y:S04]  /*25400*/  @!P2 ST.E.128 desc[UR60][R8.64], RZ ;  /* 0x000000ff0800a985 */ /* 0x0007e8000c101d3c */
.L_x_1842:
[----:B------:R-:W-:Y:S05]  /*25410*/  BSYNC B1 ;  /* 0x0000000000017941 */ /* 0x000fea0003800000 */
.L_x_1841:
        /* <DEDUP_REMOVED lines=9> */
[CC--:B-1----:R-:W-:Y:S02]  /*254b0*/  @!P4 LEA R2, P6, R18.reuse, R8.reuse, 0x1 ;  /* 0x000000081202c211 */ /* 0x0c2fe400078c08ff */
[C---:B------:R-:W-:Y:S02]  /*254c0*/  @!P3 LEA R4, P5, R201.reuse, R8, 0x1 ;  /* 0x00000008c904b211 */ /* 0x040fe400078a08ff */
[----:B----4-:R-:W-:Y:S02]  /*254d0*/  @!P4 LEA.HI.X R3, R18, R0, R19, 0x1, P6 ;  /* 0x000000001203c211 */ /* 0x010fe400030f0c13 */
[----:B------:R-:W-:Y:S02]  /*254e0*/  @!P2 LEA R6, P6, R22, R8, 0x1 ;  /* 0x000000081606a211 */ /* 0x000fe400078c08ff */
[----:B------:R-:W-:Y:S01]  /*254f0*/  @!P3 LEA.HI.X R5, R201, R0, R224, 0x1, P5 ;  /* 0x00000000c905b211 */ /* 0x000fe200028f0ce0 */
[----:B------:R3:W-:Y:S01]  /*25500*/  @!P4 ST.E.128 desc[UR60][R2.64], RZ ;  /* 0x000000ff0200c985 */ /* 0x0007e2000c101d3c */
[----:B------:R-:W-:-:S02]  /*25510*/  @!P1 LEA R8, P5, R23, R8, 0x1 ;  /* 0x0000000817089211 */ /* 0x000fc400078a08ff */
[-C--:B-----5:R-:W-:Y:S01]  /*25520*/  @!P2 LEA.HI.X R7, R22, R0.reuse, R14, 0x1, P6 ;  /* 0x000000001607a211 */ /* 0x0a0fe200030f0c0e */
[----:B------:R3:W-:Y:S01]  /*25530*/  @!P3 ST.E.128 desc[UR60][R4.64], RZ ;  /* 0x000000ff0400b985 */ /* 0x0007e2000c101d3c */
[----:B------:R-:W-:-:S03]  /*25540*/  @!P1 LEA.HI.X R9, R23, R0, R229, 0x1, P5 ;  /* 0x0000000017099211 */ /* 0x000fc600028f0ce5 */
[----:B------:R3:W-:Y:S04]  /*25550*/  @!P2 ST.E.128 desc[UR60][R6.64], RZ ;  /* 0x000000ff0600a985 */ /* 0x0007e8000c101d3c */
[----:B------:R3:W-:Y:S02]  /*25560*/  @!P1 ST.E.128 desc[UR60][R8.64], RZ ;  /* 0x000000ff08009985 */ /* 0x0007e4000c101d3c */
.L_x_1844:
[----:B------:R-:W-:Y:S05]  /*25570*/  BSYNC B1 ;  /* 0x0000000000017941 */ /* 0x000fea0003800000 */
.L_x_1843:
        /* <DEDUP_REMOVED lines=16> */
[----:B-----5:R-:W-:-:S02]  /*25680*/  @!P1 LEA.HI.X R7, R22, R0, R14, 0x1, P4 ;  /* 0x0000000016079211 */ /* 0x020fc400020f0c0e */
[----:B------:R-:W-:Y:S01]  /*25690*/  @!P0 LEA.HI.X R9, R23, R0, R229, 0x1, P6 ;  /* 0x0000000017098211 */ /* 0x000fe200030f0ce5 */
[----:B------:R3:W-:Y:S04]  /*256a0*/  @!P2 ST.E.128 desc[UR60][R4.64], RZ ;  /* 0x000000ff0400a985 */ /* 0x0007e8000c101d3c */
[----:B------:R3:W-:Y:S04]  /*256b0*/  @!P1 ST.E.128 desc[UR60][R6.64], RZ ;  /* 0x000000ff06009985 */ /* 0x0007e8000c101d3c */
[----:B------:R3:W-:Y:S02]  /*256c0*/  @!P0 ST.E.128 desc[UR60][R8.64], RZ ;  /* 0x000000ff08008985 */ /* 0x0007e4000c101d3c */
.L_x_1846:
[----:B------:R-:W-:Y:S05]  /*256d0*/  BSYNC B1 ;  /* 0x0000000000017941 */ /* 0x000fea0003800000 */
.L_x_1845:
        /* <DEDUP_REMOVED lines=10> */
[-C--:B--2---:R-:W-:Y:S02]  /*25780*/  @!P3 LEA R2, P6, R18, R8.reuse, 0x1 ;  /* 0x000000081202b211 */ /* 0x084fe400078c08ff */
[-C--:B------:R-:W-:Y:S02]  /*25790*/  @!P2 LEA R4, P5, R201, R8.reuse, 0x1 ;  /* 0x00000008c904a211 */ /* 0x080fe400078a08ff */
[-C--:B------:R-:W-:Y:S02]  /*257a0*/  @!P1 LEA R6, P4, R22, R8.reuse, 0x1 ;  /* 0x0000000816069211 */ /* 0x080fe400078808ff */
[-C--:B0-----:R-:W-:Y:S02]  /*257b0*/  @!P3 LEA.HI.X R3, R18, R11.reuse, R19, 0x1, P6 ;  /* 0x0000000b1203b211 */ /* 0x081fe400030f0c13 */
        /* <DEDUP_REMOVED lines=8> */
.L_x_1835:
[----:B------:R-:W-:Y:S05]  /*25840*/  BSYNC B0 ;  /* 0x0000000000007941 */ /* 0x000fea0003800000 */
.L_x_1825:
[----:B------:R-:W-:Y:S02]  /*25850*/  ULDC UR4, c[0x0][0xc3c] ;  /* 0x00030f0000047ab9 */ /* 0x000fe40000000800 */
[----:B------:R-:W-:-:S13]  /*25860*/  ISETP.GE.AND P0, PT, R27, UR4, PT ;  /* 0x000000041b007c0c */ /* 0x000fda000bf06270 */
[----:B------:R-:W-:Y:S05]  /*25870*/  @!P0 BRA `(.L_x_1847) ;  /* 0xfffffdc000208947 */ /* 0x000fea000383ffff */
[----:B------:R-:W-:Y:S05]  /*25880*/  BRA `(.L_x_1537) ;  /* 0x0000008400487947 */ /* 0x000fea0003800000 */
.L_x_1535:
        /* <DEDUP_REMOVED lines=16> */
.L_x_1848:
        /* <DEDUP_REMOVED lines=43> */
.L_x_1852:
[----:B------:R-:W0:Y:S01]  /*25c40*/  LDC R2, c[0x0][0xc3c] ;  /* 0x00030f00ff027b82 */ /* 0x000e220000000800 */
[----:B------:R-:W-:Y:S01]  /*25c50*/  UIADD3 UR4, UR4, 0x1f, URZ ;  /* 0x0000001f04047890 */ /* 0x000fe2000fffe03f */
[----:B------:R-:W-:Y:S02]  /*25c60*/  ULDC UR7, c[0x0][0xc3c] ;  /* 0x00030f0000077ab9 */ /* 0x000fe40000000800 */
[----:B------:R-:W-:-:S03]  /*25c70*/  IMAD.U32 R27, RZ, RZ, UR7 ;  /* 0x00000007ff1b7e24 */ /* 0x000fc6000f8e00ff */
[----:B0-----:R-:W-:-:S13]  /*25c80*/  ISETP.LE.AND P6, PT, R2, UR4, PT ;  /* 0x0000000402007c0c */ /* 0x001fda000bfc3270 */
[----:B------:R-:W-:Y:S05]  /*25c90*/  @P6 BRA `(.L_x_1851) ;  /* 0x0000000800a86947 */ /* 0x000fea0003800000 */
[----:B------:R-:W-:Y:S02]  /*25ca0*/  VIADD R11, R6, UR4 ;  /* 0x00000004060b7c36 */ /* 0x000fe40008000000 */
[----:B------:R-:W-:Y:S02]  /*25cb0*/  IMAD.MOV.U32 R7, RZ, RZ, RZ ;  /* 0x000000ffff077224 */ /* 0x000fe400078e00ff */
[----:B------:R-:W-:Y:S01]  /*25cc0*/  IMAD.MOV.U32 R8, RZ, RZ, RZ ;  /* 0x000000ffff087224 */ /* 0x000fe200078e00ff */
[----:B------:R-:W-:-:S13]  /*25cd0*/  ISETP.GE.OR P6, PT, R11, R2, !P0 ;  /* 0x000000020b00720c */ /* 0x000fda00047c6670 */
[----:B------:R-:W0:Y:S08]  /*25ce0*/  @!P6 LDC.64 R4, c[0x0][0xc80] ;  /* 0x00032000ff04eb82 */ /* 0x000e300000000a00 */
[----:B------:R-:W1:Y:S01]  /*25cf0*/  @!P6 LDC.64 R2, c[0x0][0xc78] ;  /* 0x00031e00ff02eb82 */ /* 0x000e620000000a00 */
[----:B0-----:R-:W-:-:S05]  /*25d00*/  @!P6 IMAD.WIDE R4, R11, 0x4, R4 ;  /* 0x000000040b04e825 */ /* 0x001fca00078e0204 */
[----:B------:R-:W2:Y:S01]  /*25d10*/  @!P6 LDG.E R7, desc[UR60][R4.64] ;  /* 0x0000003c0407e981 */ /* 0x000ea2000c1e1900 */
[----:B-1----:R-:W-:-:S05]  /*25d20*/  @!P6 IMAD.WIDE R2, R11, 0x4, R2 ;  /* 0x000000040b02e825 */ /* 0x002fca00078e0202 */
        /* <DEDUP_REMOVED lines=22> */
.L_x_1850:
        /* <DEDUP_REMOVED lines=11> */
[----:B------:R-:W-:-:S05]  /*25f40*/  VIADD R3, R27, 0xffffffff ;  /* 0xffffffff1b037836 */ /* 0x000fca0000000000 */
[----:B------:R0:W1:Y:S02]  /*25f50*/  SHFL.IDX PT, R24, R2, R3, 0x1f ;  /* 0x00001f0302187589 */ /* 0x00006400000e0000 */
.L_x_1853:
[----:B-1----:R-:W-:Y:S02]  /*25f60*/  IMAD R24, R24, UR5, R5 ;  /* 0x0000000518187c24 */ /* 0x002fe4000f8e0205 */
[----:B------:R-:W-:-:S03]  /*25f70*/  VIADD R27, R27, UR4 ;  /* 0x000000041b1b7c36 */ /* 0x000fc60008000000 */
[----:B------:R-:W-:Y:S01]  /*25f80*/  IADD3 R4, -R24, UR6, RZ ;  /* 0x0000000618047c10 */ /* 0x000fe2000fffe1ff */
[----:B------:R-:W-:Y:S06]  /*25f90*/  @!P1 BRA `(.L_x_1854) ;  /* 0x0000000000e89947 */ /* 0x000fec0003800000 */
[-C--:B--2---:R-:W-:Y:S02]  /*25fa0*/  IABS R12, R7.reuse ;  /* 0x00000007000c7213 */ /* 0x084fe40000000000 */
[----:B------:R-:W-:Y:S02]  /*25fb0*/  IABS R5, R8 ;  /* 0x0000000800057213 */ /* 0x000fe40000000000 */
[----:B------:R-:W1:Y:S01]  /*25fc0*/  I2F.RP R9, R12 ;  /* 0x0000000c00097306 */ /* 0x000e620000209400 */
[----:B------:R-:W-:-:S07]  /*25fd0*/  IABS R13, R7 ;  /* 0x00000007000d7213 */ /* 0x000fce0000000000 */
[----:B------:R-:W2:Y:S08]  /*25fe0*/  I2F.RP R10, R5 ;  /* 0x00000005000a7306 */ /* 0x000eb00000209400 */
[----:B-1----:R-:W0:Y:S08]  /*25ff0*/  MUFU.RCP R9, R9 ;  /* 0x0000000900097308 */ /* 0x002e300000001000 */
[----:B--2---:R-:W-:Y:S01]  /*26000*/  MUFU.RCP R10, R10 ;  /* 0x0000000a000a7308 */ /* 0x004fe20000001000 */
        /* <DEDUP_REMOVED lines=18> */
[----:B------:R-:W0:Y:S01]  /*26130*/  F2I.FTZ.U32.TRUNC.NTZ R3, R11 ;  /* 0x0000000b00037305 */ /* 0x000e22000021f000 */
[----:B------:R-:W-:-:S05]  /*26140*/  IABS R12, R8 ;  /* 0x00000008000c7213 */ /* 0x000fca0000000000 */
[----:B------:R-:W-:-:S05]  /*26150*/  IMAD.MOV R12, RZ, RZ, -R12 ;  /* 0x000000ffff0c7224 */ /* 0x000fca00078e0a0c */
[----:B------:R-:W-:-:S04]  /*26160*/  @P0 VIADD R2, R2, 0x1 ;  /* 0x0000000102020836 */ /* 0x000fc80000000000 */
[----:B------:R-:W-:Y:S02]  /*26170*/  IMAD.MOV.U32 R13, RZ, RZ, R2 ;  /* 0x000000ffff0d7224 */ /* 0x000fe400078e0002 */
[----:B0-----:R-:W-:Y:S02]  /*26180*/  IMAD.MOV R2, RZ, RZ, -R3 ;  /* 0x000000ffff027224 */ /* 0x001fe400078e0a03 */
[----:B------:R-:W-:Y:S01]  /*26190*/  @!P2 IMAD.MOV R13, RZ, RZ, -R13 ;  /* 0x000000ffff0da224 */ /* 0x000fe200078e0a0d */
[----:B------:R-:W-:Y:S01]  /*261a0*/  @!P1 LOP3.LUT R13, RZ, R7, RZ, 0x33, !PT ;  /* 0x00000007ff0d9212 */ /* 0x000fe200078e33ff */
[----:B------:R-:W-:Y:S02]  /*261b0*/  IMAD R9, R2, R5, RZ ;  /* 0x0000000502097224 */ /* 0x000fe400078e02ff */
[----:B------:R-:W-:Y:S01]  /*261c0*/  IMAD.MOV.U32 R2, RZ, RZ, RZ ;  /* 0x000000ffff027224 */ /* 0x000fe200078e00ff */
[----:B------:R-:W-:-:S03]  /*261d0*/  IABS R10, R13 ;  /* 0x0000000d000a7213 */ /* 0x000fc60000000000 */
[----:B------:R-:W-:-:S04]  /*261e0*/  IMAD.HI.U32 R2, R3, R9, R2 ;  /* 0x0000000903027227 */ /* 0x000fc800078e0002 */
[----:B------:R-:W-:Y:S02]  /*261f0*/  IMAD.MOV.U32 R3, RZ, RZ, R10 ;  /* 0x000000ffff037224 */ /* 0x000fe400078e000a */
[----:B------:R-:W-:Y:S02]  /*26200*/  IMAD.MOV.U32 R10, RZ, RZ, R12 ;  /* 0x000000ffff0a7224 */ /* 0x000fe400078e000c */
[----:B------:R-:W-:-:S04]  /*26210*/  IMAD.HI.U32 R2, R2, R3, RZ ;  /* 0x0000000302027227 */ /* 0x000fc800078e00ff */
[----:B------:R-:W-:Y:S01]  /*26220*/  IMAD R10, R2, R10, R3 ;  /* 0x0000000a020a7224 */ /* 0x000fe200078e0203 */
[----:B------:R-:W-:-:S04]  /*26230*/  LOP3.LUT R3, R13, R8, RZ, 0x3c, !PT ;  /* 0x000000080d037212 */ /* 0x000fc800078e3cff */
[----:B------:R-:W-:Y:S02]  /*26240*/  ISETP.GT.U32.AND P1, PT, R5, R10, PT ;  /* 0x0000000a0500720c */ /* 0x000fe40003f24070 */
[----:B------:R-:W-:-:S11]  /*26250*/  ISETP.GE.AND P2, PT, R3, RZ, PT ;  /* 0x000000ff0300720c */ /* 0x000fd60003f46270 */
[----:B------:R-:W-:Y:S02]  /*26260*/  @!P1 IMAD.IADD R10, R10, 0x1, -R5 ;  /* 0x000000010a0a9824 */ /* 0x000fe400078e0a05 */
[----:B------:R-:W-:Y:S01]  /*26270*/  @!P1 VIADD R2, R2, 0x1 ;  /* 0x0000000102029836 */ /* 0x000fe20000000000 */
[----:B------:R-:W-:Y:S02]  /*26280*/  ISETP.NE.AND P1, PT, R8, RZ, PT ;  /* 0x000000ff0800720c */ /* 0x000fe40003f25270 */
[----:B------:R-:W-:Y:S01]  /*26290*/  ISETP.GE.U32.AND P0, PT, R10, R5, PT ;  /* 0x000000050a00720c */ /* 0x000fe20003f06070 */
[----:B------:R-:W-:-:S12]  /*262a0*/  IMAD.MOV R5, RZ, RZ, -R13 ;  /* 0x000000ffff057224 */ /* 0x000fd800078e0a0d */
[----:B------:R-:W-:-:S04]  /*262b0*/  @P0 VIADD R2, R2, 0x1 ;  /* 0x0000000102020836 */ /* 0x000fc80000000000 */
        /* <DEDUP_REMOVED lines=8> */
.L_x_1854:
[----:B0-----:R-:W0:Y:S02]  /*26340*/  LDC.64 R2, c[0x0][0xc90] ;  /* 0x00032400ff027b82 */ /* 0x001e240000000a00 */
        /* <DEDUP_REMOVED lines=32> */
[----:B------:R-:W-:Y:S02]  /*26550*/  VIADDMNMX R8, R8, UR5, R13, PT ;  /* 0x0000000508087c46 */ /* 0x000fe4000b80010d */
[----:B------:R-:W-:-:S02]  /*26560*/  IADD3 R9, R9, 0x1000000, R4 ;  /* 0x0100000009097810 */ /* 0x000fc40007ffe004 */
        /* <DEDUP_REMOVED lines=25> */
[----:B------:R-:W-:-:S07]  /*26700*/  IMAD R26, R2, R26, R9 ;  /* 0x0000001a021a7224 */ /* 0x000fce00078e0209 */
.L_x_1855:
[----:B------:R-:W-:-:S05]  /*26710*/  LOP3.LUT R2, RZ, R2, RZ, 0x33, !PT ;  /* 0x00000002ff027212 */ /* 0x000fca00078e33ff */
[----:B------:R-:W-:Y:S01]  /*26720*/  IMAD.IADD R25, R7, 0x1, R2 ;  /* 0x0000000107197824 */ /* 0x000fe200078e0202 */
[----:B------:R-:W-:Y:S06]  /*26730*/  BRA `(.L_x_1856) ;  /* 0x00000000000c7947 */ /* 0x000fec0003800000 */
.L_x_1851:
[----:B------:R-:W-:Y:S02]  /*26740*/  IMAD.MOV.U32 R25, RZ, RZ, RZ ;  /* 0x000000ffff197224 */ /* 0x000fe400078e00ff */
[----:B------:R-:W-:Y:S02]  /*26750*/  IMAD.U32 R24, RZ, RZ, UR6 ;  /* 0x00000006ff187e24 */ /* 0x000fe4000f8e00ff */
[----:B------:R-:W-:-:S07]  /*26760*/  IMAD.MOV.U32 R26, RZ, RZ, RZ ;  /* 0x000000ffff1a7224 */ /* 0x000fce00078e00ff */
.L_x_1856:
[----:B------:R-:W-:-:S13]  /*26770*/  ISETP.NE.AND P0, PT, R6, RZ, PT ;  /* 0x000000ff0600720c */ /* 0x000fda0003f05270 */
[----:B------:R-:W0:Y:S01]  /*26780*/  @!P0 S2R R3, SR_CgaCtaId ;  /* 0x0000000000038919 */ /* 0x000e220000008800 */
[----:B------:R-:W-:-:S04]  /*26790*/  @!P0 MOV R2, 0x400 ;  /* 0x0000040000028802 */ /* 0x000fc80000000f00 */
[----:B0-----:R-:W-:-:S05]  /*267a0*/  @!P0 LEA R2, R3, R2, 0x18 ;  /* 0x0000000203028211 */ /* 0x001fca00078ec0ff */
[----:B------:R1:W-:Y:S01]  /*267b0*/  @!P0 STS.128 [R2+0x308d0], R24 ;  /* 0x0308d01802008388 */ /* 0x0003e20000000c00 */
[----:B------:R-:W-:Y:S06]  /*267c0*/  BAR.ARV 0x5, 0x180 ;  /* 0x0146000000007b1d */ /* 0x000fec0000002000 */
.L_x_1849:
        /* <DEDUP_REMOVED lines=8> */
[C---:B------:R-:W-:Y:S01]  /*26850*/  IMAD.SHL.U32 R36, R0.reuse, 0x8, RZ ;  /* 0x0000000800247824 */ /* 0x040fe200078e00ff */
[----:B------:R-:W-:Y:S01]  /*26860*/  LOP3.LUT R4, R0, 0x7f, RZ, 0xc0, !PT ;  /* 0x0000007f00047812 */ /* 0x000fe200078ec0ff */
[----:B------:R1:W-:Y:S01]  /*26870*/  STL [R1+0x2c], RZ ;  /* 0x00002cff01007387 */ /* 0x0003e20000100800 */
[----:B------:R-:W-:Y:S01]  /*26880*/  BSSY B8, `(.L_x_1857) ;  /* 0x0000719000087945 */ /* 0x000fe20003800000 */
[----:B------:R-:W-:Y:S01]  /*26890*/  IMAD.MOV.U32 R30, RZ, RZ, 0x1 ;  /* 0x00000001ff1e7424 */ /* 0x000fe200078e00ff */
[----:B------:R-:W-:Y:S01]  /*268a0*/  LOP3.LUT R3, R36, 0x1f8, RZ, 0xc0, !PT ;  /* 0x000001f824037812 */ /* 0x000fe200078ec0ff */
[----:B------:R-:W-:Y:S01]  /*268b0*/  IMAD.SHL.U32 R33, R4, 0x8, RZ ;  /* 0x0000000804217824 */ /* 0x000fe200078e00ff */
[----:B------:R-:W-:Y:S01]  /*268c0*/  LOP3.LUT R36, R36, 0x38, RZ, 0xc0, !PT ;  /* 0x0000003824247812 */ /* 0x000fe200078ec0ff */
[----:B------:R-:W-:Y:S01]  /*268d0*/  IMAD.MOV.U32 R28, RZ, RZ, RZ ;  /* 0x000000ffff1c7224 */ /* 0x000fe200078e00ff */
[----:B------:R-:W-:Y:S01]  /*268e0*/  ULDC.64 UR36, c[0x0][0x198] ;  /* 0x0000660000247ab9 */ /* 0x000fe20000000a00 */
[----:B------:R-:W-:Y:S01]  /*268f0*/  IMAD.MOV.U32 R22, RZ, RZ, RZ ;  /* 0x000000ffff167224 */ /* 0x000fe200078e00ff */
[----:B------:R-:W-:Y:S01]  /*26900*/  LOP3.LUT R37, R36, 0xc0, RZ, 0xfc, !PT ;  /* 0x000000c024257812 */ /* 0x000fe200078efcff */
[----:B------:R-:W-:Y:S01]  /*26910*/  IMAD.MOV.U32 R29, RZ, RZ, 0x1 ;  /* 0x00000001ff1d7424 */ /* 0x000fe200078e00ff */
[----:B------:R-:W-:Y:S01]  /*26920*/  ULDC UR38, c[0x0][0xc] ;  /* 0x0000030000267ab9 */ /* 0x000fe20000000800 */
[----:B--2---:R-:W-:-:S02]  /*26930*/  R2UR UR4, R2 ;  /* 0x00000000020472ca */ /* 0x004fc400000e0000 */
[----:B------:R-:W-:Y:S01]  /*26940*/  LOP3.LUT R2, R3, 0x38, R0, 0x78, !PT ;  /* 0x0000003803027812 */ /* 0x000fe200078e7800 */
[----:B------:R-:W-:-:S03]  /*26950*/  IMAD.SHL.U32 R0, R0, 0x10, RZ ;  /* 0x0000001000007824 */ /* 0x000fc600078e00ff */
[----:B------:R-:W-:Y:S02]  /*26960*/  LOP3.LUT R33, R2, 0x200, R33, 0xf8, !PT ;  /* 0x0000020002217812 */ /* 0x000fe400078ef821 */
[----:B------:R-:W-:-:S04]  /*26970*/  SHF.R.U32.HI R2, RZ, 0x3, R4 ;  /* 0x00000003ff027819 */ /* 0x000fc80000011604 */
[----:B------:R-:W-:Y:S01]  /*26980*/  LOP3.LUT R0, R2, 0x70, R0, 0xf8, !PT ;  /* 0x0000007002007812 */ /* 0x000fe200078ef800 */
[----:B------:R-:W-:Y:S01]  /*26990*/  ULOP3.LUT UR39, UR4, 0x2, URZ, 0xfc, !UPT ;  /* 0x0000000204277892 */ /* 0x000fe2000f8efc3f */
[C---:B------:R-:W-:Y:S02]  /*269a0*/  LOP3.LUT R2, R36.reuse, 0x40, RZ, 0xfc, !PT ;  /* 0x0000004024027812 */ /* 0x040fe400078efcff */
[----:B------:R-:W-:Y:S01]  /*269b0*/  UMOV UR4, 0x400 ;  /* 0x0000040000047882 */ /* 0x000fe20000000000 */
[----:B------:R-:W-:Y:S01]  /*269c0*/  LOP3.LUT R0, R36, 0x80, RZ, 0xfc, !PT ;  /* 0x0000008024007812 */ /* 0x000fe200078efcff */
[----:B0-----:R-:W-:-:S06]  /*269d0*/  ULEA UR4, UR5, UR4, 0x18 ;  /* 0x0000000405047291 */ /* 0x001fcc000f8ec03f */
[----:B------:R-:W-:-:S04]  /*269e0*/  IMAD.U32 R17, RZ, RZ, UR4 ;  /* 0x00000004ff117e24 */ /* 0x000fc8000f8e00ff */
[----:B-1----:R-:W-:-:S07]  /*269f0*/  IMAD R34, R33, 0x2, R17 ;  /* 0x0000000221227824 */ /* 0x002fce00078e0211 */
.L_x_1984:
[----:B------:R-:W-:Y:S05]  /*26a00*/  YIELD ;  /* 0x0000000000007946 */ /* 0x000fea0003800000 */
[----:B------:R-:W-:Y:S01]  /*26a10*/  ULDC.64 UR4, c[0x0][0xa28] ;  /* 0x00028a0000047ab9 */ /* 0x000fe20000000a00 */
[----:B------:R-:W-:Y:S01]  /*26a20*/  IMAD.MOV.U32 R11, RZ, RZ, RZ ;  /* 0x000000ffff0b7224 */ /* 0x000fe200078e00ff */
[----:B------:R-:W-:Y:S01]  /*26a30*/  ISETP.NE.U32.AND P0, PT, RZ, UR4, PT ;  /* 0x00000004ff007c0c */ /* 0x000fe2000bf05070 */
[----:B0-----:R-:W0:Y:S01]  /*26a40*/  LDC.64 R4, c[0x0][0xa00] ;  /* 0x00028000ff047b82 */ /* 0x001e220000000a00 */
[----:B------:R-:W-:Y:S02]  /*26a50*/  ULDC.64 UR6, c[0x0][0xa10] ;  /* 0x0002840000067ab9 */ /* 0x000fe40000000a00 */
[----:B------:R-:W-:Y:S01]  /*26a60*/  ISETP.NE.AND.EX P0, PT, RZ, UR5, PT, P0 ;  /* 0x00000005ff007c0c */ /* 0x000fe2000bf05300 */
[----:B------:R-:W-:-:S12]  /*26a70*/  ULDC.64 UR4, c[0x0][0xa18] ;  /* 0x0002860000047ab9 */ /* 0x000fd80000000a00 */
[----:B-1----:R-:W1:Y:S01]  /*26a80*/  @P0 LDC.64 R2, c[0x0][0xa28] ;  /* 0x00028a00ff020b82 */ /* 0x002e620000000a00 */
[----:B------:R-:W-:Y:S01]  /*26a90*/  ISETP.NE.U32.AND P1, PT, RZ, UR6, PT ;  /* 0x00000006ff007c0c */ /* 0x000fe2000bf25070 */
[----:B-1----:R-:W-:-:S05]  /*26aa0*/  @P0 IMAD.WIDE R2, R27, 0x4, R2 ;  /* 0x000000041b020825 */ /* 0x002fca00078e0202 */
[----:B------:R1:W2:Y:S01]  /*26ab0*/  @P0 LDG.E R11, desc[UR60][R2.64] ;  /* 0x0000003c020b0981 */ /* 0x0002a2000c1e1900 */
[----:B------:R-:W-:Y:S01]  /*26ac0*/  ISETP.NE.U32.AND P0, PT, RZ, UR4, PT ;  /* 0x00000004ff007c0c */ /* 0x000fe2000bf05070 */
[----:B------:R-:W-:Y:S01]  /*26ad0*/  IMAD.MOV.U32 R35, RZ, RZ, RZ ;  /* 0x000000ffff237224 */ /* 0x000fe200078e00ff */
[----:B------:R-:W-:Y:S01]  /*26ae0*/  ISETP.NE.AND.EX P1, PT, RZ, UR7, PT, P1 ;  /* 0x00000007ff007c0c */ /* 0x000fe2000bf25310 */
[----:B------:R-:W-:Y:S01]  /*26af0*/  IMAD.MOV.U32 R0, RZ, RZ, RZ ;  /* 0x000000ffff007224 */ /* 0x000fe200078e00ff */
[----:B------:R-:W-:Y:S01]  /*26b00*/  ISETP.NE.AND.EX P2, PT, RZ, UR5, PT, P0 ;  /* 0x00000005ff007c0c */ /* 0x000fe2000bf45300 */
[----:B------:R-:W-:Y:S01]  /*26b10*/  ULDC.64 UR4, c[0x0][0xa00] ;  /* 0x0002800000047ab9 */ /* 0x000fe20000000a00 */
[----:B0-----:R-:W-:Y:S01]  /*26b20*/  IMAD.WIDE R4, R27, 0x4, R4 ;  /* 0x000000041b047825 */ /* 0x001fe200078e0204 */
[----:B------:R-:W-:Y:S01]  /*26b30*/  ISETP.NE.U32.AND P0, PT, RZ, UR4, PT ;  /* 0x00000004ff007c0c */ /* 0x000fe2000bf05070 */
[----:B-1----:R-:W0:Y:S03]  /*26b40*/  LDC.64 R2, c[0x0][0xa10] ;  /* 0x00028400ff027b82 */ /* 0x002e260000000a00 */
[----:B------:R-:W-:-:S06]  /*26b50*/  ISETP.NE.AND.EX P0, PT, RZ, UR5, PT, P0 ;  /* 0x00000005ff007c0c */ /* 0x000fcc000bf05300 */
[----:B------:R-:W1:Y:S07]  /*26b60*/  @P2 LDC.64 R6, c[0x0][0xa18] ;  /* 0x00028600ff062b82 */ /* 0x000e6e0000000a00 */
[----:B------:R-:W5:Y:S01]  /*26b70*/  @P0 LDG.E R35, desc[UR60][R4.64] ;  /* 0x0000003c04230981 */ /* 0x000f62000c1e1900 */
[----:B0-----:R-:W-:-:S05]  /*26b80*/  IMAD.WIDE R2, R27, 0x4, R2 ;  /* 0x000000041b027825 */ /* 0x001fca00078e0202 */
[----:B------:R-:W5:Y:S01]  /*26b90*/  @P1 LDG.E R0, desc[UR60][R2.64] ;  /* 0x0000003c02001981 */ /* 0x000f62000c1e1900 */
[----:B------:R-:W-:Y:S02]  /*26ba0*/  ULDC UR4, c[0x0][0x288] ;  /* 0x0000a20000047ab9 */ /* 0x000fe40000000800 */
[----:B------:R-:W-:Y:S01]  /*26bb0*/  IMAD.U32 R31, RZ, RZ, UR4 ;  /* 0x00000004ff1f7e24 */ /* 0x000fe2000f8e00ff */
[----:B------:R-:W-:Y:S02]  /*26bc0*/  ULDC.64 UR4, c[0x0][0x418] ;  /* 0x0001060000047ab9 */ /* 0x000fe40000000a00 */
[----:B------:R-:W-:-:S03]  /*26bd0*/  UISETP.NE.U32.AND UP0, UPT, UR4, URZ, UPT ;  /* 0x0000003f0400728c */ /* 0x000fc6000bf05070 */
[----:B------:R-:W-:Y:S01]  /*26be0*/  ULDC UR4, c[0x0][0x424] ;  /* 0x0001090000047ab9 */ /* 0x000fe20000000800 */
[----:B------:R-:W-:Y:S01]  /*26bf0*/  UISETP.NE.AND.EX UP0, UPT, UR5, URZ, UPT, UP0 ;  /* 0x0000003f0500728c */ /* 0x000fe2000bf05300 */
[----:B-1----:R-:W-:Y:S02]  /*26c00*/  @P2 IMAD.WIDE R6, R27, 0x4, R6 ;  /* 0x000000041b062825 */ /* 0x002fe400078e0206 */
[----:B------:R-:W-:Y:S01]  /*26c10*/  ULDC UR5, c[0x0][0x2f0] ;  /* 0x0000bc0000057ab9 */ /* 0x000fe20000000800 */
[----:B------:R-:W-:Y:S02]  /*26c20*/  USEL UR4, UR4, 0x1, UP0 ;  /* 0x0000000104047887 */ /* 0x000fe40008000000 */
[----:B------:R0:W5:Y:S02]  /*26c30*/  @P2 LDG.E R31, desc[UR60][R6.64] ;  /* 0x0000003c061f2981 */ /* 0x000164000c1e1900 */
[----:B------:R-:W-:-:S03]  /*26c40*/  UIMAD UR4, UR4, UR5, URZ ;  /* 0x00000005040472a4 */ /* 0x000fc6000f8e023f */
[----:B------:R-:W-:-:S03]  /*26c50*/  ULDC UR5, c[0x0][0x348] ;  /* 0x0000d20000057ab9 */ /* 0x000fc60000000800 */
[----:B------:R-:W-:Y:S02]  /*26c60*/  IMAD.U32 R8, RZ, RZ, UR4 ;  /* 0x00000004ff087e24 */ /* 0x000fe4000f8e00ff */
[----:B0-----:R-:W-:Y:S01]  /*26c70*/  IMAD.U32 R7, RZ, RZ, UR5 ;  /* 0x00000005ff077e24 */ /* 0x001fe2000f8e00ff */
[----:B--2---:R0:W-:Y:S01]  /*26c80*/  STL [R1+0x10], R11 ;  /* 0x0000100b01007387 */ /* 0x0041e20000100800 */
[----:B---3--:R-:W-:Y:S05]  /*26c90*/  @P2 BRA `(.L_x_1858) ;  /* 0x0000000000102947 */ /* 0x008fea0003800000 */
[----:B------:R-:W-:Y:S05]  /*26ca0*/  @!P0 BRA `(.L_x_1858) ;  /* 0x00000000000c8947 */ /* 0x000fea0003800000 */
[----:B------:R-:W2:Y:S04]  /*26cb0*/  LDG.E R6, desc[UR60][R4.64] ;  /* 0x0000003c04067981 */ /* 0x000ea8000c1e1900 */
[----:B-----5:R-:W2:Y:S02]  /*26cc0*/  LDG.E R31, desc[UR60][R4.64+0x4] ;  /* 0x0000043c041f7981 */ /* 0x020ea4000c1e1900 */
[----:B--2---:R-:W-:-:S07]  /*26cd0*/  IMAD.IADD R31, R31, 0x1, -R6 ;  /* 0x000000011f1f7824 */ /* 0x004fce00078e0a06 */
.L_x_1858:
[----:B------:R-:W-:Y:S01]  /*26ce0*/  ULDC.64 UR4, c[0x0][0xa20] ;  /* 0x0002880000047ab9 */ /* 0x000fe20000000a00 */
[C---:B------:R-:W-:Y:S02]  /*26cf0*/  LOP3.LUT R4, R26.reuse, 0xff000000, RZ, 0xc0, !PT ;  /* 0xff0000001a047812 */ /* 0x040fe400078ec0ff */
[----:B------:R-:W-:Y:S02]  /*26d00*/  ISETP.NE.U32.AND P0, PT, RZ, UR4, PT ;  /* 0x00000004ff007c0c */ /* 0x000fe4000bf05070 */
[----:B------:R-:W-:Y:S02]  /*26d10*/  SHF.R.U32.HI R5, RZ, 0x8, R4 ;  /* 0x00000008ff057819 */ /* 0x000fe40000011604 */
[----:B------:R-:W-:Y:S02]  /*26d20*/  ISETP.NE.AND.EX P0, PT, RZ, UR5, PT, P0 ;  /* 0x00000005ff007c0c */ /* 0x000fe4000bf05300 */
[C---:B------:R-:W-:Y:S02]  /*26d30*/  LOP3.LUT R6, R26.reuse, 0xff0000, RZ, 0xc0, !PT ;  /* 0x00ff00001a067812 */ /* 0x040fe400078ec0ff */
[----:B------:R-:W-:-:S02]  /*26d40*/  LOP3.LUT R26, R26, 0xffff, RZ, 0xc0, !PT ;  /* 0x0000ffff1a1a7812 */ /* 0x000fc400078ec0ff */
[----:B------:R-:W-:-:S07]  /*26d50*/  LEA.HI R6, R6, R5, RZ, 0x10 ;  /* 0x0000000506067211 */ /* 0x000fce00078f80ff */
[----:B------:R-:W-:Y:S05]  /*26d60*/  @!P0 BRA `(.L_x_1859) ;  /* 0x0000000000108947 */ /* 0x000fea0003800000 */
[----:B------:R-:W1:Y:S02]  /*26d70*/  LDC.64 R4, c[0x0][0xa20] ;  /* 0x00028800ff047b82 */ /* 0x000e640000000a00 */
[----:B-1----:R-:W-:-:S05]  /*26d80*/  IMAD.WIDE R4, R27, 0x4, R4 ;  /* 0x000000041b047825 */ /* 0x002fca00078e0204 */
[----:B------:R1:W5:Y:S01]  /*26d90*/  LDG.E R8, desc[UR60][R4.64] ;  /* 0x0000003c04087981 */ /* 0x000362000c1e1900 */
[----:B------:R-:W-:Y:S05]  /*26da0*/  BRA `(.L_x_1860) ;  /* 0x0000000000247947 */ /* 0x000fea0003800000 */
.L_x_1859:
[----:B------:R-:W-:Y:S02]  /*26db0*/  ULDC.64 UR4, c[0x0][0xa08] ;  /* 0x0002820000047ab9 */ /* 0x000fe40000000a00 */
[----:B------:R-:W-:-:S04]  /*26dc0*/  ISETP.NE.U32.AND P0, PT, RZ, UR4, PT ;  /* 0x00000004ff007c0c */ /* 0x000fc8000bf05070 */
[----:B------:R-:W-:-:S13]  /*26dd0*/  ISETP.NE.AND.EX P0, PT, RZ, UR5, PT, P0 ;  /* 0x00000005ff007c0c */ /* 0x000fda000bf05300 */
[----:B------:R-:W-:Y:S05]  /*26de0*/  @!P0 BRA `(.L_x_1860) ;  /* 0x0000000000148947 */ /* 0x000fea0003800000 */
[----:B------:R-:W1:Y:S02]  /*26df0*/  LDC.64 R4, c[0x0][0xa08] ;  /* 0x00028200ff047b82 */ /* 0x000e640000000a00 */
[----:B-1----:R-:W-:-:S05]  /*26e00*/  IMAD.WIDE R4, R27, 0x4, R4 ;  /* 0x000000041b047825 */ /* 0x002fca00078e0204 */
[----:B------:R-:W2:Y:S04]  /*26e10*/  LDG.E R8, desc[UR60][R4.64] ;  /* 0x0000003c04087981 */ /* 0x000ea8000c1e1900 */
[----:B------:R-:W2:Y:S02]  /*26e20*/  LDG.E R9, desc[UR60][R4.64+0x4] ;  /* 0x0000043c04097981 */ /* 0x000ea4000c1e1900 */
[----:B--2---:R-:W-:-:S07]  /*26e30*/  IMAD.IADD R8, R9, 0x1, -R8 ;  /* 0x0000000109087824 */ /* 0x004fce00078e0a08 */
.L_x_1860:
[----:B------:R-:W2:Y:S01]  /*26e40*/  @P1 LDG.E R10, desc[UR60][R2.64] ;  /* 0x0000003c020a1981 */ /* 0x000ea2000c1e1900 */
[----:B-1----:R-:W1:Y:S03]  /*26e50*/  LDC R4, c[0x0][0x448] ;  /* 0x00011200ff047b82 */ /* 0x002e660000000800 */
[----:B------:R3:W2:Y:S01]  /*26e60*/  @P1 LDG.E R5, desc[UR60][R2.64+0x4] ;  /* 0x0000043c02051981 */ /* 0x0006a2000c1e1900 */
[----:B-----5:R-:W-:Y:S02]  /*26e70*/  IMAD.IADD R8, R8, 0x1, -R11 ;  /* 0x0000000108087824 */ /* 0x020fe400078e0a0b */
[----:B------:R-:W-:-:S04]  /*26e80*/  IMAD.SHL.U32 R25, R25, 0x80, RZ ;  /* 0x0000008019197824 */ /* 0x000fc800078e00ff */
[----:B------:R-:W-:Y:S01]  /*26e90*/  VIADD R9, R25, 0x7f ;  /* 0x0000007f19097836 */ /* 0x000fe20000000000 */
[----:B---3--:R-:W3:Y:S01]  /*26ea0*/  LDC.64 R2, c[0x0][0x9e0] ;  /* 0x00027800ff027b82 */ /* 0x008ee20000000a00 */
[----:B-1----:R-:W-:-:S13]  /*26eb0*/  ISETP.NE.AND P2, PT, R4, 0x1, PT ;  /* 0x000000010400780c */ /* 0x002fda0003f45270 */
[----:B------:R-:W1:Y:S01]  /*26ec0*/  @P2 LDC R12, c[0x0][0x44c] ;  /* 0x00011300ff0c2b82 */ /* 0x000e620000000800 */
[----:B---3--:R-:W-:-:S07]  /*26ed0*/  ISETP.GE.AND P3, PT, R3, 0x1, PT ;  /* 0x000000010300780c */ /* 0x008fce0003f66270 */
[----:B------:R-:W3:Y:S01]  /*26ee0*/  @P2 LDC R4, c[0x0][0x450] ;  /* 0x00011400ff042b82 */ /* 0x000ee20000000800 */
[----:B--2---:R-:W-:Y:S02]  /*26ef0*/  @P1 IMAD.IADD R7, R5, 0x1, -R10 ;  /* 0x0000000105071824 */ /* 0x004fe400078e0a0a */
[----:B-1----:R-:W-:-:S04]  /*26f00*/  @P2 IMAD.HI.U32 R5, R9, R12, RZ ;  /* 0x0000000c09052227 */ /* 0x002fc800078e00ff */
[----:B0-----:R-:W-:Y:S01]  /*26f10*/  IMAD.IADD R11, R8, 0x1, R7 ;  /* 0x00000001080b7824 */ /* 0x001fe200078e0207 */
[----:B---3--:R-:W-:-:S03]  /*26f20*/  @P2 SHF.R.U32.HI R9, RZ, R4, R5 ;  /* 0x00000004ff092219 */ /* 0x008fc60000011605 */
[C---:B------:R-:W-:Y:S01]  /*26f30*/  VIADD R4, R11.reuse, 0x3f ;  /* 0x0000003f0b047836 */ /* 0x040fe20000000000 */
[----:B------:R0:W-:Y:S01]  /*26f40*/  STL [R1+0x8], R11 ;  /* 0x0000080b01007387 */ /* 0x0001e20000100800 */
[----:B------:R-:W-:-:S03]  /*26f50*/  IADD3 R18, R11, 0x1, -R31 ;  /* 0x000000010b127810 */ /* 0x000fc60007ffe81f */
[----:B------:R-:W-:Y:S02]  /*26f60*/  SHF.R.S32.HI R5, RZ, 0x1f, R4 ;  /* 0x0000001fff057819 */ /* 0x000fe40000011404 */
[----:B------:R-:W-:Y:S02]  /*26f70*/  IMAD.IADD R9, R18, 0x1, R9 ;  /* 0x0000000112097824 */ /* 0x000fe400078e0209 */
[----:B------:R-:W-:Y:S02]  /*26f80*/  LEA.HI R5, R5, R4, RZ, 0x6 ;  /* 0x0000000405057211 */ /* 0x000fe400078f30ff */
[----:B------:R-:W-:Y:S02]  /*26f90*/  IMAD.IADD R2, R9, 0x1, R2 ;  /* 0x0000000109027824 */ /* 0x000fe400078e0202 */
[----:B------:R-:W-:Y:S01]  /*26fa0*/  SHF.R.S32.HI R19, RZ, 0x6, R5 ;  /* 0x00000006ff137819 */ /* 0x000fe20000011405 */
[----:B0-----:R-:W-:Y:S06]  /*26fb0*/  @!P3 BRA `(.L_x_1861) ;  /* 0x000000000048b947 */ /* 0x001fec0003800000 */
        /* <DEDUP_REMOVED lines=11> */
.L_x_1863:
[----:B------:R-:W-:-:S13]  /*27070*/  ISETP.NE.AND P0, PT, R3, 0x1, PT ;  /* 0x000000010300780c */ /* 0x000fda0003f05270 */
[----:B------:R-:W0:Y:S02]  /*27080*/  @P0 LDC.64 R4, c[0x0][0x9e8] ;  /* 0x00027a00ff040b82 */ /* 0x000e240000000a00 */
[----:B0-----:R-:W-:-:S05]  /*27090*/  @P0 IMAD.HI.U32 R4, R10, R4, RZ ;  /* 0x000000040a040227 */ /* 0x001fca00078e00ff */
[----:B------:R-:W-:-:S07]  /*270a0*/  @P0 SHF.R.U32.HI R10, RZ, R5, R4 ;  /* 0x00000005ff0a0219 */ /* 0x000fce0000011604 */
.L_x_1864:
[----:B------:R-:W-:Y:S05]  /*270b0*/  BSYNC B0 ;  /* 0x0000000000007941 */ /* 0x000fea0003800000 */
.L_x_1862:
[----:B------:R-:W-:-:S05]  /*270c0*/  IMAD R5, R10, R3, R3 ;  /* 0x000000030a057224 */ /* 0x000fca00078e0203 */
[----:B------:R-:W-:-:S07]  /*270d0*/  VIMNMX R2, R2, R5, PT ;  /* 0x0000000502027248 */ /* 0x000fce0003fe0100 */
.L_x_1861:
[----:B------:R-:W0:Y:S01]  /*270e0*/  @P2 LDC R4, c[0x0][0x44c] ;  /* 0x00011300ff042b82 */ /* 0x000e220000000800 */
[----:B------:R-:W-:Y:S01]  /*270f0*/  VIADD R2, R2, 0x3f ;  /* 0x0000003f02027836 */ /* 0x000fe20000000000 */
[----:B------:R-:W-:-:S06]  /*27100*/  ULDC UR4, c[0x0][0x9dc] ;  /* 0x0002770000047ab9 */ /* 0x000fcc0000000800 */
[----:B------:R-:W1:Y:S01]  /*27110*/  @P2 LDC R5, c[0x0][0x450] ;  /* 0x00011400ff052b82 */ /* 0x000e620000000800 */
[----:B0-----:R-:W-:-:S04]  /*27120*/  @P2 IMAD.HI.U32 R9, R25, R4, RZ ;  /* 0x0000000419092227 */ /* 0x001fc800078e00ff */
[----:B------:R-:W-:Y:S01]  /*27130*/  IMAD.MOV.U32 R4, RZ, RZ, R25 ;  /* 0x000000ffff047224 */ /* 0x000fe200078e0019 */
[----:B-1----:R-:W-:Y:S01]  /*27140*/  @P2 SHF.R.U32.HI R4, RZ, R5, R9 ;  /* 0x00000005ff042219 */ /* 0x002fe20000011609 */
[----:B------:R-:W-:Y:S01]  /*27150*/  IMAD.IADD R9, R11, 0x1, -R31 ;  /* 0x000000010b097824 */ /* 0x000fe200078e0a1f */
[----:B------:R-:W-:-:S03]  /*27160*/  SHF.R.S32.HI R5, RZ, 0x1f, R2 ;  /* 0x0000001fff057819 */ /* 0x000fc60000011402 */
[----:B------:R-:W-:Y:S01]  /*27170*/  IMAD.IADD R10, R9, 0x1, R4 ;  /* 0x00000001090a7824 */ /* 0x000fe200078e0204 */
[----:B------:R-:W-:-:S03]  /*27180*/  LEA.HI R5, R5, R2, RZ, 0x6 ;  /* 0x0000000205057211 */ /* 0x000fc600078f30ff */
[----:B------:R-:W-:Y:S01]  /*27190*/  VIADD R2, R10, -UR4 ;  /* 0x800000040a027c36 */ /* 0x000fe20008000000 */
[----:B------:R-:W-:-:S04]  /*271a0*/  SHF.R.S32.HI R11, RZ, 0x6, R5 ;  /* 0x00000006ff0b7819 */ /* 0x000fc80000011405 */
[----:B------:R-:W-:Y:S01]  /*271b0*/  VIMNMX R11, R19, R11, PT ;  /* 0x0000000b130b7248 */ /* 0x000fe20003fe0100 */
        /* <DEDUP_REMOVED lines=11> */
.L_x_1867:
[----:B------:R-:W-:-:S13]  /*27270*/  ISETP.NE.AND P0, PT, R3, 0x1, PT ;  /* 0x000000010300780c */ /* 0x000fda0003f05270 */
[----:B------:R-:W0:Y:S02]  /*27280*/  @P0 LDC.64 R4, c[0x0][0x9e8] ;  /* 0x00027a00ff040b82 */ /* 0x000e240000000a00 */
[----:B0-----:R-:W-:-:S05]  /*27290*/  @P0 IMAD.HI.U32 R4, R10, R4, RZ ;  /* 0x000000040a040227 */ /* 0x001fca00078e00ff */
[----:B------:R-:W-:-:S07]  /*272a0*/  @P0 SHF.R.U32.HI R10, RZ, R5, R4 ;  /* 0x00000005ff0a0219 */ /* 0x000fce0000011604 */
.L_x_1868:
[----:B------:R-:W-:Y:S05]  /*272b0*/  BSYNC B0 ;  /* 0x0000000000007941 */ /* 0x000fea0003800000 */
.L_x_1866:
[----:B------:R-:W-:-:S05]  /*272c0*/  IMAD R3, R10, R3, RZ ;  /* 0x000000030a037224 */ /* 0x000fca00078e02ff */
[----:B------:R-:W-:-:S07]  /*272d0*/  VIMNMX R2, R2, R3, !PT ;  /* 0x0000000302027248 */ /* 0x000fce0007fe0100 */
.L_x_1865:
[----:B------:R-:W-:Y:S01]  /*272e0*/  SHF.R.S32.HI R3, RZ, 0x1f, R2 ;  /* 0x0000001fff037819 */ /* 0x000fe20000011402 */
[----:B------:R-:W-:Y:S01]  /*272f0*/  BSSY B0, `(.L_x_1869) ;  /* 0x0000026000007945 */ /* 0x000fe20003800000 */
[----:B------:R-:W-:Y:S01]  /*27300*/  LOP3.LUT R10, R6, 0xff, RZ, 0xc0, !PT ;  /* 0x000000ff060a7812 */ /* 0x000fe200078ec0ff */
[----:B------:R-:W-:Y:S01]  /*27310*/  IMAD.MOV.U32 R14, RZ, RZ, RZ ;  /* 0x000000ffff0e7224 */ /* 0x000fe200078e00ff */
[----:B------:R-:W-:Y:S02]  /*27320*/  LEA.HI R3, R3, R2, RZ, 0x6 ;  /* 0x0000000203037211 */ /* 0x000fe400078f30ff */
[----:B------:R-:W-:Y:S02]  /*27330*/  SHF.R.U32.HI R6, RZ, 0x10, R6 ;  /* 0x00000010ff067819 */ /* 0x000fe40000011606 */
[----:B------:R-:W-:-:S04]  /*27340*/  SHF.R.S32.HI R3, RZ, 0x6, R3 ;  /* 0x00000006ff037819 */ /* 0x000fc80000011403 */
[----:B------:R-:W-:-:S04]  /*27350*/  VIMNMX R4, RZ, R3, !PT ;  /* 0x00000003ff047248 */ /* 0x000fc80007fe0100 */
[----:B------:R-:W-:-:S13]  /*27360*/  ISETP.GT.AND P0, PT, R11, R4, PT ;  /* 0x000000040b00720c */ /* 0x000fda0003f04270 */
[----:B------:R-:W-:Y:S05]  /*27370*/  @!P0 BRA `(.L_x_1870) ;  /* 0x0000000000748947 */ /* 0x000fea0003800000 */
[----:B------:R-:W-:Y:S01]  /*27380*/  ISETP.NE.AND P0, PT, R6, RZ, PT ;  /* 0x000000ff0600720c */ /* 0x000fe20003f05270 */
[----:B------:R-:W-:-:S03]  /*27390*/  ULDC UR4, c[0x0][0x9f0] ;  /* 0x00027c0000047ab9 */ /* 0x000fc60000000800 */
[----:B------:R-:W-:-:S04]  /*273a0*/  SEL R5, R6, UR4, P0 ;  /* 0x0000000406057c07 */ /* 0x000fc80008000000 */
[----:B------:R-:W-:Y:S02]  /*273b0*/  IABS R13, R5 ;  /* 0x00000005000d7213 */ /* 0x000fe40000000000 */
[----:B------:R-:W-:Y:S02]  /*273c0*/  IADD3 R12, R5, -0x1, R11 ;  /* 0xffffffff050c7810 */ /* 0x000fe40007ffe00b */
[----:B------:R-:W0:Y:S03]  /*273d0*/  I2F.RP R2, R13 ;  /* 0x0000000d00027306 */ /* 0x000e260000209400 */
[----:B------:R-:W-:-:S05]  /*273e0*/  IMAD.IADD R12, R12, 0x1, -R4 ;  /* 0x000000010c0c7824 */ /* 0x000fca00078e0a04 */
        /* <DEDUP_REMOVED lines=22> */
.L_x_1870:
[----:B------:R-:W-:Y:S05]  /*27550*/  BSYNC B0 ;  /* 0x0000000000007941 */ /* 0x000fea0003800000 */
.L_x_1869:
[-C--:B------:R-:W-:Y:S01]  /*27560*/  IMAD R4, R10, R14.reuse, R4 ;  /* 0x0000000e0a047224 */ /* 0x080fe200078e0204 */
[----:B------:R-:W-:Y:S04]  /*27570*/  BSSY B0, `(.L_x_1871) ;  /* 0x0000190000007945 */ /* 0x000fe80003800000 */
[C---:B------:R-:W-:Y:S01]  /*27580*/  VIADDMNMX R11, R4.reuse, R14, R11, PT ;  /* 0x0000000e040b7246 */ /* 0x040fe2000380010b */
[----:B------:R-:W-:-:S04]  /*27590*/  IMAD R4, R4, 0x40, -R8 ;  /* 0x0000004004047824 */ /* 0x000fc800078e0a08 */
[----:B------:R-:W-:Y:S01]  /*275a0*/  IMAD R8, R11, 0x40, -R8 ;  /* 0x000000400b087824 */ /* 0x000fe200078e0a08 */
[----:B------:R-:W-:-:S04]  /*275b0*/  VIMNMX R4, RZ, R4, !PT ;  /* 0x00000004ff047248 */ /* 0x000fc80007fe0100 */
[----:B------:R-:W-:-:S04]  /*275c0*/  VIMNMX R7, R8, R7, PT ;  /* 0x0000000708077248 */ /* 0x000fc80003fe0100 */
[----:B------:R-:W-:Y:S02]  /*275d0*/  ISETP.GT.AND P0, PT, R7, R4, PT ;  /* 0x000000040700720c */ /* 0x000fe40003f04270 */
[----:B------:R-:W-:-:S11]  /*275e0*/  SHF.R.U32.HI R4, RZ, 0x6, R4 ;  /* 0x00000006ff047819 */ /* 0x000fd60000011604 */
[----:B------:R-:W-:-:S05]  /*275f0*/  @P0 VIADD R2, R7, 0x3f ;  /* 0x0000003f07020836 */ /* 0x000fca0000000000 */
[----:B------:R-:W-:-:S04]  /*27600*/  @P0 SHF.R.S32.HI R3, RZ, 0x1f, R2 ;  /* 0x0000001fff030819 */ /* 0x000fc80000011402 */
[----:B------:R-:W-:Y:S01]  /*27610*/  @P0 LEA.HI R3, R3, R2, RZ, 0x6 ;  /* 0x0000000203030211 */ /* 0x000fe200078f30ff */
[----:B------:R-:W-:-:S03]  /*27620*/  IMAD.MOV.U32 R2, RZ, RZ, R4 ;  /* 0x000000ffff027224 */ /* 0x000fc600078e0004 */
[----:B------:R-:W-:Y:S02]  /*27630*/  @P0 SHF.R.S32.HI R2, RZ, 0x6, R3 ;  /* 0x00000006ff020819 */ /* 0x000fe40000011403 */
        /* <DEDUP_REMOVED lines=10> */
.L_x_2076:
[----:B-1----:R-:W-:Y:S02]  /*276e0*/  ISETP.NE.AND P0, PT, R14, RZ, PT ;  /* 0x000000ff0e00720c */ /* 0x002fe40003f05270 */
[----:B------:R-:W-:-:S11]  /*276f0*/  PLOP3.LUT P6, PT, PT, PT, PT, 0x8, 0x0 ;  /* 0x000000000000781c */ /* 0x000fd60003fce170 */
[----:B------:R-:W-:Y:S05]  /*27700*/  @P0 BRA `(.L_x_1874) ;  /* 0x00000000000c0947 */ /* 0x000fea0003800000 */
[----:B------:R-:W-:-:S03]  /*27710*/  UMOV UR4, 0xffffffff ;  /* 0xffffffff00047882 */ /* 0x000fc60000000000 */
[----:B------:R-:W-:Y:S05]  /*27720*/  BRA.DIV UR4, `(.L_x_1875) ;  /* 0x0000008204507947 */ /* 0x000fea000b800000 */
[----:B------:R-:W-:-:S13]  /*27730*/  ELECT P6, URZ, PT ;  /* 0x00000000003f782f */ /* 0x000fda00038c0000 */
.L_x_1874:
        /* <DEDUP_REMOVED lines=9> */
.L_x_2079:
[----:B------:R-:W-:Y:S05]  /*277d0*/  BSYNC B1 ;  /* 0x0000000000017941 */ /* 0x000fea0003800000 */
.L_x_1876:
        /* <DEDUP_REMOVED lines=10> */
.L_x_2080:
[----:B------:R-:W-:Y:S05]  /*27880*/  BSYNC B2 ;  /* 0x0000000000027941 */ /* 0x000fea0003800000 */
.L_x_1880:
[----:B------:R-:W-:Y:S04]  /*27890*/  BSSY B2, `(.L_x_1882) ;  /* 0x0000009000027945 */ /* 0x000fe80003800000 */
[----:B------:R-:W-:Y:S05]  /*278a0*/  @P1 BRA `(.L_x_1883) ;  /* 0x00000000001c1947 */ /* 0x000fea0003800000 */
[----:B------:R-:W2:Y:S01]  /*278b0*/  S2R R7, SR_TID.X ;  /* 0x0000000000077919 */ /* 0x000ea20000002100 */
[----:B------:R-:W-:-:S04]  /*278c0*/  IMAD.MOV.U32 R3, RZ, RZ, 0x8000 ;  /* 0x00008000ff037424 */ /* 0x000fc800078e00ff */
[----:B------:R3:W-:Y:S01]  /*278d0*/  SYNCS.ARRIVE.TRANS64 RZ, [R12+URZ+0x30890], R3 ;  /* 0x030890030cff79a7 */ /* 0x0007e2000800003f */
[----:B--2---:R-:W-:-:S04]  /*278e0*/  LOP3.LUT R7, R7, 0x1f, RZ, 0xc0, !PT ;  /* 0x0000001f07077812 */ /* 0x004fc800078ec0ff */
[----:B------:R-:W-:-:S13]  /*278f0*/  ISETP.NE.AND P0, PT, R7, RZ, PT ;  /* 0x000000ff0700720c */ /* 0x000fda0003f05270 */
[----:B---3--:R-:W-:Y:S05]  /*27900*/  @!P0 BRA `(.L_x_1883) ;  /* 0x0000000000048947 */ /* 0x008fea0003800000 */
[----:B------:R-:W-:Y:S01]  /*27910*/  BPT.TRAP 0x1 ;  /* 0x000000040000795c */ /* 0x000fe20000300000 */
.L_x_1883:
[----:B------:R-:W-:Y:S05]  /*27920*/  BSYNC B2 ;  /* 0x0000000000027941 */ /* 0x000fea0003800000 */
.L_x_1882:
[----:B------:R-:W-:Y:S01]  /*27930*/  IMAD.MOV.U32 R15, RZ, RZ, RZ ;  /* 0x000000ffff0f7224 */ /* 0x000fe200078e00ff */
[----:B------:R-:W-:Y:S01]  /*27940*/  UIADD3 UR4, UP0, UR36, 0x570, URZ ;  /* 0x0000057024047890 */ /* 0x000fe2000ff1e03f */
[----:B0-----:R-:W-:Y:S01]  /*27950*/  IMAD R8, R2, 0x40, R0 ;  /* 0x0000004002087824 */ /* 0x001fe200078e0200 */
[----:B------:R-:W-:Y:S01]  /*27960*/  PLOP3.LUT P0, PT, PT, PT, PT, 0x80, 0x0 ;  /* 0x000000000000781c */ /* 0x000fe20003f0f070 */
[----:B------:R-:W-:Y:S01]  /*27970*/  IMAD R7, R28, 0x8000, R17 ;  /* 0x000080001c077824 */ /* 0x000fe200078e0211 */
[----:B------:R-:W-:Y:S01]  /*27980*/  R2UR UR10, R15 ;  /* 0x000000000f0a72ca */ /* 0x000fe200000e0000 */
[----:B------:R-:W-:Y:S01]  /*27990*/  VIADD R8, R8, 0xffffffc0 ;  /* 0xffffffc008087836 */ /* 0x000fe20000000000 */
[----:B------:R-:W-:Y:S01]  /*279a0*/  UIADD3.X UR5, URZ, UR37, URZ, UP0, !UPT ;  /* 0x000000253f057290 */ /* 0x000fe200087fe43f */
[----:B------:R-:W-:Y:S01]  /*279b0*/  IMAD.SHL.U32 R14, R28, 0x4000, RZ ;  /* 0x000040001c0e7824 */ /* 0x000fe200078e00ff */
[----:B------:R-:W-:Y:S01]  /*279c0*/  UMOV UR6, 0x0 ;  /* 0x0000000000067882 */ /* 0x000fe20000000000 */
[----:B------:R-:W-:Y:S01]  /*279d0*/  VIADD R3, R12, 0x30890 ;  /* 0x000308900c037836 */ /* 0x000fe20000000000 */
[----:B------:R-:W-:Y:S01]  /*279e0*/  UMOV UR7, 0x12f00000 ;  /* 0x12f0000000077882 */ /* 0x000fe20000000000 */
[----:B------:R-:W-:-:S08]  /*279f0*/  VIADD R13, R7, 0x20400 ;  /* 0x00020400070d7836 */ /* 0x000fd00000000000 */
.L_x_1884:
        /* <DEDUP_REMOVED lines=16> */
.L_x_1885:
        /* <DEDUP_REMOVED lines=16> */
.L_x_1886:
        /* <DEDUP_REMOVED lines=16> */
.L_x_1887:
        /* <DEDUP_REMOVED lines=13> */
.L_x_2081:
[----:B------:R-:W-:Y:S05]  /*27dd0*/  BSYNC B2 ;  /* 0x0000000000027941 */ /* 0x000fea0003800000 */
.L_x_1888:
        /* <DEDUP_REMOVED lines=11> */
.L_x_1891:
[----:B------:R-:W-:Y:S05]  /*27e90*/  BSYNC B2 ;  /* 0x0000000000027941 */ /* 0x000fea0003800000 */
.L_x_1890:
[----:B------:R-:W-:Y:S01]  /*27ea0*/  R2UR UR10, R15 ;  /* 0x000000000f0a72ca */ /* 0x000fe200000e0000 */
[----:B------:R-:W-:Y:S01]  /*27eb0*/  IMAD R14, R14, 0x2, R17 ;  /* 0x000000020e0e7824 */ /* 0x000fe200078e0211 */
[----:B------:R-:W-:Y:S01]  /*27ec0*/  R2UR UR6, R20 ;  /* 0x00000000140672ca */ /* 0x000fe200000e0000 */
[----:B------:R-:W-:Y:S01]  /*27ed0*/  UIADD3 UR4, UP0, UR36, 0x670, URZ ;  /* 0x0000067024047890 */ /* 0x000fe2000ff1e03f */
[----:B------:R-:W-:Y:S01]  /*27ee0*/  R2UR UR7, R21 ;  /* 0x00000000150772ca */ /* 0x000fe200000e0000 */
[----:B01----:R-:W-:Y:S01]  /*27ef0*/  VIADD R12, R12, 0x308b0 ;  /* 0x000308b00c0c7836 */ /* 0x003fe20000000000 */
[----:B------:R-:W-:Y:S01]  /*27f00*/  PLOP3.LUT P0, PT, PT, PT, PT, 0x80, 0x0 ;  /* 0x000000000000781c */ /* 0x000fe20003f0f070 */
[----:B------:R-:W-:Y:S01]  /*27f10*/  VIADD R3, R14, 0x400 ;  /* 0x000004000e037836 */ /* 0x000fe20000000000 */
[----:B------:R-:W-:-:S12]  /*27f20*/  UIADD3.X UR5, URZ, UR37, URZ, UP0, !UPT ;  /* 0x000000253f057290 */ /* 0x000fd800087fe43f */
.L_x_1892:
        /* <DEDUP_REMOVED lines=15> */
.L_x_1893:
        /* <DEDUP_REMOVED lines=15> */
.L_x_1894:
        /* <DEDUP_REMOVED lines=15> */
.L_x_1895:
        /* <DEDUP_REMOVED lines=10> */
.L_x_1879:
[----:B------:R-:W-:Y:S05]  /*282a0*/  BSYNC B1 ;  /* 0x0000000000017941 */ /* 0x000fea0003800000 */
.L_x_1878:
[----:B0-----:R-:W-:Y:S01]  /*282b0*/  VIADD R8, R2, 0xfffffffe ;  /* 0xfffffffe02087836 */ /* 0x001fe20000000000 */
        /* <DEDUP_REMOVED lines=8> */
.L_x_1914:
[----:B------:R-:W-:Y:S05]  /*28340*/  YIELD ;  /* 0x0000000000007946 */ /* 0x000fea0003800000 */
[----:B------:R-:W-:Y:S04]  /*28350*/  BSSY B1, `(.L_x_1896) ;  /* 0x00000a9000017945 */ /* 0x000fe80003800000 */
[----:B------:R-:W-:Y:S05]  /*28360*/  @!P6 BRA `(.L_x_1897) ;  /* 0x00000008009ce947 */ /* 0x000fea0003800000 */
[----:B------:R-:W-:Y:S01]  /*28370*/  IMAD R7, R28, 0x8, R17 ;  /* 0x000000081c077824 */ /* 0x000fe200078e0211 */
[----:B------:R-:W-:Y:S01]  /*28380*/  SHF.L.U32 R3, R30, 0x1f, RZ ;  /* 0x0000001f1e037819 */ /* 0x000fe200000006ff */
[----:B------:R-:W0:Y:S01]  /*28390*/  S2R R2, SR_TID.X ;  /* 0x0000000000027919 */ /* 0x000e220000002100 */
[----:B------:R-:W-:Y:S02]  /*283a0*/  BSSY B2, `(.L_x_1898) ;  /* 0x0000005000027945 */ /* 0x000fe40003800000 */
[----:B------:R-:W1:Y:S01]  /*283b0*/  SYNCS.PHASECHK.TRANS64.TRYWAIT P1, [R7+URZ+0x308a0], R3 ;  /* 0x0308a003070075a7 */ /* 0x000e62000802017f */
[----:B0-----:R-:W-:-:S04]  /*283c0*/  LOP3.LUT R2, R2, 0x7f, RZ, 0xc0, !PT ;  /* 0x0000007f02027812 */ /* 0x001fc800078ec0ff */
[----:B------:R-:W-:Y:S01]  /*283d0*/  ISETP.NE.AND P2, PT, R2, RZ, PT ;  /* 0x000000ff0200720c */ /* 0x000fe20003f45270 */
[----:B-1----:R-:W-:-:S12]  /*283e0*/  @!P1 BRA `(.L_x_1899) ;  /* 0x00000074007c9947 */ /* 0x002fd80003800000 */
.L_x_2082:
[----:B------:R-:W-:Y:S05]  /*283f0*/  BSYNC B2 ;  /* 0x0000000000027941 */ /* 0x000fea0003800000 */
.L_x_1898:
[----:B------:R-:W-:Y:S04]  /*28400*/  BSSY B2, `(.L_x_1900) ;  /* 0x0000009000027945 */ /* 0x000fe80003800000 */
[----:B------:R-:W-:Y:S05]  /*28410*/  @P2 BRA `(.L_x_1901) ;  /* 0x00000000001c2947 */ /* 0x000fea0003800000 */
[----:B------:R-:W1:Y:S01]  /*28420*/  S2R R11, SR_TID.X ;  /* 0x00000000000b7919 */ /* 0x000e620000002100 */
[----:B------:R-:W-:-:S04]  /*28430*/  IMAD.MOV.U32 R2, RZ, RZ, 0x8000 ;  /* 0x00008000ff027424 */ /* 0x000fc800078e00ff */
[----:B------:R2:W-:Y:S01]  /*28440*/  SYNCS.ARRIVE.TRANS64 RZ, [R7+URZ+0x30890], R2 ;  /* 0x0308900207ff79a7 */ /* 0x0005e2000800003f */
[----:B-1----:R-:W-:-:S04]  /*28450*/  LOP3.LUT R11, R11, 0x1f, RZ, 0xc0, !PT ;  /* 0x0000001f0b0b7812 */ /* 0x002fc800078ec0ff */
[----:B------:R-:W-:-:S13]  /*28460*/  ISETP.NE.AND P1, PT, R11, RZ, PT ;  /* 0x000000ff0b00720c */ /* 0x000fda0003f25270 */
[----:B--2---:R-:W-:Y:S05]  /*28470*/  @!P1 BRA `(.L_x_1901) ;  /* 0x0000000000049947 */ /* 0x004fea0003800000 */
[----:B------:R-:W-:Y:S01]  /*28480*/  BPT.TRAP 0x1 ;  /* 0x000000040000795c */ /* 0x000fe20000300000 */
.L_x_1901:
[----:B------:R-:W-:Y:S05]  /*28490*/  BSYNC B2 ;  /* 0x0000000000027941 */ /* 0x000fea0003800000 */
.L_x_1900:
[----:B------:R-:W-:Y:S01]  /*284a0*/  IMAD.MOV.U32 R14, RZ, RZ, RZ ;  /* 0x000000ffff0e7224 */ /* 0x000fe200078e00ff */
[----:B------:R-:W-:Y:S01]  /*284b0*/  UIADD3 UR4, UP0, UR36, 0x570, URZ ;  /* 0x0000057024047890 */ /* 0x000fe2000ff1e03f */
[----:B------:R-:W-:Y:S01]  /*284c0*/  IMAD R11, R28, 0x8000, R17 ;  /* 0x000080001c0b7824 */ /* 0x000fe200078e0211 */
[----:B------:R-:W-:Y:S01]  /*284d0*/  PLOP3.LUT P1, PT, PT, PT, PT, 0x80, 0x0 ;  /* 0x000000000000781c */ /* 0x000fe20003f2f070 */
[----:B------:R-:W-:Y:S01]  /*284e0*/  IMAD R12, R8, 0x40, R0 ;  /* 0x00000040080c7824 */ /* 0x000fe200078e0200 */
[----:B------:R-:W-:Y:S01]  /*284f0*/  R2UR UR10, R14 ;  /* 0x000000000e0a72ca */ /* 0x000fe200000e0000 */
[----:B------:R-:W-:Y:S01]  /*28500*/  VIADD R2, R7, 0x30890 ;  /* 0x0003089007027836 */ /* 0x000fe20000000000 */
[----:B------:R-:W-:Y:S01]  /*28510*/  UIADD3.X UR5, URZ, UR37, URZ, UP0, !UPT ;  /* 0x000000253f057290 */ /* 0x000fe200087fe43f */
[----:B------:R-:W-:Y:S01]  /*28520*/  VIADD R13, R11, 0x20400 ;  /* 0x000204000b0d7836 */ /* 0x000fe20000000000 */
[----:B------:R-:W-:Y:S01]  /*28530*/  UMOV UR6, 0x0 ;  /* 0x0000000000067882 */ /* 0x000fe20000000000 */
[----:B------:R-:W-:-:S10]  /*28540*/  UMOV UR7, 0x12f00000 ;  /* 0x12f0000000077882 */ /* 0x000fd40000000000 */
.L_x_1902:
        /* <DEDUP_REMOVED lines=10> */
[----:B------:R-:W-:Y:S01]  /*285f0*/  IMAD.MOV.U32 R21, RZ, RZ, 0x40 ;  /* 0x00000040ff157424 */ /* 0x000fe200078e00ff */
[----:B------:R-:W-:Y:S01]  /*28600*/  PLOP3.LUT P1, PT, PT, PT, PT, 0x80, 0x0 ;  /* 0x000000000000781c */ /* 0x000fe20003f2f070 */
[----:B------:R-:W-:Y:S01]  /*28610*/  VIADD R13, R11, 0x22400 ;  /* 0x000224000b0d7836 */ /* 0x000fe20000000000 */
[----:B------:R-:W-:Y:S01]  /*28620*/  UMOV UR6, 0x0 ;  /* 0x0000000000067882 */ /* 0x000fe20000000000 */
[----:B------:R-:W-:Y:S01]  /*28630*/  UMOV UR7, 0x12f00000 ;  /* 0x12f0000000077882 */ /* 0x000fe20000000000 */
[----:B------:R-:W-:-:S15]  /*28640*/  R2UR UR10, R21 ;  /* 0x00000000150a72ca */ /* 0x000fde00000e0000 */
.L_x_1903:
        /* <DEDUP_REMOVED lines=16> */
.L_x_1904:
        /* <DEDUP_REMOVED lines=16> */
.L_x_1905:
        /* <DEDUP_REMOVED lines=10> */
[----:B------:R-:W1:Y:S01]  /*288f0*/  SYNCS.PHASECHK.TRANS64.TRYWAIT P1, [R7+URZ+0x308c0], R3 ;  /* 0x0308c003070075a7 */ /* 0x000e62000802017f */
[----:B------:R-:W-:Y:S04]  /*28900*/  BSSY B2, `(.L_x_1906) ;  /* 0x0000002000027945 */ /* 0x000fe80003800000 */
[----:B-1----:R-:W-:Y:S05]  /*28910*/  @!P1 BRA `(.L_x_1907) ;  /* 0x0000007000449947 */ /* 0x002fea0003800000 */
.L_x_2083:
[----:B------:R-:W-:Y:S05]  /*28920*/  BSYNC B2 ;  /* 0x0000000000027941 */ /* 0x000fea0003800000 */
.L_x_1906:
[----:B------:R-:W-:Y:S01]  /*28930*/  BSSY B2, `(.L_x_1908) ;  /* 0x000000b000027945 */ /* 0x000fe20003800000 */
[----:B------:R-:W-:Y:S02]  /*28940*/  IMAD.MOV.U32 R2, RZ, RZ, 0x0 ;  /* 0x00000000ff027424 */ /* 0x000fe400078e00ff */
[----:B01----:R-:W-:Y:S01]  /*28950*/  IMAD.MOV.U32 R3, RZ, RZ, 0x12f00000 ;  /* 0x12f00000ff037424 */ /* 0x003fe200078e00ff */
[----:B------:R-:W-:Y:S06]  /*28960*/  @P2 BRA `(.L_x_1909) ;  /* 0x00000000001c2947 */ /* 0x000fec0003800000 */
[----:B------:R-:W0:Y:S01]  /*28970*/  S2R R23, SR_TID.X ;  /* 0x0000000000177919 */ /* 0x000e220000002100 */
[----:B------:R-:W-:-:S04]  /*28980*/  IMAD.MOV.U32 R13, RZ, RZ, 0x8000 ;  /* 0x00008000ff0d7424 */ /* 0x000fc800078e00ff */
[----:B------:R1:W-:Y:S01]  /*28990*/  SYNCS.ARRIVE.TRANS64 RZ, [R7+URZ+0x308b0], R13 ;  /* 0x0308b00d07ff79a7 */ /* 0x0003e2000800003f */
[----:B0-----:R-:W-:-:S04]  /*289a0*/  LOP3.LUT R23, R23, 0x1f, RZ, 0xc0, !PT ;  /* 0x0000001f17177812 */ /* 0x001fc800078ec0ff */
[----:B------:R-:W-:-:S13]  /*289b0*/  ISETP.NE.AND P1, PT, R23, RZ, PT ;  /* 0x000000ff1700720c */ /* 0x000fda0003f25270 */
[----:B-1----:R-:W-:Y:S05]  /*289c0*/  @!P1 BRA `(.L_x_1909) ;  /* 0x0000000000049947 */ /* 0x002fea0003800000 */
[----:B------:R-:W-:Y:S01]  /*289d0*/  BPT.TRAP 0x1 ;  /* 0x000000040000795c */ /* 0x000fe20000300000 */
.L_x_1909:
[----:B------:R-:W-:Y:S05]  /*289e0*/  BSYNC B2 ;  /* 0x0000000000027941 */ /* 0x000fea0003800000 */
.L_x_1908:
[----:B------:R-:W-:Y:S01]  /*289f0*/  R2UR UR10, R14 ;  /* 0x000000000e0a72ca */ /* 0x000fe200000e0000 */
[----:B------:R-:W-:Y:S01]  /*28a00*/  UIADD3 UR4, UP0, UR36, 0x670, URZ ;  /* 0x0000067024047890 */ /* 0x000fe2000ff1e03f */
[----:B------:R-:W-:Y:S01]  /*28a10*/  R2UR UR6, R2 ;  /* 0x00000000020672ca */ /* 0x000fe200000e0000 */
[----:B------:R-:W-:Y:S01]  /*28a20*/  VIADD R7, R7, 0x308b0 ;  /* 0x000308b007077836 */ /* 0x000fe20000000000 */
[----:B------:R-:W-:Y:S01]  /*28a30*/  R2UR UR7, R3 ;  /* 0x00000000030772ca */ /* 0x000fe200000e0000 */
[----:B------:R-:W-:Y:S01]  /*28a40*/  VIADD R13, R11, 0x400 ;  /* 0x000004000b0d7836 */ /* 0x000fe20000000000 */
[----:B------:R-:W-:Y:S01]  /*28a50*/  PLOP3.LUT P1, PT, PT, PT, PT, 0x80, 0x0 ;  /* 0x000000000000781c */ /* 0x000fe20003f2f070 */
[----:B------:R-:W-:-:S12]  /*28a60*/  UIADD3.X UR5, URZ, UR37, URZ, UP0, !UPT ;  /* 0x000000253f057290 */ /* 0x000fd800087fe43f */
.L_x_1910:
        /* <DEDUP_REMOVED lines=15> */
.L_x_1911:
        /* <DEDUP_REMOVED lines=15> */
.L_x_1912:
        /* <DEDUP_REMOVED lines=15> */
.L_x_1913:
        /* <DEDUP_REMOVED lines=10> */
.L_x_1897:
[----:B------:R-:W-:Y:S05]  /*28de0*/  BSYNC B1 ;  /* 0x0000000000017941 */ /* 0x000fea0003800000 */
.L_x_1896:
        /* <DEDUP_REMOVED lines=8> */
.L_x_1872:
[----:B------:R-:W-:Y:S05]  /*28e70*/  BSYNC B0 ;  /* 0x0000000000007941 */ /* 0x000fea0003800000 */
.L_x_1871:
[----:B------:R-:W0:Y:S01]  /*28e80*/  LDC R0, c[0x0][0x448] ;  /* 0x00011200ff007b82 */ /* 0x000e220000000800 */
[----:B------:R-:W-:Y:S01]  /*28e90*/  VIADD R7, R25, 0x7f ;  /* 0x0000007f19077836 */ /* 0x000fe20000000000 */
[----:B------:R-:W-:Y:S06]  /*28ea0*/  @!P0 WARPSYNC.ALL ;  /* 0x0000000000008948 */ /* 0x000fec0003800000 */
[----:B------:R-:W-:Y:S01]  /*28eb0*/  @!P0 BAR.SYNC.DEFER_BLOCKING 0xc, 0x180 ;  /* 0x0306000000008b1d */ /* 0x000fe20000010000 */
[----:B0-----:R-:W-:-:S13]  /*28ec0*/  ISETP.NE.AND P1, PT, R0, 0x1, PT ;  /* 0x000000010000780c */ /* 0x001fda0003f25270 */
[----:B------:R-:W0:Y:S08]  /*28ed0*/  @P1 LDC R0, c[0x0][0x44c] ;  /* 0x00011300ff001b82 */ /* 0x000e300000000800 */
[----:B------:R-:W1:Y:S01]  /*28ee0*/  @P1 LDC R3, c[0x0][0x450] ;  /* 0x00011400ff031b82 */ /* 0x000e620000000800 */
[----:B0-----:R-:W-:-:S05]  /*28ef0*/  @P1 IMAD.HI.U32 R0, R7, R0, RZ ;  /* 0x0000000007001227 */ /* 0x001fca00078e00ff */
[----:B-1----:R-:W-:Y:S02]  /*28f00*/  @P1 SHF.R.U32.HI R7, RZ, R3, R0 ;  /* 0x00000003ff071219 */ /* 0x002fe40000011600 */
[----:B------:R-:W0:Y:S03]  /*28f10*/  LDC.64 R2, c[0x0][0x9e0] ;  /* 0x00027800ff027b82 */ /* 0x000e260000000a00 */
[----:B------:R-:W-:Y:S01]  /*28f20*/  IMAD.IADD R7, R18, 0x1, R7 ;  /* 0x0000000112077824 */ /* 0x000fe200078e0207 */
[----:B0-----:R-:W-:-:S03]  /*28f30*/  ISETP.GE.AND P2, PT, R3, 0x1, PT ;  /* 0x000000010300780c */ /* 0x001fc60003f46270 */
[----:B------:R-:W-:-:S10]  /*28f40*/  IMAD.IADD R2, R7, 0x1, R2 ;  /* 0x0000000107027824 */ /* 0x000fd400078e0202 */
[----:B------:R-:W-:Y:S05]  /*28f50*/  @!P2 BRA `(.L_x_1915) ;  /* 0x000000000048a947 */ /* 0x000fea0003800000 */
        /* <DEDUP_REMOVED lines=11> */
.L_x_1917:
[----:B------:R-:W-:-:S13]  /*29010*/  ISETP.NE.AND P0, PT, R3, 0x1, PT ;  /* 0x000000010300780c */ /* 0x000fda0003f05270 */
[----:B------:R-:W0:Y:S02]  /*29020*/  @P0 LDC.64 R4, c[0x0][0x9e8] ;  /* 0x00027a00ff040b82 */ /* 0x000e240000000a00 */
[----:B0-----:R-:W-:-:S05]  /*29030*/  @P0 IMAD.HI.U32 R4, R0, R4, RZ ;  /* 0x0000000400040227 */ /* 0x001fca00078e00ff */
[----:B------:R-:W-:-:S07]  /*29040*/  @P0 SHF.R.U32.HI R0, RZ, R5, R4 ;  /* 0x00000005ff000219 */ /* 0x000fce0000011604 */
.L_x_1918:
[----:B------:R-:W-:Y:S05]  /*29050*/  BSYNC B0 ;  /* 0x0000000000007941 */ /* 0x000fea0003800000 */
.L_x_1916:
[----:B------:R-:W-:-:S05]  /*29060*/  IMAD R5, R0, R3, R3 ;  /* 0x0000000300057224 */ /* 0x000fca00078e0203 */
[----:B------:R-:W-:-:S07]  /*29070*/  VIMNMX R2, R2, R5, PT ;  /* 0x0000000502027248 */ /* 0x000fce0003fe0100 */
.L_x_1915:
[----:B------:R-:W0:Y:S01]  /*29080*/  @P1 LDC R4, c[0x0][0x44c] ;  /* 0x00011300ff041b82 */ /* 0x000e220000000800 */
[----:B------:R-:W-:Y:S01]  /*29090*/  VIADD R2, R2, 0x3f ;  /* 0x0000003f02027836 */ /* 0x000fe20000000000 */
[----:B------:R-:W-:-:S04]  /*290a0*/  ULDC UR4, c[0x0][0x9dc] ;  /* 0x0002770000047ab9 */ /* 0x000fc80000000800 */
[----:B------:R-:W-:Y:S02]  /*290b0*/  SHF.R.S32.HI R5, RZ, 0x1f, R2 ;  /* 0x0000001fff057819 */ /* 0x000fe40000011402 */
[----:B------:R-:W1:Y:S02]  /*290c0*/  @P1 LDC R0, c[0x0][0x450] ;  /* 0x00011400ff001b82 */ /* 0x000e640000000800 */
[----:B------:R-:W-:Y:S01]  /*290d0*/  LEA.HI R5, R5, R2, RZ, 0x6 ;  /* 0x0000000205057211 */ /* 0x000fe200078f30ff */
[----:B------:R-:W-:Y:S02]  /*290e0*/  IMAD.MOV.U32 R2, RZ, RZ, R25 ;  /* 0x000000ffff027224 */ /* 0x000fe400078e0019 */
        /* <DEDUP_REMOVED lines=17> */
.L_x_1921:
[----:B------:R-:W-:-:S13]  /*29200*/  ISETP.NE.AND P0, PT, R3, 0x1, PT ;  /* 0x000000010300780c */ /* 0x000fda0003f05270 */
[----:B------:R-:W0:Y:S02]  /*29210*/  @P0 LDC.64 R4, c[0x0][0x9e8] ;  /* 0x00027a00ff040b82 */ /* 0x000e240000000a00 */
[----:B0-----:R-:W-:-:S05]  /*29220*/  @P0 IMAD.HI.U32 R4, R2, R4, RZ ;  /* 0x0000000402040227 */ /* 0x001fca00078e00ff */
[----:B------:R-:W-:-:S07]  /*29230*/  @P0 SHF.R.U32.HI R2, RZ, R5, R4 ;  /* 0x00000005ff020219 */ /* 0x000fce0000011604 */
.L_x_1922:
[----:B------:R-:W-:Y:S05]  /*29240*/  BSYNC B0 ;  /* 0x0000000000007941 */ /* 0x000fea0003800000 */
.L_x_1920:
[----:B------:R-:W-:-:S05]  /*29250*/  IMAD R3, R2, R3, RZ ;  /* 0x0000000302037224 */ /* 0x000fca00078e02ff */
[----:B------:R-:W-:-:S07]  /*29260*/  VIMNMX R0, R0, R3, !PT ;  /* 0x0000000300007248 */ /* 0x000fce0007fe0100 */
.L_x_1919:
[----:B------:R-:W-:Y:S01]  /*29270*/  ISETP.NE.AND P1, PT, R6, RZ, PT ;  /* 0x000000ff0600720c */ /* 0x000fe20003f25270 */
[----:B------:R-:W-:Y:S01]  /*29280*/  BSSY B0, `(.L_x_1923) ;  /* 0x0000024000007945 */ /* 0x000fe20003800000 */
[----:B------:R-:W-:-:S04]  /*29290*/  SHF.R.S32.HI R3, RZ, 0x1f, R0 ;  /* 0x0000001fff037819 */ /* 0x000fc80000011400 */
[----:B------:R-:W-:-:S04]  /*292a0*/  LEA.HI R3, R3, R0, RZ, 0x6 ;  /* 0x0000000003037211 */ /* 0x000fc800078f30ff */
[----:B------:R-:W-:Y:S01]  /*292b0*/  SHF.R.S32.HI R0, RZ, 0x6, R3 ;  /* 0x00000006ff007819 */ /* 0x000fe20000011403 */
[----:B------:R-:W-:Y:S02]  /*292c0*/  IMAD.MOV.U32 R3, RZ, RZ, RZ ;  /* 0x000000ffff037224 */ /* 0x000fe400078e00ff */
[----:B------:R-:W0:Y:S01]  /*292d0*/  @!P1 LDC R6, c[0x0][0x9f0] ;  /* 0x00027c00ff069b82 */ /* 0x000e220000000800 */
[----:B------:R-:W-:-:S04]  /*292e0*/  VIMNMX R0, RZ, R0, !PT ;  /* 0x00000000ff007248 */ /* 0x000fc80007fe0100 */
[----:B------:R-:W-:-:S13]  /*292f0*/  ISETP.GT.AND P0, PT, R19, R0, PT ;  /* 0x000000001300720c */ /* 0x000fda0003f04270 */
[----:B------:R-:W-:Y:S05]  /*29300*/  @!P0 BRA `(.L_x_1924) ;  /* 0x00000000006c8947 */ /* 0x000fea0003800000 */
[-C--:B0-----:R-:W-:Y:S01]  /*29310*/  IABS R4, R6.reuse ;  /* 0x0000000600047213 */ /* 0x081fe20000000000 */
[----:B------:R-:W-:Y:S01]  /*29320*/  IMAD.MOV.U32 R2, RZ, RZ, RZ ;  /* 0x000000ffff027224 */ /* 0x000fe200078e00ff */
[----:B------:R-:W-:Y:S02]  /*29330*/  IABS R8, R6 ;  /* 0x0000000600087213 */ /* 0x000fe40000000000 */
[----:B------:R-:W0:Y:S08]  /*29340*/  I2F.RP R5, R4 ;  /* 0x0000000400057306 */ /* 0x000e300000209400 */
[----:B0-----:R-:W0:Y:S02]  /*29350*/  MUFU.RCP R5, R5 ;  /* 0x0000000500057308 */ /* 0x001e240000001000 */
[----:B0-----:R-:W-:-:S06]  /*29360*/  VIADD R7, R5, 0xffffffe ;  /* 0x0ffffffe05077836 */ /* 0x001fcc0000000000 */
[----:B------:R0:W1:Y:S02]  /*29370*/  F2I.FTZ.U32.TRUNC.NTZ R3, R7 ;  /* 0x0000000700037305 */ /* 0x000064000021f000 */
[----:B0-----:R-:W-:Y:S02]  /*29380*/  IMAD.MOV R7, RZ, RZ, -R8 ;  /* 0x000000ffff077224 */ /* 0x001fe400078e0a08 */
[----:B-1----:R-:W-:-:S04]  /*29390*/  IMAD.MOV R9, RZ, RZ, -R3 ;  /* 0x000000ffff097224 */ /* 0x002fc800078e0a03 */
[----:B------:R-:W-:-:S04]  /*293a0*/  IMAD R9, R9, R4, RZ ;  /* 0x0000000409097224 */ /* 0x000fc800078e02ff */
[----:B------:R-:W-:Y:S01]  /*293b0*/  IMAD.HI.U32 R2, R3, R9, R2 ;  /* 0x0000000903027227 */ /* 0x000fe200078e0002 */
[----:B------:R-:W-:-:S05]  /*293c0*/  IADD3 R3, R6, -0x1, R19 ;  /* 0xffffffff06037810 */ /* 0x000fca0007ffe013 */
[----:B------:R-:W-:-:S05]  /*293d0*/  IMAD.IADD R3, R3, 0x1, -R0 ;  /* 0x0000000103037824 */ /* 0x000fca00078e0a00 */
        /* <DEDUP_REMOVED lines=14> */
.L_x_1924:
[----:B------:R-:W-:Y:S05]  /*294c0*/  BSYNC B0 ;  /* 0x0000000000007941 */ /* 0x000fea0003800000 */
.L_x_1923:
[-C--:B------:R-:W-:Y:S01]  /*294d0*/  IMAD R0, R10, R3.reuse, R0 ;  /* 0x000000030a007224 */ /* 0x080fe200078e0200 */
        /* <DEDUP_REMOVED lines=13> */
[----:B------:R-:W1:Y:S02]  /*295b0*/  FLO.U32 R0, UR4 ;  /* 0x0000000400007d00 */ /* 0x000e6400080e0000 */
        /* <DEDUP_REMOVED lines=9> */
.L_x_1926:
        /* <DEDUP_REMOVED lines=20> */
.L_x_1929:
[----:B------:R-:W-:Y:S05]  /*29790*/  BSYNC B6 ;  /* 0x0000000000067941 */ /* 0x000fea0003800000 */
.L_x_1928:
        /* <DEDUP_REMOVED lines=11> */
[----:B0-----:R-:W-:Y:S02]  /*29850*/  IMAD.U32 R6, RZ, RZ, UR8 ;  /* 0x00000008ff067e24 */ /* 0x001fe4000f8e00ff */
[----:B------:R-:W-:-:S02]  /*29860*/  IMAD.U32 R7, RZ, RZ, UR9 ;  /* 0x00000009ff077e24 */ /* 0x000fc4000f8e00ff */
[----:B------:R-:W-:Y:S02]  /*29870*/  IMAD.U32 R10, RZ, RZ, UR4 ;  /* 0x00000004ff0a7e24 */ /* 0x000fe4000f8e00ff */
[----:B------:R-:W-:Y:S02]  /*29880*/  IMAD.U32 R11, RZ, RZ, UR5 ;  /* 0x00000005ff0b7e24 */ /* 0x000fe4000f8e00ff */
[----:B------:R-:W-:Y:S02]  /*29890*/  IMAD.MOV.U32 R8, RZ, RZ, 0x70 ;  /* 0x00000070ff087424 */ /* 0x000fe400078e00ff */
[----:B------:R-:W-:Y:S02]  /*298a0*/  IMAD.MOV.U32 R12, RZ, RZ, 0x1 ;  /* 0x00000001ff0c7424 */ /* 0x000fe400078e00ff */
[----:B-1----:R-:W-:-:S07]  /*298b0*/  IMAD.MOV.U32 R13, RZ, RZ, RZ ;  /* 0x000000ffff0d7224 */ /* 0x002fce00078e00ff */
[----:B------:R-:W-:-:S07]  /*298c0*/  LEPC R20, `(.L_x_1932) ;  /* 0x000000001014794e */ /* 0x000fce0000000000 */
[----:B--2---:R-:W-:Y:S05]  /*298d0*/  CALL.ABS.NOINC R2 ;  /* 0x0000000002007343 */ /* 0x004fea0003c00000 */
.L_x_1932:
        /* <DEDUP_REMOVED lines=15> */
.L_x_1931:
[----:B------:R-:W-:Y:S05]  /*299d0*/  BSYNC B6 ;  /* 0x0000000000067941 */ /* 0x000fea0003800000 */
.L_x_1930:
[----:B------:R-:W-:Y:S01]  /*299e0*/  ULDC.64 UR4, c[0x0][0x9f8] ;  /* 0x00027e0000047ab9 */ /* 0x000fe20000000a00 */
[----:B------:R-:W2:Y:S01]  /*299f0*/  LDL R20, [R1+0x8] ;  /* 0x0000080001147983 */ /* 0x000ea20000100800 */
[----:B------:R-:W-:-:S03]  /*29a00*/  ISETP.NE.U32.AND P0, PT, RZ, UR4, PT ;  /* 0x00000004ff007c0c */ /* 0x000fc6000bf05070 */
[----:B------:R-:W3:Y:S01]  /*29a10*/  LDL R19, [R1+0x10] ;  /* 0x0000100001137983 */ /* 0x000ee20000100800 */
[----:B------:R-:W-:Y:S01]  /*29a20*/  ISETP.NE.AND.EX P0, PT, RZ, UR5, PT, P0 ;  /* 0x00000005ff007c0c */ /* 0x000fe2000bf05300 */
[----:B------:R-:W-:Y:S01]  /*29a30*/  IMAD.MOV.U32 R32, RZ, RZ, R27 ;  /* 0x000000ffff207224 */ /* 0x000fe200078e001b */
[----:B------:R-:W1:Y:S01]  /*29a40*/  LDC R5, c[0x0][0x430] ;  /* 0x00010c00ff057b82 */ /* 0x000e620000000800 */
[----:B------:R-:W4:Y:S01]  /*29a50*/  S2R R18, SR_TID.X ;  /* 0x0000000000127919 */ /* 0x000f220000002100 */
[----:B------:R-:W-:Y:S01]  /*29a60*/  VIADD R7, R23, 0xffffffff ;  /* 0xffffffff17077836 */ /* 0x000fe20000000000 */
[----:B------:R-:W-:Y:S01]  /*29a70*/  LOP3.LUT R16, R16, 0xfffffffe, RZ, 0xc0, !PT ;  /* 0xfffffffe10107812 */ /* 0x000fe200078ec0ff */
[----:B------:R-:W-:-:S07]  /*29a80*/  ULDC UR4, c[0x0][0x2f4] ;  /* 0x0000bd0000047ab9 */ /* 0x000fce0000000800 */
[----:B------:R-:W0:Y:S01]  /*29a90*/  @P0 LDC.64 R2, c[0x0][0x9f8] ;  /* 0x00027e00ff020b82 */ /* 0x000e220000000a00 */
[----:B----4-:R-:W-:Y:S01]  /*29aa0*/  LOP3.LUT R18, R18, 0x7f, RZ, 0xc0, !PT ;  /* 0x0000007f12127812 */ /* 0x010fe200078ec0ff */
[----:B0-----:R-:W-:-:S05]  /*29ab0*/  @P0 IMAD.WIDE R2, R27, 0x4, R2 ;  /* 0x000000041b020825 */ /* 0x001fca00078e0202 */
[----:B------:R0:W4:Y:S01]  /*29ac0*/  @P0 LDG.E R32, desc[UR60][R2.64] ;  /* 0x0000003c02200981 */ /* 0x000122000c1e1900 */
[----:B------:R-:W-:Y:S02]  /*29ad0*/  SHF.R.U32.HI R21, RZ, 0x3, R18 ;  /* 0x00000003ff157819 */ /* 0x000fe40000011612 */
[----:B-1----:R-:W-:Y:S01]  /*29ae0*/  ISETP.NE.AND P1, PT, R5, 0x1, PT ;  /* 0x000000010500780c */ /* 0x002fe20003f25270 */
[----:B------:R-:W1:-:S12]  /*29af0*/  S2R R18, SR_TID.X ;  /* 0x0000000000127919 */ /* 0x000e580000002100 */
[----:B------:R-:W0:Y:S08]  /*29b00*/  @P1 LDC R9, c[0x0][0x434] ;  /* 0x00010d00ff091b82 */ /* 0x000e300000000800 */
[----:B------:R-:W0:Y:S01]  /*29b10*/  @P1 LDC R6, c[0x0][0x438] ;  /* 0x00010e00ff061b82 */ /* 0x000e220000000800 */
[----:B-1----:R-:W-:-:S05]  /*29b20*/  IMAD.SHL.U32 R18, R18, 0x10, RZ ;  /* 0x0000001012127824 */ /* 0x002fca00078e00ff */
[----:B------:R-:W-:-:S05]  /*29b30*/  LOP3.LUT R18, R21, 0x70, R18, 0xf8, !PT ;  /* 0x0000007015127812 */ /* 0x000fca00078ef812 */
[----:B------:R-:W-:Y:S01]  /*29b40*/  IMAD R0, R7, 0x40, R18 ;  /* 0x0000004007007824 */ /* 0x000fe200078e0212 */
[----:B------:R-:W-:-:S04]  /*29b50*/  LOP3.LUT R10, R36, 0x40, RZ, 0xfc, !PT ;  /* 0x00000040240a7812 */ /* 0x000fc800078efcff */
[----:B------:R-:W-:Y:S01]  /*29b60*/  ISETP.GE.AND P3, PT, R10, UR4, PT ;  /* 0x000000040a007c0c */ /* 0x000fe2000bf66270 */
[----:B------:R-:W-:Y:S01]  /*29b70*/  UMOV UR5, 0xffffffff ;  /* 0xffffffff00057882 */ /* 0x000fe20000000000 */
[----:B--2---:R-:W-:-:S04]  /*29b80*/  ISETP.GE.AND P0, PT, R0, R20, PT ;  /* 0x000000140000720c */ /* 0x004fc80003f06270 */
[----:B------:R-:W-:Y:S01]  /*29b90*/  ISETP.GT.U32.OR P0, PT, R18, 0x3f, P0 ;  /* 0x0000003f1200780c */ /* 0x000fe20000704470 */
[----:B---3--:R-:W-:-:S04]  /*29ba0*/  IMAD.IADD R0, R0, 0x1, R19 ;  /* 0x0000000100007824 */ /* 0x008fc800078e0213 */
[----:B0-----:R-:W-:-:S04]  /*29bb0*/  @P1 IMAD.HI.U32 R9, R0, R9, RZ ;  /* 0x0000000900091227 */ /* 0x001fc800078e00ff */
[----:B------:R-:W-:Y:S01]  /*29bc0*/  IMAD.MOV.U32 R4, RZ, RZ, R0 ;  /* 0x000000ffff047224 */ /* 0x000fe200078e0000 */
[----:B------:R-:W-:-:S03]  /*29bd0*/  @P1 SHF.R.U32.HI R4, RZ, R6, R9 ;  /* 0x00000006ff041219 */ /* 0x000fc60000011609 */
[----:B------:R-:W0:Y:S02]  /*29be0*/  @!P0 LDC.64 R2, c[0x0][0x428] ;  /* 0x00010a00ff028b82 */ /* 0x000e240000000a00 */
[----:B------:R-:W-:-:S04]  /*29bf0*/  IMAD.MOV R6, RZ, RZ, -R4 ;  /* 0x000000ffff067224 */ /* 0x000fc800078e0a04 */
[----:B------:R-:W-:Y:S01]  /*29c00*/  IMAD R0, R5, R6, R0 ;  /* 0x0000000605007224 */ /* 0x000fe200078e0200 */
[----:B------:R-:W-:Y:S02]  /*29c10*/  @!P0 SHF.R.S32.HI R5, RZ, 0x1f, R4 ;  /* 0x0000001fff058819 */ /* 0x000fe40000011404 */
[----:B----4-:R-:W-:Y:S01]  /*29c20*/  SHF.R.S32.HI R8, RZ, 0x1f, R32 ;  /* 0x0000001fff087819 */ /* 0x010fe20000011420 */
[----:B0-----:R-:W-:-:S04]  /*29c30*/  @!P0 IMAD.WIDE.U32 R4, R32, R2, R4 ;  /* 0x0000000220048225 */ /* 0x001fc800078e0004 */
[----:B------:R-:W-:Y:S01]  /*29c40*/  @!P0 IMAD R6, R8, R2, RZ ;  /* 0x0000000208068224 */ /* 0x000fe200078e02ff */
[----:B------:R0:W-:Y:S03]  /*29c50*/  STL [R1+0x14], R8 ;  /* 0x0000140801007387 */ /* 0x0001e60000100800 */
[----:B------:R-:W-:Y:S02]  /*29c60*/  @!P0 IMAD R6, R32, R3, R6 ;  /* 0x0000000320068224 */ /* 0x000fe400078e0206 */
[----:B------:R-:W1:Y:S02]  /*29c70*/  @!P0 LDC.64 R2, c[0x0][0x418] ;  /* 0x00010600ff028b82 */ /* 0x000e640000000a00 */
[----:B------:R-:W-:Y:S02]  /*29c80*/  @!P0 IMAD.IADD R6, R5, 0x1, R6 ;  /* 0x0000000105068824 */ /* 0x000fe400078e0206 */
[----:B------:R-:W-:Y:S01]  /*29c90*/  IMAD.MOV.U32 R5, RZ, RZ, RZ ;  /* 0x000000ffff057224 */ /* 0x000fe200078e00ff */
[----:B-1----:R-:W-:-:S04]  /*29ca0*/  @!P0 LEA R2, P1, R4, R2, 0x2 ;  /* 0x0000000204028211 */ /* 0x002fc800078210ff */
[----:B------:R-:W-:Y:S01]  /*29cb0*/  @!P0 LEA.HI.X R3, R4, R3, R6, 0x2, P1 ;  /* 0x0000000304038211 */ /* 0x000fe200008f1406 */
[----:B------:R-:W-:-:S04]  /*29cc0*/  IMAD.U32 R4, RZ, RZ, UR39 ;  /* 0x00000027ff047e24 */ /* 0x000fc8000f8e00ff */
[----:B------:R1:W5:Y:S01]  /*29cd0*/  @!P0 LDG.E R5, desc[UR60][R2.64] ;  /* 0x0000003c02058981 */ /* 0x000362000c1e1900 */
[----:B------:R-:W-:Y:S02]  /*29ce0*/  ISETP.GT.U32.AND P0, PT, R18, 0x3f, PT ;  /* 0x0000003f1200780c */ /* 0x000fe40003f04070 */
[----:B------:R-:W-:Y:S02]  /*29cf0*/  ISETP.NE.AND P2, PT, R4, 0x3, PT ;  /* 0x000000030400780c */ /* 0x000fe40003f45270 */
[----:B0-----:R-:W-:-:S04]  /*29d00*/  LOP3.LUT R8, R36, 0x80, RZ, 0xfc, !PT ;  /* 0x0000008024087812 */ /* 0x001fc800078efcff */
[----:B------:R-:W-:-:S05]  /*29d10*/  ISETP.GE.AND P1, PT, R8, UR4, PT ;  /* 0x0000000408007c0c */ /* 0x000fca000bf26270 */
[----:B------:R-:W-:Y:S02]  /*29d20*/  @P0 LOP3.LUT R16, R16, 0x1, RZ, 0xfc, !PT ;  /* 0x0000000110100812 */ /* 0x000fe400078efcff */
[----:B------:R-:W-:Y:S02]  /*29d30*/  ISETP.GE.AND P0, PT, R36, UR4, PT ;  /* 0x0000000424007c0c */ /* 0x000fe4000bf06270 */
[----:B------:R-:W-:-:S04]  /*29d40*/  LOP3.LUT R16, R16, 0xffffffdf, RZ, 0xc0, !PT ;  /* 0xffffffdf10107812 */ /* 0x000fc800078ec0ff */
[----:B------:R-:W-:-:S04]  /*29d50*/  @P2 LOP3.LUT R16, R16, 0x20, RZ, 0xfc, !PT ;  /* 0x0000002010102812 */ /* 0x000fc800078efcff */
[----:B------:R-:W-:-:S04]  /*29d60*/  LOP3.LUT R16, R16, 0xffffffef, RZ, 0xc0, !PT ;  /* 0xffffffef10107812 */ /* 0x000fc800078ec0ff */
        /* <DEDUP_REMOVED lines=8> */
[----:B-1----:R-:W-:Y:S06]  /*29df0*/  BRA.DIV UR5, `(.L_x_1933) ;  /* 0x0000005e05207947 */ /* 0x002fec000b800000 */
.L_x_2086:
[----:B------:R-:W-:Y:S01]  /*29e00*/  IMAD.MOV.U32 R23, RZ, RZ, R7 ;  /* 0x000000ffff177224 */ /* 0x000fe200078e0007 */
[----:B------:R-:W-:Y:S06]  /*29e10*/  @!P2 BRA `(.L_x_1934) ;  /* 0x000000000004a947 */ /* 0x000fec0003800000 */
[----:B------:R-:W-:Y:S01]  /*29e20*/  BPT.TRAP 0x1 ;  /* 0x000000040000795c */ /* 0x000fe20000300000 */
.L_x_1934:
[----:B------:R-:W-:Y:S01]  /*29e30*/  SHF.R.S32.HI R6, RZ, 0x1f, R0 ;  /* 0x0000001fff067819 */ /* 0x000fe20000011400 */
[----:B------:R-:W-:Y:S01]  /*29e40*/  ULDC.64 UR4, c[0x0][0x328] ;  /* 0x0000ca0000047ab9 */ /* 0x000fe20000000a00 */
[----:B-----5:R-:W-:Y:S01]  /*29e50*/  SHF.R.S32.HI R8, RZ, 0x1f, R5 ;  /* 0x0000001fff087819 */ /* 0x020fe20000011405 */
[----:B------:R-:W-:Y:S01]  /*29e60*/  ULDC.64 UR6, c[0x0][0x318] ;  /* 0x0000c60000067ab9 */ /* 0x000fe20000000a00 */
[----:B------:R-:W-:Y:S01]  /*29e70*/  BSSY B0, `(.L_x_1935) ;  /* 0x0000013000007945 */ /* 0x000fe20003800000 */
        /* <DEDUP_REMOVED lines=18> */
.L_x_2087:
[----:B------:R-:W-:Y:S05]  /*29fa0*/  BSYNC B0 ;  /* 0x0000000000007941 */ /* 0x000fea0003800000 */
.L_x_1935:
[----:B------:R-:W2:Y:S01]  /*29fb0*/  LDL R10, [R1+0x8] ;  /* 0x00000800010a7983 */ /* 0x000ea20000100800 */
[----:B------:R-:W-:Y:S01]  /*29fc0*/  ULDC.64 UR4, c[0x0][0x300] ;  /* 0x0000c00000047ab9 */ /* 0x000fe20000000a00 */
[----:B------:R-:W-:Y:S01]  /*29fd0*/  ULDC.64 UR6, c[0x0][0x2e8] ;  /* 0x0000ba0000067ab9 */ /* 0x000fe20000000a00 */
[----:B------:R-:W-:Y:S01]  /*29fe0*/  IMAD R6, R6, UR4, RZ ;  /* 0x0000000406067c24 */ /* 0x000fe2000f8e02ff */
[----:B------:R-:W1:Y:S01]  /*29ff0*/  S2R R9, SR_TID.X ;  /* 0x0000000000097919 */ /* 0x000e620000002100 */
[----:B0-----:R-:W-:Y:S01]  /*2a000*/  IMAD.WIDE.U32 R2, R0, UR4, RZ ;  /* 0x0000000400027c25 */ /* 0x001fe2000f8e00ff */
[C---:B------:R-:W-:Y:S02]  /*2a010*/  LOP3.LUT P5, RZ, R16.reuse, 0x10, RZ, 0xc0, !PT ;  /* 0x0000001010ff7812 */ /* 0x040fe400078ac0ff */
[----:B------:R-:W-:Y:S01]  /*2a020*/  LOP3.LUT P4, RZ, R16, 0x8, RZ, 0xc0, !PT ;  /* 0x0000000810ff7812 */ /* 0x000fe2000788c0ff */
        /* <DEDUP_REMOVED lines=14> */
[----:B------:R-:W-:Y:S02]  /*2a110*/  LEA.HI.X R6, R2, UR7, R6, 0x1, P0 ;  /* 0x0000000702067c11 */ /* 0x000fe400080f0c06 */
[----:B-1----:R-:W-:-:S04]  /*2a120*/  LOP3.LUT R9, R9, 0x7f, RZ, 0xc0, !PT ;  /* 0x0000007f09097812 */ /* 0x002fc800078ec0ff */
[----:B------:R-:W-:Y:S01]  /*2a130*/  SHF.R.U32.HI R9, RZ, 0x3, R9 ;  /* 0x00000003ff097819 */ /* 0x000fe20000011609 */
[----:B--2---:R-:W-:Y:S02]  /*2a140*/  IMAD R5, R7, -0x40, R10 ;  /* 0xffffffc007057824 */ /* 0x004fe400078e020a */
[----:B------:R-:W-:Y:S02]  /*2a150*/  IMAD R7, R22, 0x4000, R33 ;  /* 0x0000400016077824 */ /* 0x000fe400078e0221 */
        /* <DEDUP_REMOVED lines=37> */
.L_x_2097:
        /* <DEDUP_REMOVED lines=13> */
.L_x_1938:
        /* <DEDUP_REMOVED lines=10> */
.L_x_1939:
[----:B------:R1:W-:Y:S02]  /*2a520*/  SYNCS.ARRIVE.TRANS64.A1T0 RZ, [R4+URZ+0x30830], RZ ;  /* 0x030830ff04ff79a7 */ /* 0x0003e4000810003f */
[----:B------:R-:W-:Y:S05]  /*2a530*/  WARPSYNC.ALL ;  /* 0x0000000000007948 */ /* 0x000fea0003800000 */
[----:B------:R-:W-:Y:S01]  /*2a540*/  ULDC.64 UR4, c[0x0][0xa00] ;  /* 0x0002800000047ab9 */ /* 0x000fe20000000a00 */
[----:B0-----:R-:W-:Y:S01]  /*2a550*/  VIADD R2, R17, 0x10400 ;  /* 0x0001040011027836 */ /* 0x001fe20000000000 */
[----:B------:R-:W-:Y:S01]  /*2a560*/  BAR.SYNC.DEFER_BLOCKING 0x8, 0x180 ;  /* 0x0206000000007b1d */ /* 0x000fe20000010000 */
[----:B------:R-:W-:Y:S02]  /*2a570*/  ISETP.NE.U32.AND P0, PT, RZ, UR4, PT ;  /* 0x00000004ff007c0c */ /* 0x000fe4000bf05070 */
[----:B------:R-:W-:-:S02]  /*2a580*/  SHF.R.S32.HI R0, RZ, 0x1f, R27 ;  /* 0x0000001fff007819 */ /* 0x000fc4000001141b */
[----:B------:R-:W-:Y:S01]  /*2a590*/  ISETP.NE.AND.EX P0, PT, RZ, UR5, PT, P0 ;  /* 0x00000005ff007c0c */ /* 0x000fe2000bf05300 */
[----:B------:R-:W-:Y:S01]  /*2a5a0*/  ULDC.64 UR4, c[0x0][0x298] ;  /* 0x0000a60000047ab9 */ /* 0x000fe20000000a00 */
[----:B------:R-:W-:Y:S01]  /*2a5b0*/  LOP3.LUT P1, RZ, R2, 0x3ff, RZ, 0xc0, !PT ;  /* 0x000003ff02ff7812 */ /* 0x000fe2000782c0ff */
[----:B------:R-:W-:Y:S01]  /*2a5c0*/  BSSY B6, `(.L_x_1940) ;  /* 0x000001c000067945 */ /* 0x000fe20003800000 */
[----:B------:R-:W-:Y:S02]  /*2a5d0*/  SEL R0, R0, RZ, !P0 ;  /* 0x000000ff00007207 */ /* 0x000fe40004000000 */
[----:B------:R-:W-:-:S03]  /*2a5e0*/  SEL R2, R27, RZ, !P0 ;  /* 0x000000ff1b027207 */ /* 0x000fc60004000000 */
[----:B------:R0:W-:Y:S04]  /*2a5f0*/  STL [R1+0x30], R0 ;  /* 0x0000300001007387 */ /* 0x0001e80000100800 */
[----:B------:R2:W-:Y:S01]  /*2a600*/  STL [R1+0x18], R2 ;  /* 0x0000180201007387 */ /* 0x0005e20000100800 */
[----:B0-----:R-:W-:Y:S01]  /*2a610*/  SHF.R.S32.HI R0, RZ, 0x1f, R35 ;  /* 0x0000001fff007819 */ /* 0x001fe20000011423 */
[----:B--2---:R-:W-:-:S04]  /*2a620*/  IMAD.WIDE.U32 R2, R35, UR4, RZ ;  /* 0x0000000423027c25 */ /* 0x004fc8000f8e00ff */
[----:B------:R-:W-:Y:S01]  /*2a630*/  IMAD R0, R0, UR4, RZ ;  /* 0x0000000400007c24 */ /* 0x000fe2000f8e02ff */
[----:B------:R0:W-:Y:S03]  /*2a640*/  STL.64 [R1+0x20], R2 ;  /* 0x0000200201007387 */ /* 0x0001e60000100a00 */
[----:B------:R-:W-:-:S04]  /*2a650*/  IMAD R0, R35, UR5, R0 ;  /* 0x0000000523007c24 */ /* 0x000fc8000f8e0200 */
[----:B------:R-:W-:Y:S01]  /*2a660*/  IMAD.IADD R35, R3, 0x1, R0 ;  /* 0x0000000103237824 */ /* 0x000fe200078e0200 */
[----:B------:R-:W-:Y:S06]  /*2a670*/  @!P1 BRA `(.L_x_1941) ;  /* 0x0000000000409947 */ /* 0x000fec0003800000 */
[----:B0-----:R-:W-:Y:S01]  /*2a680*/  MOV R2, 0x0 ;  /* 0x0000000000027802 */ /* 0x001fe20000000f00 */
[----:B------:R-:W-:Y:S01]  /*2a690*/  ULDC.64 UR4, c[0x4][0x138] ;  /* 0x01004e0000047ab9 */ /* 0x000fe20000000a00 */
[----:B------:R-:W-:Y:S01]  /*2a6a0*/  ULDC.64 UR6, c[0x4][0x140] ;  /* 0x0100500000067ab9 */ /* 0x000fe20000000a00 */
[----:B------:R-:W-:Y:S01]  /*2a6b0*/  ULDC.64 UR8, c[0x4][0xb0] ;  /* 0x01002c0000087ab9 */ /* 0x000fe20000000a00 */
[----:B-1----:R-:W-:Y:S02]  /*2a6c0*/  IMAD.U32 R4, RZ, RZ, UR4 ;  /* 0x00000004ff047e24 */ /* 0x002fe4000f8e00ff */
        /* <DEDUP_REMOVED lines=11> */
.L_x_1941:
[----:B------:R-:W-:Y:S05]  /*2a780*/  BSYNC B6 ;  /* 0x0000000000067941 */ /* 0x000fea0003800000 */
.L_x_1940:
[----:B------:R-:W2:Y:S01]  /*2a790*/  LDL.LU R20, [R1+0x30] ;  /* 0x0000300001147983 */ /* 0x000ea20000300800 */
[----:B------:R-:W-:Y:S01]  /*2a7a0*/  ULDC.64 UR4, c[0x0][0x2d8] ;  /* 0x0000b60000047ab9 */ /* 0x000fe20000000a00 */
[----:B------:R-:W3:Y:S02]  /*2a7b0*/  LDC R7, c[0x0][0x448] ;  /* 0x00011200ff077b82 */ /* 0x000ee40000000800 */
[----:B------:R-:W4:Y:S04]  /*2a7c0*/  LDL.LU R21, [R1+0x18] ;  /* 0x0000180001157983 */ /* 0x000f280000300800 */
[----:B0-----:R-:W5:Y:S01]  /*2a7d0*/  LDL.LU.64 R2, [R1+0x20] ;  /* 0x0000200001027983 */ /* 0x001f620000300a00 */
[C---:B------:R-:W-:Y:S02]  /*2a7e0*/  LOP3.LUT R9, R36.reuse, 0x40, RZ, 0xfc, !PT ;  /* 0x0000004024097812 */ /* 0x040fe400078efcff */
[----:B------:R-:W-:-:S02]  /*2a7f0*/  LOP3.LUT R8, R36, 0x80, RZ, 0xfc, !PT ;  /* 0x0000008024087812 */ /* 0x000fc400078efcff */
[----:B---3--:R-:W-:-:S13]  /*2a800*/  ISETP.NE.AND P0, PT, R7, 0x1, PT ;  /* 0x000000010700780c */ /* 0x008fda0003f05270 */
[----:B------:R-:W0:Y:S01]  /*2a810*/  @P0 LDC R6, c[0x0][0x44c] ;  /* 0x00011300ff060b82 */ /* 0x000e220000000800 */
[----:B-----5:R-:W-:Y:S02]  /*2a820*/  IMAD.MOV.U32 R3, RZ, RZ, R35 ;  /* 0x000000ffff037224 */ /* 0x020fe400078e0023 */
[----:B------:R-:W-:-:S04]  /*2a830*/  IMAD.WIDE.U32 R2, R26, UR4, R2 ;  /* 0x000000041a027c25 */ /* 0x000fc8000f8e0002 */
[----:B------:R-:W-:Y:S01]  /*2a840*/  IMAD R3, R26, UR5, R3 ;  /* 0x000000051a037c24 */ /* 0x000fe2000f8e0203 */
[----:B------:R-:W-:Y:S02]  /*2a850*/  ULDC.64 UR4, c[0x0][0x2e0] ;  /* 0x0000b80000047ab9 */ /* 0x000fe40000000a00 */
[----:B--2---:R-:W-:Y:S02]  /*2a860*/  IMAD R0, R20, UR4, RZ ;  /* 0x0000000414007c24 */ /* 0x004fe4000f8e02ff */
[----:B------:R-:W2:Y:S01]  /*2a870*/  S2R R20, SR_TID.X ;  /* 0x0000000000147919 */ /* 0x000ea20000002100 */
[----:B----4-:R-:W-:-:S04]  /*2a880*/  IMAD.WIDE.U32 R2, R21, UR4, R2 ;  /* 0x0000000415027c25 */ /* 0x010fc8000f8e0002 */
[----:B------:R-:W-:Y:S01]  /*2a890*/  IMAD R0, R21, UR5, R0 ;  /* 0x0000000515007c24 */ /* 0x000fe2000f8e0200 */
[----:B------:R-:W-:-:S03]  /*2a8a0*/  ULDC.64 UR4, c[0x0][0x2d0] ;  /* 0x0000b40000047ab9 */ /* 0x000fc60000000a00 */
[----:B------:R-:W-:Y:S02]  /*2a8b0*/  IMAD.IADD R3, R3, 0x1, R0 ;  /* 0x0000000103037824 */ /* 0x000fe400078e0200 */
[----:B------:R-:W3:Y:S01]  /*2a8c0*/  @P0 LDC R0, c[0x0][0x450] ;  /* 0x00011400ff000b82 */ /* 0x000ee20000000800 */
[----:B--2---:R-:W-:-:S04]  /*2a8d0*/  LOP3.LUT R20, R20, 0x7f, RZ, 0xc0, !PT ;  /* 0x0000007f14147812 */ /* 0x004fc800078ec0ff */
[----:B------:R-:W-:Y:S02]  /*2a8e0*/  SHF.R.U32.HI R21, RZ, 0x3, R20 ;  /* 0x00000003ff157819 */ /* 0x000fe40000011614 */
[----:B------:R-:W2:Y:S02]  /*2a8f0*/  S2R R20, SR_TID.X ;  /* 0x0000000000147919 */ /* 0x000ea40000002100 */
[----:B--2---:R-:W-:-:S05]  /*2a900*/  IMAD.SHL.U32 R20, R20, 0x10, RZ ;  /* 0x0000001014147824 */ /* 0x004fca00078e00ff */
[----:B------:R-:W-:-:S05]  /*2a910*/  LOP3.LUT R20, R21, 0x70, R20, 0xf8, !PT ;  /* 0x0000007015147812 */ /* 0x000fca00078ef814 */
[----:B------:R-:W-:Y:S02]  /*2a920*/  IMAD.IADD R5, R20, 0x1, R25 ;  /* 0x0000000114057824 */ /* 0x000fe400078e0219 */
[----:B------:R-:W2:Y:S02]  /*2a930*/  S2R R20, SR_TID.X ;  /* 0x0000000000147919 */ /* 0x000ea40000002100 */
[----:B0-----:R-:W-:-:S04]  /*2a940*/  @P0 IMAD.HI.U32 R6, R5, R6, RZ ;  /* 0x0000000605060227 */ /* 0x001fc800078e00ff */
[----:B-1----:R-:W-:Y:S01]  /*2a950*/  IMAD.MOV.U32 R4, RZ, RZ, R5 ;  /* 0x000000ffff047224 */ /* 0x002fe200078e0005 */
[----:B---3--:R-:W-:-:S05]  /*2a960*/  @P0 SHF.R.U32.HI R4, RZ, R0, R6 ;  /* 0x00000000ff040219 */ /* 0x008fca0000011606 */
[----:B------:R-:W-:Y:S02]  /*2a970*/  IMAD.MOV R0, RZ, RZ, -R4 ;  /* 0x000000ffff007224 */ /* 0x000fe400078e0a04 */
[----:B------:R-:W-:-:S04]  /*2a980*/  IMAD.WIDE.U32 R2, R4, UR4, R2 ;  /* 0x0000000404027c25 */ /* 0x000fc8000f8e0002 */
[----:B------:R-:W-:Y:S01]  /*2a990*/  IMAD R0, R7, R0, R5 ;  /* 0x0000000007007224 */ /* 0x000fe200078e0205 */
[----:B------:R-:W-:-:S05]  /*2a9a0*/  SHF.R.S32.HI R5, RZ, 0x1f, R4 ;  /* 0x0000001fff057819 */ /* 0x000fca0000011404 */
[----:B------:R-:W-:-:S04]  /*2a9b0*/  IMAD R5, R5, UR4, RZ ;  /* 0x0000000405057c24 */ /* 0x000fc8000f8e02ff */
[----:B------:R-:W-:Y:S01]  /*2a9c0*/  IMAD R5, R4, UR5, R5 ;  /* 0x0000000504057c24 */ /* 0x000fe2000f8e0205 */
[----:B------:R-:W-:Y:S01]  /*2a9d0*/  SHF.R.S32.HI R4, RZ, 0x1f, R0 ;  /* 0x0000001fff047819 */ /* 0x000fe20000011400 */
[----:B------:R-:W-:Y:S02]  /*2a9e0*/  ULDC.64 UR4, c[0x0][0x2c8] ;  /* 0x0000b20000047ab9 */ /* 0x000fe40000000a00 */
[----:B------:R-:W-:Y:S01]  /*2a9f0*/  IMAD.IADD R3, R3, 0x1, R5 ;  /* 0x0000000103037824 */ /* 0x000fe200078e0205 */
[----:B--2---:R-:W-:Y:S01]  /*2aa00*/  LOP3.LUT R20, R20, 0x7f, RZ, 0xc0, !PT ;  /* 0x0000007f14147812 */ /* 0x004fe200078ec0ff */
[----:B------:R-:W-:Y:S02]  /*2aa10*/  IMAD R4, R4, UR4, RZ ;  /* 0x0000000404047c24 */ /* 0x000fe4000f8e02ff */
[----:B------:R-:W-:-:S04]  /*2aa20*/  IMAD.WIDE.U32 R2, R0, UR4, R2 ;  /* 0x0000000400027c25 */ /* 0x000fc8000f8e0002 */
[----:B------:R-:W-:Y:S01]  /*2aa30*/  IMAD R5, R0, UR5, R4 ;  /* 0x0000000500057c24 */ /* 0x000fe2000f8e0204 */
[----:B------:R-:W-:Y:S02]  /*2aa40*/  ULDC.64 UR4, c[0x0][0x280] ;  /* 0x0000a00000047ab9 */ /* 0x000fe40000000a00 */
[----:B------:R-:W-:Y:S01]  /*2aa50*/  LEA R4, P0, R2, UR4, 0x1 ;  /* 0x0000000402047c11 */ /* 0x000fe2000f8008ff */
[----:B------:R-:W-:Y:S01]  /*2aa60*/  IMAD.IADD R0, R3, 0x1, R5 ;  /* 0x0000000103007824 */ /* 0x000fe200078e0205 */
[----:B------:R-:W-:Y:S02]  /*2aa70*/  ULDC UR4, c[0x0][0x2b8] ;  /* 0x0000ae0000047ab9 */ /* 0x000fe40000000800 */
[----:B------:R-:W-:Y:S02]  /*2aa80*/  ISETP.GE.AND P4, PT, R36, UR4, PT ;  /* 0x0000000424007c0c */ /* 0x000fe4000bf86270 */
[----:B------:R-:W-:Y:S01]  /*2aa90*/  LEA.HI.X R0, R2, UR5, R0, 0x1, P0 ;  /* 0x0000000502007c11 */ /* 0x000fe200080f0c00 */
[----:B------:R-:W-:Y:S01]  /*2aaa0*/  UMOV UR5, 0xffffffff ;  /* 0xffffffff00057882 */ /* 0x000fe20000000000 */
[----:B------:R-:W-:-:S02]  /*2aab0*/  ISETP.GE.AND P3, PT, R9, UR4, PT ;  /* 0x0000000409007c0c */ /* 0x000fc4000bf66270 */
[----:B------:R-:W-:Y:S02]  /*2aac0*/  ISETP.GE.AND P2, PT, R8, UR4, PT ;  /* 0x0000000408007c0c */ /* 0x000fe4000bf46270 */
[----:B------:R-:W-:Y:S02]  /*2aad0*/  ISETP.GE.AND P1, PT, R37, UR4, PT ;  /* 0x0000000425007c0c */ /* 0x000fe4000bf26270 */
[----:B------:R-:W-:Y:S01]  /*2aae0*/  SHF.R.U32.HI R8, RZ, 0x3, R20 ;  /* 0x00000003ff087819 */ /* 0x000fe20000011614 */
[----:B------:R-:W-:Y:S10]  /*2aaf0*/  BRA.DIV UR5, `(.L_x_1942) ;  /* 0x0000005605847947 */ /* 0x000ff4000b800000 */
[----:B------:R-:W0:Y:S01]  /*2ab00*/  SHFL.IDX PT, R3, R4, RZ, 0x181f ;  /* 0x00181fff04037589 */ /* 0x000e2200000e0000 */
[----:B------:R-:W-:Y:S02]  /*2ab10*/  IMAD R5, R31, R7, RZ ;  /* 0x000000071f057224 */ /* 0x000fe400078e02ff */
        /* <DEDUP_REMOVED lines=84> */
.L_x_2114:
[----:B0-----:R-:W-:Y:S01]  /*2b060*/  VIADD R0, R25, 0x70 ;  /* 0x0000007019007836 */ /* 0x001fe20000000000 */
[----:B------:R-:W-:Y:S04]  /*2b070*/  BSSY B0, `(.L_x_1943) ;  /* 0x000000c000007945 */ /* 0x000fe80003800000 */
[----:B------:R-:W-:-:S13]  /*2b080*/  ISETP.GE.AND P0, PT, R0, R5, PT ;  /* 0x000000050000720c */ /* 0x000fda0003f06270 */
[----:B------:R-:W-:Y:S05]  /*2b090*/  @P0 BRA `(.L_x_1944) ;  /* 0x0000000000240947 */ /* 0x000fea0003800000 */
[----:B------:R-:W-:-:S05]  /*2b0a0*/  LEA R2, P0, R36, R14, 0x1 ;  /* 0x0000000e24027211 */ /* 0x000fca00078008ff */
        /* <DEDUP_REMOVED lines=8> */
.L_x_1944:
[----:B------:R-:W-:Y:S05]  /*2b130*/  BSYNC B0 ;  /* 0x0000000000007941 */ /* 0x000fea0003800000 */
.L_x_1943:
[----:B------:R-:W-:Y:S01]  /*2b140*/  NOP ;  /* 0x0000000000007918 */ /* 0x000fe20000000000 */
[----:B------:R-:W-:-:S13]  /*2b150*/  PLOP3.LUT P0, PT, PT, PT, PT, 0x80, 0x0 ;  /* 0x000000000000781c */ /* 0x000fda0003f0f070 */
.L_x_1945:
        /* <DEDUP_REMOVED lines=20> */
.L_x_2115:
[----:B------:R-:W-:Y:S05]  /*2b2a0*/  BSYNC B0 ;  /* 0x0000000000007941 */ /* 0x000fea0003800000 */
.L_x_1946:
        /* <DEDUP_REMOVED lines=14> */
.L_x_1962:
[----:B0-----:R-:W2:Y:S01]  /*2b390*/  LDL R0, [R1+0x10] ;  /* 0x0000100001007983 */ /* 0x001ea20000100800 */
[----:B------:R-:W0:Y:S03]  /*2b3a0*/  LDC R12, c[0x0][0x430] ;  /* 0x00010c00ff0c7b82 */ /* 0x000e260000000800 */
[----:B------:R-:W3:Y:S01]  /*2b3b0*/  LDL R8, [R1+0x14] ;  /* 0x0000140001087983 */ /* 0x000ee20000100800 */
[----:B------:R-:W1:Y:S01]  /*2b3c0*/  S2R R2, SR_TID.X ;  /* 0x0000000000027919 */ /* 0x000e620000002100 */
[----:B------:R-:W4:Y:S01]  /*2b3d0*/  S2R R4, SR_TID.X ;  /* 0x0000000000047919 */ /* 0x000f220000002100 */
[----:B0-----:R-:W-:-:S13]  /*2b3e0*/  ISETP.NE.AND P0, PT, R12, 0x1, PT ;  /* 0x000000010c00780c */ /* 0x001fda0003f05270 */
[----:B------:R-:W0:Y:S01]  /*2b3f0*/  @P0 LDC R3, c[0x0][0x434] ;  /* 0x00010d00ff030b82 */ /* 0x000e220000000800 */
[----:B-1----:R-:W-:Y:S01]  /*2b400*/  LOP3.LUT R2, R2, 0x7f, RZ, 0xc0, !PT ;  /* 0x0000007f02027812 */ /* 0x002fe200078ec0ff */
[----:B----4-:R-:W-:-:S03]  /*2b410*/  IMAD.SHL.U32 R4, R4, 0x10, RZ ;  /* 0x0000001004047824 */ /* 0x010fc600078e00ff */
[----:B------:R-:W-:-:S04]  /*2b420*/  SHF.R.U32.HI R2, RZ, 0x3, R2 ;  /* 0x00000003ff027819 */ /* 0x000fc80000011602 */
[----:B------:R-:W-:Y:S02]  /*2b430*/  LOP3.LUT R4, R2, 0x70, R4, 0xf8, !PT ;  /* 0x0000007002047812 */ /* 0x000fe400078ef804 */
[----:B------:R-:W1:Y:S02]  /*2b440*/  @P0 LDC R2, c[0x0][0x438] ;  /* 0x00010e00ff020b82 */ /* 0x000e640000000800 */
[----:B------:R-:W-:Y:S01]  /*2b450*/  ISETP.GT.U32.AND P6, PT, R4, 0x3f, PT ;  /* 0x0000003f0400780c */ /* 0x000fe20003fc4070 */
[----:B--2---:R-:W-:-:S04]  /*2b460*/  IMAD R0, R7, 0x40, R0 ;  /* 0x0000004007007824 */ /* 0x004fc800078e0200 */
[----:B------:R-:W-:-:S08]  /*2b470*/  IMAD.IADD R0, R4, 0x1, R0 ;  /* 0x0000000104007824 */ /* 0x000fd000078e0200 */
[----:B------:R-:W2:Y:S01]  /*2b480*/  @!P6 LDC.64 R4, c[0x0][0x428] ;  /* 0x00010a00ff04eb82 */ /* 0x000ea20000000a00 */
        /* <DEDUP_REMOVED lines=10> */
[----:B------:R-:W-:-:S04]  /*2b530*/  IMAD.MOV R5, RZ, RZ, -R11 ;  /* 0x000000ffff057224 */ /* 0x000fc800078e0a0b */
[----:B------:R-:W-:Y:S02]  /*2b540*/  IMAD R5, R12, R5, R0 ;  /* 0x000000050c057224 */ /* 0x000fe400078e0200 */
[----:B------:R-:W-:Y:S01]  /*2b550*/  IMAD.MOV.U32 R0, RZ, RZ, RZ ;  /* 0x000000ffff007224 */ /* 0x000fe200078e00ff */
[----:B0-----:R-:W-:-:S04]  /*2b560*/  @!P6 LEA R8, P0, R2, R8, 0x2 ;  /* 0x000000080208e211 */ /* 0x001fc800078010ff */
[----:B------:R-:W-:-:S05]  /*2b570*/  @!P6 LEA.HI.X R9, R2, R9, R3, 0x2, P0 ;  /* 0x000000090209e211 */ /* 0x000fca00000f1403 */
[----:B------:R0:W5:Y:S01]  /*2b580*/  @!P6 LDG.E R0, desc[UR60][R8.64] ;  /* 0x0000003c0800e981 */ /* 0x000162000c1e1900 */
[----:B------:R-:W-:Y:S01]  /*2b590*/  LOP3.LUT P5, RZ, R16, 0x20, RZ, 0xc0, !PT ;  /* 0x0000002010ff7812 */ /* 0x000fe200078ac0ff */
[----:B------:R-:W-:-:S05]  /*2b5a0*/  VIADD R22, R6, 0x1 ;  /* 0x0000000106167836 */ /* 0x000fca0000000000 */
[C---:B------:R-:W-:Y:S01]  /*2b5b0*/  ISETP.NE.AND P0, PT, R22.reuse, 0x2, PT ;  /* 0x000000021600780c */ /* 0x040fe20003f05270 */
[----:B------:R-:W-:Y:S05]  /*2b5c0*/  YIELD ;  /* 0x0000000000007946 */ /* 0x000fea0003800000 */
[----:B------:R-:W-:Y:S01]  /*2b5d0*/  SEL R29, RZ, 0x1, P0 ;  /* 0x00000001ff1d7807 */ /* 0x000fe20000000000 */
[----:B------:R-:W-:Y:S01]  /*2b5e0*/  IMAD.MOV.U32 R23, RZ, RZ, R7 ;  /* 0x000000ffff177224 */ /* 0x000fe200078e0007 */
[----:B------:R-:W-:Y:S02]  /*2b5f0*/  SEL R22, R22, RZ, P0 ;  /* 0x000000ff16167207 */ /* 0x000fe40000000000 */
[----:B------:R-:W-:Y:S01]  /*2b600*/  LOP3.LUT R29, R10, R29, RZ, 0x3c, !PT ;  /* 0x0000001d0a1d7212 */ /* 0x000fe200078e3cff */
[----:B0-----:R-:W-:Y:S06]  /*2b610*/  @!P5 BRA `(.L_x_1950) ;  /* 0x000000000004d947 */ /* 0x001fec0003800000 */
[----:B------:R-:W-:Y:S01]  /*2b620*/  BPT.TRAP 0x1 ;  /* 0x000000040000795c */ /* 0x000fe20000300000 */
.L_x_1950:
[----:B------:R-:W-:Y:S01]  /*2b630*/  IMAD R7, R22, 0x8, R17 ;  /* 0x0000000816077824 */ /* 0x000fe200078e0211 */
[----:B------:R-:W-:Y:S01]  /*2b640*/  SHF.L.U32 R2, R29, 0x1f, RZ ;  /* 0x0000001f1d027819 */ /* 0x000fe200000006ff */
[----:B------:R-:W-:Y:S03]  /*2b650*/  BSSY B1, `(.L_x_1951) ;  /* 0x0000003000017945 */ /* 0x000fe60003800000 */
[----:B------:R-:W0:Y:S02]  /*2b660*/  SYNCS.PHASECHK.TRANS64.TRYWAIT P0, [R7+URZ+0x30840], R2 ;  /* 0x03084002070075a7 */ /* 0x000e24000800017f */
[----:B0-----:R-:W-:Y:S05]  /*2b670*/  @!P0 BRA `(.L_x_1952) ;  /* 0x00000054008c8947 */ /* 0x001fea0003800000 */
.L_x_2116:
[----:B------:R-:W-:Y:S05]  /*2b680*/  BSYNC B1 ;  /* 0x0000000000017941 */ /* 0x000fea0003800000 */
.L_x_1951:
[----:B------:R-:W-:Y:S01]  /*2b690*/  SHF.R.S32.HI R20, RZ, 0x1f, R5 ;  /* 0x0000001fff147819 */ /* 0x000fe20000011405 */
[----:B------:R-:W-:Y:S01]  /*2b6a0*/  ULDC.64 UR4, c[0x0][0x300] ;  /* 0x0000c00000047ab9 */ /* 0x000fe20000000a00 */
[----:B-----5:R-:W-:Y:S01]  /*2b6b0*/  SHF.R.S32.HI R25, RZ, 0x1f, R0 ;  /* 0x0000001fff197819 */ /* 0x020fe20000011400 */
[C---:B0-----:R-:W-:Y:S01]  /*2b6c0*/  IMAD.WIDE.U32 R2, R5.reuse, UR4, RZ ;  /* 0x0000000405027c25 */ /* 0x041fe2000f8e00ff */
        /* <DEDUP_REMOVED lines=55> */
.L_x_2126:
        /* <DEDUP_REMOVED lines=17> */
.L_x_1954:
        /* <DEDUP_REMOVED lines=10> */
.L_x_1955:
[----:B------:R2:W-:Y:S01]  /*2bbf0*/  SYNCS.ARRIVE.TRANS64.A1T0 RZ, [R7+URZ+0x30830], RZ ;  /* 0x030830ff07ff79a7 */ /* 0x0005e2000810003f */
[----:B------:R-:W-:Y:S05]  /*2bc00*/  @!P6 BRA `(.L_x_1956) ;  /* 0x000000000004e947 */ /* 0x000fea0003800000 */
[----:B------:R-:W-:Y:S01]  /*2bc10*/  BPT.TRAP 0x1 ;  /* 0x000000040000795c */ /* 0x000fe20000300000 */
.L_x_1956:
[----:B-1----:R-:W-:Y:S01]  /*2bc20*/  SHF.L.U32 R2, R10, 0x1f, RZ ;  /* 0x0000001f0a027819 */ /* 0x002fe200000006ff */
[----:B--2---:R-:W-:Y:S01]  /*2bc30*/  IMAD R7, R6, 0x8, R17 ;  /* 0x0000000806077824 */ /* 0x004fe200078e0211 */
[----:B------:R-:W-:Y:S03]  /*2bc40*/  BSSY B1, `(.L_x_1957) ;  /* 0x0000003000017945 */ /* 0x000fe60003800000 */
[----:B------:R-:W1:Y:S02]  /*2bc50*/  SYNCS.PHASECHK.TRANS64.TRYWAIT P0, [R7+URZ+0x30860], R2 ;  /* 0x03086002070075a7 */ /* 0x000e64000800017f */
[----:B-1----:R-:W-:Y:S05]  /*2bc60*/  @!P0 BRA `(.L_x_1958) ;  /* 0x0000005400988947 */ /* 0x002fea0003800000 */
.L_x_2127:
[----:B------:R-:W-:Y:S05]  /*2bc70*/  BSYNC B1 ;  /* 0x0000000000017941 */ /* 0x000fea0003800000 */
.L_x_1957:
        /* <DEDUP_REMOVED lines=49> */
.L_x_2137:
[----:B-1----:R-:W-:Y:S01]  /*2bf90*/  IADD3 R2, P0, R2, R4, RZ ;  /* 0x0000000402027210 */ /* 0x002fe20007f1e0ff */
        /* <DEDUP_REMOVED lines=27> */
[----:B0-----:R-:W-:-:S04]  /*2c150*/  LEA R18, P0, R2, UR6, 0x1 ;  /* 0x0000000602127c11 */ /* 0x001fc8000f8008ff */
[----:B------:R-:W-:Y:S02]  /*2c160*/  LEA.HI.X R19, R2, UR7, R3, 0x1, P0 ;  /* 0x0000000702137c11 */ /* 0x000fe400080f0c03 */
[----:B------:R-:W-:-:S13]  /*2c170*/  PLOP3.LUT P0, PT, PT, PT, PT, 0x80, 0x0 ;  /* 0x000000000000781c */ /* 0x000fda0003f0f070 */
.L_x_1960:
        /* <DEDUP_REMOVED lines=10> */
.L_x_1961:
[----:B------:R-:W2:Y:S01]  /*2c220*/  LDL R0, [R1+0xc] ;  /* 0x00000c0001007983 */ /* 0x000ea20000100800 */
[----:B------:R0:W-:Y:S01]  /*2c230*/  SYNCS.ARRIVE.TRANS64.A1T0 RZ, [R7+URZ+0x30850], RZ ;  /* 0x030850ff07ff79a7 */ /* 0x0001e2000810003f */
[----:B------:R-:W-:Y:S02]  /*2c240*/  IMAD.MOV.U32 R6, RZ, RZ, R22 ;  /* 0x000000ffff067224 */ /* 0x000fe400078e0016 */
[----:B------:R-:W-:Y:S02]  /*2c250*/  IMAD.MOV.U32 R10, RZ, RZ, R29 ;  /* 0x000000ffff0a7224 */ /* 0x000fe400078e001d */
[----:B------:R-:W-:Y:S02]  /*2c260*/  IMAD.MOV.U32 R31, RZ, RZ, R23 ;  /* 0x000000ffff1f7224 */ /* 0x000fe400078e0017 */
[C---:B0-----:R-:W-:Y:S01]  /*2c270*/  VIADD R7, R23.reuse, 0xffffffff ;  /* 0xffffffff17077836 */ /* 0x041fe20000000000 */
[----:B--2---:R-:W-:-:S13]  /*2c280*/  ISETP.GT.AND P0, PT, R23, R0, PT ;  /* 0x000000001700720c */ /* 0x004fda0003f04270 */
[----:B------:R-:W-:Y:S05]  /*2c290*/  @P0 BRA `(.L_x_1962) ;  /* 0xfffffff0003c0947 */ /* 0x000fea000383ffff */
.L_x_1949:
[----:B------:R-:W-:Y:S05]  /*2c2a0*/  BSYNC B0 ;  /* 0x0000000000007941 */ /* 0x000fea0003800000 */
.L_x_1948:
        /* <DEDUP_REMOVED lines=17> */
.L_x_1964:
[----:B------:R-:W-:Y:S05]  /*2c3c0*/  BSYNC B0 ;  /* 0x0000000000007941 */ /* 0x000fea0003800000 */
.L_x_1963:
[----:B------:R-:W-:-:S13]  /*2c3d0*/  LOP3.LUT P0, RZ, R16, 0x20, RZ, 0xc0, !PT ;  /* 0x0000002010ff7812 */ /* 0x000fda000780c0ff */
[----:B------:R-:W-:Y:S05]  /*2c3e0*/  @!P0 BRA `(.L_x_1965) ;  /* 0x0000000000048947 */ /* 0x000fea0003800000 */
[----:B------:R-:W-:Y:S01]  /*2c3f0*/  BPT.TRAP 0x1 ;  /* 0x000000040000795c */ /* 0x000fe20000300000 */
.L_x_1965:
[----:B------:R-:W2:Y:S01]  /*2c400*/  LDL.LU R0, [R1+0x8] ;  /* 0x0000080001007983 */ /* 0x000ea20000300800 */
[----:B------:R-:W-:Y:S01]  /*2c410*/  IMAD R4, R22, 0x8, R17 ;  /* 0x0000000816047824 */ /* 0x000fe200078e0211 */
[----:B------:R-:W-:Y:S01]  /*2c420*/  SHF.L.U32 R3, R29, 0x1f, RZ ;  /* 0x0000001f1d037819 */ /* 0x000fe200000006ff */
[----:B------:R-:W-:Y:S03]  /*2c430*/  BSSY B0, `(.L_x_1966) ;  /* 0x0000004000007945 */ /* 0x000fe60003800000 */
[----:B------:R-:W0:Y:S01]  /*2c440*/  SYNCS.PHASECHK.TRANS64.TRYWAIT P0, [R4+URZ+0x30860], R3 ;  /* 0x03086003040075a7 */ /* 0x000e22000800017f */
[----:B--2---:R-:W-:Y:S01]  /*2c450*/  IMAD R5, R23, -0x40, R0 ;  /* 0xffffffc017057824 */ /* 0x004fe200078e0200 */
[----:B0-----:R-:W-:Y:S06]  /*2c460*/  @!P0 BRA `(.L_x_1967) ;  /* 0x0000005400288947 */ /* 0x001fec0003800000 */
.L_x_2138:
[----:B------:R-:W-:Y:S05]  /*2c470*/  BSYNC B0 ;  /* 0x0000000000007941 */ /* 0x000fea0003800000 */
.L_x_1966:
[----:B------:R-:W2:Y:S01]  /*2c480*/  S2R R0, SR_TID.X ;  /* 0x0000000000007919 */ /* 0x000ea20000002100 */
[----:B------:R-:W-:Y:S01]  /*2c490*/  UMOV UR4, 0xffffffff ;  /* 0xffffffff00047882 */ /* 0x000fe20000000000 */
[----:B--2---:R-:W-:-:S04]  /*2c4a0*/  LOP3.LUT R0, R0, 0x7f, RZ, 0xc0, !PT ;  /* 0x0000007f00007812 */ /* 0x004fc800078ec0ff */
[----:B------:R-:W-:-:S05]  /*2c4b0*/  SHF.R.U32.HI R0, RZ, 0x3, R0 ;  /* 0x00000003ff007819 */ /* 0x000fca0000011600 */
[----:B------:R-:W-:Y:S02]  /*2c4c0*/  IMAD.IADD R5, R5, 0x1, -R0 ;  /* 0x0000000105057824 */ /* 0x000fe400078e0a00 */
[----:B------:R-:W-:Y:S01]  /*2c4d0*/  IMAD R0, R22, 0x4000, R33 ;  /* 0x0000400016007824 */ /* 0x000fe200078e0221 */
        /* <DEDUP_REMOVED lines=8> */
[----:B------:R-:W-:Y:S02]  /*2c560*/  ISETP.LT.OR P4, PT, R5, 0x1, P3 ;  /* 0x000000010500780c */ /* 0x000fe40001f81670 */
        /* <DEDUP_REMOVED lines=28> */
[----:B-1----:R-:W-:Y:S02]  /*2c730*/  IADD3 R2, P4, R14, R8, RZ ;  /* 0x000000080e027210 */ /* 0x002fe40007f9e0ff */
[----:B------:R1:W3:Y:S03]  /*2c740*/  SHFL.IDX PT, R14, R18, 0x3, 0x181f ;  /* 0x00781f00120e7f89 */ /* 0x0002e600000e0000 */
        /* <DEDUP_REMOVED lines=9> */
.L_x_2148:
        /* <DEDUP_REMOVED lines=15> */
.L_x_1969:
        /* <DEDUP_REMOVED lines=10> */
.L_x_1970:
[----:B------:R1:W-:Y:S01]  /*2c970*/  SYNCS.ARRIVE.TRANS64.A1T0 RZ, [R4+URZ+0x30850], RZ ;  /* 0x030850ff04ff79a7 */ /* 0x0003e2000810003f */
[----:B------:R-:W-:-:S05]  /*2c980*/  VIADD R22, R22, 0x1 ;  /* 0x0000000116167836 */ /* 0x000fca0000000000 */
[----:B------:R-:W-:-:S04]  /*2c990*/  ISETP.NE.AND P0, PT, R22, 0x2, PT ;  /* 0x000000021600780c */ /* 0x000fc80003f05270 */
[----:B0-----:R-:W-:Y:S02]  /*2c9a0*/  SEL R0, RZ, 0x1, P0 ;  /* 0x00000001ff007807 */ /* 0x001fe40000000000 */
[----:B------:R-:W-:Y:S02]  /*2c9b0*/  SEL R22, R22, RZ, P0 ;  /* 0x000000ff16167207 */ /* 0x000fe40000000000 */
[----:B-1----:R-:W-:-:S07]  /*2c9c0*/  LOP3.LUT R29, R29, R0, RZ, 0x3c, !PT ;  /* 0x000000001d1d7212 */ /* 0x002fce00078e3cff */
.L_x_1927:
[----:B------:R-:W-:Y:S05]  /*2c9d0*/  BSYNC B7 ;  /* 0x0000000000077941 */ /* 0x000fea0003800000 */
.L_x_1925:
[----:B------:R-:W-:-:S13]  /*2c9e0*/  LOP3.LUT P0, RZ, R16, 0x40, RZ, 0xc0, !PT ;  /* 0x0000004010ff7812 */ /* 0x000fda000780c0ff */
[----:B------:R-:W-:Y:S05]  /*2c9f0*/  @!P0 BRA `(.L_x_1971) ;  /* 0x0000000000248947 */ /* 0x000fea0003800000 */
[----:B------:R-:W-:Y:S05]  /*2ca00*/  WARPSYNC.ALL ;  /* 0x0000000000007948 */ /* 0x000fea0003800000 */
[----:B------:R-:W1:Y:S08]  /*2ca10*/  S2UR UR5, SR_CgaCtaId ;  /* 0x00000000000579c3 */ /* 0x000e700000008800 */
[----:B------:R-:W-:Y:S06]  /*2ca20*/  BAR.SYNC.DEFER_BLOCKING 0x5, 0x180 ;  /* 0x0146000000007b1d */ /* 0x000fec0000010000 */
[----:B------:R-:W-:-:S02]  /*2ca30*/  UMOV UR4, 0x400 ;  /* 0x0000040000047882 */ /* 0x000fc40000000000 */
[----:B-1----:R-:W-:-:S06]  /*2ca40*/  ULEA UR4, UR5, UR4, 0x18 ;  /* 0x0000000405047291 */ /* 0x002fcc000f8ec03f */
[----:B------:R-:W-:-:S05]  /*2ca50*/  IMAD.U32 R17, RZ, RZ, UR4 ;  /* 0x00000004ff117e24 */ /* 0x000fca000f8e00ff */
[----:B------:R1:W2:Y:S01]  /*2ca60*/  LDS.128 R24, [R17+0x308d0] ;  /* 0x0308d00011187984 */ /* 0x0002a20000000c00 */
[----:B------:R-:W-:Y:S06]  /*2ca70*/  BAR.ARV 0x4, 0x180 ;  /* 0x0106000000007b1d */ /* 0x000fec0000002000 */
[----:B------:R-:W-:Y:S05]  /*2ca80*/  BRA `(.L_x_1972) ;  /* 0x0000000c00d47947 */ /* 0x000fea0003800000 */
.L_x_1971:
[----:B------:R-:W1:Y:S01]  /*2ca90*/  S2R R10, SR_TID.X ;  /* 0x00000000000a7919 */ /* 0x000e620000002100 */
[----:B------:R-:W-:Y:S01]  /*2caa0*/  UMOV UR4, 0xffffffff ;  /* 0xffffffff00047882 */ /* 0x000fe20000000000 */
[----:B-1----:R-:W-:-:S04]  /*2cab0*/  LOP3.LUT R10, R10, 0x1f, RZ, 0xc0, !PT ;  /* 0x0000001f0a0a7812 */ /* 0x002fc800078ec0ff */
[----:B------:R-:W-:Y:S01]  /*2cac0*/  ISETP.NE.AND P0, PT, R10, 0x1f, PT ;  /* 0x0000001f0a00780c */ /* 0x000fe20003f05270 */
[----:B------:R-:W-:-:S12]  /*2cad0*/  BRA.DIV UR4, `(.L_x_1973) ;  /* 0x0000005604447947 */ /* 0x000fd8000b800000 */
[----:B------:R-:W-:Y:S01]  /*2cae0*/  IMAD.IADD R9, R27, 0x1, R10 ;  /* 0x000000011b097824 */ /* 0x000fe200078e020a */
[----:B------:R-:W-:-:S04]  /*2caf0*/  ULDC UR4, c[0x0][0xc3c] ;  /* 0x00030f0000047ab9 */ /* 0x000fc80000000800 */
        /* <DEDUP_REMOVED lines=14> */
[----:B0-----:R0:W-:Y:S02]  /*2cbe0*/  SHFL.IDX PT, R6, R24, 0x1, 0x1f ;  /* 0x00201f0018067f89 */ /* 0x0011e400000e0000 */
[----:B0-----:R-:W-:-:S02]  /*2cbf0*/  IMAD.MOV.U32 R24, RZ, RZ, RZ ;  /* 0x000000ffff187224 */ /* 0x001fc400078e00ff */
[----:B---3--:R-:W-:Y:S02]  /*2cc00*/  @!P1 IMAD.MOV.U32 R25, RZ, RZ, R7 ;  /* 0x000000ffff199224 */ /* 0x008fe400078e0007 */
        /* <DEDUP_REMOVED lines=19> */
.L_x_2158:
[----:B------:R-:W-:Y:S02]  /*2cd40*/  ULDC UR4, c[0x0][0xc38] ;  /* 0x00030e0000047ab9 */ /* 0x000fe40000000800 */
[----:B------:R-:W-:-:S04]  /*2cd50*/  IMAD.U32 R4, RZ, RZ, UR4 ;  /* 0x00000004ff047e24 */ /* 0x000fc8000f8e00ff */
[----:B-1----:R-:W-:-:S04]  /*2cd60*/  IMAD R5, R14, R4, RZ ;  /* 0x000000040e057224 */ /* 0x002fc800078e02ff */
[----:B------:R-:W-:-:S05]  /*2cd70*/  IMAD.IADD R6, R6, 0x1, R5 ;  /* 0x0000000106067824 */ /* 0x000fca00078e0205 */
[----:B------:R-:W-:-:S13]  /*2cd80*/  ISETP.GT.AND P6, PT, R6, R0, PT ;  /* 0x000000000600720c */ /* 0x000fda0003fc4270 */
[----:B------:R-:W-:Y:S05]  /*2cd90*/  @P6 BRA `(.L_x_1974) ;  /* 0x0000000000a46947 */ /* 0x000fea0003800000 */
.L_x_1977:
[----:B------:R-:W1:Y:S01]  /*2cda0*/  LDC R2, c[0x0][0xc3c] ;  /* 0x00030f00ff027b82 */ /* 0x000e620000000800 */
[----:B------:R-:W-:-:S05]  /*2cdb0*/  VIADD R27, R27, 0x1f ;  /* 0x0000001f1b1b7836 */ /* 0x000fca0000000000 */
[----:B-1----:R-:W-:-:S13]  /*2cdc0*/  ISETP.GE.AND P6, PT, R27, R2, PT ;  /* 0x000000021b00720c */ /* 0x002fda0003fc6270 */
[----:B------:R-:W-:Y:S05]  /*2cdd0*/  @P6 BRA `(.L_x_1975) ;  /* 0x0000000800bc6947 */ /* 0x000fea0003800000 */
[----:B0-----:R-:W0:Y:S01]  /*2cde0*/  S2R R3, SR_TID.X ;  /* 0x0000000000037919 */ /* 0x001e220000002100 */
[----:B------:R-:W-:Y:S01]  /*2cdf0*/  IMAD.MOV.U32 R25, RZ, RZ, RZ ;  /* 0x000000ffff197224 */ /* 0x000fe200078e00ff */
[----:B0-----:R-:W-:-:S05]  /*2ce00*/  LOP3.LUT R3, R3, 0x1f, RZ, 0xc0, !PT ;  /* 0x0000001f03037812 */ /* 0x001fca00078ec0ff */
[----:B------:R-:W-:-:S05]  /*2ce10*/  IMAD.IADD R7, R27, 0x1, R3 ;  /* 0x000000011b077824 */ /* 0x000fca00078e0203 */
[----:B------:R-:W-:-:S13]  /*2ce20*/  ISETP.GE.OR P6, PT, R7, R2, !P0 ;  /* 0x000000020700720c */ /* 0x000fda00047c6670 */
[----:B------:R-:W0:Y:S08]  /*2ce30*/  @!P6 LDC.64 R2, c[0x0][0xc80] ;  /* 0x00032000ff02eb82 */ /* 0x000e300000000a00 */
[----:B------:R-:W1:Y:S01]  /*2ce40*/  @!P6 LDC.64 R4, c[0x0][0xc78] ;  /* 0x00031e00ff04eb82 */ /* 0x000e620000000a00 */
[----:B------:R-:W-:Y:S02]  /*2ce50*/  IMAD.MOV.U32 R8, RZ, RZ, RZ ;  /* 0x000000ffff087224 */ /* 0x000fe400078e00ff */
[----:B0-----:R-:W-:-:S05]  /*2ce60*/  @!P6 IMAD.WIDE R2, R7, 0x4, R2 ;  /* 0x000000040702e825 */ /* 0x001fca00078e0202 */
[----:B------:R1:W2:Y:S02]  /*2ce70*/  @!P6 LDG.E R25, desc[UR60][R2.64] ;  /* 0x0000003c0219e981 */ /* 0x0002a4000c1e1900 */
[----:B-1----:R-:W-:-:S05]  /*2ce80*/  @!P6 IMAD.WIDE R2, R7, 0x4, R4 ;  /* 0x000000040702e825 */ /* 0x002fca00078e0204 */
        /* <DEDUP_REMOVED lines=20> */
.L_x_2166:
[----:B------:R-:W-:Y:S02]  /*2cfd0*/  ULDC UR4, c[0x0][0xc38] ;  /* 0x00030e0000047ab9 */ /* 0x000fe40000000800 */
[----:B------:R-:W-:-:S04]  /*2cfe0*/  IMAD.U32 R4, RZ, RZ, UR4 ;  /* 0x00000004ff047e24 */ /* 0x000fc8000f8e00ff */
[----:B-1----:R-:W-:-:S04]  /*2cff0*/  IMAD R5, R14, R4, RZ ;  /* 0x000000040e057224 */ /* 0x002fc800078e02ff */
[----:B------:R-:W-:-:S05]  /*2d000*/  IMAD.IADD R6, R5, 0x1, R6 ;  /* 0x0000000105067824 */ /* 0x000fca00078e0206 */
[----:B------:R-:W-:-:S13]  /*2d010*/  ISETP.GT.AND P6, PT, R6, R0, PT ;  /* 0x000000000600720c */ /* 0x000fda0003fc4270 */
[----:B------:R-:W-:Y:S05]  /*2d020*/  @!P6 BRA `(.L_x_1977) ;  /* 0xfffffffc005ce947 */ /* 0x000fea000383ffff */
.L_x_1974:
        /* <DEDUP_REMOVED lines=10> */
.L_x_2171:
[----:B------:R-:W-:-:S13]  /*2d0d0*/  ISETP.NE.AND P0, PT, R2, RZ, PT ;  /* 0x000000ff0200720c */ /* 0x000fda0003f05270 */
[----:B------:R-:W-:Y:S05]  /*2d0e0*/  @!P0 BRA `(.L_x_1979) ;  /* 0x0000000000108947 */ /* 0x000fea0003800000 */
[----:B------:R-:W-:Y:S01]  /*2d0f0*/  UMOV UR4, 0xffffffff ;  /* 0xffffffff00047882 */ /* 0x000fe20000000000 */
[----:B-1----:R-:W-:Y:S02]  /*2d100*/  VIADD R12, R12, 0xffffffff ;  /* 0xffffffff0c0c7836 */ /* 0x002fe40000000000 */
[----:B------:R-:W-:Y:S05]  /*2d110*/  BRA.DIV UR4, `(.L_x_1980) ;  /* 0x0000005a04007947 */ /* 0x000fea000b800000 */
[----:B------:R4:W1:Y:S02]  /*2d120*/  SHFL.IDX PT, R24, R3, R12, 0x1f ;  /* 0x00001f0c03187589 */ /* 0x00086400000e0000 */
.L_x_1979:
[----:B---3--:R-:W-:Y:S01]  /*2d130*/  ISETP.NE.AND P0, PT, R8, 0x1, PT ;  /* 0x000000010800780c */ /* 0x008fe20003f05270 */
[----:B-1----:R-:W-:-:S04]  /*2d140*/  IMAD R24, R24, R4, R5 ;  /* 0x0000000418187224 */ /* 0x002fc800078e0205 */
[----:B------:R-:W-:-:S08]  /*2d150*/  IMAD.IADD R0, R0, 0x1, -R24 ;  /* 0x0000000100007824 */ /* 0x000fd000078e0a18 */
[----:B------:R-:W-:Y:S05]  /*2d160*/  @!P0 BRA `(.L_x_1981) ;  /* 0x0000000000dc8947 */ /* 0x000fea0003800000 */
[----:B--2---:R-:W-:Y:S02]  /*2d170*/  IABS R4, R25 ;  /* 0x0000001900047213 */ /* 0x004fe40000000000 */
[----:B------:R-:W-:Y:S02]  /*2d180*/  IABS R5, R8 ;  /* 0x0000000800057213 */ /* 0x000fe40000000000 */
[----:B------:R-:W1:Y:S08]  /*2d190*/  I2F.RP R6, R4 ;  /* 0x0000000400067306 */ /* 0x000e700000209400 */
[----:B------:R-:W2:Y:S08]  /*2d1a0*/  I2F.RP R9, R5 ;  /* 0x0000000500097306 */ /* 0x000eb00000209400 */
[----:B-1----:R-:W1:Y:S08]  /*2d1b0*/  MUFU.RCP R6, R6 ;  /* 0x0000000600067308 */ /* 0x002e700000001000 */
[----:B--2---:R-:W-:Y:S01]  /*2d1c0*/  MUFU.RCP R9, R9 ;  /* 0x0000000900097308 */ /* 0x004fe20000001000 */
[----:B-1----:R-:W-:-:S07]  /*2d1d0*/  VIADD R2, R6, 0xffffffe ;  /* 0x0ffffffe06027836 */ /* 0x002fce0000000000 */
[----:B0---4-:R0:W1:Y:S02]  /*2d1e0*/  F2I.FTZ.U32.TRUNC.NTZ R3, R2 ;  /* 0x0000000200037305 */ /* 0x011064000021f000 */
[----:B0-----:R-:W-:Y:S02]  /*2d1f0*/  IMAD.MOV.U32 R2, RZ, RZ, RZ ;  /* 0x000000ffff027224 */ /* 0x001fe400078e00ff */
[----:B-1----:R-:W-:-:S04]  /*2d200*/  IMAD.MOV R7, RZ, RZ, -R3 ;  /* 0x000000ffff077224 */ /* 0x002fc800078e0a03 */
[----:B------:R-:W-:-:S04]  /*2d210*/  IMAD R7, R7, R4, RZ ;  /* 0x0000000407077224 */ /* 0x000fc800078e02ff */
[----:B------:R-:W-:Y:S01]  /*2d220*/  IMAD.HI.U32 R3, R3, R7, R2 ;  /* 0x0000000703037227 */ /* 0x000fe200078e0002 */
[----:B------:R-:W-:Y:S02]  /*2d230*/  IABS R7, R0 ;  /* 0x0000000000077213 */ /* 0x000fe40000000000 */
[----:B------:R-:W-:-:S03]  /*2d240*/  IABS R2, R25 ;  /* 0x0000001900027213 */ /* 0x000fc60000000000 */
[----:B------:R-:W-:-:S04]  /*2d250*/  IMAD.HI.U32 R6, R3, R7, RZ ;  /* 0x0000000703067227 */ /* 0x000fc800078e00ff */
[----:B------:R-:W-:Y:S02]  /*2d260*/  IMAD.MOV R2, RZ, RZ, -R2 ;  /* 0x000000ffff027224 */ /* 0x000fe400078e0a02 */
        /* <DEDUP_REMOVED lines=39> */
.L_x_1981:
        /* <DEDUP_REMOVED lines=37> */
[----:B0-----:R-:W-:-:S06]  /*2d730*/  VIADD R3, R8, 0xffffffe ;  /* 0x0ffffffe08037836 */ /* 0x001fcc0000000000 */
[----:B------:R-:W0:Y:S02]  /*2d740*/  F2I.FTZ.U32.TRUNC.NTZ R3, R3 ;  /* 0x0000000300037305 */ /* 0x000e24000021f000 */
[----:B0-----:R-:W-:-:S04]  /*2d750*/  IMAD.MOV R0, RZ, RZ, -R3 ;  /* 0x000000ffff007224 */ /* 0x001fc800078e0a03 */
[----:B------:R-:W-:Y:S01]  /*2d760*/  IMAD R9, R0, R7, RZ ;  /* 0x0000000700097224 */ /* 0x000fe200078e02ff */
[----:B------:R-:W-:-:S03]  /*2d770*/  IABS R0, R4 ;  /* 0x0000000400007213 */ /* 0x000fc60000000000 */
        /* <DEDUP_REMOVED lines=10> */
[----:B------:R-:W-:Y:S02]  /*2d820*/  LOP3.LUT R0, R5, R4, RZ, 0x3c, !PT ;  /* 0x0000000405007212 */ /* 0x000fe400078e3cff */
[----:B------:R-:W-:Y:S02]  /*2d830*/  IADD3 R5, R6, 0x1000000, R5 ;  /* 0x0100000006057810 */ /* 0x000fe40007ffe005 */
[----:B------:R-:W-:-:S07]  /*2d840*/  ISETP.GE.AND P2, PT, R0, RZ, PT ;  /* 0x000000ff0000720c */ /* 0x000fce0003f46270 */
[----:B------:R-:W-:-:S06]  /*2d850*/  @P0 VIADD R2, R2, 0x1 ;  /* 0x0000000102020836 */ /* 0x000fcc0000000000 */
[----:B------:R-:W-:Y:S01]  /*2d860*/  @!P2 IMAD.MOV R2, RZ, RZ, -R2 ;  /* 0x000000ffff02a224 */ /* 0x000fe200078e0a02 */
[----:B------:R-:W-:Y:S01]  /*2d870*/  @!P1 LOP3.LUT R2, RZ, R4, RZ, 0x33, !PT ;  /* 0x00000004ff029212 */ /* 0x000fe200078e33ff */
[----:B------:R-:W-:-:S04]  /*2d880*/  IMAD.MOV R4, RZ, RZ, -R4 ;  /* 0x000000ffff047224 */ /* 0x000fc800078e0a04 */
[----:B------:R-:W-:-:S07]  /*2d890*/  IMAD R26, R2, R4, R5 ;  /* 0x00000004021a7224 */ /* 0x000fce00078e0205 */
.L_x_1982:
[----:B------:R-:W-:-:S05]  /*2d8a0*/  LOP3.LUT R2, RZ, R2, RZ, 0x33, !PT ;  /* 0x00000002ff027212 */ /* 0x000fca00078e33ff */
[----:B------:R-:W-:Y:S01]  /*2d8b0*/  IMAD.IADD R25, R25, 0x1, R2 ;  /* 0x0000000119197824 */ /* 0x000fe200078e0202 */
[----:B------:R-:W-:Y:S06]  /*2d8c0*/  BRA `(.L_x_1983) ;  /* 0x00000000001c7947 */ /* 0x000fec0003800000 */
.L_x_1975:
[----:B------:R-:W-:Y:S01]  /*2d8d0*/  UMOV UR4, URZ ;  /* 0x0000003f00047c82 */ /* 0x000fe20008000000 */
[----:B------:R-:W-:Y:S01]  /*2d8e0*/  UMOV UR5, URZ ;  /* 0x0000003f00057c82 */ /* 0x000fe20008000000 */
[----:B------:R-:W-:Y:S01]  /*2d8f0*/  ULDC UR6, c[0x0][0xc3c] ;  /* 0x00030f0000067ab9 */ /* 0x000fe20000000800 */
[----:B------:R-:W-:Y:S02]  /*2d900*/  IMAD.MOV.U32 R24, RZ, RZ, R0 ;  /* 0x000000ffff187224 */ /* 0x000fe400078e0000 */
[----:B------:R-:W-:Y:S02]  /*2d910*/  IMAD.U32 R25, RZ, RZ, UR4 ;  /* 0x00000004ff197e24 */ /* 0x000fe4000f8e00ff */
[----:B------:R-:W-:Y:S02]  /*2d920*/  IMAD.U32 R26, RZ, RZ, UR5 ;  /* 0x00000005ff1a7e24 */ /* 0x000fe4000f8e00ff */
[----:B------:R-:W-:-:S07]  /*2d930*/  IMAD.U32 R27, RZ, RZ, UR6 ;  /* 0x00000006ff1b7e24 */ /* 0x000fce000f8e00ff */
.L_x_1983:
[----:B------:R-:W1:Y:S01]  /*2d940*/  S2R R0, SR_TID.X ;  /* 0x0000000000007919 */ /* 0x000e620000002100 */
[----:B------:R-:W-:Y:S05]  /*2d950*/  WARPSYNC.ALL ;  /* 0x0000000000007948 */ /* 0x000fea0003800000 */
[----:B------:R-:W-:Y:S01]  /*2d960*/  BAR.SYNC.DEFER_BLOCKING 0x4, 0x180 ;  /* 0x0106000000007b1d */ /* 0x000fe20000010000 */
[----:B-1----:R-:W-:-:S04]  /*2d970*/  LOP3.LUT R0, R0, 0x1f, RZ, 0xc0, !PT ;  /* 0x0000001f00007812 */ /* 0x002fc800078ec0ff */
[----:B------:R-:W-:-:S13]  /*2d980*/  ISETP.NE.AND P0, PT, R0, RZ, PT ;  /* 0x000000ff0000720c */ /* 0x000fda0003f05270 */
[----:B0-----:R-:W0:Y:S01]  /*2d990*/  @!P0 S2R R3, SR_CgaCtaId ;  /* 0x0000000000038919 */ /* 0x001e220000008800 */
[----:B------:R-:W-:-:S04]  /*2d9a0*/  @!P0 MOV R0, 0x400 ;  /* 0x0000040000008802 */ /* 0x000fc80000000f00 */
[----:B0-----:R-:W-:-:S05]  /*2d9b0*/  @!P0 LEA R17, R3, R0, 0x18 ;  /* 0x0000000003118211 */ /* 0x001fca00078ec0ff */
[----:B------:R3:W-:Y:S01]  /*2d9c0*/  @!P0 STS.128 [R17+0x308d0], R24 ;  /* 0x0308d01811008388 */ /* 0x0007e20000000c00 */
[----:B------:R-:W-:Y:S06]  /*2d9d0*/  BAR.ARV 0x5, 0x180 ;  /* 0x0146000000007b1d */ /* 0x000fec0000002000 */
.L_x_1972:
[----:B------:R-:W-:Y:S02]  /*2d9e0*/  ULDC UR4, c[0x0][0xc3c] ;  /* 0x00030f0000047ab9 */ /* 0x000fe40000000800 */
[----:B--2---:R-:W-:-:S13]  /*2d9f0*/  ISETP.GE.AND P0, PT, R27, UR4, PT ;  /* 0x000000041b007c0c */ /* 0x004fda000bf06270 */
[----:B------:R-:W-:Y:S05]  /*2da00*/  @!P0 BRA `(.L_x_1984) ;  /* 0xffffff8c00fc8947 */ /* 0x000fea000383ffff */
[----:B------:R-:W-:Y:S05]  /*2da10*/  BSYNC B8 ;  /* 0x0000000000087941 */ /* 0x000fea0003800000 */
.L_x_1857:
[----:B------:R-:W2:Y:S01]  /*2da20*/  LDL.LU R0, [R1+0x2c] ;  /* 0x00002c0001007983 */ /* 0x000ea20000300800 */
[----:B------:R-:W-:Y:S01]  /*2da30*/  BSSY B0, `(.L_x_1985) ;  /* 0x000000b000007945 */ /* 0x000fe20003800000 */
[----:B------:R-:W4:Y:S01]  /*2da40*/  S2R R5, SR_CgaCtaId ;  /* 0x0000000000057919 */ /* 0x000f220000008800 */
[----:B--2---:R-:W-:-:S05]  /*2da50*/  VIADD R0, R0, 0x1 ;  /* 0x0000000100007836 */ /* 0x004fca0000000000 */
        /* <DEDUP_REMOVED lines=8> */
.L_x_2174:
[----:B------:R-:W-:Y:S05]  /*2dae0*/  BSYNC B0 ;  /* 0x0000000000007941 */ /* 0x000fea0003800000 */
.L_x_1985:
[----:B------:R-:W-:-:S03]  /*2daf0*/  UMOV UR4, 0xffffffff ;  /* 0xffffffff00047882 */ /* 0x000fc60000000000 */
[----:B------:R-:W-:Y:S05]  /*2db00*/  BRA.DIV UR4, `(.L_x_1987) ;  /* 0x0000004e04c07947 */ /* 0x000fea000b800000 */
[----:B-1----:R-:W1:Y:S02]  /*2db10*/  S2R R0, SR_TID.X ;  /* 0x0000000000007919 */ /* 0x002e640000002100 */
[----:B-1----:R-:W-:-:S04]  /*2db20*/  SHF.R.U32.HI R0, RZ, 0x5, R0 ;  /* 0x00000005ff007819 */ /* 0x002fc80000011600 */
[----:B------:R-:W-:-:S05]  /*2db30*/  LOP3.LUT R0, R0, 0x3, RZ, 0xc0, !PT ;  /* 0x0000000300007812 */ /* 0x000fca00078ec0ff */
[----:B------:R1:W2:Y:S02]  /*2db40*/  SHFL.IDX PT, R14, R0, RZ, 0x1f ;  /* 0x00001fff000e7589 */ /* 0x0002a400000e0000 */
.L_x_2177:
[----:B--2---:R-:W-:-:S13]  /*2db50*/  ISETP.NE.AND P0, PT, R14, RZ, PT ;  /* 0x000000ff0e00720c */ /* 0x004fda0003f05270 */
[----:B------:R-:W-:Y:S05]  /*2db60*/  @P0 BRA `(.L_x_1537) ;  /* 0x0000000000900947 */ /* 0x000fea0003800000 */
[----:B------:R-:W-:-:S03]  /*2db70*/  UMOV UR4, 0xffffffff ;  /* 0xffffffff00047882 */ /* 0x000fc60000000000 */
[----:B------:R-:W-:Y:S05]  /*2db80*/  BRA.DIV UR4, `(.L_x_1988) ;  /* 0x0000004e04d47947 */ /* 0x000fea000b800000 */
[----:B------:R-:W-:-:S13]  /*2db90*/  ELECT P6, URZ, PT ;  /* 0x00000000003f782f */ /* 0x000fda00038c0000 */
.L_x_2180:
        /* <DEDUP_REMOVED lines=8> */
.L_x_1989:
[C---:B------:R-:W-:Y:S01]  /*2dc20*/  IMAD R3, R22.reuse, 0x8, R5 ;  /* 0x0000000816037824 */ /* 0x040fe200078e0205 */
[----:B------:R-:W-:Y:S01]  /*2dc30*/  SHF.L.U32 R2, R29, 0x1f, RZ ;  /* 0x0000001f1d027819 */ /* 0x000fe200000006ff */
[----:B------:R-:W-:-:S03]  /*2dc40*/  VIADD R22, R22, 0x1 ;  /* 0x0000000116167836 */ /* 0x000fc60000000000 */
[----:B------:R-:W1:Y:S02]  /*2dc50*/  SYNCS.PHASECHK.TRANS64.TRYWAIT P1, [R3+URZ+0x30840], R2 ;  /* 0x03084002030075a7 */ /* 0x000e64000802017f */
[----:B------:R-:W-:-:S04]  /*2dc60*/  ISETP.NE.AND P2, PT, R22, 0x2, PT ;  /* 0x000000021600780c */ /* 0x000fc80003f45270 */
[----:B------:R-:W-:Y:S01]  /*2dc70*/  SEL R0, RZ, 0x1, P2 ;  /* 0x00000001ff007807 */ /* 0x000fe20001000000 */
[----:B-1----:R-:W-:Y:S08]  /*2dc80*/  @!P1 BRA `(.L_x_1990) ;  /* 0x0000004c00b49947 */ /* 0x002ff00003800000 */
.L_x_2181:
[----:B------:R-:W-:Y:S02]  /*2dc90*/  SEL R22, R22, RZ, P2 ;  /* 0x000000ff16167207 */ /* 0x000fe40001000000 */
[----:B------:R-:W-:Y:S01]  /*2dca0*/  LOP3.LUT R0, R29, R0, RZ, 0x3c, !PT ;  /* 0x000000001d007212 */ /* 0x000fe200078e3cff */
[----:B------:R-:W-:Y:S06]  /*2dcb0*/  @!P0 BRA `(.L_x_1991) ;  /* 0x0000000000048947 */ /* 0x000fec0003800000 */
[----:B------:R-:W-:Y:S01]  /*2dcc0*/  BPT.TRAP 0x1 ;  /* 0x000000040000795c */ /* 0x000fe20000300000 */
.L_x_1991:
[----:B------:R-:W-:Y:S01]  /*2dcd0*/  IMAD R5, R22, 0x8, R5 ;  /* 0x0000000816057824 */ /* 0x000fe200078e0205 */
[----:B------:R-:W-:-:S04]  /*2dce0*/  SHF.L.U32 R0, R0, 0x1f, RZ ;  /* 0x0000001f00007819 */ /* 0x000fc800000006ff */
[----:B------:R-:W2:Y:S02]  /*2dcf0*/  SYNCS.PHASECHK.TRANS64.TRYWAIT P1, [R5+URZ+0x30840], R0 ;  /* 0x03084000050075a7 */ /* 0x000ea4000802017f */
[----:B--2---:R-:W-:Y:S05]  /*2dd00*/  @!P1 BRA `(.L_x_1992) ;  /* 0x0000004c00a89947 */ /* 0x004fea0003800000 */
.L_x_2182:
[----:B------:R-:W-:Y:S05]  /*2dd10*/  @!P0 BRA `(.L_x_1993) ;  /* 0x0000000000048947 */ /* 0x000fea0003800000 */
[----:B------:R-:W-:Y:S01]  /*2dd20*/  BPT.TRAP 0x1 ;  /* 0x000000040000795c */ /* 0x000fe20000300000 */
.L_x_1993:
[----:B------:R-:W4:Y:S02]  /*2dd30*/  SYNCS.PHASECHK.TRANS64.TRYWAIT P1, [R3+URZ+0x30860], R2 ;  /* 0x03086002030075a7 */ /* 0x000f24000802017f */
[----:B----4-:R-:W-:Y:S05]  /*2dd40*/  @!P1 BRA `(.L_x_1994) ;  /* 0x0000004c00ac9947 */ /* 0x010fea0003800000 */
.L_x_2183:
[----:B------:R-:W-:Y:S05]  /*2dd50*/  @!P0 BRA `(.L_x_1995) ;  /* 0x0000000000048947 */ /* 0x000fea0003800000 */
[----:B------:R-:W-:Y:S01]  /*2dd60*/  BPT.TRAP 0x1 ;  /* 0x000000040000795c */ /* 0x000fe20000300000 */
.L_x_1995:
[----:B------:R0:W0:Y:S02]  /*2dd70*/  SYNCS.PHASECHK.TRANS64.TRYWAIT P0, [R5+URZ+0x30860], R0 ;  /* 0x03086000050075a7 */ /* 0x000024000800017f */
[----:B0-----:R-:W-:Y:S05]  /*2dd80*/  @!P0 NANOSLEEP.SYNCS 0x989680 ;  /* 0x009896800000895d */ /* 0x001fea0003900000 */
[----:B------:R-:W0:Y:S02]  /*2dd90*/  @!P0 SYNCS.PHASECHK.TRANS64 P0, [R5+URZ+0x30860], R0 ;  /* 0x03086000050085a7 */ /* 0x000e24000800007f */
[----:B0-----:R-:W-:Y:S05]  /*2dda0*/  @!P0 BRA `(.L_x_1995) ;  /* 0xfffffffc00f08947 */ /* 0x001fea000383ffff */
.L_x_1537:
[----:B------:R-:W-:Y:S05]  /*2ddb0*/  BSYNC B9 ;  /* 0x0000000000097941 */ /* 0x000fea0003800000 */
.L_x_1534:
[----:B------:R-:W-:Y:S05]  /*2ddc0*/  EXIT ;  /* 0x000000000000794d */ /* 0x000fea0003800000 */
.L_x_1565:
[----:B0-----:R0:W1:Y:S02]  /*2ddd0*/  SYNCS.PHASECHK.TRANS64.TRYWAIT P6, [R88+URZ+0x30890], R100 ;  /* 0x03089064580075a7 */ /* 0x00106400080c017f */
[----:B-1----:R-:W-:Y:S05]  /*2dde0*/  @!P6 NANOSLEEP.SYNCS 0x989680 ;  /* 0x009896800000e95d */ /* 0x002fea0003900000 */
[----:B------:R-:W1:Y:S02]  /*2ddf0*/  @!P6 SYNCS.PHASECHK.TRANS64 P6, [R88+URZ+0x30890], R100 ;  /* 0x030890645800e5a7 */ /* 0x000e6400080c007f */
[----:B-1----:R-:W-:Y:S05]  /*2de00*/  @!P6 BRA `(.L_x_1565) ;  /* 0xfffffffc00f0e947 */ /* 0x002fea000383ffff */
[----:B------:R-:W-:Y:S05]  /*2de10*/  BRA `(.L_x_1996) ;  /* 0xfffffd5c00e87947 */ /* 0x000fea000383ffff */
.L_x_1566:
        /* <DEDUP_REMOVED lines=8> */
.L_x_1998:
[----:B------:R-:W-:Y:S05]  /*2dea0*/  BSYNC B1 ;  /* 0x0000000000017941 */ /* 0x000fea0003800000 */
.L_x_1997:
        /* <DEDUP_REMOVED lines=8> */
.L_x_1999:
[----:B------:R-:W-:Y:S01]  /*2df30*/  IMAD.MOV.U32 R11, RZ, RZ, R14 ;  /* 0x000000ffff0b7224 */ /* 0x000fe200078e000e */
[----:B------:R-:W-:Y:S06]  /*2df40*/  BRA `(.L_x_2000) ;  /* 0xfffffd5c00b07947 */ /* 0x000fec000383ffff */
.L_x_1583:
        /* <DEDUP_REMOVED lines=8> */
.L_x_2002:
[----:B------:R-:W-:Y:S05]  /*2dfd0*/  BSYNC B1 ;  /* 0x0000000000017941 */ /* 0x000fea0003800000 */
.L_x_2001:
        /* <DEDUP_REMOVED lines=8> */
.L_x_2003:
[----:B------:R-:W-:Y:S01]  /*2e060*/  IMAD.MOV.U32 R104, RZ, RZ, R14 ;  /* 0x000000ffff687224 */ /* 0x000fe200078e000e */
[----:B------:R-:W-:Y:S06]  /*2e070*/  BRA `(.L_x_2004) ;  /* 0xfffffd6c00147947 */ /* 0x000fec000383ffff */
.L_x_1605:
[----:B0-----:R0:W1:Y:S02]  /*2e080*/  SYNCS.PHASECHK.TRANS64.TRYWAIT P6, [R88+URZ+0x30890], R100 ;  /* 0x03089064580075a7 */ /* 0x00106400080c017f */
[----:B-1----:R-:W-:Y:S05]  /*2e090*/  @!P6 NANOSLEEP.SYNCS 0x989680 ;  /* 0x009896800000e95d */ /* 0x002fea0003900000 */
[----:B------:R-:W1:Y:S02]  /*2e0a0*/  @!P6 SYNCS.PHASECHK.TRANS64 P6, [R88+URZ+0x30890], R100 ;  /* 0x030890645800e5a7 */ /* 0x000e6400080c007f */
[----:B-1----:R-:W-:Y:S05]  /*2e0b0*/  @!P6 BRA `(.L_x_1605) ;  /* 0xfffffffc00f0e947 */ /* 0x002fea000383ffff */
[----:B------:R-:W-:Y:S05]  /*2e0c0*/  BRA `(.L_x_2005) ;  /* 0xfffffd8000c87947 */ /* 0x000fea000383ffff */
.L_x_1606:
        /* <DEDUP_REMOVED lines=8> */
.L_x_2007:
[----:B------:R-:W-:Y:S05]  /*2e150*/  BSYNC B1 ;  /* 0x0000000000017941 */ /* 0x000fea0003800000 */
.L_x_2006:
        /* <DEDUP_REMOVED lines=8> */
.L_x_2008:
[----:B------:R-:W-:Y:S01]  /*2e1e0*/  IMAD.MOV.U32 R11, RZ, RZ, R14 ;  /* 0x000000ffff0b7224 */ /* 0x000fe200078e000e */
[----:B------:R-:W-:Y:S06]  /*2e1f0*/  BRA `(.L_x_2009) ;  /* 0xfffffd8000947947 */ /* 0x000fec000383ffff */
.L_x_1615:
        /* <DEDUP_REMOVED lines=8> */
.L_x_2011:
[----:B------:R-:W-:Y:S05]  /*2e280*/  BSYNC B1 ;  /* 0x0000000000017941 */ /* 0x000fea0003800000 */
.L_x_2010:
        /* <DEDUP_REMOVED lines=8> */
.L_x_2012:
[----:B------:R-:W-:Y:S01]  /*2e310*/  IMAD.MOV.U32 R104, RZ, RZ, R14 ;  /* 0x000000ffff687224 */ /* 0x000fe200078e000e */
[----:B------:R-:W-:Y:S06]  /*2e320*/  BRA `(.L_x_2013) ;  /* 0xfffffd9000647947 */ /* 0x000fec000383ffff */
.L_x_1624:
[----:B0-----:R0:W1:Y:S02]  /*2e330*/  SYNCS.PHASECHK.TRANS64.TRYWAIT P0, [R88+URZ+0x30890], R100 ;  /* 0x03089064580075a7 */ /* 0x001064000800017f */
[----:B-1----:R-:W-:Y:S05]  /*2e340*/  @!P0 NANOSLEEP.SYNCS 0x989680 ;  /* 0x009896800000895d */ /* 0x002fea0003900000 */
[----:B------:R-:W1:Y:S02]  /*2e350*/  @!P0 SYNCS.PHASECHK.TRANS64 P0, [R88+URZ+0x30890], R100 ;  /* 0x03089064580085a7 */ /* 0x000e64000800007f */
[----:B-1----:R-:W-:Y:S05]  /*2e360*/  @!P0 BRA `(.L_x_1624) ;  /* 0xfffffffc00f08947 */ /* 0x002fea000383ffff */
[----:B------:R-:W-:Y:S05]  /*2e370*/  BRA `(.L_x_2014) ;  /* 0xfffffda0008c7947 */ /* 0x000fea000383ffff */
.L_x_1625:
        /* <DEDUP_REMOVED lines=8> */
.L_x_2016:
[----:B------:R-:W-:Y:S05]  /*2e400*/  BSYNC B1 ;  /* 0x0000000000017941 */ /* 0x000fea0003800000 */
.L_x_2015:
        /* <DEDUP_REMOVED lines=8> */
.L_x_2017:
[----:B------:R-:W-:Y:S01]  /*2e490*/  IMAD.MOV.U32 R39, RZ, RZ, R14 ;  /* 0x000000ffff277224 */ /* 0x000fe200078e000e */
[----:B------:R-:W-:Y:S06]  /*2e4a0*/  BRA `(.L_x_2018) ;  /* 0xfffffda000ac7947 */ /* 0x000fec000383ffff */
.L_x_1628:
[----:B------:R-:W-:Y:S01]  /*2e4b0*/  BSSY B1, `(.L_x_2019) ;  /* 0x0000008000017945 */ /* 0x000fe20003800000 */
[----:B----4-:R-:W-:Y:S02]  /*2e4c0*/  IMAD.MOV.U32 R13, RZ, RZ, R41 ;  /* 0x000000ffff0d7224 */ /* 0x010fe400078e0029 */
[----:B------:R-:W-:Y:S02]  /*2e4d0*/  IMAD.MOV.U32 R12, RZ, RZ, 0x1 ;  /* 0x00000001ff0c7424 */ /* 0x000fe400078e00ff */
[----:B------:R-:W-:Y:S02]  /*2e4e0*/  IMAD.MOV.U32 R11, RZ, RZ, 0x181f ;  /* 0x0000181fff0b7424 */ /* 0x000fe400078e00ff */
[----:B------:R-:W-:-:S07]  /*2e4f0*/  IMAD.MOV.U32 R15, RZ, RZ, -0x1 ;  /* 0xffffffffff0f7424 */ /* 0x000fce00078e00ff */
[----:B0123--:R-:W-:Y:S05]  /*2e500*/  WARPSYNC.COLLECTIVE R15, `(.L_x_2020) ;  /* 0x000000000f087348 */ /* 0x00ffea0003c00000 */
[----:B------:R4:W0:Y:S02]  /*2e510*/  SHFL.IDX P6, R14, R13, R12, R11 ;  /* 0x0000000c0d0e7389 */ /* 0x00082400000c000b */
[----:B01234-:R-:W-:Y:S01]  /*2e520*/  ENDCOLLECTIVE ;  /* 0x000000000000791b */ /* 0x01ffe20003800000 */
.L_x_2020:
[----:B------:R-:W-:Y:S05]  /*2e530*/  BSYNC B1 ;  /* 0x0000000000017941 */ /* 0x000fea0003800000 */
.L_x_2019:
        /* <DEDUP_REMOVED lines=8> */
.L_x_2021:
[----:B------:R-:W-:Y:S01]  /*2e5c0*/  IMAD.MOV.U32 R39, RZ, RZ, R14 ;  /* 0x000000ffff277224 */ /* 0x000fe200078e000e */
[----:B------:R-:W-:Y:S06]  /*2e5d0*/  BRA `(.L_x_2022) ;  /* 0xfffffda000d47947 */ /* 0x000fec000383ffff */
.L_x_1632:
[----:B------:R0:W0:Y:S02]  /*2e5e0*/  SYNCS.PHASECHK.TRANS64.TRYWAIT P4, [R88+URZ+0x308b0], R100 ;  /* 0x0308b064580075a7 */ /* 0x000024000808017f */
[----:B0-----:R-:W-:Y:S05]  /*2e5f0*/  @!P4 NANOSLEEP.SYNCS 0x989680 ;  /* 0x009896800000c95d */ /* 0x001fea0003900000 */
[----:B------:R-:W0:Y:S02]  /*2e600*/  @!P4 SYNCS.PHASECHK.TRANS64 P4, [R88+URZ+0x308b0], R100 ;  /* 0x0308b0645800c5a7 */ /* 0x000e24000808007f */
[----:B0-----:R-:W-:Y:S05]  /*2e610*/  @!P4 BRA `(.L_x_1632) ;  /* 0xfffffffc00f0c947 */ /* 0x001fea000383ffff */
[----:B------:R-:W-:Y:S05]  /*2e620*/  BRA `(.L_x_2023) ;  /* 0xfffffda400787947 */ /* 0x000fea000383ffff */
.L_x_1662:
        /* <DEDUP_REMOVED lines=8> */
.L_x_2025:
[----:B------:R-:W-:Y:S05]  /*2e6b0*/  BSYNC B1 ;  /* 0x0000000000017941 */ /* 0x000fea0003800000 */
.L_x_2024:
        /* <DEDUP_REMOVED lines=8> */
.L_x_2026:
[----:B------:R-:W-:Y:S02]  /*2e740*/  IMAD.MOV.U32 R13, RZ, RZ, R33 ;  /* 0x000000ffff0d7224 */ /* 0x000fe400078e0021 */
[----:B------:R-:W-:-:S07]  /*2e750*/  IMAD.MOV.U32 R8, RZ, RZ, R14 ;  /* 0x000000ffff087224 */ /* 0x000fce00078e000e */
[----:B------:R-:W-:Y:S05]  /*2e760*/  WARPSYNC.COLLECTIVE R15, `(.L_x_2027) ;  /* 0x000000000f087348 */ /* 0x000fea0003c00000 */
[----:B------:R0:W1:Y:S02]  /*2e770*/  SHFL.IDX P6, R14, R13, R12, R11 ;  /* 0x0000000c0d0e7389 */ /* 0x00006400000c000b */
[----:B01----:R-:W-:Y:S01]  /*2e780*/  ENDCOLLECTIVE ;  /* 0x000000000000791b */ /* 0x003fe20003800000 */
.L_x_2027:
[----:B------:R-:W-:Y:S02]  /*2e790*/  IMAD.MOV.U32 R13, RZ, RZ, R31 ;  /* 0x000000ffff0d7224 */ /* 0x000fe400078e001f */
[----:B------:R-:W-:-:S07]  /*2e7a0*/  IMAD.MOV.U32 R26, RZ, RZ, R14 ;  /* 0x000000ffff1a7224 */ /* 0x000fce00078e000e */
[----:B------:R-:W-:Y:S05]  /*2e7b0*/  WARPSYNC.COLLECTIVE R15, `(.L_x_2028) ;  /* 0x000000000f087348 */ /* 0x000fea0003c00000 */
[----:B------:R0:W1:Y:S02]  /*2e7c0*/  SHFL.IDX P6, R14, R13, R12, R11 ;  /* 0x0000000c0d0e7389 */ /* 0x00006400000c000b */
[----:B01----:R-:W-:Y:S01]  /*2e7d0*/  ENDCOLLECTIVE ;  /* 0x000000000000791b */ /* 0x003fe20003800000 */
.L_x_2028:
[----:B------:R-:W-:Y:S01]  /*2e7e0*/  IMAD.MOV.U32 R5, RZ, RZ, R14 ;  /* 0x000000ffff057224 */ /* 0x000fe200078e000e */
[----:B------:R-:W-:Y:S06]  /*2e7f0*/  BRA `(.L_x_2029) ;  /* 0xfffffdbc00407947 */ /* 0x000fec000383ffff */
.L_x_1665:
[----:B------:R-:W-:Y:S01]  /*2e800*/  BSSY B1, `(.L_x_2030) ;  /* 0x0000008000017945 */ /* 0x000fe20003800000 */
[----:B------:R-:W-:Y:S02]  /*2e810*/  IMAD.MOV.U32 R13, RZ, RZ, R32 ;  /* 0x000000ffff0d7224 */ /* 0x000fe400078e0020 */
[----:B------:R-:W-:Y:S02]  /*2e820*/  IMAD.MOV.U32 R12, RZ, RZ, 0x1 ;  /* 0x00000001ff0c7424 */ /* 0x000fe400078e00ff */
[----:B------:R-:W-:Y:S02]  /*2e830*/  IMAD.MOV.U32 R11, RZ, RZ, 0x181f ;  /* 0x0000181fff0b7424 */ /* 0x000fe400078e00ff */
[----:B------:R-:W-:-:S07]  /*2e840*/  IMAD.MOV.U32 R15, RZ, RZ, -0x1 ;  /* 0xffffffffff0f7424 */ /* 0x000fce00078e00ff */
[----:B0-23--:R-:W-:Y:S05]  /*2e850*/  WARPSYNC.COLLECTIVE R15, `(.L_x_2031) ;  /* 0x000000000f087348 */ /* 0x00dfea0003c00000 */
[----:B------:R1:W4:Y:S02]  /*2e860*/  SHFL.IDX P6, R14, R13, R12, R11 ;  /* 0x0000000c0d0e7389 */ /* 0x00032400000c000b */
[----:B01234-:R-:W-:Y:S01]  /*2e870*/  ENDCOLLECTIVE ;  /* 0x000000000000791b */ /* 0x01ffe20003800000 */
.L_x_2031:
[----:B------:R-:W-:Y:S05]  /*2e880*/  BSYNC B1 ;  /* 0x0000000000017941 */ /* 0x000fea0003800000 */
.L_x_2030:
        /* <DEDUP_REMOVED lines=8> */
.L_x_2032:
[----:B------:R-:W-:Y:S02]  /*2e910*/  IMAD.MOV.U32 R13, RZ, RZ, R33 ;  /* 0x000000ffff0d7224 */ /* 0x000fe400078e0021 */
[----:B------:R-:W-:-:S07]  /*2e920*/  IMAD.MOV.U32 R8, RZ, RZ, R14 ;  /* 0x000000ffff087224 */ /* 0x000fce00078e000e */
[----:B------:R-:W-:Y:S05]  /*2e930*/  WARPSYNC.COLLECTIVE R15, `(.L_x_2033) ;  /* 0x000000000f087348 */ /* 0x000fea0003c00000 */
[----:B------:R0:W1:Y:S02]  /*2e940*/  SHFL.IDX P6, R14, R13, R12, R11 ;  /* 0x0000000c0d0e7389 */ /* 0x00006400000c000b */
[----:B01----:R-:W-:Y:S01]  /*2e950*/  ENDCOLLECTIVE ;  /* 0x000000000000791b */ /* 0x003fe20003800000 */
.L_x_2033:
[----:B------:R-:W-:Y:S02]  /*2e960*/  IMAD.MOV.U32 R13, RZ, RZ, R31 ;  /* 0x000000ffff0d7224 */ /* 0x000fe400078e001f */
[----:B------:R-:W-:-:S07]  /*2e970*/  IMAD.MOV.U32 R26, RZ, RZ, R14 ;  /* 0x000000ffff1a7224 */ /* 0x000fce00078e000e */
[----:B------:R-:W-:Y:S05]  /*2e980*/  WARPSYNC.COLLECTIVE R15, `(.L_x_2034) ;  /* 0x000000000f087348 */ /* 0x000fea0003c00000 */
[----:B------:R0:W1:Y:S02]  /*2e990*/  SHFL.IDX P6, R14, R13, R12, R11 ;  /* 0x0000000c0d0e7389 */ /* 0x00006400000c000b */
[----:B01----:R-:W-:Y:S01]  /*2e9a0*/  ENDCOLLECTIVE ;  /* 0x000000000000791b */ /* 0x003fe20003800000 */
.L_x_2034:
[----:B------:R-:W-:Y:S01]  /*2e9b0*/  IMAD.MOV.U32 R5, RZ, RZ, R14 ;  /* 0x000000ffff057224 */ /* 0x000fe200078e000e */
[----:B------:R-:W-:Y:S06]  /*2e9c0*/  BRA `(.L_x_2035) ;  /* 0xfffffdc000587947 */ /* 0x000fec000383ffff */
.L_x_1668:
[----:B------:R-:W-:Y:S01]  /*2e9d0*/  BSSY B1, `(.L_x_2036) ;  /* 0x0000008000017945 */ /* 0x000fe20003800000 */
[----:B------:R-:W-:Y:S02]  /*2e9e0*/  IMAD.MOV.U32 R13, RZ, RZ, R32 ;  /* 0x000000ffff0d7224 */ /* 0x000fe400078e0020 */
[----:B------:R-:W-:Y:S02]  /*2e9f0*/  IMAD.MOV.U32 R12, RZ, RZ, 0x2 ;  /* 0x00000002ff0c7424 */ /* 0x000fe400078e00ff */
[----:B------:R-:W-:Y:S02]  /*2ea00*/  IMAD.MOV.U32 R11, RZ, RZ, 0x181f ;  /* 0x0000181fff0b7424 */ /* 0x000fe400078e00ff */
[----:B------:R-:W-:-:S07]  /*2ea10*/  IMAD.MOV.U32 R15, RZ, RZ, -0x1 ;  /* 0xffffffffff0f7424 */ /* 0x000fce00078e00ff */
[----:B-1-34-:R-:W-:Y:S05]  /*2ea20*/  WARPSYNC.COLLECTIVE R15, `(.L_x_2037) ;  /* 0x000000000f087348 */ /* 0x01afea0003c00000 */
[----:B------:R0:W2:Y:S02]  /*2ea30*/  SHFL.IDX P6, R14, R13, R12, R11 ;  /* 0x0000000c0d0e7389 */ /* 0x0000a400000c000b */
[----:B01234-:R-:W-:Y:S01]  /*2ea40*/  ENDCOLLECTIVE ;  /* 0x000000000000791b */ /* 0x01ffe20003800000 */
.L_x_2037:
[----:B------:R-:W-:Y:S05]  /*2ea50*/  BSYNC B1 ;  /* 0x0000000000017941 */ /* 0x000fea0003800000 */
.L_x_2036:
        /* <DEDUP_REMOVED lines=8> */
.L_x_2038:
[----:B------:R-:W-:Y:S02]  /*2eae0*/  IMAD.MOV.U32 R13, RZ, RZ, R33 ;  /* 0x000000ffff0d7224 */ /* 0x000fe400078e0021 */
[----:B------:R-:W-:-:S07]  /*2eaf0*/  IMAD.MOV.U32 R8, RZ, RZ, R14 ;  /* 0x000000ffff087224 */ /* 0x000fce00078e000e */
[----:B------:R-:W-:Y:S05]  /*2eb00*/  WARPSYNC.COLLECTIVE R15, `(.L_x_2039) ;  /* 0x000000000f087348 */ /* 0x000fea0003c00000 */
[----:B------:R0:W1:Y:S02]  /*2eb10*/  SHFL.IDX P6, R14, R13, R12, R11 ;  /* 0x0000000c0d0e7389 */ /* 0x00006400000c000b */
[----:B01----:R-:W-:Y:S01]  /*2eb20*/  ENDCOLLECTIVE ;  /* 0x000000000000791b */ /* 0x003fe20003800000 */
.L_x_2039:
[----:B------:R-:W-:Y:S02]  /*2eb30*/  IMAD.MOV.U32 R13, RZ, RZ, R31 ;  /* 0x000000ffff0d7224 */ /* 0x000fe400078e001f */
[----:B------:R-:W-:-:S07]  /*2eb40*/  IMAD.MOV.U32 R78, RZ, RZ, R14 ;  /* 0x000000ffff4e7224 */ /* 0x000fce00078e000e */
[----:B------:R-:W-:Y:S05]  /*2eb50*/  WARPSYNC.COLLECTIVE R15, `(.L_x_2040) ;  /* 0x000000000f087348 */ /* 0x000fea0003c00000 */
[----:B------:R0:W1:Y:S02]  /*2eb60*/  SHFL.IDX P6, R14, R13, R12, R11 ;  /* 0x0000000c0d0e7389 */ /* 0x00006400000c000b */
[----:B01----:R-:W-:Y:S01]  /*2eb70*/  ENDCOLLECTIVE ;  /* 0x000000000000791b */ /* 0x003fe20003800000 */
.L_x_2040:
[----:B------:R-:W-:Y:S01]  /*2eb80*/  IMAD.MOV.U32 R5, RZ, RZ, R14 ;  /* 0x000000ffff057224 */ /* 0x000fe200078e000e */
[----:B------:R-:W-:Y:S06]  /*2eb90*/  BRA `(.L_x_2041) ;  /* 0xfffffdc400507947 */ /* 0x000fec000383ffff */
.L_x_1671:
[----:B------:R-:W-:Y:S01]  /*2eba0*/  BSSY B1, `(.L_x_2042) ;  /* 0x0000008000017945 */ /* 0x000fe20003800000 */
[----:B------:R-:W-:Y:S02]  /*2ebb0*/  IMAD.MOV.U32 R13, RZ, RZ, R32 ;  /* 0x000000ffff0d7224 */ /* 0x000fe400078e0020 */
[----:B------:R-:W-:Y:S02]  /*2ebc0*/  IMAD.MOV.U32 R12, RZ, RZ, 0x3 ;  /* 0x00000003ff0c7424 */ /* 0x000fe400078e00ff */
[----:B------:R-:W-:Y:S02]  /*2ebd0*/  IMAD.MOV.U32 R11, RZ, RZ, 0x181f ;  /* 0x0000181fff0b7424 */ /* 0x000fe400078e00ff */
[----:B------:R-:W-:-:S07]  /*2ebe0*/  IMAD.MOV.U32 R15, RZ, RZ, -0x1 ;  /* 0xffffffffff0f7424 */ /* 0x000fce00078e00ff */
[----:B-1--4-:R-:W-:Y:S05]  /*2ebf0*/  WARPSYNC.COLLECTIVE R15, `(.L_x_2043) ;  /* 0x000000000f087348 */ /* 0x012fea0003c00000 */
[----:B------:R0:W2:Y:S02]  /*2ec00*/  SHFL.IDX P6, R14, R13, R12, R11 ;  /* 0x0000000c0d0e7389 */ /* 0x0000a400000c000b */
[----:B012-4-:R-:W-:Y:S01]  /*2ec10*/  ENDCOLLECTIVE ;  /* 0x000000000000791b */ /* 0x017fe20003800000 */
.L_x_2043:
[----:B------:R-:W-:Y:S05]  /*2ec20*/  BSYNC B1 ;  /* 0x0000000000017941 */ /* 0x000fea0003800000 */
.L_x_2042:
        /* <DEDUP_REMOVED lines=8> */
.L_x_2044:
[----:B------:R-:W-:Y:S02]  /*2ecb0*/  IMAD.MOV.U32 R13, RZ, RZ, R33 ;  /* 0x000000ffff0d7224 */ /* 0x000fe400078e0021 */
[----:B------:R-:W-:-:S07]  /*2ecc0*/  IMAD.MOV.U32 R80, RZ, RZ, R14 ;  /* 0x000000ffff507224 */ /* 0x000fce00078e000e */
[----:B------:R-:W-:Y:S05]  /*2ecd0*/  WARPSYNC.COLLECTIVE R15, `(.L_x_2045) ;  /* 0x000000000f087348 */ /* 0x000fea0003c00000 */
[----:B------:R0:W1:Y:S02]  /*2ece0*/  SHFL.IDX P6, R14, R13, R12, R11 ;  /* 0x0000000c0d0e7389 */ /* 0x00006400000c000b */
[----:B01----:R-:W-:Y:S01]  /*2ecf0*/  ENDCOLLECTIVE ;  /* 0x000000000000791b */ /* 0x003fe20003800000 */
.L_x_2045:
[----:B------:R-:W-:Y:S02]  /*2ed00*/  IMAD.MOV.U32 R13, RZ, RZ, R31 ;  /* 0x000000ffff0d7224 */ /* 0x000fe400078e001f */
[----:B------:R-:W-:-:S07]  /*2ed10*/  IMAD.MOV.U32 R79, RZ, RZ, R14 ;  /* 0x000000ffff4f7224 */ /* 0x000fce00078e000e */
[----:B------:R-:W-:Y:S05]  /*2ed20*/  WARPSYNC.COLLECTIVE R15, `(.L_x_2046) ;  /* 0x000000000f087348 */ /* 0x000fea0003c00000 */
[----:B------:R0:W1:Y:S02]  /*2ed30*/  SHFL.IDX P6, R14, R13, R12, R11 ;  /* 0x0000000c0d0e7389 */ /* 0x00006400000c000b */
[----:B01----:R-:W-:Y:S01]  /*2ed40*/  ENDCOLLECTIVE ;  /* 0x000000000000791b */ /* 0x003fe20003800000 */
.L_x_2046:
[----:B------:R-:W-:Y:S01]  /*2ed50*/  IMAD.MOV.U32 R12, RZ, RZ, R14 ;  /* 0x000000ffff0c7224 */ /* 0x000fe200078e000e */
[----:B------:R-:W-:Y:S06]  /*2ed60*/  BRA `(.L_x_2047) ;  /* 0xfffffdc800507947 */ /* 0x000fec000383ffff */
.L_x_1675:
[----:B0-----:R0:W1:Y:S02]  /*2ed70*/  SYNCS.PHASECHK.TRANS64.TRYWAIT P0, [R17+URZ+0x30800], R0 ;  /* 0x03080000110075a7 */ /* 0x001064000800017f */
[----:B-1----:R-:W-:Y:S05]  /*2ed80*/  @!P0 NANOSLEEP.SYNCS 0x989680 ;  /* 0x009896800000895d */ /* 0x002fea0003900000 */
[----:B------:R-:W1:Y:S02]  /*2ed90*/  @!P0 SYNCS.PHASECHK.TRANS64 P0, [R17+URZ+0x30800], R0 ;  /* 0x03080000110085a7 */ /* 0x000e64000800007f */
[----:B-1----:R-:W-:Y:S05]  /*2eda0*/  @!P0 BRA `(.L_x_1675) ;  /* 0xfffffffc00f08947 */ /* 0x002fea000383ffff */
[----:B------:R-:W-:Y:S05]  /*2edb0*/  BRA `(.L_x_2048) ;  /* 0xfffffdcc00587947 */ /* 0x000fea000383ffff */
.L_x_1707:
        /* <DEDUP_REMOVED lines=8> */
.L_x_2050:
[----:B------:R-:W-:Y:S05]  /*2ee40*/  BSYNC B1 ;  /* 0x0000000000017941 */ /* 0x000fea0003800000 */
.L_x_2049:
        /* <DEDUP_REMOVED lines=8> */
.L_x_2051:
[----:B------:R-:W-:Y:S02]  /*2eed0*/  IMAD.MOV.U32 R13, RZ, RZ, R72 ;  /* 0x000000ffff0d7224 */ /* 0x000fe400078e0048 */
[----:B------:R-:W-:-:S07]  /*2eee0*/  IMAD.MOV.U32 R6, RZ, RZ, R14 ;  /* 0x000000ffff067224 */ /* 0x000fce00078e000e */
[----:B------:R-:W-:Y:S05]  /*2eef0*/  WARPSYNC.COLLECTIVE R15, `(.L_x_2052) ;  /* 0x000000000f087348 */ /* 0x000fea0003c00000 */
[----:B------:R0:W1:Y:S02]  /*2ef00*/  SHFL.IDX P6, R14, R13, R12, R11 ;  /* 0x0000000c0d0e7389 */ /* 0x00006400000c000b */
[----:B01----:R-:W-:Y:S01]  /*2ef10*/  ENDCOLLECTIVE ;  /* 0x000000000000791b */ /* 0x003fe20003800000 */
.L_x_2052:
[----:B------:R-:W-:Y:S02]  /*2ef20*/  IMAD.MOV.U32 R13, RZ, RZ, R3 ;  /* 0x000000ffff0d7224 */ /* 0x000fe400078e0003 */
[----:B------:R-:W-:-:S07]  /*2ef30*/  IMAD.MOV.U32 R9, RZ, RZ, R14 ;  /* 0x000000ffff097224 */ /* 0x000fce00078e000e */
[----:B------:R-:W-:Y:S05]  /*2ef40*/  WARPSYNC.COLLECTIVE R15, `(.L_x_2053) ;  /* 0x000000000f087348 */ /* 0x000fea0003c00000 */
[----:B------:R0:W1:Y:S02]  /*2ef50*/  SHFL.IDX P6, R14, R13, R12, R11 ;  /* 0x0000000c0d0e7389 */ /* 0x00006400000c000b */
[----:B01----:R-:W-:Y:S01]  /*2ef60*/  ENDCOLLECTIVE ;  /* 0x000000000000791b */ /* 0x003fe20003800000 */
.L_x_2053:
[----:B------:R-:W-:Y:S05]  /*2ef70*/  BRA `(.L_x_2054) ;  /* 0xfffffe0000cc7947 */ /* 0x000fea000383ffff */
.L_x_1710:
[----:B------:R-:W-:Y:S01]  /*2ef80*/  BSSY B1, `(.L_x_2055) ;  /* 0x0000008000017945 */ /* 0x000fe20003800000 */
[----:B------:R-:W-:Y:S02]  /*2ef90*/  IMAD.MOV.U32 R13, RZ, RZ, R21 ;  /* 0x000000ffff0d7224 */ /* 0x000fe400078e0015 */
[----:B------:R-:W-:Y:S02]  /*2efa0*/  IMAD.MOV.U32 R12, RZ, RZ, 0x1 ;  /* 0x00000001ff0c7424 */ /* 0x000fe400078e00ff */
[----:B------:R-:W-:Y:S02]  /*2efb0*/  IMAD.MOV.U32 R11, RZ, RZ, 0x181f ;  /* 0x0000181fff0b7424 */ /* 0x000fe400078e00ff */
[----:B------:R-:W-:-:S07]  /*2efc0*/  IMAD.MOV.U32 R15, RZ, RZ, -0x1 ;  /* 0xffffffffff0f7424 */ /* 0x000fce00078e00ff */
[----:B0--34-:R-:W-:Y:S05]  /*2efd0*/  WARPSYNC.COLLECTIVE R15, `(.L_x_2056) ;  /* 0x000000000f087348 */ /* 0x019fea0003c00000 */
[----:B----4-:R1:W2:Y:S02]  /*2efe0*/  SHFL.IDX P6, R14, R13, R12, R11 ;  /* 0x0000000c0d0e7389 */ /* 0x0102a400000c000b */
[----:B0123--:R-:W-:Y:S01]  /*2eff0*/  ENDCOLLECTIVE ;  /* 0x000000000000791b */ /* 0x00ffe20003800000 */
.L_x_2056:
[----:B------:R-:W-:Y:S05]  /*2f000*/  BSYNC B1 ;  /* 0x0000000000017941 */ /* 0x000fea0003800000 */
.L_x_2055:
        /* <DEDUP_REMOVED lines=8> */
.L_x_2057:
[----:B------:R-:W-:Y:S02]  /*2f090*/  IMAD.MOV.U32 R13, RZ, RZ, R72 ;  /* 0x000000ffff0d7224 */ /* 0x000fe400078e0048 */
[----:B------:R-:W-:-:S07]  /*2f0a0*/  IMAD.MOV.U32 R6, RZ, RZ, R14 ;  /* 0x000000ffff067224 */ /* 0x000fce00078e000e */
[----:B------:R-:W-:Y:S05]  /*2f0b0*/  WARPSYNC.COLLECTIVE R15, `(.L_x_2058) ;  /* 0x000000000f087348 */ /* 0x000fea0003c00000 */
[----:B------:R0:W1:Y:S02]  /*2f0c0*/  SHFL.IDX P6, R14, R13, R12, R11 ;  /* 0x0000000c0d0e7389 */ /* 0x00006400000c000b */
[----:B01----:R-:W-:Y:S01]  /*2f0d0*/  ENDCOLLECTIVE ;  /* 0x000000000000791b */ /* 0x003fe20003800000 */
.L_x_2058:
[----:B------:R-:W-:Y:S02]  /*2f0e0*/  IMAD.MOV.U32 R13, RZ, RZ, R3 ;  /* 0x000000ffff0d7224 */ /* 0x000fe400078e0003 */
[----:B------:R-:W-:-:S07]  /*2f0f0*/  IMAD.MOV.U32 R9, RZ, RZ, R14 ;  /* 0x000000ffff097224 */ /* 0x000fce00078e000e */
[----:B------:R-:W-:Y:S05]  /*2f100*/  WARPSYNC.COLLECTIVE R15, `(.L_x_2059) ;  /* 0x000000000f087348 */ /* 0x000fea0003c00000 */
[----:B------:R0:W1:Y:S02]  /*2f110*/  SHFL.IDX P6, R14, R13, R12, R11 ;  /* 0x0000000c0d0e7389 */ /* 0x00006400000c000b */
[----:B01----:R-:W-:Y:S01]  /*2f120*/  ENDCOLLECTIVE ;  /* 0x000000000000791b */ /* 0x003fe20003800000 */
.L_x_2059:
[----:B------:R-:W-:Y:S05]  /*2f130*/  BRA `(.L_x_2060) ;  /* 0xfffffe04008c7947 */ /* 0x000fea000383ffff */
.L_x_1713:
[----:B------:R-:W-:Y:S01]  /*2f140*/  BSSY B1, `(.L_x_2061) ;  /* 0x0000008000017945 */ /* 0x000fe20003800000 */
[----:B------:R-:W-:Y:S02]  /*2f150*/  IMAD.MOV.U32 R13, RZ, RZ, R21 ;  /* 0x000000ffff0d7224 */ /* 0x000fe400078e0015 */
[----:B------:R-:W-:Y:S02]  /*2f160*/  IMAD.MOV.U32 R12, RZ, RZ, 0x2 ;  /* 0x00000002ff0c7424 */ /* 0x000fe400078e00ff */
[----:B------:R-:W-:Y:S02]  /*2f170*/  IMAD.MOV.U32 R11, RZ, RZ, 0x181f ;  /* 0x0000181fff0b7424 */ /* 0x000fe400078e00ff */
[----:B------:R-:W-:-:S07]  /*2f180*/  IMAD.MOV.U32 R15, RZ, RZ, -0x1 ;  /* 0xffffffffff0f7424 */ /* 0x000fce00078e00ff */
[----:B-1-34-:R-:W-:Y:S05]  /*2f190*/  WARPSYNC.COLLECTIVE R15, `(.L_x_2062) ;  /* 0x000000000f087348 */ /* 0x01afea0003c00000 */
[----:B----4-:R0:W2:Y:S02]  /*2f1a0*/  SHFL.IDX P6, R14, R13, R12, R11 ;  /* 0x0000000c0d0e7389 */ /* 0x0100a400000c000b */
[----:B0123--:R-:W-:Y:S01]  /*2f1b0*/  ENDCOLLECTIVE ;  /* 0x000000000000791b */ /* 0x00ffe20003800000 */
.L_x_2062:
[----:B------:R-:W-:Y:S05]  /*2f1c0*/  BSYNC B1 ;  /* 0x0000000000017941 */ /* 0x000fea0003800000 */
.L_x_2061:
        /* <DEDUP_REMOVED lines=8> */
.L_x_2063:
[----:B------:R-:W-:Y:S02]  /*2f250*/  IMAD.MOV.U32 R13, RZ, RZ, R72 ;  /* 0x000000ffff0d7224 */ /* 0x000fe400078e0048 */
[----:B------:R-:W-:-:S07]  /*2f260*/  IMAD.MOV.U32 R6, RZ, RZ, R14 ;  /* 0x000000ffff067224 */ /* 0x000fce00078e000e */
[----:B------:R-:W-:Y:S05]  /*2f270*/  WARPSYNC.COLLECTIVE R15, `(.L_x_2064) ;  /* 0x000000000f087348 */ /* 0x000fea0003c00000 */
[----:B------:R0:W1:Y:S02]  /*2f280*/  SHFL.IDX P6, R14, R13, R12, R11 ;  /* 0x0000000c0d0e7389 */ /* 0x00006400000c000b */
[----:B01----:R-:W-:Y:S01]  /*2f290*/  ENDCOLLECTIVE ;  /* 0x000000000000791b */ /* 0x003fe20003800000 */
.L_x_2064:
[----:B------:R-:W-:Y:S02]  /*2f2a0*/  IMAD.MOV.U32 R13, RZ, RZ, R3 ;  /* 0x000000ffff0d7224 */ /* 0x000fe400078e0003 */
[----:B------:R-:W-:-:S07]  /*2f2b0*/  IMAD.MOV.U32 R9, RZ, RZ, R14 ;  /* 0x000000ffff097224 */ /* 0x000fce00078e000e */
[----:B------:R-:W-:Y:S05]  /*2f2c0*/  WARPSYNC.COLLECTIVE R15, `(.L_x_2065) ;  /* 0x000000000f087348 */ /* 0x000fea0003c00000 */
[----:B------:R0:W1:Y:S02]  /*2f2d0*/  SHFL.IDX P6, R14, R13, R12, R11 ;  /* 0x0000000c0d0e7389 */ /* 0x00006400000c000b */
[----:B01----:R-:W-:Y:S01]  /*2f2e0*/  ENDCOLLECTIVE ;  /* 0x000000000000791b */ /* 0x003fe20003800000 */
.L_x_2065:
[----:B------:R-:W-:Y:S05]  /*2f2f0*/  BRA `(.L_x_2066) ;  /* 0xfffffe0800307947 */ /* 0x000fea000383ffff */
.L_x_1716:
        /* <DEDUP_REMOVED lines=8> */
.L_x_2068:
[----:B------:R-:W-:Y:S05]  /*2f380*/  BSYNC B1 ;  /* 0x0000000000017941 */ /* 0x000fea0003800000 */
.L_x_2067:
        /* <DEDUP_REMOVED lines=8> */
.L_x_2069:
[----:B------:R-:W-:Y:S02]  /*2f410*/  IMAD.MOV.U32 R13, RZ, RZ, R72 ;  /* 0x000000ffff0d7224 */ /* 0x000fe400078e0048 */
[----:B------:R-:W-:-:S07]  /*2f420*/  IMAD.MOV.U32 R20, RZ, RZ, R14 ;  /* 0x000000ffff147224 */ /* 0x000fce00078e000e */
[----:B------:R-:W-:Y:S05]  /*2f430*/  WARPSYNC.COLLECTIVE R15, `(.L_x_2070) ;  /* 0x000000000f087348 */ /* 0x000fea0003c00000 */
[----:B------:R0:W1:Y:S02]  /*2f440*/  SHFL.IDX P6, R14, R13, R12, R11 ;  /* 0x0000000c0d0e7389 */ /* 0x00006400000c000b */
[----:B01----:R-:W-:Y:S01]  /*2f450*/  ENDCOLLECTIVE ;  /* 0x000000000000791b */ /* 0x003fe20003800000 */
.L_x_2070:
[----:B------:R-:W-:Y:S02]  /*2f460*/  IMAD.MOV.U32 R13, RZ, RZ, R3 ;  /* 0x000000ffff0d7224 */ /* 0x000fe400078e0003 */
[----:B------:R-:W-:-:S07]  /*2f470*/  IMAD.MOV.U32 R77, RZ, RZ, R14 ;  /* 0x000000ffff4d7224 */ /* 0x000fce00078e000e */
[----:B------:R-:W-:Y:S05]  /*2f480*/  WARPSYNC.COLLECTIVE R15, `(.L_x_2071) ;  /* 0x000000000f087348 */ /* 0x000fea0003c00000 */
[----:B------:R0:W1:Y:S02]  /*2f490*/  SHFL.IDX P6, R14, R13, R12, R11 ;  /* 0x0000000c0d0e7389 */ /* 0x00006400000c000b */
[----:B01----:R-:W-:Y:S01]  /*2f4a0*/  ENDCOLLECTIVE ;  /* 0x000000000000791b */ /* 0x003fe20003800000 */
.L_x_2071:
[----:B------:R-:W-:Y:S01]  /*2f4b0*/  IMAD.MOV.U32 R3, RZ, RZ, R14 ;  /* 0x000000ffff037224 */ /* 0x000fe200078e000e */
[----:B------:R-:W-:Y:S06]  /*2f4c0*/  BRA `(.L_x_2072) ;  /* 0xfffffe0800d87947 */ /* 0x000fec000383ffff */
.L_x_1720:
[----:B---3--:R3:W4:Y:S02]  /*2f4d0*/  SYNCS.PHASECHK.TRANS64.TRYWAIT P0, [R17+URZ+0x30800], R0 ;  /* 0x03080000110075a7 */ /* 0x008724000800017f */
[----:B----4-:R-:W-:Y:S05]  /*2f4e0*/  @!P0 NANOSLEEP.SYNCS 0x989680 ;  /* 0x009896800000895d */ /* 0x010fea0003900000 */
[----:B------:R-:W4:Y:S02]  /*2f4f0*/  @!P0 SYNCS.PHASECHK.TRANS64 P0, [R17+URZ+0x30800], R0 ;  /* 0x03080000110085a7 */ /* 0x000f24000800007f */
[----:B----4-:R-:W-:Y:S05]  /*2f500*/  @!P0 BRA `(.L_x_1720) ;  /* 0xfffffffc00f08947 */ /* 0x010fea000383ffff */
[----:B------:R-:W-:Y:S05]  /*2f510*/  BRA `(.L_x_2073) ;  /* 0xfffffe0c00807947 */ /* 0x000fea000383ffff */
.L_x_1738:
[----:B-1----:R1:W0:Y:S02]  /*2f520*/  SYNCS.PHASECHK.TRANS64.TRYWAIT P1, [R0+URZ+0x30830], R5 ;  /* 0x03083005000075a7 */ /* 0x002224000802017f */
[----:B0-----:R-:W-:Y:S05]  /*2f530*/  @!P1 NANOSLEEP.SYNCS 0x989680 ;  /* 0x009896800000995d */ /* 0x001fea0003900000 */
[----:B------:R-:W0:Y:S02]  /*2f540*/  @!P1 SYNCS.PHASECHK.TRANS64 P1, [R0+URZ+0x30830], R5 ;  /* 0x03083005000095a7 */ /* 0x000e24000802007f */
[----:B0-----:R-:W-:Y:S05]  /*2f550*/  @!P1 BRA `(.L_x_1738) ;  /* 0xfffffffc00f09947 */ /* 0x001fea000383ffff */
[----:B------:R-:W-:Y:S05]  /*2f560*/  BRA `(.L_x_1737) ;  /* 0xfffffe4800907947 */ /* 0x000fea000383ffff */
.L_x_1759:
[----:B-1----:R1:W2:Y:S02]  /*2f570*/  SYNCS.PHASECHK.TRANS64.TRYWAIT P1, [R2+URZ+0x30830], R152 ;  /* 0x03083098020075a7 */ /* 0x0022a4000802017f */
[----:B--2---:R-:W-:Y:S05]  /*2f580*/  @!P1 NANOSLEEP.SYNCS 0x989680 ;  /* 0x009896800000995d */ /* 0x004fea0003900000 */
[----:B------:R-:W2:Y:S02]  /*2f590*/  @!P1 SYNCS.PHASECHK.TRANS64 P1, [R2+URZ+0x30830], R152 ;  /* 0x03083098020095a7 */ /* 0x000ea4000802007f */
[----:B--2---:R-:W-:Y:S05]  /*2f5a0*/  @!P1 BRA `(.L_x_1759) ;  /* 0xfffffffc00f09947 */ /* 0x004fea000383ffff */
[----:B------:R-:W-:Y:S05]  /*2f5b0*/  BRA `(.L_x_1758) ;  /* 0xfffffe7800207947 */ /* 0x000fea000383ffff */
.L_x_1764:
[----:B-1----:R1:W2:Y:S02]  /*2f5c0*/  SYNCS.PHASECHK.TRANS64.TRYWAIT P1, [R218+URZ+0x30850], R0 ;  /* 0x03085000da0075a7 */ /* 0x0022a4000802017f */
[----:B--2---:R-:W-:Y:S05]  /*2f5d0*/  @!P1 NANOSLEEP.SYNCS 0x989680 ;  /* 0x009896800000995d */ /* 0x004fea0003900000 */
[----:B------:R-:W2:Y:S02]  /*2f5e0*/  @!P1 SYNCS.PHASECHK.TRANS64 P1, [R218+URZ+0x30850], R0 ;  /* 0x03085000da0095a7 */ /* 0x000ea4000802007f */
[----:B--2---:R-:W-:Y:S05]  /*2f5f0*/  @!P1 BRA `(.L_x_1764) ;  /* 0xfffffffc00f09947 */ /* 0x004fea000383ffff */
[----:B------:R-:W-:Y:S05]  /*2f600*/  BRA `(.L_x_1763) ;  /* 0xfffffe8800a47947 */ /* 0x000fea000383ffff */
.L_x_1787:
[----:B-1----:R1:W2:Y:S02]  /*2f610*/  SYNCS.PHASECHK.TRANS64.TRYWAIT P1, [R222+URZ+0x30830], R2 ;  /* 0x03083002de0075a7 */ /* 0x0022a4000802017f */
[----:B--2---:R-:W-:Y:S05]  /*2f620*/  @!P1 NANOSLEEP.SYNCS 0x989680 ;  /* 0x009896800000995d */ /* 0x004fea0003900000 */
[----:B------:R-:W2:Y:S02]  /*2f630*/  @!P1 SYNCS.PHASECHK.TRANS64 P1, [R222+URZ+0x30830], R2 ;  /* 0x03083002de0095a7 */ /* 0x000ea4000802007f */
[----:B--2---:R-:W-:Y:S05]  /*2f640*/  @!P1 BRA `(.L_x_1787) ;  /* 0xfffffffc00f09947 */ /* 0x004fea000383ffff */
[----:B------:R-:W-:Y:S05]  /*2f650*/  BRA `(.L_x_1786) ;  /* 0xfffffeac00507947 */ /* 0x000fea000383ffff */
.L_x_1792:
[----:B-1----:R1:W2:Y:S02]  /*2f660*/  SYNCS.PHASECHK.TRANS64.TRYWAIT P1, [R11+URZ+0x30850], R0 ;  /* 0x030850000b0075a7 */ /* 0x0022a4000802017f */
[----:B--2---:R-:W-:Y:S05]  /*2f670*/  @!P1 NANOSLEEP.SYNCS 0x989680 ;  /* 0x009896800000995d */ /* 0x004fea0003900000 */
[----:B------:R-:W2:Y:S02]  /*2f680*/  @!P1 SYNCS.PHASECHK.TRANS64 P1, [R11+URZ+0x30850], R0 ;  /* 0x030850000b0095a7 */ /* 0x000ea4000802007f */
[----:B--2---:R-:W-:Y:S05]  /*2f690*/  @!P1 BRA `(.L_x_1792) ;  /* 0xfffffffc00f09947 */ /* 0x004fea000383ffff */
[----:B------:R-:W-:Y:S05]  /*2f6a0*/  BRA `(.L_x_1791) ;  /* 0xfffffebc00d87947 */ /* 0x000fea000383ffff */
.L_x_1802:
[----:B--2---:R2:W3:Y:S02]  /*2f6b0*/  SYNCS.PHASECHK.TRANS64.TRYWAIT P1, [R4+URZ+0x30830], R2 ;  /* 0x03083002040075a7 */ /* 0x0044e4000802017f */
[----:B---3--:R-:W-:Y:S05]  /*2f6c0*/  @!P1 NANOSLEEP.SYNCS 0x989680 ;  /* 0x009896800000995d */ /* 0x008fea0003900000 */
[----:B------:R-:W3:Y:S02]  /*2f6d0*/  @!P1 SYNCS.PHASECHK.TRANS64 P1, [R4+URZ+0x30830], R2 ;  /* 0x03083002040095a7 */ /* 0x000ee4000802007f */
[----:B---3--:R-:W-:Y:S05]  /*2f6e0*/  @!P1 BRA `(.L_x_1802) ;  /* 0xfffffffc00f09947 */ /* 0x008fea000383ffff */
[----:B------:R-:W-:Y:S05]  /*2f6f0*/  BRA `(.L_x_1801) ;  /* 0xfffffed000b47947 */ /* 0x000fea000383ffff */
.L_x_1807:
[----:B-1----:R1:W2:Y:S02]  /*2f700*/  SYNCS.PHASECHK.TRANS64.TRYWAIT P1, [R222+URZ+0x30850], R0 ;  /* 0x03085000de0075a7 */ /* 0x0022a4000802017f */
[----:B--2---:R-:W-:Y:S05]  /*2f710*/  @!P1 NANOSLEEP.SYNCS 0x989680 ;  /* 0x009896800000995d */ /* 0x004fea0003900000 */
[----:B------:R-:W2:Y:S02]  /*2f720*/  @!P1 SYNCS.PHASECHK.TRANS64 P1, [R222+URZ+0x30850], R0 ;  /* 0x03085000de0095a7 */ /* 0x000ea4000802007f */
[----:B--2---:R-:W-:Y:S05]  /*2f730*/  @!P1 BRA `(.L_x_1807) ;  /* 0xfffffffc00f09947 */ /* 0x004fea000383ffff */
[----:B------:R-:W-:Y:S05]  /*2f740*/  BRA `(.L_x_1806) ;  /* 0xfffffee400407947 */ /* 0x000fea000383ffff */
.L_x_1823:
[----:B--2---:R2:W3:Y:S02]  /*2f750*/  SYNCS.PHASECHK.TRANS64.TRYWAIT P1, [R5+URZ+0x30850], R0 ;  /* 0x03085000050075a7 */ /* 0x0044e4000802017f */
[----:B---3--:R-:W-:Y:S05]  /*2f760*/  @!P1 NANOSLEEP.SYNCS 0x989680 ;  /* 0x009896800000995d */ /* 0x008fea0003900000 */
[----:B------:R-:W3:Y:S02]  /*2f770*/  @!P1 SYNCS.PHASECHK.TRANS64 P1, [R5+URZ+0x30850], R0 ;  /* 0x03085000050095a7 */ /* 0x000ee4000802007f */
[----:B---3--:R-:W-:Y:S05]  /*2f780*/  @!P1 BRA `(.L_x_1823) ;  /* 0xfffffffc00f09947 */ /* 0x008fea000383ffff */
[----:B------:R-:W-:Y:S05]  /*2f790*/  BRA `(.L_x_1822) ;  /* 0xffffff0800e47947 */ /* 0x000fea000383ffff */
.L_x_1873:
[----:B------:R-:W0:Y:S01]  /*2f7a0*/  S2R R12, SR_TID.X ;  /* 0x00000000000c7919 */ /* 0x000e220000002100 */
[----:B------:R-:W-:Y:S01]  /*2f7b0*/  BSSY B1, `(.L_x_2074) ;  /* 0x000000a000017945 */ /* 0x000fe20003800000 */
[----:B------:R-:W-:Y:S02]  /*2f7c0*/  IMAD.MOV.U32 R11, RZ, RZ, 0x1f ;  /* 0x0000001fff0b7424 */ /* 0x000fe400078e00ff */
[----:B------:R-:W-:Y:S01]  /*2f7d0*/  IMAD.MOV.U32 R15, RZ, RZ, -0x1 ;  /* 0xffffffffff0f7424 */ /* 0x000fe200078e00ff */
[----:B0-----:R-:W-:-:S04]  /*2f7e0*/  SHF.R.U32.HI R12, RZ, 0x5, R12 ;  /* 0x00000005ff0c7819 */ /* 0x001fc8000001160c */
[----:B------:R-:W-:-:S05]  /*2f7f0*/  LOP3.LUT R12, R12, 0x3, RZ, 0xc0, !PT ;  /* 0x000000030c0c7812 */ /* 0x000fca00078ec0ff */
[----:B------:R-:W-:Y:S02]  /*2f800*/  IMAD.MOV.U32 R13, RZ, RZ, R12 ;  /* 0x000000ffff0d7224 */ /* 0x000fe400078e000c */
[----:B------:R-:W-:-:S07]  /*2f810*/  IMAD.MOV.U32 R12, RZ, RZ, RZ ;  /* 0x000000ffff0c7224 */ /* 0x000fce00078e00ff */
[----:B------:R-:W-:Y:S05]  /*2f820*/  WARPSYNC.COLLECTIVE R15, `(.L_x_2075) ;  /* 0x000000000f087348 */ /* 0x000fea0003c00000 */
[----:B------:R0:W1:Y:S02]  /*2f830*/  SHFL.IDX P6, R14, R13, R12, R11 ;  /* 0x0000000c0d0e7389 */ /* 0x00006400000c000b */
[----:B01----:R-:W-:Y:S01]  /*2f840*/  ENDCOLLECTIVE ;  /* 0x000000000000791b */ /* 0x003fe20003800000 */
.L_x_2075:
[----:B------:R-:W-:Y:S05]  /*2f850*/  BSYNC B1 ;  /* 0x0000000000017941 */ /* 0x000fea0003800000 */
.L_x_2074:
[----:B------:R-:W-:Y:S05]  /*2f860*/  BRA `(.L_x_2076) ;  /* 0xffffff7c009c7947 */ /* 0x000fea000383ffff */
.L_x_1875:
[----:B------:R-:W-:Y:S01]  /*2f870*/  BSSY B1, `(.L_x_2077) ;  /* 0x0000006000017945 */ /* 0x000fe20003800000 */
[----:B------:R-:W-:-:S07]  /*2f880*/  IMAD.MOV.U32 R15, RZ, RZ, -0x1 ;  /* 0xffffffffff0f7424 */ /* 0x000fce00078e00ff */
[----:B0-----:R-:W-:Y:S05]  /*2f890*/  WARPSYNC.COLLECTIVE R15, `(.L_x_2078) ;  /* 0x000000000f0c7348 */ /* 0x001fea0003c00000 */
[----:B------:R-:W-:Y:S02]  /*2f8a0*/  ELECT P6, UR62, PT ;  /* 0x00000000003e782f */ /* 0x000fe400038c0000 */
[----:B------:R-:W-:Y:S01]  /*2f8b0*/  MOV R14, UR62 ;  /* 0x0000003e000e7c02 */ /* 0x000fe20008000f00 */
[----:B0-----:R-:W-:Y:S10]  /*2f8c0*/  ENDCOLLECTIVE ;  /* 0x000000000000791b */ /* 0x001ff40003800000 */
.L_x_2078:
[----:B------:R-:W-:Y:S05]  /*2f8d0*/  BSYNC B1 ;  /* 0x0000000000017941 */ /* 0x000fea0003800000 */
.L_x_2077:
[----:B------:R-:W-:Y:S05]  /*2f8e0*/  BRA `(.L_x_1874) ;  /* 0xffffff7c00947947 */ /* 0x000fea000383ffff */
.L_x_1877:
[----:B0-----:R0:W1:Y:S02]  /*2f8f0*/  SYNCS.PHASECHK.TRANS64.TRYWAIT P0, [R17+URZ+0x30820], R8 ;  /* 0x03082008110075a7 */ /* 0x001064000800017f */
[----:B-1----:R-:W-:Y:S05]  /*2f900*/  @!P0 NANOSLEEP.SYNCS 0x989680 ;  /* 0x009896800000895d */ /* 0x002fea0003900000 */
[----:B------:R-:W1:Y:S02]  /*2f910*/  @!P0 SYNCS.PHASECHK.TRANS64 P0, [R17+URZ+0x30820], R8 ;  /* 0x03082008110085a7 */ /* 0x000e64000800007f */
[----:B-1----:R-:W-:Y:S05]  /*2f920*/  @!P0 BRA `(.L_x_1877) ;  /* 0xfffffffc00f08947 */ /* 0x002fea000383ffff */
[----:B------:R-:W-:Y:S05]  /*2f930*/  BRA `(.L_x_2079) ;  /* 0xffffff7c00a47947 */ /* 0x000fea000383ffff */
.L_x_1881:
[----:B-1----:R1:W2:Y:S02]  /*2f940*/  SYNCS.PHASECHK.TRANS64.TRYWAIT P0, [R12+URZ+0x308a0], R11 ;  /* 0x0308a00b0c0075a7 */ /* 0x0022a4000800017f */
[----:B--2---:R-:W-:Y:S05]  /*2f950*/  @!P0 NANOSLEEP.SYNCS 0x989680 ;  /* 0x009896800000895d */ /* 0x004fea0003900000 */
[----:B------:R-:W2:Y:S02]  /*2f960*/  @!P0 SYNCS.PHASECHK.TRANS64 P0, [R12+URZ+0x308a0], R11 ;  /* 0x0308a00b0c0085a7 */ /* 0x000ea4000800007f */
[----:B--2---:R-:W-:Y:S05]  /*2f970*/  @!P0 BRA `(.L_x_1881) ;  /* 0xfffffffc00f08947 */ /* 0x004fea000383ffff */
[----:B------:R-:W-:Y:S05]  /*2f980*/  BRA `(.L_x_2080) ;  /* 0xffffff7c00bc7947 */ /* 0x000fea000383ffff */
.L_x_1889:
[----:B0-----:R0:W2:Y:S02]  /*2f990*/  SYNCS.PHASECHK.TRANS64.TRYWAIT P0, [R12+URZ+0x308c0], R11 ;  /* 0x0308c00b0c0075a7 */ /* 0x0010a4000800017f */
[----:B--2---:R-:W-:Y:S05]  /*2f9a0*/  @!P0 NANOSLEEP.SYNCS 0x989680 ;  /* 0x009896800000895d */ /* 0x004fea0003900000 */
[----:B------:R-:W2:Y:S02]  /*2f9b0*/  @!P0 SYNCS.PHASECHK.TRANS64 P0, [R12+URZ+0x308c0], R11 ;  /* 0x0308c00b0c0085a7 */ /* 0x000ea4000800007f */
[----:B--2---:R-:W-:Y:S05]  /*2f9c0*/  @!P0 BRA `(.L_x_1889) ;  /* 0xfffffffc00f08947 */ /* 0x004fea000383ffff */
[----:B------:R-:W-:Y:S05]  /*2f9d0*/  BRA `(.L_x_2081) ;  /* 0xffffff8000fc7947 */ /* 0x000fea000383ffff */
.L_x_1899:
[----:B0-----:R0:W1:Y:S02]  /*2f9e0*/  SYNCS.PHASECHK.TRANS64.TRYWAIT P1, [R7+URZ+0x308a0], R3 ;  /* 0x0308a003070075a7 */ /* 0x001064000802017f */
[----:B-1----:R-:W-:Y:S05]  /*2f9f0*/  @!P1 NANOSLEEP.SYNCS 0x989680 ;  /* 0x009896800000995d */ /* 0x002fea0003900000 */
[----:B------:R-:W1:Y:S02]  /*2fa00*/  @!P1 SYNCS.PHASECHK.TRANS64 P1, [R7+URZ+0x308a0], R3 ;  /* 0x0308a003070095a7 */ /* 0x000e64000802007f */
[----:B-1----:R-:W-:Y:S05]  /*2fa10*/  @!P1 BRA `(.L_x_1899) ;  /* 0xfffffffc00f09947 */ /* 0x002fea000383ffff */
[----:B------:R-:W-:Y:S05]  /*2fa20*/  BRA `(.L_x_2082) ;  /* 0xffffff8800707947 */ /* 0x000fea000383ffff */
.L_x_1907:
[----:B-1----:R1:W2:Y:S02]  /*2fa30*/  SYNCS.PHASECHK.TRANS64.TRYWAIT P1, [R7+URZ+0x308c0], R3 ;  /* 0x0308c003070075a7 */ /* 0x0022a4000802017f */
[----:B--2---:R-:W-:Y:S05]  /*2fa40*/  @!P1 NANOSLEEP.SYNCS 0x989680 ;  /* 0x009896800000995d */ /* 0x004fea0003900000 */
[----:B------:R-:W2:Y:S02]  /*2fa50*/  @!P1 SYNCS.PHASECHK.TRANS64 P1, [R7+URZ+0x308c0], R3 ;  /* 0x0308c003070095a7 */ /* 0x000ea4000802007f */
[----:B--2---:R-:W-:Y:S05]  /*2fa60*/  @!P1 BRA `(.L_x_1907) ;  /* 0xfffffffc00f09947 */ /* 0x004fea000383ffff */
[----:B------:R-:W-:Y:S05]  /*2fa70*/  BRA `(.L_x_2083) ;  /* 0xffffff8c00a87947 */ /* 0x000fea000383ffff */
.L_x_1933:
        /* <DEDUP_REMOVED lines=11> */
.L_x_2085:
[----:B------:R-:W-:Y:S05]  /*2fb30*/  BSYNC B0 ;  /* 0x0000000000007941 */ /* 0x000fea0003800000 */
.L_x_2084:
[----:B------:R-:W-:Y:S05]  /*2fb40*/  BRA `(.L_x_2086) ;  /* 0xffffffa000ac7947 */ /* 0x000fea000383ffff */
.L_x_1936:
[----:B0-----:R0:W1:Y:S02]  /*2fb50*/  SYNCS.PHASECHK.TRANS64.TRYWAIT P0, [R4+URZ+0x30840], R2 ;  /* 0x03084002040075a7 */ /* 0x001064000800017f */
[----:B-1----:R-:W-:Y:S05]  /*2fb60*/  @!P0 NANOSLEEP.SYNCS 0x989680 ;  /* 0x009896800000895d */ /* 0x002fea0003900000 */
[----:B------:R-:W1:Y:S02]  /*2fb70*/  @!P0 SYNCS.PHASECHK.TRANS64 P0, [R4+URZ+0x30840], R2 ;  /* 0x03084002040085a7 */ /* 0x000e64000800007f */
[----:B-1----:R-:W-:Y:S05]  /*2fb80*/  @!P0 BRA `(.L_x_1936) ;  /* 0xfffffffc00f08947 */ /* 0x002fea000383ffff */
[----:B------:R-:W-:Y:S05]  /*2fb90*/  BRA `(.L_x_2087) ;  /* 0xffffffa400007947 */ /* 0x000fea000383ffff */
.L_x_1937:
        /* <DEDUP_REMOVED lines=8> */
.L_x_2089:
[----:B------:R-:W-:Y:S05]  /*2fc20*/  BSYNC B0 ;  /* 0x0000000000007941 */ /* 0x000fea0003800000 */
.L_x_2088:
        /* <DEDUP_REMOVED lines=9> */
.L_x_2090:
[----:B------:R-:W-:Y:S02]  /*2fcc0*/  IMAD.MOV.U32 R13, RZ, RZ, R6 ;  /* 0x000000ffff0d7224 */ /* 0x000fe400078e0006 */
[----:B------:R-:W-:Y:S02]  /*2fcd0*/  IMAD.MOV.U32 R12, RZ, RZ, 0x1 ;  /* 0x00000001ff0c7424 */ /* 0x000fe400078e00ff */
[----:B------:R-:W-:-:S07]  /*2fce0*/  IMAD.MOV.U32 R3, RZ, RZ, R14 ;  /* 0x000000ffff037224 */ /* 0x000fce00078e000e */
[----:B------:R-:W-:Y:S05]  /*2fcf0*/  WARPSYNC.COLLECTIVE R15, `(.L_x_2091) ;  /* 0x000000000f087348 */ /* 0x000fea0003c00000 */
[----:B------:R0:W1:Y:S02]  /*2fd00*/  SHFL.IDX P6, R14, R13, R12, R11 ;  /* 0x0000000c0d0e7389 */ /* 0x00006400000c000b */
[----:B01----:R-:W-:Y:S01]  /*2fd10*/  ENDCOLLECTIVE ;  /* 0x000000000000791b */ /* 0x003fe20003800000 */
.L_x_2091:
        /* <DEDUP_REMOVED lines=10> */
.L_x_2092:
        /* <DEDUP_REMOVED lines=14> */
.L_x_2093:
        /* <DEDUP_REMOVED lines=16> */
.L_x_2094:
[----:B------:R-:W-:Y:S02]  /*2ffa0*/  @P0 IMAD R9, R7, 0x2, R17 ;  /* 0x0000000207090824 */ /* 0x000fe400078e0211 */
[----:B------:R-:W-:Y:S02]  /*2ffb0*/  IMAD.MOV.U32 R13, RZ, RZ, R6 ;  /* 0x000000ffff0d7224 */ /* 0x000fe400078e0006 */
[----:B------:R-:W-:Y:S02]  /*2ffc0*/  IMAD.MOV.U32 R12, RZ, RZ, 0x3 ;  /* 0x00000003ff0c7424 */ /* 0x000fe400078e00ff */
[----:B------:R-:W-:-:S07]  /*2ffd0*/  IMAD.MOV.U32 R2, RZ, RZ, R14 ;  /* 0x000000ffff027224 */ /* 0x000fce00078e000e */
[----:B------:R-:W-:Y:S05]  /*2ffe0*/  WARPSYNC.COLLECTIVE R15, `(.L_x_2095) ;  /* 0x000000000f087348 */ /* 0x000fea0003c00000 */
[----:B------:R0:W1:Y:S02]  /*2fff0*/  SHFL.IDX P6, R14, R13, R12, R11 ;  /* 0x0000000c0d0e7389 */ /* 0x00006400000c000b */
[----:B01----:R-:W-:Y:S01]  /*30000*/  ENDCOLLECTIVE ;  /* 0x000000000000791b */ /* 0x003fe20003800000 */
.L_x_2095:
        /* <DEDUP_REMOVED lines=14> */
.L_x_2096:
[----:B------:R-:W-:Y:S01]  /*300f0*/  IMAD.MOV.U32 R0, RZ, RZ, R14 ;  /* 0x000000ffff007224 */ /* 0x000fe200078e000e */
[----:B------:R-:W-:Y:S06]  /*30100*/  BRA `(.L_x_2097) ;  /* 0xffffffa000a87947 */ /* 0x000fec000383ffff */
.L_x_1942:
        /* <DEDUP_REMOVED lines=9> */
.L_x_2098:
[----:B------:R-:W-:Y:S01]  /*301a0*/  ISETP.GE.AND P0, PT, R25, R5, PT ;  /* 0x000000051900720c */ /* 0x000fe20003f06270 */
[----:B------:R-:W-:Y:S02]  /*301b0*/  IMAD.MOV.U32 R13, RZ, RZ, R4 ;  /* 0x000000ffff0d7224 */ /* 0x000fe400078e0004 */
[----:B------:R-:W-:-:S10]  /*301c0*/  IMAD.MOV.U32 R2, RZ, RZ, R14 ;  /* 0x000000ffff027224 */ /* 0x000fd400078e000e */
[----:B------:R-:W-:Y:S05]  /*301d0*/  WARPSYNC.COLLECTIVE R15, `(.L_x_2099) ;  /* 0x000000000f087348 */ /* 0x000fea0003c00000 */
[----:B------:R0:W1:Y:S02]  /*301e0*/  SHFL.IDX P6, R14, R13, R12, R11 ;  /* 0x0000000c0d0e7389 */ /* 0x00006400000c000b */
[----:B01----:R-:W-:Y:S01]  /*301f0*/  ENDCOLLECTIVE ;  /* 0x000000000000791b */ /* 0x003fe20003800000 */
.L_x_2099:
[----:B------:R-:W-:Y:S02]  /*30200*/  IMAD.MOV.U32 R13, RZ, RZ, R0 ;  /* 0x000000ffff0d7224 */ /* 0x000fe400078e0000 */
[----:B------:R-:W-:Y:S02]  /*30210*/  IMAD.MOV.U32 R12, RZ, RZ, 0x1 ;  /* 0x00000001ff0c7424 */ /* 0x000fe400078e00ff */
[----:B------:R-:W-:-:S07]  /*30220*/  IMAD.MOV.U32 R3, RZ, RZ, R14 ;  /* 0x000000ffff037224 */ /* 0x000fce00078e000e */
[----:B------:R-:W-:Y:S05]  /*30230*/  WARPSYNC.COLLECTIVE R15, `(.L_x_2100) ;  /* 0x000000000f087348 */ /* 0x000fea0003c00000 */
[----:B------:R0:W1:Y:S02]  /*30240*/  SHFL.IDX P6, R14, R13, R12, R11 ;  /* 0x0000000c0d0e7389 */ /* 0x00006400000c000b */
[----:B01----:R-:W-:Y:S01]  /*30250*/  ENDCOLLECTIVE ;  /* 0x000000000000791b */ /* 0x003fe20003800000 */
.L_x_2100:
[----:B------:R-:W-:-:S05]  /*30260*/  @!P0 LEA R6, P5, R36, R3, 0x1 ;  /* 0x0000000324068211 */ /* 0x000fca00078a08ff */
[----:B------:R-:W-:Y:S02]  /*30270*/  @!P0 IMAD.X R3, RZ, RZ, R2, P5 ;  /* 0x000000ffff038224 */ /* 0x000fe400028e0602 */
[----:B------:R-:W-:Y:S02]  /*30280*/  @!P0 IMAD.MOV.U32 R2, RZ, RZ, R6 ;  /* 0x000000ffff028224 */ /* 0x000fe400078e0006 */
[----:B------:R-:W-:Y:S02]  /*30290*/  VIADD R6, R25, 0x10 ;  /* 0x0000001019067836 */ /* 0x000fe40000000000 */
[----:B------:R-:W-:Y:S01]  /*302a0*/  IMAD.MOV.U32 R13, RZ, RZ, R4 ;  /* 0x000000ffff0d7224 */ /* 0x000fe200078e0004 */
[----:B------:R-:W-:Y:S01]  /*302b0*/  @!PT LDS RZ, [RZ] ;  /* 0x00000000fffff984 */ /* 0x000fe20000000800 */
[----:B------:R-:W-:Y:S01]  /*302c0*/  @!PT LDS RZ, [RZ] ;  /* 0x00000000fffff984 */ /* 0x000fe20000000800 */
[----:B------:R-:W-:Y:S01]  /*302d0*/  @!PT LDS RZ, [RZ] ;  /* 0x00000000fffff984 */ /* 0x000fe20000000800 */
[----:B------:R-:W-:Y:S04]  /*302e0*/  @!P0 LDGSTS.E.BYPASS.LTC128B.128 [R34+0x10400], desc[UR60][R2.64], !P4 ;  /* 0x1040000002228fae */ /* 0x000fe8000e101d7c */
[----:B------:R-:W-:Y:S04]  /*302f0*/  @!P0 LDGSTS.E.BYPASS.LTC128B.128 [R34+0x14400], desc[UR60][R2.64+0x80], !P3 ;  /* 0x1440008002228fae */ /* 0x000fe8000d901d7c */
[----:B------:R-:W-:Y:S04]  /*30300*/  @!P0 LDGSTS.E.BYPASS.LTC128B.128 [R34+0x18400], desc[UR60][R2.64+0x100], !P2 ;  /* 0x1840010002228fae */ /* 0x000fe8000d101d7c */
[----:B------:R0:W-:Y:S01]  /*30310*/  @!P0 LDGSTS.E.BYPASS.LTC128B.128 [R34+0x1c400], desc[UR60][R2.64+0x180], !P1 ;  /* 0x1c40018002228fae */ /* 0x0001e2000c901d7c */
[----:B------:R-:W-:Y:S01]  /*30320*/  ISETP.GE.AND P0, PT, R6, R5, PT ;  /* 0x000000050600720c */ /* 0x000fe20003f06270 */
[----:B0-----:R-:W-:-:S12]  /*30330*/  IMAD.MOV.U32 R2, RZ, RZ, R14 ;  /* 0x000000ffff027224 */ /* 0x001fd800078e000e */
[----:B------:R-:W-:Y:S05]  /*30340*/  WARPSYNC.COLLECTIVE R15, `(.L_x_2101) ;  /* 0x000000000f087348 */ /* 0x000fea0003c00000 */
[----:B------:R0:W1:Y:S02]  /*30350*/  SHFL.IDX P6, R14, R13, R12, R11 ;  /* 0x0000000c0d0e7389 */ /* 0x00006400000c000b */
[----:B01----:R-:W-:Y:S01]  /*30360*/  ENDCOLLECTIVE ;  /* 0x000000000000791b */ /* 0x003fe20003800000 */
.L_x_2101:
[----:B------:R-:W-:Y:S02]  /*30370*/  IMAD.MOV.U32 R13, RZ, RZ, R0 ;  /* 0x000000ffff0d7224 */ /* 0x000fe400078e0000 */
[----:B------:R-:W-:Y:S02]  /*30380*/  IMAD.MOV.U32 R12, RZ, RZ, 0x2 ;  /* 0x00000002ff0c7424 */ /* 0x000fe400078e00ff */
[----:B------:R-:W-:-:S07]  /*30390*/  IMAD.MOV.U32 R3, RZ, RZ, R14 ;  /* 0x000000ffff037224 */ /* 0x000fce00078e000e */
[----:B------:R-:W-:Y:S05]  /*303a0*/  WARPSYNC.COLLECTIVE R15, `(.L_x_2102) ;  /* 0x000000000f087348 */ /* 0x000fea0003c00000 */
[----:B------:R0:W1:Y:S02]  /*303b0*/  SHFL.IDX P6, R14, R13, R12, R11 ;  /* 0x0000000c0d0e7389 */ /* 0x00006400000c000b */
[----:B01----:R-:W-:Y:S01]  /*303c0*/  ENDCOLLECTIVE ;  /* 0x000000000000791b */ /* 0x003fe20003800000 */
.L_x_2102:
[----:B------:R-:W-:-:S05]  /*303d0*/  @!P0 LEA R6, P5, R36, R3, 0x1 ;  /* 0x0000000324068211 */ /* 0x000fca00078a08ff */
[----:B------:R-:W-:Y:S02]  /*303e0*/  @!P0 IMAD.X R7, RZ, RZ, R2, P5 ;  /* 0x000000ffff078224 */ /* 0x000fe400028e0602 */
[----:B------:R-:W-:Y:S02]  /*303f0*/  @!P0 IMAD.MOV.U32 R2, RZ, RZ, R6 ;  /* 0x000000ffff028224 */ /* 0x000fe400078e0006 */
[----:B------:R-:W-:Y:S02]  /*30400*/  @!P0 IMAD.MOV.U32 R3, RZ, RZ, R7 ;  /* 0x000000ffff038224 */ /* 0x000fe400078e0007 */
[----:B------:R-:W-:Y:S02]  /*30410*/  IMAD.MOV.U32 R13, RZ, RZ, R4 ;  /* 0x000000ffff0d7224 */ /* 0x000fe400078e0004 */
[----:B------:R-:W-:Y:S01]  /*30420*/  VIADD R6, R25, 0x20 ;  /* 0x0000002019067836 */ /* 0x000fe20000000000 */
        /* <DEDUP_REMOVED lines=12> */
.L_x_2103:
[----:B------:R-:W-:Y:S02]  /*304f0*/  IMAD.MOV.U32 R13, RZ, RZ, R0 ;  /* 0x000000ffff0d7224 */ /* 0x000fe400078e0000 */
[----:B------:R-:W-:Y:S02]  /*30500*/  IMAD.MOV.U32 R12, RZ, RZ, 0x3 ;  /* 0x00000003ff0c7424 */ /* 0x000fe400078e00ff */
[----:B------:R-:W-:-:S07]  /*30510*/  IMAD.MOV.U32 R3, RZ, RZ, R14 ;  /* 0x000000ffff037224 */ /* 0x000fce00078e000e */
[----:B------:R-:W-:Y:S05]  /*30520*/  WARPSYNC.COLLECTIVE R15, `(.L_x_2104) ;  /* 0x000000000f087348 */ /* 0x000fea0003c00000 */
[----:B------:R0:W1:Y:S02]  /*30530*/  SHFL.IDX P6, R14, R13, R12, R11 ;  /* 0x0000000c0d0e7389 */ /* 0x00006400000c000b */
[----:B01----:R-:W-:Y:S01]  /*30540*/  ENDCOLLECTIVE ;  /* 0x000000000000791b */ /* 0x003fe20003800000 */
.L_x_2104:
        /* <DEDUP_REMOVED lines=18> */
.L_x_2105:
[----:B------:R-:W-:Y:S02]  /*30670*/  IMAD.MOV.U32 R13, RZ, RZ, R0 ;  /* 0x000000ffff0d7224 */ /* 0x000fe400078e0000 */
[----:B------:R-:W-:Y:S02]  /*30680*/  IMAD.MOV.U32 R12, RZ, RZ, 0x4 ;  /* 0x00000004ff0c7424 */ /* 0x000fe400078e00ff */
[----:B------:R-:W-:-:S07]  /*30690*/  IMAD.MOV.U32 R3, RZ, RZ, R14 ;  /* 0x000000ffff037224 */ /* 0x000fce00078e000e */
[----:B------:R-:W-:Y:S05]  /*306a0*/  WARPSYNC.COLLECTIVE R15, `(.L_x_2106) ;  /* 0x000000000f087348 */ /* 0x000fea0003c00000 */
[----:B------:R0:W1:Y:S02]  /*306b0*/  SHFL.IDX P6, R14, R13, R12, R11 ;  /* 0x0000000c0d0e7389 */ /* 0x00006400000c000b */
[----:B01----:R-:W-:Y:S01]  /*306c0*/  ENDCOLLECTIVE ;  /* 0x000000000000791b */ /* 0x003fe20003800000 */
.L_x_2106:
        /* <DEDUP_REMOVED lines=18> */
.L_x_2107:
[----:B------:R-:W-:Y:S02]  /*307f0*/  IMAD.MOV.U32 R13, RZ, RZ, R0 ;  /* 0x000000ffff0d7224 */ /* 0x000fe400078e0000 */
[----:B------:R-:W-:Y:S02]  /*30800*/  IMAD.MOV.U32 R12, RZ, RZ, 0x5 ;  /* 0x00000005ff0c7424 */ /* 0x000fe400078e00ff */
[----:B------:R-:W-:-:S07]  /*30810*/  IMAD.MOV.U32 R3, RZ, RZ, R14 ;  /* 0x000000ffff037224 */ /* 0x000fce00078e000e */
[----:B------:R-:W-:Y:S05]  /*30820*/  WARPSYNC.COLLECTIVE R15, `(.L_x_2108) ;  /* 0x000000000f087348 */ /* 0x000fea0003c00000 */
[----:B------:R0:W1:Y:S02]  /*30830*/  SHFL.IDX P6, R14, R13, R12, R11 ;  /* 0x0000000c0d0e7389 */ /* 0x00006400000c000b */
[----:B01----:R-:W-:Y:S01]  /*30840*/  ENDCOLLECTIVE ;  /* 0x000000000000791b */ /* 0x003fe20003800000 */
.L_x_2108:
        /* <DEDUP_REMOVED lines=18> */
.L_x_2109:
[----:B------:R-:W-:Y:S02]  /*30970*/  IMAD.MOV.U32 R13, RZ, RZ, R0 ;  /* 0x000000ffff0d7224 */ /* 0x000fe400078e0000 */
[----:B------:R-:W-:Y:S02]  /*30980*/  IMAD.MOV.U32 R12, RZ, RZ, 0x6 ;  /* 0x00000006ff0c7424 */ /* 0x000fe400078e00ff */
[----:B------:R-:W-:-:S07]  /*30990*/  IMAD.MOV.U32 R3, RZ, RZ, R14 ;  /* 0x000000ffff037224 */ /* 0x000fce00078e000e */
[----:B------:R-:W-:Y:S05]  /*309a0*/  WARPSYNC.COLLECTIVE R15, `(.L_x_2110) ;  /* 0x000000000f087348 */ /* 0x000fea0003c00000 */
[----:B------:R0:W1:Y:S02]  /*309b0*/  SHFL.IDX P6, R14, R13, R12, R11 ;  /* 0x0000000c0d0e7389 */ /* 0x00006400000c000b */
[----:B01----:R-:W-:Y:S01]  /*309c0*/  ENDCOLLECTIVE ;  /* 0x000000000000791b */ /* 0x003fe20003800000 */
.L_x_2110:
        /* <DEDUP_REMOVED lines=18> */
.L_x_2111:
[----:B------:R-:W-:Y:S02]  /*30af0*/  IMAD.MOV.U32 R13, RZ, RZ, R0 ;  /* 0x000000ffff0d7224 */ /* 0x000fe400078e0000 */
[----:B------:R-:W-:Y:S02]  /*30b00*/  IMAD.MOV.U32 R12, RZ, RZ, 0x7 ;  /* 0x00000007ff0c7424 */ /* 0x000fe400078e00ff */
[----:B------:R-:W-:-:S07]  /*30b10*/  IMAD.MOV.U32 R3, RZ, RZ, R14 ;  /* 0x000000ffff037224 */ /* 0x000fce00078e000e */
[----:B------:R-:W-:Y:S05]  /*30b20*/  WARPSYNC.COLLECTIVE R15, `(.L_x_2112) ;  /* 0x000000000f087348 */ /* 0x000fea0003c00000 */
[----:B------:R0:W1:Y:S02]  /*30b30*/  SHFL.IDX P6, R14, R13, R12, R11 ;  /* 0x0000000c0d0e7389 */ /* 0x00006400000c000b */
[----:B01----:R-:W-:Y:S01]  /*30b40*/  ENDCOLLECTIVE ;  /* 0x000000000000791b */ /* 0x003fe20003800000 */
.L_x_2112:
[----:B------:R-:W-:-:S05]  /*30b50*/  @!P0 LEA R6, P5, R36, R3, 0x1 ;  /* 0x0000000324068211 */ /* 0x000fca00078a08ff */
[----:B------:R-:W-:Y:S02]  /*30b60*/  @!P0 IMAD.X R7, RZ, RZ, R2, P5 ;  /* 0x000000ffff078224 */ /* 0x000fe400028e0602 */
[----:B------:R-:W-:Y:S02]  /*30b70*/  @!P0 IMAD.MOV.U32 R2, RZ, RZ, R6 ;  /* 0x000000ffff028224 */ /* 0x000fe400078e0006 */
[----:B------:R-:W-:Y:S02]  /*30b80*/  @!P0 IMAD.MOV.U32 R3, RZ, RZ, R7 ;  /* 0x000000ffff038224 */ /* 0x000fe400078e0007 */
[----:B------:R-:W-:-:S03]  /*30b90*/  IMAD.MOV.U32 R13, RZ, RZ, R4 ;  /* 0x000000ffff0d7224 */ /* 0x000fc600078e0004 */
[----:B------:R-:W-:Y:S01]  /*30ba0*/  @!PT LDS RZ, [RZ] ;  /* 0x00000000fffff984 */ /* 0x000fe20000000800 */
[----:B------:R-:W-:Y:S01]  /*30bb0*/  @!PT LDS RZ, [RZ] ;  /* 0x00000000fffff984 */ /* 0x000fe20000000800 */
[----:B------:R-:W-:Y:S01]  /*30bc0*/  @!PT LDS RZ, [RZ] ;  /* 0x00000000fffff984 */ /* 0x000fe20000000800 */
[----:B------:R0:W-:Y:S04]  /*30bd0*/  @!P0 LDGSTS.E.BYPASS.LTC128B.128 [R34+0x13400], desc[UR60][R2.64], !P4 ;  /* 0x1340000002228fae */ /* 0x0001e8000e101d7c */
[----:B------:R0:W-:Y:S01]  /*30be0*/  @!P0 LDGSTS.E.BYPASS.LTC128B.128 [R34+0x17400], desc[UR60][R2.64+0x80], !P3 ;  /* 0x1740008002228fae */ /* 0x0001e2000d901d7c */
[----:B------:R-:W-:-:S03]  /*30bf0*/  IMAD.MOV.U32 R6, RZ, RZ, R14 ;  /* 0x000000ffff067224 */ /* 0x000fc600078e000e */
[----:B------:R0:W-:Y:S04]  /*30c00*/  @!P0 LDGSTS.E.BYPASS.LTC128B.128 [R34+0x1b400], desc[UR60][R2.64+0x100], !P2 ;  /* 0x1b40010002228fae */ /* 0x0001e8000d101d7c */
[----:B------:R0:W-:Y:S02]  /*30c10*/  @!P0 LDGSTS.E.BYPASS.LTC128B.128 [R34+0x1f400], desc[UR60][R2.64+0x180], !P1 ;  /* 0x1f40018002228fae */ /* 0x0001e4000c901d7c */
[----:B0-----:R-:W-:Y:S05]  /*30c20*/  WARPSYNC.COLLECTIVE R15, `(.L_x_2113) ;  /* 0x000000000f087348 */ /* 0x001fea0003c00000 */
[----:B------:R1:W2:Y:S02]  /*30c30*/  SHFL.IDX P6, R14, R13, R12, R11 ;  /* 0x0000000c0d0e7389 */ /* 0x0002a400000c000b */
[----:B012---:R-:W-:Y:S01]  /*30c40*/  ENDCOLLECTIVE ;  /* 0x000000000000791b */ /* 0x007fe20003800000 */
.L_x_2113:
[----:B------:R-:W-:Y:S05]  /*30c50*/  BRA `(.L_x_2114) ;  /* 0xffffffa400007947 */ /* 0x000fea000383ffff */
.L_x_1947:
[----:B0-----:R0:W2:Y:S02]  /*30c60*/  SYNCS.PHASECHK.TRANS64.TRYWAIT P0, [R17+URZ+0x30820], R0 ;  /* 0x03082000110075a7 */ /* 0x0010a4000800017f */
[----:B--2---:R-:W-:Y:S05]  /*30c70*/  @!P0 NANOSLEEP.SYNCS 0x989680 ;  /* 0x009896800000895d */ /* 0x004fea0003900000 */
[----:B------:R-:W2:Y:S02]  /*30c80*/  @!P0 SYNCS.PHASECHK.TRANS64 P0, [R17+URZ+0x30820], R0 ;  /* 0x03082000110085a7 */ /* 0x000ea4000800007f */
[----:B--2---:R-:W-:Y:S05]  /*30c90*/  @!P0 BRA `(.L_x_1947) ;  /* 0xfffffffc00f08947 */ /* 0x004fea000383ffff */
[----:B------:R-:W-:Y:S05]  /*30ca0*/  BRA `(.L_x_2115) ;  /* 0xffffffa4007c7947 */ /* 0x000fea000383ffff */
.L_x_1952:
[----:B0-----:R0:W1:Y:S02]  /*30cb0*/  SYNCS.PHASECHK.TRANS64.TRYWAIT P0, [R7+URZ+0x30840], R2 ;  /* 0x03084002070075a7 */ /* 0x001064000800017f */
[----:B-1----:R-:W-:Y:S05]  /*30cc0*/  @!P0 NANOSLEEP.SYNCS 0x989680 ;  /* 0x009896800000895d */ /* 0x002fea0003900000 */
[----:B------:R-:W1:Y:S02]  /*30cd0*/  @!P0 SYNCS.PHASECHK.TRANS64 P0, [R7+URZ+0x30840], R2 ;  /* 0x03084002070085a7 */ /* 0x000e64000800007f */
[----:B-1----:R-:W-:Y:S05]  /*30ce0*/  @!P0 BRA `(.L_x_1952) ;  /* 0xfffffffc00f08947 */ /* 0x002fea000383ffff */
[----:B------:R-:W-:Y:S05]  /*30cf0*/  BRA `(.L_x_2116) ;  /* 0xffffffa800607947 */ /* 0x000fea000383ffff */
.L_x_1953:
        /* <DEDUP_REMOVED lines=8> */
.L_x_2118:
[----:B------:R-:W-:Y:S05]  /*30d80*/  BSYNC B1 ;  /* 0x0000000000017941 */ /* 0x000fea0003800000 */
.L_x_2117:
        /* <DEDUP_REMOVED lines=12> */
.L_x_2119:
        /* <DEDUP_REMOVED lines=13> */
.L_x_2120:
        /* <DEDUP_REMOVED lines=14> */
.L_x_2121:
[----:B------:R-:W-:Y:S02]  /*31000*/  IMAD.MOV.U32 R13, RZ, RZ, R21 ;  /* 0x000000ffff0d7224 */ /* 0x000fe400078e0015 */
[----:B------:R-:W-:Y:S02]  /*31010*/  IMAD.MOV.U32 R12, RZ, RZ, 0x2 ;  /* 0x00000002ff0c7424 */ /* 0x000fe400078e00ff */
[----:B------:R-:W-:-:S07]  /*31020*/  IMAD.MOV.U32 R2, RZ, RZ, R14 ;  /* 0x000000ffff027224 */ /* 0x000fce00078e000e */
[----:B------:R-:W-:Y:S05]  /*31030*/  WARPSYNC.COLLECTIVE R15, `(.L_x_2122) ;  /* 0x000000000f087348 */ /* 0x000fea0003c00000 */
[----:B------:R0:W1:Y:S02]  /*31040*/  SHFL.IDX P6, R14, R13, R12, R11 ;  /* 0x0000000c0d0e7389 */ /* 0x00006400000c000b */
[----:B01----:R-:W-:Y:S01]  /*31050*/  ENDCOLLECTIVE ;  /* 0x000000000000791b */ /* 0x003fe20003800000 */
.L_x_2122:
        /* <DEDUP_REMOVED lines=14> */
.L_x_2123:
[----:B------:R-:W-:Y:S02]  /*31140*/  IMAD.MOV.U32 R13, RZ, RZ, R21 ;  /* 0x000000ffff0d7224 */ /* 0x000fe400078e0015 */
[----:B------:R-:W-:Y:S02]  /*31150*/  IMAD.MOV.U32 R12, RZ, RZ, 0x3 ;  /* 0x00000003ff0c7424 */ /* 0x000fe400078e00ff */
[----:B------:R-:W-:-:S07]  /*31160*/  IMAD.MOV.U32 R2, RZ, RZ, R14 ;  /* 0x000000ffff027224 */ /* 0x000fce00078e000e */
[----:B------:R-:W-:Y:S05]  /*31170*/  WARPSYNC.COLLECTIVE R15, `(.L_x_2124) ;  /* 0x000000000f087348 */ /* 0x000fea0003c00000 */
[----:B------:R0:W1:Y:S02]  /*31180*/  SHFL.IDX P6, R14, R13, R12, R11 ;  /* 0x0000000c0d0e7389 */ /* 0x00006400000c000b */
[----:B01----:R-:W-:Y:S01]  /*31190*/  ENDCOLLECTIVE ;  /* 0x000000000000791b */ /* 0x003fe20003800000 */
.L_x_2124:
        /* <DEDUP_REMOVED lines=17> */
.L_x_2125:
[----:B------:R-:W-:Y:S01]  /*312b0*/  IMAD.MOV.U32 R2, RZ, RZ, R14 ;  /* 0x000000ffff027224 */ /* 0x000fe200078e000e */
[----:B------:R-:W-:Y:S06]  /*312c0*/  BRA `(.L_x_2126) ;  /* 0xffffffa400dc7947 */ /* 0x000fec000383ffff */
.L_x_1958:
[----:B-1----:R1:W2:Y:S02]  /*312d0*/  SYNCS.PHASECHK.TRANS64.TRYWAIT P0, [R7+URZ+0x30860], R2 ;  /* 0x03086002070075a7 */ /* 0x0022a4000800017f */
[----:B--2---:R-:W-:Y:S05]  /*312e0*/  @!P0 NANOSLEEP.SYNCS 0x989680 ;  /* 0x009896800000895d */ /* 0x004fea0003900000 */
[----:B------:R-:W2:Y:S02]  /*312f0*/  @!P0 SYNCS.PHASECHK.TRANS64 P0, [R7+URZ+0x30860], R2 ;  /* 0x03086002070085a7 */ /* 0x000ea4000800007f */
[----:B--2---:R-:W-:Y:S05]  /*31300*/  @!P0 BRA `(.L_x_1958) ;  /* 0xfffffffc00f08947 */ /* 0x004fea000383ffff */
[----:B------:R-:W-:Y:S05]  /*31310*/  BRA `(.L_x_2127) ;  /* 0xffffffa800547947 */ /* 0x000fea000383ffff */
.L_x_1959:
        /* <DEDUP_REMOVED lines=8> */
.L_x_2129:
[----:B------:R-:W-:Y:S05]  /*313a0*/  BSYNC B1 ;  /* 0x0000000000017941 */ /* 0x000fea0003800000 */
.L_x_2128:
        /* <DEDUP_REMOVED lines=9> */
.L_x_2130:
[----:B------:R-:W-:Y:S02]  /*31440*/  IMAD.MOV.U32 R13, RZ, RZ, R19 ;  /* 0x000000ffff0d7224 */ /* 0x000fe400078e0013 */
[----:B------:R-:W-:Y:S02]  /*31450*/  IMAD.MOV.U32 R12, RZ, RZ, 0x1 ;  /* 0x00000001ff0c7424 */ /* 0x000fe400078e00ff */
[----:B------:R-:W-:-:S07]  /*31460*/  IMAD.MOV.U32 R2, RZ, RZ, R14 ;  /* 0x000000ffff027224 */ /* 0x000fce00078e000e */
[----:B------:R-:W-:Y:S05]  /*31470*/  WARPSYNC.COLLECTIVE R15, `(.L_x_2131) ;  /* 0x000000000f087348 */ /* 0x000fea0003c00000 */
[----:B------:R0:W1:Y:S02]  /*31480*/  SHFL.IDX P6, R14, R13, R12, R11 ;  /* 0x0000000c0d0e7389 */ /* 0x00006400000c000b */
[----:B01----:R-:W-:Y:S01]  /*31490*/  ENDCOLLECTIVE ;  /* 0x000000000000791b */ /* 0x003fe20003800000 */
.L_x_2131:
        /* <DEDUP_REMOVED lines=18> */
.L_x_2132:
[----:B------:R-:W-:Y:S02]  /*315c0*/  IMAD.MOV.U32 R13, RZ, RZ, R19 ;  /* 0x000000ffff0d7224 */ /* 0x000fe400078e0013 */
[----:B------:R-:W-:Y:S02]  /*315d0*/  IMAD.MOV.U32 R12, RZ, RZ, 0x2 ;  /* 0x00000002ff0c7424 */ /* 0x000fe400078e00ff */
[----:B------:R-:W-:-:S07]  /*315e0*/  IMAD.MOV.U32 R2, RZ, RZ, R14 ;  /* 0x000000ffff027224 */ /* 0x000fce00078e000e */
[----:B------:R-:W-:Y:S05]  /*315f0*/  WARPSYNC.COLLECTIVE R15, `(.L_x_2133) ;  /* 0x000000000f087348 */ /* 0x000fea0003c00000 */
[----:B------:R0:W1:Y:S02]  /*31600*/  SHFL.IDX P6, R14, R13, R12, R11 ;  /* 0x0000000c0d0e7389 */ /* 0x00006400000c000b */
[----:B01----:R-:W-:Y:S01]  /*31610*/  ENDCOLLECTIVE ;  /* 0x000000000000791b */ /* 0x003fe20003800000 */
.L_x_2133:
        /* <DEDUP_REMOVED lines=18> */
.L_x_2134:
[----:B------:R-:W-:Y:S02]  /*31740*/  IMAD.MOV.U32 R13, RZ, RZ, R19 ;  /* 0x000000ffff0d7224 */ /* 0x000fe400078e0013 */
[----:B------:R-:W-:Y:S02]  /*31750*/  IMAD.MOV.U32 R12, RZ, RZ, 0x3 ;  /* 0x00000003ff0c7424 */ /* 0x000fe400078e00ff */
[----:B------:R-:W-:-:S07]  /*31760*/  IMAD.MOV.U32 R2, RZ, RZ, R14 ;  /* 0x000000ffff027224 */ /* 0x000fce00078e000e */
[----:B------:R-:W-:Y:S05]  /*31770*/  WARPSYNC.COLLECTIVE R15, `(.L_x_2135) ;  /* 0x000000000f087348 */ /* 0x000fea0003c00000 */
[----:B------:R0:W1:Y:S02]  /*31780*/  SHFL.IDX P6, R14, R13, R12, R11 ;  /* 0x0000000c0d0e7389 */ /* 0x00006400000c000b */
[----:B01----:R-:W-:Y:S01]  /*31790*/  ENDCOLLECTIVE ;  /* 0x000000000000791b */ /* 0x003fe20003800000 */
.L_x_2135:
        /* <DEDUP_REMOVED lines=13> */
.L_x_2136:
[----:B------:R-:W-:Y:S01]  /*31870*/  @!PT LDS RZ, [RZ] ;  /* 0x00000000fffff984 */ /* 0x000fe20000000800 */
[----:B------:R-:W-:Y:S01]  /*31880*/  @!PT LDS RZ, [RZ] ;  /* 0x00000000fffff984 */ /* 0x000fe20000000800 */
[----:B------:R-:W-:Y:S01]  /*31890*/  @!PT LDS RZ, [RZ] ;  /* 0x00000000fffff984 */ /* 0x000fe20000000800 */
[----:B------:R-:W-:Y:S01]  /*318a0*/  LDGSTS.E.BYPASS.LTC128B.128 [R6+0x3400], desc[UR60][R2.64+0x80], !P0 ;  /* 0x0340008002067fae */ /* 0x000fe2000c101d7c */
[----:B------:R-:W-:-:S13]  /*318b0*/  ISETP.LT.OR P0, PT, R8, 0x21, P2 ;  /* 0x000000210800780c */ /* 0x000fda0001701670 */
[----:B------:R-:W-:Y:S01]  /*318c0*/  LDGSTS.E.BYPASS.LTC128B.128 [R6+0x5400], desc[UR60][R2.64+0x100], !P0 ;  /* 0x0540010002067fae */ /* 0x000fe2000c101d7c */
[----:B------:R-:W-:-:S13]  /*318d0*/  ISETP.LT.OR P0, PT, R8, 0x21, P1 ;  /* 0x000000210800780c */ /* 0x000fda0000f01670 */
[----:B------:R0:W-:Y:S02]  /*318e0*/  LDGSTS.E.BYPASS.LTC128B.128 [R6+0x7400], desc[UR60][R2.64+0x180], !P0 ;  /* 0x0740018002067fae */ /* 0x0001e4000c101d7c */
[----:B0-----:R-:W-:Y:S01]  /*318f0*/  IMAD.MOV.U32 R2, RZ, RZ, R14 ;  /* 0x000000ffff027224 */ /* 0x001fe200078e000e */
[----:B------:R-:W-:Y:S06]  /*31900*/  BRA `(.L_x_2137) ;  /* 0xffffffa400a07947 */ /* 0x000fec000383ffff */
.L_x_1967:
[----:B0-----:R0:W2:Y:S02]  /*31910*/  SYNCS.PHASECHK.TRANS64.TRYWAIT P0, [R4+URZ+0x30860], R3 ;  /* 0x03086003040075a7 */ /* 0x0010a4000800017f */
[----:B--2---:R-:W-:Y:S05]  /*31920*/  @!P0 NANOSLEEP.SYNCS 0x989680 ;  /* 0x009896800000895d */ /* 0x004fea0003900000 */
[----:B------:R-:W2:Y:S02]  /*31930*/  @!P0 SYNCS.PHASECHK.TRANS64 P0, [R4+URZ+0x30860], R3 ;  /* 0x03086003040085a7 */ /* 0x000ea4000800007f */
[----:B--2---:R-:W-:Y:S05]  /*31940*/  @!P0 BRA `(.L_x_1967) ;  /* 0xfffffffc00f08947 */ /* 0x004fea000383ffff */
[----:B------:R-:W-:Y:S05]  /*31950*/  BRA `(.L_x_2138) ;  /* 0xffffffa800c47947 */ /* 0x000fea000383ffff */
.L_x_1968:
[----:B------:R-:W-:Y:S01]  /*31960*/  BSSY B0, `(.L_x_2139) ;  /* 0x0000008000007945 */ /* 0x000fe20003800000 */
[----:B------:R-:W-:Y:S02]  /*31970*/  IMAD.MOV.U32 R13, RZ, RZ, R19 ;  /* 0x000000ffff0d7224 */ /* 0x000fe400078e0013 */
[----:B------:R-:W-:Y:S02]  /*31980*/  IMAD.MOV.U32 R12, RZ, RZ, RZ ;  /* 0x000000ffff0c7224 */ /* 0x000fe400078e00ff */
[----:B------:R-:W-:Y:S02]  /*31990*/  IMAD.MOV.U32 R11, RZ, RZ, 0x181f ;  /* 0x0000181fff0b7424 */ /* 0x000fe400078e00ff */
[----:B------:R-:W-:-:S07]  /*319a0*/  IMAD.MOV.U32 R15, RZ, RZ, -0x1 ;  /* 0xffffffffff0f7424 */ /* 0x000fce00078e00ff */
[----:B01----:R-:W-:Y:S05]  /*319b0*/  WARPSYNC.COLLECTIVE R15, `(.L_x_2140) ;  /* 0x000000000f087348 */ /* 0x003fea0003c00000 */
[----:B------:R2:W3:Y:S02]  /*319c0*/  SHFL.IDX P6, R14, R13, R12, R11 ;  /* 0x0000000c0d0e7389 */ /* 0x0004e400000c000b */
[----:B0123--:R-:W-:Y:S01]  /*319d0*/  ENDCOLLECTIVE ;  /* 0x000000000000791b */ /* 0x00ffe20003800000 */
.L_x_2140:
[----:B------:R-:W-:Y:S05]  /*319e0*/  BSYNC B0 ;  /* 0x0000000000007941 */ /* 0x000fea0003800000 */
.L_x_2139:
[----:B------:R-:W-:Y:S01]  /*319f0*/  IMAD.MOV.U32 R13, RZ, RZ, R18 ;  /* 0x000000ffff0d7224 */ /* 0x000fe200078e0012 */
[C---:B------:R-:W-:Y:S01]  /*31a00*/  LOP3.LUT R7, R36.reuse, 0x40, RZ, 0xfc, !PT ;  /* 0x0000004024077812 */ /* 0x040fe200078efcff */
[----:B------:R-:W-:Y:S01]  /*31a10*/  IMAD.MOV.U32 R12, RZ, RZ, RZ ;  /* 0x000000ffff0c7224 */ /* 0x000fe200078e00ff */
[C---:B------:R-:W-:Y:S01]  /*31a20*/  LOP3.LUT R6, R36.reuse, 0x80, RZ, 0xfc, !PT ;  /* 0x0000008024067812 */ /* 0x040fe200078efcff */
[----:B------:R-:W-:Y:S02]  /*31a30*/  IMAD.MOV.U32 R11, RZ, RZ, 0x181f ;  /* 0x0000181fff0b7424 */ /* 0x000fe400078e00ff */
[----:B------:R-:W-:Y:S02]  /*31a40*/  IMAD.MOV.U32 R15, RZ, RZ, -0x1 ;  /* 0xffffffffff0f7424 */ /* 0x000fe400078e00ff */
[----:B------:R-:W-:Y:S02]  /*31a50*/  IMAD.MOV.U32 R3, RZ, RZ, R14 ;  /* 0x000000ffff037224 */ /* 0x000fe400078e000e */
[----:B------:R-:W-:-:S07]  /*31a60*/  IMAD.SHL.U32 R8, R36, 0x2, RZ ;  /* 0x0000000224087824 */ /* 0x000fce00078e00ff */
[----:B------:R-:W-:Y:S05]  /*31a70*/  WARPSYNC.COLLECTIVE R15, `(.L_x_2141) ;  /* 0x000000000f087348 */ /* 0x000fea0003c00000 */
[----:B------:R0:W1:Y:S02]  /*31a80*/  SHFL.IDX P6, R14, R13, R12, R11 ;  /* 0x0000000c0d0e7389 */ /* 0x00006400000c000b */
[----:B01----:R-:W-:Y:S01]  /*31a90*/  ENDCOLLECTIVE ;  /* 0x000000000000791b */ /* 0x003fe20003800000 */
.L_x_2141:
        /* <DEDUP_REMOVED lines=21> */
.L_x_2142:
[----:B------:R-:W-:Y:S01]  /*31bf0*/  @!PT LDS RZ, [RZ] ;  /* 0x00000000fffff984 */ /* 0x000fe20000000800 */
[----:B------:R-:W-:Y:S01]  /*31c00*/  @!PT LDS RZ, [RZ] ;  /* 0x00000000fffff984 */ /* 0x000fe20000000800 */
[----:B------:R-:W-:Y:S01]  /*31c10*/  @!PT LDS RZ, [RZ] ;  /* 0x00000000fffff984 */ /* 0x000fe20000000800 */
[----:B------:R-:W-:Y:S01]  /*31c20*/  LDGSTS.E.BYPASS.LTC128B.128 [R0+0x4400], desc[UR60][R2.64+0x100], !P4 ;  /* 0x0440010002007fae */ /* 0x000fe2000e101d7c */
[----:B------:R-:W-:Y:S01]  /*31c30*/  ISETP.LT.OR P4, PT, R5, 0x1, P0 ;  /* 0x000000010500780c */ /* 0x000fe20000781670 */
[----:B------:R-:W-:-:S12]  /*31c40*/  IMAD.MOV.U32 R13, RZ, RZ, R18 ;  /* 0x000000ffff0d7224 */ /* 0x000fd800078e0012 */
[----:B------:R0:W-:Y:S02]  /*31c50*/  LDGSTS.E.BYPASS.LTC128B.128 [R0+0x6400], desc[UR60][R2.64+0x180], !P4 ;  /* 0x0640018002007fae */ /* 0x0001e4000e101d7c */
[----:B0-----:R-:W-:-:S07]  /*31c60*/  IMAD.MOV.U32 R3, RZ, RZ, R14 ;  /* 0x000000ffff037224 */ /* 0x001fce00078e000e */
[----:B------:R-:W-:Y:S05]  /*31c70*/  WARPSYNC.COLLECTIVE R15, `(.L_x_2143) ;  /* 0x000000000f087348 */ /* 0x000fea0003c00000 */
[----:B------:R0:W1:Y:S02]  /*31c80*/  SHFL.IDX P6, R14, R13, R12, R11 ;  /* 0x0000000c0d0e7389 */ /* 0x00006400000c000b */
[----:B01----:R-:W-:Y:S01]  /*31c90*/  ENDCOLLECTIVE ;  /* 0x000000000000791b */ /* 0x003fe20003800000 */
.L_x_2143:
[----:B------:R-:W-:Y:S02]  /*31ca0*/  IMAD.MOV.U32 R13, RZ, RZ, R19 ;  /* 0x000000ffff0d7224 */ /* 0x000fe400078e0013 */
[----:B------:R-:W-:Y:S01]  /*31cb0*/  IMAD.MOV.U32 R12, RZ, RZ, 0x2 ;  /* 0x00000002ff0c7424 */ /* 0x000fe200078e00ff */
[----:B------:R-:W-:-:S13]  /*31cc0*/  IADD3 R2, P4, R14, R8, RZ ;  /* 0x000000080e027210 */ /* 0x000fda0007f9e0ff */
[----:B------:R-:W-:Y:S05]  /*31cd0*/  WARPSYNC.COLLECTIVE R15, `(.L_x_2144) ;  /* 0x000000000f087348 */ /* 0x000fea0003c00000 */
[----:B------:R0:W1:Y:S02]  /*31ce0*/  SHFL.IDX P6, R14, R13, R12, R11 ;  /* 0x0000000c0d0e7389 */ /* 0x00006400000c000b */
[----:B01----:R-:W-:Y:S01]  /*31cf0*/  ENDCOLLECTIVE ;  /* 0x000000000000791b */ /* 0x003fe20003800000 */
.L_x_2144:
        /* <DEDUP_REMOVED lines=12> */
.L_x_2145:
        /* <DEDUP_REMOVED lines=14> */
.L_x_2146:
        /* <DEDUP_REMOVED lines=12> */
.L_x_2147:
        /* <DEDUP_REMOVED lines=9> */
.L_x_1973:
        /* <DEDUP_REMOVED lines=8> */
.L_x_2150:
[----:B------:R-:W-:Y:S05]  /*32070*/  BSYNC B0 ;  /* 0x0000000000007941 */ /* 0x000fea0003800000 */
.L_x_2149:
        /* <DEDUP_REMOVED lines=9> */
.L_x_2151:
[----:B------:R-:W-:Y:S02]  /*32110*/  ULDC UR4, c[0x0][0xc3c] ;  /* 0x00030f0000047ab9 */ /* 0x000fe40000000800 */
[----:B------:R-:W-:-:S13]  /*32120*/  ISETP.GE.OR P1, PT, R9, UR4, !P0 ;  /* 0x0000000409007c0c */ /* 0x000fda000c726670 */
[----:B------:R-:W0:Y:S08]  /*32130*/  @!P1 LDC.64 R2, c[0x0][0xc80] ;  /* 0x00032000ff029b82 */ /* 0x000e300000000a00 */
[----:B------:R-:W1:Y:S01]  /*32140*/  @!P1 LDC.64 R4, c[0x0][0xc78] ;  /* 0x00031e00ff049b82 */ /* 0x000e620000000a00 */
[----:B------:R-:W-:Y:S01]  /*32150*/  CS2R R24, SRZ ;  /* 0x0000000000187805 */ /* 0x000fe2000001ff00 */
[----:B------:R-:W-:-:S02]  /*32160*/  IMAD.MOV.U32 R8, RZ, RZ, RZ ;  /* 0x000000ffff087224 */ /* 0x000fc400078e00ff */
[----:B------:R-:W-:Y:S02]  /*32170*/  IMAD.MOV.U32 R11, RZ, RZ, RZ ;  /* 0x000000ffff0b7224 */ /* 0x000fe400078e00ff */
[----:B------:R-:W-:Y:S02]  /*32180*/  IMAD.MOV.U32 R6, RZ, RZ, R14 ;  /* 0x000000ffff067224 */ /* 0x000fe400078e000e */
[----:B0-----:R-:W-:-:S05]  /*32190*/  @!P1 IMAD.WIDE R2, R9, 0x4, R2 ;  /* 0x0000000409029825 */ /* 0x001fca00078e0202 */
[----:B------:R1:W2:Y:S02]  /*321a0*/  @!P1 LDG.E R7, desc[UR60][R2.64] ;  /* 0x0000003c02079981 */ /* 0x0002a4000c1e1900 */
[----:B-1----:R-:W-:-:S05]  /*321b0*/  @!P1 IMAD.WIDE R2, R9, 0x4, R4 ;  /* 0x0000000409029825 */ /* 0x002fca00078e0204 */
[----:B------:R-:W3:Y:S01]  /*321c0*/  @!P1 LDG.E R4, desc[UR60][R2.64] ;  /* 0x0000003c02049981 */ /* 0x000ee2000c1e1900 */
[C---:B------:R-:W-:Y:S02]  /*321d0*/  ISETP.GE.U32.AND P2, PT, R10.reuse, 0x2, PT ;  /* 0x000000020a00780c */ /* 0x040fe40003f46070 */
[C---:B------:R-:W-:Y:S02]  /*321e0*/  ISETP.GE.U32.AND P3, PT, R10.reuse, 0x4, PT ;  /* 0x000000040a00780c */ /* 0x040fe40003f66070 */
[C---:B------:R-:W-:Y:S02]  /*321f0*/  ISETP.GE.U32.AND P4, PT, R10.reuse, 0x8, PT ;  /* 0x000000080a00780c */ /* 0x040fe40003f86070 */
[C---:B------:R-:W-:Y:S01]  /*32200*/  ISETP.GE.U32.AND P5, PT, R10.reuse, 0x10, PT ;  /* 0x000000100a00780c */ /* 0x040fe20003fa6070 */
[----:B--2---:R-:W-:Y:S02]  /*32210*/  @!P1 IMAD.MOV.U32 R25, RZ, RZ, R7 ;  /* 0x000000ffff199224 */ /* 0x004fe400078e0007 */
[----:B---3--:R-:W-:Y:S01]  /*32220*/  @!P1 IMAD.MOV.U32 R8, RZ, RZ, R4 ;  /* 0x000000ffff089224 */ /* 0x008fe200078e0004 */
[----:B------:R-:W-:-:S03]  /*32230*/  ISETP.NE.AND P1, PT, R10, RZ, PT ;  /* 0x000000ff0a00720c */ /* 0x000fc60003f25270 */
[----:B------:R-:W-:-:S10]  /*32240*/  IMAD R13, R8, R25, RZ ;  /* 0x00000019080d7224 */ /* 0x000fd400078e02ff */
[----:B------:R-:W-:Y:S05]  /*32250*/  WARPSYNC.COLLECTIVE R15, `(.L_x_2152) ;  /* 0x000000000f087348 */ /* 0x000fea0003c00000 */
[----:B------:R0:W1:Y:S02]  /*32260*/  SHFL.UP P6, R14, R13, R12, R11 ;  /* 0x0400000c0d0e7389 */ /* 0x00006400000c000b */
[----:B01----:R-:W-:Y:S01]  /*32270*/  ENDCOLLECTIVE ;  /* 0x000000000000791b */ /* 0x003fe20003800000 */
.L_x_2152:
[----:B------:R-:W-:Y:S01]  /*32280*/  IMAD.MOV.U32 R12, RZ, RZ, 0x2 ;  /* 0x00000002ff0c7424 */ /* 0x000fe200078e00ff */
[----:B------:R-:W-:-:S05]  /*32290*/  SEL R4, R14, RZ, P1 ;  /* 0x000000ff0e047207 */ /* 0x000fca0000800000 */
[----:B------:R-:W-:-:S04]  /*322a0*/  IMAD.IADD R4, R13, 0x1, R4 ;  /* 0x000000010d047824 */ /* 0x000fc800078e0204 */
[----:B------:R-:W-:-:S07]  /*322b0*/  IMAD.MOV.U32 R13, RZ, RZ, R4 ;  /* 0x000000ffff0d7224 */ /* 0x000fce00078e0004 */
[----:B------:R-:W-:Y:S05]  /*322c0*/  WARPSYNC.COLLECTIVE R15, `(.L_x_2153) ;  /* 0x000000000f087348 */ /* 0x000fea0003c00000 */
[----:B------:R0:W1:Y:S02]  /*322d0*/  SHFL.UP P6, R14, R13, R12, R11 ;  /* 0x0400000c0d0e7389 */ /* 0x00006400000c000b */
[----:B01----:R-:W-:Y:S01]  /*322e0*/  ENDCOLLECTIVE ;  /* 0x000000000000791b */ /* 0x003fe20003800000 */
.L_x_2153:
[----:B------:R-:W-:Y:S01]  /*322f0*/  IMAD.MOV.U32 R12, RZ, RZ, 0x4 ;  /* 0x00000004ff0c7424 */ /* 0x000fe200078e00ff */
[----:B------:R-:W-:-:S05]  /*32300*/  SEL R3, R14, RZ, P2 ;  /* 0x000000ff0e037207 */ /* 0x000fca0001000000 */
[----:B------:R-:W-:-:S04]  /*32310*/  IMAD.IADD R2, R4, 0x1, R3 ;  /* 0x0000000104027824 */ /* 0x000fc800078e0203 */
[----:B------:R-:W-:-:S07]  /*32320*/  IMAD.MOV.U32 R13, RZ, RZ, R2 ;  /* 0x000000ffff0d7224 */ /* 0x000fce00078e0002 */
[----:B------:R-:W-:Y:S05]  /*32330*/  WARPSYNC.COLLECTIVE R15, `(.L_x_2154) ;  /* 0x000000000f087348 */ /* 0x000fea0003c00000 */
[----:B------:R0:W1:Y:S02]  /*32340*/  SHFL.UP P6, R14, R13, R12, R11 ;  /* 0x0400000c0d0e7389 */ /* 0x00006400000c000b */
[----:B01----:R-:W-:Y:S01]  /*32350*/  ENDCOLLECTIVE ;  /* 0x000000000000791b */ /* 0x003fe20003800000 */
.L_x_2154:
[----:B------:R-:W-:Y:S01]  /*32360*/  IMAD.MOV.U32 R12, RZ, RZ, 0x8 ;  /* 0x00000008ff0c7424 */ /* 0x000fe200078e00ff */
[----:B------:R-:W-:-:S05]  /*32370*/  SEL R3, R14, RZ, P3 ;  /* 0x000000ff0e037207 */ /* 0x000fca0001800000 */
[----:B------:R-:W-:-:S04]  /*32380*/  IMAD.IADD R3, R2, 0x1, R3 ;  /* 0x0000000102037824 */ /* 0x000fc800078e0203 */
[----:B------:R-:W-:-:S07]  /*32390*/  IMAD.MOV.U32 R13, RZ, RZ, R3 ;  /* 0x000000ffff0d7224 */ /* 0x000fce00078e0003 */
[----:B------:R-:W-:Y:S05]  /*323a0*/  WARPSYNC.COLLECTIVE R15, `(.L_x_2155) ;  /* 0x000000000f087348 */ /* 0x000fea0003c00000 */
[----:B------:R0:W1:Y:S02]  /*323b0*/  SHFL.UP P6, R14, R13, R12, R11 ;  /* 0x0400000c0d0e7389 */ /* 0x00006400000c000b */
[----:B01----:R-:W-:Y:S01]  /*323c0*/  ENDCOLLECTIVE ;  /* 0x000000000000791b */ /* 0x003fe20003800000 */
.L_x_2155:
[----:B------:R-:W-:Y:S01]  /*323d0*/  IMAD.MOV.U32 R12, RZ, RZ, 0x10 ;  /* 0x00000010ff0c7424 */ /* 0x000fe200078e00ff */
[----:B------:R-:W-:-:S05]  /*323e0*/  SEL R4, R14, RZ, P4 ;  /* 0x000000ff0e047207 */ /* 0x000fca0002000000 */
[----:B------:R-:W-:-:S04]  /*323f0*/  IMAD.IADD R4, R3, 0x1, R4 ;  /* 0x0000000103047824 */ /* 0x000fc800078e0204 */
[----:B------:R-:W-:-:S07]  /*32400*/  IMAD.MOV.U32 R13, RZ, RZ, R4 ;  /* 0x000000ffff0d7224 */ /* 0x000fce00078e0004 */
[----:B------:R-:W-:Y:S05]  /*32410*/  WARPSYNC.COLLECTIVE R15, `(.L_x_2156) ;  /* 0x000000000f087348 */ /* 0x000fea0003c00000 */
[----:B------:R0:W1:Y:S02]  /*32420*/  SHFL.UP P6, R14, R13, R12, R11 ;  /* 0x0400000c0d0e7389 */ /* 0x00006400000c000b */
[----:B01----:R-:W-:Y:S01]  /*32430*/  ENDCOLLECTIVE ;  /* 0x000000000000791b */ /* 0x003fe20003800000 */
.L_x_2156:
        /* <DEDUP_REMOVED lines=8> */
.L_x_2157:
[----:B------:R-:W-:Y:S05]  /*324c0*/  BRA `(.L_x_2158) ;  /* 0xffffffa8001c7947 */ /* 0x000fea000383ffff */
.L_x_1976:
[----:B------:R-:W-:Y:S01]  /*324d0*/  BSSY B0, `(.L_x_2159) ;  /* 0x0000007000007945 */ /* 0x000fe20003800000 */
[----:B------:R-:W-:Y:S02]  /*324e0*/  IMAD.MOV.U32 R12, RZ, RZ, 0x1 ;  /* 0x00000001ff0c7424 */ /* 0x000fe400078e00ff */
[----:B------:R-:W-:Y:S02]  /*324f0*/  IMAD.MOV.U32 R11, RZ, RZ, RZ ;  /* 0x000000ffff0b7224 */ /* 0x000fe400078e00ff */
[----:B------:R-:W-:-:S07]  /*32500*/  IMAD.MOV.U32 R15, RZ, RZ, -0x1 ;  /* 0xffffffffff0f7424 */ /* 0x000fce00078e00ff */
[----:B------:R-:W-:Y:S05]  /*32510*/  WARPSYNC.COLLECTIVE R15, `(.L_x_2160) ;  /* 0x000000000f087348 */ /* 0x000fea0003c00000 */
[----:B------:R0:W1:Y:S02]  /*32520*/  SHFL.UP P6, R14, R13, R12, R11 ;  /* 0x0400000c0d0e7389 */ /* 0x00006400000c000b */
[----:B01----:R-:W-:Y:S01]  /*32530*/  ENDCOLLECTIVE ;  /* 0x000000000000791b */ /* 0x003fe20003800000 */
.L_x_2160:
[----:B------:R-:W-:Y:S05]  /*32540*/  BSYNC B0 ;  /* 0x0000000000007941 */ /* 0x000fea0003800000 */
.L_x_2159:
        /* <DEDUP_REMOVED lines=8> */
.L_x_2161:
[----:B------:R-:W-:Y:S01]  /*325d0*/  IMAD.MOV.U32 R12, RZ, RZ, 0x4 ;  /* 0x00000004ff0c7424 */ /* 0x000fe200078e00ff */
[----:B------:R-:W-:-:S05]  /*325e0*/  SEL R2, R14, RZ, P2 ;  /* 0x000000ff0e027207 */ /* 0x000fca0001000000 */
[----:B------:R-:W-:-:S04]  /*325f0*/  IMAD.IADD R2, R13, 0x1, R2 ;  /* 0x000000010d027824 */ /* 0x000fc800078e0202 */
[----:B------:R-:W-:-:S07]  /*32600*/  IMAD.MOV.U32 R13, RZ, RZ, R2 ;  /* 0x000000ffff0d7224 */ /* 0x000fce00078e0002 */
[----:B------:R-:W-:Y:S05]  /*32610*/  WARPSYNC.COLLECTIVE R15, `(.L_x_2162) ;  /* 0x000000000f087348 */ /* 0x000fea0003c00000 */
[----:B------:R0:W1:Y:S02]  /*32620*/  SHFL.UP P6, R14, R13, R12, R11 ;  /* 0x0400000c0d0e7389 */ /* 0x00006400000c000b */
[----:B01----:R-:W-:Y:S01]  /*32630*/  ENDCOLLECTIVE ;  /* 0x000000000000791b */ /* 0x003fe20003800000 */
.L_x_2162:
[----:B------:R-:W-:Y:S01]  /*32640*/  IMAD.MOV.U32 R12, RZ, RZ, 0x8 ;  /* 0x00000008ff0c7424 */ /* 0x000fe200078e00ff */
[----:B------:R-:W-:-:S05]  /*32650*/  SEL R3, R14, RZ, P3 ;  /* 0x000000ff0e037207 */ /* 0x000fca0001800000 */
[----:B------:R-:W-:-:S04]  /*32660*/  IMAD.IADD R3, R2, 0x1, R3 ;  /* 0x0000000102037824 */ /* 0x000fc800078e0203 */
[----:B------:R-:W-:-:S07]  /*32670*/  IMAD.MOV.U32 R13, RZ, RZ, R3 ;  /* 0x000000ffff0d7224 */ /* 0x000fce00078e0003 */
[----:B------:R-:W-:Y:S05]  /*32680*/  WARPSYNC.COLLECTIVE R15, `(.L_x_2163) ;  /* 0x000000000f087348 */ /* 0x000fea0003c00000 */
[----:B------:R0:W1:Y:S02]  /*32690*/  SHFL.UP P6, R14, R13, R12, R11 ;  /* 0x0400000c0d0e7389 */ /* 0x00006400000c000b */
[----:B01----:R-:W-:Y:S01]  /*326a0*/  ENDCOLLECTIVE ;  /* 0x000000000000791b */ /* 0x003fe20003800000 */
.L_x_2163:
[----:B------:R-:W-:Y:S01]  /*326b0*/  IMAD.MOV.U32 R12, RZ, RZ, 0x10 ;  /* 0x00000010ff0c7424 */ /* 0x000fe200078e00ff */
[----:B------:R-:W-:-:S05]  /*326c0*/  SEL R4, R14, RZ, P4 ;  /* 0x000000ff0e047207 */ /* 0x000fca0002000000 */
[----:B------:R-:W-:-:S04]  /*326d0*/  IMAD.IADD R4, R3, 0x1, R4 ;  /* 0x0000000103047824 */ /* 0x000fc800078e0204 */
[----:B------:R-:W-:-:S07]  /*326e0*/  IMAD.MOV.U32 R13, RZ, RZ, R4 ;  /* 0x000000ffff0d7224 */ /* 0x000fce00078e0004 */
[----:B------:R-:W-:Y:S05]  /*326f0*/  WARPSYNC.COLLECTIVE R15, `(.L_x_2164) ;  /* 0x000000000f087348 */ /* 0x000fea0003c00000 */
[----:B------:R0:W1:Y:S02]  /*32700*/  SHFL.UP P6, R14, R13, R12, R11 ;  /* 0x0400000c0d0e7389 */ /* 0x00006400000c000b */
[----:B01----:R-:W-:Y:S01]  /*32710*/  ENDCOLLECTIVE ;  /* 0x000000000000791b */ /* 0x003fe20003800000 */
.L_x_2164:
        /* <DEDUP_REMOVED lines=8> */
.L_x_2165:
[----:B------:R-:W-:Y:S05]  /*327a0*/  BRA `(.L_x_2166) ;  /* 0xffffffa800087947 */ /* 0x000fea000383ffff */
.L_x_1978:
[----:B------:R-:W-:Y:S01]  /*327b0*/  BSSY B0, `(.L_x_2167) ;  /* 0x0000006000007945 */ /* 0x000fe20003800000 */
[----:B------:R-:W-:Y:S01]  /*327c0*/  PLOP3.LUT P6, PT, P6, PT, PT, 0x8, 0x0 ;  /* 0x000000000000781c */ /* 0x000fe200037ce170 */
[----:B------:R-:W-:-:S12]  /*327d0*/  IMAD.MOV.U32 R15, RZ, RZ, -0x1 ;  /* 0xffffffffff0f7424 */ /* 0x000fd800078e00ff */
[----:B0-----:R-:W-:Y:S05]  /*327e0*/  WARPSYNC.COLLECTIVE R15, `(.L_x_2168) ;  /* 0x000000000f087348 */ /* 0x001fea0003c00000 */
[----:B------:R-:W-:Y:S01]  /*327f0*/  VOTE.ANY R14, PT, P6 ;  /* 0x00000000000e7806 */ /* 0x000fe200030e0100 */
[----:B0-----:R-:W-:Y:S06]  /*32800*/  ENDCOLLECTIVE ;  /* 0x000000000000791b */ /* 0x001fec0003800000 */
.L_x_2168:
[----:B------:R-:W-:Y:S05]  /*32810*/  BSYNC B0 ;  /* 0x0000000000007941 */ /* 0x000fea0003800000 */
.L_x_2167:
        /* <DEDUP_REMOVED lines=8> */
.L_x_2169:
[----:B------:R-:W-:Y:S02]  /*328a0*/  IMAD.IADD R27, R12, 0x1, R27 ;  /* 0x000000010c1b7824 */ /* 0x000fe400078e021b */
[----:B------:R-:W-:Y:S02]  /*328b0*/  IMAD.MOV.U32 R13, RZ, RZ, R8 ;  /* 0x000000ffff0d7224 */ /* 0x000fe400078e0008 */
[----:B------:R-:W-:-:S07]  /*328c0*/  IMAD.MOV.U32 R25, RZ, RZ, R14 ;  /* 0x000000ffff197224 */ /* 0x000fce00078e000e */
[----:B------:R-:W-:Y:S05]  /*328d0*/  WARPSYNC.COLLECTIVE R15, `(.L_x_2170) ;  /* 0x000000000f087348 */ /* 0x000fea0003c00000 */
[----:B------:R0:W1:Y:S02]  /*328e0*/  SHFL.IDX P6, R14, R13, R12, R11 ;  /* 0x0000000c0d0e7389 */ /* 0x00006400000c000b */
[----:B01----:R-:W-:Y:S01]  /*328f0*/  ENDCOLLECTIVE ;  /* 0x000000000000791b */ /* 0x003fe20003800000 */
.L_x_2170:
[----:B------:R-:W-:Y:S01]  /*32900*/  IMAD.MOV.U32 R8, RZ, RZ, R14 ;  /* 0x000000ffff087224 */ /* 0x000fe200078e000e */
[----:B------:R-:W-:Y:S06]  /*32910*/  BRA `(.L_x_2171) ;  /* 0xffffffa400ec7947 */ /* 0x000fec000383ffff */
.L_x_1980:
[----:B------:R-:W-:Y:S01]  /*32920*/  BSSY B0, `(.L_x_2172) ;  /* 0x0000007000007945 */ /* 0x000fe20003800000 */
[----:B------:R-:W-:Y:S02]  /*32930*/  IMAD.MOV.U32 R13, RZ, RZ, R3 ;  /* 0x000000ffff0d7224 */ /* 0x000fe400078e0003 */
[----:B------:R-:W-:Y:S02]  /*32940*/  IMAD.MOV.U32 R11, RZ, RZ, 0x1f ;  /* 0x0000001fff0b7424 */ /* 0x000fe400078e00ff */
[----:B------:R-:W-:-:S07]  /*32950*/  IMAD.MOV.U32 R15, RZ, RZ, -0x1 ;  /* 0xffffffffff0f7424 */ /* 0x000fce00078e00ff */
[----:B0-23--:R-:W-:Y:S05]  /*32960*/  WARPSYNC.COLLECTIVE R15, `(.L_x_2173) ;  /* 0x000000000f087348 */ /* 0x00dfea0003c00000 */
[----:B------:R1:W4:Y:S02]  /*32970*/  SHFL.IDX P6, R14, R13, R12, R11 ;  /* 0x0000000c0d0e7389 */ /* 0x00032400000c000b */
[----:B01234-:R-:W-:Y:S01]  /*32980*/  ENDCOLLECTIVE ;  /* 0x000000000000791b */ /* 0x01ffe20003800000 */
.L_x_2173:
[----:B------:R-:W-:Y:S05]  /*32990*/  BSYNC B0 ;  /* 0x0000000000007941 */ /* 0x000fea0003800000 */
.L_x_2172:
[----:B------:R-:W-:Y:S01]  /*329a0*/  IMAD.MOV.U32 R24, RZ, RZ, R14 ;  /* 0x000000ffff187224 */ /* 0x000fe200078e000e */
[----:B------:R-:W-:Y:S06]  /*329b0*/  BRA `(.L_x_1979) ;  /* 0xffffffa400dc7947 */ /* 0x000fec000383ffff */
.L_x_1986:
[----:B-1----:R1:W2:Y:S02]  /*329c0*/  SYNCS.PHASECHK.TRANS64.TRYWAIT P0, [R5+URZ+0x30820], R0 ;  /* 0x03082000050075a7 */ /* 0x0022a4000800017f */
[----:B--2---:R-:W-:Y:S05]  /*329d0*/  @!P0 NANOSLEEP.SYNCS 0x989680 ;  /* 0x009896800000895d */ /* 0x004fea0003900000 */
[----:B------:R-:W2:Y:S02]  /*329e0*/  @!P0 SYNCS.PHASECHK.TRANS64 P0, [R5+URZ+0x30820], R0 ;  /* 0x03082000050085a7 */ /* 0x000ea4000800007f */
[----:B--2---:R-:W-:Y:S05]  /*329f0*/  @!P0 BRA `(.L_x_1986) ;  /* 0xfffffffc00f08947 */ /* 0x004fea000383ffff */
[----:B------:R-:W-:Y:S05]  /*32a00*/  BRA `(.L_x_2174) ;  /* 0xffffffb000347947 */ /* 0x000fea000383ffff */
.L_x_1987:
[----:B------:R-:W2:Y:S01]  /*32a10*/  S2R R2, SR_TID.X ;  /* 0x0000000000027919 */ /* 0x000ea20000002100 */
[----:B------:R-:W-:Y:S01]  /*32a20*/  BSSY B0, `(.L_x_2175) ;  /* 0x000000a000007945 */ /* 0x000fe20003800000 */
[----:B------:R-:W-:Y:S02]  /*32a30*/  IMAD.MOV.U32 R12, RZ, RZ, RZ ;  /* 0x000000ffff0c7224 */ /* 0x000fe400078e00ff */
[----:B------:R-:W-:Y:S02]  /*32a40*/  IMAD.MOV.U32 R11, RZ, RZ, 0x1f ;  /* 0x0000001fff0b7424 */ /* 0x000fe400078e00ff */
[----:B------:R-:W-:Y:S01]  /*32a50*/  IMAD.MOV.U32 R15, RZ, RZ, -0x1 ;  /* 0xffffffffff0f7424 */ /* 0x000fe200078e00ff */
[----:B--2---:R-:W-:-:S04]  /*32a60*/  SHF.R.U32.HI R2, RZ, 0x5, R2 ;  /* 0x00000005ff027819 */ /* 0x004fc80000011602 */
[----:B------:R-:W-:-:S05]  /*32a70*/  LOP3.LUT R2, R2, 0x3, RZ, 0xc0, !PT ;  /* 0x0000000302027812 */ /* 0x000fca00078ec0ff */
[----:B------:R-:W-:-:S07]  /*32a80*/  IMAD.MOV.U32 R13, RZ, RZ, R2 ;  /* 0x000000ffff0d7224 */ /* 0x000fce00078e0002 */
[----:B01-3--:R-:W-:Y:S05]  /*32a90*/  WARPSYNC.COLLECTIVE R15, `(.L_x_2176) ;  /* 0x000000000f087348 */ /* 0x00bfea0003c00000 */
[----:B------:R2:W4:Y:S02]  /*32aa0*/  SHFL.IDX P6, R14, R13, R12, R11 ;  /* 0x0000000c0d0e7389 */ /* 0x00052400000c000b */
[----:B01234-:R-:W-:Y:S01]  /*32ab0*/  ENDCOLLECTIVE ;  /* 0x000000000000791b */ /* 0x01ffe20003800000 */
.L_x_2176:
[----:B------:R-:W-:Y:S05]  /*32ac0*/  BSYNC B0 ;  /* 0x0000000000007941 */ /* 0x000fea0003800000 */
.L_x_2175:
[----:B------:R-:W-:Y:S05]  /*32ad0*/  BRA `(.L_x_2177) ;  /* 0xffffffb0001c7947 */ /* 0x000fea000383ffff */
.L_x_1988:
[----:B------:R-:W-:Y:S01]  /*32ae0*/  BSSY B0, `(.L_x_2178) ;  /* 0x0000006000007945 */ /* 0x000fe20003800000 */
[----:B------:R-:W-:-:S07]  /*32af0*/  IMAD.MOV.U32 R15, RZ, RZ, -0x1 ;  /* 0xffffffffff0f7424 */ /* 0x000fce00078e00ff */
[----:B01-3--:R-:W-:Y:S05]  /*32b00*/  WARPSYNC.COLLECTIVE R15, `(.L_x_2179) ;  /* 0x000000000f0c7348 */ /* 0x00bfea0003c00000 */
[----:B------:R-:W-:Y:S02]  /*32b10*/  ELECT P6, UR62, PT ;  /* 0x00000000003e782f */ /* 0x000fe400038c0000 */
[----:B------:R-:W-:Y:S01]  /*32b20*/  MOV R14, UR62 ;  /* 0x0000003e000e7c02 */ /* 0x000fe20008000f00 */
[----:B01-3--:R-:W-:Y:S10]  /*32b30*/  ENDCOLLECTIVE ;  /* 0x000000000000791b */ /* 0x00bff40003800000 */
.L_x_2179:
[----:B------:R-:W-:Y:S05]  /*32b40*/  BSYNC B0 ;  /* 0x0000000000007941 */ /* 0x000fea0003800000 */
.L_x_2178:
[----:B------:R-:W-:Y:S05]  /*32b50*/  BRA `(.L_x_2180) ;  /* 0xffffffb000107947 */ /* 0x000fea000383ffff */
.L_x_1990:
[----:B-1----:R1:W2:Y:S02]  /*32b60*/  SYNCS.PHASECHK.TRANS64.TRYWAIT P1, [R3+URZ+0x30840], R2 ;  /* 0x03084002030075a7 */ /* 0x0022a4000802017f */
[----:B--2---:R-:W-:Y:S05]  /*32b70*/  @!P1 NANOSLEEP.SYNCS 0x989680 ;  /* 0x009896800000995d */ /* 0x004fea0003900000 */
[----:B------:R-:W2:Y:S02]  /*32b80*/  @!P1 SYNCS.PHASECHK.TRANS64 P1, [R3+URZ+0x30840], R2 ;  /* 0x03084002030095a7 */ /* 0x000ea4000802007f */
[----:B--2---:R-:W-:Y:S05]  /*32b90*/  @!P1 BRA `(.L_x_1990) ;  /* 0xfffffffc00f09947 */ /* 0x004fea000383ffff */
[----:B------:R-:W-:Y:S05]  /*32ba0*/  BRA `(.L_x_2181) ;  /* 0xffffffb000387947 */ /* 0x000fea000383ffff */
.L_x_1992:
[----:B--2---:R2:W4:Y:S02]  /*32bb0*/  SYNCS.PHASECHK.TRANS64.TRYWAIT P1, [R5+URZ+0x30840], R0 ;  /* 0x03084000050075a7 */ /* 0x004524000802017f */
[----:B----4-:R-:W-:Y:S05]  /*32bc0*/  @!P1 NANOSLEEP.SYNCS 0x989680 ;  /* 0x009896800000995d */ /* 0x010fea0003900000 */
[----:B------:R-:W4:Y:S02]  /*32bd0*/  @!P1 SYNCS.PHASECHK.TRANS64 P1, [R5+URZ+0x30840], R0 ;  /* 0x03084000050095a7 */ /* 0x000f24000802007f */
[----:B----4-:R-:W-:Y:S05]  /*32be0*/  @!P1 BRA `(.L_x_1992) ;  /* 0xfffffffc00f09947 */ /* 0x010fea000383ffff */
[----:B------:R-:W-:Y:S05]  /*32bf0*/  BRA `(.L_x_2182) ;  /* 0xffffffb000447947 */ /* 0x000fea000383ffff */
.L_x_1994:
[----:B----4-:R4:W0:Y:S02]  /*32c00*/  SYNCS.PHASECHK.TRANS64.TRYWAIT P1, [R3+URZ+0x30860], R2 ;  /* 0x03086002030075a7 */ /* 0x010824000802017f */
[----:B0-----:R-:W-:Y:S05]  /*32c10*/  @!P1 NANOSLEEP.SYNCS 0x989680 ;  /* 0x009896800000995d */ /* 0x001fea0003900000 */
[----:B------:R-:W0:Y:S02]  /*32c20*/  @!P1 SYNCS.PHASECHK.TRANS64 P1, [R3+URZ+0x30860], R2 ;  /* 0x03086002030095a7 */ /* 0x000e24000802007f */
[----:B0-----:R-:W-:Y:S05]  /*32c30*/  @!P1 BRA `(.L_x_1994) ;  /* 0xfffffffc00f09947 */ /* 0x001fea000383ffff */
[----:B------:R-:W-:Y:S05]  /*32c40*/  BRA `(.L_x_2183) ;  /* 0xffffffb000407947 */ /* 0x000fea000383ffff */
.L_x_2184:
        /* <DEDUP_REMOVED lines=11> */
.L_x_15960:


//--------------------- .text._ZN7cutlass13device_kernelIN5flash11enable_sm90INS1_16FlashAttnFwdSm90INS1_25CollectiveMainloopFwdSm90ILi2EN4cute5tupleIJNS5_1CILi1EEES8_S8_EEENS6_IJNS7_ILi128EEENS7_ILi80EEENS7_ILi256EEEEEELi256ENS_10bfloat16_tEfNS_4arch4Sm90ELb1ELb0ELb1ELb0ELb1ELb0ELb0ELb1ELb1ELb1ELb1ELb0EEENS1_21CollectiveEpilogueFwdINS6_IJSA_SC_SB_EEES9_SE_SG_Li256ELb0ELb1ELb1ELb0EEENS1_19SingleTileSchedulerILb0ELb1ELb1ELi128EEEEEEEEEvNT_6ParamsE --------------------------
	.section	.text._ZN7cutlass13device_kernelIN5flash11enable_sm90INS1_16FlashAttnFwdSm90INS1_25CollectiveMainloopFwdSm90ILi2EN4cute5tupleIJNS5_1CILi1EEES8_S8_EEENS6_IJNS7_ILi128EEENS7_ILi80EEENS7_ILi256EEEEEELi256ENS_10bfloat16_tEfNS_4arch4Sm90ELb1ELb0ELb1ELb0ELb1ELb0ELb0ELb1ELb1ELb1ELb1ELb0EEENS1_21CollectiveEpilogueFwdINS6_IJSA_SC_SB_EEES9_SE_SG_Li256ELb0ELb1ELb1ELb0EEENS1_19SingleTileSchedulerILb0ELb1ELb1ELi128EEEEEEEEEvNT_6ParamsE,"ax",@progbits
	.align	128
.text._ZN7cutlass13device_kernelIN5flash11enable_sm90INS1_16FlashAttnFwdSm90INS1_25CollectiveMainloopFwdSm90ILi2EN4cute5tupleIJNS5_1CILi1EEES8_S8_EEENS6_IJNS7_ILi128EEENS7_ILi80EEENS7_ILi256EEEEEELi256ENS_10bfloat16_tEfNS_4arch4Sm90ELb1ELb0ELb1ELb0ELb1ELb0ELb0ELb1ELb1ELb1ELb1ELb0EEENS1_21CollectiveEpilogueFwdINS6_IJSA_SC_SB_EEES9_SE_SG_Li256ELb0ELb1ELb1ELb0EEENS1_19SingleTileSchedulerILb0ELb1ELb1ELi128EEEEEEEEEvNT_6ParamsE:
        .type           _ZN7cutlass13device_kernelIN5flash11enable_sm90INS1_16FlashAttnFwdSm90INS1_25CollectiveMainloopFwdSm90ILi2EN4cute5tupleIJNS5_1CILi1EEES8_S8_EEENS6_IJNS7_ILi128EEENS7_ILi80EEENS7_ILi256EEEEEELi256ENS_10bfloat16_tEfNS_4arch4Sm90ELb1ELb0ELb1ELb0ELb1ELb0ELb0ELb1ELb1ELb1ELb1ELb0EEENS1_21CollectiveEpilogueFwdINS6_IJSA_SC_SB_EEES9_SE_SG_Li256ELb0ELb1ELb1ELb0EEENS1_19SingleTileSchedulerILb0ELb1ELb1ELi128EEEEEEEEEvNT_6ParamsE,@function
        .size           _ZN7cutlass13device_kernelIN5flash11enable_sm90INS1_16FlashAttnFwdSm90INS1_25CollectiveMainloopFwdSm90ILi2EN4cute5tupleIJNS5_1CILi1EEES8_S8_EEENS6_IJNS7_ILi128EEENS7_ILi80EEENS7_ILi256EEEEEELi256ENS_10bfloat16_tEfNS_4arch4Sm90ELb1ELb0ELb1ELb0ELb1ELb0ELb0ELb1ELb1ELb1ELb1ELb0EEENS1_21CollectiveEpilogueFwdINS6_IJSA_SC_SB_EEES9_SE_SG_Li256ELb0ELb1ELb1ELb0EEENS1_19SingleTileSchedulerILb0ELb1ELb1ELi128EEEEEEEEEvNT_6ParamsE,(.L_x_15961 - _ZN7cutlass13device_kernelIN5flash11enable_sm90INS1_16FlashAttnFwdSm90INS1_25CollectiveMainloopFwdSm90ILi2EN4cute5tupleIJNS5_1CILi1EEES8_S8_EEENS6_IJNS7_ILi128EEENS7_ILi80EEENS7_ILi256EEEEEELi256ENS_10bfloat16_tEfNS_4arch4Sm90ELb1ELb0ELb1ELb0ELb1ELb0ELb0ELb1ELb1ELb1ELb1ELb0EEENS1_21CollectiveEpilogueFwdINS6_IJSA_SC_SB_EEES9_SE_SG_Li256ELb0ELb1ELb1ELb0EEENS1_19SingleTileSchedulerILb0ELb1ELb1ELi128EEEEEEEEEvNT_6ParamsE)
        .other          _ZN7cutlass13device_kernelIN5flash11enable_sm90INS1_16FlashAttnFwdSm90INS1_25CollectiveMainloopFwdSm90ILi2EN4cute5tupleIJNS5_1CILi1EEES8_S8_EEENS6_IJNS7_ILi128EEENS7_ILi80EEENS7_ILi256EEEEEELi256ENS_10bfloat16_tEfNS_4arch4Sm90ELb1ELb0ELb1ELb0ELb1ELb0ELb0ELb1ELb1ELb1ELb1ELb0EEENS1_21CollectiveEpilogueFwdINS6_IJSA_SC_SB_EEES9_SE_SG_Li256ELb0ELb1ELb1ELb0EEENS1_19SingleTileSchedulerILb0ELb1ELb1ELi128EEEEEEEEEvNT_6ParamsE,@"STO_CUDA_ENTRY STV_DEFAULT"
_ZN7cutlass13device_kernelIN5flash11enable_sm90INS1_16FlashAttnFwdSm90INS1_25CollectiveMainloopFwdSm90ILi2EN4cute5tupleIJNS5_1CILi1EEES8_S8_EEENS6_IJNS7_ILi128EEENS7_ILi80EEENS7_ILi256EEEEEELi256ENS_10bfloat16_tEfNS_4arch4Sm90ELb1ELb0ELb1ELb0ELb1ELb0ELb0ELb1ELb1ELb1ELb1ELb0EEENS1_21CollectiveEpilogueFwdINS6_IJSA_SC_SB_EEES9_SE_SG_Li256ELb0ELb1ELb1ELb0EEENS1_19SingleTileSchedulerILb0ELb1ELb1ELi128EEEEEEEEEvNT_6ParamsE:
        /* <DEDUP_REMOVED lines=45> */
.L_x_2185:
        /* <DEDUP_REMOVED lines=22> */
.L_x_2186:
        /* <DEDUP_REMOVED lines=18> */
.L_x_2187:
        /* <DEDUP_REMOVED lines=22> */
.L_x_2188:
        /* <DEDUP_REMOVED lines=23> */
.L_x_2189:
        /* <DEDUP_REMOVED lines=10> */
.L_x_2192:
        /* <DEDUP_REMOVED lines=19> */
[----:B------:R-:W1:Y:S01]  /*09f0*/  S2UR UR60, SR_CTAID.X ;  /* 0x00000000003c79c3 */ /* 0x000e620000002500 */
[----:B------:R-:W-:Y:S01]  /*0a00*/  ULDC UR4, c[0x0][0x448] ;  /* 0x0001120000047ab9 */ /* 0x000fe20000000800 */
[----:B------:R-:W-:Y:S01]  /*0a10*/  ULDC UR6, c[0x0][0x424] ;  /* 0x0001090000067ab9 */ /* 0x000fe20000000800 */
[----:B------:R-:W-:Y:S01]  /*0a20*/  UISETP.NE.AND UP1, UPT, UR4, 0x1, UPT ;  /* 0x000000010400788c */ /* 0x000fe2000bf25270 */
[----:B------:R-:W-:Y:S02]  /*0a30*/  ULDC UR7, c[0x0][0x288] ;  /* 0x0000a20000077ab9 */ /* 0x000fe40000000800 */
[----:B------:R-:W-:Y:S01]  /*0a40*/  ULDC.64 UR4, c[0x0][0x418] ;  /* 0x0001060000047ab9 */ /* 0x000fe20000000a00 */
[----:B------:R-:W-:Y:S02]  /*0a50*/  UIADD3 UR7, -UR7, 0x50, URZ ;  /* 0x0000005007077890 */ /* 0x000fe4000fffe13f */
[----:B------:R-:W-:Y:S02]  /*0a60*/  UISETP.NE.U32.AND UP0, UPT, UR4, URZ, UPT ;  /* 0x0000003f0400728c */ /* 0x000fe4000bf05070 */
[----:B------:R-:W-:-:S02]  /*0a70*/  UP2UR UR4, UPR, URZ, 0x2 ;  /* 0x000000023f047883 */ /* 0x000fc40008000000 */
[----:B------:R-:W-:Y:S01]  /*0a80*/  UISETP.NE.AND.EX UP0, UPT, UR5, URZ, UPT, UP0 ;  /* 0x0000003f0500728c */ /* 0x000fe2000bf05300 */
[----:B------:R-:W-:Y:S02]  /*0a90*/  ULDC UR8, c[0x0][0x2f0] ;  /* 0x0000bc0000087ab9 */ /* 0x000fe40000000800 */
[----:B------:R-:W-:Y:S01]  /*0aa0*/  @UP1 ULDC UR5, c[0x0][0x44c] ;  /* 0x0001130000051ab9 */ /* 0x000fe20000000800 */
[----:B------:R-:W-:Y:S01]  /*0ab0*/  MOV R19, UR4 ;  /* 0x0000000400137c02 */ /* 0x000fe20008000f00 */
[----:B------:R-:W-:Y:S01]  /*0ac0*/  USEL UR11, UR6, 0x1, UP0 ;  /* 0x00000001060b7887 */ /* 0x000fe20008000000 */
[----:B------:R-:W-:Y:S01]  /*0ad0*/  @UP1 ULDC UR10, c[0x0][0x450] ;  /* 0x00011400000a1ab9 */ /* 0x000fe20000000800 */
[----:B------:R-:W-:Y:S02]  /*0ae0*/  USHF.R.U32.HI UR12, URZ, 0x10, UR9 ;  /* 0x000000103f0c7899 */ /* 0x000fe40008011609 */
[----:B------:R-:W-:Y:S02]  /*0af0*/  UIMAD UR7, UR11, UR8, UR7 ;  /* 0x000000080b0772a4 */ /* 0x000fe4000f8e0207 */
[----:B------:R-:W-:Y:S01]  /*0b00*/  IMAD.U32 R17, RZ, RZ, UR11 ;  /* 0x0000000bff117e24 */ /* 0x000fe2000f8e00ff */
[----:B-1----:R-:W-:-:S04]  /*0b10*/  USHF.L.U32 UR60, UR60, 0x7, URZ ;  /* 0x000000073c3c7899 */ /* 0x002fc8000800063f */
[----:B------:R-:W-:Y:S02]  /*0b20*/  @UP1 UIADD3 UR4, UR60, 0x7f, URZ ;  /* 0x0000007f3c041890 */ /* 0x000fe4000fffe03f */
[----:B------:R-:W-:Y:S02]  /*0b30*/  UIADD3 UR6, UR60, 0x7f, URZ ;  /* 0x0000007f3c067890 */ /* 0x000fe4000fffe03f */
[----:B------:R-:W-:Y:S02]  /*0b40*/  UIMAD.WIDE.U32 UR4, UR4, UR5, URZ ;  /* 0x00000005040472a5 */ /* 0x000fe4000f8e003f */
[----:B------:R-:W-:Y:S02]  /*0b50*/  UIMAD UR4, UR11, UR8, 0x4f ;  /* 0x0000004f0b0474a4 */ /* 0x000fe4000f8e0208 */
[----:B------:R-:W-:Y:S02]  /*0b60*/  @UP1 USHF.R.U32.HI UR6, URZ, UR10, UR5 ;  /* 0x0000000a3f061299 */ /* 0x000fe40008011605 */
[----:B------:R-:W-:-:S02]  /*0b70*/  UIMAD.WIDE UR4, UR4, 0x66666667, URZ ;  /* 0x66666667040478a5 */ /* 0x000fc4000f8e023f */
[----:B------:R-:W-:Y:S02]  /*0b80*/  UIADD3 UR6, UR7, UR6, URZ ;  /* 0x0000000607067290 */ /* 0x000fe4000fffe03f */
[----:B------:R-:W-:Y:S02]  /*0b90*/  USHF.R.U32.HI UR4, URZ, 0x1f, UR5 ;  /* 0x0000001f3f047899 */ /* 0x000fe40008011605 */
[----:B------:R-:W-:Y:S02]  /*0ba0*/  UIMAD.WIDE UR6, UR6, 0x66666667, URZ ;  /* 0x66666667060678a5 */ /* 0x000fe4000f8e023f */
[----:B------:R-:W-:Y:S02]  /*0bb0*/  ULEA.HI.SX32 UR4, UR5, UR4, 0x1b ;  /* 0x0000000405047291 */ /* 0x000fe4000f8fda3f */
[----:B------:R-:W-:-:S04]  /*0bc0*/  USHF.R.U32.HI UR6, URZ, 0x1f, UR7 ;  /* 0x0000001f3f067899 */ /* 0x000fc80008011607 */
[----:B------:R-:W-:Y:S02]  /*0bd0*/  ULEA.HI.SX32 UR6, UR7, UR6, 0x1b ;  /* 0x0000000607067291 */ /* 0x000fe4000f8fda3f */
[----:B------:R-:W-:Y:S02]  /*0be0*/  ULOP3.LUT UR7, UR9, 0xffff, URZ, 0xc0, !UPT ;  /* 0x0000ffff09077892 */ /* 0x000fe4000f8ec03f */
[----:B------:R-:W-:-:S04]  /*0bf0*/  UISETP.LT.AND UP0, UPT, UR4, UR6, UPT ;  /* 0x000000060400728c */ /* 0x000fc8000bf01270 */
[----:B------:R-:W-:Y:S02]  /*0c00*/  USEL UR11, UR4, UR6, UP0 ;  /* 0x00000006040b7287 */ /* 0x000fe40008000000 */
[----:B------:R-:W-:Y:S02]  /*0c10*/  UISETP.NE.AND UP0, UPT, UR12, URZ, UPT ;  /* 0x0000003f0c00728c */ /* 0x000fe4000bf05270 */
[----:B------:R-:W-:Y:S01]  /*0c20*/  UISETP.GE.AND UP1, UPT, UR11, 0x1, UPT ;  /* 0x000000010b00788c */ /* 0x000fe2000bf26270 */
[----:B------:R-:W-:-:S05]  /*0c30*/  UMOV UR4, URZ ;  /* 0x0000003f00047c82 */ /* 0x000fca0008000000 */
[----:B------:R-:W-:-:S03]  /*0c40*/  PLOP3.LUT P0, PT, PT, PT, UP1, 0x80, 0x0 ;  /* 0x000000000000781c */ /* 0x000fc60003f0f018 */
[----:B------:R-:W-:-:S10]  /*0c50*/  @!UP0 ULDC UR12, c[0x0][0x9f0] ;  /* 0x00027c00000c8ab9 */ /* 0x000fd40000000800 */
[----:B------:R-:W-:Y:S05]  /*0c60*/  @!P0 BRA `(.L_x_2194) ;  /* 0x0000000000848947 */ /* 0x000fea0003800000 */
[----:B------:R-:W-:Y:S01]  /*0c70*/  IMAD.U32 R3, RZ, RZ, UR12 ;  /* 0x0000000cff037e24 */ /* 0x000fe2000f8e00ff */
[----:B------:R-:W-:Y:S01]  /*0c80*/  UIADD3 UR6, UR12, -0x1, UR11 ;  /* 0xffffffff0c067890 */ /* 0x000fe2000fffe00b */
[----:B------:R-:W-:-:S03]  /*0c90*/  UMOV UR4, URZ ;  /* 0x0000003f00047c82 */ /* 0x000fc60008000000 */
[-C--:B------:R-:W-:Y:S02]  /*0ca0*/  IABS R0, R3.reuse ;  /* 0x0000000300007213 */ /* 0x080fe40000000000 */
[----:B------:R-:W-:Y:S01]  /*0cb0*/  MOV R4, UR6 ;  /* 0x0000000600047c02 */ /* 0x000fe20008000f00 */
[----:B------:R-:W-:Y:S01]  /*0cc0*/  ULOP3.LUT UR6, UR6, UR12, URZ, 0x3c, !UPT ;  /* 0x0000000c06067292 */ /* 0x000fe2000f8e3c3f */
[----:B------:R-:W-:Y:S02]  /*0cd0*/  R2UR UR13, R0 ;  /* 0x00000000000d72ca */ /* 0x000fe400000e0000 */
[----:B------:R-:W-:Y:S02]  /*0ce0*/  IABS R4, R4 ;  /* 0x0000000400047213 */ /* 0x000fe40000000000 */
[----:B------:R-:W-:-:S03]  /*0cf0*/  IABS R5, R3 ;  /* 0x0000000300057213 */ /* 0x000fc60000000000 */
        /* <DEDUP_REMOVED lines=24> */
.L_x_2194:
[----:B------:R-:W-:Y:S01]  /*0e80*/  UIMAD UR6, UR7, UR4, URZ ;  /* 0x00000004070672a4 */ /* 0x000fe2000f8e023f */
[----:B------:R-:W-:Y:S01]  /*0e90*/  IMAD.U32 R0, RZ, RZ, UR11 ;  /* 0x0000000bff007e24 */ /* 0x000fe2000f8e00ff */
[----:B------:R-:W-:Y:S01]  /*0ea0*/  MOV R3, UR4 ;  /* 0x0000000400037c02 */ /* 0x000fe20008000f00 */
[----:B------:R-:W-:Y:S01]  /*0eb0*/  VIADD R18, R25, 0xffffff80 ;  /* 0xffffff8019127836 */ /* 0x000fe20000000000 */
[----:B------:R-:W-:Y:S01]  /*0ec0*/  R2UR UR5, R17 ;  /* 0x00000000110572ca */ /* 0x000fe200000e0000 */
[----:B0-----:R-:W-:Y:S01]  /*0ed0*/  IMAD.MOV.U32 R2, RZ, RZ, RZ ;  /* 0x000000ffff027224 */ /* 0x001fe200078e00ff */
[----:B------:R-:W-:Y:S01]  /*0ee0*/  VIADDMNMX R0, R3, UR6, R0, PT ;  /* 0x0000000603007c46 */ /* 0x000fe2000b800100 */
[----:B------:R-:W-:Y:S01]  /*0ef0*/  IMAD.U32 R22, RZ, RZ, UR6 ;  /* 0x00000006ff167e24 */ /* 0x000fe2000f8e00ff */
[----:B------:R-:W-:Y:S02]  /*0f00*/  PLOP3.LUT P0, PT, PT, PT, PT, 0x80, 0x0 ;  /* 0x000000000000781c */ /* 0x000fe40003f0f070 */
[----:B------:R-:W-:-:S02]  /*0f10*/  CS2R R150, SRZ ;  /* 0x0000000000967805 */ /* 0x000fc4000001ff00 */
[----:B------:R-:W-:Y:S02]  /*0f20*/  R2UR UR61, R0 ;  /* 0x00000000003d72ca */ /* 0x000fe400000e0000 */
[----:B------:R-:W-:Y:S02]  /*0f30*/  CS2R R148, SRZ ;  /* 0x0000000000947805 */ /* 0x000fe4000001ff00 */
[----:B------:R-:W-:Y:S02]  /*0f40*/  MOV R0, RZ ;  /* 0x000000ff00007202 */ /* 0x000fe40000000f00 */
[----:B------:R-:W-:Y:S02]  /*0f50*/  CS2R R146, SRZ ;  /* 0x0000000000927805 */ /* 0x000fe4000001ff00 */
[----:B------:R-:W-:Y:S02]  /*0f60*/  CS2R R144, SRZ ;  /* 0x0000000000907805 */ /* 0x000fe4000001ff00 */
[----:B------:R-:W-:-:S02]  /*0f70*/  CS2R R142, SRZ ;  /* 0x00000000008e7805 */ /* 0x000fc4000001ff00 */
[----:B------:R-:W-:Y:S01]  /*0f80*/  CS2R R140, SRZ ;  /* 0x00000000008c7805 */ /* 0x000fe2000001ff00 */
[----:B------:R-:W-:Y:S01]  /*0f90*/  UIMAD UR4, UR5, UR8, URZ ;  /* 0x00000008050472a4 */ /* 0x000fe2000f8e023f */
[----:B------:R-:W-:Y:S02]  /*0fa0*/  CS2R R138, SRZ ;  /* 0x00000000008a7805 */ /* 0x000fe4000001ff00 */
[----:B------:R-:W-:Y:S02]  /*0fb0*/  CS2R R136, SRZ ;  /* 0x0000000000887805 */ /* 0x000fe4000001ff00 */
[----:B------:R-:W-:Y:S02]  /*0fc0*/  CS2R R134, SRZ ;  /* 0x0000000000867805 */ /* 0x000fe4000001ff00 */
[----:B------:R-:W-:Y:S02]  /*0fd0*/  CS2R R132, SRZ ;  /* 0x0000000000847805 */ /* 0x000fe4000001ff00 */
[----:B------:R-:W-:Y:S01]  /*0fe0*/  CS2R R130, SRZ ;  /* 0x0000000000827805 */ /* 0x000fe2000001ff00 */
[----:B------:R-:W-:Y:S01]  /*0ff0*/  UISETP.GT.AND UP0, UPT, UR61, UR6, UPT ;  /* 0x000000063d00728c */ /* 0x000fe2000bf04270 */
[----:B------:R-:W-:Y:S01]  /*1000*/  IMAD.U32 R152, RZ, RZ, UR4 ;  /* 0x00000004ff987e24 */ /* 0x000fe2000f8e00ff */
[----:B------:R-:W-:-:S02]  /*1010*/  CS2R R128, SRZ ;  /* 0x0000000000807805 */ /* 0x000fc4000001ff00 */
[----:B------:R-:W-:Y:S02]  /*1020*/  CS2R R126, SRZ ;  /* 0x00000000007e7805 */ /* 0x000fe4000001ff00 */
[----:B------:R-:W-:Y:S02]  /*1030*/  CS2R R124, SRZ ;  /* 0x00000000007c7805 */ /* 0x000fe4000001ff00 */
[----:B------:R-:W-:Y:S02]  /*1040*/  CS2R R122, SRZ ;  /* 0x00000000007a7805 */ /* 0x000fe4000001ff00 */
[----:B------:R-:W-:Y:S02]  /*1050*/  PLOP3.LUT P1, PT, PT, PT, UP0, 0x80, 0x0 ;  /* 0x000000000000781c */ /* 0x000fe40003f2f008 */
        /* <DEDUP_REMOVED lines=85> */
.L_x_2196:
[----:B------:R-:W-:Y:S02]  /*15b0*/  R2UR UR4, R16 ;  /* 0x00000000100472ca */ /* 0x000fe400000e0000 */
[----:B------:R-:W-:-:S11]  /*15c0*/  SHF.L.U32 R0, RZ, 0x1f, RZ ;  /* 0x0000001fff007819 */ /* 0x000fd600000006ff */
[----:B------:R-:W0:Y:S02]  /*15d0*/  SYNCS.PHASECHK.TRANS64.TRYWAIT P0, [UR4+0x38800], R0 ;  /* 0x03880000ff0075a7 */ /* 0x000e240008000144 */
[----:B0-----:R-:W-:Y:S05]  /*15e0*/  @!P0 BRA `(.L_x_2197) ;  /* 0x0000014400308947 */ /* 0x001fea0003800000 */
.L_x_2284:
[----:B------:R-:W2:Y:S02]  /*15f0*/  LDL R2, [R1+0x4] ;  /* 0x0000040001027983 */ /* 0x000ea40000100800 */
[----:B--2---:R-:W-:-:S13]  /*1600*/  R2UR UR4, R2 ;  /* 0x00000000020472ca */ /* 0x004fda00000e0000 */
[----:B------:R-:W-:-:S06]  /*1610*/  ULOP3.LUT UR4, UR4, 0x1, URZ, 0xfc, !UPT ;  /* 0x0000000104047892 */ /* 0x000fcc000f8efc3f */
[----:B------:R-:W-:-:S04]  /*1620*/  MOV R2, UR4 ;  /* 0x0000000400027c02 */ /* 0x000fc80008000f00 */
[----:B------:R-:W-:-:S13]  /*1630*/  ISETP.NE.AND P0, PT, R2, 0x3, PT ;  /* 0x000000030200780c */ /* 0x000fda0003f05270 */
[----:B------:R-:W-:Y:S05]  /*1640*/  @!P0 BRA `(.L_x_2198) ;  /* 0x0000000000048947 */ /* 0x000fea0003800000 */
[----:B------:R-:W-:Y:S01]  /*1650*/  BPT.TRAP 0x1 ;  /* 0x000000040000795c */ /* 0x000fe20000300000 */
.L_x_2198:
[----:B------:R-:W-:-:S13]  /*1660*/  R2UR UR4, R16 ;  /* 0x00000000100472ca */ /* 0x000fda00000e0000 */
[----:B------:R1:W2:Y:S01]  /*1670*/  SYNCS.PHASECHK.TRANS64.TRYWAIT P1, [UR4+0x38830], R0 ;  /* 0x03883000ff0075a7 */ /* 0x0002a20008020144 */
[----:B------:R-:W-:Y:S05]  /*1680*/  @!P0 BRA `(.L_x_2199) ;  /* 0x0000000000048947 */ /* 0x000fea0003800000 */
[----:B------:R-:W-:Y:S01]  /*1690*/  BPT.TRAP 0x1 ;  /* 0x000000040000795c */ /* 0x000fe20000300000 */
.L_x_2199:
[----:B------:R-:W-:-:S05]  /*16a0*/  IMAD.U32 R4, RZ, RZ, UR36 ;  /* 0x00000024ff047e24 */ /* 0x000fca000f8e00ff */
[----:B------:R-:W-:Y:S01]  /*16b0*/  LOP3.LUT R4, R4, 0x10000, RZ, 0xfc, !PT ;  /* 0x0001000004047812 */ /* 0x000fe200078efcff */
[----:B--2---:R-:W-:Y:S06]  /*16c0*/  @P1 BRA `(.L_x_2200) ;  /* 0x00000000000c1947 */ /* 0x004fec0003800000 */
[----:B------:R-:W-:-:S13]  /*16d0*/  R2UR UR4, R16 ;  /* 0x00000000100472ca */ /* 0x000fda00000e0000 */
[----:B------:R-:W2:Y:S02]  /*16e0*/  SYNCS.PHASECHK.TRANS64.TRYWAIT P1, [UR4+0x38830], R0 ;  /* 0x03883000ff0075a7 */ /* 0x000ea40008020144 */
[----:B--2---:R-:W-:Y:S05]  /*16f0*/  @!P1 BRA `(.L_x_2201) ;  /* 0x0000014400089947 */ /* 0x004fea0003800000 */
.L_x_2200:
[----:B------:R-:W-:Y:S05]  /*1700*/  WARPSYNC.ALL ;  /* 0x0000000000007948 */ /* 0x000fea0003800000 */
[----:B------:R-:W-:Y:S01]  /*1710*/  IMAD.MOV.U32 R5, RZ, RZ, 0x40000040 ;  /* 0x40000040ff057424 */ /* 0x000fe200078e00ff */
[----:B------:R-:W-:Y:S01]  /*1720*/  R2UR UR4, R16 ;  /* 0x00000000100472ca */ /* 0x000fe200000e0000 */
[----:B------:R-:W-:-:S03]  /*1730*/  WARPGROUP.ARRIVE ;  /* 0x00000000000079c5 */ /* 0x000fc60000000000 */
        /* <DEDUP_REMOVED lines=16> */
[----:B------:R-:W-:Y:S01]  /*1840*/  R2UR UR21, R5 ;  /* 0x00000000051572ca */ /* 0x000fe200000e0000 */
[----:B------:R-:W-:Y:S01]  /*1850*/  IMAD.U32 R11, RZ, RZ, UR27 ;  /* 0x0000001bff0b7e24 */ /* 0x000fe2000f8e00ff */
[----:B------:R-:W-:Y:S01]  /*1860*/  R2UR UR4, R4 ;  /* 0x00000000040472ca */ /* 0x000fe200000e0000 */
[----:B------:R-:W-:Y:S01]  /*1870*/  ULOP3.LUT UR6, UR6, 0x3fff, URZ, 0xc0, !UPT ;  /* 0x00003fff06067892 */ /* 0x000fe2000f8ec03f */
[----:B------:R-:W-:Y:S01]  /*1880*/  UMOV UR31, 0x40000040 ;  /* 0x40000040001f7882 */ /* 0x000fe20000000000 */
[----:B------:R-:W-:-:S02]  /*1890*/  UMOV UR35, 0x40000040 ;  /* 0x4000004000237882 */ /* 0x000fc40000000000 */
[----:B------:R-:W-:Y:S01]  /*18a0*/  ULOP3.LUT UR24, UR6, 0x10000, URZ, 0xfc, !UPT ;  /* 0x0001000006187892 */ /* 0x000fe2000f8efc3f */
[----:B------:R-:W-:Y:S01]  /*18b0*/  UMOV UR39, 0x40000040 ;  /* 0x4000004000277882 */ /* 0x000fe20000000000 */
[----:B------:R-:W-:Y:S02]  /*18c0*/  UMOV UR43, 0x40000040 ;  /* 0x40000040002b7882 */ /* 0x000fe40000000000 */
[----:B------:R-:W-:Y:S02]  /*18d0*/  UIADD3 UR10, UR24, 0x80, URZ ;  /* 0x00000080180a7890 */ /* 0x000fe4000fffe03f */
[----:B------:R-:W-:Y:S02]  /*18e0*/  UIADD3 UR14, UR24, 0x100, URZ ;  /* 0x00000100180e7890 */ /* 0x000fe4000fffe03f */
[----:B------:R-:W-:Y:S01]  /*18f0*/  IMAD.U32 R15, RZ, RZ, UR24 ;  /* 0x00000018ff0f7e24 */ /* 0x000fe2000f8e00ff */
[----:B------:R-:W-:Y:S01]  /*1900*/  UMOV UR6, UR24 ;  /* 0x0000001800067c82 */ /* 0x000fe20008000000 */
[----:B------:R-:W-:Y:S01]  /*1910*/  UIADD3 UR18, UR24, 0x180, URZ ;  /* 0x0000018018127890 */ /* 0x000fe2000fffe03f */
[----:B------:R-:W-:Y:S01]  /*1920*/  HGMMA.64x16x16.F32.BF16 R56, gdesc[UR4], RZ, !UPT, gsb0 ;  /* 0x00200000043879f0 */ /* 0x000fe2000c0018ff */
[----:B------:R-:W-:Y:S01]  /*1930*/  UIADD3 UR22, UR24, 0x200, URZ ;  /* 0x0000020018167890 */ /* 0x000fe2000fffe03f */
[----:B------:R-:W-:Y:S01]  /*1940*/  R2UR UR6, R4 ;  /* 0x00000000040672ca */ /* 0x000fe200000e0000 */
[----:B------:R-:W-:Y:S01]  /*1950*/  UMOV UR5, 0x40000040 ;  /* 0x4000004000057882 */ /* 0x000fe20000000000 */
[----:B------:R-:W-:Y:S01]  /*1960*/  UIADD3 UR7, UR24, 0x204, URZ ;  /* 0x0000020418077890 */ /* 0x000fe2000fffe03f */
[----:B------:R-:W-:Y:S01]  /*1970*/  UMOV UR47, 0x40000040 ;  /* 0x40000040002f7882 */ /* 0x000fe20000000000 */
[----:B------:R-:W-:Y:S01]  /*1980*/  UMOV UR51, 0x40000040 ;  /* 0x4000004000337882 */ /* 0x000fe20000000000 */
[----:B------:R-:W-:Y:S01]  /*1990*/  UMOV UR55, 0x40000040 ;  /* 0x4000004000377882 */ /* 0x000fe20000000000 */
[----:B------:R-:W-:-:S07]  /*19a0*/  UMOV UR59, 0x40000040 ;  /* 0x40000040003b7882 */ /* 0x000fce0000000000 */
[----:B------:R-:W-:-:S07]  /*19b0*/  UIADD3 UR4, UR6, 0x2, URZ ;  /* 0x0000000206047890 */ /* 0x000fce000fffe03f */
[----:B------:R-:W-:Y:S01]  /*19c0*/  UMOV UR26, UR4 ;  /* 0x00000004001a7c82 */ /* 0x000fe20008000000 */
[----:B------:R-:W-:Y:S01]  /*19d0*/  UIADD3 UR4, UR24, 0x202, URZ ;  /* 0x0000020218047890 */ /* 0x000fe2000fffe03f */
[----:B------:R-:W-:Y:S01]  /*19e0*/  MOV R10, UR26 ;  /* 0x0000001a000a7c02 */ /* 0x000fe20008000f00 */
        /* <DEDUP_REMOVED lines=52> */
[----:B------:R-:W-:-:S06]  /*1d30*/  UMOV UR27, 0x40000040 ;  /* 0x40000040001b7882 */ /* 0x000fcc0000000000 */
        /* <DEDUP_REMOVED lines=120> */
[----:B------:R-:W-:Y:S01]  /*24c0*/  IMAD.U32 R9, RZ, RZ, UR15 ;  /* 0x0000000fff097e24 */ /* 0x000fe2000f8e00ff */
        /* <DEDUP_REMOVED lines=345> */
.L_x_2202:
[----:B------:R-:W-:Y:S01]  /*3a60*/  LOP3.LUT R3, R64, 0xffffff80, RZ, 0xc0, !PT ;  /* 0xffffff8040037812 */ /* 0x000fe200078ec0ff */
[----:B------:R-:W-:Y:S01]  /*3a70*/  UMOV UR7, 0xffffffb0 ;  /* 0xffffffb000077882 */ /* 0x000fe20000000000 */
[----:B------:R-:W-:Y:S01]  /*3a80*/  R2UR UR6, R19 ;  /* 0x00000000130672ca */ /* 0x000fe200000e0000 */
[----:B------:R-:W-:Y:S01]  /*3a90*/  UIMAD UR7, UR61, UR7, 0x51 ;  /* 0x000000513d0774a4 */ /* 0x000fe2000f8e0207 */
[----:B------:R-:W-:Y:S01]  /*3aa0*/  IADD3 R3, R18, -R3, RZ ;  /* 0x8000000312037210 */ /* 0x000fe20007ffe0ff */
[----:B------:R-:W-:Y:S01]  /*3ab0*/  ULDC UR10, c[0x0][0x9d8] ;  /* 0x00027600000a7ab9 */ /* 0x000fe20000000800 */
[----:B------:R-:W-:Y:S01]  /*3ac0*/  LEA.HI R65, R65, R18, RZ, 0x2 ;  /* 0x0000001241417211 */ /* 0x000fe200078f10ff */
[----:B------:R-:W-:Y:S01]  /*3ad0*/  FMUL.FTZ R58, R58, UR10 ;  /* 0x0000000a3a3a7c20 */ /* 0x000fe20008410000 */
[----:B------:R-:W-:Y:S01]  /*3ae0*/  SHF.R.S32.HI R0, RZ, 0x1f, R3 ;  /* 0x0000001fff007819 */ /* 0x000fe20000011403 */
[----:B------:R-:W-:Y:S01]  /*3af0*/  FMUL.FTZ R59, R59, UR10 ;  /* 0x0000000a3b3b7c20 */ /* 0x000fe20008410000 */
[----:B------:R-:W-:Y:S01]  /*3b00*/  LOP3.LUT R65, R65, 0xfffffffc, RZ, 0xc0, !PT ;  /* 0xfffffffc41417812 */ /* 0x000fe200078ec0ff */
[----:B------:R-:W-:Y:S01]  /*3b10*/  FMUL.FTZ R62, R62, UR10 ;  /* 0x0000000a3e3e7c20 */ /* 0x000fe20008410000 */
[CC--:B------:R-:W-:Y:S01]  /*3b20*/  LEA.HI R2, R0.reuse, R3.reuse, RZ, 0x2 ;  /* 0x0000000300027211 */ /* 0x0c0fe200078f10ff */
[----:B------:R-:W0:Y:S01]  /*3b30*/  MUFU.TANH R58, R58 ;  /* 0x0000003a003a7308 */ /* 0x000e220000002400 */
[----:B------:R-:W-:Y:S01]  /*3b40*/  LEA.HI R6, R0, R3, RZ, 0x5 ;  /* 0x0000000300067211 */ /* 0x000fe200078f28ff */
[----:B------:R-:W-:Y:S01]  /*3b50*/  IMAD.IADD R65, R18, 0x1, -R65 ;  /* 0x0000000112417824 */ /* 0x000fe200078e0a41 */
[--C-:B------:R-:W-:Y:S01]  /*3b60*/  SHF.R.S32.HI R0, RZ, 0x2, R2.reuse ;  /* 0x00000002ff007819 */ /* 0x100fe20000011402 */
[----:B------:R-:W-:Y:S01]  /*3b70*/  UISETP.NE.AND UP0, UPT, UR6, URZ, UPT ;  /* 0x0000003f0600728c */ /* 0x000fe2000bf05270 */
[----:B------:R-:W-:Y:S01]  /*3b80*/  SHF.R.S32.HI R7, RZ, 0x1f, R2 ;  /* 0x0000001fff077819 */ /* 0x000fe20000011402 */
[----:B------:R-:W-:Y:S01]  /*3b90*/  FMUL.FTZ R63, R63, UR10 ;  /* 0x0000000a3f3f7c20 */ /* 0x000fe20008410000 */
[----:B------:R-:W-:Y:S01]  /*3ba0*/  LEA.HI R12, R66, R66, RZ, 0x1 ;  /* 0x00000042420c7211 */ /* 0x000fe200078f08ff */
[----:B------:R-:W1:Y:S01]  /*3bb0*/  MUFU.TANH R59, R59 ;  /* 0x0000003b003b7308 */ /* 0x000e620000002400 */
[----:B------:R-:W-:Y:S01]  /*3bc0*/  SHF.R.S32.HI R6, RZ, 0x5, R6 ;  /* 0x00000005ff067819 */ /* 0x000fe20000011406 */
[----:B------:R-:W-:Y:S01]  /*3bd0*/  ULDC UR14, c[0x0][0x288] ;  /* 0x0000a200000e7ab9 */ /* 0x000fe20000000800 */
[-C--:B------:R-:W-:Y:S01]  /*3be0*/  LEA.HI R7, R7, R0.reuse, RZ, 0x3 ;  /* 0x0000000007077211 */ /* 0x080fe200078f18ff */
[----:B------:R-:W-:Y:S01]  /*3bf0*/  FMUL.FTZ R50, R50, UR10 ;  /* 0x0000000a32327c20 */ /* 0x000fe20008410000 */
[----:B------:R-:W-:Y:S01]  /*3c00*/  LOP3.LUT R13, R12, 0x3fffffe, RZ, 0xc0, !PT ;  /* 0x03fffffe0c0d7812 */ /* 0x000fe200078ec0ff */
[----:B------:R-:W-:Y:S01]  /*3c10*/  FMUL.FTZ R49, R49, UR10 ;  /* 0x0000000a31317c20 */ /* 0x000fe20008410000 */
[----:B------:R-:W-:Y:S01]  /*3c20*/  LEA R12, R6, UR60, 0x4 ;  /* 0x0000003c060c7c11 */ /* 0x000fe2000f8e20ff */
[----:B------:R-:W-:Y:S01]  /*3c30*/  @UP0 ULDC UR6, c[0x0][0x44c] ;  /* 0x0001130000060ab9 */ /* 0x000fe20000000800 */
[----:B------:R-:W-:Y:S01]  /*3c40*/  LOP3.LUT R7, R7, 0xfffffff8, RZ, 0xc0, !PT ;  /* 0xfffffff807077812 */ /* 0x000fe200078ec0ff */
[----:B------:R-:W-:Y:S01]  /*3c50*/  IMAD.IADD R13, R66, 0x1, -R13 ;  /* 0x00000001420d7824 */ /* 0x000fe200078e0a0d */
[----:B------:R-:W-:Y:S01]  /*3c60*/  LEA.HI R6, R65, R65, RZ, 0x1 ;  /* 0x0000004141067211 */ /* 0x000fe200078f08ff */
[----:B------:R-:W2:Y:S01]  /*3c70*/  MUFU.TANH R62, R62 ;  /* 0x0000003e003e7308 */ /* 0x000ea20000002400 */
[----:B------:R-:W-:Y:S01]  /*3c80*/  IADD3 R12, R12, R0, -R7 ;  /* 0x000000000c0c7210 */ /* 0x000fe20007ffe807 */
[----:B------:R-:W-:Y:S01]  /*3c90*/  FMUL.FTZ R52, R52, UR10 ;  /* 0x0000000a34347c20 */ /* 0x000fe20008410000 */
[----:B------:R-:W-:Y:S01]  /*3ca0*/  LOP3.LUT R6, R6, 0x1ffffffe, RZ, 0xc0, !PT ;  /* 0x1ffffffe06067812 */ /* 0x000fe200078ec0ff */
[----:B------:R-:W-:Y:S01]  /*3cb0*/  FMUL.FTZ R51, R51, UR10 ;  /* 0x0000000a33337c20 */ /* 0x000fe20008410000 */
[----:B------:R-:W-:Y:S01]  /*3cc0*/  PLOP3.LUT P1, PT, PT, PT, UP0, 0x80, 0x0 ;  /* 0x000000000000781c */ /* 0x000fe20003f2f008 */
[----:B------:R-:W-:Y:S01]  /*3cd0*/  FMUL.FTZ R42, R42, UR10 ;  /* 0x0000000a2a2a7c20 */ /* 0x000fe20008410000 */
[----:B------:R-:W-:Y:S01]  /*3ce0*/  LEA R13, R13, R12, 0x6 ;  /* 0x0000000c0d0d7211 */ /* 0x000fe200078e30ff */
[----:B------:R-:W-:Y:S01]  /*3cf0*/  IMAD.IADD R6, R65, 0x1, -R6 ;  /* 0x0000000141067824 */ /* 0x000fe200078e0a06 */
[----:B------:R-:W-:Y:S01]  /*3d00*/  PLOP3.LUT P2, PT, PT, PT, UP0, 0x80, 0x0 ;  /* 0x000000000000781c */ /* 0x000fe20003f4f008 */
[----:B------:R-:W3:Y:S01]  /*3d10*/  MUFU.TANH R63, R63 ;  /* 0x0000003f003f7308 */ /* 0x000ee20000002400 */
[----:B------:R-:W-:Y:S01]  /*3d20*/  R2UR UR22, R152 ;  /* 0x00000000981672ca */ /* 0x000fe200000e0000 */
[----:B------:R-:W-:Y:S01]  /*3d30*/  IMAD R14, R6, 0x8, R13 ;  /* 0x00000008060e7824 */ /* 0x000fe200078e020d */
[----:B------:R-:W-:Y:S01]  /*3d40*/  LOP3.LUT R18, R2, 0x7ffffffc, RZ, 0xc0, !PT ;  /* 0x7ffffffc02127812 */ /* 0x000fe200078ec0ff */
[----:B------:R-:W-:Y:S01]  /*3d50*/  FMUL.FTZ R43, R43, UR10 ;  /* 0x0000000a2b2b7c20 */ /* 0x000fe20008410000 */
[----:B------:R-:W-:Y:S01]  /*3d60*/  FMUL.FTZ R54, R54, UR10 ;  /* 0x0000000a36367c20 */ /* 0x000fe20008410000 */
[----:B------:R-:W-:-:S02]  /*3d70*/  IMAD.MOV.U32 R0, RZ, RZ, R14 ;  /* 0x000000ffff007224 */ /* 0x000fc400078e000e */
[----:B------:R-:W-:Y:S01]  /*3d80*/  FMUL.FTZ R46, R46, UR10 ;  /* 0x0000000a2e2e7c20 */ /* 0x000fe20008410000 */
[----:B------:R-:W-:Y:S01]  /*3d90*/  @P1 IMAD.HI.U32 R6, R14, UR6, RZ ;  /* 0x000000060e061c27 */ /* 0x000fe2000f8e00ff */
[----:B------:R-:W-:Y:S01]  /*3da0*/  @UP0 ULDC UR6, c[0x0][0x450] ;  /* 0x0001140000060ab9 */ /* 0x000fe20000000800 */
[----:B------:R-:W-:Y:S02]  /*3db0*/  MUFU.TANH R50, R50 ;  /* 0x0000003200327308 */ /* 0x000fe40000002400 */
[----:B------:R-:W-:Y:S01]  /*3dc0*/  FMUL.FTZ R55, R55, UR10 ;  /* 0x0000000a37377c20 */ /* 0x000fe20008410000 */
[----:B------:R-:W-:Y:S01]  /*3dd0*/  IMAD.IADD R18, R3, 0x1, -R18 ;  /* 0x0000000103127824 */ /* 0x000fe200078e0a12 */
[----:B------:R-:W-:Y:S01]  /*3de0*/  @P2 SHF.R.U32.HI R0, RZ, UR6, R6 ;  /* 0x00000006ff002c19 */ /* 0x000fe20008011606 */
[----:B------:R-:W-:Y:S01]  /*3df0*/  UIMAD UR6, UR61, -0x50, UR22 ;  /* 0xffffffb03d0678a4 */ /* 0x000fe2000f8e0216 */
[----:B------:R-:W-:Y:S01]  /*3e00*/  MOV R3, UR7 ;  /* 0x0000000700037c02 */ /* 0x000fe20008000f00 */
[----:B------:R-:W-:-:S02]  /*3e10*/  IMAD.U32 R12, RZ, RZ, UR22 ;  /* 0x00000016ff0c7e24 */ /* 0x000fc4000f8e00ff */
[----:B------:R-:W-:Y:S01]  /*3e20*/  FMUL.FTZ R47, R47, UR10 ;  /* 0x0000000a2f2f7c20 */ /* 0x000fe20008410000 */
[----:B------:R-:W4:Y:S01]  /*3e30*/  SHFL.IDX PT, R6, R0, 0x1, 0x1c1f ;  /* 0x003c1f0000067f89 */ /* 0x000f2200000e0000 */
[----:B------:R-:W-:Y:S01]  /*3e40*/  UIADD3 UR6, UR6, 0x50, URZ ;  /* 0x0000005006067890 */ /* 0x000fe2000fffe03f */
[----:B------:R-:W-:Y:S01]  /*3e50*/  IMAD R3, R18, -0x2, R3 ;  /* 0xfffffffe12037824 */ /* 0x000fe200078e0203 */
[----:B------:R-:W-:Y:S01]  /*3e60*/  MUFU.TANH R64, R49 ;  /* 0x0000003100407308 */ /* 0x000fe20000002400 */
[----:B------:R-:W-:Y:S01]  /*3e70*/  FMUL.FTZ R48, R48, UR10 ;  /* 0x0000000a30307c20 */ /* 0x000fe20008410000 */
[----:B------:R-:W-:Y:S01]  /*3e80*/  FMUL.FTZ R57, R57, UR10 ;  /* 0x0000000a39397c20 */ /* 0x000fe20008410000 */
[----:B------:R-:W-:Y:S01]  /*3e90*/  FMUL.FTZ R34, R34, UR10 ;  /* 0x0000000a22227c20 */ /* 0x000fe20008410000 */
[----:B------:R-:W-:Y:S01]  /*3ea0*/  IMAD.U32 R7, RZ, RZ, UR6 ;  /* 0x00000006ff077e24 */ /* 0x000fe2000f8e00ff */
[----:B------:R-:W-:Y:S01]  /*3eb0*/  IADD3 R3, R3, -UR14, R12 ;  /* 0x8000000e03037c10 */ /* 0x000fe2000fffe00c */
[----:B------:R-:W-:Y:S01]  /*3ec0*/  FMUL.FTZ R38, R38, UR10 ;  /* 0x0000000a26267c20 */ /* 0x000fe20008410000 */
[----:B------:R-:W-:Y:S01]  /*3ed0*/  FMUL.FTZ R35, R35, UR10 ;  /* 0x0000000a23237c20 */ /* 0x000fe20008410000 */
[----:B------:R-:W-:Y:S01]  /*3ee0*/  IMAD R2, R18, -0x2, R7 ;  /* 0xfffffffe12027824 */ /* 0x000fe200078e0207 */
        /* <DEDUP_REMOVED lines=10> */
[----:B------:R-:W2:Y:S01]  /*3f90*/  SHFL.IDX PT, R0, R0, RZ, 0x1c1f ;  /* 0x001c1fff00007589 */ /* 0x000ea200000e0000 */
[----:B------:R-:W-:Y:S01]  /*3fa0*/  FMUL.FTZ R53, R53, UR10 ;  /* 0x0000000a35357c20 */ /* 0x000fe20008410000 */
[--C-:B----4-:R-:W-:Y:S01]  /*3fb0*/  VIADDMNMX R6, R6, R3, R2.reuse, PT ;  /* 0x0000000306067246 */ /* 0x110fe20003800102 */
[----:B------:R-:W-:Y:S01]  /*3fc0*/  FMUL.FTZ R40, R40, UR10 ;  /* 0x0000000a28287c20 */ /* 0x000fe20008410000 */
[----:B------:R-:W-:Y:S01]  /*3fd0*/  FMUL.FTZ R41, R41, UR10 ;  /* 0x0000000a29297c20 */ /* 0x000fe20008410000 */
[----:B------:R-:W-:Y:S01]  /*3fe0*/  FMUL.FTZ R44, R44, UR10 ;  /* 0x0000000a2c2c7c20 */ /* 0x000fe20008410000 */
[C---:B------:R-:W-:Y:S01]  /*3ff0*/  ISETP.GT.AND P1, PT, R6.reuse, RZ, PT ;  /* 0x000000ff0600720c */ /* 0x040fe20003f24270 */
[----:B------:R0:W-:Y:S01]  /*4000*/  MUFU.TANH R13, R42 ;  /* 0x0000002a000d7308 */ /* 0x0001e20000002400 */
[----:B------:R-:W-:Y:S01]  /*4010*/  ISETP.GT.AND P2, PT, R6, 0x1, PT ;  /* 0x000000010600780c */ /* 0x000fe20003f44270 */
[----:B------:R-:W-:Y:S01]  /*4020*/  FMUL.FTZ R24, R24, UR10 ;  /* 0x0000000a18187c20 */ /* 0x000fe20008410000 */
[----:B------:R-:W-:Y:S01]  /*4030*/  ISETP.GT.AND P3, PT, R6, 0x8, PT ;  /* 0x000000080600780c */ /* 0x000fe20003f64270 */
[----:B------:R-:W-:Y:S01]  /*4040*/  FMUL.FTZ R45, R45, UR10 ;  /* 0x0000000a2d2d7c20 */ /* 0x000fe20008410000 */
[----:B------:R-:W-:Y:S01]  /*4050*/  FMUL.FTZ R25, R25, UR10 ;  /* 0x0000000a19197c20 */ /* 0x000fe20008410000 */
[----:B------:R-:W-:Y:S01]  /*4060*/  FMUL.FTZ R32, R32, UR10 ;  /* 0x0000000a20207c20 */ /* 0x000fe20008410000 */
[----:B------:R-:W-:Y:S01]  /*4070*/  FMUL.FTZ R28, R28, UR10 ;  /* 0x0000000a1c1c7c20 */ /* 0x000fe20008410000 */
[----:B------:R1:W-:Y:S01]  /*4080*/  MUFU.TANH R52, R43 ;  /* 0x0000002b00347308 */ /* 0x0003e20000002400 */
[----:B0-----:R-:W-:Y:S01]  /*4090*/  FSEL R42, R58, -INF , P1 ;  /* 0xff8000003a2a7808 */ /* 0x001fe20000800000 */
[----:B------:R-:W-:Y:S01]  /*40a0*/  FMUL.FTZ R33, R33, UR10 ;  /* 0x0000000a21217c20 */ /* 0x000fe20008410000 */
[----:B------:R-:W-:Y:S01]  /*40b0*/  ISETP.GT.AND P1, PT, R6, 0x9, PT ;  /* 0x000000090600780c */ /* 0x000fe20003f24270 */
[----:B------:R-:W-:Y:S01]  /*40c0*/  ULDC UR6, c[0x0][0x988] ;  /* 0x0002620000067ab9 */ /* 0x000fe20000000800 */
[----:B------:R-:W-:Y:S01]  /*40d0*/  FMUL.FTZ R36, R36, UR10 ;  /* 0x0000000a24247c20 */ /* 0x000fe20008410000 */
[----:B------:R-:W-:Y:S01]  /*40e0*/  FMUL.FTZ R37, R37, UR10 ;  /* 0x0000000a25257c20 */ /* 0x000fe20008410000 */
[----:B------:R-:W-:Y:S01]  /*40f0*/  FMUL.FTZ R29, R29, UR10 ;  /* 0x0000000a1d1d7c20 */ /* 0x000fe20008410000 */
[----:B------:R-:W0:Y:S01]  /*4100*/  MUFU.TANH R54, R54 ;  /* 0x0000003600367308 */ /* 0x000e220000002400 */
[----:B-1----:R-:W-:Y:S01]  /*4110*/  FSEL R43, R59, -INF , P2 ;  /* 0xff8000003b2b7808 */ /* 0x002fe20001000000 */
[----:B------:R-:W-:Y:S01]  /*4120*/  @UP0 ULDC UR10, c[0x0][0x44c] ;  /* 0x00011300000a0ab9 */ /* 0x000fe20000000800 */
[----:B------:R-:W-:Y:S01]  /*4130*/  ISETP.GT.AND P2, PT, R6, 0x10, PT ;  /* 0x000000100600780c */ /* 0x000fe20003f44270 */
[----:B------:R-:W-:Y:S01]  /*4140*/  @UP0 ULDC UR15, c[0x0][0x450] ;  /* 0x00011400000f0ab9 */ /* 0x000fe20000000800 */
[----:B------:R-:W-:Y:S01]  /*4150*/  FMNMX.FTZ R7, R42, R43, !PT ;  /* 0x0000002b2a077209 */ /* 0x000fe20007810000 */
[----:B------:R-:W-:Y:S01]  /*4160*/  UIADD3 UR18, UR61, -0x2, URZ ;  /* 0xfffffffe3d127890 */ /* 0x000fe2000fffe03f */
[----:B--2---:R-:W-:Y:S01]  /*4170*/  VIADDMNMX R0, R0, R3, R2, PT ;  /* 0x0000000300007246 */ /* 0x004fe20003800102 */
[----:B------:R1:W-:Y:S01]  /*4180*/  MUFU.TANH R20, R46 ;  /* 0x0000002e00147308 */ /* 0x0003e20000002400 */
[----:B------:R-:W-:Y:S01]  /*4190*/  R2UR UR11, R16 ;  /* 0x00000000100b72ca */ /* 0x000fe200000e0000 */
[----:B------:R-:W-:Y:S01]  /*41a0*/  UMOV UR61, URZ ;  /* 0x0000003f003d7c82 */ /* 0x000fe20008000000 */
[----:B------:R-:W-:Y:S01]  /*41b0*/  R2UR UR19, R22 ;  /* 0x00000000161372ca */ /* 0x000fe200000e0000 */
[----:B------:R-:W-:Y:S01]  /*41c0*/  IMAD.U32 R212, RZ, RZ, UR18 ;  /* 0x00000012ffd47e24 */ /* 0x000fe2000f8e00ff */
[----:B------:R-:W-:-:S02]  /*41d0*/  CS2R R150, SRZ ;  /* 0x0000000000967805 */ /* 0x000fc4000001ff00 */
[----:B------:R-:W-:Y:S02]  /*41e0*/  CS2R R148, SRZ ;  /* 0x0000000000947805 */ /* 0x000fe4000001ff00 */
[----:B------:R-:W-:Y:S01]  /*41f0*/  CS2R R146, SRZ ;  /* 0x0000000000927805 */ /* 0x000fe2000001ff00 */
[----:B------:R-:W2:Y:S01]  /*4200*/  MUFU.TANH R51, R55 ;  /* 0x0000003700337308 */ /* 0x000ea20000002400 */
[----:B-1----:R-:W-:Y:S02]  /*4210*/  FSEL R46, R62, -INF , P3 ;  /* 0xff8000003e2e7808 */ /* 0x002fe40001800000 */
[----:B------:R-:W-:Y:S02]  /*4220*/  CS2R R144, SRZ ;  /* 0x0000000000907805 */ /* 0x000fe4000001ff00 */
[----:B------:R-:W-:Y:S02]  /*4230*/  ISETP.GT.AND P3, PT, R0, 0x8, PT ;  /* 0x000000080000780c */ /* 0x000fe40003f64270 */
[----:B------:R-:W-:-:S02]  /*4240*/  CS2R R142, SRZ ;  /* 0x00000000008e7805 */ /* 0x000fc4000001ff00 */
[----:B------:R-:W-:Y:S01]  /*4250*/  FMNMX.FTZ R12, R46, R7, !PT ;  /* 0x000000072e0c7209 */ /* 0x000fe20007810000 */
[----:B------:R-:W-:Y:S01]  /*4260*/  UIADD3 UR7, UR11, 0x38840, URZ ;  /* 0x000388400b077890 */ /* 0x000fe2000fffe03f */
[----:B------:R-:W-:Y:S01]  /*4270*/  CS2R R140, SRZ ;  /* 0x00000000008c7805 */ /* 0x000fe2000001ff00 */
[----:B------:R3:W1:Y:S01]  /*4280*/  MUFU.TANH R21, R47 ;  /* 0x0000002f00157308 */ /* 0x0006620000002400 */
[----:B------:R-:W-:Y:S01]  /*4290*/  UIMAD.WIDE.U32 UR10, UR60, UR10, URZ ;  /* 0x0000000a3c0a72a5 */ /* 0x000fe2000f8e003f */
[----:B------:R-:W-:Y:S02]  /*42a0*/  CS2R R138, SRZ ;  /* 0x00000000008a7805 */ /* 0x000fe4000001ff00 */
[----:B------:R-:W-:Y:S02]  /*42b0*/  CS2R R136, SRZ ;  /* 0x0000000000887805 */ /* 0x000fe4000001ff00 */
[----:B------:R-:W-:Y:S01]  /*42c0*/  CS2R R134, SRZ ;  /* 0x0000000000867805 */ /* 0x000fe2000001ff00 */
[----:B------:R-:W-:Y:S01]  /*42d0*/  @UP0 USHF.R.U32.HI UR60, URZ, UR15, UR11 ;  /* 0x0000000f3f3c0299 */ /* 0x000fe2000801160b */
[----:B------:R-:W-:-:S02]  /*42e0*/  CS2R R132, SRZ ;  /* 0x0000000000847805 */ /* 0x000fc4000001ff00 */
[----:B------:R-:W-:Y:S01]  /*42f0*/  CS2R R130, SRZ ;  /* 0x0000000000827805 */ /* 0x000fe2000001ff00 */
[----:B------:R4:W-:Y:S01]  /*4300*/  MUFU.TANH R71, R48 ;  /* 0x0000003000477308 */ /* 0x0009e20000002400 */
[----:B---3--:R-:W-:Y:S01]  /*4310*/  FSEL R47, R63, -INF , P1 ;  /* 0xff8000003f2f7808 */ /* 0x008fe20000800000 */
[----:B------:R-:W-:Y:S01]  /*4320*/  UIADD3 UR10, UR60, -UR14, UR22 ;  /* 0x8000000e3c0a7290 */ /* 0x000fe2000fffe016 */
[----:B------:R-:W-:Y:S01]  /*4330*/  ISETP.GT.AND P1, PT, R6, 0x11, PT ;  /* 0x000000110600780c */ /* 0x000fe20003f24270 */
[----:B------:R-:W3:Y:S01]  /*4340*/  S2UR UR22, SR_CgaCtaId ;  /* 0x00000000001679c3 */ /* 0x000ee20000008800 */
[----:B------:R-:W-:Y:S01]  /*4350*/  FMNMX.FTZ R7, R47, R12, !PT ;  /* 0x0000000c2f077209 */ /* 0x000fe20007810000 */
[----:B------:R-:W-:Y:S01]  /*4360*/  UIMAD.WIDE UR10, UR10, 0x66666667, URZ ;  /* 0x666666670a0a78a5 */ /* 0x000fe2000f8e023f */
[----:B-----5:R-:W-:Y:S01]  /*4370*/  FSEL R49, R49, -INF , P1 ;  /* 0xff80000031317808 */ /* 0x020fe20000800000 */
[----:B------:R-:W-:Y:S01]  /*4380*/  MUFU.TANH R68, R57 ;  /* 0x0000003900447308 */ /* 0x000fe20000002400 */
[----:B----4-:R-:W-:Y:S01]  /*4390*/  FSEL R48, R50, -INF , P2 ;  /* 0xff80000032307808 */ /* 0x010fe20001000000 */
[----:B------:R-:W-:Y:S01]  /*43a0*/  USHF.R.U32.HI UR10, URZ, 0x1f, UR11 ;  /* 0x0000001f3f0a7899 */ /* 0x000fe2000801160b */
[----:B------:R-:W-:-:S02]  /*43b0*/  ISETP.GT.AND P2, PT, R6, 0x18, PT ;  /* 0x000000180600780c */ /* 0x000fc40003f44270 */
[----:B------:R-:W-:Y:S02]  /*43c0*/  CS2R R128, SRZ ;  /* 0x0000000000807805 */ /* 0x000fe4000001ff00 */
[----:B------:R-:W-:Y:S01]  /*43d0*/  FMNMX.FTZ R12, R48, R7, !PT ;  /* 0x00000007300c7209 */ /* 0x000fe20007810000 */
[----:B------:R-:W-:Y:S01]  /*43e0*/  ULEA.HI.SX32 UR10, UR11, UR10, 0x1b ;  /* 0x0000000a0b0a7291 */ /* 0x000fe2000f8fda3f */
[----:B------:R-:W-:Y:S01]  /*43f0*/  ISETP.GT.AND P1, PT, R6, 0x19, PT ;  /* 0x000000190600780c */ /* 0x000fe20003f24270 */
[----:B------:R-:W4:Y:S01]  /*4400*/  MUFU.TANH R34, R34 ;  /* 0x0000002200227308 */ /* 0x000f220000002400 */
[----:B0-----:R-:W-:Y:S01]  /*4410*/  FSEL R50, R54, -INF , P2 ;  /* 0xff80000036327808 */ /* 0x001fe20001000000 */
[----:B------:R-:W-:Y:S01]  /*4420*/  UISETP.LT.AND UP0, UPT, UR19, UR10, UPT ;  /* 0x0000000a1300728c */ /* 0x000fe2000bf01270 */
[----:B------:R-:W-:Y:S02]  /*4430*/  FMNMX.FTZ R7, R49, R12, !PT ;  /* 0x0000000c31077209 */ /* 0x000fe40007810000 */
[----:B------:R-:W-:-:S02]  /*4440*/  CS2R R126, SRZ ;  /* 0x00000000007e7805 */ /* 0x000fc4000001ff00 */
[----:B------:R-:W-:Y:S01]  /*4450*/  ISETP.GT.AND P2, PT, R6, 0x20, PT ;  /* 0x000000200600780c */ /* 0x000fe20003f44270 */
[----:B------:R-:W-:Y:S01]  /*4460*/  USEL UR11, UR19, UR10, !UP0 ;  /* 0x0000000a130b7287 */ /* 0x000fe2000c000000 */
[----:B--2---:R-:W-:Y:S01]  /*4470*/  FSEL R51, R51, -INF , P1 ;  /* 0xff80000033337808 */ /* 0x004fe20000800000 */
[----:B------:R0:W2:Y:S01]  /*4480*/  MUFU.TANH R57, R38 ;  /* 0x0000002600397308 */ /* 0x0000a20000002400 */
[----:B------:R-:W-:Y:S01]  /*4490*/  FMNMX.FTZ R12, R50, R7, !PT ;  /* 0x00000007320c7209 */ /* 0x000fe20007810000 */
[----:B------:R-:W-:Y:S01]  /*44a0*/  UISETP.GE.AND UP0, UPT, UR18, UR11, UPT ;  /* 0x0000000b1200728c */ /* 0x000fe2000bf06270 */
[----:B------:R-:W-:Y:S01]  /*44b0*/  ISETP.GT.AND P1, PT, R6, 0x21, PT ;  /* 0x000000210600780c */ /* 0x000fe20003f24270 */
[----:B---3--:R-:W-:Y:S01]  /*44c0*/  UPRMT UR7, UR22, 0x654, UR7 ;  /* 0x0000065416077896 */ /* 0x008fe20008000007 */
[----:B------:R-:W-:Y:S01]  /*44d0*/  FMNMX.FTZ R7, R51, R12, !PT ;  /* 0x0000000c33077209 */ /* 0x000fe20007810000 */
[----:B------:R-:W-:Y:S01]  /*44e0*/  IMAD.U32 R213, RZ, RZ, UR11 ;  /* 0x0000000bffd57e24 */ /* 0x000fe2000f8e00ff */
[----:B------:R-:W-:Y:S01]  /*44f0*/  FSEL R52, R52, -INF , P1 ;  /* 0xff80000034347808 */ /* 0x000fe20000800000 */
[----:B------:R-:W3:Y:S01]  /*4500*/  MUFU.TANH R35, R35 ;  /* 0x0000002300237308 */ /* 0x000ee20000002400 */
[----:B0-----:R-:W-:-:S02]  /*4510*/  FSEL R38, R13, -INF , P2 ;  /* 0xff8000000d267808 */ /* 0x001fc40001000000 */
[----:B------:R-:W-:Y:S02]  /*4520*/  CS2R R124, SRZ ;  /* 0x00000000007c7805 */ /* 0x000fe4000001ff00 */
[----:B------:R-:W-:Y:S02]  /*4530*/  ISETP.GT.AND P2, PT, R6, 0x28, PT ;  /* 0x000000280600780c */ /* 0x000fe40003f44270 */
[----:B------:R-:W-:Y:S02]  /*4540*/  CS2R R122, SRZ ;  /* 0x00000000007a7805 */ /* 0x000fe4000001ff00 */
[----:B------:R-:W-:Y:S01]  /*4550*/  FMNMX.FTZ R7, R38, R7, !PT ;  /* 0x0000000726077209 */ /* 0x000fe20007810000 */
[----:B------:R-:W-:Y:S01]  /*4560*/  SYNCS.ARRIVE.TRANS64.RED.A1T0 RZ, [UR7], RZ ;  /* 0x000000ffffff79a7 */ /* 0x000fe20008100407 */
[----:B------:R-:W-:Y:S01]  /*4570*/  ISETP.GT.AND P1, PT, R6, 0x29, PT ;  /* 0x000000290600780c */ /* 0x000fe20003f24270 */
[----:B------:R0:W5:Y:S01]  /*4580*/  MUFU.TANH R58, R39 ;  /* 0x00000027003a7308 */ /* 0x0001620000002400 */
[----:B------:R-:W-:Y:S01]  /*4590*/  FMNMX.FTZ R12, R52, R7, !PT ;  /* 0x00000007340c7209 */ /* 0x000fe20007810000 */
[----:B------:R-:W-:Y:S01]  /*45a0*/  UMOV UR7, URZ ;  /* 0x0000003f00077c82 */ /* 0x000fe20008000000 */
[----:B-1----:R-:W-:-:S02]  /*45b0*/  FSEL R54, R21, -INF , P1 ;  /* 0xff80000015367808 */ /* 0x002fc40000800000 */
[----:B------:R-:W-:Y:S02]  /*45c0*/  CS2R R120, SRZ ;  /* 0x0000000000787805 */ /* 0x000fe4000001ff00 */
[----:B------:R-:W-:Y:S02]  /*45d0*/  ISETP.GT.AND P1, PT, R6, 0x31, PT ;  /* 0x000000310600780c */ /* 0x000fe40003f24270 */
[----:B------:R-:W-:Y:S02]  /*45e0*/  CS2R R118, SRZ ;  /* 0x0000000000767805 */ /* 0x000fe4000001ff00 */
[----:B------:R-:W-:Y:S01]  /*45f0*/  CS2R R116, SRZ ;  /* 0x0000000000747805 */ /* 0x000fe2000001ff00 */
[----:B------:R-:W1:Y:S01]  /*4600*/  MUFU.TANH R26, R26 ;  /* 0x0000001a001a7308 */ /* 0x000e620000002400 */
[----:B0-----:R-:W-:Y:S02]  /*4610*/  FSEL R39, R20, -INF , P2 ;  /* 0xff80000014277808 */ /* 0x001fe40001000000 */
[----:B------:R-:W-:-:S02]  /*4620*/  CS2R R114, SRZ ;  /* 0x0000000000727805 */ /* 0x000fc4000001ff00 */
[----:B------:R-:W-:Y:S02]  /*4630*/  ISETP.GT.AND P2, PT, R6, 0x30, PT ;  /* 0x000000300600780c */ /* 0x000fe40003f44270 */
[----:B------:R-:W-:Y:S02]  /*4640*/  CS2R R112, SRZ ;  /* 0x0000000000707805 */ /* 0x000fe4000001ff00 */
[----:B------:R-:W-:Y:S02]  /*4650*/  FMNMX.FTZ R7, R39, R12, !PT ;  /* 0x0000000c27077209 */ /* 0x000fe40007810000 */
[----:B------:R-:W-:Y:S02]  /*4660*/  CS2R R110, SRZ ;  /* 0x00000000006e7805 */ /* 0x000fe4000001ff00 */
[----:B----4-:R-:W-:Y:S01]  /*4670*/  FSEL R55, R34, -INF , P2 ;  /* 0xff80000022377808 */ /* 0x010fe20001000000 */
[----:B------:R3:W-:Y:S01]  /*4680*/  MUFU.TANH R67, R56 ;  /* 0x0000003800437308 */ /* 0x0007e20000002400 */
[----:B------:R-:W-:-:S02]  /*4690*/  FMNMX.FTZ R12, R54, R7, !PT ;  /* 0x00000007360c7209 */ /* 0x000fc40007810000 */
[----:B------:R-:W-:Y:S02]  /*46a0*/  CS2R R108, SRZ ;  /* 0x00000000006c7805 */ /* 0x000fe4000001ff00 */
[----:B------:R-:W-:Y:S02]  /*46b0*/  ISETP.GT.AND P2, PT, R6, 0x38, PT ;  /* 0x000000380600780c */ /* 0x000fe40003f44270 */
[----:B------:R-:W-:Y:S02]  /*46c0*/  CS2R R106, SRZ ;  /* 0x00000000006a7805 */ /* 0x000fe4000001ff00 */
[----:B------:R-:W-:Y:S02]  /*46d0*/  FMNMX.FTZ R7, R55, R12, !PT ;  /* 0x0000000c37077209 */ /* 0x000fe40007810000 */
[----:B------:R-:W-:Y:S02]  /*46e0*/  CS2R R104, SRZ ;  /* 0x0000000000687805 */ /* 0x000fe4000001ff00 */
[----:B--2---:R-:W-:Y:S01]  /*46f0*/  FSEL R57, R57, -INF , P2 ;  /* 0xff80000039397808 */ /* 0x004fe20001000000 */
[----:B------:R-:W0:Y:S01]  /*4700*/  MUFU.TANH R27, R27 ;  /* 0x0000001b001b7308 */ /* 0x000e220000002400 */
[----:B---3--:R-:W-:-:S02]  /*4710*/  FSEL R56, R35, -INF , P1 ;  /* 0xff80000023387808 */ /* 0x008fc40000800000 */
[----:B------:R-:W-:Y:S02]  /*4720*/  CS2R R102, SRZ ;  /* 0x0000000000667805 */ /* 0x000fe4000001ff00 */
[----:B------:R-:W-:Y:S02]  /*4730*/  ISETP.GT.AND P1, PT, R6, 0x39, PT ;  /* 0x000000390600780c */ /* 0x000fe40003f24270 */
[----:B------:R-:W-:Y:S02]  /*4740*/  CS2R R100, SRZ ;  /* 0x0000000000647805 */ /* 0x000fe4000001ff00 */
[----:B------:R-:W-:Y:S02]  /*4750*/  FMNMX.FTZ R12, R56, R7, !PT ;  /* 0x00000007380c7209 */ /* 0x000fe40007810000 */
[----:B------:R-:W-:Y:S02]  /*4760*/  CS2R R98, SRZ ;  /* 0x0000000000627805 */ /* 0x000fe4000001ff00 */
[----:B------:R-:W-:Y:S01]  /*4770*/  ISETP.GT.AND P2, PT, R6, 0x40, PT ;  /* 0x000000400600780c */ /* 0x000fe20003f44270 */
[----:B------:R-:W-:Y:S01]  /*4780*/  MUFU.TANH R30, R30 ;  /* 0x0000001e001e7308 */ /* 0x000fe20000002400 */
[----:B-----5:R-:W-:-:S02]  /*4790*/  FSEL R58, R58, -INF , P1 ;  /* 0xff8000003a3a7808 */ /* 0x020fc40000800000 */
[----:B------:R-:W-:Y:S02]  /*47a0*/  CS2R R96, SRZ ;  /* 0x0000000000607805 */ /* 0x000fe4000001ff00 */
[----:B------:R-:W-:Y:S02]  /*47b0*/  FMNMX.FTZ R7, R57, R12, !PT ;  /* 0x0000000c39077209 */ /* 0x000fe40007810000 */
[----:B------:R-:W-:Y:S02]  /*47c0*/  CS2R R94, SRZ ;  /* 0x00000000005e7805 */ /* 0x000fe4000001ff00 */
[----:B------:R-:W-:Y:S02]  /*47d0*/  ISETP.GT.AND P1, PT, R6, 0x41, PT ;  /* 0x000000410600780c */ /* 0x000fe40003f24270 */
[----:B------:R-:W-:Y:S02]  /*47e0*/  CS2R R92, SRZ ;  /* 0x00000000005c7805 */ /* 0x000fe4000001ff00 */
[----:B-1----:R-:W-:Y:S01]  /*47f0*/  FSEL R59, R26, -INF , P2 ;  /* 0xff8000001a3b7808 */ /* 0x002fe20001000000 */
[----:B------:R-:W1:Y:S01]  /*4800*/  MUFU.TANH R31, R31 ;  /* 0x0000001f001f7308 */ /* 0x000e620000002400 */
[----:B------:R-:W-:-:S02]  /*4810*/  FMNMX.FTZ R12, R58, R7, !PT ;  /* 0x000000073a0c7209 */ /* 0x000fc40007810000 */
[----:B------:R-:W-:Y:S02]  /*4820*/  CS2R R90, SRZ ;  /* 0x00000000005a7805 */ /* 0x000fe4000001ff00 */
[----:B------:R-:W-:Y:S02]  /*4830*/  ISETP.GT.AND P2, PT, R6, 0x48, PT ;  /* 0x000000480600780c */ /* 0x000fe40003f44270 */
[----:B------:R-:W-:Y:S02]  /*4840*/  CS2R R88, SRZ ;  /* 0x0000000000587805 */ /* 0x000fe4000001ff00 */
[----:B------:R-:W-:Y:S02]  /*4850*/  FMNMX.FTZ R7, R59, R12, !PT ;  /* 0x0000000c3b077209 */ /* 0x000fe40007810000 */
[----:B------:R-:W-:Y:S02]  /*4860*/  CS2R R86, SRZ ;  /* 0x0000000000567805 */ /* 0x000fe4000001ff00 */
[----:B------:R-:W-:Y:S01]  /*4870*/  CS2R R84, SRZ ;  /* 0x0000000000547805 */ /* 0x000fe2000001ff00 */
[----:B------:R0:W2:Y:S01]  /*4880*/  MUFU.TANH R69, R60 ;  /* 0x0000003c00457308 */ /* 0x0000a20000002400 */
[----:B------:R-:W-:-:S02]  /*4890*/  CS2R R82, SRZ ;  /* 0x0000000000527805 */ /* 0x000fc4000001ff00 */
[----:B------:R-:W-:Y:S02]  /*48a0*/  CS2R R80, SRZ ;  /* 0x0000000000507805 */ /* 0x000fe4000001ff00 */
[----:B------:R-:W-:Y:S02]  /*48b0*/  CS2R R78, SRZ ;  /* 0x00000000004e7805 */ /* 0x000fe4000001ff00 */
[----:B------:R-:W-:Y:S02]  /*48c0*/  CS2R R76, SRZ ;  /* 0x00000000004c7805 */ /* 0x000fe4000001ff00 */
[----:B------:R-:W-:Y:S02]  /*48d0*/  CS2R R74, SRZ ;  /* 0x00000000004a7805 */ /* 0x000fe4000001ff00 */
[----:B------:R-:W-:Y:S01]  /*48e0*/  CS2R R72, SRZ ;  /* 0x0000000000487805 */ /* 0x000fe2000001ff00 */
[----:B------:R3:W4:Y:S01]  /*48f0*/  MUFU.TANH R70, R61 ;  /* 0x0000003d00467308 */ /* 0x0007220000002400 */
[----:B0-----:R-:W-:-:S02]  /*4900*/  FSEL R60, R27, -INF , P1 ;  /* 0xff8000001b3c7808 */ /* 0x001fc40000800000 */
[----:B------:R-:W-:Y:S02]  /*4910*/  ISETP.GT.AND P1, PT, R6, 0x49, PT ;  /* 0x000000490600780c */ /* 0x000fe40003f24270 */
[----:B------:R-:W-:Y:S02]  /*4920*/  FMNMX.FTZ R6, R60, R7, !PT ;  /* 0x000000073c067209 */ /* 0x000fe40007810000 */
[----:B-1----:R-:W-:Y:S01]  /*4930*/  FSEL R62, R31, -INF , P1 ;  /* 0xff8000001f3e7808 */ /* 0x002fe20000800000 */
[----:B------:R-:W0:Y:S01]  /*4940*/  MUFU.TANH R53, R53 ;  /* 0x0000003500357308 */ /* 0x000e220000002400 */
[----:B---3--:R-:W-:Y:S02]  /*4950*/  FSEL R61, R30, -INF , P2 ;  /* 0xff8000001e3d7808 */ /* 0x008fe40001000000 */
[----:B------:R-:W-:Y:S02]  /*4960*/  ISETP.GT.AND P1, PT, R0, RZ, PT ;  /* 0x000000ff0000720c */ /* 0x000fe40003f24270 */
[----:B------:R-:W-:-:S02]  /*4970*/  FMNMX.FTZ R7, R61, R6, !PT ;  /* 0x000000063d077209 */ /* 0x000fc40007810000 */
[----:B------:R-:W-:Y:S01]  /*4980*/  ISETP.GT.AND P2, PT, R0, 0x1, PT ;  /* 0x000000010000780c */ /* 0x000fe20003f44270 */
[----:B------:R-:W1:Y:S01]  /*4990*/  MUFU.TANH R26, R40 ;  /* 0x00000028001a7308 */ /* 0x000e620000002400 */
[----:B------:R-:W-:Y:S02]  /*49a0*/  FMNMX.FTZ R7, R62, R7, !PT ;  /* 0x000000073e077209 */ /* 0x000fe40007810000 */
[----:B------:R-:W-:Y:S02]  /*49b0*/  FSEL R2, R67, -INF , P1 ;  /* 0xff80000043027808 */ /* 0x000fe40000800000 */
[----:B------:R-:W-:Y:S01]  /*49c0*/  ISETP.GT.AND P1, PT, R0, 0x9, PT ;  /* 0x000000090000780c */ /* 0x000fe20003f24270 */
[----:B------:R-:W3:Y:S01]  /*49d0*/  SHFL.BFLY PT, R6, R7, 0x2, 0x1f ;  /* 0x0c401f0007067f89 */ /* 0x000ee200000e0000 */
[----:B--2---:R-:W-:Y:S01]  /*49e0*/  FSEL R12, R69, -INF , P3 ;  /* 0xff800000450c7808 */ /* 0x004fe20001800000 */
[----:B------:R-:W2:Y:S01]  /*49f0*/  MUFU.TANH R41, R41 ;  /* 0x0000002900297308 */ /* 0x000ea20000002400 */
[----:B----4-:R-:W-:-:S02]  /*4a00*/  FSEL R13, R70, -INF , P1 ;  /* 0xff800000460d7808 */ /* 0x010fc40000800000 */
[C---:B------:R-:W-:Y:S02]  /*4a10*/  ISETP.GT.AND P1, PT, R0.reuse, 0x11, PT ;  /* 0x000000110000780c */ /* 0x040fe40003f24270 */
[----:B------:R-:W-:-:S03]  /*4a20*/  ISETP.GT.AND P3, PT, R0, 0x28, PT ;  /* 0x000000280000780c */ /* 0x000fc60003f64270 */
[----:B------:R-:W4:Y:S08]  /*4a30*/  MUFU.TANH R44, R44 ;  /* 0x0000002c002c7308 */ /* 0x000f300000002400 */
[----:B------:R-:W-:Y:S01]  /*4a40*/  MUFU.TANH R40, R24 ;  /* 0x0000001800287308 */ /* 0x000fe20000002400 */
[----:B---3--:R-:W-:Y:S02]  /*4a50*/  FMNMX.FTZ R20, R7, R6, !PT ;  /* 0x0000000607147209 */ /* 0x008fe40007810000 */
[----:B------:R-:W-:-:S05]  /*4a60*/  FSEL R7, R68, -INF , P2 ;  /* 0xff80000044077808 */ /* 0x000fca0001000000 */
[----:B------:R-:W3:Y:S01]  /*4a70*/  MUFU.TANH R45, R45 ;  /* 0x0000002d002d7308 */ /* 0x000ee20000002400 */
[----:B------:R-:W-:Y:S01]  /*4a80*/  ISETP.GT.AND P2, PT, R0, 0x10, PT ;  /* 0x000000100000780c */ /* 0x000fe20003f44270 */
[----:B------:R-:W5:Y:S01]  /*4a90*/  SHFL.BFLY PT, R21, R20, 0x1, 0x1f ;  /* 0x0c201f0014157f89 */ /* 0x000f6200000e0000 */
[----:B------:R-:W-:Y:S02]  /*4aa0*/  FMNMX.FTZ R3, R2, R7, !PT ;  /* 0x0000000702037209 */ /* 0x000fe40007810000 */
[----:B------:R-:W-:Y:S02]  /*4ab0*/  CS2R R68, SRZ ;  /* 0x0000000000447805 */ /* 0x000fe4000001ff00 */
[----:B------:R-:W-:Y:S01]  /*4ac0*/  FMNMX.FTZ R6, R12, R3, !PT ;  /* 0x000000030c067209 */ /* 0x000fe20007810000 */
[----:B------:R-:W-:Y:S03]  /*4ad0*/  MUFU.TANH R63, R25 ;  /* 0x00000019003f7308 */ /* 0x000fe60000002400 */
[----:B------:R-:W-:-:S05]  /*4ae0*/  FMNMX.FTZ R27, R13, R6, !PT ;  /* 0x000000060d1b7209 */ /* 0x000fca0007810000 */
[----:B------:R-:W3:Y:S08]  /*4af0*/  MUFU.TANH R30, R32 ;  /* 0x00000020001e7308 */ /* 0x000ef00000002400 */
[----:B------:R0:W-:Y:S01]  /*4b00*/  MUFU.TANH R65, R28 ;  /* 0x0000001c00417308 */ /* 0x0001e20000002400 */
[----:B-----5:R-:W-:Y:S02]  /*4b10*/  FMNMX.FTZ R3, R20, R21, !PT ;  /* 0x0000001514037209 */ /* 0x020fe40007810000 */
[----:B------:R-:W-:-:S02]  /*4b20*/  FSEL R20, R71, -INF , P2 ;  /* 0xff80000047147808 */ /* 0x000fc40001000000 */
[----:B------:R-:W-:Y:S02]  /*4b30*/  CS2R R70, SRZ ;  /* 0x0000000000467805 */ /* 0x000fe4000001ff00 */
[----:B------:R-:W-:Y:S02]  /*4b40*/  ISETP.GT.AND P2, PT, R0, 0x18, PT ;  /* 0x000000180000780c */ /* 0x000fe40003f44270 */
[----:B------:R-:W-:Y:S01]  /*4b50*/  FSEL R21, R64, -INF , P1 ;  /* 0xff80000040157808 */ /* 0x000fe20000800000 */
[----:B0-----:R-:W-:Y:S01]  /*4b60*/  FMUL.FTZ R28, R3, UR6 ;  /* 0x00000006031c7c20 */ /* 0x001fe20008410000 */
[----:B------:R-:W-:Y:S01]  /*4b70*/  FMNMX.FTZ R6, R20, R27, !PT ;  /* 0x0000001b14067209 */ /* 0x000fe20007810000 */
[----:B------:R-:W0:Y:S01]  /*4b80*/  MUFU.TANH R34, R33 ;  /* 0x0000002100227308 */ /* 0x000e220000002400 */
[----:B------:R-:W-:Y:S02]  /*4b90*/  ISETP.GT.AND P1, PT, R0, 0x19, PT ;  /* 0x000000190000780c */ /* 0x000fe40003f24270 */
[----:B------:R-:W-:-:S02]  /*4ba0*/  FSEL R24, R66, -INF , P2 ;  /* 0xff80000042187808 */ /* 0x000fc40001000000 */
[----:B------:R-:W-:Y:S02]  /*4bb0*/  CS2R R66, SRZ ;  /* 0x0000000000427805 */ /* 0x000fe4000001ff00 */
[----:B------:R-:W-:Y:S02]  /*4bc0*/  FMNMX.FTZ R27, R21, R6, !PT ;  /* 0x00000006151b7209 */ /* 0x000fe40007810000 */
[----:B------:R-:W-:Y:S01]  /*4bd0*/  ISETP.GT.AND P2, PT, R0, 0x20, PT ;  /* 0x000000200000780c */ /* 0x000fe20003f44270 */
[----:B------:R-:W5:Y:S01]  /*4be0*/  MUFU.TANH R36, R36 ;  /* 0x0000002400247308 */ /* 0x000f620000002400 */
[----:B------:R-:W-:Y:S02]  /*4bf0*/  FSEL R25, R53, -INF , P1 ;  /* 0xff80000035197808 */ /* 0x000fe40000800000 */
[----:B------:R-:W-:Y:S02]  /*4c00*/  FMNMX.FTZ R6, R24, R27, !PT ;  /* 0x0000001b18067209 */ /* 0x000fe40007810000 */
[----:B------:R-:W-:-:S02]  /*4c10*/  ISETP.GT.AND P1, PT, R0, 0x21, PT ;  /* 0x000000210000780c */ /* 0x000fc40003f24270 */
[----:B-1----:R-:W-:Y:S01]  /*4c20*/  FSEL R26, R26, -INF , P2 ;  /* 0xff8000001a1a7808 */ /* 0x002fe20001000000 */
[----:B------:R-:W1:Y:S01]  /*4c30*/  MUFU.TANH R37, R37 ;  /* 0x0000002500257308 */ /* 0x000e620000002400 */
[----:B------:R-:W-:Y:S02]  /*4c40*/  FMNMX.FTZ R31, R25, R6, !PT ;  /* 0x00000006191f7209 */ /* 0x000fe40007810000 */
[----:B------:R-:W-:Y:S02]  /*4c50*/  FSETP.NEU.FTZ.AND P2, PT, R3, -INF , PT ;  /* 0xff8000000300780b */ /* 0x000fe40003f5d000 */
[----:B--2---:R-:W-:Y:S02]  /*4c60*/  FSEL R27, R41, -INF , P1 ;  /* 0xff800000291b7808 */ /* 0x004fe40000800000 */
[----:B------:R-:W-:Y:S01]  /*4c70*/  FMNMX.FTZ R6, R26, R31, !PT ;  /* 0x0000001f1a067209 */ /* 0x000fe20007810000 */
[----:B------:R3:W2:Y:S01]  /*4c80*/  MUFU.TANH R64, R29 ;  /* 0x0000001d00407308 */ /* 0x0006a20000002400 */
[----:B------:R-:W-:-:S02]  /*4c90*/  FSEL R41, R28, RZ, P2 ;  /* 0x000000ff1c297208 */ /* 0x000fc40001000000 */
[----:B------:R-:W-:Y:S02]  /*4ca0*/  ISETP.GT.AND P1, PT, R0, 0x29, PT ;  /* 0x000000290000780c */ /* 0x000fe40003f24270 */
[----:B----4-:R-:W-:Y:S01]  /*4cb0*/  FSEL R28, R44, -INF , P3 ;  /* 0xff8000002c1c7808 */ /* 0x010fe20001800000 */
[--C-:B------:R-:W-:Y:S01]  /*4cc0*/  FFMA.FTZ R42, R42, UR6, -R41.reuse ;  /* 0x000000062a2a7c23 */ /* 0x100fe20008010829 */
[----:B------:R-:W-:Y:S01]  /*4cd0*/  FMNMX.FTZ R31, R27, R6, !PT ;  /* 0x000000061b1f7209 */ /* 0x000fe20007810000 */
[--C-:B------:R-:W-:Y:S01]  /*4ce0*/  FFMA.FTZ R43, R43, UR6, -R41.reuse ;  /* 0x000000062b2b7c23 */ /* 0x100fe20008010829 */
[----:B------:R-:W-:Y:S01]  /*4cf0*/  ISETP.GT.AND P2, PT, R0, 0x30, PT ;  /* 0x000000300000780c */ /* 0x000fe20003f44270 */
[--C-:B------:R-:W-:Y:S01]  /*4d00*/  FFMA.FTZ R46, R46, UR6, -R41.reuse ;  /* 0x000000062e2e7c23 */ /* 0x100fe20008010829 */
[----:B---3--:R-:W-:Y:S01]  /*4d10*/  FSEL R29, R45, -INF , P1 ;  /* 0xff8000002d1d7808 */ /* 0x008fe20000800000 */
[----:B------:R-:W-:Y:S01]  /*4d20*/  MUFU.EX2 R42, R42 ;  /* 0x0000002a002a7308 */ /* 0x000fe20000000800 */
[----:B------:R-:W-:Y:S01]  /*4d30*/  FMNMX.FTZ R6, R28, R31, !PT ;  /* 0x0000001f1c067209 */ /* 0x000fe20007810000 */
[--C-:B------:R-:W-:Y:S01]  /*4d40*/  FFMA.FTZ R47, R47, UR6, -R41.reuse ;  /* 0x000000062f2f7c23 */ /* 0x100fe20008010829 */
[----:B------:R-:W-:Y:S01]  /*4d50*/  ISETP.GT.AND P1, PT, R0, 0x31, PT ;  /* 0x000000310000780c */ /* 0x000fe20003f24270 */
[--C-:B------:R-:W-:Y:S01]  /*4d60*/  FFMA.FTZ R48, R48, UR6, -R41.reuse ;  /* 0x0000000630307c23 */ /* 0x100fe20008010829 */
[----:B------:R-:W-:Y:S01]  /*4d70*/  FSEL R30, R30, -INF , P2 ;  /* 0xff8000001e1e7808 */ /* 0x000fe20001000000 */
[--C-:B------:R-:W-:Y:S01]  /*4d80*/  FFMA.FTZ R49, R49, UR6, -R41.reuse ;  /* 0x0000000631317c23 */ /* 0x100fe20008010829 */
[----:B------:R-:W-:Y:S01]  /*4d90*/  FMNMX.FTZ R33, R29, R6, !PT ;  /* 0x000000061d217209 */ /* 0x000fe20007810000 */
[----:B------:R-:W3:Y:S01]  /*4da0*/  MUFU.EX2 R43, R43 ;  /* 0x0000002b002b7308 */ /* 0x000ee20000000800 */
[----:B------:R-:W-:Y:S01]  /*4db0*/  ISETP.GT.AND P2, PT, R0, 0x38, PT ;  /* 0x000000380000780c */ /* 0x000fe20003f44270 */
[--C-:B------:R-:W-:Y:S01]  /*4dc0*/  FFMA.FTZ R50, R50, UR6, -R41.reuse ;  /* 0x0000000632327c23 */ /* 0x100fe20008010829 */
[----:B0-----:R-:W-:Y:S01]  /*4dd0*/  FSEL R31, R34, -INF , P1 ;  /* 0xff800000221f7808 */ /* 0x001fe20000800000 */
[--C-:B------:R-:W-:Y:S01]  /*4de0*/  FFMA.FTZ R51, R51, UR6, -R41.reuse ;  /* 0x0000000633337c23 */ /* 0x100fe20008010829 */
[----:B------:R-:W-:Y:S01]  /*4df0*/  FMNMX.FTZ R6, R30, R33, !PT ;  /* 0x000000211e067209 */ /* 0x000fe20007810000 */
[--C-:B------:R-:W-:Y:S01]  /*4e00*/  FFMA.FTZ R52, R52, UR6, -R41.reuse ;  /* 0x0000000634347c23 */ /* 0x100fe20008010829 */
[----:B------:R-:W-:Y:S01]  /*4e10*/  ISETP.GT.AND P1, PT, R0, 0x39, PT ;  /* 0x000000390000780c */ /* 0x000fe20003f24270 */
[----:B------:R-:W-:Y:S01]  /*4e20*/  MUFU.EX2 R46, R46 ;  /* 0x0000002e002e7308 */ /* 0x000fe20000000800 */
[----:B-----5:R-:W-:Y:S01]  /*4e30*/  FSEL R32, R36, -INF , P2 ;  /* 0xff80000024207808 */ /* 0x020fe20001000000 */
[--C-:B------:R-:W-:Y:S01]  /*4e40*/  FFMA.FTZ R39, R39, UR6, -R41.reuse ;  /* 0x0000000627277c23 */ /* 0x100fe20008010829 */
[----:B------:R-:W-:Y:S01]  /*4e50*/  FMNMX.FTZ R35, R31, R6, !PT ;  /* 0x000000061f237209 */ /* 0x000fe20007810000 */
[--C-:B------:R-:W-:Y:S01]  /*4e60*/  FFMA.FTZ R54, R54, UR6, -R41.reuse ;  /* 0x0000000636367c23 */ /* 0x100fe20008010829 */
[----:B------:R-:W-:Y:S01]  /*4e70*/  ISETP.GT.AND P2, PT, R0, 0x40, PT ;  /* 0x000000400000780c */ /* 0x000fe20003f44270 */
[--C-:B------:R-:W-:Y:S01]  /*4e80*/  FFMA.FTZ R55, R55, UR6, -R41.reuse ;  /* 0x0000000637377c23 */ /* 0x100fe20008010829 */
[----:B-1----:R-:W-:Y:S01]  /*4e90*/  FSEL R33, R37, -INF , P1 ;  /* 0xff80000025217808 */ /* 0x002fe20000800000 */
[----:B------:R-:W0:Y:S01]  /*4ea0*/  MUFU.EX2 R47, R47 ;  /* 0x0000002f002f7308 */ /* 0x000e220000000800 */
[----:B------:R-:W-:Y:S01]  /*4eb0*/  FMNMX.FTZ R6, R32, R35, !PT ;  /* 0x0000002320067209 */ /* 0x000fe20007810000 */
[--C-:B------:R-:W-:Y:S01]  /*4ec0*/  FFMA.FTZ R56, R56, UR6, -R41.reuse ;  /* 0x0000000638387c23 */ /* 0x100fe20008010829 */
[----:B------:R-:W-:Y:S01]  /*4ed0*/  ISETP.GT.AND P1, PT, R0, 0x41, PT ;  /* 0x000000410000780c */ /* 0x000fe20003f24270 */
[--C-:B------:R-:W-:Y:S01]  /*4ee0*/  FFMA.FTZ R57, R57, UR6, -R41.reuse ;  /* 0x0000000639397c23 */ /* 0x100fe20008010829 */
[----:B------:R-:W-:Y:S01]  /*4ef0*/  FSEL R34, R40, -INF , P2 ;  /* 0xff80000028227808 */ /* 0x000fe20001000000 */
[--C-:B------:R-:W-:Y:S01]  /*4f00*/  FFMA.FTZ R40, R38, UR6, -R41.reuse ;  /* 0x0000000626287c23 */ /* 0x100fe20008010829 */
[----:B------:R-:W-:Y:S01]  /*4f10*/  FMNMX.FTZ R37, R33, R6, !PT ;  /* 0x0000000621257209 */ /* 0x000fe20007810000 */
[----:B------:R-:W-:Y:S01]  /*4f20*/  MUFU.EX2 R48, R48 ;  /* 0x0000003000307308 */ /* 0x000fe20000000800 */
[----:B------:R-:W-:Y:S01]  /*4f30*/  ISETP.GT.AND P2, PT, R0, 0x48, PT ;  /* 0x000000480000780c */ /* 0x000fe20003f44270 */
[--C-:B------:R-:W-:Y:S01]  /*4f40*/  FFMA.FTZ R58, R58, UR6, -R41.reuse ;  /* 0x000000063a3a7c23 */ /* 0x100fe20008010829 */
[----:B------:R-:W-:Y:S01]  /*4f50*/  FSEL R35, R63, -INF , P1 ;  /* 0xff8000003f237808 */ /* 0x000fe20000800000 */
[--C-:B------:R-:W-:Y:S01]  /*4f60*/  FFMA.FTZ R59, R59, UR6, -R41.reuse ;  /* 0x000000063b3b7c23 */ /* 0x100fe20008010829 */
[----:B------:R-:W-:Y:S01]  /*4f70*/  FMNMX.FTZ R6, R34, R37, !PT ;  /* 0x0000002522067209 */ /* 0x000fe20007810000 */
[--C-:B------:R-:W-:Y:S01]  /*4f80*/  FFMA.FTZ R60, R60, UR6, -R41.reuse ;  /* 0x000000063c3c7c23 */ /* 0x100fe20008010829 */
[----:B------:R-:W-:Y:S01]  /*4f90*/  ISETP.GT.AND P1, PT, R0, 0x49, PT ;  /* 0x000000490000780c */ /* 0x000fe20003f24270 */
[----:B------:R-:W1:Y:S01]  /*4fa0*/  MUFU.EX2 R49, R49 ;  /* 0x0000003100317308 */ /* 0x000e620000000800 */
[----:B------:R-:W-:Y:S01]  /*4fb0*/  FSEL R0, R65, -INF , P2 ;  /* 0xff80000041007808 */ /* 0x000fe20001000000 */
[--C-:B------:R-:W-:Y:S01]  /*4fc0*/  FFMA.FTZ R61, R61, UR6, -R41.reuse ;  /* 0x000000063d3d7c23 */ /* 0x100fe20008010829 */
[----:B------:R-:W-:Y:S01]  /*4fd0*/  FMNMX.FTZ R37, R35, R6, !PT ;  /* 0x0000000623257209 */ /* 0x000fe20007810000 */
[----:B------:R-:W-:Y:S01]  /*4fe0*/  FFMA.FTZ R41, R62, UR6, -R41 ;  /* 0x000000063e297c23 */ /* 0x000fe20008010829 */
[----:B--2---:R-:W-:-:S02]  /*4ff0*/  FSEL R36, R64, -INF , P1 ;  /* 0xff80000040247808 */ /* 0x004fc40000800000 */
[----:B------:R-:W-:Y:S02]  /*5000*/  CS2R R64, SRZ ;  /* 0x0000000000407805 */ /* 0x000fe4000001ff00 */
[----:B------:R-:W-:Y:S01]  /*5010*/  FMNMX.FTZ R37, R0, R37, !PT ;  /* 0x0000002500257209 */ /* 0x000fe20007810000 */
[----:B------:R-:W-:Y:S01]  /*5020*/  MUFU.EX2 R50, R50 ;  /* 0x0000003200327308 */ /* 0x000fe20000000800 */
[----:B---3--:R-:W-:Y:S02]  /*5030*/  F2FP.BF16.F32.PACK_AB R209, R43, R42 ;  /* 0x0000002a2bd1723e */ /* 0x008fe400000010ff */
[----:B------:R-:W-:Y:S02]  /*5040*/  CS2R R62, SRZ ;  /* 0x00000000003e7805 */ /* 0x000fe4000001ff00 */
[----:B------:R-:W-:Y:S02]  /*5050*/  FMNMX.FTZ R37, R36, R37, !PT ;  /* 0x0000002524257209 */ /* 0x000fe40007810000 */
[----:B0-----:R-:W-:-:S03]  /*5060*/  F2FP.BF16.F32.PACK_AB R211, R47, R46 ;  /* 0x0000002e2fd3723e */ /* 0x001fc600000010ff */
[----:B------:R-:W0:Y:S01]  /*5070*/  SHFL.BFLY PT, R6, R37, 0x2, 0x1f ;  /* 0x0c401f0025067f89 */ /* 0x000e2200000e0000 */
[----:B------:R-:W2:Y:S01]  /*5080*/  MUFU.EX2 R51, R51 ;  /* 0x0000003300337308 */ /* 0x000ea20000000800 */
[----:B-1----:R-:W-:-:S07]  /*5090*/  F2FP.BF16.F32.PACK_AB R205, R49, R48 ;  /* 0x0000003031cd723e */ /* 0x002fce00000010ff */
[----:B------:R-:W-:Y:S08]  /*50a0*/  MUFU.EX2 R40, R40 ;  /* 0x0000002800287308 */ /* 0x000ff00000000800 */
[----:B------:R-:W-:Y:S01]  /*50b0*/  MUFU.EX2 R201, R52 ;  /* 0x0000003400c97308 */ /* 0x000fe20000000800 */
[----:B--2---:R-:W-:Y:S02]  /*50c0*/  F2FP.BF16.F32.PACK_AB R207, R51, R50 ;  /* 0x0000003233cf723e */ /* 0x004fe400000010ff */
[----:B0-----:R-:W-:-:S05]  /*50d0*/  FMNMX.FTZ R38, R37, R6, !PT ;  /* 0x0000000625267209 */ /* 0x001fca0007810000 */
[----:B------:R-:W-:Y:S01]  /*50e0*/  MUFU.EX2 R39, R39 ;  /* 0x0000002700277308 */ /* 0x000fe20000000800 */
[----:B------:R-:W0:Y:S07]  /*50f0*/  SHFL.BFLY PT, R37, R38, 0x1, 0x1f ;  /* 0x0c201f0026257f89 */ /* 0x000e2e00000e0000 */
[----:B------:R-:W1:Y:S08]  /*5100*/  MUFU.EX2 R54, R54 ;  /* 0x0000003600367308 */ /* 0x000e700000000800 */
[----:B------:R-:W-:Y:S08]  /*5110*/  MUFU.EX2 R55, R55 ;  /* 0x0000003700377308 */ /* 0x000ff00000000800 */
[----:B------:R-:W2:Y:S01]  /*5120*/  MUFU.EX2 R56, R56 ;  /* 0x0000003800387308 */ /* 0x000ea20000000800 */
[----:B-1----:R-:W-:-:S02]  /*5130*/  F2FP.BF16.F32.PACK_AB R203, R54, R39 ;  /* 0x0000002736cb723e */ /* 0x002fc400000010ff */
[----:B0-----:R-:W-:-:S04]  /*5140*/  FMNMX.FTZ R6, R38, R37, !PT ;  /* 0x0000002526067209 */ /* 0x001fc80007810000 */
[C---:B------:R-:W-:Y:S01]  /*5150*/  FSETP.NEU.FTZ.AND P1, PT, R6.reuse, -INF , PT ;  /* 0xff8000000600780b */ /* 0x040fe20003f3d000 */
[----:B------:R-:W-:Y:S01]  /*5160*/  FMUL.FTZ R37, R6, UR6 ;  /* 0x0000000606257c20 */ /* 0x000fe20008410000 */
[----:B------:R-:W-:Y:S04]  /*5170*/  MUFU.EX2 R57, R57 ;  /* 0x0000003900397308 */ /* 0x000fe80000000800 */
[----:B------:R-:W-:Y:S02]  /*5180*/  FSEL R37, R37, RZ, P1 ;  /* 0x000000ff25257208 */ /* 0x000fe40000800000 */
[----:B------:R-:W-:Y:S02]  /*5190*/  PLOP3.LUT P1, PT, PT, PT, UP0, 0x80, 0x0 ;  /* 0x000000000000781c */ /* 0x000fe40003f2f008 */
        /* <DEDUP_REMOVED lines=23> */
[----:B--2---:R-:W-:Y:S01]  /*5310*/  F2FP.BF16.F32.PACK_AB R197, R56, R55 ;  /* 0x0000003738c5723e */ /* 0x004fe200000010ff */
[----:B------:R-:W2:Y:S01]  /*5320*/  MUFU.EX2 R12, R12 ;  /* 0x0000000c000c7308 */ /* 0x000ea20000000800 */
[----:B0-----:R-:W-:-:S07]  /*5330*/  F2FP.BF16.F32.PACK_AB R199, R58, R57 ;  /* 0x000000393ac7723e */ /* 0x001fce00000010ff */
[----:B------:R-:W0:Y:S01]  /*5340*/  MUFU.EX2 R13, R13 ;  /* 0x0000000d000d7308 */ /* 0x000e220000000800 */
[----:B-1----:R-:W-:Y:S01]  /*5350*/  FADD.FTZ R45, R2, R7 ;  /* 0x00000007022d7221 */ /* 0x002fe20000010000 */
[----:B------:R-:W-:-:S06]  /*5360*/  F2FP.BF16.F32.PACK_AB R208, R7, R2 ;  /* 0x0000000207d0723e */ /* 0x000fcc00000010ff */
[----:B------:R-:W1:Y:S01]  /*5370*/  MUFU.EX2 R20, R20 ;  /* 0x0000001400147308 */ /* 0x000e620000000800 */
[----:B--2---:R-:W-:Y:S01]  /*5380*/  FADD.FTZ R38, R12, R45 ;  /* 0x0000002d0c267221 */ /* 0x004fe20000010000 */
[----:B------:R-:W-:-:S06]  /*5390*/  FADD.FTZ R45, R42, R43 ;  /* 0x0000002b2a2d7221 */ /* 0x000fcc0000010000 */
[----:B------:R-:W2:Y:S01]  /*53a0*/  MUFU.EX2 R21, R21 ;  /* 0x0000001500157308 */ /* 0x000ea20000000800 */
[C---:B0-----:R-:W-:Y:S01]  /*53b0*/  FADD.FTZ R53, R13.reuse, R38 ;  /* 0x000000260d357221 */ /* 0x041fe20000010000 */
[----:B------:R-:W-:Y:S01]  /*53c0*/  FADD.FTZ R38, R46, R45 ;  /* 0x0000002d2e267221 */ /* 0x000fe20000010000 */
[----:B------:R-:W-:-:S03]  /*53d0*/  F2FP.BF16.F32.PACK_AB R210, R13, R12 ;  /* 0x0000000c0dd2723e */ /* 0x000fc600000010ff */
[----:B------:R-:W-:Y:S01]  /*53e0*/  FADD.FTZ R45, R47, R38 ;  /* 0x000000262f2d7221 */ /* 0x000fe20000010000 */
[----:B------:R-:W-:Y:S01]  /*53f0*/  CS2R R46, SRZ ;  /* 0x00000000002e7805 */ /* 0x000fe2000001ff00 */
[----:B------:R-:W0:Y:S01]  /*5400*/  MUFU.EX2 R24, R24 ;  /* 0x0000001800187308 */ /* 0x000e220000000800 */
[----:B-1----:R-:W-:Y:S01]  /*5410*/  FADD.FTZ R44, R20, R53 ;  /* 0x00000035142c7221 */ /* 0x002fe20000010000 */
[----:B------:R-:W-:-:S04]  /*5420*/  FADD.FTZ R38, R48, R45 ;  /* 0x0000002d30267221 */ /* 0x000fc80000010000 */
[----:B------:R-:W-:Y:S01]  /*5430*/  FADD.FTZ R45, R49, R38 ;  /* 0x00000026312d7221 */ /* 0x000fe20000010000 */
[----:B------:R-:W-:Y:S01]  /*5440*/  CS2R R48, SRZ ;  /* 0x0000000000307805 */ /* 0x000fe2000001ff00 */
[----:B------:R-:W1:Y:S01]  /*5450*/  MUFU.EX2 R25, R25 ;  /* 0x0000001900197308 */ /* 0x000e620000000800 */
[C---:B--2---:R-:W-:Y:S01]  /*5460*/  FADD.FTZ R53, R21.reuse, R44 ;  /* 0x0000002c15357221 */ /* 0x044fe20000010000 */
[----:B------:R-:W-:Y:S01]  /*5470*/  FADD.FTZ R38, R50, R45 ;  /* 0x0000002d32267221 */ /* 0x000fe20000010000 */
[----:B------:R-:W-:-:S03]  /*5480*/  F2FP.BF16.F32.PACK_AB R204, R21, R20 ;  /* 0x0000001415cc723e */ /* 0x000fc600000010ff */
[----:B------:R-:W-:Y:S01]  /*5490*/  FADD.FTZ R37, R51, R38 ;  /* 0x0000002633257221 */ /* 0x000fe20000010000 */
[----:B------:R-:W-:Y:S01]  /*54a0*/  CS2R R50, SRZ ;  /* 0x0000000000327805 */ /* 0x000fe2000001ff00 */
[----:B------:R-:W2:Y:S01]  /*54b0*/  MUFU.EX2 R26, R26 ;  /* 0x0000001a001a7308 */ /* 0x000ea20000000800 */
[----:B0-----:R-:W-:Y:S01]  /*54c0*/  FADD.FTZ R44, R24, R53 ;  /* 0x00000035182c7221 */ /* 0x001fe20000010000 */
[----:B------:R-:W-:-:S04]  /*54d0*/  FADD.FTZ R38, R40, R37 ;  /* 0x0000002528267221 */ /* 0x000fc80000010000 */
[C---:B------:R-:W-:Y:S01]  /*54e0*/  FADD.FTZ R38, R201.reuse, R38 ;  /* 0x00000026c9267221 */ /* 0x040fe20000010000 */
[----:B------:R-:W-:Y:S01]  /*54f0*/  F2FP.BF16.F32.PACK_AB R201, R201, R40 ;  /* 0x00000028c9c9723e */ /* 0x000fe200000010ff */
[----:B------:R-:W0:Y:S01]  /*5500*/  MUFU.EX2 R27, R27 ;  /* 0x0000001b001b7308 */ /* 0x000e220000000800 */
[----:B-1----:R-:W-:Y:S01]  /*5510*/  FADD.FTZ R53, R25, R44 ;  /* 0x0000002c19357221 */ /* 0x002fe20000010000 */
[----:B------:R-:W-:Y:S01]  /*5520*/  FADD.FTZ R7, R39, R38 ;  /* 0x0000002627077221 */ /* 0x000fe20000010000 */
[----:B------:R-:W-:Y:S02]  /*5530*/  F2FP.BF16.F32.PACK_AB R206, R25, R24 ;  /* 0x0000001819ce723e */ /* 0x000fe400000010ff */
[----:B------:R-:W-:Y:S02]  /*5540*/  CS2R R44, SRZ ;  /* 0x00000000002c7805 */ /* 0x000fe4000001ff00 */
[----:B------:R-:W-:Y:S01]  /*5550*/  CS2R R38, SRZ ;  /* 0x0000000000267805 */ /* 0x000fe2000001ff00 */
[----:B------:R-:W-:Y:S01]  /*5560*/  FADD.FTZ R2, R54, R7 ;  /* 0x0000000736027221 */ /* 0x000fe20000010000 */
[----:B------:R-:W-:Y:S01]  /*5570*/  CS2R R24, SRZ ;  /* 0x0000000000187805 */ /* 0x000fe2000001ff00 */
[----:B------:R-:W1:Y:S01]  /*5580*/  MUFU.EX2 R28, R28 ;  /* 0x0000001c001c7308 */ /* 0x000e620000000800 */
[----:B--2---:R-:W-:Y:S01]  /*5590*/  FADD.FTZ R42, R26, R53 ;  /* 0x000000351a2a7221 */ /* 0x004fe20000010000 */
[----:B------:R-:W-:Y:S01]  /*55a0*/  FADD.FTZ R13, R55, R2 ;  /* 0x00000002370d7221 */ /* 0x000fe20000010000 */
[----:B------:R-:W-:-:S02]  /*55b0*/  CS2R R54, SRZ ;  /* 0x0000000000367805 */ /* 0x000fc4000001ff00 */
[----:B------:R-:W-:Y:S01]  /*55c0*/  CS2R R52, SRZ ;  /* 0x0000000000347805 */ /* 0x000fe2000001ff00 */
[----:B------:R-:W-:Y:S02]  /*55d0*/  FADD.FTZ R2, R56, R13 ;  /* 0x0000000d38027221 */ /* 0x000fe40000010000 */
[----:B------:R-:W2:Y:S01]  /*55e0*/  MUFU.EX2 R29, R29 ;  /* 0x0000001d001d7308 */ /* 0x000ea20000000800 */
[----:B0-----:R-:W-:Y:S01]  /*55f0*/  FADD.FTZ R43, R27, R42 ;  /* 0x0000002a1b2b7221 */ /* 0x001fe20000010000 */
[----:B------:R-:W-:Y:S01]  /*5600*/  FADD.FTZ R13, R57, R2 ;  /* 0x00000002390d7221 */ /* 0x000fe20000010000 */
[----:B------:R-:W-:Y:S02]  /*5610*/  F2FP.BF16.F32.PACK_AB R200, R27, R26 ;  /* 0x0000001a1bc8723e */ /* 0x000fe400000010ff */
[----:B------:R-:W-:Y:S02]  /*5620*/  CS2R R56, SRZ ;  /* 0x0000000000387805 */ /* 0x000fe4000001ff00 */
[----:B------:R-:W-:Y:S01]  /*5630*/  CS2R R26, SRZ ;  /* 0x00000000001a7805 */ /* 0x000fe2000001ff00 */
[----:B------:R-:W0:Y:S01]  /*5640*/  MUFU.EX2 R30, R30 ;  /* 0x0000001e001e7308 */ /* 0x000e220000000800 */
[----:B-1----:R-:W-:-:S07]  /*5650*/  FADD.FTZ R42, R28, R43 ;  /* 0x0000002b1c2a7221 */ /* 0x002fce0000010000 */
[----:B------:R-:W1:Y:S01]  /*5660*/  MUFU.EX2 R31, R31 ;  /* 0x0000001f001f7308 */ /* 0x000e620000000800 */
[C---:B--2---:R-:W-:Y:S01]  /*5670*/  FADD.FTZ R37, R29.reuse, R42 ;  /* 0x0000002a1d257221 */ /* 0x044fe20000010000 */
[----:B------:R-:W-:Y:S02]  /*5680*/  F2FP.BF16.F32.PACK_AB R202, R29, R28 ;  /* 0x0000001c1dca723e */ /* 0x000fe400000010ff */
[----:B------:R-:W-:Y:S02]  /*5690*/  CS2R R42, SRZ ;  /* 0x00000000002a7805 */ /* 0x000fe4000001ff00 */
[----:B------:R-:W-:Y:S02]  /*56a0*/  CS2R R28, SRZ ;  /* 0x00000000001c7805 */ /* 0x000fe4000001ff00 */
[----:B------:R-:W2:Y:S01]  /*56b0*/  MUFU.EX2 R32, R32 ;  /* 0x0000002000207308 */ /* 0x000ea20000000800 */
[----:B0-----:R-:W-:-:S07]  /*56c0*/  FADD.FTZ R12, R30, R37 ;  /* 0x000000251e0c7221 */ /* 0x001fce0000010000 */
[----:B------:R-:W0:Y:S01]  /*56d0*/  MUFU.EX2 R33, R33 ;  /* 0x0000002100217308 */ /* 0x000e220000000800 */
[C---:B-1----:R-:W-:Y:S01]  /*56e0*/  FADD.FTZ R7, R31.reuse, R12 ;  /* 0x0000000c1f077221 */ /* 0x042fe20000010000 */
[----:B------:R-:W-:Y:S02]  /*56f0*/  F2FP.BF16.F32.PACK_AB R196, R31, R30 ;  /* 0x0000001e1fc4723e */ /* 0x000fe400000010ff */
[----:B------:R-:W-:-:S04]  /*5700*/  CS2R R30, SRZ ;  /* 0x00000000001e7805 */ /* 0x000fc8000001ff00 */
[----:B------:R-:W1:Y:S01]  /*5710*/  MUFU.EX2 R34, R34 ;  /* 0x0000002200227308 */ /* 0x000e620000000800 */
[----:B--2---:R-:W-:-:S07]  /*5720*/  FADD.FTZ R12, R32, R7 ;  /* 0x00000007200c7221 */ /* 0x004fce0000010000 */
[----:B------:R-:W2:Y:S01]  /*5730*/  MUFU.EX2 R35, R35 ;  /* 0x0000002300237308 */ /* 0x000ea20000000800 */
[C---:B0-----:R-:W-:Y:S01]  /*5740*/  FADD.FTZ R21, R33.reuse, R12 ;  /* 0x0000000c21157221 */ /* 0x041fe20000010000 */
[----:B------:R-:W-:Y:S01]  /*5750*/  FADD.FTZ R12, R58, R13 ;  /* 0x0000000d3a0c7221 */ /* 0x000fe20000010000 */
[----:B------:R-:W-:Y:S02]  /*5760*/  F2FP.BF16.F32.PACK_AB R198, R33, R32 ;  /* 0x0000002021c6723e */ /* 0x000fe400000010ff */
[----:B------:R-:W-:-:S03]  /*5770*/  CS2R R32, SRZ ;  /* 0x0000000000207805 */ /* 0x000fc6000001ff00 */
[----:B------:R-:W0:Y:S01]  /*5780*/  MUFU.EX2 R59, R59 ;  /* 0x0000003b003b7308 */ /* 0x000e220000000800 */
[----:B-1----:R-:W-:-:S07]  /*5790*/  FADD.FTZ R20, R34, R21 ;  /* 0x0000001522147221 */ /* 0x002fce0000010000 */
[----:B------:R-:W1:Y:S01]  /*57a0*/  MUFU.EX2 R0, R0 ;  /* 0x0000000000007308 */ /* 0x000e620000000800 */
[C---:B--2---:R-:W-:Y:S01]  /*57b0*/  FADD.FTZ R21, R35.reuse, R20 ;  /* 0x0000001423157221 */ /* 0x044fe20000010000 */
[----:B------:R-:W-:Y:S02]  /*57c0*/  F2FP.BF16.F32.PACK_AB R192, R35, R34 ;  /* 0x0000002223c0723e */ /* 0x000fe400000010ff */
[----:B------:R-:W-:-:S04]  /*57d0*/  CS2R R34, SRZ ;  /* 0x0000000000227805 */ /* 0x000fc8000001ff00 */
[----:B------:R-:W2:Y:S01]  /*57e0*/  MUFU.EX2 R60, R60 ;  /* 0x0000003c003c7308 */ /* 0x000ea20000000800 */
[----:B0-----:R-:W-:-:S07]  /*57f0*/  FADD.FTZ R13, R59, R12 ;  /* 0x0000000c3b0d7221 */ /* 0x001fce0000010000 */
[----:B------:R0:W3:Y:S01]  /*5800*/  MUFU.EX2 R7, R36 ;  /* 0x0000002400077308 */ /* 0x0000e20000000800 */
[----:B-1----:R-:W-:-:S07]  /*5810*/  FADD.FTZ R20, R0, R21 ;  /* 0x0000001500147221 */ /* 0x002fce0000010000 */
[----:B------:R-:W1:Y:S01]  /*5820*/  MUFU.EX2 R61, R61 ;  /* 0x0000003d003d7308 */ /* 0x000e620000000800 */
[C---:B--2---:R-:W-:Y:S01]  /*5830*/  FADD.FTZ R12, R60.reuse, R13 ;  /* 0x0000000d3c0c7221 */ /* 0x044fe20000010000 */
[----:B------:R-:W-:Y:S02]  /*5840*/  F2FP.BF16.F32.PACK_AB R193, R60, R59 ;  /* 0x0000003b3cc1723e */ /* 0x000fe400000010ff */
[----:B------:R-:W-:Y:S02]  /*5850*/  CS2R R58, SRZ ;  /* 0x00000000003a7805 */ /* 0x000fe4000001ff00 */
[----:B0-----:R-:W-:Y:S02]  /*5860*/  CS2R R36, SRZ ;  /* 0x0000000000247805 */ /* 0x001fe4000001ff00 */
[----:B------:R0:W2:Y:S01]  /*5870*/  MUFU.EX2 R2, R41 ;  /* 0x0000002900027308 */ /* 0x0000a20000000800 */
[C---:B---3--:R-:W-:Y:S01]  /*5880*/  FADD.FTZ R13, R7.reuse, R20 ;  /* 0x00000014070d7221 */ /* 0x048fe20000010000 */
[----:B------:R-:W-:Y:S01]  /*5890*/  F2FP.BF16.F32.PACK_AB R194, R7, R0 ;  /* 0x0000000007c2723e */ /* 0x000fe200000010ff */
[----:B------:R-:W-:-:S02]  /*58a0*/  IMAD.MOV.U32 R0, RZ, RZ, 0x3f800000 ;  /* 0x3f800000ff007424 */ /* 0x000fc400078e00ff */
[----:B-1----:R-:W-:Y:S01]  /*58b0*/  FADD.FTZ R7, R61, R12 ;  /* 0x0000000c3d077221 */ /* 0x002fe20000010000 */
[----:B0-----:R-:W-:-:S03]  /*58c0*/  CS2R R40, SRZ ;  /* 0x0000000000287805 */ /* 0x001fc6000001ff00 */
[C---:B--2---:R-:W-:Y:S01]  /*58d0*/  FADD.FTZ R12, R2.reuse, R7 ;  /* 0x00000007020c7221 */ /* 0x044fe20000010000 */
[----:B------:R-:W-:Y:S01]  /*58e0*/  IMAD.U32 R7, RZ, RZ, UR7 ;  /* 0x00000007ff077e24 */ /* 0x000fe2000f8e00ff */
[----:B------:R-:W-:Y:S02]  /*58f0*/  F2FP.BF16.F32.PACK_AB R195, R2, R61 ;  /* 0x0000003d02c3723e */ /* 0x000fe400000010ff */
[----:B------:R-:W-:Y:S02]  /*5900*/  CS2R R60, SRZ ;  /* 0x00000000003c7805 */ /* 0x000fe4000001ff00 */
[----:B------:R-:W-:Y:S01]  /*5910*/  MOV R2, 0x3f800000 ;  /* 0x3f80000000027802 */ /* 0x000fe20000000f00 */
[----:B------:R-:W-:Y:S06]  /*5920*/  @!P1 BRA `(.L_x_2203) ;  /* 0x0000004400bc9947 */ /* 0x000fec0003800000 */
[----:B------:R-:W-:Y:S01]  /*5930*/  R2UR UR7, R212 ;  /* 0x00000000d40772ca */ /* 0x000fe200000e0000 */
[----:B------:R-:W-:Y:S01]  /*5940*/  UMOV UR6, URZ ;  /* 0x0000003f00067c82 */ /* 0x000fe20008000000 */
[----:B------:R-:W-:Y:S01]  /*5950*/  MOV R21, R3 ;  /* 0x0000000300157202 */ /* 0x000fe20000000f00 */
[----:B------:R-:W-:Y:S02]  /*5960*/  IMAD.MOV.U32 R20, RZ, RZ, R6 ;  /* 0x000000ffff147224 */ /* 0x000fe400078e0006 */
[----:B------:R-:W-:Y:S02]  /*5970*/  IMAD.U32 R217, RZ, RZ, UR6 ;  /* 0x00000006ffd97e24 */ /* 0x000fe4000f8e00ff */
[----:B------:R-:W-:Y:S02]  /*5980*/  IMAD.MOV.U32 R2, RZ, RZ, 0x3f800000 ;  /* 0x3f800000ff027424 */ /* 0x000fe400078e00ff */
[----:B------:R-:W-:Y:S02]  /*5990*/  IMAD.MOV.U32 R151, RZ, RZ, RZ ;  /* 0x000000ffff977224 */ /* 0x000fe400078e00ff */
[----:B------:R-:W-:-:S02]  /*59a0*/  IMAD.U32 R218, RZ, RZ, UR6 ;  /* 0x00000006ffda7e24 */ /* 0x000fc4000f8e00ff */
[----:B------:R-:W-:-:S07]  /*59b0*/  MOV R212, UR7 ;  /* 0x0000000700d47c02 */ /* 0x000fce0008000f00 */
.L_x_2214:
        /* <DEDUP_REMOVED lines=8> */
.L_x_2204:
[----:B------:R-:W-:Y:S02]  /*5a40*/  R2UR UR10, R218 ;  /* 0x00000000da0a72ca */ /* 0x000fe400000e0000 */
[----:B------:R-:W-:Y:S02]  /*5a50*/  R2UR UR6, R16 ;  /* 0x00000000100672ca */ /* 0x000fe400000e0000 */
[----:B------:R-:W-:-:S09]  /*5a60*/  R2UR UR7, R7 ;  /* 0x00000000070772ca */ /* 0x000fd200000e0000 */
[----:B------:R-:W-:-:S04]  /*5a70*/  UIADD3 UR61, UR10, 0x1, URZ ;  /* 0x000000010a3d7890 */ /* 0x000fc8000fffe03f */
[----:B------:R-:W-:Y:S01]  /*5a80*/  UISETP.NE.AND UP0, UPT, UR61, 0x2, UPT ;  /* 0x000000023d00788c */ /* 0x000fe2000bf05270 */
[----:B------:R-:W-:-:S03]  /*5a90*/  MOV R3, UR7 ;  /* 0x0000000700037c02 */ /* 0x000fc60008000f00 */
[----:B------:R-:W-:Y:S01]  /*5aa0*/  USEL UR61, UR61, URZ, UP0 ;  /* 0x0000003f3d3d7287 */ /* 0x000fe20008000000 */
[----:B------:R-:W-:-:S03]  /*5ab0*/  SHF.L.U32 R3, R3, 0x1f, RZ ;  /* 0x0000001f03037819 */ /* 0x000fc600000006ff */
[----:B------:R-:W-:-:S06]  /*5ac0*/  ULEA UR6, UR61, UR6, 0x3 ;  /* 0x000000063d067291 */ /* 0x000fcc000f8e183f */
[----:B------:R-:W-:-:S03]  /*5ad0*/  IMAD.U32 R214, RZ, RZ, UR6 ;  /* 0x00000006ffd67e24 */ /* 0x000fc6000f8e00ff */
[----:B------:R0:W1:Y:S01]  /*5ae0*/  SYNCS.PHASECHK.TRANS64.TRYWAIT P1, [UR6+0x38830], R3 ;  /* 0x03883003ff0075a7 */ /* 0x0000620008020146 */
[----:B------:R-:W-:Y:S05]  /*5af0*/  @!P0 BRA `(.L_x_2205) ;  /* 0x0000000000048947 */ /* 0x000fea0003800000 */
[----:B------:R-:W-:Y:S01]  /*5b00*/  BPT.TRAP 0x1 ;  /* 0x000000040000795c */ /* 0x000fe20000300000 */
.L_x_2205:
[----:B-1----:R-:W-:Y:S05]  /*5b10*/  @P1 BRA `(.L_x_2206) ;  /* 0x00000000000c1947 */ /* 0x002fea0003800000 */
[----:B------:R-:W-:-:S13]  /*5b20*/  R2UR UR6, R214 ;  /* 0x00000000d60672ca */ /* 0x000fda00000e0000 */
[----:B------:R-:W1:Y:S02]  /*5b30*/  SYNCS.PHASECHK.TRANS64.TRYWAIT P1, [UR6+0x38830], R3 ;  /* 0x03883003ff0075a7 */ /* 0x000e640008020146 */
[----:B-1----:R-:W-:Y:S05]  /*5b40*/  @!P1 BRA `(.L_x_2207) ;  /* 0x0000010000109947 */ /* 0x002fea0003800000 */
.L_x_2206:
[----:B------:R-:W-:Y:S01]  /*5b50*/  R2UR UR6, R15 ;  /* 0x000000000f0672ca */ /* 0x000fe200000e0000 */
[----:B------:R-:W-:Y:S01]  /*5b60*/  WARPGROUP.ARRIVE ;  /* 0x00000000000079c5 */ /* 0x000fe20000000000 */
        /* <DEDUP_REMOVED lines=11> */
[----:B------:R-:W-:Y:S01]  /*5c20*/  UIMAD UR60, UR61, 0xa00, UR6 ;  /* 0x00000a003d3c78a4 */ /* 0x000fe2000f8e0206 */
[----:B------:R-:W-:Y:S01]  /*5c30*/  MOV R215, UR53 ;  /* 0x0000003500d77c02 */ /* 0x000fe20008000f00 */
[----:B------:R-:W-:Y:S01]  /*5c40*/  UMOV UR23, 0x40000040 ;  /* 0x4000004000177882 */ /* 0x000fe20000000000 */
[----:B------:R-:W-:Y:S01]  /*5c50*/  MOV R216, UR52 ;  /* 0x0000003400d87c02 */ /* 0x000fe20008000f00 */
[----:B------:R-:W-:Y:S01]  /*5c60*/  UIADD3 UR6, UR60, 0x80, URZ ;  /* 0x000000803c067890 */ /* 0x000fe2000fffe03f */
[----:B------:R-:W-:Y:S01]  /*5c70*/  R2UR UR52, R10 ;  /* 0x000000000a3472ca */ /* 0x000fe200000e0000 */
[----:B------:R-:W-:Y:S01]  /*5c80*/  UIADD3 UR7, UR60, 0x102, URZ ;  /* 0x000001023c077890 */ /* 0x000fe2000fffe03f */
[----:B------:R-:W-:Y:S01]  /*5c90*/  R2UR UR53, R11 ;  /* 0x000000000b3572ca */ /* 0x000fe200000e0000 */
[----:B------:R-:W-:Y:S01]  /*5ca0*/  UMOV UR58, UR60 ;  /* 0x0000003c003a7c82 */ /* 0x000fe20008000000 */
[----:B------:R-:W-:Y:S01]  /*5cb0*/  UIADD3 UR14, UR60, 0x280, URZ ;  /* 0x000002803c0e7890 */ /* 0x000fe2000fffe03f */
[----:B------:R-:W-:Y:S01]  /*5cc0*/  HGMMA.64x16x16.F32.BF16 R184, gdesc[UR56], RZ, !UPT, gsb0 ;  /* 0x0020000038b879f0 */ /* 0x000fe2000c0018ff */
[----:B------:R-:W-:Y:S01]  /*5cd0*/  UMOV UR50, UR6 ;  /* 0x0000000600327c82 */ /* 0x000fe20008000000 */
[----:B------:R-:W-:Y:S01]  /*5ce0*/  R2UR UR56, R4 ;  /* 0x00000000043872ca */ /* 0x000fe200000e0000 */
[----:B------:R-:W-:Y:S01]  /*5cf0*/  UIADD3 UR58, UR60, 0x100, URZ ;  /* 0x000001003c3a7890 */ /* 0x000fe2000fffe03f */
[----:B------:R-:W-:Y:S01]  /*5d00*/  R2UR UR57, R5 ;  /* 0x00000000053972ca */ /* 0x000fe200000e0000 */
[----:B------:R-:W-:Y:S01]  /*5d10*/  UMOV UR59, 0x40000040 ;  /* 0x40000040003b7882 */ /* 0x000fe20000000000 */
[----:B------:R-:W-:Y:S01]  /*5d20*/  UIADD3 UR6, UR60, 0x180, URZ ;  /* 0x000001803c067890 */ /* 0x000fe2000fffe03f */
[-C--:B------:R-:W-:Y:S01]  /*5d30*/  FMUL.FTZ R24, R24, R0.reuse ;  /* 0x0000000018187220 */ /* 0x080fe20000410000 */
[----:B------:R-:W-:Y:S01]  /*5d40*/  UMOV UR10, UR52 ;  /* 0x00000034000a7c82 */ /* 0x000fe20008000000 */
        /* <DEDUP_REMOVED lines=52> */
[----:B------:R-:W-:Y:S01]  /*6090*/  UMOV UR50, UR6 ;  /* 0x0000000600327c82 */ /* 0x000fe20008000000 */
[----:B------:R-:W-:Y:S01]  /*60a0*/  R2UR UR49, R5 ;  /* 0x00000000053172ca */ /* 0x000fe200000e0000 */
[----:B------:R-:W-:Y:S01]  /*60b0*/  UMOV UR51, 0x40000040 ;  /* 0x4000004000337882 */ /* 0x000fe20000000000 */
[----:B------:R-:W-:Y:S01]  /*60c0*/  UIADD3 UR6, UR60, 0x2, URZ ;  /* 0x000000023c067890 */ /* 0x000fe2000fffe03f */
[-C--:B------:R-:W-:Y:S01]  /*60d0*/  FMUL.FTZ R92, R92, R0.reuse ;  /* 0x000000005c5c7220 */ /* 0x080fe20000410000 */
[-C--:B------:R-:W-:Y:S01]  /*60e0*/  FMUL.FTZ R93, R93, R0.reuse ;  /* 0x000000005d5d7220 */ /* 0x080fe20000410000 */
[-C--:B------:R-:W-:Y:S01]  /*60f0*/  FMUL.FTZ R96, R96, R0.reuse ;  /* 0x0000000060607220 */ /* 0x080fe20000410000 */
[-C--:B------:R-:W-:Y:S01]  /*6100*/  FMUL.FTZ R97, R97, R0.reuse ;  /* 0x0000000061617220 */ /* 0x080fe20000410000 */
[-C--:B------:R-:W-:Y:S01]  /*6110*/  FMUL.FTZ R100, R100, R0.reuse ;  /* 0x0000000064647220 */ /* 0x080fe20000410000 */
[-C--:B------:R-:W-:Y:S01]  /*6120*/  FMUL.FTZ R101, R101, R0.reuse ;  /* 0x0000000065657220 */ /* 0x080fe20000410000 */
[----:B------:R-:W-:Y:S01]  /*6130*/  UMOV UR54, UR6 ;  /* 0x0000000600367c82 */ /* 0x000fe20008000000 */
        /* <DEDUP_REMOVED lines=99> */
[----:B------:R-:W-:Y:S01]  /*6770*/  R2UR UR49, R3 ;  /* 0x00000000033172ca */ /* 0x000fe200000e0000 */
[----:B------:R-:W-:Y:S01]  /*6780*/  UIADD3 UR50, UR60, 0x782, URZ ;  /* 0x000007823c327890 */ /* 0x000fe2000fffe03f */
[----:B------:R-:W-:Y:S01]  /*6790*/  R2UR UR48, R6 ;  /* 0x00000000063072ca */ /* 0x000fe200000e0000 */
[----:B------:R-:W-:Y:S01]  /*67a0*/  UMOV UR51, 0x40000040 ;  /* 0x4000004000337882 */ /* 0x000fe20000000000 */
[----:B------:R-:W-:Y:S02]  /*67b0*/  MOV R3, UR9 ;  /* 0x0000000900037c02 */ /* 0x000fe40008000f00 */
        /* <DEDUP_REMOVED lines=441> */
.L_x_2208:
        /* <DEDUP_REMOVED lines=9> */
.L_x_2209:
[----:B-1----:R-:W-:Y:S05]  /*83e0*/  @P1 BRA `(.L_x_2210) ;  /* 0x0000000000081947 */ /* 0x002fea0003800000 */
[----:B------:R-:W1:Y:S02]  /*83f0*/  SYNCS.PHASECHK.TRANS64.TRYWAIT P1, [UR10+0x38850], R0 ;  /* 0x03885000ff0075a7 */ /* 0x000e64000802014a */
[----:B-1----:R-:W-:Y:S05]  /*8400*/  @!P1 BRA `(.L_x_2211) ;  /* 0x000000d400fc9947 */ /* 0x002fea0003800000 */
.L_x_2210:
[----:B------:R-:W-:Y:S01]  /*8410*/  R2UR UR6, R16 ;  /* 0x00000000100672ca */ /* 0x000fe200000e0000 */
[----:B------:R-:W-:Y:S01]  /*8420*/  WARPGROUP.ARRIVE ;  /* 0x00000000000079c5 */ /* 0x000fe20000000000 */
[----:B------:R-:W-:-:S11]  /*8430*/  R2UR UR7, R218 ;  /* 0x00000000da0772ca */ /* 0x000fd600000e0000 */
[----:B------:R-:W-:-:S04]  /*8440*/  UIADD3 UR6, UR6, 0x400, URZ ;  /* 0x0000040006067890 */ /* 0x000fc8000fffe03f */
[----:B------:R-:W-:-:S04]  /*8450*/  USHF.R.U32.HI UR6, URZ, 0x4, UR6 ;  /* 0x000000043f067899 */ /* 0x000fc80008011606 */
[----:B------:R-:W-:-:S04]  /*8460*/  ULOP3.LUT UR6, UR6, 0x3fff, URZ, 0xc0, !UPT ;  /* 0x00003fff06067892 */ /* 0x000fc8000f8ec03f */
[----:B------:R-:W-:-:S04]  /*8470*/  ULOP3.LUT UR6, UR6, 0x2800000, URZ, 0xfc, !UPT ;  /* 0x0280000006067892 */ /* 0x000fc8000f8efc3f */
[----:B------:R-:W-:-:S03]  /*8480*/  UIMAD UR11, UR7, 0xa00, UR6 ;  /* 0x00000a00070b78a4 */ /* 0x000fc6000f8e0206 */
[----:B------:R-:W-:-:S04]  /*8490*/  UMOV UR7, 0x40000040 ;  /* 0x4000004000077882 */ /* 0x000fc80000000000 */
        /* <DEDUP_REMOVED lines=29> */
.L_x_2212:
[----:B------:R-:W-:Y:S01]  /*8670*/  R2UR UR6, R19 ;  /* 0x00000000130672ca */ /* 0x000fe200000e0000 */
[----:B------:R-:W-:Y:S01]  /*8680*/  ULDC UR7, c[0x0][0x9d8] ;  /* 0x0002760000077ab9 */ /* 0x000fe20000000800 */
[----:B------:R-:W-:Y:S01]  /*8690*/  R2UR UR15, R212 ;  /* 0x00000000d40f72ca */ /* 0x000fe200000e0000 */
[----:B------:R-:W-:Y:S01]  /*86a0*/  FMUL.FTZ R176, R176, UR7 ;  /* 0x00000007b0b07c20 */ /* 0x000fe20008410000 */
[----:B-1----:R-:W-:Y:S01]  /*86b0*/  FMUL.FTZ R3, R185, UR7 ;  /* 0x00000007b9037c20 */ /* 0x002fe20008410000 */
[----:B------:R-:W-:Y:S01]  /*86c0*/  FMUL.FTZ R185, R191, UR7 ;  /* 0x00000007bfb97c20 */ /* 0x000fe20008410000 */
[----:B0-----:R-:W-:Y:S01]  /*86d0*/  FMUL.FTZ R0, R180, UR7 ;  /* 0x00000007b4007c20 */ /* 0x001fe20008410000 */
[----:B------:R-:W-:Y:S01]  /*86e0*/  MUFU.TANH R191, R176 ;  /* 0x000000b000bf7308 */ /* 0x000fe20000002400 */
[----:B------:R-:W-:Y:S01]  /*86f0*/  IMAD.MOV.U32 R180, RZ, RZ, R14 ;  /* 0x000000ffffb47224 */ /* 0x000fe200078e000e */
[----:B------:R-:W-:Y:S01]  /*8700*/  R2UR UR14, R17 ;  /* 0x00000000110e72ca */ /* 0x000fe200000e0000 */
[----:B------:R-:W-:Y:S01]  /*8710*/  FMUL.FTZ R2, R184, UR7 ;  /* 0x00000007b8027c20 */ /* 0x000fe20008410000 */
[----:B------:R-:W-:Y:S01]  /*8720*/  FMUL.FTZ R192, R189, UR7 ;  /* 0x00000007bdc07c20 */ /* 0x000fe20008410000 */
[----:B------:R-:W-:Y:S01]  /*8730*/  MOV R189, 0xfffffffe ;  /* 0xfffffffe00bd7802 */ /* 0x000fe20000000f00 */
[----:B------:R-:W-:Y:S01]  /*8740*/  UISETP.NE.AND UP0, UPT, UR6, URZ, UPT ;  /* 0x0000003f0600728c */ /* 0x000fe2000bf05270 */
[----:B------:R-:W-:Y:S01]  /*8750*/  FMUL.FTZ R193, R188, UR7 ;  /* 0x00000007bcc17c20 */ /* 0x000fe20008410000 */
[----:B------:R-:W-:Y:S01]  /*8760*/  ULDC UR11, c[0x0][0x2f0] ;  /* 0x0000bc00000b7ab9 */ /* 0x000fe20000000800 */
[----:B------:R0:W-:Y:S01]  /*8770*/  MUFU.TANH R194, R0 ;  /* 0x0000000000c27308 */ /* 0x0001e20000002400 */
        /* <DEDUP_REMOVED lines=8> */
[----:B------:R-:W1:Y:S01]  /*8800*/  MUFU.TANH R2, R2 ;  /* 0x0000000200027308 */ /* 0x000e620000002400 */
[----:B0-----:R-:W-:Y:S01]  /*8810*/  IMAD.U32 R0, RZ, RZ, UR11 ;  /* 0x0000000bff007e24 */ /* 0x001fe2000f8e00ff */
[----:B------:R-:W-:Y:S01]  /*8820*/  ULDC UR11, c[0x0][0x288] ;  /* 0x0000a200000b7ab9 */ /* 0x000fe20000000800 */
[----:B------:R-:W-:Y:S01]  /*8830*/  FMUL.FTZ R184, R187, UR7 ;  /* 0x00000007bbb87c20 */ /* 0x000fe20008410000 */
[----:B------:R-:W-:Y:S01]  /*8840*/  FMUL.FTZ R187, R178, UR7 ;  /* 0x00000007b2bb7c20 */ /* 0x000fe20008410000 */
[----:B------:R-:W-:Y:S01]  /*8850*/  FMUL.FTZ R168, R168, UR7 ;  /* 0x00000007a8a87c20 */ /* 0x000fe20008410000 */
[----:B------:R-:W-:Y:S01]  /*8860*/  FMUL.FTZ R169, R169, UR7 ;  /* 0x00000007a9a97c20 */ /* 0x000fe20008410000 */
[----:B------:R-:W-:Y:S01]  /*8870*/  @P1 IMAD.HI.U32 R176, R14, UR6, RZ ;  /* 0x000000060eb01c27 */ /* 0x000fe2000f8e00ff */
[----:B------:R-:W-:Y:S01]  /*8880*/  @UP0 ULDC UR6, c[0x0][0x450] ;  /* 0x0001140000060ab9 */ /* 0x000fe20000000800 */
[----:B------:R-:W0:Y:S02]  /*8890*/  MUFU.TANH R3, R3 ;  /* 0x0000000300037308 */ /* 0x000e240000002400 */
[----:B------:R-:W-:Y:S01]  /*88a0*/  FMUL.FTZ R173, R173, UR7 ;  /* 0x00000007adad7c20 */ /* 0x000fe20008410000 */
[----:B------:R-:W-:Y:S01]  /*88b0*/  FMUL.FTZ R172, R172, UR7 ;  /* 0x00000007acac7c20 */ /* 0x000fe20008410000 */
[----:B------:R-:W-:Y:S01]  /*88c0*/  @P2 SHF.R.U32.HI R180, RZ, UR6, R176 ;  /* 0x00000006ffb42c19 */ /* 0x000fe200080116b0 */
[----:B------:R-:W-:Y:S01]  /*88d0*/  UMOV UR6, 0x1 ;  /* 0x0000000100067882 */ /* 0x000fe20000000000 */
[----:B------:R-:W-:Y:S01]  /*88e0*/  FMUL.FTZ R160, R160, UR7 ;  /* 0x00000007a0a07c20 */ /* 0x000fe20008410000 */
[----:B------:R-:W-:Y:S01]  /*88f0*/  UIMAD UR6, UR15, -0x50, UR6 ;  /* 0xffffffb00f0678a4 */ /* 0x000fe2000f8e0206 */
[----:B------:R-:W-:Y:S01]  /*8900*/  FMUL.FTZ R161, R161, UR7 ;  /* 0x00000007a1a17c20 */ /* 0x000fe20008410000 */
[----:B------:R-:W2:Y:S01]  /*8910*/  SHFL.IDX PT, R176, R180, RZ, 0x1c1f ;  /* 0x001c1fffb4b07589 */ /* 0x000ea200000e0000 */
[----:B------:R-:W3:Y:S01]  /*8920*/  MUFU.TANH R193, R193 ;  /* 0x000000c100c17308 */ /* 0x000ee20000002400 */
[----:B------:R-:W-:Y:S01]  /*8930*/  FMUL.FTZ R164, R164, UR7 ;  /* 0x00000007a4a47c20 */ /* 0x000fe20008410000 */
[----:B------:R-:W-:Y:S01]  /*8940*/  FMUL.FTZ R165, R165, UR7 ;  /* 0x00000007a5a57c20 */ /* 0x000fe20008410000 */
[----:B------:R-:W-:-:S02]  /*8950*/  IMAD R189, R18, R189, UR6 ;  /* 0x0000000612bd7e24 */ /* 0x000fc4000f8e02bd */
[----:B------:R-:W-:Y:S01]  /*8960*/  FMUL.FTZ R152, R152, UR7 ;  /* 0x0000000798987c20 */ /* 0x000fe20008410000 */
[----:B------:R-:W-:Y:S01]  /*8970*/  FMUL.FTZ R153, R153, UR7 ;  /* 0x0000000799997c20 */ /* 0x000fe20008410000 */
[----:B------:R-:W-:Y:S01]  /*8980*/  FMUL.FTZ R182, R182, UR7 ;  /* 0x00000007b6b67c20 */ /* 0x000fe20008410000 */
[----:B------:R-:W-:Y:S01]  /*8990*/  IMAD R189, R0, UR14, R189 ;  /* 0x0000000e00bd7c24 */ /* 0x000fe2000f8e02bd */
[----:B------:R-:W4:Y:S01]  /*89a0*/  MUFU.TANH R192, R192 ;  /* 0x000000c000c07308 */ /* 0x000f220000002400 */
[----:B------:R-:W-:Y:S01]  /*89b0*/  FMUL.FTZ R183, R183, UR7 ;  /* 0x00000007b7b77c20 */ /* 0x000fe20008410000 */
[----:B------:R-:W-:Y:S01]  /*89c0*/  FMUL.FTZ R170, R170, UR7 ;  /* 0x00000007aaaa7c20 */ /* 0x000fe20008410000 */
[----:B------:R-:W-:Y:S01]  /*89d0*/  FMUL.FTZ R171, R171, UR7 ;  /* 0x00000007abab7c20 */ /* 0x000fe20008410000 */
[----:B------:R-:W-:Y:S01]  /*89e0*/  FMUL.FTZ R174, R174, UR7 ;  /* 0x00000007aeae7c20 */ /* 0x000fe20008410000 */
[----:B------:R-:W-:Y:S01]  /*89f0*/  ULDC UR6, c[0x0][0x988] ;  /* 0x0002620000067ab9 */ /* 0x000fe20000000800 */
[----:B------:R-:W-:-:S02]  /*8a00*/  FMUL.FTZ R175, R175, UR7 ;  /* 0x00000007afaf7c20 */ /* 0x000fc40008410000 */
[----:B------:R1:W-:Y:S01]  /*8a10*/  MUFU.TANH R195, R181 ;  /* 0x000000b500c37308 */ /* 0x0003e20000002400 */
[----:B--2---:R-:W-:-:S07]  /*8a20*/  IADD3 R0, R176, -UR11, R189 ;  /* 0x8000000bb0007c10 */ /* 0x004fce000fffe0bd */
[----:B------:R-:W2:Y:S01]  /*8a30*/  MUFU.TANH R190, R190 ;  /* 0x000000be00be7308 */ /* 0x000ea20000002400 */
[C---:B------:R-:W-:Y:S02]  /*8a40*/  ISETP.GT.AND P1, PT, R0.reuse, RZ, PT ;  /* 0x000000ff0000720c */ /* 0x040fe40003f24270 */
[----:B------:R-:W-:Y:S02]  /*8a50*/  ISETP.GT.AND P2, PT, R0, 0x1, PT ;  /* 0x000000010000780c */ /* 0x000fe40003f44270 */
[----:B-1----:R-:W-:-:S03]  /*8a60*/  FSEL R181, R2, -INF , P1 ;  /* 0xff80000002b57808 */ /* 0x002fc60000800000 */
[----:B------:R-:W1:Y:S01]  /*8a70*/  MUFU.TANH R196, R168 ;  /* 0x000000a800c47308 */ /* 0x000e620000002400 */
[C---:B------:R-:W-:Y:S02]  /*8a80*/  ISETP.GT.AND P1, PT, R0.reuse, 0x8, PT ;  /* 0x000000080000780c */ /* 0x040fe40003f24270 */
[----:B0-----:R-:W-:Y:S02]  /*8a90*/  FSEL R179, R3, -INF , P2 ;  /* 0xff80000003b37808 */ /* 0x001fe40001000000 */
[----:B------:R-:W-:Y:S02]  /*8aa0*/  FMNMX.FTZ R2, R181, R20, !PT ;  /* 0x00000014b5027209 */ /* 0x000fe40007810000 */
[----:B------:R-:W-:Y:S01]  /*8ab0*/  ISETP.GT.AND P2, PT, R0, 0x9, PT ;  /* 0x000000090000780c */ /* 0x000fe20003f44270 */
[----:B------:R-:W0:Y:S01]  /*8ac0*/  MUFU.TANH R197, R169 ;  /* 0x000000a900c57308 */ /* 0x000e220000002400 */
[----:B---3--:R-:W-:Y:S02]  /*8ad0*/  FSEL R178, R193, -INF , P1 ;  /* 0xff800000c1b27808 */ /* 0x008fe40000800000 */
[----:B------:R-:W-:-:S02]  /*8ae0*/  FMNMX.FTZ R3, R179, R2, !PT ;  /* 0x00000002b3037209 */ /* 0x000fc40007810000 */
[----:B------:R-:W-:Y:S02]  /*8af0*/  ISETP.GT.AND P1, PT, R0, 0x10, PT ;  /* 0x000000100000780c */ /* 0x000fe40003f24270 */
[----:B----4-:R-:W-:Y:S01]  /*8b00*/  FSEL R177, R192, -INF , P2 ;  /* 0xff800000c0b17808 */ /* 0x010fe20001000000 */
[----:B------:R2:W3:Y:S01]  /*8b10*/  MUFU.TANH R199, R173 ;  /* 0x000000ad00c77308 */ /* 0x0004e20000002400 */
[----:B------:R-:W-:Y:S02]  /*8b20*/  FMNMX.FTZ R2, R178, R3, !PT ;  /* 0x00000003b2027209 */ /* 0x000fe40007810000 */
[C---:B------:R-:W-:Y:S02]  /*8b30*/  ISETP.GT.AND P2, PT, R0.reuse, 0x11, PT ;  /* 0x000000110000780c */ /* 0x040fe40003f44270 */
[----:B------:R-:W-:Y:S02]  /*8b40*/  FSEL R176, R191, -INF , P1 ;  /* 0xff800000bfb07808 */ /* 0x000fe40000800000 */
[----:B------:R-:W-:Y:S01]  /*8b50*/  FMNMX.FTZ R3, R177, R2, !PT ;  /* 0x00000002b1037209 */ /* 0x000fe20007810000 */
[----:B------:R4:W5:Y:S01]  /*8b60*/  MUFU.TANH R198, R172 ;  /* 0x000000ac00c67308 */ /* 0x0009620000002400 */
[----:B------:R-:W-:-:S02]  /*8b70*/  ISETP.GT.AND P1, PT, R0, 0x18, PT ;  /* 0x000000180000780c */ /* 0x000fc40003f24270 */
[----:B--2---:R-:W-:Y:S01]  /*8b80*/  FSEL R173, R190, -INF , P2 ;  /* 0xff800000bead7808 */ /* 0x004fe20001000000 */
[----:B------:R-:W-:Y:S01]  /*8b90*/  FMUL.FTZ R190, R157, UR7 ;  /* 0x000000079dbe7c20 */ /* 0x000fe20008410000 */
[----:B------:R-:W-:Y:S02]  /*8ba0*/  FMNMX.FTZ R2, R176, R3, !PT ;  /* 0x00000003b0027209 */ /* 0x000fe40007810000 */
[----:B------:R-:W-:Y:S01]  /*8bb0*/  ISETP.GT.AND P2, PT, R0, 0x19, PT ;  /* 0x000000190000780c */ /* 0x000fe20003f44270 */
[----:B------:R-:W2:Y:S01]  /*8bc0*/  MUFU.TANH R200, R160 ;  /* 0x000000a000c87308 */ /* 0x000ea20000002400 */
[----:B----4-:R-:W-:Y:S02]  /*8bd0*/  FSEL R172, R194, -INF , P1 ;  /* 0xff800000c2ac7808 */ /* 0x010fe40000800000 */
[----:B------:R-:W-:Y:S02]  /*8be0*/  FMNMX.FTZ R3, R173, R2, !PT ;  /* 0x00000002ad037209 */ /* 0x000fe40007810000 */
[----:B------:R-:W-:-:S02]  /*8bf0*/  ISETP.GT.AND P1, PT, R0, 0x20, PT ;  /* 0x000000200000780c */ /* 0x000fc40003f24270 */
[----:B------:R-:W-:Y:S01]  /*8c00*/  FSEL R168, R195, -INF , P2 ;  /* 0xff800000c3a87808 */ /* 0x000fe20001000000 */
[----:B------:R-:W4:Y:S01]  /*8c10*/  MUFU.TANH R193, R161 ;  /* 0x000000a100c17308 */ /* 0x000f220000002400 */
[----:B------:R-:W-:Y:S02]  /*8c20*/  FMNMX.FTZ R3, R172, R3, !PT ;  /* 0x00000003ac037209 */ /* 0x000fe40007810000 */
[----:B------:R-:W-:Y:S02]  /*8c30*/  ISETP.GT.AND P2, PT, R0, 0x21, PT ;  /* 0x000000210000780c */ /* 0x000fe40003f44270 */
[----:B-1----:R-:W-:Y:S02]  /*8c40*/  FSEL R169, R196, -INF , P1 ;  /* 0xff800000c4a97808 */ /* 0x002fe40000800000 */
[----:B------:R-:W-:Y:S01]  /*8c50*/  FMNMX.FTZ R2, R168, R3, !PT ;  /* 0x00000003a8027209 */ /* 0x000fe20007810000 */
[----:B------:R0:W1:Y:S01]  /*8c60*/  MUFU.TANH R191, R164 ;  /* 0x000000a400bf7308 */ /* 0x0000620000002400 */
[----:B------:R-:W-:-:S02]  /*8c70*/  ISETP.GT.AND P1, PT, R0, 0x28, PT ;  /* 0x000000280000780c */ /* 0x000fc40003f24270 */
[----:B------:R-:W-:-:S05]  /*8c80*/  FMNMX.FTZ R3, R169, R2, !PT ;  /* 0x00000002a9037209 */ /* 0x000fca0007810000 */
[----:B------:R5:W1:Y:S01]  /*8c90*/  MUFU.TANH R194, R165 ;  /* 0x000000a500c27308 */ /* 0x000a620000002400 */
[----:B0-----:R-:W-:Y:S02]  /*8ca0*/  FSEL R164, R197, -INF , P2 ;  /* 0xff800000c5a47808 */ /* 0x001fe40001000000 */
[----:B------:R-:W-:Y:S02]  /*8cb0*/  ISETP.GT.AND P2, PT, R0, 0x29, PT ;  /* 0x000000290000780c */ /* 0x000fe40003f44270 */
[----:B------:R-:W-:Y:S02]  /*8cc0*/  FMNMX.FTZ R2, R164, R3, !PT ;  /* 0x00000003a4027209 */ /* 0x000fe40007810000 */
[----:B---3--:R-:W-:Y:S01]  /*8cd0*/  FSEL R160, R199, -INF , P2 ;  /* 0xff800000c7a07808 */ /* 0x008fe20001000000 */
[----:B------:R0:W3:Y:S01]  /*8ce0*/  MUFU.TANH R195, R152 ;  /* 0x0000009800c37308 */ /* 0x0000e20000002400 */
[----:B-----5:R-:W-:Y:S02]  /*8cf0*/  FSEL R165, R198, -INF , P1 ;  /* 0xff800000c6a57808 */ /* 0x020fe40000800000 */
[----:B------:R-:W-:-:S02]  /*8d00*/  ISETP.GT.AND P1, PT, R0, 0x30, PT ;  /* 0x000000300000780c */ /* 0x000fc40003f24270 */
[----:B------:R-:W-:Y:S01]  /*8d10*/  FMNMX.FTZ R3, R165, R2, !PT ;  /* 0x00000002a5037209 */ /* 0x000fe20007810000 */
[----:B------:R-:W-:Y:S01]  /*8d20*/  FMUL.FTZ R2, R156, UR7 ;  /* 0x000000079c027c20 */ /* 0x000fe20008410000 */
[----:B------:R-:W-:Y:S01]  /*8d30*/  ISETP.GT.AND P2, PT, R0, 0x31, PT ;  /* 0x000000310000780c */ /* 0x000fe20003f44270 */
[----:B------:R3:W5:Y:S01]  /*8d40*/  MUFU.TANH R196, R153 ;  /* 0x0000009900c47308 */ /* 0x0007620000002400 */
[----:B--2---:R-:W-:Y:S02]  /*8d50*/  FSEL R161, R200, -INF , P1 ;  /* 0xff800000c8a17808 */ /* 0x004fe40000800000 */
[----:B0-----:R-:W-:Y:S02]  /*8d60*/  FMNMX.FTZ R152, R160, R3, !PT ;  /* 0x00000003a0987209 */ /* 0x001fe40007810000 */
[----:B------:R-:W-:Y:S02]  /*8d70*/  ISETP.GT.AND P1, PT, R0, 0x38, PT ;  /* 0x000000380000780c */ /* 0x000fe40003f24270 */
[----:B----4-:R-:W-:Y:S01]  /*8d80*/  FSEL R156, R193, -INF , P2 ;  /* 0xff800000c19c7808 */ /* 0x010fe20001000000 */
[----:B------:R0:W2:Y:S01]  /*8d90*/  MUFU.TANH R197, R2 ;  /* 0x0000000200c57308 */ /* 0x0000a20000002400 */
[----:B------:R-:W-:-:S02]  /*8da0*/  FMNMX.FTZ R3, R161, R152, !PT ;  /* 0x00000098a1037209 */ /* 0x000fc40007810000 */
[----:B------:R-:W-:Y:S02]  /*8db0*/  ISETP.GT.AND P2, PT, R0, 0x39, PT ;  /* 0x000000390000780c */ /* 0x000fe40003f44270 */
[----:B-1----:R-:W-:Y:S02]  /*8dc0*/  FSEL R157, R191, -INF , P1 ;  /* 0xff800000bf9d7808 */ /* 0x002fe40000800000 */
[----:B------:R-:W-:Y:S01]  /*8dd0*/  FMNMX.FTZ R192, R156, R3, !PT ;  /* 0x000000039cc07209 */ /* 0x000fe20007810000 */
[----:B------:R1:W4:Y:S01]  /*8de0*/  MUFU.TANH R193, R190 ;  /* 0x000000be00c17308 */ /* 0x0003220000002400 */
[----:B------:R-:W-:Y:S02]  /*8df0*/  ISETP.GT.AND P1, PT, R0, 0x40, PT ;  /* 0x000000400000780c */ /* 0x000fe40003f24270 */
[----:B------:R-:W-:Y:S01]  /*8e00*/  FSEL R152, R194, -INF , P2 ;  /* 0xff800000c2987808 */ /* 0x000fe20001000000 */
[----:B------:R-:W-:Y:S01]  /*8e10*/  FMUL.FTZ R194, R154, UR7 ;  /* 0x000000079ac27c20 */ /* 0x000fe20008410000 */
[----:B------:R-:W-:-:S02]  /*8e20*/  FMNMX.FTZ R3, R157, R192, !PT ;  /* 0x000000c09d037209 */ /* 0x000fc40007810000 */
[----:B------:R-:W-:Y:S01]  /*8e30*/  ISETP.GT.AND P2, PT, R0, 0x41, PT ;  /* 0x000000410000780c */ /* 0x000fe20003f44270 */
[----:B------:R-:W4:Y:S01]  /*8e40*/  MUFU.TANH R6, R6 ;  /* 0x0000000600067308 */ /* 0x000f220000002400 */
[----:B---3--:R-:W-:Y:S01]  /*8e50*/  FSEL R153, R195, -INF , P1 ;  /* 0xff800000c3997808 */ /* 0x008fe20000800000 */
[----:B------:R-:W-:Y:S01]  /*8e60*/  FMUL.FTZ R195, R155, UR7 ;  /* 0x000000079bc37c20 */ /* 0x000fe20008410000 */
[----:B0-----:R-:W-:Y:S02]  /*8e70*/  FMNMX.FTZ R2, R152, R3, !PT ;  /* 0x0000000398027209 */ /* 0x001fe40007810000 */
[----:B------:R-:W-:Y:S02]  /*8e80*/  ISETP.GT.AND P1, PT, R0, 0x48, PT ;  /* 0x000000480000780c */ /* 0x000fe40003f24270 */
[----:B-----5:R-:W-:Y:S01]  /*8e90*/  FSEL R3, R196, -INF , P2 ;  /* 0xff800000c4037808 */ /* 0x020fe20001000000 */
[----:B------:R-:W0:Y:S01]  /*8ea0*/  MUFU.TANH R184, R184 ;  /* 0x000000b800b87308 */ /* 0x000e220000002400 */
[----:B-1----:R-:W-:Y:S01]  /*8eb0*/  FMNMX.FTZ R190, R153, R2, !PT ;  /* 0x0000000299be7209 */ /* 0x002fe20007810000 */
[----:B------:R-:W-:Y:S01]  /*8ec0*/  FMUL.FTZ R196, R158, UR7 ;  /* 0x000000079ec47c20 */ /* 0x000fe20008410000 */
[----:B------:R-:W-:-:S02]  /*8ed0*/  ISETP.GT.AND P2, PT, R0, 0x49, PT ;  /* 0x000000490000780c */ /* 0x000fc40003f44270 */
[----:B--2---:R-:W-:Y:S01]  /*8ee0*/  FSEL R2, R197, -INF , P1 ;  /* 0xff800000c5027808 */ /* 0x004fe20000800000 */
[----:B------:R-:W-:Y:S01]  /*8ef0*/  FMUL.FTZ R197, R159, UR7 ;  /* 0x000000079fc57c20 */ /* 0x000fe20008410000 */
[----:B------:R-:W-:Y:S01]  /*8f00*/  FMNMX.FTZ R191, R3, R190, !PT ;  /* 0x000000be03bf7209 */ /* 0x000fe20007810000 */
[----:B------:R-:W-:Y:S01]  /*8f10*/  FMUL.FTZ R190, R162, UR7 ;  /* 0x00000007a2be7c20 */ /* 0x000fe20008410000 */
[----:B----4-:R-:W-:Y:S01]  /*8f20*/  FSEL R0, R193, -INF , P2 ;  /* 0xff800000c1007808 */ /* 0x010fe20001000000 */
[----:B------:R-:W1:Y:S01]  /*8f30*/  SHFL.IDX PT, R162, R180, 0x1, 0x1c1f ;  /* 0x003c1f00b4a27f89 */ /* 0x000e6200000e0000 */
[----:B------:R-:W-:Y:S01]  /*8f40*/  FMNMX.FTZ R191, R2, R191, !PT ;  /* 0x000000bf02bf7209 */ /* 0x000fe20007810000 */
[----:B------:R-:W2:Y:S03]  /*8f50*/  MUFU.TANH R186, R186 ;  /* 0x000000ba00ba7308 */ /* 0x000ea60000002400 */
[----:B------:R-:W-:Y:S01]  /*8f60*/  FMNMX.FTZ R192, R0, R191, !PT ;  /* 0x000000bf00c07209 */ /* 0x000fe20007810000 */
[----:B------:R-:W-:-:S04]  /*8f70*/  FMUL.FTZ R191, R163, UR7 ;  /* 0x00000007a3bf7c20 */ /* 0x000fc80008410000 */
[----:B------:R-:W3:Y:S01]  /*8f80*/  SHFL.BFLY PT, R193, R192, 0x2, 0x1f ;  /* 0x0c401f00c0c17f89 */ /* 0x000ee200000e0000 */
[----:B------:R-:W4:Y:S08]  /*8f90*/  MUFU.TANH R185, R185 ;  /* 0x000000b900b97308 */ /* 0x000f300000002400 */
[----:B------:R-:W5:Y:S01]  /*8fa0*/  MUFU.TANH R187, R187 ;  /* 0x000000bb00bb7308 */ /* 0x000f620000002400 */
[----:B-1----:R-:W-:Y:S01]  /*8fb0*/  IADD3 R189, R162, -UR11, R189 ;  /* 0x8000000ba2bd7c10 */ /* 0x002fe2000fffe0bd */
[----:B------:R-:W1:Y:S06]  /*8fc0*/  S2UR UR11, SR_CgaCtaId ;  /* 0x00000000000b79c3 */ /* 0x000e6c0000008800 */
[----:B------:R-:W1:Y:S01]  /*8fd0*/  MUFU.TANH R188, R188 ;  /* 0x000000bc00bc7308 */ /* 0x000e620000002400 */
[----:B------:R-:W-:-:S02]  /*8fe0*/  ISETP.GT.AND P1, PT, R189, RZ, PT ;  /* 0x000000ffbd00720c */ /* 0x000fc40003f24270 */
[C---:B------:R-:W-:Y:S02]  /*8ff0*/  ISETP.GT.AND P2, PT, R189.reuse, 0x1, PT ;  /* 0x00000001bd00780c */ /* 0x040fe40003f44270 */
[----:B------:R-:W-:Y:S02]  /*9000*/  FSEL R154, R6, -INF , P1 ;  /* 0xff800000069a7808 */ /* 0x000fe40000800000 */
[----:B---3--:R-:W-:Y:S01]  /*9010*/  FMNMX.FTZ R163, R192, R193, !PT ;  /* 0x000000c1c0a37209 */ /* 0x008fe20007810000 */
[----:B------:R-:W-:Y:S01]  /*9020*/  FMUL.FTZ R192, R166, UR7 ;  /* 0x00000007a6c07c20 */ /* 0x000fe20008410000 */
[----:B------:R-:W-:Y:S01]  /*9030*/  ISETP.GT.AND P1, PT, R189, 0x8, PT ;  /* 0x00000008bd00780c */ /* 0x000fe20003f24270 */
[----:B------:R-:W3:Y:S01]  /*9040*/  MUFU.TANH R182, R182 ;  /* 0x000000b600b67308 */ /* 0x000ee20000002400 */
[----:B0-----:R-:W-:Y:S01]  /*9050*/  FSEL R184, R184, -INF , P2 ;  /* 0xff800000b8b87808 */ /* 0x001fe20001000000 */
[----:B------:R-:W0:Y:S01]  /*9060*/  SHFL.BFLY PT, R166, R163, 0x1, 0x1f ;  /* 0x0c201f00a3a67f89 */ /* 0x000e2200000e0000 */
[----:B------:R-:W-:Y:S01]  /*9070*/  FMNMX.FTZ R155, R154, R21, !PT ;  /* 0x000000159a9b7209 */ /* 0x000fe20007810000 */
[----:B------:R-:W-:Y:S01]  /*9080*/  FMUL.FTZ R193, R167, UR7 ;  /* 0x00000007a7c17c20 */ /* 0x000fe20008410000 */
[----:B------:R-:W-:-:S02]  /*9090*/  ISETP.GT.AND P2, PT, R189, 0x9, PT ;  /* 0x00000009bd00780c */ /* 0x000fc40003f44270 */
[----:B--2---:R-:W-:Y:S01]  /*90a0*/  FSEL R186, R186, -INF , P1 ;  /* 0xff800000baba7808 */ /* 0x004fe20000800000 */
[----:B------:R-:W2:Y:S01]  /*90b0*/  MUFU.TANH R183, R183 ;  /* 0x000000b700b77308 */ /* 0x000ea20000002400 */
[----:B------:R-:W-:Y:S02]  /*90c0*/  FMNMX.FTZ R155, R184, R155, !PT ;  /* 0x0000009bb89b7209 */ /* 0x000fe40007810000 */
[----:B------:R-:W-:Y:S02]  /*90d0*/  ISETP.GT.AND P1, PT, R189, 0x10, PT ;  /* 0x00000010bd00780c */ /* 0x000fe40003f24270 */
[----:B----4-:R-:W-:Y:S02]  /*90e0*/  FSEL R185, R185, -INF , P2 ;  /* 0xff800000b9b97808 */ /* 0x010fe40001000000 */
[----:B------:R-:W-:Y:S01]  /*90f0*/  FMNMX.FTZ R158, R186, R155, !PT ;  /* 0x0000009bba9e7209 */ /* 0x000fe20007810000 */
[----:B------:R-:W4:Y:S01]  /*9100*/  MUFU.TANH R170, R170 ;  /* 0x000000aa00aa7308 */ /* 0x000f220000002400 */
[----:B------:R-:W-:-:S02]  /*9110*/  ISETP.GT.AND P2, PT, R189, 0x11, PT ;  /* 0x00000011bd00780c */ /* 0x000fc40003f44270 */
[----:B-----5:R-:W-:Y:S02]  /*9120*/  FSEL R155, R187, -INF , P1 ;  /* 0xff800000bb9b7808 */ /* 0x020fe40000800000 */
[----:B------:R-:W-:Y:S02]  /*9130*/  FMNMX.FTZ R162, R185, R158, !PT ;  /* 0x0000009eb9a27209 */ /* 0x000fe40007810000 */
[----:B------:R-:W-:Y:S01]  /*9140*/  ISETP.GT.AND P3, PT, R189, 0x18, PT ;  /* 0x00000018bd00780c */ /* 0x000fe20003f64270 */
[----:B------:R-:W5:Y:S01]  /*9150*/  MUFU.TANH R171, R171 ;  /* 0x000000ab00ab7308 */ /* 0x000f620000002400 */
[----:B-1----:R-:W-:Y:S02]  /*9160*/  FSEL R158, R188, -INF , P2 ;  /* 0xff800000bc9e7808 */ /* 0x002fe40001000000 */
[----:B0-----:R-:W-:Y:S02]  /*9170*/  FMNMX.FTZ R6, R163, R166, !PT ;  /* 0x000000a6a3067209 */ /* 0x001fe40007810000 */
[----:B------:R-:W-:-:S02]  /*9180*/  FMNMX.FTZ R163, R155, R162, !PT ;  /* 0x000000a29ba37209 */ /* 0x000fc40007810000 */
[C---:B------:R-:W-:Y:S01]  /*9190*/  FSETP.NEU.FTZ.AND P1, PT, R6.reuse, -INF , PT ;  /* 0xff8000000600780b */ /* 0x040fe20003f3d000 */
[----:B------:R-:W-:Y:S01]  /*91a0*/  FMUL.FTZ R187, R6, UR6 ;  /* 0x0000000606bb7c20 */ /* 0x000fe20008410000 */
[----:B------:R-:W0:Y:S01]  /*91b0*/  MUFU.TANH R174, R174 ;  /* 0x000000ae00ae7308 */ /* 0x000e220000002400 */
[----:B------:R-:W-:Y:S02]  /*91c0*/  ISETP.GT.AND P4, PT, R189, 0x19, PT ;  /* 0x00000019bd00780c */ /* 0x000fe40003f84270 */
[----:B---3--:R-:W-:Y:S02]  /*91d0*/  FSEL R159, R182, -INF , P3 ;  /* 0xff800000b69f7808 */ /* 0x008fe40001800000 */
[----:B------:R-:W-:Y:S02]  /*91e0*/  FMNMX.FTZ R166, R158, R163, !PT ;  /* 0x000000a39ea67209 */ /* 0x000fe40007810000 */
[----:B------:R-:W-:Y:S01]  /*91f0*/  FSEL R187, R187, RZ, P1 ;  /* 0x000000ffbbbb7208 */ /* 0x000fe20000800000 */
[----:B------:R-:W1:Y:S01]  /*9200*/  MUFU.TANH R175, R175 ;  /* 0x000000af00af7308 */ /* 0x000e620000002400 */
[----:B------:R-:W-:-:S02]  /*9210*/  ISETP.GT.AND P2, PT, R189, 0x20, PT ;  /* 0x00000020bd00780c */ /* 0x000fc40003f44270 */
[----:B--2---:R-:W-:Y:S01]  /*9220*/  FSEL R162, R183, -INF , P4 ;  /* 0xff800000b7a27808 */ /* 0x004fe20002000000 */
[--C-:B------:R-:W-:Y:S01]  /*9230*/  FFMA.FTZ R182, R181, UR6, -R187.reuse ;  /* 0x00000006b5b67c23 */ /* 0x100fe200080108bb */
[----:B------:R-:W-:Y:S01]  /*9240*/  FMNMX.FTZ R163, R159, R166, !PT ;  /* 0x000000a69fa37209 */ /* 0x000fe20007810000 */
[--C-:B------:R-:W-:Y:S01]  /*9250*/  FFMA.FTZ R208, R179, UR6, -R187.reuse ;  /* 0x00000006b3d07c23 */ /* 0x100fe200080108bb */
[C---:B------:R-:W-:Y:S01]  /*9260*/  ISETP.GT.AND P3, PT, R189.reuse, 0x21, PT ;  /* 0x00000021bd00780c */ /* 0x040fe20003f64270 */
[----:B------:R-:W2:Y:S01]  /*9270*/  MUFU.TANH R190, R190 ;  /* 0x000000be00be7308 */ /* 0x000ea20000002400 */
[----:B----4-:R-:W-:Y:S01]  /*9280*/  FSEL R166, R170, -INF , P2 ;  /* 0xff800000aaa67808 */ /* 0x010fe20001000000 */
[--C-:B------:R-:W-:Y:S01]  /*9290*/  FFMA.FTZ R210, R178, UR6, -R187.reuse ;  /* 0x00000006b2d27c23 */ /* 0x100fe200080108bb */
[----:B------:R-:W-:Y:S01]  /*92a0*/  FMNMX.FTZ R181, R162, R163, !PT ;  /* 0x000000a3a2b57209 */ /* 0x000fe20007810000 */
[--C-:B------:R-:W-:Y:S01]  /*92b0*/  FFMA.FTZ R204, R176, UR6, -R187.reuse ;  /* 0x00000006b0cc7c23 */ /* 0x100fe200080108bb */
[----:B------:R-:W-:Y:S01]  /*92c0*/  ISETP.GT.AND P2, PT, R189, 0x28, PT ;  /* 0x00000028bd00780c */ /* 0x000fe20003f44270 */
[--C-:B------:R-:W-:Y:S01]  /*92d0*/  FFMA.FTZ R206, R172, UR6, -R187.reuse ;  /* 0x00000006acce7c23 */ /* 0x100fe200080108bb */
[----:B-----5:R-:W-:Y:S01]  /*92e0*/  FSEL R167, R171, -INF , P3 ;  /* 0xff800000aba77808 */ /* 0x020fe20001800000 */
[----:B------:R-:W3:Y:S01]  /*92f0*/  MUFU.TANH R191, R191 ;  /* 0x000000bf00bf7308 */ /* 0x000ee20000002400 */
[----:B------:R-:W-:Y:S01]  /*9300*/  FMNMX.FTZ R180, R166, R181, !PT ;  /* 0x000000b5a6b47209 */ /* 0x000fe20007810000 */
[--C-:B------:R-:W-:Y:S01]  /*9310*/  FFMA.FTZ R202, R165, UR6, -R187.reuse ;  /* 0x00000006a5ca7c23 */ /* 0x100fe200080108bb */
[----:B------:R-:W-:Y:S01]  /*9320*/  ISETP.GT.AND P3, PT, R189, 0x29, PT ;  /* 0x00000029bd00780c */ /* 0x000fe20003f64270 */
[--C-:B------:R-:W-:Y:S01]  /*9330*/  FFMA.FTZ R165, R160, UR6, -R187.reuse ;  /* 0x00000006a0a57c23 */ /* 0x100fe200080108bb */
[----:B0-----:R-:W-:Y:S01]  /*9340*/  FSEL R170, R174, -INF , P2 ;  /* 0xff800000aeaa7808 */ /* 0x001fe20001000000 */
[--C-:B------:R-:W-:Y:S01]  /*9350*/  FFMA.FTZ R200, R169, UR6, -R187.reuse ;  /* 0x00000006a9c87c23 */ /* 0x100fe200080108bb */
[----:B------:R-:W-:Y:S01]  /*9360*/  FMNMX.FTZ R179, R167, R180, !PT ;  /* 0x000000b4a7b37209 */ /* 0x000fe20007810000 */
[----:B------:R-:W0:Y:S01]  /*9370*/  MUFU.TANH R192, R192 ;  /* 0x000000c000c07308 */ /* 0x000e220000002400 */
[----:B------:R-:W-:Y:S01]  /*9380*/  ISETP.GT.AND P2, PT, R189, 0x30, PT ;  /* 0x00000030bd00780c */ /* 0x000fe20003f44270 */
[--C-:B------:R-:W-:Y:S01]  /*9390*/  FFMA.FTZ R198, R157, UR6, -R187.reuse ;  /* 0x000000069dc67c23 */ /* 0x100fe200080108bb */
[----:B-1----:R-:W-:Y:S01]  /*93a0*/  FSEL R171, R175, -INF , P3 ;  /* 0xff800000afab7808 */ /* 0x002fe20001800000 */
[--C-:B------:R-:W-:Y:S01]  /*93b0*/  FFMA.FTZ R177, R177, UR6, -R187.reuse ;  /* 0x00000006b1b17c23 */ /* 0x100fe200080108bb */
[----:B------:R-:W-:Y:S01]  /*93c0*/  FMNMX.FTZ R180, R170, R179, !PT ;  /* 0x000000b3aab47209 */ /* 0x000fe20007810000 */
[--C-:B------:R-:W-:Y:S01]  /*93d0*/  FFMA.FTZ R169, R164, UR6, -R187.reuse ;  /* 0x00000006a4a97c23 */ /* 0x100fe200080108bb */
[----:B------:R-:W-:Y:S01]  /*93e0*/  ISETP.GT.AND P3, PT, R189, 0x31, PT ;  /* 0x00000031bd00780c */ /* 0x000fe20003f64270 */
[----:B------:R-:W1:Y:S01]  /*93f0*/  MUFU.TANH R193, R193 ;  /* 0x000000c100c17308 */ /* 0x000e620000002400 */
[----:B--2---:R-:W-:Y:S01]  /*9400*/  FSEL R174, R190, -INF , P2 ;  /* 0xff800000beae7808 */ /* 0x004fe20001000000 */
[----:B------:R-:W-:Y:S01]  /*9410*/  FFMA.FTZ R157, R152, UR6, -R187 ;  /* 0x00000006989d7c23 */ /* 0x000fe200080108bb */
[----:B------:R-:W-:-:S02]  /*9420*/  FMNMX.FTZ R179, R171, R180, !PT ;  /* 0x000000b4abb37209 */ /* 0x000fc40007810000 */
[----:B------:R-:W-:Y:S02]  /*9430*/  ISETP.GT.AND P2, PT, R189, 0x38, PT ;  /* 0x00000038bd00780c */ /* 0x000fe40003f44270 */
[----:B---3--:R-:W-:Y:S01]  /*9440*/  FSEL R175, R191, -INF , P3 ;  /* 0xff800000bfaf7808 */ /* 0x008fe20001800000 */
[----:B------:R-:W2:Y:S01]  /*9450*/  MUFU.TANH R194, R194 ;  /* 0x000000c200c27308 */ /* 0x000ea20000002400 */
[----:B------:R-:W-:Y:S02]  /*9460*/  FMNMX.FTZ R180, R174, R179, !PT ;  /* 0x000000b3aeb47209 */ /* 0x000fe40007810000 */
[----:B------:R-:W-:Y:S02]  /*9470*/  ISETP.GT.AND P3, PT, R189, 0x39, PT ;  /* 0x00000039bd00780c */ /* 0x000fe40003f64270 */
[----:B0-----:R-:W-:Y:S01]  /*9480*/  FSEL R178, R192, -INF , P2 ;  /* 0xff800000c0b27808 */ /* 0x001fe20001000000 */
[--C-:B------:R-:W-:Y:S01]  /*9490*/  FFMA.FTZ R192, R153, UR6, -R187.reuse ;  /* 0x0000000699c07c23 */ /* 0x100fe200080108bb */
[----:B------:R-:W-:Y:S01]  /*94a0*/  FMNMX.FTZ R181, R175, R180, !PT ;  /* 0x000000b4afb57209 */ /* 0x000fe20007810000 */
[----:B------:R-:W0:Y:S01]  /*94b0*/  MUFU.TANH R195, R195 ;  /* 0x000000c300c37308 */ /* 0x000e220000002400 */
[----:B------:R-:W-:Y:S01]  /*94c0*/  ISETP.GT.AND P2, PT, R189, 0x40, PT ;  /* 0x00000040bd00780c */ /* 0x000fe20003f44270 */
[----:B------:R-:W-:Y:S01]  /*94d0*/  FFMA.FTZ R153, R3, UR6, -R187 ;  /* 0x0000000603997c23 */ /* 0x000fe200080108bb */
[----:B-1----:R-:W-:-:S02]  /*94e0*/  FSEL R179, R193, -INF , P3 ;  /* 0xff800000c1b37808 */ /* 0x002fc40001800000 */
[C---:B------:R-:W-:Y:S02]  /*94f0*/  ISETP.GT.AND P3, PT, R189.reuse, 0x41, PT ;  /* 0x00000041bd00780c */ /* 0x040fe40003f64270 */
[----:B------:R-:W-:Y:S01]  /*9500*/  R2UR UR7, R214 ;  /* 0x00000000d60772ca */ /* 0x000fe200000e0000 */
[----:B------:R-:W-:Y:S01]  /*9510*/  MUFU.TANH R196, R196 ;  /* 0x000000c400c47308 */ /* 0x000fe20000002400 */
[----:B--2---:R-:W-:Y:S01]  /*9520*/  FSEL R180, R194, -INF , P2 ;  /* 0xff800000c2b47808 */ /* 0x004fe20001000000 */
[----:B------:R-:W-:Y:S01]  /*9530*/  FFMA.FTZ R194, R2, UR6, -R187 ;  /* 0x0000000602c27c23 */ /* 0x000fe200080108bb */
[----:B------:R-:W-:-:S05]  /*9540*/  ISETP.GT.AND P2, PT, R189, 0x48, PT ;  /* 0x00000048bd00780c */ /* 0x000fca0003f44270 */
[----:B------:R-:W1:Y:S01]  /*9550*/  MUFU.TANH R197, R197 ;  /* 0x000000c500c57308 */ /* 0x000e620000002400 */
[----:B0-----:R-:W-:Y:S02]  /*9560*/  FSEL R176, R195, -INF , P3 ;  /* 0xff800000c3b07808 */ /* 0x001fe40001800000 */
[----:B------:R-:W-:Y:S01]  /*9570*/  ISETP.GT.AND P3, PT, R189, 0x49, PT ;  /* 0x00000049bd00780c */ /* 0x000fe20003f64270 */
[----:B------:R-:W-:Y:S01]  /*9580*/  FFMA.FTZ R189, R173, UR6, -R187 ;  /* 0x00000006adbd7c23 */ /* 0x000fe200080108bb */
[----:B------:R-:W-:-:S03]  /*9590*/  UIADD3 UR7, UR7, 0x38840, URZ ;  /* 0x0003884007077890 */ /* 0x000fc6000fffe03f */
[----:B------:R0:W-:Y:S01]  /*95a0*/  MUFU.EX2 R163, R182 ;  /* 0x000000b600a37308 */ /* 0x0001e20000000800 */
[----:B------:R-:W-:-:S07]  /*95b0*/  UPRMT UR7, UR11, 0x654, UR7 ;  /* 0x000006540b077896 */ /* 0x000fce0008000007 */
[----:B------:R-:W-:Y:S01]  /*95c0*/  MUFU.EX2 R208, R208 ;  /* 0x000000d000d07308 */ /* 0x000fe20000000800 */
[----:B0-----:R-:W-:Y:S01]  /*95d0*/  FMNMX.FTZ R182, R178, R181, !PT ;  /* 0x000000b5b2b67209 */ /* 0x001fe20007810000 */
[----:B------:R-:W-:Y:S01]  /*95e0*/  SYNCS.ARRIVE.TRANS64.RED.A1T0 RZ, [UR7], RZ ;  /* 0x000000ffffff79a7 */ /* 0x000fe20008100407 */
[----:B-1----:R-:W-:Y:S02]  /*95f0*/  FSEL R188, R197, -INF , P3 ;  /* 0xff800000c5bc7808 */ /* 0x002fe40001800000 */
[----:B------:R-:W-:Y:S02]  /*9600*/  FMNMX.FTZ R181, R179, R182, !PT ;  /* 0x000000b6b3b57209 */ /* 0x000fe40007810000 */
[----:B------:R-:W-:Y:S01]  /*9610*/  FSEL R182, R196, -INF , P2 ;  /* 0xff800000c4b67808 */ /* 0x000fe20001000000 */
[--C-:B------:R-:W-:Y:S01]  /*9620*/  FFMA.FTZ R196, R161, UR6, -R187.reuse ;  /* 0x00000006a1c47c23 */ /* 0x100fe200080108bb */
[----:B------:R-:W-:Y:S01]  /*9630*/  FMNMX.FTZ R181, R180, R181, !PT ;  /* 0x000000b5b4b57209 */ /* 0x000fe20007810000 */
[----:B------:R-:W-:Y:S01]  /*9640*/  FFMA.FTZ R161, R156, UR6, -R187 ;  /* 0x000000069ca17c23 */ /* 0x000fe200080108bb */
[----:B------:R-:W-:Y:S02]  /*9650*/  MUFU.EX2 R210, R210 ;  /* 0x000000d200d27308 */ /* 0x000fe40000000800 */
[----:B------:R-:W-:-:S04]  /*9660*/  FMNMX.FTZ R173, R176, R181, !PT ;  /* 0x000000b5b0ad7209 */ /* 0x000fc80007810000 */
[----:B------:R-:W-:Y:S02]  /*9670*/  FMNMX.FTZ R173, R182, R173, !PT ;  /* 0x000000adb6ad7209 */ /* 0x000fe40007810000 */
[----:B------:R-:W-:Y:S02]  /*9680*/  MUFU.EX2 R177, R177 ;  /* 0x000000b100b17308 */ /* 0x000fe40000000800 */
[----:B------:R-:W-:Y:S01]  /*9690*/  FMNMX.FTZ R172, R188, R173, !PT ;  /* 0x000000adbcac7209 */ /* 0x000fe20007810000 */
[----:B------:R-:W-:-:S04]  /*96a0*/  FFMA.FTZ R173, R168, UR6, -R187 ;  /* 0x00000006a8ad7c23 */ /* 0x000fc800080108bb */
[----:B------:R-:W0:Y:S01]  /*96b0*/  SHFL.BFLY PT, R183, R172, 0x2, 0x1f ;  /* 0x0c401f00acb77f89 */ /* 0x000e2200000e0000 */
[----:B------:R-:W-:Y:S08]  /*96c0*/  MUFU.EX2 R204, R204 ;  /* 0x000000cc00cc7308 */ /* 0x000ff00000000800 */
        /* <DEDUP_REMOVED lines=8> */
[----:B0-----:R-:W-:Y:S01]  /*9750*/  FMNMX.FTZ R3, R183, R160, !PT ;  /* 0x000000a0b7037209 */ /* 0x001fe20007810000 */
[----:B------:R-:W-:-:S03]  /*9760*/  FFMA.FTZ R183, R0, UR6, -R187 ;  /* 0x0000000600b77c23 */ /* 0x000fc600080108bb */
[C---:B------:R-:W-:Y:S01]  /*9770*/  FSETP.NEU.FTZ.AND P2, PT, R3.reuse, -INF , PT ;  /* 0xff8000000300780b */ /* 0x040fe20003f5d000 */
[C---:B------:R-:W-:Y:S02]  /*9780*/  FMUL.FTZ R2, R3.reuse, UR6 ;  /* 0x0000000603027c20 */ /* 0x040fe40008410000 */
[----:B------:R-:W-:Y:S01]  /*9790*/  MUFU.EX2 R165, R165 ;  /* 0x000000a500a57308 */ /* 0x000fe20000000800 */
[----:B------:R-:W-:Y:S02]  /*97a0*/  FSEL R0, R3, RZ, P2 ;  /* 0x000000ff03007208 */ /* 0x000fe40001000000 */
[----:B------:R-:W-:-:S03]  /*97b0*/  FSEL R187, R2, RZ, P2 ;  /* 0x000000ff02bb7208 */ /* 0x000fc60001000000 */
[----:B------:R-:W-:Y:S02]  /*97c0*/  FADD.FTZ R2, -R0, R21 ;  /* 0x0000001500027221 */ /* 0x000fe40000010100 */
[----:B------:R-:W-:Y:S01]  /*97d0*/  MUFU.EX2 R196, R196 ;  /* 0x000000c400c47308 */ /* 0x000fe20000000800 */
[--C-:B------:R-:W-:Y:S01]  /*97e0*/  FFMA.FTZ R205, R155, UR6, -R187.reuse ;  /* 0x000000069bcd7c23 */ /* 0x100fe200080108bb */
[----:B------:R-:W-:Y:S01]  /*97f0*/  FSEL R155, R6, RZ, P1 ;  /* 0x000000ff069b7208 */ /* 0x000fe20000800000 */
[--C-:B------:R-:W-:Y:S01]  /*9800*/  FFMA.FTZ R209, R154, UR6, -R187.reuse ;  /* 0x000000069ad17c23 */ /* 0x100fe200080108bb */
[----:B------:R-:W-:Y:S01]  /*9810*/  FMUL.FTZ R2, R2, UR6 ;  /* 0x0000000602027c20 */ /* 0x000fe20008410000 */
[--C-:B------:R-:W-:Y:S01]  /*9820*/  FFMA.FTZ R152, R184, UR6, -R187.reuse ;  /* 0x00000006b8987c23 */ /* 0x100fe200080108bb */
[--C-:B------:R-:W-:Y:S01]  /*9830*/  FFMA.FTZ R211, R186, UR6, -R187.reuse ;  /* 0x00000006bad37c23 */ /* 0x100fe200080108bb */
[----:B------:R-:W-:Y:S01]  /*9840*/  FADD.FTZ R155, -R155, R20 ;  /* 0x000000149b9b7221 */ /* 0x000fe20000010100 */
[--C-:B------:R-:W-:Y:S01]  /*9850*/  FFMA.FTZ R154, R185, UR6, -R187.reuse ;  /* 0x00000006b99a7c23 */ /* 0x100fe200080108bb */
        /* <DEDUP_REMOVED lines=14> */
[----:B------:R-:W-:-:S02]  /*9940*/  FFMA.FTZ R182, R182, UR6, -R187 ;  /* 0x00000006b6b67c23 */ /* 0x000fc400080108bb */
[----:B------:R-:W1:Y:S08]  /*9950*/  MUFU.EX2 R2, R2 ;  /* 0x0000000200027308 */ /* 0x000e700000000800 */
[----:B------:R-:W2:Y:S01]  /*9960*/  MUFU.EX2 R152, R152 ;  /* 0x0000009800987308 */ /* 0x000ea20000000800 */
[----:B0-----:R-:W-:-:S04]  /*9970*/  FFMA.FTZ R13, R0, R13, R163 ;  /* 0x0000000d000d7223 */ /* 0x001fc800000100a3 */
[----:B------:R-:W-:-:S03]  /*9980*/  FADD.FTZ R13, R208, R13 ;  /* 0x0000000dd00d7221 */ /* 0x000fc60000010000 */
[----:B------:R-:W0:Y:S01]  /*9990*/  MUFU.EX2 R211, R211 ;  /* 0x000000d300d37308 */ /* 0x000e220000000800 */
[----:B-1----:R-:W-:Y:S01]  /*99a0*/  FFMA.FTZ R21, R2, R12, R209 ;  /* 0x0000000c02157223 */ /* 0x002fe200000100d1 */
[----:B------:R-:W-:-:S06]  /*99b0*/  FADD.FTZ R164, R210, R13 ;  /* 0x0000000dd2a47221 */ /* 0x000fcc0000010000 */
[----:B------:R-:W1:Y:S01]  /*99c0*/  MUFU.EX2 R154, R154 ;  /* 0x0000009a009a7308 */ /* 0x000e620000000800 */
[----:B--2---:R-:W-:Y:S01]  /*99d0*/  FADD.FTZ R12, R152, R21 ;  /* 0x00000015980c7221 */ /* 0x004fe20000010000 */
[----:B------:R-:W-:-:S04]  /*99e0*/  FADD.FTZ R21, R177, R164 ;  /* 0x000000a4b1157221 */ /* 0x000fc80000010000 */
[----:B------:R-:W-:Y:S02]  /*99f0*/  FADD.FTZ R164, R204, R21 ;  /* 0x00000015cca47221 */ /* 0x000fe40000010000 */
[----:B------:R-:W2:Y:S01]  /*9a00*/  MUFU.EX2 R205, R205 ;  /* 0x000000cd00cd7308 */ /* 0x000ea20000000800 */
[----:B0-----:R-:W-:Y:S01]  /*9a10*/  FADD.FTZ R13, R211, R12 ;  /* 0x0000000cd30d7221 */ /* 0x001fe20000010000 */
[----:B------:R-:W-:Y:S01]  /*9a20*/  FADD.FTZ R21, R181, R164 ;  /* 0x000000a4b5157221 */ /* 0x000fe20000010000 */
[----:B------:R-:W-:-:S03]  /*9a30*/  FFMA.FTZ R164, R179, UR6, -R187 ;  /* 0x00000006b3a47c23 */ /* 0x000fc600080108bb */
[----:B------:R-:W-:Y:S02]  /*9a40*/  FADD.FTZ R166, R206, R21 ;  /* 0x00000015cea67221 */ /* 0x000fe40000010000 */
[----:B------:R-:W0:Y:S01]  /*9a50*/  MUFU.EX2 R156, R156 ;  /* 0x0000009c009c7308 */ /* 0x000e220000000800 */
[----:B-1----:R-:W-:Y:S01]  /*9a60*/  FADD.FTZ R12, R154, R13 ;  /* 0x0000000d9a0c7221 */ /* 0x002fe20000010000 */
[----:B------:R-:W-:-:S04]  /*9a70*/  FADD.FTZ R21, R173, R166 ;  /* 0x000000a6ad157221 */ /* 0x000fc80000010000 */
[----:B------:R-:W-:Y:S02]  /*9a80*/  FADD.FTZ R166, R200, R21 ;  /* 0x00000015c8a67221 */ /* 0x000fe40000010000 */
[----:B------:R-:W1:Y:S01]  /*9a90*/  MUFU.EX2 R207, R207 ;  /* 0x000000cf00cf7308 */ /* 0x000e620000000800 */
[----:B--2---:R-:W-:Y:S01]  /*9aa0*/  FADD.FTZ R13, R205, R12 ;  /* 0x0000000ccd0d7221 */ /* 0x004fe20000010000 */
[----:B------:R-:W-:Y:S01]  /*9ab0*/  FADD.FTZ R21, R169, R166 ;  /* 0x000000a6a9157221 */ /* 0x000fe20000010000 */
[--C-:B------:R-:W-:Y:S01]  /*9ac0*/  FFMA.FTZ R166, R176, UR6, -R187.reuse ;  /* 0x00000006b0a67c23 */ /* 0x100fe200080108bb */
[----:B------:R-:W-:Y:S02]  /*9ad0*/  FFMA.FTZ R187, R188, UR6, -R187 ;  /* 0x00000006bcbb7c23 */ /* 0x000fe400080108bb */
        /* <DEDUP_REMOVED lines=47> */
.L_x_2213:
[----:B------:R-:W0:Y:S01]  /*9dd0*/  S2UR UR14, SR_CgaCtaId ;  /* 0x00000000000e79c3 */ /* 0x000e220000008800 */
[----:B------:R-:W-:Y:S01]  /*9de0*/  R2UR UR11, R213 ;  /* 0x00000000d50b72ca */ /* 0x000fe200000e0000 */
[----:B------:R-:W-:Y:S01]  /*9df0*/  UIADD3 UR10, UR10, 0x38860, URZ ;  /* 0x000388600a0a7890 */ /* 0x000fe2000fffe03f */
[----:B------:R-:W-:Y:S01]  /*9e00*/  R2UR UR7, R212 ;  /* 0x00000000d40772ca */ /* 0x000fe200000e0000 */
[----:B------:R-:W-:Y:S01]  /*9e10*/  IMAD.MOV.U32 R21, RZ, RZ, R3 ;  /* 0x000000ffff157224 */ /* 0x000fe200078e0003 */
[----:B------:R-:W-:Y:S01]  /*9e20*/  F2FP.BF16.F32.PACK_AB R201, R20, R201 ;  /* 0x000000c914c9723e */ /* 0x000fe200000010ff */
[----:B------:R-:W-:Y:S01]  /*9e30*/  IMAD.MOV.U32 R20, RZ, RZ, R6 ;  /* 0x000000ffff147224 */ /* 0x000fe200078e0006 */
[----:B------:R-:W-:Y:S01]  /*9e40*/  F2FP.BF16.F32.PACK_AB R208, R208, R163 ;  /* 0x000000a3d0d0723e */ /* 0x000fe200000010ff */
[----:B------:R-:W-:Y:S01]  /*9e50*/  IMAD.U32 R218, RZ, RZ, UR61 ;  /* 0x0000003dffda7e24 */ /* 0x000fe2000f8e00ff */
[----:B------:R-:W-:Y:S02]  /*9e60*/  F2FP.BF16.F32.PACK_AB R209, R152, R209 ;  /* 0x000000d198d1723e */ /* 0x000fe400000010ff */
[----:B------:R-:W-:-:S02]  /*9e70*/  F2FP.BF16.F32.PACK_AB R210, R177, R210 ;  /* 0x000000d2b1d2723e */ /* 0x000fc400000010ff */
[----:B------:R-:W-:Y:S02]  /*9e80*/  F2FP.BF16.F32.PACK_AB R211, R154, R211 ;  /* 0x000000d39ad3723e */ /* 0x000fe400000010ff */
[----:B------:R-:W-:Y:S01]  /*9e90*/  F2FP.BF16.F32.PACK_AB R204, R181, R204 ;  /* 0x000000ccb5cc723e */ /* 0x000fe200000010ff */
[----:B------:R-:W-:Y:S01]  /*9ea0*/  UISETP.GT.AND UP0, UPT, UR7, UR11, UPT ;  /* 0x0000000b0700728c */ /* 0x000fe2000bf04270 */
[----:B------:R-:W-:Y:S01]  /*9eb0*/  F2FP.BF16.F32.PACK_AB R205, R156, R205 ;  /* 0x000000cd9ccd723e */ /* 0x000fe200000010ff */
[----:B------:R-:W-:Y:S01]  /*9ec0*/  UIADD3 UR7, UR7, -0x1, URZ ;  /* 0xffffffff07077890 */ /* 0x000fe2000fffe03f */
[----:B------:R-:W-:Y:S02]  /*9ed0*/  F2FP.BF16.F32.PACK_AB R206, R173, R206 ;  /* 0x000000ceadce723e */ /* 0x000fe400000010ff */
[----:B------:R-:W-:Y:S02]  /*9ee0*/  F2FP.BF16.F32.PACK_AB R207, R158, R207 ;  /* 0x000000cf9ecf723e */ /* 0x000fe400000010ff */
[----:B------:R-:W-:Y:S01]  /*9ef0*/  PLOP3.LUT P1, PT, PT, PT, UP0, 0x80, 0x0 ;  /* 0x000000000000781c */ /* 0x000fe20003f2f008 */
[----:B0-----:R-:W-:Y:S01]  /*9f00*/  UPRMT UR10, UR14, 0x654, UR10 ;  /* 0x000006540e0a7896 */ /* 0x001fe2000800000a */
[----:B------:R-:W-:Y:S01]  /*9f10*/  IMAD.U32 R212, RZ, RZ, UR7 ;  /* 0x00000007ffd47e24 */ /* 0x000fe2000f8e00ff */
[----:B------:R-:W-:-:S02]  /*9f20*/  F2FP.BF16.F32.PACK_AB R200, R169, R200 ;  /* 0x000000c8a9c8723e */ /* 0x000fc400000010ff */
[----:B------:R-:W-:Y:S02]  /*9f30*/  F2FP.BF16.F32.PACK_AB R202, R165, R202 ;  /* 0x000000caa5ca723e */ /* 0x000fe400000010ff */
[----:B------:R-:W-:Y:S02]  /*9f40*/  F2FP.BF16.F32.PACK_AB R203, R160, R203 ;  /* 0x000000cba0cb723e */ /* 0x000fe400000010ff */
[----:B------:R-:W-:Y:S01]  /*9f50*/  F2FP.BF16.F32.PACK_AB R196, R161, R196 ;  /* 0x000000c4a1c4723e */ /* 0x000fe200000010ff */
        /* <DEDUP_REMOVED lines=8> */
[----:B------:R-:W-:Y:S02]  /*9fe0*/  MOV R217, UR10 ;  /* 0x0000000a00d97c02 */ /* 0x000fe40008000f00 */
[----:B------:R-:W-:Y:S01]  /*9ff0*/  F2FP.BF16.F32.PACK_AB R195, R187, R182 ;  /* 0x000000b6bbc3723e */ /* 0x000fe200000010ff */
[----:B------:R-:W-:Y:S06]  /*a000*/  @P1 BRA `(.L_x_2214) ;  /* 0xffffffb8006c1947 */ /* 0x000fec000383ffff */
[----:B------:R-:W-:-:S07]  /*a010*/  IMAD.U32 R212, RZ, RZ, UR7 ;  /* 0x00000007ffd47e24 */ /* 0x000fce000f8e00ff */
.L_x_2203:
[----:B------:R-:W-:Y:S02]  /*a020*/  R2UR UR10, R22 ;  /* 0x00000000160a72ca */ /* 0x000fe400000e0000 */
[----:B------:R-:W-:-:S13]  /*a030*/  R2UR UR7, R212 ;  /* 0x00000000d40772ca */ /* 0x000fda00000e0000 */
[----:B------:R-:W-:-:S06]  /*a040*/  UISETP.GE.AND UP0, UPT, UR7, UR10, UPT ;  /* 0x0000000a0700728c */ /* 0x000fcc000bf06270 */
[----:B------:R-:W-:-:S13]  /*a050*/  PLOP3.LUT P1, PT, PT, PT, UP0, 0x80, 0x0 ;  /* 0x000000000000781c */ /* 0x000fda0003f2f008 */
[----:B------:R-:W-:Y:S05]  /*a060*/  @!P1 BRA `(.L_x_2215) ;  /* 0x00000040000c9947 */ /* 0x000fea0003800000 */
[----:B------:R-:W-:Y:S01]  /*a070*/  R2UR UR6, R7 ;  /* 0x00000000070672ca */ /* 0x000fe200000e0000 */
[----:B------:R-:W-:Y:S01]  /*a080*/  IMAD.MOV.U32 R17, RZ, RZ, R6 ;  /* 0x000000ffff117224 */ /* 0x000fe200078e0006 */
[----:B------:R-:W-:Y:S01]  /*a090*/  MOV R14, R3 ;  /* 0x00000003000e7202 */ /* 0x000fe20000000f00 */
[----:B------:R-:W-:Y:S01]  /*a0a0*/  UMOV UR60, UR61 ;  /* 0x0000003d003c7c82 */ /* 0x000fe20008000000 */
[----:B------:R-:W-:-:S09]  /*a0b0*/  ULDC UR7, c[0x0][0x9d8] ;  /* 0x0002760000077ab9 */ /* 0x000fd20000000800 */
[----:B------:R-:W-:-:S07]  /*a0c0*/  IMAD.U32 R214, RZ, RZ, UR6 ;  /* 0x00000006ffd67e24 */ /* 0x000fce000f8e00ff */
.L_x_2226:
        /* <DEDUP_REMOVED lines=9> */
.L_x_2216:
[----:B------:R-:W-:Y:S02]  /*a160*/  R2UR UR6, R16 ;  /* 0x00000000100672ca */ /* 0x000fe400000e0000 */
[----:B------:R-:W-:-:S11]  /*a170*/  R2UR UR10, R7 ;  /* 0x00000000070a72ca */ /* 0x000fd600000e0000 */
[----:B------:R-:W-:Y:S02]  /*a180*/  ULEA UR6, UR61, UR6, 0x3 ;  /* 0x000000063d067291 */ /* 0x000fe4000f8e183f */
[----:B------:R-:W-:-:S04]  /*a190*/  MOV R3, UR10 ;  /* 0x0000000a00037c02 */ /* 0x000fc80008000f00 */
[----:B------:R-:W-:Y:S01]  /*a1a0*/  SHF.L.U32 R3, R3, 0x1f, RZ ;  /* 0x0000001f03037819 */ /* 0x000fe200000006ff */
[----:B------:R-:W-:-:S03]  /*a1b0*/  IMAD.U32 R213, RZ, RZ, UR6 ;  /* 0x00000006ffd57e24 */ /* 0x000fc6000f8e00ff */
[----:B------:R0:W1:Y:S01]  /*a1c0*/  SYNCS.PHASECHK.TRANS64.TRYWAIT P1, [UR6+0x38830], R3 ;  /* 0x03883003ff0075a7 */ /* 0x0000620008020146 */
[----:B------:R-:W-:Y:S05]  /*a1d0*/  @!P0 BRA `(.L_x_2217) ;  /* 0x0000000000048947 */ /* 0x000fea0003800000 */
[----:B------:R-:W-:Y:S01]  /*a1e0*/  BPT.TRAP 0x1 ;  /* 0x000000040000795c */ /* 0x000fe20000300000 */
.L_x_2217:
[----:B-1----:R-:W-:Y:S05]  /*a1f0*/  @P1 BRA `(.L_x_2218) ;  /* 0x00000000000c1947 */ /* 0x002fea0003800000 */
[----:B------:R-:W-:-:S13]  /*a200*/  R2UR UR6, R213 ;  /* 0x00000000d50672ca */ /* 0x000fda00000e0000 */
[----:B------:R-:W1:Y:S02]  /*a210*/  SYNCS.PHASECHK.TRANS64.TRYWAIT P1, [UR6+0x38830], R3 ;  /* 0x03883003ff0075a7 */ /* 0x000e640008020146 */
[----:B-1----:R-:W-:Y:S05]  /*a220*/  @!P1 BRA `(.L_x_2219) ;  /* 0x000000b8008c9947 */ /* 0x002fea0003800000 */
.L_x_2218:
        /* <DEDUP_REMOVED lines=35> */
[----:B------:R-:W-:Y:S01]  /*a460*/  R2UR UR14, R10 ;  /* 0x000000000a0e72ca */ /* 0x000fe200000e0000 */
[----:B------:R-:W-:Y:S01]  /*a470*/  UMOV UR54, UR10 ;  /* 0x0000000a00367c82 */ /* 0x000fe20008000000 */
[----:B------:R-:W-:Y:S01]  /*a480*/  R2UR UR15, R11 ;  /* 0x000000000b0f72ca */ /* 0x000fe200000e0000 */
        /* <DEDUP_REMOVED lines=303> */
[----:B------:R-:W-:Y:S02]  /*b780*/  R2UR UR14, R8 ;  /* 0x00000000080e72ca */ /* 0x000fe400000e0000 */
[----:B------:R-:W-:-:S11]  /*b790*/  R2UR UR15, R9 ;  /* 0x00000000090f72ca */ /* 0x000fd600000e0000 */
        /* <DEDUP_REMOVED lines=308> */
.L_x_2220:
        /* <DEDUP_REMOVED lines=8> */
.L_x_2221:
[----:B-1----:R-:W-:Y:S05]  /*cb60*/  @P1 BRA `(.L_x_2222) ;  /* 0x0000000000081947 */ /* 0x002fea0003800000 */
[----:B------:R-:W1:Y:S02]  /*cb70*/  SYNCS.PHASECHK.TRANS64.TRYWAIT P1, [UR14+0x38850], R0 ;  /* 0x03885000ff0075a7 */ /* 0x000e64000802014e */
[----:B-1----:R-:W-:Y:S05]  /*cb80*/  @!P1 BRA `(.L_x_2223) ;  /* 0x0000009000509947 */ /* 0x002fea0003800000 */
.L_x_2222:
        /* <DEDUP_REMOVED lines=37> */
.L_x_2224:
        /* <DEDUP_REMOVED lines=45> */
[----:B------:R-:W-:Y:S01]  /*d0b0*/  ULDC UR6, c[0x0][0x988] ;  /* 0x0002620000067ab9 */ /* 0x000fe20000000800 */
[----:B------:R-:W2:Y:S01]  /*d0c0*/  MUFU.TANH R20, R20 ;  /* 0x0000001400147308 */ /* 0x000ea20000002400 */
[----:B0-----:R-:W-:Y:S01]  /*d0d0*/  FMNMX.FTZ R3, R18, R3, !PT ;  /* 0x0000000312037209 */ /* 0x001fe20007810000 */
[----:B------:R-:W0:Y:S01]  /*d0e0*/  S2UR UR11, SR_CgaCtaId ;  /* 0x00000000000b79c3 */ /* 0x000e220000008800 */
[----:B------:R-:W-:-:S05]  /*d0f0*/  R2UR UR10, R213 ;  /* 0x00000000d50a72ca */ /* 0x000fca00000e0000 */
[----:B------:R-:W3:Y:S01]  /*d100*/  MUFU.TANH R187, R187 ;  /* 0x000000bb00bb7308 */ /* 0x000ee20000002400 */
[----:B-1----:R-:W-:Y:S01]  /*d110*/  FMNMX.FTZ R0, R186, R167, !PT ;  /* 0x000000a7ba007209 */ /* 0x002fe20007810000 */
[----:B------:R-:W-:-:S06]  /*d120*/  FMUL.FTZ R167, R153, UR7 ;  /* 0x0000000799a77c20 */ /* 0x000fcc0008410000 */
[----:B------:R-:W1:Y:S01]  /*d130*/  MUFU.TANH R21, R21 ;  /* 0x0000001500157308 */ /* 0x000e620000002400 */
[----:B--2---:R-:W-:Y:S01]  /*d140*/  FMNMX.FTZ R2, R20, R3, !PT ;  /* 0x0000000314027209 */ /* 0x004fe20007810000 */
[----:B------:R-:W-:-:S06]  /*d150*/  UIADD3 UR10, UR10, 0x38840, URZ ;  /* 0x000388400a0a7890 */ /* 0x000fcc000fffe03f */
[----:B------:R-:W2:Y:S01]  /*d160*/  MUFU.TANH R188, R188 ;  /* 0x000000bc00bc7308 */ /* 0x000ea20000002400 */
[----:B---3--:R-:W-:Y:S01]  /*d170*/  FMNMX.FTZ R3, R187, R0, !PT ;  /* 0x00000000bb037209 */ /* 0x008fe20007810000 */
[----:B0-----:R-:W-:-:S06]  /*d180*/  UPRMT UR10, UR11, 0x654, UR10 ;  /* 0x000006540b0a7896 */ /* 0x001fcc000800000a */
[----:B------:R-:W0:Y:S01]  /*d190*/  MUFU.TANH R176, R176 ;  /* 0x000000b000b07308 */ /* 0x000e220000002400 */
[----:B-1----:R-:W-:Y:S02]  /*d1a0*/  FMNMX.FTZ R153, R21, R2, !PT ;  /* 0x0000000215997209 */ /* 0x002fe40007810000 */
[----:B------:R-:W-:Y:S05]  /*d1b0*/  SYNCS.ARRIVE.TRANS64.RED.A1T0 RZ, [UR10], RZ ;  /* 0x000000ffffff79a7 */ /* 0x000fea000810040a */
[----:B------:R-:W1:Y:S01]  /*d1c0*/  MUFU.TANH R189, R189 ;  /* 0x000000bd00bd7308 */ /* 0x000e620000002400 */
[----:B--2---:R-:W-:-:S07]  /*d1d0*/  FMNMX.FTZ R0, R188, R3, !PT ;  /* 0x00000003bc007209 */ /* 0x004fce0007810000 */
[----:B------:R-:W2:Y:S01]  /*d1e0*/  MUFU.TANH R177, R177 ;  /* 0x000000b100b17308 */ /* 0x000ea20000002400 */
[----:B0-----:R-:W-:Y:S01]  /*d1f0*/  FMNMX.FTZ R2, R176, R153, !PT ;  /* 0x00000099b0027209 */ /* 0x001fe20007810000 */
[----:B------:R-:W-:-:S06]  /*d200*/  FMUL.FTZ R153, R155, UR7 ;  /* 0x000000079b997c20 */ /* 0x000fcc0008410000 */
        /* <DEDUP_REMOVED lines=31> */
[----:B-1----:R-:W-:Y:S01]  /*d400*/  FMNMX.FTZ R2, R160, R155, !PT ;  /* 0x0000009ba0027209 */ /* 0x002fe20007810000 */
[----:B------:R-:W-:-:S06]  /*d410*/  FMUL.FTZ R155, R159, UR7 ;  /* 0x000000079f9b7c20 */ /* 0x000fcc0008410000 */
        /* <DEDUP_REMOVED lines=23> */
[----:B-1----:R-:W-:Y:S02]  /*d590*/  FMNMX.FTZ R2, R154, R159, !PT ;  /* 0x0000009f9a027209 */ /* 0x002fe40007810000 */
[----:B--2---:R-:W-:-:S05]  /*d5a0*/  FMNMX.FTZ R0, R157, R0, !PT ;  /* 0x000000009d007209 */ /* 0x004fca0007810000 */
[----:B------:R-:W1:Y:S01]  /*d5b0*/  SHFL.BFLY PT, R3, R0, 0x2, 0x1f ;  /* 0x0c401f0000037f89 */ /* 0x000e6200000e0000 */
[----:B0-----:R-:W-:-:S05]  /*d5c0*/  FMNMX.FTZ R2, R155, R2, !PT ;  /* 0x000000029b027209 */ /* 0x001fca0007810000 */
[----:B------:R-:W0:Y:S01]  /*d5d0*/  SHFL.BFLY PT, R159, R2, 0x2, 0x1f ;  /* 0x0c401f00029f7f89 */ /* 0x000e2200000e0000 */
[----:B-1----:R-:W-:-:S05]  /*d5e0*/  FMNMX.FTZ R158, R0, R3, !PT ;  /* 0x00000003009e7209 */ /* 0x002fca0007810000 */
[----:B------:R-:W1:Y:S01]  /*d5f0*/  SHFL.BFLY PT, R3, R158, 0x1, 0x1f ;  /* 0x0c201f009e037f89 */ /* 0x000e6200000e0000 */
[----:B0-----:R-:W-:-:S05]  /*d600*/  FMNMX.FTZ R159, R2, R159, !PT ;  /* 0x0000009f029f7209 */ /* 0x001fca0007810000 */
[----:B------:R-:W0:Y:S01]  /*d610*/  SHFL.BFLY PT, R190, R159, 0x1, 0x1f ;  /* 0x0c201f009fbe7f89 */ /* 0x000e2200000e0000 */
[----:B-1----:R-:W-:-:S05]  /*d620*/  FMNMX.FTZ R6, R158, R3, !PT ;  /* 0x000000039e067209 */ /* 0x002fca0007810000 */
[C---:B------:R-:W-:Y:S01]  /*d630*/  FADD.FTZ R17, -R6.reuse, R17 ;  /* 0x0000001106117221 */ /* 0x040fe20000010100 */
[----:B------:R-:W-:Y:S01]  /*d640*/  FMUL.FTZ R191, R6, UR6 ;  /* 0x0000000606bf7c20 */ /* 0x000fe20008410000 */
[----:B0-----:R-:W-:Y:S02]  /*d650*/  FMNMX.FTZ R3, R159, R190, !PT ;  /* 0x000000be9f037209 */ /* 0x001fe40007810000 */
[----:B------:R-:W-:Y:S01]  /*d660*/  FMUL.FTZ R190, R17, UR6 ;  /* 0x0000000611be7c20 */ /* 0x000fe20008410000 */
[--C-:B------:R-:W-:Y:S01]  /*d670*/  FFMA.FTZ R17, R184, UR6, -R191.reuse ;  /* 0x00000006b8117c23 */ /* 0x100fe200080108bf */
[--C-:B------:R-:W-:Y:S01]  /*d680*/  FFMA.FTZ R208, R185, UR6, -R191.reuse ;  /* 0x00000006b9d07c23 */ /* 0x100fe200080108bf */
[--C-:B------:R-:W-:Y:S01]  /*d690*/  FFMA.FTZ R210, R186, UR6, -R191.reuse ;  /* 0x00000006bad27c23 */ /* 0x100fe200080108bf */
[----:B------:R-:W-:Y:S01]  /*d6a0*/  FADD.FTZ R14, -R3, R14 ;  /* 0x0000000e030e7221 */ /* 0x000fe20000010100 */
[----:B------:R-:W-:Y:S01]  /*d6b0*/  MUFU.EX2 R0, R190 ;  /* 0x000000be00007308 */ /* 0x000fe20000000800 */
[--C-:B------:R-:W-:Y:S01]  /*d6c0*/  FFMA.FTZ R159, R187, UR6, -R191.reuse ;  /* 0x00000006bb9f7c23 */ /* 0x100fe200080108bf */
[--C-:B------:R-:W-:Y:S01]  /*d6d0*/  FFMA.FTZ R204, R188, UR6, -R191.reuse ;  /* 0x00000006bccc7c23 */ /* 0x100fe200080108bf */
[----:B------:R-:W-:Y:S01]  /*d6e0*/  FMUL.FTZ R14, R14, UR6 ;  /* 0x000000060e0e7c20 */ /* 0x000fe20008410000 */
        /* <DEDUP_REMOVED lines=13> */
[----:B0-----:R-:W-:Y:S01]  /*d7c0*/  FMUL.FTZ R14, R3, UR6 ;  /* 0x00000006030e7c20 */ /* 0x001fe20008410000 */
[--C-:B------:R-:W-:Y:S01]  /*d7d0*/  FFMA.FTZ R175, R175, UR6, -R191.reuse ;  /* 0x00000006afaf7c23 */ /* 0x100fe200080108bf */
[--C-:B------:R-:W-:Y:S01]  /*d7e0*/  FFMA.FTZ R165, R165, UR6, -R191.reuse ;  /* 0x00000006a5a57c23 */ /* 0x100fe200080108bf */
[----:B------:R-:W-:Y:S01]  /*d7f0*/  FFMA.FTZ R167, R167, UR6, -R191 ;  /* 0x00000006a7a77c23 */ /* 0x000fe200080108bf */
        /* <DEDUP_REMOVED lines=12> */
[----:B-1----:R-:W-:Y:S01]  /*d8c0*/  FFMA.FTZ R13, R0, R13, R17 ;  /* 0x0000000d000d7223 */ /* 0x002fe20000010011 */
        /* <DEDUP_REMOVED lines=9> */
[----:B------:R-:W-:Y:S01]  /*d960*/  FFMA.FTZ R154, R154, UR6, -R14 ;  /* 0x000000069a9a7c23 */ /* 0x000fe2000801080e */
[----:B------:R-:W-:-:S04]  /*d970*/  FFMA.FTZ R157, R157, UR6, -R191 ;  /* 0x000000069d9d7c23 */ /* 0x000fc800080108bf */
[----:B------:R-:W0:Y:S01]  /*d980*/  MUFU.EX2 R210, R210 ;  /* 0x000000d200d27308 */ /* 0x000e220000000800 */
[----:B--2---:R-:W-:-:S07]  /*d990*/  FFMA.FTZ R19, R2, R12, R209 ;  /* 0x0000000c02137223 */ /* 0x004fce00000100d1 */
        /* <DEDUP_REMOVED lines=16> */
[--C-:B------:R-:W-:Y:S01]  /*daa0*/  FFMA.FTZ R162, R163, UR6, -R14.reuse ;  /* 0x00000006a3a27c23 */ /* 0x100fe2000801080e */
[----:B------:R-:W-:-:S05]  /*dab0*/  FFMA.FTZ R14, R155, UR6, -R14 ;  /* 0x000000069b0e7c23 */ /* 0x000fca000801080e */
        /* <DEDUP_REMOVED lines=58> */
.L_x_2225:
[----:B------:R-:W0:Y:S01]  /*de60*/  S2UR UR15, SR_CgaCtaId ;  /* 0x00000000000f79c3 */ /* 0x000e220000008800 */
[----:B------:R-:W-:Y:S01]  /*de70*/  R2UR UR11, R22 ;  /* 0x00000000160b72ca */ /* 0x000fe200000e0000 */
[----:B------:R-:W-:Y:S01]  /*de80*/  UIADD3 UR14, UR14, 0x38860, URZ ;  /* 0x000388600e0e7890 */ /* 0x000fe2000fffe03f */
[----:B------:R-:W-:Y:S01]  /*de90*/  R2UR UR10, R212 ;  /* 0x00000000d40a72ca */ /* 0x000fe200000e0000 */
[----:B------:R-:W-:Y:S01]  /*dea0*/  UMOV UR60, UR61 ;  /* 0x0000003d003c7c82 */ /* 0x000fe20008000000 */
[----:B------:R-:W-:Y:S02]  /*deb0*/  F2FP.BF16.F32.PACK_AB R208, R208, R17 ;  /* 0x00000011d0d0723e */ /* 0x000fe400000010ff */
[----:B------:R-:W-:Y:S01]  /*dec0*/  F2FP.BF16.F32.PACK_AB R195, R14, R195 ;  /* 0x000000c30ec3723e */ /* 0x000fe200000010ff */
[----:B------:R-:W-:Y:S01]  /*ded0*/  IMAD.MOV.U32 R14, RZ, RZ, R3 ;  /* 0x000000ffff0e7224 */ /* 0x000fe200078e0003 */
[----:B------:R-:W-:Y:S02]  /*dee0*/  F2FP.BF16.F32.PACK_AB R209, R18, R209 ;  /* 0x000000d112d1723e */ /* 0x000fe400000010ff */
[----:B------:R-:W-:-:S02]  /*def0*/  F2FP.BF16.F32.PACK_AB R210, R159, R210 ;  /* 0x000000d29fd2723e */ /* 0x000fc400000010ff */
[----:B------:R-:W-:Y:S02]  /*df00*/  F2FP.BF16.F32.PACK_AB R211, R20, R211 ;  /* 0x000000d314d3723e */ /* 0x000fe400000010ff */
[----:B------:R-:W-:Y:S01]  /*df10*/  F2FP.BF16.F32.PACK_AB R204, R185, R204 ;  /* 0x000000ccb9cc723e */ /* 0x000fe200000010ff */
[----:B------:R-:W-:Y:S01]  /*df20*/  UISETP.GT.AND UP0, UPT, UR10, UR11, UPT ;  /* 0x0000000b0a00728c */ /* 0x000fe2000bf04270 */
[----:B------:R-:W-:Y:S01]  /*df30*/  R2UR UR11, R7 ;  /* 0x00000000070b72ca */ /* 0x000fe200000e0000 */
        /* <DEDUP_REMOVED lines=8> */
[----:B------:R-:W-:Y:S01]  /*dfc0*/  IMAD.U32 R214, RZ, RZ, UR11 ;  /* 0x0000000bffd67e24 */ /* 0x000fe2000f8e00ff */
[----:B------:R-:W-:Y:S02]  /*dfd0*/  F2FP.BF16.F32.PACK_AB R201, R164, R201 ;  /* 0x000000c9a4c9723e */ /* 0x000fe400000010ff */
[----:B------:R-:W-:Y:S01]  /*dfe0*/  SYNCS.ARRIVE.TRANS64.RED.A1T0 RZ, [UR14], RZ ;  /* 0x000000ffffff79a7 */ /* 0x000fe2000810040e */
        /* <DEDUP_REMOVED lines=9> */
[----:B------:R-:W-:Y:S01]  /*e080*/  MOV R17, R6 ;  /* 0x0000000600117202 */ /* 0x000fe20000000f00 */
[----:B------:R-:W-:Y:S06]  /*e090*/  @P1 BRA `(.L_x_2226) ;  /* 0xffffffc0000c1947 */ /* 0x000fec000383ffff */
.L_x_2215:
        /* <DEDUP_REMOVED lines=131> */
.L_x_2227:
        /* <DEDUP_REMOVED lines=8> */
.L_x_2228:
[----:B-1----:R-:W-:Y:S05]  /*e950*/  @P1 BRA `(.L_x_2229) ;  /* 0x0000000000081947 */ /* 0x002fea0003800000 */
[----:B------:R-:W1:Y:S02]  /*e960*/  SYNCS.PHASECHK.TRANS64.TRYWAIT P1, [UR5+0x38850], R0 ;  /* 0x03885000ff0075a7 */ /* 0x000e640008020145 */
[----:B-1----:R-:W-:Y:S05]  /*e970*/  @!P1 BRA `(.L_x_2230) ;  /* 0x0000007000ec9947 */ /* 0x002fea0003800000 */
.L_x_2229:
[----:B------:R-:W-:Y:S01]  /*e980*/  R2UR UR4, R16 ;  /* 0x00000000100472ca */ /* 0x000fe200000e0000 */
[----:B------:R-:W-:Y:S01]  /*e990*/  WARPGROUP.ARRIVE ;  /* 0x00000000000079c5 */ /* 0x000fe20000000000 */
[----:B------:R-:W-:Y:S01]  /*e9a0*/  UMOV UR11, 0x40000040 ;  /* 0x40000040000b7882 */ /* 0x000fe20000000000 */
[----:B01----:R-:W0:Y:S04]  /*e9b0*/  SHFL.BFLY PT, R0, R13, 0x2, 0x1f ;  /* 0x0c401f000d007f89 */ /* 0x003e2800000e0000 */
[----:B------:R-:W1:Y:S06]  /*e9c0*/  SHFL.BFLY PT, R5, R12, 0x2, 0x1f ;  /* 0x0c401f000c057f89 */ /* 0x000e6c00000e0000 */
[----:B------:R-:W-:-:S04]  /*e9d0*/  UIADD3 UR4, UR4, 0x400, URZ ;  /* 0x0000040004047890 */ /* 0x000fc8000fffe03f */
[----:B------:R-:W-:-:S04]  /*e9e0*/  USHF.R.U32.HI UR4, URZ, 0x4, UR4 ;  /* 0x000000043f047899 */ /* 0x000fc80008011604 */
[----:B------:R-:W-:-:S04]  /*e9f0*/  ULOP3.LUT UR4, UR4, 0x3fff, URZ, 0xc0, !UPT ;  /* 0x00003fff04047892 */ /* 0x000fc8000f8ec03f */
[----:B------:R-:W-:Y:S01]  /*ea00*/  ULOP3.LUT UR4, UR4, 0x2800000, URZ, 0xfc, !UPT ;  /* 0x0280000004047892 */ /* 0x000fe2000f8efc3f */
[----:B0-----:R-:W-:Y:S01]  /*ea10*/  FADD.FTZ R0, R0, R13 ;  /* 0x0000000d00007221 */ /* 0x001fe20000010000 */
[----:B------:R-:W-:Y:S02]  /*ea20*/  IMAD.U32 R13, RZ, RZ, UR6 ;  /* 0x00000006ff0d7e24 */ /* 0x000fe4000f8e00ff */
[----:B------:R-:W-:Y:S01]  /*ea30*/  UIMAD UR4, UR61, 0xa00, UR4 ;  /* 0x00000a003d0478a4 */ /* 0x000fe2000f8e0204 */
[----:B-1----:R-:W-:-:S03]  /*ea40*/  FADD.FTZ R2, R5, R12 ;  /* 0x0000000c05027221 */ /* 0x002fc60000010000 */
[----:B------:R-:W-:Y:S01]  /*ea50*/  UIADD3 UR8, UR4, 0x80, URZ ;  /* 0x0000008004087890 */ /* 0x000fe2000fffe03f */
[----:B------:R-:W0:Y:S02]  /*ea60*/  SHFL.BFLY PT, R5, R0, 0x1, 0x1f ;  /* 0x0c201f0000057f89 */ /* 0x000e2400000e0000 */
[----:B------:R-:W-:-:S06]  /*ea70*/  UMOV UR10, UR4 ;  /* 0x00000004000a7c82 */ /* 0x000fcc0008000000 */
[----:B------:R-:W-:Y:S01]  /*ea80*/  HGMMA.64x256x16.F32.BF16 R24, R208, gdesc[UR8].tnspB, R24, gsb0 ;  /* 0x43e00008d0187df0 */ /* 0x000fe20008001818 */
[----:B------:R-:W-:Y:S01]  /*ea90*/  UMOV UR11, 0x40000040 ;  /* 0x40000040000b7882 */ /* 0x000fe20000000000 */
[----:B------:R-:W-:Y:S01]  /*eaa0*/  UMOV UR10, UR8 ;  /* 0x00000008000a7c82 */ /* 0x000fe20008000000 */
[----:B------:R-:W-:Y:S01]  /*eab0*/  UIADD3 UR8, UR4, 0x100, URZ ;  /* 0x0000010004087890 */ /* 0x000fe2000fffe03f */
[----:B------:R-:W1:Y:S01]  /*eac0*/  SHFL.BFLY PT, R7, R2, 0x1, 0x1f ;  /* 0x0c201f0002077f89 */ /* 0x000e6200000e0000 */
[----:B0-----:R-:W-:Y:S01]  /*ead0*/  FADD.FTZ R11, R0, R5 ;  /* 0x00000005000b7221 */ /* 0x001fe20000010000 */
[----:B------:R-:W-:Y:S01]  /*eae0*/  CS2R R4, SRZ ;  /* 0x0000000000047805 */ /* 0x000fe2000001ff00 */
[----:B------:R-:W-:-:S03]  /*eaf0*/  IMAD.MOV.U32 R0, RZ, RZ, -0x800000 ;  /* 0xff800000ff007424 */ /* 0x000fc600078e00ff */
[----:B------:R-:W-:Y:S01]  /*eb00*/  FSETP.NE.FTZ.AND P1, PT, R11, RZ, PT ;  /* 0x000000ff0b00720b */ /* 0x000fe20003f35000 */
[----:B-1----:R-:W-:Y:S01]  /*eb10*/  FADD.FTZ R14, R2, R7 ;  /* 0x00000007020e7221 */ /* 0x002fe20000010000 */
[----:B------:R-:W-:Y:S02]  /*eb20*/  MOV R7, UR6 ;  /* 0x0000000600077c02 */ /* 0x000fe40008000f00 */
[----:B------:R-:W-:Y:S02]  /*eb30*/  MOV R2, 0xff800000 ;  /* 0xff80000000027802 */ /* 0x000fe40000000f00 */
        /* <DEDUP_REMOVED lines=37> */
.L_x_2231:
        /* <DEDUP_REMOVED lines=133> */
.L_x_2195:
[----:B------:R-:W-:Y:S05]  /*f5e0*/  @P0 BRA `(.L_x_2232) ;  /* 0x0000002000600947 */ /* 0x000fea0003800000 */
[----:B------:R-:W0:Y:S01]  /*f5f0*/  S2R R3, SR_TID.X ;  /* 0x0000000000037919 */ /* 0x000e220000002100 */
[----:B------:R-:W-:Y:S01]  /*f600*/  R2UR UR13, R23 ;  /* 0x00000000170d72ca */ /* 0x000fe200000e0000 */
[----:B------:R-:W1:Y:S01]  /*f610*/  S2UR UR12, SR_CTAID.Z ;  /* 0x00000000000c79c3 */ /* 0x000e620000002700 */
[----:B------:R-:W-:Y:S01]  /*f620*/  ULDC.64 UR8, c[0x0][0xbd0] ;  /* 0x0002f40000087ab9 */ /* 0x000fe20000000a00 */
[----:B------:R-:W-:Y:S01]  /*f630*/  ULDC.64 UR14, c[0x0][0x208] ;  /* 0x00008200000e7ab9 */ /* 0x000fe20000000a00 */
[----:B------:R-:W-:Y:S05]  /*f640*/  BSSY B0, `(.L_x_2233) ;  /* 0x000014c000007945 */ /* 0x000fea0003800000 */
[----:B------:R-:W2:Y:S04]  /*f650*/  LDC.64 R18, c[0x0][0xbd8] ;  /* 0x0002f600ff127b82 */ /* 0x000ea80000000a00 */
[----:B------:R-:W-:-:S02]  /*f660*/  USHF.R.S32.HI UR7, URZ, 0x1f, UR13 ;  /* 0x0000001f3f077899 */ /* 0x000fc4000801140d */
[----:B------:R-:W-:Y:S02]  /*f670*/  UIMAD.WIDE.U32 UR4, UR13, UR8, URZ ;  /* 0x000000080d0472a5 */ /* 0x000fe4000f8e003f */
[----:B------:R-:W-:Y:S01]  /*f680*/  UIMAD UR6, UR7, UR8, URZ ;  /* 0x00000008070672a4 */ /* 0x000fe2000f8e023f */
[----:B------:R-:W3:Y:S03]  /*f690*/  S2UR UR11, SR_CTAID.Y ;  /* 0x00000000000b79c3 */ /* 0x000ee60000002600 */
[----:B------:R-:W-:-:S03]  /*f6a0*/  UIMAD UR6, UR13, UR9, UR6 ;  /* 0x000000090d0672a4 */ /* 0x000fc6000f8e0206 */
[----:B------:R-:W-:Y:S01]  /*f6b0*/  ULDC.64 UR8, c[0x0][0xb38] ;  /* 0x0002ce0000087ab9 */ /* 0x000fe20000000a00 */
[----:B------:R-:W-:Y:S01]  /*f6c0*/  UIADD3 UR6, UR5, UR6, URZ ;  /* 0x0000000605067290 */ /* 0x000fe2000fffe03f */
[----:B------:R-:W3:Y:S01]  /*f6d0*/  LDC R153, c[0x0][0xc50] ;  /* 0x00031400ff997b82 */ /* 0x000ee20000000800 */
[----:B------:R-:W-:Y:S02]  /*f6e0*/  UIMAD UR7, UR7, UR8, URZ ;  /* 0x00000008070772a4 */ /* 0x000fe4000f8e023f */
[----:B-1----:R-:W-:Y:S01]  /*f6f0*/  USHF.R.S32.HI UR10, URZ, 0x1f, UR12 ;  /* 0x0000001f3f0a7899 */ /* 0x002fe2000801140c */
[----:B0-----:R-:W-:-:S04]  /*f700*/  VIADD R5, R3, 0xffffff80 ;  /* 0xffffff8003057836 */ /* 0x001fc80000000000 */
[----:B------:R-:W0:Y:S01]  /*f710*/  LDC.64 R20, c[0x0][0xb40] ;  /* 0x0002d000ff147b82 */ /* 0x000e220000000a00 */
[----:B------:R-:W-:-:S04]  /*f720*/  SHF.R.S32.HI R4, RZ, 0x1f, R5 ;  /* 0x0000001fff047819 */ /* 0x000fc80000011405 */
[CC--:B------:R-:W-:Y:S02]  /*f730*/  LEA.HI R6, R4.reuse, R5.reuse, RZ, 0x7 ;  /* 0x0000000504067211 */ /* 0x0c0fe400078f38ff */
[----:B------:R-:W-:Y:S02]  /*f740*/  LEA.HI R11, R4, R5, RZ, 0x2 ;  /* 0x00000005040b7211 */ /* 0x000fe400078f10ff */
[----:B------:R-:W-:Y:S02]  /*f750*/  LOP3.LUT R8, R6, 0xffffff80, RZ, 0xc0, !PT ;  /* 0xffffff8006087812 */ /* 0x000fe400078ec0ff */
[----:B------:R-:W-:-:S03]  /*f760*/  SHF.R.S32.HI R7, RZ, 0x7, R6 ;  /* 0x00000007ff077819 */ /* 0x000fc60000011406 */
[----:B------:R-:W-:Y:S01]  /*f770*/  IMAD.IADD R3, R5, 0x1, -R8 ;  /* 0x0000000105037824 */ /* 0x000fe200078e0a08 */
[----:B------:R-:W-:Y:S01]  /*f780*/  LEA.HI R4, R6, R7, RZ, 0x1 ;  /* 0x0000000706047211 */ /* 0x000fe200078f08ff */
[----:B------:R-:W1:Y:S01]  /*f790*/  LDC R8, c[0x0][0xbe8] ;  /* 0x0002fa00ff087b82 */ /* 0x000e620000000800 */
[----:B------:R-:W-:Y:S02]  /*f7a0*/  LOP3.LUT R6, R11, 0xfffffffc, RZ, 0xc0, !PT ;  /* 0xfffffffc0b067812 */ /* 0x000fe400078ec0ff */
[----:B------:R-:W-:Y:S02]  /*f7b0*/  SHF.R.S32.HI R12, RZ, 0x1f, R3 ;  /* 0x0000001fff0c7819 */ /* 0x000fe40000011403 */
[----:B------:R-:W-:Y:S02]  /*f7c0*/  LOP3.LUT R4, R4, 0x3fffffe, RZ, 0xc0, !PT ;  /* 0x03fffffe04047812 */ /* 0x000fe400078ec0ff */
[----:B------:R-:W-:Y:S02]  /*f7d0*/  LEA.HI R10, R12, R3, RZ, 0x2 ;  /* 0x000000030c0a7211 */ /* 0x000fe400078f10ff */
[----:B------:R-:W-:Y:S01]  /*f7e0*/  IADD3 R5, R5, -R6, RZ ;  /* 0x8000000605057210 */ /* 0x000fe20007ffe0ff */
[----:B------:R-:W-:Y:S01]  /*f7f0*/  IMAD.IADD R6, R7, 0x1, -R4 ;  /* 0x0000000107067824 */ /* 0x000fe200078e0a04 */
[----:B------:R-:W-:-:S02]  /*f800*/  SHF.R.S32.HI R9, RZ, 0x2, R10 ;  /* 0x00000002ff097819 */ /* 0x000fc4000001140a */
[----:B------:R-:W-:Y:S02]  /*f810*/  SHF.R.S32.HI R14, RZ, 0x1f, R10 ;  /* 0x0000001fff0e7819 */ /* 0x000fe4000001140a */
[----:B------:R-:W-:Y:S02]  /*f820*/  LEA.HI R7, R5, R5, RZ, 0x1 ;  /* 0x0000000505077211 */ /* 0x000fe400078f08ff */
[----:B------:R-:W-:Y:S02]  /*f830*/  LEA.HI R14, R14, R9, RZ, 0x3 ;  /* 0x000000090e0e7211 */ /* 0x000fe400078f18ff */
[----:B------:R-:W-:Y:S02]  /*f840*/  LEA.HI R12, R12, R3, RZ, 0x5 ;  /* 0x000000030c0c7211 */ /* 0x000fe400078f28ff */
[----:B------:R-:W-:Y:S02]  /*f850*/  LOP3.LUT R14, R14, 0xfffffff8, RZ, 0xc0, !PT ;  /* 0xfffffff80e0e7812 */ /* 0x000fe400078ec0ff */
[----:B------:R-:W-:Y:S01]  /*f860*/  LOP3.LUT R10, R10, 0x7ffffffc, RZ, 0xc0, !PT ;  /* 0x7ffffffc0a0a7812 */ /* 0x000fe200078ec0ff */
[----:B------:R-:W-:Y:S01]  /*f870*/  BAR.SYNC.DEFER_BLOCKING 0x1, 0x100 ;  /* 0x0044000000007b1d */ /* 0x000fe20000010000 */
[----:B-1----:R-:W-:Y:S01]  /*f880*/  ISETP.NE.AND P0, PT, R8, 0x1, PT ;  /* 0x000000010800780c */ /* 0x002fe20003f05270 */
[----:B------:R-:W-:Y:S01]  /*f890*/  IMAD.IADD R4, R9, 0x1, -R14 ;  /* 0x0000000109047824 */ /* 0x000fe200078e0a0e */
[----:B------:R-:W-:-:S02]  /*f8a0*/  LOP3.LUT R14, R7, 0x1ffffffe, RZ, 0xc0, !PT ;  /* 0x1ffffffe070e7812 */ /* 0x000fc400078ec0ff */
[----:B------:R-:W-:Y:S01]  /*f8b0*/  SHF.R.S32.HI R7, RZ, 0x5, R12 ;  /* 0x00000005ff077819 */ /* 0x000fe2000001140c */
[----:B--2---:R-:W-:Y:S01]  /*f8c0*/  IMAD R12, R18, UR10, RZ ;  /* 0x0000000a120c7c24 */ /* 0x004fe2000f8e02ff */
[----:B------:R-:W-:Y:S01]  /*f8d0*/  IADD3 R11, R5, -R14, RZ ;  /* 0x8000000e050b7210 */ /* 0x000fe20007ffe0ff */
[----:B------:R-:W1:Y:S01]  /*f8e0*/  S2R R9, SR_CTAID.X ;  /* 0x0000000000097919 */ /* 0x000e620000002500 */
[----:B------:R-:W-:Y:S01]  /*f8f0*/  MOV R5, UR5 ;  /* 0x0000000500057c02 */ /* 0x000fe20008000f00 */
[----:B------:R-:W-:Y:S02]  /*f900*/  IMAD R7, R7, 0x10, R4 ;  /* 0x0000001007077824 */ /* 0x000fe400078e0204 */
[----:B------:R-:W-:Y:S01]  /*f910*/  IMAD.U32 R4, RZ, RZ, UR4 ;  /* 0x00000004ff047e24 */ /* 0x000fe2000f8e00ff */
[----:B------:R-:W-:Y:S01]  /*f920*/  UIMAD.WIDE.U32 UR4, UR13, UR8, URZ ;  /* 0x000000080d0472a5 */ /* 0x000fe2000f8e003f */
[----:B------:R-:W2:Y:S01]  /*f930*/  @P0 LDC R14, c[0x0][0xbec] ;  /* 0x0002fb00ff0e0b82 */ /* 0x000ea20000000800 */
[----:B------:R-:W-:-:S02]  /*f940*/  IMAD R16, R6, 0x40, R7 ;  /* 0x0000004006107824 */ /* 0x000fc400078e0207 */
[----:B------:R-:W-:Y:S01]  /*f950*/  IMAD.U32 R5, RZ, RZ, UR6 ;  /* 0x00000006ff057e24 */ /* 0x000fe2000f8e00ff */
[----:B------:R-:W-:Y:S01]  /*f960*/  UIMAD UR6, UR13, UR9, UR7 ;  /* 0x000000090d0672a4 */ /* 0x000fe2000f8e0207 */
[----:B------:R-:W-:Y:S01]  /*f970*/  IMAD R15, R19, UR12, R12 ;  /* 0x0000000c130f7c24 */ /* 0x000fe2000f8e020c */
[----:B------:R-:W-:Y:S01]  /*f980*/  LEA R6, R11, R16, 0x3 ;  /* 0x000000100b067211 */ /* 0x000fe200078e18ff */
[----:B------:R-:W-:Y:S01]  /*f990*/  IMAD.WIDE.U32 R4, R18, UR12, R4 ;  /* 0x0000000c12047c25 */ /* 0x000fe2000f8e0004 */
[----:B------:R-:W4:Y:S01]  /*f9a0*/  @P0 LDC R17, c[0x0][0xbf0] ;  /* 0x0002fc00ff110b82 */ /* 0x000f220000000800 */
[----:B------:R-:W-:Y:S02]  /*f9b0*/  UIADD3 UR6, UR5, UR6, URZ ;  /* 0x0000000605067290 */ /* 0x000fe4000fffe03f */
[----:B------:R-:W-:Y:S01]  /*f9c0*/  MOV R7, UR5 ;  /* 0x0000000500077c02 */ /* 0x000fe20008000f00 */
[----:B------:R-:W-:Y:S01]  /*f9d0*/  IMAD R18, RZ, RZ, -UR13 ;  /* 0x8000000dff127e24 */ /* 0x000fe2000f8e02ff */
[----:B------:R-:W-:Y:S01]  /*f9e0*/  ULDC.64 UR8, c[0x0][0xb28] ;  /* 0x0002ca0000087ab9 */ /* 0x000fe20000000a00 */
[----:B------:R-:W-:-:S02]  /*f9f0*/  IMAD.IADD R5, R5, 0x1, R15 ;  /* 0x0000000105057824 */ /* 0x000fc400078e020f */
[----:B------:R-:W-:Y:S01]  /*fa00*/  IMAD.U32 R7, RZ, RZ, UR6 ;  /* 0x00000006ff077e24 */ /* 0x000fe2000f8e00ff */
[----:B------:R-:W5:Y:S01]  /*fa10*/  @P0 LDC R22, c[0x0][0xbec] ;  /* 0x0002fb00ff160b82 */ /* 0x000f620000000800 */
[----:B---3--:R-:W-:Y:S01]  /*fa20*/  IMAD R153, R153, R18, UR11 ;  /* 0x0000000b99997e24 */ /* 0x008fe2000f8e0212 */
[----:B------:R-:W-:-:S06]  /*fa30*/  ULDC.64 UR6, c[0x0][0xb48] ;  /* 0x0002d20000067ab9 */ /* 0x000fcc0000000a00 */
[----:B------:R-:W3:Y:S01]  /*fa40*/  @P0 LDC R155, c[0x0][0xbf0] ;  /* 0x0002fc00ff9b0b82 */ /* 0x000ee20000000800 */
[----:B-1----:R-:W-:Y:S02]  /*fa50*/  IMAD R11, R9, 0x80, R6 ;  /* 0x00000080090b7824 */ /* 0x002fe400078e0206 */
[----:B------:R-:W-:Y:S01]  /*fa60*/  IMAD.U32 R6, RZ, RZ, UR4 ;  /* 0x00000004ff067e24 */ /* 0x000fe2000f8e00ff */
[----:B------:R-:W-:Y:S01]  /*fa70*/  ULDC.64 UR4, c[0x0][0xbe0] ;  /* 0x0002f80000047ab9 */ /* 0x000fe20000000a00 */
[----:B--2---:R-:W-:Y:S01]  /*fa80*/  @P0 IMAD.HI.U32 R12, R11, R14, RZ ;  /* 0x0000000e0b0c0227 */ /* 0x004fe200078e00ff */
[----:B------:R-:W-:-:S03]  /*fa90*/  MOV R13, R11 ;  /* 0x0000000b000d7202 */ /* 0x000fc60000000f00 */
[C---:B0-----:R-:W-:Y:S01]  /*faa0*/  IMAD R14, R20.reuse, UR10, RZ ;  /* 0x0000000a140e7c24 */ /* 0x041fe2000f8e02ff */
[----:B----4-:R-:W-:Y:S01]  /*fab0*/  @P0 SHF.R.U32.HI R13, RZ, R17, R12 ;  /* 0x00000011ff0d0219 */ /* 0x010fe2000001160c */
[----:B------:R-:W-:-:S04]  /*fac0*/  IMAD.WIDE.U32 R6, R20, UR12, R6 ;  /* 0x0000000c14067c25 */ /* 0x000fc8000f8e0006 */
[----:B------:R-:W-:Y:S01]  /*fad0*/  IMAD R17, R21, UR12, R14 ;  /* 0x0000000c15117c24 */ /* 0x000fe2000f8e020e */
[----:B------:R-:W-:Y:S01]  /*fae0*/  SHF.R.S32.HI R14, RZ, 0x1f, R153 ;  /* 0x0000001fff0e7819 */ /* 0x000fe20000011499 */
[----:B-----5:R-:W-:-:S03]  /*faf0*/  @P0 IMAD.HI.U32 R22, R11, R22, RZ ;  /* 0x000000160b160227 */ /* 0x020fc600078e00ff */
[----:B------:R-:W-:Y:S01]  /*fb00*/  IADD3 R7, R7, R17, RZ ;  /* 0x0000001107077210 */ /* 0x000fe20007ffe0ff */
[----:B------:R-:W-:Y:S02]  /*fb10*/  IMAD.MOV.U32 R15, RZ, RZ, R11 ;  /* 0x000000ffff0f7224 */ /* 0x000fe400078e000b */
[C---:B------:R-:W-:Y:S01]  /*fb20*/  IMAD R12, R14.reuse, UR4, RZ ;  /* 0x000000040e0c7c24 */ /* 0x040fe2000f8e02ff */
[----:B---3--:R-:W-:Y:S01]  /*fb30*/  @P0 SHF.R.U32.HI R15, RZ, R155, R22 ;  /* 0x0000009bff0f0219 */ /* 0x008fe20000011616 */
[----:B------:R-:W-:Y:S02]  /*fb40*/  IMAD R17, R14, UR6, RZ ;  /* 0x000000060e117c24 */ /* 0x000fe4000f8e02ff */
[----:B------:R-:W-:-:S04]  /*fb50*/  IMAD.WIDE.U32 R4, R153, UR4, R4 ;  /* 0x0000000499047c25 */ /* 0x000fc8000f8e0004 */
[----:B------:R-:W-:Y:S01]  /*fb60*/  IMAD R14, R153, UR5, R12 ;  /* 0x00000005990e7c24 */ /* 0x000fe2000f8e020c */
[----:B------:R-:W-:Y:S01]  /*fb70*/  IADD3 R4, P0, R13, R4, RZ ;  /* 0x000000040d047210 */ /* 0x000fe20007f1e0ff */
[C---:B------:R-:W-:Y:S01]  /*fb80*/  IMAD R19, R153.reuse, UR7, R17 ;  /* 0x0000000799137c24 */ /* 0x040fe2000f8e0211 */
[--C-:B------:R-:W-:Y:S01]  /*fb90*/  SHF.R.S32.HI R17, RZ, 0x1f, R13.reuse ;  /* 0x0000001fff117819 */ /* 0x100fe2000001140d */
[----:B------:R-:W-:Y:S01]  /*fba0*/  IMAD.MOV R13, RZ, RZ, -R13 ;  /* 0x000000ffff0d7224 */ /* 0x000fe200078e0a0d */
[----:B------:R-:W-:Y:S01]  /*fbb0*/  SHF.R.S32.HI R12, RZ, 0x1f, R15 ;  /* 0x0000001fff0c7819 */ /* 0x000fe2000001140f */
[----:B------:R-:W-:Y:S01]  /*fbc0*/  ULDC.64 UR4, c[0x0][0xb30] ;  /* 0x0002cc0000047ab9 */ /* 0x000fe20000000a00 */
[----:B------:R-:W-:Y:S01]  /*fbd0*/  IMAD.WIDE.U32 R6, R153, UR6, R6 ;  /* 0x0000000699067c25 */ /* 0x000fe2000f8e0006 */
[----:B------:R-:W-:Y:S01]  /*fbe0*/  IADD3.X R5, R17, R5, R14, P0, !PT ;  /* 0x0000000511057210 */ /* 0x000fe200007fe40e */
[----:B------:R-:W-:Y:S02]  /*fbf0*/  ULDC.64 UR6, c[0x0][0xbc8] ;  /* 0x0002f20000067ab9 */ /* 0x000fe40000000a00 */
[----:B------:R-:W-:Y:S01]  /*fc00*/  IMAD.MOV R18, RZ, RZ, -R15 ;  /* 0x000000ffff127224 */ /* 0x000fe200078e0a0f */
[----:B------:R-:W-:Y:S01]  /*fc10*/  IADD3 R7, R7, R19, RZ ;  /* 0x0000001307077210 */ /* 0x000fe20007ffe0ff */
[----:B------:R-:W-:-:S02]  /*fc20*/  IMAD R12, R12, UR4, RZ ;  /* 0x000000040c0c7c24 */ /* 0x000fc4000f8e02ff */
[C-C-:B------:R-:W-:Y:S02]  /*fc30*/  IMAD R13, R8.reuse, R13, R11.reuse ;  /* 0x0000000d080d7224 */ /* 0x140fe400078e020b */
[----:B------:R-:W-:Y:S02]  /*fc40*/  IMAD R11, R8, R18, R11 ;  /* 0x00000012080b7224 */ /* 0x000fe400078e020b */
[C---:B------:R-:W-:Y:S01]  /*fc50*/  IMAD R17, R15.reuse, UR5, R12 ;  /* 0x000000050f117c24 */ /* 0x040fe2000f8e020c */
[----:B------:R-:W-:Y:S01]  /*fc60*/  SHF.R.S32.HI R12, RZ, 0x1f, R13 ;  /* 0x0000001fff0c7819 */ /* 0x000fe2000001140d */
[----:B------:R-:W-:Y:S01]  /*fc70*/  IMAD.WIDE.U32 R6, R15, UR4, R6 ;  /* 0x000000040f067c25 */ /* 0x000fe2000f8e0006 */
[----:B------:R-:W-:Y:S01]  /*fc80*/  SHF.R.S32.HI R14, RZ, 0x1f, R11 ;  /* 0x0000001fff0e7819 */ /* 0x000fe2000001140b */
[----:B------:R-:W0:Y:S01]  /*fc90*/  S2UR UR5, SR_CgaCtaId ;  /* 0x00000000000579c3 */ /* 0x000e220000008800 */
[----:B------:R-:W-:Y:S01]  /*fca0*/  UMOV UR4, 0x400 ;  /* 0x0000040000047882 */ /* 0x000fe20000000000 */
[----:B------:R-:W-:-:S02]  /*fcb0*/  IMAD R12, R12, UR6, RZ ;  /* 0x000000060c0c7c24 */ /* 0x000fc4000f8e02ff */
[----:B------:R-:W-:Y:S02]  /*fcc0*/  IMAD.IADD R7, R7, 0x1, R17 ;  /* 0x0000000107077824 */ /* 0x000fe400078e0211 */
[----:B------:R-:W-:Y:S02]  /*fcd0*/  IMAD R14, R14, UR8, RZ ;  /* 0x000000080e0e7c24 */ /* 0x000fe4000f8e02ff */
[C---:B------:R-:W-:Y:S02]  /*fce0*/  IMAD R15, R13.reuse, UR7, R12 ;  /* 0x000000070d0f7c24 */ /* 0x040fe4000f8e020c */
[----:B------:R-:W-:Y:S01]  /*fcf0*/  IMAD.WIDE.U32 R4, R13, UR6, R4 ;  /* 0x000000060d047c25 */ /* 0x000fe2000f8e0004 */
[----:B------:R-:W-:-:S03]  /*fd00*/  ULDC.64 UR6, c[0x0][0xba8] ;  /* 0x0002ea0000067ab9 */ /* 0x000fc60000000a00 */
[C---:B------:R-:W-:Y:S01]  /*fd10*/  IMAD R17, R11.reuse, UR9, R14 ;  /* 0x000000090b117c24 */ /* 0x040fe2000f8e020e */
[----:B------:R-:W-:Y:S01]  /*fd20*/  LEA R18, P0, R4, UR6, 0x2 ;  /* 0x0000000604127c11 */ /* 0x000fe2000f8010ff */
[----:B------:R-:W-:Y:S01]  /*fd30*/  IMAD.WIDE.U32 R12, R11, UR8, R6 ;  /* 0x000000080b0c7c25 */ /* 0x000fe2000f8e0006 */
[----:B------:R-:W-:Y:S01]  /*fd40*/  ULDC.64 UR8, c[0x0][0xb00] ;  /* 0x0002c00000087ab9 */ /* 0x000fe20000000a00 */
[----:B------:R-:W-:Y:S02]  /*fd50*/  ULDC UR6, c[0x0][0xa88] ;  /* 0x0002a20000067ab9 */ /* 0x000fe40000000800 */
[----:B------:R-:W-:Y:S01]  /*fd60*/  IMAD.IADD R5, R5, 0x1, R15 ;  /* 0x0000000105057824 */ /* 0x000fe200078e020f */
[----:B------:R-:W-:Y:S01]  /*fd70*/  IADD3 R7, R13, R17, RZ ;  /* 0x000000110d077210 */ /* 0x000fe20007ffe0ff */
[----:B------:R-:W-:Y:S01]  /*fd80*/  SHFL.IDX PT, R14, R18, 0x1, 0x1c1f ;  /* 0x003c1f00120e7f89 */ /* 0x000fe200000e0000 */
[----:B------:R-:W-:Y:S01]  /*fd90*/  LEA R6, P1, R12, UR8, 0x2 ;  /* 0x000000080c067c11 */ /* 0x000fe2000f8210ff */
[----:B------:R-:W-:Y:S01]  /*fda0*/  IMAD R11, R9, 0x80, R16 ;  /* 0x00000080090b7824 */ /* 0x000fe200078e0210 */
[----:B------:R-:W-:Y:S01]  /*fdb0*/  LEA.HI.X R17, R4, UR7, R5, 0x2, P0 ;  /* 0x0000000704117c11 */ /* 0x000fe200080f1405 */
[----:B0-----:R-:W-:Y:S01]  /*fdc0*/  ULEA UR4, UR5, UR4, 0x18 ;  /* 0x0000000405047291 */ /* 0x001fe2000f8ec03f */
[----:B------:R-:W-:Y:S01]  /*fdd0*/  LEA.HI.X R7, R12, UR9, R7, 0x2, P1 ;  /* 0x000000090c077c11 */ /* 0x000fe200088f1407 */
[----:B------:R-:W-:Y:S01]  /*fde0*/  IMAD R8, R8, UR6, RZ ;  /* 0x0000000608087c24 */ /* 0x000fe2000f8e02ff */
[----:B------:R-:W-:Y:S01]  /*fdf0*/  SHFL.IDX PT, R12, R18, RZ, 0x1c1f ;  /* 0x001c1fff120c7589 */ /* 0x000fe200000e0000 */
[----:B------:R-:W-:Y:S01]  /*fe00*/  LOP3.LUT P0, RZ, R3, 0x3, RZ, 0xc0, !PT ;  /* 0x0000000303ff7812 */ /* 0x000fe2000780c0ff */
[C---:B------:R-:W-:Y:S01]  /*fe10*/  VIADD R9, R11.reuse, 0x8 ;  /* 0x000000080b097836 */ /* 0x040fe20000000000 */
[----:B------:R-:W-:Y:S01]  /*fe20*/  UIADD3 UR4, UR4, 0x38820, URZ ;  /* 0x0003882004047890 */ /* 0x000fe2000fffe03f */
[----:B------:R-:W0:Y:S01]  /*fe30*/  SHFL.IDX PT, R13, R17, RZ, 0x1c1f ;  /* 0x001c1fff110d7589 */ /* 0x000e2200000e0000 */
[----:B------:R-:W-:-:S02]  /*fe40*/  ISETP.GE.OR P1, PT, R11, R8, P0 ;  /* 0x000000080b00720c */ /* 0x000fc40000726670 */
[-C--:B------:R-:W-:Y:S01]  /*fe50*/  ISETP.GE.OR P0, PT, R9, R8.reuse, P0 ;  /* 0x000000080900720c */ /* 0x080fe20000706670 */
[----:B------:R-:W1:Y:S01]  /*fe60*/  SHFL.IDX PT, R15, R17, 0x1, 0x1c1f ;  /* 0x003c1f00110f7f89 */ /* 0x000e6200000e0000 */
[----:B------:R-:W-:Y:S01]  /*fe70*/  ISETP.GE.AND P2, PT, R11, R8, PT ;  /* 0x000000080b00720c */ /* 0x000fe20003f46270 */
[----:B------:R-:W-:Y:S01]  /*fe80*/  UPRMT UR4, URZ, 0x654, UR4 ;  /* 0x000006543f047896 */ /* 0x000fe20008000004 */
[----:B------:R-:W-:Y:S01]  /*fe90*/  IADD3 R3, R3, -R10, RZ ;  /* 0x8000000a03037210 */ /* 0x000fe20007ffe0ff */
[----:B------:R2:W3:Y:S04]  /*fea0*/  SHFL.IDX PT, R4, R6, RZ, 0x1c1f ;  /* 0x001c1fff06047589 */ /* 0x0004e800000e0000 */
[----:B------:R2:W4:Y:S01]  /*feb0*/  SHFL.IDX PT, R5, R7, RZ, 0x1c1f ;  /* 0x001c1fff07057589 */ /* 0x00052200000e0000 */
[----:B------:R-:W-:-:S02]  /*fec0*/  IMAD.SHL.U32 R3, R3, 0x2, RZ ;  /* 0x0000000203037824 */ /* 0x000fc400078e00ff */
[----:B------:R-:W-:Y:S01]  /*fed0*/  SYNCS.ARRIVE.TRANS64.RED.A1T0 RZ, [UR4], RZ ;  /* 0x000000ffffff79a7 */ /* 0x000fe20008100404 */
[----:B0-----:R2:W-:Y:S04]  /*fee0*/  @!P1 ST.E desc[UR14][R12.64], R0 ;  /* 0x000000000c009985 */ /* 0x0015e8000c10190e */
[----:B-1----:R2:W-:Y:S01]  /*fef0*/  @!P0 ST.E desc[UR14][R14.64], R2 ;  /* 0x000000020e008985 */ /* 0x0025e2000c10190e */
[----:B------:R-:W-:Y:S05]  /*ff00*/  @P2 BRA `(.L_x_2234) ;  /* 0x0000000800fc2947 */ /* 0x000fea0003800000 */
[C---:B--2---:R-:W-:Y:S01]  /*ff10*/  VIADD R0, R3.reuse, 0x8 ;  /* 0x0000000803007836 */ /* 0x044fe20000000000 */
[C---:B------:R-:W-:Y:S01]  /*ff20*/  IADD3 R2, R3.reuse, 0x10, RZ ;  /* 0x0000001003027810 */ /* 0x040fe20007ffe0ff */
[C---:B------:R-:W-:Y:S01]  /*ff30*/  VIADD R10, R3.reuse, 0x18 ;  /* 0x00000018030a7836 */ /* 0x040fe20000000000 */
[----:B------:R-:W-:Y:S01]  /*ff40*/  ULDC UR4, c[0x0][0xac8] ;  /* 0x0002b20000047ab9 */ /* 0x000fe20000000800 */
[C---:B------:R-:W-:Y:S01]  /*ff50*/  VIADD R18, R3.reuse, 0x20 ;  /* 0x0000002003127836 */ /* 0x040fe20000000000 */
[----:B------:R-:W-:Y:S01]  /*ff60*/  ISETP.GE.AND P3, PT, R0, UR4, PT ;  /* 0x0000000400007c0c */ /* 0x000fe2000bf66270 */
[----:B------:R-:W-:Y:S01]  /*ff70*/  ULDC.64 UR6, c[0x0][0x208] ;  /* 0x0000820000067ab9 */ /* 0x000fe20000000a00 */
[----:B------:R-:W-:Y:S01]  /*ff80*/  ISETP.GE.AND P4, PT, R2, UR4, PT ;  /* 0x0000000402007c0c */ /* 0x000fe2000bf86270 */
[C---:B------:R-:W-:Y:S01]  /*ff90*/  VIADD R21, R3.reuse, 0x48 ;  /* 0x0000004803157836 */ /* 0x040fe20000000000 */
[----:B------:R-:W-:Y:S01]  /*ffa0*/  ISETP.GE.AND P5, PT, R10, UR4, PT ;  /* 0x000000040a007c0c */ /* 0x000fe2000bfa6270 */
[C---:B------:R-:W-:Y:S01]  /*ffb0*/  VIADD R22, R3.reuse, 0x50 ;  /* 0x0000005003167836 */ /* 0x040fe20000000000 */
[----:B------:R-:W-:-:S02]  /*ffc0*/  ISETP.GE.AND P2, PT, R3, UR4, PT ;  /* 0x0000000403007c0c */ /* 0x000fc4000bf46270 */
[----:B------:R-:W-:Y:S02]  /*ffd0*/  IADD3 R19, R3, 0x28, RZ ;  /* 0x0000002803137810 */ /* 0x000fe40007ffe0ff */
[----:B------:R-:W-:Y:S02]  /*ffe0*/  ISETP.GE.AND P0, PT, R18, UR4, PT ;  /* 0x0000000412007c0c */ /* 0x000fe4000bf06270 */
[----:B------:R-:W-:Y:S02]  /*fff0*/  ISETP.GE.AND P1, PT, R19, UR4, PT ;  /* 0x0000000413007c0c */ /* 0x000fe4000bf26270 */
[----:B------:R-:W-:Y:S02]  /*10000*/  @!P3 LEA.HI R0, R0, R0, RZ, 0x1 ;  /* 0x000000000000b211 */ /* 0x000fe400078f08ff */
[----:B------:R-:W-:Y:S02]  /*10010*/  @!P4 LEA.HI R2, R2, R2, RZ, 0x1 ;  /* 0x000000020202c211 */ /* 0x000fe400078f08ff */
[----:B------:R-:W-:-:S02]  /*10020*/  @!P5 LEA.HI R10, R10, R10, RZ, 0x1 ;  /* 0x0000000a0a0ad211 */ /* 0x000fc400078f08ff */
[----:B------:R-:W-:Y:S01]  /*10030*/  @!P3 LOP3.LUT R13, R0, 0xfffffffe, RZ, 0xc0, !PT ;  /* 0xfffffffe000db812 */ /* 0x000fe200078ec0ff */
[C---:B------:R-:W-:Y:S01]  /*10040*/  VIADD R0, R3.reuse, 0x30 ;  /* 0x0000003003007836 */ /* 0x040fe20000000000 */
[----:B------:R-:W-:Y:S01]  /*10050*/  @!P4 LOP3.LUT R15, R2, 0xfffffffe, RZ, 0xc0, !PT ;  /* 0xfffffffe020fc812 */ /* 0x000fe200078ec0ff */
[C---:B------:R-:W-:Y:S01]  /*10060*/  VIADD R2, R3.reuse, 0x38 ;  /* 0x0000003803027836 */ /* 0x040fe20000000000 */
[----:B------:R-:W-:Y:S01]  /*10070*/  @!P5 LOP3.LUT R17, R10, 0xfffffffe, RZ, 0xc0, !PT ;  /* 0xfffffffe0a11d812 */ /* 0x000fe200078ec0ff */
[C-C-:B---34-:R-:W-:Y:S01]  /*10080*/  @!P2 IMAD.WIDE R10, R3.reuse, 0x4, R4.reuse ;  /* 0x00000004030aa825 */ /* 0x158fe200078e0204 */
[----:B------:R-:W-:Y:S02]  /*10090*/  IADD3 R20, R3, 0x40, RZ ;  /* 0x0000004003147810 */ /* 0x000fe40007ffe0ff */
[----:B------:R-:W-:Y:S01]  /*100a0*/  ISETP.GE.AND P6, PT, R22, UR4, PT ;  /* 0x0000000416007c0c */ /* 0x000fe2000bfc6270 */
[----:B------:R-:W-:Y:S01]  /*100b0*/  @!P3 IMAD.WIDE R12, R13, 0x4, R4 ;  /* 0x000000040d0cb825 */ /* 0x000fe200078e0204 */
[----:B------:R0:W-:Y:S01]  /*100c0*/  @!P2 ST.E.64 desc[UR6][R10.64], R24 ;  /* 0x000000180a00a985 */ /* 0x0001e2000c101b06 */
[----:B------:R-:W-:-:S02]  /*100d0*/  ISETP.GE.AND P2, PT, R0, UR4, PT ;  /* 0x0000000400007c0c */ /* 0x000fc4000bf46270 */
[--C-:B------:R-:W-:Y:S01]  /*100e0*/  @!P4 IMAD.WIDE R14, R15, 0x4, R4.reuse ;  /* 0x000000040f0ec825 */ /* 0x100fe200078e0204 */
[----:B------:R1:W-:Y:S01]  /*100f0*/  @!P3 ST.E.64 desc[UR6][R12.64], R28 ;  /* 0x0000001c0c00b985 */ /* 0x0003e2000c101b06 */
[----:B------:R-:W-:Y:S02]  /*10100*/  ISETP.GE.AND P3, PT, R2, UR4, PT ;  /* 0x0000000402007c0c */ /* 0x000fe4000bf66270 */
[----:B------:R-:W-:Y:S01]  /*10110*/  @!P5 IMAD.WIDE R16, R17, 0x4, R4 ;  /* 0x000000041110d825 */ /* 0x000fe200078e0204 */
[----:B------:R2:W-:Y:S01]  /*10120*/  @!P4 ST.E.64 desc[UR6][R14.64], R32 ;  /* 0x000000200e00c985 */ /* 0x0005e2000c101b06 */
[----:B------:R-:W-:Y:S02]  /*10130*/  ISETP.GE.AND P4, PT, R20, UR4, PT ;  /* 0x0000000414007c0c */ /* 0x000fe4000bf86270 */
[----:B------:R-:W-:Y:S01]  /*10140*/  @!P0 LEA.HI R18, R18, R18, RZ, 0x1 ;  /* 0x0000001212128211 */ /* 0x000fe200078f08ff */
[----:B------:R3:W-:Y:S01]  /*10150*/  @!P5 ST.E.64 desc[UR6][R16.64], R36 ;  /* 0x000000241000d985 */ /* 0x0007e2000c101b06 */
[----:B------:R-:W-:-:S02]  /*10160*/  ISETP.GE.AND P5, PT, R21, UR4, PT ;  /* 0x0000000415007c0c */ /* 0x000fc4000bfa6270 */
[----:B------:R-:W-:Y:S02]  /*10170*/  @!P1 LEA.HI R19, R19, R19, RZ, 0x1 ;  /* 0x0000001313139211 */ /* 0x000fe400078f08ff */
[----:B0-----:R-:W-:Y:S01]  /*10180*/  @!P0 LOP3.LUT R11, R18, 0xfffffffe, RZ, 0xc0, !PT ;  /* 0xfffffffe120b8812 */ /* 0x001fe200078ec0ff */
[----:B-1----:R-:W-:Y:S01]  /*10190*/  VIADD R28, R3, 0x60 ;  /* 0x00000060031c7836 */ /* 0x002fe20000000000 */
[----:B------:R-:W-:Y:S02]  /*101a0*/  @!P1 LOP3.LUT R13, R19, 0xfffffffe, RZ, 0xc0, !PT ;  /* 0xfffffffe130d9812 */ /* 0x000fe400078ec0ff */
        /* <DEDUP_REMOVED lines=11> */
[C---:B------:R-:W-:Y:S01]  /*10260*/  VIADD R0, R3.reuse, 0x68 ;  /* 0x0000006803007836 */ /* 0x040fe20000000000 */
[----:B------:R-:W-:Y:S01]  /*10270*/  @!P4 LOP3.LUT R19, R20, 0xfffffffe, RZ, 0xc0, !PT ;  /* 0xfffffffe1413c812 */ /* 0x000fe200078ec0ff */
[----:B------:R-:W-:Y:S01]  /*10280*/  VIADD R20, R3, 0x78 ;  /* 0x0000007803147836 */ /* 0x000fe20000000000 */
[----:B------:R-:W-:Y:S02]  /*10290*/  @!P5 LOP3.LUT R21, R21, 0xfffffffe, RZ, 0xc0, !PT ;  /* 0xfffffffe1515d812 */ /* 0x000fe400078ec0ff */
[----:B------:R-:W-:Y:S02]  /*102a0*/  IADD3 R24, R3, 0x58, RZ ;  /* 0x0000005803187810 */ /* 0x000fe40007ffe0ff */
[----:B------:R-:W-:Y:S01]  /*102b0*/  @!P6 LOP3.LUT R25, R22, 0xfffffffe, RZ, 0xc0, !PT ;  /* 0xfffffffe1619e812 */ /* 0x000fe200078ec0ff */
[----:B0-----:R-:W-:Y:S01]  /*102c0*/  @!P2 IMAD.WIDE R10, R15, 0x4, R4 ;  /* 0x000000040f0aa825 */ /* 0x001fe200078e0204 */
[----:B------:R-:W-:-:S02]  /*102d0*/  ISETP.GE.AND P1, PT, R24, UR4, PT ;  /* 0x0000000418007c0c */ /* 0x000fc4000bf26270 */
[----:B------:R-:W-:Y:S01]  /*102e0*/  ISETP.GE.AND P0, PT, R28, UR4, PT ;  /* 0x000000041c007c0c */ /* 0x000fe2000bf06270 */
[--C-:B-1----:R-:W-:Y:S01]  /*102f0*/  @!P3 IMAD.WIDE R12, R17, 0x4, R4.reuse ;  /* 0x00000004110cb825 */ /* 0x102fe200078e0204 */
[----:B------:R0:W-:Y:S01]  /*10300*/  @!P2 ST.E.64 desc[UR6][R10.64], R48 ;  /* 0x000000300a00a985 */ /* 0x0001e2000c101b06 */
[----:B------:R-:W-:Y:S02]  /*10310*/  IADD3 R2, R3, 0x70, RZ ;  /* 0x0000007003027810 */ /* 0x000fe40007ffe0ff */
[--C-:B------:R-:W-:Y:S01]  /*10320*/  @!P4 IMAD.WIDE R14, R19, 0x4, R4.reuse ;  /* 0x00000004130ec825 */ /* 0x100fe200078e0204 */
[----:B------:R1:W-:Y:S01]  /*10330*/  @!P3 ST.E.64 desc[UR6][R12.64], R52 ;  /* 0x000000340c00b985 */ /* 0x0003e2000c101b06 */
[----:B------:R-:W-:Y:S02]  /*10340*/  IADD3 R22, R3, 0x88, RZ ;  /* 0x0000008803167810 */ /* 0x000fe40007ffe0ff */
[----:B------:R-:W-:Y:S01]  /*10350*/  @!P5 IMAD.WIDE R16, R21, 0x4, R4 ;  /* 0x000000041510d825 */ /* 0x000fe200078e0204 */
[----:B------:R2:W-:Y:S01]  /*10360*/  @!P4 ST.E.64 desc[UR6][R14.64], R56 ;  /* 0x000000380e00c985 */ /* 0x0005e2000c101b06 */
[----:B------:R-:W-:-:S02]  /*10370*/  ISETP.GE.AND P2, PT, R0, UR4, PT ;  /* 0x0000000400007c0c */ /* 0x000fc4000bf46270 */
        /* <DEDUP_REMOVED lines=29> */
[----:B------:R-:W-:Y:S01]  /*10550*/  @!P3 LOP3.LUT R25, R22, 0xfffffffe, RZ, 0xc0, !PT ;  /* 0xfffffffe1619b812 */ /* 0x000fe200078ec0ff */
[----:B------:R-:W-:Y:S01]  /*10560*/  VIADD R22, R3, 0xc0 ;  /* 0x000000c003167836 */ /* 0x000fe20000000000 */
[----:B------:R-:W-:Y:S01]  /*10570*/  ISETP.GE.AND P0, PT, R24, UR4, PT ;  /* 0x0000000418007c0c */ /* 0x000fe2000bf06270 */
[--C-:B0-----:R-:W-:Y:S01]  /*10580*/  @!P2 IMAD.WIDE R10, R15, 0x4, R4.reuse ;  /* 0x000000040f0aa825 */ /* 0x101fe200078e0204 */
[----:B------:R-:W-:Y:S02]  /*10590*/  IADD3 R0, R3, 0xa0, RZ ;  /* 0x000000a003007810 */ /* 0x000fe40007ffe0ff */
[----:B------:R-:W-:Y:S01]  /*105a0*/  ISETP.GE.AND P1, PT, R28, UR4, PT ;  /* 0x000000041c007c0c */ /* 0x000fe2000bf26270 */
[--C-:B-1----:R-:W-:Y:S01]  /*105b0*/  @!P6 IMAD.WIDE R12, R17, 0x4, R4.reuse ;  /* 0x00000004110ce825 */ /* 0x102fe200078e0204 */
[----:B------:R0:W-:Y:S01]  /*105c0*/  @!P2 ST.E.64 desc[UR6][R10.64], R76 ;  /* 0x0000004c0a00a985 */ /* 0x0001e2000c101b06 */
[----:B------:R-:W-:Y:S02]  /*105d0*/  ISETP.GE.AND P2, PT, R0, UR4, PT ;  /* 0x0000000400007c0c */ /* 0x000fe4000bf46270 */
[----:B------:R-:W-:Y:S01]  /*105e0*/  @!P5 IMAD.WIDE R14, R19, 0x4, R4 ;  /* 0x00000004130ed825 */ /* 0x000fe200078e0204 */
[----:B------:R1:W-:Y:S01]  /*105f0*/  @!P6 ST.E.64 desc[UR6][R12.64], R80 ;  /* 0x000000500c00e985 */ /* 0x0003e2000c101b06 */
[----:B------:R-:W-:-:S02]  /*10600*/  ISETP.GE.AND P6, PT, R22, UR4, PT ;  /* 0x0000000416007c0c */ /* 0x000fc4000bfc6270 */
[--C-:B------:R-:W-:Y:S01]  /*10610*/  @!P4 IMAD.WIDE R16, R21, 0x4, R4.reuse ;  /* 0x000000041510c825 */ /* 0x100fe200078e0204 */
[----:B------:R2:W-:Y:S01]  /*10620*/  @!P5 ST.E.64 desc[UR6][R14.64], R84 ;  /* 0x000000540e00d985 */ /* 0x0005e2000c101b06 */
[----:B------:R-:W-:Y:S02]  /*10630*/  IADD3 R21, R3, 0xb8, RZ ;  /* 0x000000b803157810 */ /* 0x000fe40007ffe0ff */
[----:B------:R-:W-:Y:S01]  /*10640*/  @!P3 IMAD.WIDE R18, R25, 0x4, R4 ;  /* 0x000000041912b825 */ /* 0x000fe200078e0204 */
[----:B------:R3:W-:Y:S01]  /*10650*/  @!P4 ST.E.64 desc[UR6][R16.64], R88 ;  /* 0x000000581000c985 */ /* 0x0007e2000c101b06 */
[----:B------:R-:W-:Y:S02]  /*10660*/  ISETP.GE.AND P4, PT, R20, UR4, PT ;  /* 0x0000000414007c0c */ /* 0x000fe4000bf86270 */
[----:B------:R-:W-:Y:S01]  /*10670*/  ISETP.GE.AND P5, PT, R21, UR4, PT ;  /* 0x0000000415007c0c */ /* 0x000fe2000bfa6270 */
[----:B------:R4:W-:Y:S01]  /*10680*/  @!P3 ST.E.64 desc[UR6][R18.64], R92 ;  /* 0x0000005c1200b985 */ /* 0x0009e2000c101b06 */
[----:B------:R-:W-:-:S02]  /*10690*/  ISETP.GE.AND P3, PT, R2, UR4, PT ;  /* 0x0000000402007c0c */ /* 0x000fc4000bf66270 */
[----:B------:R-:W-:Y:S02]  /*106a0*/  @!P0 LEA.HI R24, R24, R24, RZ, 0x1 ;  /* 0x0000001818188211 */ /* 0x000fe400078f08ff */
[----:B------:R-:W-:Y:S02]  /*106b0*/  @!P1 LEA.HI R28, R28, R28, RZ, 0x1 ;  /* 0x0000001c1c1c9211 */ /* 0x000fe400078f08ff */
[----:B0-----:R-:W-:Y:S02]  /*106c0*/  @!P0 LOP3.LUT R11, R24, 0xfffffffe, RZ, 0xc0, !PT ;  /* 0xfffffffe180b8812 */ /* 0x001fe400078ec0ff */
[----:B------:R-:W-:Y:S02]  /*106d0*/  @!P2 LEA.HI R0, R0, R0, RZ, 0x1 ;  /* 0x000000000000a211 */ /* 0x000fe400078f08ff */
[----:B-1----:R-:W-:Y:S01]  /*106e0*/  @!P1 LOP3.LUT R13, R28, 0xfffffffe, RZ, 0xc0, !PT ;  /* 0xfffffffe1c0d9812 */ /* 0x002fe200078ec0ff */
[----:B------:R-:W-:Y:S01]  /*106f0*/  @!P0 IMAD.WIDE R10, R11, 0x4, R4 ;  /* 0x000000040b0a8825 */ /* 0x000fe200078e0204 */
[----:B------:R-:W-:-:S02]  /*10700*/  @!P4 LEA.HI R20, R20, R20, RZ, 0x1 ;  /* 0x000000141414c211 */ /* 0x000fc400078f08ff */
        /* <DEDUP_REMOVED lines=22> */
[----:B-1----:R-:W-:Y:S01]  /*10870*/  @!P4 IMAD.WIDE R12, R19, 0x4, R4 ;  /* 0x00000004130cc825 */ /* 0x002fe200078e0204 */
[----:B--2---:R-:W-:-:S03]  /*10880*/  IADD3 R14, R3, 0xe8, RZ ;  /* 0x000000e8030e7810 */ /* 0x004fc60007ffe0ff */
[----:B------:R-:W-:Y:S01]  /*10890*/  @!P6 IMAD.WIDE R18, R25, 0x4, R4 ;  /* 0x000000041912e825 */ /* 0x000fe200078e0204 */
[----:B------:R1:W-:Y:S01]  /*108a0*/  @!P4 ST.E.64 desc[UR6][R12.64], R112 ;  /* 0x000000700c00c985 */ /* 0x0003e2000c101b06 */
[----:B------:R-:W-:Y:S02]  /*108b0*/  ISETP.GE.AND P4, PT, R14, UR4, PT ;  /* 0x000000040e007c0c */ /* 0x000fe4000bf86270 */
[C---:B------:R-:W-:Y:S01]  /*108c0*/  VIADD R21, R3.reuse, 0xe0 ;  /* 0x000000e003157836 */ /* 0x040fe20000000000 */
[----:B------:R2:W-:Y:S01]  /*108d0*/  @!P5 ST.E.64 desc[UR6][R16.64], R116 ;  /* 0x000000741000d985 */ /* 0x0005e2000c101b06 */
[C---:B------:R-:W-:Y:S01]  /*108e0*/  VIADD R15, R3.reuse, 0xf0 ;  /* 0x000000f0030f7836 */ /* 0x040fe20000000000 */
[----:B------:R-:W-:Y:S01]  /*108f0*/  @!P0 LEA.HI R0, R0, R0, RZ, 0x1 ;  /* 0x0000000000008211 */ /* 0x000fe200078f08ff */
[----:B0-----:R-:W-:Y:S01]  /*10900*/  VIADD R11, R3, 0xf8 ;  /* 0x000000f8030b7836 */ /* 0x001fe20000000000 */
[----:B------:R0:W-:Y:S01]  /*10910*/  @!P6 ST.E.64 desc[UR6][R18.64], R120 ;  /* 0x000000781200e985 */ /* 0x0001e2000c101b06 */
[----:B------:R-:W-:-:S02]  /*10920*/  ISETP.GE.AND P3, PT, R21, UR4, PT ;  /* 0x0000000415007c0c */ /* 0x000fc4000bf66270 */
[----:B------:R-:W-:Y:S02]  /*10930*/  ISETP.GE.AND P5, PT, R15, UR4, PT ;  /* 0x000000040f007c0c */ /* 0x000fe4000bfa6270 */
[----:B------:R-:W-:Y:S02]  /*10940*/  ISETP.GE.AND P6, PT, R11, UR4, PT ;  /* 0x000000040b007c0c */ /* 0x000fe4000bfc6270 */
[----:B------:R-:W-:Y:S02]  /*10950*/  @!P1 LEA.HI R2, R2, R2, RZ, 0x1 ;  /* 0x0000000202029211 */ /* 0x000fe400078f08ff */
[----:B------:R-:W-:Y:S02]  /*10960*/  @!P2 LEA.HI R20, R20, R20, RZ, 0x1 ;  /* 0x000000141414a211 */ /* 0x000fe400078f08ff */
[----:B------:R-:W-:Y:S02]  /*10970*/  @!P4 LEA.HI R14, R14, R14, RZ, 0x1 ;  /* 0x0000000e0e0ec211 */ /* 0x000fe400078f08ff */
[----:B-1----:R-:W-:-:S02]  /*10980*/  @!P1 LOP3.LUT R13, R2, 0xfffffffe, RZ, 0xc0, !PT ;  /* 0xfffffffe020d9812 */ /* 0x002fc400078ec0ff */
[----:B------:R-:W-:Y:S02]  /*10990*/  @!P3 LEA.HI R21, R21, R21, RZ, 0x1 ;  /* 0x000000151515b211 */ /* 0x000fe400078f08ff */
[----:B------:R-:W-:Y:S02]  /*109a0*/  @!P5 LEA.HI R10, R15, R15, RZ, 0x1 ;  /* 0x0000000f0f0ad211 */ /* 0x000fe400078f08ff */
[----:B------:R-:W-:Y:S02]  /*109b0*/  @!P6 LEA.HI R12, R11, R11, RZ, 0x1 ;  /* 0x0000000b0b0ce211 */ /* 0x000fe400078f08ff */
[----:B------:R-:W-:Y:S02]  /*109c0*/  @!P0 LOP3.LUT R11, R0, 0xfffffffe, RZ, 0xc0, !PT ;  /* 0xfffffffe000b8812 */ /* 0x000fe400078ec0ff */
[----:B------:R-:W-:Y:S02]  /*109d0*/  @!P2 LOP3.LUT R15, R20, 0xfffffffe, RZ, 0xc0, !PT ;  /* 0xfffffffe140fa812 */ /* 0x000fe400078ec0ff */
[----:B--2---:R-:W-:-:S02]  /*109e0*/  @!P3 LOP3.LUT R17, R21, 0xfffffffe, RZ, 0xc0, !PT ;  /* 0xfffffffe1511b812 */ /* 0x004fc400078ec0ff */
        /* <DEDUP_REMOVED lines=17> */
.L_x_2234:
[----:B------:R-:W-:Y:S05]  /*10b00*/  BSYNC B0 ;  /* 0x0000000000007941 */ /* 0x000fea0003800000 */
.L_x_2233:
[----:B------:R-:W-:Y:S01]  /*10b10*/  ISETP.GE.AND P0, PT, R9, R8, PT ;  /* 0x000000080900720c */ /* 0x000fe20003f06270 */
[----:B0---4-:R1:W4:Y:S04]  /*10b20*/  SHFL.IDX PT, R5, R7, 0x1, 0x1c1f ;  /* 0x003c1f0007057f89 */ /* 0x01132800000e0000 */
[----:B---3--:R1:W3:Y:S08]  /*10b30*/  SHFL.IDX PT, R4, R6, 0x1, 0x1c1f ;  /* 0x003c1f0006047f89 */ /* 0x0082f000000e0000 */
[----:B-1----:R-:W-:Y:S05]  /*10b40*/  @P0 BRA `(.L_x_2193) ;  /* 0x0000004c00d00947 */ /* 0x002fea0003800000 */
[C---:B--2---:R-:W-:Y:S01]  /*10b50*/  IADD3 R0, R3.reuse, 0x8, RZ ;  /* 0x0000000803007810 */ /* 0x044fe20007ffe0ff */
[C---:B------:R-:W-:Y:S01]  /*10b60*/  VIADD R2, R3.reuse, 0x10 ;  /* 0x0000001003027836 */ /* 0x040fe20000000000 */
[----:B------:R-:W-:Y:S01]  /*10b70*/  ULDC UR4, c[0x0][0xac8] ;  /* 0x0002b20000047ab9 */ /* 0x000fe20000000800 */
[C---:B------:R-:W-:Y:S01]  /*10b80*/  VIADD R12, R3.reuse, 0x18 ;  /* 0x00000018030c7836 */ /* 0x040fe20000000000 */
[----:B------:R-:W-:Y:S01]  /*10b90*/  ISETP.GE.AND P1, PT, R0, UR4, PT ;  /* 0x0000000400007c0c */ /* 0x000fe2000bf26270 */
[----:B------:R-:W-:Y:S01]  /*10ba0*/  ULDC.64 UR6, c[0x0][0x208] ;  /* 0x0000820000067ab9 */ /* 0x000fe20000000a00 */
[----:B------:R-:W-:Y:S01]  /*10bb0*/  ISETP.GE.AND P2, PT, R2, UR4, PT ;  /* 0x0000000402007c0c */ /* 0x000fe2000bf46270 */
[C---:B------:R-:W-:Y:S01]  /*10bc0*/  VIADD R15, R3.reuse, 0x40 ;  /* 0x00000040030f7836 */ /* 0x040fe20000000000 */
[C---:B------:R-:W-:Y:S01]  /*10bd0*/  ISETP.GE.AND P0, PT, R3.reuse, UR4, PT ;  /* 0x0000000403007c0c */ /* 0x040fe2000bf06270 */
[C---:B------:R-:W-:Y:S01]  /*10be0*/  VIADD R16, R3.reuse, 0x48 ;  /* 0x0000004803107836 */ /* 0x040fe20000000000 */
[C---:B------:R-:W-:Y:S01]  /*10bf0*/  IADD3 R13, R3.reuse, 0x20, RZ ;  /* 0x00000020030d7810 */ /* 0x040fe20007ffe0ff */
[----:B------:R-:W-:Y:S01]  /*10c00*/  VIADD R20, R3, 0x58 ;  /* 0x0000005803147836 */ /* 0x000fe20000000000 */
[----:B------:R-:W-:-:S02]  /*10c10*/  ISETP.GE.AND P5, PT, R12, UR4, PT ;  /* 0x000000040c007c0c */ /* 0x000fc4000bfa6270 */
[----:B------:R-:W-:Y:S02]  /*10c20*/  ISETP.GE.AND P6, PT, R13, UR4, PT ;  /* 0x000000040d007c0c */ /* 0x000fe4000bfc6270 */
[C---:B------:R-:W-:Y:S02]  /*10c30*/  IADD3 R14, R3.reuse, 0x38, RZ ;  /* 0x00000038030e7810 */ /* 0x040fe40007ffe0ff */
[----:B------:R-:W-:Y:S02]  /*10c40*/  @!P1 LEA.HI R0, R0, R0, RZ, 0x1 ;  /* 0x0000000000009211 */ /* 0x000fe400078f08ff */
[----:B------:R-:W-:Y:S01]  /*10c50*/  @!P2 LEA.HI R2, R2, R2, RZ, 0x1 ;  /* 0x000000020202a211 */ /* 0x000fe200078f08ff */
[C-C-:B---34-:R-:W-:Y:S01]  /*10c60*/  @!P0 IMAD.WIDE R6, R3.reuse, 0x4, R4.reuse ;  /* 0x0000000403068825 */ /* 0x158fe200078e0204 */
[----:B------:R-:W-:Y:S02]  /*10c70*/  @!P1 LOP3.LUT R9, R0, 0xfffffffe, RZ, 0xc0, !PT ;  /* 0xfffffffe00099812 */ /* 0x000fe400078ec0ff */
[----:B------:R-:W-:Y:S01]  /*10c80*/  @!P2 LOP3.LUT R11, R2, 0xfffffffe, RZ, 0xc0, !PT ;  /* 0xfffffffe020ba812 */ /* 0x000fe200078ec0ff */
[----:B------:R-:W-:Y:S01]  /*10c90*/  VIADD R0, R3, 0x28 ;  /* 0x0000002803007836 */ /* 0x000fe20000000000 */
[----:B------:R0:W-:Y:S01]  /*10ca0*/  @!P0 ST.E.64 desc[UR6][R6.64], R26 ;  /* 0x0000001a06008985 */ /* 0x0001e2000c101b06 */
[----:B------:R-:W-:Y:S01]  /*10cb0*/  @!P1 IMAD.WIDE R8, R9, 0x4, R4 ;  /* 0x0000000409089825 */ /* 0x000fe200078e0204 */
[----:B------:R-:W-:-:S02]  /*10cc0*/  ISETP.GE.AND P3, PT, R15, UR4, PT ;  /* 0x000000040f007c0c */ /* 0x000fc4000bf66270 */
[----:B------:R-:W-:Y:S01]  /*10cd0*/  ISETP.GE.AND P0, PT, R0, UR4, PT ;  /* 0x0000000400007c0c */ /* 0x000fe2000bf06270 */
[----:B------:R-:W-:Y:S01]  /*10ce0*/  @!P2 IMAD.WIDE R10, R11, 0x4, R4 ;  /* 0x000000040b0aa825 */ /* 0x000fe200078e0204 */
[----:B------:R1:W-:Y:S01]  /*10cf0*/  @!P1 ST.E.64 desc[UR6][R8.64], R30 ;  /* 0x0000001e08009985 */ /* 0x0003e2000c101b06 */
[----:B------:R-:W-:Y:S02]  /*10d00*/  ISETP.GE.AND P4, PT, R16, UR4, PT ;  /* 0x0000000410007c0c */ /* 0x000fe4000bf86270 */
[----:B------:R-:W-:Y:S01]  /*10d10*/  VIADD R2, R3, 0x30 ;  /* 0x0000003003027836 */ /* 0x000fe20000000000 */
[----:B------:R2:W-:Y:S01]  /*10d20*/  @!P2 ST.E.64 desc[UR6][R10.64], R34 ;  /* 0x000000220a00a985 */ /* 0x0005e2000c101b06 */
[----:B------:R-:W-:Y:S02]  /*10d30*/  ISETP.GE.AND P2, PT, R14, UR4, PT ;  /* 0x000000040e007c0c */ /* 0x000fe4000bf46270 */
[----:B------:R-:W-:Y:S02]  /*10d40*/  @!P5 LEA.HI R12, R12, R12, RZ, 0x1 ;  /* 0x0000000c0c0cd211 */ /* 0x000fe400078f08ff */
[----:B------:R-:W-:-:S02]  /*10d50*/  ISETP.GE.AND P1, PT, R2, UR4, PT ;  /* 0x0000000402007c0c */ /* 0x000fc4000bf26270 */
[----:B------:R-:W-:Y:S02]  /*10d60*/  @!P6 LEA.HI R13, R13, R13, RZ, 0x1 ;  /* 0x0000000d0d0de211 */ /* 0x000fe400078f08ff */
[----:B0-----:R-:W-:Y:S02]  /*10d70*/  @!P5 LOP3.LUT R7, R12, 0xfffffffe, RZ, 0xc0, !PT ;  /* 0xfffffffe0c07d812 */ /* 0x001fe400078ec0ff */
[----:B-1----:R-:W-:Y:S02]  /*10d80*/  @!P6 LOP3.LUT R9, R13, 0xfffffffe, RZ, 0xc0, !PT ;  /* 0xfffffffe0d09e812 */ /* 0x002fe400078ec0ff */
[----:B------:R-:W-:Y:S01]  /*10d90*/  @!P0 LEA.HI R0, R0, R0, RZ, 0x1 ;  /* 0x0000000000008211 */ /* 0x000fe200078f08ff */
[--C-:B------:R-:W-:Y:S01]  /*10da0*/  @!P5 IMAD.WIDE R6, R7, 0x4, R4.reuse ;  /* 0x000000040706d825 */ /* 0x100fe200078e0204 */
[----:B------:R-:W-:Y:S02]  /*10db0*/  @!P2 LEA.HI R14, R14, R14, RZ, 0x1 ;  /* 0x0000000e0e0ea211 */ /* 0x000fe400078f08ff */
[----:B--2---:R-:W-:Y:S01]  /*10dc0*/  @!P3 LEA.HI R10, R15, R15, RZ, 0x1 ;  /* 0x0000000f0f0ab211 */ /* 0x004fe200078f08ff */
[----:B------:R-:W-:Y:S01]  /*10dd0*/  @!P6 IMAD.WIDE R8, R9, 0x4, R4 ;  /* 0x000000040908e825 */ /* 0x000fe200078e0204 */
[----:B------:R-:W-:Y:S01]  /*10de0*/  @!P1 LEA.HI R2, R2, R2, RZ, 0x1 ;  /* 0x0000000202029211 */ /* 0x000fe200078f08ff */
[----:B------:R0:W-:Y:S01]  /*10df0*/  @!P5 ST.E.64 desc[UR6][R6.64], R38 ;  /* 0x000000260600d985 */ /* 0x0001e2000c101b06 */
[----:B------:R-:W-:-:S02]  /*10e00*/  @!P4 LEA.HI R16, R16, R16, RZ, 0x1 ;  /* 0x000000101010c211 */ /* 0x000fc400078f08ff */
[----:B------:R-:W-:Y:S01]  /*10e10*/  @!P0 LOP3.LUT R11, R0, 0xfffffffe, RZ, 0xc0, !PT ;  /* 0xfffffffe000b8812 */ /* 0x000fe200078ec0ff */
[----:B------:R1:W-:Y:S01]  /*10e20*/  @!P6 ST.E.64 desc[UR6][R8.64], R42 ;  /* 0x0000002a0800e985 */ /* 0x0003e2000c101b06 */
[----:B------:R-:W-:Y:S01]  /*10e30*/  @!P1 LOP3.LUT R13, R2, 0xfffffffe, RZ, 0xc0, !PT ;  /* 0xfffffffe020d9812 */ /* 0x000fe200078ec0ff */
[C---:B------:R-:W-:Y:S01]  /*10e40*/  VIADD R0, R3.reuse, 0x60 ;  /* 0x0000006003007836 */ /* 0x040fe20000000000 */
[----:B------:R-:W-:Y:S02]  /*10e50*/  @!P2 LOP3.LUT R15, R14, 0xfffffffe, RZ, 0xc0, !PT ;  /* 0xfffffffe0e0fa812 */ /* 0x000fe400078ec0ff */
[----:B------:R-:W-:Y:S02]  /*10e60*/  @!P3 LOP3.LUT R17, R10, 0xfffffffe, RZ, 0xc0, !PT ;  /* 0xfffffffe0a11b812 */ /* 0x000fe400078ec0ff */
        /* <DEDUP_REMOVED lines=8> */
[----:B------:R-:W-:Y:S02]  /*10ef0*/  IADD3 R2, R3, 0x68, RZ ;  /* 0x0000006803027810 */ /* 0x000fe40007ffe0ff */
[--C-:B------:R-:W-:Y:S01]  /*10f00*/  @!P2 IMAD.WIDE R10, R15, 0x4, R4.reuse ;  /* 0x000000040f0aa825 */ /* 0x100fe200078e0204 */
[----:B------:R1:W-:Y:S03]  /*10f10*/  @!P1 ST.E.64 desc[UR6][R8.64], R50 ;  /* 0x0000003208009985 */ /* 0x0003e6000c101b06 */
[----:B------:R-:W-:Y:S01]  /*10f20*/  @!P3 IMAD.WIDE R12, R17, 0x4, R4 ;  /* 0x00000004110cb825 */ /* 0x000fe200078e0204 */
[----:B------:R2:W-:Y:S01]  /*10f30*/  @!P2 ST.E.64 desc[UR6][R10.64], R54 ;  /* 0x000000360a00a985 */ /* 0x0005e2000c101b06 */
[----:B------:R-:W-:-:S02]  /*10f40*/  ISETP.GE.AND P2, PT, R16, UR4, PT ;  /* 0x0000000410007c0c */ /* 0x000fc4000bf46270 */
[----:B------:R-:W-:Y:S01]  /*10f50*/  @!P4 IMAD.WIDE R14, R19, 0x4, R4 ;  /* 0x00000004130ec825 */ /* 0x000fe200078e0204 */
[----:B------:R3:W-:Y:S01]  /*10f60*/  @!P3 ST.E.64 desc[UR6][R12.64], R58 ;  /* 0x0000003a0c00b985 */ /* 0x0007e2000c101b06 */
[C---:B------:R-:W-:Y:S02]  /*10f70*/  IADD3 R19, R3.reuse, 0x80, RZ ;  /* 0x0000008003137810 */ /* 0x040fe40007ffe0ff */
[----:B------:R-:W-:Y:S01]  /*10f80*/  VIADD R17, R3, 0x78 ;  /* 0x0000007803117836 */ /* 0x000fe20000000000 */
[----:B------:R4:W-:Y:S01]  /*10f90*/  @!P4 ST.E.64 desc[UR6][R14.64], R62 ;  /* 0x0000003e0e00c985 */ /* 0x0009e2000c101b06 */
[----:B------:R-:W-:Y:S02]  /*10fa0*/  ISETP.GE.AND P4, PT, R0, UR4, PT ;  /* 0x0000000400007c0c */ /* 0x000fe4000bf86270 */
[----:B------:R-:W-:Y:S02]  /*10fb0*/  ISETP.GE.AND P3, PT, R2, UR4, PT ;  /* 0x0000000402007c0c */ /* 0x000fe4000bf66270 */
[----:B------:R-:W-:-:S02]  /*10fc0*/  ISETP.GE.AND P1, PT, R17, UR4, PT ;  /* 0x0000000411007c0c */ /* 0x000fc4000bf26270 */
[----:B------:R-:W-:Y:S02]  /*10fd0*/  ISETP.GE.AND P0, PT, R19, UR4, PT ;  /* 0x0000000413007c0c */ /* 0x000fe4000bf06270 */
        /* <DEDUP_REMOVED lines=37> */
[----:B------:R-:W-:Y:S02]  /*11230*/  @!P6 LEA.HI R18, R18, R18, RZ, 0x1 ;  /* 0x000000121212e211 */ /* 0x000fe400078f08ff */
[----:B------:R-:W-:Y:S01]  /*11240*/  VIADD R19, R3, 0xb8 ;  /* 0x000000b803137836 */ /* 0x000fe20000000000 */
[----:B------:R-:W-:Y:S01]  /*11250*/  @!P0 ST.E.64 desc[UR6][R14.64], R90 ;  /* 0x0000005a0e008985 */ /* 0x000fe2000c101b06 */
[----:B------:R-:W-:-:S02]  /*11260*/  ISETP.GE.AND P0, PT, R0, UR4, PT ;  /* 0x0000000400007c0c */ /* 0x000fc4000bf06270 */
[----:B------:R-:W-:Y:S02]  /*11270*/  @!P5 LEA.HI R20, R20, R20, RZ, 0x1 ;  /* 0x000000141414d211 */ /* 0x000fe400078f08ff */
        /* <DEDUP_REMOVED lines=9> */
[----:B------:R0:W-:Y:S01]  /*11310*/  @!P6 ST.E.64 desc[UR6][R6.64], R94 ;  /* 0x0000005e0600e985 */ /* 0x0001e2000c101b06 */
[----:B------:R-:W-:Y:S02]  /*11320*/  @!P3 LEA.HI R16, R16, R16, RZ, 0x1 ;  /* 0x000000101010b211 */ /* 0x000fe400078f08ff */
[----:B--2---:R-:W-:Y:S01]  /*11330*/  @!P0 LOP3.LUT R11, R0, 0xfffffffe, RZ, 0xc0, !PT ;  /* 0xfffffffe000b8812 */ /* 0x004fe200078ec0ff */
[----:B------:R1:W-:Y:S01]  /*11340*/  @!P5 ST.E.64 desc[UR6][R8.64], R98 ;  /* 0x000000620800d985 */ /* 0x0003e2000c101b06 */
[----:B------:R-:W-:Y:S01]  /*11350*/  ISETP.GE.AND P5, PT, R18, UR4, PT ;  /* 0x0000000412007c0c */ /* 0x000fe2000bfa6270 */
[----:B------:R-:W-:Y:S01]  /*11360*/  VIADD R0, R3, 0xd0 ;  /* 0x000000d003007836 */ /* 0x000fe20000000000 */
[----:B------:R-:W-:Y:S02]  /*11370*/  @!P2 LEA.HI R17, R17, R17, RZ, 0x1 ;  /* 0x000000111111a211 */ /* 0x000fe400078f08ff */
[----:B------:R-:W-:-:S02]  /*11380*/  IADD3 R20, R3, 0xc8, RZ ;  /* 0x000000c803147810 */ /* 0x000fc40007ffe0ff */
[----:B------:R-:W-:Y:S02]  /*11390*/  @!P1 LEA.HI R19, R19, R19, RZ, 0x1 ;  /* 0x0000001313139211 */ /* 0x000fe400078f08ff */
[----:B---3--:R-:W-:Y:S01]  /*113a0*/  @!P4 LOP3.LUT R13, R2, 0xfffffffe, RZ, 0xc0, !PT ;  /* 0xfffffffe020dc812 */ /* 0x008fe200078ec0ff */
[--C-:B0-----:R-:W-:Y:S01]  /*113b0*/  @!P0 IMAD.WIDE R6, R11, 0x4, R4.reuse ;  /* 0x000000040b068825 */ /* 0x101fe200078e0204 */
[----:B------:R-:W-:Y:S02]  /*113c0*/  @!P3 LOP3.LUT R15, R16, 0xfffffffe, RZ, 0xc0, !PT ;  /* 0xfffffffe100fb812 */ /* 0x000fe400078ec0ff */
[----:B------:R-:W-:Y:S01]  /*113d0*/  @!P2 LOP3.LUT R17, R17, 0xfffffffe, RZ, 0xc0, !PT ;  /* 0xfffffffe1111a812 */ /* 0x000fe200078ec0ff */
[--C-:B-1----:R-:W-:Y:S01]  /*113e0*/  @!P4 IMAD.WIDE R8, R13, 0x4, R4.reuse ;  /* 0x000000040d08c825 */ /* 0x102fe200078e0204 */
[----:B------:R-:W-:Y:S01]  /*113f0*/  ISETP.GE.AND P6, PT, R20, UR4, PT ;  /* 0x0000000414007c0c */ /* 0x000fe2000bfc6270 */
[----:B------:R0:W-:Y:S01]  /*11400*/  @!P0 ST.E.64 desc[UR6][R6.64], R102 ;  /* 0x0000006606008985 */ /* 0x0001e2000c101b06 */
[----:B------:R-:W-:Y:S01]  /*11410*/  @!P1 LOP3.LUT R19, R19, 0xfffffffe, RZ, 0xc0, !PT ;  /* 0xfffffffe13139812 */ /* 0x000fe200078ec0ff */
[--C-:B------:R-:W-:Y:S01]  /*11420*/  @!P3 IMAD.WIDE R10, R15, 0x4, R4.reuse ;  /* 0x000000040f0ab825 */ /* 0x100fe200078e0204 */
[----:B------:R-:W-:Y:S01]  /*11430*/  ISETP.GE.AND P0, PT, R0, UR4, PT ;  /* 0x0000000400007c0c */ /* 0x000fe2000bf06270 */
[----:B------:R1:W-:Y:S01]  /*11440*/  @!P4 ST.E.64 desc[UR6][R8.64], R106 ;  /* 0x0000006a0800c985 */ /* 0x0003e2000c101b06 */
[----:B------:R-:W-:Y:S01]  /*11450*/  IADD3 R16, R3, 0xe0, RZ ;  /* 0x000000e003107810 */ /* 0x000fe20007ffe0ff */
[--C-:B------:R-:W-:Y:S01]  /*11460*/  @!P2 IMAD.WIDE R12, R17, 0x4, R4.reuse ;  /* 0x00000004110ca825 */ /* 0x100fe200078e0204 */
[----:B------:R-:W-:Y:S01]  /*11470*/  @!P5 LEA.HI R18, R18, R18, RZ, 0x1 ;  /* 0x000000121212d211 */ /* 0x000fe200078f08ff */
[----:B------:R2:W-:Y:S02]  /*11480*/  @!P3 ST.E.64 desc[UR6][R10.64], R110 ;  /* 0x0000006e0a00b985 */ /* 0x0005e4000c101b06 */
[----:B------:R-:W-:-:S02]  /*11490*/  @!P1 IMAD.WIDE R14, R19, 0x4, R4 ;  /* 0x00000004130e9825 */ /* 0x000fc400078e0204 */
[----:B------:R-:W-:Y:S01]  /*114a0*/  @!P2 ST.E.64 desc[UR6][R12.64], R114 ;  /* 0x000000720c00a985 */ /* 0x000fe2000c101b06 */
[----:B------:R-:W-:Y:S01]  /*114b0*/  ISETP.GE.AND P2, PT, R16, UR4, PT ;  /* 0x0000000410007c0c */ /* 0x000fe2000bf46270 */
[C---:B------:R-:W-:Y:S01]  /*114c0*/  VIADD R2, R3.reuse, 0xd8 ;  /* 0x000000d803027836 */ /* 0x040fe20000000000 */
[----:B0-----:R-:W-:Y:S01]  /*114d0*/  @!P5 LOP3.LUT R7, R18, 0xfffffffe, RZ, 0xc0, !PT ;  /* 0xfffffffe1207d812 */ /* 0x001fe200078ec0ff */
[C---:B------:R-:W-:Y:S01]  /*114e0*/  VIADD R17, R3.reuse, 0xe8 ;  /* 0x000000e803117836 */ /* 0x040fe20000000000 */
[----:B------:R-:W-:Y:S01]  /*114f0*/  @!P1 ST.E.64 desc[UR6][R14.64], R118 ;  /* 0x000000760e009985 */ /* 0x000fe2000c101b06 */
[----:B------:R-:W-:Y:S01]  /*11500*/  VIADD R19, R3, 0xf0 ;  /* 0x000000f003137836 */ /* 0x000fe20000000000 */
[----:B------:R-:W-:Y:S01]  /*11510*/  ISETP.GE.AND P1, PT, R2, UR4, PT ;  /* 0x0000000402007c0c */ /* 0x000fe2000bf26270 */
[----:B------:R-:W-:Y:S01]  /*11520*/  @!P5 IMAD.WIDE R6, R7, 0x4, R4 ;  /* 0x000000040706d825 */ /* 0x000fe200078e0204 */
[----:B------:R-:W-:Y:S02]  /*11530*/  @!P6 LEA.HI R20, R20, R20, RZ, 0x1 ;  /* 0x000000141414e211 */ /* 0x000fe400078f08ff */
[----:B------:R-:W-:-:S02]  /*11540*/  ISETP.GE.AND P3, PT, R17, UR4, PT ;  /* 0x0000000411007c0c */ /* 0x000fc4000bf66270 */
[----:B------:R-:W-:Y:S01]  /*11550*/  ISETP.GE.AND P4, PT, R19, UR4, PT ;  /* 0x0000000413007c0c */ /* 0x000fe2000bf86270 */
[----:B------:R0:W-:Y:S01]  /*11560*/  @!P5 ST.E.64 desc[UR6][R6.64], R122 ;  /* 0x0000007a0600d985 */ /* 0x0001e2000c101b06 */
[----:B------:R-:W-:Y:S02]  /*11570*/  @!P0 LEA.HI R0, R0, R0, RZ, 0x1 ;  /* 0x0000000000008211 */ /* 0x000fe400078f08ff */
[----:B-1----:R-:W-:Y:S02]  /*11580*/  @!P6 LOP3.LUT R9, R20, 0xfffffffe, RZ, 0xc0, !PT ;  /* 0xfffffffe1409e812 */ /* 0x002fe400078ec0ff */
[----:B--2---:R-:W-:Y:S02]  /*11590*/  @!P0 LOP3.LUT R11, R0, 0xfffffffe, RZ, 0xc0, !PT ;  /* 0xfffffffe000b8812 */ /* 0x004fe400078ec0ff */
[----:B------:R-:W-:Y:S01]  /*115a0*/  @!P1 LEA.HI R2, R2, R2, RZ, 0x1 ;  /* 0x0000000202029211 */ /* 0x000fe200078f08ff */
[----:B------:R-:W-:Y:S01]  /*115b0*/  @!P6 IMAD.WIDE R8, R9, 0x4, R4 ;  /* 0x000000040908e825 */ /* 0x000fe200078e0204 */
[----:B------:R-:W-:-:S02]  /*115c0*/  @!P2 LEA.HI R16, R16, R16, RZ, 0x1 ;  /* 0x000000101010a211 */ /* 0x000fc400078f08ff */
[----:B------:R-:W-:Y:S02]  /*115d0*/  IADD3 R3, R3, 0xf8, RZ ;  /* 0x000000f803037810 */ /* 0x000fe40007ffe0ff */
[----:B------:R-:W-:Y:S01]  /*115e0*/  @!P3 LEA.HI R17, R17, R17, RZ, 0x1 ;  /* 0x000000111111b211 */ /* 0x000fe200078f08ff */
[----:B0-----:R-:W-:Y:S01]  /*115f0*/  @!P0 IMAD.WIDE R6, R11, 0x4, R4 ;  /* 0x000000040b068825 */ /* 0x001fe200078e0204 */
[----:B------:R0:W-:Y:S01]  /*11600*/  @!P6 ST.E.64 desc[UR6][R8.64], R126 ;  /* 0x0000007e0800e985 */ /* 0x0001e2000c101b06 */
[----:B------:R-:W-:Y:S02]  /*11610*/  @!P4 LEA.HI R19, R19, R19, RZ, 0x1 ;  /* 0x000000131313c211 */ /* 0x000fe400078f08ff */
[----:B------:R-:W-:Y:S01]  /*11620*/  @!P1 LOP3.LUT R13, R2, 0xfffffffe, RZ, 0xc0, !PT ;  /* 0xfffffffe020d9812 */ /* 0x000fe200078ec0ff */
[----:B------:R1:W-:Y:S01]  /*11630*/  @!P0 ST.E.64 desc[UR6][R6.64], R130 ;  /* 0x0000008206008985 */ /* 0x0003e2000c101b06 */
[----:B------:R-:W-:Y:S02]  /*11640*/  @!P2 LOP3.LUT R15, R16, 0xfffffffe, RZ, 0xc0, !PT ;  /* 0xfffffffe100fa812 */ /* 0x000fe400078ec0ff */
[----:B------:R-:W-:-:S02]  /*11650*/  ISETP.GE.AND P0, PT, R3, UR4, PT ;  /* 0x0000000403007c0c */ /* 0x000fc4000bf06270 */
[----:B------:R-:W-:Y:S01]  /*11660*/  @!P3 LOP3.LUT R17, R17, 0xfffffffe, RZ, 0xc0, !PT ;  /* 0xfffffffe1111b812 */ /* 0x000fe200078ec0ff */
[----:B------:R-:W-:Y:S01]  /*11670*/  @!P2 IMAD.WIDE R10, R15, 0x4, R4 ;  /* 0x000000040f0aa825 */ /* 0x000fe200078e0204 */
[----:B------:R-:W-:-:S03]  /*11680*/  @!P4 LOP3.LUT R19, R19, 0xfffffffe, RZ, 0xc0, !PT ;  /* 0xfffffffe1313c812 */ /* 0x000fc600078ec0ff */
[----:B0-----:R-:W-:-:S04]  /*11690*/  @!P1 IMAD.WIDE R8, R13, 0x4, R4 ;  /* 0x000000040d089825 */ /* 0x001fc800078e0204 */
        /* <DEDUP_REMOVED lines=13> */
.L_x_2232:
        /* <DEDUP_REMOVED lines=12> */
[----:B------:R-:W-:Y:S01]  /*11830*/  ISETP.NE.AND P0, PT, R6, 0x1, PT ;  /* 0x000000010600780c */ /* 0x000fe20003f05270 */
[----:B------:R-:W0:Y:S01]  /*11840*/  S2UR UR7, SR_CTAID.Z ;  /* 0x00000000000779c3 */ /* 0x000e220000002700 */
[----:B------:R-:W-:Y:S01]  /*11850*/  R2UR UR11, R23 ;  /* 0x00000000170b72ca */ /* 0x000fe200000e0000 */
[----:B------:R-:W-:Y:S01]  /*11860*/  ULDC.64 UR8, c[0x0][0xbd0] ;  /* 0x0002f40000087ab9 */ /* 0x000fe20000000a00 */
[----:B------:R-:W-:Y:S01]  /*11870*/  IMAD.MOV.U32 R5, RZ, RZ, R0 ;  /* 0x000000ffff057224 */ /* 0x000fe200078e0000 */
        /* <DEDUP_REMOVED lines=9> */
[----:B------:R-:W-:Y:S01]  /*11910*/  MOV R3, UR5 ;  /* 0x0000000500037c02 */ /* 0x000fe20008000f00 */
[----:B------:R-:W-:Y:S01]  /*11920*/  UIADD3 UR6, UR5, UR6, URZ ;  /* 0x0000000605067290 */ /* 0x000fe2000fffe03f */
[----:B------:R-:W-:Y:S02]  /*11930*/  IMAD.U32 R2, RZ, RZ, UR4 ;  /* 0x00000004ff027e24 */ /* 0x000fe4000f8e00ff */
[----:B------:R-:W-:Y:S02]  /*11940*/  ULDC.64 UR4, c[0x0][0xbe0] ;  /* 0x0002f80000047ab9 */ /* 0x000fe40000000a00 */
[----:B------:R-:W0:Y:S01]  /*11950*/  S2UR UR10, SR_CTAID.Y ;  /* 0x00000000000a79c3 */ /* 0x000e220000002600 */
[----:B------:R-:W-:-:S02]  /*11960*/  IMAD.U32 R3, RZ, RZ, UR6 ;  /* 0x00000006ff037e24 */ /* 0x000fc4000f8e00ff */
[C---:B-1----:R-:W-:Y:S02]  /*11970*/  IMAD R12, R10.reuse, UR8, RZ ;  /* 0x000000080a0c7c24 */ /* 0x042fe4000f8e02ff */
[----:B------:R-:W-:-:S03]  /*11980*/  IMAD.WIDE.U32 R2, R10, UR7, R2 ;  /* 0x000000070a027c25 */ /* 0x000fc6000f8e0002 */
[----:B------:R-:W0:Y:S01]  /*11990*/  LDC R8, c[0x0][0xc50] ;  /* 0x00031400ff087b82 */ /* 0x000e220000000800 */
[----:B--2---:R-:W-:-:S04]  /*119a0*/  @P0 IMAD.HI.U32 R4, R0, R7, RZ ;  /* 0x0000000700040227 */ /* 0x004fc800078e00ff */
[----:B------:R-:W-:Y:S02]  /*119b0*/  IMAD R7, RZ, RZ, -UR11 ;  /* 0x8000000bff077e24 */ /* 0x000fe4000f8e02ff */
[----:B------:R-:W-:Y:S01]  /*119c0*/  IMAD R11, R11, UR7, R12 ;  /* 0x000000070b0b7c24 */ /* 0x000fe2000f8e020c */
[----:B---3--:R-:W-:-:S03]  /*119d0*/  @P0 SHF.R.U32.HI R5, RZ, R9, R4 ;  /* 0x00000009ff050219 */ /* 0x008fc60000011604 */
[----:B------:R-:W-:Y:S02]  /*119e0*/  IMAD.IADD R3, R11, 0x1, R3 ;  /* 0x000000010b037824 */ /* 0x000fe400078e0203 */
[----:B0-----:R-:W-:Y:S01]  /*119f0*/  IMAD R9, R8, R7, UR10 ;  /* 0x0000000a08097e24 */ /* 0x001fe2000f8e0207 */
[----:B------:R-:W-:-:S03]  /*11a00*/  IADD3 R7, -R5, RZ, RZ ;  /* 0x000000ff05077210 */ /* 0x000fc60007ffe1ff */
        /* <DEDUP_REMOVED lines=20> */
.L_x_2191:
        /* <DEDUP_REMOVED lines=18> */
.L_x_2235:
[----:B------:R-:W-:Y:S01]  /*11c70*/  ULDC UR42, c[0x0][0xc50] ;  /* 0x00031400002a7ab9 */ /* 0x000fe20000000800 */
[----:B------:R-:W-:Y:S01]  /*11c80*/  UMOV UR39, UR6 ;  /* 0x0000000600277c82 */ /* 0x000fe20008000000 */
[----:B------:R-:W-:-:S11]  /*11c90*/  UISETP.NE.AND UP0, UPT, UR42, 0x1, UPT ;  /* 0x000000012a00788c */ /* 0x000fd6000bf05270 */
[----:B------:R-:W-:Y:S01]  /*11ca0*/  @UP0 ULDC UR4, c[0x0][0xc54] ;  /* 0x0003150000040ab9 */ /* 0x000fe20000000800 */
[----:B------:R-:W-:Y:S01]  /*11cb0*/  @UP0 ULDC UR7, c[0x0][0xc58] ;  /* 0x0003160000070ab9 */ /* 0x000fe20000000800 */
[----:B------:R-:W-:-:S04]  /*11cc0*/  UIMAD.WIDE.U32 UR4, UR6, UR4, URZ ;  /* 0x00000004060472a5 */ /* 0x000fc8000f8e003f */
[----:B------:R-:W-:-:S12]  /*11cd0*/  @UP0 USHF.R.U32.HI UR39, URZ, UR7, UR5 ;  /* 0x000000073f270299 */ /* 0x000fd80008011605 */
.L_x_2236:
        /* <DEDUP_REMOVED lines=12> */
[----:B0-----:R-:W-:-:S04]  /*11da0*/  ISETP.NE.U32.AND P0, PT, R2, RZ, PT ;  /* 0x000000ff0200720c */ /* 0x001fc80003f05070 */
[----:B------:R-:W-:-:S13]  /*11db0*/  ISETP.NE.AND.EX P0, PT, R3, RZ, PT, P0 ;  /* 0x000000ff0300720c */ /* 0x000fda0003f05300 */
[----:B------:R-:W0:Y:S08]  /*11dc0*/  @P0 LDC.64 R2, c[0x0][0xa28] ;  /* 0x00028a00ff020b82 */ /* 0x000e300000000a00 */
[----:B------:R-:W1:Y:S01]  /*11dd0*/  S2UR UR46, SR_CTAID.X ;  /* 0x00000000002e79c3 */ /* 0x000e620000002500 */
[----:B0-----:R-:W-:-:S05]  /*11de0*/  @P0 IMAD.WIDE R2, R26, 0x4, R2 ;  /* 0x000000041a020825 */ /* 0x001fca00078e0202 */
[----:B------:R0:W5:Y:S01]  /*11df0*/  @P0 LDG.E R23, desc[UR4][R2.64] ;  /* 0x0000000402170981 */ /* 0x000162000c1e1900 */
[----:B------:R-:W-:Y:S01]  /*11e00*/  ULDC UR4, c[0x0][0x448] ;  /* 0x0001120000047ab9 */ /* 0x000fe20000000800 */
[----:B------:R-:W-:Y:S02]  /*11e10*/  USHF.R.U32.HI UR9, URZ, 0x10, UR42 ;  /* 0x000000103f097899 */ /* 0x000fe4000801162a */
[----:B------:R-:W-:Y:S02]  /*11e20*/  UISETP.NE.AND UP1, UPT, UR4, 0x1, UPT ;  /* 0x000000010400788c */ /* 0x000fe4000bf25270 */
[----:B-1----:R-:W-:Y:S01]  /*11e30*/  ULEA UR6, UR46, 0x7f, 0x7 ;  /* 0x0000007f2e067891 */ /* 0x002fe2000f8e383f */
[----:B------:R-:W-:Y:S01]  /*11e40*/  ULDC.64 UR4, c[0x0][0x418] ;  /* 0x0001060000047ab9 */ /* 0x000fe20000000a00 */
[----:B------:R-:W-:Y:S02]  /*11e50*/  UP2UR UR47, UPR, URZ, 0x2 ;  /* 0x000000023f2f7883 */ /* 0x000fe40008000000 */
[----:B------:R-:W-:-:S02]  /*11e60*/  UISETP.NE.U32.AND UP0, UPT, UR4, URZ, UPT ;  /* 0x0000003f0400728c */ /* 0x000fc4000bf05070 */
[----:B------:R-:W-:Y:S02]  /*11e70*/  ULOP3.LUT UR42, UR42, 0xffff, URZ, 0xc0, !UPT ;  /* 0x0000ffff2a2a7892 */ /* 0x000fe4000f8ec03f */
[----:B------:R-:W-:Y:S01]  /*11e80*/  UISETP.NE.AND.EX UP0, UPT, UR5, URZ, UPT, UP0 ;  /* 0x0000003f0500728c */ /* 0x000fe2000bf05300 */
[----:B------:R-:W-:Y:S02]  /*11e90*/  ULDC UR4, c[0x0][0x424] ;  /* 0x0001090000047ab9 */ /* 0x000fe40000000800 */
[----:B------:R-:W-:Y:S01]  /*11ea0*/  @UP1 ULDC UR5, c[0x0][0x44c] ;  /* 0x0001130000051ab9 */ /* 0x000fe20000000800 */
[----:B------:R-:W-:Y:S02]  /*11eb0*/  USEL UR40, UR4, 0x1, UP0 ;  /* 0x0000000104287887 */ /* 0x000fe40008000000 */
[----:B------:R-:W-:Y:S02]  /*11ec0*/  UIMAD.WIDE.U32 UR4, UR6, UR5, URZ ;  /* 0x00000005060472a5 */ /* 0x000fe4000f8e003f */
[----:B------:R-:W-:Y:S01]  /*11ed0*/  UIMAD UR40, UR40, UR7, URZ ;  /* 0x00000007282872a4 */ /* 0x000fe2000f8e023f */
[----:B------:R-:W-:-:S02]  /*11ee0*/  UMOV UR38, URZ ;  /* 0x0000003f00267c82 */ /* 0x000fc40008000000 */
[----:B------:R-:W-:Y:S01]  /*11ef0*/  @UP1 ULDC UR7, c[0x0][0x450] ;  /* 0x0001140000071ab9 */ /* 0x000fe20000000800 */
[----:B------:R-:W-:Y:S02]  /*11f00*/  UIADD3 UR4, UR40, 0x4f, URZ ;  /* 0x0000004f28047890 */ /* 0x000fe4000fffe03f */
[----:B------:R-:W-:Y:S02]  /*11f10*/  @UP1 USHF.R.U32.HI UR6, URZ, UR7, UR5 ;  /* 0x000000073f061299 */ /* 0x000fe40008011605 */
[----:B------:R-:W-:-:S04]  /*11f20*/  UIADD3 UR5, UR40, 0x50, -UR8 ;  /* 0x0000005028057890 */ /* 0x000fc8000fffe808 */
[----:B------:R-:W-:Y:S02]  /*11f30*/  UIADD3 UR6, UR5, UR6, URZ ;  /* 0x0000000605067290 */ /* 0x000fe4000fffe03f */
[----:B------:R-:W-:Y:S02]  /*11f40*/  UIMAD.WIDE UR4, UR4, 0x66666667, URZ ;  /* 0x66666667040478a5 */ /* 0x000fe4000f8e023f */
[----:B------:R-:W-:Y:S02]  /*11f50*/  UIMAD.WIDE UR6, UR6, 0x66666667, URZ ;  /* 0x66666667060678a5 */ /* 0x000fe4000f8e023f */
[----:B------:R-:W-:Y:S02]  /*11f60*/  USHF.R.U32.HI UR41, URZ, 0x1f, UR5 ;  /* 0x0000001f3f297899 */ /* 0x000fe40008011605 */
[----:B------:R-:W-:Y:S02]  /*11f70*/  USHF.R.U32.HI UR43, URZ, 0x1f, UR7 ;  /* 0x0000001f3f2b7899 */ /* 0x000fe40008011607 */
[----:B------:R-:W-:-:S02]  /*11f80*/  ULEA.HI.SX32 UR41, UR5, UR41, 0x1b ;  /* 0x0000002905297291 */ /* 0x000fc4000f8fda3f */
[----:B------:R-:W-:-:S04]  /*11f90*/  ULEA.HI.SX32 UR43, UR7, UR43, 0x1b ;  /* 0x0000002b072b7291 */ /* 0x000fc8000f8fda3f */
[----:B------:R-:W-:-:S04]  /*11fa0*/  UISETP.LT.AND UP0, UPT, UR41, UR43, UPT ;  /* 0x0000002b2900728c */ /* 0x000fc8000bf01270 */
[----:B------:R-:W-:Y:S02]  /*11fb0*/  USEL UR11, UR41, UR43, UP0 ;  /* 0x0000002b290b7287 */ /* 0x000fe40008000000 */
[----:B------:R-:W-:Y:S02]  /*11fc0*/  UISETP.NE.AND UP0, UPT, UR9, URZ, UPT ;  /* 0x0000003f0900728c */ /* 0x000fe4000bf05270 */
[----:B------:R-:W-:-:S06]  /*11fd0*/  UISETP.GE.AND UP1, UPT, UR11, 0x1, UPT ;  /* 0x000000010b00788c */ /* 0x000fcc000bf26270 */
[----:B------:R-:W-:-:S03]  /*11fe0*/  PLOP3.LUT P0, PT, PT, PT, UP1, 0x80, 0x0 ;  /* 0x000000000000781c */ /* 0x000fc60003f0f018 */
[----:B------:R-:W-:-:S10]  /*11ff0*/  @!UP0 ULDC UR9, c[0x0][0x9f0] ;  /* 0x00027c0000098ab9 */ /* 0x000fd40000000800 */
[----:B0-----:R-:W-:Y:S05]  /*12000*/  @!P0 BRA `(.L_x_2238) ;  /* 0x0000000000788947 */ /* 0x001fea0003800000 */
[----:B------:R-:W-:Y:S01]  /*12010*/  IABS R2, UR9 ;  /* 0x0000000900027c13 */ /* 0x000fe20008000000 */
[----:B------:R-:W-:Y:S02]  /*12020*/  UIADD3 UR6, UR9, -0x1, UR11 ;  /* 0xffffffff09067890 */ /* 0x000fe4000fffe00b */
[----:B------:R-:W-:Y:S01]  /*12030*/  IABS R5, UR9 ;  /* 0x0000000900057c13 */ /* 0x000fe20008000000 */
[----:B------:R-:W-:Y:S01]  /*12040*/  UMOV UR4, URZ ;  /* 0x0000003f00047c82 */ /* 0x000fe20008000000 */
[----:B------:R-:W-:Y:S02]  /*12050*/  R2UR UR10, R2 ;  /* 0x00000000020a72ca */ /* 0x000fe400000e0000 */
[----:B------:R-:W-:Y:S01]  /*12060*/  IABS R4, UR6 ;  /* 0x0000000600047c13 */ /* 0x000fe20008000000 */
[----:B------:R-:W-:-:S03]  /*12070*/  ULOP3.LUT UR6, UR6, UR9, URZ, 0x3c, !UPT ;  /* 0x0000000906067292 */ /* 0x000fc6000f8e3c3f */
[----:B------:R-:W-:-:S07]  /*12080*/  R2UR UR8, R4 ;  /* 0x00000000040872ca */ /* 0x000fce00000e0000 */
        /* <DEDUP_REMOVED lines=22> */
.L_x_2238:
[----:B------:R-:W-:Y:S02]  /*121f0*/  UIMAD UR48, UR42, UR38, URZ ;  /* 0x000000262a3072a4 */ /* 0x000fe4000f8e023f */
[----:B------:R-:W-:Y:S02]  /*12200*/  IMAD.U32 R2, RZ, RZ, UR38 ;  /* 0x00000026ff027e24 */ /* 0x000fe4000f8e00ff */
[----:B------:R-:W-:Y:S02]  /*12210*/  IMAD.MOV.U32 R6, RZ, RZ, 0x1 ;  /* 0x00000001ff067424 */ /* 0x000fe400078e00ff */
[----:B------:R-:W-:-:S05]  /*12220*/  IMAD.U32 R19, RZ, RZ, UR48 ;  /* 0x00000030ff137e24 */ /* 0x000fca000f8e00ff */
[----:B------:R-:W-:Y:S02]  /*12230*/  VIADDMNMX R19, R19, R2, UR11, PT ;  /* 0x0000000b13137e46 */ /* 0x000fe4000b800102 */
[----:B------:R-:W-:Y:S02]  /*12240*/  MOV R2, RZ ;  /* 0x000000ff00027202 */ /* 0x000fe40000000f00 */
        /* <DEDUP_REMOVED lines=25> */
.L_x_2239:
        /* <DEDUP_REMOVED lines=20> */
.L_x_2241:
[----:B------:R0:W1:Y:S01]  /*12520*/  LDC.64 R2, c[0x4][R16] ;  /* 0x0100000010027b82 */ /* 0x0000620000000a00 */
[----:B------:R-:W-:Y:S01]  /*12530*/  ULDC.64 UR4, c[0x4][0x138] ;  /* 0x01004e0000047ab9 */ /* 0x000fe20000000a00 */
[----:B------:R-:W-:Y:S01]  /*12540*/  ULDC.64 UR6, c[0x4][0x140] ;  /* 0x0100500000067ab9 */ /* 0x000fe20000000a00 */
[----:B------:R-:W-:Y:S01]  /*12550*/  IMAD.U32 R4, RZ, RZ, UR4 ;  /* 0x00000004ff047e24 */ /* 0x000fe2000f8e00ff */
        /* <DEDUP_REMOVED lines=11> */
.L_x_2240:
[----:B------:R-:W0:Y:S01]  /*12610*/  LDC.64 R2, c[0x0][0x9f8] ;  /* 0x00027e00ff027b82 */ /* 0x000e220000000a00 */
[----:B------:R-:W-:Y:S01]  /*12620*/  IMAD.MOV.U32 R34, RZ, RZ, R26 ;  /* 0x000000ffff227224 */ /* 0x000fe200078e001a */
[----:B------:R-:W-:-:S06]  /*12630*/  ULDC.64 UR4, c[0x0][0x208] ;  /* 0x0000820000047ab9 */ /* 0x000fcc0000000a00 */
[----:B------:R-:W1:Y:S01]  /*12640*/  LDC R18, c[0x0][0x430] ;  /* 0x00010c00ff127b82 */ /* 0x000e620000000800 */
[----:B0-----:R-:W-:-:S04]  /*12650*/  ISETP.NE.U32.AND P0, PT, R2, RZ, PT ;  /* 0x000000ff0200720c */ /* 0x001fc80003f05070 */
[----:B------:R-:W-:-:S13]  /*12660*/  ISETP.NE.AND.EX P0, PT, R3, RZ, PT, P0 ;  /* 0x000000ff0300720c */ /* 0x000fda0003f05300 */
[----:B------:R-:W0:Y:S02]  /*12670*/  @P0 LDC.64 R2, c[0x0][0x9f8] ;  /* 0x00027e00ff020b82 */ /* 0x000e240000000a00 */
[----:B0-----:R-:W-:-:S05]  /*12680*/  @P0 IMAD.WIDE R2, R26, 0x4, R2 ;  /* 0x000000041a020825 */ /* 0x001fca00078e0202 */
[----:B------:R0:W2:Y:S01]  /*12690*/  @P0 LDG.E R34, desc[UR4][R2.64] ;  /* 0x0000000402220981 */ /* 0x0000a2000c1e1900 */
[----:B------:R-:W-:Y:S01]  /*126a0*/  SHF.L.U32 R24, R25, 0x4, RZ ;  /* 0x0000000419187819 */ /* 0x000fe200000006ff */
[----:B------:R-:W-:Y:S01]  /*126b0*/  VIADD R29, R19, 0xffffffff ;  /* 0xffffffff131d7836 */ /* 0x000fe20000000000 */
[----:B------:R-:W-:Y:S02]  /*126c0*/  LOP3.LUT R6, R25, 0x7f, RZ, 0xc0, !PT ;  /* 0x0000007f19067812 */ /* 0x000fe400078ec0ff */
[----:B------:R-:W-:Y:S02]  /*126d0*/  LOP3.LUT R24, R24, 0x70, RZ, 0xc0, !PT ;  /* 0x0000007018187812 */ /* 0x000fe400078ec0ff */
[----:B------:R-:W-:Y:S02]  /*126e0*/  SHF.R.U32.HI R0, RZ, 0x3, R6 ;  /* 0x00000003ff007819 */ /* 0x000fe40000011606 */
[----:B-1----:R-:W-:Y:S02]  /*126f0*/  ISETP.NE.AND P1, PT, R18, 0x1, PT ;  /* 0x000000011200780c */ /* 0x002fe40003f25270 */
[----:B------:R-:W-:-:S02]  /*12700*/  LOP3.LUT R17, R24, R0, RZ, 0xfc, !PT ;  /* 0x0000000018117212 */ /* 0x000fc400078efcff */
[----:B------:R-:W-:-:S03]  /*12710*/  LOP3.LUT R16, R16, 0xffffffbf, RZ, 0xc0, !PT ;  /* 0xffffffbf10107812 */ /* 0x000fc600078ec0ff */
[----:B------:R-:W-:-:S04]  /*12720*/  IMAD R4, R29, 0x50, R17 ;  /* 0x000000501d047824 */ /* 0x000fc800078e0211 */
[C---:B-----5:R-:W-:Y:S01]  /*12730*/  IMAD.IADD R7, R4.reuse, 0x1, R23 ;  /* 0x0000000104077824 */ /* 0x060fe200078e0217 */
[----:B------:R-:W-:Y:S01]  /*12740*/  ISETP.GE.AND P0, PT, R4, UR40, PT ;  /* 0x0000002804007c0c */ /* 0x000fe2000bf06270 */
[----:B------:R-:W1:Y:S01]  /*12750*/  @P1 LDC R0, c[0x0][0x434] ;  /* 0x00010d00ff001b82 */ /* 0x000e620000000800 */
[----:B------:R-:W-:Y:S02]  /*12760*/  @P1 LOP3.LUT R16, R16, 0x40, RZ, 0xfc, !PT ;  /* 0x0000004010101812 */ /* 0x000fe400078efcff */
[----:B------:R-:W-:Y:S02]  /*12770*/  ISETP.GT.U32.OR P0, PT, R17, 0x4f, P0 ;  /* 0x0000004f1100780c */ /* 0x000fe40000704470 */
[----:B------:R-:W-:-:S03]  /*12780*/  MOV R10, R7 ;  /* 0x00000007000a7202 */ /* 0x000fc60000000f00 */
[----:B0-----:R-:W0:Y:S08]  /*12790*/  @P1 LDC R3, c[0x0][0x438] ;  /* 0x00010e00ff031b82 */ /* 0x001e300000000800 */
[----:B------:R-:W3:Y:S08]  /*127a0*/  @!P0 LDC.64 R8, c[0x0][0x428] ;  /* 0x00010a00ff088b82 */ /* 0x000ef00000000a00 */
[----:B------:R-:W4:Y:S01]  /*127b0*/  @!P0 LDC.64 R4, c[0x0][0x418] ;  /* 0x00010600ff048b82 */ /* 0x000f220000000a00 */
[----:B-1----:R-:W-:-:S05]  /*127c0*/  @P1 IMAD.HI.U32 R0, R7, R0, RZ ;  /* 0x0000000007001227 */ /* 0x002fca00078e00ff */
[----:B0-----:R-:W-:-:S04]  /*127d0*/  @P1 SHF.R.U32.HI R10, RZ, R3, R0 ;  /* 0x00000003ff0a1219 */ /* 0x001fc80000011600 */
[--C-:B------:R-:W-:Y:S01]  /*127e0*/  @!P0 SHF.R.S32.HI R3, RZ, 0x1f, R10.reuse ;  /* 0x0000001fff038819 */ /* 0x100fe2000001140a */
[----:B------:R-:W-:Y:S01]  /*127f0*/  @!P0 IMAD.MOV.U32 R2, RZ, RZ, R10 ;  /* 0x000000ffff028224 */ /* 0x000fe200078e000a */
[----:B------:R-:W-:Y:S02]  /*12800*/  LOP3.LUT R16, R16, 0xffffffef, RZ, 0xc0, !PT ;  /* 0xffffffef10107812 */ /* 0x000fe400078ec0ff */
[----:B--2---:R-:W-:Y:S01]  /*12810*/  SHF.R.S32.HI R11, RZ, 0x1f, R34 ;  /* 0x0000001fff0b7819 */ /* 0x004fe20000011422 */
[----:B---3--:R-:W-:-:S04]  /*12820*/  @!P0 IMAD.WIDE.U32 R2, R34, R8, R2 ;  /* 0x0000000822028225 */ /* 0x008fc800078e0002 */
[----:B------:R-:W-:Y:S01]  /*12830*/  @!P0 IMAD R0, R11, R8, RZ ;  /* 0x000000080b008224 */ /* 0x000fe200078e02ff */
[----:B----4-:R-:W-:Y:S01]  /*12840*/  @!P0 LEA R4, P1, R2, R4, 0x2 ;  /* 0x0000000402048211 */ /* 0x010fe200078210ff */
[----:B------:R0:W-:Y:S02]  /*12850*/  STL [R1], R11 ;  /* 0x0000000b01007387 */ /* 0x0001e40000100800 */
[----:B------:R-:W-:-:S04]  /*12860*/  @!P0 IMAD R9, R34, R9, R0 ;  /* 0x0000000922098224 */ /* 0x000fc800078e0200 */
[----:B------:R-:W-:-:S05]  /*12870*/  @!P0 IMAD.IADD R0, R3, 0x1, R9 ;  /* 0x0000000103008824 */ /* 0x000fca00078e0209 */
[----:B------:R-:W-:Y:S02]  /*12880*/  @!P0 LEA.HI.X R5, R2, R5, R0, 0x2, P1 ;  /* 0x0000000502058211 */ /* 0x000fe400008f1400 */
[----:B------:R-:W-:-:S06]  /*12890*/  MOV R0, RZ ;  /* 0x000000ff00007202 */ /* 0x000fcc0000000f00 */
[----:B------:R1:W5:Y:S01]  /*128a0*/  @!P0 LDG.E R0, desc[UR4][R4.64] ;  /* 0x0000000404008981 */ /* 0x000362000c1e1900 */
[----:B------:R-:W-:Y:S01]  /*128b0*/  ULDC UR4, c[0x0][0x2f4] ;  /* 0x0000bd0000047ab9 */ /* 0x000fe20000000800 */
[----:B------:R-:W-:Y:S01]  /*128c0*/  UMOV UR5, 0xffffffff ;  /* 0xffffffff00057882 */ /* 0x000fe20000000000 */
[----:B-1----:R-:W-:-:S05]  /*128d0*/  IMAD.SHL.U32 R4, R25, 0x8, RZ ;  /* 0x0000000819047824 */ /* 0x002fca00078e00ff */
        /* <DEDUP_REMOVED lines=15> */
[----:B0-----:R-:W-:Y:S06]  /*129d0*/  BRA.DIV UR5, `(.L_x_2242) ;  /* 0x0000003205ec7947 */ /* 0x001fec000b800000 */
.L_x_2286:
[----:B------:R-:W2:Y:S01]  /*129e0*/  LDL R2, [R1+0x4] ;  /* 0x0000040001027983 */ /* 0x000ea20000100800 */
[----:B------:R-:W-:Y:S01]  /*129f0*/  ISETP.GT.U32.AND P1, PT, R17, 0x4f, PT ;  /* 0x0000004f1100780c */ /* 0x000fe20003f24070 */
[----:B------:R-:W-:Y:S01]  /*12a00*/  IMAD.U32 R33, RZ, RZ, UR39 ;  /* 0x00000027ff217e24 */ /* 0x000fe2000f8e00ff */
[----:B------:R-:W-:Y:S01]  /*12a10*/  LOP3.LUT R16, R16, 0xfffffffe, RZ, 0xc0, !PT ;  /* 0xfffffffe10107812 */ /* 0x000fe200078ec0ff */
[----:B------:R-:W-:-:S03]  /*12a20*/  IMAD.MOV R8, RZ, RZ, -R10 ;  /* 0x000000ffff087224 */ /* 0x000fc600078e0a0a */
[----:B------:R-:W-:Y:S01]  /*12a30*/  SHF.R.S32.HI R33, RZ, 0x1f, R33 ;  /* 0x0000001fff217819 */ /* 0x000fe20000011421 */
[----:B------:R-:W-:-:S06]  /*12a40*/  IMAD R8, R18, R8, R7 ;  /* 0x0000000812087224 */ /* 0x000fcc00078e0207 */
[----:B------:R-:W-:-:S04]  /*12a50*/  @P1 LOP3.LUT R16, R16, 0x1, RZ, 0xfc, !PT ;  /* 0x0000000110101812 */ /* 0x000fc800078efcff */
[----:B------:R-:W-:Y:S02]  /*12a60*/  LOP3.LUT R16, R16, 0xffffffdf, RZ, 0xc0, !PT ;  /* 0xffffffdf10107812 */ /* 0x000fe400078ec0ff */
[----:B--2---:R-:W-:-:S13]  /*12a70*/  R2UR UR4, R2 ;  /* 0x00000000020472ca */ /* 0x004fda00000e0000 */
[----:B------:R-:W-:-:S06]  /*12a80*/  ULOP3.LUT UR4, UR4, 0x2, URZ, 0xfc, !UPT ;  /* 0x0000000204047892 */ /* 0x000fcc000f8efc3f */
[----:B------:R-:W-:-:S04]  /*12a90*/  MOV R2, UR4 ;  /* 0x0000000400027c02 */ /* 0x000fc80008000f00 */
[----:B------:R-:W-:-:S13]  /*12aa0*/  ISETP.NE.AND P0, PT, R2, 0x3, PT ;  /* 0x000000030200780c */ /* 0x000fda0003f05270 */
[----:B------:R-:W-:Y:S01]  /*12ab0*/  @P0 LOP3.LUT R16, R16, 0x20, RZ, 0xfc, !PT ;  /* 0x0000002010100812 */ /* 0x000fe200078efcff */
[----:B------:R-:W-:Y:S06]  /*12ac0*/  @!P0 BRA `(.L_x_2243) ;  /* 0x0000000000048947 */ /* 0x000fec0003800000 */
[----:B------:R-:W-:Y:S01]  /*12ad0*/  BPT.TRAP 0x1 ;  /* 0x000000040000795c */ /* 0x000fe20000300000 */
.L_x_2243:
        /* <DEDUP_REMOVED lines=26> */
.L_x_2287:
[----:B------:R-:W-:Y:S01]  /*12c80*/  ULDC.64 UR4, c[0x0][0x300] ;  /* 0x0000c00000047ab9 */ /* 0x000fe20000000a00 */
[----:B------:R-:W-:Y:S01]  /*12c90*/  R2UR UR6, R33 ;  /* 0x00000000210672ca */ /* 0x000fe200000e0000 */
[----:B------:R-:W-:Y:S01]  /*12ca0*/  IMAD R7, R7, UR4, RZ ;  /* 0x0000000407077c24 */ /* 0x000fe2000f8e02ff */
[----:B------:R-:W-:Y:S01]  /*12cb0*/  SHF.R.U32.HI R27, RZ, 0x3, R6 ;  /* 0x00000003ff1b7819 */ /* 0x000fe20000011606 */
[----:B0-----:R-:W-:Y:S01]  /*12cc0*/  IMAD.WIDE.U32 R2, R8, UR4, RZ ;  /* 0x0000000408027c25 */ /* 0x001fe2000f8e00ff */
[----:B------:R-:W-:-:S03]  /*12cd0*/  SHF.L.U32 R31, R6, 0x3, RZ ;  /* 0x00000003061f7819 */ /* 0x000fc600000006ff */
[----:B------:R-:W-:Y:S01]  /*12ce0*/  IMAD R7, R8, UR5, R7 ;  /* 0x0000000508077c24 */ /* 0x000fe2000f8e0207 */
[----:B------:R-:W-:Y:S02]  /*12cf0*/  ULDC.64 UR4, c[0x0][0x310] ;  /* 0x0000c40000047ab9 */ /* 0x000fe40000000a00 */
[----:B------:R-:W-:Y:S02]  /*12d00*/  IMAD R5, R5, UR4, RZ ;  /* 0x0000000405057c24 */ /* 0x000fe4000f8e02ff */
[----:B------:R-:W-:Y:S02]  /*12d10*/  IMAD.IADD R3, R3, 0x1, R7 ;  /* 0x0000000103037824 */ /* 0x000fe400078e0207 */
[C---:B------:R-:W-:Y:S02]  /*12d20*/  IMAD R5, R0.reuse, UR5, R5 ;  /* 0x0000000500057c24 */ /* 0x040fe4000f8e0205 */
[----:B------:R-:W-:Y:S01]  /*12d30*/  IMAD.WIDE.U32 R2, R0, UR4, R2 ;  /* 0x0000000400027c25 */ /* 0x000fe2000f8e0002 */
        /* <DEDUP_REMOVED lines=8> */
[----:B------:R-:W-:Y:S01]  /*12dc0*/  LEA R0, P0, R2, UR6, 0x1 ;  /* 0x0000000602007c11 */ /* 0x000fe2000f8008ff */
[----:B------:R-:W-:Y:S01]  /*12dd0*/  UMOV UR4, 0xffffffff ;  /* 0xffffffff00047882 */ /* 0x000fe20000000000 */
[----:B------:R-:W-:Y:S02]  /*12de0*/  LOP3.LUT R3, R4, 0x1c0, RZ, 0xc0, !PT ;  /* 0x000001c004037812 */ /* 0x000fe400078ec0ff */
[----:B------:R-:W-:Y:S01]  /*12df0*/  LEA.HI.X R7, R2, UR7, R7, 0x1, P0 ;  /* 0x0000000702077c11 */ /* 0x000fe200080f0c07 */
[----:B------:R-:W-:Y:S01]  /*12e00*/  IMAD.MOV.U32 R2, RZ, RZ, -0x50 ;  /* 0xffffffb0ff027424 */ /* 0x000fe200078e00ff */
[----:B------:R-:W-:-:S03]  /*12e10*/  LOP3.LUT R4, R3, 0x38, R4, 0xf8, !PT ;  /* 0x0000003803047812 */ /* 0x000fc600078ef804 */
[----:B------:R-:W-:Y:S01]  /*12e20*/  IMAD R6, R29, R2, UR40 ;  /* 0x000000281d067e24 */ /* 0x000fe2000f8e0202 */
[----:B------:R-:W-:-:S03]  /*12e30*/  LOP3.LUT R4, R4, 0x38, R25, 0x78, !PT ;  /* 0x0000003804047812 */ /* 0x000fc600078e7819 */
[----:B------:R-:W-:Y:S01]  /*12e40*/  IMAD.IADD R6, R6, 0x1, -R27 ;  /* 0x0000000106067824 */ /* 0x000fe200078e0a1b */
[----:B------:R-:W-:-:S04]  /*12e50*/  LOP3.LUT R31, R4, 0x200, R31, 0xf8, !PT ;  /* 0x00000200041f7812 */ /* 0x000fc800078ef81f */
        /* <DEDUP_REMOVED lines=44> */
.L_x_2299:
        /* <DEDUP_REMOVED lines=19> */
.L_x_2247:
[----:B------:R-:W-:Y:S05]  /*13250*/  BSYNC B0 ;  /* 0x0000000000007941 */ /* 0x000fea0003800000 */
.L_x_2246:
[----:B------:R-:W-:Y:S01]  /*13260*/  NOP ;  /* 0x0000000000007918 */ /* 0x000fe20000000000 */
[----:B------:R-:W-:Y:S01]  /*13270*/  SYNCS.ARRIVE.TRANS64.RED.A0T1 RZ, [UR44+0x38830], RZ ;  /* 0x038830ffffff79a7 */ /* 0x000fe2000820042c */
[----:B------:R-:W-:Y:S01]  /*13280*/  ARRIVES.LDGSTSBAR.64.TRANSCNT [UR44+0x38830] ;  /* 0x03883000ff0079b0 */ /* 0x000fe20008000aac */
[----:B------:R-:W-:Y:S01]  /*13290*/  NOP ;  /* 0x0000000000007918 */ /* 0x000fe20000000000 */
[----:B------:R-:W-:-:S13]  /*132a0*/  LOP3.LUT P0, RZ, R16, 0x20, RZ, 0xc0, !PT ;  /* 0x0000002010ff7812 */ /* 0x000fda000780c0ff */
[----:B------:R-:W-:Y:S05]  /*132b0*/  @!P0 BRA `(.L_x_2248) ;  /* 0x0000000000048947 */ /* 0x000fea0003800000 */
[----:B------:R-:W-:Y:S01]  /*132c0*/  BPT.TRAP 0x1 ;  /* 0x000000040000795c */ /* 0x000fe20000300000 */
.L_x_2248:
        /* <DEDUP_REMOVED lines=30> */
.L_x_2249:
[----:B0-----:R-:W0:Y:S01]  /*134b0*/  S2R R2, SR_TID.X ;  /* 0x0000000000027919 */ /* 0x001e220000002100 */
[----:B------:R-:W-:Y:S01]  /*134c0*/  UISETP.NE.AND UP0, UPT, UR47, URZ, UPT ;  /* 0x0000003f2f00728c */ /* 0x000fe2000bf05270 */
[----:B------:R-:W-:Y:S01]  /*134d0*/  IMAD.U32 R0, RZ, RZ, UR46 ;  /* 0x0000002eff007e24 */ /* 0x000fe2000f8e00ff */
[----:B------:R-:W1:Y:S01]  /*134e0*/  LDC R7, c[0x0][0x448] ;  /* 0x00011200ff077b82 */ /* 0x000e620000000800 */
[----:B------:R-:W-:Y:S01]  /*134f0*/  IMAD.U32 R4, RZ, RZ, UR36 ;  /* 0x00000024ff047e24 */ /* 0x000fe2000f8e00ff */
[----:B------:R-:W-:Y:S01]  /*13500*/  MOV R5, UR37 ;  /* 0x0000002500057c02 */ /* 0x000fe20008000f00 */
[----:B------:R-:W-:Y:S01]  /*13510*/  IMAD.U32 R3, RZ, RZ, UR45 ;  /* 0x0000002dff037e24 */ /* 0x000fe2000f8e00ff */
[----:B------:R-:W-:-:S05]  /*13520*/  PLOP3.LUT P0, PT, PT, PT, UP0, 0x80, 0x0 ;  /* 0x000000000000781c */ /* 0x000fca0003f0f008 */
[----:B------:R-:W-:Y:S01]  /*13530*/  @UP0 ULDC UR4, c[0x0][0x44c] ;  /* 0x0001130000040ab9 */ /* 0x000fe20000000800 */
[----:B0-----:R-:W-:-:S04]  /*13540*/  LOP3.LUT R2, R2, 0x7f, RZ, 0xc0, !PT ;  /* 0x0000007f02027812 */ /* 0x001fc800078ec0ff */
[----:B------:R-:W-:-:S04]  /*13550*/  SHF.R.U32.HI R2, RZ, 0x3, R2 ;  /* 0x00000003ff027819 */ /* 0x000fc80000011602 */
[----:B------:R-:W-:-:S05]  /*13560*/  LOP3.LUT R2, R24, R2, RZ, 0xfc, !PT ;  /* 0x0000000218027212 */ /* 0x000fca00078efcff */
[----:B------:R-:W-:-:S04]  /*13570*/  IMAD R0, R0, 0x80, R2 ;  /* 0x0000008000007824 */ /* 0x000fc800078e0202 */
[----:B------:R-:W-:Y:S01]  /*13580*/  @P0 IMAD.HI.U32 R2, R0, UR4, RZ ;  /* 0x0000000400020c27 */ /* 0x000fe2000f8e00ff */
[----:B------:R-:W-:Y:S01]  /*13590*/  PLOP3.LUT P0, PT, PT, PT, UP0, 0x80, 0x0 ;  /* 0x000000000000781c */ /* 0x000fe20003f0f008 */
[----:B------:R-:W-:Y:S01]  /*135a0*/  @UP0 ULDC UR4, c[0x0][0x450] ;  /* 0x0001140000040ab9 */ /* 0x000fe20000000800 */
[----:B------:R-:W-:-:S11]  /*135b0*/  MOV R9, R0 ;  /* 0x0000000000097202 */ /* 0x000fd60000000f00 */
[----:B------:R-:W-:Y:S01]  /*135c0*/  @P0 SHF.R.U32.HI R9, RZ, UR4, R2 ;  /* 0x00000004ff090c19 */ /* 0x000fe20008011602 */
[----:B------:R-:W-:Y:S01]  /*135d0*/  ULDC.64 UR4, c[0x0][0x2e0] ;  /* 0x0000b80000047ab9 */ /* 0x000fe20000000a00 */
[----:B------:R-:W-:Y:S02]  /*135e0*/  IMAD.MOV.U32 R2, RZ, RZ, R4 ;  /* 0x000000ffff027224 */ /* 0x000fe400078e0004 */
[----:B------:R-:W-:Y:S01]  /*135f0*/  IADD3 R5, -R9, RZ, RZ ;  /* 0x000000ff09057210 */ /* 0x000fe20007ffe1ff */
[----:B------:R-:W-:Y:S02]  /*13600*/  IMAD R25, R25, UR4, RZ ;  /* 0x0000000419197c24 */ /* 0x000fe4000f8e02ff */
[----:B------:R-:W-:-:S04]  /*13610*/  IMAD.WIDE.U32 R2, R26, UR4, R2 ;  /* 0x000000041a027c25 */ /* 0x000fc8000f8e0002 */
[----:B-1----:R-:W-:Y:S01]  /*13620*/  IMAD R5, R7, R5, R0 ;  /* 0x0000000507057224 */ /* 0x002fe200078e0200 */
[----:B------:R-:W-:Y:S01]  /*13630*/  SHF.R.S32.HI R0, RZ, 0x1f, R9 ;  /* 0x0000001fff007819 */ /* 0x000fe20000011409 */
[----:B------:R-:W-:Y:S01]  /*13640*/  IMAD R25, R26, UR5, R25 ;  /* 0x000000051a197c24 */ /* 0x000fe2000f8e0219 */
[----:B------:R-:W-:-:S03]  /*13650*/  ULDC.64 UR4, c[0x0][0x2d0] ;  /* 0x0000b40000047ab9 */ /* 0x000fc60000000a00 */
[----:B------:R-:W-:Y:S02]  /*13660*/  IMAD.IADD R3, R3, 0x1, R25 ;  /* 0x0000000103037824 */ /* 0x000fe400078e0219 */
[----:B------:R-:W-:Y:S02]  /*13670*/  IMAD R0, R0, UR4, RZ ;  /* 0x0000000400007c24 */ /* 0x000fe4000f8e02ff */
        /* <DEDUP_REMOVED lines=19> */
[----:B------:R-:W-:Y:S01]  /*137b0*/  SHFL.IDX PT, R3, R6, RZ, 0x181f ;  /* 0x00181fff06037589 */ /* 0x000fe200000e0000 */
[----:B------:R-:W-:Y:S01]  /*137c0*/  MOV R8, UR46 ;  /* 0x0000002e00087c02 */ /* 0x000fe20008000f00 */
[----:B------:R-:W-:Y:S01]  /*137d0*/  ULDC UR4, c[0x0][0x288] ;  /* 0x0000a20000047ab9 */ /* 0x000fe20000000800 */
[----:B------:R-:W-:Y:S01]  /*137e0*/  ULDC.64 UR6, c[0x0][0x208] ;  /* 0x0000820000067ab9 */ /* 0x000fe20000000a00 */
[----:B------:R-:W0:Y:S01]  /*137f0*/  SHFL.IDX PT, R2, R0, RZ, 0x181f ;  /* 0x00181fff00027589 */ /* 0x000e2200000e0000 */
[----:B------:R-:W-:Y:S02]  /*13800*/  IMAD R7, R7, UR4, RZ ;  /* 0x0000000407077c24 */ /* 0x000fe4000f8e02ff */
[----:B------:R-:W-:Y:S01]  /*13810*/  IMAD R8, R8, 0x80, R27 ;  /* 0x0000008008087824 */ /* 0x000fe200078e021b */
[----:B------:R-:W-:Y:S03]  /*13820*/  SHFL.IDX PT, R5, R6, 0x1, 0x181f ;  /* 0x00381f0006057f89 */ /* 0x000fe600000e0000 */
[C---:B------:R-:W-:Y:S01]  /*13830*/  VIADD R10, R8.reuse, 0x10 ;  /* 0x00000010080a7836 */ /* 0x040fe20000000000 */
[----:B------:R-:W-:Y:S01]  /*13840*/  ISETP.GE.AND P0, PT, R8, R7, PT ;  /* 0x000000070800720c */ /* 0x000fe20003f06270 */
[----:B------:R-:W1:Y:S04]  /*13850*/  SHFL.IDX PT, R4, R0, 0x1, 0x181f ;  /* 0x00381f0000047f89 */ /* 0x000e6800000e0000 */
[----:B------:R-:W-:Y:S08]  /*13860*/  SHFL.IDX PT, R14, R0, 0x7, 0x181f ;  /* 0x00f81f00000e7f89 */ /* 0x000ff000000e0000 */
[----:B------:R-:W-:Y:S01]  /*13870*/  @!P0 LEA R9, R31, UR44, 0x1 ;  /* 0x0000002c1f098c11 */ /* 0x000fe2000f8e08ff */
[----:B0-----:R-:W-:-:S05]  /*13880*/  @!P0 IMAD.WIDE.U32 R2, R22, 0x2, R2 ;  /* 0x0000000216028825 */ /* 0x001fca00078e0002 */
[----:B------:R-:W-:Y:S04]  /*13890*/  @!P0 LDGSTS.E.BYPASS.LTC128B.128 [R9+0x14400], desc[UR6][R2.64], !P4 ;  /* 0x1440000002098fae */ /* 0x000fe8000e101d46 */
[----:B------:R-:W-:Y:S04]  /*138a0*/  @!P0 LDGSTS.E.BYPASS.LTC128B.128 [R9+0x18400], desc[UR6][R2.64+0x80], !P3 ;  /* 0x1840008002098fae */ /* 0x000fe8000d901d46 */
[----:B------:R-:W-:Y:S04]  /*138b0*/  @!P0 LDGSTS.E.BYPASS.LTC128B.128 [R9+0x1c400], desc[UR6][R2.64+0x100], !P2 ;  /* 0x1c40010002098fae */ /* 0x000fe8000d101d46 */
[----:B------:R0:W-:Y:S01]  /*138c0*/  @!P0 LDGSTS.E.BYPASS.LTC128B.128 [R9+0x20400], desc[UR6][R2.64+0x180], !P1 ;  /* 0x2040018002098fae */ /* 0x0001e2000c901d46 */
[----:B------:R-:W-:-:S02]  /*138d0*/  ISETP.GE.AND P0, PT, R10, R7, PT ;  /* 0x000000070a00720c */ /* 0x000fc40003f06270 */
[----:B------:R-:W-:Y:S01]  /*138e0*/  IADD3 R10, R8, 0x20, RZ ;  /* 0x00000020080a7810 */ /* 0x000fe20007ffe0ff */
        /* <DEDUP_REMOVED lines=56> */
.L_x_2316:
[----:B------:R-:W-:Y:S01]  /*13c70*/  VIADD R8, R8, 0x70 ;  /* 0x0000007008087836 */ /* 0x000fe20000000000 */
[----:B------:R-:W-:Y:S01]  /*13c80*/  BSSY B0, `(.L_x_2251) ;  /* 0x000000f000007945 */ /* 0x000fe20003800000 */
[----:B-1----:R-:W-:Y:S01]  /*13c90*/  MOV R2, R14 ;  /* 0x0000000e00027202 */ /* 0x002fe20000000f00 */
[----:B------:R-:W-:Y:S02]  /*13ca0*/  IMAD.MOV.U32 R3, RZ, RZ, R6 ;  /* 0x000000ffff037224 */ /* 0x000fe400078e0006 */
[----:B------:R-:W-:-:S13]  /*13cb0*/  ISETP.GE.AND P0, PT, R8, R7, PT ;  /* 0x000000070800720c */ /* 0x000fda0003f06270 */
        /* <DEDUP_REMOVED lines=11> */
.L_x_2252:
[----:B------:R-:W-:Y:S05]  /*13d70*/  BSYNC B0 ;  /* 0x0000000000007941 */ /* 0x000fea0003800000 */
.L_x_2251:
[----:B------:R-:W-:Y:S01]  /*13d80*/  NOP ;  /* 0x0000000000007918 */ /* 0x000fe20000000000 */
[----:B------:R-:W-:Y:S01]  /*13d90*/  SYNCS.ARRIVE.TRANS64.RED.A0T1 RZ, [UR44+0x38800], RZ ;  /* 0x038800ffffff79a7 */ /* 0x000fe2000820042c */
[----:B------:R-:W-:Y:S01]  /*13da0*/  IMAD.MOV.U32 R0, RZ, RZ, 0x1 ;  /* 0x00000001ff007424 */ /* 0x000fe200078e00ff */
[----:B------:R-:W-:Y:S01]  /*13db0*/  IADD3 R19, R19, -0x2, RZ ;  /* 0xfffffffe13137810 */ /* 0x000fe20007ffe0ff */
[----:B------:R-:W-:Y:S01]  /*13dc0*/  ARRIVES.LDGSTSBAR.64.TRANSCNT [UR44+0x38800] ;  /* 0x03880000ff0079b0 */ /* 0x000fe20008000aac */
[----:B------:R-:W-:Y:S02]  /*13dd0*/  IMAD.MOV.U32 R26, RZ, RZ, 0x1 ;  /* 0x00000001ff1a7424 */ /* 0x000fe400078e00ff */
[----:B------:R-:W-:Y:S01]  /*13de0*/  SHF.L.U32 R0, R0, 0x1f, RZ ;  /* 0x0000001f00007819 */ /* 0x000fe200000006ff */
[----:B------:R-:W-:Y:S01]  /*13df0*/  NOP ;  /* 0x0000000000007918 */ /* 0x000fe20000000000 */
[----:B------:R-:W-:Y:S02]  /*13e00*/  SYNCS.ARRIVE.TRANS64.A1T0 RZ, [UR44+0x38800], RZ ;  /* 0x038800ffffff79a7 */ /* 0x000fe4000810002c */
[----:B------:R-:W1:Y:S02]  /*13e10*/  SYNCS.PHASECHK.TRANS64.TRYWAIT P0, [UR44+0x38820], R0 ;  /* 0x03882000ff0075a7 */ /* 0x000e64000800016c */
[----:B-1----:R-:W-:Y:S05]  /*13e20*/  @!P0 BRA `(.L_x_2253) ;  /* 0x0000003000888947 */ /* 0x002fea0003800000 */
.L_x_2317:
[----:B------:R-:W-:Y:S01]  /*13e30*/  ISETP.GE.AND P0, PT, R19, UR48, PT ;  /* 0x0000003013007c0c */ /* 0x000fe2000bf06270 */
[----:B------:R-:W-:-:S12]  /*13e40*/  IMAD.MOV.U32 R21, RZ, RZ, RZ ;  /* 0x000000ffff157224 */ /* 0x000fd800078e00ff */
[----:B------:R-:W-:Y:S05]  /*13e50*/  @!P0 BRA `(.L_x_2254) ;  /* 0x0000001000888947 */ /* 0x000fea0003800000 */
[----:B0-----:R-:W0:Y:S01]  /*13e60*/  S2R R2, SR_TID.X ;  /* 0x0000000000027919 */ /* 0x001e220000002100 */
[----:B------:R-:W-:Y:S01]  /*13e70*/  UIADD3 UR4, UR42, 0x1, URZ ;  /* 0x000000012a047890 */ /* 0x000fe2000fffe03f */
[----:B------:R-:W-:Y:S01]  /*13e80*/  LOP3.LUT R0, RZ, UR41, RZ, 0x33, !PT ;  /* 0x00000029ff007c12 */ /* 0x000fe2000f8e33ff */
[----:B------:R-:W-:Y:S01]  /*13e90*/  ULOP3.LUT UR5, URZ, UR43, URZ, 0x33, !UPT ;  /* 0x0000002b3f057292 */ /* 0x000fe2000f8e333f */
[----:B------:R-:W-:Y:S01]  /*13ea0*/  BSSY B0, `(.L_x_2254) ;  /* 0x000011d000007945 */ /* 0x000fe20003800000 */
[----:B------:R-:W-:Y:S01]  /*13eb0*/  UIMAD UR4, UR4, UR38, URZ ;  /* 0x00000026040472a4 */ /* 0x000fe2000f8e023f */
[----:B------:R-:W-:-:S05]  /*13ec0*/  MOV R20, RZ ;  /* 0x000000ff00147202 */ /* 0x000fca0000000f00 */
[----:B------:R-:W-:Y:S01]  /*13ed0*/  LOP3.LUT R3, RZ, UR4, RZ, 0x33, !PT ;  /* 0x00000004ff037c12 */ /* 0x000fe2000f8e33ff */
[----:B------:R-:W-:Y:S02]  /*13ee0*/  ULDC UR4, c[0x0][0x2f4] ;  /* 0x0000bd0000047ab9 */ /* 0x000fe40000000800 */
[----:B------:R-:W-:Y:S02]  /*13ef0*/  ISETP.GE.AND P4, PT, R22, UR4, PT ;  /* 0x0000000416007c0c */ /* 0x000fe4000bf86270 */
[----:B------:R-:W-:Y:S02]  /*13f00*/  VIMNMX3 R0, R0, UR5, R3, !PT ;  /* 0x0000000500007c0f */ /* 0x000fe4000f800103 */
        /* <DEDUP_REMOVED lines=9> */
[----:B------:R-:W-:Y:S01]  /*13fa0*/  IADD3 R3, R23, -0xf0, RZ ;  /* 0xffffff1017037810 */ /* 0x000fe20007ffe0ff */
[----:B------:R-:W-:Y:S02]  /*13fb0*/  IMAD.MOV.U32 R23, RZ, RZ, 0x1 ;  /* 0x00000001ff177424 */ /* 0x000fe400078e00ff */
[C---:B------:R-:W-:Y:S02]  /*13fc0*/  IMAD R5, R0.reuse, 0x50, R5 ;  /* 0x0000005000057824 */ /* 0x040fe400078e0205 */
[----:B------:R-:W-:Y:S02]  /*13fd0*/  IMAD R10, R0, -0x50, R3 ;  /* 0xffffffb0000a7824 */ /* 0x000fe400078e0203 */
[----:B------:R-:W-:-:S07]  /*13fe0*/  VIADD R0, R5, 0xa0 ;  /* 0x000000a005007836 */ /* 0x000fce0000000000 */
.L_x_2267:
        /* <DEDUP_REMOVED lines=37> */
.L_x_2255:
[----:B------:R-:W-:Y:S01]  /*14240*/  LEA R19, R21, UR44, 0x3 ;  /* 0x0000002c15137c11 */ /* 0x000fe2000f8e18ff */
[----:B------:R-:W-:Y:S01]  /*14250*/  BSSY B1, `(.L_x_2256) ;  /* 0x0000004000017945 */ /* 0x000fe20003800000 */
[----:B------:R-:W-:-:S04]  /*14260*/  SHF.L.U32 R2, R26, 0x1f, RZ ;  /* 0x0000001f1a027819 */ /* 0x000fc800000006ff */
[----:B------:R-:W1:Y:S02]  /*14270*/  SYNCS.PHASECHK.TRANS64.TRYWAIT P0, [R19+URZ+0x38840], R2 ;  /* 0x03884002130075a7 */ /* 0x000e64000800017f */
[----:B-1----:R-:W-:Y:S05]  /*14280*/  @!P0 BRA `(.L_x_2257) ;  /* 0x0000002c00888947 */ /* 0x002fea0003800000 */
.L_x_2318:
[----:B------:R-:W-:Y:S05]  /*14290*/  BSYNC B1 ;  /* 0x0000000000017941 */ /* 0x000fea0003800000 */
.L_x_2256:
        /* <DEDUP_REMOVED lines=73> */
.L_x_2330:
        /* <DEDUP_REMOVED lines=18> */
.L_x_2259:
        /* <DEDUP_REMOVED lines=10> */
.L_x_2260:
[----:B------:R1:W-:Y:S01]  /*148f0*/  SYNCS.ARRIVE.TRANS64.A1T0 RZ, [R19+URZ+0x38830], RZ ;  /* 0x038830ff13ff79a7 */ /* 0x0003e2000810003f */
[----:B------:R-:W-:Y:S05]  /*14900*/  @!P6 BRA `(.L_x_2261) ;  /* 0x000000000004e947 */ /* 0x000fea0003800000 */
[----:B------:R-:W-:Y:S01]  /*14910*/  BPT.TRAP 0x1 ;  /* 0x000000040000795c */ /* 0x000fe20000300000 */
.L_x_2261:
[----:B0-----:R-:W-:Y:S01]  /*14920*/  SHF.L.U32 R3, R23, 0x1f, RZ ;  /* 0x0000001f17037819 */ /* 0x001fe200000006ff */
[----:B------:R-:W-:Y:S01]  /*14930*/  BSSY B1, `(.L_x_2262) ;  /* 0x0000004000017945 */ /* 0x000fe20003800000 */
[----:B------:R-:W-:-:S04]  /*14940*/  LEA R4, R20, UR44, 0x3 ;  /* 0x0000002c14047c11 */ /* 0x000fc8000f8e18ff */
[----:B------:R-:W0:Y:S02]  /*14950*/  SYNCS.PHASECHK.TRANS64.TRYWAIT P0, [R4+URZ+0x38860], R3 ;  /* 0x03886003040075a7 */ /* 0x000e24000800017f */
[----:B0-----:R-:W-:Y:S05]  /*14960*/  @!P0 BRA `(.L_x_2263) ;  /* 0x0000002c00b08947 */ /* 0x001fea0003800000 */
.L_x_2331:
[----:B------:R-:W-:Y:S05]  /*14970*/  BSYNC B1 ;  /* 0x0000000000017941 */ /* 0x000fea0003800000 */
.L_x_2262:
        /* <DEDUP_REMOVED lines=56> */
.L_x_2343:
        /* <DEDUP_REMOVED lines=26> */
.L_x_2265:
        /* <DEDUP_REMOVED lines=10> */
.L_x_2266:
        /* <DEDUP_REMOVED lines=20> */
.L_x_2254:
[----:B------:R-:W-:-:S13]  /*15080*/  LOP3.LUT P0, RZ, R16, 0x20, RZ, 0xc0, !PT ;  /* 0x0000002010ff7812 */ /* 0x000fda000780c0ff */
[----:B------:R-:W-:Y:S05]  /*15090*/  @!P0 BRA `(.L_x_2268) ;  /* 0x0000000000048947 */ /* 0x000fea0003800000 */
[----:B------:R-:W-:Y:S01]  /*150a0*/  BPT.TRAP 0x1 ;  /* 0x000000040000795c */ /* 0x000fe20000300000 */
.L_x_2268:
        /* <DEDUP_REMOVED lines=12> */
.L_x_2344:
[----:B------:R-:W-:Y:S05]  /*15170*/  BSYNC B0 ;  /* 0x0000000000007941 */ /* 0x000fea0003800000 */
.L_x_2269:
        /* <DEDUP_REMOVED lines=62> */
.L_x_2356:
        /* <DEDUP_REMOVED lines=17> */
.L_x_2272:
        /* <DEDUP_REMOVED lines=10> */
.L_x_2273:
[----:B------:R-:W-:Y:S01]  /*15710*/  VIADD R2, R21, 0x1 ;  /* 0x0000000115027836 */ /* 0x000fe20000000000 */
[----:B------:R1:W-:Y:S04]  /*15720*/  SYNCS.ARRIVE.TRANS64.A1T0 RZ, [R0+URZ+0x38850], RZ ;  /* 0x038850ff00ff79a7 */ /* 0x0003e8000810003f */
[----:B------:R-:W-:-:S04]  /*15730*/  ISETP.NE.AND P0, PT, R2, 0x2, PT ;  /* 0x000000020200780c */ /* 0x000fc80003f05270 */
[----:B------:R-:W-:Y:S02]  /*15740*/  SEL R3, RZ, 0x1, P0 ;  /* 0x00000001ff037807 */ /* 0x000fe40000000000 */
[----:B------:R-:W-:Y:S02]  /*15750*/  SEL R2, R2, RZ, P0 ;  /* 0x000000ff02027207 */ /* 0x000fe40000000000 */
[----:B-1----:R-:W-:-:S07]  /*15760*/  LOP3.LUT R0, R26, R3, RZ, 0x3c, !PT ;  /* 0x000000031a007212 */ /* 0x002fce00078e3cff */
.L_x_2237:
[----:B0-----:R-:W0:Y:S01]  /*15770*/  S2R R4, SR_CgaCtaId ;  /* 0x0000000000047919 */ /* 0x001e220000008800 */
[----:B------:R-:W-:Y:S02]  /*15780*/  MOV R3, 0x400 ;  /* 0x0000040000037802 */ /* 0x000fe40000000f00 */
[----:B------:R-:W-:Y:S02]  /*15790*/  SHF.L.U32 R6, R6, 0x1f, RZ ;  /* 0x0000001f06067819 */ /* 0x000fe400000006ff */
[----:B0-----:R-:W-:-:S04]  /*157a0*/  LEA R7, R4, R3, 0x18 ;  /* 0x0000000304077211 */ /* 0x001fc800078ec0ff */
[----:B------:R-:W0:Y:S02]  /*157b0*/  SYNCS.PHASECHK.TRANS64.TRYWAIT P0, [R7+URZ+0x38820], R6 ;  /* 0x03882006070075a7 */ /* 0x000e24000800017f */
[----:B0-----:R-:W-:Y:S05]  /*157c0*/  @!P0 BRA `(.L_x_2274) ;  /* 0x0000002c00fc8947 */ /* 0x001fea0003800000 */
.L_x_2357:
[----:B------:R-:W-:-:S03]  /*157d0*/  UMOV UR4, 0xffffffff ;  /* 0xffffffff00047882 */ /* 0x000fc60000000000 */
[----:B------:R-:W-:Y:S05]  /*157e0*/  BRA.DIV UR4, `(.L_x_2275) ;  /* 0x0000003204087947 */ /* 0x000fea000b800000 */
[----:B------:R-:W1:Y:S02]  /*157f0*/  S2R R3, SR_TID.X ;  /* 0x0000000000037919 */ /* 0x000e640000002100 */
[----:B-1----:R-:W-:-:S04]  /*15800*/  SHF.R.U32.HI R3, RZ, 0x5, R3 ;  /* 0x00000005ff037819 */ /* 0x002fc80000011603 */
[----:B------:R-:W-:-:S05]  /*15810*/  LOP3.LUT R3, R3, 0x3, RZ, 0xc0, !PT ;  /* 0x0000000303037812 */ /* 0x000fca00078ec0ff */
[----:B------:R1:W2:Y:S02]  /*15820*/  SHFL.IDX PT, R14, R3, RZ, 0x1f ;  /* 0x00001fff030e7589 */ /* 0x0002a400000e0000 */
.L_x_2360:
[----:B--2---:R-:W-:-:S13]  /*15830*/  ISETP.NE.AND P0, PT, R14, RZ, PT ;  /* 0x000000ff0e00720c */ /* 0x004fda0003f05270 */
[----:B------:R-:W-:Y:S05]  /*15840*/  @P0 BRA `(.L_x_2193) ;  /* 0x0000000000900947 */ /* 0x000fea0003800000 */
[----:B------:R-:W-:-:S03]  /*15850*/  UMOV UR4, 0xffffffff ;  /* 0xffffffff00047882 */ /* 0x000fc60000000000 */
[----:B------:R-:W-:Y:S05]  /*15860*/  BRA.DIV UR4, `(.L_x_2276) ;  /* 0x00000032041c7947 */ /* 0x000fea000b800000 */
[----:B------:R-:W-:-:S13]  /*15870*/  ELECT P6, URZ, PT ;  /* 0x00000000003f782f */ /* 0x000fda00038c0000 */
.L_x_2363:
        /* <DEDUP_REMOVED lines=8> */
.L_x_2277:
[C---:B------:R-:W-:Y:S01]  /*15900*/  LEA R5, R2.reuse, R7, 0x3 ;  /* 0x0000000702057211 */ /* 0x040fe200078e18ff */
[----:B------:R-:W-:Y:S01]  /*15910*/  VIADD R2, R2, 0x1 ;  /* 0x0000000102027836 */ /* 0x000fe20000000000 */
[----:B------:R-:W-:-:S04]  /*15920*/  SHF.L.U32 R4, R0, 0x1f, RZ ;  /* 0x0000001f00047819 */ /* 0x000fc800000006ff */
[----:B------:R-:W1:Y:S01]  /*15930*/  SYNCS.PHASECHK.TRANS64.TRYWAIT P1, [R5+URZ+0x38840], R4 ;  /* 0x03884004050075a7 */ /* 0x000e62000802017f */
[----:B------:R-:W-:-:S04]  /*15940*/  ISETP.NE.AND P2, PT, R2, 0x2, PT ;  /* 0x000000020200780c */ /* 0x000fc80003f45270 */
[----:B------:R-:W-:Y:S01]  /*15950*/  SEL R3, RZ, 0x1, P2 ;  /* 0x00000001ff037807 */ /* 0x000fe20001000000 */
[----:B-1----:R-:W-:Y:S08]  /*15960*/  @!P1 BRA `(.L_x_2278) ;  /* 0x0000002c00fc9947 */ /* 0x002ff00003800000 */
.L_x_2364:
[----:B------:R-:W-:Y:S02]  /*15970*/  SEL R2, R2, RZ, P2 ;  /* 0x000000ff02027207 */ /* 0x000fe40001000000 */
[----:B------:R-:W-:Y:S01]  /*15980*/  LOP3.LUT R0, R0, R3, RZ, 0x3c, !PT ;  /* 0x0000000300007212 */ /* 0x000fe200078e3cff */
[----:B------:R-:W-:Y:S06]  /*15990*/  @!P0 BRA `(.L_x_2279) ;  /* 0x0000000000048947 */ /* 0x000fec0003800000 */
[----:B------:R-:W-:Y:S01]  /*159a0*/  BPT.TRAP 0x1 ;  /* 0x000000040000795c */ /* 0x000fe20000300000 */
.L_x_2279:
[----:B------:R-:W-:Y:S01]  /*159b0*/  IMAD R3, R2, 0x8, R7 ;  /* 0x0000000802037824 */ /* 0x000fe200078e0207 */
[----:B------:R-:W-:-:S04]  /*159c0*/  SHF.L.U32 R0, R0, 0x1f, RZ ;  /* 0x0000001f00007819 */ /* 0x000fc800000006ff */
[----:B------:R-:W2:Y:S02]  /*159d0*/  SYNCS.PHASECHK.TRANS64.TRYWAIT P1, [R3+URZ+0x38840], R0 ;  /* 0x03884000030075a7 */ /* 0x000ea4000802017f */
[----:B--2---:R-:W-:Y:S05]  /*159e0*/  @!P1 BRA `(.L_x_2280) ;  /* 0x0000002c00f09947 */ /* 0x004fea0003800000 */
.L_x_2365:
[----:B------:R-:W-:Y:S05]  /*159f0*/  @!P0 BRA `(.L_x_2281) ;  /* 0x0000000000048947 */ /* 0x000fea0003800000 */
[----:B------:R-:W-:Y:S01]  /*15a00*/  BPT.TRAP 0x1 ;  /* 0x000000040000795c */ /* 0x000fe20000300000 */
.L_x_2281:
[----:B------:R-:W3:Y:S02]  /*15a10*/  SYNCS.PHASECHK.TRANS64.TRYWAIT P1, [R5+URZ+0x38860], R4 ;  /* 0x03886004050075a7 */ /* 0x000ee4000802017f */
[----:B---3--:R-:W-:Y:S05]  /*15a20*/  @!P1 BRA `(.L_x_2282) ;  /* 0x0000002c00f49947 */ /* 0x008fea0003800000 */
.L_x_2366:
[----:B------:R-:W-:Y:S05]  /*15a30*/  @!P0 BRA `(.L_x_2283) ;  /* 0x0000000000048947 */ /* 0x000fea0003800000 */
[----:B------:R-:W-:Y:S01]  /*15a40*/  BPT.TRAP 0x1 ;  /* 0x000000040000795c */ /* 0x000fe20000300000 */
.L_x_2283:
[----:B----4-:R4:W0:Y:S02]  /*15a50*/  SYNCS.PHASECHK.TRANS64.TRYWAIT P0, [R3+URZ+0x38860], R0 ;  /* 0x03886000030075a7 */ /* 0x010824000800017f */
[----:B0-----:R-:W-:Y:S05]  /*15a60*/  @!P0 NANOSLEEP.SYNCS 0x989680 ;  /* 0x009896800000895d */ /* 0x001fea0003900000 */
[----:B------:R-:W0:Y:S02]  /*15a70*/  @!P0 SYNCS.PHASECHK.TRANS64 P0, [R3+URZ+0x38860], R0 ;  /* 0x03886000030085a7 */ /* 0x000e24000800007f */
[----:B0-----:R-:W-:Y:S05]  /*15a80*/  @!P0 BRA `(.L_x_2283) ;  /* 0xfffffffc00f08947 */ /* 0x001fea000383ffff */
.L_x_2193:
[----:B------:R-:W-:Y:S05]  /*15a90*/  BSYNC B6 ;  /* 0x0000000000067941 */ /* 0x000fea0003800000 */
.L_x_2190:
[----:B------:R-:W-:Y:S05]  /*15aa0*/  EXIT ;  /* 0x000000000000794d */ /* 0x000fea0003800000 */
.L_x_2197:
[----:B------:R-:W-:-:S13]  /*15ab0*/  R2UR UR4, R16 ;  /* 0x00000000100472ca */ /* 0x000fda00000e0000 */
[----:B0-----:R-:W-:-:S04]  /*15ac0*/  MOV R3, UR4 ;  /* 0x0000000400037c02 */ /* 0x001fc80008000f00 */
[----:B------:R0:W1:Y:S03]  /*15ad0*/  SYNCS.PHASECHK.TRANS64.TRYWAIT P0, [R3+URZ+0x38800], R0 ;  /* 0x03880000030075a7 */ /* 0x000066000800017f */
[----:B-1----:R-:W-:Y:S05]  /*15ae0*/  @!P0 NANOSLEEP.SYNCS 0x989680 ;  /* 0x009896800000895d */ /* 0x002fea0003900000 */
[----:B------:R-:W1:Y:S02]  /*15af0*/  @!P0 SYNCS.PHASECHK.TRANS64 P0, [R3+URZ+0x38800], R0 ;  /* 0x03880000030085a7 */ /* 0x000e64000800007f */
[----:B-1----:R-:W-:Y:S05]  /*15b00*/  @!P0 BRA `(.L_x_2197) ;  /* 0xfffffffc00e88947 */ /* 0x002fea000383ffff */
[----:B------:R-:W-:Y:S05]  /*15b10*/  BRA `(.L_x_2284) ;  /* 0xfffffeb800b47947 */ /* 0x000fea000383ffff */
.L_x_2201:
[----:B------:R-:W-:-:S13]  /*15b20*/  R2UR UR4, R16 ;  /* 0x00000000100472ca */ /* 0x000fda00000e0000 */
[----:B0-----:R-:W-:-:S04]  /*15b30*/  IMAD.U32 R3, RZ, RZ, UR4 ;  /* 0x00000004ff037e24 */ /* 0x001fc8000f8e00ff */
[----:B------:R0:W2:Y:S03]  /*15b40*/  SYNCS.PHASECHK.TRANS64.TRYWAIT P1, [R3+URZ+0x38830], R0 ;  /* 0x03883000030075a7 */ /* 0x0000a6000802017f */
[----:B--2---:R-:W-:Y:S05]  /*15b50*/  @!P1 NANOSLEEP.SYNCS 0x989680 ;  /* 0x009896800000995d */ /* 0x004fea0003900000 */
[----:B------:R-:W2:Y:S02]  /*15b60*/  @!P1 SYNCS.PHASECHK.TRANS64 P1, [R3+URZ+0x38830], R0 ;  /* 0x03883000030095a7 */ /* 0x000ea4000802007f */
[----:B--2---:R-:W-:Y:S05]  /*15b70*/  @!P1 BRA `(.L_x_2201) ;  /* 0xfffffffc00e89947 */ /* 0x004fea000383ffff */
[----:B------:R-:W-:Y:S05]  /*15b80*/  BRA `(.L_x_2200) ;  /* 0xfffffeb800dc7947 */ /* 0x000fea000383ffff */
.L_x_2207:
[----:B------:R-:W-:-:S13]  /*15b90*/  R2UR UR6, R214 ;  /* 0x00000000d60672ca */ /* 0x000fda00000e0000 */
[----:B-1----:R-:W-:-:S04]  /*15ba0*/  IMAD.U32 R6, RZ, RZ, UR6 ;  /* 0x00000006ff067e24 */ /* 0x002fc8000f8e00ff */
[----:B------:R1:W2:Y:S03]  /*15bb0*/  SYNCS.PHASECHK.TRANS64.TRYWAIT P1, [R6+URZ+0x38830], R3 ;  /* 0x03883003060075a7 */ /* 0x0002a6000802017f */
[----:B--2---:R-:W-:Y:S05]  /*15bc0*/  @!P1 NANOSLEEP.SYNCS 0x989680 ;  /* 0x009896800000995d */ /* 0x004fea0003900000 */
[----:B------:R-:W2:Y:S02]  /*15bd0*/  @!P1 SYNCS.PHASECHK.TRANS64 P1, [R6+URZ+0x38830], R3 ;  /* 0x03883003060095a7 */ /* 0x000ea4000802007f */
[----:B--2---:R-:W-:Y:S05]  /*15be0*/  @!P1 BRA `(.L_x_2207) ;  /* 0xfffffffc00e89947 */ /* 0x004fea000383ffff */
[----:B------:R-:W-:Y:S05]  /*15bf0*/  BRA `(.L_x_2206) ;  /* 0xfffffefc00d47947 */ /* 0x000fea000383ffff */
.L_x_2211:
[----:B-1----:R-:W-:-:S04]  /*15c00*/  MOV R3, UR10 ;  /* 0x0000000a00037c02 */ /* 0x002fc80008000f00 */
[----:B------:R1:W2:Y:S03]  /*15c10*/  SYNCS.PHASECHK.TRANS64.TRYWAIT P1, [R3+URZ+0x38850], R0 ;  /* 0x03885000030075a7 */ /* 0x0002a6000802017f */
[----:B--2---:R-:W-:Y:S05]  /*15c20*/  @!P1 NANOSLEEP.SYNCS 0x989680 ;  /* 0x009896800000995d */ /* 0x004fea0003900000 */
[----:B------:R-:W2:Y:S02]  /*15c30*/  @!P1 SYNCS.PHASECHK.TRANS64 P1, [R3+URZ+0x38850], R0 ;  /* 0x03885000030095a7 */ /* 0x000ea4000802007f */
[----:B--2---:R-:W-:Y:S05]  /*15c40*/  @!P1 BRA `(.L_x_2211) ;  /* 0xfffffffc00ec9947 */ /* 0x004fea000383ffff */
[----:B------:R-:W-:Y:S05]  /*15c50*/  BRA `(.L_x_2210) ;  /* 0xffffff2400ec7947 */ /* 0x000fea000383ffff */
.L_x_2219:
[----:B------:R-:W-:-:S13]  /*15c60*/  R2UR UR6, R213 ;  /* 0x00000000d50672ca */ /* 0x000fda00000e0000 */
[----:B-1----:R-:W-:-:S04]  /*15c70*/  IMAD.U32 R6, RZ, RZ, UR6 ;  /* 0x00000006ff067e24 */ /* 0x002fc8000f8e00ff */
[----:B------:R1:W2:Y:S03]  /*15c80*/  SYNCS.PHASECHK.TRANS64.TRYWAIT P1, [R6+URZ+0x38830], R3 ;  /* 0x03883003060075a7 */ /* 0x0002a6000802017f */
[----:B--2---:R-:W-:Y:S05]  /*15c90*/  @!P1 NANOSLEEP.SYNCS 0x989680 ;  /* 0x009896800000995d */ /* 0x004fea0003900000 */
[----:B------:R-:W2:Y:S02]  /*15ca0*/  @!P1 SYNCS.PHASECHK.TRANS64 P1, [R6+URZ+0x38830], R3 ;  /* 0x03883003060095a7 */ /* 0x000ea4000802007f */
[----:B--2---:R-:W-:Y:S05]  /*15cb0*/  @!P1 BRA `(.L_x_2219) ;  /* 0xfffffffc00e89947 */ /* 0x004fea000383ffff */
[----:B------:R-:W-:Y:S05]  /*15cc0*/  BRA `(.L_x_2218) ;  /* 0xffffff4400587947 */ /* 0x000fea000383ffff */
.L_x_2223:
[----:B-1----:R-:W-:-:S04]  /*15cd0*/  IMAD.U32 R3, RZ, RZ, UR14 ;  /* 0x0000000eff037e24 */ /* 0x002fc8000f8e00ff */
[----:B------:R1:W2:Y:S03]  /*15ce0*/  SYNCS.PHASECHK.TRANS64.TRYWAIT P1, [R3+URZ+0x38850], R0 ;  /* 0x03885000030075a7 */ /* 0x0002a6000802017f */
[----:B--2---:R-:W-:Y:S05]  /*15cf0*/  @!P1 NANOSLEEP.SYNCS 0x989680 ;  /* 0x009896800000995d */ /* 0x004fea0003900000 */
[----:B------:R-:W2:Y:S02]  /*15d00*/  @!P1 SYNCS.PHASECHK.TRANS64 P1, [R3+URZ+0x38850], R0 ;  /* 0x03885000030095a7 */ /* 0x000ea4000802007f */
[----:B--2---:R-:W-:Y:S05]  /*15d10*/  @!P1 BRA `(.L_x_2223) ;  /* 0xfffffffc00ec9947 */ /* 0x004fea000383ffff */
[----:B------:R-:W-:Y:S05]  /*15d20*/  BRA `(.L_x_2222) ;  /* 0xffffff6c00987947 */ /* 0x000fea000383ffff */
.L_x_2230:
[----:B-1----:R-:W-:-:S04]  /*15d30*/  MOV R5, UR5 ;  /* 0x0000000500057c02 */ /* 0x002fc80008000f00 */
[----:B------:R1:W2:Y:S03]  /*15d40*/  SYNCS.PHASECHK.TRANS64.TRYWAIT P1, [R5+URZ+0x38850], R0 ;  /* 0x03885000050075a7 */ /* 0x0002a6000802017f */
[----:B--2---:R-:W-:Y:S05]  /*15d50*/  @!P1 NANOSLEEP.SYNCS 0x989680 ;  /* 0x009896800000995d */ /* 0x004fea0003900000 */
[----:B------:R-:W2:Y:S02]  /*15d60*/  @!P1 SYNCS.PHASECHK.TRANS64 P1, [R5+URZ+0x38850], R0 ;  /* 0x03885000050095a7 */ /* 0x000ea4000802007f */
[----:B--2---:R-:W-:Y:S05]  /*15d70*/  @!P1 BRA `(.L_x_2230) ;  /* 0xfffffffc00ec9947 */ /* 0x004fea000383ffff */
[----:B------:R-:W-:Y:S05]  /*15d80*/  BRA `(.L_x_2229) ;  /* 0xffffff8800fc7947 */ /* 0x000fea000383ffff */
.L_x_2242:
[----:B------:R-:W-:Y:S01]  /*15d90*/  IMAD.MOV.U32 R13, RZ, RZ, R27 ;  /* 0x000000ffff0d7224 */ /* 0x000fe200078e001b */
[----:B------:R-:W-:Y:S01]  /*15da0*/  MOV R11, 0x1f ;  /* 0x0000001f000b7802 */ /* 0x000fe20000000f00 */
[----:B------:R-:W-:Y:S02]  /*15db0*/  IMAD.MOV.U32 R12, RZ, RZ, RZ ;  /* 0x000000ffff0c7224 */ /* 0x000fe400078e00ff */
[----:B------:R-:W-:-:S07]  /*15dc0*/  IMAD.MOV.U32 R15, RZ, RZ, -0x1 ;  /* 0xffffffffff0f7424 */ /* 0x000fce00078e00ff */
[----:B-----5:R-:W-:Y:S05]  /*15dd0*/  WARPSYNC.COLLECTIVE R15, `(.L_x_2285) ;  /* 0x000000000f087348 */ /* 0x020fea0003c00000 */
[----:B------:R0:W1:Y:S02]  /*15de0*/  SHFL.IDX P6, R14, R13, R12, R11 ;  /* 0x0000000c0d0e7389 */ /* 0x00006400000c000b */
[----:B01---5:R-:W-:Y:S01]  /*15df0*/  ENDCOLLECTIVE ;  /* 0x000000000000791b */ /* 0x023fe20003800000 */
.L_x_2285:
[----:B------:R-:W-:Y:S05]  /*15e00*/  BRA `(.L_x_2286) ;  /* 0xffffffc800f47947 */ /* 0x000fea000383ffff */
.L_x_2244:
[----:B0-----:R-:W-:-:S04]  /*15e10*/  IMAD.U32 R3, RZ, RZ, UR44 ;  /* 0x0000002cff037e24 */ /* 0x001fc8000f8e00ff */
[----:B------:R0:W1:Y:S03]  /*15e20*/  SYNCS.PHASECHK.TRANS64.TRYWAIT P0, [R3+URZ+0x38840], R2 ;  /* 0x03884002030075a7 */ /* 0x000066000800017f */
[----:B-1----:R-:W-:Y:S05]  /*15e30*/  @!P0 NANOSLEEP.SYNCS 0x989680 ;  /* 0x009896800000895d */ /* 0x002fea0003900000 */
[----:B------:R-:W1:Y:S02]  /*15e40*/  @!P0 SYNCS.PHASECHK.TRANS64 P0, [R3+URZ+0x38840], R2 ;  /* 0x03884002030085a7 */ /* 0x000e64000800007f */
[----:B-1----:R-:W-:Y:S05]  /*15e50*/  @!P0 BRA `(.L_x_2244) ;  /* 0xfffffffc00ec8947 */ /* 0x002fea000383ffff */
[----:B------:R-:W-:Y:S05]  /*15e60*/  BRA `(.L_x_2287) ;  /* 0xffffffcc00847947 */ /* 0x000fea000383ffff */
.L_x_2245:
        /* <DEDUP_REMOVED lines=8> */
.L_x_2289:
[----:B------:R-:W-:Y:S05]  /*15ef0*/  BSYNC B0 ;  /* 0x0000000000007941 */ /* 0x000fea0003800000 */
.L_x_2288:
[----:B------:R-:W-:Y:S01]  /*15f00*/  IMAD.MOV.U32 R13, RZ, RZ, R0 ;  /* 0x000000ffff0d7224 */ /* 0x000fe200078e0000 */
[----:B------:R-:W-:Y:S01]  /*15f10*/  MOV R12, RZ ;  /* 0x000000ff000c7202 */ /* 0x000fe20000000f00 */
[----:B------:R-:W-:Y:S01]  /*15f20*/  IMAD.MOV.U32 R11, RZ, RZ, 0x181f ;  /* 0x0000181fff0b7424 */ /* 0x000fe200078e00ff */
[C---:B------:R-:W-:Y:S01]  /*15f30*/  LOP3.LUT P4, RZ, R16.reuse, 0x10, RZ, 0xc0, !PT ;  /* 0x0000001010ff7812 */ /* 0x040fe2000788c0ff */
[----:B------:R-:W-:Y:S01]  /*15f40*/  IMAD.MOV.U32 R15, RZ, RZ, -0x1 ;  /* 0xffffffffff0f7424 */ /* 0x000fe200078e00ff */
[C---:B------:R-:W-:Y:S01]  /*15f50*/  LOP3.LUT P3, RZ, R16.reuse, 0x8, RZ, 0xc0, !PT ;  /* 0x0000000810ff7812 */ /* 0x040fe2000786c0ff */
[----:B------:R-:W-:Y:S01]  /*15f60*/  IMAD.MOV.U32 R5, RZ, RZ, R14 ;  /* 0x000000ffff057224 */ /* 0x000fe200078e000e */
[----:B------:R-:W-:-:S13]  /*15f70*/  LOP3.LUT P2, RZ, R16, 0x4, RZ, 0xc0, !PT ;  /* 0x0000000410ff7812 */ /* 0x000fda000784c0ff */
[----:B------:R-:W-:Y:S05]  /*15f80*/  WARPSYNC.COLLECTIVE R15, `(.L_x_2290) ;  /* 0x000000000f087348 */ /* 0x000fea0003c00000 */
[----:B------:R0:W1:Y:S02]  /*15f90*/  SHFL.IDX P6, R14, R13, R12, R11 ;  /* 0x0000000c0d0e7389 */ /* 0x00006400000c000b */
[----:B01----:R-:W-:Y:S01]  /*15fa0*/  ENDCOLLECTIVE ;  /* 0x000000000000791b */ /* 0x003fe20003800000 */
.L_x_2290:
[----:B------:R-:W-:Y:S01]  /*15fb0*/  LOP3.LUT P1, RZ, R16, 0x2, RZ, 0xc0, !PT ;  /* 0x0000000210ff7812 */ /* 0x000fe2000782c0ff */
[----:B------:R-:W-:Y:S01]  /*15fc0*/  ULDC.64 UR4, c[0x0][0x208] ;  /* 0x0000820000047ab9 */ /* 0x000fe20000000a00 */
[----:B------:R-:W-:Y:S01]  /*15fd0*/  @P0 LEA R9, R31, UR44, 0x1 ;  /* 0x0000002c1f090c11 */ /* 0x000fe2000f8e08ff */
        /* <DEDUP_REMOVED lines=15> */
.L_x_2291:
[----:B------:R-:W-:Y:S01]  /*160d0*/  @P0 LEA R21, R31, UR44, 0x1 ;  /* 0x0000002c1f150c11 */ /* 0x000fe2000f8e08ff */
[----:B------:R-:W-:Y:S01]  /*160e0*/  IMAD.MOV.U32 R13, RZ, RZ, R0 ;  /* 0x000000ffff0d7224 */ /* 0x000fe200078e0000 */
[----:B------:R-:W-:-:S07]  /*160f0*/  MOV R3, R14 ;  /* 0x0000000e00037202 */ /* 0x000fce0000000f00 */
[----:B------:R-:W-:Y:S05]  /*16100*/  WARPSYNC.COLLECTIVE R15, `(.L_x_2292) ;  /* 0x000000000f087348 */ /* 0x000fea0003c00000 */
[----:B------:R0:W1:Y:S02]  /*16110*/  SHFL.IDX P6, R14, R13, R12, R11 ;  /* 0x0000000c0d0e7389 */ /* 0x00006400000c000b */
[----:B01----:R-:W-:Y:S01]  /*16120*/  ENDCOLLECTIVE ;  /* 0x000000000000791b */ /* 0x003fe20003800000 */
.L_x_2292:
        /* <DEDUP_REMOVED lines=16> */
.L_x_2293:
[----:B------:R-:W-:Y:S02]  /*16230*/  @P0 LEA R9, R31, UR44, 0x1 ;  /* 0x0000002c1f090c11 */ /* 0x000fe4000f8e08ff */
[----:B------:R-:W-:Y:S01]  /*16240*/  MOV R13, R0 ;  /* 0x00000000000d7202 */ /* 0x000fe20000000f00 */
[----:B------:R-:W-:-:S07]  /*16250*/  IMAD.MOV.U32 R5, RZ, RZ, R14 ;  /* 0x000000ffff057224 */ /* 0x000fce00078e000e */
[----:B------:R-:W-:Y:S05]  /*16260*/  WARPSYNC.COLLECTIVE R15, `(.L_x_2294) ;  /* 0x000000000f087348 */ /* 0x000fea0003c00000 */
[----:B------:R0:W1:Y:S02]  /*16270*/  SHFL.IDX P6, R14, R13, R12, R11 ;  /* 0x0000000c0d0e7389 */ /* 0x00006400000c000b */
[----:B01----:R-:W-:Y:S01]  /*16280*/  ENDCOLLECTIVE ;  /* 0x000000000000791b */ /* 0x003fe20003800000 */
.L_x_2294:
        /* <DEDUP_REMOVED lines=16> */
.L_x_2295:
[----:B------:R-:W-:Y:S01]  /*16390*/  @P0 LEA R21, R31, UR44, 0x1 ;  /* 0x0000002c1f150c11 */ /* 0x000fe2000f8e08ff */
[----:B------:R-:W-:Y:S02]  /*163a0*/  IMAD.MOV.U32 R13, RZ, RZ, R0 ;  /* 0x000000ffff0d7224 */ /* 0x000fe400078e0000 */
[----:B------:R-:W-:-:S07]  /*163b0*/  IMAD.MOV.U32 R3, RZ, RZ, R14 ;  /* 0x000000ffff037224 */ /* 0x000fce00078e000e */
[----:B------:R-:W-:Y:S05]  /*163c0*/  WARPSYNC.COLLECTIVE R15, `(.L_x_2296) ;  /* 0x000000000f087348 */ /* 0x000fea0003c00000 */
[----:B------:R0:W1:Y:S02]  /*163d0*/  SHFL.IDX P6, R14, R13, R12, R11 ;  /* 0x0000000c0d0e7389 */ /* 0x00006400000c000b */
[----:B01----:R-:W-:Y:S01]  /*163e0*/  ENDCOLLECTIVE ;  /* 0x000000000000791b */ /* 0x003fe20003800000 */
.L_x_2296:
        /* <DEDUP_REMOVED lines=15> */
.L_x_2297:
[----:B------:R-:W-:Y:S01]  /*164e0*/  IMAD.MOV.U32 R13, RZ, RZ, R0 ;  /* 0x000000ffff0d7224 */ /* 0x000fe200078e0000 */
[----:B------:R-:W-:-:S07]  /*164f0*/  MOV R4, R14 ;  /* 0x0000000e00047202 */ /* 0x000fce0000000f00 */
[----:B------:R-:W-:Y:S05]  /*16500*/  WARPSYNC.COLLECTIVE R15, `(.L_x_2298) ;  /* 0x000000000f087348 */ /* 0x000fea0003c00000 */
[----:B------:R0:W1:Y:S02]  /*16510*/  SHFL.IDX P6, R14, R13, R12, R11 ;  /* 0x0000000c0d0e7389 */ /* 0x00006400000c000b */
[----:B01----:R-:W-:Y:S01]  /*16520*/  ENDCOLLECTIVE ;  /* 0x000000000000791b */ /* 0x003fe20003800000 */
.L_x_2298:
[----:B------:R-:W-:Y:S05]  /*16530*/  BRA `(.L_x_2299) ;  /* 0xffffffc800f87947 */ /* 0x000fea000383ffff */
.L_x_2250:
[----:B------:R-:W-:Y:S01]  /*16540*/  IMAD.MOV.U32 R13, RZ, RZ, R6 ;  /* 0x000000ffff0d7224 */ /* 0x000fe200078e0006 */
[----:B------:R-:W-:Y:S01]  /*16550*/  MOV R12, RZ ;  /* 0x000000ff000c7202 */ /* 0x000fe20000000f00 */
[----:B------:R-:W-:Y:S01]  /*16560*/  IMAD.MOV.U32 R11, RZ, RZ, 0x181f ;  /* 0x0000181fff0b7424 */ /* 0x000fe200078e00ff */
[----:B------:R-:W-:Y:S01]  /*16570*/  MOV R8, UR46 ;  /* 0x0000002e00087c02 */ /* 0x000fe20008000f00 */
[----:B------:R-:W-:-:S04]  /*16580*/  IMAD.MOV.U32 R15, RZ, RZ, -0x1 ;  /* 0xffffffffff0f7424 */ /* 0x000fc800078e00ff */
[----:B------:R-:W-:-:S07]  /*16590*/  IMAD R8, R8, 0x80, R27 ;  /* 0x0000008008087824 */ /* 0x000fce00078e021b */
[----:B------:R-:W-:Y:S05]  /*165a0*/  WARPSYNC.COLLECTIVE R15, `(.L_x_2300) ;  /* 0x000000000f087348 */ /* 0x000fea0003c00000 */
[----:B------:R0:W1:Y:S02]  /*165b0*/  SHFL.IDX P6, R14, R13, R12, R11 ;  /* 0x0000000c0d0e7389 */ /* 0x00006400000c000b */
[----:B01----:R-:W-:Y:S01]  /*165c0*/  ENDCOLLECTIVE ;  /* 0x000000000000791b */ /* 0x003fe20003800000 */
.L_x_2300:
[----:B------:R-:W-:Y:S02]  /*165d0*/  VIADD R4, R8, 0x10 ;  /* 0x0000001008047836 */ /* 0x000fe40000000000 */
[----:B------:R-:W-:Y:S01]  /*165e0*/  IMAD.MOV.U32 R13, RZ, RZ, R0 ;  /* 0x000000ffff0d7224 */ /* 0x000fe200078e0000 */
[----:B------:R-:W-:-:S07]  /*165f0*/  MOV R3, R14 ;  /* 0x0000000e00037202 */ /* 0x000fce0000000f00 */
[----:B------:R-:W-:Y:S05]  /*16600*/  WARPSYNC.COLLECTIVE R15, `(.L_x_2301) ;  /* 0x000000000f087348 */ /* 0x000fea0003c00000 */
[----:B------:R0:W1:Y:S02]  /*16610*/  SHFL.IDX P6, R14, R13, R12, R11 ;  /* 0x0000000c0d0e7389 */ /* 0x00006400000c000b */
[----:B01----:R-:W-:Y:S01]  /*16620*/  ENDCOLLECTIVE ;  /* 0x000000000000791b */ /* 0x003fe20003800000 */
.L_x_2301:
[----:B------:R-:W-:Y:S01]  /*16630*/  ULDC UR4, c[0x0][0x288] ;  /* 0x0000a20000047ab9 */ /* 0x000fe20000000800 */
[----:B------:R-:W-:Y:S01]  /*16640*/  ULDC.64 UR6, c[0x0][0x208] ;  /* 0x0000820000067ab9 */ /* 0x000fe20000000a00 */
[----:B------:R-:W-:-:S05]  /*16650*/  IMAD R7, R7, UR4, RZ ;  /* 0x0000000407077c24 */ /* 0x000fca000f8e02ff */
[----:B------:R-:W-:Y:S02]  /*16660*/  ISETP.GE.AND P0, PT, R8, R7, PT ;  /* 0x000000070800720c */ /* 0x000fe40003f06270 */
[----:B------:R-:W-:Y:S01]  /*16670*/  MOV R13, R6 ;  /* 0x00000006000d7202 */ /* 0x000fe20000000f00 */
[----:B------:R-:W-:-:S10]  /*16680*/  IMAD.MOV.U32 R12, RZ, RZ, 0x1 ;  /* 0x00000001ff0c7424 */ /* 0x000fd400078e00ff */
[----:B------:R-:W-:Y:S01]  /*16690*/  @!P0 LEA R9, R31, UR44, 0x1 ;  /* 0x0000002c1f098c11 */ /* 0x000fe2000f8e08ff */
        /* <DEDUP_REMOVED lines=13> */
.L_x_2302:
[----:B------:R-:W-:Y:S01]  /*16770*/  VIADD R2, R8, 0x20 ;  /* 0x0000002008027836 */ /* 0x000fe20000000000 */
[----:B------:R-:W-:Y:S02]  /*16780*/  @!P0 LEA R21, R31, UR44, 0x1 ;  /* 0x0000002c1f158c11 */ /* 0x000fe4000f8e08ff */
[----:B------:R-:W-:Y:S01]  /*16790*/  MOV R13, R0 ;  /* 0x00000000000d7202 */ /* 0x000fe20000000f00 */
[----:B------:R-:W-:-:S07]  /*167a0*/  IMAD.MOV.U32 R5, RZ, RZ, R14 ;  /* 0x000000ffff057224 */ /* 0x000fce00078e000e */
[----:B------:R-:W-:Y:S05]  /*167b0*/  WARPSYNC.COLLECTIVE R15, `(.L_x_2303) ;  /* 0x000000000f087348 */ /* 0x000fea0003c00000 */
[----:B------:R0:W1:Y:S02]  /*167c0*/  SHFL.IDX P6, R14, R13, R12, R11 ;  /* 0x0000000c0d0e7389 */ /* 0x00006400000c000b */
[----:B01----:R-:W-:Y:S01]  /*167d0*/  ENDCOLLECTIVE ;  /* 0x000000000000791b */ /* 0x003fe20003800000 */
.L_x_2303:
        /* <DEDUP_REMOVED lines=16> */
.L_x_2304:
[----:B------:R-:W-:Y:S01]  /*168e0*/  VIADD R4, R8, 0x30 ;  /* 0x0000003008047836 */ /* 0x000fe20000000000 */
[----:B------:R-:W-:Y:S02]  /*168f0*/  @!P0 LEA R9, R31, UR44, 0x1 ;  /* 0x0000002c1f098c11 */ /* 0x000fe4000f8e08ff */
[----:B------:R-:W-:Y:S01]  /*16900*/  MOV R13, R0 ;  /* 0x00000000000d7202 */ /* 0x000fe20000000f00 */
[----:B------:R-:W-:-:S07]  /*16910*/  IMAD.MOV.U32 R3, RZ, RZ, R14 ;  /* 0x000000ffff037224 */ /* 0x000fce00078e000e */
[----:B------:R-:W-:Y:S05]  /*16920*/  WARPSYNC.COLLECTIVE R15, `(.L_x_2305) ;  /* 0x000000000f087348 */ /* 0x000fea0003c00000 */
[----:B------:R0:W1:Y:S02]  /*16930*/  SHFL.IDX P6, R14, R13, R12, R11 ;  /* 0x0000000c0d0e7389 */ /* 0x00006400000c000b */
[----:B01----:R-:W-:Y:S01]  /*16940*/  ENDCOLLECTIVE ;  /* 0x000000000000791b */ /* 0x003fe20003800000 */
.L_x_2305:
        /* <DEDUP_REMOVED lines=16> */
.L_x_2306:
[----:B------:R-:W-:Y:S01]  /*16a50*/  VIADD R2, R8, 0x40 ;  /* 0x0000004008027836 */ /* 0x000fe20000000000 */
[----:B------:R-:W-:Y:S02]  /*16a60*/  @!P0 LEA R21, R31, UR44, 0x1 ;  /* 0x0000002c1f158c11 */ /* 0x000fe4000f8e08ff */
[----:B------:R-:W-:Y:S01]  /*16a70*/  MOV R13, R0 ;  /* 0x00000000000d7202 */ /* 0x000fe20000000f00 */
[----:B------:R-:W-:-:S07]  /*16a80*/  IMAD.MOV.U32 R5, RZ, RZ, R14 ;  /* 0x000000ffff057224 */ /* 0x000fce00078e000e */
[----:B------:R-:W-:Y:S05]  /*16a90*/  WARPSYNC.COLLECTIVE R15, `(.L_x_2307) ;  /* 0x000000000f087348 */ /* 0x000fea0003c00000 */
[----:B------:R0:W1:Y:S02]  /*16aa0*/  SHFL.IDX P6, R14, R13, R12, R11 ;  /* 0x0000000c0d0e7389 */ /* 0x00006400000c000b */
[----:B01----:R-:W-:Y:S01]  /*16ab0*/  ENDCOLLECTIVE ;  /* 0x000000000000791b */ /* 0x003fe20003800000 */
.L_x_2307:
        /* <DEDUP_REMOVED lines=16> */
.L_x_2308:
[----:B------:R-:W-:Y:S01]  /*16bc0*/  VIADD R4, R8, 0x50 ;  /* 0x0000005008047836 */ /* 0x000fe20000000000 */
[----:B------:R-:W-:Y:S02]  /*16bd0*/  @!P0 LEA R9, R31, UR44, 0x1 ;  /* 0x0000002c1f098c11 */ /* 0x000fe4000f8e08ff */
[----:B------:R-:W-:Y:S01]  /*16be0*/  MOV R13, R0 ;  /* 0x00000000000d7202 */ /* 0x000fe20000000f00 */
[----:B------:R-:W-:-:S07]  /*16bf0*/  IMAD.MOV.U32 R3, RZ, RZ, R14 ;  /* 0x000000ffff037224 */ /* 0x000fce00078e000e */
[----:B------:R-:W-:Y:S05]  /*16c00*/  WARPSYNC.COLLECTIVE R15, `(.L_x_2309) ;  /* 0x000000000f087348 */ /* 0x000fea0003c00000 */
[----:B------:R0:W1:Y:S02]  /*16c10*/  SHFL.IDX P6, R14, R13, R12, R11 ;  /* 0x0000000c0d0e7389 */ /* 0x00006400000c000b */
[----:B01----:R-:W-:Y:S01]  /*16c20*/  ENDCOLLECTIVE ;  /* 0x000000000000791b */ /* 0x003fe20003800000 */
.L_x_2309:
        /* <DEDUP_REMOVED lines=16> */
.L_x_2310:
[----:B------:R-:W-:Y:S01]  /*16d30*/  VIADD R2, R8, 0x60 ;  /* 0x0000006008027836 */ /* 0x000fe20000000000 */
[----:B------:R-:W-:Y:S02]  /*16d40*/  @!P0 LEA R21, R31, UR44, 0x1 ;  /* 0x0000002c1f158c11 */ /* 0x000fe4000f8e08ff */
[----:B------:R-:W-:Y:S01]  /*16d50*/  MOV R13, R0 ;  /* 0x00000000000d7202 */ /* 0x000fe20000000f00 */
[----:B------:R-:W-:-:S07]  /*16d60*/  IMAD.MOV.U32 R5, RZ, RZ, R14 ;  /* 0x000000ffff057224 */ /* 0x000fce00078e000e */
[----:B------:R-:W-:Y:S05]  /*16d70*/  WARPSYNC.COLLECTIVE R15, `(.L_x_2311) ;  /* 0x000000000f087348 */ /* 0x000fea0003c00000 */
[----:B------:R0:W1:Y:S02]  /*16d80*/  SHFL.IDX P6, R14, R13, R12, R11 ;  /* 0x0000000c0d0e7389 */ /* 0x00006400000c000b */
[----:B01----:R-:W-:Y:S01]  /*16d90*/  ENDCOLLECTIVE ;  /* 0x000000000000791b */ /* 0x003fe20003800000 */
.L_x_2311:
        /* <DEDUP_REMOVED lines=16> */
.L_x_2312:
[----:B------:R-:W-:Y:S02]  /*16ea0*/  @!P0 LEA R9, R31, UR44, 0x1 ;  /* 0x0000002c1f098c11 */ /* 0x000fe4000f8e08ff */
[----:B------:R-:W-:Y:S01]  /*16eb0*/  MOV R13, R0 ;  /* 0x00000000000d7202 */ /* 0x000fe20000000f00 */
[----:B------:R-:W-:-:S07]  /*16ec0*/  IMAD.MOV.U32 R3, RZ, RZ, R14 ;  /* 0x000000ffff037224 */ /* 0x000fce00078e000e */
[----:B------:R-:W-:Y:S05]  /*16ed0*/  WARPSYNC.COLLECTIVE R15, `(.L_x_2313) ;  /* 0x000000000f087348 */ /* 0x000fea0003c00000 */
[----:B------:R0:W1:Y:S02]  /*16ee0*/  SHFL.IDX P6, R14, R13, R12, R11 ;  /* 0x0000000c0d0e7389 */ /* 0x00006400000c000b */
[----:B01----:R-:W-:Y:S01]  /*16ef0*/  ENDCOLLECTIVE ;  /* 0x000000000000791b */ /* 0x003fe20003800000 */
.L_x_2313:
        /* <DEDUP_REMOVED lines=15> */
.L_x_2314:
[----:B------:R-:W-:Y:S02]  /*16ff0*/  IMAD.MOV.U32 R13, RZ, RZ, R0 ;  /* 0x000000ffff0d7224 */ /* 0x000fe400078e0000 */
[----:B------:R-:W-:-:S07]  /*17000*/  IMAD.MOV.U32 R6, RZ, RZ, R14 ;  /* 0x000000ffff067224 */ /* 0x000fce00078e000e */
[----:B------:R-:W-:Y:S05]  /*17010*/  WARPSYNC.COLLECTIVE R15, `(.L_x_2315) ;  /* 0x000000000f087348 */ /* 0x000fea0003c00000 */
[----:B------:R0:W1:Y:S02]  /*17020*/  SHFL.IDX P6, R14, R13, R12, R11 ;  /* 0x0000000c0d0e7389 */ /* 0x00006400000c000b */
[----:B01----:R-:W-:Y:S01]  /*17030*/  ENDCOLLECTIVE ;  /* 0x000000000000791b */ /* 0x003fe20003800000 */
.L_x_2315:
[----:B------:R-:W-:Y:S05]  /*17040*/  BRA `(.L_x_2316) ;  /* 0xffffffcc00087947 */ /* 0x000fea000383ffff */
.L_x_2253:
[----:B0-----:R-:W-:-:S04]  /*17050*/  MOV R3, UR44 ;  /* 0x0000002c00037c02 */ /* 0x001fc80008000f00 */
[----:B------:R0:W1:Y:S03]  /*17060*/  SYNCS.PHASECHK.TRANS64.TRYWAIT P0, [R3+URZ+0x38820], R0 ;  /* 0x03882000030075a7 */ /* 0x000066000800017f */
[----:B-1----:R-:W-:Y:S05]  /*17070*/  @!P0 NANOSLEEP.SYNCS 0x989680 ;  /* 0x009896800000895d */ /* 0x002fea0003900000 */
[----:B------:R-:W1:Y:S02]  /*17080*/  @!P0 SYNCS.PHASECHK.TRANS64 P0, [R3+URZ+0x38820], R0 ;  /* 0x03882000030085a7 */ /* 0x000e64000800007f */
[----:B-1----:R-:W-:Y:S05]  /*17090*/  @!P0 BRA `(.L_x_2253) ;  /* 0xfffffffc00ec8947 */ /* 0x002fea000383ffff */
[----:B------:R-:W-:Y:S05]  /*170a0*/  BRA `(.L_x_2317) ;  /* 0xffffffcc00607947 */ /* 0x000fea000383ffff */
.L_x_2257:
[----:B-1----:R1:W2:Y:S02]  /*170b0*/  SYNCS.PHASECHK.TRANS64.TRYWAIT P0, [R19+URZ+0x38840], R2 ;  /* 0x03884002130075a7 */ /* 0x0022a4000800017f */
[----:B--2---:R-:W-:Y:S05]  /*170c0*/  @!P0 NANOSLEEP.SYNCS 0x989680 ;  /* 0x009896800000895d */ /* 0x004fea0003900000 */
[----:B------:R-:W2:Y:S02]  /*170d0*/  @!P0 SYNCS.PHASECHK.TRANS64 P0, [R19+URZ+0x38840], R2 ;  /* 0x03884002130085a7 */ /* 0x000ea4000800007f */
[----:B--2---:R-:W-:Y:S05]  /*170e0*/  @!P0 BRA `(.L_x_2257) ;  /* 0xfffffffc00f08947 */ /* 0x004fea000383ffff */
[----:B------:R-:W-:Y:S05]  /*170f0*/  BRA `(.L_x_2318) ;  /* 0xffffffd000647947 */ /* 0x000fea000383ffff */
.L_x_2258:
        /* <DEDUP_REMOVED lines=8> */
.L_x_2320:
[----:B------:R-:W-:Y:S05]  /*17180*/  BSYNC B1 ;  /* 0x0000000000017941 */ /* 0x000fea0003800000 */
.L_x_2319:
        /* <DEDUP_REMOVED lines=11> */
.L_x_2321:
        /* <DEDUP_REMOVED lines=20> */
.L_x_2322:
[----:B------:R-:W-:Y:S01]  /*17380*/  MOV R13, R24 ;  /* 0x00000018000d7202 */ /* 0x000fe20000000f00 */
[----:B------:R-:W-:-:S07]  /*17390*/  IMAD.MOV.U32 R5, RZ, RZ, R14 ;  /* 0x000000ffff057224 */ /* 0x000fce00078e000e */
[----:B------:R-:W-:Y:S05]  /*173a0*/  WARPSYNC.COLLECTIVE R15, `(.L_x_2323) ;  /* 0x000000000f087348 */ /* 0x000fea0003c00000 */
[----:B------:R0:W1:Y:S02]  /*173b0*/  SHFL.IDX P6, R14, R13, R12, R11 ;  /* 0x0000000c0d0e7389 */ /* 0x00006400000c000b */
[----:B01----:R-:W-:Y:S01]  /*173c0*/  ENDCOLLECTIVE ;  /* 0x000000000000791b */ /* 0x003fe20003800000 */
.L_x_2323:
        /* <DEDUP_REMOVED lines=17> */
.L_x_2324:
[----:B------:R-:W-:Y:S01]  /*174e0*/  IMAD.MOV.U32 R13, RZ, RZ, R24 ;  /* 0x000000ffff0d7224 */ /* 0x000fe200078e0018 */
[----:B------:R-:W-:-:S07]  /*174f0*/  MOV R5, R14 ;  /* 0x0000000e00057202 */ /* 0x000fce0000000f00 */
[----:B------:R-:W-:Y:S05]  /*17500*/  WARPSYNC.COLLECTIVE R15, `(.L_x_2325) ;  /* 0x000000000f087348 */ /* 0x000fea0003c00000 */
[----:B------:R0:W1:Y:S02]  /*17510*/  SHFL.IDX P6, R14, R13, R12, R11 ;  /* 0x0000000c0d0e7389 */ /* 0x00006400000c000b */
[----:B01----:R-:W-:Y:S01]  /*17520*/  ENDCOLLECTIVE ;  /* 0x000000000000791b */ /* 0x003fe20003800000 */
.L_x_2325:
        /* <DEDUP_REMOVED lines=18> */
.L_x_2326:
[----:B------:R-:W-:Y:S02]  /*17650*/  IMAD.MOV.U32 R13, RZ, RZ, R24 ;  /* 0x000000ffff0d7224 */ /* 0x000fe400078e0018 */
[----:B------:R-:W-:-:S07]  /*17660*/  IMAD.MOV.U32 R32, RZ, RZ, R14 ;  /* 0x000000ffff207224 */ /* 0x000fce00078e000e */
[----:B------:R-:W-:Y:S05]  /*17670*/  WARPSYNC.COLLECTIVE R15, `(.L_x_2327) ;  /* 0x000000000f087348 */ /* 0x000fea0003c00000 */
[----:B------:R0:W1:Y:S02]  /*17680*/  SHFL.IDX P6, R14, R13, R12, R11 ;  /* 0x0000000c0d0e7389 */ /* 0x00006400000c000b */
[----:B01----:R-:W-:Y:S01]  /*17690*/  ENDCOLLECTIVE ;  /* 0x000000000000791b */ /* 0x003fe20003800000 */
.L_x_2327:
        /* <DEDUP_REMOVED lines=19> */
.L_x_2328:
[----:B------:R-:W-:Y:S01]  /*177d0*/  MOV R13, R24 ;  /* 0x00000018000d7202 */ /* 0x000fe20000000f00 */
[----:B------:R-:W-:-:S07]  /*177e0*/  IMAD.MOV.U32 R27, RZ, RZ, R14 ;  /* 0x000000ffff1b7224 */ /* 0x000fce00078e000e */
[----:B------:R-:W-:Y:S05]  /*177f0*/  WARPSYNC.COLLECTIVE R15, `(.L_x_2329) ;  /* 0x000000000f087348 */ /* 0x000fea0003c00000 */
[----:B------:R0:W1:Y:S02]  /*17800*/  SHFL.IDX P6, R14, R13, R12, R11 ;  /* 0x0000000c0d0e7389 */ /* 0x00006400000c000b */
[----:B01----:R-:W-:Y:S01]  /*17810*/  ENDCOLLECTIVE ;  /* 0x000000000000791b */ /* 0x003fe20003800000 */
.L_x_2329:
[----:B------:R-:W-:Y:S05]  /*17820*/  BRA `(.L_x_2330) ;  /* 0xffffffcc00c07947 */ /* 0x000fea000383ffff */
.L_x_2263:
[----:B0-----:R0:W2:Y:S02]  /*17830*/  SYNCS.PHASECHK.TRANS64.TRYWAIT P0, [R4+URZ+0x38860], R3 ;  /* 0x03886003040075a7 */ /* 0x0010a4000800017f */
[----:B--2---:R-:W-:Y:S05]  /*17840*/  @!P0 NANOSLEEP.SYNCS 0x989680 ;  /* 0x009896800000895d */ /* 0x004fea0003900000 */
[----:B------:R-:W2:Y:S02]  /*17850*/  @!P0 SYNCS.PHASECHK.TRANS64 P0, [R4+URZ+0x38860], R3 ;  /* 0x03886003040085a7 */ /* 0x000ea4000800007f */
[----:B--2---:R-:W-:Y:S05]  /*17860*/  @!P0 BRA `(.L_x_2263) ;  /* 0xfffffffc00f08947 */ /* 0x004fea000383ffff */
[----:B------:R-:W-:Y:S05]  /*17870*/  BRA `(.L_x_2331) ;  /* 0xffffffd0003c7947 */ /* 0x000fea000383ffff */
.L_x_2264:
        /* <DEDUP_REMOVED lines=8> */
.L_x_2333:
[----:B------:R-:W-:Y:S05]  /*17900*/  BSYNC B1 ;  /* 0x0000000000017941 */ /* 0x000fea0003800000 */
.L_x_2332:
        /* <DEDUP_REMOVED lines=9> */
.L_x_2334:
        /* <DEDUP_REMOVED lines=19> */
.L_x_2335:
[----:B------:R-:W-:Y:S02]  /*17ad0*/  IMAD.MOV.U32 R13, RZ, RZ, R17 ;  /* 0x000000ffff0d7224 */ /* 0x000fe400078e0011 */
[----:B------:R-:W-:-:S07]  /*17ae0*/  IMAD.MOV.U32 R3, RZ, RZ, R14 ;  /* 0x000000ffff037224 */ /* 0x000fce00078e000e */
[----:B------:R-:W-:Y:S05]  /*17af0*/  WARPSYNC.COLLECTIVE R15, `(.L_x_2336) ;  /* 0x000000000f087348 */ /* 0x000fea0003c00000 */
[----:B------:R0:W1:Y:S02]  /*17b00*/  SHFL.IDX P6, R14, R13, R12, R11 ;  /* 0x0000000c0d0e7389 */ /* 0x00006400000c000b */
[----:B01----:R-:W-:Y:S01]  /*17b10*/  ENDCOLLECTIVE ;  /* 0x000000000000791b */ /* 0x003fe20003800000 */
.L_x_2336:
        /* <DEDUP_REMOVED lines=19> */
.L_x_2337:
[----:B------:R-:W-:Y:S01]  /*17c50*/  IMAD.MOV.U32 R13, RZ, RZ, R17 ;  /* 0x000000ffff0d7224 */ /* 0x000fe200078e0011 */
[----:B------:R-:W-:-:S07]  /*17c60*/  MOV R3, R14 ;  /* 0x0000000e00037202 */ /* 0x000fce0000000f00 */
[----:B------:R-:W-:Y:S05]  /*17c70*/  WARPSYNC.COLLECTIVE R15, `(.L_x_2338) ;  /* 0x000000000f087348 */ /* 0x000fea0003c00000 */
[----:B------:R0:W1:Y:S02]  /*17c80*/  SHFL.IDX P6, R14, R13, R12, R11 ;  /* 0x0000000c0d0e7389 */ /* 0x00006400000c000b */
[----:B01----:R-:W-:Y:S01]  /*17c90*/  ENDCOLLECTIVE ;  /* 0x000000000000791b */ /* 0x003fe20003800000 */
.L_x_2338:
        /* <DEDUP_REMOVED lines=19> */
.L_x_2339:
[----:B------:R-:W-:Y:S01]  /*17dd0*/  MOV R13, R17 ;  /* 0x00000011000d7202 */ /* 0x000fe20000000f00 */
[----:B------:R-:W-:-:S07]  /*17de0*/  IMAD.MOV.U32 R3, RZ, RZ, R14 ;  /* 0x000000ffff037224 */ /* 0x000fce00078e000e */
[----:B------:R-:W-:Y:S05]  /*17df0*/  WARPSYNC.COLLECTIVE R15, `(.L_x_2340) ;  /* 0x000000000f087348 */ /* 0x000fea0003c00000 */
[----:B------:R0:W1:Y:S02]  /*17e00*/  SHFL.IDX P6, R14, R13, R12, R11 ;  /* 0x0000000c0d0e7389 */ /* 0x00006400000c000b */
[----:B01----:R-:W-:Y:S01]  /*17e10*/  ENDCOLLECTIVE ;  /* 0x000000000000791b */ /* 0x003fe20003800000 */
.L_x_2340:
        /* <DEDUP_REMOVED lines=19> */
.L_x_2341:
[----:B------:R-:W-:Y:S02]  /*17f50*/  IMAD.MOV.U32 R13, RZ, RZ, R17 ;  /* 0x000000ffff0d7224 */ /* 0x000fe400078e0011 */
[----:B------:R-:W-:-:S07]  /*17f60*/  IMAD.MOV.U32 R18, RZ, RZ, R14 ;  /* 0x000000ffff127224 */ /* 0x000fce00078e000e */
[----:B------:R-:W-:Y:S05]  /*17f70*/  WARPSYNC.COLLECTIVE R15, `(.L_x_2342) ;  /* 0x000000000f087348 */ /* 0x000fea0003c00000 */
[----:B------:R0:W1:Y:S02]  /*17f80*/  SHFL.IDX P6, R14, R13, R12, R11 ;  /* 0x0000000c0d0e7389 */ /* 0x00006400000c000b */
[----:B01----:R-:W-:Y:S01]  /*17f90*/  ENDCOLLECTIVE ;  /* 0x000000000000791b */ /* 0x003fe20003800000 */
.L_x_2342:
[----:B------:R-:W-:Y:S05]  /*17fa0*/  BRA `(.L_x_2343) ;  /* 0xffffffcc00547947 */ /* 0x000fea000383ffff */
.L_x_2270:
[----:B0-----:R0:W1:Y:S02]  /*17fb0*/  SYNCS.PHASECHK.TRANS64.TRYWAIT P0, [R0+URZ+0x38860], R3 ;  /* 0x03886003000075a7 */ /* 0x001064000800017f */
[----:B-1----:R-:W-:Y:S05]  /*17fc0*/  @!P0 NANOSLEEP.SYNCS 0x989680 ;  /* 0x009896800000895d */ /* 0x002fea0003900000 */
[----:B------:R-:W1:Y:S02]  /*17fd0*/  @!P0 SYNCS.PHASECHK.TRANS64 P0, [R0+URZ+0x38860], R3 ;  /* 0x03886003000085a7 */ /* 0x000e64000800007f */
[----:B-1----:R-:W-:Y:S05]  /*17fe0*/  @!P0 BRA `(.L_x_2270) ;  /* 0xfffffffc00f08947 */ /* 0x002fea000383ffff */
[----:B------:R-:W-:Y:S05]  /*17ff0*/  BRA `(.L_x_2344) ;  /* 0xffffffd0005c7947 */ /* 0x000fea000383ffff */
.L_x_2271:
        /* <DEDUP_REMOVED lines=8> */
.L_x_2346:
[----:B------:R-:W-:Y:S05]  /*18080*/  BSYNC B0 ;  /* 0x0000000000007941 */ /* 0x000fea0003800000 */
.L_x_2345:
        /* <DEDUP_REMOVED lines=9> */
.L_x_2347:
        /* <DEDUP_REMOVED lines=26> */
.L_x_2348:
[----:B------:R-:W-:Y:S01]  /*182c0*/  IMAD.MOV.U32 R13, RZ, RZ, R17 ;  /* 0x000000ffff0d7224 */ /* 0x000fe200078e0011 */
[----:B------:R-:W-:-:S07]  /*182d0*/  MOV R6, R14 ;  /* 0x0000000e00067202 */ /* 0x000fce0000000f00 */
[----:B------:R-:W-:Y:S05]  /*182e0*/  WARPSYNC.COLLECTIVE R15, `(.L_x_2349) ;  /* 0x000000000f087348 */ /* 0x000fea0003c00000 */
[----:B------:R0:W1:Y:S02]  /*182f0*/  SHFL.IDX P6, R14, R13, R12, R11 ;  /* 0x0000000c0d0e7389 */ /* 0x00006400000c000b */
[----:B01----:R-:W-:Y:S01]  /*18300*/  ENDCOLLECTIVE ;  /* 0x000000000000791b */ /* 0x003fe20003800000 */
.L_x_2349:
        /* <DEDUP_REMOVED lines=20> */
.L_x_2350:
[----:B------:R-:W-:Y:S01]  /*18450*/  IMAD.MOV.U32 R13, RZ, RZ, R17 ;  /* 0x000000ffff0d7224 */ /* 0x000fe200078e0011 */
[----:B------:R-:W-:-:S07]  /*18460*/  MOV R6, R14 ;  /* 0x0000000e00067202 */ /* 0x000fce0000000f00 */
[----:B------:R-:W-:Y:S05]  /*18470*/  WARPSYNC.COLLECTIVE R15, `(.L_x_2351) ;  /* 0x000000000f087348 */ /* 0x000fea0003c00000 */
[----:B------:R0:W1:Y:S02]  /*18480*/  SHFL.IDX P6, R14, R13, R12, R11 ;  /* 0x0000000c0d0e7389 */ /* 0x00006400000c000b */
[----:B01----:R-:W-:Y:S01]  /*18490*/  ENDCOLLECTIVE ;  /* 0x000000000000791b */ /* 0x003fe20003800000 */
.L_x_2351:
        /* <DEDUP_REMOVED lines=20> */
.L_x_2352:
[----:B------:R-:W-:Y:S01]  /*185e0*/  IMAD.MOV.U32 R13, RZ, RZ, R17 ;  /* 0x000000ffff0d7224 */ /* 0x000fe200078e0011 */
[----:B------:R-:W-:-:S07]  /*185f0*/  MOV R6, R14 ;  /* 0x0000000e00067202 */ /* 0x000fce0000000f00 */
[----:B------:R-:W-:Y:S05]  /*18600*/  WARPSYNC.COLLECTIVE R15, `(.L_x_2353) ;  /* 0x000000000f087348 */ /* 0x000fea0003c00000 */
[----:B------:R0:W1:Y:S02]  /*18610*/  SHFL.IDX P6, R14, R13, R12, R11 ;  /* 0x0000000c0d0e7389 */ /* 0x00006400000c000b */
[----:B01----:R-:W-:Y:S01]  /*18620*/  ENDCOLLECTIVE ;  /* 0x000000000000791b */ /* 0x003fe20003800000 */
.L_x_2353:
        /* <DEDUP_REMOVED lines=19> */
.L_x_2354:
[----:B------:R-:W-:Y:S01]  /*18760*/  IMAD.MOV.U32 R13, RZ, RZ, R17 ;  /* 0x000000ffff0d7224 */ /* 0x000fe200078e0011 */
[----:B------:R-:W-:-:S07]  /*18770*/  MOV R18, R14 ;  /* 0x0000000e00127202 */ /* 0x000fce0000000f00 */
[----:B------:R-:W-:Y:S05]  /*18780*/  WARPSYNC.COLLECTIVE R15, `(.L_x_2355) ;  /* 0x000000000f087348 */ /* 0x000fea0003c00000 */
[----:B------:R0:W1:Y:S02]  /*18790*/  SHFL.IDX P6, R14, R13, R12, R11 ;  /* 0x0000000c0d0e7389 */ /* 0x00006400000c000b */
[----:B01----:R-:W-:Y:S01]  /*187a0*/  ENDCOLLECTIVE ;  /* 0x000000000000791b */ /* 0x003fe20003800000 */
.L_x_2355:
[----:B------:R-:W-:Y:S05]  /*187b0*/  BRA `(.L_x_2356) ;  /* 0xffffffcc00687947 */ /* 0x000fea000383ffff */
.L_x_2274:
[----:B0-----:R0:W1:Y:S02]  /*187c0*/  SYNCS.PHASECHK.TRANS64.TRYWAIT P0, [R7+URZ+0x38820], R6 ;  /* 0x03882006070075a7 */ /* 0x001064000800017f */
[----:B-1----:R-:W-:Y:S05]  /*187d0*/  @!P0 NANOSLEEP.SYNCS 0x989680 ;  /* 0x009896800000895d */ /* 0x002fea0003900000 */
[----:B------:R-:W1:Y:S02]  /*187e0*/  @!P0 SYNCS.PHASECHK.TRANS64 P0, [R7+URZ+0x38820], R6 ;  /* 0x03882006070085a7 */ /* 0x000e64000800007f */
[----:B-1----:R-:W-:Y:S05]  /*187f0*/  @!P0 BRA `(.L_x_2274) ;  /* 0xfffffffc00f08947 */ /* 0x002fea000383ffff */
[----:B------:R-:W-:Y:S05]  /*18800*/  BRA `(.L_x_2357) ;  /* 0xffffffcc00f07947 */ /* 0x000fea000383ffff */
.L_x_2275:
        /* <DEDUP_REMOVED lines=11> */
.L_x_2359:
[----:B------:R-:W-:Y:S05]  /*188c0*/  BSYNC B0 ;  /* 0x0000000000007941 */ /* 0x000fea0003800000 */
.L_x_2358:
[----:B------:R-:W-:Y:S05]  /*188d0*/  BRA `(.L_x_2360) ;  /* 0xffffffcc00d47947 */ /* 0x000fea000383ffff */
.L_x_2276:
[----:B------:R-:W-:Y:S01]  /*188e0*/  BSSY B0, `(.L_x_2361) ;  /* 0x0000006000007945 */ /* 0x000fe20003800000 */
[----:B------:R-:W-:-:S07]  /*188f0*/  IMAD.MOV.U32 R15, RZ, RZ, -0x1 ;  /* 0xffffffffff0f7424 */ /* 0x000fce00078e00ff */
[----:B01---5:R-:W-:Y:S05]  /*18900*/  WARPSYNC.COLLECTIVE R15, `(.L_x_2362) ;  /* 0x000000000f0c7348 */ /* 0x023fea0003c00000 */
[----:B------:R-:W-:Y:S02]  /*18910*/  ELECT P6, UR62, PT ;  /* 0x00000000003e782f */ /* 0x000fe400038c0000 */
[----:B------:R-:W-:Y:S01]  /*18920*/  MOV R14, UR62 ;  /* 0x0000003e000e7c02 */ /* 0x000fe20008000f00 */
[----:B01---5:R-:W-:Y:S10]  /*18930*/  ENDCOLLECTIVE ;  /* 0x000000000000791b */ /* 0x023ff40003800000 */
.L_x_2362:
[----:B------:R-:W-:Y:S05]  /*18940*/  BSYNC B0 ;  /* 0x0000000000007941 */ /* 0x000fea0003800000 */
.L_x_2361:
[----:B------:R-:W-:Y:S05]  /*18950*/  BRA `(.L_x_2363) ;  /* 0xffffffcc00c87947 */ /* 0x000fea000383ffff */
.L_x_2278:
[----:B-1----:R1:W2:Y:S02]  /*18960*/  SYNCS.PHASECHK.TRANS64.TRYWAIT P1, [R5+URZ+0x38840], R4 ;  /* 0x03884004050075a7 */ /* 0x0022a4000802017f */
[----:B--2---:R-:W-:Y:S05]  /*18970*/  @!P1 NANOSLEEP.SYNCS 0x989680 ;  /* 0x009896800000995d */ /* 0x004fea0003900000 */
[----:B------:R-:W2:Y:S02]  /*18980*/  @!P1 SYNCS.PHASECHK.TRANS64 P1, [R5+URZ+0x38840], R4 ;  /* 0x03884004050095a7 */ /* 0x000ea4000802007f */
[----:B--2---:R-:W-:Y:S05]  /*18990*/  @!P1 BRA `(.L_x_2278) ;  /* 0xfffffffc00f09947 */ /* 0x004fea000383ffff */
[----:B------:R-:W-:Y:S05]  /*189a0*/  BRA `(.L_x_2364) ;  /* 0xffffffcc00f07947 */ /* 0x000fea000383ffff */
.L_x_2280:
[----:B--2---:R2:W3:Y:S02]  /*189b0*/  SYNCS.PHASECHK.TRANS64.TRYWAIT P1, [R3+URZ+0x38840], R0 ;  /* 0x03884000030075a7 */ /* 0x0044e4000802017f */
[----:B---3--:R-:W-:Y:S05]  /*189c0*/  @!P1 NANOSLEEP.SYNCS 0x989680 ;  /* 0x009896800000995d */ /* 0x008fea0003900000 */
[----:B------:R-:W3:Y:S02]  /*189d0*/  @!P1 SYNCS.PHASECHK.TRANS64 P1, [R3+URZ+0x38840], R0 ;  /* 0x03884000030095a7 */ /* 0x000ee4000802007f */
[----:B---3--:R-:W-:Y:S05]  /*189e0*/  @!P1 BRA `(.L_x_2280) ;  /* 0xfffffffc00f09947 */ /* 0x008fea000383ffff */
[----:B------:R-:W-:Y:S05]  /*189f0*/  BRA `(.L_x_2365) ;  /* 0xffffffcc00fc7947 */ /* 0x000fea000383ffff */
.L_x_2282:
[----:B---3--:R3:W4:Y:S02]  /*18a00*/  SYNCS.PHASECHK.TRANS64.TRYWAIT P1, [R5+URZ+0x38860], R4 ;  /* 0x03886004050075a7 */ /* 0x008724000802017f */
[----:B----4-:R-:W-:Y:S05]  /*18a10*/  @!P1 NANOSLEEP.SYNCS 0x989680 ;  /* 0x009896800000995d */ /* 0x010fea0003900000 */
[----:B------:R-:W4:Y:S02]  /*18a20*/  @!P1 SYNCS.PHASECHK.TRANS64 P1, [R5+URZ+0x38860], R4 ;  /* 0x03886004050095a7 */ /* 0x000f24000802007f */
[----:B----4-:R-:W-:Y:S05]  /*18a30*/  @!P1 BRA `(.L_x_2282) ;  /* 0xfffffffc00f09947 */ /* 0x010fea000383ffff */
[----:B------:R-:W-:Y:S05]  /*18a40*/  BRA `(.L_x_2366) ;  /* 0xffffffcc00f87947 */ /* 0x000fea000383ffff */
.L_x_2367:
        /* <DEDUP_REMOVED lines=11> */
.L_x_15961:


//--------------------- .text._ZN7cutlass13device_kernelIN5flash11enable_sm90INS1_16FlashAttnFwdSm90INS1_25CollectiveMainloopFwdSm90ILi2EN4cute5tupleIJNS5_1CILi1EEES8_S8_EEENS6_IJNS7_ILi128EEENS7_ILi80EEENS7_ILi256EEEEEELi256ENS_10bfloat16_tEfNS_4arch4Sm90ELb1ELb0ELb1ELb1ELb1ELb0ELb0ELb1ELb1ELb1ELb1ELb0EEENS1_21CollectiveEpilogueFwdINS6_IJSA_SC_SB_EEES9_SE_SG_Li256ELb1ELb1ELb1ELb0EEENS1_36VarlenDynamicPersistentTileSchedulerILi128ELi80ELi256ELi128ELb1ELb1ELb1ELb1ELb1ELb1EEEEEEEEEvNT_6ParamsE --------------------------
	.section	.text._ZN7cutlass13device_kernelIN5flash11enable_sm90INS1_16FlashAttnFwdSm90INS1_25CollectiveMainloopFwdSm90ILi2EN4cute5tupleIJNS5_1CILi1EEES8_S8_EEENS6_IJNS7_ILi128EEENS7_ILi80EEENS7_ILi256EEEEEELi256ENS_10bfloat16_tEfNS_4arch4Sm90ELb1ELb0ELb1ELb1ELb1ELb0ELb0ELb1ELb1ELb1ELb1ELb0EEENS1_21CollectiveEpilogueFwdINS6_IJSA_SC_SB_EEES9_SE_SG_Li256ELb1ELb1ELb1ELb0EEENS1_36VarlenDynamicPersistentTileSchedulerILi128ELi80ELi256ELi128ELb1ELb1ELb1ELb1ELb1ELb1EEEEEEEEEvNT_6ParamsE,"ax",@progbits
	.align	128
.text._ZN7cutlass13device_kernelIN5flash11enable_sm90INS1_16FlashAttnFwdSm90INS1_25CollectiveMainloopFwdSm90ILi2EN4cute5tupleIJNS5_1CILi1EEES8_S8_EEENS6_IJNS7_ILi128EEENS7_ILi80EEENS7_ILi256EEEEEELi256ENS_10bfloat16_tEfNS_4arch4Sm90ELb1ELb0ELb1ELb1ELb1ELb0ELb0ELb1ELb1ELb1ELb1ELb0EEENS1_21CollectiveEpilogueFwdINS6_IJSA_SC_SB_EEES9_SE_SG_Li256ELb1ELb1ELb1ELb0EEENS1_36VarlenDynamicPersistentTileSchedulerILi128ELi80ELi256ELi128ELb1ELb1ELb1ELb1ELb1ELb1EEEEEEEEEvNT_6ParamsE:
        .type           _ZN7cutlass13device_kernelIN5flash11enable_sm90INS1_16FlashAttnFwdSm90INS1_25CollectiveMainloopFwdSm90ILi2EN4cute5tupleIJNS5_1CILi1EEES8_S8_EEENS6_IJNS7_ILi128EEENS7_ILi80EEENS7_ILi256EEEEEELi256ENS_10bfloat16_tEfNS_4arch4Sm90ELb1ELb0ELb1ELb1ELb1ELb0ELb0ELb1ELb1ELb1ELb1ELb0EEENS1_21CollectiveEpilogueFwdINS6_IJSA_SC_SB_EEES9_SE_SG_Li256ELb1ELb1ELb1ELb0EEENS1_36VarlenDynamicPersistentTileSchedulerILi128ELi80ELi256ELi128ELb1ELb1ELb1ELb1ELb1ELb1EEEEEEEEEvNT_6ParamsE,@function
        .size           _ZN7cutlass13device_kernelIN5flash11enable_sm90INS1_16FlashAttnFwdSm90INS1_25CollectiveMainloopFwdSm90ILi2EN4cute5tupleIJNS5_1CILi1EEES8_S8_EEENS6_IJNS7_ILi128EEENS7_ILi80EEENS7_ILi256EEEEEELi256ENS_10bfloat16_tEfNS_4arch4Sm90ELb1ELb0ELb1ELb1ELb1ELb0ELb0ELb1ELb1ELb1ELb1ELb0EEENS1_21CollectiveEpilogueFwdINS6_IJSA_SC_SB_EEES9_SE_SG_Li256ELb1ELb1ELb1ELb0EEENS1_36VarlenDynamicPersistentTileSchedulerILi128ELi80ELi256ELi128ELb1ELb1ELb1ELb1ELb1ELb1EEEEEEEEEvNT_6ParamsE,(.L_x_15962 - _ZN7cutlass13device_kernelIN5flash11enable_sm90INS1_16FlashAttnFwdSm90INS1_25CollectiveMainloopFwdSm90ILi2EN4cute5tupleIJNS5_1CILi1EEES8_S8_EEENS6_IJNS7_ILi128EEENS7_ILi80EEENS7_ILi256EEEEEELi256ENS_10bfloat16_tEfNS_4arch4Sm90ELb1ELb0ELb1ELb1ELb1ELb0ELb0ELb1ELb1ELb1ELb1ELb0EEENS1_21CollectiveEpilogueFwdINS6_IJSA_SC_SB_EEES9_SE_SG_Li256ELb1ELb1ELb1ELb0EEENS1_36VarlenDynamicPersistentTileSchedulerILi128ELi80ELi256ELi128ELb1ELb1ELb1ELb1ELb1ELb1EEEEEEEEEvNT_6ParamsE)
        .other          _ZN7cutlass13device_kernelIN5flash11enable_sm90INS1_16FlashAttnFwdSm90INS1_25CollectiveMainloopFwdSm90ILi2EN4cute5tupleIJNS5_1CILi1EEES8_S8_EEENS6_IJNS7_ILi128EEENS7_ILi80EEENS7_ILi256EEEEEELi256ENS_10bfloat16_tEfNS_4arch4Sm90ELb1ELb0ELb1ELb1ELb1ELb0ELb0ELb1ELb1ELb1ELb1ELb0EEENS1_21CollectiveEpilogueFwdINS6_IJSA_SC_SB_EEES9_SE_SG_Li256ELb1ELb1ELb1ELb0EEENS1_36VarlenDynamicPersistentTileSchedulerILi128ELi80ELi256ELi128ELb1ELb1ELb1ELb1ELb1ELb1EEEEEEEEEvNT_6ParamsE,@"STO_CUDA_ENTRY STV_DEFAULT"
_ZN7cutlass13device_kernelIN5flash11enable_sm90INS1_16FlashAttnFwdSm90INS1_25CollectiveMainloopFwdSm90ILi2EN4cute5tupleIJNS5_1CILi1EEES8_S8_EEENS6_IJNS7_ILi128EEENS7_ILi80EEENS7_ILi256EEEEEELi256ENS_10bfloat16_tEfNS_4arch4Sm90ELb1ELb0ELb1ELb1ELb1ELb0ELb0ELb1ELb1ELb1ELb1ELb0EEENS1_21CollectiveEpilogueFwdINS6_IJSA_SC_SB_EEES9_SE_SG_Li256ELb1ELb1ELb1ELb0EEENS1_36VarlenDynamicPersistentTileSchedulerILi128ELi80ELi256ELi128ELb1ELb1ELb1ELb1ELb1ELb1EEEEEEEEEvNT_6ParamsE:
        /* <DEDUP_REMOVED lines=45> */
.L_x_2368:
        /* <DEDUP_REMOVED lines=22> */
.L_x_2369:
        /* <DEDUP_REMOVED lines=18> */
.L_x_2370:
        /* <DEDUP_REMOVED lines=22> */
.L_x_2371:
        /* <DEDUP_REMOVED lines=23> */
.L_x_2372:
        /* <DEDUP_REMOVED lines=10> */
.L_x_2374:
        /* <DEDUP_REMOVED lines=27> */
[C---:B------:R-:W-:Y:S01]  /*0a70*/  IMAD.IADD R13, R0.reuse, 0x1, -R5 ;  /* 0x00000001000d7824 */ /* 0x040fe200078e0a05 */
[CC--:B------:R-:W-:Y:S01]  /*0a80*/  LEA.HI R5, R3.reuse, R0.reuse, RZ, 0x2 ;  /* 0x0000000003057211 */ /* 0x0c0fe200078f10ff */
[----:B------:R-:W-:Y:S01]  /*0a90*/  ULOP3.LUT UR8, UR4, 0x1, URZ, 0xfc, !UPT ;  /* 0x0000000104087892 */ /* 0x000fe2000f8efc3f */
[----:B------:R-:W-:Y:S02]  /*0aa0*/  LEA.HI R3, R3, R0, RZ, 0x4 ;  /* 0x0000000003037211 */ /* 0x000fe400078f20ff */
[----:B------:R-:W-:Y:S01]  /*0ab0*/  SHF.R.S32.HI R8, RZ, 0x1f, R13 ;  /* 0x0000001fff087819 */ /* 0x000fe2000001140d */
[----:B------:R-:W-:Y:S01]  /*0ac0*/  STL [R1+0x38], R13 ;  /* 0x0000380d01007387 */ /* 0x000fe20000100800 */
[----:B------:R-:W-:Y:S01]  /*0ad0*/  LOP3.LUT R11, R5, 0xfffffffc, RZ, 0xc0, !PT ;  /* 0xfffffffc050b7812 */ /* 0x000fe200078ec0ff */
[----:B------:R-:W-:Y:S01]  /*0ae0*/  UMOV UR4, URZ ;  /* 0x0000003f00047c82 */ /* 0x000fe20008000000 */
[C---:B------:R-:W-:Y:S02]  /*0af0*/  LOP3.LUT R5, R3.reuse, 0x3fffff0, RZ, 0xc0, !PT ;  /* 0x03fffff003057812 */ /* 0x040fe400078ec0ff */
[----:B------:R-:W-:Y:S01]  /*0b00*/  SHF.R.S32.HI R4, RZ, 0x4, R3 ;  /* 0x00000004ff047819 */ /* 0x000fe20000011403 */
[----:B------:R-:W-:Y:S01]  /*0b10*/  IMAD.IADD R12, R0, 0x1, -R11 ;  /* 0x00000001000c7824 */ /* 0x000fe200078e0a0b */
[----:B------:R-:W-:Y:S01]  /*0b20*/  LEA.HI R9, R8, R13, RZ, 0x2 ;  /* 0x0000000d08097211 */ /* 0x000fe200078f10ff */
[----:B------:R-:W-:Y:S01]  /*0b30*/  IMAD.IADD R5, R0, 0x1, -R5 ;  /* 0x0000000100057824 */ /* 0x000fe200078e0a05 */
[----:B------:R-:W-:-:S02]  /*0b40*/  LEA.HI R0, R3, R4, RZ, 0x1 ;  /* 0x0000000403007211 */ /* 0x000fc400078f08ff */
[--C-:B------:R-:W-:Y:S01]  /*0b50*/  SHF.R.S32.HI R10, RZ, 0x2, R9.reuse ;  /* 0x00000002ff0a7819 */ /* 0x100fe20000011409 */
[----:B------:R-:W-:Y:S01]  /*0b60*/  IMAD R6, R5, 0x40, R6 ;  /* 0x0000004005067824 */ /* 0x000fe200078e0206 */
[----:B------:R-:W-:Y:S02]  /*0b70*/  SHF.R.S32.HI R7, RZ, 0x1f, R9 ;  /* 0x0000001fff077819 */ /* 0x000fe40000011409 */
        /* <DEDUP_REMOVED lines=21> */
[C---:B------:R-:W-:Y:S01]  /*0cd0*/  IADD3 R18, R23.reuse, 0x20, RZ ;  /* 0x0000002017127810 */ /* 0x040fe20007ffe0ff */
[----:B0-----:R-:W-:Y:S01]  /*0ce0*/  IMAD R0, R2, 0x40, R11 ;  /* 0x0000004002007824 */ /* 0x001fe200078e020b */
[C---:B------:R-:W-:Y:S01]  /*0cf0*/  IADD3 R218, R23.reuse, 0xd8, RZ ;  /* 0x000000d817da7810 */ /* 0x040fe20007ffe0ff */
[----:B------:R-:W-:Y:S01]  /*0d00*/  IMAD.U32 R2, RZ, RZ, UR8 ;  /* 0x00000008ff027e24 */ /* 0x000fe2000f8e00ff */
[----:B------:R-:W-:Y:S01]  /*0d10*/  SHF.R.S32.HI R5, RZ, 0x1f, R5 ;  /* 0x0000001fff057819 */ /* 0x000fe20000011405 */
[C---:B------:R-:W-:Y:S01]  /*0d20*/  VIADD R4, R23.reuse, 0x90 ;  /* 0x0000009017047836 */ /* 0x040fe20000000000 */
[----:B------:R-:W-:Y:S01]  /*0d30*/  STL [R1+0x3c], R0 ;  /* 0x00003c0001007387 */ /* 0x000fe20000100800 */
        /* <DEDUP_REMOVED lines=14> */
[----:B0-----:R-:W-:Y:S01]  /*0e20*/  IMAD.U32 R2, RZ, RZ, UR4 ;  /* 0x00000004ff027e24 */ /* 0x001fe2000f8e00ff */
        /* <DEDUP_REMOVED lines=34> */
[----:B------:R-:W-:Y:S01]  /*1050*/  SHF.R.S32.HI R4, RZ, 0x1f, R223 ;  /* 0x0000001fff047819 */ /* 0x000fe200000114df */
[----:B------:R-:W-:Y:S01]  /*1060*/  IMAD.U32 R17, RZ, RZ, UR4 ;  /* 0x00000004ff117e24 */ /* 0x000fe2000f8e00ff */
[----:B------:R-:W-:-:S07]  /*1070*/  SHF.R.S32.HI R2, RZ, 0x1f, R222 ;  /* 0x0000001fff027819 */ /* 0x000fce00000114de */
.L_x_2438:
[----:B------:R-:W-:Y:S01]  /*1080*/  ULDC.64 UR8, c[0x0][0xc88] ;  /* 0x0003220000087ab9 */ /* 0x000fe20000000a00 */
[----:B------:R-:W-:Y:S01]  /*1090*/  ULDC.64 UR10, c[0x0][0xa18] ;  /* 0x00028600000a7ab9 */ /* 0x000fe20000000a00 */
[----:B------:R-:W-:Y:S02]  /*10a0*/  UIMAD.WIDE UR8, UR7, 0x4, UR8 ;  /* 0x00000004070878a5 */ /* 0x000fe4000f8e0208 */
[----:B------:R-:W-:Y:S01]  /*10b0*/  UISETP.NE.U32.AND UP1, UPT, UR10, URZ, UPT ;  /* 0x0000003f0a00728c */ /* 0x000fe2000bf25070 */
[----:B------:R-:W-:-:S03]  /*10c0*/  ULDC UR7, c[0x0][0x424] ;  /* 0x0001090000077ab9 */ /* 0x000fc60000000800 */
        /* <DEDUP_REMOVED lines=11> */
[----:B------:R-:W-:Y:S01]  /*1180*/  IMAD.U32 R221, RZ, RZ, UR4 ;  /* 0x00000004ffdd7e24 */ /* 0x000fe2000f8e00ff */
[----:B------:R-:W-:-:S04]  /*1190*/  @UP0 ULEA UR8, UP2, UR4, UR8, 0x2 ;  /* 0x0000000804080291 */ /* 0x000fc8000f84103f */
[----:B------:R-:W-:Y:S02]  /*11a0*/  @UP0 ULEA.HI.X UR9, UR4, UR9, UR12, 0x2, UP2 ;  /* 0x0000000904090291 */ /* 0x000fe400090f140c */
[----:B------:R-:W-:Y:S01]  /*11b0*/  IMAD.U32 R6, RZ, RZ, UR12 ;  /* 0x0000000cff067e24 */ /* 0x000fe2000f8e00ff */
[----:B------:R-:W-:Y:S01]  /*11c0*/  @UP1 ULEA UR10, UP0, UR4, UR10, 0x2 ;  /* 0x0000000a040a1291 */ /* 0x000fe2000f80103f */
[----:B------:R-:W-:-:S03]  /*11d0*/  IMAD.U32 R2, RZ, RZ, UR8 ;  /* 0x00000008ff027e24 */ /* 0x000fc6000f8e00ff */
[----:B------:R-:W-:Y:S01]  /*11e0*/  @UP1 ULEA.HI.X UR11, UR4, UR11, UR12, 0x2, UP0 ;  /* 0x0000000b040b1291 */ /* 0x000fe200080f140c */
[----:B------:R-:W-:Y:S01]  /*11f0*/  IMAD.U32 R3, RZ, RZ, UR9 ;  /* 0x00000009ff037e24 */ /* 0x000fe2000f8e00ff */
[----:B------:R-:W-:Y:S01]  /*1200*/  ULDC.64 UR8, c[0x0][0x418] ;  /* 0x0001060000087ab9 */ /* 0x000fe20000000a00 */
[----:B------:R-:W-:Y:S01]  /*1210*/  IMAD.U32 R4, RZ, RZ, UR10 ;  /* 0x0000000aff047e24 */ /* 0x000fe2000f8e00ff */
[----:B------:R0:W-:Y:S02]  /*1220*/  STL [R1+0x30], R6 ;  /* 0x0000300601007387 */ /* 0x0001e40000100800 */
[----:B------:R-:W-:Y:S02]  /*1230*/  IMAD.U32 R5, RZ, RZ, UR11 ;  /* 0x0000000bff057e24 */ /* 0x000fe4000f8e00ff */
[----:B------:R-:W2:Y:S01]  /*1240*/  @P0 LDG.E R2, desc[UR38][R2.64] ;  /* 0x0000002602020981 */ /* 0x000ea2000c1e1900 */
[----:B------:R-:W-:Y:S01]  /*1250*/  UISETP.NE.U32.AND UP0, UPT, UR8, URZ, UPT ;  /* 0x0000003f0800728c */ /* 0x000fe2000bf05070 */
[----:B------:R-:W-:-:S02]  /*1260*/  ULDC.64 UR10, c[0x0][0xa20] ;  /* 0x00028800000a7ab9 */ /* 0x000fc40000000a00 */
[----:B---3--:R-:W3:Y:S01]  /*1270*/  @P2 LDG.E R4, desc[UR38][R4.64] ;  /* 0x0000002604042981 */ /* 0x008ee2000c1e1900 */
[----:B------:R-:W-:Y:S01]  /*1280*/  UISETP.NE.AND.EX UP0, UPT, UR9, URZ, UPT, UP0 ;  /* 0x0000003f0900728c */ /* 0x000fe2000bf05300 */
[----:B------:R-:W-:Y:S01]  /*1290*/  ISETP.NE.U32.AND P1, PT, RZ, UR10, PT ;  /* 0x0000000aff007c0c */ /* 0x000fe2000bf25070 */
[----:B------:R-:W-:Y:S02]  /*12a0*/  ULOP3.LUT UR9, UR5, 0xffff, URZ, 0xc0, !UPT ;  /* 0x0000ffff05097892 */ /* 0x000fe4000f8ec03f */
[----:B------:R-:W-:Y:S01]  /*12b0*/  USEL UR7, UR7, 0x1, UP0 ;  /* 0x0000000107077887 */ /* 0x000fe20008000000 */
[----:B------:R-:W-:Y:S01]  /*12c0*/  ISETP.NE.AND.EX P1, PT, RZ, UR11, PT, P1 ;  /* 0x0000000bff007c0c */ /* 0x000fe2000bf25310 */
[----:B------:R-:W-:Y:S01]  /*12d0*/  ULDC UR8, c[0x0][0x2f0] ;  /* 0x0000bc0000087ab9 */ /* 0x000fe20000000800 */
[----:B------:R-:W-:Y:S01]  /*12e0*/  UMOV UR4, URZ ;  /* 0x0000003f00047c82 */ /* 0x000fe20008000000 */
[----:B-----5:R-:W-:Y:S01]  /*12f0*/  IMAD.U32 R0, RZ, RZ, UR9 ;  /* 0x00000009ff007e24 */ /* 0x020fe2000f8e00ff */
[----:B------:R-:W-:-:S04]  /*1300*/  UIMAD UR7, UR7, UR8, URZ ;  /* 0x00000008070772a4 */ /* 0x000fc8000f8e023f */
[----:B------:R0:W-:Y:S01]  /*1310*/  STL [R1+0x2c], R0 ;  /* 0x00002c0001007387 */ /* 0x0001e20000100800 */
[----:B--2---:R-:W-:Y:S02]  /*1320*/  @P0 R2UR UR4, R2 ;  /* 0x00000000020402ca */ /* 0x004fe400000e0000 */
[----:B---3--:R-:W-:-:S13]  /*1330*/  @P2 R2UR UR8, R4 ;  /* 0x00000000040822ca */ /* 0x008fda00000e0000 */
[----:B------:R-:W-:Y:S01]  /*1340*/  IMAD.U32 R22, RZ, RZ, UR8 ;  /* 0x00000008ff167e24 */ /* 0x000fe2000f8e00ff */
[----:B0---4-:R-:W-:Y:S06]  /*1350*/  @P2 BRA `(.L_x_2375) ;  /* 0x0000000000442947 */ /* 0x011fec0003800000 */
[----:B------:R-:W-:Y:S02]  /*1360*/  ULDC.64 UR8, c[0x0][0xa00] ;  /* 0x0002800000087ab9 */ /* 0x000fe40000000a00 */
[----:B------:R-:W-:Y:S01]  /*1370*/  ISETP.NE.U32.AND P0, PT, RZ, UR8, PT ;  /* 0x00000008ff007c0c */ /* 0x000fe2000bf05070 */
[----:B------:R-:W-:Y:S02]  /*1380*/  ULDC UR8, c[0x0][0x288] ;  /* 0x0000a20000087ab9 */ /* 0x000fe40000000800 */
[----:B------:R-:W-:Y:S01]  /*1390*/  IMAD.U32 R22, RZ, RZ, UR8 ;  /* 0x00000008ff167e24 */ /* 0x000fe2000f8e00ff */
[----:B------:R-:W-:-:S13]  /*13a0*/  ISETP.NE.AND.EX P0, PT, RZ, UR9, PT, P0 ;  /* 0x00000009ff007c0c */ /* 0x000fda000bf05300 */
[----:B------:R-:W-:Y:S05]  /*13b0*/  @!P0 BRA `(.L_x_2375) ;  /* 0x00000000002c8947 */ /* 0x000fea0003800000 */
[----:B------:R-:W-:Y:S01]  /*13c0*/  R2UR UR12, R221 ;  /* 0x00000000dd0c72ca */ /* 0x000fe200000e0000 */
[----:B------:R-:W-:-:S12]  /*13d0*/  ULDC.64 UR8, c[0x0][0xa00] ;  /* 0x0002800000087ab9 */ /* 0x000fd80000000a00 */
[----:B------:R-:W-:-:S06]  /*13e0*/  UIMAD.WIDE UR8, UR12, 0x4, UR8 ;  /* 0x000000040c0878a5 */ /* 0x000fcc000f8e0208 */
[----:B------:R-:W-:Y:S02]  /*13f0*/  IMAD.U32 R2, RZ, RZ, UR8 ;  /* 0x00000008ff027e24 */ /* 0x000fe4000f8e00ff */
[----:B------:R-:W-:-:S05]  /*1400*/  IMAD.U32 R3, RZ, RZ, UR9 ;  /* 0x00000009ff037e24 */ /* 0x000fca000f8e00ff */
[----:B------:R-:W2:Y:S04]  /*1410*/  LDG.E R4, desc[UR38][R2.64] ;  /* 0x0000002602047981 */ /* 0x000ea8000c1e1900 */
[----:B------:R-:W3:Y:S01]  /*1420*/  LDG.E R0, desc[UR38][R2.64+0x4] ;  /* 0x0000042602007981 */ /* 0x000ee2000c1e1900 */
[----:B--2---:R-:W-:Y:S02]  /*1430*/  R2UR UR8, R4 ;  /* 0x00000000040872ca */ /* 0x004fe400000e0000 */
[----:B---3--:R-:W-:-:S13]  /*1440*/  R2UR UR9, R0 ;  /* 0x00000000000972ca */ /* 0x008fda00000e0000 */
[----:B------:R-:W-:-:S06]  /*1450*/  UIADD3 UR8, -UR8, UR9, URZ ;  /* 0x0000000908087290 */ /* 0x000fcc000fffe13f */
[----:B------:R-:W-:-:S07]  /*1460*/  IMAD.U32 R22, RZ, RZ, UR8 ;  /* 0x00000008ff167e24 */ /* 0x000fce000f8e00ff */
.L_x_2375:
[----:B------:R-:W-:Y:S05]  /*1470*/  @!P1 BRA `(.L_x_2376) ;  /* 0x0000000000249947 */ /* 0x000fea0003800000 */
[----:B------:R-:W-:Y:S02]  /*1480*/  R2UR UR8, R221 ;  /* 0x00000000dd0872ca */ /* 0x000fe400000e0000 */
[----:B------:R-:W-:-:S11]  /*1490*/  R2UR UR9, R6 ;  /* 0x00000000060972ca */ /* 0x000fd600000e0000 */
[----:B------:R-:W-:-:S04]  /*14a0*/  ULEA UR7, UP0, UR8, UR10, 0x2 ;  /* 0x0000000a08077291 */ /* 0x000fc8000f80103f */
[----:B------:R-:W-:Y:S02]  /*14b0*/  ULEA.HI.X UR8, UR8, UR11, UR9, 0x2, UP0 ;  /* 0x0000000b08087291 */ /* 0x000fe400080f1409 */
[----:B------:R-:W-:-:S04]  /*14c0*/  IMAD.U32 R2, RZ, RZ, UR7 ;  /* 0x00000007ff027e24 */ /* 0x000fc8000f8e00ff */
[----:B------:R-:W-:-:S05]  /*14d0*/  IMAD.U32 R3, RZ, RZ, UR8 ;  /* 0x00000008ff037e24 */ /* 0x000fca000f8e00ff */
[----:B------:R-:W2:Y:S02]  /*14e0*/  LDG.E R2, desc[UR38][R2.64] ;  /* 0x0000002602027981 */ /* 0x000ea4000c1e1900 */
[----:B--2---:R-:W-:Y:S01]  /*14f0*/  R2UR UR7, R2 ;  /* 0x00000000020772ca */ /* 0x004fe200000e0000 */
[----:B------:R-:W-:-:S14]  /*1500*/  BRA `(.L_x_2377) ;  /* 0x0000000000387947 */ /* 0x000fdc0003800000 */
.L_x_2376:
[----:B------:R-:W-:Y:S02]  /*1510*/  ULDC.64 UR8, c[0x0][0xa08] ;  /* 0x0002820000087ab9 */ /* 0x000fe40000000a00 */
[----:B------:R-:W-:-:S04]  /*1520*/  ISETP.NE.U32.AND P0, PT, RZ, UR8, PT ;  /* 0x00000008ff007c0c */ /* 0x000fc8000bf05070 */
        /* <DEDUP_REMOVED lines=12> */
.L_x_2377:
[----:B------:R-:W-:Y:S01]  /*15f0*/  ULDC UR8, c[0x0][0x448] ;  /* 0x0001120000087ab9 */ /* 0x000fe20000000800 */
[----:B------:R-:W-:Y:S01]  /*1600*/  R2UR UR9, R22 ;  /* 0x00000000160972ca */ /* 0x000fe200000e0000 */
[----:B------:R-:W-:Y:S02]  /*1610*/  UISETP.NE.AND UP0, UPT, UR8, 0x1, UPT ;  /* 0x000000010800788c */ /* 0x000fe4000bf05270 */
[----:B------:R-:W-:Y:S02]  /*1620*/  USHF.L.U32 UR6, UR6, 0x7, URZ ;  /* 0x0000000706067899 */ /* 0x000fe4000800063f */
[----:B------:R-:W-:Y:S02]  /*1630*/  UIADD3 UR10, -UR4, UR7, URZ ;  /* 0x00000007040a7290 */ /* 0x000fe4000fffe13f */
[----:B------:R-:W-:Y:S02]  /*1640*/  UP2UR UR4, UPR, URZ, 0x1 ;  /* 0x000000013f047883 */ /* 0x000fe40008000000 */
[----:B------:R-:W-:-:S02]  /*1650*/  UIADD3 UR8, UR6, 0x7f, URZ ;  /* 0x0000007f06087890 */ /* 0x000fc4000fffe03f */
[----:B------:R-:W-:Y:S01]  /*1660*/  IMAD.U32 R215, RZ, RZ, UR6 ;  /* 0x00000006ffd77e24 */ /* 0x000fe2000f8e00ff */
[----:B------:R-:W-:Y:S01]  /*1670*/  MOV R212, UR10 ;  /* 0x0000000a00d47c02 */ /* 0x000fe20008000f00 */
[----:B------:R-:W-:Y:S01]  /*1680*/  @UP0 ULDC UR6, c[0x0][0x44c] ;  /* 0x0001130000060ab9 */ /* 0x000fe20000000800 */
[----:B------:R-:W-:Y:S01]  /*1690*/  IMAD.U32 R213, RZ, RZ, UR4 ;  /* 0x00000004ffd57e24 */ /* 0x000fe2000f8e00ff */
[----:B------:R-:W-:Y:S02]  /*16a0*/  UIMAD.WIDE.U32 UR6, UR8, UR6, URZ ;  /* 0x00000006080672a5 */ /* 0x000fe4000f8e003f */
[----:B------:R-:W-:Y:S02]  /*16b0*/  UIADD3 UR4, UR10, 0x50, -UR9 ;  /* 0x000000500a047890 */ /* 0x000fe4000fffe809 */
[----:B------:R-:W-:Y:S01]  /*16c0*/  UIADD3 UR6, UR10, 0x4f, URZ ;  /* 0x0000004f0a067890 */ /* 0x000fe2000fffe03f */
[----:B------:R-:W-:Y:S02]  /*16d0*/  @UP0 ULDC UR9, c[0x0][0x450] ;  /* 0x0001140000090ab9 */ /* 0x000fe40000000800 */
[----:B------:R-:W-:-:S02]  /*16e0*/  @UP0 USHF.R.U32.HI UR8, URZ, UR9, UR7 ;  /* 0x000000093f080299 */ /* 0x000fc40008011607 */
[----:B------:R-:W-:Y:S02]  /*16f0*/  UIMAD.WIDE UR6, UR6, 0x66666667, URZ ;  /* 0x66666667060678a5 */ /* 0x000fe4000f8e023f */
[----:B------:R-:W-:Y:S02]  /*1700*/  UIADD3 UR8, UR4, UR8, URZ ;  /* 0x0000000804087290 */ /* 0x000fe4000fffe03f */
[----:B------:R-:W-:Y:S02]  /*1710*/  USHF.R.U32.HI UR4, URZ, 0x1f, UR7 ;  /* 0x0000001f3f047899 */ /* 0x000fe40008011607 */
[----:B------:R-:W-:Y:S02]  /*1720*/  UIMAD.WIDE UR8, UR8, 0x66666667, URZ ;  /* 0x66666667080878a5 */ /* 0x000fe4000f8e023f */
[----:B------:R-:W-:Y:S02]  /*1730*/  ULEA.HI.SX32 UR7, UR7, UR4, 0x1b ;  /* 0x0000000407077291 */ /* 0x000fe4000f8fda3f */
[----:B------:R-:W-:-:S02]  /*1740*/  USHF.R.U32.HI UR6, URZ, 0x1f, UR9 ;  /* 0x0000001f3f067899 */ /* 0x000fc40008011609 */
[----:B------:R-:W-:Y:S02]  /*1750*/  ULOP3.LUT UR4, UR5, 0xff000000, URZ, 0xc0, !UPT ;  /* 0xff00000005047892 */ /* 0x000fe4000f8ec03f */
[----:B------:R-:W-:Y:S02]  /*1760*/  ULEA.HI.SX32 UR6, UR9, UR6, 0x1b ;  /* 0x0000000609067291 */ /* 0x000fe4000f8fda3f */
[----:B------:R-:W-:Y:S02]  /*1770*/  ULOP3.LUT UR5, UR5, 0xff0000, URZ, 0xc0, !UPT ;  /* 0x00ff000005057892 */ /* 0x000fe4000f8ec03f */
[----:B------:R-:W-:Y:S02]  /*1780*/  UISETP.LT.AND UP0, UPT, UR7, UR6, UPT ;  /* 0x000000060700728c */ /* 0x000fe4000bf01270 */
[----:B------:R-:W-:Y:S02]  /*1790*/  USHF.R.U32.HI UR4, URZ, 0x8, UR4 ;  /* 0x000000083f047899 */ /* 0x000fe40008011604 */
[----:B------:R-:W-:-:S02]  /*17a0*/  USEL UR9, UR7, UR6, UP0 ;  /* 0x0000000607097287 */ /* 0x000fc40008000000 */
[----:B------:R-:W-:Y:S02]  /*17b0*/  ULEA.HI UR5, UR5, UR4, URZ, 0x10 ;  /* 0x0000000405057291 */ /* 0x000fe4000f8f803f */
[----:B------:R-:W-:Y:S02]  /*17c0*/  UISETP.GE.AND UP0, UPT, UR9, 0x1, UPT ;  /* 0x000000010900788c */ /* 0x000fe4000bf06270 */
[----:B------:R-:W-:Y:S02]  /*17d0*/  ULOP3.LUT UR6, UR5, 0xff, URZ, 0xc0, !UPT ;  /* 0x000000ff05067892 */ /* 0x000fe4000f8ec03f */
[----:B------:R-:W-:Y:S02]  /*17e0*/  USHF.R.U32.HI UR5, URZ, 0x10, UR5 ;  /* 0x000000103f057899 */ /* 0x000fe40008011605 */
[----:B------:R-:W-:Y:S01]  /*17f0*/  PLOP3.LUT P0, PT, PT, PT, UP0, 0x80, 0x0 ;  /* 0x000000000000781c */ /* 0x000fe20003f0f008 */
[----:B------:R-:W-:Y:S01]  /*1800*/  UMOV UR4, URZ ;  /* 0x0000003f00047c82 */ /* 0x000fe20008000000 */
[----:B------:R-:W-:-:S02]  /*1810*/  IMAD.U32 R220, RZ, RZ, UR6 ;  /* 0x00000006ffdc7e24 */ /* 0x000fc4000f8e00ff */
[----:B------:R-:W-:-:S09]  /*1820*/  IMAD.U32 R217, RZ, RZ, UR5 ;  /* 0x00000005ffd97e24 */ /* 0x000fd2000f8e00ff */
[----:B------:R-:W-:Y:S05]  /*1830*/  @!P0 BRA `(.L_x_2378) ;  /* 0x0000000000948947 */ /* 0x000fea0003800000 */
        /* <DEDUP_REMOVED lines=37> */
.L_x_2378:
[----:B------:R-:W-:Y:S01]  /*1a90*/  R2UR UR5, R220 ;  /* 0x00000000dc0572ca */ /* 0x000fe200000e0000 */
[----:B------:R-:W-:Y:S01]  /*1aa0*/  IMAD.U32 R0, RZ, RZ, UR9 ;  /* 0x00000009ff007e24 */ /* 0x000fe2000f8e00ff */
[----:B------:R-:W-:Y:S01]  /*1ab0*/  PLOP3.LUT P0, PT, PT, PT, PT, 0x80, 0x0 ;  /* 0x000000000000781c */ /* 0x000fe20003f0f070 */
[----:B------:R-:W-:Y:S01]  /*1ac0*/  IMAD.U32 R3, RZ, RZ, UR4 ;  /* 0x00000004ff037e24 */ /* 0x000fe2000f8e00ff */
[----:B------:R-:W-:Y:S01]  /*1ad0*/  CS2R R150, SRZ ;  /* 0x0000000000967805 */ /* 0x000fe2000001ff00 */
[----:B------:R-:W-:Y:S01]  /*1ae0*/  IMAD.MOV.U32 R2, RZ, RZ, RZ ;  /* 0x000000ffff027224 */ /* 0x000fe200078e00ff */
[----:B------:R-:W-:Y:S02]  /*1af0*/  CS2R R148, SRZ ;  /* 0x0000000000947805 */ /* 0x000fe4000001ff00 */
[----:B------:R-:W-:Y:S02]  /*1b00*/  CS2R R146, SRZ ;  /* 0x0000000000927805 */ /* 0x000fe4000001ff00 */
[----:B------:R-:W-:-:S02]  /*1b10*/  CS2R R144, SRZ ;  /* 0x0000000000907805 */ /* 0x000fc4000001ff00 */
[----:B------:R-:W-:Y:S02]  /*1b20*/  CS2R R142, SRZ ;  /* 0x00000000008e7805 */ /* 0x000fe4000001ff00 */
[----:B------:R-:W-:Y:S02]  /*1b30*/  CS2R R140, SRZ ;  /* 0x00000000008c7805 */ /* 0x000fe4000001ff00 */
[----:B------:R-:W-:Y:S02]  /*1b40*/  CS2R R138, SRZ ;  /* 0x00000000008a7805 */ /* 0x000fe4000001ff00 */
[----:B------:R-:W-:Y:S01]  /*1b50*/  CS2R R136, SRZ ;  /* 0x0000000000887805 */ /* 0x000fe2000001ff00 */
[----:B------:R-:W-:Y:S01]  /*1b60*/  UIMAD UR5, UR5, UR4, URZ ;  /* 0x00000004050572a4 */ /* 0x000fe2000f8e023f */
[----:B------:R-:W-:Y:S02]  /*1b70*/  CS2R R134, SRZ ;  /* 0x0000000000867805 */ /* 0x000fe4000001ff00 */
[----:B------:R-:W-:-:S02]  /*1b80*/  CS2R R132, SRZ ;  /* 0x0000000000847805 */ /* 0x000fc4000001ff00 */
[----:B------:R-:W-:Y:S02]  /*1b90*/  CS2R R130, SRZ ;  /* 0x0000000000827805 */ /* 0x000fe4000001ff00 */
[----:B------:R-:W-:Y:S02]  /*1ba0*/  CS2R R128, SRZ ;  /* 0x0000000000807805 */ /* 0x000fe4000001ff00 */
[----:B------:R-:W-:Y:S02]  /*1bb0*/  CS2R R126, SRZ ;  /* 0x00000000007e7805 */ /* 0x000fe4000001ff00 */
[----:B------:R-:W-:Y:S01]  /*1bc0*/  VIADDMNMX R0, R3, UR5, R0, PT ;  /* 0x0000000503007c46 */ /* 0x000fe2000b800100 */
[----:B------:R-:W-:Y:S01]  /*1bd0*/  IMAD.U32 R214, RZ, RZ, UR5 ;  /* 0x00000005ffd67e24 */ /* 0x000fe2000f8e00ff */
[----:B------:R-:W-:Y:S02]  /*1be0*/  CS2R R124, SRZ ;  /* 0x00000000007c7805 */ /* 0x000fe4000001ff00 */
[----:B------:R-:W-:-:S02]  /*1bf0*/  CS2R R122, SRZ ;  /* 0x00000000007a7805 */ /* 0x000fc4000001ff00 */
[----:B------:R-:W-:Y:S01]  /*1c00*/  R2UR UR61, R0 ;  /* 0x00000000003d72ca */ /* 0x000fe200000e0000 */
[----:B------:R-:W-:Y:S01]  /*1c10*/  IMAD.MOV.U32 R0, RZ, RZ, RZ ;  /* 0x000000ffff007224 */ /* 0x000fe200078e00ff */
        /* <DEDUP_REMOVED lines=56> */
[----:B------:R-:W-:Y:S02]  /*1fa0*/  UIADD3 UR6, UR7, 0x14400, URZ ;  /* 0x0001440007067890 */ /* 0x000fe4000fffe03f */
[----:B------:R-:W-:Y:S02]  /*1fb0*/  IMAD.U32 R16, RZ, RZ, UR7 ;  /* 0x00000007ff107e24 */ /* 0x000fe4000f8e00ff */
[----:B0-----:R-:W-:Y:S01]  /*1fc0*/  VIADD R0, R0, 0xffffff80 ;  /* 0xffffff8000007836 */ /* 0x001fe20000000000 */
[----:B------:R-:W-:-:S04]  /*1fd0*/  ULOP3.LUT UP0, URZ, UR6, 0x9f, URZ, 0xc0, !UPT ;  /* 0x0000009f063f7892 */ /* 0x000fc8000f80c03f */
[----:B------:R-:W-:Y:S02]  /*1fe0*/  SHF.R.S32.HI R3, RZ, 0x1f, R0 ;  /* 0x0000001fff037819 */ /* 0x000fe40000011400 */
        /* <DEDUP_REMOVED lines=19> */
[----:B------:R-:W-:Y:S01]  /*2120*/  IMAD.U32 R10, RZ, RZ, UR6 ;  /* 0x00000006ff0a7e24 */ /* 0x000fe2000f8e00ff */
[----:B------:R-:W-:Y:S01]  /*2130*/  MOV R13, RZ ;  /* 0x000000ff000d7202 */ /* 0x000fe20000000f00 */
[----:B------:R-:W-:Y:S02]  /*2140*/  IMAD.U32 R6, RZ, RZ, UR4 ;  /* 0x00000004ff067e24 */ /* 0x000fe4000f8e00ff */
[----:B------:R-:W-:-:S02]  /*2150*/  IMAD.U32 R7, RZ, RZ, UR5 ;  /* 0x00000005ff077e24 */ /* 0x000fc4000f8e00ff */
[----:B------:R-:W-:Y:S02]  /*2160*/  IMAD.U32 R11, RZ, RZ, UR7 ;  /* 0x00000007ff0b7e24 */ /* 0x000fe4000f8e00ff */
[----:B------:R-:W-:Y:S02]  /*2170*/  IMAD.MOV.U32 R8, RZ, RZ, 0x70 ;  /* 0x00000070ff087424 */ /* 0x000fe400078e00ff */
[----:B0-----:R-:W-:-:S07]  /*2180*/  IMAD.MOV.U32 R12, RZ, RZ, 0x1 ;  /* 0x00000001ff0c7424 */ /* 0x001fce00078e00ff */
[----:B------:R-:W-:-:S07]  /*2190*/  LEPC R20, `(.L_x_2380) ;  /* 0x000000001014794e */ /* 0x000fce0000000000 */
[----:B-1----:R-:W-:Y:S05]  /*21a0*/  CALL.ABS.NOINC R2 ;  /* 0x0000000002007343 */ /* 0x002fea0003c00000 */
.L_x_2380:
[----:B------:R-:W2:Y:S04]  /*21b0*/  LDL R18, [R1+0x34] ;  /* 0x0000340001127983 */ /* 0x000ea80000100800 */
[----:B------:R-:W3:Y:S01]  /*21c0*/  LDL R2, [R1+0x44] ;  /* 0x0000440001027983 */ /* 0x000ee20000100800 */
[----:B------:R-:W-:Y:S02]  /*21d0*/  R2UR UR6, R16 ;  /* 0x00000000100672ca */ /* 0x000fe400000e0000 */
        /* <DEDUP_REMOVED lines=11> */
.L_x_2529:
[----:B------:R-:W-:Y:S05]  /*2290*/  @!P0 BRA `(.L_x_2382) ;  /* 0x0000000000048947 */ /* 0x000fea0003800000 */
[----:B------:R-:W-:Y:S01]  /*22a0*/  BPT.TRAP 0x1 ;  /* 0x000000040000795c */ /* 0x000fe20000300000 */
.L_x_2382:
[----:B------:R-:W-:Y:S01]  /*22b0*/  R2UR UR5, R17 ;  /* 0x00000000110572ca */ /* 0x000fe200000e0000 */
[----:B0-----:R-:W-:Y:S01]  /*22c0*/  IMAD.U32 R0, RZ, RZ, UR36 ;  /* 0x00000024ff007e24 */ /* 0x001fe2000f8e00ff */
[----:B------:R-:W-:-:S11]  /*22d0*/  R2UR UR4, R16 ;  /* 0x00000000100472ca */ /* 0x000fd600000e0000 */
[----:B------:R-:W-:Y:S02]  /*22e0*/  IMAD.U32 R3, RZ, RZ, UR5 ;  /* 0x00000005ff037e24 */ /* 0x000fe4000f8e00ff */
[----:B------:R-:W-:-:S03]  /*22f0*/  LEA R0, R0, UR4, 0x3 ;  /* 0x0000000400007c11 */ /* 0x000fc6000f8e18ff */
[----:B------:R-:W-:-:S04]  /*2300*/  SHF.L.U32 R3, R3, 0x1f, RZ ;  /* 0x0000001f03037819 */ /* 0x000fc800000006ff */
[----:B------:R0:W1:Y:S01]  /*2310*/  SYNCS.PHASECHK.TRANS64.TRYWAIT P1, [R0+URZ+0x38830], R3 ;  /* 0x03883003000075a7 */ /* 0x000062000802017f */
[----:B------:R-:W-:Y:S05]  /*2320*/  @!P0 BRA `(.L_x_2383) ;  /* 0x0000000000048947 */ /* 0x000fea0003800000 */
[----:B------:R-:W-:Y:S01]  /*2330*/  BPT.TRAP 0x1 ;  /* 0x000000040000795c */ /* 0x000fe20000300000 */
.L_x_2383:
[----:B-1----:R-:W-:Y:S05]  /*2340*/  @P1 BRA `(.L_x_2384) ;  /* 0x0000000000081947 */ /* 0x002fea0003800000 */
[----:B------:R-:W1:Y:S02]  /*2350*/  SYNCS.PHASECHK.TRANS64.TRYWAIT P1, [R0+URZ+0x38830], R3 ;  /* 0x03883003000075a7 */ /* 0x000e64000802017f */
[----:B-1----:R-:W-:Y:S05]  /*2360*/  @!P1 BRA `(.L_x_2385) ;  /* 0x0000018400f89947 */ /* 0x002fea0003800000 */
.L_x_2384:
        /* <DEDUP_REMOVED lines=23> */
[----:B01----:R-:W-:Y:S01]  /*24e0*/  MOV R3, UR38 ;  /* 0x0000002600037c02 */ /* 0x003fe20008000f00 */
[----:B------:R-:W-:Y:S01]  /*24f0*/  UMOV UR43, 0x40000040 ;  /* 0x40000040002b7882 */ /* 0x000fe20000000000 */
[----:B------:R-:W-:Y:S01]  /*2500*/  UMOV UR47, 0x40000040 ;  /* 0x40000040002f7882 */ /* 0x000fe20000000000 */
[----:B------:R-:W-:Y:S01]  /*2510*/  ULOP3.LUT UR6, UR4, 0x10000, URZ, 0xfc, !UPT ;  /* 0x0001000004067892 */ /* 0x000fe2000f8efc3f */
[----:B------:R-:W-:Y:S01]  /*2520*/  MOV R4, UR36 ;  /* 0x0000002400047c02 */ /* 0x000fe20008000f00 */
[----:B------:R-:W-:Y:S01]  /*2530*/  UMOV UR51, 0x40000040 ;  /* 0x4000004000337882 */ /* 0x000fe20000000000 */
[----:B------:R-:W-:Y:S01]  /*2540*/  UMOV UR55, 0x40000040 ;  /* 0x4000004000377882 */ /* 0x000fe20000000000 */
[----:B------:R-:W-:-:S02]  /*2550*/  UIMAD UR4, UR36, 0xa00, UR6 ;  /* 0x00000a00240478a4 */ /* 0x000fc4000f8e0206 */
[----:B------:R-:W-:Y:S01]  /*2560*/  IMAD.U32 R19, RZ, RZ, UR6 ;  /* 0x00000006ff137e24 */ /* 0x000fe2000f8e00ff */
[----:B------:R-:W-:Y:S01]  /*2570*/  UMOV UR37, 0x40000040 ;  /* 0x4000004000257882 */ /* 0x000fe20000000000 */
[----:B------:R-:W-:Y:S01]  /*2580*/  UIADD3 UR10, UR4, 0x80, URZ ;  /* 0x00000080040a7890 */ /* 0x000fe2000fffe03f */
[----:B------:R-:W-:Y:S01]  /*2590*/  IMAD.U32 R7, RZ, RZ, UR37 ;  /* 0x00000025ff077e24 */ /* 0x000fe2000f8e00ff */
[----:B------:R-:W-:Y:S02]  /*25a0*/  UIADD3 UR14, UR4, 0x100, URZ ;  /* 0x00000100040e7890 */ /* 0x000fe4000fffe03f */
[----:B------:R-:W-:Y:S01]  /*25b0*/  UMOV UR18, UR4 ;  /* 0x0000000400127c82 */ /* 0x000fe20008000000 */
[----:B------:R-:W-:Y:S01]  /*25c0*/  UIADD3 UR6, UR4, 0x200, URZ ;  /* 0x0000020004067890 */ /* 0x000fe2000fffe03f */
[----:B------:R-:W-:Y:S01]  /*25d0*/  HGMMA.64x16x16.F32.BF16 R56, gdesc[UR16], RZ, !UPT, gsb0 ;  /* 0x00200000103879f0 */ /* 0x000fe2000c0018ff */
[----:B------:R-:W-:Y:S01]  /*25e0*/  UIADD3 UR7, UR4, 0x2, URZ ;  /* 0x0000000204077890 */ /* 0x000fe2000fffe03f */
[----:B------:R-:W-:Y:S01]  /*25f0*/  UMOV UR19, 0x40000040 ;  /* 0x4000004000137882 */ /* 0x000fe20000000000 */
[----:B------:R-:W-:-:S02]  /*2600*/  UIADD3 UR22, UR4, 0x384, URZ ;  /* 0x0000038404167890 */ /* 0x000fc4000fffe03f */
[----:B------:R-:W-:-:S03]  /*2610*/  UIADD3 UR26, UR4, 0x386, URZ ;  /* 0x00000386041a7890 */ /* 0x000fc6000fffe03f */
[----:B------:R-:W-:Y:S01]  /*2620*/  UMOV UR18, UR7 ;  /* 0x0000000700127c82 */ /* 0x000fe20008000000 */
        /* <DEDUP_REMOVED lines=8> */
[----:B------:R-:W-:Y:S01]  /*26b0*/  UIADD3 UR58, UR4, 0x806, URZ ;  /* 0x00000806043a7890 */ /* 0x000fe2000fffe03f */
        /* <DEDUP_REMOVED lines=22> */
[----:B------:R-:W-:Y:S02]  /*2820*/  UMOV UR17, 0x40000040 ;  /* 0x4000004000117882 */ /* 0x000fe40000000000 */
[----:B------:R-:W-:Y:S01]  /*2830*/  UMOV UR13, UR17 ;  /* 0x00000011000d7c82 */ /* 0x000fe20008000000 */
[----:B------:R-:W-:-:S03]  /*2840*/  IMAD.U32 R13, RZ, RZ, UR17 ;  /* 0x00000011ff0d7e24 */ /* 0x000fc6000f8e00ff */
[----:B------:R-:W-:Y:S01]  /*2850*/  UMOV UR16, UR6 ;  /* 0x0000000600107c82 */ /* 0x000fe20008000000 */
[----:B------:R-:W-:Y:S01]  /*2860*/  UIADD3 UR6, UR4, 0x202, URZ ;  /* 0x0000020204067890 */ /* 0x000fe2000fffe03f */
[----:B------:R-:W-:Y:S01]  /*2870*/  IMAD.U32 R12, RZ, RZ, UR16 ;  /* 0x00000010ff0c7e24 */ /* 0x000fe2000f8e00ff */
[----:B------:R-:W-:Y:S01]  /*2880*/  UMOV UR12, UR16 ;  /* 0x00000010000c7c82 */ /* 0x000fe20008000000 */
        /* <DEDUP_REMOVED lines=180> */
[----:B------:R-:W-:Y:S02]  /*33d0*/  UMOV UR15, UR37 ;  /* 0x00000025000f7c82 */ /* 0x000fe40008000000 */
        /* <DEDUP_REMOVED lines=253> */
[----:B------:R-:W-:Y:S02]  /*43b0*/  UIADD3 UR6, UR5, 0xc06, URZ ;  /* 0x00000c0605067890 */ /* 0x000fe4000fffe03f */
[----:B------:R-:W-:-:S05]  /*43c0*/  UIADD3 UR5, UR4, 0x786, URZ ;  /* 0x0000078604057890 */ /* 0x000fca000fffe03f */
[----:B------:R-:W-:Y:S01]  /*43d0*/  UMOV UR36, UR6 ;  /* 0x0000000600247c82 */ /* 0x000fe20008000000 */
[----:B------:R-:W-:Y:S01]  /*43e0*/  UIADD3 UR6, UR4, 0x906, URZ ;  /* 0x0000090604067890 */ /* 0x000fe2000fffe03f */
[----:B------:R-:W-:Y:S01]  /*43f0*/  IMAD.U32 R6, RZ, RZ, UR36 ;  /* 0x00000024ff067e24 */ /* 0x000fe2000f8e00ff */
[----:B------:R-:W-:Y:S01]  /*4400*/  UMOV UR38, UR5 ;  /* 0x0000000500267c82 */ /* 0x000fe20008000000 */
[----:B------:R-:W-:Y:S01]  /*4410*/  UMOV UR56, UR36 ;  /* 0x0000002400387c82 */ /* 0x000fe20008000000 */
[----:B------:R-:W-:Y:S01]  /*4420*/  UIADD3 UR5, UR4, 0x886, URZ ;  /* 0x0000088604057890 */ /* 0x000fe2000fffe03f */
[----:B------:R-:W-:Y:S02]  /*4430*/  UMOV UR14, UR36 ;  /* 0x00000024000e7c82 */ /* 0x000fe40008000000 */
[----:B------:R-:W-:Y:S01]  /*4440*/  UMOV UR4, UR14 ;  /* 0x0000000e00047c82 */ /* 0x000fe20008000000 */
[----:B------:R-:W-:Y:S02]  /*4450*/  WARPGROUP.DEPBAR.LE gsb0, 0x0 ;  /* 0x00008000000079c5 */ /* 0x000fe40000010000 */
[----:B------:R-:W-:-:S06]  /*4460*/  WARPGROUP.ARRIVE ;  /* 0x00000000000079c5 */ /* 0x000fcc0000000000 */
[----:B------:R-:W-:Y:S03]  /*4470*/  HGMMA.64x16x16.F32.BF16 R24, gdesc[UR52], R24, gsb0 ;  /* 0x00200000341879f0 */ /* 0x000fe60008001818 */
[----:B------:R-:W-:Y:S02]  /*4480*/  WARPGROUP.DEPBAR.LE gsb0, 0x0 ;  /* 0x00008000000079c5 */ /* 0x000fe40000010000 */
[----:B------:R-:W-:-:S06]  /*4490*/  WARPGROUP.ARRIVE ;  /* 0x00000000000079c5 */ /* 0x000fcc0000000000 */
[----:B------:R-:W-:Y:S01]  /*44a0*/  HGMMA.64x16x16.F32.BF16 R56, gdesc[UR36], R56, gsb0 ;  /* 0x00200000243879f0 */ /* 0x000fe20008001838 */
[----:B------:R-:W-:Y:S02]  /*44b0*/  R2UR UR39, R2 ;  /* 0x00000000022772ca */ /* 0x000fe400000e0000 */
        /* <DEDUP_REMOVED lines=26> */
.L_x_2386:
[----:B------:R-:W-:Y:S01]  /*4660*/  R2UR UR4, R213 ;  /* 0x00000000d50472ca */ /* 0x000fe200000e0000 */
[----:B------:R-:W-:Y:S01]  /*4670*/  ULDC UR6, c[0x0][0x9d8] ;  /* 0x0002760000067ab9 */ /* 0x000fe20000000800 */
[----:B------:R-:W-:Y:S01]  /*4680*/  R2UR UR7, R215 ;  /* 0x00000000d70772ca */ /* 0x000fe200000e0000 */
[----:B------:R-:W-:Y:S01]  /*4690*/  FMUL.FTZ R4, R59, UR6 ;  /* 0x000000063b047c20 */ /* 0x000fe20008410000 */
[----:B------:R-:W-:Y:S01]  /*46a0*/  FMUL.FTZ R2, R58, UR6 ;  /* 0x000000063a027c20 */ /* 0x000fe20008410000 */
[----:B------:R-:W-:Y:S01]  /*46b0*/  FMUL.FTZ R58, R60, UR6 ;  /* 0x000000063c3a7c20 */ /* 0x000fe20008410000 */
[----:B------:R-:W-:Y:S01]  /*46c0*/  R2UR UR15, R212 ;  /* 0x00000000d40f72ca */ /* 0x000fe200000e0000 */
[----:B------:R0:W-:Y:S01]  /*46d0*/  MUFU.TANH R21, R4 ;  /* 0x0000000400157308 */ /* 0x0001e20000002400 */
[----:B------:R-:W-:Y:S01]  /*46e0*/  R2UR UR18, R22 ;  /* 0x00000000161272ca */ /* 0x000fe200000e0000 */
[----:B------:R-:W-:Y:S01]  /*46f0*/  FMUL.FTZ R62, R62, UR6 ;  /* 0x000000063e3e7c20 */ /* 0x000fe20008410000 */
[----:B------:R-:W-:Y:S01]  /*4700*/  FMUL.FTZ R55, R55, UR6 ;  /* 0x0000000637377c20 */ /* 0x000fe20008410000 */
[----:B------:R-:W-:Y:S01]  /*4710*/  FMUL.FTZ R3, R56, UR6 ;  /* 0x0000000638037c20 */ /* 0x000fe20008410000 */
[----:B------:R-:W-:Y:S01]  /*4720*/  FMUL.FTZ R56, R57, UR6 ;  /* 0x0000000639387c20 */ /* 0x000fe20008410000 */
[----:B------:R-:W-:Y:S01]  /*4730*/  UISETP.NE.AND UP0, UPT, UR4, URZ, UPT ;  /* 0x0000003f0400728c */ /* 0x000fe2000bf05270 */
[----:B------:R-:W-:Y:S01]  /*4740*/  FMUL.FTZ R63, R63, UR6 ;  /* 0x000000063f3f7c20 */ /* 0x000fe20008410000 */
[----:B------:R1:W2:Y:S01]  /*4750*/  MUFU.TANH R20, R2 ;  /* 0x0000000200147308 */ /* 0x0002a20000002400 */
[----:B0-----:R-:W-:-:S02]  /*4760*/  VIADD R4, R216, UR7 ;  /* 0x00000007d8047c36 */ /* 0x001fc40008000000 */
[----:B------:R-:W-:Y:S01]  /*4770*/  FMUL.FTZ R57, R61, UR6 ;  /* 0x000000063d397c20 */ /* 0x000fe20008410000 */
[----:B------:R-:W-:Y:S01]  /*4780*/  FMUL.FTZ R50, R50, UR6 ;  /* 0x0000000632327c20 */ /* 0x000fe20008410000 */
[----:B------:R-:W-:Y:S01]  /*4790*/  PLOP3.LUT P1, PT, PT, PT, UP0, 0x80, 0x0 ;  /* 0x000000000000781c */ /* 0x000fe20003f2f008 */
[----:B------:R-:W-:Y:S01]  /*47a0*/  IMAD.MOV.U32 R60, RZ, RZ, R4 ;  /* 0x000000ffff3c7224 */ /* 0x000fe200078e0004 */
[----:B------:R-:W-:Y:S01]  /*47b0*/  PLOP3.LUT P2, PT, PT, PT, UP0, 0x80, 0x0 ;  /* 0x000000000000781c */ /* 0x000fe20003f4f008 */
[----:B------:R-:W-:Y:S01]  /*47c0*/  UIMAD UR5, UR61, -0x50, UR15 ;  /* 0xffffffb03d0578a4 */ /* 0x000fe2000f8e020f */
[----:B------:R-:W0:Y:S01]  /*47d0*/  MUFU.TANH R61, R62 ;  /* 0x0000003e003d7308 */ /* 0x000e220000002400 */
[----:B------:R-:W-:Y:S01]  /*47e0*/  @UP0 ULDC UR4, c[0x0][0x44c] ;  /* 0x0001130000040ab9 */ /* 0x000fe20000000800 */
[----:B-1----:R-:W-:Y:S01]  /*47f0*/  FMUL.FTZ R2, R51, UR6 ;  /* 0x0000000633027c20 */ /* 0x002fe20008410000 */
[----:B------:R-:W-:Y:S01]  /*4800*/  FMUL.FTZ R54, R54, UR6 ;  /* 0x0000000636367c20 */ /* 0x000fe20008410000 */
[----:B------:R-:W-:Y:S01]  /*4810*/  FMUL.FTZ R51, R52, UR6 ;  /* 0x0000000634337c20 */ /* 0x000fe20008410000 */
[----:B------:R-:W-:-:S02]  /*4820*/  IMAD.U32 R18, RZ, RZ, UR5 ;  /* 0x00000005ff127e24 */ /* 0x000fc4000f8e00ff */
[----:B------:R-:W-:Y:S01]  /*4830*/  FMUL.FTZ R59, R48, UR6 ;  /* 0x00000006303b7c20 */ /* 0x000fe20008410000 */
[----:B------:R-:W-:Y:S01]  /*4840*/  FMUL.FTZ R42, R42, UR6 ;  /* 0x000000062a2a7c20 */ /* 0x000fe20008410000 */
[----:B------:R1:W-:Y:S01]  /*4850*/  MUFU.TANH R65, R2 ;  /* 0x0000000200417308 */ /* 0x0003e20000002400 */
[----:B------:R-:W-:Y:S01]  /*4860*/  @P1 IMAD.HI.U32 R5, R4, UR4, RZ ;  /* 0x0000000404051c27 */ /* 0x000fe2000f8e00ff */
[----:B------:R-:W-:-:S03]  /*4870*/  @UP0 ULDC UR4, c[0x0][0x450] ;  /* 0x0001140000040ab9 */ /* 0x000fc60000000800 */
[----:B------:R-:W-:Y:S01]  /*4880*/  FMUL.FTZ R43, R43, UR6 ;  /* 0x000000062b2b7c20 */ /* 0x000fe20008410000 */
[----:B------:R-:W-:Y:S01]  /*4890*/  FMUL.FTZ R34, R34, UR6 ;  /* 0x0000000622227c20 */ /* 0x000fe20008410000 */
[----:B------:R-:W-:Y:S01]  /*48a0*/  FMUL.FTZ R46, R46, UR6 ;  /* 0x000000062e2e7c20 */ /* 0x000fe20008410000 */
[----:B------:R-:W-:Y:S01]  /*48b0*/  @P2 SHF.R.U32.HI R60, RZ, UR4, R5 ;  /* 0x00000004ff3c2c19 */ /* 0x000fe20008011605 */
[----:B------:R-:W-:Y:S01]  /*48c0*/  UIMAD UR4, UR61, -0x50, URZ ;  /* 0xffffffb03d0478a4 */ /* 0x000fe2000f8e023f */
[----:B------:R-:W-:Y:S01]  /*48d0*/  IMAD.U32 R5, RZ, RZ, UR18 ;  /* 0x00000012ff057e24 */ /* 0x000fe2000f8e00ff */
[----:B------:R3:W-:Y:S01]  /*48e0*/  MUFU.TANH R67, R55 ;  /* 0x0000003700437308 */ /* 0x0007e20000002400 */
[----:B------:R-:W-:Y:S01]  /*48f0*/  FMUL.FTZ R35, R35, UR6 ;  /* 0x0000000623237c20 */ /* 0x000fe20008410000 */
[----:B------:R-:W4:Y:S01]  /*4900*/  SHFL.IDX PT, R4, R60, 0x1, 0x1c1f ;  /* 0x003c1f003c047f89 */ /* 0x000f2200000e0000 */
[----:B------:R-:W-:Y:S01]  /*4910*/  FMUL.FTZ R47, R47, UR6 ;  /* 0x000000062f2f7c20 */ /* 0x000fe20008410000 */
[----:B-1----:R-:W-:-:S02]  /*4920*/  IMAD.U32 R2, RZ, RZ, UR4 ;  /* 0x00000004ff027e24 */ /* 0x002fc4000f8e00ff */
[----:B------:R-:W-:Y:S01]  /*4930*/  FMUL.FTZ R38, R38, UR6 ;  /* 0x0000000626267c20 */ /* 0x000fe20008410000 */
[----:B------:R-:W-:Y:S01]  /*4940*/  FMUL.FTZ R26, R26, UR6 ;  /* 0x000000061a1a7c20 */ /* 0x000fe20008410000 */
[----:B------:R-:W-:Y:S01]  /*4950*/  FMUL.FTZ R30, R30, UR6 ;  /* 0x000000061e1e7c20 */ /* 0x000fe20008410000 */
[----:B------:R-:W1:Y:S01]  /*4960*/  MUFU.TANH R63, R63 ;  /* 0x0000003f003f7308 */ /* 0x000e620000002400 */
[----:B------:R-:W-:Y:S01]  /*4970*/  IADD3 R2, -R23, 0x51, R2 ;  /* 0x0000005117027810 */ /* 0x000fe20007ffe102 */
[----:B------:R-:W-:Y:S01]  /*4980*/  FMUL.FTZ R31, R31, UR6 ;  /* 0x000000061f1f7c20 */ /* 0x000fe20008410000 */
[----:B---3--:R-:W-:Y:S01]  /*4990*/  IADD3 R55, -R23, 0x50, R18 ;  /* 0x0000005017377810 */ /* 0x008fe20007ffe112 */
[----:B------:R-:W3:Y:S01]  /*49a0*/  SHFL.IDX PT, R60, R60, RZ, 0x1c1f ;  /* 0x001c1fff3c3c7589 */ /* 0x000ee200000e0000 */
[----:B------:R-:W-:Y:S01]  /*49b0*/  IADD3 R62, -R5, UR15, R2 ;  /* 0x0000000f053e7c10 */ /* 0x000fe2000fffe102 */
        /* <DEDUP_REMOVED lines=10> */
[----:B------:R2:W3:Y:S01]  /*4a60*/  MUFU.TANH R66, R54 ;  /* 0x0000003600427308 */ /* 0x0004e20000002400 */
[----:B------:R-:W-:Y:S01]  /*4a70*/  FMUL.FTZ R25, R25, UR6 ;  /* 0x0000000619197c20 */ /* 0x000fe20008410000 */
[----:B----4-:R-:W-:Y:S01]  /*4a80*/  VIADDMNMX R18, R4, R62, R55, PT ;  /* 0x0000003e04127246 */ /* 0x010fe20003800137 */
[----:B------:R-:W-:Y:S01]  /*4a90*/  FMUL.FTZ R28, R28, UR6 ;  /* 0x000000061c1c7c20 */ /* 0x000fe20008410000 */
[----:B------:R-:W-:Y:S01]  /*4aa0*/  FMUL.FTZ R33, R33, UR6 ;  /* 0x0000000621217c20 */ /* 0x000fe20008410000 */
[----:B------:R-:W-:Y:S01]  /*4ab0*/  FMUL.FTZ R36, R36, UR6 ;  /* 0x0000000624247c20 */ /* 0x000fe20008410000 */
[C---:B------:R-:W-:Y:S01]  /*4ac0*/  ISETP.GT.AND P1, PT, R18.reuse, RZ, PT ;  /* 0x000000ff1200720c */ /* 0x040fe20003f24270 */
[----:B------:R-:W-:Y:S01]  /*4ad0*/  FMUL.FTZ R29, R29, UR6 ;  /* 0x000000061d1d7c20 */ /* 0x000fe20008410000 */
[C---:B------:R-:W-:Y:S01]  /*4ae0*/  ISETP.GT.AND P2, PT, R18.reuse, 0x1, PT ;  /* 0x000000011200780c */ /* 0x040fe20003f44270 */
[----:B------:R5:W4:Y:S01]  /*4af0*/  MUFU.TANH R68, R42 ;  /* 0x0000002a00447308 */ /* 0x000b220000002400 */
[----:B------:R-:W-:Y:S01]  /*4b00*/  ISETP.GT.AND P3, PT, R18, 0x8, PT ;  /* 0x000000081200780c */ /* 0x000fe20003f64270 */
[----:B------:R-:W-:Y:S01]  /*4b10*/  ULDC UR5, c[0x0][0x988] ;  /* 0x0002620000057ab9 */ /* 0x000fe20000000800 */
[----:B--2---:R-:W-:Y:S01]  /*4b20*/  FSEL R54, R20, -INF , P1 ;  /* 0xff80000014367808 */ /* 0x004fe20000800000 */
[----:B------:R-:W-:Y:S01]  /*4b30*/  FMUL.FTZ R37, R37, UR6 ;  /* 0x0000000625257c20 */ /* 0x000fe20008410000 */
[----:B------:R-:W-:Y:S01]  /*4b40*/  FSEL R52, R21, -INF , P2 ;  /* 0xff80000015347808 */ /* 0x000fe20001000000 */
[----:B------:R-:W-:Y:S01]  /*4b50*/  UMOV UR10, UR7 ;  /* 0x00000007000a7c82 */ /* 0x000fe20008000000 */
[----:B------:R-:W-:Y:S01]  /*4b60*/  ISETP.GT.AND P1, PT, R18, 0x9, PT ;  /* 0x000000091200780c */ /* 0x000fe20003f24270 */
[----:B------:R-:W2:Y:S01]  /*4b70*/  MUFU.TANH R69, R43 ;  /* 0x0000002b00457308 */ /* 0x000ea20000002400 */
[----:B0-----:R-:W-:Y:S01]  /*4b80*/  FSEL R50, R61, -INF , P3 ;  /* 0xff8000003d327808 */ /* 0x001fe20001800000 */
[----:B------:R-:W-:Y:S01]  /*4b90*/  @UP0 ULDC UR11, c[0x0][0x450] ;  /* 0x00011400000b0ab9 */ /* 0x000fe20000000800 */
[----:B------:R-:W-:Y:S01]  /*4ba0*/  FMNMX.FTZ R5, R54, R52, !PT ;  /* 0x0000003436057209 */ /* 0x000fe20007810000 */
[----:B------:R-:W-:Y:S01]  /*4bb0*/  UIADD3 UR61, UR61, -0x2, URZ ;  /* 0xfffffffe3d3d7890 */ /* 0x000fe2000fffe03f */
[----:B------:R-:W-:-:S02]  /*4bc0*/  ISETP.GT.AND P2, PT, R18, 0x10, PT ;  /* 0x000000101200780c */ /* 0x000fc40003f44270 */
[----:B------:R-:W-:Y:S02]  /*4bd0*/  CS2R R150, SRZ ;  /* 0x0000000000967805 */ /* 0x000fe4000001ff00 */
[----:B-1----:R-:W-:Y:S01]  /*4be0*/  FSEL R48, R63, -INF , P1 ;  /* 0xff8000003f307808 */ /* 0x002fe20000800000 */
[----:B------:R0:W-:Y:S01]  /*4bf0*/  MUFU.TANH R71, R34 ;  /* 0x0000002200477308 */ /* 0x0001e20000002400 */
[----:B------:R-:W-:Y:S02]  /*4c00*/  FMNMX.FTZ R5, R50, R5, !PT ;  /* 0x0000000532057209 */ /* 0x000fe40007810000 */
[----:B------:R-:W-:Y:S02]  /*4c10*/  CS2R R148, SRZ ;  /* 0x0000000000947805 */ /* 0x000fe4000001ff00 */
[----:B------:R-:W-:Y:S02]  /*4c20*/  ISETP.GT.AND P1, PT, R18, 0x11, PT ;  /* 0x000000111200780c */ /* 0x000fe40003f24270 */
[----:B------:R-:W-:-:S02]  /*4c30*/  CS2R R146, SRZ ;  /* 0x0000000000927805 */ /* 0x000fc4000001ff00 */
[----:B-----5:R-:W-:Y:S02]  /*4c40*/  FSEL R42, R64, -INF , P2 ;  /* 0xff800000402a7808 */ /* 0x020fe40001000000 */
[----:B------:R-:W-:Y:S02]  /*4c50*/  CS2R R144, SRZ ;  /* 0x0000000000907805 */ /* 0x000fe4000001ff00 */
[----:B------:R-:W-:Y:S01]  /*4c60*/  FMNMX.FTZ R5, R48, R5, !PT ;  /* 0x0000000530057209 */ /* 0x000fe20007810000 */
[----:B------:R-:W1:Y:S01]  /*4c70*/  MUFU.TANH R46, R46 ;  /* 0x0000002e002e7308 */ /* 0x000e620000002400 */
[----:B------:R-:W-:Y:S02]  /*4c80*/  ISETP.GT.AND P2, PT, R18, 0x18, PT ;  /* 0x000000181200780c */ /* 0x000fe40003f44270 */
[----:B------:R-:W-:Y:S02]  /*4c90*/  CS2R R142, SRZ ;  /* 0x00000000008e7805 */ /* 0x000fe4000001ff00 */
[----:B0-----:R-:W-:-:S02]  /*4ca0*/  FSEL R34, R65, -INF , P1 ;  /* 0xff80000041227808 */ /* 0x001fc40000800000 */
[----:B------:R-:W-:Y:S02]  /*4cb0*/  CS2R R140, SRZ ;  /* 0x00000000008c7805 */ /* 0x000fe4000001ff00 */
[----:B------:R-:W-:Y:S02]  /*4cc0*/  FMNMX.FTZ R5, R42, R5, !PT ;  /* 0x000000052a057209 */ /* 0x000fe40007810000 */
[----:B------:R-:W-:Y:S02]  /*4cd0*/  CS2R R138, SRZ ;  /* 0x00000000008a7805 */ /* 0x000fe4000001ff00 */
[----:B------:R-:W-:Y:S01]  /*4ce0*/  ISETP.GT.AND P1, PT, R18, 0x19, PT ;  /* 0x000000191200780c */ /* 0x000fe20003f24270 */
[----:B------:R0:W-:Y:S01]  /*4cf0*/  MUFU.TANH R20, R35 ;  /* 0x0000002300147308 */ /* 0x0001e20000002400 */
[----:B------:R-:W-:Y:S02]  /*4d00*/  FMNMX.FTZ R4, R34, R5, !PT ;  /* 0x0000000522047209 */ /* 0x000fe40007810000 */
[----:B------:R-:W-:-:S02]  /*4d10*/  CS2R R136, SRZ ;  /* 0x0000000000887805 */ /* 0x000fc4000001ff00 */
[----:B------:R-:W-:Y:S02]  /*4d20*/  FSEL R39, R67, -INF , P1 ;  /* 0xff80000043277808 */ /* 0x000fe40000800000 */
[----:B------:R-:W-:Y:S02]  /*4d30*/  CS2R R134, SRZ ;  /* 0x0000000000867805 */ /* 0x000fe4000001ff00 */
[----:B------:R-:W-:Y:S02]  /*4d40*/  ISETP.GT.AND P1, PT, R18, 0x21, PT ;  /* 0x000000211200780c */ /* 0x000fe40003f24270 */
[----:B------:R-:W-:Y:S02]  /*4d50*/  CS2R R132, SRZ ;  /* 0x0000000000847805 */ /* 0x000fe4000001ff00 */
[----:B---3--:R-:W-:Y:S01]  /*4d60*/  VIADDMNMX R60, R60, R62, R55, PT ;  /* 0x0000003e3c3c7246 */ /* 0x008fe20003800137 */
[----:B------:R2:W3:Y:S01]  /*4d70*/  MUFU.TANH R70, R47 ;  /* 0x0000002f00467308 */ /* 0x0004e20000002400 */
[----:B0-----:R-:W-:-:S02]  /*4d80*/  FSEL R35, R66, -INF , P2 ;  /* 0xff80000042237808 */ /* 0x001fc40001000000 */
[----:B------:R-:W-:Y:S02]  /*4d90*/  CS2R R130, SRZ ;  /* 0x0000000000827805 */ /* 0x000fe4000001ff00 */
[----:B------:R-:W-:Y:S02]  /*4da0*/  ISETP.GT.AND P2, PT, R18, 0x20, PT ;  /* 0x000000201200780c */ /* 0x000fe40003f44270 */
[----:B------:R-:W-:Y:S02]  /*4db0*/  CS2R R128, SRZ ;  /* 0x0000000000807805 */ /* 0x000fe4000001ff00 */
[----:B------:R-:W-:Y:S02]  /*4dc0*/  FMNMX.FTZ R4, R35, R4, !PT ;  /* 0x0000000423047209 */ /* 0x000fe40007810000 */
[----:B------:R-:W-:Y:S02]  /*4dd0*/  CS2R R126, SRZ ;  /* 0x00000000007e7805 */ /* 0x000fe4000001ff00 */
[----:B----4-:R-:W-:Y:S01]  /*4de0*/  FSEL R43, R68, -INF , P2 ;  /* 0xff800000442b7808 */ /* 0x010fe20001000000 */
[----:B------:R3:W0:Y:S01]  /*4df0*/  MUFU.TANH R21, R38 ;  /* 0x0000002600157308 */ /* 0x0006220000002400 */
[----:B------:R-:W-:-:S02]  /*4e00*/  FMNMX.FTZ R4, R39, R4, !PT ;  /* 0x0000000427047209 */ /* 0x000fc40007810000 */
[----:B------:R-:W-:Y:S02]  /*4e10*/  CS2R R124, SRZ ;  /* 0x00000000007c7805 */ /* 0x000fe4000001ff00 */
[C---:B------:R-:W-:Y:S02]  /*4e20*/  ISETP.GT.AND P2, PT, R18.reuse, 0x28, PT ;  /* 0x000000281200780c */ /* 0x040fe40003f44270 */
[----:B------:R-:W-:Y:S02]  /*4e30*/  CS2R R122, SRZ ;  /* 0x00000000007a7805 */ /* 0x000fe4000001ff00 */
[----:B--2---:R-:W-:Y:S02]  /*4e40*/  FSEL R47, R69, -INF , P1 ;  /* 0xff800000452f7808 */ /* 0x004fe40000800000 */
[----:B------:R-:W-:Y:S02]  /*4e50*/  CS2R R120, SRZ ;  /* 0x0000000000787805 */ /* 0x000fe4000001ff00 */
[----:B------:R-:W-:Y:S01]  /*4e60*/  FMNMX.FTZ R4, R43, R4, !PT ;  /* 0x000000042b047209 */ /* 0x000fe20007810000 */
[----:B------:R2:W4:Y:S01]  /*4e70*/  MUFU.TANH R61, R2 ;  /* 0x00000002003d7308 */ /* 0x0005220000002400 */
[----:B------:R-:W-:-:S02]  /*4e80*/  ISETP.GT.AND P1, PT, R18, 0x29, PT ;  /* 0x000000291200780c */ /* 0x000fc40003f24270 */
[----:B------:R-:W-:Y:S02]  /*4e90*/  CS2R R118, SRZ ;  /* 0x0000000000767805 */ /* 0x000fe4000001ff00 */
[----:B-1----:R-:W-:Y:S02]  /*4ea0*/  FSEL R46, R46, -INF , P2 ;  /* 0xff8000002e2e7808 */ /* 0x002fe40001000000 */
[----:B------:R-:W-:Y:S02]  /*4eb0*/  CS2R R116, SRZ ;  /* 0x0000000000747805 */ /* 0x000fe4000001ff00 */
[----:B------:R-:W-:Y:S02]  /*4ec0*/  FMNMX.FTZ R5, R47, R4, !PT ;  /* 0x000000042f057209 */ /* 0x000fe40007810000 */
[----:B------:R-:W-:Y:S02]  /*4ed0*/  CS2R R114, SRZ ;  /* 0x0000000000727805 */ /* 0x000fe4000001ff00 */
[----:B------:R-:W-:Y:S01]  /*4ee0*/  ISETP.GT.AND P2, PT, R18, 0x30, PT ;  /* 0x000000301200780c */ /* 0x000fe20003f44270 */
[----:B------:R-:W1:Y:S01]  /*4ef0*/  MUFU.TANH R63, R26 ;  /* 0x0000001a003f7308 */ /* 0x000e620000002400 */
[----:B---3--:R-:W-:Y:S01]  /*4f00*/  FSEL R38, R70, -INF , P1 ;  /* 0xff80000046267808 */ /* 0x008fe20000800000 */
[----:B--2---:R-:W-:Y:S01]  /*4f10*/  FMUL.FTZ R2, R27, UR6 ;  /* 0x000000061b027c20 */ /* 0x004fe20008410000 */
[----:B------:R-:W-:Y:S01]  /*4f20*/  FMNMX.FTZ R5, R46, R5, !PT ;  /* 0x000000052e057209 */ /* 0x000fe20007810000 */
[----:B------:R-:W-:Y:S01]  /*4f30*/  @UP0 ULDC UR6, c[0x0][0x44c] ;  /* 0x0001130000060ab9 */ /* 0x000fe20000000800 */
[----:B------:R-:W-:Y:S01]  /*4f40*/  ISETP.GT.AND P1, PT, R18, 0x31, PT ;  /* 0x000000311200780c */ /* 0x000fe20003f24270 */
[----:B------:R-:W-:Y:S01]  /*4f50*/  UIMAD.WIDE.U32 UR6, UR7, UR6, URZ ;  /* 0x00000006070672a5 */ /* 0x000fe2000f8e003f */
[----:B------:R-:W-:Y:S01]  /*4f60*/  FSEL R4, R71, -INF , P2 ;  /* 0xff80000047047808 */ /* 0x000fe20001000000 */
[----:B------:R2:W3:Y:S01]  /*4f70*/  MUFU.TANH R64, R2 ;  /* 0x0000000200407308 */ /* 0x0004e20000002400 */
[----:B------:R-:W-:Y:S01]  /*4f80*/  FMNMX.FTZ R5, R38, R5, !PT ;  /* 0x0000000526057209 */ /* 0x000fe20007810000 */
[----:B------:R-:W-:Y:S01]  /*4f90*/  @UP0 USHF.R.U32.HI UR10, URZ, UR11, UR7 ;  /* 0x0000000b3f0a0299 */ /* 0x000fe20008011607 */
[----:B------:R-:W-:-:S02]  /*4fa0*/  ISETP.GT.AND P2, PT, R18, 0x38, PT ;  /* 0x000000381200780c */ /* 0x000fc40003f44270 */
[----:B------:R-:W-:Y:S02]  /*4fb0*/  CS2R R112, SRZ ;  /* 0x0000000000707805 */ /* 0x000fe4000001ff00 */
[----:B------:R-:W-:Y:S01]  /*4fc0*/  FSEL R27, R20, -INF , P1 ;  /* 0xff800000141b7808 */ /* 0x000fe20000800000 */
[----:B------:R-:W-:Y:S01]  /*4fd0*/  UIADD3 UR6, UR10, UR15, -UR18 ;  /* 0x0000000f0a067290 */ /* 0x000fe2000fffe812 */
[----:B------:R-:W-:Y:S01]  /*4fe0*/  ISETP.GT.AND P1, PT, R18, 0x39, PT ;  /* 0x000000391200780c */ /* 0x000fe20003f24270 */
[----:B------:R-:W5:Y:S01]  /*4ff0*/  MUFU.TANH R30, R30 ;  /* 0x0000001e001e7308 */ /* 0x000f620000002400 */
[----:B--2---:R-:W-:Y:S01]  /*5000*/  FMNMX.FTZ R2, R4, R5, !PT ;  /* 0x0000000504027209 */ /* 0x004fe20007810000 */
[----:B------:R-:W-:Y:S01]  /*5010*/  UIMAD.WIDE UR6, UR6, 0x66666667, URZ ;  /* 0x66666667060678a5 */ /* 0x000fe2000f8e023f */
[----:B0-----:R-:W-:Y:S01]  /*5020*/  FSEL R21, R21, -INF , P2 ;  /* 0xff80000015157808 */ /* 0x001fe20001000000 */
[----:B------:R-:W0:Y:S01]  /*5030*/  S2UR UR15, SR_CgaCtaId ;  /* 0x00000000000f79c3 */ /* 0x000e220000008800 */
[----:B------:R-:W-:Y:S01]  /*5040*/  FMNMX.FTZ R2, R27, R2, !PT ;  /* 0x000000021b027209 */ /* 0x000fe20007810000 */
[----:B------:R-:W-:Y:S01]  /*5050*/  USHF.R.U32.HI UR6, URZ, 0x1f, UR7 ;  /* 0x0000001f3f067899 */ /* 0x000fe20008011607 */
[----:B------:R-:W-:Y:S01]  /*5060*/  ISETP.GT.AND P2, PT, R18, 0x40, PT ;  /* 0x000000401200780c */ /* 0x000fe20003f44270 */
[----:B------:R2:W0:Y:S01]  /*5070*/  MUFU.TANH R65, R31 ;  /* 0x0000001f00417308 */ /* 0x0004220000002400 */
[----:B----4-:R-:W-:Y:S01]  /*5080*/  FSEL R26, R61, -INF , P1 ;  /* 0xff8000003d1a7808 */ /* 0x010fe20000800000 */
[----:B------:R-:W-:Y:S01]  /*5090*/  ULEA.HI.SX32 UR6, UR7, UR6, 0x1b ;  /* 0x0000000607067291 */ /* 0x000fe2000f8fda3f */
[----:B------:R-:W-:-:S02]  /*50a0*/  FMNMX.FTZ R5, R21, R2, !PT ;  /* 0x0000000215057209 */ /* 0x000fc40007810000 */
[----:B------:R-:W-:Y:S02]  /*50b0*/  CS2R R110, SRZ ;  /* 0x00000000006e7805 */ /* 0x000fe4000001ff00 */
[----:B------:R-:W-:Y:S02]  /*50c0*/  ISETP.GT.AND P1, PT, R18, 0x41, PT ;  /* 0x000000411200780c */ /* 0x000fe40003f24270 */
[----:B------:R-:W-:Y:S02]  /*50d0*/  CS2R R108, SRZ ;  /* 0x00000000006c7805 */ /* 0x000fe4000001ff00 */
[----:B-1----:R-:W-:Y:S01]  /*50e0*/  FSEL R20, R63, -INF , P2 ;  /* 0xff8000003f147808 */ /* 0x002fe20001000000 */
[----:B------:R-:W-:Y:S01]  /*50f0*/  MUFU.TANH R3, R3 ;  /* 0x0000000300037308 */ /* 0x000fe20000002400 */
[----:B------:R-:W-:Y:S02]  /*5100*/  FMNMX.FTZ R61, R26, R5, !PT ;  /* 0x000000051a3d7209 */ /* 0x000fe40007810000 */
[----:B------:R-:W-:-:S02]  /*5110*/  CS2R R106, SRZ ;  /* 0x00000000006a7805 */ /* 0x000fc4000001ff00 */
[----:B------:R-:W-:Y:S02]  /*5120*/  ISETP.GT.AND P2, PT, R18, 0x48, PT ;  /* 0x000000481200780c */ /* 0x000fe40003f44270 */
[----:B------:R-:W-:Y:S02]  /*5130*/  CS2R R104, SRZ ;  /* 0x0000000000687805 */ /* 0x000fe4000001ff00 */
[----:B---3--:R-:W-:Y:S02]  /*5140*/  FSEL R5, R64, -INF , P1 ;  /* 0xff80000040057808 */ /* 0x008fe40000800000 */
[----:B------:R-:W-:Y:S02]  /*5150*/  CS2R R102, SRZ ;  /* 0x0000000000667805 */ /* 0x000fe4000001ff00 */
[----:B------:R-:W-:Y:S01]  /*5160*/  FMNMX.FTZ R2, R20, R61, !PT ;  /* 0x0000003d14027209 */ /* 0x000fe20007810000 */
[----:B------:R-:W-:Y:S01]  /*5170*/  MUFU.TANH R56, R56 ;  /* 0x0000003800387308 */ /* 0x000fe20000002400 */
[----:B------:R-:W-:-:S02]  /*5180*/  ISETP.GT.AND P1, PT, R18, 0x49, PT ;  /* 0x000000491200780c */ /* 0x000fc40003f24270 */
[----:B------:R-:W-:Y:S02]  /*5190*/  CS2R R100, SRZ ;  /* 0x0000000000647805 */ /* 0x000fe4000001ff00 */
[----:B-----5:R-:W-:Y:S02]  /*51a0*/  FSEL R18, R30, -INF , P2 ;  /* 0xff8000001e127808 */ /* 0x020fe40001000000 */
[----:B------:R-:W-:Y:S02]  /*51b0*/  CS2R R98, SRZ ;  /* 0x0000000000627805 */ /* 0x000fe4000001ff00 */
[----:B--2---:R-:W-:Y:S02]  /*51c0*/  FMNMX.FTZ R31, R5, R2, !PT ;  /* 0x00000002051f7209 */ /* 0x004fe40007810000 */
[----:B------:R-:W-:Y:S02]  /*51d0*/  CS2R R96, SRZ ;  /* 0x0000000000607805 */ /* 0x000fe4000001ff00 */
[----:B0-----:R-:W-:Y:S01]  /*51e0*/  FSEL R2, R65, -INF , P1 ;  /* 0xff80000041027808 */ /* 0x001fe20000800000 */
[----:B------:R-:W0:Y:S01]  /*51f0*/  MUFU.TANH R58, R58 ;  /* 0x0000003a003a7308 */ /* 0x000e220000002400 */
[----:B------:R-:W-:-:S02]  /*5200*/  FMNMX.FTZ R31, R18, R31, !PT ;  /* 0x0000001f121f7209 */ /* 0x000fc40007810000 */
[----:B------:R-:W-:Y:S02]  /*5210*/  CS2R R94, SRZ ;  /* 0x00000000005e7805 */ /* 0x000fe4000001ff00 */
[----:B------:R-:W-:Y:S02]  /*5220*/  ISETP.GT.AND P1, PT, R60, RZ, PT ;  /* 0x000000ff3c00720c */ /* 0x000fe40003f24270 */
[----:B------:R-:W-:Y:S02]  /*5230*/  CS2R R92, SRZ ;  /* 0x00000000005c7805 */ /* 0x000fe4000001ff00 */
[----:B------:R-:W-:Y:S02]  /*5240*/  FMNMX.FTZ R31, R2, R31, !PT ;  /* 0x0000001f021f7209 */ /* 0x000fe40007810000 */
[----:B------:R-:W-:Y:S02]  /*5250*/  CS2R R90, SRZ ;  /* 0x00000000005a7805 */ /* 0x000fe4000001ff00 */
[C---:B------:R-:W-:Y:S01]  /*5260*/  ISETP.GT.AND P2, PT, R60.reuse, 0x1, PT ;  /* 0x000000013c00780c */ /* 0x040fe20003f44270 */
[----:B------:R-:W1:Y:S01]  /*5270*/  MUFU.TANH R57, R57 ;  /* 0x0000003900397308 */ /* 0x000e620000002400 */
[----:B------:R-:W-:Y:S01]  /*5280*/  ISETP.GT.AND P3, PT, R60, 0x8, PT ;  /* 0x000000083c00780c */ /* 0x000fe20003f64270 */
[----:B------:R-:W2:Y:S01]  /*5290*/  SHFL.BFLY PT, R30, R31, 0x2, 0x1f ;  /* 0x0c401f001f1e7f89 */ /* 0x000ea200000e0000 */
[----:B------:R-:W-:-:S02]  /*52a0*/  R2UR UR4, R0 ;  /* 0x00000000000472ca */ /* 0x000fc400000e0000 */
[----:B------:R-:W-:Y:S02]  /*52b0*/  CS2R R88, SRZ ;  /* 0x0000000000587805 */ /* 0x000fe4000001ff00 */
[----:B------:R-:W-:Y:S02]  /*52c0*/  R2UR UR14, R214 ;  /* 0x00000000d60e72ca */ /* 0x000fe400000e0000 */
[----:B------:R-:W-:Y:S02]  /*52d0*/  CS2R R86, SRZ ;  /* 0x0000000000567805 */ /* 0x000fe4000001ff00 */
[----:B------:R-:W-:Y:S01]  /*52e0*/  CS2R R84, SRZ ;  /* 0x0000000000547805 */ /* 0x000fe2000001ff00 */
[----:B------:R-:W3:Y:S01]  /*52f0*/  MUFU.TANH R59, R59 ;  /* 0x0000003b003b7308 */ /* 0x000ee20000002400 */
[----:B0-----:R-:W-:Y:S02]  /*5300*/  FSEL R58, R58, -INF , P3 ;  /* 0xff8000003a3a7808 */ /* 0x001fe40001800000 */
[----:B------:R-:W-:-:S02]  /*5310*/  CS2R R82, SRZ ;  /* 0x0000000000527805 */ /* 0x000fc4000001ff00 */
[----:B------:R-:W-:Y:S02]  /*5320*/  ISETP.GT.AND P3, PT, R60, 0x28, PT ;  /* 0x000000283c00780c */ /* 0x000fe40003f64270 */
[----:B------:R-:W-:Y:S02]  /*5330*/  CS2R R80, SRZ ;  /* 0x0000000000507805 */ /* 0x000fe4000001ff00 */
[----:B------:R-:W-:Y:S02]  /*5340*/  CS2R R78, SRZ ;  /* 0x00000000004e7805 */ /* 0x000fe4000001ff00 */
[----:B------:R-:W-:Y:S02]  /*5350*/  CS2R R76, SRZ ;  /* 0x00000000004c7805 */ /* 0x000fe4000001ff00 */
[----:B------:R-:W-:Y:S01]  /*5360*/  CS2R R74, SRZ ;  /* 0x00000000004a7805 */ /* 0x000fe2000001ff00 */
[----:B------:R2:W-:Y:S01]  /*5370*/  MUFU.TANH R61, R40 ;  /* 0x00000028003d7308 */ /* 0x0005e20000002400 */
[----:B------:R-:W-:Y:S01]  /*5380*/  UIADD3 UR4, UR4, 0x38840, URZ ;  /* 0x0003884004047890 */ /* 0x000fe2000fffe03f */
[----:B------:R-:W-:Y:S01]  /*5390*/  CS2R R72, SRZ ;  /* 0x0000000000487805 */ /* 0x000fe2000001ff00 */
[----:B------:R-:W-:Y:S01]  /*53a0*/  UISETP.LT.AND UP0, UPT, UR14, UR6, UPT ;  /* 0x000000060e00728c */ /* 0x000fe2000bf01270 */
[----:B------:R-:W-:Y:S01]  /*53b0*/  CS2R R70, SRZ ;  /* 0x0000000000467805 */ /* 0x000fe2000001ff00 */
[----:B------:R-:W-:-:S02]  /*53c0*/  UPRMT UR4, UR15, 0x654, UR4 ;  /* 0x000006540f047896 */ /* 0x000fc40008000004 */
[----:B------:R-:W-:Y:S01]  /*53d0*/  USEL UR7, UR14, UR6, !UP0 ;  /* 0x000000060e077287 */ /* 0x000fe2000c000000 */
[----:B------:R-:W0:Y:S01]  /*53e0*/  MUFU.TANH R49, R49 ;  /* 0x0000003100317308 */ /* 0x000e220000002400 */
[----:B--2---:R-:W-:Y:S02]  /*53f0*/  FMNMX.FTZ R40, R31, R30, !PT ;  /* 0x0000001e1f287209 */ /* 0x004fe40007810000 */
[----:B------:R-:W-:Y:S01]  /*5400*/  UISETP.GE.AND UP0, UPT, UR61, UR7, UPT ;  /* 0x000000073d00728c */ /* 0x000fe2000bf06270 */
[----:B------:R-:W-:Y:S02]  /*5410*/  FSEL R30, R3, -INF , P1 ;  /* 0xff800000031e7808 */ /* 0x000fe40000800000 */
[----:B------:R-:W-:Y:S01]  /*5420*/  FSEL R31, R56, -INF , P2 ;  /* 0xff800000381f7808 */ /* 0x000fe20001000000 */
[----:B------:R-:W-:Y:S01]  /*5430*/  SYNCS.ARRIVE.TRANS64.RED.A1T0 RZ, [UR4], RZ ;  /* 0x000000ffffff79a7 */ /* 0x000fe20008100404 */
[----:B------:R-:W2:Y:S01]  /*5440*/  MUFU.TANH R51, R51 ;  /* 0x0000003300337308 */ /* 0x000ea20000002400 */
[----:B------:R-:W-:-:S02]  /*5450*/  ISETP.GT.AND P1, PT, R60, 0x9, PT ;  /* 0x000000093c00780c */ /* 0x000fc40003f24270 */
[----:B------:R-:W-:Y:S02]  /*5460*/  FMNMX.FTZ R3, R30, R31, !PT ;  /* 0x0000001f1e037209 */ /* 0x000fe40007810000 */
[C---:B------:R-:W-:Y:S02]  /*5470*/  ISETP.GT.AND P2, PT, R60.reuse, 0x10, PT ;  /* 0x000000103c00780c */ /* 0x040fe40003f44270 */
[----:B-1----:R-:W-:Y:S01]  /*5480*/  FSEL R57, R57, -INF , P1 ;  /* 0xff80000039397808 */ /* 0x002fe20000800000 */
[----:B------:R1:W-:Y:S01]  /*5490*/  MUFU.TANH R63, R41 ;  /* 0x00000029003f7308 */ /* 0x0003e20000002400 */
[C---:B------:R-:W-:Y:S02]  /*54a0*/  ISETP.GT.AND P1, PT, R60.reuse, 0x11, PT ;  /* 0x000000113c00780c */ /* 0x040fe40003f24270 */
[----:B---3--:R-:W-:Y:S02]  /*54b0*/  FSEL R59, R59, -INF , P2 ;  /* 0xff8000003b3b7808 */ /* 0x008fe40001000000 */
[----:B------:R-:W-:-:S02]  /*54c0*/  ISETP.GT.AND P2, PT, R60, 0x18, PT ;  /* 0x000000183c00780c */ /* 0x000fc40003f44270 */
[----:B0-----:R-:W-:Y:S01]  /*54d0*/  FSEL R49, R49, -INF , P1 ;  /* 0xff80000031317808 */ /* 0x001fe20000800000 */
[----:B------:R-:W0:Y:S01]  /*54e0*/  MUFU.TANH R53, R53 ;  /* 0x0000003500357308 */ /* 0x000e220000002400 */
[----:B-1----:R-:W1:Y:S01]  /*54f0*/  SHFL.BFLY PT, R41, R40, 0x1, 0x1f ;  /* 0x0c201f0028297f89 */ /* 0x002e6200000e0000 */
[C---:B------:R-:W-:Y:S02]  /*5500*/  ISETP.GT.AND P1, PT, R60.reuse, 0x19, PT ;  /* 0x000000193c00780c */ /* 0x040fe40003f24270 */
[----:B--2---:R-:W-:Y:S02]  /*5510*/  FSEL R51, R51, -INF , P2 ;  /* 0xff80000033337808 */ /* 0x004fe40001000000 */
[----:B------:R-:W-:Y:S02]  /*5520*/  ISETP.GT.AND P2, PT, R60, 0x20, PT ;  /* 0x000000203c00780c */ /* 0x000fe40003f44270 */
[----:B------:R2:W-:Y:S08]  /*5530*/  MUFU.TANH R62, R24 ;  /* 0x00000018003e7308 */ /* 0x0005f00000002400 */
[----:B------:R-:W3:Y:S01]  /*5540*/  MUFU.TANH R44, R44 ;  /* 0x0000002c002c7308 */ /* 0x000ee20000002400 */
[----:B--2---:R-:W-:-:S04]  /*5550*/  FMNMX.FTZ R24, R58, R3, !PT ;  /* 0x000000033a187209 */ /* 0x004fc80007810000 */
[----:B------:R-:W-:-:S03]  /*5560*/  FMNMX.FTZ R24, R57, R24, !PT ;  /* 0x0000001839187209 */ /* 0x000fc60007810000 */
[----:B------:R-:W2:Y:S01]  /*5570*/  MUFU.TANH R45, R45 ;  /* 0x0000002d002d7308 */ /* 0x000ea20000002400 */
[----:B------:R-:W-:Y:S02]  /*5580*/  FMNMX.FTZ R24, R59, R24, !PT ;  /* 0x000000183b187209 */ /* 0x000fe40007810000 */
[----:B-1----:R-:W-:Y:S02]  /*5590*/  FMNMX.FTZ R3, R40, R41, !PT ;  /* 0x0000002928037209 */ /* 0x002fe40007810000 */
[----:B------:R-:W-:-:S03]  /*55a0*/  FMNMX.FTZ R24, R49, R24, !PT ;  /* 0x0000001831187209 */ /* 0x000fc60007810000 */
[----:B------:R0:W1:Y:S08]  /*55b0*/  MUFU.TANH R64, R32 ;  /* 0x0000002000407308 */ /* 0x0000700000002400 */
[----:B------:R4:W-:Y:S01]  /*55c0*/  MUFU.TANH R56, R25 ;  /* 0x0000001900387308 */ /* 0x0009e20000002400 */
[----:B0-----:R-:W-:Y:S02]  /*55d0*/  FSEL R32, R53, -INF , P1 ;  /* 0xff80000035207808 */ /* 0x001fe40000800000 */
[----:B------:R-:W-:-:S05]  /*55e0*/  ISETP.GT.AND P1, PT, R60, 0x21, PT ;  /* 0x000000213c00780c */ /* 0x000fca0003f24270 */
[----:B------:R0:W-:Y:S01]  /*55f0*/  MUFU.TANH R68, R28 ;  /* 0x0000001c00447308 */ /* 0x0001e20000002400 */
[----:B----4-:R-:W-:-:S04]  /*5600*/  FMNMX.FTZ R25, R51, R24, !PT ;  /* 0x0000001833197209 */ /* 0x010fc80007810000 */
[----:B------:R-:W-:-:S03]  /*5610*/  FMNMX.FTZ R25, R32, R25, !PT ;  /* 0x0000001920197209 */ /* 0x000fc60007810000 */
[----:B------:R4:W5:Y:S01]  /*5620*/  MUFU.TANH R65, R33 ;  /* 0x0000002100417308 */ /* 0x0009620000002400 */
[----:B0-----:R-:W-:Y:S02]  /*5630*/  FSEL R28, R61, -INF , P2 ;  /* 0xff8000003d1c7808 */ /* 0x001fe40001000000 */
[----:B------:R-:W-:Y:S02]  /*5640*/  FSETP.NEU.FTZ.AND P2, PT, R3, -INF , PT ;  /* 0xff8000000300780b */ /* 0x000fe40003f5d000 */
[----:B------:R-:W-:-:S03]  /*5650*/  FMNMX.FTZ R24, R28, R25, !PT ;  /* 0x000000191c187209 */ /* 0x000fc60007810000 */
[----:B------:R0:W5:Y:S01]  /*5660*/  MUFU.TANH R66, R36 ;  /* 0x0000002400427308 */ /* 0x0001620000002400 */
[----:B----4-:R-:W-:Y:S02]  /*5670*/  FSEL R33, R63, -INF , P1 ;  /* 0xff8000003f217808 */ /* 0x010fe40000800000 */
[----:B------:R-:W-:Y:S02]  /*5680*/  ISETP.GT.AND P1, PT, R60, 0x29, PT ;  /* 0x000000293c00780c */ /* 0x000fe40003f24270 */
[----:B------:R-:W-:-:S03]  /*5690*/  FMNMX.FTZ R24, R33, R24, !PT ;  /* 0x0000001821187209 */ /* 0x000fc60007810000 */
[----:B------:R3:W-:Y:S01]  /*56a0*/  MUFU.TANH R69, R29 ;  /* 0x0000001d00457308 */ /* 0x0007e20000002400 */
[----:B0-----:R-:W-:-:S05]  /*56b0*/  FMUL.FTZ R36, R3, UR5 ;  /* 0x0000000503247c20 */ /* 0x001fca0008410000 */
[----:B------:R-:W-:Y:S02]  /*56c0*/  FSEL R25, R36, RZ, P2 ;  /* 0x000000ff24197208 */ /* 0x000fe40001000000 */
[----:B------:R1:W0:Y:S01]  /*56d0*/  MUFU.TANH R67, R37 ;  /* 0x0000002500437308 */ /* 0x0002220000002400 */
[----:B---3--:R-:W-:Y:S02]  /*56e0*/  FSEL R29, R44, -INF , P3 ;  /* 0xff8000002c1d7808 */ /* 0x008fe40001800000 */
[----:B------:R-:W-:Y:S01]  /*56f0*/  ISETP.GT.AND P2, PT, R60, 0x30, PT ;  /* 0x000000303c00780c */ /* 0x000fe20003f44270 */
[--C-:B------:R-:W-:Y:S01]  /*5700*/  FFMA.FTZ R209, R54, UR5, -R25.reuse ;  /* 0x0000000536d17c23 */ /* 0x100fe20008010819 */
[----:B--2---:R-:W-:Y:S01]  /*5710*/  FSEL R36, R45, -INF , P1 ;  /* 0xff8000002d247808 */ /* 0x004fe20000800000 */
[--C-:B------:R-:W-:Y:S01]  /*5720*/  FFMA.FTZ R54, R52, UR5, -R25.reuse ;  /* 0x0000000534367c23 */ /* 0x100fe20008010819 */
[----:B------:R-:W-:Y:S01]  /*5730*/  FMNMX.FTZ R41, R29, R24, !PT ;  /* 0x000000181d297209 */ /* 0x000fe20007810000 */
[--C-:B------:R-:W-:Y:S01]  /*5740*/  FFMA.FTZ R55, R50, UR5, -R25.reuse ;  /* 0x0000000532377c23 */ /* 0x100fe20008010819 */
[----:B------:R-:W-:Y:S01]  /*5750*/  ISETP.GT.AND P1, PT, R60, 0x31, PT ;  /* 0x000000313c00780c */ /* 0x000fe20003f24270 */
[--C-:B------:R-:W-:Y:S01]  /*5760*/  FFMA.FTZ R35, R35, UR5, -R25.reuse ;  /* 0x0000000523237c23 */ /* 0x100fe20008010819 */
[----:B-1----:R-:W-:Y:S01]  /*5770*/  FSEL R37, R64, -INF , P2 ;  /* 0xff80000040257808 */ /* 0x002fe20001000000 */
[--C-:B------:R-:W-:Y:S01]  /*5780*/  FFMA.FTZ R197, R4, UR5, -R25.reuse ;  /* 0x0000000504c57c23 */ /* 0x100fe20008010819 */
[----:B------:R-:W-:Y:S01]  /*5790*/  FMNMX.FTZ R24, R36, R41, !PT ;  /* 0x0000002924187209 */ /* 0x000fe20007810000 */
[----:B------:R-:W-:Y:S01]  /*57a0*/  MUFU.EX2 R207, R35 ;  /* 0x0000002300cf7308 */ /* 0x000fe20000000800 */
[----:B------:R-:W-:Y:S01]  /*57b0*/  ISETP.GT.AND P2, PT, R60, 0x38, PT ;  /* 0x000000383c00780c */ /* 0x000fe20003f44270 */
[--C-:B------:R-:W-:Y:S01]  /*57c0*/  FFMA.FTZ R199, R21, UR5, -R25.reuse ;  /* 0x0000000515c77c23 */ /* 0x100fe20008010819 */
[----:B-----5:R-:W-:Y:S01]  /*57d0*/  FSEL R40, R65, -INF , P1 ;  /* 0xff80000041287808 */ /* 0x020fe20000800000 */
[--C-:B------:R-:W-:Y:S01]  /*57e0*/  FFMA.FTZ R21, R20, UR5, -R25.reuse ;  /* 0x0000000514157c23 */ /* 0x100fe20008010819 */
[----:B------:R-:W-:Y:S01]  /*57f0*/  FMNMX.FTZ R45, R37, R24, !PT ;  /* 0x00000018252d7209 */ /* 0x000fe20007810000 */
[--C-:B------:R-:W-:Y:S01]  /*5800*/  FFMA.FTZ R42, R42, UR5, -R25.reuse ;  /* 0x000000052a2a7c23 */ /* 0x100fe20008010819 */
[----:B------:R-:W-:Y:S01]  /*5810*/  ISETP.GT.AND P1, PT, R60, 0x39, PT ;  /* 0x000000393c00780c */ /* 0x000fe20003f24270 */
[----:B------:R1:W-:Y:S01]  /*5820*/  MUFU.EX2 R24, R54 ;  /* 0x0000003600187308 */ /* 0x0003e20000000800 */
[----:B------:R-:W-:Y:S01]  /*5830*/  FSEL R41, R66, -INF , P2 ;  /* 0xff80000042297808 */ /* 0x000fe20001000000 */
[--C-:B------:R-:W-:Y:S01]  /*5840*/  FFMA.FTZ R5, R5, UR5, -R25.reuse ;  /* 0x0000000505057c23 */ /* 0x100fe20008010819 */
[----:B------:R-:W-:Y:S01]  /*5850*/  FMNMX.FTZ R52, R40, R45, !PT ;  /* 0x0000002d28347209 */ /* 0x000fe20007810000 */
[--C-:B------:R-:W-:Y:S01]  /*5860*/  FFMA.FTZ R18, R18, UR5, -R25.reuse ;  /* 0x0000000512127c23 */ /* 0x100fe20008010819 */
[----:B------:R-:W-:Y:S01]  /*5870*/  ISETP.GT.AND P2, PT, R60, 0x40, PT ;  /* 0x000000403c00780c */ /* 0x000fe20003f44270 */
[--C-:B------:R-:W-:Y:S01]  /*5880*/  FFMA.FTZ R38, R38, UR5, -R25.reuse ;  /* 0x0000000526267c23 */ /* 0x100fe20008010819 */
[----:B0-----:R-:W-:Y:S01]  /*5890*/  FSEL R44, R67, -INF , P1 ;  /* 0xff800000432c7808 */ /* 0x001fe20000800000 */
[----:B------:R-:W-:Y:S01]  /*58a0*/  MUFU.EX2 R209, R209 ;  /* 0x000000d100d17308 */ /* 0x000fe20000000800 */
[----:B------:R-:W-:Y:S01]  /*58b0*/  FMNMX.FTZ R53, R41, R52, !PT ;  /* 0x0000003429357209 */ /* 0x000fe20007810000 */
[--C-:B-1----:R-:W-:Y:S01]  /*58c0*/  FFMA.FTZ R54, R48, UR5, -R25.reuse ;  /* 0x0000000530367c23 */ /* 0x102fe20008010819 */
        /* <DEDUP_REMOVED lines=13> */
[----:B------:R-:W0:Y:S01]  /*59a0*/  MUFU.EX2 R54, R54 ;  /* 0x0000003600367308 */ /* 0x000e220000000800 */
[----:B------:R-:W-:Y:S01]  /*59b0*/  FSEL R48, R68, -INF , P2 ;  /* 0xff80000044307808 */ /* 0x000fe20001000000 */
[--C-:B------:R-:W-:Y:S01]  /*59c0*/  FFMA.FTZ R46, R46, UR5, -R25.reuse ;  /* 0x000000052e2e7c23 */ /* 0x100fe20008010819 */
[----:B------:R-:W-:Y:S01]  /*59d0*/  FMNMX.FTZ R53, R50, R53, !PT ;  /* 0x0000003532357209 */ /* 0x000fe20007810000 */
[--C-:B------:R-:W-:Y:S01]  /*59e0*/  FFMA.FTZ R26, R26, UR5, -R25.reuse ;  /* 0x000000051a1a7c23 */ /* 0x100fe20008010819 */
[----:B------:R-:W-:Y:S01]  /*59f0*/  FSEL R52, R69, -INF , P1 ;  /* 0xff80000045347808 */ /* 0x000fe20000800000 */
[----:B------:R-:W-:Y:S01]  /*5a00*/  FFMA.FTZ R2, R2, UR5, -R25 ;  /* 0x0000000502027c23 */ /* 0x000fe20008010819 */
[----:B------:R-:W-:Y:S01]  /*5a10*/  FMNMX.FTZ R53, R48, R53, !PT ;  /* 0x0000003530357209 */ /* 0x000fe20007810000 */
[----:B------:R-:W-:Y:S01]  /*5a20*/  MUFU.EX2 R42, R42 ;  /* 0x0000002a002a7308 */ /* 0x000fe20000000800 */
[----:B------:R-:W-:-:S02]  /*5a30*/  CS2R R68, SRZ ;  /* 0x0000000000447805 */ /* 0x000fc4000001ff00 */
[----:B------:R-:W-:Y:S02]  /*5a40*/  CS2R R66, SRZ ;  /* 0x0000000000427805 */ /* 0x000fe4000001ff00 */
[----:B------:R-:W-:Y:S02]  /*5a50*/  FMNMX.FTZ R53, R52, R53, !PT ;  /* 0x0000003534357209 */ /* 0x000fe40007810000 */
[----:B------:R-:W-:-:S03]  /*5a60*/  CS2R R64, SRZ ;  /* 0x0000000000407805 */ /* 0x000fc6000001ff00 */
[----:B------:R-:W1:Y:S01]  /*5a70*/  SHFL.BFLY PT, R34, R53, 0x2, 0x1f ;  /* 0x0c401f0035227f89 */ /* 0x000e6200000e0000 */
[----:B------:R-:W-:Y:S01]  /*5a80*/  MUFU.EX2 R205, R56 ;  /* 0x0000003800cd7308 */ /* 0x000fe20000000800 */
[----:B0-----:R-:W-:-:S07]  /*5a90*/  F2FP.BF16.F32.PACK_AB R211, R54, R55 ;  /* 0x0000003736d3723e */ /* 0x001fce00000010ff */
[----:B------:R0:W-:Y:S08]  /*5aa0*/  MUFU.EX2 R195, R18 ;  /* 0x0000001200c37308 */ /* 0x0001f00000000800 */
[----:B------:R-:W-:Y:S01]  /*5ab0*/  MUFU.EX2 R203, R38 ;  /* 0x0000002600cb7308 */ /* 0x000fe20000000800 */
[----:B0-----:R-:W-:Y:S01]  /*5ac0*/  FADD.FTZ R18, R209, R24 ;  /* 0x00000018d1127221 */ /* 0x001fe20000010000 */
[----:B------:R-:W-:-:S02]  /*5ad0*/  F2FP.BF16.F32.PACK_AB R209, R24, R209 ;  /* 0x000000d118d1723e */ /* 0x000fc400000010ff */
[----:B-1----:R-:W-:-:S04]  /*5ae0*/  FMNMX.FTZ R34, R53, R34, !PT ;  /* 0x0000002235227209 */ /* 0x002fc80007810000 */
[----:B------:R-:W-:Y:S01]  /*5af0*/  MUFU.EX2 R60, R39 ;  /* 0x00000027003c7308 */ /* 0x000fe20000000800 */
[----:B------:R-:W0:Y:S07]  /*5b00*/  SHFL.BFLY PT, R35, R34, 0x1, 0x1f ;  /* 0x0c201f0022237f89 */ /* 0x000e2e00000e0000 */
[----:B------:R-:W-:Y:S08]  /*5b10*/  MUFU.EX2 R56, R27 ;  /* 0x0000001b00387308 */ /* 0x000ff00000000800 */
[----:B------:R-:W-:Y:S08]  /*5b20*/  MUFU.EX2 R43, R43 ;  /* 0x0000002b002b7308 */ /* 0x000ff00000000800 */
[----:B------:R-:W1:Y:S01]  /*5b30*/  MUFU.EX2 R62, R47 ;  /* 0x0000002f003e7308 */ /* 0x000e620000000800 */
[----:B0-----:R-:W-:-:S04]  /*5b40*/  FMNMX.FTZ R4, R34, R35, !PT ;  /* 0x0000002322047209 */ /* 0x001fc80007810000 */
[C---:B------:R-:W-:Y:S01]  /*5b50*/  FSETP.NEU.FTZ.AND P1, PT, R4.reuse, -INF , PT ;  /* 0xff8000000400780b */ /* 0x040fe20003f3d000 */
[----:B------:R-:W-:Y:S02]  /*5b60*/  FMUL.FTZ R20, R4, UR5 ;  /* 0x0000000504147c20 */ /* 0x000fe40008410000 */
[----:B------:R-:W-:Y:S03]  /*5b70*/  MUFU.EX2 R34, R5 ;  /* 0x0000000500227308 */ /* 0x000fe60000000800 */
[----:B------:R-:W-:Y:S02]  /*5b80*/  FSEL R20, R20, RZ, P1 ;  /* 0x000000ff14147208 */ /* 0x000fe40000800000 */
[----:B------:R-:W-:-:S03]  /*5b90*/  PLOP3.LUT P1, PT, PT, PT, UP0, 0x80, 0x0 ;  /* 0x000000000000781c */ /* 0x000fc60003f2f008 */
        /* <DEDUP_REMOVED lines=22> */
[----:B------:R-:W-:Y:S01]  /*5d00*/  FFMA.FTZ R20, R52, UR5, -R20 ;  /* 0x0000000534147c23 */ /* 0x000fe20008010814 */
[----:B-1----:R-:W-:Y:S01]  /*5d10*/  F2FP.BF16.F32.PACK_AB R201, R62, R43 ;  /* 0x0000002b3ec9723e */ /* 0x002fe200000010ff */
[----:B------:R-:W1:Y:S01]  /*5d20*/  MUFU.EX2 R58, R58 ;  /* 0x0000003a003a7308 */ /* 0x000e620000000800 */
[----:B------:R-:W-:-:S07]  /*5d30*/  CS2R R52, SRZ ;  /* 0x0000000000347805 */ /* 0x000fce000001ff00 */
[----:B------:R-:W2:Y:S01]  /*5d40*/  MUFU.EX2 R57, R57 ;  /* 0x0000003900397308 */ /* 0x000ea20000000800 */
[----:B0-----:R-:W-:Y:S01]  /*5d50*/  FADD.FTZ R5, R30, R31 ;  /* 0x0000001f1e057221 */ /* 0x001fe20000010000 */
[----:B------:R-:W-:Y:S02]  /*5d60*/  F2FP.BF16.F32.PACK_AB R208, R31, R30 ;  /* 0x0000001e1fd0723e */ /* 0x000fe400000010ff */
[----:B------:R-:W-:-:S04]  /*5d70*/  CS2R R30, SRZ ;  /* 0x00000000001e7805 */ /* 0x000fc8000001ff00 */
        /* <DEDUP_REMOVED lines=9> */
[C---:B------:R-:W-:Y:S01]  /*5e10*/  FADD.FTZ R0, R205.reuse, R0 ;  /* 0x00000000cd007221 */ /* 0x040fe20000010000 */
[----:B------:R-:W-:Y:S01]  /*5e20*/  F2FP.BF16.F32.PACK_AB R205, R205, R42 ;  /* 0x0000002acdcd723e */ /* 0x000fe200000010ff */
[----:B------:R-:W2:Y:S01]  /*5e30*/  MUFU.EX2 R51, R51 ;  /* 0x0000003300337308 */ /* 0x000ea20000000800 */
[----:B0-----:R-:W-:Y:S01]  /*5e40*/  FADD.FTZ R27, R59, R38 ;  /* 0x000000263b1b7221 */ /* 0x001fe20000010000 */
[----:B------:R-:W-:Y:S01]  /*5e50*/  FADD.FTZ R25, R207, R0 ;  /* 0x00000000cf197221 */ /* 0x000fe20000010000 */
[C---:B------:R-:W-:Y:S02]  /*5e60*/  F2FP.BF16.F32.PACK_AB R207, R60.reuse, R207 ;  /* 0x000000cf3ccf723e */ /* 0x040fe400000010ff */
[----:B------:R-:W-:Y:S01]  /*5e70*/  CS2R R38, SRZ ;  /* 0x0000000000267805 */ /* 0x000fe2000001ff00 */
[----:B------:R-:W-:Y:S01]  /*5e80*/  FADD.FTZ R0, R60, R25 ;  /* 0x000000193c007221 */ /* 0x000fe20000010000 */
[----:B------:R-:W-:Y:S01]  /*5e90*/  CS2R R60, SRZ ;  /* 0x00000000003c7805 */ /* 0x000fe2000001ff00 */
[----:B------:R-:W0:Y:S01]  /*5ea0*/  MUFU.EX2 R32, R32 ;  /* 0x0000002000207308 */ /* 0x000e220000000800 */
[C---:B-1----:R-:W-:Y:S01]  /*5eb0*/  FADD.FTZ R18, R204.reuse, R27 ;  /* 0x0000001bcc127221 */ /* 0x042fe20000010000 */
[----:B------:R-:W-:-:S02]  /*5ec0*/  F2FP.BF16.F32.PACK_AB R204, R204, R59 ;  /* 0x0000003bcccc723e */ /* 0x000fc400000010ff */
[----:B------:R-:W-:-:S04]  /*5ed0*/  CS2R R58, SRZ ;  /* 0x00000000003a7805 */ /* 0x000fc8000001ff00 */
[----:B------:R-:W1:Y:S01]  /*5ee0*/  MUFU.EX2 R28, R28 ;  /* 0x0000001c001c7308 */ /* 0x000e620000000800 */
[----:B--2---:R-:W-:-:S07]  /*5ef0*/  FADD.FTZ R5, R51, R18 ;  /* 0x0000001233057221 */ /* 0x004fce0000010000 */
[----:B------:R-:W2:Y:S01]  /*5f00*/  MUFU.EX2 R33, R33 ;  /* 0x0000002100217308 */ /* 0x000ea20000000800 */
[C---:B0-----:R-:W-:Y:S01]  /*5f10*/  FADD.FTZ R5, R32.reuse, R5 ;  /* 0x0000000520057221 */ /* 0x041fe20000010000 */
[----:B------:R-:W-:-:S06]  /*5f20*/  F2FP.BF16.F32.PACK_AB R206, R32, R51 ;  /* 0x0000003320ce723e */ /* 0x000fcc00000010ff */
[----:B------:R-:W0:Y:S01]  /*5f30*/  MUFU.EX2 R29, R29 ;  /* 0x0000001d001d7308 */ /* 0x000e220000000800 */
[----:B-1----:R-:W-:Y:S01]  /*5f40*/  FADD.FTZ R18, R28, R5 ;  /* 0x000000051c127221 */ /* 0x002fe20000010000 */
[----:B------:R-:W-:Y:S01]  /*5f50*/  FADD.FTZ R5, R43, R0 ;  /* 0x000000002b057221 */ /* 0x000fe20000010000 */
[----:B------:R-:W-:-:S03]  /*5f60*/  CS2R R42, SRZ ;  /* 0x00000000002a7805 */ /* 0x000fc6000001ff00 */
[----:B------:R-:W-:Y:S01]  /*5f70*/  FADD.FTZ R5, R62, R5 ;  /* 0x000000053e057221 */ /* 0x000fe20000010000 */
[----:B------:R-:W-:Y:S01]  /*5f80*/  CS2R R62, SRZ ;  /* 0x00000000003e7805 */ /* 0x000fe2000001ff00 */
[----:B------:R-:W1:Y:S01]  /*5f90*/  MUFU.EX2 R36, R36 ;  /* 0x0000002400247308 */ /* 0x000e620000000800 */
[C---:B--2---:R-:W-:Y:S01]  /*5fa0*/  FADD.FTZ R18, R33.reuse, R18 ;  /* 0x0000001221127221 */ /* 0x044fe20000010000 */
[----:B------:R-:W-:Y:S01]  /*5fb0*/  FADD.FTZ R0, R46, R5 ;  /* 0x000000052e007221 */ /* 0x000fe20000010000 */
[----:B------:R-:W-:Y:S02]  /*5fc0*/  F2FP.BF16.F32.PACK_AB R200, R33, R28 ;  /* 0x0000001c21c8723e */ /* 0x000fe400000010ff */
[----:B------:R-:W-:Y:S01]  /*5fd0*/  CS2R R32, SRZ ;  /* 0x0000000000207805 */ /* 0x000fe2000001ff00 */
[C---:B------:R-:W-:Y:S01]  /*5fe0*/  FADD.FTZ R0, R203.reuse, R0 ;  /* 0x00000000cb007221 */ /* 0x040fe20000010000 */
[----:B------:R-:W-:Y:S01]  /*5ff0*/  F2FP.BF16.F32.PACK_AB R203, R203, R46 ;  /* 0x0000002ecbcb723e */ /* 0x000fe200000010ff */
[----:B------:R-:W2:Y:S01]  /*6000*/  MUFU.EX2 R37, R37 ;  /* 0x0000002500257308 */ /* 0x000ea20000000800 */
[----:B0-----:R-:W-:Y:S01]  /*6010*/  FADD.FTZ R25, R29, R18 ;  /* 0x000000121d197221 */ /* 0x001fe20000010000 */
[----:B------:R-:W-:-:S06]  /*6020*/  CS2R R46, SRZ ;  /* 0x00000000002e7805 */ /* 0x000fcc000001ff00 */
[----:B------:R-:W0:Y:S01]  /*6030*/  MUFU.EX2 R197, R197 ;  /* 0x000000c500c57308 */ /* 0x000e220000000800 */
[C---:B-1----:R-:W-:Y:S01]  /*6040*/  FADD.FTZ R18, R36.reuse, R25 ;  /* 0x0000001924127221 */ /* 0x042fe20000010000 */
[----:B------:R-:W-:Y:S02]  /*6050*/  F2FP.BF16.F32.PACK_AB R202, R36, R29 ;  /* 0x0000001d24ca723e */ /* 0x000fe400000010ff */
[----:B------:R-:W-:-:S04]  /*6060*/  CS2R R28, SRZ ;  /* 0x00000000001c7805 */ /* 0x000fc8000001ff00 */
[----:B------:R-:W1:Y:S01]  /*6070*/  MUFU.EX2 R40, R40 ;  /* 0x0000002800287308 */ /* 0x000e620000000800 */
[----:B--2---:R-:W-:-:S07]  /*6080*/  FADD.FTZ R5, R37, R18 ;  /* 0x0000001225057221 */ /* 0x004fce0000010000 */
[----:B------:R-:W2:Y:S01]  /*6090*/  MUFU.EX2 R41, R41 ;  /* 0x0000002900297308 */ /* 0x000ea20000000800 */
[----:B0-----:R-:W-:Y:S01]  /*60a0*/  FADD.FTZ R25, R197, R0 ;  /* 0x00000000c5197221 */ /* 0x001fe20000010000 */
[----:B------:R-:W-:-:S03]  /*60b0*/  F2FP.BF16.F32.PACK_AB R197, R56, R197 ;  /* 0x000000c538c5723e */ /* 0x000fc600000010ff */
[----:B------:R-:W-:Y:S01]  /*60c0*/  FADD.FTZ R18, R56, R25 ;  /* 0x0000001938127221 */ /* 0x000fe20000010000 */
[----:B------:R-:W-:Y:S02]  /*60d0*/  CS2R R56, SRZ ;  /* 0x0000000000387805 */ /* 0x000fe4000001ff00 */
[----:B------:R-:W0:Y:S01]  /*60e0*/  MUFU.EX2 R199, R199 ;  /* 0x000000c700c77308 */ /* 0x000e220000000800 */
[C---:B-1----:R-:W-:Y:S01]  /*60f0*/  FADD.FTZ R0, R40.reuse, R5 ;  /* 0x0000000528007221 */ /* 0x042fe20000010000 */
[----:B------:R-:W-:Y:S02]  /*6100*/  F2FP.BF16.F32.PACK_AB R196, R40, R37 ;  /* 0x0000002528c4723e */ /* 0x000fe400000010ff */
[----:B------:R-:W-:-:S04]  /*6110*/  CS2R R36, SRZ ;  /* 0x0000000000247805 */ /* 0x000fc8000001ff00 */
[----:B------:R-:W1:Y:S01]  /*6120*/  MUFU.EX2 R44, R44 ;  /* 0x0000002c002c7308 */ /* 0x000e620000000800 */
[----:B--2---:R-:W-:-:S07]  /*6130*/  FADD.FTZ R25, R41, R0 ;  /* 0x0000000029197221 */ /* 0x004fce0000010000 */
[----:B------:R-:W2:Y:S01]  /*6140*/  MUFU.EX2 R26, R26 ;  /* 0x0000001a001a7308 */ /* 0x000ea20000000800 */
[----:B0-----:R-:W-:-:S07]  /*6150*/  FADD.FTZ R27, R199, R18 ;  /* 0x00000012c71b7221 */ /* 0x001fce0000010000 */
[----:B------:R-:W0:Y:S01]  /*6160*/  MUFU.EX2 R45, R45 ;  /* 0x0000002d002d7308 */ /* 0x000e220000000800 */
[C---:B-1----:R-:W-:Y:S01]  /*6170*/  FADD.FTZ R0, R44.reuse, R25 ;  /* 0x000000192c007221 */ /* 0x042fe20000010000 */
[----:B------:R-:W-:Y:S02]  /*6180*/  F2FP.BF16.F32.PACK_AB R198, R44, R41 ;  /* 0x000000292cc6723e */ /* 0x000fe400000010ff */
[----:B------:R-:W-:-:S04]  /*6190*/  CS2R R40, SRZ ;  /* 0x0000000000287805 */ /* 0x000fc8000001ff00 */
[----:B------:R-:W1:Y:S01]  /*61a0*/  MUFU.EX2 R21, R21 ;  /* 0x0000001500157308 */ /* 0x000e620000000800 */
[C---:B--2---:R-:W-:Y:S01]  /*61b0*/  FADD.FTZ R18, R26.reuse, R27 ;  /* 0x0000001b1a127221 */ /* 0x044fe20000010000 */
[----:B------:R-:W-:-:S06]  /*61c0*/  F2FP.BF16.F32.PACK_AB R199, R26, R199 ;  /* 0x000000c71ac7723e */ /* 0x000fcc00000010ff */
[----:B------:R-:W2:Y:S01]  /*61d0*/  MUFU.EX2 R50, R50 ;  /* 0x0000003200327308 */ /* 0x000ea20000000800 */
[----:B0-----:R-:W-:-:S07]  /*61e0*/  FADD.FTZ R25, R45, R0 ;  /* 0x000000002d197221 */ /* 0x001fce0000010000 */
[----:B------:R-:W0:Y:S01]  /*61f0*/  MUFU.EX2 R48, R48 ;  /* 0x0000003000307308 */ /* 0x000e220000000800 */
[----:B-1----:R-:W-:Y:S01]  /*6200*/  FADD.FTZ R27, R21, R18 ;  /* 0x00000012151b7221 */ /* 0x002fe20000010000 */
[----:B------:R-:W-:-:S03]  /*6210*/  F2FP.BF16.F32.PACK_AB R193, R34, R21 ;  /* 0x0000001522c1723e */ /* 0x000fc600000010ff */
[----:B------:R-:W-:Y:S01]  /*6220*/  FADD.FTZ R0, R34, R27 ;  /* 0x0000001b22007221 */ /* 0x000fe20000010000 */
[----:B------:R-:W-:Y:S02]  /*6230*/  CS2R R34, SRZ ;  /* 0x0000000000227805 */ /* 0x000fe4000001ff00 */
[----:B------:R-:W-:Y:S01]  /*6240*/  CS2R R26, SRZ ;  /* 0x00000000001a7805 */ /* 0x000fe2000001ff00 */
[----:B------:R1:W3:Y:S01]  /*6250*/  MUFU.EX2 R5, R20 ;  /* 0x0000001400057308 */ /* 0x0002e20000000800 */
[C---:B--2---:R-:W-:Y:S01]  /*6260*/  FADD.FTZ R25, R50.reuse, R25 ;  /* 0x0000001932197221 */ /* 0x044fe20000010000 */
[----:B------:R-:W-:Y:S02]  /*6270*/  F2FP.BF16.F32.PACK_AB R192, R50, R45 ;  /* 0x0000002d32c0723e */ /* 0x000fe400000010ff */
[----:B------:R-:W-:Y:S02]  /*6280*/  CS2R R50, SRZ ;  /* 0x0000000000327805 */ /* 0x000fe4000001ff00 */
[----:B------:R-:W-:-:S02]  /*6290*/  CS2R R44, SRZ ;  /* 0x00000000002c7805 */ /* 0x000fc4000001ff00 */
[----:B------:R-:W2:Y:S01]  /*62a0*/  MUFU.EX2 R2, R2 ;  /* 0x0000000200027308 */ /* 0x000ea20000000800 */
[----:B0-----:R-:W-:Y:S01]  /*62b0*/  FADD.FTZ R18, R48, R25 ;  /* 0x0000001930127221 */ /* 0x001fe20000010000 */
[----:B------:R-:W-:Y:S01]  /*62c0*/  FADD.FTZ R25, R195, R0 ;  /* 0x00000000c3197221 */ /* 0x000fe20000010000 */
[----:B-1----:R-:W-:Y:S01]  /*62d0*/  MOV R20, UR7 ;  /* 0x0000000700147c02 */ /* 0x002fe20008000f00 */
[----:B------:R-:W-:Y:S02]  /*62e0*/  IMAD.MOV.U32 R0, RZ, RZ, 0x3f800000 ;  /* 0x3f800000ff007424 */ /* 0x000fe400078e00ff */
[C---:B---3--:R-:W-:Y:S01]  /*62f0*/  FADD.FTZ R18, R5.reuse, R18 ;  /* 0x0000001205127221 */ /* 0x048fe20000010000 */
[----:B------:R-:W-:Y:S02]  /*6300*/  F2FP.BF16.F32.PACK_AB R194, R5, R48 ;  /* 0x0000003005c2723e */ /* 0x000fe400000010ff */
[----:B------:R-:W-:Y:S01]  /*6310*/  CS2R R48, SRZ ;  /* 0x0000000000307805 */ /* 0x000fe2000001ff00 */
[C---:B--2---:R-:W-:Y:S01]  /*6320*/  FADD.FTZ R5, R2.reuse, R25 ;  /* 0x0000001902057221 */ /* 0x044fe20000010000 */
[----:B------:R-:W-:Y:S01]  /*6330*/  F2FP.BF16.F32.PACK_AB R195, R2, R195 ;  /* 0x000000c302c3723e */ /* 0x000fe200000010ff */
[----:B------:R-:W-:Y:S01]  /*6340*/  IMAD.MOV.U32 R2, RZ, RZ, 0x3f800000 ;  /* 0x3f800000ff027424 */ /* 0x000fe200078e00ff */
[----:B------:R-:W-:Y:S01]  /*6350*/  CS2R R24, SRZ ;  /* 0x0000000000187805 */ /* 0x000fe2000001ff00 */
[----:B------:R-:W-:Y:S06]  /*6360*/  @!P1 BRA `(.L_x_2387) ;  /* 0x0000004000cc9947 */ /* 0x000fec0003800000 */
[----:B------:R-:W-:Y:S01]  /*6370*/  R2UR UR4, R17 ;  /* 0x00000000110472ca */ /* 0x000fe200000e0000 */
[----:B------:R-:W-:Y:S01]  /*6380*/  IMAD.MOV.U32 R21, RZ, RZ, R3 ;  /* 0x000000ffff157224 */ /* 0x000fe200078e0003 */
[----:B------:R-:W-:Y:S01]  /*6390*/  UMOV UR60, UR61 ;  /* 0x0000003d003c7c82 */ /* 0x000fe20008000000 */
[----:B------:R-:W-:Y:S01]  /*63a0*/  IMAD.MOV.U32 R228, RZ, RZ, R4 ;  /* 0x000000ffffe47224 */ /* 0x000fe200078e0004 */
[----:B------:R-:W-:Y:S01]  /*63b0*/  UMOV UR37, UR36 ;  /* 0x0000002400257c82 */ /* 0x000fe20008000000 */
[----:B------:R-:W-:Y:S02]  /*63c0*/  IMAD.MOV.U32 R2, RZ, RZ, 0x3f800000 ;  /* 0x3f800000ff027424 */ /* 0x000fe400078e00ff */
[----:B------:R-:W-:-:S06]  /*63d0*/  IMAD.MOV.U32 R151, RZ, RZ, RZ ;  /* 0x000000ffff977224 */ /* 0x000fcc00078e00ff */
[----:B------:R-:W-:-:S07]  /*63e0*/  IMAD.U32 R229, RZ, RZ, UR4 ;  /* 0x00000004ffe57e24 */ /* 0x000fce000f8e00ff */
.L_x_2398:
[----:B------:R-:W-:Y:S01]  /*63f0*/  R2UR UR5, R229 ;  /* 0x00000000e50572ca */ /* 0x000fe200000e0000 */
[----:B------:R-:W-:-:S04]  /*6400*/  UISETP.NE.AND UP0, UPT, UR37, 0x1, UPT ;  /* 0x000000012500788c */ /* 0x000fc8000bf05270 */
[----:B------:R-:W-:-:S08]  /*6410*/  USEL UR4, URZ, 0x1, UP0 ;  /* 0x000000013f047887 */ /* 0x000fd00008000000 */
[----:B------:R-:W-:-:S06]  /*6420*/  ULOP3.LUT UR4, UR5, UR4, URZ, 0x3c, !UPT ;  /* 0x0000000405047292 */ /* 0x000fcc000f8e3c3f */
[----:B------:R-:W-:Y:S01]  /*6430*/  IMAD.U32 R17, RZ, RZ, UR4 ;  /* 0x00000004ff117e24 */ /* 0x000fe2000f8e00ff */
[----:B------:R-:W-:Y:S06]  /*6440*/  @!P0 BRA `(.L_x_2388) ;  /* 0x0000000000048947 */ /* 0x000fec0003800000 */
[----:B------:R-:W-:Y:S01]  /*6450*/  BPT.TRAP 0x1 ;  /* 0x000000040000795c */ /* 0x000fe20000300000 */
.L_x_2388:
[----:B------:R-:W-:Y:S01]  /*6460*/  R2UR UR5, R16 ;  /* 0x00000000100572ca */ /* 0x000fe200000e0000 */
[----:B------:R-:W-:Y:S01]  /*6470*/  UIADD3 UR36, UR37, 0x1, URZ ;  /* 0x0000000125247890 */ /* 0x000fe2000fffe03f */
[----:B------:R-:W-:-:S03]  /*6480*/  R2UR UR4, R17 ;  /* 0x00000000110472ca */ /* 0x000fc600000e0000 */
[----:B------:R-:W-:-:S04]  /*6490*/  UISETP.NE.AND UP0, UPT, UR36, 0x2, UPT ;  /* 0x000000022400788c */ /* 0x000fc8000bf05270 */
[----:B------:R-:W-:-:S04]  /*64a0*/  USEL UR36, UR36, URZ, UP0 ;  /* 0x0000003f24247287 */ /* 0x000fc80008000000 */
[----:B------:R-:W-:Y:S02]  /*64b0*/  ULEA UR61, UR36, UR5, 0x3 ;  /* 0x00000005243d7291 */ /* 0x000fe4000f8e183f */
[----:B------:R-:W-:-:S05]  /*64c0*/  IMAD.U32 R3, RZ, RZ, UR4 ;  /* 0x00000004ff037e24 */ /* 0x000fca000f8e00ff */
[----:B------:R-:W-:-:S04]  /*64d0*/  SHF.L.U32 R3, R3, 0x1f, RZ ;  /* 0x0000001f03037819 */ /* 0x000fc800000006ff */
[----:B------:R0:W1:Y:S01]  /*64e0*/  SYNCS.PHASECHK.TRANS64.TRYWAIT P1, [UR61+0x38830], R3 ;  /* 0x03883003ff0075a7 */ /* 0x000062000802017d */
[----:B------:R-:W-:Y:S05]  /*64f0*/  @!P0 BRA `(.L_x_2389) ;  /* 0x0000000000048947 */ /* 0x000fea0003800000 */
[----:B------:R-:W-:Y:S01]  /*6500*/  BPT.TRAP 0x1 ;  /* 0x000000040000795c */ /* 0x000fe20000300000 */
.L_x_2389:
[----:B-1----:R-:W-:Y:S05]  /*6510*/  @P1 BRA `(.L_x_2390) ;  /* 0x0000000000081947 */ /* 0x002fea0003800000 */
[----:B------:R-:W1:Y:S02]  /*6520*/  SYNCS.PHASECHK.TRANS64.TRYWAIT P1, [UR61+0x38830], R3 ;  /* 0x03883003ff0075a7 */ /* 0x000e64000802017d */
[----:B-1----:R-:W-:Y:S05]  /*6530*/  @!P1 BRA `(.L_x_2391) ;  /* 0x0000014400989947 */ /* 0x002fea0003800000 */
.L_x_2390:
[----:B------:R-:W-:Y:S01]  /*6540*/  R2UR UR4, R19 ;  /* 0x00000000130472ca */ /* 0x000fe200000e0000 */
[----:B------:R-:W-:Y:S01]  /*6550*/  WARPGROUP.ARRIVE ;  /* 0x00000000000079c5 */ /* 0x000fe20000000000 */
[----:B------:R-:W-:Y:S01]  /*6560*/  R2UR UR6, R14 ;  /* 0x000000000e0672ca */ /* 0x000fe200000e0000 */
[----:B------:R-:W-:Y:S01]  /*6570*/  UMOV UR59, 0x40000040 ;  /* 0x40000040003b7882 */ /* 0x000fe20000000000 */
        /* <DEDUP_REMOVED lines=9> */
[----:B------:R-:W-:Y:S01]  /*6610*/  UIMAD UR4, UR36, 0xa00, UR4 ;  /* 0x00000a00240478a4 */ /* 0x000fe2000f8e0204 */
[-C--:B------:R-:W-:Y:S01]  /*6620*/  FMUL.FTZ R24, R24, R0.reuse ;  /* 0x0000000018187220 */ /* 0x080fe20000410000 */
[----:B------:R-:W-:Y:S01]  /*6630*/  UMOV UR56, UR6 ;  /* 0x0000000600387c82 */ /* 0x000fe20008000000 */
[----:B------:R-:W-:Y:S01]  /*6640*/  UMOV UR35, 0x40000040 ;  /* 0x4000004000237882 */ /* 0x000fe20000000000 */
[----:B------:R-:W-:Y:S01]  /*6650*/  UMOV UR57, UR7 ;  /* 0x0000000700397c82 */ /* 0x000fe20008000000 */
[----:B------:R-:W-:Y:S01]  /*6660*/  UIADD3 UR18, UR4, 0x284, URZ ;  /* 0x0000028404127890 */ /* 0x000fe2000fffe03f */
[-C--:B------:R-:W-:Y:S01]  /*6670*/  FMUL.FTZ R25, R25, R0.reuse ;  /* 0x0000000019197220 */ /* 0x080fe20000410000 */
[----:B------:R-:W-:Y:S01]  /*6680*/  UMOV UR58, UR4 ;  /* 0x00000004003a7c82 */ /* 0x000fe20008000000 */
[----:B------:R-:W-:Y:S01]  /*6690*/  UIADD3 UR22, UR4, 0x286, URZ ;  /* 0x0000028604167890 */ /* 0x000fe2000fffe03f */
[----:B------:R-:W-:Y:S01]  /*66a0*/  HGMMA.64x16x16.F32.BF16 R184, gdesc[UR56], RZ, !UPT, gsb0 ;  /* 0x0020000038b879f0 */ /* 0x000fe2000c0018ff */
[----:B------:R-:W-:Y:S01]  /*66b0*/  UIADD3 UR58, UR4, 0x80, URZ ;  /* 0x00000080043a7890 */ /* 0x000fe2000fffe03f */
[-C--:B------:R-:W-:Y:S01]  /*66c0*/  FMUL.FTZ R28, R28, R0.reuse ;  /* 0x000000001c1c7220 */ /* 0x080fe20000410000 */
[----:B------:R-:W-:Y:S01]  /*66d0*/  UMOV UR59, 0x40000040 ;  /* 0x40000040003b7882 */ /* 0x000fe20000000000 */
[----:B------:R-:W-:Y:S01]  /*66e0*/  UMOV UR56, UR6 ;  /* 0x0000000600387c82 */ /* 0x000fe20008000000 */
[----:B------:R-:W-:Y:S01]  /*66f0*/  UMOV UR57, UR7 ;  /* 0x0000000700397c82 */ /* 0x000fe20008000000 */
        /* <DEDUP_REMOVED lines=56> */
[----:B------:R-:W-:Y:S01]  /*6a80*/  UMOV UR59, 0x40000040 ;  /* 0x40000040003b7882 */ /* 0x000fe20000000000 */
[----:B------:R-:W-:Y:S01]  /*6a90*/  UMOV UR56, UR6 ;  /* 0x0000000600387c82 */ /* 0x000fe20008000000 */
[----:B------:R-:W-:Y:S01]  /*6aa0*/  UMOV UR57, UR7 ;  /* 0x0000000700397c82 */ /* 0x000fe20008000000 */
        /* <DEDUP_REMOVED lines=95> */
[----:B------:R-:W-:Y:S01]  /*70a0*/  UMOV UR59, 0x40000040 ;  /* 0x40000040003b7882 */ /* 0x000fe20000000000 */
[----:B------:R-:W-:Y:S01]  /*70b0*/  UMOV UR56, UR6 ;  /* 0x0000000600387c82 */ /* 0x000fe20008000000 */
[----:B------:R-:W-:Y:S01]  /*70c0*/  UMOV UR57, UR7 ;  /* 0x0000000700397c82 */ /* 0x000fe20008000000 */
[----:B------:R-:W-:Y:S02]  /*70d0*/  R2UR UR6, R8 ;  /* 0x00000000080672ca */ /* 0x000fe400000e0000 */
[----:B------:R-:W-:Y:S01]  /*70e0*/  R2UR UR7, R9 ;  /* 0x00000000090772ca */ /* 0x000fe200000e0000 */
[----:B------:R-:W-:Y:S02]  /*70f0*/  WARPGROUP.DEPBAR.LE gsb0, 0x0 ;  /* 0x00008000000079c5 */ /* 0x000fe40000010000 */
[----:B------:R-:W-:-:S06]  /*7100*/  WARPGROUP.ARRIVE ;  /* 0x00000000000079c5 */ /* 0x000fcc0000000000 */
[----:B------:R-:W-:Y:S01]  /*7110*/  HGMMA.64x16x16.F32.BF16 R152, gdesc[UR56], RZ, !UPT, gsb0 ;  /* 0x00200000389879f0 */ /* 0x000fe2000c0018ff */
[----:B------:R-:W-:Y:S01]  /*7120*/  UIADD3 UR58, UR4, 0x2, URZ ;  /* 0x00000002043a7890 */ /* 0x000fe2000fffe03f */
[----:B------:R-:W-:Y:S01]  /*7130*/  UMOV UR59, 0x40000040 ;  /* 0x40000040003b7882 */ /* 0x000fe20000000000 */
[----:B------:R-:W-:Y:S01]  /*7140*/  UMOV UR56, UR14 ;  /* 0x0000000e00387c82 */ /* 0x000fe20008000000 */
[----:B------:R-:W-:Y:S01]  /*7150*/  UMOV UR57, UR15 ;  /* 0x0000000f00397c82 */ /* 0x000fe20008000000 */
[----:B------:R-:W-:Y:S02]  /*7160*/  WARPGROUP.DEPBAR.LE gsb0, 0x0 ;  /* 0x00008000000079c5 */ /* 0x000fe40000010000 */
[----:B------:R-:W-:-:S06]  /*7170*/  WARPGROUP.ARRIVE ;  /* 0x00000000000079c5 */ /* 0x000fcc0000000000 */
[----:B------:R-:W-:Y:S01]  /*7180*/  HGMMA.64x16x16.F32.BF16 R184, gdesc[UR56], R184, gsb0 ;  /* 0x0020000038b879f0 */ /* 0x000fe200080018b8 */
        /* <DEDUP_REMOVED lines=25> */
[----:B------:R-:W-:Y:S01]  /*7320*/  UIADD3 UR14, UR4, 0x282, URZ ;  /* 0x00000282040e7890 */ /* 0x000fe2000fffe03f */
[----:B------:R-:W-:Y:S01]  /*7330*/  UMOV UR15, 0x40000040 ;  /* 0x40000040000f7882 */ /* 0x000fe20000000000 */
        /* <DEDUP_REMOVED lines=366> */
[----:B------:R-:W-:Y:S05]  /*8a20*/  @!P0 BRA `(.L_x_2392) ;  /* 0x0000000000048947 */ /* 0x000fea0003800000 */
[----:B------:R-:W-:Y:S01]  /*8a30*/  BPT.TRAP 0x1 ;  /* 0x000000040000795c */ /* 0x000fe20000300000 */
.L_x_2392:
        /* <DEDUP_REMOVED lines=8> */
.L_x_2393:
[----:B---3--:R-:W-:Y:S05]  /*8ac0*/  @P1 BRA `(.L_x_2394) ;  /* 0x0000000000081947 */ /* 0x008fea0003800000 */
[----:B------:R-:W3:Y:S02]  /*8ad0*/  SYNCS.PHASECHK.TRANS64.TRYWAIT P1, [UR4+0x38850], R0 ;  /* 0x03885000ff0075a7 */ /* 0x000ee40008020144 */
[----:B---3--:R-:W-:Y:S05]  /*8ae0*/  @!P1 BRA `(.L_x_2395) ;  /* 0x0000012000449947 */ /* 0x008fea0003800000 */
.L_x_2394:
        /* <DEDUP_REMOVED lines=37> */
.L_x_2396:
[----:B------:R-:W-:Y:S01]  /*8d40*/  R2UR UR5, R213 ;  /* 0x00000000d50572ca */ /* 0x000fe200000e0000 */
[----:B------:R-:W-:Y:S01]  /*8d50*/  ULDC UR6, c[0x0][0x9d8] ;  /* 0x0002760000067ab9 */ /* 0x000fe20000000800 */
[----:B------:R-:W-:Y:S01]  /*8d60*/  R2UR UR11, R22 ;  /* 0x00000000160b72ca */ /* 0x000fe200000e0000 */
[----:B------:R-:W-:Y:S01]  /*8d70*/  FMUL.FTZ R200, R168, UR6 ;  /* 0x00000006a8c87c20 */ /* 0x000fe20008410000 */
[----:B------:R-:W-:Y:S01]  /*8d80*/  FMUL.FTZ R168, R170, UR6 ;  /* 0x00000006aaa87c20 */ /* 0x000fe20008410000 */
[----:B------:R-:W-:Y:S01]  /*8d90*/  R2UR UR10, R212 ;  /* 0x00000000d40a72ca */ /* 0x000fe200000e0000 */
[----:B------:R-:W-:Y:S01]  /*8da0*/  FMUL.FTZ R196, R160, UR6 ;  /* 0x00000006a0c47c20 */ /* 0x000fe20008410000 */
[----:B------:R-:W-:Y:S01]  /*8db0*/  FMUL.FTZ R202, R172, UR6 ;  /* 0x00000006acca7c20 */ /* 0x000fe20008410000 */
[----:B------:R-:W-:Y:S01]  /*8dc0*/  FMUL.FTZ R201, R171, UR6 ;  /* 0x00000006abc97c20 */ /* 0x000fe20008410000 */
[----:B------:R-:W-:Y:S01]  /*8dd0*/  FMUL.FTZ R171, R173, UR6 ;  /* 0x00000006adab7c20 */ /* 0x000fe20008410000 */
[----:B------:R-:W-:Y:S01]  /*8de0*/  FMUL.FTZ R210, R188, UR6 ;  /* 0x00000006bcd27c20 */ /* 0x000fe20008410000 */
[----:B------:R-:W-:Y:S01]  /*8df0*/  FMUL.FTZ R203, R175, UR6 ;  /* 0x00000006afcb7c20 */ /* 0x000fe20008410000 */
[----:B------:R-:W-:Y:S01]  /*8e00*/  FMUL.FTZ R175, R153, UR6 ;  /* 0x0000000699af7c20 */ /* 0x000fe20008410000 */
[----:B------:R-:W-:Y:S01]  /*8e10*/  UISETP.NE.AND UP0, UPT, UR5, URZ, UPT ;  /* 0x0000003f0500728c */ /* 0x000fe2000bf05270 */
[----:B------:R-:W-:Y:S01]  /*8e20*/  R2UR UR5, R215 ;  /* 0x00000000d70572ca */ /* 0x000fe200000e0000 */
[----:B------:R-:W-:-:S02]  /*8e30*/  IMAD.U32 R173, RZ, RZ, UR11 ;  /* 0x0000000bffad7e24 */ /* 0x000fc4000f8e00ff */
[----:B01----:R-:W-:Y:S01]  /*8e40*/  FMUL.FTZ R3, R189, UR6 ;  /* 0x00000006bd037c20 */ /* 0x003fe20008410000 */
[----:B------:R-:W0:Y:S01]  /*8e50*/  MUFU.TANH R210, R210 ;  /* 0x000000d200d27308 */ /* 0x000e220000002400 */
        /* <DEDUP_REMOVED lines=8> */
[----:B--23--:R-:W-:Y:S01]  /*8ee0*/  FMUL.FTZ R0, R186, UR6 ;  /* 0x00000006ba007c20 */ /* 0x00cfe20008410000 */
[----:B------:R-:W-:Y:S01]  /*8ef0*/  VIADD R170, R216, UR5 ;  /* 0x00000005d8aa7c36 */ /* 0x000fe20008000000 */
[----:B------:R-:W-:Y:S01]  /*8f00*/  UIMAD UR5, UR60, -0x50, URZ ;  /* 0xffffffb03c0578a4 */ /* 0x000fe2000f8e023f */
[----:B------:R-:W-:Y:S01]  /*8f10*/  FMUL.FTZ R2, R185, UR6 ;  /* 0x00000006b9027c20 */ /* 0x000fe20008410000 */
[----:B------:R-:W-:Y:S01]  /*8f20*/  FMUL.FTZ R206, R180, UR6 ;  /* 0x00000006b4ce7c20 */ /* 0x000fe20008410000 */
[----:B------:R-:W-:Y:S01]  /*8f30*/  FMUL.FTZ R205, R179, UR6 ;  /* 0x00000006b3cd7c20 */ /* 0x000fe20008410000 */
[----:B------:R-:W-:Y:S01]  /*8f40*/  @P1 IMAD.HI.U32 R172, R170, UR7, RZ ;  /* 0x00000007aaac1c27 */ /* 0x000fe2000f8e00ff */
[----:B------:R-:W-:Y:S01]  /*8f50*/  @UP0 ULDC UR7, c[0x0][0x450] ;  /* 0x0001140000070ab9 */ /* 0x000fe20000000800 */
[----:B------:R-:W2:Y:S02]  /*8f60*/  MUFU.TANH R200, R200 ;  /* 0x000000c800c87308 */ /* 0x000ea40000002400 */
[----:B------:R-:W-:Y:S01]  /*8f70*/  FMUL.FTZ R180, R181, UR6 ;  /* 0x00000006b5b47c20 */ /* 0x000fe20008410000 */
[----:B------:R-:W-:Y:S01]  /*8f80*/  IMAD.U32 R160, RZ, RZ, UR5 ;  /* 0x00000005ffa07e24 */ /* 0x000fe2000f8e00ff */
[----:B------:R-:W-:Y:S01]  /*8f90*/  @P2 SHF.R.U32.HI R170, RZ, UR7, R172 ;  /* 0x00000007ffaa2c19 */ /* 0x000fe200080116ac */
[----:B------:R-:W-:Y:S01]  /*8fa0*/  FMUL.FTZ R204, R176, UR6 ;  /* 0x00000006b0cc7c20 */ /* 0x000fe20008410000 */
[----:B------:R-:W-:Y:S01]  /*8fb0*/  FMUL.FTZ R181, R169, UR6 ;  /* 0x00000006a9b57c20 */ /* 0x000fe20008410000 */
[----:B------:R-:W-:Y:S01]  /*8fc0*/  FMUL.FTZ R169, R174, UR6 ;  /* 0x00000006aea97c20 */ /* 0x000fe20008410000 */
[----:B------:R-:W-:Y:S01]  /*8fd0*/  IADD3 R160, -R23, 0x1, R160 ;  /* 0x0000000117a07810 */ /* 0x000fe20007ffe1a0 */
[----:B------:R-:W-:Y:S01]  /*8fe0*/  SHFL.IDX PT, R153, R170, 0x1, 0x1c1f ;  /* 0x003c1f00aa997f89 */ /* 0x000fe200000e0000 */
[----:B------:R-:W3:Y:S01]  /*8ff0*/  MUFU.TANH R177, R177 ;  /* 0x000000b100b17308 */ /* 0x000ee20000002400 */
[----:B------:R-:W-:Y:S01]  /*9000*/  FMUL.FTZ R174, R161, UR6 ;  /* 0x00000006a1ae7c20 */ /* 0x000fe20008410000 */
[----:B------:R-:W-:Y:S01]  /*9010*/  IADD3 R173, -R173, UR10, R160 ;  /* 0x0000000aadad7c10 */ /* 0x000fe2000fffe1a0 */
[----:B------:R-:W-:Y:S01]  /*9020*/  FMUL.FTZ R161, R165, UR6 ;  /* 0x00000006a5a17c20 */ /* 0x000fe20008410000 */
[----:B------:R-:W4:Y:S01]  /*9030*/  SHFL.IDX PT, R160, R170, RZ, 0x1c1f ;  /* 0x001c1fffaaa07589 */ /* 0x000f2200000e0000 */
        /* <DEDUP_REMOVED lines=9> */
[----:B------:R-:W-:Y:S01]  /*90d0*/  ULDC UR5, c[0x0][0x988] ;  /* 0x0002620000057ab9 */ /* 0x000fe20000000800 */
[----:B------:R-:W-:Y:S01]  /*90e0*/  FMUL.FTZ R178, R182, UR6 ;  /* 0x00000006b6b27c20 */ /* 0x000fe20008410000 */
[----:B------:R-:W5:Y:S01]  /*90f0*/  MUFU.TANH R208, R208 ;  /* 0x000000d000d07308 */ /* 0x000f620000002400 */
[----:B------:R-:W-:Y:S01]  /*9100*/  FMUL.FTZ R166, R166, UR6 ;  /* 0x00000006a6a67c20 */ /* 0x000fe20008410000 */
[----:B------:R-:W-:Y:S01]  /*9110*/  FMUL.FTZ R199, R167, UR6 ;  /* 0x00000006a7c77c20 */ /* 0x000fe20008410000 */
[----:B------:R-:W-:Y:S01]  /*9120*/  FMUL.FTZ R193, R155, UR6 ;  /* 0x000000069bc17c20 */ /* 0x000fe20008410000 */
[----:B------:R-:W-:Y:S01]  /*9130*/  FMUL.FTZ R195, R158, UR6 ;  /* 0x000000069ec37c20 */ /* 0x000fe20008410000 */
[----:B------:R-:W-:Y:S01]  /*9140*/  FMUL.FTZ R159, R159, UR6 ;  /* 0x000000069f9f7c20 */ /* 0x000fe20008410000 */
[----:B------:R-:W3:Y:S01]  /*9150*/  S2UR UR7, SR_CgaCtaId ;  /* 0x00000000000779c3 */ /* 0x000ee20000008800 */
[----:B------:R-:W-:Y:S01]  /*9160*/  UIADD3 UR61, UR61, 0x38840, URZ ;  /* 0x000388403d3d7890 */ /* 0x000fe2000fffe03f */
[----:B------:R-:W5:Y:S01]  /*9170*/  MUFU.TANH R171, R171 ;  /* 0x000000ab00ab7308 */ /* 0x000f620000002400 */
[----:B----4-:R-:W-:-:S07]  /*9180*/  IMAD.IADD R152, R173, 0x1, R160 ;  /* 0x00000001ad987824 */ /* 0x010fce00078e02a0 */
[----:B------:R-:W4:Y:S01]  /*9190*/  MUFU.TANH R0, R0 ;  /* 0x0000000000007308 */ /* 0x000f220000002400 */
[C---:B------:R-:W-:Y:S02]  /*91a0*/  ISETP.GT.AND P4, PT, R152.reuse, 0x8, PT ;  /* 0x000000089800780c */ /* 0x040fe40003f84270 */
[----:B------:R-:W-:Y:S02]  /*91b0*/  ISETP.GT.AND P6, PT, R152, 0x9, PT ;  /* 0x000000099800780c */ /* 0x000fe40003fc4270 */
[----:B0-----:R-:W-:Y:S02]  /*91c0*/  FSEL R210, R210, -INF , P4 ;  /* 0xff800000d2d27808 */ /* 0x001fe40002000000 */
[C---:B------:R-:W-:Y:S01]  /*91d0*/  ISETP.GT.AND P4, PT, R152.reuse, 0x20, PT ;  /* 0x000000209800780c */ /* 0x040fe20003f84270 */
[----:B------:R-:W0:Y:S01]  /*91e0*/  MUFU.TANH R2, R2 ;  /* 0x0000000200027308 */ /* 0x000e220000002400 */
[----:B------:R-:W-:Y:S02]  /*91f0*/  ISETP.GT.AND P1, PT, R152, 0x11, PT ;  /* 0x000000119800780c */ /* 0x000fe40003f24270 */
[----:B-1----:R-:W-:Y:S01]  /*9200*/  FSEL R179, R3, -INF , P6 ;  /* 0xff80000003b37808 */ /* 0x002fe20003000000 */
[----:B------:R-:W-:Y:S01]  /*9210*/  IMAD.IADD R3, R173, 0x1, R153 ;  /* 0x00000001ad037824 */ /* 0x000fe200078e0299 */
[----:B--2---:R-:W-:Y:S01]  /*9220*/  FSEL R200, R200, -INF , P4 ;  /* 0xff800000c8c87808 */ /* 0x004fe20002000000 */
[----:B---3--:R-:W-:Y:S01]  /*9230*/  UPRMT UR61, UR7, 0x654, UR61 ;  /* 0x00000654073d7896 */ /* 0x008fe2000800003d */
[C---:B------:R-:W-:Y:S01]  /*9240*/  ISETP.GT.AND P4, PT, R152.reuse, 0x38, PT ;  /* 0x000000389800780c */ /* 0x040fe20003f84270 */
[----:B------:R-:W1:Y:S01]  /*9250*/  MUFU.TANH R204, R204 ;  /* 0x000000cc00cc7308 */ /* 0x000e620000002400 */
[----:B------:R-:W-:-:S02]  /*9260*/  ISETP.GT.AND P2, PT, R152, RZ, PT ;  /* 0x000000ff9800720c */ /* 0x000fc40003f44270 */
[----:B------:R-:W-:Y:S02]  /*9270*/  FSEL R165, R177, -INF , P1 ;  /* 0xff800000b1a57808 */ /* 0x000fe40000800000 */
[----:B------:R-:W-:Y:S02]  /*9280*/  ISETP.GT.AND P1, PT, R152, 0x29, PT ;  /* 0x000000299800780c */ /* 0x000fe40003f24270 */
[----:B-----5:R-:W-:Y:S01]  /*9290*/  FSEL R198, R198, -INF , P4 ;  /* 0xff800000c6c67808 */ /* 0x020fe20002000000 */
[----:B------:R-:W2:Y:S01]  /*92a0*/  MUFU.TANH R206, R206 ;  /* 0x000000ce00ce7308 */ /* 0x000ea20000002400 */
[----:B------:R-:W-:Y:S01]  /*92b0*/  ISETP.GT.AND P4, PT, R3, RZ, PT ;  /* 0x000000ff0300720c */ /* 0x000fe20003f84270 */
[----:B------:R-:W-:Y:S01]  /*92c0*/  SYNCS.ARRIVE.TRANS64.RED.A1T0 RZ, [UR61], RZ ;  /* 0x000000ffffff79a7 */ /* 0x000fe2000810043d */
[----:B------:R-:W-:Y:S02]  /*92d0*/  ISETP.GT.AND P3, PT, R152, 0x1, PT ;  /* 0x000000019800780c */ /* 0x000fe40003f64270 */
[----:B------:R-:W-:-:S02]  /*92e0*/  FSEL R208, R208, -INF , P2 ;  /* 0xff800000d0d07808 */ /* 0x000fc40001000000 */
[----:B------:R-:W-:Y:S01]  /*92f0*/  FSEL R160, R171, -INF , P1 ;  /* 0xff800000aba07808 */ /* 0x000fe20000800000 */
[----:B------:R-:W3:Y:S01]  /*9300*/  MUFU.TANH R180, R180 ;  /* 0x000000b400b47308 */ /* 0x000ee20000002400 */
[----:B----4-:R-:W-:Y:S02]  /*9310*/  FSEL R171, R0, -INF , P4 ;  /* 0xff80000000ab7808 */ /* 0x010fe40002000000 */
[----:B0-----:R-:W-:Y:S02]  /*9320*/  FSEL R170, R2, -INF , P3 ;  /* 0xff80000002aa7808 */ /* 0x001fe40001800000 */
[----:B------:R-:W-:Y:S02]  /*9330*/  FMNMX.FTZ R0, R208, R228, !PT ;  /* 0x000000e4d0007209 */ /* 0x000fe40007810000 */
[----:B------:R-:W-:Y:S01]  /*9340*/  ISETP.GT.AND P5, PT, R152, 0x10, PT ;  /* 0x000000109800780c */ /* 0x000fe20003fa4270 */
[----:B------:R-:W0:Y:S01]  /*9350*/  MUFU.TANH R181, R181 ;  /* 0x000000b500b57308 */ /* 0x000e220000002400 */
[----:B------:R-:W-:-:S02]  /*9360*/  FMNMX.FTZ R0, R170, R0, !PT ;  /* 0x00000000aa007209 */ /* 0x000fc40007810000 */
[----:B-1----:R-:W-:Y:S02]  /*9370*/  FSEL R204, R204, -INF , P5 ;  /* 0xff800000cccc7808 */ /* 0x002fe40002800000 */
[----:B------:R-:W-:Y:S02]  /*9380*/  FMNMX.FTZ R0, R210, R0, !PT ;  /* 0x00000000d2007209 */ /* 0x000fe40007810000 */
[C---:B------:R-:W-:Y:S01]  /*9390*/  ISETP.GT.AND P2, PT, R152.reuse, 0x18, PT ;  /* 0x000000189800780c */ /* 0x040fe20003f44270 */
[----:B------:R-:W1:Y:S01]  /*93a0*/  MUFU.TANH R202, R202 ;  /* 0x000000ca00ca7308 */ /* 0x000e620000002400 */
[----:B------:R-:W-:Y:S02]  /*93b0*/  FMNMX.FTZ R0, R179, R0, !PT ;  /* 0x00000000b3007209 */ /* 0x000fe40007810000 */
[----:B------:R-:W-:Y:S02]  /*93c0*/  ISETP.GT.AND P3, PT, R152, 0x19, PT ;  /* 0x000000199800780c */ /* 0x000fe40003f64270 */
[----:B------:R-:W-:-:S02]  /*93d0*/  FMNMX.FTZ R0, R204, R0, !PT ;  /* 0x00000000cc007209 */ /* 0x000fc40007810000 */
[----:B--2---:R-:W-:Y:S01]  /*93e0*/  FSEL R206, R206, -INF , P2 ;  /* 0xff800000cece7808 */ /* 0x004fe20001000000 */
[----:B------:R-:W2:Y:S01]  /*93f0*/  MUFU.TANH R196, R196 ;  /* 0x000000c400c47308 */ /* 0x000ea20000002400 */
[----:B------:R-:W-:Y:S02]  /*9400*/  FMNMX.FTZ R0, R165, R0, !PT ;  /* 0x00000000a5007209 */ /* 0x000fe40007810000 */
[----:B---3--:R-:W-:Y:S02]  /*9410*/  FSEL R177, R180, -INF , P3 ;  /* 0xff800000b4b17808 */ /* 0x008fe40001800000 */
[----:B------:R-:W-:Y:S02]  /*9420*/  FMNMX.FTZ R0, R206, R0, !PT ;  /* 0x00000000ce007209 */ /* 0x000fe40007810000 */
[----:B------:R-:W-:Y:S01]  /*9430*/  ISETP.GT.AND P6, PT, R152, 0x21, PT ;  /* 0x000000219800780c */ /* 0x000fe20003fc4270 */
[----:B------:R-:W3:Y:S01]  /*9440*/  MUFU.TANH R174, R174 ;  /* 0x000000ae00ae7308 */ /* 0x000ee20000002400 */
[----:B------:R-:W-:-:S02]  /*9450*/  FMNMX.FTZ R0, R177, R0, !PT ;  /* 0x00000000b1007209 */ /* 0x000fc40007810000 */
[----:B------:R-:W-:Y:S02]  /*9460*/  ISETP.GT.AND P5, PT, R152, 0x28, PT ;  /* 0x000000289800780c */ /* 0x000fe40003fa4270 */
[----:B0-----:R-:W-:Y:S02]  /*9470*/  FSEL R172, R181, -INF , P6 ;  /* 0xff800000b5ac7808 */ /* 0x001fe40003000000 */
[----:B------:R-:W-:Y:S01]  /*9480*/  FMNMX.FTZ R0, R200, R0, !PT ;  /* 0x00000000c8007209 */ /* 0x000fe20007810000 */
[----:B------:R-:W0:Y:S01]  /*9490*/  MUFU.TANH R161, R161 ;  /* 0x000000a100a17308 */ /* 0x000e220000002400 */
[----:B-1----:R-:W-:Y:S02]  /*94a0*/  FSEL R202, R202, -INF , P5 ;  /* 0xff800000caca7808 */ /* 0x002fe40002800000 */
[----:B------:R-:W-:Y:S02]  /*94b0*/  FMNMX.FTZ R0, R172, R0, !PT ;  /* 0x00000000ac007209 */ /* 0x000fe40007810000 */
[----:B------:R-:W-:-:S02]  /*94c0*/  ISETP.GT.AND P2, PT, R152, 0x30, PT ;  /* 0x000000309800780c */ /* 0x000fc40003f44270 */
[----:B------:R-:W-:Y:S01]  /*94d0*/  FMNMX.FTZ R0, R202, R0, !PT ;  /* 0x00000000ca007209 */ /* 0x000fe20007810000 */
[----:B------:R-:W1:Y:S01]  /*94e0*/  MUFU.TANH R192, R192 ;  /* 0x000000c000c07308 */ /* 0x000e620000002400 */
[----:B------:R-:W-:Y:S02]  /*94f0*/  ISETP.GT.AND P3, PT, R152, 0x31, PT ;  /* 0x000000319800780c */ /* 0x000fe40003f64270 */
[----:B--2---:R-:W-:Y:S02]  /*9500*/  FSEL R196, R196, -INF , P2 ;  /* 0xff800000c4c47808 */ /* 0x004fe40001000000 */
[----:B------:R-:W-:Y:S02]  /*9510*/  FMNMX.FTZ R0, R160, R0, !PT ;  /* 0x00000000a0007209 */ /* 0x000fe40007810000 */
[----:B---3--:R-:W-:Y:S01]  /*9520*/  FSEL R2, R174, -INF , P3 ;  /* 0xff800000ae027808 */ /* 0x008fe20001800000 */
[----:B------:R-:W2:Y:S01]  /*9530*/  MUFU.TANH R175, R175 ;  /* 0x000000af00af7308 */ /* 0x000ea20000002400 */
[----:B------:R-:W-:-:S02]  /*9540*/  FMNMX.FTZ R0, R196, R0, !PT ;  /* 0x00000000c4007209 */ /* 0x000fc40007810000 */
[----:B------:R-:W-:Y:S02]  /*9550*/  ISETP.GT.AND P6, PT, R152, 0x39, PT ;  /* 0x000000399800780c */ /* 0x000fe40003fc4270 */
[----:B------:R-:W-:Y:S02]  /*9560*/  FMNMX.FTZ R0, R2, R0, !PT ;  /* 0x0000000002007209 */ /* 0x000fe40007810000 */
[C---:B------:R-:W-:Y:S01]  /*9570*/  ISETP.GT.AND P5, PT, R152.reuse, 0x40, PT ;  /* 0x000000409800780c */ /* 0x040fe20003fa4270 */
[----:B------:R-:W3:Y:S01]  /*9580*/  MUFU.TANH R194, R194 ;  /* 0x000000c200c27308 */ /* 0x000ee20000002400 */
[C---:B------:R-:W-:Y:S02]  /*9590*/  ISETP.GT.AND P1, PT, R152.reuse, 0x41, PT ;  /* 0x000000419800780c */ /* 0x040fe40003f24270 */
[C---:B------:R-:W-:Y:S02]  /*95a0*/  ISETP.GT.AND P2, PT, R152.reuse, 0x48, PT ;  /* 0x000000489800780c */ /* 0x040fe40003f44270 */
[----:B------:R-:W-:-:S02]  /*95b0*/  ISETP.GT.AND P3, PT, R152, 0x49, PT ;  /* 0x000000499800780c */ /* 0x000fc40003f64270 */
[----:B0-----:R-:W-:Y:S01]  /*95c0*/  FSEL R156, R161, -INF , P6 ;  /* 0xff800000a19c7808 */ /* 0x001fe20003000000 */
[----:B------:R0:W4:Y:S01]  /*95d0*/  MUFU.TANH R152, R157 ;  /* 0x0000009d00987308 */ /* 0x0001220000002400 */
[----:B------:R-:W-:Y:S02]  /*95e0*/  FMNMX.FTZ R0, R198, R0, !PT ;  /* 0x00000000c6007209 */ /* 0x000fe40007810000 */
[----:B-1----:R-:W-:Y:S02]  /*95f0*/  FSEL R192, R192, -INF , P5 ;  /* 0xff800000c0c07808 */ /* 0x002fe40002800000 */
[----:B------:R-:W-:Y:S02]  /*9600*/  FMNMX.FTZ R0, R156, R0, !PT ;  /* 0x000000009c007209 */ /* 0x000fe40007810000 */
[----:B--2---:R-:W-:Y:S01]  /*9610*/  FSEL R175, R175, -INF , P1 ;  /* 0xff800000afaf7808 */ /* 0x004fe20000800000 */
[----:B------:R-:W1:Y:S01]  /*9620*/  MUFU.TANH R4, R4 ;  /* 0x0000000400047308 */ /* 0x000e620000002400 */
[----:B------:R-:W-:Y:S01]  /*9630*/  FMNMX.FTZ R0, R192, R0, !PT ;  /* 0x00000000c0007209 */ /* 0x000fe20007810000 */
[----:B0-----:R-:W-:Y:S01]  /*9640*/  FMUL.FTZ R157, R162, UR6 ;  /* 0x00000006a29d7c20 */ /* 0x001fe20008410000 */
[----:B---3--:R-:W-:-:S02]  /*9650*/  FSEL R194, R194, -INF , P2 ;  /* 0xff800000c2c27808 */ /* 0x008fc40001000000 */
[----:B------:R-:W-:Y:S02]  /*9660*/  FMNMX.FTZ R0, R175, R0, !PT ;  /* 0x00000000af007209 */ /* 0x000fe40007810000 */
[C---:B------:R-:W-:Y:S01]  /*9670*/  ISETP.GT.AND P5, PT, R3.reuse, 0x8, PT ;  /* 0x000000080300780c */ /* 0x040fe20003fa4270 */
[----:B------:R-:W0:Y:S01]  /*9680*/  MUFU.TANH R176, R176 ;  /* 0x000000b000b07308 */ /* 0x000e220000002400 */
[----:B----4-:R-:W-:Y:S02]  /*9690*/  FSEL R152, R152, -INF , P3 ;  /* 0xff80000098987808 */ /* 0x010fe40001800000 */
[----:B------:R-:W-:Y:S02]  /*96a0*/  FMNMX.FTZ R0, R194, R0, !PT ;  /* 0x00000000c2007209 */ /* 0x000fe40007810000 */
[----:B------:R-:W-:Y:S02]  /*96b0*/  ISETP.GT.AND P2, PT, R3, 0x10, PT ;  /* 0x000000100300780c */ /* 0x000fe40003f44270 */
[----:B------:R-:W-:Y:S01]  /*96c0*/  FMNMX.FTZ R0, R152, R0, !PT ;  /* 0x0000000098007209 */ /* 0x000fe20007810000 */
[----:B------:R-:W2:Y:S01]  /*96d0*/  MUFU.TANH R209, R209 ;  /* 0x000000d100d17308 */ /* 0x000ea20000002400 */
[----:B-1----:R-:W-:-:S02]  /*96e0*/  FSEL R174, R4, -INF , P5 ;  /* 0xff80000004ae7808 */ /* 0x002fc40002800000 */
[C---:B------:R-:W-:Y:S01]  /*96f0*/  ISETP.GT.AND P6, PT, R3.reuse, 0x1, PT ;  /* 0x000000010300780c */ /* 0x040fe20003fc4270 */
[----:B------:R-:W1:Y:S01]  /*9700*/  SHFL.BFLY PT, R4, R0, 0x2, 0x1f ;  /* 0x0c401f0000047f89 */ /* 0x000e6200000e0000 */
[C---:B------:R-:W-:Y:S02]  /*9710*/  ISETP.GT.AND P5, PT, R3.reuse, 0x20, PT ;  /* 0x000000200300780c */ /* 0x040fe40003fa4270 */
[C---:B------:R-:W-:Y:S01]  /*9720*/  ISETP.GT.AND P1, PT, R3.reuse, 0x9, PT ;  /* 0x000000090300780c */ /* 0x040fe20003f24270 */
[----:B------:R-:W3:Y:S01]  /*9730*/  MUFU.TANH R169, R169 ;  /* 0x000000a900a97308 */ /* 0x000ee20000002400 */
[----:B0-----:R-:W-:Y:S02]  /*9740*/  FSEL R173, R176, -INF , P2 ;  /* 0xff800000b0ad7808 */ /* 0x001fe40001000000 */
[C---:B------:R-:W-:Y:S02]  /*9750*/  ISETP.GT.AND P2, PT, R3.reuse, 0x28, PT ;  /* 0x000000280300780c */ /* 0x040fe40003f44270 */
[----:B------:R-:W-:-:S02]  /*9760*/  ISETP.GT.AND P3, PT, R3, 0x11, PT ;  /* 0x000000110300780c */ /* 0x000fc40003f64270 */
[----:B------:R-:W-:Y:S01]  /*9770*/  ISETP.GT.AND P4, PT, R3, 0x18, PT ;  /* 0x000000180300780c */ /* 0x000fe20003f84270 */
[----:B------:R-:W0:Y:S01]  /*9780*/  MUFU.TANH R207, R207 ;  /* 0x000000cf00cf7308 */ /* 0x000e220000002400 */
[----:B--2---:R-:W-:Y:S02]  /*9790*/  FSEL R209, R209, -INF , P6 ;  /* 0xff800000d1d17808 */ /* 0x004fe40003000000 */
[----:B------:R-:W-:-:S05]  /*97a0*/  ISETP.GT.AND P6, PT, R3, 0x19, PT ;  /* 0x000000190300780c */ /* 0x000fca0003fc4270 */
[----:B------:R-:W2:Y:S01]  /*97b0*/  MUFU.TANH R168, R168 ;  /* 0x000000a800a87308 */ /* 0x000ea20000002400 */
[----:B---3--:R-:W-:Y:S02]  /*97c0*/  FSEL R153, R169, -INF , P2 ;  /* 0xff800000a9997808 */ /* 0x008fe40001000000 */
[----:B------:R-:W-:Y:S02]  /*97d0*/  ISETP.GT.AND P2, PT, R3, 0x40, PT ;  /* 0x000000400300780c */ /* 0x000fe40003f44270 */
[----:B-1----:R-:W-:-:S03]  /*97e0*/  FMNMX.FTZ R4, R0, R4, !PT ;  /* 0x0000000400047209 */ /* 0x002fc60007810000 */
[----:B------:R-:W-:Y:S01]  /*97f0*/  MUFU.TANH R163, R163 ;  /* 0x000000a300a37308 */ /* 0x000fe20000002400 */
[----:B0-----:R-:W-:Y:S01]  /*9800*/  FSEL R207, R207, -INF , P6 ;  /* 0xff800000cfcf7808 */ /* 0x001fe20003000000 */
[----:B------:R-:W0:Y:S06]  /*9810*/  SHFL.BFLY PT, R0, R4, 0x1, 0x1f ;  /* 0x0c201f0004007f89 */ /* 0x000e2c00000e0000 */
[----:B------:R-:W1:Y:S01]  /*9820*/  MUFU.TANH R211, R211 ;  /* 0x000000d300d37308 */ /* 0x000e620000002400 */
[----:B--2---:R-:W-:Y:S02]  /*9830*/  FSEL R161, R168, -INF , P5 ;  /* 0xff800000a8a17808 */ /* 0x004fe40002800000 */
[----:B------:R-:W-:-:S05]  /*9840*/  ISETP.GT.AND P5, PT, R3, 0x49, PT ;  /* 0x000000490300780c */ /* 0x000fca0003fa4270 */
[----:B------:R-:W2:Y:S08]  /*9850*/  MUFU.TANH R205, R205 ;  /* 0x000000cd00cd7308 */ /* 0x000eb00000002400 */
[----:B------:R-:W3:Y:S01]  /*9860*/  MUFU.TANH R178, R178 ;  /* 0x000000b200b27308 */ /* 0x000ee20000002400 */
[----:B-1----:R-:W-:Y:S02]  /*9870*/  FSEL R211, R211, -INF , P1 ;  /* 0xff800000d3d37808 */ /* 0x002fe40000800000 */
[----:B0-----:R-:W-:-:S02]  /*9880*/  FMNMX.FTZ R4, R4, R0, !PT ;  /* 0x0000000004047209 */ /* 0x001fc40007810000 */
[----:B------:R-:W-:Y:S02]  /*9890*/  ISETP.GT.AND P1, PT, R3, 0x21, PT ;  /* 0x000000210300780c */ /* 0x000fe40003f24270 */
[C---:B------:R-:W-:Y:S01]  /*98a0*/  FSETP.NEU.FTZ.AND P6, PT, R4.reuse, -INF , PT ;  /* 0xff8000000400780b */ /* 0x040fe20003fdd000 */
[C---:B------:R-:W-:Y:S01]  /*98b0*/  FMUL.FTZ R169, R4.reuse, UR5 ;  /* 0x0000000504a97c20 */ /* 0x040fe20008410000 */
[----:B------:R-:W0:Y:S01]  /*98c0*/  MUFU.TANH R201, R201 ;  /* 0x000000c900c97308 */ /* 0x000e220000002400 */
[----:B--2---:R-:W-:Y:S02]  /*98d0*/  FSEL R205, R205, -INF , P3 ;  /* 0xff800000cdcd7808 */ /* 0x004fe40001800000 */
[----:B------:R-:W-:Y:S02]  /*98e0*/  FSEL R0, R4, RZ, P6 ;  /* 0x000000ff04007208 */ /* 0x000fe40003000000 */
[----:B------:R-:W-:Y:S02]  /*98f0*/  FSEL R169, R169, RZ, P6 ;  /* 0x000000ffa9a97208 */ /* 0x000fe40003000000 */
[----:B------:R-:W-:Y:S01]  /*9900*/  ISETP.GT.AND P6, PT, R3, 0x31, PT ;  /* 0x000000310300780c */ /* 0x000fe20003fc4270 */
[----:B------:R-:W1:Y:S01]  /*9910*/  MUFU.TANH R203, R203 ;  /* 0x000000cb00cb7308 */ /* 0x000e620000002400 */
[----:B---3--:R-:W-:Y:S01]  /*9920*/  FSEL R164, R178, -INF , P4 ;  /* 0xff800000b2a47808 */ /* 0x008fe20002000000 */
[--C-:B------:R-:W-:Y:S01]  /*9930*/  FFMA.FTZ R208, R208, UR5, -R169.reuse ;  /* 0x00000005d0d07c23 */ /* 0x100fe200080108a9 */
[----:B------:R-:W-:Y:S01]  /*9940*/  FSEL R197, R163, -INF , P6 ;  /* 0xff800000a3c57808 */ /* 0x000fe20003000000 */
        /* <DEDUP_REMOVED lines=19> */
[----:B------:R-:W-:Y:S01]  /*9a80*/  FMNMX.FTZ R169, R171, R21, !PT ;  /* 0x00000015aba97209 */ /* 0x000fe20007810000 */
[----:B------:R-:W2:Y:S01]  /*9a90*/  MUFU.TANH R157, R157 ;  /* 0x0000009d009d7308 */ /* 0x000ea20000002400 */
[----:B0-----:R-:W-:Y:S01]  /*9aa0*/  FSEL R201, R201, -INF , P1 ;  /* 0xff800000c9c97808 */ /* 0x001fe20000800000 */
[----:B------:R-:W-:Y:S01]  /*9ab0*/  FMUL.FTZ R172, R154, UR6 ;  /* 0x000000069aac7c20 */ /* 0x000fe20008410000 */
[----:B------:R-:W-:Y:S01]  /*9ac0*/  FMNMX.FTZ R169, R209, R169, !PT ;  /* 0x000000a9d1a97209 */ /* 0x000fe20007810000 */
[----:B------:R-:W-:Y:S01]  /*9ad0*/  FADD.FTZ R0, -R0, R228 ;  /* 0x000000e400007221 */ /* 0x000fe20000010100 */
[----:B------:R-:W-:-:S02]  /*9ae0*/  ISETP.GT.AND P3, PT, R3, 0x29, PT ;  /* 0x000000290300780c */ /* 0x000fc40003f64270 */
[----:B------:R-:W-:Y:S01]  /*9af0*/  FMNMX.FTZ R169, R174, R169, !PT ;  /* 0x000000a9aea97209 */ /* 0x000fe20007810000 */
[----:B------:R-:W0:Y:S01]  /*9b00*/  MUFU.TANH R166, R166 ;  /* 0x000000a600a67308 */ /* 0x000e220000002400 */
[----:B------:R-:W-:Y:S01]  /*9b10*/  ISETP.GT.AND P4, PT, R3, 0x30, PT ;  /* 0x000000300300780c */ /* 0x000fe20003f84270 */
[----:B------:R-:W-:Y:S01]  /*9b20*/  FMUL.FTZ R0, R0, UR5 ;  /* 0x0000000500007c20 */ /* 0x000fe20008410000 */
[----:B------:R-:W-:Y:S02]  /*9b30*/  FMNMX.FTZ R169, R211, R169, !PT ;  /* 0x000000a9d3a97209 */ /* 0x000fe40007810000 */
[----:B-1----:R-:W-:Y:S02]  /*9b40*/  FSEL R203, R203, -INF , P3 ;  /* 0xff800000cbcb7808 */ /* 0x002fe40001800000 */
[----:B------:R-:W-:Y:S01]  /*9b50*/  FMNMX.FTZ R169, R173, R169, !PT ;  /* 0x000000a9ada97209 */ /* 0x000fe20007810000 */
[----:B------:R-:W1:Y:S01]  /*9b60*/  MUFU.TANH R199, R199 ;  /* 0x000000c700c77308 */ /* 0x000e620000002400 */
[----:B--2---:R-:W-:-:S02]  /*9b70*/  FSEL R157, R157, -INF , P4 ;  /* 0xff8000009d9d7808 */ /* 0x004fc40002000000 */
[----:B------:R-:W-:Y:S02]  /*9b80*/  FMNMX.FTZ R169, R205, R169, !PT ;  /* 0x000000a9cda97209 */ /* 0x000fe40007810000 */
[C---:B------:R-:W-:Y:S02]  /*9b90*/  ISETP.GT.AND P6, PT, R3.reuse, 0x38, PT ;  /* 0x000000380300780c */ /* 0x040fe40003fc4270 */
[----:B------:R-:W-:Y:S01]  /*9ba0*/  FMNMX.FTZ R169, R164, R169, !PT ;  /* 0x000000a9a4a97209 */ /* 0x000fe20007810000 */
[----:B------:R-:W2:Y:S01]  /*9bb0*/  MUFU.TANH R172, R172 ;  /* 0x000000ac00ac7308 */ /* 0x000ea20000002400 */
[----:B------:R-:W-:Y:S02]  /*9bc0*/  ISETP.GT.AND P1, PT, R3, 0x39, PT ;  /* 0x000000390300780c */ /* 0x000fe40003f24270 */
[----:B------:R-:W-:Y:S02]  /*9bd0*/  FMNMX.FTZ R169, R207, R169, !PT ;  /* 0x000000a9cfa97209 */ /* 0x000fe40007810000 */
[----:B------:R-:W-:-:S02]  /*9be0*/  ISETP.GT.AND P3, PT, R3, 0x41, PT ;  /* 0x000000410300780c */ /* 0x000fc40003f64270 */
[----:B------:R-:W-:Y:S01]  /*9bf0*/  FMNMX.FTZ R169, R161, R169, !PT ;  /* 0x000000a9a1a97209 */ /* 0x000fe20007810000 */
[----:B------:R-:W3:Y:S01]  /*9c00*/  MUFU.TANH R193, R193 ;  /* 0x000000c100c17308 */ /* 0x000ee20000002400 */
[----:B------:R-:W-:Y:S02]  /*9c10*/  ISETP.GT.AND P4, PT, R3, 0x48, PT ;  /* 0x000000480300780c */ /* 0x000fe40003f84270 */
[----:B------:R-:W-:Y:S02]  /*9c20*/  FMNMX.FTZ R169, R201, R169, !PT ;  /* 0x000000a9c9a97209 */ /* 0x000fe40007810000 */
[----:B0-----:R-:W-:Y:S02]  /*9c30*/  FSEL R155, R166, -INF , P6 ;  /* 0xff800000a69b7808 */ /* 0x001fe40003000000 */
[----:B------:R-:W-:Y:S01]  /*9c40*/  FMNMX.FTZ R169, R153, R169, !PT ;  /* 0x000000a999a97209 */ /* 0x000fe20007810000 */
[----:B------:R-:W0:Y:S01]  /*9c50*/  MUFU.TANH R195, R195 ;  /* 0x000000c300c37308 */ /* 0x000e220000002400 */
[----:B-1----:R-:W-:-:S02]  /*9c60*/  FSEL R199, R199, -INF , P1 ;  /* 0xff800000c7c77808 */ /* 0x002fc40000800000 */
[----:B------:R-:W-:Y:S02]  /*9c70*/  FMNMX.FTZ R169, R203, R169, !PT ;  /* 0x000000a9cba97209 */ /* 0x000fe40007810000 */
[----:B--2---:R-:W-:Y:S02]  /*9c80*/  FSEL R172, R172, -INF , P2 ;  /* 0xff800000acac7808 */ /* 0x004fe40001000000 */
[----:B------:R-:W-:Y:S01]  /*9c90*/  FMNMX.FTZ R169, R157, R169, !PT ;  /* 0x000000a99da97209 */ /* 0x000fe20007810000 */
[----:B------:R-:W-:Y:S01]  /*9ca0*/  MUFU.EX2 R158, R2 ;  /* 0x00000002009e7308 */ /* 0x000fe20000000800 */
[----:B---3--:R-:W-:Y:S02]  /*9cb0*/  FSEL R193, R193, -INF , P3 ;  /* 0xff800000c1c17808 */ /* 0x008fe40001800000 */
[----:B------:R-:W-:-:S04]  /*9cc0*/  FMNMX.FTZ R3, R197, R169, !PT ;  /* 0x000000a9c5037209 */ /* 0x000fc80007810000 */
[----:B------:R-:W-:Y:S01]  /*9cd0*/  FMNMX.FTZ R3, R155, R3, !PT ;  /* 0x000000039b037209 */ /* 0x000fe20007810000 */
[----:B------:R-:W1:Y:S01]  /*9ce0*/  MUFU.TANH R169, R159 ;  /* 0x0000009f00a97308 */ /* 0x000e620000002400 */
[----:B0-----:R-:W-:Y:S02]  /*9cf0*/  FSEL R195, R195, -INF , P4 ;  /* 0xff800000c3c37808 */ /* 0x001fe40002000000 */
[----:B------:R-:W-:-:S04]  /*9d00*/  FMNMX.FTZ R3, R199, R3, !PT ;  /* 0x00000003c7037209 */ /* 0x000fc80007810000 */
[----:B------:R-:W-:Y:S01]  /*9d10*/  FMNMX.FTZ R3, R172, R3, !PT ;  /* 0x00000003ac037209 */ /* 0x000fe20007810000 */
[----:B------:R-:W-:Y:S03]  /*9d20*/  MUFU.EX2 R208, R208 ;  /* 0x000000d000d07308 */ /* 0x000fe60000000800 */
[----:B------:R-:W-:-:S04]  /*9d30*/  FMNMX.FTZ R3, R193, R3, !PT ;  /* 0x00000003c1037209 */ /* 0x000fc80007810000 */
[----:B------:R-:W-:Y:S01]  /*9d40*/  FMNMX.FTZ R3, R195, R3, !PT ;  /* 0x00000003c3037209 */ /* 0x000fe20007810000 */
[----:B------:R-:W0:Y:S01]  /*9d50*/  MUFU.EX2 R0, R0 ;  /* 0x0000000000007308 */ /* 0x000e220000000800 */
[----:B-1----:R-:W-:-:S04]  /*9d60*/  FSEL R169, R169, -INF , P5 ;  /* 0xff800000a9a97808 */ /* 0x002fc80002800000 */
[----:B------:R-:W-:-:S03]  /*9d70*/  FMNMX.FTZ R3, R169, R3, !PT ;  /* 0x00000003a9037209 */ /* 0x000fc60007810000 */
[----:B------:R-:W1:Y:S02]  /*9d80*/  MUFU.EX2 R170, R170 ;  /* 0x000000aa00aa7308 */ /* 0x000e640000000800 */
[----:B------:R-:W2:Y:S06]  /*9d90*/  SHFL.BFLY PT, R154, R3, 0x2, 0x1f ;  /* 0x0c401f00039a7f89 */ /* 0x000eac00000e0000 */
[----:B------:R-:W-:Y:S01]  /*9da0*/  MUFU.EX2 R210, R210 ;  /* 0x000000d200d27308 */ /* 0x000fe20000000800 */
[----:B0-----:R-:W-:-:S07]  /*9db0*/  FFMA.FTZ R18, R0, R18, R208 ;  /* 0x0000001200127223 */ /* 0x001fce00000100d0 */
[----:B------:R-:W-:Y:S01]  /*9dc0*/  MUFU.EX2 R168, R168 ;  /* 0x000000a800a87308 */ /* 0x000fe20000000800 */
[----:B-1----:R-:W-:-:S07]  /*9dd0*/  FADD.FTZ R18, R170, R18 ;  /* 0x00000012aa127221 */ /* 0x002fce0000010000 */
[----:B------:R-:W-:Y:S01]  /*9de0*/  MUFU.EX2 R204, R204 ;  /* 0x000000cc00cc7308 */ /* 0x000fe20000000800 */
[----:B--2---:R-:W-:-:S05]  /*9df0*/  FMNMX.FTZ R3, R3, R154, !PT ;  /* 0x0000009a03037209 */ /* 0x004fca0007810000 */
[----:B------:R-:W0:Y:S02]  /*9e00*/  SHFL.BFLY PT, R154, R3, 0x1, 0x1f ;  /* 0x0c201f00039a7f89 */ /* 0x000e2400000e0000 */
[----:B------:R-:W-:Y:S08]  /*9e10*/  MUFU.EX2 R165, R165 ;  /* 0x000000a500a57308 */ /* 0x000ff00000000800 */
[----:B------:R-:W-:Y:S08]  /*9e20*/  MUFU.EX2 R206, R206 ;  /* 0x000000ce00ce7308 */ /* 0x000ff00000000800 */
[----:B------:R-:W-:Y:S01]  /*9e30*/  MUFU.EX2 R163, R163 ;  /* 0x000000a300a37308 */ /* 0x000fe20000000800 */
[----:B0-----:R-:W-:-:S07]  /*9e40*/  FMNMX.FTZ R3, R3, R154, !PT ;  /* 0x0000009a03037209 */ /* 0x001fce0007810000 */
[----:B------:R-:W-:Y:S01]  /*9e50*/  MUFU.EX2 R200, R200 ;  /* 0x000000c800c87308 */ /* 0x000fe20000000800 */
[----:B------:R-:W-:-:S04]  /*9e60*/  FSETP.NEU.FTZ.AND P1, PT, R3, -INF , PT ;  /* 0xff8000000300780b */ /* 0x000fc80003f3d000 */
[----:B------:R-:W-:-:S03]  /*9e70*/  FSEL R2, R3, RZ, P1 ;  /* 0x000000ff03027208 */ /* 0x000fc60000800000 */
[----:B------:R-:W-:Y:S02]  /*9e80*/  MUFU.EX2 R162, R162 ;  /* 0x000000a200a27308 */ /* 0x000fe40000000800 */
[----:B------:R-:W-:Y:S01]  /*9e90*/  FADD.FTZ R2, -R2, R21 ;  /* 0x0000001502027221 */ /* 0x000fe20000010100 */
[----:B------:R-:W-:-:S03]  /*9ea0*/  FMUL.FTZ R21, R3, UR5 ;  /* 0x0000000503157c20 */ /* 0x000fc60008410000 */
[----:B------:R-:W-:Y:S02]  /*9eb0*/  FMUL.FTZ R2, R2, UR5 ;  /* 0x0000000502027c20 */ /* 0x000fe40008410000 */
[----:B------:R-:W-:Y:S01]  /*9ec0*/  MUFU.EX2 R202, R202 ;  /* 0x000000ca00ca7308 */ /* 0x000fe20000000800 */
[----:B------:R-:W-:-:S05]  /*9ed0*/  FSEL R21, R21, RZ, P1 ;  /* 0x000000ff15157208 */ /* 0x000fca0000800000 */
        /* <DEDUP_REMOVED lines=20> */
[----:B------:R-:W-:Y:S08]  /*a020*/  MUFU.EX2 R2, R2 ;  /* 0x0000000200027308 */ /* 0x000ff00000000800 */
[----:B------:R-:W0:Y:S08]  /*a030*/  MUFU.EX2 R169, R171 ;  /* 0x000000ab00a97308 */ /* 0x000e300000000800 */
        /* <DEDUP_REMOVED lines=17> */
[----:B------:R-:W-:-:S04]  /*a150*/  FADD.FTZ R5, R200, R5 ;  /* 0x00000005c8057221 */ /* 0x000fc80000010000 */
[----:B------:R-:W-:Y:S02]  /*a160*/  FADD.FTZ R5, R162, R5 ;  /* 0x00000005a2057221 */ /* 0x000fe40000010000 */
[----:B------:R-:W1:Y:S01]  /*a170*/  MUFU.EX2 R207, R207 ;  /* 0x000000cf00cf7308 */ /* 0x000e620000000800 */
[----:B--2---:R-:W-:Y:S01]  /*a180*/  FADD.FTZ R18, R205, R18 ;  /* 0x00000012cd127221 */ /* 0x004fe20000010000 */
[----:B------:R-:W-:-:S06]  /*a190*/  FADD.FTZ R5, R202, R5 ;  /* 0x00000005ca057221 */ /* 0x000fcc0000010000 */
        /* <DEDUP_REMOVED lines=45> */
.L_x_2397:
[----:B------:R-:W0:Y:S01]  /*a470*/  S2UR UR7, SR_CgaCtaId ;  /* 0x00000000000779c3 */ /* 0x000e220000008800 */
[----:B------:R-:W-:Y:S01]  /*a480*/  R2UR UR6, R20 ;  /* 0x00000000140672ca */ /* 0x000fe200000e0000 */
[----:B------:R-:W-:Y:S01]  /*a490*/  UIADD3 UR4, UR4, 0x38860, URZ ;  /* 0x0003886004047890 */ /* 0x000fe2000fffe03f */
[----:B------:R-:W-:Y:S01]  /*a4a0*/  F2FP.BF16.F32.PACK_AB R195, R21, R195 ;  /* 0x000000c315c3723e */ /* 0x000fe200000010ff */
[----:B------:R-:W-:Y:S01]  /*a4b0*/  UMOV UR37, UR36 ;  /* 0x0000002400257c82 */ /* 0x000fe20008000000 */
[----:B------:R-:W-:Y:S01]  /*a4c0*/  F2FP.BF16.F32.PACK_AB R208, R170, R208 ;  /* 0x000000d0aad0723e */ /* 0x000fe200000010ff */
[----:B------:R-:W-:Y:S01]  /*a4d0*/  IMAD.MOV.U32 R21, RZ, RZ, R3 ;  /* 0x000000ffff157224 */ /* 0x000fe200078e0003 */
[----:B------:R-:W-:Y:S01]  /*a4e0*/  F2FP.BF16.F32.PACK_AB R209, R209, R169 ;  /* 0x000000a9d1d1723e */ /* 0x000fe200000010ff */
[----:B------:R-:W-:Y:S01]  /*a4f0*/  IMAD.MOV.U32 R228, RZ, RZ, R4 ;  /* 0x000000ffffe47224 */ /* 0x000fe200078e0004 */
[----:B------:R-:W-:Y:S02]  /*a500*/  F2FP.BF16.F32.PACK_AB R210, R168, R210 ;  /* 0x000000d2a8d2723e */ /* 0x000fe400000010ff */
[----:B------:R-:W-:-:S02]  /*a510*/  F2FP.BF16.F32.PACK_AB R211, R211, R167 ;  /* 0x000000a7d3d3723e */ /* 0x000fc400000010ff */
[----:B------:R-:W-:Y:S01]  /*a520*/  F2FP.BF16.F32.PACK_AB R204, R165, R204 ;  /* 0x000000cca5cc723e */ /* 0x000fe200000010ff */
[----:B------:R-:W-:Y:S01]  /*a530*/  UISETP.GT.AND UP0, UPT, UR60, UR6, UPT ;  /* 0x000000063c00728c */ /* 0x000fe2000bf04270 */
[----:B------:R-:W-:Y:S01]  /*a540*/  F2FP.BF16.F32.PACK_AB R205, R205, R166 ;  /* 0x000000a6cdcd723e */ /* 0x000fe200000010ff */
[----:B------:R-:W-:Y:S01]  /*a550*/  UIADD3 UR60, UR60, -0x1, URZ ;  /* 0xffffffff3c3c7890 */ /* 0x000fe2000fffe03f */
[----:B------:R-:W-:Y:S02]  /*a560*/  F2FP.BF16.F32.PACK_AB R206, R163, R206 ;  /* 0x000000cea3ce723e */ /* 0x000fe400000010ff */
[----:B------:R-:W-:Y:S02]  /*a570*/  F2FP.BF16.F32.PACK_AB R207, R207, R164 ;  /* 0x000000a4cfcf723e */ /* 0x000fe400000010ff */
[----:B------:R-:W-:Y:S02]  /*a580*/  PLOP3.LUT P1, PT, PT, PT, UP0, 0x80, 0x0 ;  /* 0x000000000000781c */ /* 0x000fe40003f2f008 */
        /* <DEDUP_REMOVED lines=13> */
[----:B------:R-:W-:Y:S01]  /*a660*/  F2FP.BF16.F32.PACK_AB R194, R152, R194 ;  /* 0x000000c298c2723e */ /* 0x000fe200000010ff */
[----:B------:R-:W-:Y:S01]  /*a670*/  IMAD.U32 R229, RZ, RZ, UR4 ;  /* 0x00000004ffe57e24 */ /* 0x000fe2000f8e00ff */
[----:B------:R-:W-:Y:S06]  /*a680*/  @P1 BRA `(.L_x_2398) ;  /* 0xffffffbc00581947 */ /* 0x000fec000383ffff */
[----:B------:R-:W-:-:S05]  /*a690*/  UMOV UR61, UR60 ;  /* 0x0000003c003d7c82 */ /* 0x000fca0008000000 */
.L_x_2387:
[----:B------:R-:W-:-:S13]  /*a6a0*/  R2UR UR4, R214 ;  /* 0x00000000d60472ca */ /* 0x000fda00000e0000 */
[----:B------:R-:W-:-:S06]  /*a6b0*/  UISETP.GE.AND UP0, UPT, UR61, UR4, UPT ;  /* 0x000000043d00728c */ /* 0x000fcc000bf06270 */
[----:B------:R-:W-:-:S13]  /*a6c0*/  PLOP3.LUT P1, PT, PT, PT, UP0, 0x80, 0x0 ;  /* 0x000000000000781c */ /* 0x000fda0003f2f008 */
[----:B------:R-:W-:Y:S05]  /*a6d0*/  @!P1 BRA `(.L_x_2399) ;  /* 0x0000003c00149947 */ /* 0x000fea0003800000 */
[----:B------:R-:W-:Y:S01]  /*a6e0*/  R2UR UR4, R17 ;  /* 0x00000000110472ca */ /* 0x000fe200000e0000 */
[----:B------:R-:W-:Y:S01]  /*a6f0*/  IMAD.MOV.U32 R20, RZ, RZ, R3 ;  /* 0x000000ffff147224 */ /* 0x000fe200078e0003 */
[----:B------:R-:W-:Y:S01]  /*a700*/  UMOV UR60, UR36 ;  /* 0x00000024003c7c82 */ /* 0x000fe20008000000 */
[----:B------:R-:W-:Y:S01]  /*a710*/  IMAD.MOV.U32 R21, RZ, RZ, R4 ;  /* 0x000000ffff157224 */ /* 0x000fe200078e0004 */
[----:B------:R-:W-:-:S09]  /*a720*/  ULDC UR37, c[0x0][0x9d8] ;  /* 0x0002760000257ab9 */ /* 0x000fd20000000800 */
[----:B------:R-:W-:-:S07]  /*a730*/  IMAD.U32 R22, RZ, RZ, UR4 ;  /* 0x00000004ff167e24 */ /* 0x000fce000f8e00ff */
.L_x_2410:
        /* <DEDUP_REMOVED lines=9> */
.L_x_2400:
        /* <DEDUP_REMOVED lines=8> */
.L_x_2401:
[----:B-1----:R-:W-:Y:S05]  /*a850*/  @P1 BRA `(.L_x_2402) ;  /* 0x0000000000081947 */ /* 0x002fea0003800000 */
[----:B------:R-:W1:Y:S02]  /*a860*/  SYNCS.PHASECHK.TRANS64.TRYWAIT P1, [UR4+0x38830], R3 ;  /* 0x03883003ff0075a7 */ /* 0x000e640008020144 */
[----:B-1----:R-:W-:Y:S05]  /*a870*/  @!P1 BRA `(.L_x_2403) ;  /* 0x0000010000f89947 */ /* 0x002fea0003800000 */
.L_x_2402:
        /* <DEDUP_REMOVED lines=592> */
.L_x_2404:
        /* <DEDUP_REMOVED lines=8> */
.L_x_2405:
[----:B---3--:R-:W-:Y:S05]  /*ce00*/  @P1 BRA `(.L_x_2406) ;  /* 0x0000000000081947 */ /* 0x008fea0003800000 */
[----:B------:R-:W3:Y:S02]  /*ce10*/  SYNCS.PHASECHK.TRANS64.TRYWAIT P1, [UR4+0x38850], R0 ;  /* 0x03885000ff0075a7 */ /* 0x000ee40008020144 */
[----:B---3--:R-:W-:Y:S05]  /*ce20*/  @!P1 BRA `(.L_x_2407) ;  /* 0x000000dc00a49947 */ /* 0x008fea0003800000 */
.L_x_2406:
        /* <DEDUP_REMOVED lines=37> */
.L_x_2408:
        /* <DEDUP_REMOVED lines=51> */
[----:B------:R-:W0:Y:S01]  /*d3b0*/  S2UR UR7, SR_CgaCtaId ;  /* 0x00000000000779c3 */ /* 0x000e220000008800 */
[----:B------:R-:W-:-:S02]  /*d3c0*/  R2UR UR6, R16 ;  /* 0x00000000100672ca */ /* 0x000fc400000e0000 */
[----:B------:R-:W3:Y:S01]  /*d3d0*/  MUFU.TANH R177, R177 ;  /* 0x000000b100b17308 */ /* 0x000ee20000002400 */
[----:B-1----:R-:W-:-:S07]  /*d3e0*/  FMNMX.FTZ R3, R176, R3, !PT ;  /* 0x00000003b0037209 */ /* 0x002fce0007810000 */
[----:B------:R-:W1:Y:S01]  /*d3f0*/  MUFU.TANH R180, R180 ;  /* 0x000000b400b47308 */ /* 0x000e620000002400 */
[----:B--2---:R-:W-:Y:S02]  /*d400*/  FMNMX.FTZ R3, R185, R3, !PT ;  /* 0x00000003b9037209 */ /* 0x004fe40007810000 */
[----:B------:R-:W-:-:S04]  /*d410*/  ULEA UR6, UR36, UR6, 0x3 ;  /* 0x0000000624067291 */ /* 0x000fc8000f8e183f */
[----:B------:R-:W-:Y:S01]  /*d420*/  UIADD3 UR6, UR6, 0x38840, URZ ;  /* 0x0003884006067890 */ /* 0x000fe2000fffe03f */
[----:B------:R-:W2:Y:S01]  /*d430*/  MUFU.TANH R168, R168 ;  /* 0x000000a800a87308 */ /* 0x000ea20000002400 */
[----:B---3--:R-:W-:Y:S02]  /*d440*/  FMNMX.FTZ R3, R177, R3, !PT ;  /* 0x00000003b1037209 */ /* 0x008fe40007810000 */
[----:B0-----:R-:W-:-:S05]  /*d450*/  UPRMT UR6, UR7, 0x654, UR6 ;  /* 0x0000065407067896 */ /* 0x001fca0008000006 */
[----:B------:R-:W0:Y:S01]  /*d460*/  MUFU.TANH R169, R169 ;  /* 0x000000a900a97308 */ /* 0x000e220000002400 */
[----:B-1----:R-:W-:-:S03]  /*d470*/  FMNMX.FTZ R3, R180, R3, !PT ;  /* 0x00000003b4037209 */ /* 0x002fc60007810000 */
[----:B------:R-:W-:Y:S04]  /*d480*/  SYNCS.ARRIVE.TRANS64.RED.A1T0 RZ, [UR6], RZ ;  /* 0x000000ffffff79a7 */ /* 0x000fe80008100406 */
        /* <DEDUP_REMOVED lines=200> */
.L_x_2409:
[----:B------:R-:W0:Y:S01]  /*e110*/  S2UR UR7, SR_CgaCtaId ;  /* 0x00000000000779c3 */ /* 0x000e220000008800 */
[----:B------:R-:W-:Y:S01]  /*e120*/  R2UR UR6, R214 ;  /* 0x00000000d60672ca */ /* 0x000fe200000e0000 */
[----:B------:R-:W-:Y:S01]  /*e130*/  UIADD3 UR4, UR4, 0x38860, URZ ;  /* 0x0003886004047890 */ /* 0x000fe2000fffe03f */
[----:B------:R-:W-:Y:S01]  /*e140*/  F2FP.BF16.F32.PACK_AB R210, R184, R22 ;  /* 0x00000016b8d2723e */ /* 0x000fe200000010ff */
[----:B------:R-:W-:Y:S01]  /*e150*/  UMOV UR60, UR36 ;  /* 0x00000024003c7c82 */ /* 0x000fe20008000000 */
[----:B------:R-:W-:Y:S01]  /*e160*/  F2FP.BF16.F32.PACK_AB R208, R189, R21 ;  /* 0x00000015bdd0723e */ /* 0x000fe200000010ff */
[----:B------:R-:W-:Y:S01]  /*e170*/  IMAD.MOV.U32 R21, RZ, RZ, R4 ;  /* 0x000000ffff157224 */ /* 0x000fe200078e0004 */
[----:B------:R-:W-:Y:S02]  /*e180*/  F2FP.BF16.F32.PACK_AB R194, R20, R156 ;  /* 0x0000009c14c2723e */ /* 0x000fe400000010ff */
        /* <DEDUP_REMOVED lines=24> */
[----:B------:R-:W-:Y:S01]  /*e310*/  MOV R20, R3 ;  /* 0x0000000300147202 */ /* 0x000fe20000000f00 */
[----:B------:R-:W-:Y:S06]  /*e320*/  @P1 BRA `(.L_x_2410) ;  /* 0xffffffc400041947 */ /* 0x000fec000383ffff */
.L_x_2399:
        /* <DEDUP_REMOVED lines=131> */
.L_x_2411:
        /* <DEDUP_REMOVED lines=8> */
.L_x_2412:
[----:B-1----:R-:W-:Y:S05]  /*ebe0*/  @P1 BRA `(.L_x_2413) ;  /* 0x0000000000081947 */ /* 0x002fea0003800000 */
[----:B------:R-:W1:Y:S02]  /*ebf0*/  SYNCS.PHASECHK.TRANS64.TRYWAIT P1, [UR8+0x38850], R0 ;  /* 0x03885000ff0075a7 */ /* 0x000e640008020148 */
[----:B-1----:R-:W-:Y:S05]  /*ec00*/  @!P1 BRA `(.L_x_2414) ;  /* 0x000000c000449947 */ /* 0x002fea0003800000 */
.L_x_2413:
[----:B------:R-:W-:Y:S01]  /*ec10*/  R2UR UR4, R16 ;  /* 0x00000000100472ca */ /* 0x000fe200000e0000 */
[----:B------:R-:W-:Y:S01]  /*ec20*/  WARPGROUP.ARRIVE ;  /* 0x00000000000079c5 */ /* 0x000fe20000000000 */
[----:B------:R-:W-:Y:S01]  /*ec30*/  UMOV UR7, 0x40000040 ;  /* 0x4000004000077882 */ /* 0x000fe20000000000 */
[----:B-1----:R-:W1:Y:S01]  /*ec40*/  SHFL.BFLY PT, R7, R18, 0x2, 0x1f ;  /* 0x0c401f0012077f89 */ /* 0x002e6200000e0000 */
[----:B------:R-:W-:Y:S02]  /*ec50*/  IMAD.MOV.U32 R6, RZ, RZ, RZ ;  /* 0x000000ffff067224 */ /* 0x000fe400078e00ff */
[----:B------:R-:W-:Y:S01]  /*ec60*/  IMAD.U32 R13, RZ, RZ, UR5 ;  /* 0x00000005ff0d7e24 */ /* 0x000fe2000f8e00ff */
[----:B0-----:R-:W0:Y:S06]  /*ec70*/  SHFL.BFLY PT, R0, R5, 0x2, 0x1f ;  /* 0x0c401f0005007f89 */ /* 0x001e2c00000e0000 */
[----:B------:R-:W-:-:S04]  /*ec80*/  UIADD3 UR4, UR4, 0x400, URZ ;  /* 0x0000040004047890 */ /* 0x000fc8000fffe03f */
[----:B------:R-:W-:-:S04]  /*ec90*/  USHF.R.U32.HI UR4, URZ, 0x4, UR4 ;  /* 0x000000043f047899 */ /* 0x000fc80008011604 */
[----:B------:R-:W-:-:S04]  /*eca0*/  ULOP3.LUT UR4, UR4, 0x3fff, URZ, 0xc0, !UPT ;  /* 0x00003fff04047892 */ /* 0x000fc8000f8ec03f */
[----:B------:R-:W-:Y:S01]  /*ecb0*/  ULOP3.LUT UR4, UR4, 0x2800000, URZ, 0xfc, !UPT ;  /* 0x0280000004047892 */ /* 0x000fe2000f8efc3f */
[----:B-1----:R-:W-:-:S03]  /*ecc0*/  FADD.FTZ R7, R7, R18 ;  /* 0x0000001207077221 */ /* 0x002fc60000010000 */
[----:B------:R-:W-:Y:S01]  /*ecd0*/  UIMAD UR4, UR36, 0xa00, UR4 ;  /* 0x00000a00240478a4 */ /* 0x000fe2000f8e0204 */
[----:B0-----:R-:W-:Y:S01]  /*ece0*/  FADD.FTZ R2, R0, R5 ;  /* 0x0000000500027221 */ /* 0x001fe20000010000 */
[----:B------:R-:W-:Y:S01]  /*ecf0*/  IMAD.MOV.U32 R5, RZ, RZ, RZ ;  /* 0x000000ffff057224 */ /* 0x000fe200078e00ff */
[----:B------:R-:W0:Y:S04]  /*ed00*/  SHFL.BFLY PT, R0, R7, 0x1, 0x1f ;  /* 0x0c201f0007007f89 */ /* 0x000e2800000e0000 */
[----:B------:R-:W-:Y:S01]  /*ed10*/  UMOV UR6, UR4 ;  /* 0x0000000400067c82 */ /* 0x000fe20008000000 */
[----:B------:R-:W1:Y:S01]  /*ed20*/  SHFL.BFLY PT, R9, R2, 0x1, 0x1f ;  /* 0x0c201f0002097f89 */ /* 0x000e6200000e0000 */
[----:B------:R-:W-:Y:S01]  /*ed30*/  HGMMA.64x256x16.F32.BF16 R24, R208, gdesc[UR4].tnspB, R24, gsb0 ;  /* 0x43e00004d0187df0 */ /* 0x000fe20008001818 */
[----:B------:R-:W-:Y:S01]  /*ed40*/  UIADD3 UR6, UR4, 0x80, URZ ;  /* 0x0000008004067890 */ /* 0x000fe2000fffe03f */
[----:B------:R-:W-:Y:S01]  /*ed50*/  UMOV UR7, 0x40000040 ;  /* 0x4000004000077882 */ /* 0x000fe20000000000 */
[----:B0-----:R-:W-:Y:S01]  /*ed60*/  FADD.FTZ R11, R7, R0 ;  /* 0x00000000070b7221 */ /* 0x001fe20000010000 */
[----:B------:R-:W-:-:S02]  /*ed70*/  IMAD.U32 R7, RZ, RZ, UR5 ;  /* 0x00000005ff077e24 */ /* 0x000fc4000f8e00ff */
        /* <DEDUP_REMOVED lines=39> */
.L_x_2415:
[----:B------:R-:W2:Y:S01]  /*eff0*/  LDL.LU R3, [R1+0x34] ;  /* 0x0000340001037983 */ /* 0x000ea20000300800 */
[----:B------:R-:W0:Y:S01]  /*f000*/  S2UR UR6, SR_CgaCtaId ;  /* 0x00000000000679c3 */ /* 0x000e220000008800 */
[----:B------:R-:W-:Y:S01]  /*f010*/  UIADD3 UR4, UR8, 0x38860, URZ ;  /* 0x0003886008047890 */ /* 0x000fe2000fffe03f */
[-C--:B------:R-:W-:Y:S01]  /*f020*/  FMUL.FTZ R24, R24, R6.reuse ;  /* 0x0000000618187220 */ /* 0x080fe20000410000 */
        /* <DEDUP_REMOVED lines=134> */
[----:B--2---:R-:W-:-:S13]  /*f890*/  R2UR UR5, R3 ;  /* 0x00000000030572ca */ /* 0x004fda00000e0000 */
[----:B------:R-:W-:-:S06]  /*f8a0*/  UIADD3 UR5, UR5, 0x1, URZ ;  /* 0x0000000105057890 */ /* 0x000fcc000fffe03f */
[----:B------:R-:W-:Y:S01]  /*f8b0*/  IMAD.U32 R3, RZ, RZ, UR5 ;  /* 0x00000005ff037e24 */ /* 0x000fe2000f8e00ff */
[----:B------:R-:W-:-:S04]  /*f8c0*/  R2UR UR5, R17 ;  /* 0x00000000110572ca */ /* 0x000fc800000e0000 */
[----:B------:R0:W-:Y:S09]  /*f8d0*/  STL [R1+0x34], R3 ;  /* 0x0000340301007387 */ /* 0x0001f20000100800 */
[----:B------:R-:W-:-:S06]  /*f8e0*/  ULOP3.LUT UR5, UR5, UR4, URZ, 0x3c, !UPT ;  /* 0x0000000405057292 */ /* 0x000fcc000f8e3c3f */
[----:B0-----:R-:W-:-:S07]  /*f8f0*/  IMAD.U32 R17, RZ, RZ, UR5 ;  /* 0x00000005ff117e24 */ /* 0x001fce000f8e00ff */
.L_x_2379:
[----:B------:R-:W0:Y:S08]  /*f900*/  S2UR UR4, SR_CgaCtaId ;  /* 0x00000000000479c3 */ /* 0x000e300000008800 */
[----:B------:R-:W-:Y:S06]  /*f910*/  BAR.SYNC.DEFER_BLOCKING 0x5, 0x180 ;  /* 0x0146000000007b1d */ /* 0x000fec0000010000 */
[----:B------:R-:W-:Y:S01]  /*f920*/  UMOV UR8, 0x400 ;  /* 0x0000040000087882 */ /* 0x000fe20000000000 */
[----:B------:R-:W-:Y:S01]  /*f930*/  BSSY B0, `(.L_x_2416) ;  /* 0x00004c4000007945 */ /* 0x000fe20003800000 */
[----:B0-----:R-:W-:-:S09]  /*f940*/  ULEA UR8, UR4, UR8, 0x18 ;  /* 0x0000000804087291 */ /* 0x001fd2000f8ec03f */
[----:B------:R-:W0:Y:S02]  /*f950*/  LDS.128 R4, [UR8+0x388d0] ;  /* 0x0388d008ff047984 */ /* 0x000e240008000c00 */
[----:B0-----:R-:W-:Y:S02]  /*f960*/  R2UR UR6, R5 ;  /* 0x00000000050672ca */ /* 0x001fe400000e0000 */
[----:B------:R-:W-:Y:S02]  /*f970*/  R2UR UR5, R6 ;  /* 0x00000000060572ca */ /* 0x000fe400000e0000 */
[----:B------:R-:W-:Y:S01]  /*f980*/  R2UR UR7, R7 ;  /* 0x00000000070772ca */ /* 0x000fe200000e0000 */
[----:B------:R-:W-:Y:S06]  /*f990*/  BAR.ARV 0x4, 0x180 ;  /* 0x0106000000007b1d */ /* 0x000fec0000002000 */
[----:B------:R-:W-:Y:S08]  /*f9a0*/  @P0 BRA `(.L_x_2417) ;  /* 0x0000003800e00947 */ /* 0x000ff00003800000 */
[----:B------:R-:W2:Y:S01]  /*f9b0*/  LDL.LU R8, [R1+0x30] ;  /* 0x0000300001087983 */ /* 0x000ea20000300800 */
[----:B------:R-:W0:Y:S01]  /*f9c0*/  S2UR UR4, SR_SWINHI ;  /* 0x00000000000479c3 */ /* 0x000e220000002f00 */
[----:B------:R-:W-:Y:S01]  /*f9d0*/  IMAD.MOV.U32 R12, RZ, RZ, 0x2 ;  /* 0x00000002ff0c7424 */ /* 0x000fe200078e00ff */
[----:B------:R-:W-:Y:S01]  /*f9e0*/  F2FP.BF16.F32.PACK_AB R6, R29, R28 ;  /* 0x0000001c1d06723e */ /* 0x000fe200000010ff */
[----:B------:R-:W3:Y:S01]  /*f9f0*/  LDL R3, [R1+0x40] ;  /* 0x0000400001037983 */ /* 0x000ee20000100800 */
[----:B------:R-:W-:Y:S01]  /*fa00*/  F2FP.BF16.F32.PACK_AB R7, R31, R30 ;  /* 0x0000001e1f07723e */ /* 0x000fe200000010ff */
[----:B------:R-:W-:Y:S01]  /*fa10*/  ULDC.64 UR16, c[0x0][0xc00] ;  /* 0x0003000000107ab9 */ /* 0x000fe20000000a00 */
[----:B------:R-:W-:Y:S01]  /*fa20*/  R2UR UR9, R221 ;  /* 0x00000000dd0972ca */ /* 0x000fe200000e0000 */
[----:B------:R-:W-:Y:S01]  /*fa30*/  ULDC.64 UR12, c[0x0][0xc00] ;  /* 0x00030000000c7ab9 */ /* 0x000fe20000000a00 */
[----:B------:R-:W4:Y:S01]  /*fa40*/  LDL R170, [R1+0x2c] ;  /* 0x00002c0001aa7983 */ /* 0x000f220000100800 */
[----:B------:R-:W-:Y:S01]  /*fa50*/  ULDC.64 UR14, c[0x0][0xc08] ;  /* 0x00030200000e7ab9 */ /* 0x000fe20000000a00 */
[----:B------:R-:W-:Y:S01]  /*fa60*/  R2UR UR20, R217 ;  /* 0x00000000d91472ca */ /* 0x000fe200000e0000 */
[----:B------:R-:W-:Y:S01]  /*fa70*/  ULDC UR22, c[0x0][0xbe8] ;  /* 0x0002fa0000167ab9 */ /* 0x000fe20000000800 */
[----:B------:R-:W-:-:S02]  /*fa80*/  R2UR UR28, R215 ;  /* 0x00000000d71c72ca */ /* 0x000fc400000e0000 */
[----:B------:R-:W-:-:S05]  /*fa90*/  R2UR UR19, R220 ;  /* 0x00000000dc1372ca */ /* 0x000fca00000e0000 */
[----:B------:R-:W-:Y:S01]  /*faa0*/  UIMAD.WIDE UR12, UR9, 0x4, UR12 ;  /* 0x00000004090c78a5 */ /* 0x000fe2000f8e020c */
[----:B------:R-:W-:Y:S01]  /*fab0*/  UMOV UR10, UR8 ;  /* 0x00000008000a7c82 */ /* 0x000fe20008000000 */
[----:B0-----:R-:W-:Y:S01]  /*fac0*/  UMOV UR11, UR4 ;  /* 0x00000004000b7c82 */ /* 0x001fe20008000000 */
[----:B------:R-:W-:Y:S01]  /*fad0*/  UISETP.NE.U32.AND UP0, UPT, UR14, URZ, UPT ;  /* 0x0000003f0e00728c */ /* 0x000fe2000bf05070 */
[----:B------:R-:W-:-:S03]  /*fae0*/  ULDC UR4, c[0x0][0xad4] ;  /* 0x0002b50000047ab9 */ /* 0x000fc60000000800 */
[----:B------:R-:W-:-:S11]  /*faf0*/  UISETP.NE.AND.EX UP0, UPT, UR15, URZ, UPT, UP0 ;  /* 0x0000003f0f00728c */ /* 0x000fd6000bf05300 */
[----:B------:R-:W-:Y:S01]  /*fb00*/  @UP0 ULEA UR14, UP1, UR9, UR14, 0x2 ;  /* 0x0000000e090e0291 */ /* 0x000fe2000f82103f */
[----:B------:R-:W-:Y:S01]  /*fb10*/  BAR.SYNC.DEFER_BLOCKING 0x1, 0x100 ;  /* 0x0044000000007b1d */ /* 0x000fe20000010000 */
[----:B--2---:R-:W-:Y:S01]  /*fb20*/  R2UR UR18, R8 ;  /* 0x00000000081272ca */ /* 0x004fe200000e0000 */
[----:B---3--:R-:W-:-:S03]  /*fb30*/  IMAD.WIDE R12, R3, R12, UR10 ;  /* 0x0000000a030c7e25 */ /* 0x008fc6000f8e020c */
[C---:B------:R-:W-:Y:S02]  /*fb40*/  IADD3 R15, P1, R12.reuse, 0x20, RZ ;  /* 0x000000200c0f7810 */ /* 0x040fe40007f3e0ff */
[C---:B------:R-:W-:Y:S02]  /*fb50*/  IADD3 R157, P4, R12.reuse, 0x60, RZ ;  /* 0x000000600c9d7810 */ /* 0x040fe40007f9e0ff */
[----:B------:R-:W-:Y:S02]  /*fb60*/  LOP3.LUT R14, R15, 0x380, RZ, 0xc0, !PT ;  /* 0x000003800f0e7812 */ /* 0x000fe400078ec0ff */
[C---:B------:R-:W-:Y:S02]  /*fb70*/  IADD3 R161, P6, R12.reuse, 0x4020, RZ ;  /* 0x000040200ca17810 */ /* 0x040fe40007fde0ff */
[----:B------:R-:W-:Y:S02]  /*fb80*/  LOP3.LUT R156, R157, 0x380, RZ, 0xc0, !PT ;  /* 0x000003809d9c7812 */ /* 0x000fe400078ec0ff */
[----:B------:R-:W-:-:S02]  /*fb90*/  LOP3.LUT R5, R12, 0x380, RZ, 0xc0, !PT ;  /* 0x000003800c057812 */ /* 0x000fc400078ec0ff */
[----:B------:R-:W-:Y:S02]  /*fba0*/  SHF.R.U64 R14, R14, 0x3, RZ ;  /* 0x000000030e0e7819 */ /* 0x000fe400000012ff */
[----:B------:R-:W-:Y:S02]  /*fbb0*/  LOP3.LUT R160, R161, 0x380, RZ, 0xc0, !PT ;  /* 0x00000380a1a07812 */ /* 0x000fe400078ec0ff */
[----:B------:R-:W-:Y:S02]  /*fbc0*/  SHF.R.U64 R156, R156, 0x3, RZ ;  /* 0x000000039c9c7819 */ /* 0x000fe400000012ff */
[----:B------:R-:W-:Y:S02]  /*fbd0*/  IADD3 R159, P3, R12, 0x4000, RZ ;  /* 0x000040000c9f7810 */ /* 0x000fe40007f7e0ff */
[----:B------:R-:W-:Y:S02]  /*fbe0*/  SHF.R.U64 R5, R5, 0x3, RZ ;  /* 0x0000000305057819 */ /* 0x000fe400000012ff */
[----:B------:R-:W-:Y:S01]  /*fbf0*/  LOP3.LUT R14, R14, R15, RZ, 0x3c, !PT ;  /* 0x0000000f0e0e7212 */ /* 0x000fe200078e3cff */
[----:B------:R-:W-:Y:S01]  /*fc00*/  IMAD.X R15, RZ, RZ, R13, P1 ;  /* 0x000000ffff0f7224 */ /* 0x000fe200008e060d */
[----:B------:R-:W-:-:S02]  /*fc10*/  SHF.R.U64 R160, R160, 0x3, RZ ;  /* 0x00000003a0a07819 */ /* 0x000fc400000012ff */
[----:B------:R-:W-:Y:S02]  /*fc20*/  IADD3 R155, P0, R12, 0x40, RZ ;  /* 0x000000400c9b7810 */ /* 0x000fe40007f1e0ff */
[----:B------:R-:W-:Y:S01]  /*fc30*/  LOP3.LUT R156, R156, R157, RZ, 0x3c, !PT ;  /* 0x0000009d9c9c7212 */ /* 0x000fe200078e3cff */
[----:B------:R-:W-:Y:S01]  /*fc40*/  IMAD.X R157, RZ, RZ, R13, P4 ;  /* 0x000000ffff9d7224 */ /* 0x000fe200020e060d */
[C---:B------:R-:W-:Y:S02]  /*fc50*/  IADD3 R163, P5, R12.reuse, 0x4040, RZ ;  /* 0x000040400ca37810 */ /* 0x040fe40007fbe0ff */
[C---:B------:R-:W-:Y:S02]  /*fc60*/  IADD3 R165, P2, R12.reuse, 0x4060, RZ ;  /* 0x000040600ca57810 */ /* 0x040fe40007f5e0ff */
[----:B------:R-:W-:Y:S02]  /*fc70*/  IADD3 R167, P1, R12, 0x8000, RZ ;  /* 0x000080000ca77810 */ /* 0x000fe40007f3e0ff */
[----:B------:R-:W-:-:S02]  /*fc80*/  LOP3.LUT R158, R159, 0x380, RZ, 0xc0, !PT ;  /* 0x000003809f9e7812 */ /* 0x000fc400078ec0ff */
[----:B------:R-:W-:Y:S01]  /*fc90*/  LOP3.LUT R4, R5, R12, RZ, 0x3c, !PT ;  /* 0x0000000c05047212 */ /* 0x000fe200078e3cff */
[--C-:B------:R-:W-:Y:S01]  /*fca0*/  IMAD.MOV.U32 R5, RZ, RZ, R13.reuse ;  /* 0x000000ffff057224 */ /* 0x100fe200078e000d */
[----:B------:R-:W-:Y:S02]  /*fcb0*/  IADD3 R9, P4, R12, 0x8040, RZ ;  /* 0x000080400c097810 */ /* 0x000fe40007f9e0ff */
[----:B------:R-:W-:Y:S01]  /*fcc0*/  LOP3.LUT R160, R160, R161, RZ, 0x3c, !PT ;  /* 0x000000a1a0a07212 */ /* 0x000fe200078e3cff */
[----:B------:R-:W-:Y:S01]  /*fcd0*/  IMAD.X R161, RZ, RZ, R13, P6 ;  /* 0x000000ffffa17224 */ /* 0x000fe200030e060d */
[----:B------:R-:W-:Y:S02]  /*fce0*/  LOP3.LUT R154, R155, 0x380, RZ, 0xc0, !PT ;  /* 0x000003809b9a7812 */ /* 0x000fe400078ec0ff */
[----:B------:R-:W-:Y:S02]  /*fcf0*/  LOP3.LUT R162, R163, 0x380, RZ, 0xc0, !PT ;  /* 0x00000380a3a27812 */ /* 0x000fe400078ec0ff */
[----:B------:R-:W-:-:S02]  /*fd00*/  LOP3.LUT R164, R165, 0x380, RZ, 0xc0, !PT ;  /* 0x00000380a5a47812 */ /* 0x000fc400078ec0ff */
[----:B------:R-:W-:Y:S02]  /*fd10*/  LOP3.LUT R166, R167, 0x380, RZ, 0xc0, !PT ;  /* 0x00000380a7a67812 */ /* 0x000fe400078ec0ff */
[----:B------:R-:W-:Y:S02]  /*fd20*/  SHF.R.U64 R158, R158, 0x3, RZ ;  /* 0x000000039e9e7819 */ /* 0x000fe400000012ff */
[----:B------:R-:W-:Y:S02]  /*fd30*/  IADD3 R19, P6, R12, 0xc000, RZ ;  /* 0x0000c0000c137810 */ /* 0x000fe40007fde0ff */
[----:B------:R-:W-:Y:S02]  /*fd40*/  LOP3.LUT R8, R9, 0x380, RZ, 0xc0, !PT ;  /* 0x0000038009087812 */ /* 0x000fe400078ec0ff */
[----:B------:R-:W-:Y:S02]  /*fd50*/  MOV R3, R4 ;  /* 0x0000000400037202 */ /* 0x000fe40000000f00 */
[----:B------:R-:W-:-:S02]  /*fd60*/  SHF.R.U64 R154, R154, 0x3, RZ ;  /* 0x000000039a9a7819 */ /* 0x000fc400000012ff */
[----:B------:R-:W-:Y:S02]  /*fd70*/  SHF.R.U64 R162, R162, 0x3, RZ ;  /* 0x00000003a2a27819 */ /* 0x000fe400000012ff */
[----:B------:R-:W-:Y:S02]  /*fd80*/  SHF.R.U64 R164, R164, 0x3, RZ ;  /* 0x00000003a4a47819 */ /* 0x000fe400000012ff */
[----:B------:R-:W-:Y:S02]  /*fd90*/  SHF.R.U64 R166, R166, 0x3, RZ ;  /* 0x00000003a6a67819 */ /* 0x000fe400000012ff */
[----:B------:R-:W-:Y:S02]  /*fda0*/  F2FP.BF16.F32.PACK_AB R4, R25, R24 ;  /* 0x000000181904723e */ /* 0x000fe400000010ff */
[----:B------:R-:W-:Y:S02]  /*fdb0*/  F2FP.BF16.F32.PACK_AB R5, R27, R26 ;  /* 0x0000001a1b05723e */ /* 0x000fe400000010ff */
[----:B------:R-:W-:Y:S01]  /*fdc0*/  LOP3.LUT R158, R158, R159, RZ, 0x3c, !PT ;  /* 0x0000009f9e9e7212 */ /* 0x000fe200078e3cff */
[----:B------:R-:W-:Y:S01]  /*fdd0*/  IMAD.X R159, RZ, RZ, R13, P3 ;  /* 0x000000ffff9f7224 */ /* 0x000fe200018e060d */
[----:B------:R-:W-:Y:S01]  /*fde0*/  LOP3.LUT R10, R19, 0x380, RZ, 0xc0, !PT ;  /* 0x00000380130a7812 */ /* 0x000fe200078ec0ff */
[----:B------:R0:W-:Y:S01]  /*fdf0*/  STSM.16.M88.4 [R3], R4 ;  /* 0x0000000403007844 */ /* 0x0001e20000000200 */
[----:B------:R-:W-:-:S02]  /*fe00*/  SHF.R.U64 R8, R8, 0x3, RZ ;  /* 0x0000000308087819 */ /* 0x000fc400000012ff */
[----:B------:R-:W-:Y:S02]  /*fe10*/  IADD3 R11, P3, R12, 0x8060, RZ ;  /* 0x000080600c0b7810 */ /* 0x000fe40007f7e0ff */
        /* <DEDUP_REMOVED lines=8> */
[----:B------:R-:W-:-:S02]  /*fea0*/  SHF.R.U64 R10, R10, 0x3, RZ ;  /* 0x000000030a0a7819 */ /* 0x000fc400000012ff */
[C---:B------:R-:W-:Y:S02]  /*feb0*/  IADD3 R169, P0, R12.reuse, 0x8020, RZ ;  /* 0x000080200ca97810 */ /* 0x040fe40007f1e0ff */
[----:B------:R-:W-:Y:S02]  /*fec0*/  IADD3 R20, P5, R12, 0xc020, RZ ;  /* 0x0000c0200c147810 */ /* 0x000fe40007fbe0ff */
[----:B0-----:R-:W-:Y:S01]  /*fed0*/  LOP3.LUT R4, R8, R9, RZ, 0x3c, !PT ;  /* 0x0000000908047212 */ /* 0x001fe200078e3cff */
[----:B------:R-:W-:Y:S01]  /*fee0*/  IMAD.X R9, RZ, RZ, R13, P3 ;  /* 0x000000ffff097224 */ /* 0x000fe200018e060d */
[C---:B------:R-:W-:Y:S02]  /*fef0*/  IADD3 R153, P2, R12.reuse, 0xc040, RZ ;  /* 0x0000c0400c997810 */ /* 0x040fe40007f5e0ff */
[----:B------:R-:W-:Y:S02]  /*ff00*/  IADD3 R18, P1, R12, 0xc060, RZ ;  /* 0x0000c0600c127810 */ /* 0x000fe40007f3e0ff */
[----:B------:R-:W-:-:S02]  /*ff10*/  LOP3.LUT R8, R11, 0x380, RZ, 0xc0, !PT ;  /* 0x000003800b087812 */ /* 0x000fc400078ec0ff */
[----:B------:R-:W-:Y:S02]  /*ff20*/  LOP3.LUT R10, R10, R19, RZ, 0x3c, !PT ;  /* 0x000000130a0a7212 */ /* 0x000fe400078e3cff */
[----:B------:R-:W-:Y:S02]  /*ff30*/  IADD3.X R5, RZ, R13, RZ, P4, !PT ;  /* 0x0000000dff057210 */ /* 0x000fe400027fe4ff */
[----:B------:R-:W-:Y:S02]  /*ff40*/  LOP3.LUT R168, R169, 0x380, RZ, 0xc0, !PT ;  /* 0x00000380a9a87812 */ /* 0x000fe400078ec0ff */
[----:B------:R-:W-:Y:S02]  /*ff50*/  LOP3.LUT R21, R20, 0x380, RZ, 0xc0, !PT ;  /* 0x0000038014157812 */ /* 0x000fe400078ec0ff */
[----:B------:R-:W-:Y:S02]  /*ff60*/  LOP3.LUT R152, R153, 0x380, RZ, 0xc0, !PT ;  /* 0x0000038099987812 */ /* 0x000fe400078ec0ff */
[----:B------:R-:W-:-:S02]  /*ff70*/  LOP3.LUT R19, R18, 0x380, RZ, 0xc0, !PT ;  /* 0x0000038012137812 */ /* 0x000fc400078ec0ff */
[----:B------:R-:W-:Y:S02]  /*ff80*/  SHF.R.U64 R8, R8, 0x3, RZ ;  /* 0x0000000308087819 */ /* 0x000fe400000012ff */
[----:B------:R-:W-:Y:S02]  /*ff90*/  MOV R16, R4 ;  /* 0x0000000400107202 */ /* 0x000fe40000000f00 */
[----:B------:R-:W-:Y:S02]  /*ffa0*/  SHF.R.U64 R168, R168, 0x3, RZ ;  /* 0x00000003a8a87819 */ /* 0x000fe400000012ff */
[----:B------:R-:W-:Y:S02]  /*ffb0*/  SHF.R.U64 R21, R21, 0x3, RZ ;  /* 0x0000000315157819 */ /* 0x000fe400000012ff */
[----:B------:R-:W-:Y:S02]  /*ffc0*/  SHF.R.U64 R152, R152, 0x3, RZ ;  /* 0x0000000398987819 */ /* 0x000fe400000012ff */
[----:B------:R-:W-:-:S02]  /*ffd0*/  SHF.R.U64 R19, R19, 0x3, RZ ;  /* 0x0000000313137819 */ /* 0x000fc400000012ff */
[----:B------:R-:W-:Y:S02]  /*ffe0*/  MOV R14, R14 ;  /* 0x0000000e000e7202 */ /* 0x000fe40000000f00 */
[----:B------:R-:W-:Y:S02]  /*fff0*/  F2FP.BF16.F32.PACK_AB R4, R33, R32 ;  /* 0x000000202104723e */ /* 0x000fe400000010ff */
[----:B------:R-:W-:Y:S02]  /*10000*/  F2FP.BF16.F32.PACK_AB R5, R35, R34 ;  /* 0x000000222305723e */ /* 0x000fe400000010ff */
[----:B------:R-:W-:Y:S02]  /*10010*/  F2FP.BF16.F32.PACK_AB R6, R37, R36 ;  /* 0x000000242506723e */ /* 0x000fe400000010ff */
[----:B------:R-:W-:Y:S02]  /*10020*/  F2FP.BF16.F32.PACK_AB R7, R39, R38 ;  /* 0x000000262707723e */ /* 0x000fe400000010ff */
        /* <DEDUP_REMOVED lines=18> */
[----:B------:R-:W-:Y:S02]  /*10150*/  MOV R158, R158 ;  /* 0x0000009e009e7202 */ /* 0x000fe40000000f00 */
[----:B0-----:R-:W-:Y:S02]  /*10160*/  F2FP.BF16.F32.PACK_AB R14, R45, R44 ;  /* 0x0000002c2d0e723e */ /* 0x001fe400000010ff */
[----:B------:R-:W-:Y:S02]  /*10170*/  F2FP.BF16.F32.PACK_AB R4, R49, R48 ;  /* 0x000000303104723e */ /* 0x000fe400000010ff */
[----:B------:R-:W-:Y:S01]  /*10180*/  F2FP.BF16.F32.PACK_AB R5, R51, R50 ;  /* 0x000000323305723e */ /* 0x000fe200000010ff */
[----:B------:R0:W-:Y:S01]  /*10190*/  STSM.16.M88.4 [R154], R12 ;  /* 0x0000000c9a007844 */ /* 0x0001e20000000200 */
[----:B------:R-:W-:Y:S02]  /*101a0*/  F2FP.BF16.F32.PACK_AB R6, R53, R52 ;  /* 0x000000343506723e */ /* 0x000fe400000010ff */
[----:B------:R-:W-:-:S02]  /*101b0*/  F2FP.BF16.F32.PACK_AB R7, R55, R54 ;  /* 0x000000363707723e */ /* 0x000fc400000010ff */
[----:B------:R-:W-:Y:S02]  /*101c0*/  F2FP.BF16.F32.PACK_AB R8, R57, R56 ;  /* 0x000000383908723e */ /* 0x000fe400000010ff */
[----:B------:R-:W-:Y:S01]  /*101d0*/  F2FP.BF16.F32.PACK_AB R9, R59, R58 ;  /* 0x0000003a3b09723e */ /* 0x000fe200000010ff */
[----:B------:R1:W-:Y:S01]  /*101e0*/  STSM.16.M88.4 [R156], R4 ;  /* 0x000000049c007844 */ /* 0x0003e20000000200 */
[----:B------:R-:W-:Y:S02]  /*101f0*/  F2FP.BF16.F32.PACK_AB R10, R61, R60 ;  /* 0x0000003c3d0a723e */ /* 0x000fe400000010ff */
[----:B------:R-:W-:Y:S02]  /*10200*/  F2FP.BF16.F32.PACK_AB R11, R63, R62 ;  /* 0x0000003e3f0b723e */ /* 0x000fe400000010ff */
[----:B------:R-:W-:Y:S02]  /*10210*/  MOV R20, R20 ;  /* 0x0000001400147202 */ /* 0x000fe40000000f00 */
[----:B------:R-:W-:Y:S01]  /*10220*/  MOV R160, R160 ;  /* 0x000000a000a07202 */ /* 0x000fe20000000f00 */
[----:B------:R2:W-:Y:S01]  /*10230*/  STSM.16.M88.4 [R158], R8 ;  /* 0x000000089e007844 */ /* 0x0005e20000000200 */
[----:B------:R-:W-:-:S02]  /*10240*/  MOV R21, R152 ;  /* 0x0000009800157202 */ /* 0x000fc40000000f00 */
[----:B0-----:R-:W-:Y:S02]  /*10250*/  F2FP.BF16.F32.PACK_AB R12, R65, R64 ;  /* 0x00000040410c723e */ /* 0x001fe400000010ff */
[----:B------:R-:W-:Y:S02]  /*10260*/  F2FP.BF16.F32.PACK_AB R13, R67, R66 ;  /* 0x00000042430d723e */ /* 0x000fe400000010ff */
[----:B------:R-:W-:Y:S02]  /*10270*/  F2FP.BF16.F32.PACK_AB R14, R69, R68 ;  /* 0x00000044450e723e */ /* 0x000fe400000010ff */
[----:B------:R-:W-:Y:S02]  /*10280*/  F2FP.BF16.F32.PACK_AB R15, R71, R70 ;  /* 0x00000046470f723e */ /* 0x000fe400000010ff */
[----:B------:R-:W-:Y:S02]  /*10290*/  MOV R162, R162 ;  /* 0x000000a200a27202 */ /* 0x000fe40000000f00 */
[----:B------:R-:W-:Y:S01]  /*102a0*/  F2FP.BF16.F32.PACK_AB R152, R73, R72 ;  /* 0x000000484998723e */ /* 0x000fe200000010ff */
[----:B------:R0:W-:Y:S01]  /*102b0*/  STSM.16.M88.4 [R160], R12 ;  /* 0x0000000ca0007844 */ /* 0x0001e20000000200 */
[----:B------:R-:W-:-:S02]  /*102c0*/  F2FP.BF16.F32.PACK_AB R153, R75, R74 ;  /* 0x0000004a4b99723e */ /* 0x000fc400000010ff */
[----:B------:R-:W-:Y:S02]  /*102d0*/  F2FP.BF16.F32.PACK_AB R154, R77, R76 ;  /* 0x0000004c4d9a723e */ /* 0x000fe400000010ff */
[----:B------:R-:W-:Y:S02]  /*102e0*/  F2FP.BF16.F32.PACK_AB R155, R79, R78 ;  /* 0x0000004e4f9b723e */ /* 0x000fe400000010ff */
[----:B------:R-:W-:Y:S02]  /*102f0*/  MOV R164, R164 ;  /* 0x000000a400a47202 */ /* 0x000fe40000000f00 */
[----:B-1----:R-:W-:Y:S01]  /*10300*/  F2FP.BF16.F32.PACK_AB R156, R81, R80 ;  /* 0x00000050519c723e */ /* 0x002fe200000010ff */
[----:B------:R1:W-:Y:S01]  /*10310*/  STSM.16.M88.4 [R162], R152 ;  /* 0x00000098a2007844 */ /* 0x0003e20000000200 */
[----:B------:R-:W-:Y:S02]  /*10320*/  F2FP.BF16.F32.PACK_AB R157, R83, R82 ;  /* 0x00000052539d723e */ /* 0x000fe400000010ff */
[----:B--2---:R-:W-:-:S02]  /*10330*/  F2FP.BF16.F32.PACK_AB R158, R85, R84 ;  /* 0x00000054559e723e */ /* 0x004fc400000010ff */
[----:B------:R-:W-:Y:S02]  /*10340*/  F2FP.BF16.F32.PACK_AB R159, R87, R86 ;  /* 0x00000056579f723e */ /* 0x000fe400000010ff */
[----:B------:R-:W-:Y:S02]  /*10350*/  MOV R166, R166 ;  /* 0x000000a600a67202 */ /* 0x000fe40000000f00 */
[----:B------:R-:W-:Y:S01]  /*10360*/  F2FP.BF16.F32.PACK_AB R4, R89, R88 ;  /* 0x000000585904723e */ /* 0x000fe200000010ff */
[----:B------:R2:W-:Y:S01]  /*10370*/  STSM.16.M88.4 [R164], R156 ;  /* 0x0000009ca4007844 */ /* 0x0005e20000000200 */
[----:B------:R-:W-:Y:S02]  /*10380*/  F2FP.BF16.F32.PACK_AB R5, R91, R90 ;  /* 0x0000005a5b05723e */ /* 0x000fe400000010ff */
[----:B------:R-:W-:Y:S02]  /*10390*/  F2FP.BF16.F32.PACK_AB R6, R93, R92 ;  /* 0x0000005c5d06723e */ /* 0x000fe400000010ff */
[----:B------:R-:W-:-:S02]  /*103a0*/  F2FP.BF16.F32.PACK_AB R7, R95, R94 ;  /* 0x0000005e5f07723e */ /* 0x000fc400000010ff */
[----:B------:R-:W-:Y:S02]  /*103b0*/  MOV R168, R168 ;  /* 0x000000a800a87202 */ /* 0x000fe40000000f00 */
[----:B------:R-:W-:Y:S01]  /*103c0*/  F2FP.BF16.F32.PACK_AB R8, R97, R96 ;  /* 0x000000606108723e */ /* 0x000fe200000010ff */
[----:B------:R-:W-:Y:S01]  /*103d0*/  STSM.16.M88.4 [R166], R4 ;  /* 0x00000004a6007844 */ /* 0x000fe20000000200 */
[----:B------:R-:W-:Y:S02]  /*103e0*/  F2FP.BF16.F32.PACK_AB R9, R99, R98 ;  /* 0x000000626309723e */ /* 0x000fe400000010ff */
[----:B------:R-:W-:Y:S02]  /*103f0*/  F2FP.BF16.F32.PACK_AB R10, R101, R100 ;  /* 0x00000064650a723e */ /* 0x000fe400000010ff */
[----:B------:R-:W-:Y:S02]  /*10400*/  F2FP.BF16.F32.PACK_AB R11, R103, R102 ;  /* 0x00000066670b723e */ /* 0x000fe400000010ff */
[----:B0-----:R-:W-:-:S02]  /*10410*/  F2FP.BF16.F32.PACK_AB R12, R105, R104 ;  /* 0x00000068690c723e */ /* 0x001fc400000010ff */
[----:B------:R-:W-:Y:S01]  /*10420*/  F2FP.BF16.F32.PACK_AB R13, R107, R106 ;  /* 0x0000006a6b0d723e */ /* 0x000fe200000010ff */
[----:B------:R-:W-:Y:S01]  /*10430*/  STSM.16.M88.4 [R168], R8 ;  /* 0x00000008a8007844 */ /* 0x000fe20000000200 */
[----:B------:R-:W-:Y:S02]  /*10440*/  F2FP.BF16.F32.PACK_AB R14, R109, R108 ;  /* 0x0000006c6d0e723e */ /* 0x000fe400000010ff */
[----:B------:R-:W-:Y:S02]  /*10450*/  F2FP.BF16.F32.PACK_AB R15, R111, R110 ;  /* 0x0000006e6f0f723e */ /* 0x000fe400000010ff */
[----:B-1----:R-:W-:Y:S02]  /*10460*/  F2FP.BF16.F32.PACK_AB R152, R113, R112 ;  /* 0x000000707198723e */ /* 0x002fe400000010ff */
[----:B------:R-:W-:Y:S01]  /*10470*/  F2FP.BF16.F32.PACK_AB R153, R115, R114 ;  /* 0x000000727399723e */ /* 0x000fe200000010ff */
[----:B------:R0:W-:Y:S01]  /*10480*/  STSM.16.M88.4 [R16], R12 ;  /* 0x0000000c10007844 */ /* 0x0001e20000000200 */
[----:B------:R-:W-:-:S02]  /*10490*/  F2FP.BF16.F32.PACK_AB R154, R117, R116 ;  /* 0x00000074759a723e */ /* 0x000fc400000010ff */
[----:B------:R-:W-:Y:S02]  /*104a0*/  F2FP.BF16.F32.PACK_AB R155, R119, R118 ;  /* 0x00000076779b723e */ /* 0x000fe400000010ff */
[----:B--2---:R-:W-:Y:S02]  /*104b0*/  F2FP.BF16.F32.PACK_AB R156, R121, R120 ;  /* 0x00000078799c723e */ /* 0x004fe400000010ff */
[----:B------:R-:W-:Y:S01]  /*104c0*/  F2FP.BF16.F32.PACK_AB R157, R123, R122 ;  /* 0x0000007a7b9d723e */ /* 0x000fe200000010ff */
[----:B------:R-:W-:Y:S01]  /*104d0*/  STSM.16.M88.4 [R22], R152 ;  /* 0x0000009816007844 */ /* 0x000fe20000000200 */
[----:B------:R-:W-:Y:S02]  /*104e0*/  F2FP.BF16.F32.PACK_AB R158, R125, R124 ;  /* 0x0000007c7d9e723e */ /* 0x000fe400000010ff */
[----:B------:R-:W-:Y:S02]  /*104f0*/  F2FP.BF16.F32.PACK_AB R159, R127, R126 ;  /* 0x0000007e7f9f723e */ /* 0x000fe400000010ff */
[----:B------:R-:W-:-:S02]  /*10500*/  F2FP.BF16.F32.PACK_AB R160, R129, R128 ;  /* 0x0000008081a0723e */ /* 0x000fc400000010ff */
[----:B------:R-:W-:Y:S01]  /*10510*/  F2FP.BF16.F32.PACK_AB R161, R131, R130 ;  /* 0x0000008283a1723e */ /* 0x000fe200000010ff */
[----:B------:R-:W-:Y:S01]  /*10520*/  STSM.16.M88.4 [R3], R156 ;  /* 0x0000009c03007844 */ /* 0x000fe20000000200 */
[----:B------:R-:W-:Y:S01]  /*10530*/  F2FP.BF16.F32.PACK_AB R162, R133, R132 ;  /* 0x0000008485a2723e */ /* 0x000fe200000010ff */
[----:B0-----:R-:W-:Y:S01]  /*10540*/  IMAD.U32 R12, RZ, RZ, UR12 ;  /* 0x0000000cff0c7e24 */ /* 0x001fe2000f8e00ff */
[----:B------:R-:W-:Y:S01]  /*10550*/  F2FP.BF16.F32.PACK_AB R163, R135, R134 ;  /* 0x0000008687a3723e */ /* 0x000fe200000010ff */
[----:B------:R-:W-:Y:S01]  /*10560*/  IMAD.U32 R13, RZ, RZ, UR13 ;  /* 0x0000000dff0d7e24 */ /* 0x000fe2000f8e00ff */
[----:B------:R-:W-:Y:S02]  /*10570*/  F2FP.BF16.F32.PACK_AB R4, R137, R136 ;  /* 0x000000888904723e */ /* 0x000fe400000010ff */
[----:B------:R-:W-:Y:S01]  /*10580*/  F2FP.BF16.F32.PACK_AB R5, R139, R138 ;  /* 0x0000008a8b05723e */ /* 0x000fe200000010ff */
[----:B------:R-:W-:Y:S01]  /*10590*/  STSM.16.M88.4 [R20], R160 ;  /* 0x000000a014007844 */ /* 0x000fe20000000200 */
[----:B------:R-:W-:-:S02]  /*105a0*/  F2FP.BF16.F32.PACK_AB R6, R141, R140 ;  /* 0x0000008c8d06723e */ /* 0x000fc400000010ff */
[----:B------:R-:W-:Y:S02]  /*105b0*/  F2FP.BF16.F32.PACK_AB R7, R143, R142 ;  /* 0x0000008e8f07723e */ /* 0x000fe400000010ff */
[----:B------:R-:W-:Y:S02]  /*105c0*/  MOV R18, R18 ;  /* 0x0000001200127202 */ /* 0x000fe40000000f00 */
[----:B------:R-:W-:Y:S01]  /*105d0*/  F2FP.BF16.F32.PACK_AB R8, R145, R144 ;  /* 0x000000909108723e */ /* 0x000fe200000010ff */
[----:B------:R0:W-:Y:S01]  /*105e0*/  STSM.16.M88.4 [R21], R4 ;  /* 0x0000000415007844 */ /* 0x0001e20000000200 */
[----:B------:R-:W-:Y:S02]  /*105f0*/  F2FP.BF16.F32.PACK_AB R9, R147, R146 ;  /* 0x000000929309723e */ /* 0x000fe400000010ff */
[----:B------:R-:W-:Y:S02]  /*10600*/  F2FP.BF16.F32.PACK_AB R10, R149, R148 ;  /* 0x00000094950a723e */ /* 0x000fe400000010ff */
[----:B------:R-:W-:-:S02]  /*10610*/  F2FP.BF16.F32.PACK_AB R11, R151, R150 ;  /* 0x00000096970b723e */ /* 0x000fc400000010ff */
[----:B------:R-:W-:Y:S01]  /*10620*/  ISETP.NE.U32.AND P0, PT, RZ, UR16, PT ;  /* 0x00000010ff007c0c */ /* 0x000fe2000bf05070 */
[----:B------:R-:W-:Y:S01]  /*10630*/  UMOV UR25, 0x9b8 ;  /* 0x000009b800197882 */ /* 0x000fe20000000000 */
[----:B----4-:R-:W-:Y:S01]  /*10640*/  R2UR UR26, R170 ;  /* 0x00000000aa1a72ca */ /* 0x010fe200000e0000 */
[----:B------:R1:W-:Y:S01]  /*10650*/  STSM.16.M88.4 [R18], R8 ;  /* 0x0000000812007844 */ /* 0x0003e20000000200 */
[----:B------:R-:W-:Y:S01]  /*10660*/  BAR.SYNC.DEFER_BLOCKING 0x1, 0x100 ;  /* 0x0044000000007b1d */ /* 0x000fe20000010000 */
[----:B------:R-:W-:-:S13]  /*10670*/  ISETP.NE.AND.EX P0, PT, RZ, UR17, PT, P0 ;  /* 0x00000011ff007c0c */ /* 0x000fda000bf05300 */
[----:B------:R-:W2:Y:S01]  /*10680*/  @P0 LDG.E R12, desc[UR38][R12.64] ;  /* 0x000000260c0c0981 */ /* 0x000ea2000c1e1900 */
[----:B------:R-:W-:Y:S01]  /*10690*/  PLOP3.LUT P4, PT, PT, PT, UP0, 0x80, 0x0 ;  /* 0x000000000000781c */ /* 0x000fe20003f8f008 */
[----:B------:R-:W-:Y:S01]  /*106a0*/  @UP0 ULEA.HI.X UR15, UR9, UR15, UR18, 0x2, UP1 ;  /* 0x0000000f090f0291 */ /* 0x000fe200088f1412 */
[----:B0-----:R-:W-:-:S05]  /*106b0*/  IMAD.U32 R4, RZ, RZ, UR14 ;  /* 0x0000000eff047e24 */ /* 0x001fca000f8e00ff */
[----:B------:R-:W-:-:S06]  /*106c0*/  IMAD.U32 R5, RZ, RZ, UR15 ;  /* 0x0000000fff057e24 */ /* 0x000fcc000f8e00ff */
[----:B------:R0:W3:Y:S01]  /*106d0*/  @P4 LDG.E R6, desc[UR38][R4.64] ;  /* 0x0000002604064981 */ /* 0x0000e2000c1e1900 */
[----:B------:R-:W-:Y:S01]  /*106e0*/  UISETP.NE.AND UP0, UPT, UR20, URZ, UPT ;  /* 0x0000003f1400728c */ /* 0x000fe2000bf05270 */
[----:B------:R-:W-:Y:S01]  /*106f0*/  VIADD R3, R216, UR28 ;  /* 0x0000001cd8037c36 */ /* 0x000fe20008000000 */
[----:B------:R-:W-:Y:S02]  /*10700*/  UISETP.NE.AND UP1, UPT, UR22, 0x1, UPT ;  /* 0x000000011600788c */ /* 0x000fe4000bf25270 */
[----:B------:R-:W-:Y:S02]  /*10710*/  USEL UR4, UR20, UR4, UP0 ;  /* 0x0000000414047287 */ /* 0x000fe40008000000 */
[----:B------:R-:W-:Y:S02]  /*10720*/  UISETP.NE.U32.AND UP0, UPT, UR16, URZ, UPT ;  /* 0x0000003f1000728c */ /* 0x000fe4000bf05070 */
[----:B------:R-:W-:Y:S01]  /*10730*/  UISETP.GT.AND UP2, UPT, UR4, 0x1, UPT ;  /* 0x000000010400788c */ /* 0x000fe2000bf44270 */
[----:B------:R-:W-:Y:S01]  /*10740*/  PLOP3.LUT P1, PT, PT, PT, UP1, 0x80, 0x0 ;  /* 0x000000000000781c */ /* 0x000fe20003f2f018 */
[----:B------:R-:W-:Y:S01]  /*10750*/  UISETP.NE.AND.EX UP0, UPT, UR17, URZ, UPT, UP0 ;  /* 0x0000003f1100728c */ /* 0x000fe2000bf05300 */
[----:B0-----:R-:W-:Y:S01]  /*10760*/  IMAD.MOV.U32 R5, RZ, RZ, R3 ;  /* 0x000000ffff057224 */ /* 0x001fe200078e0003 */
[----:B------:R-:W-:Y:S01]  /*10770*/  USEL UR25, UR25, 0x978, UP2 ;  /* 0x0000097819197887 */ /* 0x000fe20009000000 */
[----:B------:R-:W-:Y:S01]  /*10780*/  UMOV UR4, URZ ;  /* 0x0000003f00047c82 */ /* 0x000fe20008000000 */
[----:B------:R-:W-:Y:S01]  /*10790*/  USEL UR9, UR9, URZ, !UP0 ;  /* 0x0000003f09097287 */ /* 0x000fe2000c000000 */
[----:B------:R-:W-:Y:S01]  /*107a0*/  @UP1 ULDC UR27, c[0x0][0xbec] ;  /* 0x0002fb00001b1ab9 */ /* 0x000fe20000000800 */
[----:B------:R-:W-:-:S02]  /*107b0*/  USEL UR23, UR19, URZ, UP2 ;  /* 0x0000003f13177287 */ /* 0x000fc40009000000 */
[----:B------:R-:W-:-:S04]  /*107c0*/  USEL UR24, UR18, URZ, !UP0 ;  /* 0x0000003f12187287 */ /* 0x000fc8000c000000 */
[----:B------:R-:W-:Y:S01]  /*107d0*/  @P1 IMAD.HI.U32 R4, R3, UR27, RZ ;  /* 0x0000001b03041c27 */ /* 0x000fe2000f8e00ff */
[----:B------:R-:W-:Y:S01]  /*107e0*/  @UP1 ULDC UR30, c[0x0][0xbf0] ;  /* 0x0002fc00001e1ab9 */ /* 0x000fe20000000800 */
[----:B------:R-:W-:Y:S01]  /*107f0*/  ULDC.64 UR18, c[0x0][UR25+0x220] ;  /* 0x0000880019127abb */ /* 0x000fe20008000a00 */
[----:B------:R-:W-:Y:S01]  /*10800*/  ULDC.64 UR16, c[0x0][UR25+0x218] ;  /* 0x0000860019107abb */ /* 0x000fe20008000a00 */
[----:B------:R-:W-:Y:S01]  /*10810*/  UIMAD UR19, UR19, UR9, URZ ;  /* 0x00000009131372a4 */ /* 0x000fe2000f8e023f */
[----:B------:R-:W-:Y:S01]  /*10820*/  @P1 SHF.R.U32.HI R5, RZ, UR30, R4 ;  /* 0x0000001eff051c19 */ /* 0x000fe20008011604 */
[----:B------:R-:W-:Y:S01]  /*10830*/  ULDC.64 UR20, c[0x0][UR25+0x228] ;  /* 0x00008a0019147abb */ /* 0x000fe20008000a00 */
[----:B------:R-:W-:Y:S02]  /*10840*/  UIMAD.WIDE.U32 UR14, UR16, UR26, URZ ;  /* 0x0000001a100e72a5 */ /* 0x000fe4000f8e003f */
[----:B------:R-:W-:Y:S01]  /*10850*/  UIMAD UR26, UR17, UR26, URZ ;  /* 0x0000001a111a72a4 */ /* 0x000fe2000f8e023f */
[----:B------:R-:W-:Y:S01]  /*10860*/  IMAD.MOV R4, RZ, RZ, -R5 ;  /* 0x000000ffff047224 */ /* 0x000fe200078e0a05 */
[----:B------:R-:W-:-:S02]  /*10870*/  UIMAD.WIDE.U32 UR28, UR20, UR23, URZ ;  /* 0x00000017141c72a5 */ /* 0x000fc4000f8e003f */
[----:B------:R-:W-:Y:S01]  /*10880*/  UIMAD.WIDE.U32 UR16, UR18, UR9, URZ ;  /* 0x00000009121072a5 */ /* 0x000fe2000f8e003f */
[----:B------:R-:W-:Y:S01]  /*10890*/  IMAD R7, R4, UR22, R3 ;  /* 0x0000001604077c24 */ /* 0x000fe2000f8e0203 */
[----:B------:R-:W-:Y:S02]  /*108a0*/  UIMAD UR20, UR21, UR23, URZ ;  /* 0x00000017151472a4 */ /* 0x000fe4000f8e023f */
[----:B------:R-:W-:Y:S01]  /*108b0*/  UIMAD UR19, UR18, UR24, UR19 ;  /* 0x00000018121372a4 */ /* 0x000fe2000f8e0213 */
[----:B-1----:R-:W-:Y:S01]  /*108c0*/  IMAD.U32 R8, RZ, RZ, UR28 ;  /* 0x0000001cff087e24 */ /* 0x002fe2000f8e00ff */
[----:B------:R-:W-:Y:S02]  /*108d0*/  UIADD3 UR20, UR29, UR20, URZ ;  /* 0x000000141d147290 */ /* 0x000fe4000fffe03f */
[----:B------:R-:W-:Y:S02]  /*108e0*/  UIADD3 UR19, UR17, UR19, URZ ;  /* 0x0000001311137290 */ /* 0x000fe4000fffe03f */
[----:B------:R-:W-:-:S02]  /*108f0*/  UIADD3 UR26, UR15, UR26, URZ ;  /* 0x0000001a0f1a7290 */ /* 0x000fc4000fffe03f */
[----:B------:R-:W-:Y:S01]  /*10900*/  IMAD.U32 R10, RZ, RZ, UR20 ;  /* 0x00000014ff0a7e24 */ /* 0x000fe2000f8e00ff */
[----:B--2---:R-:W-:-:S13]  /*10910*/  @P0 R2UR UR4, R12 ;  /* 0x000000000c0402ca */ /* 0x004fda00000e0000 */
        /* <DEDUP_REMOVED lines=15> */
[----:B---3--:R-:W-:Y:S02]  /*10a10*/  @P4 R2UR UR14, R6 ;  /* 0x00000000060e42ca */ /* 0x008fe400000e0000 */
        /* <DEDUP_REMOVED lines=14> */
.L_x_2418:
[----:B------:R-:W2:Y:S04]  /*10b00*/  LDL R11, [R1+0x3c] ;  /* 0x00003c00010b7983 */ /* 0x000ea80000100800 */
[----:B------:R-:W3:Y:S01]  /*10b10*/  LDL R8, [R1+0x38] ;  /* 0x0000380001087983 */ /* 0x000ee20000100800 */
[----:B------:R-:W-:Y:S01]  /*10b20*/  R2UR UR12, R215 ;  /* 0x00000000d70c72ca */ /* 0x000fe200000e0000 */
[----:B------:R-:W-:Y:S01]  /*10b30*/  UIMAD UR16, UR14, UR22, URZ ;  /* 0x000000160e1072a4 */ /* 0x000fe2000f8e023f */
[----:B------:R-:W-:Y:S01]  /*10b40*/  PLOP3.LUT P3, PT, PT, PT, UP2, 0x80, 0x0 ;  /* 0x000000000000781c */ /* 0x000fe20003f6f028 */
        /* <DEDUP_REMOVED lines=23> */
[----:B------:R-:W-:Y:S01]  /*10cc0*/  IMAD.MOV.U32 R3, RZ, RZ, 0x2 ;  /* 0x00000002ff037424 */ /* 0x000fe200078e00ff */
[----:B------:R-:W-:-:S05]  /*10cd0*/  IADD3 R16, R0, -R5, RZ ;  /* 0x8000000500107210 */ /* 0x000fca0007ffe0ff */
[----:B------:R-:W-:-:S04]  /*10ce0*/  IMAD.SHL.U32 R0, R16, 0x8, RZ ;  /* 0x0000000810007824 */ /* 0x000fc800078e00ff */
[----:B------:R-:W-:-:S04]  /*10cf0*/  IMAD R2, R19, 0x40, R0 ;  /* 0x0000004013027824 */ /* 0x000fc800078e0200 */
        /* <DEDUP_REMOVED lines=13> */
[----:B------:R-:W-:Y:S01]  /*10dd0*/  UIMAD UR12, UR17, UR14, URZ ;  /* 0x0000000e110c72a4 */ /* 0x000fe2000f8e023f */
[----:B------:R-:W-:Y:S01]  /*10de0*/  LOP3.LUT R48, R49, 0x380, RZ, 0xc0, !PT ;  /* 0x0000038031307812 */ /* 0x000fe200078ec0ff */
[----:B------:R-:W-:Y:S01]  /*10df0*/  UIMAD.WIDE.U32 UR10, UR4, UR14, URZ ;  /* 0x0000000e040a72a5 */ /* 0x000fe2000f8e003f */
        /* <DEDUP_REMOVED lines=8> */
[----:B------:R-:W-:Y:S01]  /*10e80*/  UIMAD UR12, UR4, UR15, UR12 ;  /* 0x0000000f040c72a4 */ /* 0x000fe2000f8e020c */
[C---:B------:R-:W-:Y:S01]  /*10e90*/  IADD3 R41, P4, R2.reuse, 0x7000, RZ ;  /* 0x0000700002297810 */ /* 0x040fe20007f9e0ff */
[----:B------:R-:W-:Y:S01]  /*10ea0*/  @UP1 ULDC UR14, c[0x0][0xbec] ;  /* 0x0002fb00000e1ab9 */ /* 0x000fe20000000800 */
        /* <DEDUP_REMOVED lines=11> */
[----:B------:R-:W-:Y:S01]  /*10f60*/  IMAD.X R49, RZ, RZ, R3, P2 ;  /* 0x000000ffff317224 */ /* 0x000fe200010e0603 */
[----:B------:R-:W-:-:S02]  /*10f70*/  IADD3 R5, P2, R2, 0xf000, RZ ;  /* 0x0000f00002057810 */ /* 0x000fc40007f5e0ff */
[----:B------:R-:W-:Y:S02]  /*10f80*/  SHF.R.U64 R28, R28, 0x3, RZ ;  /* 0x000000031c1c7819 */ /* 0x000fe400000012ff */
[----:B------:R-:W-:Y:S02]  /*10f90*/  SHF.R.U64 R32, R32, 0x3, RZ ;  /* 0x0000000320207819 */ /* 0x000fe400000012ff */
[----:B------:R-:W-:Y:S01]  /*10fa0*/  SHF.R.U64 R7, R7, 0x3, RZ ;  /* 0x0000000307077819 */ /* 0x000fe200000012ff */
[----:B------:R-:W-:Y:S01]  /*10fb0*/  UIADD3 UR11, UR11, UR12, URZ ;  /* 0x0000000c0b0b7290 */ /* 0x000fe2000fffe03f */
[----:B------:R-:W-:Y:S01]  /*10fc0*/  SHF.R.U64 R36, R36, 0x3, RZ ;  /* 0x0000000324247819 */ /* 0x000fe200000012ff */
[----:B------:R-:W-:Y:S01]  /*10fd0*/  USHF.R.S32.HI UR4, URZ, 0x1f, UR9 ;  /* 0x0000001f3f047899 */ /* 0x000fe20008011409 */
[----:B------:R-:W-:Y:S01]  /*10fe0*/  SHF.R.U64 R40, R40, 0x3, RZ ;  /* 0x0000000328287819 */ /* 0x000fe200000012ff */
[----:B------:R-:W-:Y:S01]  /*10ff0*/  ULDC.64 UR12, c[0x0][0xae8] ;  /* 0x0002ba00000c7ab9 */ /* 0x000fe20000000a00 */
[----:B------:R-:W-:Y:S01]  /*11000*/  SHF.R.U64 R44, R44, 0x3, RZ ;  /* 0x000000032c2c7819 */ /* 0x000fe200000012ff */
[--C-:B------:R-:W-:Y:S01]  /*11010*/  IMAD.X R73, RZ, RZ, R3.reuse, P2 ;  /* 0x000000ffff497224 */ /* 0x100fe200010e0603 */
[----:B------:R-:W-:Y:S01]  /*11020*/  LOP3.LUT R4, R5, 0x380, RZ, 0xc0, !PT ;  /* 0x0000038005047812 */ /* 0x000fe200078ec0ff */
[----:B------:R-:W5:Y:S01]  /*11030*/  LD.E.128 R48, desc[UR38][R48.64] ;  /* 0x0000002630307980 */ /* 0x000f62000c101d00 */
        /* <DEDUP_REMOVED lines=11> */
[----:B------:R-:W-:Y:S01]  /*110f0*/  UIMAD.WIDE.U32 UR10, UR19, UR12, UR10 ;  /* 0x0000000c130a72a5 */ /* 0x000fe2000f8e000a */
[C---:B------:R-:W-:Y:S01]  /*11100*/  IADD3 R57, P6, R2.reuse, 0xb000, RZ ;  /* 0x0000b00002397810 */ /* 0x040fe20007fde0ff */
[----:B------:R-:W5:Y:S01]  /*11110*/  LD.E.128 R28, desc[UR38][R28.64] ;  /* 0x000000261c1c7980 */ /* 0x000f62000c101d00 */
[----:B------:R-:W-:-:S02]  /*11120*/  IADD3 R61, P5, R2, 0xc000, RZ ;  /* 0x0000c000023d7810 */ /* 0x000fc40007fbe0ff */
[C---:B------:R-:W-:Y:S01]  /*11130*/  IADD3 R65, P4, R2.reuse, 0xd000, RZ ;  /* 0x0000d00002417810 */ /* 0x040fe20007f9e0ff */
[----:B------:R-:W5:Y:S01]  /*11140*/  LD.E.128 R32, desc[UR38][R32.64] ;  /* 0x0000002620207980 */ /* 0x000f62000c101d00 */
[----:B------:R-:W-:Y:S02]  /*11150*/  IADD3 R69, P3, R2, 0xe000, RZ ;  /* 0x0000e00002457810 */ /* 0x000fe40007f7e0ff */
[----:B------:R-:W-:Y:S01]  /*11160*/  SHF.R.U64 R4, R4, 0x3, RZ ;  /* 0x0000000304047819 */ /* 0x000fe200000012ff */
[----:B------:R-:W5:Y:S01]  /*11170*/  LD.E.128 R36, desc[UR38][R36.64] ;  /* 0x0000002624247980 */ /* 0x000f62000c101d00 */
[----:B------:R-:W-:Y:S02]  /*11180*/  LOP3.LUT R2, R7, R2, RZ, 0x3c, !PT ;  /* 0x0000000207027212 */ /* 0x000fe400078e3cff */
[----:B------:R-:W-:Y:S01]  /*11190*/  LOP3.LUT R72, R4, R5, RZ, 0x3c, !PT ;  /* 0x0000000504487212 */ /* 0x000fe200078e3cff */
[----:B------:R-:W-:Y:S01]  /*111a0*/  UIMAD UR11, UR19, UR13, UR11 ;  /* 0x0000000d130b72a4 */ /* 0x000fe2000f8e020b */
[----:B------:R-:W-:Y:S01]  /*111b0*/  LOP3.LUT R52, R53, 0x380, RZ, 0xc0, !PT ;  /* 0x0000038035347812 */ /* 0x000fe200078ec0ff */
[----:B------:R0:W5:Y:S01]  /*111c0*/  LD.E.128 R4, desc[UR38][R2.64] ;  /* 0x0000002602047980 */ /* 0x000162000c101d00 */
[----:B------:R-:W-:Y:S01]  /*111d0*/  ULDC.64 UR12, c[0x0][0xaf0] ;  /* 0x0002bc00000c7ab9 */ /* 0x000fe20000000a00 */
[----:B------:R-:W-:Y:S01]  /*111e0*/  LOP3.LUT R56, R57, 0x380, RZ, 0xc0, !PT ;  /* 0x0000038039387812 */ /* 0x000fe200078ec0ff */
[----:B------:R-:W-:Y:S01]  /*111f0*/  UIMAD UR4, UR4, UR12, URZ ;  /* 0x0000000c040472a4 */ /* 0x000fe2000f8e023f */
[----:B------:R-:W-:Y:S01]  /*11200*/  LOP3.LUT R60, R61, 0x380, RZ, 0xc0, !PT ;  /* 0x000003803d3c7812 */ /* 0x000fe200078ec0ff */
[----:B------:R-:W5:Y:S01]  /*11210*/  LD.E.128 R40, desc[UR38][R40.64] ;  /* 0x0000002628287980 */ /* 0x000f62000c101d00 */
[----:B------:R-:W-:-:S02]  /*11220*/  LOP3.LUT R64, R65, 0x380, RZ, 0xc0, !PT ;  /* 0x0000038041407812 */ /* 0x000fc400078ec0ff */
[----:B------:R-:W-:Y:S01]  /*11230*/  LOP3.LUT R68, R69, 0x380, RZ, 0xc0, !PT ;  /* 0x0000038045447812 */ /* 0x000fe200078ec0ff */
[----:B------:R-:W5:Y:S01]  /*11240*/  LD.E.128 R44, desc[UR38][R44.64] ;  /* 0x000000262c2c7980 */ /* 0x000f62000c101d00 */
[----:B0-----:R-:W-:Y:S01]  /*11250*/  IMAD R2, R16, 0x20, R19 ;  /* 0x0000002010027824 */ /* 0x001fe200078e0213 */
[----:B------:R-:W-:Y:S01]  /*11260*/  UIMAD UR4, UR9, UR13, UR4 ;  /* 0x0000000d090472a4 */ /* 0x000fe2000f8e0204 */
[----:B------:R-:W-:Y:S01]  /*11270*/  SHF.R.U64 R52, R52, 0x3, RZ ;  /* 0x0000000334347819 */ /* 0x000fe200000012ff */
[----:B------:R-:W5:Y:S01]  /*11280*/  LD.E.128 R72, desc[UR38][R72.64] ;  /* 0x0000002648487980 */ /* 0x000f62000c101d00 */
[----:B------:R-:W-:Y:S01]  /*11290*/  VIADD R18, R2, UR18 ;  /* 0x0000001202127c36 */ /* 0x000fe20008000000 */
[----:B------:R-:W-:Y:S01]  /*112a0*/  UIMAD.WIDE.U32 UR10, UR9, UR12, UR10 ;  /* 0x0000000c090a72a5 */ /* 0x000fe2000f8e000a */
[----:B------:R-:W-:Y:S02]  /*112b0*/  SHF.R.U64 R56, R56, 0x3, RZ ;  /* 0x0000000338387819 */ /* 0x000fe400000012ff */
[----:B------:R-:W-:Y:S01]  /*112c0*/  @P1 IMAD.HI.U32 R2, R18, UR14, RZ ;  /* 0x0000000e12021c27 */ /* 0x000fe2000f8e00ff */
[----:B------:R-:W-:Y:S01]  /*112d0*/  @UP1 ULDC UR9, c[0x0][0xbf0] ;  /* 0x0002fc0000091ab9 */ /* 0x000fe20000000800 */
[----:B------:R-:W-:-:S02]  /*112e0*/  SHF.R.U64 R60, R60, 0x3, RZ ;  /* 0x000000033c3c7819 */ /* 0x000fc400000012ff */
[----:B------:R-:W-:Y:S01]  /*112f0*/  IMAD.MOV.U32 R21, RZ, RZ, R18 ;  /* 0x000000ffff157224 */ /* 0x000fe200078e0012 */
[----:B------:R-:W-:Y:S02]  /*11300*/  SHF.R.U64 R64, R64, 0x3, RZ ;  /* 0x0000000340407819 */ /* 0x000fe400000012ff */
[----:B------:R-:W-:Y:S02]  /*11310*/  SHF.R.U64 R68, R68, 0x3, RZ ;  /* 0x0000000344447819 */ /* 0x000fe400000012ff */
[----:B------:R-:W-:Y:S01]  /*11320*/  @P1 SHF.R.U32.HI R21, RZ, UR9, R2 ;  /* 0x00000009ff151c19 */ /* 0x000fe20008011602 */
[----:B------:R-:W-:Y:S01]  /*11330*/  UIADD3 UR4, UR11, UR4, URZ ;  /* 0x000000040b047290 */ /* 0x000fe2000fffe03f */
        /* <DEDUP_REMOVED lines=10> */
[--C-:B------:R-:W-:Y:S01]  /*113e0*/  SHF.R.S32.HI R16, RZ, 0x1f, R21.reuse ;  /* 0x0000001fff107819 */ /* 0x100fe20000011415 */
[----:B------:R-:W-:Y:S01]  /*113f0*/  IMAD.MOV R77, RZ, RZ, -R21 ;  /* 0x000000ffff4d7224 */ /* 0x000fe200078e0a15 */
[----:B------:R-:W-:Y:S01]  /*11400*/  MOV R3, UR11 ;  /* 0x0000000b00037c02 */ /* 0x000fe20008000f00 */
[----:B------:R-:W-:Y:S01]  /*11410*/  IMAD.U32 R2, RZ, RZ, UR10 ;  /* 0x0000000aff027e24 */ /* 0x000fe2000f8e00ff */
[----:B------:R-:W-:Y:S01]  /*11420*/  ULDC.64 UR10, c[0x0][0xae0] ;  /* 0x0002b800000a7ab9 */ /* 0x000fe20000000a00 */
[----:B------:R-:W-:Y:S01]  /*11430*/  IMAD.U32 R3, RZ, RZ, UR4 ;  /* 0x00000004ff037e24 */ /* 0x000fe2000f8e00ff */
[----:B------:R-:W5:Y:S01]  /*11440*/  LD.E.128 R52, desc[UR38][R52.64] ;  /* 0x0000002634347980 */ /* 0x000f62000c101d00 */
[----:B------:R-:W-:-:S02]  /*11450*/  IMAD R16, R16, UR10, RZ ;  /* 0x0000000a10107c24 */ /* 0x000fc4000f8e02ff */
[----:B------:R-:W-:Y:S01]  /*11460*/  IMAD R77, R77, UR22, R18 ;  /* 0x000000164d4d7c24 */ /* 0x000fe2000f8e0212 */
[----:B------:R-:W5:Y:S01]  /*11470*/  LD.E.128 R56, desc[UR38][R56.64] ;  /* 0x0000002638387980 */ /* 0x000f62000c101d00 */
[----:B------:R-:W-:-:S03]  /*11480*/  IMAD.WIDE.U32 R2, R21, UR10, R2 ;  /* 0x0000000a15027c25 */ /* 0x000fc6000f8e0002 */
[----:B------:R-:W5:Y:S01]  /*11490*/  LD.E.128 R60, desc[UR38][R60.64] ;  /* 0x000000263c3c7980 */ /* 0x000f62000c101d00 */
[----:B------:R-:W-:Y:S01]  /*114a0*/  IMAD R21, R21, UR11, R16 ;  /* 0x0000000b15157c24 */ /* 0x000fe2000f8e0210 */
[----:B------:R-:W-:Y:S01]  /*114b0*/  SHF.R.S32.HI R16, RZ, 0x1f, R77 ;  /* 0x0000001fff107819 */ /* 0x000fe2000001144d */
[----:B------:R-:W-:Y:S01]  /*114c0*/  ULDC.64 UR10, c[0x0][0xad8] ;  /* 0x0002b600000a7ab9 */ /* 0x000fe20000000a00 */
[----:B------:R-:W5:Y:S01]  /*114d0*/  LD.E.128 R64, desc[UR38][R64.64] ;  /* 0x0000002640407980 */ /* 0x000f62000c101d00 */
[----:B------:R-:W-:Y:S02]  /*114e0*/  IMAD.IADD R3, R3, 0x1, R21 ;  /* 0x0000000103037824 */ /* 0x000fe400078e0215 */
[----:B------:R-:W-:Y:S01]  /*114f0*/  IMAD R16, R16, UR10, RZ ;  /* 0x0000000a10107c24 */ /* 0x000fe2000f8e02ff */
[----:B------:R-:W5:Y:S01]  /*11500*/  LD.E.128 R68, desc[UR38][R68.64] ;  /* 0x0000002644447980 */ /* 0x000f62000c101d00 */
[----:B------:R-:W-:Y:S01]  /*11510*/  VIADD R78, R19, UR18 ;  /* 0x00000012134e7c36 */ /* 0x000fe20008000000 */
[----:B------:R-:W-:Y:S01]  /*11520*/  @!PT LDS RZ, [RZ] ;  /* 0x00000000fffff984 */ /* 0x000fe20000000800 */
[----:B------:R-:W-:Y:S01]  /*11530*/  @!PT LDS RZ, [RZ] ;  /* 0x00000000fffff984 */ /* 0x000fe20000000800 */
[----:B------:R-:W-:Y:S01]  /*11540*/  @!PT LDS RZ, [RZ] ;  /* 0x00000000fffff984 */ /* 0x000fe20000000800 */
[----:B------:R-:W-:Y:S01]  /*11550*/  @!PT LDS RZ, [RZ] ;  /* 0x00000000fffff984 */ /* 0x000fe20000000800 */
[----:B------:R0:W-:Y:S06]  /*11560*/  MEMBAR.ALL.CTA ;  /* 0x0000000000007992 */ /* 0x0001ec0000008000 */
[----:B0-----:R-:W0:Y:S01]  /*11570*/  FENCE.VIEW.ASYNC.S ;  /* 0x00000000000073c6 */ /* 0x001e220000000000 */
[----:B------:R-:W-:-:S02]  /*11580*/  IMAD R19, R77, UR11, R16 ;  /* 0x0000000b4d137c24 */ /* 0x000fc4000f8e0210 */
[----:B------:R-:W-:Y:S01]  /*11590*/  IMAD.WIDE.U32 R2, R77, UR10, R2 ;  /* 0x0000000a4d027c25 */ /* 0x000fe2000f8e0002 */
        /* <DEDUP_REMOVED lines=40> */
.L_x_2421:
[----:B------:R-:W-:Y:S05]  /*11820*/  BSYNC B1 ;  /* 0x0000000000017941 */ /* 0x000fea0003800000 */
.L_x_2420:
        /* <DEDUP_REMOVED lines=21> */
.L_x_2423:
[----:B------:R-:W-:Y:S05]  /*11980*/  BSYNC B1 ;  /* 0x0000000000017941 */ /* 0x000fea0003800000 */
.L_x_2422:
        /* <DEDUP_REMOVED lines=21> */
.L_x_2425:
[----:B------:R-:W-:Y:S05]  /*11ae0*/  BSYNC B1 ;  /* 0x0000000000017941 */ /* 0x000fea0003800000 */
.L_x_2424:
        /* <DEDUP_REMOVED lines=24> */
.L_x_2419:
        /* <DEDUP_REMOVED lines=25> */
[----:B------:R-:W-:Y:S01]  /*11e00*/  VIADD R171, R23, 0x58 ;  /* 0x0000005817ab7836 */ /* 0x000fe20000000000 */
        /* <DEDUP_REMOVED lines=9> */
[C---:B------:R-:W-:Y:S01]  /*11ea0*/  VIADD R173, R23.reuse, 0x50 ;  /* 0x0000005017ad7836 */ /* 0x040fe20000000000 */
[----:B------:R-:W-:Y:S01]  /*11eb0*/  BSSY B1, `(.L_x_2427) ;  /* 0x00000d8000017945 */ /* 0x000fe20003800000 */
[----:B------:R-:W-:Y:S01]  /*11ec0*/  UIMAD UR4, UR16, UR13, UR11 ;  /* 0x0000000d100472a4 */ /* 0x000fe2000f8e020b */
[--C-:B------:R-:W-:Y:S01]  /*11ed0*/  SHF.R.S32.HI R0, RZ, 0x1f, R5.reuse ;  /* 0x0000001fff007819 */ /* 0x100fe20000011405 */
[----:B------:R-:W-:Y:S01]  /*11ee0*/  IMAD.MOV R2, RZ, RZ, -R5 ;  /* 0x000000ffff027224 */ /* 0x000fe200078e0a05 */
[----:B------:R-:W-:Y:S01]  /*11ef0*/  ULDC.64 UR12, c[0x0][0xb30] ;  /* 0x0002cc00000c7ab9 */ /* 0x000fe20000000a00 */
[----:B------:R-:W-:Y:S01]  /*11f00*/  VIADD R175, R23, 0x48 ;  /* 0x0000004817af7836 */ /* 0x000fe20000000000 */
[----:B------:R-:W-:Y:S01]  /*11f10*/  SYNCS.ARRIVE.TRANS64.RED.A1T0 RZ, [UR8], RZ ;  /* 0x000000ffffff79a7 */ /* 0x000fe20008100408 */
[----:B------:R-:W-:Y:S01]  /*11f20*/  IMAD R7, R2, UR22, R3 ;  /* 0x0000001602077c24 */ /* 0x000fe2000f8e0203 */
[----:B------:R-:W-:Y:S01]  /*11f30*/  SHF.R.S32.HI R16, RZ, 0x1f, R222 ;  /* 0x0000001fff107819 */ /* 0x000fe200000114de */
[----:B------:R-:W-:Y:S01]  /*11f40*/  IMAD R0, R0, UR12, RZ ;  /* 0x0000000c00007c24 */ /* 0x000fe2000f8e02ff */
[----:B------:R-:W-:Y:S01]  /*11f50*/  SHF.R.S32.HI R18, RZ, 0x1f, R223 ;  /* 0x0000001fff127819 */ /* 0x000fe200000114df */
[----:B------:R-:W-:Y:S01]  /*11f60*/  IMAD.U32 R3, RZ, RZ, UR11 ;  /* 0x0000000bff037e24 */ /* 0x000fe2000f8e00ff */
        /* <DEDUP_REMOVED lines=14> */
[----:B------:R-:W-:Y:S01]  /*12050*/  IMAD R5, R7, UR11, R0 ;  /* 0x0000000b07057c24 */ /* 0x000fe2000f8e0200 */
[----:B------:R-:W-:Y:S01]  /*12060*/  IADD3 R158, R23, 0x88, RZ ;  /* 0x00000088179e7810 */ /* 0x000fe20007ffe0ff */
        /* <DEDUP_REMOVED lines=48> */
[----:B------:R-:W-:Y:S01]  /*12370*/  VIADD R190, R23, 0x8 ;  /* 0x0000000817be7836 */ /* 0x000fe20000000000 */
        /* <DEDUP_REMOVED lines=77> */
[-C--:B-1----:R-:W-:Y:S02]  /*12850*/  @!P3 LEA R6, P6, R156, R2.reuse, 0x2 ;  /* 0x000000029c06b211 */ /* 0x082fe400078c10ff */
        /* <DEDUP_REMOVED lines=61> */
.L_x_2428:
[----:B------:R-:W-:Y:S05]  /*12c30*/  BSYNC B1 ;  /* 0x0000000000017941 */ /* 0x000fea0003800000 */
.L_x_2427:
        /* <DEDUP_REMOVED lines=80> */
[----:B0-----:R-:W-:Y:S02]  /*13140*/  @!P2 LEA R8, P6, R156, R2, 0x2 ;  /* 0x000000029c08a211 */ /* 0x001fe400078c10ff */
        /* <DEDUP_REMOVED lines=28> */
[-C--:B0-----:R-:W-:Y:S01]  /*13310*/  @!P0 LEA R6, P6, R219, R2.reuse, 0x2 ;  /* 0x00000002db068211 */ /* 0x081fe200078c10ff */
[----:B------:R0:W-:Y:S01]  /*13320*/  @!P3 ST.E.64 desc[UR38][R8.64], R122 ;  /* 0x0000007a0800b985 */ /* 0x0001e2000c101b26 */
[----:B------:R-:W-:Y:S01]  /*13330*/  SHF.R.S32.HI R11, RZ, 0x1f, R218 ;  /* 0x0000001fff0b7819 */ /* 0x000fe200000114da */
[----:B--2---:R-:W-:Y:S01]  /*13340*/  VIADD R13, R23, 0xe8 ;  /* 0x000000e8170d7836 */ /* 0x004fe20000000000 */
[C---:B------:R-:W-:Y:S02]  /*13350*/  @!P1 LEA R4, P5, R222.reuse, R2, 0x2 ;  /* 0x00000002de049211 */ /* 0x040fe400078a10ff */
[-C--:B------:R-:W-:Y:S02]  /*13360*/  @!P0 LEA.HI.X R7, R219, R3.reuse, R0, 0x2, P6 ;  /* 0x00000003db078211 */ /* 0x080fe400030f1400 */
[----:B------:R-:W-:Y:S02]  /*13370*/  ISETP.GE.AND P3, PT, R13, UR4, PT ;  /* 0x000000040d007c0c */ /* 0x000fe4000bf66270 */
[----:B------:R-:W-:-:S02]  /*13380*/  @!P1 LEA.HI.X R5, R222, R3, R16, 0x2, P5 ;  /* 0x00000003de059211 */ /* 0x000fc400028f1410 */
[CC--:B------:R-:W-:Y:S02]  /*13390*/  @!P2 LEA R10, P5, R218.reuse, R2.reuse, 0x2 ;  /* 0x00000002da0aa211 */ /* 0x0c0fe400078a10ff */
[----:B------:R-:W-:Y:S01]  /*133a0*/  ISETP.GE.AND P6, PT, R21, UR4, PT ;  /* 0x0000000415007c0c */ /* 0x000fe2000bfc6270 */
[----:B------:R1:W-:Y:S01]  /*133b0*/  @!P1 ST.E.64 desc[UR38][R4.64], R126 ;  /* 0x0000007e04009985 */ /* 0x0003e2000c101b26 */
[----:B------:R-:W-:Y:S02]  /*133c0*/  @!P2 LEA.HI.X R11, R218, R3, R11, 0x2, P5 ;  /* 0x00000003da0ba211 */ /* 0x000fe400028f140b */
[----:B------:R-:W-:Y:S01]  /*133d0*/  SHF.R.S32.HI R0, RZ, 0x1f, R19 ;  /* 0x0000001fff007819 */ /* 0x000fe20000011413 */
        /* <DEDUP_REMOVED lines=21> */
.L_x_2417:
[----:B------:R-:W2:Y:S01]  /*13530*/  LDL R8, [R1+0x30] ;  /* 0x0000300001087983 */ /* 0x000ea20000100800 */
[----:B------:R-:W-:Y:S01]  /*13540*/  R2UR UR4, R221 ;  /* 0x00000000dd0472ca */ /* 0x000fe200000e0000 */
[----:B------:R-:W-:Y:S01]  /*13550*/  ULDC.64 UR8, c[0x0][0xc00] ;  /* 0x0003000000087ab9 */ /* 0x000fe20000000a00 */
[----:B------:R-:W-:Y:S01]  /*13560*/  R2UR UR10, R217 ;  /* 0x00000000d90a72ca */ /* 0x000fe200000e0000 */
[----:B------:R-:W-:-:S04]  /*13570*/  UISETP.NE.U32.AND UP0, UPT, UR8, URZ, UPT ;  /* 0x0000003f0800728c */ /* 0x000fc8000bf05070 */
[----:B------:R-:W-:-:S03]  /*13580*/  UISETP.NE.AND.EX UP0, UPT, UR9, URZ, UPT, UP0 ;  /* 0x0000003f0900728c */ /* 0x000fc6000bf05300 */
[----:B------:R-:W-:-:S03]  /*13590*/  ULDC.64 UR8, c[0x0][0xc00] ;  /* 0x0003000000087ab9 */ /* 0x000fc60000000a00 */
[----:B------:R-:W-:Y:S01]  /*135a0*/  UIMAD.WIDE UR8, UR4, 0x4, UR8 ;  /* 0x00000004040878a5 */ /* 0x000fe2000f8e0208 */
[----:B------:R-:W-:-:S05]  /*135b0*/  PLOP3.LUT P1, PT, PT, PT, UP0, 0x80, 0x0 ;  /* 0x000000000000781c */ /* 0x000fca0003f2f008 */
[----:B------:R-:W-:Y:S02]  /*135c0*/  IMAD.U32 R2, RZ, RZ, UR8 ;  /* 0x00000008ff027e24 */ /* 0x000fe4000f8e00ff */
[----:B------:R-:W-:Y:S01]  /*135d0*/  IMAD.U32 R3, RZ, RZ, UR9 ;  /* 0x00000009ff037e24 */ /* 0x000fe2000f8e00ff */
[----:B------:R-:W-:Y:S02]  /*135e0*/  ULDC.64 UR8, c[0x0][0xc08] ;  /* 0x0003020000087ab9 */ /* 0x000fe40000000a00 */
[----:B------:R-:W-:-:S03]  /*135f0*/  UISETP.NE.U32.AND UP1, UPT, UR8, URZ, UPT ;  /* 0x0000003f0800728c */ /* 0x000fc6000bf25070 */
[----:B------:R-:W3:Y:S01]  /*13600*/  @P1 LDG.E R7, desc[UR38][R2.64] ;  /* 0x0000002602071981 */ /* 0x000ee2000c1e1900 */
[----:B------:R-:W-:-:S06]  /*13610*/  UISETP.NE.AND.EX UP1, UPT, UR9, URZ, UPT, UP1 ;  /* 0x0000003f0900728c */ /* 0x000fcc000bf25310 */
[----:B------:R-:W-:-:S05]  /*13620*/  PLOP3.LUT P2, PT, PT, PT, UP1, 0x80, 0x0 ;  /* 0x000000000000781c */ /* 0x000fca0003f4f018 */
[----:B------:R-:W-:-:S06]  /*13630*/  @UP1 ULEA UR8, UP2, UR4, UR8, 0x2 ;  /* 0x0000000804081291 */ /* 0x000fcc000f84103f */
[----:B------:R-:W-:Y:S01]  /*13640*/  IMAD.U32 R4, RZ, RZ, UR8 ;  /* 0x00000008ff047e24 */ /* 0x000fe2000f8e00ff */
[----:B--2---:R-:W-:-:S13]  /*13650*/  R2UR UR11, R8 ;  /* 0x00000000080b72ca */ /* 0x004fda00000e0000 */
[----:B------:R-:W-:-:S03]  /*13660*/  @UP1 ULEA.HI.X UR9, UR4, UR9, UR11, 0x2, UP2 ;  /* 0x0000000904091291 */ /* 0x000fc600090f140b */
[----:B------:R-:W-:Y:S02]  /*13670*/  ULDC UR4, c[0x0][0xa88] ;  /* 0x0002a20000047ab9 */ /* 0x000fe40000000800 */
[----:B------:R-:W-:Y:S01]  /*13680*/  IMAD.U32 R0, RZ, RZ, UR4 ;  /* 0x00000004ff007e24 */ /* 0x000fe2000f8e00ff */
[----:B------:R-:W-:-:S05]  /*13690*/  MOV R5, UR9 ;  /* 0x0000000900057c02 */ /* 0x000fca0008000f00 */
[----:B------:R0:W5:Y:S01]  /*136a0*/  @P2 LDG.E R0, desc[UR38][R4.64] ;  /* 0x0000002604002981 */ /* 0x000162000c1e1900 */
[----:B------:R-:W1:Y:S01]  /*136b0*/  S2R R6, SR_TID.X ;  /* 0x0000000000067919 */ /* 0x000e620000002100 */
[----:B------:R-:W-:Y:S01]  /*136c0*/  UMOV UR4, URZ ;  /* 0x0000003f00047c82 */ /* 0x000fe20008000000 */
[----:B---3--:R-:W-:Y:S01]  /*136d0*/  @P1 R2UR UR4, R7 ;  /* 0x00000000070412ca */ /* 0x008fe200000e0000 */
[----:B------:R-:W-:-:S11]  /*136e0*/  UISETP.NE.AND UP1, UPT, UR10, URZ, UPT ;  /* 0x0000003f0a00728c */ /* 0x000fd6000bf25270 */
[----:B------:R-:W-:Y:S01]  /*136f0*/  @!UP1 ULDC UR10, c[0x0][0xad4] ;  /* 0x0002b500000a9ab9 */ /* 0x000fe20000000800 */
[----:B------:R-:W-:Y:S01]  /*13700*/  USHF.R.S32.HI UR21, URZ, 0x1f, UR4 ;  /* 0x0000001f3f157899 */ /* 0x000fe20008011404 */
[----:B------:R-:W-:Y:S02]  /*13710*/  IMAD.U32 R217, RZ, RZ, UR10 ;  /* 0x0000000affd97e24 */ /* 0x000fe4000f8e00ff */
[----:B-1----:R-:W-:-:S05]  /*13720*/  VIADD R6, R6, 0xffffff80 ;  /* 0xffffff8006067836 */ /* 0x002fca0000000000 */
[----:B------:R-:W-:Y:S01]  /*13730*/  ISETP.GT.AND P0, PT, R6, 0x7f, PT ;  /* 0x0000007f0600780c */ /* 0x000fe20003f04270 */
[----:B0-----:R-:W-:-:S12]  /*13740*/  @P2 BRA `(.L_x_2429) ;  /* 0x0000000000102947 */ /* 0x001fd80003800000 */
[----:B------:R-:W-:Y:S05]  /*13750*/  @!P1 BRA `(.L_x_2429) ;  /* 0x00000000000c9947 */ /* 0x000fea0003800000 */
[----:B------:R-:W2:Y:S04]  /*13760*/  LDG.E R5, desc[UR38][R2.64] ;  /* 0x0000002602057981 */ /* 0x000ea8000c1e1900 */
[----:B-----5:R-:W2:Y:S02]  /*13770*/  LDG.E R0, desc[UR38][R2.64+0x4] ;  /* 0x0000042602007981 */ /* 0x020ea4000c1e1900 */
[----:B--2---:R-:W-:-:S07]  /*13780*/  IMAD.IADD R0, R0, 0x1, -R5 ;  /* 0x0000000100007824 */ /* 0x004fce00078e0a05 */
.L_x_2429:
[----:B------:R-:W-:Y:S01]  /*13790*/  R2UR UR9, R221 ;  /* 0x00000000dd0972ca */ /* 0x000fe200000e0000 */
[----:B------:R-:W-:Y:S01]  /*137a0*/  BSSY B1, `(.L_x_2430) ;  /* 0x000003f000017945 */ /* 0x000fe20003800000 */
[----:B------:R-:W-:-:S11]  /*137b0*/  R2UR UR8, R8 ;  /* 0x00000000080872ca */ /* 0x000fd600000e0000 */
[----:B------:R-:W-:Y:S02]  /*137c0*/  USEL UR12, UR9, URZ, !UP0 ;  /* 0x0000003f090c7287 */ /* 0x000fe4000c000000 */
[----:B------:R-:W-:Y:S01]  /*137d0*/  USEL UR13, UR8, URZ, !UP0 ;  /* 0x0000003f080d7287 */ /* 0x000fe2000c000000 */
[----:B------:R-:W-:Y:S11]  /*137e0*/  @P0 BRA `(.L_x_2431) ;  /* 0x0000000000e80947 */ /* 0x000ff60003800000 */
[----:B------:R-:W0:Y:S01]  /*137f0*/  S2R R4, SR_TID.X ;  /* 0x0000000000047919 */ /* 0x000e220000002100 */
[----:B------:R-:W1:Y:S01]  /*13800*/  LDC R9, c[0x0][0xbe8] ;  /* 0x0002fa00ff097b82 */ /* 0x000e620000000800 */
[----:B------:R-:W-:-:S13]  /*13810*/  R2UR UR8, R215 ;  /* 0x00000000d70872ca */ /* 0x000fda00000e0000 */
[----:B------:R-:W-:Y:S02]  /*13820*/  IMAD.U32 R3, RZ, RZ, UR8 ;  /* 0x00000008ff037e24 */ /* 0x000fe4000f8e00ff */
[----:B-1---5:R-:W-:-:S03]  /*13830*/  IMAD R2, R0, R9, RZ ;  /* 0x0000000900027224 */ /* 0x022fc600078e02ff */
[----:B0-----:R-:W-:-:S04]  /*13840*/  IADD3 R4, R3, -0x80, R4 ;  /* 0xffffff8003047810 */ /* 0x001fc80007ffe004 */
[----:B------:R-:W-:-:S13]  /*13850*/  ISETP.GE.AND P0, PT, R4, R2, PT ;  /* 0x000000020400720c */ /* 0x000fda0003f06270 */
[----:B------:R-:W-:Y:S05]  /*13860*/  @P0 BRA `(.L_x_2431) ;  /* 0x0000000000c80947 */ /* 0x000fea0003800000 */
[----:B------:R-:W2:Y:S01]  /*13870*/  LDL R5, [R1+0x2c] ;  /* 0x00002c0001057983 */ /* 0x000ea20000100800 */
[----:B------:R-:W-:Y:S01]  /*13880*/  ISETP.NE.AND P0, PT, R9, 0x1, PT ;  /* 0x000000010900780c */ /* 0x000fe20003f05270 */
[----:B------:R-:W-:Y:S01]  /*13890*/  UMOV UR19, 0x9b8 ;  /* 0x000009b800137882 */ /* 0x000fe20000000000 */
[----:B------:R-:W-:Y:S02]  /*138a0*/  R2UR UR9, R217 ;  /* 0x00000000d90972ca */ /* 0x000fe400000e0000 */
[----:B------:R-:W-:-:S09]  /*138b0*/  R2UR UR8, R220 ;  /* 0x00000000dc0872ca */ /* 0x000fd200000e0000 */
        /* <DEDUP_REMOVED lines=8> */
[----:B------:R-:W-:Y:S02]  /*13940*/  UIMAD UR15, UR15, UR12, URZ ;  /* 0x0000000c0f0f72a4 */ /* 0x000fe4000f8e023f */
[----:B------:R-:W-:Y:S01]  /*13950*/  UIMAD.WIDE.U32 UR22, UR16, UR18, URZ ;  /* 0x00000012101672a5 */ /* 0x000fe2000f8e003f */
[----:B0-----:R-:W-:Y:S01]  /*13960*/  @P0 IMAD.HI.U32 R2, R4, R3, RZ ;  /* 0x0000000304020227 */ /* 0x001fe200078e00ff */
[----:B------:R-:W-:Y:S02]  /*13970*/  UIMAD UR16, UR17, UR18, URZ ;  /* 0x00000012111072a4 */ /* 0x000fe4000f8e023f */
[----:B------:R-:W-:Y:S02]  /*13980*/  UIMAD UR15, UR14, UR13, UR15 ;  /* 0x0000000d0e0f72a4 */ /* 0x000fe4000f8e020f */
[----:B------:R-:W-:-:S02]  /*13990*/  UIADD3 UR16, UR23, UR16, URZ ;  /* 0x0000001017107290 */ /* 0x000fc4000fffe03f */
[----:B------:R-:W-:-:S04]  /*139a0*/  IMAD.U32 R3, RZ, RZ, UR23 ;  /* 0x00000017ff037e24 */ /* 0x000fc8000f8e00ff */
[----:B------:R-:W-:Y:S01]  /*139b0*/  IMAD.U32 R8, RZ, RZ, UR16 ;  /* 0x00000010ff087e24 */ /* 0x000fe2000f8e00ff */
[----:B--2---:R-:W-:Y:S01]  /*139c0*/  R2UR UR20, R5 ;  /* 0x00000000051472ca */ /* 0x004fe200000e0000 */
[----:B------:R-:W-:Y:S01]  /*139d0*/  IMAD.MOV.U32 R5, RZ, RZ, R4 ;  /* 0x000000ffff057224 */ /* 0x000fe200078e0004 */
[----:B-1----:R-:W-:Y:S01]  /*139e0*/  @P0 SHF.R.U32.HI R5, RZ, R7, R2 ;  /* 0x00000007ff050219 */ /* 0x002fe20000011602 */
[----:B------:R-:W-:-:S04]  /*139f0*/  IMAD.U32 R2, RZ, RZ, UR22 ;  /* 0x00000016ff027e24 */ /* 0x000fc8000f8e00ff */
[----:B------:R-:W-:-:S04]  /*13a00*/  IMAD.MOV R7, RZ, RZ, -R5 ;  /* 0x000000ffff077224 */ /* 0x000fc800078e0a05 */
[----:B------:R-:W-:Y:S02]  /*13a10*/  IMAD R7, R9, R7, R4 ;  /* 0x0000000709077224 */ /* 0x000fe400078e0204 */
[----:B------:R-:W-:Y:S02]  /*13a20*/  UIMAD.WIDE.U32 UR10, UR8, UR20, URZ ;  /* 0x00000014080a72a5 */ /* 0x000fe4000f8e003f */
[----:B------:R-:W-:Y:S01]  /*13a30*/  UIMAD UR20, UR9, UR20, URZ ;  /* 0x00000014091472a4 */ /* 0x000fe2000f8e023f */
[----:B------:R-:W-:Y:S01]  /*13a40*/  SHF.R.S32.HI R4, RZ, 0x1f, R7 ;  /* 0x0000001fff047819 */ /* 0x000fe20000011407 */
[----:B------:R-:W-:Y:S02]  /*13a50*/  UIMAD.WIDE.U32 UR8, UR14, UR12, URZ ;  /* 0x0000000c0e0872a5 */ /* 0x000fe4000f8e003f */
[----:B------:R-:W-:Y:S02]  /*13a60*/  UIADD3 UR20, UR11, UR20, URZ ;  /* 0x000000140b147290 */ /* 0x000fe4000fffe03f */
[----:B------:R-:W-:-:S02]  /*13a70*/  UIADD3 UR10, UP1, UP2, UR8, UR10, UR4 ;  /* 0x0000000a080a7290 */ /* 0x000fc4000fa3e004 */
[----:B------:R-:W-:-:S03]  /*13a80*/  UIADD3 UR15, UR9, UR15, URZ ;  /* 0x0000000f090f7290 */ /* 0x000fc6000fffe03f */
[----:B------:R-:W-:Y:S01]  /*13a90*/  ULDC.64 UR8, c[0x0][UR19+0x210] ;  /* 0x0000840013087abb */ /* 0x000fe20008000a00 */
[----:B------:R-:W-:Y:S01]  /*13aa0*/  IADD3 R2, P0, P1, R5, UR10, R2 ;  /* 0x0000000a05027c10 */ /* 0x000fe2000f91e002 */
[----:B------:R-:W-:Y:S01]  /*13ab0*/  UIADD3.X UR10, UR15, UR20, UR21, UP1, UP2 ;  /* 0x000000140f0a7290 */ /* 0x000fe20008fe4415 */
[----:B------:R-:W-:Y:S01]  /*13ac0*/  SHF.R.S32.HI R5, RZ, 0x1f, R5 ;  /* 0x0000001fff057819 */ /* 0x000fe20000011405 */
[----:B------:R-:W-:-:S04]  /*13ad0*/  IMAD R9, R7, UR9, RZ ;  /* 0x0000000907097c24 */ /* 0x000fc8000f8e02ff */
[----:B------:R-:W-:Y:S01]  /*13ae0*/  IADD3.X R3, R5, UR10, R8, P0, P1 ;  /* 0x0000000a05037c10 */ /* 0x000fe200087e2408 */
[----:B------:R-:W-:Y:S01]  /*13af0*/  IMAD R9, R4, UR8, R9 ;  /* 0x0000000804097c24 */ /* 0x000fe2000f8e0209 */
[----:B------:R-:W-:Y:S01]  /*13b00*/  ULDC.64 UR10, c[0x0][0xba8] ;  /* 0x0002ea00000a7ab9 */ /* 0x000fe20000000a00 */
        /* <DEDUP_REMOVED lines=8> */
.L_x_2431:
[----:B------:R-:W-:Y:S05]  /*13b90*/  BSYNC B1 ;  /* 0x0000000000017941 */ /* 0x000fea0003800000 */
.L_x_2430:
        /* <DEDUP_REMOVED lines=14> */
[----:B------:R-:W-:Y:S01]  /*13c80*/  ULDC.64 UR10, c[0x0][0xae8] ;  /* 0x0002ba00000a7ab9 */ /* 0x000fe20000000a00 */
[----:B-1----:R-:W-:-:S13]  /*13c90*/  ISETP.NE.AND P0, PT, R11, 0x1, PT ;  /* 0x000000010b00780c */ /* 0x002fda0003f05270 */
[----:B------:R-:W0:Y:S01]  /*13ca0*/  @P0 LDC R7, c[0x0][0xbf0] ;  /* 0x0002fc00ff070b82 */ /* 0x000e220000000800 */
[----:B--2---:R-:W-:Y:S02]  /*13cb0*/  R2UR UR15, R2 ;  /* 0x00000000020f72ca */ /* 0x004fe400000e0000 */
[----:B------:R-:W-:-:S05]  /*13cc0*/  LEA.HI R2, R3, R6, RZ, 0x3 ;  /* 0x0000000603027211 */ /* 0x000fca00078f18ff */
[----:B------:R-:W1:Y:S01]  /*13cd0*/  @P0 LDC R3, c[0x0][0xbec] ;  /* 0x0002fb00ff030b82 */ /* 0x000e620000000800 */
[----:B------:R-:W-:Y:S02]  /*13ce0*/  LOP3.LUT R5, R2, 0xfffffff8, RZ, 0xc0, !PT ;  /* 0xfffffff802057812 */ /* 0x000fe400078ec0ff */
[----:B------:R-:W-:-:S03]  /*13cf0*/  SHF.R.S32.HI R13, RZ, 0x3, R2 ;  /* 0x00000003ff0d7819 */ /* 0x000fc60000011402 */
[----:B------:R-:W-:Y:S01]  /*13d00*/  IMAD.IADD R8, R6, 0x1, -R5 ;  /* 0x0000000106087824 */ /* 0x000fe200078e0a05 */
[----:B------:R-:W-:-:S03]  /*13d10*/  UIMAD.WIDE.U32 UR8, UR15, UR10, UR8 ;  /* 0x0000000a0f0872a5 */ /* 0x000fc6000f8e0008 */
[----:B------:R-:W-:Y:S01]  /*13d20*/  IMAD R2, R8, 0x20, R13 ;  /* 0x0000002008027824 */ /* 0x000fe200078e020d */
[----:B------:R-:W-:-:S03]  /*13d30*/  UIMAD UR9, UR15, UR11, UR9 ;  /* 0x0000000b0f0972a4 */ /* 0x000fc6000f8e0209 */
[----:B------:R-:W-:Y:S01]  /*13d40*/  VIADD R6, R2, UR14 ;  /* 0x0000000e02067c36 */ /* 0x000fe20008000000 */
[----:B------:R-:W-:Y:S02]  /*13d50*/  ULDC.64 UR10, c[0x0][0xaf0] ;  /* 0x0002bc00000a7ab9 */ /* 0x000fe40000000a00 */
[----:B------:R-:W-:Y:S01]  /*13d60*/  UIMAD UR13, UR13, UR10, URZ ;  /* 0x0000000a0d0d72a4 */ /* 0x000fe2000f8e023f */
[----:B------:R-:W-:-:S03]  /*13d70*/  IMAD.MOV.U32 R5, RZ, RZ, R6 ;  /* 0x000000ffff057224 */ /* 0x000fc600078e0006 */
[----:B------:R-:W-:Y:S01]  /*13d80*/  UIMAD UR4, UR12, UR11, UR13 ;  /* 0x0000000b0c0472a4 */ /* 0x000fe2000f8e020d */
[----:B-1----:R-:W-:Y:S01]  /*13d90*/  @P0 IMAD.HI.U32 R2, R6, R3, RZ ;  /* 0x0000000306020227 */ /* 0x002fe200078e00ff */
[----:B------:R-:W-:-:S03]  /*13da0*/  UIMAD.WIDE.U32 UR12, UR12, UR10, UR8 ;  /* 0x0000000a0c0c72a5 */ /* 0x000fc6000f8e0008 */
[----:B------:R-:W-:Y:S01]  /*13db0*/  ULDC.64 UR8, c[0x0][0xae0] ;  /* 0x0002b80000087ab9 */ /* 0x000fe20000000a00 */
[----:B0-----:R-:W-:Y:S01]  /*13dc0*/  @P0 SHF.R.U32.HI R5, RZ, R7, R2 ;  /* 0x00000007ff050219 */ /* 0x001fe20000011602 */
[----:B------:R-:W-:Y:S02]  /*13dd0*/  UIADD3 UR4, UR13, UR4, URZ ;  /* 0x000000040d047290 */ /* 0x000fe4000fffe03f */
[----:B------:R-:W-:Y:S01]  /*13de0*/  IMAD.U32 R3, RZ, RZ, UR13 ;  /* 0x0000000dff037e24 */ /* 0x000fe2000f8e00ff */
[--C-:B------:R-:W-:Y:S01]  /*13df0*/  SHF.R.S32.HI R4, RZ, 0x1f, R5.reuse ;  /* 0x0000001fff047819 */ /* 0x100fe20000011405 */
[----:B------:R-:W-:Y:S02]  /*13e00*/  IMAD.MOV R7, RZ, RZ, -R5 ;  /* 0x000000ffff077224 */ /* 0x000fe400078e0a05 */
[----:B------:R-:W-:Y:S02]  /*13e10*/  IMAD.U32 R2, RZ, RZ, UR12 ;  /* 0x0000000cff027e24 */ /* 0x000fe4000f8e00ff */
[----:B------:R-:W-:-:S02]  /*13e20*/  IMAD R7, R11, R7, R6 ;  /* 0x000000070b077224 */ /* 0x000fc400078e0206 */
        /* <DEDUP_REMOVED lines=8> */
[----:B------:R-:W-:Y:S02]  /*13eb0*/  VIADD R6, R13, UR14 ;  /* 0x0000000e0d067c36 */ /* 0x000fe40008000000 */
[C---:B------:R-:W-:Y:S02]  /*13ec0*/  IMAD R5, R7.reuse, UR9, R4 ;  /* 0x0000000907057c24 */ /* 0x040fe4000f8e0204 */
[----:B------:R-:W-:Y:S01]  /*13ed0*/  IMAD.WIDE.U32 R2, R7, UR8, R2 ;  /* 0x0000000807027c25 */ /* 0x000fe2000f8e0002 */
[----:B------:R-:W-:Y:S01]  /*13ee0*/  ULDC.64 UR8, c[0x0][0xa80] ;  /* 0x0002a00000087ab9 */ /* 0x000fe20000000a00 */
[----:B------:R-:W-:-:S02]  /*13ef0*/  IADD3 R4, R6, 0x40, RZ ;  /* 0x0000004006047810 */ /* 0x000fc40007ffe0ff */
[----:B-----5:R-:W-:Y:S02]  /*13f00*/  IMAD R11, R0, R11, RZ ;  /* 0x0000000b000b7224 */ /* 0x020fe400078e02ff */
        /* <DEDUP_REMOVED lines=35> */
.L_x_2433:
[----:B------:R-:W-:Y:S05]  /*14140*/  BSYNC B1 ;  /* 0x0000000000017941 */ /* 0x000fea0003800000 */
.L_x_2432:
        /* <DEDUP_REMOVED lines=21> */
.L_x_2435:
[----:B------:R-:W-:Y:S05]  /*142a0*/  BSYNC B1 ;  /* 0x0000000000017941 */ /* 0x000fea0003800000 */
.L_x_2434:
        /* <DEDUP_REMOVED lines=21> */
.L_x_2437:
[----:B------:R-:W-:Y:S05]  /*14400*/  BSYNC B1 ;  /* 0x0000000000017941 */ /* 0x000fea0003800000 */
.L_x_2436:
        /* <DEDUP_REMOVED lines=22> */
.L_x_2426:
[----:B------:R-:W-:Y:S05]  /*14570*/  BSYNC B0 ;  /* 0x0000000000007941 */ /* 0x000fea0003800000 */
.L_x_2416:
[----:B------:R-:W-:Y:S02]  /*14580*/  ULDC UR4, c[0x0][0xc3c] ;  /* 0x00030f0000047ab9 */ /* 0x000fe40000000800 */
[----:B------:R-:W-:-:S06]  /*14590*/  UISETP.GE.AND UP0, UPT, UR7, UR4, UPT ;  /* 0x000000040700728c */ /* 0x000fcc000bf06270 */
[----:B------:R-:W-:-:S13]  /*145a0*/  PLOP3.LUT P0, PT, PT, PT, UP0, 0x80, 0x0 ;  /* 0x000000000000781c */ /* 0x000fda0003f0f008 */
[----:B------:R-:W-:Y:S05]  /*145b0*/  @!P0 BRA `(.L_x_2438) ;  /* 0xfffffec800b08947 */ /* 0x000fea000383ffff */
[----:B------:R-:W-:Y:S05]  /*145c0*/  EXIT ;  /* 0x000000000000794d */ /* 0x000fea0003800000 */
.L_x_2373:
        /* <DEDUP_REMOVED lines=16> */
.L_x_2439:
        /* <DEDUP_REMOVED lines=43> */
.L_x_2443:
        /* <DEDUP_REMOVED lines=30> */
[----:B------:R-:W0:Y:S02]  /*14b60*/  SHFL.IDX PT, R2, R5, 0x1f, 0x1f ;  /* 0x03e01f0005027f89 */ /* 0x000e2400000e0000 */
[----:B0-----:R-:W-:-:S04]  /*14b70*/  IMAD R3, R2, UR5, RZ ;  /* 0x0000000502037c24 */ /* 0x001fc8000f8e02ff */
[----:B------:R-:W-:-:S05]  /*14b80*/  IMAD.IADD R8, R3, 0x1, R8 ;  /* 0x0000000103087824 */ /* 0x000fca00078e0208 */
[----:B------:R-:W-:-:S13]  /*14b90*/  ISETP.GT.AND P6, PT, R8, UR6, PT ;  /* 0x0000000608007c0c */ /* 0x000fda000bfc4270 */
[----:B------:R-:W-:Y:S05]  /*14ba0*/  @!P6 BRA `(.L_x_2443) ;  /* 0xfffffffc0074e947 */ /* 0x000fea000383ffff */
.L_x_2441:
        /* <DEDUP_REMOVED lines=13> */
.L_x_2444:
        /* <DEDUP_REMOVED lines=53> */
[----:B------:R-:W-:-:S06]  /*14fd0*/  @P0 IADD3 R2, R2, 0x1, RZ ;  /* 0x0000000102020810 */ /* 0x000fcc0007ffe0ff */
        /* <DEDUP_REMOVED lines=8> */
.L_x_2445:
        /* <DEDUP_REMOVED lines=57> */
[----:B------:R-:W-:-:S06]  /*153f0*/  @P0 IADD3 R2, R2, 0x1, RZ ;  /* 0x0000000102020810 */ /* 0x000fcc0007ffe0ff */
[----:B------:R-:W-:Y:S01]  /*15400*/  @!P2 IMAD.MOV R2, RZ, RZ, -R2 ;  /* 0x000000ffff02a224 */ /* 0x000fe200078e0a02 */
[----:B------:R-:W-:-:S05]  /*15410*/  @!P1 LOP3.LUT R2, RZ, R13, RZ, 0x33, !PT ;  /* 0x0000000dff029212 */ /* 0x000fca00078e33ff */
[----:B------:R-:W-:-:S07]  /*15420*/  IMAD R18, R2, R18, R3 ;  /* 0x0000001202127224 */ /* 0x000fce00078e0203 */
.L_x_2446:
[----:B------:R-:W-:-:S05]  /*15430*/  LOP3.LUT R17, RZ, R2, RZ, 0x33, !PT ;  /* 0x00000002ff117212 */ /* 0x000fca00078e33ff */
[----:B------:R-:W-:Y:S01]  /*15440*/  IMAD.IADD R17, R6, 0x1, R17 ;  /* 0x0000000106117824 */ /* 0x000fe200078e0211 */
[----:B------:R-:W-:Y:S06]  /*15450*/  BRA `(.L_x_2447) ;  /* 0x0000000000147947 */ /* 0x000fec0003800000 */
.L_x_2442:
[----:B------:R-:W-:Y:S01]  /*15460*/  ULDC UR4, c[0x0][0xc3c] ;  /* 0x00030f0000047ab9 */ /* 0x000fe20000000800 */
[----:B------:R-:W-:Y:S02]  /*15470*/  IMAD.MOV.U32 R17, RZ, RZ, RZ ;  /* 0x000000ffff117224 */ /* 0x000fe400078e00ff */
[----:B------:R-:W-:Y:S02]  /*15480*/  IMAD.U32 R16, RZ, RZ, UR6 ;  /* 0x00000006ff107e24 */ /* 0x000fe4000f8e00ff */
[----:B------:R-:W-:Y:S02]  /*15490*/  IMAD.MOV.U32 R18, RZ, RZ, RZ ;  /* 0x000000ffff127224 */ /* 0x000fe400078e00ff */
[----:B------:R-:W-:-:S07]  /*154a0*/  IMAD.U32 R19, RZ, RZ, UR4 ;  /* 0x00000004ff137e24 */ /* 0x000fce000f8e00ff */
.L_x_2447:
[----:B------:R-:W-:-:S13]  /*154b0*/  ISETP.NE.AND P0, PT, R7, RZ, PT ;  /* 0x000000ff0700720c */ /* 0x000fda0003f05270 */
[----:B------:R-:W0:Y:S01]  /*154c0*/  @!P0 S2R R3, SR_CgaCtaId ;  /* 0x0000000000038919 */ /* 0x000e220000008800 */
[----:B------:R-:W-:-:S04]  /*154d0*/  @!P0 MOV R2, 0x400 ;  /* 0x0000040000028802 */ /* 0x000fc80000000f00 */
[----:B0-----:R-:W-:-:S05]  /*154e0*/  @!P0 LEA R2, R3, R2, 0x18 ;  /* 0x0000000203028211 */ /* 0x001fca00078ec0ff */
[----:B------:R1:W-:Y:S01]  /*154f0*/  @!P0 STS.128 [R2+0x388d0], R16 ;  /* 0x0388d01002008388 */ /* 0x0003e20000000c00 */
[----:B------:R-:W-:Y:S06]  /*15500*/  BAR.ARV 0x5, 0x180 ;  /* 0x0146000000007b1d */ /* 0x000fec0000002000 */
.L_x_2440:
        /* <DEDUP_REMOVED lines=8> */
[----:B------:R-:W-:Y:S01]  /*15590*/  IMAD.SHL.U32 R32, R0, 0x8, RZ ;  /* 0x0000000800207824 */ /* 0x000fe200078e00ff */
[----:B------:R-:W-:Y:S01]  /*155a0*/  BSSY B8, `(.L_x_2448) ;  /* 0x0000517000087945 */ /* 0x000fe20003800000 */
[----:B------:R1:W-:Y:S01]  /*155b0*/  STL [R1+0x24], RZ ;  /* 0x000024ff01007387 */ /* 0x0003e20000100800 */
[----:B------:R-:W-:Y:S01]  /*155c0*/  IMAD.MOV.U32 R28, RZ, RZ, 0x1 ;  /* 0x00000001ff1c7424 */ /* 0x000fe200078e00ff */
[----:B------:R-:W-:Y:S01]  /*155d0*/  ULDC UR37, c[0x0][0xc] ;  /* 0x0000030000257ab9 */ /* 0x000fe20000000800 */
[----:B------:R-:W-:Y:S01]  /*155e0*/  LOP3.LUT R3, R32, 0x1f8, RZ, 0xc0, !PT ;  /* 0x000001f820037812 */ /* 0x000fe200078ec0ff */
[----:B------:R-:W-:-:S03]  /*155f0*/  IMAD.MOV.U32 R27, RZ, RZ, RZ ;  /* 0x000000ffff1b7224 */ /* 0x000fc600078e00ff */
        /* <DEDUP_REMOVED lines=16> */
.L_x_2515:
[----:B0-----:R-:W0:Y:S02]  /*15700*/  LDC.64 R2, c[0x0][0xc88] ;  /* 0x00032200ff027b82 */ /* 0x001e240000000a00 */
[----:B0-----:R-:W-:-:S05]  /*15710*/  IMAD.WIDE R2, R19, 0x4, R2 ;  /* 0x0000000413027825 */ /* 0x001fca00078e0202 */
[----:B------:R-:W2:Y:S01]  /*15720*/  LDG.E R29, desc[UR38][R2.64] ;  /* 0x00000026021d7981 */ /* 0x000ea2000c1e1900 */
        /* <DEDUP_REMOVED lines=14> */
[----:B-1----:R1:W2:Y:S01]  /*15810*/  @P0 LDG.E R6, desc[UR38][R2.64] ;  /* 0x0000002602060981 */ /* 0x0022a2000c1e1900 */
        /* <DEDUP_REMOVED lines=31> */
.L_x_2449:
        /* <DEDUP_REMOVED lines=9> */
.L_x_2450:
        /* <DEDUP_REMOVED lines=8> */
[----:B--2---:R-:W-:-:S07]  /*15b20*/  IADD3 R0, -R0, R5, RZ ;  /* 0x0000000500007210 */ /* 0x004fce0007ffe1ff */
.L_x_2451:
[----:B------:R-:W3:Y:S01]  /*15b30*/  LDL R5, [R1+0x10] ;  /* 0x0000100001057983 */ /* 0x000ee20000100800 */
[----:B-12---:R-:W1:Y:S01]  /*15b40*/  LDC R2, c[0x0][0x448] ;  /* 0x00011200ff027b82 */ /* 0x006e620000000800 */
[----:B-----5:R-:W-:Y:S01]  /*15b50*/  IMAD.IADD R0, R0, 0x1, -R6 ;  /* 0x0000000100007824 */ /* 0x020fe200078e0a06 */
[----:B------:R-:W-:Y:S01]  /*15b60*/  LOP3.LUT R23, R23, 0xfffffeff, RZ, 0xc0, !PT ;  /* 0xfffffeff17177812 */ /* 0x000fe200078ec0ff */
[----:B------:R-:W-:Y:S03]  /*15b70*/  BSSY B0, `(.L_x_2452) ;  /* 0x0000039000007945 */ /* 0x000fe60003800000 */
[----:B------:R2:W-:Y:S01]  /*15b80*/  STL [R1], R0 ;  /* 0x0000000001007387 */ /* 0x0005e20000100800 */
[----:B-1----:R-:W-:Y:S01]  /*15b90*/  ISETP.NE.AND P0, PT, R2, 0x1, PT ;  /* 0x000000010200780c */ /* 0x002fe20003f05270 */
[----:B------:R-:W-:-:S04]  /*15ba0*/  IMAD.SHL.U32 R2, R17, 0x80, RZ ;  /* 0x0000008011027824 */ /* 0x000fc800078e00ff */
[----:B------:R-:W-:-:S08]  /*15bb0*/  VIADD R2, R2, 0x7f ;  /* 0x0000007f02027836 */ /* 0x000fd00000000000 */
[----:B------:R-:W1:Y:S01]  /*15bc0*/  @P0 LDC R3, c[0x0][0x44c] ;  /* 0x00011300ff030b82 */ /* 0x000e620000000800 */
[----:B------:R-:W-:-:S07]  /*15bd0*/  @P0 LOP3.LUT R23, R23, 0x100, RZ, 0xfc, !PT ;  /* 0x0000010017170812 */ /* 0x000fce00078efcff */
[----:B0-----:R-:W0:Y:S01]  /*15be0*/  @P0 LDC R4, c[0x0][0x450] ;  /* 0x00011400ff040b82 */ /* 0x001e220000000800 */
[----:B-1----:R-:W-:-:S05]  /*15bf0*/  @P0 IMAD.HI.U32 R3, R2, R3, RZ ;  /* 0x0000000302030227 */ /* 0x002fca00078e00ff */
[----:B0-----:R-:W-:Y:S02]  /*15c00*/  @P0 SHF.R.U32.HI R2, RZ, R4, R3 ;  /* 0x00000004ff020219 */ /* 0x001fe40000011603 */
[C---:B---3--:R-:W-:Y:S01]  /*15c10*/  IADD3 R3, R0.reuse, 0x50, -R5 ;  /* 0x0000005000037810 */ /* 0x048fe20007ffe805 */
[----:B--2---:R-:W-:-:S04]  /*15c20*/  VIADD R0, R0, 0x4f ;  /* 0x0000004f00007836 */ /* 0x004fc80000000000 */
[----:B------:R-:W-:-:S04]  /*15c30*/  IMAD.HI R0, R0, 0x66666667, RZ ;  /* 0x6666666700007827 */ /* 0x000fc800078e02ff */
[----:B------:R-:W-:Y:S01]  /*15c40*/  IMAD.IADD R2, R3, 0x1, R2 ;  /* 0x0000000103027824 */ /* 0x000fe200078e0202 */
[----:B------:R-:W-:-:S03]  /*15c50*/  SHF.R.U32.HI R3, RZ, 0x1f, R0 ;  /* 0x0000001fff037819 */ /* 0x000fc60000011600 */
[----:B------:R-:W-:Y:S01]  /*15c60*/  IMAD.HI R2, R2, 0x66666667, RZ ;  /* 0x6666666702027827 */ /* 0x000fe200078e02ff */
[----:B------:R-:W-:-:S04]  /*15c70*/  LEA.HI.SX32 R0, R0, R3, 0x1b ;  /* 0x0000000300007211 */ /* 0x000fc800078fdaff */
[----:B------:R-:W-:-:S04]  /*15c80*/  SHF.R.U32.HI R3, RZ, 0x1f, R2 ;  /* 0x0000001fff037819 */ /* 0x000fc80000011602 */
[----:B------:R-:W-:Y:S02]  /*15c90*/  LEA.HI.SX32 R3, R2, R3, 0x1b ;  /* 0x0000000302037211 */ /* 0x000fe400078fdaff */
[----:B------:R-:W-:Y:S02]  /*15ca0*/  LOP3.LUT R2, R18, 0xff000000, RZ, 0xc0, !PT ;  /* 0xff00000012027812 */ /* 0x000fe400078ec0ff */
[----:B------:R-:W-:Y:S02]  /*15cb0*/  VIMNMX R0, R0, R3, PT ;  /* 0x0000000300007248 */ /* 0x000fe40003fe0100 */
[----:B------:R-:W-:Y:S02]  /*15cc0*/  SHF.R.U32.HI R2, RZ, 0x8, R2 ;  /* 0x00000008ff027819 */ /* 0x000fe40000011602 */
[----:B------:R-:W-:Y:S02]  /*15cd0*/  ISETP.GE.AND P0, PT, R0, 0x1, PT ;  /* 0x000000010000780c */ /* 0x000fe40003f06270 */
[----:B------:R-:W-:-:S04]  /*15ce0*/  LOP3.LUT R3, R18, 0xff0000, RZ, 0xc0, !PT ;  /* 0x00ff000012037812 */ /* 0x000fc800078ec0ff */
[----:B------:R-:W-:Y:S01]  /*15cf0*/  LEA.HI R2, R3, R2, RZ, 0x10 ;  /* 0x0000000203027211 */ /* 0x000fe200078f80ff */
[----:B------:R-:W-:-:S03]  /*15d00*/  IMAD.MOV.U32 R3, RZ, RZ, RZ ;  /* 0x000000ffff037224 */ /* 0x000fc600078e00ff */
[----:B------:R-:W-:-:S03]  /*15d10*/  LOP3.LUT R4, R2, 0xff, RZ, 0xc0, !PT ;  /* 0x000000ff02047812 */ /* 0x000fc600078ec0ff */
[----:B------:R-:W-:Y:S05]  /*15d20*/  @!P0 BRA `(.L_x_2453) ;  /* 0x0000000000748947 */ /* 0x000fea0003800000 */
        /* <DEDUP_REMOVED lines=10> */
[----:B------:R-:W0:Y:S02]  /*15dd0*/  F2I.FTZ.U32.TRUNC.NTZ R3, R10 ;  /* 0x0000000a00037305 */ /* 0x000e24000021f000 */
[----:B0-----:R-:W-:-:S04]  /*15de0*/  IMAD.MOV R2, RZ, RZ, -R3 ;  /* 0x000000ffff027224 */ /* 0x001fc800078e0a03 */
        /* <DEDUP_REMOVED lines=17> */
.L_x_2453:
[----:B------:R-:W-:Y:S05]  /*15f00*/  BSYNC B0 ;  /* 0x0000000000007941 */ /* 0x000fea0003800000 */
.L_x_2452:
        /* <DEDUP_REMOVED lines=24> */
.L_x_2455:
        /* <DEDUP_REMOVED lines=20> */
.L_x_2458:
[----:B------:R-:W-:Y:S05]  /*161d0*/  BSYNC B6 ;  /* 0x0000000000067941 */ /* 0x000fea0003800000 */
.L_x_2457:
        /* <DEDUP_REMOVED lines=20> */
.L_x_2461:
        /* <DEDUP_REMOVED lines=15> */
.L_x_2460:
[----:B------:R-:W-:Y:S05]  /*16410*/  BSYNC B6 ;  /* 0x0000000000067941 */ /* 0x000fea0003800000 */
.L_x_2459:
[----:B------:R-:W-:Y:S01]  /*16420*/  ULDC.64 UR4, c[0x0][0x9f8] ;  /* 0x00027e0000047ab9 */ /* 0x000fe20000000a00 */
[----:B------:R-:W0:Y:S01]  /*16430*/  LDC R9, c[0x0][0x430] ;  /* 0x00010c00ff097b82 */ /* 0x000e220000000800 */
[----:B------:R-:W-:-:S04]  /*16440*/  ISETP.NE.U32.AND P0, PT, RZ, UR4, PT ;  /* 0x00000004ff007c0c */ /* 0x000fc8000bf05070 */
[----:B------:R-:W-:-:S13]  /*16450*/  ISETP.NE.AND.EX P0, PT, RZ, UR5, PT, P0 ;  /* 0x00000005ff007c0c */ /* 0x000fda000bf05300 */
[----:B------:R-:W-:Y:S01]  /*16460*/  @P0 IADD3 R24, P1, R24, UR4, RZ ;  /* 0x0000000418180c10 */ /* 0x000fe2000ff3e0ff */
[----:B------:R-:W-:-:S03]  /*16470*/  ULDC UR4, c[0x0][0x2f4] ;  /* 0x0000bd0000047ab9 */ /* 0x000fc60000000800 */
[----:B------:R-:W-:-:S05]  /*16480*/  @P0 IADD3.X R25, R25, UR5, RZ, P1, !PT ;  /* 0x0000000519190c10 */ /* 0x000fca0008ffe4ff */
[----:B------:R1:W5:Y:S01]  /*16490*/  @P0 LDG.E R30, desc[UR38][R24.64] ;  /* 0x00000026181e0981 */ /* 0x000362000c1e1900 */
[----:B------:R-:W-:Y:S01]  /*164a0*/  ISETP.GE.AND P0, PT, R32, UR4, PT ;  /* 0x0000000420007c0c */ /* 0x000fe2000bf06270 */
[----:B------:R-:W-:Y:S01]  /*164b0*/  UMOV UR5, 0xffffffff ;  /* 0xffffffff00057882 */ /* 0x000fe20000000000 */
[----:B------:R-:W-:Y:S02]  /*164c0*/  ISETP.GE.AND P2, PT, R37, UR4, PT ;  /* 0x0000000425007c0c */ /* 0x000fe4000bf46270 */
[----:B------:R-:W-:Y:S02]  /*164d0*/  LOP3.LUT R23, R23, 0xffffffef, RZ, 0xc0, !PT ;  /* 0xffffffef17177812 */ /* 0x000fe400078ec0ff */
[----:B------:R-:W-:-:S07]  /*164e0*/  ISETP.GE.AND P1, PT, R36, UR4, PT ;  /* 0x0000000424007c0c */ /* 0x000fce000bf26270 */
        /* <DEDUP_REMOVED lines=8> */
[----:B01----:R-:W-:Y:S06]  /*16570*/  BRA.DIV UR5, `(.L_x_2462) ;  /* 0x0000004a05007947 */ /* 0x003fec000b800000 */
.L_x_2532:
[----:B------:R-:W2:Y:S04]  /*16580*/  LDL R0, [R1+0x20] ;  /* 0x0000200001007983 */ /* 0x000ea80000100800 */
[----:B------:R-:W3:Y:S04]  /*16590*/  LDL R5, [R1] ;  /* 0x0000000001057983 */ /* 0x000ee80000100800 */
[----:B------:R-:W4:Y:S01]  /*165a0*/  LDL R2, [R1+0x8] ;  /* 0x0000080001027983 */ /* 0x000f220000100800 */
[----:B------:R-:W0:Y:S01]  /*165b0*/  S2R R3, SR_TID.X ;  /* 0x0000000000037919 */ /* 0x000e220000002100 */
[----:B------:R-:W1:Y:S01]  /*165c0*/  S2R R8, SR_TID.X ;  /* 0x0000000000087919 */ /* 0x000e620000002100 */
[----:B------:R-:W-:-:S02]  /*165d0*/  ISETP.NE.AND P1, PT, R9, 0x1, PT ;  /* 0x000000010900780c */ /* 0x000fc40003f25270 */
[----:B0-----:R-:W-:-:S04]  /*165e0*/  LOP3.LUT R3, R3, 0x7f, RZ, 0xc0, !PT ;  /* 0x0000007f03037812 */ /* 0x001fc800078ec0ff */
[----:B------:R-:W-:Y:S01]  /*165f0*/  SHF.R.U32.HI R3, RZ, 0x3, R3 ;  /* 0x00000003ff037819 */ /* 0x000fe20000011603 */
[----:B-1----:R-:W-:-:S05]  /*16600*/  IMAD.SHL.U32 R8, R8, 0x10, RZ ;  /* 0x0000001008087824 */ /* 0x002fca00078e00ff */
[----:B------:R-:W-:Y:S02]  /*16610*/  LOP3.LUT R8, R3, 0x70, R8, 0xf8, !PT ;  /* 0x0000007003087812 */ /* 0x000fe400078ef808 */
[----:B------:R-:W0:Y:S01]  /*16620*/  @P1 LDC R3, c[0x0][0x434] ;  /* 0x00010d00ff031b82 */ /* 0x000e220000000800 */
[----:B-----5:R-:W-:Y:S02]  /*16630*/  SHF.R.S32.HI R10, RZ, 0x1f, R30 ;  /* 0x0000001fff0a7819 */ /* 0x020fe4000001141e */
[----:B------:R-:W-:-:S04]  /*16640*/  LOP3.LUT R23, R23, 0xffffffbf, RZ, 0xc0, !PT ;  /* 0xffffffbf17177812 */ /* 0x000fc800078ec0ff */
[----:B------:R-:W-:Y:S01]  /*16650*/  @P1 LOP3.LUT R23, R23, 0x40, RZ, 0xfc, !PT ;  /* 0x0000004017171812 */ /* 0x000fe200078efcff */
[----:B------:R1:W-:Y:S03]  /*16660*/  STL [R1+0xc], R10 ;  /* 0x00000c0a01007387 */ /* 0x0003e60000100800 */
[----:B------:R-:W-:Y:S02]  /*16670*/  LOP3.LUT R23, R23, 0xffffffdf, RZ, 0xc0, !PT ;  /* 0xffffffdf17177812 */ /* 0x000fe400078ec0ff */
[----:B------:R-:W-:Y:S02]  /*16680*/  LOP3.LUT R25, R18, 0xffff, RZ, 0xc0, !PT ;  /* 0x0000ffff12197812 */ /* 0x000fe400078ec0ff */
[----:B--2---:R-:W-:Y:S02]  /*16690*/  IADD3 R26, R0, -0x1, RZ ;  /* 0xffffffff001a7810 */ /* 0x004fe40007ffe0ff */
[----:B------:R-:W2:Y:S03]  /*166a0*/  @P1 LDC R0, c[0x0][0x438] ;  /* 0x00010e00ff001b82 */ /* 0x000ea60000000800 */
[----:B------:R-:W-:-:S05]  /*166b0*/  IMAD R6, R26, 0x50, R8 ;  /* 0x000000501a067824 */ /* 0x000fca00078e0208 */
[C---:B---3--:R-:W-:Y:S01]  /*166c0*/  ISETP.GE.AND P0, PT, R6.reuse, R5, PT ;  /* 0x000000050600720c */ /* 0x048fe20003f06270 */
[----:B----4-:R-:W-:-:S03]  /*166d0*/  IMAD.IADD R6, R6, 0x1, R2 ;  /* 0x0000000106067824 */ /* 0x010fc600078e0202 */
[----:B------:R-:W-:Y:S01]  /*166e0*/  ISETP.GT.U32.OR P0, PT, R8, 0x4f, P0 ;  /* 0x0000004f0800780c */ /* 0x000fe20000704470 */
[----:B0-----:R-:W-:-:S04]  /*166f0*/  @P1 IMAD.HI.U32 R3, R6, R3, RZ ;  /* 0x0000000306031227 */ /* 0x001fc800078e00ff */
[----:B------:R-:W-:Y:S01]  /*16700*/  IMAD.MOV.U32 R7, RZ, RZ, R6 ;  /* 0x000000ffff077224 */ /* 0x000fe200078e0006 */
[----:B--2---:R-:W-:-:S07]  /*16710*/  @P1 SHF.R.U32.HI R7, RZ, R0, R3 ;  /* 0x00000000ff071219 */ /* 0x004fce0000011603 */
        /* <DEDUP_REMOVED lines=8> */
[----:B0-----:R-:W-:-:S04]  /*167a0*/  @!P0 LEA R2, P1, R4, R2, 0x2 ;  /* 0x0000000204028211 */ /* 0x001fc800078210ff */
[----:B------:R-:W-:Y:S01]  /*167b0*/  @!P0 LEA.HI.X R3, R4, R3, R0, 0x2, P1 ;  /* 0x0000000304038211 */ /* 0x000fe200008f1400 */
[----:B------:R-:W-:-:S06]  /*167c0*/  IMAD.MOV.U32 R0, RZ, RZ, RZ ;  /* 0x000000ffff007224 */ /* 0x000fcc00078e00ff */
[----:B------:R0:W5:Y:S02]  /*167d0*/  @!P0 LDG.E R0, desc[UR38][R2.64] ;  /* 0x0000002602008981 */ /* 0x000164000c1e1900 */
[----:B0-----:R-:W-:-:S05]  /*167e0*/  IMAD.U32 R2, RZ, RZ, UR36 ;  /* 0x00000024ff027e24 */ /* 0x001fca000f8e00ff */
[----:B------:R-:W-:Y:S02]  /*167f0*/  ISETP.NE.AND P2, PT, R2, 0x3, PT ;  /* 0x000000030200780c */ /* 0x000fe40003f45270 */
[----:B------:R-:W-:Y:S01]  /*16800*/  ISETP.GT.U32.AND P0, PT, R8, 0x4f, PT ;  /* 0x0000004f0800780c */ /* 0x000fe20003f04070 */
[----:B------:R-:W-:-:S10]  /*16810*/  IMAD.MOV R5, RZ, RZ, -R7 ;  /* 0x000000ffff057224 */ /* 0x000fd400078e0a07 */
[----:B------:R-:W-:-:S04]  /*16820*/  @P2 LOP3.LUT R23, R23, 0x20, RZ, 0xfc, !PT ;  /* 0x0000002017172812 */ /* 0x000fc800078efcff */
[----:B------:R-:W-:Y:S01]  /*16830*/  LOP3.LUT R23, R23, 0xfffffffe, RZ, 0xc0, !PT ;  /* 0xfffffffe17177812 */ /* 0x000fe200078ec0ff */
[----:B------:R-:W-:-:S03]  /*16840*/  IMAD R4, R9, R5, R6 ;  /* 0x0000000509047224 */ /* 0x000fc600078e0206 */
[----:B------:R-:W-:Y:S01]  /*16850*/  @P0 LOP3.LUT R23, R23, 0x1, RZ, 0xfc, !PT ;  /* 0x0000000117170812 */ /* 0x000fe200078efcff */
[----:B-1----:R-:W-:Y:S06]  /*16860*/  @!P2 BRA `(.L_x_2463) ;  /* 0x000000000004a947 */ /* 0x002fec0003800000 */
[----:B------:R-:W-:Y:S01]  /*16870*/  BPT.TRAP 0x1 ;  /* 0x000000040000795c */ /* 0x000fe20000300000 */
.L_x_2463:
        /* <DEDUP_REMOVED lines=23> */
.L_x_2533:
[----:B------:R-:W-:Y:S05]  /*169f0*/  BSYNC B0 ;  /* 0x0000000000007941 */ /* 0x000fea0003800000 */
.L_x_2464:
        /* <DEDUP_REMOVED lines=74> */
.L_x_2545:
        /* <DEDUP_REMOVED lines=8> */
[----:B0-----:R-:W-:-:S04]  /*16f20*/  LEA R2, P0, R32, R0, 0x1 ;  /* 0x0000000020027211 */ /* 0x001fc800078008ff */
[----:B--2---:R-:W-:-:S05]  /*16f30*/  IADD3.X R3, RZ, R8, RZ, P0, !PT ;  /* 0x00000008ff037210 */ /* 0x004fca00007fe4ff */
[----:B------:R-:W-:Y:S01]  /*16f40*/  @!PT LDS RZ, [RZ] ;  /* 0x00000000fffff984 */ /* 0x000fe20000000800 */
[----:B------:R-:W-:Y:S01]  /*16f50*/  @!PT LDS RZ, [RZ] ;  /* 0x00000000fffff984 */ /* 0x000fe20000000800 */
[----:B------:R-:W-:Y:S01]  /*16f60*/  @!PT LDS RZ, [RZ] ;  /* 0x00000000fffff984 */ /* 0x000fe20000000800 */
[----:B------:R1:W-:Y:S04]  /*16f70*/  LDGSTS.E.BYPASS.LTC128B.128 [R7+0x26400], desc[UR38][R2.64], !P4 ;  /* 0x2640000002077fae */ /* 0x0003e8000e101d66 */
[----:B------:R1:W-:Y:S04]  /*16f80*/  LDGSTS.E.BYPASS.LTC128B.128 [R7+0x28c00], desc[UR38][R2.64+0x80], !P3 ;  /* 0x28c0008002077fae */ /* 0x0003e8000d901d66 */
[----:B------:R1:W-:Y:S04]  /*16f90*/  LDGSTS.E.BYPASS.LTC128B.128 [R7+0x2b400], desc[UR38][R2.64+0x100], !P2 ;  /* 0x2b40010002077fae */ /* 0x0003e8000d101d66 */
[----:B------:R1:W-:Y:S02]  /*16fa0*/  LDGSTS.E.BYPASS.LTC128B.128 [R7+0x2dc00], desc[UR38][R2.64+0x180], !P1 ;  /* 0x2dc0018002077fae */ /* 0x0003e4000c901d66 */
.L_x_2468:
[----:B------:R-:W-:Y:S05]  /*16fb0*/  BSYNC B0 ;  /* 0x0000000000007941 */ /* 0x000fea0003800000 */
.L_x_2467:
[----:B------:R-:W-:Y:S01]  /*16fc0*/  NOP ;  /* 0x0000000000007918 */ /* 0x000fe20000000000 */
[----:B------:R-:W-:-:S13]  /*16fd0*/  PLOP3.LUT P0, PT, PT, PT, PT, 0x80, 0x0 ;  /* 0x000000000000781c */ /* 0x000fda0003f0f070 */
.L_x_2469:
        /* <DEDUP_REMOVED lines=10> */
.L_x_2470:
        /* <DEDUP_REMOVED lines=23> */
[----:B------:R-:W-:Y:S02]  /*171f0*/  IMAD.U32 R4, RZ, RZ, UR6 ;  /* 0x00000006ff047e24 */ /* 0x000fe4000f8e00ff */
[----:B------:R-:W0:Y:S01]  /*17200*/  LDC.64 R2, c[0x4][R2] ;  /* 0x0100000002027b82 */ /* 0x000e220000000a00 */
[----:B---3--:R-:W-:Y:S02]  /*17210*/  IMAD.U32 R5, RZ, RZ, UR7 ;  /* 0x00000007ff057e24 */ /* 0x008fe4000f8e00ff */
        /* <DEDUP_REMOVED lines=9> */
.L_x_2472:
[----:B------:R-:W-:Y:S05]  /*172b0*/  BSYNC B6 ;  /* 0x0000000000067941 */ /* 0x000fea0003800000 */
.L_x_2471:
[----:B------:R-:W4:Y:S01]  /*172c0*/  LDL.LU R2, [R1+0x28] ;  /* 0x0000280001027983 */ /* 0x000f220000300800 */
[----:B------:R-:W-:Y:S01]  /*172d0*/  ULDC.64 UR6, c[0x0][0x2e0] ;  /* 0x0000b80000067ab9 */ /* 0x000fe20000000a00 */
[----:B------:R-:W-:Y:S01]  /*172e0*/  IMAD.MOV.U32 R3, RZ, RZ, R35 ;  /* 0x000000ffff037224 */ /* 0x000fe200078e0023 */
[----:B------:R-:W-:Y:S01]  /*172f0*/  ULDC.64 UR4, c[0x0][0x2d8] ;  /* 0x0000b60000047ab9 */ /* 0x000fe20000000a00 */
[----:B------:R-:W2:Y:S04]  /*17300*/  LDL.LU.64 R20, [R1+0x18] ;  /* 0x0000180001147983 */ /* 0x000ea80000300a00 */
[----:B------:R0:W5:Y:S01]  /*17310*/  LDL R9, [R1+0x10] ;  /* 0x0000100001097983 */ /* 0x0001620000100800 */
[----:B----4-:R-:W-:Y:S02]  /*17320*/  IMAD.MOV.U32 R0, RZ, RZ, R2 ;  /* 0x000000ffff007224 */ /* 0x010fe400078e0002 */
[----:B--2---:R-:W-:Y:S01]  /*17330*/  IMAD.MOV.U32 R2, RZ, RZ, R20 ;  /* 0x000000ffff027224 */ /* 0x004fe200078e0014 */
[----:B------:R-:W1:Y:S01]  /*17340*/  LDC R21, c[0x0][0x448] ;  /* 0x00011200ff157b82 */ /* 0x000e620000000800 */
[----:B------:R-:W2:Y:S01]  /*17350*/  S2R R20, SR_TID.X ;  /* 0x0000000000147919 */ /* 0x000ea20000002100 */
[----:B------:R-:W-:-:S02]  /*17360*/  IMAD R4, R0, UR6, RZ ;  /* 0x0000000600047c24 */ /* 0x000fc4000f8e02ff */
[----:B------:R-:W-:-:S04]  /*17370*/  IMAD.WIDE.U32 R2, R25, UR4, R2 ;  /* 0x0000000419027c25 */ /* 0x000fc8000f8e0002 */
[----:B------:R-:W-:Y:S01]  /*17380*/  IMAD R3, R25, UR5, R3 ;  /* 0x0000000519037c24 */ /* 0x000fe2000f8e0203 */
[----:B------:R-:W-:Y:S01]  /*17390*/  ULDC.64 UR4, c[0x0][0x2d0] ;  /* 0x0000b40000047ab9 */ /* 0x000fe20000000a00 */
[C---:B------:R-:W-:Y:S02]  /*173a0*/  IMAD R4, R29.reuse, UR7, R4 ;  /* 0x000000071d047c24 */ /* 0x040fe4000f8e0204 */
[----:B------:R-:W-:Y:S01]  /*173b0*/  IMAD.WIDE.U32 R2, R29, UR6, R2 ;  /* 0x000000061d027c25 */ /* 0x000fe2000f8e0002 */
[----:B-1----:R-:W-:Y:S02]  /*173c0*/  ISETP.NE.AND P6, PT, R21, 0x1, PT ;  /* 0x000000011500780c */ /* 0x002fe40003fc5270 */
[----:B--2---:R-:W-:-:S04]  /*173d0*/  LOP3.LUT R20, R20, 0x7f, RZ, 0xc0, !PT ;  /* 0x0000007f14147812 */ /* 0x004fc800078ec0ff */
[----:B------:R-:W-:-:S07]  /*173e0*/  SHF.R.U32.HI R21, RZ, 0x3, R20 ;  /* 0x00000003ff157819 */ /* 0x000fce0000011614 */
[----:B------:R-:W1:Y:S01]  /*173f0*/  @P6 LDC R7, c[0x0][0x44c] ;  /* 0x00011300ff076b82 */ /* 0x000e620000000800 */
[----:B------:R-:W2:Y:S07]  /*17400*/  S2R R20, SR_TID.X ;  /* 0x0000000000147919 */ /* 0x000eae0000002100 */
[----:B---3--:R-:W3:Y:S01]  /*17410*/  @P6 LDC R5, c[0x0][0x450] ;  /* 0x00011400ff056b82 */ /* 0x008ee20000000800 */
[----:B--2---:R-:W-:-:S05]  /*17420*/  IMAD.SHL.U32 R20, R20, 0x10, RZ ;  /* 0x0000001014147824 */ /* 0x004fca00078e00ff */
[----:B------:R-:W-:-:S05]  /*17430*/  LOP3.LUT R20, R21, 0x70, R20, 0xf8, !PT ;  /* 0x0000007015147812 */ /* 0x000fca00078ef814 */
[----:B------:R-:W-:-:S04]  /*17440*/  IMAD R6, R17, 0x80, R20 ;  /* 0x0000008011067824 */ /* 0x000fc800078e0214 */
[----:B-1----:R-:W-:-:S04]  /*17450*/  @P6 IMAD.HI.U32 R7, R6, R7, RZ ;  /* 0x0000000706076227 */ /* 0x002fc800078e00ff */
[----:B------:R-:W-:Y:S01]  /*17460*/  IMAD.MOV.U32 R0, RZ, RZ, R6 ;  /* 0x000000ffff007224 */ /* 0x000fe200078e0006 */
[----:B---3--:R-:W-:Y:S02]  /*17470*/  @P6 SHF.R.U32.HI R0, RZ, R5, R7 ;  /* 0x00000005ff006219 */ /* 0x008fe40000011607 */
[----:B------:R-:W1:Y:S01]  /*17480*/  LDC R5, c[0x0][0x448] ;  /* 0x00011200ff057b82 */ /* 0x000e620000000800 */
[----:B------:R-:W-:Y:S02]  /*17490*/  IMAD.IADD R3, R3, 0x1, R4 ;  /* 0x0000000103037824 */ /* 0x000fe400078e0204 */
[----:B------:R-:W-:Y:S01]  /*174a0*/  IMAD.MOV R4, RZ, RZ, -R0 ;  /* 0x000000ffff047224 */ /* 0x000fe200078e0a00 */
[----:B------:R-:W2:Y:S01]  /*174b0*/  S2R R20, SR_TID.X ;  /* 0x0000000000147919 */ /* 0x000ea20000002100 */
[----:B------:R-:W-:-:S04]  /*174c0*/  IMAD.WIDE.U32 R2, R0, UR4, R2 ;  /* 0x0000000400027c25 */ /* 0x000fc8000f8e0002 */
[----:B-1----:R-:W-:Y:S01]  /*174d0*/  IMAD R4, R5, R4, R6 ;  /* 0x0000000405047224 */ /* 0x002fe200078e0206 */
[----:B------:R-:W-:-:S05]  /*174e0*/  SHF.R.S32.HI R6, RZ, 0x1f, R0 ;  /* 0x0000001fff067819 */ /* 0x000fca0000011400 */
        /* <DEDUP_REMOVED lines=10> */
[----:B------:R-:W-:Y:S01]  /*17590*/  ULDC UR4, c[0x0][0x2b8] ;  /* 0x0000ae0000047ab9 */ /* 0x000fe20000000800 */
[----:B------:R-:W-:Y:S02]  /*175a0*/  IADD3 R3, R3, R0, RZ ;  /* 0x0000000003037210 */ /* 0x000fe40007ffe0ff */
[----:B--2---:R-:W-:Y:S02]  /*175b0*/  LOP3.LUT R20, R20, 0x7f, RZ, 0xc0, !PT ;  /* 0x0000007f14147812 */ /* 0x004fe400078ec0ff */
[----:B------:R-:W-:Y:S01]  /*175c0*/  LEA.HI.X R0, R2, UR5, R3, 0x1, P0 ;  /* 0x0000000502007c11 */ /* 0x000fe200080f0c03 */
[----:B------:R-:W-:Y:S01]  /*175d0*/  UMOV UR5, 0xffffffff ;  /* 0xffffffff00057882 */ /* 0x000fe20000000000 */
[----:B------:R-:W-:-:S02]  /*175e0*/  ISETP.GE.AND P4, PT, R32, UR4, PT ;  /* 0x0000000420007c0c */ /* 0x000fc4000bf86270 */
[----:B------:R-:W-:Y:S02]  /*175f0*/  ISETP.GE.AND P3, PT, R37, UR4, PT ;  /* 0x0000000425007c0c */ /* 0x000fe4000bf66270 */
[----:B------:R-:W-:Y:S02]  /*17600*/  ISETP.GE.AND P2, PT, R36, UR4, PT ;  /* 0x0000000424007c0c */ /* 0x000fe4000bf46270 */
[----:B------:R-:W-:Y:S02]  /*17610*/  ISETP.GE.AND P1, PT, R34, UR4, PT ;  /* 0x0000000422007c0c */ /* 0x000fe4000bf26270 */
[----:B------:R-:W-:Y:S01]  /*17620*/  SHF.R.U32.HI R8, RZ, 0x3, R20 ;  /* 0x00000003ff087819 */ /* 0x000fe20000011614 */
[----:B0-----:R-:W-:Y:S10]  /*17630*/  BRA.DIV UR5, `(.L_x_2473) ;  /* 0x0000003e05dc7947 */ /* 0x001ff4000b800000 */
[----:B------:R-:W0:Y:S01]  /*17640*/  SHFL.IDX PT, R14, R4, RZ, 0x181f ;  /* 0x00181fff040e7589 */ /* 0x000e2200000e0000 */
[----:B-----5:R-:W-:Y:S02]  /*17650*/  IMAD R5, R9, R5, RZ ;  /* 0x0000000509057224 */ /* 0x020fe400078e02ff */
[----:B------:R-:W-:Y:S01]  /*17660*/  IMAD R17, R17, 0x80, R8 ;  /* 0x0000008011117824 */ /* 0x000fe200078e0208 */
        /* <DEDUP_REMOVED lines=63> */
[----:B-1----:R-:W-:Y:S01]  /*17a60*/  @!P0 IMAD.X R7, RZ, RZ, R2, P5 ;  /* 0x000000ffff078224 */ /* 0x002fe200028e0602 */
[----:B------:R-:W-:Y:S02]  /*17a70*/  @!P0 MOV R2, R14 ;  /* 0x0000000e00028202 */ /* 0x000fe40000000f00 */
[----:B------:R-:W0:Y:S01]  /*17a80*/  SHFL.IDX PT, R14, R4, 0x6, 0x181f ;  /* 0x00d81f00040e7f89 */ /* 0x000e2200000e0000 */
[----:B------:R-:W-:-:S05]  /*17a90*/  @!P0 IMAD.MOV.U32 R3, RZ, RZ, R7 ;  /* 0x000000ffff038224 */ /* 0x000fca00078e0007 */
        /* <DEDUP_REMOVED lines=16> */
.L_x_2562:
        /* <DEDUP_REMOVED lines=13> */
.L_x_2475:
[----:B------:R-:W-:Y:S05]  /*17c70*/  BSYNC B0 ;  /* 0x0000000000007941 */ /* 0x000fea0003800000 */
.L_x_2474:
[----:B------:R-:W-:Y:S01]  /*17c80*/  NOP ;  /* 0x0000000000007918 */ /* 0x000fe20000000000 */
[----:B------:R-:W-:-:S13]  /*17c90*/  PLOP3.LUT P0, PT, PT, PT, PT, 0x80, 0x0 ;  /* 0x000000000000781c */ /* 0x000fda0003f0f070 */
.L_x_2476:
        /* <DEDUP_REMOVED lines=20> */
.L_x_2563:
[----:B------:R-:W-:Y:S05]  /*17de0*/  BSYNC B0 ;  /* 0x0000000000007941 */ /* 0x000fea0003800000 */
.L_x_2477:
        /* <DEDUP_REMOVED lines=12> */
.L_x_2493:
        /* <DEDUP_REMOVED lines=38> */
[----:B------:R-:W-:Y:S02]  /*18110*/  SEL R27, R27, RZ, P0 ;  /* 0x000000ff1b1b7207 */ /* 0x000fe40000000000 */
[----:B------:R-:W-:Y:S02]  /*18120*/  MOV R26, R0 ;  /* 0x00000000001a7202 */ /* 0x000fe40000000f00 */
[----:B------:R-:W-:Y:S01]  /*18130*/  LOP3.LUT R28, R17, R28, RZ, 0x3c, !PT ;  /* 0x0000001c111c7212 */ /* 0x000fe200078e3cff */
[----:B0-----:R-:W-:Y:S06]  /*18140*/  @!P5 BRA `(.L_x_2481) ;  /* 0x000000000004d947 */ /* 0x001fec0003800000 */
[----:B------:R-:W-:Y:S01]  /*18150*/  BPT.TRAP 0x1 ;  /* 0x000000040000795c */ /* 0x000fe20000300000 */
.L_x_2481:
[----:B------:R-:W-:Y:S01]  /*18160*/  IMAD R6, R27, 0x8, R22 ;  /* 0x000000081b067824 */ /* 0x000fe200078e0216 */
[----:B------:R-:W-:Y:S01]  /*18170*/  SHF.L.U32 R3, R28, 0x1f, RZ ;  /* 0x0000001f1c037819 */ /* 0x000fe200000006ff */
[----:B------:R-:W-:Y:S03]  /*18180*/  BSSY B1, `(.L_x_2482) ;  /* 0x0000003000017945 */ /* 0x000fe60003800000 */
[----:B------:R-:W0:Y:S02]  /*18190*/  SYNCS.PHASECHK.TRANS64.TRYWAIT P0, [R6+URZ+0x38840], R3 ;  /* 0x03884003060075a7 */ /* 0x000e24000800017f */
[----:B0-----:R-:W-:Y:S05]  /*181a0*/  @!P0 BRA `(.L_x_2483) ;  /* 0x0000003c00cc8947 */ /* 0x001fea0003800000 */
.L_x_2564:
[----:B------:R-:W-:Y:S05]  /*181b0*/  BSYNC B1 ;  /* 0x0000000000017941 */ /* 0x000fea0003800000 */
.L_x_2482:
        /* <DEDUP_REMOVED lines=67> */
.L_x_2576:
        /* <DEDUP_REMOVED lines=17> */
.L_x_2485:
        /* <DEDUP_REMOVED lines=10> */
.L_x_2486:
[----:B------:R2:W-:Y:S01]  /*187a0*/  SYNCS.ARRIVE.TRANS64.A1T0 RZ, [R6+URZ+0x38830], RZ ;  /* 0x038830ff06ff79a7 */ /* 0x0005e2000810003f */
[----:B------:R-:W-:Y:S05]  /*187b0*/  @!P6 BRA `(.L_x_2487) ;  /* 0x000000000004e947 */ /* 0x000fea0003800000 */
[----:B------:R-:W-:Y:S01]  /*187c0*/  BPT.TRAP 0x1 ;  /* 0x000000040000795c */ /* 0x000fe20000300000 */
.L_x_2487:
[----:B-1----:R-:W-:Y:S01]  /*187d0*/  SHF.L.U32 R2, R17, 0x1f, RZ ;  /* 0x0000001f11027819 */ /* 0x002fe200000006ff */
[----:B--2---:R-:W-:Y:S01]  /*187e0*/  IMAD R6, R7, 0x8, R22 ;  /* 0x0000000807067824 */ /* 0x004fe200078e0216 */
[----:B------:R-:W-:Y:S03]  /*187f0*/  BSSY B1, `(.L_x_2488) ;  /* 0x0000003000017945 */ /* 0x000fe60003800000 */
[----:B------:R-:W1:Y:S02]  /*18800*/  SYNCS.PHASECHK.TRANS64.TRYWAIT P0, [R6+URZ+0x38860], R2 ;  /* 0x03886002060075a7 */ /* 0x000e64000800017f */
[----:B-1----:R-:W-:Y:S05]  /*18810*/  @!P0 BRA `(.L_x_2489) ;  /* 0x0000004000088947 */ /* 0x002fea0003800000 */
.L_x_2577:
[----:B------:R-:W-:Y:S05]  /*18820*/  BSYNC B1 ;  /* 0x0000000000017941 */ /* 0x000fea0003800000 */
.L_x_2488:
        /* <DEDUP_REMOVED lines=60> */
.L_x_2589:
        /* <DEDUP_REMOVED lines=28> */
[----:B------:R-:W-:-:S04]  /*18db0*/  LEA R18, P0, R2, UR6, 0x1 ;  /* 0x0000000602127c11 */ /* 0x000fc8000f8008ff */
[----:B------:R-:W-:Y:S02]  /*18dc0*/  LEA.HI.X R24, R2, UR7, R3, 0x1, P0 ;  /* 0x0000000702187c11 */ /* 0x000fe400080f0c03 */
[----:B------:R-:W-:-:S13]  /*18dd0*/  PLOP3.LUT P0, PT, PT, PT, PT, 0x80, 0x0 ;  /* 0x000000000000781c */ /* 0x000fda0003f0f070 */
.L_x_2491:
        /* <DEDUP_REMOVED lines=10> */
.L_x_2492:
        /* <DEDUP_REMOVED lines=8> */
.L_x_2480:
[----:B------:R-:W-:Y:S05]  /*18f00*/  BSYNC B0 ;  /* 0x0000000000007941 */ /* 0x000fea0003800000 */
.L_x_2479:
        /* <DEDUP_REMOVED lines=8> */
[----:B------:R-:W2:Y:S02]  /*18f90*/  FLO.U32 R0, UR4 ;  /* 0x0000000400007d00 */ /* 0x000ea400080e0000 */
[----:B--2---:R-:W-:-:S06]  /*18fa0*/  ISETP.EQ.U32.AND P0, PT, R0, R5, PT ;  /* 0x000000050000720c */ /* 0x004fcc0003f02070 */
[----:B------:R-:W0:Y:S07]  /*18fb0*/  POPC R5, UR4 ;  /* 0x0000000400057d09 */ /* 0x000e2e0008000000 */
[----:B0-----:R-:W2:Y:S01]  /*18fc0*/  @P0 ATOMG.E.ADD.STRONG.GPU PT, R3, desc[UR38][R2.64], R5 ;  /* 0x00000005020309a8 */ /* 0x001ea200081ee1e6 */
[----:B------:R-:W0:Y:S02]  /*18fd0*/  S2R R4, SR_LTMASK ;  /* 0x0000000000047919 */ /* 0x000e240000003900 */
[----:B0-----:R-:W-:-:S04]  /*18fe0*/  LOP3.LUT R4, R4, UR4, RZ, 0xc0, !PT ;  /* 0x0000000404047c12 */ /* 0x001fc8000f8ec0ff */
[----:B------:R-:W0:Y:S01]  /*18ff0*/  POPC R7, R4 ;  /* 0x0000000400077309 */ /* 0x000e220000000000 */
[----:B--2---:R-:W0:Y:S02]  /*19000*/  SHFL.IDX PT, R0, R3, R0, 0x1f ;  /* 0x00001f0003007589 */ /* 0x004e2400000e0000 */
[----:B0-----:R-:W-:-:S07]  /*19010*/  IADD3 R16, R0, UR37, R7 ;  /* 0x0000002500107c10 */ /* 0x001fce000fffe007 */
.L_x_2495:
[----:B------:R-:W-:Y:S05]  /*19020*/  BSYNC B0 ;  /* 0x0000000000007941 */ /* 0x000fea0003800000 */
.L_x_2494:
[----:B------:R-:W-:-:S13]  /*19030*/  LOP3.LUT P0, RZ, R23, 0x20, RZ, 0xc0, !PT ;  /* 0x0000002017ff7812 */ /* 0x000fda000780c0ff */
[----:B------:R-:W-:Y:S05]  /*19040*/  @!P0 BRA `(.L_x_2496) ;  /* 0x0000000000048947 */ /* 0x000fea0003800000 */
[----:B------:R-:W-:Y:S01]  /*19050*/  BPT.TRAP 0x1 ;  /* 0x000000040000795c */ /* 0x000fe20000300000 */
.L_x_2496:
[----:B------:R-:W2:Y:S01]  /*19060*/  LDL.LU R0, [R1] ;  /* 0x0000000001007983 */ /* 0x000ea20000300800 */
[----:B------:R-:W-:Y:S01]  /*19070*/  IMAD R4, R27, 0x8, R22 ;  /* 0x000000081b047824 */ /* 0x000fe200078e0216 */
[----:B0-----:R-:W-:Y:S01]  /*19080*/  SHF.L.U32 R3, R28, 0x1f, RZ ;  /* 0x0000001f1c037819 */ /* 0x001fe200000006ff */
[----:B------:R-:W-:Y:S03]  /*19090*/  BSSY B0, `(.L_x_2497) ;  /* 0x0000004000007945 */ /* 0x000fe60003800000 */
[----:B------:R-:W0:Y:S01]  /*190a0*/  SYNCS.PHASECHK.TRANS64.TRYWAIT P0, [R4+URZ+0x38860], R3 ;  /* 0x03886003040075a7 */ /* 0x000e22000800017f */
[----:B--2---:R-:W-:Y:S01]  /*190b0*/  IMAD R5, R26, -0x50, R0 ;  /* 0xffffffb01a057824 */ /* 0x004fe200078e0200 */
[----:B0-----:R-:W-:Y:S06]  /*190c0*/  @!P0 BRA `(.L_x_2498) ;  /* 0x0000003c00c88947 */ /* 0x001fec0003800000 */
.L_x_2590:
[----:B------:R-:W-:Y:S05]  /*190d0*/  BSYNC B0 ;  /* 0x0000000000007941 */ /* 0x000fea0003800000 */
.L_x_2497:
        /* <DEDUP_REMOVED lines=64> */
.L_x_2602:
        /* <DEDUP_REMOVED lines=15> */
.L_x_2500:
        /* <DEDUP_REMOVED lines=10> */
.L_x_2501:
[----:B------:R1:W-:Y:S01]  /*19670*/  SYNCS.ARRIVE.TRANS64.A1T0 RZ, [R4+URZ+0x38850], RZ ;  /* 0x038850ff04ff79a7 */ /* 0x0003e2000810003f */
[----:B------:R-:W-:-:S05]  /*19680*/  VIADD R27, R27, 0x1 ;  /* 0x000000011b1b7836 */ /* 0x000fca0000000000 */
[----:B------:R-:W-:-:S04]  /*19690*/  ISETP.NE.AND P0, PT, R27, 0x2, PT ;  /* 0x000000021b00780c */ /* 0x000fc80003f05270 */
[----:B0-----:R-:W-:Y:S02]  /*196a0*/  SEL R3, RZ, 0x1, P0 ;  /* 0x00000001ff037807 */ /* 0x001fe40000000000 */
[----:B------:R-:W-:Y:S02]  /*196b0*/  SEL R27, R27, RZ, P0 ;  /* 0x000000ff1b1b7207 */ /* 0x000fe40000000000 */
[----:B-1----:R-:W-:-:S07]  /*196c0*/  LOP3.LUT R28, R28, R3, RZ, 0x3c, !PT ;  /* 0x000000031c1c7212 */ /* 0x002fce00078e3cff */
.L_x_2456:
[----:B------:R-:W-:Y:S05]  /*196d0*/  BSYNC B7 ;  /* 0x0000000000077941 */ /* 0x000fea0003800000 */
.L_x_2454:
        /* <DEDUP_REMOVED lines=8> */
[----:B------:R1:W2:Y:S01]  /*19760*/  LDS.128 R16, [R22+0x388d0] ;  /* 0x0388d00016107984 */ /* 0x0002a20000000c00 */
[----:B------:R-:W-:Y:S06]  /*19770*/  BAR.ARV 0x4, 0x180 ;  /* 0x0106000000007b1d */ /* 0x000fec0000002000 */
[----:B------:R-:W-:Y:S05]  /*19780*/  BRA `(.L_x_2503) ;  /* 0x0000000c00d47947 */ /* 0x000fea0003800000 */
.L_x_2502:
        /* <DEDUP_REMOVED lines=39> */
[----:B------:R-:W0:Y:S02]  /*19a00*/  SHFL.UP PT, R14, R5, 0x10, RZ ;  /* 0x06000000050e7989 */ /* 0x000e2400000e00ff */
[----:B0-----:R-:W-:-:S05]  /*19a10*/  SEL R14, R14, RZ, P5 ;  /* 0x000000ff0e0e7207 */ /* 0x001fca0002800000 */
[----:B------:R-:W-:-:S05]  /*19a20*/  IMAD.IADD R2, R5, 0x1, R14 ;  /* 0x0000000105027824 */ /* 0x000fca00078e020e */
[----:B------:R0:W1:Y:S02]  /*19a30*/  SHFL.IDX PT, R14, R2, 0x1f, 0x1f ;  /* 0x03e01f00020e7f89 */ /* 0x00006400000e0000 */
.L_x_2612:
[----:B------:R-:W-:Y:S02]  /*19a40*/  ULDC UR4, c[0x0][0xc38] ;  /* 0x00030e0000047ab9 */ /* 0x000fe40000000800 */
[----:B------:R-:W-:-:S04]  /*19a50*/  IMAD.U32 R5, RZ, RZ, UR4 ;  /* 0x00000004ff057e24 */ /* 0x000fc8000f8e00ff */
[----:B-1----:R-:W-:-:S04]  /*19a60*/  IMAD R14, R14, R5, RZ ;  /* 0x000000050e0e7224 */ /* 0x002fc800078e02ff */
[----:B------:R-:W-:-:S05]  /*19a70*/  IMAD.IADD R7, R7, 0x1, R14 ;  /* 0x0000000107077824 */ /* 0x000fca00078e020e */
[----:B------:R-:W-:-:S13]  /*19a80*/  ISETP.GT.AND P6, PT, R7, R0, PT ;  /* 0x000000000700720c */ /* 0x000fda0003fc4270 */
[----:B------:R-:W-:Y:S05]  /*19a90*/  @P6 BRA `(.L_x_2505) ;  /* 0x0000000000a46947 */ /* 0x000fea0003800000 */
.L_x_2508:
        /* <DEDUP_REMOVED lines=35> */
.L_x_2620:
[----:B------:R-:W-:Y:S02]  /*19cd0*/  ULDC UR4, c[0x0][0xc38] ;  /* 0x00030e0000047ab9 */ /* 0x000fe40000000800 */
[----:B------:R-:W-:-:S04]  /*19ce0*/  IMAD.U32 R5, RZ, RZ, UR4 ;  /* 0x00000004ff057e24 */ /* 0x000fc8000f8e00ff */
[----:B-1----:R-:W-:-:S04]  /*19cf0*/  IMAD R14, R14, R5, RZ ;  /* 0x000000050e0e7224 */ /* 0x002fc800078e02ff */
[----:B------:R-:W-:-:S05]  /*19d00*/  IMAD.IADD R7, R14, 0x1, R7 ;  /* 0x000000010e077824 */ /* 0x000fca00078e0207 */
[----:B------:R-:W-:-:S13]  /*19d10*/  ISETP.GT.AND P6, PT, R7, R0, PT ;  /* 0x000000000700720c */ /* 0x000fda0003fc4270 */
[----:B------:R-:W-:Y:S05]  /*19d20*/  @!P6 BRA `(.L_x_2508) ;  /* 0xfffffffc005ce947 */ /* 0x000fea000383ffff */
.L_x_2505:
        /* <DEDUP_REMOVED lines=10> */
.L_x_2625:
[----:B------:R-:W-:-:S13]  /*19dd0*/  ISETP.NE.AND P0, PT, R3, RZ, PT ;  /* 0x000000ff0300720c */ /* 0x000fda0003f05270 */
[----:B------:R-:W-:Y:S05]  /*19de0*/  @!P0 BRA `(.L_x_2510) ;  /* 0x0000000000108947 */ /* 0x000fea0003800000 */
[----:B------:R-:W-:Y:S01]  /*19df0*/  UMOV UR4, 0xffffffff ;  /* 0xffffffff00047882 */ /* 0x000fe20000000000 */
[----:B-1----:R-:W-:Y:S02]  /*19e00*/  VIADD R12, R12, 0xffffffff ;  /* 0xffffffff0c0c7836 */ /* 0x002fe40000000000 */
[----:B------:R-:W-:Y:S05]  /*19e10*/  BRA.DIV UR4, `(.L_x_2511) ;  /* 0x0000004204dc7947 */ /* 0x000fea000b800000 */
[----:B------:R4:W1:Y:S02]  /*19e20*/  SHFL.IDX PT, R6, R2, R12, 0x1f ;  /* 0x00001f0c02067589 */ /* 0x00086400000e0000 */
.L_x_2510:
        /* <DEDUP_REMOVED lines=13> */
[----:B0-----:R-:W-:Y:S01]  /*19f00*/  MOV R2, RZ ;  /* 0x000000ff00027202 */ /* 0x001fe20000000f00 */
        /* <DEDUP_REMOVED lines=45> */
.L_x_2512:
        /* <DEDUP_REMOVED lines=19> */
[-C--:B------:R-:W-:Y:S01]  /*1a310*/  @!P1 IADD3 R3, R3, -R4.reuse, RZ ;  /* 0x8000000403039210 */ /* 0x080fe20007ffe0ff */
        /* <DEDUP_REMOVED lines=40> */
.L_x_2513:
[----:B------:R-:W-:-:S05]  /*1a5a0*/  LOP3.LUT R2, RZ, R2, RZ, 0x33, !PT ;  /* 0x00000002ff027212 */ /* 0x000fca00078e33ff */
[----:B------:R-:W-:Y:S01]  /*1a5b0*/  IMAD.IADD R17, R17, 0x1, R2 ;  /* 0x0000000111117824 */ /* 0x000fe200078e0202 */
[----:B------:R-:W-:Y:S06]  /*1a5c0*/  BRA `(.L_x_2514) ;  /* 0x00000000001c7947 */ /* 0x000fec0003800000 */
.L_x_2506:
[----:B------:R-:W-:Y:S01]  /*1a5d0*/  UMOV UR4, URZ ;  /* 0x0000003f00047c82 */ /* 0x000fe20008000000 */
[----:B------:R-:W-:Y:S01]  /*1a5e0*/  UMOV UR5, URZ ;  /* 0x0000003f00057c82 */ /* 0x000fe20008000000 */
[----:B------:R-:W-:Y:S01]  /*1a5f0*/  ULDC UR6, c[0x0][0xc3c] ;  /* 0x00030f0000067ab9 */ /* 0x000fe20000000800 */
[----:B------:R-:W-:Y:S02]  /*1a600*/  IMAD.MOV.U32 R16, RZ, RZ, R0 ;  /* 0x000000ffff107224 */ /* 0x000fe400078e0000 */
[----:B------:R-:W-:Y:S02]  /*1a610*/  IMAD.U32 R17, RZ, RZ, UR4 ;  /* 0x00000004ff117e24 */ /* 0x000fe4000f8e00ff */
[----:B------:R-:W-:Y:S02]  /*1a620*/  IMAD.U32 R18, RZ, RZ, UR5 ;  /* 0x00000005ff127e24 */ /* 0x000fe4000f8e00ff */
[----:B------:R-:W-:-:S07]  /*1a630*/  IMAD.U32 R19, RZ, RZ, UR6 ;  /* 0x00000006ff137e24 */ /* 0x000fce000f8e00ff */
.L_x_2514:
        /* <DEDUP_REMOVED lines=10> */
.L_x_2503:
[----:B------:R-:W-:Y:S02]  /*1a6e0*/  ULDC UR4, c[0x0][0xc3c] ;  /* 0x00030f0000047ab9 */ /* 0x000fe40000000800 */
[----:B--2---:R-:W-:-:S13]  /*1a6f0*/  ISETP.GE.AND P0, PT, R19, UR4, PT ;  /* 0x0000000413007c0c */ /* 0x004fda000bf06270 */
[----:B------:R-:W-:Y:S05]  /*1a700*/  @!P0 BRA `(.L_x_2515) ;  /* 0xffffffac00fc8947 */ /* 0x000fea000383ffff */
[----:B------:R-:W-:Y:S05]  /*1a710*/  BSYNC B8 ;  /* 0x0000000000087941 */ /* 0x000fea0003800000 */
.L_x_2448:
[----:B------:R-:W2:Y:S01]  /*1a720*/  LDL.LU R0, [R1+0x24] ;  /* 0x0000240001007983 */ /* 0x000ea20000300800 */
[----:B------:R-:W-:Y:S01]  /*1a730*/  BSSY B0, `(.L_x_2516) ;  /* 0x000000b000007945 */ /* 0x000fe20003800000 */
[----:B------:R-:W3:Y:S01]  /*1a740*/  S2R R5, SR_CgaCtaId ;  /* 0x0000000000057919 */ /* 0x000ee20000008800 */
[----:B--2---:R-:W-:-:S05]  /*1a750*/  VIADD R0, R0, 0x1 ;  /* 0x0000000100007836 */ /* 0x004fca0000000000 */
[----:B-1----:R-:W-:-:S04]  /*1a760*/  LEA.HI R2, R0, R0, RZ, 0x1 ;  /* 0x0000000000027211 */ /* 0x002fc800078f08ff */
[----:B------:R-:W-:Y:S02]  /*1a770*/  LOP3.LUT R3, R2, 0xfffffffe, RZ, 0xc0, !PT ;  /* 0xfffffffe02037812 */ /* 0x000fe400078ec0ff */
[----:B------:R-:W-:-:S03]  /*1a780*/  MOV R2, 0x400 ;  /* 0x0000040000027802 */ /* 0x000fc60000000f00 */
[----:B------:R-:W-:Y:S01]  /*1a790*/  IMAD.IADD R0, R0, 0x1, -R3 ;  /* 0x0000000100007824 */ /* 0x000fe200078e0a03 */
[----:B---3--:R-:W-:-:S04]  /*1a7a0*/  LEA R4, R5, R2, 0x18 ;  /* 0x0000000205047211 */ /* 0x008fc800078ec0ff */
[----:B------:R-:W-:-:S04]  /*1a7b0*/  SHF.L.U32 R0, R0, 0x1f, RZ ;  /* 0x0000001f00007819 */ /* 0x000fc800000006ff */
[----:B------:R-:W1:Y:S02]  /*1a7c0*/  SYNCS.PHASECHK.TRANS64.TRYWAIT P0, [R4+URZ+0x38820], R0 ;  /* 0x03882000040075a7 */ /* 0x000e64000800017f */
[----:B-1----:R-:W-:Y:S05]  /*1a7d0*/  @!P0 BRA `(.L_x_2517) ;  /* 0x0000003800948947 */ /* 0x002fea0003800000 */
.L_x_2628:
[----:B------:R-:W-:Y:S05]  /*1a7e0*/  BSYNC B0 ;  /* 0x0000000000007941 */ /* 0x000fea0003800000 */
.L_x_2516:
[----:B------:R-:W-:-:S03]  /*1a7f0*/  UMOV UR4, 0xffffffff ;  /* 0xffffffff00047882 */ /* 0x000fc60000000000 */
[----:B------:R-:W-:Y:S05]  /*1a800*/  BRA.DIV UR4, `(.L_x_2518) ;  /* 0x0000003a049c7947 */ /* 0x000fea000b800000 */
[----:B-1----:R-:W1:Y:S02]  /*1a810*/  S2R R0, SR_TID.X ;  /* 0x0000000000007919 */ /* 0x002e640000002100 */
[----:B-1----:R-:W-:-:S04]  /*1a820*/  SHF.R.U32.HI R0, RZ, 0x5, R0 ;  /* 0x00000005ff007819 */ /* 0x002fc80000011600 */
[----:B------:R-:W-:-:S05]  /*1a830*/  LOP3.LUT R0, R0, 0x3, RZ, 0xc0, !PT ;  /* 0x0000000300007812 */ /* 0x000fca00078ec0ff */
[----:B------:R1:W2:Y:S02]  /*1a840*/  SHFL.IDX PT, R14, R0, RZ, 0x1f ;  /* 0x00001fff000e7589 */ /* 0x0002a400000e0000 */
.L_x_2631:
[----:B--2---:R-:W-:Y:S01]  /*1a850*/  ISETP.NE.AND P0, PT, R14, RZ, PT ;  /* 0x000000ff0e00720c */ /* 0x004fe20003f05270 */
[----:B------:R-:W-:-:S12]  /*1a860*/  BSSY B0, `(.L_x_2519) ;  /* 0x0000026000007945 */ /* 0x000fd80003800000 */
[----:B------:R-:W-:Y:S05]  /*1a870*/  @P0 BRA `(.L_x_2520) ;  /* 0x0000000000900947 */ /* 0x000fea0003800000 */
[----:B------:R-:W-:-:S03]  /*1a880*/  UMOV UR4, 0xffffffff ;  /* 0xffffffff00047882 */ /* 0x000fc60000000000 */
[----:B------:R-:W-:Y:S05]  /*1a890*/  BRA.DIV UR4, `(.L_x_2521) ;  /* 0x0000003a04ac7947 */ /* 0x000fea000b800000 */
[----:B------:R-:W-:-:S13]  /*1a8a0*/  ELECT P6, URZ, PT ;  /* 0x00000000003f782f */ /* 0x000fda00038c0000 */
.L_x_2634:
[----:B------:R-:W-:Y:S05]  /*1a8b0*/  @!P6 BRA `(.L_x_2520) ;  /* 0x000000000080e947 */ /* 0x000fea0003800000 */
[----:B-1----:R-:W2:Y:S02]  /*1a8c0*/  LDL R0, [R1+0x48] ;  /* 0x0000480001007983 */ /* 0x002ea40000100800 */
[----:B--2---:R-:W-:-:S13]  /*1a8d0*/  R2UR UR4, R0 ;  /* 0x00000000000472ca */ /* 0x004fda00000e0000 */
[----:B------:R-:W-:-:S06]  /*1a8e0*/  ULOP3.LUT UR4, UR4, 0x2, URZ, 0xfc, !UPT ;  /* 0x0000000204047892 */ /* 0x000fcc000f8efc3f */
[----:B------:R-:W-:-:S04]  /*1a8f0*/  MOV R0, UR4 ;  /* 0x0000000400007c02 */ /* 0x000fc80008000f00 */
[----:B------:R-:W-:-:S13]  /*1a900*/  ISETP.NE.AND P0, PT, R0, 0x3, PT ;  /* 0x000000030000780c */ /* 0x000fda0003f05270 */
[----:B------:R-:W-:Y:S05]  /*1a910*/  @!P0 BRA `(.L_x_2522) ;  /* 0x0000000000048947 */ /* 0x000fea0003800000 */
[----:B------:R-:W-:Y:S01]  /*1a920*/  BPT.TRAP 0x1 ;  /* 0x000000040000795c */ /* 0x000fe20000300000 */
.L_x_2522:
[C---:B------:R-:W-:Y:S01]  /*1a930*/  IMAD R5, R27.reuse, 0x8, R4 ;  /* 0x000000081b057824 */ /* 0x040fe200078e0204 */
[----:B------:R-:W-:Y:S01]  /*1a940*/  SHF.L.U32 R0, R28, 0x1f, RZ ;  /* 0x0000001f1c007819 */ /* 0x000fe200000006ff */
[----:B------:R-:W-:-:S03]  /*1a950*/  VIADD R27, R27, 0x1 ;  /* 0x000000011b1b7836 */ /* 0x000fc60000000000 */
[----:B------:R-:W1:Y:S02]  /*1a960*/  SYNCS.PHASECHK.TRANS64.TRYWAIT P1, [R5+URZ+0x38840], R0 ;  /* 0x03884000050075a7 */ /* 0x000e64000802017f */
[----:B------:R-:W-:-:S04]  /*1a970*/  ISETP.NE.AND P2, PT, R27, 0x2, PT ;  /* 0x000000021b00780c */ /* 0x000fc80003f45270 */
[----:B------:R-:W-:Y:S01]  /*1a980*/  SEL R3, RZ, 0x1, P2 ;  /* 0x00000001ff037807 */ /* 0x000fe20001000000 */
[----:B-1----:R-:W-:Y:S08]  /*1a990*/  @!P1 BRA `(.L_x_2523) ;  /* 0x00000038008c9947 */ /* 0x002ff00003800000 */
.L_x_2635:
[----:B------:R-:W-:Y:S02]  /*1a9a0*/  SEL R27, R27, RZ, P2 ;  /* 0x000000ff1b1b7207 */ /* 0x000fe40001000000 */
[----:B------:R-:W-:Y:S01]  /*1a9b0*/  LOP3.LUT R2, R28, R3, RZ, 0x3c, !PT ;  /* 0x000000031c027212 */ /* 0x000fe200078e3cff */
[----:B------:R-:W-:Y:S06]  /*1a9c0*/  @!P0 BRA `(.L_x_2524) ;  /* 0x0000000000048947 */ /* 0x000fec0003800000 */
[----:B------:R-:W-:Y:S01]  /*1a9d0*/  BPT.TRAP 0x1 ;  /* 0x000000040000795c */ /* 0x000fe20000300000 */
.L_x_2524:
[----:B------:R-:W-:Y:S01]  /*1a9e0*/  IMAD R27, R27, 0x8, R4 ;  /* 0x000000081b1b7824 */ /* 0x000fe200078e0204 */
[----:B------:R-:W-:-:S04]  /*1a9f0*/  SHF.L.U32 R2, R2, 0x1f, RZ ;  /* 0x0000001f02027819 */ /* 0x000fc800000006ff */
[----:B------:R-:W2:Y:S02]  /*1aa00*/  SYNCS.PHASECHK.TRANS64.TRYWAIT P1, [R27+URZ+0x38840], R2 ;  /* 0x038840021b0075a7 */ /* 0x000ea4000802017f */
[----:B--2---:R-:W-:Y:S05]  /*1aa10*/  @!P1 BRA `(.L_x_2525) ;  /* 0x0000003800809947 */ /* 0x004fea0003800000 */
.L_x_2636:
[----:B------:R-:W-:Y:S05]  /*1aa20*/  @!P0 BRA `(.L_x_2526) ;  /* 0x0000000000048947 */ /* 0x000fea0003800000 */
[----:B------:R-:W-:Y:S01]  /*1aa30*/  BPT.TRAP 0x1 ;  /* 0x000000040000795c */ /* 0x000fe20000300000 */
.L_x_2526:
[----:B------:R-:W3:Y:S02]  /*1aa40*/  SYNCS.PHASECHK.TRANS64.TRYWAIT P1, [R5+URZ+0x38860], R0 ;  /* 0x03886000050075a7 */ /* 0x000ee4000802017f */
[----:B---3--:R-:W-:Y:S05]  /*1aa50*/  @!P1 BRA `(.L_x_2527) ;  /* 0x0000003800849947 */ /* 0x008fea0003800000 */
.L_x_2637:
[----:B------:R-:W-:Y:S05]  /*1aa60*/  @!P0 BRA `(.L_x_2528) ;  /* 0x0000000000048947 */ /* 0x000fea0003800000 */
[----:B------:R-:W-:Y:S01]  /*1aa70*/  BPT.TRAP 0x1 ;  /* 0x000000040000795c */ /* 0x000fe20000300000 */
.L_x_2528:
[----:B----4-:R4:W0:Y:S02]  /*1aa80*/  SYNCS.PHASECHK.TRANS64.TRYWAIT P0, [R27+URZ+0x38860], R2 ;  /* 0x038860021b0075a7 */ /* 0x010824000800017f */
[----:B0-----:R-:W-:Y:S05]  /*1aa90*/  @!P0 NANOSLEEP.SYNCS 0x989680 ;  /* 0x009896800000895d */ /* 0x001fea0003900000 */
[----:B------:R-:W0:Y:S02]  /*1aaa0*/  @!P0 SYNCS.PHASECHK.TRANS64 P0, [R27+URZ+0x38860], R2 ;  /* 0x038860021b0085a7 */ /* 0x000e24000800007f */
[----:B0-----:R-:W-:Y:S05]  /*1aab0*/  @!P0 BRA `(.L_x_2528) ;  /* 0xfffffffc00f08947 */ /* 0x001fea000383ffff */
.L_x_2520:
[----:B------:R-:W-:Y:S05]  /*1aac0*/  BSYNC B0 ;  /* 0x0000000000007941 */ /* 0x000fea0003800000 */
.L_x_2519:
[----:B------:R-:W-:Y:S05]  /*1aad0*/  EXIT ;  /* 0x000000000000794d */ /* 0x000fea0003800000 */
.L_x_2381:
[----:B------:R-:W-:-:S13]  /*1aae0*/  R2UR UR4, R16 ;  /* 0x00000000100472ca */ /* 0x000fda00000e0000 */
[----:B0-----:R-:W-:-:S04]  /*1aaf0*/  IMAD.U32 R3, RZ, RZ, UR4 ;  /* 0x00000004ff037e24 */ /* 0x001fc8000f8e00ff */
[----:B------:R0:W1:Y:S03]  /*1ab00*/  SYNCS.PHASECHK.TRANS64.TRYWAIT P1, [R3+URZ+0x38800], R0 ;  /* 0x03880000030075a7 */ /* 0x000066000802017f */
[----:B-1----:R-:W-:Y:S05]  /*1ab10*/  @!P1 NANOSLEEP.SYNCS 0x989680 ;  /* 0x009896800000995d */ /* 0x002fea0003900000 */
[----:B------:R-:W1:Y:S02]  /*1ab20*/  @!P1 SYNCS.PHASECHK.TRANS64 P1, [R3+URZ+0x38800], R0 ;  /* 0x03880000030095a7 */ /* 0x000e64000802007f */
[----:B-1----:R-:W-:Y:S05]  /*1ab30*/  @!P1 BRA `(.L_x_2381) ;  /* 0xfffffffc00e89947 */ /* 0x002fea000383ffff */
[----:B------:R-:W-:Y:S05]  /*1ab40*/  BRA `(.L_x_2529) ;  /* 0xfffffe7400d07947 */ /* 0x000fea000383ffff */
.L_x_2385:
[----:B-1----:R1:W2:Y:S02]  /*1ab50*/  SYNCS.PHASECHK.TRANS64.TRYWAIT P1, [R0+URZ+0x38830], R3 ;  /* 0x03883003000075a7 */ /* 0x0022a4000802017f */
[----:B--2---:R-:W-:Y:S05]  /*1ab60*/  @!P1 NANOSLEEP.SYNCS 0x989680 ;  /* 0x009896800000995d */ /* 0x004fea0003900000 */
[----:B------:R-:W2:Y:S02]  /*1ab70*/  @!P1 SYNCS.PHASECHK.TRANS64 P1, [R0+URZ+0x38830], R3 ;  /* 0x03883003000095a7 */ /* 0x000ea4000802007f */
[----:B--2---:R-:W-:Y:S05]  /*1ab80*/  @!P1 BRA `(.L_x_2385) ;  /* 0xfffffffc00f09947 */ /* 0x004fea000383ffff */
[----:B------:R-:W-:Y:S05]  /*1ab90*/  BRA `(.L_x_2384) ;  /* 0xfffffe7400f47947 */ /* 0x000fea000383ffff */
.L_x_2391:
[----:B-1----:R-:W-:-:S04]  /*1aba0*/  IMAD.U32 R4, RZ, RZ, UR61 ;  /* 0x0000003dff047e24 */ /* 0x002fc8000f8e00ff */
[----:B------:R1:W2:Y:S03]  /*1abb0*/  SYNCS.PHASECHK.TRANS64.TRYWAIT P1, [R4+URZ+0x38830], R3 ;  /* 0x03883003040075a7 */ /* 0x0002a6000802017f */
[----:B--2---:R-:W-:Y:S05]  /*1abc0*/  @!P1 NANOSLEEP.SYNCS 0x989680 ;  /* 0x009896800000995d */ /* 0x004fea0003900000 */
[----:B------:R-:W2:Y:S02]  /*1abd0*/  @!P1 SYNCS.PHASECHK.TRANS64 P1, [R4+URZ+0x38830], R3 ;  /* 0x03883003040095a7 */ /* 0x000ea4000802007f */
[----:B--2---:R-:W-:Y:S05]  /*1abe0*/  @!P1 BRA `(.L_x_2391) ;  /* 0xfffffffc00ec9947 */ /* 0x004fea000383ffff */
[----:B------:R-:W-:Y:S05]  /*1abf0*/  BRA `(.L_x_2390) ;  /* 0xfffffeb800507947 */ /* 0x000fea000383ffff */
.L_x_2395:
[----:B---3--:R-:W-:-:S04]  /*1ac00*/  IMAD.U32 R2, RZ, RZ, UR4 ;  /* 0x00000004ff027e24 */ /* 0x008fc8000f8e00ff */
[----:B------:R3:W4:Y:S03]  /*1ac10*/  SYNCS.PHASECHK.TRANS64.TRYWAIT P1, [R2+URZ+0x38850], R0 ;  /* 0x03885000020075a7 */ /* 0x000726000802017f */
[----:B----4-:R-:W-:Y:S05]  /*1ac20*/  @!P1 NANOSLEEP.SYNCS 0x989680 ;  /* 0x009896800000995d */ /* 0x010fea0003900000 */
[----:B------:R-:W4:Y:S02]  /*1ac30*/  @!P1 SYNCS.PHASECHK.TRANS64 P1, [R2+URZ+0x38850], R0 ;  /* 0x03885000020095a7 */ /* 0x000f24000802007f */
[----:B----4-:R-:W-:Y:S05]  /*1ac40*/  @!P1 BRA `(.L_x_2395) ;  /* 0xfffffffc00ec9947 */ /* 0x010fea000383ffff */
[----:B------:R-:W-:Y:S05]  /*1ac50*/  BRA `(.L_x_2394) ;  /* 0xfffffedc00a47947 */ /* 0x000fea000383ffff */
.L_x_2403:
[----:B-1----:R-:W-:-:S04]  /*1ac60*/  IMAD.U32 R4, RZ, RZ, UR4 ;  /* 0x00000004ff047e24 */ /* 0x002fc8000f8e00ff */
[----:B------:R1:W2:Y:S03]  /*1ac70*/  SYNCS.PHASECHK.TRANS64.TRYWAIT P1, [R4+URZ+0x38830], R3 ;  /* 0x03883003040075a7 */ /* 0x0002a6000802017f */
[----:B--2---:R-:W-:Y:S05]  /*1ac80*/  @!P1 NANOSLEEP.SYNCS 0x989680 ;  /* 0x009896800000995d */ /* 0x004fea0003900000 */
[----:B------:R-:W2:Y:S02]  /*1ac90*/  @!P1 SYNCS.PHASECHK.TRANS64 P1, [R4+URZ+0x38830], R3 ;  /* 0x03883003040095a7 */ /* 0x000ea4000802007f */
[----:B--2---:R-:W-:Y:S05]  /*1aca0*/  @!P1 BRA `(.L_x_2403) ;  /* 0xfffffffc00ec9947 */ /* 0x004fea000383ffff */
[----:B------:R-:W-:Y:S05]  /*1acb0*/  BRA `(.L_x_2402) ;  /* 0xfffffef800f07947 */ /* 0x000fea000383ffff */
.L_x_2407:
[----:B---3--:R-:W-:-:S04]  /*1acc0*/  IMAD.U32 R2, RZ, RZ, UR4 ;  /* 0x00000004ff027e24 */ /* 0x008fc8000f8e00ff */
[----:B------:R3:W4:Y:S03]  /*1acd0*/  SYNCS.PHASECHK.TRANS64.TRYWAIT P1, [R2+URZ+0x38850], R0 ;  /* 0x03885000020075a7 */ /* 0x000726000802017f */
[----:B----4-:R-:W-:Y:S05]  /*1ace0*/  @!P1 NANOSLEEP.SYNCS 0x989680 ;  /* 0x009896800000995d */ /* 0x010fea0003900000 */
[----:B------:R-:W4:Y:S02]  /*1acf0*/  @!P1 SYNCS.PHASECHK.TRANS64 P1, [R2+URZ+0x38850], R0 ;  /* 0x03885000020095a7 */ /* 0x000f24000802007f */
[----:B----4-:R-:W-:Y:S05]  /*1ad00*/  @!P1 BRA `(.L_x_2407) ;  /* 0xfffffffc00ec9947 */ /* 0x010fea000383ffff */
[----:B------:R-:W-:Y:S05]  /*1ad10*/  BRA `(.L_x_2406) ;  /* 0xffffff2000447947 */ /* 0x000fea000383ffff */
.L_x_2414:
[----:B-1----:R-:W-:-:S04]  /*1ad20*/  IMAD.U32 R7, RZ, RZ, UR8 ;  /* 0x00000008ff077e24 */ /* 0x002fc8000f8e00ff */
[----:B------:R1:W2:Y:S03]  /*1ad30*/  SYNCS.PHASECHK.TRANS64.TRYWAIT P1, [R7+URZ+0x38850], R0 ;  /* 0x03885000070075a7 */ /* 0x0002a6000802017f */
[----:B--2---:R-:W-:Y:S05]  /*1ad40*/  @!P1 NANOSLEEP.SYNCS 0x989680 ;  /* 0x009896800000995d */ /* 0x004fea0003900000 */
[----:B------:R-:W2:Y:S02]  /*1ad50*/  @!P1 SYNCS.PHASECHK.TRANS64 P1, [R7+URZ+0x38850], R0 ;  /* 0x03885000070095a7 */ /* 0x000ea4000802007f */
[----:B--2---:R-:W-:Y:S05]  /*1ad60*/  @!P1 BRA `(.L_x_2414) ;  /* 0xfffffffc00ec9947 */ /* 0x004fea000383ffff */
[----:B------:R-:W-:Y:S05]  /*1ad70*/  BRA `(.L_x_2413) ;  /* 0xffffff3c00a47947 */ /* 0x000fea000383ffff */
.L_x_2462:
        /* <DEDUP_REMOVED lines=11> */
.L_x_2531:
[----:B------:R-:W-:Y:S05]  /*1ae30*/  BSYNC B0 ;  /* 0x0000000000007941 */ /* 0x000fea0003800000 */
.L_x_2530:
[----:B------:R-:W-:Y:S05]  /*1ae40*/  BRA `(.L_x_2532) ;  /* 0xffffffb400cc7947 */ /* 0x000fea000383ffff */
.L_x_2465:
[----:B0-----:R0:W1:Y:S02]  /*1ae50*/  SYNCS.PHASECHK.TRANS64.TRYWAIT P0, [R5+URZ+0x38840], R2 ;  /* 0x03884002050075a7 */ /* 0x001064000800017f */
[----:B-1----:R-:W-:Y:S05]  /*1ae60*/  @!P0 NANOSLEEP.SYNCS 0x989680 ;  /* 0x009896800000895d */ /* 0x002fea0003900000 */
[----:B------:R-:W1:Y:S02]  /*1ae70*/  @!P0 SYNCS.PHASECHK.TRANS64 P0, [R5+URZ+0x38840], R2 ;  /* 0x03884002050085a7 */ /* 0x000e64000800007f */
[----:B-1----:R-:W-:Y:S05]  /*1ae80*/  @!P0 BRA `(.L_x_2465) ;  /* 0xfffffffc00f08947 */ /* 0x002fea000383ffff */
[----:B------:R-:W-:Y:S05]  /*1ae90*/  BRA `(.L_x_2533) ;  /* 0xffffffb800d47947 */ /* 0x000fea000383ffff */
.L_x_2466:
        /* <DEDUP_REMOVED lines=8> */
.L_x_2535:
[----:B------:R-:W-:Y:S05]  /*1af20*/  BSYNC B0 ;  /* 0x0000000000007941 */ /* 0x000fea0003800000 */
.L_x_2534:
[----:B------:R-:W-:Y:S01]  /*1af30*/  IMAD.MOV.U32 R13, RZ, RZ, R0 ;  /* 0x000000ffff0d7224 */ /* 0x000fe200078e0000 */
[----:B------:R-:W-:Y:S01]  /*1af40*/  MOV R15, 0xffffffff ;  /* 0xffffffff000f7802 */ /* 0x000fe20000000f00 */
[----:B------:R-:W-:Y:S01]  /*1af50*/  IMAD.MOV.U32 R12, RZ, RZ, RZ ;  /* 0x000000ffff0c7224 */ /* 0x000fe200078e00ff */
[C---:B------:R-:W-:Y:S01]  /*1af60*/  LOP3.LUT P5, RZ, R23.reuse, 0x10, RZ, 0xc0, !PT ;  /* 0x0000001017ff7812 */ /* 0x040fe200078ac0ff */
[----:B------:R-:W-:Y:S01]  /*1af70*/  IMAD.MOV.U32 R11, RZ, RZ, 0x181f ;  /* 0x0000181fff0b7424 */ /* 0x000fe200078e00ff */
[C---:B------:R-:W-:Y:S01]  /*1af80*/  LOP3.LUT P4, RZ, R23.reuse, 0x8, RZ, 0xc0, !PT ;  /* 0x0000000817ff7812 */ /* 0x040fe2000788c0ff */
[----:B------:R-:W-:Y:S01]  /*1af90*/  IMAD.MOV.U32 R2, RZ, RZ, R14 ;  /* 0x000000ffff027224 */ /* 0x000fe200078e000e */
[----:B------:R-:W-:Y:S01]  /*1afa0*/  LOP3.LUT P3, RZ, R23, 0x4, RZ, 0xc0, !PT ;  /* 0x0000000417ff7812 */ /* 0x000fe2000786c0ff */
[----:B------:R-:W-:-:S12]  /*1afb0*/  @P0 IMAD R9, R7, 0x2, R22 ;  /* 0x0000000207090824 */ /* 0x000fd800078e0216 */
[----:B------:R-:W-:Y:S05]  /*1afc0*/  WARPSYNC.COLLECTIVE R15, `(.L_x_2536) ;  /* 0x000000000f087348 */ /* 0x000fea0003c00000 */
[----:B------:R0:W1:Y:S02]  /*1afd0*/  SHFL.IDX P6, R14, R13, R12, R11 ;  /* 0x0000000c0d0e7389 */ /* 0x00006400000c000b */
[----:B01----:R-:W-:Y:S01]  /*1afe0*/  ENDCOLLECTIVE ;  /* 0x000000000000791b */ /* 0x003fe20003800000 */
.L_x_2536:
[----:B------:R-:W-:Y:S01]  /*1aff0*/  LOP3.LUT P2, RZ, R23, 0x2, RZ, 0xc0, !PT ;  /* 0x0000000217ff7812 */ /* 0x000fe2000784c0ff */
[----:B------:R-:W-:Y:S02]  /*1b000*/  IMAD.MOV.U32 R13, RZ, RZ, R6 ;  /* 0x000000ffff0d7224 */ /* 0x000fe400078e0006 */
[----:B------:R-:W-:Y:S02]  /*1b010*/  IMAD.MOV.U32 R12, RZ, RZ, 0x1 ;  /* 0x00000001ff0c7424 */ /* 0x000fe400078e00ff */
[----:B------:R-:W-:-:S08]  /*1b020*/  IMAD.MOV.U32 R3, RZ, RZ, R14 ;  /* 0x000000ffff037224 */ /* 0x000fd000078e000e */
[----:B------:R-:W-:Y:S05]  /*1b030*/  WARPSYNC.COLLECTIVE R15, `(.L_x_2537) ;  /* 0x000000000f087348 */ /* 0x000fea0003c00000 */
[----:B------:R0:W1:Y:S02]  /*1b040*/  SHFL.IDX P6, R14, R13, R12, R11 ;  /* 0x0000000c0d0e7389 */ /* 0x00006400000c000b */
[----:B01----:R-:W-:Y:S01]  /*1b050*/  ENDCOLLECTIVE ;  /* 0x000000000000791b */ /* 0x003fe20003800000 */
.L_x_2537:
        /* <DEDUP_REMOVED lines=10> */
.L_x_2538:
        /* <DEDUP_REMOVED lines=14> */
.L_x_2539:
        /* <DEDUP_REMOVED lines=16> */
.L_x_2540:
[----:B------:R-:W-:Y:S02]  /*1b2e0*/  @P0 IMAD R9, R7, 0x2, R22 ;  /* 0x0000000207090824 */ /* 0x000fe400078e0216 */
[----:B------:R-:W-:Y:S02]  /*1b2f0*/  IMAD.MOV.U32 R13, RZ, RZ, R6 ;  /* 0x000000ffff0d7224 */ /* 0x000fe400078e0006 */
[----:B------:R-:W-:Y:S02]  /*1b300*/  IMAD.MOV.U32 R12, RZ, RZ, 0x3 ;  /* 0x00000003ff0c7424 */ /* 0x000fe400078e00ff */
[----:B------:R-:W-:-:S07]  /*1b310*/  IMAD.MOV.U32 R2, RZ, RZ, R14 ;  /* 0x000000ffff027224 */ /* 0x000fce00078e000e */
[----:B------:R-:W-:Y:S05]  /*1b320*/  WARPSYNC.COLLECTIVE R15, `(.L_x_2541) ;  /* 0x000000000f087348 */ /* 0x000fea0003c00000 */
[----:B------:R0:W1:Y:S02]  /*1b330*/  SHFL.IDX P6, R14, R13, R12, R11 ;  /* 0x0000000c0d0e7389 */ /* 0x00006400000c000b */
[----:B01----:R-:W-:Y:S01]  /*1b340*/  ENDCOLLECTIVE ;  /* 0x000000000000791b */ /* 0x003fe20003800000 */
.L_x_2541:
        /* <DEDUP_REMOVED lines=15> */
.L_x_2542:
[----:B------:R-:W-:Y:S02]  /*1b440*/  @P0 IMAD R21, R7, 0x2, R22 ;  /* 0x0000000207150824 */ /* 0x000fe400078e0216 */
[----:B------:R-:W-:Y:S02]  /*1b450*/  IMAD.MOV.U32 R13, RZ, RZ, R6 ;  /* 0x000000ffff0d7224 */ /* 0x000fe400078e0006 */
[----:B------:R-:W-:Y:S01]  /*1b460*/  IMAD.MOV.U32 R12, RZ, RZ, 0x4 ;  /* 0x00000004ff0c7424 */ /* 0x000fe200078e00ff */
[----:B------:R-:W-:-:S07]  /*1b470*/  MOV R2, R14 ;  /* 0x0000000e00027202 */ /* 0x000fce0000000f00 */
[----:B------:R-:W-:Y:S05]  /*1b480*/  WARPSYNC.COLLECTIVE R15, `(.L_x_2543) ;  /* 0x000000000f087348 */ /* 0x000fea0003c00000 */
[----:B------:R0:W1:Y:S02]  /*1b490*/  SHFL.IDX P6, R14, R13, R12, R11 ;  /* 0x0000000c0d0e7389 */ /* 0x00006400000c000b */
[----:B01----:R-:W-:Y:S01]  /*1b4a0*/  ENDCOLLECTIVE ;  /* 0x000000000000791b */ /* 0x003fe20003800000 */
.L_x_2543:
        /* <DEDUP_REMOVED lines=14> */
.L_x_2544:
[----:B------:R-:W-:Y:S01]  /*1b590*/  IMAD.MOV.U32 R0, RZ, RZ, R14 ;  /* 0x000000ffff007224 */ /* 0x000fe200078e000e */
[----:B------:R-:W-:Y:S06]  /*1b5a0*/  BRA `(.L_x_2545) ;  /* 0xffffffb8003c7947 */ /* 0x000fec000383ffff */
.L_x_2473:
[----:B------:R-:W-:Y:S02]  /*1b5b0*/  IMAD.MOV.U32 R13, RZ, RZ, R0 ;  /* 0x000000ffff0d7224 */ /* 0x000fe400078e0000 */
[----:B------:R-:W-:Y:S02]  /*1b5c0*/  IMAD.MOV.U32 R12, RZ, RZ, RZ ;  /* 0x000000ffff0c7224 */ /* 0x000fe400078e00ff */
[----:B------:R-:W-:Y:S02]  /*1b5d0*/  IMAD.MOV.U32 R11, RZ, RZ, 0x181f ;  /* 0x0000181fff0b7424 */ /* 0x000fe400078e00ff */
[----:B------:R-:W-:Y:S02]  /*1b5e0*/  IMAD.MOV.U32 R15, RZ, RZ, -0x1 ;  /* 0xffffffffff0f7424 */ /* 0x000fe400078e00ff */
[----:B-----5:R-:W-:Y:S02]  /*1b5f0*/  IMAD R5, R9, R5, RZ ;  /* 0x0000000509057224 */ /* 0x020fe400078e02ff */
[----:B------:R-:W-:-:S07]  /*1b600*/  IMAD R17, R17, 0x80, R8 ;  /* 0x0000008011117824 */ /* 0x000fce00078e0208 */
[----:B------:R-:W-:Y:S05]  /*1b610*/  WARPSYNC.COLLECTIVE R15, `(.L_x_2546) ;  /* 0x000000000f087348 */ /* 0x000fea0003c00000 */
[----:B------:R0:W1:Y:S02]  /*1b620*/  SHFL.IDX P6, R14, R13, R12, R11 ;  /* 0x0000000c0d0e7389 */ /* 0x00006400000c000b */
[----:B01----:R-:W-:Y:S01]  /*1b630*/  ENDCOLLECTIVE ;  /* 0x000000000000791b */ /* 0x003fe20003800000 */
.L_x_2546:
[C---:B------:R-:W-:Y:S01]  /*1b640*/  VIADD R6, R17.reuse, 0x10 ;  /* 0x0000001011067836 */ /* 0x040fe20000000000 */
[----:B------:R-:W-:Y:S01]  /*1b650*/  ISETP.GE.AND P0, PT, R17, R5, PT ;  /* 0x000000051100720c */ /* 0x000fe20003f06270 */
[----:B------:R-:W-:Y:S02]  /*1b660*/  IMAD.MOV.U32 R13, RZ, RZ, R4 ;  /* 0x000000ffff0d7224 */ /* 0x000fe400078e0004 */
[----:B------:R-:W-:-:S10]  /*1b670*/  IMAD.MOV.U32 R2, RZ, RZ, R14 ;  /* 0x000000ffff027224 */ /* 0x000fd400078e000e */
[----:B------:R-:W-:Y:S05]  /*1b680*/  WARPSYNC.COLLECTIVE R15, `(.L_x_2547) ;  /* 0x000000000f087348 */ /* 0x000fea0003c00000 */
[----:B------:R0:W1:Y:S02]  /*1b690*/  SHFL.IDX P6, R14, R13, R12, R11 ;  /* 0x0000000c0d0e7389 */ /* 0x00006400000c000b */
[----:B01----:R-:W-:Y:S01]  /*1b6a0*/  ENDCOLLECTIVE ;  /* 0x000000000000791b */ /* 0x003fe20003800000 */
.L_x_2547:
        /* <DEDUP_REMOVED lines=8> */
.L_x_2548:
        /* <DEDUP_REMOVED lines=14> */
.L_x_2549:
[----:B------:R-:W-:Y:S02]  /*1b810*/  IMAD.MOV.U32 R13, RZ, RZ, R0 ;  /* 0x000000ffff0d7224 */ /* 0x000fe400078e0000 */
[----:B------:R-:W-:Y:S01]  /*1b820*/  IMAD.MOV.U32 R12, RZ, RZ, 0x2 ;  /* 0x00000002ff0c7424 */ /* 0x000fe200078e00ff */
[----:B------:R-:W-:-:S04]  /*1b830*/  @!P0 LEA R14, P5, R32, R14, 0x1 ;  /* 0x0000000e200e8211 */ /* 0x000fc800078a08ff */
[----:B------:R-:W-:Y:S01]  /*1b840*/  @!P0 IADD3.X R7, RZ, R2, RZ, P5, !PT ;  /* 0x00000002ff078210 */ /* 0x000fe20002ffe4ff */
[----:B------:R-:W-:-:S08]  /*1b850*/  @!P0 IMAD.MOV.U32 R2, RZ, RZ, R14 ;  /* 0x000000ffff028224 */ /* 0x000fd000078e000e */
[----:B------:R-:W-:Y:S05]  /*1b860*/  WARPSYNC.COLLECTIVE R15, `(.L_x_2550) ;  /* 0x000000000f087348 */ /* 0x000fea0003c00000 */
[----:B------:R0:W1:Y:S02]  /*1b870*/  SHFL.IDX P6, R14, R13, R12, R11 ;  /* 0x0000000c0d0e7389 */ /* 0x00006400000c000b */
[----:B01----:R-:W-:Y:S01]  /*1b880*/  ENDCOLLECTIVE ;  /* 0x000000000000791b */ /* 0x003fe20003800000 */
.L_x_2550:
        /* <DEDUP_REMOVED lines=15> */
.L_x_2551:
        /* <DEDUP_REMOVED lines=8> */
.L_x_2552:
        /* <DEDUP_REMOVED lines=15> */
.L_x_2553:
        /* <DEDUP_REMOVED lines=8> */
.L_x_2554:
        /* <DEDUP_REMOVED lines=10> */
[----:B------:R-:W-:Y:S01]  /*1bc10*/  VIADD R6, R17, 0x50 ;  /* 0x0000005011067836 */ /* 0x000fe20000000000 */
[----:B0-----:R-:W-:-:S11]  /*1bc20*/  MOV R2, R14 ;  /* 0x0000000e00027202 */ /* 0x001fd60000000f00 */
[----:B------:R-:W-:Y:S05]  /*1bc30*/  WARPSYNC.COLLECTIVE R15, `(.L_x_2555) ;  /* 0x000000000f087348 */ /* 0x000fea0003c00000 */
[----:B------:R0:W1:Y:S02]  /*1bc40*/  SHFL.IDX P6, R14, R13, R12, R11 ;  /* 0x0000000c0d0e7389 */ /* 0x00006400000c000b */
[----:B01----:R-:W-:Y:S01]  /*1bc50*/  ENDCOLLECTIVE ;  /* 0x000000000000791b */ /* 0x003fe20003800000 */
.L_x_2555:
        /* <DEDUP_REMOVED lines=8> */
.L_x_2556:
        /* <DEDUP_REMOVED lines=15> */
.L_x_2557:
        /* <DEDUP_REMOVED lines=8> */
.L_x_2558:
        /* <DEDUP_REMOVED lines=14> */
.L_x_2559:
        /* <DEDUP_REMOVED lines=8> */
.L_x_2560:
        /* <DEDUP_REMOVED lines=13> */
.L_x_2561:
[----:B------:R-:W-:Y:S05]  /*1c080*/  BRA `(.L_x_2562) ;  /* 0xffffffb800c47947 */ /* 0x000fea000383ffff */
.L_x_2478:
[----:B0-----:R0:W2:Y:S02]  /*1c090*/  SYNCS.PHASECHK.TRANS64.TRYWAIT P0, [R22+URZ+0x38820], R3 ;  /* 0x03882003160075a7 */ /* 0x0010a4000800017f */
[----:B--2---:R-:W-:Y:S05]  /*1c0a0*/  @!P0 NANOSLEEP.SYNCS 0x989680 ;  /* 0x009896800000895d */ /* 0x004fea0003900000 */
[----:B------:R-:W2:Y:S02]  /*1c0b0*/  @!P0 SYNCS.PHASECHK.TRANS64 P0, [R22+URZ+0x38820], R3 ;  /* 0x03882003160085a7 */ /* 0x000ea4000800007f */
[----:B--2---:R-:W-:Y:S05]  /*1c0c0*/  @!P0 BRA `(.L_x_2478) ;  /* 0xfffffffc00f08947 */ /* 0x004fea000383ffff */
[----:B------:R-:W-:Y:S05]  /*1c0d0*/  BRA `(.L_x_2563) ;  /* 0xffffffbc00407947 */ /* 0x000fea000383ffff */
.L_x_2483:
[----:B0-----:R0:W1:Y:S02]  /*1c0e0*/  SYNCS.PHASECHK.TRANS64.TRYWAIT P0, [R6+URZ+0x38840], R3 ;  /* 0x03884003060075a7 */ /* 0x001064000800017f */
[----:B-1----:R-:W-:Y:S05]  /*1c0f0*/  @!P0 NANOSLEEP.SYNCS 0x989680 ;  /* 0x009896800000895d */ /* 0x002fea0003900000 */
[----:B------:R-:W1:Y:S02]  /*1c100*/  @!P0 SYNCS.PHASECHK.TRANS64 P0, [R6+URZ+0x38840], R3 ;  /* 0x03884003060085a7 */ /* 0x000e64000800007f */
[----:B-1----:R-:W-:Y:S05]  /*1c110*/  @!P0 BRA `(.L_x_2483) ;  /* 0xfffffffc00f08947 */ /* 0x002fea000383ffff */
[----:B------:R-:W-:Y:S05]  /*1c120*/  BRA `(.L_x_2564) ;  /* 0xffffffc000207947 */ /* 0x000fea000383ffff */
.L_x_2484:
        /* <DEDUP_REMOVED lines=8> */
.L_x_2566:
[----:B------:R-:W-:Y:S05]  /*1c1b0*/  BSYNC B1 ;  /* 0x0000000000017941 */ /* 0x000fea0003800000 */
.L_x_2565:
        /* <DEDUP_REMOVED lines=12> */
.L_x_2567:
        /* <DEDUP_REMOVED lines=13> */
.L_x_2568:
        /* <DEDUP_REMOVED lines=14> */
.L_x_2569:
[----:B------:R-:W-:Y:S01]  /*1c430*/  MOV R13, R10 ;  /* 0x0000000a000d7202 */ /* 0x000fe20000000f00 */
[----:B------:R-:W-:Y:S02]  /*1c440*/  IMAD.MOV.U32 R12, RZ, RZ, 0x2 ;  /* 0x00000002ff0c7424 */ /* 0x000fe400078e00ff */
[----:B------:R-:W-:-:S07]  /*1c450*/  IMAD.MOV.U32 R2, RZ, RZ, R14 ;  /* 0x000000ffff027224 */ /* 0x000fce00078e000e */
[----:B------:R-:W-:Y:S05]  /*1c460*/  WARPSYNC.COLLECTIVE R15, `(.L_x_2570) ;  /* 0x000000000f087348 */ /* 0x000fea0003c00000 */
[----:B------:R0:W1:Y:S02]  /*1c470*/  SHFL.IDX P6, R14, R13, R12, R11 ;  /* 0x0000000c0d0e7389 */ /* 0x00006400000c000b */
[----:B01----:R-:W-:Y:S01]  /*1c480*/  ENDCOLLECTIVE ;  /* 0x000000000000791b */ /* 0x003fe20003800000 */
.L_x_2570:
        /* <DEDUP_REMOVED lines=14> */
.L_x_2571:
[----:B------:R-:W-:Y:S02]  /*1c570*/  IMAD.MOV.U32 R13, RZ, RZ, R10 ;  /* 0x000000ffff0d7224 */ /* 0x000fe400078e000a */
[----:B------:R-:W-:Y:S02]  /*1c580*/  IMAD.MOV.U32 R12, RZ, RZ, 0x3 ;  /* 0x00000003ff0c7424 */ /* 0x000fe400078e00ff */
[----:B------:R-:W-:-:S07]  /*1c590*/  IMAD.MOV.U32 R2, RZ, RZ, R14 ;  /* 0x000000ffff027224 */ /* 0x000fce00078e000e */
[----:B------:R-:W-:Y:S05]  /*1c5a0*/  WARPSYNC.COLLECTIVE R15, `(.L_x_2572) ;  /* 0x000000000f087348 */ /* 0x000fea0003c00000 */
[----:B------:R0:W1:Y:S02]  /*1c5b0*/  SHFL.IDX P6, R14, R13, R12, R11 ;  /* 0x0000000c0d0e7389 */ /* 0x00006400000c000b */
[----:B01----:R-:W-:Y:S01]  /*1c5c0*/  ENDCOLLECTIVE ;  /* 0x000000000000791b */ /* 0x003fe20003800000 */
.L_x_2572:
        /* <DEDUP_REMOVED lines=14> */
.L_x_2573:
[----:B------:R-:W-:Y:S02]  /*1c6b0*/  IMAD.MOV.U32 R13, RZ, RZ, R10 ;  /* 0x000000ffff0d7224 */ /* 0x000fe400078e000a */
[----:B------:R-:W-:Y:S02]  /*1c6c0*/  IMAD.MOV.U32 R12, RZ, RZ, 0x4 ;  /* 0x00000004ff0c7424 */ /* 0x000fe400078e00ff */
[----:B------:R-:W-:-:S07]  /*1c6d0*/  IMAD.MOV.U32 R2, RZ, RZ, R14 ;  /* 0x000000ffff027224 */ /* 0x000fce00078e000e */
[----:B------:R-:W-:Y:S05]  /*1c6e0*/  WARPSYNC.COLLECTIVE R15, `(.L_x_2574) ;  /* 0x000000000f087348 */ /* 0x000fea0003c00000 */
[----:B------:R0:W1:Y:S02]  /*1c6f0*/  SHFL.IDX P6, R14, R13, R12, R11 ;  /* 0x0000000c0d0e7389 */ /* 0x00006400000c000b */
[----:B01----:R-:W-:Y:S01]  /*1c700*/  ENDCOLLECTIVE ;  /* 0x000000000000791b */ /* 0x003fe20003800000 */
.L_x_2574:
        /* <DEDUP_REMOVED lines=17> */
.L_x_2575:
[----:B------:R-:W-:Y:S01]  /*1c820*/  IMAD.MOV.U32 R2, RZ, RZ, R14 ;  /* 0x000000ffff027224 */ /* 0x000fe200078e000e */
[----:B------:R-:W-:Y:S06]  /*1c830*/  BRA `(.L_x_2576) ;  /* 0xffffffbc006c7947 */ /* 0x000fec000383ffff */
.L_x_2489:
[----:B-1----:R1:W2:Y:S02]  /*1c840*/  SYNCS.PHASECHK.TRANS64.TRYWAIT P0, [R6+URZ+0x38860], R2 ;  /* 0x03886002060075a7 */ /* 0x0022a4000800017f */
[----:B--2---:R-:W-:Y:S05]  /*1c850*/  @!P0 NANOSLEEP.SYNCS 0x989680 ;  /* 0x009896800000895d */ /* 0x004fea0003900000 */
[----:B------:R-:W2:Y:S02]  /*1c860*/  @!P0 SYNCS.PHASECHK.TRANS64 P0, [R6+URZ+0x38860], R2 ;  /* 0x03886002060085a7 */ /* 0x000ea4000800007f */
[----:B--2---:R-:W-:Y:S05]  /*1c870*/  @!P0 BRA `(.L_x_2489) ;  /* 0xfffffffc00f08947 */ /* 0x004fea000383ffff */
[----:B------:R-:W-:Y:S05]  /*1c880*/  BRA `(.L_x_2577) ;  /* 0xffffffbc00e47947 */ /* 0x000fea000383ffff */
.L_x_2490:
        /* <DEDUP_REMOVED lines=8> */
.L_x_2579:
[----:B------:R-:W-:Y:S05]  /*1c910*/  BSYNC B1 ;  /* 0x0000000000017941 */ /* 0x000fea0003800000 */
.L_x_2578:
[----:B------:R-:W-:Y:S01]  /*1c920*/  MOV R13, R18 ;  /* 0x00000012000d7202 */ /* 0x000fe20000000f00 */
        /* <DEDUP_REMOVED lines=8> */
.L_x_2580:
[----:B------:R-:W-:Y:S02]  /*1c9b0*/  IMAD.MOV.U32 R13, RZ, RZ, R24 ;  /* 0x000000ffff0d7224 */ /* 0x000fe400078e0018 */
[----:B------:R-:W-:Y:S02]  /*1c9c0*/  IMAD.MOV.U32 R12, RZ, RZ, 0x1 ;  /* 0x00000001ff0c7424 */ /* 0x000fe400078e00ff */
[----:B------:R-:W-:-:S07]  /*1c9d0*/  IMAD.MOV.U32 R2, RZ, RZ, R14 ;  /* 0x000000ffff027224 */ /* 0x000fce00078e000e */
[----:B------:R-:W-:Y:S05]  /*1c9e0*/  WARPSYNC.COLLECTIVE R15, `(.L_x_2581) ;  /* 0x000000000f087348 */ /* 0x000fea0003c00000 */
[----:B------:R0:W1:Y:S02]  /*1c9f0*/  SHFL.IDX P6, R14, R13, R12, R11 ;  /* 0x0000000c0d0e7389 */ /* 0x00006400000c000b */
[----:B01----:R-:W-:Y:S01]  /*1ca00*/  ENDCOLLECTIVE ;  /* 0x000000000000791b */ /* 0x003fe20003800000 */
.L_x_2581:
        /* <DEDUP_REMOVED lines=18> */
.L_x_2582:
[----:B------:R-:W-:Y:S02]  /*1cb30*/  IMAD.MOV.U32 R13, RZ, RZ, R24 ;  /* 0x000000ffff0d7224 */ /* 0x000fe400078e0018 */
[----:B------:R-:W-:Y:S02]  /*1cb40*/  IMAD.MOV.U32 R12, RZ, RZ, 0x2 ;  /* 0x00000002ff0c7424 */ /* 0x000fe400078e00ff */
[----:B------:R-:W-:-:S07]  /*1cb50*/  IMAD.MOV.U32 R2, RZ, RZ, R14 ;  /* 0x000000ffff027224 */ /* 0x000fce00078e000e */
[----:B------:R-:W-:Y:S05]  /*1cb60*/  WARPSYNC.COLLECTIVE R15, `(.L_x_2583) ;  /* 0x000000000f087348 */ /* 0x000fea0003c00000 */
[----:B------:R0:W1:Y:S02]  /*1cb70*/  SHFL.IDX P6, R14, R13, R12, R11 ;  /* 0x0000000c0d0e7389 */ /* 0x00006400000c000b */
[----:B01----:R-:W-:Y:S01]  /*1cb80*/  ENDCOLLECTIVE ;  /* 0x000000000000791b */ /* 0x003fe20003800000 */
.L_x_2583:
        /* <DEDUP_REMOVED lines=18> */
.L_x_2584:
[----:B------:R-:W-:Y:S02]  /*1ccb0*/  IMAD.MOV.U32 R13, RZ, RZ, R24 ;  /* 0x000000ffff0d7224 */ /* 0x000fe400078e0018 */
[----:B------:R-:W-:Y:S02]  /*1ccc0*/  IMAD.MOV.U32 R12, RZ, RZ, 0x3 ;  /* 0x00000003ff0c7424 */ /* 0x000fe400078e00ff */
[----:B------:R-:W-:-:S07]  /*1ccd0*/  IMAD.MOV.U32 R2, RZ, RZ, R14 ;  /* 0x000000ffff027224 */ /* 0x000fce00078e000e */
[----:B------:R-:W-:Y:S05]  /*1cce0*/  WARPSYNC.COLLECTIVE R15, `(.L_x_2585) ;  /* 0x000000000f087348 */ /* 0x000fea0003c00000 */
[----:B------:R0:W1:Y:S02]  /*1ccf0*/  SHFL.IDX P6, R14, R13, R12, R11 ;  /* 0x0000000c0d0e7389 */ /* 0x00006400000c000b */
[----:B01----:R-:W-:Y:S01]  /*1cd00*/  ENDCOLLECTIVE ;  /* 0x000000000000791b */ /* 0x003fe20003800000 */
.L_x_2585:
[----:B------:R-:W-:-:S05]  /*1cd10*/  IADD3 R2, P0, R2, R0, RZ ;  /* 0x0000000002027210 */ /* 0x000fca0007f1e0ff */
        /* <DEDUP_REMOVED lines=17> */
.L_x_2586:
[----:B------:R-:W-:Y:S02]  /*1ce30*/  IMAD.MOV.U32 R13, RZ, RZ, R24 ;  /* 0x000000ffff0d7224 */ /* 0x000fe400078e0018 */
[----:B------:R-:W-:Y:S02]  /*1ce40*/  IMAD.MOV.U32 R12, RZ, RZ, 0x4 ;  /* 0x00000004ff0c7424 */ /* 0x000fe400078e00ff */
[----:B------:R-:W-:-:S07]  /*1ce50*/  IMAD.MOV.U32 R2, RZ, RZ, R14 ;  /* 0x000000ffff027224 */ /* 0x000fce00078e000e */
[----:B------:R-:W-:Y:S05]  /*1ce60*/  WARPSYNC.COLLECTIVE R15, `(.L_x_2587) ;  /* 0x000000000f087348 */ /* 0x000fea0003c00000 */
[----:B------:R0:W1:Y:S02]  /*1ce70*/  SHFL.IDX P6, R14, R13, R12, R11 ;  /* 0x0000000c0d0e7389 */ /* 0x00006400000c000b */
[----:B01----:R-:W-:Y:S01]  /*1ce80*/  ENDCOLLECTIVE ;  /* 0x000000000000791b */ /* 0x003fe20003800000 */
.L_x_2587:
        /* <DEDUP_REMOVED lines=13> */
.L_x_2588:
        /* <DEDUP_REMOVED lines=9> */
.L_x_2498:
[----:B0-----:R0:W2:Y:S02]  /*1cff0*/  SYNCS.PHASECHK.TRANS64.TRYWAIT P0, [R4+URZ+0x38860], R3 ;  /* 0x03886003040075a7 */ /* 0x0010a4000800017f */
[----:B--2---:R-:W-:Y:S05]  /*1d000*/  @!P0 NANOSLEEP.SYNCS 0x989680 ;  /* 0x009896800000895d */ /* 0x004fea0003900000 */
[----:B------:R-:W2:Y:S02]  /*1d010*/  @!P0 SYNCS.PHASECHK.TRANS64 P0, [R4+URZ+0x38860], R3 ;  /* 0x03886003040085a7 */ /* 0x000ea4000800007f */
[----:B--2---:R-:W-:Y:S05]  /*1d020*/  @!P0 BRA `(.L_x_2498) ;  /* 0xfffffffc00f08947 */ /* 0x004fea000383ffff */
[----:B------:R-:W-:Y:S05]  /*1d030*/  BRA `(.L_x_2590) ;  /* 0xffffffc000247947 */ /* 0x000fea000383ffff */
.L_x_2499:
        /* <DEDUP_REMOVED lines=8> */
.L_x_2592:
[----:B------:R-:W-:Y:S05]  /*1d0c0*/  BSYNC B0 ;  /* 0x0000000000007941 */ /* 0x000fea0003800000 */
.L_x_2591:
        /* <DEDUP_REMOVED lines=9> */
.L_x_2593:
        /* <DEDUP_REMOVED lines=21> */
.L_x_2594:
[----:B------:R-:W-:Y:S01]  /*1d2b0*/  @!PT LDS RZ, [RZ] ;  /* 0x00000000fffff984 */ /* 0x000fe20000000800 */
[----:B------:R-:W-:Y:S01]  /*1d2c0*/  @!PT LDS RZ, [RZ] ;  /* 0x00000000fffff984 */ /* 0x000fe20000000800 */
[----:B------:R-:W-:Y:S01]  /*1d2d0*/  @!PT LDS RZ, [RZ] ;  /* 0x00000000fffff984 */ /* 0x000fe20000000800 */
[----:B------:R0:W-:Y:S01]  /*1d2e0*/  LDGSTS.E.BYPASS.LTC128B.128 [R0+0x5400], desc[UR38][R2.64+0x100], !P4 ;  /* 0x0540010002007fae */ /* 0x0001e2000e101d66 */
[----:B------:R-:W-:Y:S02]  /*1d2f0*/  ISETP.LT.OR P4, PT, R5, 0x1, P0 ;  /* 0x000000010500780c */ /* 0x000fe40000781670 */
[----:B------:R-:W-:-:S11]  /*1d300*/  MOV R13, R18 ;  /* 0x00000012000d7202 */ /* 0x000fd60000000f00 */
[----:B------:R0:W-:Y:S01]  /*1d310*/  LDGSTS.E.BYPASS.LTC128B.128 [R0+0x7c00], desc[UR38][R2.64+0x180], !P4 ;  /* 0x07c0018002007fae */ /* 0x0001e2000e101d66 */
[----:B------:R-:W-:-:S07]  /*1d320*/  IMAD.MOV.U32 R7, RZ, RZ, R14 ;  /* 0x000000ffff077224 */ /* 0x000fce00078e000e */
[----:B0-----:R-:W-:Y:S05]  /*1d330*/  WARPSYNC.COLLECTIVE R15, `(.L_x_2595) ;  /* 0x000000000f087348 */ /* 0x001fea0003c00000 */
[----:B------:R1:W2:Y:S02]  /*1d340*/  SHFL.IDX P6, R14, R13, R12, R11 ;  /* 0x0000000c0d0e7389 */ /* 0x0002a400000c000b */
[----:B012---:R-:W-:Y:S01]  /*1d350*/  ENDCOLLECTIVE ;  /* 0x000000000000791b */ /* 0x007fe20003800000 */
.L_x_2595:
[----:B------:R-:W-:Y:S02]  /*1d360*/  IMAD.MOV.U32 R13, RZ, RZ, R24 ;  /* 0x000000ffff0d7224 */ /* 0x000fe400078e0018 */
[----:B------:R-:W-:Y:S01]  /*1d370*/  IMAD.MOV.U32 R12, RZ, RZ, 0x2 ;  /* 0x00000002ff0c7424 */ /* 0x000fe200078e00ff */
[----:B------:R-:W-:-:S13]  /*1d380*/  IADD3 R2, P4, R14, R8, RZ ;  /* 0x000000080e027210 */ /* 0x000fda0007f9e0ff */
[----:B------:R-:W-:Y:S05]  /*1d390*/  WARPSYNC.COLLECTIVE R15, `(.L_x_2596) ;  /* 0x000000000f087348 */ /* 0x000fea0003c00000 */
[----:B------:R0:W1:Y:S02]  /*1d3a0*/  SHFL.IDX P6, R14, R13, R12, R11 ;  /* 0x0000000c0d0e7389 */ /* 0x00006400000c000b */
[----:B01----:R-:W-:Y:S01]  /*1d3b0*/  ENDCOLLECTIVE ;  /* 0x000000000000791b */ /* 0x003fe20003800000 */
.L_x_2596:
        /* <DEDUP_REMOVED lines=12> */
.L_x_2597:
        /* <DEDUP_REMOVED lines=14> */
.L_x_2598:
        /* <DEDUP_REMOVED lines=12> */
.L_x_2599:
        /* <DEDUP_REMOVED lines=14> */
.L_x_2600:
        /* <DEDUP_REMOVED lines=12> */
.L_x_2601:
        /* <DEDUP_REMOVED lines=9> */
.L_x_2504:
        /* <DEDUP_REMOVED lines=8> */
.L_x_2604:
[----:B------:R-:W-:Y:S05]  /*1d8d0*/  BSYNC B0 ;  /* 0x0000000000007941 */ /* 0x000fea0003800000 */
.L_x_2603:
[----:B------:R-:W-:Y:S01]  /*1d8e0*/  IMAD.MOV.U32 R13, RZ, RZ, R16 ;  /* 0x000000ffff0d7224 */ /* 0x000fe200078e0010 */
[----:B------:R-:W-:Y:S01]  /*1d8f0*/  MOV R12, 0x1 ;  /* 0x00000001000c7802 */ /* 0x000fe20000000f00 */
[----:B------:R-:W-:Y:S02]  /*1d900*/  IMAD.MOV.U32 R11, RZ, RZ, 0x1f ;  /* 0x0000001fff0b7424 */ /* 0x000fe400078e00ff */
[----:B------:R-:W-:Y:S02]  /*1d910*/  IMAD.MOV.U32 R15, RZ, RZ, -0x1 ;  /* 0xffffffffff0f7424 */ /* 0x000fe400078e00ff */
[----:B------:R-:W-:Y:S02]  /*1d920*/  IMAD.IADD R9, R19, 0x1, R8 ;  /* 0x0000000113097824 */ /* 0x000fe400078e0208 */
[----:B------:R-:W-:-:S07]  /*1d930*/  IMAD.MOV.U32 R0, RZ, RZ, R14 ;  /* 0x000000ffff007224 */ /* 0x000fce00078e000e */
[----:B------:R-:W-:Y:S05]  /*1d940*/  WARPSYNC.COLLECTIVE R15, `(.L_x_2605) ;  /* 0x000000000f087348 */ /* 0x000fea0003c00000 */
[----:B------:R0:W1:Y:S02]  /*1d950*/  SHFL.IDX P6, R14, R13, R12, R11 ;  /* 0x0000000c0d0e7389 */ /* 0x00006400000c000b */
[----:B01----:R-:W-:Y:S01]  /*1d960*/  ENDCOLLECTIVE ;  /* 0x000000000000791b */ /* 0x003fe20003800000 */
.L_x_2605:
        /* <DEDUP_REMOVED lines=24> */
.L_x_2606:
[----:B------:R-:W-:Y:S01]  /*1daf0*/  IMAD.MOV.U32 R12, RZ, RZ, 0x2 ;  /* 0x00000002ff0c7424 */ /* 0x000fe200078e00ff */
[----:B------:R-:W-:-:S05]  /*1db00*/  SEL R14, R14, RZ, P1 ;  /* 0x000000ff0e0e7207 */ /* 0x000fca0000800000 */
[----:B------:R-:W-:-:S04]  /*1db10*/  IMAD.IADD R5, R13, 0x1, R14 ;  /* 0x000000010d057824 */ /* 0x000fc800078e020e */
[----:B------:R-:W-:-:S07]  /*1db20*/  IMAD.MOV.U32 R13, RZ, RZ, R5 ;  /* 0x000000ffff0d7224 */ /* 0x000fce00078e0005 */
[----:B------:R-:W-:Y:S05]  /*1db30*/  WARPSYNC.COLLECTIVE R15, `(.L_x_2607) ;  /* 0x000000000f087348 */ /* 0x000fea0003c00000 */
[----:B------:R0:W1:Y:S02]  /*1db40*/  SHFL.UP P6, R14, R13, R12, R11 ;  /* 0x0400000c0d0e7389 */ /* 0x00006400000c000b */
[----:B01----:R-:W-:Y:S01]  /*1db50*/  ENDCOLLECTIVE ;  /* 0x000000000000791b */ /* 0x003fe20003800000 */
.L_x_2607:
[----:B------:R-:W-:Y:S01]  /*1db60*/  IMAD.MOV.U32 R12, RZ, RZ, 0x4 ;  /* 0x00000004ff0c7424 */ /* 0x000fe200078e00ff */
[----:B------:R-:W-:-:S05]  /*1db70*/  SEL R2, R14, RZ, P2 ;  /* 0x000000ff0e027207 */ /* 0x000fca0001000000 */
[----:B------:R-:W-:-:S04]  /*1db80*/  IMAD.IADD R2, R5, 0x1, R2 ;  /* 0x0000000105027824 */ /* 0x000fc800078e0202 */
[----:B------:R-:W-:-:S07]  /*1db90*/  IMAD.MOV.U32 R13, RZ, RZ, R2 ;  /* 0x000000ffff0d7224 */ /* 0x000fce00078e0002 */
[----:B------:R-:W-:Y:S05]  /*1dba0*/  WARPSYNC.COLLECTIVE R15, `(.L_x_2608) ;  /* 0x000000000f087348 */ /* 0x000fea0003c00000 */
[----:B------:R0:W1:Y:S02]  /*1dbb0*/  SHFL.UP P6, R14, R13, R12, R11 ;  /* 0x0400000c0d0e7389 */ /* 0x00006400000c000b */
[----:B01----:R-:W-:Y:S01]  /*1dbc0*/  ENDCOLLECTIVE ;  /* 0x000000000000791b */ /* 0x003fe20003800000 */
.L_x_2608:
[----:B------:R-:W-:Y:S01]  /*1dbd0*/  IMAD.MOV.U32 R12, RZ, RZ, 0x8 ;  /* 0x00000008ff0c7424 */ /* 0x000fe200078e00ff */
[----:B------:R-:W-:-:S05]  /*1dbe0*/  SEL R3, R14, RZ, P3 ;  /* 0x000000ff0e037207 */ /* 0x000fca0001800000 */
[----:B------:R-:W-:-:S04]  /*1dbf0*/  IMAD.IADD R3, R2, 0x1, R3 ;  /* 0x0000000102037824 */ /* 0x000fc800078e0203 */
[----:B------:R-:W-:-:S07]  /*1dc00*/  IMAD.MOV.U32 R13, RZ, RZ, R3 ;  /* 0x000000ffff0d7224 */ /* 0x000fce00078e0003 */
[----:B------:R-:W-:Y:S05]  /*1dc10*/  WARPSYNC.COLLECTIVE R15, `(.L_x_2609) ;  /* 0x000000000f087348 */ /* 0x000fea0003c00000 */
[----:B------:R0:W1:Y:S02]  /*1dc20*/  SHFL.UP P6, R14, R13, R12, R11 ;  /* 0x0400000c0d0e7389 */ /* 0x00006400000c000b */
[----:B01----:R-:W-:Y:S01]  /*1dc30*/  ENDCOLLECTIVE ;  /* 0x000000000000791b */ /* 0x003fe20003800000 */
.L_x_2609:
[----:B------:R-:W-:Y:S01]  /*1dc40*/  IMAD.MOV.U32 R12, RZ, RZ, 0x10 ;  /* 0x00000010ff0c7424 */ /* 0x000fe200078e00ff */
[----:B------:R-:W-:-:S05]  /*1dc50*/  SEL R14, R14, RZ, P4 ;  /* 0x000000ff0e0e7207 */ /* 0x000fca0002000000 */
[----:B------:R-:W-:-:S04]  /*1dc60*/  IMAD.IADD R5, R3, 0x1, R14 ;  /* 0x0000000103057824 */ /* 0x000fc800078e020e */
[----:B------:R-:W-:-:S07]  /*1dc70*/  IMAD.MOV.U32 R13, RZ, RZ, R5 ;  /* 0x000000ffff0d7224 */ /* 0x000fce00078e0005 */
[----:B------:R-:W-:Y:S05]  /*1dc80*/  WARPSYNC.COLLECTIVE R15, `(.L_x_2610) ;  /* 0x000000000f087348 */ /* 0x000fea0003c00000 */
[----:B------:R0:W1:Y:S02]  /*1dc90*/  SHFL.UP P6, R14, R13, R12, R11 ;  /* 0x0400000c0d0e7389 */ /* 0x00006400000c000b */
[----:B01----:R-:W-:Y:S01]  /*1dca0*/  ENDCOLLECTIVE ;  /* 0x000000000000791b */ /* 0x003fe20003800000 */
.L_x_2610:
[----:B------:R-:W-:Y:S02]  /*1dcb0*/  IMAD.MOV.U32 R12, RZ, RZ, 0x1f ;  /* 0x0000001fff0c7424 */ /* 0x000fe400078e00ff */
[----:B------:R-:W-:Y:S01]  /*1dcc0*/  IMAD.MOV.U32 R11, RZ, RZ, 0x1f ;  /* 0x0000001fff0b7424 */ /* 0x000fe200078e00ff */
[----:B------:R-:W-:-:S04]  /*1dcd0*/  SEL R2, R14, RZ, P5 ;  /* 0x000000ff0e027207 */ /* 0x000fc80002800000 */
[----:B------:R-:W-:-:S05]  /*1dce0*/  IADD3 R2, R5, R2, RZ ;  /* 0x0000000205027210 */ /* 0x000fca0007ffe0ff */
[----:B------:R-:W-:-:S07]  /*1dcf0*/  IMAD.MOV.U32 R13, RZ, RZ, R2 ;  /* 0x000000ffff0d7224 */ /* 0x000fce00078e0002 */
[----:B------:R-:W-:Y:S05]  /*1dd00*/  WARPSYNC.COLLECTIVE R15, `(.L_x_2611) ;  /* 0x000000000f087348 */ /* 0x000fea0003c00000 */
[----:B------:R0:W1:Y:S02]  /*1dd10*/  SHFL.IDX P6, R14, R13, R12, R11 ;  /* 0x0000000c0d0e7389 */ /* 0x00006400000c000b */
[----:B01----:R-:W-:Y:S01]  /*1dd20*/  ENDCOLLECTIVE ;  /* 0x000000000000791b */ /* 0x003fe20003800000 */
.L_x_2611:
[----:B------:R-:W-:Y:S05]  /*1dd30*/  BRA `(.L_x_2612) ;  /* 0xffffffbc00407947 */ /* 0x000fea000383ffff */
.L_x_2507:
[----:B------:R-:W-:Y:S01]  /*1dd40*/  BSSY B0, `(.L_x_2613) ;  /* 0x0000007000007945 */ /* 0x000fe20003800000 */
[----:B------:R-:W-:Y:S02]  /*1dd50*/  IMAD.MOV.U32 R12, RZ, RZ, 0x1 ;  /* 0x00000001ff0c7424 */ /* 0x000fe400078e00ff */
[----:B------:R-:W-:Y:S02]  /*1dd60*/  IMAD.MOV.U32 R11, RZ, RZ, RZ ;  /* 0x000000ffff0b7224 */ /* 0x000fe400078e00ff */
[----:B------:R-:W-:-:S07]  /*1dd70*/  IMAD.MOV.U32 R15, RZ, RZ, -0x1 ;  /* 0xffffffffff0f7424 */ /* 0x000fce00078e00ff */
[----:B------:R-:W-:Y:S05]  /*1dd80*/  WARPSYNC.COLLECTIVE R15, `(.L_x_2614) ;  /* 0x000000000f087348 */ /* 0x000fea0003c00000 */
[----:B------:R0:W1:Y:S02]  /*1dd90*/  SHFL.UP P6, R14, R13, R12, R11 ;  /* 0x0400000c0d0e7389 */ /* 0x00006400000c000b */
[----:B01----:R-:W-:Y:S01]  /*1dda0*/  ENDCOLLECTIVE ;  /* 0x000000000000791b */ /* 0x003fe20003800000 */
.L_x_2614:
[----:B------:R-:W-:Y:S05]  /*1ddb0*/  BSYNC B0 ;  /* 0x0000000000007941 */ /* 0x000fea0003800000 */
.L_x_2613:
        /* <DEDUP_REMOVED lines=8> */
.L_x_2615:
[----:B------:R-:W-:Y:S01]  /*1de40*/  IMAD.MOV.U32 R12, RZ, RZ, 0x4 ;  /* 0x00000004ff0c7424 */ /* 0x000fe200078e00ff */
[----:B------:R-:W-:-:S05]  /*1de50*/  SEL R2, R14, RZ, P2 ;  /* 0x000000ff0e027207 */ /* 0x000fca0001000000 */
[----:B------:R-:W-:-:S04]  /*1de60*/  IMAD.IADD R2, R13, 0x1, R2 ;  /* 0x000000010d027824 */ /* 0x000fc800078e0202 */
[----:B------:R-:W-:-:S07]  /*1de70*/  IMAD.MOV.U32 R13, RZ, RZ, R2 ;  /* 0x000000ffff0d7224 */ /* 0x000fce00078e0002 */
[----:B------:R-:W-:Y:S05]  /*1de80*/  WARPSYNC.COLLECTIVE R15, `(.L_x_2616) ;  /* 0x000000000f087348 */ /* 0x000fea0003c00000 */
[----:B------:R0:W1:Y:S02]  /*1de90*/  SHFL.UP P6, R14, R13, R12, R11 ;  /* 0x0400000c0d0e7389 */ /* 0x00006400000c000b */
[----:B01----:R-:W-:Y:S01]  /*1dea0*/  ENDCOLLECTIVE ;  /* 0x000000000000791b */ /* 0x003fe20003800000 */
.L_x_2616:
[----:B------:R-:W-:Y:S01]  /*1deb0*/  IMAD.MOV.U32 R12, RZ, RZ, 0x8 ;  /* 0x00000008ff0c7424 */ /* 0x000fe200078e00ff */
[----:B------:R-:W-:-:S05]  /*1dec0*/  SEL R3, R14, RZ, P3 ;  /* 0x000000ff0e037207 */ /* 0x000fca0001800000 */
[----:B------:R-:W-:-:S04]  /*1ded0*/  IMAD.IADD R3, R2, 0x1, R3 ;  /* 0x0000000102037824 */ /* 0x000fc800078e0203 */
[----:B------:R-:W-:-:S07]  /*1dee0*/  IMAD.MOV.U32 R13, RZ, RZ, R3 ;  /* 0x000000ffff0d7224 */ /* 0x000fce00078e0003 */
[----:B------:R-:W-:Y:S05]  /*1def0*/  WARPSYNC.COLLECTIVE R15, `(.L_x_2617) ;  /* 0x000000000f087348 */ /* 0x000fea0003c00000 */
[----:B------:R0:W1:Y:S02]  /*1df00*/  SHFL.UP P6, R14, R13, R12, R11 ;  /* 0x0400000c0d0e7389 */ /* 0x00006400000c000b */
[----:B01----:R-:W-:Y:S01]  /*1df10*/  ENDCOLLECTIVE ;  /* 0x000000000000791b */ /* 0x003fe20003800000 */
.L_x_2617:
[----:B------:R-:W-:Y:S01]  /*1df20*/  IMAD.MOV.U32 R12, RZ, RZ, 0x10 ;  /* 0x00000010ff0c7424 */ /* 0x000fe200078e00ff */
[----:B------:R-:W-:-:S05]  /*1df30*/  SEL R14, R14, RZ, P4 ;  /* 0x000000ff0e0e7207 */ /* 0x000fca0002000000 */
[----:B------:R-:W-:-:S04]  /*1df40*/  IMAD.IADD R5, R3, 0x1, R14 ;  /* 0x0000000103057824 */ /* 0x000fc800078e020e */
[----:B------:R-:W-:-:S07]  /*1df50*/  IMAD.MOV.U32 R13, RZ, RZ, R5 ;  /* 0x000000ffff0d7224 */ /* 0x000fce00078e0005 */
[----:B------:R-:W-:Y:S05]  /*1df60*/  WARPSYNC.COLLECTIVE R15, `(.L_x_2618) ;  /* 0x000000000f087348 */ /* 0x000fea0003c00000 */
[----:B------:R0:W1:Y:S02]  /*1df70*/  SHFL.UP P6, R14, R13, R12, R11 ;  /* 0x0400000c0d0e7389 */ /* 0x00006400000c000b */
[----:B01----:R-:W-:Y:S01]  /*1df80*/  ENDCOLLECTIVE ;  /* 0x000000000000791b */ /* 0x003fe20003800000 */
.L_x_2618:
[----:B------:R-:W-:Y:S02]  /*1df90*/  IMAD.MOV.U32 R12, RZ, RZ, 0x1f ;  /* 0x0000001fff0c7424 */ /* 0x000fe400078e00ff */
[----:B------:R-:W-:Y:S01]  /*1dfa0*/  IMAD.MOV.U32 R11, RZ, RZ, 0x1f ;  /* 0x0000001fff0b7424 */ /* 0x000fe200078e00ff */
[----:B------:R-:W-:-:S05]  /*1dfb0*/  SEL R2, R14, RZ, P5 ;  /* 0x000000ff0e027207 */ /* 0x000fca0002800000 */
[----:B------:R-:W-:-:S05]  /*1dfc0*/  IMAD.IADD R2, R5, 0x1, R2 ;  /* 0x0000000105027824 */ /* 0x000fca00078e0202 */
[----:B------:R-:W-:-:S07]  /*1dfd0*/  MOV R13, R2 ;  /* 0x00000002000d7202 */ /* 0x000fce0000000f00 */
[----:B------:R-:W-:Y:S05]  /*1dfe0*/  WARPSYNC.COLLECTIVE R15, `(.L_x_2619) ;  /* 0x000000000f087348 */ /* 0x000fea0003c00000 */
[----:B------:R0:W1:Y:S02]  /*1dff0*/  SHFL.IDX P6, R14, R13, R12, R11 ;  /* 0x0000000c0d0e7389 */ /* 0x00006400000c000b */
[----:B01----:R-:W-:Y:S01]  /*1e000*/  ENDCOLLECTIVE ;  /* 0x000000000000791b */ /* 0x003fe20003800000 */
.L_x_2619:
[----:B------:R-:W-:Y:S05]  /*1e010*/  BRA `(.L_x_2620) ;  /* 0xffffffbc002c7947 */ /* 0x000fea000383ffff */
.L_x_2509:
[----:B------:R-:W-:Y:S01]  /*1e020*/  BSSY B0, `(.L_x_2621) ;  /* 0x0000006000007945 */ /* 0x000fe20003800000 */
[----:B------:R-:W-:Y:S01]  /*1e030*/  PLOP3.LUT P6, PT, P6, PT, PT, 0x8, 0x0 ;  /* 0x000000000000781c */ /* 0x000fe200037ce170 */
[----:B------:R-:W-:-:S12]  /*1e040*/  IMAD.MOV.U32 R15, RZ, RZ, -0x1 ;  /* 0xffffffffff0f7424 */ /* 0x000fd800078e00ff */
[----:B0-----:R-:W-:Y:S05]  /*1e050*/  WARPSYNC.COLLECTIVE R15, `(.L_x_2622) ;  /* 0x000000000f087348 */ /* 0x001fea0003c00000 */
[----:B------:R-:W-:Y:S01]  /*1e060*/  VOTE.ANY R14, PT, P6 ;  /* 0x00000000000e7806 */ /* 0x000fe200030e0100 */
[----:B0-----:R-:W-:Y:S06]  /*1e070*/  ENDCOLLECTIVE ;  /* 0x000000000000791b */ /* 0x001fec0003800000 */
.L_x_2622:
[----:B------:R-:W-:Y:S05]  /*1e080*/  BSYNC B0 ;  /* 0x0000000000007941 */ /* 0x000fea0003800000 */
.L_x_2621:
        /* <DEDUP_REMOVED lines=8> */
.L_x_2623:
[----:B------:R-:W-:Y:S02]  /*1e110*/  IMAD.IADD R19, R12, 0x1, R19 ;  /* 0x000000010c137824 */ /* 0x000fe400078e0213 */
[----:B------:R-:W-:Y:S02]  /*1e120*/  IMAD.MOV.U32 R13, RZ, RZ, R4 ;  /* 0x000000ffff0d7224 */ /* 0x000fe400078e0004 */
[----:B------:R-:W-:-:S07]  /*1e130*/  IMAD.MOV.U32 R17, RZ, RZ, R14 ;  /* 0x000000ffff117224 */ /* 0x000fce00078e000e */
[----:B------:R-:W-:Y:S05]  /*1e140*/  WARPSYNC.COLLECTIVE R15, `(.L_x_2624) ;  /* 0x000000000f087348 */ /* 0x000fea0003c00000 */
[----:B------:R0:W1:Y:S02]  /*1e150*/  SHFL.IDX P6, R14, R13, R12, R11 ;  /* 0x0000000c0d0e7389 */ /* 0x00006400000c000b */
[----:B01----:R-:W-:Y:S01]  /*1e160*/  ENDCOLLECTIVE ;  /* 0x000000000000791b */ /* 0x003fe20003800000 */
.L_x_2624:
[----:B------:R-:W-:Y:S01]  /*1e170*/  IMAD.MOV.U32 R4, RZ, RZ, R14 ;  /* 0x000000ffff047224 */ /* 0x000fe200078e000e */
[----:B------:R-:W-:Y:S06]  /*1e180*/  BRA `(.L_x_2625) ;  /* 0xffffffbc00107947 */ /* 0x000fec000383ffff */
.L_x_2511:
[----:B------:R-:W-:Y:S01]  /*1e190*/  BSSY B0, `(.L_x_2626) ;  /* 0x0000007000007945 */ /* 0x000fe20003800000 */
[----:B------:R-:W-:Y:S02]  /*1e1a0*/  IMAD.MOV.U32 R13, RZ, RZ, R2 ;  /* 0x000000ffff0d7224 */ /* 0x000fe400078e0002 */
[----:B------:R-:W-:Y:S02]  /*1e1b0*/  IMAD.MOV.U32 R11, RZ, RZ, 0x1f ;  /* 0x0000001fff0b7424 */ /* 0x000fe400078e00ff */
[----:B------:R-:W-:-:S07]  /*1e1c0*/  IMAD.MOV.U32 R15, RZ, RZ, -0x1 ;  /* 0xffffffffff0f7424 */ /* 0x000fce00078e00ff */
[----:B0-23--:R-:W-:Y:S05]  /*1e1d0*/  WARPSYNC.COLLECTIVE R15, `(.L_x_2627) ;  /* 0x000000000f087348 */ /* 0x00dfea0003c00000 */
[----:B------:R1:W4:Y:S02]  /*1e1e0*/  SHFL.IDX P6, R14, R13, R12, R11 ;  /* 0x0000000c0d0e7389 */ /* 0x00032400000c000b */
[----:B01234-:R-:W-:Y:S01]  /*1e1f0*/  ENDCOLLECTIVE ;  /* 0x000000000000791b */ /* 0x01ffe20003800000 */
.L_x_2627:
[----:B------:R-:W-:Y:S05]  /*1e200*/  BSYNC B0 ;  /* 0x0000000000007941 */ /* 0x000fea0003800000 */
.L_x_2626:
[----:B------:R-:W-:Y:S01]  /*1e210*/  IMAD.MOV.U32 R6, RZ, RZ, R14 ;  /* 0x000000ffff067224 */ /* 0x000fe200078e000e */
[----:B------:R-:W-:Y:S06]  /*1e220*/  BRA `(.L_x_2510) ;  /* 0xffffffbc00007947 */ /* 0x000fec000383ffff */
.L_x_2517:
[----:B-1----:R1:W2:Y:S02]  /*1e230*/  SYNCS.PHASECHK.TRANS64.TRYWAIT P0, [R4+URZ+0x38820], R0 ;  /* 0x03882000040075a7 */ /* 0x0022a4000800017f */
[----:B--2---:R-:W-:Y:S05]  /*1e240*/  @!P0 NANOSLEEP.SYNCS 0x989680 ;  /* 0x009896800000895d */ /* 0x004fea0003900000 */
[----:B------:R-:W2:Y:S02]  /*1e250*/  @!P0 SYNCS.PHASECHK.TRANS64 P0, [R4+URZ+0x38820], R0 ;  /* 0x03882000040085a7 */ /* 0x000ea4000800007f */
[----:B--2---:R-:W-:Y:S05]  /*1e260*/  @!P0 BRA `(.L_x_2517) ;  /* 0xfffffffc00f08947 */ /* 0x004fea000383ffff */
[----:B------:R-:W-:Y:S05]  /*1e270*/  BRA `(.L_x_2628) ;  /* 0xffffffc400587947 */ /* 0x000fea000383ffff */
.L_x_2518:
        /* <DEDUP_REMOVED lines=8> */
[----:B01----:R-:W-:Y:S05]  /*1e300*/  WARPSYNC.COLLECTIVE R15, `(.L_x_2630) ;  /* 0x000000000f087348 */ /* 0x003fea0003c00000 */
[----:B------:R2:W3:Y:S02]  /*1e310*/  SHFL.IDX P6, R14, R13, R12, R11 ;  /* 0x0000000c0d0e7389 */ /* 0x0004e400000c000b */
[----:B0123--:R-:W-:Y:S01]  /*1e320*/  ENDCOLLECTIVE ;  /* 0x000000000000791b */ /* 0x00ffe20003800000 */
.L_x_2630:
[----:B------:R-:W-:Y:S05]  /*1e330*/  BSYNC B0 ;  /* 0x0000000000007941 */ /* 0x000fea0003800000 */
.L_x_2629:
[----:B------:R-:W-:Y:S05]  /*1e340*/  BRA `(.L_x_2631) ;  /* 0xffffffc400407947 */ /* 0x000fea000383ffff */
.L_x_2521:
[----:B------:R-:W-:Y:S01]  /*1e350*/  BSSY B1, `(.L_x_2632) ;  /* 0x0000006000017945 */ /* 0x000fe20003800000 */
[----:B------:R-:W-:-:S07]  /*1e360*/  IMAD.MOV.U32 R15, RZ, RZ, -0x1 ;  /* 0xffffffffff0f7424 */ /* 0x000fce00078e00ff */
[----:B01----:R-:W-:Y:S05]  /*1e370*/  WARPSYNC.COLLECTIVE R15, `(.L_x_2633) ;  /* 0x000000000f0c7348 */ /* 0x003fea0003c00000 */
[----:B------:R-:W-:Y:S02]  /*1e380*/  ELECT P6, UR62, PT ;  /* 0x00000000003e782f */ /* 0x000fe400038c0000 */
[----:B------:R-:W-:Y:S01]  /*1e390*/  MOV R14, UR62 ;  /* 0x0000003e000e7c02 */ /* 0x000fe20008000f00 */
[----:B01----:R-:W-:Y:S10]  /*1e3a0*/  ENDCOLLECTIVE ;  /* 0x000000000000791b */ /* 0x003ff40003800000 */
.L_x_2633:
[----:B------:R-:W-:Y:S05]  /*1e3b0*/  BSYNC B1 ;  /* 0x0000000000017941 */ /* 0x000fea0003800000 */
.L_x_2632:
[----:B------:R-:W-:Y:S05]  /*1e3c0*/  BRA `(.L_x_2634) ;  /* 0xffffffc400387947 */ /* 0x000fea000383ffff */
.L_x_2523:
[----:B-1----:R1:W2:Y:S02]  /*1e3d0*/  SYNCS.PHASECHK.TRANS64.TRYWAIT P1, [R5+URZ+0x38840], R0 ;  /* 0x03884000050075a7 */ /* 0x0022a4000802017f */
[----:B--2---:R-:W-:Y:S05]  /*1e3e0*/  @!P1 NANOSLEEP.SYNCS 0x989680 ;  /* 0x009896800000995d */ /* 0x004fea0003900000 */
[----:B------:R-:W2:Y:S02]  /*1e3f0*/  @!P1 SYNCS.PHASECHK.TRANS64 P1, [R5+URZ+0x38840], R0 ;  /* 0x03884000050095a7 */ /* 0x000ea4000802007f */
[----:B--2---:R-:W-:Y:S05]  /*1e400*/  @!P1 BRA `(.L_x_2523) ;  /* 0xfffffffc00f09947 */ /* 0x004fea000383ffff */
[----:B------:R-:W-:Y:S05]  /*1e410*/  BRA `(.L_x_2635) ;  /* 0xffffffc400607947 */ /* 0x000fea000383ffff */
.L_x_2525:
[----:B--2---:R2:W3:Y:S02]  /*1e420*/  SYNCS.PHASECHK.TRANS64.TRYWAIT P1, [R27+URZ+0x38840], R2 ;  /* 0x038840021b0075a7 */ /* 0x0044e4000802017f */
[----:B---3--:R-:W-:Y:S05]  /*1e430*/  @!P1 NANOSLEEP.SYNCS 0x989680 ;  /* 0x009896800000995d */ /* 0x008fea0003900000 */
[----:B------:R-:W3:Y:S02]  /*1e440*/  @!P1 SYNCS.PHASECHK.TRANS64 P1, [R27+URZ+0x38840], R2 ;  /* 0x038840021b0095a7 */ /* 0x000ee4000802007f */
[----:B---3--:R-:W-:Y:S05]  /*1e450*/  @!P1 BRA `(.L_x_2525) ;  /* 0xfffffffc00f09947 */ /* 0x008fea000383ffff */
[----:B------:R-:W-:Y:S05]  /*1e460*/  BRA `(.L_x_2636) ;  /* 0xffffffc4006c7947 */ /* 0x000fea000383ffff */
.L_x_2527:
[----:B---3--:R3:W4:Y:S02]  /*1e470*/  SYNCS.PHASECHK.TRANS64.TRYWAIT P1, [R5+URZ+0x38860], R0 ;  /* 0x03886000050075a7 */ /* 0x008724000802017f */
[----:B----4-:R-:W-:Y:S05]  /*1e480*/  @!P1 NANOSLEEP.SYNCS 0x989680 ;  /* 0x009896800000995d */ /* 0x010fea0003900000 */
[----:B------:R-:W4:Y:S02]  /*1e490*/  @!P1 SYNCS.PHASECHK.TRANS64 P1, [R5+URZ+0x38860], R0 ;  /* 0x03886000050095a7 */ /* 0x000f24000802007f */
[----:B----4-:R-:W-:Y:S05]  /*1e4a0*/  @!P1 BRA `(.L_x_2527) ;  /* 0xfffffffc00f09947 */ /* 0x010fea000383ffff */
[----:B------:R-:W-:Y:S05]  /*1e4b0*/  BRA `(.L_x_2637) ;  /* 0xffffffc400687947 */ /* 0x000fea000383ffff */
.L_x_2638:
        /* <DEDUP_REMOVED lines=12> */
.L_x_15962:


//--------------------- .text._ZN7cutlass13device_kernelIN5flash11enable_sm90INS1_16FlashAttnFwdSm90INS1_25CollectiveMainloopFwdSm90ILi2EN4cute5tupleIJNS5_1CILi1EEES8_S8_EEENS6_IJNS7_ILi128EEENS7_ILi80EEENS7_ILi256EEEEEELi256ENS_10bfloat16_tEfNS_4arch4Sm90ELb1ELb0ELb1ELb1ELb1ELb1ELb0ELb1ELb1ELb1ELb1ELb0EEENS1_21CollectiveEpilogueFwdINS6_IJSA_SC_SB_EEES9_SE_SG_Li256ELb1ELb1ELb1ELb0EEENS1_36VarlenDynamicPersistentTileSchedulerILi128ELi80ELi256ELi128ELb1ELb1ELb1ELb1ELb1ELb1EEEEEEEEEvNT_6ParamsE --------------------------
	.section	.text._ZN7cutlass13device_kernelIN5flash11enable_sm90INS1_16FlashAttnFwdSm90INS1_25CollectiveMainloopFwdSm90ILi2EN4cute5tupleIJNS5_1CILi1EEES8_S8_EEENS6_IJNS7_ILi128EEENS7_ILi80EEENS7_ILi256EEEEEELi256ENS_10bfloat16_tEfNS_4arch4Sm90ELb1ELb0ELb1ELb1ELb1ELb1ELb0ELb1ELb1ELb1ELb1ELb0EEENS1_21CollectiveEpilogueFwdINS6_IJSA_SC_SB_EEES9_SE_SG_Li256ELb1ELb1ELb1ELb0EEENS1_36VarlenDynamicPersistentTileSchedulerILi128ELi80ELi256ELi128ELb1ELb1ELb1ELb1ELb1ELb1EEEEEEEEEvNT_6ParamsE,"ax",@progbits
	.align	128
.text._ZN7cutlass13device_kernelIN5flash11enable_sm90INS1_16FlashAttnFwdSm90INS1_25CollectiveMainloopFwdSm90ILi2EN4cute5tupleIJNS5_1CILi1EEES8_S8_EEENS6_IJNS7_ILi128EEENS7_ILi80EEENS7_ILi256EEEEEELi256ENS_10bfloat16_tEfNS_4arch4Sm90ELb1ELb0ELb1ELb1ELb1ELb1ELb0ELb1ELb1ELb1ELb1ELb0EEENS1_21CollectiveEpilogueFwdINS6_IJSA_SC_SB_EEES9_SE_SG_Li256ELb1ELb1ELb1ELb0EEENS1_36VarlenDynamicPersistentTileSchedulerILi128ELi80ELi256ELi128ELb1ELb1ELb1ELb1ELb1ELb1EEEEEEEEEvNT_6ParamsE:
        .type           _ZN7cutlass13device_kernelIN5flash11enable_sm90INS1_16FlashAttnFwdSm90INS1_25CollectiveMainloopFwdSm90ILi2EN4cute5tupleIJNS5_1CILi1EEES8_S8_EEENS6_IJNS7_ILi128EEENS7_ILi80EEENS7_ILi256EEEEEELi256ENS_10bfloat16_tEfNS_4arch4Sm90ELb1ELb0ELb1ELb1ELb1ELb1ELb0ELb1ELb1ELb1ELb1ELb0EEENS1_21CollectiveEpilogueFwdINS6_IJSA_SC_SB_EEES9_SE_SG_Li256ELb1ELb1ELb1ELb0EEENS1_36VarlenDynamicPersistentTileSchedulerILi128ELi80ELi256ELi128ELb1ELb1ELb1ELb1ELb1ELb1EEEEEEEEEvNT_6ParamsE,@function
        .size           _ZN7cutlass13device_kernelIN5flash11enable_sm90INS1_16FlashAttnFwdSm90INS1_25CollectiveMainloopFwdSm90ILi2EN4cute5tupleIJNS5_1CILi1EEES8_S8_EEENS6_IJNS7_ILi128EEENS7_ILi80EEENS7_ILi256EEEEEELi256ENS_10bfloat16_tEfNS_4arch4Sm90ELb1ELb0ELb1ELb1ELb1ELb1ELb0ELb1ELb1ELb1ELb1ELb0EEENS1_21CollectiveEpilogueFwdINS6_IJSA_SC_SB_EEES9_SE_SG_Li256ELb1ELb1ELb1ELb0EEENS1_36VarlenDynamicPersistentTileSchedulerILi128ELi80ELi256ELi128ELb1ELb1ELb1ELb1ELb1ELb1EEEEEEEEEvNT_6ParamsE,(.L_x_15963 - _ZN7cutlass13device_kernelIN5flash11enable_sm90INS1_16FlashAttnFwdSm90INS1_25CollectiveMainloopFwdSm90ILi2EN4cute5tupleIJNS5_1CILi1EEES8_S8_EEENS6_IJNS7_ILi128EEENS7_ILi80EEENS7_ILi256EEEEEELi256ENS_10bfloat16_tEfNS_4arch4Sm90ELb1ELb0ELb1ELb1ELb1ELb1ELb0ELb1ELb1ELb1ELb1ELb0EEENS1_21CollectiveEpilogueFwdINS6_IJSA_SC_SB_EEES9_SE_SG_Li256ELb1ELb1ELb1ELb0EEENS1_36VarlenDynamicPersistentTileSchedulerILi128ELi80ELi256ELi128ELb1ELb1ELb1ELb1ELb1ELb1EEEEEEEEEvNT_6ParamsE)
        .other          _ZN7cutlass13device_kernelIN5flash11enable_sm90INS1_16FlashAttnFwdSm90INS1_25CollectiveMainloopFwdSm90ILi2EN4cute5tupleIJNS5_1CILi1EEES8_S8_EEENS6_IJNS7_ILi128EEENS7_ILi80EEENS7_ILi256EEEEEELi256ENS_10bfloat16_tEfNS_4arch4Sm90ELb1ELb0ELb1ELb1ELb1ELb1ELb0ELb1ELb1ELb1ELb1ELb0EEENS1_21CollectiveEpilogueFwdINS6_IJSA_SC_SB_EEES9_SE_SG_Li256ELb1ELb1ELb1ELb0EEENS1_36VarlenDynamicPersistentTileSchedulerILi128ELi80ELi256ELi128ELb1ELb1ELb1ELb1ELb1ELb1EEEEEEEEEvNT_6ParamsE,@"STO_CUDA_ENTRY STV_DEFAULT"
_ZN7cutlass13device_kernelIN5flash11enable_sm90INS1_16FlashAttnFwdSm90INS1_25CollectiveMainloopFwdSm90ILi2EN4cute5tupleIJNS5_1CILi1EEES8_S8_EEENS6_IJNS7_ILi128EEENS7_ILi80EEENS7_ILi256EEEEEELi256ENS_10bfloat16_tEfNS_4arch4Sm90ELb1ELb0ELb1ELb1ELb1ELb1ELb0ELb1ELb1ELb1ELb1ELb0EEENS1_21CollectiveEpilogueFwdINS6_IJSA_SC_SB_EEES9_SE_SG_Li256ELb1ELb1ELb1ELb0EEENS1_36VarlenDynamicPersistentTileSchedulerILi128ELi80ELi256ELi128ELb1ELb1ELb1ELb1ELb1ELb1EEEEEEEEEvNT_6ParamsE:
        /* <DEDUP_REMOVED lines=18> */
.L_x_2640:
[----:B------:R-:W-:Y:S05]  /*0120*/  BSYNC B0 ;  /* 0x0000000000007941 */ /* 0x000fea0003800000 */
.L_x_2639:
        /* <DEDUP_REMOVED lines=41> */
.L_x_2641:
        /* <DEDUP_REMOVED lines=22> */
.L_x_2642:
        /* <DEDUP_REMOVED lines=18> */
.L_x_2643:
        /* <DEDUP_REMOVED lines=22> */
.L_x_2644:
        /* <DEDUP_REMOVED lines=22> */
.L_x_2645:
        /* <DEDUP_REMOVED lines=10> */
.L_x_2648:
        /* <DEDUP_REMOVED lines=17> */
[----:B------:R-:W-:Y:S01]  /*0ab0*/  VIADD R0, R0, 0xffffff80 ;  /* 0xffffff8000007836 */ /* 0x000fe20000000000 */
[----:B------:R-:W-:Y:S01]  /*0ac0*/  R2UR UR4, R23 ;  /* 0x00000000170472ca */ /* 0x000fe200000e0000 */
[----:B------:R-:W-:Y:S02]  /*0ad0*/  IMAD.MOV.U32 R213, RZ, RZ, RZ ;  /* 0x000000ffffd57224 */ /* 0x000fe400078e00ff */
[----:B------:R-:W-:Y:S01]  /*0ae0*/  IMAD.MOV.U32 R229, RZ, RZ, RZ ;  /* 0x000000ffffe57224 */ /* 0x000fe200078e00ff */
[----:B0-----:R-:W-:Y:S01]  /*0af0*/  SHF.R.S32.HI R3, RZ, 0x1f, R0 ;  /* 0x0000001fff037819 */ /* 0x001fe20000011400 */
[----:B------:R-:W-:Y:S02]  /*0b00*/  IMAD.MOV.U32 R226, RZ, RZ, RZ ;  /* 0x000000ffffe27224 */ /* 0x000fe400078e00ff */
[----:B------:R-:W-:Y:S01]  /*0b10*/  IMAD.MOV.U32 R220, RZ, RZ, RZ ;  /* 0x000000ffffdc7224 */ /* 0x000fe200078e00ff */
[----:B------:R-:W-:-:S02]  /*0b20*/  LEA.HI R9, R3, R0, RZ, 0x2 ;  /* 0x0000000003097211 */ /* 0x000fc400078f10ff */
[CC--:B------:R-:W-:Y:S02]  /*0b30*/  LEA.HI R4, R3.reuse, R0.reuse, RZ, 0x4 ;  /* 0x0000000003047211 */ /* 0x0c0fe400078f20ff */
[-C--:B------:R-:W-:Y:S01]  /*0b40*/  LEA.HI R225, R3, R0.reuse, RZ, 0x3 ;  /* 0x0000000003e17211 */ /* 0x080fe200078f18ff */
[----:B------:R-:W-:Y:S01]  /*0b50*/  UIADD3 UR4, UR4, 0x14400, URZ ;  /* 0x0001440004047890 */ /* 0x000fe2000fffe03f */
[----:B------:R-:W-:Y:S02]  /*0b60*/  LOP3.LUT R11, R9, 0xfffffffc, RZ, 0xc0, !PT ;  /* 0xfffffffc090b7812 */ /* 0x000fe400078ec0ff */
[CC--:B------:R-:W-:Y:S02]  /*0b70*/  LEA.HI R6, R3.reuse, R0.reuse, RZ, 0x5 ;  /* 0x0000000003067211 */ /* 0x0c0fe400078f28ff */
[----:B------:R-:W-:Y:S01]  /*0b80*/  LEA.HI R8, R3, R0, RZ, 0x6 ;  /* 0x0000000003087211 */ /* 0x000fe200078f30ff */
[----:B------:R-:W-:Y:S01]  /*0b90*/  IMAD.IADD R12, R0, 0x1, -R11 ;  /* 0x00000001000c7824 */ /* 0x000fe200078e0a0b */
[----:B------:R-:W-:Y:S01]  /*0ba0*/  LOP3.LUT R7, R225, 0xfffffff8, RZ, 0xc0, !PT ;  /* 0xfffffff8e1077812 */ /* 0x000fe200078ec0ff */
[----:B------:R-:W-:Y:S01]  /*0bb0*/  IMAD.SHL.U32 R6, R6, 0x20, RZ ;  /* 0x0000002006067824 */ /* 0x000fe200078e00ff */
[----:B------:R-:W-:Y:S01]  /*0bc0*/  SHF.R.S32.HI R225, RZ, 0x3, R225 ;  /* 0x00000003ffe17819 */ /* 0x000fe200000114e1 */
[----:B------:R-:W-:-:S02]  /*0bd0*/  IMAD.SHL.U32 R8, R8, 0x8, RZ ;  /* 0x0000000808087824 */ /* 0x000fc400078e00ff */
[----:B------:R-:W-:Y:S01]  /*0be0*/  IMAD.IADD R16, R0, 0x1, -R7 ;  /* 0x0000000100107824 */ /* 0x000fe200078e0a07 */
[----:B------:R-:W-:Y:S02]  /*0bf0*/  SHF.R.S32.HI R7, RZ, 0x4, R4 ;  /* 0x00000004ff077819 */ /* 0x000fe40000011404 */
[----:B------:R-:W-:Y:S01]  /*0c00*/  LOP3.LUT R6, R6, 0xfffffc00, RZ, 0xc0, !PT ;  /* 0xfffffc0006067812 */ /* 0x000fe200078ec0ff */
[----:B------:R-:W-:Y:S01]  /*0c10*/  IMAD.SHL.U32 R216, R16, 0x4, RZ ;  /* 0x0000000410d87824 */ /* 0x000fe200078e00ff */
[----:B------:R-:W-:-:S03]  /*0c20*/  LOP3.LUT R25, R8, 0xfffffe00, RZ, 0xc0, !PT ;  /* 0xfffffe0008197812 */ /* 0x000fc600078ec0ff */
[C---:B------:R-:W-:Y:S01]  /*0c30*/  VIADD R222, R216.reuse, 0x40 ;  /* 0x00000040d8de7836 */ /* 0x040fe20000000000 */
[----:B------:R-:W-:Y:S01]  /*0c40*/  SHF.R.S32.HI R217, RZ, 0x1f, R216 ;  /* 0x0000001fffd97819 */ /* 0x000fe200000114d8 */
[C---:B------:R-:W-:Y:S02]  /*0c50*/  VIADD R221, R216.reuse, 0x20 ;  /* 0x00000020d8dd7836 */ /* 0x040fe40000000000 */
[C---:B------:R-:W-:Y:S02]  /*0c60*/  IMAD.IADD R214, R216.reuse, 0x1, R222 ;  /* 0x00000001d8d67824 */ /* 0x040fe400078e02de */
[----:B------:R-:W-:Y:S01]  /*0c70*/  VIADD R223, R216, 0x60 ;  /* 0x00000060d8df7836 */ /* 0x000fe20000000000 */
[----:B--2---:R-:W-:Y:S02]  /*0c80*/  R2UR UR5, R2 ;  /* 0x00000000020572ca */ /* 0x004fe400000e0000 */
[----:B------:R-:W-:Y:S02]  /*0c90*/  LEA.HI R2, R3, R0, RZ, 0x7 ;  /* 0x0000000003027211 */ /* 0x000fe400078f38ff */
[----:B------:R-:W-:-:S02]  /*0ca0*/  LOP3.LUT R3, R4, 0x3fffff0, RZ, 0xc0, !PT ;  /* 0x03fffff004037812 */ /* 0x000fc400078ec0ff */
[----:B------:R-:W-:Y:S02]  /*0cb0*/  LOP3.LUT R5, R2, 0xffffff80, RZ, 0xc0, !PT ;  /* 0xffffff8002057812 */ /* 0x000fe400078ec0ff */
[----:B------:R-:W-:-:S03]  /*0cc0*/  LEA.HI R4, R4, R7, RZ, 0x1 ;  /* 0x0000000704047211 */ /* 0x000fc600078f08ff */
[----:B------:R-:W-:Y:S01]  /*0cd0*/  IMAD.IADD R21, R0, 0x1, -R5 ;  /* 0x0000000100157824 */ /* 0x000fe200078e0a05 */
[----:B------:R-:W-:Y:S01]  /*0ce0*/  LOP3.LUT R4, R4, 0x1ffffffe, RZ, 0xc0, !PT ;  /* 0x1ffffffe04047812 */ /* 0x000fe200078ec0ff */
[----:B------:R-:W-:Y:S01]  /*0cf0*/  IMAD.IADD R5, R0, 0x1, -R3 ;  /* 0x0000000100057824 */ /* 0x000fe200078e0a03 */
[----:B------:R-:W-:Y:S01]  /*0d00*/  SHF.R.S32.HI R3, RZ, 0x7, R2 ;  /* 0x00000007ff037819 */ /* 0x000fe20000011402 */
[----:B------:R-:W-:Y:S01]  /*0d10*/  ULOP3.LUT UR5, UR5, 0x1, URZ, 0xfc, !UPT ;  /* 0x0000000105057892 */ /* 0x000fe2000f8efc3f */
[----:B------:R-:W-:Y:S01]  /*0d20*/  SHF.R.S32.HI R9, RZ, 0x1f, R21 ;  /* 0x0000001fff097819 */ /* 0x000fe20000011415 */
[----:B------:R-:W-:Y:S01]  /*0d30*/  IMAD.IADD R4, R7, 0x1, -R4 ;  /* 0x0000000107047824 */ /* 0x000fe200078e0a04 */
[----:B------:R-:W-:Y:S01]  /*0d40*/  LEA.HI R2, R2, R3, RZ, 0x1 ;  /* 0x0000000302027211 */ /* 0x000fe200078f08ff */
[----:B------:R-:W-:Y:S01]  /*0d50*/  IMAD R5, R5, 0x40, R6 ;  /* 0x0000004005057824 */ /* 0x000fe200078e0206 */
[-C--:B------:R-:W-:Y:S01]  /*0d60*/  LEA.HI R10, R9, R21.reuse, RZ, 0x2 ;  /* 0x00000015090a7211 */ /* 0x080fe200078f10ff */
[----:B------:R-:W-:Y:S01]  /*0d70*/  VIADD R7, R225, 0x20 ;  /* 0x00000020e1077836 */ /* 0x000fe20000000000 */
[----:B------:R-:W-:Y:S01]  /*0d80*/  LEA.HI R9, R9, R21, RZ, 0x5 ;  /* 0x0000001509097211 */ /* 0x000fe200078f28ff */
[----:B------:R-:W-:Y:S01]  /*0d90*/  STL [R1+0x13c], R21 ;  /* 0x00013c1501007387 */ /* 0x000fe20000100800 */
[----:B------:R-:W-:-:S02]  /*0da0*/  SHF.R.S32.HI R0, RZ, 0x2, R10 ;  /* 0x00000002ff007819 */ /* 0x000fc4000001140a */
[----:B------:R-:W-:Y:S01]  /*0db0*/  SHF.R.S32.HI R11, RZ, 0x1f, R10 ;  /* 0x0000001fff0b7819 */ /* 0x000fe2000001140a */
[----:B------:R-:W-:Y:S01]  /*0dc0*/  STL [R1+0x8c], R16 ;  /* 0x00008c1001007387 */ /* 0x000fe20000100800 */
[----:B------:R-:W-:Y:S02]  /*0dd0*/  SHF.R.S32.HI R9, RZ, 0x5, R9 ;  /* 0x00000005ff097819 */ /* 0x000fe40000011409 */
[----:B------:R-:W-:Y:S02]  /*0de0*/  LEA.HI R11, R11, R0, RZ, 0x3 ;  /* 0x000000000b0b7211 */ /* 0x000fe400078f18ff */
[----:B------:R-:W-:Y:S02]  /*0df0*/  LOP3.LUT R2, R2, 0x3fffffe, RZ, 0xc0, !PT ;  /* 0x03fffffe02027812 */ /* 0x000fe400078ec0ff */
[----:B------:R-:W-:Y:S02]  /*0e00*/  LOP3.LUT R11, R11, 0xfffffff8, RZ, 0xc0, !PT ;  /* 0xfffffff80b0b7812 */ /* 0x000fe400078ec0ff */
[----:B------:R-:W-:Y:S01]  /*0e10*/  SHF.R.S32.HI R6, RZ, 0x1f, R7 ;  /* 0x0000001fff067819 */ /* 0x000fe20000011407 */
[----:B------:R-:W-:Y:S01]  /*0e20*/  IMAD.IADD R2, R3, 0x1, -R2 ;  /* 0x0000000103027824 */ /* 0x000fe200078e0a02 */
[----:B------:R-:W-:Y:S01]  /*0e30*/  LOP3.LUT R10, R10, 0x7ffffffc, RZ, 0xc0, !PT ;  /* 0x7ffffffc0a0a7812 */ /* 0x000fe200078ec0ff */
[----:B------:R-:W-:Y:S01]  /*0e40*/  IMAD.IADD R0, R0, 0x1, -R11 ;  /* 0x0000000100007824 */ /* 0x000fe200078e0a0b */
[----:B------:R-:W-:Y:S01]  /*0e50*/  LEA.HI R6, R6, R7, RZ, 0x3 ;  /* 0x0000000706067211 */ /* 0x000fe200078f18ff */
[----:B------:R-:W-:Y:S01]  /*0e60*/  IMAD R3, R4, 0x8, R5 ;  /* 0x0000000804037824 */ /* 0x000fe200078e0205 */
[----:B------:R-:W-:Y:S01]  /*0e70*/  SHF.R.S32.HI R5, RZ, 0x1f, R214 ;  /* 0x0000001fff057819 */ /* 0x000fe200000114d6 */
[----:B------:R-:W-:-:S02]  /*0e80*/  IMAD R9, R9, 0x10, R0 ;  /* 0x0000001009097824 */ /* 0x000fc400078e0200 */
[----:B------:R-:W-:Y:S01]  /*0e90*/  IMAD.SHL.U32 R0, R225, 0x40, RZ ;  /* 0x00000040e1007824 */ /* 0x000fe200078e00ff */
[----:B------:R0:W-:Y:S01]  /*0ea0*/  STL [R1+0x1d0], R3 ;  /* 0x0001d00301007387 */ /* 0x0001e20000100800 */
[----:B------:R-:W-:Y:S01]  /*0eb0*/  IMAD.SHL.U32 R4, R7, 0x40, RZ ;  /* 0x0000004007047824 */ /* 0x000fe200078e00ff */
[----:B------:R-:W-:Y:S01]  /*0ec0*/  LEA.HI R212, R5, R214, RZ, 0x3 ;  /* 0x000000d605d47211 */ /* 0x000fe200078f18ff */
[----:B------:R-:W-:Y:S01]  /*0ed0*/  IMAD.SHL.U32 R6, R6, 0x40, RZ ;  /* 0x0000004006067824 */ /* 0x000fe200078e00ff */
[----:B------:R-:W-:Y:S01]  /*0ee0*/  LOP3.LUT R19, R0, 0x1c0, RZ, 0xc0, !PT ;  /* 0x000001c000137812 */ /* 0x000fe200078ec0ff */
[----:B------:R-:W-:Y:S01]  /*0ef0*/  IMAD R11, R2, 0x40, R9 ;  /* 0x00000040020b7824 */ /* 0x000fe200078e0209 */
[----:B------:R-:W-:Y:S01]  /*0f00*/  LEA.HI R0, R12, R12, RZ, 0x1 ;  /* 0x0000000c0c007211 */ /* 0x000fe200078f08ff */
[----:B------:R-:W-:Y:S01]  /*0f10*/  STL [R1+0x68], R25 ;  /* 0x0000681901007387 */ /* 0x000fe20000100800 */
[----:B------:R-:W-:Y:S01]  /*0f20*/  LOP3.LUT R24, R4, 0x1c0, RZ, 0xc0, !PT ;  /* 0x000001c004187812 */ /* 0x000fe200078ec0ff */
[----:B------:R-:W-:Y:S01]  /*0f30*/  VIADD R9, R225, 0x40 ;  /* 0x00000040e1097836 */ /* 0x000fe20000000000 */
[----:B0-----:R-:W-:Y:S01]  /*0f40*/  LOP3.LUT R3, R0, 0x1ffffffe, RZ, 0xc0, !PT ;  /* 0x1ffffffe00037812 */ /* 0x001fe200078ec0ff */
[----:B------:R-:W-:Y:S01]  /*0f50*/  IMAD.SHL.U32 R16, R16, 0x8, RZ ;  /* 0x0000000810107824 */ /* 0x000fe200078e00ff */
[----:B------:R-:W-:Y:S01]  /*0f60*/  LEA.HI R0, R5, R214, RZ, 0x6 ;  /* 0x000000d605007211 */ /* 0x000fe200078f30ff */
[----:B------:R-:W-:Y:S01]  /*0f70*/  IMAD.IADD R10, R21, 0x1, -R10 ;  /* 0x00000001150a7824 */ /* 0x000fe200078e0a0a */
[----:B------:R-:W-:Y:S01]  /*0f80*/  SHF.R.U32.HI R26, RZ, 0x3, R19 ;  /* 0x00000003ff1a7819 */ /* 0x000fe20000011613 */
[----:B------:R-:W-:Y:S01]  /*0f90*/  IMAD.IADD R3, R12, 0x1, -R3 ;  /* 0x000000010c037824 */ /* 0x000fe200078e0a03 */
[----:B------:R-:W-:Y:S01]  /*0fa0*/  LOP3.LUT R18, R6, 0xfffffe00, RZ, 0xc0, !PT ;  /* 0xfffffe0006127812 */ /* 0x000fe200078ec0ff */
[----:B------:R-:W-:Y:S01]  /*0fb0*/  IMAD.SHL.U32 R4, R0, 0x80, RZ ;  /* 0x0000008000047824 */ /* 0x000fe200078e00ff */
[----:B------:R-:W-:Y:S01]  /*0fc0*/  LOP3.LUT R0, R19, 0x38, R212, 0xf8, !PT ;  /* 0x0000003813007812 */ /* 0x000fe200078ef8d4 */
[----:B------:R-:W-:Y:S01]  /*0fd0*/  IMAD.U32 R12, RZ, RZ, UR4 ;  /* 0x00000004ff0c7e24 */ /* 0x000fe2000f8e00ff */
[----:B------:R-:W-:Y:S01]  /*0fe0*/  SHF.R.S32.HI R2, RZ, 0x1f, R9 ;  /* 0x0000001fff027819 */ /* 0x000fe20000011409 */
[----:B------:R-:W-:Y:S01]  /*0ff0*/  STL [R1+0x64], R18 ;  /* 0x0000641201007387 */ /* 0x000fe20000100800 */
[----:B------:R-:W-:Y:S01]  /*1000*/  LOP3.LUT R5, R0, R26, RZ, 0x3c, !PT ;  /* 0x0000001a00057212 */ /* 0x000fe200078e3cff */
[----:B------:R-:W-:Y:S01]  /*1010*/  IMAD.U32 R0, RZ, RZ, UR5 ;  /* 0x00000005ff007e24 */ /* 0x000fe2000f8e00ff */
[----:B------:R-:W-:Y:S01]  /*1020*/  LOP3.LUT R4, R4, 0xffffe000, RZ, 0xc0, !PT ;  /* 0xffffe00004047812 */ /* 0x000fe200078ec0ff */
[----:B------:R-:W-:Y:S01]  /*1030*/  STL [R1+0x1cc], R11 ;  /* 0x0001cc0b01007387 */ /* 0x000fe20000100800 */
[----:B------:R-:W-:Y:S01]  /*1040*/  LEA.HI R2, R2, R9, RZ, 0x3 ;  /* 0x0000000902027211 */ /* 0x000fe200078f18ff */
[----:B------:R-:W-:Y:S01]  /*1050*/  IMAD.MOV.U32 R6, RZ, RZ, R14 ;  /* 0x000000ffff067224 */ /* 0x000fe200078e000e */
[----:B------:R-:W-:Y:S01]  /*1060*/  SHF.R.U32.HI R20, RZ, 0x3, R24 ;  /* 0x00000003ff147819 */ /* 0x000fe20000011618 */
[----:B------:R-:W-:Y:S01]  /*1070*/  STL [R1+0xa0], RZ ;  /* 0x0000a0ff01007387 */ /* 0x000fe20000100800 */
[----:B------:R-:W-:Y:S01]  /*1080*/  LOP3.LUT R7, R24, 0x38, R212, 0xf8, !PT ;  /* 0x0000003818077812 */ /* 0x000fe200078ef8d4 */
[----:B------:R-:W-:Y:S01]  /*1090*/  IMAD.SHL.U32 R2, R2, 0x40, RZ ;  /* 0x0000004002027824 */ /* 0x000fe200078e00ff */
[----:B------:R-:W-:Y:S01]  /*10a0*/  IADD3 R8, R5, R4, R25 ;  /* 0x0000000405087210 */ /* 0x000fe20007ffe019 */
[----:B------:R0:W-:Y:S01]  /*10b0*/  STL [R1+0x5c], R0 ;  /* 0x00005c0001007387 */ /* 0x0001e20000100800 */
[----:B------:R-:W-:Y:S01]  /*10c0*/  IMAD.MOV.U32 R5, RZ, RZ, R13 ;  /* 0x000000ffff057224 */ /* 0x000fe200078e000d */
[----:B------:R-:W-:Y:S01]  /*10d0*/  LOP3.LUT R7, R7, R20, RZ, 0x3c, !PT ;  /* 0x0000001407077212 */ /* 0x000fe200078e3cff */
[----:B------:R-:W-:Y:S01]  /*10e0*/  IMAD.SHL.U32 R45, R10, 0x2, RZ ;  /* 0x000000020a2d7824 */ /* 0x000fe200078e00ff */
[----:B------:R-:W-:Y:S01]  /*10f0*/  SHF.R.S32.HI R14, RZ, 0x1f, R221 ;  /* 0x0000001fff0e7819 */ /* 0x000fe200000114dd */
[----:B------:R1:W-:Y:S01]  /*1100*/  STL [R1+0x128], R12 ;  /* 0x0001280c01007387 */ /* 0x0003e20000100800 */
[----:B------:R-:W-:Y:S01]  /*1110*/  IADD3 R4, R7, R4, R18 ;  /* 0x0000000407047210 */ /* 0x000fe20007ffe012 */
[----:B------:R-:W-:Y:S01]  /*1120*/  IMAD.MOV.U32 R7, RZ, RZ, R15 ;  /* 0x000000ffff077224 */ /* 0x000fe200078e000f */
[----:B------:R-:W-:Y:S01]  /*1130*/  SHF.R.S32.HI R15, RZ, 0x1f, R222 ;  /* 0x0000001fff0f7819 */ /* 0x000fe200000114de */
[----:B------:R-:W-:Y:S01]  /*1140*/  VIADD R44, R45, 0x8 ;  /* 0x000000082d2c7836 */ /* 0x000fe20000000000 */
[----:B------:R-:W-:Y:S01]  /*1150*/  LOP3.LUT R2, R2, 0xfffffe00, RZ, 0xc0, !PT ;  /* 0xfffffe0002027812 */ /* 0x000fe200078ec0ff */
[----:B0-----:R-:W-:Y:S01]  /*1160*/  IMAD.SHL.U32 R0, R9, 0x40, RZ ;  /* 0x0000004009007824 */ /* 0x001fe200078e00ff */
[----:B------:R-:W-:Y:S01]  /*1170*/  SHF.R.S32.HI R17, RZ, 0x1f, R16 ;  /* 0x0000001fff117819 */ /* 0x000fe20000011410 */
[----:B------:R-:W-:-:S02]  /*1180*/  VIADD R43, R45, 0x10 ;  /* 0x000000102d2b7836 */ /* 0x000fc40000000000 */
[C---:B------:R-:W-:Y:S01]  /*1190*/  VIADD R42, R45.reuse, 0x18 ;  /* 0x000000182d2a7836 */ /* 0x040fe20000000000 */
[----:B------:R-:W-:Y:S01]  /*11a0*/  LOP3.LUT R9, R0, 0x1c0, RZ, 0xc0, !PT ;  /* 0x000001c000097812 */ /* 0x000fe200078ec0ff */
[----:B------:R-:W-:Y:S01]  /*11b0*/  VIADD R41, R45, 0x20 ;  /* 0x000000202d297836 */ /* 0x000fe20000000000 */
[----:B------:R-:W-:Y:S01]  /*11c0*/  LOP3.LUT R0, R19, 0x38, R16, 0xf8, !PT ;  /* 0x0000003813007812 */ /* 0x000fe200078ef810 */
[C---:B------:R-:W-:Y:S01]  /*11d0*/  VIADD R40, R45.reuse, 0x28 ;  /* 0x000000282d287836 */ /* 0x040fe20000000000 */
[----:B-1----:R-:W-:Y:S01]  /*11e0*/  SHF.R.U32.HI R12, RZ, 0x3, R9 ;  /* 0x00000003ff0c7819 */ /* 0x002fe20000011609 */
[----:B------:R-:W-:Y:S01]  /*11f0*/  VIADD R39, R45, 0x30 ;  /* 0x000000302d277836 */ /* 0x000fe20000000000 */
[----:B------:R-:W-:Y:S01]  /*1200*/  LOP3.LUT R13, R25, R0, R26, 0xf6, !PT ;  /* 0x00000000190d7212 */ /* 0x000fe200078ef61a */
[----:B------:R-:W-:Y:S01]  /*1210*/  VIADD R38, R45, 0x38 ;  /* 0x000000382d267836 */ /* 0x000fe20000000000 */
[--C-:B------:R-:W-:Y:S01]  /*1220*/  LOP3.LUT R9, R9, 0x38, R16.reuse, 0xf8, !PT ;  /* 0x0000003809097812 */ /* 0x100fe200078ef810 */
[C---:B------:R-:W-:Y:S01]  /*1230*/  VIADD R37, R45.reuse, 0x40 ;  /* 0x000000402d257836 */ /* 0x040fe20000000000 */
[----:B------:R-:W-:Y:S01]  /*1240*/  LOP3.LUT R0, R24, 0x38, R16, 0xf8, !PT ;  /* 0x0000003818007812 */ /* 0x000fe200078ef810 */
[----:B------:R0:W-:Y:S01]  /*1250*/  STL [R1+0x88], R13 ;  /* 0x0000880d01007387 */ /* 0x0001e20000100800 */
[----:B------:R-:W-:Y:S01]  /*1260*/  LOP3.LUT R9, R2, R9, R12, 0xf6, !PT ;  /* 0x0000000902097212 */ /* 0x000fe200078ef60c */
[C---:B------:R-:W-:Y:S01]  /*1270*/  VIADD R36, R45.reuse, 0x48 ;  /* 0x000000482d247836 */ /* 0x040fe20000000000 */
[----:B------:R-:W-:Y:S01]  /*1280*/  LOP3.LUT R0, R18, R0, R20, 0xf6, !PT ;  /* 0x0000000012007212 */ /* 0x000fe200078ef614 */
[----:B------:R1:W-:Y:S01]  /*1290*/  STL [R1+0x134], R14 ;  /* 0x0001340e01007387 */ /* 0x0003e20000100800 */
[----:B------:R-:W-:-:S02]  /*12a0*/  VIADD R35, R45, 0x50 ;  /* 0x000000502d237836 */ /* 0x000fc40000000000 */
[C---:B------:R-:W-:Y:S01]  /*12b0*/  VIADD R34, R45.reuse, 0x58 ;  /* 0x000000582d227836 */ /* 0x040fe20000000000 */
[----:B------:R2:W-:Y:S01]  /*12c0*/  STL [R1+0x130], R15 ;  /* 0x0001300f01007387 */ /* 0x0005e20000100800 */
[----:B------:R-:W-:Y:S01]  /*12d0*/  VIADD R33, R45, 0x60 ;  /* 0x000000602d217836 */ /* 0x000fe20000000000 */
[----:B0-----:R-:W-:Y:S01]  /*12e0*/  LEA R13, R13, UR4, 0x1 ;  /* 0x000000040d0d7c11 */ /* 0x001fe2000f8e08ff */
[C---:B------:R-:W-:Y:S02]  /*12f0*/  VIADD R32, R45.reuse, 0x68 ;  /* 0x000000682d207836 */ /* 0x040fe40000000000 */
[C---:B------:R-:W-:Y:S01]  /*1300*/  VIADD R31, R45.reuse, 0x70 ;  /* 0x000000702d1f7836 */ /* 0x040fe20000000000 */
[----:B-1----:R-:W-:Y:S01]  /*1310*/  SHF.R.S32.HI R14, RZ, 0x1f, R223 ;  /* 0x0000001fff0e7819 */ /* 0x002fe200000114df */
[C---:B------:R-:W-:Y:S02]  /*1320*/  VIADD R30, R45.reuse, 0x78 ;  /* 0x000000782d1e7836 */ /* 0x040fe40000000000 */
[----:B------:R-:W-:-:S02]  /*1330*/  VIADD R29, R45, 0x80 ;  /* 0x000000802d1d7836 */ /* 0x000fc40000000000 */
[----:B------:R-:W-:Y:S01]  /*1340*/  STL [R1+0x12c], R14 ;  /* 0x00012c0e01007387 */ /* 0x000fe20000100800 */
[C---:B------:R-:W-:Y:S02]  /*1350*/  VIADD R28, R45.reuse, 0x88 ;  /* 0x000000882d1c7836 */ /* 0x040fe40000000000 */
        /* <DEDUP_REMOVED lines=9> */
[C---:B------:R-:W-:Y:S02]  /*13f0*/  VIADD R18, R45.reuse, 0xc0 ;  /* 0x000000c02d127836 */ /* 0x040fe40000000000 */
[C---:B--2---:R-:W-:Y:S01]  /*1400*/  VIADD R15, R45.reuse, 0xc8 ;  /* 0x000000c82d0f7836 */ /* 0x044fe20000000000 */
[----:B0-----:R-:W-:Y:S01]  /*1410*/  SHF.R.S32.HI R2, RZ, 0x3, R212 ;  /* 0x00000003ff027819 */ /* 0x001fe200000114d4 */
[C---:B------:R-:W-:Y:S01]  /*1420*/  VIADD R14, R45.reuse, 0xd0 ;  /* 0x000000d02d0e7836 */ /* 0x040fe20000000000 */
[----:B------:R-:W-:Y:S01]  /*1430*/  LOP3.LUT R212, R212, 0xfffffff8, RZ, 0xc0, !PT ;  /* 0xfffffff8d4d47812 */ /* 0x000fe200078ec0ff */
[C---:B------:R-:W-:Y:S02]  /*1440*/  VIADD R13, R45.reuse, 0xd8 ;  /* 0x000000d82d0d7836 */ /* 0x040fe40000000000 */
[----:B------:R0:W-:Y:S01]  /*1450*/  STL [R1+0x138], R2 ;  /* 0x0001380201007387 */ /* 0x0001e20000100800 */
[C---:B------:R-:W-:Y:S01]  /*1460*/  VIADD R12, R45.reuse, 0xe0 ;  /* 0x000000e02d0c7836 */ /* 0x040fe20000000000 */
[----:B------:R-:W-:Y:S01]  /*1470*/  SHF.R.S32.HI R215, RZ, 0x1f, R212 ;  /* 0x0000001fffd77819 */ /* 0x000fe200000114d4 */
[----:B------:R-:W-:-:S02]  /*1480*/  VIADD R10, R45, 0xe8 ;  /* 0x000000e82d0a7836 */ /* 0x000fc40000000000 */
[----:B------:R-:W-:Y:S02]  /*1490*/  IMAD R3, R3, 0x8, R11 ;  /* 0x0000000803037824 */ /* 0x000fe400078e020b */
[C---:B------:R-:W-:Y:S02]  /*14a0*/  VIADD R19, R16.reuse, 0x80 ;  /* 0x0000008010137836 */ /* 0x040fe40000000000 */
[----:B------:R-:W-:Y:S01]  /*14b0*/  VIADD R22, R16, 0xc0 ;  /* 0x000000c010167836 */ /* 0x000fe20000000000 */
[----:B0-----:R-:W-:Y:S02]  /*14c0*/  LEA R2, R0, UR4, 0x1 ;  /* 0x0000000400027c11 */ /* 0x001fe4000f8e08ff */
[----:B------:R-:W-:Y:S02]  /*14d0*/  LEA R0, R9, UR4, 0x1 ;  /* 0x0000000409007c11 */ /* 0x000fe4000f8e08ff */
[----:B------:R-:W-:Y:S01]  /*14e0*/  SHF.R.S32.HI R9, RZ, 0x1f, R43 ;  /* 0x0000001fff097819 */ /* 0x000fe2000001142b */
[----:B------:R0:W-:Y:S01]  /*14f0*/  STL [R1+0x1c4], R2 ;  /* 0x0001c40201007387 */ /* 0x0001e20000100800 */
[----:B------:R-:W-:-:S02]  /*1500*/  SHF.R.S32.HI R219, RZ, 0x1f, R19 ;  /* 0x0000001fffdb7819 */ /* 0x000fc40000011413 */
[----:B------:R-:W-:Y:S01]  /*1510*/  SHF.R.S32.HI R218, RZ, 0x1f, R22 ;  /* 0x0000001fffda7819 */ /* 0x000fe20000011416 */
[----:B------:R1:W-:Y:S04]  /*1520*/  STL [R1+0x1bc], R0 ;  /* 0x0001bc0001007387 */ /* 0x0003e80000100800 */
[----:B------:R2:W-:Y:S01]  /*1530*/  STL [R1+0x120], R44 ;  /* 0x0001202c01007387 */ /* 0x0005e20000100800 */
[----:B0-----:R-:W-:-:S03]  /*1540*/  VIADD R2, R45, 0xf0 ;  /* 0x000000f02d027836 */ /* 0x001fc60000000000 */
[----:B------:R-:W-:Y:S01]  /*1550*/  STL [R1+0x11c], R43 ;  /* 0x00011c2b01007387 */ /* 0x000fe20000100800 */
[----:B-1----:R-:W-:-:S03]  /*1560*/  VIADD R0, R45, 0xf8 ;  /* 0x000000f82d007836 */ /* 0x002fc60000000000 */
[----:B------:R0:W-:Y:S01]  /*1570*/  STL [R1+0x118], R42 ;  /* 0x0001182a01007387 */ /* 0x0001e20000100800 */
[----:B--2---:R-:W-:-:S03]  /*1580*/  SHF.R.S32.HI R44, RZ, 0x1f, R44 ;  /* 0x0000001fff2c7819 */ /* 0x004fc6000001142c */
[----:B------:R1:W-:Y:S04]  /*1590*/  STL [R1+0x114], R41 ;  /* 0x0001142901007387 */ /* 0x0003e80000100800 */
[----:B------:R-:W-:Y:S01]  /*15a0*/  STL [R1+0x110], R40 ;  /* 0x0001102801007387 */ /* 0x000fe20000100800 */
[----:B0-----:R-:W-:-:S03]  /*15b0*/  SHF.R.S32.HI R42, RZ, 0x1f, R42 ;  /* 0x0000001fff2a7819 */ /* 0x001fc6000001142a */
[----:B------:R0:W-:Y:S01]  /*15c0*/  STL [R1+0x10c], R39 ;  /* 0x00010c2701007387 */ /* 0x0001e20000100800 */
[----:B-1----:R-:W-:-:S03]  /*15d0*/  SHF.R.S32.HI R41, RZ, 0x1f, R41 ;  /* 0x0000001fff297819 */ /* 0x002fc60000011429 */
        /* <DEDUP_REMOVED lines=40> */
[----:B------:R-:W-:Y:S04]  /*1860*/  STL [R1+0x1b8], R44 ;  /* 0x0001b82c01007387 */ /* 0x000fe80000100800 */
[----:B------:R1:W-:Y:S01]  /*1870*/  STL [R1+0xa8], R0 ;  /* 0x0000a80001007387 */ /* 0x0003e20000100800 */
[----:B0-----:R-:W-:-:S03]  /*1880*/  SHF.R.S32.HI R2, RZ, 0x1f, R2 ;  /* 0x0000001fff027819 */ /* 0x001fc60000011402 */
[----:B------:R0:W-:Y:S04]  /*1890*/  STL [R1+0x1b4], R9 ;  /* 0x0001b40901007387 */ /* 0x0001e80000100800 */
[----:B------:R-:W-:Y:S01]  /*18a0*/  STL [R1+0x1b0], R42 ;  /* 0x0001b02a01007387 */ /* 0x000fe20000100800 */
[----:B-1----:R-:W-:-:S03]  /*18b0*/  SHF.R.S32.HI R0, RZ, 0x1f, R0 ;  /* 0x0000001fff007819 */ /* 0x002fc60000011400 */
[----:B------:R-:W-:Y:S01]  /*18c0*/  STL [R1+0x1ac], R41 ;  /* 0x0001ac2901007387 */ /* 0x000fe20000100800 */
[----:B0-----:R-:W-:-:S05]  /*18d0*/  SHF.R.S32.HI R9, RZ, 0x1f, R40 ;  /* 0x0000001fff097819 */ /* 0x001fca0000011428 */
[----:B------:R0:W-:Y:S04]  /*18e0*/  STL [R1+0x1a8], R9 ;  /* 0x0001a80901007387 */ /* 0x0001e80000100800 */
[----:B------:R-:W-:Y:S04]  /*18f0*/  STL [R1+0x1a4], R39 ;  /* 0x0001a42701007387 */ /* 0x000fe80000100800 */
        /* <DEDUP_REMOVED lines=30> */
[----:B------:R-:W-:Y:S04]  /*1ae0*/  STL [R1+0x148], R9 ;  /* 0x0001480901007387 */ /* 0x000fe80000100800 */
[----:B------:R0:W-:Y:S04]  /*1af0*/  STL [R1+0x144], R2 ;  /* 0x0001440201007387 */ /* 0x0001e80000100800 */
[----:B------:R1:W-:Y:S04]  /*1b00*/  STL [R1+0x140], R0 ;  /* 0x0001400001007387 */ /* 0x0003e80000100800 */
[----:B------:R2:W-:Y:S01]  /*1b10*/  STL [R1+0x84], R3 ;  /* 0x0000840301007387 */ /* 0x0005e20000100800 */
[----:B0-----:R-:W-:-:S02]  /*1b20*/  LEA R2, R8, UR4, 0x1 ;  /* 0x0000000408027c11 */ /* 0x001fc4000f8e08ff */
[----:B-1----:R-:W-:-:S05]  /*1b30*/  LEA R0, R4, UR4, 0x1 ;  /* 0x0000000404007c11 */ /* 0x002fca000f8e08ff */
[----:B------:R2:W-:Y:S04]  /*1b40*/  STL [R1+0x1c0], R0 ;  /* 0x0001c00001007387 */ /* 0x0005e80000100800 */
[----:B------:R2:W-:Y:S02]  /*1b50*/  STL [R1+0x1c8], R2 ;  /* 0x0001c80201007387 */ /* 0x0005e40000100800 */
.L_x_2927:
[----:B0-23--:R-:W0:Y:S01]  /*1b60*/  LDC.64 R2, c[0x0][0xc88] ;  /* 0x00032200ff027b82 */ /* 0x00de220000000a00 */
[----:B------:R-:W-:Y:S01]  /*1b70*/  ULDC.64 UR4, c[0x0][0xa28] ;  /* 0x00028a0000047ab9 */ /* 0x000fe20000000a00 */
[----:B------:R-:W-:Y:S01]  /*1b80*/  ULDC.64 UR8, c[0x0][0xa18] ;  /* 0x0002860000087ab9 */ /* 0x000fe20000000a00 */
[----:B------:R-:W-:Y:S01]  /*1b90*/  ULDC.64 UR6, c[0x0][0xa08] ;  /* 0x0002820000067ab9 */ /* 0x000fe20000000a00 */
[----:B0-----:R-:W-:-:S05]  /*1ba0*/  IMAD.WIDE R2, R7, 0x4, R2 ;  /* 0x0000000407027825 */ /* 0x001fca00078e0202 */
[----:B------:R-:W2:Y:S01]  /*1bb0*/  LDG.E R25, desc[UR60][R2.64] ;  /* 0x0000003c02197981 */ /* 0x000ea2000c1e1900 */
[----:B------:R-:W-:Y:S01]  /*1bc0*/  ISETP.NE.U32.AND P2, PT, RZ, UR4, PT ;  /* 0x00000004ff007c0c */ /* 0x000fe2000bf45070 */
[----:B----4-:R-:W-:Y:S01]  /*1bd0*/  IMAD.MOV.U32 R11, RZ, RZ, RZ ;  /* 0x000000ffff0b7224 */ /* 0x010fe200078e00ff */
[----:B------:R-:W-:Y:S01]  /*1be0*/  ISETP.NE.U32.AND P1, PT, RZ, UR8, PT ;  /* 0x00000008ff007c0c */ /* 0x000fe2000bf25070 */
[----:B------:R-:W-:Y:S01]  /*1bf0*/  IMAD.MOV.U32 R115, RZ, RZ, RZ ;  /* 0x000000ffff737224 */ /* 0x000fe200078e00ff */
[----:B------:R-:W-:Y:S02]  /*1c00*/  ISETP.NE.AND.EX P2, PT, RZ, UR5, PT, P2 ;  /* 0x00000005ff007c0c */ /* 0x000fe4000bf45320 */
[----:B------:R-:W-:Y:S02]  /*1c10*/  ISETP.NE.AND.EX P1, PT, RZ, UR9, PT, P1 ;  /* 0x00000009ff007c0c */ /* 0x000fe4000bf25310 */
[----:B------:R-:W-:-:S04]  /*1c20*/  ISETP.NE.U32.AND P0, PT, RZ, UR6, PT ;  /* 0x00000006ff007c0c */ /* 0x000fc8000bf05070 */
[----:B------:R-:W-:Y:S02]  /*1c30*/  ISETP.NE.AND.EX P0, PT, RZ, UR7, PT, P0 ;  /* 0x00000007ff007c0c */ /* 0x000fe4000bf05300 */
[----:B--2---:R-:W-:Y:S01]  /*1c40*/  SHF.R.S32.HI R0, RZ, 0x1f, R25 ;  /* 0x0000001fff007819 */ /* 0x004fe20000011419 */
[C---:B------:R-:W-:Y:S02]  /*1c50*/  IMAD.SHL.U32 R28, R25.reuse, 0x4, RZ ;  /* 0x00000004191c7824 */ /* 0x040fe400078e00ff */
[C---:B------:R-:W-:Y:S01]  /*1c60*/  @P2 LEA R8, P3, R25.reuse, UR4, 0x2 ;  /* 0x0000000419082c11 */ /* 0x040fe2000f8610ff */
[----:B------:R-:W-:Y:S01]  /*1c70*/  STL [R1+0x94], R25 ;  /* 0x0000941901007387 */ /* 0x000fe20000100800 */
[C-C-:B------:R-:W-:Y:S02]  /*1c80*/  SHF.L.U64.HI R27, R25.reuse, 0x2, R0.reuse ;  /* 0x00000002191b7819 */ /* 0x140fe40000010200 */
[----:B------:R-:W-:Y:S01]  /*1c90*/  @P2 LEA.HI.X R9, R25, UR5, R0, 0x2, P3 ;  /* 0x0000000519092c11 */ /* 0x000fe200098f1400 */
[----:B------:R-:W-:Y:S01]  /*1ca0*/  ULDC UR4, c[0x0][0x288] ;  /* 0x0000a20000047ab9 */ /* 0x000fe20000000800 */
[----:B------:R0:W-:Y:S01]  /*1cb0*/  STL [R1+0x124], R0 ;  /* 0x0001240001007387 */ /* 0x0001e20000100800 */
[----:B------:R-:W-:-:S03]  /*1cc0*/  IADD3 R2, P4, R28, UR6, RZ ;  /* 0x000000061c027c10 */ /* 0x000fc6000ff9e0ff */
[----:B-1---5:R1:W5:Y:S01]  /*1cd0*/  @P2 LDG.E R11, desc[UR60][R8.64] ;  /* 0x0000003c080b2981 */ /* 0x022362000c1e1900 */
[----:B------:R-:W-:Y:S01]  /*1ce0*/  IADD3.X R3, R27, UR7, RZ, P4, !PT ;  /* 0x000000071b037c10 */ /* 0x000fe2000a7fe4ff */
[----:B------:R-:W-:Y:S01]  /*1cf0*/  ULDC.64 UR6, c[0x0][0xa20] ;  /* 0x0002880000067ab9 */ /* 0x000fe20000000a00 */
[----:B------:R-:W-:Y:S01]  /*1d00*/  LOP3.LUT R4, R6, 0xff000000, RZ, 0xc0, !PT ;  /* 0xff00000006047812 */ /* 0x000fe200078ec0ff */
[----:B------:R-:W-:Y:S01]  /*1d10*/  STL [R1+0x98], R28 ;  /* 0x0000981c01007387 */ /* 0x000fe20000100800 */
[----:B0-----:R-:W-:Y:S01]  /*1d20*/  IMAD.U32 R0, RZ, RZ, UR4 ;  /* 0x00000004ff007e24 */ /* 0x001fe2000f8e00ff */
[----:B------:R-:W-:Y:S02]  /*1d30*/  ULDC.64 UR4, c[0x0][0x418] ;  /* 0x0001060000047ab9 */ /* 0x000fe40000000a00 */
[----:B------:R0:W5:Y:S01]  /*1d40*/  @P0 LDG.E R115, desc[UR60][R2.64] ;  /* 0x0000003c02730981 */ /* 0x000162000c1e1900 */
[----:B-1----:R-:W-:-:S03]  /*1d50*/  @P1 IADD3 R8, P2, R28, UR8, RZ ;  /* 0x000000081c081c10 */ /* 0x002fc6000ff5e0ff */
[----:B------:R-:W-:Y:S01]  /*1d60*/  STL [R1+0x9c], R27 ;  /* 0x00009c1b01007387 */ /* 0x000fe20000100800 */
[----:B------:R-:W-:-:S05]  /*1d70*/  @P1 IADD3.X R9, R27, UR9, RZ, P2, !PT ;  /* 0x000000091b091c10 */ /* 0x000fca00097fe4ff */
[----:B------:R-:W2:Y:S01]  /*1d80*/  @P1 LDG.E R0, desc[UR60][R8.64] ;  /* 0x0000003c08001981 */ /* 0x000ea2000c1e1900 */
[----:B------:R-:W-:-:S03]  /*1d90*/  UISETP.NE.U32.AND UP0, UPT, UR4, URZ, UPT ;  /* 0x0000003f0400728c */ /* 0x000fc6000bf05070 */
[----:B------:R-:W-:Y:S01]  /*1da0*/  ULDC UR4, c[0x0][0x424] ;  /* 0x0001090000047ab9 */ /* 0x000fe20000000800 */
[----:B------:R-:W-:Y:S01]  /*1db0*/  UISETP.NE.AND.EX UP0, UPT, UR5, URZ, UPT, UP0 ;  /* 0x0000003f0500728c */ /* 0x000fe2000bf05300 */
[----:B------:R-:W-:Y:S02]  /*1dc0*/  ISETP.NE.U32.AND P2, PT, RZ, UR6, PT ;  /* 0x00000006ff007c0c */ /* 0x000fe4000bf45070 */
[----:B------:R-:W-:Y:S01]  /*1dd0*/  ULDC UR5, c[0x0][0x2f0] ;  /* 0x0000bc0000057ab9 */ /* 0x000fe20000000800 */
[----:B------:R-:W-:Y:S01]  /*1de0*/  USEL UR4, UR4, 0x1, UP0 ;  /* 0x0000000104047887 */ /* 0x000fe20008000000 */
[----:B------:R-:W-:Y:S02]  /*1df0*/  SHF.R.U32.HI R7, RZ, 0x8, R4 ;  /* 0x00000008ff077819 */ /* 0x000fe40000011604 */
[----:B------:R-:W-:Y:S01]  /*1e00*/  ISETP.NE.AND.EX P2, PT, RZ, UR7, PT, P2 ;  /* 0x00000007ff007c0c */ /* 0x000fe2000bf45320 */
[----:B------:R-:W-:-:S03]  /*1e10*/  UIMAD UR4, UR4, UR5, URZ ;  /* 0x00000005040472a4 */ /* 0x000fc6000f8e023f */
[----:B------:R-:W-:Y:S01]  /*1e20*/  ULDC UR5, c[0x0][0x348] ;  /* 0x0000d20000057ab9 */ /* 0x000fe20000000800 */
[C---:B------:R-:W-:Y:S01]  /*1e30*/  LOP3.LUT R224, R6.reuse, 0xffff, RZ, 0xc0, !PT ;  /* 0x0000ffff06e07812 */ /* 0x040fe200078ec0ff */
[----:B--2---:R1:W-:Y:S01]  /*1e40*/  STL [R1+0x6c], R0 ;  /* 0x00006c0001007387 */ /* 0x0043e20000100800 */
[----:B------:R-:W-:Y:S01]  /*1e50*/  IMAD.MOV.U32 R10, RZ, RZ, R0 ;  /* 0x000000ffff0a7224 */ /* 0x000fe200078e0000 */
[----:B-1----:R-:W-:-:S04]  /*1e60*/  LOP3.LUT R0, R6, 0xff0000, RZ, 0xc0, !PT ;  /* 0x00ff000006007812 */ /* 0x002fc800078ec0ff */
[----:B------:R-:W-:Y:S01]  /*1e70*/  LEA.HI R8, R0, R7, RZ, 0x10 ;  /* 0x0000000700087211 */ /* 0x000fe200078f80ff */
[----:B0-----:R-:W-:Y:S06]  /*1e80*/  @P1 BRA `(.L_x_2650) ;  /* 0x0000000000281947 */ /* 0x001fec0003800000 */
[----:B------:R-:W-:Y:S02]  /*1e90*/  ULDC.64 UR8, c[0x0][0xa00] ;  /* 0x0002800000087ab9 */ /* 0x000fe40000000a00 */
[----:B------:R-:W-:-:S04]  /*1ea0*/  ISETP.NE.U32.AND P1, PT, RZ, UR8, PT ;  /* 0x00000008ff007c0c */ /* 0x000fc8000bf25070 */
[----:B------:R-:W-:-:S13]  /*1eb0*/  ISETP.NE.AND.EX P1, PT, RZ, UR9, PT, P1 ;  /* 0x00000009ff007c0c */ /* 0x000fda000bf25310 */
[----:B------:R-:W-:Y:S05]  /*1ec0*/  @!P1 BRA `(.L_x_2650) ;  /* 0x0000000000189947 */ /* 0x000fea0003800000 */
[----:B------:R-:W0:Y:S02]  /*1ed0*/  LDC.64 R6, c[0x0][0xa00] ;  /* 0x00028000ff067b82 */ /* 0x000e240000000a00 */
[----:B0-----:R-:W-:-:S05]  /*1ee0*/  IMAD.WIDE R6, R25, 0x4, R6 ;  /* 0x0000000419067825 */ /* 0x001fca00078e0206 */
[----:B------:R-:W2:Y:S04]  /*1ef0*/  LDG.E R0, desc[UR60][R6.64] ;  /* 0x0000003c06007981 */ /* 0x000ea8000c1e1900 */
[----:B------:R-:W2:Y:S02]  /*1f00*/  LDG.E R9, desc[UR60][R6.64+0x4] ;  /* 0x0000043c06097981 */ /* 0x000ea4000c1e1900 */
[----:B--2---:R-:W-:-:S05]  /*1f10*/  IMAD.IADD R10, R9, 0x1, -R0 ;  /* 0x00000001090a7824 */ /* 0x004fca00078e0a00 */
[----:B------:R0:W-:Y:S02]  /*1f20*/  STL [R1+0x6c], R10 ;  /* 0x00006c0a01007387 */ /* 0x0001e40000100800 */
.L_x_2650:
[----:B------:R-:W-:Y:S02]  /*1f30*/  IMAD.U32 R24, RZ, RZ, UR5 ;  /* 0x00000005ff187e24 */ /* 0x000fe4000f8e00ff */
[----:B------:R-:W-:Y:S01]  /*1f40*/  IMAD.U32 R26, RZ, RZ, UR4 ;  /* 0x00000004ff1a7e24 */ /* 0x000fe2000f8e00ff */
[----:B------:R-:W-:Y:S06]  /*1f50*/  @!P2 BRA `(.L_x_2651) ;  /* 0x000000000010a947 */ /* 0x000fec0003800000 */
[----:B------:R-:W-:-:S04]  /*1f60*/  IADD3 R2, P0, R28, UR6, RZ ;  /* 0x000000061c027c10 */ /* 0x000fc8000ff1e0ff */
[----:B------:R-:W-:-:S05]  /*1f70*/  IADD3.X R3, R27, UR7, RZ, P0, !PT ;  /* 0x000000071b037c10 */ /* 0x000fca00087fe4ff */
[----:B------:R1:W5:Y:S01]  /*1f80*/  LDG.E R26, desc[UR60][R2.64] ;  /* 0x0000003c021a7981 */ /* 0x000362000c1e1900 */
[----:B------:R-:W-:Y:S05]  /*1f90*/  BRA `(.L_x_2652) ;  /* 0x0000000000107947 */ /* 0x000fea0003800000 */
.L_x_2651:
[----:B------:R-:W-:Y:S05]  /*1fa0*/  @!P0 BRA `(.L_x_2652) ;  /* 0x00000000000c8947 */ /* 0x000fea0003800000 */
[----:B------:R-:W2:Y:S04]  /*1fb0*/  LDG.E R7, desc[UR60][R2.64] ;  /* 0x0000003c02077981 */ /* 0x000ea8000c1e1900 */
[----:B------:R-:W2:Y:S02]  /*1fc0*/  LDG.E R26, desc[UR60][R2.64+0x4] ;  /* 0x0000043c021a7981 */ /* 0x000ea4000c1e1900 */
[----:B--2---:R-:W-:-:S07]  /*1fd0*/  IMAD.IADD R26, R26, 0x1, -R7 ;  /* 0x000000011a1a7824 */ /* 0x004fce00078e0a07 */
.L_x_2652:
[----:B------:R-:W-:Y:S01]  /*1fe0*/  ULDC.64 UR4, c[0x0][0xa10] ;  /* 0x0002840000047ab9 */ /* 0x000fe20000000a00 */
[----:B------:R-:W2:Y:S01]  /*1ff0*/  LDC R4, c[0x0][0x448] ;  /* 0x00011200ff047b82 */ /* 0x000ea20000000800 */
[----:B------:R-:W-:-:S04]  /*2000*/  ISETP.NE.U32.AND P0, PT, RZ, UR4, PT ;  /* 0x00000004ff007c0c */ /* 0x000fc8000bf05070 */
[----:B------:R-:W-:Y:S01]  /*2010*/  ISETP.NE.AND.EX P0, PT, RZ, UR5, PT, P0 ;  /* 0x00000005ff007c0c */ /* 0x000fe2000bf05300 */
[----:B------:R-:W-:-:S12]  /*2020*/  ULDC.64 UR4, c[0x0][0xa30] ;  /* 0x00028c0000047ab9 */ /* 0x000fd80000000a00 */
[----:B-1----:R-:W1:Y:S02]  /*2030*/  @P0 LDC.64 R2, c[0x0][0xa10] ;  /* 0x00028400ff020b82 */ /* 0x002e640000000a00 */
[----:B-1----:R-:W-:-:S05]  /*2040*/  @P0 IMAD.WIDE R2, R25, 0x4, R2 ;  /* 0x0000000419020825 */ /* 0x002fca00078e0202 */
[----:B------:R-:W3:Y:S04]  /*2050*/  @P0 LDG.E R0, desc[UR60][R2.64] ;  /* 0x0000003c02000981 */ /* 0x000ee8000c1e1900 */
[----:B------:R1:W3:Y:S01]  /*2060*/  @P0 LDG.E R7, desc[UR60][R2.64+0x4] ;  /* 0x0000043c02070981 */ /* 0x0002e2000c1e1900 */
[----:B------:R-:W-:Y:S01]  /*2070*/  ISETP.NE.U32.AND P1, PT, RZ, UR4, PT ;  /* 0x00000004ff007c0c */ /* 0x000fe2000bf25070 */
[----:B-----5:R-:W-:-:S03]  /*2080*/  IMAD.MOV.U32 R152, RZ, RZ, R26 ;  /* 0x000000ffff987224 */ /* 0x020fc600078e001a */
[----:B------:R-:W-:-:S13]  /*2090*/  ISETP.NE.AND.EX P1, PT, RZ, UR5, PT, P1 ;  /* 0x00000005ff007c0c */ /* 0x000fda000bf25310 */
[----:B-1----:R-:W-:-:S04]  /*20a0*/  @P1 IADD3 R2, P2, R28, UR4, RZ ;  /* 0x000000041c021c10 */ /* 0x002fc8000ff5e0ff */
[----:B------:R-:W-:-:S05]  /*20b0*/  @P1 IADD3.X R3, R27, UR5, RZ, P2, !PT ;  /* 0x000000051b031c10 */ /* 0x000fca00097fe4ff */
[----:B------:R1:W5:Y:S01]  /*20c0*/  @P1 LDG.E R152, desc[UR60][R2.64] ;  /* 0x0000003c02981981 */ /* 0x000362000c1e1900 */
[----:B--2---:R-:W-:Y:S01]  /*20d0*/  ISETP.NE.AND P1, PT, R4, 0x1, PT ;  /* 0x000000010400780c */ /* 0x004fe20003f25270 */
[----:B------:R-:W-:Y:S01]  /*20e0*/  IMAD.SHL.U32 R5, R5, 0x80, RZ ;  /* 0x0000008005057824 */ /* 0x000fe200078e00ff */
[----:B------:R-:W-:Y:S01]  /*20f0*/  LOP3.LUT R12, R8, 0xff, RZ, 0xc0, !PT ;  /* 0x000000ff080c7812 */ /* 0x000fe200078ec0ff */
[----:B------:R-:W-:Y:S01]  /*2100*/  IMAD.IADD R11, R26, 0x1, -R11 ;  /* 0x000000011a0b7824 */ /* 0x000fe200078e0a0b */
[----:B------:R-:W-:Y:S01]  /*2110*/  BSSY B0, `(.L_x_2653) ;  /* 0x0000038000007945 */ /* 0x000fe20003800000 */
[----:B------:R-:W-:Y:S01]  /*2120*/  VIADD R4, R5, 0x7f ;  /* 0x0000007f05047836 */ /* 0x000fe20000000000 */
[----:B------:R-:W-:Y:S07]  /*2130*/  STL [R1+0x74], R5 ;  /* 0x0000740501007387 */ /* 0x000fee0000100800 */
[----:B------:R-:W2:Y:S08]  /*2140*/  @P1 LDC R9, c[0x0][0x44c] ;  /* 0x00011300ff091b82 */ /* 0x000eb00000000800 */
[----:B------:R-:W4:Y:S01]  /*2150*/  @P1 LDC R13, c[0x0][0x450] ;  /* 0x00011400ff0d1b82 */ /* 0x000f220000000800 */
[----:B---3--:R-:W-:-:S02]  /*2160*/  @P0 IMAD.IADD R24, R7, 0x1, -R0 ;  /* 0x0000000107180824 */ /* 0x008fc400078e0a00 */
[----:B--2---:R-:W-:-:S04]  /*2170*/  @P1 IMAD.HI.U32 R0, R4, R9, RZ ;  /* 0x0000000904001227 */ /* 0x004fc800078e00ff */
[----:B-1----:R-:W-:Y:S01]  /*2180*/  IMAD.IADD R2, R11, 0x1, R24 ;  /* 0x000000010b027824 */ /* 0x002fe200078e0218 */
[----:B----4-:R-:W-:-:S03]  /*2190*/  @P1 SHF.R.U32.HI R4, RZ, R13, R0 ;  /* 0x0000000dff041219 */ /* 0x010fc60000011600 */
[C---:B------:R-:W-:Y:S01]  /*21a0*/  VIADD R0, R2.reuse, 0x4f ;  /* 0x0000004f02007836 */ /* 0x040fe20000000000 */
[----:B------:R-:W-:Y:S01]  /*21b0*/  IADD3 R130, R2, 0x50, -R10 ;  /* 0x0000005002827810 */ /* 0x000fe20007ffe80a */
[----:B------:R1:W-:Y:S02]  /*21c0*/  STL [R1+0x78], R2 ;  /* 0x0000780201007387 */ /* 0x0003e40000100800 */
[----:B------:R-:W-:Y:S02]  /*21d0*/  IMAD.HI R0, R0, 0x66666667, RZ ;  /* 0x6666666700007827 */ /* 0x000fe400078e02ff */
[----:B------:R2:W-:Y:S02]  /*21e0*/  STL [R1+0xa4], R12 ;  /* 0x0000a40c01007387 */ /* 0x0005e40000100800 */
[----:B------:R-:W-:Y:S01]  /*21f0*/  IMAD.IADD R4, R130, 0x1, R4 ;  /* 0x0000000182047824 */ /* 0x000fe200078e0204 */
[----:B------:R-:W-:-:S03]  /*2200*/  SHF.R.U32.HI R131, RZ, 0x1f, R0 ;  /* 0x0000001fff837819 */ /* 0x000fc60000011600 */
[----:B------:R-:W-:Y:S01]  /*2210*/  IMAD.HI R4, R4, 0x66666667, RZ ;  /* 0x6666666704047827 */ /* 0x000fe200078e02ff */
[----:B-1----:R-:W-:Y:S02]  /*2220*/  SHF.R.U32.HI R2, RZ, 0x10, R8 ;  /* 0x00000010ff027819 */ /* 0x002fe40000011608 */
[----:B------:R-:W-:Y:S01]  /*2230*/  LEA.HI.SX32 R131, R0, R131, 0x1b ;  /* 0x0000008300837211 */ /* 0x000fe200078fdaff */
[----:B------:R-:W-:Y:S01]  /*2240*/  IMAD.MOV.U32 R0, RZ, RZ, RZ ;  /* 0x000000ffff007224 */ /* 0x000fe200078e00ff */
[----:B------:R-:W-:Y:S01]  /*2250*/  SHF.R.U32.HI R3, RZ, 0x1f, R4 ;  /* 0x0000001fff037819 */ /* 0x000fe20000011604 */
[----:B------:R2:W-:Y:S03]  /*2260*/  STL [R1+0x90], R2 ;  /* 0x0000900201007387 */ /* 0x0005e60000100800 */
[----:B------:R-:W-:-:S04]  /*2270*/  LEA.HI.SX32 R4, R4, R3, 0x1b ;  /* 0x0000000304047211 */ /* 0x000fc800078fdaff */
[----:B------:R-:W-:-:S04]  /*2280*/  VIMNMX R6, R131, R4, PT ;  /* 0x0000000483067248 */ /* 0x000fc80003fe0100 */
[----:B------:R-:W-:-:S13]  /*2290*/  ISETP.GE.AND P0, PT, R6, 0x1, PT ;  /* 0x000000010600780c */ /* 0x000fda0003f06270 */
[----:B--2---:R-:W-:Y:S05]  /*22a0*/  @!P0 BRA `(.L_x_2654) ;  /* 0x0000000000788947 */ /* 0x004fea0003800000 */
[----:B------:R-:W-:Y:S01]  /*22b0*/  ISETP.NE.AND P0, PT, R2, RZ, PT ;  /* 0x000000ff0200720c */ /* 0x000fe20003f05270 */
[----:B------:R-:W-:-:S03]  /*22c0*/  ULDC UR4, c[0x0][0x9f0] ;  /* 0x00027c0000047ab9 */ /* 0x000fc60000000800 */
[----:B------:R-:W-:-:S04]  /*22d0*/  SEL R9, R2, UR4, P0 ;  /* 0x0000000402097c07 */ /* 0x000fc80008000000 */
[-C--:B------:R-:W-:Y:S02]  /*22e0*/  IABS R5, R9.reuse ;  /* 0x0000000900057213 */ /* 0x080fe40000000000 */
[----:B------:R-:W-:Y:S02]  /*22f0*/  IADD3 R0, R9, -0x1, R6 ;  /* 0xffffffff09007810 */ /* 0x000fe40007ffe006 */
[----:B------:R-:W1:Y:S01]  /*2300*/  I2F.RP R4, R5 ;  /* 0x0000000500047306 */ /* 0x000e620000209400 */
[----:B0-----:R-:W-:-:S05]  /*2310*/  IABS R10, R9 ;  /* 0x00000009000a7213 */ /* 0x001fca0000000000 */
[----:B------:R-:W-:Y:S02]  /*2320*/  IMAD.MOV R10, RZ, RZ, -R10 ;  /* 0x000000ffff0a7224 */ /* 0x000fe400078e0a0a */
[----:B-1----:R-:W0:Y:S02]  /*2330*/  MUFU.RCP R4, R4 ;  /* 0x0000000400047308 */ /* 0x002e240000001000 */
        /* <DEDUP_REMOVED lines=21> */
.L_x_2654:
[----:B------:R-:W-:Y:S05]  /*2490*/  BSYNC B0 ;  /* 0x0000000000007941 */ /* 0x000fea0003800000 */
.L_x_2653:
[----:B------:R-:W-:-:S05]  /*24a0*/  IMAD R3, R12, R0, RZ ;  /* 0x000000000c037224 */ /* 0x000fca00078e02ff */
[C---:B------:R-:W-:Y:S01]  /*24b0*/  VIADDMNMX R0, R3.reuse, R0, R6, PT ;  /* 0x0000000003007246 */ /* 0x040fe20003800106 */
[----:B------:R-:W-:-:S04]  /*24c0*/  IMAD R3, R3, 0x50, -R11 ;  /* 0x0000005003037824 */ /* 0x000fc800078e0a0b */
[----:B------:R-:W-:Y:S01]  /*24d0*/  IMAD R5, R0, 0x50, -R11 ;  /* 0x0000005000057824 */ /* 0x000fe200078e0a0b */
[----:B------:R-:W-:-:S04]  /*24e0*/  VIMNMX R3, RZ, R3, !PT ;  /* 0x00000003ff037248 */ /* 0x000fc80007fe0100 */
[----:B------:R-:W-:-:S04]  /*24f0*/  VIMNMX R0, R5, R24, PT ;  /* 0x0000001805007248 */ /* 0x000fc80003fe0100 */
[----:B------:R-:W-:Y:S01]  /*2500*/  ISETP.GT.AND P0, PT, R0, R3, PT ;  /* 0x000000030000720c */ /* 0x000fe20003f04270 */
[----:B------:R-:W-:-:S05]  /*2510*/  IMAD.WIDE.U32 R2, R3, -0x33333333, RZ ;  /* 0xcccccccd03027825 */ /* 0x000fca00078e00ff */
[----:B------:R-:W-:-:S05]  /*2520*/  SHF.R.U32.HI R113, RZ, 0x6, R3 ;  /* 0x00000006ff717819 */ /* 0x000fca0000011603 */
[----:B------:R-:W-:Y:S02]  /*2530*/  IMAD.MOV.U32 R2, RZ, RZ, R113 ;  /* 0x000000ffff027224 */ /* 0x000fe400078e0071 */
        /* <DEDUP_REMOVED lines=16> */
[----:B------:R-:W1:Y:S01]  /*2640*/  LDC.64 R14, c[0x4][R14] ;  /* 0x010000000e0e7b82 */ /* 0x000e620000000a00 */
[----:B------:R-:W-:Y:S01]  /*2650*/  ULDC.64 UR4, c[0x4][0x140] ;  /* 0x0100500000047ab9 */ /* 0x000fe20000000a00 */
        /* <DEDUP_REMOVED lines=8> */
[----:B-1---5:R-:W-:Y:S05]  /*26e0*/  CALL.ABS.NOINC R14 ;  /* 0x000000000e007343 */ /* 0x022fea0003c00000 */
.L_x_2657:
[----:B------:R-:W-:Y:S05]  /*26f0*/  BSYNC B6 ;  /* 0x0000000000067941 */ /* 0x000fea0003800000 */
.L_x_2656:
        /* <DEDUP_REMOVED lines=20> */
.L_x_2659:
[----:B------:R-:W-:Y:S05]  /*2840*/  BSYNC B6 ;  /* 0x0000000000067941 */ /* 0x000fea0003800000 */
.L_x_2658:
[----:B------:R-:W-:Y:S01]  /*2850*/  ULDC.64 UR4, c[0x0][0x9f8] ;  /* 0x00027e0000047ab9 */ /* 0x000fe20000000a00 */
[----:B------:R-:W1:Y:S01]  /*2860*/  LDC R7, c[0x0][0x3f4] ;  /* 0x0000fd00ff077b82 */ /* 0x000e620000000800 */
[----:B------:R-:W-:Y:S01]  /*2870*/  ISETP.NE.U32.AND P0, PT, RZ, UR4, PT ;  /* 0x00000004ff007c0c */ /* 0x000fe2000bf05070 */
[----:B------:R-:W-:Y:S01]  /*2880*/  IMAD.MOV.U32 R0, RZ, RZ, R25 ;  /* 0x000000ffff007224 */ /* 0x000fe200078e0019 */
[----:B------:R-:W2:Y:S02]  /*2890*/  LDL R20, [R1+0x60] ;  /* 0x0000600001147983 */ /* 0x000ea40000100800 */
[----:B------:R-:W-:-:S03]  /*28a0*/  ISETP.NE.AND.EX P0, PT, RZ, UR5, PT, P0 ;  /* 0x00000005ff007c0c */ /* 0x000fc6000bf05300 */
[----:B------:R-:W3:Y:S01]  /*28b0*/  LDC.64 R96, c[0x0][0x3f8] ;  /* 0x0000fe00ff607b82 */ /* 0x000ee20000000a00 */
[----:B------:R-:W-:-:S07]  /*28c0*/  SHF.R.S32.HI R9, RZ, 0x1f, R225 ;  /* 0x0000001fff097819 */ /* 0x000fce00000114e1 */
[----:B------:R-:W4:Y:S02]  /*28d0*/  LDC.64 R90, c[0x0][0x408] ;  /* 0x00010200ff5a7b82 */ /* 0x000f240000000a00 */
[----:B------:R-:W-:Y:S01]  /*28e0*/  @P0 IADD3 R4, P1, R28, UR4, RZ ;  /* 0x000000041c040c10 */ /* 0x000fe2000ff3e0ff */
[----:B------:R-:W-:Y:S01]  /*28f0*/  ULDC UR4, c[0x0][0x2f4] ;  /* 0x0000bd0000047ab9 */ /* 0x000fe20000000800 */
[----:B------:R-:W2:Y:S02]  /*2900*/  LDL R28, [R1+0x68] ;  /* 0x00006800011c7983 */ /* 0x000ea40000100800 */
[----:B------:R-:W-:Y:S02]  /*2910*/  @P0 IADD3.X R5, R27, UR5, RZ, P1, !PT ;  /* 0x000000051b050c10 */ /* 0x000fe40008ffe4ff */
[----:B------:R-:W4:Y:S01]  /*2920*/  LDL R27, [R1+0x64] ;  /* 0x00006400011b7983 */ /* 0x000f220000100800 */
[----:B------:R-:W-:-:S03]  /*2930*/  ISETP.GE.AND P1, PT, R214, UR4, PT ;  /* 0x00000004d6007c0c */ /* 0x000fc6000bf26270 */
[----:B------:R0:W2:Y:S01]  /*2940*/  @P0 LDG.E R0, desc[UR60][R4.64] ;  /* 0x0000003c04000981 */ /* 0x0000a2000c1e1900 */
[----:B------:R-:W-:Y:S02]  /*2950*/  SEL R6, RZ, 0xffffffff, P1 ;  /* 0xffffffffff067807 */ /* 0x000fe40000800000 */
[----:B------:R-:W-:Y:S02]  /*2960*/  ISETP.GE.AND P0, PT, R16, UR4, PT ;  /* 0x0000000410007c0c */ /* 0x000fe4000bf06270 */
[----:B------:R-:W-:Y:S01]  /*2970*/  ISETP.GE.AND P2, PT, R19, UR4, PT ;  /* 0x0000000413007c0c */ /* 0x000fe2000bf46270 */
[----:B------:R-:W-:Y:S01]  /*2980*/  IMAD.SHL.U32 R6, R6, 0x2, RZ ;  /* 0x0000000206067824 */ /* 0x000fe200078e00ff */
[----:B------:R-:W-:Y:S02]  /*2990*/  SEL R3, RZ, 0x1, P0 ;  /* 0x00000001ff037807 */ /* 0x000fe40000000000 */
[----:B0-----:R-:W-:Y:S02]  /*29a0*/  SEL R4, RZ, 0x4, P2 ;  /* 0x00000004ff047807 */ /* 0x001fe40001000000 */
[----:B------:R-:W-:-:S02]  /*29b0*/  LOP3.LUT R3, R6, 0x2, R3, 0xe2, !PT ;  /* 0x0000000206037812 */ /* 0x000fc400078ee203 */
[-C--:B-1----:R-:W-:Y:S01]  /*29c0*/  ISETP.GE.AND P2, PT, R16, R7.reuse, PT ;  /* 0x000000071000720c */ /* 0x082fe20003f46270 */
[----:B---3--:R-:W-:Y:S01]  /*29d0*/  IMAD R8, R9, R96, RZ ;  /* 0x0000006009087224 */ /* 0x008fe200078e02ff */
[----:B------:R-:W-:Y:S02]  /*29e0*/  LOP3.LUT R4, R3, R4, RZ, 0xfc, !PT ;  /* 0x0000000403047212 */ /* 0x000fe400078efcff */
[----:B------:R-:W-:Y:S01]  /*29f0*/  SEL R3, R7, RZ, P2 ;  /* 0x000000ff07037207 */ /* 0x000fe20001000000 */
[----:B------:R-:W-:Y:S01]  /*2a00*/  IMAD.WIDE.U32 R100, R225, R96, R216 ;  /* 0x00000060e1647225 */ /* 0x000fe200078e00d8 */
[----:B------:R-:W-:-:S03]  /*2a10*/  ISETP.GE.AND P1, PT, R214, R7, PT ;  /* 0x00000007d600720c */ /* 0x000fc60003f26270 */
[C---:B------:R-:W-:Y:S02]  /*2a20*/  IMAD R5, R225.reuse, R97, R8 ;  /* 0x00000061e1057224 */ /* 0x040fe400078e0208 */
[----:B------:R-:W-:-:S04]  /*2a30*/  IMAD.WIDE.U32 R98, R225, R96, R16 ;  /* 0x00000060e1627225 */ /* 0x000fc800078e0010 */
[----:B------:R-:W-:Y:S02]  /*2a40*/  IMAD.IADD R3, R16, 0x1, R3 ;  /* 0x0000000110037824 */ /* 0x000fe400078e0203 */
[C---:B------:R-:W-:Y:S02]  /*2a50*/  VIADD R31, R225.reuse, 0x20 ;  /* 0x00000020e11f7836 */ /* 0x040fe40000000000 */
[----:B------:R-:W-:Y:S02]  /*2a60*/  VIADD R25, R225, 0x20 ;  /* 0x00000020e1197836 */ /* 0x000fe40000000000 */
[----:B------:R-:W-:Y:S02]  /*2a70*/  IMAD.IADD R101, R101, 0x1, R5 ;  /* 0x0000000165657824 */ /* 0x000fe400078e0205 */
[----:B------:R-:W-:Y:S01]  /*2a80*/  IMAD.IADD R99, R5, 0x1, R99 ;  /* 0x0000000105637824 */ /* 0x000fe200078e0263 */
[----:B------:R-:W-:Y:S01]  /*2a90*/  SEL R5, R7, RZ, P1 ;  /* 0x000000ff07057207 */ /* 0x000fe20000800000 */
[----:B------:R-:W-:Y:S01]  /*2aa0*/  IMAD.SHL.U32 R31, R31, 0x40, RZ ;  /* 0x000000401f1f7824 */ /* 0x000fe200078e00ff */
[----:B------:R-:W-:Y:S01]  /*2ab0*/  SHF.R.S32.HI R10, RZ, 0x1f, R3 ;  /* 0x0000001fff0a7819 */ /* 0x000fe20000011403 */
[----:B------:R-:W-:-:S02]  /*2ac0*/  IMAD.SHL.U32 R25, R25, 0x40, RZ ;  /* 0x0000004019197824 */ /* 0x000fc400078e00ff */
[----:B------:R-:W-:Y:S01]  /*2ad0*/  IMAD.IADD R8, R214, 0x1, R5 ;  /* 0x00000001d6087824 */ /* 0x000fe200078e0205 */
[CC--:B------:R-:W-:Y:S02]  /*2ae0*/  LEA.HI R5, R10.reuse, R3.reuse, RZ, 0x6 ;  /* 0x000000030a057211 */ /* 0x0c0fe400078f30ff */
[----:B------:R-:W-:Y:S02]  /*2af0*/  LEA.HI R10, R10, R3, RZ, 0x3 ;  /* 0x000000030a0a7211 */ /* 0x000fe400078f18ff */
[----:B------:R-:W-:Y:S02]  /*2b00*/  LOP3.LUT R31, R31, 0x1c0, RZ, 0xc0, !PT ;  /* 0x000001c01f1f7812 */ /* 0x000fe400078ec0ff */
[----:B------:R-:W-:Y:S02]  /*2b10*/  LOP3.LUT R25, R25, 0x1c0, RZ, 0xc0, !PT ;  /* 0x000001c019197812 */ /* 0x000fe400078ec0ff */
[----:B------:R-:W-:Y:S02]  /*2b20*/  SHF.R.S32.HI R5, RZ, 0x6, R5 ;  /* 0x00000006ff057819 */ /* 0x000fe40000011405 */
[----:B------:R-:W-:-:S02]  /*2b30*/  LOP3.LUT R11, R31, 0x38, R10, 0xf8, !PT ;  /* 0x000000381f0b7812 */ /* 0x000fc400078ef80a */
[----:B------:R-:W-:-:S04]  /*2b40*/  SHF.R.U32.HI R25, RZ, 0x3, R25 ;  /* 0x00000003ff197819 */ /* 0x000fc80000011619 */
[----:B------:R-:W-:Y:S01]  /*2b50*/  LOP3.LUT R12, R11, R25, RZ, 0x3c, !PT ;  /* 0x000000190b0c7212 */ /* 0x000fe200078e3cff */
[----:B----4-:R-:W-:-:S04]  /*2b60*/  IMAD R125, R5, 0x1400, R27 ;  /* 0x00001400057d7824 */ /* 0x010fc800078e021b */
[----:B------:R-:W-:Y:S02]  /*2b70*/  IMAD.IADD R125, R125, 0x1, R12 ;  /* 0x000000017d7d7824 */ /* 0x000fe400078e020c */
[----:B------:R-:W3:Y:S01]  /*2b80*/  LDL R12, [R1+0x8c] ;  /* 0x00008c00010c7983 */ /* 0x000ee20000100800 */
[-C--:B------:R-:W-:Y:S02]  /*2b90*/  IMAD R6, R9, R90.reuse, RZ ;  /* 0x0000005a09067224 */ /* 0x080fe400078e02ff */
[C---:B------:R-:W-:Y:S02]  /*2ba0*/  IMAD.SHL.U32 R32, R225.reuse, 0x40, RZ ;  /* 0x00000040e1207824 */ /* 0x040fe400078e00ff */
[C---:B------:R-:W-:Y:S02]  /*2bb0*/  IMAD.SHL.U32 R29, R225.reuse, 0x40, RZ ;  /* 0x00000040e11d7824 */ /* 0x040fe400078e00ff */
[----:B------:R-:W-:-:S04]  /*2bc0*/  IMAD.WIDE.U32 R94, R225, R90, R216 ;  /* 0x0000005ae15e7225 */ /* 0x000fc800078e00d8 */
[C---:B------:R-:W-:Y:S02]  /*2bd0*/  IMAD R9, R225.reuse, R91, R6 ;  /* 0x0000005be1097224 */ /* 0x040fe400078e0206 */
[----:B------:R-:W-:Y:S01]  /*2be0*/  IMAD.WIDE.U32 R92, R225, R90, R16 ;  /* 0x0000005ae15c7225 */ /* 0x000fe200078e0010 */
[----:B------:R-:W-:Y:S02]  /*2bf0*/  LOP3.LUT R32, R32, 0x1c0, RZ, 0xc0, !PT ;  /* 0x000001c020207812 */ /* 0x000fe400078ec0ff */
[----:B------:R-:W-:Y:S01]  /*2c00*/  LOP3.LUT R29, R29, 0x1c0, RZ, 0xc0, !PT ;  /* 0x000001c01d1d7812 */ /* 0x000fe200078ec0ff */
[----:B------:R-:W-:Y:S02]  /*2c10*/  IMAD.IADD R95, R95, 0x1, R9 ;  /* 0x000000015f5f7824 */ /* 0x000fe400078e0209 */
[----:B------:R-:W-:Y:S01]  /*2c20*/  IMAD.IADD R93, R9, 0x1, R93 ;  /* 0x00000001095d7824 */ /* 0x000fe200078e025d */
[----:B------:R-:W-:Y:S01]  /*2c30*/  SHF.R.S32.HI R9, RZ, 0x1f, R8 ;  /* 0x0000001fff097819 */ /* 0x000fe20000011408 */
[----:B------:R-:W-:-:S02]  /*2c40*/  VIADD R30, R225, 0x40 ;  /* 0x00000040e11e7836 */ /* 0x000fc40000000000 */
[----:B------:R-:W-:Y:S01]  /*2c50*/  VIADD R15, R225, 0x40 ;  /* 0x00000040e10f7836 */ /* 0x000fe20000000000 */
[----:B------:R-:W0:Y:S01]  /*2c60*/  S2R R155, SR_TID.X ;  /* 0x00000000009b7919 */ /* 0x000e220000002100 */
[----:B------:R-:W-:Y:S01]  /*2c70*/  LOP3.LUT R3, R32, 0x38, R10, 0xf8, !PT ;  /* 0x0000003820037812 */ /* 0x000fe200078ef80a */
[----:B------:R-:W-:Y:S01]  /*2c80*/  IMAD.SHL.U32 R30, R30, 0x40, RZ ;  /* 0x000000401e1e7824 */ /* 0x000fe200078e00ff */
[----:B------:R-:W-:Y:S01]  /*2c90*/  SHF.R.U32.HI R29, RZ, 0x3, R29 ;  /* 0x00000003ff1d7819 */ /* 0x000fe2000001161d */
[----:B------:R-:W-:Y:S01]  /*2ca0*/  IMAD.SHL.U32 R15, R15, 0x40, RZ ;  /* 0x000000400f0f7824 */ /* 0x000fe200078e00ff */
[CC--:B------:R-:W-:Y:S02]  /*2cb0*/  LEA.HI R21, R9.reuse, R8.reuse, RZ, 0x3 ;  /* 0x0000000809157211 */ /* 0x0c0fe400078f18ff */
[----:B------:R-:W-:Y:S01]  /*2cc0*/  LEA.HI R8, R9, R8, RZ, 0x6 ;  /* 0x0000000809087211 */ /* 0x000fe200078f30ff */
[----:B--2---:R-:W-:Y:S01]  /*2cd0*/  IMAD R127, R5, 0x1400, R28 ;  /* 0x00001400057f7824 */ /* 0x004fe200078e021c */
[----:B------:R-:W-:Y:S01]  /*2ce0*/  LOP3.LUT R6, R3, R29, RZ, 0x3c, !PT ;  /* 0x0000001d03067212 */ /* 0x000fe200078e3cff */
[----:B------:R-:W-:Y:S01]  /*2cf0*/  IMAD R123, R5, 0x1400, R20 ;  /* 0x00001400057b7824 */ /* 0x000fe200078e0214 */
[----:B------:R-:W-:-:S02]  /*2d00*/  LOP3.LUT R30, R30, 0x1c0, RZ, 0xc0, !PT ;  /* 0x000001c01e1e7812 */ /* 0x000fc400078ec0ff */
[----:B------:R-:W-:Y:S02]  /*2d10*/  LOP3.LUT R15, R15, 0x1c0, RZ, 0xc0, !PT ;  /* 0x000001c00f0f7812 */ /* 0x000fe400078ec0ff */
[----:B------:R-:W-:Y:S02]  /*2d20*/  SHF.R.S32.HI R8, RZ, 0x6, R8 ;  /* 0x00000006ff087819 */ /* 0x000fe40000011408 */
[----:B------:R-:W-:Y:S01]  /*2d30*/  LOP3.LUT R5, R31, 0x38, R21, 0xf8, !PT ;  /* 0x000000381f057812 */ /* 0x000fe200078ef815 */
[----:B------:R-:W-:Y:S01]  /*2d40*/  IMAD.IADD R127, R127, 0x1, R6 ;  /* 0x000000017f7f7824 */ /* 0x000fe200078e0206 */
[----:B------:R-:W-:Y:S01]  /*2d50*/  SHF.R.U32.HI R15, RZ, 0x3, R15 ;  /* 0x00000003ff0f7819 */ /* 0x000fe2000001160f */
[----:B------:R-:W-:Y:S01]  /*2d60*/  IMAD R124, R8, 0x1400, R27 ;  /* 0x00001400087c7824 */ /* 0x000fe200078e021b */
[--C-:B------:R-:W-:Y:S02]  /*2d70*/  LOP3.LUT R3, R32, 0x38, R21.reuse, 0xf8, !PT ;  /* 0x0000003820037812 */ /* 0x100fe400078ef815 */
[----:B------:R-:W-:-:S02]  /*2d80*/  LOP3.LUT R6, R30, 0x38, R21, 0xf8, !PT ;  /* 0x000000381e067812 */ /* 0x000fc400078ef815 */
[----:B------:R-:W-:Y:S02]  /*2d90*/  LOP3.LUT R5, R5, R25, RZ, 0x3c, !PT ;  /* 0x0000001905057212 */ /* 0x000fe400078e3cff */
[----:B-----5:R-:W-:Y:S01]  /*2da0*/  SHF.R.S32.HI R11, RZ, 0x1f, R152 ;  /* 0x0000001fff0b7819 */ /* 0x020fe20000011498 */
[C---:B------:R-:W-:Y:S01]  /*2db0*/  IMAD R126, R8.reuse, 0x1400, R28 ;  /* 0x00001400087e7824 */ /* 0x040fe200078e021c */
[----:B------:R-:W-:Y:S01]  /*2dc0*/  LOP3.LUT R3, R3, R29, RZ, 0x3c, !PT ;  /* 0x0000001d03037212 */ /* 0x000fe200078e3cff */
[----:B------:R-:W-:Y:S01]  /*2dd0*/  IMAD R122, R8, 0x1400, R20 ;  /* 0x00001400087a7824 */ /* 0x000fe200078e0214 */
[-C--:B------:R-:W-:Y:S01]  /*2de0*/  LOP3.LUT R9, R6, R15.reuse, RZ, 0x3c, !PT ;  /* 0x0000000f06097212 */ /* 0x080fe200078e3cff */
[----:B------:R-:W-:Y:S01]  /*2df0*/  IMAD.IADD R124, R124, 0x1, R5 ;  /* 0x000000017c7c7824 */ /* 0x000fe200078e0205 */
[----:B------:R-:W-:Y:S01]  /*2e00*/  LOP3.LUT R13, R30, 0x38, R10, 0xf8, !PT ;  /* 0x000000381e0d7812 */ /* 0x000fe200078ef80a */
[----:B------:R-:W-:Y:S01]  /*2e10*/  IMAD R5, R11, R96, RZ ;  /* 0x000000600b057224 */ /* 0x000fe200078e02ff */
[----:B------:R-:W-:Y:S01]  /*2e20*/  ISETP.GE.AND P0, PT, R22, UR4, PT ;  /* 0x0000000416007c0c */ /* 0x000fe2000bf06270 */
[----:B------:R-:W-:Y:S01]  /*2e30*/  IMAD.IADD R126, R126, 0x1, R3 ;  /* 0x000000017e7e7824 */ /* 0x000fe200078e0203 */
[----:B------:R-:W-:Y:S01]  /*2e40*/  LOP3.LUT R14, R13, R15, RZ, 0x3c, !PT ;  /* 0x0000000f0d0e7212 */ /* 0x000fe200078e3cff */
[----:B------:R-:W-:Y:S01]  /*2e50*/  IMAD.IADD R122, R122, 0x1, R9 ;  /* 0x000000017a7a7824 */ /* 0x000fe200078e0209 */
[C-C-:B------:R-:W-:Y:S01]  /*2e60*/  SHF.L.U64.HI R3, R96.reuse, 0x5, R97.reuse ;  /* 0x0000000560037819 */ /* 0x140fe20000010261 */
[----:B------:R-:W-:Y:S01]  /*2e70*/  IMAD R9, R97, 0x50, RZ ;  /* 0x0000005061097824 */ /* 0x000fe200078e02ff */
[----:B------:R-:W-:Y:S01]  /*2e80*/  SHF.L.U64.HI R105, R96, 0x6, R97 ;  /* 0x0000000660697819 */ /* 0x000fe20000010261 */
[----:B------:R-:W-:-:S02]  /*2e90*/  IMAD R13, R152, R97, R5 ;  /* 0x00000061980d7224 */ /* 0x000fc400078e0205 */
[C---:B------:R-:W-:Y:S02]  /*2ea0*/  IMAD.SHL.U32 R102, R96.reuse, 0x20, RZ ;  /* 0x0000002060667824 */ /* 0x040fe400078e00ff */
[----:B------:R-:W-:Y:S02]  /*2eb0*/  IMAD.SHL.U32 R106, R96, 0x40, RZ ;  /* 0x00000040606a7824 */ /* 0x000fe400078e00ff */
[----:B------:R-:W-:Y:S01]  /*2ec0*/  IMAD.WIDE.U32 R100, R152, R96, R100 ;  /* 0x0000006098647225 */ /* 0x000fe200078e0064 */
[----:B------:R-:W-:-:S03]  /*2ed0*/  SEL R5, RZ, 0x8, P0 ;  /* 0x00000008ff057807 */ /* 0x000fc60000000000 */
[----:B------:R-:W-:-:S04]  /*2ee0*/  IMAD.WIDE.U32 R98, R152, R96, R98 ;  /* 0x0000006098627225 */ /* 0x000fc800078e0062 */
[----:B------:R-:W-:-:S04]  /*2ef0*/  IMAD.WIDE.U32 R96, R96, 0x50, RZ ;  /* 0x0000005060607825 */ /* 0x000fc800078e00ff */
[-C--:B------:R-:W-:Y:S01]  /*2f00*/  IMAD R11, R11, R90.reuse, RZ ;  /* 0x0000005a0b0b7224 */ /* 0x080fe200078e02ff */
[C---:B------:R-:W-:Y:S01]  /*2f10*/  SHF.L.U64.HI R103, R90.reuse, 0x5, R91 ;  /* 0x000000055a677819 */ /* 0x040fe2000001025b */
[----:B------:R-:W-:Y:S01]  /*2f20*/  IMAD.IADD R116, R97, 0x1, R9 ;  /* 0x0000000161747824 */ /* 0x000fe200078e0209 */
[----:B------:R-:W-:Y:S01]  /*2f30*/  SHF.L.U64.HI R107, R90, 0x6, R91 ;  /* 0x000000065a6b7819 */ /* 0x000fe2000001025b */
[----:B------:R-:W-:Y:S01]  /*2f40*/  IMAD R117, R91, 0x50, RZ ;  /* 0x000000505b757824 */ /* 0x000fe200078e02ff */
[----:B------:R-:W-:Y:S01]  /*2f50*/  LOP3.LUT R27, R4, R5, RZ, 0xfc, !PT ;  /* 0x00000005041b7212 */ /* 0x000fe200078efcff */
[----:B------:R-:W-:Y:S01]  /*2f60*/  IMAD R11, R152, R91, R11 ;  /* 0x0000005b980b7224 */ /* 0x000fe200078e020b */
[----:B------:R-:W-:Y:S01]  /*2f70*/  SHF.R.S32.HI R9, RZ, 0x3, R10 ;  /* 0x00000003ff097819 */ /* 0x000fe2000001140a */
[C---:B------:R-:W-:Y:S01]  /*2f80*/  IMAD.SHL.U32 R104, R90.reuse, 0x20, RZ ;  /* 0x000000205a687824 */ /* 0x040fe200078e00ff */
[----:B------:R-:W-:Y:S01]  /*2f90*/  SHF.R.S32.HI R20, RZ, 0x3, R21 ;  /* 0x00000003ff147819 */ /* 0x000fe20000011415 */
[----:B------:R-:W-:Y:S01]  /*2fa0*/  IMAD.SHL.U32 R108, R90, 0x40, RZ ;  /* 0x000000405a6c7824 */ /* 0x000fe200078e00ff */
[----:B------:R-:W-:Y:S01]  /*2fb0*/  LOP3.LUT R10, R10, 0xfffffff8, RZ, 0xc0, !PT ;  /* 0xfffffff80a0a7812 */ /* 0x000fe200078ec0ff */
[----:B------:R-:W-:Y:S01]  /*2fc0*/  IMAD.WIDE.U32 R94, R152, R90, R94 ;  /* 0x0000005a985e7225 */ /* 0x000fe200078e005e */
[----:B------:R-:W-:-:S03]  /*2fd0*/  LOP3.LUT R21, R21, 0xfffffff8, RZ, 0xc0, !PT ;  /* 0xfffffff815157812 */ /* 0x000fc600078ec0ff */
[----:B------:R-:W-:Y:S01]  /*2fe0*/  IMAD.WIDE.U32 R92, R152, R90, R92 ;  /* 0x0000005a985c7225 */ /* 0x000fe200078e005c */
[----:B------:R-:W-:-:S03]  /*2ff0*/  LOP3.LUT R25, R27, 0x2, RZ, 0xc0, !PT ;  /* 0x000000021b197812 */ /* 0x000fc600078ec0ff */
[----:B------:R-:W-:Y:S01]  /*3000*/  IMAD.WIDE.U32 R90, R90, 0x50, RZ ;  /* 0x000000505a5a7825 */ /* 0x000fe200078e00ff */
[----:B0-----:R-:W-:-:S03]  /*3010*/  LEA.HI R155, R155, 0x8, RZ, 0x19 ;  /* 0x000000089b9b7811 */ /* 0x001fc600078fc8ff */
[----:B------:R-:W-:Y:S01]  /*3020*/  IMAD.IADD R115, R115, 0x1, R26 ;  /* 0x0000000173737824 */ /* 0x000fe200078e021a */
[----:B------:R-:W-:Y:S01]  /*3030*/  LOP3.LUT R26, R27, 0x4, RZ, 0xc0, !PT ;  /* 0x000000041b1a7812 */ /* 0x000fe200078ec0ff */
[----:B------:R-:W-:Y:S01]  /*3040*/  IMAD.SHL.U32 R112, R7, 0x2, RZ ;  /* 0x0000000207707824 */ /* 0x000fe200078e00ff */
[----:B------:R-:W-:Y:S01]  /*3050*/  LOP3.LUT R4, R4, 0x1, RZ, 0xc0, !PT ;  /* 0x0000000104047812 */ /* 0x000fe200078ec0ff */
[----:B------:R-:W-:Y:S01]  /*3060*/  IMAD.IADD R123, R123, 0x1, R14 ;  /* 0x000000017b7b7824 */ /* 0x000fe200078e020e */
[----:B------:R-:W-:Y:S01]  /*3070*/  LOP3.LUT R27, R27, 0x8, RZ, 0xc0, !PT ;  /* 0x000000081b1b7812 */ /* 0x000fe200078ec0ff */
[----:B------:R-:W-:Y:S01]  /*3080*/  IMAD.IADD R117, R91, 0x1, R117 ;  /* 0x000000015b757824 */ /* 0x000fe200078e0275 */
[----:B------:R-:W-:Y:S01]  /*3090*/  SHF.R.S32.HI R114, RZ, 0x1f, R0 ;  /* 0x0000001fff727819 */ /* 0x000fe20000011400 */
[----:B------:R-:W-:Y:S01]  /*30a0*/  IMAD.IADD R5, R101, 0x1, R13 ;  /* 0x0000000165057824 */ /* 0x000fe200078e020d */
[----:B------:R-:W-:Y:S01]  /*30b0*/  SHF.R.S32.HI R28, RZ, 0x1f, R10 ;  /* 0x0000001fff1c7819 */ /* 0x000fe2000001140a */
[----:B------:R-:W-:Y:S01]  /*30c0*/  IMAD.IADD R6, R13, 0x1, R99 ;  /* 0x000000010d067824 */ /* 0x000fe200078e0263 */
[----:B------:R-:W-:Y:S01]  /*30d0*/  SHF.R.S32.HI R29, RZ, 0x1f, R21 ;  /* 0x0000001fff1d7819 */ /* 0x000fe20000011415 */
[----:B------:R-:W-:-:S02]  /*30e0*/  IMAD.IADD R7, R95, 0x1, R11 ;  /* 0x000000015f077824 */ /* 0x000fc400078e020b */
[----:B------:R-:W-:Y:S02]  /*30f0*/  IMAD.IADD R8, R11, 0x1, R93 ;  /* 0x000000010b087824 */ /* 0x000fe400078e025d */
[----:B---3--:R-:W-:-:S07]  /*3100*/  IMAD R109, R12, 0x20, R225 ;  /* 0x000000200c6d7824 */ /* 0x008fce00078e02e1 */
.L_x_2776:
[----:B------:R-:W2:Y:S01]  /*3110*/  LDL R34, [R1+0x88] ;  /* 0x0000880001227983 */ /* 0x000ea20000100800 */
[----:B------:R-:W0:Y:S01]  /*3120*/  LDC R32, c[0x0][0x430] ;  /* 0x00010c00ff207b82 */ /* 0x000e220000000800 */
[----:B------:R-:W-:-:S04]  /*3130*/  VIADD R2, R2, 0xffffffff ;  /* 0xffffffff02027836 */ /* 0x000fc80000000000 */
        /* <DEDUP_REMOVED lines=9> */
[----:B----4-:R-:W4:Y:S08]  /*31d0*/  @P3 LDC R30, c[0x0][0x434] ;  /* 0x00010d00ff1e3b82 */ /* 0x010f300000000800 */
[----:B------:R-:W1:Y:S01]  /*31e0*/  @P3 LDC R31, c[0x0][0x438] ;  /* 0x00010e00ff1f3b82 */ /* 0x000e620000000800 */
[----:B----4-:R-:W-:-:S05]  /*31f0*/  @P3 IMAD.HI.U32 R30, R35, R30, RZ ;  /* 0x0000001e231e3227 */ /* 0x010fca00078e00ff */
[----:B-1----:R-:W-:Y:S01]  /*3200*/  @P3 SHF.R.U32.HI R11, RZ, R31, R30 ;  /* 0x0000001fff0b3219 */ /* 0x002fe2000001161e */
[----:B0-----:R-:W-:-:S03]  /*3210*/  @!P0 IMAD R30, R114, R14, RZ ;  /* 0x0000000e721e8224 */ /* 0x001fc600078e02ff */
[--C-:B------:R-:W-:Y:S01]  /*3220*/  @!P0 SHF.R.S32.HI R31, RZ, 0x1f, R11.reuse ;  /* 0x0000001fff1f8819 */ /* 0x100fe2000001140b */
[----:B------:R-:W-:Y:S02]  /*3230*/  @!P0 IMAD R33, R0, R15, R30 ;  /* 0x0000000f00218224 */ /* 0x000fe400078e021e */
[----:B------:R-:W-:-:S04]  /*3240*/  @!P0 IMAD.MOV.U32 R30, RZ, RZ, R11 ;  /* 0x000000ffff1e8224 */ /* 0x000fc800078e000b */
[----:B------:R-:W-:-:S04]  /*3250*/  @!P0 IMAD.WIDE.U32 R14, R0, R14, R30 ;  /* 0x0000000e000e8225 */ /* 0x000fc800078e001e */
[----:B------:R-:W-:Y:S01]  /*3260*/  @!P0 IMAD.IADD R15, R15, 0x1, R33 ;  /* 0x000000010f0f8824 */ /* 0x000fe200078e0221 */
[----:B---3--:R-:W-:Y:S01]  /*3270*/  @!P0 LEA R12, P3, R14, R12, 0x2 ;  /* 0x0000000c0e0c8211 */ /* 0x008fe200078610ff */
[----:B------:R-:W-:-:S03]  /*3280*/  IMAD.MOV.U32 R30, RZ, RZ, RZ ;  /* 0x000000ffff1e7224 */ /* 0x000fc600078e00ff */
[----:B------:R-:W-:-:S05]  /*3290*/  @!P0 LEA.HI.X R13, R14, R13, R15, 0x2, P3 ;  /* 0x0000000d0e0d8211 */ /* 0x000fca00018f140f */
[----:B------:R0:W5:Y:S01]  /*32a0*/  @!P0 LDG.E R30, desc[UR60][R12.64] ;  /* 0x0000003c0c1e8981 */ /* 0x000162000c1e1900 */
[----:B------:R-:W-:Y:S01]  /*32b0*/  ISETP.GE.AND P0, PT, R111, 0x1, PT ;  /* 0x000000016f00780c */ /* 0x000fe20003f06270 */
[----:B------:R-:W-:Y:S01]  /*32c0*/  IMAD.MOV R31, RZ, RZ, -R11 ;  /* 0x000000ffff1f7224 */ /* 0x000fe200078e0a0b */
[----:B------:R-:W-:Y:S01]  /*32d0*/  ISETP.GT.AND P3, PT, R2, R113, PT ;  /* 0x000000710200720c */ /* 0x000fe20003f64270 */
[----:B------:R-:W-:Y:S05]  /*32e0*/  YIELD ;  /* 0x0000000000007946 */ /* 0x000fea0003800000 */
[----:B------:R-:W-:Y:S01]  /*32f0*/  BSSY B0, `(.L_x_2660) ;  /* 0x0000836000007945 */ /* 0x000fe20003800000 */
[----:B------:R-:W-:Y:S01]  /*3300*/  IMAD R31, R32, R31, R35 ;  /* 0x0000001f201f7224 */ /* 0x000fe200078e0223 */
[----:B------:R-:W-:Y:S01]  /*3310*/  P2R R110, PR, RZ, 0x8 ;  /* 0x00000008ff6e7803 */ /* 0x000fe20000000000 */
        /* <DEDUP_REMOVED lines=56> */
[-C--:B------:R-:W-:Y:S02]  /*36a0*/  ISETP.GE.AND P4, PT, R221, R111.reuse, PT ;  /* 0x0000006fdd00720c */ /* 0x080fe40003f86270 */
        /* <DEDUP_REMOVED lines=20> */
.L_x_2664:
[----:B------:R-:W-:Y:S05]  /*37f0*/  BSYNC B1 ;  /* 0x0000000000017941 */ /* 0x000fea0003800000 */
.L_x_2663:
[----:B0----5:R-:W-:Y:S01]  /*3800*/  IMAD.MOV.U32 R32, RZ, RZ, R64 ;  /* 0x000000ffff207224 */ /* 0x021fe200078e0040 */
[----:B------:R-:W-:Y:S01]  /*3810*/  BSSY B1, `(.L_x_2665) ;  /* 0x0000042000017945 */ /* 0x000fe20003800000 */
[----:B------:R-:W-:Y:S01]  /*3820*/  IMAD.MOV.U32 R34, RZ, RZ, R65 ;  /* 0x000000ffff227224 */ /* 0x000fe200078e0041 */
[----:B------:R-:W-:Y:S01]  /*3830*/  CS2R R52, SRZ ;  /* 0x0000000000347805 */ /* 0x000fe2000001ff00 */
[----:B------:R-:W-:Y:S01]  /*3840*/  IMAD.MOV.U32 R33, RZ, RZ, R68 ;  /* 0x000000ffff217224 */ /* 0x000fe200078e0044 */
[----:B------:R-:W-:Y:S01]  /*3850*/  CS2R R56, SRZ ;  /* 0x0000000000387805 */ /* 0x000fe2000001ff00 */
[----:B------:R-:W-:Y:S01]  /*3860*/  VIADD R35, R225, 0x20 ;  /* 0x00000020e1237836 */ /* 0x000fe20000000000 */
[----:B------:R-:W-:Y:S01]  /*3870*/  PRMT R147, R34, 0x5410, R32 ;  /* 0x0000541022937816 */ /* 0x000fe20000000020 */
[----:B------:R-:W-:Y:S01]  /*3880*/  IMAD.MOV.U32 R32, RZ, RZ, R69 ;  /* 0x000000ffff207224 */ /* 0x000fe200078e0045 */
[----:B------:R-:W-:Y:S01]  /*3890*/  CS2R R60, SRZ ;  /* 0x00000000003c7805 */ /* 0x000fe2000001ff00 */
[----:B------:R-:W-:Y:S01]  /*38a0*/  IMAD.MOV.U32 R34, RZ, RZ, R76 ;  /* 0x000000ffff227224 */ /* 0x000fe200078e004c */
[----:B------:R-:W-:-:S02]  /*38b0*/  ISETP.GE.AND P4, PT, R35, R87, PT ;  /* 0x000000572300720c */ /* 0x000fc40003f86270 */
[----:B------:R-:W-:Y:S02]  /*38c0*/  CS2R R50, SRZ ;  /* 0x0000000000327805 */ /* 0x000fe4000001ff00 */
[----:B------:R-:W-:Y:S01]  /*38d0*/  PRMT R149, R32, 0x5410, R33 ;  /* 0x0000541020957816 */ /* 0x000fe20000000021 */
[----:B------:R-:W-:Y:S01]  /*38e0*/  IMAD.MOV.U32 R33, RZ, RZ, R72 ;  /* 0x000000ffff217224 */ /* 0x000fe200078e0048 */
[----:B------:R-:W-:Y:S01]  /*38f0*/  CS2R R54, SRZ ;  /* 0x0000000000367805 */ /* 0x000fe2000001ff00 */
[----:B------:R-:W-:Y:S01]  /*3900*/  IMAD.MOV.U32 R32, RZ, RZ, R73 ;  /* 0x000000ffff207224 */ /* 0x000fe200078e0049 */
[----:B------:R-:W-:Y:S02]  /*3910*/  CS2R R58, SRZ ;  /* 0x00000000003a7805 */ /* 0x000fe4000001ff00 */
[----:B------:R-:W-:Y:S02]  /*3920*/  CS2R R62, SRZ ;  /* 0x00000000003e7805 */ /* 0x000fe4000001ff00 */
[----:B------:R-:W-:Y:S01]  /*3930*/  PRMT R150, R32, 0x5410, R33 ;  /* 0x0000541020967816 */ /* 0x000fe20000000021 */
[----:B------:R-:W-:-:S02]  /*3940*/  IMAD.MOV.U32 R33, RZ, RZ, R77 ;  /* 0x000000ffff217224 */ /* 0x000fc400078e004d */
[----:B------:R-:W-:-:S03]  /*3950*/  IMAD.MOV.U32 R32, RZ, RZ, R66 ;  /* 0x000000ffff207224 */ /* 0x000fc600078e0042 */
[----:B------:R-:W-:Y:S01]  /*3960*/  PRMT R83, R33, 0x5410, R34 ;  /* 0x0000541021537816 */ /* 0x000fe20000000022 */
[----:B------:R-:W-:Y:S02]  /*3970*/  IMAD.MOV.U32 R34, RZ, RZ, R67 ;  /* 0x000000ffff227224 */ /* 0x000fe400078e0043 */
[----:B------:R-:W-:-:S03]  /*3980*/  IMAD.MOV.U32 R33, RZ, RZ, R70 ;  /* 0x000000ffff217224 */ /* 0x000fc600078e0046 */
[----:B------:R-:W-:Y:S01]  /*3990*/  PRMT R146, R34, 0x5410, R32 ;  /* 0x0000541022927816 */ /* 0x000fe20000000020 */
[----:B------:R-:W-:Y:S02]  /*39a0*/  IMAD.MOV.U32 R32, RZ, RZ, R71 ;  /* 0x000000ffff207224 */ /* 0x000fe400078e0047 */
[----:B------:R-:W-:-:S03]  /*39b0*/  IMAD.MOV.U32 R34, RZ, RZ, R74 ;  /* 0x000000ffff227224 */ /* 0x000fc600078e004a */
[----:B------:R-:W-:Y:S01]  /*39c0*/  PRMT R148, R32, 0x5410, R33 ;  /* 0x0000541020947816 */ /* 0x000fe20000000021 */
[----:B------:R-:W-:Y:S01]  /*39d0*/  IMAD.MOV.U32 R33, RZ, RZ, R75 ;  /* 0x000000ffff217224 */ /* 0x000fe200078e004b */
[----:B------:R-:W-:Y:S01]  /*39e0*/  PRMT R151, R151, 0x5410, R34 ;  /* 0x0000541097977816 */ /* 0x000fe20000000022 */
[----:B------:R-:W-:Y:S02]  /*39f0*/  IMAD.MOV.U32 R32, RZ, RZ, R78 ;  /* 0x000000ffff207224 */ /* 0x000fe400078e004e */
[----:B------:R-:W-:Y:S01]  /*3a00*/  IMAD.MOV.U32 R34, RZ, RZ, R79 ;  /* 0x000000ffff227224 */ /* 0x000fe200078e004f */
[----:B------:R-:W-:Y:S02]  /*3a10*/  PRMT R153, R153, 0x5410, R33 ;  /* 0x0000541099997816 */ /* 0x000fe40000000021 */
[----:B------:R-:W-:Y:S02]  /*3a20*/  PRMT R120, R120, 0x5410, R32 ;  /* 0x0000541078787816 */ /* 0x000fe40000000020 */
[----:B------:R-:W-:Y:S01]  /*3a30*/  PRMT R121, R121, 0x5410, R34 ;  /* 0x0000541079797816 */ /* 0x000fe20000000022 */
[----:B------:R-:W-:Y:S06]  /*3a40*/  @P4 BRA `(.L_x_2666) ;  /* 0x0000000000784947 */ /* 0x000fec0003800000 */
[----:B------:R-:W-:Y:S01]  /*3a50*/  IADD3 R32, P0, P5, R100, R14, R102 ;  /* 0x0000000e64207210 */ /* 0x000fe20007d1e066 */
[----:B------:R-:W-:Y:S01]  /*3a60*/  ULDC.64 UR4, c[0x0][0x3e8] ;  /* 0x0000fa0000047ab9 */ /* 0x000fe20000000a00 */
[----:B------:R-:W-:Y:S01]  /*3a70*/  ULDC.64 UR6, c[0x0][0x400] ;  /* 0x0001000000067ab9 */ /* 0x000fe20000000a00 */
[----:B------:R-:W-:Y:S02]  /*3a80*/  CS2R R60, SRZ ;  /* 0x00000000003c7805 */ /* 0x000fe4000001ff00 */
[----:B------:R-:W-:Y:S02]  /*3a90*/  IADD3.X R35, R5, R11, R3, P0, P5 ;  /* 0x0000000b05237210 */ /* 0x000fe400007ea403 */
[----:B------:R-:W-:Y:S02]  /*3aa0*/  CS2R R62, SRZ ;  /* 0x00000000003e7805 */ /* 0x000fe4000001ff00 */
[----:B------:R-:W-:-:S04]  /*3ab0*/  IADD3 R33, P0, P5, R94, R12, R104 ;  /* 0x0000000c5e217210 */ /* 0x000fc80007d1e068 */
[----:B------:R-:W-:Y:S02]  /*3ac0*/  IADD3.X R36, R7, R80, R103, P0, P5 ;  /* 0x0000005007247210 */ /* 0x000fe400007ea467 */
[----:B------:R-:W-:Y:S02]  /*3ad0*/  LEA R34, P0, R32, UR4, 0x1 ;  /* 0x0000000420227c11 */ /* 0x000fe4000f8008ff */
[----:B------:R-:W-:Y:S02]  /*3ae0*/  ISETP.GE.AND P5, PT, R216, R111, PT ;  /* 0x0000006fd800720c */ /* 0x000fe40003fa6270 */
[----:B------:R-:W-:Y:S02]  /*3af0*/  LEA.HI.X R35, R32, UR5, R35, 0x1, P0 ;  /* 0x0000000520237c11 */ /* 0x000fe400080f0c23 */
[----:B------:R-:W-:-:S04]  /*3b00*/  LEA R32, P0, R33, UR6, 0x1 ;  /* 0x0000000621207c11 */ /* 0x000fc8000f8008ff */
[----:B------:R-:W-:Y:S02]  /*3b10*/  LEA.HI.X R33, R33, UR7, R36, 0x1, P0 ;  /* 0x0000000721217c11 */ /* 0x000fe400080f0c24 */
[-C--:B------:R-:W-:Y:S02]  /*3b20*/  ISETP.GE.AND P0, PT, R221, R111.reuse, PT ;  /* 0x0000006fdd00720c */ /* 0x080fe40003f06270 */
[----:B------:R-:W-:Y:S02]  /*3b30*/  CS2R R56, SRZ ;  /* 0x0000000000387805 */ /* 0x000fe4000001ff00 */
[----:B------:R-:W-:Y:S01]  /*3b40*/  CS2R R58, SRZ ;  /* 0x00000000003a7805 */ /* 0x000fe2000001ff00 */
        /* <DEDUP_REMOVED lines=8> */
[----:B------:R-:W-:-:S02]  /*3bd0*/  CS2R R54, SRZ ;  /* 0x0000000000367805 */ /* 0x000fc4000001ff00 */
[----:B------:R-:W-:Y:S01]  /*3be0*/  CS2R R50, SRZ ;  /* 0x0000000000327805 */ /* 0x000fe2000001ff00 */
[----:B------:R0:W5:Y:S04]  /*3bf0*/  @!P5 LDG.E.64 R52, desc[UR60][R34.64+0x80] ;  /* 0x0000803c2234d981 */ /* 0x000168000c1e1b00 */
[----:B------:R0:W5:Y:S04]  /*3c00*/  @!P5 LDG.E.64 R54, desc[UR60][R32.64+0x80] ;  /* 0x0000803c2036d981 */ /* 0x000168000c1e1b00 */
[----:B------:R0:W5:Y:S04]  /*3c10*/  @!P0 LDG.E.64 R48, desc[UR60][R34.64+0xc0] ;  /* 0x0000c03c22308981 */ /* 0x000168000c1e1b00 */
[----:B------:R0:W5:Y:S02]  /*3c20*/  @!P0 LDG.E.64 R50, desc[UR60][R32.64+0xc0] ;  /* 0x0000c03c20328981 */ /* 0x000164000c1e1b00 */
.L_x_2666:
[----:B------:R-:W-:Y:S05]  /*3c30*/  BSYNC B1 ;  /* 0x0000000000017941 */ /* 0x000fea0003800000 */
.L_x_2665:
[----:B0----5:R-:W-:Y:S01]  /*3c40*/  IMAD.MOV.U32 R33, RZ, RZ, R52 ;  /* 0x000000ffff217224 */ /* 0x021fe200078e0034 */
[----:B------:R-:W-:Y:S01]  /*3c50*/  BSSY B1, `(.L_x_2667) ;  /* 0x0000043000017945 */ /* 0x000fe20003800000 */
[----:B------:R-:W-:Y:S01]  /*3c60*/  IMAD.MOV.U32 R32, RZ, RZ, R53 ;  /* 0x000000ffff207224 */ /* 0x000fe200078e0035 */
[----:B------:R-:W-:Y:S01]  /*3c70*/  CS2R R40, SRZ ;  /* 0x0000000000287805 */ /* 0x000fe2000001ff00 */
        /* <DEDUP_REMOVED lines=64> */
.L_x_2668:
[----:B------:R-:W-:Y:S05]  /*4080*/  BSYNC B1 ;  /* 0x0000000000017941 */ /* 0x000fea0003800000 */
.L_x_2667:
[----:B------:R-:W2:Y:S01]  /*4090*/  LDL R11, [R1+0x5c] ;  /* 0x00005c00010b7983 */ /* 0x000ea20000100800 */
[----:B0----5:R-:W-:Y:S01]  /*40a0*/  IMAD.MOV.U32 R12, RZ, RZ, R32 ;  /* 0x000000ffff0c7224 */ /* 0x021fe200078e0020 */
        /* <DEDUP_REMOVED lines=31> */
.L_x_2669:
[----:B------:R-:W-:Y:S01]  /*42a0*/  IMAD R88, R213, 0x8, R23 ;  /* 0x00000008d5587824 */ /* 0x000fe200078e0217 */
[----:B------:R-:W-:Y:S01]  /*42b0*/  SHF.L.U32 R89, R229, 0x1f, RZ ;  /* 0x0000001fe5597819 */ /* 0x000fe200000006ff */
[----:B------:R-:W-:Y:S03]  /*42c0*/  BSSY B1, `(.L_x_2670) ;  /* 0x0000003000017945 */ /* 0x000fe60003800000 */
[----:B------:R-:W0:Y:S02]  /*42d0*/  SYNCS.PHASECHK.TRANS64.TRYWAIT P6, [R88+URZ+0x38890], R89 ;  /* 0x03889059580075a7 */ /* 0x000e2400080c017f */
[----:B0-----:R-:W-:Y:S05]  /*42e0*/  @!P6 BRA `(.L_x_2671) ;  /* 0x000002f40078e947 */ /* 0x001fea0003800000 */
.L_x_3062:
[----:B------:R-:W-:Y:S05]  /*42f0*/  BSYNC B1 ;  /* 0x0000000000017941 */ /* 0x000fea0003800000 */
.L_x_2670:
[----:B------:R-:W-:-:S03]  /*4300*/  UMOV UR4, 0xffffffff ;  /* 0xffffffff00047882 */ /* 0x000fc60000000000 */
[----:B------:R-:W-:Y:S05]  /*4310*/  BRA.DIV UR4, `(.L_x_2672) ;  /* 0x000002f604807947 */ /* 0x000fea000b800000 */
[----:B------:R1:W2:Y:S04]  /*4320*/  SHFL.IDX PT, R80, R118, RZ, 0x181f ;  /* 0x00181fff76507589 */ /* 0x0002a800000e0000 */
[----:B------:R1:W3:Y:S02]  /*4330*/  SHFL.IDX PT, R11, R119, RZ, 0x181f ;  /* 0x00181fff770b7589 */ /* 0x0002e400000e0000 */
.L_x_3066:
        /* <DEDUP_REMOVED lines=9> */
[----:B------:R-:W-:Y:S02]  /*43d0*/  SHF.R.U64 R76, R76, 0x10, R77 ;  /* 0x000000104c4c7819 */ /* 0x000fe4000000124d */
[----:B------:R-:W-:Y:S02]  /*43e0*/  SHF.R.U64 R78, R78, 0x10, R79 ;  /* 0x000000104e4e7819 */ /* 0x000fe4000000124f */
[----:B------:R-:W-:Y:S02]  /*43f0*/  SHF.R.U32.HI R81, RZ, 0x10, R77 ;  /* 0x00000010ff517819 */ /* 0x000fe4000001164d */
[----:B------:R-:W-:Y:S02]  /*4400*/  PRMT R77, R83, 0x5432, R76 ;  /* 0x00005432534d7816 */ /* 0x000fe4000000004c */
[----:B------:R-:W-:Y:S02]  /*4410*/  PRMT R76, R120, 0x5432, R78 ;  /* 0x00005432784c7816 */ /* 0x000fe4000000004e */
[----:B------:R-:W-:-:S02]  /*4420*/  SHF.R.U32.HI R82, RZ, 0x10, R79 ;  /* 0x00000010ff527819 */ /* 0x000fc4000001164f */
[----:B------:R-:W-:Y:S02]  /*4430*/  PRMT R79, R83, 0x5410, R81 ;  /* 0x00005410534f7816 */ /* 0x000fe40000000051 */
[----:B0-----:R-:W-:Y:S02]  /*4440*/  LOP3.LUT R83, R13, 0xffff0000, RZ, 0xc0, !PT ;  /* 0xffff00000d537812 */ /* 0x001fe400078ec0ff */
[C---:B------:R-:W-:Y:S01]  /*4450*/  LOP3.LUT R78, R76.reuse, 0xffff0000, RZ, 0xc0, !PT ;  /* 0xffff00004c4e7812 */ /* 0x040fe200078ec0ff */
[----:B------:R-:W-:Y:S01]  /*4460*/  IMAD.U32 R76, R76, 0x10000, RZ ;  /* 0x000100004c4c7824 */ /* 0x000fe200078e00ff */
[C---:B------:R-:W-:Y:S01]  /*4470*/  LOP3.LUT R120, R77.reuse, 0xffff0000, RZ, 0xc0, !PT ;  /* 0xffff00004d787812 */ /* 0x040fe200078ec0ff */
[----:B------:R-:W-:Y:S01]  /*4480*/  IMAD.U32 R77, R77, 0x10000, RZ ;  /* 0x000100004d4d7824 */ /* 0x000fe200078e00ff */
[----:B------:R-:W-:Y:S01]  /*4490*/  PRMT R81, R121, 0x5432, R82 ;  /* 0x0000543279517816 */ /* 0x000fe20000000052 */
[----:B------:R-:W-:Y:S02]  /*44a0*/  IMAD.U32 R82, R13, 0x10000, RZ ;  /* 0x000100000d527824 */ /* 0x000fe400078e00ff */
[C---:B------:R-:W-:Y:S01]  /*44b0*/  FMUL.FTZ R13, R83.reuse, R78 ;  /* 0x0000004e530d7220 */ /* 0x040fe20000410000 */
[-C--:B------:R-:W-:Y:S01]  /*44c0*/  FMUL.FTZ R83, R83, R120.reuse ;  /* 0x0000007853537220 */ /* 0x080fe20000410000 */
[C---:B------:R-:W-:Y:S01]  /*44d0*/  IMAD.U32 R121, R79.reuse, 0x10000, RZ ;  /* 0x000100004f797824 */ /* 0x040fe200078e00ff */
[----:B------:R-:W-:Y:S01]  /*44e0*/  LOP3.LUT R79, R79, 0xffff0000, RZ, 0xc0, !PT ;  /* 0xffff00004f4f7812 */ /* 0x000fe200078ec0ff */
[C---:B------:R-:W-:Y:S01]  /*44f0*/  FFMA.FTZ R13, R82.reuse, R120, -R13 ;  /* 0x00000078520d7223 */ /* 0x040fe2000001080d */
        /* <DEDUP_REMOVED lines=26> */
.L_x_2678:
[----:B------:R-:W-:Y:S05]  /*46a0*/  BSYNC B3 ;  /* 0x0000000000037941 */ /* 0x000fea0003800000 */
.L_x_2677:
[----:B---3--:R-:W-:-:S04]  /*46b0*/  LEA R76, P3, R16, R11, 0x1 ;  /* 0x0000000b104c7211 */ /* 0x008fc800078608ff */
[----:B--2---:R-:W-:-:S05]  /*46c0*/  LEA.HI.X R77, R16, R80, R17, 0x1, P3 ;  /* 0x00000050104d7211 */ /* 0x004fca00018f0c11 */
[----:B0-----:R4:W-:Y:S04]  /*46d0*/  ST.E.128 desc[UR60][R76.64], R12 ;  /* 0x0000000c4c007985 */ /* 0x0019e8000c101d3c */
.L_x_2676:
[----:B------:R-:W-:Y:S05]  /*46e0*/  BSYNC B2 ;  /* 0x0000000000027941 */ /* 0x000fea0003800000 */
.L_x_2675:
[----:B------:R-:W-:Y:S01]  /*46f0*/  ISETP.NE.AND P3, PT, R25, RZ, PT ;  /* 0x000000ff1900720c */ /* 0x000fe20003f65270 */
[----:B------:R-:W-:-:S12]  /*4700*/  BSSY B2, `(.L_x_2679) ;  /* 0x0000038000027945 */ /* 0x000fd80003800000 */
[----:B------:R-:W-:Y:S05]  /*4710*/  @!P3 BRA `(.L_x_2680) ;  /* 0x0000000000d8b947 */ /* 0x000fea0003800000 */
[----:B----4-:R4:W0:Y:S01]  /*4720*/  LDS.128 R12, [R84+0x26c00] ;  /* 0x026c0000540c7984 */ /* 0x0108220000000c00 */
[----:B------:R-:W-:Y:S01]  /*4730*/  ISETP.GE.AND P3, PT, R221, R111, PT ;  /* 0x0000006fdd00720c */ /* 0x000fe20003f66270 */
[----:B------:R-:W-:-:S12]  /*4740*/  BSSY B3, `(.L_x_2681) ;  /* 0x0000030000037945 */ /* 0x000fd80003800000 */
[----:B----4-:R-:W-:Y:S05]  /*4750*/  @P3 BRA `(.L_x_2682) ;  /* 0x0000000000b83947 */ /* 0x010fea0003800000 */
[----:B------:R-:W-:Y:S01]  /*4760*/  SHF.R.U64 R74, R74, 0x10, R75 ;  /* 0x000000104a4a7819 */ /* 0x000fe2000000124b */
[----:B0-----:R-:W-:Y:S01]  /*4770*/  IMAD.U32 R78, R13, 0x10000, RZ ;  /* 0x000100000d4e7824 */ /* 0x001fe200078e00ff */
[----:B------:R-:W-:Y:S02]  /*4780*/  SHF.R.U64 R72, R72, 0x10, R73 ;  /* 0x0000001048487819 */ /* 0x000fe40000001249 */
[----:B------:R-:W-:Y:S02]  /*4790*/  PRMT R74, R151, 0x5432, R74 ;  /* 0x00005432974a7816 */ /* 0x000fe4000000004a */
[----:B------:R-:W-:Y:S02]  /*47a0*/  PRMT R72, R150, 0x5432, R72 ;  /* 0x0000543296487816 */ /* 0x000fe40000000048 */
[----:B------:R-:W-:Y:S02]  /*47b0*/  SHF.R.U32.HI R76, RZ, 0x10, R75 ;  /* 0x00000010ff4c7819 */ /* 0x000fe4000001164b */
[----:B------:R-:W-:-:S02]  /*47c0*/  LOP3.LUT R75, R13, 0xffff0000, RZ, 0xc0, !PT ;  /* 0xffff00000d4b7812 */ /* 0x000fc400078ec0ff */
[C---:B------:R-:W-:Y:S01]  /*47d0*/  LOP3.LUT R77, R74.reuse, 0xffff0000, RZ, 0xc0, !PT ;  /* 0xffff00004a4d7812 */ /* 0x040fe200078ec0ff */
[----:B------:R-:W-:Y:S01]  /*47e0*/  IMAD.U32 R74, R74, 0x10000, RZ ;  /* 0x000100004a4a7824 */ /* 0x000fe200078e00ff */
[C---:B------:R-:W-:Y:S01]  /*47f0*/  LOP3.LUT R79, R72.reuse, 0xffff0000, RZ, 0xc0, !PT ;  /* 0xffff0000484f7812 */ /* 0x040fe200078ec0ff */
[----:B------:R-:W-:Y:S01]  /*4800*/  IMAD.U32 R72, R72, 0x10000, RZ ;  /* 0x0001000048487824 */ /* 0x000fe200078e00ff */
[----:B------:R-:W-:Y:S01]  /*4810*/  SHF.R.U32.HI R73, RZ, 0x10, R73 ;  /* 0x00000010ff497819 */ /* 0x000fe20000011649 */
[----:B------:R-:W-:Y:S01]  /*4820*/  FMUL.FTZ R13, R75, R77 ;  /* 0x0000004d4b0d7220 */ /* 0x000fe20000410000 */
[----:B------:R-:W-:Y:S01]  /*4830*/  PRMT R76, R153, 0x5432, R76 ;  /* 0x00005432994c7816 */ /* 0x000fe2000000004c */
[-C--:B------:R-:W-:Y:S01]  /*4840*/  FMUL.FTZ R75, R75, R79.reuse ;  /* 0x0000004f4b4b7220 */ /* 0x080fe20000410000 */
[----:B------:R-:W-:Y:S01]  /*4850*/  PRMT R73, R150, 0x5410, R73 ;  /* 0x0000541096497816 */ /* 0x000fe20000000049 */
        /* <DEDUP_REMOVED lines=8> */
[CC--:B------:R-:W-:Y:S01]  /*48e0*/  FMUL.FTZ R14, R79.reuse, R78.reuse ;  /* 0x0000004e4f0e7220 */ /* 0x0c0fe20000410000 */
[----:B------:R-:W-:Y:S01]  /*48f0*/  FMUL.FTZ R79, R79, R81 ;  /* 0x000000514f4f7220 */ /* 0x000fe20000410000 */
[----:B------:R-:W-:Y:S02]  /*4900*/  F2FP.BF16.F32.PACK_AB R13, R75, R13 ;  /* 0x0000000d4b0d723e */ /* 0x000fe400000010ff */
        /* <DEDUP_REMOVED lines=17> */
[----:B------:R-:W-:-:S04]  /*4a20*/  IMAD.MOV.U32 R15, RZ, RZ, R73 ;  /* 0x000000ffff0f7224 */ /* 0x000fc800078e0049 */
[----:B------:R-:W-:-:S07]  /*4a30*/  IMAD.MOV.U32 R12, RZ, RZ, R76 ;  /* 0x000000ffff0c7224 */ /* 0x000fce00078e004c */
.L_x_2682:
[----:B------:R-:W-:Y:S05]  /*4a40*/  BSYNC B3 ;  /* 0x0000000000037941 */ /* 0x000fea0003800000 */
.L_x_2681:
[----:B---3--:R-:W-:-:S04]  /*4a50*/  LEA R72, P3, R212, R11, 0x1 ;  /* 0x0000000bd4487211 */ /* 0x008fc800078608ff */
[----:B--2---:R-:W-:-:S05]  /*4a60*/  LEA.HI.X R73, R212, R80, R215, 0x1, P3 ;  /* 0x00000050d4497211 */ /* 0x004fca00018f0cd7 */
[----:B0-----:R0:W-:Y:S04]  /*4a70*/  ST.E.128 desc[UR60][R72.64], R12 ;  /* 0x0000000c48007985 */ /* 0x0011e8000c101d3c */
.L_x_2680:
[----:B------:R-:W-:Y:S05]  /*4a80*/  BSYNC B2 ;  /* 0x0000000000027941 */ /* 0x000fea0003800000 */
.L_x_2679:
        /* <DEDUP_REMOVED lines=54> */
.L_x_2686:
[----:B------:R-:W-:Y:S05]  /*4df0*/  BSYNC B3 ;  /* 0x0000000000037941 */ /* 0x000fea0003800000 */
.L_x_2685:
[----:B---3--:R-:W-:-:S04]  /*4e00*/  LEA R68, P3, R19, R11, 0x1 ;  /* 0x0000000b13447211 */ /* 0x008fc800078608ff */
[----:B--2---:R-:W-:-:S05]  /*4e10*/  LEA.HI.X R69, R19, R80, R219, 0x1, P3 ;  /* 0x0000005013457211 */ /* 0x004fca00018f0cdb */
[----:B----4-:R0:W-:Y:S04]  /*4e20*/  ST.E.128 desc[UR60][R68.64], R12 ;  /* 0x0000000c44007985 */ /* 0x0101e8000c101d3c */
.L_x_2684:
[----:B------:R-:W-:Y:S05]  /*4e30*/  BSYNC B2 ;  /* 0x0000000000027941 */ /* 0x000fea0003800000 */
.L_x_2683:
        /* <DEDUP_REMOVED lines=53> */
.L_x_2688:
[----:B------:R-:W-:Y:S05]  /*5190*/  BSYNC B2 ;  /* 0x0000000000027941 */ /* 0x000fea0003800000 */
.L_x_2687:
[----:B---3--:R-:W-:-:S04]  /*51a0*/  LEA R64, P3, R22, R11, 0x1 ;  /* 0x0000000b16407211 */ /* 0x008fc800078608ff */
[----:B--2---:R-:W-:-:S05]  /*51b0*/  LEA.HI.X R65, R22, R80, R218, 0x1, P3 ;  /* 0x0000005016417211 */ /* 0x004fca00018f0cda */
[----:B----4-:R0:W-:Y:S04]  /*51c0*/  ST.E.128 desc[UR60][R64.64], R12 ;  /* 0x0000000c40007985 */ /* 0x0101e8000c101d3c */
.L_x_2674:
[----:B------:R-:W-:Y:S05]  /*51d0*/  BSYNC B1 ;  /* 0x0000000000017941 */ /* 0x000fea0003800000 */
.L_x_2673:
[----:B------:R-:W-:-:S03]  /*51e0*/  UMOV UR4, 0xffffffff ;  /* 0xffffffff00047882 */ /* 0x000fc60000000000 */
[----:B------:R-:W-:Y:S05]  /*51f0*/  BRA.DIV UR4, `(.L_x_2689) ;  /* 0x000002ea04147947 */ /* 0x000fea000b800000 */
[----:B0-----:R0:W0:Y:S04]  /*5200*/  SHFL.IDX PT, R64, R118, 0x1, 0x181f ;  /* 0x00381f0076407f89 */ /* 0x00102800000e0000 */
[----:B---3--:R3:W0:Y:S02]  /*5210*/  SHFL.IDX PT, R11, R119, 0x1, 0x181f ;  /* 0x00381f00770b7f89 */ /* 0x00862400000e0000 */
.L_x_3070:
        /* <DEDUP_REMOVED lines=21> */
[----:B------:R-:W-:Y:S01]  /*5370*/  PRMT R62, R145, 0x5432, R62 ;  /* 0x00005432913e7816 */ /* 0x000fe2000000003e */
[----:B------:R-:W-:Y:S01]  /*5380*/  IMAD.U32 R60, R60, 0x10000, RZ ;  /* 0x000100003c3c7824 */ /* 0x000fe200078e00ff */
[----:B------:R-:W-:Y:S01]  /*5390*/  PRMT R65, R144, 0x5432, R65 ;  /* 0x0000543290417816 */ /* 0x000fe20000000041 */
[-C--:B------:R-:W-:Y:S01]  /*53a0*/  FFMA.FTZ R63, R66, R13.reuse, -R63 ;  /* 0x0000000d423f7223 */ /* 0x080fe2000001083f */
[----:B------:R-:W-:-:S03]  /*53b0*/  FMUL.FTZ R13, R68, R13 ;  /* 0x0000000d440d7220 */ /* 0x000fc60000410000 */
        /* <DEDUP_REMOVED lines=30> */
.L_x_2695:
[----:B------:R-:W-:Y:S05]  /*55a0*/  BSYNC B3 ;  /* 0x0000000000037941 */ /* 0x000fea0003800000 */
.L_x_2694:
[----:B0-----:R-:W-:-:S04]  /*55b0*/  LEA R60, P3, R16, R11, 0x1 ;  /* 0x0000000b103c7211 */ /* 0x001fc800078608ff */
[----:B------:R-:W-:-:S05]  /*55c0*/  LEA.HI.X R61, R16, R64, R17, 0x1, P3 ;  /* 0x00000040103d7211 */ /* 0x000fca00018f0c11 */
[----:B------:R0:W-:Y:S04]  /*55d0*/  ST.E.128 desc[UR60][R60.64], R12 ;  /* 0x0000000c3c007985 */ /* 0x0001e8000c101d3c */
.L_x_2693:
[----:B------:R-:W-:Y:S05]  /*55e0*/  BSYNC B2 ;  /* 0x0000000000027941 */ /* 0x000fea0003800000 */
.L_x_2692:
        /* <DEDUP_REMOVED lines=54> */
.L_x_2699:
[----:B------:R-:W-:Y:S05]  /*5950*/  BSYNC B3 ;  /* 0x0000000000037941 */ /* 0x000fea0003800000 */
.L_x_2698:
[----:B------:R-:W-:-:S04]  /*5960*/  LEA R56, P3, R212, R11, 0x1 ;  /* 0x0000000bd4387211 */ /* 0x000fc800078608ff */
[----:B------:R-:W-:-:S05]  /*5970*/  LEA.HI.X R57, R212, R64, R215, 0x1, P3 ;  /* 0x00000040d4397211 */ /* 0x000fca00018f0cd7 */
[----:B----4-:R0:W-:Y:S04]  /*5980*/  ST.E.128 desc[UR60][R56.64], R12 ;  /* 0x0000000c38007985 */ /* 0x0101e8000c101d3c */
.L_x_2697:
[----:B------:R-:W-:Y:S05]  /*5990*/  BSYNC B2 ;  /* 0x0000000000027941 */ /* 0x000fea0003800000 */
.L_x_2696:
        /* <DEDUP_REMOVED lines=54> */
.L_x_2703:
[----:B------:R-:W-:Y:S05]  /*5d00*/  BSYNC B3 ;  /* 0x0000000000037941 */ /* 0x000fea0003800000 */
.L_x_2702:
[----:B------:R-:W-:-:S04]  /*5d10*/  LEA R52, P3, R19, R11, 0x1 ;  /* 0x0000000b13347211 */ /* 0x000fc800078608ff */
[----:B------:R-:W-:-:S05]  /*5d20*/  LEA.HI.X R53, R19, R64, R219, 0x1, P3 ;  /* 0x0000004013357211 */ /* 0x000fca00018f0cdb */
[----:B----4-:R0:W-:Y:S04]  /*5d30*/  ST.E.128 desc[UR60][R52.64], R12 ;  /* 0x0000000c34007985 */ /* 0x0101e8000c101d3c */
.L_x_2701:
[----:B------:R-:W-:Y:S05]  /*5d40*/  BSYNC B2 ;  /* 0x0000000000027941 */ /* 0x000fea0003800000 */
.L_x_2700:
[----:B------:R-:W-:-:S13]  /*5d50*/  ISETP.NE.AND P3, PT, R27, RZ, PT ;  /* 0x000000ff1b00720c */ /* 0x000fda0003f65270 */
[----:B------:R-:W-:Y:S05]  /*5d60*/  @!P3 BRA `(.L_x_2691) ;  /* 0x0000000000dcb947 */ /* 0x000fea0003800000 */
[----:B0---4-:R0:W4:Y:S01]  /*5d70*/  LDS.128 R12, [R84+0x2cc00] ;  /* 0x02cc0000540c7984 */ /* 0x0111220000000c00 */
[----:B------:R-:W-:Y:S01]  /*5d80*/  ISETP.GE.AND P3, PT, R223, R111, PT ;  /* 0x0000006fdf00720c */ /* 0x000fe20003f66270 */
[----:B------:R-:W-:-:S12]  /*5d90*/  BSSY B2, `(.L_x_2704) ;  /* 0x0000031000027945 */ /* 0x000fd80003800000 */
[----:B0-----:R-:W-:Y:S05]  /*5da0*/  @P3 BRA `(.L_x_2705) ;  /* 0x0000000000bc3947 */ /* 0x001fea0003800000 */
[--C-:B------:R-:W-:Y:S02]  /*5db0*/  SHF.R.U64 R48, R48, 0x10, R49.reuse ;  /* 0x0000001030307819 */ /* 0x100fe40000001231 */
[----:B------:R-:W-:Y:S02]  /*5dc0*/  SHF.R.U32.HI R52, RZ, 0x10, R49 ;  /* 0x00000010ff347819 */ /* 0x000fe40000011631 */
[--C-:B------:R-:W-:Y:S02]  /*5dd0*/  SHF.R.U64 R49, R50, 0x10, R51.reuse ;  /* 0x0000001032317819 */ /* 0x100fe40000001233 */
[----:B------:R-:W-:Y:S02]  /*5de0*/  SHF.R.U32.HI R50, RZ, 0x10, R51 ;  /* 0x00000010ff327819 */ /* 0x000fe40000011633 */
[----:B------:R-:W-:Y:S02]  /*5df0*/  PRMT R49, R136, 0x5432, R49 ;  /* 0x0000543288317816 */ /* 0x000fe40000000031 */
[----:B------:R-:W-:-:S02]  /*5e00*/  PRMT R48, R137, 0x5432, R48 ;  /* 0x0000543289307816 */ /* 0x000fc40000000030 */
[----:B------:R-:W-:Y:S02]  /*5e10*/  PRMT R136, R136, 0x5410, R50 ;  /* 0x0000541088887816 */ /* 0x000fe40000000032 */
[C---:B----4-:R-:W-:Y:S01]  /*5e20*/  LOP3.LUT R53, R13.reuse, 0xffff0000, RZ, 0xc0, !PT ;  /* 0xffff00000d357812 */ /* 0x050fe200078ec0ff */
[----:B------:R-:W-:Y:S01]  /*5e30*/  IMAD.U32 R13, R13, 0x10000, RZ ;  /* 0x000100000d0d7824 */ /* 0x000fe200078e00ff */
[C---:B------:R-:W-:Y:S01]  /*5e40*/  LOP3.LUT R51, R49.reuse, 0xffff0000, RZ, 0xc0, !PT ;  /* 0xffff000031337812 */ /* 0x040fe200078ec0ff */
[----:B------:R-:W-:Y:S01]  /*5e50*/  IMAD.U32 R49, R49, 0x10000, RZ ;  /* 0x0001000031317824 */ /* 0x000fe200078e00ff */
[C---:B------:R-:W-:Y:S01]  /*5e60*/  LOP3.LUT R50, R48.reuse, 0xffff0000, RZ, 0xc0, !PT ;  /* 0xffff000030327812 */ /* 0x040fe200078ec0ff */
[----:B------:R-:W-:Y:S01]  /*5e70*/  IMAD.U32 R48, R48, 0x10000, RZ ;  /* 0x0001000030307824 */ /* 0x000fe200078e00ff */
[----:B------:R-:W-:Y:S01]  /*5e80*/  PRMT R52, R137, 0x5410, R52 ;  /* 0x0000541089347816 */ /* 0x000fe20000000034 */
[C---:B------:R-:W-:Y:S02]  /*5e90*/  FMUL.FTZ R54, R53.reuse, R51 ;  /* 0x0000003335367220 */ /* 0x040fe40000410000 */
[----:B------:R-:W-:-:S02]  /*5ea0*/  FMUL.FTZ R53, R53, R50 ;  /* 0x0000003235357220 */ /* 0x000fc40000410000 */
[C---:B------:R-:W-:Y:S01]  /*5eb0*/  FFMA.FTZ R50, R13.reuse, R50, -R54 ;  /* 0x000000320d327223 */ /* 0x040fe20000010836 */
        /* <DEDUP_REMOVED lines=30> */
.L_x_2705:
[----:B------:R-:W-:Y:S05]  /*60a0*/  BSYNC B2 ;  /* 0x0000000000027941 */ /* 0x000fea0003800000 */
.L_x_2704:
[----:B------:R-:W-:-:S04]  /*60b0*/  LEA R48, P3, R22, R11, 0x1 ;  /* 0x0000000b16307211 */ /* 0x000fc800078608ff */
[----:B------:R-:W-:-:S05]  /*60c0*/  LEA.HI.X R49, R22, R64, R218, 0x1, P3 ;  /* 0x0000004016317211 */ /* 0x000fca00018f0cda */
[----:B----4-:R0:W-:Y:S04]  /*60d0*/  ST.E.128 desc[UR60][R48.64], R12 ;  /* 0x0000000c30007985 */ /* 0x0101e8000c101d3c */
.L_x_2691:
[----:B------:R-:W-:Y:S05]  /*60e0*/  BSYNC B1 ;  /* 0x0000000000017941 */ /* 0x000fea0003800000 */
.L_x_2690:
[----:B------:R-:W-:-:S03]  /*60f0*/  UMOV UR4, 0xffffffff ;  /* 0xffffffff00047882 */ /* 0x000fc60000000000 */
[----:B------:R-:W-:Y:S05]  /*6100*/  BRA.DIV UR4, `(.L_x_2706) ;  /* 0x000002da049c7947 */ /* 0x000fea000b800000 */
[----:B01----:R-:W0:Y:S04]  /*6110*/  SHFL.IDX PT, R118, R118, 0x2, 0x181f ;  /* 0x00581f0076767f89 */ /* 0x003e2800000e0000 */
[----:B---3--:R-:W1:Y:S02]  /*6120*/  SHFL.IDX PT, R119, R119, 0x2, 0x181f ;  /* 0x00581f0077777f89 */ /* 0x008e6400000e0000 */
.L_x_3074:
[----:B------:R-:W-:Y:S05]  /*6130*/  @P5 BRA `(.L_x_2707) ;  /* 0x0000005400445947 */ /* 0x000fea0003800000 */
[----:B------:R-:W-:Y:S01]  /*6140*/  ISETP.NE.AND P3, PT, R4, RZ, PT ;  /* 0x000000ff0400720c */ /* 0x000fe20003f65270 */
[----:B------:R-:W-:-:S12]  /*6150*/  BSSY B1, `(.L_x_2708) ;  /* 0x0000039000017945 */ /* 0x000fd80003800000 */
[----:B------:R-:W-:Y:S05]  /*6160*/  @!P3 BRA `(.L_x_2709) ;  /* 0x0000000000dcb947 */ /* 0x000fea0003800000 */
[----:B----4-:R3:W4:Y:S01]  /*6170*/  LDS.128 R12, [R84+0x26400] ;  /* 0x02640000540c7984 */ /* 0x0107220000000c00 */
[----:B------:R-:W-:Y:S01]  /*6180*/  ISETP.GE.AND P3, PT, R216, R111, PT ;  /* 0x0000006fd800720c */ /* 0x000fe20003f66270 */
[----:B------:R-:W-:-:S12]  /*6190*/  BSSY B2, `(.L_x_2710) ;  /* 0x0000031000027945 */ /* 0x000fd80003800000 */
[----:B---3--:R-:W-:Y:S05]  /*61a0*/  @P3 BRA `(.L_x_2711) ;  /* 0x0000000000bc3947 */ /* 0x008fea0003800000 */
        /* <DEDUP_REMOVED lines=13> */
[C---:B------:R-:W-:Y:S01]  /*6280*/  FMUL.FTZ R48, R49.reuse, R45 ;  /* 0x0000002d31307220 */ /* 0x040fe20000410000 */
        /* <DEDUP_REMOVED lines=33> */
.L_x_2711:
[----:B------:R-:W-:Y:S05]  /*64a0*/  BSYNC B2 ;  /* 0x0000000000027941 */ /* 0x000fea0003800000 */
.L_x_2710:
[----:B-1----:R-:W-:-:S04]  /*64b0*/  LEA R44, P3, R16, R119, 0x1 ;  /* 0x00000077102c7211 */ /* 0x002fc800078608ff */
[----:B0-----:R-:W-:-:S05]  /*64c0*/  LEA.HI.X R45, R16, R118, R17, 0x1, P3 ;  /* 0x00000076102d7211 */ /* 0x001fca00018f0c11 */
[----:B----4-:R3:W-:Y:S04]  /*64d0*/  ST.E.128 desc[UR60][R44.64], R12 ;  /* 0x0000000c2c007985 */ /* 0x0107e8000c101d3c */
.L_x_2709:
[----:B------:R-:W-:Y:S05]  /*64e0*/  BSYNC B1 ;  /* 0x0000000000017941 */ /* 0x000fea0003800000 */
.L_x_2708:
        /* <DEDUP_REMOVED lines=56> */
.L_x_2715:
[----:B------:R-:W-:Y:S05]  /*6870*/  BSYNC B2 ;  /* 0x0000000000027941 */ /* 0x000fea0003800000 */
.L_x_2714:
[----:B----4-:R0:W-:Y:S02]  /*6880*/  ST.E.128 desc[UR60][R44.64], R12 ;  /* 0x0000000c2c007985 */ /* 0x0101e4000c101d3c */
.L_x_2713:
[----:B------:R-:W-:Y:S05]  /*6890*/  BSYNC B1 ;  /* 0x0000000000017941 */ /* 0x000fea0003800000 */
.L_x_2712:
        /* <DEDUP_REMOVED lines=9> */
[--C-:B------:R-:W-:Y:S01]  /*6930*/  SHF.R.U64 R11, R36, 0x10, R37.reuse ;  /* 0x00000010240b7819 */ /* 0x100fe20000001225 */
[----:B---3--:R-:W-:Y:S01]  /*6940*/  IMAD.U32 R46, R13, 0x10000, RZ ;  /* 0x000100000d2e7824 */ /* 0x008fe200078e00ff */
[----:B------:R-:W-:Y:S02]  /*6950*/  SHF.R.U32.HI R36, RZ, 0x10, R37 ;  /* 0x00000010ff247819 */ /* 0x000fe40000011625 */
[----:B------:R-:W-:Y:S02]  /*6960*/  SHF.R.U64 R37, R38, 0x10, R39 ;  /* 0x0000001026257819 */ /* 0x000fe40000001227 */
[----:B------:R-:W-:Y:S02]  /*6970*/  PRMT R11, R132, 0x5410, R11 ;  /* 0x00005410840b7816 */ /* 0x000fe4000000000b */
[----:B------:R-:W-:Y:S02]  /*6980*/  PRMT R37, R133, 0x5410, R37 ;  /* 0x0000541085257816 */ /* 0x000fe40000000025 */
[----:B------:R-:W-:Y:S01]  /*6990*/  SHF.R.U32.HI R42, RZ, 0x10, R39 ;  /* 0x00000010ff2a7819 */ /* 0x000fe20000011627 */
[----:B------:R-:W-:Y:S01]  /*69a0*/  IMAD.U32 R39, R14, 0x10000, RZ ;  /* 0x000100000e277824 */ /* 0x000fe200078e00ff */
[----:B------:R-:W-:-:S02]  /*69b0*/  LOP3.LUT R44, R13, 0xffff0000, RZ, 0xc0, !PT ;  /* 0xffff00000d2c7812 */ /* 0x000fc400078ec0ff */
        /* <DEDUP_REMOVED lines=9> */
[----:B------:R-:W-:Y:S02]  /*6a50*/  IMAD.U32 R13, R42, 0x10000, RZ ;  /* 0x000100002a0d7824 */ /* 0x000fe400078e00ff */
[----:B------:R-:W-:Y:S01]  /*6a60*/  FFMA.FTZ R47, R46, R45, -R47 ;  /* 0x0000002d2e2f7223 */ /* 0x000fe2000001082f */
[----:B------:R-:W-:-:S02]  /*6a70*/  IMAD.U32 R45, R36, 0x10000, RZ ;  /* 0x00010000242d7824 */ /* 0x000fc400078e00ff */
[----:B------:R-:W-:Y:S01]  /*6a80*/  FFMA.FTZ R44, R46, R43, R44 ;  /* 0x0000002b2e2c7223 */ /* 0x000fe2000001002c */
[----:B------:R-:W-:Y:S01]  /*6a90*/  FMUL.FTZ R43, R14, R13 ;  /* 0x0000000d0e2b7220 */ /* 0x000fe20000410000 */
[----:B------:R-:W-:Y:S01]  /*6aa0*/  LOP3.LUT R38, R15, 0xffff0000, RZ, 0xc0, !PT ;  /* 0xffff00000f267812 */ /* 0x000fe200078ec0ff */
[----:B------:R-:W-:Y:S02]  /*6ab0*/  IMAD.U32 R46, R12, 0x10000, RZ ;  /* 0x000100000c2e7824 */ /* 0x000fe400078e00ff */
[-C--:B------:R-:W-:Y:S01]  /*6ac0*/  FMUL.FTZ R14, R14, R45.reuse ;  /* 0x0000002d0e0e7220 */ /* 0x080fe20000410000 */
[----:B------:R-:W-:Y:S01]  /*6ad0*/  LOP3.LUT R42, R42, 0xffff0000, RZ, 0xc0, !PT ;  /* 0xffff00002a2a7812 */ /* 0x000fe200078ec0ff */
[C---:B------:R-:W-:Y:S01]  /*6ae0*/  FFMA.FTZ R43, R39.reuse, R45, -R43 ;  /* 0x0000002d272b7223 */ /* 0x040fe2000001082b */
[----:B------:R-:W-:Y:S01]  /*6af0*/  LOP3.LUT R36, R36, 0xffff0000, RZ, 0xc0, !PT ;  /* 0xffff000024247812 */ /* 0x000fe200078ec0ff */
[----:B------:R-:W-:Y:S01]  /*6b00*/  FFMA.FTZ R14, R39, R13, R14 ;  /* 0x0000000d270e7223 */ /* 0x000fe2000001000e */
[----:B------:R-:W-:Y:S01]  /*6b10*/  LOP3.LUT R12, R12, 0xffff0000, RZ, 0xc0, !PT ;  /* 0xffff00000c0c7812 */ /* 0x000fe200078ec0ff */
[----:B------:R-:W-:Y:S01]  /*6b20*/  FMUL.FTZ R13, R38, R42 ;  /* 0x0000002a260d7220 */ /* 0x000fe20000410000 */
[----:B------:R-:W-:-:S02]  /*6b30*/  IMAD.U32 R15, R15, 0x10000, RZ ;  /* 0x000100000f0f7824 */ /* 0x000fc400078e00ff */
[-C--:B------:R-:W-:Y:S01]  /*6b40*/  FMUL.FTZ R39, R38, R36.reuse ;  /* 0x0000002426277220 */ /* 0x080fe20000410000 */
[----:B------:R-:W-:Y:S01]  /*6b50*/  F2FP.BF16.F32.PACK_AB R44, R44, R47 ;  /* 0x0000002f2c2c723e */ /* 0x000fe200000010ff */
[C---:B------:R-:W-:Y:S01]  /*6b60*/  FMUL.FTZ R38, R12.reuse, R37 ;  /* 0x000000250c267220 */ /* 0x040fe20000410000 */
[-C--:B------:R-:W-:Y:S01]  /*6b70*/  FMUL.FTZ R12, R12, R11.reuse ;  /* 0x0000000b0c0c7220 */ /* 0x080fe20000410000 */
[C---:B------:R-:W-:Y:S01]  /*6b80*/  FFMA.FTZ R13, R15.reuse, R36, -R13 ;  /* 0x000000240f0d7223 */ /* 0x040fe2000001080d */
[----:B------:R-:W-:Y:S01]  /*6b90*/  FFMA.FTZ R39, R15, R42, R39 ;  /* 0x0000002a0f277223 */ /* 0x000fe20000010027 */
[C---:B------:R-:W-:Y:S01]  /*6ba0*/  FFMA.FTZ R38, R46.reuse, R11, -R38 ;  /* 0x0000000b2e267223 */ /* 0x040fe20000010826 */
[----:B------:R-:W-:Y:S01]  /*6bb0*/  FFMA.FTZ R12, R46, R37, R12 ;  /* 0x000000252e0c7223 */ /* 0x000fe2000001000c */
[----:B------:R-:W-:Y:S02]  /*6bc0*/  F2FP.BF16.F32.PACK_AB R14, R14, R43 ;  /* 0x0000002b0e0e723e */ /* 0x000fe400000010ff */
[----:B------:R-:W-:Y:S01]  /*6bd0*/  F2FP.BF16.F32.PACK_AB R15, R39, R13 ;  /* 0x0000000d270f723e */ /* 0x000fe200000010ff */
[----:B------:R-:W-:Y:S01]  /*6be0*/  IMAD.MOV.U32 R13, RZ, RZ, R44 ;  /* 0x000000ffff0d7224 */ /* 0x000fe200078e002c */
[----:B------:R-:W-:-:S07]  /*6bf0*/  F2FP.BF16.F32.PACK_AB R12, R12, R38 ;  /* 0x000000260c0c723e */ /* 0x000fce00000010ff */
.L_x_2719:
[----:B------:R-:W-:Y:S05]  /*6c00*/  BSYNC B2 ;  /* 0x0000000000027941 */ /* 0x000fea0003800000 */
.L_x_2718:
[----:B---3--:R0:W-:Y:S02]  /*6c10*/  ST.E.128 desc[UR60][R40.64], R12 ;  /* 0x0000000c28007985 */ /* 0x0081e4000c101d3c */
.L_x_2717:
[----:B------:R-:W-:Y:S05]  /*6c20*/  BSYNC B1 ;  /* 0x0000000000017941 */ /* 0x000fea0003800000 */
.L_x_2716:
        /* <DEDUP_REMOVED lines=10> */
[----:B------:R-:W-:Y:S01]  /*6cd0*/  SHF.R.U32.HI R38, RZ, 0x10, R35 ;  /* 0x00000010ff267819 */ /* 0x000fe20000011623 */
[----:B------:R-:W-:Y:S01]  /*6ce0*/  IMAD.U32 R39, R12, 0x10000, RZ ;  /* 0x000100000c277824 */ /* 0x000fe200078e00ff */
[----:B------:R-:W-:Y:S02]  /*6cf0*/  SHF.R.U32.HI R33, RZ, 0x10, R33 ;  /* 0x00000010ff217819 */ /* 0x000fe40000011621 */
        /* <DEDUP_REMOVED lines=8> */
[----:B------:R-:W-:Y:S02]  /*6d80*/  LOP3.LUT R14, R14, 0xffff0000, RZ, 0xc0, !PT ;  /* 0xffff00000e0e7812 */ /* 0x000fe400078ec0ff */
[----:B------:R-:W-:Y:S02]  /*6d90*/  LOP3.LUT R13, R13, 0xffff0000, RZ, 0xc0, !PT ;  /* 0xffff00000d0d7812 */ /* 0x000fe400078ec0ff */
[----:B------:R-:W-:Y:S01]  /*6da0*/  LOP3.LUT R44, R32, 0xffff0000, RZ, 0xc0, !PT ;  /* 0xffff0000202c7812 */ /* 0x000fe200078ec0ff */
[C---:B------:R-:W-:Y:S01]  /*6db0*/  FMUL.FTZ R46, R14.reuse, R41 ;  /* 0x000000290e2e7220 */ /* 0x040fe20000410000 */
        /* <DEDUP_REMOVED lines=10> */
[C---:B------:R-:W-:Y:S01]  /*6e60*/  FFMA.FTZ R46, R35.reuse, R42, -R46 ;  /* 0x0000002a232e7223 */ /* 0x040fe2000001082e */
[----:B------:R-:W-:Y:S01]  /*6e70*/  FFMA.FTZ R35, R35, R41, R14 ;  /* 0x0000002923237223 */ /* 0x000fe2000001000e */
[C---:B------:R-:W-:Y:S01]  /*6e80*/  FFMA.FTZ R40, R43.reuse, R45, -R40 ;  /* 0x0000002d2b287223 */ /* 0x040fe20000010828 */
[----:B------:R-:W-:Y:S01]  /*6e90*/  FFMA.FTZ R13, R43, R44, R13 ;  /* 0x0000002c2b0d7223 */ /* 0x000fe2000001000d */
[C---:B------:R-:W-:Y:S01]  /*6ea0*/  FMUL.FTZ R14, R12.reuse, R32 ;  /* 0x000000200c0e7220 */ /* 0x040fe20000410000 */
[----:B------:R-:W-:Y:S01]  /*6eb0*/  FMUL.FTZ R41, R12, R11 ;  /* 0x0000000b0c297220 */ /* 0x000fe20000410000 */
[----:B------:R-:W-:Y:S02]  /*6ec0*/  IMAD.U32 R15, R15, 0x10000, RZ ;  /* 0x000100000f0f7824 */ /* 0x000fe400078e00ff */
        /* <DEDUP_REMOVED lines=8> */
[----:B------:R-:W-:Y:S01]  /*6f50*/  F2FP.BF16.F32.PACK_AB R13, R13, R40 ;  /* 0x000000280d0d723e */ /* 0x000fe200000010ff */
[----:B------:R-:W-:Y:S01]  /*6f60*/  IMAD.MOV.U32 R14, RZ, RZ, R46 ;  /* 0x000000ffff0e7224 */ /* 0x000fe200078e002e */
[----:B------:R-:W-:-:S07]  /*6f70*/  F2FP.BF16.F32.PACK_AB R15, R43, R42 ;  /* 0x0000002a2b0f723e */ /* 0x000fce00000010ff */
.L_x_2721:
[----:B------:R-:W-:Y:S05]  /*6f80*/  BSYNC B1 ;  /* 0x0000000000017941 */ /* 0x000fea0003800000 */
.L_x_2720:
[----:B---3--:R0:W-:Y:S01]  /*6f90*/  ST.E.128 desc[UR60][R36.64], R12 ;  /* 0x0000000c24007985 */ /* 0x0081e2000c101d3c */
[----:B------:R-:W-:Y:S05]  /*6fa0*/  BRA `(.L_x_2707) ;  /* 0x0000004400a87947 */ /* 0x000fea0003800000 */
.L_x_2662:
        /* <DEDUP_REMOVED lines=14> */
[-C--:B------:R-:W-:Y:S02]  /*7090*/  ISETP.GE.AND P4, PT, R16, R111.reuse, PT ;  /* 0x0000006f1000720c */ /* 0x080fe40003f86270 */
[----:B------:R-:W-:Y:S02]  /*70a0*/  CS2R R38, SRZ ;  /* 0x0000000000267805 */ /* 0x000fe4000001ff00 */
[----:B------:R-:W-:Y:S01]  /*70b0*/  LEA R40, P5, R32, UR4, 0x1 ;  /* 0x0000000420287c11 */ /* 0x000fe2000f8a08ff */
[----:B------:R-:W-:Y:S01]  /*70c0*/  IMAD.X R33, R11, 0x1, R6, P0 ;  /* 0x000000010b217824 */ /* 0x000fe200000e0606 */
[----:B------:R-:W-:Y:S02]  /*70d0*/  ISETP.GE.AND P0, PT, R214, R111, PT ;  /* 0x0000006fd600720c */ /* 0x000fe40003f06270 */
[----:B------:R-:W-:-:S02]  /*70e0*/  CS2R R36, SRZ ;  /* 0x0000000000247805 */ /* 0x000fc4000001ff00 */
[----:B------:R-:W-:Y:S02]  /*70f0*/  CS2R R34, SRZ ;  /* 0x0000000000227805 */ /* 0x000fe4000001ff00 */
[----:B------:R-:W-:Y:S01]  /*7100*/  LEA.HI.X R41, R32, UR5, R33, 0x1, P5 ;  /* 0x0000000520297c11 */ /* 0x000fe2000a8f0c21 */
[----:B------:R-:W-:Y:S01]  /*7110*/  ULDC.64 UR4, c[0x0][0x400] ;  /* 0x0001000000047ab9 */ /* 0x000fe20000000a00 */
[----:B------:R-:W-:Y:S02]  /*7120*/  IADD3 R42, P5, R92, R12, RZ ;  /* 0x0000000c5c2a7210 */ /* 0x000fe40007fbe0ff */
[----:B------:R-:W-:Y:S02]  /*7130*/  CS2R R32, SRZ ;  /* 0x0000000000207805 */ /* 0x000fe4000001ff00 */
[----:B------:R-:W-:Y:S01]  /*7140*/  CS2R R46, SRZ ;  /* 0x00000000002e7805 */ /* 0x000fe2000001ff00 */
[----:B------:R-:W5:Y:S01]  /*7150*/  @!P4 LDG.E.128 R36, desc[UR60][R40.64] ;  /* 0x0000003c2824c981 */ /* 0x000f62000c1e1d00 */
[----:B------:R-:W-:Y:S01]  /*7160*/  IMAD.X R43, R80, 0x1, R8, P5 ;  /* 0x00000001502b7824 */ /* 0x000fe200028e0608 */
[----:B------:R-:W-:-:S02]  /*7170*/  LEA R48, P5, R42, UR4, 0x1 ;  /* 0x000000042a307c11 */ /* 0x000fc4000f8a08ff */
[----:B------:R0:W5:Y:S01]  /*7180*/  @!P0 LDG.E.128 R32, desc[UR60][R40.64+0x80] ;  /* 0x0000803c28208981 */ /* 0x000162000c1e1d00 */
[----:B------:R-:W-:Y:S02]  /*7190*/  CS2R R44, SRZ ;  /* 0x00000000002c7805 */ /* 0x000fe4000001ff00 */
[----:B------:R-:W-:Y:S02]  /*71a0*/  LEA.HI.X R49, R42, UR5, R43, 0x1, P5 ;  /* 0x000000052a317c11 */ /* 0x000fe4000a8f0c2b */
[----:B------:R-:W-:-:S03]  /*71b0*/  CS2R R42, SRZ ;  /* 0x00000000002a7805 */ /* 0x000fc6000001ff00 */
[----:B------:R1:W5:Y:S01]  /*71c0*/  @!P4 LDG.E.128 R44, desc[UR60][R48.64] ;  /* 0x0000003c302cc981 */ /* 0x000362000c1e1d00 */
[----:B0-----:R-:W-:-:S06]  /*71d0*/  CS2R R40, SRZ ;  /* 0x0000000000287805 */ /* 0x001fcc000001ff00 */
[----:B------:R1:W5:Y:S02]  /*71e0*/  @!P0 LDG.E.128 R40, desc[UR60][R48.64+0x80] ;  /* 0x0000803c30288981 */ /* 0x000364000c1e1d00 */
.L_x_2723:
[----:B------:R-:W-:Y:S05]  /*71f0*/  BSYNC B1 ;  /* 0x0000000000017941 */ /* 0x000fea0003800000 */
.L_x_2722:
[----:B-1---5:R-:W-:Y:S01]  /*7200*/  IMAD.MOV.U32 R48, RZ, RZ, R34 ;  /* 0x000000ffff307224 */ /* 0x022fe200078e0022 */
        /* <DEDUP_REMOVED lines=21> */
[----:B------:R-:W-:-:S03]  /*7360*/  IMAD.MOV.U32 R48, RZ, RZ, R42 ;  /* 0x000000ffff307224 */ /* 0x000fc600078e002a */
[----:B------:R-:W-:Y:S01]  /*7370*/  PRMT R135, R135, 0x5410, R49 ;  /* 0x0000541087877816 */ /* 0x000fe20000000031 */
[----:B------:R-:W-:Y:S01]  /*7380*/  IMAD.MOV.U32 R49, RZ, RZ, R40 ;  /* 0x000000ffff317224 */ /* 0x000fe200078e0028 */
        /* <DEDUP_REMOVED lines=10> */
[----:B------:R-:W-:-:S02]  /*7430*/  CS2R R48, SRZ ;  /* 0x0000000000307805 */ /* 0x000fc4000001ff00 */
        /* <DEDUP_REMOVED lines=12> */
[----:B------:R-:W-:Y:S02]  /*7500*/  LEA R64, P5, R50, UR6, 0x1 ;  /* 0x0000000632407c11 */ /* 0x000fe4000f8a08ff */
[----:B------:R-:W-:Y:S02]  /*7510*/  LEA.HI.X R57, R48, UR5, R49, 0x1, P0 ;  /* 0x0000000530397c11 */ /* 0x000fe400080f0c31 */
[----:B------:R-:W-:Y:S02]  /*7520*/  CS2R R48, SRZ ;  /* 0x0000000000307805 */ /* 0x000fe4000001ff00 */
[----:B------:R-:W-:-:S02]  /*7530*/  LEA.HI.X R65, R50, UR7, R51, 0x1, P5 ;  /* 0x0000000732417c11 */ /* 0x000fc4000a8f0c33 */
[----:B------:R-:W-:Y:S02]  /*7540*/  CS2R R50, SRZ ;  /* 0x0000000000327805 */ /* 0x000fe4000001ff00 */
[-C--:B------:R-:W-:Y:S02]  /*7550*/  ISETP.GE.AND P0, PT, R16, R111.reuse, PT ;  /* 0x0000006f1000720c */ /* 0x080fe40003f06270 */
[----:B------:R-:W-:Y:S02]  /*7560*/  ISETP.GE.AND P5, PT, R214, R111, PT ;  /* 0x0000006fd600720c */ /* 0x000fe40003fa6270 */
[----:B------:R-:W-:Y:S02]  /*7570*/  CS2R R62, SRZ ;  /* 0x00000000003e7805 */ /* 0x000fe4000001ff00 */
[----:B------:R-:W-:Y:S02]  /*7580*/  CS2R R60, SRZ ;  /* 0x00000000003c7805 */ /* 0x000fe4000001ff00 */
[----:B------:R-:W-:-:S05]  /*7590*/  CS2R R58, SRZ ;  /* 0x00000000003a7805 */ /* 0x000fca000001ff00 */
[----:B------:R-:W5:Y:S04]  /*75a0*/  @!P0 LDG.E.128 R52, desc[UR60][R56.64] ;  /* 0x0000003c38348981 */ /* 0x000f68000c1e1d00 */
[----:B------:R0:W5:Y:S04]  /*75b0*/  @!P5 LDG.E.128 R48, desc[UR60][R56.64+0x80] ;  /* 0x0000803c3830d981 */ /* 0x000168000c1e1d00 */
[----:B------:R1:W5:Y:S01]  /*75c0*/  @!P0 LDG.E.128 R60, desc[UR60][R64.64] ;  /* 0x0000003c403c8981 */ /* 0x000362000c1e1d00 */
[----:B0-----:R-:W-:-:S06]  /*75d0*/  CS2R R56, SRZ ;  /* 0x0000000000387805 */ /* 0x001fcc000001ff00 */
[----:B------:R1:W5:Y:S02]  /*75e0*/  @!P5 LDG.E.128 R56, desc[UR60][R64.64+0x80] ;  /* 0x0000803c4038d981 */ /* 0x000364000c1e1d00 */
.L_x_2725:
[----:B------:R-:W-:Y:S05]  /*75f0*/  BSYNC B1 ;  /* 0x0000000000017941 */ /* 0x000fea0003800000 */
.L_x_2724:
[----:B-1---5:R-:W-:Y:S01]  /*7600*/  IMAD.MOV.U32 R65, RZ, RZ, R48 ;  /* 0x000000ffff417224 */ /* 0x022fe200078e0030 */
        /* <DEDUP_REMOVED lines=30> */
[----:B------:R-:W-:Y:S02]  /*77f0*/  PRMT R148, R67, 0x5410, R66 ;  /* 0x0000541043947816 */ /* 0x000fe40000000042 */
[----:B------:R-:W-:-:S02]  /*7800*/  CS2R R66, SRZ ;  /* 0x0000000000427805 */ /* 0x000fc4000001ff00 */
[----:B------:R-:W-:Y:S02]  /*7810*/  PRMT R154, R65, 0x5410, R64 ;  /* 0x00005410419a7816 */ /* 0x000fe40000000040 */
[----:B------:R-:W-:Y:S01]  /*7820*/  CS2R R64, SRZ ;  /* 0x0000000000407805 */ /* 0x000fe2000001ff00 */
[----:B------:R-:W-:Y:S06]  /*7830*/  @P5 BRA `(.L_x_2727) ;  /* 0x0000000000505947 */ /* 0x000fec0003800000 */
[----:B------:R-:W-:Y:S01]  /*7840*/  IADD3 R15, P0, P6, R98, R106, R14 ;  /* 0x0000006a620f7210 */ /* 0x000fe20007e1e00e */
[----:B------:R-:W-:-:S03]  /*7850*/  ULDC.64 UR4, c[0x0][0x3e8] ;  /* 0x0000fa0000047ab9 */ /* 0x000fc60000000a00 */
        /* <DEDUP_REMOVED lines=18> */
.L_x_2727:
[----:B------:R-:W-:Y:S05]  /*7980*/  BSYNC B1 ;  /* 0x0000000000017941 */ /* 0x000fea0003800000 */
.L_x_2726:
        /* <DEDUP_REMOVED lines=33> */
.L_x_2728:
[----:B------:R-:W-:Y:S01]  /*7ba0*/  IMAD R88, R213, 0x8, R23 ;  /* 0x00000008d5587824 */ /* 0x000fe200078e0217 */
[----:B------:R-:W-:Y:S01]  /*7bb0*/  SHF.L.U32 R89, R229, 0x1f, RZ ;  /* 0x0000001fe5597819 */ /* 0x000fe200000006ff */
[----:B------:R-:W-:Y:S03]  /*7bc0*/  BSSY B1, `(.L_x_2729) ;  /* 0x0000003000017945 */ /* 0x000fe60003800000 */
[----:B------:R-:W0:Y:S02]  /*7bd0*/  SYNCS.PHASECHK.TRANS64.TRYWAIT P6, [R88+URZ+0x38890], R89 ;  /* 0x03889059580075a7 */ /* 0x000e2400080c017f */
[----:B0-----:R-:W-:Y:S05]  /*7be0*/  @!P6 BRA `(.L_x_2730) ;  /* 0x000002c00030e947 */ /* 0x001fea0003800000 */
.L_x_3075:
[----:B------:R-:W-:Y:S05]  /*7bf0*/  BSYNC B1 ;  /* 0x0000000000017941 */ /* 0x000fea0003800000 */
.L_x_2729:
[----:B------:R-:W1:Y:S01]  /*7c00*/  LDC R128, c[0x0][0x2f4] ;  /* 0x0000bd00ff807b82 */ /* 0x000e620000000800 */
[----:B------:R-:W-:Y:S01]  /*7c10*/  UMOV UR4, 0xffffffff ;  /* 0xffffffff00047882 */ /* 0x000fe20000000000 */
[----:B-1----:R-:W-:Y:S02]  /*7c20*/  IMAD.IADD R129, R128, 0x1, -R112 ;  /* 0x0000000180817824 */ /* 0x002fe400078e0a70 */
[----:B------:R-:W-:Y:S05]  /*7c30*/  BRA.DIV UR4, `(.L_x_2731) ;  /* 0x000002c204307947 */ /* 0x000fea000b800000 */
[----:B------:R1:W2:Y:S04]  /*7c40*/  SHFL.IDX PT, R121, R118, RZ, 0x181f ;  /* 0x00181fff76797589 */ /* 0x0002a800000e0000 */
[----:B------:R1:W3:Y:S02]  /*7c50*/  SHFL.IDX PT, R11, R119, RZ, 0x181f ;  /* 0x00181fff770b7589 */ /* 0x0002e400000e0000 */
.L_x_3079:
        /* <DEDUP_REMOVED lines=8> */
[C---:B------:R-:W-:Y:S01]  /*7ce0*/  IMAD.SHL.U32 R14, R225.reuse, 0x40, RZ ;  /* 0x00000040e10e7824 */ /* 0x040fe200078e00ff */
        /* <DEDUP_REMOVED lines=30> */
[--C-:B------:R-:W-:Y:S02]  /*7ed0*/  SHF.R.U64 R44, R46, 0x10, R47.reuse ;  /* 0x000000102e2c7819 */ /* 0x100fe4000000122f */
[----:B------:R-:W-:Y:S02]  /*7ee0*/  SHF.R.U32.HI R135, RZ, 0x10, R47 ;  /* 0x00000010ff877819 */ /* 0x000fe4000001162f */
[----:B------:R-:W-:Y:S02]  /*7ef0*/  PRMT R36, R133, 0x5432, R36 ;  /* 0x0000543285247816 */ /* 0x000fe40000000024 */
[----:B------:R-:W-:Y:S02]  /*7f00*/  PRMT R47, R161, 0x5410, R45 ;  /* 0x00005410a12f7816 */ /* 0x000fe4000000002d */
[----:B------:R-:W-:Y:S02]  /*7f10*/  SHF.R.U32.HI R133, RZ, 0x10, R39 ;  /* 0x00000010ff857819 */ /* 0x000fe40000011627 */
[----:B------:R-:W-:-:S02]  /*7f20*/  PRMT R39, R140, 0x5410, R37 ;  /* 0x000054108c277816 */ /* 0x000fc40000000025 */
[----:B------:R-:W-:Y:S02]  /*7f30*/  PRMT R37, R141, 0x5432, R38 ;  /* 0x000054328d257816 */ /* 0x000fe40000000026 */
[----:B------:R-:W-:Y:S01]  /*7f40*/  PRMT R38, R140, 0x5432, R44 ;  /* 0x000054328c267816 */ /* 0x000fe2000000002c */
[----:B---3--:R-:W-:Y:S01]  /*7f50*/  IMAD.U32 R140, R81, 0x10000, RZ ;  /* 0x00010000518c7824 */ /* 0x008fe200078e00ff */
[----:B------:R-:W-:Y:S01]  /*7f60*/  PRMT R46, R141, 0x5410, R133 ;  /* 0x000054108d2e7816 */ /* 0x000fe20000000085 */
[C---:B------:R-:W-:Y:S01]  /*7f70*/  IMAD.U32 R44, R47.reuse, 0x10000, RZ ;  /* 0x000100002f2c7824 */ /* 0x040fe200078e00ff */
[----:B------:R-:W-:Y:S01]  /*7f80*/  PRMT R133, R160, 0x5410, R135 ;  /* 0x00005410a0857816 */ /* 0x000fe20000000087 */
[----:B------:R-:W-:Y:S01]  /*7f90*/  IMAD.U32 R141, R134, 0x10000, RZ ;  /* 0x00010000868d7824 */ /* 0x000fe200078e00ff */
[----:B------:R-:W-:Y:S01]  /*7fa0*/  LOP3.LUT R47, R47, 0xffff0000, RZ, 0xc0, !PT ;  /* 0xffff00002f2f7812 */ /* 0x000fe200078ec0ff */
[----:B------:R-:W-:Y:S01]  /*7fb0*/  FMUL.FTZ R45, R140, R44 ;  /* 0x0000002c8c2d7220 */ /* 0x000fe20000410000 */
[----:B----4-:R-:W-:-:S02]  /*7fc0*/  IMAD.U32 R135, R13, 0x10000, RZ ;  /* 0x000100000d877824 */ /* 0x010fc400078e00ff */
[-C--:B------:R-:W-:Y:S01]  /*7fd0*/  FMUL.FTZ R140, R140, R141.reuse ;  /* 0x0000008d8c8c7220 */ /* 0x080fe20000410000 */
[----:B------:R-:W-:Y:S01]  /*7fe0*/  LOP3.LUT R81, R81, 0xffff0000, RZ, 0xc0, !PT ;  /* 0xffff000051517812 */ /* 0x000fe200078ec0ff */
[C---:B------:R-:W-:Y:S02]  /*7ff0*/  FFMA.FTZ R45, R135.reuse, R141, -R45 ;  /* 0x0000008d872d7223 */ /* 0x040fe4000001082d */
[----:B------:R-:W-:Y:S01]  /*8000*/  FFMA.FTZ R44, R135, R44, R140 ;  /* 0x0000002c872c7223 */ /* 0x000fe2000001008c */
[----:B------:R-:W-:Y:S01]  /*8010*/  LOP3.LUT R135, R134, 0xffff0000, RZ, 0xc0, !PT ;  /* 0xffff000086877812 */ /* 0x000fe200078ec0ff */
[----:B------:R-:W-:Y:S01]  /*8020*/  IMAD.U32 R140, R83, 0x10000, RZ ;  /* 0x00010000538c7824 */ /* 0x000fe200078e00ff */
[----:B------:R-:W-:Y:S01]  /*8030*/  LOP3.LUT R134, R13, 0xffff0000, RZ, 0xc0, !PT ;  /* 0xffff00000d867812 */ /* 0x000fe200078ec0ff */
[C---:B------:R-:W-:Y:S01]  /*8040*/  FMUL.FTZ R13, R81.reuse, R47 ;  /* 0x0000002f510d7220 */ /* 0x040fe20000410000 */
[----:B------:R-:W-:Y:S02]  /*8050*/  IMAD.U32 R141, R46, 0x10000, RZ ;  /* 0x000100002e8d7824 */ /* 0x000fe400078e00ff */
[-C--:B------:R-:W-:Y:S01]  /*8060*/  FMUL.FTZ R81, R81, R135.reuse ;  /* 0x0000008751517220 */ /* 0x080fe20000410000 */
[----:B------:R-:W-:Y:S01]  /*8070*/  LOP3.LUT R83, R83, 0xffff0000, RZ, 0xc0, !PT ;  /* 0xffff000053537812 */ /* 0x000fe200078ec0ff */
[----:B------:R-:W-:Y:S01]  /*8080*/  FFMA.FTZ R13, R134, R135, -R13 ;  /* 0x00000087860d7223 */ /* 0x000fe2000001080d */
[----:B------:R-:W-:-:S02]  /*8090*/  IMAD.U32 R135, R15, 0x10000, RZ ;  /* 0x000100000f877824 */ /* 0x000fc400078e00ff */
[----:B------:R-:W-:Y:S01]  /*80a0*/  FFMA.FTZ R47, R134, R47, R81 ;  /* 0x0000002f862f7223 */ /* 0x000fe20000010051 */
[C---:B------:R-:W-:Y:S01]  /*80b0*/  IMAD.U32 R134, R133.reuse, 0x10000, RZ ;  /* 0x0001000085867824 */ /* 0x040fe200078e00ff */
[----:B------:R-:W-:Y:S02]  /*80c0*/  LOP3.LUT R133, R133, 0xffff0000, RZ, 0xc0, !PT ;  /* 0xffff000085857812 */ /* 0x000fe400078ec0ff */
[----:B------:R-:W-:Y:S01]  /*80d0*/  F2FP.BF16.F32.PACK_AB R13, R13, R45 ;  /* 0x0000002d0d0d723e */ /* 0x000fe200000010ff */
[C---:B------:R-:W-:Y:S01]  /*80e0*/  FMUL.FTZ R81, R140.reuse, R134 ;  /* 0x000000868c517220 */ /* 0x040fe20000410000 */
[-C--:B------:R-:W-:Y:S01]  /*80f0*/  FMUL.FTZ R140, R140, R141.reuse ;  /* 0x0000008d8c8c7220 */ /* 0x080fe20000410000 */
[----:B------:R-:W-:Y:S01]  /*8100*/  F2FP.BF16.F32.PACK_AB R44, R47, R44 ;  /* 0x0000002c2f2c723e */ /* 0x000fe200000010ff */
[----:B------:R-:W-:Y:S02]  /*8110*/  IMAD.U32 R47, R12, 0x10000, RZ ;  /* 0x000100000c2f7824 */ /* 0x000fe400078e00ff */
[C---:B------:R-:W-:Y:S01]  /*8120*/  FFMA.FTZ R81, R135.reuse, R141, -R81 ;  /* 0x0000008d87517223 */ /* 0x040fe20000010851 */
[----:B------:R-:W-:Y:S01]  /*8130*/  FFMA.FTZ R134, R135, R134, R140 ;  /* 0x0000008687867223 */ /* 0x000fe2000001008c */
[----:B------:R-:W-:-:S02]  /*8140*/  LOP3.LUT R135, R46, 0xffff0000, RZ, 0xc0, !PT ;  /* 0xffff00002e877812 */ /* 0x000fc400078ec0ff */
[----:B------:R-:W-:Y:S01]  /*8150*/  LOP3.LUT R46, R15, 0xffff0000, RZ, 0xc0, !PT ;  /* 0xffff00000f2e7812 */ /* 0x000fe200078ec0ff */
[C---:B------:R-:W-:Y:S02]  /*8160*/  FMUL.FTZ R15, R83.reuse, R133 ;  /* 0x00000085530f7220 */ /* 0x040fe40000410000 */
[-C--:B------:R-:W-:Y:S02]  /*8170*/  FMUL.FTZ R83, R83, R135.reuse ;  /* 0x0000008753537220 */ /* 0x080fe40000410000 */
[C---:B------:R-:W-:Y:S02]  /*8180*/  FFMA.FTZ R15, R46.reuse, R135, -R15 ;  /* 0x000000872e0f7223 */ /* 0x040fe4000001080f */
[----:B------:R-:W-:Y:S01]  /*8190*/  FFMA.FTZ R46, R46, R133, R83 ;  /* 0x000000852e2e7223 */ /* 0x000fe20000010053 */
[C---:B------:R-:W-:Y:S01]  /*81a0*/  IMAD.U32 R83, R36.reuse, 0x10000, RZ ;  /* 0x0001000024537824 */ /* 0x040fe200078e00ff */
[----:B------:R-:W-:Y:S02]  /*81b0*/  LOP3.LUT R36, R36, 0xffff0000, RZ, 0xc0, !PT ;  /* 0xffff000024247812 */ /* 0x000fe400078ec0ff */
[----:B------:R-:W-:Y:S01]  /*81c0*/  F2FP.BF16.F32.PACK_AB R15, R15, R81 ;  /* 0x000000510f0f723e */ /* 0x000fe200000010ff */
[----:B------:R-:W-:Y:S01]  /*81d0*/  IMAD.U32 R81, R80, 0x10000, RZ ;  /* 0x0001000050517824 */ /* 0x000fe200078e00ff */
[----:B------:R-:W-:Y:S01]  /*81e0*/  F2FP.BF16.F32.PACK_AB R134, R46, R134 ;  /* 0x000000862e86723e */ /* 0x000fe200000010ff */
[C---:B------:R-:W-:Y:S01]  /*81f0*/  IMAD.U32 R46, R37.reuse, 0x10000, RZ ;  /* 0x00010000252e7824 */ /* 0x040fe200078e00ff */
[----:B------:R-:W-:-:S03]  /*8200*/  LOP3.LUT R37, R37, 0xffff0000, RZ, 0xc0, !PT ;  /* 0xffff000025257812 */ /* 0x000fc600078ec0ff */
[C---:B------:R-:W-:Y:S01]  /*8210*/  FMUL.FTZ R45, R81.reuse, R46 ;  /* 0x0000002e512d7220 */ /* 0x040fe20000410000 */
[----:B------:R-:W-:-:S03]  /*8220*/  FMUL.FTZ R81, R81, R83 ;  /* 0x0000005351517220 */ /* 0x000fc60000410000 */
        /* <DEDUP_REMOVED lines=33> */
.L_x_2737:
[----:B------:R-:W-:Y:S05]  /*8440*/  BSYNC B3 ;  /* 0x0000000000037941 */ /* 0x000fea0003800000 */
.L_x_2736:
[----:B------:R-:W-:-:S04]  /*8450*/  LEA R36, P3, R10, R11, 0x1 ;  /* 0x0000000b0a247211 */ /* 0x000fc800078608ff */
[----:B--2---:R-:W-:Y:S02]  /*8460*/  LEA.HI.X R37, R10, R121, R28, 0x1, P3 ;  /* 0x000000790a257211 */ /* 0x004fe400018f0c1c */
[----:B------:R-:W-:-:S03]  /*8470*/  ISETP.GE.AND P3, PT, R132, R128, PT ;  /* 0x000000808400720c */ /* 0x000fc60003f66270 */
[----:B----4-:R2:W-:Y:S10]  /*8480*/  ST.E.128 desc[UR60][R36.64], R12 ;  /* 0x0000000c24007985 */ /* 0x0105f4000c101d3c */
[----:B--2---:R-:W-:-:S05]  /*8490*/  @!P3 IMAD.WIDE R12, R132, 0x2, R120 ;  /* 0x00000002840cb825 */ /* 0x004fca00078e0278 */
[----:B---3--:R3:W-:Y:S02]  /*84a0*/  @!P3 ST.E.128 desc[UR60][R12.64], R80 ;  /* 0x000000500c00b985 */ /* 0x0087e4000c101d3c */
.L_x_2735:
[----:B------:R-:W-:Y:S05]  /*84b0*/  BSYNC B2 ;  /* 0x0000000000027941 */ /* 0x000fea0003800000 */
.L_x_2734:
[----:B------:R-:W-:-:S13]  /*84c0*/  ISETP.NE.AND P3, PT, R25, RZ, PT ;  /* 0x000000ff1900720c */ /* 0x000fda0003f65270 */
[----:B------:R-:W-:Y:S05]  /*84d0*/  @!P3 BRA `(.L_x_2733) ;  /* 0x000000080000b947 */ /* 0x000fea0003800000 */
[----:B------:R-:W4:Y:S01]  /*84e0*/  LDL R15, [R1+0x68] ;  /* 0x00006800010f7983 */ /* 0x000f220000100800 */
[----:B---3--:R-:W-:Y:S01]  /*84f0*/  SEL R12, R112, R129, !P1 ;  /* 0x00000081700c7207 */ /* 0x008fe20004800000 */
        /* <DEDUP_REMOVED lines=119> */
.L_x_2739:
[----:B------:R-:W-:Y:S05]  /*8c70*/  BSYNC B2 ;  /* 0x0000000000027941 */ /* 0x000fea0003800000 */
.L_x_2738:
[----:B------:R-:W-:-:S04]  /*8c80*/  LEA R32, P3, R21, R11, 0x1 ;  /* 0x0000000b15207211 */ /* 0x000fc800078608ff */
[----:B--2---:R-:W-:Y:S02]  /*8c90*/  LEA.HI.X R33, R21, R121, R29, 0x1, P3 ;  /* 0x0000007915217211 */ /* 0x004fe400018f0c1d */
[----:B------:R-:W-:-:S03]  /*8ca0*/  ISETP.GE.AND P3, PT, R44, R128, PT ;  /* 0x000000802c00720c */ /* 0x000fc60003f66270 */
[----:B----4-:R4:W-:Y:S10]  /*8cb0*/  ST.E.128 desc[UR60][R32.64], R12 ;  /* 0x0000000c20007985 */ /* 0x0109f4000c101d3c */
[----:B------:R-:W-:-:S05]  /*8cc0*/  @!P3 IMAD.WIDE R120, R44, 0x2, R120 ;  /* 0x000000022c78b825 */ /* 0x000fca00078e0278 */
[----:B---3--:R4:W-:Y:S02]  /*8cd0*/  @!P3 ST.E.128 desc[UR60][R120.64], R36 ;  /* 0x000000247800b985 */ /* 0x0089e4000c101d3c */
.L_x_2733:
[----:B------:R-:W-:Y:S05]  /*8ce0*/  BSYNC B1 ;  /* 0x0000000000017941 */ /* 0x000fea0003800000 */
.L_x_2732:
[----:B------:R-:W-:-:S03]  /*8cf0*/  UMOV UR4, 0xffffffff ;  /* 0xffffffff00047882 */ /* 0x000fc60000000000 */
[----:B------:R-:W-:Y:S05]  /*8d00*/  BRA.DIV UR4, `(.L_x_2740) ;  /* 0x000002b204487947 */ /* 0x000fea000b800000 */
[----:B----4-:R4:W0:Y:S04]  /*8d10*/  SHFL.IDX PT, R37, R118, 0x1, 0x181f ;  /* 0x00381f0076257f89 */ /* 0x01082800000e0000 */
[----:B---3--:R4:W3:Y:S02]  /*8d20*/  SHFL.IDX PT, R11, R119, 0x1, 0x181f ;  /* 0x00381f00770b7f89 */ /* 0x0088e400000e0000 */
.L_x_3083:
        /* <DEDUP_REMOVED lines=8> */
[C---:B------:R-:W-:Y:S01]  /*8db0*/  VIADD R14, R225.reuse, 0x20 ;  /* 0x00000020e10e7836 */ /* 0x040fe20000000000 */
        /* <DEDUP_REMOVED lines=48> */
[----:B------:R-:W-:Y:S01]  /*90c0*/  FMUL.FTZ R13, R33, R60 ;  /* 0x0000003c210d7220 */ /* 0x000fe20000410000 */
        /* <DEDUP_REMOVED lines=69> */
.L_x_2746:
[----:B------:R-:W-:Y:S05]  /*9520*/  BSYNC B3 ;  /* 0x0000000000037941 */ /* 0x000fea0003800000 */
.L_x_2745:
[----:B------:R-:W-:-:S04]  /*9530*/  LEA R38, P3, R10, R11, 0x1 ;  /* 0x0000000b0a267211 */ /* 0x000fc800078608ff */
[----:B0-----:R-:W-:Y:S02]  /*9540*/  LEA.HI.X R39, R10, R37, R28, 0x1, P3 ;  /* 0x000000250a277211 */ /* 0x001fe400018f0c1c */
[----:B------:R-:W-:-:S03]  /*9550*/  ISETP.GE.AND P3, PT, R40, R128, PT ;  /* 0x000000802800720c */ /* 0x000fc60003f66270 */
[----:B------:R0:W-:Y:S10]  /*9560*/  ST.E.128 desc[UR60][R38.64], R12 ;  /* 0x0000000c26007985 */ /* 0x0001f4000c101d3c */
[----:B0-----:R-:W-:-:S05]  /*9570*/  @!P3 IMAD.WIDE R12, R40, 0x2, R36 ;  /* 0x00000002280cb825 */ /* 0x001fca00078e0224 */
[----:B---3--:R3:W-:Y:S02]  /*9580*/  @!P3 ST.E.128 desc[UR60][R12.64], R32 ;  /* 0x000000200c00b985 */ /* 0x0087e4000c101d3c */
.L_x_2744:
[----:B------:R-:W-:Y:S05]  /*9590*/  BSYNC B2 ;  /* 0x0000000000027941 */ /* 0x000fea0003800000 */
.L_x_2743:
[----:B------:R-:W-:-:S13]  /*95a0*/  ISETP.NE.AND P3, PT, R25, RZ, PT ;  /* 0x000000ff1900720c */ /* 0x000fda0003f65270 */
[----:B------:R-:W-:Y:S05]  /*95b0*/  @!P3 BRA `(.L_x_2742) ;  /* 0x000000080000b947 */ /* 0x000fea0003800000 */
[----:B------:R-:W5:Y:S01]  /*95c0*/  LDL R15, [R1+0x64] ;  /* 0x00006400010f7983 */ /* 0x000f620000100800 */
[----:B---3--:R-:W-:Y:S01]  /*95d0*/  SEL R12, R112, R129, !P1 ;  /* 0x00000081700c7207 */ /* 0x008fe20004800000 */
        /* <DEDUP_REMOVED lines=119> */
.L_x_2748:
[----:B------:R-:W-:Y:S05]  /*9d50*/  BSYNC B2 ;  /* 0x0000000000027941 */ /* 0x000fea0003800000 */
.L_x_2747:
[----:B------:R-:W-:Y:S02]  /*9d60*/  ISETP.GE.AND P4, PT, R40, R128, PT ;  /* 0x000000802800720c */ /* 0x000fe40003f86270 */
[----:B------:R-:W-:-:S04]  /*9d70*/  LEA R38, P3, R21, R11, 0x1 ;  /* 0x0000000b15267211 */ /* 0x000fc800078608ff */
[----:B0-----:R-:W-:-:S05]  /*9d80*/  LEA.HI.X R39, R21, R37, R29, 0x1, P3 ;  /* 0x0000002515277211 */ /* 0x001fca00018f0c1d */
[----:B------:R0:W-:Y:S02]  /*9d90*/  ST.E.128 desc[UR60][R38.64], R12 ;  /* 0x0000000c26007985 */ /* 0x0001e4000c101d3c */
[----:B------:R-:W-:-:S05]  /*9da0*/  @!P4 IMAD.WIDE R36, R40, 0x2, R36 ;  /* 0x000000022824c825 */ /* 0x000fca00078e0224 */
[----:B---3--:R0:W-:Y:S02]  /*9db0*/  @!P4 ST.E.128 desc[UR60][R36.64], R32 ;  /* 0x000000202400c985 */ /* 0x0081e4000c101d3c */
.L_x_2742:
[----:B------:R-:W-:Y:S05]  /*9dc0*/  BSYNC B1 ;  /* 0x0000000000017941 */ /* 0x000fea0003800000 */
.L_x_2741:
[----:B------:R-:W-:-:S03]  /*9dd0*/  UMOV UR4, 0xffffffff ;  /* 0xffffffff00047882 */ /* 0x000fc60000000000 */
[----:B------:R-:W-:Y:S05]  /*9de0*/  BRA.DIV UR4, `(.L_x_2749) ;  /* 0x000002a2045c7947 */ /* 0x000fea000b800000 */
[----:B-1--4-:R-:W1:Y:S04]  /*9df0*/  SHFL.IDX PT, R118, R118, 0x2, 0x181f ;  /* 0x00581f0076767f89 */ /* 0x012e6800000e0000 */
[----:B------:R-:W4:Y:S02]  /*9e00*/  SHFL.IDX PT, R119, R119, 0x2, 0x181f ;  /* 0x00581f0077777f89 */ /* 0x000f2400000e0000 */
.L_x_3087:
        /* <DEDUP_REMOVED lines=32> */
[----:B------:R-:W0:Y:S04]  /*a010*/  LDS.128 R32, [R32+0x24400] ;  /* 0x0244000020207984 */ /* 0x000e280000000c00 */
[----:B------:R-:W1:Y:S01]  /*a020*/  LDS.128 R12, [R12+0x24400] ;  /* 0x024400000c0c7984 */ /* 0x000e620000000c00 */
[----:B------:R-:W-:Y:S05]  /*a030*/  @P3 BRA `(.L_x_2753) ;  /* 0x0000000400743947 */ /* 0x000fea0003800000 */
[----:B------:R-:W-:Y:S01]  /*a040*/  SHF.R.U64 R40, R76, 0x10, R77 ;  /* 0x000000104c287819 */ /* 0x000fe2000000124d */
[----:B0-----:R-:W-:Y:S01]  /*a050*/  IMAD.U32 R45, R33, 0x10000, RZ ;  /* 0x00010000212d7824 */ /* 0x001fe200078e00ff */
[----:B------:R-:W-:Y:S01]  /*a060*/  SHF.R.U64 R38, R68, 0x10, R69 ;  /* 0x0000001044267819 */ /* 0x000fe20000001245 */
[----:B-1----:R-:W-:Y:S01]  /*a070*/  IMAD.U32 R42, R13, 0x10000, RZ ;  /* 0x000100000d2a7824 */ /* 0x002fe200078e00ff */
[----:B------:R-:W-:Y:S01]  /*a080*/  SHF.R.U32.HI R76, RZ, 0x10, R77 ;  /* 0x00000010ff4c7819 */ /* 0x000fe2000001164d */
[----:B------:R-:W-:Y:S01]  /*a090*/  IMAD.U32 R48, R35, 0x10000, RZ ;  /* 0x0001000023307824 */ /* 0x000fe200078e00ff */
[----:B------:R-:W-:Y:S02]  /*a0a0*/  SHF.R.U32.HI R68, RZ, 0x10, R69 ;  /* 0x00000010ff447819 */ /* 0x000fe40000011645 */
[----:B------:R-:W-:Y:S02]  /*a0b0*/  PRMT R76, R145, 0x5432, R76 ;  /* 0x00005432914c7816 */ /* 0x000fe4000000004c */
[----:B------:R-:W-:-:S02]  /*a0c0*/  PRMT R68, R143, 0x5432, R68 ;  /* 0x000054328f447816 */ /* 0x000fc40000000044 */
[--C-:B------:R-:W-:Y:S01]  /*a0d0*/  SHF.R.U64 R41, R78, 0x10, R79.reuse ;  /* 0x000000104e297819 */ /* 0x100fe2000000124f */
[----:B------:R-:W-:Y:S01]  /*a0e0*/  IMAD.U32 R44, R76, 0x10000, RZ ;  /* 0x000100004c2c7824 */ /* 0x000fe200078e00ff */
[----:B------:R-:W-:Y:S01]  /*a0f0*/  SHF.R.U32.HI R78, RZ, 0x10, R79 ;  /* 0x00000010ff4e7819 */ /* 0x000fe2000001164f */
[----:B------:R-:W-:Y:S01]  /*a100*/  IMAD.U32 R43, R68, 0x10000, RZ ;  /* 0x00010000442b7824 */ /* 0x000fe200078e00ff */
[--C-:B------:R-:W-:Y:S01]  /*a110*/  SHF.R.U64 R39, R70, 0x10, R71.reuse ;  /* 0x0000001046277819 */ /* 0x100fe20000001247 */
[CC--:B------:R-:W-:Y:S01]  /*a120*/  FMUL.FTZ R46, R45.reuse, R44.reuse ;  /* 0x0000002c2d2e7220 */ /* 0x0c0fe20000410000 */
[----:B------:R-:W-:Y:S01]  /*a130*/  LOP3.LUT R68, R68, 0xffff0000, RZ, 0xc0, !PT ;  /* 0xffff000044447812 */ /* 0x000fe200078ec0ff */
[-C--:B------:R-:W-:Y:S01]  /*a140*/  FMUL.FTZ R45, R45, R43.reuse ;  /* 0x0000002b2d2d7220 */ /* 0x080fe20000410000 */
[----:B------:R-:W-:Y:S01]  /*a150*/  SHF.R.U32.HI R70, RZ, 0x10, R71 ;  /* 0x00000010ff467819 */ /* 0x000fe20000011647 */
[----:B------:R-:W-:Y:S01]  /*a160*/  FFMA.FTZ R43, R42, R43, -R46 ;  /* 0x0000002b2a2b7223 */ /* 0x000fe2000001082e */
[----:B------:R-:W-:Y:S01]  /*a170*/  PRMT R78, R144, 0x5432, R78 ;  /* 0x00005432904e7816 */ /* 0x000fe2000000004e */
[----:B------:R-:W-:Y:S01]  /*a180*/  FFMA.FTZ R42, R42, R44, R45 ;  /* 0x0000002c2a2a7223 */ /* 0x000fe2000001002d */
[----:B------:R-:W-:Y:S01]  /*a190*/  LOP3.LUT R44, R76, 0xffff0000, RZ, 0xc0, !PT ;  /* 0xffff00004c2c7812 */ /* 0x000fe200078ec0ff */
[----:B------:R-:W-:Y:S01]  /*a1a0*/  IMAD.U32 R46, R15, 0x10000, RZ ;  /* 0x000100000f2e7824 */ /* 0x000fe200078e00ff */
[----:B------:R-:W-:Y:S01]  /*a1b0*/  LOP3.LUT R45, R33, 0xffff0000, RZ, 0xc0, !PT ;  /* 0xffff0000212d7812 */ /* 0x000fe200078ec0ff */
[----:B------:R-:W-:Y:S01]  /*a1c0*/  IMAD.U32 R47, R78, 0x10000, RZ ;  /* 0x000100004e2f7824 */ /* 0x000fe200078e00ff */
[----:B------:R-:W-:-:S02]  /*a1d0*/  LOP3.LUT R13, R13, 0xffff0000, RZ, 0xc0, !PT ;  /* 0xffff00000d0d7812 */ /* 0x000fc400078ec0ff */
[----:B------:R-:W-:Y:S01]  /*a1e0*/  PRMT R70, R142, 0x5432, R70 ;  /* 0x000054328e467816 */ /* 0x000fe20000000046 */
[C---:B------:R-:W-:Y:S01]  /*a1f0*/  FMUL.FTZ R33, R45.reuse, R44 ;  /* 0x0000002c2d217220 */ /* 0x040fe20000410000 */
[-C--:B------:R-:W-:Y:S01]  /*a200*/  FMUL.FTZ R45, R45, R68.reuse ;  /* 0x000000442d2d7220 */ /* 0x080fe20000410000 */
[----:B------:R-:W-:Y:S02]  /*a210*/  LOP3.LUT R78, R78, 0xffff0000, RZ, 0xc0, !PT ;  /* 0xffff00004e4e7812 */ /* 0x000fe400078ec0ff */
[C---:B------:R-:W-:Y:S01]  /*a220*/  FFMA.FTZ R33, R13.reuse, R68, -R33 ;  /* 0x000000440d217223 */ /* 0x040fe20000010821 */
[----:B------:R-:W-:Y:S01]  /*a230*/  FFMA.FTZ R13, R13, R44, R45 ;  /* 0x0000002c0d0d7223 */ /* 0x000fe2000001002d */
[----:B------:R-:W-:Y:S02]  /*a240*/  IMAD.U32 R44, R70, 0x10000, RZ ;  /* 0x00010000462c7824 */ /* 0x000fe400078e00ff */
[----:B------:R-:W-:Y:S01]  /*a250*/  FMUL.FTZ R45, R48, R47 ;  /* 0x0000002f302d7220 */ /* 0x000fe20000410000 */
[----:B------:R-:W-:-:S02]  /*a260*/  PRMT R40, R145, 0x5410, R40 ;  /* 0x0000541091287816 */ /* 0x000fc40000000028 */
[----:B------:R-:W-:Y:S01]  /*a270*/  LOP3.LUT R70, R70, 0xffff0000, RZ, 0xc0, !PT ;  /* 0xffff000046467812 */ /* 0x000fe200078ec0ff */
[-C--:B------:R-:W-:Y:S01]  /*a280*/  FFMA.FTZ R45, R46, R44.reuse, -R45 ;  /* 0x0000002c2e2d7223 */ /* 0x080fe2000001082d */
[----:B------:R-:W-:Y:S01]  /*a290*/  FMUL.FTZ R44, R48, R44 ;  /* 0x0000002c302c7220 */ /* 0x000fe20000410000 */
[----:B------:R-:W-:Y:S01]  /*a2a0*/  PRMT R38, R143, 0x5410, R38 ;  /* 0x000054108f267816 */ /* 0x000fe20000000026 */
[----:B------:R-:W-:Y:S01]  /*a2b0*/  IMAD.U32 R48, R32, 0x10000, RZ ;  /* 0x0001000020307824 */ /* 0x000fe200078e00ff */
[----:B------:R-:W-:Y:S01]  /*a2c0*/  LOP3.LUT R15, R15, 0xffff0000, RZ, 0xc0, !PT ;  /* 0xffff00000f0f7812 */ /* 0x000fe200078ec0ff */
[----:B------:R-:W-:Y:S01]  /*a2d0*/  FFMA.FTZ R44, R46, R47, R44 ;  /* 0x0000002f2e2c7223 */ /* 0x000fe2000001002c */
[----:B------:R-:W-:Y:S01]  /*a2e0*/  LOP3.LUT R46, R35, 0xffff0000, RZ, 0xc0, !PT ;  /* 0xffff0000232e7812 */ /* 0x000fe200078ec0ff */
[----:B------:R-:W-:Y:S01]  /*a2f0*/  IMAD.U32 R47, R40, 0x10000, RZ ;  /* 0x00010000282f7824 */ /* 0x000fe200078e00ff */
[----:B------:R-:W-:Y:S01]  /*a300*/  LOP3.LUT R32, R32, 0xffff0000, RZ, 0xc0, !PT ;  /* 0xffff000020207812 */ /* 0x000fe200078ec0ff */
[----:B------:R-:W-:Y:S01]  /*a310*/  IMAD.U32 R49, R38, 0x10000, RZ ;  /* 0x0001000026317824 */ /* 0x000fe200078e00ff */
[----:B------:R-:W-:Y:S01]  /*a320*/  LOP3.LUT R40, R40, 0xffff0000, RZ, 0xc0, !PT ;  /* 0xffff000028287812 */ /* 0x000fe200078ec0ff */
[C---:B------:R-:W-:Y:S01]  /*a330*/  FMUL.FTZ R35, R46.reuse, R78 ;  /* 0x0000004e2e237220 */ /* 0x040fe20000410000 */
[-C--:B------:R-:W-:Y:S01]  /*a340*/  FMUL.FTZ R46, R46, R70.reuse ;  /* 0x000000462e2e7220 */ /* 0x080fe20000410000 */
[C---:B------:R-:W-:Y:S01]  /*a350*/  FMUL.FTZ R50, R48.reuse, R47 ;  /* 0x0000002f30327220 */ /* 0x040fe20000410000 */
[----:B------:R-:W-:Y:S01]  /*a360*/  FMUL.FTZ R48, R48, R49 ;  /* 0x0000003130307220 */ /* 0x000fe20000410000 */
[C---:B------:R-:W-:Y:S01]  /*a370*/  FFMA.FTZ R35, R15.reuse, R70, -R35 ;  /* 0x000000460f237223 */ /* 0x040fe20000010823 */
[----:B------:R-:W-:Y:S01]  /*a380*/  FFMA.FTZ R15, R15, R78, R46 ;  /* 0x0000004e0f0f7223 */ /* 0x000fe2000001002e */
[----:B------:R-:W-:Y:S01]  /*a390*/  IMAD.U32 R46, R12, 0x10000, RZ ;  /* 0x000100000c2e7824 */ /* 0x000fe200078e00ff */
[----:B------:R-:W-:-:S02]  /*a3a0*/  LOP3.LUT R38, R38, 0xffff0000, RZ, 0xc0, !PT ;  /* 0xffff000026267812 */ /* 0x000fc400078ec0ff */
[----:B------:R-:W-:Y:S01]  /*a3b0*/  PRMT R41, R144, 0x5410, R41 ;  /* 0x0000541090297816 */ /* 0x000fe20000000029 */
[C---:B------:R-:W-:Y:S01]  /*a3c0*/  FFMA.FTZ R50, R46.reuse, R49, -R50 ;  /* 0x000000312e327223 */ /* 0x040fe20000010832 */
[----:B------:R-:W-:Y:S01]  /*a3d0*/  FFMA.FTZ R48, R46, R47, R48 ;  /* 0x0000002f2e307223 */ /* 0x000fe20000010030 */
[----:B------:R-:W-:Y:S01]  /*a3e0*/  LOP3.LUT R46, R12, 0xffff0000, RZ, 0xc0, !PT ;  /* 0xffff00000c2e7812 */ /* 0x000fe200078ec0ff */
        /* <DEDUP_REMOVED lines=17> */
[C---:B------:R-:W-:Y:S01]  /*a500*/  FMUL.FTZ R38, R34.reuse, R41 ;  /* 0x0000002922267220 */ /* 0x040fe20000410000 */
[----:B------:R-:W-:Y:S01]  /*a510*/  FMUL.FTZ R34, R34, R39 ;  /* 0x0000002722227220 */ /* 0x000fe20000410000 */
[----:B------:R-:W-:Y:S02]  /*a520*/  F2FP.BF16.F32.PACK_AB R33, R33, R43 ;  /* 0x0000002b2121723e */ /* 0x000fe400000010ff */
[C---:B------:R-:W-:Y:S01]  /*a530*/  FFMA.FTZ R38, R14.reuse, R39, -R38 ;  /* 0x000000270e267223 */ /* 0x040fe20000010826 */
[----:B------:R-:W-:Y:S01]  /*a540*/  F2FP.BF16.F32.PACK_AB R35, R35, R45 ;  /* 0x0000002d2323723e */ /* 0x000fe200000010ff */
[----:B------:R-:W-:Y:S01]  /*a550*/  FFMA.FTZ R34, R14, R41, R34 ;  /* 0x000000290e227223 */ /* 0x000fe20000010022 */
[----:B------:R-:W-:Y:S01]  /*a560*/  F2FP.BF16.F32.PACK_AB R42, R13, R42 ;  /* 0x0000002a0d2a723e */ /* 0x000fe200000010ff */
[----:B------:R-:W-:Y:S01]  /*a570*/  IMAD.MOV.U32 R13, RZ, RZ, R33 ;  /* 0x000000ffff0d7224 */ /* 0x000fe200078e0021 */
        /* <DEDUP_REMOVED lines=8> */
[----:B------:R-:W-:-:S07]  /*a600*/  F2FP.BF16.F32.PACK_AB R34, R34, R46 ;  /* 0x0000002e2222723e */ /* 0x000fce00000010ff */
.L_x_2753:
[----:B------:R-:W-:Y:S05]  /*a610*/  BSYNC B2 ;  /* 0x0000000000027941 */ /* 0x000fea0003800000 */
.L_x_2752:
[----:B------:R-:W-:Y:S02]  /*a620*/  ISETP.GE.AND P4, PT, R11, R128, PT ;  /* 0x000000800b00720c */ /* 0x000fe40003f86270 */
[----:B------:R-:W-:-:S04]  /*a630*/  LEA R38, P3, R10, R119, 0x1 ;  /* 0x000000770a267211 */ /* 0x000fc800078608ff */
[----:B------:R-:W-:-:S05]  /*a640*/  LEA.HI.X R39, R10, R118, R28, 0x1, P3 ;  /* 0x000000760a277211 */ /* 0x000fca00018f0c1c */
[----:B-1----:R1:W-:Y:S02]  /*a650*/  ST.E.128 desc[UR60][R38.64], R12 ;  /* 0x0000000c26007985 */ /* 0x0023e4000c101d3c */
[----:B-1----:R-:W-:-:S05]  /*a660*/  @!P4 IMAD.WIDE R12, R11, 0x2, R36 ;  /* 0x000000020b0cc825 */ /* 0x002fca00078e0224 */
[----:B0-----:R0:W-:Y:S02]  /*a670*/  @!P4 ST.E.128 desc[UR60][R12.64], R32 ;  /* 0x000000200c00c985 */ /* 0x0011e4000c101d3c */
.L_x_2751:
[----:B------:R-:W-:Y:S05]  /*a680*/  BSYNC B1 ;  /* 0x0000000000017941 */ /* 0x000fea0003800000 */
.L_x_2750:
[----:B------:R-:W-:-:S13]  /*a690*/  ISETP.NE.AND P3, PT, R25, RZ, PT ;  /* 0x000000ff1900720c */ /* 0x000fda0003f65270 */
[----:B------:R-:W-:Y:S05]  /*a6a0*/  @!P3 BRA `(.L_x_2707) ;  /* 0x0000000c00e8b947 */ /* 0x000fea0003800000 */
[----:B------:R-:W4:Y:S01]  /*a6b0*/  LDL R15, [R1+0x60] ;  /* 0x00006000010f7983 */ /* 0x000f220000100800 */
[----:B------:R-:W-:Y:S01]  /*a6c0*/  SEL R129, R112, R129, !P1 ;  /* 0x0000008170817207 */ /* 0x000fe20004800000 */
[C---:B------:R-:W-:Y:S01]  /*a6d0*/  VIADD R14, R225.reuse, 0x40 ;  /* 0x00000040e10e7836 */ /* 0x040fe20000000000 */
[----:B------:R-:W-:Y:S01]  /*a6e0*/  ISETP.GE.AND P4, PT, R214, R111, PT ;  /* 0x0000006fd600720c */ /* 0x000fe20003f86270 */
[----:B0--3--:R-:W-:Y:S01]  /*a6f0*/  VIADD R12, R225, 0x40 ;  /* 0x00000040e10c7836 */ /* 0x009fe20000000000 */
        /* <DEDUP_REMOVED lines=45> */
[----:B------:R-:W-:-:S02]  /*a9d0*/  LOP3.LUT R43, R33, 0xffff0000, RZ, 0xc0, !PT ;  /* 0xffff0000212b7812 */ /* 0x000fc400078ec0ff */
[----:B------:R-:W-:Y:S02]  /*a9e0*/  PRMT R64, R137, 0x5410, R64 ;  /* 0x0000541089407816 */ /* 0x000fe40000000040 */
[----:B------:R-:W-:Y:S01]  /*a9f0*/  SHF.R.U64 R74, R74, 0x10, R75 ;  /* 0x000000104a4a7819 */ /* 0x000fe2000000124b */
[C---:B------:R-:W-:Y:S01]  /*aa00*/  FMUL.FTZ R33, R43.reuse, R42 ;  /* 0x0000002a2b217220 */ /* 0x040fe20000410000 */
[-C--:B------:R-:W-:Y:S01]  /*aa10*/  FMUL.FTZ R43, R43, R44.reuse ;  /* 0x0000002c2b2b7220 */ /* 0x080fe20000410000 */
[----:B------:R-:W-:Y:S02]  /*aa20*/  SHF.R.U64 R66, R66, 0x10, R67 ;  /* 0x0000001042427819 */ /* 0x000fe40000001243 */
[C---:B------:R-:W-:Y:S01]  /*aa30*/  FFMA.FTZ R33, R13.reuse, R44, -R33 ;  /* 0x0000002c0d217223 */ /* 0x040fe20000010821 */
[----:B------:R-:W-:Y:S01]  /*aa40*/  FFMA.FTZ R13, R13, R42, R43 ;  /* 0x0000002a0d0d7223 */ /* 0x000fe2000001002b */
[----:B------:R-:W-:Y:S01]  /*aa50*/  SHF.R.U32.HI R43, RZ, 0x10, R75 ;  /* 0x00000010ff2b7819 */ /* 0x000fe2000001164b */
[----:B------:R-:W-:Y:S01]  /*aa60*/  IMAD.U32 R44, R15, 0x10000, RZ ;  /* 0x000100000f2c7824 */ /* 0x000fe200078e00ff */
[----:B------:R-:W-:-:S02]  /*aa70*/  SHF.R.U32.HI R42, RZ, 0x10, R67 ;  /* 0x00000010ff2a7819 */ /* 0x000fc40000011643 */
        /* <DEDUP_REMOVED lines=8> */
[----:B------:R-:W-:Y:S01]  /*ab00*/  PRMT R74, R138, 0x5410, R74 ;  /* 0x000054108a4a7816 */ /* 0x000fe2000000004a */
[-C--:B------:R-:W-:Y:S01]  /*ab10*/  FMUL.FTZ R48, R48, R46.reuse ;  /* 0x0000002e30307220 */ /* 0x080fe20000410000 */
[----:B------:R-:W-:Y:S01]  /*ab20*/  PRMT R66, R136, 0x5410, R66 ;  /* 0x0000541088427816 */ /* 0x000fe20000000042 */
[----:B------:R-:W-:Y:S01]  /*ab30*/  FFMA.FTZ R47, R44, R46, -R47 ;  /* 0x0000002e2c2f7223 */ /* 0x000fe2000001082f */
[----:B------:R-:W-:-:S02]  /*ab40*/  IMAD.U32 R46, R32, 0x10000, RZ ;  /* 0x00010000202e7824 */ /* 0x000fc400078e00ff */
[----:B------:R-:W-:Y:S01]  /*ab50*/  FFMA.FTZ R48, R44, R45, R48 ;  /* 0x0000002d2c307223 */ /* 0x000fe20000010030 */
[----:B------:R-:W-:Y:S01]  /*ab60*/  LOP3.LUT R44, R35, 0xffff0000, RZ, 0xc0, !PT ;  /* 0xffff0000232c7812 */ /* 0x000fe200078ec0ff */
[----:B------:R-:W-:Y:S01]  /*ab70*/  IMAD.U32 R49, R74, 0x10000, RZ ;  /* 0x000100004a317824 */ /* 0x000fe200078e00ff */
[----:B------:R-:W-:Y:S02]  /*ab80*/  LOP3.LUT R32, R32, 0xffff0000, RZ, 0xc0, !PT ;  /* 0xffff000020207812 */ /* 0x000fe400078ec0ff */
[----:B------:R-:W-:Y:S01]  /*ab90*/  LOP3.LUT R74, R74, 0xffff0000, RZ, 0xc0, !PT ;  /* 0xffff00004a4a7812 */ /* 0x000fe200078ec0ff */
[C---:B------:R-:W-:Y:S01]  /*aba0*/  FMUL.FTZ R35, R44.reuse, R43 ;  /* 0x0000002b2c237220 */ /* 0x040fe20000410000 */
[-C--:B------:R-:W-:Y:S01]  /*abb0*/  FMUL.FTZ R44, R44, R42.reuse ;  /* 0x0000002a2c2c7220 */ /* 0x080fe20000410000 */
[----:B------:R-:W-:Y:S02]  /*abc0*/  F2FP.BF16.F32.PACK_AB R33, R33, R41 ;  /* 0x000000292121723e */ /* 0x000fe400000010ff */
[----:B------:R-:W-:Y:S01]  /*abd0*/  FFMA.FTZ R35, R15, R42, -R35 ;  /* 0x0000002a0f237223 */ /* 0x000fe20000010823 */
[----:B------:R-:W-:-:S02]  /*abe0*/  IMAD.U32 R42, R72, 0x10000, RZ ;  /* 0x00010000482a7824 */ /* 0x000fc400078e00ff */
[----:B------:R-:W-:Y:S01]  /*abf0*/  FFMA.FTZ R44, R15, R43, R44 ;  /* 0x0000002b0f2c7223 */ /* 0x000fe2000001002c */
[----:B------:R-:W-:Y:S01]  /*ac00*/  IMAD.U32 R43, R64, 0x10000, RZ ;  /* 0x00010000402b7824 */ /* 0x000fe200078e00ff */
[----:B------:R-:W-:Y:S01]  /*ac10*/  LOP3.LUT R72, R72, 0xffff0000, RZ, 0xc0, !PT ;  /* 0xffff000048487812 */ /* 0x000fe200078ec0ff */
[----:B------:R-:W-:Y:S02]  /*ac20*/  IMAD.U32 R15, R12, 0x10000, RZ ;  /* 0x000100000c0f7824 */ /* 0x000fe400078e00ff */
[----:B------:R-:W-:Y:S01]  /*ac30*/  FMUL.FTZ R45, R46, R42 ;  /* 0x0000002a2e2d7220 */ /* 0x000fe20000410000 */
[----:B------:R-:W-:Y:S01]  /*ac40*/  LOP3.LUT R64, R64, 0xffff0000, RZ, 0xc0, !PT ;  /* 0xffff000040407812 */ /* 0x000fe200078ec0ff */
[-C--:B------:R-:W-:Y:S01]  /*ac50*/  FMUL.FTZ R46, R46, R43.reuse ;  /* 0x0000002b2e2e7220 */ /* 0x080fe20000410000 */
[----:B------:R-:W-:Y:S01]  /*ac60*/  LOP3.LUT R12, R12, 0xffff0000, RZ, 0xc0, !PT ;  /* 0xffff00000c0c7812 */ /* 0x000fe200078ec0ff */
[C---:B------:R-:W-:Y:S01]  /*ac70*/  FFMA.FTZ R45, R15.reuse, R43, -R45 ;  /* 0x0000002b0f2d7223 */ /* 0x040fe2000001082d */
[C---:B------:R-:W-:Y:S01]  /*ac80*/  FMUL.FTZ R43, R32.reuse, R72 ;  /* 0x00000048202b7220 */ /* 0x040fe20000410000 */
[----:B------:R-:W-:Y:S01]  /*ac90*/  FFMA.FTZ R46, R15, R42, R46 ;  /* 0x0000002a0f2e7223 */ /* 0x000fe2000001002e */
[----:B------:R-:W-:Y:S01]  /*aca0*/  FMUL.FTZ R32, R32, R64 ;  /* 0x0000004020207220 */ /* 0x000fe20000410000 */
[----:B------:R-:W-:-:S02]  /*acb0*/  IMAD.U32 R42, R34, 0x10000, RZ ;  /* 0x00010000222a7824 */ /* 0x000fc400078e00ff */
[----:B------:R-:W-:Y:S01]  /*acc0*/  FFMA.FTZ R43, R12, R64, -R43 ;  /* 0x000000400c2b7223 */ /* 0x000fe2000001082b */
[----:B------:R-:W-:Y:S02]  /*acd0*/  IMAD.U32 R15, R14, 0x10000, RZ ;  /* 0x000100000e0f7824 */ /* 0x000fe400078e00ff */
[----:B------:R-:W-:Y:S01]  /*ace0*/  FFMA.FTZ R32, R12, R72, R32 ;  /* 0x000000480c207223 */ /* 0x000fe20000010020 */
[----:B------:R-:W-:Y:S01]  /*acf0*/  LOP3.LUT R34, R34, 0xffff0000, RZ, 0xc0, !PT ;  /* 0xffff000022227812 */ /* 0x000fe200078ec0ff */
[----:B------:R-:W-:Y:S02]  /*ad00*/  IMAD.U32 R12, R66, 0x10000, RZ ;  /* 0x00010000420c7824 */ /* 0x000fe400078e00ff */
[----:B------:R-:W-:Y:S01]  /*ad10*/  FMUL.FTZ R50, R42, R49 ;  /* 0x000000312a327220 */ /* 0x000fe20000410000 */
[----:B------:R-:W-:Y:S02]  /*ad20*/  LOP3.LUT R66, R66, 0xffff0000, RZ, 0xc0, !PT ;  /* 0xffff000042427812 */ /* 0x000fe400078ec0ff */
[----:B------:R-:W-:Y:S01]  /*ad30*/  LOP3.LUT R14, R14, 0xffff0000, RZ, 0xc0, !PT ;  /* 0xffff00000e0e7812 */ /* 0x000fe200078ec0ff */
[-C--:B------:R-:W-:Y:S01]  /*ad40*/  FMUL.FTZ R42, R42, R12.reuse ;  /* 0x0000000c2a2a7220 */ /* 0x080fe20000410000 */
[----:B------:R-:W-:Y:S01]  /*ad50*/  FFMA.FTZ R50, R15, R12, -R50 ;  /* 0x0000000c0f327223 */ /* 0x000fe20000010832 */
[C---:B------:R-:W-:Y:S01]  /*ad60*/  FMUL.FTZ R12, R34.reuse, R74 ;  /* 0x0000004a220c7220 */ /* 0x040fe20000410000 */
[-C--:B------:R-:W-:Y:S01]  /*ad70*/  FMUL.FTZ R34, R34, R66.reuse ;  /* 0x0000004222227220 */ /* 0x080fe20000410000 */
[----:B------:R-:W-:Y:S01]  /*ad80*/  F2FP.BF16.F32.PACK_AB R35, R35, R47 ;  /* 0x0000002f2323723e */ /* 0x000fe200000010ff */
[----:B------:R-:W-:Y:S01]  /*ad90*/  FFMA.FTZ R42, R15, R49, R42 ;  /* 0x000000310f2a7223 */ /* 0x000fe2000001002a */
[C---:B------:R-:W-:Y:S01]  /*ada0*/  FFMA.FTZ R12, R14.reuse, R66, -R12 ;  /* 0x000000420e0c7223 */ /* 0x040fe2000001080c */
[----:B------:R-:W-:Y:S01]  /*adb0*/  FFMA.FTZ R34, R14, R74, R34 ;  /* 0x0000004a0e227223 */ /* 0x000fe20000010022 */
[----:B------:R-:W-:Y:S01]  /*adc0*/  F2FP.BF16.F32.PACK_AB R14, R43, R45 ;  /* 0x0000002d2b0e723e */ /* 0x000fe200000010ff */
[----:B------:R-:W-:Y:S01]  /*add0*/  IMAD.MOV.U32 R15, RZ, RZ, R35 ;  /* 0x000000ffff0f7224 */ /* 0x000fe200078e0023 */
[----:B------:R-:W-:Y:S01]  /*ade0*/  F2FP.BF16.F32.PACK_AB R40, R13, R40 ;  /* 0x000000280d28723e */ /* 0x000fe200000010ff */
[----:B------:R-:W-:Y:S01]  /*adf0*/  IMAD.MOV.U32 R13, RZ, RZ, R33 ;  /* 0x000000ffff0d7224 */ /* 0x000fe200078e0021 */
[----:B------:R-:W-:-:S02]  /*ae00*/  F2FP.BF16.F32.PACK_AB R44, R44, R48 ;  /* 0x000000302c2c723e */ /* 0x000fc400000010ff */
[----:B------:R-:W-:Y:S01]  /*ae10*/  F2FP.BF16.F32.PACK_AB R50, R12, R50 ;  /* 0x000000320c32723e */ /* 0x000fe200000010ff */
[----:B------:R-:W-:Y:S01]  /*ae20*/  IMAD.MOV.U32 R12, RZ, RZ, R14 ;  /* 0x000000ffff0c7224 */ /* 0x000fe200078e000e */
[----:B------:R-:W-:Y:S01]  /*ae30*/  F2FP.BF16.F32.PACK_AB R32, R32, R46 ;  /* 0x0000002e2020723e */ /* 0x000fe200000010ff */
[----:B------:R-:W-:Y:S01]  /*ae40*/  IMAD.MOV.U32 R33, RZ, RZ, R40 ;  /* 0x000000ffff217224 */ /* 0x000fe200078e0028 */
[----:B------:R-:W-:Y:S01]  /*ae50*/  F2FP.BF16.F32.PACK_AB R34, R34, R42 ;  /* 0x0000002a2222723e */ /* 0x000fe200000010ff */
[----:B------:R-:W-:Y:S02]  /*ae60*/  IMAD.MOV.U32 R14, RZ, RZ, R50 ;  /* 0x000000ffff0e7224 */ /* 0x000fe400078e0032 */
[----:B------:R-:W-:-:S07]  /*ae70*/  IMAD.MOV.U32 R35, RZ, RZ, R44 ;  /* 0x000000ffff237224 */ /* 0x000fce00078e002c */
.L_x_2755:
[----:B------:R-:W-:Y:S05]  /*ae80*/  BSYNC B1 ;  /* 0x0000000000017941 */ /* 0x000fea0003800000 */
.L_x_2754:
[----:B0-----:R0:W-:Y:S01]  /*ae90*/  ST.E.128 desc[UR60][R38.64], R12 ;  /* 0x0000000c26007985 */ /* 0x0011e2000c101d3c */
[----:B------:R-:W-:-:S13]  /*aea0*/  ISETP.GE.AND P3, PT, R11, R128, PT ;  /* 0x000000800b00720c */ /* 0x000fda0003f66270 */
[----:B------:R-:W-:Y:S05]  /*aeb0*/  @P3 BRA `(.L_x_2707) ;  /* 0x0000000400e43947 */ /* 0x000fea0003800000 */
[----:B------:R-:W-:-:S05]  /*aec0*/  IMAD.WIDE R36, R11, 0x2, R36 ;  /* 0x000000020b247825 */ /* 0x000fca00078e0224 */
[----:B-1----:R1:W-:Y:S01]  /*aed0*/  ST.E.128 desc[UR60][R36.64], R32 ;  /* 0x0000002024007985 */ /* 0x0023e2000c101d3c */
[----:B------:R-:W-:Y:S05]  /*aee0*/  BRA `(.L_x_2707) ;  /* 0x0000000400d87947 */ /* 0x000fea0003800000 */
.L_x_2661:
[----:B------:R-:W2:Y:S02]  /*aef0*/  LDL R11, [R1+0x5c] ;  /* 0x00005c00010b7983 */ /* 0x000ea40000100800 */
[----:B--2---:R-:W-:-:S13]  /*af00*/  R2UR UR4, R11 ;  /* 0x000000000b0472ca */ /* 0x004fda00000e0000 */
[----:B------:R-:W-:-:S06]  /*af10*/  UISETP.NE.AND UP0, UPT, UR4, 0x3, UPT ;  /* 0x000000030400788c */ /* 0x000fcc000bf05270 */
[----:B------:R-:W-:-:S13]  /*af20*/  PLOP3.LUT P0, PT, PT, PT, UP0, 0x80, 0x0 ;  /* 0x000000000000781c */ /* 0x000fda0003f0f008 */
[----:B------:R-:W-:Y:S05]  /*af30*/  @!P0 BRA `(.L_x_2756) ;  /* 0x0000000000048947 */ /* 0x000fea0003800000 */
[----:B------:R-:W-:Y:S01]  /*af40*/  BPT.TRAP 0x1 ;  /* 0x000000040000795c */ /* 0x000fe20000300000 */
.L_x_2756:
[----:B------:R-:W-:Y:S01]  /*af50*/  IMAD R88, R213, 0x8, R23 ;  /* 0x00000008d5587824 */ /* 0x000fe200078e0217 */
[----:B------:R-:W-:Y:S01]  /*af60*/  SHF.L.U32 R89, R229, 0x1f, RZ ;  /* 0x0000001fe5597819 */ /* 0x000fe200000006ff */
[----:B------:R-:W-:Y:S01]  /*af70*/  BSSY B1, `(.L_x_2757) ;  /* 0x0000004000017945 */ /* 0x000fe20003800000 */
[----:B------:R-:W-:Y:S02]  /*af80*/  SHF.R.S32.HI R85, RZ, 0x1f, R31 ;  /* 0x0000001fff557819 */ /* 0x000fe4000001141f */
[----:B------:R-:W0:Y:S02]  /*af90*/  SYNCS.PHASECHK.TRANS64.TRYWAIT P3, [R88+URZ+0x38890], R89 ;  /* 0x03889059580075a7 */ /* 0x000e24000806017f */
[----:B0-----:R-:W-:Y:S05]  /*afa0*/  @!P3 BRA `(.L_x_2758) ;  /* 0x000002900038b947 */ /* 0x001fea0003800000 */
.L_x_3088:
[----:B------:R-:W-:Y:S05]  /*afb0*/  BSYNC B1 ;  /* 0x0000000000017941 */ /* 0x000fea0003800000 */
.L_x_2757:
        /* <DEDUP_REMOVED lines=25> */
.L_x_3092:
[----:B------:R-:W-:Y:S04]  /*b150*/  BSSY B1, `(.L_x_2760) ;  /* 0x0000017000017945 */ /* 0x000fe80003800000 */
[----:B------:R-:W-:Y:S05]  /*b160*/  @!P3 BRA `(.L_x_2761) ;  /* 0x000000000054b947 */ /* 0x000fea0003800000 */
[----:B------:R-:W-:Y:S02]  /*b170*/  ULDC UR4, c[0x0][0x2f4] ;  /* 0x0000bd0000047ab9 */ /* 0x000fe40000000800 */
[----:B------:R-:W-:Y:S02]  /*b180*/  ISETP.GE.AND P4, PT, R16, UR4, PT ;  /* 0x0000000410007c0c */ /* 0x000fe4000bf86270 */
[----:B------:R-:W-:-:S11]  /*b190*/  ISETP.GE.AND P3, PT, R214, UR4, PT ;  /* 0x00000004d6007c0c */ /* 0x000fd6000bf66270 */
[----:B------:R-:W4:Y:S01]  /*b1a0*/  @!P4 LDS.128 R12, [R84+0x24400] ;  /* 0x02440000540cc984 */ /* 0x000f220000000c00 */
[----:B---3--:R-:W-:-:S04]  /*b1b0*/  @!P4 LEA R32, P5, R16, R11, 0x1 ;  /* 0x0000000b1020c211 */ /* 0x008fc800078a08ff */
[----:B--2---:R-:W-:-:S05]  /*b1c0*/  @!P4 LEA.HI.X R33, R16, R37, R17, 0x1, P5 ;  /* 0x000000251021c211 */ /* 0x004fca00028f0c11 */
[----:B----4-:R2:W-:Y:S01]  /*b1d0*/  @!P4 ST.E.128 desc[UR60][R32.64], R12 ;  /* 0x0000000c2000c985 */ /* 0x0105e2000c101d3c */
        /* <DEDUP_REMOVED lines=8> */
[----:B------:R-:W-:-:S05]  /*b260*/  @!P4 LEA.HI.X R33, R19, R37, R219, 0x1, P5 ;  /* 0x000000251321c211 */ /* 0x000fca00028f0cdb */
[----:B---3--:R2:W-:Y:S04]  /*b270*/  @!P4 ST.E.128 desc[UR60][R32.64], R12 ;  /* 0x0000000c2000c985 */ /* 0x0085e8000c101d3c */
[----:B------:R-:W3:Y:S01]  /*b280*/  @!P3 LDS.128 R12, [R84+0x2bc00] ;  /* 0x02bc0000540cb984 */ /* 0x000ee20000000c00 */
[----:B--2---:R-:W-:-:S04]  /*b290*/  @!P3 LEA R32, P4, R22, R11, 0x1 ;  /* 0x0000000b1620b211 */ /* 0x004fc800078808ff */
[----:B------:R-:W-:-:S05]  /*b2a0*/  @!P3 LEA.HI.X R33, R22, R37, R218, 0x1, P4 ;  /* 0x000000251621b211 */ /* 0x000fca00020f0cda */
[----:B---3--:R4:W-:Y:S04]  /*b2b0*/  @!P3 ST.E.128 desc[UR60][R32.64], R12 ;  /* 0x0000000c2000b985 */ /* 0x0089e8000c101d3c */
.L_x_2761:
[----:B------:R-:W-:Y:S05]  /*b2c0*/  BSYNC B1 ;  /* 0x0000000000017941 */ /* 0x000fea0003800000 */
.L_x_2760:
[----:B------:R-:W-:-:S03]  /*b2d0*/  UMOV UR4, 0xffffffff ;  /* 0xffffffff00047882 */ /* 0x000fc60000000000 */
[----:B------:R-:W-:Y:S05]  /*b2e0*/  BRA.DIV UR4, `(.L_x_2762) ;  /* 0x0000028e04c87947 */ /* 0x000fea000b800000 */
[----:B--2---:R2:W0:Y:S04]  /*b2f0*/  SHFL.IDX PT, R37, R35, 0x1, 0x181f ;  /* 0x00381f0023257f89 */ /* 0x00442800000e0000 */
[----:B---3--:R2:W3:Y:S02]  /*b300*/  SHFL.IDX PT, R11, R34, 0x1, 0x181f ;  /* 0x00381f00220b7f89 */ /* 0x0084e400000e0000 */
.L_x_3096:
[----:B------:R-:W-:Y:S01]  /*b310*/  ISETP.GE.AND P3, PT, R36, 0x21, PT ;  /* 0x000000212400780c */ /* 0x000fe20003f66270 */
[----:B------:R-:W-:-:S12]  /*b320*/  BSSY B1, `(.L_x_2763) ;  /* 0x0000017000017945 */ /* 0x000fd80003800000 */
[----:B------:R-:W-:Y:S05]  /*b330*/  @!P3 BRA `(.L_x_2764) ;  /* 0x000000000054b947 */ /* 0x000fea0003800000 */
        /* <DEDUP_REMOVED lines=15> */
[----:B------:R-:W-:-:S05]  /*b430*/  @!P3 LEA.HI.X R33, R19, R37, R219, 0x1, P5 ;  /* 0x000000251321b211 */ /* 0x000fca00028f0cdb */
[----:B---3--:R0:W-:Y:S04]  /*b440*/  @!P3 ST.E.128 desc[UR60][R32.64], R12 ;  /* 0x0000000c2000b985 */ /* 0x0081e8000c101d3c */
[----:B------:R-:W3:Y:S01]  /*b450*/  @!P4 LDS.128 R12, [R84+0x2cc00] ;  /* 0x02cc0000540cc984 */ /* 0x000ee20000000c00 */
[----:B0-----:R-:W-:-:S04]  /*b460*/  @!P4 LEA R32, P3, R22, R11, 0x1 ;  /* 0x0000000b1620c211 */ /* 0x001fc800078608ff */
[----:B------:R-:W-:-:S05]  /*b470*/  @!P4 LEA.HI.X R33, R22, R37, R218, 0x1, P3 ;  /* 0x000000251621c211 */ /* 0x000fca00018f0cda */
[----:B---3--:R0:W-:Y:S04]  /*b480*/  @!P4 ST.E.128 desc[UR60][R32.64], R12 ;  /* 0x0000000c2000c985 */ /* 0x0081e8000c101d3c */
.L_x_2764:
[----:B------:R-:W-:Y:S05]  /*b490*/  BSYNC B1 ;  /* 0x0000000000017941 */ /* 0x000fea0003800000 */
.L_x_2763:
[----:B------:R-:W-:-:S03]  /*b4a0*/  UMOV UR4, 0xffffffff ;  /* 0xffffffff00047882 */ /* 0x000fc60000000000 */
[----:B------:R-:W-:Y:S05]  /*b4b0*/  BRA.DIV UR4, `(.L_x_2765) ;  /* 0x0000028e04a07947 */ /* 0x000fea000b800000 */
[----:B-12---:R-:W1:Y:S04]  /*b4c0*/  SHFL.IDX PT, R35, R35, 0x2, 0x181f ;  /* 0x00581f0023237f89 */ /* 0x006e6800000e0000 */
[----:B------:R-:W2:Y:S02]  /*b4d0*/  SHFL.IDX PT, R34, R34, 0x2, 0x181f ;  /* 0x00581f0022227f89 */ /* 0x000ea400000e0000 */
.L_x_3100:
[----:B------:R-:W-:-:S13]  /*b4e0*/  ISETP.GE.AND P3, PT, R36, 0x41, PT ;  /* 0x000000412400780c */ /* 0x000fda0003f66270 */
[----:B------:R-:W-:Y:S05]  /*b4f0*/  @!P3 BRA `(.L_x_2707) ;  /* 0x000000000054b947 */ /* 0x000fea0003800000 */
[----:B------:R-:W-:Y:S02]  /*b500*/  ULDC UR4, c[0x0][0x2f4] ;  /* 0x0000bd0000047ab9 */ /* 0x000fe40000000800 */
[----:B------:R-:W-:Y:S02]  /*b510*/  ISETP.GE.AND P5, PT, R16, UR4, PT ;  /* 0x0000000410007c0c */ /* 0x000fe4000bfa6270 */
[----:B------:R-:W-:-:S11]  /*b520*/  ISETP.GE.AND P4, PT, R214, UR4, PT ;  /* 0x00000004d6007c0c */ /* 0x000fd6000bf86270 */
[----:B0---4-:R-:W0:Y:S01]  /*b530*/  @!P5 LDS.128 R12, [R84+0x26400] ;  /* 0x02640000540cd984 */ /* 0x011e220000000c00 */
        /* <DEDUP_REMOVED lines=11> */
[----:B------:R-:W-:-:S05]  /*b5f0*/  @!P3 LEA.HI.X R33, R19, R35, R219, 0x1, P5 ;  /* 0x000000231321b211 */ /* 0x000fca00028f0cdb */
[----:B-1----:R0:W-:Y:S04]  /*b600*/  @!P3 ST.E.128 desc[UR60][R32.64], R12 ;  /* 0x0000000c2000b985 */ /* 0x0021e8000c101d3c */
[----:B------:R-:W1:Y:S01]  /*b610*/  @!P4 LDS.128 R12, [R84+0x2dc00] ;  /* 0x02dc0000540cc984 */ /* 0x000e620000000c00 */
[----:B0-----:R-:W-:-:S04]  /*b620*/  @!P4 LEA R32, P3, R22, R34, 0x1 ;  /* 0x000000221620c211 */ /* 0x001fc800078608ff */
[----:B------:R-:W-:-:S05]  /*b630*/  @!P4 LEA.HI.X R33, R22, R35, R218, 0x1, P3 ;  /* 0x000000231621c211 */ /* 0x000fca00018f0cda */
[----:B-1----:R0:W-:Y:S04]  /*b640*/  @!P4 ST.E.128 desc[UR60][R32.64], R12 ;  /* 0x0000000c2000c985 */ /* 0x0021e8000c101d3c */
.L_x_2707:
[----:B------:R-:W-:Y:S05]  /*b650*/  BSYNC B0 ;  /* 0x0000000000007941 */ /* 0x000fea0003800000 */
.L_x_2660:
        /* <DEDUP_REMOVED lines=17> */
.L_x_2767:
[----:B------:R-:W-:Y:S05]  /*b770*/  BSYNC B0 ;  /* 0x0000000000007941 */ /* 0x000fea0003800000 */
.L_x_2766:
[----:B------:R-:W5:Y:S01]  /*b780*/  SYNCS.PHASECHK.TRANS64.TRYWAIT P0, [R88+URZ+0x388b0], R89 ;  /* 0x0388b059580075a7 */ /* 0x000f62000800017f */
[----:B------:R-:W-:Y:S04]  /*b790*/  BSSY B0, `(.L_x_2768) ;  /* 0x0000002000007945 */ /* 0x000fe80003800000 */
[----:B-----5:R-:W-:Y:S05]  /*b7a0*/  @!P0 BRA `(.L_x_2769) ;  /* 0x0000028c00308947 */ /* 0x020fea0003800000 */
.L_x_3101:
[----:B------:R-:W-:Y:S05]  /*b7b0*/  BSYNC B0 ;  /* 0x0000000000007941 */ /* 0x000fea0003800000 */
.L_x_2768:
[----:B------:R-:W-:Y:S01]  /*b7c0*/  ULDC.64 UR4, c[0x0][0x328] ;  /* 0x0000ca0000047ab9 */ /* 0x000fe20000000a00 */
[----:B------:R-:W-:Y:S01]  /*b7d0*/  IMAD.IADD R87, R87, 0x1, -R225 ;  /* 0x0000000157577824 */ /* 0x000fe200078e0ae1 */
[----:B------:R-:W-:Y:S01]  /*b7e0*/  ULDC.64 UR6, c[0x0][0x318] ;  /* 0x0000c60000067ab9 */ /* 0x000fe20000000a00 */
[----:B0---4-:R-:W-:Y:S01]  /*b7f0*/  IMAD R14, R85, UR4, RZ ;  /* 0x00000004550e7c24 */ /* 0x011fe2000f8e02ff */
[----:B------:R-:W-:Y:S01]  /*b800*/  BSSY B0, `(.L_x_2770) ;  /* 0x0000028000007945 */ /* 0x000fe20003800000 */
[----:B------:R-:W-:Y:S01]  /*b810*/  IMAD.WIDE.U32 R12, R31, UR4, RZ ;  /* 0x000000041f0c7c25 */ /* 0x000fe2000f8e00ff */
[C---:B------:R-:W-:Y:S02]  /*b820*/  ISETP.GE.AND P4, PT, R87.reuse, 0x1, PT ;  /* 0x000000015700780c */ /* 0x040fe40003f86270 */
[----:B------:R-:W-:Y:S01]  /*b830*/  ISETP.GE.AND P0, PT, R87, 0x21, PT ;  /* 0x000000215700780c */ /* 0x000fe20003f06270 */
[----:B------:R-:W-:Y:S01]  /*b840*/  IMAD R31, R31, UR5, R14 ;  /* 0x000000051f1f7c24 */ /* 0x000fe2000f8e020e */
[----:B------:R-:W-:-:S02]  /*b850*/  ULDC.64 UR4, c[0x0][0x338] ;  /* 0x0000ce0000047ab9 */ /* 0x000fc40000000a00 */
        /* <DEDUP_REMOVED lines=9> */
[----:B-1----:R-:W-:Y:S01]  /*b8f0*/  LEA.HI.X R32, R12, UR7, R13, 0x1, P5 ;  /* 0x000000070c207c11 */ /* 0x002fe2000a8f0c0d */
[----:B--2---:R0:W1:Y:S04]  /*b900*/  SHFL.IDX PT, R34, R11, RZ, 0x181f ;  /* 0x00181fff0b227589 */ /* 0x00406800000e0000 */
[----:B------:R0:W2:Y:S01]  /*b910*/  SHFL.IDX PT, R33, R32, RZ, 0x181f ;  /* 0x00181fff20217589 */ /* 0x0000a200000e0000 */
[----:B------:R-:W-:Y:S05]  /*b920*/  @!P4 BRA `(.L_x_2771) ;  /* 0x000000000054c947 */ /* 0x000fea0003800000 */
[----:B------:R-:W-:Y:S02]  /*b930*/  ULDC UR4, c[0x0][0x2f4] ;  /* 0x0000bd0000047ab9 */ /* 0x000fe40000000800 */
[----:B------:R-:W-:-:S13]  /*b940*/  ISETP.GE.AND P5, PT, R16, UR4, PT ;  /* 0x0000000410007c0c */ /* 0x000fda000bfa6270 */
        /* <DEDUP_REMOVED lines=19> */
.L_x_2771:
[----:B------:R-:W-:Y:S05]  /*ba80*/  BSYNC B0 ;  /* 0x0000000000007941 */ /* 0x000fea0003800000 */
.L_x_2770:
[----:B--2---:R2:W4:Y:S01]  /*ba90*/  SHFL.IDX PT, R33, R32, 0x1, 0x181f ;  /* 0x00381f0020217f89 */ /* 0x00452200000e0000 */
[----:B------:R-:W-:Y:S03]  /*baa0*/  BSSY B0, `(.L_x_2772) ;  /* 0x0000018000007945 */ /* 0x000fe60003800000 */
[----:B-1----:R2:W1:Y:S01]  /*bab0*/  SHFL.IDX PT, R34, R11, 0x1, 0x181f ;  /* 0x00381f000b227f89 */ /* 0x00246200000e0000 */
[----:B------:R-:W-:Y:S05]  /*bac0*/  @!P0 BRA `(.L_x_2773) ;  /* 0x0000000000548947 */ /* 0x000fea0003800000 */
[----:B------:R-:W-:Y:S02]  /*bad0*/  ULDC UR4, c[0x0][0x2f4] ;  /* 0x0000bd0000047ab9 */ /* 0x000fe40000000800 */
[----:B------:R-:W-:Y:S02]  /*bae0*/  ISETP.GE.AND P5, PT, R16, UR4, PT ;  /* 0x0000000410007c0c */ /* 0x000fe4000bfa6270 */
[----:B------:R-:W-:-:S11]  /*baf0*/  ISETP.GE.AND P4, PT, R214, UR4, PT ;  /* 0x00000004d6007c0c */ /* 0x000fd6000bf86270 */
[----:B---3--:R-:W3:Y:S01]  /*bb00*/  @!P5 LDS.128 R12, [R84+0x1400] ;  /* 0x00140000540cd984 */ /* 0x008ee20000000c00 */
[----:B-1----:R-:W-:-:S04]  /*bb10*/  @!P5 LEA R30, P0, R16, R34, 0x1 ;  /* 0x00000022101ed211 */ /* 0x002fc800078008ff */
[----:B----4-:R-:W-:Y:S02]  /*bb20*/  @!P5 LEA.HI.X R31, R16, R33, R17, 0x1, P0 ;  /* 0x00000021101fd211 */ /* 0x010fe400000f0c11 */
[----:B------:R-:W-:-:S03]  /*bb30*/  ISETP.GE.AND P0, PT, R19, UR4, PT ;  /* 0x0000000413007c0c */ /* 0x000fc6000bf06270 */
[----:B---3--:R1:W-:Y:S04]  /*bb40*/  @!P5 ST.E.128 desc[UR60][R30.64], R12 ;  /* 0x0000000c1e00d985 */ /* 0x0083e8000c101d3c */
[----:B------:R-:W3:Y:S01]  /*bb50*/  @!P4 LDS.128 R12, [R84+0x3c00] ;  /* 0x003c0000540cc984 */ /* 0x000ee20000000c00 */
[----:B-1----:R-:W-:-:S04]  /*bb60*/  @!P4 LEA R30, P5, R212, R34, 0x1 ;  /* 0x00000022d41ec211 */ /* 0x002fc800078a08ff */
[----:B------:R-:W-:-:S05]  /*bb70*/  @!P4 LEA.HI.X R31, R212, R33, R215, 0x1, P5 ;  /* 0x00000021d41fc211 */ /* 0x000fca00028f0cd7 */
[----:B---3--:R1:W-:Y:S01]  /*bb80*/  @!P4 ST.E.128 desc[UR60][R30.64], R12 ;  /* 0x0000000c1e00c985 */ /* 0x0083e2000c101d3c */
[----:B------:R-:W-:-:S03]  /*bb90*/  ISETP.GE.AND P4, PT, R22, UR4, PT ;  /* 0x0000000416007c0c */ /* 0x000fc6000bf86270 */
[----:B------:R-:W3:Y:S01]  /*bba0*/  @!P0 LDS.128 R12, [R84+0x6400] ;  /* 0x00640000540c8984 */ /* 0x000ee20000000c00 */
[----:B-1----:R-:W-:-:S04]  /*bbb0*/  @!P0 LEA R30, P5, R19, R34, 0x1 ;  /* 0x00000022131e8211 */ /* 0x002fc800078a08ff */
[----:B------:R-:W-:-:S05]  /*bbc0*/  @!P0 LEA.HI.X R31, R19, R33, R219, 0x1, P5 ;  /* 0x00000021131f8211 */ /* 0x000fca00028f0cdb */
[----:B---3--:R1:W-:Y:S04]  /*bbd0*/  @!P0 ST.E.128 desc[UR60][R30.64], R12 ;  /* 0x0000000c1e008985 */ /* 0x0083e8000c101d3c */
[----:B------:R-:W3:Y:S01]  /*bbe0*/  @!P4 LDS.128 R12, [R84+0x8c00] ;  /* 0x008c0000540cc984 */ /* 0x000ee20000000c00 */
[----:B-1----:R-:W-:-:S04]  /*bbf0*/  @!P4 LEA R30, P0, R22, R34, 0x1 ;  /* 0x00000022161ec211 */ /* 0x002fc800078008ff */
[----:B------:R-:W-:-:S05]  /*bc00*/  @!P4 LEA.HI.X R31, R22, R33, R218, 0x1, P0 ;  /* 0x00000021161fc211 */ /* 0x000fca00000f0cda */
[----:B---3--:R1:W-:Y:S04]  /*bc10*/  @!P4 ST.E.128 desc[UR60][R30.64], R12 ;  /* 0x0000000c1e00c985 */ /* 0x0083e8000c101d3c */
.L_x_2773:
[----:B------:R-:W-:Y:S05]  /*bc20*/  BSYNC B0 ;  /* 0x0000000000007941 */ /* 0x000fea0003800000 */
.L_x_2772:
[----:B------:R-:W-:Y:S01]  /*bc30*/  ISETP.GE.AND P0, PT, R87, 0x41, PT ;  /* 0x000000415700780c */ /* 0x000fe20003f06270 */
[----:B0-2---:R-:W0:Y:S01]  /*bc40*/  SHFL.IDX PT, R32, R32, 0x2, 0x181f ;  /* 0x00581f0020207f89 */ /* 0x005e2200000e0000 */
[----:B------:R-:W-:Y:S03]  /*bc50*/  BSSY B0, `(.L_x_2774) ;  /* 0x0000018000007945 */ /* 0x000fe60003800000 */
[----:B------:R-:W2:Y:S08]  /*bc60*/  SHFL.IDX PT, R11, R11, 0x2, 0x181f ;  /* 0x00581f000b0b7f89 */ /* 0x000eb000000e0000 */
[----:B------:R-:W-:Y:S05]  /*bc70*/  @!P0 BRA `(.L_x_2775) ;  /* 0x0000000000548947 */ /* 0x000fea0003800000 */
[----:B------:R-:W-:Y:S02]  /*bc80*/  ULDC UR4, c[0x0][0x2f4] ;  /* 0x0000bd0000047ab9 */ /* 0x000fe40000000800 */
[----:B------:R-:W-:Y:S02]  /*bc90*/  ISETP.GE.AND P5, PT, R16, UR4, PT ;  /* 0x0000000410007c0c */ /* 0x000fe4000bfa6270 */
[----:B------:R-:W-:-:S11]  /*bca0*/  ISETP.GE.AND P4, PT, R214, UR4, PT ;  /* 0x00000004d6007c0c */ /* 0x000fd6000bf86270 */
[----:B-1-3--:R-:W1:Y:S01]  /*bcb0*/  @!P5 LDS.128 R12, [R84+0x2400] ;  /* 0x00240000540cd984 */ /* 0x00ae620000000c00 */
[----:B--2---:R-:W-:-:S04]  /*bcc0*/  @!P5 LEA R30, P0, R16, R11, 0x1 ;  /* 0x0000000b101ed211 */ /* 0x004fc800078008ff */
[----:B0-----:R-:W-:Y:S02]  /*bcd0*/  @!P5 LEA.HI.X R31, R16, R32, R17, 0x1, P0 ;  /* 0x00000020101fd211 */ /* 0x001fe400000f0c11 */
[----:B------:R-:W-:-:S03]  /*bce0*/  ISETP.GE.AND P0, PT, R19, UR4, PT ;  /* 0x0000000413007c0c */ /* 0x000fc6000bf06270 */
[----:B-1----:R0:W-:Y:S04]  /*bcf0*/  @!P5 ST.E.128 desc[UR60][R30.64], R12 ;  /* 0x0000000c1e00d985 */ /* 0x0021e8000c101d3c */
        /* <DEDUP_REMOVED lines=13> */
.L_x_2775:
[----:B------:R-:W-:Y:S05]  /*bdd0*/  BSYNC B0 ;  /* 0x0000000000007941 */ /* 0x000fea0003800000 */
.L_x_2774:
        /* <DEDUP_REMOVED lines=8> */
[----:B------:R-:W-:Y:S01]  /*be60*/  ISETP.NE.AND P4, PT, R110, RZ, PT ;  /* 0x000000ff6e00720c */ /* 0x000fe20003f85270 */
[----:B------:R-:W-:-:S02]  /*be70*/  VIADD R213, R213, 0x1 ;  /* 0x00000001d5d57836 */ /* 0x000fc40000000000 */
[----:B------:R-:W-:Y:S02]  /*be80*/  @!P3 PRMT R88, RZ, 0x654, R88 ;  /* 0x00000654ff58b816 */ /* 0x000fe40000000058 */
[----:B------:R-:W-:Y:S02]  /*be90*/  PLOP3.LUT P0, PT, PT, PT, PT, 0x8, 0x0 ;  /* 0x000000000000781c */ /* 0x000fe40003f0e170 */
[----:B------:R2:W-:Y:S01]  /*bea0*/  @!P3 SYNCS.ARRIVE.TRANS64.RED.A1T0 RZ, [R88+URZ], RZ ;  /* 0x000000ff58ffb9a7 */ /* 0x0005e2000810043f */
[----:B------:R-:W-:-:S04]  /*beb0*/  ISETP.NE.AND P3, PT, R213, 0x2, PT ;  /* 0x00000002d500780c */ /* 0x000fc80003f65270 */
[----:B01-3--:R-:W-:Y:S02]  /*bec0*/  SEL R12, RZ, 0x1, P3 ;  /* 0x00000001ff0c7807 */ /* 0x00bfe40001800000 */
[----:B------:R-:W-:Y:S02]  /*bed0*/  SEL R213, R213, RZ, P3 ;  /* 0x000000ffd5d57207 */ /* 0x000fe40001800000 */
[----:B------:R-:W-:Y:S01]  /*bee0*/  LOP3.LUT R229, R229, R12, RZ, 0x3c, !PT ;  /* 0x0000000ce5e57212 */ /* 0x000fe200078e3cff */
[----:B--2---:R-:W-:Y:S06]  /*bef0*/  @P4 BRA `(.L_x_2776) ;  /* 0xffffff7000844947 */ /* 0x004fec000383ffff */
.L_x_2655:
[----:B------:R-:W2:Y:S01]  /*bf00*/  LDL R11, [R1+0x74] ;  /* 0x00007400010b7983 */ /* 0x000ea20000100800 */
[----:B------:R-:W1:Y:S01]  /*bf10*/  LDC R0, c[0x0][0x448] ;  /* 0x00011200ff007b82 */ /* 0x000e620000000800 */
[----:B------:R-:W-:Y:S01]  /*bf20*/  BSSY B0, `(.L_x_2777) ;  /* 0x0000011000007945 */ /* 0x000fe20003800000 */
[----:B------:R-:W-:Y:S01]  /*bf30*/  IMAD.MOV.U32 R2, RZ, RZ, RZ ;  /* 0x000000ffff027224 */ /* 0x000fe200078e00ff */
[----:B-1----:R-:W-:-:S13]  /*bf40*/  ISETP.NE.AND P1, PT, R0, 0x1, PT ;  /* 0x000000010000780c */ /* 0x002fda0003f25270 */
[----:B------:R-:W1:Y:S08]  /*bf50*/  @P1 LDC R0, c[0x0][0x44c] ;  /* 0x00011300ff001b82 */ /* 0x000e700000000800 */
[----:B------:R-:W3:Y:S01]  /*bf60*/  @P1 LDC R5, c[0x0][0x450] ;  /* 0x00011400ff051b82 */ /* 0x000ee20000000800 */
[----:B--2---:R-:W-:-:S04]  /*bf70*/  VIADD R3, R11, 0x7f ;  /* 0x0000007f0b037836 */ /* 0x004fc80000000000 */
[----:B-1----:R-:W-:-:S05]  /*bf80*/  @P1 IMAD.HI.U32 R0, R3, R0, RZ ;  /* 0x0000000003001227 */ /* 0x002fca00078e00ff */
[----:B---3--:R-:W-:-:S05]  /*bf90*/  @P1 SHF.R.U32.HI R3, RZ, R5, R0 ;  /* 0x00000005ff031219 */ /* 0x008fca0000011600 */
[----:B------:R-:W-:-:S04]  /*bfa0*/  IMAD.IADD R3, R130, 0x1, R3 ;  /* 0x0000000182037824 */ /* 0x000fc800078e0203 */
[----:B------:R-:W-:-:S05]  /*bfb0*/  IMAD.HI R3, R3, 0x66666667, RZ ;  /* 0x6666666703037827 */ /* 0x000fca00078e02ff */
[----:B------:R-:W-:-:S04]  /*bfc0*/  SHF.R.U32.HI R0, RZ, 0x1f, R3 ;  /* 0x0000001fff007819 */ /* 0x000fc80000011603 */
[----:B------:R-:W-:-:S04]  /*bfd0*/  LEA.HI.SX32 R0, R3, R0, 0x1b ;  /* 0x0000000003007211 */ /* 0x000fc800078fdaff */
[----:B------:R-:W-:-:S04]  /*bfe0*/  VIMNMX R131, R131, R0, PT ;  /* 0x0000000083837248 */ /* 0x000fc80003fe0100 */
[----:B------:R-:W-:Y:S01]  /*bff0*/  ISETP.GE.AND P1, PT, R131, 0x1, PT ;  /* 0x000000018300780c */ /* 0x000fe20003f26270 */
[----:B------:R-:W-:-:S12]  /*c000*/  @P0 BRA `(.L_x_2778) ;  /* 0x0000000000080947 */ /* 0x000fd80003800000 */
[----:B------:R-:W1:Y:S02]  /*c010*/  FENCE.VIEW.ASYNC.G ;  /* 0x00000000000073c6 */ /* 0x000e640000000100 */
[----:B-1----:R-:W-:Y:S06]  /*c020*/  BAR.ARV 0xc, 0x180 ;  /* 0x0306000000007b1d */ /* 0x002fec0000002000 */
.L_x_2778:
[----:B------:R-:W-:Y:S05]  /*c030*/  BSYNC B0 ;  /* 0x0000000000007941 */ /* 0x000fea0003800000 */
.L_x_2777:
[----:B------:R-:W-:Y:S04]  /*c040*/  BSSY B0, `(.L_x_2779) ;  /* 0x0000021000007945 */ /* 0x000fe80003800000 */
[----:B------:R-:W-:Y:S05]  /*c050*/  @!P1 BRA `(.L_x_2780) ;  /* 0x00000000007c9947 */ /* 0x000fea0003800000 */
[----:B------:R-:W2:Y:S01]  /*c060*/  LDL R0, [R1+0x90] ;  /* 0x0000900001007983 */ /* 0x000ea20000100800 */
[----:B------:R-:W-:Y:S01]  /*c070*/  ULDC UR4, c[0x0][0x9f0] ;  /* 0x00027c0000047ab9 */ /* 0x000fe20000000800 */
[----:B--2---:R-:W-:-:S04]  /*c080*/  ISETP.NE.AND P0, PT, R0, RZ, PT ;  /* 0x000000ff0000720c */ /* 0x004fc80003f05270 */
[----:B------:R-:W-:-:S04]  /*c090*/  SEL R6, R0, UR4, P0 ;  /* 0x0000000400067c07 */ /* 0x000fc80008000000 */
[-C--:B------:R-:W-:Y:S02]  /*c0a0*/  IABS R5, R6.reuse ;  /* 0x0000000600057213 */ /* 0x080fe40000000000 */
[----:B------:R-:W-:Y:S02]  /*c0b0*/  IADD3 R0, R6, -0x1, R131 ;  /* 0xffffffff06007810 */ /* 0x000fe40007ffe083 */
[----:B------:R-:W1:Y:S01]  /*c0c0*/  I2F.RP R4, R5 ;  /* 0x0000000500047306 */ /* 0x000e620000209400 */
[----:B------:R-:W-:-:S05]  /*c0d0*/  IABS R9, R6 ;  /* 0x0000000600097213 */ /* 0x000fca0000000000 */
[----:B------:R-:W-:Y:S02]  /*c0e0*/  IMAD.MOV R9, RZ, RZ, -R9 ;  /* 0x000000ffff097224 */ /* 0x000fe400078e0a09 */
[----:B-1----:R-:W1:Y:S02]  /*c0f0*/  MUFU.RCP R4, R4 ;  /* 0x0000000400047308 */ /* 0x002e640000001000 */
[----:B-1----:R-:W-:Y:S01]  /*c100*/  VIADD R2, R4, 0xffffffe ;  /* 0x0ffffffe04027836 */ /* 0x002fe20000000000 */
[----:B------:R-:W-:Y:S02]  /*c110*/  IABS R4, R0 ;  /* 0x0000000000047213 */ /* 0x000fe40000000000 */
[----:B------:R-:W-:-:S03]  /*c120*/  LOP3.LUT R0, R0, R6, RZ, 0x3c, !PT ;  /* 0x0000000600007212 */ /* 0x000fc600078e3cff */
[----:B------:R1:W2:Y:S01]  /*c130*/  F2I.FTZ.U32.TRUNC.NTZ R3, R2 ;  /* 0x0000000200037305 */ /* 0x0002a2000021f000 */
[----:B------:R-:W-:Y:S01]  /*c140*/  ISETP.GE.AND P2, PT, R0, RZ, PT ;  /* 0x000000ff0000720c */ /* 0x000fe20003f46270 */
[----:B-1----:R-:W-:Y:S02]  /*c150*/  IMAD.MOV.U32 R2, RZ, RZ, RZ ;  /* 0x000000ffff027224 */ /* 0x002fe400078e00ff */
        /* <DEDUP_REMOVED lines=15> */
.L_x_2780:
[----:B------:R-:W-:Y:S05]  /*c250*/  BSYNC B0 ;  /* 0x0000000000007941 */ /* 0x000fea0003800000 */
.L_x_2779:
[----:B------:R-:W2:Y:S01]  /*c260*/  LDL R0, [R1+0xa4] ;  /* 0x0000a40001007983 */ /* 0x000ea20000100800 */
[----:B------:R-:W-:Y:S01]  /*c270*/  PLOP3.LUT P0, PT, PT, PT, PT, 0x80, 0x0 ;  /* 0x000000000000781c */ /* 0x000fe20003f0f070 */
[----:B------:R-:W-:Y:S01]  /*c280*/  IMAD.MOV.U32 R153, RZ, RZ, RZ ;  /* 0x000000ffff997224 */ /* 0x000fe200078e00ff */
[----:B------:R-:W-:Y:S01]  /*c290*/  CS2R R150, SRZ ;  /* 0x0000000000967805 */ /* 0x000fe2000001ff00 */
[----:B------:R-:W-:Y:S01]  /*c2a0*/  IMAD.MOV.U32 R154, RZ, RZ, RZ ;  /* 0x000000ffff9a7224 */ /* 0x000fe200078e00ff */
        /* <DEDUP_REMOVED lines=57> */
[----:B----4-:R-:W-:-:S02]  /*c640*/  CS2R R32, SRZ ;  /* 0x0000000000207805 */ /* 0x010fc4000001ff00 */
        /* <DEDUP_REMOVED lines=9> */
[----:B-1----:R-:W-:Y:S05]  /*c6e0*/  @!P1 BRA `(.L_x_2781) ;  /* 0x000001a8003c9947 */ /* 0x002fea0003800000 */
[----:B------:R-:W2:Y:S02]  /*c6f0*/  LDL R0, [R1+0x128] ;  /* 0x0001280001007983 */ /* 0x000ea40000100800 */
[----:B--2---:R-:W-:Y:S02]  /*c700*/  R2UR UR4, R0 ;  /* 0x00000000000472ca */ /* 0x004fe400000e0000 */
[----:B------:R-:W1:Y:S11]  /*c710*/  S2R R0, SR_TID.X ;  /* 0x0000000000007919 */ /* 0x000e760000002100 */
[----:B------:R-:W-:-:S06]  /*c720*/  ULOP3.LUT UP0, URZ, UR4, 0x9f, URZ, 0xc0, !UPT ;  /* 0x0000009f043f7892 */ /* 0x000fcc000f80c03f */
[----:B------:R-:W-:Y:S01]  /*c730*/  PLOP3.LUT P0, PT, PT, PT, UP0, 0x80, 0x0 ;  /* 0x000000000000781c */ /* 0x000fe20003f0f008 */
[----:B-1----:R-:W-:-:S05]  /*c740*/  VIADD R0, R0, 0xffffff80 ;  /* 0xffffff8000007836 */ /* 0x002fca0000000000 */
[----:B------:R-:W-:-:S04]  /*c750*/  SHF.R.S32.HI R3, RZ, 0x1f, R0 ;  /* 0x0000001fff037819 */ /* 0x000fc80000011400 */
[----:B------:R-:W-:-:S04]  /*c760*/  LEA.HI R3, R3, R0, RZ, 0x7 ;  /* 0x0000000003037211 */ /* 0x000fc800078f38ff */
[----:B------:R-:W-:-:S06]  /*c770*/  SHF.R.S32.HI R0, RZ, 0x7, R3 ;  /* 0x00000007ff007819 */ /* 0x000fcc0000011403 */
[----:B------:R-:W1:Y:S02]  /*c780*/  SHFL.IDX PT, R0, R0, RZ, 0x1f ;  /* 0x00001fff00007589 */ /* 0x000e6400000e0000 */
[----:B-1----:R-:W-:-:S04]  /*c790*/  LEA.HI R3, R0, R0, RZ, 0x1 ;  /* 0x0000000000037211 */ /* 0x002fc800078f08ff */
        /* <DEDUP_REMOVED lines=11> */
[----:B------:R-:W1:Y:S01]  /*c850*/  LDC.64 R14, c[0x4][R14] ;  /* 0x010000000e0e7b82 */ /* 0x000e620000000a00 */
[----:B------:R-:W-:Y:S01]  /*c860*/  ULDC.64 UR4, c[0x4][0xb8] ;  /* 0x01002e0000047ab9 */ /* 0x000fe20000000a00 */
[----:B------:R-:W-:Y:S02]  /*c870*/  IMAD.U32 R6, RZ, RZ, UR6 ;  /* 0x00000006ff067e24 */ /* 0x000fe4000f8e00ff */
[----:B------:R-:W-:-:S02]  /*c880*/  IMAD.U32 R7, RZ, RZ, UR7 ;  /* 0x00000007ff077e24 */ /* 0x000fc4000f8e00ff */
[----:B0-----:R-:W-:Y:S02]  /*c890*/  IMAD.U32 R10, RZ, RZ, UR4 ;  /* 0x00000004ff0a7e24 */ /* 0x001fe4000f8e00ff */
[----:B------:R-:W-:Y:S02]  /*c8a0*/  IMAD.U32 R11, RZ, RZ, UR5 ;  /* 0x00000005ff0b7e24 */ /* 0x000fe4000f8e00ff */
[----:B------:R-:W-:Y:S02]  /*c8b0*/  IMAD.MOV.U32 R8, RZ, RZ, 0x70 ;  /* 0x00000070ff087424 */ /* 0x000fe400078e00ff */
[----:B------:R-:W-:Y:S02]  /*c8c0*/  IMAD.MOV.U32 R12, RZ, RZ, 0x1 ;  /* 0x00000001ff0c7424 */ /* 0x000fe400078e00ff */
[----:B------:R-:W-:-:S07]  /*c8d0*/  IMAD.MOV.U32 R13, RZ, RZ, RZ ;  /* 0x000000ffff0d7224 */ /* 0x000fce00078e00ff */
[----:B------:R-:W-:-:S07]  /*c8e0*/  LEPC R20, `(.L_x_2782) ;  /* 0x000000001014794e */ /* 0x000fce0000000000 */
[----:B-1---5:R-:W-:Y:S05]  /*c8f0*/  CALL.ABS.NOINC R14 ;  /* 0x000000000e007343 */ /* 0x022fea0003c00000 */
.L_x_2782:
        /* <DEDUP_REMOVED lines=8> */
[----:B------:R1:W2:Y:S03]  /*c980*/  SYNCS.PHASECHK.TRANS64.TRYWAIT P0, [R23+URZ+0x38800], R0 ;  /* 0x03880000170075a7 */ /* 0x0002a6000800017f */
[----:B--2---:R-:W-:Y:S05]  /*c990*/  @!P0 NANOSLEEP.SYNCS 0x989680 ;  /* 0x009896800000895d */ /* 0x004fea0003900000 */
[----:B------:R-:W2:Y:S01]  /*c9a0*/  @!P0 SYNCS.PHASECHK.TRANS64 P0, [R23+URZ+0x38800], R0 ;  /* 0x03880000170085a7 */ /* 0x000ea2000800007f */
[----:B------:R-:W-:Y:S04]  /*c9b0*/  BSSY B0, `(.L_x_2784) ;  /* 0x0000006000007945 */ /* 0x000fe80003800000 */
[----:B--2---:R-:W-:Y:S05]  /*c9c0*/  @P0 BRA `(.L_x_2785) ;  /* 0x0000000000100947 */ /* 0x004fea0003800000 */
.L_x_2786:
[----:B--2---:R2:W3:Y:S02]  /*c9d0*/  SYNCS.PHASECHK.TRANS64.TRYWAIT P0, [R23+URZ+0x38800], R0 ;  /* 0x03880000170075a7 */ /* 0x0044e4000800017f */
[----:B---3--:R-:W-:Y:S05]  /*c9e0*/  @!P0 NANOSLEEP.SYNCS 0x989680 ;  /* 0x009896800000895d */ /* 0x008fea0003900000 */
[----:B------:R-:W3:Y:S02]  /*c9f0*/  @!P0 SYNCS.PHASECHK.TRANS64 P0, [R23+URZ+0x38800], R0 ;  /* 0x03880000170085a7 */ /* 0x000ee4000800007f */
[----:B---3--:R-:W-:Y:S05]  /*ca00*/  @!P0 BRA `(.L_x_2786) ;  /* 0xfffffffc00f08947 */ /* 0x008fea000383ffff */
.L_x_2785:
[----:B------:R-:W-:Y:S05]  /*ca10*/  BSYNC B0 ;  /* 0x0000000000007941 */ /* 0x000fea0003800000 */
.L_x_2784:
[----:B------:R-:W-:Y:S05]  /*ca20*/  BRA `(.L_x_2787) ;  /* 0x0000009c00a47947 */ /* 0x000fea0003800000 */
.L_x_2783:
[----:B------:R-:W2:Y:S01]  /*ca30*/  LDL R0, [R1+0x128] ;  /* 0x0001280001007983 */ /* 0x000ea20000100800 */
[----:B------:R-:W-:Y:S01]  /*ca40*/  ULDC.64 UR6, c[0x0][0x408] ;  /* 0x0001020000067ab9 */ /* 0x000fe20000000a00 */
[----:B--2---:R-:W-:Y:S02]  /*ca50*/  R2UR UR4, R0 ;  /* 0x00000000000472ca */ /* 0x004fe400000e0000 */
[----:B-----5:R-:W-:-:S05]  /*ca60*/  SHF.R.S32.HI R0, RZ, 0x1f, R152 ;  /* 0x0000001fff007819 */ /* 0x020fca0000011498 */
[----:B------:R-:W-:-:S04]  /*ca70*/  IMAD R5, R0, UR6, RZ ;  /* 0x0000000600057c24 */ /* 0x000fc8000f8e02ff */
[----:B------:R-:W-:Y:S02]  /*ca80*/  IMAD R5, R152, UR7, R5 ;  /* 0x0000000798057c24 */ /* 0x000fe4000f8e0205 */
[----:B------:R-:W-:-:S03]  /*ca90*/  ULOP3.LUT UP0, URZ, UR4, 0x3ff, URZ, 0xc0, !UPT ;  /* 0x000003ff043f7892 */ /* 0x000fc6000f80c03f */
[----:B------:R-:W-:Y:S02]  /*caa0*/  ULDC.64 UR4, c[0x0][0x3f8] ;  /* 0x0000fe0000047ab9 */ /* 0x000fe40000000a00 */
[----:B------:R-:W-:Y:S01]  /*cab0*/  IMAD R3, R0, UR4, RZ ;  /* 0x0000000400037c24 */ /* 0x000fe2000f8e02ff */
[----:B------:R-:W-:Y:S01]  /*cac0*/  PLOP3.LUT P0, PT, PT, PT, UP0, 0x80, 0x0 ;  /* 0x000000000000781c */ /* 0x000fe20003f0f008 */
[----:B------:R-:W-:-:S04]  /*cad0*/  IMAD.WIDE.U32 R24, R152, UR4, RZ ;  /* 0x0000000498187c25 */ /* 0x000fc8000f8e00ff */
        /* <DEDUP_REMOVED lines=20> */
[----:B-1----:R-:W-:Y:S05]  /*cc20*/  CALL.ABS.NOINC R14 ;  /* 0x000000000e007343 */ /* 0x002fea0003c00000 */
.L_x_2788:
[----:B------:R-:W2:Y:S01]  /*cc30*/  LDL R21, [R1+0x74] ;  /* 0x0000740001157983 */ /* 0x000ea20000100800 */
[----:B------:R-:W-:-:S03]  /*cc40*/  ULDC.U8 UR4, c[0x0][0x410] ;  /* 0x0001040000047ab9 */ /* 0x000fc60000000000 */
[----:B------:R-:W3:Y:S01]  /*cc50*/  LDL R20, [R1+0x8c] ;  /* 0x00008c0001147983 */ /* 0x000ee20000100800 */
[----:B------:R-:W-:Y:S01]  /*cc60*/  ISETP.NE.AND P0, PT, RZ, UR4, PT ;  /* 0x00000004ff007c0c */ /* 0x000fe2000bf05270 */
[----:B------:R-:W-:Y:S01]  /*cc70*/  BSSY B0, `(.L_x_2789) ;  /* 0x00009bc000007945 */ /* 0x000fe20003800000 */
[----:B--2---:R-:W-:-:S04]  /*cc80*/  IMAD.IADD R0, R225, 0x1, R21 ;  /* 0x00000001e1007824 */ /* 0x004fc800078e0215 */
[----:B---3--:R-:W-:-:S07]  /*cc90*/  IMAD R3, R20, 0x20, R0 ;  /* 0x0000002014037824 */ /* 0x008fce00078e0200 */
[----:B------:R-:W-:Y:S05]  /*cca0*/  @!P0 BRA `(.L_x_2790) ;  /* 0x0000004c002c8947 */ /* 0x000fea0003800000 */
[----:B------:R-:W1:Y:S01]  /*ccb0*/  LDC R20, c[0x0][0x448] ;  /* 0x00011200ff147b82 */ /* 0x000e620000000800 */
[----:B------:R-:W-:Y:S01]  /*ccc0*/  ULDC.64 UR4, c[0x0][0x3f8] ;  /* 0x0000fe0000047ab9 */ /* 0x000fe20000000a00 */
[----:B------:R-:W-:Y:S01]  /*ccd0*/  ULDC.64 UR6, c[0x0][0x408] ;  /* 0x0001020000067ab9 */ /* 0x000fe20000000a00 */
[----:B------:R-:W-:Y:S02]  /*cce0*/  IMAD.MOV.U32 R6, RZ, RZ, R24 ;  /* 0x000000ffff067224 */ /* 0x000fe400078e0018 */
[----:B------:R-:W-:Y:S01]  /*ccf0*/  IMAD.MOV.U32 R7, RZ, RZ, R27 ;  /* 0x000000ffff077224 */ /* 0x000fe200078e001b */
[----:B-1----:R-:W-:-:S13]  /*cd00*/  ISETP.NE.AND P0, PT, R20, 0x1, PT ;  /* 0x000000011400780c */ /* 0x002fda0003f05270 */
[----:B------:R-:W1:Y:S08]  /*cd10*/  @P0 LDC R4, c[0x0][0x44c] ;  /* 0x00011300ff040b82 */ /* 0x000e700000000800 */
[----:B------:R-:W2:Y:S01]  /*cd20*/  @P0 LDC R5, c[0x0][0x450] ;  /* 0x00011400ff050b82 */ /* 0x000ea20000000800 */
[----:B-1----:R-:W-:-:S05]  /*cd30*/  @P0 IMAD.HI.U32 R4, R3, R4, RZ ;  /* 0x0000000403040227 */ /* 0x002fca00078e00ff */
[----:B--2---:R-:W-:Y:S01]  /*cd40*/  @P0 SHF.R.U32.HI R3, RZ, R5, R4 ;  /* 0x00000005ff030219 */ /* 0x004fe20000011604 */
[----:B------:R-:W-:Y:S02]  /*cd50*/  IMAD.MOV.U32 R4, RZ, RZ, R152 ;  /* 0x000000ffff047224 */ /* 0x000fe400078e0098 */
[----:B------:R-:W-:Y:S01]  /*cd60*/  IMAD.MOV.U32 R5, RZ, RZ, R29 ;  /* 0x000000ffff057224 */ /* 0x000fe200078e001d */
[----:B------:R-:W-:Y:S01]  /*cd70*/  SHF.R.S32.HI R8, RZ, 0x1f, R3 ;  /* 0x0000001fff087819 */ /* 0x000fe20000011403 */
[----:B------:R-:W-:-:S04]  /*cd80*/  IMAD.WIDE.U32 R6, R3, UR4, R6 ;  /* 0x0000000403067c25 */ /* 0x000fc8000f8e0006 */
[C---:B0-----:R-:W-:Y:S02]  /*cd90*/  IMAD R10, R8.reuse, UR4, RZ ;  /* 0x00000004080a7c24 */ /* 0x041fe4000f8e02ff */
        /* <DEDUP_REMOVED lines=18> */
.L_x_3107:
[----:B------:R-:W5:Y:S01]  /*cec0*/  LDL R3, [R1+0x6c] ;  /* 0x00006c0001037983 */ /* 0x000f620000100800 */
        /* <DEDUP_REMOVED lines=9> */
[----:B-----5:R-:W-:-:S05]  /*cf60*/  IMAD R3, R3, R20, RZ ;  /* 0x0000001403037224 */ /* 0x020fca00078e02ff */
[----:B------:R-:W-:-:S13]  /*cf70*/  ISETP.GE.AND P0, PT, R0, R3, PT ;  /* 0x000000030000720c */ /* 0x000fda0003f06270 */
[----:B------:R-:W-:Y:S05]  /*cf80*/  @P0 BRA `(.L_x_2793) ;  /* 0x0000000000c00947 */ /* 0x000fea0003800000 */
[----:B------:R-:W3:Y:S01]  /*cf90*/  LDL R11, [R1+0x134] ;  /* 0x00013400010b7983 */ /* 0x000ee20000100800 */
[----:B------:R-:W-:-:S03]  /*cfa0*/  ULDC UR4, c[0x0][0x3f4] ;  /* 0x0000fd0000047ab9 */ /* 0x000fc60000000800 */
[----:B------:R-:W3:Y:S04]  /*cfb0*/  LDL R10, [R1+0x130] ;  /* 0x00013000010a7983 */ /* 0x000ee80000100800 */
[----:B------:R-:W3:Y:S01]  /*cfc0*/  LDL R5, [R1+0x12c] ;  /* 0x00012c0001057983 */ /* 0x000ee20000100800 */
[----:B------:R-:W-:Y:S02]  /*cfd0*/  ISETP.GE.AND P3, PT, R216, UR4, PT ;  /* 0x00000004d8007c0c */ /* 0x000fe4000bf66270 */
[----:B------:R-:W-:Y:S02]  /*cfe0*/  CS2R R74, SRZ ;  /* 0x00000000004a7805 */ /* 0x000fe4000001ff00 */
[----:B------:R-:W-:Y:S02]  /*cff0*/  ISETP.GE.AND P2, PT, R221, UR4, PT ;  /* 0x00000004dd007c0c */ /* 0x000fe4000bf46270 */
[----:B------:R-:W-:-:S02]  /*d000*/  CS2R R76, SRZ ;  /* 0x00000000004c7805 */ /* 0x000fc4000001ff00 */
[----:B------:R-:W-:Y:S02]  /*d010*/  ISETP.GE.AND P1, PT, R222, UR4, PT ;  /* 0x00000004de007c0c */ /* 0x000fe4000bf26270 */
[----:B------:R-:W-:-:S03]  /*d020*/  ISETP.GE.AND P0, PT, R223, UR4, PT ;  /* 0x00000004df007c0c */ /* 0x000fc6000bf06270 */
[C---:B------:R-:W-:Y:S01]  /*d030*/  @!P3 IMAD.SHL.U32 R21, R216.reuse, 0x2, RZ ;  /* 0x00000002d815b824 */ /* 0x040fe200078e00ff */
[----:B------:R-:W-:-:S03]  /*d040*/  @!P3 SHF.L.U64.HI R4, R216, 0x1, R217 ;  /* 0x00000001d804b819 */ /* 0x000fc600000102d9 */
[----:B------:R-:W-:Y:S01]  /*d050*/  @!P2 IMAD.SHL.U32 R13, R221, 0x2, RZ ;  /* 0x00000002dd0da824 */ /* 0x000fe200078e00ff */
[-C--:B--2---:R-:W-:Y:S02]  /*d060*/  @!P3 IADD3 R24, P5, R6, R21.reuse, RZ ;  /* 0x000000150618b210 */ /* 0x084fe40007fbe0ff */
[----:B----4-:R-:W-:Y:S02]  /*d070*/  @!P3 IADD3 R20, P4, R8, R21, RZ ;  /* 0x000000150814b210 */ /* 0x010fe40007f9e0ff */
[-C--:B------:R-:W-:Y:S01]  /*d080*/  @!P2 IADD3 R14, P6, R6, R13.reuse, RZ ;  /* 0x0000000d060ea210 */ /* 0x080fe20007fde0ff */
[--C-:B-1----:R-:W-:Y:S01]  /*d090*/  @!P3 IMAD.X R25, R7, 0x1, R4.reuse, P5 ;  /* 0x000000010719b824 */ /* 0x102fe200028e0604 */
[----:B------:R-:W-:Y:S01]  /*d0a0*/  @!P2 IADD3 R12, P5, R8, R13, RZ ;  /* 0x0000000d080ca210 */ /* 0x000fe20007fbe0ff */
[----:B---3--:R-:W-:Y:S01]  /*d0b0*/  @!P3 IMAD.X R21, R9, 0x1, R4, P4 ;  /* 0x000000010915b824 */ /* 0x008fe200020e0604 */
[----:B------:R-:W-:Y:S02]  /*d0c0*/  CS2R R70, SRZ ;  /* 0x0000000000467805 */ /* 0x000fe4000001ff00 */
[----:B------:R-:W-:-:S02]  /*d0d0*/  CS2R R72, SRZ ;  /* 0x0000000000487805 */ /* 0x000fc4000001ff00 */
[----:B------:R-:W-:Y:S02]  /*d0e0*/  CS2R R66, SRZ ;  /* 0x0000000000427805 */ /* 0x000fe4000001ff00 */
[----:B------:R-:W-:Y:S02]  /*d0f0*/  CS2R R68, SRZ ;  /* 0x0000000000447805 */ /* 0x000fe4000001ff00 */
[----:B------:R-:W-:Y:S02]  /*d100*/  CS2R R62, SRZ ;  /* 0x00000000003e7805 */ /* 0x000fe4000001ff00 */
[----:B------:R-:W-:Y:S01]  /*d110*/  CS2R R64, SRZ ;  /* 0x0000000000407805 */ /* 0x000fe2000001ff00 */
[----:B------:R1:W5:Y:S04]  /*d120*/  @!P3 LD.E.64 R74, desc[UR60][R24.64] ;  /* 0x0000003c184ab980 */ /* 0x000368000c101b00 */
[----:B------:R1:W5:Y:S01]  /*d130*/  @!P3 LD.E.64 R76, desc[UR60][R20.64] ;  /* 0x0000003c144cb980 */ /* 0x000362000c101b00 */
[----:B------:R-:W-:Y:S01]  /*d140*/  @!P2 SHF.L.U64.HI R34, R221, 0x1, R11 ;  /* 0x00000001dd22a819 */ /* 0x000fe2000001020b */
[C---:B------:R-:W-:Y:S01]  /*d150*/  @!P1 IMAD.SHL.U32 R11, R222.reuse, 0x2, RZ ;  /* 0x00000002de0b9824 */ /* 0x040fe200078e00ff */
[----:B------:R-:W-:-:S03]  /*d160*/  @!P1 SHF.L.U64.HI R28, R222, 0x1, R10 ;  /* 0x00000001de1c9819 */ /* 0x000fc6000001020a */
[--C-:B------:R-:W-:Y:S01]  /*d170*/  @!P2 IMAD.X R15, R7, 0x1, R34.reuse, P6 ;  /* 0x00000001070fa824 */ /* 0x100fe200030e0622 */
[-C--:B------:R-:W-:Y:S01]  /*d180*/  @!P1 IADD3 R10, P4, R6, R11.reuse, RZ ;  /* 0x0000000b060a9210 */ /* 0x080fe20007f9e0ff */
[----:B------:R-:W-:Y:S01]  /*d190*/  @!P2 IMAD.X R13, R9, 0x1, R34, P5 ;  /* 0x00000001090da824 */ /* 0x000fe200028e0622 */
[C---:B------:R-:W-:Y:S01]  /*d1a0*/  @!P0 SHF.L.U64.HI R26, R223.reuse, 0x1, R5 ;  /* 0x00000001df1a8819 */ /* 0x040fe20000010205 */
[----:B------:R-:W-:Y:S01]  /*d1b0*/  @!P0 IMAD.SHL.U32 R5, R223, 0x2, RZ ;  /* 0x00000002df058824 */ /* 0x000fe200078e00ff */
[----:B------:R-:W-:Y:S01]  /*d1c0*/  @!P1 IADD3 R4, P6, R8, R11, RZ ;  /* 0x0000000b08049210 */ /* 0x000fe20007fde0ff */
[--C-:B------:R-:W-:Y:S01]  /*d1d0*/  @!P1 IMAD.X R11, R7, 0x1, R28.reuse, P4 ;  /* 0x00000001070b9824 */ /* 0x100fe200020e061c */
[----:B------:R1:W5:Y:S02]  /*d1e0*/  @!P2 LD.E.64 R70, desc[UR60][R14.64] ;  /* 0x0000003c0e46a980 */ /* 0x000364000c101b00 */
[-C--:B------:R-:W-:Y:S02]  /*d1f0*/  @!P0 IADD3 R6, P5, R6, R5.reuse, RZ ;  /* 0x0000000506068210 */ /* 0x080fe40007fbe0ff */
[----:B------:R-:W-:Y:S01]  /*d200*/  @!P0 IADD3 R8, P4, R8, R5, RZ ;  /* 0x0000000508088210 */ /* 0x000fe20007f9e0ff */
[----:B------:R-:W-:Y:S01]  /*d210*/  @!P1 IMAD.X R5, R9, 0x1, R28, P6 ;  /* 0x0000000109059824 */ /* 0x000fe200030e061c */
[----:B------:R1:W5:Y:S01]  /*d220*/  @!P2 LD.E.64 R72, desc[UR60][R12.64] ;  /* 0x0000003c0c48a980 */ /* 0x000362000c101b00 */
[----:B------:R-:W-:-:S02]  /*d230*/  @!P0 IMAD.X R7, R7, 0x1, R26, P5 ;  /* 0x0000000107078824 */ /* 0x000fc400028e061a */
[----:B------:R-:W-:Y:S01]  /*d240*/  @!P0 IMAD.X R9, R9, 0x1, R26, P4 ;  /* 0x0000000109098824 */ /* 0x000fe200020e061a */
[----:B------:R1:W5:Y:S04]  /*d250*/  @!P1 LD.E.64 R66, desc[UR60][R10.64] ;  /* 0x0000003c0a429980 */ /* 0x000368000c101b00 */
[----:B------:R1:W5:Y:S04]  /*d260*/  @!P1 LD.E.64 R68, desc[UR60][R4.64] ;  /* 0x0000003c04449980 */ /* 0x000368000c101b00 */
[----:B------:R1:W5:Y:S04]  /*d270*/  @!P0 LD.E.64 R62, desc[UR60][R6.64] ;  /* 0x0000003c063e8980 */ /* 0x000368000c101b00 */
[----:B------:R1:W5:Y:S02]  /*d280*/  @!P0 LD.E.64 R64, desc[UR60][R8.64] ;  /* 0x0000003c08408980 */ /* 0x000364000c101b00 */
.L_x_2793:
[----:B------:R-:W-:Y:S05]  /*d290*/  BSYNC B1 ;  /* 0x0000000000017941 */ /* 0x000fea0003800000 */
.L_x_2792:
[----:B-1---5:R-:W-:Y:S01]  /*d2a0*/  IMAD.MOV.U32 R4, RZ, RZ, R62 ;  /* 0x000000ffff047224 */ /* 0x022fe200078e003e */
[----:B------:R-:W-:Y:S01]  /*d2b0*/  UMOV UR4, 0xffffffff ;  /* 0xffffffff00047882 */ /* 0x000fe20000000000 */
[----:B------:R-:W-:Y:S01]  /*d2c0*/  IMAD.MOV.U32 R5, RZ, RZ, R63 ;  /* 0x000000ffff057224 */ /* 0x000fe200078e003f */
[----:B------:R-:W-:Y:S01]  /*d2d0*/  CS2R R46, SRZ ;  /* 0x00000000002e7805 */ /* 0x000fe2000001ff00 */
[----:B--2---:R-:W-:Y:S02]  /*d2e0*/  IMAD.MOV.U32 R6, RZ, RZ, R66 ;  /* 0x000000ffff067224 */ /* 0x004fe400078e0042 */
        /* <DEDUP_REMOVED lines=28> */
[----:B------:R1:W2:Y:S04]  /*d4b0*/  SHFL.IDX PT, R7, R33, 0x1, 0x181f ;  /* 0x00381f0021077f89 */ /* 0x0002a800000e0000 */
[----:B------:R1:W0:Y:S04]  /*d4c0*/  SHFL.IDX PT, R6, R32, 0x1, 0x181f ;  /* 0x00381f0020067f89 */ /* 0x00022800000e0000 */
[----:B---3--:R1:W3:Y:S04]  /*d4d0*/  SHFL.IDX PT, R9, R31, 0x1, 0x181f ;  /* 0x00381f001f097f89 */ /* 0x0082e800000e0000 */
[----:B----4-:R1:W4:Y:S02]  /*d4e0*/  SHFL.IDX PT, R8, R30, 0x1, 0x181f ;  /* 0x00381f001e087f89 */ /* 0x01032400000e0000 */
.L_x_3113:
        /* <DEDUP_REMOVED lines=14> */
[----:B------:R-:W3:Y:S01]  /*d5d0*/  LDL R10, [R1+0x12c] ;  /* 0x00012c00010a7983 */ /* 0x000ee20000100800 */
[----:B------:R-:W-:Y:S02]  /*d5e0*/  ISETP.GE.AND P3, PT, R216, UR4, PT ;  /* 0x00000004d8007c0c */ /* 0x000fe4000bf66270 */
[----:B------:R-:W-:Y:S02]  /*d5f0*/  ISETP.GE.AND P2, PT, R221, UR4, PT ;  /* 0x00000004dd007c0c */ /* 0x000fe4000bf46270 */
[----:B------:R-:W-:Y:S02]  /*d600*/  ISETP.GE.AND P1, PT, R222, UR4, PT ;  /* 0x00000004de007c0c */ /* 0x000fe4000bf26270 */
[----:B------:R-:W-:-:S07]  /*d610*/  ISETP.GE.AND P0, PT, R223, UR4, PT ;  /* 0x00000004df007c0c */ /* 0x000fce000bf06270 */
[C---:B------:R-:W-:Y:S01]  /*d620*/  @!P3 IMAD.SHL.U32 R21, R216.reuse, 0x2, RZ ;  /* 0x00000002d815b824 */ /* 0x040fe200078e00ff */
[----:B------:R-:W-:Y:S01]  /*d630*/  @!P3 SHF.L.U64.HI R4, R216, 0x1, R217 ;  /* 0x00000001d804b819 */ /* 0x000fe200000102d9 */
[----:B------:R-:W-:-:S03]  /*d640*/  @!P2 IMAD.SHL.U32 R13, R221, 0x2, RZ ;  /* 0x00000002dd0da824 */ /* 0x000fc600078e00ff */
[-C--:B0-----:R-:W-:Y:S02]  /*d650*/  @!P3 IADD3 R24, P5, R6, R21.reuse, RZ ;  /* 0x000000150618b210 */ /* 0x081fe40007fbe0ff */
[----:B----4-:R-:W-:Y:S02]  /*d660*/  @!P3 IADD3 R20, P4, R8, R21, RZ ;  /* 0x000000150814b210 */ /* 0x010fe40007f9e0ff */
[-C--:B------:R-:W-:Y:S01]  /*d670*/  @!P2 IADD3 R14, P6, R6, R13.reuse, RZ ;  /* 0x0000000d060ea210 */ /* 0x080fe20007fde0ff */
[--C-:B--2---:R-:W-:Y:S01]  /*d680*/  @!P3 IMAD.X R25, R7, 0x1, R4.reuse, P5 ;  /* 0x000000010719b824 */ /* 0x104fe200028e0604 */
[----:B------:R-:W-:Y:S01]  /*d690*/  @!P2 IADD3 R12, P5, R8, R13, RZ ;  /* 0x0000000d080ca210 */ /* 0x000fe20007fbe0ff */
[----:B---3--:R-:W-:Y:S02]  /*d6a0*/  @!P3 IMAD.X R21, R9, 0x1, R4, P4 ;  /* 0x000000010915b824 */ /* 0x008fe400020e0604 */
[----:B------:R-:W-:Y:S01]  /*d6b0*/  @!P0 IMAD.SHL.U32 R27, R223, 0x2, RZ ;  /* 0x00000002df1b8824 */ /* 0x000fe200078e00ff */
        /* <DEDUP_REMOVED lines=8> */
[----:B------:R0:W5:Y:S04]  /*d740*/  @!P3 LD.E.64 R58, desc[UR60][R24.64] ;  /* 0x0000003c183ab980 */ /* 0x000168000c101b00 */
[----:B------:R0:W5:Y:S01]  /*d750*/  @!P3 LD.E.64 R60, desc[UR60][R20.64] ;  /* 0x0000003c143cb980 */ /* 0x000162000c101b00 */
[C---:B------:R-:W-:Y:S01]  /*d760*/  @!P1 SHF.L.U64.HI R28, R222.reuse, 0x1, R5 ;  /* 0x00000001de1c9819 */ /* 0x040fe20000010205 */
[----:B------:R-:W-:Y:S01]  /*d770*/  @!P1 IMAD.SHL.U32 R5, R222, 0x2, RZ ;  /* 0x00000002de059824 */ /* 0x000fe200078e00ff */
[----:B------:R-:W-:Y:S02]  /*d780*/  @!P2 SHF.L.U64.HI R26, R221, 0x1, R11 ;  /* 0x00000001dd1aa819 */ /* 0x000fe4000001020b */
[----:B------:R-:W-:-:S02]  /*d790*/  @!P0 SHF.L.U64.HI R34, R223, 0x1, R10 ;  /* 0x00000001df228819 */ /* 0x000fc4000001020a */
[-C--:B------:R-:W-:Y:S01]  /*d7a0*/  @!P1 IADD3 R10, P4, R6, R5.reuse, RZ ;  /* 0x00000005060a9210 */ /* 0x080fe20007f9e0ff */
[--C-:B------:R-:W-:Y:S01]  /*d7b0*/  @!P2 IMAD.X R15, R7, 0x1, R26.reuse, P6 ;  /* 0x00000001070fa824 */ /* 0x100fe200030e061a */
[----:B------:R-:W-:Y:S01]  /*d7c0*/  @!P1 IADD3 R4, P6, R8, R5, RZ ;  /* 0x0000000508049210 */ /* 0x000fe20007fde0ff */
[----:B------:R-:W-:Y:S01]  /*d7d0*/  @!P2 IMAD.X R13, R9, 0x1, R26, P5 ;  /* 0x00000001090da824 */ /* 0x000fe200028e061a */
[-C--:B------:R-:W-:Y:S01]  /*d7e0*/  @!P0 IADD3 R6, P5, R6, R27.reuse, RZ ;  /* 0x0000001b06068210 */ /* 0x080fe20007fbe0ff */
[--C-:B------:R-:W-:Y:S01]  /*d7f0*/  @!P1 IMAD.X R11, R7, 0x1, R28.reuse, P4 ;  /* 0x00000001070b9824 */ /* 0x100fe200020e061c */
[----:B------:R-:W-:Y:S01]  /*d800*/  @!P0 IADD3 R8, P4, R8, R27, RZ ;  /* 0x0000001b08088210 */ /* 0x000fe20007f9e0ff */
[----:B------:R-:W-:Y:S01]  /*d810*/  @!P1 IMAD.X R5, R9, 0x1, R28, P6 ;  /* 0x0000000109059824 */ /* 0x000fe200030e061c */
[----:B------:R0:W5:Y:S01]  /*d820*/  @!P2 LD.E.64 R54, desc[UR60][R14.64] ;  /* 0x0000003c0e36a980 */ /* 0x000162000c101b00 */
[--C-:B------:R-:W-:Y:S02]  /*d830*/  @!P0 IMAD.X R7, R7, 0x1, R34.reuse, P5 ;  /* 0x0000000107078824 */ /* 0x100fe400028e0622 */
[----:B------:R-:W-:Y:S01]  /*d840*/  @!P0 IMAD.X R9, R9, 0x1, R34, P4 ;  /* 0x0000000109098824 */ /* 0x000fe200020e0622 */
[----:B------:R0:W5:Y:S04]  /*d850*/  @!P2 LD.E.64 R56, desc[UR60][R12.64] ;  /* 0x0000003c0c38a980 */ /* 0x000168000c101b00 */
[----:B------:R0:W5:Y:S04]  /*d860*/  @!P1 LD.E.64 R50, desc[UR60][R10.64] ;  /* 0x0000003c0a329980 */ /* 0x000168000c101b00 */
[----:B------:R0:W5:Y:S04]  /*d870*/  @!P1 LD.E.64 R52, desc[UR60][R4.64] ;  /* 0x0000003c04349980 */ /* 0x000168000c101b00 */
[----:B------:R0:W5:Y:S04]  /*d880*/  @!P0 LD.E.64 R46, desc[UR60][R6.64] ;  /* 0x0000003c062e8980 */ /* 0x000168000c101b00 */
[----:B------:R0:W5:Y:S02]  /*d890*/  @!P0 LD.E.64 R48, desc[UR60][R8.64] ;  /* 0x0000003c08308980 */ /* 0x000164000c101b00 */
.L_x_2796:
[----:B------:R-:W-:Y:S05]  /*d8a0*/  BSYNC B1 ;  /* 0x0000000000017941 */ /* 0x000fea0003800000 */
.L_x_2795:
        /* <DEDUP_REMOVED lines=30> */
.L_x_3119:
        /* <DEDUP_REMOVED lines=24> */
[----:B------:R-:W-:-:S04]  /*dc10*/  @!P2 IMAD.SHL.U32 R12, R221, 0x2, RZ ;  /* 0x00000002dd0ca824 */ /* 0x000fc800078e00ff */
[----:B------:R-:W-:Y:S01]  /*dc20*/  @!P1 IMAD.SHL.U32 R4, R222, 0x2, RZ ;  /* 0x00000002de049824 */ /* 0x000fe200078e00ff */
[-C--:B0-----:R-:W-:Y:S01]  /*dc30*/  @!P3 IADD3 R24, P5, R6, R21.reuse, RZ ;  /* 0x000000150618b210 */ /* 0x081fe20007fbe0ff */
[----:B------:R-:W-:Y:S01]  /*dc40*/  @!P0 IMAD.SHL.U32 R27, R223, 0x2, RZ ;  /* 0x00000002df1b8824 */ /* 0x000fe200078e00ff */
[----:B----4-:R-:W-:Y:S02]  /*dc50*/  @!P3 IADD3 R20, P4, R8, R21, RZ ;  /* 0x000000150814b210 */ /* 0x010fe40007f9e0ff */
[-C--:B------:R-:W-:Y:S01]  /*dc60*/  @!P2 IADD3 R14, P6, R6, R12.reuse, RZ ;  /* 0x0000000c060ea210 */ /* 0x080fe20007fde0ff */
[--C-:B--2---:R-:W-:Y:S01]  /*dc70*/  @!P3 IMAD.X R25, R7, 0x1, R10.reuse, P5 ;  /* 0x000000010719b824 */ /* 0x104fe200028e060a */
[----:B------:R-:W-:Y:S01]  /*dc80*/  @!P2 IADD3 R12, P5, R8, R12, RZ ;  /* 0x0000000c080ca210 */ /* 0x000fe20007fbe0ff */
[----:B------:R-:W-:Y:S01]  /*dc90*/  @!P3 IMAD.X R21, R9, 0x1, R10, P4 ;  /* 0x000000010915b824 */ /* 0x000fe200020e060a */
[----:B------:R-:W-:Y:S02]  /*dca0*/  @!P1 IADD3 R10, P4, R6, R4, RZ ;  /* 0x00000004060a9210 */ /* 0x000fe40007f9e0ff */
[----:B------:R-:W-:-:S02]  /*dcb0*/  CS2R R38, SRZ ;  /* 0x0000000000267805 */ /* 0x000fc4000001ff00 */
[----:B------:R-:W-:Y:S02]  /*dcc0*/  CS2R R40, SRZ ;  /* 0x0000000000287805 */ /* 0x000fe4000001ff00 */
[----:B------:R-:W-:Y:S02]  /*dcd0*/  CS2R R34, SRZ ;  /* 0x0000000000227805 */ /* 0x000fe4000001ff00 */
[----:B------:R-:W-:Y:S02]  /*dce0*/  CS2R R36, SRZ ;  /* 0x0000000000247805 */ /* 0x000fe4000001ff00 */
[----:B------:R-:W-:Y:S01]  /*dcf0*/  CS2R R28, SRZ ;  /* 0x00000000001c7805 */ /* 0x000fe2000001ff00 */
[----:B------:R0:W5:Y:S04]  /*dd00*/  @!P3 LD.E.64 R42, desc[UR60][R24.64] ;  /* 0x0000003c182ab980 */ /* 0x000168000c101b00 */
[----:B------:R0:W5:Y:S01]  /*dd10*/  @!P3 LD.E.64 R44, desc[UR60][R20.64] ;  /* 0x0000003c142cb980 */ /* 0x000162000c101b00 */
[----:B---3--:R-:W-:-:S02]  /*dd20*/  @!P2 SHF.L.U64.HI R11, R221, 0x1, R11 ;  /* 0x00000001dd0ba819 */ /* 0x008fc4000001020b */
[----:B------:R-:W-:-:S03]  /*dd30*/  @!P1 SHF.L.U64.HI R5, R222, 0x1, R5 ;  /* 0x00000001de059819 */ /* 0x000fc60000010205 */
[----:B------:R-:W-:Y:S01]  /*dd40*/  @!P2 IMAD.X R15, R7, 0x1, R11, P6 ;  /* 0x00000001070fa824 */ /* 0x000fe200030e060b */
[----:B------:R-:W-:Y:S02]  /*dd50*/  @!P1 IADD3 R4, P6, R8, R4, RZ ;  /* 0x0000000408049210 */ /* 0x000fe40007fde0ff */
[----:B------:R-:W-:Y:S01]  /*dd60*/  @!P0 SHF.L.U64.HI R26, R223, 0x1, R13 ;  /* 0x00000001df1a8819 */ /* 0x000fe2000001020d */
[----:B------:R-:W-:Y:S01]  /*dd70*/  @!P2 IMAD.X R13, R9, 0x1, R11, P5 ;  /* 0x00000001090da824 */ /* 0x000fe200028e060b */
[-C--:B------:R-:W-:Y:S01]  /*dd80*/  @!P0 IADD3 R6, P5, R6, R27.reuse, RZ ;  /* 0x0000001b06068210 */ /* 0x080fe20007fbe0ff */
[--C-:B------:R-:W-:Y:S01]  /*dd90*/  @!P1 IMAD.X R11, R7, 0x1, R5.reuse, P4 ;  /* 0x00000001070b9824 */ /* 0x100fe200020e0605 */
[----:B------:R-:W-:Y:S01]  /*dda0*/  @!P0 IADD3 R8, P4, R8, R27, RZ ;  /* 0x0000001b08088210 */ /* 0x000fe20007f9e0ff */
[----:B------:R-:W-:Y:S01]  /*ddb0*/  @!P1 IMAD.X R5, R9, 0x1, R5, P6 ;  /* 0x0000000109059824 */ /* 0x000fe200030e0605 */
[----:B------:R0:W5:Y:S01]  /*ddc0*/  @!P2 LD.E.64 R38, desc[UR60][R14.64] ;  /* 0x0000003c0e26a980 */ /* 0x000162000c101b00 */
[----:B------:R-:W-:-:S02]  /*ddd0*/  @!P0 IMAD.X R7, R7, 0x1, R26, P5 ;  /* 0x0000000107078824 */ /* 0x000fc400028e061a */
[----:B------:R-:W-:Y:S01]  /*dde0*/  @!P0 IMAD.X R9, R9, 0x1, R26, P4 ;  /* 0x0000000109098824 */ /* 0x000fe200020e061a */
[----:B------:R-:W-:Y:S01]  /*ddf0*/  CS2R R26, SRZ ;  /* 0x00000000001a7805 */ /* 0x000fe2000001ff00 */
[----:B------:R0:W5:Y:S04]  /*de00*/  @!P2 LD.E.64 R40, desc[UR60][R12.64] ;  /* 0x0000003c0c28a980 */ /* 0x000168000c101b00 */
[----:B------:R0:W5:Y:S04]  /*de10*/  @!P1 LD.E.64 R34, desc[UR60][R10.64] ;  /* 0x0000003c0a229980 */ /* 0x000168000c101b00 */
[----:B------:R0:W5:Y:S04]  /*de20*/  @!P1 LD.E.64 R36, desc[UR60][R4.64] ;  /* 0x0000003c04249980 */ /* 0x000168000c101b00 */
[----:B------:R0:W5:Y:S04]  /*de30*/  @!P0 LD.E.64 R28, desc[UR60][R6.64] ;  /* 0x0000003c061c8980 */ /* 0x000168000c101b00 */
[----:B------:R0:W5:Y:S02]  /*de40*/  @!P0 LD.E.64 R26, desc[UR60][R8.64] ;  /* 0x0000003c081a8980 */ /* 0x000164000c101b00 */
.L_x_2799:
[----:B------:R-:W-:Y:S05]  /*de50*/  BSYNC B1 ;  /* 0x0000000000017941 */ /* 0x000fea0003800000 */
.L_x_2798:
[----:B0----5:R-:W-:Y:S01]  /*de60*/  IMAD.MOV.U32 R5, RZ, RZ, R34 ;  /* 0x000000ffff057224 */ /* 0x021fe200078e0022 */
[----:B------:R-:W-:Y:S01]  /*de70*/  UMOV UR4, 0xffffffff ;  /* 0xffffffff00047882 */ /* 0x000fe20000000000 */
[----:B------:R-:W-:Y:S02]  /*de80*/  IMAD.MOV.U32 R4, RZ, RZ, R35 ;  /* 0x000000ffff047224 */ /* 0x000fe400078e0023 */
[----:B--2---:R-:W-:Y:S02]  /*de90*/  IMAD.MOV.U32 R7, RZ, RZ, R28 ;  /* 0x000000ffff077224 */ /* 0x004fe400078e001c */
        /* <DEDUP_REMOVED lines=24> */
[----:B------:R0:W0:Y:S04]  /*e020*/  SHFL.IDX PT, R80, R32, 0x3, 0x181f ;  /* 0x00781f0020507f89 */ /* 0x00002800000e0000 */
[----:B------:R0:W0:Y:S04]  /*e030*/  SHFL.IDX PT, R79, R31, 0x3, 0x181f ;  /* 0x00781f001f4f7f89 */ /* 0x00002800000e0000 */
[----:B------:R0:W0:Y:S02]  /*e040*/  SHFL.IDX PT, R12, R30, 0x3, 0x181f ;  /* 0x00781f001e0c7f89 */ /* 0x00002400000e0000 */
.L_x_3125:
[----:B------:R-:W-:Y:S01]  /*e050*/  VIADD R0, R0, 0x60 ;  /* 0x0000006000007836 */ /* 0x000fe20000000000 */
[----:B------:R-:W-:Y:S01]  /*e060*/  BSSY B1, `(.L_x_2801) ;  /* 0x000003a000017945 */ /* 0x000fe20003800000 */
[----:B------:R-:W-:Y:S02]  /*e070*/  CS2R R6, SRZ ;  /* 0x0000000000067805 */ /* 0x000fe4000001ff00 */
[----:B------:R-:W-:Y:S02]  /*e080*/  CS2R R20, SRZ ;  /* 0x0000000000147805 */ /* 0x000fe4000001ff00 */
[----:B01-3--:R-:W-:Y:S02]  /*e090*/  CS2R R30, SRZ ;  /* 0x00000000001e7805 */ /* 0x00bfe4000001ff00 */
[----:B------:R-:W-:Y:S02]  /*e0a0*/  ISETP.GE.AND P0, PT, R0, R3, PT ;  /* 0x000000030000720c */ /* 0x000fe40003f06270 */
[----:B----4-:R-:W-:-:S02]  /*e0b0*/  CS2R R8, SRZ ;  /* 0x0000000000087805 */ /* 0x010fc4000001ff00 */
[----:B------:R-:W-:Y:S02]  /*e0c0*/  CS2R R10, SRZ ;  /* 0x00000000000a7805 */ /* 0x000fe4000001ff00 */
[----:B------:R-:W-:Y:S02]  /*e0d0*/  CS2R R24, SRZ ;  /* 0x0000000000187805 */ /* 0x000fe4000001ff00 */
[----:B------:R-:W-:-:S05]  /*e0e0*/  CS2R R32, SRZ ;  /* 0x0000000000207805 */ /* 0x000fca000001ff00 */
[----:B------:R-:W-:Y:S05]  /*e0f0*/  @P0 BRA `(.L_x_2802) ;  /* 0x0000000000c00947 */ /* 0x000fea0003800000 */
[----:B------:R-:W3:Y:S01]  /*e100*/  LDL R15, [R1+0x134] ;  /* 0x00013400010f7983 */ /* 0x000ee20000100800 */
[----:B------:R-:W-:-:S03]  /*e110*/  ULDC UR4, c[0x0][0x3f4] ;  /* 0x0000fd0000047ab9 */ /* 0x000fc60000000800 */
[----:B------:R-:W4:Y:S04]  /*e120*/  LDL R13, [R1+0x130] ;  /* 0x00013000010d7983 */ /* 0x000f280000100800 */
[----:B------:R-:W4:Y:S01]  /*e130*/  LDL R14, [R1+0x12c] ;  /* 0x00012c00010e7983 */ /* 0x000f220000100800 */
[----:B------:R-:W-:Y:S02]  /*e140*/  ISETP.GE.AND P2, PT, R216, UR4, PT ;  /* 0x00000004d8007c0c */ /* 0x000fe4000bf46270 */
[----:B------:R-:W-:Y:S02]  /*e150*/  CS2R R30, SRZ ;  /* 0x00000000001e7805 */ /* 0x000fe4000001ff00 */
[----:B------:R-:W-:Y:S02]  /*e160*/  ISETP.GE.AND P3, PT, R221, UR4, PT ;  /* 0x00000004dd007c0c */ /* 0x000fe4000bf66270 */
[----:B------:R-:W-:-:S07]  /*e170*/  CS2R R32, SRZ ;  /* 0x0000000000207805 */ /* 0x000fce000001ff00 */
[C---:B------:R-:W-:Y:S01]  /*e180*/  @!P2 IMAD.SHL.U32 R4, R216.reuse, 0x2, RZ ;  /* 0x00000002d804a824 */ /* 0x040fe200078e00ff */
[----:B------:R-:W-:-:S03]  /*e190*/  @!P2 SHF.L.U64.HI R5, R216, 0x1, R217 ;  /* 0x00000001d805a819 */ /* 0x000fc600000102d9 */
[----:B------:R-:W-:Y:S01]  /*e1a0*/  @!P3 IMAD.SHL.U32 R0, R221, 0x2, RZ ;  /* 0x00000002dd00b824 */ /* 0x000fe200078e00ff */
[-C--:B------:R-:W-:Y:S02]  /*e1b0*/  @!P2 IADD3 R6, P0, R80, R4.reuse, RZ ;  /* 0x000000045006a210 */ /* 0x080fe40007f1e0ff */
[----:B------:R-:W-:-:S03]  /*e1c0*/  @!P2 IADD3 R4, P1, R12, R4, RZ ;  /* 0x000000040c04a210 */ /* 0x000fc60007f3e0ff */
[--C-:B--2---:R-:W-:Y:S02]  /*e1d0*/  @!P2 IMAD.X R7, R78, 0x1, R5.reuse, P0 ;  /* 0x000000014e07a824 */ /* 0x104fe400000e0605 */
[----:B------:R-:W-:Y:S01]  /*e1e0*/  @!P2 IMAD.X R5, R79, 0x1, R5, P1 ;  /* 0x000000014f05a824 */ /* 0x000fe200008e0605 */
[----:B------:R-:W-:Y:S02]  /*e1f0*/  ISETP.GE.AND P1, PT, R222, UR4, PT ;  /* 0x00000004de007c0c */ /* 0x000fe4000bf26270 */
[----:B------:R0:W5:Y:S04]  /*e200*/  @!P2 LD.E.64 R30, desc[UR60][R6.64] ;  /* 0x0000003c061ea980 */ /* 0x000168000c101b00 */
[----:B------:R1:W5:Y:S01]  /*e210*/  @!P2 LD.E.64 R32, desc[UR60][R4.64] ;  /* 0x0000003c0420a980 */ /* 0x000362000c101b00 */
[----:B0-----:R-:W-:-:S02]  /*e220*/  @!P3 IADD3 R6, P0, R80, R0, RZ ;  /* 0x000000005006b210 */ /* 0x001fc40007f1e0ff */
[----:B------:R-:W-:Y:S02]  /*e230*/  CS2R R24, SRZ ;  /* 0x0000000000187805 */ /* 0x000fe4000001ff00 */
[----:B------:R-:W-:Y:S02]  /*e240*/  CS2R R20, SRZ ;  /* 0x0000000000147805 */ /* 0x000fe4000001ff00 */
[----:B------:R-:W-:Y:S02]  /*e250*/  ISETP.GE.AND P2, PT, R223, UR4, PT ;  /* 0x00000004df007c0c */ /* 0x000fe4000bf46270 */
[----:B------:R-:W-:Y:S02]  /*e260*/  CS2R R10, SRZ ;  /* 0x00000000000a7805 */ /* 0x000fe4000001ff00 */
[----:B---3--:R-:W-:-:S05]  /*e270*/  @!P3 SHF.L.U64.HI R8, R221, 0x1, R15 ;  /* 0x00000001dd08b819 */ /* 0x008fca000001020f */
[----:B------:R-:W-:Y:S01]  /*e280*/  @!P3 IMAD.X R7, R78, 0x1, R8, P0 ;  /* 0x000000014e07b824 */ /* 0x000fe200000e0608 */
[----:B-1----:R-:W-:-:S04]  /*e290*/  @!P3 IADD3 R4, P0, R12, R0, RZ ;  /* 0x000000000c04b210 */ /* 0x002fc80007f1e0ff */
[----:B------:R0:W5:Y:S01]  /*e2a0*/  @!P3 LD.E.64 R20, desc[UR60][R6.64] ;  /* 0x0000003c0614b980 */ /* 0x000162000c101b00 */
[----:B------:R-:W-:Y:S02]  /*e2b0*/  @!P3 IMAD.X R5, R79, 0x1, R8, P0 ;  /* 0x000000014f05b824 */ /* 0x000fe400000e0608 */
[C---:B------:R-:W-:Y:S01]  /*e2c0*/  @!P1 IMAD.SHL.U32 R8, R222.reuse, 0x2, RZ ;  /* 0x00000002de089824 */ /* 0x040fe200078e00ff */
[----:B----4-:R-:W-:Y:S02]  /*e2d0*/  @!P1 SHF.L.U64.HI R0, R222, 0x1, R13 ;  /* 0x00000001de009819 */ /* 0x010fe4000001020d */
[----:B------:R1:W5:Y:S01]  /*e2e0*/  @!P3 LD.E.64 R24, desc[UR60][R4.64] ;  /* 0x0000003c0418b980 */ /* 0x000362000c101b00 */
[----:B0-----:R-:W-:Y:S02]  /*e2f0*/  CS2R R6, SRZ ;  /* 0x0000000000067805 */ /* 0x001fe4000001ff00 */
[----:B-1----:R-:W-:-:S05]  /*e300*/  @!P1 IADD3 R4, P0, R80, R8, RZ ;  /* 0x0000000850049210 */ /* 0x002fca0007f1e0ff */
[----:B------:R-:W-:Y:S02]  /*e310*/  @!P1 IMAD.X R5, R78, 0x1, R0, P0 ;  /* 0x000000014e059824 */ /* 0x000fe400000e0600 */
[----:B------:R-:W-:-:S03]  /*e320*/  @!P2 IMAD.SHL.U32 R13, R223, 0x2, RZ ;  /* 0x00000002df0da824 */ /* 0x000fc600078e00ff */
[----:B------:R0:W5:Y:S02]  /*e330*/  @!P1 LD.E.64 R6, desc[UR60][R4.64] ;  /* 0x0000003c04069980 */ /* 0x000164000c101b00 */
[----:B0-----:R-:W-:-:S05]  /*e340*/  @!P1 IADD3 R4, P0, R12, R8, RZ ;  /* 0x000000080c049210 */ /* 0x001fca0007f1e0ff */
[----:B------:R-:W-:Y:S01]  /*e350*/  @!P1 IMAD.X R5, R79, 0x1, R0, P0 ;  /* 0x000000014f059824 */ /* 0x000fe200000e0600 */
[-C--:B------:R-:W-:Y:S02]  /*e360*/  @!P2 IADD3 R8, P0, R80, R13.reuse, RZ ;  /* 0x0000000d5008a210 */ /* 0x080fe40007f1e0ff */
[----:B------:R-:W-:Y:S02]  /*e370*/  @!P2 SHF.L.U64.HI R0, R223, 0x1, R14 ;  /* 0x00000001df00a819 */ /* 0x000fe4000001020e */
[----:B------:R0:W5:Y:S01]  /*e380*/  @!P1 LD.E.64 R10, desc[UR60][R4.64] ;  /* 0x0000003c040a9980 */ /* 0x000162000c101b00 */
[----:B------:R-:W-:Y:S02]  /*e390*/  @!P2 IADD3 R12, P1, R12, R13, RZ ;  /* 0x0000000d0c0ca210 */ /* 0x000fe40007f3e0ff */
[--C-:B------:R-:W-:Y:S01]  /*e3a0*/  @!P2 IMAD.X R9, R78, 0x1, R0.reuse, P0 ;  /* 0x000000014e09a824 */ /* 0x100fe200000e0600 */
[----:B0-----:R-:W-:Y:S02]  /*e3b0*/  CS2R R4, SRZ ;  /* 0x0000000000047805 */ /* 0x001fe4000001ff00 */
[----:B------:R-:W-:-:S04]  /*e3c0*/  @!P2 IMAD.X R13, R79, 0x1, R0, P1 ;  /* 0x000000014f0da824 */ /* 0x000fc800008e0600 */
[----:B------:R0:W5:Y:S02]  /*e3d0*/  @!P2 LD.E.64 R4, desc[UR60][R8.64] ;  /* 0x0000003c0804a980 */ /* 0x000164000c101b00 */
[----:B0-----:R-:W-:-:S06]  /*e3e0*/  CS2R R8, SRZ ;  /* 0x0000000000087805 */ /* 0x001fcc000001ff00 */
[----:B------:R0:W5:Y:S02]  /*e3f0*/  @!P2 LD.E.64 R8, desc[UR60][R12.64] ;  /* 0x0000003c0c08a980 */ /* 0x000164000c101b00 */
.L_x_2802:
[----:B------:R-:W-:Y:S05]  /*e400*/  BSYNC B1 ;  /* 0x0000000000017941 */ /* 0x000fea0003800000 */
.L_x_2801:
[----:B0-----:R-:W3:Y:S01]  /*e410*/  LDL R12, [R1+0xa0] ;  /* 0x0000a000010c7983 */ /* 0x001ee20000100800 */
[----:B------:R-:W-:Y:S01]  /*e420*/  BSSY B1, `(.L_x_2803) ;  /* 0x0000007000017945 */ /* 0x000fe20003800000 */
[----:B---3--:R-:W-:-:S04]  /*e430*/  LEA.HI R0, R12, R12, RZ, 0x1 ;  /* 0x0000000c0c007211 */ /* 0x008fc800078f08ff */
[----:B------:R-:W-:-:S05]  /*e440*/  LOP3.LUT R0, R0, 0xfffffffe, RZ, 0xc0, !PT ;  /* 0xfffffffe00007812 */ /* 0x000fca00078ec0ff */
[----:B------:R-:W-:-:S05]  /*e450*/  IMAD.IADD R0, R12, 0x1, -R0 ;  /* 0x000000010c007824 */ /* 0x000fca00078e0a00 */
[----:B------:R-:W-:-:S04]  /*e460*/  SHF.L.U32 R0, R0, 0x1f, RZ ;  /* 0x0000001f00007819 */ /* 0x000fc800000006ff */
[----:B------:R-:W0:Y:S02]  /*e470*/  SYNCS.PHASECHK.TRANS64.TRYWAIT P0, [R23+URZ+0x38800], R0 ;  /* 0x03880000170075a7 */ /* 0x000e24000800017f */
[----:B0-----:R-:W-:Y:S05]  /*e480*/  @!P0 BRA `(.L_x_2804) ;  /* 0x0000026400dc8947 */ /* 0x001fea0003800000 */
.L_x_3126:
[----:B------:R-:W-:Y:S05]  /*e490*/  BSYNC B1 ;  /* 0x0000000000017941 */ /* 0x000fea0003800000 */
.L_x_2803:
[----:B------:R-:W3:Y:S01]  /*e4a0*/  LDL R13, [R1+0x74] ;  /* 0x00007400010d7983 */ /* 0x000ee20000100800 */
[----:B-----5:R-:W-:Y:S01]  /*e4b0*/  IMAD.MOV.U32 R12, RZ, RZ, R4 ;  /* 0x000000ffff0c7224 */ /* 0x020fe200078e0004 */
[----:B------:R-:W-:Y:S01]  /*e4c0*/  BSSY B1, `(.L_x_2805) ;  /* 0x00000e3000017945 */ /* 0x000fe20003800000 */
[----:B0-----:R-:W-:-:S05]  /*e4d0*/  IMAD.MOV.U32 R0, RZ, RZ, R5 ;  /* 0x000000ffff007224 */ /* 0x001fca00078e0005 */
[----:B--2---:R-:W-:Y:S01]  /*e4e0*/  PRMT R78, R12, 0x5410, R0 ;  /* 0x000054100c4e7816 */ /* 0x004fe20000000000 */
        /* <DEDUP_REMOVED lines=16> */
[----:B---3--:R-:W-:Y:S01]  /*e5f0*/  VIADDMNMX R0, R3, -R13, 0x80, PT ;  /* 0x0000008003007446 */ /* 0x008fe2000380090d */
        /* <DEDUP_REMOVED lines=17> */
[C---:B------:R-:W-:Y:S02]  /*e710*/  PRMT R76, R94.reuse, 0x5432, R76 ;  /* 0x000054325e4c7816 */ /* 0x040fe4000000004c */
[----:B------:R-:W-:-:S02]  /*e720*/  PRMT R75, R94, 0x5410, R75 ;  /* 0x000054105e4b7816 */ /* 0x000fc4000000004b */
[C---:B------:R-:W-:Y:S01]  /*e730*/  PRMT R3, R93.reuse, 0x5410, R3 ;  /* 0x000054105d037816 */ /* 0x040fe20000000003 */
[C---:B------:R-:W-:Y:S01]  /*e740*/  IMAD.U32 R77, R76.reuse, 0x10000, RZ ;  /* 0x000100004c4d7824 */ /* 0x040fe200078e00ff */
[----:B------:R-:W-:Y:S01]  /*e750*/  PRMT R74, R93, 0x5432, R74 ;  /* 0x000054325d4a7816 */ /* 0x000fe2000000004a */
[C---:B------:R-:W-:Y:S01]  /*e760*/  IMAD.U32 R95, R75.reuse, 0x10000, RZ ;  /* 0x000100004b5f7824 */ /* 0x040fe200078e00ff */
[----:B------:R-:W-:Y:S02]  /*e770*/  LOP3.LUT R76, R76, 0xffff0000, RZ, 0xc0, !PT ;  /* 0xffff00004c4c7812 */ /* 0x000fe400078ec0ff */
[----:B------:R-:W-:Y:S02]  /*e780*/  LOP3.LUT R75, R75, 0xffff0000, RZ, 0xc0, !PT ;  /* 0xffff00004b4b7812 */ /* 0x000fe400078ec0ff */
[C---:B0-----:R-:W-:Y:S01]  /*e790*/  LOP3.LUT R94, R14.reuse, 0xffff0000, RZ, 0xc0, !PT ;  /* 0xffff00000e5e7812 */ /* 0x041fe200078ec0ff */
[----:B------:R-:W-:-:S04]  /*e7a0*/  IMAD.U32 R93, R14, 0x10000, RZ ;  /* 0x000100000e5d7824 */ /* 0x000fc800078e00ff */
[C---:B------:R-:W-:Y:S01]  /*e7b0*/  FMUL.FTZ R14, R94.reuse, R77 ;  /* 0x0000004d5e0e7220 */ /* 0x040fe20000410000 */
[----:B------:R-:W-:-:S03]  /*e7c0*/  FMUL.FTZ R94, R94, R95 ;  /* 0x0000005f5e5e7220 */ /* 0x000fc60000410000 */
[C---:B------:R-:W-:Y:S01]  /*e7d0*/  FFMA.FTZ R14, R93.reuse, R95, -R14 ;  /* 0x0000005f5d0e7223 */ /* 0x040fe2000001080e */
[----:B------:R-:W-:Y:S01]  /*e7e0*/  FFMA.FTZ R77, R93, R77, R94 ;  /* 0x0000004d5d4d7223 */ /* 0x000fe2000001005e */
[C---:B------:R-:W-:Y:S01]  /*e7f0*/  IMAD.U32 R93, R15.reuse, 0x10000, RZ ;  /* 0x000100000f5d7824 */ /* 0x040fe200078e00ff */
[----:B------:R-:W-:-:S03]  /*e800*/  LOP3.LUT R15, R15, 0xffff0000, RZ, 0xc0, !PT ;  /* 0xffff00000f0f7812 */ /* 0x000fc600078ec0ff */
[----:B------:R-:W-:Y:S01]  /*e810*/  F2FP.BF16.F32.PACK_AB R14, R77, R14 ;  /* 0x0000000e4d0e723e */ /* 0x000fe200000010ff */
[----:B------:R-:W-:Y:S02]  /*e820*/  IMAD.U32 R77, R3, 0x10000, RZ ;  /* 0x00010000034d7824 */ /* 0x000fe400078e00ff */
[CC--:B------:R-:W-:Y:S01]  /*e830*/  FMUL.FTZ R94, R15.reuse, R76.reuse ;  /* 0x0000004c0f5e7220 */ /* 0x0c0fe20000410000 */
[-C--:B------:R-:W-:Y:S01]  /*e840*/  FMUL.FTZ R15, R15, R75.reuse ;  /* 0x0000004b0f0f7220 */ /* 0x080fe20000410000 */
[----:B------:R-:W-:Y:S02]  /*e850*/  LOP3.LUT R3, R3, 0xffff0000, RZ, 0xc0, !PT ;  /* 0xffff000003037812 */ /* 0x000fe400078ec0ff */
[C---:B------:R-:W-:Y:S01]  /*e860*/  FFMA.FTZ R94, R93.reuse, R75, -R94 ;  /* 0x0000004b5d5e7223 */ /* 0x040fe2000001085e */
[----:B------:R-:W-:Y:S01]  /*e870*/  FFMA.FTZ R15, R93, R76, R15 ;  /* 0x0000004c5d0f7223 */ /* 0x000fe2000001000f */
[----:B------:R-:W-:Y:S01]  /*e880*/  LOP3.LUT R75, R12, 0xffff0000, RZ, 0xc0, !PT ;  /* 0xffff00000c4b7812 */ /* 0x000fe200078ec0ff */
[----:B------:R-:W-:-:S02]  /*e890*/  IMAD.U32 R76, R74, 0x10000, RZ ;  /* 0x000100004a4c7824 */ /* 0x000fc400078e00ff */
[----:B------:R-:W-:Y:S01]  /*e8a0*/  IMAD.U32 R12, R12, 0x10000, RZ ;  /* 0x000100000c0c7824 */ /* 0x000fe200078e00ff */
[----:B------:R-:W-:Y:S01]  /*e8b0*/  F2FP.BF16.F32.PACK_AB R15, R15, R94 ;  /* 0x0000005e0f0f723e */ /* 0x000fe200000010ff */
        /* <DEDUP_REMOVED lines=11> */
[----:B------:R-:W-:-:S05]  /*e970*/  FFMA.FTZ R13, R13, R75, R74 ;  /* 0x0000004b0d0d7223 */ /* 0x000fca000001004a */
[----:B------:R-:W-:-:S05]  /*e980*/  F2FP.BF16.F32.PACK_AB R13, R13, R76 ;  /* 0x0000004c0d0d723e */ /* 0x000fca00000010ff */
[----:B------:R0:W-:Y:S02]  /*e990*/  STS.128 [R113], R12 ;  /* 0x0000000c71007388 */ /* 0x0001e40000000c00 */
.L_x_2808:
[----:B------:R-:W-:Y:S05]  /*e9a0*/  BSYNC B2 ;  /* 0x0000000000027941 */ /* 0x000fea0003800000 */
.L_x_2807:
[----:B------:R-:W-:Y:S01]  /*e9b0*/  ISETP.GE.AND P0, PT, R221, R109, PT ;  /* 0x0000006ddd00720c */ /* 0x000fe20003f06270 */
[----:B------:R-:W-:-:S12]  /*e9c0*/  BSSY B2, `(.L_x_2809) ;  /* 0x0000030000027945 */ /* 0x000fd80003800000 */
[----:B------:R-:W-:Y:S05]  /*e9d0*/  @P0 BRA `(.L_x_2810) ;  /* 0x0000000000b80947 */ /* 0x000fea0003800000 */
[----:B0----5:R-:W0:Y:S01]  /*e9e0*/  LDS.128 R12, [R113+0x4000] ;  /* 0x00400000710c7984 */ /* 0x021e220000000c00 */
[--C-:B------:R-:W-:Y:S02]  /*e9f0*/  SHF.R.U64 R3, R70, 0x10, R71.reuse ;  /* 0x0000001046037819 */ /* 0x100fe40000001247 */
[----:B------:R-:W-:Y:S02]  /*ea00*/  SHF.R.U32.HI R70, RZ, 0x10, R71 ;  /* 0x00000010ff467819 */ /* 0x000fe40000011647 */
[----:B------:R-:W-:Y:S02]  /*ea10*/  SHF.R.U32.HI R71, RZ, 0x10, R73 ;  /* 0x00000010ff477819 */ /* 0x000fe40000011649 */
[C---:B------:R-:W-:Y:S02]  /*ea20*/  PRMT R70, R112.reuse, 0x5432, R70 ;  /* 0x0000543270467816 */ /* 0x040fe40000000046 */
[----:B------:R-:W-:Y:S02]  /*ea30*/  PRMT R71, R112, 0x5410, R71 ;  /* 0x0000541070477816 */ /* 0x000fe40000000047 */
[----:B------:R-:W-:Y:S01]  /*ea40*/  SHF.R.U64 R72, R72, 0x10, R73 ;  /* 0x0000001048487819 */ /* 0x000fe20000001249 */
[C---:B------:R-:W-:Y:S01]  /*ea50*/  IMAD.U32 R75, R70.reuse, 0x10000, RZ ;  /* 0x00010000464b7824 */ /* 0x040fe200078e00ff */
[----:B------:R-:W-:Y:S01]  /*ea60*/  LOP3.LUT R70, R70, 0xffff0000, RZ, 0xc0, !PT ;  /* 0xffff000046467812 */ /* 0x000fe200078ec0ff */
[C---:B------:R-:W-:Y:S01]  /*ea70*/  IMAD.U32 R74, R71.reuse, 0x10000, RZ ;  /* 0x00010000474a7824 */ /* 0x040fe200078e00ff */
[----:B------:R-:W-:-:S02]  /*ea80*/  LOP3.LUT R71, R71, 0xffff0000, RZ, 0xc0, !PT ;  /* 0xffff000047477812 */ /* 0x000fc400078ec0ff */
[----:B------:R-:W-:Y:S02]  /*ea90*/  PRMT R3, R111, 0x5432, R3 ;  /* 0x000054326f037816 */ /* 0x000fe40000000003 */
[C---:B0-----:R-:W-:Y:S01]  /*eaa0*/  LOP3.LUT R77, R14.reuse, 0xffff0000, RZ, 0xc0, !PT ;  /* 0xffff00000e4d7812 */ /* 0x041fe200078ec0ff */
[----:B------:R-:W-:Y:S01]  /*eab0*/  IMAD.U32 R14, R14, 0x10000, RZ ;  /* 0x000100000e0e7824 */ /* 0x000fe200078e00ff */
[C---:B------:R-:W-:Y:S01]  /*eac0*/  LOP3.LUT R73, R15.reuse, 0xffff0000, RZ, 0xc0, !PT ;  /* 0xffff00000f497812 */ /* 0x040fe200078ec0ff */
[----:B------:R-:W-:Y:S02]  /*ead0*/  IMAD.U32 R15, R15, 0x10000, RZ ;  /* 0x000100000f0f7824 */ /* 0x000fe400078e00ff */
[C---:B------:R-:W-:Y:S01]  /*eae0*/  FMUL.FTZ R76, R77.reuse, R74 ;  /* 0x0000004a4d4c7220 */ /* 0x040fe20000410000 */
[----:B------:R-:W-:-:S03]  /*eaf0*/  FMUL.FTZ R77, R77, R75 ;  /* 0x0000004b4d4d7220 */ /* 0x000fc60000410000 */
[C---:B------:R-:W-:Y:S01]  /*eb00*/  FFMA.FTZ R76, R14.reuse, R75, -R76 ;  /* 0x0000004b0e4c7223 */ /* 0x040fe2000001084c */
[----:B------:R-:W-:Y:S01]  /*eb10*/  FFMA.FTZ R14, R14, R74, R77 ;  /* 0x0000004a0e0e7223 */ /* 0x000fe2000001004d */
[CC--:B------:R-:W-:Y:S01]  /*eb20*/  FMUL.FTZ R74, R73.reuse, R71.reuse ;  /* 0x00000047494a7220 */ /* 0x0c0fe20000410000 */
[-C--:B------:R-:W-:Y:S01]  /*eb30*/  FMUL.FTZ R73, R73, R70.reuse ;  /* 0x0000004649497220 */ /* 0x080fe20000410000 */
[C---:B------:R-:W-:Y:S01]  /*eb40*/  IMAD.U32 R75, R3.reuse, 0x10000, RZ ;  /* 0x00010000034b7824 */ /* 0x040fe200078e00ff */
[----:B------:R-:W-:Y:S01]  /*eb50*/  LOP3.LUT R3, R3, 0xffff0000, RZ, 0xc0, !PT ;  /* 0xffff000003037812 */ /* 0x000fe200078ec0ff */
[C---:B------:R-:W-:Y:S01]  /*eb60*/  FFMA.FTZ R70, R15.reuse, R70, -R74 ;  /* 0x000000460f467223 */ /* 0x040fe2000001084a */
[----:B------:R-:W-:Y:S01]  /*eb70*/  FFMA.FTZ R15, R15, R71, R73 ;  /* 0x000000470f0f7223 */ /* 0x000fe20000010049 */
[----:B------:R-:W-:Y:S01]  /*eb80*/  PRMT R71, R111, 0x5410, R72 ;  /* 0x000054106f477816 */ /* 0x000fe20000000048 */
[C---:B------:R-:W-:Y:S01]  /*eb90*/  IMAD.U32 R72, R12.reuse, 0x10000, RZ ;  /* 0x000100000c487824 */ /* 0x040fe200078e00ff */
[----:B------:R-:W-:-:S02]  /*eba0*/  LOP3.LUT R74, R12, 0xffff0000, RZ, 0xc0, !PT ;  /* 0xffff00000c4a7812 */ /* 0x000fc400078ec0ff */
[----:B------:R-:W-:Y:S01]  /*ebb0*/  F2FP.BF16.F32.PACK_AB R14, R14, R76 ;  /* 0x0000004c0e0e723e */ /* 0x000fe200000010ff */
[C---:B------:R-:W-:Y:S01]  /*ebc0*/  IMAD.U32 R73, R71.reuse, 0x10000, RZ ;  /* 0x0001000047497824 */ /* 0x040fe200078e00ff */
[----:B------:R-:W-:Y:S02]  /*ebd0*/  LOP3.LUT R71, R71, 0xffff0000, RZ, 0xc0, !PT ;  /* 0xffff000047477812 */ /* 0x000fe400078ec0ff */
        /* <DEDUP_REMOVED lines=14> */
.L_x_2810:
[----:B------:R-:W-:Y:S05]  /*ecc0*/  BSYNC B2 ;  /* 0x0000000000027941 */ /* 0x000fea0003800000 */
.L_x_2809:
[-C--:B------:R-:W-:Y:S01]  /*ecd0*/  ISETP.GE.AND P0, PT, R222, R109.reuse, PT ;  /* 0x0000006dde00720c */ /* 0x080fe20003f06270 */
[----:B------:R-:W-:Y:S01]  /*ece0*/  BSSY B2, `(.L_x_2811) ;  /* 0x0000031000027945 */ /* 0x000fe20003800000 */
[----:B------:R-:W-:-:S11]  /*ecf0*/  ISETP.GE.AND P1, PT, R223, R109, PT ;  /* 0x0000006ddf00720c */ /* 0x000fd60003f26270 */
[----:B------:R-:W-:Y:S05]  /*ed00*/  @P0 BRA `(.L_x_2812) ;  /* 0x0000000000b80947 */ /* 0x000fea0003800000 */
[----:B01---5:R-:W0:Y:S01]  /*ed10*/  LDS.128 R12, [R113+0x8000] ;  /* 0x00800000710c7984 */ /* 0x023e220000000c00 */
        /* <DEDUP_REMOVED lines=45> */
.L_x_2812:
[----:B------:R-:W-:Y:S05]  /*eff0*/  BSYNC B2 ;  /* 0x0000000000027941 */ /* 0x000fea0003800000 */
.L_x_2811:
        /* <DEDUP_REMOVED lines=9> */
[----:B------:R-:W-:Y:S01]  /*f090*/  PRMT R3, R106, 0x5432, R3 ;  /* 0x000054326a037816 */ /* 0x000fe20000000003 */
[C---:B------:R-:W-:Y:S01]  /*f0a0*/  IMAD.U32 R66, R64.reuse, 0x10000, RZ ;  /* 0x0001000040427824 */ /* 0x040fe200078e00ff */
[----:B------:R-:W-:Y:S01]  /*f0b0*/  LOP3.LUT R64, R64, 0xffff0000, RZ, 0xc0, !PT ;  /* 0xffff000040407812 */ /* 0x000fe200078ec0ff */
[----:B------:R-:W-:Y:S01]  /*f0c0*/  IMAD.U32 R67, R62, 0x10000, RZ ;  /* 0x000100003e437824 */ /* 0x000fe200078e00ff */
[C---:B0-----:R-:W-:Y:S01]  /*f0d0*/  LOP3.LUT R68, R14.reuse, 0xffff0000, RZ, 0xc0, !PT ;  /* 0xffff00000e447812 */ /* 0x041fe200078ec0ff */
[----:B------:R-:W-:Y:S02]  /*f0e0*/  IMAD.U32 R65, R14, 0x10000, RZ ;  /* 0x000100000e417824 */ /* 0x000fe400078e00ff */
[C---:B------:R-:W-:Y:S01]  /*f0f0*/  IMAD.U32 R14, R15.reuse, 0x10000, RZ ;  /* 0x000100000f0e7824 */ /* 0x040fe200078e00ff */
[----:B------:R-:W-:Y:S01]  /*f100*/  LOP3.LUT R15, R15, 0xffff0000, RZ, 0xc0, !PT ;  /* 0xffff00000f0f7812 */ /* 0x000fe200078ec0ff */
[C---:B------:R-:W-:Y:S01]  /*f110*/  FMUL.FTZ R69, R68.reuse, R66 ;  /* 0x0000004244457220 */ /* 0x040fe20000410000 */
[----:B------:R-:W-:-:S03]  /*f120*/  FMUL.FTZ R68, R68, R67 ;  /* 0x0000004344447220 */ /* 0x000fc60000410000 */
[C---:B------:R-:W-:Y:S01]  /*f130*/  FFMA.FTZ R67, R65.reuse, R67, -R69 ;  /* 0x0000004341437223 */ /* 0x040fe20000010845 */
[----:B------:R-:W-:Y:S01]  /*f140*/  FFMA.FTZ R68, R65, R66, R68 ;  /* 0x0000004241447223 */ /* 0x000fe20000010044 */
[----:B------:R-:W-:Y:S01]  /*f150*/  IMAD.U32 R65, R12, 0x10000, RZ ;  /* 0x000100000c417824 */ /* 0x000fe200078e00ff */
        /* <DEDUP_REMOVED lines=11> */
[C---:B------:R-:W-:Y:S01]  /*f210*/  FMUL.FTZ R64, R66.reuse, R69 ;  /* 0x0000004542407220 */ /* 0x040fe20000410000 */
[----:B------:R-:W-:Y:S01]  /*f220*/  LOP3.LUT R63, R63, 0xffff0000, RZ, 0xc0, !PT ;  /* 0xffff00003f3f7812 */ /* 0x000fe200078ec0ff */
[----:B------:R-:W-:Y:S01]  /*f230*/  FMUL.FTZ R66, R66, R14 ;  /* 0x0000000e42427220 */ /* 0x000fe20000410000 */
[----:B------:R-:W-:Y:S01]  /*f240*/  F2FP.BF16.F32.PACK_AB R15, R15, R12 ;  /* 0x0000000c0f0f723e */ /* 0x000fe200000010ff */
[----:B------:R-:W-:Y:S01]  /*f250*/  FFMA.FTZ R64, R65, R14, -R64 ;  /* 0x0000000e41407223 */ /* 0x000fe20000010840 */
[C---:B------:R-:W-:Y:S01]  /*f260*/  FMUL.FTZ R14, R13.reuse, R3 ;  /* 0x000000030d0e7220 */ /* 0x040fe20000410000 */
[----:B------:R-:W-:Y:S01]  /*f270*/  FMUL.FTZ R13, R13, R63 ;  /* 0x0000003f0d0d7220 */ /* 0x000fe20000410000 */
[----:B------:R-:W-:-:S02]  /*f280*/  FFMA.FTZ R66, R65, R69, R66 ;  /* 0x0000004541427223 */ /* 0x000fc40000010042 */
[C---:B------:R-:W-:Y:S01]  /*f290*/  FFMA.FTZ R63, R62.reuse, R63, -R14 ;  /* 0x0000003f3e3f7223 */ /* 0x040fe2000001080e */
[----:B------:R-:W-:Y:S01]  /*f2a0*/  FFMA.FTZ R13, R62, R3, R13 ;  /* 0x000000033e0d7223 */ /* 0x000fe2000001000d */
[----:B------:R-:W-:Y:S02]  /*f2b0*/  F2FP.BF16.F32.PACK_AB R14, R68, R67 ;  /* 0x00000043440e723e */ /* 0x000fe400000010ff */
[----:B------:R-:W-:Y:S02]  /*f2c0*/  F2FP.BF16.F32.PACK_AB R12, R66, R64 ;  /* 0x00000040420c723e */ /* 0x000fe400000010ff */
[----:B------:R-:W-:-:S05]  /*f2d0*/  F2FP.BF16.F32.PACK_AB R13, R13, R63 ;  /* 0x0000003f0d0d723e */ /* 0x000fca00000010ff */
[----:B------:R3:W-:Y:S02]  /*f2e0*/  STS.128 [R113+0xc000], R12 ;  /* 0x00c0000c71007388 */ /* 0x0007e40000000c00 */
.L_x_2806:
[----:B------:R-:W-:Y:S05]  /*f2f0*/  BSYNC B1 ;  /* 0x0000000000017941 */ /* 0x000fea0003800000 */
.L_x_2805:
[----:B------:R-:W-:Y:S01]  /*f300*/  VIADD R3, R225, 0x20 ;  /* 0x00000020e1037836 */ /* 0x000fe20000000000 */
[----:B------:R-:W-:Y:S04]  /*f310*/  BSSY B1, `(.L_x_2813) ;  /* 0x00000cb000017945 */ /* 0x000fe80003800000 */
[----:B------:R-:W-:-:S13]  /*f320*/  ISETP.GE.AND P0, PT, R3, R0, PT ;  /* 0x000000000300720c */ /* 0x000fda0003f06270 */
[----:B------:R-:W-:Y:S05]  /*f330*/  @P0 BRA `(.L_x_2814) ;  /* 0x0000000c00200947 */ /* 0x000fea0003800000 */
[----:B------:R4:W5:Y:S01]  /*f340*/  LDL R67, [R1+0x70] ;  /* 0x0000700001437983 */ /* 0x0009620000100800 */
[----:B------:R-:W0:Y:S01]  /*f350*/  LDC R3, c[0x0][0x3f4] ;  /* 0x0000fd00ff037b82 */ /* 0x000e220000000800 */
[----:B------:R-:W-:Y:S01]  /*f360*/  BSSY B2, `(.L_x_2815) ;  /* 0x0000034000027945 */ /* 0x000fe20003800000 */
[-C--:B0-----:R-:W-:Y:S02]  /*f370*/  ISETP.GE.AND P0, PT, R216, R3.reuse, PT ;  /* 0x00000003d800720c */ /* 0x081fe40003f06270 */
[-C--:B------:R-:W-:Y:S02]  /*f380*/  ISETP.GE.AND P1, PT, R221, R3.reuse, PT ;  /* 0x00000003dd00720c */ /* 0x080fe40003f26270 */
[-C--:B------:R-:W-:Y:S02]  /*f390*/  ISETP.GE.AND P2, PT, R222, R3.reuse, PT ;  /* 0x00000003de00720c */ /* 0x080fe40003f46270 */
[----:B------:R-:W-:-:S07]  /*f3a0*/  ISETP.GE.AND P3, PT, R223, R3, PT ;  /* 0x00000003df00720c */ /* 0x000fce0003f66270 */
[----:B----4-:R-:W-:Y:S06]  /*f3b0*/  @P0 BRA `(.L_x_2816) ;  /* 0x0000000000b80947 */ /* 0x010fec0003800000 */
[----:B-123-5:R-:W0:Y:S01]  /*f3c0*/  LDS.128 R12, [R67+0x1000] ;  /* 0x00100000430c7984 */ /* 0x02ee220000000c00 */
        /* <DEDUP_REMOVED lines=45> */
.L_x_2816:
[----:B------:R-:W-:Y:S05]  /*f6a0*/  BSYNC B2 ;  /* 0x0000000000027941 */ /* 0x000fea0003800000 */
.L_x_2815:
[----:B------:R-:W-:Y:S04]  /*f6b0*/  BSSY B2, `(.L_x_2817) ;  /* 0x0000030000027945 */ /* 0x000fe80003800000 */
[----:B------:R-:W-:Y:S05]  /*f6c0*/  @P1 BRA `(.L_x_2818) ;  /* 0x0000000000b81947 */ /* 0x000fea0003800000 */
[----:B0123-5:R-:W0:Y:S01]  /*f6d0*/  LDS.128 R12, [R67+0x5000] ;  /* 0x00500000430c7984 */ /* 0x02fe220000000c00 */
        /* <DEDUP_REMOVED lines=45> */
.L_x_2818:
[----:B------:R-:W-:Y:S05]  /*f9b0*/  BSYNC B2 ;  /* 0x0000000000027941 */ /* 0x000fea0003800000 */
.L_x_2817:
[----:B------:R-:W-:Y:S04]  /*f9c0*/  BSSY B2, `(.L_x_2819) ;  /* 0x0000030000027945 */ /* 0x000fe80003800000 */
[----:B------:R-:W-:Y:S05]  /*f9d0*/  @P2 BRA `(.L_x_2820) ;  /* 0x0000000000b82947 */ /* 0x000fea0003800000 */
[----:B012345:R-:W0:Y:S01]  /*f9e0*/  LDS.128 R12, [R67+0x9000] ;  /* 0x00900000430c7984 */ /* 0x03fe220000000c00 */
        /* <DEDUP_REMOVED lines=45> */
.L_x_2820:
[----:B------:R-:W-:Y:S05]  /*fcc0*/  BSYNC B2 ;  /* 0x0000000000027941 */ /* 0x000fea0003800000 */
.L_x_2819:
        /* <DEDUP_REMOVED lines=15> */
[C---:B------:R-:W-:Y:S01]  /*fdc0*/  IMAD.U32 R12, R90.reuse, 0x10000, RZ ;  /* 0x000100005a0c7824 */ /* 0x040fe200078e00ff */
[----:B------:R-:W-:Y:S01]  /*fdd0*/  LOP3.LUT R90, R90, 0xffff0000, RZ, 0xc0, !PT ;  /* 0xffff00005a5a7812 */ /* 0x000fe200078ec0ff */
[----:B------:R-:W-:Y:S02]  /*fde0*/  IMAD.U32 R47, R14, 0x10000, RZ ;  /* 0x000100000e2f7824 */ /* 0x000fe400078e00ff */
[C---:B------:R-:W-:Y:S01]  /*fdf0*/  FMUL.FTZ R53, R48.reuse, R52 ;  /* 0x0000003430357220 */ /* 0x040fe20000410000 */
[C---:B------:R-:W-:Y:S01]  /*fe00*/  IMAD.U32 R14, R15.reuse, 0x10000, RZ ;  /* 0x000100000f0e7824 */ /* 0x040fe200078e00ff */
[----:B------:R-:W-:Y:S01]  /*fe10*/  LOP3.LUT R15, R15, 0xffff0000, RZ, 0xc0, !PT ;  /* 0xffff00000f0f7812 */ /* 0x000fe200078ec0ff */
[-C--:B------:R-:W-:Y:S01]  /*fe20*/  FMUL.FTZ R48, R48, R12.reuse ;  /* 0x0000000c30307220 */ /* 0x080fe20000410000 */
[----:B------:R-:W-:Y:S01]  /*fe30*/  FFMA.FTZ R53, R47, R12, -R53 ;  /* 0x0000000c2f357223 */ /* 0x000fe20000010835 */
[C---:B------:R-:W-:Y:S01]  /*fe40*/  IMAD.U32 R50, R13.reuse, 0x10000, RZ ;  /* 0x000100000d327824 */ /* 0x040fe200078e00ff */
[----:B------:R-:W-:Y:S01]  /*fe50*/  LOP3.LUT R13, R13, 0xffff0000, RZ, 0xc0, !PT ;  /* 0xffff00000d0d7812 */ /* 0x000fe200078ec0ff */
[----:B------:R-:W-:Y:S01]  /*fe60*/  FMUL.FTZ R54, R15, R89 ;  /* 0x000000590f367220 */ /* 0x000fe20000410000 */
[----:B------:R-:W-:Y:S01]  /*fe70*/  FFMA.FTZ R48, R47, R52, R48 ;  /* 0x000000342f307223 */ /* 0x000fe20000010030 */
[----:B------:R-:W-:-:S02]  /*fe80*/  IMAD.U32 R12, R46, 0x10000, RZ ;  /* 0x000100002e0c7824 */ /* 0x000fc400078e00ff */
[-C--:B------:R-:W-:Y:S01]  /*fe90*/  FMUL.FTZ R15, R15, R90.reuse ;  /* 0x0000005a0f0f7220 */ /* 0x080fe20000410000 */
[C---:B------:R-:W-:Y:S01]  /*fea0*/  IMAD.U32 R52, R3.reuse, 0x10000, RZ ;  /* 0x0001000003347824 */ /* 0x040fe200078e00ff */
[----:B------:R-:W-:Y:S01]  /*feb0*/  LOP3.LUT R46, R46, 0xffff0000, RZ, 0xc0, !PT ;  /* 0xffff00002e2e7812 */ /* 0x000fe200078ec0ff */
[C---:B------:R-:W-:Y:S01]  /*fec0*/  FFMA.FTZ R54, R14.reuse, R90, -R54 ;  /* 0x0000005a0e367223 */ /* 0x040fe20000010836 */
[----:B------:R-:W-:Y:S01]  /*fed0*/  LOP3.LUT R3, R3, 0xffff0000, RZ, 0xc0, !PT ;  /* 0xffff000003037812 */ /* 0x000fe200078ec0ff */
[----:B------:R-:W-:Y:S01]  /*fee0*/  FFMA.FTZ R15, R14, R89, R15 ;  /* 0x000000590e0f7223 */ /* 0x000fe2000001000f */
[----:B------:R-:W-:Y:S01]  /*fef0*/  FMUL.FTZ R14, R49, R12 ;  /* 0x0000000c310e7220 */ /* 0x000fe20000410000 */
[----:B------:R-:W-:Y:S01]  /*ff00*/  FMUL.FTZ R47, R13, R46 ;  /* 0x0000002e0d2f7220 */ /* 0x000fe20000410000 */
        /* <DEDUP_REMOVED lines=11> */
.L_x_2814:
[----:B------:R-:W-:Y:S05]  /*ffc0*/  BSYNC B1 ;  /* 0x0000000000017941 */ /* 0x000fea0003800000 */
.L_x_2813:
[----:B------:R-:W-:Y:S01]  /*ffd0*/  VIADD R3, R225, 0x40 ;  /* 0x00000040e1037836 */ /* 0x000fe20000000000 */
[----:B------:R-:W-:Y:S04]  /*ffe0*/  BSSY B1, `(.L_x_2821) ;  /* 0x00000cb000017945 */ /* 0x000fe80003800000 */
[----:B------:R-:W-:-:S13]  /*fff0*/  ISETP.GE.AND P0, PT, R3, R0, PT ;  /* 0x000000000300720c */ /* 0x000fda0003f06270 */
[----:B------:R-:W-:Y:S05]  /*10000*/  @P0 BRA `(.L_x_2822) ;  /* 0x0000000c00200947 */ /* 0x000fea0003800000 */
[----:B------:R0:W5:Y:S01]  /*10010*/  LDL R56, [R1+0x70] ;  /* 0x0000700001387983 */ /* 0x0001620000100800 */
[----:B------:R-:W1:Y:S01]  /*10020*/  LDC R3, c[0x0][0x3f4] ;  /* 0x0000fd00ff037b82 */ /* 0x000e620000000800 */
[----:B------:R-:W-:Y:S01]  /*10030*/  BSSY B2, `(.L_x_2823) ;  /* 0x0000034000027945 */ /* 0x000fe20003800000 */
[-C--:B-1----:R-:W-:Y:S02]  /*10040*/  ISETP.GE.AND P0, PT, R216, R3.reuse, PT ;  /* 0x00000003d800720c */ /* 0x082fe40003f06270 */
[-C--:B------:R-:W-:Y:S02]  /*10050*/  ISETP.GE.AND P1, PT, R221, R3.reuse, PT ;  /* 0x00000003dd00720c */ /* 0x080fe40003f26270 */
[-C--:B------:R-:W-:Y:S02]  /*10060*/  ISETP.GE.AND P2, PT, R222, R3.reuse, PT ;  /* 0x00000003de00720c */ /* 0x080fe40003f46270 */
[----:B------:R-:W-:-:S07]  /*10070*/  ISETP.GE.AND P3, PT, R223, R3, PT ;  /* 0x00000003df00720c */ /* 0x000fce0003f66270 */
[----:B0-----:R-:W-:Y:S06]  /*10080*/  @P0 BRA `(.L_x_2824) ;  /* 0x0000000000b80947 */ /* 0x001fec0003800000 */
[----:B--2345:R-:W0:Y:S01]  /*10090*/  LDS.128 R12, [R56+0x2000] ;  /* 0x00200000380c7984 */ /* 0x03ce220000000c00 */
        /* <DEDUP_REMOVED lines=9> */
[----:B------:R-:W-:Y:S01]  /*10130*/  IMAD.U32 R53, R101, 0x10000, RZ ;  /* 0x0001000065357824 */ /* 0x000fe200078e00ff */
[C---:B------:R-:W-:Y:S01]  /*10140*/  LOP3.LUT R51, R100.reuse, 0xffff0000, RZ, 0xc0, !PT ;  /* 0xffff000064337812 */ /* 0x040fe200078ec0ff */
[----:B------:R-:W-:Y:S01]  /*10150*/  IMAD.U32 R49, R100, 0x10000, RZ ;  /* 0x0001000064317824 */ /* 0x000fe200078e00ff */
[----:B------:R-:W-:Y:S02]  /*10160*/  LOP3.LUT R50, R42, 0xffff0000, RZ, 0xc0, !PT ;  /* 0xffff00002a327812 */ /* 0x000fe400078ec0ff */
[C---:B0-----:R-:W-:Y:S01]  /*10170*/  LOP3.LUT R46, R14.reuse, 0xffff0000, RZ, 0xc0, !PT ;  /* 0xffff00000e2e7812 */ /* 0x041fe200078ec0ff */
[----:B------:R-:W-:Y:S01]  /*10180*/  IMAD.U32 R44, R14, 0x10000, RZ ;  /* 0x000100000e2c7824 */ /* 0x000fe200078e00ff */
[----:B------:R-:W-:Y:S01]  /*10190*/  LOP3.LUT R48, R15, 0xffff0000, RZ, 0xc0, !PT ;  /* 0xffff00000f307812 */ /* 0x000fe200078ec0ff */
[C---:B------:R-:W-:Y:S01]  /*101a0*/  IMAD.U32 R43, R13.reuse, 0x10000, RZ ;  /* 0x000100000d2b7824 */ /* 0x040fe200078e00ff */
[----:B------:R-:W-:Y:S01]  /*101b0*/  LOP3.LUT R47, R13, 0xffff0000, RZ, 0xc0, !PT ;  /* 0xffff00000d2f7812 */ /* 0x000fe200078ec0ff */
[C---:B------:R-:W-:Y:S01]  /*101c0*/  FMUL.FTZ R55, R46.reuse, R53 ;  /* 0x000000352e377220 */ /* 0x040fe20000410000 */
[----:B------:R-:W-:Y:S01]  /*101d0*/  FMUL.FTZ R46, R46, R49 ;  /* 0x000000312e2e7220 */ /* 0x000fe20000410000 */
[----:B------:R-:W-:-:S02]  /*101e0*/  IMAD.U32 R14, R15, 0x10000, RZ ;  /* 0x000100000f0e7824 */ /* 0x000fc400078e00ff */
[----:B------:R-:W-:Y:S01]  /*101f0*/  FMUL.FTZ R57, R48, R45 ;  /* 0x0000002d30397220 */ /* 0x000fe20000410000 */
[----:B------:R-:W-:Y:S01]  /*10200*/  FFMA.FTZ R13, R44, R49, -R55 ;  /* 0x000000312c0d7223 */ /* 0x000fe20000010837 */
[----:B------:R-:W-:Y:S02]  /*10210*/  IMAD.U32 R15, R12, 0x10000, RZ ;  /* 0x000100000c0f7824 */ /* 0x000fe400078e00ff */
[----:B------:R-:W-:Y:S01]  /*10220*/  FFMA.FTZ R44, R44, R53, R46 ;  /* 0x000000352c2c7223 */ /* 0x000fe2000001002e */
[----:B------:R-:W-:Y:S01]  /*10230*/  IMAD.U32 R49, R42, 0x10000, RZ ;  /* 0x000100002a317824 */ /* 0x000fe200078e00ff */
[----:B------:R-:W-:Y:S01]  /*10240*/  LOP3.LUT R12, R12, 0xffff0000, RZ, 0xc0, !PT ;  /* 0xffff00000c0c7812 */ /* 0x000fe200078ec0ff */
[-C--:B------:R-:W-:Y:S01]  /*10250*/  FMUL.FTZ R53, R48, R51.reuse ;  /* 0x0000003330357220 */ /* 0x080fe20000410000 */
[C---:B------:R-:W-:Y:S01]  /*10260*/  LOP3.LUT R42, R3.reuse, 0xffff0000, RZ, 0xc0, !PT ;  /* 0xffff0000032a7812 */ /* 0x040fe200078ec0ff */
[----:B------:R-:W-:Y:S02]  /*10270*/  IMAD.U32 R48, R3, 0x10000, RZ ;  /* 0x0001000003307824 */ /* 0x000fe400078e00ff */
[C---:B------:R-:W-:Y:S01]  /*10280*/  FFMA.FTZ R46, R14.reuse, R51, -R57 ;  /* 0x000000330e2e7223 */ /* 0x040fe20000010839 */
[----:B------:R-:W-:Y:S01]  /*10290*/  FFMA.FTZ R53, R14, R45, R53 ;  /* 0x0000002d0e357223 */ /* 0x000fe20000010035 */
[C---:B------:R-:W-:Y:S01]  /*102a0*/  FMUL.FTZ R54, R47.reuse, R50 ;  /* 0x000000322f367220 */ /* 0x040fe20000410000 */
[CC--:B------:R-:W-:Y:S01]  /*102b0*/  FMUL.FTZ R14, R12.reuse, R49.reuse ;  /* 0x000000310c0e7220 */ /* 0x0c0fe20000410000 */
[----:B------:R-:W-:Y:S01]  /*102c0*/  FMUL.FTZ R52, R12, R48 ;  /* 0x000000300c347220 */ /* 0x000fe20000410000 */
[-C--:B------:R-:W-:Y:S01]  /*102d0*/  FMUL.FTZ R47, R47, R42.reuse ;  /* 0x0000002a2f2f7220 */ /* 0x080fe20000410000 */
[----:B------:R-:W-:Y:S01]  /*102e0*/  FFMA.FTZ R54, R43, R42, -R54 ;  /* 0x0000002a2b367223 */ /* 0x000fe20000010836 */
        /* <DEDUP_REMOVED lines=8> */
.L_x_2824:
[----:B------:R-:W-:Y:S05]  /*10370*/  BSYNC B2 ;  /* 0x0000000000027941 */ /* 0x000fea0003800000 */
.L_x_2823:
[----:B------:R-:W-:Y:S04]  /*10380*/  BSSY B2, `(.L_x_2825) ;  /* 0x0000030000027945 */ /* 0x000fe80003800000 */
[----:B------:R-:W-:Y:S05]  /*10390*/  @P1 BRA `(.L_x_2826) ;  /* 0x0000000000b81947 */ /* 0x000fea0003800000 */
[----:B0-2345:R-:W0:Y:S01]  /*103a0*/  LDS.128 R12, [R56+0x6000] ;  /* 0x00600000380c7984 */ /* 0x03de220000000c00 */
        /* <DEDUP_REMOVED lines=13> */
[C---:B------:R-:W-:Y:S01]  /*10480*/  IMAD.U32 R41, R15.reuse, 0x10000, RZ ;  /* 0x000100000f297824 */ /* 0x040fe200078e00ff */
[----:B------:R-:W-:Y:S01]  /*10490*/  LOP3.LUT R15, R15, 0xffff0000, RZ, 0xc0, !PT ;  /* 0xffff00000f0f7812 */ /* 0x000fe200078ec0ff */
[----:B------:R-:W-:-:S02]  /*104a0*/  IMAD.U32 R39, R14, 0x10000, RZ ;  /* 0x000100000e277824 */ /* 0x000fc400078e00ff */
[CC--:B------:R-:W-:Y:S01]  /*104b0*/  FMUL.FTZ R46, R40.reuse, R45.reuse ;  /* 0x0000002d282e7220 */ /* 0x0c0fe20000410000 */
[----:B------:R-:W-:Y:S01]  /*104c0*/  FMUL.FTZ R40, R40, R42 ;  /* 0x0000002a28287220 */ /* 0x000fe20000410000 */
[----:B------:R-:W-:Y:S01]  /*104d0*/  FMUL.FTZ R48, R15, R92 ;  /* 0x0000005c0f307220 */ /* 0x000fe20000410000 */
[----:B------:R-:W-:Y:S02]  /*104e0*/  IMAD.U32 R14, R12, 0x10000, RZ ;  /* 0x000100000c0e7824 */ /* 0x000fe400078e00ff */
[----:B------:R-:W-:Y:S01]  /*104f0*/  FFMA.FTZ R46, R39, R42, -R46 ;  /* 0x0000002a272e7223 */ /* 0x000fe2000001082e */
[-C--:B------:R-:W-:Y:S01]  /*10500*/  FMUL.FTZ R42, R15, R44.reuse ;  /* 0x0000002c0f2a7220 */ /* 0x080fe20000410000 */
[----:B------:R-:W-:Y:S02]  /*10510*/  IMAD.U32 R3, R13, 0x10000, RZ ;  /* 0x000100000d037824 */ /* 0x000fe400078e00ff */
[----:B------:R-:W-:Y:S01]  /*10520*/  FFMA.FTZ R45, R39, R45, R40 ;  /* 0x0000002d272d7223 */ /* 0x000fe20000010028 */
[----:B------:R-:W-:Y:S01]  /*10530*/  IMAD.U32 R15, R38, 0x10000, RZ ;  /* 0x00010000260f7824 */ /* 0x000fe200078e00ff */
[----:B------:R-:W-:Y:S01]  /*10540*/  LOP3.LUT R12, R12, 0xffff0000, RZ, 0xc0, !PT ;  /* 0xffff00000c0c7812 */ /* 0x000fe200078ec0ff */
[----:B------:R-:W-:Y:S01]  /*10550*/  IMAD.U32 R39, R43, 0x10000, RZ ;  /* 0x000100002b277824 */ /* 0x000fe200078e00ff */
[----:B------:R-:W-:Y:S01]  /*10560*/  LOP3.LUT R13, R13, 0xffff0000, RZ, 0xc0, !PT ;  /* 0xffff00000d0d7812 */ /* 0x000fe200078ec0ff */
[----:B------:R-:W-:Y:S01]  /*10570*/  FFMA.FTZ R48, R41, R44, -R48 ;  /* 0x0000002c29307223 */ /* 0x000fe20000010830 */
[----:B------:R-:W-:Y:S01]  /*10580*/  LOP3.LUT R40, R43, 0xffff0000, RZ, 0xc0, !PT ;  /* 0xffff00002b287812 */ /* 0x000fe200078ec0ff */
[----:B------:R-:W-:Y:S01]  /*10590*/  FFMA.FTZ R47, R41, R92, R42 ;  /* 0x0000005c292f7223 */ /* 0x000fe2000001002a */
[----:B------:R-:W-:Y:S01]  /*105a0*/  LOP3.LUT R38, R38, 0xffff0000, RZ, 0xc0, !PT ;  /* 0xffff000026267812 */ /* 0x000fe200078ec0ff */
[C---:B------:R-:W-:Y:S01]  /*105b0*/  FMUL.FTZ R41, R12.reuse, R39 ;  /* 0x000000270c297220 */ /* 0x040fe20000410000 */
[----:B------:R-:W-:Y:S01]  /*105c0*/  FMUL.FTZ R42, R12, R15 ;  /* 0x0000000f0c2a7220 */ /* 0x000fe20000410000 */
[----:B------:R-:W-:-:S02]  /*105d0*/  FMUL.FTZ R44, R13, R40 ;  /* 0x000000280d2c7220 */ /* 0x000fc40000410000 */
[-C--:B------:R-:W-:Y:S01]  /*105e0*/  FMUL.FTZ R43, R13, R38.reuse ;  /* 0x000000260d2b7220 */ /* 0x080fe20000410000 */
        /* <DEDUP_REMOVED lines=9> */
.L_x_2826:
[----:B------:R-:W-:Y:S05]  /*10680*/  BSYNC B2 ;  /* 0x0000000000027941 */ /* 0x000fea0003800000 */
.L_x_2825:
[----:B------:R-:W-:Y:S04]  /*10690*/  BSSY B2, `(.L_x_2827) ;  /* 0x0000030000027945 */ /* 0x000fe80003800000 */
[----:B------:R-:W-:Y:S05]  /*106a0*/  @P2 BRA `(.L_x_2828) ;  /* 0x0000000000b82947 */ /* 0x000fea0003800000 */
[----:B012345:R-:W0:Y:S01]  /*106b0*/  LDS.128 R12, [R56+0xa000] ;  /* 0x00a00000380c7984 */ /* 0x03fe220000000c00 */
        /* <DEDUP_REMOVED lines=45> */
.L_x_2828:
[----:B------:R-:W-:Y:S05]  /*10990*/  BSYNC B2 ;  /* 0x0000000000027941 */ /* 0x000fea0003800000 */
.L_x_2827:
        /* <DEDUP_REMOVED lines=47> */
.L_x_2822:
[----:B------:R-:W-:Y:S05]  /*10c90*/  BSYNC B1 ;  /* 0x0000000000017941 */ /* 0x000fea0003800000 */
.L_x_2821:
[----:B------:R-:W-:-:S05]  /*10ca0*/  VIADD R3, R225, 0x60 ;  /* 0x00000060e1037836 */ /* 0x000fca0000000000 */
        /* <DEDUP_REMOVED lines=56> */
.L_x_2831:
[----:B------:R-:W-:Y:S05]  /*11030*/  BSYNC B1 ;  /* 0x0000000000017941 */ /* 0x000fea0003800000 */
.L_x_2830:
[----:B------:R-:W-:Y:S04]  /*11040*/  BSSY B1, `(.L_x_2832) ;  /* 0x0000030000017945 */ /* 0x000fe80003800000 */
[----:B------:R-:W-:Y:S05]  /*11050*/  @P1 BRA `(.L_x_2833) ;  /* 0x0000000000b81947 */ /* 0x000fea0003800000 */
[----:B0-2345:R-:W0:Y:S01]  /*11060*/  LDS.128 R12, [R35+0x7000] ;  /* 0x00700000230c7984 */ /* 0x03de220000000c00 */
        /* <DEDUP_REMOVED lines=27> */
[C---:B------:R-:W-:Y:S01]  /*11220*/  IMAD.U32 R14, R24.reuse, 0x10000, RZ ;  /* 0x00010000180e7824 */ /* 0x040fe200078e00ff */
[----:B------:R-:W-:Y:S01]  /*11230*/  LOP3.LUT R27, R27, 0xffff0000, RZ, 0xc0, !PT ;  /* 0xffff00001b1b7812 */ /* 0x000fe200078ec0ff */
[C---:B------:R-:W-:Y:S01]  /*11240*/  FFMA.FTZ R30, R21.reuse, R26, -R30 ;  /* 0x0000001a151e7223 */ /* 0x040fe2000001081e */
[----:B------:R-:W-:Y:S01]  /*11250*/  LOP3.LUT R24, R24, 0xffff0000, RZ, 0xc0, !PT ;  /* 0xffff000018187812 */ /* 0x000fe200078ec0ff */
        /* <DEDUP_REMOVED lines=14> */
.L_x_2833:
[----:B------:R-:W-:Y:S05]  /*11340*/  BSYNC B1 ;  /* 0x0000000000017941 */ /* 0x000fea0003800000 */
.L_x_2832:
        /* <DEDUP_REMOVED lines=48> */
.L_x_2835:
[----:B------:R-:W-:Y:S05]  /*11650*/  BSYNC B1 ;  /* 0x0000000000017941 */ /* 0x000fea0003800000 */
.L_x_2834:
        /* <DEDUP_REMOVED lines=48> */
.L_x_2790:
        /* <DEDUP_REMOVED lines=33> */
.L_x_3132:
        /* <DEDUP_REMOVED lines=40> */
.L_x_2838:
[----:B------:R-:W-:Y:S05]  /*11df0*/  BSYNC B1 ;  /* 0x0000000000017941 */ /* 0x000fea0003800000 */
.L_x_2837:
        /* <DEDUP_REMOVED lines=29> */
[----:B------:R-:W-:-:S03]  /*11fd0*/  IMAD.MOV.U32 R7, RZ, RZ, R57 ;  /* 0x000000ffff077224 */ /* 0x000fc600078e0039 */
[----:B------:R-:W-:Y:S02]  /*11fe0*/  PRMT R96, R6, 0x7610, R96 ;  /* 0x0000761006607816 */ /* 0x000fe40000000060 */
[----:B------:R-:W-:Y:S01]  /*11ff0*/  PRMT R121, R7, 0x5410, R5 ;  /* 0x0000541007797816 */ /* 0x000fe20000000005 */
[----:B------:R-:W-:Y:S06]  /*12000*/  BRA.DIV UR4, `(.L_x_2839) ;  /* 0x0000022e04807947 */ /* 0x000fec000b800000 */
[----:B------:R1:W2:Y:S04]  /*12010*/  SHFL.IDX PT, R7, R73, 0x1, 0x181f ;  /* 0x00381f0049077f89 */ /* 0x0002a800000e0000 */
[----:B------:R1:W0:Y:S04]  /*12020*/  SHFL.IDX PT, R6, R72, 0x1, 0x181f ;  /* 0x00381f0048067f89 */ /* 0x00022800000e0000 */
[----:B---3--:R1:W3:Y:S04]  /*12030*/  SHFL.IDX PT, R9, R20, 0x1, 0x181f ;  /* 0x00381f0014097f89 */ /* 0x0082e800000e0000 */
[----:B----4-:R1:W4:Y:S02]  /*12040*/  SHFL.IDX PT, R14, R21, 0x1, 0x181f ;  /* 0x00381f00150e7f89 */ /* 0x01032400000e0000 */
.L_x_3138:
        /* <DEDUP_REMOVED lines=24> */
[--C-:B--2---:R-:W-:Y:S01]  /*121d0*/  @!P4 IMAD.X R11, R7, 0x1, R12.reuse, P0 ;  /* 0x00000001070bc824 */ /* 0x104fe200000e060c */
        /* <DEDUP_REMOVED lines=13> */
.L_x_2841:
[----:B------:R-:W-:Y:S05]  /*122b0*/  BSYNC B1 ;  /* 0x0000000000017941 */ /* 0x000fea0003800000 */
.L_x_2840:
        /* <DEDUP_REMOVED lines=29> */
[----:B------:R3:W0:Y:S02]  /*12490*/  SHFL.IDX PT, R8, R21, 0x2, 0x181f ;  /* 0x00581f0015087f89 */ /* 0x00062400000e0000 */
.L_x_3144:
        /* <DEDUP_REMOVED lines=21> */
[----:B----4-:R-:W-:Y:S02]  /*125f0*/  @!P5 SHF.L.U64.HI R14, R212, 0x1, R215 ;  /* 0x00000001d40ed819 */ /* 0x010fe400000102d7 */
[-C--:B0-----:R-:W-:Y:S02]  /*12600*/  @!P4 IADD3 R10, P0, R6, R11.reuse, RZ ;  /* 0x0000000b060ac210 */ /* 0x081fe40007f1e0ff */
[----:B------:R-:W-:Y:S02]  /*12610*/  @!P4 IADD3 R4, P1, R8, R11, RZ ;  /* 0x0000000b0804c210 */ /* 0x000fe40007f3e0ff */
[-C--:B------:R-:W-:Y:S01]  /*12620*/  @!P5 IADD3 R6, P2, R6, R5.reuse, RZ ;  /* 0x000000050606d210 */ /* 0x080fe20007f5e0ff */
[--C-:B--2---:R-:W-:Y:S01]  /*12630*/  @!P4 IMAD.X R11, R7, 0x1, R12.reuse, P0 ;  /* 0x00000001070bc824 */ /* 0x104fe200000e060c */
[----:B------:R-:W-:Y:S01]  /*12640*/  @!P5 IADD3 R8, P3, R8, R5, RZ ;  /* 0x000000050808d210 */ /* 0x000fe20007f7e0ff */
        /* <DEDUP_REMOVED lines=12> */
.L_x_2844:
[----:B------:R-:W-:Y:S05]  /*12710*/  BSYNC B1 ;  /* 0x0000000000017941 */ /* 0x000fea0003800000 */
.L_x_2843:
        /* <DEDUP_REMOVED lines=30> */
[----:B-1-3--:R-:W1:Y:S02]  /*12900*/  SHFL.IDX PT, R21, R21, 0x3, 0x181f ;  /* 0x00781f0015157f89 */ /* 0x00ae6400000e0000 */
.L_x_3150:
[----:B------:R-:W-:Y:S01]  /*12910*/  VIADD R0, R0, 0x60 ;  /* 0x0000006000007836 */ /* 0x000fe20000000000 */
[----:B------:R-:W-:Y:S01]  /*12920*/  BSSY B1, `(.L_x_2846) ;  /* 0x0000025000017945 */ /* 0x000fe20003800000 */
[----:B------:R-:W-:Y:S02]  /*12930*/  CS2R R4, SRZ ;  /* 0x0000000000047805 */ /* 0x000fe4000001ff00 */
[----:B------:R-:W-:Y:S02]  /*12940*/  CS2R R10, SRZ ;  /* 0x00000000000a7805 */ /* 0x000fe4000001ff00 */
[----:B------:R-:W-:Y:S02]  /*12950*/  CS2R R8, SRZ ;  /* 0x0000000000087805 */ /* 0x000fe4000001ff00 */
[----:B------:R-:W-:Y:S02]  /*12960*/  ISETP.GE.AND P0, PT, R0, R3, PT ;  /* 0x000000030000720c */ /* 0x000fe40003f06270 */
[----:B----4-:R-:W-:-:S02]  /*12970*/  CS2R R14, SRZ ;  /* 0x00000000000e7805 */ /* 0x010fc4000001ff00 */
[----:B------:R-:W-:Y:S02]  /*12980*/  CS2R R12, SRZ ;  /* 0x00000000000c7805 */ /* 0x000fe4000001ff00 */
[----:B------:R-:W-:Y:S02]  /*12990*/  CS2R R74, SRZ ;  /* 0x00000000004a7805 */ /* 0x000fe4000001ff00 */
[----:B0-----:R-:W-:-:S05]  /*129a0*/  CS2R R72, SRZ ;  /* 0x0000000000487805 */ /* 0x001fca000001ff00 */
[----:B------:R-:W-:Y:S05]  /*129b0*/  @P0 BRA `(.L_x_2847) ;  /* 0x00000000006c0947 */ /* 0x000fea0003800000 */
[----:B------:R-:W-:Y:S01]  /*129c0*/  ULDC UR4, c[0x0][0x3f4] ;  /* 0x0000fd0000047ab9 */ /* 0x000fe20000000800 */
[----:B------:R-:W-:Y:S02]  /*129d0*/  CS2R R10, SRZ ;  /* 0x00000000000a7805 */ /* 0x000fe4000001ff00 */
[----:B------:R-:W-:Y:S02]  /*129e0*/  ISETP.GE.AND P1, PT, R16, UR4, PT ;  /* 0x0000000410007c0c */ /* 0x000fe4000bf26270 */
[----:B------:R-:W-:Y:S02]  /*129f0*/  CS2R R8, SRZ ;  /* 0x0000000000087805 */ /* 0x000fe4000001ff00 */
[----:B------:R-:W-:-:S09]  /*12a00*/  ISETP.GE.AND P2, PT, R214, UR4, PT ;  /* 0x00000004d6007c0c */ /* 0x000fd2000bf46270 */
[C---:B------:R-:W-:Y:S01]  /*12a10*/  @!P1 IMAD.SHL.U32 R4, R16.reuse, 0x2, RZ ;  /* 0x0000000210049824 */ /* 0x040fe200078e00ff */
[----:B------:R-:W-:-:S04]  /*12a20*/  @!P1 SHF.L.U64.HI R0, R16, 0x1, R17 ;  /* 0x0000000110009819 */ /* 0x000fc80000010211 */
[----:B------:R-:W-:Y:S01]  /*12a30*/  @!P1 IADD3 R6, P0, R78, R4, RZ ;  /* 0x000000044e069210 */ /* 0x000fe20007f1e0ff */
[----:B------:R-:W-:-:S04]  /*12a40*/  @!P2 IMAD.SHL.U32 R20, R212, 0x2, RZ ;  /* 0x00000002d414a824 */ /* 0x000fc800078e00ff */
[--C-:B--2---:R-:W-:Y:S01]  /*12a50*/  @!P1 IMAD.X R7, R76, 0x1, R0.reuse, P0 ;  /* 0x000000014c079824 */ /* 0x104fe200000e0600 */
[----:B-1----:R-:W-:Y:S02]  /*12a60*/  @!P1 IADD3 R4, P0, R21, R4, RZ ;  /* 0x0000000415049210 */ /* 0x002fe40007f1e0ff */
[----:B------:R-:W-:Y:S02]  /*12a70*/  CS2R R74, SRZ ;  /* 0x00000000004a7805 */ /* 0x000fe4000001ff00 */
[----:B------:R-:W-:Y:S01]  /*12a80*/  CS2R R72, SRZ ;  /* 0x0000000000487805 */ /* 0x000fe2000001ff00 */
[----:B------:R0:W5:Y:S01]  /*12a90*/  @!P1 LD.E.128 R8, desc[UR60][R6.64] ;  /* 0x0000003c06089980 */ /* 0x000162000c101d00 */
[----:B------:R-:W-:Y:S01]  /*12aa0*/  @!P1 IMAD.X R5, R77, 0x1, R0, P0 ;  /* 0x000000014d059824 */ /* 0x000fe200000e0600 */
[----:B------:R-:W-:Y:S02]  /*12ab0*/  @!P2 IADD3 R12, P0, R78, R20, RZ ;  /* 0x000000144e0ca210 */ /* 0x000fe40007f1e0ff */
[----:B------:R-:W-:-:S02]  /*12ac0*/  @!P2 SHF.L.U64.HI R0, R212, 0x1, R215 ;  /* 0x00000001d400a819 */ /* 0x000fc400000102d7 */
[----:B------:R1:W5:Y:S01]  /*12ad0*/  @!P1 LD.E.128 R72, desc[UR60][R4.64] ;  /* 0x0000003c04489980 */ /* 0x000362000c101d00 */
[----:B------:R-:W-:Y:S02]  /*12ae0*/  @!P2 IADD3 R20, P1, R21, R20, RZ ;  /* 0x000000141514a210 */ /* 0x000fe40007f3e0ff */
[--C-:B------:R-:W-:Y:S01]  /*12af0*/  @!P2 IMAD.X R13, R76, 0x1, R0.reuse, P0 ;  /* 0x000000014c0da824 */ /* 0x100fe200000e0600 */
[----:B0-----:R-:W-:Y:S02]  /*12b00*/  CS2R R6, SRZ ;  /* 0x0000000000067805 */ /* 0x001fe4000001ff00 */
[----:B-1----:R-:W-:Y:S02]  /*12b10*/  CS2R R4, SRZ ;  /* 0x0000000000047805 */ /* 0x002fe4000001ff00 */
[----:B------:R-:W-:Y:S01]  /*12b20*/  CS2R R14, SRZ ;  /* 0x00000000000e7805 */ /* 0x000fe2000001ff00 */
[----:B------:R-:W-:-:S03]  /*12b30*/  @!P2 IMAD.X R21, R77, 0x1, R0, P1 ;  /* 0x000000014d15a824 */ /* 0x000fc600008e0600 */
[----:B------:R0:W5:Y:S02]  /*12b40*/  @!P2 LD.E.128 R4, desc[UR60][R12.64] ;  /* 0x0000003c0c04a980 */ /* 0x000164000c101d00 */
[----:B0-----:R-:W-:-:S06]  /*12b50*/  CS2R R12, SRZ ;  /* 0x00000000000c7805 */ /* 0x001fcc000001ff00 */
[----:B------:R0:W5:Y:S02]  /*12b60*/  @!P2 LD.E.128 R12, desc[UR60][R20.64] ;  /* 0x0000003c140ca980 */ /* 0x000164000c101d00 */
.L_x_2847:
[----:B------:R-:W-:Y:S05]  /*12b70*/  BSYNC B1 ;  /* 0x0000000000017941 */ /* 0x000fea0003800000 */
.L_x_2846:
        /* <DEDUP_REMOVED lines=8> */
.L_x_3151:
[----:B------:R-:W-:Y:S05]  /*12c00*/  BSYNC B1 ;  /* 0x0000000000017941 */ /* 0x000fea0003800000 */
.L_x_2848:
[----:B-1----:R-:W3:Y:S01]  /*12c10*/  LDL R21, [R1+0x74] ;  /* 0x0000740001157983 */ /* 0x002ee20000100800 */
[----:B-----5:R-:W-:Y:S01]  /*12c20*/  IMAD.MOV.U32 R20, RZ, RZ, R6 ;  /* 0x000000ffff147224 */ /* 0x020fe200078e0006 */
[----:B------:R-:W-:Y:S01]  /*12c30*/  BSSY B1, `(.L_x_2850) ;  /* 0x00000f8000017945 */ /* 0x000fe20003800000 */
[----:B0-----:R-:W-:-:S05]  /*12c40*/  IMAD.MOV.U32 R0, RZ, RZ, R7 ;  /* 0x000000ffff007224 */ /* 0x001fca00078e0007 */
        /* <DEDUP_REMOVED lines=27> */
[C---:B------:R-:W-:Y:S01]  /*12e00*/  IMAD.SHL.U32 R123, R225.reuse, 0x40, RZ ;  /* 0x00000040e17b7824 */ /* 0x040fe200078e00ff */
[----:B------:R-:W-:Y:S01]  /*12e10*/  BSSY B2, `(.L_x_2852) ;  /* 0x000006f000027945 */ /* 0x000fe20003800000 */
[----:B------:R-:W-:-:S03]  /*12e20*/  IMAD.SHL.U32 R124, R225, 0x40, RZ ;  /* 0x00000040e17c7824 */ /* 0x000fc600078e00ff */
[----:B------:R-:W-:Y:S02]  /*12e30*/  LOP3.LUT R123, R123, 0x1c0, RZ, 0xc0, !PT ;  /* 0x000001c07b7b7812 */ /* 0x000fe400078ec0ff */
[----:B------:R-:W-:Y:S02]  /*12e40*/  LOP3.LUT R124, R124, 0x1c0, RZ, 0xc0, !PT ;  /* 0x000001c07c7c7812 */ /* 0x000fe400078ec0ff */
[----:B------:R-:W-:Y:S02]  /*12e50*/  SHF.R.U32.HI R123, RZ, 0x3, R123 ;  /* 0x00000003ff7b7819 */ /* 0x000fe4000001167b */
[----:B-1----:R-:W-:-:S13]  /*12e60*/  ISETP.GE.AND P0, PT, R16, R3, PT ;  /* 0x000000031000720c */ /* 0x002fda0003f06270 */
[----:B0-----:R-:W-:Y:S05]  /*12e70*/  @P0 BRA `(.L_x_2853) ;  /* 0x0000000400a00947 */ /* 0x001fea0003800000 */
[----:B------:R-:W3:Y:S04]  /*12e80*/  LDL R21, [R1+0x8c] ;  /* 0x00008c0001157983 */ /* 0x000ee80000100800 */
[----:B------:R-:W4:Y:S01]  /*12e90*/  LDL R125, [R1+0x70] ;  /* 0x00007000017d7983 */ /* 0x000f220000100800 */
[----:B------:R-:W-:Y:S02]  /*12ea0*/  SHF.R.U64 R93, R56, 0x10, R57 ;  /* 0x00000010385d7819 */ /* 0x000fe40000001239 */
[----:B------:R-:W-:Y:S02]  /*12eb0*/  SHF.R.U64 R92, R64, 0x10, R65 ;  /* 0x00000010405c7819 */ /* 0x000fe40000001241 */
[----:B------:R-:W-:Y:S02]  /*12ec0*/  PRMT R93, R96, 0x5410, R93 ;  /* 0x00005410605d7816 */ /* 0x000fe4000000005d */
[----:B------:R-:W-:-:S02]  /*12ed0*/  PRMT R92, R95, 0x5432, R92 ;  /* 0x000054325f5c7816 */ /* 0x000fc4000000005c */
[----:B------:R-:W-:Y:S02]  /*12ee0*/  SHF.R.U64 R85, R58, 0x10, R59 ;  /* 0x000000103a557819 */ /* 0x000fe4000000123b */
[----:B------:R-:W-:Y:S01]  /*12ef0*/  SHF.R.U32.HI R91, RZ, 0x10, R57 ;  /* 0x00000010ff5b7819 */ /* 0x000fe20000011639 */
[----:B------:R-:W-:Y:S01]  /*12f00*/  IMAD.U32 R57, R93, 0x10000, RZ ;  /* 0x000100005d397824 */ /* 0x000fe200078e00ff */
[----:B------:R-:W-:Y:S01]  /*12f10*/  SHF.R.U32.HI R58, RZ, 0x10, R59 ;  /* 0x00000010ff3a7819 */ /* 0x000fe2000001163b */
[----:B------:R-:W-:Y:S01]  /*12f20*/  IMAD.U32 R56, R92, 0x10000, RZ ;  /* 0x000100005c387824 */ /* 0x000fe200078e00ff */
[----:B------:R-:W-:Y:S02]  /*12f30*/  SHF.R.U32.HI R90, RZ, 0x10, R65 ;  /* 0x00000010ff5a7819 */ /* 0x000fe40000011641 */
[----:B------:R-:W-:Y:S02]  /*12f40*/  PRMT R91, R121, 0x5410, R91 ;  /* 0x00005410795b7816 */ /* 0x000fe4000000005b */
[----:B------:R-:W-:-:S02]  /*12f50*/  SHF.R.U64 R66, R66, 0x10, R67 ;  /* 0x0000001042427819 */ /* 0x000fc40000001243 */
[----:B------:R-:W-:Y:S02]  /*12f60*/  PRMT R90, R96, 0x5432, R90 ;  /* 0x00005432605a7816 */ /* 0x000fe4000000005a */
[----:B------:R-:W-:Y:S02]  /*12f70*/  PRMT R66, R94, 0x5432, R66 ;  /* 0x000054325e427816 */ /* 0x000fe40000000042 */
[----:B------:R-:W-:Y:S02]  /*12f80*/  PRMT R58, R121, 0x5432, R58 ;  /* 0x00005432793a7816 */ /* 0x000fe4000000003a */
[----:B------:R-:W-:Y:S02]  /*12f90*/  PRMT R85, R95, 0x5410, R85 ;  /* 0x000054105f557816 */ /* 0x000fe40000000055 */
[----:B------:R-:W-:Y:S01]  /*12fa0*/  LOP3.LUT R93, R93, 0xffff0000, RZ, 0xc0, !PT ;  /* 0xffff00005d5d7812 */ /* 0x000fe200078ec0ff */
[----:B------:R-:W-:Y:S01]  /*12fb0*/  IMAD.U32 R95, R58, 0x10000, RZ ;  /* 0x000100003a5f7824 */ /* 0x000fe200078e00ff */
[----:B------:R-:W-:-:S02]  /*12fc0*/  LOP3.LUT R92, R92, 0xffff0000, RZ, 0xc0, !PT ;  /* 0xffff00005c5c7812 */ /* 0x000fc400078ec0ff */
[----:B------:R-:W-:Y:S02]  /*12fd0*/  LOP3.LUT R58, R58, 0xffff0000, RZ, 0xc0, !PT ;  /* 0xffff00003a3a7812 */ /* 0x000fe400078ec0ff */
[----:B---3--:R-:W-:-:S04]  /*12fe0*/  LEA.HI R20, R3, R21, RZ, 0x1d ;  /* 0x0000001503147211 */ /* 0x008fc800078fe8ff */
[----:B------:R-:W-:Y:S01]  /*12ff0*/  SHF.R.S32.HI R21, RZ, 0x1f, R20 ;  /* 0x0000001fff157819 */ /* 0x000fe20000011414 */
[----:B----4-:R-:W0:Y:S03]  /*13000*/  LDS.128 R80, [R125] ;  /* 0x000000007d507984 */ /* 0x010e260000000c00 */
[----:B------:R-:W-:Y:S01]  /*13010*/  LEA.HI R21, R21, R20, RZ, 0x3 ;  /* 0x0000001415157211 */ /* 0x000fe200078f18ff */
[----:B------:R-:W-:-:S04]  /*13020*/  IMAD.SHL.U32 R20, R20, 0x8, RZ ;  /* 0x0000000814147824 */ /* 0x000fc800078e00ff */
[----:B------:R-:W-:Y:S01]  /*13030*/  IMAD.SHL.U32 R21, R21, 0x400, RZ ;  /* 0x0000040015157824 */ /* 0x000fe200078e00ff */
[----:B------:R-:W-:-:S04]  /*13040*/  LOP3.LUT R20, R124, 0x38, R20, 0xf8, !PT ;  /* 0x000000387c147812 */ /* 0x000fc800078ef814 */
[----:B------:R-:W-:Y:S02]  /*13050*/  LOP3.LUT R20, R20, R123, RZ, 0x3c, !PT ;  /* 0x0000007b14147212 */ /* 0x000fe400078e3cff */
[----:B------:R-:W-:-:S04]  /*13060*/  LOP3.LUT R21, R21, 0x7fffe000, RZ, 0xc0, !PT ;  /* 0x7fffe00015157812 */ /* 0x000fc800078ec0ff */
[----:B-----5:R-:W-:Y:S02]  /*13070*/  IADD3 R20, R20, R21, R122 ;  /* 0x0000001514147210 */ /* 0x020fe40007ffe07a */
[----:B------:R-:W-:-:S03]  /*13080*/  SHF.R.U32.HI R21, RZ, 0x10, R67 ;  /* 0x00000010ff157819 */ /* 0x000fc60000011643 */
[----:B------:R-:W-:Y:S01]  /*13090*/  IMAD R20, R20, 0x2, R23 ;  /* 0x0000000214147824 */ /* 0x000fe200078e0217 */
[----:B------:R-:W-:Y:S01]  /*130a0*/  PRMT R21, R94, 0x5410, R21 ;  /* 0x000054105e157816 */ /* 0x000fe20000000015 */
[C---:B------:R-:W-:Y:S01]  /*130b0*/  IMAD.U32 R94, R90.reuse, 0x10000, RZ ;  /* 0x000100005a5e7824 */ /* 0x040fe200078e00ff */
[----:B------:R-:W-:Y:S02]  /*130c0*/  LOP3.LUT R90, R90, 0xffff0000, RZ, 0xc0, !PT ;  /* 0xffff00005a5a7812 */ /* 0x000fe400078ec0ff */
[----:B--2---:R-:W1:Y:S01]  /*130d0*/  LDS.128 R76, [R20+0x14400] ;  /* 0x01440000144c7984 */ /* 0x004e620000000c00 */
[C---:B0-----:R-:W-:Y:S01]  /*130e0*/  IMAD.U32 R64, R80.reuse, 0x10000, RZ ;  /* 0x0001000050407824 */ /* 0x041fe200078e00ff */
[----:B------:R-:W-:Y:S01]  /*130f0*/  LOP3.LUT R80, R80, 0xffff0000, RZ, 0xc0, !PT ;  /* 0xffff000050507812 */ /* 0x000fe200078ec0ff */
[C---:B------:R-:W-:Y:S01]  /*13100*/  IMAD.U32 R67, R81.reuse, 0x10000, RZ ;  /* 0x0001000051437824 */ /* 0x040fe200078e00ff */
[----:B------:R-:W-:Y:S01]  /*13110*/  LOP3.LUT R81, R81, 0xffff0000, RZ, 0xc0, !PT ;  /* 0xffff000051517812 */ /* 0x000fe200078ec0ff */
[----:B-1----:R-:W-:-:S02]  /*13120*/  IMAD.U32 R59, R76, 0x10000, RZ ;  /* 0x000100004c3b7824 */ /* 0x002fc400078e00ff */
[----:B------:R-:W-:Y:S02]  /*13130*/  IMAD.U32 R96, R79, 0x10000, RZ ;  /* 0x000100004f607824 */ /* 0x000fe400078e00ff */
[C---:B------:R-:W-:Y:S01]  /*13140*/  FMUL.FTZ R65, R59.reuse, R57 ;  /* 0x000000393b417220 */ /* 0x040fe20000410000 */
[----:B------:R-:W-:-:S03]  /*13150*/  FMUL.FTZ R59, R59, R56 ;  /* 0x000000383b3b7220 */ /* 0x000fc60000410000 */
[C---:B------:R-:W-:Y:S01]  /*13160*/  FFMA.FTZ R56, R64.reuse, R56, -R65 ;  /* 0x0000003840387223 */ /* 0x040fe20000010841 */
[----:B------:R-:W-:Y:S01]  /*13170*/  FFMA.FTZ R64, R64, R57, R59 ;  /* 0x0000003940407223 */ /* 0x000fe2000001003b */
[C---:B------:R-:W-:Y:S01]  /*13180*/  IMAD.U32 R65, R91.reuse, 0x10000, RZ ;  /* 0x000100005b417824 */ /* 0x040fe200078e00ff */
[----:B------:R-:W-:Y:S01]  /*13190*/  LOP3.LUT R91, R91, 0xffff0000, RZ, 0xc0, !PT ;  /* 0xffff00005b5b7812 */ /* 0x000fe200078ec0ff */
[C---:B------:R-:W-:Y:S01]  /*131a0*/  IMAD.U32 R59, R77.reuse, 0x10000, RZ ;  /* 0x000100004d3b7824 */ /* 0x040fe200078e00ff */
[----:B------:R-:W-:-:S03]  /*131b0*/  LOP3.LUT R77, R77, 0xffff0000, RZ, 0xc0, !PT ;  /* 0xffff00004d4d7812 */ /* 0x000fc600078ec0ff */
[C---:B------:R-:W-:Y:S01]  /*131c0*/  FMUL.FTZ R57, R59.reuse, R65 ;  /* 0x000000413b397220 */ /* 0x040fe20000410000 */
[----:B------:R-:W-:-:S03]  /*131d0*/  FMUL.FTZ R59, R59, R94 ;  /* 0x0000005e3b3b7220 */ /* 0x000fc60000410000 */
[C---:B------:R-:W-:Y:S01]  /*131e0*/  FFMA.FTZ R57, R67.reuse, R94, -R57 ;  /* 0x0000005e43397223 */ /* 0x040fe20000010839 */
[----:B------:R-:W-:Y:S01]  /*131f0*/  FFMA.FTZ R65, R67, R65, R59 ;  /* 0x0000004143417223 */ /* 0x000fe2000001003b */
[----:B------:R-:W-:Y:S02]  /*13200*/  IMAD.U32 R94, R83, 0x10000, RZ ;  /* 0x00010000535e7824 */ /* 0x000fe400078e00ff */
[----:B------:R-:W-:Y:S01]  /*13210*/  FMUL.FTZ R59, R96, R95 ;  /* 0x0000005f603b7220 */ /* 0x000fe20000410000 */
[C---:B------:R-:W-:Y:S01]  /*13220*/  IMAD.U32 R67, R21.reuse, 0x10000, RZ ;  /* 0x0001000015437824 */ /* 0x040fe200078e00ff */
[----:B------:R-:W-:-:S03]  /*13230*/  LOP3.LUT R21, R21, 0xffff0000, RZ, 0xc0, !PT ;  /* 0xffff000015157812 */ /* 0x000fc600078ec0ff */
[-C--:B------:R-:W-:Y:S01]  /*13240*/  FFMA.FTZ R59, R94, R67.reuse, -R59 ;  /* 0x000000435e3b7223 */ /* 0x080fe2000001083b */
[----:B------:R-:W-:-:S04]  /*13250*/  FMUL.FTZ R67, R96, R67 ;  /* 0x0000004360437220 */ /* 0x000fc80000410000 */
[----:B------:R-:W-:Y:S01]  /*13260*/  FFMA.FTZ R67, R94, R95, R67 ;  /* 0x0000005f5e437223 */ /* 0x000fe20000010043 */
[----:B------:R-:W-:-:S05]  /*13270*/  LOP3.LUT R94, R76, 0xffff0000, RZ, 0xc0, !PT ;  /* 0xffff00004c5e7812 */ /* 0x000fca00078ec0ff */
[----:B------:R-:W-:-:S04]  /*13280*/  FMUL.FTZ R76, R94, R93 ;  /* 0x0000005d5e4c7220 */ /* 0x000fc80000410000 */
[-C--:B------:R-:W-:Y:S01]  /*13290*/  FFMA.FTZ R76, R80, R92.reuse, -R76 ;  /* 0x0000005c504c7223 */ /* 0x080fe2000001084c */
[----:B------:R-:W-:Y:S01]  /*132a0*/  FMUL.FTZ R92, R94, R92 ;  /* 0x0000005c5e5c7220 */ /* 0x000fe20000410000 */
[----:B------:R-:W-:-:S03]  /*132b0*/  IMAD.U32 R94, R66, 0x10000, RZ ;  /* 0x00010000425e7824 */ /* 0x000fc600078e00ff */
[----:B------:R-:W-:Y:S01]  /*132c0*/  FFMA.FTZ R80, R80, R93, R92 ;  /* 0x0000005d50507223 */ /* 0x000fe2000001005c */
[CC--:B------:R-:W-:Y:S01]  /*132d0*/  FMUL.FTZ R92, R77.reuse, R91.reuse ;  /* 0x0000005b4d5c7220 */ /* 0x0c0fe20000410000 */
[-C--:B------:R-:W-:Y:S01]  /*132e0*/  FMUL.FTZ R77, R77, R90.reuse ;  /* 0x0000005a4d4d7220 */ /* 0x080fe20000410000 */
[C---:B------:R-:W-:Y:S01]  /*132f0*/  IMAD.U32 R93, R82.reuse, 0x10000, RZ ;  /* 0x00010000525d7824 */ /* 0x040fe200078e00ff */
[----:B------:R-:W-:Y:S01]  /*13300*/  LOP3.LUT R82, R82, 0xffff0000, RZ, 0xc0, !PT ;  /* 0xffff000052527812 */ /* 0x000fe200078ec0ff */
[C---:B------:R-:W-:Y:S01]  /*13310*/  FFMA.FTZ R90, R81.reuse, R90, -R92 ;  /* 0x0000005a515a7223 */ /* 0x040fe2000001085c */
[----:B------:R-:W-:Y:S01]  /*13320*/  FFMA.FTZ R91, R81, R91, R77 ;  /* 0x0000005b515b7223 */ /* 0x000fe2000001004d */
[C---:B------:R-:W-:Y:S01]  /*13330*/  IMAD.U32 R77, R85.reuse, 0x10000, RZ ;  /* 0x00010000554d7824 */ /* 0x040fe200078e00ff */
[----:B------:R-:W-:Y:S01]  /*13340*/  LOP3.LUT R85, R85, 0xffff0000, RZ, 0xc0, !PT ;  /* 0xffff000055557812 */ /* 0x000fe200078ec0ff */
[C---:B------:R-:W-:Y:S01]  /*13350*/  IMAD.U32 R92, R78.reuse, 0x10000, RZ ;  /* 0x000100004e5c7824 */ /* 0x040fe200078e00ff */
[----:B------:R-:W-:-:S02]  /*13360*/  LOP3.LUT R78, R78, 0xffff0000, RZ, 0xc0, !PT ;  /* 0xffff00004e4e7812 */ /* 0x000fc400078ec0ff */
[----:B------:R-:W-:Y:S01]  /*13370*/  F2FP.BF16.F32.PACK_AB R56, R76, R56 ;  /* 0x000000384c38723e */ /* 0x000fe200000010ff */
[C---:B------:R-:W-:Y:S01]  /*13380*/  FMUL.FTZ R81, R92.reuse, R77 ;  /* 0x0000004d5c517220 */ /* 0x040fe20000410000 */
[-C--:B------:R-:W-:Y:S01]  /*13390*/  FMUL.FTZ R92, R92, R94.reuse ;  /* 0x0000005e5c5c7220 */ /* 0x080fe20000410000 */
[----:B------:R-:W-:Y:S02]  /*133a0*/  F2FP.BF16.F32.PACK_AB R57, R90, R57 ;  /* 0x000000395a39723e */ /* 0x000fe400000010ff */
[C---:B------:R-:W-:Y:S01]  /*133b0*/  FFMA.FTZ R81, R93.reuse, R94, -R81 ;  /* 0x0000005e5d517223 */ /* 0x040fe20000010851 */
[----:B------:R-:W-:Y:S01]  /*133c0*/  FFMA.FTZ R77, R93, R77, R92 ;  /* 0x0000004d5d4d7223 */ /* 0x000fe2000001005c */
[----:B------:R-:W-:Y:S01]  /*133d0*/  LOP3.LUT R92, R66, 0xffff0000, RZ, 0xc0, !PT ;  /* 0xffff0000425c7812 */ /* 0x000fe200078ec0ff */
[----:B------:R-:W-:Y:S01]  /*133e0*/  FMUL.FTZ R66, R78, R85 ;  /* 0x000000554e427220 */ /* 0x000fe20000410000 */
[----:B------:R-:W-:Y:S02]  /*133f0*/  F2FP.BF16.F32.PACK_AB R64, R80, R64 ;  /* 0x000000405040723e */ /* 0x000fe400000010ff */
[----:B------:R-:W-:Y:S01]  /*13400*/  F2FP.BF16.F32.PACK_AB R65, R91, R65 ;  /* 0x000000415b41723e */ /* 0x000fe200000010ff */
[-C--:B------:R-:W-:Y:S01]  /*13410*/  FMUL.FTZ R78, R78, R92.reuse ;  /* 0x0000005c4e4e7220 */ /* 0x080fe20000410000 */
[----:B------:R-:W-:-:S03]  /*13420*/  FFMA.FTZ R66, R82, R92, -R66 ;  /* 0x0000005c52427223 */ /* 0x000fc60000010842 */
[----:B------:R-:W-:Y:S01]  /*13430*/  FFMA.FTZ R85, R82, R85, R78 ;  /* 0x0000005552557223 */ /* 0x000fe2000001004e */
[----:B------:R-:W-:Y:S02]  /*13440*/  LOP3.LUT R78, R79, 0xffff0000, RZ, 0xc0, !PT ;  /* 0xffff00004f4e7812 */ /* 0x000fe400078ec0ff */
[----:B------:R-:W-:-:S03]  /*13450*/  LOP3.LUT R82, R83, 0xffff0000, RZ, 0xc0, !PT ;  /* 0xffff000053527812 */ /* 0x000fc600078ec0ff */
[C---:B------:R-:W-:Y:S01]  /*13460*/  FMUL.FTZ R79, R78.reuse, R58 ;  /* 0x0000003a4e4f7220 */ /* 0x040fe20000410000 */
[----:B------:R-:W-:-:S03]  /*13470*/  FMUL.FTZ R83, R78, R21 ;  /* 0x000000154e537220 */ /* 0x000fc60000410000 */
[C---:B------:R-:W-:Y:S01]  /*13480*/  FFMA.FTZ R78, R82.reuse, R21, -R79 ;  /* 0x00000015524e7223 */ /* 0x040fe2000001084f */
[----:B------:R-:W-:Y:S01]  /*13490*/  FFMA.FTZ R21, R82, R58, R83 ;  /* 0x0000003a52157223 */ /* 0x000fe20000010053 */
[----:B------:R-:W-:Y:S02]  /*134a0*/  F2FP.BF16.F32.PACK_AB R58, R66, R81 ;  /* 0x00000051423a723e */ /* 0x000fe400000010ff */
[----:B------:R-:W-:Y:S02]  /*134b0*/  F2FP.BF16.F32.PACK_AB R66, R85, R77 ;  /* 0x0000004d5542723e */ /* 0x000fe400000010ff */
[----:B------:R-:W-:Y:S02]  /*134c0*/  F2FP.BF16.F32.PACK_AB R59, R78, R59 ;  /* 0x0000003b4e3b723e */ /* 0x000fe400000010ff */
[----:B------:R-:W-:-:S03]  /*134d0*/  F2FP.BF16.F32.PACK_AB R67, R21, R67 ;  /* 0x000000431543723e */ /* 0x000fc600000010ff */
[----:B------:R0:W-:Y:S04]  /*134e0*/  STS.128 [R125], R56 ;  /* 0x000000387d007388 */ /* 0x0001e80000000c00 */
[----:B------:R0:W-:Y:S02]  /*134f0*/  STS.128 [R20+0x14400], R64 ;  /* 0x0144004014007388 */ /* 0x0001e40000000c00 */
.L_x_2853:
[----:B------:R-:W-:Y:S05]  /*13500*/  BSYNC B2 ;  /* 0x0000000000027941 */ /* 0x000fea0003800000 */
.L_x_2852:
[----:B------:R-:W-:-:S13]  /*13510*/  ISETP.GE.AND P0, PT, R214, R3, PT ;  /* 0x00000003d600720c */ /* 0x000fda0003f06270 */
[----:B------:R-:W-:Y:S05]  /*13520*/  @P0 BRA `(.L_x_2851) ;  /* 0x0000000400a00947 */ /* 0x000fea0003800000 */
[----:B0-----:R-:W3:Y:S04]  /*13530*/  LDL R20, [R1+0x138] ;  /* 0x0001380001147983 */ /* 0x001ee80000100800 */
[----:B------:R-:W4:Y:S01]  /*13540*/  LDL R85, [R1+0x1c8] ;  /* 0x0001c80001557983 */ /* 0x000f220000100800 */
[----:B--2---:R-:W-:Y:S02]  /*13550*/  SHF.R.U64 R76, R60, 0x10, R61 ;  /* 0x000000103c4c7819 */ /* 0x004fe4000000123d */
[----:B------:R-:W-:Y:S02]  /*13560*/  SHF.R.U64 R77, R68, 0x10, R69 ;  /* 0x00000010444d7819 */ /* 0x000fe40000001245 */
[C---:B------:R-:W-:Y:S02]  /*13570*/  PRMT R76, R120.reuse, 0x5410, R76 ;  /* 0x00005410784c7816 */ /* 0x040fe4000000004c */
[----:B------:R-:W-:-:S02]  /*13580*/  PRMT R77, R120, 0x5432, R77 ;  /* 0x00005432784d7816 */ /* 0x000fc4000000004d */
[----:B------:R-:W-:Y:S02]  /*13590*/  SHF.R.U32.HI R79, RZ, 0x10, R69 ;  /* 0x00000010ff4f7819 */ /* 0x000fe40000011645 */
[----:B------:R-:W-:Y:S01]  /*135a0*/  SHF.R.U32.HI R69, RZ, 0x10, R61 ;  /* 0x00000010ff457819 */ /* 0x000fe2000001163d */
[----:B------:R-:W-:Y:S01]  /*135b0*/  IMAD.U32 R78, R77, 0x10000, RZ ;  /* 0x000100004d4e7824 */ /* 0x000fe200078e00ff */
[C---:B------:R-:W-:Y:S02]  /*135c0*/  PRMT R79, R119.reuse, 0x5432, R79 ;  /* 0x00005432774f7816 */ /* 0x040fe4000000004f */
[----:B------:R-:W-:Y:S02]  /*135d0*/  PRMT R69, R119, 0x5410, R69 ;  /* 0x0000541077457816 */ /* 0x000fe40000000045 */
[----:B------:R-:W-:Y:S01]  /*135e0*/  SHF.R.U64 R70, R70, 0x10, R71 ;  /* 0x0000001046467819 */ /* 0x000fe20000001247 */
[----:B------:R-:W-:Y:S01]  /*135f0*/  IMAD.U32 R68, R79, 0x10000, RZ ;  /* 0x000100004f447824 */ /* 0x000fe200078e00ff */
[----:B------:R-:W-:-:S02]  /*13600*/  LOP3.LUT R77, R77, 0xffff0000, RZ, 0xc0, !PT ;  /* 0xffff00004d4d7812 */ /* 0x000fc400078ec0ff */
[----:B------:R-:W-:Y:S02]  /*13610*/  PRMT R70, R117, 0x5432, R70 ;  /* 0x0000543275467816 */ /* 0x000fe40000000046 */
        /* <DEDUP_REMOVED lines=9> */
[----:B-----5:R-:W-:Y:S01]  /*136b0*/  IADD3 R3, R3, R20, R122 ;  /* 0x0000001403037210 */ /* 0x020fe20007ffe07a */
        /* <DEDUP_REMOVED lines=19> */
[----:B------:R-:W-:Y:S01]  /*137f0*/  SHF.R.U32.HI R80, RZ, 0x10, R71 ;  /* 0x00000010ff507819 */ /* 0x000fe20000011647 */
[----:B------:R-:W-:Y:S01]  /*13800*/  FFMA.FTZ R61, R61, R20, R21 ;  /* 0x000000143d3d7223 */ /* 0x000fe20000010015 */
[----:B------:R-:W-:Y:S01]  /*13810*/  SHF.R.U32.HI R71, RZ, 0x10, R63 ;  /* 0x00000010ff477819 */ /* 0x000fe2000001163f */
[----:B------:R-:W-:Y:S01]  /*13820*/  IMAD.U32 R20, R67, 0x10000, RZ ;  /* 0x0001000043147824 */ /* 0x000fe200078e00ff */
[C---:B------:R-:W-:Y:S02]  /*13830*/  PRMT R80, R118.reuse, 0x5432, R80 ;  /* 0x0000543276507816 */ /* 0x040fe40000000050 */
[----:B------:R-:W-:Y:S02]  /*13840*/  PRMT R71, R118, 0x5410, R71 ;  /* 0x0000541076477816 */ /* 0x000fe40000000047 */
[----:B------:R-:W-:Y:S01]  /*13850*/  SHF.R.U64 R63, R62, 0x10, R63 ;  /* 0x000000103e3f7819 */ /* 0x000fe2000000123f */
[C---:B------:R-:W-:Y:S01]  /*13860*/  IMAD.U32 R21, R80.reuse, 0x10000, RZ ;  /* 0x0001000050157824 */ /* 0x040fe200078e00ff */
[----:B------:R-:W-:Y:S01]  /*13870*/  LOP3.LUT R62, R69, 0xffff0000, RZ, 0xc0, !PT ;  /* 0xffff0000453e7812 */ /* 0x000fe200078ec0ff */
[----:B------:R-:W-:Y:S01]  /*13880*/  IMAD.U32 R81, R71, 0x10000, RZ ;  /* 0x0001000047517824 */ /* 0x000fe200078e00ff */
[----:B------:R-:W-:-:S02]  /*13890*/  LOP3.LUT R80, R80, 0xffff0000, RZ, 0xc0, !PT ;  /* 0xffff000050507812 */ /* 0x000fc400078ec0ff */
[----:B------:R-:W-:Y:S01]  /*138a0*/  LOP3.LUT R67, R67, 0xffff0000, RZ, 0xc0, !PT ;  /* 0xffff000043437812 */ /* 0x000fe200078ec0ff */
        /* <DEDUP_REMOVED lines=10> */
[----:B------:R-:W-:Y:S01]  /*13950*/  LOP3.LUT R56, R57, 0xffff0000, RZ, 0xc0, !PT ;  /* 0xffff000039387812 */ /* 0x000fe200078ec0ff */
[----:B------:R-:W-:Y:S01]  /*13960*/  IMAD.U32 R76, R58, 0x10000, RZ ;  /* 0x000100003a4c7824 */ /* 0x000fe200078e00ff */
[----:B------:R-:W-:Y:S02]  /*13970*/  LOP3.LUT R57, R79, 0xffff0000, RZ, 0xc0, !PT ;  /* 0xffff00004f397812 */ /* 0x000fe400078ec0ff */
[----:B------:R-:W-:Y:S01]  /*13980*/  F2FP.BF16.F32.PACK_AB R60, R81, R60 ;  /* 0x0000003c513c723e */ /* 0x000fe200000010ff */
[C---:B------:R-:W-:Y:S02]  /*13990*/  FMUL.FTZ R69, R56.reuse, R62 ;  /* 0x0000003e38457220 */ /* 0x040fe40000410000 */
[-C--:B------:R-:W-:Y:S02]  /*139a0*/  FMUL.FTZ R56, R56, R57.reuse ;  /* 0x0000003938387220 */ /* 0x080fe40000410000 */
[----:B------:R-:W-:Y:S01]  /*139b0*/  FFMA.FTZ R57, R65, R57, -R69 ;  /* 0x0000003941397223 */ /* 0x000fe20000010845 */
[----:B------:R-:W-:-:S02]  /*139c0*/  IMAD.U32 R69, R70, 0x10000, RZ ;  /* 0x0001000046457824 */ /* 0x000fc400078e00ff */
[----:B------:R-:W-:Y:S01]  /*139d0*/  FFMA.FTZ R62, R65, R62, R56 ;  /* 0x0000003e413e7223 */ /* 0x000fe20000010038 */
[----:B------:R-:W-:Y:S01]  /*139e0*/  PRMT R56, R117, 0x5410, R63 ;  /* 0x0000541075387816 */ /* 0x000fe2000000003f */
[----:B------:R-:W-:Y:S01]  /*139f0*/  IMAD.U32 R63, R66, 0x10000, RZ ;  /* 0x00010000423f7824 */ /* 0x000fe200078e00ff */
[----:B------:R-:W-:Y:S02]  /*13a00*/  LOP3.LUT R70, R70, 0xffff0000, RZ, 0xc0, !PT ;  /* 0xffff000046467812 */ /* 0x000fe400078ec0ff */
        /* <DEDUP_REMOVED lines=26> */
.L_x_2851:
[----:B------:R-:W-:Y:S05]  /*13bb0*/  BSYNC B1 ;  /* 0x0000000000017941 */ /* 0x000fea0003800000 */
.L_x_2850:
[----:B-1----:R-:W-:Y:S01]  /*13bc0*/  VIADD R3, R225, 0x20 ;  /* 0x00000020e1037836 */ /* 0x002fe20000000000 */
[----:B------:R-:W-:Y:S04]  /*13bd0*/  BSSY B1, `(.L_x_2854) ;  /* 0x00000e2000017945 */ /* 0x000fe80003800000 */
[----:B------:R-:W-:-:S13]  /*13be0*/  ISETP.GE.AND P0, PT, R3, R0, PT ;  /* 0x000000000300720c */ /* 0x000fda0003f06270 */
[----:B------:R-:W-:Y:S05]  /*13bf0*/  @P0 BRA `(.L_x_2855) ;  /* 0x0000000c007c0947 */ /* 0x000fea0003800000 */
[----:B--2---:R1:W5:Y:S01]  /*13c00*/  LDL R76, [R1+0x64] ;  /* 0x00006400014c7983 */ /* 0x0043620000100800 */
[----:B------:R-:W2:Y:S01]  /*13c10*/  LDC R3, c[0x0][0x3f4] ;  /* 0x0000fd00ff037b82 */ /* 0x000ea20000000800 */
        /* <DEDUP_REMOVED lines=11> */
[----:B0-----:R-:W2:Y:S04]  /*13cd0*/  LDL R20, [R1+0x8c] ;  /* 0x00008c0001147983 */ /* 0x001ea80000100800 */
[----:B------:R-:W3:Y:S01]  /*13ce0*/  LDL R79, [R1+0x1c4] ;  /* 0x0001c400014f7983 */ /* 0x000ee20000100800 */
[--C-:B------:R-:W-:Y:S02]  /*13cf0*/  SHF.R.U64 R40, R40, 0x10, R41.reuse ;  /* 0x0000001028287819 */ /* 0x100fe40000001229 */
[----:B------:R-:W-:-:S04]  /*13d00*/  SHF.R.U32.HI R41, RZ, 0x10, R41 ;  /* 0x00000010ff297819 */ /* 0x000fc80000011629 */
[----:B------:R-:W-:Y:S02]  /*13d10*/  PRMT R41, R116, 0x5432, R41 ;  /* 0x0000543274297816 */ /* 0x000fe40000000029 */
[----:B--2---:R-:W-:-:S04]  /*13d20*/  LEA.HI R20, R3, R20, RZ, 0x1d ;  /* 0x0000001403147211 */ /* 0x004fc800078fe8ff */
[----:B------:R-:W-:Y:S01]  /*13d30*/  SHF.R.S32.HI R21, RZ, 0x1f, R20 ;  /* 0x0000001fff157819 */ /* 0x000fe20000011414 */
[----:B------:R-:W-:Y:S01]  /*13d40*/  IMAD.SHL.U32 R56, R20, 0x8, RZ ;  /* 0x0000000814387824 */ /* 0x000fe200078e00ff */
[----:B---3--:R-:W0:Y:S02]  /*13d50*/  LDS.128 R60, [R79] ;  /* 0x000000004f3c7984 */ /* 0x008e240000000c00 */
[----:B------:R-:W-:Y:S02]  /*13d60*/  LEA.HI R21, R21, R20, RZ, 0x3 ;  /* 0x0000001415157211 */ /* 0x000fe400078f18ff */
[----:B------:R-:W-:-:S03]  /*13d70*/  LOP3.LUT R56, R78, 0x38, R56, 0xf8, !PT ;  /* 0x000000384e387812 */ /* 0x000fc600078ef838 */
[----:B------:R-:W-:Y:S01]  /*13d80*/  IMAD.SHL.U32 R21, R21, 0x400, RZ ;  /* 0x0000040015157824 */ /* 0x000fe200078e00ff */
[----:B------:R-:W-:-:S04]  /*13d90*/  LOP3.LUT R56, R56, R77, RZ, 0x3c, !PT ;  /* 0x0000004d38387212 */ /* 0x000fc800078e3cff */
[----:B------:R-:W-:-:S04]  /*13da0*/  LOP3.LUT R21, R21, 0x7fffe000, RZ, 0xc0, !PT ;  /* 0x7fffe00015157812 */ /* 0x000fc800078ec0ff */
[----:B-----5:R-:W-:Y:S02]  /*13db0*/  IADD3 R20, R56, R21, R76 ;  /* 0x0000001538147210 */ /* 0x020fe40007ffe04c */
[----:B------:R-:W-:Y:S02]  /*13dc0*/  SHF.R.U64 R21, R48, 0x10, R49 ;  /* 0x0000001030157819 */ /* 0x000fe40000001231 */
[----:B------:R-:W-:Y:S01]  /*13dd0*/  SHF.R.U64 R48, R50, 0x10, R51 ;  /* 0x0000001032307819 */ /* 0x000fe20000001233 */
[----:B------:R-:W-:Y:S01]  /*13de0*/  IMAD R20, R20, 0x2, R23 ;  /* 0x0000000214147824 */ /* 0x000fe200078e0217 */
[----:B------:R-:W-:Y:S02]  /*13df0*/  SHF.R.U32.HI R50, RZ, 0x10, R51 ;  /* 0x00000010ff327819 */ /* 0x000fe40000011633 */
[----:B------:R-:W-:Y:S02]  /*13e00*/  PRMT R51, R116, 0x5410, R40 ;  /* 0x0000541074337816 */ /* 0x000fe40000000028 */
[----:B------:R-:W1:Y:S01]  /*13e10*/  LDS.128 R56, [R20+0x14400] ;  /* 0x0144000014387984 */ /* 0x000e620000000c00 */
[----:B------:R-:W-:-:S02]  /*13e20*/  PRMT R21, R114, 0x5410, R21 ;  /* 0x0000541072157816 */ /* 0x000fc40000000015 */
[----:B------:R-:W-:Y:S01]  /*13e30*/  IMAD.U32 R64, R51, 0x10000, RZ ;  /* 0x0001000033407824 */ /* 0x000fe200078e00ff */
[----:B------:R-:W-:Y:S02]  /*13e40*/  SHF.R.U32.HI R49, RZ, 0x10, R49 ;  /* 0x00000010ff317819 */ /* 0x000fe40000011631 */
[----:B------:R-:W-:Y:S01]  /*13e50*/  IMAD.U32 R65, R21, 0x10000, RZ ;  /* 0x0001000015417824 */ /* 0x000fe200078e00ff */
[--C-:B------:R-:W-:Y:S02]  /*13e60*/  SHF.R.U64 R40, R42, 0x10, R43.reuse ;  /* 0x000000102a287819 */ /* 0x100fe4000000122b */
[----:B------:R-:W-:Y:S02]  /*13e70*/  SHF.R.U32.HI R42, RZ, 0x10, R43 ;  /* 0x00000010ff2a7819 */ /* 0x000fe4000001162b */
[----:B------:R-:W-:Y:S02]  /*13e80*/  PRMT R49, R114, 0x5432, R49 ;  /* 0x0000543272317816 */ /* 0x000fe40000000031 */
[----:B------:R-:W-:Y:S01]  /*13e90*/  PRMT R68, R115, 0x5432, R42 ;  /* 0x0000543273447816 */ /* 0x000fe2000000002a */
[----:B0-----:R-:W-:Y:S01]  /*13ea0*/  IMAD.U32 R67, R60, 0x10000, RZ ;  /* 0x000100003c437824 */ /* 0x001fe200078e00ff */
[----:B------:R-:W-:Y:S01]  /*13eb0*/  PRMT R50, R113, 0x5432, R50 ;  /* 0x0000543271327816 */ /* 0x000fe20000000032 */
[----:B------:R-:W-:Y:S01]  /*13ec0*/  IMAD.U32 R42, R61, 0x10000, RZ ;  /* 0x000100003d2a7824 */ /* 0x000fe200078e00ff */
[----:B------:R-:W-:-:S02]  /*13ed0*/  LOP3.LUT R51, R51, 0xffff0000, RZ, 0xc0, !PT ;  /* 0xffff000033337812 */ /* 0x000fc400078ec0ff */
[----:B------:R-:W-:Y:S02]  /*13ee0*/  LOP3.LUT R60, R60, 0xffff0000, RZ, 0xc0, !PT ;  /* 0xffff00003c3c7812 */ /* 0x000fe400078ec0ff */
[----:B------:R-:W-:Y:S02]  /*13ef0*/  LOP3.LUT R21, R21, 0xffff0000, RZ, 0xc0, !PT ;  /* 0xffff000015157812 */ /* 0x000fe400078ec0ff */
[----:B------:R-:W-:Y:S02]  /*13f00*/  LOP3.LUT R61, R61, 0xffff0000, RZ, 0xc0, !PT ;  /* 0xffff00003d3d7812 */ /* 0x000fe400078ec0ff */
[----:B------:R-:W-:Y:S02]  /*13f10*/  PRMT R40, R115, 0x5410, R40 ;  /* 0x0000541073287816 */ /* 0x000fe40000000028 */
[----:B------:R-:W-:Y:S01]  /*13f20*/  PRMT R48, R113, 0x5410, R48 ;  /* 0x0000541071307816 */ /* 0x000fe20000000030 */
[C---:B-1----:R-:W-:Y:S01]  /*13f30*/  IMAD.U32 R66, R56.reuse, 0x10000, RZ ;  /* 0x0001000038427824 */ /* 0x042fe200078e00ff */
[----:B------:R-:W-:Y:S01]  /*13f40*/  LOP3.LUT R56, R56, 0xffff0000, RZ, 0xc0, !PT ;  /* 0xffff000038387812 */ /* 0x000fe200078ec0ff */
[C---:B------:R-:W-:Y:S01]  /*13f50*/  IMAD.U32 R70, R59.reuse, 0x10000, RZ ;  /* 0x000100003b467824 */ /* 0x040fe200078e00ff */
[----:B------:R-:W-:Y:S01]  /*13f60*/  LOP3.LUT R59, R59, 0xffff0000, RZ, 0xc0, !PT ;  /* 0xffff00003b3b7812 */ /* 0x000fe200078ec0ff */
        /* <DEDUP_REMOVED lines=10> */
[C---:B------:R-:W-:Y:S02]  /*14010*/  FMUL.FTZ R69, R65.reuse, R64 ;  /* 0x0000004041457220 */ /* 0x040fe40000410000 */
[----:B------:R-:W-:-:S02]  /*14020*/  FMUL.FTZ R65, R65, R67 ;  /* 0x0000004341417220 */ /* 0x000fc40000410000 */
[----:B------:R-:W-:Y:S01]  /*14030*/  FFMA.FTZ R67, R42, R67, -R69 ;  /* 0x000000432a437223 */ /* 0x000fe20000010845 */
[----:B------:R-:W-:Y:S02]  /*14040*/  IMAD.U32 R69, R68, 0x10000, RZ ;  /* 0x0001000044457824 */ /* 0x000fe400078e00ff */
[----:B------:R-:W-:Y:S01]  /*14050*/  FFMA.FTZ R42, R42, R64, R65 ;  /* 0x000000402a2a7223 */ /* 0x000fe20000010041 */
[----:B------:R-:W-:Y:S01]  /*14060*/  IMAD.U32 R65, R50, 0x10000, RZ ;  /* 0x0001000032417824 */ /* 0x000fe200078e00ff */
[----:B------:R-:W-:Y:S01]  /*14070*/  LOP3.LUT R68, R68, 0xffff0000, RZ, 0xc0, !PT ;  /* 0xffff000044447812 */ /* 0x000fe200078ec0ff */
[----:B------:R-:W-:Y:S02]  /*14080*/  IMAD.U32 R64, R63, 0x10000, RZ ;  /* 0x000100003f407824 */ /* 0x000fe400078e00ff */
[C---:B------:R-:W-:Y:S01]  /*14090*/  FMUL.FTZ R71, R70.reuse, R69 ;  /* 0x0000004546477220 */ /* 0x040fe20000410000 */
[----:B------:R-:W-:-:S03]  /*140a0*/  FMUL.FTZ R70, R70, R65 ;  /* 0x0000004146467220 */ /* 0x000fc60000410000 */
[C---:B------:R-:W-:Y:S01]  /*140b0*/  FFMA.FTZ R65, R64.reuse, R65, -R71 ;  /* 0x0000004140417223 */ /* 0x040fe20000010847 */
[----:B------:R-:W-:Y:S01]  /*140c0*/  FFMA.FTZ R64, R64, R69, R70 ;  /* 0x0000004540407223 */ /* 0x000fe20000010046 */
[C---:B------:R-:W-:Y:S01]  /*140d0*/  FMUL.FTZ R69, R56.reuse, R51 ;  /* 0x0000003338457220 */ /* 0x040fe20000410000 */
[----:B------:R-:W-:-:S03]  /*140e0*/  FMUL.FTZ R56, R56, R21 ;  /* 0x0000001538387220 */ /* 0x000fc60000410000 */
[C---:B------:R-:W-:Y:S01]  /*140f0*/  FFMA.FTZ R69, R60.reuse, R21, -R69 ;  /* 0x000000153c457223 */ /* 0x040fe20000010845 */
[C---:B------:R-:W-:Y:S01]  /*14100*/  FMUL.FTZ R21, R57.reuse, R41 ;  /* 0x0000002939157220 */ /* 0x040fe20000410000 */
[----:B------:R-:W-:Y:S01]  /*14110*/  FMUL.FTZ R57, R57, R49 ;  /* 0x0000003139397220 */ /* 0x000fe20000410000 */
[----:B------:R-:W-:Y:S01]  /*14120*/  FFMA.FTZ R56, R60, R51, R56 ;  /* 0x000000333c387223 */ /* 0x000fe20000010038 */
[----:B------:R-:W-:Y:S02]  /*14130*/  IMAD.U32 R60, R62, 0x10000, RZ ;  /* 0x000100003e3c7824 */ /* 0x000fe400078e00ff */
[C---:B------:R-:W-:Y:S01]  /*14140*/  FFMA.FTZ R21, R61.reuse, R49, -R21 ;  /* 0x000000313d157223 */ /* 0x040fe20000010815 */
[----:B------:R-:W-:Y:S01]  /*14150*/  FFMA.FTZ R49, R61, R41, R57 ;  /* 0x000000293d317223 */ /* 0x000fe20000010039 */
[----:B------:R-:W-:Y:S01]  /*14160*/  IMAD.U32 R61, R40, 0x10000, RZ ;  /* 0x00010000283d7824 */ /* 0x000fe200078e00ff */
[----:B------:R-:W-:Y:S01]  /*14170*/  LOP3.LUT R57, R62, 0xffff0000, RZ, 0xc0, !PT ;  /* 0xffff00003e397812 */ /* 0x000fe200078ec0ff */
        /* <DEDUP_REMOVED lines=9> */
[----:B------:R-:W-:Y:S01]  /*14210*/  LOP3.LUT R51, R50, 0xffff0000, RZ, 0xc0, !PT ;  /* 0xffff000032337812 */ /* 0x000fe200078ec0ff */
        /* <DEDUP_REMOVED lines=19> */
.L_x_2857:
[----:B------:R-:W-:Y:S05]  /*14350*/  BSYNC B2 ;  /* 0x0000000000027941 */ /* 0x000fea0003800000 */
.L_x_2856:
[----:B------:R-:W-:Y:S05]  /*14360*/  @P1 BRA `(.L_x_2855) ;  /* 0x0000000400a01947 */ /* 0x000fea0003800000 */
[----:B01----:R-:W2:Y:S04]  /*14370*/  LDL R20, [R1+0x138] ;  /* 0x0001380001147983 */ /* 0x003ea80000100800 */
[----:B------:R-:W3:Y:S01]  /*14380*/  LDL R68, [R1+0x1c0] ;  /* 0x0001c00001447983 */ /* 0x000ee20000100800 */
[----:B------:R-:W-:-:S04]  /*14390*/  SHF.R.U64 R44, R44, 0x10, R45 ;  /* 0x000000102c2c7819 */ /* 0x000fc8000000122d */
[----:B------:R-:W-:-:S05]  /*143a0*/  PRMT R44, R112, 0x5410, R44 ;  /* 0x00005410702c7816 */ /* 0x000fca000000002c */
[C---:B------:R-:W-:Y:S01]  /*143b0*/  IMAD.U32 R63, R44.reuse, 0x10000, RZ ;  /* 0x000100002c3f7824 */ /* 0x040fe200078e00ff */
[----:B------:R-:W-:Y:S02]  /*143c0*/  LOP3.LUT R44, R44, 0xffff0000, RZ, 0xc0, !PT ;  /* 0xffff00002c2c7812 */ /* 0x000fe400078ec0ff */
[----:B--2---:R-:W-:-:S04]  /*143d0*/  LEA.HI R3, R3, R20, RZ, 0x1d ;  /* 0x0000001403037211 */ /* 0x004fc800078fe8ff */
[----:B------:R-:W-:Y:S01]  /*143e0*/  SHF.R.S32.HI R20, RZ, 0x1f, R3 ;  /* 0x0000001fff147819 */ /* 0x000fe20000011403 */
[----:B------:R-:W-:Y:S01]  /*143f0*/  IMAD.SHL.U32 R21, R3, 0x8, RZ ;  /* 0x0000000803157824 */ /* 0x000fe200078e00ff */
[----:B---3--:R-:W0:Y:S02]  /*14400*/  LDS.128 R40, [R68] ;  /* 0x0000000044287984 */ /* 0x008e240000000c00 */
[----:B------:R-:W-:Y:S02]  /*14410*/  LEA.HI R20, R20, R3, RZ, 0x3 ;  /* 0x0000000314147211 */ /* 0x000fe400078f18ff */
[----:B------:R-:W-:-:S03]  /*14420*/  LOP3.LUT R21, R78, 0x38, R21, 0xf8, !PT ;  /* 0x000000384e157812 */ /* 0x000fc600078ef815 */
[----:B------:R-:W-:Y:S01]  /*14430*/  IMAD.SHL.U32 R20, R20, 0x400, RZ ;  /* 0x0000040014147824 */ /* 0x000fe200078e00ff */
[----:B------:R-:W-:Y:S02]  /*14440*/  LOP3.LUT R3, R21, R77, RZ, 0x3c, !PT ;  /* 0x0000004d15037212 */ /* 0x000fe400078e3cff */
[--C-:B------:R-:W-:Y:S02]  /*14450*/  SHF.R.U64 R21, R54, 0x10, R55.reuse ;  /* 0x0000001036157819 */ /* 0x100fe40000001237 */
[----:B------:R-:W-:Y:S02]  /*14460*/  LOP3.LUT R20, R20, 0x7fffe000, RZ, 0xc0, !PT ;  /* 0x7fffe00014147812 */ /* 0x000fe400078ec0ff */
[----:B------:R-:W-:Y:S02]  /*14470*/  SHF.R.U32.HI R54, RZ, 0x10, R55 ;  /* 0x00000010ff367819 */ /* 0x000fe40000011637 */
[----:B-----5:R-:W-:Y:S02]  /*14480*/  IADD3 R3, R3, R20, R76 ;  /* 0x0000001403037210 */ /* 0x020fe40007ffe04c */
[----:B------:R-:W-:-:S02]  /*14490*/  SHF.R.U64 R20, R52, 0x10, R53 ;  /* 0x0000001034147819 */ /* 0x000fc40000001235 */
[----:B------:R-:W-:Y:S01]  /*144a0*/  SHF.R.U32.HI R52, RZ, 0x10, R53 ;  /* 0x00000010ff347819 */ /* 0x000fe20000011635 */
[----:B------:R-:W-:Y:S01]  /*144b0*/  IMAD R3, R3, 0x2, R23 ;  /* 0x0000000203037824 */ /* 0x000fe200078e0217 */
[----:B------:R-:W-:Y:S02]  /*144c0*/  PRMT R20, R110, 0x5410, R20 ;  /* 0x000054106e147816 */ /* 0x000fe40000000014 */
[----:B------:R-:W-:Y:S02]  /*144d0*/  SHF.R.U32.HI R53, RZ, 0x10, R45 ;  /* 0x00000010ff357819 */ /* 0x000fe4000001162d */
[----:B------:R-:W1:Y:S01]  /*144e0*/  LDS.128 R48, [R3+0x14400] ;  /* 0x0144000003307984 */ /* 0x000e620000000c00 */
[--C-:B------:R-:W-:Y:S01]  /*144f0*/  SHF.R.U64 R45, R46, 0x10, R47.reuse ;  /* 0x000000102e2d7819 */ /* 0x100fe2000000122f */
[----:B------:R-:W-:Y:S01]  /*14500*/  IMAD.U32 R64, R20, 0x10000, RZ ;  /* 0x0001000014407824 */ /* 0x000fe200078e00ff */
[----:B------:R-:W-:Y:S02]  /*14510*/  SHF.R.U32.HI R46, RZ, 0x10, R47 ;  /* 0x00000010ff2e7819 */ /* 0x000fe4000001162f */
[----:B------:R-:W-:-:S02]  /*14520*/  PRMT R53, R112, 0x5432, R53 ;  /* 0x0000543270357816 */ /* 0x000fc40000000035 */
[----:B------:R-:W-:Y:S02]  /*14530*/  PRMT R52, R110, 0x5432, R52 ;  /* 0x000054326e347816 */ /* 0x000fe40000000034 */
[----:B------:R-:W-:Y:S01]  /*14540*/  PRMT R46, R111, 0x5432, R46 ;  /* 0x000054326f2e7816 */ /* 0x000fe2000000002e */
[----:B------:R-:W-:Y:S01]  /*14550*/  IMAD.U32 R65, R53, 0x10000, RZ ;  /* 0x0001000035417824 */ /* 0x000fe200078e00ff */
[----:B------:R-:W-:Y:S01]  /*14560*/  PRMT R54, R109, 0x5432, R54 ;  /* 0x000054326d367816 */ /* 0x000fe20000000036 */
[----:B------:R-:W-:Y:S01]  /*14570*/  IMAD.U32 R67, R52, 0x10000, RZ ;  /* 0x0001000034437824 */ /* 0x000fe200078e00ff */
[----:B------:R-:W-:Y:S01]  /*14580*/  LOP3.LUT R20, R20, 0xffff0000, RZ, 0xc0, !PT ;  /* 0xffff000014147812 */ /* 0x000fe200078ec0ff */
[C---:B0-----:R-:W-:Y:S01]  /*14590*/  IMAD.U32 R55, R41.reuse, 0x10000, RZ ;  /* 0x0001000029377824 */ /* 0x041fe200078e00ff */
[----:B------:R-:W-:Y:S01]  /*145a0*/  LOP3.LUT R57, R41, 0xffff0000, RZ, 0xc0, !PT ;  /* 0xffff000029397812 */ /* 0x000fe200078ec0ff */
[C---:B------:R-:W-:Y:S01]  /*145b0*/  IMAD.U32 R56, R42.reuse, 0x10000, RZ ;  /* 0x000100002a387824 */ /* 0x040fe200078e00ff */
[----:B------:R-:W-:Y:S01]  /*145c0*/  LOP3.LUT R41, R42, 0xffff0000, RZ, 0xc0, !PT ;  /* 0xffff00002a297812 */ /* 0x000fe200078ec0ff */
[----:B------:R-:W-:Y:S01]  /*145d0*/  IMAD.U32 R47, R40, 0x10000, RZ ;  /* 0x00010000282f7824 */ /* 0x000fe200078e00ff */
[----:B------:R-:W-:Y:S01]  /*145e0*/  PRMT R45, R111, 0x5410, R45 ;  /* 0x000054106f2d7816 */ /* 0x000fe2000000002d */
[----:B------:R-:W-:Y:S01]  /*145f0*/  IMAD.U32 R66, R46, 0x10000, RZ ;  /* 0x000100002e427824 */ /* 0x000fe200078e00ff */
[----:B------:R-:W-:Y:S01]  /*14600*/  LOP3.LUT R40, R40, 0xffff0000, RZ, 0xc0, !PT ;  /* 0xffff000028287812 */ /* 0x000fe200078ec0ff */
[----:B------:R-:W-:Y:S01]  /*14610*/  IMAD.U32 R58, R43, 0x10000, RZ ;  /* 0x000100002b3a7824 */ /* 0x000fe200078e00ff */
[----:B------:R-:W-:-:S02]  /*14620*/  PRMT R21, R109, 0x5410, R21 ;  /* 0x000054106d157816 */ /* 0x000fc40000000015 */
[----:B------:R-:W-:Y:S02]  /*14630*/  LOP3.LUT R53, R53, 0xffff0000, RZ, 0xc0, !PT ;  /* 0xffff000035357812 */ /* 0x000fe400078ec0ff */
        /* <DEDUP_REMOVED lines=15> */
[C---:B------:R-:W-:Y:S01]  /*14730*/  FMUL.FTZ R50, R59.reuse, R65 ;  /* 0x000000413b327220 */ /* 0x040fe20000410000 */
[----:B------:R-:W-:Y:S01]  /*14740*/  FMUL.FTZ R59, R59, R67 ;  /* 0x000000433b3b7220 */ /* 0x000fe20000410000 */
[C---:B------:R-:W-:Y:S01]  /*14750*/  FMUL.FTZ R63, R62.reuse, R66 ;  /* 0x000000423e3f7220 */ /* 0x040fe20000410000 */
[----:B------:R-:W-:Y:S01]  /*14760*/  FMUL.FTZ R62, R62, R47 ;  /* 0x0000002f3e3e7220 */ /* 0x000fe20000410000 */
[C---:B------:R-:W-:Y:S01]  /*14770*/  FFMA.FTZ R50, R55.reuse, R67, -R50 ;  /* 0x0000004337327223 */ /* 0x040fe20000010832 */
[----:B------:R-:W-:Y:S01]  /*14780*/  FFMA.FTZ R59, R55, R65, R59 ;  /* 0x00000041373b7223 */ /* 0x000fe2000001003b */
[----:B------:R-:W-:Y:S01]  /*14790*/  FFMA.FTZ R63, R58, R47, -R63 ;  /* 0x0000002f3a3f7223 */ /* 0x000fe2000001083f */
[----:B------:R-:W-:Y:S01]  /*147a0*/  FMUL.FTZ R55, R42, R44 ;  /* 0x0000002c2a377220 */ /* 0x000fe20000410000 */
[----:B------:R-:W-:Y:S01]  /*147b0*/  FFMA.FTZ R47, R58, R66, R62 ;  /* 0x000000423a2f7223 */ /* 0x000fe2000001003e */
[----:B------:R-:W-:Y:S01]  /*147c0*/  FMUL.FTZ R42, R42, R20 ;  /* 0x000000142a2a7220 */ /* 0x000fe20000410000 */
[----:B------:R-:W-:-:S02]  /*147d0*/  IMAD.U32 R58, R45, 0x10000, RZ ;  /* 0x000100002d3a7824 */ /* 0x000fc400078e00ff */
[C---:B------:R-:W-:Y:S01]  /*147e0*/  FFMA.FTZ R55, R40.reuse, R20, -R55 ;  /* 0x0000001428377223 */ /* 0x040fe20000010837 */
[----:B------:R-:W-:Y:S02]  /*147f0*/  IMAD.U32 R62, R21, 0x10000, RZ ;  /* 0x00010000153e7824 */ /* 0x000fe400078e00ff */
[----:B------:R-:W-:Y:S01]  /*14800*/  FFMA.FTZ R44, R40, R44, R42 ;  /* 0x0000002c282c7223 */ /* 0x000fe2000001002a */
[----:B------:R-:W-:Y:S01]  /*14810*/  FMUL.FTZ R40, R49, R58 ;  /* 0x0000003a31287220 */ /* 0x000fe20000410000 */
[----:B------:R-:W-:Y:S01]  /*14820*/  FMUL.FTZ R20, R61, R53 ;  /* 0x000000353d147220 */ /* 0x000fe20000410000 */
[-C--:B------:R-:W-:Y:S01]  /*14830*/  FMUL.FTZ R49, R49, R62.reuse ;  /* 0x0000003e31317220 */ /* 0x080fe20000410000 */
[----:B------:R-:W-:Y:S01]  /*14840*/  LOP3.LUT R45, R45, 0xffff0000, RZ, 0xc0, !PT ;  /* 0xffff00002d2d7812 */ /* 0x000fe200078ec0ff */
[----:B------:R-:W-:Y:S01]  /*14850*/  FFMA.FTZ R42, R56, R62, -R40 ;  /* 0x0000003e382a7223 */ /* 0x000fe20000010828 */
        /* <DEDUP_REMOVED lines=10> */
[----:B------:R-:W-:Y:S01]  /*14900*/  FFMA.FTZ R21, R41, R21, -R52 ;  /* 0x0000001529157223 */ /* 0x000fe20000010834 */
[----:B------:R-:W-:Y:S01]  /*14910*/  FFMA.FTZ R49, R43, R54, -R49 ;  /* 0x000000362b317223 */ /* 0x000fe20000010831 */
        /* <DEDUP_REMOVED lines=13> */
.L_x_2855:
[----:B------:R-:W-:Y:S05]  /*149f0*/  BSYNC B1 ;  /* 0x0000000000017941 */ /* 0x000fea0003800000 */
.L_x_2854:
[----:B---3--:R-:W-:Y:S01]  /*14a00*/  VIADD R3, R225, 0x40 ;  /* 0x00000040e1037836 */ /* 0x008fe20000000000 */
[----:B------:R-:W-:Y:S04]  /*14a10*/  BSSY B1, `(.L_x_2858) ;  /* 0x00000ec000017945 */ /* 0x000fe80003800000 */
[----:B------:R-:W-:-:S13]  /*14a20*/  ISETP.GE.AND P0, PT, R3, R0, PT ;  /* 0x000000000300720c */ /* 0x000fda0003f06270 */
[----:B------:R-:W-:Y:S05]  /*14a30*/  @P0 BRA `(.L_x_2859) ;  /* 0x0000000c00a40947 */ /* 0x000fea0003800000 */
[----:B------:R3:W5:Y:S01]  /*14a40*/  LDL R61, [R1+0x60] ;  /* 0x00006000013d7983 */ /* 0x0007620000100800 */
[----:B------:R-:W4:Y:S01]  /*14a50*/  LDC R3, c[0x0][0x3f4] ;  /* 0x0000fd00ff037b82 */ /* 0x000f220000000800 */
        /* <DEDUP_REMOVED lines=8> */
[-C--:B----4-:R-:W-:Y:S02]  /*14ae0*/  ISETP.GE.AND P0, PT, R16, R3.reuse, PT ;  /* 0x000000031000720c */ /* 0x090fe40003f06270 */
[----:B------:R-:W-:-:S11]  /*14af0*/  ISETP.GE.AND P1, PT, R214, R3, PT ;  /* 0x00000003d600720c */ /* 0x000fd60003f26270 */
[----:B---3--:R-:W-:Y:S05]  /*14b00*/  @P0 BRA `(.L_x_2861) ;  /* 0x0000000400a00947 */ /* 0x008fea0003800000 */
[----:B01----:R-:W3:Y:S04]  /*14b10*/  LDL R20, [R1+0x8c] ;  /* 0x00008c0001147983 */ /* 0x003ee80000100800 */
[----:B------:R-:W4:Y:S01]  /*14b20*/  LDL R64, [R1+0x1bc] ;  /* 0x0001bc0001407983 */ /* 0x000f220000100800 */
[----:B------:R-:W-:-:S04]  /*14b30*/  SHF.R.U64 R24, R24, 0x10, R25 ;  /* 0x0000001018187819 */ /* 0x000fc80000001219 */
[----:B------:R-:W-:-:S05]  /*14b40*/  PRMT R24, R108, 0x5410, R24 ;  /* 0x000054106c187816 */ /* 0x000fca0000000018 */
[C---:B------:R-:W-:Y:S01]  /*14b50*/  IMAD.U32 R56, R24.reuse, 0x10000, RZ ;  /* 0x0001000018387824 */ /* 0x040fe200078e00ff */
[----:B------:R-:W-:Y:S02]  /*14b60*/  LOP3.LUT R24, R24, 0xffff0000, RZ, 0xc0, !PT ;  /* 0xffff000018187812 */ /* 0x000fe400078ec0ff */
[----:B---3--:R-:W-:-:S04]  /*14b70*/  LEA.HI R20, R3, R20, RZ, 0x1d ;  /* 0x0000001403147211 */ /* 0x008fc800078fe8ff */
[----:B------:R-:W-:Y:S01]  /*14b80*/  SHF.R.S32.HI R41, RZ, 0x1f, R20 ;  /* 0x0000001fff297819 */ /* 0x000fe20000011414 */
[----:B------:R-:W-:-:S03]  /*14b90*/  IMAD.SHL.U32 R21, R20, 0x8, RZ ;  /* 0x0000000814157824 */ /* 0x000fc600078e00ff */
[----:B------:R-:W-:Y:S02]  /*14ba0*/  LEA.HI R41, R41, R20, RZ, 0x3 ;  /* 0x0000001429297211 */ /* 0x000fe400078f18ff */
[----:B------:R-:W-:Y:S02]  /*14bb0*/  LOP3.LUT R20, R63, 0x38, R21, 0xf8, !PT ;  /* 0x000000383f147812 */ /* 0x000fe400078ef815 */
[----:B------:R-:W-:Y:S01]  /*14bc0*/  SHF.R.U64 R21, R32, 0x10, R33 ;  /* 0x0000001020157819 */ /* 0x000fe20000001221 */
[----:B------:R-:W-:Y:S01]  /*14bd0*/  IMAD.SHL.U32 R41, R41, 0x400, RZ ;  /* 0x0000040029297824 */ /* 0x000fe200078e00ff */
[----:B------:R-:W-:Y:S02]  /*14be0*/  LOP3.LUT R20, R20, R62, RZ, 0x3c, !PT ;  /* 0x0000003e14147212 */ /* 0x000fe400078e3cff */
[----:B------:R-:W-:Y:S02]  /*14bf0*/  SHF.R.U64 R32, R34, 0x10, R35 ;  /* 0x0000001022207819 */ /* 0x000fe40000001223 */
[----:B------:R-:W-:-:S02]  /*14c00*/  LOP3.LUT R41, R41, 0x7fffe000, RZ, 0xc0, !PT ;  /* 0x7fffe00029297812 */ /* 0x000fc400078ec0ff */
[----:B------:R-:W-:Y:S02]  /*14c10*/  PRMT R21, R106, 0x5410, R21 ;  /* 0x000054106a157816 */ /* 0x000fe40000000015 */
[----:B-----5:R-:W-:Y:S02]  /*14c20*/  IADD3 R20, R20, R41, R61 ;  /* 0x0000002914147210 */ /* 0x020fe40007ffe03d */
[----:B----4-:R-:W0:Y:S01]  /*14c30*/  LDS.128 R40, [R64] ;  /* 0x0000000040287984 */ /* 0x010e220000000c00 */
[----:B------:R-:W-:Y:S01]  /*14c40*/  SHF.R.U32.HI R34, RZ, 0x10, R35 ;  /* 0x00000010ff227819 */ /* 0x000fe20000011623 */
[----:B------:R-:W-:Y:S01]  /*14c50*/  IMAD.U32 R57, R21, 0x10000, RZ ;  /* 0x0001000015397824 */ /* 0x000fe200078e00ff */
[----:B------:R-:W-:Y:S01]  /*14c60*/  SHF.R.U32.HI R35, RZ, 0x10, R25 ;  /* 0x00000010ff237819 */ /* 0x000fe20000011619 */
[----:B------:R-:W-:Y:S01]  /*14c70*/  IMAD R20, R20, 0x2, R23 ;  /* 0x0000000214147824 */ /* 0x000fe200078e0217 */
[--C-:B------:R-:W-:Y:S02]  /*14c80*/  SHF.R.U64 R25, R26, 0x10, R27.reuse ;  /* 0x000000101a197819 */ /* 0x100fe4000000121b */
[----:B------:R-:W-:-:S02]  /*14c90*/  SHF.R.U32.HI R26, RZ, 0x10, R27 ;  /* 0x00000010ff1a7819 */ /* 0x000fc4000001161b */
[----:B------:R-:W1:Y:S01]  /*14ca0*/  LDS.128 R44, [R20+0x14400] ;  /* 0x01440000142c7984 */ /* 0x000e620000000c00 */
[----:B------:R-:W-:Y:S02]  /*14cb0*/  SHF.R.U32.HI R33, RZ, 0x10, R33 ;  /* 0x00000010ff217819 */ /* 0x000fe40000011621 */
[----:B------:R-:W-:Y:S02]  /*14cc0*/  PRMT R26, R107, 0x5432, R26 ;  /* 0x000054326b1a7816 */ /* 0x000fe4000000001a */
[----:B------:R-:W-:Y:S02]  /*14cd0*/  PRMT R34, R105, 0x5432, R34 ;  /* 0x0000543269227816 */ /* 0x000fe40000000022 */
[----:B------:R-:W-:Y:S01]  /*14ce0*/  PRMT R35, R108, 0x5432, R35 ;  /* 0x000054326c237816 */ /* 0x000fe20000000023 */
[----:B------:R-:W-:Y:S01]  /*14cf0*/  IMAD.U32 R59, R26, 0x10000, RZ ;  /* 0x000100001a3b7824 */ /* 0x000fe200078e00ff */
[----:B------:R-:W-:Y:S02]  /*14d00*/  PRMT R33, R106, 0x5432, R33 ;  /* 0x000054326a217816 */ /* 0x000fe40000000021 */
[----:B------:R-:W-:Y:S01]  /*14d10*/  LOP3.LUT R21, R21, 0xffff0000, RZ, 0xc0, !PT ;  /* 0xffff000015157812 */ /* 0x000fe200078ec0ff */
[----:B------:R-:W-:Y:S01]  /*14d20*/  IMAD.U32 R58, R35, 0x10000, RZ ;  /* 0x00010000233a7824 */ /* 0x000fe200078e00ff */
[----:B------:R-:W-:Y:S01]  /*14d30*/  PRMT R25, R107, 0x5410, R25 ;  /* 0x000054106b197816 */ /* 0x000fe20000000019 */
[----:B------:R-:W-:Y:S01]  /*14d40*/  IMAD.U32 R60, R33, 0x10000, RZ ;  /* 0x00010000213c7824 */ /* 0x000fe200078e00ff */
[----:B------:R-:W-:-:S02]  /*14d50*/  LOP3.LUT R35, R35, 0xffff0000, RZ, 0xc0, !PT ;  /* 0xffff000023237812 */ /* 0x000fc400078ec0ff */
[----:B------:R-:W-:Y:S02]  /*14d60*/  LOP3.LUT R33, R33, 0xffff0000, RZ, 0xc0, !PT ;  /* 0xffff000021217812 */ /* 0x000fe400078ec0ff */
[----:B------:R-:W-:Y:S02]  /*14d70*/  PRMT R32, R105, 0x5410, R32 ;  /* 0x0000541069207816 */ /* 0x000fe40000000020 */
        /* <DEDUP_REMOVED lines=30> */
[C---:B------:R-:W-:Y:S01]  /*14f60*/  FMUL.FTZ R59, R42.reuse, R24 ;  /* 0x000000182a3b7220 */ /* 0x040fe20000410000 */
[-C--:B------:R-:W-:Y:S01]  /*14f70*/  FMUL.FTZ R51, R42, R21.reuse ;  /* 0x000000152a337220 */ /* 0x080fe20000410000 */
[C---:B------:R-:W-:Y:S01]  /*14f80*/  IMAD.U32 R48, R25.reuse, 0x10000, RZ ;  /* 0x0001000019307824 */ /* 0x040fe200078e00ff */
[----:B------:R-:W-:Y:S01]  /*14f90*/  LOP3.LUT R25, R25, 0xffff0000, RZ, 0xc0, !PT ;  /* 0xffff000019197812 */ /* 0x000fe200078ec0ff */
[----:B------:R-:W-:Y:S01]  /*14fa0*/  FFMA.FTZ R42, R40, R21, -R59 ;  /* 0x00000015282a7223 */ /* 0x000fe2000001083b */
[C---:B------:R-:W-:Y:S01]  /*14fb0*/  FMUL.FTZ R21, R54.reuse, R35 ;  /* 0x0000002336157220 */ /* 0x040fe20000410000 */
[----:B------:R-:W-:Y:S01]  /*14fc0*/  FMUL.FTZ R54, R54, R33 ;  /* 0x0000002136367220 */ /* 0x000fe20000410000 */
[----:B------:R-:W-:-:S02]  /*14fd0*/  IMAD.U32 R56, R32, 0x10000, RZ ;  /* 0x0001000020387824 */ /* 0x000fc400078e00ff */
[----:B------:R-:W-:Y:S01]  /*14fe0*/  FFMA.FTZ R40, R40, R24, R51 ;  /* 0x0000001828287223 */ /* 0x000fe20000010033 */
[C---:B------:R-:W-:Y:S01]  /*14ff0*/  FMUL.FTZ R24, R45.reuse, R48 ;  /* 0x000000302d187220 */ /* 0x040fe20000410000 */
[C---:B------:R-:W-:Y:S01]  /*15000*/  FFMA.FTZ R33, R50.reuse, R33, -R21 ;  /* 0x0000002132217223 */ /* 0x040fe20000010815 */
[----:B------:R-:W-:Y:S01]  /*15010*/  FFMA.FTZ R35, R50, R35, R54 ;  /* 0x0000002332237223 */ /* 0x000fe20000010036 */
[-C--:B------:R-:W-:Y:S01]  /*15020*/  FMUL.FTZ R50, R45, R56.reuse ;  /* 0x000000382d327220 */ /* 0x080fe20000410000 */
[C---:B------:R-:W-:Y:S01]  /*15030*/  FFMA.FTZ R56, R49.reuse, R56, -R24 ;  /* 0x0000003831387223 */ /* 0x040fe20000010818 */
[----:B------:R-:W-:Y:S02]  /*15040*/  LOP3.LUT R32, R32, 0xffff0000, RZ, 0xc0, !PT ;  /* 0xffff000020207812 */ /* 0x000fe400078ec0ff */
        /* <DEDUP_REMOVED lines=20> */
.L_x_2861:
[----:B------:R-:W-:Y:S05]  /*15190*/  BSYNC B2 ;  /* 0x0000000000027941 */ /* 0x000fea0003800000 */
.L_x_2860:
[----:B------:R-:W-:Y:S05]  /*151a0*/  @P1 BRA `(.L_x_2859) ;  /* 0x0000000400c81947 */ /* 0x000fea0003800000 */
[----:B------:R-:W4:Y:S04]  /*151b0*/  LDL R21, [R1+0x128] ;  /* 0x0001280001157983 */ /* 0x000f280000100800 */
[----:B01-3--:R-:W3:Y:S01]  /*151c0*/  LDL R20, [R1+0x138] ;  /* 0x0001380001147983 */ /* 0x00bee20000100800 */
[----:B------:R-:W-:Y:S02]  /*151d0*/  SHF.R.U64 R41, R36, 0x10, R37 ;  /* 0x0000001024297819 */ /* 0x000fe40000001225 */
[----:B------:R-:W-:Y:S02]  /*151e0*/  SHF.R.U64 R40, R38, 0x10, R39 ;  /* 0x0000001026287819 */ /* 0x000fe40000001227 */
[----:B------:R-:W-:Y:S02]  /*151f0*/  SHF.R.U64 R36, R30, 0x10, R31 ;  /* 0x000000101e247819 */ /* 0x000fe4000000121f */
[----:B------:R-:W-:-:S02]  /*15200*/  SHF.R.U32.HI R38, RZ, 0x10, R39 ;  /* 0x00000010ff267819 */ /* 0x000fc40000011627 */
[----:B------:R-:W-:Y:S02]  /*15210*/  SHF.R.U32.HI R30, RZ, 0x10, R31 ;  /* 0x00000010ff1e7819 */ /* 0x000fe4000001161f */
[----:B----4-:R-:W-:Y:S02]  /*15220*/  R2UR UR4, R21 ;  /* 0x00000000150472ca */ /* 0x010fe400000e0000 */
[----:B------:R-:W-:Y:S02]  /*15230*/  SHF.R.S32.HI R21, RZ, 0x1f, R214 ;  /* 0x0000001fff157819 */ /* 0x000fe400000114d6 */
[----:B---3--:R-:W-:Y:S02]  /*15240*/  LEA.HI R3, R3, R20, RZ, 0x1d ;  /* 0x0000001403037211 */ /* 0x008fe400078fe8ff */
[CC--:B------:R-:W-:Y:S02]  /*15250*/  LEA.HI R24, R21.reuse, R214.reuse, RZ, 0x6 ;  /* 0x000000d615187211 */ /* 0x0c0fe400078f30ff */
[----:B------:R-:W-:-:S02]  /*15260*/  LEA.HI R21, R21, R214, RZ, 0x3 ;  /* 0x000000d615157211 */ /* 0x000fc400078f18ff */
[----:B------:R-:W-:Y:S02]  /*15270*/  SHF.R.S32.HI R20, RZ, 0x1f, R3 ;  /* 0x0000001fff147819 */ /* 0x000fe40000011403 */
[----:B------:R-:W-:Y:S02]  /*15280*/  LOP3.LUT R21, R63, 0x38, R21, 0xf8, !PT ;  /* 0x000000383f157812 */ /* 0x000fe400078ef815 */
[----:B------:R-:W-:Y:S01]  /*15290*/  LEA.HI R20, R20, R3, RZ, 0x3 ;  /* 0x0000000314147211 */ /* 0x000fe200078f18ff */
[----:B------:R-:W-:Y:S01]  /*152a0*/  IMAD.SHL.U32 R3, R3, 0x8, RZ ;  /* 0x0000000803037824 */ /* 0x000fe200078e00ff */
[----:B------:R-:W-:-:S03]  /*152b0*/  LOP3.LUT R25, R21, R62, RZ, 0x3c, !PT ;  /* 0x0000003e15197212 */ /* 0x000fc600078e3cff */
[----:B------:R-:W-:Y:S01]  /*152c0*/  IMAD.SHL.U32 R21, R20, 0x400, RZ ;  /* 0x0000040014157824 */ /* 0x000fe200078e00ff */
[----:B------:R-:W-:Y:S01]  /*152d0*/  LOP3.LUT R3, R63, 0x38, R3, 0xf8, !PT ;  /* 0x000000383f037812 */ /* 0x000fe200078ef803 */
[----:B------:R-:W-:-:S03]  /*152e0*/  IMAD.SHL.U32 R24, R24, 0x80, RZ ;  /* 0x0000008018187824 */ /* 0x000fc600078e00ff */
[----:B------:R-:W-:Y:S02]  /*152f0*/  LOP3.LUT R20, R3, R62, RZ, 0x3c, !PT ;  /* 0x0000003e03147212 */ /* 0x000fe400078e3cff */
[----:B------:R-:W-:Y:S02]  /*15300*/  LOP3.LUT R21, R21, 0x7fffe000, RZ, 0xc0, !PT ;  /* 0x7fffe00015157812 */ /* 0x000fe400078ec0ff */
[----:B------:R-:W-:Y:S02]  /*15310*/  LOP3.LUT R24, R24, 0xffffe000, RZ, 0xc0, !PT ;  /* 0xffffe00018187812 */ /* 0x000fe400078ec0ff */
[--C-:B-----5:R-:W-:Y:S02]  /*15320*/  IADD3 R20, R20, R21, R61.reuse ;  /* 0x0000001514147210 */ /* 0x120fe40007ffe03d */
[----:B------:R-:W-:-:S03]  /*15330*/  IADD3 R24, R25, R24, R61 ;  /* 0x0000001819187210 */ /* 0x000fc60007ffe03d */
[----:B------:R-:W-:Y:S01]  /*15340*/  IMAD R20, R20, 0x2, R23 ;  /* 0x0000000214147824 */ /* 0x000fe200078e0217 */
[----:B------:R-:W-:-:S04]  /*15350*/  LEA R3, R24, UR4, 0x1 ;  /* 0x0000000418037c11 */ /* 0x000fc8000f8e08ff */
[----:B------:R-:W0:Y:S04]  /*15360*/  LDS.128 R32, [R20+0x14400] ;  /* 0x0144000014207984 */ /* 0x000e280000000c00 */
[----:B------:R-:W1:Y:S01]  /*15370*/  LDS.128 R24, [R3] ;  /* 0x0000000003187984 */ /* 0x000e620000000c00 */
[----:B------:R-:W-:Y:S02]  /*15380*/  SHF.R.U32.HI R21, RZ, 0x10, R37 ;  /* 0x00000010ff157819 */ /* 0x000fe40000011625 */
[--C-:B------:R-:W-:Y:S02]  /*15390*/  SHF.R.U64 R37, R28, 0x10, R29.reuse ;  /* 0x000000101c257819 */ /* 0x100fe4000000121d */
[----:B------:R-:W-:Y:S02]  /*153a0*/  SHF.R.U32.HI R29, RZ, 0x10, R29 ;  /* 0x00000010ff1d7819 */ /* 0x000fe4000001161d */
[----:B------:R-:W-:-:S02]  /*153b0*/  PRMT R37, R104, 0x5410, R37 ;  /* 0x0000541068257816 */ /* 0x000fc40000000025 */
[----:B------:R-:W-:Y:S02]  /*153c0*/  PRMT R28, R102, 0x5410, R41 ;  /* 0x00005410661c7816 */ /* 0x000fe40000000029 */
[----:B------:R-:W-:Y:S01]  /*153d0*/  PRMT R104, R104, 0x5432, R29 ;  /* 0x0000543268687816 */ /* 0x000fe2000000001d */
[----:B------:R-:W-:Y:S01]  /*153e0*/  IMAD.U32 R45, R37, 0x10000, RZ ;  /* 0x00010000252d7824 */ /* 0x000fe200078e00ff */
[----:B------:R-:W-:Y:S01]  /*153f0*/  PRMT R102, R102, 0x5432, R21 ;  /* 0x0000543266667816 */ /* 0x000fe20000000015 */
[----:B------:R-:W-:Y:S01]  /*15400*/  IMAD.U32 R44, R28, 0x10000, RZ ;  /* 0x000100001c2c7824 */ /* 0x000fe200078e00ff */
[----:B------:R-:W-:Y:S02]  /*15410*/  PRMT R21, R101, 0x5410, R40 ;  /* 0x0000541065157816 */ /* 0x000fe40000000028 */
[----:B------:R-:W-:Y:S02]  /*15420*/  PRMT R29, R103, 0x5410, R36 ;  /* 0x00005410671d7816 */ /* 0x000fe40000000024 */
[----:B------:R-:W-:-:S02]  /*15430*/  PRMT R101, R101, 0x5432, R38 ;  /* 0x0000543265657816 */ /* 0x000fc40000000026 */
[----:B------:R-:W-:Y:S01]  /*15440*/  PRMT R103, R103, 0x5432, R30 ;  /* 0x0000543267677816 */ /* 0x000fe2000000001e */
[----:B------:R-:W-:Y:S02]  /*15450*/  IMAD.U32 R46, R104, 0x10000, RZ ;  /* 0x00010000682e7824 */ /* 0x000fe400078e00ff */
[C---:B0-----:R-:W-:Y:S01]  /*15460*/  IMAD.U32 R39, R32.reuse, 0x10000, RZ ;  /* 0x0001000020277824 */ /* 0x041fe200078e00ff */
[----:B------:R-:W-:Y:S01]  /*15470*/  LOP3.LUT R36, R32, 0xffff0000, RZ, 0xc0, !PT ;  /* 0xffff000020247812 */ /* 0x000fe200078ec0ff */
[----:B------:R-:W-:Y:S02]  /*15480*/  IMAD.U32 R42, R33, 0x10000, RZ ;  /* 0x00010000212a7824 */ /* 0x000fe400078e00ff */
[C---:B-1----:R-:W-:Y:S01]  /*15490*/  IMAD.U32 R38, R24.reuse, 0x10000, RZ ;  /* 0x0001000018267824 */ /* 0x042fe200078e00ff */
[----:B------:R-:W-:Y:S01]  /*154a0*/  LOP3.LUT R30, R24, 0xffff0000, RZ, 0xc0, !PT ;  /* 0xffff0000181e7812 */ /* 0x000fe200078ec0ff */
[C---:B------:R-:W-:Y:S01]  /*154b0*/  IMAD.U32 R41, R25.reuse, 0x10000, RZ ;  /* 0x0001000019297824 */ /* 0x040fe200078e00ff */
[----:B------:R-:W-:Y:S01]  /*154c0*/  LOP3.LUT R31, R25, 0xffff0000, RZ, 0xc0, !PT ;  /* 0xffff0000191f7812 */ /* 0x000fe200078ec0ff */
[C---:B------:R-:W-:Y:S01]  /*154d0*/  IMAD.U32 R25, R26.reuse, 0x10000, RZ ;  /* 0x000100001a197824 */ /* 0x040fe200078e00ff */
[----:B------:R-:W-:Y:S01]  /*154e0*/  LOP3.LUT R24, R26, 0xffff0000, RZ, 0xc0, !PT ;  /* 0xffff00001a187812 */ /* 0x000fe200078ec0ff */
[----:B------:R-:W-:Y:S01]  /*154f0*/  FMUL.FTZ R47, R39, R45 ;  /* 0x0000002d272f7220 */ /* 0x000fe20000410000 */
[C---:B------:R-:W-:Y:S01]  /*15500*/  IMAD.U32 R40, R27.reuse, 0x10000, RZ ;  /* 0x000100001b287824 */ /* 0x040fe200078e00ff */
[----:B------:R-:W-:Y:S01]  /*15510*/  LOP3.LUT R26, R27, 0xffff0000, RZ, 0xc0, !PT ;  /* 0xffff00001b1a7812 */ /* 0x000fe200078ec0ff */
[C---:B------:R-:W-:Y:S01]  /*15520*/  IMAD.U32 R32, R34.reuse, 0x10000, RZ ;  /* 0x0001000022207824 */ /* 0x040fe200078e00ff */
[----:B------:R-:W-:Y:S01]  /*15530*/  LOP3.LUT R27, R34, 0xffff0000, RZ, 0xc0, !PT ;  /* 0xffff0000221b7812 */ /* 0x000fe200078ec0ff */
[----:B------:R-:W-:Y:S01]  /*15540*/  FMUL.FTZ R49, R39, R44 ;  /* 0x0000002c27317220 */ /* 0x000fe20000410000 */
[C---:B------:R-:W-:Y:S01]  /*15550*/  IMAD.U32 R43, R35.reuse, 0x10000, RZ ;  /* 0x00010000232b7824 */ /* 0x040fe200078e00ff */
[----:B------:R-:W-:Y:S01]  /*15560*/  LOP3.LUT R34, R35, 0xffff0000, RZ, 0xc0, !PT ;  /* 0xffff000023227812 */ /* 0x000fe200078ec0ff */
[----:B------:R-:W-:-:S02]  /*15570*/  IMAD.U32 R39, R102, 0x10000, RZ ;  /* 0x0001000066277824 */ /* 0x000fc400078e00ff */
[----:B------:R-:W-:Y:S01]  /*15580*/  FFMA.FTZ R35, R38, R44, -R47 ;  /* 0x0000002c26237223 */ /* 0x000fe2000001082f */
[C---:B------:R-:W-:Y:S01]  /*15590*/  FMUL.FTZ R48, R42.reuse, R46 ;  /* 0x0000002e2a307220 */ /* 0x040fe20000410000 */
[----:B------:R-:W-:Y:S02]  /*155a0*/  IMAD.U32 R47, R103, 0x10000, RZ ;  /* 0x00010000672f7824 */ /* 0x000fe400078e00ff */
[----:B------:R-:W-:Y:S02]  /*155b0*/  IMAD.U32 R44, R101, 0x10000, RZ ;  /* 0x00010000652c7824 */ /* 0x000fe400078e00ff */
[----:B------:R-:W-:Y:S01]  /*155c0*/  FMUL.FTZ R42, R42, R39 ;  /* 0x000000272a2a7220 */ /* 0x000fe20000410000 */
[----:B------:R-:W-:Y:S01]  /*155d0*/  FFMA.FTZ R38, R38, R45, R49 ;  /* 0x0000002d26267223 */ /* 0x000fe20000010031 */
[----:B------:R-:W-:Y:S01]  /*155e0*/  FFMA.FTZ R39, R41, R39, -R48 ;  /* 0x0000002729277223 */ /* 0x000fe20000010830 */
[C---:B------:R-:W-:Y:S01]  /*155f0*/  FMUL.FTZ R49, R43.reuse, R47 ;  /* 0x0000002f2b317220 */ /* 0x040fe20000410000 */
[----:B------:R-:W-:Y:S01]  /*15600*/  FMUL.FTZ R48, R43, R44 ;  /* 0x0000002c2b307220 */ /* 0x000fe20000410000 */
[----:B------:R-:W-:-:S02]  /*15610*/  LOP3.LUT R45, R37, 0xffff0000, RZ, 0xc0, !PT ;  /* 0xffff0000252d7812 */ /* 0x000fc400078ec0ff */
[----:B------:R-:W-:Y:S01]  /*15620*/  LOP3.LUT R43, R28, 0xffff0000, RZ, 0xc0, !PT ;  /* 0xffff00001c2b7812 */ /* 0x000fe200078ec0ff */
[C---:B------:R-:W-:Y:S01]  /*15630*/  FFMA.FTZ R37, R40.reuse, R44, -R49 ;  /* 0x0000002c28257223 */ /* 0x040fe20000010831 */
[----:B------:R-:W-:Y:S01]  /*15640*/  FFMA.FTZ R40, R40, R47, R48 ;  /* 0x0000002f28287223 */ /* 0x000fe20000010030 */
[----:B------:R-:W-:Y:S01]  /*15650*/  FFMA.FTZ R41, R41, R46, R42 ;  /* 0x0000002e29297223 */ /* 0x000fe2000001002a */
[C---:B------:R-:W-:Y:S01]  /*15660*/  FMUL.FTZ R47, R36.reuse, R45 ;  /* 0x0000002d242f7220 */ /* 0x040fe20000410000 */
[-C--:B------:R-:W-:Y:S01]  /*15670*/  FMUL.FTZ R49, R36, R43.reuse ;  /* 0x0000002b24317220 */ /* 0x080fe20000410000 */
[----:B------:R-:W-:Y:S01]  /*15680*/  IMAD.U32 R42, R29, 0x10000, RZ ;  /* 0x000100001d2a7824 */ /* 0x000fe200078e00ff */
[----:B------:R-:W-:Y:S01]  /*15690*/  LOP3.LUT R33, R33, 0xffff0000, RZ, 0xc0, !PT ;  /* 0xffff000021217812 */ /* 0x000fe200078ec0ff */
[----:B------:R-:W-:Y:S01]  /*156a0*/  IMAD.U32 R36, R21, 0x10000, RZ ;  /* 0x0001000015247824 */ /* 0x000fe200078e00ff */
[----:B------:R-:W-:Y:S01]  /*156b0*/  LOP3.LUT R104, R104, 0xffff0000, RZ, 0xc0, !PT ;  /* 0xffff000068687812 */ /* 0x000fe200078ec0ff */
[----:B------:R-:W-:Y:S01]  /*156c0*/  FFMA.FTZ R28, R30, R43, -R47 ;  /* 0x0000002b1e1c7223 */ /* 0x000fe2000001082f */
[----:B------:R-:W-:Y:S01]  /*156d0*/  LOP3.LUT R102, R102, 0xffff0000, RZ, 0xc0, !PT ;  /* 0xffff000066667812 */ /* 0x000fe200078ec0ff */
[----:B------:R-:W-:Y:S01]  /*156e0*/  FFMA.FTZ R49, R30, R45, R49 ;  /* 0x0000002d1e317223 */ /* 0x000fe20000010031 */
[C---:B------:R-:W-:Y:S01]  /*156f0*/  FMUL.FTZ R30, R32.reuse, R42 ;  /* 0x0000002a201e7220 */ /* 0x040fe20000410000 */
[----:B------:R-:W-:Y:S01]  /*15700*/  FMUL.FTZ R32, R32, R36 ;  /* 0x0000002420207220 */ /* 0x000fe20000410000 */
[----:B------:R-:W-:Y:S01]  /*15710*/  LOP3.LUT R29, R29, 0xffff0000, RZ, 0xc0, !PT ;  /* 0xffff00001d1d7812 */ /* 0x000fe200078ec0ff */
[----:B------:R-:W-:Y:S01]  /*15720*/  FMUL.FTZ R44, R33, R104 ;  /* 0x00000068212c7220 */ /* 0x000fe20000410000 */
[----:B------:R-:W-:Y:S01]  /*15730*/  LOP3.LUT R21, R21, 0xffff0000, RZ, 0xc0, !PT ;  /* 0xffff000015157812 */ /* 0x000fe200078ec0ff */
[----:B------:R-:W-:Y:S01]  /*15740*/  FMUL.FTZ R33, R33, R102 ;  /* 0x0000006621217220 */ /* 0x000fe20000410000 */
[----:B------:R-:W-:Y:S01]  /*15750*/  LOP3.LUT R103, R103, 0xffff0000, RZ, 0xc0, !PT ;  /* 0xffff000067677812 */ /* 0x000fe200078ec0ff */
[----:B------:R-:W-:Y:S01]  /*15760*/  FFMA.FTZ R30, R25, R36, -R30 ;  /* 0x00000024191e7223 */ /* 0x000fe2000001081e */
[----:B------:R-:W-:Y:S01]  /*15770*/  LOP3.LUT R101, R101, 0xffff0000, RZ, 0xc0, !PT ;  /* 0xffff000065657812 */ /* 0x000fe200078ec0ff */
[----:B------:R-:W-:Y:S01]  /*15780*/  FFMA.FTZ R32, R25, R42, R32 ;  /* 0x0000002a19207223 */ /* 0x000fe20000010020 */
[----:B------:R-:W-:Y:S01]  /*15790*/  FMUL.FTZ R25, R27, R29 ;  /* 0x0000001d1b197220 */ /* 0x000fe20000410000 */
[C---:B------:R-:W-:Y:S01]  /*157a0*/  FFMA.FTZ R44, R31.reuse, R102, -R44 ;  /* 0x000000661f2c7223 */ /* 0x040fe2000001082c */
[----:B------:R-:W-:Y:S01]  /*157b0*/  FFMA.FTZ R104, R31, R104, R33 ;  /* 0x000000681f687223 */ /* 0x000fe20000010021 */
[----:B------:R-:W-:Y:S01]  /*157c0*/  FMUL.FTZ R36, R27, R21 ;  /* 0x000000151b247220 */ /* 0x000fe20000410000 */
[C---:B------:R-:W-:Y:S01]  /*157d0*/  FMUL.FTZ R31, R34.reuse, R103 ;  /* 0x00000067221f7220 */ /* 0x040fe20000410000 */
[----:B------:R-:W-:Y:S01]  /*157e0*/  FMUL.FTZ R42, R34, R101 ;  /* 0x00000065222a7220 */ /* 0x000fe20000410000 */
[C---:B------:R-:W-:Y:S01]  /*157f0*/  FFMA.FTZ R21, R24.reuse, R21, -R25 ;  /* 0x0000001518157223 */ /* 0x040fe20000010819 */
[----:B------:R-:W-:Y:S01]  /*15800*/  FFMA.FTZ R27, R24, R29, R36 ;  /* 0x0000001d181b7223 */ /* 0x000fe20000010024 */
[C---:B------:R-:W-:Y:S01]  /*15810*/  FFMA.FTZ R34, R26.reuse, R101, -R31 ;  /* 0x000000651a227223 */ /* 0x040fe2000001081f */
[----:B------:R-:W-:-:S02]  /*15820*/  FFMA.FTZ R31, R26, R103, R42 ;  /* 0x000000671a1f7223 */ /* 0x000fc4000001002a */
        /* <DEDUP_REMOVED lines=8> */
[----:B------:R4:W-:Y:S04]  /*158b0*/  STS.128 [R3], R24 ;  /* 0x0000001803007388 */ /* 0x0009e80000000c00 */
[----:B------:R4:W-:Y:S02]  /*158c0*/  STS.128 [R20+0x14400], R28 ;  /* 0x0144001c14007388 */ /* 0x0009e40000000c00 */
.L_x_2859:
[----:B------:R-:W-:Y:S05]  /*158d0*/  BSYNC B1 ;  /* 0x0000000000017941 */ /* 0x000fea0003800000 */
.L_x_2858:
[----:B----4-:R-:W-:-:S05]  /*158e0*/  VIADD R3, R225, 0x60 ;  /* 0x00000060e1037836 */ /* 0x010fca0000000000 */
[----:B------:R-:W-:-:S13]  /*158f0*/  ISETP.GE.AND P0, PT, R3, R0, PT ;  /* 0x000000000300720c */ /* 0x000fda0003f06270 */
[----:B------:R-:W-:Y:S05]  /*15900*/  @P0 BRA `(.L_x_2829) ;  /* 0x0000000c00c80947 */ /* 0x000fea0003800000 */
[----:B------:R4:W5:Y:S01]  /*15910*/  LDL R45, [R1+0x128] ;  /* 0x00012800012d7983 */ /* 0x0009620000100800 */
[----:B------:R-:W0:Y:S01]  /*15920*/  LDC R21, c[0x0][0x3f4] ;  /* 0x0000fd00ff157b82 */ /* 0x000e220000000800 */
[----:B------:R-:W-:Y:S01]  /*15930*/  BSSY B1, `(.L_x_2862) ;  /* 0x0000076000017945 */ /* 0x000fe20003800000 */
[-C--:B0-----:R-:W-:Y:S02]  /*15940*/  ISETP.GE.AND P0, PT, R16, R21.reuse, PT ;  /* 0x000000151000720c */ /* 0x081fe40003f06270 */
[----:B------:R-:W-:-:S11]  /*15950*/  ISETP.GE.AND P1, PT, R214, R21, PT ;  /* 0x00000015d600720c */ /* 0x000fd60003f26270 */
[----:B----4-:R-:W-:Y:S05]  /*15960*/  @P0 BRA `(.L_x_2863) ;  /* 0x0000000400c80947 */ /* 0x010fea0003800000 */
[----:B---3--:R-:W3:Y:S01]  /*15970*/  LDL R24, [R1+0x8c] ;  /* 0x00008c0001187983 */ /* 0x008ee20000100800 */
[----:B-1----:R-:W-:Y:S02]  /*15980*/  SHF.R.S32.HI R20, RZ, 0x1f, R3 ;  /* 0x0000001fff147819 */ /* 0x002fe40000011403 */
[----:B-----5:R-:W-:Y:S02]  /*15990*/  R2UR UR4, R45 ;  /* 0x000000002d0472ca */ /* 0x020fe400000e0000 */
[----:B------:R-:W-:Y:S02]  /*159a0*/  LEA.HI R20, R20, R3, RZ, 0x3 ;  /* 0x0000000314147211 */ /* 0x000fe400078f18ff */
[----:B------:R-:W-:Y:S02]  /*159b0*/  SHF.R.U64 R41, R72, 0x10, R73 ;  /* 0x0000001048297819 */ /* 0x000fe40000001249 */
[----:B------:R-:W-:Y:S01]  /*159c0*/  SHF.R.U64 R33, R8, 0x10, R9 ;  /* 0x0000001008217819 */ /* 0x000fe20000001209 */
[----:B------:R-:W-:Y:S01]  /*159d0*/  IMAD.SHL.U32 R20, R20, 0x40, RZ ;  /* 0x0000004014147824 */ /* 0x000fe200078e00ff */
[----:B------:R-:W-:-:S02]  /*159e0*/  SHF.R.U64 R8, R10, 0x10, R11 ;  /* 0x000000100a087819 */ /* 0x000fc4000000120b */
[----:B------:R-:W-:Y:S02]  /*159f0*/  SHF.R.U32.HI R32, RZ, 0x10, R11 ;  /* 0x00000010ff207819 */ /* 0x000fe4000001160b */
[----:B------:R-:W-:Y:S02]  /*15a00*/  PRMT R41, R100, 0x5410, R41 ;  /* 0x0000541064297816 */ /* 0x000fe40000000029 */
[----:B------:R-:W-:Y:S02]  /*15a10*/  PRMT R40, R98, 0x5410, R33 ;  /* 0x0000541062287816 */ /* 0x000fe40000000021 */
[----:B------:R-:W-:Y:S01]  /*15a20*/  PRMT R8, R97, 0x5410, R8 ;  /* 0x0000541061087816 */ /* 0x000fe20000000008 */
[----:B------:R-:W-:Y:S01]  /*15a30*/  IMAD.U32 R44, R41, 0x10000, RZ ;  /* 0x00010000292c7824 */ /* 0x000fe200078e00ff */
[----:B------:R-:W-:Y:S01]  /*15a40*/  PRMT R97, R97, 0x5432, R32 ;  /* 0x0000543261617816 */ /* 0x000fe20000000020 */
[----:B------:R-:W-:Y:S01]  /*15a50*/  IMAD.U32 R42, R40, 0x10000, RZ ;  /* 0x00010000282a7824 */ /* 0x000fe200078e00ff */
[----:B------:R-:W-:-:S02]  /*15a60*/  SHF.R.U32.HI R73, RZ, 0x10, R73 ;  /* 0x00000010ff497819 */ /* 0x000fc40000011649 */
[----:B------:R-:W-:Y:S02]  /*15a70*/  SHF.R.U32.HI R9, RZ, 0x10, R9 ;  /* 0x00000010ff097819 */ /* 0x000fe40000011609 */
[--C-:B------:R-:W-:Y:S02]  /*15a80*/  SHF.R.U64 R10, R74, 0x10, R75.reuse ;  /* 0x000000104a0a7819 */ /* 0x100fe4000000124b */
[----:B------:R-:W-:Y:S02]  /*15a90*/  LOP3.LUT R41, R41, 0xffff0000, RZ, 0xc0, !PT ;  /* 0xffff000029297812 */ /* 0x000fe400078ec0ff */
[----:B------:R-:W-:Y:S02]  /*15aa0*/  SHF.R.U32.HI R74, RZ, 0x10, R75 ;  /* 0x00000010ff4a7819 */ /* 0x000fe4000001164b */
[----:B------:R-:W-:Y:S02]  /*15ab0*/  PRMT R100, R100, 0x5432, R73 ;  /* 0x0000543264647816 */ /* 0x000fe40000000049 */
[----:B------:R-:W-:-:S02]  /*15ac0*/  PRMT R98, R98, 0x5432, R9 ;  /* 0x0000543262627816 */ /* 0x000fc40000000009 */
[C---:B------:R-:W-:Y:S02]  /*15ad0*/  PRMT R11, R99.reuse, 0x5410, R10 ;  /* 0x00005410630b7816 */ /* 0x040fe4000000000a */
[----:B------:R-:W-:Y:S02]  /*15ae0*/  PRMT R99, R99, 0x5432, R74 ;  /* 0x0000543263637816 */ /* 0x000fe4000000004a */
[----:B---3--:R-:W-:Y:S01]  /*15af0*/  LEA.HI R0, R21, R24, RZ, 0x1d ;  /* 0x0000001815007211 */ /* 0x008fe200078fe8ff */
[----:B------:R-:W-:-:S03]  /*15b00*/  IMAD.SHL.U32 R24, R3, 0x40, RZ ;  /* 0x0000004003187824 */ /* 0x000fc600078e00ff */
[----:B------:R-:W-:Y:S02]  /*15b10*/  SHF.R.S32.HI R25, RZ, 0x1f, R0 ;  /* 0x0000001fff197819 */ /* 0x000fe40000011400 */
[----:B------:R-:W-:Y:S02]  /*15b20*/  LOP3.LUT R27, R24, 0x1c0, RZ, 0xc0, !PT ;  /* 0x000001c0181b7812 */ /* 0x000fe400078ec0ff */
[----:B------:R-:W-:Y:S01]  /*15b30*/  LEA.HI R25, R25, R0, RZ, 0x3 ;  /* 0x0000000019197211 */ /* 0x000fe200078f18ff */
[----:B------:R-:W-:Y:S01]  /*15b40*/  IMAD.SHL.U32 R0, R0, 0x8, RZ ;  /* 0x0000000800007824 */ /* 0x000fe200078e00ff */
[----:B------:R-:W-:Y:S02]  /*15b50*/  SHF.R.U32.HI R29, RZ, 0x3, R27 ;  /* 0x00000003ff1d7819 */ /* 0x000fe4000001161b */
[----:B------:R-:W-:Y:S01]  /*15b60*/  LOP3.LUT R24, R20, 0xfffffe00, RZ, 0xc0, !PT ;  /* 0xfffffe0014187812 */ /* 0x000fe200078ec0ff */
[----:B------:R-:W-:Y:S01]  /*15b70*/  IMAD.SHL.U32 R25, R25, 0x400, RZ ;  /* 0x0000040019197824 */ /* 0x000fe200078e00ff */
[----:B------:R-:W-:-:S02]  /*15b80*/  LOP3.LUT R0, R27, 0x38, R0, 0xf8, !PT ;  /* 0x000000381b007812 */ /* 0x000fc400078ef800 */
[----:B------:R-:W-:Y:S02]  /*15b90*/  LOP3.LUT R26, R27, 0x38, R16, 0xf8, !PT ;  /* 0x000000381b1a7812 */ /* 0x000fe400078ef810 */
[----:B------:R-:W-:Y:S02]  /*15ba0*/  LOP3.LUT R20, R0, R29, RZ, 0x3c, !PT ;  /* 0x0000001d00147212 */ /* 0x000fe400078e3cff */
[----:B------:R-:W-:Y:S02]  /*15bb0*/  LOP3.LUT R25, R25, 0x7fffe000, RZ, 0xc0, !PT ;  /* 0x7fffe00019197812 */ /* 0x000fe400078ec0ff */
[----:B------:R-:W-:Y:S02]  /*15bc0*/  LOP3.LUT R26, R24, R26, R29, 0xf6, !PT ;  /* 0x0000001a181a7212 */ /* 0x000fe400078ef61d */
[----:B------:R-:W-:Y:S02]  /*15bd0*/  IADD3 R20, R20, R25, R24 ;  /* 0x0000001914147210 */ /* 0x000fe40007ffe018 */
[----:B------:R-:W-:-:S03]  /*15be0*/  LEA R0, R26, UR4, 0x1 ;  /* 0x000000041a007c11 */ /* 0x000fc6000f8e08ff */
[----:B------:R-:W-:Y:S02]  /*15bf0*/  IMAD R20, R20, 0x2, R23 ;  /* 0x0000000214147824 */ /* 0x000fe400078e0217 */
[----:B------:R-:W0:Y:S04]  /*15c00*/  LDS.128 R24, [R0] ;  /* 0x0000000000187984 */ /* 0x000e280000000c00 */
[----:B------:R-:W1:Y:S01]  /*15c10*/  LDS.128 R28, [R20+0x14400] ;  /* 0x01440000141c7984 */ /* 0x000e620000000c00 */
[C---:B0-----:R-:W-:Y:S01]  /*15c20*/  IMAD.U32 R35, R25.reuse, 0x10000, RZ ;  /* 0x0001000019237824 */ /* 0x041fe200078e00ff */
        /* <DEDUP_REMOVED lines=8> */
[----:B------:R-:W-:Y:S01]  /*15cb0*/  FMUL.FTZ R46, R25, R44 ;  /* 0x0000002c192e7220 */ /* 0x000fe20000410000 */
[----:B------:R-:W-:Y:S01]  /*15cc0*/  LOP3.LUT R30, R31, 0xffff0000, RZ, 0xc0, !PT ;  /* 0xffff00001f1e7812 */ /* 0x000fe200078ec0ff */
[-C--:B------:R-:W-:Y:S01]  /*15cd0*/  FMUL.FTZ R48, R25, R42.reuse ;  /* 0x0000002a19307220 */ /* 0x080fe20000410000 */
[----:B------:R-:W-:Y:S01]  /*15ce0*/  LOP3.LUT R31, R40, 0xffff0000, RZ, 0xc0, !PT ;  /* 0xffff0000281f7812 */ /* 0x000fe200078ec0ff */
[C---:B------:R-:W-:Y:S01]  /*15cf0*/  IMAD.U32 R10, R26.reuse, 0x10000, RZ ;  /* 0x000100001a0a7824 */ /* 0x040fe200078e00ff */
[----:B------:R-:W-:Y:S01]  /*15d00*/  LOP3.LUT R9, R26, 0xffff0000, RZ, 0xc0, !PT ;  /* 0xffff00001a097812 */ /* 0x000fe200078ec0ff */
[----:B------:R-:W-:Y:S01]  /*15d10*/  FMUL.FTZ R43, R28, R41 ;  /* 0x000000291c2b7220 */ /* 0x000fe20000410000 */
[C---:B------:R-:W-:Y:S01]  /*15d20*/  IMAD.U32 R36, R27.reuse, 0x10000, RZ ;  /* 0x000100001b247824 */ /* 0x040fe200078e00ff */
[----:B------:R-:W-:Y:S01]  /*15d30*/  LOP3.LUT R26, R27, 0xffff0000, RZ, 0xc0, !PT ;  /* 0xffff00001b1a7812 */ /* 0x000fe200078ec0ff */
[----:B------:R-:W-:Y:S01]  /*15d40*/  FFMA.FTZ R25, R33, R42, -R46 ;  /* 0x0000002a21197223 */ /* 0x000fe2000001082e */
[----:B------:R-:W-:-:S02]  /*15d50*/  IMAD.U32 R37, R29, 0x10000, RZ ;  /* 0x000100001d257824 */ /* 0x000fc400078e00ff */
[----:B------:R-:W-:Y:S01]  /*15d60*/  FFMA.FTZ R27, R33, R44, R48 ;  /* 0x0000002c211b7223 */ /* 0x000fe20000010030 */
[----:B------:R-:W-:Y:S02]  /*15d70*/  IMAD.U32 R42, R100, 0x10000, RZ ;  /* 0x00010000642a7824 */ /* 0x000fe400078e00ff */
[-C--:B------:R-:W-:Y:S01]  /*15d80*/  FMUL.FTZ R33, R28, R31.reuse ;  /* 0x0000001f1c217220 */ /* 0x080fe20000410000 */
[----:B------:R-:W-:Y:S02]  /*15d90*/  IMAD.U32 R40, R98, 0x10000, RZ ;  /* 0x0001000062287824 */ /* 0x000fe400078e00ff */
[----:B------:R-:W-:Y:S01]  /*15da0*/  FFMA.FTZ R28, R34, R31, -R43 ;  /* 0x0000001f221c7223 */ /* 0x000fe2000001082b */
[----:B------:R-:W-:Y:S02]  /*15db0*/  IMAD.U32 R43, R99, 0x10000, RZ ;  /* 0x00010000632b7824 */ /* 0x000fe400078e00ff */
[----:B------:R-:W-:Y:S01]  /*15dc0*/  FMUL.FTZ R44, R37, R42 ;  /* 0x0000002a252c7220 */ /* 0x000fe20000410000 */
[----:B------:R-:W-:Y:S01]  /*15dd0*/  LOP3.LUT R29, R29, 0xffff0000, RZ, 0xc0, !PT ;  /* 0xffff00001d1d7812 */ /* 0x000fe200078ec0ff */
[----:B------:R-:W-:Y:S01]  /*15de0*/  FMUL.FTZ R37, R37, R40 ;  /* 0x0000002825257220 */ /* 0x000fe20000410000 */
[----:B------:R-:W-:Y:S01]  /*15df0*/  LOP3.LUT R100, R100, 0xffff0000, RZ, 0xc0, !PT ;  /* 0xffff000064647812 */ /* 0x000fe200078ec0ff */
[----:B------:R-:W-:Y:S01]  /*15e00*/  FFMA.FTZ R34, R34, R41, R33 ;  /* 0x0000002922227223 */ /* 0x000fe20000010021 */
[----:B------:R-:W-:Y:S01]  /*15e10*/  LOP3.LUT R98, R98, 0xffff0000, RZ, 0xc0, !PT ;  /* 0xffff000062627812 */ /* 0x000fe200078ec0ff */
[----:B------:R-:W-:-:S02]  /*15e20*/  IMAD.U32 R31, R97, 0x10000, RZ ;  /* 0x00010000611f7824 */ /* 0x000fc400078e00ff */
[----:B------:R-:W-:Y:S01]  /*15e30*/  FMUL.FTZ R33, R39, R43 ;  /* 0x0000002b27217220 */ /* 0x000fe20000410000 */
[C---:B------:R-:W-:Y:S01]  /*15e40*/  FFMA.FTZ R44, R35.reuse, R40, -R44 ;  /* 0x00000028232c7223 */ /* 0x040fe2000001082c */
[----:B------:R-:W-:Y:S01]  /*15e50*/  FFMA.FTZ R37, R35, R42, R37 ;  /* 0x0000002a23257223 */ /* 0x000fe20000010025 */
[----:B------:R-:W-:Y:S01]  /*15e60*/  FMUL.FTZ R35, R29, R100 ;  /* 0x000000641d237220 */ /* 0x000fe20000410000 */
[-C--:B------:R-:W-:Y:S01]  /*15e70*/  FMUL.FTZ R39, R39, R31.reuse ;  /* 0x0000001f27277220 */ /* 0x080fe20000410000 */
[----:B------:R-:W-:Y:S01]  /*15e80*/  FFMA.FTZ R40, R36, R31, -R33 ;  /* 0x0000001f24287223 */ /* 0x000fe20000010821 */
[-C--:B------:R-:W-:Y:S01]  /*15e90*/  FMUL.FTZ R29, R29, R98.reuse ;  /* 0x000000621d1d7220 */ /* 0x080fe20000410000 */
[----:B------:R-:W-:Y:S02]  /*15ea0*/  IMAD.U32 R33, R11, 0x10000, RZ ;  /* 0x000100000b217824 */ /* 0x000fe400078e00ff */
[----:B------:R-:W-:Y:S01]  /*15eb0*/  FFMA.FTZ R35, R32, R98, -R35 ;  /* 0x0000006220237223 */ /* 0x000fe20000010823 */
[----:B------:R-:W-:-:S02]  /*15ec0*/  IMAD.U32 R31, R8, 0x10000, RZ ;  /* 0x00010000081f7824 */ /* 0x000fc400078e00ff */
        /* <DEDUP_REMOVED lines=14> */
[C---:B------:R-:W-:Y:S01]  /*15fb0*/  FFMA.FTZ R30, R9.reuse, R11, R24 ;  /* 0x0000000b091e7223 */ /* 0x040fe20000010018 */
[----:B------:R-:W-:Y:S01]  /*15fc0*/  FFMA.FTZ R10, R9, R8, -R10 ;  /* 0x00000008090a7223 */ /* 0x000fe2000001080a */
        /* <DEDUP_REMOVED lines=9> */
[----:B------:R0:W-:Y:S01]  /*16060*/  STS.128 [R0], R8 ;  /* 0x0000000800007388 */ /* 0x0001e20000000c00 */
[----:B------:R-:W-:-:S05]  /*16070*/  F2FP.BF16.F32.PACK_AB R27, R99, R36 ;  /* 0x00000024631b723e */ /* 0x000fca00000010ff */
[----:B------:R0:W-:Y:S02]  /*16080*/  STS.128 [R20+0x14400], R24 ;  /* 0x0144001814007388 */ /* 0x0001e40000000c00 */
.L_x_2863:
[----:B------:R-:W-:Y:S05]  /*16090*/  BSYNC B1 ;  /* 0x0000000000017941 */ /* 0x000fea0003800000 */
.L_x_2862:
[----:B------:R-:W-:Y:S05]  /*160a0*/  @P1 BRA `(.L_x_2829) ;  /* 0x0000000400e01947 */ /* 0x000fea0003800000 */
[----:B0-----:R-:W4:Y:S01]  /*160b0*/  LDL R9, [R1+0x138] ;  /* 0x0001380001097983 */ /* 0x001f220000100800 */
[----:B------:R-:W-:Y:S01]  /*160c0*/  SHF.R.S32.HI R0, RZ, 0x1f, R3 ;  /* 0x0000001fff007819 */ /* 0x000fe20000011403 */
[----:B------:R-:W-:Y:S01]  /*160d0*/  IMAD.SHL.U32 R8, R3, 0x40, RZ ;  /* 0x0000004003087824 */ /* 0x000fe200078e00ff */
[----:B------:R-:W-:Y:S02]  /*160e0*/  SHF.R.S32.HI R11, RZ, 0x1f, R214 ;  /* 0x0000001fff0b7819 */ /* 0x000fe400000114d6 */
[----:B------:R-:W-:Y:S02]  /*160f0*/  LEA.HI R3, R0, R3, RZ, 0x3 ;  /* 0x0000000300037211 */ /* 0x000fe400078f18ff */
[CC--:B-1-3--:R-:W-:Y:S02]  /*16100*/  LEA.HI R20, R11.reuse, R214.reuse, RZ, 0x6 ;  /* 0x000000d60b147211 */ /* 0x0cafe400078f30ff */
[----:B------:R-:W-:Y:S02]  /*16110*/  LEA.HI R10, R11, R214, RZ, 0x3 ;  /* 0x000000d60b0a7211 */ /* 0x000fe400078f18ff */
[----:B-----5:R-:W-:Y:S01]  /*16120*/  R2UR UR4, R45 ;  /* 0x000000002d0472ca */ /* 0x020fe200000e0000 */
[----:B------:R-:W-:Y:S01]  /*16130*/  IMAD.SHL.U32 R24, R20, 0x80, RZ ;  /* 0x0000008014187824 */ /* 0x000fe200078e00ff */
[----:B------:R-:W-:-:S02]  /*16140*/  SHF.R.U64 R28, R4, 0x10, R5 ;  /* 0x00000010041c7819 */ /* 0x000fc40000001205 */
[----:B------:R-:W-:Y:S02]  /*16150*/  SHF.R.U32.HI R4, RZ, 0x10, R5 ;  /* 0x00000010ff047819 */ /* 0x000fe40000011605 */
[----:B------:R-:W-:Y:S02]  /*16160*/  SHF.R.U64 R5, R14, 0x10, R15 ;  /* 0x000000100e057819 */ /* 0x000fe4000000120f */
[----:B------:R-:W-:Y:S02]  /*16170*/  SHF.R.U64 R29, R6, 0x10, R7 ;  /* 0x00000010061d7819 */ /* 0x000fe40000001207 */
[----:B------:R-:W-:Y:S02]  /*16180*/  SHF.R.U64 R30, R12, 0x10, R13 ;  /* 0x000000100c1e7819 */ /* 0x000fe4000000120d */
[----:B------:R-:W-:Y:S02]  /*16190*/  SHF.R.U32.HI R7, RZ, 0x10, R7 ;  /* 0x00000010ff077819 */ /* 0x000fe40000011607 */
[----:B------:R-:W-:-:S02]  /*161a0*/  SHF.R.U32.HI R12, RZ, 0x10, R13 ;  /* 0x00000010ff0c7819 */ /* 0x000fc4000001160d */
[C---:B------:R-:W-:Y:S02]  /*161b0*/  PRMT R28, R87.reuse, 0x5410, R28 ;  /* 0x00005410571c7816 */ /* 0x040fe4000000001c */
[----:B------:R-:W-:Y:S02]  /*161c0*/  PRMT R87, R87, 0x5432, R4 ;  /* 0x0000543257577816 */ /* 0x000fe40000000004 */
[----:B------:R-:W-:Y:S02]  /*161d0*/  PRMT R32, R88, 0x5410, R5 ;  /* 0x0000541058207816 */ /* 0x000fe40000000005 */
[C---:B------:R-:W-:Y:S02]  /*161e0*/  PRMT R29, R86.reuse, 0x5410, R29 ;  /* 0x00005410561d7816 */ /* 0x040fe4000000001d */
[----:B------:R-:W-:Y:S02]  /*161f0*/  PRMT R30, R89, 0x5410, R30 ;  /* 0x00005410591e7816 */ /* 0x000fe4000000001e */
[----:B------:R-:W-:-:S02]  /*16200*/  PRMT R86, R86, 0x5432, R7 ;  /* 0x0000543256567816 */ /* 0x000fc40000000007 */
[----:B------:R-:W-:Y:S01]  /*16210*/  PRMT R89, R89, 0x5432, R12 ;  /* 0x0000543259597816 */ /* 0x000fe2000000000c */
[C---:B------:R-:W-:Y:S01]  /*16220*/  IMAD.U32 R31, R30.reuse, 0x10000, RZ ;  /* 0x000100001e1f7824 */ /* 0x040fe200078e00ff */
[----:B------:R-:W-:Y:S02]  /*16230*/  SHF.R.U32.HI R15, RZ, 0x10, R15 ;  /* 0x00000010ff0f7819 */ /* 0x000fe4000001160f */
[----:B------:R-:W-:Y:S02]  /*16240*/  LOP3.LUT R30, R30, 0xffff0000, RZ, 0xc0, !PT ;  /* 0xffff00001e1e7812 */ /* 0x000fe400078ec0ff */
[----:B------:R-:W-:Y:S02]  /*16250*/  PRMT R88, R88, 0x5432, R15 ;  /* 0x0000543258587816 */ /* 0x000fe4000000000f */
[----:B----4-:R-:W-:Y:S02]  /*16260*/  LEA.HI R21, R21, R9, RZ, 0x1d ;  /* 0x0000000915157211 */ /* 0x010fe400078fe8ff */
[----:B------:R-:W-:Y:S01]  /*16270*/  LOP3.LUT R9, R8, 0x1c0, RZ, 0xc0, !PT ;  /* 0x000001c008097812 */ /* 0x000fe200078ec0ff */
[----:B------:R-:W-:Y:S01]  /*16280*/  IMAD.SHL.U32 R8, R3, 0x40, RZ ;  /* 0x0000004003087824 */ /* 0x000fe200078e00ff */
[----:B------:R-:W-:-:S02]  /*16290*/  SHF.R.S32.HI R0, RZ, 0x1f, R21 ;  /* 0x0000001fff007819 */ /* 0x000fc40000011415 */
[----:B------:R-:W-:Y:S02]  /*162a0*/  LOP3.LUT R10, R9, 0x38, R10, 0xf8, !PT ;  /* 0x00000038090a7812 */ /* 0x000fe400078ef80a */
[----:B------:R-:W-:Y:S01]  /*162b0*/  LEA.HI R3, R0, R21, RZ, 0x3 ;  /* 0x0000001500037211 */ /* 0x000fe200078f18ff */
[----:B------:R-:W-:Y:S01]  /*162c0*/  IMAD.SHL.U32 R0, R21, 0x8, RZ ;  /* 0x0000000815007824 */ /* 0x000fe200078e00ff */
[----:B------:R-:W-:Y:S02]  /*162d0*/  SHF.R.U32.HI R11, RZ, 0x3, R9 ;  /* 0x00000003ff0b7819 */ /* 0x000fe40000011609 */
[----:B------:R-:W-:Y:S01]  /*162e0*/  LOP3.LUT R20, R8, 0xfffffe00, RZ, 0xc0, !PT ;  /* 0xfffffe0008147812 */ /* 0x000fe200078ec0ff */
[----:B------:R-:W-:Y:S01]  /*162f0*/  IMAD.SHL.U32 R8, R3, 0x400, RZ ;  /* 0x0000040003087824 */ /* 0x000fe200078e00ff */
[----:B------:R-:W-:Y:S02]  /*16300*/  LOP3.LUT R0, R9, 0x38, R0, 0xf8, !PT ;  /* 0x0000003809007812 */ /* 0x000fe400078ef800 */
[----:B------:R-:W-:-:S02]  /*16310*/  LOP3.LUT R21, R24, 0xffffe000, RZ, 0xc0, !PT ;  /* 0xffffe00018157812 */ /* 0x000fc400078ec0ff */
[-C--:B------:R-:W-:Y:S02]  /*16320*/  LOP3.LUT R10, R10, R11.reuse, RZ, 0x3c, !PT ;  /* 0x0000000b0a0a7212 */ /* 0x080fe400078e3cff */
[----:B------:R-:W-:Y:S02]  /*16330*/  LOP3.LUT R3, R0, R11, RZ, 0x3c, !PT ;  /* 0x0000000b00037212 */ /* 0x000fe400078e3cff */
[----:B------:R-:W-:Y:S02]  /*16340*/  LOP3.LUT R8, R8, 0x7fffe000, RZ, 0xc0, !PT ;  /* 0x7fffe00008087812 */ /* 0x000fe400078ec0ff */
[--C-:B------:R-:W-:Y:S02]  /*16350*/  IADD3 R10, R10, R21, R20.reuse ;  /* 0x000000150a0a7210 */ /* 0x100fe40007ffe014 */
        /* <DEDUP_REMOVED lines=20> */
[----:B------:R-:W-:Y:S01]  /*164a0*/  FMUL.FTZ R34, R13, R30 ;  /* 0x0000001e0d227220 */ /* 0x000fe20000410000 */
[-C--:B------:R-:W-:Y:S01]  /*164b0*/  FMUL.FTZ R11, R11, R25.reuse ;  /* 0x000000190b0b7220 */ /* 0x080fe20000410000 */
[----:B------:R-:W-:Y:S01]  /*164c0*/  FFMA.FTZ R33, R4, R25, -R33 ;  /* 0x0000001904217223 */ /* 0x000fe20000010821 */
[----:B------:R-:W-:Y:S01]  /*164d0*/  IMAD.U32 R25, R89, 0x10000, RZ ;  /* 0x0001000059197824 */ /* 0x000fe200078e00ff */
[----:B------:R-:W-:Y:S01]  /*164e0*/  LOP3.LUT R20, R26, 0xffff0000, RZ, 0xc0, !PT ;  /* 0xffff00001a147812 */ /* 0x000fe200078ec0ff */
[----:B------:R-:W-:Y:S01]  /*164f0*/  FFMA.FTZ R31, R4, R31, R11 ;  /* 0x0000001f041f7223 */ /* 0x000fe2000001000b */
[-C--:B------:R-:W-:Y:S01]  /*16500*/  FMUL.FTZ R4, R13, R28.reuse ;  /* 0x0000001c0d047220 */ /* 0x080fe20000410000 */
[----:B------:R-:W-:Y:S02]  /*16510*/  IMAD.U32 R21, R27, 0x10000, RZ ;  /* 0x000100001b157824 */ /* 0x000fe400078e00ff */
[----:B------:R-:W-:Y:S01]  /*16520*/  FFMA.FTZ R34, R5, R28, -R34 ;  /* 0x0000001c05227223 */ /* 0x000fe20000010822 */
[----:B------:R-:W-:Y:S01]  /*16530*/  IMAD.U32 R15, R26, 0x10000, RZ ;  /* 0x000100001a0f7824 */ /* 0x000fe200078e00ff */
[----:B------:R-:W-:Y:S01]  /*16540*/  LOP3.LUT R26, R27, 0xffff0000, RZ, 0xc0, !PT ;  /* 0xffff00001b1a7812 */ /* 0x000fe200078ec0ff */
[----:B------:R-:W-:-:S02]  /*16550*/  IMAD.U32 R11, R87, 0x10000, RZ ;  /* 0x00010000570b7824 */ /* 0x000fc400078e00ff */
[----:B------:R-:W-:Y:S01]  /*16560*/  FMUL.FTZ R27, R14, R25 ;  /* 0x000000190e1b7220 */ /* 0x000fe20000410000 */
[----:B------:R-:W-:Y:S02]  /*16570*/  IMAD.U32 R13, R88, 0x10000, RZ ;  /* 0x00010000580d7824 */ /* 0x000fe400078e00ff */
[----:B------:R-:W-:Y:S01]  /*16580*/  FFMA.FTZ R30, R5, R30, R4 ;  /* 0x0000001e051e7223 */ /* 0x000fe20000010004 */
[----:B------:R-:W-:Y:S02]  /*16590*/  IMAD.U32 R4, R86, 0x10000, RZ ;  /* 0x0001000056047824 */ /* 0x000fe400078e00ff */
[----:B------:R-:W-:Y:S01]  /*165a0*/  FMUL.FTZ R14, R14, R11 ;  /* 0x0000000b0e0e7220 */ /* 0x000fe20000410000 */
[----:B------:R-:W-:Y:S01]  /*165b0*/  FMUL.FTZ R5, R21, R13 ;  /* 0x0000000d15057220 */ /* 0x000fe20000410000 */
[----:B------:R-:W-:Y:S01]  /*165c0*/  LOP3.LUT R89, R89, 0xffff0000, RZ, 0xc0, !PT ;  /* 0xffff000059597812 */ /* 0x000fe200078ec0ff */
[C---:B------:R-:W-:Y:S01]  /*165d0*/  FFMA.FTZ R27, R6.reuse, R11, -R27 ;  /* 0x0000000b061b7223 */ /* 0x040fe2000001081b */
[----:B------:R-:W-:Y:S01]  /*165e0*/  LOP3.LUT R87, R87, 0xffff0000, RZ, 0xc0, !PT ;  /* 0xffff000057577812 */ /* 0x000fe200078ec0ff */
[-C--:B------:R-:W-:Y:S01]  /*165f0*/  FMUL.FTZ R11, R21, R4.reuse ;  /* 0x00000004150b7220 */ /* 0x080fe20000410000 */
[----:B------:R-:W-:Y:S01]  /*16600*/  FFMA.FTZ R14, R6, R25, R14 ;  /* 0x00000019060e7223 */ /* 0x000fe2000001000e */
[----:B------:R-:W-:Y:S01]  /*16610*/  FFMA.FTZ R21, R12, R4, -R5 ;  /* 0x000000040c157223 */ /* 0x000fe20000010805 */
[----:B------:R-:W-:-:S02]  /*16620*/  IMAD.U32 R6, R32, 0x10000, RZ ;  /* 0x0001000020067824 */ /* 0x000fc400078e00ff */
[C---:B------:R-:W-:Y:S01]  /*16630*/  FMUL.FTZ R5, R24.reuse, R89 ;  /* 0x0000005918057220 */ /* 0x040fe20000410000 */
[C---:B------:R-:W-:Y:S02]  /*16640*/  IMAD.U32 R4, R29.reuse, 0x10000, RZ ;  /* 0x000100001d047824 */ /* 0x040fe400078e00ff */
[----:B------:R-:W-:Y:S01]  /*16650*/  FMUL.FTZ R24, R24, R87 ;  /* 0x0000005718187220 */ /* 0x000fe20000410000 */
[----:B------:R-:W-:Y:S01]  /*16660*/  FFMA.FTZ R25, R12, R13, R11 ;  /* 0x0000000d0c197223 */ /* 0x000fe2000001000b */
[----:B------:R-:W-:Y:S01]  /*16670*/  LOP3.LUT R29, R29, 0xffff0000, RZ, 0xc0, !PT ;  /* 0xffff00001d1d7812 */ /* 0x000fe200078ec0ff */
[C---:B------:R-:W-:Y:S01]  /*16680*/  FMUL.FTZ R28, R15.reuse, R6 ;  /* 0x000000060f1c7220 */ /* 0x040fe20000410000 */
[----:B------:R-:W-:Y:S01]  /*16690*/  FFMA.FTZ R12, R8, R87, -R5 ;  /* 0x00000057080c7223 */ /* 0x000fe20000010805 */
[----:B------:R-:W-:Y:S01]  /*166a0*/  LOP3.LUT R32, R32, 0xffff0000, RZ, 0xc0, !PT ;  /* 0xffff000020207812 */ /* 0x000fe200078ec0ff */
[----:B------:R-:W-:Y:S01]  /*166b0*/  FFMA.FTZ R89, R8, R89, R24 ;  /* 0x0000005908597223 */ /* 0x000fe20000010018 */
[----:B------:R-:W-:Y:S01]  /*166c0*/  LOP3.LUT R11, R88, 0xffff0000, RZ, 0xc0, !PT ;  /* 0xffff0000580b7812 */ /* 0x000fe200078ec0ff */
[-C--:B------:R-:W-:Y:S01]  /*166d0*/  FMUL.FTZ R8, R15, R4.reuse ;  /* 0x000000040f087220 */ /* 0x080fe20000410000 */
[----:B------:R-:W-:Y:S01]  /*166e0*/  LOP3.LUT R5, R86, 0xffff0000, RZ, 0xc0, !PT ;  /* 0xffff000056057812 */ /* 0x000fe200078ec0ff */
[C---:B------:R-:W-:Y:S01]  /*166f0*/  FFMA.FTZ R28, R7.reuse, R4, -R28 ;  /* 0x00000004071c7223 */ /* 0x040fe2000001081c */
[C---:B------:R-:W-:Y:S01]  /*16700*/  FMUL.FTZ R13, R20.reuse, R29 ;  /* 0x0000001d140d7220 */ /* 0x040fe20000410000 */
[----:B------:R-:W-:Y:S01]  /*16710*/  FMUL.FTZ R4, R20, R32 ;  /* 0x0000002014047220 */ /* 0x000fe20000410000 */
[C---:B------:R-:W-:Y:S01]  /*16720*/  FMUL.FTZ R15, R26.reuse, R11 ;  /* 0x0000000b1a0f7220 */ /* 0x040fe20000410000 */
[----:B------:R-:W-:Y:S01]  /*16730*/  FMUL.FTZ R26, R26, R5 ;  /* 0x000000051a1a7220 */ /* 0x000fe20000410000 */
[----:B------:R-:W-:Y:S01]  /*16740*/  FFMA.FTZ R7, R7, R6, R8 ;  /* 0x0000000607077223 */ /* 0x000fe20000010008 */
[C---:B------:R-:W-:Y:S01]  /*16750*/  FFMA.FTZ R32, R9.reuse, R32, R13 ;  /* 0x0000002009207223 */ /* 0x040fe2000001000d */
[----:B------:R-:W-:Y:S01]  /*16760*/  FFMA.FTZ R29, R9, R29, -R4 ;  /* 0x0000001d091d7223 */ /* 0x000fe20000010804 */
        /* <DEDUP_REMOVED lines=12> */
.L_x_2829:
[----:B------:R-:W-:Y:S05]  /*16830*/  BSYNC B0 ;  /* 0x0000000000007941 */ /* 0x000fea0003800000 */
.L_x_2789:
        /* <DEDUP_REMOVED lines=8> */
.L_x_2787:
[----:B012-4-:R-:W2:Y:S02]  /*168c0*/  LDL R0, [R1+0x5c] ;  /* 0x00005c0001007983 */ /* 0x017ea40000100800 */
[----:B--2---:R-:W-:-:S13]  /*168d0*/  R2UR UR4, R0 ;  /* 0x00000000000472ca */ /* 0x004fda00000e0000 */
[----:B------:R-:W-:-:S05]  /*168e0*/  IMAD.U32 R0, RZ, RZ, UR4 ;  /* 0x00000004ff007e24 */ /* 0x000fca000f8e00ff */
[----:B------:R-:W-:-:S13]  /*168f0*/  ISETP.NE.AND P0, PT, R0, 0x3, PT ;  /* 0x000000030000780c */ /* 0x000fda0003f05270 */
[----:B------:R-:W-:Y:S05]  /*16900*/  @!P0 BRA `(.L_x_2864) ;  /* 0x0000000000048947 */ /* 0x000fea0003800000 */
[----:B------:R-:W-:Y:S01]  /*16910*/  BPT.TRAP 0x1 ;  /* 0x000000040000795c */ /* 0x000fe20000300000 */
.L_x_2864:
[----:B------:R-:W-:Y:S01]  /*16920*/  IMAD R0, R220, 0x8, R23 ;  /* 0x00000008dc007824 */ /* 0x000fe200078e0217 */
[----:B------:R-:W-:-:S04]  /*16930*/  SHF.L.U32 R3, R226, 0x1f, RZ ;  /* 0x0000001fe2037819 */ /* 0x000fc800000006ff */
[----:B------:R0:W1:Y:S01]  /*16940*/  SYNCS.PHASECHK.TRANS64.TRYWAIT P1, [R0+URZ+0x38830], R3 ;  /* 0x03883003000075a7 */ /* 0x000062000802017f */
[----:B------:R-:W-:Y:S05]  /*16950*/  @!P0 BRA `(.L_x_2865) ;  /* 0x0000000000048947 */ /* 0x000fea0003800000 */
[----:B------:R-:W-:Y:S01]  /*16960*/  BPT.TRAP 0x1 ;  /* 0x000000040000795c */ /* 0x000fe20000300000 */
.L_x_2865:
[----:B-1----:R-:W-:Y:S05]  /*16970*/  @P1 BRA `(.L_x_2866) ;  /* 0x0000000000081947 */ /* 0x002fea0003800000 */
[----:B------:R-:W1:Y:S02]  /*16980*/  SYNCS.PHASECHK.TRANS64.TRYWAIT P1, [R0+URZ+0x38830], R3 ;  /* 0x03883003000075a7 */ /* 0x000e64000802017f */
[----:B-1----:R-:W-:Y:S05]  /*16990*/  @!P1 BRA `(.L_x_2867) ;  /* 0x000001e800889947 */ /* 0x002fea0003800000 */
.L_x_2866:
[----:B------:R-:W-:Y:S05]  /*169a0*/  WARPSYNC.ALL ;  /* 0x0000000000007948 */ /* 0x000fea0003800000 */
[----:B01----:R-:W-:Y:S01]  /*169b0*/  VIADD R3, R23, 0x24400 ;  /* 0x0002440017037836 */ /* 0x003fe20000000000 */
[----:B------:R-:W-:Y:S01]  /*169c0*/  R2UR UR20, R84 ;  /* 0x00000000541472ca */ /* 0x000fe200000e0000 */
[----:B------:R-:W-:Y:S01]  /*169d0*/  IMAD.MOV.U32 R5, RZ, RZ, 0x40000040 ;  /* 0x40000040ff057424 */ /* 0x000fe200078e00ff */
        /* <DEDUP_REMOVED lines=9> */
[----:B------:R-:W-:Y:S01]  /*16a70*/  IMAD.MOV.U32 R7, RZ, RZ, 0x40000040 ;  /* 0x40000040ff077424 */ /* 0x000fe200078e00ff */
[----:B------:R-:W-:Y:S01]  /*16a80*/  LOP3.LUT R4, R3, 0x10000, RZ, 0xfc, !PT ;  /* 0x0001000003047812 */ /* 0x000fe200078efcff */
[----:B------:R-:W-:Y:S01]  /*16a90*/  ULOP3.LUT UR20, UR20, 0x10000, URZ, 0xfc, !UPT ;  /* 0x0001000014147892 */ /* 0x000fe2000f8efc3f */
[----:B------:R-:W-:Y:S01]  /*16aa0*/  R2UR UR15, R9 ;  /* 0x00000000090f72ca */ /* 0x000fe200000e0000 */
[----:B------:R-:W-:Y:S01]  /*16ab0*/  UMOV UR9, UR17 ;  /* 0x0000001100097c82 */ /* 0x000fe20008000000 */
[C---:B------:R-:W-:Y:S01]  /*16ac0*/  R2UR UR11, R7.reuse ;  /* 0x00000000070b72ca */ /* 0x040fe200000e0000 */
[----:B------:R0:W-:Y:S01]  /*16ad0*/  STL [R1+0x54], R4 ;  /* 0x0000540401007387 */ /* 0x0001e20000100800 */
[----:B------:R-:W-:Y:S01]  /*16ae0*/  UMOV UR13, UR17 ;  /* 0x00000011000d7c82 */ /* 0x000fe20008000000 */
[----:B------:R-:W-:Y:S01]  /*16af0*/  R2UR UR19, R7 ;  /* 0x00000000071372ca */ /* 0x000fe200000e0000 */
[----:B------:R-:W-:Y:S01]  /*16b00*/  UMOV UR24, UR20 ;  /* 0x0000001400187c82 */ /* 0x000fe20008000000 */
[----:B------:R-:W-:Y:S01]  /*16b10*/  IMAD.MOV.U32 R7, RZ, RZ, 0x40000040 ;  /* 0x40000040ff077424 */ /* 0x000fe200078e00ff */
[----:B------:R-:W-:Y:S01]  /*16b20*/  UMOV UR16, UR24 ;  /* 0x0000001800107c82 */ /* 0x000fe20008000000 */
[----:B---3--:R-:W-:Y:S01]  /*16b30*/  IMAD.U32 R12, RZ, RZ, UR24 ;  /* 0x00000018ff0c7e24 */ /* 0x008fe2000f8e00ff */
        /* <DEDUP_REMOVED lines=19> */
[----:B------:R-:W-:Y:S01]  /*16c70*/  VIADD R8, R4, 0x82 ;  /* 0x0000008204087836 */ /* 0x000fe20000000000 */
[----:B------:R-:W-:Y:S01]  /*16c80*/  R2UR UR18, R6 ;  /* 0x00000000061272ca */ /* 0x000fe200000e0000 */
[----:B------:R-:W-:Y:S01]  /*16c90*/  HGMMA.64x16x16.F32.BF16 R56, gdesc[UR24], RZ, !UPT, gsb0 ;  /* 0x00200000183879f0 */ /* 0x000fe2000c0018ff */
[----:B------:R-:W-:Y:S01]  /*16ca0*/  VIADD R6, R4, 0x2 ;  /* 0x0000000204067836 */ /* 0x000fe20000000000 */
[----:B------:R-:W-:Y:S01]  /*16cb0*/  R2UR UR27, R7 ;  /* 0x00000000071b72ca */ /* 0x000fe200000e0000 */
[----:B------:R-:W-:Y:S01]  /*16cc0*/  UMOV UR25, 0x40000040 ;  /* 0x4000004000197882 */ /* 0x000fe20000000000 */
[----:B------:R-:W-:Y:S01]  /*16cd0*/  IMAD.MOV.U32 R11, RZ, RZ, 0x40000040 ;  /* 0x40000040ff0b7424 */ /* 0x000fe200078e00ff */
[----:B------:R-:W-:Y:S01]  /*16ce0*/  UMOV UR53, 0x40000040 ;  /* 0x4000004000357882 */ /* 0x000fe20000000000 */
[----:B------:R-:W-:Y:S01]  /*16cf0*/  R2UR UR26, R6 ;  /* 0x00000000061a72ca */ /* 0x000fe200000e0000 */
[----:B------:R-:W-:Y:S01]  /*16d00*/  VIADD R6, R4, 0x182 ;  /* 0x0000018204067836 */ /* 0x000fe20000000000 */
[----:B------:R-:W-:Y:S01]  /*16d10*/  UIADD3 UR48, UR20, 0xc00, URZ ;  /* 0x00000c0014307890 */ /* 0x000fe2000fffe03f */
[----:B------:R-:W-:Y:S01]  /*16d20*/  IMAD.MOV.U32 R7, RZ, RZ, 0x40000040 ;  /* 0x40000040ff077424 */ /* 0x000fe200078e00ff */
        /* <DEDUP_REMOVED lines=710> */
.L_x_2868:
[----:B------:R-:W2:Y:S01]  /*19990*/  LDL R9, [R1+0x84] ;  /* 0x0000840001097983 */ /* 0x000ea20000100800 */
[----:B------:R-:W-:Y:S01]  /*199a0*/  ULDC UR4, c[0x0][0x9d8] ;  /* 0x0002760000047ab9 */ /* 0x000fe20000000800 */
[----:B------:R-:W0:Y:S02]  /*199b0*/  LDC R6, c[0x0][0x448] ;  /* 0x00011200ff067b82 */ /* 0x000e240000000800 */
[----:B------:R-:W2:Y:S01]  /*199c0*/  LDL R65, [R1+0x74] ;  /* 0x0000740001417983 */ /* 0x000ea20000100800 */
[----:B------:R-:W-:Y:S01]  /*199d0*/  FMUL.FTZ R4, R57, UR4 ;  /* 0x0000000439047c20 */ /* 0x000fe20008410000 */
[----:B------:R-:W-:Y:S01]  /*199e0*/  FMUL.FTZ R8, R59, UR4 ;  /* 0x000000043b087c20 */ /* 0x000fe20008410000 */
[----:B------:R-:W-:Y:S01]  /*199f0*/  FMUL.FTZ R72, R58, UR4 ;  /* 0x000000043a487c20 */ /* 0x000fe20008410000 */
[----:B------:R-:W3:Y:S01]  /*19a00*/  LDL R57, [R1+0x78] ;  /* 0x0000780001397983 */ /* 0x000ee20000100800 */
[----:B------:R-:W-:Y:S01]  /*19a10*/  FMUL.FTZ R5, R60, UR4 ;  /* 0x000000043c057c20 */ /* 0x000fe20008410000 */
[----:B------:R-:W-:-:S02]  /*19a20*/  FMUL.FTZ R60, R62, UR4 ;  /* 0x000000043e3c7c20 */ /* 0x000fc40008410000 */
[----:B------:R-:W4:Y:S01]  /*19a30*/  LDL R14, [R1+0x80] ;  /* 0x00008000010e7983 */ /* 0x000f220000100800 */
[----:B------:R-:W1:Y:S01]  /*19a40*/  MUFU.TANH R72, R72 ;  /* 0x0000004800487308 */ /* 0x000e620000002400 */
[----:B------:R-:W-:Y:S01]  /*19a50*/  FMUL.FTZ R50, R50, UR4 ;  /* 0x0000000432327c20 */ /* 0x000fe20008410000 */
[----:B------:R-:W-:Y:S01]  /*19a60*/  FMUL.FTZ R51, R51, UR4 ;  /* 0x0000000433337c20 */ /* 0x000fe20008410000 */
[----:B------:R-:W5:Y:S01]  /*19a70*/  LDL R59, [R1+0x6c] ;  /* 0x00006c00013b7983 */ /* 0x000f620000100800 */
        /* <DEDUP_REMOVED lines=9> */
[----:B0-----:R-:W-:Y:S01]  /*19b10*/  ISETP.NE.AND P4, PT, R6, 0x1, PT ;  /* 0x000000010600780c */ /* 0x001fe20003f85270 */
        /* <DEDUP_REMOVED lines=11> */
[----:B------:R-:W-:Y:S01]  /*19bd0*/  VIADD R0, R0, 0x38840 ;  /* 0x0003884000007836 */ /* 0x000fe20000000000 */
[----:B------:R-:W1:Y:S01]  /*19be0*/  @P4 LDC R6, c[0x0][0x44c] ;  /* 0x00011300ff064b82 */ /* 0x000e620000000800 */
[----:B------:R-:W-:Y:S01]  /*19bf0*/  LOP3.LUT R18, R18, 0xfffffffd, RZ, 0xc0, !PT ;  /* 0xfffffffd12127812 */ /* 0x000fe200078ec0ff */
[----:B------:R-:W-:Y:S01]  /*19c00*/  ULDC UR38, c[0x0][0x9d8] ;  /* 0x0002760000267ab9 */ /* 0x000fe20000000800 */
[----:B------:R-:W-:Y:S01]  /*19c10*/  ULDC UR39, c[0x0][0x9d8] ;  /* 0x0002760000277ab9 */ /* 0x000fe20000000800 */
[----:B------:R-:W-:Y:S01]  /*19c20*/  ULDC UR42, c[0x0][0x988] ;  /* 0x00026200002a7ab9 */ /* 0x000fe20000000800 */
[----:B------:R-:W-:Y:S01]  /*19c30*/  ULDC UR43, c[0x0][0x988] ;  /* 0x00026200002b7ab9 */ /* 0x000fe20000000800 */
[----:B------:R-:W-:Y:S02]  /*19c40*/  MUFU.TANH R51, R51 ;  /* 0x0000003300337308 */ /* 0x000fe40000002400 */
[----:B------:R-:W0:Y:S06]  /*19c50*/  @P4 LDC R15, c[0x0][0x450] ;  /* 0x00011400ff0f4b82 */ /* 0x000e2c0000000800 */
[----:B------:R-:W5:Y:S08]  /*19c60*/  MUFU.TANH R58, R58 ;  /* 0x0000003a003a7308 */ /* 0x000f700000002400 */
[----:B------:R-:W5:Y:S08]  /*19c70*/  MUFU.TANH R54, R54 ;  /* 0x0000003600367308 */ /* 0x000f700000002400 */
[----:B------:R-:W5:Y:S08]  /*19c80*/  MUFU.TANH R48, R55 ;  /* 0x0000003700307308 */ /* 0x000f700000002400 */
[----:B------:R-:W5:Y:S08]  /*19c90*/  MUFU.TANH R42, R42 ;  /* 0x0000002a002a7308 */ /* 0x000f700000002400 */
[----:B------:R-:W5:Y:S08]  /*19ca0*/  MUFU.TANH R43, R43 ;  /* 0x0000002b002b7308 */ /* 0x000f700000002400 */
[----:B------:R-:W-:Y:S08]  /*19cb0*/  MUFU.TANH R10, R10 ;  /* 0x0000000a000a7308 */ /* 0x000ff00000002400 */
[----:B------:R-:W-:Y:S08]  /*19cc0*/  MUFU.TANH R20, R34 ;  /* 0x0000002200147308 */ /* 0x000ff00000002400 */
[----:B------:R-:W-:Y:S08]  /*19cd0*/  MUFU.TANH R39, R39 ;  /* 0x0000002700277308 */ /* 0x000ff00000002400 */
[----:B------:R-:W-:Y:S08]  /*19ce0*/  MUFU.TANH R34, R26 ;  /* 0x0000001a00227308 */ /* 0x000ff00000002400 */
[----:B------:R-:W-:Y:S08]  /*19cf0*/  MUFU.TANH R31, R31 ;  /* 0x0000001f001f7308 */ /* 0x000ff00000002400 */
[----:B------:R-:W-:Y:S08]  /*19d00*/  MUFU.TANH R3, R3 ;  /* 0x0000000300037308 */ /* 0x000ff00000002400 */
[----:B------:R-:W-:Y:S01]  /*19d10*/  MUFU.TANH R4, R4 ;  /* 0x0000000400047308 */ /* 0x000fe20000002400 */
[----:B------:R-:W-:Y:S01]  /*19d20*/  FMUL.FTZ R13, R49, UR4 ;  /* 0x00000004310d7c20 */ /* 0x000fe20008410000 */
[----:B------:R-:W-:-:S06]  /*19d30*/  FMUL.FTZ R74, R33, UR4 ;  /* 0x00000004214a7c20 */ /* 0x000fcc0008410000 */
[----:B------:R-:W-:Y:S08]  /*19d40*/  MUFU.TANH R5, R5 ;  /* 0x0000000500057308 */ /* 0x000ff00000002400 */
[----:B------:R-:W-:Y:S01]  /*19d50*/  MUFU.TANH R7, R7 ;  /* 0x0000000700077308 */ /* 0x000fe20000002400 */
[----:B--2---:R-:W-:-:S07]  /*19d60*/  IMAD.IADD R9, R9, 0x1, R65 ;  /* 0x0000000109097824 */ /* 0x004fce00078e0241 */
[----:B------:R-:W-:Y:S01]  /*19d70*/  MUFU.TANH R11, R11 ;  /* 0x0000000b000b7308 */ /* 0x000fe20000002400 */
[----:B------:R-:W-:Y:S01]  /*19d80*/  FMUL.FTZ R84, R28, UR4 ;  /* 0x000000041c547c20 */ /* 0x000fe20008410000 */
[----:B------:R-:W-:Y:S01]  /*19d90*/  FMUL.FTZ R66, R41, UR4 ;  /* 0x0000000429427c20 */ /* 0x000fe20008410000 */
[----:B-1----:R-:W-:-:S04]  /*19da0*/  @P4 IMAD.HI.U32 R6, R9, R6, RZ ;  /* 0x0000000609064227 */ /* 0x002fc800078e00ff */
[----:B------:R-:W-:Y:S01]  /*19db0*/  FMUL.FTZ R76, R36, UR4 ;  /* 0x00000004244c7c20 */ /* 0x000fe20008410000 */
[----:B------:R-:W-:Y:S01]  /*19dc0*/  FMUL.FTZ R68, R44, UR4 ;  /* 0x000000042c447c20 */ /* 0x000fe20008410000 */
[----:B------:R-:W-:Y:S01]  /*19dd0*/  FMUL.FTZ R70, R45, UR4 ;  /* 0x000000042d467c20 */ /* 0x000fe20008410000 */
[----:B------:R-:W-:Y:S01]  /*19de0*/  FMUL.FTZ R78, R37, UR4 ;  /* 0x00000004254e7c20 */ /* 0x000fe20008410000 */
[----:B0-----:R-:W-:Y:S01]  /*19df0*/  @P4 SHF.R.U32.HI R9, RZ, R15, R6 ;  /* 0x0000000fff094219 */ /* 0x001fe20000011606 */
[----:B------:R-:W-:Y:S01]  /*19e00*/  FMUL.FTZ R80, R25, UR4 ;  /* 0x0000000419507c20 */ /* 0x000fe20008410000 */
[----:B------:R-:W-:Y:S01]  /*19e10*/  FMUL.FTZ R29, R29, UR4 ;  /* 0x000000041d1d7c20 */ /* 0x000fe20008410000 */
[----:B------:R-:W2:Y:S04]  /*19e20*/  LDL R49, [R1+0x50] ;  /* 0x0000500001317983 */ /* 0x000ea80000100800 */
[----:B------:R-:W0:Y:S01]  /*19e30*/  SHFL.IDX PT, R12, R9, 0x1, 0x1c1f ;  /* 0x003c1f00090c7f89 */ /* 0x000e2200000e0000 */
[----:B------:R-:W-:-:S02]  /*19e40*/  IMAD R6, R2, -0x50, RZ ;  /* 0xffffffb002067824 */ /* 0x000fc400078e02ff */
[----:B---3--:R-:W-:-:S03]  /*19e50*/  IMAD R15, R2, -0x50, R57 ;  /* 0xffffffb0020f7824 */ /* 0x008fc600078e0239 */
[C---:B----4-:R-:W-:Y:S02]  /*19e60*/  IADD3 R6, -R14.reuse, 0x51, R6 ;  /* 0x000000510e067810 */ /* 0x050fe40007ffe106 */
[----:B------:R-:W-:Y:S02]  /*19e70*/  IADD3 R15, -R14, 0x50, R15 ;  /* 0x000000500e0f7810 */ /* 0x000fe40007ffe10f */
[----:B-----5:R-:W-:-:S04]  /*19e80*/  IADD3 R64, -R59, R6, R57 ;  /* 0x000000063b407210 */ /* 0x020fc80007ffe139 */
[----:B0-----:R-:W-:-:S04]  /*19e90*/  VIADDMNMX R6, R12, R64, R15, PT ;  /* 0x000000400c067246 */ /* 0x001fc8000380010f */
[C---:B------:R-:W-:Y:S02]  /*19ea0*/  ISETP.GT.AND P1, PT, R6.reuse, RZ, PT ;  /* 0x000000ff0600720c */ /* 0x040fe40003f24270 */
[C---:B------:R-:W-:Y:S02]  /*19eb0*/  ISETP.GT.AND P2, PT, R6.reuse, 0x1, PT ;  /* 0x000000010600780c */ /* 0x040fe40003f44270 */
[----:B------:R-:W-:Y:S02]  /*19ec0*/  ISETP.GT.AND P3, PT, R6, 0x8, PT ;  /* 0x000000080600780c */ /* 0x000fe40003f64270 */
[----:B------:R-:W-:Y:S02]  /*19ed0*/  FSEL R72, R72, -INF , P1 ;  /* 0xff80000048487808 */ /* 0x000fe40000800000 */
[----:B------:R-:W-:Y:S02]  /*19ee0*/  FSEL R62, R8, -INF , P2 ;  /* 0xff800000083e7808 */ /* 0x000fe40001000000 */
[----:B------:R-:W-:-:S02]  /*19ef0*/  ISETP.GT.AND P1, PT, R6, 0x9, PT ;  /* 0x000000090600780c */ /* 0x000fc40003f24270 */
[----:B------:R-:W-:Y:S02]  /*19f00*/  FSEL R60, R60, -INF , P3 ;  /* 0xff8000003c3c7808 */ /* 0x000fe40001800000 */
[----:B------:R-:W-:Y:S02]  /*19f10*/  FMNMX.FTZ R21, R72, R62, !PT ;  /* 0x0000003e48157209 */ /* 0x000fe40007810000 */
[----:B------:R-:W-:Y:S02]  /*19f20*/  ISETP.GT.AND P2, PT, R6, 0x10, PT ;  /* 0x000000100600780c */ /* 0x000fe40003f44270 */
[----:B------:R-:W-:Y:S02]  /*19f30*/  FSEL R58, R58, -INF , P1 ;  /* 0xff8000003a3a7808 */ /* 0x000fe40000800000 */
[----:B------:R-:W-:Y:S02]  /*19f40*/  FMNMX.FTZ R21, R60, R21, !PT ;  /* 0x000000153c157209 */ /* 0x000fe40007810000 */
        /* <DEDUP_REMOVED lines=8> */
[----:B------:R-:W-:Y:S01]  /*19fd0*/  FMNMX.FTZ R21, R50, R21, !PT ;  /* 0x0000001532157209 */ /* 0x000fe20007810000 */
[----:B------:R-:W0:Y:S01]  /*19fe0*/  MUFU.TANH R14, R47 ;  /* 0x0000002f000e7308 */ /* 0x000e220000002400 */
[----:B------:R-:W-:Y:S02]  /*19ff0*/  ISETP.GT.AND P2, PT, R6, 0x20, PT ;  /* 0x000000200600780c */ /* 0x000fe40003f44270 */
[----:B------:R-:W-:Y:S02]  /*1a000*/  FSEL R48, R48, -INF , P1 ;  /* 0xff80000030307808 */ /* 0x000fe40000800000 */
[----:B------:R-:W-:Y:S02]  /*1a010*/  FMNMX.FTZ R21, R54, R21, !PT ;  /* 0x0000001536157209 */ /* 0x000fe40007810000 */
[----:B------:R-:W-:-:S02]  /*1a020*/  ISETP.GT.AND P1, PT, R6, 0x21, PT ;  /* 0x000000210600780c */ /* 0x000fc40003f24270 */
[----:B------:R-:W-:Y:S02]  /*1a030*/  FSEL R46, R42, -INF , P2 ;  /* 0xff8000002a2e7808 */ /* 0x000fe40001000000 */
[----:B------:R-:W-:Y:S01]  /*1a040*/  FMNMX.FTZ R21, R48, R21, !PT ;  /* 0x0000001530157209 */ /* 0x000fe20007810000 */
[----:B------:R-:W1:Y:S01]  /*1a050*/  MUFU.TANH R8, R35 ;  /* 0x0000002300087308 */ /* 0x000e620000002400 */
[----:B------:R-:W-:Y:S02]  /*1a060*/  ISETP.GT.AND P2, PT, R6, 0x28, PT ;  /* 0x000000280600780c */ /* 0x000fe40003f44270 */
[----:B------:R-:W-:Y:S02]  /*1a070*/  FSEL R42, R43, -INF , P1 ;  /* 0xff8000002b2a7808 */ /* 0x000fe40000800000 */
[----:B------:R-:W-:Y:S02]  /*1a080*/  FMNMX.FTZ R21, R46, R21, !PT ;  /* 0x000000152e157209 */ /* 0x000fe40007810000 */
[----:B------:R-:W-:Y:S01]  /*1a090*/  ISETP.GT.AND P1, PT, R6, 0x29, PT ;  /* 0x000000290600780c */ /* 0x000fe20003f24270 */
[----:B------:R3:W4:Y:S01]  /*1a0a0*/  MUFU.TANH R12, R38 ;  /* 0x00000026000c7308 */ /* 0x0007220000002400 */
[----:B------:R-:W-:-:S02]  /*1a0b0*/  FMNMX.FTZ R21, R42, R21, !PT ;  /* 0x000000152a157209 */ /* 0x000fc40007810000 */
[----:B0-----:R-:W-:Y:S02]  /*1a0c0*/  FSEL R14, R14, -INF , P1 ;  /* 0xff8000000e0e7808 */ /* 0x001fe40000800000 */
[----:B---3--:R-:W-:Y:S02]  /*1a0d0*/  FSEL R38, R10, -INF , P2 ;  /* 0xff8000000a267808 */ /* 0x008fe40001000000 */
[----:B------:R-:W-:Y:S02]  /*1a0e0*/  ISETP.GT.AND P2, PT, R6, 0x30, PT ;  /* 0x000000300600780c */ /* 0x000fe40003f44270 */
[----:B------:R-:W-:Y:S02]  /*1a0f0*/  FMNMX.FTZ R21, R38, R21, !PT ;  /* 0x0000001526157209 */ /* 0x000fe40007810000 */
[----:B------:R-:W-:Y:S02]  /*1a100*/  ISETP.GT.AND P1, PT, R6, 0x31, PT ;  /* 0x000000310600780c */ /* 0x000fe40003f24270 */
[----:B------:R-:W-:-:S02]  /*1a110*/  FSEL R20, R20, -INF , P2 ;  /* 0xff80000014147808 */ /* 0x000fc40001000000 */
[----:B------:R-:W-:Y:S01]  /*1a120*/  FMNMX.FTZ R21, R14, R21, !PT ;  /* 0x000000150e157209 */ /* 0x000fe20007810000 */
[----:B------:R0:W3:Y:S01]  /*1a130*/  MUFU.TANH R35, R27 ;  /* 0x0000001b00237308 */ /* 0x0000e20000002400 */
[----:B------:R-:W-:Y:S01]  /*1a140*/  FMUL.FTZ R10, R30, UR4 ;  /* 0x000000041e0a7c20 */ /* 0x000fe20008410000 */
[----:B------:R-:W-:Y:S02]  /*1a150*/  ISETP.GT.AND P2, PT, R6, 0x38, PT ;  /* 0x000000380600780c */ /* 0x000fe40003f44270 */
[----:B-1----:R-:W-:Y:S02]  /*1a160*/  FSEL R8, R8, -INF , P1 ;  /* 0xff80000008087808 */ /* 0x002fe40000800000 */
[----:B------:R-:W-:Y:S02]  /*1a170*/  FMNMX.FTZ R21, R20, R21, !PT ;  /* 0x0000001514157209 */ /* 0x000fe40007810000 */
[----:B------:R3:W1:Y:S01]  /*1a180*/  MUFU.TANH R43, R10 ;  /* 0x0000000a002b7308 */ /* 0x0006620000002400 */
[----:B------:R-:W-:-:S02]  /*1a190*/  ISETP.GT.AND P1, PT, R6, 0x39, PT ;  /* 0x000000390600780c */ /* 0x000fc40003f24270 */
[----:B----4-:R-:W-:Y:S02]  /*1a1a0*/  FSEL R26, R12, -INF , P2 ;  /* 0xff8000000c1a7808 */ /* 0x010fe40001000000 */
[----:B------:R-:W-:Y:S02]  /*1a1b0*/  FMNMX.FTZ R21, R8, R21, !PT ;  /* 0x0000001508157209 */ /* 0x000fe40007810000 */
[----:B------:R-:W-:Y:S02]  /*1a1c0*/  ISETP.GT.AND P2, PT, R6, 0x40, PT ;  /* 0x000000400600780c */ /* 0x000fe40003f44270 */
[----:B------:R-:W-:Y:S02]  /*1a1d0*/  FSEL R30, R39, -INF , P1 ;  /* 0xff800000271e7808 */ /* 0x000fe40000800000 */
[----:B0-----:R-:W-:Y:S02]  /*1a1e0*/  FMNMX.FTZ R27, R26, R21, !PT ;  /* 0x000000151a1b7209 */ /* 0x001fe40007810000 */
[----:B------:R-:W-:-:S02]  /*1a1f0*/  ISETP.GT.AND P1, PT, R6, 0x41, PT ;  /* 0x000000410600780c */ /* 0x000fc40003f24270 */
[----:B------:R-:W-:Y:S02]  /*1a200*/  FSEL R34, R34, -INF , P2 ;  /* 0xff80000022227808 */ /* 0x000fe40001000000 */
[----:B------:R-:W-:Y:S02]  /*1a210*/  FMNMX.FTZ R27, R30, R27, !PT ;  /* 0x0000001b1e1b7209 */ /* 0x000fe40007810000 */
[----:B------:R-:W-:Y:S02]  /*1a220*/  ISETP.GT.AND P2, PT, R6, 0x48, PT ;  /* 0x000000480600780c */ /* 0x000fe40003f44270 */
[----:B---3--:R-:W-:Y:S02]  /*1a230*/  FSEL R10, R35, -INF , P1 ;  /* 0xff800000230a7808 */ /* 0x008fe40000800000 */
[----:B------:R-:W-:Y:S02]  /*1a240*/  FMNMX.FTZ R27, R34, R27, !PT ;  /* 0x0000001b221b7209 */ /* 0x000fe40007810000 */
[----:B------:R-:W-:-:S02]  /*1a250*/  ISETP.GT.AND P1, PT, R6, 0x49, PT ;  /* 0x000000490600780c */ /* 0x000fc40003f24270 */
[----:B-1----:R-:W-:Y:S02]  /*1a260*/  FSEL R12, R43, -INF , P2 ;  /* 0xff8000002b0c7808 */ /* 0x002fe40001000000 */
[----:B------:R-:W-:Y:S02]  /*1a270*/  FMNMX.FTZ R27, R10, R27, !PT ;  /* 0x0000001b0a1b7209 */ /* 0x000fe40007810000 */
[----:B------:R-:W-:Y:S02]  /*1a280*/  FSEL R6, R31, -INF , P1 ;  /* 0xff8000001f067808 */ /* 0x000fe40000800000 */
[----:B------:R-:W-:-:S04]  /*1a290*/  FMNMX.FTZ R31, R12, R27, !PT ;  /* 0x0000001b0c1f7209 */ /* 0x000fc80007810000 */
[----:B------:R-:W-:Y:S01]  /*1a2a0*/  FMNMX.FTZ R35, R6, R31, !PT ;  /* 0x0000001f06237209 */ /* 0x000fe20007810000 */
[----:B------:R-:W-:-:S04]  /*1a2b0*/  FMUL.FTZ R27, R40, UR4 ;  /* 0x00000004281b7c20 */ /* 0x000fc80008410000 */
[----:B------:R-:W0:Y:S04]  /*1a2c0*/  SHFL.BFLY PT, R40, R35, 0x2, 0x1f ;  /* 0x0c401f0023287f89 */ /* 0x000e2800000e0000 */
[----:B------:R-:W1:Y:S01]  /*1a2d0*/  SHFL.IDX PT, R9, R9, RZ, 0x1c1f ;  /* 0x001c1fff09097589 */ /* 0x000e6200000e0000 */
[----:B------:R-:W-:Y:S01]  /*1a2e0*/  FMUL.FTZ R21, R52, UR4 ;  /* 0x0000000434157c20 */ /* 0x000fe20008410000 */
[----:B------:R-:W3:Y:S01]  /*1a2f0*/  MUFU.TANH R13, R13 ;  /* 0x0000000d000d7308 */ /* 0x000ee20000002400 */
[----:B------:R-:W-:Y:S01]  /*1a300*/  FMUL.FTZ R33, R24, UR4 ;  /* 0x0000000418217c20 */ /* 0x000fe20008410000 */
[----:B------:R-:W-:Y:S01]  /*1a310*/  FMUL.FTZ R52, R53, UR4 ;  /* 0x0000000435347c20 */ /* 0x000fe20008410000 */
[----:B0-----:R-:W-:Y:S02]  /*1a320*/  FMNMX.FTZ R40, R35, R40, !PT ;  /* 0x0000002823287209 */ /* 0x001fe40007810000 */
[----:B-1----:R-:W-:-:S03]  /*1a330*/  VIADDMNMX R15, R9, R64, R15, PT ;  /* 0x00000040090f7246 */ /* 0x002fc6000380010f */
[----:B------:R-:W0:Y:S01]  /*1a340*/  SHFL.BFLY PT, R35, R40, 0x1, 0x1f ;  /* 0x0c201f0028237f89 */ /* 0x000e2200000e0000 */
[C---:B------:R-:W-:Y:S02]  /*1a350*/  ISETP.GT.AND P1, PT, R15.reuse, RZ, PT ;  /* 0x000000ff0f00720c */ /* 0x040fe40003f24270 */
[C---:B------:R-:W-:Y:S02]  /*1a360*/  ISETP.GT.AND P2, PT, R15.reuse, 0x1, PT ;  /* 0x000000010f00780c */ /* 0x040fe40003f44270 */
[----:B------:R-:W-:Y:S02]  /*1a370*/  ISETP.GT.AND P3, PT, R15, 0x8, PT ;  /* 0x000000080f00780c */ /* 0x000fe40003f64270 */
[----:B------:R-:W-:Y:S02]  /*1a380*/  FSEL R24, R3, -INF , P1 ;  /* 0xff80000003187808 */ /* 0x000fe40000800000 */
[----:B------:R-:W-:Y:S01]  /*1a390*/  FSEL R9, R4, -INF , P2 ;  /* 0xff80000004097808 */ /* 0x000fe20001000000 */
[----:B------:R-:W1:Y:S01]  /*1a3a0*/  MUFU.TANH R21, R21 ;  /* 0x0000001500157308 */ /* 0x000e620000002400 */
[----:B------:R-:W-:-:S02]  /*1a3b0*/  ISETP.GT.AND P1, PT, R15, 0x9, PT ;  /* 0x000000090f00780c */ /* 0x000fc40003f24270 */
[----:B------:R-:W-:Y:S02]  /*1a3c0*/  FSEL R28, R5, -INF , P3 ;  /* 0xff800000051c7808 */ /* 0x000fe40001800000 */
[----:B------:R-:W-:Y:S01]  /*1a3d0*/  FMNMX.FTZ R3, R24, R9, !PT ;  /* 0x0000000918037209 */ /* 0x000fe20007810000 */
[----:B------:R-:W-:Y:S01]  /*1a3e0*/  FMUL.FTZ R31, R32, UR4 ;  /* 0x00000004201f7c20 */ /* 0x000fe20008410000 */
[----:B------:R-:W-:Y:S01]  /*1a3f0*/  ISETP.GT.AND P2, PT, R15, 0x10, PT ;  /* 0x000000100f00780c */ /* 0x000fe20003f44270 */
[----:B------:R-:W4:Y:S01]  /*1a400*/  MUFU.TANH R52, R52 ;  /* 0x0000003400347308 */ /* 0x000f220000002400 */
[----:B------:R-:W-:Y:S01]  /*1a410*/  FSEL R32, R7, -INF , P1 ;  /* 0xff80000007207808 */ /* 0x000fe20000800000 */
[----:B------:R-:W-:Y:S01]  /*1a420*/  ULDC UR4, c[0x0][0x988] ;  /* 0x0002620000047ab9 */ /* 0x000fe20000000800 */
[----:B------:R-:W-:Y:S02]  /*1a430*/  FMNMX.FTZ R3, R28, R3, !PT ;  /* 0x000000031c037209 */ /* 0x000fe40007810000 */
[----:B------:R-:W-:-:S02]  /*1a440*/  ISETP.GT.AND P1, PT, R15, 0x11, PT ;  /* 0x000000110f00780c */ /* 0x000fc40003f24270 */
[----:B------:R-:W-:Y:S01]  /*1a450*/  FSEL R36, R11, -INF , P2 ;  /* 0xff8000000b247808 */ /* 0x000fe20001000000 */
[----:B------:R-:W5:Y:S01]  /*1a460*/  MUFU.TANH R27, R27 ;  /* 0x0000001b001b7308 */ /* 0x000f620000002400 */
[----:B------:R-:W-:Y:S02]  /*1a470*/  FMNMX.FTZ R3, R32, R3, !PT ;  /* 0x0000000320037209 */ /* 0x000fe40007810000 */
[----:B0-----:R-:W-:Y:S02]  /*1a480*/  FMNMX.FTZ R4, R40, R35, !PT ;  /* 0x0000002328047209 */ /* 0x001fe40007810000 */
[----:B------:R-:W-:Y:S02]  /*1a490*/  ISETP.GT.AND P2, PT, R15, 0x18, PT ;  /* 0x000000180f00780c */ /* 0x000fe40003f44270 */
[----:B---3--:R-:W-:Y:S01]  /*1a4a0*/  FSEL R40, R13, -INF , P1 ;  /* 0xff8000000d287808 */ /* 0x008fe20000800000 */
[----:B------:R-:W0:Y:S01]  /*1a4b0*/  MUFU.TANH R66, R66 ;  /* 0x0000004200427308 */ /* 0x000e220000002400 */
[----:B------:R-:W-:-:S02]  /*1a4c0*/  FMNMX.FTZ R5, R36, R3, !PT ;  /* 0x0000000324057209 */ /* 0x000fc40007810000 */
[----:B------:R-:W-:Y:S02]  /*1a4d0*/  ISETP.GT.AND P1, PT, R15, 0x19, PT ;  /* 0x000000190f00780c */ /* 0x000fe40003f24270 */
[----:B-1----:R-:W-:Y:S02]  /*1a4e0*/  FSEL R44, R21, -INF , P2 ;  /* 0xff800000152c7808 */ /* 0x002fe40001000000 */
[----:B------:R-:W-:Y:S01]  /*1a4f0*/  FMNMX.FTZ R5, R40, R5, !PT ;  /* 0x0000000528057209 */ /* 0x000fe20007810000 */
[----:B------:R-:W1:Y:S01]  /*1a500*/  MUFU.TANH R68, R68 ;  /* 0x0000004400447308 */ /* 0x000e620000002400 */
[----:B------:R-:W-:Y:S02]  /*1a510*/  ISETP.GT.AND P2, PT, R15, 0x20, PT ;  /* 0x000000200f00780c */ /* 0x000fe40003f44270 */
[----:B----4-:R-:W-:Y:S02]  /*1a520*/  FSEL R52, R52, -INF , P1 ;  /* 0xff80000034347808 */ /* 0x010fe40000800000 */
[----:B------:R-:W-:-:S03]  /*1a530*/  FMNMX.FTZ R5, R44, R5, !PT ;  /* 0x000000052c057209 */ /* 0x000fc60007810000 */
[----:B------:R-:W3:Y:S01]  /*1a540*/  MUFU.TANH R70, R70 ;  /* 0x0000004600467308 */ /* 0x000ee20000002400 */
[----:B------:R-:W-:Y:S01]  /*1a550*/  ISETP.GT.AND P1, PT, R15, 0x21, PT ;  /* 0x000000210f00780c */ /* 0x000fe20003f24270 */
[----:B------:R-:W-:Y:S01]  /*1a560*/  IMAD.U32 R3, RZ, RZ, UR4 ;  /* 0x00000004ff037e24 */ /* 0x000fe2000f8e00ff */
[----:B-----5:R-:W-:Y:S02]  /*1a570*/  FSEL R64, R27, -INF , P2 ;  /* 0xff8000001b407808 */ /* 0x020fe40001000000 */
[----:B------:R-:W-:-:S03]  /*1a580*/  FMNMX.FTZ R5, R52, R5, !PT ;  /* 0x0000000534057209 */ /* 0x000fc60007810000 */
[----:B------:R-:W4:Y:S01]  /*1a590*/  MUFU.TANH R31, R31 ;  /* 0x0000001f001f7308 */ /* 0x000f220000002400 */
[----:B------:R-:W-:Y:S01]  /*1a5a0*/  ISETP.GT.AND P3, PT, R15, 0x28, PT ;  /* 0x000000280f00780c */ /* 0x000fe20003f64270 */
[----:B------:R-:W-:Y:S01]  /*1a5b0*/  FMUL.FTZ R7, R4, R3 ;  /* 0x0000000304077220 */ /* 0x000fe20000410000 */
[----:B0-----:R-:W-:Y:S02]  /*1a5c0*/  FSEL R66, R66, -INF , P1 ;  /* 0xff80000042427808 */ /* 0x001fe40000800000 */
[----:B------:R-:W-:-:S03]  /*1a5d0*/  FMNMX.FTZ R5, R64, R5, !PT ;  /* 0x0000000540057209 */ /* 0x000fc60007810000 */
[----:B------:R-:W0:Y:S01]  /*1a5e0*/  MUFU.TANH R74, R74 ;  /* 0x0000004a004a7308 */ /* 0x000e220000002400 */
[----:B------:R-:W-:Y:S02]  /*1a5f0*/  FSETP.NEU.FTZ.AND P2, PT, R4, -INF , PT ;  /* 0xff8000000400780b */ /* 0x000fe40003f5d000 */
[----:B------:R-:W-:Y:S02]  /*1a600*/  ISETP.GT.AND P1, PT, R15, 0x29, PT ;  /* 0x000000290f00780c */ /* 0x000fe40003f24270 */
[----:B-1----:R-:W-:Y:S02]  /*1a610*/  FSEL R68, R68, -INF , P3 ;  /* 0xff80000044447808 */ /* 0x002fe40001800000 */
[----:B------:R-:W-:Y:S01]  /*1a620*/  FMNMX.FTZ R5, R66, R5, !PT ;  /* 0x0000000542057209 */ /* 0x000fe20007810000 */
[----:B------:R-:W1:Y:S01]  /*1a630*/  MUFU.TANH R76, R76 ;  /* 0x0000004c004c7308 */ /* 0x000e620000002400 */
[----:B------:R-:W-:Y:S02]  /*1a640*/  FSEL R7, R7, RZ, P2 ;  /* 0x000000ff07077208 */ /* 0x000fe40001000000 */
[----:B------:R-:W-:-:S02]  /*1a650*/  ISETP.GT.AND P2, PT, R15, 0x30, PT ;  /* 0x000000300f00780c */ /* 0x000fc40003f44270 */
[----:B---3--:R-:W-:Y:S02]  /*1a660*/  FSEL R70, R70, -INF , P1 ;  /* 0xff80000046467808 */ /* 0x008fe40000800000 */
[----:B------:R-:W-:Y:S01]  /*1a670*/  FMNMX.FTZ R5, R68, R5, !PT ;  /* 0x0000000544057209 */ /* 0x000fe20007810000 */
[----:B------:R-:W3:Y:S01]  /*1a680*/  MUFU.TANH R78, R78 ;  /* 0x0000004e004e7308 */ /* 0x000ee20000002400 */
[----:B------:R-:W-:Y:S01]  /*1a690*/  FFMA.FTZ R209, R72, R3, -R7 ;  /* 0x0000000348d17223 */ /* 0x000fe20000010807 */
[----:B------:R-:W-:Y:S02]  /*1a6a0*/  ISETP.GT.AND P1, PT, R15, 0x31, PT ;  /* 0x000000310f00780c */ /* 0x000fe40003f24270 */
[----:B----4-:R-:W-:Y:S02]  /*1a6b0*/  FSEL R72, R31, -INF , P2 ;  /* 0xff8000001f487808 */ /* 0x010fe40001000000 */
[----:B------:R-:W-:Y:S02]  /*1a6c0*/  FMNMX.FTZ R5, R70, R5, !PT ;  /* 0x0000000546057209 */ /* 0x000fe40007810000 */
[----:B------:R-:W4:Y:S01]  /*1a6d0*/  MUFU.TANH R25, R33 ;  /* 0x0000002100197308 */ /* 0x000f220000002400 */
[----:B------:R-:W-:-:S02]  /*1a6e0*/  ISETP.GT.AND P2, PT, R15, 0x38, PT ;  /* 0x000000380f00780c */ /* 0x000fc40003f44270 */
[----:B0-----:R-:W-:Y:S02]  /*1a6f0*/  FSEL R74, R74, -INF , P1 ;  /* 0xff8000004a4a7808 */ /* 0x001fe40000800000 */
[----:B------:R-:W-:-:S03]  /*1a700*/  FMNMX.FTZ R5, R72, R5, !PT ;  /* 0x0000000548057209 */ /* 0x000fc60007810000 */
[----:B------:R-:W0:Y:S01]  /*1a710*/  MUFU.TANH R80, R80 ;  /* 0x0000005000507308 */ /* 0x000e220000002400 */
[----:B------:R-:W-:Y:S02]  /*1a720*/  ISETP.GT.AND P1, PT, R15, 0x39, PT ;  /* 0x000000390f00780c */ /* 0x000fe40003f24270 */
[----:B-1----:R-:W-:Y:S02]  /*1a730*/  FSEL R76, R76, -INF , P2 ;  /* 0xff8000004c4c7808 */ /* 0x002fe40001000000 */
[----:B------:R-:W-:-:S03]  /*1a740*/  FMNMX.FTZ R5, R74, R5, !PT ;  /* 0x000000054a057209 */ /* 0x000fc60007810000 */
[----:B------:R-:W1:Y:S01]  /*1a750*/  MUFU.TANH R84, R84 ;  /* 0x0000005400547308 */ /* 0x000e620000002400 */
[----:B------:R-:W-:Y:S02]  /*1a760*/  ISETP.GT.AND P2, PT, R15, 0x40, PT ;  /* 0x000000400f00780c */ /* 0x000fe40003f44270 */
[----:B---3--:R-:W-:Y:S02]  /*1a770*/  FSEL R78, R78, -INF , P1 ;  /* 0xff8000004e4e7808 */ /* 0x008fe40000800000 */
[----:B------:R-:W-:-:S03]  /*1a780*/  FMNMX.FTZ R5, R76, R5, !PT ;  /* 0x000000054c057209 */ /* 0x000fc60007810000 */
[----:B------:R-:W3:Y:S01]  /*1a790*/  MUFU.TANH R29, R29 ;  /* 0x0000001d001d7308 */ /* 0x000ee20000002400 */
[----:B------:R-:W-:Y:S01]  /*1a7a0*/  FFMA.FTZ R211, R60, R3, -R7 ;  /* 0x000000033cd37223 */ /* 0x000fe20000010807 */
[----:B------:R-:W-:Y:S02]  /*1a7b0*/  ISETP.GT.AND P1, PT, R15, 0x41, PT ;  /* 0x000000410f00780c */ /* 0x000fe40003f24270 */
[----:B----4-:R-:W-:Y:S02]  /*1a7c0*/  FSEL R60, R25, -INF , P2 ;  /* 0xff800000193c7808 */ /* 0x010fe40001000000 */
[----:B------:R-:W-:Y:S02]  /*1a7d0*/  FMNMX.FTZ R5, R78, R5, !PT ;  /* 0x000000054e057209 */ /* 0x000fe40007810000 */
[----:B------:R-:W-:Y:S02]  /*1a7e0*/  ISETP.GT.AND P2, PT, R15, 0x48, PT ;  /* 0x000000480f00780c */ /* 0x000fe40003f44270 */
[----:B0-----:R-:W-:-:S02]  /*1a7f0*/  FSEL R80, R80, -INF , P1 ;  /* 0xff80000050507808 */ /* 0x001fc40000800000 */
[----:B------:R-:W-:Y:S02]  /*1a800*/  FMNMX.FTZ R5, R60, R5, !PT ;  /* 0x000000053c057209 */ /* 0x000fe40007810000 */
[----:B------:R-:W-:Y:S02]  /*1a810*/  ISETP.GT.AND P1, PT, R15, 0x49, PT ;  /* 0x000000490f00780c */ /* 0x000fe40003f24270 */
[----:B-1----:R-:W-:Y:S02]  /*1a820*/  FSEL R84, R84, -INF , P2 ;  /* 0xff80000054547808 */ /* 0x002fe40001000000 */
[----:B------:R-:W-:Y:S02]  /*1a830*/  FMNMX.FTZ R5, R80, R5, !PT ;  /* 0x0000000550057209 */ /* 0x000fe40007810000 */
[----:B---3--:R-:W-:Y:S02]  /*1a840*/  FSEL R82, R29, -INF , P1 ;  /* 0xff8000001d527808 */ /* 0x008fe40000800000 */
[----:B------:R-:W-:Y:S01]  /*1a850*/  FMNMX.FTZ R5, R84, R5, !PT ;  /* 0x0000000554057209 */ /* 0x000fe20007810000 */
[-CC-:B------:R-:W-:Y:S01]  /*1a860*/  FFMA.FTZ R205, R56, R3.reuse, -R7.reuse ;  /* 0x0000000338cd7223 */ /* 0x180fe20000010807 */
[----:B------:R-:W-:Y:S01]  /*1a870*/  FFMA.FTZ R197, R20, R3, -R7 ;  /* 0x0000000314c57223 */ /* 0x000fe20000010807 */
[----:B------:R-:W0:Y:S01]  /*1a880*/  @P4 LDC R29, c[0x0][0x450] ;  /* 0x00011400ff1d4b82 */ /* 0x000e220000000800 */
[----:B------:R-:W-:-:S05]  /*1a890*/  FMNMX.FTZ R5, R82, R5, !PT ;  /* 0x0000000552057209 */ /* 0x000fca0007810000 */
[----:B------:R-:W1:Y:S02]  /*1a8a0*/  SHFL.BFLY PT, R56, R5, 0x2, 0x1f ;  /* 0x0c401f0005387f89 */ /* 0x000e6400000e0000 */
[----:B-1----:R-:W-:-:S05]  /*1a8b0*/  FMNMX.FTZ R56, R5, R56, !PT ;  /* 0x0000003805387209 */ /* 0x002fca0007810000 */
[----:B------:R-:W1:Y:S02]  /*1a8c0*/  SHFL.BFLY PT, R5, R56, 0x1, 0x1f ;  /* 0x0c201f0038057f89 */ /* 0x000e6400000e0000 */
[----:B-1----:R-:W-:-:S04]  /*1a8d0*/  FMNMX.FTZ R5, R56, R5, !PT ;  /* 0x0000000538057209 */ /* 0x002fc80007810000 */
[C---:B------:R-:W-:Y:S01]  /*1a8e0*/  FSETP.NEU.FTZ.AND P1, PT, R5.reuse, -INF , PT ;  /* 0xff8000000500780b */ /* 0x040fe20003f3d000 */
[----:B------:R-:W-:-:S05]  /*1a8f0*/  FMUL.FTZ R13, R5, R3 ;  /* 0x00000003050d7220 */ /* 0x000fca0000410000 */
[----:B------:R-:W-:-:S05]  /*1a900*/  FSEL R13, R13, RZ, P1 ;  /* 0x000000ff0d0d7208 */ /* 0x000fca0000800000 */
[-C--:B------:R-:W-:Y:S02]  /*1a910*/  FFMA.FTZ R210, R28, R3.reuse, -R13 ;  /* 0x000000031cd27223 */ /* 0x080fe4000001080d */
[----:B------:R-:W3:Y:S01]  /*1a920*/  LDL R28, [R1+0x7c] ;  /* 0x00007c00011c7983 */ /* 0x000ee20000100800 */
[-CC-:B------:R-:W-:Y:S01]  /*1a930*/  FFMA.FTZ R20, R8, R3.reuse, -R7.reuse ;  /* 0x0000000308147223 */ /* 0x180fe20000010807 */
[-CC-:B------:R-:W-:Y:S02]  /*1a940*/  FFMA.FTZ R8, R10, R3.reuse, -R7.reuse ;  /* 0x000000030a087223 */ /* 0x180fe40000010807 */
[----:B------:R-:W1:Y:S01]  /*1a950*/  @P4 LDC R10, c[0x0][0x44c] ;  /* 0x00011300ff0a4b82 */ /* 0x000e620000000800 */
[-C--:B------:R-:W-:Y:S01]  /*1a960*/  FFMA.FTZ R62, R62, R3.reuse, -R7 ;  /* 0x000000033e3e7223 */ /* 0x080fe20000010807 */
[-CC-:B------:R-:W-:Y:S01]  /*1a970*/  FFMA.FTZ R208, R24, R3.reuse, -R13.reuse ;  /* 0x0000000318d07223 */ /* 0x180fe2000001080d */
[-C--:B------:R-:W-:Y:S01]  /*1a980*/  FFMA.FTZ R9, R9, R3.reuse, -R13 ;  /* 0x0000000309097223 */ /* 0x080fe2000001080d */
[----:B------:R-:W-:Y:S01]  /*1a990*/  MUFU.EX2 R209, R209 ;  /* 0x000000d100d17308 */ /* 0x000fe20000000800 */
[-C--:B------:R-:W-:Y:S01]  /*1a9a0*/  FFMA.FTZ R58, R58, R3.reuse, -R7 ;  /* 0x000000033a3a7223 */ /* 0x080fe20000010807 */
[----:B------:R-:W-:-:S06]  /*1a9b0*/  FFMA.FTZ R11, R32, R3, -R13 ;  /* 0x00000003200b7223 */ /* 0x000fcc000001080d */
[----:B------:R-:W4:Y:S01]  /*1a9c0*/  MUFU.EX2 R62, R62 ;  /* 0x0000003e003e7308 */ /* 0x000f220000000800 */
[----:B------:R-:W-:-:S07]  /*1a9d0*/  FFMA.FTZ R204, R36, R3, -R13 ;  /* 0x0000000324cc7223 */ /* 0x000fce000001080d */
[----:B------:R-:W-:Y:S08]  /*1a9e0*/  MUFU.EX2 R208, R208 ;  /* 0x000000d000d07308 */ /* 0x000ff00000000800 */
[----:B------:R-:W5:Y:S01]  /*1a9f0*/  MUFU.EX2 R9, R9 ;  /* 0x0000000900097308 */ /* 0x000f620000000800 */
[----:B------:R-:W-:-:S07]  /*1aa00*/  FFMA.FTZ R50, R50, R3, -R7 ;  /* 0x0000000332327223 */ /* 0x000fce0000010807 */
[----:B------:R-:W2:Y:S01]  /*1aa10*/  MUFU.EX2 R211, R211 ;  /* 0x000000d300d37308 */ /* 0x000ea20000000800 */
[----:B------:R-:W-:Y:S01]  /*1aa20*/  FFMA.FTZ R15, R40, R3, -R13 ;  /* 0x00000003280f7223 */ /* 0x000fe2000001080d */
[----:B-1----:R-:W-:-:S06]  /*1aa30*/  @P4 IMAD.HI.U32 R10, R65, R10, RZ ;  /* 0x0000000a410a4227 */ /* 0x002fcc00078e00ff */
[----:B------:R-:W1:Y:S01]  /*1aa40*/  MUFU.EX2 R210, R210 ;  /* 0x000000d200d27308 */ /* 0x000e620000000800 */
[-CC-:B------:R-:W-:Y:S01]  /*1aa50*/  FFMA.FTZ R207, R54, R3.reuse, -R7.reuse ;  /* 0x0000000336cf7223 */ /* 0x180fe20000010807 */
[----:B------:R-:W-:-:S06]  /*1aa60*/  FFMA.FTZ R195, R12, R3, -R7 ;  /* 0x000000030cc37223 */ /* 0x000fcc0000010807 */
[----:B------:R-:W1:Y:S01]  /*1aa70*/  MUFU.EX2 R58, R58 ;  /* 0x0000003a003a7308 */ /* 0x000e620000000800 */
[----:B------:R-:W-:Y:S01]  /*1aa80*/  FFMA.FTZ R206, R44, R3, -R13 ;  /* 0x000000032cce7223 */ /* 0x000fe2000001080d */
[----:B------:R-:W-:-:S06]  /*1aa90*/  IMAD.MOV.U32 R12, RZ, RZ, R65 ;  /* 0x000000ffff0c7224 */ /* 0x000fcc00078e0041 */
[----:B------:R-:W1:Y:S01]  /*1aaa0*/  MUFU.EX2 R11, R11 ;  /* 0x0000000b000b7308 */ /* 0x000e620000000800 */
[----:B0-----:R-:W-:Y:S01]  /*1aab0*/  @P4 SHF.R.U32.HI R12, RZ, R29, R10 ;  /* 0x0000001dff0c4219 */ /* 0x001fe2000001160a */
[----:B----4-:R-:W-:-:S06]  /*1aac0*/  FADD.FTZ R10, R209, R62 ;  /* 0x0000003ed10a7221 */ /* 0x010fcc0000010000 */
[----:B------:R-:W0:Y:S01]  /*1aad0*/  MUFU.EX2 R205, R205 ;  /* 0x000000cd00cd7308 */ /* 0x000e220000000800 */
[----:B------:R-:W-:Y:S01]  /*1aae0*/  FFMA.FTZ R48, R48, R3, -R7 ;  /* 0x0000000330307223 */ /* 0x000fe20000010807 */
[----:B-----5:R-:W-:-:S06]  /*1aaf0*/  FADD.FTZ R31, R208, R9 ;  /* 0x00000009d01f7221 */ /* 0x020fcc0000010000 */
[----:B------:R-:W4:Y:S01]  /*1ab00*/  MUFU.EX2 R204, R204 ;  /* 0x000000cc00cc7308 */ /* 0x000f220000000800 */
[----:B------:R-:W-:Y:S01]  /*1ab10*/  FFMA.FTZ R21, R52, R3, -R13 ;  /* 0x0000000334157223 */ /* 0x000fe2000001080d */
[----:B--2---:R-:W-:-:S06]  /*1ab20*/  FADD.FTZ R33, R211, R10 ;  /* 0x0000000ad3217221 */ /* 0x004fcc0000010000 */
[----:B------:R-:W2:Y:S01]  /*1ab30*/  MUFU.EX2 R50, R50 ;  /* 0x0000003200327308 */ /* 0x000ea20000000800 */
[----:B------:R-:W-:Y:S01]  /*1ab40*/  FFMA.FTZ R201, R46, R3, -R7 ;  /* 0x000000032ec97223 */ /* 0x000fe20000010807 */
[----:B-1----:R-:W-:-:S06]  /*1ab50*/  FADD.FTZ R10, R210, R31 ;  /* 0x0000001fd20a7221 */ /* 0x002fcc0000010000 */
[----:B------:R-:W1:Y:S01]  /*1ab60*/  MUFU.EX2 R15, R15 ;  /* 0x0000000f000f7308 */ /* 0x000e620000000800 */
[----:B------:R-:W-:Y:S01]  /*1ab70*/  FFMA.FTZ R200, R64, R3, -R13 ;  /* 0x0000000340c87223 */ /* 0x000fe2000001080d */
[----:B------:R-:W-:Y:S01]  /*1ab80*/  IADD3 R24, R12, R57, -R59 ;  /* 0x000000390c187210 */ /* 0x000fe20007ffe83b */
[----:B------:R-:W-:-:S05]  /*1ab90*/  FADD.FTZ R12, R58, R33 ;  /* 0x000000213a0c7221 */ /* 0x000fca0000010000 */
[----:B------:R-:W5:Y:S01]  /*1aba0*/  MUFU.EX2 R207, R207 ;  /* 0x000000cf00cf7308 */ /* 0x000f620000000800 */
[----:B------:R-:W-:Y:S01]  /*1abb0*/  FFMA.FTZ R42, R42, R3, -R7 ;  /* 0x000000032a2a7223 */ /* 0x000fe20000010807 */
[----:B------:R-:W-:-:S06]  /*1abc0*/  FADD.FTZ R31, R11, R10 ;  /* 0x0000000a0b1f7221 */ /* 0x000fcc0000010000 */
[----:B------:R-:W5:Y:S01]  /*1abd0*/  MUFU.EX2 R206, R206 ;  /* 0x000000ce00ce7308 */ /* 0x000f620000000800 */
[----:B------:R-:W-:Y:S01]  /*1abe0*/  FFMA.FTZ R25, R66, R3, -R13 ;  /* 0x0000000342197223 */ /* 0x000fe2000001080d */
[----:B0-----:R-:W-:-:S06]  /*1abf0*/  FADD.FTZ R33, R205, R12 ;  /* 0x0000000ccd217221 */ /* 0x001fcc0000010000 */
[----:B------:R-:W0:Y:S01]  /*1ac00*/  MUFU.EX2 R48, R48 ;  /* 0x0000003000307308 */ /* 0x000e220000000800 */
[----:B------:R-:W-:Y:S01]  /*1ac10*/  FFMA.FTZ R203, R38, R3, -R7 ;  /* 0x0000000326cb7223 */ /* 0x000fe20000010807 */
[----:B----4-:R-:W-:-:S06]  /*1ac20*/  FADD.FTZ R10, R204, R31 ;  /* 0x0000001fcc0a7221 */ /* 0x010fcc0000010000 */
[----:B------:R-:W4:Y:S01]  /*1ac30*/  MUFU.EX2 R21, R21 ;  /* 0x0000001500157308 */ /* 0x000f220000000800 */
[----:B------:R-:W-:Y:S01]  /*1ac40*/  FFMA.FTZ R202, R68, R3, -R13 ;  /* 0x0000000344ca7223 */ /* 0x000fe2000001080d */
[----:B------:R-:W-:Y:S01]  /*1ac50*/  PRMT R0, R49, 0x654, R0 ;  /* 0x0000065431007816 */ /* 0x000fe20000000000 */
[----:B--2---:R-:W-:-:S05]  /*1ac60*/  FADD.FTZ R12, R50, R33 ;  /* 0x00000021320c7221 */ /* 0x004fca0000010000 */
[----:B------:R-:W2:Y:S01]  /*1ac70*/  MUFU.EX2 R201, R201 ;  /* 0x000000c900c97308 */ /* 0x000ea20000000800 */
[-C--:B------:R-:W-:Y:S01]  /*1ac80*/  FFMA.FTZ R14, R14, R3.reuse, -R7 ;  /* 0x000000030e0e7223 */ /* 0x080fe20000010807 */
[----:B-1----:R-:W-:Y:S01]  /*1ac90*/  FADD.FTZ R31, R15, R10 ;  /* 0x0000000a0f1f7221 */ /* 0x002fe20000010000 */
[----:B------:R-:W-:Y:S01]  /*1aca0*/  FFMA.FTZ R27, R70, R3, -R13 ;  /* 0x00000003461b7223 */ /* 0x000fe2000001080d */
[----:B------:R1:W-:Y:S04]  /*1acb0*/  SYNCS.ARRIVE.TRANS64.RED.A1T0 RZ, [R0+URZ], RZ ;  /* 0x000000ff00ff79a7 */ /* 0x0003e8000810043f */
[----:B------:R-:W2:Y:S01]  /*1acc0*/  MUFU.EX2 R200, R200 ;  /* 0x000000c800c87308 */ /* 0x000ea20000000800 */
[----:B-----5:R-:W-:-:S07]  /*1acd0*/  FADD.FTZ R33, R207, R12 ;  /* 0x0000000ccf217221 */ /* 0x020fce0000010000 */
[----:B------:R-:W5:Y:S01]  /*1ace0*/  MUFU.EX2 R42, R42 ;  /* 0x0000002a002a7308 */ /* 0x000f620000000800 */
[----:B-1----:R-:W-:Y:S01]  /*1acf0*/  FFMA.FTZ R0, R6, R3, -R7 ;  /* 0x0000000306007223 */ /* 0x002fe20000010807 */
[----:B------:R-:W-:-:S06]  /*1ad00*/  FADD.FTZ R6, R206, R31 ;  /* 0x0000001fce067221 */ /* 0x000fcc0000010000 */
[----:B------:R-:W1:Y:S01]  /*1ad10*/  MUFU.EX2 R25, R25 ;  /* 0x0000001900197308 */ /* 0x000e620000000800 */
[----:B------:R-:W-:Y:S01]  /*1ad20*/  FFMA.FTZ R196, R72, R3, -R13 ;  /* 0x0000000348c47223 */ /* 0x000fe2000001080d */
[----:B0-----:R-:W-:-:S06]  /*1ad30*/  FADD.FTZ R10, R48, R33 ;  /* 0x00000021300a7221 */ /* 0x001fcc0000010000 */
[----:B------:R-:W0:Y:S01]  /*1ad40*/  MUFU.EX2 R203, R203 ;  /* 0x000000cb00cb7308 */ /* 0x000e220000000800 */
[----:B----4-:R-:W-:Y:S01]  /*1ad50*/  FADD.FTZ R31, R21, R6 ;  /* 0x00000006151f7221 */ /* 0x010fe20000010000 */
[----:B------:R-:W-:-:S06]  /*1ad60*/  FFMA.FTZ R29, R74, R3, -R13 ;  /* 0x000000034a1d7223 */ /* 0x000fcc000001080d */
[----:B------:R-:W4:Y:S01]  /*1ad70*/  MUFU.EX2 R202, R202 ;  /* 0x000000ca00ca7308 */ /* 0x000f220000000800 */
[----:B--2---:R-:W-:Y:S01]  /*1ad80*/  FADD.FTZ R33, R201, R10 ;  /* 0x0000000ac9217221 */ /* 0x004fe20000010000 */
[----:B------:R-:W-:-:S06]  /*1ad90*/  FADD.FTZ R10, R200, R31 ;  /* 0x0000001fc80a7221 */ /* 0x000fcc0000010000 */
[----:B------:R-:W2:Y:S01]  /*1ada0*/  MUFU.EX2 R14, R14 ;  /* 0x0000000e000e7308 */ /* 0x000ea20000000800 */
[----:B------:R-:W-:-:S07]  /*1adb0*/  FFMA.FTZ R198, R76, R3, -R13 ;  /* 0x000000034cc67223 */ /* 0x000fce000001080d */
[----:B------:R-:W2:Y:S01]  /*1adc0*/  MUFU.EX2 R27, R27 ;  /* 0x0000001b001b7308 */ /* 0x000ea20000000800 */
[----:B------:R-:W-:Y:S01]  /*1add0*/  FFMA.FTZ R199, R26, R3, -R7 ;  /* 0x000000031ac77223 */ /* 0x000fe20000010807 */
[----:B-----5:R-:W-:-:S06]  /*1ade0*/  FADD.FTZ R12, R42, R33 ;  /* 0x000000212a0c7221 */ /* 0x020fcc0000010000 */
[----:B------:R-:W5:Y:S01]  /*1adf0*/  MUFU.EX2 R197, R197 ;  /* 0x000000c500c57308 */ /* 0x000f620000000800 */
[----:B-1----:R-:W-:-:S07]  /*1ae00*/  FADD.FTZ R31, R25, R10 ;  /* 0x0000000a191f7221 */ /* 0x002fce0000010000 */
[----:B------:R-:W1:Y:S01]  /*1ae10*/  MUFU.EX2 R196, R196 ;  /* 0x000000c400c47308 */ /* 0x000e620000000800 */
[-C--:B------:R-:W-:Y:S01]  /*1ae20*/  FFMA.FTZ R26, R30, R3.reuse, -R7 ;  /* 0x000000031e1a7223 */ /* 0x080fe20000010807 */
[----:B------:R-:W-:Y:S01]  /*1ae30*/  FFMA.FTZ R78, R78, R3, -R13 ;  /* 0x000000034e4e7223 */ /* 0x000fe2000001080d */
[----:B0-----:R-:W-:-:S05]  /*1ae40*/  FADD.FTZ R33, R203, R12 ;  /* 0x0000000ccb217221 */ /* 0x001fca0000010000 */
[----:B------:R-:W0:Y:S01]  /*1ae50*/  MUFU.EX2 R20, R20 ;  /* 0x0000001400147308 */ /* 0x000e220000000800 */
[----:B----4-:R-:W-:Y:S01]  /*1ae60*/  FADD.FTZ R10, R202, R31 ;  /* 0x0000001fca0a7221 */ /* 0x010fe20000010000 */
[----:B------:R-:W-:-:S06]  /*1ae70*/  FFMA.FTZ R192, R60, R3, -R13 ;  /* 0x000000033cc07223 */ /* 0x000fcc000001080d */
[----:B------:R-:W4:Y:S01]  /*1ae80*/  MUFU.EX2 R29, R29 ;  /* 0x0000001d001d7308 */ /* 0x000f220000000800 */
[----:B------:R-:W-:Y:S01]  /*1ae90*/  FFMA.FTZ R193, R34, R3, -R7 ;  /* 0x0000000322c17223 */ /* 0x000fe20000010807 */
[----:B--2---:R-:W-:Y:S01]  /*1aea0*/  FADD.FTZ R12, R14, R33 ;  /* 0x000000210e0c7221 */ /* 0x004fe20000010000 */
[----:B------:R-:W-:-:S05]  /*1aeb0*/  FADD.FTZ R31, R27, R10 ;  /* 0x0000000a1b1f7221 */ /* 0x000fca0000010000 */
[----:B------:R-:W2:Y:S01]  /*1aec0*/  MUFU.EX2 R198, R198 ;  /* 0x000000c600c67308 */ /* 0x000ea20000000800 */
[----:B------:R-:W-:-:S07]  /*1aed0*/  IMAD.HI R24, R24, 0x66666667, RZ ;  /* 0x6666666718187827 */ /* 0x000fce00078e02ff */
[----:B------:R-:W2:Y:S01]  /*1aee0*/  MUFU.EX2 R199, R199 ;  /* 0x000000c700c77308 */ /* 0x000ea20000000800 */
[----:B------:R-:W-:Y:S01]  /*1aef0*/  FFMA.FTZ R80, R80, R3, -R13 ;  /* 0x0000000350507223 */ /* 0x000fe2000001080d */
[----:B-----5:R-:W-:Y:S01]  /*1af00*/  FADD.FTZ R33, R197, R12 ;  /* 0x0000000cc5217221 */ /* 0x020fe20000010000 */
[----:B-1----:R-:W-:-:S05]  /*1af10*/  FADD.FTZ R10, R196, R31 ;  /* 0x0000001fc40a7221 */ /* 0x002fca0000010000 */
[----:B------:R-:W1:Y:S01]  /*1af20*/  MUFU.EX2 R7, R78 ;  /* 0x0000004e00077308 */ /* 0x000e620000000800 */
[-CC-:B------:R-:W-:Y:S01]  /*1af30*/  FFMA.FTZ R84, R84, R3.reuse, -R13.reuse ;  /* 0x0000000354547223 */ /* 0x180fe2000001080d */
[----:B------:R-:W-:-:S06]  /*1af40*/  FFMA.FTZ R82, R82, R3, -R13 ;  /* 0x0000000352527223 */ /* 0x000fcc000001080d */
[----:B------:R-:W5:Y:S01]  /*1af50*/  MUFU.EX2 R26, R26 ;  /* 0x0000001a001a7308 */ /* 0x000f620000000800 */
[----:B0-----:R-:W-:Y:S01]  /*1af60*/  FADD.FTZ R12, R20, R33 ;  /* 0x00000021140c7221 */ /* 0x001fe20000010000 */
[----:B------:R-:W-:Y:S01]  /*1af70*/  SHF.R.U32.HI R35, RZ, 0x1f, R24 ;  /* 0x0000001fff237819 */ /* 0x000fe20000011618 */
[----:B----4-:R-:W-:-:S05]  /*1af80*/  FADD.FTZ R33, R29, R10 ;  /* 0x0000000a1d217221 */ /* 0x010fca0000010000 */
[----:B------:R-:W0:Y:S08]  /*1af90*/  MUFU.EX2 R192, R192 ;  /* 0x000000c000c07308 */ /* 0x000e300000000800 */
[----:B------:R-:W4:Y:S01]  /*1afa0*/  MUFU.EX2 R193, R193 ;  /* 0x000000c100c17308 */ /* 0x000f220000000800 */
[----:B------:R-:W-:Y:S01]  /*1afb0*/  LEA.HI.SX32 R6, R24, R35, 0x1b ;  /* 0x0000002318067211 */ /* 0x000fe200078fdaff */
[----:B--2---:R-:W-:-:S06]  /*1afc0*/  FADD.FTZ R10, R198, R33 ;  /* 0x00000021c60a7221 */ /* 0x004fcc0000010000 */
[----:B------:R-:W2:Y:S01]  /*1afd0*/  MUFU.EX2 R13, R80 ;  /* 0x00000050000d7308 */ /* 0x000ea20000000800 */
[----:B------:R-:W-:-:S07]  /*1afe0*/  FADD.FTZ R35, R199, R12 ;  /* 0x0000000cc7237221 */ /* 0x000fce0000010000 */
[----:B------:R-:W3:Y:S01]  /*1aff0*/  MUFU.EX2 R8, R8 ;  /* 0x0000000800087308 */ /* 0x000ee20000000800 */
[----:B------:R-:W-:Y:S01]  /*1b000*/  F2FP.BF16.F32.PACK_AB R208, R9, R208 ;  /* 0x000000d009d0723e */ /* 0x000fe200000010ff */
[----:B-1----:R-:W-:Y:S01]  /*1b010*/  FADD.FTZ R9, R7, R10 ;  /* 0x0000000a07097221 */ /* 0x002fe20000010000 */
[----:B-----5:R-:W-:-:S03]  /*1b020*/  FADD.FTZ R12, R26, R35 ;  /* 0x000000231a0c7221 */ /* 0x020fc60000010000 */
[----:B0-----:R-:W-:Y:S01]  /*1b030*/  FADD.FTZ R10, R192, R9 ;  /* 0x00000009c00a7221 */ /* 0x001fe20000010000 */
[----:B----4-:R-:W-:Y:S01]  /*1b040*/  FADD.FTZ R9, R193, R12 ;  /* 0x0000000cc1097221 */ /* 0x010fe20000010000 */
[----:B------:R-:W-:Y:S01]  /*1b050*/  F2FP.BF16.F32.PACK_AB R210, R11, R210 ;  /* 0x000000d20bd2723e */ /* 0x000fe200000010ff */
[----:B------:R-:W-:Y:S01]  /*1b060*/  MUFU.EX2 R195, R195 ;  /* 0x000000c300c37308 */ /* 0x000fe20000000800 */
[----:B--2---:R-:W-:Y:S01]  /*1b070*/  FADD.FTZ R11, R13, R10 ;  /* 0x0000000a0d0b7221 */ /* 0x004fe20000010000 */
[----:B---3--:R-:W-:-:S06]  /*1b080*/  VIMNMX R28, R28, R6, !PT ;  /* 0x000000061c1c7248 */ /* 0x008fcc0007fe0100 */
[----:B------:R-:W0:Y:S01]  /*1b090*/  MUFU.EX2 R84, R84 ;  /* 0x0000005400547308 */ /* 0x000e220000000800 */
[C---:B------:R-:W-:Y:S01]  /*1b0a0*/  FADD.FTZ R10, R8.reuse, R9 ;  /* 0x00000009080a7221 */ /* 0x040fe20000010000 */
[----:B------:R-:W-:Y:S01]  /*1b0b0*/  F2FP.BF16.F32.PACK_AB R193, R8, R193 ;  /* 0x000000c108c1723e */ /* 0x000fe200000010ff */
[----:B------:R-:W-:-:S05]  /*1b0c0*/  VIADD R8, R2, 0xfffffffe ;  /* 0xfffffffe02087836 */ /* 0x000fca0000000000 */
[----:B------:R-:W1:Y:S01]  /*1b0d0*/  MUFU.EX2 R31, R82 ;  /* 0x00000052001f7308 */ /* 0x000e620000000800 */
[----:B------:R-:W-:-:S07]  /*1b0e0*/  ISETP.GE.AND P1, PT, R8, R28, PT ;  /* 0x0000001c0800720c */ /* 0x000fce0003f26270 */
[----:B------:R-:W2:Y:S01]  /*1b0f0*/  MUFU.EX2 R0, R0 ;  /* 0x0000000000007308 */ /* 0x000ea20000000800 */
[----:B0-----:R-:W-:Y:S01]  /*1b100*/  FADD.FTZ R228, R84, R11 ;  /* 0x0000000b54e47221 */ /* 0x001fe20000010000 */
[----:B------:R-:W-:Y:S01]  /*1b110*/  FADD.FTZ R227, R195, R10 ;  /* 0x0000000ac3e37221 */ /* 0x000fe20000010000 */
[----:B------:R-:W-:Y:S01]  /*1b120*/  BSSY B0, `(.L_x_2869) ;  /* 0x00005a7000007945 */ /* 0x000fe20003800000 */
[----:B------:R-:W-:Y:S01]  /*1b130*/  F2FP.BF16.F32.PACK_AB R209, R62, R209 ;  /* 0x000000d13ed1723e */ /* 0x000fe200000010ff */
[----:B------:R0:W-:Y:S01]  /*1b140*/  STL [R1+0x58], R28 ;  /* 0x0000581c01007387 */ /* 0x0001e20000100800 */
[----:B------:R-:W-:Y:S01]  /*1b150*/  F2FP.BF16.F32.PACK_AB R211, R58, R211 ;  /* 0x000000d33ad3723e */ /* 0x000fe200000010ff */
[----:B------:R-:W-:Y:S01]  /*1b160*/  IMAD.MOV.U32 R2, RZ, RZ, 0x3f800000 ;  /* 0x3f800000ff027424 */ /* 0x000fe200078e00ff */
[----:B------:R-:W-:Y:S01]  /*1b170*/  F2FP.BF16.F32.PACK_AB R205, R50, R205 ;  /* 0x000000cd32cd723e */ /* 0x000fe200000010ff */
[----:B-1----:R-:W-:Y:S01]  /*1b180*/  FADD.FTZ R228, R31, R228 ;  /* 0x000000e41fe47221 */ /* 0x002fe20000010000 */
[----:B------:R-:W-:-:S02]  /*1b190*/  F2FP.BF16.F32.PACK_AB R207, R48, R207 ;  /* 0x000000cf30cf723e */ /* 0x000fc400000010ff */
[----:B------:R-:W-:Y:S02]  /*1b1a0*/  CS2R R150, SRZ ;  /* 0x0000000000967805 */ /* 0x000fe4000001ff00 */
[----:B------:R-:W-:Y:S02]  /*1b1b0*/  F2FP.BF16.F32.PACK_AB R201, R42, R201 ;  /* 0x000000c92ac9723e */ /* 0x000fe400000010ff */
[----:B------:R-:W-:Y:S02]  /*1b1c0*/  CS2R R148, SRZ ;  /* 0x0000000000947805 */ /* 0x000fe4000001ff00 */
[----:B------:R-:W-:Y:S02]  /*1b1d0*/  F2FP.BF16.F32.PACK_AB R199, R26, R199 ;  /* 0x000000c71ac7723e */ /* 0x000fe400000010ff */
[----:B------:R-:W-:Y:S02]  /*1b1e0*/  CS2R R146, SRZ ;  /* 0x0000000000927805 */ /* 0x000fe4000001ff00 */
[----:B------:R-:W-:Y:S01]  /*1b1f0*/  F2FP.BF16.F32.PACK_AB R200, R25, R200 ;  /* 0x000000c819c8723e */ /* 0x000fe200000010ff */
[----:B--2---:R-:W-:Y:S01]  /*1b200*/  FADD.FTZ R227, R0, R227 ;  /* 0x000000e300e37221 */ /* 0x004fe20000010000 */
[----:B------:R-:W-:-:S02]  /*1b210*/  F2FP.BF16.F32.PACK_AB R202, R27, R202 ;  /* 0x000000ca1bca723e */ /* 0x000fc400000010ff */
[----:B------:R-:W-:Y:S02]  /*1b220*/  CS2R R144, SRZ ;  /* 0x0000000000907805 */ /* 0x000fe4000001ff00 */
[----:B------:R-:W-:Y:S02]  /*1b230*/  F2FP.BF16.F32.PACK_AB R196, R29, R196 ;  /* 0x000000c41dc4723e */ /* 0x000fe400000010ff */
[----:B------:R-:W-:Y:S02]  /*1b240*/  CS2R R142, SRZ ;  /* 0x00000000008e7805 */ /* 0x000fe4000001ff00 */
[----:B------:R-:W-:Y:S02]  /*1b250*/  F2FP.BF16.F32.PACK_AB R194, R31, R84 ;  /* 0x000000541fc2723e */ /* 0x000fe400000010ff */
[----:B------:R-:W-:Y:S02]  /*1b260*/  CS2R R140, SRZ ;  /* 0x00000000008c7805 */ /* 0x000fe4000001ff00 */
[----:B------:R-:W-:Y:S01]  /*1b270*/  F2FP.BF16.F32.PACK_AB R195, R0, R195 ;  /* 0x000000c300c3723e */ /* 0x000fe200000010ff */
[----:B------:R-:W-:Y:S01]  /*1b280*/  IMAD.MOV.U32 R0, RZ, RZ, 0x3f800000 ;  /* 0x3f800000ff007424 */ /* 0x000fe200078e00ff */
[----:B------:R-:W-:-:S02]  /*1b290*/  @P4 LOP3.LUT R18, R18, 0x2, RZ, 0xfc, !PT ;  /* 0x0000000212124812 */ /* 0x000fc400078efcff */
[----:B------:R-:W-:Y:S02]  /*1b2a0*/  CS2R R138, SRZ ;  /* 0x00000000008a7805 */ /* 0x000fe4000001ff00 */
[----:B------:R-:W-:Y:S02]  /*1b2b0*/  F2FP.BF16.F32.PACK_AB R203, R14, R203 ;  /* 0x000000cb0ecb723e */ /* 0x000fe400000010ff */
[----:B------:R-:W-:Y:S02]  /*1b2c0*/  CS2R R136, SRZ ;  /* 0x0000000000887805 */ /* 0x000fe4000001ff00 */
[----:B------:R-:W-:Y:S02]  /*1b2d0*/  F2FP.BF16.F32.PACK_AB R197, R20, R197 ;  /* 0x000000c514c5723e */ /* 0x000fe400000010ff */
[----:B------:R-:W-:Y:S02]  /*1b2e0*/  CS2R R134, SRZ ;  /* 0x0000000000867805 */ /* 0x000fe4000001ff00 */
[----:B------:R-:W-:-:S02]  /*1b2f0*/  F2FP.BF16.F32.PACK_AB R204, R15, R204 ;  /* 0x000000cc0fcc723e */ /* 0x000fc400000010ff */
[----:B------:R-:W-:Y:S02]  /*1b300*/  CS2R R132, SRZ ;  /* 0x0000000000847805 */ /* 0x000fe4000001ff00 */
[----:B------:R-:W-:Y:S02]  /*1b310*/  F2FP.BF16.F32.PACK_AB R206, R21, R206 ;  /* 0x000000ce15ce723e */ /* 0x000fe400000010ff */
[----:B------:R-:W-:Y:S02]  /*1b320*/  CS2R R130, SRZ ;  /* 0x0000000000827805 */ /* 0x000fe4000001ff00 */
[----:B------:R-:W-:Y:S02]  /*1b330*/  F2FP.BF16.F32.PACK_AB R198, R7, R198 ;  /* 0x000000c607c6723e */ /* 0x000fe400000010ff */
[----:B------:R-:W-:Y:S02]  /*1b340*/  CS2R R128, SRZ ;  /* 0x0000000000807805 */ /* 0x000fe4000001ff00 */
[----:B------:R-:W-:-:S02]  /*1b350*/  F2FP.BF16.F32.PACK_AB R192, R13, R192 ;  /* 0x000000c00dc0723e */ /* 0x000fc400000010ff */
        /* <DEDUP_REMOVED lines=49> */
[----:B0-----:R-:W-:Y:S02]  /*1b670*/  CS2R R28, SRZ ;  /* 0x00000000001c7805 */ /* 0x001fe4000001ff00 */
[----:B------:R-:W-:Y:S02]  /*1b680*/  CS2R R26, SRZ ;  /* 0x00000000001a7805 */ /* 0x000fe4000001ff00 */
[----:B------:R-:W-:Y:S01]  /*1b690*/  CS2R R24, SRZ ;  /* 0x0000000000187805 */ /* 0x000fe2000001ff00 */
[----:B------:R-:W-:Y:S06]  /*1b6a0*/  @!P1 BRA `(.L_x_2870) ;  /* 0x0000005400389947 */ /* 0x000fec0003800000 */
[----:B------:R-:W-:Y:S01]  /*1b6b0*/  BSSY B1, `(.L_x_2870) ;  /* 0x000054d000017945 */ /* 0x000fe20003800000 */
[----:B------:R-:W-:Y:S02]  /*1b6c0*/  IMAD.MOV.U32 R13, RZ, RZ, R4 ;  /* 0x000000ffff0d7224 */ /* 0x000fe400078e0004 */
[----:B------:R-:W-:Y:S02]  /*1b6d0*/  IMAD.MOV.U32 R12, RZ, RZ, R5 ;  /* 0x000000ffff0c7224 */ /* 0x000fe400078e0005 */
[----:B------:R-:W-:Y:S02]  /*1b6e0*/  IMAD.MOV.U32 R7, RZ, RZ, R226 ;  /* 0x000000ffff077224 */ /* 0x000fe400078e00e2 */
[----:B------:R-:W-:Y:S02]  /*1b6f0*/  IMAD.MOV.U32 R6, RZ, RZ, R220 ;  /* 0x000000ffff067224 */ /* 0x000fe400078e00dc */
[----:B------:R-:W-:Y:S02]  /*1b700*/  IMAD.MOV.U32 R2, RZ, RZ, 0x3f800000 ;  /* 0x3f800000ff027424 */ /* 0x000fe400078e00ff */
[----:B------:R-:W-:-:S07]  /*1b710*/  IMAD.MOV.U32 R151, RZ, RZ, RZ ;  /* 0x000000ffff977224 */ /* 0x000fce00078e00ff */
.L_x_2883:
[----:B------:R-:W-:-:S04]  /*1b720*/  ISETP.NE.AND P1, PT, R6, 0x1, PT ;  /* 0x000000010600780c */ /* 0x000fc80003f25270 */
[----:B------:R-:W-:-:S04]  /*1b730*/  SEL R226, RZ, 0x1, P1 ;  /* 0x00000001ffe27807 */ /* 0x000fc80000800000 */
[----:B------:R-:W-:Y:S01]  /*1b740*/  LOP3.LUT R226, R7, R226, RZ, 0x3c, !PT ;  /* 0x000000e207e27212 */ /* 0x000fe200078e3cff */
[----:B------:R-:W-:Y:S06]  /*1b750*/  @!P0 BRA `(.L_x_2871) ;  /* 0x0000000000048947 */ /* 0x000fec0003800000 */
[----:B------:R-:W-:Y:S01]  /*1b760*/  BPT.TRAP 0x1 ;  /* 0x000000040000795c */ /* 0x000fe20000300000 */
.L_x_2871:
        /* <DEDUP_REMOVED lines=8> */
.L_x_2872:
        /* <DEDUP_REMOVED lines=8> */
.L_x_2874:
[----:B------:R-:W-:Y:S05]  /*1b870*/  BSYNC B2 ;  /* 0x0000000000027941 */ /* 0x000fea0003800000 */
.L_x_2873:
[----:B------:R-:W2:Y:S01]  /*1b880*/  LDL.64 R152, [R1+0x48] ;  /* 0x0000480001987983 */ /* 0x000ea20000100a00 */
[----:B01----:R-:W-:-:S03]  /*1b890*/  IMAD.MOV.U32 R4, RZ, RZ, R3 ;  /* 0x000000ffff047224 */ /* 0x003fc600078e0003 */
[----:B------:R-:W3:Y:S01]  /*1b8a0*/  LDL.64 R20, [R1+0x40] ;  /* 0x0000400001147983 */ /* 0x000ee20000100a00 */
[----:B------:R-:W-:Y:S01]  /*1b8b0*/  IMAD.MOV.U32 R5, RZ, RZ, 0x40000040 ;  /* 0x40000040ff057424 */ /* 0x000fe200078e00ff */
[----:B------:R-:W-:-:S04]  /*1b8c0*/  R2UR UR14, R4 ;  /* 0x00000000040e72ca */ /* 0x000fc800000e0000 */
[----:B------:R-:W-:Y:S01]  /*1b8d0*/  R2UR UR15, R5 ;  /* 0x00000000050f72ca */ /* 0x000fe200000e0000 */
[----:B------:R-:W-:Y:S01]  /*1b8e0*/  WARPGROUP.ARRIVE ;  /* 0x00000000000079c5 */ /* 0x000fe20000000000 */
[----:B------:R-:W-:Y:S01]  /*1b8f0*/  IMAD.MOV.U32 R11, RZ, RZ, 0x40000040 ;  /* 0x40000040ff0b7424 */ /* 0x000fe200078e00ff */
[----:B------:R-:W-:-:S04]  /*1b900*/  R2UR UR26, R10 ;  /* 0x000000000a1a72ca */ /* 0x000fc800000e0000 */
[----:B------:R-:W-:Y:S01]  /*1b910*/  R2UR UR27, R11 ;  /* 0x000000000b1b72ca */ /* 0x000fe200000e0000 */
[----:B------:R-:W-:Y:S01]  /*1b920*/  IMAD.MOV.U32 R4, RZ, RZ, R15 ;  /* 0x000000ffff047224 */ /* 0x000fe200078e000f */
[----:B------:R-:W-:-:S04]  /*1b930*/  R2UR UR19, R5 ;  /* 0x00000000051372ca */ /* 0x000fc800000e0000 */
[----:B------:R-:W-:Y:S01]  /*1b940*/  R2UR UR18, R4 ;  /* 0x00000000041272ca */ /* 0x000fe200000e0000 */
[----:B------:R-:W-:Y:S01]  /*1b950*/  VIADD R10, R3, 0x180 ;  /* 0x00000180030a7836 */ /* 0x000fe20000000000 */
[----:B------:R-:W-:-:S04]  /*1b960*/  R2UR UR7, R11 ;  /* 0x000000000b0772ca */ /* 0x000fc800000e0000 */
[----:B------:R-:W-:Y:S02]  /*1b970*/  R2UR UR6, R10 ;  /* 0x000000000a0672ca */ /* 0x000fe400000e0000 */
[----:B--2---:R-:W-:Y:S02]  /*1b980*/  R2UR UR8, R152 ;  /* 0x00000000980872ca */ /* 0x004fe400000e0000 */
[----:B------:R-:W-:Y:S02]  /*1b990*/  R2UR UR9, R153 ;  /* 0x00000000990972ca */ /* 0x000fe400000e0000 */
[----:B------:R-:W2:Y:S01]  /*1b9a0*/  LDL.64 R152, [R1+0x38] ;  /* 0x0000380001987983 */ /* 0x000ea20000100a00 */
[----:B------:R-:W-:Y:S01]  /*1b9b0*/  VIADD R14, R3, 0x200 ;  /* 0x00000200030e7836 */ /* 0x000fe20000000000 */
[----:B---3--:R-:W-:Y:S02]  /*1b9c0*/  R2UR UR32, R20 ;  /* 0x00000000142072ca */ /* 0x008fe400000e0000 */
[----:B------:R-:W-:-:S05]  /*1b9d0*/  R2UR UR33, R21 ;  /* 0x00000000152172ca */ /* 0x000fca00000e0000 */
[----:B------:R-:W-:Y:S02]  /*1b9e0*/  UMOV UR12, UR8 ;  /* 0x00000008000c7c82 */ /* 0x000fe40008000000 */
[----:B------:R-:W-:Y:S01]  /*1b9f0*/  UMOV UR13, UR9 ;  /* 0x00000009000d7c82 */ /* 0x000fe20008000000 */
[----:B------:R-:W-:Y:S01]  /*1ba00*/  UMOV UR24, UR8 ;  /* 0x0000000800187c82 */ /* 0x000fe20008000000 */
[----:B------:R-:W-:Y:S01]  /*1ba10*/  HGMMA.64x16x16.F32.BF16 R184, gdesc[UR12], RZ, !UPT, gsb0 ;  /* 0x002000000cb879f0 */ /* 0x000fe2000c0018ff */
[----:B------:R-:W-:Y:S01]  /*1ba20*/  UMOV UR25, UR9 ;  /* 0x0000000900197c82 */ /* 0x000fe20008000000 */
[----:B------:R-:W-:Y:S01]  /*1ba30*/  UMOV UR16, UR8 ;  /* 0x0000000800107c82 */ /* 0x000fe20008000000 */
[----:B------:R-:W-:Y:S01]  /*1ba40*/  UMOV UR17, UR9 ;  /* 0x0000000900117c82 */ /* 0x000fe20008000000 */
[----:B------:R-:W-:Y:S01]  /*1ba50*/  UMOV UR4, UR8 ;  /* 0x0000000800047c82 */ /* 0x000fe20008000000 */
[----:B------:R-:W-:Y:S01]  /*1ba60*/  UMOV UR5, UR9 ;  /* 0x0000000900057c82 */ /* 0x000fe20008000000 */
[----:B------:R-:W-:Y:S01]  /*1ba70*/  IMAD.MOV.U32 R15, RZ, RZ, 0x40000040 ;  /* 0x40000040ff0f7424 */ /* 0x000fe200078e00ff */
[----:B------:R-:W-:Y:S01]  /*1ba80*/  R2UR UR22, R14 ;  /* 0x000000000e1672ca */ /* 0x000fe200000e0000 */
[----:B------:R-:W-:Y:S01]  /*1ba90*/  UMOV UR20, UR8 ;  /* 0x0000000800147c82 */ /* 0x000fe20008000000 */
[----:B------:R-:W-:Y:S01]  /*1baa0*/  UMOV UR21, UR9 ;  /* 0x0000000900157c82 */ /* 0x000fe20008000000 */
[----:B------:R-:W-:Y:S01]  /*1bab0*/  VIADD R4, R3, 0x2 ;  /* 0x0000000203047836 */ /* 0x000fe20000000000 */
[----:B------:R-:W-:Y:S01]  /*1bac0*/  R2UR UR11, R5 ;  /* 0x00000000050b72ca */ /* 0x000fe200000e0000 */
[----:B------:R-:W-:-:S02]  /*1bad0*/  VIADD R10, R3, 0x82 ;  /* 0x00000082030a7836 */ /* 0x000fc40000000000 */
[----:B------:R-:W-:Y:S01]  /*1bae0*/  IMAD.MOV.U32 R11, RZ, RZ, 0x40000040 ;  /* 0x40000040ff0b7424 */ /* 0x000fe200078e00ff */
[----:B------:R-:W-:Y:S01]  /*1baf0*/  UMOV UR28, UR32 ;  /* 0x00000020001c7c82 */ /* 0x000fe20008000000 */
[----:B------:R-:W3:Y:S01]  /*1bb00*/  LDL.64 R20, [R1+0x30] ;  /* 0x0000300001147983 */ /* 0x000ee20000100a00 */
[----:B------:R-:W-:Y:S02]  /*1bb10*/  WARPGROUP.DEPBAR.LE gsb0, 0x0 ;  /* 0x00008000000079c5 */ /* 0x000fe40000010000 */
[----:B------:R-:W-:-:S06]  /*1bb20*/  WARPGROUP.ARRIVE ;  /* 0x00000000000079c5 */ /* 0x000fcc0000000000 */
[----:B------:R-:W-:Y:S03]  /*1bb30*/  HGMMA.64x16x16.F32.BF16 R176, gdesc[UR24], RZ, !UPT, gsb0 ;  /* 0x0020000018b079f0 */ /* 0x000fe6000c0018ff */
[----:B------:R-:W-:Y:S02]  /*1bb40*/  WARPGROUP.DEPBAR.LE gsb0, 0x0 ;  /* 0x00008000000079c5 */ /* 0x000fe40000010000 */
[----:B------:R-:W-:-:S06]  /*1bb50*/  WARPGROUP.ARRIVE ;  /* 0x00000000000079c5 */ /* 0x000fcc0000000000 */
[----:B------:R-:W-:Y:S03]  /*1bb60*/  HGMMA.64x16x16.F32.BF16 R168, gdesc[UR16], RZ, !UPT, gsb0 ;  /* 0x0020000010a879f0 */ /* 0x000fe6000c0018ff */
[----:B------:R-:W-:Y:S02]  /*1bb70*/  WARPGROUP.DEPBAR.LE gsb0, 0x0 ;  /* 0x00008000000079c5 */ /* 0x000fe40000010000 */
[----:B------:R-:W-:-:S06]  /*1bb80*/  WARPGROUP.ARRIVE ;  /* 0x00000000000079c5 */ /* 0x000fcc0000000000 */
[----:B------:R-:W-:Y:S01]  /*1bb90*/  HGMMA.64x16x16.F32.BF16 R160, gdesc[UR4], RZ, !UPT, gsb0 ;  /* 0x0020000004a079f0 */ /* 0x000fe2000c0018ff */
[----:B------:R-:W-:Y:S02]  /*1bba0*/  R2UR UR23, R15 ;  /* 0x000000000f1772ca */ /* 0x000fe400000e0000 */
[----:B------:R-:W-:Y:S01]  /*1bbb0*/  R2UR UR10, R4 ;  /* 0x00000000040a72ca */ /* 0x000fe200000e0000 */
[----:B------:R-:W-:Y:S02]  /*1bbc0*/  WARPGROUP.DEPBAR.LE gsb0, 0x0 ;  /* 0x00008000000079c5 */ /* 0x000fe40000010000 */
[----:B--2---:R-:W-:Y:S02]  /*1bbd0*/  R2UR UR34, R152 ;  /* 0x00000000982272ca */ /* 0x004fe400000e0000 */
[----:B------:R-:W-:Y:S01]  /*1bbe0*/  R2UR UR35, R153 ;  /* 0x00000000992372ca */ /* 0x000fe200000e0000 */
[----:B------:R-:W-:Y:S01]  /*1bbf0*/  UMOV UR8, UR32 ;  /* 0x0000002000087c82 */ /* 0x000fe20008000000 */
[----:B------:R-:W-:Y:S01]  /*1bc00*/  WARPGROUP.ARRIVE ;  /* 0x00000000000079c5 */ /* 0x000fe20000000000 */
[----:B------:R-:W-:Y:S01]  /*1bc10*/  UMOV UR9, UR33 ;  /* 0x0000002100097c82 */ /* 0x000fe20008000000 */
[----:B------:R-:W-:-:S02]  /*1bc20*/  R2UR UR14, R10 ;  /* 0x000000000a0e72ca */ /* 0x000fc400000e0000 */
[----:B------:R-:W-:Y:S01]  /*1bc30*/  R2UR UR15, R11 ;  /* 0x000000000b0f72ca */ /* 0x000fe200000e0000 */
[----:B------:R-:W-:Y:S01]  /*1bc40*/  UMOV UR12, UR32 ;  /* 0x00000020000c7c82 */ /* 0x000fe20008000000 */
[----:B------:R-:W-:Y:S01]  /*1bc50*/  HGMMA.64x16x16.F32.BF16 R152, gdesc[UR20], RZ, !UPT, gsb0 ;  /* 0x00200000149879f0 */ /* 0x000fe2000c0018ff */
[----:B------:R-:W-:Y:S01]  /*1bc60*/  UMOV UR13, UR33 ;  /* 0x00000021000d7c82 */ /* 0x000fe20008000000 */
[----:B------:R-:W-:Y:S01]  /*1bc70*/  IMAD.MOV.U32 R5, RZ, RZ, 0x40000040 ;  /* 0x40000040ff057424 */ /* 0x000fe200078e00ff */
[----:B------:R-:W-:Y:S01]  /*1bc80*/  UMOV UR24, UR32 ;  /* 0x0000002000187c82 */ /* 0x000fe20008000000 */
[----:B------:R-:W-:Y:S01]  /*1bc90*/  UMOV UR25, UR33 ;  /* 0x0000002100197c82 */ /* 0x000fe20008000000 */
[----:B------:R-:W-:Y:S01]  /*1bca0*/  UMOV UR29, UR33 ;  /* 0x00000021001d7c82 */ /* 0x000fe20008000000 */
[----:B------:R-:W-:Y:S01]  /*1bcb0*/  UMOV UR16, UR32 ;  /* 0x0000002000107c82 */ /* 0x000fe20008000000 */
[----:B------:R-:W-:Y:S01]  /*1bcc0*/  UMOV UR17, UR33 ;  /* 0x0000002100117c82 */ /* 0x000fe20008000000 */
[----:B------:R-:W2:Y:S01]  /*1bcd0*/  LDL.64 R14, [R1+0x28] ;  /* 0x00002800010e7983 */ /* 0x000ea20000100a00 */
[----:B------:R-:W-:-:S02]  /*1bce0*/  WARPGROUP.DEPBAR.LE gsb0, 0x0 ;  /* 0x00008000000079c5 */ /* 0x000fc40000010000 */
[----:B------:R-:W-:-:S06]  /*1bcf0*/  WARPGROUP.ARRIVE ;  /* 0x00000000000079c5 */ /* 0x000fcc0000000000 */
[----:B------:R-:W-:Y:S01]  /*1bd00*/  HGMMA.64x16x16.F32.BF16 R184, gdesc[UR8], R184, gsb0 ;  /* 0x0020000008b879f0 */ /* 0x000fe200080018b8 */
[----:B------:R-:W-:Y:S02]  /*1bd10*/  VIADD R4, R3, 0x102 ;  /* 0x0000010203047836 */ /* 0x000fe40000000000 */
[----:B------:R-:W-:Y:S02]  /*1bd20*/  WARPGROUP.DEPBAR.LE gsb0, 0x0 ;  /* 0x00008000000079c5 */ /* 0x000fe40000010000 */
        /* <DEDUP_REMOVED lines=11> */
[----:B------:R-:W-:Y:S02]  /*1bde0*/  VIADD R4, R3, 0x202 ;  /* 0x0000020203047836 */ /* 0x000fe40000000000 */
[----:B------:R-:W-:Y:S01]  /*1bdf0*/  IMAD.MOV.U32 R5, RZ, RZ, 0x40000040 ;  /* 0x40000040ff057424 */ /* 0x000fe200078e00ff */
[----:B------:R-:W-:Y:S01]  /*1be00*/  UMOV UR4, UR34 ;  /* 0x0000002200047c82 */ /* 0x000fe20008000000 */
[----:B------:R-:W-:Y:S01]  /*1be10*/  UMOV UR5, UR35 ;  /* 0x0000002300057c82 */ /* 0x000fe20008000000 */
[----:B------:R-:W-:Y:S02]  /*1be20*/  WARPGROUP.DEPBAR.LE gsb0, 0x0 ;  /* 0x00008000000079c5 */ /* 0x000fe40000010000 */
[----:B------:R-:W-:Y:S01]  /*1be30*/  WARPGROUP.ARRIVE ;  /* 0x00000000000079c5 */ /* 0x000fe20000000000 */
[----:B------:R-:W-:Y:S01]  /*1be40*/  UMOV UR20, UR34 ;  /* 0x0000002200147c82 */ /* 0x000fe20008000000 */
        /* <DEDUP_REMOVED lines=8> */
[----:B------:R-:W-:Y:S01]  /*1bed0*/  VIADD R4, R3, 0x4 ;  /* 0x0000000403047836 */ /* 0x000fe20000000000 */
[----:B------:R-:W-:Y:S01]  /*1bee0*/  UMOV UR12, UR34 ;  /* 0x00000022000c7c82 */ /* 0x000fe20008000000 */
[----:B------:R-:W-:Y:S01]  /*1bef0*/  UMOV UR13, UR35 ;  /* 0x00000023000d7c82 */ /* 0x000fe20008000000 */
[----:B---3--:R-:W-:Y:S01]  /*1bf00*/  R2UR UR32, R20 ;  /* 0x00000000142072ca */ /* 0x008fe200000e0000 */
[----:B------:R-:W3:Y:S01]  /*1bf10*/  LDL.64 R10, [R1+0x20] ;  /* 0x00002000010a7983 */ /* 0x000ee20000100a00 */
[----:B------:R-:W-:-:S02]  /*1bf20*/  WARPGROUP.DEPBAR.LE gsb0, 0x0 ;  /* 0x00008000000079c5 */ /* 0x000fc40000010000 */
[----:B------:R-:W-:-:S06]  /*1bf30*/  WARPGROUP.ARRIVE ;  /* 0x00000000000079c5 */ /* 0x000fcc0000000000 */
        /* <DEDUP_REMOVED lines=36> */
[----:B------:R-:W-:Y:S01]  /*1c180*/  IMAD.MOV.U32 R5, RZ, RZ, 0x40000040 ;  /* 0x40000040ff057424 */ /* 0x000fe200078e00ff */
[----:B------:R-:W-:Y:S02]  /*1c190*/  R2UR UR33, R21 ;  /* 0x00000000152172ca */ /* 0x000fe400000e0000 */
[----:B------:R-:W-:Y:S02]  /*1c1a0*/  R2UR UR30, R4 ;  /* 0x00000000041e72ca */ /* 0x000fe400000e0000 */
[----:B------:R-:W-:Y:S01]  /*1c1b0*/  R2UR UR31, R5 ;  /* 0x00000000051f72ca */ /* 0x000fe200000e0000 */
[----:B------:R-:W-:-:S08]  /*1c1c0*/  UMOV UR28, UR32 ;  /* 0x00000020001c7c82 */ /* 0x000fd00008000000 */
        /* <DEDUP_REMOVED lines=189> */
[----:B------:R-:W3:Y:S01]  /*1cda0*/  LDL.64 R10, [R1] ;  /* 0x00000000010a7983 */ /* 0x000ee20000100a00 */
        /* <DEDUP_REMOVED lines=535> */
.L_x_2876:
[----:B------:R-:W-:Y:S01]  /*1ef20*/  SHF.L.U32 R0, R7, 0x1f, RZ ;  /* 0x0000001f07007819 */ /* 0x000fe200000006ff */
[----:B------:R-:W-:-:S04]  /*1ef30*/  IMAD R7, R6, 0x8, R23 ;  /* 0x0000000806077824 */ /* 0x000fc800078e0217 */
[----:B------:R0:W1:Y:S01]  /*1ef40*/  SYNCS.PHASECHK.TRANS64.TRYWAIT P1, [R7+URZ+0x38850], R0 ;  /* 0x03885000070075a7 */ /* 0x000062000802017f */
[----:B------:R-:W-:Y:S05]  /*1ef50*/  @!P0 BRA `(.L_x_2877) ;  /* 0x0000000000048947 */ /* 0x000fea0003800000 */
[----:B------:R-:W-:Y:S01]  /*1ef60*/  BPT.TRAP 0x1 ;  /* 0x000000040000795c */ /* 0x000fe20000300000 */
.L_x_2877:
[----:B------:R-:W-:Y:S04]  /*1ef70*/  BSSY B2, `(.L_x_2878) ;  /* 0x0000004000027945 */ /* 0x000fe80003800000 */
[----:B-1----:R-:W-:Y:S05]  /*1ef80*/  @P1 BRA `(.L_x_2879) ;  /* 0x0000000000081947 */ /* 0x002fea0003800000 */
[----:B------:R-:W1:Y:S02]  /*1ef90*/  SYNCS.PHASECHK.TRANS64.TRYWAIT P1, [R7+URZ+0x38850], R0 ;  /* 0x03885000070075a7 */ /* 0x000e64000802017f */
[----:B-1----:R-:W-:Y:S05]  /*1efa0*/  @!P1 BRA `(.L_x_2880) ;  /* 0x00000164002c9947 */ /* 0x002fea0003800000 */
.L_x_2879:
[----:B------:R-:W-:Y:S05]  /*1efb0*/  BSYNC B2 ;  /* 0x0000000000027941 */ /* 0x000fea0003800000 */
.L_x_2878:
[----:B01----:R-:W-:Y:S01]  /*1efc0*/  VIADD R0, R23, 0x400 ;  /* 0x0000040017007836 */ /* 0x003fe20000000000 */
[----:B------:R-:W-:Y:S01]  /*1efd0*/  WARPGROUP.ARRIVE ;  /* 0x00000000000079c5 */ /* 0x000fe20000000000 */
[----:B------:R-:W-:Y:S02]  /*1efe0*/  IMAD.MOV.U32 R3, RZ, RZ, 0x40000040 ;  /* 0x40000040ff037424 */ /* 0x000fe400078e00ff */
        /* <DEDUP_REMOVED lines=42> */
.L_x_2881:
[----:B------:R-:W2:Y:S01]  /*1f290*/  LDL R4, [R1+0x74] ;  /* 0x0000740001047983 */ /* 0x000ea20000100800 */
[----:B------:R-:W0:Y:S03]  /*1f2a0*/  LDC R0, c[0x0][0x448] ;  /* 0x00011200ff007b82 */ /* 0x000e260000000800 */
[----:B------:R-:W2:Y:S04]  /*1f2b0*/  LDL R3, [R1+0x84] ;  /* 0x0000840001037983 */ /* 0x000ea80000100800 */
[----:B------:R-:W3:Y:S04]  /*1f2c0*/  LDL R192, [R1+0x50] ;  /* 0x0000500001c07983 */ /* 0x000ee80000100800 */
[----:B------:R-:W4:Y:S04]  /*1f2d0*/  LDL R195, [R1+0x80] ;  /* 0x0000800001c37983 */ /* 0x000f280000100800 */
[----:B------:R-:W5:Y:S04]  /*1f2e0*/  LDL R194, [R1+0x78] ;  /* 0x0000780001c27983 */ /* 0x000f680000100800 */
[----:B------:R-:W5:Y:S01]  /*1f2f0*/  LDL R193, [R1+0x6c] ;  /* 0x00006c0001c17983 */ /* 0x000f620000100800 */
[----:B0-----:R-:W-:-:S13]  /*1f300*/  ISETP.NE.AND P1, PT, R0, 0x1, PT ;  /* 0x000000010000780c */ /* 0x001fda0003f25270 */
[----:B------:R-:W0:Y:S08]  /*1f310*/  @P1 LDC R2, c[0x0][0x44c] ;  /* 0x00011300ff021b82 */ /* 0x000e300000000800 */
[----:B------:R-:W1:Y:S01]  /*1f320*/  @P1 LDC R0, c[0x0][0x450] ;  /* 0x00011400ff001b82 */ /* 0x000e620000000800 */
[----:B------:R-:W-:Y:S01]  /*1f330*/  FMUL.FTZ R15, R169, UR39 ;  /* 0x00000027a90f7c20 */ /* 0x000fe20008410000 */
[----:B------:R-:W-:Y:S01]  /*1f340*/  FMUL.FTZ R14, R168, UR39 ;  /* 0x00000027a80e7c20 */ /* 0x000fe20008410000 */
[----:B------:R-:W-:-:S02]  /*1f350*/  VIADD R9, R9, 0x38840 ;  /* 0x0003884009097836 */ /* 0x000fc40000000000 */
[----:B------:R-:W-:Y:S01]  /*1f360*/  FMUL.FTZ R5, R189, UR39 ;  /* 0x00000027bd057c20 */ /* 0x000fe20008410000 */
[----:B------:R-:W-:Y:S01]  /*1f370*/  FMUL.FTZ R6, R176, UR39 ;  /* 0x00000027b0067c20 */ /* 0x000fe20008410000 */
[----:B------:R-:W-:Y:S01]  /*1f380*/  FMUL.FTZ R10, R180, UR39 ;  /* 0x00000027b40a7c20 */ /* 0x000fe20008410000 */
[----:B------:R-:W-:Y:S01]  /*1f390*/  FMUL.FTZ R11, R181, UR39 ;  /* 0x00000027b50b7c20 */ /* 0x000fe20008410000 */
[----:B------:R-:W-:Y:S02]  /*1f3a0*/  FMUL.FTZ R20, R172, UR39 ;  /* 0x00000027ac147c20 */ /* 0x000fe40008410000 */
[----:B------:R-:W-:Y:S01]  /*1f3b0*/  MUFU.TANH R5, R5 ;  /* 0x0000000500057308 */ /* 0x000fe20000002400 */
[----:B------:R-:W-:Y:S01]  /*1f3c0*/  FMUL.FTZ R21, R173, UR39 ;  /* 0x00000027ad157c20 */ /* 0x000fe20008410000 */
[----:B------:R-:W-:Y:S01]  /*1f3d0*/  FMUL.FTZ R160, R160, UR39 ;  /* 0x00000027a0a07c20 */ /* 0x000fe20008410000 */
[----:B------:R-:W-:-:S05]  /*1f3e0*/  FMUL.FTZ R161, R161, UR39 ;  /* 0x00000027a1a17c20 */ /* 0x000fca0008410000 */
[----:B------:R-:W-:Y:S01]  /*1f3f0*/  MUFU.TANH R6, R6 ;  /* 0x0000000600067308 */ /* 0x000fe20000002400 */
[----:B------:R-:W-:-:S07]  /*1f400*/  FMUL.FTZ R164, R164, UR39 ;  /* 0x00000027a4a47c20 */ /* 0x000fce0008410000 */
[----:B------:R-:W-:Y:S08]  /*1f410*/  MUFU.TANH R10, R10 ;  /* 0x0000000a000a7308 */ /* 0x000ff00000002400 */
        /* <DEDUP_REMOVED lines=8> */
[----:B------:R-:W-:Y:S01]  /*1f4a0*/  FMUL.FTZ R152, R152, UR39 ;  /* 0x0000002798987c20 */ /* 0x000fe20008410000 */
[----:B------:R-:W-:-:S06]  /*1f4b0*/  FMUL.FTZ R153, R153, UR39 ;  /* 0x0000002799997c20 */ /* 0x000fcc0008410000 */
[----:B------:R-:W-:Y:S01]  /*1f4c0*/  MUFU.TANH R153, R153 ;  /* 0x0000009900997308 */ /* 0x000fe20000002400 */
[----:B--2---:R-:W-:-:S04]  /*1f4d0*/  IMAD.IADD R3, R3, 0x1, R4 ;  /* 0x0000000103037824 */ /* 0x004fc800078e0204 */
[----:B0-----:R-:W-:-:S05]  /*1f4e0*/  @P1 IMAD.HI.U32 R2, R3, R2, RZ ;  /* 0x0000000203021227 */ /* 0x001fca00078e00ff */
[----:B-1----:R-:W-:-:S05]  /*1f4f0*/  @P1 SHF.R.U32.HI R3, RZ, R0, R2 ;  /* 0x00000000ff031219 */ /* 0x002fca0000011602 */
[----:B------:R-:W0:Y:S04]  /*1f500*/  SHFL.IDX PT, R169, R3, RZ, 0x1c1f ;  /* 0x001c1fff03a97589 */ /* 0x000e2800000e0000 */
[----:B------:R1:W2:Y:S01]  /*1f510*/  SHFL.IDX PT, R168, R3, 0x1, 0x1c1f ;  /* 0x003c1f0003a87f89 */ /* 0x0002a200000e0000 */
[----:B---3--:R-:W-:Y:S01]  /*1f520*/  PRMT R9, R192, 0x654, R9 ;  /* 0x00000654c0097816 */ /* 0x008fe20000000009 */
[----:B------:R-:W-:Y:S01]  /*1f530*/  FMUL.FTZ R0, R184, UR39 ;  /* 0x00000027b8007c20 */ /* 0x000fe20008410000 */
[----:B------:R-:W-:Y:S01]  /*1f540*/  FMUL.FTZ R2, R185, UR39 ;  /* 0x00000027b9027c20 */ /* 0x000fe20008410000 */
[----:B------:R-:W-:Y:S01]  /*1f550*/  FMUL.FTZ R4, R188, UR39 ;  /* 0x00000027bc047c20 */ /* 0x000fe20008410000 */
[----:B------:R3:W-:Y:S01]  /*1f560*/  SYNCS.ARRIVE.TRANS64.RED.A1T0 RZ, [R9+URZ], RZ ;  /* 0x000000ff09ff79a7 */ /* 0x0007e2000810043f */
[----:B-1----:R-:W-:-:S02]  /*1f570*/  IMAD R3, R8, -0x50, RZ ;  /* 0xffffffb008037824 */ /* 0x002fc400078e02ff */
[----:B------:R-:W1:Y:S01]  /*1f580*/  MUFU.TANH R0, R0 ;  /* 0x0000000000007308 */ /* 0x000e620000002400 */
[----:B---3--:R-:W-:Y:S02]  /*1f590*/  FMUL.FTZ R9, R177, UR39 ;  /* 0x00000027b1097c20 */ /* 0x008fe40008410000 */
[----:B----4-:R-:W-:-:S05]  /*1f5a0*/  IADD3 R3, -R195, 0x1, R3 ;  /* 0x00000001c3037810 */ /* 0x010fca0007ffe103 */
[----:B------:R-:W3:Y:S01]  /*1f5b0*/  MUFU.TANH R2, R2 ;  /* 0x0000000200027308 */ /* 0x000ee20000002400 */
[----:B-----5:R-:W-:-:S07]  /*1f5c0*/  IADD3 R172, -R193, R3, R194 ;  /* 0x00000003c1ac7210 */ /* 0x020fce0007ffe1c2 */
[----:B------:R-:W4:Y:S01]  /*1f5d0*/  MUFU.TANH R4, R4 ;  /* 0x0000000400047308 */ /* 0x000f220000002400 */
[----:B0-----:R-:W-:-:S07]  /*1f5e0*/  IMAD.IADD R3, R172, 0x1, R169 ;  /* 0x00000001ac037824 */ /* 0x001fce00078e02a9 */
[----:B------:R-:W0:Y:S01]  /*1f5f0*/  MUFU.TANH R9, R9 ;  /* 0x0000000900097308 */ /* 0x000e220000002400 */
[----:B--2---:R-:W-:Y:S01]  /*1f600*/  IMAD.IADD R168, R172, 0x1, R168 ;  /* 0x00000001aca87824 */ /* 0x004fe200078e02a8 */
[C---:B------:R-:W-:Y:S02]  /*1f610*/  ISETP.GT.AND P2, PT, R3.reuse, RZ, PT ;  /* 0x000000ff0300720c */ /* 0x040fe40003f44270 */
[C---:B------:R-:W-:Y:S02]  /*1f620*/  ISETP.GT.AND P1, PT, R3.reuse, 0x1, PT ;  /* 0x000000010300780c */ /* 0x040fe40003f24270 */
[C---:B------:R-:W-:Y:S02]  /*1f630*/  ISETP.GT.AND P5, PT, R3.reuse, 0x8, PT ;  /* 0x000000080300780c */ /* 0x040fe40003fa4270 */
[----:B------:R3:W2:Y:S01]  /*1f640*/  MUFU.TANH R172, R164 ;  /* 0x000000a400ac7308 */ /* 0x0006a20000002400 */
[C---:B------:R-:W-:Y:S02]  /*1f650*/  ISETP.GT.AND P4, PT, R3.reuse, 0x9, PT ;  /* 0x000000090300780c */ /* 0x040fe40003f84270 */
[----:B------:R-:W-:-:S02]  /*1f660*/  ISETP.GT.AND P3, PT, R3, 0x10, PT ;  /* 0x000000100300780c */ /* 0x000fc40003f64270 */
[----:B-1----:R-:W-:Y:S02]  /*1f670*/  FSEL R169, R0, -INF , P2 ;  /* 0xff80000000a97808 */ /* 0x002fe40001000000 */
[C---:B------:R-:W-:Y:S02]  /*1f680*/  ISETP.GT.AND P2, PT, R3.reuse, 0x11, PT ;  /* 0x000000110300780c */ /* 0x040fe40003f44270 */
[----:B---3--:R-:W-:Y:S02]  /*1f690*/  FSEL R164, R2, -INF , P1 ;  /* 0xff80000002a47808 */ /* 0x008fe40000800000 */
[C---:B------:R-:W-:Y:S02]  /*1f6a0*/  ISETP.GT.AND P1, PT, R3.reuse, 0x18, PT ;  /* 0x000000180300780c */ /* 0x040fe40003f24270 */
[----:B----4-:R-:W-:Y:S02]  /*1f6b0*/  FSEL R0, R4, -INF , P5 ;  /* 0xff80000004007808 */ /* 0x010fe40002800000 */
[----:B------:R-:W-:-:S02]  /*1f6c0*/  ISETP.GT.AND P5, PT, R3, 0x19, PT ;  /* 0x000000190300780c */ /* 0x000fc40003fa4270 */
[----:B------:R-:W-:Y:S02]  /*1f6d0*/  FSEL R2, R5, -INF , P4 ;  /* 0xff80000005027808 */ /* 0x000fe40002000000 */
[C---:B------:R-:W-:Y:S02]  /*1f6e0*/  ISETP.GT.AND P4, PT, R3.reuse, 0x20, PT ;  /* 0x000000200300780c */ /* 0x040fe40003f84270 */
[----:B------:R-:W-:Y:S02]  /*1f6f0*/  FSEL R4, R6, -INF , P3 ;  /* 0xff80000006047808 */ /* 0x000fe40001800000 */
[----:B------:R-:W-:Y:S02]  /*1f700*/  ISETP.GT.AND P3, PT, R3, 0x21, PT ;  /* 0x000000210300780c */ /* 0x000fe40003f64270 */
[----:B0-----:R-:W-:Y:S02]  /*1f710*/  FSEL R6, R9, -INF , P2 ;  /* 0xff80000009067808 */ /* 0x001fe40001000000 */
[----:B------:R-:W-:-:S02]  /*1f720*/  ISETP.GT.AND P2, PT, R3, 0x28, PT ;  /* 0x000000280300780c */ /* 0x000fc40003f44270 */
[----:B------:R-:W-:Y:S02]  /*1f730*/  FSEL R9, R10, -INF , P1 ;  /* 0xff8000000a097808 */ /* 0x000fe40000800000 */
[----:B------:R-:W-:Y:S02]  /*1f740*/  ISETP.GT.AND P1, PT, R3, 0x29, PT ;  /* 0x000000290300780c */ /* 0x000fe40003f24270 */
[----:B------:R-:W-:Y:S02]  /*1f750*/  FSEL R10, R11, -INF , P5 ;  /* 0xff8000000b0a7808 */ /* 0x000fe40002800000 */
[C---:B------:R-:W-:Y:S02]  /*1f760*/  ISETP.GT.AND P5, PT, R3.reuse, 0x30, PT ;  /* 0x000000300300780c */ /* 0x040fe40003fa4270 */
[----:B------:R-:W-:Y:S02]  /*1f770*/  FSEL R11, R14, -INF , P4 ;  /* 0xff8000000e0b7808 */ /* 0x000fe40002000000 */
[----:B------:R-:W-:-:S02]  /*1f780*/  ISETP.GT.AND P4, PT, R3, 0x31, PT ;  /* 0x000000310300780c */ /* 0x000fc40003f84270 */
[----:B------:R-:W-:Y:S02]  /*1f790*/  FSEL R14, R15, -INF , P3 ;  /* 0xff8000000f0e7808 */ /* 0x000fe40001800000 */
[----:B------:R-:W-:Y:S02]  /*1f7a0*/  ISETP.GT.AND P3, PT, R3, 0x38, PT ;  /* 0x000000380300780c */ /* 0x000fe40003f64270 */
[----:B------:R-:W-:Y:S02]  /*1f7b0*/  FSEL R15, R20, -INF , P2 ;  /* 0xff800000140f7808 */ /* 0x000fe40001000000 */
[----:B------:R-:W-:Y:S02]  /*1f7c0*/  FSEL R20, R21, -INF , P1 ;  /* 0xff80000015147808 */ /* 0x000fe40000800000 */
[----:B------:R-:W-:Y:S02]  /*1f7d0*/  FSEL R21, R160, -INF , P5 ;  /* 0xff800000a0157808 */ /* 0x000fe40002800000 */
[----:B------:R-:W-:-:S02]  /*1f7e0*/  FSEL R160, R161, -INF , P4 ;  /* 0xff800000a1a07808 */ /* 0x000fc40002000000 */
[----:B--2---:R-:W-:Y:S02]  /*1f7f0*/  FSEL R161, R172, -INF , P3 ;  /* 0xff800000aca17808 */ /* 0x004fe40001800000 */
[C---:B------:R-:W-:Y:S02]  /*1f800*/  ISETP.GT.AND P2, PT, R3.reuse, 0x39, PT ;  /* 0x000000390300780c */ /* 0x040fe40003f44270 */
[C---:B------:R-:W-:Y:S02]  /*1f810*/  ISETP.GT.AND P1, PT, R3.reuse, 0x40, PT ;  /* 0x000000400300780c */ /* 0x040fe40003f24270 */
[C---:B------:R-:W-:Y:S02]  /*1f820*/  ISETP.GT.AND P5, PT, R3.reuse, 0x41, PT ;  /* 0x000000410300780c */ /* 0x040fe40003fa4270 */
[C---:B------:R-:W-:Y:S02]  /*1f830*/  ISETP.GT.AND P4, PT, R3.reuse, 0x48, PT ;  /* 0x000000480300780c */ /* 0x040fe40003f84270 */
[----:B------:R-:W-:-:S02]  /*1f840*/  ISETP.GT.AND P3, PT, R3, 0x49, PT ;  /* 0x000000490300780c */ /* 0x000fc40003f64270 */
[----:B------:R-:W-:-:S04]  /*1f850*/  FMNMX.FTZ R3, R169, R12, !PT ;  /* 0x0000000ca9037209 */ /* 0x000fc80007810000 */
[----:B------:R-:W-:-:S04]  /*1f860*/  FMNMX.FTZ R3, R164, R3, !PT ;  /* 0x00000003a4037209 */ /* 0x000fc80007810000 */
[----:B------:R-:W-:-:S04]  /*1f870*/  FMNMX.FTZ R3, R0, R3, !PT ;  /* 0x0000000300037209 */ /* 0x000fc80007810000 */
[----:B------:R-:W-:-:S04]  /*1f880*/  FMNMX.FTZ R3, R2, R3, !PT ;  /* 0x0000000302037209 */ /* 0x000fc80007810000 */
[----:B------:R-:W-:-:S04]  /*1f890*/  FMNMX.FTZ R3, R4, R3, !PT ;  /* 0x0000000304037209 */ /* 0x000fc80007810000 */
[----:B------:R-:W-:-:S04]  /*1f8a0*/  FMNMX.FTZ R5, R6, R3, !PT ;  /* 0x0000000306057209 */ /* 0x000fc80007810000 */
[----:B------:R-:W-:Y:S01]  /*1f8b0*/  FMNMX.FTZ R5, R9, R5, !PT ;  /* 0x0000000509057209 */ /* 0x000fe20007810000 */
[----:B------:R0:W1:Y:S03]  /*1f8c0*/  MUFU.TANH R3, R165 ;  /* 0x000000a500037308 */ /* 0x0000660000002400 */
[----:B0-----:R-:W-:-:S04]  /*1f8d0*/  FMNMX.FTZ R165, R10, R5, !PT ;  /* 0x000000050aa57209 */ /* 0x001fc80007810000 */
[----:B------:R-:W-:-:S04]  /*1f8e0*/  FMNMX.FTZ R165, R11, R165, !PT ;  /* 0x000000a50ba57209 */ /* 0x000fc80007810000 */
[----:B------:R-:W-:Y:S01]  /*1f8f0*/  FMNMX.FTZ R165, R14, R165, !PT ;  /* 0x000000a50ea57209 */ /* 0x000fe20007810000 */
[----:B------:R1:W0:Y:S03]  /*1f900*/  MUFU.TANH R5, R152 ;  /* 0x0000009800057308 */ /* 0x0002260000002400 */
[----:B------:R-:W-:Y:S01]  /*1f910*/  FMNMX.FTZ R165, R15, R165, !PT ;  /* 0x000000a50fa57209 */ /* 0x000fe20007810000 */
[----:B------:R-:W-:-:S03]  /*1f920*/  FMUL.FTZ R172, R156, UR39 ;  /* 0x000000279cac7c20 */ /* 0x000fc60008410000 */
[----:B------:R-:W-:-:S04]  /*1f930*/  FMNMX.FTZ R165, R20, R165, !PT ;  /* 0x000000a514a57209 */ /* 0x000fc80007810000 */
[----:B------:R-:W-:Y:S01]  /*1f940*/  FMNMX.FTZ R156, R21, R165, !PT ;  /* 0x000000a5159c7209 */ /* 0x000fe20007810000 */
[----:B------:R-:W-:Y:S01]  /*1f950*/  FMUL.FTZ R165, R157, UR39 ;  /* 0x000000279da57c20 */ /* 0x000fe20008410000 */
[----:B------:R-:W2:Y:S02]  /*1f960*/  MUFU.TANH R172, R172 ;  /* 0x000000ac00ac7308 */ /* 0x000ea40000002400 */
[----:B------:R-:W-:Y:S02]  /*1f970*/  FMNMX.FTZ R156, R160, R156, !PT ;  /* 0x0000009ca09c7209 */ /* 0x000fe40007810000 */
[----:B-1----:R-:W-:Y:S02]  /*1f980*/  FSEL R152, R3, -INF , P2 ;  /* 0xff80000003987808 */ /* 0x002fe40001000000 */
[----:B------:R-:W-:Y:S02]  /*1f990*/  FMNMX.FTZ R3, R161, R156, !PT ;  /* 0x0000009ca1037209 */ /* 0x000fe40007810000 */
[----:B------:R-:W1:Y:S01]  /*1f9a0*/  MUFU.TANH R165, R165 ;  /* 0x000000a500a57308 */ /* 0x000e620000002400 */
[----:B0-----:R-:W-:-:S02]  /*1f9b0*/  FSEL R156, R5, -INF , P1 ;  /* 0xff800000059c7808 */ /* 0x001fc40000800000 */
[----:B------:R-:W-:Y:S02]  /*1f9c0*/  FMNMX.FTZ R3, R152, R3, !PT ;  /* 0x0000000398037209 */ /* 0x000fe40007810000 */
[----:B------:R-:W-:Y:S02]  /*1f9d0*/  FSEL R153, R153, -INF , P5 ;  /* 0xff80000099997808 */ /* 0x000fe40002800000 */
[----:B------:R-:W-:Y:S02]  /*1f9e0*/  FMNMX.FTZ R3, R156, R3, !PT ;  /* 0x000000039c037209 */ /* 0x000fe40007810000 */
[----:B--2---:R-:W-:Y:S02]  /*1f9f0*/  FSEL R157, R172, -INF , P4 ;  /* 0xff800000ac9d7808 */ /* 0x004fe40002000000 */
[----:B------:R-:W-:-:S04]  /*1fa00*/  FMNMX.FTZ R3, R153, R3, !PT ;  /* 0x0000000399037209 */ /* 0x000fc80007810000 */
[----:B------:R-:W-:Y:S02]  /*1fa10*/  FMNMX.FTZ R3, R157, R3, !PT ;  /* 0x000000039d037209 */ /* 0x000fe40007810000 */
[----:B-1----:R-:W-:-:S04]  /*1fa20*/  FSEL R165, R165, -INF , P3 ;  /* 0xff800000a5a57808 */ /* 0x002fc80001800000 */
[----:B------:R-:W-:-:S05]  /*1fa30*/  FMNMX.FTZ R5, R165, R3, !PT ;  /* 0x00000003a5057209 */ /* 0x000fca0007810000 */
[----:B------:R-:W0:Y:S01]  /*1fa40*/  SHFL.BFLY PT, R3, R5, 0x2, 0x1f ;  /* 0x0c401f0005037f89 */ /* 0x000e2200000e0000 */
[----:B------:R-:W-:Y:S01]  /*1fa50*/  FMUL.FTZ R184, R186, UR39 ;  /* 0x00000027bab87c20 */ /* 0x000fe20008410000 */
[----:B------:R-:W-:Y:S01]  /*1fa60*/  FMUL.FTZ R173, R187, UR39 ;  /* 0x00000027bbad7c20 */ /* 0x000fe20008410000 */
[----:B------:R-:W-:Y:S01]  /*1fa70*/  FMUL.FTZ R177, R191, UR39 ;  /* 0x00000027bfb17c20 */ /* 0x000fe20008410000 */
[----:B0-----:R-:W-:Y:S01]  /*1fa80*/  FMNMX.FTZ R5, R5, R3, !PT ;  /* 0x0000000305057209 */ /* 0x001fe20007810000 */
[----:B------:R-:W-:-:S04]  /*1fa90*/  FMUL.FTZ R3, R182, UR39 ;  /* 0x00000027b6037c20 */ /* 0x000fc80008410000 */
[----:B------:R-:W0:Y:S01]  /*1faa0*/  SHFL.BFLY PT, R182, R5, 0x1, 0x1f ;  /* 0x0c201f0005b67f89 */ /* 0x000e2200000e0000 */
[----:B------:R-:W-:Y:S01]  /*1fab0*/  FMUL.FTZ R172, R190, UR39 ;  /* 0x00000027beac7c20 */ /* 0x000fe20008410000 */
[----:B------:R-:W-:Y:S01]  /*1fac0*/  FMUL.FTZ R178, R178, UR39 ;  /* 0x00000027b2b27c20 */ /* 0x000fe20008410000 */
[----:B------:R-:W1:Y:S01]  /*1fad0*/  MUFU.TANH R184, R184 ;  /* 0x000000b800b87308 */ /* 0x000e620000002400 */
[----:B------:R-:W-:Y:S01]  /*1fae0*/  FMUL.FTZ R176, R183, UR39 ;  /* 0x00000027b7b07c20 */ /* 0x000fe20008410000 */
[----:B------:R-:W-:Y:S01]  /*1faf0*/  FMUL.FTZ R179, R179, UR39 ;  /* 0x00000027b3b37c20 */ /* 0x000fe20008410000 */
[----:B------:R-:W-:-:S05]  /*1fb00*/  FMUL.FTZ R180, R170, UR39 ;  /* 0x00000027aab47c20 */ /* 0x000fca0008410000 */
[----:B------:R-:W-:Y:S01]  /*1fb10*/  MUFU.TANH R173, R173 ;  /* 0x000000ad00ad7308 */ /* 0x000fe20000002400 */
[----:B------:R-:W-:Y:S01]  /*1fb20*/  FMUL.FTZ R171, R171, UR39 ;  /* 0x00000027abab7c20 */ /* 0x000fe20008410000 */
[----:B------:R-:W-:-:S06]  /*1fb30*/  FMUL.FTZ R175, R175, UR39 ;  /* 0x00000027afaf7c20 */ /* 0x000fcc0008410000 */
[----:B------:R-:W-:Y:S01]  /*1fb40*/  MUFU.TANH R177, R177 ;  /* 0x000000b100b17308 */ /* 0x000fe20000002400 */
[----:B0-----:R-:W-:-:S07]  /*1fb50*/  FMNMX.FTZ R5, R5, R182, !PT ;  /* 0x000000b605057209 */ /* 0x001fce0007810000 */
[----:B------:R-:W0:Y:S01]  /*1fb60*/  MUFU.TANH R172, R172 ;  /* 0x000000ac00ac7308 */ /* 0x000e220000002400 */
[----:B------:R-:W-:Y:S01]  /*1fb70*/  FSETP.NEU.FTZ.AND P1, PT, R5, -INF , PT ;  /* 0xff8000000500780b */ /* 0x000fe20003f3d000 */
[----:B------:R-:W-:-:S06]  /*1fb80*/  FMUL.FTZ R181, R174, UR39 ;  /* 0x00000027aeb57c20 */ /* 0x000fcc0008410000 */
[----:B------:R-:W2:Y:S01]  /*1fb90*/  MUFU.TANH R178, R178 ;  /* 0x000000b200b27308 */ /* 0x000ea20000002400 */
[----:B------:R-:W-:Y:S01]  /*1fba0*/  FMUL.FTZ R183, R162, UR39 ;  /* 0x00000027a2b77c20 */ /* 0x000fe20008410000 */
[----:B------:R-:W-:-:S06]  /*1fbb0*/  FMUL.FTZ R185, R163, UR39 ;  /* 0x00000027a3b97c20 */ /* 0x000fcc0008410000 */
[----:B------:R-:W3:Y:S01]  /*1fbc0*/  MUFU.TANH R176, R176 ;  /* 0x000000b000b07308 */ /* 0x000ee20000002400 */
[----:B------:R-:W-:-:S07]  /*1fbd0*/  ISETP.GT.AND P3, PT, R168, RZ, PT ;  /* 0x000000ffa800720c */ /* 0x000fce0003f64270 */
[----:B------:R-:W4:Y:S01]  /*1fbe0*/  MUFU.TANH R179, R179 ;  /* 0x000000b300b37308 */ /* 0x000f220000002400 */
[----:B------:R-:W-:-:S07]  /*1fbf0*/  ISETP.GT.AND P4, PT, R168, 0x1, PT ;  /* 0x00000001a800780c */ /* 0x000fce0003f84270 */
[----:B------:R-:W5:Y:S01]  /*1fc00*/  MUFU.TANH R3, R3 ;  /* 0x0000000300037308 */ /* 0x000f620000002400 */
[C---:B------:R-:W-:Y:S02]  /*1fc10*/  ISETP.GT.AND P2, PT, R168.reuse, 0x9, PT ;  /* 0x00000009a800780c */ /* 0x040fe40003f44270 */
[----:B------:R-:W-:-:S05]  /*1fc20*/  ISETP.GT.AND P5, PT, R168, 0x8, PT ;  /* 0x00000008a800780c */ /* 0x000fca0003fa4270 */
[----:B------:R-:W5:Y:S01]  /*1fc30*/  MUFU.TANH R180, R180 ;  /* 0x000000b400b47308 */ /* 0x000f620000002400 */
[----:B-1----:R-:W-:-:S07]  /*1fc40*/  FSEL R163, R184, -INF , P3 ;  /* 0xff800000b8a37808 */ /* 0x002fce0001800000 */
[----:B------:R1:W5:Y:S01]  /*1fc50*/  MUFU.TANH R182, R175 ;  /* 0x000000af00b67308 */ /* 0x0003620000002400 */
[----:B------:R-:W-:-:S07]  /*1fc60*/  ISETP.GT.AND P3, PT, R168, 0x10, PT ;  /* 0x00000010a800780c */ /* 0x000fce0003f64270 */
[----:B------:R-:W5:Y:S01]  /*1fc70*/  MUFU.TANH R171, R171 ;  /* 0x000000ab00ab7308 */ /* 0x000f620000002400 */
[----:B-1----:R-:W-:Y:S02]  /*1fc80*/  FSEL R175, R5, RZ, P1 ;  /* 0x000000ff05af7208 */ /* 0x002fe40000800000 */
[----:B0-----:R-:W-:-:S03]  /*1fc90*/  FSEL R172, R172, -INF , P5 ;  /* 0xff800000acac7808 */ /* 0x001fc60002800000 */
[----:B------:R-:W-:Y:S01]  /*1fca0*/  FADD.FTZ R175, -R175, R12 ;  /* 0x0000000cafaf7221 */ /* 0x000fe20000010100 */
[----:B------:R-:W-:Y:S01]  /*1fcb0*/  FSEL R12, R173, -INF , P4 ;  /* 0xff800000ad0c7808 */ /* 0x000fe20002000000 */
[----:B------:R-:W0:Y:S01]  /*1fcc0*/  MUFU.TANH R181, R181 ;  /* 0x000000b500b57308 */ /* 0x000e220000002400 */
[----:B------:R-:W-:Y:S02]  /*1fcd0*/  FSEL R173, R177, -INF , P2 ;  /* 0xff800000b1ad7808 */ /* 0x000fe40001000000 */
[C---:B------:R-:W-:Y:S02]  /*1fce0*/  ISETP.GT.AND P2, PT, R168.reuse, 0x19, PT ;  /* 0x00000019a800780c */ /* 0x040fe40003f44270 */
[----:B------:R-:W-:-:S03]  /*1fcf0*/  ISETP.GT.AND P4, PT, R168, 0x11, PT ;  /* 0x00000011a800780c */ /* 0x000fc60003f84270 */
[----:B------:R-:W1:Y:S01]  /*1fd00*/  MUFU.TANH R183, R183 ;  /* 0x000000b700b77308 */ /* 0x000e620000002400 */
[----:B------:R-:W-:Y:S02]  /*1fd10*/  ISETP.GT.AND P5, PT, R168, 0x18, PT ;  /* 0x00000018a800780c */ /* 0x000fe40003fa4270 */
[----:B--2---:R-:W-:-:S05]  /*1fd20*/  FSEL R174, R178, -INF , P3 ;  /* 0xff800000b2ae7808 */ /* 0x004fca0001800000 */
[----:B------:R-:W2:Y:S01]  /*1fd30*/  MUFU.TANH R185, R185 ;  /* 0x000000b900b97308 */ /* 0x000ea20000002400 */
[----:B------:R-:W-:Y:S02]  /*1fd40*/  ISETP.GT.AND P3, PT, R168, 0x20, PT ;  /* 0x00000020a800780c */ /* 0x000fe40003f64270 */
[----:B---3--:R-:W-:Y:S02]  /*1fd50*/  FSEL R176, R176, -INF , P2 ;  /* 0xff800000b0b07808 */ /* 0x008fe40001000000 */
[----:B----4-:R-:W-:Y:S02]  /*1fd60*/  FSEL R162, R179, -INF , P4 ;  /* 0xff800000b3a27808 */ /* 0x010fe40002000000 */
[----:B-----5:R-:W-:Y:S01]  /*1fd70*/  FSEL R170, R3, -INF , P5 ;  /* 0xff80000003aa7808 */ /* 0x020fe20002800000 */
[----:B------:R-:W-:Y:S01]  /*1fd80*/  IMAD.U32 R3, RZ, RZ, UR43 ;  /* 0x0000002bff037e24 */ /* 0x000fe2000f8e00ff */
[C---:B------:R-:W-:Y:S02]  /*1fd90*/  ISETP.GT.AND P2, PT, R168.reuse, 0x29, PT ;  /* 0x00000029a800780c */ /* 0x040fe40003f44270 */
[----:B------:R-:W-:-:S02]  /*1fda0*/  ISETP.GT.AND P4, PT, R168, 0x21, PT ;  /* 0x00000021a800780c */ /* 0x000fc40003f84270 */
[----:B------:R-:W-:Y:S02]  /*1fdb0*/  FSEL R177, R180, -INF , P3 ;  /* 0xff800000b4b17808 */ /* 0x000fe40001800000 */
[----:B------:R-:W-:Y:S01]  /*1fdc0*/  FSEL R180, R182, -INF , P2 ;  /* 0xff800000b6b47808 */ /* 0x000fe20001000000 */
[----:B------:R-:W-:Y:S01]  /*1fdd0*/  FMUL.FTZ R182, R5, R3 ;  /* 0x0000000305b67220 */ /* 0x000fe20000410000 */
[C---:B------:R-:W-:Y:S02]  /*1fde0*/  ISETP.GT.AND P5, PT, R168.reuse, 0x28, PT ;  /* 0x00000028a800780c */ /* 0x040fe40003fa4270 */
[----:B------:R-:W-:Y:S02]  /*1fdf0*/  FSEL R178, R171, -INF , P4 ;  /* 0xff800000abb27808 */ /* 0x000fe40002000000 */
[C---:B------:R-:W-:Y:S02]  /*1fe00*/  ISETP.GT.AND P3, PT, R168.reuse, 0x30, PT ;  /* 0x00000030a800780c */ /* 0x040fe40003f64270 */
[----:B------:R-:W-:-:S02]  /*1fe10*/  ISETP.GT.AND P4, PT, R168, 0x31, PT ;  /* 0x00000031a800780c */ /* 0x000fc40003f84270 */
[----:B0-----:R-:W-:Y:S02]  /*1fe20*/  FSEL R179, R181, -INF , P5 ;  /* 0xff800000b5b37808 */ /* 0x001fe40002800000 */
[----:B-1----:R-:W-:Y:S02]  /*1fe30*/  FSEL R181, R183, -INF , P3 ;  /* 0xff800000b7b57808 */ /* 0x002fe40001800000 */
[----:B--2---:R-:W-:Y:S02]  /*1fe40*/  FSEL R171, R185, -INF , P4 ;  /* 0xff800000b9ab7808 */ /* 0x004fe40002000000 */
[----:B------:R-:W-:Y:S02]  /*1fe50*/  FSEL R182, R182, RZ, P1 ;  /* 0x000000ffb6b67208 */ /* 0x000fe40000800000 */
[C---:B------:R-:W-:Y:S02]  /*1fe60*/  ISETP.GT.AND P2, PT, R168.reuse, 0x39, PT ;  /* 0x00000039a800780c */ /* 0x040fe40003f44270 */
[----:B------:R-:W-:-:S02]  /*1fe70*/  ISETP.GT.AND P3, PT, R168, 0x40, PT ;  /* 0x00000040a800780c */ /* 0x000fc40003f64270 */
[C---:B------:R-:W-:Y:S02]  /*1fe80*/  ISETP.GT.AND P4, PT, R168.reuse, 0x41, PT ;  /* 0x00000041a800780c */ /* 0x040fe40003f84270 */
[C---:B------:R-:W-:Y:S02]  /*1fe90*/  ISETP.GT.AND P5, PT, R168.reuse, 0x48, PT ;  /* 0x00000048a800780c */ /* 0x040fe40003fa4270 */
[C---:B------:R-:W-:Y:S02]  /*1fea0*/  ISETP.GT.AND P6, PT, R168.reuse, 0x49, PT ;  /* 0x00000049a800780c */ /* 0x040fe40003fc4270 */
[----:B------:R-:W-:Y:S02]  /*1feb0*/  ISETP.GT.AND P1, PT, R168, 0x38, PT ;  /* 0x00000038a800780c */ /* 0x000fe40003f24270 */
[----:B------:R-:W-:-:S04]  /*1fec0*/  FMNMX.FTZ R168, R163, R13, !PT ;  /* 0x0000000da3a87209 */ /* 0x000fc80007810000 */
[----:B------:R-:W-:-:S04]  /*1fed0*/  FMNMX.FTZ R168, R12, R168, !PT ;  /* 0x000000a80ca87209 */ /* 0x000fc80007810000 */
[----:B------:R-:W-:-:S04]  /*1fee0*/  FMNMX.FTZ R168, R172, R168, !PT ;  /* 0x000000a8aca87209 */ /* 0x000fc80007810000 */
[----:B------:R-:W-:-:S04]  /*1fef0*/  FMNMX.FTZ R168, R173, R168, !PT ;  /* 0x000000a8ada87209 */ /* 0x000fc80007810000 */
[----:B------:R-:W-:-:S04]  /*1ff00*/  FMNMX.FTZ R168, R174, R168, !PT ;  /* 0x000000a8aea87209 */ /* 0x000fc80007810000 */
[----:B------:R-:W-:-:S04]  /*1ff10*/  FMNMX.FTZ R168, R162, R168, !PT ;  /* 0x000000a8a2a87209 */ /* 0x000fc80007810000 */
[----:B------:R-:W-:Y:S01]  /*1ff20*/  FMNMX.FTZ R168, R170, R168, !PT ;  /* 0x000000a8aaa87209 */ /* 0x000fe20007810000 */
[----:B------:R-:W-:-:S03]  /*1ff30*/  FMUL.FTZ R166, R166, UR39 ;  /* 0x00000027a6a67c20 */ /* 0x000fc60008410000 */
[----:B------:R-:W-:Y:S01]  /*1ff40*/  FMNMX.FTZ R168, R176, R168, !PT ;  /* 0x000000a8b0a87209 */ /* 0x000fe20007810000 */
[----:B------:R-:W-:-:S03]  /*1ff50*/  FMUL.FTZ R167, R167, UR39 ;  /* 0x00000027a7a77c20 */ /* 0x000fc60008410000 */
[----:B------:R-:W-:Y:S01]  /*1ff60*/  FMNMX.FTZ R168, R177, R168, !PT ;  /* 0x000000a8b1a87209 */ /* 0x000fe20007810000 */
[----:B------:R-:W0:Y:S01]  /*1ff70*/  MUFU.TANH R166, R166 ;  /* 0x000000a600a67308 */ /* 0x000e220000002400 */
        /* <DEDUP_REMOVED lines=20> */
[----:B------:R-:W-:Y:S01]  /*200c0*/  FMUL.FTZ R154, R154, UR39 ;  /* 0x000000279a9a7c20 */ /* 0x000fe20008410000 */
[----:B------:R-:W-:Y:S01]  /*200d0*/  FMNMX.FTZ R182, R178, R168, !PT ;  /* 0x000000a8b2b67209 */ /* 0x000fe20007810000 */
[----:B------:R-:W1:Y:S01]  /*200e0*/  MUFU.TANH R167, R167 ;  /* 0x000000a700a77308 */ /* 0x000e620000002400 */
[----:B------:R-:W-:-:S02]  /*200f0*/  FMUL.FTZ R155, R155, UR39 ;  /* 0x000000279b9b7c20 */ /* 0x000fc40008410000 */
[----:B------:R-:W-:-:S05]  /*20100*/  FMNMX.FTZ R182, R179, R182, !PT ;  /* 0x000000b6b3b67209 */ /* 0x000fca0007810000 */
[----:B------:R-:W2:Y:S01]  /*20110*/  MUFU.TANH R154, R154 ;  /* 0x0000009a009a7308 */ /* 0x000ea20000002400 */
[----:B------:R-:W-:Y:S01]  /*20120*/  FMUL.FTZ R158, R158, UR39 ;  /* 0x000000279e9e7c20 */ /* 0x000fe20008410000 */
[----:B------:R-:W-:-:S06]  /*20130*/  FMUL.FTZ R183, R159, UR39 ;  /* 0x000000279fb77c20 */ /* 0x000fcc0008410000 */
[----:B------:R3:W4:Y:S01]  /*20140*/  MUFU.TANH R168, R155 ;  /* 0x0000009b00a87308 */ /* 0x0007220000002400 */
[----:B0-----:R-:W-:Y:S02]  /*20150*/  FSEL R166, R166, -INF , P1 ;  /* 0xff800000a6a67808 */ /* 0x001fe40000800000 */
[----:B---3--:R-:W-:-:S04]  /*20160*/  FMNMX.FTZ R155, R180, R182, !PT ;  /* 0x000000b6b49b7209 */ /* 0x008fc80007810000 */
[----:B------:R-:W-:Y:S01]  /*20170*/  FMNMX.FTZ R155, R181, R155, !PT ;  /* 0x0000009bb59b7209 */ /* 0x000fe20007810000 */
[----:B------:R0:W3:Y:S03]  /*20180*/  MUFU.TANH R182, R158 ;  /* 0x0000009e00b67308 */ /* 0x0000e60000002400 */
[----:B0-----:R-:W-:-:S05]  /*20190*/  FMNMX.FTZ R158, R171, R155, !PT ;  /* 0x0000009bab9e7209 */ /* 0x001fca0007810000 */
[----:B------:R-:W0:Y:S01]  /*201a0*/  MUFU.TANH R183, R183 ;  /* 0x000000b700b77308 */ /* 0x000e220000002400 */
[----:B-1----:R-:W-:Y:S02]  /*201b0*/  FSEL R155, R167, -INF , P2 ;  /* 0xff800000a79b7808 */ /* 0x002fe40001000000 */
[----:B------:R-:W-:Y:S02]  /*201c0*/  FMNMX.FTZ R159, R166, R158, !PT ;  /* 0x0000009ea69f7209 */ /* 0x000fe40007810000 */
[----:B--2---:R-:W-:Y:S02]  /*201d0*/  FSEL R158, R154, -INF , P3 ;  /* 0xff8000009a9e7808 */ /* 0x004fe40001800000 */
[----:B------:R-:W-:Y:S02]  /*201e0*/  FMNMX.FTZ R154, R155, R159, !PT ;  /* 0x0000009f9b9a7209 */ /* 0x000fe40007810000 */
[----:B----4-:R-:W-:Y:S02]  /*201f0*/  FSEL R159, R168, -INF , P4 ;  /* 0xff800000a89f7808 */ /* 0x010fe40002000000 */
[----:B------:R-:W-:-:S02]  /*20200*/  FMNMX.FTZ R154, R158, R154, !PT ;  /* 0x0000009a9e9a7209 */ /* 0x000fc40007810000 */
[----:B---3--:R-:W-:Y:S02]  /*20210*/  FSEL R167, R182, -INF , P5 ;  /* 0xff800000b6a77808 */ /* 0x008fe40002800000 */
[----:B------:R-:W-:Y:S02]  /*20220*/  FMNMX.FTZ R154, R159, R154, !PT ;  /* 0x0000009a9f9a7209 */ /* 0x000fe40007810000 */
[----:B0-----:R-:W-:Y:S02]  /*20230*/  FSEL R168, R183, -INF , P6 ;  /* 0xff800000b7a87808 */ /* 0x001fe40003000000 */
[----:B------:R-:W-:-:S04]  /*20240*/  FMNMX.FTZ R154, R167, R154, !PT ;  /* 0x0000009aa79a7209 */ /* 0x000fc80007810000 */
[----:B------:R-:W-:-:S05]  /*20250*/  FMNMX.FTZ R182, R168, R154, !PT ;  /* 0x0000009aa8b67209 */ /* 0x000fca0007810000 */
[----:B------:R-:W0:Y:S02]  /*20260*/  SHFL.BFLY PT, R154, R182, 0x2, 0x1f ;  /* 0x0c401f00b69a7f89 */ /* 0x000e2400000e0000 */
[----:B0-----:R-:W-:-:S05]  /*20270*/  FMNMX.FTZ R182, R182, R154, !PT ;  /* 0x0000009ab6b67209 */ /* 0x001fca0007810000 */
[----:B------:R-:W0:Y:S01]  /*20280*/  SHFL.BFLY PT, R183, R182, 0x1, 0x1f ;  /* 0x0c201f00b6b77f89 */ /* 0x000e2200000e0000 */
[----:B------:R0:W-:Y:S08]  /*20290*/  MUFU.EX2 R204, R4 ;  /* 0x0000000400cc7308 */ /* 0x0001f00000000800 */
[----:B------:R1:W-:Y:S08]  /*202a0*/  MUFU.EX2 R210, R0 ;  /* 0x0000000000d27308 */ /* 0x0003f00000000800 */
[----:B------:R2:W-:Y:S01]  /*202b0*/  MUFU.EX2 R154, R2 ;  /* 0x00000002009a7308 */ /* 0x0005e20000000800 */
[----:B0-----:R-:W-:-:S04]  /*202c0*/  FMNMX.FTZ R4, R182, R183, !PT ;  /* 0x000000b7b6047209 */ /* 0x001fc80007810000 */
[C---:B------:R-:W-:Y:S01]  /*202d0*/  FSETP.NEU.FTZ.AND P1, PT, R4.reuse, -INF , PT ;  /* 0xff8000000400780b */ /* 0x040fe20003f3d000 */
[----:B-1----:R-:W-:-:S03]  /*202e0*/  FMUL.FTZ R0, R4, R3 ;  /* 0x0000000304007220 */ /* 0x002fc60000410000 */
[----:B--2---:R-:W-:Y:S02]  /*202f0*/  FSEL R2, R4, RZ, P1 ;  /* 0x000000ff04027208 */ /* 0x004fe40000800000 */
[----:B------:R-:W-:-:S03]  /*20300*/  FSEL R0, R0, RZ, P1 ;  /* 0x000000ff00007208 */ /* 0x000fc60000800000 */
[----:B------:R-:W-:Y:S02]  /*20310*/  FADD.FTZ R2, -R2, R13 ;  /* 0x0000000d02027221 */ /* 0x000fe40000010100 */
[-CC-:B------:R-:W-:Y:S02]  /*20320*/  FFMA.FTZ R163, R163, R3.reuse, -R0.reuse ;  /* 0x00000003a3a37223 */ /* 0x180fe40000010800 */
[-C--:B------:R-:W-:Y:S01]  /*20330*/  FMUL.FTZ R2, R2, R3.reuse ;  /* 0x0000000302027220 */ /* 0x080fe20000410000 */
        /* <DEDUP_REMOVED lines=20> */
[----:B------:R-:W-:Y:S08]  /*20480*/  MUFU.EX2 R169, R169 ;  /* 0x000000a900a97308 */ /* 0x000ff00000000800 */
[----:B------:R-:W-:Y:S08]  /*20490*/  MUFU.EX2 R163, R163 ;  /* 0x000000a300a37308 */ /* 0x000ff00000000800 */
[----:B------:R-:W0:Y:S08]  /*204a0*/  MUFU.EX2 R0, R175 ;  /* 0x000000af00007308 */ /* 0x000e300000000800 */
[----:B------:R-:W1:Y:S08]  /*204b0*/  MUFU.EX2 R2, R2 ;  /* 0x0000000200027308 */ /* 0x000e700000000800 */
[----:B------:R-:W2:Y:S08]  /*204c0*/  MUFU.EX2 R164, R164 ;  /* 0x000000a400a47308 */ /* 0x000eb00000000800 */
[----:B------:R-:W3:Y:S08]  /*204d0*/  MUFU.EX2 R12, R12 ;  /* 0x0000000c000c7308 */ /* 0x000ef00000000800 */
[----:B------:R-:W4:Y:S01]  /*204e0*/  MUFU.EX2 R172, R172 ;  /* 0x000000ac00ac7308 */ /* 0x000f220000000800 */
[----:B0-----:R-:W-:Y:S01]  /*204f0*/  FFMA.FTZ R228, R0, R228, R169 ;  /* 0x000000e400e47223 */ /* 0x001fe200000100a9 */
[----:B-1----:R-:W-:-:S06]  /*20500*/  FFMA.FTZ R227, R2, R227, R163 ;  /* 0x000000e302e37223 */ /* 0x002fcc00000100a3 */
[----:B------:R-:W0:Y:S01]  /*20510*/  MUFU.EX2 R173, R173 ;  /* 0x000000ad00ad7308 */ /* 0x000e220000000800 */
[----:B--2---:R-:W-:Y:S01]  /*20520*/  FADD.FTZ R13, R164, R228 ;  /* 0x000000e4a40d7221 */ /* 0x004fe20000010000 */
[----:B---3--:R-:W-:-:S06]  /*20530*/  FADD.FTZ R175, R12, R227 ;  /* 0x000000e30caf7221 */ /* 0x008fcc0000010000 */
[----:B------:R-:W1:Y:S01]  /*20540*/  MUFU.EX2 R174, R174 ;  /* 0x000000ae00ae7308 */ /* 0x000e620000000800 */
[----:B------:R-:W-:Y:S01]  /*20550*/  FADD.FTZ R13, R210, R13 ;  /* 0x0000000dd20d7221 */ /* 0x000fe20000010000 */
[----:B----4-:R-:W-:-:S06]  /*20560*/  FADD.FTZ R175, R172, R175 ;  /* 0x000000afacaf7221 */ /* 0x010fcc0000010000 */
[----:B------:R-:W2:Y:S08]  /*20570*/  MUFU.EX2 R6, R6 ;  /* 0x0000000600067308 */ /* 0x000eb00000000800 */
[----:B------:R-:W3:Y:S01]  /*20580*/  MUFU.EX2 R162, R162 ;  /* 0x000000a200a27308 */ /* 0x000ee20000000800 */
[----:B------:R-:W-:Y:S01]  /*20590*/  FADD.FTZ R13, R154, R13 ;  /* 0x0000000d9a0d7221 */ /* 0x000fe20000010000 */
[----:B0-----:R-:W-:-:S06]  /*205a0*/  FADD.FTZ R175, R173, R175 ;  /* 0x000000afadaf7221 */ /* 0x001fcc0000010000 */
[----:B------:R-:W0:Y:S08]  /*205b0*/  MUFU.EX2 R9, R9 ;  /* 0x0000000900097308 */ /* 0x000e300000000800 */
[----:B------:R-:W4:Y:S01]  /*205c0*/  MUFU.EX2 R170, R170 ;  /* 0x000000aa00aa7308 */ /* 0x000f220000000800 */
[----:B------:R-:W-:Y:S01]  /*205d0*/  FADD.FTZ R13, R204, R13 ;  /* 0x0000000dcc0d7221 */ /* 0x000fe20000010000 */
[----:B-1----:R-:W-:-:S06]  /*205e0*/  FADD.FTZ R175, R174, R175 ;  /* 0x000000afaeaf7221 */ /* 0x002fcc0000010000 */
[----:B------:R-:W1:Y:S08]  /*205f0*/  MUFU.EX2 R10, R10 ;  /* 0x0000000a000a7308 */ /* 0x000e700000000800 */
[----:B------:R-:W5:Y:S01]  /*20600*/  MUFU.EX2 R176, R176 ;  /* 0x000000b000b07308 */ /* 0x000f620000000800 */
[----:B--2---:R-:W-:Y:S01]  /*20610*/  FADD.FTZ R13, R6, R13 ;  /* 0x0000000d060d7221 */ /* 0x004fe20000010000 */
[----:B---3--:R-:W-:-:S06]  /*20620*/  FADD.FTZ R175, R162, R175 ;  /* 0x000000afa2af7221 */ /* 0x008fcc0000010000 */
[----:B------:R-:W2:Y:S08]  /*20630*/  MUFU.EX2 R11, R11 ;  /* 0x0000000b000b7308 */ /* 0x000eb00000000800 */
[----:B------:R-:W3:Y:S01]  /*20640*/  MUFU.EX2 R177, R177 ;  /* 0x000000b100b17308 */ /* 0x000ee20000000800 */
[----:B0-----:R-:W-:Y:S01]  /*20650*/  FADD.FTZ R13, R9, R13 ;  /* 0x0000000d090d7221 */ /* 0x001fe20000010000 */
[----:B----4-:R-:W-:-:S06]  /*20660*/  FADD.FTZ R175, R170, R175 ;  /* 0x000000afaaaf7221 */ /* 0x010fcc0000010000 */
[----:B------:R-:W0:Y:S08]  /*20670*/  MUFU.EX2 R14, R14 ;  /* 0x0000000e000e7308 */ /* 0x000e300000000800 */
[----:B------:R-:W4:Y:S01]  /*20680*/  MUFU.EX2 R178, R178 ;  /* 0x000000b200b27308 */ /* 0x000f220000000800 */
[----:B-1----:R-:W-:Y:S01]  /*20690*/  FADD.FTZ R13, R10, R13 ;  /* 0x0000000d0a0d7221 */ /* 0x002fe20000010000 */
[----:B-----5:R-:W-:-:S06]  /*206a0*/  FADD.FTZ R175, R176, R175 ;  /* 0x000000afb0af7221 */ /* 0x020fcc0000010000 */
        /* <DEDUP_REMOVED lines=39> */
[----:B---3--:R-:W-:-:S03]  /*20920*/  FADD.FTZ R175, R159, R175 ;  /* 0x000000af9faf7221 */ /* 0x008fc60000010000 */
[----:B0-----:R-:W-:Y:S01]  /*20930*/  FADD.FTZ R13, R157, R13 ;  /* 0x0000000d9d0d7221 */ /* 0x001fe20000010000 */
[----:B----4-:R-:W-:-:S03]  /*20940*/  FADD.FTZ R175, R167, R175 ;  /* 0x000000afa7af7221 */ /* 0x010fc60000010000 */
[----:B-1----:R-:W-:Y:S01]  /*20950*/  FADD.FTZ R228, R165, R13 ;  /* 0x0000000da5e47221 */ /* 0x002fe20000010000 */
[----:B-----5:R-:W-:Y:S01]  /*20960*/  FADD.FTZ R227, R168, R175 ;  /* 0x000000afa8e37221 */ /* 0x020fe20000010000 */
[----:B------:R-:W-:Y:S06]  /*20970*/  @!P0 BRA `(.L_x_2882) ;  /* 0x0000000000048947 */ /* 0x000fec0003800000 */
[----:B------:R-:W-:Y:S01]  /*20980*/  BPT.TRAP 0x1 ;  /* 0x000000040000795c */ /* 0x000fe20000300000 */
.L_x_2882:
        /* <DEDUP_REMOVED lines=27> */
[C---:B--2---:R-:W-:Y:S01]  /*20b40*/  ISETP.GT.AND P1, PT, R8.reuse, R13, PT ;  /* 0x0000000d0800720c */ /* 0x044fe20003f24270 */
[----:B------:R-:W-:Y:S02]  /*20b50*/  VIADD R8, R8, 0xffffffff ;  /* 0xffffffff08087836 */ /* 0x000fe40000000000 */
[----:B------:R-:W-:-:S10]  /*20b60*/  IMAD.MOV.U32 R13, RZ, RZ, R4 ;  /* 0x000000ffff0d7224 */ /* 0x000fd400078e0004 */
[----:B------:R-:W-:Y:S05]  /*20b70*/  @P1 BRA `(.L_x_2883) ;  /* 0xffffffa800e81947 */ /* 0x000fea000383ffff */
[----:B------:R-:W-:Y:S05]  /*20b80*/  BSYNC B1 ;  /* 0x0000000000017941 */ /* 0x000fea0003800000 */
.L_x_2870:
[----:B------:R-:W-:Y:S05]  /*20b90*/  BSYNC B0 ;  /* 0x0000000000007941 */ /* 0x000fea0003800000 */
.L_x_2869:
        /* <DEDUP_REMOVED lines=8> */
.L_x_2898:
[----:B------:R-:W-:-:S05]  /*20c20*/  VIADD R13, R7, 0x1 ;  /* 0x00000001070d7836 */ /* 0x000fca0000000000 */
[----:B------:R-:W-:-:S04]  /*20c30*/  ISETP.NE.AND P1, PT, R13, 0x2, PT ;  /* 0x000000020d00780c */ /* 0x000fc80003f25270 */
[----:B------:R-:W-:Y:S02]  /*20c40*/  SEL R13, R13, RZ, P1 ;  /* 0x000000ff0d0d7207 */ /* 0x000fe40000800000 */
[----:B------:R-:W-:-:S03]  /*20c50*/  SEL R226, RZ, 0x1, P1 ;  /* 0x00000001ffe27807 */ /* 0x000fc60000800000 */
[----:B------:R-:W-:Y:S01]  /*20c60*/  IMAD.MOV.U32 R220, RZ, RZ, R13 ;  /* 0x000000ffffdc7224 */ /* 0x000fe200078e000d */
[----:B------:R-:W-:Y:S01]  /*20c70*/  LOP3.LUT R226, R6, R226, RZ, 0x3c, !PT ;  /* 0x000000e206e27212 */ /* 0x000fe200078e3cff */
[----:B------:R-:W-:Y:S06]  /*20c80*/  @!P0 BRA `(.L_x_2886) ;  /* 0x0000000000048947 */ /* 0x000fec0003800000 */
[----:B------:R-:W-:Y:S01]  /*20c90*/  BPT.TRAP 0x1 ;  /* 0x000000040000795c */ /* 0x000fe20000300000 */
.L_x_2886:
[----:B------:R-:W-:Y:S01]  /*20ca0*/  IMAD R4, R220, 0x8, R23 ;  /* 0x00000008dc047824 */ /* 0x000fe200078e0217 */
[----:B------:R-:W-:-:S04]  /*20cb0*/  SHF.L.U32 R5, R226, 0x1f, RZ ;  /* 0x0000001fe2057819 */ /* 0x000fc800000006ff */
[----:B------:R0:W1:Y:S01]  /*20cc0*/  SYNCS.PHASECHK.TRANS64.TRYWAIT P1, [R4+URZ+0x38830], R5 ;  /* 0x03883005040075a7 */ /* 0x000062000802017f */
[----:B------:R-:W-:Y:S05]  /*20cd0*/  @!P0 BRA `(.L_x_2887) ;  /* 0x0000000000048947 */ /* 0x000fea0003800000 */
[----:B------:R-:W-:Y:S01]  /*20ce0*/  BPT.TRAP 0x1 ;  /* 0x000000040000795c */ /* 0x000fe20000300000 */
.L_x_2887:
        /* <DEDUP_REMOVED lines=8> */
.L_x_2889:
[----:B------:R-:W-:Y:S05]  /*20d70*/  BSYNC B1 ;  /* 0x0000000000017941 */ /* 0x000fea0003800000 */
.L_x_2888:
        /* <DEDUP_REMOVED lines=874> */
.L_x_2891:
[----:B------:R-:W-:Y:S01]  /*24420*/  SHF.L.U32 R0, R6, 0x1f, RZ ;  /* 0x0000001f06007819 */ /* 0x000fe200000006ff */
[----:B------:R-:W-:-:S04]  /*24430*/  IMAD R6, R7, 0x8, R23 ;  /* 0x0000000807067824 */ /* 0x000fc800078e0217 */
[----:B------:R0:W1:Y:S01]  /*24440*/  SYNCS.PHASECHK.TRANS64.TRYWAIT P1, [R6+URZ+0x38850], R0 ;  /* 0x03885000060075a7 */ /* 0x000062000802017f */
[----:B------:R-:W-:Y:S05]  /*24450*/  @!P0 BRA `(.L_x_2892) ;  /* 0x0000000000048947 */ /* 0x000fea0003800000 */
[----:B------:R-:W-:Y:S01]  /*24460*/  BPT.TRAP 0x1 ;  /* 0x000000040000795c */ /* 0x000fe20000300000 */
.L_x_2892:
[----:B------:R-:W-:Y:S04]  /*24470*/  BSSY B1, `(.L_x_2893) ;  /* 0x0000004000017945 */ /* 0x000fe80003800000 */
[----:B-1----:R-:W-:Y:S05]  /*24480*/  @P1 BRA `(.L_x_2894) ;  /* 0x0000000000081947 */ /* 0x002fea0003800000 */
[----:B------:R-:W1:Y:S02]  /*24490*/  SYNCS.PHASECHK.TRANS64.TRYWAIT P1, [R6+URZ+0x38850], R0 ;  /* 0x03885000060075a7 */ /* 0x000e64000802017f */
[----:B-1----:R-:W-:Y:S05]  /*244a0*/  @!P1 BRA `(.L_x_2895) ;  /* 0x0000011000149947 */ /* 0x002fea0003800000 */
.L_x_2894:
[----:B------:R-:W-:Y:S05]  /*244b0*/  BSYNC B1 ;  /* 0x0000000000017941 */ /* 0x000fea0003800000 */
.L_x_2893:
        /* <DEDUP_REMOVED lines=45> */
.L_x_2896:
[----:B------:R-:W-:Y:S02]  /*24790*/  FMUL.FTZ R0, R184, UR38 ;  /* 0x00000026b8007c20 */ /* 0x000fe40008410000 */
[----:B------:R-:W2:Y:S01]  /*247a0*/  LDL R184, [R1+0x50] ;  /* 0x0000500001b87983 */ /* 0x000ea20000100800 */
        /* <DEDUP_REMOVED lines=24> */
[----:B------:R-:W-:-:S02]  /*24930*/  IMAD R4, R13, 0x8, R23 ;  /* 0x000000080d047824 */ /* 0x000fc400078e0217 */
        /* <DEDUP_REMOVED lines=25> */
[----:B------:R-:W-:Y:S01]  /*24ad0*/  VIADD R4, R4, 0x38840 ;  /* 0x0003884004047836 */ /* 0x000fe20000000000 */
        /* <DEDUP_REMOVED lines=31> */
[----:B-1----:R-:W-:-:S05]  /*24cd0*/  FMNMX.FTZ R5, R157, R3, !PT ;  /* 0x000000039d057209 */ /* 0x002fca0007810000 */
[----:B------:R-:W1:Y:S02]  /*24ce0*/  SHFL.BFLY PT, R3, R5, 0x2, 0x1f ;  /* 0x0c401f0005037f89 */ /* 0x000e6400000e0000 */
[----:B------:R-:W4:Y:S08]  /*24cf0*/  MUFU.TANH R176, R176 ;  /* 0x000000b000b07308 */ /* 0x000f300000002400 */
[----:B------:R-:W5:Y:S08]  /*24d00*/  MUFU.TANH R177, R177 ;  /* 0x000000b100b17308 */ /* 0x000f700000002400 */
[----:B------:R-:W5:Y:S01]  /*24d10*/  MUFU.TANH R178, R178 ;  /* 0x000000b200b27308 */ /* 0x000f620000002400 */
[----:B-1----:R-:W-:-:S07]  /*24d20*/  FMNMX.FTZ R5, R5, R3, !PT ;  /* 0x0000000305057209 */ /* 0x002fce0007810000 */
[----:B------:R-:W1:Y:S01]  /*24d30*/  MUFU.TANH R179, R179 ;  /* 0x000000b300b37308 */ /* 0x000e620000002400 */
[----:B------:R-:W3:Y:S07]  /*24d40*/  SHFL.BFLY PT, R3, R5, 0x1, 0x1f ;  /* 0x0c201f0005037f89 */ /* 0x000eee00000e0000 */
[----:B------:R-:W1:Y:S08]  /*24d50*/  MUFU.TANH R180, R180 ;  /* 0x000000b400b47308 */ /* 0x000e700000002400 */
[----:B------:R-:W1:Y:S08]  /*24d60*/  MUFU.TANH R181, R181 ;  /* 0x000000b500b57308 */ /* 0x000e700000002400 */
[----:B------:R-:W1:Y:S01]  /*24d70*/  MUFU.TANH R170, R170 ;  /* 0x000000aa00aa7308 */ /* 0x000e620000002400 */
[----:B---3--:R-:W-:-:S02]  /*24d80*/  FMNMX.FTZ R5, R5, R3, !PT ;  /* 0x0000000305057209 */ /* 0x008fc40007810000 */
[----:B------:R-:W-:-:S05]  /*24d90*/  FMNMX.FTZ R3, R165, R12, !PT ;  /* 0x0000000ca5037209 */ /* 0x000fca0007810000 */
[----:B------:R-:W3:Y:S01]  /*24da0*/  MUFU.TANH R171, R171 ;  /* 0x000000ab00ab7308 */ /* 0x000ee20000002400 */
[----:B0-----:R-:W-:Y:S01]  /*24db0*/  FMNMX.FTZ R3, R13, R3, !PT ;  /* 0x000000030d037209 */ /* 0x001fe20007810000 */
[----:B------:R-:W-:-:S03]  /*24dc0*/  FADD.FTZ R154, -R5, R9 ;  /* 0x00000009059a7221 */ /* 0x000fc60000010100 */
[----:B----4-:R-:W-:-:S03]  /*24dd0*/  FMNMX.FTZ R3, R176, R3, !PT ;  /* 0x00000003b0037209 */ /* 0x010fc60007810000 */
[----:B------:R-:W0:Y:S01]  /*24de0*/  MUFU.TANH R174, R174 ;  /* 0x000000ae00ae7308 */ /* 0x000e220000002400 */
[----:B-----5:R-:W-:-:S04]  /*24df0*/  FMNMX.FTZ R3, R177, R3, !PT ;  /* 0x00000003b1037209 */ /* 0x020fc80007810000 */
[----:B------:R-:W-:-:S03]  /*24e00*/  FMNMX.FTZ R3, R178, R3, !PT ;  /* 0x00000003b2037209 */ /* 0x000fc60007810000 */
[----:B------:R-:W4:Y:S01]  /*24e10*/  MUFU.TANH R175, R175 ;  /* 0x000000af00af7308 */ /* 0x000f220000002400 */
[----:B-1----:R-:W-:-:S04]  /*24e20*/  FMNMX.FTZ R3, R179, R3, !PT ;  /* 0x00000003b3037209 */ /* 0x002fc80007810000 */
[----:B------:R-:W-:-:S03]  /*24e30*/  FMNMX.FTZ R3, R180, R3, !PT ;  /* 0x00000003b4037209 */ /* 0x000fc60007810000 */
[----:B------:R-:W1:Y:S01]  /*24e40*/  MUFU.TANH R162, R162 ;  /* 0x000000a200a27308 */ /* 0x000e620000002400 */
[----:B------:R-:W-:-:S04]  /*24e50*/  FMNMX.FTZ R3, R181, R3, !PT ;  /* 0x00000003b5037209 */ /* 0x000fc80007810000 */
[----:B------:R-:W-:-:S03]  /*24e60*/  FMNMX.FTZ R3, R170, R3, !PT ;  /* 0x00000003aa037209 */ /* 0x000fc60007810000 */
[----:B------:R-:W5:Y:S01]  /*24e70*/  MUFU.TANH R197, R197 ;  /* 0x000000c500c57308 */ /* 0x000f620000002400 */
[----:B---3--:R-:W-:-:S04]  /*24e80*/  FMNMX.FTZ R3, R171, R3, !PT ;  /* 0x00000003ab037209 */ /* 0x008fc80007810000 */
[----:B0-----:R-:W-:-:S03]  /*24e90*/  FMNMX.FTZ R3, R174, R3, !PT ;  /* 0x00000003ae037209 */ /* 0x001fc60007810000 */
[----:B------:R-:W0:Y:S01]  /*24ea0*/  MUFU.TANH R199, R199 ;  /* 0x000000c700c77308 */ /* 0x000e220000002400 */
[----:B----4-:R-:W-:-:S04]  /*24eb0*/  FMNMX.FTZ R3, R175, R3, !PT ;  /* 0x00000003af037209 */ /* 0x010fc80007810000 */
[----:B-1----:R-:W-:-:S03]  /*24ec0*/  FMNMX.FTZ R3, R162, R3, !PT ;  /* 0x00000003a2037209 */ /* 0x002fc60007810000 */
[----:B------:R-:W1:Y:S01]  /*24ed0*/  MUFU.TANH R167, R167 ;  /* 0x000000a700a77308 */ /* 0x000e620000002400 */
[----:B-----5:R-:W-:-:S07]  /*24ee0*/  FMNMX.FTZ R3, R197, R3, !PT ;  /* 0x00000003c5037209 */ /* 0x020fce0007810000 */
[----:B------:R-:W3:Y:S01]  /*24ef0*/  MUFU.TANH R193, R193 ;  /* 0x000000c100c17308 */ /* 0x000ee20000002400 */
[----:B0-----:R-:W-:-:S07]  /*24f00*/  FMNMX.FTZ R3, R199, R3, !PT ;  /* 0x00000003c7037209 */ /* 0x001fce0007810000 */
[----:B------:R-:W0:Y:S01]  /*24f10*/  MUFU.TANH R166, R166 ;  /* 0x000000a600a67308 */ /* 0x000e220000002400 */
[----:B-1----:R-:W-:Y:S02]  /*24f20*/  FMNMX.FTZ R3, R167, R3, !PT ;  /* 0x00000003a7037209 */ /* 0x002fe40007810000 */
[----:B--2---:R-:W-:-:S04]  /*24f30*/  PRMT R4, R184, 0x654, R4 ;  /* 0x00000654b8047816 */ /* 0x004fc80000000004 */
[----:B------:R1:W-:Y:S01]  /*24f40*/  SYNCS.ARRIVE.TRANS64.RED.A1T0 RZ, [R4+URZ], RZ ;  /* 0x000000ff04ff79a7 */ /* 0x0003e2000810043f */
[----:B------:R-:W2:Y:S01]  /*24f50*/  MUFU.TANH R195, R195 ;  /* 0x000000c300c37308 */ /* 0x000ea20000002400 */
[----:B---3--:R-:W-:-:S07]  /*24f60*/  FMNMX.FTZ R3, R193, R3, !PT ;  /* 0x00000003c1037209 */ /* 0x008fce0007810000 */
[----:B------:R-:W3:Y:S01]  /*24f70*/  MUFU.TANH R163, R163 ;  /* 0x000000a300a37308 */ /* 0x000ee20000002400 */
[----:B0-----:R-:W-:-:S04]  /*24f80*/  FMNMX.FTZ R3, R166, R3, !PT ;  /* 0x00000003a6037209 */ /* 0x001fc80007810000 */
[----:B--2---:R-:W-:-:S04]  /*24f90*/  FMNMX.FTZ R3, R195, R3, !PT ;  /* 0x00000003c3037209 */ /* 0x004fc80007810000 */
[----:B---3--:R-:W-:-:S05]  /*24fa0*/  FMNMX.FTZ R3, R163, R3, !PT ;  /* 0x00000003a3037209 */ /* 0x008fca0007810000 */
[----:B-1----:R-:W0:Y:S02]  /*24fb0*/  SHFL.BFLY PT, R4, R3, 0x2, 0x1f ;  /* 0x0c401f0003047f89 */ /* 0x002e2400000e0000 */
[----:B0-----:R-:W-:-:S05]  /*24fc0*/  FMNMX.FTZ R4, R3, R4, !PT ;  /* 0x0000000403047209 */ /* 0x001fca0007810000 */
[----:B------:R-:W0:Y:S02]  /*24fd0*/  SHFL.BFLY PT, R3, R4, 0x1, 0x1f ;  /* 0x0c201f0004037f89 */ /* 0x000e2400000e0000 */
[----:B0-----:R-:W-:Y:S01]  /*24fe0*/  FMNMX.FTZ R4, R4, R3, !PT ;  /* 0x0000000304047209 */ /* 0x001fe20007810000 */
[----:B------:R-:W-:-:S04]  /*24ff0*/  IMAD.U32 R3, RZ, RZ, UR42 ;  /* 0x0000002aff037e24 */ /* 0x000fc8000f8e00ff */
[----:B------:R-:W-:Y:S01]  /*25000*/  FADD.FTZ R155, -R4, R12 ;  /* 0x0000000c049b7221 */ /* 0x000fe20000010100 */
[-C--:B------:R-:W-:Y:S01]  /*25010*/  FMUL.FTZ R9, R5, R3.reuse ;  /* 0x0000000305097220 */ /* 0x080fe20000410000 */
[-C--:B------:R-:W-:Y:S02]  /*25020*/  FMUL.FTZ R12, R154, R3.reuse ;  /* 0x000000039a0c7220 */ /* 0x080fe40000410000 */
[-C--:B------:R-:W-:Y:S01]  /*25030*/  FMUL.FTZ R154, R155, R3.reuse ;  /* 0x000000039b9a7220 */ /* 0x080fe20000410000 */
        /* <DEDUP_REMOVED lines=12> */
[-C--:B0-----:R-:W-:Y:S01]  /*25100*/  FMUL.FTZ R154, R4, R3.reuse ;  /* 0x00000003049a7220 */ /* 0x081fe20000410000 */
[-CC-:B------:R-:W-:Y:S01]  /*25110*/  FFMA.FTZ R192, R153, R3.reuse, -R9.reuse ;  /* 0x0000000399c07223 */ /* 0x180fe20000010809 */
[-CC-:B------:R-:W-:Y:S01]  /*25120*/  FFMA.FTZ R194, R156, R3.reuse, -R9.reuse ;  /* 0x000000039cc27223 */ /* 0x180fe20000010809 */
[-CC-:B------:R-:W-:Y:S01]  /*25130*/  FFMA.FTZ R15, R157, R3.reuse, -R9.reuse ;  /* 0x000000039d0f7223 */ /* 0x180fe20000010809 */
[-CC-:B------:R-:W-:Y:S01]  /*25140*/  FFMA.FTZ R209, R165, R3.reuse, -R154.reuse ;  /* 0x00000003a5d17223 */ /* 0x180fe2000001089a */
[-CC-:B------:R-:W-:Y:S01]  /*25150*/  FFMA.FTZ R161, R13, R3.reuse, -R154.reuse ;  /* 0x000000030da17223 */ /* 0x180fe2000001089a */
[-CC-:B------:R-:W-:Y:S01]  /*25160*/  FFMA.FTZ R211, R176, R3.reuse, -R154.reuse ;  /* 0x00000003b0d37223 */ /* 0x180fe2000001089a */
[----:B------:R-:W0:Y:S01]  /*25170*/  MUFU.EX2 R208, R208 ;  /* 0x000000d000d07308 */ /* 0x000e220000000800 */
[-CC-:B-1----:R-:W-:Y:S01]  /*25180*/  FFMA.FTZ R12, R21, R3.reuse, -R9.reuse ;  /* 0x00000003150c7223 */ /* 0x182fe20000010809 */
        /* <DEDUP_REMOVED lines=17> */
[-CC-:B------:R-:W-:Y:S01]  /*252a0*/  FFMA.FTZ R193, R193, R3.reuse, -R154.reuse ;  /* 0x00000003c1c17223 */ /* 0x180fe2000001089a */
[-CC-:B------:R-:W-:Y:S01]  /*252b0*/  FFMA.FTZ R195, R195, R3.reuse, -R154.reuse ;  /* 0x00000003c3c37223 */ /* 0x180fe2000001089a */
[-C--:B------:R-:W-:Y:S01]  /*252c0*/  FFMA.FTZ R13, R163, R3.reuse, -R154 ;  /* 0x00000003a30d7223 */ /* 0x080fe2000001089a */
[-CC-:B------:R-:W-:Y:S01]  /*252d0*/  FFMA.FTZ R200, R168, R3.reuse, -R9.reuse ;  /* 0x00000003a8c87223 */ /* 0x180fe20000010809 */
[----:B------:R-:W-:Y:S01]  /*252e0*/  FFMA.FTZ R169, R169, R3, -R9 ;  /* 0x00000003a9a97223 */ /* 0x000fe20000010809 */
[----:B------:R-:W0:Y:S01]  /*252f0*/  MUFU.EX2 R161, R161 ;  /* 0x000000a100a17308 */ /* 0x000e220000000800 */
[----:B-1----:R-:W-:Y:S01]  /*25300*/  FFMA.FTZ R227, R2, R227, R209 ;  /* 0x000000e302e37223 */ /* 0x002fe200000100d1 */
[-CC-:B------:R-:W-:Y:S01]  /*25310*/  FFMA.FTZ R202, R172, R3.reuse, -R9.reuse ;  /* 0x00000003acca7223 */ /* 0x180fe20000010809 */
[-CC-:B------:R-:W-:Y:S01]  /*25320*/  FFMA.FTZ R10, R173, R3.reuse, -R9.reuse ;  /* 0x00000003ad0a7223 */ /* 0x180fe20000010809 */
[----:B------:R-:W-:-:S04]  /*25330*/  FFMA.FTZ R164, R164, R3, -R9 ;  /* 0x00000003a4a47223 */ /* 0x000fc80000010809 */
[----:B------:R-:W-:Y:S08]  /*25340*/  MUFU.EX2 R152, R7 ;  /* 0x0000000700987308 */ /* 0x000ff00000000800 */
[----:B------:R-:W1:Y:S01]  /*25350*/  MUFU.EX2 R211, R211 ;  /* 0x000000d300d37308 */ /* 0x000e620000000800 */
[----:B0-----:R-:W-:-:S07]  /*25360*/  FADD.FTZ R163, R161, R227 ;  /* 0x000000e3a1a37221 */ /* 0x001fce0000010000 */
[----:B------:R-:W-:Y:S08]  /*25370*/  MUFU.EX2 R210, R210 ;  /* 0x000000d200d27308 */ /* 0x000ff00000000800 */
[----:B------:R-:W0:Y:S01]  /*25380*/  MUFU.EX2 R160, R160 ;  /* 0x000000a000a07308 */ /* 0x000e220000000800 */
[----:B-1----:R-:W-:-:S07]  /*25390*/  FADD.FTZ R163, R211, R163 ;  /* 0x000000a3d3a37221 */ /* 0x002fce0000010000 */
[----:B------:R-:W-:Y:S08]  /*253a0*/  MUFU.EX2 R20, R11 ;  /* 0x0000000b00147308 */ /* 0x000ff00000000800 */
[----:B------:R-:W1:Y:S01]  /*253b0*/  MUFU.EX2 R205, R205 ;  /* 0x000000cd00cd7308 */ /* 0x000e620000000800 */
[----:B0-----:R-:W-:-:S07]  /*253c0*/  FADD.FTZ R163, R160, R163 ;  /* 0x000000a3a0a37221 */ /* 0x001fce0000010000 */
[----:B------:R0:W-:Y:S08]  /*253d0*/  MUFU.EX2 R7, R21 ;  /* 0x0000001500077308 */ /* 0x0001f00000000800 */
[----:B------:R-:W-:Y:S01]  /*253e0*/  MUFU.EX2 R204, R204 ;  /* 0x000000cc00cc7308 */ /* 0x000fe20000000800 */
[----:B0-----:R-:W-:Y:S01]  /*253f0*/  FFMA.FTZ R21, R166, R3, -R154 ;  /* 0x00000003a6157223 */ /* 0x001fe2000001089a */
[----:B-1----:R-:W-:-:S06]  /*25400*/  FADD.FTZ R163, R205, R163 ;  /* 0x000000a3cda37221 */ /* 0x002fcc0000010000 */
[----:B------:R-:W0:Y:S08]  /*25410*/  MUFU.EX2 R159, R159 ;  /* 0x0000009f009f7308 */ /* 0x000e300000000800 */
        /* <DEDUP_REMOVED lines=63> */
.L_x_2897:
[----:B------:R-:W2:Y:S01]  /*25810*/  LDL R162, [R1+0x7c] ;  /* 0x00007c0001a27983 */ /* 0x000ea20000100800 */
[----:B------:R-:W-:Y:S01]  /*25820*/  VIADD R6, R6, 0x38860 ;  /* 0x0003886006067836 */ /* 0x000fe20000000000 */
[----:B------:R-:W-:Y:S01]  /*25830*/  F2FP.BF16.F32.PACK_AB R200, R200, R12 ;  /* 0x0000000cc8c8723e */ /* 0x000fe200000010ff */
[----:B------:R-:W-:Y:S01]  /*25840*/  IMAD.MOV.U32 R12, RZ, RZ, R4 ;  /* 0x000000ffff0c7224 */ /* 0x000fe200078e0004 */
[----:B------:R-:W-:Y:S01]  /*25850*/  F2FP.BF16.F32.PACK_AB R198, R9, R198 ;  /* 0x000000c609c6723e */ /* 0x000fe200000010ff */
[----:B------:R-:W-:Y:S01]  /*25860*/  IMAD.MOV.U32 R9, RZ, RZ, R5 ;  /* 0x000000ffff097224 */ /* 0x000fe200078e0005 */
[----:B------:R-:W-:Y:S02]  /*25870*/  PRMT R6, R184, 0x654, R6 ;  /* 0x00000654b8067816 */ /* 0x000fe40000000006 */
[----:B------:R-:W-:Y:S01]  /*25880*/  F2FP.BF16.F32.PACK_AB R192, R192, R7 ;  /* 0x00000007c0c0723e */ /* 0x000fe200000010ff */
[----:B------:R-:W-:Y:S01]  /*25890*/  IMAD.MOV.U32 R7, RZ, RZ, R220 ;  /* 0x000000ffff077224 */ /* 0x000fe200078e00dc */
        /* <DEDUP_REMOVED lines=20> */
[----:B------:R-:W-:-:S12]  /*259e0*/  VIADD R8, R8, 0xffffffff ;  /* 0xffffffff08087836 */ /* 0x000fd80000000000 */
[----:B------:R-:W-:Y:S05]  /*259f0*/  @P1 BRA `(.L_x_2898) ;  /* 0xffffffb000881947 */ /* 0x000fea000383ffff */
.L_x_2885:
[----:B------:R-:W-:Y:S05]  /*25a00*/  BSYNC B0 ;  /* 0x0000000000007941 */ /* 0x000fea0003800000 */
.L_x_2884:
        /* <DEDUP_REMOVED lines=131> */
.L_x_2899:
[----:B------:R-:W-:Y:S01]  /*26240*/  IMAD R10, R220, 0x8, R23 ;  /* 0x00000008dc0a7824 */ /* 0x000fe200078e0217 */
[----:B------:R-:W-:-:S04]  /*26250*/  SHF.L.U32 R0, R226, 0x1f, RZ ;  /* 0x0000001fe2007819 */ /* 0x000fc800000006ff */
[----:B------:R0:W1:Y:S01]  /*26260*/  SYNCS.PHASECHK.TRANS64.TRYWAIT P1, [R10+URZ+0x38850], R0 ;  /* 0x038850000a0075a7 */ /* 0x000062000802017f */
[----:B------:R-:W-:Y:S05]  /*26270*/  @!P0 BRA `(.L_x_2900) ;  /* 0x0000000000048947 */ /* 0x000fea0003800000 */
[----:B------:R-:W-:Y:S01]  /*26280*/  BPT.TRAP 0x1 ;  /* 0x000000040000795c */ /* 0x000fe20000300000 */
.L_x_2900:
[----:B------:R-:W-:Y:S04]  /*26290*/  BSSY B0, `(.L_x_2901) ;  /* 0x0000004000007945 */ /* 0x000fe80003800000 */
[----:B-1----:R-:W-:Y:S05]  /*262a0*/  @P1 BRA `(.L_x_2902) ;  /* 0x0000000000081947 */ /* 0x002fea0003800000 */
[----:B------:R-:W1:Y:S02]  /*262b0*/  SYNCS.PHASECHK.TRANS64.TRYWAIT P1, [R10+URZ+0x38850], R0 ;  /* 0x038850000a0075a7 */ /* 0x000e64000802017f */
[----:B-1----:R-:W-:Y:S05]  /*262c0*/  @!P1 BRA `(.L_x_2903) ;  /* 0x000000f000a09947 */ /* 0x002fea0003800000 */
.L_x_2902:
[----:B------:R-:W-:Y:S05]  /*262d0*/  BSYNC B0 ;  /* 0x0000000000007941 */ /* 0x000fea0003800000 */
.L_x_2901:
        /* <DEDUP_REMOVED lines=15> */
[----:B0-----:R-:W-:-:S05]  /*263d0*/  FADD.FTZ R0, R0, R228 ;  /* 0x000000e400007221 */ /* 0x001fca0000010000 */
[----:B------:R-:W0:Y:S07]  /*263e0*/  SHFL.BFLY PT, R2, R0, 0x1, 0x1f ;  /* 0x0c201f0000027f89 */ /* 0x000e2e00000e0000 */
[----:B------:R-:W-:Y:S01]  /*263f0*/  HGMMA.64x256x16.F32.BF16 R24, R208, gdesc[UR4].tnspB, R24, gsb0 ;  /* 0x43e00004d0187df0 */ /* 0x000fe20008001818 */
[----:B------:R-:W-:Y:S01]  /*26400*/  R2UR UR6, R8 ;  /* 0x00000000080672ca */ /* 0x000fe200000e0000 */
[----:B------:R-:W-:Y:S01]  /*26410*/  VIADD R8, R6, 0x100 ;  /* 0x0000010006087836 */ /* 0x000fe20000000000 */
[----:B------:R-:W-:Y:S01]  /*26420*/  R2UR UR7, R9 ;  /* 0x00000000090772ca */ /* 0x000fe200000e0000 */
[----:B------:R-:W-:-:S02]  /*26430*/  IMAD.MOV.U32 R9, RZ, RZ, 0x40000040 ;  /* 0x40000040ff097424 */ /* 0x000fc400078e00ff */
[----:B0-----:R-:W-:-:S05]  /*26440*/  FADD.FTZ R0, R0, R2 ;  /* 0x0000000200007221 */ /* 0x001fca0000010000 */
[----:B------:R-:W-:-:S13]  /*26450*/  FSETP.NE.FTZ.AND P1, PT, R0, RZ, PT ;  /* 0x000000ff0000720b */ /* 0x000fda0003f35000 */
[----:B------:R-:W0:Y:S02]  /*26460*/  @P1 MUFU.LG2 R2, R0 ;  /* 0x0000000000021308 */ /* 0x000e240000000c00 */
[----:B0-----:R-:W-:Y:S01]  /*26470*/  @P1 FMUL.FTZ R2, R2, 0.69314718246459960938 ;  /* 0x3f31721802021820 */ /* 0x001fe20000410000 */
[----:B------:R-:W-:Y:S02]  /*26480*/  WARPGROUP.DEPBAR.LE gsb0, 0x0 ;  /* 0x00008000000079c5 */ /* 0x000fe40000010000 */
[----:B------:R-:W-:-:S06]  /*26490*/  WARPGROUP.ARRIVE ;  /* 0x00000000000079c5 */ /* 0x000fcc0000000000 */
        /* <DEDUP_REMOVED lines=18> */
[----:B------:R-:W0:Y:S02]  /*265c0*/  SHFL.BFLY PT, R6, R227, 0x2, 0x1f ;  /* 0x0c401f00e3067f89 */ /* 0x000e2400000e0000 */
[----:B0-----:R-:W-:-:S05]  /*265d0*/  FADD.FTZ R6, R6, R227 ;  /* 0x000000e306067221 */ /* 0x001fca0000010000 */
[----:B------:R-:W0:Y:S02]  /*265e0*/  SHFL.BFLY PT, R7, R6, 0x1, 0x1f ;  /* 0x0c201f0006077f89 */ /* 0x000e2400000e0000 */
[----:B0-----:R-:W-:Y:S01]  /*265f0*/  FADD.FTZ R6, R6, R7 ;  /* 0x0000000706067221 */ /* 0x001fe20000010000 */
[----:B------:R-:W-:-:S04]  /*26600*/  @P1 FMUL.FTZ R7, R3, 0.69314718246459960938 ;  /* 0x3f31721803071820 */ /* 0x000fc80000410000 */
[----:B------:R-:W-:Y:S01]  /*26610*/  FSETP.NE.FTZ.AND P2, PT, R6, RZ, PT ;  /* 0x000000ff0600720b */ /* 0x000fe20003f55000 */
[----:B------:R-:W-:Y:S01]  /*26620*/  @P1 FFMA.FTZ R154, R7, R5, R2 ;  /* 0x00000005079a1223 */ /* 0x000fe20000010002 */
[----:B------:R-:W-:-:S06]  /*26630*/  IMAD.MOV.U32 R2, RZ, RZ, RZ ;  /* 0x000000ffff027224 */ /* 0x000fcc00078e00ff */
[----:B------:R0:W-:Y:S05]  /*26640*/  @P1 MUFU.RCP R2, R0 ;  /* 0x0000000000021308 */ /* 0x0001ea0000001000 */
[----:B------:R-:W-:-:S03]  /*26650*/  @P2 FMUL.FTZ R3, R3, 0.69314718246459960938 ;  /* 0x3f31721803032820 */ /* 0x000fc60000410000 */
[----:B------:R-:W1:Y:S01]  /*26660*/  @P2 MUFU.LG2 R5, R6 ;  /* 0x0000000600052308 */ /* 0x000e620000000c00 */
[----:B0-----:R-:W-:-:S07]  /*26670*/  IMAD.MOV.U32 R0, RZ, RZ, RZ ;  /* 0x000000ffff007224 */ /* 0x001fce00078e00ff */
[----:B------:R0:W2:Y:S01]  /*26680*/  @P2 MUFU.RCP R0, R6 ;  /* 0x0000000600002308 */ /* 0x0000a20000001000 */
[----:B-1----:R-:W-:-:S04]  /*26690*/  @P2 FMUL.FTZ R5, R5, 0.69314718246459960938 ;  /* 0x3f31721805052820 */ /* 0x002fc80000410000 */
[----:B------:R-:W-:Y:S01]  /*266a0*/  @P2 FFMA.FTZ R153, R3, R4, R5 ;  /* 0x0000000403992223 */ /* 0x000fe20000010005 */
[----:B------:R-:W-:Y:S02]  /*266b0*/  WARPGROUP.DEPBAR.LE gsb0, 0x0 ;  /* 0x00008000000079c5 */ /* 0x000fe40000010000 */
[----:B------:R-:W-:-:S06]  /*266c0*/  WARPGROUP.ARRIVE ;  /* 0x00000000000079c5 */ /* 0x000fcc0000000000 */
[----:B------:R-:W-:Y:S03]  /*266d0*/  HGMMA.64x256x16.F32.BF16 R24, R192, gdesc[UR4].tnspB, R24, gsb0 ;  /* 0x43e00004c0187df0 */ /* 0x000fe60008001818 */
[----:B------:R-:W-:Y:S02]  /*266e0*/  WARPGROUP.DEPBAR.LE gsb0, 0x0 ;  /* 0x00008000000079c5 */ /* 0x000fe40000010000 */
[----:B0-2---:R-:W-:Y:S05]  /*266f0*/  @!P0 BRA `(.L_x_2904) ;  /* 0x0000000000048947 */ /* 0x005fea0003800000 */
[----:B------:R-:W-:Y:S01]  /*26700*/  BPT.TRAP 0x1 ;  /* 0x000000040000795c */ /* 0x000fe20000300000 */
.L_x_2904:
[----:B------:R-:W2:Y:S01]  /*26710*/  LDL.LU R3, [R1+0x50] ;  /* 0x0000500001037983 */ /* 0x000ea20000300800 */
[----:B------:R-:W-:-:S05]  /*26720*/  VIADD R10, R10, 0x38860 ;  /* 0x000388600a0a7836 */ /* 0x000fca0000000000 */
[----:B--2---:R-:W-:Y:S02]  /*26730*/  PRMT R10, R3, 0x654, R10 ;  /* 0x00000654030a7816 */ /* 0x004fe4000000000a */
[----:B------:R-:W2:Y:S01]  /*26740*/  LDL.LU R3, [R1+0xa0] ;  /* 0x0000a00001037983 */ /* 0x000ea20000300800 */
[----:B------:R-:W-:Y:S01]  /*26750*/  VIADD R220, R220, 0x1 ;  /* 0x00000001dcdc7836 */ /* 0x000fe20000000000 */
[----:B------:R1:W-:Y:S01]  /*26760*/  SYNCS.ARRIVE.TRANS64.RED.A1T0 RZ, [R10+URZ], RZ ;  /* 0x000000ff0aff79a7 */ /* 0x0003e2000810043f */
        /* <DEDUP_REMOVED lines=65> */
[----:B------:R-:W-:Y:S01]  /*26b80*/  SEL R0, RZ, 0x1, P1 ;  /* 0x00000001ff007807 */ /* 0x000fe20000800000 */
        /* <DEDUP_REMOVED lines=65> */
[----:B------:R-:W-:Y:S02]  /*26fa0*/  LOP3.LUT R226, R226, R0, RZ, 0x3c, !PT ;  /* 0x00000000e2e27212 */ /* 0x000fe400078e3cff */
[----:B------:R-:W-:Y:S01]  /*26fb0*/  SEL R220, R220, RZ, P1 ;  /* 0x000000ffdcdc7207 */ /* 0x000fe20000800000 */
[----:B--2---:R-:W-:-:S05]  /*26fc0*/  VIADD R3, R3, 0x1 ;  /* 0x0000000103037836 */ /* 0x004fca0000000000 */
[----:B------:R1:W-:Y:S03]  /*26fd0*/  STL [R1+0xa0], R3 ;  /* 0x0000a00301007387 */ /* 0x0003e60000100800 */
.L_x_2781:
[----:B------:R-:W2:Y:S08]  /*26fe0*/  S2UR UR4, SR_CgaCtaId ;  /* 0x00000000000479c3 */ /* 0x000eb00000008800 */
[----:B------:R-:W-:Y:S01]  /*26ff0*/  BAR.SYNC.DEFER_BLOCKING 0x5, 0x180 ;  /* 0x0146000000007b1d */ /* 0x000fe20000010000 */
[----:B------:R-:W-:-:S05]  /*27000*/  MOV R23, 0x400 ;  /* 0x0000040000177802 */ /* 0x000fca0000000f00 */
[----:B------:R-:W-:Y:S01]  /*27010*/  BSSY B0, `(.L_x_2905) ;  /* 0x0000464000007945 */ /* 0x000fe20003800000 */
[----:B--2---:R-:W-:-:S05]  /*27020*/  IMAD.U32 R0, RZ, RZ, UR4 ;  /* 0x00000004ff007e24 */ /* 0x004fca000f8e00ff */
[----:B------:R2:W-:Y:S01]  /*27030*/  STL [R1+0x50], R0 ;  /* 0x0000500001007387 */ /* 0x0005e20000100800 */
[----:B------:R-:W-:-:S05]  /*27040*/  LEA R23, R0, R23, 0x18 ;  /* 0x0000001700177211 */ /* 0x000fca00078ec0ff */
[----:B------:R2:W3:Y:S01]  /*27050*/  LDS.128 R4, [R23+0x388d0] ;  /* 0x0388d00017047984 */ /* 0x0004e20000000c00 */
[----:B------:R-:W-:Y:S06]  /*27060*/  BAR.ARV 0x4, 0x180 ;  /* 0x0106000000007b1d */ /* 0x000fec0000002000 */
[----:B------:R-:W-:Y:S05]  /*27070*/  @P0 BRA `(.L_x_2906) ;  /* 0x0000003400ec0947 */ /* 0x000fea0003800000 */
[----:B------:R-:W4:Y:S01]  /*27080*/  LDL R2, [R1+0x1d0] ;  /* 0x0001d00001027983 */ /* 0x000f220000100800 */
[----:B--2---:R-:W2:Y:S01]  /*27090*/  S2R R0, SR_SWINHI ;  /* 0x0000000000007919 */ /* 0x004ea20000002f00 */
[----:B01----:R-:W-:Y:S01]  /*270a0*/  F2FP.BF16.F32.PACK_AB R10, R29, R28 ;  /* 0x0000001c1d0a723e */ /* 0x003fe200000010ff */
[----:B------:R-:W-:Y:S01]  /*270b0*/  ULDC.64 UR6, c[0x0][0xc00] ;  /* 0x0003000000067ab9 */ /* 0x000fe20000000a00 */
[----:B------:R-:W-:Y:S01]  /*270c0*/  F2FP.BF16.F32.PACK_AB R11, R31, R30 ;  /* 0x0000001e1f0b723e */ /* 0x000fe200000010ff */
[----:B------:R-:W4:Y:S01]  /*270d0*/  LDL.LU R155, [R1+0x98] ;  /* 0x00009800019b7983 */ /* 0x000f220000300800 */
[----:B------:R-:W-:Y:S01]  /*270e0*/  F2FP.BF16.F32.PACK_AB R12, R33, R32 ;  /* 0x00000020210c723e */ /* 0x000fe200000010ff */
[----:B------:R-:W-:Y:S01]  /*270f0*/  ULDC.64 UR4, c[0x0][0xc08] ;  /* 0x0003020000047ab9 */ /* 0x000fe20000000a00 */
[----:B------:R-:W-:Y:S01]  /*27100*/  F2FP.BF16.F32.PACK_AB R13, R35, R34 ;  /* 0x00000022230d723e */ /* 0x000fe200000010ff */
[----:B-----5:R-:W4:Y:S01]  /*27110*/  LDL.LU R152, [R1+0x9c] ;  /* 0x00009c0001987983 */ /* 0x020f220000300800 */
[----:B------:R-:W-:-:S02]  /*27120*/  F2FP.BF16.F32.PACK_AB R14, R37, R36 ;  /* 0x00000024250e723e */ /* 0x000fc400000010ff */
[----:B------:R-:W-:Y:S01]  /*27130*/  F2FP.BF16.F32.PACK_AB R15, R39, R38 ;  /* 0x00000026270f723e */ /* 0x000fe200000010ff */
[----:B---3--:R-:W3:Y:S01]  /*27140*/  LDL.LU R4, [R1+0x90] ;  /* 0x0000900001047983 */ /* 0x008ee20000300800 */
[----:B------:R-:W-:Y:S02]  /*27150*/  MOV R20, R23 ;  /* 0x0000001700147202 */ /* 0x000fe40000000f00 */
[----:B--2---:R-:W-:Y:S01]  /*27160*/  MOV R21, R0 ;  /* 0x0000000000157202 */ /* 0x004fe20000000f00 */
[----:B------:R-:W-:Y:S02]  /*27170*/  BAR.SYNC.DEFER_BLOCKING 0x1, 0x100 ;  /* 0x0044000000007b1d */ /* 0x000fe40000010000 */
[----:B----4-:R-:W-:-:S03]  /*27180*/  IMAD.WIDE R2, R2, 0x2, R20 ;  /* 0x0000000202027825 */ /* 0x010fc600078e0214 */
        /* <DEDUP_REMOVED lines=171> */
[----:B------:R-:W-:Y:S02]  /*27c40*/  ISETP.NE.AND.EX P1, PT, RZ, UR7, PT, P1 ;  /* 0x00000007ff007c0c */ /* 0x000fe4000bf25310 */
[----:B------:R-:W-:Y:S01]  /*27c50*/  IADD3 R10, P0, R155, UR6, RZ ;  /* 0x000000069b0a7c10 */ /* 0x000fe2000ff1e0ff */
[----:B------:R-:W-:-:S03]  /*27c60*/  IMAD.MOV.U32 R3, RZ, RZ, RZ ;  /* 0x000000ffff037224 */ /* 0x000fc600078e00ff */
[----:B------:R-:W-:-:S07]  /*27c70*/  IADD3.X R11, R152, UR7, RZ, P0, !PT ;  /* 0x00000007980b7c10 */ /* 0x000fce00087fe4ff */
[----:B------:R-:W5:Y:S01]  /*27c80*/  @P1 LDG.E R3, desc[UR60][R10.64] ;  /* 0x0000003c0a031981 */ /* 0x000f62000c1e1900 */
[----:B------:R-:W-:-:S04]  /*27c90*/  ISETP.NE.U32.AND P0, PT, RZ, UR4, PT ;  /* 0x00000004ff007c0c */ /* 0x000fc8000bf05070 */
[----:B------:R-:W-:Y:S01]  /*27ca0*/  ISETP.NE.AND.EX P0, PT, RZ, UR5, PT, P0 ;  /* 0x00000005ff007c0c */ /* 0x000fe2000bf05300 */
[----:B0-----:R-:W-:-:S12]  /*27cb0*/  IMAD.MOV.U32 R15, RZ, RZ, 0x9b8 ;  /* 0x000009b8ff0f7424 */ /* 0x001fd800078e00ff */
[----:B------:R-:W-:Y:S01]  /*27cc0*/  @P0 IADD3 R8, P2, R155, UR4, RZ ;  /* 0x000000049b080c10 */ /* 0x000fe2000ff5e0ff */
[----:B------:R-:W-:-:S03]  /*27cd0*/  ULDC UR4, c[0x0][0xa88] ;  /* 0x0002a20000047ab9 */ /* 0x000fc60000000800 */
[----:B------:R-:W-:Y:S01]  /*27ce0*/  @P0 IADD3.X R9, R152, UR5, RZ, P2, !PT ;  /* 0x0000000598090c10 */ /* 0x000fe200097fe4ff */
[----:B------:R-:W-:Y:S01]  /*27cf0*/  IMAD.U32 R0, RZ, RZ, UR4 ;  /* 0x00000004ff007e24 */ /* 0x000fe2000f8e00ff */
[----:B---3--:R-:W-:Y:S01]  /*27d00*/  ISETP.NE.AND P2, PT, R4, RZ, PT ;  /* 0x000000ff0400720c */ /* 0x008fe20003f45270 */
[----:B------:R-:W-:-:S03]  /*27d10*/  ULDC UR4, c[0x0][0xad4] ;  /* 0x0002b50000047ab9 */ /* 0x000fc60000000800 */
[----:B------:R-:W-:Y:S01]  /*27d20*/  SEL R2, R4, UR4, P2 ;  /* 0x0000000404027c07 */ /* 0x000fe20009000000 */
[----:B------:R0:W5:Y:S03]  /*27d30*/  @P0 LDG.E R0, desc[UR60][R8.64] ;  /* 0x0000003c08000981 */ /* 0x000166000c1e1900 */
[----:B------:R-:W-:-:S04]  /*27d40*/  ISETP.GT.AND P2, PT, R2, 0x1, PT ;  /* 0x000000010200780c */ /* 0x000fc80003f44270 */
[----:B------:R-:W-:-:S04]  /*27d50*/  SEL R15, R15, 0x978, P2 ;  /* 0x000009780f0f7807 */ /* 0x000fc80001000000 */
[----:B------:R1:W2:Y:S08]  /*27d60*/  LDC.64 R12, c[0x0][R15+0x220] ;  /* 0x000088000f0c7b82 */ /* 0x0002b00000000a00 */
[----:B0-----:R1:W0:Y:S01]  /*27d70*/  LDC.64 R8, c[0x0][R15+0x218] ;  /* 0x000086000f087b82 */ /* 0x0012220000000a00 */
[----:B------:R-:W-:Y:S05]  /*27d80*/  @P0 BRA `(.L_x_2907) ;  /* 0x0000000000100947 */ /* 0x000fea0003800000 */
[----:B------:R-:W-:Y:S05]  /*27d90*/  @!P1 BRA `(.L_x_2907) ;  /* 0x00000000000c9947 */ /* 0x000fea0003800000 */
[----:B-----5:R-:W3:Y:S04]  /*27da0*/  LDG.E R0, desc[UR60][R10.64] ;  /* 0x0000003c0a007981 */ /* 0x020ee8000c1e1900 */
[----:B------:R-:W3:Y:S02]  /*27db0*/  LDG.E R10, desc[UR60][R10.64+0x4] ;  /* 0x0000043c0a0a7981 */ /* 0x000ee4000c1e1900 */
[----:B---3--:R-:W-:-:S07]  /*27dc0*/  IMAD.IADD R0, R10, 0x1, -R0 ;  /* 0x000000010a007824 */ /* 0x008fce00078e0a00 */
.L_x_2907:
[----:B------:R-:W3:Y:S01]  /*27dd0*/  LDL.LU R2, [R1+0x94] ;  /* 0x0000940001027983 */ /* 0x000ee20000300800 */
[----:B------:R-:W4:Y:S03]  /*27de0*/  LDC R156, c[0x0][0xbe8] ;  /* 0x0002fa00ff9c7b82 */ /* 0x000f260000000800 */
[----:B------:R-:W2:Y:S04]  /*27df0*/  LDL.LU R4, [R1+0x124] ;  /* 0x0001240001047983 */ /* 0x000ea80000300800 */
[----:B------:R-:W2:Y:S04]  /*27e00*/  LDL R157, [R1+0xa4] ;  /* 0x0000a400019d7983 */ /* 0x000ea80000100800 */
[----:B------:R-:W2:Y:S04]  /*27e10*/  LDL R155, [R1+0x84] ;  /* 0x00008400019b7983 */ /* 0x000ea80000100800 */
[----:B------:R-:W2:Y:S04]  /*27e20*/  LDL R158, [R1+0x74] ;  /* 0x00007400019e7983 */ /* 0x000ea80000100800 */
[----:B------:R-:W2:Y:S04]  /*27e30*/  LDL R160, [R1+0x1cc] ;  /* 0x0001cc0001a07983 */ /* 0x000ea80000100800 */
[----:B------:R-:W2:Y:S01]  /*27e40*/  LDL R159, [R1+0x13c] ;  /* 0x00013c00019f7983 */ /* 0x000ea20000100800 */
[----:B------:R-:W1:Y:S01]  /*27e50*/  LDC.64 R10, c[0x0][R15+0x228] ;  /* 0x00008a000f0a7b82 */ /* 0x000e620000000a00 */
[----:B------:R-:W-:-:S02]  /*27e60*/  ISETP.NE.U32.AND P0, PT, RZ, UR6, PT ;  /* 0x00000006ff007c0c */ /* 0x000fc4000bf05070 */
[----:B----4-:R-:W-:Y:S02]  /*27e70*/  ISETP.NE.AND P1, PT, R156, 0x1, PT ;  /* 0x000000019c00780c */ /* 0x010fe40003f25270 */
[----:B------:R-:W-:Y:S01]  /*27e80*/  ISETP.NE.AND.EX P0, PT, RZ, UR7, PT, P0 ;  /* 0x00000007ff007c0c */ /* 0x000fe2000bf05300 */
[-C--:B0-----:R-:W-:Y:S02]  /*27e90*/  IMAD R14, R9, R224.reuse, RZ ;  /* 0x000000e0090e7224 */ /* 0x081fe400078e02ff */
[----:B------:R-:W-:-:S04]  /*27ea0*/  IMAD.WIDE.U32 R8, R8, R224, RZ ;  /* 0x000000e008087225 */ /* 0x000fc800078e00ff */
[----:B------:R-:W-:-:S04]  /*27eb0*/  IMAD.IADD R14, R9, 0x1, R14 ;  /* 0x00000001090e7824 */ /* 0x000fc800078e020e */
[----:B------:R-:W0:Y:S01]  /*27ec0*/  @P1 LDC R9, c[0x0][0xbec] ;  /* 0x0002fb00ff091b82 */ /* 0x000e220000000800 */
[----:B-----5:R-:W-:Y:S01]  /*27ed0*/  IMAD R0, R0, R156, RZ ;  /* 0x0000009c00007224 */ /* 0x020fe200078e02ff */
[----:B---3--:R-:W-:Y:S02]  /*27ee0*/  SEL R2, R2, RZ, !P0 ;  /* 0x000000ff02027207 */ /* 0x008fe40004000000 */
[----:B--2---:R-:W-:-:S03]  /*27ef0*/  SEL R4, R4, RZ, !P0 ;  /* 0x000000ff04047207 */ /* 0x004fc60004000000 */
[----:B------:R-:W-:-:S04]  /*27f00*/  IMAD R13, R13, R2, RZ ;  /* 0x000000020d0d7224 */ /* 0x000fc800078e02ff */
[C---:B------:R-:W-:Y:S02]  /*27f10*/  IMAD R4, R12.reuse, R4, R13 ;  /* 0x000000040c047224 */ /* 0x040fe400078e020d */
[----:B------:R-:W-:-:S03]  /*27f20*/  IMAD.WIDE.U32 R12, R12, R2, RZ ;  /* 0x000000020c0c7225 */ /* 0x000fc600078e00ff */
[----:B------:R-:W-:Y:S02]  /*27f30*/  IADD3 R12, P0, P3, R12, R8, R3 ;  /* 0x000000080c0c7210 */ /* 0x000fe40007b1e003 */
[----:B------:R-:W2:Y:S01]  /*27f40*/  @P1 LDC R8, c[0x0][0xbf0] ;  /* 0x0002fc00ff081b82 */ /* 0x000ea20000000800 */
[----:B------:R-:W-:Y:S01]  /*27f50*/  IMAD.IADD R13, R13, 0x1, R4 ;  /* 0x000000010d0d7824 */ /* 0x000fe200078e0204 */
[----:B------:R-:W-:-:S05]  /*27f60*/  SEL R4, R157, RZ, P2 ;  /* 0x000000ff9d047207 */ /* 0x000fca0001000000 */
[-C--:B-1----:R-:W-:Y:S02]  /*27f70*/  IMAD R152, R11, R4.reuse, RZ ;  /* 0x000000040b987224 */ /* 0x082fe400078e02ff */
[----:B------:R-:W-:Y:S01]  /*27f80*/  IMAD.WIDE.U32 R10, R10, R4, RZ ;  /* 0x000000040a0a7225 */ /* 0x000fe200078e00ff */
[----:B------:R-:W-:-:S04]  /*27f90*/  SHF.R.S32.HI R4, RZ, 0x1f, R3 ;  /* 0x0000001fff047819 */ /* 0x000fc80000011403 */
[----:B------:R-:W-:Y:S01]  /*27fa0*/  IADD3.X R13, R13, R14, R4, P0, P3 ;  /* 0x0000000e0d0d7210 */ /* 0x000fe200007e6404 */
[----:B------:R-:W-:-:S04]  /*27fb0*/  IMAD.IADD R14, R155, 0x1, R158 ;  /* 0x000000019b0e7824 */ /* 0x000fc800078e029e */
[----:B0-----:R-:W-:-:S04]  /*27fc0*/  @P1 IMAD.HI.U32 R9, R14, R9, RZ ;  /* 0x000000090e091227 */ /* 0x001fc800078e00ff */
[----:B------:R-:W-:Y:S01]  /*27fd0*/  IMAD.MOV.U32 R155, RZ, RZ, R14 ;  /* 0x000000ffff9b7224 */ /* 0x000fe200078e000e */
[----:B--2---:R-:W-:Y:S02]  /*27fe0*/  @P1 SHF.R.U32.HI R155, RZ, R8, R9 ;  /* 0x00000008ff9b1219 */ /* 0x004fe40000011609 */
[----:B------:R0:W1:Y:S03]  /*27ff0*/  LDC.64 R8, c[0x0][R15+0x210] ;  /* 0x000084000f087b82 */ /* 0x0000660000000a00 */
[----:B0-----:R-:W-:-:S04]  /*28000*/  IMAD.MOV R15, RZ, RZ, -R155 ;  /* 0x000000ffff0f7224 */ /* 0x001fc800078e0a9b */
[----:B------:R-:W-:Y:S01]  /*28010*/  IMAD R15, R156, R15, R14 ;  /* 0x0000000f9c0f7224 */ /* 0x000fe200078e020e */
[----:B------:R-:W-:Y:S01]  /*28020*/  IADD3 R10, P0, P3, R155, R12, R10 ;  /* 0x0000000c9b0a7210 */ /* 0x000fe20007b1e00a */
[----:B------:R-:W-:Y:S01]  /*28030*/  IMAD.IADD R152, R11, 0x1, R152 ;  /* 0x000000010b987824 */ /* 0x000fe200078e0298 */
[----:B------:R-:W-:Y:S02]  /*28040*/  SHF.R.S32.HI R11, RZ, 0x1f, R155 ;  /* 0x0000001fff0b7819 */ /* 0x000fe4000001149b */
[----:B------:R-:W-:Y:S02]  /*28050*/  SHF.R.S32.HI R12, RZ, 0x1f, R15 ;  /* 0x0000001fff0c7819 */ /* 0x000fe4000001140f */
[----:B------:R-:W-:Y:S01]  /*28060*/  IADD3.X R11, R11, R13, R152, P0, P3 ;  /* 0x0000000d0b0b7210 */ /* 0x000fe200007e6498 */
[----:B-1----:R-:W-:-:S04]  /*28070*/  IMAD R9, R9, R15, RZ ;  /* 0x0000000f09097224 */ /* 0x002fc800078e02ff */
[C---:B------:R-:W-:Y:S02]  /*28080*/  IMAD R9, R8.reuse, R12, R9 ;  /* 0x0000000c08097224 */ /* 0x040fe400078e0209 */
[----:B------:R-:W0:Y:S01]  /*28090*/  LDC.64 R12, c[0x0][0xba8] ;  /* 0x0002ea00ff0c7b82 */ /* 0x000e220000000a00 */
[----:B------:R-:W-:-:S07]  /*280a0*/  IMAD.WIDE.U32 R10, R8, R15, R10 ;  /* 0x0000000f080a7225 */ /* 0x000fce00078e000a */
[----:B0-----:R-:W0:Y:S08]  /*280b0*/  @!P2 LDC R12, c[0x0][0xb50] ;  /* 0x0002d400ff0cab82 */ /* 0x001e300000000800 */
[----:B------:R-:W1:Y:S01]  /*280c0*/  @!P2 LDC R13, c[0x0][0xb54] ;  /* 0x0002d500ff0dab82 */ /* 0x000e620000000800 */
[----:B------:R-:W-:Y:S01]  /*280d0*/  IMAD.IADD R9, R11, 0x1, R9 ;  /* 0x000000010b097824 */ /* 0x000fe200078e0209 */
[----:B0-----:R-:W-:-:S04]  /*280e0*/  LEA R12, P0, R10, R12, 0x2 ;  /* 0x0000000c0a0c7211 */ /* 0x001fc800078010ff */
[----:B-1----:R-:W-:Y:S01]  /*280f0*/  LEA.HI.X R13, R10, R13, R9, 0x2, P0 ;  /* 0x0000000d0a0d7211 */ /* 0x002fe200000f1409 */
[----:B------:R-:W-:Y:S04]  /*28100*/  SHFL.IDX PT, R8, R12, RZ, 0x1c1f ;  /* 0x001c1fff0c087589 */ /* 0x000fe800000e0000 */
[----:B------:R-:W0:Y:S04]  /*28110*/  SHFL.IDX PT, R9, R13, RZ, 0x1c1f ;  /* 0x001c1fff0d097589 */ /* 0x000e2800000e0000 */
[----:B------:R-:W-:Y:S04]  /*28120*/  SHFL.IDX PT, R10, R12, 0x1, 0x1c1f ;  /* 0x003c1f000c0a7f89 */ /* 0x000fe800000e0000 */
[----:B------:R1:W2:Y:S01]  /*28130*/  SHFL.IDX PT, R11, R13, 0x1, 0x1c1f ;  /* 0x003c1f000d0b7f89 */ /* 0x0002a200000e0000 */
[----:B------:R-:W-:Y:S01]  /*28140*/  LOP3.LUT P0, RZ, R159, 0x3, RZ, 0xc0, !PT ;  /* 0x000000039fff7812 */ /* 0x000fe2000780c0ff */
[----:B-1----:R-:W-:-:S04]  /*28150*/  IMAD.IADD R13, R160, 0x1, R158 ;  /* 0x00000001a00d7824 */ /* 0x002fc800078e029e */
[C---:B------:R-:W-:Y:S01]  /*28160*/  VIADD R12, R13.reuse, 0x8 ;  /* 0x000000080d0c7836 */ /* 0x040fe20000000000 */
[----:B------:R-:W-:-:S04]  /*28170*/  ISETP.GE.OR P3, PT, R13, R0, P0 ;  /* 0x000000000d00720c */ /* 0x000fc80000766670 */
[----:B------:R-:W-:-:S09]  /*28180*/  ISETP.GE.OR P0, PT, R12, R0, P0 ;  /* 0x000000000c00720c */ /* 0x000fd20000706670 */
[----:B0-----:R0:W-:Y:S04]  /*28190*/  @!P3 ST.E desc[UR60][R8.64], R154 ;  /* 0x0000009a0800b985 */ /* 0x0011e8000c10193c */
[----:B--2---:R0:W-:Y:S01]  /*281a0*/  @!P0 ST.E desc[UR60][R10.64], R153 ;  /* 0x000000990a008985 */ /* 0x0041e2000c10193c */
[----:B------:R-:W-:Y:S05]  /*281b0*/  @P2 BRA `(.L_x_2908) ;  /* 0x0000000c00c82947 */ /* 0x000fea0003800000 */
[----:B------:R-:W0:Y:S01]  /*281c0*/  LDL R159, [R1+0x8c] ;  /* 0x00008c00019f7983 */ /* 0x000e220000100800 */
[----:B------:R-:W1:Y:S01]  /*281d0*/  @P1 LDC R85, c[0x0][0xbec] ;  /* 0x0002fb00ff551b82 */ /* 0x000e620000000800 */
[----:B------:R-:W-:Y:S02]  /*281e0*/  ULDC.64 UR4, c[0x0][0xaa0] ;  /* 0x0002a80000047ab9 */ /* 0x000fe40000000a00 */
[----:B------:R-:W-:-:S05]  /*281f0*/  IMAD R4, R4, UR4, RZ ;  /* 0x0000000404047c24 */ /* 0x000fca000f8e02ff */
[----:B------:R-:W2:Y:S01]  /*28200*/  @P1 LDC R82, c[0x0][0xbf0] ;  /* 0x0002fc00ff521b82 */ /* 0x000ea20000000800 */
[----:B------:R-:W-:Y:S01]  /*28210*/  IMAD R81, R3, UR5, R4 ;  /* 0x0000000503517c24 */ /* 0x000fe2000f8e0204 */
[----:B------:R-:W-:Y:S01]  /*28220*/  SHF.R.S32.HI R83, RZ, 0x1f, R2 ;  /* 0x0000001fff537819 */ /* 0x000fe20000011402 */
[----:B------:R-:W-:Y:S01]  /*28230*/  BSSY B1, `(.L_x_2909) ;  /* 0x00000a6000017945 */ /* 0x000fe20003800000 */
[----:B0-----:R-:W-:-:S04]  /*28240*/  IMAD R9, R225, 0x8, R159 ;  /* 0x00000008e1097824 */ /* 0x001fc800078e029f */
[----:B------:R-:W-:-:S04]  /*28250*/  IMAD.SHL.U32 R9, R9, 0x8, RZ ;  /* 0x0000000809097824 */ /* 0x000fc800078e00ff */
[----:B------:R-:W-:-:S03]  /*28260*/  IMAD.WIDE R20, R9, 0x2, R20 ;  /* 0x0000000209147825 */ /* 0x000fc600078e0214 */
[C---:B------:R-:W-:Y:S02]  /*28270*/  IADD3 R13, P4, R20.reuse, 0x1000, RZ ;  /* 0x00001000140d7810 */ /* 0x040fe40007f9e0ff */
[----:B------:R-:W-:Y:S02]  /*28280*/  IADD3 R25, P3, R20, 0x2000, RZ ;  /* 0x0000200014197810 */ /* 0x000fe40007f7e0ff */
[----:B------:R-:W-:Y:S02]  /*28290*/  LOP3.LUT R12, R13, 0x380, RZ, 0xc0, !PT ;  /* 0x000003800d0c7812 */ /* 0x000fe400078ec0ff */
[----:B------:R-:W-:Y:S02]  /*282a0*/  LOP3.LUT R24, R25, 0x380, RZ, 0xc0, !PT ;  /* 0x0000038019187812 */ /* 0x000fe400078ec0ff */
[----:B------:R-:W-:Y:S02]  /*282b0*/  SHF.R.U64 R12, R12, 0x3, RZ ;  /* 0x000000030c0c7819 */ /* 0x000fe400000012ff */
[----:B------:R-:W-:-:S02]  /*282c0*/  SHF.R.U64 R24, R24, 0x3, RZ ;  /* 0x0000000318187819 */ /* 0x000fc400000012ff */
[----:B------:R-:W-:Y:S02]  /*282d0*/  IADD3 R29, P2, R20, 0x3000, RZ ;  /* 0x00003000141d7810 */ /* 0x000fe40007f5e0ff */
[----:B------:R-:W-:Y:S01]  /*282e0*/  LOP3.LUT R12, R12, R13, RZ, 0x3c, !PT ;  /* 0x0000000d0c0c7212 */ /* 0x000fe200078e3cff */
[--C-:B------:R-:W-:Y:S01]  /*282f0*/  IMAD.X R13, RZ, RZ, R21.reuse, P4 ;  /* 0x000000ffff0d7224 */ /* 0x100fe200020e0615 */
[----:B------:R-:W-:Y:S01]  /*28300*/  LOP3.LUT R24, R24, R25, RZ, 0x3c, !PT ;  /* 0x0000001918187212 */ /* 0x000fe200078e3cff */
[----:B------:R-:W-:Y:S01]  /*28310*/  IMAD.X R25, RZ, RZ, R21, P3 ;  /* 0x000000ffff197224 */ /* 0x000fe200018e0615 */
[----:B------:R-:W-:Y:S02]  /*28320*/  LOP3.LUT R28, R29, 0x380, RZ, 0xc0, !PT ;  /* 0x000003801d1c7812 */ /* 0x000fe400078ec0ff */
[C---:B------:R-:W-:Y:S01]  /*28330*/  IADD3 R33, P0, R20.reuse, 0x4000, RZ ;  /* 0x0000400014217810 */ /* 0x040fe20007f1e0ff */
[----:B------:R-:W-:Y:S01]  /*28340*/  IMAD R80, R159, 0x20, R225 ;  /* 0x000000209f507824 */ /* 0x000fe200078e02e1 */
[C---:B------:R-:W-:Y:S01]  /*28350*/  IADD3 R37, P6, R20.reuse, 0x5000, RZ ;  /* 0x0000500014257810 */ /* 0x040fe20007fde0ff */
[----:B------:R-:W5:Y:S01]  /*28360*/  LD.E.128 R12, desc[UR60][R12.64] ;  /* 0x0000003c0c0c7980 */ /* 0x000f62000c101d00 */
[----:B------:R-:W-:-:S02]  /*28370*/  IADD3 R41, P5, R20, 0x6000, RZ ;  /* 0x0000600014297810 */ /* 0x000fc40007fbe0ff */
[C---:B------:R-:W-:Y:S01]  /*28380*/  IADD3 R45, P4, R20.reuse, 0x7000, RZ ;  /* 0x00007000142d7810 */ /* 0x040fe20007f9e0ff */
[----:B------:R-:W5:Y:S01]  /*28390*/  LD.E.128 R24, desc[UR60][R24.64] ;  /* 0x0000003c18187980 */ /* 0x000f62000c101d00 */
[----:B------:R-:W-:Y:S02]  /*283a0*/  IADD3 R49, P3, R20, 0x8000, RZ ;  /* 0x0000800014317810 */ /* 0x000fe40007f7e0ff */
[----:B------:R-:W-:Y:S02]  /*283b0*/  SHF.R.U64 R28, R28, 0x3, RZ ;  /* 0x000000031c1c7819 */ /* 0x000fe400000012ff */
[----:B------:R-:W-:Y:S02]  /*283c0*/  LOP3.LUT R32, R33, 0x380, RZ, 0xc0, !PT ;  /* 0x0000038021207812 */ /* 0x000fe400078ec0ff */
[----:B------:R-:W-:Y:S02]  /*283d0*/  LOP3.LUT R36, R37, 0x380, RZ, 0xc0, !PT ;  /* 0x0000038025247812 */ /* 0x000fe400078ec0ff */
[----:B------:R-:W-:-:S02]  /*283e0*/  LOP3.LUT R40, R41, 0x380, RZ, 0xc0, !PT ;  /* 0x0000038029287812 */ /* 0x000fc400078ec0ff */
[----:B------:R-:W-:Y:S02]  /*283f0*/  LOP3.LUT R44, R45, 0x380, RZ, 0xc0, !PT ;  /* 0x000003802d2c7812 */ /* 0x000fe400078ec0ff */
[----:B------:R-:W-:Y:S02]  /*28400*/  LOP3.LUT R48, R49, 0x380, RZ, 0xc0, !PT ;  /* 0x0000038031307812 */ /* 0x000fe400078ec0ff */
[----:B------:R-:W-:Y:S01]  /*28410*/  LOP3.LUT R28, R28, R29, RZ, 0x3c, !PT ;  /* 0x0000001d1c1c7212 */ /* 0x000fe200078e3cff */
[----:B------:R-:W-:Y:S01]  /*28420*/  IMAD.X R29, RZ, RZ, R21, P2 ;  /* 0x000000ffff1d7224 */ /* 0x000fe200010e0615 */
[----:B------:R-:W-:Y:S02]  /*28430*/  SHF.R.U64 R32, R32, 0x3, RZ ;  /* 0x0000000320207819 */ /* 0x000fe400000012ff */
[----:B------:R-:W-:Y:S02]  /*28440*/  SHF.R.U64 R36, R36, 0x3, RZ ;  /* 0x0000000324247819 */ /* 0x000fe400000012ff */
[----:B------:R-:W-:-:S02]  /*28450*/  SHF.R.U64 R40, R40, 0x3, RZ ;  /* 0x0000000328287819 */ /* 0x000fc400000012ff */
[----:B------:R-:W-:Y:S01]  /*28460*/  LOP3.LUT R9, R20, 0x380, RZ, 0xc0, !PT ;  /* 0x0000038014097812 */ /* 0x000fe200078ec0ff */
[----:B------:R-:W-:Y:S01]  /*28470*/  IMAD.IADD R80, R158, 0x1, R80 ;  /* 0x000000019e507824 */ /* 0x000fe200078e0250 */
[----:B------:R-:W-:Y:S01]  /*28480*/  IADD3 R53, P2, R20, 0x9000, RZ ;  /* 0x0000900014357810 */ /* 0x000fe20007f5e0ff */
[----:B------:R-:W5:Y:S01]  /*28490*/  LD.E.128 R28, desc[UR60][R28.64] ;  /* 0x0000003c1c1c7980 */ /* 0x000f62000c101d00 */
        /* <DEDUP_REMOVED lines=8> */
[----:B------:R-:W-:Y:S01]  /*28520*/  LOP3.LUT R52, R53, 0x380, RZ, 0xc0, !PT ;  /* 0x0000038035347812 */ /* 0x000fe200078ec0ff */
[----:B------:R-:W5:Y:S01]  /*28530*/  LD.E.128 R32, desc[UR60][R32.64] ;  /* 0x0000003c20207980 */ /* 0x000f62000c101d00 */
        /* <DEDUP_REMOVED lines=10> */
[----:B------:R-:W-:Y:S01]  /*285e0*/  IADD3 R73, P3, R20, 0xe000, RZ ;  /* 0x0000e00014497810 */ /* 0x000fe20007f7e0ff */
[----:B------:R-:W5:Y:S01]  /*285f0*/  LD.E.128 R44, desc[UR60][R44.64] ;  /* 0x0000003c2c2c7980 */ /* 0x000f62000c101d00 */
[----:B------:R-:W-:Y:S02]  /*28600*/  SHF.R.U64 R52, R52, 0x3, RZ ;  /* 0x0000000334347819 */ /* 0x000fe400000012ff */
[----:B------:R-:W-:Y:S01]  /*28610*/  LOP3.LUT R56, R57, 0x380, RZ, 0xc0, !PT ;  /* 0x0000038039387812 */ /* 0x000fe200078ec0ff */
[----:B------:R-:W5:Y:S01]  /*28620*/  LD.E.128 R48, desc[UR60][R48.64] ;  /* 0x0000003c30307980 */ /* 0x000f62000c101d00 */
[----:B------:R-:W-:-:S02]  /*28630*/  LOP3.LUT R60, R61, 0x380, RZ, 0xc0, !PT ;  /* 0x000003803d3c7812 */ /* 0x000fc400078ec0ff */
[----:B------:R-:W-:Y:S02]  /*28640*/  LOP3.LUT R64, R65, 0x380, RZ, 0xc0, !PT ;  /* 0x0000038041407812 */ /* 0x000fe400078ec0ff */
[----:B------:R-:W-:Y:S02]  /*28650*/  LOP3.LUT R68, R69, 0x380, RZ, 0xc0, !PT ;  /* 0x0000038045447812 */ /* 0x000fe400078ec0ff */
[----:B------:R-:W-:Y:S02]  /*28660*/  LOP3.LUT R72, R73, 0x380, RZ, 0xc0, !PT ;  /* 0x0000038049487812 */ /* 0x000fe400078ec0ff */
[----:B------:R-:W-:Y:S01]  /*28670*/  LOP3.LUT R52, R52, R53, RZ, 0x3c, !PT ;  /* 0x0000003534347212 */ /* 0x000fe200078e3cff */
[----:B------:R-:W-:Y:S01]  /*28680*/  IMAD.X R53, RZ, RZ, R21, P2 ;  /* 0x000000ffff357224 */ /* 0x000fe200010e0615 */
[----:B------:R-:W-:Y:S02]  /*28690*/  SHF.R.U64 R56, R56, 0x3, RZ ;  /* 0x0000000338387819 */ /* 0x000fe400000012ff */
[----:B------:R-:W-:-:S02]  /*286a0*/  SHF.R.U64 R60, R60, 0x3, RZ ;  /* 0x000000033c3c7819 */ /* 0x000fc400000012ff */
[----:B------:R-:W-:Y:S01]  /*286b0*/  SHF.R.U64 R64, R64, 0x3, RZ ;  /* 0x0000000340407819 */ /* 0x000fe200000012ff */
[----:B------:R-:W5:Y:S01]  /*286c0*/  LD.E.128 R52, desc[UR60][R52.64] ;  /* 0x0000003c34347980 */ /* 0x000f62000c101d00 */
[----:B------:R-:W-:Y:S02]  /*286d0*/  SHF.R.U64 R68, R68, 0x3, RZ ;  /* 0x0000000344447819 */ /* 0x000fe400000012ff */
[----:B------:R-:W-:Y:S02]  /*286e0*/  SHF.R.U64 R72, R72, 0x3, RZ ;  /* 0x0000000348487819 */ /* 0x000fe400000012ff */
[----:B------:R-:W-:Y:S02]  /*286f0*/  IADD3 R11, P2, R20, 0xf000, RZ ;  /* 0x0000f000140b7810 */ /* 0x000fe40007f5e0ff */
        /* <DEDUP_REMOVED lines=13> */
[----:B------:R-:W-:Y:S01]  /*287d0*/  LOP3.LUT R10, R11, 0x380, RZ, 0xc0, !PT ;  /* 0x000003800b0a7812 */ /* 0x000fe200078ec0ff */
[----:B------:R-:W-:Y:S01]  /*287e0*/  IMAD.MOV.U32 R9, RZ, RZ, R21 ;  /* 0x000000ffff097224 */ /* 0x000fe200078e0015 */
[----:B------:R-:W5:Y:S01]  /*287f0*/  LD.E.128 R56, desc[UR60][R56.64] ;  /* 0x0000003c38387980 */ /* 0x000f62000c101d00 */
[----:B------:R-:W-:Y:S01]  /*28800*/  IMAD.WIDE.U32 R20, R3, UR4, RZ ;  /* 0x0000000403147c25 */ /* 0x000fe2000f8e00ff */
[----:B------:R-:W-:Y:S01]  /*28810*/  ULDC.64 UR4, c[0x0][0xae8] ;  /* 0x0002ba0000047ab9 */ /* 0x000fe20000000a00 */
[----:B------:R-:W-:Y:S01]  /*28820*/  SHF.R.U64 R10, R10, 0x3, RZ ;  /* 0x000000030a0a7819 */ /* 0x000fe200000012ff */
[----:B------:R-:W5:Y:S01]  /*28830*/  LD.E.128 R60, desc[UR60][R60.64] ;  /* 0x0000003c3c3c7980 */ /* 0x000f62000c101d00 */
[----:B------:R-:W-:-:S02]  /*28840*/  IMAD.IADD R21, R21, 0x1, R81 ;  /* 0x0000000115157824 */ /* 0x000fc400078e0251 */
[----:B-1----:R-:W-:Y:S01]  /*28850*/  @P1 IMAD.HI.U32 R3, R80, R85, RZ ;  /* 0x0000005550031227 */ /* 0x002fe200078e00ff */
[----:B------:R-:W-:Y:S01]  /*28860*/  LOP3.LUT R76, R10, R11, RZ, 0x3c, !PT ;  /* 0x0000000b0a4c7212 */ /* 0x000fe200078e3cff */
[----:B------:R-:W5:Y:S02]  /*28870*/  LD.E.128 R64, desc[UR60][R64.64] ;  /* 0x0000003c40407980 */ /* 0x000f64000c101d00 */
[C---:B------:R-:W-:Y:S02]  /*28880*/  IMAD.WIDE.U32 R20, R224.reuse, UR4, R20 ;  /* 0x00000004e0147c25 */ /* 0x040fe4000f8e0014 */
[----:B------:R-:W5:Y:S02]  /*28890*/  LD.E.128 R8, desc[UR60][R8.64] ;  /* 0x0000003c08087980 */ /* 0x000f64000c101d00 */
[----:B------:R-:W-:Y:S01]  /*288a0*/  IMAD R21, R224, UR5, R21 ;  /* 0x00000005e0157c24 */ /* 0x000fe2000f8e0215 */
[----:B------:R-:W-:Y:S01]  /*288b0*/  ULDC.64 UR4, c[0x0][0xaf0] ;  /* 0x0002bc0000047ab9 */ /* 0x000fe20000000a00 */
[----:B------:R-:W-:Y:S01]  /*288c0*/  IMAD.MOV.U32 R81, RZ, RZ, R80 ;  /* 0x000000ffff517224 */ /* 0x000fe200078e0050 */
[----:B--2---:R-:W-:Y:S01]  /*288d0*/  @P1 SHF.R.U32.HI R81, RZ, R82, R3 ;  /* 0x00000052ff511219 */ /* 0x004fe20000011603 */
[----:B------:R-:W-:Y:S01]  /*288e0*/  IMAD R83, R83, UR4, RZ ;  /* 0x0000000453537c24 */ /* 0x000fe2000f8e02ff */
[----:B------:R-:W5:Y:S03]  /*288f0*/  LD.E.128 R68, desc[UR60][R68.64] ;  /* 0x0000003c44447980 */ /* 0x000f66000c101d00 */
[C---:B------:R-:W-:Y:S01]  /*28900*/  IMAD R83, R2.reuse, UR5, R83 ;  /* 0x0000000502537c24 */ /* 0x040fe2000f8e0253 */
[----:B------:R-:W5:Y:S01]  /*28910*/  LD.E.128 R72, desc[UR60][R72.64] ;  /* 0x0000003c48487980 */ /* 0x000f62000c101d00 */
[----:B------:R-:W-:Y:S01]  /*28920*/  IMAD.WIDE.U32 R2, R2, UR4, R20 ;  /* 0x0000000402027c25 */ /* 0x000fe2000f8e0014 */
[--C-:B------:R-:W-:Y:S01]  /*28930*/  SHF.R.S32.HI R4, RZ, 0x1f, R81.reuse ;  /* 0x0000001fff047819 */ /* 0x100fe20000011451 */
[----:B------:R-:W-:Y:S01]  /*28940*/  ULDC.64 UR4, c[0x0][0xae0] ;  /* 0x0002b80000047ab9 */ /* 0x000fe20000000a00 */
[----:B------:R-:W5:Y:S01]  /*28950*/  LD.E.128 R76, desc[UR60][R76.64] ;  /* 0x0000003c4c4c7980 */ /* 0x000f62000c101d00 */
[----:B------:R-:W-:-:S02]  /*28960*/  IMAD.MOV R21, RZ, RZ, -R81 ;  /* 0x000000ffff157224 */ /* 0x000fc400078e0a51 */
[----:B------:R-:W-:Y:S01]  /*28970*/  IMAD.IADD R3, R3, 0x1, R83 ;  /* 0x0000000103037824 */ /* 0x000fe200078e0253 */
[----:B------:R-:W-:Y:S01]  /*28980*/  @!PT LDS RZ, [RZ] ;  /* 0x00000000fffff984 */ /* 0x000fe20000000800 */
[----:B------:R-:W-:Y:S01]  /*28990*/  @!PT LDS RZ, [RZ] ;  /* 0x00000000fffff984 */ /* 0x000fe20000000800 */
[----:B------:R-:W-:Y:S01]  /*289a0*/  @!PT LDS RZ, [RZ] ;  /* 0x00000000fffff984 */ /* 0x000fe20000000800 */
[----:B------:R-:W-:Y:S01]  /*289b0*/  @!PT LDS RZ, [RZ] ;  /* 0x00000000fffff984 */ /* 0x000fe20000000800 */
[----:B------:R0:W-:Y:S06]  /*289c0*/  MEMBAR.ALL.CTA ;  /* 0x0000000000007992 */ /* 0x0001ec0000008000 */
[----:B0-----:R-:W0:Y:S01]  /*289d0*/  FENCE.VIEW.ASYNC.S ;  /* 0x00000000000073c6 */ /* 0x001e220000000000 */
[----:B------:R-:W-:Y:S02]  /*289e0*/  IMAD R21, R156, R21, R80 ;  /* 0x000000159c157224 */ /* 0x000fe400078e0250 */
[----:B------:R-:W-:-:S02]  /*289f0*/  IMAD R4, R4, UR4, RZ ;  /* 0x0000000404047c24 */ /* 0x000fc4000f8e02ff */
[----:B------:R-:W-:Y:S01]  /*28a00*/  IMAD.WIDE.U32 R2, R81, UR4, R2 ;  /* 0x0000000451027c25 */ /* 0x000fe2000f8e0002 */
[----:B------:R-:W-:-:S03]  /*28a10*/  SHF.R.S32.HI R20, RZ, 0x1f, R21 ;  /* 0x0000001fff147819 */ /* 0x000fc60000011415 */
[----:B------:R-:W-:Y:S01]  /*28a20*/  IMAD R83, R81, UR5, R4 ;  /* 0x0000000551537c24 */ /* 0x000fe2000f8e0204 */
[----:B------:R-:W-:Y:S01]  /*28a30*/  ULDC.64 UR4, c[0x0][0xad8] ;  /* 0x0002b60000047ab9 */ /* 0x000fe20000000a00 */
[----:B------:R-:W-:Y:S02]  /*28a40*/  IMAD.IADD R4, R225, 0x1, R158 ;  /* 0x00000001e1047824 */ /* 0x000fe400078e029e */
[----:B------:R-:W-:Y:S02]  /*28a50*/  IMAD.IADD R3, R3, 0x1, R83 ;  /* 0x0000000103037824 */ /* 0x000fe400078e0253 */
[----:B------:R-:W-:Y:S02]  /*28a60*/  IMAD R20, R20, UR4, RZ ;  /* 0x0000000414147c24 */ /* 0x000fe4000f8e02ff */
[----:B------:R-:W-:Y:S01]  /*28a70*/  IMAD.WIDE.U32 R2, R21, UR4, R2 ;  /* 0x0000000415027c25 */ /* 0x000fe2000f8e0002 */
[----:B------:R-:W-:-:S03]  /*28a80*/  ISETP.GE.AND P2, PT, R4, R0, PT ;  /* 0x000000000400720c */ /* 0x000fc60003f46270 */
[----:B------:R-:W-:Y:S01]  /*28a90*/  IMAD R85, R21, UR5, R20 ;  /* 0x0000000515557c24 */ /* 0x000fe2000f8e0214 */
[----:B------:R-:W-:Y:S01]  /*28aa0*/  ULDC.64 UR4, c[0x0][0xa80] ;  /* 0x0002a00000047ab9 */ /* 0x000fe20000000a00 */
[----:B------:R-:W-:Y:S01]  /*28ab0*/  VIADD R20, R23, 0x38820 ;  /* 0x0003882017147836 */ /* 0x000fe20000000000 */
[----:B------:R-:W-:Y:S01]  /*28ac0*/  LEA R84, P3, R2, UR4, 0x1 ;  /* 0x0000000402547c11 */ /* 0x000fe2000f8608ff */
[----:B------:R-:W-:-:S03]  /*28ad0*/  IMAD.IADD R85, R3, 0x1, R85 ;  /* 0x0000000103557824 */ /* 0x000fc600078e0255 */
[----:B------:R-:W-:Y:S02]  /*28ae0*/  PRMT R20, RZ, 0x654, R20 ;  /* 0x00000654ff147816 */ /* 0x000fe40000000014 */
[----:B------:R-:W-:Y:S01]  /*28af0*/  LEA.HI.X R85, R2, UR5, R85, 0x1, P3 ;  /* 0x0000000502557c11 */ /* 0x000fe200098f0c55 */
[C---:B------:R-:W-:Y:S01]  /*28b00*/  VIADD R81, R4.reuse, 0x20 ;  /* 0x0000002004517836 */ /* 0x040fe20000000000 */
[----:B0-----:R0:W-:Y:S01]  /*28b10*/  SYNCS.ARRIVE.TRANS64.RED.A1T0 RZ, [R20+URZ], RZ ;  /* 0x000000ff14ff79a7 */ /* 0x0011e2000810043f */
[----:B------:R-:W-:Y:S01]  /*28b20*/  VIADD R21, R4, 0x40 ;  /* 0x0000004004157836 */ /* 0x000fe20000000000 */
[----:B------:R0:W1:Y:S04]  /*28b30*/  SHFL.IDX PT, R87, R84, RZ, 0x181f ;  /* 0x00181fff54577589 */ /* 0x00006800000e0000 */
[----:B------:R0:W2:Y:S01]  /*28b40*/  SHFL.IDX PT, R83, R85, RZ, 0x181f ;  /* 0x00181fff55537589 */ /* 0x0000a200000e0000 */
[----:B------:R-:W-:-:S02]  /*28b50*/  ISETP.GE.AND P1, PT, R81, R0, PT ;  /* 0x000000005100720c */ /* 0x000fc40003f26270 */
[----:B------:R-:W-:Y:S01]  /*28b60*/  ISETP.GE.AND P0, PT, R21, R0, PT ;  /* 0x000000001500720c */ /* 0x000fe20003f06270 */
        /* <DEDUP_REMOVED lines=18> */
.L_x_2910:
[----:B------:R-:W-:Y:S05]  /*28c90*/  BSYNC B1 ;  /* 0x0000000000017941 */ /* 0x000fea0003800000 */
.L_x_2909:
        /* <DEDUP_REMOVED lines=21> */
.L_x_2912:
[----:B------:R-:W-:Y:S05]  /*28df0*/  BSYNC B1 ;  /* 0x0000000000017941 */ /* 0x000fea0003800000 */
.L_x_2911:
        /* <DEDUP_REMOVED lines=21> */
.L_x_2914:
[----:B------:R-:W-:Y:S05]  /*28f50*/  BSYNC B1 ;  /* 0x0000000000017941 */ /* 0x000fea0003800000 */
.L_x_2913:
[----:B0-----:R-:W-:Y:S01]  /*28f60*/  VIADD R3, R4, 0x60 ;  /* 0x0000006004037836 */ /* 0x001fe20000000000 */
[----:B---3--:R-:W0:Y:S04]  /*28f70*/  SHFL.IDX PT, R85, R85, 0x3, 0x181f ;  /* 0x00781f0055557f89 */ /* 0x008e2800000e0000 */
[----:B------:R-:W-:Y:S01]  /*28f80*/  ISETP.GE.AND P0, PT, R3, R0, PT ;  /* 0x000000000300720c */ /* 0x000fe20003f06270 */
[----:B------:R3:W0:-:S12]  /*28f90*/  SHFL.IDX PT, R13, R84, 0x3, 0x181f ;  /* 0x00781f00540d7f89 */ /* 0x00061800000e0000 */
[----:B---3--:R-:W-:Y:S05]  /*28fa0*/  @P0 BRA `(.L_x_2915) ;  /* 0x0000002400a80947 */ /* 0x008fea0003800000 */
[----:B------:R-:W-:Y:S02]  /*28fb0*/  ULDC UR4, c[0x0][0xac8] ;  /* 0x0002b20000047ab9 */ /* 0x000fe40000000800 */
[----:B------:R-:W-:Y:S02]  /*28fc0*/  ISETP.GE.AND P3, PT, R16, UR4, PT ;  /* 0x0000000410007c0c */ /* 0x000fe4000bf66270 */
[----:B------:R-:W-:Y:S02]  /*28fd0*/  ISETP.GE.AND P4, PT, R214, UR4, PT ;  /* 0x00000004d6007c0c */ /* 0x000fe4000bf86270 */
[----:B------:R-:W-:-:S09]  /*28fe0*/  ISETP.GE.AND P5, PT, R19, UR4, PT ;  /* 0x0000000413007c0c */ /* 0x000fd2000bfa6270 */
[-C--:B0-----:R-:W-:Y:S02]  /*28ff0*/  @!P3 LEA R2, P0, R16, R13.reuse, 0x1 ;  /* 0x0000000d1002b211 */ /* 0x081fe400078008ff */
[-C--:B------:R-:W-:Y:S02]  /*29000*/  @!P4 LEA R8, P1, R212, R13.reuse, 0x1 ;  /* 0x0000000dd408c211 */ /* 0x080fe400078208ff */
[C---:B------:R-:W-:Y:S02]  /*29010*/  @!P5 LEA R10, P2, R19.reuse, R13, 0x1 ;  /* 0x0000000d130ad211 */ /* 0x040fe400078408ff */
        /* <DEDUP_REMOVED lines=8> */
[----:B---3--:R-:W-:-:S04]  /*290a0*/  LEA R2, P0, R22, R13, 0x1 ;  /* 0x0000000d16027211 */ /* 0x008fc800078008ff */
[----:B------:R-:W-:-:S05]  /*290b0*/  LEA.HI.X R3, R22, R85, R218, 0x1, P0 ;  /* 0x0000005516037211 */ /* 0x000fca00000f0cda */
[----:B------:R0:W-:Y:S01]  /*290c0*/  ST.E.128 desc[UR60][R2.64], R76 ;  /* 0x0000004c02007985 */ /* 0x0001e2000c101d3c */
[----:B------:R-:W-:Y:S05]  /*290d0*/  BRA `(.L_x_2915) ;  /* 0x00000024005c7947 */ /* 0x000fea0003800000 */
.L_x_2908:
[----:B0-----:R-:W0:Y:S01]  /*290e0*/  @P1 LDC R9, c[0x0][0xbec] ;  /* 0x0002fb00ff091b82 */ /* 0x001e220000000800 */
[----:B------:R-:W-:Y:S01]  /*290f0*/  ULDC.64 UR4, c[0x0][0xb08] ;  /* 0x0002c20000047ab9 */ /* 0x000fe20000000a00 */
[----:B------:R-:W-:Y:S01]  /*29100*/  IMAD.MOV.U32 R10, RZ, RZ, R14 ;  /* 0x000000ffff0a7224 */ /* 0x000fe200078e000e */
[----:B------:R1:W5:Y:S01]  /*29110*/  LDL R227, [R1+0x1b8] ;  /* 0x0001b80001e37983 */ /* 0x0003620000100800 */
[----:B------:R-:W-:-:S03]  /*29120*/  IMAD R4, R4, UR4, RZ ;  /* 0x0000000404047c24 */ /* 0x000fc6000f8e02ff */
[----:B------:R1:W5:Y:S01]  /*29130*/  LDL R211, [R1+0x1b4] ;  /* 0x0001b40001d37983 */ /* 0x0003620000100800 */
[----:B------:R-:W2:Y:S01]  /*29140*/  @P1 LDC R8, c[0x0][0xbf0] ;  /* 0x0002fc00ff081b82 */ /* 0x000ea20000000800 */
[----:B------:R-:W-:Y:S02]  /*29150*/  IMAD R4, R3, UR5, R4 ;  /* 0x0000000503047c24 */ /* 0x000fe4000f8e0204 */
        /* <DEDUP_REMOVED lines=8> */
[----:B------:R-:W-:Y:S01]  /*291e0*/  IMAD.WIDE.U32 R8, R3, UR4, RZ ;  /* 0x0000000403087c25 */ /* 0x000fe2000f8e00ff */
        /* <DEDUP_REMOVED lines=25> */
[----:B------:R-:W-:Y:S01]  /*29380*/  IMAD R3, R3, UR4, RZ ;  /* 0x0000000403037c24 */ /* 0x000fe2000f8e02ff */
[----:B------:R-:W-:Y:S01]  /*29390*/  SHF.R.S32.HI R4, RZ, 0x1f, R2 ;  /* 0x0000001fff047819 */ /* 0x000fe20000011402 */
[C---:B------:R-:W-:Y:S01]  /*293a0*/  IMAD.WIDE.U32 R8, R10.reuse, UR4, R8 ;  /* 0x000000040a087c25 */ /* 0x040fe2000f8e0008 */
[----:B------:R1:W5:Y:S03]  /*293b0*/  LDL R197, [R1+0x198] ;  /* 0x0001980001c57983 */ /* 0x0003660000100800 */
[----:B------:R-:W-:Y:S01]  /*293c0*/  IMAD R3, R10, UR5, R3 ;  /* 0x000000050a037c24 */ /* 0x000fe2000f8e0203 */
[----:B------:R-:W-:Y:S01]  /*293d0*/  ULDC.64 UR4, c[0x0][0xb28] ;  /* 0x0002ca0000047ab9 */ /* 0x000fe20000000a00 */
[----:B------:R1:W5:Y:S01]  /*293e0*/  LDL R196, [R1+0x100] ;  /* 0x0001000001c47983 */ /* 0x0003620000100800 */
[----:B------:R-:W-:-:S02]  /*293f0*/  IMAD R4, R4, UR4, RZ ;  /* 0x0000000404047c24 */ /* 0x000fc4000f8e02ff */
[----:B------:R-:W-:Y:S01]  /*29400*/  IMAD.IADD R9, R9, 0x1, R3 ;  /* 0x0000000109097824 */ /* 0x000fe200078e0203 */
[----:B------:R1:W5:Y:S01]  /*29410*/  LDL R195, [R1+0x194] ;  /* 0x0001940001c37983 */ /* 0x0003620000100800 */
[C---:B------:R-:W-:Y:S02]  /*29420*/  IMAD R4, R2.reuse, UR5, R4 ;  /* 0x0000000502047c24 */ /* 0x040fe4000f8e0204 */
[----:B------:R-:W-:Y:S01]  /*29430*/  IMAD.WIDE.U32 R8, R2, UR4, R8 ;  /* 0x0000000402087c25 */ /* 0x000fe2000f8e0008 */
[----:B------:R-:W-:Y:S01]  /*29440*/  ULDC.64 UR4, c[0x0][0xb00] ;  /* 0x0002c00000047ab9 */ /* 0x000fe20000000a00 */
[----:B------:R1:W5:Y:S02]  /*29450*/  LDL R194, [R1+0xfc] ;  /* 0x0000fc0001c27983 */ /* 0x0003640000100800 */
[----:B------:R-:W-:Y:S01]  /*29460*/  IMAD.IADD R20, R9, 0x1, R4 ;  /* 0x0000000109147824 */ /* 0x000fe200078e0204 */
[C---:B------:R-:W-:Y:S01]  /*29470*/  LEA R4, P0, R8.reuse, UR4, 0x2 ;  /* 0x0000000408047c11 */ /* 0x040fe2000f8010ff */
[----:B------:R1:W5:Y:S03]  /*29480*/  LDL R193, [R1+0x190] ;  /* 0x0001900001c17983 */ /* 0x0003660000100800 */
[----:B------:R-:W-:Y:S01]  /*29490*/  LEA.HI.X R20, R8, UR5, R20, 0x2, P0 ;  /* 0x0000000508147c11 */ /* 0x000fe200080f1414 */
[----:B------:R1:W5:Y:S01]  /*294a0*/  LDL R192, [R1+0xf8] ;  /* 0x0000f80001c07983 */ /* 0x0003620000100800 */
[----:B------:R-:W-:-:S03]  /*294b0*/  ISETP.GE.AND P0, PT, R13, R0, PT ;  /* 0x000000000d00720c */ /* 0x000fc60003f06270 */
        /* <DEDUP_REMOVED lines=41> */
[----:B------:R-:W-:-:S05]  /*29750*/  VIADD R2, R23, 0x38820 ;  /* 0x0003882017027836 */ /* 0x000fca0000000000 */
[----:B------:R-:W-:Y:S01]  /*29760*/  PRMT R2, RZ, 0x654, R2 ;  /* 0x00000654ff027816 */ /* 0x000fe20000000002 */
[----:B------:R1:W0:Y:S01]  /*29770*/  SHFL.IDX PT, R3, R20, RZ, 0x1c1f ;  /* 0x001c1fff14037589 */ /* 0x00022200000e0000 */
[----:B------:R-:W-:Y:S02]  /*29780*/  BSSY B1, `(.L_x_2916) ;  /* 0x0000084000017945 */ /* 0x000fe40003800000 */
[----:B------:R2:W-:Y:S02]  /*29790*/  SYNCS.ARRIVE.TRANS64.RED.A1T0 RZ, [R2+URZ], RZ ;  /* 0x000000ff02ff79a7 */ /* 0x0005e4000810043f */
[----:B--2---:R1:W2:Y:S01]  /*297a0*/  SHFL.IDX PT, R2, R4, RZ, 0x1c1f ;  /* 0x001c1fff04027589 */ /* 0x0042a200000e0000 */
[----:B------:R-:W-:Y:S05]  /*297b0*/  @P0 BRA `(.L_x_2917) ;  /* 0x0000000800000947 */ /* 0x000fea0003800000 */
[----:B------:R-:W-:Y:S02]  /*297c0*/  ULDC UR4, c[0x0][0xac8] ;  /* 0x0002b20000047ab9 */ /* 0x000fe40000000800 */
        /* <DEDUP_REMOVED lines=74> */
[----:B--2---:R-:W-:-:S03]  /*29c70*/  @!P4 LEA R10, P0, R178, R2, 0x2 ;  /* 0x00000002b20ac211 */ /* 0x004fc600078010ff */
[----:B------:R0:W-:Y:S01]  /*29c80*/  @!P3 ST.E.64 desc[UR60][R8.64], R92 ;  /* 0x0000005c0800b985 */ /* 0x0001e2000c101b3c */
[-C--:B------:R-:W-:Y:S02]  /*29c90*/  @!P4 LEA.HI.X R11, R178, R3.reuse, R179, 0x2, P0 ;  /* 0x00000003b20bc211 */ /* 0x080fe400000f14b3 */
[----:B------:R-:W-:Y:S02]  /*29ca0*/  ISETP.GE.AND P0, PT, R170, UR4, PT ;  /* 0x00000004aa007c0c */ /* 0x000fe4000bf06270 */
[-C--:B---3--:R-:W-:Y:S01]  /*29cb0*/  @!P5 LEA R14, P6, R176, R2.reuse, 0x2 ;  /* 0x00000002b00ed211 */ /* 0x088fe200078c10ff */
[----:B------:R2:W-:Y:S01]  /*29cc0*/  @!P4 ST.E.64 desc[UR60][R10.64], R96 ;  /* 0x000000600a00c985 */ /* 0x0005e2000c101b3c */
[----:B------:R-:W-:Y:S02]  /*29cd0*/  ISETP.GE.AND P4, PT, R166, UR4, PT ;  /* 0x00000004a6007c0c */ /* 0x000fe4000bf86270 */
[----:B------:R-:W-:Y:S02]  /*29ce0*/  @!P5 LEA.HI.X R15, R176, R3, R177, 0x2, P6 ;  /* 0x00000003b00fd211 */ /* 0x000fe400030f14b1 */
[----:B0-----:R-:W-:-:S03]  /*29cf0*/  @!P2 LEA R8, P6, R174, R2, 0x2 ;  /* 0x00000002ae08a211 */ /* 0x001fc600078c10ff */
[----:B------:R0:W-:Y:S01]  /*29d00*/  @!P5 ST.E.64 desc[UR60][R14.64], R100 ;  /* 0x000000640e00d985 */ /* 0x0001e2000c101b3c */
[----:B------:R-:W-:Y:S02]  /*29d10*/  ISETP.GE.AND P5, PT, R168, UR4, PT ;  /* 0x00000004a8007c0c */ /* 0x000fe4000bfa6270 */
[----:B------:R-:W-:Y:S02]  /*29d20*/  @!P2 LEA.HI.X R9, R174, R3, R175, 0x2, P6 ;  /* 0x00000003ae09a211 */ /* 0x000fe400030f14af */
[----:B--2---:R-:W-:-:S03]  /*29d30*/  @!P1 LEA R10, P3, R172, R2, 0x2 ;  /* 0x00000002ac0a9211 */ /* 0x004fc600078610ff */
[----:B------:R2:W-:Y:S01]  /*29d40*/  @!P2 ST.E.64 desc[UR60][R8.64], R104 ;  /* 0x000000680800a985 */ /* 0x0005e2000c101b3c */
[-C--:B------:R-:W-:Y:S02]  /*29d50*/  @!P1 LEA.HI.X R11, R172, R3.reuse, R173, 0x2, P3 ;  /* 0x00000003ac0b9211 */ /* 0x080fe400018f14ad */
[----:B------:R-:W-:Y:S02]  /*29d60*/  ISETP.GE.AND P3, PT, R164, UR4, PT ;  /* 0x00000004a4007c0c */ /* 0x000fe4000bf66270 */
[CC--:B0-----:R-:W-:Y:S01]  /*29d70*/  @!P0 LEA R14, P6, R170.reuse, R2.reuse, 0x2 ;  /* 0x00000002aa0e8211 */ /* 0x0c1fe200078c10ff */
[----:B------:R0:W-:Y:S03]  /*29d80*/  @!P1 ST.E.64 desc[UR60][R10.64], R108 ;  /* 0x0000006c0a009985 */ /* 0x0001e6000c101b3c */
[----:B------:R-:W-:Y:S02]  /*29d90*/  @!P0 LEA.HI.X R15, R170, R3, R171, 0x2, P6 ;  /* 0x00000003aa0f8211 */ /* 0x000fe400030f14ab */
[----:B--2---:R-:W-:-:S03]  /*29da0*/  @!P5 LEA R8, P1, R168, R2, 0x2 ;  /* 0x00000002a808d211 */ /* 0x004fc600078210ff */
        /* <DEDUP_REMOVED lines=8> */
[-C--:B--2---:R-:W-:Y:S01]  /*29e30*/  @!P3 LEA R14, P6, R164, R2.reuse, 0x2 ;  /* 0x00000002a40eb211 */ /* 0x084fe200078c10ff */
[----:B------:R2:W-:Y:S01]  /*29e40*/  @!P4 ST.E.64 desc[UR60][R10.64], R120 ;  /* 0x000000780a00c985 */ /* 0x0005e2000c101b3c */
[----:B------:R-:W-:Y:S02]  /*29e50*/  ISETP.GE.AND P4, PT, R158, UR4, PT ;  /* 0x000000049e007c0c */ /* 0x000fe4000bf86270 */
[----:B------:R-:W-:Y:S02]  /*29e60*/  @!P3 LEA.HI.X R15, R164, R3, R165, 0x2, P6 ;  /* 0x00000003a40fb211 */ /* 0x000fe400030f14a5 */
[----:B0-----:R-:W-:-:S03]  /*29e70*/  @!P0 LEA R8, P5, R162, R2, 0x2 ;  /* 0x00000002a2088211 */ /* 0x001fc600078a10ff */
[----:B------:R0:W-:Y:S01]  /*29e80*/  @!P3 ST.E.64 desc[UR60][R14.64], R124 ;  /* 0x0000007c0e00b985 */ /* 0x0001e2000c101b3c */
[----:B------:R-:W-:Y:S02]  /*29e90*/  ISETP.GE.AND P3, PT, R156, UR4, PT ;  /* 0x000000049c007c0c */ /* 0x000fe4000bf66270 */
[-C--:B------:R-:W-:Y:S02]  /*29ea0*/  @!P0 LEA.HI.X R9, R162, R3.reuse, R163, 0x2, P5 ;  /* 0x00000003a2098211 */ /* 0x080fe400028f14a3 */
[----:B------:R-:W-:Y:S02]  /*29eb0*/  ISETP.GE.AND P5, PT, R152, UR4, PT ;  /* 0x0000000498007c0c */ /* 0x000fe4000bfa6270 */
[C---:B--2---:R-:W-:Y:S01]  /*29ec0*/  @!P1 LEA R10, P6, R160.reuse, R2, 0x2 ;  /* 0x00000002a00a9211 */ /* 0x044fe200078c10ff */
[----:B------:R2:W-:Y:S03]  /*29ed0*/  @!P0 ST.E.64 desc[UR60][R8.64], R128 ;  /* 0x0000008008008985 */ /* 0x0005e6000c101b3c */
[----:B------:R-:W-:-:S03]  /*29ee0*/  @!P1 LEA.HI.X R11, R160, R3, R161, 0x2, P6 ;  /* 0x00000003a00b9211 */ /* 0x000fc600030f14a1 */
[CC--:B0-----:R-:W-:Y:S02]  /*29ef0*/  @!P3 LEA R14, P6, R156.reuse, R2.reuse, 0x2 ;  /* 0x000000029c0eb211 */ /* 0x0c1fe400078c10ff */
[----:B------:R0:W-:Y:S02]  /*29f00*/  @!P1 ST.E.64 desc[UR60][R10.64], R132 ;  /* 0x000000840a009985 */ /* 0x0001e4000c101b3c */
[----:B------:R-:W-:Y:S02]  /*29f10*/  @!P3 LEA.HI.X R15, R156, R3, R157, 0x2, P6 ;  /* 0x000000039c0fb211 */ /* 0x000fe400030f149d */
[----:B--2---:R-:W-:-:S04]  /*29f20*/  @!P4 LEA R8, P0, R158, R2, 0x2 ;  /* 0x000000029e08c211 */ /* 0x004fc800078010ff */
[----:B------:R-:W-:Y:S02]  /*29f30*/  @!P4 LEA.HI.X R9, R158, R3, R159, 0x2, P0 ;  /* 0x000000039e09c211 */ /* 0x000fe400000f149f */
[----:B0-----:R-:W-:-:S03]  /*29f40*/  @!P2 LEA R10, P1, R154, R2, 0x2 ;  /* 0x000000029a0aa211 */ /* 0x001fc600078210ff */
[----:B------:R3:W-:Y:S01]  /*29f50*/  @!P4 ST.E.64 desc[UR60][R8.64], R136 ;  /* 0x000000880800c985 */ /* 0x0007e2000c101b3c */
[----:B------:R-:W-:Y:S02]  /*29f60*/  @!P5 LEA R2, P0, R152, R2, 0x2 ;  /* 0x000000029802d211 */ /* 0x000fe400078010ff */
[-C--:B------:R-:W-:Y:S01]  /*29f70*/  @!P2 LEA.HI.X R11, R154, R3.reuse, R155, 0x2, P1 ;  /* 0x000000039a0ba211 */ /* 0x080fe200008f149b */
[----:B------:R3:W-:Y:S01]  /*29f80*/  @!P3 ST.E.64 desc[UR60][R14.64], R140 ;  /* 0x0000008c0e00b985 */ /* 0x0007e2000c101b3c */
[----:B------:R-:W-:-:S03]  /*29f90*/  @!P5 LEA.HI.X R3, R152, R3, R153, 0x2, P0 ;  /* 0x000000039803d211 */ /* 0x000fc600000f1499 */
[----:B------:R3:W-:Y:S04]  /*29fa0*/  @!P2 ST.E.64 desc[UR60][R10.64], R144 ;  /* 0x000000900a00a985 */ /* 0x0007e8000c101b3c */
[----:B------:R3:W-:Y:S02]  /*29fb0*/  @!P5 ST.E.64 desc[UR60][R2.64], R148 ;  /* 0x000000940200d985 */ /* 0x0007e4000c101b3c */
.L_x_2917:
[----:B------:R-:W-:Y:S05]  /*29fc0*/  BSYNC B1 ;  /* 0x0000000000017941 */ /* 0x000fea0003800000 */
.L_x_2916:
[----:B------:R-:W-:Y:S01]  /*29fd0*/  ISETP.GE.AND P0, PT, R12, R0, PT ;  /* 0x000000000c00720c */ /* 0x000fe20003f06270 */
[----:B------:R4:W0:Y:S04]  /*29fe0*/  SHFL.IDX PT, R21, R20, 0x1, 0x1c1f ;  /* 0x003c1f0014157f89 */ /* 0x00082800000e0000 */
[----:B-1----:R4:W1:Y:S08]  /*29ff0*/  SHFL.IDX PT, R20, R4, 0x1, 0x1c1f ;  /* 0x003c1f0004147f89 */ /* 0x00287000000e0000 */
[----:B----4-:R-:W-:Y:S05]  /*2a000*/  @P0 BRA `(.L_x_2915) ;  /* 0x0000001400900947 */ /* 0x010fea0003800000 */
[----:B------:R-:W-:Y:S02]  /*2a010*/  ULDC UR4, c[0x0][0xac8] ;  /* 0x0002b20000047ab9 */ /* 0x000fe40000000800 */
[----:B-----5:R-:W-:Y:S02]  /*2a020*/  ISETP.GE.AND P3, PT, R13, UR4, PT ;  /* 0x000000040d007c0c */ /* 0x020fe4000bf66270 */
[----:B------:R-:W-:Y:S02]  /*2a030*/  ISETP.GE.AND P2, PT, R224, UR4, PT ;  /* 0x00000004e0007c0c */ /* 0x000fe4000bf46270 */
[----:B------:R-:W-:Y:S02]  /*2a040*/  ISETP.GE.AND P1, PT, R210, UR4, PT ;  /* 0x00000004d2007c0c */ /* 0x000fe4000bf26270 */
[----:B------:R-:W-:Y:S02]  /*2a050*/  ISETP.GE.AND P0, PT, R208, UR4, PT ;  /* 0x00000004d0007c0c */ /* 0x000fe4000bf06270 */
[----:B------:R-:W-:-:S05]  /*2a060*/  ISETP.GE.AND P4, PT, R204, UR4, PT ;  /* 0x00000004cc007c0c */ /* 0x000fca000bf86270 */
[----:B0123--:R-:W-:-:S04]  /*2a070*/  @!P3 IMAD.WIDE R2, R13, 0x4, R20 ;  /* 0x000000040d02b825 */ /* 0x00ffc800078e0214 */
        /* <DEDUP_REMOVED lines=14> */
[----:B-1----:R-:W-:Y:S02]  /*2a160*/  @!P4 LEA R8, P2, R204, R20, 0x2 ;  /* 0x00000014cc08c211 */ /* 0x002fe400078410ff */
[----:B------:R-:W-:-:S02]  /*2a170*/  @!P3 LEA.HI.X R3, R206, R21, R207, 0x2, P1 ;  /* 0x00000015ce03b211 */ /* 0x000fc400008f14cf */
[----:B------:R-:W-:Y:S02]  /*2a180*/  ISETP.GE.AND P1, PT, R198, UR4, PT ;  /* 0x00000004c6007c0c */ /* 0x000fe4000bf26270 */
[-C--:B------:R-:W-:Y:S01]  /*2a190*/  @!P4 LEA.HI.X R9, R204, R21.reuse, R205, 0x2, P2 ;  /* 0x00000015cc09c211 */ /* 0x080fe200010f14cd */
[----:B------:R0:W-:Y:S01]  /*2a1a0*/  @!P3 ST.E.64 desc[UR60][R2.64], R42 ;  /* 0x0000002a0200b985 */ /* 0x0001e2000c101b3c */
[----:B------:R-:W-:Y:S02]  /*2a1b0*/  ISETP.GE.AND P2, PT, R196, UR4, PT ;  /* 0x00000004c4007c0c */ /* 0x000fe4000bf46270 */
[----:B--2---:R-:W-:Y:S01]  /*2a1c0*/  @!P5 LEA R10, P6, R202, R20, 0x2 ;  /* 0x00000014ca0ad211 */ /* 0x004fe200078c10ff */
[----:B------:R1:W-:Y:S01]  /*2a1d0*/  @!P4 ST.E.64 desc[UR60][R8.64], R46 ;  /* 0x0000002e0800c985 */ /* 0x0003e2000c101b3c */
[----:B------:R-:W-:Y:S02]  /*2a1e0*/  ISETP.GE.AND P3, PT, R194, UR4, PT ;  /* 0x00000004c2007c0c */ /* 0x000fe4000bf66270 */
[----:B------:R-:W-:-:S02]  /*2a1f0*/  @!P5 LEA.HI.X R11, R202, R21, R203, 0x2, P6 ;  /* 0x00000015ca0bd211 */ /* 0x000fc400030f14cb */
        /* <DEDUP_REMOVED lines=99> */
.L_x_2906:
[----:B---3--:R-:W3:Y:S01]  /*2a830*/  LDL.LU R4, [R1+0x98] ;  /* 0x0000980001047983 */ /* 0x008ee20000300800 */
[----:B------:R-:W-:Y:S01]  /*2a840*/  ULDC.64 UR6, c[0x0][0xc08] ;  /* 0x0003020000067ab9 */ /* 0x000fe20000000a00 */
[----:B------:R-:W-:Y:S02]  /*2a850*/  ULDC.64 UR4, c[0x0][0xc00] ;  /* 0x0003000000047ab9 */ /* 0x000fe40000000a00 */
[----:B--2---:R-:W2:Y:S04]  /*2a860*/  LDL.LU R0, [R1+0x9c] ;  /* 0x00009c0001007983 */ /* 0x004ea80000300800 */
[----:B01----:R-:W4:Y:S01]  /*2a870*/  LDL R10, [R1+0x90] ;  /* 0x00009000010a7983 */ /* 0x003f220000100800 */
[----:B------:R-:W-:Y:S01]  /*2a880*/  ISETP.NE.U32.AND P1, PT, RZ, UR6, PT ;  /* 0x00000006ff007c0c */ /* 0x000fe2000bf25070 */
[----:B------:R-:W-:Y:S01]  /*2a890*/  IMAD.MOV.U32 R25, RZ, RZ, RZ ;  /* 0x000000ffff197224 */ /* 0x000fe200078e00ff */
[----:B------:R-:W-:-:S02]  /*2a8a0*/  ISETP.NE.U32.AND P0, PT, RZ, UR4, PT ;  /* 0x00000004ff007c0c */ /* 0x000fc4000bf05070 */
[----:B------:R-:W-:Y:S02]  /*2a8b0*/  ISETP.NE.AND.EX P1, PT, RZ, UR7, PT, P1 ;  /* 0x00000007ff007c0c */ /* 0x000fe4000bf25310 */
[----:B------:R-:W-:Y:S01]  /*2a8c0*/  ISETP.NE.AND.EX P0, PT, RZ, UR5, PT, P0 ;  /* 0x00000005ff007c0c */ /* 0x000fe2000bf05300 */
[----:B------:R-:W0:Y:S01]  /*2a8d0*/  S2R R35, SR_TID.X ;  /* 0x0000000000237919 */ /* 0x000e220000002100 */
[----:B---3--:R-:W-:-:S04]  /*2a8e0*/  IADD3 R2, P2, R4, UR4, RZ ;  /* 0x0000000404027c10 */ /* 0x008fc8000ff5e0ff */
[----:B--2---:R-:W-:-:S05]  /*2a8f0*/  IADD3.X R3, R0, UR5, RZ, P2, !PT ;  /* 0x0000000500037c10 */ /* 0x004fca00097fe4ff */
[----:B------:R-:W-:Y:S01]  /*2a900*/  @P1 IADD3 R8, P2, R4, UR6, RZ ;  /* 0x0000000604081c10 */ /* 0x000fe2000ff5e0ff */
[----:B------:R-:W-:Y:S01]  /*2a910*/  ULDC UR4, c[0x0][0xa88] ;  /* 0x0002a20000047ab9 */ /* 0x000fe20000000800 */
[----:B------:R1:W5:Y:S02]  /*2a920*/  @P0 LDG.E R25, desc[UR60][R2.64] ;  /* 0x0000003c02190981 */ /* 0x000364000c1e1900 */
[----:B------:R-:W-:Y:S01]  /*2a930*/  @P1 IADD3.X R9, R0, UR7, RZ, P2, !PT ;  /* 0x0000000700091c10 */ /* 0x000fe200097fe4ff */
[----:B------:R-:W-:-:S06]  /*2a940*/  IMAD.U32 R0, RZ, RZ, UR4 ;  /* 0x00000004ff007e24 */ /* 0x000fcc000f8e00ff */
[----:B------:R1:W5:Y:S01]  /*2a950*/  @P1 LDG.E R0, desc[UR60][R8.64] ;  /* 0x0000003c08001981 */ /* 0x000362000c1e1900 */
[----:B----4-:R-:W-:Y:S01]  /*2a960*/  ISETP.NE.AND P2, PT, R10, RZ, PT ;  /* 0x000000ff0a00720c */ /* 0x010fe20003f45270 */
[----:B0-----:R-:W-:-:S05]  /*2a970*/  VIADD R4, R35, 0xffffff80 ;  /* 0xffffff8023047836 */ /* 0x001fca0000000000 */
[----:B------:R-:W-:-:S07]  /*2a980*/  ISETP.GT.AND P3, PT, R4, 0x7f, PT ;  /* 0x0000007f0400780c */ /* 0x000fce0003f64270 */
[----:B------:R-:W0:Y:S02]  /*2a990*/  @!P2 LDC R10, c[0x0][0xad4] ;  /* 0x0002b500ff0aab82 */ /* 0x000e240000000800 */
[----:B0-----:R1:W-:Y:S01]  /*2a9a0*/  @!P2 STL [R1+0x90], R10 ;  /* 0x0000900a0100a387 */ /* 0x0013e20000100800 */
[----:B------:R-:W-:Y:S01]  /*2a9b0*/  ISETP.GT.AND P2, PT, R10, 0x1, PT ;  /* 0x000000010a00780c */ /* 0x000fe20003f44270 */
[----:B------:R-:W-:-:S12]  /*2a9c0*/  @P1 BRA `(.L_x_2918) ;  /* 0x0000000000101947 */ /* 0x000fd80003800000 */
[----:B------:R-:W-:Y:S05]  /*2a9d0*/  @!P0 BRA `(.L_x_2918) ;  /* 0x00000000000c8947 */ /* 0x000fea0003800000 */
[----:B-1----:R-:W2:Y:S04]  /*2a9e0*/  LDG.E R9, desc[UR60][R2.64] ;  /* 0x0000003c02097981 */ /* 0x002ea8000c1e1900 */
[----:B-----5:R-:W2:Y:S02]  /*2a9f0*/  LDG.E R0, desc[UR60][R2.64+0x4] ;  /* 0x0000043c02007981 */ /* 0x020ea4000c1e1900 */
[----:B--2---:R-:W-:-:S07]  /*2aa00*/  IMAD.IADD R0, R0, 0x1, -R9 ;  /* 0x0000000100007824 */ /* 0x004fce00078e0a09 */
.L_x_2918:
[----:B-1----:R-:W2:Y:S04]  /*2aa10*/  LDL.LU R3, [R1+0x94] ;  /* 0x0000940001037983 */ /* 0x002ea80000300800 */
        /* <DEDUP_REMOVED lines=56> */
.L_x_2920:
[----:B------:R-:W-:Y:S05]  /*2ada0*/  BSYNC B1 ;  /* 0x0000000000017941 */ /* 0x000fea0003800000 */
.L_x_2919:
[----:B------:R-:W-:Y:S05]  /*2adb0*/  @P2 BRA `(.L_x_2915) ;  /* 0x0000000800242947 */ /* 0x000fea0003800000 */
[----:B------:R-:W2:Y:S01]  /*2adc0*/  LDL.LU R2, [R1+0x74] ;  /* 0x0000740001027983 */ /* 0x000ea20000300800 */
[----:B------:R-:W1:Y:S01]  /*2add0*/  LDC R15, c[0x0][0xbe8] ;  /* 0x0002fa00ff0f7b82 */ /* 0x000e620000000800 */
[----:B------:R-:W-:Y:S01]  /*2ade0*/  ULDC.64 UR4, c[0x0][0xaa0] ;  /* 0x0002a80000047ab9 */ /* 0x000fe20000000a00 */
[----:B------:R-:W-:Y:S01]  /*2adf0*/  ULDC.64 UR6, c[0x0][0xaf0] ;  /* 0x0002bc0000067ab9 */ /* 0x000fe20000000a00 */
[----:B------:R-:W3:Y:S01]  /*2ae00*/  LDL R4, [R1+0x8c] ;  /* 0x00008c0001047983 */ /* 0x000ee20000100800 */
[----:B------:R-:W-:Y:S01]  /*2ae10*/  BSSY B1, `(.L_x_2921) ;  /* 0x0000041000017945 */ /* 0x000fe20003800000 */
[----:B-1----:R-:W-:Y:S01]  /*2ae20*/  ISETP.NE.AND P0, PT, R15, 0x1, PT ;  /* 0x000000010f00780c */ /* 0x002fe20003f05270 */
[----:B------:R-:W-:-:S12]  /*2ae30*/  IMAD R21, R0, R15, RZ ;  /* 0x0000000f00157224 */ /* 0x000fd800078e02ff */
[----:B------:R-:W1:Y:S08]  /*2ae40*/  @P0 LDC R8, c[0x0][0xbec] ;  /* 0x0002fb00ff080b82 */ /* 0x000e700000000800 */
[----:B------:R-:W4:Y:S01]  /*2ae50*/  @P0 LDC R11, c[0x0][0xbf0] ;  /* 0x0002fc00ff0b0b82 */ /* 0x000f220000000800 */
[----:B--2---:R-:W-:Y:S02]  /*2ae60*/  IMAD.MOV.U32 R10, RZ, RZ, R2 ;  /* 0x000000ffff0a7224 */ /* 0x004fe400078e0002 */
[----:B------:R-:W-:-:S02]  /*2ae70*/  IMAD R2, R26, UR4, RZ ;  /* 0x000000041a027c24 */ /* 0x000fc4000f8e02ff */
[----:B---3--:R-:W-:Y:S02]  /*2ae80*/  IMAD R4, R4, 0x20, R225 ;  /* 0x0000002004047824 */ /* 0x008fe400078e02e1 */
[C---:B------:R-:W-:Y:S02]  /*2ae90*/  IMAD R9, R25.reuse, UR5, R2 ;  /* 0x0000000519097c24 */ /* 0x040fe4000f8e0202 */
[----:B0-----:R-:W-:Y:S01]  /*2aea0*/  IMAD.WIDE.U32 R2, R25, UR4, RZ ;  /* 0x0000000419027c25 */ /* 0x001fe2000f8e00ff */
[----:B------:R-:W-:-:S03]  /*2aeb0*/  ULDC.64 UR4, c[0x0][0xae8] ;  /* 0x0002ba0000047ab9 */ /* 0x000fc60000000a00 */
[----:B------:R-:W-:Y:S02]  /*2aec0*/  IMAD.IADD R13, R10, 0x1, R4 ;  /* 0x000000010a0d7824 */ /* 0x000fe400078e0204 */
[----:B------:R-:W-:Y:S02]  /*2aed0*/  IMAD.IADD R3, R3, 0x1, R9 ;  /* 0x0000000103037824 */ /* 0x000fe400078e0209 */
[----:B-1----:R-:W-:-:S04]  /*2aee0*/  @P0 IMAD.HI.U32 R4, R13, R8, RZ ;  /* 0x000000080d040227 */ /* 0x002fc800078e00ff */
[----:B------:R-:W-:-:S04]  /*2aef0*/  IMAD.WIDE.U32 R2, R224, UR4, R2 ;  /* 0x00000004e0027c25 */ /* 0x000fc8000f8e0002 */
[----:B------:R-:W-:Y:S01]  /*2af00*/  IMAD.MOV.U32 R9, RZ, RZ, R13 ;  /* 0x000000ffff097224 */ /* 0x000fe200078e000d */
[----:B----4-:R-:W-:Y:S01]  /*2af10*/  @P0 SHF.R.U32.HI R9, RZ, R11, R4 ;  /* 0x0000000bff090219 */ /* 0x010fe20000011604 */
[----:B------:R-:W-:Y:S02]  /*2af20*/  IMAD R8, R28, UR6, RZ ;  /* 0x000000061c087c24 */ /* 0x000fe4000f8e02ff */
[----:B------:R-:W-:Y:S01]  /*2af30*/  IMAD R3, R224, UR5, R3 ;  /* 0x00000005e0037c24 */ /* 0x000fe2000f8e0203 */
[----:B------:R-:W-:Y:S01]  /*2af40*/  SHF.R.S32.HI R4, RZ, 0x1f, R9 ;  /* 0x0000001fff047819 */ /* 0x000fe20000011409 */
[C---:B------:R-:W-:Y:S01]  /*2af50*/  IMAD R11, R33.reuse, UR7, R8 ;  /* 0x00000007210b7c24 */ /* 0x040fe2000f8e0208 */
[----:B------:R-:W-:Y:S01]  /*2af60*/  ULDC.64 UR4, c[0x0][0xae0] ;  /* 0x0002b80000047ab9 */ /* 0x000fe20000000a00 */
[----:B------:R-:W-:-:S04]  /*2af70*/  IMAD.WIDE.U32 R2, R33, UR6, R2 ;  /* 0x0000000621027c25 */ /* 0x000fc8000f8e0002 */
[----:B------:R-:W-:Y:S02]  /*2af80*/  IMAD.MOV R8, RZ, RZ, -R9 ;  /* 0x000000ffff087224 */ /* 0x000fe400078e0a09 */
[----:B------:R-:W-:Y:S02]  /*2af90*/  IMAD.IADD R3, R3, 0x1, R11 ;  /* 0x0000000103037824 */ /* 0x000fe400078e020b */
[----:B------:R-:W-:Y:S02]  /*2afa0*/  IMAD R4, R4, UR4, RZ ;  /* 0x0000000404047c24 */ /* 0x000fe4000f8e02ff */
[----:B------:R-:W-:Y:S02]  /*2afb0*/  IMAD R11, R15, R8, R13 ;  /* 0x000000080f0b7224 */ /* 0x000fe400078e020d */
[C---:B------:R-:W-:Y:S02]  /*2afc0*/  IMAD R13, R9.reuse, UR5, R4 ;  /* 0x00000005090d7c24 */ /* 0x040fe4000f8e0204 */
[----:B------:R-:W-:Y:S01]  /*2afd0*/  IMAD.WIDE.U32 R2, R9, UR4, R2 ;  /* 0x0000000409027c25 */ /* 0x000fe2000f8e0002 */
[----:B------:R-:W-:Y:S01]  /*2afe0*/  SHF.R.S32.HI R4, RZ, 0x1f, R11 ;  /* 0x0000001fff047819 */ /* 0x000fe2000001140b */
[----:B------:R-:W-:-:S02]  /*2aff0*/  ULDC.64 UR4, c[0x0][0xad8] ;  /* 0x0002b60000047ab9 */ /* 0x000fc40000000a00 */
[----:B------:R-:W-:Y:S02]  /*2b000*/  IMAD.IADD R3, R3, 0x1, R13 ;  /* 0x0000000103037824 */ /* 0x000fe400078e020d */
[----:B------:R-:W-:Y:S02]  /*2b010*/  IMAD R4, R4, UR4, RZ ;  /* 0x0000000404047c24 */ /* 0x000fe4000f8e02ff */
[----:B------:R-:W-:Y:S02]  /*2b020*/  IMAD.IADD R20, R225, 0x1, R10 ;  /* 0x00000001e1147824 */ /* 0x000fe400078e020a */
[C---:B------:R-:W-:Y:S02]  /*2b030*/  IMAD R9, R11.reuse, UR5, R4 ;  /* 0x000000050b097c24 */ /* 0x040fe4000f8e0204 */
[----:B------:R-:W-:Y:S01]  /*2b040*/  IMAD.WIDE.U32 R2, R11, UR4, R2 ;  /* 0x000000040b027c25 */ /* 0x000fe2000f8e0002 */
[----:B------:R-:W-:Y:S01]  /*2b050*/  ISETP.GE.AND P2, PT, R20, R21, PT ;  /* 0x000000151400720c */ /* 0x000fe20003f46270 */
[----:B------:R-:W-:-:S02]  /*2b060*/  ULDC.64 UR4, c[0x0][0xa80] ;  /* 0x0002a00000047ab9 */ /* 0x000fc40000000a00 */
[----:B------:R-:W-:Y:S01]  /*2b070*/  IMAD.IADD R3, R3, 0x1, R9 ;  /* 0x0000000103037824 */ /* 0x000fe200078e0209 */
[----:B------:R-:W-:Y:S01]  /*2b080*/  LEA R4, P3, R2, UR4, 0x1 ;  /* 0x0000000402047c11 */ /* 0x000fe2000f8608ff */
[----:B------:R-:W-:-:S03]  /*2b090*/  VIADD R0, R20, 0x20 ;  /* 0x0000002014007836 */ /* 0x000fc60000000000 */
[----:B------:R-:W-:Y:S01]  /*2b0a0*/  LEA.HI.X R14, R2, UR5, R3, 0x1, P3 ;  /* 0x00000005020e7c11 */ /* 0x000fe200098f0c03 */
[----:B------:R0:W1:Y:S01]  /*2b0b0*/  SHFL.IDX PT, R15, R4, RZ, 0x181f ;  /* 0x00181fff040f7589 */ /* 0x00006200000e0000 */
[-C--:B------:R-:W-:Y:S01]  /*2b0c0*/  ISETP.GE.AND P1, PT, R0, R21.reuse, PT ;  /* 0x000000150000720c */ /* 0x080fe20003f26270 */
[----:B------:R-:W-:Y:S02]  /*2b0d0*/  VIADD R0, R20, 0x40 ;  /* 0x0000004014007836 */ /* 0x000fe40000000000 */
[----:B------:R0:W2:Y:S03]  /*2b0e0*/  SHFL.IDX PT, R13, R14, RZ, 0x181f ;  /* 0x00181fff0e0d7589 */ /* 0x0000a600000e0000 */
        /* <DEDUP_REMOVED lines=19> */
.L_x_2922:
[----:B------:R-:W-:Y:S05]  /*2b220*/  BSYNC B1 ;  /* 0x0000000000017941 */ /* 0x000fea0003800000 */
.L_x_2921:
[----:B--23--:R2:W3:Y:S01]  /*2b230*/  SHFL.IDX PT, R13, R14, 0x1, 0x181f ;  /* 0x00381f000e0d7f89 */ /* 0x00c4e200000e0000 */
[----:B------:R-:W-:Y:S03]  /*2b240*/  BSSY B1, `(.L_x_2923) ;  /* 0x0000014000017945 */ /* 0x000fe60003800000 */
[----:B------:R2:W4:Y:S01]  /*2b250*/  SHFL.IDX PT, R11, R4, 0x1, 0x181f ;  /* 0x00381f00040b7f89 */ /* 0x00052200000e0000 */
        /* <DEDUP_REMOVED lines=18> */
.L_x_2924:
[----:B------:R-:W-:Y:S05]  /*2b380*/  BSYNC B1 ;  /* 0x0000000000017941 */ /* 0x000fea0003800000 */
.L_x_2923:
        /* <DEDUP_REMOVED lines=15> */
[----:B------:R0:W-:Y:S01]  /*2b480*/  @!P3 ST.E.128 desc[UR60][R2.64], RZ ;  /* 0x000000ff0200b985 */ /* 0x0001e2000c101d3c */
[----:B----4-:R-:W-:-:S02]  /*2b490*/  @!P1 LEA.HI.X R11, R19, R13, R219, 0x1, P4 ;  /* 0x0000000d130b9211 */ /* 0x010fc400020f0cdb */
[----:B------:R-:W-:Y:S01]  /*2b4a0*/  @!P0 LEA.HI.X R13, R22, R13, R218, 0x1, P6 ;  /* 0x0000000d160d8211 */ /* 0x000fe200030f0cda */
[----:B------:R0:W-:Y:S04]  /*2b4b0*/  @!P2 ST.E.128 desc[UR60][R8.64], RZ ;  /* 0x000000ff0800a985 */ /* 0x0001e8000c101d3c */
[----:B------:R0:W-:Y:S04]  /*2b4c0*/  @!P1 ST.E.128 desc[UR60][R10.64], RZ ;  /* 0x000000ff0a009985 */ /* 0x0001e8000c101d3c */
[----:B------:R0:W-:Y:S02]  /*2b4d0*/  @!P0 ST.E.128 desc[UR60][R12.64], RZ ;  /* 0x000000ff0c008985 */ /* 0x0001e4000c101d3c */
.L_x_2926:
[----:B------:R-:W-:Y:S05]  /*2b4e0*/  BSYNC B1 ;  /* 0x0000000000017941 */ /* 0x000fea0003800000 */
.L_x_2925:
[----:B------:R-:W-:Y:S01]  /*2b4f0*/  VIADD R0, R20, 0x60 ;  /* 0x0000006014007836 */ /* 0x000fe20000000000 */
[----:B0-----:R0:W0:Y:S04]  /*2b500*/  SHFL.IDX PT, R13, R14, 0x3, 0x181f ;  /* 0x00781f000e0d7f89 */ /* 0x00102800000e0000 */
[----:B------:R-:W-:Y:S01]  /*2b510*/  ISETP.GE.AND P0, PT, R0, R21, PT ;  /* 0x000000150000720c */ /* 0x000fe20003f06270 */
[----:B------:R0:W0:-:S12]  /*2b520*/  SHFL.IDX PT, R9, R4, 0x3, 0x181f ;  /* 0x00781f0004097f89 */ /* 0x00001800000e0000 */
        /* <DEDUP_REMOVED lines=18> */
.L_x_2915:
[----:B------:R-:W-:Y:S05]  /*2b650*/  BSYNC B0 ;  /* 0x0000000000007941 */ /* 0x000fea0003800000 */
.L_x_2905:
[----:B------:R-:W-:Y:S02]  /*2b660*/  ULDC UR4, c[0x0][0xc3c] ;  /* 0x00030f0000047ab9 */ /* 0x000fe40000000800 */
[----:B------:R-:W-:-:S13]  /*2b670*/  ISETP.GE.AND P0, PT, R7, UR4, PT ;  /* 0x0000000407007c0c */ /* 0x000fda000bf06270 */
[----:B------:R-:W-:Y:S05]  /*2b680*/  @!P0 BRA `(.L_x_2927) ;  /* 0xfffffd6400348947 */ /* 0x000fea000383ffff */
[----:B------:R-:W-:Y:S05]  /*2b690*/  BRA `(.L_x_2649) ;  /* 0x0000008000847947 */ /* 0x000fea0003800000 */
.L_x_2647:
        /* <DEDUP_REMOVED lines=16> */
.L_x_2928:
        /* <DEDUP_REMOVED lines=43> */
.L_x_2932:
        /* <DEDUP_REMOVED lines=37> */
.L_x_2930:
        /* <DEDUP_REMOVED lines=13> */
.L_x_2933:
        /* <DEDUP_REMOVED lines=62> */
.L_x_2934:
        /* <DEDUP_REMOVED lines=61> */
.L_x_2935:
[----:B------:R-:W-:-:S05]  /*2c520*/  LOP3.LUT R2, RZ, R2, RZ, 0x33, !PT ;  /* 0x00000002ff027212 */ /* 0x000fca00078e33ff */
[----:B------:R-:W-:Y:S01]  /*2c530*/  IMAD.IADD R25, R7, 0x1, R2 ;  /* 0x0000000107197824 */ /* 0x000fe200078e0202 */
[----:B------:R-:W-:Y:S06]  /*2c540*/  BRA `(.L_x_2936) ;  /* 0x00000000000c7947 */ /* 0x000fec0003800000 */
.L_x_2931:
[----:B------:R-:W-:Y:S02]  /*2c550*/  IMAD.MOV.U32 R25, RZ, RZ, RZ ;  /* 0x000000ffff197224 */ /* 0x000fe400078e00ff */
[----:B------:R-:W-:Y:S02]  /*2c560*/  IMAD.U32 R24, RZ, RZ, UR6 ;  /* 0x00000006ff187e24 */ /* 0x000fe4000f8e00ff */
[----:B------:R-:W-:-:S07]  /*2c570*/  IMAD.MOV.U32 R26, RZ, RZ, RZ ;  /* 0x000000ffff1a7224 */ /* 0x000fce00078e00ff */
.L_x_2936:
[----:B------:R-:W-:-:S13]  /*2c580*/  ISETP.NE.AND P0, PT, R6, RZ, PT ;  /* 0x000000ff0600720c */ /* 0x000fda0003f05270 */
[----:B------:R-:W0:Y:S01]  /*2c590*/  @!P0 S2R R3, SR_CgaCtaId ;  /* 0x0000000000038919 */ /* 0x000e220000008800 */
[----:B------:R-:W-:-:S04]  /*2c5a0*/  @!P0 MOV R2, 0x400 ;  /* 0x0000040000028802 */ /* 0x000fc80000000f00 */
[----:B0-----:R-:W-:-:S05]  /*2c5b0*/  @!P0 LEA R2, R3, R2, 0x18 ;  /* 0x0000000203028211 */ /* 0x001fca00078ec0ff */
[----:B------:R1:W-:Y:S01]  /*2c5c0*/  @!P0 STS.128 [R2+0x388d0], R24 ;  /* 0x0388d01802008388 */ /* 0x0003e20000000c00 */
[----:B------:R-:W-:Y:S06]  /*2c5d0*/  BAR.ARV 0x5, 0x180 ;  /* 0x0146000000007b1d */ /* 0x000fec0000002000 */
.L_x_2929:
        /* <DEDUP_REMOVED lines=35> */
.L_x_3050:
[----:B0-----:R-:W0:Y:S02]  /*2c810*/  LDC.64 R2, c[0x0][0xc88] ;  /* 0x00032200ff027b82 */ /* 0x001e240000000a00 */
[----:B0-----:R-:W-:-:S05]  /*2c820*/  IMAD.WIDE R2, R27, 0x4, R2 ;  /* 0x000000041b027825 */ /* 0x001fca00078e0202 */
[----:B------:R-:W2:Y:S01]  /*2c830*/  LDG.E R31, desc[UR60][R2.64] ;  /* 0x0000003c021f7981 */ /* 0x000ea2000c1e1900 */
[----:B------:R-:W-:Y:S05]  /*2c840*/  YIELD ;  /* 0x0000000000007946 */ /* 0x000fea0003800000 */
[----:B------:R-:W-:Y:S01]  /*2c850*/  ULDC.64 UR4, c[0x0][0xa28] ;  /* 0x00028a0000047ab9 */ /* 0x000fe20000000a00 */
[----:B------:R-:W-:Y:S01]  /*2c860*/  ULDC.64 UR8, c[0x0][0xa18] ;  /* 0x0002860000087ab9 */ /* 0x000fe20000000a00 */
[----:B------:R-:W-:Y:S01]  /*2c870*/  ISETP.NE.U32.AND P0, PT, RZ, UR4, PT ;  /* 0x00000004ff007c0c */ /* 0x000fe2000bf05070 */
[----:B-1----:R-:W-:Y:S01]  /*2c880*/  IMAD.MOV.U32 R11, RZ, RZ, RZ ;  /* 0x000000ffff0b7224 */ /* 0x002fe200078e00ff */
[----:B------:R-:W-:-:S02]  /*2c890*/  ULDC.64 UR6, c[0x0][0xa10] ;  /* 0x0002840000067ab9 */ /* 0x000fc40000000a00 */
[----:B------:R-:W-:Y:S02]  /*2c8a0*/  ISETP.NE.AND.EX P0, PT, RZ, UR5, PT, P0 ;  /* 0x00000005ff007c0c */ /* 0x000fe4000bf05300 */
[----:B------:R-:W-:-:S04]  /*2c8b0*/  ISETP.NE.U32.AND P2, PT, RZ, UR8, PT ;  /* 0x00000008ff007c0c */ /* 0x000fc8000bf45070 */
[----:B------:R-:W-:Y:S01]  /*2c8c0*/  ISETP.NE.AND.EX P2, PT, RZ, UR9, PT, P2 ;  /* 0x00000009ff007c0c */ /* 0x000fe2000bf45320 */
[----:B------:R-:W-:Y:S01]  /*2c8d0*/  IMAD.MOV.U32 R35, RZ, RZ, RZ ;  /* 0x000000ffff237224 */ /* 0x000fe200078e00ff */
[----:B--2---:R-:W-:-:S05]  /*2c8e0*/  SHF.R.S32.HI R0, RZ, 0x1f, R31 ;  /* 0x0000001fff007819 */ /* 0x004fca000001141f */
        /* <DEDUP_REMOVED lines=8> */
[----:B------:R-:W-:Y:S01]  /*2c970*/  ISETP.NE.U32.AND P1, PT, RZ, UR6, PT ;  /* 0x00000006ff007c0c */ /* 0x000fe2000bf25070 */
[----:B0-----:R-:W-:Y:S01]  /*2c980*/  IMAD.MOV.U32 R0, RZ, RZ, RZ ;  /* 0x000000ffff007224 */ /* 0x001fe200078e00ff */
[----:B------:R-:W-:Y:S02]  /*2c990*/  ISETP.NE.AND.EX P0, PT, RZ, UR5, PT, P0 ;  /* 0x00000005ff007c0c */ /* 0x000fe4000bf05300 */
[----:B------:R-:W-:Y:S02]  /*2c9a0*/  ISETP.NE.AND.EX P1, PT, RZ, UR7, PT, P1 ;  /* 0x00000007ff007c0c */ /* 0x000fe4000bf25310 */
[C---:B------:R-:W-:Y:S02]  /*2c9b0*/  IADD3 R4, P4, R17.reuse, UR6, RZ ;  /* 0x0000000611047c10 */ /* 0x040fe4000ff9e0ff */
[----:B-1----:R-:W-:Y:S01]  /*2c9c0*/  IADD3 R2, P3, R17, UR4, RZ ;  /* 0x0000000411027c10 */ /* 0x002fe2000ff7e0ff */
[----:B------:R-:W-:Y:S01]  /*2c9d0*/  ULDC UR4, c[0x0][0x288] ;  /* 0x0000a20000047ab9 */ /* 0x000fe20000000800 */
[----:B------:R-:W-:-:S02]  /*2c9e0*/  IADD3.X R5, R19, UR7, RZ, P4, !PT ;  /* 0x0000000713057c10 */ /* 0x000fc4000a7fe4ff */
[----:B------:R-:W-:Y:S02]  /*2c9f0*/  IADD3.X R3, R19, UR5, RZ, P3, !PT ;  /* 0x0000000513037c10 */ /* 0x000fe40009ffe4ff */
[----:B------:R-:W-:Y:S01]  /*2ca00*/  @P2 IADD3 R6, P3, R17, UR8, RZ ;  /* 0x0000000811062c10 */ /* 0x000fe2000ff7e0ff */
[----:B------:R-:W-:Y:S01]  /*2ca10*/  IMAD.U32 R8, RZ, RZ, UR4 ;  /* 0x00000004ff087e24 */ /* 0x000fe2000f8e00ff */
[----:B------:R-:W-:Y:S01]  /*2ca20*/  ULDC.64 UR4, c[0x0][0x418] ;  /* 0x0001060000047ab9 */ /* 0x000fe20000000a00 */
[----:B------:R-:W5:Y:S01]  /*2ca30*/  @P0 LDG.E R35, desc[UR60][R2.64] ;  /* 0x0000003c02230981 */ /* 0x000f62000c1e1900 */
[----:B------:R-:W-:-:S03]  /*2ca40*/  @P2 IADD3.X R7, R19, UR9, RZ, P3, !PT ;  /* 0x0000000913072c10 */ /* 0x000fc60009ffe4ff */
[----:B------:R-:W5:Y:S04]  /*2ca50*/  @P1 LDG.E R0, desc[UR60][R4.64] ;  /* 0x0000003c04001981 */ /* 0x000f68000c1e1900 */
[----:B---3--:R0:W3:Y:S01]  /*2ca60*/  @P2 LDG.E R8, desc[UR60][R6.64] ;  /* 0x0000003c06082981 */ /* 0x0080e2000c1e1900 */
[----:B------:R-:W-:-:S03]  /*2ca70*/  UISETP.NE.U32.AND UP0, UPT, UR4, URZ, UPT ;  /* 0x0000003f0400728c */ /* 0x000fc6000bf05070 */
[----:B------:R-:W-:Y:S01]  /*2ca80*/  ULDC UR4, c[0x0][0x424] ;  /* 0x0001090000047ab9 */ /* 0x000fe20000000800 */
[----:B------:R-:W-:-:S03]  /*2ca90*/  UISETP.NE.AND.EX UP0, UPT, UR5, URZ, UPT, UP0 ;  /* 0x0000003f0500728c */ /* 0x000fc6000bf05300 */
[----:B------:R-:W-:Y:S01]  /*2caa0*/  ULDC UR5, c[0x0][0x2f0] ;  /* 0x0000bc0000057ab9 */ /* 0x000fe20000000800 */
[----:B------:R-:W-:-:S04]  /*2cab0*/  USEL UR4, UR4, 0x1, UP0 ;  /* 0x0000000104047887 */ /* 0x000fc80008000000 */
[----:B------:R-:W-:-:S03]  /*2cac0*/  UIMAD UR4, UR4, UR5, URZ ;  /* 0x00000005040472a4 */ /* 0x000fc6000f8e023f */
[----:B------:R-:W-:Y:S02]  /*2cad0*/  ULDC UR5, c[0x0][0x348] ;  /* 0x0000d20000057ab9 */ /* 0x000fe40000000800 */
[----:B0-----:R-:W-:Y:S01]  /*2cae0*/  IMAD.U32 R6, RZ, RZ, UR5 ;  /* 0x00000005ff067e24 */ /* 0x001fe2000f8e00ff */
[----:B---3--:R0:W-:Y:S01]  /*2caf0*/  STL [R1+0x1c], R8 ;  /* 0x00001c0801007387 */ /* 0x0081e20000100800 */
[----:B------:R-:W-:-:S03]  /*2cb00*/  IMAD.MOV.U32 R9, RZ, RZ, R8 ;  /* 0x000000ffff097224 */ /* 0x000fc600078e0008 */
[----:B--2---:R1:W-:Y:S01]  /*2cb10*/  STL [R1+0x10], R11 ;  /* 0x0000100b01007387 */ /* 0x0043e20000100800 */
[----:B0-----:R-:W-:Y:S01]  /*2cb20*/  IMAD.U32 R8, RZ, RZ, UR4 ;  /* 0x00000004ff087e24 */ /* 0x001fe2000f8e00ff */
[----:B------:R-:W-:Y:S06]  /*2cb30*/  @P2 BRA `(.L_x_2938) ;  /* 0x0000000000142947 */ /* 0x000fec0003800000 */
[----:B------:R-:W-:Y:S05]  /*2cb40*/  @!P0 BRA `(.L_x_2938) ;  /* 0x0000000000108947 */ /* 0x000fea0003800000 */
[----:B------:R-:W2:Y:S04]  /*2cb50*/  LDG.E R7, desc[UR60][R2.64] ;  /* 0x0000003c02077981 */ /* 0x000ea8000c1e1900 */
[----:B------:R-:W2:Y:S02]  /*2cb60*/  LDG.E R10, desc[UR60][R2.64+0x4] ;  /* 0x0000043c020a7981 */ /* 0x000ea4000c1e1900 */
[----:B--2---:R-:W-:-:S05]  /*2cb70*/  IMAD.IADD R9, R10, 0x1, -R7 ;  /* 0x000000010a097824 */ /* 0x004fca00078e0a07 */
[----:B------:R0:W-:Y:S02]  /*2cb80*/  STL [R1+0x1c], R9 ;  /* 0x00001c0901007387 */ /* 0x0001e40000100800 */
.L_x_2938:
[----:B------:R-:W-:Y:S01]  /*2cb90*/  ULDC.64 UR4, c[0x0][0xa20] ;  /* 0x0002880000047ab9 */ /* 0x000fe20000000a00 */
[C---:B------:R-:W-:Y:S01]  /*2cba0*/  LOP3.LUT R2, R26.reuse, 0xff000000, RZ, 0xc0, !PT ;  /* 0xff0000001a027812 */ /* 0x040fe200078ec0ff */
[----:B------:R-:W-:Y:S01]  /*2cbb0*/  IMAD.MOV.U32 R32, RZ, RZ, R31 ;  /* 0x000000ffff207224 */ /* 0x000fe200078e001f */
[----:B------:R-:W-:Y:S02]  /*2cbc0*/  ISETP.NE.U32.AND P0, PT, RZ, UR4, PT ;  /* 0x00000004ff007c0c */ /* 0x000fe4000bf05070 */
[----:B------:R-:W-:Y:S02]  /*2cbd0*/  SHF.R.U32.HI R2, RZ, 0x8, R2 ;  /* 0x00000008ff027819 */ /* 0x000fe40000011602 */
[----:B------:R-:W-:Y:S02]  /*2cbe0*/  ISETP.NE.AND.EX P0, PT, RZ, UR5, PT, P0 ;  /* 0x00000005ff007c0c */ /* 0x000fe4000bf05300 */
[C---:B------:R-:W-:Y:S02]  /*2cbf0*/  LOP3.LUT R7, R26.reuse, 0xff0000, RZ, 0xc0, !PT ;  /* 0x00ff00001a077812 */ /* 0x040fe400078ec0ff */
[----:B------:R-:W-:-:S02]  /*2cc00*/  LOP3.LUT R26, R26, 0xffff, RZ, 0xc0, !PT ;  /* 0x0000ffff1a1a7812 */ /* 0x000fc400078ec0ff */
[----:B------:R-:W-:-:S07]  /*2cc10*/  LEA.HI R7, R7, R2, RZ, 0x10 ;  /* 0x0000000207077211 */ /* 0x000fce00078f80ff */
[----:B------:R-:W-:Y:S05]  /*2cc20*/  @!P0 BRA `(.L_x_2939) ;  /* 0x0000000000108947 */ /* 0x000fea0003800000 */
[----:B------:R-:W-:-:S04]  /*2cc30*/  IADD3 R2, P0, R17, UR4, RZ ;  /* 0x0000000411027c10 */ /* 0x000fc8000ff1e0ff */
[----:B------:R-:W-:-:S05]  /*2cc40*/  IADD3.X R3, R19, UR5, RZ, P0, !PT ;  /* 0x0000000513037c10 */ /* 0x000fca00087fe4ff */
[----:B------:R2:W5:Y:S01]  /*2cc50*/  LDG.E R8, desc[UR60][R2.64] ;  /* 0x0000003c02087981 */ /* 0x000562000c1e1900 */
[----:B------:R-:W-:Y:S05]  /*2cc60*/  BRA `(.L_x_2940) ;  /* 0x0000000000247947 */ /* 0x000fea0003800000 */
.L_x_2939:
[----:B------:R-:W-:Y:S02]  /*2cc70*/  ULDC.64 UR4, c[0x0][0xa08] ;  /* 0x0002820000047ab9 */ /* 0x000fe40000000a00 */
[----:B------:R-:W-:-:S04]  /*2cc80*/  ISETP.NE.U32.AND P0, PT, RZ, UR4, PT ;  /* 0x00000004ff007c0c */ /* 0x000fc8000bf05070 */
[----:B------:R-:W-:-:S13]  /*2cc90*/  ISETP.NE.AND.EX P0, PT, RZ, UR5, PT, P0 ;  /* 0x00000005ff007c0c */ /* 0x000fda000bf05300 */
[----:B------:R-:W-:Y:S05]  /*2cca0*/  @!P0 BRA `(.L_x_2940) ;  /* 0x0000000000148947 */ /* 0x000fea0003800000 */
[----:B------:R-:W2:Y:S02]  /*2ccb0*/  LDC.64 R2, c[0x0][0xa08] ;  /* 0x00028200ff027b82 */ /* 0x000ea40000000a00 */
[----:B--2---:R-:W-:-:S05]  /*2ccc0*/  IMAD.WIDE R2, R32, 0x4, R2 ;  /* 0x0000000420027825 */ /* 0x004fca00078e0202 */
[----:B------:R-:W2:Y:S04]  /*2ccd0*/  LDG.E R8, desc[UR60][R2.64] ;  /* 0x0000003c02087981 */ /* 0x000ea8000c1e1900 */
[----:B------:R-:W2:Y:S02]  /*2cce0*/  LDG.E R2, desc[UR60][R2.64+0x4] ;  /* 0x0000043c02027981 */ /* 0x000ea4000c1e1900 */
[----:B--2---:R-:W-:-:S07]  /*2ccf0*/  IMAD.IADD R8, R2, 0x1, -R8 ;  /* 0x0000000102087824 */ /* 0x004fce00078e0a08 */
.L_x_2940:
[----:B--2---:R-:W2:Y:S01]  /*2cd00*/  @P1 LDG.E R2, desc[UR60][R4.64] ;  /* 0x0000003c04021981 */ /* 0x004ea2000c1e1900 */
[----:B------:R-:W3:Y:S03]  /*2cd10*/  LDC R3, c[0x0][0x448] ;  /* 0x00011200ff037b82 */ /* 0x000ee60000000800 */
[----:B------:R4:W2:Y:S01]  /*2cd20*/  @P1 LDG.E R5, desc[UR60][R4.64+0x4] ;  /* 0x0000043c04051981 */ /* 0x0008a2000c1e1900 */
[----:B-----5:R-:W-:Y:S01]  /*2cd30*/  IMAD.IADD R8, R8, 0x1, -R11 ;  /* 0x0000000108087824 */ /* 0x020fe200078e0a0b */
[----:B------:R-:W-:Y:S01]  /*2cd40*/  BSSY B0, `(.L_x_2941) ;  /* 0x0000037000007945 */ /* 0x000fe20003800000 */
[----:B------:R-:W-:Y:S02]  /*2cd50*/  LOP3.LUT R21, R7, 0xff, RZ, 0xc0, !PT ;  /* 0x000000ff07157812 */ /* 0x000fe400078ec0ff */
[----:B---3--:R-:W-:-:S13]  /*2cd60*/  ISETP.NE.AND P0, PT, R3, 0x1, PT ;  /* 0x000000010300780c */ /* 0x008fda0003f05270 */
[----:B----4-:R-:W3:Y:S08]  /*2cd70*/  @P0 LDC R4, c[0x0][0x44c] ;  /* 0x00011300ff040b82 */ /* 0x010ef00000000800 */
[----:B------:R-:W4:Y:S01]  /*2cd80*/  @P0 LDC R3, c[0x0][0x450] ;  /* 0x00011400ff030b82 */ /* 0x000f220000000800 */
[----:B--2---:R-:W-:Y:S02]  /*2cd90*/  @P1 IMAD.IADD R6, R5, 0x1, -R2 ;  /* 0x0000000105061824 */ /* 0x004fe400078e0a02 */
[----:B------:R-:W-:-:S04]  /*2cda0*/  IMAD.SHL.U32 R2, R25, 0x80, RZ ;  /* 0x0000008019027824 */ /* 0x000fc800078e00ff */
[----:B------:R-:W-:-:S04]  /*2cdb0*/  VIADD R2, R2, 0x7f ;  /* 0x0000007f02027836 */ /* 0x000fc80000000000 */
[----:B---3--:R-:W-:-:S05]  /*2cdc0*/  @P0 IMAD.HI.U32 R4, R2, R4, RZ ;  /* 0x0000000402040227 */ /* 0x008fca00078e00ff */
[----:B----4-:R-:W-:Y:S01]  /*2cdd0*/  @P0 SHF.R.U32.HI R2, RZ, R3, R4 ;  /* 0x00000003ff020219 */ /* 0x010fe20000011604 */
[----:B------:R-:W-:Y:S01]  /*2cde0*/  IMAD.IADD R3, R8, 0x1, R6 ;  /* 0x0000000108037824 */ /* 0x000fe200078e0206 */
[----:B------:R-:W-:-:S03]  /*2cdf0*/  SHF.R.U32.HI R4, RZ, 0x10, R7 ;  /* 0x00000010ff047819 */ /* 0x000fc60000011607 */
[C---:B------:R-:W-:Y:S01]  /*2ce00*/  VIADD R20, R3.reuse, 0x4f ;  /* 0x0000004f03147836 */ /* 0x040fe20000000000 */
[----:B------:R-:W-:Y:S01]  /*2ce10*/  IADD3 R5, R3, 0x50, -R9 ;  /* 0x0000005003057810 */ /* 0x000fe20007ffe809 */
[----:B------:R2:W-:Y:S02]  /*2ce20*/  STL [R1+0x8], R3 ;  /* 0x0000080301007387 */ /* 0x0005e40000100800 */
[----:B------:R-:W-:-:S04]  /*2ce30*/  IMAD.HI R20, R20, 0x66666667, RZ ;  /* 0x6666666714147827 */ /* 0x000fc800078e02ff */
[----:B------:R-:W-:-:S04]  /*2ce40*/  IMAD.IADD R2, R5, 0x1, R2 ;  /* 0x0000000105027824 */ /* 0x000fc800078e0202 */
[----:B------:R-:W-:Y:S01]  /*2ce50*/  IMAD.HI R2, R2, 0x66666667, RZ ;  /* 0x6666666702027827 */ /* 0x000fe200078e02ff */
[----:B--2---:R-:W-:-:S04]  /*2ce60*/  SHF.R.U32.HI R3, RZ, 0x1f, R20 ;  /* 0x0000001fff037819 */ /* 0x004fc80000011614 */
[----:B------:R-:W-:Y:S02]  /*2ce70*/  LEA.HI.SX32 R20, R20, R3, 0x1b ;  /* 0x0000000314147211 */ /* 0x000fe400078fdaff */
[----:B------:R-:W-:-:S04]  /*2ce80*/  SHF.R.U32.HI R3, RZ, 0x1f, R2 ;  /* 0x0000001fff037819 */ /* 0x000fc80000011602 */
[----:B------:R-:W-:Y:S01]  /*2ce90*/  LEA.HI.SX32 R3, R2, R3, 0x1b ;  /* 0x0000000302037211 */ /* 0x000fe200078fdaff */
[----:B------:R-:W-:-:S03]  /*2cea0*/  IMAD.MOV.U32 R2, RZ, RZ, RZ ;  /* 0x000000ffff027224 */ /* 0x000fc600078e00ff */
[----:B0-----:R-:W-:-:S04]  /*2ceb0*/  VIMNMX R9, R20, R3, PT ;  /* 0x0000000314097248 */ /* 0x001fc80003fe0100 */
[----:B------:R-:W-:-:S13]  /*2cec0*/  ISETP.GE.AND P0, PT, R9, 0x1, PT ;  /* 0x000000010900780c */ /* 0x000fda0003f06270 */
[----:B------:R-:W-:Y:S05]  /*2ced0*/  @!P0 BRA `(.L_x_2942) ;  /* 0x0000000000748947 */ /* 0x000fea0003800000 */
[----:B------:R-:W-:Y:S01]  /*2cee0*/  ISETP.NE.AND P0, PT, R4, RZ, PT ;  /* 0x000000ff0400720c */ /* 0x000fe20003f05270 */
[----:B------:R-:W-:-:S03]  /*2cef0*/  ULDC UR4, c[0x0][0x9f0] ;  /* 0x00027c0000047ab9 */ /* 0x000fc60000000800 */
[----:B------:R-:W-:-:S04]  /*2cf00*/  SEL R7, R4, UR4, P0 ;  /* 0x0000000404077c07 */ /* 0x000fc80008000000 */
[----:B------:R-:W-:Y:S02]  /*2cf10*/  IABS R10, R7 ;  /* 0x00000007000a7213 */ /* 0x000fe40000000000 */
[----:B-1----:R-:W-:Y:S02]  /*2cf20*/  IADD3 R11, R7, -0x1, R9 ;  /* 0xffffffff070b7810 */ /* 0x002fe40007ffe009 */
        /* <DEDUP_REMOVED lines=12> */
[----:B------:R-:W-:-:S04]  /*2cff0*/  IMAD.MOV R2, RZ, RZ, -R2 ;  /* 0x000000ffff027224 */ /* 0x000fc800078e0a02 */
        /* <DEDUP_REMOVED lines=11> */
.L_x_2942:
[----:B------:R-:W-:Y:S05]  /*2d0b0*/  BSYNC B0 ;  /* 0x0000000000007941 */ /* 0x000fea0003800000 */
.L_x_2941:
[-C--:B------:R-:W-:Y:S01]  /*2d0c0*/  IMAD R3, R21, R2.reuse, RZ ;  /* 0x0000000215037224 */ /* 0x080fe200078e02ff */
[----:B------:R-:W-:Y:S04]  /*2d0d0*/  BSSY B0, `(.L_x_2943) ;  /* 0x0000191000007945 */ /* 0x000fe80003800000 */
        /* <DEDUP_REMOVED lines=22> */
[----:B------:R0:W2:Y:S02]  /*2d240*/  SHFL.IDX PT, R14, R7, RZ, 0x1f ;  /* 0x00001fff070e7589 */ /* 0x0000a400000e0000 */
.L_x_3154:
[----:B--2---:R-:W-:Y:S02]  /*2d250*/  ISETP.NE.AND P0, PT, R14, RZ, PT ;  /* 0x000000ff0e00720c */ /* 0x004fe40003f05270 */
[----:B------:R-:W-:-:S11]  /*2d260*/  PLOP3.LUT P6, PT, PT, PT, PT, 0x8, 0x0 ;  /* 0x000000000000781c */ /* 0x000fd60003fce170 */
[----:B------:R-:W-:Y:S05]  /*2d270*/  @P0 BRA `(.L_x_2946) ;  /* 0x00000000000c0947 */ /* 0x000fea0003800000 */
[----:B------:R-:W-:-:S03]  /*2d280*/  UMOV UR4, 0xffffffff ;  /* 0xffffffff00047882 */ /* 0x000fc60000000000 */
[----:B------:R-:W-:Y:S05]  /*2d290*/  BRA.DIV UR4, `(.L_x_2947) ;  /* 0x0000008204f47947 */ /* 0x000fea000b800000 */
[----:B------:R-:W-:-:S13]  /*2d2a0*/  ELECT P6, URZ, PT ;  /* 0x00000000003f782f */ /* 0x000fda00038c0000 */
.L_x_2946:
        /* <DEDUP_REMOVED lines=9> */
.L_x_3157:
[----:B------:R-:W-:Y:S05]  /*2d340*/  BSYNC B1 ;  /* 0x0000000000017941 */ /* 0x000fea0003800000 */
.L_x_2948:
[----:B------:R-:W-:Y:S04]  /*2d350*/  BSSY B1, `(.L_x_2950) ;  /* 0x00000ab000017945 */ /* 0x000fe80003800000 */
[----:B------:R-:W-:Y:S05]  /*2d360*/  @!P6 BRA `(.L_x_2951) ;  /* 0x0000000800a4e947 */ /* 0x000fea0003800000 */
[----:B-1----:R-:W-:Y:S01]  /*2d370*/  IMAD R11, R28, 0x8, R16 ;  /* 0x000000081c0b7824 */ /* 0x002fe200078e0210 */
[----:B------:R-:W-:Y:S01]  /*2d380*/  SHF.L.U32 R10, R30, 0x1f, RZ ;  /* 0x0000001f1e0a7819 */ /* 0x000fe200000006ff */
[----:B------:R-:W1:Y:S01]  /*2d390*/  S2R R8, SR_TID.X ;  /* 0x0000000000087919 */ /* 0x000e620000002100 */
[----:B------:R-:W-:Y:S02]  /*2d3a0*/  BSSY B2, `(.L_x_2952) ;  /* 0x0000005000027945 */ /* 0x000fe40003800000 */
[----:B------:R-:W2:Y:S01]  /*2d3b0*/  SYNCS.PHASECHK.TRANS64.TRYWAIT P0, [R11+URZ+0x388a0], R10 ;  /* 0x0388a00a0b0075a7 */ /* 0x000ea2000800017f */
[----:B-1----:R-:W-:-:S04]  /*2d3c0*/  LOP3.LUT R8, R8, 0x7f, RZ, 0xc0, !PT ;  /* 0x0000007f08087812 */ /* 0x002fc800078ec0ff */
[----:B------:R-:W-:Y:S01]  /*2d3d0*/  ISETP.NE.AND P1, PT, R8, RZ, PT ;  /* 0x000000ff0800720c */ /* 0x000fe20003f25270 */
[----:B--2---:R-:W-:-:S12]  /*2d3e0*/  @!P0 BRA `(.L_x_2953) ;  /* 0x0000008000d48947 */ /* 0x004fd80003800000 */
.L_x_3158:
[----:B------:R-:W-:Y:S05]  /*2d3f0*/  BSYNC B2 ;  /* 0x0000000000027941 */ /* 0x000fea0003800000 */
.L_x_2952:
        /* <DEDUP_REMOVED lines=9> */
.L_x_2955:
[----:B------:R-:W-:Y:S05]  /*2d490*/  BSYNC B2 ;  /* 0x0000000000027941 */ /* 0x000fea0003800000 */
.L_x_2954:
[----:B0-----:R-:W-:Y:S01]  /*2d4a0*/  IMAD.MOV.U32 R7, RZ, RZ, RZ ;  /* 0x000000ffff077224 */ /* 0x001fe200078e00ff */
        /* <DEDUP_REMOVED lines=9> */
[----:B------:R-:W-:Y:S01]  /*2d540*/  VIADD R12, R9, 0x24400 ;  /* 0x00024400090c7836 */ /* 0x000fe20000000000 */
[----:B------:R-:W-:-:S09]  /*2d550*/  UMOV UR7, 0x12f00000 ;  /* 0x12f0000000077882 */ /* 0x000fd20000000000 */
.L_x_2956:
        /* <DEDUP_REMOVED lines=16> */
.L_x_2957:
        /* <DEDUP_REMOVED lines=16> */
.L_x_2958:
        /* <DEDUP_REMOVED lines=16> */
.L_x_2959:
        /* <DEDUP_REMOVED lines=13> */
.L_x_3159:
[----:B------:R-:W-:Y:S05]  /*2d930*/  BSYNC B2 ;  /* 0x0000000000027941 */ /* 0x000fea0003800000 */
.L_x_2960:
[----:B------:R-:W-:Y:S01]  /*2d940*/  BSSY B2, `(.L_x_2962) ;  /* 0x000000b000027945 */ /* 0x000fe20003800000 */
[----:B------:R-:W-:Y:S02]  /*2d950*/  IMAD.MOV.U32 R12, RZ, RZ, 0x0 ;  /* 0x00000000ff0c7424 */ /* 0x000fe400078e00ff */
[----:B------:R-:W-:Y:S01]  /*2d960*/  IMAD.MOV.U32 R13, RZ, RZ, 0x12f00000 ;  /* 0x12f00000ff0d7424 */ /* 0x000fe200078e00ff */
[----:B------:R-:W-:Y:S06]  /*2d970*/  @P1 BRA `(.L_x_2963) ;  /* 0x00000000001c1947 */ /* 0x000fec0003800000 */
[----:B01----:R-:W0:Y:S01]  /*2d980*/  S2R R10, SR_TID.X ;  /* 0x00000000000a7919 */ /* 0x003e220000002100 */
[----:B------:R-:W-:-:S04]  /*2d990*/  IMAD.MOV.U32 R7, RZ, RZ, 0xa000 ;  /* 0x0000a000ff077424 */ /* 0x000fc800078e00ff */
[----:B------:R2:W-:Y:S01]  /*2d9a0*/  SYNCS.ARRIVE.TRANS64 RZ, [R11+URZ+0x388b0], R7 ;  /* 0x0388b0070bff79a7 */ /* 0x0005e2000800003f */
[----:B0-----:R-:W-:-:S04]  /*2d9b0*/  LOP3.LUT R10, R10, 0x1f, RZ, 0xc0, !PT ;  /* 0x0000001f0a0a7812 */ /* 0x001fc800078ec0ff */
[----:B------:R-:W-:-:S13]  /*2d9c0*/  ISETP.NE.AND P0, PT, R10, RZ, PT ;  /* 0x000000ff0a00720c */ /* 0x000fda0003f05270 */
[----:B--2---:R-:W-:Y:S05]  /*2d9d0*/  @!P0 BRA `(.L_x_2963) ;  /* 0x0000000000048947 */ /* 0x004fea0003800000 */
[----:B------:R-:W-:Y:S01]  /*2d9e0*/  BPT.TRAP 0x1 ;  /* 0x000000040000795c */ /* 0x000fe20000300000 */
.L_x_2963:
[----:B------:R-:W-:Y:S05]  /*2d9f0*/  BSYNC B2 ;  /* 0x0000000000027941 */ /* 0x000fea0003800000 */
.L_x_2962:
        /* <DEDUP_REMOVED lines=9> */
.L_x_2964:
        /* <DEDUP_REMOVED lines=15> */
.L_x_2965:
        /* <DEDUP_REMOVED lines=15> */
.L_x_2966:
        /* <DEDUP_REMOVED lines=15> */
.L_x_2967:
        /* <DEDUP_REMOVED lines=9> */
[----:B--2---:R-:W-:Y:S05]  /*2ddf0*/  @P0 BRA.U.ANY `(.L_x_2967) ;  /* 0xfffffffd00d80947 */ /* 0x004fea000393ffff */
.L_x_2951:
[----:B------:R-:W-:Y:S05]  /*2de00*/  BSYNC B1 ;  /* 0x0000000000017941 */ /* 0x000fea0003800000 */
.L_x_2950:
[----:B-1----:R-:W-:Y:S01]  /*2de10*/  VIADD R11, R3, 0xfffffffe ;  /* 0xfffffffe030b7836 */ /* 0x002fe20000000000 */
        /* <DEDUP_REMOVED lines=8> */
.L_x_2986:
        /* <DEDUP_REMOVED lines=11> */
.L_x_3160:
[----:B------:R-:W-:Y:S05]  /*2df50*/  BSYNC B2 ;  /* 0x0000000000027941 */ /* 0x000fea0003800000 */
.L_x_2970:
        /* <DEDUP_REMOVED lines=9> */
.L_x_2973:
[----:B------:R-:W-:Y:S05]  /*2dff0*/  BSYNC B2 ;  /* 0x0000000000027941 */ /* 0x000fea0003800000 */
.L_x_2972:
        /* <DEDUP_REMOVED lines=11> */
.L_x_2974:
        /* <DEDUP_REMOVED lines=14> */
[----:B------:R-:W-:Y:S01]  /*2e190*/  R2UR UR10, R12 ;  /* 0x000000000c0a72ca */ /* 0x000fe200000e0000 */
[----:B------:R-:W-:-:S14]  /*2e1a0*/  VIADD R12, R8, 0x26c00 ;  /* 0x00026c00080c7836 */ /* 0x000fdc0000000000 */
.L_x_2975:
        /* <DEDUP_REMOVED lines=16> */
.L_x_2976:
        /* <DEDUP_REMOVED lines=16> */
.L_x_2977:
        /* <DEDUP_REMOVED lines=13> */
.L_x_3161:
[----:B------:R-:W-:Y:S05]  /*2e480*/  BSYNC B2 ;  /* 0x0000000000027941 */ /* 0x000fea0003800000 */
.L_x_2978:
        /* <DEDUP_REMOVED lines=11> */
.L_x_2981:
[----:B------:R-:W-:Y:S05]  /*2e540*/  BSYNC B2 ;  /* 0x0000000000027941 */ /* 0x000fea0003800000 */
.L_x_2980:
        /* <DEDUP_REMOVED lines=8> */
.L_x_2982:
        /* <DEDUP_REMOVED lines=16> */
.L_x_2983:
        /* <DEDUP_REMOVED lines=15> */
.L_x_2984:
        /* <DEDUP_REMOVED lines=15> */
.L_x_2985:
        /* <DEDUP_REMOVED lines=10> */
.L_x_2969:
[----:B------:R-:W-:Y:S05]  /*2e950*/  BSYNC B1 ;  /* 0x0000000000017941 */ /* 0x000fea0003800000 */
.L_x_2968:
[C---:B------:R-:W-:Y:S01]  /*2e960*/  ISETP.GT.AND P2, PT, R11.reuse, R6, PT ;  /* 0x000000060b00720c */ /* 0x040fe20003f44270 */
[----:B------:R-:W-:Y:S02]  /*2e970*/  VIADD R28, R28, 0x1 ;  /* 0x000000011c1c7836 */ /* 0x000fe40000000000 */
[----:B------:R-:W-:-:S03]  /*2e980*/  VIADD R11, R11, 0xffffffff ;  /* 0xffffffff0b0b7836 */ /* 0x000fc60000000000 */
[----:B------:R-:W-:-:S04]  /*2e990*/  ISETP.NE.AND P1, PT, R28, 0x2, PT ;  /* 0x000000021c00780c */ /* 0x000fc80003f25270 */
[----:B------:R-:W-:Y:S02]  /*2e9a0*/  SEL R3, RZ, 0x1, P1 ;  /* 0x00000001ff037807 */ /* 0x000fe40000800000 */
[----:B------:R-:W-:Y:S02]  /*2e9b0*/  SEL R28, R28, RZ, P1 ;  /* 0x000000ff1c1c7207 */ /* 0x000fe40000800000 */
[----:B------:R-:W-:Y:S01]  /*2e9c0*/  LOP3.LUT R30, R30, R3, RZ, 0x3c, !PT ;  /* 0x000000031e1e7212 */ /* 0x000fe200078e3cff */
[----:B------:R-:W-:Y:S06]  /*2e9d0*/  @P2 BRA `(.L_x_2986) ;  /* 0xfffffff400302947 */ /* 0x000fec000383ffff */
.L_x_2944:
[----:B------:R-:W-:Y:S05]  /*2e9e0*/  BSYNC B0 ;  /* 0x0000000000007941 */ /* 0x000fea0003800000 */
.L_x_2943:
[----:B------:R-:W2:Y:S01]  /*2e9f0*/  LDC R0, c[0x0][0x448] ;  /* 0x00011200ff007b82 */ /* 0x000ea20000000800 */
[----:B------:R-:W-:Y:S01]  /*2ea00*/  LEA R2, R25, 0x7f, 0x7 ;  /* 0x0000007f19027811 */ /* 0x000fe200078e38ff */
[----:B------:R-:W-:Y:S06]  /*2ea10*/  @!P0 WARPSYNC.ALL ;  /* 0x0000000000008948 */ /* 0x000fec0003800000 */
[----:B------:R-:W-:Y:S01]  /*2ea20*/  @!P0 BAR.SYNC.DEFER_BLOCKING 0xc, 0x180 ;  /* 0x0306000000008b1d */ /* 0x000fe20000010000 */
[----:B------:R-:W-:-:S05]  /*2ea30*/  ISETP.NE.AND P2, PT, R4, RZ, PT ;  /* 0x000000ff0400720c */ /* 0x000fca0003f45270 */
[----:B------:R-:W-:Y:S08]  /*2ea40*/  BSSY B0, `(.L_x_2987) ;  /* 0x0000029000007945 */ /* 0x000ff00003800000 */
[----:B------:R-:W3:Y:S01]  /*2ea50*/  @!P2 LDC R4, c[0x0][0x9f0] ;  /* 0x00027c00ff04ab82 */ /* 0x000ee20000000800 */
[----:B--2---:R-:W-:-:S13]  /*2ea60*/  ISETP.NE.AND P1, PT, R0, 0x1, PT ;  /* 0x000000010000780c */ /* 0x004fda0003f25270 */
[----:B------:R-:W2:Y:S08]  /*2ea70*/  @P1 LDC R3, c[0x0][0x44c] ;  /* 0x00011300ff031b82 */ /* 0x000eb00000000800 */
[----:B------:R-:W4:Y:S01]  /*2ea80*/  @P1 LDC R0, c[0x0][0x450] ;  /* 0x00011400ff001b82 */ /* 0x000f220000000800 */
[----:B--2---:R-:W-:-:S05]  /*2ea90*/  @P1 IMAD.HI.U32 R3, R2, R3, RZ ;  /* 0x0000000302031227 */ /* 0x004fca00078e00ff */
[----:B----4-:R-:W-:Y:S01]  /*2eaa0*/  @P1 SHF.R.U32.HI R2, RZ, R0, R3 ;  /* 0x00000000ff021219 */ /* 0x010fe20000011603 */
[----:B------:R-:W-:-:S04]  /*2eab0*/  IMAD.MOV.U32 R0, RZ, RZ, RZ ;  /* 0x000000ffff007224 */ /* 0x000fc800078e00ff */
[----:B------:R-:W-:-:S04]  /*2eac0*/  IMAD.IADD R2, R5, 0x1, R2 ;  /* 0x0000000105027824 */ /* 0x000fc800078e0202 */
[----:B------:R-:W-:-:S05]  /*2ead0*/  IMAD.HI R2, R2, 0x66666667, RZ ;  /* 0x6666666702027827 */ /* 0x000fca00078e02ff */
[----:B------:R-:W-:-:S04]  /*2eae0*/  SHF.R.U32.HI R3, RZ, 0x1f, R2 ;  /* 0x0000001fff037819 */ /* 0x000fc80000011602 */
[----:B------:R-:W-:-:S04]  /*2eaf0*/  LEA.HI.SX32 R3, R2, R3, 0x1b ;  /* 0x0000000302037211 */ /* 0x000fc800078fdaff */
[----:B------:R-:W-:-:S04]  /*2eb00*/  VIMNMX R20, R20, R3, PT ;  /* 0x0000000314147248 */ /* 0x000fc80003fe0100 */
[----:B------:R-:W-:-:S13]  /*2eb10*/  ISETP.GE.AND P1, PT, R20, 0x1, PT ;  /* 0x000000011400780c */ /* 0x000fda0003f26270 */
[----:B---3--:R-:W-:Y:S05]  /*2eb20*/  @!P1 BRA `(.L_x_2988) ;  /* 0x0000000000689947 */ /* 0x008fea0003800000 */
[-C--:B------:R-:W-:Y:S02]  /*2eb30*/  IABS R0, R4.reuse ;  /* 0x0000000400007213 */ /* 0x080fe40000000000 */
[----:B------:R-:W-:Y:S02]  /*2eb40*/  IABS R6, R4 ;  /* 0x0000000400067213 */ /* 0x000fe40000000000 */
[----:B0-----:R-:W0:Y:S03]  /*2eb50*/  I2F.RP R7, R0 ;  /* 0x0000000000077306 */ /* 0x001e260000209400 */
        /* <DEDUP_REMOVED lines=23> */
.L_x_2988:
[----:B------:R-:W-:Y:S05]  /*2ecd0*/  BSYNC B0 ;  /* 0x0000000000007941 */ /* 0x000fea0003800000 */
.L_x_2987:
[-C--:B------:R-:W-:Y:S01]  /*2ece0*/  IMAD R3, R21, R0.reuse, RZ ;  /* 0x0000000015037224 */ /* 0x080fe200078e02ff */
[----:B------:R-:W-:Y:S04]  /*2ecf0*/  BSSY B7, `(.L_x_2989) ;  /* 0x000037e000077945 */ /* 0x000fe80003800000 */
[----:B------:R-:W-:Y:S01]  /*2ed00*/  VIADDMNMX R2, R3, R0, R20, PT ;  /* 0x0000000003027246 */ /* 0x000fe20003800114 */
[----:B------:R2:W-:Y:S03]  /*2ed10*/  STL [R1+0xc], R3 ;  /* 0x00000c0301007387 */ /* 0x0005e60000100800 */
[----:B------:R-:W-:Y:S01]  /*2ed20*/  ISETP.GT.AND P0, PT, R2, R3, PT ;  /* 0x000000030200720c */ /* 0x000fe20003f04270 */
[----:B------:R2:W-:-:S12]  /*2ed30*/  STL [R1+0x28], R2 ;  /* 0x0000280201007387 */ /* 0x0005d80000100800 */
[----:B--2---:R-:W-:Y:S05]  /*2ed40*/  @P0 BRA `(.L_x_2990) ;  /* 0x0000000000440947 */ /* 0x004fea0003800000 */
[----:B------:R-:W2:Y:S02]  /*2ed50*/  S2R R2, SR_TID.X ;  /* 0x0000000000027919 */ /* 0x000ea40000002100 */
[----:B--2---:R-:W-:-:S04]  /*2ed60*/  LOP3.LUT R2, R2, 0x7f, RZ, 0xc0, !PT ;  /* 0x0000007f02027812 */ /* 0x004fc800078ec0ff */
[----:B------:R-:W-:-:S13]  /*2ed70*/  ISETP.NE.AND P0, PT, R2, RZ, PT ;  /* 0x000000ff0200720c */ /* 0x000fda0003f05270 */
[----:B------:R-:W-:Y:S05]  /*2ed80*/  @P0 BRA `(.L_x_2991) ;  /* 0x0000003400d00947 */ /* 0x000fea0003800000 */
[----:B------:R-:W2:Y:S01]  /*2ed90*/  S2R R5, SR_LANEID ;  /* 0x0000000000057919 */ /* 0x000ea20000000000 */
[----:B------:R-:W-:Y:S01]  /*2eda0*/  VOTEU.ANY UR4, UPT, PT ;  /* 0x0000000000047886 */ /* 0x000fe200038e0100 */
[----:B------:R-:W3:Y:S01]  /*2edb0*/  LDC.64 R2, c[0x0][0xc60] ;  /* 0x00031800ff027b82 */ /* 0x000ee20000000a00 */
[----:B------:R-:W2:Y:S02]  /*2edc0*/  FLO.U32 R0, UR4 ;  /* 0x0000000400007d00 */ /* 0x000ea400080e0000 */
[----:B--2---:R-:W-:-:S06]  /*2edd0*/  ISETP.EQ.U32.AND P0, PT, R0, R5, PT ;  /* 0x000000050000720c */ /* 0x004fcc0003f02070 */
[----:B------:R-:W3:Y:S07]  /*2ede0*/  POPC R5, UR4 ;  /* 0x0000000400057d09 */ /* 0x000eee0008000000 */
[----:B---3--:R-:W2:Y:S01]  /*2edf0*/  @P0 ATOMG.E.ADD.STRONG.GPU PT, R3, desc[UR60][R2.64], R5 ;  /* 0x00000005020309a8 */ /* 0x008ea200081ee1fc */
[----:B------:R-:W3:Y:S02]  /*2ee00*/  S2R R4, SR_LTMASK ;  /* 0x0000000000047919 */ /* 0x000ee40000003900 */
[----:B---3--:R-:W-:-:S04]  /*2ee10*/  LOP3.LUT R4, R4, UR4, RZ, 0xc0, !PT ;  /* 0x0000000404047c12 */ /* 0x008fc8000f8ec0ff */
[----:B0-----:R-:W0:Y:S01]  /*2ee20*/  POPC R7, R4 ;  /* 0x0000000400077309 */ /* 0x001e220000000000 */
[----:B--2---:R-:W0:Y:S02]  /*2ee30*/  SHFL.IDX PT, R0, R3, R0, 0x1f ;  /* 0x00001f0003007589 */ /* 0x004e2400000e0000 */
[----:B0-----:R-:W-:Y:S01]  /*2ee40*/  IADD3 R24, R0, UR38, R7 ;  /* 0x0000002600187c10 */ /* 0x001fe2000fffe007 */
[----:B------:R-:W-:Y:S06]  /*2ee50*/  BRA `(.L_x_2991) ;  /* 0x00000034009c7947 */ /* 0x000fec0003800000 */
.L_x_2990:
        /* <DEDUP_REMOVED lines=9> */
[----:B------:R-:W2:Y:S01]  /*2eef0*/  LDC.64 R2, c[0x4][R2] ;  /* 0x0100000002027b82 */ /* 0x000ea20000000a00 */
[----:B------:R-:W-:Y:S02]  /*2ef00*/  IMAD.U32 R5, RZ, RZ, UR7 ;  /* 0x00000007ff057e24 */ /* 0x000fe4000f8e00ff */
[----:B------:R-:W-:Y:S02]  /*2ef10*/  IMAD.U32 R6, RZ, RZ, UR8 ;  /* 0x00000008ff067e24 */ /* 0x000fe4000f8e00ff */
[----:B0-----:R-:W-:-:S02]  /*2ef20*/  IMAD.U32 R7, RZ, RZ, UR9 ;  /* 0x00000009ff077e24 */ /* 0x001fc4000f8e00ff */
[----:B------:R-:W-:Y:S02]  /*2ef30*/  IMAD.U32 R10, RZ, RZ, UR4 ;  /* 0x00000004ff0a7e24 */ /* 0x000fe4000f8e00ff */
[----:B-1----:R-:W-:Y:S02]  /*2ef40*/  IMAD.U32 R11, RZ, RZ, UR5 ;  /* 0x00000005ff0b7e24 */ /* 0x002fe4000f8e00ff */
[----:B------:R-:W-:Y:S02]  /*2ef50*/  IMAD.MOV.U32 R8, RZ, RZ, 0x70 ;  /* 0x00000070ff087424 */ /* 0x000fe400078e00ff */
[----:B------:R-:W-:Y:S02]  /*2ef60*/  IMAD.MOV.U32 R12, RZ, RZ, 0x1 ;  /* 0x00000001ff0c7424 */ /* 0x000fe400078e00ff */
[----:B------:R-:W-:-:S07]  /*2ef70*/  IMAD.MOV.U32 R13, RZ, RZ, RZ ;  /* 0x000000ffff0d7224 */ /* 0x000fce00078e00ff */
[----:B------:R-:W-:-:S07]  /*2ef80*/  LEPC R20, `(.L_x_2993) ;  /* 0x000000001014794e */ /* 0x000fce0000000000 */
[----:B--2---:R-:W-:Y:S05]  /*2ef90*/  CALL.ABS.NOINC R2 ;  /* 0x0000000002007343 */ /* 0x004fea0003c00000 */
.L_x_2993:
[----:B------:R-:W-:Y:S05]  /*2efa0*/  BSYNC B6 ;  /* 0x0000000000067941 */ /* 0x000fea0003800000 */
.L_x_2992:
        /* <DEDUP_REMOVED lines=8> */
[----:B------:R2:W3:Y:S01]  /*2f030*/  LDC.64 R2, c[0x4][R22] ;  /* 0x0100000016027b82 */ /* 0x0004e20000000a00 */
[----:B------:R-:W-:Y:S02]  /*2f040*/  IMAD.U32 R4, RZ, RZ, UR6 ;  /* 0x00000006ff047e24 */ /* 0x000fe4000f8e00ff */
[----:B------:R-:W-:Y:S02]  /*2f050*/  IMAD.U32 R5, RZ, RZ, UR7 ;  /* 0x00000007ff057e24 */ /* 0x000fe4000f8e00ff */
[----:B------:R-:W-:Y:S02]  /*2f060*/  IMAD.U32 R6, RZ, RZ, UR8 ;  /* 0x00000008ff067e24 */ /* 0x000fe4000f8e00ff */
[----:B0-----:R-:W-:-:S02]  /*2f070*/  IMAD.U32 R7, RZ, RZ, UR9 ;  /* 0x00000009ff077e24 */ /* 0x001fc4000f8e00ff */
[----:B------:R-:W-:Y:S02]  /*2f080*/  IMAD.U32 R10, RZ, RZ, UR4 ;  /* 0x00000004ff0a7e24 */ /* 0x000fe4000f8e00ff */
[----:B-1----:R-:W-:Y:S02]  /*2f090*/  IMAD.U32 R11, RZ, RZ, UR5 ;  /* 0x00000005ff0b7e24 */ /* 0x002fe4000f8e00ff */
[----:B------:R-:W-:Y:S02]  /*2f0a0*/  IMAD.MOV.U32 R8, RZ, RZ, 0x70 ;  /* 0x00000070ff087424 */ /* 0x000fe400078e00ff */
[----:B------:R-:W-:Y:S02]  /*2f0b0*/  IMAD.MOV.U32 R12, RZ, RZ, 0x1 ;  /* 0x00000001ff0c7424 */ /* 0x000fe400078e00ff */
[----:B--2---:R-:W-:-:S07]  /*2f0c0*/  IMAD.MOV.U32 R13, RZ, RZ, RZ ;  /* 0x000000ffff0d7224 */ /* 0x004fce00078e00ff */
[----:B------:R-:W-:-:S07]  /*2f0d0*/  LEPC R20, `(.L_x_2996) ;  /* 0x000000001014794e */ /* 0x000fce0000000000 */
[----:B---3--:R-:W-:Y:S05]  /*2f0e0*/  CALL.ABS.NOINC R2 ;  /* 0x0000000002007343 */ /* 0x008fea0003c00000 */
.L_x_2996:
        /* <DEDUP_REMOVED lines=15> */
.L_x_2995:
[----:B------:R-:W-:Y:S05]  /*2f1e0*/  BSYNC B6 ;  /* 0x0000000000067941 */ /* 0x000fea0003800000 */
.L_x_2994:
[----:B------:R-:W2:Y:S01]  /*2f1f0*/  LDL R22, [R1+0x28] ;  /* 0x0000280001167983 */ /* 0x000ea20000100800 */
[----:B------:R-:W-:Y:S01]  /*2f200*/  ULDC.64 UR4, c[0x0][0x9f8] ;  /* 0x00027e0000047ab9 */ /* 0x000fe20000000a00 */
[----:B------:R-:W3:Y:S02]  /*2f210*/  LDC R0, c[0x0][0x430] ;  /* 0x00010c00ff007b82 */ /* 0x000ee40000000800 */
[----:B------:R-:W4:Y:S01]  /*2f220*/  LDL R6, [R1+0x8] ;  /* 0x0000080001067983 */ /* 0x000f220000100800 */
[----:B------:R-:W-:-:S03]  /*2f230*/  ISETP.NE.U32.AND P0, PT, RZ, UR4, PT ;  /* 0x00000004ff007c0c */ /* 0x000fc6000bf05070 */
[----:B------:R-:W4:Y:S01]  /*2f240*/  LDL R21, [R1+0x10] ;  /* 0x0000100001157983 */ /* 0x000f220000100800 */
[----:B------:R-:W-:Y:S01]  /*2f250*/  ISETP.NE.AND.EX P0, PT, RZ, UR5, PT, P0 ;  /* 0x00000005ff007c0c */ /* 0x000fe2000bf05300 */
[----:B------:R-:W0:-:S12]  /*2f260*/  S2R R20, SR_TID.X ;  /* 0x0000000000147919 */ /* 0x000e180000002100 */
[----:B------:R-:W-:Y:S01]  /*2f270*/  @P0 IADD3 R2, P1, R17, UR4, RZ ;  /* 0x0000000411020c10 */ /* 0x000fe2000ff3e0ff */
[----:B------:R-:W-:-:S03]  /*2f280*/  ULDC UR4, c[0x0][0x2f4] ;  /* 0x0000bd0000047ab9 */ /* 0x000fc60000000800 */
[----:B------:R-:W-:-:S05]  /*2f290*/  @P0 IADD3.X R3, R19, UR5, RZ, P1, !PT ;  /* 0x0000000513030c10 */ /* 0x000fca0008ffe4ff */
[----:B------:R1:W4:Y:S01]  /*2f2a0*/  @P0 LDG.E R32, desc[UR60][R2.64] ;  /* 0x0000003c02200981 */ /* 0x000322000c1e1900 */
[----:B0-----:R-:W-:-:S04]  /*2f2b0*/  LOP3.LUT R20, R20, 0x7f, RZ, 0xc0, !PT ;  /* 0x0000007f14147812 */ /* 0x001fc800078ec0ff */
[----:B------:R-:W-:Y:S02]  /*2f2c0*/  SHF.R.U32.HI R4, RZ, 0x3, R20 ;  /* 0x00000003ff047819 */ /* 0x000fe40000011614 */
[----:B------:R-:W0:Y:S01]  /*2f2d0*/  S2R R20, SR_TID.X ;  /* 0x0000000000147919 */ /* 0x000e220000002100 */
[----:B---3--:R-:W-:-:S13]  /*2f2e0*/  ISETP.NE.AND P1, PT, R0, 0x1, PT ;  /* 0x000000010000780c */ /* 0x008fda0003f25270 */
[----:B-1----:R-:W1:Y:S01]  /*2f2f0*/  @P1 LDC R2, c[0x0][0x438] ;  /* 0x00010e00ff021b82 */ /* 0x002e620000000800 */
        /* <DEDUP_REMOVED lines=9> */
[C---:B----4-:R-:W-:Y:S01]  /*2f390*/  ISETP.GE.AND P0, PT, R5.reuse, R6, PT ;  /* 0x000000060500720c */ /* 0x050fe20003f06270 */
[----:B------:R-:W-:-:S03]  /*2f3a0*/  IMAD.IADD R5, R5, 0x1, R21 ;  /* 0x0000000105057824 */ /* 0x000fc600078e0215 */
[----:B------:R-:W-:Y:S01]  /*2f3b0*/  ISETP.GT.U32.OR P0, PT, R20, 0x4f, P0 ;  /* 0x0000004f1400780c */ /* 0x000fe20000704470 */
[----:B0-----:R-:W-:-:S04]  /*2f3c0*/  @P1 IMAD.HI.U32 R3, R5, R4, RZ ;  /* 0x0000000405031227 */ /* 0x001fc800078e00ff */
[----:B------:R-:W-:Y:S01]  /*2f3d0*/  IMAD.MOV.U32 R4, RZ, RZ, R5 ;  /* 0x000000ffff047224 */ /* 0x000fe200078e0005 */
[----:B-1----:R-:W-:-:S07]  /*2f3e0*/  @P1 SHF.R.U32.HI R4, RZ, R2, R3 ;  /* 0x00000002ff041219 */ /* 0x002fce0000011603 */
[----:B------:R-:W0:Y:S01]  /*2f3f0*/  @!P0 LDC.64 R2, c[0x0][0x428] ;  /* 0x00010a00ff028b82 */ /* 0x000e220000000a00 */
[----:B------:R-:W-:Y:S01]  /*2f400*/  IMAD.MOV R6, RZ, RZ, -R4 ;  /* 0x000000ffff067224 */ /* 0x000fe200078e0a04 */
[----:B------:R-:W-:-:S03]  /*2f410*/  SHF.R.S32.HI R7, RZ, 0x1f, R32 ;  /* 0x0000001fff077819 */ /* 0x000fc60000011420 */
        /* <DEDUP_REMOVED lines=31> */
.L_x_3164:
[----:B------:R-:W-:Y:S05]  /*2f610*/  @!P2 BRA `(.L_x_2998) ;  /* 0x000000000004a947 */ /* 0x000fea0003800000 */
[----:B------:R-:W-:Y:S01]  /*2f620*/  BPT.TRAP 0x1 ;  /* 0x000000040000795c */ /* 0x000fe20000300000 */
.L_x_2998:
        /* <DEDUP_REMOVED lines=23> */
.L_x_3165:
[----:B------:R-:W-:Y:S05]  /*2f7a0*/  BSYNC B0 ;  /* 0x0000000000007941 */ /* 0x000fea0003800000 */
.L_x_2999:
        /* <DEDUP_REMOVED lines=74> */
.L_x_3177:
[----:B------:R-:W-:Y:S01]  /*2fc50*/  ISETP.GE.AND P0, PT, R4, 0x41, PT ;  /* 0x000000410400780c */ /* 0x000fe20003f06270 */
[----:B------:R-:W-:-:S12]  /*2fc60*/  BSSY B0, `(.L_x_3002) ;  /* 0x0000010000007945 */ /* 0x000fd80003800000 */
[----:B------:R-:W-:Y:S05]  /*2fc70*/  @!P0 BRA `(.L_x_3003) ;  /* 0x0000000000388947 */ /* 0x000fea0003800000 */
[C---:B------:R-:W-:Y:S01]  /*2fc80*/  LOP3.LUT P4, RZ, R18.reuse, 0x10, RZ, 0xc0, !PT ;  /* 0x0000001012ff7812 */ /* 0x040fe2000788c0ff */
        /* <DEDUP_REMOVED lines=13> */
.L_x_3003:
[----:B------:R-:W-:Y:S05]  /*2fd60*/  BSYNC B0 ;  /* 0x0000000000007941 */ /* 0x000fea0003800000 */
.L_x_3002:
[----:B------:R-:W-:Y:S01]  /*2fd70*/  NOP ;  /* 0x0000000000007918 */ /* 0x000fe20000000000 */
[----:B------:R-:W-:-:S13]  /*2fd80*/  PLOP3.LUT P0, PT, PT, PT, PT, 0x80, 0x0 ;  /* 0x000000000000781c */ /* 0x000fda0003f0f070 */
.L_x_3004:
        /* <DEDUP_REMOVED lines=10> */
.L_x_3005:
        /* <DEDUP_REMOVED lines=37> */
.L_x_3007:
[----:B------:R-:W-:Y:S05]  /*30080*/  BSYNC B6 ;  /* 0x0000000000067941 */ /* 0x000fea0003800000 */
.L_x_3006:
[----:B------:R-:W3:Y:S01]  /*30090*/  LDL.LU R20, [R1+0x30] ;  /* 0x0000300001147983 */ /* 0x000ee20000300800 */
[----:B------:R-:W-:Y:S01]  /*300a0*/  ULDC.64 UR4, c[0x0][0x2d8] ;  /* 0x0000b60000047ab9 */ /* 0x000fe20000000a00 */
[----:B------:R-:W0:Y:S02]  /*300b0*/  LDC R6, c[0x0][0x448] ;  /* 0x00011200ff067b82 */ /* 0x000e240000000800 */
[----:B------:R-:W4:Y:S04]  /*300c0*/  LDL.LU.64 R2, [R1+0x20] ;  /* 0x0000200001027983 */ /* 0x000f280000300a00 */
[----:B------:R1:W5:Y:S01]  /*300d0*/  LDL R9, [R1+0x1c] ;  /* 0x00001c0001097983 */ /* 0x0003620000100800 */
[----:B0-----:R-:W-:-:S13]  /*300e0*/  ISETP.NE.AND P0, PT, R6, 0x1, PT ;  /* 0x000000010600780c */ /* 0x001fda0003f05270 */
[----:B------:R-:W0:Y:S01]  /*300f0*/  @P0 LDC R7, c[0x0][0x44c] ;  /* 0x00011300ff070b82 */ /* 0x000e220000000800 */
[C---:B------:R-:W-:Y:S02]  /*30100*/  LOP3.LUT R10, R34.reuse, 0x40, RZ, 0xfc, !PT ;  /* 0x00000040220a7812 */ /* 0x040fe400078efcff */
[----:B--2---:R-:W-:Y:S01]  /*30110*/  LOP3.LUT R8, R34, 0x80, RZ, 0xfc, !PT ;  /* 0x0000008022087812 */ /* 0x004fe200078efcff */
[----:B----4-:R-:W-:Y:S02]  /*30120*/  IMAD.MOV.U32 R3, RZ, RZ, R35 ;  /* 0x000000ffff037224 */ /* 0x010fe400078e0023 */
        /* <DEDUP_REMOVED lines=15> */
[----:B------:R-:W-:-:S04]  /*30220*/  IMAD R5, R25, 0x80, R20 ;  /* 0x0000008019057824 */ /* 0x000fc800078e0214 */
        /* <DEDUP_REMOVED lines=19> */
[----:B------:R-:W-:Y:S01]  /*30360*/  ULDC UR4, c[0x0][0x2b8] ;  /* 0x0000ae0000047ab9 */ /* 0x000fe20000000800 */
[----:B0-----:R-:W-:-:S03]  /*30370*/  LOP3.LUT R20, R20, 0x7f, RZ, 0xc0, !PT ;  /* 0x0000007f14147812 */ /* 0x001fc600078ec0ff */
[----:B------:R-:W-:Y:S01]  /*30380*/  LEA.HI.X R0, R2, UR5, R0, 0x1, P0 ;  /* 0x0000000502007c11 */ /* 0x000fe200080f0c00 */
[----:B------:R-:W-:Y:S01]  /*30390*/  UMOV UR5, 0xffffffff ;  /* 0xffffffff00057882 */ /* 0x000fe20000000000 */
[----:B------:R-:W-:Y:S02]  /*303a0*/  ISETP.GE.AND P4, PT, R34, UR4, PT ;  /* 0x0000000422007c0c */ /* 0x000fe4000bf86270 */
[----:B------:R-:W-:Y:S02]  /*303b0*/  ISETP.GE.AND P3, PT, R10, UR4, PT ;  /* 0x000000040a007c0c */ /* 0x000fe4000bf66270 */
[----:B------:R-:W-:Y:S02]  /*303c0*/  ISETP.GE.AND P2, PT, R8, UR4, PT ;  /* 0x0000000408007c0c */ /* 0x000fe4000bf46270 */
[----:B------:R-:W-:Y:S02]  /*303d0*/  ISETP.GE.AND P1, PT, R37, UR4, PT ;  /* 0x0000000425007c0c */ /* 0x000fe4000bf26270 */
[----:B------:R-:W-:Y:S01]  /*303e0*/  SHF.R.U32.HI R8, RZ, 0x3, R20 ;  /* 0x00000003ff087819 */ /* 0x000fe20000011614 */
[----:B-1----:R-:W-:Y:S10]  /*303f0*/  BRA.DIV UR5, `(.L_x_3008) ;  /* 0x0000005e052c7947 */ /* 0x002ff4000b800000 */
[----:B------:R-:W0:Y:S01]  /*30400*/  SHFL.IDX PT, R3, R4, RZ, 0x181f ;  /* 0x00181fff04037589 */ /* 0x000e2200000e0000 */
[----:B-----5:R-:W-:Y:S02]  /*30410*/  IMAD R5, R9, R6, RZ ;  /* 0x0000000609057224 */ /* 0x020fe400078e02ff */
[----:B------:R-:W-:Y:S01]  /*30420*/  IMAD R25, R25, 0x80, R8 ;  /* 0x0000008019197824 */ /* 0x000fe200078e0208 */
        /* <DEDUP_REMOVED lines=83> */
.L_x_3194:
        /* <DEDUP_REMOVED lines=13> */
.L_x_3010:
[----:B------:R-:W-:Y:S05]  /*30a30*/  BSYNC B0 ;  /* 0x0000000000007941 */ /* 0x000fea0003800000 */
.L_x_3009:
[----:B------:R-:W-:Y:S01]  /*30a40*/  NOP ;  /* 0x0000000000007918 */ /* 0x000fe20000000000 */
[----:B------:R-:W-:-:S13]  /*30a50*/  PLOP3.LUT P0, PT, PT, PT, PT, 0x80, 0x0 ;  /* 0x000000000000781c */ /* 0x000fda0003f0f070 */
.L_x_3011:
        /* <DEDUP_REMOVED lines=20> */
.L_x_3195:
[----:B------:R-:W-:Y:S05]  /*30ba0*/  BSYNC B0 ;  /* 0x0000000000007941 */ /* 0x000fea0003800000 */
.L_x_3012:
[----:B------:R-:W2:Y:S01]  /*30bb0*/  LDL R2, [R1+0xc] ;  /* 0x00000c0001027983 */ /* 0x000ea20000100800 */
[----:B------:R-:W-:Y:S01]  /*30bc0*/  BSSY B0, `(.L_x_3014) ;  /* 0x0000112000007945 */ /* 0x000fe20003800000 */
[----:B--2---:R-:W-:-:S13]  /*30bd0*/  ISETP.GE.AND P0, PT, R0, R2, PT ;  /* 0x000000020000720c */ /* 0x004fda0003f06270 */
[----:B------:R-:W-:Y:S05]  /*30be0*/  @!P0 BRA `(.L_x_3015) ;  /* 0x00000010003c8947 */ /* 0x000fea0003800000 */
[C---:B------:R-:W-:Y:S01]  /*30bf0*/  LOP3.LUT R4, R34.reuse, 0x40, RZ, 0xfc, !PT ;  /* 0x0000004022047812 */ /* 0x040fe200078efcff */
[----:B------:R-:W-:Y:S01]  /*30c00*/  ULDC UR4, c[0x0][0x2f4] ;  /* 0x0000bd0000047ab9 */ /* 0x000fe20000000800 */
[C---:B------:R-:W-:Y:S01]  /*30c10*/  LOP3.LUT R2, R34.reuse, 0x80, RZ, 0xfc, !PT ;  /* 0x0000008022027812 */ /* 0x040fe200078efcff */
[----:B------:R-:W-:Y:S01]  /*30c20*/  IMAD.MOV.U32 R7, RZ, RZ, R23 ;  /* 0x000000ffff077224 */ /* 0x000fe200078e0017 */
[----:B------:R-:W-:Y:S01]  /*30c30*/  ISETP.GE.AND P4, PT, R34, UR4, PT ;  /* 0x0000000422007c0c */ /* 0x000fe2000bf86270 */
[----:B------:R-:W-:Y:S01]  /*30c40*/  IMAD.MOV.U32 R20, RZ, RZ, R29 ;  /* 0x000000ffff147224 */ /* 0x000fe200078e001d */
[----:B------:R-:W-:Y:S01]  /*30c50*/  ISETP.GE.AND P3, PT, R4, UR4, PT ;  /* 0x0000000404007c0c */ /* 0x000fe2000bf66270 */
[----:B------:R-:W-:Y:S01]  /*30c60*/  IMAD.MOV.U32 R31, RZ, RZ, R22 ;  /* 0x000000ffff1f7224 */ /* 0x000fe200078e0016 */
[----:B------:R-:W-:Y:S02]  /*30c70*/  ISETP.GE.AND P2, PT, R2, UR4, PT ;  /* 0x0000000402007c0c */ /* 0x000fe4000bf46270 */
[----:B------:R-:W-:-:S13]  /*30c80*/  ISETP.GE.AND P1, PT, R37, UR4, PT ;  /* 0x0000000425007c0c */ /* 0x000fda000bf26270 */
.L_x_3028:
[----:B------:R-:W1:Y:S01]  /*30c90*/  LDL R5, [R1+0x10] ;  /* 0x0000100001057983 */ /* 0x000e620000100800 */
[----:B------:R-:W2:Y:S03]  /*30ca0*/  LDC R11, c[0x0][0x430] ;  /* 0x00010c00ff0b7b82 */ /* 0x000ea60000000800 */
[----:B------:R-:W3:Y:S01]  /*30cb0*/  LDL R8, [R1+0x14] ;  /* 0x0000140001087983 */ /* 0x000ee20000100800 */
[----:B------:R-:W4:Y:S01]  /*30cc0*/  S2R R2, SR_TID.X ;  /* 0x0000000000027919 */ /* 0x000f220000002100 */
[----:B------:R-:W4:Y:S01]  /*30cd0*/  S2R R4, SR_TID.X ;  /* 0x0000000000047919 */ /* 0x000f220000002100 */
[----:B--2---:R-:W-:-:S13]  /*30ce0*/  ISETP.NE.AND P0, PT, R11, 0x1, PT ;  /* 0x000000010b00780c */ /* 0x004fda0003f05270 */
[----:B0-----:R-:W0:Y:S01]  /*30cf0*/  @P0 LDC R3, c[0x0][0x434] ;  /* 0x00010d00ff030b82 */ /* 0x001e220000000800 */
[----:B----4-:R-:W-:Y:S01]  /*30d00*/  LOP3.LUT R2, R2, 0x7f, RZ, 0xc0, !PT ;  /* 0x0000007f02027812 */ /* 0x010fe200078ec0ff */
[----:B------:R-:W-:-:S03]  /*30d10*/  IMAD.SHL.U32 R4, R4, 0x10, RZ ;  /* 0x0000001004047824 */ /* 0x000fc600078e00ff */
[----:B------:R-:W-:-:S04]  /*30d20*/  SHF.R.U32.HI R2, RZ, 0x3, R2 ;  /* 0x00000003ff027819 */ /* 0x000fc80000011602 */
[----:B------:R-:W-:Y:S02]  /*30d30*/  LOP3.LUT R4, R2, 0x70, R4, 0xf8, !PT ;  /* 0x0000007002047812 */ /* 0x000fe400078ef804 */
[----:B------:R-:W2:Y:S02]  /*30d40*/  @P0 LDC R2, c[0x0][0x438] ;  /* 0x00010e00ff020b82 */ /* 0x000ea40000000800 */
[----:B------:R-:W-:Y:S01]  /*30d50*/  ISETP.GT.U32.AND P6, PT, R4, 0x4f, PT ;  /* 0x0000004f0400780c */ /* 0x000fe20003fc4070 */
[----:B-1----:R-:W-:-:S04]  /*30d60*/  IMAD R6, R0, 0x50, R5 ;  /* 0x0000005000067824 */ /* 0x002fc800078e0205 */
[----:B------:R-:W-:-:S08]  /*30d70*/  IMAD.IADD R6, R4, 0x1, R6 ;  /* 0x0000000104067824 */ /* 0x000fd000078e0206 */
[----:B------:R-:W1:Y:S01]  /*30d80*/  @!P6 LDC.64 R4, c[0x0][0x428] ;  /* 0x00010a00ff04eb82 */ /* 0x000e620000000a00 */
[----:B0-----:R-:W-:-:S04]  /*30d90*/  @P0 IMAD.HI.U32 R3, R6, R3, RZ ;  /* 0x0000000306030227 */ /* 0x001fc800078e00ff */
[----:B------:R-:W-:Y:S01]  /*30da0*/  IMAD.MOV.U32 R10, RZ, RZ, R6 ;  /* 0x000000ffff0a7224 */ /* 0x000fe200078e0006 */
[----:B--2---:R-:W-:-:S04]  /*30db0*/  @P0 SHF.R.U32.HI R10, RZ, R2, R3 ;  /* 0x00000002ff0a0219 */ /* 0x004fc80000011603 */
[--C-:B------:R-:W-:Y:S01]  /*30dc0*/  @!P6 SHF.R.S32.HI R3, RZ, 0x1f, R10.reuse ;  /* 0x0000001fff03e819 */ /* 0x100fe2000001140a */
[----:B------:R-:W-:-:S04]  /*30dd0*/  @!P6 IMAD.MOV.U32 R2, RZ, RZ, R10 ;  /* 0x000000ffff02e224 */ /* 0x000fc800078e000a */
[----:B-1----:R-:W-:-:S04]  /*30de0*/  @!P6 IMAD.WIDE.U32 R2, R32, R4, R2 ;  /* 0x000000042002e225 */ /* 0x002fc800078e0002 */
        /* <DEDUP_REMOVED lines=8> */
[----:B------:R-:W-:Y:S01]  /*30e70*/  LOP3.LUT P5, RZ, R18, 0x20, RZ, 0xc0, !PT ;  /* 0x0000002012ff7812 */ /* 0x000fe200078ac0ff */
[----:B------:R-:W-:-:S05]  /*30e80*/  VIADD R23, R7, 0x1 ;  /* 0x0000000107177836 */ /* 0x000fca0000000000 */
[----:B------:R-:W-:Y:S01]  /*30e90*/  ISETP.NE.AND P0, PT, R23, 0x2, PT ;  /* 0x000000021700780c */ /* 0x000fe20003f05270 */
[----:B------:R-:W-:Y:S01]  /*30ea0*/  IMAD.MOV R5, RZ, RZ, -R10 ;  /* 0x000000ffff057224 */ /* 0x000fe200078e0a0a */
[----:B------:R-:W-:Y:S05]  /*30eb0*/  YIELD ;  /* 0x0000000000007946 */ /* 0x000fea0003800000 */
[----:B------:R-:W-:Y:S01]  /*30ec0*/  SEL R29, RZ, 0x1, P0 ;  /* 0x00000001ff1d7807 */ /* 0x000fe20000000000 */
[----:B------:R-:W-:Y:S01]  /*30ed0*/  IMAD R5, R11, R5, R6 ;  /* 0x000000050b057224 */ /* 0x000fe200078e0206 */
[----:B------:R-:W-:Y:S01]  /*30ee0*/  SEL R23, R23, RZ, P0 ;  /* 0x000000ff17177207 */ /* 0x000fe20000000000 */
[----:B------:R-:W-:Y:S01]  /*30ef0*/  IMAD.MOV.U32 R22, RZ, RZ, R0 ;  /* 0x000000ffff167224 */ /* 0x000fe200078e0000 */
[----:B------:R-:W-:Y:S01]  /*30f00*/  LOP3.LUT R29, R20, R29, RZ, 0x3c, !PT ;  /* 0x0000001d141d7212 */ /* 0x000fe200078e3cff */
[----:B0-----:R-:W-:Y:S06]  /*30f10*/  @!P5 BRA `(.L_x_3016) ;  /* 0x000000000004d947 */ /* 0x001fec0003800000 */
[----:B------:R-:W-:Y:S01]  /*30f20*/  BPT.TRAP 0x1 ;  /* 0x000000040000795c */ /* 0x000fe20000300000 */
.L_x_3016:
[----:B------:R-:W-:Y:S01]  /*30f30*/  IMAD R6, R23, 0x8, R16 ;  /* 0x0000000817067824 */ /* 0x000fe200078e0210 */
[----:B------:R-:W-:Y:S01]  /*30f40*/  SHF.L.U32 R3, R29, 0x1f, RZ ;  /* 0x0000001f1d037819 */ /* 0x000fe200000006ff */
[----:B------:R-:W-:Y:S03]  /*30f50*/  BSSY B1, `(.L_x_3017) ;  /* 0x0000003000017945 */ /* 0x000fe60003800000 */
[----:B------:R-:W0:Y:S02]  /*30f60*/  SYNCS.PHASECHK.TRANS64.TRYWAIT P0, [R6+URZ+0x38840], R3 ;  /* 0x03884003060075a7 */ /* 0x000e24000800017f */
[----:B0-----:R-:W-:Y:S05]  /*30f70*/  @!P0 BRA `(.L_x_3018) ;  /* 0x0000005c00348947 */ /* 0x001fea0003800000 */
.L_x_3196:
[----:B------:R-:W-:Y:S05]  /*30f80*/  BSYNC B1 ;  /* 0x0000000000017941 */ /* 0x000fea0003800000 */
.L_x_3017:
        /* <DEDUP_REMOVED lines=67> */
.L_x_3208:
        /* <DEDUP_REMOVED lines=17> */
.L_x_3020:
        /* <DEDUP_REMOVED lines=10> */
.L_x_3021:
[----:B------:R2:W-:Y:S01]  /*31570*/  SYNCS.ARRIVE.TRANS64.A1T0 RZ, [R6+URZ+0x38830], RZ ;  /* 0x038830ff06ff79a7 */ /* 0x0005e2000810003f */
[----:B------:R-:W-:Y:S05]  /*31580*/  @!P6 BRA `(.L_x_3022) ;  /* 0x000000000004e947 */ /* 0x000fea0003800000 */
[----:B------:R-:W-:Y:S01]  /*31590*/  BPT.TRAP 0x1 ;  /* 0x000000040000795c */ /* 0x000fe20000300000 */
.L_x_3022:
[----:B-1----:R-:W-:Y:S01]  /*315a0*/  SHF.L.U32 R2, R20, 0x1f, RZ ;  /* 0x0000001f14027819 */ /* 0x002fe200000006ff */
[----:B--2---:R-:W-:Y:S01]  /*315b0*/  IMAD R6, R7, 0x8, R16 ;  /* 0x0000000807067824 */ /* 0x004fe200078e0210 */
[----:B------:R-:W-:Y:S03]  /*315c0*/  BSSY B1, `(.L_x_3023) ;  /* 0x0000003000017945 */ /* 0x000fe60003800000 */
[----:B------:R-:W1:Y:S02]  /*315d0*/  SYNCS.PHASECHK.TRANS64.TRYWAIT P0, [R6+URZ+0x38860], R2 ;  /* 0x03886002060075a7 */ /* 0x000e64000800017f */
[----:B-1----:R-:W-:Y:S05]  /*315e0*/  @!P0 BRA `(.L_x_3024) ;  /* 0x0000005c00708947 */ /* 0x002fea0003800000 */
.L_x_3209:
[----:B------:R-:W-:Y:S05]  /*315f0*/  BSYNC B1 ;  /* 0x0000000000017941 */ /* 0x000fea0003800000 */
.L_x_3023:
        /* <DEDUP_REMOVED lines=61> */
.L_x_3221:
        /* <DEDUP_REMOVED lines=31> */
.L_x_3026:
        /* <DEDUP_REMOVED lines=10> */
.L_x_3027:
        /* <DEDUP_REMOVED lines=8> */
.L_x_3015:
[----:B------:R-:W-:Y:S05]  /*31ce0*/  BSYNC B0 ;  /* 0x0000000000007941 */ /* 0x000fea0003800000 */
.L_x_3014:
        /* <DEDUP_REMOVED lines=17> */
.L_x_3030:
[----:B------:R-:W-:Y:S05]  /*31e00*/  BSYNC B0 ;  /* 0x0000000000007941 */ /* 0x000fea0003800000 */
.L_x_3029:
[----:B------:R-:W-:-:S13]  /*31e10*/  LOP3.LUT P0, RZ, R18, 0x20, RZ, 0xc0, !PT ;  /* 0x0000002012ff7812 */ /* 0x000fda000780c0ff */
[----:B------:R-:W-:Y:S05]  /*31e20*/  @!P0 BRA `(.L_x_3031) ;  /* 0x0000000000048947 */ /* 0x000fea0003800000 */
[----:B------:R-:W-:Y:S01]  /*31e30*/  BPT.TRAP 0x1 ;  /* 0x000000040000795c */ /* 0x000fe20000300000 */
.L_x_3031:
[----:B------:R-:W2:Y:S01]  /*31e40*/  LDL.LU R0, [R1+0x8] ;  /* 0x0000080001007983 */ /* 0x000ea20000300800 */
[----:B------:R-:W-:Y:S01]  /*31e50*/  IMAD R4, R23, 0x8, R16 ;  /* 0x0000000817047824 */ /* 0x000fe200078e0210 */
[----:B0-----:R-:W-:Y:S01]  /*31e60*/  SHF.L.U32 R3, R29, 0x1f, RZ ;  /* 0x0000001f1d037819 */ /* 0x001fe200000006ff */
[----:B------:R-:W-:Y:S03]  /*31e70*/  BSSY B0, `(.L_x_3032) ;  /* 0x0000004000007945 */ /* 0x000fe60003800000 */
[----:B------:R-:W0:Y:S01]  /*31e80*/  SYNCS.PHASECHK.TRANS64.TRYWAIT P0, [R4+URZ+0x38860], R3 ;  /* 0x03886003040075a7 */ /* 0x000e22000800017f */
[----:B--2---:R-:W-:Y:S01]  /*31e90*/  IMAD R5, R22, -0x50, R0 ;  /* 0xffffffb016057824 */ /* 0x004fe200078e0200 */
[----:B0-----:R-:W-:Y:S06]  /*31ea0*/  @!P0 BRA `(.L_x_3033) ;  /* 0x0000005c00308947 */ /* 0x001fec0003800000 */
.L_x_3222:
[----:B------:R-:W-:Y:S05]  /*31eb0*/  BSYNC B0 ;  /* 0x0000000000007941 */ /* 0x000fea0003800000 */
.L_x_3032:
[----:B------:R-:W2:Y:S01]  /*31ec0*/  S2R R0, SR_TID.X ;  /* 0x0000000000007919 */ /* 0x000ea20000002100 */
[----:B------:R-:W-:Y:S01]  /*31ed0*/  UMOV UR4, 0xffffffff ;  /* 0xffffffff00047882 */ /* 0x000fe20000000000 */
[----:B------:R-:W-:Y:S01]  /*31ee0*/  IMAD R7, R23, 0x5000, R33 ;  /* 0x0000500017077824 */ /* 0x000fe200078e0221 */
        /* <DEDUP_REMOVED lines=63> */
.L_x_3234:
        /* <DEDUP_REMOVED lines=15> */
.L_x_3035:
        /* <DEDUP_REMOVED lines=10> */
.L_x_3036:
[----:B------:R1:W-:Y:S01]  /*32470*/  SYNCS.ARRIVE.TRANS64.A1T0 RZ, [R4+URZ+0x38850], RZ ;  /* 0x038850ff04ff79a7 */ /* 0x0003e2000810003f */
[----:B------:R-:W-:-:S05]  /*32480*/  VIADD R23, R23, 0x1 ;  /* 0x0000000117177836 */ /* 0x000fca0000000000 */
[----:B------:R-:W-:-:S04]  /*32490*/  ISETP.NE.AND P0, PT, R23, 0x2, PT ;  /* 0x000000021700780c */ /* 0x000fc80003f05270 */
[----:B0-----:R-:W-:Y:S02]  /*324a0*/  SEL R0, RZ, 0x1, P0 ;  /* 0x00000001ff007807 */ /* 0x001fe40000000000 */
[----:B------:R-:W-:Y:S02]  /*324b0*/  SEL R23, R23, RZ, P0 ;  /* 0x000000ff17177207 */ /* 0x000fe40000000000 */
[----:B-1----:R-:W-:-:S07]  /*324c0*/  LOP3.LUT R29, R29, R0, RZ, 0x3c, !PT ;  /* 0x000000001d1d7212 */ /* 0x002fce00078e3cff */
.L_x_2991:
[----:B------:R-:W-:Y:S05]  /*324d0*/  BSYNC B7 ;  /* 0x0000000000077941 */ /* 0x000fea0003800000 */
.L_x_2989:
[----:B------:R-:W-:-:S13]  /*324e0*/  LOP3.LUT P0, RZ, R18, 0x40, RZ, 0xc0, !PT ;  /* 0x0000004012ff7812 */ /* 0x000fda000780c0ff */
[----:B------:R-:W-:Y:S05]  /*324f0*/  @!P0 BRA `(.L_x_3037) ;  /* 0x0000000000248947 */ /* 0x000fea0003800000 */
[----:B------:R-:W-:Y:S05]  /*32500*/  WARPSYNC.ALL ;  /* 0x0000000000007948 */ /* 0x000fea0003800000 */
[----:B------:R-:W2:Y:S08]  /*32510*/  S2UR UR5, SR_CgaCtaId ;  /* 0x00000000000579c3 */ /* 0x000eb00000008800 */
[----:B------:R-:W-:Y:S06]  /*32520*/  BAR.SYNC.DEFER_BLOCKING 0x5, 0x180 ;  /* 0x0146000000007b1d */ /* 0x000fec0000010000 */
[----:B------:R-:W-:-:S02]  /*32530*/  UMOV UR4, 0x400 ;  /* 0x0000040000047882 */ /* 0x000fc40000000000 */
[----:B--2---:R-:W-:-:S06]  /*32540*/  ULEA UR4, UR5, UR4, 0x18 ;  /* 0x0000000405047291 */ /* 0x004fcc000f8ec03f */
[----:B0-----:R-:W-:-:S05]  /*32550*/  IMAD.U32 R16, RZ, RZ, UR4 ;  /* 0x00000004ff107e24 */ /* 0x001fca000f8e00ff */
[----:B------:R0:W2:Y:S01]  /*32560*/  LDS.128 R24, [R16+0x388d0] ;  /* 0x0388d00010187984 */ /* 0x0000a20000000c00 */
[----:B------:R-:W-:Y:S06]  /*32570*/  BAR.ARV 0x4, 0x180 ;  /* 0x0106000000007b1d */ /* 0x000fec0000002000 */
[----:B------:R-:W-:Y:S05]  /*32580*/  BRA `(.L_x_3038) ;  /* 0x0000000c00d47947 */ /* 0x000fea0003800000 */
.L_x_3037:
[----:B------:R-:W2:Y:S01]  /*32590*/  S2R R10, SR_TID.X ;  /* 0x00000000000a7919 */ /* 0x000ea20000002100 */
[----:B------:R-:W-:Y:S01]  /*325a0*/  UMOV UR4, 0xffffffff ;  /* 0xffffffff00047882 */ /* 0x000fe20000000000 */
[----:B--2---:R-:W-:-:S04]  /*325b0*/  LOP3.LUT R10, R10, 0x1f, RZ, 0xc0, !PT ;  /* 0x0000001f0a0a7812 */ /* 0x004fc800078ec0ff */
[----:B------:R-:W-:Y:S01]  /*325c0*/  ISETP.NE.AND P0, PT, R10, 0x1f, PT ;  /* 0x0000001f0a00780c */ /* 0x000fe20003f05270 */
[----:B------:R-:W-:-:S12]  /*325d0*/  BRA.DIV UR4, `(.L_x_3039) ;  /* 0x0000005e04787947 */ /* 0x000fd8000b800000 */
[----:B------:R-:W-:Y:S01]  /*325e0*/  IMAD.IADD R9, R27, 0x1, R10 ;  /* 0x000000011b097824 */ /* 0x000fe200078e020a */
[----:B------:R-:W-:-:S04]  /*325f0*/  ULDC UR4, c[0x0][0xc3c] ;  /* 0x00030f0000047ab9 */ /* 0x000fc80000000800 */
[----:B------:R-:W-:-:S13]  /*32600*/  ISETP.GE.OR P1, PT, R9, UR4, !P0 ;  /* 0x0000000409007c0c */ /* 0x000fda000c726670 */
[----:B------:R-:W2:Y:S08]  /*32610*/  @!P1 LDC.64 R2, c[0x0][0xc80] ;  /* 0x00032000ff029b82 */ /* 0x000eb00000000a00 */
[----:B------:R-:W3:Y:S01]  /*32620*/  @!P1 LDC.64 R4, c[0x0][0xc78] ;  /* 0x00031e00ff049b82 */ /* 0x000ee20000000a00 */
[----:B--2---:R-:W-:-:S05]  /*32630*/  @!P1 IMAD.WIDE R2, R9, 0x4, R2 ;  /* 0x0000000409029825 */ /* 0x004fca00078e0202 */
[----:B0-----:R3:W2:Y:S02]  /*32640*/  @!P1 LDG.E R7, desc[UR60][R2.64] ;  /* 0x0000003c02079981 */ /* 0x0016a4000c1e1900 */
[----:B---3--:R-:W-:-:S05]  /*32650*/  @!P1 IMAD.WIDE R2, R9, 0x4, R4 ;  /* 0x0000000409029825 */ /* 0x008fca00078e0204 */
        /* <DEDUP_REMOVED lines=8> */
[----:B------:R0:W-:Y:S02]  /*326e0*/  SHFL.IDX PT, R6, R24, 0x1, 0x1f ;  /* 0x00201f0018067f89 */ /* 0x0001e400000e0000 */
[----:B0-----:R-:W-:-:S02]  /*326f0*/  IMAD.MOV.U32 R24, RZ, RZ, RZ ;  /* 0x000000ffff187224 */ /* 0x001fc400078e00ff */
[----:B--2---:R-:W-:Y:S02]  /*32700*/  @!P1 IMAD.MOV.U32 R25, RZ, RZ, R7 ;  /* 0x000000ffff199224 */ /* 0x004fe400078e0007 */
        /* <DEDUP_REMOVED lines=18> */
[----:B------:R0:W2:Y:S02]  /*32830*/  SHFL.IDX PT, R14, R3, 0x1f, 0x1f ;  /* 0x03e01f00030e7f89 */ /* 0x0000a400000e0000 */
.L_x_3244:
[----:B------:R-:W-:Y:S02]  /*32840*/  ULDC UR4, c[0x0][0xc38] ;  /* 0x00030e0000047ab9 */ /* 0x000fe40000000800 */
[----:B------:R-:W-:-:S04]  /*32850*/  IMAD.U32 R4, RZ, RZ, UR4 ;  /* 0x00000004ff047e24 */ /* 0x000fc8000f8e00ff */
[----:B--2---:R-:W-:-:S04]  /*32860*/  IMAD R5, R14, R4, RZ ;  /* 0x000000040e057224 */ /* 0x004fc800078e02ff */
[----:B------:R-:W-:-:S05]  /*32870*/  IMAD.IADD R6, R6, 0x1, R5 ;  /* 0x0000000106067824 */ /* 0x000fca00078e0205 */
[----:B------:R-:W-:-:S13]  /*32880*/  ISETP.GT.AND P6, PT, R6, R0, PT ;  /* 0x000000000600720c */ /* 0x000fda0003fc4270 */
[----:B------:R-:W-:Y:S05]  /*32890*/  @P6 BRA `(.L_x_3040) ;  /* 0x0000000000a46947 */ /* 0x000fea0003800000 */
.L_x_3043:
[----:B------:R-:W2:Y:S01]  /*328a0*/  LDC R2, c[0x0][0xc3c] ;  /* 0x00030f00ff027b82 */ /* 0x000ea20000000800 */
[----:B------:R-:W-:-:S05]  /*328b0*/  VIADD R27, R27, 0x1f ;  /* 0x0000001f1b1b7836 */ /* 0x000fca0000000000 */
[----:B--2---:R-:W-:-:S13]  /*328c0*/  ISETP.GE.AND P6, PT, R27, R2, PT ;  /* 0x000000021b00720c */ /* 0x004fda0003fc6270 */
[----:B------:R-:W-:Y:S05]  /*328d0*/  @P6 BRA `(.L_x_3041) ;  /* 0x0000000800bc6947 */ /* 0x000fea0003800000 */
[----:B0-----:R-:W0:Y:S01]  /*328e0*/  S2R R3, SR_TID.X ;  /* 0x0000000000037919 */ /* 0x001e220000002100 */
[----:B------:R-:W-:Y:S01]  /*328f0*/  IMAD.MOV.U32 R25, RZ, RZ, RZ ;  /* 0x000000ffff197224 */ /* 0x000fe200078e00ff */
[----:B0-----:R-:W-:-:S05]  /*32900*/  LOP3.LUT R3, R3, 0x1f, RZ, 0xc0, !PT ;  /* 0x0000001f03037812 */ /* 0x001fca00078ec0ff */
[----:B------:R-:W-:-:S05]  /*32910*/  IMAD.IADD R7, R27, 0x1, R3 ;  /* 0x000000011b077824 */ /* 0x000fca00078e0203 */
[----:B------:R-:W-:-:S13]  /*32920*/  ISETP.GE.OR P6, PT, R7, R2, !P0 ;  /* 0x000000020700720c */ /* 0x000fda00047c6670 */
[----:B------:R-:W0:Y:S08]  /*32930*/  @!P6 LDC.64 R2, c[0x0][0xc80] ;  /* 0x00032000ff02eb82 */ /* 0x000e300000000a00 */
[----:B------:R-:W2:Y:S01]  /*32940*/  @!P6 LDC.64 R4, c[0x0][0xc78] ;  /* 0x00031e00ff04eb82 */ /* 0x000ea20000000a00 */
[----:B------:R-:W-:Y:S02]  /*32950*/  IMAD.MOV.U32 R8, RZ, RZ, RZ ;  /* 0x000000ffff087224 */ /* 0x000fe400078e00ff */
[----:B0-----:R-:W-:-:S05]  /*32960*/  @!P6 IMAD.WIDE R2, R7, 0x4, R2 ;  /* 0x000000040702e825 */ /* 0x001fca00078e0202 */
[----:B------:R2:W3:Y:S02]  /*32970*/  @!P6 LDG.E R25, desc[UR60][R2.64] ;  /* 0x0000003c0219e981 */ /* 0x0004e4000c1e1900 */
[----:B--2---:R-:W-:-:S05]  /*32980*/  @!P6 IMAD.WIDE R2, R7, 0x4, R4 ;  /* 0x000000040702e825 */ /* 0x004fca00078e0204 */
[----:B------:R-:W3:Y:S01]  /*32990*/  @!P6 LDG.E R8, desc[UR60][R2.64] ;  /* 0x0000003c0208e981 */ /* 0x000ee2000c1e1900 */
[----:B------:R-:W-:Y:S01]  /*329a0*/  UMOV UR4, 0xffffffff ;  /* 0xffffffff00047882 */ /* 0x000fe20000000000 */
[----:B---3--:R-:W-:Y:S02]  /*329b0*/  IMAD R13, R8, R25, RZ ;  /* 0x00000019080d7224 */ /* 0x008fe400078e02ff */
        /* <DEDUP_REMOVED lines=17> */
.L_x_3252:
[----:B------:R-:W-:Y:S02]  /*32ad0*/  ULDC UR4, c[0x0][0xc38] ;  /* 0x00030e0000047ab9 */ /* 0x000fe40000000800 */
[----:B------:R-:W-:-:S04]  /*32ae0*/  IMAD.U32 R4, RZ, RZ, UR4 ;  /* 0x00000004ff047e24 */ /* 0x000fc8000f8e00ff */
[----:B--2---:R-:W-:-:S04]  /*32af0*/  IMAD R5, R14, R4, RZ ;  /* 0x000000040e057224 */ /* 0x004fc800078e02ff */
[----:B------:R-:W-:-:S05]  /*32b00*/  IMAD.IADD R6, R5, 0x1, R6 ;  /* 0x0000000105067824 */ /* 0x000fca00078e0206 */
[----:B------:R-:W-:-:S13]  /*32b10*/  ISETP.GT.AND P6, PT, R6, R0, PT ;  /* 0x000000000600720c */ /* 0x000fda0003fc4270 */
[----:B------:R-:W-:Y:S05]  /*32b20*/  @!P6 BRA `(.L_x_3043) ;  /* 0xfffffffc005ce947 */ /* 0x000fea000383ffff */
.L_x_3040:
[----:B------:R-:W-:Y:S01]  /*32b30*/  IMAD.IADD R5, R6, 0x1, -R5 ;  /* 0x0000000106057824 */ /* 0x000fe200078e0a05 */
[----:B------:R-:W-:-:S03]  /*32b40*/  UMOV UR4, 0xffffffff ;  /* 0xffffffff00047882 */ /* 0x000fc60000000000 */
[----:B------:R-:W-:-:S05]  /*32b50*/  IMAD R7, R3, R4, R5 ;  /* 0x0000000403077224 */ /* 0x000fca00078e0205 */
[----:B------:R-:W-:Y:S01]  /*32b60*/  ISETP.GT.AND P6, PT, R7, R0, PT ;  /* 0x000000000700720c */ /* 0x000fe20003fc4270 */
[----:B------:R-:W-:-:S12]  /*32b70*/  BRA.DIV UR4, `(.L_x_3044) ;  /* 0x0000006204007947 */ /* 0x000fd8000b800000 */
[----:B------:R-:W-:-:S04]  /*32b80*/  VOTE.ANY R2, PT, !P6 ;  /* 0x0000000000027806 */ /* 0x000fc800070e0100 */
[----:B------:R-:W2:Y:S02]  /*32b90*/  POPC R12, R2 ;  /* 0x00000002000c7309 */ /* 0x000ea40000000000 */
[----:B--2---:R2:W3:Y:S01]  /*32ba0*/  SHFL.IDX PT, R25, R25, R12, 0x1f ;  /* 0x00001f0c19197589 */ /* 0x0044e200000e0000 */
[----:B------:R-:W-:-:S03]  /*32bb0*/  IMAD.IADD R27, R12, 0x1, R27 ;  /* 0x000000010c1b7824 */ /* 0x000fc600078e021b */
[----:B------:R2:W4:Y:S04]  /*32bc0*/  SHFL.IDX PT, R8, R8, R12, 0x1f ;  /* 0x00001f0c08087589 */ /* 0x00052800000e0000 */
.L_x_3257:
[----:B------:R-:W-:-:S13]  /*32bd0*/  ISETP.NE.AND P0, PT, R2, RZ, PT ;  /* 0x000000ff0200720c */ /* 0x000fda0003f05270 */
[----:B------:R-:W-:Y:S05]  /*32be0*/  @!P0 BRA `(.L_x_3045) ;  /* 0x0000000000108947 */ /* 0x000fea0003800000 */
[----:B------:R-:W-:Y:S01]  /*32bf0*/  UMOV UR4, 0xffffffff ;  /* 0xffffffff00047882 */ /* 0x000fe20000000000 */
[----:B--2---:R-:W-:Y:S02]  /*32c00*/  VIADD R12, R12, 0xffffffff ;  /* 0xffffffff0c0c7836 */ /* 0x004fe40000000000 */
[----:B------:R-:W-:Y:S05]  /*32c10*/  BRA.DIV UR4, `(.L_x_3046) ;  /* 0x0000006204347947 */ /* 0x000fea000b800000 */
[----:B------:R2:W0:Y:S02]  /*32c20*/  SHFL.IDX PT, R24, R3, R12, 0x1f ;  /* 0x00001f0c03187589 */ /* 0x00042400000e0000 */
.L_x_3045:
[----:B----4-:R-:W-:Y:S01]  /*32c30*/  ISETP.NE.AND P0, PT, R8, 0x1, PT ;  /* 0x000000010800780c */ /* 0x010fe20003f05270 */
[----:B0-----:R-:W-:-:S04]  /*32c40*/  IMAD R24, R24, R4, R5 ;  /* 0x0000000418187224 */ /* 0x001fc800078e0205 */
[----:B------:R-:W-:-:S08]  /*32c50*/  IMAD.IADD R0, R0, 0x1, -R24 ;  /* 0x0000000100007824 */ /* 0x000fd000078e0a18 */
[----:B------:R-:W-:Y:S05]  /*32c60*/  @!P0 BRA `(.L_x_3047) ;  /* 0x0000000000dc8947 */ /* 0x000fea0003800000 */
[----:B---3--:R-:W-:Y:S02]  /*32c70*/  IABS R4, R25 ;  /* 0x0000001900047213 */ /* 0x008fe40000000000 */
[----:B------:R-:W-:Y:S02]  /*32c80*/  IABS R5, R8 ;  /* 0x0000000800057213 */ /* 0x000fe40000000000 */
[----:B------:R-:W0:Y:S08]  /*32c90*/  I2F.RP R6, R4 ;  /* 0x0000000400067306 */ /* 0x000e300000209400 */
[----:B------:R-:W3:Y:S08]  /*32ca0*/  I2F.RP R9, R5 ;  /* 0x0000000500097306 */ /* 0x000ef00000209400 */
[----:B0-----:R-:W0:Y:S08]  /*32cb0*/  MUFU.RCP R6, R6 ;  /* 0x0000000600067308 */ /* 0x001e300000001000 */
[----:B---3--:R-:W-:Y:S01]  /*32cc0*/  MUFU.RCP R9, R9 ;  /* 0x0000000900097308 */ /* 0x008fe20000001000 */
[----:B0-----:R-:W-:-:S07]  /*32cd0*/  VIADD R2, R6, 0xffffffe ;  /* 0x0ffffffe06027836 */ /* 0x001fce0000000000 */
[----:B--2---:R0:W2:Y:S02]  /*32ce0*/  F2I.FTZ.U32.TRUNC.NTZ R3, R2 ;  /* 0x0000000200037305 */ /* 0x0040a4000021f000 */
[----:B0-----:R-:W-:Y:S02]  /*32cf0*/  IMAD.MOV.U32 R2, RZ, RZ, RZ ;  /* 0x000000ffff027224 */ /* 0x001fe400078e00ff */
[----:B--2---:R-:W-:-:S04]  /*32d00*/  IMAD.MOV R7, RZ, RZ, -R3 ;  /* 0x000000ffff077224 */ /* 0x004fc800078e0a03 */
        /* <DEDUP_REMOVED lines=45> */
.L_x_3047:
[----:B--2---:R-:W0:Y:S02]  /*32fe0*/  LDC.64 R2, c[0x0][0xc90] ;  /* 0x00032400ff027b82 */ /* 0x004e240000000a00 */
[----:B0-----:R-:W-:-:S05]  /*32ff0*/  IMAD.WIDE R2, R27, 0x4, R2 ;  /* 0x000000041b027825 */ /* 0x001fca00078e0202 */
[----:B------:R0:W3:Y:S02]  /*33000*/  LDG.E R7, desc[UR60][R2.64] ;  /* 0x0000003c02077981 */ /* 0x0000e4000c1e1900 */
[----:B0-----:R-:W-:Y:S02]  /*33010*/  IMAD.MOV.U32 R2, RZ, RZ, RZ ;  /* 0x000000ffff027224 */ /* 0x001fe400078e00ff */
[----:B---3--:R-:W-:-:S05]  /*33020*/  IMAD R5, R25, R7, RZ ;  /* 0x0000000719057224 */ /* 0x008fca00078e02ff */
[----:B------:R-:W-:-:S04]  /*33030*/  IABS R6, R5 ;  /* 0x0000000500067213 */ /* 0x000fc80000000000 */
[----:B------:R-:W0:Y:S08]  /*33040*/  I2F.RP R8, R6 ;  /* 0x0000000600087306 */ /* 0x000e300000209400 */
[----:B0-----:R-:W0:Y:S02]  /*33050*/  MUFU.RCP R8, R8 ;  /* 0x0000000800087308 */ /* 0x001e240000001000 */
[----:B0-----:R-:W-:-:S06]  /*33060*/  VIADD R9, R8, 0xffffffe ;  /* 0x0ffffffe08097836 */ /* 0x001fcc0000000000 */
[----:B------:R-:W1:Y:S02]  /*33070*/  F2I.FTZ.U32.TRUNC.NTZ R3, R9 ;  /* 0x0000000900037305 */ /* 0x000e64000021f000 */
        /* <DEDUP_REMOVED lines=50> */
.L_x_3048:
[----:B------:R-:W-:-:S05]  /*333a0*/  LOP3.LUT R2, RZ, R2, RZ, 0x33, !PT ;  /* 0x00000002ff027212 */ /* 0x000fca00078e33ff */
[----:B------:R-:W-:Y:S01]  /*333b0*/  IMAD.IADD R25, R25, 0x1, R2 ;  /* 0x0000000119197824 */ /* 0x000fe200078e0202 */
[----:B------:R-:W-:Y:S06]  /*333c0*/  BRA `(.L_x_3049) ;  /* 0x00000000001c7947 */ /* 0x000fec0003800000 */
.L_x_3041:
[----:B------:R-:W-:Y:S01]  /*333d0*/  UMOV UR4, URZ ;  /* 0x0000003f00047c82 */ /* 0x000fe20008000000 */
[----:B------:R-:W-:Y:S01]  /*333e0*/  UMOV UR5, URZ ;  /* 0x0000003f00057c82 */ /* 0x000fe20008000000 */
[----:B------:R-:W-:Y:S01]  /*333f0*/  ULDC UR6, c[0x0][0xc3c] ;  /* 0x00030f0000067ab9 */ /* 0x000fe20000000800 */
[----:B------:R-:W-:Y:S02]  /*33400*/  IMAD.MOV.U32 R24, RZ, RZ, R0 ;  /* 0x000000ffff187224 */ /* 0x000fe400078e0000 */
[----:B------:R-:W-:Y:S02]  /*33410*/  IMAD.U32 R25, RZ, RZ, UR4 ;  /* 0x00000004ff197e24 */ /* 0x000fe4000f8e00ff */
[----:B------:R-:W-:Y:S02]  /*33420*/  IMAD.U32 R26, RZ, RZ, UR5 ;  /* 0x00000005ff1a7e24 */ /* 0x000fe4000f8e00ff */
[----:B------:R-:W-:-:S07]  /*33430*/  IMAD.U32 R27, RZ, RZ, UR6 ;  /* 0x00000006ff1b7e24 */ /* 0x000fce000f8e00ff */
.L_x_3049:
[----:B------:R-:W2:Y:S01]  /*33440*/  S2R R0, SR_TID.X ;  /* 0x0000000000007919 */ /* 0x000ea20000002100 */
[----:B------:R-:W-:Y:S05]  /*33450*/  WARPSYNC.ALL ;  /* 0x0000000000007948 */ /* 0x000fea0003800000 */
[----:B------:R-:W-:Y:S01]  /*33460*/  BAR.SYNC.DEFER_BLOCKING 0x4, 0x180 ;  /* 0x0106000000007b1d */ /* 0x000fe20000010000 */
[----:B--2---:R-:W-:-:S04]  /*33470*/  LOP3.LUT R0, R0, 0x1f, RZ, 0xc0, !PT ;  /* 0x0000001f00007812 */ /* 0x004fc800078ec0ff */
[----:B------:R-:W-:-:S13]  /*33480*/  ISETP.NE.AND P0, PT, R0, RZ, PT ;  /* 0x000000ff0000720c */ /* 0x000fda0003f05270 */
[----:B0-----:R-:W0:Y:S01]  /*33490*/  @!P0 S2R R3, SR_CgaCtaId ;  /* 0x0000000000038919 */ /* 0x001e220000008800 */
[----:B------:R-:W-:-:S04]  /*334a0*/  @!P0 MOV R0, 0x400 ;  /* 0x0000040000008802 */ /* 0x000fc80000000f00 */
[----:B0-----:R-:W-:-:S05]  /*334b0*/  @!P0 LEA R16, R3, R0, 0x18 ;  /* 0x0000000003108211 */ /* 0x001fca00078ec0ff */
[----:B------:R3:W-:Y:S01]  /*334c0*/  @!P0 STS.128 [R16+0x388d0], R24 ;  /* 0x0388d01810008388 */ /* 0x0007e20000000c00 */
[----:B------:R-:W-:Y:S06]  /*334d0*/  BAR.ARV 0x5, 0x180 ;  /* 0x0146000000007b1d */ /* 0x000fec0000002000 */
.L_x_3038:
[----:B------:R-:W-:Y:S02]  /*334e0*/  ULDC UR4, c[0x0][0xc3c] ;  /* 0x00030f0000047ab9 */ /* 0x000fe40000000800 */
[----:B--2---:R-:W-:-:S13]  /*334f0*/  ISETP.GE.AND P0, PT, R27, UR4, PT ;  /* 0x000000041b007c0c */ /* 0x004fda000bf06270 */
[----:B------:R-:W-:Y:S05]  /*33500*/  @!P0 BRA `(.L_x_3050) ;  /* 0xffffff9000c08947 */ /* 0x000fea000383ffff */
[----:B------:R-:W-:Y:S05]  /*33510*/  BSYNC B8 ;  /* 0x0000000000087941 */ /* 0x000fea0003800000 */
.L_x_2937:
        /* <DEDUP_REMOVED lines=12> */
.L_x_3260:
[----:B------:R-:W-:Y:S05]  /*335e0*/  BSYNC B0 ;  /* 0x0000000000007941 */ /* 0x000fea0003800000 */
.L_x_3051:
[----:B------:R-:W-:-:S03]  /*335f0*/  UMOV UR4, 0xffffffff ;  /* 0xffffffff00047882 */ /* 0x000fc60000000000 */
[----:B------:R-:W-:Y:S05]  /*33600*/  BRA.DIV UR4, `(.L_x_3053) ;  /* 0x0000005604f47947 */ /* 0x000fea000b800000 */
[----:B-1----:R-:W1:Y:S02]  /*33610*/  S2R R0, SR_TID.X ;  /* 0x0000000000007919 */ /* 0x002e640000002100 */
[----:B-1----:R-:W-:-:S04]  /*33620*/  SHF.R.U32.HI R0, RZ, 0x5, R0 ;  /* 0x00000005ff007819 */ /* 0x002fc80000011600 */
[----:B------:R-:W-:-:S05]  /*33630*/  LOP3.LUT R0, R0, 0x3, RZ, 0xc0, !PT ;  /* 0x0000000300007812 */ /* 0x000fca00078ec0ff */
[----:B------:R1:W2:Y:S02]  /*33640*/  SHFL.IDX PT, R14, R0, RZ, 0x1f ;  /* 0x00001fff000e7589 */ /* 0x0002a400000e0000 */
.L_x_3263:
[----:B--2---:R-:W-:-:S13]  /*33650*/  ISETP.NE.AND P0, PT, R14, RZ, PT ;  /* 0x000000ff0e00720c */ /* 0x004fda0003f05270 */
[----:B------:R-:W-:Y:S05]  /*33660*/  @P0 BRA `(.L_x_2649) ;  /* 0x0000000000900947 */ /* 0x000fea0003800000 */
[----:B------:R-:W-:-:S03]  /*33670*/  UMOV UR4, 0xffffffff ;  /* 0xffffffff00047882 */ /* 0x000fc60000000000 */
[----:B------:R-:W-:Y:S05]  /*33680*/  BRA.DIV UR4, `(.L_x_3054) ;  /* 0x0000005a04087947 */ /* 0x000fea000b800000 */
[----:B------:R-:W-:-:S13]  /*33690*/  ELECT P6, URZ, PT ;  /* 0x00000000003f782f */ /* 0x000fda00038c0000 */
.L_x_3266:
        /* <DEDUP_REMOVED lines=8> */
.L_x_3055:
[----:B------:R-:W-:Y:S01]  /*33720*/  IMAD R3, R23, 0x8, R5 ;  /* 0x0000000817037824 */ /* 0x000fe200078e0205 */
[----:B------:R-:W-:Y:S01]  /*33730*/  SHF.L.U32 R2, R29, 0x1f, RZ ;  /* 0x0000001f1d027819 */ /* 0x000fe200000006ff */
[----:B------:R-:W-:-:S03]  /*33740*/  VIADD R23, R23, 0x1 ;  /* 0x0000000117177836 */ /* 0x000fc60000000000 */
[----:B------:R-:W1:Y:S02]  /*33750*/  SYNCS.PHASECHK.TRANS64.TRYWAIT P1, [R3+URZ+0x38840], R2 ;  /* 0x03884002030075a7 */ /* 0x000e64000802017f */
[----:B------:R-:W-:-:S04]  /*33760*/  ISETP.NE.AND P2, PT, R23, 0x2, PT ;  /* 0x000000021700780c */ /* 0x000fc80003f45270 */
[----:B------:R-:W-:Y:S01]  /*33770*/  SEL R0, RZ, 0x1, P2 ;  /* 0x00000001ff007807 */ /* 0x000fe20001000000 */
[----:B-1----:R-:W-:Y:S08]  /*33780*/  @!P1 BRA `(.L_x_3056) ;  /* 0x0000005400e89947 */ /* 0x002ff00003800000 */
.L_x_3267:
[----:B------:R-:W-:Y:S02]  /*33790*/  SEL R23, R23, RZ, P2 ;  /* 0x000000ff17177207 */ /* 0x000fe40001000000 */
[----:B------:R-:W-:Y:S01]  /*337a0*/  LOP3.LUT R0, R29, R0, RZ, 0x3c, !PT ;  /* 0x000000001d007212 */ /* 0x000fe200078e3cff */
[----:B------:R-:W-:Y:S06]  /*337b0*/  @!P0 BRA `(.L_x_3057) ;  /* 0x0000000000048947 */ /* 0x000fec0003800000 */
[----:B------:R-:W-:Y:S01]  /*337c0*/  BPT.TRAP 0x1 ;  /* 0x000000040000795c */ /* 0x000fe20000300000 */
.L_x_3057:
[----:B------:R-:W-:Y:S01]  /*337d0*/  IMAD R23, R23, 0x8, R5 ;  /* 0x0000000817177824 */ /* 0x000fe200078e0205 */
[----:B------:R-:W-:-:S04]  /*337e0*/  SHF.L.U32 R0, R0, 0x1f, RZ ;  /* 0x0000001f00007819 */ /* 0x000fc800000006ff */
[----:B------:R-:W2:Y:S02]  /*337f0*/  SYNCS.PHASECHK.TRANS64.TRYWAIT P1, [R23+URZ+0x38840], R0 ;  /* 0x03884000170075a7 */ /* 0x000ea4000802017f */
[----:B--2---:R-:W-:Y:S05]  /*33800*/  @!P1 BRA `(.L_x_3058) ;  /* 0x0000005400dc9947 */ /* 0x004fea0003800000 */
.L_x_3268:
[----:B------:R-:W-:Y:S05]  /*33810*/  @!P0 BRA `(.L_x_3059) ;  /* 0x0000000000048947 */ /* 0x000fea0003800000 */
[----:B------:R-:W-:Y:S01]  /*33820*/  BPT.TRAP 0x1 ;  /* 0x000000040000795c */ /* 0x000fe20000300000 */
.L_x_3059:
[----:B------:R-:W4:Y:S02]  /*33830*/  SYNCS.PHASECHK.TRANS64.TRYWAIT P1, [R3+URZ+0x38860], R2 ;  /* 0x03886002030075a7 */ /* 0x000f24000802017f */
[----:B----4-:R-:W-:Y:S05]  /*33840*/  @!P1 BRA `(.L_x_3060) ;  /* 0x0000005400e09947 */ /* 0x010fea0003800000 */
.L_x_3269:
[----:B------:R-:W-:Y:S05]  /*33850*/  @!P0 BRA `(.L_x_3061) ;  /* 0x0000000000048947 */ /* 0x000fea0003800000 */
[----:B------:R-:W-:Y:S01]  /*33860*/  BPT.TRAP 0x1 ;  /* 0x000000040000795c */ /* 0x000fe20000300000 */
.L_x_3061:
[----:B------:R0:W0:Y:S02]  /*33870*/  SYNCS.PHASECHK.TRANS64.TRYWAIT P0, [R23+URZ+0x38860], R0 ;  /* 0x03886000170075a7 */ /* 0x000024000800017f */
[----:B0-----:R-:W-:Y:S05]  /*33880*/  @!P0 NANOSLEEP.SYNCS 0x989680 ;  /* 0x009896800000895d */ /* 0x001fea0003900000 */
[----:B------:R-:W0:Y:S02]  /*33890*/  @!P0 SYNCS.PHASECHK.TRANS64 P0, [R23+URZ+0x38860], R0 ;  /* 0x03886000170085a7 */ /* 0x000e24000800007f */
[----:B0-----:R-:W-:Y:S05]  /*338a0*/  @!P0 BRA `(.L_x_3061) ;  /* 0xfffffffc00f08947 */ /* 0x001fea000383ffff */
.L_x_2649:
[----:B------:R-:W-:Y:S05]  /*338b0*/  BSYNC B9 ;  /* 0x0000000000097941 */ /* 0x000fea0003800000 */
.L_x_2646:
[----:B------:R-:W-:Y:S05]  /*338c0*/  EXIT ;  /* 0x000000000000794d */ /* 0x000fea0003800000 */
.L_x_2671:
[----:B0-----:R0:W1:Y:S02]  /*338d0*/  SYNCS.PHASECHK.TRANS64.TRYWAIT P6, [R88+URZ+0x38890], R89 ;  /* 0x03889059580075a7 */ /* 0x00106400080c017f */
[----:B-1----:R-:W-:Y:S05]  /*338e0*/  @!P6 NANOSLEEP.SYNCS 0x989680 ;  /* 0x009896800000e95d */ /* 0x002fea0003900000 */
[----:B------:R-:W1:Y:S02]  /*338f0*/  @!P6 SYNCS.PHASECHK.TRANS64 P6, [R88+URZ+0x38890], R89 ;  /* 0x038890595800e5a7 */ /* 0x000e6400080c007f */
[----:B-1----:R-:W-:Y:S05]  /*33900*/  @!P6 BRA `(.L_x_2671) ;  /* 0xfffffffc00f0e947 */ /* 0x002fea000383ffff */
[----:B------:R-:W-:Y:S05]  /*33910*/  BRA `(.L_x_3062) ;  /* 0xfffffd0800747947 */ /* 0x000fea000383ffff */
.L_x_2672:
        /* <DEDUP_REMOVED lines=8> */
.L_x_3064:
[----:B------:R-:W-:Y:S05]  /*339a0*/  BSYNC B1 ;  /* 0x0000000000017941 */ /* 0x000fea0003800000 */
.L_x_3063:
        /* <DEDUP_REMOVED lines=8> */
.L_x_3065:
[----:B------:R-:W-:Y:S01]  /*33a30*/  IMAD.MOV.U32 R11, RZ, RZ, R14 ;  /* 0x000000ffff0b7224 */ /* 0x000fe200078e000e */
[----:B------:R-:W-:Y:S06]  /*33a40*/  BRA `(.L_x_3066) ;  /* 0xfffffd08003c7947 */ /* 0x000fec000383ffff */
.L_x_2689:
        /* <DEDUP_REMOVED lines=8> */
.L_x_3068:
[----:B------:R-:W-:Y:S05]  /*33ad0*/  BSYNC B1 ;  /* 0x0000000000017941 */ /* 0x000fea0003800000 */
.L_x_3067:
        /* <DEDUP_REMOVED lines=8> */
.L_x_3069:
[----:B------:R-:W-:Y:S01]  /*33b60*/  IMAD.MOV.U32 R11, RZ, RZ, R14 ;  /* 0x000000ffff0b7224 */ /* 0x000fe200078e000e */
[----:B------:R-:W-:Y:S06]  /*33b70*/  BRA `(.L_x_3070) ;  /* 0xfffffd1400a87947 */ /* 0x000fec000383ffff */
.L_x_2706:
        /* <DEDUP_REMOVED lines=8> */
.L_x_3072:
[----:B------:R-:W-:Y:S05]  /*33c00*/  BSYNC B1 ;  /* 0x0000000000017941 */ /* 0x000fea0003800000 */
.L_x_3071:
        /* <DEDUP_REMOVED lines=8> */
.L_x_3073:
[----:B------:R-:W-:Y:S01]  /*33c90*/  IMAD.MOV.U32 R119, RZ, RZ, R14 ;  /* 0x000000ffff777224 */ /* 0x000fe200078e000e */
[----:B------:R-:W-:Y:S06]  /*33ca0*/  BRA `(.L_x_3074) ;  /* 0xfffffd2400207947 */ /* 0x000fec000383ffff */
.L_x_2730:
[----:B0-----:R0:W1:Y:S02]  /*33cb0*/  SYNCS.PHASECHK.TRANS64.TRYWAIT P6, [R88+URZ+0x38890], R89 ;  /* 0x03889059580075a7 */ /* 0x00106400080c017f */
[----:B-1----:R-:W-:Y:S05]  /*33cc0*/  @!P6 NANOSLEEP.SYNCS 0x989680 ;  /* 0x009896800000e95d */ /* 0x002fea0003900000 */
[----:B------:R-:W1:Y:S02]  /*33cd0*/  @!P6 SYNCS.PHASECHK.TRANS64 P6, [R88+URZ+0x38890], R89 ;  /* 0x038890595800e5a7 */ /* 0x000e6400080c007f */
[----:B-1----:R-:W-:Y:S05]  /*33ce0*/  @!P6 BRA `(.L_x_2730) ;  /* 0xfffffffc00f0e947 */ /* 0x002fea000383ffff */
[----:B------:R-:W-:Y:S05]  /*33cf0*/  BRA `(.L_x_3075) ;  /* 0xfffffd3c00bc7947 */ /* 0x000fea000383ffff */
.L_x_2731:
        /* <DEDUP_REMOVED lines=8> */
.L_x_3077:
[----:B------:R-:W-:Y:S05]  /*33d80*/  BSYNC B1 ;  /* 0x0000000000017941 */ /* 0x000fea0003800000 */
.L_x_3076:
        /* <DEDUP_REMOVED lines=8> */
.L_x_3078:
[----:B------:R-:W-:Y:S01]  /*33e10*/  IMAD.MOV.U32 R11, RZ, RZ, R14 ;  /* 0x000000ffff0b7224 */ /* 0x000fe200078e000e */
[----:B------:R-:W-:Y:S06]  /*33e20*/  BRA `(.L_x_3079) ;  /* 0xfffffd3c008c7947 */ /* 0x000fec000383ffff */
.L_x_2740:
        /* <DEDUP_REMOVED lines=8> */
.L_x_3081:
[----:B------:R-:W-:Y:S05]  /*33eb0*/  BSYNC B1 ;  /* 0x0000000000017941 */ /* 0x000fea0003800000 */
.L_x_3080:
        /* <DEDUP_REMOVED lines=8> */
.L_x_3082:
[----:B------:R-:W-:Y:S01]  /*33f40*/  IMAD.MOV.U32 R11, RZ, RZ, R14 ;  /* 0x000000ffff0b7224 */ /* 0x000fe200078e000e */
[----:B------:R-:W-:Y:S06]  /*33f50*/  BRA `(.L_x_3083) ;  /* 0xfffffd4c00747947 */ /* 0x000fec000383ffff */
.L_x_2749:
        /* <DEDUP_REMOVED lines=8> */
.L_x_3085:
[----:B------:R-:W-:Y:S05]  /*33fe0*/  BSYNC B1 ;  /* 0x0000000000017941 */ /* 0x000fea0003800000 */
.L_x_3084:
        /* <DEDUP_REMOVED lines=8> */
.L_x_3086:
[----:B------:R-:W-:Y:S01]  /*34070*/  IMAD.MOV.U32 R119, RZ, RZ, R14 ;  /* 0x000000ffff777224 */ /* 0x000fe200078e000e */
[----:B------:R-:W-:Y:S06]  /*34080*/  BRA `(.L_x_3087) ;  /* 0xfffffd5c00607947 */ /* 0x000fec000383ffff */
.L_x_2758:
[----:B0-----:R0:W1:Y:S02]  /*34090*/  SYNCS.PHASECHK.TRANS64.TRYWAIT P3, [R88+URZ+0x38890], R89 ;  /* 0x03889059580075a7 */ /* 0x001064000806017f */
[----:B-1----:R-:W-:Y:S05]  /*340a0*/  @!P3 NANOSLEEP.SYNCS 0x989680 ;  /* 0x009896800000b95d */ /* 0x002fea0003900000 */
[----:B------:R-:W1:Y:S02]  /*340b0*/  @!P3 SYNCS.PHASECHK.TRANS64 P3, [R88+URZ+0x38890], R89 ;  /* 0x038890595800b5a7 */ /* 0x000e64000806007f */
[----:B-1----:R-:W-:Y:S05]  /*340c0*/  @!P3 BRA `(.L_x_2758) ;  /* 0xfffffffc00f0b947 */ /* 0x002fea000383ffff */
[----:B------:R-:W-:Y:S05]  /*340d0*/  BRA `(.L_x_3088) ;  /* 0xfffffd6c00b47947 */ /* 0x000fea000383ffff */
.L_x_2759:
        /* <DEDUP_REMOVED lines=8> */
.L_x_3090:
[----:B------:R-:W-:Y:S05]  /*34160*/  BSYNC B1 ;  /* 0x0000000000017941 */ /* 0x000fea0003800000 */
.L_x_3089:
        /* <DEDUP_REMOVED lines=8> */
.L_x_3091:
[----:B------:R-:W-:Y:S01]  /*341f0*/  IMAD.MOV.U32 R11, RZ, RZ, R14 ;  /* 0x000000ffff0b7224 */ /* 0x000fe200078e000e */
[----:B------:R-:W-:Y:S06]  /*34200*/  BRA `(.L_x_3092) ;  /* 0xfffffd6c00d07947 */ /* 0x000fec000383ffff */
.L_x_2762:
[----:B------:R-:W-:Y:S01]  /*34210*/  BSSY B1, `(.L_x_3093) ;  /* 0x0000008000017945 */ /* 0x000fe20003800000 */
[----:B----4-:R-:W-:Y:S02]  /*34220*/  IMAD.MOV.U32 R13, RZ, RZ, R35 ;  /* 0x000000ffff0d7224 */ /* 0x010fe400078e0023 */
[----:B------:R-:W-:Y:S02]  /*34230*/  IMAD.MOV.U32 R12, RZ, RZ, 0x1 ;  /* 0x00000001ff0c7424 */ /* 0x000fe400078e00ff */
[----:B---3--:R-:W-:Y:S02]  /*34240*/  IMAD.MOV.U32 R11, RZ, RZ, 0x181f ;  /* 0x0000181fff0b7424 */ /* 0x008fe400078e00ff */
[----:B------:R-:W-:-:S07]  /*34250*/  IMAD.MOV.U32 R15, RZ, RZ, -0x1 ;  /* 0xffffffffff0f7424 */ /* 0x000fce00078e00ff */
[----:B012---:R-:W-:Y:S05]  /*34260*/  WARPSYNC.COLLECTIVE R15, `(.L_x_3094) ;  /* 0x000000000f087348 */ /* 0x007fea0003c00000 */
[----:B------:R3:W4:Y:S02]  /*34270*/  SHFL.IDX P6, R14, R13, R12, R11 ;  /* 0x0000000c0d0e7389 */ /* 0x00072400000c000b */
[----:B01234-:R-:W-:Y:S01]  /*34280*/  ENDCOLLECTIVE ;  /* 0x000000000000791b */ /* 0x01ffe20003800000 */
.L_x_3094:
[----:B------:R-:W-:Y:S05]  /*34290*/  BSYNC B1 ;  /* 0x0000000000017941 */ /* 0x000fea0003800000 */
.L_x_3093:
        /* <DEDUP_REMOVED lines=8> */
.L_x_3095:
[----:B------:R-:W-:Y:S01]  /*34320*/  IMAD.MOV.U32 R11, RZ, RZ, R14 ;  /* 0x000000ffff0b7224 */ /* 0x000fe200078e000e */
[----:B------:R-:W-:Y:S06]  /*34330*/  BRA `(.L_x_3096) ;  /* 0xfffffd6c00f47947 */ /* 0x000fec000383ffff */
.L_x_2765:
        /* <DEDUP_REMOVED lines=8> */
.L_x_3098:
[----:B------:R-:W-:Y:S05]  /*343c0*/  BSYNC B1 ;  /* 0x0000000000017941 */ /* 0x000fea0003800000 */
.L_x_3097:
        /* <DEDUP_REMOVED lines=8> */
.L_x_3099:
[----:B------:R-:W-:Y:S01]  /*34450*/  IMAD.MOV.U32 R34, RZ, RZ, R14 ;  /* 0x000000ffff227224 */ /* 0x000fe200078e000e */
[----:B------:R-:W-:Y:S06]  /*34460*/  BRA `(.L_x_3100) ;  /* 0xfffffd70001c7947 */ /* 0x000fec000383ffff */
.L_x_2769:
[----:B------:R0:W0:Y:S02]  /*34470*/  SYNCS.PHASECHK.TRANS64.TRYWAIT P0, [R88+URZ+0x388b0], R89 ;  /* 0x0388b059580075a7 */ /* 0x000024000800017f */
[----:B0-----:R-:W-:Y:S05]  /*34480*/  @!P0 NANOSLEEP.SYNCS 0x989680 ;  /* 0x009896800000895d */ /* 0x001fea0003900000 */
[----:B------:R-:W0:Y:S02]  /*34490*/  @!P0 SYNCS.PHASECHK.TRANS64 P0, [R88+URZ+0x388b0], R89 ;  /* 0x0388b059580085a7 */ /* 0x000e24000800007f */
[----:B0-----:R-:W-:Y:S05]  /*344a0*/  @!P0 BRA `(.L_x_2769) ;  /* 0xfffffffc00f08947 */ /* 0x001fea000383ffff */
[----:B------:R-:W-:Y:S05]  /*344b0*/  BRA `(.L_x_3101) ;  /* 0xfffffd7000bc7947 */ /* 0x000fea000383ffff */
.L_x_2791:
        /* <DEDUP_REMOVED lines=8> */
.L_x_3103:
[----:B------:R-:W-:Y:S05]  /*34540*/  BSYNC B1 ;  /* 0x0000000000017941 */ /* 0x000fea0003800000 */
.L_x_3102:
        /* <DEDUP_REMOVED lines=8> */
.L_x_3104:
[----:B------:R-:W-:Y:S02]  /*345d0*/  IMAD.MOV.U32 R13, RZ, RZ, R31 ;  /* 0x000000ffff0d7224 */ /* 0x000fe400078e001f */
[----:B------:R-:W-:-:S07]  /*345e0*/  IMAD.MOV.U32 R6, RZ, RZ, R14 ;  /* 0x000000ffff067224 */ /* 0x000fce00078e000e */
[----:B------:R-:W-:Y:S05]  /*345f0*/  WARPSYNC.COLLECTIVE R15, `(.L_x_3105) ;  /* 0x000000000f087348 */ /* 0x000fea0003c00000 */
[----:B------:R0:W1:Y:S02]  /*34600*/  SHFL.IDX P6, R14, R13, R12, R11 ;  /* 0x0000000c0d0e7389 */ /* 0x00006400000c000b */
[----:B01----:R-:W-:Y:S01]  /*34610*/  ENDCOLLECTIVE ;  /* 0x000000000000791b */ /* 0x003fe20003800000 */
.L_x_3105:
[----:B------:R-:W-:Y:S02]  /*34620*/  IMAD.MOV.U32 R13, RZ, RZ, R30 ;  /* 0x000000ffff0d7224 */ /* 0x000fe400078e001e */
[----:B------:R-:W-:-:S07]  /*34630*/  IMAD.MOV.U32 R9, RZ, RZ, R14 ;  /* 0x000000ffff097224 */ /* 0x000fce00078e000e */
[----:B------:R-:W-:Y:S05]  /*34640*/  WARPSYNC.COLLECTIVE R15, `(.L_x_3106) ;  /* 0x000000000f087348 */ /* 0x000fea0003c00000 */
[----:B------:R0:W1:Y:S02]  /*34650*/  SHFL.IDX P6, R14, R13, R12, R11 ;  /* 0x0000000c0d0e7389 */ /* 0x00006400000c000b */
[----:B01----:R-:W-:Y:S01]  /*34660*/  ENDCOLLECTIVE ;  /* 0x000000000000791b */ /* 0x003fe20003800000 */
.L_x_3106:
[----:B------:R-:W-:Y:S01]  /*34670*/  IMAD.MOV.U32 R8, RZ, RZ, R14 ;  /* 0x000000ffff087224 */ /* 0x000fe200078e000e */
[----:B------:R-:W-:Y:S06]  /*34680*/  BRA `(.L_x_3107) ;  /* 0xfffffd88000c7947 */ /* 0x000fec000383ffff */
.L_x_2794:
[----:B------:R-:W-:Y:S01]  /*34690*/  BSSY B1, `(.L_x_3108) ;  /* 0x0000008000017945 */ /* 0x000fe20003800000 */
[----:B------:R-:W-:Y:S02]  /*346a0*/  IMAD.MOV.U32 R13, RZ, RZ, R33 ;  /* 0x000000ffff0d7224 */ /* 0x000fe400078e0021 */
[----:B------:R-:W-:Y:S02]  /*346b0*/  IMAD.MOV.U32 R12, RZ, RZ, 0x1 ;  /* 0x00000001ff0c7424 */ /* 0x000fe400078e00ff */
[----:B------:R-:W-:Y:S02]  /*346c0*/  IMAD.MOV.U32 R11, RZ, RZ, 0x181f ;  /* 0x0000181fff0b7424 */ /* 0x000fe400078e00ff */
[----:B------:R-:W-:-:S07]  /*346d0*/  IMAD.MOV.U32 R15, RZ, RZ, -0x1 ;  /* 0xffffffffff0f7424 */ /* 0x000fce00078e00ff */
[----:B0--34-:R-:W-:Y:S05]  /*346e0*/  WARPSYNC.COLLECTIVE R15, `(.L_x_3109) ;  /* 0x000000000f087348 */ /* 0x019fea0003c00000 */
[----:B------:R1:W2:Y:S02]  /*346f0*/  SHFL.IDX P6, R14, R13, R12, R11 ;  /* 0x0000000c0d0e7389 */ /* 0x0002a400000c000b */
[----:B01234-:R-:W-:Y:S01]  /*34700*/  ENDCOLLECTIVE ;  /* 0x000000000000791b */ /* 0x01ffe20003800000 */
.L_x_3109:
[----:B------:R-:W-:Y:S05]  /*34710*/  BSYNC B1 ;  /* 0x0000000000017941 */ /* 0x000fea0003800000 */
.L_x_3108:
        /* <DEDUP_REMOVED lines=8> */
.L_x_3110:
[----:B------:R-:W-:Y:S02]  /*347a0*/  IMAD.MOV.U32 R13, RZ, RZ, R31 ;  /* 0x000000ffff0d7224 */ /* 0x000fe400078e001f */
[----:B------:R-:W-:-:S07]  /*347b0*/  IMAD.MOV.U32 R6, RZ, RZ, R14 ;  /* 0x000000ffff067224 */ /* 0x000fce00078e000e */
[----:B------:R-:W-:Y:S05]  /*347c0*/  WARPSYNC.COLLECTIVE R15, `(.L_x_3111) ;  /* 0x000000000f087348 */ /* 0x000fea0003c00000 */
[----:B------:R0:W1:Y:S02]  /*347d0*/  SHFL.IDX P6, R14, R13, R12, R11 ;  /* 0x0000000c0d0e7389 */ /* 0x00006400000c000b */
[----:B01----:R-:W-:Y:S01]  /*347e0*/  ENDCOLLECTIVE ;  /* 0x000000000000791b */ /* 0x003fe20003800000 */
.L_x_3111:
[----:B------:R-:W-:Y:S02]  /*347f0*/  IMAD.MOV.U32 R13, RZ, RZ, R30 ;  /* 0x000000ffff0d7224 */ /* 0x000fe400078e001e */
[----:B------:R-:W-:-:S07]  /*34800*/  IMAD.MOV.U32 R9, RZ, RZ, R14 ;  /* 0x000000ffff097224 */ /* 0x000fce00078e000e */
[----:B------:R-:W-:Y:S05]  /*34810*/  WARPSYNC.COLLECTIVE R15, `(.L_x_3112) ;  /* 0x000000000f087348 */ /* 0x000fea0003c00000 */
[----:B------:R0:W1:Y:S02]  /*34820*/  SHFL.IDX P6, R14, R13, R12, R11 ;  /* 0x0000000c0d0e7389 */ /* 0x00006400000c000b */
[----:B01----:R-:W-:Y:S01]  /*34830*/  ENDCOLLECTIVE ;  /* 0x000000000000791b */ /* 0x003fe20003800000 */
.L_x_3112:
[----:B------:R-:W-:Y:S01]  /*34840*/  IMAD.MOV.U32 R8, RZ, RZ, R14 ;  /* 0x000000ffff087224 */ /* 0x000fe200078e000e */
[----:B------:R-:W-:Y:S06]  /*34850*/  BRA `(.L_x_3113) ;  /* 0xfffffd8c00247947 */ /* 0x000fec000383ffff */
.L_x_2797:
        /* <DEDUP_REMOVED lines=8> */
.L_x_3115:
[----:B------:R-:W-:Y:S05]  /*348e0*/  BSYNC B1 ;  /* 0x0000000000017941 */ /* 0x000fea0003800000 */
.L_x_3114:
        /* <DEDUP_REMOVED lines=8> */
.L_x_3116:
[----:B------:R-:W-:Y:S02]  /*34970*/  IMAD.MOV.U32 R13, RZ, RZ, R31 ;  /* 0x000000ffff0d7224 */ /* 0x000fe400078e001f */
[----:B------:R-:W-:-:S07]  /*34980*/  IMAD.MOV.U32 R6, RZ, RZ, R14 ;  /* 0x000000ffff067224 */ /* 0x000fce00078e000e */
[----:B------:R-:W-:Y:S05]  /*34990*/  WARPSYNC.COLLECTIVE R15, `(.L_x_3117) ;  /* 0x000000000f087348 */ /* 0x000fea0003c00000 */
[----:B------:R0:W1:Y:S02]  /*349a0*/  SHFL.IDX P6, R14, R13, R12, R11 ;  /* 0x0000000c0d0e7389 */ /* 0x00006400000c000b */
[----:B01----:R-:W-:Y:S01]  /*349b0*/  ENDCOLLECTIVE ;  /* 0x000000000000791b */ /* 0x003fe20003800000 */
.L_x_3117:
[----:B------:R-:W-:Y:S02]  /*349c0*/  IMAD.MOV.U32 R13, RZ, RZ, R30 ;  /* 0x000000ffff0d7224 */ /* 0x000fe400078e001e */
[----:B------:R-:W-:-:S07]  /*349d0*/  IMAD.MOV.U32 R9, RZ, RZ, R14 ;  /* 0x000000ffff097224 */ /* 0x000fce00078e000e */
[----:B------:R-:W-:Y:S05]  /*349e0*/  WARPSYNC.COLLECTIVE R15, `(.L_x_3118) ;  /* 0x000000000f087348 */ /* 0x000fea0003c00000 */
[----:B------:R0:W1:Y:S02]  /*349f0*/  SHFL.IDX P6, R14, R13, R12, R11 ;  /* 0x0000000c0d0e7389 */ /* 0x00006400000c000b */
[----:B01----:R-:W-:Y:S01]  /*34a00*/  ENDCOLLECTIVE ;  /* 0x000000000000791b */ /* 0x003fe20003800000 */
.L_x_3118:
[----:B------:R-:W-:Y:S01]  /*34a10*/  IMAD.MOV.U32 R8, RZ, RZ, R14 ;  /* 0x000000ffff087224 */ /* 0x000fe200078e000e */
[----:B------:R-:W-:Y:S06]  /*34a20*/  BRA `(.L_x_3119) ;  /* 0xfffffd9000187947 */ /* 0x000fec000383ffff */
.L_x_2800:
        /* <DEDUP_REMOVED lines=8> */
.L_x_3121:
[----:B------:R-:W-:Y:S05]  /*34ab0*/  BSYNC B1 ;  /* 0x0000000000017941 */ /* 0x000fea0003800000 */
.L_x_3120:
        /* <DEDUP_REMOVED lines=8> */
.L_x_3122:
[----:B------:R-:W-:Y:S02]  /*34b40*/  IMAD.MOV.U32 R13, RZ, RZ, R31 ;  /* 0x000000ffff0d7224 */ /* 0x000fe400078e001f */
[----:B------:R-:W-:-:S07]  /*34b50*/  IMAD.MOV.U32 R80, RZ, RZ, R14 ;  /* 0x000000ffff507224 */ /* 0x000fce00078e000e */
[----:B------:R-:W-:Y:S05]  /*34b60*/  WARPSYNC.COLLECTIVE R15, `(.L_x_3123) ;  /* 0x000000000f087348 */ /* 0x000fea0003c00000 */
[----:B------:R0:W1:Y:S02]  /*34b70*/  SHFL.IDX P6, R14, R13, R12, R11 ;  /* 0x0000000c0d0e7389 */ /* 0x00006400000c000b */
[----:B01----:R-:W-:Y:S01]  /*34b80*/  ENDCOLLECTIVE ;  /* 0x000000000000791b */ /* 0x003fe20003800000 */
.L_x_3123:
[----:B------:R-:W-:Y:S02]  /*34b90*/  IMAD.MOV.U32 R13, RZ, RZ, R30 ;  /* 0x000000ffff0d7224 */ /* 0x000fe400078e001e */
[----:B------:R-:W-:-:S07]  /*34ba0*/  IMAD.MOV.U32 R79, RZ, RZ, R14 ;  /* 0x000000ffff4f7224 */ /* 0x000fce00078e000e */
[----:B------:R-:W-:Y:S05]  /*34bb0*/  WARPSYNC.COLLECTIVE R15, `(.L_x_3124) ;  /* 0x000000000f087348 */ /* 0x000fea0003c00000 */
[----:B------:R0:W1:Y:S02]  /*34bc0*/  SHFL.IDX P6, R14, R13, R12, R11 ;  /* 0x0000000c0d0e7389 */ /* 0x00006400000c000b */
[----:B01----:R-:W-:Y:S01]  /*34bd0*/  ENDCOLLECTIVE ;  /* 0x000000000000791b */ /* 0x003fe20003800000 */
.L_x_3124:
[----:B------:R-:W-:Y:S01]  /*34be0*/  IMAD.MOV.U32 R12, RZ, RZ, R14 ;  /* 0x000000ffff0c7224 */ /* 0x000fe200078e000e */
[----:B------:R-:W-:Y:S06]  /*34bf0*/  BRA `(.L_x_3125) ;  /* 0xfffffd9400147947 */ /* 0x000fec000383ffff */
.L_x_2804:
[----:B0-----:R0:W1:Y:S02]  /*34c00*/  SYNCS.PHASECHK.TRANS64.TRYWAIT P0, [R23+URZ+0x38800], R0 ;  /* 0x03880000170075a7 */ /* 0x001064000800017f */
[----:B-1----:R-:W-:Y:S05]  /*34c10*/  @!P0 NANOSLEEP.SYNCS 0x989680 ;  /* 0x009896800000895d */ /* 0x002fea0003900000 */
[----:B------:R-:W1:Y:S02]  /*34c20*/  @!P0 SYNCS.PHASECHK.TRANS64 P0, [R23+URZ+0x38800], R0 ;  /* 0x03880000170085a7 */ /* 0x000e64000800007f */
[----:B-1----:R-:W-:Y:S05]  /*34c30*/  @!P0 BRA `(.L_x_2804) ;  /* 0xfffffffc00f08947 */ /* 0x002fea000383ffff */
[----:B------:R-:W-:Y:S05]  /*34c40*/  BRA `(.L_x_3126) ;  /* 0xfffffd9800107947 */ /* 0x000fea000383ffff */
.L_x_2836:
        /* <DEDUP_REMOVED lines=8> */
.L_x_3128:
[----:B------:R-:W-:Y:S05]  /*34cd0*/  BSYNC B1 ;  /* 0x0000000000017941 */ /* 0x000fea0003800000 */
.L_x_3127:
        /* <DEDUP_REMOVED lines=8> */
.L_x_3129:
[----:B------:R-:W-:Y:S02]  /*34d60*/  IMAD.MOV.U32 R13, RZ, RZ, R20 ;  /* 0x000000ffff0d7224 */ /* 0x000fe400078e0014 */
[----:B------:R-:W-:-:S07]  /*34d70*/  IMAD.MOV.U32 R6, RZ, RZ, R14 ;  /* 0x000000ffff067224 */ /* 0x000fce00078e000e */
[----:B------:R-:W-:Y:S05]  /*34d80*/  WARPSYNC.COLLECTIVE R15, `(.L_x_3130) ;  /* 0x000000000f087348 */ /* 0x000fea0003c00000 */
[----:B------:R0:W1:Y:S02]  /*34d90*/  SHFL.IDX P6, R14, R13, R12, R11 ;  /* 0x0000000c0d0e7389 */ /* 0x00006400000c000b */
[----:B01----:R-:W-:Y:S01]  /*34da0*/  ENDCOLLECTIVE ;  /* 0x000000000000791b */ /* 0x003fe20003800000 */
.L_x_3130:
[----:B------:R-:W-:Y:S02]  /*34db0*/  IMAD.MOV.U32 R13, RZ, RZ, R21 ;  /* 0x000000ffff0d7224 */ /* 0x000fe400078e0015 */
[----:B------:R-:W-:-:S07]  /*34dc0*/  IMAD.MOV.U32 R9, RZ, RZ, R14 ;  /* 0x000000ffff097224 */ /* 0x000fce00078e000e */
[----:B------:R-:W-:Y:S05]  /*34dd0*/  WARPSYNC.COLLECTIVE R15, `(.L_x_3131) ;  /* 0x000000000f087348 */ /* 0x000fea0003c00000 */
[----:B------:R0:W1:Y:S02]  /*34de0*/  SHFL.IDX P6, R14, R13, R12, R11 ;  /* 0x0000000c0d0e7389 */ /* 0x00006400000c000b */
[----:B01----:R-:W-:Y:S01]  /*34df0*/  ENDCOLLECTIVE ;  /* 0x000000000000791b */ /* 0x003fe20003800000 */
.L_x_3131:
[----:B------:R-:W-:Y:S05]  /*34e00*/  BRA `(.L_x_3132) ;  /* 0xfffffdcc00587947 */ /* 0x000fea000383ffff */
.L_x_2839:
        /* <DEDUP_REMOVED lines=8> */
.L_x_3134:
[----:B------:R-:W-:Y:S05]  /*34e90*/  BSYNC B1 ;  /* 0x0000000000017941 */ /* 0x000fea0003800000 */
.L_x_3133:
        /* <DEDUP_REMOVED lines=8> */
.L_x_3135:
[----:B------:R-:W-:Y:S02]  /*34f20*/  IMAD.MOV.U32 R13, RZ, RZ, R20 ;  /* 0x000000ffff0d7224 */ /* 0x000fe400078e0014 */
[----:B------:R-:W-:-:S07]  /*34f30*/  IMAD.MOV.U32 R6, RZ, RZ, R14 ;  /* 0x000000ffff067224 */ /* 0x000fce00078e000e */
[----:B------:R-:W-:Y:S05]  /*34f40*/  WARPSYNC.COLLECTIVE R15, `(.L_x_3136) ;  /* 0x000000000f087348 */ /* 0x000fea0003c00000 */
[----:B------:R0:W1:Y:S02]  /*34f50*/  SHFL.IDX P6, R14, R13, R12, R11 ;  /* 0x0000000c0d0e7389 */ /* 0x00006400000c000b */
[----:B01----:R-:W-:Y:S01]  /*34f60*/  ENDCOLLECTIVE ;  /* 0x000000000000791b */ /* 0x003fe20003800000 */
.L_x_3136:
[----:B------:R-:W-:Y:S02]  /*34f70*/  IMAD.MOV.U32 R13, RZ, RZ, R21 ;  /* 0x000000ffff0d7224 */ /* 0x000fe400078e0015 */
[----:B------:R-:W-:-:S07]  /*34f80*/  IMAD.MOV.U32 R9, RZ, RZ, R14 ;  /* 0x000000ffff097224 */ /* 0x000fce00078e000e */
[----:B------:R-:W-:Y:S05]  /*34f90*/  WARPSYNC.COLLECTIVE R15, `(.L_x_3137) ;  /* 0x000000000f087348 */ /* 0x000fea0003c00000 */
[----:B------:R0:W1:Y:S02]  /*34fa0*/  SHFL.IDX P6, R14, R13, R12, R11 ;  /* 0x0000000c0d0e7389 */ /* 0x00006400000c000b */
[----:B01----:R-:W-:Y:S01]  /*34fb0*/  ENDCOLLECTIVE ;  /* 0x000000000000791b */ /* 0x003fe20003800000 */
.L_x_3137:
[----:B------:R-:W-:Y:S05]  /*34fc0*/  BRA `(.L_x_3138) ;  /* 0xfffffdd000207947 */ /* 0x000fea000383ffff */
.L_x_2842:
        /* <DEDUP_REMOVED lines=8> */
.L_x_3140:
[----:B------:R-:W-:Y:S05]  /*35050*/  BSYNC B1 ;  /* 0x0000000000017941 */ /* 0x000fea0003800000 */
.L_x_3139:
        /* <DEDUP_REMOVED lines=8> */
.L_x_3141:
[----:B------:R-:W-:Y:S02]  /*350e0*/  IMAD.MOV.U32 R13, RZ, RZ, R20 ;  /* 0x000000ffff0d7224 */ /* 0x000fe400078e0014 */
[----:B------:R-:W-:-:S07]  /*350f0*/  IMAD.MOV.U32 R6, RZ, RZ, R14 ;  /* 0x000000ffff067224 */ /* 0x000fce00078e000e */
[----:B------:R-:W-:Y:S05]  /*35100*/  WARPSYNC.COLLECTIVE R15, `(.L_x_3142) ;  /* 0x000000000f087348 */ /* 0x000fea0003c00000 */
[----:B------:R0:W1:Y:S02]  /*35110*/  SHFL.IDX P6, R14, R13, R12, R11 ;  /* 0x0000000c0d0e7389 */ /* 0x00006400000c000b */
[----:B01----:R-:W-:Y:S01]  /*35120*/  ENDCOLLECTIVE ;  /* 0x000000000000791b */ /* 0x003fe20003800000 */
.L_x_3142:
[----:B------:R-:W-:Y:S02]  /*35130*/  IMAD.MOV.U32 R13, RZ, RZ, R21 ;  /* 0x000000ffff0d7224 */ /* 0x000fe400078e0015 */
[----:B------:R-:W-:-:S07]  /*35140*/  IMAD.MOV.U32 R9, RZ, RZ, R14 ;  /* 0x000000ffff097224 */ /* 0x000fce00078e000e */
[----:B------:R-:W-:Y:S05]  /*35150*/  WARPSYNC.COLLECTIVE R15, `(.L_x_3143) ;  /* 0x000000000f087348 */ /* 0x000fea0003c00000 */
[----:B------:R0:W1:Y:S02]  /*35160*/  SHFL.IDX P6, R14, R13, R12, R11 ;  /* 0x0000000c0d0e7389 */ /* 0x00006400000c000b */
[----:B01----:R-:W-:Y:S01]  /*35170*/  ENDCOLLECTIVE ;  /* 0x000000000000791b */ /* 0x003fe20003800000 */
.L_x_3143:
[----:B------:R-:W-:Y:S01]  /*35180*/  IMAD.MOV.U32 R8, RZ, RZ, R14 ;  /* 0x000000ffff087224 */ /* 0x000fe200078e000e */
[----:B------:R-:W-:Y:S06]  /*35190*/  BRA `(.L_x_3144) ;  /* 0xfffffdd000c07947 */ /* 0x000fec000383ffff */
.L_x_2845:
        /* <DEDUP_REMOVED lines=8> */
.L_x_3146:
[----:B------:R-:W-:Y:S05]  /*35220*/  BSYNC B1 ;  /* 0x0000000000017941 */ /* 0x000fea0003800000 */
.L_x_3145:
        /* <DEDUP_REMOVED lines=8> */
.L_x_3147:
[----:B------:R-:W-:Y:S02]  /*352b0*/  IMAD.MOV.U32 R13, RZ, RZ, R20 ;  /* 0x000000ffff0d7224 */ /* 0x000fe400078e0014 */
[----:B------:R-:W-:-:S07]  /*352c0*/  IMAD.MOV.U32 R78, RZ, RZ, R14 ;  /* 0x000000ffff4e7224 */ /* 0x000fce00078e000e */
[----:B------:R-:W-:Y:S05]  /*352d0*/  WARPSYNC.COLLECTIVE R15, `(.L_x_3148) ;  /* 0x000000000f087348 */ /* 0x000fea0003c00000 */
[----:B------:R0:W1:Y:S02]  /*352e0*/  SHFL.IDX P6, R14, R13, R12, R11 ;  /* 0x0000000c0d0e7389 */ /* 0x00006400000c000b */
[----:B01----:R-:W-:Y:S01]  /*352f0*/  ENDCOLLECTIVE ;  /* 0x000000000000791b */ /* 0x003fe20003800000 */
.L_x_3148:
[----:B------:R-:W-:Y:S02]  /*35300*/  IMAD.MOV.U32 R13, RZ, RZ, R21 ;  /* 0x000000ffff0d7224 */ /* 0x000fe400078e0015 */
[----:B------:R-:W-:-:S07]  /*35310*/  IMAD.MOV.U32 R77, RZ, RZ, R14 ;  /* 0x000000ffff4d7224 */ /* 0x000fce00078e000e */
[----:B------:R-:W-:Y:S05]  /*35320*/  WARPSYNC.COLLECTIVE R15, `(.L_x_3149) ;  /* 0x000000000f087348 */ /* 0x000fea0003c00000 */
[----:B------:R0:W1:Y:S02]  /*35330*/  SHFL.IDX P6, R14, R13, R12, R11 ;  /* 0x0000000c0d0e7389 */ /* 0x00006400000c000b */
[----:B01----:R-:W-:Y:S01]  /*35340*/  ENDCOLLECTIVE ;  /* 0x000000000000791b */ /* 0x003fe20003800000 */
.L_x_3149:
[----:B------:R-:W-:Y:S01]  /*35350*/  IMAD.MOV.U32 R21, RZ, RZ, R14 ;  /* 0x000000ffff157224 */ /* 0x000fe200078e000e */
[----:B------:R-:W-:Y:S06]  /*35360*/  BRA `(.L_x_3150) ;  /* 0xfffffdd400687947 */ /* 0x000fec000383ffff */
.L_x_2849:
[----:B0-----:R0:W3:Y:S02]  /*35370*/  SYNCS.PHASECHK.TRANS64.TRYWAIT P0, [R23+URZ+0x38800], R0 ;  /* 0x03880000170075a7 */ /* 0x0010e4000800017f */
[----:B---3--:R-:W-:Y:S05]  /*35380*/  @!P0 NANOSLEEP.SYNCS 0x989680 ;  /* 0x009896800000895d */ /* 0x008fea0003900000 */
[----:B------:R-:W3:Y:S02]  /*35390*/  @!P0 SYNCS.PHASECHK.TRANS64 P0, [R23+URZ+0x38800], R0 ;  /* 0x03880000170085a7 */ /* 0x000ee4000800007f */
[----:B---3--:R-:W-:Y:S05]  /*353a0*/  @!P0 BRA `(.L_x_2849) ;  /* 0xfffffffc00f08947 */ /* 0x008fea000383ffff */
[----:B------:R-:W-:Y:S05]  /*353b0*/  BRA `(.L_x_3151) ;  /* 0xfffffdd800107947 */ /* 0x000fea000383ffff */
.L_x_2867:
[----:B-1----:R1:W2:Y:S02]  /*353c0*/  SYNCS.PHASECHK.TRANS64.TRYWAIT P1, [R0+URZ+0x38830], R3 ;  /* 0x03883003000075a7 */ /* 0x0022a4000802017f */
[----:B--2---:R-:W-:Y:S05]  /*353d0*/  @!P1 NANOSLEEP.SYNCS 0x989680 ;  /* 0x009896800000995d */ /* 0x004fea0003900000 */
[----:B------:R-:W2:Y:S02]  /*353e0*/  @!P1 SYNCS.PHASECHK.TRANS64 P1, [R0+URZ+0x38830], R3 ;  /* 0x03883003000095a7 */ /* 0x000ea4000802007f */
[----:B--2---:R-:W-:Y:S05]  /*353f0*/  @!P1 BRA `(.L_x_2867) ;  /* 0xfffffffc00f09947 */ /* 0x004fea000383ffff */
[----:B------:R-:W-:Y:S05]  /*35400*/  BRA `(.L_x_2866) ;  /* 0xfffffe1400647947 */ /* 0x000fea000383ffff */
.L_x_2875:
[----:B-1----:R1:W2:Y:S02]  /*35410*/  SYNCS.PHASECHK.TRANS64.TRYWAIT P1, [R9+URZ+0x38830], R4 ;  /* 0x03883004090075a7 */ /* 0x0022a4000802017f */
[----:B--2---:R-:W-:Y:S05]  /*35420*/  @!P1 NANOSLEEP.SYNCS 0x989680 ;  /* 0x009896800000995d */ /* 0x004fea0003900000 */
[----:B------:R-:W2:Y:S02]  /*35430*/  @!P1 SYNCS.PHASECHK.TRANS64 P1, [R9+URZ+0x38830], R4 ;  /* 0x03883004090095a7 */ /* 0x000ea4000802007f */
[----:B--2---:R-:W-:Y:S05]  /*35440*/  @!P1 BRA `(.L_x_2875) ;  /* 0xfffffffc00f09947 */ /* 0x004fea000383ffff */
[----:B------:R-:W-:Y:S05]  /*35450*/  BRA `(.L_x_2874) ;  /* 0xfffffe6400047947 */ /* 0x000fea000383ffff */
.L_x_2880:
[----:B-1----:R1:W2:Y:S02]  /*35460*/  SYNCS.PHASECHK.TRANS64.TRYWAIT P1, [R7+URZ+0x38850], R0 ;  /* 0x03885000070075a7 */ /* 0x0022a4000802017f */
[----:B--2---:R-:W-:Y:S05]  /*35470*/  @!P1 NANOSLEEP.SYNCS 0x989680 ;  /* 0x009896800000995d */ /* 0x004fea0003900000 */
[----:B------:R-:W2:Y:S02]  /*35480*/  @!P1 SYNCS.PHASECHK.TRANS64 P1, [R7+URZ+0x38850], R0 ;  /* 0x03885000070095a7 */ /* 0x000ea4000802007f */
[----:B--2---:R-:W-:Y:S05]  /*35490*/  @!P1 BRA `(.L_x_2880) ;  /* 0xfffffffc00f09947 */ /* 0x004fea000383ffff */
[----:B------:R-:W-:Y:S05]  /*354a0*/  BRA `(.L_x_2879) ;  /* 0xfffffe9800c07947 */ /* 0x000fea000383ffff */
.L_x_2890:
[----:B-1----:R1:W2:Y:S02]  /*354b0*/  SYNCS.PHASECHK.TRANS64.TRYWAIT P1, [R4+URZ+0x38830], R5 ;  /* 0x03883005040075a7 */ /* 0x0022a4000802017f */
[----:B--2---:R-:W-:Y:S05]  /*354c0*/  @!P1 NANOSLEEP.SYNCS 0x989680 ;  /* 0x009896800000995d */ /* 0x004fea0003900000 */
[----:B------:R-:W2:Y:S02]  /*354d0*/  @!P1 SYNCS.PHASECHK.TRANS64 P1, [R4+URZ+0x38830], R5 ;  /* 0x03883005040095a7 */ /* 0x000ea4000802007f */
[----:B--2---:R-:W-:Y:S05]  /*354e0*/  @!P1 BRA `(.L_x_2890) ;  /* 0xfffffffc00f09947 */ /* 0x004fea000383ffff */
[----:B------:R-:W-:Y:S05]  /*354f0*/  BRA `(.L_x_2889) ;  /* 0xfffffeb8001c7947 */ /* 0x000fea000383ffff */
.L_x_2895:
[----:B-1----:R1:W2:Y:S02]  /*35500*/  SYNCS.PHASECHK.TRANS64.TRYWAIT P1, [R6+URZ+0x38850], R0 ;  /* 0x03885000060075a7 */ /* 0x0022a4000802017f */
[----:B--2---:R-:W-:Y:S05]  /*35510*/  @!P1 NANOSLEEP.SYNCS 0x989680 ;  /* 0x009896800000995d */ /* 0x004fea0003900000 */
[----:B------:R-:W2:Y:S02]  /*35520*/  @!P1 SYNCS.PHASECHK.TRANS64 P1, [R6+URZ+0x38850], R0 ;  /* 0x03885000060095a7 */ /* 0x000ea4000802007f */
[----:B--2---:R-:W-:Y:S05]  /*35530*/  @!P1 BRA `(.L_x_2895) ;  /* 0xfffffffc00f09947 */ /* 0x004fea000383ffff */
[----:B------:R-:W-:Y:S05]  /*35540*/  BRA `(.L_x_2894) ;  /* 0xfffffeec00d87947 */ /* 0x000fea000383ffff */
.L_x_2903:
[----:B-1----:R1:W2:Y:S02]  /*35550*/  SYNCS.PHASECHK.TRANS64.TRYWAIT P1, [R10+URZ+0x38850], R0 ;  /* 0x038850000a0075a7 */ /* 0x0022a4000802017f */
[----:B--2---:R-:W-:Y:S05]  /*35560*/  @!P1 NANOSLEEP.SYNCS 0x989680 ;  /* 0x009896800000995d */ /* 0x004fea0003900000 */
[----:B------:R-:W2:Y:S02]  /*35570*/  @!P1 SYNCS.PHASECHK.TRANS64 P1, [R10+URZ+0x38850], R0 ;  /* 0x038850000a0095a7 */ /* 0x000ea4000802007f */
[----:B--2---:R-:W-:Y:S05]  /*35580*/  @!P1 BRA `(.L_x_2903) ;  /* 0xfffffffc00f09947 */ /* 0x004fea000383ffff */
[----:B------:R-:W-:Y:S05]  /*35590*/  BRA `(.L_x_2902) ;  /* 0xffffff0c004c7947 */ /* 0x000fea000383ffff */
.L_x_2945:
[----:B------:R-:W0:Y:S01]  /*355a0*/  S2R R10, SR_TID.X ;  /* 0x00000000000a7919 */ /* 0x000e220000002100 */
[----:B------:R-:W-:Y:S01]  /*355b0*/  BSSY B1, `(.L_x_3152) ;  /* 0x000000a000017945 */ /* 0x000fe20003800000 */
[----:B------:R-:W-:Y:S02]  /*355c0*/  IMAD.MOV.U32 R12, RZ, RZ, RZ ;  /* 0x000000ffff0c7224 */ /* 0x000fe400078e00ff */
[----:B-1----:R-:W-:Y:S02]  /*355d0*/  IMAD.MOV.U32 R11, RZ, RZ, 0x1f ;  /* 0x0000001fff0b7424 */ /* 0x002fe400078e00ff */
[----:B------:R-:W-:Y:S01]  /*355e0*/  IMAD.MOV.U32 R15, RZ, RZ, -0x1 ;  /* 0xffffffffff0f7424 */ /* 0x000fe200078e00ff */
[----:B0-----:R-:W-:-:S04]  /*355f0*/  SHF.R.U32.HI R10, RZ, 0x5, R10 ;  /* 0x00000005ff0a7819 */ /* 0x001fc8000001160a */
[----:B------:R-:W-:-:S05]  /*35600*/  LOP3.LUT R10, R10, 0x3, RZ, 0xc0, !PT ;  /* 0x000000030a0a7812 */ /* 0x000fca00078ec0ff */
[----:B------:R-:W-:-:S07]  /*35610*/  IMAD.MOV.U32 R13, RZ, RZ, R10 ;  /* 0x000000ffff0d7224 */ /* 0x000fce00078e000a */
[----:B------:R-:W-:Y:S05]  /*35620*/  WARPSYNC.COLLECTIVE R15, `(.L_x_3153) ;  /* 0x000000000f087348 */ /* 0x000fea0003c00000 */
[----:B------:R0:W1:Y:S02]  /*35630*/  SHFL.IDX P6, R14, R13, R12, R11 ;  /* 0x0000000c0d0e7389 */ /* 0x00006400000c000b */
[----:B01----:R-:W-:Y:S01]  /*35640*/  ENDCOLLECTIVE ;  /* 0x000000000000791b */ /* 0x003fe20003800000 */
.L_x_3153:
[----:B------:R-:W-:Y:S05]  /*35650*/  BSYNC B1 ;  /* 0x0000000000017941 */ /* 0x000fea0003800000 */
.L_x_3152:
[----:B------:R-:W-:Y:S05]  /*35660*/  BRA `(.L_x_3154) ;  /* 0xffffff7800f87947 */ /* 0x000fea000383ffff */
.L_x_2947:
[----:B------:R-:W-:Y:S01]  /*35670*/  BSSY B1, `(.L_x_3155) ;  /* 0x0000006000017945 */ /* 0x000fe20003800000 */
[----:B------:R-:W-:-:S07]  /*35680*/  IMAD.MOV.U32 R15, RZ, RZ, -0x1 ;  /* 0xffffffffff0f7424 */ /* 0x000fce00078e00ff */
[----:B01----:R-:W-:Y:S05]  /*35690*/  WARPSYNC.COLLECTIVE R15, `(.L_x_3156) ;  /* 0x000000000f0c7348 */ /* 0x003fea0003c00000 */
[----:B------:R-:W-:Y:S02]  /*356a0*/  ELECT P6, UR62, PT ;  /* 0x00000000003e782f */ /* 0x000fe400038c0000 */
[----:B------:R-:W-:Y:S01]  /*356b0*/  MOV R14, UR62 ;  /* 0x0000003e000e7c02 */ /* 0x000fe20008000f00 */
[----:B01----:R-:W-:Y:S10]  /*356c0*/  ENDCOLLECTIVE ;  /* 0x000000000000791b */ /* 0x003ff40003800000 */
.L_x_3156:
[----:B------:R-:W-:Y:S05]  /*356d0*/  BSYNC B1 ;  /* 0x0000000000017941 */ /* 0x000fea0003800000 */
.L_x_3155:
[----:B------:R-:W-:Y:S05]  /*356e0*/  BRA `(.L_x_2946) ;  /* 0xffffff7800f07947 */ /* 0x000fea000383ffff */
.L_x_2949:
[----:B0-----:R0:W2:Y:S02]  /*356f0*/  SYNCS.PHASECHK.TRANS64.TRYWAIT P0, [R16+URZ+0x38820], R7 ;  /* 0x03882007100075a7 */ /* 0x0010a4000800017f */
[----:B--2---:R-:W-:Y:S05]  /*35700*/  @!P0 NANOSLEEP.SYNCS 0x989680 ;  /* 0x009896800000895d */ /* 0x004fea0003900000 */
[----:B------:R-:W2:Y:S02]  /*35710*/  @!P0 SYNCS.PHASECHK.TRANS64 P0, [R16+URZ+0x38820], R7 ;  /* 0x03882007100085a7 */ /* 0x000ea4000800007f */
[----:B--2---:R-:W-:Y:S05]  /*35720*/  @!P0 BRA `(.L_x_2949) ;  /* 0xfffffffc00f08947 */ /* 0x004fea000383ffff */
[----:B------:R-:W-:Y:S05]  /*35730*/  BRA `(.L_x_3157) ;  /* 0xffffff7c00007947 */ /* 0x000fea000383ffff */
.L_x_2953:
[----:B-1----:R1:W2:Y:S02]  /*35740*/  SYNCS.PHASECHK.TRANS64.TRYWAIT P0, [R11+URZ+0x388a0], R10 ;  /* 0x0388a00a0b0075a7 */ /* 0x0022a4000800017f */
[----:B--2---:R-:W-:Y:S05]  /*35750*/  @!P0 NANOSLEEP.SYNCS 0x989680 ;  /* 0x009896800000895d */ /* 0x004fea0003900000 */
[----:B------:R-:W2:Y:S02]  /*35760*/  @!P0 SYNCS.PHASECHK.TRANS64 P0, [R11+URZ+0x388a0], R10 ;  /* 0x0388a00a0b0085a7 */ /* 0x000ea4000800007f */
[----:B--2---:R-:W-:Y:S05]  /*35770*/  @!P0 BRA `(.L_x_2953) ;  /* 0xfffffffc00f08947 */ /* 0x004fea000383ffff */
[----:B------:R-:W-:Y:S05]  /*35780*/  BRA `(.L_x_3158) ;  /* 0xffffff7c00187947 */ /* 0x000fea000383ffff */
.L_x_2961:
[----:B0-----:R0:W2:Y:S02]  /*35790*/  SYNCS.PHASECHK.TRANS64.TRYWAIT P0, [R11+URZ+0x388c0], R10 ;  /* 0x0388c00a0b0075a7 */ /* 0x0010a4000800017f */
[----:B--2---:R-:W-:Y:S05]  /*357a0*/  @!P0 NANOSLEEP.SYNCS 0x989680 ;  /* 0x009896800000895d */ /* 0x004fea0003900000 */
[----:B------:R-:W2:Y:S02]  /*357b0*/  @!P0 SYNCS.PHASECHK.TRANS64 P0, [R11+URZ+0x388c0], R10 ;  /* 0x0388c00a0b0085a7 */ /* 0x000ea4000800007f */
[----:B--2---:R-:W-:Y:S05]  /*357c0*/  @!P0 BRA `(.L_x_2961) ;  /* 0xfffffffc00f08947 */ /* 0x004fea000383ffff */
[----:B------:R-:W-:Y:S05]  /*357d0*/  BRA `(.L_x_3159) ;  /* 0xffffff8000547947 */ /* 0x000fea000383ffff */
.L_x_2971:
[----:B-1----:R1:W2:Y:S02]  /*357e0*/  SYNCS.PHASECHK.TRANS64.TRYWAIT P1, [R10+URZ+0x388a0], R9 ;  /* 0x0388a0090a0075a7 */ /* 0x0022a4000802017f */
[----:B--2---:R-:W-:Y:S05]  /*357f0*/  @!P1 NANOSLEEP.SYNCS 0x989680 ;  /* 0x009896800000995d */ /* 0x004fea0003900000 */
[----:B------:R-:W2:Y:S02]  /*35800*/  @!P1 SYNCS.PHASECHK.TRANS64 P1, [R10+URZ+0x388a0], R9 ;  /* 0x0388a0090a0095a7 */ /* 0x000ea4000802007f */
[----:B--2---:R-:W-:Y:S05]  /*35810*/  @!P1 BRA `(.L_x_2971) ;  /* 0xfffffffc00f09947 */ /* 0x004fea000383ffff */
[----:B------:R-:W-:Y:S05]  /*35820*/  BRA `(.L_x_3160) ;  /* 0xffffff8400c87947 */ /* 0x000fea000383ffff */
.L_x_2979:
[----:B0-----:R0:W2:Y:S02]  /*35830*/  SYNCS.PHASECHK.TRANS64.TRYWAIT P1, [R10+URZ+0x388c0], R9 ;  /* 0x0388c0090a0075a7 */ /* 0x0010a4000802017f */
[----:B--2---:R-:W-:Y:S05]  /*35840*/  @!P1 NANOSLEEP.SYNCS 0x989680 ;  /* 0x009896800000995d */ /* 0x004fea0003900000 */
[----:B------:R-:W2:Y:S02]  /*35850*/  @!P1 SYNCS.PHASECHK.TRANS64 P1, [R10+URZ+0x388c0], R9 ;  /* 0x0388c0090a0095a7 */ /* 0x000ea4000802007f */
[----:B--2---:R-:W-:Y:S05]  /*35860*/  @!P1 BRA `(.L_x_2979) ;  /* 0xfffffffc00f09947 */ /* 0x004fea000383ffff */
[----:B------:R-:W-:Y:S05]  /*35870*/  BRA `(.L_x_3161) ;  /* 0xffffff8c00007947 */ /* 0x000fea000383ffff */
.L_x_2997:
        /* <DEDUP_REMOVED lines=11> */
.L_x_3163:
[----:B------:R-:W-:Y:S05]  /*35930*/  BSYNC B0 ;  /* 0x0000000000007941 */ /* 0x000fea0003800000 */
.L_x_3162:
[----:B------:R-:W-:Y:S05]  /*35940*/  BRA `(.L_x_3164) ;  /* 0xffffff9c00307947 */ /* 0x000fea000383ffff */
.L_x_3000:
[----:B0-----:R0:W1:Y:S02]  /*35950*/  SYNCS.PHASECHK.TRANS64.TRYWAIT P0, [R5+URZ+0x38840], R2 ;  /* 0x03884002050075a7 */ /* 0x001064000800017f */
[----:B-1----:R-:W-:Y:S05]  /*35960*/  @!P0 NANOSLEEP.SYNCS 0x989680 ;  /* 0x009896800000895d */ /* 0x002fea0003900000 */
[----:B------:R-:W1:Y:S02]  /*35970*/  @!P0 SYNCS.PHASECHK.TRANS64 P0, [R5+URZ+0x38840], R2 ;  /* 0x03884002050085a7 */ /* 0x000e64000800007f */
[----:B-1----:R-:W-:Y:S05]  /*35980*/  @!P0 BRA `(.L_x_3000) ;  /* 0xfffffffc00f08947 */ /* 0x002fea000383ffff */
[----:B------:R-:W-:Y:S05]  /*35990*/  BRA `(.L_x_3165) ;  /* 0xffffff9c00807947 */ /* 0x000fea000383ffff */
.L_x_3001:
        /* <DEDUP_REMOVED lines=8> */
.L_x_3167:
[----:B------:R-:W-:Y:S05]  /*35a20*/  BSYNC B0 ;  /* 0x0000000000007941 */ /* 0x000fea0003800000 */
.L_x_3166:
        /* <DEDUP_REMOVED lines=13> */
.L_x_3168:
[----:B------:R-:W-:Y:S02]  /*35b00*/  IMAD.MOV.U32 R13, RZ, RZ, R6 ;  /* 0x000000ffff0d7224 */ /* 0x000fe400078e0006 */
[----:B------:R-:W-:Y:S02]  /*35b10*/  IMAD.MOV.U32 R12, RZ, RZ, 0x1 ;  /* 0x00000001ff0c7424 */ /* 0x000fe400078e00ff */
[----:B------:R-:W-:-:S07]  /*35b20*/  IMAD.MOV.U32 R3, RZ, RZ, R14 ;  /* 0x000000ffff037224 */ /* 0x000fce00078e000e */
[----:B------:R-:W-:Y:S05]  /*35b30*/  WARPSYNC.COLLECTIVE R15, `(.L_x_3169) ;  /* 0x000000000f087348 */ /* 0x000fea0003c00000 */
[----:B------:R0:W1:Y:S02]  /*35b40*/  SHFL.IDX P6, R14, R13, R12, R11 ;  /* 0x0000000c0d0e7389 */ /* 0x00006400000c000b */
[----:B01----:R-:W-:Y:S01]  /*35b50*/  ENDCOLLECTIVE ;  /* 0x000000000000791b */ /* 0x003fe20003800000 */
.L_x_3169:
        /* <DEDUP_REMOVED lines=10> */
.L_x_3170:
        /* <DEDUP_REMOVED lines=14> */
.L_x_3171:
        /* <DEDUP_REMOVED lines=16> */
.L_x_3172:
[----:B------:R-:W-:Y:S02]  /*35de0*/  @P0 IMAD R9, R7, 0x2, R16 ;  /* 0x0000000207090824 */ /* 0x000fe400078e0210 */
[----:B------:R-:W-:Y:S02]  /*35df0*/  IMAD.MOV.U32 R13, RZ, RZ, R6 ;  /* 0x000000ffff0d7224 */ /* 0x000fe400078e0006 */
[----:B------:R-:W-:Y:S02]  /*35e00*/  IMAD.MOV.U32 R12, RZ, RZ, 0x3 ;  /* 0x00000003ff0c7424 */ /* 0x000fe400078e00ff */
[----:B------:R-:W-:-:S07]  /*35e10*/  IMAD.MOV.U32 R2, RZ, RZ, R14 ;  /* 0x000000ffff027224 */ /* 0x000fce00078e000e */
[----:B------:R-:W-:Y:S05]  /*35e20*/  WARPSYNC.COLLECTIVE R15, `(.L_x_3173) ;  /* 0x000000000f087348 */ /* 0x000fea0003c00000 */
[----:B------:R0:W1:Y:S02]  /*35e30*/  SHFL.IDX P6, R14, R13, R12, R11 ;  /* 0x0000000c0d0e7389 */ /* 0x00006400000c000b */
[----:B01----:R-:W-:Y:S01]  /*35e40*/  ENDCOLLECTIVE ;  /* 0x000000000000791b */ /* 0x003fe20003800000 */
.L_x_3173:
        /* <DEDUP_REMOVED lines=15> */
.L_x_3174:
[----:B------:R-:W-:Y:S02]  /*35f40*/  @P0 IMAD R21, R7, 0x2, R16 ;  /* 0x0000000207150824 */ /* 0x000fe400078e0210 */
[----:B------:R-:W-:Y:S02]  /*35f50*/  IMAD.MOV.U32 R13, RZ, RZ, R6 ;  /* 0x000000ffff0d7224 */ /* 0x000fe400078e0006 */
[----:B------:R-:W-:Y:S02]  /*35f60*/  IMAD.MOV.U32 R12, RZ, RZ, 0x4 ;  /* 0x00000004ff0c7424 */ /* 0x000fe400078e00ff */
[----:B------:R-:W-:-:S07]  /*35f70*/  IMAD.MOV.U32 R2, RZ, RZ, R14 ;  /* 0x000000ffff027224 */ /* 0x000fce00078e000e */
[----:B------:R-:W-:Y:S05]  /*35f80*/  WARPSYNC.COLLECTIVE R15, `(.L_x_3175) ;  /* 0x000000000f087348 */ /* 0x000fea0003c00000 */
[----:B------:R0:W1:Y:S02]  /*35f90*/  SHFL.IDX P6, R14, R13, R12, R11 ;  /* 0x0000000c0d0e7389 */ /* 0x00006400000c000b */
[----:B01----:R-:W-:Y:S01]  /*35fa0*/  ENDCOLLECTIVE ;  /* 0x000000000000791b */ /* 0x003fe20003800000 */
.L_x_3175:
        /* <DEDUP_REMOVED lines=14> */
.L_x_3176:
[----:B------:R-:W-:Y:S01]  /*36090*/  IMAD.MOV.U32 R0, RZ, RZ, R14 ;  /* 0x000000ffff007224 */ /* 0x000fe200078e000e */
[----:B------:R-:W-:Y:S06]  /*360a0*/  BRA `(.L_x_3177) ;  /* 0xffffff9800e87947 */ /* 0x000fec000383ffff */
.L_x_3008:
        /* <DEDUP_REMOVED lines=9> */
.L_x_3178:
[----:B------:R-:W-:Y:S01]  /*36140*/  ISETP.GE.AND P0, PT, R25, R5, PT ;  /* 0x000000051900720c */ /* 0x000fe20003f06270 */
[----:B------:R-:W-:Y:S02]  /*36150*/  IMAD.MOV.U32 R13, RZ, RZ, R4 ;  /* 0x000000ffff0d7224 */ /* 0x000fe400078e0004 */
[----:B------:R-:W-:-:S10]  /*36160*/  IMAD.MOV.U32 R2, RZ, RZ, R14 ;  /* 0x000000ffff027224 */ /* 0x000fd400078e000e */
[----:B------:R-:W-:Y:S05]  /*36170*/  WARPSYNC.COLLECTIVE R15, `(.L_x_3179) ;  /* 0x000000000f087348 */ /* 0x000fea0003c00000 */
[----:B------:R0:W1:Y:S02]  /*36180*/  SHFL.IDX P6, R14, R13, R12, R11 ;  /* 0x0000000c0d0e7389 */ /* 0x00006400000c000b */
[----:B01----:R-:W-:Y:S01]  /*36190*/  ENDCOLLECTIVE ;  /* 0x000000000000791b */ /* 0x003fe20003800000 */
.L_x_3179:
[----:B------:R-:W-:Y:S02]  /*361a0*/  IMAD.MOV.U32 R13, RZ, RZ, R0 ;  /* 0x000000ffff0d7224 */ /* 0x000fe400078e0000 */
[----:B------:R-:W-:Y:S02]  /*361b0*/  IMAD.MOV.U32 R12, RZ, RZ, 0x1 ;  /* 0x00000001ff0c7424 */ /* 0x000fe400078e00ff */
[----:B------:R-:W-:-:S07]  /*361c0*/  IMAD.MOV.U32 R3, RZ, RZ, R14 ;  /* 0x000000ffff037224 */ /* 0x000fce00078e000e */
[----:B------:R-:W-:Y:S05]  /*361d0*/  WARPSYNC.COLLECTIVE R15, `(.L_x_3180) ;  /* 0x000000000f087348 */ /* 0x000fea0003c00000 */
[----:B------:R0:W1:Y:S02]  /*361e0*/  SHFL.IDX P6, R14, R13, R12, R11 ;  /* 0x0000000c0d0e7389 */ /* 0x00006400000c000b */
[----:B01----:R-:W-:Y:S01]  /*361f0*/  ENDCOLLECTIVE ;  /* 0x000000000000791b */ /* 0x003fe20003800000 */
.L_x_3180:
        /* <DEDUP_REMOVED lines=17> */
.L_x_3181:
[----:B------:R-:W-:Y:S02]  /*36310*/  IMAD.MOV.U32 R13, RZ, RZ, R0 ;  /* 0x000000ffff0d7224 */ /* 0x000fe400078e0000 */
[----:B------:R-:W-:Y:S02]  /*36320*/  IMAD.MOV.U32 R12, RZ, RZ, 0x2 ;  /* 0x00000002ff0c7424 */ /* 0x000fe400078e00ff */
[----:B------:R-:W-:-:S07]  /*36330*/  IMAD.MOV.U32 R3, RZ, RZ, R14 ;  /* 0x000000ffff037224 */ /* 0x000fce00078e000e */
[----:B------:R-:W-:Y:S05]  /*36340*/  WARPSYNC.COLLECTIVE R15, `(.L_x_3182) ;  /* 0x000000000f087348 */ /* 0x000fea0003c00000 */
[----:B------:R0:W1:Y:S02]  /*36350*/  SHFL.IDX P6, R14, R13, R12, R11 ;  /* 0x0000000c0d0e7389 */ /* 0x00006400000c000b */
[----:B01----:R-:W-:Y:S01]  /*36360*/  ENDCOLLECTIVE ;  /* 0x000000000000791b */ /* 0x003fe20003800000 */
.L_x_3182:
        /* <DEDUP_REMOVED lines=18> */
.L_x_3183:
[----:B------:R-:W-:Y:S02]  /*36490*/  IMAD.MOV.U32 R13, RZ, RZ, R0 ;  /* 0x000000ffff0d7224 */ /* 0x000fe400078e0000 */
[----:B------:R-:W-:Y:S02]  /*364a0*/  IMAD.MOV.U32 R12, RZ, RZ, 0x3 ;  /* 0x00000003ff0c7424 */ /* 0x000fe400078e00ff */
[----:B------:R-:W-:-:S07]  /*364b0*/  IMAD.MOV.U32 R3, RZ, RZ, R14 ;  /* 0x000000ffff037224 */ /* 0x000fce00078e000e */
[----:B------:R-:W-:Y:S05]  /*364c0*/  WARPSYNC.COLLECTIVE R15, `(.L_x_3184) ;  /* 0x000000000f087348 */ /* 0x000fea0003c00000 */
[----:B------:R0:W1:Y:S02]  /*364d0*/  SHFL.IDX P6, R14, R13, R12, R11 ;  /* 0x0000000c0d0e7389 */ /* 0x00006400000c000b */
[----:B01----:R-:W-:Y:S01]  /*364e0*/  ENDCOLLECTIVE ;  /* 0x000000000000791b */ /* 0x003fe20003800000 */
.L_x_3184:
        /* <DEDUP_REMOVED lines=18> */
.L_x_3185:
[----:B------:R-:W-:Y:S02]  /*36610*/  IMAD.MOV.U32 R13, RZ, RZ, R0 ;  /* 0x000000ffff0d7224 */ /* 0x000fe400078e0000 */
[----:B------:R-:W-:Y:S02]  /*36620*/  IMAD.MOV.U32 R12, RZ, RZ, 0x4 ;  /* 0x00000004ff0c7424 */ /* 0x000fe400078e00ff */
[----:B------:R-:W-:-:S07]  /*36630*/  IMAD.MOV.U32 R3, RZ, RZ, R14 ;  /* 0x000000ffff037224 */ /* 0x000fce00078e000e */
[----:B------:R-:W-:Y:S05]  /*36640*/  WARPSYNC.COLLECTIVE R15, `(.L_x_3186) ;  /* 0x000000000f087348 */ /* 0x000fea0003c00000 */
[----:B------:R0:W1:Y:S02]  /*36650*/  SHFL.IDX P6, R14, R13, R12, R11 ;  /* 0x0000000c0d0e7389 */ /* 0x00006400000c000b */
[----:B01----:R-:W-:Y:S01]  /*36660*/  ENDCOLLECTIVE ;  /* 0x000000000000791b */ /* 0x003fe20003800000 */
.L_x_3186:
        /* <DEDUP_REMOVED lines=18> */
.L_x_3187:
[----:B------:R-:W-:Y:S02]  /*36790*/  IMAD.MOV.U32 R13, RZ, RZ, R0 ;  /* 0x000000ffff0d7224 */ /* 0x000fe400078e0000 */
[----:B------:R-:W-:Y:S02]  /*367a0*/  IMAD.MOV.U32 R12, RZ, RZ, 0x5 ;  /* 0x00000005ff0c7424 */ /* 0x000fe400078e00ff */
[----:B------:R-:W-:-:S07]  /*367b0*/  IMAD.MOV.U32 R3, RZ, RZ, R14 ;  /* 0x000000ffff037224 */ /* 0x000fce00078e000e */
[----:B------:R-:W-:Y:S05]  /*367c0*/  WARPSYNC.COLLECTIVE R15, `(.L_x_3188) ;  /* 0x000000000f087348 */ /* 0x000fea0003c00000 */
[----:B------:R0:W1:Y:S02]  /*367d0*/  SHFL.IDX P6, R14, R13, R12, R11 ;  /* 0x0000000c0d0e7389 */ /* 0x00006400000c000b */
[----:B01----:R-:W-:Y:S01]  /*367e0*/  ENDCOLLECTIVE ;  /* 0x000000000000791b */ /* 0x003fe20003800000 */
.L_x_3188:
        /* <DEDUP_REMOVED lines=18> */
.L_x_3189:
[----:B------:R-:W-:Y:S02]  /*36910*/  IMAD.MOV.U32 R13, RZ, RZ, R0 ;  /* 0x000000ffff0d7224 */ /* 0x000fe400078e0000 */
[----:B------:R-:W-:Y:S02]  /*36920*/  IMAD.MOV.U32 R12, RZ, RZ, 0x6 ;  /* 0x00000006ff0c7424 */ /* 0x000fe400078e00ff */
[----:B------:R-:W-:-:S07]  /*36930*/  IMAD.MOV.U32 R3, RZ, RZ, R14 ;  /* 0x000000ffff037224 */ /* 0x000fce00078e000e */
[----:B------:R-:W-:Y:S05]  /*36940*/  WARPSYNC.COLLECTIVE R15, `(.L_x_3190) ;  /* 0x000000000f087348 */ /* 0x000fea0003c00000 */
[----:B------:R0:W1:Y:S02]  /*36950*/  SHFL.IDX P6, R14, R13, R12, R11 ;  /* 0x0000000c0d0e7389 */ /* 0x00006400000c000b */
[----:B01----:R-:W-:Y:S01]  /*36960*/  ENDCOLLECTIVE ;  /* 0x000000000000791b */ /* 0x003fe20003800000 */
.L_x_3190:
        /* <DEDUP_REMOVED lines=18> */
.L_x_3191:
[----:B------:R-:W-:Y:S02]  /*36a90*/  IMAD.MOV.U32 R13, RZ, RZ, R0 ;  /* 0x000000ffff0d7224 */ /* 0x000fe400078e0000 */
[----:B------:R-:W-:Y:S02]  /*36aa0*/  IMAD.MOV.U32 R12, RZ, RZ, 0x7 ;  /* 0x00000007ff0c7424 */ /* 0x000fe400078e00ff */
[----:B------:R-:W-:-:S07]  /*36ab0*/  IMAD.MOV.U32 R3, RZ, RZ, R14 ;  /* 0x000000ffff037224 */ /* 0x000fce00078e000e */
[----:B------:R-:W-:Y:S05]  /*36ac0*/  WARPSYNC.COLLECTIVE R15, `(.L_x_3192) ;  /* 0x000000000f087348 */ /* 0x000fea0003c00000 */
[----:B------:R0:W1:Y:S02]  /*36ad0*/  SHFL.IDX P6, R14, R13, R12, R11 ;  /* 0x0000000c0d0e7389 */ /* 0x00006400000c000b */
[----:B01----:R-:W-:Y:S01]  /*36ae0*/  ENDCOLLECTIVE ;  /* 0x000000000000791b */ /* 0x003fe20003800000 */
.L_x_3192:
        /* <DEDUP_REMOVED lines=16> */
.L_x_3193:
[----:B------:R-:W-:Y:S05]  /*36bf0*/  BRA `(.L_x_3194) ;  /* 0xffffff9c00587947 */ /* 0x000fea000383ffff */
.L_x_3013:
[----:B0-----:R0:W2:Y:S02]  /*36c00*/  SYNCS.PHASECHK.TRANS64.TRYWAIT P0, [R16+URZ+0x38820], R3 ;  /* 0x03882003100075a7 */ /* 0x0010a4000800017f */
[----:B--2---:R-:W-:Y:S05]  /*36c10*/  @!P0 NANOSLEEP.SYNCS 0x989680 ;  /* 0x009896800000895d */ /* 0x004fea0003900000 */
[----:B------:R-:W2:Y:S02]  /*36c20*/  @!P0 SYNCS.PHASECHK.TRANS64 P0, [R16+URZ+0x38820], R3 ;  /* 0x03882003100085a7 */ /* 0x000ea4000800007f */
[----:B--2---:R-:W-:Y:S05]  /*36c30*/  @!P0 BRA `(.L_x_3013) ;  /* 0xfffffffc00f08947 */ /* 0x004fea000383ffff */
[----:B------:R-:W-:Y:S05]  /*36c40*/  BRA `(.L_x_3195) ;  /* 0xffffff9c00d47947 */ /* 0x000fea000383ffff */
.L_x_3018:
[----:B0-----:R0:W1:Y:S02]  /*36c50*/  SYNCS.PHASECHK.TRANS64.TRYWAIT P0, [R6+URZ+0x38840], R3 ;  /* 0x03884003060075a7 */ /* 0x001064000800017f */
[----:B-1----:R-:W-:Y:S05]  /*36c60*/  @!P0 NANOSLEEP.SYNCS 0x989680 ;  /* 0x009896800000895d */ /* 0x002fea0003900000 */
[----:B------:R-:W1:Y:S02]  /*36c70*/  @!P0 SYNCS.PHASECHK.TRANS64 P0, [R6+URZ+0x38840], R3 ;  /* 0x03884003060085a7 */ /* 0x000e64000800007f */
[----:B-1----:R-:W-:Y:S05]  /*36c80*/  @!P0 BRA `(.L_x_3018) ;  /* 0xfffffffc00f08947 */ /* 0x002fea000383ffff */
[----:B------:R-:W-:Y:S05]  /*36c90*/  BRA `(.L_x_3196) ;  /* 0xffffffa000b87947 */ /* 0x000fea000383ffff */
.L_x_3019:
        /* <DEDUP_REMOVED lines=8> */
.L_x_3198:
[----:B------:R-:W-:Y:S05]  /*36d20*/  BSYNC B1 ;  /* 0x0000000000017941 */ /* 0x000fea0003800000 */
.L_x_3197:
        /* <DEDUP_REMOVED lines=12> */
.L_x_3199:
        /* <DEDUP_REMOVED lines=13> */
.L_x_3200:
        /* <DEDUP_REMOVED lines=14> */
.L_x_3201:
[----:B------:R-:W-:Y:S02]  /*36fa0*/  IMAD.MOV.U32 R13, RZ, RZ, R10 ;  /* 0x000000ffff0d7224 */ /* 0x000fe400078e000a */
[----:B------:R-:W-:Y:S02]  /*36fb0*/  IMAD.MOV.U32 R12, RZ, RZ, 0x2 ;  /* 0x00000002ff0c7424 */ /* 0x000fe400078e00ff */
[----:B------:R-:W-:-:S07]  /*36fc0*/  IMAD.MOV.U32 R2, RZ, RZ, R14 ;  /* 0x000000ffff027224 */ /* 0x000fce00078e000e */
[----:B------:R-:W-:Y:S05]  /*36fd0*/  WARPSYNC.COLLECTIVE R15, `(.L_x_3202) ;  /* 0x000000000f087348 */ /* 0x000fea0003c00000 */
[----:B------:R0:W1:Y:S02]  /*36fe0*/  SHFL.IDX P6, R14, R13, R12, R11 ;  /* 0x0000000c0d0e7389 */ /* 0x00006400000c000b */
[----:B01----:R-:W-:Y:S01]  /*36ff0*/  ENDCOLLECTIVE ;  /* 0x000000000000791b */ /* 0x003fe20003800000 */
.L_x_3202:
        /* <DEDUP_REMOVED lines=14> */
.L_x_3203:
[----:B------:R-:W-:Y:S02]  /*370e0*/  IMAD.MOV.U32 R13, RZ, RZ, R10 ;  /* 0x000000ffff0d7224 */ /* 0x000fe400078e000a */
[----:B------:R-:W-:Y:S02]  /*370f0*/  IMAD.MOV.U32 R12, RZ, RZ, 0x3 ;  /* 0x00000003ff0c7424 */ /* 0x000fe400078e00ff */
[----:B------:R-:W-:-:S07]  /*37100*/  IMAD.MOV.U32 R2, RZ, RZ, R14 ;  /* 0x000000ffff027224 */ /* 0x000fce00078e000e */
[----:B------:R-:W-:Y:S05]  /*37110*/  WARPSYNC.COLLECTIVE R15, `(.L_x_3204) ;  /* 0x000000000f087348 */ /* 0x000fea0003c00000 */
[----:B------:R0:W1:Y:S02]  /*37120*/  SHFL.IDX P6, R14, R13, R12, R11 ;  /* 0x0000000c0d0e7389 */ /* 0x00006400000c000b */
[----:B01----:R-:W-:Y:S01]  /*37130*/  ENDCOLLECTIVE ;  /* 0x000000000000791b */ /* 0x003fe20003800000 */
.L_x_3204:
        /* <DEDUP_REMOVED lines=14> */
.L_x_3205:
[----:B------:R-:W-:Y:S02]  /*37220*/  IMAD.MOV.U32 R13, RZ, RZ, R10 ;  /* 0x000000ffff0d7224 */ /* 0x000fe400078e000a */
[----:B------:R-:W-:Y:S02]  /*37230*/  IMAD.MOV.U32 R12, RZ, RZ, 0x4 ;  /* 0x00000004ff0c7424 */ /* 0x000fe400078e00ff */
[----:B------:R-:W-:-:S07]  /*37240*/  IMAD.MOV.U32 R2, RZ, RZ, R14 ;  /* 0x000000ffff027224 */ /* 0x000fce00078e000e */
[----:B------:R-:W-:Y:S05]  /*37250*/  WARPSYNC.COLLECTIVE R15, `(.L_x_3206) ;  /* 0x000000000f087348 */ /* 0x000fea0003c00000 */
[----:B------:R0:W1:Y:S02]  /*37260*/  SHFL.IDX P6, R14, R13, R12, R11 ;  /* 0x0000000c0d0e7389 */ /* 0x00006400000c000b */
[----:B01----:R-:W-:Y:S01]  /*37270*/  ENDCOLLECTIVE ;  /* 0x000000000000791b */ /* 0x003fe20003800000 */
.L_x_3206:
        /* <DEDUP_REMOVED lines=17> */
.L_x_3207:
[----:B------:R-:W-:Y:S01]  /*37390*/  IMAD.MOV.U32 R2, RZ, RZ, R14 ;  /* 0x000000ffff027224 */ /* 0x000fe200078e000e */
[----:B------:R-:W-:Y:S06]  /*373a0*/  BRA `(.L_x_3208) ;  /* 0xffffffa000047947 */ /* 0x000fec000383ffff */
.L_x_3024:
[----:B-1----:R1:W2:Y:S02]  /*373b0*/  SYNCS.PHASECHK.TRANS64.TRYWAIT P0, [R6+URZ+0x38860], R2 ;  /* 0x03886002060075a7 */ /* 0x0022a4000800017f */
[----:B--2---:R-:W-:Y:S05]  /*373c0*/  @!P0 NANOSLEEP.SYNCS 0x989680 ;  /* 0x009896800000895d */ /* 0x004fea0003900000 */
[----:B------:R-:W2:Y:S02]  /*373d0*/  @!P0 SYNCS.PHASECHK.TRANS64 P0, [R6+URZ+0x38860], R2 ;  /* 0x03886002060085a7 */ /* 0x000ea4000800007f */
[----:B--2---:R-:W-:Y:S05]  /*373e0*/  @!P0 BRA `(.L_x_3024) ;  /* 0xfffffffc00f08947 */ /* 0x004fea000383ffff */
[----:B------:R-:W-:Y:S05]  /*373f0*/  BRA `(.L_x_3209) ;  /* 0xffffffa0007c7947 */ /* 0x000fea000383ffff */
.L_x_3025:
        /* <DEDUP_REMOVED lines=8> */
.L_x_3211:
[----:B------:R-:W-:Y:S05]  /*37480*/  BSYNC B1 ;  /* 0x0000000000017941 */ /* 0x000fea0003800000 */
.L_x_3210:
        /* <DEDUP_REMOVED lines=9> */
.L_x_3212:
[----:B------:R-:W-:Y:S02]  /*37520*/  IMAD.MOV.U32 R13, RZ, RZ, R19 ;  /* 0x000000ffff0d7224 */ /* 0x000fe400078e0013 */
[----:B------:R-:W-:Y:S02]  /*37530*/  IMAD.MOV.U32 R12, RZ, RZ, 0x1 ;  /* 0x00000001ff0c7424 */ /* 0x000fe400078e00ff */
[----:B------:R-:W-:-:S07]  /*37540*/  IMAD.MOV.U32 R2, RZ, RZ, R14 ;  /* 0x000000ffff027224 */ /* 0x000fce00078e000e */
[----:B------:R-:W-:Y:S05]  /*37550*/  WARPSYNC.COLLECTIVE R15, `(.L_x_3213) ;  /* 0x000000000f087348 */ /* 0x000fea0003c00000 */
[----:B------:R0:W1:Y:S02]  /*37560*/  SHFL.IDX P6, R14, R13, R12, R11 ;  /* 0x0000000c0d0e7389 */ /* 0x00006400000c000b */
[----:B01----:R-:W-:Y:S01]  /*37570*/  ENDCOLLECTIVE ;  /* 0x000000000000791b */ /* 0x003fe20003800000 */
.L_x_3213:
        /* <DEDUP_REMOVED lines=18> */
.L_x_3214:
[----:B------:R-:W-:Y:S02]  /*376a0*/  IMAD.MOV.U32 R13, RZ, RZ, R19 ;  /* 0x000000ffff0d7224 */ /* 0x000fe400078e0013 */
[----:B------:R-:W-:Y:S02]  /*376b0*/  IMAD.MOV.U32 R12, RZ, RZ, 0x2 ;  /* 0x00000002ff0c7424 */ /* 0x000fe400078e00ff */
[----:B------:R-:W-:-:S07]  /*376c0*/  IMAD.MOV.U32 R2, RZ, RZ, R14 ;  /* 0x000000ffff027224 */ /* 0x000fce00078e000e */
[----:B------:R-:W-:Y:S05]  /*376d0*/  WARPSYNC.COLLECTIVE R15, `(.L_x_3215) ;  /* 0x000000000f087348 */ /* 0x000fea0003c00000 */
[----:B------:R0:W1:Y:S02]  /*376e0*/  SHFL.IDX P6, R14, R13, R12, R11 ;  /* 0x0000000c0d0e7389 */ /* 0x00006400000c000b */
[----:B01----:R-:W-:Y:S01]  /*376f0*/  ENDCOLLECTIVE ;  /* 0x000000000000791b */ /* 0x003fe20003800000 */
.L_x_3215:
        /* <DEDUP_REMOVED lines=18> */
.L_x_3216:
[----:B------:R-:W-:Y:S02]  /*37820*/  IMAD.MOV.U32 R13, RZ, RZ, R19 ;  /* 0x000000ffff0d7224 */ /* 0x000fe400078e0013 */
[----:B------:R-:W-:Y:S02]  /*37830*/  IMAD.MOV.U32 R12, RZ, RZ, 0x3 ;  /* 0x00000003ff0c7424 */ /* 0x000fe400078e00ff */
[----:B------:R-:W-:-:S07]  /*37840*/  IMAD.MOV.U32 R2, RZ, RZ, R14 ;  /* 0x000000ffff027224 */ /* 0x000fce00078e000e */
[----:B------:R-:W-:Y:S05]  /*37850*/  WARPSYNC.COLLECTIVE R15, `(.L_x_3217) ;  /* 0x000000000f087348 */ /* 0x000fea0003c00000 */
[----:B------:R0:W1:Y:S02]  /*37860*/  SHFL.IDX P6, R14, R13, R12, R11 ;  /* 0x0000000c0d0e7389 */ /* 0x00006400000c000b */
[----:B01----:R-:W-:Y:S01]  /*37870*/  ENDCOLLECTIVE ;  /* 0x000000000000791b */ /* 0x003fe20003800000 */
.L_x_3217:
        /* <DEDUP_REMOVED lines=18> */
.L_x_3218:
[----:B------:R-:W-:Y:S02]  /*379a0*/  IMAD.MOV.U32 R13, RZ, RZ, R19 ;  /* 0x000000ffff0d7224 */ /* 0x000fe400078e0013 */
[----:B------:R-:W-:Y:S02]  /*379b0*/  IMAD.MOV.U32 R12, RZ, RZ, 0x4 ;  /* 0x00000004ff0c7424 */ /* 0x000fe400078e00ff */
[----:B------:R-:W-:-:S07]  /*379c0*/  IMAD.MOV.U32 R2, RZ, RZ, R14 ;  /* 0x000000ffff027224 */ /* 0x000fce00078e000e */
[----:B------:R-:W-:Y:S05]  /*379d0*/  WARPSYNC.COLLECTIVE R15, `(.L_x_3219) ;  /* 0x000000000f087348 */ /* 0x000fea0003c00000 */
[----:B------:R0:W1:Y:S02]  /*379e0*/  SHFL.IDX P6, R14, R13, R12, R11 ;  /* 0x0000000c0d0e7389 */ /* 0x00006400000c000b */
[----:B01----:R-:W-:Y:S01]  /*379f0*/  ENDCOLLECTIVE ;  /* 0x000000000000791b */ /* 0x003fe20003800000 */
.L_x_3219:
        /* <DEDUP_REMOVED lines=13> */
.L_x_3220:
        /* <DEDUP_REMOVED lines=10> */
.L_x_3033:
[----:B0-----:R0:W2:Y:S02]  /*37b70*/  SYNCS.PHASECHK.TRANS64.TRYWAIT P0, [R4+URZ+0x38860], R3 ;  /* 0x03886003040075a7 */ /* 0x0010a4000800017f */
[----:B--2---:R-:W-:Y:S05]  /*37b80*/  @!P0 NANOSLEEP.SYNCS 0x989680 ;  /* 0x009896800000895d */ /* 0x004fea0003900000 */
[----:B------:R-:W2:Y:S02]  /*37b90*/  @!P0 SYNCS.PHASECHK.TRANS64 P0, [R4+URZ+0x38860], R3 ;  /* 0x03886003040085a7 */ /* 0x000ea4000800007f */
[----:B--2---:R-:W-:Y:S05]  /*37ba0*/  @!P0 BRA `(.L_x_3033) ;  /* 0xfffffffc00f08947 */ /* 0x004fea000383ffff */
[----:B------:R-:W-:Y:S05]  /*37bb0*/  BRA `(.L_x_3222) ;  /* 0xffffffa000bc7947 */ /* 0x000fea000383ffff */
.L_x_3034:
        /* <DEDUP_REMOVED lines=8> */
.L_x_3224:
[----:B------:R-:W-:Y:S05]  /*37c40*/  BSYNC B0 ;  /* 0x0000000000007941 */ /* 0x000fea0003800000 */
.L_x_3223:
        /* <DEDUP_REMOVED lines=11> */
.L_x_3225:
[----:B------:R-:W-:Y:S02]  /*37d00*/  ULDC UR4, c[0x0][0x2f4] ;  /* 0x0000bd0000047ab9 */ /* 0x000fe40000000800 */
        /* <DEDUP_REMOVED lines=20> */
.L_x_3226:
        /* <DEDUP_REMOVED lines=11> */
.L_x_3227:
[----:B------:R-:W-:Y:S02]  /*37f00*/  IMAD.MOV.U32 R13, RZ, RZ, R19 ;  /* 0x000000ffff0d7224 */ /* 0x000fe400078e0013 */
[----:B------:R-:W-:Y:S01]  /*37f10*/  IMAD.MOV.U32 R12, RZ, RZ, 0x2 ;  /* 0x00000002ff0c7424 */ /* 0x000fe200078e00ff */
[----:B------:R-:W-:-:S13]  /*37f20*/  IADD3 R2, P4, R14, R8, RZ ;  /* 0x000000080e027210 */ /* 0x000fda0007f9e0ff */
[----:B------:R-:W-:Y:S05]  /*37f30*/  WARPSYNC.COLLECTIVE R15, `(.L_x_3228) ;  /* 0x000000000f087348 */ /* 0x000fea0003c00000 */
[----:B------:R0:W1:Y:S02]  /*37f40*/  SHFL.IDX P6, R14, R13, R12, R11 ;  /* 0x0000000c0d0e7389 */ /* 0x00006400000c000b */
[----:B01----:R-:W-:Y:S01]  /*37f50*/  ENDCOLLECTIVE ;  /* 0x000000000000791b */ /* 0x003fe20003800000 */
.L_x_3228:
        /* <DEDUP_REMOVED lines=12> */
.L_x_3229:
        /* <DEDUP_REMOVED lines=14> */
.L_x_3230:
        /* <DEDUP_REMOVED lines=17> */
.L_x_3231:
[----:B------:R-:W-:Y:S02]  /*38210*/  IMAD.MOV.U32 R13, RZ, RZ, R19 ;  /* 0x000000ffff0d7224 */ /* 0x000fe400078e0013 */
[----:B------:R-:W-:Y:S01]  /*38220*/  IMAD.MOV.U32 R12, RZ, RZ, 0x4 ;  /* 0x00000004ff0c7424 */ /* 0x000fe200078e00ff */
[----:B------:R-:W-:-:S13]  /*38230*/  IADD3 R2, P4, R14, R8, RZ ;  /* 0x000000080e027210 */ /* 0x000fda0007f9e0ff */
[----:B------:R-:W-:Y:S05]  /*38240*/  WARPSYNC.COLLECTIVE R15, `(.L_x_3232) ;  /* 0x000000000f087348 */ /* 0x000fea0003c00000 */
[----:B------:R0:W1:Y:S02]  /*38250*/  SHFL.IDX P6, R14, R13, R12, R11 ;  /* 0x0000000c0d0e7389 */ /* 0x00006400000c000b */
[----:B01----:R-:W-:Y:S01]  /*38260*/  ENDCOLLECTIVE ;  /* 0x000000000000791b */ /* 0x003fe20003800000 */
.L_x_3232:
        /* <DEDUP_REMOVED lines=12> */
.L_x_3233:
        /* <DEDUP_REMOVED lines=9> */
.L_x_3039:
[----:B------:R-:W-:Y:S01]  /*383c0*/  BSSY B0, `(.L_x_3235) ;  /* 0x0000008000007945 */ /* 0x000fe20003800000 */
[----:B------:R-:W-:Y:S02]  /*383d0*/  IMAD.MOV.U32 R13, RZ, RZ, R24 ;  /* 0x000000ffff0d7224 */ /* 0x000fe400078e0018 */
[----:B------:R-:W-:Y:S02]  /*383e0*/  IMAD.MOV.U32 R12, RZ, RZ, RZ ;  /* 0x000000ffff0c7224 */ /* 0x000fe400078e00ff */
[----:B-1----:R-:W-:Y:S02]  /*383f0*/  IMAD.MOV.U32 R11, RZ, RZ, 0x1f ;  /* 0x0000001fff0b7424 */ /* 0x002fe400078e00ff */
[----:B------:R-:W-:-:S07]  /*38400*/  IMAD.MOV.U32 R15, RZ, RZ, -0x1 ;  /* 0xffffffffff0f7424 */ /* 0x000fce00078e00ff */
[----:B0-----:R-:W-:Y:S05]  /*38410*/  WARPSYNC.COLLECTIVE R15, `(.L_x_3236) ;  /* 0x000000000f087348 */ /* 0x001fea0003c00000 */
[----:B------:R1:W2:Y:S02]  /*38420*/  SHFL.IDX P6, R14, R13, R12, R11 ;  /* 0x0000000c0d0e7389 */ /* 0x0002a400000c000b */
[----:B012---:R-:W-:Y:S01]  /*38430*/  ENDCOLLECTIVE ;  /* 0x000000000000791b */ /* 0x007fe20003800000 */
.L_x_3236:
[----:B------:R-:W-:Y:S05]  /*38440*/  BSYNC B0 ;  /* 0x0000000000007941 */ /* 0x000fea0003800000 */
.L_x_3235:
        /* <DEDUP_REMOVED lines=9> */
.L_x_3237:
        /* <DEDUP_REMOVED lines=23> */
.L_x_3238:
[----:B------:R-:W-:Y:S01]  /*38650*/  IMAD.MOV.U32 R12, RZ, RZ, 0x2 ;  /* 0x00000002ff0c7424 */ /* 0x000fe200078e00ff */
[----:B------:R-:W-:-:S05]  /*38660*/  SEL R4, R14, RZ, P1 ;  /* 0x000000ff0e047207 */ /* 0x000fca0000800000 */
[----:B------:R-:W-:-:S04]  /*38670*/  IMAD.IADD R4, R13, 0x1, R4 ;  /* 0x000000010d047824 */ /* 0x000fc800078e0204 */
[----:B------:R-:W-:-:S07]  /*38680*/  IMAD.MOV.U32 R13, RZ, RZ, R4 ;  /* 0x000000ffff0d7224 */ /* 0x000fce00078e0004 */
[----:B------:R-:W-:Y:S05]  /*38690*/  WARPSYNC.COLLECTIVE R15, `(.L_x_3239) ;  /* 0x000000000f087348 */ /* 0x000fea0003c00000 */
[----:B------:R0:W1:Y:S02]  /*386a0*/  SHFL.UP P6, R14, R13, R12, R11 ;  /* 0x0400000c0d0e7389 */ /* 0x00006400000c000b */
[----:B01----:R-:W-:Y:S01]  /*386b0*/  ENDCOLLECTIVE ;  /* 0x000000000000791b */ /* 0x003fe20003800000 */
.L_x_3239:
[----:B------:R-:W-:Y:S01]  /*386c0*/  IMAD.MOV.U32 R12, RZ, RZ, 0x4 ;  /* 0x00000004ff0c7424 */ /* 0x000fe200078e00ff */
[----:B------:R-:W-:-:S05]  /*386d0*/  SEL R3, R14, RZ, P2 ;  /* 0x000000ff0e037207 */ /* 0x000fca0001000000 */
[----:B------:R-:W-:-:S04]  /*386e0*/  IMAD.IADD R2, R4, 0x1, R3 ;  /* 0x0000000104027824 */ /* 0x000fc800078e0203 */
[----:B------:R-:W-:-:S07]  /*386f0*/  IMAD.MOV.U32 R13, RZ, RZ, R2 ;  /* 0x000000ffff0d7224 */ /* 0x000fce00078e0002 */
[----:B------:R-:W-:Y:S05]  /*38700*/  WARPSYNC.COLLECTIVE R15, `(.L_x_3240) ;  /* 0x000000000f087348 */ /* 0x000fea0003c00000 */
[----:B------:R0:W1:Y:S02]  /*38710*/  SHFL.UP P6, R14, R13, R12, R11 ;  /* 0x0400000c0d0e7389 */ /* 0x00006400000c000b */
[----:B01----:R-:W-:Y:S01]  /*38720*/  ENDCOLLECTIVE ;  /* 0x000000000000791b */ /* 0x003fe20003800000 */
.L_x_3240:
[----:B------:R-:W-:Y:S01]  /*38730*/  IMAD.MOV.U32 R12, RZ, RZ, 0x8 ;  /* 0x00000008ff0c7424 */ /* 0x000fe200078e00ff */
[----:B------:R-:W-:-:S05]  /*38740*/  SEL R3, R14, RZ, P3 ;  /* 0x000000ff0e037207 */ /* 0x000fca0001800000 */
[----:B------:R-:W-:-:S04]  /*38750*/  IMAD.IADD R3, R2, 0x1, R3 ;  /* 0x0000000102037824 */ /* 0x000fc800078e0203 */
[----:B------:R-:W-:-:S07]  /*38760*/  IMAD.MOV.U32 R13, RZ, RZ, R3 ;  /* 0x000000ffff0d7224 */ /* 0x000fce00078e0003 */
[----:B------:R-:W-:Y:S05]  /*38770*/  WARPSYNC.COLLECTIVE R15, `(.L_x_3241) ;  /* 0x000000000f087348 */ /* 0x000fea0003c00000 */
[----:B------:R0:W1:Y:S02]  /*38780*/  SHFL.UP P6, R14, R13, R12, R11 ;  /* 0x0400000c0d0e7389 */ /* 0x00006400000c000b */
[----:B01----:R-:W-:Y:S01]  /*38790*/  ENDCOLLECTIVE ;  /* 0x000000000000791b */ /* 0x003fe20003800000 */
.L_x_3241:
[----:B------:R-:W-:Y:S01]  /*387a0*/  IMAD.MOV.U32 R12, RZ, RZ, 0x10 ;  /* 0x00000010ff0c7424 */ /* 0x000fe200078e00ff */
[----:B------:R-:W-:-:S05]  /*387b0*/  SEL R4, R14, RZ, P4 ;  /* 0x000000ff0e047207 */ /* 0x000fca0002000000 */
[----:B------:R-:W-:-:S04]  /*387c0*/  IMAD.IADD R4, R3, 0x1, R4 ;  /* 0x0000000103047824 */ /* 0x000fc800078e0204 */
[----:B------:R-:W-:-:S07]  /*387d0*/  IMAD.MOV.U32 R13, RZ, RZ, R4 ;  /* 0x000000ffff0d7224 */ /* 0x000fce00078e0004 */
[----:B------:R-:W-:Y:S05]  /*387e0*/  WARPSYNC.COLLECTIVE R15, `(.L_x_3242) ;  /* 0x000000000f087348 */ /* 0x000fea0003c00000 */
[----:B------:R0:W1:Y:S02]  /*387f0*/  SHFL.UP P6, R14, R13, R12, R11 ;  /* 0x0400000c0d0e7389 */ /* 0x00006400000c000b */
[----:B01----:R-:W-:Y:S01]  /*38800*/  ENDCOLLECTIVE ;  /* 0x000000000000791b */ /* 0x003fe20003800000 */
.L_x_3242:
        /* <DEDUP_REMOVED lines=8> */
.L_x_3243:
[----:B------:R-:W-:Y:S05]  /*38890*/  BRA `(.L_x_3244) ;  /* 0xffffff9c00e87947 */ /* 0x000fea000383ffff */
.L_x_3042:
[----:B------:R-:W-:Y:S01]  /*388a0*/  BSSY B0, `(.L_x_3245) ;  /* 0x0000007000007945 */ /* 0x000fe20003800000 */
[----:B------:R-:W-:Y:S02]  /*388b0*/  IMAD.MOV.U32 R12, RZ, RZ, 0x1 ;  /* 0x00000001ff0c7424 */ /* 0x000fe400078e00ff */
[----:B-1----:R-:W-:Y:S02]  /*388c0*/  IMAD.MOV.U32 R11, RZ, RZ, RZ ;  /* 0x000000ffff0b7224 */ /* 0x002fe400078e00ff */
[----:B------:R-:W-:-:S07]  /*388d0*/  IMAD.MOV.U32 R15, RZ, RZ, -0x1 ;  /* 0xffffffffff0f7424 */ /* 0x000fce00078e00ff */
[----:B------:R-:W-:Y:S05]  /*388e0*/  WARPSYNC.COLLECTIVE R15, `(.L_x_3246) ;  /* 0x000000000f087348 */ /* 0x000fea0003c00000 */
[----:B------:R0:W1:Y:S02]  /*388f0*/  SHFL.UP P6, R14, R13, R12, R11 ;  /* 0x0400000c0d0e7389 */ /* 0x00006400000c000b */
[----:B01----:R-:W-:Y:S01]  /*38900*/  ENDCOLLECTIVE ;  /* 0x000000000000791b */ /* 0x003fe20003800000 */
.L_x_3246:
[----:B------:R-:W-:Y:S05]  /*38910*/  BSYNC B0 ;  /* 0x0000000000007941 */ /* 0x000fea0003800000 */
.L_x_3245:
        /* <DEDUP_REMOVED lines=8> */
.L_x_3247:
[----:B------:R-:W-:Y:S01]  /*389a0*/  IMAD.MOV.U32 R12, RZ, RZ, 0x4 ;  /* 0x00000004ff0c7424 */ /* 0x000fe200078e00ff */
[----:B------:R-:W-:-:S05]  /*389b0*/  SEL R2, R14, RZ, P2 ;  /* 0x000000ff0e027207 */ /* 0x000fca0001000000 */
[----:B------:R-:W-:-:S04]  /*389c0*/  IMAD.IADD R2, R13, 0x1, R2 ;  /* 0x000000010d027824 */ /* 0x000fc800078e0202 */
[----:B------:R-:W-:-:S07]  /*389d0*/  IMAD.MOV.U32 R13, RZ, RZ, R2 ;  /* 0x000000ffff0d7224 */ /* 0x000fce00078e0002 */
[----:B------:R-:W-:Y:S05]  /*389e0*/  WARPSYNC.COLLECTIVE R15, `(.L_x_3248) ;  /* 0x000000000f087348 */ /* 0x000fea0003c00000 */
[----:B------:R0:W1:Y:S02]  /*389f0*/  SHFL.UP P6, R14, R13, R12, R11 ;  /* 0x0400000c0d0e7389 */ /* 0x00006400000c000b */
[----:B01----:R-:W-:Y:S01]  /*38a00*/  ENDCOLLECTIVE ;  /* 0x000000000000791b */ /* 0x003fe20003800000 */
.L_x_3248:
[----:B------:R-:W-:Y:S01]  /*38a10*/  IMAD.MOV.U32 R12, RZ, RZ, 0x8 ;  /* 0x00000008ff0c7424 */ /* 0x000fe200078e00ff */
[----:B------:R-:W-:-:S05]  /*38a20*/  SEL R3, R14, RZ, P3 ;  /* 0x000000ff0e037207 */ /* 0x000fca0001800000 */
[----:B------:R-:W-:-:S04]  /*38a30*/  IMAD.IADD R3, R2, 0x1, R3 ;  /* 0x0000000102037824 */ /* 0x000fc800078e0203 */
[----:B------:R-:W-:-:S07]  /*38a40*/  IMAD.MOV.U32 R13, RZ, RZ, R3 ;  /* 0x000000ffff0d7224 */ /* 0x000fce00078e0003 */
[----:B------:R-:W-:Y:S05]  /*38a50*/  WARPSYNC.COLLECTIVE R15, `(.L_x_3249) ;  /* 0x000000000f087348 */ /* 0x000fea0003c00000 */
[----:B------:R0:W1:Y:S02]  /*38a60*/  SHFL.UP P6, R14, R13, R12, R11 ;  /* 0x0400000c0d0e7389 */ /* 0x00006400000c000b */
[----:B01----:R-:W-:Y:S01]  /*38a70*/  ENDCOLLECTIVE ;  /* 0x000000000000791b */ /* 0x003fe20003800000 */
.L_x_3249:
[----:B------:R-:W-:Y:S01]  /*38a80*/  IMAD.MOV.U32 R12, RZ, RZ, 0x10 ;  /* 0x00000010ff0c7424 */ /* 0x000fe200078e00ff */
[----:B------:R-:W-:-:S05]  /*38a90*/  SEL R4, R14, RZ, P4 ;  /* 0x000000ff0e047207 */ /* 0x000fca0002000000 */
[----:B------:R-:W-:-:S04]  /*38aa0*/  IMAD.IADD R4, R3, 0x1, R4 ;  /* 0x0000000103047824 */ /* 0x000fc800078e0204 */
[----:B------:R-:W-:-:S07]  /*38ab0*/  IMAD.MOV.U32 R13, RZ, RZ, R4 ;  /* 0x000000ffff0d7224 */ /* 0x000fce00078e0004 */
[----:B------:R-:W-:Y:S05]  /*38ac0*/  WARPSYNC.COLLECTIVE R15, `(.L_x_3250) ;  /* 0x000000000f087348 */ /* 0x000fea0003c00000 */
[----:B------:R0:W1:Y:S02]  /*38ad0*/  SHFL.UP P6, R14, R13, R12, R11 ;  /* 0x0400000c0d0e7389 */ /* 0x00006400000c000b */
[----:B01----:R-:W-:Y:S01]  /*38ae0*/  ENDCOLLECTIVE ;  /* 0x000000000000791b */ /* 0x003fe20003800000 */
.L_x_3250:
        /* <DEDUP_REMOVED lines=8> */
.L_x_3251:
[----:B------:R-:W-:Y:S05]  /*38b70*/  BRA `(.L_x_3252) ;  /* 0xffffff9c00d47947 */ /* 0x000fea000383ffff */
.L_x_3044:
[----:B------:R-:W-:Y:S01]  /*38b80*/  BSSY B0, `(.L_x_3253) ;  /* 0x0000006000007945 */ /* 0x000fe20003800000 */
[----:B------:R-:W-:Y:S01]  /*38b90*/  PLOP3.LUT P6, PT, P6, PT, PT, 0x8, 0x0 ;  /* 0x000000000000781c */ /* 0x000fe200037ce170 */
[----:B------:R-:W-:-:S12]  /*38ba0*/  IMAD.MOV.U32 R15, RZ, RZ, -0x1 ;  /* 0xffffffffff0f7424 */ /* 0x000fd800078e00ff */
[----:B01----:R-:W-:Y:S05]  /*38bb0*/  WARPSYNC.COLLECTIVE R15, `(.L_x_3254) ;  /* 0x000000000f087348 */ /* 0x003fea0003c00000 */
[----:B------:R-:W-:Y:S01]  /*38bc0*/  VOTE.ANY R14, PT, P6 ;  /* 0x00000000000e7806 */ /* 0x000fe200030e0100 */
[----:B01----:R-:W-:Y:S06]  /*38bd0*/  ENDCOLLECTIVE ;  /* 0x000000000000791b */ /* 0x003fec0003800000 */
.L_x_3254:
[----:B------:R-:W-:Y:S05]  /*38be0*/  BSYNC B0 ;  /* 0x0000000000007941 */ /* 0x000fea0003800000 */
.L_x_3253:
        /* <DEDUP_REMOVED lines=8> */
.L_x_3255:
[----:B------:R-:W-:Y:S02]  /*38c70*/  IMAD.IADD R27, R12, 0x1, R27 ;  /* 0x000000010c1b7824 */ /* 0x000fe400078e021b */
[----:B------:R-:W-:Y:S02]  /*38c80*/  IMAD.MOV.U32 R13, RZ, RZ, R8 ;  /* 0x000000ffff0d7224 */ /* 0x000fe400078e0008 */
[----:B------:R-:W-:-:S07]  /*38c90*/  IMAD.MOV.U32 R25, RZ, RZ, R14 ;  /* 0x000000ffff197224 */ /* 0x000fce00078e000e */
[----:B------:R-:W-:Y:S05]  /*38ca0*/  WARPSYNC.COLLECTIVE R15, `(.L_x_3256) ;  /* 0x000000000f087348 */ /* 0x000fea0003c00000 */
[----:B------:R0:W1:Y:S02]  /*38cb0*/  SHFL.IDX P6, R14, R13, R12, R11 ;  /* 0x0000000c0d0e7389 */ /* 0x00006400000c000b */
[----:B01----:R-:W-:Y:S01]  /*38cc0*/  ENDCOLLECTIVE ;  /* 0x000000000000791b */ /* 0x003fe20003800000 */
.L_x_3256:
[----:B------:R-:W-:Y:S01]  /*38cd0*/  IMAD.MOV.U32 R8, RZ, RZ, R14 ;  /* 0x000000ffff087224 */ /* 0x000fe200078e000e */
[----:B------:R-:W-:Y:S06]  /*38ce0*/  BRA `(.L_x_3257) ;  /* 0xffffff9c00b87947 */ /* 0x000fec000383ffff */
.L_x_3046:
[----:B------:R-:W-:Y:S01]  /*38cf0*/  BSSY B0, `(.L_x_3258) ;  /* 0x0000007000007945 */ /* 0x000fe20003800000 */
[----:B------:R-:W-:Y:S02]  /*38d00*/  IMAD.MOV.U32 R13, RZ, RZ, R3 ;  /* 0x000000ffff0d7224 */ /* 0x000fe400078e0003 */
[----:B-1----:R-:W-:Y:S02]  /*38d10*/  IMAD.MOV.U32 R11, RZ, RZ, 0x1f ;  /* 0x0000001fff0b7424 */ /* 0x002fe400078e00ff */
[----:B------:R-:W-:-:S07]  /*38d20*/  IMAD.MOV.U32 R15, RZ, RZ, -0x1 ;  /* 0xffffffffff0f7424 */ /* 0x000fce00078e00ff */
[----:B0--34-:R-:W-:Y:S05]  /*38d30*/  WARPSYNC.COLLECTIVE R15, `(.L_x_3259) ;  /* 0x000000000f087348 */ /* 0x019fea0003c00000 */
[----:B------:R1:W2:Y:S02]  /*38d40*/  SHFL.IDX P6, R14, R13, R12, R11 ;  /* 0x0000000c0d0e7389 */ /* 0x0002a400000c000b */
[----:B01234-:R-:W-:Y:S01]  /*38d50*/  ENDCOLLECTIVE ;  /* 0x000000000000791b */ /* 0x01ffe20003800000 */
.L_x_3259:
[----:B------:R-:W-:Y:S05]  /*38d60*/  BSYNC B0 ;  /* 0x0000000000007941 */ /* 0x000fea0003800000 */
.L_x_3258:
[----:B------:R-:W-:Y:S01]  /*38d70*/  IMAD.MOV.U32 R24, RZ, RZ, R14 ;  /* 0x000000ffff187224 */ /* 0x000fe200078e000e */
[----:B------:R-:W-:Y:S06]  /*38d80*/  BRA `(.L_x_3045) ;  /* 0xffffff9c00a87947 */ /* 0x000fec000383ffff */
.L_x_3052:
[----:B-1----:R1:W2:Y:S02]  /*38d90*/  SYNCS.PHASECHK.TRANS64.TRYWAIT P0, [R5+URZ+0x38820], R0 ;  /* 0x03882000050075a7 */ /* 0x0022a4000800017f */
[----:B--2---:R-:W-:Y:S05]  /*38da0*/  @!P0 NANOSLEEP.SYNCS 0x989680 ;  /* 0x009896800000895d */ /* 0x004fea0003900000 */
[----:B------:R-:W2:Y:S02]  /*38db0*/  @!P0 SYNCS.PHASECHK.TRANS64 P0, [R5+URZ+0x38820], R0 ;  /* 0x03882000050085a7 */ /* 0x000ea4000800007f */
[----:B--2---:R-:W-:Y:S05]  /*38dc0*/  @!P0 BRA `(.L_x_3052) ;  /* 0xfffffffc00f08947 */ /* 0x004fea000383ffff */
[----:B------:R-:W-:Y:S05]  /*38dd0*/  BRA `(.L_x_3260) ;  /* 0xffffffa800007947 */ /* 0x000fea000383ffff */
.L_x_3053:
        /* <DEDUP_REMOVED lines=11> */
.L_x_3262:
[----:B------:R-:W-:Y:S05]  /*38e90*/  BSYNC B0 ;  /* 0x0000000000007941 */ /* 0x000fea0003800000 */
.L_x_3261:
[----:B------:R-:W-:Y:S05]  /*38ea0*/  BRA `(.L_x_3263) ;  /* 0xffffffa400e87947 */ /* 0x000fea000383ffff */
.L_x_3054:
[----:B------:R-:W-:Y:S01]  /*38eb0*/  BSSY B0, `(.L_x_3264) ;  /* 0x0000006000007945 */ /* 0x000fe20003800000 */
[----:B------:R-:W-:-:S07]  /*38ec0*/  IMAD.MOV.U32 R15, RZ, RZ, -0x1 ;  /* 0xffffffffff0f7424 */ /* 0x000fce00078e00ff */
[----:B01-3--:R-:W-:Y:S05]  /*38ed0*/  WARPSYNC.COLLECTIVE R15, `(.L_x_3265) ;  /* 0x000000000f0c7348 */ /* 0x00bfea0003c00000 */
[----:B------:R-:W-:Y:S02]  /*38ee0*/  ELECT P6, UR62, PT ;  /* 0x00000000003e782f */ /* 0x000fe400038c0000 */
[----:B------:R-:W-:Y:S01]  /*38ef0*/  MOV R14, UR62 ;  /* 0x0000003e000e7c02 */ /* 0x000fe20008000f00 */
[----:B01-3--:R-:W-:Y:S10]  /*38f00*/  ENDCOLLECTIVE ;  /* 0x000000000000791b */ /* 0x00bff40003800000 */
.L_x_3265:
[----:B------:R-:W-:Y:S05]  /*38f10*/  BSYNC B0 ;  /* 0x0000000000007941 */ /* 0x000fea0003800000 */
.L_x_3264:
[----:B------:R-:W-:Y:S05]  /*38f20*/  BRA `(.L_x_3266) ;  /* 0xffffffa400dc7947 */ /* 0x000fea000383ffff */
.L_x_3056:
[----:B-1----:R1:W2:Y:S02]  /*38f30*/  SYNCS.PHASECHK.TRANS64.TRYWAIT P1, [R3+URZ+0x38840], R2 ;  /* 0x03884002030075a7 */ /* 0x0022a4000802017f */
[----:B--2---:R-:W-:Y:S05]  /*38f40*/  @!P1 NANOSLEEP.SYNCS 0x989680 ;  /* 0x009896800000995d */ /* 0x004fea0003900000 */
[----:B------:R-:W2:Y:S02]  /*38f50*/  @!P1 SYNCS.PHASECHK.TRANS64 P1, [R3+URZ+0x38840], R2 ;  /* 0x03884002030095a7 */ /* 0x000ea4000802007f */
[----:B--2---:R-:W-:Y:S05]  /*38f60*/  @!P1 BRA `(.L_x_3056) ;  /* 0xfffffffc00f09947 */ /* 0x004fea000383ffff */
[----:B------:R-:W-:Y:S05]  /*38f70*/  BRA `(.L_x_3267) ;  /* 0xffffffa800047947 */ /* 0x000fea000383ffff */
.L_x_3058:
[----:B--2---:R2:W4:Y:S02]  /*38f80*/  SYNCS.PHASECHK.TRANS64.TRYWAIT P1, [R23+URZ+0x38840], R0 ;  /* 0x03884000170075a7 */ /* 0x004524000802017f */
[----:B----4-:R-:W-:Y:S05]  /*38f90*/  @!P1 NANOSLEEP.SYNCS 0x989680 ;  /* 0x009896800000995d */ /* 0x010fea0003900000 */
[----:B------:R-:W4:Y:S02]  /*38fa0*/  @!P1 SYNCS.PHASECHK.TRANS64 P1, [R23+URZ+0x38840], R0 ;  /* 0x03884000170095a7 */ /* 0x000f24000802007f */
[----:B----4-:R-:W-:Y:S05]  /*38fb0*/  @!P1 BRA `(.L_x_3058) ;  /* 0xfffffffc00f09947 */ /* 0x010fea000383ffff */
[----:B------:R-:W-:Y:S05]  /*38fc0*/  BRA `(.L_x_3268) ;  /* 0xffffffa800107947 */ /* 0x000fea000383ffff */
.L_x_3060:
[----:B----4-:R4:W0:Y:S02]  /*38fd0*/  SYNCS.PHASECHK.TRANS64.TRYWAIT P1, [R3+URZ+0x38860], R2 ;  /* 0x03886002030075a7 */ /* 0x010824000802017f */
[----:B0-----:R-:W-:Y:S05]  /*38fe0*/  @!P1 NANOSLEEP.SYNCS 0x989680 ;  /* 0x009896800000995d */ /* 0x001fea0003900000 */
[----:B------:R-:W0:Y:S02]  /*38ff0*/  @!P1 SYNCS.PHASECHK.TRANS64 P1, [R3+URZ+0x38860], R2 ;  /* 0x03886002030095a7 */ /* 0x000e24000802007f */
[----:B0-----:R-:W-:Y:S05]  /*39000*/  @!P1 BRA `(.L_x_3060) ;  /* 0xfffffffc00f09947 */ /* 0x001fea000383ffff */
[----:B------:R-:W-:Y:S05]  /*39010*/  BRA `(.L_x_3269) ;  /* 0xffffffa8000c7947 */ /* 0x000fea000383ffff */
.L_x_3270:
        /* <DEDUP_REMOVED lines=14> */
.L_x_15963:


//--------------------- .text._ZN7cutlass13device_kernelIN5flash11enable_sm90INS1_16FlashAttnFwdSm90INS1_25CollectiveMainloopFwdSm90ILi2EN4cute5tupleIJNS5_1CILi1EEES8_S8_EEENS6_IJNS7_ILi128EEENS7_ILi96EEENS7_ILi192EEEEEELi192ENS_10bfloat16_tEfNS_4arch4Sm90ELb0ELb0ELb1ELb0ELb1ELb0ELb0ELb1ELb1ELb1ELb1ELb0EEENS1_21CollectiveEpilogueFwdINS6_IJSA_SC_SB_EEES9_SE_SG_Li256ELb0ELb1ELb1ELb0EEENS1_19SingleTileSchedulerILb0ELb1ELb1ELi128EEEEEEEEEvNT_6ParamsE --------------------------
	.section	.text._ZN7cutlass13device_kernelIN5flash11enable_sm90INS1_16FlashAttnFwdSm90INS1_25CollectiveMainloopFwdSm90ILi2EN4cute5tupleIJNS5_1CILi1EEES8_S8_EEENS6_IJNS7_ILi128EEENS7_ILi96EEENS7_ILi192EEEEEELi192ENS_10bfloat16_tEfNS_4arch4Sm90ELb0ELb0ELb1ELb0ELb1ELb0ELb0ELb1ELb1ELb1ELb1ELb0EEENS1_21CollectiveEpilogueFwdINS6_IJSA_SC_SB_EEES9_SE_SG_Li256ELb0ELb1ELb1ELb0EEENS1_19SingleTileSchedulerILb0ELb1ELb1ELi128EEEEEEEEEvNT_6ParamsE,"ax",@progbits
	.align	128
.text._ZN7cutlass13device_kernelIN5flash11enable_sm90INS1_16FlashAttnFwdSm90INS1_25CollectiveMainloopFwdSm90ILi2EN4cute5tupleIJNS5_1CILi1EEES8_S8_EEENS6_IJNS7_ILi128EEENS7_ILi96EEENS7_ILi192EEEEEELi192ENS_10bfloat16_tEfNS_4arch4Sm90ELb0ELb0ELb1ELb0ELb1ELb0ELb0ELb1ELb1ELb1ELb1ELb0EEENS1_21CollectiveEpilogueFwdINS6_IJSA_SC_SB_EEES9_SE_SG_Li256ELb0ELb1ELb1ELb0EEENS1_19SingleTileSchedulerILb0ELb1ELb1ELi128EEEEEEEEEvNT_6ParamsE:
        .type           _ZN7cutlass13device_kernelIN5flash11enable_sm90INS1_16FlashAttnFwdSm90INS1_25CollectiveMainloopFwdSm90ILi2EN4cute5tupleIJNS5_1CILi1EEES8_S8_EEENS6_IJNS7_ILi128EEENS7_ILi96EEENS7_ILi192EEEEEELi192ENS_10bfloat16_tEfNS_4arch4Sm90ELb0ELb0ELb1ELb0ELb1ELb0ELb0ELb1ELb1ELb1ELb1ELb0EEENS1_21CollectiveEpilogueFwdINS6_IJSA_SC_SB_EEES9_SE_SG_Li256ELb0ELb1ELb1ELb0EEENS1_19SingleTileSchedulerILb0ELb1ELb1ELi128EEEEEEEEEvNT_6ParamsE,@function
        .size           _ZN7cutlass13device_kernelIN5flash11enable_sm90INS1_16FlashAttnFwdSm90INS1_25CollectiveMainloopFwdSm90ILi2EN4cute5tupleIJNS5_1CILi1EEES8_S8_EEENS6_IJNS7_ILi128EEENS7_ILi96EEENS7_ILi192EEEEEELi192ENS_10bfloat16_tEfNS_4arch4Sm90ELb0ELb0ELb1ELb0ELb1ELb0ELb0ELb1ELb1ELb1ELb1ELb0EEENS1_21CollectiveEpilogueFwdINS6_IJSA_SC_SB_EEES9_SE_SG_Li256ELb0ELb1ELb1ELb0EEENS1_19SingleTileSchedulerILb0ELb1ELb1ELi128EEEEEEEEEvNT_6ParamsE,(.L_x_15964 - _ZN7cutlass13device_kernelIN5flash11enable_sm90INS1_16FlashAttnFwdSm90INS1_25CollectiveMainloopFwdSm90ILi2EN4cute5tupleIJNS5_1CILi1EEES8_S8_EEENS6_IJNS7_ILi128EEENS7_ILi96EEENS7_ILi192EEEEEELi192ENS_10bfloat16_tEfNS_4arch4Sm90ELb0ELb0ELb1ELb0ELb1ELb0ELb0ELb1ELb1ELb1ELb1ELb0EEENS1_21CollectiveEpilogueFwdINS6_IJSA_SC_SB_EEES9_SE_SG_Li256ELb0ELb1ELb1ELb0EEENS1_19SingleTileSchedulerILb0ELb1ELb1ELi128EEEEEEEEEvNT_6ParamsE)
        .other          _ZN7cutlass13device_kernelIN5flash11enable_sm90INS1_16FlashAttnFwdSm90INS1_25CollectiveMainloopFwdSm90ILi2EN4cute5tupleIJNS5_1CILi1EEES8_S8_EEENS6_IJNS7_ILi128EEENS7_ILi96EEENS7_ILi192EEEEEELi192ENS_10bfloat16_tEfNS_4arch4Sm90ELb0ELb0ELb1ELb0ELb1ELb0ELb0ELb1ELb1ELb1ELb1ELb0EEENS1_21CollectiveEpilogueFwdINS6_IJSA_SC_SB_EEES9_SE_SG_Li256ELb0ELb1ELb1ELb0EEENS1_19SingleTileSchedulerILb0ELb1ELb1ELi128EEEEEEEEEvNT_6ParamsE,@"STO_CUDA_ENTRY STV_DEFAULT"
_ZN7cutlass13device_kernelIN5flash11enable_sm90INS1_16FlashAttnFwdSm90INS1_25CollectiveMainloopFwdSm90ILi2EN4cute5tupleIJNS5_1CILi1EEES8_S8_EEENS6_IJNS7_ILi128EEENS7_ILi96EEENS7_ILi192EEEEEELi192ENS_10bfloat16_tEfNS_4arch4Sm90ELb0ELb0ELb1ELb0ELb1ELb0ELb0ELb1ELb1ELb1ELb1ELb0EEENS1_21CollectiveEpilogueFwdINS6_IJSA_SC_SB_EEES9_SE_SG_Li256ELb0ELb1ELb1ELb0EEENS1_19SingleTileSchedulerILb0ELb1ELb1ELi128EEEEEEEEEvNT_6ParamsE:
        /* <DEDUP_REMOVED lines=45> */
.L_x_3271:
        /* <DEDUP_REMOVED lines=22> */
.L_x_3272:
        /* <DEDUP_REMOVED lines=18> */
.L_x_3273:
        /* <DEDUP_REMOVED lines=22> */
.L_x_3274:
        /* <DEDUP_REMOVED lines=23> */
.L_x_3275:
        /* <DEDUP_REMOVED lines=11> */
.L_x_3278:
        /* <DEDUP_REMOVED lines=16> */
[----:B------:R-:W-:-:S02]  /*09d0*/  MOV R17, UR10 ;  /* 0x0000000a00117c02 */ /* 0x000fc40008000f00 */
        /* <DEDUP_REMOVED lines=22> */
[----:B------:R-:W-:Y:S01]  /*0b40*/  IMAD.U32 R3, RZ, RZ, UR7 ;  /* 0x00000007ff037e24 */ /* 0x000fe2000f8e00ff */
[----:B------:R-:W-:-:S04]  /*0b50*/  UIADD3 UR8, UR6, -0x1, UR7 ;  /* 0xffffffff06087890 */ /* 0x000fc8000fffe007 */
        /* <DEDUP_REMOVED lines=30> */
.L_x_3280:
[----:B------:R-:W-:Y:S02]  /*0d40*/  UIMAD UR5, UR9, UR4, URZ ;  /* 0x00000004090572a4 */ /* 0x000fe4000f8e023f */
[----:B------:R-:W-:Y:S01]  /*0d50*/  IMAD.U32 R3, RZ, RZ, UR4 ;  /* 0x00000004ff037e24 */ /* 0x000fe2000f8e00ff */
[----:B------:R-:W-:Y:S01]  /*0d60*/  MOV R0, UR6 ;  /* 0x0000000600007c02 */ /* 0x000fe20008000f00 */
[----:B0-----:R-:W-:Y:S01]  /*0d70*/  IMAD.MOV.U32 R2, RZ, RZ, RZ ;  /* 0x000000ffff027224 */ /* 0x001fe200078e00ff */
[----:B------:R-:W-:Y:S02]  /*0d80*/  IADD3 R18, R25, -0x80, RZ ;  /* 0xffffff8019127810 */ /* 0x000fe40007ffe0ff */
[----:B------:R-:W-:Y:S02]  /*0d90*/  CS2R R118, SRZ ;  /* 0x0000000000767805 */ /* 0x000fe4000001ff00 */
[----:B------:R-:W-:Y:S01]  /*0da0*/  VIADDMNMX R0, R3, UR5, R0, PT ;  /* 0x0000000503007c46 */ /* 0x000fe2000b800100 */
[----:B------:R-:W-:Y:S01]  /*0db0*/  IMAD.U32 R16, RZ, RZ, UR5 ;  /* 0x00000005ff107e24 */ /* 0x000fe2000f8e00ff */
[----:B------:R-:W-:-:S02]  /*0dc0*/  PLOP3.LUT P0, PT, PT, PT, PT, 0x80, 0x0 ;  /* 0x000000000000781c */ /* 0x000fc40003f0f070 */
[----:B------:R-:W-:Y:S02]  /*0dd0*/  CS2R R116, SRZ ;  /* 0x0000000000747805 */ /* 0x000fe4000001ff00 */
[----:B------:R-:W-:Y:S01]  /*0de0*/  R2UR UR39, R0 ;  /* 0x00000000002772ca */ /* 0x000fe200000e0000 */
        /* <DEDUP_REMOVED lines=12> */
[----:B------:R-:W-:Y:S01]  /*0eb0*/  UISETP.GT.AND UP0, UPT, UR39, UR5, UPT ;  /* 0x000000052700728c */ /* 0x000fe2000bf04270 */
[----:B------:R-:W-:Y:S02]  /*0ec0*/  CS2R R92, SRZ ;  /* 0x00000000005c7805 */ /* 0x000fe4000001ff00 */
[----:B------:R-:W-:Y:S02]  /*0ed0*/  CS2R R90, SRZ ;  /* 0x00000000005a7805 */ /* 0x000fe4000001ff00 */
[----:B------:R-:W-:Y:S02]  /*0ee0*/  CS2R R88, SRZ ;  /* 0x0000000000587805 */ /* 0x000fe4000001ff00 */
[----:B------:R-:W-:Y:S02]  /*0ef0*/  CS2R R86, SRZ ;  /* 0x0000000000567805 */ /* 0x000fe4000001ff00 */
[----:B------:R-:W-:-:S02]  /*0f00*/  CS2R R84, SRZ ;  /* 0x0000000000547805 */ /* 0x000fc4000001ff00 */
[----:B------:R-:W-:Y:S02]  /*0f10*/  PLOP3.LUT P1, PT, PT, PT, UP0, 0x80, 0x0 ;  /* 0x000000000000781c */ /* 0x000fe40003f2f008 */
        /* <DEDUP_REMOVED lines=38> */
[----:B------:R-:W-:-:S04]  /*1180*/  UIADD3 UR6, UR38, 0x12400, URZ ;  /* 0x0001240026067890 */ /* 0x000fc8000fffe03f */
        /* <DEDUP_REMOVED lines=26> */
.L_x_3282:
[----:B------:R-:W-:-:S04]  /*1330*/  SHF.L.U32 R0, RZ, 0x1f, RZ ;  /* 0x0000001fff007819 */ /* 0x000fc800000006ff */
[----:B------:R-:W0:Y:S02]  /*1340*/  SYNCS.PHASECHK.TRANS64.TRYWAIT P0, [UR38+0x30800], R0 ;  /* 0x03080000ff0075a7 */ /* 0x000e240008000166 */
[----:B0-----:R-:W-:Y:S05]  /*1350*/  @!P0 BRA `(.L_x_3283) ;  /* 0x000000b800b48947 */ /* 0x001fea0003800000 */
.L_x_3356:
[----:B------:R-:W2:Y:S02]  /*1360*/  LDL R2, [R1+0x4] ;  /* 0x0000040001027983 */ /* 0x000ea40000100800 */
[----:B--2---:R-:W-:-:S13]  /*1370*/  R2UR UR4, R2 ;  /* 0x00000000020472ca */ /* 0x004fda00000e0000 */
[----:B------:R-:W-:-:S06]  /*1380*/  ULOP3.LUT UR4, UR4, 0x1, URZ, 0xfc, !UPT ;  /* 0x0000000104047892 */ /* 0x000fcc000f8efc3f */
[----:B------:R-:W-:-:S04]  /*1390*/  MOV R2, UR4 ;  /* 0x0000000400027c02 */ /* 0x000fc80008000f00 */
[----:B------:R-:W-:-:S13]  /*13a0*/  ISETP.NE.AND P0, PT, R2, 0x3, PT ;  /* 0x000000030200780c */ /* 0x000fda0003f05270 */
[----:B------:R-:W-:Y:S05]  /*13b0*/  @!P0 BRA `(.L_x_3284) ;  /* 0x0000000000048947 */ /* 0x000fea0003800000 */
[----:B------:R-:W-:Y:S01]  /*13c0*/  BPT.TRAP 0x1 ;  /* 0x000000040000795c */ /* 0x000fe20000300000 */
.L_x_3284:
[----:B------:R1:W2:Y:S01]  /*13d0*/  SYNCS.PHASECHK.TRANS64.TRYWAIT P1, [UR38+0x30830], R0 ;  /* 0x03083000ff0075a7 */ /* 0x0002a20008020166 */
[----:B------:R-:W-:Y:S05]  /*13e0*/  @!P0 BRA `(.L_x_3285) ;  /* 0x0000000000048947 */ /* 0x000fea0003800000 */
[----:B------:R-:W-:Y:S01]  /*13f0*/  BPT.TRAP 0x1 ;  /* 0x000000040000795c */ /* 0x000fe20000300000 */
.L_x_3285:
[----:B------:R-:W-:Y:S02]  /*1400*/  IMAD.U32 R6, RZ, RZ, UR40 ;  /* 0x00000028ff067e24 */ /* 0x000fe4000f8e00ff */
[----:B------:R-:W-:Y:S01]  /*1410*/  IMAD.MOV.U32 R2, RZ, RZ, RZ ;  /* 0x000000ffff027224 */ /* 0x000fe200078e00ff */
[----:B--2---:R-:W-:Y:S06]  /*1420*/  @P1 BRA `(.L_x_3286) ;  /* 0x0000000000081947 */ /* 0x004fec0003800000 */
[----:B------:R-:W2:Y:S02]  /*1430*/  SYNCS.PHASECHK.TRANS64.TRYWAIT P1, [UR38+0x30830], R0 ;  /* 0x03083000ff0075a7 */ /* 0x000ea40008020166 */
[----:B--2---:R-:W-:Y:S05]  /*1440*/  @!P1 BRA `(.L_x_3287) ;  /* 0x000000b800909947 */ /* 0x004fea0003800000 */
.L_x_3286:
[----:B------:R-:W-:Y:S05]  /*1450*/  WARPSYNC.ALL ;  /* 0x0000000000007948 */ /* 0x000fea0003800000 */
[----:B------:R-:W-:Y:S01]  /*1460*/  MOV R119, RZ ;  /* 0x000000ff00777202 */ /* 0x000fe20000000f00 */
[----:B------:R-:W-:Y:S01]  /*1470*/  IMAD.MOV.U32 R7, RZ, RZ, 0x40000040 ;  /* 0x40000040ff077424 */ /* 0x000fe200078e00ff */
[----:B------:R-:W-:Y:S01]  /*1480*/  LOP3.LUT R6, R6, 0x10000, RZ, 0xfc, !PT ;  /* 0x0001000006067812 */ /* 0x000fe200078efcff */
[----:B------:R-:W-:-:S03]  /*1490*/  UIADD3 UR4, UR38, 0x1e400, URZ ;  /* 0x0001e40026047890 */ /* 0x000fc6000fffe03f */
[C---:B------:R-:W-:Y:S01]  /*14a0*/  R2UR UR56, R6.reuse ;  /* 0x00000000063872ca */ /* 0x040fe200000e0000 */
[----:B------:R-:W-:Y:S01]  /*14b0*/  WARPGROUP.ARRIVE ;  /* 0x00000000000079c5 */ /* 0x000fe20000000000 */
[----:B------:R-:W-:Y:S01]  /*14c0*/  R2UR UR57, R7 ;  /* 0x00000000073972ca */ /* 0x000fe200000e0000 */
[----:B------:R-:W-:Y:S01]  /*14d0*/  USHF.R.U32.HI UR4, URZ, 0x4, UR4 ;  /* 0x000000043f047899 */ /* 0x000fe20008011604 */
[----:B------:R-:W-:Y:S01]  /*14e0*/  R2UR UR10, R6 ;  /* 0x00000000060a72ca */ /* 0x000fe200000e0000 */
[----:B------:R-:W-:Y:S01]  /*14f0*/  UMOV UR59, 0x40000040 ;  /* 0x40000040003b7882 */ /* 0x000fe20000000000 */
[----:B------:R-:W-:Y:S01]  /*1500*/  UMOV UR9, 0x40000040 ;  /* 0x4000004000097882 */ /* 0x000fe20000000000 */
[----:B------:R-:W-:Y:S01]  /*1510*/  ULOP3.LUT UR4, UR4, 0x3fff, URZ, 0xc0, !UPT ;  /* 0x00003fff04047892 */ /* 0x000fe2000f8ec03f */
[----:B------:R-:W-:Y:S01]  /*1520*/  UMOV UR5, UR9 ;  /* 0x0000000900057c82 */ /* 0x000fe20008000000 */
[----:B------:R-:W-:Y:S02]  /*1530*/  UMOV UR7, 0x40000040 ;  /* 0x4000004000077882 */ /* 0x000fe40000000000 */
[----:B------:R-:W-:Y:S01]  /*1540*/  ULOP3.LUT UR58, UR4, 0x10000, URZ, 0xfc, !UPT ;  /* 0x00010000043a7892 */ /* 0x000fe2000f8efc3f */
[----:B------:R-:W-:Y:S01]  /*1550*/  UMOV UR13, 0x40000040 ;  /* 0x40000040000d7882 */ /* 0x000fe20000000000 */
[----:B------:R-:W-:-:S02]  /*1560*/  UMOV UR15, 0x40000040 ;  /* 0x40000040000f7882 */ /* 0x000fc40000000000 */
[----:B------:R-:W-:Y:S02]  /*1570*/  UIADD3 UR6, UR58, 0x2, URZ ;  /* 0x000000023a067890 */ /* 0x000fe4000fffe03f */
[----:B------:R-:W-:Y:S02]  /*1580*/  UIADD3 UR8, UR10, 0x2, URZ ;  /* 0x000000020a087890 */ /* 0x000fe4000fffe03f */
[----:B------:R-:W-:Y:S01]  /*1590*/  UIADD3 UR12, UR10, 0x4, URZ ;  /* 0x000000040a0c7890 */ /* 0x000fe2000fffe03f */
[----:B------:R-:W-:Y:S01]  /*15a0*/  HGMMA.64x96x16.F32.BF16 R24, gdesc[UR56], RZ, !UPT, gsb0 ;  /* 0x01600000381879f0 */ /* 0x000fe2000c0018ff */
[----:B------:R-:W-:Y:S02]  /*15b0*/  UIADD3 UR14, UR58, 0x4, URZ ;  /* 0x000000043a0e7890 */ /* 0x000fe4000fffe03f */
[----:B------:R-:W-:Y:S01]  /*15c0*/  UIADD3 UR16, UR10, 0x6, URZ ;  /* 0x000000060a107890 */ /* 0x000fe2000fffe03f */
[----:B------:R-:W-:Y:S01]  /*15d0*/  UMOV UR4, UR8 ;  /* 0x0000000800047c82 */ /* 0x000fe20008000000 */
        /* <DEDUP_REMOVED lines=15> */
[----:B------:R-:W-:Y:S01]  /*16d0*/  UIADD3 UR32, UR10, 0x406, URZ ;  /* 0x000004060a207890 */ /* 0x000fe2000fffe03f */
        /* <DEDUP_REMOVED lines=11> */
[----:B------:R-:W-:Y:S01]  /*1790*/  HGMMA.64x96x16.F32.BF16 R24, gdesc[UR4], R24, gsb0 ;  /* 0x01600000041879f0 */ /* 0x000fe20008001818 */
[----:B------:R-:W-:Y:S01]  /*17a0*/  UIADD3 UR6, UR58, 0x306, URZ ;  /* 0x000003063a067890 */ /* 0x000fe2000fffe03f */
[----:B------:R-:W-:Y:S01]  /*17b0*/  UMOV UR4, UR32 ;  /* 0x0000002000047c82 */ /* 0x000fe20008000000 */
[----:B------:R-:W-:Y:S01]  /*17c0*/  UMOV UR5, UR33 ;  /* 0x0000002100057c82 */ /* 0x000fe20008000000 */
[----:B------:R-:W-:Y:S01]  /*17d0*/  UMOV UR7, 0x40000040 ;  /* 0x4000004000077882 */ /* 0x000fe20000000000 */
[----:B------:R-:W-:Y:S02]  /*17e0*/  WARPGROUP.DEPBAR.LE gsb0, 0x0 ;  /* 0x00008000000079c5 */ /* 0x000fe40000010000 */
[----:B------:R-:W-:-:S06]  /*17f0*/  WARPGROUP.ARRIVE ;  /* 0x00000000000079c5 */ /* 0x000fcc0000000000 */
[----:B------:R-:W-:Y:S03]  /*1800*/  HGMMA.64x96x16.F32.BF16 R24, gdesc[UR12], R24, gsb0 ;  /* 0x016000000c1879f0 */ /* 0x000fe60008001818 */
        /* <DEDUP_REMOVED lines=44> */
[----:B------:R-:W-:Y:S05]  /*1ad0*/  @!P0 BRA `(.L_x_3288) ;  /* 0x0000000000048947 */ /* 0x000fea0003800000 */
[----:B------:R-:W-:Y:S01]  /*1ae0*/  BPT.TRAP 0x1 ;  /* 0x000000040000795c */ /* 0x000fe20000300000 */
.L_x_3288:
[----:B------:R-:W-:Y:S01]  /*1af0*/  LOP3.LUT R19, R19, 0xffffff80, RZ, 0xc0, !PT ;  /* 0xffffff8013137812 */ /* 0x000fe200078ec0ff */
[----:B------:R-:W-:Y:S01]  /*1b00*/  ULDC UR4, c[0x0][0x9d8] ;  /* 0x0002760000047ab9 */ /* 0x000fe20000000800 */
[----:B0-----:R-:W-:Y:S02]  /*1b10*/  IMAD.MOV.U32 R3, RZ, RZ, -0x2 ;  /* 0xfffffffeff037424 */ /* 0x001fe400078e00ff */
[----:B------:R-:W-:Y:S01]  /*1b20*/  FMUL.FTZ R26, R26, UR4 ;  /* 0x000000041a1a7c20 */ /* 0x000fe20008410000 */
[----:B------:R-:W-:Y:S01]  /*1b30*/  FMUL.FTZ R27, R27, UR4 ;  /* 0x000000041b1b7c20 */ /* 0x000fe20008410000 */
[----:B------:R-:W-:Y:S02]  /*1b40*/  IMAD.IADD R19, R18, 0x1, -R19 ;  /* 0x0000000112137824 */ /* 0x000fe400078e0a13 */
[----:B------:R-:W-:Y:S01]  /*1b50*/  FMUL.FTZ R30, R30, UR4 ;  /* 0x000000041e1e7c20 */ /* 0x000fe20008410000 */
[----:B------:R-:W-:Y:S01]  /*1b60*/  FMUL.FTZ R31, R31, UR4 ;  /* 0x000000041f1f7c20 */ /* 0x000fe20008410000 */
[----:B------:R-:W-:Y:S01]  /*1b70*/  FMUL.FTZ R34, R34, UR4 ;  /* 0x0000000422227c20 */ /* 0x000fe20008410000 */
[----:B------:R-:W0:Y:S01]  /*1b80*/  MUFU.TANH R26, R26 ;  /* 0x0000001a001a7308 */ /* 0x000e220000002400 */
[----:B-1----:R-:W-:Y:S01]  /*1b90*/  SHF.R.S32.HI R0, RZ, 0x1f, R19 ;  /* 0x0000001fff007819 */ /* 0x002fe20000011413 */
        /* <DEDUP_REMOVED lines=11> */
[----:B------:R-:W-:Y:S01]  /*1c50*/  IADD3 R0, R19, -R0, RZ ;  /* 0x8000000013007210 */ /* 0x000fe20007ffe0ff */
[----:B------:R-:W-:Y:S01]  /*1c60*/  FMUL.FTZ R32, R32, UR4 ;  /* 0x0000000420207c20 */ /* 0x000fe20008410000 */
[----:B------:R-:W-:Y:S01]  /*1c70*/  FMUL.FTZ R43, R43, UR4 ;  /* 0x000000042b2b7c20 */ /* 0x000fe20008410000 */
[----:B------:R-:W2:Y:S01]  /*1c80*/  MUFU.TANH R30, R30 ;  /* 0x0000001e001e7308 */ /* 0x000ea20000002400 */
[----:B------:R-:W-:Y:S01]  /*1c90*/  FMUL.FTZ R33, R33, UR4 ;  /* 0x0000000421217c20 */ /* 0x000fe20008410000 */
[----:B------:R-:W-:-:S02]  /*1ca0*/  IMAD R0, R0, R3, 0x60 ;  /* 0x0000006000007424 */ /* 0x000fc400078e0203 */
[----:B------:R-:W-:Y:S01]  /*1cb0*/  FMUL.FTZ R46, R46, UR4 ;  /* 0x000000042e2e7c20 */ /* 0x000fe20008410000 */
[----:B------:R-:W-:Y:S02]  /*1cc0*/  IMAD.U32 R3, RZ, RZ, UR39 ;  /* 0x00000027ff037e24 */ /* 0x000fe4000f8e00ff */
[----:B------:R-:W-:Y:S01]  /*1cd0*/  FMUL.FTZ R36, R36, UR4 ;  /* 0x0000000424247c20 */ /* 0x000fe20008410000 */
[----:B------:R-:W-:Y:S01]  /*1ce0*/  FMUL.FTZ R47, R47, UR4 ;  /* 0x000000042f2f7c20 */ /* 0x000fe20008410000 */
[----:B------:R-:W-:Y:S01]  /*1cf0*/  IADD3 R0, R0, UR42, RZ ;  /* 0x0000002a00007c10 */ /* 0x000fe2000fffe0ff */
[----:B------:R-:W3:Y:S01]  /*1d00*/  MUFU.TANH R31, R31 ;  /* 0x0000001f001f7308 */ /* 0x000ee20000002400 */
[----:B------:R-:W-:Y:S01]  /*1d10*/  FMUL.FTZ R37, R37, UR4 ;  /* 0x0000000425257c20 */ /* 0x000fe20008410000 */
[----:B------:R-:W-:Y:S01]  /*1d20*/  FMUL.FTZ R50, R50, UR4 ;  /* 0x0000000432327c20 */ /* 0x000fe20008410000 */
[----:B------:R-:W-:Y:S01]  /*1d30*/  FMUL.FTZ R40, R40, UR4 ;  /* 0x0000000428287c20 */ /* 0x000fe20008410000 */
[----:B------:R-:W-:-:S02]  /*1d40*/  IMAD R0, R3, -0x60, R0 ;  /* 0xffffffa003007824 */ /* 0x000fc400078e0200 */
[----:B------:R-:W-:Y:S01]  /*1d50*/  FMUL.FTZ R51, R51, UR4 ;  /* 0x0000000433337c20 */ /* 0x000fe20008410000 */
[----:B------:R-:W-:Y:S01]  /*1d60*/  FMUL.FTZ R41, R41, UR4 ;  /* 0x0000000429297c20 */ /* 0x000fe20008410000 */
[----:B------:R-:W-:Y:S01]  /*1d70*/  FMUL.FTZ R54, R54, UR4 ;  /* 0x0000000436367c20 */ /* 0x000fe20008410000 */
[----:B------:R-:W4:Y:S01]  /*1d80*/  MUFU.TANH R34, R34 ;  /* 0x0000002200227308 */ /* 0x000f220000002400 */
[----:B------:R-:W-:Y:S01]  /*1d90*/  ISETP.GT.AND P6, PT, R0, RZ, PT ;  /* 0x000000ff0000720c */ /* 0x000fe20003fc4270 */
[----:B------:R-:W-:Y:S01]  /*1da0*/  FMUL.FTZ R44, R44, UR4 ;  /* 0x000000042c2c7c20 */ /* 0x000fe20008410000 */
[C---:B------:R-:W-:Y:S01]  /*1db0*/  ISETP.GT.AND P5, PT, R0.reuse, 0x1, PT ;  /* 0x000000010000780c */ /* 0x040fe20003fa4270 */
[----:B------:R-:W-:Y:S01]  /*1dc0*/  FMUL.FTZ R55, R55, UR4 ;  /* 0x0000000437377c20 */ /* 0x000fe20008410000 */
[----:B------:R-:W-:Y:S01]  /*1dd0*/  ISETP.GT.AND P4, PT, R0, 0x8, PT ;  /* 0x000000080000780c */ /* 0x000fe20003f84270 */
[----:B------:R-:W-:Y:S01]  /*1de0*/  FMUL.FTZ R45, R45, UR4 ;  /* 0x000000042d2d7c20 */ /* 0x000fe20008410000 */
[----:B0-----:R-:W-:Y:S01]  /*1df0*/  FSEL R3, R26, -INF , P6 ;  /* 0xff8000001a037808 */ /* 0x001fe20003000000 */
[----:B------:R-:W0:Y:S01]  /*1e00*/  MUFU.TANH R24, R24 ;  /* 0x0000001800187308 */ /* 0x000e220000002400 */
[----:B-1----:R-:W-:Y:S01]  /*1e10*/  FSEL R27, R27, -INF , P5 ;  /* 0xff8000001b1b7808 */ /* 0x002fe20002800000 */
[----:B------:R-:W-:Y:S01]  /*1e20*/  FMUL.FTZ R58, R58, UR4 ;  /* 0x000000043a3a7c20 */ /* 0x000fe20008410000 */
[----:B------:R-:W-:Y:S01]  /*1e30*/  ISETP.GT.AND P3, PT, R0, 0x9, PT ;  /* 0x000000090000780c */ /* 0x000fe20003f64270 */
[----:B------:R-:W-:Y:S01]  /*1e40*/  FMUL.FTZ R48, R48, UR4 ;  /* 0x0000000430307c20 */ /* 0x000fe20008410000 */
[----:B--2---:R-:W-:Y:S01]  /*1e50*/  FSEL R9, R30, -INF , P4 ;  /* 0xff8000001e097808 */ /* 0x004fe20002000000 */
[----:B------:R-:W-:Y:S01]  /*1e60*/  FMUL.FTZ R59, R59, UR4 ;  /* 0x000000043b3b7c20 */ /* 0x000fe20008410000 */
[----:B------:R-:W-:Y:S01]  /*1e70*/  FMNMX.FTZ R4, R3, R27, !PT ;  /* 0x0000001b03047209 */ /* 0x000fe20007810000 */
[----:B------:R-:W1:Y:S01]  /*1e80*/  MUFU.TANH R35, R35 ;  /* 0x0000002300237308 */ /* 0x000e620000002400 */
[----:B------:R-:W-:Y:S01]  /*1e90*/  ISETP.GT.AND P2, PT, R0, 0x10, PT ;  /* 0x000000100000780c */ /* 0x000fe20003f44270 */
[----:B------:R-:W-:Y:S01]  /*1ea0*/  FMUL.FTZ R49, R49, UR4 ;  /* 0x0000000431317c20 */ /* 0x000fe20008410000 */
[----:B---3--:R-:W-:Y:S01]  /*1eb0*/  FSEL R31, R31, -INF , P3 ;  /* 0xff8000001f1f7808 */ /* 0x008fe20001800000 */
[----:B------:R-:W-:Y:S01]  /*1ec0*/  FMUL.FTZ R62, R62, UR4 ;  /* 0x000000043e3e7c20 */ /* 0x000fe20008410000 */
[----:B------:R-:W-:Y:S01]  /*1ed0*/  FMNMX.FTZ R4, R9, R4, !PT ;  /* 0x0000000409047209 */ /* 0x000fe20007810000 */
[----:B------:R-:W-:Y:S01]  /*1ee0*/  FMUL.FTZ R52, R52, UR4 ;  /* 0x0000000434347c20 */ /* 0x000fe20008410000 */
[----:B------:R-:W-:Y:S01]  /*1ef0*/  ISETP.GT.AND P1, PT, R0, 0x11, PT ;  /* 0x000000110000780c */ /* 0x000fe20003f24270 */
[----:B------:R-:W2:Y:S01]  /*1f00*/  MUFU.TANH R25, R25 ;  /* 0x0000001900197308 */ /* 0x000ea20000002400 */
[----:B----4-:R-:W-:Y:S01]  /*1f10*/  FSEL R19, R34, -INF , P2 ;  /* 0xff80000022137808 */ /* 0x010fe20001000000 */
[----:B------:R-:W-:Y:S01]  /*1f20*/  FMUL.FTZ R63, R63, UR4 ;  /* 0x000000043f3f7c20 */ /* 0x000fe20008410000 */
[----:B------:R-:W-:Y:S01]  /*1f30*/  FMNMX.FTZ R4, R31, R4, !PT ;  /* 0x000000041f047209 */ /* 0x000fe20007810000 */
[----:B------:R-:W-:Y:S01]  /*1f40*/  FMUL.FTZ R53, R53, UR4 ;  /* 0x0000000435357c20 */ /* 0x000fe20008410000 */
[----:B0-----:R-:W-:Y:S01]  /*1f50*/  FSEL R11, R24, -INF , P6 ;  /* 0xff800000180b7808 */ /* 0x001fe20003000000 */
[----:B------:R-:W-:Y:S01]  /*1f60*/  FMUL.FTZ R66, R66, UR4 ;  /* 0x0000000442427c20 */ /* 0x000fe20008410000 */
[----:B------:R-:W-:Y:S01]  /*1f70*/  ISETP.GT.AND P6, PT, R0, 0x18, PT ;  /* 0x000000180000780c */ /* 0x000fe20003fc4270 */
[----:B------:R-:W0:Y:S01]  /*1f80*/  MUFU.TANH R38, R38 ;  /* 0x0000002600267308 */ /* 0x000e220000002400 */
[----:B-1----:R-:W-:Y:S01]  /*1f90*/  FSEL R35, R35, -INF , P1 ;  /* 0xff80000023237808 */ /* 0x002fe20000800000 */
[----:B------:R-:W-:Y:S01]  /*1fa0*/  FMUL.FTZ R56, R56, UR4 ;  /* 0x0000000438387c20 */ /* 0x000fe20008410000 */
[----:B------:R-:W-:Y:S01]  /*1fb0*/  FMNMX.FTZ R4, R19, R4, !PT ;  /* 0x0000000413047209 */ /* 0x000fe20007810000 */
[----:B------:R-:W-:Y:S01]  /*1fc0*/  FMUL.FTZ R67, R67, UR4 ;  /* 0x0000000443437c20 */ /* 0x000fe20008410000 */
[----:B------:R-:W-:Y:S01]  /*1fd0*/  FMUL.FTZ R57, R57, UR4 ;  /* 0x0000000439397c20 */ /* 0x000fe20008410000 */
[----:B------:R-:W-:Y:S01]  /*1fe0*/  FMUL.FTZ R70, R70, UR4 ;  /* 0x0000000446467c20 */ /* 0x000fe20008410000 */
[----:B------:R-:W-:Y:S01]  /*1ff0*/  FMNMX.FTZ R4, R35, R4, !PT ;  /* 0x0000000423047209 */ /* 0x000fe20007810000 */
[----:B------:R-:W1:Y:S01]  /*2000*/  MUFU.TANH R28, R28 ;  /* 0x0000001c001c7308 */ /* 0x000e620000002400 */
[----:B--2---:R-:W-:Y:S01]  /*2010*/  FSEL R25, R25, -INF , P5 ;  /* 0xff80000019197808 */ /* 0x004fe20002800000 */
[----:B------:R-:W-:Y:S01]  /*2020*/  FMUL.FTZ R71, R71, UR4 ;  /* 0x0000000447477c20 */ /* 0x000fe20008410000 */
[----:B------:R-:W-:Y:S01]  /*2030*/  ISETP.GT.AND P5, PT, R0, 0x19, PT ;  /* 0x000000190000780c */ /* 0x000fe20003fa4270 */
[----:B------:R-:W-:Y:S01]  /*2040*/  FMUL.FTZ R60, R60, UR4 ;  /* 0x000000043c3c7c20 */ /* 0x000fe20008410000 */
[----:B------:R-:W-:Y:S01]  /*2050*/  ULDC UR5, c[0x0][0x988] ;  /* 0x0002620000057ab9 */ /* 0x000fe20000000800 */
[----:B------:R-:W-:Y:S01]  /*2060*/  FMUL.FTZ R61, R61, UR4 ;  /* 0x000000043d3d7c20 */ /* 0x000fe20008410000 */
[----:B------:R-:W-:Y:S01]  /*2070*/  P2R R12, PR, RZ, 0x1 ;  /* 0x00000001ff0c7803 */ /* 0x000fe20000000000 */
[----:B------:R-:W2:Y:S01]  /*2080*/  MUFU.TANH R39, R39 ;  /* 0x0000002700277308 */ /* 0x000ea20000002400 */
[----:B0-----:R-:W-:Y:S01]  /*2090*/  FSEL R23, R38, -INF , P6 ;  /* 0xff80000026177808 */ /* 0x001fe20003000000 */
[----:B------:R-:W-:Y:S01]  /*20a0*/  FMUL.FTZ R64, R64, UR4 ;  /* 0x0000000440407c20 */ /* 0x000fe20008410000 */
[----:B------:R-:W-:Y:S01]  /*20b0*/  FMUL.FTZ R65, R65, UR4 ;  /* 0x0000000441417c20 */ /* 0x000fe20008410000 */
[----:B------:R-:W-:Y:S01]  /*20c0*/  FMUL.FTZ R68, R68, UR4 ;  /* 0x0000000444447c20 */ /* 0x000fe20008410000 */
[----:B------:R-:W-:Y:S01]  /*20d0*/  FMNMX.FTZ R4, R23, R4, !PT ;  /* 0x0000000417047209 */ /* 0x000fe20007810000 */
[----:B------:R-:W-:Y:S01]  /*20e0*/  FMUL.FTZ R69, R69, UR4 ;  /* 0x0000000445457c20 */ /* 0x000fe20008410000 */
[----:B------:R-:W0:Y:S01]  /*20f0*/  S2UR UR7, SR_CgaCtaId ;  /* 0x00000000000779c3 */ /* 0x000e220000008800 */
[----:B------:R-:W3:Y:S01]  /*2100*/  MUFU.TANH R29, R29 ;  /* 0x0000001d001d7308 */ /* 0x000ee20000002400 */
[----:B-1----:R-:W-:Y:S01]  /*2110*/  FSEL R13, R28, -INF , P4 ;  /* 0xff8000001c0d7808 */ /* 0x002fe20002000000 */
[----:B------:R-:W-:Y:S01]  /*2120*/  UIADD3 UR59, UR39, -0x2, URZ ;  /* 0xfffffffe273b7890 */ /* 0x000fe2000fffe03f */
[----:B------:R-:W-:Y:S01]  /*2130*/  ISETP.GT.AND P4, PT, R0, 0x20, PT ;  /* 0x000000200000780c */ /* 0x000fe20003f84270 */
[----:B------:R-:W-:Y:S01]  /*2140*/  UIADD3 UR4, UR38, 0x30840, URZ ;  /* 0x0003084026047890 */ /* 0x000fe2000fffe03f */
[----:B------:R-:W-:Y:S01]  /*2150*/  R2UR UR6, R16 ;  /* 0x00000000100672ca */ /* 0x000fe200000e0000 */
[----:B------:R-:W-:Y:S01]  /*2160*/  UMOV UR39, URZ ;  /* 0x0000003f00277c82 */ /* 0x000fe20008000000 */
[--C-:B------:R-:W-:Y:S01]  /*2170*/  IMAD.MOV.U32 R118, RZ, RZ, R119.reuse ;  /* 0x000000ffff767224 */ /* 0x100fe200078e0077 */
        /* <DEDUP_REMOVED lines=9> */
[----:B---3--:R-:W-:Y:S01]  /*2210*/  FSEL R29, R29, -INF , P3 ;  /* 0xff8000001d1d7808 */ /* 0x008fe20001800000 */
[----:B------:R-:W-:Y:S01]  /*2220*/  UISETP.GE.AND UP0, UPT, UR59, UR6, UPT ;  /* 0x000000063b00728c */ /* 0x000fe2000bf06270 */
[----:B------:R-:W-:Y:S01]  /*2230*/  ISETP.GT.AND P3, PT, R0, 0x21, PT ;  /* 0x000000210000780c */ /* 0x000fe20003f64270 */
[--C-:B------:R-:W-:Y:S01]  /*2240*/  IMAD.MOV.U32 R112, RZ, RZ, R119.reuse ;  /* 0x000000ffff707224 */ /* 0x100fe200078e0077 */
[-C--:B------:R-:W-:Y:S01]  /*2250*/  MOV R110, R119.reuse ;  /* 0x00000077006e7202 */ /* 0x080fe20000000f00 */
[--C-:B------:R-:W-:Y:S01]  /*2260*/  IMAD.MOV.U32 R111, RZ, RZ, R119.reuse ;  /* 0x000000ffff6f7224 */ /* 0x100fe200078e0077 */
[----:B0-----:R-:W-:Y:S01]  /*2270*/  UPRMT UR4, UR7, 0x654, UR4 ;  /* 0x0000065407047896 */ /* 0x001fe20008000004 */
        /* <DEDUP_REMOVED lines=10> */
[----:B------:R-:W-:Y:S01]  /*2320*/  SYNCS.ARRIVE.TRANS64.RED.A1T0 RZ, [UR4], RZ ;  /* 0x000000ffffff79a7 */ /* 0x000fe20008100404 */
        /* <DEDUP_REMOVED lines=27> */
[----:B------:R-:W-:-:S02]  /*24e0*/  IMAD.MOV.U32 R82, RZ, RZ, R119 ;  /* 0x000000ffff527224 */ /* 0x000fc400078e0077 */
[----:B------:R-:W2:Y:S01]  /*24f0*/  MUFU.TANH R37, R37 ;  /* 0x0000002500257308 */ /* 0x000ea20000002400 */
        /* <DEDUP_REMOVED lines=8> */
[----:B------:R-:W-:Y:S01]  /*2580*/  IMAD.MOV.U32 R42, RZ, RZ, R119 ;  /* 0x000000ffff2a7224 */ /* 0x000fe200078e0077 */
[----:B------:R-:W-:-:S03]  /*2590*/  FMNMX.FTZ R4, R79, R4, !PT ;  /* 0x000000044f047209 */ /* 0x000fc60007810000 */
[----:B------:R-:W1:Y:S01]  /*25a0*/  MUFU.TANH R40, R40 ;  /* 0x0000002800287308 */ /* 0x000e620000002400 */
[----:B--2---:R-:W-:Y:S02]  /*25b0*/  FSEL R37, R37, -INF , P5 ;  /* 0xff80000025257808 */ /* 0x004fe40002800000 */
[----:B------:R-:W-:-:S05]  /*25c0*/  ISETP.GT.AND P5, PT, R0, 0x31, PT ;  /* 0x000000310000780c */ /* 0x000fca0003fa4270 */
[----:B------:R-:W2:Y:S01]  /*25d0*/  MUFU.TANH R51, R51 ;  /* 0x0000003300337308 */ /* 0x000ea20000002400 */
[----:B0-----:R-:W-:Y:S02]  /*25e0*/  FSEL R81, R50, -INF , P6 ;  /* 0xff80000032517808 */ /* 0x001fe40003000000 */
[----:B------:R-:W-:Y:S02]  /*25f0*/  MOV R50, R119 ;  /* 0x0000007700327202 */ /* 0x000fe40000000f00 */
[----:B------:R-:W-:-:S03]  /*2600*/  FMNMX.FTZ R4, R81, R4, !PT ;  /* 0x0000000451047209 */ /* 0x000fc60007810000 */
[----:B------:R-:W0:Y:S01]  /*2610*/  MUFU.TANH R41, R41 ;  /* 0x0000002900297308 */ /* 0x000e220000002400 */
[----:B-1----:R-:W-:Y:S01]  /*2620*/  FSEL R43, R40, -INF , P4 ;  /* 0xff800000282b7808 */ /* 0x002fe20002000000 */
[----:B------:R-:W-:Y:S01]  /*2630*/  IMAD.MOV.U32 R40, RZ, RZ, R119 ;  /* 0x000000ffff287224 */ /* 0x000fe200078e0077 */
[----:B------:R-:W-:-:S05]  /*2640*/  ISETP.GT.AND P4, PT, R0, 0x38, PT ;  /* 0x000000380000780c */ /* 0x000fca0003f84270 */
[----:B------:R-:W1:Y:S01]  /*2650*/  MUFU.TANH R54, R54 ;  /* 0x0000003600367308 */ /* 0x000e620000002400 */
[----:B--2---:R-:W-:-:S04]  /*2660*/  FSEL R83, R51, -INF , P5 ;  /* 0xff80000033537808 */ /* 0x004fc80002800000 */
[----:B------:R-:W-:-:S03]  /*2670*/  FMNMX.FTZ R4, R83, R4, !PT ;  /* 0x0000000453047209 */ /* 0x000fc60007810000 */
[----:B------:R-:W2:Y:S01]  /*2680*/  MUFU.TANH R44, R44 ;  /* 0x0000002c002c7308 */ /* 0x000ea20000002400 */
[----:B0-----:R-:W-:Y:S02]  /*2690*/  FSEL R41, R41, -INF , P3 ;  /* 0xff80000029297808 */ /* 0x001fe40001800000 */
[----:B------:R-:W-:-:S05]  /*26a0*/  ISETP.GT.AND P3, PT, R0, 0x39, PT ;  /* 0x000000390000780c */ /* 0x000fca0003f64270 */
[----:B------:R-:W0:Y:S01]  /*26b0*/  MUFU.TANH R55, R55 ;  /* 0x0000003700377308 */ /* 0x000e220000002400 */
[----:B-1----:R-:W-:Y:S01]  /*26c0*/  FSEL R85, R54, -INF , P4 ;  /* 0xff80000036557808 */ /* 0x002fe20002000000 */
[----:B------:R-:W-:-:S03]  /*26d0*/  IMAD.MOV.U32 R54, RZ, RZ, R119 ;  /* 0x000000ffff367224 */ /* 0x000fc600078e0077 */
[----:B------:R-:W-:-:S03]  /*26e0*/  FMNMX.FTZ R4, R85, R4, !PT ;  /* 0x0000000455047209 */ /* 0x000fc60007810000 */
[----:B------:R-:W1:Y:S01]  /*26f0*/  MUFU.TANH R45, R45 ;  /* 0x0000002d002d7308 */ /* 0x000e620000002400 */
[----:B--2---:R-:W-:Y:S02]  /*2700*/  FSEL R47, R44, -INF , P2 ;  /* 0xff8000002c2f7808 */ /* 0x004fe40001000000 */
[----:B------:R-:W-:Y:S02]  /*2710*/  ISETP.GT.AND P2, PT, R0, 0x40, PT ;  /* 0x000000400000780c */ /* 0x000fe40003f44270 */
[----:B------:R-:W-:-:S03]  /*2720*/  MOV R44, R119 ;  /* 0x00000077002c7202 */ /* 0x000fc60000000f00 */
[----:B------:R-:W2:Y:S01]  /*2730*/  MUFU.TANH R58, R58 ;  /* 0x0000003a003a7308 */ /* 0x000ea20000002400 */
[----:B0-----:R-:W-:-:S04]  /*2740*/  FSEL R87, R55, -INF , P3 ;  /* 0xff80000037577808 */ /* 0x001fc80001800000 */
[----:B------:R-:W-:-:S03]  /*2750*/  FMNMX.FTZ R4, R87, R4, !PT ;  /* 0x0000000457047209 */ /* 0x000fc60007810000 */
[----:B------:R-:W0:Y:S01]  /*2760*/  MUFU.TANH R48, R48 ;  /* 0x0000003000307308 */ /* 0x000e220000002400 */
[----:B-1----:R-:W-:Y:S02]  /*2770*/  FSEL R45, R45, -INF , P1 ;  /* 0xff8000002d2d7808 */ /* 0x002fe40000800000 */
[----:B------:R-:W-:-:S05]  /*2780*/  ISETP.GT.AND P1, PT, R0, 0x41, PT ;  /* 0x000000410000780c */ /* 0x000fca0003f24270 */
[----:B------:R-:W1:Y:S01]  /*2790*/  MUFU.TANH R59, R59 ;  /* 0x0000003b003b7308 */ /* 0x000e620000002400 */
[----:B--2---:R-:W-:Y:S01]  /*27a0*/  FSEL R89, R58, -INF , P2 ;  /* 0xff8000003a597808 */ /* 0x004fe20001000000 */
[----:B------:R-:W-:-:S03]  /*27b0*/  IMAD.MOV.U32 R58, RZ, RZ, R119 ;  /* 0x000000ffff3a7224 */ /* 0x000fc600078e0077 */
[----:B------:R-:W-:-:S03]  /*27c0*/  FMNMX.FTZ R4, R89, R4, !PT ;  /* 0x0000000459047209 */ /* 0x000fc60007810000 */
[----:B------:R-:W2:Y:S01]  /*27d0*/  MUFU.TANH R49, R49 ;  /* 0x0000003100317308 */ /* 0x000ea20000002400 */
[----:B0-----:R-:W-:Y:S01]  /*27e0*/  FSEL R51, R48, -INF , P6 ;  /* 0xff80000030337808 */ /* 0x001fe20003000000 */
[----:B------:R-:W-:Y:S01]  /*27f0*/  IMAD.MOV.U32 R48, RZ, RZ, R119 ;  /* 0x000000ffff307224 */ /* 0x000fe200078e0077 */
[----:B------:R-:W-:-:S05]  /*2800*/  ISETP.GT.AND P6, PT, R0, 0x48, PT ;  /* 0x000000480000780c */ /* 0x000fca0003fc4270 */
[----:B------:R-:W0:Y:S01]  /*2810*/  MUFU.TANH R62, R62 ;  /* 0x0000003e003e7308 */ /* 0x000e220000002400 */
[----:B-1----:R-:W-:-:S04]  /*2820*/  FSEL R91, R59, -INF , P1 ;  /* 0xff8000003b5b7808 */ /* 0x002fc80000800000 */
        /* <DEDUP_REMOVED lines=32> */
[----:B------:R-:W-:Y:S01]  /*2a30*/  MUFU.TANH R60, R60 ;  /* 0x0000003c003c7308 */ /* 0x000fe20000002400 */
[----:B--2---:R-:W-:Y:S01]  /*2a40*/  FSEL R97, R70, -INF , P2 ;  /* 0xff80000046617808 */ /* 0x004fe20001000000 */
[----:B------:R-:W-:-:S03]  /*2a50*/  IMAD.MOV.U32 R70, RZ, RZ, R119 ;  /* 0x000000ffff467224 */ /* 0x000fc600078e0077 */
[----:B------:R-:W-:-:S03]  /*2a60*/  FMNMX.FTZ R4, R97, R4, !PT ;  /* 0x0000000461047209 */ /* 0x000fc60007810000 */
[----:B------:R-:W1:Y:S01]  /*2a70*/  MUFU.TANH R61, R61 ;  /* 0x0000003d003d7308 */ /* 0x000e620000002400 */
[----:B0-----:R-:W-:-:S04]  /*2a80*/  FSEL R71, R71, -INF , P1 ;  /* 0xff80000047477808 */ /* 0x001fc80000800000 */
[----:B------:R-:W-:Y:S01]  /*2a90*/  FMNMX.FTZ R0, R71, R4, !PT ;  /* 0x0000000447007209 */ /* 0x000fe20007810000 */
[----:B------:R-:W-:Y:S02]  /*2aa0*/  IMAD.U32 R4, RZ, RZ, UR5 ;  /* 0x00000005ff047e24 */ /* 0x000fe4000f8e00ff */
[----:B------:R-:W-:Y:S02]  /*2ab0*/  MUFU.TANH R64, R64 ;  /* 0x0000004000407308 */ /* 0x000fe40000002400 */
[----:B------:R-:W0:Y:S06]  /*2ac0*/  SHFL.BFLY PT, R5, R0, 0x2, 0x1f ;  /* 0x0c401f0000057f89 */ /* 0x000e2c00000e0000 */
[----:B------:R-:W2:Y:S01]  /*2ad0*/  MUFU.TANH R65, R65 ;  /* 0x0000004100417308 */ /* 0x000ea20000002400 */
[----:B-1----:R-:W-:-:S07]  /*2ae0*/  FSEL R61, R61, -INF , P5 ;  /* 0xff8000003d3d7808 */ /* 0x002fce0002800000 */
[----:B------:R-:W-:Y:S08]  /*2af0*/  MUFU.TANH R68, R68 ;  /* 0x0000004400447308 */ /* 0x000ff00000002400 */
[----:B------:R-:W1:Y:S01]  /*2b00*/  MUFU.TANH R69, R69 ;  /* 0x0000004500457308 */ /* 0x000e620000002400 */
[----:B--2---:R-:W-:Y:S02]  /*2b10*/  FSEL R65, R65, -INF , P3 ;  /* 0xff80000041417808 */ /* 0x004fe40001800000 */
[----:B0-----:R-:W-:-:S02]  /*2b20*/  FMNMX.FTZ R8, R0, R5, !PT ;  /* 0x0000000500087209 */ /* 0x001fc40007810000 */
[----:B------:R-:W-:-:S03]  /*2b30*/  FMNMX.FTZ R0, R11, R25, !PT ;  /* 0x000000190b007209 */ /* 0x000fc60007810000 */
[----:B------:R-:W0:Y:S01]  /*2b40*/  SHFL.BFLY PT, R5, R8, 0x1, 0x1f ;  /* 0x0c201f0008057f89 */ /* 0x000e2200000e0000 */
[----:B------:R-:W-:-:S04]  /*2b50*/  FMNMX.FTZ R0, R13, R0, !PT ;  /* 0x000000000d007209 */ /* 0x000fc80007810000 */
[----:B------:R-:W-:-:S04]  /*2b60*/  FMNMX.FTZ R0, R29, R0, !PT ;  /* 0x000000001d007209 */ /* 0x000fc80007810000 */
[----:B------:R-:W-:Y:S02]  /*2b70*/  FMNMX.FTZ R0, R15, R0, !PT ;  /* 0x000000000f007209 */ /* 0x000fe40007810000 */
[----:B-1----:R-:W-:Y:S02]  /*2b80*/  FSEL R69, R69, -INF , P1 ;  /* 0xff80000045457808 */ /* 0x002fe40000800000 */
[----:B------:R-:W-:-:S04]  /*2b90*/  FMNMX.FTZ R0, R33, R0, !PT ;  /* 0x0000000021007209 */ /* 0x000fc80007810000 */
[----:B------:R-:W-:-:S04]  /*2ba0*/  FMNMX.FTZ R0, R21, R0, !PT ;  /* 0x0000000015007209 */ /* 0x000fc80007810000 */
[----:B------:R-:W-:Y:S02]  /*2bb0*/  FMNMX.FTZ R0, R37, R0, !PT ;  /* 0x0000000025007209 */ /* 0x000fe40007810000 */
[----:B0-----:R-:W-:Y:S02]  /*2bc0*/  FMNMX.FTZ R5, R8, R5, !PT ;  /* 0x0000000508057209 */ /* 0x001fe40007810000 */
[----:B------:R-:W-:Y:S02]  /*2bd0*/  FMNMX.FTZ R0, R43, R0, !PT ;  /* 0x000000002b007209 */ /* 0x000fe40007810000 */
[C---:B------:R-:W-:Y:S01]  /*2be0*/  FSETP.NEU.FTZ.AND P0, PT, R5.reuse, -INF , PT ;  /* 0xff8000000500780b */ /* 0x040fe20003f1d000 */
[----:B------:R-:W-:Y:S01]  /*2bf0*/  FMUL.FTZ R10, R5, R4 ;  /* 0x00000004050a7220 */ /* 0x000fe20000410000 */
[----:B------:R-:W-:-:S04]  /*2c00*/  FMNMX.FTZ R0, R41, R0, !PT ;  /* 0x0000000029007209 */ /* 0x000fc80007810000 */
[----:B------:R-:W-:Y:S02]  /*2c10*/  FMNMX.FTZ R0, R47, R0, !PT ;  /* 0x000000002f007209 */ /* 0x000fe40007810000 */
[----:B------:R-:W-:Y:S02]  /*2c20*/  FSEL R10, R10, RZ, P0 ;  /* 0x000000ff0a0a7208 */ /* 0x000fe40000000000 */
[----:B------:R-:W-:Y:S02]  /*2c30*/  FMNMX.FTZ R0, R45, R0, !PT ;  /* 0x000000002d007209 */ /* 0x000fe40007810000 */
[----:B------:R-:W-:Y:S01]  /*2c40*/  ISETP.NE.AND P0, PT, R12, RZ, PT ;  /* 0x000000ff0c00720c */ /* 0x000fe20003f05270 */
[--C-:B------:R-:W-:Y:S01]  /*2c50*/  FFMA.FTZ R3, R3, R4, -R10.reuse ;  /* 0x0000000403037223 */ /* 0x100fe2000001080a */
[----:B------:R-:W-:Y:S01]  /*2c60*/  FMNMX.FTZ R0, R51, R0, !PT ;  /* 0x0000000033007209 */ /* 0x000fe20007810000 */
[-CC-:B------:R-:W-:Y:S01]  /*2c70*/  FFMA.FTZ R19, R19, R4.reuse, -R10.reuse ;  /* 0x0000000413137223 */ /* 0x180fe2000001080a */
[--C-:B------:R-:W-:Y:S01]  /*2c80*/  FFMA.FTZ R23, R23, R4, -R10.reuse ;  /* 0x0000000417177223 */ /* 0x100fe2000001080a */
[----:B------:R0:W-:Y:S01]  /*2c90*/  MUFU.EX2 R189, R3 ;  /* 0x0000000300bd7308 */ /* 0x0001e20000000800 */
[----:B------:R-:W-:Y:S01]  /*2ca0*/  FMNMX.FTZ R0, R49, R0, !PT ;  /* 0x0000000031007209 */ /* 0x000fe20007810000 */
[-CC-:B------:R-:W-:Y:S01]  /*2cb0*/  FFMA.FTZ R9, R9, R4.reuse, -R10.reuse ;  /* 0x0000000409097223 */ /* 0x180fe2000001080a */
[-CC-:B------:R-:W-:Y:S01]  /*2cc0*/  FFMA.FTZ R27, R27, R4.reuse, -R10.reuse ;  /* 0x000000041b1b7223 */ /* 0x180fe2000001080a */
[--C-:B------:R-:W-:Y:S01]  /*2cd0*/  FFMA.FTZ R31, R31, R4, -R10.reuse ;  /* 0x000000041f1f7223 */ /* 0x100fe2000001080a */
[----:B------:R-:W-:Y:S01]  /*2ce0*/  FMNMX.FTZ R0, R55, R0, !PT ;  /* 0x0000000037007209 */ /* 0x000fe20007810000 */
[-CC-:B------:R-:W-:Y:S01]  /*2cf0*/  FFMA.FTZ R35, R35, R4.reuse, -R10.reuse ;  /* 0x0000000423237223 */ /* 0x180fe2000001080a */
[--C-:B------:R-:W-:Y:S01]  /*2d00*/  FFMA.FTZ R39, R39, R4, -R10.reuse ;  /* 0x0000000427277223 */ /* 0x100fe2000001080a */
[----:B------:R1:W-:Y:S01]  /*2d10*/  MUFU.EX2 R185, R19 ;  /* 0x0000001300b97308 */ /* 0x0003e20000000800 */
[----:B------:R-:W-:Y:S01]  /*2d20*/  FMNMX.FTZ R0, R53, R0, !PT ;  /* 0x0000000035007209 */ /* 0x000fe20007810000 */
[-CC-:B------:R-:W-:Y:S01]  /*2d30*/  FFMA.FTZ R73, R73, R4.reuse, -R10.reuse ;  /* 0x0000000449497223 */ /* 0x180fe2000001080a */
[----:B0-----:R-:W-:Y:S01]  /*2d40*/  FSEL R3, R60, -INF , P6 ;  /* 0xff8000003c037808 */ /* 0x001fe20003000000 */
[--C-:B------:R-:W-:Y:S01]  /*2d50*/  FFMA.FTZ R75, R75, R4, -R10.reuse ;  /* 0x000000044b4b7223 */ /* 0x100fe2000001080a */
[----:B------:R-:W-:Y:S01]  /*2d60*/  FMNMX.FTZ R0, R59, R0, !PT ;  /* 0x000000003b007209 */ /* 0x000fe20007810000 */
[-CC-:B------:R-:W-:Y:S01]  /*2d70*/  FFMA.FTZ R77, R77, R4.reuse, -R10.reuse ;  /* 0x000000044d4d7223 */ /* 0x180fe2000001080a */
[--C-:B------:R-:W-:Y:S01]  /*2d80*/  FFMA.FTZ R79, R79, R4, -R10.reuse ;  /* 0x000000044f4f7223 */ /* 0x100fe2000001080a */
[----:B------:R0:W-:Y:S01]  /*2d90*/  MUFU.EX2 R187, R23 ;  /* 0x0000001700bb7308 */ /* 0x0001e20000000800 */
[----:B------:R-:W-:Y:S01]  /*2da0*/  FMNMX.FTZ R0, R57, R0, !PT ;  /* 0x0000000039007209 */ /* 0x000fe20007810000 */
[-CC-:B------:R-:W-:Y:S01]  /*2db0*/  FFMA.FTZ R81, R81, R4.reuse, -R10.reuse ;  /* 0x0000000451517223 */ /* 0x180fe2000001080a */
[----:B-1----:R-:W-:Y:S01]  /*2dc0*/  FSEL R19, R64, -INF , P4 ;  /* 0xff80000040137808 */ /* 0x002fe20002000000 */
        /* <DEDUP_REMOVED lines=12> */
[----:B------:R-:W0:Y:S01]  /*2e90*/  MUFU.EX2 R12, R27 ;  /* 0x0000001b000c7308 */ /* 0x000e220000000800 */
[----:B------:R-:W-:Y:S01]  /*2ea0*/  FMNMX.FTZ R0, R65, R0, !PT ;  /* 0x0000000041007209 */ /* 0x000fe20007810000 */
[-CC-:B------:R-:W-:Y:S01]  /*2eb0*/  FFMA.FTZ R95, R95, R4.reuse, -R10.reuse ;  /* 0x000000045f5f7223 */ /* 0x180fe2000001080a */
[-CC-:B------:R-:W-:Y:S01]  /*2ec0*/  FFMA.FTZ R67, R67, R4.reuse, -R10.reuse ;  /* 0x0000000443437223 */ /* 0x180fe2000001080a */
[--C-:B------:R-:W-:Y:S01]  /*2ed0*/  FFMA.FTZ R97, R97, R4, -R10.reuse ;  /* 0x0000000461617223 */ /* 0x100fe2000001080a */
[----:B------:R-:W-:Y:S01]  /*2ee0*/  FMNMX.FTZ R0, R23, R0, !PT ;  /* 0x0000000017007209 */ /* 0x000fe20007810000 */
[----:B------:R-:W-:Y:S01]  /*2ef0*/  FFMA.FTZ R10, R71, R4, -R10 ;  /* 0x00000004470a7223 */ /* 0x000fe2000001080a */
[-C--:B------:R-:W-:Y:S01]  /*2f00*/  MOV R71, R119.reuse ;  /* 0x0000007700477202 */ /* 0x080fe20000000f00 */
[----:B------:R2:W-:Y:S01]  /*2f10*/  MUFU.EX2 R14, R31 ;  /* 0x0000001f000e7308 */ /* 0x0005e20000000800 */
[----:B------:R-:W-:Y:S01]  /*2f20*/  FMNMX.FTZ R0, R69, R0, !PT ;  /* 0x0000000045007209 */ /* 0x000fe20007810000 */
[--C-:B------:R-:W-:Y:S01]  /*2f30*/  IMAD.MOV.U32 R64, RZ, RZ, R119.reuse ;  /* 0x000000ffff407224 */ /* 0x100fe200078e0077 */
[----:B------:R-:W-:Y:S01]  /*2f40*/  MOV R68, R119 ;  /* 0x0000007700447202 */ /* 0x000fe20000000f00 */
[----:B------:R-:W-:-:S02]  /*2f50*/  IMAD.MOV.U32 R60, RZ, RZ, R119 ;  /* 0x000000ffff3c7224 */ /* 0x000fc400078e0077 */
[----:B-1----:R-:W1:Y:S02]  /*2f60*/  SHFL.BFLY PT, R9, R0, 0x2, 0x1f ;  /* 0x0c401f0000097f89 */ /* 0x002e6400000e0000 */
[----:B------:R3:W-:Y:S01]  /*2f70*/  MUFU.EX2 R18, R35 ;  /* 0x0000002300127308 */ /* 0x0007e20000000800 */
[----:B0-----:R-:W-:Y:S01]  /*2f80*/  FADD.FTZ R34, R189, R12 ;  /* 0x0000000cbd227221 */ /* 0x001fe20000010000 */
[----:B------:R-:W-:Y:S01]  /*2f90*/  F2FP.BF16.F32.PACK_AB R189, R12, R189 ;  /* 0x000000bd0cbd723e */ /* 0x000fe200000010ff */
[----:B--2---:R-:W-:-:S05]  /*2fa0*/  IMAD.MOV.U32 R31, RZ, RZ, R119 ;  /* 0x000000ffff1f7224 */ /* 0x004fca00078e0077 */
[----:B------:R0:W-:Y:S01]  /*2fb0*/  MUFU.EX2 R20, R39 ;  /* 0x0000002700147308 */ /* 0x0001e20000000800 */
[----:B---3--:R-:W-:-:S07]  /*2fc0*/  MOV R35, R119 ;  /* 0x0000007700237202 */ /* 0x008fce0000000f00 */
[----:B------:R-:W-:Y:S01]  /*2fd0*/  MUFU.EX2 R73, R73 ;  /* 0x0000004900497308 */ /* 0x000fe20000000800 */
[----:B0-----:R-:W-:Y:S01]  /*2fe0*/  IMAD.MOV.U32 R39, RZ, RZ, R119 ;  /* 0x000000ffff277224 */ /* 0x001fe200078e0077 */
[----:B-1----:R-:W-:-:S06]  /*2ff0*/  FMNMX.FTZ R8, R0, R9, !PT ;  /* 0x0000000900087209 */ /* 0x002fcc0007810000 */
[----:B------:R0:W1:Y:S01]  /*3000*/  MUFU.EX2 R22, R75 ;  /* 0x0000004b00167308 */ /* 0x0000620000000800 */
[----:B------:R-:W2:Y:S07]  /*3010*/  SHFL.BFLY PT, R9, R8, 0x1, 0x1f ;  /* 0x0c201f0008097f89 */ /* 0x000eae00000e0000 */
[----:B------:R-:W-:Y:S01]  /*3020*/  MUFU.EX2 R77, R77 ;  /* 0x0000004d004d7308 */ /* 0x000fe20000000800 */
[----:B0-----:R-:W-:-:S07]  /*3030*/  IMAD.MOV.U32 R75, RZ, RZ, R119 ;  /* 0x000000ffff4b7224 */ /* 0x001fce00078e0077 */
[----:B------:R0:W3:Y:S01]  /*3040*/  MUFU.EX2 R24, R79 ;  /* 0x0000004f00187308 */ /* 0x0000e20000000800 */
[----:B-1----:R-:W-:-:S07]  /*3050*/  F2FP.BF16.F32.PACK_AB R181, R22, R73 ;  /* 0x0000004916b5723e */ /* 0x002fce00000010ff */
[----:B------:R-:W-:Y:S01]  /*3060*/  MUFU.EX2 R81, R81 ;  /* 0x0000005100517308 */ /* 0x000fe20000000800 */
[----:B0-----:R-:W-:Y:S01]  /*3070*/  IMAD.MOV.U32 R79, RZ, RZ, R119 ;  /* 0x000000ffff4f7224 */ /* 0x001fe200078e0077 */
[----:B--2---:R-:W-:-:S04]  /*3080*/  FMNMX.FTZ R9, R8, R9, !PT ;  /* 0x0000000908097209 */ /* 0x004fc80007810000 */
[C---:B------:R-:W-:Y:S01]  /*3090*/  FSETP.NEU.FTZ.AND P1, PT, R9.reuse, -INF , PT ;  /* 0xff8000000900780b */ /* 0x040fe20003f3d000 */
[----:B------:R-:W-:Y:S01]  /*30a0*/  FMUL.FTZ R0, R9, R4 ;  /* 0x0000000409007220 */ /* 0x000fe20000410000 */
[----:B------:R-:W0:Y:S01]  /*30b0*/  MUFU.EX2 R26, R83 ;  /* 0x00000053001a7308 */ /* 0x000e220000000800 */
[----:B---3--:R-:W-:-:S03]  /*30c0*/  F2FP.BF16.F32.PACK_AB R183, R24, R77 ;  /* 0x0000004d18b7723e */ /* 0x008fc600000010ff */
[----:B------:R-:W-:Y:S02]  /*30d0*/  FSEL R0, R0, RZ, P1 ;  /* 0x000000ff00007208 */ /* 0x000fe40000800000 */
[----:B------:R-:W-:Y:S02]  /*30e0*/  PLOP3.LUT P1, PT, PT, PT, UP0, 0x80, 0x0 ;  /* 0x000000000000781c */ /* 0x000fe40003f2f008 */
        /* <DEDUP_REMOVED lines=16> */
[----:B------:R1:W2:Y:S01]  /*31f0*/  MUFU.EX2 R188, R25 ;  /* 0x0000001900bc7308 */ /* 0x0002a20000000800 */
[-CC-:B------:R-:W-:Y:S01]  /*3200*/  FFMA.FTZ R55, R55, R4.reuse, -R0.reuse ;  /* 0x0000000437377223 */ /* 0x180fe20000010800 */
[-CC-:B------:R-:W-:Y:S01]  /*3210*/  FFMA.FTZ R53, R53, R4.reuse, -R0.reuse ;  /* 0x0000000435357223 */ /* 0x180fe20000010800 */
[-CC-:B------:R-:W-:Y:S01]  /*3220*/  FFMA.FTZ R59, R59, R4.reuse, -R0.reuse ;  /* 0x000000043b3b7223 */ /* 0x180fe20000010800 */
[-CC-:B------:R-:W-:Y:S01]  /*3230*/  FFMA.FTZ R3, R3, R4.reuse, -R0.reuse ;  /* 0x0000000403037223 */ /* 0x180fe20000010800 */
[-CC-:B------:R-:W-:Y:S01]  /*3240*/  FFMA.FTZ R57, R57, R4.reuse, -R0.reuse ;  /* 0x0000000439397223 */ /* 0x180fe20000010800 */
[-CC-:B------:R-:W-:Y:S01]  /*3250*/  FFMA.FTZ R61, R61, R4.reuse, -R0.reuse ;  /* 0x000000043d3d7223 */ /* 0x180fe20000010800 */
[-C--:B------:R-:W-:Y:S01]  /*3260*/  FFMA.FTZ R19, R19, R4.reuse, -R0 ;  /* 0x0000000413137223 */ /* 0x080fe20000010800 */
[----:B------:R-:W3:Y:S01]  /*3270*/  MUFU.EX2 R13, R13 ;  /* 0x0000000d000d7308 */ /* 0x000ee20000000800 */
[----:B-1----:R-:W-:Y:S01]  /*3280*/  FADD.FTZ R25, R191, R34 ;  /* 0x00000022bf197221 */ /* 0x002fe20000010000 */
[C---:B------:R-:W-:Y:S01]  /*3290*/  F2FP.BF16.F32.PACK_AB R191, R14.reuse, R191 ;  /* 0x000000bf0ebf723e */ /* 0x040fe200000010ff */
[-CC-:B------:R-:W-:Y:S01]  /*32a0*/  FFMA.FTZ R65, R65, R4.reuse, -R0.reuse ;  /* 0x0000000441417223 */ /* 0x180fe20000010800 */
[-CC-:B------:R-:W-:Y:S01]  /*32b0*/  FFMA.FTZ R23, R23, R4.reuse, -R0.reuse ;  /* 0x0000000417177223 */ /* 0x180fe20000010800 */
[----:B------:R-:W-:Y:S01]  /*32c0*/  FADD.FTZ R34, R14, R25 ;  /* 0x000000190e227221 */ /* 0x000fe20000010000 */
[----:B------:R-:W-:Y:S01]  /*32d0*/  FFMA.FTZ R0, R69, R4, -R0 ;  /* 0x0000000445007223 */ /* 0x000fe20000010800 */
[----:B0-----:R-:W-:Y:S01]  /*32e0*/  F2FP.BF16.F32.PACK_AB R177, R26, R81 ;  /* 0x000000511ab1723e */ /* 0x001fe200000010ff */
[----:B------:R0:W1:Y:S01]  /*32f0*/  MUFU.EX2 R190, R29 ;  /* 0x0000001d00be7308 */ /* 0x0000620000000800 */
[----:B------:R-:W-:Y:S01]  /*3300*/  FADD.FTZ R25, R185, R34 ;  /* 0x00000022b9197221 */ /* 0x000fe20000010000 */
[----:B--2---:R-:W-:Y:S01]  /*3310*/  FADD.FTZ R34, R11, R188 ;  /* 0x000000bc0b227221 */ /* 0x004fe20000010000 */
[----:B------:R-:W-:Y:S01]  /*3320*/  F2FP.BF16.F32.PACK_AB R188, R188, R11 ;  /* 0x0000000bbcbc723e */ /* 0x000fe200000010ff */
[----:B------:R-:W-:-:S02]  /*3330*/  IMAD.MOV.U32 R69, RZ, RZ, R119 ;  /* 0x000000ffff457224 */ /* 0x000fc400078e0077 */
[C---:B------:R-:W-:Y:S01]  /*3340*/  FADD.FTZ R36, R18.reuse, R25 ;  /* 0x0000001912247221 */ /* 0x040fe20000010000 */
[----:B------:R-:W-:Y:S01]  /*3350*/  F2FP.BF16.F32.PACK_AB R185, R18, R185 ;  /* 0x000000b912b9723e */ /* 0x000fe200000010ff */
[----:B------:R-:W2:Y:S01]  /*3360*/  MUFU.EX2 R15, R15 ;  /* 0x0000000f000f7308 */ /* 0x000ea20000000800 */
[----:B---3--:R-:W-:Y:S01]  /*3370*/  FADD.FTZ R25, R13, R34 ;  /* 0x000000220d197221 */ /* 0x008fe20000010000 */
[----:B------:R-:W-:Y:S01]  /*3380*/  FADD.FTZ R27, R187, R36 ;  /* 0x00000024bb1b7221 */ /* 0x000fe20000010000 */
[C---:B------:R-:W-:Y:S02]  /*3390*/  F2FP.BF16.F32.PACK_AB R187, R20.reuse, R187 ;  /* 0x000000bb14bb723e */ /* 0x040fe400000010ff */
[-C--:B------:R-:W-:Y:S01]  /*33a0*/  MOV R83, R119.reuse ;  /* 0x0000007700537202 */ /* 0x080fe20000000f00 */
[----:B------:R-:W-:Y:S01]  /*33b0*/  FADD.FTZ R36, R20, R27 ;  /* 0x0000001b14247221 */ /* 0x000fe20000010000 */
[----:B0-----:R-:W-:Y:S01]  /*33c0*/  MOV R29, R119 ;  /* 0x00000077001d7202 */ /* 0x001fe20000000f00 */
[----:B------:R0:W3:Y:S01]  /*33d0*/  MUFU.EX2 R184, R33 ;  /* 0x0000002100b87308 */ /* 0x0000e20000000800 */
[C---:B-1----:R-:W-:Y:S01]  /*33e0*/  FADD.FTZ R34, R190.reuse, R25 ;  /* 0x00000019be227221 */ /* 0x042fe20000010000 */
[----:B------:R-:W-:Y:S01]  /*33f0*/  FADD.FTZ R27, R73, R36 ;  /* 0x00000024491b7221 */ /* 0x000fe20000010000 */
[----:B------:R-:W-:Y:S01]  /*3400*/  F2FP.BF16.F32.PACK_AB R190, R190, R13 ;  /* 0x0000000dbebe723e */ /* 0x000fe200000010ff */
[----:B------:R-:W-:-:S02]  /*3410*/  IMAD.MOV.U32 R73, RZ, RZ, R119 ;  /* 0x000000ffff497224 */ /* 0x000fc400078e0077 */
[----:B------:R-:W-:Y:S02]  /*3420*/  FADD.FTZ R36, R22, R27 ;  /* 0x0000001b16247221 */ /* 0x000fe40000010000 */
[----:B------:R-:W1:Y:S01]  /*3430*/  MUFU.EX2 R21, R21 ;  /* 0x0000001500157308 */ /* 0x000e620000000800 */
[----:B--2---:R-:W-:Y:S01]  /*3440*/  FADD.FTZ R25, R15, R34 ;  /* 0x000000220f197221 */ /* 0x004fe20000010000 */
[----:B------:R-:W-:Y:S01]  /*3450*/  FADD.FTZ R27, R77, R36 ;  /* 0x000000244d1b7221 */ /* 0x000fe20000010000 */
[----:B------:R-:W-:Y:S01]  /*3460*/  MOV R77, R119 ;  /* 0x00000077004d7202 */ /* 0x000fe20000000f00 */
[----:B0-----:R-:W-:Y:S02]  /*3470*/  IMAD.MOV.U32 R33, RZ, RZ, R119 ;  /* 0x000000ffff217224 */ /* 0x001fe400078e0077 */
[----:B------:R-:W-:Y:S01]  /*3480*/  FADD.FTZ R36, R24, R27 ;  /* 0x0000001b18247221 */ /* 0x000fe20000010000 */
[----:B------:R-:W-:Y:S01]  /*3490*/  IMAD.MOV.U32 R24, RZ, RZ, R119 ;  /* 0x000000ffff187224 */ /* 0x000fe200078e0077 */
[----:B------:R0:W2:Y:S01]  /*34a0*/  MUFU.EX2 R186, R37 ;  /* 0x0000002500ba7308 */ /* 0x0000a20000000800 */
[C---:B---3--:R-:W-:Y:S01]  /*34b0*/  FADD.FTZ R34, R184.reuse, R25 ;  /* 0x00000019b8227221 */ /* 0x048fe20000010000 */
[----:B------:R-:W-:Y:S01]  /*34c0*/  FADD.FTZ R27, R81, R36 ;  /* 0x00000024511b7221 */ /* 0x000fe20000010000 */
[----:B------:R-:W-:Y:S01]  /*34d0*/  F2FP.BF16.F32.PACK_AB R184, R184, R15 ;  /* 0x0000000fb8b8723e */ /* 0x000fe200000010ff */
[----:B------:R-:W-:-:S02]  /*34e0*/  IMAD.MOV.U32 R81, RZ, RZ, R119 ;  /* 0x000000ffff517224 */ /* 0x000fc400078e0077 */
[----:B------:R-:W-:Y:S01]  /*34f0*/  FADD.FTZ R36, R26, R27 ;  /* 0x0000001b1a247221 */ /* 0x000fe20000010000 */
[----:B------:R-:W-:Y:S01]  /*3500*/  MOV R26, R119 ;  /* 0x00000077001a7202 */ /* 0x000fe20000000f00 */
[----:B------:R-:W3:Y:S01]  /*3510*/  MUFU.EX2 R43, R43 ;  /* 0x0000002b002b7308 */ /* 0x000ee20000000800 */
[----:B-1----:R-:W-:Y:S01]  /*3520*/  FADD.FTZ R25, R21, R34 ;  /* 0x0000002215197221 */ /* 0x002fe20000010000 */
[----:B------:R-:W-:Y:S01]  /*3530*/  FADD.FTZ R27, R85, R36 ;  /* 0x00000024551b7221 */ /* 0x000fe20000010000 */
[----:B0-----:R-:W-:-:S05]  /*3540*/  IMAD.MOV.U32 R37, RZ, RZ, R119 ;  /* 0x000000ffff257224 */ /* 0x001fca00078e0077 */
[----:B------:R0:W1:Y:S01]  /*3550*/  MUFU.EX2 R180, R41 ;  /* 0x0000002900b47308 */ /* 0x0000620000000800 */
[C---:B--2---:R-:W-:Y:S01]  /*3560*/  FADD.FTZ R34, R186.reuse, R25 ;  /* 0x00000019ba227221 */ /* 0x044fe20000010000 */
[----:B------:R-:W-:-:S06]  /*3570*/  F2FP.BF16.F32.PACK_AB R186, R186, R21 ;  /* 0x00000015baba723e */ /* 0x000fcc00000010ff */
[----:B------:R-:W2:Y:S01]  /*3580*/  MUFU.EX2 R47, R47 ;  /* 0x0000002f002f7308 */ /* 0x000ea20000000800 */
[----:B---3--:R-:W-:Y:S01]  /*3590*/  FADD.FTZ R25, R43, R34 ;  /* 0x000000222b197221 */ /* 0x008fe20000010000 */
[----:B0-----:R-:W-:-:S06]  /*35a0*/  MOV R41, R119 ;  /* 0x0000007700297202 */ /* 0x001fcc0000000f00 */
[----:B------:R0:W3:Y:S01]  /*35b0*/  MUFU.EX2 R182, R45 ;  /* 0x0000002d00b67308 */ /* 0x0000e20000000800 */
[C---:B-1----:R-:W-:Y:S01]  /*35c0*/  FADD.FTZ R34, R180.reuse, R25 ;  /* 0x00000019b4227221 */ /* 0x042fe20000010000 */
[----:B------:R-:W-:Y:S01]  /*35d0*/  F2FP.BF16.F32.PACK_AB R180, R180, R43 ;  /* 0x0000002bb4b4723e */ /* 0x000fe200000010ff */
[----:B------:R-:W-:-:S05]  /*35e0*/  IMAD.MOV.U32 R43, RZ, RZ, R119 ;  /* 0x000000ffff2b7224 */ /* 0x000fca00078e0077 */
[----:B------:R1:W4:Y:S01]  /*35f0*/  MUFU.EX2 R28, R87 ;  /* 0x00000057001c7308 */ /* 0x0003220000000800 */
[----:B--2---:R-:W-:Y:S01]  /*3600*/  FADD.FTZ R25, R47, R34 ;  /* 0x000000222f197221 */ /* 0x004fe20000010000 */
[----:B0-----:R-:W-:-:S06]  /*3610*/  IMAD.MOV.U32 R45, RZ, RZ, R119 ;  /* 0x000000ffff2d7224 */ /* 0x001fcc00078e0077 */
[----:B------:R-:W-:Y:S01]  /*3620*/  MUFU.EX2 R51, R51 ;  /* 0x0000003300337308 */ /* 0x000fe20000000800 */
[C---:B---3--:R-:W-:Y:S01]  /*3630*/  FADD.FTZ R34, R182.reuse, R25 ;  /* 0x00000019b6227221 */ /* 0x048fe20000010000 */
[----:B------:R-:W-:Y:S01]  /*3640*/  F2FP.BF16.F32.PACK_AB R182, R182, R47 ;  /* 0x0000002fb6b6723e */ /* 0x000fe200000010ff */
[----:B-1----:R-:W-:Y:S01]  /*3650*/  IMAD.MOV.U32 R87, RZ, RZ, R119 ;  /* 0x000000ffff577224 */ /* 0x002fe200078e0077 */
[----:B------:R-:W-:-:S04]  /*3660*/  MOV R47, R119 ;  /* 0x00000077002f7202 */ /* 0x000fc80000000f00 */
[----:B------:R-:W0:Y:S01]  /*3670*/  MUFU.EX2 R89, R89 ;  /* 0x0000005900597308 */ /* 0x000e220000000800 */
[C---:B----4-:R-:W-:Y:S01]  /*3680*/  FADD.FTZ R36, R28.reuse, R27 ;  /* 0x0000001b1c247221 */ /* 0x050fe20000010000 */
[----:B------:R-:W-:Y:S01]  /*3690*/  F2FP.BF16.F32.PACK_AB R179, R28, R85 ;  /* 0x000000551cb3723e */ /* 0x000fe200000010ff */
[--C-:B------:R-:W-:Y:S02]  /*36a0*/  IMAD.MOV.U32 R85, RZ, RZ, R119.reuse ;  /* 0x000000ffff557224 */ /* 0x100fe400078e0077 */
[--C-:B------:R-:W-:Y:S02]  /*36b0*/  IMAD.MOV.U32 R28, RZ, RZ, R119.reuse ;  /* 0x000000ffff1c7224 */ /* 0x100fe400078e0077 */
[--C-:B------:R-:W-:Y:S01]  /*36c0*/  IMAD.MOV.U32 R27, RZ, RZ, R119.reuse ;  /* 0x000000ffff1b7224 */ /* 0x100fe200078e0077 */
[----:B------:R1:W-:Y:S08]  /*36d0*/  MUFU.EX2 R176, R49 ;  /* 0x0000003100b07308 */ /* 0x0003f00000000800 */
[----:B------:R2:W3:Y:S01]  /*36e0*/  MUFU.EX2 R30, R91 ;  /* 0x0000005b001e7308 */ /* 0x0004e20000000800 */
[----:B0-----:R-:W-:Y:S01]  /*36f0*/  FADD.FTZ R25, R89, R36 ;  /* 0x0000002459197221 */ /* 0x001fe20000010000 */
[----:B-1----:R-:W-:-:S02]  /*3700*/  IMAD.MOV.U32 R49, RZ, RZ, R119 ;  /* 0x000000ffff317224 */ /* 0x002fc400078e0077 */
[----:B------:R-:W-:-:S04]  /*3710*/  IMAD.MOV.U32 R36, RZ, RZ, R119 ;  /* 0x000000ffff247224 */ /* 0x000fc800078e0077 */
[----:B------:R-:W-:Y:S01]  /*3720*/  MUFU.EX2 R55, R55 ;  /* 0x0000003700377308 */ /* 0x000fe20000000800 */
[----:B--2---:R-:W-:-:S07]  /*3730*/  IMAD.MOV.U32 R91, RZ, RZ, R119 ;  /* 0x000000ffff5b7224 */ /* 0x004fce00078e0077 */
[----:B------:R-:W0:Y:S01]  /*3740*/  MUFU.EX2 R93, R93 ;  /* 0x0000005d005d7308 */ /* 0x000e220000000800 */
[C---:B---3--:R-:W-:Y:S01]  /*3750*/  FADD.FTZ R14, R30.reuse, R25 ;  /* 0x000000191e0e7221 */ /* 0x048fe20000010000 */
[----:B------:R-:W-:Y:S01]  /*3760*/  F2FP.BF16.F32.PACK_AB R173, R30, R89 ;  /* 0x000000591ead723e */ /* 0x000fe200000010ff */
[----:B------:R-:W-:Y:S01]  /*3770*/  IMAD.MOV.U32 R30, RZ, RZ, R119 ;  /* 0x000000ffff1e7224 */ /* 0x000fe200078e0077 */
[----:B------:R-:W-:-:S04]  /*3780*/  MOV R89, R119 ;  /* 0x0000007700597202 */ /* 0x000fc80000000f00 */
[----:B------:R1:W-:Y:S08]  /*3790*/  MUFU.EX2 R178, R53 ;  /* 0x0000003500b27308 */ /* 0x0003f00000000800 */
[----:B------:R2:W3:Y:S01]  /*37a0*/  MUFU.EX2 R32, R63 ;  /* 0x0000003f00207308 */ /* 0x0004e20000000800 */
[----:B0-----:R-:W-:Y:S01]  /*37b0*/  FADD.FTZ R25, R93, R14 ;  /* 0x0000000e5d197221 */ /* 0x001fe20000010000 */
[----:B-1----:R-:W-:-:S06]  /*37c0*/  MOV R53, R119 ;  /* 0x0000007700357202 */ /* 0x002fcc0000000f00 */
[----:B------:R-:W0:Y:S01]  /*37d0*/  MUFU.EX2 R59, R59 ;  /* 0x0000003b003b7308 */ /* 0x000e220000000800 */
[----:B--2---:R-:W-:-:S07]  /*37e0*/  IMAD.MOV.U32 R63, RZ, RZ, R119 ;  /* 0x000000ffff3f7224 */ /* 0x004fce00078e0077 */
[----:B------:R1:W-:Y:S01]  /*37f0*/  MUFU.EX2 R174, R3 ;  /* 0x0000000300ae7308 */ /* 0x0003e20000000800 */
[C---:B---3--:R-:W-:Y:S01]  /*3800*/  FADD.FTZ R14, R32.reuse, R25 ;  /* 0x00000019200e7221 */ /* 0x048fe20000010000 */
[----:B------:R-:W-:Y:S01]  /*3810*/  F2FP.BF16.F32.PACK_AB R175, R32, R93 ;  /* 0x0000005d20af723e */ /* 0x000fe200000010ff */
[----:B------:R-:W-:Y:S01]  /*3820*/  IMAD.MOV.U32 R93, RZ, RZ, R119 ;  /* 0x000000ffff5d7224 */ /* 0x000fe200078e0077 */
[----:B------:R-:W-:-:S04]  /*3830*/  MOV R32, R119 ;  /* 0x0000007700207202 */ /* 0x000fc80000000f00 */
[----:B------:R-:W2:Y:S01]  /*3840*/  MUFU.EX2 R95, R95 ;  /* 0x0000005f005f7308 */ /* 0x000ea20000000800 */
[----:B-1----:R-:W-:Y:S01]  /*3850*/  FADD.FTZ R3, R51, R34 ;  /* 0x0000002233037221 */ /* 0x002fe20000010000 */
[----:B------:R-:W-:-:S03]  /*3860*/  IMAD.MOV.U32 R34, RZ, RZ, R119 ;  /* 0x000000ffff227224 */ /* 0x000fc600078e0077 */
[C---:B------:R-:W-:Y:S01]  /*3870*/  FADD.FTZ R12, R176.reuse, R3 ;  /* 0x00000003b00c7221 */ /* 0x040fe20000010000 */
[----:B------:R-:W-:Y:S01]  /*3880*/  F2FP.BF16.F32.PACK_AB R176, R176, R51 ;  /* 0x00000033b0b0723e */ /* 0x000fe200000010ff */
[----:B------:R-:W-:Y:S01]  /*3890*/  IMAD.MOV.U32 R51, RZ, RZ, R119 ;  /* 0x000000ffff337224 */ /* 0x000fe200078e0077 */
[----:B------:R1:W3:Y:S01]  /*38a0*/  MUFU.EX2 R172, R57 ;  /* 0x0000003900ac7308 */ /* 0x0002e20000000800 */
[----:B------:R-:W-:-:S04]  /*38b0*/  FADD.FTZ R3, R55, R12 ;  /* 0x0000000c37037221 */ /* 0x000fc80000010000 */
[C---:B------:R-:W-:Y:S01]  /*38c0*/  FADD.FTZ R12, R178.reuse, R3 ;  /* 0x00000003b20c7221 */ /* 0x040fe20000010000 */
[----:B------:R-:W-:Y:S01]  /*38d0*/  F2FP.BF16.F32.PACK_AB R178, R178, R55 ;  /* 0x00000037b2b2723e */ /* 0x000fe200000010ff */
[--C-:B------:R-:W-:Y:S01]  /*38e0*/  IMAD.MOV.U32 R55, RZ, RZ, R119.reuse ;  /* 0x000000ffff377224 */ /* 0x100fe200078e0077 */
[----:B------:R4:W5:Y:S01]  /*38f0*/  MUFU.EX2 R8, R67 ;  /* 0x0000004300087308 */ /* 0x0009620000000800 */
[----:B0-----:R-:W-:Y:S01]  /*3900*/  FADD.FTZ R3, R59, R12 ;  /* 0x0000000c3b037221 */ /* 0x001fe20000010000 */
[----:B--2---:R-:W-:Y:S01]  /*3910*/  FADD.FTZ R25, R95, R14 ;  /* 0x0000000e5f197221 */ /* 0x004fe20000010000 */
[----:B-1----:R-:W-:-:S05]  /*3920*/  IMAD.MOV.U32 R57, RZ, RZ, R119 ;  /* 0x000000ffff397224 */ /* 0x002fca00078e0077 */
[----:B------:R-:W0:Y:S01]  /*3930*/  MUFU.EX2 R61, R61 ;  /* 0x0000003d003d7308 */ /* 0x000e220000000800 */
[C---:B---3--:R-:W-:Y:S01]  /*3940*/  FADD.FTZ R3, R172.reuse, R3 ;  /* 0x00000003ac037221 */ /* 0x048fe20000010000 */
[----:B------:R-:W-:Y:S01]  /*3950*/  F2FP.BF16.F32.PACK_AB R172, R172, R59 ;  /* 0x0000003bacac723e */ /* 0x000fe200000010ff */
[----:B----4-:R-:W-:Y:S01]  /*3960*/  IMAD.MOV.U32 R67, RZ, RZ, R119 ;  /* 0x000000ffff437224 */ /* 0x010fe200078e0077 */
[----:B------:R-:W-:-:S04]  /*3970*/  MOV R59, R119 ;  /* 0x00000077003b7202 */ /* 0x000fc80000000f00 */
[----:B------:R-:W1:Y:S01]  /*3980*/  MUFU.EX2 R19, R19 ;  /* 0x0000001300137308 */ /* 0x000e620000000800 */
[C---:B-----5:R-:W-:Y:S01]  /*3990*/  FADD.FTZ R12, R8.reuse, R25 ;  /* 0x00000019080c7221 */ /* 0x060fe20000010000 */
[----:B------:R-:W-:Y:S01]  /*39a0*/  F2FP.BF16.F32.PACK_AB R169, R8, R95 ;  /* 0x0000005f08a9723e */ /* 0x000fe200000010ff */
[----:B------:R-:W-:Y:S01]  /*39b0*/  FADD.FTZ R8, R174, R3 ;  /* 0x00000003ae087221 */ /* 0x000fe20000010000 */
[----:B------:R-:W-:-:S04]  /*39c0*/  MOV R95, R119 ;  /* 0x00000077005f7202 */ /* 0x000fc80000000f00 */
[----:B------:R2:W3:Y:S01]  /*39d0*/  MUFU.EX2 R168, R65 ;  /* 0x0000004100a87308 */ /* 0x0004e20000000800 */
[C---:B0-----:R-:W-:Y:S01]  /*39e0*/  FADD.FTZ R8, R61.reuse, R8 ;  /* 0x000000083d087221 */ /* 0x041fe20000010000 */
[----:B------:R-:W-:Y:S01]  /*39f0*/  F2FP.BF16.F32.PACK_AB R174, R61, R174 ;  /* 0x000000ae3dae723e */ /* 0x000fe200000010ff */
[----:B------:R-:W-:-:S05]  /*3a00*/  IMAD.MOV.U32 R61, RZ, RZ, R119 ;  /* 0x000000ffff3d7224 */ /* 0x000fca00078e0077 */
[----:B------:R-:W0:Y:S01]  /*3a10*/  MUFU.EX2 R97, R97 ;  /* 0x0000006100617308 */ /* 0x000e220000000800 */
[----:B-1----:R-:W-:Y:S01]  /*3a20*/  FADD.FTZ R11, R19, R8 ;  /* 0x00000008130b7221 */ /* 0x002fe20000010000 */
[----:B--2---:R-:W-:-:S06]  /*3a30*/  MOV R65, R119 ;  /* 0x0000007700417202 */ /* 0x004fcc0000000f00 */
[----:B------:R-:W1:Y:S01]  /*3a40*/  MUFU.EX2 R23, R23 ;  /* 0x0000001700177308 */ /* 0x000e620000000800 */
[C---:B---3--:R-:W-:Y:S01]  /*3a50*/  FADD.FTZ R8, R168.reuse, R11 ;  /* 0x0000000ba8087221 */ /* 0x048fe20000010000 */
[----:B------:R-:W-:-:S06]  /*3a60*/  F2FP.BF16.F32.PACK_AB R168, R168, R19 ;  /* 0x00000013a8a8723e */ /* 0x000fcc00000010ff */
[----:B------:R-:W2:Y:S01]  /*3a70*/  MUFU.EX2 R10, R10 ;  /* 0x0000000a000a7308 */ /* 0x000ea20000000800 */
[----:B0-----:R-:W-:-:S07]  /*3a80*/  FADD.FTZ R25, R97, R12 ;  /* 0x0000000c61197221 */ /* 0x001fce0000010000 */
[----:B------:R-:W0:Y:S01]  /*3a90*/  MUFU.EX2 R0, R0 ;  /* 0x0000000000007308 */ /* 0x000e220000000800 */
[----:B-1----:R-:W-:Y:S01]  /*3aa0*/  FADD.FTZ R11, R23, R8 ;  /* 0x00000008170b7221 */ /* 0x002fe20000010000 */
[C---:B--2---:R-:W-:Y:S01]  /*3ab0*/  FADD.FTZ R3, R10.reuse, R25 ;  /* 0x000000190a037221 */ /* 0x044fe20000010000 */
[----:B------:R-:W-:Y:S01]  /*3ac0*/  F2FP.BF16.F32.PACK_AB R171, R10, R97 ;  /* 0x000000610aab723e */ /* 0x000fe200000010ff */
[--C-:B------:R-:W-:Y:S02]  /*3ad0*/  IMAD.MOV.U32 R97, RZ, RZ, R119.reuse ;  /* 0x000000ffff617224 */ /* 0x100fe400078e0077 */
[----:B------:R-:W-:Y:S02]  /*3ae0*/  IMAD.MOV.U32 R25, RZ, RZ, R119 ;  /* 0x000000ffff197224 */ /* 0x000fe400078e0077 */
[C---:B0-----:R-:W-:Y:S01]  /*3af0*/  FADD.FTZ R8, R0.reuse, R11 ;  /* 0x0000000b00087221 */ /* 0x041fe20000010000 */
[----:B------:R-:W-:Y:S01]  /*3b00*/  F2FP.BF16.F32.PACK_AB R170, R0, R23 ;  /* 0x0000001700aa723e */ /* 0x000fe200000010ff */
[----:B------:R-:W-:Y:S01]  /*3b10*/  IMAD.MOV.U32 R0, RZ, RZ, 0x3f800000 ;  /* 0x3f800000ff007424 */ /* 0x000fe200078e00ff */
[----:B------:R-:W-:Y:S01]  /*3b20*/  MOV R11, 0x3f800000 ;  /* 0x3f800000000b7802 */ /* 0x000fe20000000f00 */
[----:B------:R-:W-:Y:S06]  /*3b30*/  @!P1 BRA `(.L_x_3289) ;  /* 0x0000002400c89947 */ /* 0x000fec0003800000 */
[----:B------:R-:W-:Y:S01]  /*3b40*/  MOV R12, R5 ;  /* 0x00000005000c7202 */ /* 0x000fe20000000f00 */
[----:B------:R-:W-:Y:S01]  /*3b50*/  IMAD.MOV.U32 R10, RZ, RZ, R9 ;  /* 0x000000ffff0a7224 */ /* 0x000fe200078e0009 */
[----:B------:R-:W-:Y:S01]  /*3b60*/  CS2R R118, SRZ ;  /* 0x0000000000767805 */ /* 0x000fe2000001ff00 */
[----:B------:R-:W-:Y:S01]  /*3b70*/  IMAD.MOV.U32 R0, RZ, RZ, 0x3f800000 ;  /* 0x3f800000ff007424 */ /* 0x000fe200078e00ff */
        /* <DEDUP_REMOVED lines=47> */
[----:B------:R-:W-:Y:S01]  /*3e70*/  UMOV UR56, URZ ;  /* 0x0000003f00387c82 */ /* 0x000fe20008000000 */
[----:B------:R-:W-:Y:S01]  /*3e80*/  UMOV UR57, URZ ;  /* 0x0000003f00397c82 */ /* 0x000fe20008000000 */
[----:B------:R-:W-:-:S05]  /*3e90*/  ULDC UR60, c[0x0][0x9d8] ;  /* 0x00027600003c7ab9 */ /* 0x000fca0000000800 */
.L_x_3300:
[----:B------:R-:W-:-:S04]  /*3ea0*/  UISETP.NE.AND UP0, UPT, UR57, 0x1, UPT ;  /* 0x000000013900788c */ /* 0x000fc8000bf05270 */
[----:B------:R-:W-:-:S04]  /*3eb0*/  USEL UR39, URZ, 0x1, UP0 ;  /* 0x000000013f277887 */ /* 0x000fc80008000000 */
[----:B------:R-:W-:Y:S01]  /*3ec0*/  ULOP3.LUT UR39, UR56, UR39, URZ, 0x3c, !UPT ;  /* 0x0000002738277292 */ /* 0x000fe2000f8e3c3f */
[----:B------:R-:W-:Y:S11]  /*3ed0*/  @!P0 BRA `(.L_x_3290) ;  /* 0x0000000000048947 */ /* 0x000ff60003800000 */
[----:B------:R-:W-:Y:S01]  /*3ee0*/  BPT.TRAP 0x1 ;  /* 0x000000040000795c */ /* 0x000fe20000300000 */
.L_x_3290:
[----:B------:R-:W-:Y:S01]  /*3ef0*/  UIADD3 UR4, UR57, 0x1, URZ ;  /* 0x0000000139047890 */ /* 0x000fe2000fffe03f */
[----:B------:R-:W-:-:S03]  /*3f00*/  MOV R4, UR39 ;  /* 0x0000002700047c02 */ /* 0x000fc60008000f00 */
[----:B------:R-:W-:Y:S01]  /*3f10*/  UISETP.NE.AND UP0, UPT, UR4, 0x2, UPT ;  /* 0x000000020400788c */ /* 0x000fe2000bf05270 */
[----:B------:R-:W-:-:S03]  /*3f20*/  SHF.L.U32 R4, R4, 0x1f, RZ ;  /* 0x0000001f04047819 */ /* 0x000fc600000006ff */
[----:B------:R-:W-:-:S04]  /*3f30*/  USEL UR4, UR4, URZ, UP0 ;  /* 0x0000003f04047287 */ /* 0x000fc80008000000 */
[----:B------:R-:W-:Y:S02]  /*3f40*/  ULEA UR61, UR4, UR38, 0x3 ;  /* 0x00000026043d7291 */ /* 0x000fe4000f8e183f */
[----:B------:R-:W-:-:S07]  /*3f50*/  IMAD.U32 R2, RZ, RZ, UR4 ;  /* 0x00000004ff027e24 */ /* 0x000fce000f8e00ff */
[----:B------:R0:W1:Y:S01]  /*3f60*/  SYNCS.PHASECHK.TRANS64.TRYWAIT P1, [UR61+0x30830], R4 ;  /* 0x03083004ff0075a7 */ /* 0x000062000802017d */
[----:B------:R-:W-:Y:S05]  /*3f70*/  @!P0 BRA `(.L_x_3291) ;  /* 0x0000000000048947 */ /* 0x000fea0003800000 */
[----:B------:R-:W-:Y:S01]  /*3f80*/  BPT.TRAP 0x1 ;  /* 0x000000040000795c */ /* 0x000fe20000300000 */
.L_x_3291:
[----:B-1----:R-:W-:Y:S05]  /*3f90*/  @P1 BRA `(.L_x_3292) ;  /* 0x0000000000081947 */ /* 0x002fea0003800000 */
[----:B------:R-:W1:Y:S02]  /*3fa0*/  SYNCS.PHASECHK.TRANS64.TRYWAIT P1, [UR61+0x30830], R4 ;  /* 0x03083004ff0075a7 */ /* 0x000e64000802017d */
[----:B-1----:R-:W-:Y:S05]  /*3fb0*/  @!P1 BRA `(.L_x_3293) ;  /* 0x0000008c00cc9947 */ /* 0x002fea0003800000 */
.L_x_3292:
        /* <DEDUP_REMOVED lines=13> */
[----:B------:R-:W-:Y:S01]  /*4090*/  UIMAD UR6, UR6, 0x900, UR58 ;  /* 0x00000900060678a4 */ /* 0x000fe2000f8e023a */
[-C--:B------:R-:W-:Y:S01]  /*40a0*/  FMUL.FTZ R24, R24, R11.reuse ;  /* 0x0000000b18187220 */ /* 0x080fe20000410000 */
[----:B------:R-:W-:Y:S01]  /*40b0*/  UMOV UR47, 0x40000040 ;  /* 0x40000040002f7882 */ /* 0x000fe20000000000 */
[----:B------:R-:W-:Y:S01]  /*40c0*/  UMOV UR51, 0x40000040 ;  /* 0x4000004000337882 */ /* 0x000fe20000000000 */
[----:B------:R-:W-:Y:S01]  /*40d0*/  UIADD3 UR10, UR6, 0x2, URZ ;  /* 0x00000002060a7890 */ /* 0x000fe2000fffe03f */
[-C--:B------:R-:W-:Y:S01]  /*40e0*/  FMUL.FTZ R25, R25, R11.reuse ;  /* 0x0000000b19197220 */ /* 0x080fe20000410000 */
[----:B------:R-:W-:Y:S01]  /*40f0*/  UIADD3 UR14, UR6, 0x4, URZ ;  /* 0x00000004060e7890 */ /* 0x000fe2000fffe03f */
[----:B------:R-:W-:Y:S01]  /*4100*/  FMUL.FTZ R28, R28, R11 ;  /* 0x0000000b1c1c7220 */ /* 0x000fe20000410000 */
[----:B------:R-:W-:-:S02]  /*4110*/  UIADD3 UR18, UR6, 0x6, URZ ;  /* 0x0000000606127890 */ /* 0x000fc4000fffe03f */
[----:B------:R-:W-:Y:S01]  /*4120*/  HGMMA.64x96x16.F32.BF16 R120, gdesc[UR4], RZ, !UPT, gsb0 ;  /* 0x01600000047879f0 */ /* 0x000fe2000c0018ff */
        /* <DEDUP_REMOVED lines=103> */
[----:B------:R-:W-:-:S05]  /*47a0*/  FMUL.FTZ R119, R119, R0 ;  /* 0x0000000077777220 */ /* 0x000fca0000410000 */
        /* <DEDUP_REMOVED lines=32> */
[----:B------:R-:W-:Y:S05]  /*49b0*/  @!P0 BRA `(.L_x_3294) ;  /* 0x0000000000048947 */ /* 0x000fea0003800000 */
[----:B------:R-:W-:Y:S01]  /*49c0*/  BPT.TRAP 0x1 ;  /* 0x000000040000795c */ /* 0x000fe20000300000 */
.L_x_3294:
[----:B------:R-:W-:Y:S01]  /*49d0*/  ULEA UR4, UR57, UR38, 0x3 ;  /* 0x0000002639047291 */ /* 0x000fe2000f8e183f */
[----:B------:R-:W-:-:S05]  /*49e0*/  IMAD.U32 R0, RZ, RZ, UR56 ;  /* 0x00000038ff007e24 */ /* 0x000fca000f8e00ff */
[----:B------:R-:W-:-:S04]  /*49f0*/  SHF.L.U32 R0, R0, 0x1f, RZ ;  /* 0x0000001f00007819 */ /* 0x000fc800000006ff */
[----:B------:R2:W3:Y:S01]  /*4a00*/  SYNCS.PHASECHK.TRANS64.TRYWAIT P1, [UR4+0x30850], R0 ;  /* 0x03085000ff0075a7 */ /* 0x0004e20008020144 */
[----:B------:R-:W-:Y:S05]  /*4a10*/  @!P0 BRA `(.L_x_3295) ;  /* 0x0000000000048947 */ /* 0x000fea0003800000 */
[----:B------:R-:W-:Y:S01]  /*4a20*/  BPT.TRAP 0x1 ;  /* 0x000000040000795c */ /* 0x000fe20000300000 */
.L_x_3295:
[----:B---3--:R-:W-:Y:S05]  /*4a30*/  @P1 BRA `(.L_x_3296) ;  /* 0x0000000000081947 */ /* 0x008fea0003800000 */
[----:B------:R-:W3:Y:S02]  /*4a40*/  SYNCS.PHASECHK.TRANS64.TRYWAIT P1, [UR4+0x30850], R0 ;  /* 0x03085000ff0075a7 */ /* 0x000ee40008020144 */
[----:B---3--:R-:W-:Y:S05]  /*4a50*/  @!P1 BRA `(.L_x_3297) ;  /* 0x00000084003c9947 */ /* 0x008fea0003800000 */
.L_x_3296:
[----:B------:R-:W-:Y:S01]  /*4a60*/  UIADD3 UR5, UR38, 0x400, URZ ;  /* 0x0000040026057890 */ /* 0x000fe2000fffe03f */
[----:B------:R-:W-:Y:S01]  /*4a70*/  WARPGROUP.ARRIVE ;  /* 0x00000000000079c5 */ /* 0x000fe20000000000 */
[----:B------:R-:W-:Y:S01]  /*4a80*/  UMOV UR7, 0x40000040 ;  /* 0x4000004000077882 */ /* 0x000fe20000000000 */
[----:B------:R-:W-:Y:S01]  /*4a90*/  UMOV UR11, 0x40000040 ;  /* 0x40000040000b7882 */ /* 0x000fe20000000000 */
[----:B------:R-:W-:-:S04]  /*4aa0*/  USHF.R.U32.HI UR5, URZ, 0x4, UR5 ;  /* 0x000000043f057899 */ /* 0x000fc80008011605 */
[----:B------:R-:W-:-:S04]  /*4ab0*/  ULOP3.LUT UR5, UR5, 0x3fff, URZ, 0xc0, !UPT ;  /* 0x00003fff05057892 */ /* 0x000fc8000f8ec03f */
[----:B------:R-:W-:-:S04]  /*4ac0*/  ULOP3.LUT UR5, UR5, 0x3000000, URZ, 0xfc, !UPT ;  /* 0x0300000005057892 */ /* 0x000fc8000f8efc3f */
[----:B------:R-:W-:-:S04]  /*4ad0*/  UIMAD UR6, UR57, 0x900, UR5 ;  /* 0x00000900390678a4 */ /* 0x000fc8000f8e0205 */
[----:B------:R-:W-:-:S05]  /*4ae0*/  UIADD3 UR10, UR6, 0x80, URZ ;  /* 0x00000080060a7890 */ /* 0x000fca000fffe03f */
[----:B------:R-:W-:Y:S01]  /*4af0*/  HGMMA.64x192x16.F32.BF16 R24, R188, gdesc[UR4].tnspB, R24, gsb0 ;  /* 0x42e00004bc187df0 */ /* 0x000fe20008001818 */
[----:B------:R-:W-:Y:S02]  /*4b00*/  UMOV UR7, 0x40000040 ;  /* 0x4000004000077882 */ /* 0x000fe40000000000 */
[----:B------:R-:W-:Y:S02]  /*4b10*/  WARPGROUP.DEPBAR.LE gsb0, 0x0 ;  /* 0x00008000000079c5 */ /* 0x000fe40000010000 */
[----:B------:R-:W-:-:S15]  /*4b20*/  WARPGROUP.ARRIVE ;  /* 0x00000000000079c5 */ /* 0x000fde0000000000 */
[----:B------:R-:W-:Y:S01]  /*4b30*/  HGMMA.64x192x16.F32.BF16 R24, R184, gdesc[UR8].tnspB, R24, gsb0 ;  /* 0x42e00008b8187df0 */ /* 0x000fe20008001818 */
[----:B------:R-:W-:Y:S01]  /*4b40*/  UIADD3 UR10, UR6, 0x100, URZ ;  /* 0x00000100060a7890 */ /* 0x000fe2000fffe03f */
[----:B------:R-:W-:Y:S01]  /*4b50*/  UMOV UR11, 0x40000040 ;  /* 0x40000040000b7882 */ /* 0x000fe20000000000 */
        /* <DEDUP_REMOVED lines=10> */
[----:B------:R-:W-:Y:S01]  /*4c00*/  UIADD3 UR6, UR6, 0x280, URZ ;  /* 0x0000028006067890 */ /* 0x000fe2000fffe03f */
[----:B------:R-:W-:Y:S02]  /*4c10*/  WARPGROUP.DEPBAR.LE gsb0, 0x0 ;  /* 0x00008000000079c5 */ /* 0x000fe40000010000 */
[----:B------:R-:W-:-:S14]  /*4c20*/  WARPGROUP.ARRIVE ;  /* 0x00000000000079c5 */ /* 0x000fdc0000000000 */
[----:B------:R-:W-:Y:S03]  /*4c30*/  HGMMA.64x192x16.F32.BF16 R24, R172, gdesc[UR8].tnspB, R24, gsb0 ;  /* 0x42e00008ac187df0 */ /* 0x000fe60008001818 */
[----:B------:R-:W-:Y:S02]  /*4c40*/  WARPGROUP.DEPBAR.LE gsb0, 0x0 ;  /* 0x00008000000079c5 */ /* 0x000fe40000010000 */
[----:B------:R-:W-:-:S15]  /*4c50*/  WARPGROUP.ARRIVE ;  /* 0x00000000000079c5 */ /* 0x000fde0000000000 */
[----:B------:R-:W-:Y:S03]  /*4c60*/  HGMMA.64x192x16.F32.BF16 R24, R168, gdesc[UR4].tnspB, R24, gsb0 ;  /* 0x42e00004a8187df0 */ /* 0x000fe60008001818 */
[----:B------:R-:W-:Y:S02]  /*4c70*/  WARPGROUP.DEPBAR.LE gsb0, 0x0 ;  /* 0x00008000000079c5 */ /* 0x000fe40000010000 */
[----:B------:R-:W-:Y:S05]  /*4c80*/  @!P0 BRA `(.L_x_3298) ;  /* 0x0000000000048947 */ /* 0x000fea0003800000 */
[----:B------:R-:W-:Y:S01]  /*4c90*/  BPT.TRAP 0x1 ;  /* 0x000000040000795c */ /* 0x000fe20000300000 */
.L_x_3298:
        /* <DEDUP_REMOVED lines=23> */
[----:B-12---:R-:W-:Y:S01]  /*4e10*/  FMNMX.FTZ R0, R169, R10, !PT ;  /* 0x0000000aa9007209 */ /* 0x006fe20007810000 */
        /* <DEDUP_REMOVED lines=31> */
[----:B--2---:R-:W-:Y:S01]  /*5010*/  FMNMX.FTZ R4, R15, R4, !PT ;  /* 0x000000040f047209 */ /* 0x004fe20007810000 */
[----:B------:R-:W-:Y:S01]  /*5020*/  FMUL.FTZ R161, R163, UR60 ;  /* 0x0000003ca3a17c20 */ /* 0x000fe20008410000 */
[----:B------:R-:W-:Y:S01]  /*5030*/  FMUL.FTZ R207, R165, UR60 ;  /* 0x0000003ca5cf7c20 */ /* 0x000fe20008410000 */
[----:B------:R-:W-:Y:S01]  /*5040*/  FMUL.FTZ R163, R166, UR60 ;  /* 0x0000003ca6a37c20 */ /* 0x000fe20008410000 */
[----:B------:R-:W-:Y:S01]  /*5050*/  FMUL.FTZ R165, R167, UR60 ;  /* 0x0000003ca7a57c20 */ /* 0x000fe20008410000 */
[----:B------:R-:W2:Y:S01]  /*5060*/  S2UR UR5, SR_CgaCtaId ;  /* 0x00000000000579c3 */ /* 0x000ea20000008800 */
[----:B------:R-:W-:Y:S01]  /*5070*/  UIADD3 UR61, UR61, 0x30840, URZ ;  /* 0x000308403d3d7890 */ /* 0x000fe2000fffe03f */
[----:B------:R-:W3:Y:S01]  /*5080*/  MUFU.TANH R177, R177 ;  /* 0x000000b100b17308 */ /* 0x000ee20000002400 */
[----:B0-----:R-:W-:-:S07]  /*5090*/  FMNMX.FTZ R0, R175, R0, !PT ;  /* 0x00000000af007209 */ /* 0x001fce0007810000 */
[----:B------:R-:W0:Y:S01]  /*50a0*/  MUFU.TANH R21, R21 ;  /* 0x0000001500157308 */ /* 0x000e220000002400 */
[----:B-1----:R-:W-:-:S07]  /*50b0*/  FMNMX.FTZ R4, R19, R4, !PT ;  /* 0x0000000413047209 */ /* 0x002fce0007810000 */
[----:B------:R-:W1:Y:S01]  /*50c0*/  MUFU.TANH R179, R179 ;  /* 0x000000b300b37308 */ /* 0x000e620000002400 */
[----:B---3--:R-:W-:Y:S01]  /*50d0*/  FMNMX.FTZ R0, R177, R0, !PT ;  /* 0x00000000b1007209 */ /* 0x008fe20007810000 */
[----:B--2---:R-:W-:-:S06]  /*50e0*/  UPRMT UR61, UR5, 0x654, UR61 ;  /* 0x00000654053d7896 */ /* 0x004fcc000800003d */
[----:B------:R-:W2:Y:S01]  /*50f0*/  MUFU.TANH R23, R23 ;  /* 0x0000001700177308 */ /* 0x000ea20000002400 */
[----:B0-----:R-:W-:Y:S02]  /*5100*/  FMNMX.FTZ R4, R21, R4, !PT ;  /* 0x0000000415047209 */ /* 0x001fe40007810000 */
[----:B------:R-:W-:Y:S05]  /*5110*/  SYNCS.ARRIVE.TRANS64.RED.A1T0 RZ, [UR61], RZ ;  /* 0x000000ffffff79a7 */ /* 0x000fea000810043d */
        /* <DEDUP_REMOVED lines=74> */
[----:B------:R-:W1:Y:S01]  /*55c0*/  SHFL.BFLY PT, R5, R0, 0x2, 0x1f ;  /* 0x0c401f0000057f89 */ /* 0x000e6200000e0000 */
[----:B--2---:R-:W-:-:S04]  /*55d0*/  FMNMX.FTZ R4, R163, R4, !PT ;  /* 0x00000004a3047209 */ /* 0x004fc80007810000 */
[----:B0-----:R-:W-:-:S05]  /*55e0*/  FMNMX.FTZ R11, R165, R4, !PT ;  /* 0x00000004a50b7209 */ /* 0x001fca0007810000 */
[----:B------:R-:W0:Y:S01]  /*55f0*/  SHFL.BFLY PT, R4, R11, 0x2, 0x1f ;  /* 0x0c401f000b047f89 */ /* 0x000e2200000e0000 */
[----:B-1----:R-:W-:-:S05]  /*5600*/  FMNMX.FTZ R14, R0, R5, !PT ;  /* 0x00000005000e7209 */ /* 0x002fca0007810000 */
[----:B------:R-:W1:Y:S01]  /*5610*/  SHFL.BFLY PT, R9, R14, 0x1, 0x1f ;  /* 0x0c201f000e097f89 */ /* 0x000e6200000e0000 */
[----:B0-----:R-:W-:Y:S02]  /*5620*/  FMNMX.FTZ R18, R11, R4, !PT ;  /* 0x000000040b127209 */ /* 0x001fe40007810000 */
[----:B------:R-:W0:Y:S03]  /*5630*/  LDC R4, c[0x0][0x988] ;  /* 0x00026200ff047b82 */ /* 0x000e260000000800 */
[----:B------:R-:W2:Y:S01]  /*5640*/  SHFL.BFLY PT, R5, R18, 0x1, 0x1f ;  /* 0x0c201f0012057f89 */ /* 0x000ea200000e0000 */
[----:B-1----:R-:W-:-:S05]  /*5650*/  FMNMX.FTZ R9, R14, R9, !PT ;  /* 0x000000090e097209 */ /* 0x002fca0007810000 */
[----:B------:R-:W-:-:S04]  /*5660*/  FADD.FTZ R167, -R9, R10 ;  /* 0x0000000a09a77221 */ /* 0x000fc80000010100 */
[----:B0-----:R-:W-:Y:S01]  /*5670*/  FMUL.FTZ R10, R167, R4 ;  /* 0x00000004a70a7220 */ /* 0x001fe20000410000 */
[----:B--2---:R-:W-:-:S03]  /*5680*/  FMNMX.FTZ R5, R18, R5, !PT ;  /* 0x0000000512057209 */ /* 0x004fc60007810000 */
[----:B------:R0:W-:Y:S02]  /*5690*/  MUFU.EX2 R11, R10 ;  /* 0x0000000a000b7308 */ /* 0x0001e40000000800 */
[----:B------:R-:W-:Y:S01]  /*56a0*/  FADD.FTZ R167, -R5, R12 ;  /* 0x0000000c05a77221 */ /* 0x000fe20000010100 */
[----:B------:R-:W-:-:S03]  /*56b0*/  FMUL.FTZ R12, R9, R4 ;  /* 0x00000004090c7220 */ /* 0x000fc60000410000 */
[-C--:B------:R-:W-:Y:S01]  /*56c0*/  FMUL.FTZ R0, R167, R4.reuse ;  /* 0x00000004a7007220 */ /* 0x080fe20000410000 */
[-C--:B0-----:R-:W-:Y:S01]  /*56d0*/  FMUL.FTZ R10, R5, R4.reuse ;  /* 0x00000004050a7220 */ /* 0x081fe20000410000 */
[-CC-:B------:R-:W-:Y:S01]  /*56e0*/  FFMA.FTZ R188, R169, R4.reuse, -R12.reuse ;  /* 0x00000004a9bc7223 */ /* 0x180fe2000001080c */
[-CC-:B------:R-:W-:Y:S01]  /*56f0*/  FFMA.FTZ R182, R189, R4.reuse, -R12.reuse ;  /* 0x00000004bdb67223 */ /* 0x180fe2000001080c */
[-C--:B------:R-:W-:Y:S01]  /*5700*/  FFMA.FTZ R172, R151, R4.reuse, -R12 ;  /* 0x0000000497ac7223 */ /* 0x080fe2000001080c */
[-C--:B------:R-:W-:Y:S01]  /*5710*/  FFMA.FTZ R189, R13, R4.reuse, -R10 ;  /* 0x000000040dbd7223 */ /* 0x080fe2000001080a */
        /* <DEDUP_REMOVED lines=21> */
[-CC-:B------:R-:W-:Y:S01]  /*5870*/  FFMA.FTZ R12, R15, R4.reuse, -R10.reuse ;  /* 0x000000040f0c7223 */ /* 0x180fe2000001080a */
        /* <DEDUP_REMOVED lines=15> */
[----:B------:R-:W-:Y:S01]  /*5970*/  FFMA.FTZ R124, R141, R4, -R10 ;  /* 0x000000048d7c7223 */ /* 0x000fe2000001080a */
[----:B------:R-:W1:Y:S01]  /*5980*/  MUFU.EX2 R189, R189 ;  /* 0x000000bd00bd7308 */ /* 0x000e620000000800 */
[----:B0-----:R-:W-:Y:S01]  /*5990*/  FFMA.FTZ R8, R11, R8, R188 ;  /* 0x000000080b087223 */ /* 0x001fe200000100bc */
[-CC-:B------:R-:W-:Y:S01]  /*59a0*/  FFMA.FTZ R143, R143, R4.reuse, -R10.reuse ;  /* 0x000000048f8f7223 */ /* 0x180fe2000001080a */
[-CC-:B------:R-:W-:Y:S01]  /*59b0*/  FFMA.FTZ R145, R145, R4.reuse, -R10.reuse ;  /* 0x0000000491917223 */ /* 0x180fe2000001080a */
[-CC-:B------:R-:W-:Y:S01]  /*59c0*/  FFMA.FTZ R147, R147, R4.reuse, -R10.reuse ;  /* 0x0000000493937223 */ /* 0x180fe2000001080a */
[-CC-:B------:R-:W-:Y:S01]  /*59d0*/  FFMA.FTZ R149, R149, R4.reuse, -R10.reuse ;  /* 0x0000000495957223 */ /* 0x180fe2000001080a */
[-CC-:B------:R-:W-:Y:S01]  /*59e0*/  FFMA.FTZ R159, R159, R4.reuse, -R10.reuse ;  /* 0x000000049f9f7223 */ /* 0x180fe2000001080a */
[-CC-:B------:R-:W-:Y:S01]  /*59f0*/  FFMA.FTZ R161, R161, R4.reuse, -R10.reuse ;  /* 0x00000004a1a17223 */ /* 0x180fe2000001080a */
[----:B------:R-:W0:Y:S01]  /*5a00*/  MUFU.EX2 R167, R167 ;  /* 0x000000a700a77308 */ /* 0x000e220000000800 */
[-CC-:B------:R-:W-:Y:S01]  /*5a10*/  FFMA.FTZ R163, R163, R4.reuse, -R10.reuse ;  /* 0x00000004a3a37223 */ /* 0x180fe2000001080a */
[----:B------:R-:W-:-:S06]  /*5a20*/  FFMA.FTZ R10, R165, R4, -R10 ;  /* 0x00000004a50a7223 */ /* 0x000fcc000001080a */
        /* <DEDUP_REMOVED lines=89> */
[----:B--2---:R-:W-:Y:S01]  /*5fc0*/  FADD.FTZ R3, R126, R3 ;  /* 0x000000037e037221 */ /* 0x004fe20000010000 */
[----:B-1----:R-:W-:-:S03]  /*5fd0*/  FADD.FTZ R8, R157, R8 ;  /* 0x000000089d087221 */ /* 0x002fc60000010000 */
[----:B0-----:R-:W-:Y:S01]  /*5fe0*/  FADD.FTZ R3, R10, R3 ;  /* 0x000000030a037221 */ /* 0x001fe20000010000 */
[----:B------:R-:W-:Y:S06]  /*5ff0*/  @!P0 BRA `(.L_x_3299) ;  /* 0x0000000000048947 */ /* 0x000fec0003800000 */
[----:B------:R-:W-:Y:S01]  /*6000*/  BPT.TRAP 0x1 ;  /* 0x000000040000795c */ /* 0x000fe20000300000 */
.L_x_3299:
[----:B------:R-:W0:Y:S01]  /*6010*/  S2UR UR6, SR_CgaCtaId ;  /* 0x00000000000679c3 */ /* 0x000e220000008800 */
[----:B------:R-:W-:Y:S01]  /*6020*/  R2UR UR5, R16 ;  /* 0x00000000100572ca */ /* 0x000fe200000e0000 */
[----:B------:R-:W-:Y:S01]  /*6030*/  UIADD3 UR4, UR4, 0x30860, URZ ;  /* 0x0003086004047890 */ /* 0x000fe2000fffe03f */
[----:B------:R-:W-:Y:S01]  /*6040*/  R2UR UR57, R2 ;  /* 0x00000000023972ca */ /* 0x000fe200000e0000 */
[----:B------:R-:W-:Y:S01]  /*6050*/  UMOV UR56, UR39 ;  /* 0x0000002700387c82 */ /* 0x000fe20008000000 */
[----:B------:R-:W-:Y:S02]  /*6060*/  F2FP.BF16.F32.PACK_AB R184, R171, R184 ;  /* 0x000000b8abb8723e */ /* 0x000fe400000010ff */
        /* <DEDUP_REMOVED lines=8> */
[----:B------:R-:W-:Y:S01]  /*60f0*/  F2FP.BF16.F32.PACK_AB R171, R10, R126 ;  /* 0x0000007e0aab723e */ /* 0x000fe200000010ff */
[----:B------:R-:W-:Y:S01]  /*6100*/  IMAD.MOV.U32 R10, RZ, RZ, R9 ;  /* 0x000000ffff0a7224 */ /* 0x000fe200078e0009 */
        /* <DEDUP_REMOVED lines=19> */
[----:B------:R-:W-:Y:S01]  /*6240*/  MOV R12, R5 ;  /* 0x00000005000c7202 */ /* 0x000fe20000000f00 */
[----:B------:R-:W-:Y:S06]  /*6250*/  @P1 BRA `(.L_x_3300) ;  /* 0xffffffdc00101947 */ /* 0x000fec000383ffff */
.L_x_3289:
        /* <DEDUP_REMOVED lines=99> */
.L_x_3301:
[----:B------:R-:W-:Y:S01]  /*6890*/  R2UR UR5, R2 ;  /* 0x00000000020572ca */ /* 0x000fe200000e0000 */
[----:B------:R-:W-:-:S05]  /*68a0*/  IMAD.U32 R0, RZ, RZ, UR39 ;  /* 0x00000027ff007e24 */ /* 0x000fca000f8e00ff */
[----:B------:R-:W-:-:S07]  /*68b0*/  SHF.L.U32 R0, R0, 0x1f, RZ ;  /* 0x0000001f00007819 */ /* 0x000fce00000006ff */
[----:B------:R-:W-:-:S09]  /*68c0*/  ULEA UR5, UR5, UR38, 0x3 ;  /* 0x0000002605057291 */ /* 0x000fd2000f8e183f */
[----:B------:R0:W1:Y:S01]  /*68d0*/  SYNCS.PHASECHK.TRANS64.TRYWAIT P1, [UR5+0x30850], R0 ;  /* 0x03085000ff0075a7 */ /* 0x0000620008020145 */
[----:B------:R-:W-:Y:S05]  /*68e0*/  @!P0 BRA `(.L_x_3302) ;  /* 0x0000000000048947 */ /* 0x000fea0003800000 */
[----:B------:R-:W-:Y:S01]  /*68f0*/  BPT.TRAP 0x1 ;  /* 0x000000040000795c */ /* 0x000fe20000300000 */
.L_x_3302:
[----:B-1----:R-:W-:Y:S05]  /*6900*/  @P1 BRA `(.L_x_3303) ;  /* 0x0000000000081947 */ /* 0x002fea0003800000 */
[----:B------:R-:W1:Y:S02]  /*6910*/  SYNCS.PHASECHK.TRANS64.TRYWAIT P1, [UR5+0x30850], R0 ;  /* 0x03085000ff0075a7 */ /* 0x000e640008020145 */
[----:B-1----:R-:W-:Y:S05]  /*6920*/  @!P1 BRA `(.L_x_3304) ;  /* 0x0000006400a09947 */ /* 0x002fea0003800000 */
.L_x_3303:
[----:B------:R-:W-:Y:S01]  /*6930*/  UIADD3 UR38, UR38, 0x400, URZ ;  /* 0x0000040026267890 */ /* 0x000fe2000fffe03f */
[----:B------:R-:W-:Y:S01]  /*6940*/  R2UR UR6, R2 ;  /* 0x00000000020672ca */ /* 0x000fe200000e0000 */
[----:B------:R-:W-:Y:S01]  /*6950*/  WARPGROUP.ARRIVE ;  /* 0x00000000000079c5 */ /* 0x000fe20000000000 */
[----:B------:R-:W-:Y:S01]  /*6960*/  UMOV UR7, 0x40000040 ;  /* 0x4000004000077882 */ /* 0x000fe20000000000 */
[----:B------:R-:W-:Y:S01]  /*6970*/  USHF.R.U32.HI UR38, URZ, 0x4, UR38 ;  /* 0x000000043f267899 */ /* 0x000fe20008011626 */
[----:B-1----:R-:W1:Y:S03]  /*6980*/  SHFL.BFLY PT, R7, R8, 0x2, 0x1f ;  /* 0x0c401f0008077f89 */ /* 0x002e6600000e0000 */
[----:B------:R-:W-:Y:S01]  /*6990*/  ULOP3.LUT UR38, UR38, 0x3fff, URZ, 0xc0, !UPT ;  /* 0x00003fff26267892 */ /* 0x000fe2000f8ec03f */
[----:B0-----:R-:W0:Y:S03]  /*69a0*/  SHFL.BFLY PT, R0, R3, 0x2, 0x1f ;  /* 0x0c401f0003007f89 */ /* 0x001e2600000e0000 */
[----:B------:R-:W-:-:S04]  /*69b0*/  ULOP3.LUT UR4, UR38, 0x3000000, URZ, 0xfc, !UPT ;  /* 0x0300000026047892 */ /* 0x000fc8000f8efc3f */
[----:B------:R-:W-:-:S07]  /*69c0*/  UIMAD UR4, UR6, 0x900, UR4 ;  /* 0x00000900060478a4 */ /* 0x000fce000f8e0204 */
[----:B------:R-:W-:Y:S02]  /*69d0*/  UMOV UR6, UR4 ;  /* 0x0000000400067c82 */ /* 0x000fe40008000000 */
[----:B------:R-:W-:Y:S01]  /*69e0*/  HGMMA.64x192x16.F32.BF16 R24, R188, gdesc[UR4].tnspB, R24, gsb0 ;  /* 0x42e00004bc187df0 */ /* 0x000fe20008001818 */
[----:B------:R-:W-:Y:S01]  /*69f0*/  UIADD3 UR6, UR4, 0x80, URZ ;  /* 0x0000008004067890 */ /* 0x000fe2000fffe03f */
[----:B------:R-:W-:Y:S01]  /*6a00*/  UMOV UR7, 0x40000040 ;  /* 0x4000004000077882 */ /* 0x000fe20000000000 */
[----:B-1----:R-:W-:Y:S01]  /*6a10*/  FADD.FTZ R7, R7, R8 ;  /* 0x0000000807077221 */ /* 0x002fe20000010000 */
[----:B------:R-:W-:Y:S02]  /*6a20*/  IMAD.MOV.U32 R8, RZ, RZ, RZ ;  /* 0x000000ffff087224 */ /* 0x000fe400078e00ff */
[----:B0-----:R-:W-:Y:S01]  /*6a30*/  FADD.FTZ R2, R0, R3 ;  /* 0x0000000300027221 */ /* 0x001fe20000010000 */
[----:B------:R-:W-:Y:S01]  /*6a40*/  MOV R3, RZ ;  /* 0x000000ff00037202 */ /* 0x000fe20000000f00 */
[----:B------:R-:W0:Y:S04]  /*6a50*/  SHFL.BFLY PT, R0, R7, 0x1, 0x1f ;  /* 0x0c201f0007007f89 */ /* 0x000e2800000e0000 */
[----:B------:R-:W1:Y:S01]  /*6a60*/  SHFL.BFLY PT, R11, R2, 0x1, 0x1f ;  /* 0x0c201f00020b7f89 */ /* 0x000e6200000e0000 */
[----:B0-----:R-:W-:Y:S01]  /*6a70*/  FADD.FTZ R12, R7, R0 ;  /* 0x00000000070c7221 */ /* 0x001fe20000010000 */
[----:B------:R-:W-:Y:S01]  /*6a80*/  MOV R0, 0xff800000 ;  /* 0xff80000000007802 */ /* 0x000fe20000000f00 */
[----:B-1----:R-:W-:-:S03]  /*6a90*/  FADD.FTZ R13, R2, R11 ;  /* 0x0000000b020d7221 */ /* 0x002fc60000010000 */
[----:B------:R-:W-:Y:S01]  /*6aa0*/  FSETP.NE.FTZ.AND P1, PT, R12, RZ, PT ;  /* 0x000000ff0c00720b */ /* 0x000fe20003f35000 */
[----:B------:R-:W-:Y:S01]  /*6ab0*/  IMAD.MOV.U32 R2, RZ, RZ, -0x800000 ;  /* 0xff800000ff027424 */ /* 0x000fe200078e00ff */
[----:B------:R-:W-:-:S11]  /*6ac0*/  FSETP.NE.FTZ.AND P2, PT, R13, RZ, PT ;  /* 0x000000ff0d00720b */ /* 0x000fd60003f55000 */
[----:B------:R-:W0:Y:S01]  /*6ad0*/  @P1 MUFU.LG2 R10, R12 ;  /* 0x0000000c000a1308 */ /* 0x000e220000000c00 */
[C---:B------:R-:W-:Y:S01]  /*6ae0*/  @P1 FMUL.FTZ R6, R4.reuse, 0.69314718246459960938 ;  /* 0x3f31721804061820 */ /* 0x040fe20000410000 */
[----:B------:R-:W-:-:S06]  /*6af0*/  @P2 FMUL.FTZ R15, R4, 0.69314718246459960938 ;  /* 0x3f317218040f2820 */ /* 0x000fcc0000410000 */
        /* <DEDUP_REMOVED lines=25> */
[----:B------:R-:W-:Y:S01]  /*6c90*/  HGMMA.64x192x16.F32.BF16 R24, R172, gdesc[UR4].tnspB, R24, gsb0 ;  /* 0x42e00004ac187df0 */ /* 0x000fe20008001818 */
[----:B------:R-:W-:Y:S01]  /*6ca0*/  UMOV UR6, UR4 ;  /* 0x0000000400067c82 */ /* 0x000fe20008000000 */
[----:B------:R-:W-:Y:S01]  /*6cb0*/  UMOV UR7, 0x40000040 ;  /* 0x4000004000077882 */ /* 0x000fe20000000000 */
[----:B------:R-:W-:Y:S02]  /*6cc0*/  WARPGROUP.DEPBAR.LE gsb0, 0x0 ;  /* 0x00008000000079c5 */ /* 0x000fe40000010000 */
[----:B------:R-:W-:-:S15]  /*6cd0*/  WARPGROUP.ARRIVE ;  /* 0x00000000000079c5 */ /* 0x000fde0000000000 */
[----:B------:R-:W-:Y:S03]  /*6ce0*/  HGMMA.64x192x16.F32.BF16 R24, R168, gdesc[UR4].tnspB, R24, gsb0 ;  /* 0x42e00004a8187df0 */ /* 0x000fe60008001818 */
[----:B------:R-:W-:Y:S02]  /*6cf0*/  WARPGROUP.DEPBAR.LE gsb0, 0x0 ;  /* 0x00008000000079c5 */ /* 0x000fe40000010000 */
[----:B0-23--:R-:W-:Y:S05]  /*6d00*/  @!P0 BRA `(.L_x_3305) ;  /* 0x0000000000048947 */ /* 0x00dfea0003800000 */
[----:B------:R-:W-:Y:S01]  /*6d10*/  BPT.TRAP 0x1 ;  /* 0x000000040000795c */ /* 0x000fe20000300000 */
.L_x_3305:
        /* <DEDUP_REMOVED lines=101> */
.L_x_3281:
[----:B------:R-:W-:Y:S05]  /*7370*/  @P0 BRA `(.L_x_3306) ;  /* 0x0000001800d00947 */ /* 0x000fea0003800000 */
[----:B------:R-:W0:Y:S01]  /*7380*/  S2R R3, SR_TID.X ;  /* 0x0000000000037919 */ /* 0x000e220000002100 */
[----:B------:R-:W1:Y:S01]  /*7390*/  LDC R19, c[0x0][0xbe8] ;  /* 0x0002fa00ff137b82 */ /* 0x000e620000000800 */
[----:B------:R-:W-:Y:S01]  /*73a0*/  R2UR UR13, R17 ;  /* 0x00000000110d72ca */ /* 0x000fe200000e0000 */
[----:B------:R-:W-:Y:S01]  /*73b0*/  ULDC.64 UR8, c[0x0][0xbd0] ;  /* 0x0002f40000087ab9 */ /* 0x000fe20000000a00 */
[----:B------:R-:W2:Y:S01]  /*73c0*/  S2R R14, SR_CTAID.X ;  /* 0x00000000000e7919 */ /* 0x000ea20000002500 */
[----:B------:R-:W-:Y:S04]  /*73d0*/  BSSY B0, `(.L_x_3307) ;  /* 0x000011a000007945 */ /* 0x000fe80003800000 */
[----:B------:R-:W3:Y:S06]  /*73e0*/  S2UR UR12, SR_CTAID.Z ;  /* 0x00000000000c79c3 */ /* 0x000eec0000002700 */
[----:B------:R-:W-:-:S02]  /*73f0*/  USHF.R.S32.HI UR7, URZ, 0x1f, UR13 ;  /* 0x0000001f3f077899 */ /* 0x000fc4000801140d */
[----:B------:R-:W-:Y:S01]  /*7400*/  IMAD R15, RZ, RZ, -UR13 ;  /* 0x8000000dff0f7e24 */ /* 0x000fe2000f8e02ff */
[----:B------:R-:W4:Y:S01]  /*7410*/  LDC.64 R10, c[0x0][0xbd8] ;  /* 0x0002f600ff0a7b82 */ /* 0x000f220000000a00 */
        /* <DEDUP_REMOVED lines=8> */
[----:B0-----:R-:W-:Y:S01]  /*74a0*/  VIADD R7, R3, 0xffffff80 ;  /* 0xffffff8003077836 */ /* 0x001fe20000000000 */
[----:B---3--:R-:W-:Y:S02]  /*74b0*/  USHF.R.S32.HI UR10, URZ, 0x1f, UR12 ;  /* 0x0000001f3f0a7899 */ /* 0x008fe4000801140c */
[----:B------:R-:W1:Y:S02]  /*74c0*/  LDC R16, c[0x0][0xc50] ;  /* 0x00031400ff107b82 */ /* 0x000e640000000800 */
[----:B------:R-:W-:-:S04]  /*74d0*/  SHF.R.S32.HI R6, RZ, 0x1f, R7 ;  /* 0x0000001fff067819 */ /* 0x000fc80000011407 */
[CC--:B------:R-:W-:Y:S02]  /*74e0*/  LEA.HI R3, R6.reuse, R7.reuse, RZ, 0x7 ;  /* 0x0000000706037211 */ /* 0x0c0fe400078f38ff */
[----:B------:R-:W0:Y:S01]  /*74f0*/  LDC.64 R20, c[0x0][0xb40] ;  /* 0x0002d000ff147b82 */ /* 0x000e220000000a00 */
[----:B------:R-:W-:Y:S02]  /*7500*/  LEA.HI R6, R6, R7, RZ, 0x2 ;  /* 0x0000000706067211 */ /* 0x000fe400078f10ff */
[----:B------:R-:W-:Y:S02]  /*7510*/  LOP3.LUT R4, R3, 0xffffff80, RZ, 0xc0, !PT ;  /* 0xffffff8003047812 */ /* 0x000fe400078ec0ff */
[----:B------:R-:W-:Y:S02]  /*7520*/  LOP3.LUT R6, R6, 0xfffffffc, RZ, 0xc0, !PT ;  /* 0xfffffffc06067812 */ /* 0x000fe400078ec0ff */
[----:B------:R-:W-:Y:S01]  /*7530*/  SHF.R.S32.HI R8, RZ, 0x7, R3 ;  /* 0x00000007ff087819 */ /* 0x000fe20000011403 */
[C---:B------:R-:W-:Y:S01]  /*7540*/  IMAD.IADD R18, R7.reuse, 0x1, -R4 ;  /* 0x0000000107127824 */ /* 0x040fe200078e0a04 */
[----:B------:R-:W-:Y:S01]  /*7550*/  IADD3 R6, R7, -R6, RZ ;  /* 0x8000000607067210 */ /* 0x000fe20007ffe0ff */
[----:B------:R-:W3:Y:S01]  /*7560*/  @P0 LDC R13, c[0x0][0xbf0] ;  /* 0x0002fc00ff0d0b82 */ /* 0x000ee20000000800 */
[----:B------:R-:W-:-:S02]  /*7570*/  LEA.HI R3, R3, R8, RZ, 0x1 ;  /* 0x0000000803037211 */ /* 0x000fc400078f08ff */
[----:B------:R-:W-:Y:S02]  /*7580*/  SHF.R.S32.HI R9, RZ, 0x1f, R18 ;  /* 0x0000001fff097819 */ /* 0x000fe40000011412 */
[----:B------:R-:W-:Y:S01]  /*7590*/  LEA.HI R7, R6, R6, RZ, 0x1 ;  /* 0x0000000606077211 */ /* 0x000fe200078f08ff */
[----:B-1----:R-:W-:Y:S01]  /*75a0*/  IMAD R23, R16, R15, UR11 ;  /* 0x0000000b10177e24 */ /* 0x002fe2000f8e020f */
[----:B------:R-:W-:Y:S01]  /*75b0*/  LEA.HI R22, R9, R18, RZ, 0x2 ;  /* 0x0000001209167211 */ /* 0x000fe200078f10ff */
[----:B------:R-:W1:Y:S01]  /*75c0*/  @P0 LDC R121, c[0x0][0xbec] ;  /* 0x0002fb00ff790b82 */ /* 0x000e620000000800 */
[----:B------:R-:W-:Y:S02]  /*75d0*/  LOP3.LUT R3, R3, 0x3fffffe, RZ, 0xc0, !PT ;  /* 0x03fffffe03037812 */ /* 0x000fe400078ec0ff */
[--C-:B------:R-:W-:Y:S02]  /*75e0*/  SHF.R.S32.HI R4, RZ, 0x2, R22.reuse ;  /* 0x00000002ff047819 */ /* 0x100fe40000011416 */
[----:B------:R-:W-:Y:S01]  /*75f0*/  SHF.R.S32.HI R5, RZ, 0x1f, R22 ;  /* 0x0000001fff057819 */ /* 0x000fe20000011416 */
[----:B------:R-:W-:Y:S01]  /*7600*/  IMAD.IADD R3, R8, 0x1, -R3 ;  /* 0x0000000108037824 */ /* 0x000fe200078e0a03 */
[----:B------:R-:W-:Y:S01]  /*7610*/  LOP3.LUT R7, R7, 0x1ffffffe, RZ, 0xc0, !PT ;  /* 0x1ffffffe07077812 */ /* 0x000fe200078ec0ff */
[----:B------:R-:W5:Y:S01]  /*7620*/  @P0 LDC R120, c[0x0][0xbf0] ;  /* 0x0002fc00ff780b82 */ /* 0x000f620000000800 */
[----:B------:R-:W-:Y:S01]  /*7630*/  LEA.HI R5, R5, R4, RZ, 0x3 ;  /* 0x0000000405057211 */ /* 0x000fe200078f18ff */
[----:B0-----:R-:W-:Y:S01]  /*7640*/  IMAD R12, R20, UR10, RZ ;  /* 0x0000000a140c7c24 */ /* 0x001fe2000f8e02ff */
[----:B------:R-:W-:-:S02]  /*7650*/  IADD3 R8, R6, -R7, RZ ;  /* 0x8000000706087210 */ /* 0x000fc40007ffe0ff */
[----:B------:R-:W-:-:S05]  /*7660*/  LOP3.LUT R5, R5, 0xfffffff8, RZ, 0xc0, !PT ;  /* 0xfffffff805057812 */ /* 0x000fca00078ec0ff */
[----:B------:R-:W-:Y:S01]  /*7670*/  IMAD.IADD R5, R4, 0x1, -R5 ;  /* 0x0000000104057824 */ /* 0x000fe200078e0a05 */
[----:B------:R-:W-:Y:S02]  /*7680*/  LEA.HI R4, R9, R18, RZ, 0x5 ;  /* 0x0000001209047211 */ /* 0x000fe400078f28ff */
[----:B------:R-:W0:Y:S02]  /*7690*/  @P0 LDC R9, c[0x0][0xbec] ;  /* 0x0002fb00ff090b82 */ /* 0x000e240000000800 */
[----:B------:R-:W-:-:S05]  /*76a0*/  SHF.R.S32.HI R4, RZ, 0x5, R4 ;  /* 0x00000005ff047819 */ /* 0x000fca0000011404 */
[----:B------:R-:W-:Y:S01]  /*76b0*/  IMAD R6, R4, 0x10, R5 ;  /* 0x0000001004067824 */ /* 0x000fe200078e0205 */
[----:B------:R-:W-:Y:S01]  /*76c0*/  MOV R5, UR5 ;  /* 0x0000000500057c02 */ /* 0x000fe20008000f00 */
[----:B------:R-:W-:Y:S01]  /*76d0*/  IMAD.U32 R4, RZ, RZ, UR4 ;  /* 0x00000004ff047e24 */ /* 0x000fe2000f8e00ff */
[----:B------:R-:W-:Y:S01]  /*76e0*/  UIMAD.WIDE.U32 UR4, UR13, UR8, URZ ;  /* 0x000000080d0472a5 */ /* 0x000fe2000f8e003f */
[----:B------:R-:W-:Y:S02]  /*76f0*/  IMAD R3, R3, 0x40, R6 ;  /* 0x0000004003037824 */ /* 0x000fe400078e0206 */
[----:B------:R-:W-:Y:S01]  /*7700*/  IMAD.U32 R5, RZ, RZ, UR6 ;  /* 0x00000006ff057e24 */ /* 0x000fe2000f8e00ff */
[----:B------:R-:W-:Y:S01]  /*7710*/  UIMAD UR6, UR13, UR9, UR7 ;  /* 0x000000090d0672a4 */ /* 0x000fe2000f8e0207 */
[----:B----4-:R-:W-:Y:S01]  /*7720*/  IMAD R6, R10, UR10, RZ ;  /* 0x0000000a0a067c24 */ /* 0x010fe2000f8e02ff */
[----:B------:R-:W-:Y:S01]  /*7730*/  LEA R8, R8, R3, 0x3 ;  /* 0x0000000308087211 */ /* 0x000fe200078e18ff */
[----:B------:R-:W-:Y:S01]  /*7740*/  IMAD.WIDE.U32 R4, R10, UR12, R4 ;  /* 0x0000000c0a047c25 */ /* 0x000fe2000f8e0004 */
[----:B------:R-:W-:-:S02]  /*7750*/  UIADD3 UR6, UR5, UR6, URZ ;  /* 0x0000000605067290 */ /* 0x000fc4000fffe03f */
[----:B------:R-:W-:Y:S01]  /*7760*/  MOV R7, UR5 ;  /* 0x0000000500077c02 */ /* 0x000fe20008000f00 */
[----:B------:R-:W-:Y:S01]  /*7770*/  ULDC.64 UR8, c[0x0][0xb28] ;  /* 0x0002ca0000087ab9 */ /* 0x000fe20000000a00 */
[----:B--2---:R-:W-:Y:S02]  /*7780*/  IMAD R8, R14, 0x80, R8 ;  /* 0x000000800e087824 */ /* 0x004fe400078e0208 */
[----:B------:R-:W-:Y:S02]  /*7790*/  IMAD R11, R11, UR12, R6 ;  /* 0x0000000c0b0b7c24 */ /* 0x000fe4000f8e0206 */
[----:B0-----:R-:W-:Y:S01]  /*77a0*/  @P0 IMAD.HI.U32 R10, R8, R9, RZ ;  /* 0x00000009080a0227 */ /* 0x001fe200078e00ff */
[----:B------:R-:W-:-:S03]  /*77b0*/  MOV R9, R8 ;  /* 0x0000000800097202 */ /* 0x000fc60000000f00 */
[----:B------:R-:W-:Y:S01]  /*77c0*/  IMAD.U32 R6, RZ, RZ, UR4 ;  /* 0x00000004ff067e24 */ /* 0x000fe2000f8e00ff */
[----:B---3--:R-:W-:Y:S01]  /*77d0*/  @P0 SHF.R.U32.HI R9, RZ, R13, R10 ;  /* 0x0000000dff090219 */ /* 0x008fe2000001160a */
[----:B------:R-:W-:Y:S01]  /*77e0*/  IMAD.U32 R7, RZ, RZ, UR6 ;  /* 0x00000006ff077e24 */ /* 0x000fe2000f8e00ff */
[----:B------:R-:W-:Y:S01]  /*77f0*/  ULDC.64 UR4, c[0x0][0xbe0] ;  /* 0x0002f80000047ab9 */ /* 0x000fe20000000a00 */
[----:B------:R-:W-:Y:S01]  /*7800*/  IMAD R13, R21, UR12, R12 ;  /* 0x0000000c150d7c24 */ /* 0x000fe2000f8e020c */
[----:B------:R-:W-:Y:S01]  /*7810*/  SHF.R.S32.HI R12, RZ, 0x1f, R23 ;  /* 0x0000001fff0c7819 */ /* 0x000fe20000011417 */
[----:B------:R-:W-:Y:S01]  /*7820*/  IMAD.WIDE.U32 R6, R20, UR12, R6 ;  /* 0x0000000c14067c25 */ /* 0x000fe2000f8e0006 */
[----:B------:R-:W-:-:S03]  /*7830*/  ULDC.64 UR6, c[0x0][0xb48] ;  /* 0x0002d20000067ab9 */ /* 0x000fc60000000a00 */
[----:B------:R-:W-:Y:S01]  /*7840*/  IMAD.IADD R5, R5, 0x1, R11 ;  /* 0x0000000105057824 */ /* 0x000fe200078e020b */
[----:B------:R-:W-:Y:S01]  /*7850*/  IADD3 R7, R7, R13, RZ ;  /* 0x0000000d07077210 */ /* 0x000fe20007ffe0ff */
[----:B-1----:R-:W-:-:S04]  /*7860*/  @P0 IMAD.HI.U32 R121, R8, R121, RZ ;  /* 0x0000007908790227 */ /* 0x002fc800078e00ff */
[----:B------:R-:W-:Y:S02]  /*7870*/  IMAD R13, R12, UR6, RZ ;  /* 0x000000060c0d7c24 */ /* 0x000fe4000f8e02ff */
[----:B------:R-:W-:-:S04]  /*7880*/  IMAD.WIDE.U32 R4, R23, UR4, R4 ;  /* 0x0000000417047c25 */ /* 0x000fc8000f8e0004 */
[----:B------:R-:W-:Y:S01]  /*7890*/  IMAD.MOV.U32 R11, RZ, RZ, R8 ;  /* 0x000000ffff0b7224 */ /* 0x000fe200078e0008 */
[----:B-----5:R-:W-:Y:S01]  /*78a0*/  @P0 SHF.R.U32.HI R11, RZ, R120, R121 ;  /* 0x00000078ff0b0219 */ /* 0x020fe20000011679 */
[----:B------:R-:W-:Y:S01]  /*78b0*/  IMAD R10, R12, UR4, RZ ;  /* 0x000000040c0a7c24 */ /* 0x000fe2000f8e02ff */
[----:B------:R-:W-:Y:S01]  /*78c0*/  BAR.SYNC.DEFER_BLOCKING 0x1, 0x100 ;  /* 0x0044000000007b1d */ /* 0x000fe20000010000 */
[C---:B------:R-:W-:Y:S01]  /*78d0*/  IMAD R15, R23.reuse, UR7, R13 ;  /* 0x00000007170f7c24 */ /* 0x040fe2000f8e020d */
[--C-:B------:R-:W-:Y:S01]  /*78e0*/  SHF.R.S32.HI R13, RZ, 0x1f, R9.reuse ;  /* 0x0000001fff0d7819 */ /* 0x100fe20000011409 */
[----:B------:R-:W-:Y:S01]  /*78f0*/  IMAD R12, R23, UR5, R10 ;  /* 0x00000005170c7c24 */ /* 0x000fe2000f8e020a */
[----:B------:R-:W-:Y:S01]  /*7900*/  IADD3 R4, P0, R9, R4, RZ ;  /* 0x0000000409047210 */ /* 0x000fe20007f1e0ff */
[----:B------:R-:W-:Y:S01]  /*7910*/  IMAD.MOV R9, RZ, RZ, -R9 ;  /* 0x000000ffff097224 */ /* 0x000fe200078e0a09 */
[----:B------:R-:W-:Y:S01]  /*7920*/  SHF.R.S32.HI R10, RZ, 0x1f, R11 ;  /* 0x0000001fff0a7819 */ /* 0x000fe2000001140b */
[----:B------:R-:W-:Y:S01]  /*7930*/  IMAD.WIDE.U32 R6, R23, UR6, R6 ;  /* 0x0000000617067c25 */ /* 0x000fe2000f8e0006 */
[----:B------:R-:W-:Y:S01]  /*7940*/  ULDC.64 UR4, c[0x0][0xb30] ;  /* 0x0002cc0000047ab9 */ /* 0x000fe20000000a00 */
[----:B------:R-:W-:Y:S01]  /*7950*/  IADD3.X R5, R13, R5, R12, P0, !PT ;  /* 0x000000050d057210 */ /* 0x000fe200007fe40c */
[----:B------:R-:W-:Y:S01]  /*7960*/  ULDC.64 UR6, c[0x0][0xbc8] ;  /* 0x0002f20000067ab9 */ /* 0x000fe20000000a00 */
[----:B------:R-:W-:Y:S01]  /*7970*/  IMAD.MOV R16, RZ, RZ, -R11 ;  /* 0x000000ffff107224 */ /* 0x000fe200078e0a0b */
[----:B------:R-:W-:Y:S01]  /*7980*/  IADD3 R7, R7, R15, RZ ;  /* 0x0000000f07077210 */ /* 0x000fe20007ffe0ff */
[----:B------:R-:W-:-:S02]  /*7990*/  IMAD R9, R19, R9, R8 ;  /* 0x0000000913097224 */ /* 0x000fc400078e0208 */
[----:B------:R-:W-:Y:S02]  /*79a0*/  IMAD R10, R10, UR4, RZ ;  /* 0x000000040a0a7c24 */ /* 0x000fe4000f8e02ff */
[----:B------:R-:W-:Y:S01]  /*79b0*/  IMAD R13, R19, R16, R8 ;  /* 0x00000010130d7224 */ /* 0x000fe200078e0208 */
[----:B------:R-:W-:Y:S01]  /*79c0*/  SHF.R.S32.HI R8, RZ, 0x1f, R9 ;  /* 0x0000001fff087819 */ /* 0x000fe20000011409 */
[C---:B------:R-:W-:Y:S01]  /*79d0*/  IMAD R15, R11.reuse, UR5, R10 ;  /* 0x000000050b0f7c24 */ /* 0x040fe2000f8e020a */
[----:B------:R-:W0:Y:S01]  /*79e0*/  S2UR UR5, SR_CgaCtaId ;  /* 0x00000000000579c3 */ /* 0x000e220000008800 */
[----:B------:R-:W-:Y:S01]  /*79f0*/  IMAD.WIDE.U32 R6, R11, UR4, R6 ;  /* 0x000000040b067c25 */ /* 0x000fe2000f8e0006 */
[----:B------:R-:W-:Y:S01]  /*7a00*/  SHF.R.S32.HI R10, RZ, 0x1f, R13 ;  /* 0x0000001fff0a7819 */ /* 0x000fe2000001140d */
[----:B------:R-:W-:Y:S02]  /*7a10*/  UMOV UR4, 0x400 ;  /* 0x0000040000047882 */ /* 0x000fe40000000000 */
        /* <DEDUP_REMOVED lines=13> */
[----:B------:R-:W-:Y:S01]  /*7af0*/  SHFL.IDX PT, R10, R16, RZ, 0x1c1f ;  /* 0x001c1fff100a7589 */ /* 0x000fe200000e0000 */
[----:B------:R-:W-:Y:S01]  /*7b00*/  LEA R6, P1, R8, UR8, 0x2 ;  /* 0x0000000808067c11 */ /* 0x000fe2000f8210ff */
[----:B------:R-:W-:Y:S01]  /*7b10*/  IMAD R14, R14, 0x80, R3 ;  /* 0x000000800e0e7824 */ /* 0x000fe200078e0203 */
[----:B------:R-:W-:Y:S01]  /*7b20*/  LEA.HI.X R15, R4, UR7, R5, 0x2, P0 ;  /* 0x00000007040f7c11 */ /* 0x000fe200080f1405 */
[----:B------:R-:W-:Y:S01]  /*7b30*/  SHFL.IDX PT, R12, R16, 0x1, 0x1c1f ;  /* 0x003c1f00100c7f89 */ /* 0x000fe200000e0000 */
[----:B------:R-:W-:Y:S01]  /*7b40*/  LEA.HI.X R9, R8, UR9, R9, 0x2, P1 ;  /* 0x0000000908097c11 */ /* 0x000fe200088f1409 */
[----:B0-----:R-:W-:Y:S01]  /*7b50*/  ULEA UR4, UR5, UR4, 0x18 ;  /* 0x0000000405047291 */ /* 0x001fe2000f8ec03f */
[----:B------:R-:W-:Y:S01]  /*7b60*/  IMAD R7, R19, UR6, RZ ;  /* 0x0000000613077c24 */ /* 0x000fe2000f8e02ff */
[----:B------:R-:W0:Y:S01]  /*7b70*/  SHFL.IDX PT, R11, R15, RZ, 0x1c1f ;  /* 0x001c1fff0f0b7589 */ /* 0x000e2200000e0000 */
[----:B------:R-:W-:Y:S01]  /*7b80*/  LOP3.LUT P0, RZ, R18, 0x3, RZ, 0xc0, !PT ;  /* 0x0000000312ff7812 */ /* 0x000fe2000780c0ff */
[C---:B------:R-:W-:Y:S01]  /*7b90*/  VIADD R8, R14.reuse, 0x8 ;  /* 0x000000080e087836 */ /* 0x040fe20000000000 */
[----:B------:R-:W-:Y:S01]  /*7ba0*/  UIADD3 UR4, UR4, 0x30820, URZ ;  /* 0x0003082004047890 */ /* 0x000fe2000fffe03f */
[----:B------:R-:W1:Y:S01]  /*7bb0*/  SHFL.IDX PT, R13, R15, 0x1, 0x1c1f ;  /* 0x003c1f000f0d7f89 */ /* 0x000e6200000e0000 */
[----:B------:R-:W-:-:S02]  /*7bc0*/  ISETP.GE.OR P1, PT, R14, R7, P0 ;  /* 0x000000070e00720c */ /* 0x000fc40000726670 */
[-C--:B------:R-:W-:Y:S01]  /*7bd0*/  ISETP.GE.OR P0, PT, R8, R7.reuse, P0 ;  /* 0x000000070800720c */ /* 0x080fe20000706670 */
[----:B------:R-:W-:Y:S01]  /*7be0*/  UPRMT UR4, URZ, 0x654, UR4 ;  /* 0x000006543f047896 */ /* 0x000fe20008000004 */
[----:B------:R-:W-:Y:S01]  /*7bf0*/  ISETP.GE.AND P2, PT, R14, R7, PT ;  /* 0x000000070e00720c */ /* 0x000fe20003f46270 */
[----:B------:R2:W3:Y:S01]  /*7c00*/  SHFL.IDX PT, R4, R6, RZ, 0x1c1f ;  /* 0x001c1fff06047589 */ /* 0x0004e200000e0000 */
[----:B------:R-:W-:-:S03]  /*7c10*/  LOP3.LUT R3, R22, 0x7ffffffc, RZ, 0xc0, !PT ;  /* 0x7ffffffc16037812 */ /* 0x000fc600078ec0ff */
[----:B------:R2:W4:Y:S01]  /*7c20*/  SHFL.IDX PT, R5, R9, RZ, 0x1c1f ;  /* 0x001c1fff09057589 */ /* 0x00052200000e0000 */
[----:B------:R-:W-:Y:S02]  /*7c30*/  IADD3 R3, R18, -R3, RZ ;  /* 0x8000000312037210 */ /* 0x000fe40007ffe0ff */
[----:B------:R-:W-:Y:S03]  /*7c40*/  SYNCS.ARRIVE.TRANS64.RED.A1T0 RZ, [UR4], RZ ;  /* 0x000000ffffff79a7 */ /* 0x000fe60008100404 */
[----:B------:R-:W-:Y:S01]  /*7c50*/  IMAD.SHL.U32 R3, R3, 0x2, RZ ;  /* 0x0000000203037824 */ /* 0x000fe200078e00ff */
[----:B0-----:R2:W-:Y:S04]  /*7c60*/  @!P1 ST.E desc[UR36][R10.64], R2 ;  /* 0x000000020a009985 */ /* 0x0015e8000c101924 */
[----:B-1----:R2:W-:Y:S01]  /*7c70*/  @!P0 ST.E desc[UR36][R12.64], R0 ;  /* 0x000000000c008985 */ /* 0x0025e2000c101924 */
[----:B------:R-:W-:Y:S05]  /*7c80*/  @P2 BRA `(.L_x_3308) ;  /* 0x0000000800382947 */ /* 0x000fea0003800000 */
[C---:B--2---:R-:W-:Y:S01]  /*7c90*/  VIADD R0, R3.reuse, 0x8 ;  /* 0x0000000803007836 */ /* 0x044fe20000000000 */
[C---:B------:R-:W-:Y:S01]  /*7ca0*/  IADD3 R2, R3.reuse, 0x10, RZ ;  /* 0x0000001003027810 */ /* 0x040fe20007ffe0ff */
        /* <DEDUP_REMOVED lines=8> */
[----:B------:R-:W-:Y:S01]  /*7d30*/  ISETP.GE.AND P5, PT, R16, UR4, PT ;  /* 0x0000000410007c0c */ /* 0x000fe2000bfa6270 */
[----:B------:R-:W-:Y:S01]  /*7d40*/  VIADD R22, R3, 0x50 ;  /* 0x0000005003167836 */ /* 0x000fe20000000000 */
[----:B------:R-:W-:-:S02]  /*7d50*/  ISETP.GE.AND P6, PT, R18, UR4, PT ;  /* 0x0000000412007c0c */ /* 0x000fc4000bfc6270 */
[----:B------:R-:W-:Y:S02]  /*7d60*/  IADD3 R20, R3, 0x40, RZ ;  /* 0x0000004003147810 */ /* 0x000fe40007ffe0ff */
[----:B------:R-:W-:Y:S01]  /*7d70*/  ISETP.GE.AND P3, PT, R19, UR4, PT ;  /* 0x0000000413007c0c */ /* 0x000fe2000bf66270 */
[C-C-:B---34-:R-:W-:Y:S02]  /*7d80*/  @!P0 IMAD.WIDE R10, R3.reuse, 0x4, R4.reuse ;  /* 0x00000004030a8825 */ /* 0x158fe400078e0204 */
        /* <DEDUP_REMOVED lines=13> */
[----:B------:R-:W-:Y:S01]  /*7e60*/  ISETP.GE.AND P1, PT, R21, UR4, PT ;  /* 0x0000000415007c0c */ /* 0x000fe2000bf26270 */
[----:B------:R2:W-:Y:S01]  /*7e70*/  @!P2 ST.E.64 desc[UR36][R14.64], R32 ;  /* 0x000000200e00a985 */ /* 0x0005e2000c101b24 */
[----:B------:R-:W-:Y:S02]  /*7e80*/  ISETP.GE.AND P2, PT, R20, UR4, PT ;  /* 0x0000000414007c0c */ /* 0x000fe4000bf46270 */
[----:B------:R-:W-:Y:S02]  /*7e90*/  @!P6 LEA.HI R18, R18, R18, RZ, 0x1 ;  /* 0x000000121212e211 */ /* 0x000fe400078f08ff */
[----:B0-----:R-:W-:-:S02]  /*7ea0*/  @!P5 LOP3.LUT R11, R16, 0xfffffffe, RZ, 0xc0, !PT ;  /* 0xfffffffe100bd812 */ /* 0x001fc400078ec0ff */
[----:B------:R-:W-:Y:S02]  /*7eb0*/  @!P0 LEA.HI R0, R0, R0, RZ, 0x1 ;  /* 0x0000000000008211 */ /* 0x000fe400078f08ff */
[----:B------:R-:W-:Y:S01]  /*7ec0*/  IADD3 R24, R3, 0x58, RZ ;  /* 0x0000005803187810 */ /* 0x000fe20007ffe0ff */
[--C-:B------:R-:W-:Y:S01]  /*7ed0*/  @!P5 IMAD.WIDE R10, R11, 0x4, R4.reuse ;  /* 0x000000040b0ad825 */ /* 0x100fe200078e0204 */
[----:B-1----:R-:W-:Y:S02]  /*7ee0*/  @!P6 LOP3.LUT R13, R18, 0xfffffffe, RZ, 0xc0, !PT ;  /* 0xfffffffe120de812 */ /* 0x002fe400078ec0ff */
        /* <DEDUP_REMOVED lines=10> */
[----:B------:R-:W-:Y:S01]  /*7f90*/  @!P3 LOP3.LUT R21, R14, 0xfffffffe, RZ, 0xc0, !PT ;  /* 0xfffffffe0e15b812 */ /* 0x000fe200078ec0ff */
[----:B------:R-:W-:Y:S01]  /*7fa0*/  VIADD R2, R3, 0x68 ;  /* 0x0000006803027836 */ /* 0x000fe20000000000 */
[----:B------:R-:W-:Y:S02]  /*7fb0*/  @!P2 LOP3.LUT R23, R20, 0xfffffffe, RZ, 0xc0, !PT ;  /* 0xfffffffe1417a812 */ /* 0x000fe400078ec0ff */
[----:B------:R-:W-:Y:S02]  /*7fc0*/  @!P1 LOP3.LUT R25, R16, 0xfffffffe, RZ, 0xc0, !PT ;  /* 0xfffffffe10199812 */ /* 0x000fe400078ec0ff */
[----:B------:R-:W-:Y:S01]  /*7fd0*/  ISETP.GE.AND P5, PT, R22, UR4, PT ;  /* 0x0000000416007c0c */ /* 0x000fe2000bfa6270 */
[----:B0-----:R-:W-:Y:S01]  /*7fe0*/  @!P0 IMAD.WIDE R10, R15, 0x4, R4 ;  /* 0x000000040f0a8825 */ /* 0x001fe200078e0204 */
[----:B------:R-:W-:-:S02]  /*7ff0*/  ISETP.GE.AND P6, PT, R24, UR4, PT ;  /* 0x0000000418007c0c */ /* 0x000fc4000bfc6270 */
[----:B------:R-:W-:Y:S01]  /*8000*/  IADD3 R16, R3, 0x70, RZ ;  /* 0x0000007003107810 */ /* 0x000fe20007ffe0ff */
[--C-:B-1----:R-:W-:Y:S01]  /*8010*/  @!P4 IMAD.WIDE R12, R19, 0x4, R4.reuse ;  /* 0x00000004130cc825 */ /* 0x102fe200078e0204 */
[----:B------:R0:W-:Y:S01]  /*8020*/  @!P0 ST.E.64 desc[UR36][R10.64], R44 ;  /* 0x0000002c0a008985 */ /* 0x0001e2000c101b24 */
[----:B------:R-:W-:Y:S02]  /*8030*/  ISETP.GE.AND P0, PT, R0, UR4, PT ;  /* 0x0000000400007c0c */ /* 0x000fe4000bf06270 */
[--C-:B------:R-:W-:Y:S01]  /*8040*/  @!P3 IMAD.WIDE R14, R21, 0x4, R4.reuse ;  /* 0x00000004150eb825 */ /* 0x100fe200078e0204 */
[----:B------:R1:W-:Y:S03]  /*8050*/  @!P4 ST.E.64 desc[UR36][R12.64], R48 ;  /* 0x000000300c00c985 */ /* 0x0003e6000c101b24 */
[----:B------:R-:W-:Y:S01]  /*8060*/  @!P2 IMAD.WIDE R18, R23, 0x4, R4 ;  /* 0x000000041712a825 */ /* 0x000fe200078e0204 */
[----:B------:R2:W-:Y:S01]  /*8070*/  @!P3 ST.E.64 desc[UR36][R14.64], R52 ;  /* 0x000000340e00b985 */ /* 0x0005e2000c101b24 */
[----:B------:R-:W-:-:S02]  /*8080*/  @!P5 LEA.HI R22, R22, R22, RZ, 0x1 ;  /* 0x000000161616d211 */ /* 0x000fc400078f08ff */
[----:B------:R-:W-:Y:S01]  /*8090*/  @!P1 IMAD.WIDE R20, R25, 0x4, R4 ;  /* 0x0000000419149825 */ /* 0x000fe200078e0204 */
[----:B------:R3:W-:Y:S01]  /*80a0*/  @!P2 ST.E.64 desc[UR36][R18.64], R56 ;  /* 0x000000381200a985 */ /* 0x0007e2000c101b24 */
[----:B------:R-:W-:Y:S02]  /*80b0*/  ISETP.GE.AND P2, PT, R16, UR4, PT ;  /* 0x0000000410007c0c */ /* 0x000fe4000bf46270 */
[C---:B------:R-:W-:Y:S01]  /*80c0*/  VIADD R23, R3.reuse, 0x78 ;  /* 0x0000007803177836 */ /* 0x040fe20000000000 */
[----:B------:R4:W-:Y:S01]  /*80d0*/  @!P1 ST.E.64 desc[UR36][R20.64], R60 ;  /* 0x0000003c14009985 */ /* 0x0009e2000c101b24 */
[----:B------:R-:W-:Y:S01]  /*80e0*/  VIADD R25, R3, 0x80 ;  /* 0x0000008003197836 */ /* 0x000fe20000000000 */
[----:B------:R-:W-:Y:S02]  /*80f0*/  ISETP.GE.AND P1, PT, R2, UR4, PT ;  /* 0x0000000402007c0c */ /* 0x000fe4000bf26270 */
[----:B------:R-:W-:Y:S02]  /*8100*/  ISETP.GE.AND P3, PT, R23, UR4, PT ;  /* 0x0000000417007c0c */ /* 0x000fe4000bf66270 */
[----:B------:R-:W-:-:S02]  /*8110*/  ISETP.GE.AND P4, PT, R25, UR4, PT ;  /* 0x0000000419007c0c */ /* 0x000fc4000bf86270 */
[----:B------:R-:W-:Y:S02]  /*8120*/  @!P6 LEA.HI R24, R24, R24, RZ, 0x1 ;  /* 0x000000181818e211 */ /* 0x000fe400078f08ff */
[----:B0-----:R-:W-:Y:S02]  /*8130*/  @!P5 LOP3.LUT R11, R22, 0xfffffffe, RZ, 0xc0, !PT ;  /* 0xfffffffe160bd812 */ /* 0x001fe400078ec0ff */
[----:B------:R-:W-:Y:S02]  /*8140*/  @!P0 LEA.HI R0, R0, R0, RZ, 0x1 ;  /* 0x0000000000008211 */ /* 0x000fe400078f08ff */
[----:B-1----:R-:W-:Y:S01]  /*8150*/  @!P6 LOP3.LUT R13, R24, 0xfffffffe, RZ, 0xc0, !PT ;  /* 0xfffffffe180de812 */ /* 0x002fe200078ec0ff */
[--C-:B------:R-:W-:Y:S01]  /*8160*/  @!P5 IMAD.WIDE R10, R11, 0x4, R4.reuse ;  /* 0x000000040b0ad825 */ /* 0x100fe200078e0204 */
[----:B------:R-:W-:Y:S02]  /*8170*/  @!P1 LEA.HI R2, R2, R2, RZ, 0x1 ;  /* 0x0000000202029211 */ /* 0x000fe400078f08ff */
[----:B------:R-:W-:Y:S01]  /*8180*/  @!P2 LEA.HI R16, R16, R16, RZ, 0x1 ;  /* 0x000000101010a211 */ /* 0x000fe200078f08ff */
[----:B------:R-:W-:Y:S01]  /*8190*/  @!P6 IMAD.WIDE R12, R13, 0x4, R4 ;  /* 0x000000040d0ce825 */ /* 0x000fe200078e0204 */
[----:B--2---:R-:W-:Y:S01]  /*81a0*/  @!P0 LOP3.LUT R15, R0, 0xfffffffe, RZ, 0xc0, !PT ;  /* 0xfffffffe000f8812 */ /* 0x004fe200078ec0ff */
[----:B------:R0:W-:Y:S01]  /*81b0*/  @!P5 ST.E.64 desc[UR36][R10.64], R64 ;  /* 0x000000400a00d985 */ /* 0x0001e2000c101b24 */
[----:B------:R-:W-:-:S02]  /*81c0*/  @!P3 LEA.HI R23, R23, R23, RZ, 0x1 ;  /* 0x000000171717b211 */ /* 0x000fc400078f08ff */
[----:B---3--:R-:W-:Y:S01]  /*81d0*/  @!P1 LOP3.LUT R19, R2, 0xfffffffe, RZ, 0xc0, !PT ;  /* 0xfffffffe02139812 */ /* 0x008fe200078ec0ff */
[--C-:B------:R-:W-:Y:S01]  /*81e0*/  @!P0 IMAD.WIDE R14, R15, 0x4, R4.reuse ;  /* 0x000000040f0e8825 */ /* 0x100fe200078e0204 */
[----:B------:R-:W-:Y:S01]  /*81f0*/  @!P4 LEA.HI R25, R25, R25, RZ, 0x1 ;  /* 0x000000191919c211 */ /* 0x000fe200078f08ff */
[----:B------:R1:W-:Y:S01]  /*8200*/  @!P6 ST.E.64 desc[UR36][R12.64], R68 ;  /* 0x000000440c00e985 */ /* 0x0003e2000c101b24 */
[----:B----4-:R-:W-:Y:S01]  /*8210*/  @!P2 LOP3.LUT R21, R16, 0xfffffffe, RZ, 0xc0, !PT ;  /* 0xfffffffe1015a812 */ /* 0x010fe200078ec0ff */
[----:B------:R-:W-:Y:S01]  /*8220*/  VIADD R2, R3, 0x90 ;  /* 0x0000009003027836 */ /* 0x000fe20000000000 */
[----:B------:R-:W-:Y:S01]  /*8230*/  @!P3 LOP3.LUT R23, R23, 0xfffffffe, RZ, 0xc0, !PT ;  /* 0xfffffffe1717b812 */ /* 0x000fe200078ec0ff */
[----:B------:R2:W-:Y:S01]  /*8240*/  @!P0 ST.E.64 desc[UR36][R14.64], R72 ;  /* 0x000000480e008985 */ /* 0x0005e2000c101b24 */
[----:B------:R-:W-:Y:S01]  /*8250*/  @!P4 LOP3.LUT R25, R25, 0xfffffffe, RZ, 0xc0, !PT ;  /* 0xfffffffe1919c812 */ /* 0x000fe200078ec0ff */
[C---:B------:R-:W-:Y:S01]  /*8260*/  VIADD R16, R3.reuse, 0x98 ;  /* 0x0000009803107836 */ /* 0x040fe20000000000 */
[----:B------:R-:W-:Y:S01]  /*8270*/  IADD3 R0, R3, 0x88, RZ ;  /* 0x0000008803007810 */ /* 0x000fe20007ffe0ff */
[----:B0-----:R-:W-:Y:S01]  /*8280*/  @!P1 IMAD.WIDE R10, R19, 0x4, R4 ;  /* 0x00000004130a9825 */ /* 0x001fe200078e0204 */
[----:B------:R-:W-:-:S02]  /*8290*/  IADD3 R22, R3, 0xa0, RZ ;  /* 0x000000a003167810 */ /* 0x000fc40007ffe0ff */
[----:B------:R-:W-:Y:S01]  /*82a0*/  ISETP.GE.AND P0, PT, R0, UR4, PT ;  /* 0x0000000400007c0c */ /* 0x000fe2000bf06270 */
[--C-:B------:R-:W-:Y:S01]  /*82b0*/  @!P3 IMAD.WIDE R18, R23, 0x4, R4.reuse ;  /* 0x000000041712b825 */ /* 0x100fe200078e0204 */
[----:B------:R0:W-:Y:S01]  /*82c0*/  @!P1 ST.E.64 desc[UR36][R10.64], R76 ;  /* 0x0000004c0a009985 */ /* 0x0001e2000c101b24 */
[----:B------:R-:W-:Y:S02]  /*82d0*/  ISETP.GE.AND P1, PT, R2, UR4, PT ;  /* 0x0000000402007c0c */ /* 0x000fe4000bf26270 */
[----:B-1----:R-:W-:-:S04]  /*82e0*/  @!P2 IMAD.WIDE R12, R21, 0x4, R4 ;  /* 0x00000004150ca825 */ /* 0x002fc800078e0204 */
[----:B------:R-:W-:Y:S01]  /*82f0*/  @!P4 IMAD.WIDE R20, R25, 0x4, R4 ;  /* 0x000000041914c825 */ /* 0x000fe200078e0204 */
[----:B------:R1:W-:Y:S01]  /*8300*/  @!P2 ST.E.64 desc[UR36][R12.64], R80 ;  /* 0x000000500c00a985 */ /* 0x0003e2000c101b24 */
[----:B------:R-:W-:Y:S02]  /*8310*/  ISETP.GE.AND P2, PT, R16, UR4, PT ;  /* 0x0000000410007c0c */ /* 0x000fe4000bf46270 */
[C---:B--2---:R-:W-:Y:S01]  /*8320*/  VIADD R14, R3.reuse, 0xa8 ;  /* 0x000000a8030e7836 */ /* 0x044fe20000000000 */
[----:B------:R2:W-:Y:S01]  /*8330*/  @!P3 ST.E.64 desc[UR36][R18.64], R84 ;  /* 0x000000541200b985 */ /* 0x0005e2000c101b24 */
[C---:B------:R-:W-:Y:S01]  /*8340*/  VIADD R15, R3.reuse, 0xb0 ;  /* 0x000000b0030f7836 */ /* 0x040fe20000000000 */
[----:B0-----:R-:W-:Y:S02]  /*8350*/  IADD3 R11, R3, 0xb8, RZ ;  /* 0x000000b8030b7810 */ /* 0x001fe40007ffe0ff */
[----:B------:R0:W-:Y:S01]  /*8360*/  @!P4 ST.E.64 desc[UR36][R20.64], R88 ;  /* 0x000000581400c985 */ /* 0x0001e2000c101b24 */
[----:B------:R-:W-:-:S02]  /*8370*/  ISETP.GE.AND P3, PT, R22, UR4, PT ;  /* 0x0000000416007c0c */ /* 0x000fc4000bf66270 */
[----:B------:R-:W-:Y:S02]  /*8380*/  ISETP.GE.AND P6, PT, R11, UR4, PT ;  /* 0x000000040b007c0c */ /* 0x000fe4000bfc6270 */
[----:B------:R-:W-:Y:S02]  /*8390*/  ISETP.GE.AND P4, PT, R14, UR4, PT ;  /* 0x000000040e007c0c */ /* 0x000fe4000bf86270 */
[----:B------:R-:W-:Y:S02]  /*83a0*/  ISETP.GE.AND P5, PT, R15, UR4, PT ;  /* 0x000000040f007c0c */ /* 0x000fe4000bfa6270 */
[----:B------:R-:W-:Y:S02]  /*83b0*/  @!P0 LEA.HI R0, R0, R0, RZ, 0x1 ;  /* 0x0000000000008211 */ /* 0x000fe400078f08ff */
[----:B------:R-:W-:Y:S02]  /*83c0*/  @!P1 LEA.HI R2, R2, R2, RZ, 0x1 ;  /* 0x0000000202029211 */ /* 0x000fe400078f08ff */
[----:B------:R-:W-:-:S02]  /*83d0*/  @!P2 LEA.HI R16, R16, R16, RZ, 0x1 ;  /* 0x000000101010a211 */ /* 0x000fc400078f08ff */
[----:B------:R-:W-:Y:S02]  /*83e0*/  @!P3 LEA.HI R22, R22, R22, RZ, 0x1 ;  /* 0x000000161616b211 */ /* 0x000fe400078f08ff */
[----:B-1----:R-:W-:Y:S02]  /*83f0*/  @!P6 LEA.HI R12, R11, R11, RZ, 0x1 ;  /* 0x0000000b0b0ce211 */ /* 0x002fe400078f08ff */
[----:B------:R-:W-:Y:S02]  /*8400*/  @!P4 LEA.HI R14, R14, R14, RZ, 0x1 ;  /* 0x0000000e0e0ec211 */ /* 0x000fe400078f08ff */
[----:B------:R-:W-:Y:S02]  /*8410*/  @!P5 LEA.HI R10, R15, R15, RZ, 0x1 ;  /* 0x0000000f0f0ad211 */ /* 0x000fe400078f08ff */
[----:B------:R-:W-:Y:S02]  /*8420*/  @!P0 LOP3.LUT R11, R0, 0xfffffffe, RZ, 0xc0, !PT ;  /* 0xfffffffe000b8812 */ /* 0x000fe400078ec0ff */
[----:B------:R-:W-:-:S02]  /*8430*/  @!P1 LOP3.LUT R13, R2, 0xfffffffe, RZ, 0xc0, !PT ;  /* 0xfffffffe020d9812 */ /* 0x000fc400078ec0ff */
[----:B------:R-:W-:Y:S02]  /*8440*/  @!P2 LOP3.LUT R15, R16, 0xfffffffe, RZ, 0xc0, !PT ;  /* 0xfffffffe100fa812 */ /* 0x000fe400078ec0ff */
[----:B--2---:R-:W-:Y:S02]  /*8450*/  @!P3 LOP3.LUT R19, R22, 0xfffffffe, RZ, 0xc0, !PT ;  /* 0xfffffffe1613b812 */ /* 0x004fe400078ec0ff */
        /* <DEDUP_REMOVED lines=17> */
.L_x_3308:
[----:B------:R-:W-:Y:S05]  /*8570*/  BSYNC B0 ;  /* 0x0000000000007941 */ /* 0x000fea0003800000 */
.L_x_3307:
[----:B------:R-:W-:Y:S01]  /*8580*/  ISETP.GE.AND P0, PT, R8, R7, PT ;  /* 0x000000070800720c */ /* 0x000fe20003f06270 */
[----:B0---4-:R4:W0:Y:S04]  /*8590*/  SHFL.IDX PT, R5, R9, 0x1, 0x1c1f ;  /* 0x003c1f0009057f89 */ /* 0x01182800000e0000 */
[----:B---3--:R4:W1:Y:S08]  /*85a0*/  SHFL.IDX PT, R4, R6, 0x1, 0x1c1f ;  /* 0x003c1f0006047f89 */ /* 0x00887000000e0000 */
        /* <DEDUP_REMOVED lines=8> */
[C---:B------:R-:W-:Y:S01]  /*8630*/  IADD3 R10, R3.reuse, 0x18, RZ ;  /* 0x00000018030a7810 */ /* 0x040fe20007ffe0ff */
[C---:B------:R-:W-:Y:S01]  /*8640*/  VIADD R14, R3.reuse, 0x40 ;  /* 0x00000040030e7836 */ /* 0x040fe20000000000 */
[----:B------:R-:W-:Y:S01]  /*8650*/  ISETP.GE.AND P0, PT, R2, UR4, PT ;  /* 0x0000000402007c0c */ /* 0x000fe2000bf06270 */
[C---:B------:R-:W-:Y:S01]  /*8660*/  VIADD R18, R3.reuse, 0x50 ;  /* 0x0000005003127836 */ /* 0x040fe20000000000 */
[----:B------:R-:W-:Y:S01]  /*8670*/  ISETP.GE.AND P1, PT, R10, UR4, PT ;  /* 0x000000040a007c0c */ /* 0x000fe2000bf26270 */
[C---:B------:R-:W-:Y:S01]  /*8680*/  VIADD R20, R3.reuse, 0x70 ;  /* 0x0000007003147836 */ /* 0x040fe20000000000 */
[----:B------:R-:W-:-:S02]  /*8690*/  IADD3 R12, R3, 0x30, RZ ;  /* 0x00000030030c7810 */ /* 0x000fc40007ffe0ff */
[----:B------:R-:W-:Y:S01]  /*86a0*/  ISETP.GE.AND P5, PT, R13, UR4, PT ;  /* 0x000000040d007c0c */ /* 0x000fe2000bfa6270 */
[C---:B01----:R-:W-:Y:S01]  /*86b0*/  @!P2 IMAD.WIDE R6, R3.reuse, 0x4, R4 ;  /* 0x000000040306a825 */ /* 0x043fe200078e0204 */
[----:B------:R-:W-:Y:S02]  /*86c0*/  ISETP.GE.AND P4, PT, R12, UR4, PT ;  /* 0x000000040c007c0c */ /* 0x000fe4000bf86270 */
[----:B------:R-:W-:Y:S02]  /*86d0*/  @!P3 LEA.HI R0, R0, R0, RZ, 0x1 ;  /* 0x000000000000b211 */ /* 0x000fe400078f08ff */
[----:B------:R0:W-:Y:S01]  /*86e0*/  @!P2 ST.E.64 desc[UR36][R6.64], R26 ;  /* 0x0000001a0600a985 */ /* 0x0001e2000c101b24 */
[----:B------:R-:W-:Y:S02]  /*86f0*/  ISETP.GE.AND P6, PT, R14, UR4, PT ;  /* 0x000000040e007c0c */ /* 0x000fe4000bfc6270 */
[----:B------:R-:W-:Y:S01]  /*8700*/  @!P3 LOP3.LUT R9, R0, 0xfffffffe, RZ, 0xc0, !PT ;  /* 0xfffffffe0009b812 */ /* 0x000fe200078ec0ff */
[----:B------:R-:W-:Y:S01]  /*8710*/  VIADD R0, R3, 0x20 ;  /* 0x0000002003007836 */ /* 0x000fe20000000000 */
[----:B------:R-:W-:-:S02]  /*8720*/  @!P0 LEA.HI R2, R2, R2, RZ, 0x1 ;  /* 0x0000000202028211 */ /* 0x000fc400078f08ff */
[----:B------:R-:W-:Y:S01]  /*8730*/  @!P1 LEA.HI R10, R10, R10, RZ, 0x1 ;  /* 0x0000000a0a0a9211 */ /* 0x000fe200078f08ff */
[----:B------:R-:W-:Y:S01]  /*8740*/  @!P3 IMAD.WIDE R8, R9, 0x4, R4 ;  /* 0x000000040908b825 */ /* 0x000fe200078e0204 */
[----:B------:R-:W-:Y:S02]  /*8750*/  ISETP.GE.AND P2, PT, R0, UR4, PT ;  /* 0x0000000400007c0c */ /* 0x000fe4000bf46270 */
[----:B------:R-:W-:Y:S02]  /*8760*/  @!P4 LEA.HI R12, R12, R12, RZ, 0x1 ;  /* 0x0000000c0c0cc211 */ /* 0x000fe400078f08ff */
[----:B------:R1:W-:Y:S01]  /*8770*/  @!P3 ST.E.64 desc[UR36][R8.64], R30 ;  /* 0x0000001e0800b985 */ /* 0x0003e2000c101b24 */
[----:B------:R-:W-:Y:S02]  /*8780*/  ISETP.GE.AND P3, PT, R11, UR4, PT ;  /* 0x000000040b007c0c */ /* 0x000fe4000bf66270 */
[----:B0-----:R-:W-:Y:S02]  /*8790*/  @!P0 LOP3.LUT R7, R2, 0xfffffffe, RZ, 0xc0, !PT ;  /* 0xfffffffe02078812 */ /* 0x001fe400078ec0ff */
[----:B------:R-:W-:-:S02]  /*87a0*/  @!P6 LEA.HI R14, R14, R14, RZ, 0x1 ;  /* 0x0000000e0e0ee211 */ /* 0x000fc400078f08ff */
[----:B------:R-:W-:Y:S01]  /*87b0*/  @!P4 LOP3.LUT R15, R12, 0xfffffffe, RZ, 0xc0, !PT ;  /* 0xfffffffe0c0fc812 */ /* 0x000fe200078ec0ff */
[--C-:B------:R-:W-:Y:S01]  /*87c0*/  @!P0 IMAD.WIDE R6, R7, 0x4, R4.reuse ;  /* 0x0000000407068825 */ /* 0x100fe200078e0204 */
[----:B------:R-:W-:Y:S02]  /*87d0*/  @!P2 LEA.HI R0, R0, R0, RZ, 0x1 ;  /* 0x000000000000a211 */ /* 0x000fe400078f08ff */
[----:B------:R-:W-:Y:S02]  /*87e0*/  IADD3 R16, R3, 0x48, RZ ;  /* 0x0000004803107810 */ /* 0x000fe40007ffe0ff */
[----:B------:R0:W-:Y:S01]  /*87f0*/  @!P0 ST.E.64 desc[UR36][R6.64], R34 ;  /* 0x0000002206008985 */ /* 0x0001e2000c101b24 */
[----:B-1----:R-:W-:Y:S02]  /*8800*/  @!P1 LOP3.LUT R9, R10, 0xfffffffe, RZ, 0xc0, !PT ;  /* 0xfffffffe0a099812 */ /* 0x002fe400078ec0ff */
[----:B------:R-:W-:Y:S02]  /*8810*/  @!P3 LEA.HI R2, R11, R11, RZ, 0x1 ;  /* 0x0000000b0b02b211 */ /* 0x000fe400078f08ff */
[----:B------:R-:W-:Y:S01]  /*8820*/  @!P5 LEA.HI R10, R13, R13, RZ, 0x1 ;  /* 0x0000000d0d0ad211 */ /* 0x000fe200078f08ff */
[----:B------:R-:W-:Y:S01]  /*8830*/  @!P1 IMAD.WIDE R8, R9, 0x4, R4 ;  /* 0x0000000409089825 */ /* 0x000fe200078e0204 */
[----:B------:R-:W-:-:S02]  /*8840*/  @!P2 LOP3.LUT R11, R0, 0xfffffffe, RZ, 0xc0, !PT ;  /* 0xfffffffe000ba812 */ /* 0x000fc400078ec0ff */
[----:B------:R-:W-:Y:S01]  /*8850*/  @!P3 LOP3.LUT R13, R2, 0xfffffffe, RZ, 0xc0, !PT ;  /* 0xfffffffe020db812 */ /* 0x000fe200078ec0ff */
[----:B------:R-:W-:Y:S01]  /*8860*/  VIADD R0, R3, 0x58 ;  /* 0x0000005803007836 */ /* 0x000fe20000000000 */
[----:B------:R-:W-:Y:S01]  /*8870*/  @!P5 LOP3.LUT R19, R10, 0xfffffffe, RZ, 0xc0, !PT ;  /* 0xfffffffe0a13d812 */ /* 0x000fe200078ec0ff */
[----:B------:R1:W-:Y:S01]  /*8880*/  @!P1 ST.E.64 desc[UR36][R8.64], R38 ;  /* 0x0000002608009985 */ /* 0x0003e2000c101b24 */
[----:B------:R-:W-:Y:S01]  /*8890*/  @!P6 LOP3.LUT R21, R14, 0xfffffffe, RZ, 0xc0, !PT ;  /* 0xfffffffe0e15e812 */ /* 0x000fe200078ec0ff */
[--C-:B0-----:R-:W-:Y:S01]  /*88a0*/  @!P2 IMAD.WIDE R6, R11, 0x4, R4.reuse ;  /* 0x000000040b06a825 */ /* 0x101fe200078e0204 */
[----:B------:R-:W-:Y:S02]  /*88b0*/  ISETP.GE.AND P1, PT, R16, UR4, PT ;  /* 0x0000000410007c0c */ /* 0x000fe4000bf26270 */
[----:B------:R-:W-:Y:S01]  /*88c0*/  ISETP.GE.AND P0, PT, R18, UR4, PT ;  /* 0x0000000412007c0c */ /* 0x000fe2000bf06270 */
[----:B------:R-:W-:Y:S01]  /*88d0*/  @!P4 IMAD.WIDE R10, R15, 0x4, R4 ;  /* 0x000000040f0ac825 */ /* 0x000fe200078e0204 */
[----:B------:R0:W-:Y:S01]  /*88e0*/  @!P2 ST.E.64 desc[UR36][R6.64], R42 ;  /* 0x0000002a0600a985 */ /* 0x0001e2000c101b24 */
[----:B------:R-:W-:-:S02]  /*88f0*/  IADD3 R2, R3, 0x60, RZ ;  /* 0x0000006003027810 */ /* 0x000fc40007ffe0ff */
[--C-:B------:R-:W-:Y:S01]  /*8900*/  @!P6 IMAD.WIDE R14, R21, 0x4, R4.reuse ;  /* 0x00000004150ee825 */ /* 0x100fe200078e0204 */
[----:B------:R-:W-:Y:S02]  /*8910*/  IADD3 R21, R3, 0x78, RZ ;  /* 0x0000007803157810 */ /* 0x000fe40007ffe0ff */
[----:B------:R-:W-:Y:S01]  /*8920*/  ISETP.GE.AND P2, PT, R0, UR4, PT ;  /* 0x0000000400007c0c */ /* 0x000fe2000bf46270 */
[--C-:B-1----:R-:W-:Y:S02]  /*8930*/  @!P3 IMAD.WIDE R8, R13, 0x4, R4.reuse ;  /* 0x000000040d08b825 */ /* 0x102fe400078e0204 */
[----:B------:R-:W-:Y:S02]  /*8940*/  @!P1 LEA.HI R16, R16, R16, RZ, 0x1 ;  /* 0x0000001010109211 */ /* 0x000fe400078f08ff */
[----:B------:R-:W-:Y:S01]  /*8950*/  @!P5 IMAD.WIDE R12, R19, 0x4, R4 ;  /* 0x00000004130cd825 */ /* 0x000fe200078e0204 */
[----:B------:R1:W-:Y:S01]  /*8960*/  @!P3 ST.E.64 desc[UR36][R8.64], R46 ;  /* 0x0000002e0800b985 */ /* 0x0003e2000c101b24 */
[----:B------:R-:W-:-:S02]  /*8970*/  ISETP.GE.AND P3, PT, R21, UR4, PT ;  /* 0x0000000415007c0c */ /* 0x000fc4000bf66270 */
[----:B------:R-:W-:Y:S01]  /*8980*/  VIADD R19, R3, 0x68 ;  /* 0x0000006803137836 */ /* 0x000fe20000000000 */
[----:B------:R2:W-:Y:S01]  /*8990*/  @!P4 ST.E.64 desc[UR36][R10.64], R50 ;  /* 0x000000320a00c985 */ /* 0x0005e2000c101b24 */
[----:B------:R-:W-:Y:S02]  /*89a0*/  ISETP.GE.AND P4, PT, R20, UR4, PT ;  /* 0x0000000414007c0c */ /* 0x000fe4000bf86270 */
[----:B------:R-:W-:Y:S01]  /*89b0*/  @!P0 LEA.HI R18, R18, R18, RZ, 0x1 ;  /* 0x0000001212128211 */ /* 0x000fe200078f08ff */
[----:B------:R3:W-:Y:S01]  /*89c0*/  @!P5 ST.E.64 desc[UR36][R12.64], R54 ;  /* 0x000000360c00d985 */ /* 0x0007e2000c101b24 */
[----:B------:R-:W-:Y:S02]  /*89d0*/  ISETP.GE.AND P5, PT, R19, UR4, PT ;  /* 0x0000000413007c0c */ /* 0x000fe4000bfa6270 */
[----:B0-----:R-:W-:Y:S01]  /*89e0*/  @!P1 LOP3.LUT R7, R16, 0xfffffffe, RZ, 0xc0, !PT ;  /* 0xfffffffe10079812 */ /* 0x001fe200078ec0ff */
[----:B------:R0:W-:Y:S01]  /*89f0*/  @!P6 ST.E.64 desc[UR36][R14.64], R58 ;  /* 0x0000003a0e00e985 */ /* 0x0001e2000c101b24 */
[----:B------:R-:W-:Y:S01]  /*8a00*/  ISETP.GE.AND P6, PT, R2, UR4, PT ;  /* 0x0000000402007c0c */ /* 0x000fe2000bfc6270 */
[----:B------:R-:W-:Y:S01]  /*8a10*/  VIADD R16, R3, 0x80 ;  /* 0x0000008003107836 */ /* 0x000fe20000000000 */
[----:B-1----:R-:W-:Y:S01]  /*8a20*/  @!P0 LOP3.LUT R9, R18, 0xfffffffe, RZ, 0xc0, !PT ;  /* 0xfffffffe12098812 */ /* 0x002fe200078ec0ff */
[----:B------:R-:W-:Y:S01]  /*8a30*/  @!P1 IMAD.WIDE R6, R7, 0x4, R4 ;  /* 0x0000000407069825 */ /* 0x000fe200078e0204 */
[----:B------:R-:W-:-:S02]  /*8a40*/  @!P2 LEA.HI R0, R0, R0, RZ, 0x1 ;  /* 0x000000000000a211 */ /* 0x000fc400078f08ff */
[----:B------:R-:W-:Y:S01]  /*8a50*/  @!P4 LEA.HI R20, R20, R20, RZ, 0x1 ;  /* 0x000000141414c211 */ /* 0x000fe200078f08ff */
[----:B------:R-:W-:Y:S01]  /*8a60*/  @!P0 IMAD.WIDE R8, R9, 0x4, R4 ;  /* 0x0000000409088825 */ /* 0x000fe200078e0204 */
[----:B------:R-:W-:Y:S01]  /*8a70*/  @!P3 LEA.HI R21, R21, R21, RZ, 0x1 ;  /* 0x000000151515b211 */ /* 0x000fe200078f08ff */
[----:B------:R1:W-:Y:S01]  /*8a80*/  @!P1 ST.E.64 desc[UR36][R6.64], R62 ;  /* 0x0000003e06009985 */ /* 0x0003e2000c101b24 */
[----:B------:R-:W-:Y:S01]  /*8a90*/  @!P5 LEA.HI R19, R19, R19, RZ, 0x1 ;  /* 0x000000131313d211 */ /* 0x000fe200078f08ff */
[----:B------:R-:W-:Y:S01]  /*8aa0*/  VIADD R18, R3, 0x88 ;  /* 0x0000008803127836 */ /* 0x000fe20000000000 */
[----:B--2---:R-:W-:Y:S01]  /*8ab0*/  @!P2 LOP3.LUT R11, R0, 0xfffffffe, RZ, 0xc0, !PT ;  /* 0xfffffffe000ba812 */ /* 0x004fe200078ec0ff */
[----:B------:R2:W-:Y:S01]  /*8ac0*/  @!P0 ST.E.64 desc[UR36][R8.64], R66 ;  /* 0x0000004208008985 */ /* 0x0005e2000c101b24 */
[----:B------:R-:W-:Y:S02]  /*8ad0*/  @!P6 LEA.HI R2, R2, R2, RZ, 0x1 ;  /* 0x000000020202e211 */ /* 0x000fe400078f08ff */
[----:B------:R-:W-:-:S02]  /*8ae0*/  @!P5 LOP3.LUT R19, R19, 0xfffffffe, RZ, 0xc0, !PT ;  /* 0xfffffffe1313d812 */ /* 0x000fc400078ec0ff */
[----:B---3--:R-:W-:Y:S01]  /*8af0*/  @!P6 LOP3.LUT R13, R2, 0xfffffffe, RZ, 0xc0, !PT ;  /* 0xfffffffe020de812 */ /* 0x008fe200078ec0ff */
[----:B------:R-:W-:Y:S01]  /*8b00*/  VIADD R2, R3, 0x98 ;  /* 0x0000009803027836 */ /* 0x000fe20000000000 */
[----:B0-----:R-:W-:Y:S02]  /*8b10*/  @!P4 LOP3.LUT R15, R20, 0xfffffffe, RZ, 0xc0, !PT ;  /* 0xfffffffe140fc812 */ /* 0x001fe400078ec0ff */
[----:B------:R-:W-:Y:S01]  /*8b20*/  @!P3 LOP3.LUT R21, R21, 0xfffffffe, RZ, 0xc0, !PT ;  /* 0xfffffffe1515b812 */ /* 0x000fe200078ec0ff */
[--C-:B-1----:R-:W-:Y:S01]  /*8b30*/  @!P2 IMAD.WIDE R6, R11, 0x4, R4.reuse ;  /* 0x000000040b06a825 */ /* 0x102fe200078e0204 */
[----:B------:R-:W-:Y:S02]  /*8b40*/  ISETP.GE.AND P0, PT, R16, UR4, PT ;  /* 0x0000000410007c0c */ /* 0x000fe4000bf06270 */
[----:B------:R-:W-:Y:S01]  /*8b50*/  ISETP.GE.AND P1, PT, R18, UR4, PT ;  /* 0x0000000412007c0c */ /* 0x000fe2000bf26270 */
[----:B--2---:R-:W-:Y:S01]  /*8b60*/  @!P6 IMAD.WIDE R8, R13, 0x4, R4 ;  /* 0x000000040d08e825 */ /* 0x004fe200078e0204 */
[----:B------:R0:W-:Y:S01]  /*8b70*/  @!P2 ST.E.64 desc[UR36][R6.64], R70 ;  /* 0x000000460600a985 */ /* 0x0001e2000c101b24 */
[----:B------:R-:W-:-:S02]  /*8b80*/  IADD3 R0, R3, 0x90, RZ ;  /* 0x0000009003007810 */ /* 0x000fc40007ffe0ff */
[--C-:B------:R-:W-:Y:S01]  /*8b90*/  @!P5 IMAD.WIDE R10, R19, 0x4, R4.reuse ;  /* 0x00000004130ad825 */ /* 0x100fe200078e0204 */
[----:B------:R1:W-:Y:S01]  /*8ba0*/  @!P6 ST.E.64 desc[UR36][R8.64], R74 ;  /* 0x0000004a0800e985 */ /* 0x0003e2000c101b24 */
[----:B------:R-:W-:Y:S02]  /*8bb0*/  IADD3 R20, R3, 0xa8, RZ ;  /* 0x000000a803147810 */ /* 0x000fe40007ffe0ff */
[--C-:B------:R-:W-:Y:S01]  /*8bc0*/  @!P4 IMAD.WIDE R12, R15, 0x4, R4.reuse ;  /* 0x000000040f0cc825 */ /* 0x100fe200078e0204 */
[----:B------:R2:W-:Y:S01]  /*8bd0*/  @!P5 ST.E.64 desc[UR36][R10.64], R78 ;  /* 0x0000004e0a00d985 */ /* 0x0005e2000c101b24 */
[----:B------:R-:W-:Y:S02]  /*8be0*/  ISETP.GE.AND P2, PT, R0, UR4, PT ;  /* 0x0000000400007c0c */ /* 0x000fe4000bf46270 */
[----:B------:R-:W-:Y:S01]  /*8bf0*/  @!P3 IMAD.WIDE R14, R21, 0x4, R4 ;  /* 0x00000004150eb825 */ /* 0x000fe200078e0204 */
[----:B------:R3:W-:Y:S01]  /*8c00*/  @!P4 ST.E.64 desc[UR36][R12.64], R82 ;  /* 0x000000520c00c985 */ /* 0x0007e2000c101b24 */
[----:B------:R-:W-:-:S02]  /*8c10*/  ISETP.GE.AND P5, PT, R20, UR4, PT ;  /* 0x0000000414007c0c */ /* 0x000fc4000bfa6270 */
[C---:B------:R-:W-:Y:S01]  /*8c20*/  VIADD R19, R3.reuse, 0xa0 ;  /* 0x000000a003137836 */ /* 0x040fe20000000000 */
[----:B------:R4:W-:Y:S01]  /*8c30*/  @!P3 ST.E.64 desc[UR36][R14.64], R86 ;  /* 0x000000560e00b985 */ /* 0x0009e2000c101b24 */
[C---:B------:R-:W-:Y:S01]  /*8c40*/  VIADD R21, R3.reuse, 0xb0 ;  /* 0x000000b003157836 */ /* 0x040fe20000000000 */
[----:B------:R-:W-:Y:S01]  /*8c50*/  ISETP.GE.AND P3, PT, R2, UR4, PT ;  /* 0x0000000402007c0c */ /* 0x000fe2000bf66270 */
[----:B------:R-:W-:Y:S01]  /*8c60*/  VIADD R3, R3, 0xb8 ;  /* 0x000000b803037836 */ /* 0x000fe20000000000 */
[----:B------:R-:W-:Y:S02]  /*8c70*/  ISETP.GE.AND P4, PT, R19, UR4, PT ;  /* 0x0000000413007c0c */ /* 0x000fe4000bf86270 */
[----:B------:R-:W-:Y:S02]  /*8c80*/  ISETP.GE.AND P6, PT, R21, UR4, PT ;  /* 0x0000000415007c0c */ /* 0x000fe4000bfc6270 */
[----:B------:R-:W-:Y:S02]  /*8c90*/  @!P0 LEA.HI R16, R16, R16, RZ, 0x1 ;  /* 0x0000001010108211 */ /* 0x000fe400078f08ff */
[----:B------:R-:W-:-:S02]  /*8ca0*/  @!P1 LEA.HI R18, R18, R18, RZ, 0x1 ;  /* 0x0000001212129211 */ /* 0x000fc400078f08ff */
[----:B0-----:R-:W-:Y:S02]  /*8cb0*/  @!P0 LOP3.LUT R7, R16, 0xfffffffe, RZ, 0xc0, !PT ;  /* 0xfffffffe10078812 */ /* 0x001fe400078ec0ff */
        /* <DEDUP_REMOVED lines=11> */
[----:B---3--:R-:W-:Y:S02]  /*8d70*/  @!P3 LOP3.LUT R13, R2, 0xfffffffe, RZ, 0xc0, !PT ;  /* 0xfffffffe020db812 */ /* 0x008fe400078ec0ff */
[----:B------:R-:W-:Y:S02]  /*8d80*/  @!P4 LOP3.LUT R19, R19, 0xfffffffe, RZ, 0xc0, !PT ;  /* 0xfffffffe1313c812 */ /* 0x000fe400078ec0ff */
[----:B----4-:R-:W-:Y:S02]  /*8d90*/  @!P5 LOP3.LUT R15, R20, 0xfffffffe, RZ, 0xc0, !PT ;  /* 0xfffffffe140fd812 */ /* 0x010fe400078ec0ff */
[----:B------:R-:W-:Y:S02]  /*8da0*/  @!P6 LOP3.LUT R21, R21, 0xfffffffe, RZ, 0xc0, !PT ;  /* 0xfffffffe1515e812 */ /* 0x000fe400078ec0ff */
[----:B------:R-:W-:Y:S01]  /*8db0*/  ISETP.GE.AND P0, PT, R3, UR4, PT ;  /* 0x0000000403007c0c */ /* 0x000fe2000bf06270 */
[----:B0-----:R-:W-:-:S04]  /*8dc0*/  @!P2 IMAD.WIDE R6, R11, 0x4, R4 ;  /* 0x000000040b06a825 */ /* 0x001fc800078e0204 */
[--C-:B-1----:R-:W-:Y:S01]  /*8dd0*/  @!P3 IMAD.WIDE R8, R13, 0x4, R4.reuse ;  /* 0x000000040d08b825 */ /* 0x102fe200078e0204 */
[----:B------:R4:W-:Y:S03]  /*8de0*/  @!P2 ST.E.64 desc[UR36][R6.64], R98 ;  /* 0x000000620600a985 */ /* 0x0009e6000c101b24 */
        /* <DEDUP_REMOVED lines=13> */
.L_x_3306:
        /* <DEDUP_REMOVED lines=16> */
[----:B------:R-:W-:-:S05]  /*8fc0*/  MOV R5, R0 ;  /* 0x0000000000057202 */ /* 0x000fca0000000f00 */
        /* <DEDUP_REMOVED lines=44> */
.L_x_3277:
        /* <DEDUP_REMOVED lines=18> */
.L_x_3309:
[----:B------:R-:W-:Y:S01]  /*93b0*/  ULDC UR7, c[0x0][0xc50] ;  /* 0x0003140000077ab9 */ /* 0x000fe20000000800 */
[----:B------:R-:W-:Y:S01]  /*93c0*/  UMOV UR41, UR6 ;  /* 0x0000000600297c82 */ /* 0x000fe20008000000 */
[----:B------:R-:W-:-:S11]  /*93d0*/  UISETP.NE.AND UP0, UPT, UR7, 0x1, UPT ;  /* 0x000000010700788c */ /* 0x000fd6000bf05270 */
[----:B------:R-:W-:Y:S01]  /*93e0*/  @UP0 ULDC UR4, c[0x0][0xc54] ;  /* 0x0003150000040ab9 */ /* 0x000fe20000000800 */
[----:B------:R-:W-:Y:S01]  /*93f0*/  @UP0 ULDC UR8, c[0x0][0xc58] ;  /* 0x0003160000080ab9 */ /* 0x000fe20000000800 */
[----:B------:R-:W-:-:S04]  /*9400*/  UIMAD.WIDE.U32 UR4, UR6, UR4, URZ ;  /* 0x00000004060472a5 */ /* 0x000fc8000f8e003f */
[----:B------:R-:W-:-:S12]  /*9410*/  @UP0 USHF.R.U32.HI UR41, URZ, UR8, UR5 ;  /* 0x000000083f290299 */ /* 0x000fd80008011605 */
.L_x_3310:
        /* <DEDUP_REMOVED lines=8> */
[----:B------:R-:W-:Y:S01]  /*94a0*/  ULDC.64 UR4, c[0x0][0x418] ;  /* 0x0001060000047ab9 */ /* 0x000fe20000000a00 */
[----:B------:R-:W-:Y:S01]  /*94b0*/  ULDC UR42, c[0x0][0x2f0] ;  /* 0x0000bc00002a7ab9 */ /* 0x000fe20000000800 */
[----:B------:R-:W-:Y:S02]  /*94c0*/  MOV R19, RZ ;  /* 0x000000ff00137202 */ /* 0x000fe40000000f00 */
[----:B0-----:R-:W-:-:S04]  /*94d0*/  ISETP.NE.U32.AND P0, PT, R2, RZ, PT ;  /* 0x000000ff0200720c */ /* 0x001fc80003f05070 */
[----:B------:R-:W-:Y:S01]  /*94e0*/  ISETP.NE.AND.EX P0, PT, R3, RZ, PT, P0 ;  /* 0x000000ff0300720c */ /* 0x000fe20003f05300 */
[----:B------:R-:W-:-:S03]  /*94f0*/  UISETP.NE.U32.AND UP0, UPT, UR4, URZ, UPT ;  /* 0x0000003f0400728c */ /* 0x000fc6000bf05070 */
[----:B------:R-:W-:-:S09]  /*9500*/  ULDC UR4, c[0x0][0x424] ;  /* 0x0001090000047ab9 */ /* 0x000fd20000000800 */
[----:B------:R-:W0:Y:S01]  /*9510*/  @P0 LDC.64 R2, c[0x0][0xa28] ;  /* 0x00028a00ff020b82 */ /* 0x000e220000000a00 */
[----:B------:R-:W-:-:S04]  /*9520*/  UISETP.NE.AND.EX UP0, UPT, UR5, URZ, UPT, UP0 ;  /* 0x0000003f0500728c */ /* 0x000fc8000bf05300 */
[----:B------:R-:W-:-:S04]  /*9530*/  USEL UR4, UR4, 0x1, UP0 ;  /* 0x0000000104047887 */ /* 0x000fc80008000000 */
[----:B------:R-:W-:Y:S01]  /*9540*/  UIMAD UR42, UR4, UR42, URZ ;  /* 0x0000002a042a72a4 */ /* 0x000fe2000f8e023f */
[----:B------:R-:W1:Y:S03]  /*9550*/  S2R R22, SR_CTAID.X ;  /* 0x0000000000167919 */ /* 0x000e660000002500 */
[----:B------:R-:W-:Y:S02]  /*9560*/  UISETP.GE.AND UP0, UPT, UR42, 0x1, UPT ;  /* 0x000000012a00788c */ /* 0x000fe4000bf06270 */
[----:B------:R-:W-:Y:S01]  /*9570*/  UIADD3 UR4, UR42, 0x5f, URZ ;  /* 0x0000005f2a047890 */ /* 0x000fe2000fffe03f */
[----:B0-----:R-:W-:-:S05]  /*9580*/  @P0 IMAD.WIDE R2, R26, 0x4, R2 ;  /* 0x000000041a020825 */ /* 0x001fca00078e0202 */
[----:B------:R0:W5:Y:S01]  /*9590*/  @P0 LDG.E R19, desc[UR36][R2.64] ;  /* 0x0000002402130981 */ /* 0x000162000c1e1900 */
[----:B------:R-:W-:Y:S01]  /*95a0*/  PLOP3.LUT P0, PT, PT, PT, UP0, 0x80, 0x0 ;  /* 0x000000000000781c */ /* 0x000fe20003f0f008 */
[----:B------:R-:W-:Y:S02]  /*95b0*/  UIMAD.WIDE UR4, UR4, 0x2aaaaaab, URZ ;  /* 0x2aaaaaab040478a5 */ /* 0x000fe4000f8e023f */
[----:B------:R-:W-:Y:S02]  /*95c0*/  ULOP3.LUT UR46, UR6, 0xffff, URZ, 0xc0, !UPT ;  /* 0x0000ffff062e7892 */ /* 0x000fe4000f8ec03f */
[----:B------:R-:W-:Y:S01]  /*95d0*/  USHF.R.U32.HI UR43, URZ, 0x1f, UR5 ;  /* 0x0000001f3f2b7899 */ /* 0x000fe20008011605 */
[----:B------:R-:W-:-:S03]  /*95e0*/  UMOV UR40, URZ ;  /* 0x0000003f00287c82 */ /* 0x000fc60008000000 */
        /* <DEDUP_REMOVED lines=35> */
.L_x_3312:
        /* <DEDUP_REMOVED lines=33> */
.L_x_3313:
        /* <DEDUP_REMOVED lines=20> */
.L_x_3315:
        /* <DEDUP_REMOVED lines=15> */
.L_x_3314:
[----:B------:R-:W0:Y:S01]  /*9c60*/  LDC.64 R2, c[0x0][0x9f8] ;  /* 0x00027e00ff027b82 */ /* 0x000e220000000a00 */
[----:B------:R-:W-:Y:S01]  /*9c70*/  IMAD.SHL.U32 R6, R25, 0x8, RZ ;  /* 0x0000000819067824 */ /* 0x000fe200078e00ff */
[----:B------:R-:W-:Y:S01]  /*9c80*/  ULDC UR4, c[0x0][0x2f4] ;  /* 0x0000bd0000047ab9 */ /* 0x000fe20000000800 */
[----:B------:R-:W-:-:S05]  /*9c90*/  IMAD.MOV.U32 R36, RZ, RZ, R26 ;  /* 0x000000ffff247224 */ /* 0x000fca00078e001a */
[----:B------:R-:W1:Y:S01]  /*9ca0*/  LDC R17, c[0x0][0x430] ;  /* 0x00010c00ff117b82 */ /* 0x000e620000000800 */
[----:B0-----:R-:W-:-:S04]  /*9cb0*/  ISETP.NE.U32.AND P0, PT, R2, RZ, PT ;  /* 0x000000ff0200720c */ /* 0x001fc80003f05070 */
[----:B------:R-:W-:Y:S02]  /*9cc0*/  ISETP.NE.AND.EX P0, PT, R3, RZ, PT, P0 ;  /* 0x000000ff0300720c */ /* 0x000fe40003f05300 */
[----:B------:R-:W-:-:S11]  /*9cd0*/  LOP3.LUT R23, R6, 0x38, RZ, 0xc0, !PT ;  /* 0x0000003806177812 */ /* 0x000fd600078ec0ff */
[----:B------:R-:W0:Y:S01]  /*9ce0*/  @P0 LDC.64 R2, c[0x0][0x9f8] ;  /* 0x00027e00ff020b82 */ /* 0x000e220000000a00 */
[C---:B------:R-:W-:Y:S02]  /*9cf0*/  ISETP.GE.AND P2, PT, R23.reuse, UR4, PT ;  /* 0x0000000417007c0c */ /* 0x040fe4000bf46270 */
[C---:B------:R-:W-:Y:S02]  /*9d00*/  LOP3.LUT R34, R23.reuse, 0x40, RZ, 0xfc, !PT ;  /* 0x0000004017227812 */ /* 0x040fe400078efcff */
[----:B------:R-:W-:Y:S02]  /*9d10*/  LOP3.LUT R16, R16, 0xfffffffb, RZ, 0xc0, !PT ;  /* 0xfffffffb10107812 */ /* 0x000fe400078ec0ff */
[----:B------:R-:W-:Y:S02]  /*9d20*/  LOP3.LUT R33, R23, 0x80, RZ, 0xfc, !PT ;  /* 0x0000008017217812 */ /* 0x000fe400078efcff */
[----:B------:R-:W-:-:S05]  /*9d30*/  ISETP.GE.AND P1, PT, R34, UR4, PT ;  /* 0x0000000422007c0c */ /* 0x000fca000bf26270 */
[----:B------:R-:W-:Y:S01]  /*9d40*/  @P2 LOP3.LUT R16, R16, 0x4, RZ, 0xfc, !PT ;  /* 0x0000000410102812 */ /* 0x000fe200078efcff */
[----:B0-----:R-:W-:-:S03]  /*9d50*/  @P0 IMAD.WIDE R2, R26, 0x4, R2 ;  /* 0x000000041a020825 */ /* 0x001fc600078e0202 */
[----:B------:R-:W-:Y:S02]  /*9d60*/  LOP3.LUT R16, R16, 0xfffffffe, RZ, 0xc0, !PT ;  /* 0xfffffffe10107812 */ /* 0x000fe400078ec0ff */
[----:B------:R0:W5:Y:S01]  /*9d70*/  @P0 LDG.E R36, desc[UR36][R2.64] ;  /* 0x0000002402240981 */ /* 0x000162000c1e1900 */
[----:B------:R-:W-:Y:S01]  /*9d80*/  ISETP.GE.AND P0, PT, R33, UR4, PT ;  /* 0x0000000421007c0c */ /* 0x000fe2000bf06270 */
[----:B------:R-:W-:Y:S01]  /*9d90*/  UMOV UR5, 0xffffffff ;  /* 0xffffffff00057882 */ /* 0x000fe20000000000 */
[----:B------:R-:W-:Y:S02]  /*9da0*/  LOP3.LUT R16, R16, 0xfffffffd, RZ, 0xc0, !PT ;  /* 0xfffffffd10107812 */ /* 0x000fe400078ec0ff */
[C---:B------:R-:W-:Y:S02]  /*9db0*/  SHF.L.U32 R24, R25.reuse, 0x4, RZ ;  /* 0x0000000419187819 */ /* 0x040fe400000006ff */
[----:B------:R-:W-:Y:S02]  /*9dc0*/  @P1 LOP3.LUT R16, R16, 0x2, RZ, 0xfc, !PT ;  /* 0x0000000210101812 */ /* 0x000fe400078efcff */
[----:B------:R-:W-:-:S02]  /*9dd0*/  LOP3.LUT R10, R25, 0x7f, RZ, 0xc0, !PT ;  /* 0x0000007f190a7812 */ /* 0x000fc400078ec0ff */
[----:B------:R-:W-:-:S03]  /*9de0*/  LOP3.LUT R24, R24, 0x70, RZ, 0xc0, !PT ;  /* 0x0000007018187812 */ /* 0x000fc600078ec0ff */
[----:B------:R-:W-:Y:S01]  /*9df0*/  @P0 LOP3.LUT R16, R16, 0x1, RZ, 0xfc, !PT ;  /* 0x0000000110100812 */ /* 0x000fe200078efcff */
[----:B01----:R-:W-:Y:S06]  /*9e00*/  BRA.DIV UR5, `(.L_x_3316) ;  /* 0x0000003205807947 */ /* 0x003fec000b800000 */
.L_x_3358:
[----:B------:R-:W2:Y:S01]  /*9e10*/  LDL R0, [R1+0x4] ;  /* 0x0000040001007983 */ /* 0x000ea20000100800 */
[----:B------:R-:W-:Y:S01]  /*9e20*/  UIADD3 UR4, UR48, -0x1, URZ ;  /* 0xffffffff30047890 */ /* 0x000fe2000fffe03f */
[----:B------:R-:W-:Y:S02]  /*9e30*/  ISETP.NE.AND P1, PT, R17, 0x1, PT ;  /* 0x000000011100780c */ /* 0x000fe40003f25270 */
[----:B-----5:R-:W-:Y:S02]  /*9e40*/  SHF.R.S32.HI R12, RZ, 0x1f, R36 ;  /* 0x0000001fff0c7819 */ /* 0x020fe40000011424 */
[----:B------:R-:W-:Y:S01]  /*9e50*/  LOP3.LUT R16, R16, 0xffffffdf, RZ, 0xc0, !PT ;  /* 0xffffffdf10107812 */ /* 0x000fe200078ec0ff */
[----:B------:R-:W-:Y:S02]  /*9e60*/  IMAD.U32 R2, RZ, RZ, UR4 ;  /* 0x00000004ff027e24 */ /* 0x000fe4000f8e00ff */
[----:B------:R0:W-:Y:S06]  /*9e70*/  STL [R1], R12 ;  /* 0x0000000c01007387 */ /* 0x0001ec0000100800 */
[----:B------:R-:W1:Y:S01]  /*9e80*/  @P1 LDC R3, c[0x0][0x438] ;  /* 0x00010e00ff031b82 */ /* 0x000e620000000800 */
[----:B------:R-:W-:-:S04]  /*9e90*/  @P1 LOP3.LUT R16, R16, 0x20, RZ, 0xfc, !PT ;  /* 0x0000002010101812 */ /* 0x000fc800078efcff */
[----:B------:R-:W-:-:S04]  /*9ea0*/  LOP3.LUT R16, R16, 0xffffffef, RZ, 0xc0, !PT ;  /* 0xffffffef10107812 */ /* 0x000fc800078ec0ff */
[----:B------:R-:W-:Y:S01]  /*9eb0*/  LOP3.LUT R16, R16, 0xfffffff7, RZ, 0xc0, !PT ;  /* 0xfffffff710107812 */ /* 0x000fe200078ec0ff */
[----:B------:R-:W-:Y:S01]  /*9ec0*/  IMAD.U32 R32, RZ, RZ, UR4 ;  /* 0x00000004ff207e24 */ /* 0x000fe2000f8e00ff */
[----:B------:R-:W-:-:S04]  /*9ed0*/  MOV R35, UR41 ;  /* 0x0000002900237c02 */ /* 0x000fc80008000f00 */
[----:B------:R-:W-:Y:S02]  /*9ee0*/  SHF.R.S32.HI R35, RZ, 0x1f, R35 ;  /* 0x0000001fff237819 */ /* 0x000fe40000011423 */
[----:B--2---:R-:W-:Y:S02]  /*9ef0*/  R2UR UR5, R0 ;  /* 0x00000000000572ca */ /* 0x004fe400000e0000 */
[----:B------:R-:W-:-:S04]  /*9f00*/  SHF.R.U32.HI R0, RZ, 0x3, R10 ;  /* 0x00000003ff007819 */ /* 0x000fc8000001160a */
[----:B------:R-:W-:Y:S02]  /*9f10*/  LOP3.LUT R37, R24, R0, RZ, 0xfc, !PT ;  /* 0x0000000018257212 */ /* 0x000fe400078efcff */
[----:B------:R-:W2:Y:S03]  /*9f20*/  @P1 LDC R0, c[0x0][0x434] ;  /* 0x00010d00ff001b82 */ /* 0x000ea60000000800 */
[----:B------:R-:W-:-:S04]  /*9f30*/  IMAD R2, R2, 0x60, R37 ;  /* 0x0000006002027824 */ /* 0x000fc800078e0225 */
[C---:B------:R-:W-:Y:S01]  /*9f40*/  IMAD.IADD R7, R2.reuse, 0x1, R19 ;  /* 0x0000000102077824 */ /* 0x040fe200078e0213 */
[----:B------:R-:W-:-:S04]  /*9f50*/  ISETP.GE.AND P0, PT, R2, UR42, PT ;  /* 0x0000002a02007c0c */ /* 0x000fc8000bf06270 */
[----:B------:R-:W-:Y:S02]  /*9f60*/  ISETP.GT.U32.OR P0, PT, R37, 0x5f, P0 ;  /* 0x0000005f2500780c */ /* 0x000fe40000704470 */
[----:B------:R-:W-:Y:S01]  /*9f70*/  MOV R11, R7 ;  /* 0x00000007000b7202 */ /* 0x000fe20000000f00 */
[----:B--2---:R-:W-:-:S10]  /*9f80*/  @P1 IMAD.HI.U32 R0, R7, R0, RZ ;  /* 0x0000000007001227 */ /* 0x004fd400078e00ff */
[----:B------:R-:W2:Y:S01]  /*9f90*/  @!P0 LDC.64 R8, c[0x0][0x428] ;  /* 0x00010a00ff088b82 */ /* 0x000ea20000000a00 */
[----:B-1----:R-:W-:-:S07]  /*9fa0*/  @P1 SHF.R.U32.HI R11, RZ, R3, R0 ;  /* 0x00000003ff0b1219 */ /* 0x002fce0000011600 */
[----:B------:R-:W1:Y:S01]  /*9fb0*/  @!P0 LDC.64 R4, c[0x0][0x418] ;  /* 0x00010600ff048b82 */ /* 0x000e620000000a00 */
[--C-:B------:R-:W-:Y:S01]  /*9fc0*/  @!P0 SHF.R.S32.HI R3, RZ, 0x1f, R11.reuse ;  /* 0x0000001fff038819 */ /* 0x100fe2000001140b */
[----:B------:R-:W-:Y:S01]  /*9fd0*/  @!P0 IMAD.MOV.U32 R2, RZ, RZ, R11 ;  /* 0x000000ffff028224 */ /* 0x000fe200078e000b */
[----:B------:R-:W-:Y:S01]  /*9fe0*/  ULOP3.LUT UR5, UR5, 0x2, URZ, 0xfc, !UPT ;  /* 0x0000000205057892 */ /* 0x000fe2000f8efc3f */
[-C--:B--2---:R-:W-:Y:S02]  /*9ff0*/  @!P0 IMAD R0, R12, R8.reuse, RZ ;  /* 0x000000080c008224 */ /* 0x084fe400078e02ff */
[----:B------:R-:W-:-:S04]  /*a000*/  @!P0 IMAD.WIDE.U32 R2, R36, R8, R2 ;  /* 0x0000000824028225 */ /* 0x000fc800078e0002 */
[----:B------:R-:W-:Y:S01]  /*a010*/  @!P0 IMAD R9, R36, R9, R0 ;  /* 0x0000000924098224 */ /* 0x000fe200078e0200 */
[----:B-1----:R-:W-:-:S03]  /*a020*/  @!P0 LEA R4, P1, R2, R4, 0x2 ;  /* 0x0000000402048211 */ /* 0x002fc600078210ff */
[----:B------:R-:W-:-:S05]  /*a030*/  @!P0 IMAD.IADD R0, R3, 0x1, R9 ;  /* 0x0000000103008824 */ /* 0x000fca00078e0209 */
[----:B------:R-:W-:Y:S02]  /*a040*/  @!P0 LEA.HI.X R5, R2, R5, R0, 0x2, P1 ;  /* 0x0000000502058211 */ /* 0x000fe400008f1400 */
[----:B------:R-:W-:Y:S01]  /*a050*/  MOV R0, RZ ;  /* 0x000000ff00007202 */ /* 0x000fe20000000f00 */
[----:B------:R-:W-:-:S05]  /*a060*/  IMAD.U32 R2, RZ, RZ, UR5 ;  /* 0x00000005ff027e24 */ /* 0x000fca000f8e00ff */
[----:B------:R0:W5:Y:S01]  /*a070*/  @!P0 LDG.E R0, desc[UR36][R4.64] ;  /* 0x0000002404008981 */ /* 0x000162000c1e1900 */
[----:B------:R-:W-:Y:S02]  /*a080*/  ISETP.GT.U32.AND P0, PT, R37, 0x5f, PT ;  /* 0x0000005f2500780c */ /* 0x000fe40003f04070 */
[----:B------:R-:W-:Y:S01]  /*a090*/  ISETP.NE.AND P2, PT, R2, 0x3, PT ;  /* 0x000000030200780c */ /* 0x000fe20003f45270 */
[----:B------:R-:W-:-:S04]  /*a0a0*/  IMAD.MOV R2, RZ, RZ, -R11 ;  /* 0x000000ffff027224 */ /* 0x000fc800078e0a0b */
[----:B------:R-:W-:-:S06]  /*a0b0*/  IMAD R7, R17, R2, R7 ;  /* 0x0000000211077224 */ /* 0x000fcc00078e0207 */
[----:B------:R-:W-:-:S04]  /*a0c0*/  @P0 LOP3.LUT R16, R16, 0x8, RZ, 0xfc, !PT ;  /* 0x0000000810100812 */ /* 0x000fc800078efcff */
[----:B------:R-:W-:Y:S01]  /*a0d0*/  @P2 LOP3.LUT R16, R16, 0x10, RZ, 0xfc, !PT ;  /* 0x0000001010102812 */ /* 0x000fe200078efcff */
[----:B0-----:R-:W-:Y:S06]  /*a0e0*/  @!P2 BRA `(.L_x_3317) ;  /* 0x000000000004a947 */ /* 0x001fec0003800000 */
[----:B------:R-:W-:Y:S01]  /*a0f0*/  BPT.TRAP 0x1 ;  /* 0x000000040000795c */ /* 0x000fe20000300000 */
.L_x_3317:
        /* <DEDUP_REMOVED lines=26> */
.L_x_3359:
[----:B------:R-:W-:Y:S01]  /*a2a0*/  ULDC.64 UR4, c[0x0][0x300] ;  /* 0x0000c00000047ab9 */ /* 0x000fe20000000a00 */
[----:B------:R-:W-:Y:S01]  /*a2b0*/  R2UR UR6, R35 ;  /* 0x00000000230672ca */ /* 0x000fe200000e0000 */
[----:B0-----:R-:W-:Y:S01]  /*a2c0*/  IMAD R2, R5, UR4, RZ ;  /* 0x0000000405027c24 */ /* 0x001fe2000f8e02ff */
[----:B------:R-:W-:Y:S01]  /*a2d0*/  SHF.R.U32.HI R27, RZ, 0x3, R10 ;  /* 0x00000003ff1b7819 */ /* 0x000fe2000001160a */
[----:B------:R-:W-:Y:S01]  /*a2e0*/  IMAD.SHL.U32 R30, R10, 0x8, RZ ;  /* 0x000000080a1e7824 */ /* 0x000fe200078e00ff */
[C---:B------:R-:W-:Y:S01]  /*a2f0*/  LOP3.LUT P3, RZ, R16.reuse, 0x4, RZ, 0xc0, !PT ;  /* 0x0000000410ff7812 */ /* 0x040fe2000786c0ff */
[C---:B------:R-:W-:Y:S01]  /*a300*/  IMAD R5, R7.reuse, UR5, R2 ;  /* 0x0000000507057c24 */ /* 0x040fe2000f8e0202 */
[C---:B------:R-:W-:Y:S01]  /*a310*/  LOP3.LUT P2, RZ, R16.reuse, 0x2, RZ, 0xc0, !PT ;  /* 0x0000000210ff7812 */ /* 0x040fe2000784c0ff */
[----:B------:R-:W-:Y:S01]  /*a320*/  IMAD.WIDE.U32 R2, R7, UR4, RZ ;  /* 0x0000000407027c25 */ /* 0x000fe2000f8e00ff */
[----:B------:R-:W-:Y:S01]  /*a330*/  ULDC.64 UR4, c[0x0][0x310] ;  /* 0x0000c40000047ab9 */ /* 0x000fe20000000a00 */
[----:B------:R-:W-:-:S02]  /*a340*/  LOP3.LUT P1, RZ, R16, 0x1, RZ, 0xc0, !PT ;  /* 0x0000000110ff7812 */ /* 0x000fc4000782c0ff */
        /* <DEDUP_REMOVED lines=12> */
[C---:B------:R-:W-:Y:S01]  /*a410*/  LEA R0, P0, R2.reuse, UR6, 0x1 ;  /* 0x0000000602007c11 */ /* 0x040fe2000f8008ff */
[----:B------:R-:W-:Y:S01]  /*a420*/  IMAD.MOV.U32 R3, RZ, RZ, -0x60 ;  /* 0xffffffa0ff037424 */ /* 0x000fe200078e00ff */
[----:B------:R-:W-:Y:S02]  /*a430*/  UMOV UR4, 0xffffffff ;  /* 0xffffffff00047882 */ /* 0x000fe40000000000 */
[----:B------:R-:W-:Y:S01]  /*a440*/  LEA.HI.X R7, R2, UR7, R7, 0x1, P0 ;  /* 0x0000000702077c11 */ /* 0x000fe200080f0c07 */
[----:B------:R-:W-:Y:S01]  /*a450*/  IMAD R4, R32, R3, UR42 ;  /* 0x0000002a20047e24 */ /* 0x000fe2000f8e0203 */
[----:B------:R-:W-:-:S04]  /*a460*/  LOP3.LUT R3, R6, 0x1c0, RZ, 0xc0, !PT ;  /* 0x000001c006037812 */ /* 0x000fc800078ec0ff */
[----:B------:R-:W-:Y:S02]  /*a470*/  LOP3.LUT R2, R3, 0x38, R6, 0xf8, !PT ;  /* 0x0000003803027812 */ /* 0x000fe400078ef806 */
[----:B------:R-:W-:Y:S02]  /*a480*/  IADD3 R6, -R27, R4, RZ ;  /* 0x000000041b067210 */ /* 0x000fe40007ffe1ff */
[----:B------:R-:W-:Y:S02]  /*a490*/  LOP3.LUT R25, R2, 0x38, R25, 0x78, !PT ;  /* 0x0000003802197812 */ /* 0x000fe400078e7819 */
[----:B------:R-:W-:Y:S02]  /*a4a0*/  ISETP.GE.AND P0, PT, R6, 0x1, PT ;  /* 0x000000010600780c */ /* 0x000fe40003f06270 */
[----:B------:R-:W-:Y:S01]  /*a4b0*/  LOP3.LUT R30, R25, 0x200, R30, 0xf8, !PT ;  /* 0x00000200191e7812 */ /* 0x000fe200078ef81e */
[----:B------:R-:W-:Y:S10]  /*a4c0*/  BRA.DIV UR4, `(.L_x_3319) ;  /* 0x0000002e04087947 */ /* 0x000ff4000b800000 */
[----:B------:R-:W-:Y:S01]  /*a4d0*/  SHFL.IDX PT, R3, R7, RZ, 0x181f ;  /* 0x00181fff07037589 */ /* 0x000fe200000e0000 */
[----:B------:R-:W-:-:S03]  /*a4e0*/  @P0 LEA R9, R30, UR44, 0x1 ;  /* 0x0000002c1e090c11 */ /* 0x000fc6000f8e08ff */
[----:B------:R-:W0:Y:S04]  /*a4f0*/  SHFL.IDX PT, R2, R0, RZ, 0x181f ;  /* 0x00181fff00027589 */ /* 0x000e2800000e0000 */
[----:B------:R-:W-:Y:S04]  /*a500*/  SHFL.IDX PT, R5, R7, 0x1, 0x181f ;  /* 0x00381f0007057f89 */ /* 0x000fe800000e0000 */
[----:B------:R-:W-:Y:S04]  /*a510*/  SHFL.IDX PT, R4, R0, 0x1, 0x181f ;  /* 0x00381f0000047f89 */ /* 0x000fe800000e0000 */
[----:B------:R-:W1:Y:S04]  /*a520*/  SHFL.IDX PT, R8, R7, 0x2, 0x181f ;  /* 0x00581f0007087f89 */ /* 0x000e6800000e0000 */
[----:B------:R-:W2:Y:S04]  /*a530*/  SHFL.IDX PT, R14, R0, 0x2, 0x181f ;  /* 0x00581f00000e7f89 */ /* 0x000ea800000e0000 */
[----:B------:R-:W3:Y:S01]  /*a540*/  SHFL.IDX PT, R10, R0, 0x3, 0x181f ;  /* 0x00781f00000a7f89 */ /* 0x000ee200000e0000 */
[----:B0-----:R-:W-:-:S05]  /*a550*/  @P0 IMAD.WIDE.U32 R2, R23, 0x2, R2 ;  /* 0x0000000217020825 */ /* 0x001fca00078e0002 */
[----:B------:R-:W-:Y:S04]  /*a560*/  @P0 LDGSTS.E.BYPASS.LTC128B.128 [R9+0x1e400], desc[UR36][R2.64], !P3 ;  /* 0x1e40000002090fae */ /* 0x000fe8000d901d64 */
[----:B------:R-:W-:Y:S04]  /*a570*/  @P0 LDGSTS.E.BYPASS.LTC128B.128 [R9+0x21400], desc[UR36][R2.64+0x80], !P2 ;  /* 0x2140008002090fae */ /* 0x000fe8000d101d64 */
[----:B------:R0:W-:Y:S01]  /*a580*/  @P0 LDGSTS.E.BYPASS.LTC128B.128 [R9+0x24400], desc[UR36][R2.64+0x100], !P1 ;  /* 0x2440010002090fae */ /* 0x0001e2000c901d64 */
[----:B------:R-:W-:-:S03]  /*a590*/  ISETP.GE.AND P0, PT, R6, 0x11, PT ;  /* 0x000000110600780c */ /* 0x000fc60003f06270 */
[----:B0-----:R-:W0:Y:S01]  /*a5a0*/  SHFL.IDX PT, R9, R7, 0x3, 0x181f ;  /* 0x00781f0007097f89 */ /* 0x001e2200000e0000 */
[----:B-1----:R-:W-:-:S09]  /*a5b0*/  MOV R3, R8 ;  /* 0x0000000800037202 */ /* 0x002fd20000000f00 */
[----:B------:R-:W-:Y:S01]  /*a5c0*/  @P0 IMAD.WIDE.U32 R4, R23, 0x2, R4 ;  /* 0x0000000217040825 */ /* 0x000fe200078e0004 */
[----:B------:R-:W-:Y:S01]  /*a5d0*/  @P0 LEA R21, R30, UR44, 0x1 ;  /* 0x0000002c1e150c11 */ /* 0x000fe2000f8e08ff */
[----:B------:R-:W-:Y:S02]  /*a5e0*/  SHFL.IDX PT, R8, R7, 0x4, 0x181f ;  /* 0x00981f0007087f89 */ /* 0x000fe400000e0000 */
[----:B--2---:R-:W-:Y:S02]  /*a5f0*/  IMAD.MOV.U32 R2, RZ, RZ, R14 ;  /* 0x000000ffff027224 */ /* 0x004fe400078e000e */
[----:B------:R-:W-:Y:S04]  /*a600*/  @P0 LDGSTS.E.BYPASS.LTC128B.128 [R21+0x1ec00], desc[UR36][R4.64], !P3 ;  /* 0x1ec0000004150fae */ /* 0x000fe8000d901d64 */
[----:B------:R-:W-:Y:S04]  /*a610*/  @P0 LDGSTS.E.BYPASS.LTC128B.128 [R21+0x21c00], desc[UR36][R4.64+0x80], !P2 ;  /* 0x21c0008004150fae */ /* 0x000fe8000d101d64 */
[----:B------:R3:W-:Y:S01]  /*a620*/  @P0 LDGSTS.E.BYPASS.LTC128B.128 [R21+0x24c00], desc[UR36][R4.64+0x100], !P1 ;  /* 0x24c0010004150fae */ /* 0x0007e2000c901d64 */
[----:B------:R-:W-:-:S03]  /*a630*/  ISETP.GE.AND P0, PT, R6, 0x21, PT ;  /* 0x000000210600780c */ /* 0x000fc60003f06270 */
[----:B------:R-:W1:Y:S04]  /*a640*/  SHFL.IDX PT, R14, R0, 0x4, 0x181f ;  /* 0x00981f00000e7f89 */ /* 0x000e6800000e0000 */
[----:B------:R-:W2:Y:S01]  /*a650*/  SHFL.IDX PT, R7, R7, 0x5, 0x181f ;  /* 0x00b81f0007077f89 */ /* 0x000ea200000e0000 */
[----:B---3--:R-:W-:-:S05]  /*a660*/  IMAD.MOV.U32 R4, RZ, RZ, R10 ;  /* 0x000000ffff047224 */ /* 0x008fca00078e000a */
[----:B------:R-:W-:Y:S01]  /*a670*/  @P0 IMAD.WIDE.U32 R2, R23, 0x2, R2 ;  /* 0x0000000217020825 */ /* 0x000fe200078e0002 */
[----:B------:R-:W-:-:S03]  /*a680*/  @P0 LEA R25, R30, UR44, 0x1 ;  /* 0x0000002c1e190c11 */ /* 0x000fc6000f8e08ff */
[----:B0-----:R-:W-:Y:S02]  /*a690*/  IMAD.MOV.U32 R5, RZ, RZ, R9 ;  /* 0x000000ffff057224 */ /* 0x001fe400078e0009 */
[----:B------:R-:W-:Y:S04]  /*a6a0*/  @P0 LDGSTS.E.BYPASS.LTC128B.128 [R25+0x1f400], desc[UR36][R2.64], !P3 ;  /* 0x1f40000002190fae */ /* 0x000fe8000d901d64 */
[----:B------:R-:W-:Y:S04]  /*a6b0*/  @P0 LDGSTS.E.BYPASS.LTC128B.128 [R25+0x22400], desc[UR36][R2.64+0x80], !P2 ;  /* 0x2240008002190fae */ /* 0x000fe8000d101d64 */
[----:B------:R1:W-:Y:S01]  /*a6c0*/  @P0 LDGSTS.E.BYPASS.LTC128B.128 [R25+0x25400], desc[UR36][R2.64+0x100], !P1 ;  /* 0x2540010002190fae */ /* 0x0003e2000c901d64 */
[----:B------:R-:W-:-:S02]  /*a6d0*/  ISETP.GE.AND P0, PT, R6, 0x31, PT ;  /* 0x000000310600780c */ /* 0x000fc40003f06270 */
[----:B-1----:R-:W-:Y:S01]  /*a6e0*/  MOV R2, R14 ;  /* 0x0000000e00027202 */ /* 0x002fe20000000f00 */
[----:B------:R-:W-:-:S10]  /*a6f0*/  IMAD.MOV.U32 R3, RZ, RZ, R8 ;  /* 0x000000ffff037224 */ /* 0x000fd400078e0008 */
[----:B------:R-:W-:Y:S01]  /*a700*/  @P0 LEA R9, R30, UR44, 0x1 ;  /* 0x0000002c1e090c11 */ /* 0x000fe2000f8e08ff */
[----:B------:R-:W-:Y:S01]  /*a710*/  @P0 IMAD.WIDE.U32 R4, R23, 0x2, R4 ;  /* 0x0000000217040825 */ /* 0x000fe200078e0004 */
[----:B------:R0:W1:Y:S04]  /*a720*/  SHFL.IDX PT, R14, R0, 0x5, 0x181f ;  /* 0x00b81f00000e7f89 */ /* 0x00006800000e0000 */
[----:B------:R0:W-:Y:S04]  /*a730*/  @P0 LDGSTS.E.BYPASS.LTC128B.128 [R9+0x1fc00], desc[UR36][R4.64], !P3 ;  /* 0x1fc0000004090fae */ /* 0x0001e8000d901d64 */
[----:B------:R0:W-:Y:S04]  /*a740*/  @P0 LDGSTS.E.BYPASS.LTC128B.128 [R9+0x22c00], desc[UR36][R4.64+0x80], !P2 ;  /* 0x22c0008004090fae */ /* 0x0001e8000d101d64 */
[----:B------:R0:W-:Y:S01]  /*a750*/  @P0 LDGSTS.E.BYPASS.LTC128B.128 [R9+0x25c00], desc[UR36][R4.64+0x100], !P1 ;  /* 0x25c0010004090fae */ /* 0x0001e2000c901d64 */
[----:B------:R-:W-:-:S13]  /*a760*/  ISETP.GE.AND P0, PT, R6, 0x41, PT ;  /* 0x000000410600780c */ /* 0x000fda0003f06270 */
[----:B------:R-:W-:Y:S01]  /*a770*/  @P0 IMAD.WIDE.U32 R2, R23, 0x2, R2 ;  /* 0x0000000217020825 */ /* 0x000fe200078e0002 */
[----:B------:R-:W-:-:S05]  /*a780*/  @P0 LEA R21, R30, UR44, 0x1 ;  /* 0x0000002c1e150c11 */ /* 0x000fca000f8e08ff */
[----:B------:R0:W-:Y:S04]  /*a790*/  @P0 LDGSTS.E.BYPASS.LTC128B.128 [R21+0x20400], desc[UR36][R2.64], !P3 ;  /* 0x2040000002150fae */ /* 0x0001e8000d901d64 */
[----:B------:R0:W-:Y:S04]  /*a7a0*/  @P0 LDGSTS.E.BYPASS.LTC128B.128 [R21+0x23400], desc[UR36][R2.64+0x80], !P2 ;  /* 0x2340008002150fae */ /* 0x0001e8000d101d64 */
[----:B-12---:R0:W-:Y:S02]  /*a7b0*/  @P0 LDGSTS.E.BYPASS.LTC128B.128 [R21+0x26400], desc[UR36][R2.64+0x100], !P1 ;  /* 0x2640010002150fae */ /* 0x0061e4000c901d64 */
.L_x_3373:
[----:B------:R-:W-:Y:S01]  /*a7c0*/  ISETP.GE.AND P0, PT, R6, 0x51, PT ;  /* 0x000000510600780c */ /* 0x000fe20003f06270 */
[----:B0-----:R-:W-:Y:S01]  /*a7d0*/  IMAD.MOV.U32 R2, RZ, RZ, R14 ;  /* 0x000000ffff027224 */ /* 0x001fe200078e000e */
[----:B------:R-:W-:-:S11]  /*a7e0*/  MOV R3, R7 ;  /* 0x0000000700037202 */ /* 0x000fd60000000f00 */
[----:B------:R-:W-:Y:S01]  /*a7f0*/  @P0 IMAD.WIDE.U32 R2, R23, 0x2, R2 ;  /* 0x0000000217020825 */ /* 0x000fe200078e0002 */
[----:B------:R-:W-:-:S05]  /*a800*/  @P0 LEA R5, R30, UR44, 0x1 ;  /* 0x0000002c1e050c11 */ /* 0x000fca000f8e08ff */
[----:B------:R-:W-:Y:S01]  /*a810*/  @!PT LDS RZ, [RZ] ;  /* 0x00000000fffff984 */ /* 0x000fe20000000800 */
[----:B------:R-:W-:Y:S01]  /*a820*/  @!PT LDS RZ, [RZ] ;  /* 0x00000000fffff984 */ /* 0x000fe20000000800 */
[----:B------:R-:W-:Y:S01]  /*a830*/  @!PT LDS RZ, [RZ] ;  /* 0x00000000fffff984 */ /* 0x000fe20000000800 */
        /* <DEDUP_REMOVED lines=10> */
.L_x_3320:
        /* <DEDUP_REMOVED lines=30> */
.L_x_3321:
[----:B------:R-:W0:Y:S01]  /*aac0*/  LDC R6, c[0x0][0x448] ;  /* 0x00011200ff067b82 */ /* 0x000e220000000800 */
[----:B------:R-:W-:Y:S01]  /*aad0*/  IMAD R7, R22, 0x80, R37 ;  /* 0x0000008016077824 */ /* 0x000fe200078e0225 */
[----:B------:R-:W-:Y:S01]  /*aae0*/  MOV R4, UR38 ;  /* 0x0000002600047c02 */ /* 0x000fe20008000f00 */
[----:B------:R-:W-:Y:S01]  /*aaf0*/  IMAD.U32 R5, RZ, RZ, UR39 ;  /* 0x00000027ff057e24 */ /* 0x000fe2000f8e00ff */
[----:B------:R-:W-:Y:S01]  /*ab00*/  ULDC.64 UR4, c[0x0][0x2e0] ;  /* 0x0000b80000047ab9 */ /* 0x000fe20000000a00 */
[----:B------:R-:W-:Y:S01]  /*ab10*/  IMAD.U32 R3, RZ, RZ, UR45 ;  /* 0x0000002dff037e24 */ /* 0x000fe2000f8e00ff */
[----:B------:R-:W-:Y:S01]  /*ab20*/  MOV R5, R7 ;  /* 0x0000000700057202 */ /* 0x000fe20000000f00 */
[----:B------:R-:W-:Y:S02]  /*ab30*/  IMAD R25, R25, UR4, RZ ;  /* 0x0000000419197c24 */ /* 0x000fe4000f8e02ff */
[----:B------:R-:W-:Y:S02]  /*ab40*/  IMAD.MOV.U32 R2, RZ, RZ, R4 ;  /* 0x000000ffff027224 */ /* 0x000fe400078e0004 */
[----:B------:R-:W-:-:S02]  /*ab50*/  IMAD R25, R26, UR5, R25 ;  /* 0x000000051a197c24 */ /* 0x000fc4000f8e0219 */
[----:B------:R-:W-:Y:S01]  /*ab60*/  IMAD.WIDE.U32 R2, R26, UR4, R2 ;  /* 0x000000041a027c25 */ /* 0x000fe2000f8e0002 */
[----:B------:R-:W-:-:S03]  /*ab70*/  ULDC.64 UR4, c[0x0][0x2d0] ;  /* 0x0000b40000047ab9 */ /* 0x000fc60000000a00 */
[----:B------:R-:W-:Y:S01]  /*ab80*/  IMAD.IADD R3, R3, 0x1, R25 ;  /* 0x0000000103037824 */ /* 0x000fe200078e0219 */
[----:B0-----:R-:W-:-:S13]  /*ab90*/  ISETP.NE.AND P0, PT, R6, 0x1, PT ;  /* 0x000000010600780c */ /* 0x001fda0003f05270 */
[----:B------:R-:W0:Y:S08]  /*aba0*/  @P0 LDC R0, c[0x0][0x44c] ;  /* 0x00011300ff000b82 */ /* 0x000e300000000800 */
[----:B------:R-:W1:Y:S01]  /*abb0*/  @P0 LDC R9, c[0x0][0x450] ;  /* 0x00011400ff090b82 */ /* 0x000e620000000800 */
[----:B0-----:R-:W-:-:S05]  /*abc0*/  @P0 IMAD.HI.U32 R0, R7, R0, RZ ;  /* 0x0000000007000227 */ /* 0x001fca00078e00ff */
[----:B-1----:R-:W-:-:S05]  /*abd0*/  @P0 SHF.R.U32.HI R5, RZ, R9, R0 ;  /* 0x00000009ff050219 */ /* 0x002fca0000011600 */
[----:B------:R-:W-:Y:S02]  /*abe0*/  IMAD.MOV R0, RZ, RZ, -R5 ;  /* 0x000000ffff007224 */ /* 0x000fe400078e0a05 */
[----:B------:R-:W-:-:S04]  /*abf0*/  IMAD.WIDE.U32 R2, R5, UR4, R2 ;  /* 0x0000000405027c25 */ /* 0x000fc8000f8e0002 */
[----:B------:R-:W-:Y:S01]  /*ac00*/  IMAD R7, R6, R0, R7 ;  /* 0x0000000006077224 */ /* 0x000fe200078e0207 */
        /* <DEDUP_REMOVED lines=17> */
[----:B------:R-:W-:Y:S01]  /*ad20*/  ISETP.GE.AND P0, PT, R33, UR4, PT ;  /* 0x0000000421007c0c */ /* 0x000fe2000bf06270 */
[----:B------:R-:W-:-:S12]  /*ad30*/  BRA.DIV UR5, `(.L_x_3322) ;  /* 0x0000002a05d07947 */ /* 0x000fd8000b800000 */
[----:B------:R-:W-:Y:S01]  /*ad40*/  SHFL.IDX PT, R3, R8, RZ, 0x181f ;  /* 0x00181fff08037589 */ /* 0x000fe200000e0000 */
[----:B------:R-:W-:Y:S01]  /*ad50*/  ULDC UR4, c[0x0][0x288] ;  /* 0x0000a20000047ab9 */ /* 0x000fe20000000800 */
[----:B------:R-:W-:Y:S02]  /*ad60*/  IMAD R7, R22, 0x80, R27 ;  /* 0x0000008016077824 */ /* 0x000fe400078e021b */
        /* <DEDUP_REMOVED lines=54> */
[----:B------:R-:W-:Y:S04]  /*b0d0*/  @!P1 LDGSTS.E.BYPASS.LTC128B.128 [R21+0x14c00], desc[UR36][R4.64], !P3 ;  /* 0x14c0000004159fae */ /* 0x000fe8000d901d64 */
[----:B------:R-:W-:Y:S04]  /*b0e0*/  @!P1 LDGSTS.E.BYPASS.LTC128B.128 [R21+0x18c00], desc[UR36][R4.64+0x80], !P2 ;  /* 0x18c0008004159fae */ /* 0x000fe8000d101d64 */
[----:B------:R1:W-:Y:S01]  /*b0f0*/  @!P1 LDGSTS.E.BYPASS.LTC128B.128 [R21+0x1cc00], desc[UR36][R4.64+0x100], !P0 ;  /* 0x1cc0010004159fae */ /* 0x0003e2000c101d64 */
[----:B------:R-:W-:-:S03]  /*b100*/  ISETP.GE.AND P1, PT, R9, R6, PT ;  /* 0x000000060900720c */ /* 0x000fc60003f26270 */
[----:B-1----:R1:W2:Y:S10]  /*b110*/  SHFL.IDX PT, R4, R8, 0x7, 0x181f ;  /* 0x00f81f0008047f89 */ /* 0x0022b400000e0000 */
[----:B0-----:R-:W-:Y:S01]  /*b120*/  @!P1 IMAD.WIDE.U32 R2, R23, 0x2, R2 ;  /* 0x0000000217029825 */ /* 0x001fe200078e0002 */
[----:B------:R-:W-:-:S05]  /*b130*/  @!P1 LEA R9, R30, UR44, 0x1 ;  /* 0x0000002c1e099c11 */ /* 0x000fca000f8e08ff */
[----:B------:R1:W-:Y:S04]  /*b140*/  @!P1 LDGSTS.E.BYPASS.LTC128B.128 [R9+0x15400], desc[UR36][R2.64], !P3 ;  /* 0x1540000002099fae */ /* 0x0003e8000d901d64 */
[----:B------:R1:W-:Y:S04]  /*b150*/  @!P1 LDGSTS.E.BYPASS.LTC128B.128 [R9+0x19400], desc[UR36][R2.64+0x80], !P2 ;  /* 0x1940008002099fae */ /* 0x0003e8000d101d64 */
[----:B------:R1:W-:Y:S02]  /*b160*/  @!P1 LDGSTS.E.BYPASS.LTC128B.128 [R9+0x1d400], desc[UR36][R2.64+0x100], !P0 ;  /* 0x1d40010002099fae */ /* 0x0003e4000c101d64 */
.L_x_3390:
[----:B------:R-:W-:Y:S01]  /*b170*/  IADD3 R7, R7, 0x70, RZ ;  /* 0x0000007007077810 */ /* 0x000fe20007ffe0ff */
[----:B------:R-:W-:Y:S01]  /*b180*/  BSSY B0, `(.L_x_3323) ;  /* 0x000000d000007945 */ /* 0x000fe20003800000 */
[----:B-1----:R-:W-:Y:S02]  /*b190*/  IMAD.MOV.U32 R2, RZ, RZ, R14 ;  /* 0x000000ffff027224 */ /* 0x002fe400078e000e */
[----:B------:R-:W-:Y:S01]  /*b1a0*/  ISETP.GE.AND P1, PT, R7, R6, PT ;  /* 0x000000060700720c */ /* 0x000fe20003f26270 */
[----:B--2---:R-:W-:-:S12]  /*b1b0*/  IMAD.MOV.U32 R3, RZ, RZ, R4 ;  /* 0x000000ffff037224 */ /* 0x004fd800078e0004 */
        /* <DEDUP_REMOVED lines=8> */
[----:B------:R0:W-:Y:S02]  /*b240*/  LDGSTS.E.BYPASS.LTC128B.128 [R5+0x1dc00], desc[UR36][R2.64+0x100], !P0 ;  /* 0x1dc0010002057fae */ /* 0x0001e4000c101d64 */
.L_x_3324:
[----:B------:R-:W-:Y:S05]  /*b250*/  BSYNC B0 ;  /* 0x0000000000007941 */ /* 0x000fea0003800000 */
.L_x_3323:
        /* <DEDUP_REMOVED lines=9> */
.L_x_3391:
[----:B------:R-:W-:Y:S01]  /*b2f0*/  UIADD3 UR4, UR48, -0x2, URZ ;  /* 0xfffffffe30047890 */ /* 0x000fe2000fffe03f */
[----:B------:R-:W-:Y:S02]  /*b300*/  IMAD.MOV.U32 R28, RZ, RZ, 0x1 ;  /* 0x00000001ff1c7424 */ /* 0x000fe400078e00ff */
[----:B------:R-:W-:Y:S01]  /*b310*/  IMAD.MOV.U32 R26, RZ, RZ, RZ ;  /* 0x000000ffff1a7224 */ /* 0x000fe200078e00ff */
[----:B------:R-:W-:-:S06]  /*b320*/  UISETP.GE.AND UP0, UPT, UR4, UR47, UPT ;  /* 0x0000002f0400728c */ /* 0x000fcc000bf06270 */
[----:B------:R-:W-:-:S13]  /*b330*/  PLOP3.LUT P0, PT, PT, PT, UP0, 0x80, 0x0 ;  /* 0x000000000000781c */ /* 0x000fda0003f0f008 */
[----:B------:R-:W-:Y:S05]  /*b340*/  @!P0 BRA `(.L_x_3326) ;  /* 0x0000001000348947 */ /* 0x000fea0003800000 */
        /* <DEDUP_REMOVED lines=14> */
[----:B0-----:R-:W-:-:S04]  /*b430*/  LOP3.LUT R2, R2, 0x7f, RZ, 0xc0, !PT ;  /* 0x0000007f02027812 */ /* 0x001fc800078ec0ff */
[----:B------:R-:W-:-:S04]  /*b440*/  SHF.R.U32.HI R2, RZ, 0x3, R2 ;  /* 0x00000003ff027819 */ /* 0x000fc80000011602 */
[----:B------:R-:W-:Y:S02]  /*b450*/  IADD3 R19, R24, R19, R2 ;  /* 0x0000001318137210 */ /* 0x000fe40007ffe002 */
[----:B------:R-:W-:Y:S02]  /*b460*/  IADD3 R5, -R2, UR42, RZ ;  /* 0x0000002a02057c10 */ /* 0x000fe4000fffe1ff */
[----:B------:R-:W-:Y:S01]  /*b470*/  SHF.L.U32 R2, R23, 0x1, RZ ;  /* 0x0000000117027819 */ /* 0x000fe200000006ff */
[----:B------:R-:W-:Y:S02]  /*b480*/  VIADD R19, R19, 0xfffffee0 ;  /* 0xfffffee013137836 */ /* 0x000fe40000000000 */
[C---:B------:R-:W-:Y:S02]  /*b490*/  IMAD R5, R0.reuse, 0x60, R5 ;  /* 0x0000006000057824 */ /* 0x040fe400078e0205 */
[----:B------:R-:W-:Y:S02]  /*b4a0*/  IMAD R20, R0, -0x60, R19 ;  /* 0xffffffa000147824 */ /* 0x000fe400078e0213 */
[----:B------:R-:W-:-:S07]  /*b4b0*/  VIADD R0, R5, 0xc0 ;  /* 0x000000c005007836 */ /* 0x000fce0000000000 */
.L_x_3339:
[----:B------:R-:W2:Y:S01]  /*b4c0*/  LDL R8, [R1] ;  /* 0x0000000001087983 */ /* 0x000ea20000100800 */
[----:B------:R-:W0:Y:S01]  /*b4d0*/  LDC R2, c[0x0][0x430] ;  /* 0x00010c00ff027b82 */ /* 0x000e220000000800 */
[----:B------:R-:W-:-:S13]  /*b4e0*/  ISETP.GT.U32.AND P5, PT, R37, 0x5f, PT ;  /* 0x0000005f2500780c */ /* 0x000fda0003fa4070 */
[----:B------:R-:W2:Y:S01]  /*b4f0*/  @!P5 LDC.64 R4, c[0x0][0x428] ;  /* 0x00010a00ff04db82 */ /* 0x000ea20000000a00 */
[----:B0-----:R-:W-:-:S13]  /*b500*/  ISETP.NE.AND P0, PT, R2, 0x1, PT ;  /* 0x000000010200780c */ /* 0x001fda0003f05270 */
[----:B------:R-:W0:Y:S08]  /*b510*/  @P0 LDC R3, c[0x0][0x434] ;  /* 0x00010d00ff030b82 */ /* 0x000e300000000800 */
[----:B------:R-:W1:Y:S01]  /*b520*/  @P0 LDC R7, c[0x0][0x438] ;  /* 0x00010e00ff070b82 */ /* 0x000e620000000800 */
[----:B------:R-:W-:Y:S02]  /*b530*/  IMAD.MOV.U32 R9, RZ, RZ, R20 ;  /* 0x000000ffff097224 */ /* 0x000fe400078e0014 */
[----:B0-----:R-:W-:-:S05]  /*b540*/  @P0 IMAD.HI.U32 R2, R20, R3, RZ ;  /* 0x0000000314020227 */ /* 0x001fca00078e00ff */
[----:B-1----:R-:W-:Y:S02]  /*b550*/  @P0 SHF.R.U32.HI R9, RZ, R7, R2 ;  /* 0x00000007ff090219 */ /* 0x002fe40000011602 */
[----:B------:R-:W0:Y:S02]  /*b560*/  @!P5 LDC.64 R6, c[0x0][0x418] ;  /* 0x00010600ff06db82 */ /* 0x000e240000000a00 */
[----:B------:R-:W-:Y:S01]  /*b570*/  @!P5 SHF.R.S32.HI R3, RZ, 0x1f, R9 ;  /* 0x0000001fff03d819 */ /* 0x000fe20000011409 */
[----:B--2---:R-:W-:-:S04]  /*b580*/  @!P5 IMAD R2, R8, R4, RZ ;  /* 0x000000040802d224 */ /* 0x004fc800078e02ff */
[----:B------:R-:W-:Y:S01]  /*b590*/  @!P5 IMAD R5, R36, R5, R2 ;  /* 0x000000052405d224 */ /* 0x000fe200078e0202 */
[----:B------:R-:W-:-:S05]  /*b5a0*/  @!P5 MOV R2, R9 ;  /* 0x000000090002d202 */ /* 0x000fca0000000f00 */
[----:B------:R-:W-:-:S04]  /*b5b0*/  @!P5 IMAD.WIDE.U32 R2, R36, R4, R2 ;  /* 0x000000042402d225 */ /* 0x000fc800078e0002 */
[----:B------:R-:W-:Y:S01]  /*b5c0*/  @!P5 IMAD.IADD R3, R5, 0x1, R3 ;  /* 0x000000010503d824 */ /* 0x000fe200078e0203 */
[C---:B0-----:R-:W-:Y:S02]  /*b5d0*/  @!P5 LEA R6, P0, R2.reuse, R6, 0x2 ;  /* 0x000000060206d211 */ /* 0x041fe400078010ff */
[----:B------:R-:W-:Y:S02]  /*b5e0*/  MOV R4, RZ ;  /* 0x000000ff00047202 */ /* 0x000fe40000000f00 */
        /* <DEDUP_REMOVED lines=10> */
.L_x_3327:
[----:B------:R-:W-:Y:S01]  /*b690*/  LEA R19, R26, UR44, 0x3 ;  /* 0x0000002c1a137c11 */ /* 0x000fe2000f8e18ff */
[----:B------:R-:W-:Y:S01]  /*b6a0*/  BSSY B1, `(.L_x_3328) ;  /* 0x0000004000017945 */ /* 0x000fe20003800000 */
[----:B------:R-:W-:-:S04]  /*b6b0*/  SHF.L.U32 R2, R28, 0x1f, RZ ;  /* 0x0000001f1c027819 */ /* 0x000fc800000006ff */
[----:B------:R-:W0:Y:S02]  /*b6c0*/  SYNCS.PHASECHK.TRANS64.TRYWAIT P0, [R19+URZ+0x30840], R2 ;  /* 0x03084002130075a7 */ /* 0x000e24000800017f */
[----:B0-----:R-:W-:Y:S05]  /*b6d0*/  @!P0 BRA `(.L_x_3329) ;  /* 0x0000002c00088947 */ /* 0x001fea0003800000 */
.L_x_3392:
[----:B------:R-:W-:Y:S05]  /*b6e0*/  BSYNC B1 ;  /* 0x0000000000017941 */ /* 0x000fea0003800000 */
.L_x_3328:
[----:B------:R-:W-:Y:S01]  /*b6f0*/  ULDC UR4, c[0x0][0x430] ;  /* 0x00010c0000047ab9 */ /* 0x000fe20000000800 */
[----:B-----5:R-:W-:Y:S01]  /*b700*/  SHF.R.S32.HI R31, RZ, 0x1f, R4 ;  /* 0x0000001fff1f7819 */ /* 0x020fe20000011404 */
[----:B------:R-:W-:Y:S01]  /*b710*/  UIADD3 UR4, -UR4, URZ, URZ ;  /* 0x0000003f04047290 */ /* 0x000fe2000fffe13f */
[----:B------:R-:W-:Y:S01]  /*b720*/  R2UR UR6, R35 ;  /* 0x00000000230672ca */ /* 0x000fe200000e0000 */
[----:B------:R-:W-:Y:S01]  /*b730*/  IMAD R22, R26, 0x4800, R30 ;  /* 0x000048001a167824 */ /* 0x000fe200078e021e */
[C---:B------:R-:W-:Y:S02]  /*b740*/  LOP3.LUT P5, RZ, R16.reuse, 0x2, RZ, 0xc0, !PT ;  /* 0x0000000210ff7812 */ /* 0x040fe400078ac0ff */
[----:B------:R-:W-:Y:S01]  /*b750*/  LOP3.LUT P4, RZ, R16, 0x1, RZ, 0xc0, !PT ;  /* 0x0000000110ff7812 */ /* 0x000fe2000788c0ff */
[----:B------:R-:W-:Y:S01]  /*b760*/  IMAD R5, R9, UR4, R20 ;  /* 0x0000000409057c24 */ /* 0x000fe2000f8e0214 */
[----:B------:R-:W-:-:S04]  /*b770*/  ULDC.64 UR4, c[0x0][0x300] ;  /* 0x0000c00000047ab9 */ /* 0x000fc80000000a00 */
[----:B------:R-:W-:-:S05]  /*b780*/  SHF.R.S32.HI R29, RZ, 0x1f, R5 ;  /* 0x0000001fff1d7819 */ /* 0x000fca0000011405 */
[----:B0-----:R-:W-:-:S04]  /*b790*/  IMAD R2, R29, UR4, RZ ;  /* 0x000000041d027c24 */ /* 0x001fc8000f8e02ff */
        /* <DEDUP_REMOVED lines=16> */
[----:B------:R-:W-:-:S03]  /*b8a0*/  UMOV UR4, 0xffffffff ;  /* 0xffffffff00047882 */ /* 0x000fc60000000000 */
[----:B------:R-:W-:Y:S01]  /*b8b0*/  LEA.HI.X R24, R2, UR7, R3, 0x1, P0 ;  /* 0x0000000702187c11 */ /* 0x000fe200080f0c03 */
[----:B------:R-:W-:Y:S08]  /*b8c0*/  BRA.DIV UR4, `(.L_x_3330) ;  /* 0x0000002a04a07947 */ /* 0x000ff0000b800000 */
[----:B------:R-:W0:Y:S01]  /*b8d0*/  SHFL.IDX PT, R14, R21, RZ, 0x181f ;  /* 0x00181fff150e7589 */ /* 0x000e2200000e0000 */
[----:B------:R-:W-:Y:S01]  /*b8e0*/  IMAD.SHL.U32 R12, R23, 0x2, RZ ;  /* 0x00000002170c7824 */ /* 0x000fe200078e00ff */
[----:B------:R-:W-:Y:S02]  /*b8f0*/  LOP3.LUT P6, RZ, R16, 0x4, RZ, 0xc0, !PT ;  /* 0x0000000410ff7812 */ /* 0x000fe400078cc0ff */
[----:B------:R-:W1:Y:S01]  /*b900*/  SHFL.IDX PT, R3, R24, RZ, 0x181f ;  /* 0x00181fff18037589 */ /* 0x000e6200000e0000 */
[----:B------:R-:W-:-:S03]  /*b910*/  LEA R22, R22, UR44, 0x1 ;  /* 0x0000002c16167c11 */ /* 0x000fc6000f8e08ff */
[----:B------:R-:W-:Y:S04]  /*b920*/  SHFL.IDX PT, R7, R24, 0x1, 0x181f ;  /* 0x00381f0018077f89 */ /* 0x000fe800000e0000 */
[----:B------:R-:W-:Y:S01]  /*b930*/  SHFL.IDX PT, R10, R21, 0x2, 0x181f ;  /* 0x00581f00150a7f89 */ /* 0x000fe200000e0000 */
[----:B0-----:R-:W-:-:S03]  /*b940*/  IADD3 R2, P0, R14, R12, RZ ;  /* 0x0000000c0e027210 */ /* 0x001fc60007f1e0ff */
[----:B------:R-:W0:Y:S01]  /*b950*/  SHFL.IDX PT, R14, R21, 0x1, 0x181f ;  /* 0x00381f00150e7f89 */ /* 0x000e2200000e0000 */
[----:B-1----:R-:W-:-:S05]  /*b960*/  IADD3.X R3, RZ, R3, RZ, P0, !PT ;  /* 0x00000003ff037210 */ /* 0x002fca00007fe4ff */
[----:B------:R-:W-:Y:S04]  /*b970*/  LDGSTS.E.BYPASS.LTC128B.128 [R22+0x1e400], desc[UR36][R2.64], !P6 ;  /* 0x1e40000002167fae */ /* 0x000fe8000f101d64 */
[----:B------:R-:W-:Y:S04]  /*b980*/  LDGSTS.E.BYPASS.LTC128B.128 [R22+0x21400], desc[UR36][R2.64+0x80], !P5 ;  /* 0x2140008002167fae */ /* 0x000fe8000e901d64 */
[----:B------:R1:W-:Y:S01]  /*b990*/  LDGSTS.E.BYPASS.LTC128B.128 [R22+0x24400], desc[UR36][R2.64+0x100], !P4 ;  /* 0x2440010002167fae */ /* 0x0003e2000e101d64 */
[----:B0-----:R-:W-:-:S03]  /*b9a0*/  IADD3 R8, P0, R14, R12, RZ ;  /* 0x0000000c0e087210 */ /* 0x001fc60007f1e0ff */
[----:B------:R-:W-:Y:S02]  /*b9b0*/  SHFL.IDX PT, R14, R21, 0x5, 0x181f ;  /* 0x00b81f00150e7f89 */ /* 0x000fe400000e0000 */
[----:B------:R-:W-:Y:S02]  /*b9c0*/  IMAD.X R9, RZ, RZ, R7, P0 ;  /* 0x000000ffff097224 */ /* 0x000fe400000e0607 */
[----:B-1----:R-:W-:Y:S01]  /*b9d0*/  SHFL.IDX PT, R2, R21, 0x3, 0x181f ;  /* 0x00781f0015027f89 */ /* 0x002fe200000e0000 */
[----:B------:R-:W-:-:S03]  /*b9e0*/  IADD3 R10, P0, R10, R12, RZ ;  /* 0x0000000c0a0a7210 */ /* 0x000fc60007f1e0ff */
[----:B------:R-:W0:Y:S04]  /*b9f0*/  SHFL.IDX PT, R7, R24, 0x2, 0x181f ;  /* 0x00581f0018077f89 */ /* 0x000e2800000e0000 */
[----:B------:R-:W1:Y:S04]  /*ba00*/  SHFL.IDX PT, R3, R24, 0x3, 0x181f ;  /* 0x00781f0018037f89 */ /* 0x000e6800000e0000 */
[----:B------:R2:W-:Y:S04]  /*ba10*/  LDGSTS.E.BYPASS.LTC128B.128 [R22+0x1ec00], desc[UR36][R8.64], !P6 ;  /* 0x1ec0000008167fae */ /* 0x0005e8000f101d64 */
[----:B------:R2:W-:Y:S04]  /*ba20*/  LDGSTS.E.BYPASS.LTC128B.128 [R22+0x21c00], desc[UR36][R8.64+0x80], !P5 ;  /* 0x21c0008008167fae */ /* 0x0005e8000e901d64 */
[----:B------:R2:W-:Y:S01]  /*ba30*/  LDGSTS.E.BYPASS.LTC128B.128 [R22+0x24c00], desc[UR36][R8.64+0x100], !P4 ;  /* 0x24c0010008167fae */ /* 0x0005e2000e101d64 */
[----:B0-----:R-:W-:Y:S01]  /*ba40*/  IMAD.X R11, RZ, RZ, R7, P0 ;  /* 0x000000ffff0b7224 */ /* 0x001fe200000e0607 */
[----:B------:R-:W-:-:S02]  /*ba50*/  IADD3 R6, P0, R2, R12, RZ ;  /* 0x0000000c02067210 */ /* 0x000fc40007f1e0ff */
[----:B------:R-:W0:Y:S02]  /*ba60*/  SHFL.IDX PT, R2, R21, 0x4, 0x181f ;  /* 0x00981f0015027f89 */ /* 0x000e2400000e0000 */
[----:B-1----:R-:W-:Y:S02]  /*ba70*/  IADD3.X R7, RZ, R3, RZ, P0, !PT ;  /* 0x00000003ff077210 */ /* 0x002fe400007fe4ff */
[----:B------:R-:W1:Y:S04]  /*ba80*/  SHFL.IDX PT, R3, R24, 0x4, 0x181f ;  /* 0x00981f0018037f89 */ /* 0x000e6800000e0000 */
[----:B------:R2:W-:Y:S04]  /*ba90*/  LDGSTS.E.BYPASS.LTC128B.128 [R22+0x1f400], desc[UR36][R10.64], !P6 ;  /* 0x1f4000000a167fae */ /* 0x0005e8000f101d64 */
[----:B------:R2:W-:Y:S04]  /*baa0*/  LDGSTS.E.BYPASS.LTC128B.128 [R22+0x22400], desc[UR36][R10.64+0x80], !P5 ;  /* 0x224000800a167fae */ /* 0x0005e8000e901d64 */
[----:B------:R2:W-:Y:S04]  /*bab0*/  LDGSTS.E.BYPASS.LTC128B.128 [R22+0x25400], desc[UR36][R10.64+0x100], !P4 ;  /* 0x254001000a167fae */ /* 0x0005e8000e101d64 */
[----:B------:R2:W-:Y:S01]  /*bac0*/  LDGSTS.E.BYPASS.LTC128B.128 [R22+0x1fc00], desc[UR36][R6.64], !P6 ;  /* 0x1fc0000006167fae */ /* 0x0005e2000f101d64 */
[----:B0-----:R-:W-:-:S03]  /*bad0*/  IADD3 R2, P0, R2, R12, RZ ;  /* 0x0000000c02027210 */ /* 0x001fc60007f1e0ff */
[----:B------:R2:W-:Y:S02]  /*bae0*/  LDGSTS.E.BYPASS.LTC128B.128 [R22+0x22c00], desc[UR36][R6.64+0x80], !P5 ;  /* 0x22c0008006167fae */ /* 0x0005e4000e901d64 */
[----:B-1----:R-:W-:Y:S02]  /*baf0*/  IMAD.X R3, RZ, RZ, R3, P0 ;  /* 0x000000ffff037224 */ /* 0x002fe400000e0603 */
[----:B------:R2:W-:Y:S04]  /*bb00*/  LDGSTS.E.BYPASS.LTC128B.128 [R22+0x25c00], desc[UR36][R6.64+0x100], !P4 ;  /* 0x25c0010006167fae */ /* 0x0005e8000e101d64 */
[----:B------:R2:W-:Y:S04]  /*bb10*/  LDGSTS.E.BYPASS.LTC128B.128 [R22+0x20400], desc[UR36][R2.64], !P6 ;  /* 0x2040000002167fae */ /* 0x0005e8000f101d64 */
[----:B------:R2:W-:Y:S04]  /*bb20*/  LDGSTS.E.BYPASS.LTC128B.128 [R22+0x23400], desc[UR36][R2.64+0x80], !P5 ;  /* 0x2340008002167fae */ /* 0x0005e8000e901d64 */
[----:B------:R2:W-:Y:S04]  /*bb30*/  LDGSTS.E.BYPASS.LTC128B.128 [R22+0x26400], desc[UR36][R2.64+0x100], !P4 ;  /* 0x2640010002167fae */ /* 0x0005e8000e101d64 */
[----:B------:R-:W0:Y:S02]  /*bb40*/  SHFL.IDX PT, R24, R24, 0x5, 0x181f ;  /* 0x00b81f0018187f89 */ /* 0x000e2400000e0000 */
.L_x_3406:
[----:B--2---:R-:W-:Y:S01]  /*bb50*/  IMAD.SHL.U32 R2, R23, 0x2, RZ ;  /* 0x0000000217027824 */ /* 0x004fe200078e00ff */
[----:B------:R-:W-:-:S04]  /*bb60*/  LOP3.LUT P6, RZ, R16, 0x4, RZ, 0xc0, !PT ;  /* 0x0000000410ff7812 */ /* 0x000fc800078cc0ff */
[----:B------:R-:W-:-:S04]  /*bb70*/  IADD3 R2, P0, R14, R2, RZ ;  /* 0x000000020e027210 */ /* 0x000fc80007f1e0ff */
[----:B0-----:R-:W-:Y:S02]  /*bb80*/  IADD3.X R3, RZ, R24, RZ, P0, !PT ;  /* 0x00000018ff037210 */ /* 0x001fe400007fe4ff */
[----:B------:R-:W-:-:S03]  /*bb90*/  PLOP3.LUT P0, PT, PT, PT, PT, 0x80, 0x0 ;  /* 0x000000000000781c */ /* 0x000fc60003f0f070 */
[----:B------:R-:W-:Y:S01]  /*bba0*/  @!PT LDS RZ, [RZ] ;  /* 0x00000000fffff984 */ /* 0x000fe20000000800 */
[----:B------:R-:W-:Y:S01]  /*bbb0*/  @!PT LDS RZ, [RZ] ;  /* 0x00000000fffff984 */ /* 0x000fe20000000800 */
[----:B------:R-:W-:Y:S01]  /*bbc0*/  @!PT LDS RZ, [RZ] ;  /* 0x00000000fffff984 */ /* 0x000fe20000000800 */
[----:B------:R0:W-:Y:S04]  /*bbd0*/  LDGSTS.E.BYPASS.LTC128B.128 [R22+0x20c00], desc[UR36][R2.64], !P6 ;  /* 0x20c0000002167fae */ /* 0x0001e8000f101d64 */
[----:B------:R0:W-:Y:S04]  /*bbe0*/  LDGSTS.E.BYPASS.LTC128B.128 [R22+0x23c00], desc[UR36][R2.64+0x80], !P5 ;  /* 0x23c0008002167fae */ /* 0x0001e8000e901d64 */
[----:B------:R0:W-:Y:S01]  /*bbf0*/  LDGSTS.E.BYPASS.LTC128B.128 [R22+0x26c00], desc[UR36][R2.64+0x100], !P4 ;  /* 0x26c0010002167fae */ /* 0x0001e2000e101d64 */
[----:B------:R-:W-:Y:S01]  /*bc00*/  NOP ;  /* 0x0000000000007918 */ /* 0x000fe20000000000 */
.L_x_3331:
        /* <DEDUP_REMOVED lines=10> */
.L_x_3332:
[----:B------:R1:W-:Y:S01]  /*bcb0*/  SYNCS.ARRIVE.TRANS64.A1T0 RZ, [R19+URZ+0x30830], RZ ;  /* 0x030830ff13ff79a7 */ /* 0x0003e2000810003f */
[----:B------:R-:W-:Y:S05]  /*bcc0*/  @!P5 BRA `(.L_x_3333) ;  /* 0x000000000004d947 */ /* 0x000fea0003800000 */
[----:B------:R-:W-:Y:S01]  /*bcd0*/  BPT.TRAP 0x1 ;  /* 0x000000040000795c */ /* 0x000fe20000300000 */
.L_x_3333:
[----:B0-----:R-:W-:Y:S01]  /*bce0*/  SHF.L.U32 R3, R27, 0x1f, RZ ;  /* 0x0000001f1b037819 */ /* 0x001fe200000006ff */
[----:B------:R-:W-:Y:S01]  /*bcf0*/  BSSY B1, `(.L_x_3334) ;  /* 0x0000004000017945 */ /* 0x000fe20003800000 */
[----:B------:R-:W-:-:S04]  /*bd00*/  LEA R6, R25, UR44, 0x3 ;  /* 0x0000002c19067c11 */ /* 0x000fc8000f8e18ff */
[----:B------:R-:W0:Y:S02]  /*bd10*/  SYNCS.PHASECHK.TRANS64.TRYWAIT P0, [R6+URZ+0x30860], R3 ;  /* 0x03086003060075a7 */ /* 0x000e24000800017f */
[----:B0-----:R-:W-:Y:S05]  /*bd20*/  @!P0 BRA `(.L_x_3335) ;  /* 0x0000002c00588947 */ /* 0x001fea0003800000 */
.L_x_3407:
[----:B------:R-:W-:Y:S05]  /*bd30*/  BSYNC B1 ;  /* 0x0000000000017941 */ /* 0x000fea0003800000 */
.L_x_3334:
[----:B------:R-:W-:Y:S01]  /*bd40*/  UMOV UR4, 0xffffffff ;  /* 0xffffffff00047882 */ /* 0x000fe20000000000 */
[----:B------:R-:W-:Y:S02]  /*bd50*/  IMAD R7, R25, 0x4800, R30 ;  /* 0x0000480019077824 */ /* 0x000fe400078e021e */
[----:B------:R-:W-:Y:S01]  /*bd60*/  IMAD.SHL.U32 R9, R23, 0x2, RZ ;  /* 0x0000000217097824 */ /* 0x000fe200078e00ff */
[----:B------:R-:W-:Y:S06]  /*bd70*/  BRA.DIV UR4, `(.L_x_3336) ;  /* 0x0000002e04587947 */ /* 0x000fec000b800000 */
[----:B------:R-:W2:Y:S01]  /*bd80*/  SHFL.IDX PT, R14, R17, RZ, 0x181f ;  /* 0x00181fff110e7589 */ /* 0x000ea200000e0000 */
[----:B------:R-:W-:-:S03]  /*bd90*/  LEA R7, R7, UR44, 0x1 ;  /* 0x0000002c07077c11 */ /* 0x000fc6000f8e08ff */
[----:B0-----:R-:W0:Y:S04]  /*bda0*/  SHFL.IDX PT, R3, R18, RZ, 0x181f ;  /* 0x00181fff12037589 */ /* 0x001e2800000e0000 */
[----:B------:R-:W-:Y:S01]  /*bdb0*/  SHFL.IDX PT, R8, R18, 0x1, 0x181f ;  /* 0x00381f0012087f89 */ /* 0x000fe200000e0000 */
        /* <DEDUP_REMOVED lines=8> */
[----:B------:R2:W-:Y:S02]  /*be40*/  LDGSTS.E.BYPASS.LTC128B.128 [R7+0x6400], desc[UR36][R2.64+0x100], !P0 ;  /* 0x0640010002077fae */ /* 0x0005e4000c101d64 */
[----:B--2---:R-:W-:Y:S02]  /*be50*/  IADD3 R2, P0, R14, R9, RZ ;  /* 0x000000090e027210 */ /* 0x004fe40007f1e0ff */
[----:B------:R-:W0:Y:S02]  /*be60*/  SHFL.IDX PT, R14, R17, 0x2, 0x181f ;  /* 0x00581f00110e7f89 */ /* 0x000e2400000e0000 */
[----:B------:R-:W-:Y:S02]  /*be70*/  IADD3.X R3, RZ, R8, RZ, P0, !PT ;  /* 0x00000008ff037210 */ /* 0x000fe400007fe4ff */
[----:B------:R-:W-:Y:S01]  /*be80*/  ISETP.LT.OR P0, PT, R0, 0x11, P3 ;  /* 0x000000110000780c */ /* 0x000fe20001f01670 */
[----:B------:R-:W2:-:S12]  /*be90*/  SHFL.IDX PT, R8, R18, 0x2, 0x181f ;  /* 0x00581f0012087f89 */ /* 0x000e9800000e0000 */
[----:B------:R-:W-:Y:S01]  /*bea0*/  LDGSTS.E.BYPASS.LTC128B.128 [R7+0xc00], desc[UR36][R2.64], !P0 ;  /* 0x00c0000002077fae */ /* 0x000fe2000c101d64 */
[----:B------:R-:W-:-:S13]  /*beb0*/  ISETP.LT.OR P0, PT, R0, 0x11, P2 ;  /* 0x000000110000780c */ /* 0x000fda0001701670 */
[----:B------:R-:W-:Y:S01]  /*bec0*/  LDGSTS.E.BYPASS.LTC128B.128 [R7+0x3c00], desc[UR36][R2.64+0x80], !P0 ;  /* 0x03c0008002077fae */ /* 0x000fe2000c101d64 */
[----:B------:R-:W-:-:S13]  /*bed0*/  ISETP.LT.OR P0, PT, R0, 0x11, P1 ;  /* 0x000000110000780c */ /* 0x000fda0000f01670 */
[----:B------:R0:W-:Y:S02]  /*bee0*/  LDGSTS.E.BYPASS.LTC128B.128 [R7+0x6c00], desc[UR36][R2.64+0x100], !P0 ;  /* 0x06c0010002077fae */ /* 0x0001e4000c101d64 */
[----:B0-----:R-:W-:Y:S02]  /*bef0*/  IADD3 R2, P0, R14, R9, RZ ;  /* 0x000000090e027210 */ /* 0x001fe40007f1e0ff */
[----:B------:R-:W0:Y:S03]  /*bf00*/  SHFL.IDX PT, R14, R17, 0x3, 0x181f ;  /* 0x00781f00110e7f89 */ /* 0x000e2600000e0000 */
[----:B--2---:R-:W-:Y:S01]  /*bf10*/  IMAD.X R3, RZ, RZ, R8, P0 ;  /* 0x000000ffff037224 */ /* 0x004fe200000e0608 */
        /* <DEDUP_REMOVED lines=18> */
[----:B------:R0:W3:Y:S02]  /*c040*/  SHFL.IDX PT, R14, R17, 0x5, 0x181f ;  /* 0x00b81f00110e7f89 */ /* 0x0000e400000e0000 */
[----:B--2---:R-:W-:Y:S02]  /*c050*/  IADD3.X R3, RZ, R8, RZ, P0, !PT ;  /* 0x00000008ff037210 */ /* 0x004fe400007fe4ff */
[----:B------:R-:W-:Y:S01]  /*c060*/  ISETP.LT.OR P0, PT, R0, 0x41, P3 ;  /* 0x000000410000780c */ /* 0x000fe20001f01670 */
[----:B------:R0:W2:-:S12]  /*c070*/  SHFL.IDX PT, R8, R18, 0x5, 0x181f ;  /* 0x00b81f0012087f89 */ /* 0x00009800000e0000 */
[----:B------:R0:W-:Y:S01]  /*c080*/  LDGSTS.E.BYPASS.LTC128B.128 [R7+0x2400], desc[UR36][R2.64], !P0 ;  /* 0x0240000002077fae */ /* 0x0001e2000c101d64 */
[----:B------:R-:W-:-:S13]  /*c090*/  ISETP.LT.OR P0, PT, R0, 0x41, P2 ;  /* 0x000000410000780c */ /* 0x000fda0001701670 */
[----:B------:R0:W-:Y:S01]  /*c0a0*/  LDGSTS.E.BYPASS.LTC128B.128 [R7+0x5400], desc[UR36][R2.64+0x80], !P0 ;  /* 0x0540008002077fae */ /* 0x0001e2000c101d64 */
[----:B------:R-:W-:-:S13]  /*c0b0*/  ISETP.LT.OR P0, PT, R0, 0x41, P1 ;  /* 0x000000410000780c */ /* 0x000fda0000f01670 */
[----:B--23--:R0:W-:Y:S02]  /*c0c0*/  LDGSTS.E.BYPASS.LTC128B.128 [R7+0x8400], desc[UR36][R2.64+0x100], !P0 ;  /* 0x0840010002077fae */ /* 0x00c1e4000c101d64 */
.L_x_3421:
[----:B0-2---:R-:W-:Y:S01]  /*c0d0*/  IADD3 R2, P0, R14, R9, RZ ;  /* 0x000000090e027210 */ /* 0x005fe20007f1e0ff */
[----:B------:R-:W-:-:S04]  /*c0e0*/  ULDC.64 UR4, c[0x0][0x328] ;  /* 0x0000ca0000047ab9 */ /* 0x000fc80000000a00 */
[----:B------:R-:W-:Y:S01]  /*c0f0*/  IMAD.X R3, RZ, RZ, R8, P0 ;  /* 0x000000ffff037224 */ /* 0x000fe200000e0608 */
[----:B------:R-:W-:Y:S01]  /*c100*/  ISETP.LT.OR P0, PT, R0, 0x51, P3 ;  /* 0x000000510000780c */ /* 0x000fe20001f01670 */
[----:B------:R-:W-:-:S04]  /*c110*/  IMAD R8, R29, UR4, RZ ;  /* 0x000000041d087c24 */ /* 0x000fc8000f8e02ff */
[----:B------:R-:W-:-:S08]  /*c120*/  IMAD R9, R5, UR5, R8 ;  /* 0x0000000505097c24 */ /* 0x000fd0000f8e0208 */
[----:B------:R-:W-:Y:S01]  /*c130*/  @!PT LDS RZ, [RZ] ;  /* 0x00000000fffff984 */ /* 0x000fe20000000800 */
[----:B------:R-:W-:Y:S01]  /*c140*/  @!PT LDS RZ, [RZ] ;  /* 0x00000000fffff984 */ /* 0x000fe20000000800 */
[----:B------:R-:W-:Y:S01]  /*c150*/  @!PT LDS RZ, [RZ] ;  /* 0x00000000fffff984 */ /* 0x000fe20000000800 */
        /* <DEDUP_REMOVED lines=13> */
[----:B-1----:R-:W-:-:S07]  /*c230*/  IADD3 R19, R3, R31, RZ ;  /* 0x0000001f03137210 */ /* 0x002fce0007ffe0ff */
.L_x_3337:
        /* <DEDUP_REMOVED lines=10> */
.L_x_3338:
[----:B------:R-:W-:Y:S01]  /*c2e0*/  R2UR UR4, R35 ;  /* 0x00000000230472ca */ /* 0x000fe200000e0000 */
[----:B------:R-:W-:Y:S01]  /*c2f0*/  ULDC.64 UR6, c[0x0][0x330] ;  /* 0x0000cc0000067ab9 */ /* 0x000fe20000000a00 */
[----:B------:R-:W-:Y:S01]  /*c300*/  IMAD.MOV.U32 R18, RZ, RZ, R2 ;  /* 0x000000ffff127224 */ /* 0x000fe200078e0002 */
[----:B------:R-:W-:Y:S01]  /*c310*/  IADD3 R32, R32, -0x1, RZ ;  /* 0xffffffff20207810 */ /* 0x000fe20007ffe0ff */
[----:B------:R-:W-:Y:S01]  /*c320*/  IMAD.U32 R3, RZ, RZ, UR6 ;  /* 0x00000006ff037e24 */ /* 0x000fe2000f8e00ff */
[----:B------:R0:W-:Y:S01]  /*c330*/  SYNCS.ARRIVE.TRANS64.A1T0 RZ, [R6+URZ+0x30850], RZ ;  /* 0x030850ff06ff79a7 */ /* 0x0001e2000810003f */
[----:B------:R-:W-:Y:S01]  /*c340*/  VIADD R0, R0, 0x60 ;  /* 0x0000006000007836 */ /* 0x000fe20000000000 */
[----:B------:R-:W-:Y:S01]  /*c350*/  MOV R27, R28 ;  /* 0x0000001c001b7202 */ /* 0x000fe20000000f00 */
[----:B------:R-:W-:-:S04]  /*c360*/  IMAD.WIDE.U32 R18, R3, UR41, R18 ;  /* 0x0000002903127c25 */ /* 0x000fc8000f8e0012 */
[----:B------:R-:W-:Y:S01]  /*c370*/  VIADD R20, R20, 0xffffffa0 ;  /* 0xffffffa014147836 */ /* 0x000fe20000000000 */
[----:B------:R-:W-:Y:S01]  /*c380*/  UIMAD UR4, UR4, UR6, URZ ;  /* 0x00000006040472a4 */ /* 0x000fe2000f8e023f */
[----:B------:R-:W-:-:S03]  /*c390*/  IMAD.MOV.U32 R25, RZ, RZ, R26 ;  /* 0x000000ffff197224 */ /* 0x000fc600078e001a */
[----:B------:R-:W-:-:S03]  /*c3a0*/  UIMAD UR4, UR41, UR7, UR4 ;  /* 0x00000007290472a4 */ /* 0x000fc6000f8e0204 */
[----:B------:R-:W-:Y:S02]  /*c3b0*/  ULDC.64 UR6, c[0x0][0x318] ;  /* 0x0000c60000067ab9 */ /* 0x000fe40000000a00 */
[----:B------:R-:W-:Y:S02]  /*c3c0*/  LEA R17, P0, R18, UR6, 0x1 ;  /* 0x0000000612117c11 */ /* 0x000fe4000f8008ff */
[----:B------:R-:W-:-:S04]  /*c3d0*/  IADD3 R3, R19, UR4, RZ ;  /* 0x0000000413037c10 */ /* 0x000fc8000fffe0ff */
[----:B------:R-:W-:Y:S02]  /*c3e0*/  LEA.HI.X R18, R18, UR7, R3, 0x1, P0 ;  /* 0x0000000712127c11 */ /* 0x000fe400080f0c03 */
[----:B------:R-:W-:-:S13]  /*c3f0*/  ISETP.GT.AND P0, PT, R32, UR47, PT ;  /* 0x0000002f20007c0c */ /* 0x000fda000bf04270 */
[----:B0-----:R-:W-:Y:S05]  /*c400*/  @P0 BRA `(.L_x_3339) ;  /* 0xfffffff0002c0947 */ /* 0x001fea000383ffff */
[----:B------:R-:W-:Y:S05]  /*c410*/  BSYNC B0 ;  /* 0x0000000000007941 */ /* 0x000fea0003800000 */
.L_x_3326:
[----:B------:R-:W-:-:S13]  /*c420*/  LOP3.LUT P0, RZ, R16, 0x10, RZ, 0xc0, !PT ;  /* 0x0000001010ff7812 */ /* 0x000fda000780c0ff */
[----:B------:R-:W-:Y:S05]  /*c430*/  @!P0 BRA `(.L_x_3340) ;  /* 0x0000000000048947 */ /* 0x000fea0003800000 */
[----:B------:R-:W-:Y:S01]  /*c440*/  BPT.TRAP 0x1 ;  /* 0x000000040000795c */ /* 0x000fe20000300000 */
.L_x_3340:
[----:B0-----:R-:W-:Y:S01]  /*c450*/  LEA R0, R26, UR44, 0x3 ;  /* 0x0000002c1a007c11 */ /* 0x001fe2000f8e18ff */
[----:B------:R-:W0:Y:S01]  /*c460*/  S2R R2, SR_TID.X ;  /* 0x0000000000027919 */ /* 0x000e220000002100 */
[----:B------:R-:W-:Y:S01]  /*c470*/  SHF.L.U32 R3, R28, 0x1f, RZ ;  /* 0x0000001f1c037819 */ /* 0x000fe200000006ff */
[----:B------:R-:W-:Y:S01]  /*c480*/  BSSY B0, `(.L_x_3341) ;  /* 0x0000009000007945 */ /* 0x000fe20003800000 */
[----:B------:R-:W-:Y:S01]  /*c490*/  MOV R5, 0xffffffa0 ;  /* 0xffffffa000057802 */ /* 0x000fe20000000f00 */
[----:B------:R-:W-:Y:S01]  /*c4a0*/  IMAD R4, R26, 0x4800, R30 ;  /* 0x000048001a047824 */ /* 0x000fe200078e021e */
[----:B------:R-:W1:Y:S03]  /*c4b0*/  SYNCS.PHASECHK.TRANS64.TRYWAIT P0, [R0+URZ+0x30860], R3 ;  /* 0x03086003000075a7 */ /* 0x000e66000800017f */
[----:B------:R-:W-:Y:S01]  /*c4c0*/  IMAD R5, R32, R5, UR42 ;  /* 0x0000002a20057e24 */ /* 0x000fe2000f8e0205 */
[----:B0-----:R-:W-:-:S04]  /*c4d0*/  LOP3.LUT R2, R2, 0x7f, RZ, 0xc0, !PT ;  /* 0x0000007f02027812 */ /* 0x001fc800078ec0ff */
[----:B------:R-:W-:-:S05]  /*c4e0*/  SHF.R.U32.HI R2, RZ, 0x3, R2 ;  /* 0x00000003ff027819 */ /* 0x000fca0000011602 */
[----:B------:R-:W-:Y:S01]  /*c4f0*/  IMAD.IADD R5, R5, 0x1, -R2 ;  /* 0x0000000105057824 */ /* 0x000fe200078e0a02 */
[----:B-1----:R-:W-:Y:S06]  /*c500*/  @!P0 BRA `(.L_x_3342) ;  /* 0x0000002c00a08947 */ /* 0x002fec0003800000 */
.L_x_3422:
[----:B------:R-:W-:Y:S05]  /*c510*/  BSYNC B0 ;  /* 0x0000000000007941 */ /* 0x000fea0003800000 */
.L_x_3341:
        /* <DEDUP_REMOVED lines=8> */
[----:B------:R-:W1:Y:S01]  /*c5a0*/  SHFL.IDX PT, R14, R17, 0x1, 0x181f ;  /* 0x00381f00110e7f89 */ /* 0x000e6200000e0000 */
[----:B------:R-:W-:Y:S02]  /*c5b0*/  ISETP.GE.AND P0, PT, R33, UR4, PT ;  /* 0x0000000421007c0c */ /* 0x000fe4000bf06270 */
[C---:B------:R-:W-:Y:S01]  /*c5c0*/  ISETP.LT.OR P3, PT, R5.reuse, 0x1, P2 ;  /* 0x000000010500780c */ /* 0x040fe20001761670 */
[----:B------:R-:W2:Y:S01]  /*c5d0*/  SHFL.IDX PT, R6, R18, 0x1, 0x181f ;  /* 0x00381f0012067f89 */ /* 0x000ea200000e0000 */
[----:B------:R-:W-:-:S02]  /*c5e0*/  ISETP.LT.OR P4, PT, R5, 0x1, P1 ;  /* 0x000000010500780c */ /* 0x000fc40000f81670 */
[----:B------:R-:W-:Y:S01]  /*c5f0*/  ISETP.LT.OR P5, PT, R5, 0x1, P0 ;  /* 0x000000010500780c */ /* 0x000fe200007a1670 */
[----:B------:R-:W3:Y:S04]  /*c600*/  SHFL.IDX PT, R8, R17, 0x2, 0x181f ;  /* 0x00581f0011087f89 */ /* 0x000ee800000e0000 */
[----:B------:R-:W4:Y:S01]  /*c610*/  SHFL.IDX PT, R7, R18, 0x2, 0x181f ;  /* 0x00581f0012077f89 */ /* 0x000f2200000e0000 */
[----:B0-----:R-:W-:-:S05]  /*c620*/  IMAD.WIDE.U32 R2, R23, 0x2, R2 ;  /* 0x0000000217027825 */ /* 0x001fca00078e0002 */
[----:B------:R-:W-:Y:S01]  /*c630*/  LDGSTS.E.BYPASS.LTC128B.128 [R4+0x400], desc[UR36][R2.64], !P3 ;  /* 0x0040000002047fae */ /* 0x000fe2000d901d64 */
[----:B------:R-:W-:-:S03]  /*c640*/  ISETP.LT.OR P3, PT, R5, 0x11, P2 ;  /* 0x000000110500780c */ /* 0x000fc60001761670 */
[----:B------:R-:W-:Y:S01]  /*c650*/  LDGSTS.E.BYPASS.LTC128B.128 [R4+0x3400], desc[UR36][R2.64+0x80], !P4 ;  /* 0x0340008002047fae */ /* 0x000fe2000e101d64 */
[----:B------:R-:W-:-:S03]  /*c660*/  ISETP.LT.OR P4, PT, R5, 0x11, P1 ;  /* 0x000000110500780c */ /* 0x000fc60000f81670 */
[----:B------:R1:W-:Y:S01]  /*c670*/  LDGSTS.E.BYPASS.LTC128B.128 [R4+0x6400], desc[UR36][R2.64+0x100], !P5 ;  /* 0x0640010002047fae */ /* 0x0003e2000e901d64 */
[----:B------:R-:W-:Y:S02]  /*c680*/  ISETP.LT.OR P5, PT, R5, 0x11, P0 ;  /* 0x000000110500780c */ /* 0x000fe400007a1670 */
[----:B-1----:R-:W-:Y:S01]  /*c690*/  MOV R2, R14 ;  /* 0x0000000e00027202 */ /* 0x002fe20000000f00 */
[----:B--2---:R-:W-:Y:S01]  /*c6a0*/  IMAD.MOV.U32 R3, RZ, RZ, R6 ;  /* 0x000000ffff037224 */ /* 0x004fe200078e0006 */
[----:B------:R-:W0:Y:S03]  /*c6b0*/  SHFL.IDX PT, R14, R17, 0x3, 0x181f ;  /* 0x00781f00110e7f89 */ /* 0x000e2600000e0000 */
[----:B------:R-:W-:Y:S01]  /*c6c0*/  IMAD.WIDE.U32 R2, R23, 0x2, R2 ;  /* 0x0000000217027825 */ /* 0x000fe200078e0002 */
[----:B------:R-:W1:Y:S04]  /*c6d0*/  SHFL.IDX PT, R6, R18, 0x3, 0x181f ;  /* 0x00781f0012067f89 */ /* 0x000e6800000e0000 */
[----:B------:R-:W-:Y:S01]  /*c6e0*/  LDGSTS.E.BYPASS.LTC128B.128 [R4+0xc00], desc[UR36][R2.64], !P3 ;  /* 0x00c0000002047fae */ /* 0x000fe2000d901d64 */
[----:B------:R-:W-:-:S03]  /*c6f0*/  ISETP.LT.OR P3, PT, R5, 0x21, P2 ;  /* 0x000000210500780c */ /* 0x000fc60001761670 */
[----:B------:R-:W-:Y:S01]  /*c700*/  LDGSTS.E.BYPASS.LTC128B.128 [R4+0x3c00], desc[UR36][R2.64+0x80], !P4 ;  /* 0x03c0008002047fae */ /* 0x000fe2000e101d64 */
[----:B------:R-:W-:-:S03]  /*c710*/  ISETP.LT.OR P4, PT, R5, 0x21, P1 ;  /* 0x000000210500780c */ /* 0x000fc60000f81670 */
[----:B------:R3:W-:Y:S01]  /*c720*/  LDGSTS.E.BYPASS.LTC128B.128 [R4+0x6c00], desc[UR36][R2.64+0x100], !P5 ;  /* 0x06c0010002047fae */ /* 0x0007e2000e901d64 */
[----:B------:R-:W-:Y:S02]  /*c730*/  ISETP.LT.OR P5, PT, R5, 0x21, P0 ;  /* 0x000000210500780c */ /* 0x000fe400007a1670 */
[----:B---3--:R-:W-:Y:S01]  /*c740*/  MOV R2, R8 ;  /* 0x0000000800027202 */ /* 0x008fe20000000f00 */
[----:B----4-:R-:W-:Y:S01]  /*c750*/  IMAD.MOV.U32 R3, RZ, RZ, R7 ;  /* 0x000000ffff037224 */ /* 0x010fe200078e0007 */
[----:B------:R-:W2:Y:S03]  /*c760*/  SHFL.IDX PT, R8, R17, 0x4, 0x181f ;  /* 0x00981f0011087f89 */ /* 0x000ea600000e0000 */
[----:B------:R-:W-:Y:S01]  /*c770*/  IMAD.WIDE.U32 R2, R23, 0x2, R2 ;  /* 0x0000000217027825 */ /* 0x000fe200078e0002 */
[----:B------:R-:W3:Y:S04]  /*c780*/  SHFL.IDX PT, R7, R18, 0x4, 0x181f ;  /* 0x00981f0012077f89 */ /* 0x000ee800000e0000 */
[----:B------:R-:W-:Y:S01]  /*c790*/  LDGSTS.E.BYPASS.LTC128B.128 [R4+0x1400], desc[UR36][R2.64], !P3 ;  /* 0x0140000002047fae */ /* 0x000fe2000d901d64 */
[----:B------:R-:W-:-:S03]  /*c7a0*/  ISETP.LT.OR P3, PT, R5, 0x31, P2 ;  /* 0x000000310500780c */ /* 0x000fc60001761670 */
[----:B------:R-:W-:Y:S01]  /*c7b0*/  LDGSTS.E.BYPASS.LTC128B.128 [R4+0x4400], desc[UR36][R2.64+0x80], !P4 ;  /* 0x0440008002047fae */ /* 0x000fe2000e101d64 */
[----:B------:R-:W-:-:S03]  /*c7c0*/  ISETP.LT.OR P4, PT, R5, 0x31, P1 ;  /* 0x000000310500780c */ /* 0x000fc60000f81670 */
[----:B------:R0:W-:Y:S01]  /*c7d0*/  LDGSTS.E.BYPASS.LTC128B.128 [R4+0x7400], desc[UR36][R2.64+0x100], !P5 ;  /* 0x0740010002047fae */ /* 0x0001e2000e901d64 */
[----:B------:R-:W-:-:S03]  /*c7e0*/  ISETP.LT.OR P5, PT, R5, 0x31, P0 ;  /* 0x000000310500780c */ /* 0x000fc600007a1670 */
[----:B------:R-:W4:Y:S01]  /*c7f0*/  SHFL.IDX PT, R18, R18, 0x5, 0x181f ;  /* 0x00b81f0012127f89 */ /* 0x000f2200000e0000 */
[----:B0-----:R-:W-:Y:S01]  /*c800*/  MOV R2, R14 ;  /* 0x0000000e00027202 */ /* 0x001fe20000000f00 */
[----:B-1----:R-:W-:Y:S02]  /*c810*/  IMAD.MOV.U32 R3, RZ, RZ, R6 ;  /* 0x000000ffff037224 */ /* 0x002fe400078e0006 */
[----:B------:R0:W1:Y:S01]  /*c820*/  SHFL.IDX PT, R14, R17, 0x5, 0x181f ;  /* 0x00b81f00110e7f89 */ /* 0x00006200000e0000 */
[----:B------:R-:W-:Y:S01]  /*c830*/  MOV R6, RZ ;  /* 0x000000ff00067202 */ /* 0x000fe20000000f00 */
[----:B------:R-:W-:-:S05]  /*c840*/  IMAD.WIDE.U32 R2, R23, 0x2, R2 ;  /* 0x0000000217027825 */ /* 0x000fca00078e0002 */
[----:B------:R-:W-:Y:S01]  /*c850*/  LDGSTS.E.BYPASS.LTC128B.128 [R4+0x1c00], desc[UR36][R2.64], !P3 ;  /* 0x01c0000002047fae */ /* 0x000fe2000d901d64 */
[----:B------:R-:W-:-:S03]  /*c860*/  ISETP.LT.OR P3, PT, R5, 0x41, P2 ;  /* 0x000000410500780c */ /* 0x000fc60001761670 */
[----:B------:R-:W-:Y:S01]  /*c870*/  LDGSTS.E.BYPASS.LTC128B.128 [R4+0x4c00], desc[UR36][R2.64+0x80], !P4 ;  /* 0x04c0008002047fae */ /* 0x000fe2000e101d64 */
[----:B------:R-:W-:-:S03]  /*c880*/  ISETP.LT.OR P4, PT, R5, 0x41, P1 ;  /* 0x000000410500780c */ /* 0x000fc60000f81670 */
[----:B------:R2:W-:Y:S01]  /*c890*/  LDGSTS.E.BYPASS.LTC128B.128 [R4+0x7c00], desc[UR36][R2.64+0x100], !P5 ;  /* 0x07c0010002047fae */ /* 0x0005e2000e901d64 */
[----:B------:R-:W-:Y:S02]  /*c8a0*/  ISETP.LT.OR P5, PT, R5, 0x41, P0 ;  /* 0x000000410500780c */ /* 0x000fe400007a1670 */
[----:B--2---:R-:W-:Y:S01]  /*c8b0*/  MOV R2, R8 ;  /* 0x0000000800027202 */ /* 0x004fe20000000f00 */
[----:B---3--:R-:W-:-:S04]  /*c8c0*/  IMAD.MOV.U32 R3, RZ, RZ, R7 ;  /* 0x000000ffff037224 */ /* 0x008fc800078e0007 */
[----:B------:R-:W-:-:S05]  /*c8d0*/  IMAD.WIDE.U32 R2, R23, 0x2, R2 ;  /* 0x0000000217027825 */ /* 0x000fca00078e0002 */
[----:B------:R0:W-:Y:S04]  /*c8e0*/  LDGSTS.E.BYPASS.LTC128B.128 [R4+0x2400], desc[UR36][R2.64], !P3 ;  /* 0x0240000002047fae */ /* 0x0001e8000d901d64 */
[----:B------:R0:W-:Y:S04]  /*c8f0*/  LDGSTS.E.BYPASS.LTC128B.128 [R4+0x5400], desc[UR36][R2.64+0x80], !P4 ;  /* 0x0540008002047fae */ /* 0x0001e8000e101d64 */
[----:B-1--4-:R0:W-:Y:S02]  /*c900*/  LDGSTS.E.BYPASS.LTC128B.128 [R4+0x8400], desc[UR36][R2.64+0x100], !P5 ;  /* 0x0840010002047fae */ /* 0x0121e4000e901d64 */
.L_x_3436:
[C---:B------:R-:W-:Y:S01]  /*c910*/  ISETP.LT.OR P2, PT, R5.reuse, 0x51, P2 ;  /* 0x000000510500780c */ /* 0x040fe20001741670 */
[----:B0-----:R-:W-:Y:S01]  /*c920*/  IMAD.MOV.U32 R2, RZ, RZ, R14 ;  /* 0x000000ffff027224 */ /* 0x001fe200078e000e */
        /* <DEDUP_REMOVED lines=9> */
[----:B------:R0:W-:Y:S01]  /*c9c0*/  LDGSTS.E.BYPASS.LTC128B.128 [R4+0x8c00], desc[UR36][R2.64+0x100], !P0 ;  /* 0x08c0010002047fae */ /* 0x0001e2000c101d64 */
[----:B------:R-:W-:Y:S01]  /*c9d0*/  PLOP3.LUT P0, PT, PT, PT, PT, 0x80, 0x0 ;  /* 0x000000000000781c */ /* 0x000fe20003f0f070 */
[----:B------:R-:W-:-:S12]  /*c9e0*/  NOP ;  /* 0x0000000000007918 */ /* 0x000fd80000000000 */
.L_x_3344:
        /* <DEDUP_REMOVED lines=10> */
.L_x_3345:
[----:B------:R1:W-:Y:S02]  /*ca90*/  SYNCS.ARRIVE.TRANS64.A1T0 RZ, [R0+URZ+0x30850], RZ ;  /* 0x030850ff00ff79a7 */ /* 0x0003e4000810003f */
[----:B-1----:R-:W-:-:S05]  /*caa0*/  VIADD R0, R26, 0x1 ;  /* 0x000000011a007836 */ /* 0x002fca0000000000 */
[----:B------:R-:W-:-:S04]  /*cab0*/  ISETP.NE.AND P0, PT, R0, 0x2, PT ;  /* 0x000000020000780c */ /* 0x000fc80003f05270 */
[----:B0-----:R-:W-:Y:S02]  /*cac0*/  SEL R3, RZ, 0x1, P0 ;  /* 0x00000001ff037807 */ /* 0x001fe40000000000 */
[----:B------:R-:W-:Y:S02]  /*cad0*/  SEL R0, R0, RZ, P0 ;  /* 0x000000ff00007207 */ /* 0x000fe40000000000 */
[----:B------:R-:W-:-:S07]  /*cae0*/  LOP3.LUT R28, R28, R3, RZ, 0x3c, !PT ;  /* 0x000000031c1c7212 */ /* 0x000fce00078e3cff */
.L_x_3311:
[----:B------:R-:W0:Y:S01]  /*caf0*/  S2R R3, SR_CgaCtaId ;  /* 0x0000000000037919 */ /* 0x000e220000008800 */
[----:B------:R-:W-:Y:S02]  /*cb00*/  MOV R2, 0x400 ;  /* 0x0000040000027802 */ /* 0x000fe40000000f00 */
[----:B------:R-:W-:Y:S02]  /*cb10*/  SHF.L.U32 R6, R6, 0x1f, RZ ;  /* 0x0000001f06067819 */ /* 0x000fe400000006ff */
[----:B0-----:R-:W-:-:S04]  /*cb20*/  LEA R7, R3, R2, 0x18 ;  /* 0x0000000203077211 */ /* 0x001fc800078ec0ff */
[----:B------:R-:W0:Y:S02]  /*cb30*/  SYNCS.PHASECHK.TRANS64.TRYWAIT P0, [R7+URZ+0x30820], R6 ;  /* 0x03082006070075a7 */ /* 0x000e24000800017f */
[----:B0-----:R-:W-:Y:S05]  /*cb40*/  @!P0 BRA `(.L_x_3346) ;  /* 0x0000003000408947 */ /* 0x001fea0003800000 */
.L_x_3437:
[----:B------:R-:W-:-:S03]  /*cb50*/  UMOV UR4, 0xffffffff ;  /* 0xffffffff00047882 */ /* 0x000fc60000000000 */
[----:B------:R-:W-:Y:S05]  /*cb60*/  BRA.DIV UR4, `(.L_x_3347) ;  /* 0x00000032044c7947 */ /* 0x000fea000b800000 */
[----:B------:R-:W1:Y:S02]  /*cb70*/  S2R R2, SR_TID.X ;  /* 0x0000000000027919 */ /* 0x000e640000002100 */
[----:B-1----:R-:W-:-:S04]  /*cb80*/  SHF.R.U32.HI R2, RZ, 0x5, R2 ;  /* 0x00000005ff027819 */ /* 0x002fc80000011602 */
[----:B------:R-:W-:-:S05]  /*cb90*/  LOP3.LUT R2, R2, 0x3, RZ, 0xc0, !PT ;  /* 0x0000000302027812 */ /* 0x000fca00078ec0ff */
[----:B------:R1:W2:Y:S02]  /*cba0*/  SHFL.IDX PT, R14, R2, RZ, 0x1f ;  /* 0x00001fff020e7589 */ /* 0x0002a400000e0000 */
.L_x_3440:
[----:B--2---:R-:W-:-:S13]  /*cbb0*/  ISETP.NE.AND P0, PT, R14, RZ, PT ;  /* 0x000000ff0e00720c */ /* 0x004fda0003f05270 */
[----:B------:R-:W-:Y:S05]  /*cbc0*/  @P0 BRA `(.L_x_3279) ;  /* 0x0000000000900947 */ /* 0x000fea0003800000 */
[----:B------:R-:W-:-:S03]  /*cbd0*/  UMOV UR4, 0xffffffff ;  /* 0xffffffff00047882 */ /* 0x000fc60000000000 */
[----:B------:R-:W-:Y:S05]  /*cbe0*/  BRA.DIV UR4, `(.L_x_3348) ;  /* 0x0000003204607947 */ /* 0x000fea000b800000 */
[----:B------:R-:W-:-:S13]  /*cbf0*/  ELECT P6, URZ, PT ;  /* 0x00000000003f782f */ /* 0x000fda00038c0000 */
.L_x_3443:
        /* <DEDUP_REMOVED lines=8> */
.L_x_3349:
[----:B------:R-:W-:Y:S01]  /*cc80*/  IMAD R5, R0, 0x8, R7 ;  /* 0x0000000800057824 */ /* 0x000fe200078e0207 */
[----:B------:R-:W-:Y:S02]  /*cc90*/  SHF.L.U32 R2, R28, 0x1f, RZ ;  /* 0x0000001f1c027819 */ /* 0x000fe400000006ff */
[----:B------:R-:W-:Y:S02]  /*cca0*/  IADD3 R0, R0, 0x1, RZ ;  /* 0x0000000100007810 */ /* 0x000fe40007ffe0ff */
[----:B------:R-:W1:Y:S02]  /*ccb0*/  SYNCS.PHASECHK.TRANS64.TRYWAIT P1, [R5+URZ+0x30840], R2 ;  /* 0x03084002050075a7 */ /* 0x000e64000802017f */
[----:B------:R-:W-:-:S04]  /*ccc0*/  ISETP.NE.AND P2, PT, R0, 0x2, PT ;  /* 0x000000020000780c */ /* 0x000fc80003f45270 */
[----:B------:R-:W-:Y:S01]  /*ccd0*/  SEL R3, RZ, 0x1, P2 ;  /* 0x00000001ff037807 */ /* 0x000fe20001000000 */
[----:B-1----:R-:W-:Y:S08]  /*cce0*/  @!P1 BRA `(.L_x_3350) ;  /* 0x0000003000409947 */ /* 0x002ff00003800000 */
.L_x_3444:
[----:B------:R-:W-:Y:S02]  /*ccf0*/  SEL R0, R0, RZ, P2 ;  /* 0x000000ff00007207 */ /* 0x000fe40001000000 */
[----:B------:R-:W-:Y:S01]  /*cd00*/  LOP3.LUT R3, R28, R3, RZ, 0x3c, !PT ;  /* 0x000000031c037212 */ /* 0x000fe200078e3cff */
[----:B------:R-:W-:Y:S06]  /*cd10*/  @!P0 BRA `(.L_x_3351) ;  /* 0x0000000000048947 */ /* 0x000fec0003800000 */
[----:B------:R-:W-:Y:S01]  /*cd20*/  BPT.TRAP 0x1 ;  /* 0x000000040000795c */ /* 0x000fe20000300000 */
.L_x_3351:
[----:B0-----:R-:W-:Y:S01]  /*cd30*/  IMAD R7, R0, 0x8, R7 ;  /* 0x0000000800077824 */ /* 0x001fe200078e0207 */
[----:B------:R-:W-:-:S04]  /*cd40*/  SHF.L.U32 R0, R3, 0x1f, RZ ;  /* 0x0000001f03007819 */ /* 0x000fc800000006ff */
[----:B------:R-:W0:Y:S02]  /*cd50*/  SYNCS.PHASECHK.TRANS64.TRYWAIT P1, [R7+URZ+0x30840], R0 ;  /* 0x03084000070075a7 */ /* 0x000e24000802017f */
[----:B0-----:R-:W-:Y:S05]  /*cd60*/  @!P1 BRA `(.L_x_3352) ;  /* 0x0000003000349947 */ /* 0x001fea0003800000 */
.L_x_3445:
[----:B------:R-:W-:Y:S05]  /*cd70*/  @!P0 BRA `(.L_x_3353) ;  /* 0x0000000000048947 */ /* 0x000fea0003800000 */
[----:B------:R-:W-:Y:S01]  /*cd80*/  BPT.TRAP 0x1 ;  /* 0x000000040000795c */ /* 0x000fe20000300000 */
.L_x_3353:
[----:B------:R-:W2:Y:S02]  /*cd90*/  SYNCS.PHASECHK.TRANS64.TRYWAIT P1, [R5+URZ+0x30860], R2 ;  /* 0x03086002050075a7 */ /* 0x000ea4000802017f */
[----:B--2---:R-:W-:Y:S05]  /*cda0*/  @!P1 BRA `(.L_x_3354) ;  /* 0x0000003000389947 */ /* 0x004fea0003800000 */
.L_x_3446:
[----:B------:R-:W-:Y:S05]  /*cdb0*/  @!P0 BRA `(.L_x_3355) ;  /* 0x0000000000048947 */ /* 0x000fea0003800000 */
[----:B------:R-:W-:Y:S01]  /*cdc0*/  BPT.TRAP 0x1 ;  /* 0x000000040000795c */ /* 0x000fe20000300000 */
.L_x_3355:
[----:B---3--:R3:W4:Y:S02]  /*cdd0*/  SYNCS.PHASECHK.TRANS64.TRYWAIT P0, [R7+URZ+0x30860], R0 ;  /* 0x03086000070075a7 */ /* 0x008724000800017f */
[----:B----4-:R-:W-:Y:S05]  /*cde0*/  @!P0 NANOSLEEP.SYNCS 0x989680 ;  /* 0x009896800000895d */ /* 0x010fea0003900000 */
[----:B------:R-:W4:Y:S02]  /*cdf0*/  @!P0 SYNCS.PHASECHK.TRANS64 P0, [R7+URZ+0x30860], R0 ;  /* 0x03086000070085a7 */ /* 0x000f24000800007f */
[----:B----4-:R-:W-:Y:S05]  /*ce00*/  @!P0 BRA `(.L_x_3355) ;  /* 0xfffffffc00f08947 */ /* 0x010fea000383ffff */
.L_x_3279:
[----:B------:R-:W-:Y:S05]  /*ce10*/  BSYNC B6 ;  /* 0x0000000000067941 */ /* 0x000fea0003800000 */
.L_x_3276:
[----:B------:R-:W-:Y:S05]  /*ce20*/  EXIT ;  /* 0x000000000000794d */ /* 0x000fea0003800000 */
.L_x_3283:
[----:B0-----:R-:W-:-:S04]  /*ce30*/  MOV R3, UR38 ;  /* 0x0000002600037c02 */ /* 0x001fc80008000f00 */
[----:B------:R0:W1:Y:S03]  /*ce40*/  SYNCS.PHASECHK.TRANS64.TRYWAIT P0, [R3+URZ+0x30800], R0 ;  /* 0x03080000030075a7 */ /* 0x000066000800017f */
[----:B-1----:R-:W-:Y:S05]  /*ce50*/  @!P0 NANOSLEEP.SYNCS 0x989680 ;  /* 0x009896800000895d */ /* 0x002fea0003900000 */
[----:B------:R-:W1:Y:S02]  /*ce60*/  @!P0 SYNCS.PHASECHK.TRANS64 P0, [R3+URZ+0x30800], R0 ;  /* 0x03080000030085a7 */ /* 0x000e64000800007f */
[----:B-1----:R-:W-:Y:S05]  /*ce70*/  @!P0 BRA `(.L_x_3283) ;  /* 0xfffffffc00ec8947 */ /* 0x002fea000383ffff */
[----:B------:R-:W-:Y:S05]  /*ce80*/  BRA `(.L_x_3356) ;  /* 0xffffff4400347947 */ /* 0x000fea000383ffff */
.L_x_3287:
[----:B0-----:R-:W-:-:S04]  /*ce90*/  IMAD.U32 R3, RZ, RZ, UR38 ;  /* 0x00000026ff037e24 */ /* 0x001fc8000f8e00ff */
[----:B------:R0:W2:Y:S03]  /*cea0*/  SYNCS.PHASECHK.TRANS64.TRYWAIT P1, [R3+URZ+0x30830], R0 ;  /* 0x03083000030075a7 */ /* 0x0000a6000802017f */
[----:B--2---:R-:W-:Y:S05]  /*ceb0*/  @!P1 NANOSLEEP.SYNCS 0x989680 ;  /* 0x009896800000995d */ /* 0x004fea0003900000 */
[----:B------:R-:W2:Y:S02]  /*cec0*/  @!P1 SYNCS.PHASECHK.TRANS64 P1, [R3+URZ+0x30830], R0 ;  /* 0x03083000030095a7 */ /* 0x000ea4000802007f */
[----:B--2---:R-:W-:Y:S05]  /*ced0*/  @!P1 BRA `(.L_x_3287) ;  /* 0xfffffffc00ec9947 */ /* 0x004fea000383ffff */
[----:B------:R-:W-:Y:S05]  /*cee0*/  BRA `(.L_x_3286) ;  /* 0xffffff4400587947 */ /* 0x000fea000383ffff */
.L_x_3293:
[----:B-1----:R-:W-:-:S04]  /*cef0*/  MOV R5, UR61 ;  /* 0x0000003d00057c02 */ /* 0x002fc80008000f00 */
[----:B------:R1:W2:Y:S03]  /*cf00*/  SYNCS.PHASECHK.TRANS64.TRYWAIT P1, [R5+URZ+0x30830], R4 ;  /* 0x03083004050075a7 */ /* 0x0002a6000802017f */
[----:B--2---:R-:W-:Y:S05]  /*cf10*/  @!P1 NANOSLEEP.SYNCS 0x989680 ;  /* 0x009896800000995d */ /* 0x004fea0003900000 */
[----:B------:R-:W2:Y:S02]  /*cf20*/  @!P1 SYNCS.PHASECHK.TRANS64 P1, [R5+URZ+0x30830], R4 ;  /* 0x03083004050095a7 */ /* 0x000ea4000802007f */
[----:B--2---:R-:W-:Y:S05]  /*cf30*/  @!P1 BRA `(.L_x_3293) ;  /* 0xfffffffc00ec9947 */ /* 0x004fea000383ffff */
[----:B------:R-:W-:Y:S05]  /*cf40*/  BRA `(.L_x_3292) ;  /* 0xffffff70001c7947 */ /* 0x000fea000383ffff */
.L_x_3297:
[----:B-1----:R-:W-:-:S04]  /*cf50*/  IMAD.U32 R5, RZ, RZ, UR4 ;  /* 0x00000004ff057e24 */ /* 0x002fc8000f8e00ff */
[----:B------:R1:W3:Y:S03]  /*cf60*/  SYNCS.PHASECHK.TRANS64.TRYWAIT P1, [R5+URZ+0x30850], R0 ;  /* 0x03085000050075a7 */ /* 0x0002e6000802017f */
[----:B---3--:R-:W-:Y:S05]  /*cf70*/  @!P1 NANOSLEEP.SYNCS 0x989680 ;  /* 0x009896800000995d */ /* 0x008fea0003900000 */
[----:B------:R-:W3:Y:S02]  /*cf80*/  @!P1 SYNCS.PHASECHK.TRANS64 P1, [R5+URZ+0x30850], R0 ;  /* 0x03085000050095a7 */ /* 0x000ee4000802007f */
[----:B---3--:R-:W-:Y:S05]  /*cf90*/  @!P1 BRA `(.L_x_3297) ;  /* 0xfffffffc00ec9947 */ /* 0x008fea000383ffff */
[----:B------:R-:W-:Y:S05]  /*cfa0*/  BRA `(.L_x_3296) ;  /* 0xffffff7800ac7947 */ /* 0x000fea000383ffff */
.L_x_3304:
[----:B-1----:R-:W-:-:S04]  /*cfb0*/  MOV R7, UR5 ;  /* 0x0000000500077c02 */ /* 0x002fc80008000f00 */
[----:B------:R1:W2:Y:S03]  /*cfc0*/  SYNCS.PHASECHK.TRANS64.TRYWAIT P1, [R7+URZ+0x30850], R0 ;  /* 0x03085000070075a7 */ /* 0x0002a6000802017f */
[----:B--2---:R-:W-:Y:S05]  /*cfd0*/  @!P1 NANOSLEEP.SYNCS 0x989680 ;  /* 0x009896800000995d */ /* 0x004fea0003900000 */
[----:B------:R-:W2:Y:S02]  /*cfe0*/  @!P1 SYNCS.PHASECHK.TRANS64 P1, [R7+URZ+0x30850], R0 ;  /* 0x03085000070095a7 */ /* 0x000ea4000802007f */
[----:B--2---:R-:W-:Y:S05]  /*cff0*/  @!P1 BRA `(.L_x_3304) ;  /* 0xfffffffc00ec9947 */ /* 0x004fea000383ffff */
[----:B------:R-:W-:Y:S05]  /*d000*/  BRA `(.L_x_3303) ;  /* 0xffffff9800487947 */ /* 0x000fea000383ffff */
.L_x_3316:
[----:B------:R-:W-:Y:S01]  /*d010*/  IMAD.MOV.U32 R13, RZ, RZ, R18 ;  /* 0x000000ffff0d7224 */ /* 0x000fe200078e0012 */
[----:B------:R-:W-:Y:S01]  /*d020*/  MOV R12, RZ ;  /* 0x000000ff000c7202 */ /* 0x000fe20000000f00 */
[----:B------:R-:W-:Y:S01]  /*d030*/  IMAD.MOV.U32 R11, RZ, RZ, 0x1f ;  /* 0x0000001fff0b7424 */ /* 0x000fe200078e00ff */
[----:B------:R-:W-:-:S07]  /*d040*/  MOV R15, 0xffffffff ;  /* 0xffffffff000f7802 */ /* 0x000fce0000000f00 */
[----:B-----5:R-:W-:Y:S05]  /*d050*/  WARPSYNC.COLLECTIVE R15, `(.L_x_3357) ;  /* 0x000000000f087348 */ /* 0x020fea0003c00000 */
[----:B------:R0:W1:Y:S02]  /*d060*/  SHFL.IDX P6, R14, R13, R12, R11 ;  /* 0x0000000c0d0e7389 */ /* 0x00006400000c000b */
[----:B01---5:R-:W-:Y:S01]  /*d070*/  ENDCOLLECTIVE ;  /* 0x000000000000791b */ /* 0x023fe20003800000 */
.L_x_3357:
[----:B------:R-:W-:Y:S05]  /*d080*/  BRA `(.L_x_3358) ;  /* 0xffffffcc00607947 */ /* 0x000fea000383ffff */
.L_x_3318:
[----:B0-----:R-:W-:-:S04]  /*d090*/  IMAD.U32 R3, RZ, RZ, UR44 ;  /* 0x0000002cff037e24 */ /* 0x001fc8000f8e00ff */
[----:B------:R0:W1:Y:S03]  /*d0a0*/  SYNCS.PHASECHK.TRANS64.TRYWAIT P0, [R3+URZ+0x30840], R2 ;  /* 0x03084002030075a7 */ /* 0x000066000800017f */
[----:B-1----:R-:W-:Y:S05]  /*d0b0*/  @!P0 NANOSLEEP.SYNCS 0x989680 ;  /* 0x009896800000895d */ /* 0x002fea0003900000 */
[----:B------:R-:W1:Y:S02]  /*d0c0*/  @!P0 SYNCS.PHASECHK.TRANS64 P0, [R3+URZ+0x30840], R2 ;  /* 0x03084002030085a7 */ /* 0x000e64000800007f */
[----:B-1----:R-:W-:Y:S05]  /*d0d0*/  @!P0 BRA `(.L_x_3318) ;  /* 0xfffffffc00ec8947 */ /* 0x002fea000383ffff */
[----:B------:R-:W-:Y:S05]  /*d0e0*/  BRA `(.L_x_3359) ;  /* 0xffffffd0006c7947 */ /* 0x000fea000383ffff */
.L_x_3319:
[----:B------:R-:W-:Y:S01]  /*d0f0*/  BSSY B0, `(.L_x_3360) ;  /* 0x0000008000007945 */ /* 0x000fe20003800000 */
[----:B------:R-:W-:Y:S01]  /*d100*/  MOV R13, R7 ;  /* 0x00000007000d7202 */ /* 0x000fe20000000f00 */
[----:B------:R-:W-:Y:S01]  /*d110*/  IMAD.MOV.U32 R12, RZ, RZ, RZ ;  /* 0x000000ffff0c7224 */ /* 0x000fe200078e00ff */
[----:B------:R-:W-:Y:S01]  /*d120*/  MOV R11, 0x181f ;  /* 0x0000181f000b7802 */ /* 0x000fe20000000f00 */
[----:B------:R-:W-:-:S07]  /*d130*/  IMAD.MOV.U32 R15, RZ, RZ, -0x1 ;  /* 0xffffffffff0f7424 */ /* 0x000fce00078e00ff */
[----:B------:R-:W-:Y:S05]  /*d140*/  WARPSYNC.COLLECTIVE R15, `(.L_x_3361) ;  /* 0x000000000f087348 */ /* 0x000fea0003c00000 */
[----:B------:R0:W1:Y:S02]  /*d150*/  SHFL.IDX P6, R14, R13, R12, R11 ;  /* 0x0000000c0d0e7389 */ /* 0x00006400000c000b */
[----:B01----:R-:W-:Y:S01]  /*d160*/  ENDCOLLECTIVE ;  /* 0x000000000000791b */ /* 0x003fe20003800000 */
.L_x_3361:
[----:B------:R-:W-:Y:S05]  /*d170*/  BSYNC B0 ;  /* 0x0000000000007941 */ /* 0x000fea0003800000 */
.L_x_3360:
[----:B------:R-:W-:Y:S01]  /*d180*/  IMAD.MOV.U32 R13, RZ, RZ, R0 ;  /* 0x000000ffff0d7224 */ /* 0x000fe200078e0000 */
[----:B------:R-:W-:Y:S01]  /*d190*/  MOV R12, RZ ;  /* 0x000000ff000c7202 */ /* 0x000fe20000000f00 */
[----:B------:R-:W-:Y:S01]  /*d1a0*/  IMAD.MOV.U32 R11, RZ, RZ, 0x181f ;  /* 0x0000181fff0b7424 */ /* 0x000fe200078e00ff */
[----:B------:R-:W-:Y:S02]  /*d1b0*/  MOV R15, 0xffffffff ;  /* 0xffffffff000f7802 */ /* 0x000fe40000000f00 */
[----:B------:R-:W-:Y:S02]  /*d1c0*/  MOV R3, R14 ;  /* 0x0000000e00037202 */ /* 0x000fe40000000f00 */
[----:B------:R-:W-:-:S07]  /*d1d0*/  @P0 LEA R9, R30, UR44, 0x1 ;  /* 0x0000002c1e090c11 */ /* 0x000fce000f8e08ff */
[----:B------:R-:W-:Y:S05]  /*d1e0*/  WARPSYNC.COLLECTIVE R15, `(.L_x_3362) ;  /* 0x000000000f087348 */ /* 0x000fea0003c00000 */
[----:B------:R0:W1:Y:S02]  /*d1f0*/  SHFL.IDX P6, R14, R13, R12, R11 ;  /* 0x0000000c0d0e7389 */ /* 0x00006400000c000b */
[----:B01----:R-:W-:Y:S01]  /*d200*/  ENDCOLLECTIVE ;  /* 0x000000000000791b */ /* 0x003fe20003800000 */
.L_x_3362:
[----:B------:R-:W-:Y:S01]  /*d210*/  MOV R13, R7 ;  /* 0x00000007000d7202 */ /* 0x000fe20000000f00 */
[----:B------:R-:W-:Y:S02]  /*d220*/  IMAD.MOV.U32 R12, RZ, RZ, 0x1 ;  /* 0x00000001ff0c7424 */ /* 0x000fe400078e00ff */
[----:B------:R-:W-:-:S07]  /*d230*/  IMAD.MOV.U32 R2, RZ, RZ, R14 ;  /* 0x000000ffff027224 */ /* 0x000fce00078e000e */
[----:B------:R-:W-:Y:S05]  /*d240*/  WARPSYNC.COLLECTIVE R15, `(.L_x_3363) ;  /* 0x000000000f087348 */ /* 0x000fea0003c00000 */
[----:B------:R0:W1:Y:S02]  /*d250*/  SHFL.IDX P6, R14, R13, R12, R11 ;  /* 0x0000000c0d0e7389 */ /* 0x00006400000c000b */
[----:B01----:R-:W-:Y:S01]  /*d260*/  ENDCOLLECTIVE ;  /* 0x000000000000791b */ /* 0x003fe20003800000 */
.L_x_3363:
[----:B------:R-:W-:-:S05]  /*d270*/  @P0 IMAD.WIDE.U32 R2, R23, 0x2, R2 ;  /* 0x0000000217020825 */ /* 0x000fca00078e0002 */
[----:B------:R-:W-:Y:S01]  /*d280*/  @!PT LDS RZ, [RZ] ;  /* 0x00000000fffff984 */ /* 0x000fe20000000800 */
[----:B------:R-:W-:Y:S01]  /*d290*/  @!PT LDS RZ, [RZ] ;  /* 0x00000000fffff984 */ /* 0x000fe20000000800 */
[----:B------:R-:W-:Y:S01]  /*d2a0*/  @!PT LDS RZ, [RZ] ;  /* 0x00000000fffff984 */ /* 0x000fe20000000800 */
[----:B------:R0:W-:Y:S04]  /*d2b0*/  @P0 LDGSTS.E.BYPASS.LTC128B.128 [R9+0x1e400], desc[UR36][R2.64], !P3 ;  /* 0x1e40000002090fae */ /* 0x0001e8000d901d64 */
[----:B------:R0:W-:Y:S01]  /*d2c0*/  @P0 LDGSTS.E.BYPASS.LTC128B.128 [R9+0x21400], desc[UR36][R2.64+0x80], !P2 ;  /* 0x2140008002090fae */ /* 0x0001e2000d101d64 */
[----:B------:R-:W-:-:S03]  /*d2d0*/  IMAD.MOV.U32 R13, RZ, RZ, R0 ;  /* 0x000000ffff0d7224 */ /* 0x000fc600078e0000 */
[----:B------:R0:W-:Y:S01]  /*d2e0*/  @P0 LDGSTS.E.BYPASS.LTC128B.128 [R9+0x24400], desc[UR36][R2.64+0x100], !P1 ;  /* 0x2440010002090fae */ /* 0x0001e2000c901d64 */
[----:B------:R-:W-:Y:S02]  /*d2f0*/  ISETP.GE.AND P0, PT, R6, 0x11, PT ;  /* 0x000000110600780c */ /* 0x000fe40003f06270 */
[----:B------:R-:W-:-:S11]  /*d300*/  MOV R5, R14 ;  /* 0x0000000e00057202 */ /* 0x000fd60000000f00 */
[----:B0-----:R-:W-:Y:S05]  /*d310*/  WARPSYNC.COLLECTIVE R15, `(.L_x_3364) ;  /* 0x000000000f087348 */ /* 0x001fea0003c00000 */
[----:B------:R1:W2:Y:S02]  /*d320*/  SHFL.IDX P6, R14, R13, R12, R11 ;  /* 0x0000000c0d0e7389 */ /* 0x0002a400000c000b */
[----:B012---:R-:W-:Y:S01]  /*d330*/  ENDCOLLECTIVE ;  /* 0x000000000000791b */ /* 0x007fe20003800000 */
.L_x_3364:
[----:B------:R-:W-:Y:S01]  /*d340*/  @P0 LEA R21, R30, UR44, 0x1 ;  /* 0x0000002c1e150c11 */ /* 0x000fe2000f8e08ff */
[----:B------:R-:W-:Y:S01]  /*d350*/  IMAD.MOV.U32 R13, RZ, RZ, R7 ;  /* 0x000000ffff0d7224 */ /* 0x000fe200078e0007 */
[----:B------:R-:W-:Y:S02]  /*d360*/  MOV R12, 0x2 ;  /* 0x00000002000c7802 */ /* 0x000fe40000000f00 */
[----:B------:R-:W-:-:S07]  /*d370*/  MOV R4, R14 ;  /* 0x0000000e00047202 */ /* 0x000fce0000000f00 */
[----:B------:R-:W-:Y:S05]  /*d380*/  WARPSYNC.COLLECTIVE R15, `(.L_x_3365) ;  /* 0x000000000f087348 */ /* 0x000fea0003c00000 */
[----:B------:R0:W1:Y:S02]  /*d390*/  SHFL.IDX P6, R14, R13, R12, R11 ;  /* 0x0000000c0d0e7389 */ /* 0x00006400000c000b */
[----:B01----:R-:W-:Y:S01]  /*d3a0*/  ENDCOLLECTIVE ;  /* 0x000000000000791b */ /* 0x003fe20003800000 */
.L_x_3365:
[----:B------:R-:W-:-:S05]  /*d3b0*/  @P0 IMAD.WIDE.U32 R4, R23, 0x2, R4 ;  /* 0x0000000217040825 */ /* 0x000fca00078e0004 */
[----:B------:R-:W-:Y:S01]  /*d3c0*/  @!PT LDS RZ, [RZ] ;  /* 0x00000000fffff984 */ /* 0x000fe20000000800 */
[----:B------:R-:W-:Y:S01]  /*d3d0*/  @!PT LDS RZ, [RZ] ;  /* 0x00000000fffff984 */ /* 0x000fe20000000800 */
[----:B------:R-:W-:Y:S01]  /*d3e0*/  @!PT LDS RZ, [RZ] ;  /* 0x00000000fffff984 */ /* 0x000fe20000000800 */
[----:B------:R0:W-:Y:S04]  /*d3f0*/  @P0 LDGSTS.E.BYPASS.LTC128B.128 [R21+0x1ec00], desc[UR36][R4.64], !P3 ;  /* 0x1ec0000004150fae */ /* 0x0001e8000d901d64 */
[----:B------:R0:W-:Y:S01]  /*d400*/  @P0 LDGSTS.E.BYPASS.LTC128B.128 [R21+0x21c00], desc[UR36][R4.64+0x80], !P2 ;  /* 0x21c0008004150fae */ /* 0x0001e2000d101d64 */
[----:B------:R-:W-:-:S03]  /*d410*/  MOV R13, R0 ;  /* 0x00000000000d7202 */ /* 0x000fc60000000f00 */
[----:B------:R0:W-:Y:S01]  /*d420*/  @P0 LDGSTS.E.BYPASS.LTC128B.128 [R21+0x24c00], desc[UR36][R4.64+0x100], !P1 ;  /* 0x24c0010004150fae */ /* 0x0001e2000c901d64 */
[----:B------:R-:W-:Y:S01]  /*d430*/  ISETP.GE.AND P0, PT, R6, 0x21, PT ;  /* 0x000000210600780c */ /* 0x000fe20003f06270 */
[----:B------:R-:W-:-:S12]  /*d440*/  IMAD.MOV.U32 R8, RZ, RZ, R14 ;  /* 0x000000ffff087224 */ /* 0x000fd800078e000e */
[----:B0-----:R-:W-:Y:S05]  /*d450*/  WARPSYNC.COLLECTIVE R15, `(.L_x_3366) ;  /* 0x000000000f087348 */ /* 0x001fea0003c00000 */
[----:B------:R1:W2:Y:S02]  /*d460*/  SHFL.IDX P6, R14, R13, R12, R11 ;  /* 0x0000000c0d0e7389 */ /* 0x0002a400000c000b */
[----:B012---:R-:W-:Y:S01]  /*d470*/  ENDCOLLECTIVE ;  /* 0x000000000000791b */ /* 0x007fe20003800000 */
.L_x_3366:
[----:B------:R-:W-:Y:S02]  /*d480*/  MOV R3, R8 ;  /* 0x0000000800037202 */ /* 0x000fe40000000f00 */
[----:B------:R-:W-:Y:S01]  /*d490*/  @P0 LEA R25, R30, UR44, 0x1 ;  /* 0x0000002c1e190c11 */ /* 0x000fe2000f8e08ff */
[----:B------:R-:W-:Y:S01]  /*d4a0*/  IMAD.MOV.U32 R13, RZ, RZ, R7 ;  /* 0x000000ffff0d7224 */ /* 0x000fe200078e0007 */
[----:B------:R-:W-:Y:S01]  /*d4b0*/  MOV R12, 0x3 ;  /* 0x00000003000c7802 */ /* 0x000fe20000000f00 */
[----:B------:R-:W-:-:S07]  /*d4c0*/  IMAD.MOV.U32 R2, RZ, RZ, R14 ;  /* 0x000000ffff027224 */ /* 0x000fce00078e000e */
[----:B------:R-:W-:Y:S05]  /*d4d0*/  WARPSYNC.COLLECTIVE R15, `(.L_x_3367) ;  /* 0x000000000f087348 */ /* 0x000fea0003c00000 */
[----:B------:R0:W1:Y:S02]  /*d4e0*/  SHFL.IDX P6, R14, R13, R12, R11 ;  /* 0x0000000c0d0e7389 */ /* 0x00006400000c000b */
[----:B01----:R-:W-:Y:S01]  /*d4f0*/  ENDCOLLECTIVE ;  /* 0x000000000000791b */ /* 0x003fe20003800000 */
.L_x_3367:
        /* <DEDUP_REMOVED lines=13> */
.L_x_3368:
[----:B------:R-:W-:Y:S01]  /*d5d0*/  IMAD.MOV.U32 R5, RZ, RZ, R9 ;  /* 0x000000ffff057224 */ /* 0x000fe200078e0009 */
[----:B------:R-:W-:Y:S02]  /*d5e0*/  @P0 LEA R9, R30, UR44, 0x1 ;  /* 0x0000002c1e090c11 */ /* 0x000fe4000f8e08ff */
[----:B------:R-:W-:Y:S01]  /*d5f0*/  MOV R13, R7 ;  /* 0x00000007000d7202 */ /* 0x000fe20000000f00 */
[----:B------:R-:W-:Y:S02]  /*d600*/  IMAD.MOV.U32 R12, RZ, RZ, 0x4 ;  /* 0x00000004ff0c7424 */ /* 0x000fe400078e00ff */
[----:B------:R-:W-:-:S07]  /*d610*/  IMAD.MOV.U32 R10, RZ, RZ, R14 ;  /* 0x000000ffff0a7224 */ /* 0x000fce00078e000e */
[----:B------:R-:W-:Y:S05]  /*d620*/  WARPSYNC.COLLECTIVE R15, `(.L_x_3369) ;  /* 0x000000000f087348 */ /* 0x000fea0003c00000 */
[----:B------:R0:W1:Y:S02]  /*d630*/  SHFL.IDX P6, R14, R13, R12, R11 ;  /* 0x0000000c0d0e7389 */ /* 0x00006400000c000b */
[----:B01----:R-:W-:Y:S01]  /*d640*/  ENDCOLLECTIVE ;  /* 0x000000000000791b */ /* 0x003fe20003800000 */
.L_x_3369:
[----:B------:R-:W-:-:S05]  /*d650*/  MOV R4, R10 ;  /* 0x0000000a00047202 */ /* 0x000fca0000000f00 */
[----:B------:R-:W-:-:S05]  /*d660*/  @P0 IMAD.WIDE.U32 R4, R23, 0x2, R4 ;  /* 0x0000000217040825 */ /* 0x000fca00078e0004 */
[----:B------:R-:W-:Y:S01]  /*d670*/  @!PT LDS RZ, [RZ] ;  /* 0x00000000fffff984 */ /* 0x000fe20000000800 */
[----:B------:R-:W-:Y:S01]  /*d680*/  @!PT LDS RZ, [RZ] ;  /* 0x00000000fffff984 */ /* 0x000fe20000000800 */
[----:B------:R-:W-:Y:S01]  /*d690*/  @!PT LDS RZ, [RZ] ;  /* 0x00000000fffff984 */ /* 0x000fe20000000800 */
[----:B------:R0:W-:Y:S01]  /*d6a0*/  @P0 LDGSTS.E.BYPASS.LTC128B.128 [R9+0x1fc00], desc[UR36][R4.64], !P3 ;  /* 0x1fc0000004090fae */ /* 0x0001e2000d901d64 */
[----:B------:R-:W-:-:S03]  /*d6b0*/  IMAD.MOV.U32 R13, RZ, RZ, R0 ;  /* 0x000000ffff0d7224 */ /* 0x000fc600078e0000 */
[----:B------:R0:W-:Y:S04]  /*d6c0*/  @P0 LDGSTS.E.BYPASS.LTC128B.128 [R9+0x22c00], desc[UR36][R4.64+0x80], !P2 ;  /* 0x22c0008004090fae */ /* 0x0001e8000d101d64 */
[----:B------:R0:W-:Y:S01]  /*d6d0*/  @P0 LDGSTS.E.BYPASS.LTC128B.128 [R9+0x25c00], desc[UR36][R4.64+0x100], !P1 ;  /* 0x25c0010004090fae */ /* 0x0001e2000c901d64 */
[----:B------:R-:W-:Y:S02]  /*d6e0*/  ISETP.GE.AND P0, PT, R6, 0x41, PT ;  /* 0x000000410600780c */ /* 0x000fe40003f06270 */
[----:B------:R-:W-:-:S11]  /*d6f0*/  MOV R8, R14 ;  /* 0x0000000e00087202 */ /* 0x000fd60000000f00 */
[----:B0-----:R-:W-:Y:S05]  /*d700*/  WARPSYNC.COLLECTIVE R15, `(.L_x_3370) ;  /* 0x000000000f087348 */ /* 0x001fea0003c00000 */
[----:B------:R1:W2:Y:S02]  /*d710*/  SHFL.IDX P6, R14, R13, R12, R11 ;  /* 0x0000000c0d0e7389 */ /* 0x0002a400000c000b */
[----:B012---:R-:W-:Y:S01]  /*d720*/  ENDCOLLECTIVE ;  /* 0x000000000000791b */ /* 0x007fe20003800000 */
.L_x_3370:
[----:B------:R-:W-:Y:S01]  /*d730*/  IMAD.MOV.U32 R3, RZ, RZ, R8 ;  /* 0x000000ffff037224 */ /* 0x000fe200078e0008 */
[----:B------:R-:W-:Y:S02]  /*d740*/  @P0 LEA R21, R30, UR44, 0x1 ;  /* 0x0000002c1e150c11 */ /* 0x000fe4000f8e08ff */
[----:B------:R-:W-:Y:S01]  /*d750*/  MOV R13, R7 ;  /* 0x00000007000d7202 */ /* 0x000fe20000000f00 */
[----:B------:R-:W-:Y:S01]  /*d760*/  IMAD.MOV.U32 R12, RZ, RZ, 0x5 ;  /* 0x00000005ff0c7424 */ /* 0x000fe200078e00ff */
[----:B------:R-:W-:-:S07]  /*d770*/  MOV R2, R14 ;  /* 0x0000000e00027202 */ /* 0x000fce0000000f00 */
[----:B------:R-:W-:Y:S05]  /*d780*/  WARPSYNC.COLLECTIVE R15, `(.L_x_3371) ;  /* 0x000000000f087348 */ /* 0x000fea0003c00000 */
[----:B------:R0:W1:Y:S02]  /*d790*/  SHFL.IDX P6, R14, R13, R12, R11 ;  /* 0x0000000c0d0e7389 */ /* 0x00006400000c000b */
[----:B01----:R-:W-:Y:S01]  /*d7a0*/  ENDCOLLECTIVE ;  /* 0x000000000000791b */ /* 0x003fe20003800000 */
.L_x_3371:
        /* <DEDUP_REMOVED lines=8> */
[----:B------:R-:W-:-:S07]  /*d830*/  MOV R7, R14 ;  /* 0x0000000e00077202 */ /* 0x000fce0000000f00 */
[----:B0-----:R-:W-:Y:S05]  /*d840*/  WARPSYNC.COLLECTIVE R15, `(.L_x_3372) ;  /* 0x000000000f087348 */ /* 0x001fea0003c00000 */
[----:B------:R1:W2:Y:S02]  /*d850*/  SHFL.IDX P6, R14, R13, R12, R11 ;  /* 0x0000000c0d0e7389 */ /* 0x0002a400000c000b */
[----:B012---:R-:W-:Y:S01]  /*d860*/  ENDCOLLECTIVE ;  /* 0x000000000000791b */ /* 0x007fe20003800000 */
.L_x_3372:
[----:B------:R-:W-:Y:S05]  /*d870*/  BRA `(.L_x_3373) ;  /* 0xffffffcc00d07947 */ /* 0x000fea000383ffff */
.L_x_3322:
[----:B------:R-:W-:Y:S01]  /*d880*/  MOV R13, R8 ;  /* 0x00000008000d7202 */ /* 0x000fe20000000f00 */
[----:B------:R-:W-:Y:S01]  /*d890*/  IMAD.MOV.U32 R12, RZ, RZ, RZ ;  /* 0x000000ffff0c7224 */ /* 0x000fe200078e00ff */
[----:B------:R-:W-:Y:S01]  /*d8a0*/  MOV R11, 0x181f ;  /* 0x0000181f000b7802 */ /* 0x000fe20000000f00 */
[----:B------:R-:W-:Y:S02]  /*d8b0*/  IMAD.MOV.U32 R15, RZ, RZ, -0x1 ;  /* 0xffffffffff0f7424 */ /* 0x000fe400078e00ff */
[----:B------:R-:W-:-:S07]  /*d8c0*/  IMAD R7, R22, 0x80, R27 ;  /* 0x0000008016077824 */ /* 0x000fce00078e021b */
[----:B------:R-:W-:Y:S05]  /*d8d0*/  WARPSYNC.COLLECTIVE R15, `(.L_x_3374) ;  /* 0x000000000f087348 */ /* 0x000fea0003c00000 */
[----:B------:R0:W1:Y:S02]  /*d8e0*/  SHFL.IDX P6, R14, R13, R12, R11 ;  /* 0x0000000c0d0e7389 */ /* 0x00006400000c000b */
[----:B01----:R-:W-:Y:S01]  /*d8f0*/  ENDCOLLECTIVE ;  /* 0x000000000000791b */ /* 0x003fe20003800000 */
.L_x_3374:
[----:B------:R-:W-:Y:S01]  /*d900*/  IADD3 R5, R7, 0x10, RZ ;  /* 0x0000001007057810 */ /* 0x000fe20007ffe0ff */
[----:B------:R-:W-:Y:S01]  /*d910*/  IMAD.MOV.U32 R13, RZ, RZ, R0 ;  /* 0x000000ffff0d7224 */ /* 0x000fe200078e0000 */
[----:B------:R-:W-:-:S07]  /*d920*/  MOV R3, R14 ;  /* 0x0000000e00037202 */ /* 0x000fce0000000f00 */
[----:B------:R-:W-:Y:S05]  /*d930*/  WARPSYNC.COLLECTIVE R15, `(.L_x_3375) ;  /* 0x000000000f087348 */ /* 0x000fea0003c00000 */
[----:B------:R0:W1:Y:S02]  /*d940*/  SHFL.IDX P6, R14, R13, R12, R11 ;  /* 0x0000000c0d0e7389 */ /* 0x00006400000c000b */
[----:B01----:R-:W-:Y:S01]  /*d950*/  ENDCOLLECTIVE ;  /* 0x000000000000791b */ /* 0x003fe20003800000 */
.L_x_3375:
[----:B------:R-:W-:Y:S02]  /*d960*/  ULDC UR4, c[0x0][0x288] ;  /* 0x0000a20000047ab9 */ /* 0x000fe40000000800 */
[----:B------:R-:W-:-:S05]  /*d970*/  IMAD R6, R6, UR4, RZ ;  /* 0x0000000406067c24 */ /* 0x000fca000f8e02ff */
[----:B------:R-:W-:Y:S01]  /*d980*/  ISETP.GE.AND P1, PT, R7, R6, PT ;  /* 0x000000060700720c */ /* 0x000fe20003f26270 */
[----:B------:R-:W-:Y:S01]  /*d990*/  IMAD.MOV.U32 R13, RZ, RZ, R8 ;  /* 0x000000ffff0d7224 */ /* 0x000fe200078e0008 */
[----:B------:R-:W-:-:S11]  /*d9a0*/  MOV R12, 0x1 ;  /* 0x00000001000c7802 */ /* 0x000fd60000000f00 */
[----:B------:R-:W-:Y:S02]  /*d9b0*/  @!P1 LEA R9, R30, UR44, 0x1 ;  /* 0x0000002c1e099c11 */ /* 0x000fe4000f8e08ff */
[----:B------:R-:W-:-:S07]  /*d9c0*/  MOV R2, R14 ;  /* 0x0000000e00027202 */ /* 0x000fce0000000f00 */
[----:B------:R-:W-:Y:S05]  /*d9d0*/  WARPSYNC.COLLECTIVE R15, `(.L_x_3376) ;  /* 0x000000000f087348 */ /* 0x000fea0003c00000 */
[----:B------:R0:W1:Y:S02]  /*d9e0*/  SHFL.IDX P6, R14, R13, R12, R11 ;  /* 0x0000000c0d0e7389 */ /* 0x00006400000c000b */
[----:B01----:R-:W-:Y:S01]  /*d9f0*/  ENDCOLLECTIVE ;  /* 0x000000000000791b */ /* 0x003fe20003800000 */
.L_x_3376:
[----:B------:R-:W-:-:S05]  /*da00*/  @!P1 IMAD.WIDE.U32 R2, R23, 0x2, R2 ;  /* 0x0000000217029825 */ /* 0x000fca00078e0002 */
[----:B------:R-:W-:Y:S01]  /*da10*/  @!PT LDS RZ, [RZ] ;  /* 0x00000000fffff984 */ /* 0x000fe20000000800 */
[----:B------:R-:W-:Y:S01]  /*da20*/  @!PT LDS RZ, [RZ] ;  /* 0x00000000fffff984 */ /* 0x000fe20000000800 */
[----:B------:R-:W-:Y:S01]  /*da30*/  @!PT LDS RZ, [RZ] ;  /* 0x00000000fffff984 */ /* 0x000fe20000000800 */
[----:B------:R0:W-:Y:S04]  /*da40*/  @!P1 LDGSTS.E.BYPASS.LTC128B.128 [R9+0x12400], desc[UR36][R2.64], !P3 ;  /* 0x1240000002099fae */ /* 0x0001e8000d901d64 */
[----:B------:R0:W-:Y:S01]  /*da50*/  @!P1 LDGSTS.E.BYPASS.LTC128B.128 [R9+0x16400], desc[UR36][R2.64+0x80], !P2 ;  /* 0x1640008002099fae */ /* 0x0001e2000d101d64 */
[----:B------:R-:W-:-:S03]  /*da60*/  MOV R13, R0 ;  /* 0x00000000000d7202 */ /* 0x000fc60000000f00 */
[----:B------:R0:W-:Y:S01]  /*da70*/  @!P1 LDGSTS.E.BYPASS.LTC128B.128 [R9+0x1a400], desc[UR36][R2.64+0x100], !P0 ;  /* 0x1a40010002099fae */ /* 0x0001e2000c101d64 */
[----:B------:R-:W-:Y:S01]  /*da80*/  ISETP.GE.AND P1, PT, R5, R6, PT ;  /* 0x000000060500720c */ /* 0x000fe20003f26270 */
[----:B------:R-:W-:-:S12]  /*da90*/  IMAD.MOV.U32 R5, RZ, RZ, R14 ;  /* 0x000000ffff057224 */ /* 0x000fd800078e000e */
[----:B0-----:R-:W-:Y:S05]  /*daa0*/  WARPSYNC.COLLECTIVE R15, `(.L_x_3377) ;  /* 0x000000000f087348 */ /* 0x001fea0003c00000 */
[----:B------:R1:W2:Y:S02]  /*dab0*/  SHFL.IDX P6, R14, R13, R12, R11 ;  /* 0x0000000c0d0e7389 */ /* 0x0002a400000c000b */
[----:B012---:R-:W-:Y:S01]  /*dac0*/  ENDCOLLECTIVE ;  /* 0x000000000000791b */ /* 0x007fe20003800000 */
.L_x_3377:
[----:B------:R-:W-:Y:S02]  /*dad0*/  IADD3 R3, R7, 0x20, RZ ;  /* 0x0000002007037810 */ /* 0x000fe40007ffe0ff */
[----:B------:R-:W-:Y:S01]  /*dae0*/  @!P1 LEA R21, R30, UR44, 0x1 ;  /* 0x0000002c1e159c11 */ /* 0x000fe2000f8e08ff */
[----:B------:R-:W-:Y:S01]  /*daf0*/  IMAD.MOV.U32 R13, RZ, RZ, R8 ;  /* 0x000000ffff0d7224 */ /* 0x000fe200078e0008 */
[----:B------:R-:W-:Y:S01]  /*db00*/  MOV R12, 0x2 ;  /* 0x00000002000c7802 */ /* 0x000fe20000000f00 */
[----:B------:R-:W-:-:S07]  /*db10*/  IMAD.MOV.U32 R4, RZ, RZ, R14 ;  /* 0x000000ffff047224 */ /* 0x000fce00078e000e */
[----:B------:R-:W-:Y:S05]  /*db20*/  WARPSYNC.COLLECTIVE R15, `(.L_x_3378) ;  /* 0x000000000f087348 */ /* 0x000fea0003c00000 */
[----:B------:R0:W1:Y:S02]  /*db30*/  SHFL.IDX P6, R14, R13, R12, R11 ;  /* 0x0000000c0d0e7389 */ /* 0x00006400000c000b */
[----:B01----:R-:W-:Y:S01]  /*db40*/  ENDCOLLECTIVE ;  /* 0x000000000000791b */ /* 0x003fe20003800000 */
.L_x_3378:
        /* <DEDUP_REMOVED lines=13> */
.L_x_3379:
        /* <DEDUP_REMOVED lines=8> */
.L_x_3380:
        /* <DEDUP_REMOVED lines=13> */
.L_x_3381:
        /* <DEDUP_REMOVED lines=8> */
.L_x_3382:
        /* <DEDUP_REMOVED lines=13> */
.L_x_3383:
        /* <DEDUP_REMOVED lines=8> */
.L_x_3384:
        /* <DEDUP_REMOVED lines=13> */
.L_x_3385:
        /* <DEDUP_REMOVED lines=8> */
.L_x_3386:
        /* <DEDUP_REMOVED lines=13> */
.L_x_3387:
[----:B------:R-:W-:Y:S02]  /*e160*/  @!P1 LEA R9, R30, UR44, 0x1 ;  /* 0x0000002c1e099c11 */ /* 0x000fe4000f8e08ff */
[----:B------:R-:W-:Y:S01]  /*e170*/  MOV R13, R8 ;  /* 0x00000008000d7202 */ /* 0x000fe20000000f00 */
[----:B------:R-:W-:Y:S02]  /*e180*/  IMAD.MOV.U32 R12, RZ, RZ, 0x7 ;  /* 0x00000007ff0c7424 */ /* 0x000fe400078e00ff */
[----:B------:R-:W-:-:S07]  /*e190*/  IMAD.MOV.U32 R2, RZ, RZ, R14 ;  /* 0x000000ffff027224 */ /* 0x000fce00078e000e */
[----:B------:R-:W-:Y:S05]  /*e1a0*/  WARPSYNC.COLLECTIVE R15, `(.L_x_3388) ;  /* 0x000000000f087348 */ /* 0x000fea0003c00000 */
[----:B------:R0:W1:Y:S02]  /*e1b0*/  SHFL.IDX P6, R14, R13, R12, R11 ;  /* 0x0000000c0d0e7389 */ /* 0x00006400000c000b */
[----:B01----:R-:W-:Y:S01]  /*e1c0*/  ENDCOLLECTIVE ;  /* 0x000000000000791b */ /* 0x003fe20003800000 */
.L_x_3388:
[----:B------:R-:W-:-:S05]  /*e1d0*/  @!P1 IMAD.WIDE.U32 R2, R23, 0x2, R2 ;  /* 0x0000000217029825 */ /* 0x000fca00078e0002 */
[----:B------:R-:W-:Y:S01]  /*e1e0*/  @!PT LDS RZ, [RZ] ;  /* 0x00000000fffff984 */ /* 0x000fe20000000800 */
[----:B------:R-:W-:Y:S01]  /*e1f0*/  @!PT LDS RZ, [RZ] ;  /* 0x00000000fffff984 */ /* 0x000fe20000000800 */
[----:B------:R-:W-:Y:S01]  /*e200*/  @!PT LDS RZ, [RZ] ;  /* 0x00000000fffff984 */ /* 0x000fe20000000800 */
[----:B------:R0:W-:Y:S04]  /*e210*/  @!P1 LDGSTS.E.BYPASS.LTC128B.128 [R9+0x15400], desc[UR36][R2.64], !P3 ;  /* 0x1540000002099fae */ /* 0x0001e8000d901d64 */
[----:B------:R0:W-:Y:S01]  /*e220*/  @!P1 LDGSTS.E.BYPASS.LTC128B.128 [R9+0x19400], desc[UR36][R2.64+0x80], !P2 ;  /* 0x1940008002099fae */ /* 0x0001e2000d101d64 */
[----:B------:R-:W-:-:S03]  /*e230*/  IMAD.MOV.U32 R13, RZ, RZ, R0 ;  /* 0x000000ffff0d7224 */ /* 0x000fc600078e0000 */
[----:B------:R0:W-:Y:S01]  /*e240*/  @!P1 LDGSTS.E.BYPASS.LTC128B.128 [R9+0x1d400], desc[UR36][R2.64+0x100], !P0 ;  /* 0x1d40010002099fae */ /* 0x0001e2000c101d64 */
[----:B------:R-:W-:-:S07]  /*e250*/  MOV R4, R14 ;  /* 0x0000000e00047202 */ /* 0x000fce0000000f00 */
[----:B0-----:R-:W-:Y:S05]  /*e260*/  WARPSYNC.COLLECTIVE R15, `(.L_x_3389) ;  /* 0x000000000f087348 */ /* 0x001fea0003c00000 */
[----:B------:R1:W2:Y:S02]  /*e270*/  SHFL.IDX P6, R14, R13, R12, R11 ;  /* 0x0000000c0d0e7389 */ /* 0x0002a400000c000b */
[----:B012---:R-:W-:Y:S01]  /*e280*/  ENDCOLLECTIVE ;  /* 0x000000000000791b */ /* 0x007fe20003800000 */
.L_x_3389:
[----:B------:R-:W-:Y:S05]  /*e290*/  BRA `(.L_x_3390) ;  /* 0xffffffcc00b47947 */ /* 0x000fea000383ffff */
.L_x_3325:
[----:B0-----:R-:W-:-:S04]  /*e2a0*/  MOV R3, UR44 ;  /* 0x0000002c00037c02 */ /* 0x001fc80008000f00 */
[----:B------:R0:W1:Y:S03]  /*e2b0*/  SYNCS.PHASECHK.TRANS64.TRYWAIT P0, [R3+URZ+0x30820], R0 ;  /* 0x03082000030075a7 */ /* 0x000066000800017f */
[----:B-1----:R-:W-:Y:S05]  /*e2c0*/  @!P0 NANOSLEEP.SYNCS 0x989680 ;  /* 0x009896800000895d */ /* 0x002fea0003900000 */
[----:B------:R-:W1:Y:S02]  /*e2d0*/  @!P0 SYNCS.PHASECHK.TRANS64 P0, [R3+URZ+0x30820], R0 ;  /* 0x03082000030085a7 */ /* 0x000e64000800007f */
[----:B-1----:R-:W-:Y:S05]  /*e2e0*/  @!P0 BRA `(.L_x_3325) ;  /* 0xfffffffc00ec8947 */ /* 0x002fea000383ffff */
[----:B------:R-:W-:Y:S05]  /*e2f0*/  BRA `(.L_x_3391) ;  /* 0xffffffcc00fc7947 */ /* 0x000fea000383ffff */
.L_x_3329:
[----:B0-----:R0:W1:Y:S02]  /*e300*/  SYNCS.PHASECHK.TRANS64.TRYWAIT P0, [R19+URZ+0x30840], R2 ;  /* 0x03084002130075a7 */ /* 0x001064000800017f */
[----:B-1----:R-:W-:Y:S05]  /*e310*/  @!P0 NANOSLEEP.SYNCS 0x989680 ;  /* 0x009896800000895d */ /* 0x002fea0003900000 */
[----:B------:R-:W1:Y:S02]  /*e320*/  @!P0 SYNCS.PHASECHK.TRANS64 P0, [R19+URZ+0x30840], R2 ;  /* 0x03084002130085a7 */ /* 0x000e64000800007f */
[----:B-1----:R-:W-:Y:S05]  /*e330*/  @!P0 BRA `(.L_x_3329) ;  /* 0xfffffffc00f08947 */ /* 0x002fea000383ffff */
[----:B------:R-:W-:Y:S05]  /*e340*/  BRA `(.L_x_3392) ;  /* 0xffffffd000e47947 */ /* 0x000fea000383ffff */
.L_x_3330:
[----:B------:R-:W-:Y:S01]  /*e350*/  BSSY B1, `(.L_x_3393) ;  /* 0x0000008000017945 */ /* 0x000fe20003800000 */
[----:B------:R-:W-:Y:S01]  /*e360*/  IMAD.MOV.U32 R13, RZ, RZ, R24 ;  /* 0x000000ffff0d7224 */ /* 0x000fe200078e0018 */
[----:B------:R-:W-:Y:S01]  /*e370*/  MOV R12, RZ ;  /* 0x000000ff000c7202 */ /* 0x000fe20000000f00 */
[----:B------:R-:W-:Y:S01]  /*e380*/  IMAD.MOV.U32 R11, RZ, RZ, 0x181f ;  /* 0x0000181fff0b7424 */ /* 0x000fe200078e00ff */
[----:B------:R-:W-:-:S07]  /*e390*/  MOV R15, 0xffffffff ;  /* 0xffffffff000f7802 */ /* 0x000fce0000000f00 */
[----:B------:R-:W-:Y:S05]  /*e3a0*/  WARPSYNC.COLLECTIVE R15, `(.L_x_3394) ;  /* 0x000000000f087348 */ /* 0x000fea0003c00000 */
[----:B------:R0:W1:Y:S02]  /*e3b0*/  SHFL.IDX P6, R14, R13, R12, R11 ;  /* 0x0000000c0d0e7389 */ /* 0x00006400000c000b */
[----:B01----:R-:W-:Y:S01]  /*e3c0*/  ENDCOLLECTIVE ;  /* 0x000000000000791b */ /* 0x003fe20003800000 */
.L_x_3394:
[----:B------:R-:W-:Y:S05]  /*e3d0*/  BSYNC B1 ;  /* 0x0000000000017941 */ /* 0x000fea0003800000 */
.L_x_3393:
[----:B------:R-:W-:Y:S01]  /*e3e0*/  MOV R13, R21 ;  /* 0x00000015000d7202 */ /* 0x000fe20000000f00 */
[----:B------:R-:W-:Y:S01]  /*e3f0*/  IMAD.MOV.U32 R12, RZ, RZ, RZ ;  /* 0x000000ffff0c7224 */ /* 0x000fe200078e00ff */
[----:B------:R-:W-:Y:S01]  /*e400*/  MOV R11, 0x181f ;  /* 0x0000181f000b7802 */ /* 0x000fe20000000f00 */
[----:B------:R-:W-:Y:S01]  /*e410*/  IMAD.MOV.U32 R3, RZ, RZ, R14 ;  /* 0x000000ffff037224 */ /* 0x000fe200078e000e */
[----:B------:R-:W-:Y:S01]  /*e420*/  MOV R15, 0xffffffff ;  /* 0xffffffff000f7802 */ /* 0x000fe20000000f00 */
[----:B------:R-:W-:Y:S01]  /*e430*/  IMAD.SHL.U32 R8, R23, 0x2, RZ ;  /* 0x0000000217087824 */ /* 0x000fe200078e00ff */
[----:B------:R-:W-:Y:S02]  /*e440*/  P2R R6, PR, RZ, 0x2 ;  /* 0x00000002ff067803 */ /* 0x000fe40000000000 */
[----:B------:R-:W-:-:S13]  /*e450*/  LOP3.LUT P1, RZ, R16, 0x4, RZ, 0xc0, !PT ;  /* 0x0000000410ff7812 */ /* 0x000fda000782c0ff */
[----:B------:R-:W-:Y:S05]  /*e460*/  WARPSYNC.COLLECTIVE R15, `(.L_x_3395) ;  /* 0x000000000f087348 */ /* 0x000fea0003c00000 */
[----:B------:R0:W1:Y:S02]  /*e470*/  SHFL.IDX P6, R14, R13, R12, R11 ;  /* 0x0000000c0d0e7389 */ /* 0x00006400000c000b */
[----:B01----:R-:W-:Y:S01]  /*e480*/  ENDCOLLECTIVE ;  /* 0x000000000000791b */ /* 0x003fe20003800000 */
.L_x_3395:
[----:B------:R-:W-:Y:S02]  /*e490*/  LEA R22, R22, UR44, 0x1 ;  /* 0x0000002c16167c11 */ /* 0x000fe4000f8e08ff */
[----:B------:R-:W-:Y:S01]  /*e4a0*/  MOV R13, R24 ;  /* 0x00000018000d7202 */ /* 0x000fe20000000f00 */
[----:B------:R-:W-:Y:S01]  /*e4b0*/  IMAD.MOV.U32 R12, RZ, RZ, 0x1 ;  /* 0x00000001ff0c7424 */ /* 0x000fe200078e00ff */
[----:B------:R-:W-:-:S13]  /*e4c0*/  IADD3 R2, P0, R14, R8, RZ ;  /* 0x000000080e027210 */ /* 0x000fda0007f1e0ff */
[----:B------:R-:W-:Y:S05]  /*e4d0*/  WARPSYNC.COLLECTIVE R15, `(.L_x_3396) ;  /* 0x000000000f087348 */ /* 0x000fea0003c00000 */
[----:B------:R0:W1:Y:S02]  /*e4e0*/  SHFL.IDX P6, R14, R13, R12, R11 ;  /* 0x0000000c0d0e7389 */ /* 0x00006400000c000b */
[----:B01----:R-:W-:Y:S01]  /*e4f0*/  ENDCOLLECTIVE ;  /* 0x000000000000791b */ /* 0x003fe20003800000 */
.L_x_3396:
[----:B------:R-:W-:-:S05]  /*e500*/  IMAD.X R3, RZ, RZ, R3, P0 ;  /* 0x000000ffff037224 */ /* 0x000fca00000e0603 */
[----:B------:R-:W-:Y:S01]  /*e510*/  @!PT LDS RZ, [RZ] ;  /* 0x00000000fffff984 */ /* 0x000fe20000000800 */
[----:B------:R-:W-:Y:S01]  /*e520*/  @!PT LDS RZ, [RZ] ;  /* 0x00000000fffff984 */ /* 0x000fe20000000800 */
[----:B------:R-:W-:Y:S01]  /*e530*/  @!PT LDS RZ, [RZ] ;  /* 0x00000000fffff984 */ /* 0x000fe20000000800 */
[----:B------:R0:W-:Y:S04]  /*e540*/  LDGSTS.E.BYPASS.LTC128B.128 [R22+0x1e400], desc[UR36][R2.64], !P1 ;  /* 0x1e40000002167fae */ /* 0x0001e8000c901d64 */
[----:B------:R0:W-:Y:S01]  /*e550*/  LDGSTS.E.BYPASS.LTC128B.128 [R22+0x21400], desc[UR36][R2.64+0x80], !P5 ;  /* 0x2140008002167fae */ /* 0x0001e2000e901d64 */
[----:B------:R-:W-:-:S03]  /*e560*/  IMAD.MOV.U32 R13, RZ, RZ, R21 ;  /* 0x000000ffff0d7224 */ /* 0x000fc600078e0015 */
[----:B------:R0:W-:Y:S01]  /*e570*/  LDGSTS.E.BYPASS.LTC128B.128 [R22+0x24400], desc[UR36][R2.64+0x100], !P4 ;  /* 0x2440010002167fae */ /* 0x0001e2000e101d64 */
[----:B------:R-:W-:-:S07]  /*e580*/  MOV R7, R14 ;  /* 0x0000000e00077202 */ /* 0x000fce0000000f00 */
[----:B0-----:R-:W-:Y:S05]  /*e590*/  WARPSYNC.COLLECTIVE R15, `(.L_x_3397) ;  /* 0x000000000f087348 */ /* 0x001fea0003c00000 */
[----:B------:R1:W2:Y:S02]  /*e5a0*/  SHFL.IDX P6, R14, R13, R12, R11 ;  /* 0x0000000c0d0e7389 */ /* 0x0002a400000c000b */
[----:B012---:R-:W-:Y:S01]  /*e5b0*/  ENDCOLLECTIVE ;  /* 0x000000000000791b */ /* 0x007fe20003800000 */
.L_x_3397:
[----:B------:R-:W-:Y:S01]  /*e5c0*/  IMAD.MOV.U32 R13, RZ, RZ, R24 ;  /* 0x000000ffff0d7224 */ /* 0x000fe200078e0018 */
[----:B------:R-:W-:Y:S02]  /*e5d0*/  MOV R12, 0x2 ;  /* 0x00000002000c7802 */ /* 0x000fe40000000f00 */
[----:B------:R-:W-:-:S13]  /*e5e0*/  IADD3 R2, P0, R14, R8, RZ ;  /* 0x000000080e027210 */ /* 0x000fda0007f1e0ff */
[----:B------:R-:W-:Y:S05]  /*e5f0*/  WARPSYNC.COLLECTIVE R15, `(.L_x_3398) ;  /* 0x000000000f087348 */ /* 0x000fea0003c00000 */
[----:B------:R0:W1:Y:S02]  /*e600*/  SHFL.IDX P6, R14, R13, R12, R11 ;  /* 0x0000000c0d0e7389 */ /* 0x00006400000c000b */
[----:B01----:R-:W-:Y:S01]  /*e610*/  ENDCOLLECTIVE ;  /* 0x000000000000791b */ /* 0x003fe20003800000 */
.L_x_3398:
[----:B------:R-:W-:-:S05]  /*e620*/  IADD3.X R3, RZ, R7, RZ, P0, !PT ;  /* 0x00000007ff037210 */ /* 0x000fca00007fe4ff */
[----:B------:R-:W-:Y:S01]  /*e630*/  @!PT LDS RZ, [RZ] ;  /* 0x00000000fffff984 */ /* 0x000fe20000000800 */
[----:B------:R-:W-:Y:S01]  /*e640*/  @!PT LDS RZ, [RZ] ;  /* 0x00000000fffff984 */ /* 0x000fe20000000800 */
[----:B------:R-:W-:Y:S01]  /*e650*/  @!PT LDS RZ, [RZ] ;  /* 0x00000000fffff984 */ /* 0x000fe20000000800 */
[----:B------:R0:W-:Y:S04]  /*e660*/  LDGSTS.E.BYPASS.LTC128B.128 [R22+0x1ec00], desc[UR36][R2.64], !P1 ;  /* 0x1ec0000002167fae */ /* 0x0001e8000c901d64 */
[----:B------:R0:W-:Y:S01]  /*e670*/  LDGSTS.E.BYPASS.LTC128B.128 [R22+0x21c00], desc[UR36][R2.64+0x80], !P5 ;  /* 0x21c0008002167fae */ /* 0x0001e2000e901d64 */
[----:B------:R-:W-:-:S03]  /*e680*/  MOV R13, R21 ;  /* 0x00000015000d7202 */ /* 0x000fc60000000f00 */
[----:B------:R0:W-:Y:S01]  /*e690*/  LDGSTS.E.BYPASS.LTC128B.128 [R22+0x24c00], desc[UR36][R2.64+0x100], !P4 ;  /* 0x24c0010002167fae */ /* 0x0001e2000e101d64 */
[----:B------:R-:W-:-:S07]  /*e6a0*/  IMAD.MOV.U32 R7, RZ, RZ, R14 ;  /* 0x000000ffff077224 */ /* 0x000fce00078e000e */
[----:B0-----:R-:W-:Y:S05]  /*e6b0*/  WARPSYNC.COLLECTIVE R15, `(.L_x_3399) ;  /* 0x000000000f087348 */ /* 0x001fea0003c00000 */
[----:B------:R1:W2:Y:S02]  /*e6c0*/  SHFL.IDX P6, R14, R13, R12, R11 ;  /* 0x0000000c0d0e7389 */ /* 0x0002a400000c000b */
[----:B012---:R-:W-:Y:S01]  /*e6d0*/  ENDCOLLECTIVE ;  /* 0x000000000000791b */ /* 0x007fe20003800000 */
.L_x_3399:
[----:B------:R-:W-:Y:S01]  /*e6e0*/  IMAD.MOV.U32 R13, RZ, RZ, R24 ;  /* 0x000000ffff0d7224 */ /* 0x000fe200078e0018 */
[----:B------:R-:W-:Y:S01]  /*e6f0*/  MOV R12, 0x3 ;  /* 0x00000003000c7802 */ /* 0x000fe20000000f00 */
[----:B------:R-:W-:-:S07]  /*e700*/  IMAD.MOV.U32 R10, RZ, RZ, R14 ;  /* 0x000000ffff0a7224 */ /* 0x000fce00078e000e */
[----:B------:R-:W-:Y:S05]  /*e710*/  WARPSYNC.COLLECTIVE R15, `(.L_x_3400) ;  /* 0x000000000f087348 */ /* 0x000fea0003c00000 */
[----:B------:R0:W1:Y:S02]  /*e720*/  SHFL.IDX P6, R14, R13, R12, R11 ;  /* 0x0000000c0d0e7389 */ /* 0x00006400000c000b */
[----:B01----:R-:W-:Y:S01]  /*e730*/  ENDCOLLECTIVE ;  /* 0x000000000000791b */ /* 0x003fe20003800000 */
.L_x_3400:
[----:B------:R-:W-:-:S04]  /*e740*/  IADD3 R2, P0, R10, R8, RZ ;  /* 0x000000080a027210 */ /* 0x000fc80007f1e0ff */
[----:B------:R-:W-:-:S05]  /*e750*/  IADD3.X R3, RZ, R7, RZ, P0, !PT ;  /* 0x00000007ff037210 */ /* 0x000fca00007fe4ff */
[----:B------:R-:W-:Y:S01]  /*e760*/  @!PT LDS RZ, [RZ] ;  /* 0x00000000fffff984 */ /* 0x000fe20000000800 */
[----:B------:R-:W-:Y:S01]  /*e770*/  @!PT LDS RZ, [RZ] ;  /* 0x00000000fffff984 */ /* 0x000fe20000000800 */
[----:B------:R-:W-:Y:S01]  /*e780*/  @!PT LDS RZ, [RZ] ;  /* 0x00000000fffff984 */ /* 0x000fe20000000800 */
[----:B------:R-:W-:Y:S01]  /*e790*/  LDGSTS.E.BYPASS.LTC128B.128 [R22+0x1f400], desc[UR36][R2.64], !P1 ;  /* 0x1f40000002167fae */ /* 0x000fe2000c901d64 */
[----:B------:R-:W-:-:S03]  /*e7a0*/  MOV R13, R21 ;  /* 0x00000015000d7202 */ /* 0x000fc60000000f00 */
[----:B------:R-:W-:Y:S04]  /*e7b0*/  LDGSTS.E.BYPASS.LTC128B.128 [R22+0x22400], desc[UR36][R2.64+0x80], !P5 ;  /* 0x2240008002167fae */ /* 0x000fe8000e901d64 */
[----:B------:R0:W-:Y:S02]  /*e7c0*/  LDGSTS.E.BYPASS.LTC128B.128 [R22+0x25400], desc[UR36][R2.64+0x100], !P4 ;  /* 0x2540010002167fae */ /* 0x0001e4000e101d64 */
[----:B0-----:R-:W-:-:S07]  /*e7d0*/  IMAD.MOV.U32 R3, RZ, RZ, R14 ;  /* 0x000000ffff037224 */ /* 0x001fce00078e000e */
[----:B------:R-:W-:Y:S05]  /*e7e0*/  WARPSYNC.COLLECTIVE R15, `(.L_x_3401) ;  /* 0x000000000f087348 */ /* 0x000fea0003c00000 */
[----:B------:R0:W1:Y:S02]  /*e7f0*/  SHFL.IDX P6, R14, R13, R12, R11 ;  /* 0x0000000c0d0e7389 */ /* 0x00006400000c000b */
[----:B01----:R-:W-:Y:S01]  /*e800*/  ENDCOLLECTIVE ;  /* 0x000000000000791b */ /* 0x003fe20003800000 */
.L_x_3401:
[----:B------:R-:W-:Y:S01]  /*e810*/  IMAD.MOV.U32 R13, RZ, RZ, R24 ;  /* 0x000000ffff0d7224 */ /* 0x000fe200078e0018 */
[----:B------:R-:W-:Y:S01]  /*e820*/  MOV R12, 0x4 ;  /* 0x00000004000c7802 */ /* 0x000fe20000000f00 */
[----:B------:R-:W-:-:S07]  /*e830*/  IMAD.MOV.U32 R2, RZ, RZ, R14 ;  /* 0x000000ffff027224 */ /* 0x000fce00078e000e */
[----:B------:R-:W-:Y:S05]  /*e840*/  WARPSYNC.COLLECTIVE R15, `(.L_x_3402) ;  /* 0x000000000f087348 */ /* 0x000fea0003c00000 */
[----:B------:R0:W1:Y:S02]  /*e850*/  SHFL.IDX P6, R14, R13, R12, R11 ;  /* 0x0000000c0d0e7389 */ /* 0x00006400000c000b */
[----:B01----:R-:W-:Y:S01]  /*e860*/  ENDCOLLECTIVE ;  /* 0x000000000000791b */ /* 0x003fe20003800000 */
.L_x_3402:
        /* <DEDUP_REMOVED lines=13> */
.L_x_3403:
[----:B------:R-:W-:Y:S01]  /*e940*/  IMAD.MOV.U32 R13, RZ, RZ, R24 ;  /* 0x000000ffff0d7224 */ /* 0x000fe200078e0018 */
[----:B------:R-:W-:Y:S01]  /*e950*/  MOV R12, 0x5 ;  /* 0x00000005000c7802 */ /* 0x000fe20000000f00 */
[----:B------:R-:W-:-:S07]  /*e960*/  IMAD.MOV.U32 R2, RZ, RZ, R14 ;  /* 0x000000ffff027224 */ /* 0x000fce00078e000e */
[----:B------:R-:W-:Y:S05]  /*e970*/  WARPSYNC.COLLECTIVE R15, `(.L_x_3404) ;  /* 0x000000000f087348 */ /* 0x000fea0003c00000 */
[----:B------:R0:W1:Y:S02]  /*e980*/  SHFL.IDX P6, R14, R13, R12, R11 ;  /* 0x0000000c0d0e7389 */ /* 0x00006400000c000b */
[----:B01----:R-:W-:Y:S01]  /*e990*/  ENDCOLLECTIVE ;  /* 0x000000000000791b */ /* 0x003fe20003800000 */
.L_x_3404:
[----:B------:R-:W-:-:S04]  /*e9a0*/  IADD3 R2, P0, R2, R8, RZ ;  /* 0x0000000802027210 */ /* 0x000fc80007f1e0ff */
[----:B------:R-:W-:-:S05]  /*e9b0*/  IADD3.X R3, RZ, R3, RZ, P0, !PT ;  /* 0x00000003ff037210 */ /* 0x000fca00007fe4ff */
[----:B------:R-:W-:Y:S01]  /*e9c0*/  @!PT LDS RZ, [RZ] ;  /* 0x00000000fffff984 */ /* 0x000fe20000000800 */
[----:B------:R-:W-:Y:S01]  /*e9d0*/  @!PT LDS RZ, [RZ] ;  /* 0x00000000fffff984 */ /* 0x000fe20000000800 */
[----:B------:R-:W-:Y:S01]  /*e9e0*/  @!PT LDS RZ, [RZ] ;  /* 0x00000000fffff984 */ /* 0x000fe20000000800 */
[----:B------:R0:W-:Y:S01]  /*e9f0*/  LDGSTS.E.BYPASS.LTC128B.128 [R22+0x20400], desc[UR36][R2.64], !P1 ;  /* 0x2040000002167fae */ /* 0x0001e2000c901d64 */
[----:B------:R-:W-:Y:S02]  /*ea00*/  ISETP.NE.AND P1, PT, R6, RZ, PT ;  /* 0x000000ff0600720c */ /* 0x000fe40003f25270 */
[----:B------:R-:W-:Y:S01]  /*ea10*/  MOV R13, R21 ;  /* 0x00000015000d7202 */ /* 0x000fe20000000f00 */
[----:B------:R0:W-:Y:S04]  /*ea20*/  LDGSTS.E.BYPASS.LTC128B.128 [R22+0x23400], desc[UR36][R2.64+0x80], !P5 ;  /* 0x2340008002167fae */ /* 0x0001e8000e901d64 */
[----:B------:R0:W-:Y:S01]  /*ea30*/  LDGSTS.E.BYPASS.LTC128B.128 [R22+0x26400], desc[UR36][R2.64+0x100], !P4 ;  /* 0x2640010002167fae */ /* 0x0001e2000e101d64 */
[----:B------:R-:W-:-:S07]  /*ea40*/  IMAD.MOV.U32 R24, RZ, RZ, R14 ;  /* 0x000000ffff187224 */ /* 0x000fce00078e000e */
[----:B0-----:R-:W-:Y:S05]  /*ea50*/  WARPSYNC.COLLECTIVE R15, `(.L_x_3405) ;  /* 0x000000000f087348 */ /* 0x001fea0003c00000 */
[----:B------:R1:W2:Y:S02]  /*ea60*/  SHFL.IDX P6, R14, R13, R12, R11 ;  /* 0x0000000c0d0e7389 */ /* 0x0002a400000c000b */
[----:B012---:R-:W-:Y:S01]  /*ea70*/  ENDCOLLECTIVE ;  /* 0x000000000000791b */ /* 0x007fe20003800000 */
.L_x_3405:
[----:B------:R-:W-:Y:S05]  /*ea80*/  BRA `(.L_x_3406) ;  /* 0xffffffd000307947 */ /* 0x000fea000383ffff */
.L_x_3335:
[----:B0-----:R0:W2:Y:S02]  /*ea90*/  SYNCS.PHASECHK.TRANS64.TRYWAIT P0, [R6+URZ+0x30860], R3 ;  /* 0x03086003060075a7 */ /* 0x0010a4000800017f */
[----:B--2---:R-:W-:Y:S05]  /*eaa0*/  @!P0 NANOSLEEP.SYNCS 0x989680 ;  /* 0x009896800000895d */ /* 0x004fea0003900000 */
[----:B------:R-:W2:Y:S02]  /*eab0*/  @!P0 SYNCS.PHASECHK.TRANS64 P0, [R6+URZ+0x30860], R3 ;  /* 0x03086003060085a7 */ /* 0x000ea4000800007f */
[----:B--2---:R-:W-:Y:S05]  /*eac0*/  @!P0 BRA `(.L_x_3335) ;  /* 0xfffffffc00f08947 */ /* 0x004fea000383ffff */
[----:B------:R-:W-:Y:S05]  /*ead0*/  BRA `(.L_x_3407) ;  /* 0xffffffd000947947 */ /* 0x000fea000383ffff */
.L_x_3336:
[----:B------:R-:W-:Y:S01]  /*eae0*/  BSSY B1, `(.L_x_3408) ;  /* 0x0000008000017945 */ /* 0x000fe20003800000 */
[----:B------:R-:W-:Y:S01]  /*eaf0*/  IMAD.MOV.U32 R13, RZ, RZ, R18 ;  /* 0x000000ffff0d7224 */ /* 0x000fe200078e0012 */
[----:B------:R-:W-:Y:S01]  /*eb00*/  MOV R12, RZ ;  /* 0x000000ff000c7202 */ /* 0x000fe20000000f00 */
[----:B------:R-:W-:Y:S01]  /*eb10*/  IMAD.MOV.U32 R11, RZ, RZ, 0x181f ;  /* 0x0000181fff0b7424 */ /* 0x000fe200078e00ff */
[----:B------:R-:W-:-:S07]  /*eb20*/  MOV R15, 0xffffffff ;  /* 0xffffffff000f7802 */ /* 0x000fce0000000f00 */
[----:B01----:R-:W-:Y:S05]  /*eb30*/  WARPSYNC.COLLECTIVE R15, `(.L_x_3409) ;  /* 0x000000000f087348 */ /* 0x003fea0003c00000 */
[----:B------:R2:W3:Y:S02]  /*eb40*/  SHFL.IDX P6, R14, R13, R12, R11 ;  /* 0x0000000c0d0e7389 */ /* 0x0004e400000c000b */
[----:B0123--:R-:W-:Y:S01]  /*eb50*/  ENDCOLLECTIVE ;  /* 0x000000000000791b */ /* 0x00ffe20003800000 */
.L_x_3409:
[----:B------:R-:W-:Y:S05]  /*eb60*/  BSYNC B1 ;  /* 0x0000000000017941 */ /* 0x000fea0003800000 */
.L_x_3408:
[----:B------:R-:W-:Y:S01]  /*eb70*/  MOV R13, R17 ;  /* 0x00000011000d7202 */ /* 0x000fe20000000f00 */
[----:B------:R-:W-:Y:S01]  /*eb80*/  IMAD.MOV.U32 R12, RZ, RZ, RZ ;  /* 0x000000ffff0c7224 */ /* 0x000fe200078e00ff */
[----:B------:R-:W-:Y:S01]  /*eb90*/  MOV R11, 0x181f ;  /* 0x0000181f000b7802 */ /* 0x000fe20000000f00 */
[----:B------:R-:W-:Y:S01]  /*eba0*/  IMAD.MOV.U32 R15, RZ, RZ, -0x1 ;  /* 0xffffffffff0f7424 */ /* 0x000fe200078e00ff */
[----:B------:R-:W-:Y:S01]  /*ebb0*/  LEA R7, R7, UR44, 0x1 ;  /* 0x0000002c07077c11 */ /* 0x000fe2000f8e08ff */
[----:B------:R-:W-:-:S07]  /*ebc0*/  IMAD.MOV.U32 R3, RZ, RZ, R14 ;  /* 0x000000ffff037224 */ /* 0x000fce00078e000e */
[----:B------:R-:W-:Y:S05]  /*ebd0*/  WARPSYNC.COLLECTIVE R15, `(.L_x_3410) ;  /* 0x000000000f087348 */ /* 0x000fea0003c00000 */
[----:B------:R0:W1:Y:S02]  /*ebe0*/  SHFL.IDX P6, R14, R13, R12, R11 ;  /* 0x0000000c0d0e7389 */ /* 0x00006400000c000b */
[----:B01----:R-:W-:Y:S01]  /*ebf0*/  ENDCOLLECTIVE ;  /* 0x000000000000791b */ /* 0x003fe20003800000 */
.L_x_3410:
[----:B------:R-:W-:Y:S01]  /*ec00*/  IMAD.MOV.U32 R13, RZ, RZ, R18 ;  /* 0x000000ffff0d7224 */ /* 0x000fe200078e0012 */
[----:B------:R-:W-:Y:S02]  /*ec10*/  MOV R12, 0x1 ;  /* 0x00000001000c7802 */ /* 0x000fe40000000f00 */
[----:B------:R-:W-:-:S13]  /*ec20*/  IADD3 R2, P0, R14, R9, RZ ;  /* 0x000000090e027210 */ /* 0x000fda0007f1e0ff */
[----:B------:R-:W-:Y:S05]  /*ec30*/  WARPSYNC.COLLECTIVE R15, `(.L_x_3411) ;  /* 0x000000000f087348 */ /* 0x000fea0003c00000 */
[----:B------:R0:W1:Y:S02]  /*ec40*/  SHFL.IDX P6, R14, R13, R12, R11 ;  /* 0x0000000c0d0e7389 */ /* 0x00006400000c000b */
[----:B01----:R-:W-:Y:S01]  /*ec50*/  ENDCOLLECTIVE ;  /* 0x000000000000791b */ /* 0x003fe20003800000 */
.L_x_3411:
[----:B------:R-:W-:Y:S02]  /*ec60*/  IADD3.X R3, RZ, R3, RZ, P0, !PT ;  /* 0x00000003ff037210 */ /* 0x000fe400007fe4ff */
[----:B------:R-:W-:Y:S02]  /*ec70*/  ISETP.LT.OR P0, PT, R0, 0x1, P3 ;  /* 0x000000010000780c */ /* 0x000fe40001f01670 */
[----:B------:R-:W-:-:S11]  /*ec80*/  MOV R13, R17 ;  /* 0x00000011000d7202 */ /* 0x000fd60000000f00 */
        /* <DEDUP_REMOVED lines=9> */
.L_x_3412:
[----:B------:R-:W-:Y:S01]  /*ed20*/  @!PT LDS RZ, [RZ] ;  /* 0x00000000fffff984 */ /* 0x000fe20000000800 */
[----:B------:R-:W-:Y:S01]  /*ed30*/  @!PT LDS RZ, [RZ] ;  /* 0x00000000fffff984 */ /* 0x000fe20000000800 */
[----:B------:R-:W-:Y:S01]  /*ed40*/  @!PT LDS RZ, [RZ] ;  /* 0x00000000fffff984 */ /* 0x000fe20000000800 */
[----:B------:R-:W-:Y:S01]  /*ed50*/  LDGSTS.E.BYPASS.LTC128B.128 [R7+0x3400], desc[UR36][R2.64+0x80], !P0 ;  /* 0x0340008002077fae */ /* 0x000fe2000c101d64 */
[----:B------:R-:W-:Y:S02]  /*ed60*/  ISETP.LT.OR P0, PT, R0, 0x1, P1 ;  /* 0x000000010000780c */ /* 0x000fe40000f01670 */
[----:B------:R-:W-:Y:S01]  /*ed70*/  MOV R13, R18 ;  /* 0x00000012000d7202 */ /* 0x000fe20000000f00 */
[----:B------:R-:W-:-:S10]  /*ed80*/  IMAD.MOV.U32 R12, RZ, RZ, 0x2 ;  /* 0x00000002ff0c7424 */ /* 0x000fd400078e00ff */
[----:B------:R0:W-:Y:S02]  /*ed90*/  LDGSTS.E.BYPASS.LTC128B.128 [R7+0x6400], desc[UR36][R2.64+0x100], !P0 ;  /* 0x0640010002077fae */ /* 0x0001e4000c101d64 */
[----:B0-----:R-:W-:-:S13]  /*eda0*/  IADD3 R2, P0, R14, R9, RZ ;  /* 0x000000090e027210 */ /* 0x001fda0007f1e0ff */
[----:B------:R-:W-:Y:S05]  /*edb0*/  WARPSYNC.COLLECTIVE R15, `(.L_x_3413) ;  /* 0x000000000f087348 */ /* 0x000fea0003c00000 */
[----:B------:R0:W1:Y:S02]  /*edc0*/  SHFL.IDX P6, R14, R13, R12, R11 ;  /* 0x0000000c0d0e7389 */ /* 0x00006400000c000b */
[----:B01----:R-:W-:Y:S01]  /*edd0*/  ENDCOLLECTIVE ;  /* 0x000000000000791b */ /* 0x003fe20003800000 */
.L_x_3413:
[----:B------:R-:W-:Y:S01]  /*ede0*/  IMAD.X R3, RZ, RZ, R8, P0 ;  /* 0x000000ffff037224 */ /* 0x000fe200000e0608 */
[----:B------:R-:W-:Y:S01]  /*edf0*/  ISETP.LT.OR P0, PT, R0, 0x11, P3 ;  /* 0x000000110000780c */ /* 0x000fe20001f01670 */
[----:B------:R-:W-:-:S12]  /*ee00*/  IMAD.MOV.U32 R13, RZ, RZ, R17 ;  /* 0x000000ffff0d7224 */ /* 0x000fd800078e0011 */
[----:B------:R-:W-:Y:S01]  /*ee10*/  @!PT LDS RZ, [RZ] ;  /* 0x00000000fffff984 */ /* 0x000fe20000000800 */
[----:B------:R-:W-:Y:S01]  /*ee20*/  @!PT LDS RZ, [RZ] ;  /* 0x00000000fffff984 */ /* 0x000fe20000000800 */
[----:B------:R-:W-:Y:S01]  /*ee30*/  @!PT LDS RZ, [RZ] ;  /* 0x00000000fffff984 */ /* 0x000fe20000000800 */
[----:B------:R0:W-:Y:S01]  /*ee40*/  LDGSTS.E.BYPASS.LTC128B.128 [R7+0xc00], desc[UR36][R2.64], !P0 ;  /* 0x00c0000002077fae */ /* 0x0001e2000c101d64 */
[----:B------:R-:W-:Y:S02]  /*ee50*/  ISETP.LT.OR P0, PT, R0, 0x11, P2 ;  /* 0x000000110000780c */ /* 0x000fe40001701670 */
[----:B------:R-:W-:-:S11]  /*ee60*/  MOV R8, R14 ;  /* 0x0000000e00087202 */ /* 0x000fd60000000f00 */
[----:B0-----:R-:W-:Y:S05]  /*ee70*/  WARPSYNC.COLLECTIVE R15, `(.L_x_3414) ;  /* 0x000000000f087348 */ /* 0x001fea0003c00000 */
[----:B------:R1:W2:Y:S02]  /*ee80*/  SHFL.IDX P6, R14, R13, R12, R11 ;  /* 0x0000000c0d0e7389 */ /* 0x0002a400000c000b */
[----:B012---:R-:W-:Y:S01]  /*ee90*/  ENDCOLLECTIVE ;  /* 0x000000000000791b */ /* 0x007fe20003800000 */
.L_x_3414:
[----:B------:R-:W-:Y:S01]  /*eea0*/  @!PT LDS RZ, [RZ] ;  /* 0x00000000fffff984 */ /* 0x000fe20000000800 */
[----:B------:R-:W-:Y:S01]  /*eeb0*/  @!PT LDS RZ, [RZ] ;  /* 0x00000000fffff984 */ /* 0x000fe20000000800 */
[----:B------:R-:W-:Y:S01]  /*eec0*/  @!PT LDS RZ, [RZ] ;  /* 0x00000000fffff984 */ /* 0x000fe20000000800 */
[----:B------:R-:W-:Y:S01]  /*eed0*/  LDGSTS.E.BYPASS.LTC128B.128 [R7+0x3c00], desc[UR36][R2.64+0x80], !P0 ;  /* 0x03c0008002077fae */ /* 0x000fe2000c101d64 */
[----:B------:R-:W-:Y:S01]  /*eee0*/  ISETP.LT.OR P0, PT, R0, 0x11, P1 ;  /* 0x000000110000780c */ /* 0x000fe20000f01670 */
[----:B------:R-:W-:Y:S01]  /*eef0*/  IMAD.MOV.U32 R13, RZ, RZ, R18 ;  /* 0x000000ffff0d7224 */ /* 0x000fe200078e0012 */
[----:B------:R-:W-:-:S11]  /*ef00*/  MOV R12, 0x3 ;  /* 0x00000003000c7802 */ /* 0x000fd60000000f00 */
[----:B------:R0:W-:Y:S02]  /*ef10*/  LDGSTS.E.BYPASS.LTC128B.128 [R7+0x6c00], desc[UR36][R2.64+0x100], !P0 ;  /* 0x06c0010002077fae */ /* 0x0001e4000c101d64 */
[----:B0-----:R-:W-:-:S13]  /*ef20*/  IADD3 R2, P0, R14, R9, RZ ;  /* 0x000000090e027210 */ /* 0x001fda0007f1e0ff */
[----:B------:R-:W-:Y:S05]  /*ef30*/  WARPSYNC.COLLECTIVE R15, `(.L_x_3415) ;  /* 0x000000000f087348 */ /* 0x000fea0003c00000 */
[----:B------:R0:W1:Y:S02]  /*ef40*/  SHFL.IDX P6, R14, R13, R12, R11 ;  /* 0x0000000c0d0e7389 */ /* 0x00006400000c000b */
[----:B01----:R-:W-:Y:S01]  /*ef50*/  ENDCOLLECTIVE ;  /* 0x000000000000791b */ /* 0x003fe20003800000 */
.L_x_3415:
        /* <DEDUP_REMOVED lines=12> */
.L_x_3416:
        /* <DEDUP_REMOVED lines=12> */
.L_x_3417:
        /* <DEDUP_REMOVED lines=12> */
.L_x_3418:
        /* <DEDUP_REMOVED lines=12> */
.L_x_3419:
        /* <DEDUP_REMOVED lines=12> */
.L_x_3420:
[----:B------:R-:W-:Y:S01]  /*f320*/  @!PT LDS RZ, [RZ] ;  /* 0x00000000fffff984 */ /* 0x000fe20000000800 */
[----:B------:R-:W-:Y:S01]  /*f330*/  @!PT LDS RZ, [RZ] ;  /* 0x00000000fffff984 */ /* 0x000fe20000000800 */
[----:B------:R-:W-:Y:S01]  /*f340*/  @!PT LDS RZ, [RZ] ;  /* 0x00000000fffff984 */ /* 0x000fe20000000800 */
[----:B------:R2:W-:Y:S01]  /*f350*/  LDGSTS.E.BYPASS.LTC128B.128 [R7+0x5400], desc[UR36][R2.64+0x80], !P0 ;  /* 0x0540008002077fae */ /* 0x0005e2000c101d64 */
[----:B------:R-:W-:-:S13]  /*f360*/  ISETP.LT.OR P0, PT, R0, 0x41, P1 ;  /* 0x000000410000780c */ /* 0x000fda0000f01670 */
[----:B------:R2:W-:Y:S01]  /*f370*/  LDGSTS.E.BYPASS.LTC128B.128 [R7+0x8400], desc[UR36][R2.64+0x100], !P0 ;  /* 0x0840010002077fae */ /* 0x0005e2000c101d64 */
[----:B------:R-:W-:Y:S05]  /*f380*/  BRA `(.L_x_3421) ;  /* 0xffffffcc00507947 */ /* 0x000fea000383ffff */
.L_x_3342:
[----:B0-----:R0:W1:Y:S02]  /*f390*/  SYNCS.PHASECHK.TRANS64.TRYWAIT P0, [R0+URZ+0x30860], R3 ;  /* 0x03086003000075a7 */ /* 0x001064000800017f */
[----:B-1----:R-:W-:Y:S05]  /*f3a0*/  @!P0 NANOSLEEP.SYNCS 0x989680 ;  /* 0x009896800000895d */ /* 0x002fea0003900000 */
[----:B------:R-:W1:Y:S02]  /*f3b0*/  @!P0 SYNCS.PHASECHK.TRANS64 P0, [R0+URZ+0x30860], R3 ;  /* 0x03086003000085a7 */ /* 0x000e64000800007f */
[----:B-1----:R-:W-:Y:S05]  /*f3c0*/  @!P0 BRA `(.L_x_3342) ;  /* 0xfffffffc00f08947 */ /* 0x002fea000383ffff */
[----:B------:R-:W-:Y:S05]  /*f3d0*/  BRA `(.L_x_3422) ;  /* 0xffffffd0004c7947 */ /* 0x000fea000383ffff */
.L_x_3343:
[----:B------:R-:W-:Y:S01]  /*f3e0*/  BSSY B0, `(.L_x_3423) ;  /* 0x0000008000007945 */ /* 0x000fe20003800000 */
[----:B------:R-:W-:Y:S01]  /*f3f0*/  IMAD.MOV.U32 R13, RZ, RZ, R18 ;  /* 0x000000ffff0d7224 */ /* 0x000fe200078e0012 */
[----:B------:R-:W-:Y:S01]  /*f400*/  MOV R12, RZ ;  /* 0x000000ff000c7202 */ /* 0x000fe20000000f00 */
[----:B------:R-:W-:Y:S01]  /*f410*/  IMAD.MOV.U32 R11, RZ, RZ, 0x181f ;  /* 0x0000181fff0b7424 */ /* 0x000fe200078e00ff */
[----:B------:R-:W-:-:S07]  /*f420*/  MOV R15, 0xffffffff ;  /* 0xffffffff000f7802 */ /* 0x000fce0000000f00 */
[----:B0-----:R-:W-:Y:S05]  /*f430*/  WARPSYNC.COLLECTIVE R15, `(.L_x_3424) ;  /* 0x000000000f087348 */ /* 0x001fea0003c00000 */
[----:B------:R1:W2:Y:S02]  /*f440*/  SHFL.IDX P6, R14, R13, R12, R11 ;  /* 0x0000000c0d0e7389 */ /* 0x0002a400000c000b */
[----:B012---:R-:W-:Y:S01]  /*f450*/  ENDCOLLECTIVE ;  /* 0x000000000000791b */ /* 0x007fe20003800000 */
.L_x_3424:
[----:B------:R-:W-:Y:S05]  /*f460*/  BSYNC B0 ;  /* 0x0000000000007941 */ /* 0x000fea0003800000 */
.L_x_3423:
        /* <DEDUP_REMOVED lines=9> */
.L_x_3425:
[----:B------:R-:W-:Y:S02]  /*f500*/  ULDC UR4, c[0x0][0x2f4] ;  /* 0x0000bd0000047ab9 */ /* 0x000fe40000000800 */
[----:B------:R-:W-:Y:S02]  /*f510*/  ISETP.GE.AND P1, PT, R34, UR4, PT ;  /* 0x0000000422007c0c */ /* 0x000fe4000bf26270 */
[----:B------:R-:W-:Y:S02]  /*f520*/  ISETP.GE.AND P0, PT, R33, UR4, PT ;  /* 0x0000000421007c0c */ /* 0x000fe4000bf06270 */
[----:B------:R-:W-:Y:S02]  /*f530*/  ISETP.GE.AND P2, PT, R23, UR4, PT ;  /* 0x0000000417007c0c */ /* 0x000fe4000bf46270 */
[C---:B------:R-:W-:Y:S02]  /*f540*/  ISETP.LT.OR P4, PT, R5.reuse, 0x1, P1 ;  /* 0x000000010500780c */ /* 0x040fe40000f81670 */
[----:B------:R-:W-:-:S02]  /*f550*/  ISETP.LT.OR P3, PT, R5, 0x1, P2 ;  /* 0x000000010500780c */ /* 0x000fc40001761670 */
[----:B------:R-:W-:Y:S01]  /*f560*/  ISETP.LT.OR P5, PT, R5, 0x1, P0 ;  /* 0x000000010500780c */ /* 0x000fe200007a1670 */
[----:B------:R-:W-:Y:S01]  /*f570*/  IMAD.MOV.U32 R13, RZ, RZ, R18 ;  /* 0x000000ffff0d7224 */ /* 0x000fe200078e0012 */
[----:B------:R-:W-:Y:S02]  /*f580*/  MOV R12, 0x1 ;  /* 0x00000001000c7802 */ /* 0x000fe40000000f00 */
[----:B------:R-:W-:-:S09]  /*f590*/  MOV R2, R14 ;  /* 0x0000000e00027202 */ /* 0x000fd20000000f00 */
[----:B------:R-:W-:Y:S05]  /*f5a0*/  WARPSYNC.COLLECTIVE R15, `(.L_x_3426) ;  /* 0x000000000f087348 */ /* 0x000fea0003c00000 */
[----:B------:R0:W1:Y:S02]  /*f5b0*/  SHFL.IDX P6, R14, R13, R12, R11 ;  /* 0x0000000c0d0e7389 */ /* 0x00006400000c000b */
[----:B01----:R-:W-:Y:S01]  /*f5c0*/  ENDCOLLECTIVE ;  /* 0x000000000000791b */ /* 0x003fe20003800000 */
.L_x_3426:
[----:B------:R-:W-:-:S05]  /*f5d0*/  IMAD.WIDE.U32 R2, R23, 0x2, R2 ;  /* 0x0000000217027825 */ /* 0x000fca00078e0002 */
[----:B------:R-:W-:Y:S01]  /*f5e0*/  @!PT LDS RZ, [RZ] ;  /* 0x00000000fffff984 */ /* 0x000fe20000000800 */
[----:B------:R-:W-:Y:S01]  /*f5f0*/  @!PT LDS RZ, [RZ] ;  /* 0x00000000fffff984 */ /* 0x000fe20000000800 */
[----:B------:R-:W-:Y:S01]  /*f600*/  @!PT LDS RZ, [RZ] ;  /* 0x00000000fffff984 */ /* 0x000fe20000000800 */
[----:B------:R0:W-:Y:S01]  /*f610*/  LDGSTS.E.BYPASS.LTC128B.128 [R4+0x400], desc[UR36][R2.64], !P3 ;  /* 0x0040000002047fae */ /* 0x0001e2000d901d64 */
[----:B------:R-:W-:-:S03]  /*f620*/  ISETP.LT.OR P3, PT, R5, 0x11, P2 ;  /* 0x000000110500780c */ /* 0x000fc60001761670 */
[----:B------:R0:W-:Y:S01]  /*f630*/  LDGSTS.E.BYPASS.LTC128B.128 [R4+0x3400], desc[UR36][R2.64+0x80], !P4 ;  /* 0x0340008002047fae */ /* 0x0001e2000e101d64 */
[C---:B------:R-:W-:Y:S02]  /*f640*/  ISETP.LT.OR P4, PT, R5.reuse, 0x11, P1 ;  /* 0x000000110500780c */ /* 0x040fe40000f81670 */
[----:B------:R-:W-:Y:S01]  /*f650*/  MOV R13, R17 ;  /* 0x00000011000d7202 */ /* 0x000fe20000000f00 */
[----:B------:R0:W-:Y:S01]  /*f660*/  LDGSTS.E.BYPASS.LTC128B.128 [R4+0x6400], desc[UR36][R2.64+0x100], !P5 ;  /* 0x0640010002047fae */ /* 0x0001e2000e901d64 */
[----:B------:R-:W-:Y:S01]  /*f670*/  ISETP.LT.OR P5, PT, R5, 0x11, P0 ;  /* 0x000000110500780c */ /* 0x000fe200007a1670 */
[----:B------:R-:W-:-:S12]  /*f680*/  IMAD.MOV.U32 R6, RZ, RZ, R14 ;  /* 0x000000ffff067224 */ /* 0x000fd800078e000e */
[----:B0-----:R-:W-:Y:S05]  /*f690*/  WARPSYNC.COLLECTIVE R15, `(.L_x_3427) ;  /* 0x000000000f087348 */ /* 0x001fea0003c00000 */
[----:B------:R1:W2:Y:S02]  /*f6a0*/  SHFL.IDX P6, R14, R13, R12, R11 ;  /* 0x0000000c0d0e7389 */ /* 0x0002a400000c000b */
[----:B012---:R-:W-:Y:S01]  /*f6b0*/  ENDCOLLECTIVE ;  /* 0x000000000000791b */ /* 0x007fe20003800000 */
.L_x_3427:
[----:B------:R-:W-:Y:S01]  /*f6c0*/  MOV R3, R6 ;  /* 0x0000000600037202 */ /* 0x000fe20000000f00 */
[----:B------:R-:W-:Y:S01]  /*f6d0*/  IMAD.MOV.U32 R13, RZ, RZ, R18 ;  /* 0x000000ffff0d7224 */ /* 0x000fe200078e0012 */
[----:B------:R-:W-:Y:S01]  /*f6e0*/  MOV R12, 0x2 ;  /* 0x00000002000c7802 */ /* 0x000fe20000000f00 */
[----:B------:R-:W-:-:S07]  /*f6f0*/  IMAD.MOV.U32 R2, RZ, RZ, R14 ;  /* 0x000000ffff027224 */ /* 0x000fce00078e000e */
[----:B------:R-:W-:Y:S05]  /*f700*/  WARPSYNC.COLLECTIVE R15, `(.L_x_3428) ;  /* 0x000000000f087348 */ /* 0x000fea0003c00000 */
[----:B------:R0:W1:Y:S02]  /*f710*/  SHFL.IDX P6, R14, R13, R12, R11 ;  /* 0x0000000c0d0e7389 */ /* 0x00006400000c000b */
[----:B01----:R-:W-:Y:S01]  /*f720*/  ENDCOLLECTIVE ;  /* 0x000000000000791b */ /* 0x003fe20003800000 */
.L_x_3428:
        /* <DEDUP_REMOVED lines=15> */
.L_x_3429:
[----:B------:R-:W-:Y:S01]  /*f820*/  IMAD.MOV.U32 R3, RZ, RZ, R7 ;  /* 0x000000ffff037224 */ /* 0x000fe200078e0007 */
[----:B------:R-:W-:Y:S01]  /*f830*/  MOV R13, R18 ;  /* 0x00000012000d7202 */ /* 0x000fe20000000f00 */
[----:B------:R-:W-:Y:S02]  /*f840*/  IMAD.MOV.U32 R12, RZ, RZ, 0x3 ;  /* 0x00000003ff0c7424 */ /* 0x000fe400078e00ff */
[----:B------:R-:W-:-:S07]  /*f850*/  IMAD.MOV.U32 R8, RZ, RZ, R14 ;  /* 0x000000ffff087224 */ /* 0x000fce00078e000e */
[----:B------:R-:W-:Y:S05]  /*f860*/  WARPSYNC.COLLECTIVE R15, `(.L_x_3430) ;  /* 0x000000000f087348 */ /* 0x000fea0003c00000 */
[----:B------:R0:W1:Y:S02]  /*f870*/  SHFL.IDX P6, R14, R13, R12, R11 ;  /* 0x0000000c0d0e7389 */ /* 0x00006400000c000b */
[----:B01----:R-:W-:Y:S01]  /*f880*/  ENDCOLLECTIVE ;  /* 0x000000000000791b */ /* 0x003fe20003800000 */
.L_x_3430:
[----:B------:R-:W-:-:S05]  /*f890*/  MOV R2, R8 ;  /* 0x0000000800027202 */ /* 0x000fca0000000f00 */
[----:B------:R-:W-:-:S05]  /*f8a0*/  IMAD.WIDE.U32 R2, R23, 0x2, R2 ;  /* 0x0000000217027825 */ /* 0x000fca00078e0002 */
[----:B------:R-:W-:Y:S01]  /*f8b0*/  @!PT LDS RZ, [RZ] ;  /* 0x00000000fffff984 */ /* 0x000fe20000000800 */
[----:B------:R-:W-:Y:S01]  /*f8c0*/  @!PT LDS RZ, [RZ] ;  /* 0x00000000fffff984 */ /* 0x000fe20000000800 */
[----:B------:R-:W-:Y:S01]  /*f8d0*/  @!PT LDS RZ, [RZ] ;  /* 0x00000000fffff984 */ /* 0x000fe20000000800 */
[----:B------:R0:W-:Y:S01]  /*f8e0*/  LDGSTS.E.BYPASS.LTC128B.128 [R4+0x1400], desc[UR36][R2.64], !P3 ;  /* 0x0140000002047fae */ /* 0x0001e2000d901d64 */
[----:B------:R-:W-:Y:S01]  /*f8f0*/  IMAD.MOV.U32 R13, RZ, RZ, R17 ;  /* 0x000000ffff0d7224 */ /* 0x000fe200078e0011 */
[C---:B------:R-:W-:Y:S02]  /*f900*/  ISETP.LT.OR P3, PT, R5.reuse, 0x31, P2 ;  /* 0x000000310500780c */ /* 0x040fe40001761670 */
[----:B------:R0:W-:Y:S01]  /*f910*/  LDGSTS.E.BYPASS.LTC128B.128 [R4+0x4400], desc[UR36][R2.64+0x80], !P4 ;  /* 0x0440008002047fae */ /* 0x0001e2000e101d64 */
[----:B------:R-:W-:-:S03]  /*f920*/  ISETP.LT.OR P4, PT, R5, 0x31, P1 ;  /* 0x000000310500780c */ /* 0x000fc60000f81670 */
[----:B------:R0:W-:Y:S01]  /*f930*/  LDGSTS.E.BYPASS.LTC128B.128 [R4+0x7400], desc[UR36][R2.64+0x100], !P5 ;  /* 0x0740010002047fae */ /* 0x0001e2000e901d64 */
[----:B------:R-:W-:Y:S02]  /*f940*/  ISETP.LT.OR P5, PT, R5, 0x31, P0 ;  /* 0x000000310500780c */ /* 0x000fe400007a1670 */
[----:B------:R-:W-:-:S11]  /*f950*/  MOV R6, R14 ;  /* 0x0000000e00067202 */ /* 0x000fd60000000f00 */
[----:B0-----:R-:W-:Y:S05]  /*f960*/  WARPSYNC.COLLECTIVE R15, `(.L_x_3431) ;  /* 0x000000000f087348 */ /* 0x001fea0003c00000 */
[----:B------:R1:W2:Y:S02]  /*f970*/  SHFL.IDX P6, R14, R13, R12, R11 ;  /* 0x0000000c0d0e7389 */ /* 0x0002a400000c000b */
[----:B012---:R-:W-:Y:S01]  /*f980*/  ENDCOLLECTIVE ;  /* 0x000000000000791b */ /* 0x007fe20003800000 */
.L_x_3431:
[----:B------:R-:W-:Y:S02]  /*f990*/  IMAD.MOV.U32 R3, RZ, RZ, R6 ;  /* 0x000000ffff037224 */ /* 0x000fe400078e0006 */
[----:B------:R-:W-:Y:S01]  /*f9a0*/  IMAD.MOV.U32 R6, RZ, RZ, RZ ;  /* 0x000000ffff067224 */ /* 0x000fe200078e00ff */
[----:B------:R-:W-:Y:S01]  /*f9b0*/  MOV R13, R18 ;  /* 0x00000012000d7202 */ /* 0x000fe20000000f00 */
[----:B------:R-:W-:Y:S01]  /*f9c0*/  IMAD.MOV.U32 R12, RZ, RZ, 0x4 ;  /* 0x00000004ff0c7424 */ /* 0x000fe200078e00ff */
[----:B------:R-:W-:-:S07]  /*f9d0*/  MOV R2, R14 ;  /* 0x0000000e00027202 */ /* 0x000fce0000000f00 */
[----:B------:R-:W-:Y:S05]  /*f9e0*/  WARPSYNC.COLLECTIVE R15, `(.L_x_3432) ;  /* 0x000000000f087348 */ /* 0x000fea0003c00000 */
[----:B------:R0:W1:Y:S02]  /*f9f0*/  SHFL.IDX P6, R14, R13, R12, R11 ;  /* 0x0000000c0d0e7389 */ /* 0x00006400000c000b */
[----:B01----:R-:W-:Y:S01]  /*fa00*/  ENDCOLLECTIVE ;  /* 0x000000000000791b */ /* 0x003fe20003800000 */
.L_x_3432:
[----:B------:R-:W-:-:S05]  /*fa10*/  IMAD.WIDE.U32 R2, R23, 0x2, R2 ;  /* 0x0000000217027825 */ /* 0x000fca00078e0002 */
[----:B------:R-:W-:Y:S01]  /*fa20*/  @!PT LDS RZ, [RZ] ;  /* 0x00000000fffff984 */ /* 0x000fe20000000800 */
[----:B------:R-:W-:Y:S01]  /*fa30*/  @!PT LDS RZ, [RZ] ;  /* 0x00000000fffff984 */ /* 0x000fe20000000800 */
[----:B------:R-:W-:Y:S01]  /*fa40*/  @!PT LDS RZ, [RZ] ;  /* 0x00000000fffff984 */ /* 0x000fe20000000800 */
[----:B------:R0:W-:Y:S01]  /*fa50*/  LDGSTS.E.BYPASS.LTC128B.128 [R4+0x1c00], desc[UR36][R2.64], !P3 ;  /* 0x01c0000002047fae */ /* 0x0001e2000d901d64 */
[----:B------:R-:W-:-:S03]  /*fa60*/  ISETP.LT.OR P3, PT, R5, 0x41, P2 ;  /* 0x000000410500780c */ /* 0x000fc60001761670 */
[----:B------:R0:W-:Y:S01]  /*fa70*/  LDGSTS.E.BYPASS.LTC128B.128 [R4+0x4c00], desc[UR36][R2.64+0x80], !P4 ;  /* 0x04c0008002047fae */ /* 0x0001e2000e101d64 */
[C---:B------:R-:W-:Y:S01]  /*fa80*/  ISETP.LT.OR P4, PT, R5.reuse, 0x41, P1 ;  /* 0x000000410500780c */ /* 0x040fe20000f81670 */
[----:B------:R-:W-:Y:S02]  /*fa90*/  IMAD.MOV.U32 R13, RZ, RZ, R17 ;  /* 0x000000ffff0d7224 */ /* 0x000fe400078e0011 */
[----:B------:R0:W-:Y:S01]  /*faa0*/  LDGSTS.E.BYPASS.LTC128B.128 [R4+0x7c00], desc[UR36][R2.64+0x100], !P5 ;  /* 0x07c0010002047fae */ /* 0x0001e2000e901d64 */
[----:B------:R-:W-:Y:S02]  /*fab0*/  ISETP.LT.OR P5, PT, R5, 0x41, P0 ;  /* 0x000000410500780c */ /* 0x000fe400007a1670 */
[----:B------:R-:W-:-:S11]  /*fac0*/  MOV R7, R14 ;  /* 0x0000000e00077202 */ /* 0x000fd60000000f00 */
[----:B0-----:R-:W-:Y:S05]  /*fad0*/  WARPSYNC.COLLECTIVE R15, `(.L_x_3433) ;  /* 0x000000000f087348 */ /* 0x001fea0003c00000 */
[----:B------:R1:W2:Y:S02]  /*fae0*/  SHFL.IDX P6, R14, R13, R12, R11 ;  /* 0x0000000c0d0e7389 */ /* 0x0002a400000c000b */
[----:B012---:R-:W-:Y:S01]  /*faf0*/  ENDCOLLECTIVE ;  /* 0x000000000000791b */ /* 0x007fe20003800000 */
.L_x_3433:
[----:B------:R-:W-:Y:S01]  /*fb00*/  MOV R3, R7 ;  /* 0x0000000700037202 */ /* 0x000fe20000000f00 */
[----:B------:R-:W-:Y:S01]  /*fb10*/  IMAD.MOV.U32 R13, RZ, RZ, R18 ;  /* 0x000000ffff0d7224 */ /* 0x000fe200078e0012 */
[----:B------:R-:W-:Y:S02]  /*fb20*/  MOV R12, 0x5 ;  /* 0x00000005000c7802 */ /* 0x000fe40000000f00 */
[----:B------:R-:W-:-:S07]  /*fb30*/  MOV R8, R14 ;  /* 0x0000000e00087202 */ /* 0x000fce0000000f00 */
[----:B------:R-:W-:Y:S05]  /*fb40*/  WARPSYNC.COLLECTIVE R15, `(.L_x_3434) ;  /* 0x000000000f087348 */ /* 0x000fea0003c00000 */
[----:B------:R0:W1:Y:S02]  /*fb50*/  SHFL.IDX P6, R14, R13, R12, R11 ;  /* 0x0000000c0d0e7389 */ /* 0x00006400000c000b */
[----:B01----:R-:W-:Y:S01]  /*fb60*/  ENDCOLLECTIVE ;  /* 0x000000000000791b */ /* 0x003fe20003800000 */
.L_x_3434:
[----:B------:R-:W-:-:S04]  /*fb70*/  IMAD.MOV.U32 R2, RZ, RZ, R8 ;  /* 0x000000ffff027224 */ /* 0x000fc800078e0008 */
[----:B------:R-:W-:-:S05]  /*fb80*/  IMAD.WIDE.U32 R2, R23, 0x2, R2 ;  /* 0x0000000217027825 */ /* 0x000fca00078e0002 */
[----:B------:R-:W-:Y:S01]  /*fb90*/  @!PT LDS RZ, [RZ] ;  /* 0x00000000fffff984 */ /* 0x000fe20000000800 */
[----:B------:R-:W-:Y:S01]  /*fba0*/  @!PT LDS RZ, [RZ] ;  /* 0x00000000fffff984 */ /* 0x000fe20000000800 */
[----:B------:R-:W-:Y:S01]  /*fbb0*/  @!PT LDS RZ, [RZ] ;  /* 0x00000000fffff984 */ /* 0x000fe20000000800 */
[----:B------:R0:W-:Y:S01]  /*fbc0*/  LDGSTS.E.BYPASS.LTC128B.128 [R4+0x2400], desc[UR36][R2.64], !P3 ;  /* 0x0240000002047fae */ /* 0x0001e2000d901d64 */
[----:B------:R-:W-:-:S03]  /*fbd0*/  MOV R13, R17 ;  /* 0x00000011000d7202 */ /* 0x000fc60000000f00 */
[----:B------:R0:W-:Y:S04]  /*fbe0*/  LDGSTS.E.BYPASS.LTC128B.128 [R4+0x5400], desc[UR36][R2.64+0x80], !P4 ;  /* 0x0540008002047fae */ /* 0x0001e8000e101d64 */
[----:B------:R0:W-:Y:S01]  /*fbf0*/  LDGSTS.E.BYPASS.LTC128B.128 [R4+0x8400], desc[UR36][R2.64+0x100], !P5 ;  /* 0x0840010002047fae */ /* 0x0001e2000e901d64 */
[----:B------:R-:W-:-:S07]  /*fc00*/  IMAD.MOV.U32 R18, RZ, RZ, R14 ;  /* 0x000000ffff127224 */ /* 0x000fce00078e000e */
[----:B0-----:R-:W-:Y:S05]  /*fc10*/  WARPSYNC.COLLECTIVE R15, `(.L_x_3435) ;  /* 0x000000000f087348 */ /* 0x001fea0003c00000 */
[----:B------:R1:W2:Y:S02]  /*fc20*/  SHFL.IDX P6, R14, R13, R12, R11 ;  /* 0x0000000c0d0e7389 */ /* 0x0002a400000c000b */
[----:B012---:R-:W-:Y:S01]  /*fc30*/  ENDCOLLECTIVE ;  /* 0x000000000000791b */ /* 0x007fe20003800000 */
.L_x_3435:
[----:B------:R-:W-:Y:S05]  /*fc40*/  BRA `(.L_x_3436) ;  /* 0xffffffcc00307947 */ /* 0x000fea000383ffff */
.L_x_3346:
[----:B0-----:R0:W1:Y:S02]  /*fc50*/  SYNCS.PHASECHK.TRANS64.TRYWAIT P0, [R7+URZ+0x30820], R6 ;  /* 0x03082006070075a7 */ /* 0x001064000800017f */
[----:B-1----:R-:W-:Y:S05]  /*fc60*/  @!P0 NANOSLEEP.SYNCS 0x989680 ;  /* 0x009896800000895d */ /* 0x002fea0003900000 */
[----:B------:R-:W1:Y:S02]  /*fc70*/  @!P0 SYNCS.PHASECHK.TRANS64 P0, [R7+URZ+0x30820], R6 ;  /* 0x03082006070085a7 */ /* 0x000e64000800007f */
[----:B-1----:R-:W-:Y:S05]  /*fc80*/  @!P0 BRA `(.L_x_3346) ;  /* 0xfffffffc00f08947 */ /* 0x002fea000383ffff */
[----:B------:R-:W-:Y:S05]  /*fc90*/  BRA `(.L_x_3437) ;  /* 0xffffffcc00ac7947 */ /* 0x000fea000383ffff */
.L_x_3347:
[----:B------:R-:W1:Y:S01]  /*fca0*/  S2R R2, SR_TID.X ;  /* 0x0000000000027919 */ /* 0x000e620000002100 */
[----:B------:R-:W-:Y:S01]  /*fcb0*/  BSSY B0, `(.L_x_3438) ;  /* 0x000000a000007945 */ /* 0x000fe20003800000 */
[----:B------:R-:W-:Y:S01]  /*fcc0*/  IMAD.MOV.U32 R12, RZ, RZ, RZ ;  /* 0x000000ffff0c7224 */ /* 0x000fe200078e00ff */
[----:B------:R-:W-:Y:S01]  /*fcd0*/  MOV R11, 0x1f ;  /* 0x0000001f000b7802 */ /* 0x000fe20000000f00 */
[----:B------:R-:W-:Y:S01]  /*fce0*/  IMAD.MOV.U32 R15, RZ, RZ, -0x1 ;  /* 0xffffffffff0f7424 */ /* 0x000fe200078e00ff */
[----:B-1----:R-:W-:-:S04]  /*fcf0*/  SHF.R.U32.HI R2, RZ, 0x5, R2 ;  /* 0x00000005ff027819 */ /* 0x002fc80000011602 */
[----:B------:R-:W-:-:S04]  /*fd00*/  LOP3.LUT R2, R2, 0x3, RZ, 0xc0, !PT ;  /* 0x0000000302027812 */ /* 0x000fc800078ec0ff */
[----:B------:R-:W-:-:S07]  /*fd10*/  MOV R13, R2 ;  /* 0x00000002000d7202 */ /* 0x000fce0000000f00 */
[----:B0----5:R-:W-:Y:S05]  /*fd20*/  WARPSYNC.COLLECTIVE R15, `(.L_x_3439) ;  /* 0x000000000f087348 */ /* 0x021fea0003c00000 */
[----:B------:R1:W2:Y:S02]  /*fd30*/  SHFL.IDX P6, R14, R13, R12, R11 ;  /* 0x0000000c0d0e7389 */ /* 0x0002a400000c000b */
[----:B012--5:R-:W-:Y:S01]  /*fd40*/  ENDCOLLECTIVE ;  /* 0x000000000000791b */ /* 0x027fe20003800000 */
.L_x_3439:
[----:B------:R-:W-:Y:S05]  /*fd50*/  BSYNC B0 ;  /* 0x0000000000007941 */ /* 0x000fea0003800000 */
.L_x_3438:
[----:B------:R-:W-:Y:S05]  /*fd60*/  BRA `(.L_x_3440) ;  /* 0xffffffcc00907947 */ /* 0x000fea000383ffff */
.L_x_3348:
[----:B------:R-:W-:Y:S01]  /*fd70*/  BSSY B0, `(.L_x_3441) ;  /* 0x0000006000007945 */ /* 0x000fe20003800000 */
[----:B------:R-:W-:-:S07]  /*fd80*/  MOV R15, 0xffffffff ;  /* 0xffffffff000f7802 */ /* 0x000fce0000000f00 */
[----:B01---5:R-:W-:Y:S05]  /*fd90*/  WARPSYNC.COLLECTIVE R15, `(.L_x_3442) ;  /* 0x000000000f0c7348 */ /* 0x023fea0003c00000 */
[----:B------:R-:W-:Y:S02]  /*fda0*/  ELECT P6, UR62, PT ;  /* 0x00000000003e782f */ /* 0x000fe400038c0000 */
[----:B------:R-:W-:Y:S01]  /*fdb0*/  MOV R14, UR62 ;  /* 0x0000003e000e7c02 */ /* 0x000fe20008000f00 */
[----:B01---5:R-:W-:Y:S10]  /*fdc0*/  ENDCOLLECTIVE ;  /* 0x000000000000791b */ /* 0x023ff40003800000 */
.L_x_3442:
[----:B------:R-:W-:Y:S05]  /*fdd0*/  BSYNC B0 ;  /* 0x0000000000007941 */ /* 0x000fea0003800000 */
.L_x_3441:
[----:B------:R-:W-:Y:S05]  /*fde0*/  BRA `(.L_x_3443) ;  /* 0xffffffcc00847947 */ /* 0x000fea000383ffff */
.L_x_3350:
[----:B-1----:R1:W2:Y:S02]  /*fdf0*/  SYNCS.PHASECHK.TRANS64.TRYWAIT P1, [R5+URZ+0x30840], R2 ;  /* 0x03084002050075a7 */ /* 0x0022a4000802017f */
[----:B--2---:R-:W-:Y:S05]  /*fe00*/  @!P1 NANOSLEEP.SYNCS 0x989680 ;  /* 0x009896800000995d */ /* 0x004fea0003900000 */
[----:B------:R-:W2:Y:S02]  /*fe10*/  @!P1 SYNCS.PHASECHK.TRANS64 P1, [R5+URZ+0x30840], R2 ;  /* 0x03084002050095a7 */ /* 0x000ea4000802007f */
[----:B--2---:R-:W-:Y:S05]  /*fe20*/  @!P1 BRA `(.L_x_3350) ;  /* 0xfffffffc00f09947 */ /* 0x004fea000383ffff */
[----:B------:R-:W-:Y:S05]  /*fe30*/  BRA `(.L_x_3444) ;  /* 0xffffffcc00ac7947 */ /* 0x000fea000383ffff */
.L_x_3352:
[----:B0-----:R0:W2:Y:S02]  /*fe40*/  SYNCS.PHASECHK.TRANS64.TRYWAIT P1, [R7+URZ+0x30840], R0 ;  /* 0x03084000070075a7 */ /* 0x0010a4000802017f */
[----:B--2---:R-:W-:Y:S05]  /*fe50*/  @!P1 NANOSLEEP.SYNCS 0x989680 ;  /* 0x009896800000995d */ /* 0x004fea0003900000 */
[----:B------:R-:W2:Y:S02]  /*fe60*/  @!P1 SYNCS.PHASECHK.TRANS64 P1, [R7+URZ+0x30840], R0 ;  /* 0x03084000070095a7 */ /* 0x000ea4000802007f */
[----:B--2---:R-:W-:Y:S05]  /*fe70*/  @!P1 BRA `(.L_x_3352) ;  /* 0xfffffffc00f09947 */ /* 0x004fea000383ffff */
[----:B------:R-:W-:Y:S05]  /*fe80*/  BRA `(.L_x_3445) ;  /* 0xffffffcc00b87947 */ /* 0x000fea000383ffff */
.L_x_3354:
[----:B--2---:R2:W3:Y:S02]  /*fe90*/  SYNCS.PHASECHK.TRANS64.TRYWAIT P1, [R5+URZ+0x30860], R2 ;  /* 0x03086002050075a7 */ /* 0x0044e4000802017f */
[----:B---3--:R-:W-:Y:S05]  /*fea0*/  @!P1 NANOSLEEP.SYNCS 0x989680 ;  /* 0x009896800000995d */ /* 0x008fea0003900000 */
[----:B------:R-:W3:Y:S02]  /*feb0*/  @!P1 SYNCS.PHASECHK.TRANS64 P1, [R5+URZ+0x30860], R2 ;  /* 0x03086002050095a7 */ /* 0x000ee4000802007f */
[----:B---3--:R-:W-:Y:S05]  /*fec0*/  @!P1 BRA `(.L_x_3354) ;  /* 0xfffffffc00f09947 */ /* 0x008fea000383ffff */
[----:B------:R-:W-:Y:S05]  /*fed0*/  BRA `(.L_x_3446) ;  /* 0xffffffcc00b47947 */ /* 0x000fea000383ffff */
.L_x_3447:
        /* <DEDUP_REMOVED lines=10> */
.L_x_15964:


//--------------------- .text._ZN7cutlass13device_kernelIN5flash11enable_sm90INS1_16FlashAttnFwdSm90INS1_25CollectiveMainloopFwdSm90ILi2EN4cute5tupleIJNS5_1CILi1EEES8_S8_EEENS6_IJNS7_ILi128EEENS7_ILi96EEENS7_ILi192EEEEEELi192ENS_10bfloat16_tEfNS_4arch4Sm90ELb0ELb0ELb1ELb1ELb1ELb0ELb0ELb1ELb1ELb1ELb1ELb0EEENS1_21CollectiveEpilogueFwdINS6_IJSA_SC_SB_EEES9_SE_SG_Li256ELb1ELb1ELb1ELb0EEENS1_36VarlenDynamicPersistentTileSchedulerILi128ELi96ELi256ELi128ELb1ELb1ELb1ELb0ELb1ELb1EEEEEEEEEvNT_6ParamsE --------------------------
	.section	.text._ZN7cutlass13device_kernelIN5flash11enable_sm90INS1_16FlashAttnFwdSm90INS1_25CollectiveMainloopFwdSm90ILi2EN4cute5tupleIJNS5_1CILi1EEES8_S8_EEENS6_IJNS7_ILi128EEENS7_ILi96EEENS7_ILi192EEEEEELi192ENS_10bfloat16_tEfNS_4arch4Sm90ELb0ELb0ELb1ELb1ELb1ELb0ELb0ELb1ELb1ELb1ELb1ELb0EEENS1_21CollectiveEpilogueFwdINS6_IJSA_SC_SB_EEES9_SE_SG_Li256ELb1ELb1ELb1ELb0EEENS1_36VarlenDynamicPersistentTileSchedulerILi128ELi96ELi256ELi128ELb1ELb1ELb1ELb0ELb1ELb1EEEEEEEEEvNT_6ParamsE,"ax",@progbits
	.align	128
.text._ZN7cutlass13device_kernelIN5flash11enable_sm90INS1_16FlashAttnFwdSm90INS1_25CollectiveMainloopFwdSm90ILi2EN4cute5tupleIJNS5_1CILi1EEES8_S8_EEENS6_IJNS7_ILi128EEENS7_ILi96EEENS7_ILi192EEEEEELi192ENS_10bfloat16_tEfNS_4arch4Sm90ELb0ELb0ELb1ELb1ELb1ELb0ELb0ELb1ELb1ELb1ELb1ELb0EEENS1_21CollectiveEpilogueFwdINS6_IJSA_SC_SB_EEES9_SE_SG_Li256ELb1ELb1ELb1ELb0EEENS1_36VarlenDynamicPersistentTileSchedulerILi128ELi96ELi256ELi128ELb1ELb1ELb1ELb0ELb1ELb1EEEEEEEEEvNT_6ParamsE:
        .type           _ZN7cutlass13device_kernelIN5flash11enable_sm90INS1_16FlashAttnFwdSm90INS1_25CollectiveMainloopFwdSm90ILi2EN4cute5tupleIJNS5_1CILi1EEES8_S8_EEENS6_IJNS7_ILi128EEENS7_ILi96EEENS7_ILi192EEEEEELi192ENS_10bfloat16_tEfNS_4arch4Sm90ELb0ELb0ELb1ELb1ELb1ELb0ELb0ELb1ELb1ELb1ELb1ELb0EEENS1_21CollectiveEpilogueFwdINS6_IJSA_SC_SB_EEES9_SE_SG_Li256ELb1ELb1ELb1ELb0EEENS1_36VarlenDynamicPersistentTileSchedulerILi128ELi96ELi256ELi128ELb1ELb1ELb1ELb0ELb1ELb1EEEEEEEEEvNT_6ParamsE,@function
        .size           _ZN7cutlass13device_kernelIN5flash11enable_sm90INS1_16FlashAttnFwdSm90INS1_25CollectiveMainloopFwdSm90ILi2EN4cute5tupleIJNS5_1CILi1EEES8_S8_EEENS6_IJNS7_ILi128EEENS7_ILi96EEENS7_ILi192EEEEEELi192ENS_10bfloat16_tEfNS_4arch4Sm90ELb0ELb0ELb1ELb1ELb1ELb0ELb0ELb1ELb1ELb1ELb1ELb0EEENS1_21CollectiveEpilogueFwdINS6_IJSA_SC_SB_EEES9_SE_SG_Li256ELb1ELb1ELb1ELb0EEENS1_36VarlenDynamicPersistentTileSchedulerILi128ELi96ELi256ELi128ELb1ELb1ELb1ELb0ELb1ELb1EEEEEEEEEvNT_6ParamsE,(.L_x_15965 - _ZN7cutlass13device_kernelIN5flash11enable_sm90INS1_16FlashAttnFwdSm90INS1_25CollectiveMainloopFwdSm90ILi2EN4cute5tupleIJNS5_1CILi1EEES8_S8_EEENS6_IJNS7_ILi128EEENS7_ILi96EEENS7_ILi192EEEEEELi192ENS_10bfloat16_tEfNS_4arch4Sm90ELb0ELb0ELb1ELb1ELb1ELb0ELb0ELb1ELb1ELb1ELb1ELb0EEENS1_21CollectiveEpilogueFwdINS6_IJSA_SC_SB_EEES9_SE_SG_Li256ELb1ELb1ELb1ELb0EEENS1_36VarlenDynamicPersistentTileSchedulerILi128ELi96ELi256ELi128ELb1ELb1ELb1ELb0ELb1ELb1EEEEEEEEEvNT_6ParamsE)
        .other          _ZN7cutlass13device_kernelIN5flash11enable_sm90INS1_16FlashAttnFwdSm90INS1_25CollectiveMainloopFwdSm90ILi2EN4cute5tupleIJNS5_1CILi1EEES8_S8_EEENS6_IJNS7_ILi128EEENS7_ILi96EEENS7_ILi192EEEEEELi192ENS_10bfloat16_tEfNS_4arch4Sm90ELb0ELb0ELb1ELb1ELb1ELb0ELb0ELb1ELb1ELb1ELb1ELb0EEENS1_21CollectiveEpilogueFwdINS6_IJSA_SC_SB_EEES9_SE_SG_Li256ELb1ELb1ELb1ELb0EEENS1_36VarlenDynamicPersistentTileSchedulerILi128ELi96ELi256ELi128ELb1ELb1ELb1ELb0ELb1ELb1EEEEEEEEEvNT_6ParamsE,@"STO_CUDA_ENTRY STV_DEFAULT"
_ZN7cutlass13device_kernelIN5flash11enable_sm90INS1_16FlashAttnFwdSm90INS1_25CollectiveMainloopFwdSm90ILi2EN4cute5tupleIJNS5_1CILi1EEES8_S8_EEENS6_IJNS7_ILi128EEENS7_ILi96EEENS7_ILi192EEEEEELi192ENS_10bfloat16_tEfNS_4arch4Sm90ELb0ELb0ELb1ELb1ELb1ELb0ELb0ELb1ELb1ELb1ELb1ELb0EEENS1_21CollectiveEpilogueFwdINS6_IJSA_SC_SB_EEES9_SE_SG_Li256ELb1ELb1ELb1ELb0EEENS1_36VarlenDynamicPersistentTileSchedulerILi128ELi96ELi256ELi128ELb1ELb1ELb1ELb0ELb1ELb1EEEEEEEEEvNT_6ParamsE:
        /* <DEDUP_REMOVED lines=45> */
.L_x_3448:
        /* <DEDUP_REMOVED lines=22> */
.L_x_3449:
        /* <DEDUP_REMOVED lines=18> */
.L_x_3450:
        /* <DEDUP_REMOVED lines=22> */
.L_x_3451:
        /* <DEDUP_REMOVED lines=23> */
.L_x_3452:
        /* <DEDUP_REMOVED lines=10> */
.L_x_3454:
        /* <DEDUP_REMOVED lines=20> */
[----:B------:R-:W-:Y:S02]  /*0a00*/  SHF.R.S32.HI R0, RZ, 0x1f, R12 ;  /* 0x0000001fff007819 */ /* 0x000fe4000001140c */
[----:B------:R-:W-:Y:S02]  /*0a10*/  R2UR UR5, R10 ;  /* 0x000000000a0572ca */ /* 0x000fe400000e0000 */
[----:B0-----:R-:W-:-:S02]  /*0a20*/  LEA.HI R3, R0, R12, RZ, 0x4 ;  /* 0x0000000c00037211 */ /* 0x001fc400078f20ff */
[CC--:B------:R-:W-:Y:S02]  /*0a30*/  LEA.HI R4, R0.reuse, R12.reuse, RZ, 0x5 ;  /* 0x0000000c00047211 */ /* 0x0c0fe400078f28ff */
[----:B------:R-:W-:Y:S02]  /*0a40*/  SHF.R.S32.HI R6, RZ, 0x4, R3 ;  /* 0x00000004ff067819 */ /* 0x000fe40000011403 */
[----:B------:R-:W-:Y:S01]  /*0a50*/  LEA.HI R11, R0, R12, RZ, 0x2 ;  /* 0x0000000c000b7211 */ /* 0x000fe200078f10ff */
[----:B------:R-:W-:Y:S01]  /*0a60*/  IMAD.SHL.U32 R5, R4, 0x20, RZ ;  /* 0x0000002004057824 */ /* 0x000fe200078e00ff */
[C---:B------:R-:W-:Y:S02]  /*0a70*/  LOP3.LUT R4, R3.reuse, 0x3fffff0, RZ, 0xc0, !PT ;  /* 0x03fffff003047812 */ /* 0x040fe400078ec0ff */
[----:B------:R-:W-:Y:S02]  /*0a80*/  LEA.HI R3, R3, R6, RZ, 0x1 ;  /* 0x0000000603037211 */ /* 0x000fe400078f08ff */
[----:B------:R-:W-:Y:S01]  /*0a90*/  LOP3.LUT R5, R5, 0xfffffc00, RZ, 0xc0, !PT ;  /* 0xfffffc0005057812 */ /* 0x000fe200078ec0ff */
[----:B------:R-:W-:Y:S01]  /*0aa0*/  IMAD.IADD R4, R12, 0x1, -R4 ;  /* 0x000000010c047824 */ /* 0x000fe200078e0a04 */
[----:B------:R-:W-:-:S02]  /*0ab0*/  LOP3.LUT R3, R3, 0x1ffffffe, RZ, 0xc0, !PT ;  /* 0x1ffffffe03037812 */ /* 0x000fc400078ec0ff */
[----:B------:R-:W-:Y:S01]  /*0ac0*/  LOP3.LUT R11, R11, 0xfffffffc, RZ, 0xc0, !PT ;  /* 0xfffffffc0b0b7812 */ /* 0x000fe200078ec0ff */
[----:B------:R-:W-:Y:S02]  /*0ad0*/  IMAD R4, R4, 0x40, R5 ;  /* 0x0000004004047824 */ /* 0x000fe400078e0205 */
[----:B------:R-:W-:Y:S02]  /*0ae0*/  IMAD.IADD R3, R6, 0x1, -R3 ;  /* 0x0000000106037824 */ /* 0x000fe400078e0a03 */
[----:B------:R-:W-:Y:S02]  /*0af0*/  IMAD.IADD R11, R12, 0x1, -R11 ;  /* 0x000000010c0b7824 */ /* 0x000fe400078e0a0b */
[----:B------:R-:W-:-:S03]  /*0b00*/  IMAD R3, R3, 0x8, R4 ;  /* 0x0000000803037824 */ /* 0x000fc600078e0204 */
[----:B------:R-:W-:Y:S02]  /*0b10*/  LEA.HI R5, R11, R11, RZ, 0x1 ;  /* 0x0000000b0b057211 */ /* 0x000fe400078f08ff */
[----:B------:R0:W-:Y:S02]  /*0b20*/  STL [R1+0x24], R3 ;  /* 0x0000240301007387 */ /* 0x0001e40000100800 */
[----:B------:R-:W-:-:S05]  /*0b30*/  LOP3.LUT R4, R5, 0x1ffffffe, RZ, 0xc0, !PT ;  /* 0x1ffffffe05047812 */ /* 0x000fca00078ec0ff */
[----:B------:R-:W-:Y:S01]  /*0b40*/  IMAD.IADD R4, R11, 0x1, -R4 ;  /* 0x000000010b047824 */ /* 0x000fe200078e0a04 */
[----:B--2---:R-:W-:Y:S02]  /*0b50*/  R2UR UR4, R2 ;  /* 0x00000000020472ca */ /* 0x004fe400000e0000 */
[CC--:B------:R-:W-:Y:S02]  /*0b60*/  LEA.HI R2, R0.reuse, R12.reuse, RZ, 0x7 ;  /* 0x0000000c00027211 */ /* 0x0c0fe400078f38ff */
[----:B------:R-:W-:Y:S02]  /*0b70*/  LEA.HI R0, R0, R12, RZ, 0x3 ;  /* 0x0000000c00007211 */ /* 0x000fe400078f18ff */
[----:B------:R-:W-:Y:S02]  /*0b80*/  LOP3.LUT R216, R2, 0xffffff80, RZ, 0xc0, !PT ;  /* 0xffffff8002d87812 */ /* 0x000fe400078ec0ff */
[----:B------:R-:W-:Y:S02]  /*0b90*/  SHF.R.S32.HI R13, RZ, 0x7, R2 ;  /* 0x00000007ff0d7819 */ /* 0x000fe40000011402 */
[----:B------:R-:W-:Y:S01]  /*0ba0*/  LOP3.LUT R16, R0, 0xfffffff8, RZ, 0xc0, !PT ;  /* 0xfffffff800107812 */ /* 0x000fe200078ec0ff */
[----:B------:R-:W-:Y:S01]  /*0bb0*/  IMAD.IADD R216, R12, 0x1, -R216 ;  /* 0x000000010cd87824 */ /* 0x000fe200078e0ad8 */
[----:B------:R-:W-:Y:S01]  /*0bc0*/  LEA.HI R2, R2, R13, RZ, 0x1 ;  /* 0x0000000d02027211 */ /* 0x000fe200078f08ff */
[----:B------:R-:W-:Y:S01]  /*0bd0*/  ULOP3.LUT UR4, UR4, 0x1, URZ, 0xfc, !UPT ;  /* 0x0000000104047892 */ /* 0x000fe2000f8efc3f */
[----:B------:R-:W-:-:S02]  /*0be0*/  SHF.R.S32.HI R213, RZ, 0x3, R0 ;  /* 0x00000003ffd57819 */ /* 0x000fc40000011400 */
[----:B------:R-:W-:Y:S02]  /*0bf0*/  SHF.R.S32.HI R7, RZ, 0x1f, R216 ;  /* 0x0000001fff077819 */ /* 0x000fe400000114d8 */
[----:B------:R-:W-:Y:S02]  /*0c00*/  LOP3.LUT R2, R2, 0x3fffffe, RZ, 0xc0, !PT ;  /* 0x03fffffe02027812 */ /* 0x000fe400078ec0ff */
[CC--:B------:R-:W-:Y:S02]  /*0c10*/  LEA.HI R8, R7.reuse, R216.reuse, RZ, 0x2 ;  /* 0x000000d807087211 */ /* 0x0c0fe400078f10ff */
[----:B------:R-:W-:Y:S01]  /*0c20*/  LEA.HI R7, R7, R216, RZ, 0x5 ;  /* 0x000000d807077211 */ /* 0x000fe200078f28ff */
[----:B------:R-:W-:Y:S01]  /*0c30*/  IMAD.IADD R2, R13, 0x1, -R2 ;  /* 0x000000010d027824 */ /* 0x000fe200078e0a02 */
[--C-:B------:R-:W-:Y:S02]  /*0c40*/  SHF.R.S32.HI R9, RZ, 0x2, R8.reuse ;  /* 0x00000002ff097819 */ /* 0x100fe40000011408 */
[----:B------:R-:W-:-:S02]  /*0c50*/  SHF.R.S32.HI R10, RZ, 0x1f, R8 ;  /* 0x0000001fff0a7819 */ /* 0x000fc40000011408 */
[----:B0-----:R-:W-:Y:S02]  /*0c60*/  LOP3.LUT R3, R8, 0x7ffffffc, RZ, 0xc0, !PT ;  /* 0x7ffffffc08037812 */ /* 0x001fe400078ec0ff */
[----:B------:R-:W-:Y:S02]  /*0c70*/  LEA.HI R10, R10, R9, RZ, 0x3 ;  /* 0x000000090a0a7211 */ /* 0x000fe400078f18ff */
[----:B------:R-:W-:Y:S01]  /*0c80*/  SHF.R.S32.HI R7, RZ, 0x5, R7 ;  /* 0x00000005ff077819 */ /* 0x000fe20000011407 */
[----:B------:R-:W-:Y:S01]  /*0c90*/  IMAD.IADD R3, R216, 0x1, -R3 ;  /* 0x00000001d8037824 */ /* 0x000fe200078e0a03 */
[----:B------:R-:W-:Y:S02]  /*0ca0*/  LOP3.LUT R10, R10, 0xfffffff8, RZ, 0xc0, !PT ;  /* 0xfffffff80a0a7812 */ /* 0x000fe400078ec0ff */
[----:B------:R-:W-:Y:S01]  /*0cb0*/  IADD3 R16, R12, -R16, RZ ;  /* 0x800000100c107210 */ /* 0x000fe20007ffe0ff */
[----:B------:R-:W-:Y:S01]  /*0cc0*/  IMAD.SHL.U32 R17, R3, 0x2, RZ ;  /* 0x0000000203117824 */ /* 0x000fe200078e00ff */
[----:B------:R-:W-:-:S03]  /*0cd0*/  IADD3 R10, R9, -R10, RZ ;  /* 0x8000000a090a7210 */ /* 0x000fc60007ffe0ff */
[C---:B------:R-:W-:Y:S01]  /*0ce0*/  VIADD R208, R17.reuse, 0x38 ;  /* 0x0000003811d07836 */ /* 0x040fe20000000000 */
[----:B------:R-:W-:Y:S01]  /*0cf0*/  IADD3 R205, R17, 0x50, RZ ;  /* 0x0000005011cd7810 */ /* 0x000fe20007ffe0ff */
[----:B------:R-:W-:Y:S01]  /*0d00*/  IMAD R7, R7, 0x10, R10 ;  /* 0x0000001007077824 */ /* 0x000fe200078e020a */
[C---:B------:R-:W-:Y:S01]  /*0d10*/  IADD3 R196, R17.reuse, 0x98, RZ ;  /* 0x0000009811c47810 */ /* 0x040fe20007ffe0ff */
[C---:B------:R-:W-:Y:S01]  /*0d20*/  VIADD R210, R17.reuse, 0x8 ;  /* 0x0000000811d27836 */ /* 0x040fe20000000000 */
[----:B------:R-:W-:Y:S01]  /*0d30*/  SHF.R.S32.HI R0, RZ, 0x1f, R208 ;  /* 0x0000001fff007819 */ /* 0x000fe200000114d0 */
[----:B------:R-:W-:Y:S01]  /*0d40*/  IMAD R5, R2, 0x40, R7 ;  /* 0x0000004002057824 */ /* 0x000fe200078e0207 */
[----:B------:R-:W-:Y:S01]  /*0d50*/  SHF.R.S32.HI R0, RZ, 0x1f, R205 ;  /* 0x0000001fff007819 */ /* 0x000fe200000114cd */
[----:B------:R-:W-:Y:S01]  /*0d60*/  IMAD.U32 R2, RZ, RZ, UR4 ;  /* 0x00000004ff027e24 */ /* 0x000fe2000f8e00ff */
[----:B------:R-:W-:Y:S01]  /*0d70*/  UMOV UR4, URZ ;  /* 0x0000003f00047c82 */ /* 0x000fe20008000000 */
[----:B------:R-:W-:Y:S01]  /*0d80*/  IMAD R0, R4, 0x8, R5 ;  /* 0x0000000804007824 */ /* 0x000fe200078e0205 */
        /* <DEDUP_REMOVED lines=31> */
[----:B------:R-:W-:Y:S01]  /*0f80*/  IMAD.U32 R215, RZ, RZ, UR4 ;  /* 0x00000004ffd77e24 */ /* 0x000fe2000f8e00ff */
[----:B------:R-:W-:Y:S01]  /*0f90*/  SHF.R.S32.HI R220, RZ, 0x1f, R195 ;  /* 0x0000001fffdc7819 */ /* 0x000fe200000114c3 */
[C---:B------:R-:W-:Y:S01]  /*0fa0*/  VIADD R22, R17.reuse, 0x10 ;  /* 0x0000001011167836 */ /* 0x040fe20000000000 */
[----:B------:R-:W-:Y:S01]  /*0fb0*/  SHF.R.S32.HI R219, RZ, 0x1f, R194 ;  /* 0x0000001fffdb7819 */ /* 0x000fe200000114c2 */
[----:B------:R-:W-:Y:S01]  /*0fc0*/  VIADD R19, R17, 0x28 ;  /* 0x0000002811137836 */ /* 0x000fe20000000000 */
[----:B------:R-:W-:-:S02]  /*0fd0*/  SHF.R.S32.HI R218, RZ, 0x1f, R193 ;  /* 0x0000001fffda7819 */ /* 0x000fc400000114c1 */
[----:B-1----:R-:W-:-:S07]  /*0fe0*/  SHF.R.S32.HI R217, RZ, 0x1f, R192 ;  /* 0x0000001fffd97819 */ /* 0x002fce00000114c0 */
.L_x_3504:
[----:B------:R-:W-:Y:S01]  /*0ff0*/  ULDC.64 UR8, c[0x0][0xc88] ;  /* 0x0003220000087ab9 */ /* 0x000fe20000000a00 */
[----:B------:R-:W-:Y:S01]  /*1000*/  ULDC.64 UR10, c[0x0][0xa20] ;  /* 0x00028800000a7ab9 */ /* 0x000fe20000000a00 */
[----:B------:R-:W-:Y:S02]  /*1010*/  UIMAD.WIDE UR8, UR7, 0x4, UR8 ;  /* 0x00000004070878a5 */ /* 0x000fe4000f8e0208 */
[----:B------:R-:W-:Y:S01]  /*1020*/  UISETP.NE.U32.AND UP1, UPT, UR10, URZ, UPT ;  /* 0x0000003f0a00728c */ /* 0x000fe2000bf25070 */
[----:B------:R-:W-:-:S03]  /*1030*/  ULDC UR7, c[0x0][0x424] ;  /* 0x0001090000077ab9 */ /* 0x000fc60000000800 */
[----:B0123--:R-:W-:Y:S02]  /*1040*/  IMAD.U32 R2, RZ, RZ, UR8 ;  /* 0x00000008ff027e24 */ /* 0x00ffe4000f8e00ff */
[----:B------:R-:W-:Y:S01]  /*1050*/  IMAD.U32 R3, RZ, RZ, UR9 ;  /* 0x00000009ff037e24 */ /* 0x000fe2000f8e00ff */
        /* <DEDUP_REMOVED lines=9> */
[----:B------:R-:W-:-:S04]  /*10f0*/  @UP0 ULEA UR8, UP2, UR61, UR8, 0x2 ;  /* 0x000000083d080291 */ /* 0x000fc8000f84103f */
[----:B------:R-:W-:Y:S02]  /*1100*/  @UP0 ULEA.HI.X UR9, UR61, UR9, UR4, 0x2, UP2 ;  /* 0x000000093d090291 */ /* 0x000fe400090f1404 */
[----:B------:R-:W-:Y:S01]  /*1110*/  IMAD.U32 R214, RZ, RZ, UR4 ;  /* 0x00000004ffd67e24 */ /* 0x000fe2000f8e00ff */
[----:B------:R-:W-:Y:S01]  /*1120*/  @UP1 ULEA UR10, UP0, UR61, UR10, 0x2 ;  /* 0x0000000a3d0a1291 */ /* 0x000fe2000f80103f */
[----:B------:R-:W-:-:S03]  /*1130*/  MOV R2, UR8 ;  /* 0x0000000800027c02 */ /* 0x000fc60008000f00 */
[----:B------:R-:W-:Y:S01]  /*1140*/  @UP1 ULEA.HI.X UR11, UR61, UR11, UR4, 0x2, UP0 ;  /* 0x0000000b3d0b1291 */ /* 0x000fe200080f1404 */
[----:B------:R-:W-:Y:S01]  /*1150*/  IMAD.U32 R3, RZ, RZ, UR9 ;  /* 0x00000009ff037e24 */ /* 0x000fe2000f8e00ff */
[----:B------:R-:W-:Y:S01]  /*1160*/  ULDC.64 UR8, c[0x0][0x418] ;  /* 0x0001060000087ab9 */ /* 0x000fe20000000a00 */
[----:B------:R-:W-:-:S03]  /*1170*/  IMAD.U32 R4, RZ, RZ, UR10 ;  /* 0x0000000aff047e24 */ /* 0x000fc6000f8e00ff */
[----:B----4-:R-:W-:Y:S01]  /*1180*/  IMAD.U32 R5, RZ, RZ, UR11 ;  /* 0x0000000bff057e24 */ /* 0x010fe2000f8e00ff */
[----:B------:R-:W2:Y:S04]  /*1190*/  @P0 LDG.E R2, desc[UR36][R2.64] ;  /* 0x0000002402020981 */ /* 0x000ea8000c1e1900 */
[----:B------:R-:W3:Y:S01]  /*11a0*/  @P1 LDG.E R4, desc[UR36][R4.64] ;  /* 0x0000002404041981 */ /* 0x000ee2000c1e1900 */
[----:B------:R-:W-:Y:S01]  /*11b0*/  UISETP.NE.U32.AND UP0, UPT, UR8, URZ, UPT ;  /* 0x0000003f0800728c */ /* 0x000fe2000bf05070 */
[----:B------:R-:W-:Y:S01]  /*11c0*/  IMAD.U32 R212, RZ, RZ, UR6 ;  /* 0x00000006ffd47e24 */ /* 0x000fe2000f8e00ff */
[----:B------:R-:W-:Y:S01]  /*11d0*/  UMOV UR4, URZ ;  /* 0x0000003f00047c82 */ /* 0x000fe20008000000 */
[----:B------:R-:W-:Y:S02]  /*11e0*/  ULOP3.LUT UR8, UR5, 0xff000000, URZ, 0xc0, !UPT ;  /* 0xff00000005087892 */ /* 0x000fe4000f8ec03f */
[----:B------:R-:W-:-:S03]  /*11f0*/  UISETP.NE.AND.EX UP0, UPT, UR9, URZ, UPT, UP0 ;  /* 0x0000003f0900728c */ /* 0x000fc6000bf05300 */
[----:B------:R-:W-:Y:S01]  /*1200*/  ULDC UR9, c[0x0][0x2f0] ;  /* 0x0000bc0000097ab9 */ /* 0x000fe20000000800 */
[----:B------:R-:W-:-:S04]  /*1210*/  USEL UR7, UR7, 0x1, UP0 ;  /* 0x0000000107077887 */ /* 0x000fc80008000000 */
[----:B------:R-:W-:Y:S01]  /*1220*/  UIMAD UR7, UR7, UR9, URZ ;  /* 0x00000009070772a4 */ /* 0x000fe2000f8e023f */
[----:B--2---:R-:W-:-:S06]  /*1230*/  @P0 R2UR UR4, R2 ;  /* 0x00000000020402ca */ /* 0x004fcc00000e0000 */
[----:B---3--:R-:W-:Y:S01]  /*1240*/  @P1 R2UR UR7, R4 ;  /* 0x00000000040712ca */ /* 0x008fe200000e0000 */
[----:B-----5:R-:W-:-:S14]  /*1250*/  @P1 BRA `(.L_x_3455) ;  /* 0x0000000000341947 */ /* 0x020fdc0003800000 */
        /* <DEDUP_REMOVED lines=13> */
.L_x_3455:
[----:B------:R-:W-:Y:S02]  /*1330*/  UIADD3 UR7, -UR4, UR7, URZ ;  /* 0x0000000704077290 */ /* 0x000fe4000fffe13f */
[----:B------:R-:W-:Y:S02]  /*1340*/  ULOP3.LUT UR4, UR5, 0xff0000, URZ, 0xc0, !UPT ;  /* 0x00ff000005047892 */ /* 0x000fe4000f8ec03f */
[----:B------:R-:W-:Y:S02]  /*1350*/  UISETP.GE.AND UP0, UPT, UR7, 0x1, UPT ;  /* 0x000000010700788c */ /* 0x000fe4000bf06270 */
[----:B------:R-:W-:Y:S01]  /*1360*/  USHF.R.U32.HI UR8, URZ, 0x8, UR8 ;  /* 0x000000083f087899 */ /* 0x000fe20008011608 */
[----:B------:R-:W-:Y:S01]  /*1370*/  IMAD.U32 R84, RZ, RZ, UR7 ;  /* 0x00000007ff547e24 */ /* 0x000fe2000f8e00ff */
        /* <DEDUP_REMOVED lines=9> */
[----:B------:R-:W-:Y:S01]  /*1410*/  MOV R211, UR9 ;  /* 0x0000000900d37c02 */ /* 0x000fe20008000f00 */
[----:B------:R-:W-:Y:S01]  /*1420*/  UMOV UR4, URZ ;  /* 0x0000003f00047c82 */ /* 0x000fe20008000000 */
        /* <DEDUP_REMOVED lines=40> */
.L_x_3456:
[----:B------:R-:W-:Y:S01]  /*16b0*/  R2UR UR5, R23 ;  /* 0x00000000170572ca */ /* 0x000fe200000e0000 */
[----:B------:R-:W-:Y:S01]  /*16c0*/  IMAD.U32 R0, RZ, RZ, UR9 ;  /* 0x00000009ff007e24 */ /* 0x000fe2000f8e00ff */
[----:B------:R-:W-:Y:S01]  /*16d0*/  PLOP3.LUT P0, PT, PT, PT, PT, 0x80, 0x0 ;  /* 0x000000000000781c */ /* 0x000fe20003f0f070 */
[----:B------:R-:W-:Y:S01]  /*16e0*/  IMAD.U32 R3, RZ, RZ, UR4 ;  /* 0x00000004ff037e24 */ /* 0x000fe2000f8e00ff */
[----:B------:R-:W-:Y:S02]  /*16f0*/  MOV R2, RZ ;  /* 0x000000ff00027202 */ /* 0x000fe40000000f00 */
        /* <DEDUP_REMOVED lines=31> */
[----:B------:R-:W-:Y:S02]  /*18f0*/  UISETP.GT.AND UP0, UPT, UR5, UR60, UPT ;  /* 0x0000003c0500728c */ /* 0x000fe4000bf04270 */
[----:B------:R-:W-:Y:S01]  /*1900*/  IMAD.U32 R85, RZ, RZ, UR5 ;  /* 0x00000005ff557e24 */ /* 0x000fe2000f8e00ff */
        /* <DEDUP_REMOVED lines=33> */
[----:B------:R-:W-:-:S05]  /*1b20*/  SHF.R.S32.HI R4, RZ, 0x7, R4 ;  /* 0x00000007ff047819 */ /* 0x000fca0000011404 */
        /* <DEDUP_REMOVED lines=25> */
.L_x_3458:
[----:B------:R-:W2:Y:S01]  /*1cc0*/  LDL R2, [R1+0x28] ;  /* 0x0000280001027983 */ /* 0x000ea20000100800 */
[----:B------:R-:W-:Y:S01]  /*1cd0*/  R2UR UR7, R215 ;  /* 0x00000000d70772ca */ /* 0x000fe200000e0000 */
[----:B------:R-:W0:-:S12]  /*1ce0*/  S2UR UR5, SR_CgaCtaId ;  /* 0x00000000000579c3 */ /* 0x000e180000008800 */
[----:B------:R-:W-:-:S04]  /*1cf0*/  ULEA.HI UR4, UR7, UR7, URZ, 0x1 ;  /* 0x0000000707047291 */ /* 0x000fc8000f8f083f */
[----:B------:R-:W-:-:S04]  /*1d00*/  ULOP3.LUT UR4, UR4, 0xfffffffe, URZ, 0xc0, !UPT ;  /* 0xfffffffe04047892 */ /* 0x000fc8000f8ec03f */
[----:B------:R-:W-:Y:S01]  /*1d10*/  UIADD3 UR4, UR7, -UR4, URZ ;  /* 0x8000000407047290 */ /* 0x000fe2000fffe03f */
[----:B0-----:R-:W-:-:S05]  /*1d20*/  IMAD.U32 R3, RZ, RZ, UR5 ;  /* 0x00000005ff037e24 */ /* 0x001fca000f8e00ff */
[----:B------:R-:W-:-:S05]  /*1d30*/  IMAD.U32 R5, RZ, RZ, UR4 ;  /* 0x00000004ff057e24 */ /* 0x000fca000f8e00ff */
[----:B------:R-:W-:Y:S02]  /*1d40*/  SHF.L.U32 R5, R5, 0x1f, RZ ;  /* 0x0000001f05057819 */ /* 0x000fe400000006ff */
[----:B--2---:R-:W-:Y:S02]  /*1d50*/  R2UR UR6, R2 ;  /* 0x00000000020672ca */ /* 0x004fe400000e0000 */
[----:B------:R-:W-:-:S04]  /*1d60*/  MOV R2, 0x400 ;  /* 0x0000040000027802 */ /* 0x000fc80000000f00 */
[----:B------:R-:W-:-:S04]  /*1d70*/  LEA R2, R3, R2, 0x18 ;  /* 0x0000000203027211 */ /* 0x000fc800078ec0ff */
[----:B------:R-:W0:Y:S03]  /*1d80*/  SYNCS.PHASECHK.TRANS64.TRYWAIT P1, [R2+URZ+0x30800], R5 ;  /* 0x03080005020075a7 */ /* 0x000e26000802017f */
[----:B------:R-:W-:-:S05]  /*1d90*/  IMAD.U32 R0, RZ, RZ, UR6 ;  /* 0x00000006ff007e24 */ /* 0x000fca000f8e00ff */
[----:B------:R-:W-:Y:S01]  /*1da0*/  ISETP.NE.AND P0, PT, R0, 0x3, PT ;  /* 0x000000030000780c */ /* 0x000fe20003f05270 */
[----:B0-----:R-:W-:-:S12]  /*1db0*/  @!P1 BRA `(.L_x_3459) ;  /* 0x000000f800409947 */ /* 0x001fd80003800000 */
.L_x_3589:
[----:B------:R-:W-:Y:S05]  /*1dc0*/  @!P0 BRA `(.L_x_3460) ;  /* 0x0000000000048947 */ /* 0x000fea0003800000 */
[----:B------:R-:W-:Y:S01]  /*1dd0*/  BPT.TRAP 0x1 ;  /* 0x000000040000795c */ /* 0x000fe20000300000 */
.L_x_3460:
[----:B0-----:R-:W-:Y:S02]  /*1de0*/  IMAD.U32 R5, RZ, RZ, UR38 ;  /* 0x00000026ff057e24 */ /* 0x001fe4000f8e00ff */
[----:B------:R-:W-:-:S03]  /*1df0*/  IMAD.U32 R4, RZ, RZ, UR39 ;  /* 0x00000027ff047e24 */ /* 0x000fc6000f8e00ff */
[----:B------:R-:W-:Y:S02]  /*1e00*/  LEA R0, R5, R2, 0x3 ;  /* 0x0000000205007211 */ /* 0x000fe400078e18ff */
[----:B------:R-:W-:-:S04]  /*1e10*/  SHF.L.U32 R5, R4, 0x1f, RZ ;  /* 0x0000001f04057819 */ /* 0x000fc800000006ff */
[----:B------:R0:W1:Y:S01]  /*1e20*/  SYNCS.PHASECHK.TRANS64.TRYWAIT P1, [R0+URZ+0x30830], R5 ;  /* 0x03083005000075a7 */ /* 0x000062000802017f */
[----:B------:R-:W-:Y:S05]  /*1e30*/  @!P0 BRA `(.L_x_3461) ;  /* 0x0000000000048947 */ /* 0x000fea0003800000 */
[----:B------:R-:W-:Y:S01]  /*1e40*/  BPT.TRAP 0x1 ;  /* 0x000000040000795c */ /* 0x000fe20000300000 */
.L_x_3461:
[----:B------:R-:W-:Y:S01]  /*1e50*/  IMAD.MOV.U32 R119, RZ, RZ, RZ ;  /* 0x000000ffff777224 */ /* 0x000fe200078e00ff */
[----:B-1----:R-:W-:Y:S06]  /*1e60*/  @P1 BRA `(.L_x_3462) ;  /* 0x0000000000081947 */ /* 0x002fec0003800000 */
[----:B------:R-:W1:Y:S02]  /*1e70*/  SYNCS.PHASECHK.TRANS64.TRYWAIT P1, [R0+URZ+0x30830], R5 ;  /* 0x03083005000075a7 */ /* 0x000e64000802017f */
[----:B-1----:R-:W-:Y:S05]  /*1e80*/  @!P1 BRA `(.L_x_3463) ;  /* 0x000000f800209947 */ /* 0x002fea0003800000 */
.L_x_3462:
[----:B------:R-:W-:Y:S05]  /*1e90*/  WARPSYNC.ALL ;  /* 0x0000000000007948 */ /* 0x000fea0003800000 */
[----:B------:R-:W-:Y:S01]  /*1ea0*/  R2UR UR4, R2 ;  /* 0x00000000020472ca */ /* 0x000fe200000e0000 */
[----:B------:R-:W-:Y:S01]  /*1eb0*/  ULOP3.LUT UR5, UR40, 0x10000, URZ, 0xfc, !UPT ;  /* 0x0001000028057892 */ /* 0x000fe2000f8efc3f */
[----:B------:R-:W-:Y:S01]  /*1ec0*/  WARPGROUP.ARRIVE ;  /* 0x00000000000079c5 */ /* 0x000fe20000000000 */
[----:B------:R-:W-:Y:S01]  /*1ed0*/  UMOV UR9, 0x40000040 ;  /* 0x4000004000097882 */ /* 0x000fe20000000000 */
[----:B------:R-:W-:Y:S01]  /*1ee0*/  UMOV UR11, 0x40000040 ;  /* 0x40000040000b7882 */ /* 0x000fe20000000000 */
[----:B------:R-:W-:Y:S01]  /*1ef0*/  UIADD3 UR7, UR5, 0x2, URZ ;  /* 0x0000000205077890 */ /* 0x000fe2000fffe03f */
[----:B------:R-:W-:Y:S01]  /*1f00*/  IMAD.U32 R9, RZ, RZ, UR9 ;  /* 0x00000009ff097e24 */ /* 0x000fe2000f8e00ff */
[----:B------:R-:W-:Y:S01]  /*1f10*/  UMOV UR13, 0x40000040 ;  /* 0x40000040000d7882 */ /* 0x000fe20000000000 */
[----:B------:R-:W-:Y:S01]  /*1f20*/  UMOV UR8, UR5 ;  /* 0x0000000500087c82 */ /* 0x000fe20008000000 */
[----:B------:R-:W-:Y:S01]  /*1f30*/  UMOV UR15, 0x40000040 ;  /* 0x40000040000f7882 */ /* 0x000fe20000000000 */
[----:B------:R-:W-:Y:S01]  /*1f40*/  IMAD.U32 R8, RZ, RZ, UR8 ;  /* 0x00000008ff087e24 */ /* 0x000fe2000f8e00ff */
[----:B------:R-:W-:Y:S01]  /*1f50*/  UIADD3 UR56, UR5, 0x4, URZ ;  /* 0x0000000405387890 */ /* 0x000fe2000fffe03f */
[----:B------:R-:W-:Y:S01]  /*1f60*/  IMAD.U32 R7, RZ, RZ, UR13 ;  /* 0x0000000dff077e24 */ /* 0x000fe2000f8e00ff */
[----:B------:R-:W-:Y:S01]  /*1f70*/  UIADD3 UR4, UR4, 0x1e400, URZ ;  /* 0x0001e40004047890 */ /* 0x000fe2000fffe03f */
[----:B------:R-:W-:Y:S01]  /*1f80*/  UMOV UR12, UR7 ;  /* 0x00000007000c7c82 */ /* 0x000fe20008000000 */
[----:B------:R-:W-:-:S02]  /*1f90*/  UMOV UR57, 0x40000040 ;  /* 0x4000004000397882 */ /* 0x000fc40000000000 */
[----:B------:R-:W-:Y:S01]  /*1fa0*/  USHF.R.U32.HI UR4, URZ, 0x4, UR4 ;  /* 0x000000043f047899 */ /* 0x000fe20008011604 */
[----:B------:R-:W-:Y:S01]  /*1fb0*/  IMAD.U32 R6, RZ, RZ, UR12 ;  /* 0x0000000cff067e24 */ /* 0x000fe2000f8e00ff */
[----:B------:R-:W-:Y:S01]  /*1fc0*/  UMOV UR59, 0x40000040 ;  /* 0x40000040003b7882 */ /* 0x000fe20000000000 */
[----:B------:R-:W-:Y:S02]  /*1fd0*/  UIADD3 UR52, UR5, 0x6, URZ ;  /* 0x0000000605347890 */ /* 0x000fe4000fffe03f */
[----:B------:R-:W-:Y:S01]  /*1fe0*/  ULOP3.LUT UR4, UR4, 0x3fff, URZ, 0xc0, !UPT ;  /* 0x00003fff04047892 */ /* 0x000fe2000f8ec03f */
[----:B------:R-:W-:Y:S01]  /*1ff0*/  UMOV UR53, 0x40000040 ;  /* 0x4000004000357882 */ /* 0x000fe20000000000 */
[----:B------:R-:W-:Y:S02]  /*2000*/  UMOV UR55, 0x40000040 ;  /* 0x4000004000377882 */ /* 0x000fe40000000000 */
[----:B------:R-:W-:Y:S02]  /*2010*/  ULOP3.LUT UR4, UR4, 0x10000, URZ, 0xfc, !UPT ;  /* 0x0001000004047892 */ /* 0x000fe4000f8efc3f */
[----:B------:R-:W-:-:S02]  /*2020*/  UIADD3 UR48, UR5, 0x400, URZ ;  /* 0x0000040005307890 */ /* 0x000fc4000fffe03f */
[----:B------:R-:W-:Y:S01]  /*2030*/  UIMAD UR6, UR38, 0x900, UR4 ;  /* 0x00000900260678a4 */ /* 0x000fe2000f8e0204 */
[----:B------:R-:W-:Y:S01]  /*2040*/  UMOV UR49, 0x40000040 ;  /* 0x4000004000317882 */ /* 0x000fe20000000000 */
[----:B------:R-:W-:Y:S02]  /*2050*/  UMOV UR51, 0x40000040 ;  /* 0x4000004000337882 */ /* 0x000fe40000000000 */
[----:B------:R-:W-:Y:S02]  /*2060*/  UIADD3 UR58, UR6, 0x4, URZ ;  /* 0x00000004063a7890 */ /* 0x000fe4000fffe03f */
[----:B------:R-:W-:Y:S02]  /*2070*/  UIADD3 UR54, UR6, 0x6, URZ ;  /* 0x0000000606367890 */ /* 0x000fe4000fffe03f */
[----:B------:R-:W-:Y:S01]  /*2080*/  UMOV UR10, UR6 ;  /* 0x00000006000a7c82 */ /* 0x000fe20008000000 */
[----:B------:R-:W-:Y:S01]  /*2090*/  UIADD3 UR50, UR6, 0x300, URZ ;  /* 0x0000030006327890 */ /* 0x000fe2000fffe03f */
[----:B------:R-:W-:Y:S01]  /*20a0*/  HGMMA.64x96x16.F32.BF16 R24, gdesc[UR8], RZ, !UPT, gsb0 ;  /* 0x01600000081879f0 */ /* 0x000fe2000c0018ff */
[----:B------:R-:W-:-:S02]  /*20b0*/  UIADD3 UR8, UR6, 0x2, URZ ;  /* 0x0000000206087890 */ /* 0x000fc4000fffe03f */
[----:B------:R-:W-:Y:S02]  /*20c0*/  UIADD3 UR44, UR5, 0x402, URZ ;  /* 0x00000402052c7890 */ /* 0x000fe4000fffe03f */
[----:B------:R-:W-:Y:S01]  /*20d0*/  UIADD3 UR46, UR6, 0x302, URZ ;  /* 0x00000302062e7890 */ /* 0x000fe2000fffe03f */
[----:B------:R-:W-:Y:S02]  /*20e0*/  UMOV UR45, 0x40000040 ;  /* 0x40000040002d7882 */ /* 0x000fe40000000000 */
[----:B------:R-:W-:Y:S01]  /*20f0*/  UMOV UR14, UR8 ;  /* 0x00000008000e7c82 */ /* 0x000fe20008000000 */
        /* <DEDUP_REMOVED lines=21> */
[----:B------:R-:W-:Y:S02]  /*2250*/  WARPGROUP.DEPBAR.LE gsb0, 0x0 ;  /* 0x00008000000079c5 */ /* 0x000fe40000010000 */
[----:B------:R-:W-:-:S06]  /*2260*/  WARPGROUP.ARRIVE ;  /* 0x00000000000079c5 */ /* 0x000fcc0000000000 */
[----:B------:R-:W-:Y:S01]  /*2270*/  HGMMA.64x96x16.F32.BF16 R24, gdesc[UR12], R24, gsb0 ;  /* 0x016000000c1879f0 */ /* 0x000fe20008001818 */
[----:B------:R-:W-:Y:S02]  /*2280*/  UIADD3 UR12, UR5, 0x404, URZ ;  /* 0x00000404050c7890 */ /* 0x000fe4000fffe03f */
[----:B------:R-:W-:Y:S01]  /*2290*/  UIADD3 UR14, UR6, 0x304, URZ ;  /* 0x00000304060e7890 */ /* 0x000fe2000fffe03f */
[----:B------:R-:W-:Y:S01]  /*22a0*/  UMOV UR13, 0x40000040 ;  /* 0x40000040000d7882 */ /* 0x000fe20000000000 */
        /* <DEDUP_REMOVED lines=34> */
.L_x_3464:
[----:B------:R-:W-:Y:S01]  /*24d0*/  R2UR UR7, R84 ;  /* 0x00000000540772ca */ /* 0x000fe200000e0000 */
[----:B------:R-:W-:Y:S01]  /*24e0*/  ULDC UR5, c[0x0][0x9d8] ;  /* 0x0002760000057ab9 */ /* 0x000fe20000000800 */
[----:B------:R-:W-:Y:S01]  /*24f0*/  R2UR UR6, R85 ;  /* 0x00000000550672ca */ /* 0x000fe200000e0000 */
        /* <DEDUP_REMOVED lines=10> */
[----:B------:R-:W-:-:S02]  /*25a0*/  IMAD.U32 R4, RZ, RZ, UR7 ;  /* 0x00000007ff047e24 */ /* 0x000fc4000f8e00ff */
[----:B------:R-:W-:Y:S01]  /*25b0*/  FMUL.FTZ R27, R27, UR5 ;  /* 0x000000051b1b7c20 */ /* 0x000fe20008410000 */
[----:B------:R-:W-:Y:S02]  /*25c0*/  IMAD.U32 R11, RZ, RZ, UR6 ;  /* 0x00000006ff0b7e24 */ /* 0x000fe4000f8e00ff */
[----:B------:R-:W-:Y:S01]  /*25d0*/  FMUL.FTZ R38, R38, UR5 ;  /* 0x0000000526267c20 */ /* 0x000fe20008410000 */
[----:B------:R-:W-:Y:S01]  /*25e0*/  MUFU.TANH R25, R25 ;  /* 0x0000001900197308 */ /* 0x000fe20000002400 */
[----:B------:R-:W-:Y:S01]  /*25f0*/  IADD3 R4, R4, 0x60, -R17 ;  /* 0x0000006004047810 */ /* 0x000fe20007ffe811 */
[----:B------:R-:W-:Y:S01]  /*2600*/  FMUL.FTZ R37, R37, UR5 ;  /* 0x0000000525257c20 */ /* 0x000fe20008410000 */
[----:B------:R-:W-:Y:S01]  /*2610*/  FMUL.FTZ R30, R30, UR5 ;  /* 0x000000051e1e7c20 */ /* 0x000fe20008410000 */
[----:B------:R-:W-:Y:S01]  /*2620*/  FMUL.FTZ R39, R39, UR5 ;  /* 0x0000000527277c20 */ /* 0x000fe20008410000 */
[----:B------:R-:W-:Y:S01]  /*2630*/  FMUL.FTZ R40, R40, UR5 ;  /* 0x0000000528287c20 */ /* 0x000fe20008410000 */
[----:B------:R-:W-:-:S02]  /*2640*/  IMAD R4, R11, -0x60, R4 ;  /* 0xffffffa00b047824 */ /* 0x000fc400078e0204 */
[----:B------:R-:W-:Y:S01]  /*2650*/  FMUL.FTZ R31, R31, UR5 ;  /* 0x000000051f1f7c20 */ /* 0x000fe20008410000 */
[----:B------:R-:W-:Y:S01]  /*2660*/  MUFU.TANH R28, R28 ;  /* 0x0000001c001c7308 */ /* 0x000fe20000002400 */
[----:B------:R-:W-:Y:S01]  /*2670*/  FMUL.FTZ R46, R46, UR5 ;  /* 0x000000052e2e7c20 */ /* 0x000fe20008410000 */
[----:B------:R-:W-:Y:S01]  /*2680*/  FMUL.FTZ R41, R41, UR5 ;  /* 0x0000000529297c20 */ /* 0x000fe20008410000 */
[C---:B------:R-:W-:Y:S01]  /*2690*/  ISETP.GT.AND P6, PT, R4.reuse, RZ, PT ;  /* 0x000000ff0400720c */ /* 0x040fe20003fc4270 */
[----:B------:R-:W-:Y:S01]  /*26a0*/  FMUL.FTZ R47, R47, UR5 ;  /* 0x000000052f2f7c20 */ /* 0x000fe20008410000 */
[----:B------:R-:W-:Y:S01]  /*26b0*/  ISETP.GT.AND P5, PT, R4, 0x1, PT ;  /* 0x000000010400780c */ /* 0x000fe20003fa4270 */
[----:B------:R-:W-:Y:S01]  /*26c0*/  FMUL.FTZ R44, R44, UR5 ;  /* 0x000000052c2c7c20 */ /* 0x000fe20008410000 */
[----:B------:R-:W-:Y:S01]  /*26d0*/  ISETP.GT.AND P4, PT, R4, 0x8, PT ;  /* 0x000000080400780c */ /* 0x000fe20003f84270 */
[----:B------:R-:W-:Y:S01]  /*26e0*/  MUFU.TANH R29, R29 ;  /* 0x0000001d001d7308 */ /* 0x000fe20000002400 */
[----:B--2---:R-:W-:Y:S01]  /*26f0*/  FSEL R11, R24, -INF , P6 ;  /* 0xff800000180b7808 */ /* 0x004fe20003000000 */
[----:B------:R-:W-:Y:S01]  /*2700*/  FMUL.FTZ R35, R35, UR5 ;  /* 0x0000000523237c20 */ /* 0x000fe20008410000 */
[C---:B------:R-:W-:Y:S01]  /*2710*/  ISETP.GT.AND P3, PT, R4.reuse, 0x9, PT ;  /* 0x000000090400780c */ /* 0x040fe20003f64270 */
[----:B------:R-:W-:Y:S01]  /*2720*/  FMUL.FTZ R45, R45, UR5 ;  /* 0x000000052d2d7c20 */ /* 0x000fe20008410000 */
[----:B------:R-:W-:Y:S01]  /*2730*/  ISETP.GT.AND P2, PT, R4, 0x10, PT ;  /* 0x000000100400780c */ /* 0x000fe20003f44270 */
[----:B------:R-:W-:Y:S01]  /*2740*/  FMUL.FTZ R54, R54, UR5 ;  /* 0x0000000536367c20 */ /* 0x000fe20008410000 */
[----:B------:R-:W-:Y:S01]  /*2750*/  ISETP.GT.AND P1, PT, R4, 0x11, PT ;  /* 0x000000110400780c */ /* 0x000fe20003f24270 */
        /* <DEDUP_REMOVED lines=8> */
[----:B01----:R-:W0:Y:S01]  /*27e0*/  MUFU.TANH R5, R26 ;  /* 0x0000001a00057308 */ /* 0x003e220000002400 */
        /* <DEDUP_REMOVED lines=8> */
[----:B------:R-:W-:Y:S01]  /*2870*/  FMUL.FTZ R58, R58, UR5 ;  /* 0x000000053a3a7c20 */ /* 0x000fe20008410000 */
[----:B------:R-:W-:Y:S01]  /*2880*/  FMUL.FTZ R65, R65, UR5 ;  /* 0x0000000541417c20 */ /* 0x000fe20008410000 */
[----:B------:R-:W-:Y:S01]  /*2890*/  FMUL.FTZ R59, R59, UR5 ;  /* 0x000000053b3b7c20 */ /* 0x000fe20008410000 */
[----:B------:R-:W-:Y:S01]  /*28a0*/  FMUL.FTZ R68, R68, UR5 ;  /* 0x0000000544447c20 */ /* 0x000fe20008410000 */
[----:B------:R-:W-:Y:S01]  /*28b0*/  FMUL.FTZ R69, R69, UR5 ;  /* 0x0000000545457c20 */ /* 0x000fe20008410000 */
[----:B------:R-:W-:Y:S01]  /*28c0*/  ULDC UR11, c[0x0][0x988] ;  /* 0x00026200000b7ab9 */ /* 0x000fe20000000800 */
[----:B------:R-:W-:Y:S01]  /*28d0*/  P2R R72, PR, RZ, 0x1 ;  /* 0x00000001ff487803 */ /* 0x000fe20000000000 */
[----:B------:R1:W2:Y:S01]  /*28e0*/  MUFU.TANH R14, R34 ;  /* 0x00000022000e7308 */ /* 0x0002a20000002400 */
[----:B0-----:R-:W-:Y:S01]  /*28f0*/  FSEL R5, R5, -INF , P6 ;  /* 0xff80000005057808 */ /* 0x001fe20003000000 */
[----:B------:R-:W-:Y:S01]  /*2900*/  FMUL.FTZ R62, R62, UR5 ;  /* 0x000000053e3e7c20 */ /* 0x000fe20008410000 */
[----:B------:R-:W-:Y:S01]  /*2910*/  ISETP.GT.AND P6, PT, R4, 0x18, PT ;  /* 0x000000180400780c */ /* 0x000fe20003fc4270 */
[----:B------:R-:W-:Y:S01]  /*2920*/  FMUL.FTZ R63, R63, UR5 ;  /* 0x000000053f3f7c20 */ /* 0x000fe20008410000 */
[----:B------:R-:W-:Y:S01]  /*2930*/  FMUL.FTZ R66, R66, UR5 ;  /* 0x0000000542427c20 */ /* 0x000fe20008410000 */
[----:B------:R-:W-:Y:S01]  /*2940*/  FMUL.FTZ R67, R67, UR5 ;  /* 0x0000000543437c20 */ /* 0x000fe20008410000 */
[----:B------:R-:W-:Y:S01]  /*2950*/  FMUL.FTZ R70, R70, UR5 ;  /* 0x0000000546467c20 */ /* 0x000fe20008410000 */
[----:B------:R-:W0:Y:S01]  /*2960*/  MUFU.TANH R10, R27 ;  /* 0x0000001b000a7308 */ /* 0x000e220000002400 */
[----:B-1----:R-:W-:Y:S01]  /*2970*/  FSEL R34, R25, -INF , P5 ;  /* 0xff80000019227808 */ /* 0x002fe20002800000 */
[----:B------:R-:W-:Y:S01]  /*2980*/  FMUL.FTZ R71, R71, UR5 ;  /* 0x0000000547477c20 */ /* 0x000fe20008410000 */
[----:B------:R-:W-:Y:S01]  /*2990*/  VIADD R0, R0, 0x30840 ;  /* 0x0003084000007836 */ /* 0x000fe20000000000 */
[----:B------:R-:W-:Y:S01]  /*29a0*/  UIADD3 UR5, UR6, -0x2, URZ ;  /* 0xfffffffe06057890 */ /* 0x000fe2000fffe03f */
[----:B------:R-:W-:Y:S01]  /*29b0*/  FMNMX.FTZ R25, R11, R34, !PT ;  /* 0x000000220b197209 */ /* 0x000fe20007810000 */
[--C-:B------:R-:W-:Y:S01]  /*29c0*/  IMAD.MOV.U32 R118, RZ, RZ, R119.reuse ;  /* 0x000000ffff767224 */ /* 0x100fe200078e0077 */
[-C--:B------:R-:W-:Y:S01]  /*29d0*/  MOV R111, R119.reuse ;  /* 0x00000077006f7202 */ /* 0x080fe20000000f00 */
[----:B------:R-:W1:Y:S01]  /*29e0*/  MUFU.TANH R36, R36 ;  /* 0x0000002400247308 */ /* 0x000e620000002400 */
[----:B--2---:R-:W-:Y:S01]  /*29f0*/  FSEL R14, R14, -INF , P2 ;  /* 0xff8000000e0e7808 */ /* 0x004fe20001000000 */
[----:B------:R-:W-:Y:S01]  /*2a00*/  UISETP.GE.AND UP0, UPT, UR5, UR60, UPT ;  /* 0x0000003c0500728c */ /* 0x000fe2000bf06270 */
[----:B------:R-:W-:Y:S01]  /*2a10*/  PRMT R0, R3, 0x654, R0 ;  /* 0x0000065403007816 */ /* 0x000fe20000000000 */
[--C-:B------:R-:W-:Y:S01]  /*2a20*/  IMAD.MOV.U32 R117, RZ, RZ, R119.reuse ;  /* 0x000000ffff757224 */ /* 0x100fe200078e0077 */
[-C--:B------:R-:W-:Y:S01]  /*2a30*/  MOV R102, R119.reuse ;  /* 0x0000007700667202 */ /* 0x080fe20000000f00 */
[--C-:B------:R-:W-:Y:S01]  /*2a40*/  IMAD.MOV.U32 R116, RZ, RZ, R119.reuse ;  /* 0x000000ffff747224 */ /* 0x100fe200078e0077 */
[----:B------:R2:W-:Y:S01]  /*2a50*/  SYNCS.ARRIVE.TRANS64.RED.A1T0 RZ, [R0+URZ], RZ ;  /* 0x000000ff00ff79a7 */ /* 0x0005e2000810043f */
[----:B------:R3:W4:Y:S01]  /*2a60*/  MUFU.TANH R20, R38 ;  /* 0x0000002600147308 */ /* 0x0007220000002400 */
        /* <DEDUP_REMOVED lines=8> */
[----:B---3--:R-:W-:Y:S01]  /*2af0*/  FSEL R38, R28, -INF , P4 ;  /* 0xff8000001c267808 */ /* 0x008fe20002000000 */
[--C-:B------:R-:W-:Y:S01]  /*2b00*/  IMAD.MOV.U32 R112, RZ, RZ, R119.reuse ;  /* 0x000000ffff707224 */ /* 0x100fe200078e0077 */
[----:B-1----:R-:W-:Y:S01]  /*2b10*/  FSEL R36, R36, -INF , P6 ;  /* 0xff80000024247808 */ /* 0x002fe20003000000 */
[--C-:B------:R-:W-:Y:S01]  /*2b20*/  IMAD.MOV.U32 R110, RZ, RZ, R119.reuse ;  /* 0x000000ffff6e7224 */ /* 0x100fe200078e0077 */
[----:B------:R-:W-:Y:S01]  /*2b30*/  FMNMX.FTZ R24, R38, R25, !PT ;  /* 0x0000001926187209 */ /* 0x000fe20007810000 */
[--C-:B------:R-:W-:Y:S01]  /*2b40*/  IMAD.MOV.U32 R109, RZ, RZ, R119.reuse ;  /* 0x000000ffff6d7224 */ /* 0x100fe200078e0077 */
[----:B------:R-:W-:Y:S01]  /*2b50*/  MOV R75, R119 ;  /* 0x00000077004b7202 */ /* 0x000fe20000000f00 */
[----:B------:R-:W-:Y:S01]  /*2b60*/  MUFU.TANH R37, R37 ;  /* 0x0000002500257308 */ /* 0x000fe20000002400 */
[----:B----4-:R-:W-:Y:S01]  /*2b70*/  FSEL R20, R20, -INF , P6 ;  /* 0xff80000014147808 */ /* 0x010fe20003000000 */
[--C-:B------:R-:W-:Y:S01]  /*2b80*/  IMAD.MOV.U32 R108, RZ, RZ, R119.reuse ;  /* 0x000000ffff6c7224 */ /* 0x100fe200078e0077 */
[----:B------:R-:W-:Y:S01]  /*2b90*/  ISETP.GT.AND P6, PT, R4, 0x30, PT ;  /* 0x000000300400780c */ /* 0x000fe20003fc4270 */
[----:B------:R-:W-:-:S02]  /*2ba0*/  IMAD.MOV.U32 R107, RZ, RZ, R119 ;  /* 0x000000ffff6b7224 */ /* 0x000fc400078e0077 */
[--C-:B------:R-:W-:Y:S02]  /*2bb0*/  IMAD.MOV.U32 R106, RZ, RZ, R119.reuse ;  /* 0x000000ffff6a7224 */ /* 0x100fe400078e0077 */
[----:B------:R1:W3:Y:S01]  /*2bc0*/  MUFU.TANH R21, R39 ;  /* 0x0000002700157308 */ /* 0x0002e20000002400 */
        /* <DEDUP_REMOVED lines=8> */
[--C-:B------:R-:W-:Y:S01]  /*2c50*/  IMAD.MOV.U32 R100, RZ, RZ, R119.reuse ;  /* 0x000000ffff647224 */ /* 0x100fe200078e0077 */
[----:B------:R-:W-:Y:S01]  /*2c60*/  FMNMX.FTZ R25, R39, R24, !PT ;  /* 0x0000001827197209 */ /* 0x000fe20007810000 */
[--C-:B------:R-:W-:Y:S02]  /*2c70*/  IMAD.MOV.U32 R99, RZ, RZ, R119.reuse ;  /* 0x000000ffff637224 */ /* 0x100fe400078e0077 */
[----:B------:R-:W1:Y:S01]  /*2c80*/  MUFU.TANH R40, R40 ;  /* 0x0000002800287308 */ /* 0x000e620000002400 */
[----:B---3--:R-:W-:Y:S01]  /*2c90*/  FSEL R21, R21, -INF , P5 ;  /* 0xff80000015157808 */ /* 0x008fe20002800000 */
[--C-:B------:R-:W-:Y:S02]  /*2ca0*/  IMAD.MOV.U32 R98, RZ, RZ, R119.reuse ;  /* 0x000000ffff627224 */ /* 0x100fe400078e0077 */
[--C-:B------:R-:W-:Y:S02]  /*2cb0*/  IMAD.MOV.U32 R97, RZ, RZ, R119.reuse ;  /* 0x000000ffff617224 */ /* 0x100fe400078e0077 */
[----:B------:R-:W-:-:S02]  /*2cc0*/  IMAD.MOV.U32 R96, RZ, RZ, R119 ;  /* 0x000000ffff607224 */ /* 0x000fc400078e0077 */
[----:B------:R3:W4:Y:S01]  /*2cd0*/  MUFU.TANH R26, R46 ;  /* 0x0000002e001a7308 */ /* 0x0007220000002400 */
[----:B0-----:R-:W-:Y:S01]  /*2ce0*/  FSEL R13, R13, -INF , P3 ;  /* 0xff8000000d0d7808 */ /* 0x001fe20001800000 */
[--C-:B------:R-:W-:Y:S01]  /*2cf0*/  IMAD.MOV.U32 R95, RZ, RZ, R119.reuse ;  /* 0x000000ffff5f7224 */ /* 0x100fe200078e0077 */
[----:B------:R-:W-:Y:S01]  /*2d00*/  ISETP.GT.AND P3, PT, R4, 0x21, PT ;  /* 0x000000210400780c */ /* 0x000fe20003f64270 */
[--C-:B------:R-:W-:Y:S02]  /*2d10*/  IMAD.MOV.U32 R94, RZ, RZ, R119.reuse ;  /* 0x000000ffff5e7224 */ /* 0x100fe400078e0077 */
[--C-:B------:R-:W-:Y:S02]  /*2d20*/  IMAD.MOV.U32 R92, RZ, RZ, R119.reuse ;  /* 0x000000ffff5c7224 */ /* 0x100fe400078e0077 */
[----:B------:R-:W-:Y:S01]  /*2d30*/  MUFU.TANH R41, R41 ;  /* 0x0000002900297308 */ /* 0x000fe20000002400 */
[----:B---3--:R-:W-:Y:S01]  /*2d40*/  FSEL R46, R32, -INF , P2 ;  /* 0xff800000202e7808 */ /* 0x008fe20001000000 */
[--C-:B------:R-:W-:Y:S01]  /*2d50*/  IMAD.MOV.U32 R91, RZ, RZ, R119.reuse ;  /* 0x000000ffff5b7224 */ /* 0x100fe200078e0077 */
[----:B-1----:R-:W-:Y:S01]  /*2d60*/  FSEL R40, R40, -INF , P4 ;  /* 0xff80000028287808 */ /* 0x002fe20002000000 */
[--C-:B------:R-:W-:Y:S01]  /*2d70*/  IMAD.MOV.U32 R90, RZ, RZ, R119.reuse ;  /* 0x000000ffff5a7224 */ /* 0x100fe200078e0077 */
[----:B------:R-:W-:Y:S01]  /*2d80*/  FMNMX.FTZ R24, R46, R25, !PT ;  /* 0x000000192e187209 */ /* 0x000fe20007810000 */
[--C-:B------:R-:W-:Y:S01]  /*2d90*/  IMAD.MOV.U32 R89, RZ, RZ, R119.reuse ;  /* 0x000000ffff597224 */ /* 0x100fe200078e0077 */
[----:B------:R-:W-:Y:S01]  /*2da0*/  ISETP.GT.AND P2, PT, R4, 0x28, PT ;  /* 0x000000280400780c */ /* 0x000fe20003f44270 */
[----:B------:R0:W-:Y:S01]  /*2db0*/  MUFU.TANH R27, R47 ;  /* 0x0000002f001b7308 */ /* 0x0001e20000002400 */
[----:B------:R-:W-:-:S02]  /*2dc0*/  IMAD.MOV.U32 R88, RZ, RZ, R119 ;  /* 0x000000ffff587224 */ /* 0x000fc400078e0077 */
[----:B----4-:R-:W-:Y:S01]  /*2dd0*/  FSEL R26, R26, -INF , P2 ;  /* 0xff8000001a1a7808 */ /* 0x010fe20001000000 */
[--C-:B------:R-:W-:Y:S02]  /*2de0*/  IMAD.MOV.U32 R87, RZ, RZ, R119.reuse ;  /* 0x000000ffff577224 */ /* 0x100fe400078e0077 */
[--C-:B------:R-:W-:Y:S02]  /*2df0*/  IMAD.MOV.U32 R86, RZ, RZ, R119.reuse ;  /* 0x000000ffff567224 */ /* 0x100fe400078e0077 */
[----:B------:R-:W1:Y:S01]  /*2e00*/  MUFU.TANH R15, R35 ;  /* 0x00000023000f7308 */ /* 0x000e620000002400 */
[----:B0-----:R-:W-:Y:S01]  /*2e10*/  FSEL R47, R33, -INF , P1 ;  /* 0xff800000212f7808 */ /* 0x001fe20000800000 */
[--C-:B------:R-:W-:Y:S02]  /*2e20*/  IMAD.MOV.U32 R85, RZ, RZ, R119.reuse ;  /* 0x000000ffff557224 */ /* 0x100fe400078e0077 */
[--C-:B------:R-:W-:Y:S01]  /*2e30*/  IMAD.MOV.U32 R83, RZ, RZ, R119.reuse ;  /* 0x000000ffff537224 */ /* 0x100fe200078e0077 */
[----:B------:R-:W-:Y:S01]  /*2e40*/  FMNMX.FTZ R25, R47, R24, !PT ;  /* 0x000000182f197209 */ /* 0x000fe20007810000 */
[----:B------:R-:W-:-:S02]  /*2e50*/  IMAD.MOV.U32 R82, RZ, RZ, R119 ;  /* 0x000000ffff527224 */ /* 0x000fc400078e0077 */
[----:B------:R-:W0:Y:S01]  /*2e60*/  MUFU.TANH R44, R44 ;  /* 0x0000002c002c7308 */ /* 0x000e220000002400 */
[----:B------:R-:W-:Y:S01]  /*2e70*/  FMNMX.FTZ R25, R36, R25, !PT ;  /* 0x0000001924197209 */ /* 0x000fe20007810000 */
[--C-:B------:R-:W-:Y:S02]  /*2e80*/  IMAD.MOV.U32 R81, RZ, RZ, R119.reuse ;  /* 0x000000ffff517224 */ /* 0x100fe400078e0077 */
[--C-:B------:R-:W-:Y:S02]  /*2e90*/  IMAD.MOV.U32 R80, RZ, RZ, R119.reuse ;  /* 0x000000ffff507224 */ /* 0x100fe400078e0077 */
[--C-:B------:R-:W-:Y:S02]  /*2ea0*/  IMAD.MOV.U32 R79, RZ, RZ, R119.reuse ;  /* 0x000000ffff4f7224 */ /* 0x100fe400078e0077 */
[----:B------:R-:W3:Y:S01]  /*2eb0*/  MUFU.TANH R45, R45 ;  /* 0x0000002d002d7308 */ /* 0x000ee20000002400 */
[----:B-1----:R-:W-:Y:S01]  /*2ec0*/  FSEL R15, R15, -INF , P1 ;  /* 0xff8000000f0f7808 */ /* 0x002fe20000800000 */
[--C-:B------:R-:W-:Y:S01]  /*2ed0*/  IMAD.MOV.U32 R78, RZ, RZ, R119.reuse ;  /* 0x000000ffff4e7224 */ /* 0x100fe200078e0077 */
[----:B------:R-:W-:Y:S01]  /*2ee0*/  ISETP.GT.AND P1, PT, R4, 0x29, PT ;  /* 0x000000290400780c */ /* 0x000fe20003f24270 */
[----:B------:R-:W-:-:S02]  /*2ef0*/  IMAD.MOV.U32 R77, RZ, RZ, R119 ;  /* 0x000000ffff4d7224 */ /* 0x000fc400078e0077 */
[--C-:B------:R-:W-:Y:S01]  /*2f00*/  IMAD.MOV.U32 R76, RZ, RZ, R119.reuse ;  /* 0x000000ffff4c7224 */ /* 0x100fe200078e0077 */
[----:B------:R-:W-:Y:S01]  /*2f10*/  FSEL R27, R27, -INF , P1 ;  /* 0xff8000001b1b7808 */ /* 0x000fe20000800000 */
[----:B------:R1:W-:Y:S01]  /*2f20*/  MUFU.TANH R30, R54 ;  /* 0x00000036001e7308 */ /* 0x0003e20000002400 */
[----:B0-----:R-:W-:Y:S01]  /*2f30*/  FSEL R44, R44, -INF , P2 ;  /* 0xff8000002c2c7808 */ /* 0x001fe20001000000 */
[--C-:B------:R-:W-:Y:S01]  /*2f40*/  IMAD.MOV.U32 R74, RZ, RZ, R119.reuse ;  /* 0x000000ffff4a7224 */ /* 0x100fe200078e0077 */
[----:B------:R-:W-:Y:S01]  /*2f50*/  ISETP.GT.AND P2, PT, R4, 0x40, PT ;  /* 0x000000400400780c */ /* 0x000fe20003f44270 */
[----:B------:R-:W-:-:S04]  /*2f60*/  IMAD.MOV.U32 R73, RZ, RZ, R119 ;  /* 0x000000ffff497224 */ /* 0x000fc800078e0077 */
[----:B------:R-:W0:Y:S01]  /*2f70*/  MUFU.TANH R48, R48 ;  /* 0x0000003000307308 */ /* 0x000e220000002400 */
[----:B-1----:R-:W-:Y:S02]  /*2f80*/  FSEL R54, R37, -INF , P5 ;  /* 0xff80000025367808 */ /* 0x002fe40002800000 */
[----:B---3--:R-:W-:Y:S02]  /*2f90*/  FSEL R45, R45, -INF , P1 ;  /* 0xff8000002d2d7808 */ /* 0x008fe40000800000 */
[----:B------:R-:W-:Y:S02]  /*2fa0*/  FMNMX.FTZ R25, R54, R25, !PT ;  /* 0x0000001936197209 */ /* 0x000fe40007810000 */
[----:B------:R-:W-:Y:S01]  /*2fb0*/  ISETP.GT.AND P5, PT, R4, 0x31, PT ;  /* 0x000000310400780c */ /* 0x000fe20003fa4270 */
[----:B------:R-:W-:Y:S01]  /*2fc0*/  MUFU.TANH R42, R42 ;  /* 0x0000002a002a7308 */ /* 0x000fe20000002400 */
[----:B------:R-:W-:Y:S02]  /*2fd0*/  FMNMX.FTZ R24, R40, R25, !PT ;  /* 0x0000001928187209 */ /* 0x000fe40007810000 */
[----:B------:R-:W-:-:S05]  /*2fe0*/  ISETP.GT.AND P1, PT, R4, 0x41, PT ;  /* 0x000000410400780c */ /* 0x000fca0003f24270 */
[----:B------:R-:W1:Y:S01]  /*2ff0*/  MUFU.TANH R49, R49 ;  /* 0x0000003100317308 */ /* 0x000e620000002400 */
[----:B0-----:R-:W-:-:S07]  /*3000*/  FSEL R48, R48, -INF , P6 ;  /* 0xff80000030307808 */ /* 0x001fce0003000000 */
[----:B------:R0:W-:Y:S08]  /*3010*/  MUFU.TANH R31, R55 ;  /* 0x00000037001f7308 */ /* 0x0001f00000002400 */
[----:B------:R-:W3:Y:S01]  /*3020*/  MUFU.TANH R43, R43 ;  /* 0x0000002b002b7308 */ /* 0x000ee20000002400 */
[----:B0-----:R-:W-:Y:S02]  /*3030*/  FSEL R55, R41, -INF , P3 ;  /* 0xff80000029377808 */ /* 0x001fe40001800000 */
[----:B-1----:R-:W-:-:S02]  /*3040*/  FSEL R49, R49, -INF , P5 ;  /* 0xff80000031317808 */ /* 0x002fc40002800000 */
[----:B------:R-:W-:-:S03]  /*3050*/  FMNMX.FTZ R25, R55, R24, !PT ;  /* 0x0000001837197209 */ /* 0x000fc60007810000 */
[----:B------:R-:W0:Y:S01]  /*3060*/  MUFU.TANH R52, R52 ;  /* 0x0000003400347308 */ /* 0x000e220000002400 */
[----:B------:R-:W-:-:S04]  /*3070*/  FMNMX.FTZ R24, R44, R25, !PT ;  /* 0x000000192c187209 */ /* 0x000fc80007810000 */
[----:B------:R-:W-:Y:S02]  /*3080*/  FMNMX.FTZ R25, R45, R24, !PT ;  /* 0x000000182d197209 */ /* 0x000fe40007810000 */
[----:B------:R-:W-:Y:S01]  /*3090*/  FSEL R24, R42, -INF , P4 ;  /* 0xff8000002a187808 */ /* 0x000fe20002000000 */
[----:B------:R-:W1:Y:S01]  /*30a0*/  MUFU.TANH R53, R53 ;  /* 0x0000003500357308 */ /* 0x000e620000002400 */
[----:B------:R-:W-:Y:S02]  /*30b0*/  ISETP.GT.AND P4, PT, R4, 0x38, PT ;  /* 0x000000380400780c */ /* 0x000fe40003f84270 */
[----:B------:R-:W-:Y:S02]  /*30c0*/  FMNMX.FTZ R28, R48, R25, !PT ;  /* 0x00000019301c7209 */ /* 0x000fe40007810000 */
[----:B---3--:R-:W-:Y:S02]  /*30d0*/  FSEL R25, R43, -INF , P3 ;  /* 0xff8000002b197808 */ /* 0x008fe40001800000 */
[----:B------:R-:W-:Y:S01]  /*30e0*/  ISETP.GT.AND P3, PT, R4, 0x39, PT ;  /* 0x000000390400780c */ /* 0x000fe20003f64270 */
[----:B------:R-:W3:Y:S01]  /*30f0*/  MUFU.TANH R56, R56 ;  /* 0x0000003800387308 */ /* 0x000ee20000002400 */
[----:B0-----:R-:W-:-:S02]  /*3100*/  FSEL R52, R52, -INF , P4 ;  /* 0xff80000034347808 */ /* 0x001fc40002000000 */
[----:B------:R-:W-:Y:S02]  /*3110*/  FMNMX.FTZ R29, R49, R28, !PT ;  /* 0x0000001c311d7209 */ /* 0x000fe40007810000 */
[----:B------:R-:W-:Y:S02]  /*3120*/  FSEL R30, R30, -INF , P4 ;  /* 0xff8000001e1e7808 */ /* 0x000fe40002000000 */
[----:B------:R-:W-:Y:S01]  /*3130*/  FMNMX.FTZ R28, R52, R29, !PT ;  /* 0x0000001d341c7209 */ /* 0x000fe20007810000 */
[----:B------:R-:W0:Y:S01]  /*3140*/  MUFU.TANH R50, R50 ;  /* 0x0000003200327308 */ /* 0x000e220000002400 */
[----:B-1----:R-:W-:Y:S02]  /*3150*/  FSEL R53, R53, -INF , P3 ;  /* 0xff80000035357808 */ /* 0x002fe40001800000 */
[----:B------:R-:W-:Y:S02]  /*3160*/  ISETP.GT.AND P4, PT, R4, 0x50, PT ;  /* 0x000000500400780c */ /* 0x000fe40003f84270 */
[----:B------:R-:W-:-:S02]  /*3170*/  FMNMX.FTZ R29, R53, R28, !PT ;  /* 0x0000001c351d7209 */ /* 0x000fc40007810000 */
[----:B------:R-:W-:Y:S01]  /*3180*/  FSEL R31, R31, -INF , P3 ;  /* 0xff8000001f1f7808 */ /* 0x000fe20001800000 */
[----:B------:R-:W1:Y:S01]  /*3190*/  MUFU.TANH R57, R57 ;  /* 0x0000003900397308 */ /* 0x000e620000002400 */
[----:B---3--:R-:W-:Y:S02]  /*31a0*/  FSEL R56, R56, -INF , P2 ;  /* 0xff80000038387808 */ /* 0x008fe40001000000 */
[----:B------:R-:W-:Y:S02]  /*31b0*/  ISETP.GT.AND P3, PT, R4, 0x51, PT ;  /* 0x000000510400780c */ /* 0x000fe40003f64270 */
[----:B------:R-:W-:-:S03]  /*31c0*/  FMNMX.FTZ R32, R56, R29, !PT ;  /* 0x0000001d38207209 */ /* 0x000fc60007810000 */
[----:B------:R-:W3:Y:S01]  /*31d0*/  MUFU.TANH R51, R51 ;  /* 0x0000003300337308 */ /* 0x000ee20000002400 */
[----:B0-----:R-:W-:Y:S01]  /*31e0*/  FSEL R28, R50, -INF , P6 ;  /* 0xff800000321c7808 */ /* 0x001fe20003000000 */
[----:B------:R-:W-:Y:S01]  /*31f0*/  IMAD.MOV.U32 R50, RZ, RZ, R119 ;  /* 0x000000ffff327224 */ /* 0x000fe200078e0077 */
[----:B------:R-:W-:-:S05]  /*3200*/  ISETP.GT.AND P6, PT, R4, 0x48, PT ;  /* 0x000000480400780c */ /* 0x000fca0003fc4270 */
[----:B------:R-:W0:Y:S01]  /*3210*/  MUFU.TANH R60, R60 ;  /* 0x0000003c003c7308 */ /* 0x000e220000002400 */
[----:B-1----:R-:W-:-:S04]  /*3220*/  FSEL R57, R57, -INF , P1 ;  /* 0xff80000039397808 */ /* 0x002fc80000800000 */
[----:B------:R-:W-:-:S03]  /*3230*/  FMNMX.FTZ R33, R57, R32, !PT ;  /* 0x0000002039217209 */ /* 0x000fc60007810000 */
[----:B------:R-:W1:Y:S01]  /*3240*/  MUFU.TANH R61, R61 ;  /* 0x0000003d003d7308 */ /* 0x000e620000002400 */
[----:B---3--:R-:W-:Y:S02]  /*3250*/  FSEL R29, R51, -INF , P5 ;  /* 0xff800000331d7808 */ /* 0x008fe40002800000 */
[----:B------:R-:W-:-:S05]  /*3260*/  ISETP.GT.AND P5, PT, R4, 0x49, PT ;  /* 0x000000490400780c */ /* 0x000fca0003fa4270 */
[----:B------:R-:W3:Y:S01]  /*3270*/  MUFU.TANH R64, R64 ;  /* 0x0000004000407308 */ /* 0x000ee20000002400 */
[----:B0-----:R-:W-:-:S04]  /*3280*/  FSEL R60, R60, -INF , P6 ;  /* 0xff8000003c3c7808 */ /* 0x001fc80003000000 */
[----:B------:R-:W-:-:S03]  /*3290*/  FMNMX.FTZ R32, R60, R33, !PT ;  /* 0x000000213c207209 */ /* 0x000fc60007810000 */
[----:B------:R-:W0:Y:S01]  /*32a0*/  MUFU.TANH R58, R58 ;  /* 0x0000003a003a7308 */ /* 0x000e220000002400 */
[----:B-1----:R-:W-:-:S04]  /*32b0*/  FSEL R61, R61, -INF , P5 ;  /* 0xff8000003d3d7808 */ /* 0x002fc80002800000 */
[----:B------:R-:W-:-:S03]  /*32c0*/  FMNMX.FTZ R33, R61, R32, !PT ;  /* 0x000000203d217209 */ /* 0x000fc60007810000 */
[----:B------:R-:W1:Y:S01]  /*32d0*/  MUFU.TANH R65, R65 ;  /* 0x0000004100417308 */ /* 0x000e620000002400 */
[----:B---3--:R-:W-:-:S04]  /*32e0*/  FSEL R64, R64, -INF , P4 ;  /* 0xff80000040407808 */ /* 0x008fc80002000000 */
        /* <DEDUP_REMOVED lines=9> */
[----:B---3--:R-:W-:Y:S01]  /*3380*/  FSEL R33, R59, -INF , P1 ;  /* 0xff8000003b217808 */ /* 0x008fe20000800000 */
[----:B------:R-:W-:Y:S01]  /*3390*/  IMAD.MOV.U32 R59, RZ, RZ, R119 ;  /* 0x000000ffff3b7224 */ /* 0x000fe200078e0077 */
        /* <DEDUP_REMOVED lines=8> */
[----:B---3--:R-:W-:Y:S01]  /*3420*/  FSEL R62, R62, -INF , P6 ;  /* 0xff8000003e3e7808 */ /* 0x008fe20003000000 */
[----:B------:R-:W3:Y:S06]  /*3430*/  SHFL.BFLY PT, R4, R35, 0x2, 0x1f ;  /* 0x0c401f0023047f89 */ /* 0x000eec00000e0000 */
[----:B------:R-:W4:Y:S01]  /*3440*/  MUFU.TANH R67, R67 ;  /* 0x0000004300437308 */ /* 0x000f220000002400 */
[----:B0-----:R-:W-:-:S07]  /*3450*/  FSEL R63, R63, -INF , P5 ;  /* 0xff8000003f3f7808 */ /* 0x001fce0002800000 */
[----:B------:R-:W0:Y:S01]  /*3460*/  MUFU.TANH R70, R70 ;  /* 0x0000004600467308 */ /* 0x000e220000002400 */
[----:B-1----:R-:W-:-:S07]  /*3470*/  FSEL R66, R66, -INF , P4 ;  /* 0xff80000042427808 */ /* 0x002fce0002000000 */
[----:B------:R-:W1:Y:S01]  /*3480*/  MUFU.TANH R71, R71 ;  /* 0x0000004700477308 */ /* 0x000e620000002400 */
[----:B----4-:R-:W-:Y:S02]  /*3490*/  FSEL R67, R67, -INF , P3 ;  /* 0xff80000043437808 */ /* 0x010fe40001800000 */
[----:B---3--:R-:W-:Y:S02]  /*34a0*/  FMNMX.FTZ R37, R35, R4, !PT ;  /* 0x0000000423257209 */ /* 0x008fe40007810000 */
[----:B------:R-:W-:-:S03]  /*34b0*/  FMNMX.FTZ R35, R5, R10, !PT ;  /* 0x0000000a05237209 */ /* 0x000fc60007810000 */
[----:B------:R-:W3:Y:S01]  /*34c0*/  SHFL.BFLY PT, R4, R37, 0x1, 0x1f ;  /* 0x0c201f0025047f89 */ /* 0x000ee200000e0000 */
[----:B------:R-:W-:Y:S02]  /*34d0*/  FMNMX.FTZ R42, R12, R35, !PT ;  /* 0x000000230c2a7209 */ /* 0x000fe40007810000 */
[----:B0-----:R-:W-:Y:S02]  /*34e0*/  FSEL R70, R70, -INF , P2 ;  /* 0xff80000046467808 */ /* 0x001fe40001000000 */
[----:B-1----:R-:W-:Y:S02]  /*34f0*/  FSEL R71, R71, -INF , P1 ;  /* 0xff80000047477808 */ /* 0x002fe40000800000 */
[----:B---3--:R-:W-:-:S04]  /*3500*/  FMNMX.FTZ R4, R37, R4, !PT ;  /* 0x0000000425047209 */ /* 0x008fc80007810000 */
[C---:B------:R-:W-:Y:S01]  /*3510*/  FSETP.NEU.FTZ.AND P0, PT, R4.reuse, -INF , PT ;  /* 0xff8000000400780b */ /* 0x040fe20003f1d000 */
[----:B------:R-:W-:-:S05]  /*3520*/  FMUL.FTZ R41, R4, UR11 ;  /* 0x0000000b04297c20 */ /* 0x000fca0008410000 */
[----:B------:R-:W-:Y:S02]  /*3530*/  FSEL R51, R41, RZ, P0 ;  /* 0x000000ff29337208 */ /* 0x000fe40000000000 */
[----:B------:R-:W-:Y:S01]  /*3540*/  ISETP.NE.AND P0, PT, R72, RZ, PT ;  /* 0x000000ff4800720c */ /* 0x000fe20003f05270 */
[----:B------:R-:W-:Y:S02]  /*3550*/  IMAD.MOV.U32 R72, RZ, RZ, R119 ;  /* 0x000000ffff487224 */ /* 0x000fe400078e0077 */
        /* <DEDUP_REMOVED lines=23> */
[--C-:B------:R-:W-:Y:S01]  /*36d0*/  FFMA.FTZ R178, R52, UR11, -R51.reuse ;  /* 0x0000000b34b27c23 */ /* 0x100fe20008010833 */
[--C-:B------:R-:W-:Y:S01]  /*36e0*/  FFMA.FTZ R53, R53, UR11, -R51.reuse ;  /* 0x0000000b35357c23 */ /* 0x100fe20008010833 */
[----:B------:R-:W-:Y:S01]  /*36f0*/  FMNMX.FTZ R11, R25, R34, !PT ;  /* 0x00000022190b7209 */ /* 0x000fe20007810000 */
[--C-:B------:R-:W-:Y:S01]  /*3700*/  FFMA.FTZ R56, R56, UR11, -R51.reuse ;  /* 0x0000000b38387c23 */ /* 0x100fe20008010833 */
[--C-:B------:R-:W-:Y:S01]  /*3710*/  FFMA.FTZ R57, R57, UR11, -R51.reuse ;  /* 0x0000000b39397c23 */ /* 0x100fe20008010833 */
[----:B------:R-:W-:Y:S01]  /*3720*/  FFMA.FTZ R60, R60, UR11, -R51 ;  /* 0x0000000b3c3c7c23 */ /* 0x000fe20008010833 */
[----:B------:R-:W-:Y:S01]  /*3730*/  FMNMX.FTZ R34, R26, R11, !PT ;  /* 0x0000000b1a227209 */ /* 0x000fe20007810000 */
[----:B------:R-:W3:Y:S01]  /*3740*/  MUFU.EX2 R37, R37 ;  /* 0x0000002500257308 */ /* 0x000ee20000000800 */
[----:B0-----:R-:W-:Y:S01]  /*3750*/  FADD.FTZ R49, R188, R35 ;  /* 0x00000023bc317221 */ /* 0x001fe20000010000 */
[----:B------:R-:W-:Y:S01]  /*3760*/  F2FP.BF16.F32.PACK_AB R188, R35, R188 ;  /* 0x000000bc23bc723e */ /* 0x000fe200000010ff */
[--C-:B------:R-:W-:Y:S01]  /*3770*/  FFMA.FTZ R61, R61, UR11, -R51.reuse ;  /* 0x0000000b3d3d7c23 */ /* 0x100fe20008010833 */
[----:B------:R-:W-:Y:S01]  /*3780*/  FMNMX.FTZ R11, R27, R34, !PT ;  /* 0x000000221b0b7209 */ /* 0x000fe20007810000 */
[--C-:B------:R-:W-:Y:S01]  /*3790*/  FFMA.FTZ R64, R64, UR11, -R51.reuse ;  /* 0x0000000b40407c23 */ /* 0x100fe20008010833 */
[--C-:B------:R-:W-:Y:S01]  /*37a0*/  FFMA.FTZ R65, R65, UR11, -R51.reuse ;  /* 0x0000000b41417c23 */ /* 0x100fe20008010833 */
[--C-:B------:R-:W-:Y:S01]  /*37b0*/  FFMA.FTZ R68, R68, UR11, -R51.reuse ;  /* 0x0000000b44447c23 */ /* 0x100fe20008010833 */
[----:B------:R-:W-:Y:S01]  /*37c0*/  FMNMX.FTZ R34, R28, R11, !PT ;  /* 0x0000000b1c227209 */ /* 0x000fe20007810000 */
[----:B------:R-:W-:Y:S01]  /*37d0*/  MUFU.EX2 R184, R184 ;  /* 0x000000b800b87308 */ /* 0x000fe20000000800 */
[----:B------:R-:W-:Y:S01]  /*37e0*/  FFMA.FTZ R51, R69, UR11, -R51 ;  /* 0x0000000b45337c23 */ /* 0x000fe20008010833 */
[--C-:B------:R-:W-:Y:S01]  /*37f0*/  IMAD.MOV.U32 R69, RZ, RZ, R119.reuse ;  /* 0x000000ffff457224 */ /* 0x100fe200078e0077 */
[----:B------:R-:W-:Y:S01]  /*3800*/  FMNMX.FTZ R11, R29, R34, !PT ;  /* 0x000000221d0b7209 */ /* 0x000fe20007810000 */
[--C-:B------:R-:W-:Y:S01]  /*3810*/  IMAD.MOV.U32 R54, RZ, RZ, R119.reuse ;  /* 0x000000ffff367224 */ /* 0x100fe200078e0077 */
[----:B------:R-:W-:Y:S01]  /*3820*/  MOV R48, R119 ;  /* 0x0000007700307202 */ /* 0x000fe20000000f00 */
[--C-:B------:R-:W-:Y:S01]  /*3830*/  IMAD.MOV.U32 R52, RZ, RZ, R119.reuse ;  /* 0x000000ffff347224 */ /* 0x100fe200078e0077 */
[----:B------:R-:W-:Y:S01]  /*3840*/  FMNMX.FTZ R34, R30, R11, !PT ;  /* 0x0000000b1e227209 */ /* 0x000fe20007810000 */
[----:B------:R-:W-:Y:S01]  /*3850*/  MUFU.EX2 R39, R39 ;  /* 0x0000002700277308 */ /* 0x000fe20000000800 */
[----:B------:R-:W-:-:S02]  /*3860*/  IMAD.MOV.U32 R46, RZ, RZ, R119 ;  /* 0x000000ffff2e7224 */ /* 0x000fc400078e0077 */
[----:B------:R-:W-:Y:S01]  /*3870*/  FMNMX.FTZ R11, R31, R34, !PT ;  /* 0x000000221f0b7209 */ /* 0x000fe20007810000 */
[--C-:B------:R-:W-:Y:S02]  /*3880*/  IMAD.MOV.U32 R44, RZ, RZ, R119.reuse ;  /* 0x000000ffff2c7224 */ /* 0x100fe400078e0077 */
[--C-:B------:R-:W-:Y:S01]  /*3890*/  IMAD.MOV.U32 R42, RZ, RZ, R119.reuse ;  /* 0x000000ffff2a7224 */ /* 0x100fe200078e0077 */
[----:B------:R-:W-:Y:S01]  /*38a0*/  FMNMX.FTZ R34, R32, R11, !PT ;  /* 0x0000000b20227209 */ /* 0x000fe20007810000 */
[----:B------:R-:W-:Y:S01]  /*38b0*/  MUFU.EX2 R186, R186 ;  /* 0x000000ba00ba7308 */ /* 0x000fe20000000800 */
[----:B------:R-:W-:Y:S02]  /*38c0*/  IMAD.MOV.U32 R40, RZ, RZ, R119 ;  /* 0x000000ffff287224 */ /* 0x000fe400078e0077 */
[----:B------:R-:W-:-:S04]  /*38d0*/  FMNMX.FTZ R11, R33, R34, !PT ;  /* 0x00000022210b7209 */ /* 0x000fc80007810000 */
[----:B------:R-:W-:Y:S01]  /*38e0*/  FMNMX.FTZ R34, R62, R11, !PT ;  /* 0x0000000b3e227209 */ /* 0x000fe20007810000 */
[----:B------:R-:W-:Y:S03]  /*38f0*/  MUFU.EX2 R41, R41 ;  /* 0x0000002900297308 */ /* 0x000fe60000000800 */
[----:B------:R-:W-:-:S04]  /*3900*/  FMNMX.FTZ R11, R63, R34, !PT ;  /* 0x000000223f0b7209 */ /* 0x000fc80007810000 */
[----:B------:R-:W-:Y:S01]  /*3910*/  FMNMX.FTZ R34, R66, R11, !PT ;  /* 0x0000000b42227209 */ /* 0x000fe20007810000 */
[----:B------:R-:W-:Y:S03]  /*3920*/  MUFU.EX2 R180, R180 ;  /* 0x000000b400b47308 */ /* 0x000fe60000000800 */
[----:B------:R-:W-:-:S04]  /*3930*/  FMNMX.FTZ R11, R67, R34, !PT ;  /* 0x00000022430b7209 */ /* 0x000fc80007810000 */
[----:B------:R-:W-:Y:S01]  /*3940*/  FMNMX.FTZ R34, R70, R11, !PT ;  /* 0x0000000b46227209 */ /* 0x000fe20007810000 */
[----:B------:R-:W-:Y:S03]  /*3950*/  MUFU.EX2 R43, R43 ;  /* 0x0000002b002b7308 */ /* 0x000fe60000000800 */
        /* <DEDUP_REMOVED lines=33> */
[----:B------:R1:W4:Y:S01]  /*3b70*/  MUFU.EX2 R36, R10 ;  /* 0x0000000a00247308 */ /* 0x0003220000000800 */
[--C-:B------:R-:W-:Y:S01]  /*3b80*/  FFMA.FTZ R30, R30, UR11, -R34.reuse ;  /* 0x0000000b1e1e7c23 */ /* 0x100fe20008010822 */
[--C-:B------:R-:W-:Y:S01]  /*3b90*/  FFMA.FTZ R31, R31, UR11, -R34.reuse ;  /* 0x0000000b1f1f7c23 */ /* 0x100fe20008010822 */
[--C-:B------:R-:W-:Y:S01]  /*3ba0*/  FFMA.FTZ R32, R32, UR11, -R34.reuse ;  /* 0x0000000b20207c23 */ /* 0x100fe20008010822 */
[--C-:B------:R-:W-:Y:S01]  /*3bb0*/  FFMA.FTZ R33, R33, UR11, -R34.reuse ;  /* 0x0000000b21217c23 */ /* 0x100fe20008010822 */
[--C-:B------:R-:W-:Y:S01]  /*3bc0*/  FFMA.FTZ R62, R62, UR11, -R34.reuse ;  /* 0x0000000b3e3e7c23 */ /* 0x100fe20008010822 */
[--C-:B------:R-:W-:Y:S01]  /*3bd0*/  FFMA.FTZ R63, R63, UR11, -R34.reuse ;  /* 0x0000000b3f3f7c23 */ /* 0x100fe20008010822 */
[--C-:B------:R-:W-:Y:S01]  /*3be0*/  FFMA.FTZ R66, R66, UR11, -R34.reuse ;  /* 0x0000000b42427c23 */ /* 0x100fe20008010822 */
[----:B------:R-:W5:Y:S01]  /*3bf0*/  MUFU.EX2 R12, R12 ;  /* 0x0000000c000c7308 */ /* 0x000f620000000800 */
[----:B-1----:R-:W-:Y:S01]  /*3c00*/  FADD.FTZ R10, R190, R49 ;  /* 0x00000031be0a7221 */ /* 0x002fe20000010000 */
[--C-:B------:R-:W-:Y:S01]  /*3c10*/  FFMA.FTZ R67, R67, UR11, -R34.reuse ;  /* 0x0000000b43437c23 */ /* 0x100fe20008010822 */
[----:B------:R-:W-:Y:S01]  /*3c20*/  FFMA.FTZ R70, R70, UR11, -R34 ;  /* 0x0000000b46467c23 */ /* 0x000fe20008010822 */
[C---:B---3--:R-:W-:Y:S01]  /*3c30*/  F2FP.BF16.F32.PACK_AB R190, R37.reuse, R190 ;  /* 0x000000be25be723e */ /* 0x048fe200000010ff */
[----:B------:R-:W-:Y:S01]  /*3c40*/  FADD.FTZ R49, R37, R10 ;  /* 0x0000000a25317221 */ /* 0x000fe20000010000 */
[----:B------:R-:W-:Y:S01]  /*3c50*/  FFMA.FTZ R34, R71, UR11, -R34 ;  /* 0x0000000b47227c23 */ /* 0x000fe20008010822 */
[----:B0-----:R-:W-:Y:S01]  /*3c60*/  F2FP.BF16.F32.PACK_AB R172, R57, R56 ;  /* 0x0000003839ac723e */ /* 0x001fe200000010ff */
[----:B------:R-:W0:Y:S01]  /*3c70*/  MUFU.EX2 R13, R13 ;  /* 0x0000000d000d7308 */ /* 0x000e220000000800 */
[----:B------:R-:W-:Y:S01]  /*3c80*/  FADD.FTZ R10, R184, R49 ;  /* 0x00000031b80a7221 */ /* 0x000fe20000010000 */
[----:B----4-:R-:W-:Y:S01]  /*3c90*/  FADD.FTZ R49, R5, R36 ;  /* 0x0000002405317221 */ /* 0x010fe20000010000 */
[----:B------:R-:W-:Y:S01]  /*3ca0*/  F2FP.BF16.F32.PACK_AB R189, R36, R5 ;  /* 0x0000000524bd723e */ /* 0x000fe200000010ff */
[----:B------:R-:W-:-:S02]  /*3cb0*/  IMAD.MOV.U32 R71, RZ, RZ, R119 ;  /* 0x000000ffff477224 */ /* 0x000fc400078e0077 */
[C---:B------:R-:W-:Y:S01]  /*3cc0*/  FADD.FTZ R55, R39.reuse, R10 ;  /* 0x0000000a27377221 */ /* 0x040fe20000010000 */
[----:B------:R-:W-:Y:S01]  /*3cd0*/  F2FP.BF16.F32.PACK_AB R184, R39, R184 ;  /* 0x000000b827b8723e */ /* 0x000fe200000010ff */
[----:B------:R-:W-:Y:S01]  /*3ce0*/  IMAD.MOV.U32 R36, RZ, RZ, R119 ;  /* 0x000000ffff247224 */ /* 0x000fe200078e0077 */
[----:B------:R-:W1:Y:S01]  /*3cf0*/  MUFU.EX2 R14, R14 ;  /* 0x0000000e000e7308 */ /* 0x000e620000000800 */
[----:B-----5:R-:W-:Y:S01]  /*3d00*/  FADD.FTZ R10, R12, R49 ;  /* 0x000000310c0a7221 */ /* 0x020fe20000010000 */
[----:B------:R-:W-:Y:S01]  /*3d10*/  FADD.FTZ R38, R186, R55 ;  /* 0x00000037ba267221 */ /* 0x000fe20000010000 */
[C---:B------:R-:W-:Y:S02]  /*3d20*/  F2FP.BF16.F32.PACK_AB R186, R41.reuse, R186 ;  /* 0x000000ba29ba723e */ /* 0x040fe400000010ff */
[----:B------:R-:W-:Y:S01]  /*3d30*/  MOV R39, R119 ;  /* 0x0000007700277202 */ /* 0x000fe20000000f00 */
[----:B------:R-:W-:Y:S01]  /*3d40*/  FADD.FTZ R55, R41, R38 ;  /* 0x0000002629377221 */ /* 0x000fe20000010000 */
[----:B------:R-:W-:Y:S01]  /*3d50*/  IMAD.MOV.U32 R41, RZ, RZ, R119 ;  /* 0x000000ffff297224 */ /* 0x000fe200078e0077 */
[----:B------:R-:W3:Y:S01]  /*3d60*/  MUFU.EX2 R15, R15 ;  /* 0x0000000f000f7308 */ /* 0x000ee20000000800 */
[----:B0-----:R-:W-:Y:S01]  /*3d70*/  FADD.FTZ R49, R13, R10 ;  /* 0x0000000a0d317221 */ /* 0x001fe20000010000 */
[----:B------:R-:W-:Y:S01]  /*3d80*/  FADD.FTZ R38, R180, R55 ;  /* 0x00000037b4267221 */ /* 0x000fe20000010000 */
[----:B------:R-:W-:-:S02]  /*3d90*/  F2FP.BF16.F32.PACK_AB R180, R43, R180 ;  /* 0x000000b42bb4723e */ /* 0x000fc400000010ff */
[----:B------:R-:W-:Y:S01]  /*3da0*/  F2FP.BF16.F32.PACK_AB R191, R13, R12 ;  /* 0x0000000c0dbf723e */ /* 0x000fe200000010ff */
[----:B------:R-:W-:Y:S01]  /*3db0*/  FADD.FTZ R55, R43, R38 ;  /* 0x000000262b377221 */ /* 0x000fe20000010000 */
[----:B------:R-:W-:Y:S01]  /*3dc0*/  IMAD.MOV.U32 R12, RZ, RZ, 0x3f800000 ;  /* 0x3f800000ff0c7424 */ /* 0x000fe200078e00ff */
[----:B------:R-:W0:Y:S01]  /*3dd0*/  MUFU.EX2 R20, R20 ;  /* 0x0000001400147308 */ /* 0x000e220000000800 */
[----:B-1----:R-:W-:Y:S01]  /*3de0*/  FADD.FTZ R10, R14, R49 ;  /* 0x000000310e0a7221 */ /* 0x002fe20000010000 */
[----:B------:R-:W-:Y:S01]  /*3df0*/  FADD.FTZ R38, R182, R55 ;  /* 0x00000037b6267221 */ /* 0x000fe20000010000 */
[C---:B------:R-:W-:Y:S01]  /*3e00*/  F2FP.BF16.F32.PACK_AB R182, R45.reuse, R182 ;  /* 0x000000b62db6723e */ /* 0x040fe200000010ff */
[--C-:B------:R-:W-:Y:S02]  /*3e10*/  IMAD.MOV.U32 R43, RZ, RZ, R119.reuse ;  /* 0x000000ffff2b7224 */ /* 0x100fe400078e0077 */
[----:B------:R-:W-:Y:S01]  /*3e20*/  FADD.FTZ R55, R45, R38 ;  /* 0x000000262d377221 */ /* 0x000fe20000010000 */
[--C-:B------:R-:W-:Y:S01]  /*3e30*/  IMAD.MOV.U32 R45, RZ, RZ, R119.reuse ;  /* 0x000000ffff2d7224 */ /* 0x100fe200078e0077 */
[----:B------:R-:W1:Y:S01]  /*3e40*/  MUFU.EX2 R21, R21 ;  /* 0x0000001500157308 */ /* 0x000e620000000800 */
[C---:B---3--:R-:W-:Y:S01]  /*3e50*/  FADD.FTZ R49, R15.reuse, R10 ;  /* 0x0000000a0f317221 */ /* 0x048fe20000010000 */
[----:B------:R-:W-:Y:S01]  /*3e60*/  F2FP.BF16.F32.PACK_AB R185, R15, R14 ;  /* 0x0000000e0fb9723e */ /* 0x000fe200000010ff */
[----:B------:R-:W-:-:S05]  /*3e70*/  IMAD.MOV.U32 R38, RZ, RZ, R119 ;  /* 0x000000ffff267224 */ /* 0x000fca00078e0077 */
[----:B------:R-:W2:Y:S01]  /*3e80*/  MUFU.EX2 R24, R24 ;  /* 0x0000001800187308 */ /* 0x000ea20000000800 */
[----:B0-----:R-:W-:-:S07]  /*3e90*/  FADD.FTZ R10, R20, R49 ;  /* 0x00000031140a7221 */ /* 0x001fce0000010000 */
[----:B------:R-:W0:Y:S01]  /*3ea0*/  MUFU.EX2 R25, R25 ;  /* 0x0000001900197308 */ /* 0x000e220000000800 */
[----:B-1----:R-:W-:Y:S01]  /*3eb0*/  FADD.FTZ R49, R21, R10 ;  /* 0x0000000a15317221 */ /* 0x002fe20000010000 */
[----:B------:R-:W-:Y:S01]  /*3ec0*/  FADD.FTZ R10, R176, R55 ;  /* 0x00000037b00a7221 */ /* 0x000fe20000010000 */
[----:B------:R-:W-:Y:S02]  /*3ed0*/  F2FP.BF16.F32.PACK_AB R176, R47, R176 ;  /* 0x000000b02fb0723e */ /* 0x000fe400000010ff */
[----:B------:R-:W-:Y:S01]  /*3ee0*/  F2FP.BF16.F32.PACK_AB R187, R21, R20 ;  /* 0x0000001415bb723e */ /* 0x000fe200000010ff */
[----:B------:R-:W-:Y:S01]  /*3ef0*/  FADD.FTZ R55, R47, R10 ;  /* 0x0000000a2f377221 */ /* 0x000fe20000010000 */
[----:B------:R-:W-:Y:S01]  /*3f00*/  IMAD.MOV.U32 R47, RZ, RZ, R119 ;  /* 0x000000ffff2f7224 */ /* 0x000fe200078e0077 */
[----:B------:R-:W1:Y:S01]  /*3f10*/  MUFU.EX2 R26, R26 ;  /* 0x0000001a001a7308 */ /* 0x000e620000000800 */
[----:B--2---:R-:W-:Y:S01]  /*3f20*/  FADD.FTZ R0, R24, R49 ;  /* 0x0000003118007221 */ /* 0x004fe20000010000 */
[----:B------:R-:W-:Y:S01]  /*3f30*/  FADD.FTZ R10, R178, R55 ;  /* 0x00000037b20a7221 */ /* 0x000fe20000010000 */
[----:B------:R-:W-:-:S03]  /*3f40*/  F2FP.BF16.F32.PACK_AB R178, R53, R178 ;  /* 0x000000b235b2723e */ /* 0x000fc600000010ff */
[----:B------:R-:W-:Y:S01]  /*3f50*/  FADD.FTZ R55, R53, R10 ;  /* 0x0000000a35377221 */ /* 0x000fe20000010000 */
[----:B------:R-:W-:Y:S01]  /*3f60*/  IMAD.MOV.U32 R53, RZ, RZ, R119 ;  /* 0x000000ffff357224 */ /* 0x000fe200078e0077 */
[----:B------:R-:W2:Y:S01]  /*3f70*/  MUFU.EX2 R27, R27 ;  /* 0x0000001b001b7308 */ /* 0x000ea20000000800 */
[C---:B0-----:R-:W-:Y:S01]  /*3f80*/  FADD.FTZ R49, R25.reuse, R0 ;  /* 0x0000000019317221 */ /* 0x041fe20000010000 */
[----:B------:R-:W-:Y:S01]  /*3f90*/  FADD.FTZ R10, R56, R55 ;  /* 0x00000037380a7221 */ /* 0x000fe20000010000 */
[----:B------:R-:W-:Y:S01]  /*3fa0*/  F2FP.BF16.F32.PACK_AB R181, R25, R24 ;  /* 0x0000001819b5723e */ /* 0x000fe200000010ff */
[----:B------:R-:W-:Y:S02]  /*3fb0*/  IMAD.MOV.U32 R56, RZ, RZ, R119 ;  /* 0x000000ffff387224 */ /* 0x000fe400078e0077 */
[----:B------:R-:W-:Y:S01]  /*3fc0*/  FADD.FTZ R37, R57, R10 ;  /* 0x0000000a39257221 */ /* 0x000fe20000010000 */
[----:B------:R-:W-:Y:S01]  /*3fd0*/  MOV R57, R119 ;  /* 0x0000007700397202 */ /* 0x000fe20000000f00 */
[----:B------:R-:W0:Y:S01]  /*3fe0*/  MUFU.EX2 R28, R28 ;  /* 0x0000001c001c7308 */ /* 0x000e220000000800 */
[----:B-1----:R-:W-:Y:S01]  /*3ff0*/  FADD.FTZ R0, R26, R49 ;  /* 0x000000311a007221 */ /* 0x002fe20000010000 */
[----:B------:R-:W-:Y:S01]  /*4000*/  FADD.FTZ R10, R60, R37 ;  /* 0x000000253c0a7221 */ /* 0x000fe20000010000 */
[----:B------:R-:W-:-:S02]  /*4010*/  IMAD.MOV.U32 R55, RZ, RZ, R119 ;  /* 0x000000ffff377224 */ /* 0x000fc400078e0077 */
[--C-:B------:R-:W-:Y:S02]  /*4020*/  IMAD.MOV.U32 R25, RZ, RZ, R119.reuse ;  /* 0x000000ffff197224 */ /* 0x100fe400078e0077 */
[--C-:B------:R-:W-:Y:S01]  /*4030*/  IMAD.MOV.U32 R24, RZ, RZ, R119.reuse ;  /* 0x000000ffff187224 */ /* 0x100fe200078e0077 */
[----:B------:R-:W1:Y:S01]  /*4040*/  MUFU.EX2 R29, R29 ;  /* 0x0000001d001d7308 */ /* 0x000e620000000800 */
[C---:B--2---:R-:W-:Y:S01]  /*4050*/  FADD.FTZ R49, R27.reuse, R0 ;  /* 0x000000001b317221 */ /* 0x044fe20000010000 */
[----:B------:R-:W-:Y:S01]  /*4060*/  F2FP.BF16.F32.PACK_AB R183, R27, R26 ;  /* 0x0000001a1bb7723e */ /* 0x000fe200000010ff */
[--C-:B------:R-:W-:Y:S02]  /*4070*/  IMAD.MOV.U32 R27, RZ, RZ, R119.reuse ;  /* 0x000000ffff1b7224 */ /* 0x100fe400078e0077 */
[----:B------:R-:W-:-:S03]  /*4080*/  IMAD.MOV.U32 R26, RZ, RZ, R119 ;  /* 0x000000ffff1a7224 */ /* 0x000fc600078e0077 */
[----:B------:R-:W2:Y:S01]  /*4090*/  MUFU.EX2 R30, R30 ;  /* 0x0000001e001e7308 */ /* 0x000ea20000000800 */
[----:B0-----:R-:W-:Y:S01]  /*40a0*/  FADD.FTZ R0, R28, R49 ;  /* 0x000000311c007221 */ /* 0x001fe20000010000 */
[----:B------:R-:W-:-:S06]  /*40b0*/  IMAD.MOV.U32 R49, RZ, RZ, R119 ;  /* 0x000000ffff317224 */ /* 0x000fcc00078e0077 */
        /* <DEDUP_REMOVED lines=44> */
[--C-:B------:R-:W-:Y:S02]  /*4380*/  IMAD.MOV.U32 R65, RZ, RZ, R119.reuse ;  /* 0x000000ffff417224 */ /* 0x100fe400078e0077 */
[----:B------:R-:W-:-:S03]  /*4390*/  IMAD.MOV.U32 R64, RZ, RZ, R119 ;  /* 0x000000ffff407224 */ /* 0x000fc600078e0077 */
[----:B------:R0:W3:Y:S01]  /*43a0*/  MUFU.EX2 R171, R34 ;  /* 0x0000002200ab7308 */ /* 0x0000e20000000800 */
[----:B-1----:R-:W-:-:S07]  /*43b0*/  FADD.FTZ R0, R70, R5 ;  /* 0x0000000546007221 */ /* 0x002fce0000010000 */
[----:B------:R-:W1:Y:S01]  /*43c0*/  MUFU.EX2 R51, R51 ;  /* 0x0000003300337308 */ /* 0x000e620000000800 */
[----:B--2---:R-:W-:Y:S01]  /*43d0*/  FADD.FTZ R10, R68, R37 ;  /* 0x00000025440a7221 */ /* 0x004fe20000010000 */
[--C-:B------:R-:W-:Y:S02]  /*43e0*/  IMAD.MOV.U32 R37, RZ, RZ, R119.reuse ;  /* 0x000000ffff257224 */ /* 0x100fe400078e0077 */
[--C-:B0-----:R-:W-:Y:S02]  /*43f0*/  IMAD.MOV.U32 R34, RZ, RZ, R119.reuse ;  /* 0x000000ffff227224 */ /* 0x101fe400078e0077 */
[C---:B---3--:R-:W-:Y:S01]  /*4400*/  FADD.FTZ R5, R171.reuse, R0 ;  /* 0x00000000ab057221 */ /* 0x048fe20000010000 */
[----:B------:R-:W-:Y:S01]  /*4410*/  F2FP.BF16.F32.PACK_AB R171, R171, R70 ;  /* 0x00000046abab723e */ /* 0x000fe200000010ff */
[--C-:B------:R-:W-:Y:S01]  /*4420*/  IMAD.MOV.U32 R70, RZ, RZ, R119.reuse ;  /* 0x000000ffff467224 */ /* 0x100fe200078e0077 */
[----:B------:R-:W-:Y:S01]  /*4430*/  MOV R0, 0x3f800000 ;  /* 0x3f80000000007802 */ /* 0x000fe20000000f00 */
[C---:B-1----:R-:W-:Y:S01]  /*4440*/  FADD.FTZ R10, R51.reuse, R10 ;  /* 0x0000000a330a7221 */ /* 0x042fe20000010000 */
[----:B------:R-:W-:Y:S01]  /*4450*/  F2FP.BF16.F32.PACK_AB R170, R51, R68 ;  /* 0x0000004433aa723e */ /* 0x000fe200000010ff */
[----:B------:R-:W-:-:S02]  /*4460*/  IMAD.MOV.U32 R68, RZ, RZ, R119 ;  /* 0x000000ffff447224 */ /* 0x000fc400078e0077 */
[----:B------:R-:W-:Y:S01]  /*4470*/  IMAD.MOV.U32 R51, RZ, RZ, R119 ;  /* 0x000000ffff337224 */ /* 0x000fe200078e0077 */
[----:B------:R-:W-:Y:S06]  /*4480*/  @!P1 BRA `(.L_x_3465) ;  /* 0x0000002800109947 */ /* 0x000fec0003800000 */
[----:B------:R-:W-:Y:S01]  /*4490*/  IMAD.MOV.U32 R13, RZ, RZ, R11 ;  /* 0x000000ffff0d7224 */ /* 0x000fe200078e000b */
[----:B------:R-:W-:Y:S01]  /*44a0*/  MOV R0, 0x3f800000 ;  /* 0x3f80000000007802 */ /* 0x000fe20000000f00 */
[----:B------:R-:W-:Y:S01]  /*44b0*/  IMAD.MOV.U32 R14, RZ, RZ, R4 ;  /* 0x000000ffff0e7224 */ /* 0x000fe200078e0004 */
        /* <DEDUP_REMOVED lines=48> */
[----:B------:R-:W-:Y:S01]  /*47c0*/  UMOV UR6, UR39 ;  /* 0x0000002700067c82 */ /* 0x000fe20008000000 */
[----:B------:R-:W-:Y:S01]  /*47d0*/  UMOV UR7, UR38 ;  /* 0x0000002600077c82 */ /* 0x000fe20008000000 */
[----:B------:R-:W-:Y:S01]  /*47e0*/  ULDC UR8, c[0x0][0x9d8] ;  /* 0x0002760000087ab9 */ /* 0x000fe20000000800 */
[----:B------:R-:W-:-:S05]  /*47f0*/  ULDC UR11, c[0x0][0x988] ;  /* 0x00026200000b7ab9 */ /* 0x000fca0000000800 */
.L_x_3476:
[----:B------:R-:W-:-:S04]  /*4800*/  UISETP.NE.AND UP0, UPT, UR7, 0x1, UPT ;  /* 0x000000010700788c */ /* 0x000fc8000bf05270 */
[----:B------:R-:W-:-:S04]  /*4810*/  USEL UR39, URZ, 0x1, UP0 ;  /* 0x000000013f277887 */ /* 0x000fc80008000000 */
[----:B------:R-:W-:Y:S01]  /*4820*/  ULOP3.LUT UR39, UR6, UR39, URZ, 0x3c, !UPT ;  /* 0x0000002706277292 */ /* 0x000fe2000f8e3c3f */
[----:B------:R-:W-:Y:S11]  /*4830*/  @!P0 BRA `(.L_x_3466) ;  /* 0x0000000000048947 */ /* 0x000ff60003800000 */
[----:B------:R-:W-:Y:S01]  /*4840*/  BPT.TRAP 0x1 ;  /* 0x000000040000795c */ /* 0x000fe20000300000 */
.L_x_3466:
[----:B------:R-:W0:Y:S01]  /*4850*/  S2UR UR9, SR_CgaCtaId ;  /* 0x00000000000979c3 */ /* 0x000e220000008800 */
[----:B------:R-:W-:Y:S01]  /*4860*/  MOV R2, 0x400 ;  /* 0x0000040000027802 */ /* 0x000fe20000000f00 */
[----:B------:R-:W-:Y:S01]  /*4870*/  UIADD3 UR38, UR7, 0x1, URZ ;  /* 0x0000000107267890 */ /* 0x000fe2000fffe03f */
[----:B------:R-:W-:-:S03]  /*4880*/  IMAD.U32 R4, RZ, RZ, UR39 ;  /* 0x00000027ff047e24 */ /* 0x000fc6000f8e00ff */
[----:B------:R-:W-:Y:S02]  /*4890*/  UISETP.NE.AND UP0, UPT, UR38, 0x2, UPT ;  /* 0x000000022600788c */ /* 0x000fe4000bf05270 */
[----:B------:R-:W-:Y:S02]  /*48a0*/  SHF.L.U32 R4, R4, 0x1f, RZ ;  /* 0x0000001f04047819 */ /* 0x000fe400000006ff */
[----:B------:R-:W-:Y:S01]  /*48b0*/  USEL UR38, UR38, URZ, UP0 ;  /* 0x0000003f26267287 */ /* 0x000fe20008000000 */
[----:B0-----:R-:W-:-:S05]  /*48c0*/  IMAD.U32 R3, RZ, RZ, UR9 ;  /* 0x00000009ff037e24 */ /* 0x001fca000f8e00ff */
[----:B------:R-:W-:-:S04]  /*48d0*/  LEA R2, R3, R2, 0x18 ;  /* 0x0000000203027211 */ /* 0x000fc800078ec0ff */
[----:B------:R-:W-:-:S13]  /*48e0*/  R2UR UR9, R2 ;  /* 0x00000000020972ca */ /* 0x000fda00000e0000 */
[----:B------:R-:W-:-:S09]  /*48f0*/  ULEA UR9, UR38, UR9, 0x3 ;  /* 0x0000000926097291 */ /* 0x000fd2000f8e183f */
[----:B------:R0:W1:Y:S01]  /*4900*/  SYNCS.PHASECHK.TRANS64.TRYWAIT P1, [UR9+0x30830], R4 ;  /* 0x03083004ff0075a7 */ /* 0x0000620008020149 */
[----:B------:R-:W-:Y:S05]  /*4910*/  @!P0 BRA `(.L_x_3467) ;  /* 0x0000000000048947 */ /* 0x000fea0003800000 */
[----:B------:R-:W-:Y:S01]  /*4920*/  BPT.TRAP 0x1 ;  /* 0x000000040000795c */ /* 0x000fe20000300000 */
.L_x_3467:
[----:B-1----:R-:W-:Y:S05]  /*4930*/  @P1 BRA `(.L_x_3468) ;  /* 0x0000000000081947 */ /* 0x002fea0003800000 */
[----:B------:R-:W1:Y:S02]  /*4940*/  SYNCS.PHASECHK.TRANS64.TRYWAIT P1, [UR9+0x30830], R4 ;  /* 0x03083004ff0075a7 */ /* 0x000e640008020149 */
[----:B-1----:R-:W-:Y:S05]  /*4950*/  @!P1 BRA `(.L_x_3469) ;  /* 0x000000cc00809947 */ /* 0x002fea0003800000 */
.L_x_3468:
[----:B------:R-:W-:Y:S01]  /*4960*/  R2UR UR32, R8 ;  /* 0x00000000082072ca */ /* 0x000fe200000e0000 */
[----:B------:R-:W-:Y:S01]  /*4970*/  UIMAD UR10, UR38, 0x900, UR4 ;  /* 0x00000900260a78a4 */ /* 0x000fe2000f8e0204 */
[----:B------:R-:W-:Y:S01]  /*4980*/  R2UR UR33, R9 ;  /* 0x00000000092172ca */ /* 0x000fe200000e0000 */
[----:B------:R-:W-:Y:S01]  /*4990*/  WARPGROUP.ARRIVE ;  /* 0x00000000000079c5 */ /* 0x000fe20000000000 */
[----:B------:R-:W-:Y:S01]  /*49a0*/  UMOV UR35, 0x40000040 ;  /* 0x4000004000237882 */ /* 0x000fe20000000000 */
[----:B------:R-:W-:Y:S01]  /*49b0*/  UIADD3 UR14, UR10, 0x304, URZ ;  /* 0x000003040a0e7890 */ /* 0x000fe2000fffe03f */
[-C--:B------:R-:W-:Y:S01]  /*49c0*/  FMUL.FTZ R24, R24, R12.reuse ;  /* 0x0000000c18187220 */ /* 0x080fe20000410000 */
        /* <DEDUP_REMOVED lines=8> */
[----:B------:R-:W-:Y:S01]  /*4a50*/  HGMMA.64x96x16.F32.BF16 R120, gdesc[UR32], RZ, !UPT, gsb0 ;  /* 0x01600000207879f0 */ /* 0x000fe2000c0018ff */
[----:B------:R-:W-:Y:S01]  /*4a60*/  R2UR UR32, R6 ;  /* 0x00000000062072ca */ /* 0x000fe200000e0000 */
[----:B------:R-:W-:Y:S01]  /*4a70*/  UIADD3 UR34, UR10, 0x2, URZ ;  /* 0x000000020a227890 */ /* 0x000fe2000fffe03f */
[----:B------:R-:W-:Y:S01]  /*4a80*/  R2UR UR33, R7 ;  /* 0x00000000072172ca */ /* 0x000fe200000e0000 */
        /* <DEDUP_REMOVED lines=154> */
.L_x_3470:
[----:B------:R-:W-:Y:S01]  /*5430*/  R2UR UR10, R2 ;  /* 0x00000000020a72ca */ /* 0x000fe200000e0000 */
[----:B------:R-:W-:-:S05]  /*5440*/  IMAD.U32 R0, RZ, RZ, UR6 ;  /* 0x00000006ff007e24 */ /* 0x000fca000f8e00ff */
[----:B------:R-:W-:-:S07]  /*5450*/  SHF.L.U32 R0, R0, 0x1f, RZ ;  /* 0x0000001f00007819 */ /* 0x000fce00000006ff */
[----:B------:R-:W-:-:S09]  /*5460*/  ULEA UR10, UR7, UR10, 0x3 ;  /* 0x0000000a070a7291 */ /* 0x000fd2000f8e183f */
[----:B------:R2:W3:Y:S01]  /*5470*/  SYNCS.PHASECHK.TRANS64.TRYWAIT P1, [UR10+0x30850], R0 ;  /* 0x03085000ff0075a7 */ /* 0x0004e2000802014a */
[----:B------:R-:W-:Y:S05]  /*5480*/  @!P0 BRA `(.L_x_3471) ;  /* 0x0000000000048947 */ /* 0x000fea0003800000 */
[----:B------:R-:W-:Y:S01]  /*5490*/  BPT.TRAP 0x1 ;  /* 0x000000040000795c */ /* 0x000fe20000300000 */
.L_x_3471:
[----:B---3--:R-:W-:Y:S05]  /*54a0*/  @P1 BRA `(.L_x_3472) ;  /* 0x0000000000081947 */ /* 0x008fea0003800000 */
[----:B------:R-:W3:Y:S02]  /*54b0*/  SYNCS.PHASECHK.TRANS64.TRYWAIT P1, [UR10+0x30850], R0 ;  /* 0x03085000ff0075a7 */ /* 0x000ee4000802014a */
[----:B---3--:R-:W-:Y:S05]  /*54c0*/  @!P1 BRA `(.L_x_3473) ;  /* 0x000000c000bc9947 */ /* 0x008fea0003800000 */
.L_x_3472:
[----:B------:R-:W-:Y:S01]  /*54d0*/  R2UR UR6, R2 ;  /* 0x00000000020672ca */ /* 0x000fe200000e0000 */
[----:B------:R-:W-:-:S12]  /*54e0*/  WARPGROUP.ARRIVE ;  /* 0x00000000000079c5 */ /* 0x000fd80000000000 */
[----:B------:R-:W-:-:S04]  /*54f0*/  UIADD3 UR6, UR6, 0x400, URZ ;  /* 0x0000040006067890 */ /* 0x000fc8000fffe03f */
[----:B------:R-:W-:-:S04]  /*5500*/  USHF.R.U32.HI UR6, URZ, 0x4, UR6 ;  /* 0x000000043f067899 */ /* 0x000fc80008011606 */
[----:B------:R-:W-:-:S04]  /*5510*/  ULOP3.LUT UR6, UR6, 0x3fff, URZ, 0xc0, !UPT ;  /* 0x00003fff06067892 */ /* 0x000fc8000f8ec03f */
[----:B------:R-:W-:-:S04]  /*5520*/  ULOP3.LUT UR6, UR6, 0x3000000, URZ, 0xfc, !UPT ;  /* 0x0300000006067892 */ /* 0x000fc8000f8efc3f */
[----:B------:R-:W-:-:S03]  /*5530*/  UIMAD UR14, UR7, 0x900, UR6 ;  /* 0x00000900070e78a4 */ /* 0x000fc6000f8e0206 */
[----:B------:R-:W-:-:S04]  /*5540*/  UMOV UR7, 0x40000040 ;  /* 0x4000004000077882 */ /* 0x000fc80000000000 */
[----:B------:R-:W-:Y:S02]  /*5550*/  UMOV UR6, UR14 ;  /* 0x0000000e00067c82 */ /* 0x000fe40008000000 */
        /* <DEDUP_REMOVED lines=25> */
[----:B------:R-:W-:Y:S03]  /*56f0*/  HGMMA.64x192x16.F32.BF16 R24, R168, gdesc[UR4].tnspB, R24, gsb0 ;  /* 0x42e00004a8187df0 */ /* 0x000fe60008001818 */
[----:B------:R-:W-:Y:S02]  /*5700*/  WARPGROUP.DEPBAR.LE gsb0, 0x0 ;  /* 0x00008000000079c5 */ /* 0x000fe40000010000 */
[----:B------:R-:W-:Y:S05]  /*5710*/  @!P0 BRA `(.L_x_3474) ;  /* 0x0000000000048947 */ /* 0x000fea0003800000 */
[----:B------:R-:W-:Y:S01]  /*5720*/  BPT.TRAP 0x1 ;  /* 0x000000040000795c */ /* 0x000fe20000300000 */
.L_x_3474:
        /* <DEDUP_REMOVED lines=24> */
[----:B-1----:R-:W-:Y:S01]  /*58b0*/  FMNMX.FTZ R11, R15, R14, !PT ;  /* 0x0000000e0f0b7209 */ /* 0x002fe20007810000 */
        /* <DEDUP_REMOVED lines=26> */
[----:B------:R-:W-:Y:S01]  /*5a60*/  R2UR UR6, R3 ;  /* 0x00000000030672ca */ /* 0x000fe200000e0000 */
[----:B------:R-:W-:-:S02]  /*5a70*/  UIADD3 UR9, UR9, 0x30840, URZ ;  /* 0x0003084009097890 */ /* 0x000fc4000fffe03f */
[----:B------:R-:W1:Y:S01]  /*5a80*/  MUFU.TANH R122, R122 ;  /* 0x0000007a007a7308 */ /* 0x000e620000002400 */
[----:B---3--:R-:W-:-:S07]  /*5a90*/  FMNMX.FTZ R11, R121, R0, !PT ;  /* 0x00000000790b7209 */ /* 0x008fce0007810000 */
[----:B------:R-:W2:Y:S01]  /*5aa0*/  MUFU.TANH R124, R124 ;  /* 0x0000007c007c7308 */ /* 0x000ea20000002400 */
[----:B0-----:R-:W-:Y:S01]  /*5ab0*/  FMNMX.FTZ R157, R123, R4, !PT ;  /* 0x000000047b9d7209 */ /* 0x001fe20007810000 */
[----:B------:R-:W-:-:S06]  /*5ac0*/  UPRMT UR9, UR6, 0x654, UR9 ;  /* 0x0000065406097896 */ /* 0x000fcc0008000009 */
[----:B------:R-:W0:Y:S01]  /*5ad0*/  MUFU.TANH R125, R125 ;  /* 0x0000007d007d7308 */ /* 0x000e220000002400 */
[----:B-1----:R-:W-:Y:S02]  /*5ae0*/  FMNMX.FTZ R0, R122, R11, !PT ;  /* 0x0000000b7a007209 */ /* 0x002fe40007810000 */
[----:B------:R-:W-:Y:S05]  /*5af0*/  SYNCS.ARRIVE.TRANS64.RED.A1T0 RZ, [UR9], RZ ;  /* 0x000000ffffff79a7 */ /* 0x000fea0008100409 */
[----:B------:R-:W1:Y:S01]  /*5b00*/  MUFU.TANH R127, R127 ;  /* 0x0000007f007f7308 */ /* 0x000e620000002400 */
[----:B--2---:R-:W-:Y:S01]  /*5b10*/  FMNMX.FTZ R4, R124, R157, !PT ;  /* 0x0000009d7c047209 */ /* 0x004fe20007810000 */
[----:B------:R-:W-:Y:S01]  /*5b20*/  FMUL.FTZ R157, R160, UR8 ;  /* 0x00000008a09d7c20 */ /* 0x000fe20008410000 */
[----:B------:R-:W-:-:S05]  /*5b30*/  FMUL.FTZ R160, R163, UR8 ;  /* 0x00000008a3a07c20 */ /* 0x000fca0008410000 */
        /* <DEDUP_REMOVED lines=16> */
[----:B------:R-:W-:Y:S01]  /*5c40*/  FMUL.FTZ R159, R162, UR8 ;  /* 0x00000008a29f7c20 */ /* 0x000fe20008410000 */
[----:B------:R-:W-:-:S05]  /*5c50*/  FMUL.FTZ R162, R165, UR8 ;  /* 0x00000008a5a27c20 */ /* 0x000fca0008410000 */
        /* <DEDUP_REMOVED lines=15> */
[----:B0-----:R-:W-:Y:S01]  /*5d50*/  FMNMX.FTZ R4, R140, R161, !PT ;  /* 0x000000a18c047209 */ /* 0x001fe20007810000 */
[----:B------:R-:W-:Y:S01]  /*5d60*/  FMUL.FTZ R161, R164, UR8 ;  /* 0x00000008a4a17c20 */ /* 0x000fe20008410000 */
[----:B------:R-:W-:-:S05]  /*5d70*/  FMUL.FTZ R164, R167, UR8 ;  /* 0x00000008a7a47c20 */ /* 0x000fca0008410000 */
        /* <DEDUP_REMOVED lines=15> */
[----:B--2---:R-:W-:Y:S01]  /*5e70*/  FMNMX.FTZ R4, R148, R163, !PT ;  /* 0x000000a394047209 */ /* 0x004fe20007810000 */
[----:B------:R-:W-:-:S06]  /*5e80*/  FMUL.FTZ R163, R166, UR8 ;  /* 0x00000008a6a37c20 */ /* 0x000fcc0008410000 */
        /* <DEDUP_REMOVED lines=36> */
[----:B-1----:R-:W-:Y:S02]  /*60d0*/  FMNMX.FTZ R4, R166, R11, !PT ;  /* 0x0000000ba6047209 */ /* 0x002fe40007810000 */
[----:B0-----:R-:W-:-:S03]  /*60e0*/  FMNMX.FTZ R11, R167, R12, !PT ;  /* 0x0000000ca70b7209 */ /* 0x001fc60007810000 */
[C---:B------:R-:W-:Y:S02]  /*60f0*/  FADD.FTZ R12, -R4.reuse, R14 ;  /* 0x0000000e040c7221 */ /* 0x040fe40000010100 */
[----:B------:R-:W-:Y:S01]  /*6100*/  FADD.FTZ R0, -R11, R13 ;  /* 0x0000000d0b007221 */ /* 0x000fe20000010100 */
[----:B------:R-:W-:Y:S01]  /*6110*/  FMUL.FTZ R13, R4, UR11 ;  /* 0x0000000b040d7c20 */ /* 0x000fe20008410000 */
[----:B------:R-:W-:Y:S02]  /*6120*/  FMUL.FTZ R12, R12, UR11 ;  /* 0x0000000b0c0c7c20 */ /* 0x000fe40008410000 */
[----:B------:R-:W-:Y:S01]  /*6130*/  FMUL.FTZ R0, R0, UR11 ;  /* 0x0000000b00007c20 */ /* 0x000fe20008410000 */
[--C-:B------:R-:W-:Y:S01]  /*6140*/  FFMA.FTZ R186, R129, UR11, -R13.reuse ;  /* 0x0000000b81ba7c23 */ /* 0x100fe2000801080d */
        /* <DEDUP_REMOVED lines=48> */
[----:B-1----:R-:W-:Y:S01]  /*6450*/  FFMA.FTZ R120, R0, R5, R189 ;  /* 0x0000000500787223 */ /* 0x002fe200000100bd */
[--C-:B------:R-:W-:Y:S01]  /*6460*/  FFMA.FTZ R14, R158, UR11, -R13.reuse ;  /* 0x0000000b9e0e7c23 */ /* 0x100fe2000801080d */
[--C-:B------:R-:W-:Y:S01]  /*6470*/  FFMA.FTZ R170, R161, UR11, -R13.reuse ;  /* 0x0000000ba1aa7c23 */ /* 0x100fe2000801080d */
[----:B------:R-:W-:Y:S01]  /*6480*/  FFMA.FTZ R171, R163, UR11, -R130 ;  /* 0x0000000ba3ab7c23 */ /* 0x000fe20008010882 */
[----:B------:R-:W-:-:S03]  /*6490*/  FFMA.FTZ R13, R162, UR11, -R13 ;  /* 0x0000000ba20d7c23 */ /* 0x000fc6000801080d */
        /* <DEDUP_REMOVED lines=26> */
[----:B------:R-:W-:-:S06]  /*6640*/  FFMA.FTZ R120, R156, UR11, -R130 ;  /* 0x0000000b9c787c23 */ /* 0x000fcc0008010882 */
        /* <DEDUP_REMOVED lines=68> */
.L_x_3475:
[----:B------:R-:W-:Y:S01]  /*6a90*/  R2UR UR6, R3 ;  /* 0x00000000030672ca */ /* 0x000fe200000e0000 */
[----:B------:R-:W-:Y:S01]  /*6aa0*/  UISETP.GT.AND UP0, UPT, UR5, UR60, UPT ;  /* 0x0000003c0500728c */ /* 0x000fe2000bf04270 */
[----:B------:R-:W-:Y:S01]  /*6ab0*/  F2FP.BF16.F32.PACK_AB R168, R14, R168 ;  /* 0x000000a80ea8723e */ /* 0x000fe200000010ff */
[----:B------:R-:W-:Y:S01]  /*6ac0*/  UIADD3 UR10, UR10, 0x30860, URZ ;  /* 0x000308600a0a7890 */ /* 0x000fe2000fffe03f */
[----:B------:R-:W-:Y:S01]  /*6ad0*/  F2FP.BF16.F32.PACK_AB R170, R13, R170 ;  /* 0x000000aa0daa723e */ /* 0x000fe200000010ff */
[----:B------:R-:W-:Y:S01]  /*6ae0*/  UIADD3 UR5, UR5, -0x1, URZ ;  /* 0xffffffff05057890 */ /* 0x000fe2000fffe03f */
[----:B------:R-:W-:Y:S01]  /*6af0*/  F2FP.BF16.F32.PACK_AB R188, R167, R188 ;  /* 0x000000bca7bc723e */ /* 0x000fe200000010ff */
[----:B------:R-:W-:Y:S01]  /*6b00*/  UMOV UR7, UR38 ;  /* 0x0000002600077c82 */ /* 0x000fe20008000000 */
[----:B------:R-:W-:Y:S01]  /*6b10*/  PLOP3.LUT P1, PT, PT, PT, UP0, 0x80, 0x0 ;  /* 0x000000000000781c */ /* 0x000fe20003f2f008 */
[----:B------:R-:W-:Y:S01]  /*6b20*/  IMAD.MOV.U32 R13, RZ, RZ, R11 ;  /* 0x000000ffff0d7224 */ /* 0x000fe200078e000b */
[----:B------:R-:W-:Y:S01]  /*6b30*/  F2FP.BF16.F32.PACK_AB R189, R137, R189 ;  /* 0x000000bd89bd723e */ /* 0x000fe200000010ff */
[----:B------:R-:W-:Y:S01]  /*6b40*/  IMAD.MOV.U32 R14, RZ, RZ, R4 ;  /* 0x000000ffff0e7224 */ /* 0x000fe200078e0004 */
[----:B------:R-:W-:Y:S01]  /*6b50*/  F2FP.BF16.F32.PACK_AB R190, R166, R190 ;  /* 0x000000bea6be723e */ /* 0x000fe200000010ff */
[----:B------:R-:W-:Y:S01]  /*6b60*/  UPRMT UR10, UR6, 0x654, UR10 ;  /* 0x00000654060a7896 */ /* 0x000fe2000800000a */
[----:B------:R-:W-:-:S02]  /*6b70*/  F2FP.BF16.F32.PACK_AB R191, R134, R191 ;  /* 0x000000bf86bf723e */ /* 0x000fc400000010ff */
[----:B------:R-:W-:Y:S01]  /*6b80*/  UMOV UR6, UR39 ;  /* 0x0000002700067c82 */ /* 0x000fe20008000000 */
[----:B------:R-:W-:Y:S02]  /*6b90*/  F2FP.BF16.F32.PACK_AB R184, R165, R184 ;  /* 0x000000b8a5b8723e */ /* 0x000fe400000010ff */
[----:B------:R-:W-:Y:S02]  /*6ba0*/  F2FP.BF16.F32.PACK_AB R185, R133, R185 ;  /* 0x000000b985b9723e */ /* 0x000fe400000010ff */
[----:B------:R-:W-:Y:S01]  /*6bb0*/  F2FP.BF16.F32.PACK_AB R186, R129, R186 ;  /* 0x000000ba81ba723e */ /* 0x000fe200000010ff */
        /* <DEDUP_REMOVED lines=16> */
[----:B------:R-:W-:Y:S06]  /*6cc0*/  @P1 BRA `(.L_x_3476) ;  /* 0xffffffd800cc1947 */ /* 0x000fec000383ffff */
.L_x_3465:
        /* <DEDUP_REMOVED lines=99> */
.L_x_3477:
[----:B------:R-:W-:Y:S02]  /*7300*/  IMAD.U32 R0, RZ, RZ, UR39 ;  /* 0x00000027ff007e24 */ /* 0x000fe4000f8e00ff */
[----:B------:R-:W-:-:S03]  /*7310*/  IMAD.U32 R13, RZ, RZ, UR38 ;  /* 0x00000026ff0d7e24 */ /* 0x000fc6000f8e00ff */
[----:B------:R-:W-:Y:S01]  /*7320*/  SHF.L.U32 R0, R0, 0x1f, RZ ;  /* 0x0000001f00007819 */ /* 0x000fe200000006ff */
[----:B------:R-:W-:-:S04]  /*7330*/  IMAD R13, R13, 0x8, R2 ;  /* 0x000000080d0d7824 */ /* 0x000fc800078e0202 */
[----:B------:R0:W1:Y:S01]  /*7340*/  SYNCS.PHASECHK.TRANS64.TRYWAIT P1, [R13+URZ+0x30850], R0 ;  /* 0x030850000d0075a7 */ /* 0x000062000802017f */
[----:B------:R-:W-:Y:S05]  /*7350*/  @!P0 BRA `(.L_x_3478) ;  /* 0x0000000000048947 */ /* 0x000fea0003800000 */
[----:B------:R-:W-:Y:S01]  /*7360*/  BPT.TRAP 0x1 ;  /* 0x000000040000795c */ /* 0x000fe20000300000 */
.L_x_3478:
[----:B------:R-:W-:Y:S01]  /*7370*/  IADD3 R2, R2, 0x400, RZ ;  /* 0x0000040002027810 */ /* 0x000fe20007ffe0ff */
[----:B------:R-:W-:-:S03]  /*7380*/  IMAD.U32 R7, RZ, RZ, UR38 ;  /* 0x00000026ff077e24 */ /* 0x000fc6000f8e00ff */
[----:B------:R-:W-:-:S04]  /*7390*/  SHF.R.U32.HI R2, RZ, 0x4, R2 ;  /* 0x00000004ff027819 */ /* 0x000fc80000011602 */
[----:B------:R-:W-:-:S04]  /*73a0*/  LOP3.LUT R2, R2, 0x3fff, RZ, 0xc0, !PT ;  /* 0x00003fff02027812 */ /* 0x000fc800078ec0ff */
[----:B------:R-:W-:Y:S01]  /*73b0*/  LOP3.LUT R2, R2, 0x3000000, RZ, 0xfc, !PT ;  /* 0x0300000002027812 */ /* 0x000fe200078efcff */
[----:B-1----:R-:W-:Y:S06]  /*73c0*/  @P1 BRA `(.L_x_3479) ;  /* 0x0000000000081947 */ /* 0x002fec0003800000 */
[----:B------:R-:W1:Y:S02]  /*73d0*/  SYNCS.PHASECHK.TRANS64.TRYWAIT P1, [R13+URZ+0x30850], R0 ;  /* 0x030850000d0075a7 */ /* 0x000e64000802017f */
[----:B-1----:R-:W-:Y:S05]  /*73e0*/  @!P1 BRA `(.L_x_3480) ;  /* 0x000000a4000c9947 */ /* 0x002fea0003800000 */
.L_x_3479:
[----:B------:R-:W-:Y:S01]  /*73f0*/  IMAD R6, R7, 0x900, R2 ;  /* 0x0000090007067824 */ /* 0x000fe200078e0202 */
[----:B------:R-:W-:Y:S05]  /*7400*/  WARPSYNC.ALL ;  /* 0x0000000000007948 */ /* 0x000fea0003800000 */
[----:B------:R-:W-:Y:S01]  /*7410*/  IMAD.MOV.U32 R7, RZ, RZ, 0x40000040 ;  /* 0x40000040ff077424 */ /* 0x000fe200078e00ff */
[C---:B------:R-:W-:Y:S01]  /*7420*/  R2UR UR6, R6.reuse ;  /* 0x00000000060672ca */ /* 0x040fe200000e0000 */
[----:B------:R-:W-:Y:S01]  /*7430*/  WARPGROUP.ARRIVE ;  /* 0x00000000000079c5 */ /* 0x000fe20000000000 */
[----:B------:R-:W-:Y:S01]  /*7440*/  VIADD R8, R6, 0x80 ;  /* 0x0000008006087836 */ /* 0x000fe20000000000 */
[----:B01----:R-:W0:Y:S01]  /*7450*/  SHFL.BFLY PT, R0, R5, 0x2, 0x1f ;  /* 0x0c401f0005007f89 */ /* 0x003e2200000e0000 */
[----:B------:R-:W-:Y:S01]  /*7460*/  R2UR UR7, R7 ;  /* 0x00000000070772ca */ /* 0x000fe200000e0000 */
[----:B------:R-:W-:-:S02]  /*7470*/  IMAD.MOV.U32 R9, RZ, RZ, 0x40000040 ;  /* 0x40000040ff097424 */ /* 0x000fc400078e00ff */
[----:B------:R-:W-:Y:S02]  /*7480*/  IMAD.MOV.U32 R7, RZ, RZ, 0x40000040 ;  /* 0x40000040ff077424 */ /* 0x000fe400078e00ff */
[----:B------:R-:W-:-:S08]  /*7490*/  IMAD.U32 R15, RZ, RZ, UR11 ;  /* 0x0000000bff0f7e24 */ /* 0x000fd0000f8e00ff */
[----:B------:R-:W-:Y:S01]  /*74a0*/  HGMMA.64x192x16.F32.BF16 R24, R188, gdesc[UR4].tnspB, R24, gsb0 ;  /* 0x42e00004bc187df0 */ /* 0x000fe20008001818 */
[----:B------:R-:W-:Y:S01]  /*74b0*/  R2UR UR6, R8 ;  /* 0x00000000080672ca */ /* 0x000fe200000e0000 */
[----:B------:R-:W-:Y:S01]  /*74c0*/  VIADD R8, R6, 0x100 ;  /* 0x0000010006087836 */ /* 0x000fe20000000000 */
[----:B------:R-:W-:Y:S01]  /*74d0*/  R2UR UR7, R9 ;  /* 0x00000000090772ca */ /* 0x000fe200000e0000 */
[----:B------:R-:W-:Y:S02]  /*74e0*/  IMAD.MOV.U32 R9, RZ, RZ, 0x40000040 ;  /* 0x40000040ff097424 */ /* 0x000fe400078e00ff */
[----:B0-----:R-:W-:Y:S01]  /*74f0*/  FADD.FTZ R2, R0, R5 ;  /* 0x0000000500027221 */ /* 0x001fe20000010000 */
[----:B------:R-:W-:Y:S01]  /*7500*/  IMAD.MOV.U32 R5, RZ, RZ, RZ ;  /* 0x000000ffff057224 */ /* 0x000fe200078e00ff */
[----:B------:R-:W-:Y:S02]  /*7510*/  WARPGROUP.DEPBAR.LE gsb0, 0x0 ;  /* 0x00008000000079c5 */ /* 0x000fe40000010000 */
[----:B------:R-:W-:-:S10]  /*7520*/  WARPGROUP.ARRIVE ;  /* 0x00000000000079c5 */ /* 0x000fd40000000000 */
[----:B------:R-:W-:Y:S01]  /*7530*/  HGMMA.64x192x16.F32.BF16 R24, R184, gdesc[UR4].tnspB, R24, gsb0 ;  /* 0x42e00004b8187df0 */ /* 0x000fe20008001818 */
[----:B------:R-:W-:Y:S01]  /*7540*/  R2UR UR6, R8 ;  /* 0x00000000080672ca */ /* 0x000fe200000e0000 */
[----:B------:R-:W-:Y:S01]  /*7550*/  VIADD R8, R6, 0x180 ;  /* 0x0000018006087836 */ /* 0x000fe20000000000 */
[----:B------:R-:W-:Y:S01]  /*7560*/  R2UR UR7, R9 ;  /* 0x00000000090772ca */ /* 0x000fe200000e0000 */
[----:B------:R-:W-:Y:S01]  /*7570*/  IMAD.MOV.U32 R9, RZ, RZ, 0x40000040 ;  /* 0x40000040ff097424 */ /* 0x000fe200078e00ff */
[----:B------:R-:W-:Y:S02]  /*7580*/  WARPGROUP.DEPBAR.LE gsb0, 0x0 ;  /* 0x00008000000079c5 */ /* 0x000fe40000010000 */
[----:B------:R-:W-:-:S13]  /*7590*/  WARPGROUP.ARRIVE ;  /* 0x00000000000079c5 */ /* 0x000fda0000000000 */
[----:B------:R-:W-:Y:S01]  /*75a0*/  HGMMA.64x192x16.F32.BF16 R24, R180, gdesc[UR4].tnspB, R24, gsb0 ;  /* 0x42e00004b4187df0 */ /* 0x000fe20008001818 */
[----:B------:R-:W-:Y:S02]  /*75b0*/  R2UR UR6, R8 ;  /* 0x00000000080672ca */ /* 0x000fe400000e0000 */
[----:B------:R-:W-:Y:S01]  /*75c0*/  R2UR UR7, R9 ;  /* 0x00000000090772ca */ /* 0x000fe200000e0000 */
[----:B------:R-:W-:Y:S01]  /*75d0*/  IMAD.MOV.U32 R9, RZ, RZ, 0x40000040 ;  /* 0x40000040ff097424 */ /* 0x000fe200078e00ff */
[C---:B------:R-:W-:Y:S01]  /*75e0*/  IADD3 R8, R6.reuse, 0x200, RZ ;  /* 0x0000020006087810 */ /* 0x040fe20007ffe0ff */
[----:B------:R-:W-:Y:S01]  /*75f0*/  VIADD R6, R6, 0x280 ;  /* 0x0000028006067836 */ /* 0x000fe20000000000 */
[----:B------:R-:W-:Y:S02]  /*7600*/  WARPGROUP.DEPBAR.LE gsb0, 0x0 ;  /* 0x00008000000079c5 */ /* 0x000fe40000010000 */
[----:B------:R-:W-:-:S11]  /*7610*/  WARPGROUP.ARRIVE ;  /* 0x00000000000079c5 */ /* 0x000fd60000000000 */
[----:B------:R-:W-:Y:S01]  /*7620*/  HGMMA.64x192x16.F32.BF16 R24, R176, gdesc[UR4].tnspB, R24, gsb0 ;  /* 0x42e00004b0187df0 */ /* 0x000fe20008001818 */
[----:B------:R-:W-:Y:S02]  /*7630*/  R2UR UR6, R8 ;  /* 0x00000000080672ca */ /* 0x000fe400000e0000 */
[----:B------:R-:W-:Y:S02]  /*7640*/  R2UR UR7, R9 ;  /* 0x00000000090772ca */ /* 0x000fe400000e0000 */
[----:B------:R-:W0:Y:S02]  /*7650*/  SHFL.BFLY PT, R9, R2, 0x1, 0x1f ;  /* 0x0c201f0002097f89 */ /* 0x000e2400000e0000 */
[----:B0-----:R-:W-:Y:S01]  /*7660*/  FADD.FTZ R14, R2, R9 ;  /* 0x00000009020e7221 */ /* 0x001fe20000010000 */
[----:B------:R-:W-:-:S04]  /*7670*/  MOV R2, 0xff800000 ;  /* 0xff80000000027802 */ /* 0x000fc80000000f00 */
[----:B------:R-:W-:-:S13]  /*7680*/  FSETP.NE.FTZ.AND P2, PT, R14, RZ, PT ;  /* 0x000000ff0e00720b */ /* 0x000fda0003f55000 */
[----:B------:R-:W0:Y:S01]  /*7690*/  @P2 MUFU.LG2 R9, R14 ;  /* 0x0000000e00092308 */ /* 0x000e220000000c00 */
[----:B------:R-:W-:-:S07]  /*76a0*/  @P2 FMUL.FTZ R15, R15, 0.69314718246459960938 ;  /* 0x3f3172180f0f2820 */ /* 0x000fce0000410000 */
[----:B------:R-:W-:Y:S01]  /*76b0*/  @P2 MUFU.RCP R5, R14 ;  /* 0x0000000e00052308 */ /* 0x000fe20000001000 */
[----:B------:R-:W-:Y:S02]  /*76c0*/  WARPGROUP.DEPBAR.LE gsb0, 0x0 ;  /* 0x00008000000079c5 */ /* 0x000fe40000010000 */
[----:B------:R-:W-:-:S06]  /*76d0*/  WARPGROUP.ARRIVE ;  /* 0x00000000000079c5 */ /* 0x000fcc0000000000 */
[----:B------:R-:W-:Y:S01]  /*76e0*/  HGMMA.64x192x16.F32.BF16 R24, R172, gdesc[UR4].tnspB, R24, gsb0 ;  /* 0x42e00004ac187df0 */ /* 0x000fe20008001818 */
[----:B------:R-:W-:Y:S01]  /*76f0*/  R2UR UR6, R6 ;  /* 0x00000000060672ca */ /* 0x000fe200000e0000 */
[----:B------:R-:W-:Y:S01]  /*7700*/  IMAD.MOV.U32 R6, RZ, RZ, RZ ;  /* 0x000000ffff067224 */ /* 0x000fe200078e00ff */
[----:B------:R-:W-:Y:S02]  /*7710*/  R2UR UR7, R7 ;  /* 0x00000000070772ca */ /* 0x000fe400000e0000 */
[----:B------:R-:W1:Y:S02]  /*7720*/  SHFL.BFLY PT, R7, R10, 0x2, 0x1f ;  /* 0x0c401f000a077f89 */ /* 0x000e6400000e0000 */
[----:B-1----:R-:W-:Y:S01]  /*7730*/  FADD.FTZ R7, R7, R10 ;  /* 0x0000000a07077221 */ /* 0x002fe20000010000 */
[----:B0-----:R-:W-:-:S04]  /*7740*/  @P2 FMUL.FTZ R10, R9, 0.69314718246459960938 ;  /* 0x3f317218090a2820 */ /* 0x001fc80000410000 */
[----:B------:R-:W0:Y:S01]  /*7750*/  SHFL.BFLY PT, R0, R7, 0x1, 0x1f ;  /* 0x0c201f0007007f89 */ /* 0x000e2200000e0000 */
[----:B------:R-:W-:Y:S01]  /*7760*/  @P2 FFMA.FTZ R2, R15, R11, R10 ;  /* 0x0000000b0f022223 */ /* 0x000fe2000001000a */
[----:B0-----:R-:W-:Y:S01]  /*7770*/  FADD.FTZ R12, R7, R0 ;  /* 0x00000000070c7221 */ /* 0x001fe20000010000 */
[----:B------:R-:W-:Y:S02]  /*7780*/  IMAD.U32 R7, RZ, RZ, UR11 ;  /* 0x0000000bff077e24 */ /* 0x000fe4000f8e00ff */
[----:B------:R-:W-:Y:S02]  /*7790*/  IMAD.MOV.U32 R0, RZ, RZ, -0x800000 ;  /* 0xff800000ff007424 */ /* 0x000fe400078e00ff */
[----:B------:R-:W-:-:S13]  /*77a0*/  FSETP.NE.FTZ.AND P1, PT, R12, RZ, PT ;  /* 0x000000ff0c00720b */ /* 0x000fda0003f35000 */
[----:B------:R-:W0:Y:S01]  /*77b0*/  @P1 MUFU.LG2 R8, R12 ;  /* 0x0000000c00081308 */ /* 0x000e220000000c00 */
[----:B------:R-:W-:-:S07]  /*77c0*/  @P1 FMUL.FTZ R7, R7, 0.69314718246459960938 ;  /* 0x3f31721807071820 */ /* 0x000fce0000410000 */
[----:B------:R1:W2:Y:S01]  /*77d0*/  @P1 MUFU.RCP R6, R12 ;  /* 0x0000000c00061308 */ /* 0x0002a20000001000 */
[----:B0-----:R-:W-:-:S04]  /*77e0*/  @P1 FMUL.FTZ R8, R8, 0.69314718246459960938 ;  /* 0x3f31721808081820 */ /* 0x001fc80000410000 */
[----:B------:R-:W-:Y:S01]  /*77f0*/  @P1 FFMA.FTZ R0, R7, R4, R8 ;  /* 0x0000000407001223 */ /* 0x000fe20000010008 */
[----:B------:R-:W-:Y:S02]  /*7800*/  WARPGROUP.DEPBAR.LE gsb0, 0x0 ;  /* 0x00008000000079c5 */ /* 0x000fe40000010000 */
[----:B------:R-:W-:-:S06]  /*7810*/  WARPGROUP.ARRIVE ;  /* 0x00000000000079c5 */ /* 0x000fcc0000000000 */
[----:B------:R-:W-:Y:S03]  /*7820*/  HGMMA.64x192x16.F32.BF16 R24, R168, gdesc[UR4].tnspB, R24, gsb0 ;  /* 0x42e00004a8187df0 */ /* 0x000fe60008001818 */
[----:B------:R-:W-:Y:S02]  /*7830*/  WARPGROUP.DEPBAR.LE gsb0, 0x0 ;  /* 0x00008000000079c5 */ /* 0x000fe40000010000 */
[----:B-12---:R-:W-:Y:S05]  /*7840*/  @!P0 BRA `(.L_x_3481) ;  /* 0x0000000000048947 */ /* 0x006fea0003800000 */
[----:B------:R-:W-:Y:S01]  /*7850*/  BPT.TRAP 0x1 ;  /* 0x000000040000795c */ /* 0x000fe20000300000 */
.L_x_3481:
[----:B------:R-:W-:Y:S01]  /*7860*/  VIADD R4, R13, 0x30860 ;  /* 0x000308600d047836 */ /* 0x000fe20000000000 */
[----:B------:R-:W-:Y:S01]  /*7870*/  R2UR UR4, R215 ;  /* 0x00000000d70472ca */ /* 0x000fe200000e0000 */
[----:B------:R-:W-:Y:S01]  /*7880*/  UIADD3 UR38, UR38, 0x1, URZ ;  /* 0x0000000126267890 */ /* 0x000fe2000fffe03f */
[-C--:B------:R-:W-:Y:S01]  /*7890*/  FMUL.FTZ R24, R24, R6.reuse ;  /* 0x0000000618187220 */ /* 0x080fe20000410000 */
[-C--:B------:R-:W-:Y:S01]  /*78a0*/  FMUL.FTZ R25, R25, R6.reuse ;  /* 0x0000000619197220 */ /* 0x080fe20000410000 */
[----:B------:R-:W-:Y:S01]  /*78b0*/  PRMT R4, R3, 0x654, R4 ;  /* 0x0000065403047816 */ /* 0x000fe20000000004 */
[----:B------:R-:W-:Y:S01]  /*78c0*/  UISETP.NE.AND UP0, UPT, UR38, 0x2, UPT ;  /* 0x000000022600788c */ /* 0x000fe2000bf05270 */
[-C--:B------:R-:W-:Y:S01]  /*78d0*/  FMUL.FTZ R28, R28, R6.reuse ;  /* 0x000000061c1c7220 */ /* 0x080fe20000410000 */
[-C--:B------:R-:W-:Y:S01]  /*78e0*/  FMUL.FTZ R29, R29, R6.reuse ;  /* 0x000000061d1d7220 */ /* 0x080fe20000410000 */
[----:B------:R0:W-:Y:S01]  /*78f0*/  SYNCS.ARRIVE.TRANS64.RED.A1T0 RZ, [R4+URZ], RZ ;  /* 0x000000ff04ff79a7 */ /* 0x0001e2000810043f */
[-C--:B------:R-:W-:Y:S01]  /*7900*/  FMUL.FTZ R32, R32, R6.reuse ;  /* 0x0000000620207220 */ /* 0x080fe20000410000 */
[-C--:B------:R-:W-:Y:S01]  /*7910*/  FMUL.FTZ R33, R33, R6.reuse ;  /* 0x0000000621217220 */ /* 0x080fe20000410000 */
[-C--:B------:R-:W-:Y:S01]  /*7920*/  FMUL.FTZ R36, R36, R6.reuse ;  /* 0x0000000624247220 */ /* 0x080fe20000410000 */
[-C--:B------:R-:W-:Y:S01]  /*7930*/  FMUL.FTZ R37, R37, R6.reuse ;  /* 0x0000000625257220 */ /* 0x080fe20000410000 */
[----:B------:R-:W-:Y:S01]  /*7940*/  UIADD3 UR4, UR4, 0x1, URZ ;  /* 0x0000000104047890 */ /* 0x000fe2000fffe03f */
[-C--:B------:R-:W-:Y:S01]  /*7950*/  FMUL.FTZ R40, R40, R6.reuse ;  /* 0x0000000628287220 */ /* 0x080fe20000410000 */
[-C--:B------:R-:W-:Y:S01]  /*7960*/  FMUL.FTZ R41, R41, R6.reuse ;  /* 0x0000000629297220 */ /* 0x080fe20000410000 */
[-C--:B------:R-:W-:Y:S01]  /*7970*/  FMUL.FTZ R44, R44, R6.reuse ;  /* 0x000000062c2c7220 */ /* 0x080fe20000410000 */
[-C--:B------:R-:W-:Y:S01]  /*7980*/  FMUL.FTZ R45, R45, R6.reuse ;  /* 0x000000062d2d7220 */ /* 0x080fe20000410000 */
[-C--:B------:R-:W-:Y:S01]  /*7990*/  FMUL.FTZ R48, R48, R6.reuse ;  /* 0x0000000630307220 */ /* 0x080fe20000410000 */
[----:B------:R-:W-:Y:S01]  /*79a0*/  IMAD.U32 R215, RZ, RZ, UR4 ;  /* 0x00000004ffd77e24 */ /* 0x000fe2000f8e00ff */
        /* <DEDUP_REMOVED lines=86> */
[----:B0-----:R-:W-:-:S12]  /*7f10*/  ULOP3.LUT UR39, UR39, UR4, URZ, 0x3c, !UPT ;  /* 0x0000000427277292 */ /* 0x001fd8000f8e3c3f */
.L_x_3457:
        /* <DEDUP_REMOVED lines=11> */
[----:B------:R-:W2:Y:S01]  /*7fd0*/  LDL R3, [R1+0x24] ;  /* 0x0000240001037983 */ /* 0x000ea20000100800 */
[----:B------:R-:W0:Y:S01]  /*7fe0*/  S2UR UR4, SR_SWINHI ;  /* 0x00000000000479c3 */ /* 0x000e220000002f00 */
[----:B------:R-:W-:Y:S01]  /*7ff0*/  IMAD.MOV.U32 R4, RZ, RZ, 0x2 ;  /* 0x00000002ff047424 */ /* 0x000fe200078e00ff */
[----:B------:R-:W-:Y:S01]  /*8000*/  R2UR UR20, R18 ;  /* 0x00000000121472ca */ /* 0x000fe200000e0000 */
[----:B------:R-:W-:Y:S01]  /*8010*/  ULDC.64 UR14, c[0x0][0xc00] ;  /* 0x00030000000e7ab9 */ /* 0x000fe20000000a00 */
[----:B------:R-:W-:Y:S01]  /*8020*/  R2UR UR17, R214 ;  /* 0x00000000d61172ca */ /* 0x000fe200000e0000 */
[----:B------:R-:W3:Y:S01]  /*8030*/  LDL R138, [R1+0x20] ;  /* 0x00002000018a7983 */ /* 0x000ee20000100800 */
[----:B------:R-:W-:Y:S02]  /*8040*/  R2UR UR19, R212 ;  /* 0x00000000d41372ca */ /* 0x000fe400000e0000 */
[----:B------:R-:W-:Y:S02]  /*8050*/  R2UR UR18, R23 ;  /* 0x00000000171272ca */ /* 0x000fe400000e0000 */
[----:B------:R-:W-:Y:S01]  /*8060*/  R2UR UR22, R211 ;  /* 0x00000000d31672ca */ /* 0x000fe200000e0000 */
[----:B------:R-:W-:Y:S01]  /*8070*/  UMOV UR10, UR8 ;  /* 0x00000008000a7c82 */ /* 0x000fe20008000000 */
[----:B0-----:R-:W-:Y:S01]  /*8080*/  UMOV UR11, UR4 ;  /* 0x00000004000b7c82 */ /* 0x001fe20008000000 */
[----:B------:R-:W-:-:S04]  /*8090*/  USHF.L.U32 UR4, UR61, 0x2, URZ ;  /* 0x000000023d047899 */ /* 0x000fc8000800063f */
[----:B------:R-:W-:Y:S02]  /*80a0*/  USHF.L.U64.HI UR16, UR61, 0x2, UR17 ;  /* 0x000000023d107899 */ /* 0x000fe40008010211 */
[----:B------:R-:W-:-:S04]  /*80b0*/  UIADD3 UR9, UP0, UR4, UR14, URZ ;  /* 0x0000000e04097290 */ /* 0x000fc8000ff1e03f */
[----:B------:R-:W-:Y:S01]  /*80c0*/  UIADD3.X UR12, UR16, UR15, URZ, UP0, !UPT ;  /* 0x0000000f100c7290 */ /* 0x000fe200087fe43f */
[----:B------:R-:W-:Y:S01]  /*80d0*/  BAR.SYNC.DEFER_BLOCKING 0x1, 0x100 ;  /* 0x0044000000007b1d */ /* 0x000fe20000010000 */
[----:B--2---:R-:W-:-:S03]  /*80e0*/  IMAD.WIDE R4, R3, R4, UR10 ;  /* 0x0000000a03047e25 */ /* 0x004fc6000f8e0204 */
[C---:B------:R-:W-:Y:S02]  /*80f0*/  IADD3 R8, P1, R4.reuse, 0x40, RZ ;  /* 0x0000004004087810 */ /* 0x040fe40007f3e0ff */
[C---:B------:R-:W-:Y:S02]  /*8100*/  LOP3.LUT R3, R4.reuse, 0x380, RZ, 0xc0, !PT ;  /* 0x0000038004037812 */ /* 0x040fe400078ec0ff */
[C---:B------:R-:W-:Y:S02]  /*8110*/  IADD3 R6, P2, R4.reuse, 0x20, RZ ;  /* 0x0000002004067810 */ /* 0x040fe40007f5e0ff */
[C---:B------:R-:W-:Y:S02]  /*8120*/  IADD3 R133, P6, R4.reuse, 0x60, RZ ;  /* 0x0000006004857810 */ /* 0x040fe40007fde0ff */
[----:B------:R-:W-:Y:S02]  /*8130*/  IADD3 R135, P5, R4, 0x4000, RZ ;  /* 0x0000400004877810 */ /* 0x000fe40007fbe0ff */
[----:B------:R-:W-:-:S02]  /*8140*/  LOP3.LUT R7, R8, 0x380, RZ, 0xc0, !PT ;  /* 0x0000038008077812 */ /* 0x000fc400078ec0ff */
[----:B------:R-:W-:Y:S01]  /*8150*/  SHF.R.U64 R3, R3, 0x3, RZ ;  /* 0x0000000303037819 */ /* 0x000fe200000012ff */
[--C-:B------:R-:W-:Y:S01]  /*8160*/  IMAD.X R11, RZ, RZ, R5.reuse, P2 ;  /* 0x000000ffff0b7224 */ /* 0x100fe200010e0605 */
[C---:B------:R-:W-:Y:S01]  /*8170*/  IADD3 R86, P0, R4.reuse, 0x4020, RZ ;  /* 0x0000402004567810 */ /* 0x040fe20007f1e0ff */
[--C-:B------:R-:W-:Y:S01]  /*8180*/  IMAD.X R13, RZ, RZ, R5.reuse, P1 ;  /* 0x000000ffff0d7224 */ /* 0x100fe200008e0605 */
[C---:B------:R-:W-:Y:S01]  /*8190*/  IADD3 R137, P4, R4.reuse, 0x4040, RZ ;  /* 0x0000404004897810 */ /* 0x040fe20007f9e0ff */
[--C-:B------:R-:W-:Y:S01]  /*81a0*/  IMAD.X R15, RZ, RZ, R5.reuse, P6 ;  /* 0x000000ffff0f7224 */ /* 0x100fe200030e0605 */
[C---:B------:R-:W-:Y:S01]  /*81b0*/  IADD3 R90, P3, R4.reuse, 0x4060, RZ ;  /* 0x00004060045a7810 */ /* 0x040fe20007f7e0ff */
[----:B------:R-:W-:Y:S01]  /*81c0*/  IMAD.X R85, RZ, RZ, R5, P5 ;  /* 0x000000ffff557224 */ /* 0x000fe200028e0605 */
[C---:B------:R-:W-:Y:S02]  /*81d0*/  IADD3 R139, P2, R4.reuse, 0x8000, RZ ;  /* 0x00008000048b7810 */ /* 0x040fe40007f5e0ff */
[----:B------:R-:W-:-:S02]  /*81e0*/  IADD3 R141, P1, R4, 0x8020, RZ ;  /* 0x00008020048d7810 */ /* 0x000fc40007f3e0ff */
[C---:B------:R-:W-:Y:S02]  /*81f0*/  IADD3 R143, P6, R4.reuse, 0x8040, RZ ;  /* 0x00008040048f7810 */ /* 0x040fe40007fde0ff */
[----:B------:R-:W-:Y:S02]  /*8200*/  IADD3 R145, P5, R4, 0x8060, RZ ;  /* 0x0000806004917810 */ /* 0x000fe40007fbe0ff */
[----:B------:R-:W-:Y:S02]  /*8210*/  SHF.R.U64 R7, R7, 0x3, RZ ;  /* 0x0000000307077819 */ /* 0x000fe400000012ff */
[----:B------:R-:W-:Y:S02]  /*8220*/  LOP3.LUT R4, R3, R4, RZ, 0x3c, !PT ;  /* 0x0000000403047212 */ /* 0x000fe400078e3cff */
[----:B------:R-:W-:Y:S02]  /*8230*/  LOP3.LUT R3, R6, 0x380, RZ, 0xc0, !PT ;  /* 0x0000038006037812 */ /* 0x000fe400078ec0ff */
[----:B------:R-:W-:-:S02]  /*8240*/  LOP3.LUT R12, R7, R8, RZ, 0x3c, !PT ;  /* 0x00000008070c7212 */ /* 0x000fc400078e3cff */
[----:B------:R-:W-:Y:S02]  /*8250*/  LOP3.LUT R8, R139, 0x380, RZ, 0xc0, !PT ;  /* 0x000003808b087812 */ /* 0x000fe400078ec0ff */
[----:B------:R-:W-:Y:S02]  /*8260*/  SHF.R.U64 R3, R3, 0x3, RZ ;  /* 0x0000000303037819 */ /* 0x000fe400000012ff */
[----:B------:R-:W-:Y:S02]  /*8270*/  LOP3.LUT R18, R135, 0x380, RZ, 0xc0, !PT ;  /* 0x0000038087127812 */ /* 0x000fe400078ec0ff */
[----:B------:R-:W-:Y:S02]  /*8280*/  SHF.R.U64 R8, R8, 0x3, RZ ;  /* 0x0000000308087819 */ /* 0x000fe400000012ff */
[----:B------:R-:W-:Y:S02]  /*8290*/  LOP3.LUT R14, R133, 0x380, RZ, 0xc0, !PT ;  /* 0x00000380850e7812 */ /* 0x000fe400078ec0ff */
[----:B------:R-:W-:-:S02]  /*82a0*/  LOP3.LUT R10, R3, R6, RZ, 0x3c, !PT ;  /* 0x00000006030a7212 */ /* 0x000fc400078e3cff */
[----:B------:R-:W-:Y:S02]  /*82b0*/  SHF.R.U64 R18, R18, 0x3, RZ ;  /* 0x0000000312127819 */ /* 0x000fe400000012ff */
[----:B------:R-:W-:Y:S02]  /*82c0*/  LOP3.LUT R3, R86, 0x380, RZ, 0xc0, !PT ;  /* 0x0000038056037812 */ /* 0x000fe400078ec0ff */
[----:B------:R-:W-:Y:S02]  /*82d0*/  LOP3.LUT R6, R137, 0x380, RZ, 0xc0, !PT ;  /* 0x0000038089067812 */ /* 0x000fe400078ec0ff */
[----:B------:R-:W-:Y:S02]  /*82e0*/  LOP3.LUT R7, R90, 0x380, RZ, 0xc0, !PT ;  /* 0x000003805a077812 */ /* 0x000fe400078ec0ff */
[----:B------:R-:W-:Y:S02]  /*82f0*/  LOP3.LUT R126, R8, R139, RZ, 0x3c, !PT ;  /* 0x0000008b087e7212 */ /* 0x000fe400078e3cff */
[----:B------:R-:W-:-:S02]  /*8300*/  SHF.R.U64 R14, R14, 0x3, RZ ;  /* 0x000000030e0e7819 */ /* 0x000fc400000012ff */
[----:B------:R-:W-:Y:S02]  /*8310*/  LOP3.LUT R8, R141, 0x380, RZ, 0xc0, !PT ;  /* 0x000003808d087812 */ /* 0x000fe400078ec0ff */
[----:B------:R-:W-:Y:S02]  /*8320*/  LOP3.LUT R84, R18, R135, RZ, 0x3c, !PT ;  /* 0x0000008712547212 */ /* 0x000fe400078e3cff */
[----:B------:R-:W-:Y:S02]  /*8330*/  SHF.R.U64 R3, R3, 0x3, RZ ;  /* 0x0000000303037819 */ /* 0x000fe400000012ff */
[----:B------:R-:W-:Y:S02]  /*8340*/  LOP3.LUT R132, R145, 0x380, RZ, 0xc0, !PT ;  /* 0x0000038091847812 */ /* 0x000fe400078ec0ff */
[----:B------:R-:W-:Y:S02]  /*8350*/  SHF.R.U64 R6, R6, 0x3, RZ ;  /* 0x0000000306067819 */ /* 0x000fe400000012ff */
[----:B------:R-:W-:-:S02]  /*8360*/  SHF.R.U64 R7, R7, 0x3, RZ ;  /* 0x0000000307077819 */ /* 0x000fc400000012ff */
[----:B------:R-:W-:Y:S01]  /*8370*/  LOP3.LUT R18, R143, 0x380, RZ, 0xc0, !PT ;  /* 0x000003808f127812 */ /* 0x000fe200078ec0ff */
[--C-:B------:R-:W-:Y:S01]  /*8380*/  IMAD.X R87, RZ, RZ, R5.reuse, P0 ;  /* 0x000000ffff577224 */ /* 0x100fe200000e0605 */
[----:B------:R-:W-:Y:S02]  /*8390*/  LOP3.LUT R14, R14, R133, RZ, 0x3c, !PT ;  /* 0x000000850e0e7212 */ /* 0x000fe400078e3cff */
[----:B------:R-:W-:Y:S01]  /*83a0*/  SHF.R.U64 R8, R8, 0x3, RZ ;  /* 0x0000000308087819 */ /* 0x000fe200000012ff */
[--C-:B------:R-:W-:Y:S01]  /*83b0*/  IMAD.X R91, RZ, RZ, R5.reuse, P3 ;  /* 0x000000ffff5b7224 */ /* 0x100fe200018e0605 */
[----:B------:R-:W-:Y:S01]  /*83c0*/  LOP3.LUT R86, R3, R86, RZ, 0x3c, !PT ;  /* 0x0000005603567212 */ /* 0x000fe200078e3cff */
[--C-:B------:R-:W-:Y:S01]  /*83d0*/  IMAD.X R127, RZ, RZ, R5.reuse, P2 ;  /* 0x000000ffff7f7224 */ /* 0x100fe200010e0605 */
[----:B------:R-:W-:Y:S01]  /*83e0*/  SHF.R.U64 R132, R132, 0x3, RZ ;  /* 0x0000000384847819 */ /* 0x000fe200000012ff */
[--C-:B------:R-:W-:Y:S01]  /*83f0*/  IMAD.X R129, RZ, RZ, R5.reuse, P1 ;  /* 0x000000ffff817224 */ /* 0x100fe200008e0605 */
[----:B------:R-:W-:Y:S01]  /*8400*/  IADD3.X R89, RZ, R5, RZ, P4, !PT ;  /* 0x00000005ff597210 */ /* 0x000fe200027fe4ff */
[--C-:B------:R-:W-:Y:S01]  /*8410*/  IMAD.X R131, RZ, RZ, R5.reuse, P6 ;  /* 0x000000ffff837224 */ /* 0x100fe200030e0605 */
[----:B------:R-:W-:Y:S01]  /*8420*/  LOP3.LUT R88, R6, R137, RZ, 0x3c, !PT ;  /* 0x0000008906587212 */ /* 0x000fe200078e3cff */
[----:B------:R-:W-:Y:S01]  /*8430*/  IMAD.X R9, RZ, RZ, R5, P5 ;  /* 0x000000ffff097224 */ /* 0x000fe200028e0605 */
[----:B------:R-:W-:-:S02]  /*8440*/  LOP3.LUT R90, R7, R90, RZ, 0x3c, !PT ;  /* 0x0000005a075a7212 */ /* 0x000fc400078e3cff */
[----:B------:R-:W-:Y:S02]  /*8450*/  MOV R3, R4 ;  /* 0x0000000400037202 */ /* 0x000fe40000000f00 */
[----:B------:R-:W-:Y:S02]  /*8460*/  SHF.R.U64 R18, R18, 0x3, RZ ;  /* 0x0000000312127819 */ /* 0x000fe400000012ff */
[----:B------:R-:W-:Y:S02]  /*8470*/  F2FP.BF16.F32.PACK_AB R4, R25, R24 ;  /* 0x000000181904723e */ /* 0x000fe400000010ff */
[----:B------:R-:W-:Y:S02]  /*8480*/  F2FP.BF16.F32.PACK_AB R5, R27, R26 ;  /* 0x0000001a1b05723e */ /* 0x000fe400000010ff */
[----:B------:R-:W-:Y:S02]  /*8490*/  F2FP.BF16.F32.PACK_AB R6, R29, R28 ;  /* 0x0000001c1d06723e */ /* 0x000fe400000010ff */
[----:B------:R-:W-:-:S02]  /*84a0*/  F2FP.BF16.F32.PACK_AB R7, R31, R30 ;  /* 0x0000001e1f07723e */ /* 0x000fc400000010ff */
[----:B------:R-:W-:Y:S02]  /*84b0*/  LOP3.LUT R128, R8, R141, RZ, 0x3c, !PT ;  /* 0x0000008d08807212 */ /* 0x000fe400078e3cff */
[----:B------:R-:W-:Y:S02]  /*84c0*/  MOV R136, R12 ;  /* 0x0000000c00887202 */ /* 0x000fe40000000f00 */
[----:B------:R-:W-:Y:S02]  /*84d0*/  MOV R135, R14 ;  /* 0x0000000e00877202 */ /* 0x000fe40000000f00 */
[----:B------:R-:W-:Y:S02]  /*84e0*/  LOP3.LUT R8, R132, R145, RZ, 0x3c, !PT ;  /* 0x0000009184087212 */ /* 0x000fe400078e3cff */
[----:B------:R-:W-:Y:S02]  /*84f0*/  MOV R137, R10 ;  /* 0x0000000a00897202 */ /* 0x000fe40000000f00 */
[----:B------:R-:W-:-:S02]  /*8500*/  F2FP.BF16.F32.PACK_AB R12, R33, R32 ;  /* 0x00000020210c723e */ /* 0x000fc400000010ff */
[----:B------:R-:W-:Y:S02]  /*8510*/  F2FP.BF16.F32.PACK_AB R13, R35, R34 ;  /* 0x00000022230d723e */ /* 0x000fe400000010ff */
[----:B------:R-:W-:Y:S02]  /*8520*/  F2FP.BF16.F32.PACK_AB R14, R37, R36 ;  /* 0x00000024250e723e */ /* 0x000fe400000010ff */
[----:B------:R-:W-:Y:S02]  /*8530*/  F2FP.BF16.F32.PACK_AB R15, R39, R38 ;  /* 0x00000026270f723e */ /* 0x000fe400000010ff */
[----:B------:R-:W-:Y:S02]  /*8540*/  LOP3.LUT R130, R18, R143, RZ, 0x3c, !PT ;  /* 0x0000008f12827212 */ /* 0x000fe400078e3cff */
[----:B------:R-:W-:Y:S02]  /*8550*/  MOV R134, R84 ;  /* 0x0000005400867202 */ /* 0x000fe40000000f00 */
[----:B------:R-:W-:Y:S01]  /*8560*/  MOV R133, R86 ;  /* 0x0000005600857202 */ /* 0x000fe20000000f00 */
[----:B------:R0:W-:Y:S01]  /*8570*/  STSM.16.M88.4 [R3], R4 ;  /* 0x0000000403007844 */ /* 0x0001e20000000200 */
[----:B------:R-:W-:-:S02]  /*8580*/  MOV R132, R88 ;  /* 0x0000005800847202 */ /* 0x000fc40000000f00 */
[----:B------:R-:W-:Y:S02]  /*8590*/  MOV R18, R90 ;  /* 0x0000005a00127202 */ /* 0x000fe40000000f00 */
[----:B------:R-:W-:Y:S02]  /*85a0*/  F2FP.BF16.F32.PACK_AB R84, R41, R40 ;  /* 0x000000282954723e */ /* 0x000fe400000010ff */
[----:B------:R-:W-:Y:S02]  /*85b0*/  F2FP.BF16.F32.PACK_AB R85, R43, R42 ;  /* 0x0000002a2b55723e */ /* 0x000fe400000010ff */
[----:B------:R-:W-:Y:S02]  /*85c0*/  F2FP.BF16.F32.PACK_AB R86, R45, R44 ;  /* 0x0000002c2d56723e */ /* 0x000fe400000010ff */
[----:B------:R-:W-:Y:S02]  /*85d0*/  F2FP.BF16.F32.PACK_AB R87, R47, R46 ;  /* 0x0000002e2f57723e */ /* 0x000fe400000010ff */
[----:B------:R-:W-:-:S02]  /*85e0*/  F2FP.BF16.F32.PACK_AB R88, R49, R48 ;  /* 0x000000303158723e */ /* 0x000fc400000010ff */
[----:B------:R-:W-:Y:S02]  /*85f0*/  F2FP.BF16.F32.PACK_AB R89, R51, R50 ;  /* 0x000000323359723e */ /* 0x000fe400000010ff */
[----:B------:R-:W-:Y:S02]  /*8600*/  F2FP.BF16.F32.PACK_AB R90, R53, R52 ;  /* 0x00000034355a723e */ /* 0x000fe400000010ff */
[----:B------:R-:W-:Y:S01]  /*8610*/  F2FP.BF16.F32.PACK_AB R91, R55, R54 ;  /* 0x00000036375b723e */ /* 0x000fe200000010ff */
[----:B------:R1:W-:Y:S01]  /*8620*/  STSM.16.M88.4 [R137], R12 ;  /* 0x0000000c89007844 */ /* 0x0003e20000000200 */
[----:B0-----:R-:W-:Y:S02]  /*8630*/  MOV R3, R8 ;  /* 0x0000000800037202 */ /* 0x001fe40000000f00 */
        /* <DEDUP_REMOVED lines=8> */
[----:B------:R0:W-:Y:S01]  /*86c0*/  STSM.16.M88.4 [R136], R84 ;  /* 0x0000005488007844 */ /* 0x0001e20000000200 */
[----:B-1----:R-:W-:-:S02]  /*86d0*/  F2FP.BF16.F32.PACK_AB R12, R73, R72 ;  /* 0x00000048490c723e */ /* 0x002fc400000010ff */
        /* <DEDUP_REMOVED lines=8> */
[----:B0-----:R-:W-:Y:S02]  /*8760*/  F2FP.BF16.F32.PACK_AB R84, R81, R80 ;  /* 0x000000505154723e */ /* 0x001fe400000010ff */
[----:B------:R-:W-:Y:S02]  /*8770*/  F2FP.BF16.F32.PACK_AB R85, R83, R82 ;  /* 0x000000525355723e */ /* 0x000fe400000010ff */
[----:B------:R-:W-:Y:S02]  /*8780*/  F2FP.BF16.F32.PACK_AB R86, R21, R20 ;  /* 0x000000141556723e */ /* 0x000fe400000010ff */
[----:B------:R-:W-:Y:S01]  /*8790*/  F2FP.BF16.F32.PACK_AB R87, R123, R122 ;  /* 0x0000007a7b57723e */ /* 0x000fe200000010ff */
[----:B------:R0:W-:Y:S01]  /*87a0*/  STSM.16.M88.4 [R133], R8 ;  /* 0x0000000885007844 */ /* 0x0001e20000000200 */
[----:B-1----:R-:W-:Y:S02]  /*87b0*/  F2FP.BF16.F32.PACK_AB R88, R121, R120 ;  /* 0x000000787958723e */ /* 0x002fe400000010ff */
        /* <DEDUP_REMOVED lines=17> */
[----:B------:R-:W-:Y:S04]  /*88d0*/  STSM.16.M88.4 [R126], R88 ;  /* 0x000000587e007844 */ /* 0x000fe80000000200 */
[----:B------:R-:W-:Y:S04]  /*88e0*/  STSM.16.M88.4 [R128], R4 ;  /* 0x0000000480007844 */ /* 0x000fe80000000200 */
[----:B------:R-:W-:Y:S04]  /*88f0*/  STSM.16.M88.4 [R130], R8 ;  /* 0x0000000882007844 */ /* 0x000fe80000000200 */
[----:B------:R1:W-:Y:S01]  /*8900*/  STSM.16.M88.4 [R3], R12 ;  /* 0x0000000c03007844 */ /* 0x0003e20000000200 */
[----:B------:R-:W-:Y:S01]  /*8910*/  BAR.SYNC.DEFER_BLOCKING 0x1, 0x100 ;  /* 0x0044000000007b1d */ /* 0x000fe20000010000 */
[----:B------:R-:W-:-:S04]  /*8920*/  ISETP.NE.U32.AND P0, PT, RZ, UR14, PT ;  /* 0x0000000eff007c0c */ /* 0x000fc8000bf05070 */
[----:B------:R-:W-:Y:S01]  /*8930*/  ISETP.NE.AND.EX P0, PT, RZ, UR15, PT, P0 ;  /* 0x0000000fff007c0c */ /* 0x000fe2000bf05300 */
[----:B0-----:R-:W-:Y:S02]  /*8940*/  IMAD.U32 R84, RZ, RZ, UR9 ;  /* 0x00000009ff547e24 */ /* 0x001fe4000f8e00ff */
[----:B------:R-:W-:Y:S01]  /*8950*/  IMAD.U32 R85, RZ, RZ, UR12 ;  /* 0x0000000cff557e24 */ /* 0x000fe2000f8e00ff */
[----:B------:R-:W-:Y:S01]  /*8960*/  ULDC.64 UR12, c[0x0][0xc08] ;  /* 0x00030200000c7ab9 */ /* 0x000fe20000000a00 */
[----:B-1----:R-:W0:Y:S08]  /*8970*/  LDC R3, c[0x0][0xbe8] ;  /* 0x0002fa00ff037b82 */ /* 0x002e300000000800 */
[----:B------:R-:W2:Y:S01]  /*8980*/  @P0 LDG.E R86, desc[UR36][R84.64] ;  /* 0x0000002454560981 */ /* 0x000ea2000c1e1900 */
[----:B------:R-:W-:-:S04]  /*8990*/  UISETP.NE.U32.AND UP0, UPT, UR12, URZ, UPT ;  /* 0x0000003f0c00728c */ /* 0x000fc8000bf05070 */
[----:B------:R-:W-:Y:S01]  /*89a0*/  UISETP.NE.AND.EX UP0, UPT, UR13, URZ, UPT, UP0 ;  /* 0x0000003f0d00728c */ /* 0x000fe2000bf05300 */
[----:B0-----:R-:W-:-:S10]  /*89b0*/  ISETP.NE.AND P1, PT, R3, 0x1, PT ;  /* 0x000000010300780c */ /* 0x001fd40003f25270 */
[----:B------:R-:W-:Y:S01]  /*89c0*/  @UP0 UIADD3 UR12, UP1, UR4, UR12, URZ ;  /* 0x0000000c040c0290 */ /* 0x000fe2000ff3e03f */
[----:B------:R-:W-:Y:S02]  /*89d0*/  PLOP3.LUT P4, PT, PT, PT, UP0, 0x80, 0x0 ;  /* 0x000000000000781c */ /* 0x000fe40003f8f008 */
[----:B------:R-:W-:Y:S01]  /*89e0*/  ULDC UR4, c[0x0][0xa88] ;  /* 0x0002a20000047ab9 */ /* 0x000fe20000000800 */
[----:B------:R-:W-:Y:S01]  /*89f0*/  @UP0 UIADD3.X UR13, UR16, UR13, URZ, UP1, !UPT ;  /* 0x0000000d100d0290 */ /* 0x000fe20008ffe43f */
[----:B------:R-:W-:Y:S01]  /*8a00*/  IMAD.U32 R18, RZ, RZ, UR4 ;  /* 0x00000004ff127e24 */ /* 0x000fe2000f8e00ff */
[----:B------:R-:W-:Y:S01]  /*8a10*/  UISETP.NE.AND UP0, UPT, UR20, URZ, UPT ;  /* 0x0000003f1400728c */ /* 0x000fe2000bf05270 */
[----:B------:R-:W-:Y:S01]  /*8a20*/  ULDC UR4, c[0x0][0xad4] ;  /* 0x0002b50000047ab9 */ /* 0x000fe20000000800 */
[----:B------:R-:W0:Y:S02]  /*8a30*/  @P1 LDC R6, c[0x0][0xbec] ;  /* 0x0002fb00ff061b82 */ /* 0x000e240000000800 */
[----:B------:R-:W-:Y:S01]  /*8a40*/  USEL UR4, UR20, UR4, UP0 ;  /* 0x0000000414047287 */ /* 0x000fe20008000000 */
[----:B------:R-:W-:-:S03]  /*8a50*/  UMOV UR21, 0x9b8 ;  /* 0x000009b800157882 */ /* 0x000fc60000000000 */
[----:B------:R-:W-:Y:S02]  /*8a60*/  UISETP.GT.AND UP1, UPT, UR4, 0x1, UPT ;  /* 0x000000010400788c */ /* 0x000fe4000bf24270 */
[----:B------:R-:W1:Y:S02]  /*8a70*/  @P1 LDC R9, c[0x0][0xbf0] ;  /* 0x0002fc00ff091b82 */ /* 0x000e640000000800 */
[----:B------:R-:W-:Y:S02]  /*8a80*/  USEL UR21, UR21, 0x978, UP1 ;  /* 0x0000097815157887 */ /* 0x000fe40008800000 */
[----:B------:R-:W-:Y:S01]  /*8a90*/  UISETP.NE.U32.AND UP0, UPT, UR14, URZ, UPT ;  /* 0x0000003f0e00728c */ /* 0x000fe2000bf05070 */
[----:B------:R-:W-:Y:S01]  /*8aa0*/  IMAD.U32 R11, RZ, RZ, UR19 ;  /* 0x00000013ff0b7e24 */ /* 0x000fe2000f8e00ff */
[----:B------:R-:W-:Y:S01]  /*8ab0*/  UMOV UR4, URZ ;  /* 0x0000003f00047c82 */ /* 0x000fe20008000000 */
[----:B------:R-:W-:Y:S01]  /*8ac0*/  MOV R4, UR12 ;  /* 0x0000000c00047c02 */ /* 0x000fe20008000f00 */
[----:B------:R-:W-:Y:S01]  /*8ad0*/  UISETP.NE.AND.EX UP0, UPT, UR15, URZ, UPT, UP0 ;  /* 0x0000003f0f00728c */ /* 0x000fe2000bf05300 */
[----:B------:R-:W-:-:S02]  /*8ae0*/  IMAD.U32 R5, RZ, RZ, UR13 ;  /* 0x0000000dff057e24 */ /* 0x000fc4000f8e00ff */
[----:B---3--:R-:W-:Y:S01]  /*8af0*/  IMAD R11, R11, 0x80, R138 ;  /* 0x000000800b0b7824 */ /* 0x008fe200078e028a */
[----:B------:R-:W-:Y:S02]  /*8b00*/  USEL UR61, UR61, URZ, !UP0 ;  /* 0x0000003f3d3d7287 */ /* 0x000fe4000c000000 */
[----:B------:R-:W-:Y:S01]  /*8b10*/  USEL UR20, UR17, URZ, !UP0 ;  /* 0x0000003f11147287 */ /* 0x000fe2000c000000 */
[----:B------:R0:W5:Y:S01]  /*8b20*/  @P4 LDG.E R18, desc[UR36][R4.64] ;  /* 0x0000002404124981 */ /* 0x000162000c1e1900 */
[----:B------:R-:W-:Y:S01]  /*8b30*/  USEL UR9, UR18, URZ, UP1 ;  /* 0x0000003f12097287 */ /* 0x000fe20008800000 */
[----:B------:R-:W-:Y:S01]  /*8b40*/  ULDC.64 UR12, c[0x0][UR21+0x218] ;  /* 0x00008600150c7abb */ /* 0x000fe20008000a00 */
[----:B------:R-:W-:Y:S01]  /*8b50*/  ULDC.64 UR16, c[0x0][UR21+0x220] ;  /* 0x0000880015107abb */ /* 0x000fe20008000a00 */
[----:B------:R-:W-:Y:S01]  /*8b60*/  ULDC.64 UR18, c[0x0][UR21+0x228] ;  /* 0x00008a0015127abb */ /* 0x000fe20008000a00 */
[----:B------:R-:W-:Y:S02]  /*8b70*/  UIMAD.WIDE.U32 UR14, UR12, UR22, URZ ;  /* 0x000000160c0e72a5 */ /* 0x000fe4000f8e003f */
[----:B------:R-:W-:Y:S01]  /*8b80*/  UIMAD UR17, UR17, UR61, URZ ;  /* 0x0000003d111172a4 */ /* 0x000fe2000f8e023f */
[----:B0-----:R-:W-:Y:S01]  /*8b90*/  @P1 IMAD.HI.U32 R4, R11, R6, RZ ;  /* 0x000000060b041227 */ /* 0x001fe200078e00ff */
[----:B------:R-:W-:-:S02]  /*8ba0*/  UIMAD UR22, UR13, UR22, URZ ;  /* 0x000000160d1672a4 */ /* 0x000fc4000f8e023f */
[----:B------:R-:W-:Y:S01]  /*8bb0*/  UIMAD.WIDE.U32 UR12, UR16, UR61, URZ ;  /* 0x0000003d100c72a5 */ /* 0x000fe2000f8e003f */
[----:B------:R-:W-:Y:S01]  /*8bc0*/  IMAD.MOV.U32 R7, RZ, RZ, R11 ;  /* 0x000000ffff077224 */ /* 0x000fe200078e000b */
[----:B------:R-:W-:Y:S01]  /*8bd0*/  UIMAD.WIDE.U32 UR24, UR18, UR9, URZ ;  /* 0x00000009121872a5 */ /* 0x000fe2000f8e003f */
[----:B-1----:R-:W-:Y:S01]  /*8be0*/  @P1 SHF.R.U32.HI R7, RZ, R9, R4 ;  /* 0x00000009ff071219 */ /* 0x002fe20000011604 */
[----:B------:R-:W-:Y:S02]  /*8bf0*/  UIMAD UR9, UR19, UR9, URZ ;  /* 0x00000009130972a4 */ /* 0x000fe4000f8e023f */
[----:B------:R-:W-:Y:S02]  /*8c00*/  UIMAD UR17, UR16, UR20, UR17 ;  /* 0x00000014101172a4 */ /* 0x000fe4000f8e0211 */
[----:B------:R-:W-:Y:S01]  /*8c10*/  UIADD3 UR22, UR15, UR22, URZ ;  /* 0x000000160f167290 */ /* 0x000fe2000fffe03f */
[----:B------:R-:W-:Y:S02]  /*8c20*/  IMAD.MOV R6, RZ, RZ, -R7 ;  /* 0x000000ffff067224 */ /* 0x000fe400078e0a07 */
[----:B------:R-:W-:-:S02]  /*8c30*/  IMAD.U32 R4, RZ, RZ, UR24 ;  /* 0x00000018ff047e24 */ /* 0x000fc4000f8e00ff */
[----:B------:R-:W-:Y:S01]  /*8c40*/  IMAD.U32 R5, RZ, RZ, UR25 ;  /* 0x00000019ff057e24 */ /* 0x000fe2000f8e00ff */
[----:B------:R-:W-:Y:S01]  /*8c50*/  SHF.R.S32.HI R5, RZ, 0x1f, R7 ;  /* 0x0000001fff057819 */ /* 0x000fe20000011407 */
[----:B------:R-:W-:-:S05]  /*8c60*/  IMAD R9, R3, R6, R11 ;  /* 0x0000000603097224 */ /* 0x000fca00078e020b */
[----:B------:R-:W-:Y:S02]  /*8c70*/  SHF.R.S32.HI R6, RZ, 0x1f, R9 ;  /* 0x0000001fff067819 */ /* 0x000fe40000011409 */
[----:B--2---:R-:W-:-:S13]  /*8c80*/  @P0 R2UR UR4, R86 ;  /* 0x00000000560402ca */ /* 0x004fda00000e0000 */
[----:B------:R-:W-:Y:S02]  /*8c90*/  UIADD3 UR14, UP0, UP2, UR12, UR14, UR4 ;  /* 0x0000000e0c0e7290 */ /* 0x000fe4000fa1e004 */
[----:B------:R-:W-:Y:S02]  /*8ca0*/  UIADD3 UR12, UR25, UR9, URZ ;  /* 0x00000009190c7290 */ /* 0x000fe4000fffe03f */
[----:B------:R-:W-:Y:S02]  /*8cb0*/  UIADD3 UR9, UR13, UR17, URZ ;  /* 0x000000110d097290 */ /* 0x000fe4000fffe03f */
[----:B------:R-:W-:Y:S01]  /*8cc0*/  USHF.R.S32.HI UR15, URZ, 0x1f, UR4 ;  /* 0x0000001f3f0f7899 */ /* 0x000fe20008011404 */
[----:B------:R-:W-:Y:S01]  /*8cd0*/  IADD3 R4, P2, P3, R7, UR14, R4 ;  /* 0x0000000e07047c10 */ /* 0x000fe2000fb5e004 */
[----:B------:R-:W-:Y:S01]  /*8ce0*/  IMAD.U32 R8, RZ, RZ, UR12 ;  /* 0x0000000cff087e24 */ /* 0x000fe2000f8e00ff */
[----:B------:R-:W-:Y:S01]  /*8cf0*/  ULDC.64 UR16, c[0x0][0xba8] ;  /* 0x0002ea0000107ab9 */ /* 0x000fe20000000a00 */
[----:B------:R-:W-:Y:S01]  /*8d00*/  UIADD3.X UR9, UR9, UR22, UR15, UP0, UP2 ;  /* 0x0000001609097290 */ /* 0x000fe200087e440f */
[----:B------:R-:W-:Y:S01]  /*8d10*/  ULDC.64 UR12, c[0x0][UR21+0x210] ;  /* 0x00008400150c7abb */ /* 0x000fe20008000a00 */
[----:B------:R-:W-:Y:S01]  /*8d20*/  @!UP1 ULDC UR16, c[0x0][0xb50] ;  /* 0x0002d40000109ab9 */ /* 0x000fe20000000800 */
[----:B------:R-:W-:Y:S01]  /*8d30*/  IMAD R7, R9, UR13, RZ ;  /* 0x0000000d09077c24 */ /* 0x000fe2000f8e02ff */
[----:B------:R-:W-:-:S02]  /*8d40*/  @!UP1 ULDC UR17, c[0x0][0xb54] ;  /* 0x0002d50000119ab9 */ /* 0x000fc40000000800 */
[----:B------:R-:W-:Y:S01]  /*8d50*/  IADD3.X R5, R5, UR9, R8, P2, P3 ;  /* 0x0000000905057c10 */ /* 0x000fe200097e6408 */
[----:B------:R-:W-:Y:S02]  /*8d60*/  IMAD R7, R6, UR12, R7 ;  /* 0x0000000c06077c24 */ /* 0x000fe4000f8e0207 */
[----:B------:R-:W-:-:S05]  /*8d70*/  IMAD.WIDE.U32 R4, R9, UR12, R4 ;  /* 0x0000000c09047c25 */ /* 0x000fca000f8e0004 */
[----:B------:R-:W-:Y:S02]  /*8d80*/  IADD3 R5, R5, R7, RZ ;  /* 0x0000000705057210 */ /* 0x000fe40007ffe0ff */
[----:B------:R-:W-:-:S04]  /*8d90*/  LEA R8, P2, R4, UR16, 0x2 ;  /* 0x0000001004087c11 */ /* 0x000fc8000f8410ff */
[----:B------:R-:W-:Y:S01]  /*8da0*/  LEA.HI.X R10, R4, UR17, R5, 0x2, P2 ;  /* 0x00000011040a7c11 */ /* 0x000fe200090f1405 */
[----:B------:R-:W-:Y:S08]  /*8db0*/  @P4 BRA `(.L_x_3484) ;  /* 0x0000000000104947 */ /* 0x000ff00003800000 */
[----:B------:R-:W-:Y:S05]  /*8dc0*/  @!P0 BRA `(.L_x_3484) ;  /* 0x00000000000c8947 */ /* 0x000fea0003800000 */
[----:B------:R-:W2:Y:S04]  /*8dd0*/  LDG.E R5, desc[UR36][R84.64] ;  /* 0x0000002454057981 */ /* 0x000ea8000c1e1900 */
[----:B-----5:R-:W2:Y:S02]  /*8de0*/  LDG.E R18, desc[UR36][R84.64+0x4] ;  /* 0x0000042454127981 */ /* 0x020ea4000c1e1900 */
[----:B--2---:R-:W-:-:S07]  /*8df0*/  IMAD.IADD R18, R18, 0x1, -R5 ;  /* 0x0000000112127824 */ /* 0x004fce00078e0a05 */
.L_x_3484:
[----:B------:R-:W2:Y:S01]  /*8e00*/  LDL R9, [R1+0x1c] ;  /* 0x00001c0001097983 */ /* 0x000ea20000100800 */
[----:B------:R-:W-:Y:S01]  /*8e10*/  R2UR UR9, R212 ;  /* 0x00000000d40972ca */ /* 0x000fe200000e0000 */
[----:B-----5:R-:W-:Y:S01]  /*8e20*/  IMAD R18, R18, R3, RZ ;  /* 0x0000000312127224 */ /* 0x020fe200078e02ff */
[----:B------:R-:W-:Y:S01]  /*8e30*/  LOP3.LUT P0, RZ, R216, 0x3, RZ, 0xc0, !PT ;  /* 0x00000003d8ff7812 */ /* 0x000fe2000780c0ff */
[----:B------:R-:W-:Y:S01]  /*8e40*/  SHFL.IDX PT, R4, R8, RZ, 0x1c1f ;  /* 0x001c1fff08047589 */ /* 0x000fe200000e0000 */
[----:B------:R-:W-:-:S03]  /*8e50*/  PLOP3.LUT P3, PT, PT, PT, UP1, 0x80, 0x0 ;  /* 0x000000000000781c */ /* 0x000fc60003f6f018 */
[----:B------:R-:W0:Y:S04]  /*8e60*/  SHFL.IDX PT, R5, R10, RZ, 0x1c1f ;  /* 0x001c1fff0a057589 */ /* 0x000e2800000e0000 */
[----:B------:R-:W-:Y:S02]  /*8e70*/  SHFL.IDX PT, R6, R8, 0x1, 0x1c1f ;  /* 0x003c1f0008067f89 */ /* 0x000fe400000e0000 */
[----:B------:R-:W-:Y:S02]  /*8e80*/  IMAD.U32 R13, RZ, RZ, UR9 ;  /* 0x00000009ff0d7e24 */ /* 0x000fe4000f8e00ff */
[----:B------:R-:W1:Y:S02]  /*8e90*/  SHFL.IDX PT, R7, R10, 0x1, 0x1c1f ;  /* 0x003c1f000a077f89 */ /* 0x000e6400000e0000 */
[----:B--2---:R-:W-:-:S04]  /*8ea0*/  IMAD R13, R13, 0x80, R9 ;  /* 0x000000800d0d7824 */ /* 0x004fc800078e0209 */
[C---:B------:R-:W-:Y:S01]  /*8eb0*/  VIADD R9, R13.reuse, 0x8 ;  /* 0x000000080d097836 */ /* 0x040fe20000000000 */
[----:B------:R-:W-:-:S04]  /*8ec0*/  ISETP.GE.OR P2, PT, R13, R18, P0 ;  /* 0x000000120d00720c */ /* 0x000fc80000746670 */
[----:B------:R-:W-:-:S09]  /*8ed0*/  ISETP.GE.OR P0, PT, R9, R18, P0 ;  /* 0x000000120900720c */ /* 0x000fd20000706670 */
[----:B0-----:R0:W-:Y:S01]  /*8ee0*/  @!P2 ST.E desc[UR36][R4.64], R0 ;  /* 0x000000000400a985 */ /* 0x0011e2000c101924 */
[----:B------:R-:W-:-:S03]  /*8ef0*/  ISETP.GE.AND P2, PT, R13, R18, PT ;  /* 0x000000120d00720c */ /* 0x000fc60003f46270 */
[----:B-1----:R0:W-:Y:S01]  /*8f00*/  @!P0 ST.E desc[UR36][R6.64], R2 ;  /* 0x0000000206008985 */ /* 0x0021e2000c101924 */
[----:B------:R-:W-:Y:S01]  /*8f10*/  ISETP.GE.AND P0, PT, R9, R18, PT ;  /* 0x000000120900720c */ /* 0x000fe20003f06270 */
[----:B------:R-:W-:-:S12]  /*8f20*/  @P3 BRA `(.L_x_3485) ;  /* 0x0000000c00543947 */ /* 0x000fd80003800000 */
[----:B0-----:R-:W-:Y:S01]  /*8f30*/  IMAD.SHL.U32 R0, R16, 0x8, RZ ;  /* 0x0000000810007824 */ /* 0x001fe200078e00ff */
[----:B------:R-:W0:Y:S01]  /*8f40*/  @P1 LDC R20, c[0x0][0xbec] ;  /* 0x0002fb00ff141b82 */ /* 0x000e220000000800 */
[----:B------:R-:W-:Y:S01]  /*8f50*/  IMAD.MOV.U32 R5, RZ, RZ, 0x2 ;  /* 0x00000002ff057424 */ /* 0x000fe200078e00ff */
[----:B------:R-:W-:Y:S01]  /*8f60*/  R2UR UR16, R212 ;  /* 0x00000000d41072ca */ /* 0x000fe200000e0000 */
[----:B------:R-:W-:Y:S01]  /*8f70*/  IMAD R4, R213, 0x40, R0 ;  /* 0x00000040d5047824 */ /* 0x000fe200078e0200 */
[----:B------:R-:W-:Y:S01]  /*8f80*/  ULDC.64 UR12, c[0x0][0xaa0] ;  /* 0x0002a800000c7ab9 */ /* 0x000fe20000000a00 */
[----:B------:R-:W-:Y:S02]  /*8f90*/  R2UR UR17, R211 ;  /* 0x00000000d31172ca */ /* 0x000fe400000e0000 */
[----:B------:R-:W-:Y:S01]  /*8fa0*/  IMAD.WIDE R4, R4, R5, UR10 ;  /* 0x0000000a04047e25 */ /* 0x000fe2000f8e0205 */
[----:B------:R-:W1:Y:S02]  /*8fb0*/  @P1 LDC R21, c[0x0][0xbf0] ;  /* 0x0002fc00ff151b82 */ /* 0x000e640000000800 */
[C---:B------:R-:W-:Y:S01]  /*8fc0*/  IADD3 R33, P2, R4.reuse, 0x5000, RZ ;  /* 0x0000500004217810 */ /* 0x040fe20007f5e0ff */
[----:B------:R-:W-:Y:S01]  /*8fd0*/  UIMAD UR9, UR15, UR12, URZ ;  /* 0x0000000c0f0972a4 */ /* 0x000fe2000f8e023f */
[----:B------:R-:W-:-:S02]  /*8fe0*/  IADD3 R9, P4, R4, 0x1000, RZ ;  /* 0x0000100004097810 */ /* 0x000fc40007f9e0ff */
[----:B------:R-:W-:Y:S02]  /*8ff0*/  LOP3.LUT R32, R33, 0x380, RZ, 0xc0, !PT ;  /* 0x0000038021207812 */ /* 0x000fe400078ec0ff */
[----:B------:R-:W-:Y:S01]  /*9000*/  IADD3 R13, P3, R4, 0x2000, RZ ;  /* 0x00002000040d7810 */ /* 0x000fe20007f7e0ff */
[----:B------:R-:W-:Y:S01]  /*9010*/  UIMAD.WIDE.U32 UR10, UR4, UR12, URZ ;  /* 0x0000000c040a72a5 */ /* 0x000fe2000f8e003f */
[----:B------:R-:W-:Y:S02]  /*9020*/  SHF.R.U64 R32, R32, 0x3, RZ ;  /* 0x0000000320207819 */ /* 0x000fe400000012ff */
[----:B------:R-:W-:Y:S01]  /*9030*/  IADD3 R25, P6, R4, 0x3000, RZ ;  /* 0x0000300004197810 */ /* 0x000fe20007fde0ff */
[----:B------:R-:W-:Y:S01]  /*9040*/  IMAD.U32 R61, RZ, RZ, UR16 ;  /* 0x00000010ff3d7e24 */ /* 0x000fe2000f8e00ff */
[----:B------:R-:W-:Y:S01]  /*9050*/  LOP3.LUT R32, R32, R33, RZ, 0x3c, !PT ;  /* 0x0000002120207212 */ /* 0x000fe200078e3cff */
[----:B------:R-:W-:Y:S01]  /*9060*/  IMAD.X R33, RZ, RZ, R5, P2 ;  /* 0x000000ffff217224 */ /* 0x000fe200010e0605 */
[----:B------:R-:W-:-:S02]  /*9070*/  IADD3 R7, P2, R4, 0xb000, RZ ;  /* 0x0000b00004077810 */ /* 0x000fc40007f5e0ff */
[----:B------:R-:W-:Y:S01]  /*9080*/  IADD3 R29, P5, R4, 0x4000, RZ ;  /* 0x00004000041d7810 */ /* 0x000fe20007fbe0ff */
[----:B------:R-:W-:Y:S01]  /*9090*/  ULDC.64 UR14, c[0x0][0xaf0] ;  /* 0x0002bc00000e7ab9 */ /* 0x000fe20000000a00 */
[----:B------:R-:W-:Y:S01]  /*90a0*/  LOP3.LUT R2, R7, 0x380, RZ, 0xc0, !PT ;  /* 0x0000038007027812 */ /* 0x000fe200078ec0ff */
[----:B------:R-:W-:Y:S01]  /*90b0*/  UIMAD UR9, UR4, UR13, UR9 ;  /* 0x0000000d040972a4 */ /* 0x000fe2000f8e0209 */
[----:B------:R-:W-:Y:S01]  /*90c0*/  LOP3.LUT R8, R9, 0x380, RZ, 0xc0, !PT ;  /* 0x0000038009087812 */ /* 0x000fe200078ec0ff */
[----:B------:R-:W5:Y:S01]  /*90d0*/  LD.E.128 R32, desc[UR36][R32.64] ;  /* 0x0000002420207980 */ /* 0x000f62000c101d00 */
[----:B------:R-:W-:Y:S02]  /*90e0*/  SHF.R.U64 R2, R2, 0x3, RZ ;  /* 0x0000000302027819 */ /* 0x000fe400000012ff */
[----:B------:R-:W-:Y:S01]  /*90f0*/  LOP3.LUT R12, R13, 0x380, RZ, 0xc0, !PT ;  /* 0x000003800d0c7812 */ /* 0x000fe200078ec0ff */
[----:B------:R-:W-:Y:S01]  /*9100*/  ULDC.64 UR12, c[0x0][0xae8] ;  /* 0x0002ba00000c7ab9 */ /* 0x000fe20000000a00 */
[----:B------:R-:W-:-:S02]  /*9110*/  LOP3.LUT R24, R25, 0x380, RZ, 0xc0, !PT ;  /* 0x0000038019187812 */ /* 0x000fc400078ec0ff */
[----:B------:R-:W-:Y:S02]  /*9120*/  LOP3.LUT R28, R29, 0x380, RZ, 0xc0, !PT ;  /* 0x000003801d1c7812 */ /* 0x000fe400078ec0ff */
[----:B------:R-:W-:Y:S01]  /*9130*/  LOP3.LUT R56, R2, R7, RZ, 0x3c, !PT ;  /* 0x0000000702387212 */ /* 0x000fe200078e3cff */
[----:B------:R-:W-:Y:S01]  /*9140*/  IMAD R2, R16, 0x20, R213 ;  /* 0x0000002010027824 */ /* 0x000fe200078e02d5 */
[----:B------:R-:W-:Y:S01]  /*9150*/  SHF.R.U64 R8, R8, 0x3, RZ ;  /* 0x0000000308087819 */ /* 0x000fe200000012ff */
[----:B------:R-:W-:Y:S01]  /*9160*/  UIADD3 UR11, UR11, UR9, URZ ;  /* 0x000000090b0b7290 */ /* 0x000fe2000fffe03f */
[----:B------:R-:W-:Y:S02]  /*9170*/  SHF.R.U64 R12, R12, 0x3, RZ ;  /* 0x000000030c0c7819 */ /* 0x000fe400000012ff */
[----:B------:R-:W-:Y:S02]  /*9180*/  SHF.R.U64 R24, R24, 0x3, RZ ;  /* 0x0000000318187819 */ /* 0x000fe400000012ff */
[----:B------:R-:W-:Y:S01]  /*9190*/  SHF.R.U64 R28, R28, 0x3, RZ ;  /* 0x000000031c1c7819 */ /* 0x000fe200000012ff */
[----:B------:R-:W-:Y:S01]  /*91a0*/  IMAD R61, R61, 0x80, R2 ;  /* 0x000000803d3d7824 */ /* 0x000fe200078e0202 */
[----:B------:R-:W-:Y:S01]  /*91b0*/  LOP3.LUT R8, R8, R9, RZ, 0x3c, !PT ;  /* 0x0000000908087212 */ /* 0x000fe200078e3cff */
[----:B------:R-:W-:Y:S01]  /*91c0*/  USHF.R.S32.HI UR4, URZ, 0x1f, UR61 ;  /* 0x0000001f3f047899 */ /* 0x000fe2000801143d */
[----:B------:R-:W-:Y:S01]  /*91d0*/  LOP3.LUT R12, R12, R13, RZ, 0x3c, !PT ;  /* 0x0000000d0c0c7212 */ /* 0x000fe200078e3cff */
[----:B------:R-:W-:Y:S01]  /*91e0*/  UIMAD.WIDE.U32 UR10, UR17, UR12, UR10 ;  /* 0x0000000c110a72a5 */ /* 0x000fe2000f8e000a */
[----:B------:R-:W-:Y:S01]  /*91f0*/  LOP3.LUT R24, R24, R25, RZ, 0x3c, !PT ;  /* 0x0000001918187212 */ /* 0x000fe200078e3cff */
[--C-:B------:R-:W-:Y:S01]  /*9200*/  IMAD.X R9, RZ, RZ, R5.reuse, P4 ;  /* 0x000000ffff097224 */ /* 0x100fe200020e0605 */
[----:B------:R-:W-:Y:S01]  /*9210*/  LOP3.LUT R28, R28, R29, RZ, 0x3c, !PT ;  /* 0x0000001d1c1c7212 */ /* 0x000fe200078e3cff */
[--C-:B------:R-:W-:Y:S01]  /*9220*/  IMAD.X R25, RZ, RZ, R5.reuse, P6 ;  /* 0x000000ffff197224 */ /* 0x100fe200030e0605 */
[----:B------:R-:W-:Y:S01]  /*9230*/  IADD3.X R13, RZ, R5, RZ, P3, !PT ;  /* 0x00000005ff0d7210 */ /* 0x000fe20001ffe4ff */
[----:B------:R-:W-:Y:S01]  /*9240*/  IMAD.X R29, RZ, RZ, R5, P5 ;  /* 0x000000ffff1d7224 */ /* 0x000fe200028e0605 */
[C---:B------:R-:W-:Y:S01]  /*9250*/  IADD3 R37, P0, R4.reuse, 0x6000, RZ ;  /* 0x0000600004257810 */ /* 0x040fe20007f1e0ff */
[----:B0-----:R-:W-:Y:S01]  /*9260*/  @P1 IMAD.HI.U32 R2, R61, R20, RZ ;  /* 0x000000143d021227 */ /* 0x001fe200078e00ff */
[C---:B------:R-:W-:Y:S01]  /*9270*/  IADD3 R41, P4, R4.reuse, 0x7000, RZ ;  /* 0x0000700004297810 */ /* 0x040fe20007f9e0ff */
[----:B------:R-:W-:Y:S01]  /*9280*/  UIMAD UR4, UR4, UR14, URZ ;  /* 0x0000000e040472a4 */ /* 0x000fe2000f8e023f */
[C---:B------:R-:W-:Y:S01]  /*9290*/  IADD3 R45, P3, R4.reuse, 0x8000, RZ ;  /* 0x00008000042d7810 */ /* 0x040fe20007f7e0ff */
[----:B------:R-:W-:Y:S01]  /*92a0*/  UIMAD UR11, UR17, UR13, UR11 ;  /* 0x0000000d110b72a4 */ /* 0x000fe2000f8e020b */
[C---:B------:R-:W-:Y:S01]  /*92b0*/  IADD3 R49, P6, R4.reuse, 0x9000, RZ ;  /* 0x0000900004317810 */ /* 0x040fe20007fde0ff */
[----:B------:R-:W-:Y:S01]  /*92c0*/  IMAD.MOV.U32 R23, RZ, RZ, R61 ;  /* 0x000000ffff177224 */ /* 0x000fe200078e003d */
[----:B------:R-:W-:Y:S01]  /*92d0*/  IADD3 R53, P5, R4, 0xa000, RZ ;  /* 0x0000a00004357810 */ /* 0x000fe20007fbe0ff */
[----:B------:R-:W5:Y:S01]  /*92e0*/  LD.E.128 R12, desc[UR36][R12.64] ;  /* 0x000000240c0c7980 */ /* 0x000f62000c101d00 */
[----:B------:R-:W-:-:S02]  /*92f0*/  LOP3.LUT R36, R37, 0x380, RZ, 0xc0, !PT ;  /* 0x0000038025247812 */ /* 0x000fc400078ec0ff */
[----:B------:R-:W-:Y:S01]  /*9300*/  LOP3.LUT R40, R41, 0x380, RZ, 0xc0, !PT ;  /* 0x0000038029287812 */ /* 0x000fe200078ec0ff */
[----:B------:R-:W-:Y:S01]  /*9310*/  UIMAD UR4, UR61, UR15, UR4 ;  /* 0x0000000f3d0472a4 */ /* 0x000fe2000f8e0204 */
[----:B------:R-:W-:Y:S01]  /*9320*/  LOP3.LUT R44, R45, 0x380, RZ, 0xc0, !PT ;  /* 0x000003802d2c7812 */ /* 0x000fe200078ec0ff */
[----:B------:R-:W-:Y:S01]  /*9330*/  ULDC.64 UR12, c[0x0][0xae0] ;  /* 0x0002b800000c7ab9 */ /* 0x000fe20000000a00 */
[----:B------:R-:W-:Y:S01]  /*9340*/  LOP3.LUT R48, R49, 0x380, RZ, 0xc0, !PT ;  /* 0x0000038031307812 */ /* 0x000fe200078ec0ff */
[----:B------:R-:W5:Y:S01]  /*9350*/  LD.E.128 R24, desc[UR36][R24.64] ;  /* 0x0000002418187980 */ /* 0x000f62000c101d00 */
[----:B------:R-:W-:Y:S01]  /*9360*/  LOP3.LUT R52, R53, 0x380, RZ, 0xc0, !PT ;  /* 0x0000038035347812 */ /* 0x000fe200078ec0ff */
[----:B------:R-:W-:Y:S01]  /*9370*/  UIMAD.WIDE.U32 UR10, UR61, UR14, UR10 ;  /* 0x0000000e3d0a72a5 */ /* 0x000fe2000f8e000a */
[----:B------:R-:W-:Y:S01]  /*9380*/  LOP3.LUT R11, R4, 0x380, RZ, 0xc0, !PT ;  /* 0x00000380040b7812 */ /* 0x000fe200078ec0ff */
[----:B------:R-:W5:Y:S01]  /*9390*/  LD.E.128 R28, desc[UR36][R28.64] ;  /* 0x000000241c1c7980 */ /* 0x000f62000c101d00 */
[----:B-1----:R-:W-:-:S02]  /*93a0*/  @P1 SHF.R.U32.HI R23, RZ, R21, R2 ;  /* 0x00000015ff171219 */ /* 0x002fc40000011602 */
[----:B------:R-:W-:Y:S02]  /*93b0*/  SHF.R.U64 R36, R36, 0x3, RZ ;  /* 0x0000000324247819 */ /* 0x000fe400000012ff */
[----:B------:R-:W-:Y:S02]  /*93c0*/  SHF.R.U64 R40, R40, 0x3, RZ ;  /* 0x0000000328287819 */ /* 0x000fe400000012ff */
[----:B------:R-:W-:Y:S02]  /*93d0*/  SHF.R.U64 R44, R44, 0x3, RZ ;  /* 0x000000032c2c7819 */ /* 0x000fe400000012ff */
[----:B------:R-:W-:Y:S02]  /*93e0*/  SHF.R.U64 R48, R48, 0x3, RZ ;  /* 0x0000000330307819 */ /* 0x000fe400000012ff */
[----:B------:R-:W-:Y:S01]  /*93f0*/  SHF.R.U64 R52, R52, 0x3, RZ ;  /* 0x0000000334347819 */ /* 0x000fe200000012ff */
[----:B------:R-:W-:Y:S01]  /*9400*/  UIADD3 UR4, UR11, UR4, URZ ;  /* 0x000000040b047290 */ /* 0x000fe2000fffe03f */
[----:B------:R-:W-:-:S02]  /*9410*/  SHF.R.U64 R11, R11, 0x3, RZ ;  /* 0x000000030b0b7819 */ /* 0x000fc400000012ff */
[--C-:B------:R-:W-:Y:S01]  /*9420*/  SHF.R.S32.HI R2, RZ, 0x1f, R23.reuse ;  /* 0x0000001fff027819 */ /* 0x100fe20000011417 */
[----:B------:R-:W-:Y:S01]  /*9430*/  IMAD.MOV R60, RZ, RZ, -R23 ;  /* 0x000000ffff3c7224 */ /* 0x000fe200078e0a17 */
        /* <DEDUP_REMOVED lines=10> */
[----:B------:R-:W-:-:S02]  /*94e0*/  LOP3.LUT R4, R11, R4, RZ, 0x3c, !PT ;  /* 0x000000040b047212 */ /* 0x000fc400078e3cff */
[----:B------:R-:W-:Y:S01]  /*94f0*/  IADD3.X R57, RZ, R5, RZ, P2, !PT ;  /* 0x00000005ff397210 */ /* 0x000fe200017fe4ff */
[----:B------:R-:W-:Y:S01]  /*9500*/  IMAD.U32 R21, RZ, RZ, UR11 ;  /* 0x0000000bff157e24 */ /* 0x000fe2000f8e00ff */
[----:B------:R-:W5:Y:S01]  /*9510*/  LD.E.128 R8, desc[UR36][R8.64] ;  /* 0x0000002408087980 */ /* 0x000f62000c101d00 */
[----:B------:R-:W-:Y:S02]  /*9520*/  IMAD R2, R2, UR12, RZ ;  /* 0x0000000c02027c24 */ /* 0x000fe4000f8e02ff */
[----:B------:R-:W-:Y:S01]  /*9530*/  IMAD.U32 R20, RZ, RZ, UR10 ;  /* 0x0000000aff147e24 */ /* 0x000fe2000f8e00ff */
[----:B------:R-:W5:Y:S01]  /*9540*/  LD.E.128 R4, desc[UR36][R4.64] ;  /* 0x0000002404047980 */ /* 0x000f62000c101d00 */
[----:B------:R-:W-:Y:S01]  /*9550*/  IMAD.U32 R21, RZ, RZ, UR4 ;  /* 0x00000004ff157e24 */ /* 0x000fe2000f8e00ff */
[----:B------:R-:W-:Y:S01]  /*9560*/  ULDC.64 UR10, c[0x0][0xad8] ;  /* 0x0002b600000a7ab9 */ /* 0x000fe20000000a00 */
[----:B------:R-:W-:Y:S01]  /*9570*/  IMAD R61, R3, R60, R61 ;  /* 0x0000003c033d7224 */ /* 0x000fe200078e023d */
[----:B------:R-:W5:Y:S01]  /*9580*/  LD.E.128 R36, desc[UR36][R36.64] ;  /* 0x0000002424247980 */ /* 0x000f62000c101d00 */
[C---:B------:R-:W-:Y:S01]  /*9590*/  IMAD R63, R23.reuse, UR13, R2 ;  /* 0x0000000d173f7c24 */ /* 0x040fe2000f8e0202 */
[----:B------:R-:W-:Y:S01]  /*95a0*/  MOV R60, UR16 ;  /* 0x00000010003c7c02 */ /* 0x000fe20008000f00 */
[----:B------:R-:W-:Y:S01]  /*95b0*/  IMAD.WIDE.U32 R2, R23, UR12, R20 ;  /* 0x0000000c17027c25 */ /* 0x000fe2000f8e0014 */
[----:B------:R-:W5:Y:S01]  /*95c0*/  LD.E.128 R40, desc[UR36][R40.64] ;  /* 0x0000002428287980 */ /* 0x000f62000c101d00 */
[----:B------:R-:W-:-:S03]  /*95d0*/  SHF.R.S32.HI R20, RZ, 0x1f, R61 ;  /* 0x0000001fff147819 */ /* 0x000fc6000001143d */
[----:B------:R-:W5:Y:S04]  /*95e0*/  LD.E.128 R44, desc[UR36][R44.64] ;  /* 0x000000242c2c7980 */ /* 0x000f68000c101d00 */
[----:B------:R-:W5:Y:S04]  /*95f0*/  LD.E.128 R48, desc[UR36][R48.64] ;  /* 0x0000002430307980 */ /* 0x000f68000c101d00 */
[----:B------:R-:W5:Y:S04]  /*9600*/  LD.E.128 R52, desc[UR36][R52.64] ;  /* 0x0000002434347980 */ /* 0x000f68000c101d00 */
[----:B------:R-:W5:Y:S01]  /*9610*/  LD.E.128 R56, desc[UR36][R56.64] ;  /* 0x0000002438387980 */ /* 0x000f62000c101d00 */
[----:B------:R-:W-:Y:S01]  /*9620*/  @!PT LDS RZ, [RZ] ;  /* 0x00000000fffff984 */ /* 0x000fe20000000800 */
[----:B------:R-:W-:Y:S01]  /*9630*/  @!PT LDS RZ, [RZ] ;  /* 0x00000000fffff984 */ /* 0x000fe20000000800 */
[----:B------:R-:W-:Y:S01]  /*9640*/  @!PT LDS RZ, [RZ] ;  /* 0x00000000fffff984 */ /* 0x000fe20000000800 */
[----:B------:R-:W-:Y:S01]  /*9650*/  @!PT LDS RZ, [RZ] ;  /* 0x00000000fffff984 */ /* 0x000fe20000000800 */
[----:B------:R0:W-:Y:S06]  /*9660*/  MEMBAR.ALL.CTA ;  /* 0x0000000000007992 */ /* 0x0001ec0000008000 */
[----:B0-----:R-:W0:Y:S01]  /*9670*/  FENCE.VIEW.ASYNC.S ;  /* 0x00000000000073c6 */ /* 0x001e220000000000 */
[----:B------:R-:W-:-:S02]  /*9680*/  IMAD R65, R60, 0x80, R213 ;  /* 0x000000803c417824 */ /* 0x000fc400078e02d5 */
[----:B------:R-:W-:Y:S02]  /*9690*/  IMAD.IADD R3, R3, 0x1, R63 ;  /* 0x0000000103037824 */ /* 0x000fe400078e023f */
[----:B------:R-:W-:Y:S02]  /*96a0*/  IMAD R20, R20, UR10, RZ ;  /* 0x0000000a14147c24 */ /* 0x000fe4000f8e02ff */
[----:B------:R-:W-:Y:S01]  /*96b0*/  VIADD R23, R65, 0x40 ;  /* 0x0000004041177836 */ /* 0x000fe20000000000 */
[----:B------:R-:W-:Y:S01]  /*96c0*/  UIADD3 UR8, UR8, 0x30820, URZ ;  /* 0x0003082008087890 */ /* 0x000fe2000fffe03f */
[C---:B------:R-:W-:Y:S02]  /*96d0*/  IMAD R63, R61.reuse, UR11, R20 ;  /* 0x0000000b3d3f7c24 */ /* 0x040fe4000f8e0214 */
[----:B------:R-:W-:Y:S01]  /*96e0*/  IMAD.WIDE.U32 R2, R61, UR10, R2 ;  /* 0x0000000a3d027c25 */ /* 0x000fe2000f8e0002 */
[-C--:B------:R-:W-:Y:S01]  /*96f0*/  ISETP.GE.AND P2, PT, R65, R18.reuse, PT ;  /* 0x000000124100720c */ /* 0x080fe20003f46270 */
[----:B------:R-:W-:Y:S01]  /*9700*/  ULDC.64 UR10, c[0x0][0xa80] ;  /* 0x0002a000000a7ab9 */ /* 0x000fe20000000a00 */
[----:B------:R-:W-:Y:S01]  /*9710*/  ISETP.GE.AND P1, PT, R23, R18, PT ;  /* 0x000000121700720c */ /* 0x000fe20003f26270 */
[----:B------:R-:W-:Y:S01]  /*9720*/  IMAD.IADD R3, R3, 0x1, R63 ;  /* 0x0000000103037824 */ /* 0x000fe200078e023f */
[----:B------:R-:W-:Y:S01]  /*9730*/  UPRMT UR8, URZ, 0x654, UR8 ;  /* 0x000006543f087896 */ /* 0x000fe20008000008 */
[----:B------:R-:W-:Y:S01]  /*9740*/  LEA R23, P3, R2, UR10, 0x1 ;  /* 0x0000000a02177c11 */ /* 0x000fe2000f8608ff */
[----:B------:R-:W-:-:S03]  /*9750*/  VIADD R21, R65, 0x20 ;  /* 0x0000002041157836 */ /* 0x000fc60000000000 */
[----:B------:R-:W-:Y:S01]  /*9760*/  LEA.HI.X R62, R2, UR11, R3, 0x1, P3 ;  /* 0x0000000b023e7c11 */ /* 0x000fe200098f0c03 */
[C---:B------:R-:W-:Y:S01]  /*9770*/  VIADD R64, R0.reuse, 0x80 ;  /* 0x0000008000407836 */ /* 0x040fe20000000000 */
[----:B------:R-:W-:Y:S01]  /*9780*/  ISETP.GE.AND P0, PT, R21, R18, PT ;  /* 0x000000121500720c */ /* 0x000fe20003f06270 */
[----:B------:R-:W-:Y:S01]  /*9790*/  VIADD R68, R0, 0x40 ;  /* 0x0000004000447836 */ /* 0x000fe20000000000 */
[----:B0-----:R-:W-:Y:S01]  /*97a0*/  SYNCS.ARRIVE.TRANS64.RED.A1T0 RZ, [UR8], RZ ;  /* 0x000000ffffff79a7 */ /* 0x001fe20008100408 */
[----:B------:R0:W1:Y:S01]  /*97b0*/  SHFL.IDX PT, R21, R23, RZ, 0x181f ;  /* 0x00181fff17157589 */ /* 0x00006200000e0000 */
[----:B------:R-:W-:Y:S03]  /*97c0*/  BSSY B1, `(.L_x_3486) ;  /* 0x0000013000017945 */ /* 0x000fe60003800000 */
[----:B------:R0:W2:Y:S01]  /*97d0*/  SHFL.IDX PT, R61, R62, RZ, 0x181f ;  /* 0x00181fff3e3d7589 */ /* 0x0000a200000e0000 */
[----:B------:R-:W-:-:S02]  /*97e0*/  SHF.R.S32.HI R66, RZ, 0x1f, R0 ;  /* 0x0000001fff427819 */ /* 0x000fc40000011400 */
[----:B------:R-:W-:Y:S02]  /*97f0*/  SHF.R.S32.HI R63, RZ, 0x1f, R64 ;  /* 0x0000001fff3f7819 */ /* 0x000fe40000011440 */
[----:B------:R-:W-:Y:S01]  /*9800*/  SHF.R.S32.HI R67, RZ, 0x1f, R68 ;  /* 0x0000001fff437819 */ /* 0x000fe20000011444 */
[----:B------:R-:W-:Y:S06]  /*9810*/  @P2 BRA `(.L_x_3487) ;  /* 0x0000000000342947 */ /* 0x000fec0003800000 */
[----:B------:R-:W-:Y:S02]  /*9820*/  ULDC UR4, c[0x0][0xac8] ;  /* 0x0002b20000047ab9 */ /* 0x000fe40000000800 */
[----:B------:R-:W-:Y:S02]  /*9830*/  ISETP.GE.AND P4, PT, R0, UR4, PT ;  /* 0x0000000400007c0c */ /* 0x000fe4000bf86270 */
[----:B------:R-:W-:Y:S02]  /*9840*/  ISETP.GE.AND P3, PT, R68, UR4, PT ;  /* 0x0000000444007c0c */ /* 0x000fe4000bf66270 */
[----:B------:R-:W-:-:S09]  /*9850*/  ISETP.GE.AND P2, PT, R64, UR4, PT ;  /* 0x0000000440007c0c */ /* 0x000fd2000bf46270 */
[-C--:B-1----:R-:W-:Y:S02]  /*9860*/  @!P4 LEA R2, P6, R0, R21.reuse, 0x1 ;  /* 0x000000150002c211 */ /* 0x082fe400078c08ff */
[----:B------:R-:W-:Y:S02]  /*9870*/  @!P3 LEA R20, P5, R68, R21, 0x1 ;  /* 0x000000154414b211 */ /* 0x000fe400078a08ff */
[----:B--2---:R-:W-:Y:S02]  /*9880*/  @!P4 LEA.HI.X R3, R0, R61, R66, 0x1, P6 ;  /* 0x0000003d0003c211 */ /* 0x004fe400030f0c42 */
[----:B------:R-:W-:Y:S02]  /*9890*/  @!P2 LEA R60, P6, R64, R21, 0x1 ;  /* 0x00000015403ca211 */ /* 0x000fe400078c08ff */
[-C--:B------:R-:W-:Y:S01]  /*98a0*/  @!P3 LEA.HI.X R21, R68, R61.reuse, R67, 0x1, P5 ;  /* 0x0000003d4415b211 */ /* 0x080fe200028f0c43 */
[----:B-----5:R3:W-:Y:S01]  /*98b0*/  @!P4 ST.E.128 desc[UR36][R2.64], R4 ;  /* 0x000000040200c985 */ /* 0x0207e2000c101d24 */
[----:B------:R-:W-:-:S03]  /*98c0*/  @!P2 LEA.HI.X R61, R64, R61, R63, 0x1, P6 ;  /* 0x0000003d403da211 */ /* 0x000fc600030f0c3f */
[----:B------:R3:W-:Y:S04]  /*98d0*/  @!P3 ST.E.128 desc[UR36][R20.64], R28 ;  /* 0x0000001c1400b985 */ /* 0x0007e8000c101d24 */
[----:B------:R3:W-:Y:S02]  /*98e0*/  @!P2 ST.E.128 desc[UR36][R60.64], R44 ;  /* 0x0000002c3c00a985 */ /* 0x0007e4000c101d24 */
.L_x_3487:
[----:B------:R-:W-:Y:S05]  /*98f0*/  BSYNC B1 ;  /* 0x0000000000017941 */ /* 0x000fea0003800000 */
.L_x_3486:
[----:B---3-5:R3:W4:Y:S01]  /*9900*/  SHFL.IDX PT, R7, R62, 0x1, 0x181f ;  /* 0x00381f003e077f89 */ /* 0x02872200000e0000 */
[----:B------:R-:W-:Y:S03]  /*9910*/  BSSY B1, `(.L_x_3488) ;  /* 0x0000010000017945 */ /* 0x000fe60003800000 */
[----:B------:R3:W0:Y:S01]  /*9920*/  SHFL.IDX PT, R3, R23, 0x1, 0x181f ;  /* 0x00381f0017037f89 */ /* 0x00062200000e0000 */
        /* <DEDUP_REMOVED lines=8> */
[-C--:B----4-:R-:W-:Y:S02]  /*99b0*/  @!P4 LEA.HI.X R3, R0, R7.reuse, R66, 0x1, P0 ;  /* 0x000000070003c211 */ /* 0x090fe400000f0c42 */
[-C--:B------:R-:W-:Y:S02]  /*99c0*/  @!P5 LEA.HI.X R5, R68, R7.reuse, R67, 0x1, P2 ;  /* 0x000000074405d211 */ /* 0x080fe400010f0c43 */
[----:B------:R-:W-:Y:S01]  /*99d0*/  @!P6 LEA.HI.X R7, R64, R7, R63, 0x1, P3 ;  /* 0x000000074007e211 */ /* 0x000fe200018f0c3f */
[----:B------:R0:W-:Y:S04]  /*99e0*/  @!P4 ST.E.128 desc[UR36][R2.64], R8 ;  /* 0x000000080200c985 */ /* 0x0001e8000c101d24 */
[----:B------:R0:W-:Y:S04]  /*99f0*/  @!P5 ST.E.128 desc[UR36][R4.64], R32 ;  /* 0x000000200400d985 */ /* 0x0001e8000c101d24 */
[----:B------:R0:W-:Y:S02]  /*9a00*/  @!P6 ST.E.128 desc[UR36][R6.64], R48 ;  /* 0x000000300600e985 */ /* 0x0001e4000c101d24 */
.L_x_3489:
[----:B------:R-:W-:Y:S05]  /*9a10*/  BSYNC B1 ;  /* 0x0000000000017941 */ /* 0x000fea0003800000 */
.L_x_3488:
[----:B0---4-:R0:W4:Y:S01]  /*9a20*/  SHFL.IDX PT, R7, R62, 0x2, 0x181f ;  /* 0x00581f003e077f89 */ /* 0x01112200000e0000 */
        /* <DEDUP_REMOVED lines=16> */
.L_x_3491:
[----:B------:R-:W-:Y:S05]  /*9b30*/  BSYNC B1 ;  /* 0x0000000000017941 */ /* 0x000fea0003800000 */
.L_x_3490:
[----:B0-----:R-:W-:Y:S01]  /*9b40*/  VIADD R3, R65, 0x60 ;  /* 0x0000006041037836 */ /* 0x001fe20000000000 */
[----:B----4-:R0:W4:Y:S04]  /*9b50*/  SHFL.IDX PT, R7, R62, 0x3, 0x181f ;  /* 0x00781f003e077f89 */ /* 0x01012800000e0000 */
[----:B------:R-:W-:Y:S01]  /*9b60*/  ISETP.GE.AND P0, PT, R3, R18, PT ;  /* 0x000000120300720c */ /* 0x000fe20003f06270 */
[----:B---3--:R-:W3:-:S12]  /*9b70*/  SHFL.IDX PT, R23, R23, 0x3, 0x181f ;  /* 0x00781f0017177f89 */ /* 0x008ed800000e0000 */
[----:B0-----:R-:W-:Y:S05]  /*9b80*/  @P0 BRA `(.L_x_3492) ;  /* 0x0000002000140947 */ /* 0x001fea0003800000 */
[----:B------:R-:W-:Y:S02]  /*9b90*/  ULDC UR4, c[0x0][0xac8] ;  /* 0x0002b20000047ab9 */ /* 0x000fe40000000800 */
[----:B------:R-:W-:Y:S02]  /*9ba0*/  ISETP.GE.AND P2, PT, R0, UR4, PT ;  /* 0x0000000400007c0c */ /* 0x000fe4000bf46270 */
[----:B------:R-:W-:-:S11]  /*9bb0*/  ISETP.GE.AND P3, PT, R68, UR4, PT ;  /* 0x0000000444007c0c */ /* 0x000fd6000bf66270 */
[-C--:B---3--:R-:W-:Y:S02]  /*9bc0*/  @!P2 LEA R2, P0, R0, R23.reuse, 0x1 ;  /* 0x000000170002a211 */ /* 0x088fe400078008ff */
[----:B------:R-:W-:Y:S02]  /*9bd0*/  @!P3 LEA R4, P1, R68, R23, 0x1 ;  /* 0x000000174404b211 */ /* 0x000fe400078208ff */
[-C--:B----4-:R-:W-:Y:S02]  /*9be0*/  @!P2 LEA.HI.X R3, R0, R7.reuse, R66, 0x1, P0 ;  /* 0x000000070003a211 */ /* 0x090fe400000f0c42 */
[----:B------:R-:W-:Y:S02]  /*9bf0*/  @!P3 LEA.HI.X R5, R68, R7, R67, 0x1, P1 ;  /* 0x000000074405b211 */ /* 0x000fe400008f0c43 */
[----:B------:R-:W-:Y:S01]  /*9c00*/  ISETP.GE.AND P0, PT, R64, UR4, PT ;  /* 0x0000000440007c0c */ /* 0x000fe2000bf06270 */
[----:B------:R0:W-:Y:S04]  /*9c10*/  @!P2 ST.E.128 desc[UR36][R2.64], R24 ;  /* 0x000000180200a985 */ /* 0x0001e8000c101d24 */
[----:B------:R0:W-:Y:S08]  /*9c20*/  @!P3 ST.E.128 desc[UR36][R4.64], R40 ;  /* 0x000000280400b985 */ /* 0x0001f0000c101d24 */
[----:B------:R-:W-:Y:S05]  /*9c30*/  @P0 BRA `(.L_x_3492) ;  /* 0x0000001c00e80947 */ /* 0x000fea0003800000 */
[----:B0-----:R-:W-:-:S04]  /*9c40*/  LEA R2, P0, R64, R23, 0x1 ;  /* 0x0000001740027211 */ /* 0x001fc800078008ff */
[----:B------:R-:W-:-:S05]  /*9c50*/  LEA.HI.X R3, R64, R7, R63, 0x1, P0 ;  /* 0x0000000740037211 */ /* 0x000fca00000f0c3f */
[----:B------:R0:W-:Y:S01]  /*9c60*/  ST.E.128 desc[UR36][R2.64], R56 ;  /* 0x0000003802007985 */ /* 0x0001e2000c101d24 */
[----:B------:R-:W-:Y:S05]  /*9c70*/  BRA `(.L_x_3492) ;  /* 0x0000001c00d87947 */ /* 0x000fea0003800000 */
.L_x_3485:
[----:B------:R-:W-:Y:S01]  /*9c80*/  ULDC.64 UR12, c[0x0][0xb08] ;  /* 0x0002c200000c7ab9 */ /* 0x000fe20000000a00 */
[----:B------:R-:W-:Y:S01]  /*9c90*/  R2UR UR16, R211 ;  /* 0x00000000d31072ca */ /* 0x000fe200000e0000 */
[----:B------:R-:W-:Y:S01]  /*9ca0*/  UIMAD UR9, UR15, UR12, URZ ;  /* 0x0000000c0f0972a4 */ /* 0x000fe2000f8e023f */
[----:B0-----:R-:W0:Y:S01]  /*9cb0*/  @P1 LDC R0, c[0x0][0xbec] ;  /* 0x0002fb00ff001b82 */ /* 0x001e220000000800 */
[----:B------:R-:W-:Y:S01]  /*9cc0*/  UIMAD.WIDE.U32 UR10, UR4, UR12, URZ ;  /* 0x0000000c040a72a5 */ /* 0x000fe2000f8e003f */
[----:B------:R-:W-:Y:S01]  /*9cd0*/  R2UR UR14, R23 ;  /* 0x00000000170e72ca */ /* 0x000fe200000e0000 */
[----:B------:R-:W-:Y:S01]  /*9ce0*/  UIMAD UR9, UR4, UR13, UR9 ;  /* 0x0000000d040972a4 */ /* 0x000fe2000f8e0209 */
[----:B------:R-:W-:Y:S01]  /*9cf0*/  MOV R5, R11 ;  /* 0x0000000b00057202 */ /* 0x000fe20000000f00 */
[----:B------:R-:W-:Y:S01]  /*9d00*/  USHF.R.S32.HI UR4, URZ, 0x1f, UR61 ;  /* 0x0000001f3f047899 */ /* 0x000fe2000801143d */
[----:B------:R-:W-:Y:S01]  /*9d10*/  BSSY B1, `(.L_x_3493) ;  /* 0x0000096000017945 */ /* 0x000fe20003800000 */
[----:B------:R-:W-:Y:S01]  /*9d20*/  UIADD3 UR11, UR11, UR9, URZ ;  /* 0x000000090b0b7290 */ /* 0x000fe2000fffe03f */
[----:B------:R-:W1:Y:S01]  /*9d30*/  @P1 LDC R7, c[0x0][0xbf0] ;  /* 0x0002fc00ff071b82 */ /* 0x000e620000000800 */
[----:B------:R-:W-:Y:S01]  /*9d40*/  ULDC.64 UR12, c[0x0][0xb38] ;  /* 0x0002ce00000c7ab9 */ /* 0x000fe20000000a00 */
[----:B------:R-:W-:Y:S01]  /*9d50*/  UIADD3 UR8, UR8, 0x30820, URZ ;  /* 0x0003082008087890 */ /* 0x000fe2000fffe03f */
[----:B------:R-:W-:Y:S01]  /*9d60*/  SHF.R.S32.HI R84, RZ, 0x1f, R205 ;  /* 0x0000001fff547819 */ /* 0x000fe200000114cd */
[----:B------:R-:W-:Y:S01]  /*9d70*/  UIMAD.WIDE.U32 UR10, UR16, UR12, UR10 ;  /* 0x0000000c100a72a5 */ /* 0x000fe2000f8e000a */
[----:B------:R-:W-:Y:S01]  /*9d80*/  SHF.R.S32.HI R85, RZ, 0x1f, R206 ;  /* 0x0000001fff557819 */ /* 0x000fe200000114ce */
[----:B------:R-:W-:Y:S01]  /*9d90*/  UPRMT UR8, URZ, 0x654, UR8 ;  /* 0x000006543f087896 */ /* 0x000fe20008000008 */
[----:B------:R-:W-:Y:S01]  /*9da0*/  SHF.R.S32.HI R86, RZ, 0x1f, R207 ;  /* 0x0000001fff567819 */ /* 0x000fe200000114cf */
[----:B------:R-:W-:Y:S01]  /*9db0*/  UIMAD UR11, UR16, UR13, UR11 ;  /* 0x0000000d100b72a4 */ /* 0x000fe2000f8e020b */
[----:B------:R-:W-:-:S02]  /*9dc0*/  SHF.R.S32.HI R87, RZ, 0x1f, R208 ;  /* 0x0000001fff577819 */ /* 0x000fc400000114d0 */
[----:B------:R-:W-:Y:S01]  /*9dd0*/  ULDC.64 UR12, c[0x0][0xb40] ;  /* 0x0002d000000c7ab9 */ /* 0x000fe20000000a00 */
[----:B------:R-:W-:Y:S01]  /*9de0*/  SHF.R.S32.HI R88, RZ, 0x1f, R209 ;  /* 0x0000001fff587819 */ /* 0x000fe200000114d1 */
[----:B------:R-:W-:Y:S01]  /*9df0*/  UIMAD UR4, UR4, UR12, URZ ;  /* 0x0000000c040472a4 */ /* 0x000fe2000f8e023f */
[----:B------:R-:W-:Y:S01]  /*9e00*/  SHF.R.S32.HI R89, RZ, 0x1f, R210 ;  /* 0x0000001fff597819 */ /* 0x000fe200000114d2 */
[----:B------:R-:W-:Y:S01]  /*9e10*/  UIMAD.WIDE.U32 UR10, UR61, UR12, UR10 ;  /* 0x0000000c3d0a72a5 */ /* 0x000fe2000f8e000a */
[----:B0-----:R-:W-:Y:S01]  /*9e20*/  @P1 IMAD.HI.U32 R0, R11, R0, RZ ;  /* 0x000000000b001227 */ /* 0x001fe200078e00ff */
[----:B------:R-:W-:Y:S01]  /*9e30*/  UIMAD UR4, UR61, UR13, UR4 ;  /* 0x0000000d3d0472a4 */ /* 0x000fe2000f8e0204 */
[----:B------:R-:W-:Y:S02]  /*9e40*/  SYNCS.ARRIVE.TRANS64.RED.A1T0 RZ, [UR8], RZ ;  /* 0x000000ffffff79a7 */ /* 0x000fe40008100408 */
[----:B------:R-:W-:Y:S01]  /*9e50*/  ULDC.64 UR12, c[0x0][0xb48] ;  /* 0x0002d200000c7ab9 */ /* 0x000fe20000000a00 */
[----:B------:R-:W-:Y:S01]  /*9e60*/  UIADD3 UR11, UR11, UR4, URZ ;  /* 0x000000040b0b7290 */ /* 0x000fe2000fffe03f */
[----:B-1----:R-:W-:-:S03]  /*9e70*/  @P1 SHF.R.U32.HI R5, RZ, R7, R0 ;  /* 0x00000007ff051219 */ /* 0x002fc60000011600 */
[----:B------:R-:W-:Y:S01]  /*9e80*/  UIMAD.WIDE.U32 UR10, UR14, UR12, UR10 ;  /* 0x0000000c0e0a72a5 */ /* 0x000fe2000f8e000a */
[--C-:B------:R-:W-:Y:S01]  /*9e90*/  SHF.R.S32.HI R0, RZ, 0x1f, R5.reuse ;  /* 0x0000001fff007819 */ /* 0x100fe20000011405 */
[----:B------:R-:W-:Y:S02]  /*9ea0*/  IMAD.MOV R2, RZ, RZ, -R5 ;  /* 0x000000ffff027224 */ /* 0x000fe400078e0a05 */
[----:B------:R-:W-:-:S03]  /*9eb0*/  UIMAD UR4, UR14, UR13, UR11 ;  /* 0x0000000d0e0472a4 */ /* 0x000fc6000f8e020b */
[----:B------:R-:W-:Y:S01]  /*9ec0*/  ULDC.64 UR12, c[0x0][0xb30] ;  /* 0x0002cc00000c7ab9 */ /* 0x000fe20000000a00 */
[----:B------:R-:W-:Y:S02]  /*9ed0*/  IMAD R7, R3, R2, R11 ;  /* 0x0000000203077224 */ /* 0x000fe400078e020b */
[----:B------:R-:W-:Y:S02]  /*9ee0*/  IMAD R0, R0, UR12, RZ ;  /* 0x0000000c00007c24 */ /* 0x000fe4000f8e02ff */
[----:B------:R-:W-:Y:S02]  /*9ef0*/  IMAD.U32 R3, RZ, RZ, UR11 ;  /* 0x0000000bff037e24 */ /* 0x000fe4000f8e00ff */
[----:B------:R-:W-:Y:S01]  /*9f00*/  IMAD.U32 R2, RZ, RZ, UR10 ;  /* 0x0000000aff027e24 */ /* 0x000fe2000f8e00ff */
[----:B------:R-:W-:Y:S01]  /*9f10*/  ULDC.64 UR10, c[0x0][0xb28] ;  /* 0x0002ca00000a7ab9 */ /* 0x000fe20000000a00 */
[----:B------:R-:W-:Y:S02]  /*9f20*/  IMAD.U32 R3, RZ, RZ, UR4 ;  /* 0x00000004ff037e24 */ /* 0x000fe4000f8e00ff */
[C---:B------:R-:W-:Y:S01]  /*9f30*/  IMAD R9, R5.reuse, UR13, R0 ;  /* 0x0000000d05097c24 */ /* 0x040fe2000f8e0200 */
[----:B------:R-:W-:Y:S01]  /*9f40*/  SHF.R.S32.HI R0, RZ, 0x1f, R7 ;  /* 0x0000001fff007819 */ /* 0x000fe20000011407 */
[----:B------:R-:W-:-:S04]  /*9f50*/  IMAD.WIDE.U32 R2, R5, UR12, R2 ;  /* 0x0000000c05027c25 */ /* 0x000fc8000f8e0002 */
[----:B------:R-:W-:Y:S02]  /*9f60*/  IMAD R0, R0, UR10, RZ ;  /* 0x0000000a00007c24 */ /* 0x000fe4000f8e02ff */
[----:B------:R-:W-:Y:S02]  /*9f70*/  IMAD.IADD R3, R3, 0x1, R9 ;  /* 0x0000000103037824 */ /* 0x000fe400078e0209 */
[C---:B------:R-:W-:Y:S02]  /*9f80*/  IMAD R5, R7.reuse, UR11, R0 ;  /* 0x0000000b07057c24 */ /* 0x040fe4000f8e0200 */
[----:B------:R-:W-:Y:S01]  /*9f90*/  IMAD.WIDE.U32 R2, R7, UR10, R2 ;  /* 0x0000000a07027c25 */ /* 0x000fe2000f8e0002 */
[----:B------:R-:W-:-:S03]  /*9fa0*/  ULDC.64 UR10, c[0x0][0xb00] ;  /* 0x0002c000000a7ab9 */ /* 0x000fc60000000a00 */
[----:B------:R-:W-:Y:S01]  /*9fb0*/  IMAD.IADD R3, R3, 0x1, R5 ;  /* 0x0000000103037824 */ /* 0x000fe200078e0205 */
[----:B------:R-:W-:-:S04]  /*9fc0*/  LEA R0, P1, R2, UR10, 0x2 ;  /* 0x0000000a02007c11 */ /* 0x000fc8000f8210ff */
[----:B------:R-:W-:Y:S02]  /*9fd0*/  LEA.HI.X R18, R2, UR11, R3, 0x2, P1 ;  /* 0x0000000b02127c11 */ /* 0x000fe400088f1403 */
[----:B------:R0:W1:Y:S04]  /*9fe0*/  SHFL.IDX PT, R2, R0, RZ, 0x1c1f ;  /* 0x001c1fff00027589 */ /* 0x00006800000e0000 */
[----:B------:R0:W2:Y:S01]  /*9ff0*/  SHFL.IDX PT, R3, R18, RZ, 0x1c1f ;  /* 0x001c1fff12037589 */ /* 0x0000a200000e0000 */
        /* <DEDUP_REMOVED lines=8> */
[----:B------:R-:W-:-:S02]  /*a080*/  SHF.R.S32.HI R7, RZ, 0x1f, R22 ;  /* 0x0000001fff077819 */ /* 0x000fc40000011416 */
[----:B------:R-:W-:Y:S02]  /*a090*/  ISETP.GE.AND P1, PT, R13, UR4, PT ;  /* 0x000000040d007c0c */ /* 0x000fe4000bf26270 */
[----:B------:R-:W-:Y:S02]  /*a0a0*/  SHF.R.S32.HI R12, RZ, 0x1f, R11 ;  /* 0x0000001fff0c7819 */ /* 0x000fe4000001140b */
[CC--:B-1----:R-:W-:Y:S01]  /*a0b0*/  @!P5 LEA R8, P3, R22.reuse, R2.reuse, 0x2 ;  /* 0x000000021608d211 */ /* 0x0c2fe200078610ff */
[----:B--2---:R-:W-:Y:S01]  /*a0c0*/  @!P6 IMAD.WIDE R4, R17, 0x4, R2 ;  /* 0x000000041104e825 */ /* 0x004fe200078e0202 */
[----:B------:R-:W-:Y:S02]  /*a0d0*/  SHF.R.S32.HI R14, RZ, 0x1f, R13 ;  /* 0x0000001fff0e7819 */ /* 0x000fe4000001140d */
[----:B------:R-:W-:Y:S02]  /*a0e0*/  @!P5 LEA.HI.X R9, R22, R3, R7, 0x2, P3 ;  /* 0x000000031609d211 */ /* 0x000fe400018f1407 */
[-C--:B------:R-:W-:Y:S01]  /*a0f0*/  @!P4 LEA R6, P3, R210, R2.reuse, 0x2 ;  /* 0x00000002d206c211 */ /* 0x080fe200078610ff */
[----:B------:R1:W-:Y:S01]  /*a100*/  @!P6 ST.E.64 desc[UR36][R4.64], R24 ;  /* 0x000000180400e985 */ /* 0x0003e2000c101b24 */
[----:B------:R-:W-:-:S02]  /*a110*/  @!P2 LEA R10, P6, R11, R2, 0x2 ;  /* 0x000000020b0aa211 */ /* 0x000fc400078c10ff */
[-C--:B------:R-:W-:Y:S02]  /*a120*/  @!P4 LEA.HI.X R7, R210, R3.reuse, R89, 0x2, P3 ;  /* 0x00000003d207c211 */ /* 0x080fe400018f1459 */
[----:B------:R-:W-:Y:S02]  /*a130*/  ISETP.GE.AND P3, PT, R19, UR4, PT ;  /* 0x0000000413007c0c */ /* 0x000fe4000bf66270 */
[-C--:B------:R-:W-:Y:S01]  /*a140*/  @!P2 LEA.HI.X R11, R11, R3.reuse, R12, 0x2, P6 ;  /* 0x000000030b0ba211 */ /* 0x080fe200030f140c */
[----:B------:R2:W-:Y:S01]  /*a150*/  @!P4 ST.E.64 desc[UR36][R6.64], R28 ;  /* 0x0000001c0600c985 */ /* 0x0005e2000c101b24 */
[----:B------:R-:W-:Y:S02]  /*a160*/  @!P1 LEA R12, P6, R13, R2, 0x2 ;  /* 0x000000020d0c9211 */ /* 0x000fe400078c10ff */
[----:B------:R-:W-:Y:S01]  /*a170*/  ISETP.GE.AND P4, PT, R209, UR4, PT ;  /* 0x00000004d1007c0c */ /* 0x000fe2000bf86270 */
[----:B------:R3:W-:Y:S01]  /*a180*/  @!P5 ST.E.64 desc[UR36][R8.64], R32 ;  /* 0x000000200800d985 */ /* 0x0007e2000c101b24 */
[----:B------:R-:W-:-:S02]  /*a190*/  @!P1 LEA.HI.X R13, R13, R3, R14, 0x2, P6 ;  /* 0x000000030d0d9211 */ /* 0x000fc400030f140e */
[----:B-1----:R-:W-:Y:S01]  /*a1a0*/  SHF.R.S32.HI R5, RZ, 0x1f, R19 ;  /* 0x0000001fff057819 */ /* 0x002fe20000011413 */
[----:B------:R1:W-:Y:S01]  /*a1b0*/  @!P2 ST.E.64 desc[UR36][R10.64], R36 ;  /* 0x000000240a00a985 */ /* 0x0003e2000c101b24 */
[----:B------:R-:W-:Y:S02]  /*a1c0*/  ISETP.GE.AND P2, PT, R208, UR4, PT ;  /* 0x00000004d0007c0c */ /* 0x000fe4000bf46270 */
[-C--:B------:R-:W-:Y:S01]  /*a1d0*/  @!P3 LEA R4, P5, R19, R2.reuse, 0x2 ;  /* 0x000000021304b211 */ /* 0x080fe200078a10ff */
[----:B------:R-:W-:Y:S01]  /*a1e0*/  @!P1 ST.E.64 desc[UR36][R12.64], R40 ;  /* 0x000000280c009985 */ /* 0x000fe2000c101b24 */
[----:B------:R-:W-:Y:S02]  /*a1f0*/  ISETP.GE.AND P1, PT, R207, UR4, PT ;  /* 0x00000004cf007c0c */ /* 0x000fe4000bf26270 */
[----:B------:R-:W-:Y:S02]  /*a200*/  @!P3 LEA.HI.X R5, R19, R3, R5, 0x2, P5 ;  /* 0x000000031305b211 */ /* 0x000fe400028f1405 */
[----:B------:R-:W-:-:S03]  /*a210*/  @!P4 LEA R14, P5, R209, R2, 0x2 ;  /* 0x00000002d10ec211 */ /* 0x000fc600078a10ff */
[----:B------:R4:W-:Y:S01]  /*a220*/  @!P3 ST.E.64 desc[UR36][R4.64], R44 ;  /* 0x0000002c0400b985 */ /* 0x0009e2000c101b24 */
[----:B------:R-:W-:Y:S02]  /*a230*/  ISETP.GE.AND P3, PT, R206, UR4, PT ;  /* 0x00000004ce007c0c */ /* 0x000fe4000bf66270 */
[CC--:B--2---:R-:W-:Y:S02]  /*a240*/  @!P2 LEA R6, P6, R208.reuse, R2.reuse, 0x2 ;  /* 0x00000002d006a211 */ /* 0x0c4fe400078c10ff */
[-C--:B------:R-:W-:Y:S02]  /*a250*/  @!P4 LEA.HI.X R15, R209, R3.reuse, R88, 0x2, P5 ;  /* 0x00000003d10fc211 */ /* 0x080fe400028f1458 */
[----:B------:R-:W-:Y:S02]  /*a260*/  @!P2 LEA.HI.X R7, R208, R3, R87, 0x2, P6 ;  /* 0x00000003d007a211 */ /* 0x000fe400030f1457 */
[----:B---3--:R-:W-:Y:S01]  /*a270*/  @!P1 LEA R8, P5, R207, R2, 0x2 ;  /* 0x00000002cf089211 */ /* 0x008fe200078a10ff */
[----:B------:R-:W-:Y:S01]  /*a280*/  @!P4 ST.E.64 desc[UR36][R14.64], R48 ;  /* 0x000000300e00c985 */ /* 0x000fe2000c101b24 */
[----:B------:R-:W-:-:S02]  /*a290*/  ISETP.GE.AND P4, PT, R205, UR4, PT ;  /* 0x00000004cd007c0c */ /* 0x000fc4000bf86270 */
[-C--:B------:R-:W-:Y:S01]  /*a2a0*/  @!P1 LEA.HI.X R9, R207, R3.reuse, R86, 0x2, P5 ;  /* 0x00000003cf099211 */ /* 0x080fe200028f1456 */
[----:B------:R2:W-:Y:S01]  /*a2b0*/  @!P2 ST.E.64 desc[UR36][R6.64], R52 ;  /* 0x000000340600a985 */ /* 0x0005e2000c101b24 */
[----:B------:R-:W-:Y:S02]  /*a2c0*/  ISETP.GE.AND P2, PT, R204, UR4, PT ;  /* 0x00000004cc007c0c */ /* 0x000fe4000bf46270 */
[C---:B-1----:R-:W-:Y:S01]  /*a2d0*/  @!P3 LEA R10, P6, R206.reuse, R2, 0x2 ;  /* 0x00000002ce0ab211 */ /* 0x042fe200078c10ff */
[----:B------:R1:W-:Y:S01]  /*a2e0*/  @!P1 ST.E.64 desc[UR36][R8.64], R56 ;  /* 0x0000003808009985 */ /* 0x0003e2000c101b24 */
[----:B------:R-:W-:Y:S02]  /*a2f0*/  ISETP.GE.AND P1, PT, R203, UR4, PT ;  /* 0x00000004cb007c0c */ /* 0x000fe4000bf26270 */
[----:B------:R-:W-:-:S03]  /*a300*/  @!P3 LEA.HI.X R11, R206, R3, R85, 0x2, P6 ;  /* 0x00000003ce0bb211 */ /* 0x000fc600030f1455 */
[CC--:B----4-:R-:W-:Y:S02]  /*a310*/  @!P4 LEA R4, P5, R205.reuse, R2.reuse, 0x2 ;  /* 0x00000002cd04c211 */ /* 0x0d0fe400078a10ff */
[----:B------:R3:W-:Y:S01]  /*a320*/  @!P3 ST.E.64 desc[UR36][R10.64], R60 ;  /* 0x0000003c0a00b985 */ /* 0x0007e2000c101b24 */
[----:B------:R-:W-:Y:S02]  /*a330*/  ISETP.GE.AND P3, PT, R202, UR4, PT ;  /* 0x00000004ca007c0c */ /* 0x000fe4000bf66270 */
[CC--:B------:R-:W-:Y:S02]  /*a340*/  @!P2 LEA R12, P6, R204.reuse, R2.reuse, 0x2 ;  /* 0x00000002cc0ca211 */ /* 0x0c0fe400078c10ff */
[-C--:B------:R-:W-:Y:S02]  /*a350*/  @!P4 LEA.HI.X R5, R205, R3.reuse, R84, 0x2, P5 ;  /* 0x00000003cd05c211 */ /* 0x080fe400028f1454 */
[----:B------:R-:W-:Y:S02]  /*a360*/  @!P2 LEA.HI.X R13, R204, R3, R229, 0x2, P6 ;  /* 0x00000003cc0da211 */ /* 0x000fe400030f14e5 */
[----:B------:R-:W-:Y:S01]  /*a370*/  ISETP.GE.AND P5, PT, R201, UR4, PT ;  /* 0x00000004c9007c0c */ /* 0x000fe2000bfa6270 */
[----:B------:R4:W-:Y:S01]  /*a380*/  @!P4 ST.E.64 desc[UR36][R4.64], R64 ;  /* 0x000000400400c985 */ /* 0x0009e2000c101b24 */
[----:B--2---:R-:W-:-:S03]  /*a390*/  @!P1 LEA R6, P4, R203, R2, 0x2 ;  /* 0x00000002cb069211 */ /* 0x004fc600078810ff */
[----:B------:R2:W-:Y:S01]  /*a3a0*/  @!P2 ST.E.64 desc[UR36][R12.64], R68 ;  /* 0x000000440c00a985 */ /* 0x0005e2000c101b24 */
[----:B------:R-:W-:Y:S02]  /*a3b0*/  ISETP.GE.AND P2, PT, R200, UR4, PT ;  /* 0x00000004c8007c0c */ /* 0x000fe4000bf46270 */
[----:B------:R-:W-:Y:S02]  /*a3c0*/  @!P1 LEA.HI.X R7, R203, R3, R228, 0x2, P4 ;  /* 0x00000003cb079211 */ /* 0x000fe400020f14e4 */
[----:B-1----:R-:W-:-:S03]  /*a3d0*/  @!P3 LEA R8, P6, R202, R2, 0x2 ;  /* 0x00000002ca08b211 */ /* 0x002fc600078c10ff */
[----:B------:R1:W-:Y:S01]  /*a3e0*/  @!P1 ST.E.64 desc[UR36][R6.64], R72 ;  /* 0x0000004806009985 */ /* 0x0003e2000c101b24 */
[-C--:B------:R-:W-:Y:S02]  /*a3f0*/  @!P3 LEA.HI.X R9, R202, R3.reuse, R227, 0x2, P6 ;  /* 0x00000003ca09b211 */ /* 0x080fe400030f14e3 */
[----:B------:R-:W-:Y:S02]  /*a400*/  ISETP.GE.AND P1, PT, R199, UR4, PT ;  /* 0x00000004c7007c0c */ /* 0x000fe4000bf26270 */
[CC--:B---3--:R-:W-:Y:S01]  /*a410*/  @!P5 LEA R10, P4, R201.reuse, R2.reuse, 0x2 ;  /* 0x00000002c90ad211 */ /* 0x0c8fe200078810ff */
[----:B------:R3:W-:Y:S01]  /*a420*/  @!P3 ST.E.64 desc[UR36][R8.64], R76 ;  /* 0x0000004c0800b985 */ /* 0x0007e2000c101b24 */
[----:B----4-:R-:W-:Y:S02]  /*a430*/  @!P2 LEA R4, P6, R200, R2, 0x2 ;  /* 0x00000002c804a211 */ /* 0x010fe400078c10ff */
[----:B------:R-:W-:Y:S02]  /*a440*/  ISETP.GE.AND P3, PT, R198, UR4, PT ;  /* 0x00000004c6007c0c */ /* 0x000fe4000bf66270 */
[----:B------:R-:W-:-:S02]  /*a450*/  @!P5 LEA.HI.X R11, R201, R3, R226, 0x2, P4 ;  /* 0x00000003c90bd211 */ /* 0x000fc400020f14e2 */
[----:B------:R-:W-:Y:S02]  /*a460*/  ISETP.GE.AND P4, PT, R197, UR4, PT ;  /* 0x00000004c5007c0c */ /* 0x000fe4000bf86270 */
[----:B------:R-:W-:Y:S01]  /*a470*/  @!P2 LEA.HI.X R5, R200, R3, R225, 0x2, P6 ;  /* 0x00000003c805a211 */ /* 0x000fe200030f14e1 */
[----:B------:R-:W-:Y:S01]  /*a480*/  @!P5 ST.E.64 desc[UR36][R10.64], R80 ;  /* 0x000000500a00d985 */ /* 0x000fe2000c101b24 */
[----:B--2---:R-:W-:-:S03]  /*a490*/  @!P1 LEA R12, P5, R199, R2, 0x2 ;  /* 0x00000002c70c9211 */ /* 0x004fc600078a10ff */
[----:B------:R2:W-:Y:S01]  /*a4a0*/  @!P2 ST.E.64 desc[UR36][R4.64], R20 ;  /* 0x000000140400a985 */ /* 0x0005e2000c101b24 */
[----:B------:R-:W-:Y:S02]  /*a4b0*/  ISETP.GE.AND P2, PT, R196, UR4, PT ;  /* 0x00000004c4007c0c */ /* 0x000fe4000bf46270 */
[-C--:B------:R-:W-:Y:S02]  /*a4c0*/  @!P1 LEA.HI.X R13, R199, R3.reuse, R224, 0x2, P5 ;  /* 0x00000003c70d9211 */ /* 0x080fe400028f14e0 */
[CC--:B-1----:R-:W-:Y:S02]  /*a4d0*/  @!P3 LEA R6, P6, R198.reuse, R2.reuse, 0x2 ;  /* 0x00000002c606b211 */ /* 0x0c2fe400078c10ff */
[----:B---3--:R-:W-:Y:S01]  /*a4e0*/  @!P4 LEA R8, P5, R197, R2, 0x2 ;  /* 0x00000002c508c211 */ /* 0x008fe200078a10ff */
[----:B------:R1:W-:Y:S01]  /*a4f0*/  @!P1 ST.E.64 desc[UR36][R12.64], R120 ;  /* 0x000000780c009985 */ /* 0x0003e2000c101b24 */
[----:B------:R-:W-:Y:S02]  /*a500*/  @!P3 LEA.HI.X R7, R198, R3, R223, 0x2, P6 ;  /* 0x00000003c607b211 */ /* 0x000fe400030f14df */
[----:B------:R-:W-:-:S02]  /*a510*/  ISETP.GE.AND P1, PT, R195, UR4, PT ;  /* 0x00000004c3007c0c */ /* 0x000fc4000bf26270 */
[-C--:B------:R-:W-:Y:S01]  /*a520*/  @!P4 LEA.HI.X R9, R197, R3.reuse, R222, 0x2, P5 ;  /* 0x00000003c509c211 */ /* 0x080fe200028f14de */
[----:B------:R3:W-:Y:S01]  /*a530*/  @!P3 ST.E.64 desc[UR36][R6.64], R92 ;  /* 0x0000005c0600b985 */ /* 0x0007e2000c101b24 */
[----:B------:R-:W-:Y:S02]  /*a540*/  ISETP.GE.AND P5, PT, R194, UR4, PT ;  /* 0x00000004c2007c0c */ /* 0x000fe4000bfa6270 */
[----:B--2---:R-:W-:Y:S01]  /*a550*/  @!P2 LEA R4, P6, R196, R2, 0x2 ;  /* 0x00000002c404a211 */ /* 0x004fe200078c10ff */
[----:B------:R4:W-:Y:S01]  /*a560*/  @!P4 ST.E.64 desc[UR36][R8.64], R96 ;  /* 0x000000600800c985 */ /* 0x0009e2000c101b24 */
[----:B------:R-:W-:Y:S02]  /*a570*/  ISETP.GE.AND P3, PT, R193, UR4, PT ;  /* 0x00000004c1007c0c */ /* 0x000fe4000bf66270 */
[----:B------:R-:W-:Y:S02]  /*a580*/  ISETP.GE.AND P4, PT, R192, UR4, PT ;  /* 0x00000004c0007c0c */ /* 0x000fe4000bf86270 */
[----:B------:R-:W-:-:S02]  /*a590*/  @!P2 LEA.HI.X R5, R196, R3, R221, 0x2, P6 ;  /* 0x00000003c405a211 */ /* 0x000fc400030f14dd */
[----:B------:R-:W-:-:S03]  /*a5a0*/  @!P1 LEA R10, P6, R195, R2, 0x2 ;  /* 0x00000002c30a9211 */ /* 0x000fc600078c10ff */
[----:B------:R4:W-:Y:S01]  /*a5b0*/  @!P2 ST.E.64 desc[UR36][R4.64], R100 ;  /* 0x000000640400a985 */ /* 0x0009e2000c101b24 */
[CC--:B-1----:R-:W-:Y:S02]  /*a5c0*/  @!P5 LEA R12, P2, R194.reuse, R2.reuse, 0x2 ;  /* 0x00000002c20cd211 */ /* 0x0c2fe400078410ff */
[-C--:B------:R-:W-:Y:S02]  /*a5d0*/  @!P1 LEA.HI.X R11, R195, R3.reuse, R220, 0x2, P6 ;  /* 0x00000003c30b9211 */ /* 0x080fe400030f14dc */
[CC--:B---3--:R-:W-:Y:S02]  /*a5e0*/  @!P3 LEA R6, P6, R193.reuse, R2.reuse, 0x2 ;  /* 0x00000002c106b211 */ /* 0x0c8fe400078c10ff */
[-C--:B------:R-:W-:Y:S01]  /*a5f0*/  @!P5 LEA.HI.X R13, R194, R3.reuse, R219, 0x2, P2 ;  /* 0x00000003c20dd211 */ /* 0x080fe200010f14db */
[----:B------:R4:W-:Y:S01]  /*a600*/  @!P1 ST.E.64 desc[UR36][R10.64], R104 ;  /* 0x000000680a009985 */ /* 0x0009e2000c101b24 */
[C---:B------:R-:W-:Y:S02]  /*a610*/  @!P4 LEA R2, P2, R192.reuse, R2, 0x2 ;  /* 0x00000002c002c211 */ /* 0x040fe400078410ff */
[-C--:B------:R-:W-:Y:S01]  /*a620*/  @!P3 LEA.HI.X R7, R193, R3.reuse, R218, 0x2, P6 ;  /* 0x00000003c107b211 */ /* 0x080fe200030f14da */
[----:B------:R4:W-:Y:S01]  /*a630*/  @!P5 ST.E.64 desc[UR36][R12.64], R108 ;  /* 0x0000006c0c00d985 */ /* 0x0009e2000c101b24 */
[----:B------:R-:W-:-:S03]  /*a640*/  @!P4 LEA.HI.X R3, R192, R3, R217, 0x2, P2 ;  /* 0x00000003c003c211 */ /* 0x000fc600010f14d9 */
[----:B------:R4:W-:Y:S04]  /*a650*/  @!P3 ST.E.64 desc[UR36][R6.64], R112 ;  /* 0x000000700600b985 */ /* 0x0009e8000c101b24 */
[----:B------:R4:W-:Y:S02]  /*a660*/  @!P4 ST.E.64 desc[UR36][R2.64], R116 ;  /* 0x000000740200c985 */ /* 0x0009e4000c101b24 */
.L_x_3494:
[----:B------:R-:W-:Y:S05]  /*a670*/  BSYNC B1 ;  /* 0x0000000000017941 */ /* 0x000fea0003800000 */
.L_x_3493:
[----:B----4-:R3:W4:Y:S04]  /*a680*/  SHFL.IDX PT, R5, R18, 0x1, 0x1c1f ;  /* 0x003c1f0012057f89 */ /* 0x01072800000e0000 */
[----:B------:R3:W0:Y:S01]  /*a690*/  SHFL.IDX PT, R4, R0, 0x1, 0x1c1f ;  /* 0x003c1f0000047f89 */ /* 0x00062200000e0000 */
[----:B------:R-:W-:Y:S05]  /*a6a0*/  @P0 BRA `(.L_x_3492) ;  /* 0x00000014004c0947 */ /* 0x000fea0003800000 */
[C---:B------:R-:W-:Y:S01]  /*a6b0*/  IADD3 R9, R17.reuse, 0x18, RZ ;  /* 0x0000001811097810 */ /* 0x040fe20007ffe0ff */
[----:B------:R-:W-:Y:S01]  /*a6c0*/  ULDC UR4, c[0x0][0xac8] ;  /* 0x0002b20000047ab9 */ /* 0x000fe20000000800 */
[----:B------:R-:W-:Y:S01]  /*a6d0*/  VIADD R13, R17, 0x20 ;  /* 0x00000020110d7836 */ /* 0x000fe20000000000 */
[----:B------:R-:W-:Y:S02]  /*a6e0*/  ISETP.GE.AND P6, PT, R210, UR4, PT ;  /* 0x00000004d2007c0c */ /* 0x000fe4000bfc6270 */
[----:B------:R-:W-:Y:S02]  /*a6f0*/  ISETP.GE.AND P5, PT, R9, UR4, PT ;  /* 0x0000000409007c0c */ /* 0x000fe4000bfa6270 */
[----:B------:R-:W-:Y:S02]  /*a700*/  ISETP.GE.AND P4, PT, R22, UR4, PT ;  /* 0x0000000416007c0c */ /* 0x000fe4000bf86270 */
[----:B------:R-:W-:Y:S02]  /*a710*/  ISETP.GE.AND P2, PT, R17, UR4, PT ;  /* 0x0000000411007c0c */ /* 0x000fe4000bf46270 */
[----:B------:R-:W-:-:S02]  /*a720*/  ISETP.GE.AND P3, PT, R13, UR4, PT ;  /* 0x000000040d007c0c */ /* 0x000fc4000bf66270 */
[----:B0--3--:R-:W-:-:S03]  /*a730*/  SHF.R.S32.HI R0, RZ, 0x1f, R9 ;  /* 0x0000001fff007819 */ /* 0x009fc60000011409 */
[CC--:B------:R-:W-:Y:S02]  /*a740*/  @!P6 LEA R6, P0, R210.reuse, R4.reuse, 0x2 ;  /* 0x00000004d206e211 */ /* 0x0c0fe400078010ff */
[CC--:B------:R-:W-:Y:S02]  /*a750*/  @!P5 LEA R10, P1, R9.reuse, R4.reuse, 0x2 ;  /* 0x00000004090ad211 */ /* 0x0c0fe400078210ff */
[-C--:B----4-:R-:W-:Y:S02]  /*a760*/  @!P6 LEA.HI.X R7, R210, R5.reuse, R89, 0x2, P0 ;  /* 0x00000005d207e211 */ /* 0x090fe400000f1459 */
[----:B------:R-:W-:Y:S01]  /*a770*/  @!P5 LEA.HI.X R11, R9, R5, R0, 0x2, P1 ;  /* 0x00000005090bd211 */ /* 0x000fe200008f1400 */
[----:B-12---:R-:W-:Y:S01]  /*a780*/  @!P2 IMAD.WIDE R2, R17, 0x4, R4 ;  /* 0x000000041102a825 */ /* 0x006fe200078e0204 */
[----:B------:R-:W-:Y:S02]  /*a790*/  SHF.R.S32.HI R9, RZ, 0x1f, R22 ;  /* 0x0000001fff097819 */ /* 0x000fe40000011416 */
[----:B------:R-:W-:-:S02]  /*a7a0*/  @!P4 LEA R8, P1, R22, R4, 0x2 ;  /* 0x000000041608c211 */ /* 0x000fc400078210ff */
[----:B------:R-:W-:Y:S01]  /*a7b0*/  ISETP.GE.AND P0, PT, R19, UR4, PT ;  /* 0x0000000413007c0c */ /* 0x000fe2000bf06270 */
[----:B------:R0:W-:Y:S01]  /*a7c0*/  @!P2 ST.E.64 desc[UR36][R2.64], R26 ;  /* 0x0000001a0200a985 */ /* 0x0001e2000c101b24 */
[----:B------:R-:W-:Y:S02]  /*a7d0*/  @!P4 LEA.HI.X R9, R22, R5, R9, 0x2, P1 ;  /* 0x000000051609c211 */ /* 0x000fe400008f1409 */
[----:B------:R-:W-:Y:S01]  /*a7e0*/  ISETP.GE.AND P1, PT, R209, UR4, PT ;  /* 0x00000004d1007c0c */ /* 0x000fe2000bf26270 */
[----:B------:R1:W-:Y:S01]  /*a7f0*/  @!P6 ST.E.64 desc[UR36][R6.64], R30 ;  /* 0x0000001e0600e985 */ /* 0x0003e2000c101b24 */
[----:B------:R-:W-:Y:S02]  /*a800*/  SHF.R.S32.HI R0, RZ, 0x1f, R13 ;  /* 0x0000001fff007819 */ /* 0x000fe4000001140d */
[----:B------:R-:W-:Y:S01]  /*a810*/  @!P3 LEA R12, P6, R13, R4, 0x2 ;  /* 0x000000040d0cb211 */ /* 0x000fe200078c10ff */
[----:B------:R2:W-:Y:S01]  /*a820*/  @!P4 ST.E.64 desc[UR36][R8.64], R34 ;  /* 0x000000220800c985 */ /* 0x0005e2000c101b24 */
[----:B------:R-:W-:-:S02]  /*a830*/  ISETP.GE.AND P2, PT, R208, UR4, PT ;  /* 0x00000004d0007c0c */ /* 0x000fc4000bf46270 */
[-C--:B------:R-:W-:Y:S01]  /*a840*/  @!P3 LEA.HI.X R13, R13, R5.reuse, R0, 0x2, P6 ;  /* 0x000000050d0db211 */ /* 0x080fe200030f1400 */
[----:B------:R3:W-:Y:S01]  /*a850*/  @!P5 ST.E.64 desc[UR36][R10.64], R38 ;  /* 0x000000260a00d985 */ /* 0x0007e2000c101b24 */
[----:B------:R-:W-:Y:S02]  /*a860*/  SHF.R.S32.HI R0, RZ, 0x1f, R19 ;  /* 0x0000001fff007819 */ /* 0x000fe40000011413 */
[-C--:B0-----:R-:W-:Y:S01]  /*a870*/  @!P0 LEA R2, P4, R19, R4.reuse, 0x2 ;  /* 0x0000000413028211 */ /* 0x081fe200078810ff */
[----:B------:R0:W-:Y:S01]  /*a880*/  @!P3 ST.E.64 desc[UR36][R12.64], R42 ;  /* 0x0000002a0c00b985 */ /* 0x0001e2000c101b24 */
[----:B------:R-:W-:Y:S02]  /*a890*/  ISETP.GE.AND P3, PT, R207, UR4, PT ;  /* 0x00000004cf007c0c */ /* 0x000fe4000bf66270 */
[----:B-1----:R-:W-:Y:S02]  /*a8a0*/  @!P1 LEA R6, P5, R209, R4, 0x2 ;  /* 0x00000004d1069211 */ /* 0x002fe400078a10ff */
[----:B------:R-:W-:-:S02]  /*a8b0*/  @!P0 LEA.HI.X R3, R19, R5, R0, 0x2, P4 ;  /* 0x0000000513038211 */ /* 0x000fc400020f1400 */
[----:B------:R-:W-:Y:S02]  /*a8c0*/  ISETP.GE.AND P4, PT, R206, UR4, PT ;  /* 0x00000004ce007c0c */ /* 0x000fe4000bf86270 */
[CC--:B------:R-:W-:Y:S01]  /*a8d0*/  @!P2 LEA R14, P6, R208.reuse, R4.reuse, 0x2 ;  /* 0x00000004d00ea211 */ /* 0x0c0fe200078c10ff */
[----:B------:R1:W-:Y:S01]  /*a8e0*/  @!P0 ST.E.64 desc[UR36][R2.64], R46 ;  /* 0x0000002e02008985 */ /* 0x0003e2000c101b24 */
[-C--:B------:R-:W-:Y:S02]  /*a8f0*/  @!P1 LEA.HI.X R7, R209, R5.reuse, R88, 0x2, P5 ;  /* 0x00000005d1079211 */ /* 0x080fe400028f1458 */
[----:B------:R-:W-:Y:S02]  /*a900*/  ISETP.GE.AND P5, PT, R205, UR4, PT ;  /* 0x00000004cd007c0c */ /* 0x000fe4000bfa6270 */
[----:B------:R-:W-:Y:S01]  /*a910*/  @!P2 LEA.HI.X R15, R208, R5, R87, 0x2, P6 ;  /* 0x00000005d00fa211 */ /* 0x000fe200030f1457 */
[----:B------:R4:W-:Y:S01]  /*a920*/  @!P1 ST.E.64 desc[UR36][R6.64], R50 ;  /* 0x0000003206009985 */ /* 0x0009e2000c101b24 */
[----:B--2---:R-:W-:-:S02]  /*a930*/  @!P3 LEA R8, P6, R207, R4, 0x2 ;  /* 0x00000004cf08b211 */ /* 0x004fc400078c10ff */
[----:B------:R-:W-:Y:S01]  /*a940*/  ISETP.GE.AND P0, PT, R204, UR4, PT ;  /* 0x00000004cc007c0c */ /* 0x000fe2000bf06270 */
[----:B------:R2:W-:Y:S01]  /*a950*/  @!P2 ST.E.64 desc[UR36][R14.64], R54 ;  /* 0x000000360e00a985 */ /* 0x0005e2000c101b24 */
[----:B------:R-:W-:Y:S02]  /*a960*/  ISETP.GE.AND P1, PT, R203, UR4, PT ;  /* 0x00000004cb007c0c */ /* 0x000fe4000bf26270 */
[CC--:B---3--:R-:W-:Y:S02]  /*a970*/  @!P4 LEA R10, P2, R206.reuse, R4.reuse, 0x2 ;  /* 0x00000004ce0ac211 */ /* 0x0c8fe400078410ff */
[-C--:B------:R-:W-:Y:S02]  /*a980*/  @!P3 LEA.HI.X R9, R207, R5.reuse, R86, 0x2, P6 ;  /* 0x00000005cf09b211 */ /* 0x080fe400030f1456 */
[----:B0-----:R-:W-:Y:S02]  /*a990*/  @!P5 LEA R12, P6, R205, R4, 0x2 ;  /* 0x00000004cd0cd211 */ /* 0x001fe400078c10ff */
[----:B------:R-:W-:Y:S01]  /*a9a0*/  @!P4 LEA.HI.X R11, R206, R5, R85, 0x2, P2 ;  /* 0x00000005ce0bc211 */ /* 0x000fe200010f1455 */
[----:B------:R0:W-:Y:S01]  /*a9b0*/  @!P3 ST.E.64 desc[UR36][R8.64], R58 ;  /* 0x0000003a0800b985 */ /* 0x0001e2000c101b24 */
[----:B------:R-:W-:-:S02]  /*a9c0*/  ISETP.GE.AND P2, PT, R202, UR4, PT ;  /* 0x00000004ca007c0c */ /* 0x000fc4000bf46270 */
[-C--:B------:R-:W-:Y:S01]  /*a9d0*/  @!P5 LEA.HI.X R13, R205, R5.reuse, R84, 0x2, P6 ;  /* 0x00000005cd0dd211 */ /* 0x080fe200030f1454 */
[----:B------:R3:W-:Y:S01]  /*a9e0*/  @!P4 ST.E.64 desc[UR36][R10.64], R62 ;  /* 0x0000003e0a00c985 */ /* 0x0007e2000c101b24 */
[-C--:B-1----:R-:W-:Y:S02]  /*a9f0*/  @!P0 LEA R2, P6, R204, R4.reuse, 0x2 ;  /* 0x00000004cc028211 */ /* 0x082fe400078c10ff */
[----:B----4-:R-:W-:Y:S01]  /*aa00*/  @!P1 LEA R6, P3, R203, R4, 0x2 ;  /* 0x00000004cb069211 */ /* 0x010fe200078610ff */
[----:B------:R1:W-:Y:S01]  /*aa10*/  @!P5 ST.E.64 desc[UR36][R12.64], R66 ;  /* 0x000000420c00d985 */ /* 0x0003e2000c101b24 */
[----:B------:R-:W-:Y:S02]  /*aa20*/  ISETP.GE.AND P5, PT, R201, UR4, PT ;  /* 0x00000004c9007c0c */ /* 0x000fe4000bfa6270 */
[----:B------:R-:W-:Y:S02]  /*aa30*/  ISETP.GE.AND P4, PT, R200, UR4, PT ;  /* 0x00000004c8007c0c */ /* 0x000fe4000bf86270 */
[----:B------:R-:W-:-:S02]  /*aa40*/  @!P0 LEA.HI.X R3, R204, R5, R229, 0x2, P6 ;  /* 0x00000005cc038211 */ /* 0x000fc400030f14e5 */
[-C--:B------:R-:W-:Y:S02]  /*aa50*/  @!P1 LEA.HI.X R7, R203, R5.reuse, R228, 0x2, P3 ;  /* 0x00000005cb079211 */ /* 0x080fe400018f14e4 */
[CC--:B--2---:R-:W-:Y:S01]  /*aa60*/  @!P2 LEA R14, P6, R202.reuse, R4.reuse, 0x2 ;  /* 0x00000004ca0ea211 */ /* 0x0c4fe200078c10ff */
[----:B------:R2:W-:Y:S01]  /*aa70*/  @!P0 ST.E.64 desc[UR36][R2.64], R70 ;  /* 0x0000004602008985 */ /* 0x0005e2000c101b24 */
[----:B------:R-:W-:Y:S02]  /*aa80*/  ISETP.GE.AND P3, PT, R199, UR4, PT ;  /* 0x00000004c7007c0c */ /* 0x000fe4000bf66270 */
[----:B------:R-:W-:Y:S01]  /*aa90*/  @!P2 LEA.HI.X R15, R202, R5, R227, 0x2, P6 ;  /* 0x00000005ca0fa211 */ /* 0x000fe200030f14e3 */
[----:B------:R4:W-:Y:S01]  /*aaa0*/  @!P1 ST.E.64 desc[UR36][R6.64], R74 ;  /* 0x0000004a06009985 */ /* 0x0009e2000c101b24 */
[----:B------:R-:W-:Y:S02]  /*aab0*/  ISETP.GE.AND P0, PT, R198, UR4, PT ;  /* 0x00000004c6007c0c */ /* 0x000fe4000bf06270 */
[-C--:B0-----:R-:W-:Y:S01]  /*aac0*/  @!P5 LEA R8, P1, R201, R4.reuse, 0x2 ;  /* 0x00000004c908d211 */ /* 0x081fe200078210ff */
[----:B------:R-:W-:Y:S01]  /*aad0*/  @!P2 ST.E.64 desc[UR36][R14.64], R78 ;  /* 0x0000004e0e00a985 */ /* 0x000fe2000c101b24 */
[----:B---3--:R-:W-:-:S02]  /*aae0*/  @!P4 LEA R10, P2, R200, R4, 0x2 ;  /* 0x00000004c80ac211 */ /* 0x008fc400078410ff */
[-C--:B------:R-:W-:Y:S02]  /*aaf0*/  @!P5 LEA.HI.X R9, R201, R5.reuse, R226, 0x2, P1 ;  /* 0x00000005c909d211 */ /* 0x080fe400008f14e2 */
[----:B------:R-:W-:Y:S02]  /*ab00*/  ISETP.GE.AND P1, PT, R197, UR4, PT ;  /* 0x00000004c5007c0c */ /* 0x000fe4000bf26270 */
[CC--:B-1----:R-:W-:Y:S01]  /*ab10*/  @!P3 LEA R12, P6, R199.reuse, R4.reuse, 0x2 ;  /* 0x00000004c70cb211 */ /* 0x0c2fe200078c10ff */
[----:B------:R0:W-:Y:S01]  /*ab20*/  @!P5 ST.E.64 desc[UR36][R8.64], R82 ;  /* 0x000000520800d985 */ /* 0x0001e2000c101b24 */
[-C--:B------:R-:W-:Y:S02]  /*ab30*/  @!P4 LEA.HI.X R11, R200, R5.reuse, R225, 0x2, P2 ;  /* 0x00000005c80bc211 */ /* 0x080fe400010f14e1 */
[----:B------:R-:W-:Y:S02]  /*ab40*/  @!P3 LEA.HI.X R13, R199, R5, R224, 0x2, P6 ;  /* 0x00000005c70db211 */ /* 0x000fe400030f14e0 */
[----:B--2---:R-:W-:Y:S01]  /*ab50*/  @!P0 LEA R2, P5, R198, R4, 0x2 ;  /* 0x00000004c6028211 */ /* 0x004fe200078a10ff */
[----:B------:R1:W-:Y:S01]  /*ab60*/  @!P4 ST.E.64 desc[UR36][R10.64], R122 ;  /* 0x0000007a0a00c985 */ /* 0x0003e2000c101b24 */
[----:B------:R-:W-:-:S02]  /*ab70*/  ISETP.GE.AND P4, PT, R196, UR4, PT ;  /* 0x00000004c4007c0c */ /* 0x000fc4000bf86270 */
[----:B------:R-:W-:Y:S01]  /*ab80*/  ISETP.GE.AND P2, PT, R194, UR4, PT ;  /* 0x00000004c2007c0c */ /* 0x000fe2000bf46270 */
[----:B------:R2:W-:Y:S01]  /*ab90*/  @!P3 ST.E.64 desc[UR36][R12.64], R124 ;  /* 0x0000007c0c00b985 */ /* 0x0005e2000c101b24 */
[----:B------:R-:W-:Y:S02]  /*aba0*/  ISETP.GE.AND P3, PT, R195, UR4, PT ;  /* 0x00000004c3007c0c */ /* 0x000fe4000bf66270 */
[----:B------:R-:W-:Y:S02]  /*abb0*/  @!P0 LEA.HI.X R3, R198, R5, R223, 0x2, P5 ;  /* 0x00000005c6038211 */ /* 0x000fe400028f14df */
[----:B------:R-:W-:Y:S02]  /*abc0*/  ISETP.GE.AND P5, PT, R193, UR4, PT ;  /* 0x00000004c1007c0c */ /* 0x000fe4000bfa6270 */
[-C--:B----4-:R-:W-:Y:S01]  /*abd0*/  @!P1 LEA R6, P6, R197, R4.reuse, 0x2 ;  /* 0x00000004c5069211 */ /* 0x090fe200078c10ff */
[----:B------:R3:W-:Y:S02]  /*abe0*/  @!P0 ST.E.64 desc[UR36][R2.64], R94 ;  /* 0x0000005e02008985 */ /* 0x0007e4000c101b24 */
[----:B0-----:R-:W-:-:S02]  /*abf0*/  @!P4 LEA R8, P0, R196, R4, 0x2 ;  /* 0x00000004c408c211 */ /* 0x001fc400078010ff */
[-C--:B------:R-:W-:Y:S02]  /*ac00*/  @!P1 LEA.HI.X R7, R197, R5.reuse, R222, 0x2, P6 ;  /* 0x00000005c5079211 */ /* 0x080fe400030f14de */
[-C--:B-1----:R-:W-:Y:S02]  /*ac10*/  @!P3 LEA R10, P6, R195, R4.reuse, 0x2 ;  /* 0x00000004c30ab211 */ /* 0x082fe400078c10ff */
[-C--:B------:R-:W-:Y:S01]  /*ac20*/  @!P4 LEA.HI.X R9, R196, R5.reuse, R221, 0x2, P0 ;  /* 0x00000005c409c211 */ /* 0x080fe200000f14dd */
[----:B------:R3:W-:Y:S01]  /*ac30*/  @!P1 ST.E.64 desc[UR36][R6.64], R98 ;  /* 0x0000006206009985 */ /* 0x0007e2000c101b24 */
[-C--:B--2---:R-:W-:Y:S02]  /*ac40*/  @!P2 LEA R12, P1, R194, R4.reuse, 0x2 ;  /* 0x00000004c20ca211 */ /* 0x084fe400078210ff */
[----:B------:R-:W-:Y:S01]  /*ac50*/  @!P5 LEA R14, P0, R193, R4, 0x2 ;  /* 0x00000004c10ed211 */ /* 0x000fe200078010ff */
[----:B------:R3:W-:Y:S01]  /*ac60*/  @!P4 ST.E.64 desc[UR36][R8.64], R102 ;  /* 0x000000660800c985 */ /* 0x0007e2000c101b24 */
[----:B------:R-:W-:-:S02]  /*ac70*/  @!P3 LEA.HI.X R11, R195, R5, R220, 0x2, P6 ;  /* 0x00000005c30bb211 */ /* 0x000fc400030f14dc */
[-C--:B------:R-:W-:Y:S02]  /*ac80*/  @!P2 LEA.HI.X R13, R194, R5.reuse, R219, 0x2, P1 ;  /* 0x00000005c20da211 */ /* 0x080fe400008f14db */
[----:B------:R-:W-:Y:S01]  /*ac90*/  @!P5 LEA.HI.X R15, R193, R5, R218, 0x2, P0 ;  /* 0x00000005c10fd211 */ /* 0x000fe200000f14da */
[----:B------:R3:W-:Y:S01]  /*aca0*/  @!P3 ST.E.64 desc[UR36][R10.64], R106 ;  /* 0x0000006a0a00b985 */ /* 0x0007e2000c101b24 */
[----:B------:R-:W-:-:S03]  /*acb0*/  ISETP.GE.AND P0, PT, R192, UR4, PT ;  /* 0x00000004c0007c0c */ /* 0x000fc6000bf06270 */
[----:B------:R3:W-:Y:S04]  /*acc0*/  @!P2 ST.E.64 desc[UR36][R12.64], R110 ;  /* 0x0000006e0c00a985 */ /* 0x0007e8000c101b24 */
[----:B------:R3:W-:Y:S06]  /*acd0*/  @!P5 ST.E.64 desc[UR36][R14.64], R114 ;  /* 0x000000720e00d985 */ /* 0x0007ec000c101b24 */
[----:B------:R-:W-:Y:S05]  /*ace0*/  @P0 BRA `(.L_x_3492) ;  /* 0x0000000c00bc0947 */ /* 0x000fea0003800000 */
[----:B---3--:R-:W-:-:S04]  /*acf0*/  LEA R2, P0, R192, R4, 0x2 ;  /* 0x00000004c0027211 */ /* 0x008fc800078010ff */
[----:B------:R-:W-:-:S05]  /*ad00*/  LEA.HI.X R3, R192, R5, R217, 0x2, P0 ;  /* 0x00000005c0037211 */ /* 0x000fca00000f14d9 */
[----:B------:R0:W-:Y:S01]  /*ad10*/  ST.E.64 desc[UR36][R2.64], R118 ;  /* 0x0000007602007985 */ /* 0x0001e2000c101b24 */
[----:B------:R-:W-:Y:S05]  /*ad20*/  BRA `(.L_x_3492) ;  /* 0x0000000c00ac7947 */ /* 0x000fea0003800000 */
.L_x_3483:
[----:B------:R-:W-:Y:S01]  /*ad30*/  ULDC.64 UR8, c[0x0][0xc00] ;  /* 0x0003000000087ab9 */ /* 0x000fe20000000a00 */
[----:B------:R-:W-:Y:S01]  /*ad40*/  R2UR UR4, R214 ;  /* 0x00000000d60472ca */ /* 0x000fe200000e0000 */
[----:B------:R-:W-:Y:S01]  /*ad50*/  UISETP.NE.U32.AND UP0, UPT, UR8, URZ, UPT ;  /* 0x0000003f0800728c */ /* 0x000fe2000bf05070 */
[----:B------:R-:W-:-:S03]  /*ad60*/  R2UR UR10, R18 ;  /* 0x00000000120a72ca */ /* 0x000fc600000e0000 */
[----:B------:R-:W-:-:S03]  /*ad70*/  UISETP.NE.AND.EX UP0, UPT, UR9, URZ, UPT, UP0 ;  /* 0x0000003f0900728c */ /* 0x000fc6000bf05300 */
[----:B------:R-:W-:Y:S02]  /*ad80*/  ULDC.64 UR8, c[0x0][0xc00] ;  /* 0x0003000000087ab9 */ /* 0x000fe40000000a00 */
[----:B------:R-:W-:Y:S01]  /*ad90*/  UIMAD.WIDE UR8, UR61, 0x4, UR8 ;  /* 0x000000043d0878a5 */ /* 0x000fe2000f8e0208 */
[----:B------:R-:W-:-:S05]  /*ada0*/  PLOP3.LUT P1, PT, PT, PT, UP0, 0x80, 0x0 ;  /* 0x000000000000781c */ /* 0x000fca0003f2f008 */
[----:B------:R-:W-:Y:S02]  /*adb0*/  IMAD.U32 R2, RZ, RZ, UR8 ;  /* 0x00000008ff027e24 */ /* 0x000fe4000f8e00ff */
[----:B------:R-:W-:Y:S01]  /*adc0*/  IMAD.U32 R3, RZ, RZ, UR9 ;  /* 0x00000009ff037e24 */ /* 0x000fe2000f8e00ff */
[----:B------:R-:W-:Y:S02]  /*add0*/  ULDC.64 UR8, c[0x0][0xc08] ;  /* 0x0003020000087ab9 */ /* 0x000fe40000000a00 */
[----:B------:R-:W-:-:S03]  /*ade0*/  UISETP.NE.U32.AND UP1, UPT, UR8, URZ, UPT ;  /* 0x0000003f0800728c */ /* 0x000fc6000bf25070 */
[----:B------:R-:W2:Y:S01]  /*adf0*/  @P1 LDG.E R6, desc[UR36][R2.64] ;  /* 0x0000002402061981 */ /* 0x000ea2000c1e1900 */
        /* <DEDUP_REMOVED lines=22> */
[----:B--2---:R-:W-:-:S07]  /*af60*/  IADD3 R0, -R5, R0, RZ ;  /* 0x0000000005007210 */ /* 0x004fce0007ffe1ff */
.L_x_3495:
[----:B------:R-:W-:Y:S01]  /*af70*/  R2UR UR8, R214 ;  /* 0x00000000d60872ca */ /* 0x000fe200000e0000 */
[----:B------:R-:W-:Y:S01]  /*af80*/  USEL UR61, UR61, URZ, !UP0 ;  /* 0x0000003f3d3d7287 */ /* 0x000fe2000c000000 */
[----:B------:R-:W-:Y:S11]  /*af90*/  BSSY B1, `(.L_x_3496) ;  /* 0x000003d000017945 */ /* 0x000ff60003800000 */
[----:B------:R-:W-:Y:S01]  /*afa0*/  USEL UR12, UR8, URZ, !UP0 ;  /* 0x0000003f080c7287 */ /* 0x000fe2000c000000 */
[----:B------:R-:W-:Y:S11]  /*afb0*/  @P0 BRA `(.L_x_3497) ;  /* 0x0000000000e80947 */ /* 0x000ff60003800000 */
[----:B------:R-:W0:Y:S01]  /*afc0*/  S2R R2, SR_TID.X ;  /* 0x0000000000027919 */ /* 0x000e220000002100 */
[----:B------:R-:W1:Y:S01]  /*afd0*/  LDC R9, c[0x0][0xbe8] ;  /* 0x0002fa00ff097b82 */ /* 0x000e620000000800 */
[----:B------:R-:W-:-:S13]  /*afe0*/  R2UR UR8, R212 ;  /* 0x00000000d40872ca */ /* 0x000fda00000e0000 */
[----:B------:R-:W-:-:S04]  /*aff0*/  IMAD.U32 R3, RZ, RZ, UR8 ;  /* 0x00000008ff037e24 */ /* 0x000fc8000f8e00ff */
[----:B0-----:R-:W-:Y:S02]  /*b000*/  IMAD R2, R3, 0x80, R2 ;  /* 0x0000008003027824 */ /* 0x001fe400078e0202 */
[----:B-1---5:R-:W-:Y:S02]  /*b010*/  IMAD R3, R0, R9, RZ ;  /* 0x0000000900037224 */ /* 0x022fe400078e02ff */
        /* <DEDUP_REMOVED lines=46> */
[----:B------:R-:W-:-:S05]  /*b300*/  IMAD.WIDE.U32 R2, R7, UR8, R2 ;  /* 0x0000000807027c25 */ /* 0x000fca000f8e0002 */
[----:B------:R-:W-:Y:S02]  /*b310*/  IADD3 R3, R3, R9, RZ ;  /* 0x0000000903037210 */ /* 0x000fe40007ffe0ff */
[----:B------:R-:W-:-:S04]  /*b320*/  LEA R4, P0, R2, UR10, 0x2 ;  /* 0x0000000a02047c11 */ /* 0x000fc8000f8010ff */
[----:B------:R-:W-:Y:S01]  /*b330*/  LEA.HI.X R5, R2, UR11, R3, 0x2, P0 ;  /* 0x0000000b02057c11 */ /* 0x000fe200080f1403 */
[----:B------:R-:W-:-:S05]  /*b340*/  IMAD.MOV.U32 R3, RZ, RZ, -0x800000 ;  /* 0xff800000ff037424 */ /* 0x000fca00078e00ff */
[----:B------:R0:W-:Y:S03]  /*b350*/  STG.E desc[UR36][R4.64], R3 ;  /* 0x0000000304007986 */ /* 0x0001e6000c101924 */
.L_x_3497:
[----:B------:R-:W-:Y:S05]  /*b360*/  BSYNC B1 ;  /* 0x0000000000017941 */ /* 0x000fea0003800000 */
.L_x_3496:
[----:B------:R-:W-:-:S13]  /*b370*/  R2UR UR8, R18 ;  /* 0x00000000120872ca */ /* 0x000fda00000e0000 */
[----:B------:R-:W-:-:S06]  /*b380*/  UISETP.GT.AND UP0, UPT, UR8, 0x1, UPT ;  /* 0x000000010800788c */ /* 0x000fcc000bf04270 */
[----:B------:R-:W-:-:S13]  /*b390*/  PLOP3.LUT P0, PT, PT, PT, UP0, 0x80, 0x0 ;  /* 0x000000000000781c */ /* 0x000fda0003f0f008 */
[----:B------:R-:W-:Y:S05]  /*b3a0*/  @P0 BRA `(.L_x_3492) ;  /* 0x00000008000c0947 */ /* 0x000fea0003800000 */
[----:B------:R-:W1:Y:S01]  /*b3b0*/  LDC R11, c[0x0][0xbe8] ;  /* 0x0002fa00ff0b7b82 */ /* 0x000e620000000800 */
[----:B------:R-:W-:Y:S01]  /*b3c0*/  R2UR UR13, R212 ;  /* 0x00000000d40d72ca */ /* 0x000fe200000e0000 */
[----:B------:R-:W-:Y:S01]  /*b3d0*/  ULDC.64 UR14, c[0x0][0xaa0] ;  /* 0x0002a800000e7ab9 */ /* 0x000fe20000000a00 */
[----:B------:R-:W-:Y:S01]  /*b3e0*/  R2UR UR16, R211 ;  /* 0x00000000d31072ca */ /* 0x000fe200000e0000 */
[----:B------:R-:W-:Y:S01]  /*b3f0*/  UIMAD UR10, UR20, UR14, URZ ;  /* 0x0000000e140a72a4 */ /* 0x000fe2000f8e023f */
[----:B------:R-:W-:Y:S01]  /*b400*/  IMAD R2, R16, 0x20, R213 ;  /* 0x0000002010027824 */ /* 0x000fe200078e02d5 */
[----:B------:R-:W-:Y:S01]  /*b410*/  UIMAD.WIDE.U32 UR8, UR4, UR14, URZ ;  /* 0x0000000e040872a5 */ /* 0x000fe2000f8e003f */
[----:B------:R-:W-:Y:S01]  /*b420*/  BSSY B1, `(.L_x_3498) ;  /* 0x0000045000017945 */ /* 0x000fe20003800000 */
[----:B------:R-:W-:-:S04]  /*b430*/  UIMAD UR10, UR4, UR15, UR10 ;  /* 0x0000000f040a72a4 */ /* 0x000fc8000f8e020a */
[----:B------:R-:W-:Y:S02]  /*b440*/  UIADD3 UR9, UR9, UR10, URZ ;  /* 0x0000000a09097290 */ /* 0x000fe4000fffe03f */
[----:B0-----:R-:W-:Y:S01]  /*b450*/  IMAD.U32 R5, RZ, RZ, UR13 ;  /* 0x0000000dff057e24 */ /* 0x001fe2000f8e00ff */
[----:B------:R-:W-:Y:S01]  /*b460*/  ULDC.64 UR10, c[0x0][0xae8] ;  /* 0x0002ba00000a7ab9 */ /* 0x000fe20000000a00 */
[----:B------:R-:W-:Y:S01]  /*b470*/  IMAD.U32 R8, RZ, RZ, UR13 ;  /* 0x0000000dff087e24 */ /* 0x000fe2000f8e00ff */
[----:B------:R-:W-:Y:S01]  /*b480*/  UIMAD.WIDE.U32 UR8, UR16, UR10, UR8 ;  /* 0x0000000a100872a5 */ /* 0x000fe2000f8e0008 */
[----:B------:R-:W-:Y:S02]  /*b490*/  IMAD R6, R5, 0x80, R2 ;  /* 0x0000008005067824 */ /* 0x000fe400078e0202 */
[----:B------:R-:W-:Y:S01]  /*b4a0*/  IMAD R8, R8, 0x80, R213 ;  /* 0x0000008008087824 */ /* 0x000fe200078e02d5 */
[----:B------:R-:W-:Y:S01]  /*b4b0*/  UIMAD UR9, UR16, UR11, UR9 ;  /* 0x0000000b100972a4 */ /* 0x000fe2000f8e0209 */
[----:B------:R-:W-:Y:S01]  /*b4c0*/  IMAD.MOV.U32 R5, RZ, RZ, R6 ;  /* 0x000000ffff057224 */ /* 0x000fe200078e0006 */
[----:B-1----:R-:W-:Y:S01]  /*b4d0*/  ISETP.NE.AND P0, PT, R11, 0x1, PT ;  /* 0x000000010b00780c */ /* 0x002fe20003f05270 */
[----:B------:R-:W-:-:S02]  /*b4e0*/  ULDC.64 UR10, c[0x0][0xaf0] ;  /* 0x0002bc00000a7ab9 */ /* 0x000fc40000000a00 */
[----:B------:R-:W-:Y:S02]  /*b4f0*/  UIMAD UR12, UR12, UR10, URZ ;  /* 0x0000000a0c0c72a4 */ /* 0x000fe4000f8e023f */
[----:B------:R-:W-:Y:S02]  /*b500*/  UIMAD.WIDE.U32 UR8, UR61, UR10, UR8 ;  /* 0x0000000a3d0872a5 */ /* 0x000fe4000f8e0008 */
[----:B------:R-:W-:-:S03]  /*b510*/  UIMAD UR4, UR61, UR11, UR12 ;  /* 0x0000000b3d0472a4 */ /* 0x000fc6000f8e020c */
[----:B------:R-:W-:Y:S01]  /*b520*/  ULDC.64 UR10, c[0x0][0xae0] ;  /* 0x0002b800000a7ab9 */ /* 0x000fe20000000a00 */
[----:B------:R-:W-:Y:S02]  /*b530*/  UIADD3 UR4, UR9, UR4, URZ ;  /* 0x0000000409047290 */ /* 0x000fe4000fffe03f */
[----:B------:R-:W0:Y:S08]  /*b540*/  @P0 LDC R3, c[0x0][0xbec] ;  /* 0x0002fb00ff030b82 */ /* 0x000e300000000800 */
[----:B------:R-:W1:Y:S01]  /*b550*/  @P0 LDC R7, c[0x0][0xbf0] ;  /* 0x0002fc00ff070b82 */ /* 0x000e620000000800 */
[----:B0-----:R-:W-:-:S04]  /*b560*/  @P0 IMAD.HI.U32 R2, R6, R3, RZ ;  /* 0x0000000306020227 */ /* 0x001fc800078e00ff */
[----:B------:R-:W-:Y:S01]  /*b570*/  IMAD.U32 R3, RZ, RZ, UR9 ;  /* 0x00000009ff037e24 */ /* 0x000fe2000f8e00ff */
[----:B------:R-:W-:Y:S02]  /*b580*/  MOV R3, UR4 ;  /* 0x0000000400037c02 */ /* 0x000fe40008000f00 */
[----:B-1----:R-:W-:-:S04]  /*b590*/  @P0 SHF.R.U32.HI R5, RZ, R7, R2 ;  /* 0x00000007ff050219 */ /* 0x002fc80000011602 */
[--C-:B------:R-:W-:Y:S01]  /*b5a0*/  SHF.R.S32.HI R2, RZ, 0x1f, R5.reuse ;  /* 0x0000001fff027819 */ /* 0x100fe20000011405 */
[----:B------:R-:W-:-:S04]  /*b5b0*/  IMAD.MOV R7, RZ, RZ, -R5 ;  /* 0x000000ffff077224 */ /* 0x000fc800078e0a05 */
[----:B------:R-:W-:Y:S02]  /*b5c0*/  IMAD R4, R2, UR10, RZ ;  /* 0x0000000a02047c24 */ /* 0x000fe4000f8e02ff */
[----:B------:R-:W-:Y:S02]  /*b5d0*/  IMAD R7, R11, R7, R6 ;  /* 0x000000070b077224 */ /* 0x000fe400078e0206 */
[----:B------:R-:W-:Y:S01]  /*b5e0*/  IMAD.U32 R2, RZ, RZ, UR8 ;  /* 0x00000008ff027e24 */ /* 0x000fe2000f8e00ff */
[----:B------:R-:W-:Y:S01]  /*b5f0*/  ULDC.64 UR8, c[0x0][0xad8] ;  /* 0x0002b60000087ab9 */ /* 0x000fe20000000a00 */
[C---:B------:R-:W-:Y:S01]  /*b600*/  IMAD R9, R5.reuse, UR11, R4 ;  /* 0x0000000b05097c24 */ /* 0x040fe2000f8e0204 */
[----:B------:R-:W-:Y:S01]  /*b610*/  SHF.R.S32.HI R4, RZ, 0x1f, R7 ;  /* 0x0000001fff047819 */ /* 0x000fe20000011407 */
[----:B------:R-:W-:-:S04]  /*b620*/  IMAD.WIDE.U32 R2, R5, UR10, R2 ;  /* 0x0000000a05027c25 */ /* 0x000fc8000f8e0002 */
[----:B------:R-:W-:Y:S02]  /*b630*/  IMAD.IADD R3, R3, 0x1, R9 ;  /* 0x0000000103037824 */ /* 0x000fe400078e0209 */
[----:B------:R-:W-:Y:S02]  /*b640*/  IMAD R6, R4, UR8, RZ ;  /* 0x0000000804067c24 */ /* 0x000fe4000f8e02ff */
[----:B-----5:R-:W-:Y:S02]  /*b650*/  IMAD R11, R0, R11, RZ ;  /* 0x0000000b000b7224 */ /* 0x020fe400078e02ff */
[C---:B------:R-:W-:Y:S02]  /*b660*/  VIADD R4, R8.reuse, 0x40 ;  /* 0x0000004008047836 */ /* 0x040fe40000000000 */
[C---:B------:R-:W-:Y:S01]  /*b670*/  IMAD R5, R7.reuse, UR9, R6 ;  /* 0x0000000907057c24 */ /* 0x040fe2000f8e0206 */
[-C--:B------:R-:W-:Y:S01]  /*b680*/  ISETP.GE.AND P2, PT, R8, R11.reuse, PT ;  /* 0x0000000b0800720c */ /* 0x080fe20003f46270 */
[----:B------:R-:W-:Y:S01]  /*b690*/  IMAD.WIDE.U32 R2, R7, UR8, R2 ;  /* 0x0000000807027c25 */ /* 0x000fe2000f8e0002 */
[----:B------:R-:W-:Y:S01]  /*b6a0*/  ULDC.64 UR8, c[0x0][0xa80] ;  /* 0x0002a00000087ab9 */ /* 0x000fe20000000a00 */
[----:B------:R-:W-:-:S02]  /*b6b0*/  ISETP.GE.AND P1, PT, R4, R11, PT ;  /* 0x0000000b0400720c */ /* 0x000fc40003f26270 */
[----:B------:R-:W-:Y:S01]  /*b6c0*/  IMAD.IADD R3, R3, 0x1, R5 ;  /* 0x0000000103037824 */ /* 0x000fe200078e0205 */
[----:B------:R-:W-:Y:S01]  /*b6d0*/  LEA R4, P3, R2, UR8, 0x1 ;  /* 0x0000000802047c11 */ /* 0x000fe2000f8608ff */
[----:B------:R-:W-:Y:S02]  /*b6e0*/  VIADD R0, R8, 0x20 ;  /* 0x0000002008007836 */ /* 0x000fe40000000000 */
[----:B------:R-:W-:Y:S01]  /*b6f0*/  IMAD.SHL.U32 R7, R16, 0x8, RZ ;  /* 0x0000000810077824 */ /* 0x000fe200078e00ff */
[----:B------:R-:W-:Y:S02]  /*b700*/  LEA.HI.X R5, R2, UR9, R3, 0x1, P3 ;  /* 0x0000000902057c11 */ /* 0x000fe400098f0c03 */
[----:B------:R-:W-:Y:S01]  /*b710*/  ISETP.GE.AND P0, PT, R0, R11, PT ;  /* 0x0000000b0000720c */ /* 0x000fe20003f06270 */
[C---:B------:R-:W-:Y:S01]  /*b720*/  VIADD R9, R7.reuse, 0x40 ;  /* 0x0000004007097836 */ /* 0x040fe20000000000 */
[----:B------:R-:W-:Y:S01]  /*b730*/  IADD3 R13, R7, 0x80, RZ ;  /* 0x00000080070d7810 */ /* 0x000fe20007ffe0ff */
[----:B------:R0:W1:Y:S01]  /*b740*/  SHFL.IDX PT, R2, R4, RZ, 0x181f ;  /* 0x00181fff04027589 */ /* 0x00006200000e0000 */
[----:B------:R-:W-:-:S02]  /*b750*/  SHF.R.S32.HI R6, RZ, 0x1f, R7 ;  /* 0x0000001fff067819 */ /* 0x000fc40000011407 */
[----:B------:R-:W-:Y:S01]  /*b760*/  SHF.R.S32.HI R10, RZ, 0x1f, R9 ;  /* 0x0000001fff0a7819 */ /* 0x000fe20000011409 */
[----:B------:R0:W2:Y:S01]  /*b770*/  SHFL.IDX PT, R0, R5, RZ, 0x181f ;  /* 0x00181fff05007589 */ /* 0x0000a200000e0000 */
        /* <DEDUP_REMOVED lines=11> */
[----:B------:R3:W-:Y:S01]  /*b830*/  @!P4 ST.E.128 desc[UR36][R14.64], RZ ;  /* 0x000000ff0e00c985 */ /* 0x0007e2000c101d24 */
[----:B------:R-:W-:-:S03]  /*b840*/  @!P2 LEA.HI.X R3, R13, R0, R12, 0x1, P6 ;  /* 0x000000000d03a211 */ /* 0x000fc600030f0c0c */
[----:B------:R3:W-:Y:S04]  /*b850*/  @!P3 ST.E.128 desc[UR36][R20.64], RZ ;  /* 0x000000ff1400b985 */ /* 0x0007e8000c101d24 */
[----:B------:R3:W-:Y:S02]  /*b860*/  @!P2 ST.E.128 desc[UR36][R2.64], RZ ;  /* 0x000000ff0200a985 */ /* 0x0007e4000c101d24 */
.L_x_3499:
[----:B------:R-:W-:Y:S05]  /*b870*/  BSYNC B1 ;  /* 0x0000000000017941 */ /* 0x000fea0003800000 */
.L_x_3498:
[----:B--2---:R2:W4:Y:S01]  /*b880*/  SHFL.IDX PT, R0, R5, 0x1, 0x181f ;  /* 0x00381f0005007f89 */ /* 0x00452200000e0000 */
[----:B------:R-:W-:Y:S03]  /*b890*/  BSSY B1, `(.L_x_3500) ;  /* 0x0000010000017945 */ /* 0x000fe60003800000 */
[----:B-1-3--:R2:W1:Y:S01]  /*b8a0*/  SHFL.IDX PT, R2, R4, 0x1, 0x181f ;  /* 0x00381f0004027f89 */ /* 0x00a46200000e0000 */
[----:B------:R-:W-:Y:S05]  /*b8b0*/  @P0 BRA `(.L_x_3501) ;  /* 0x0000000000340947 */ /* 0x000fea0003800000 */
[----:B------:R-:W-:Y:S02]  /*b8c0*/  ULDC UR4, c[0x0][0xac8] ;  /* 0x0002b20000047ab9 */ /* 0x000fe40000000800 */
[----:B------:R-:W-:Y:S02]  /*b8d0*/  ISETP.GE.AND P4, PT, R7, UR4, PT ;  /* 0x0000000407007c0c */ /* 0x000fe4000bf86270 */
[----:B------:R-:W-:Y:S02]  /*b8e0*/  ISETP.GE.AND P5, PT, R9, UR4, PT ;  /* 0x0000000409007c0c */ /* 0x000fe4000bfa6270 */
[----:B------:R-:W-:-:S09]  /*b8f0*/  ISETP.GE.AND P6, PT, R13, UR4, PT ;  /* 0x000000040d007c0c */ /* 0x000fd2000bfc6270 */
[-C--:B-1----:R-:W-:Y:S02]  /*b900*/  @!P4 LEA R14, P0, R7, R2.reuse, 0x1 ;  /* 0x00000002070ec211 */ /* 0x082fe400078008ff */
[-C--:B------:R-:W-:Y:S02]  /*b910*/  @!P5 LEA R20, P2, R9, R2.reuse, 0x1 ;  /* 0x000000020914d211 */ /* 0x080fe400078408ff */
[----:B------:R-:W-:Y:S02]  /*b920*/  @!P6 LEA R2, P3, R13, R2, 0x1 ;  /* 0x000000020d02e211 */ /* 0x000fe400078608ff */
[-C--:B----4-:R-:W-:Y:S02]  /*b930*/  @!P4 LEA.HI.X R15, R7, R0.reuse, R6, 0x1, P0 ;  /* 0x00000000070fc211 */ /* 0x090fe400000f0c06 */
[-C--:B------:R-:W-:Y:S02]  /*b940*/  @!P5 LEA.HI.X R21, R9, R0.reuse, R10, 0x1, P2 ;  /* 0x000000000915d211 */ /* 0x080fe400010f0c0a */
[----:B------:R-:W-:Y:S01]  /*b950*/  @!P6 LEA.HI.X R3, R13, R0, R12, 0x1, P3 ;  /* 0x000000000d03e211 */ /* 0x000fe200018f0c0c */
[----:B------:R3:W-:Y:S04]  /*b960*/  @!P4 ST.E.128 desc[UR36][R14.64], RZ ;  /* 0x000000ff0e00c985 */ /* 0x0007e8000c101d24 */
[----:B------:R3:W-:Y:S04]  /*b970*/  @!P5 ST.E.128 desc[UR36][R20.64], RZ ;  /* 0x000000ff1400d985 */ /* 0x0007e8000c101d24 */
[----:B------:R3:W-:Y:S02]  /*b980*/  @!P6 ST.E.128 desc[UR36][R2.64], RZ ;  /* 0x000000ff0200e985 */ /* 0x0007e4000c101d24 */
.L_x_3501:
[----:B------:R-:W-:Y:S05]  /*b990*/  BSYNC B1 ;  /* 0x0000000000017941 */ /* 0x000fea0003800000 */
.L_x_3500:
[----:B----4-:R4:W0:Y:S01]  /*b9a0*/  SHFL.IDX PT, R0, R5, 0x2, 0x181f ;  /* 0x00581f0005007f89 */ /* 0x01082200000e0000 */
        /* <DEDUP_REMOVED lines=10> */
[-C--:B0-----:R-:W-:Y:S02]  /*ba50*/  @!P3 LEA.HI.X R15, R7, R0.reuse, R6, 0x1, P0 ;  /* 0x00000000070fb211 */ /* 0x081fe400000f0c06 */
[-C--:B------:R-:W-:Y:S02]  /*ba60*/  @!P4 LEA.HI.X R21, R9, R0.reuse, R10, 0x1, P1 ;  /* 0x000000000915c211 */ /* 0x080fe400008f0c0a */
[----:B------:R-:W-:Y:S01]  /*ba70*/  @!P5 LEA.HI.X R3, R13, R0, R12, 0x1, P2 ;  /* 0x000000000d03d211 */ /* 0x000fe200010f0c0c */
[----:B------:R3:W-:Y:S04]  /*ba80*/  @!P3 ST.E.128 desc[UR36][R14.64], RZ ;  /* 0x000000ff0e00b985 */ /* 0x0007e8000c101d24 */
[----:B------:R3:W-:Y:S04]  /*ba90*/  @!P4 ST.E.128 desc[UR36][R20.64], RZ ;  /* 0x000000ff1400c985 */ /* 0x0007e8000c101d24 */
[----:B------:R3:W-:Y:S02]  /*baa0*/  @!P5 ST.E.128 desc[UR36][R2.64], RZ ;  /* 0x000000ff0200d985 */ /* 0x0007e4000c101d24 */
.L_x_3503:
[----:B------:R-:W-:Y:S05]  /*bab0*/  BSYNC B1 ;  /* 0x0000000000017941 */ /* 0x000fea0003800000 */
.L_x_3502:
        /* <DEDUP_REMOVED lines=8> */
[----:B------:R-:W-:-:S09]  /*bb40*/  ISETP.GE.AND P5, PT, R13, UR4, PT ;  /* 0x000000040d007c0c */ /* 0x000fd2000bfa6270 */
[-C--:B--2---:R-:W-:Y:S02]  /*bb50*/  @!P3 LEA R14, P0, R7, R2.reuse, 0x1 ;  /* 0x00000002070eb211 */ /* 0x084fe400078008ff */
        /* <DEDUP_REMOVED lines=8> */
.L_x_3492:
[----:B------:R-:W-:Y:S05]  /*bbe0*/  BSYNC B0 ;  /* 0x0000000000007941 */ /* 0x000fea0003800000 */
.L_x_3482:
[----:B------:R-:W-:Y:S02]  /*bbf0*/  ULDC UR4, c[0x0][0xc3c] ;  /* 0x00030f0000047ab9 */ /* 0x000fe40000000800 */
[----:B------:R-:W-:-:S06]  /*bc00*/  UISETP.GE.AND UP0, UPT, UR7, UR4, UPT ;  /* 0x000000040700728c */ /* 0x000fcc000bf06270 */
[----:B------:R-:W-:-:S13]  /*bc10*/  PLOP3.LUT P0, PT, PT, PT, UP0, 0x80, 0x0 ;  /* 0x000000000000781c */ /* 0x000fda0003f0f008 */
[----:B------:R-:W-:Y:S05]  /*bc20*/  @!P0 BRA `(.L_x_3504) ;  /* 0xffffff5000f08947 */ /* 0x000fea000383ffff */
[----:B------:R-:W-:Y:S05]  /*bc30*/  EXIT ;  /* 0x000000000000794d */ /* 0x000fea0003800000 */
.L_x_3453:
        /* <DEDUP_REMOVED lines=16> */
.L_x_3505:
        /* <DEDUP_REMOVED lines=37> */
[----:B0-----:R-:W-:Y:S02]  /*bf90*/  ISETP.GT.AND P6, PT, R8, UR6, PT ;  /* 0x0000000608007c0c */ /* 0x001fe4000bfc4270 */
[----:B------:R-:W-:-:S11]  /*bfa0*/  MOV R3, R8 ;  /* 0x0000000800037202 */ /* 0x000fd60000000f00 */
[----:B------:R-:W-:Y:S05]  /*bfb0*/  @P6 BRA `(.L_x_3507) ;  /* 0x0000000000986947 */ /* 0x000fea0003800000 */
[----:B------:R-:W-:Y:S01]  /*bfc0*/  IMAD.MOV.U32 R8, RZ, RZ, R3 ;  /* 0x000000ffff087224 */ /* 0x000fe200078e0003 */
[----:B------:R-:W-:Y:S01]  /*bfd0*/  UMOV UR4, URZ ;  /* 0x0000003f00047c82 */ /* 0x000fe20008000000 */
[----:B------:R-:W-:-:S05]  /*bfe0*/  ULDC UR5, c[0x0][0xc38] ;  /* 0x00030e0000057ab9 */ /* 0x000fca0000000800 */
.L_x_3509:
        /* <DEDUP_REMOVED lines=35> */
.L_x_3507:
        /* <DEDUP_REMOVED lines=18> */
.L_x_3510:
[----:B-1----:R-:W-:Y:S01]  /*c340*/  IMAD R16, R16, UR5, R11 ;  /* 0x0000000510107c24 */ /* 0x002fe2000f8e020b */
[----:B0-----:R-:W-:Y:S01]  /*c350*/  IABS R5, R9 ;  /* 0x0000000900057213 */ /* 0x001fe20000000000 */
[----:B------:R-:W-:Y:S01]  /*c360*/  IMAD.MOV.U32 R11, RZ, RZ, R12 ;  /* 0x000000ffff0b7224 */ /* 0x000fe200078e000c */
[----:B------:R-:W-:Y:S01]  /*c370*/  IABS R12, R6 ;  /* 0x00000006000c7213 */ /* 0x000fe20000000000 */
[----:B------:R-:W-:Y:S01]  /*c380*/  IMAD.MOV.U32 R2, RZ, RZ, RZ ;  /* 0x000000ffff027224 */ /* 0x000fe200078e00ff */
[----:B------:R-:W-:Y:S01]  /*c390*/  IADD3 R17, -R16, UR6, RZ ;  /* 0x0000000610117c10 */ /* 0x000fe2000fffe1ff */
[----:B------:R-:W-:Y:S01]  /*c3a0*/  IMAD R11, R11, R4, RZ ;  /* 0x000000040b0b7224 */ /* 0x000fe200078e02ff */
[----:B------:R-:W-:Y:S01]  /*c3b0*/  IADD3 R12, RZ, -R12, RZ ;  /* 0x8000000cff0c7210 */ /* 0x000fe20007ffe0ff */
[----:B------:R-:W0:Y:S01]  /*c3c0*/  I2F.RP R8, R5 ;  /* 0x0000000500087306 */ /* 0x000e220000209400 */
        /* <DEDUP_REMOVED lines=21> */
[----:B------:R-:W-:Y:S01]  /*c520*/  IMAD.MOV R10, RZ, RZ, -R10 ;  /* 0x000000ffff0a7224 */ /* 0x000fe200078e0a0a */
[----:B------:R-:W-:Y:S01]  /*c530*/  @!P2 IADD3 R8, -R8, RZ, RZ ;  /* 0x000000ff0808a210 */ /* 0x000fe20007ffe1ff */
[----:B------:R-:W-:Y:S01]  /*c540*/  IMAD R11, R2, R5, RZ ;  /* 0x00000005020b7224 */ /* 0x000fe200078e02ff */
[----:B------:R-:W-:Y:S01]  /*c550*/  @!P1 LOP3.LUT R8, RZ, R6, RZ, 0x33, !PT ;  /* 0x00000006ff089212 */ /* 0x000fe200078e33ff */
[----:B------:R-:W-:-:S03]  /*c560*/  IMAD.MOV.U32 R2, RZ, RZ, RZ ;  /* 0x000000ffff027224 */ /* 0x000fc600078e00ff */
[----:B------:R-:W-:Y:S01]  /*c570*/  IABS R4, R8 ;  /* 0x0000000800047213 */ /* 0x000fe20000000000 */
        /* <DEDUP_REMOVED lines=16> */
[----:B------:R-:W-:-:S04]  /*c680*/  @!P1 LOP3.LUT R2, RZ, R9, RZ, 0x33, !PT ;  /* 0x00000009ff029212 */ /* 0x000fc800078e33ff */
[----:B------:R-:W-:-:S05]  /*c690*/  IADD3 R18, -R2, RZ, RZ ;  /* 0x000000ff02127210 */ /* 0x000fca0007ffe1ff */
[C---:B------:R-:W-:Y:S02]  /*c6a0*/  IMAD R18, R9.reuse, R18, R8 ;  /* 0x0000001209127224 */ /* 0x040fe400078e0208 */
[----:B------:R-:W-:-:S04]  /*c6b0*/  IMAD R9, R9, 0x1000000, R2 ;  /* 0x0100000009097824 */ /* 0x000fc800078e0202 */
[----:B------:R-:W-:Y:S01]  /*c6c0*/  IMAD R18, R18, 0x10000, R9 ;  /* 0x0001000012127824 */ /* 0x000fe200078e0209 */
[----:B------:R-:W-:Y:S06]  /*c6d0*/  BRA `(.L_x_3511) ;  /* 0x0000000000147947 */ /* 0x000fec0003800000 */
.L_x_3508:
[----:B------:R-:W-:Y:S01]  /*c6e0*/  ULDC UR4, c[0x0][0xc3c] ;  /* 0x00030f0000047ab9 */ /* 0x000fe20000000800 */
[----:B------:R-:W-:Y:S02]  /*c6f0*/  IMAD.MOV.U32 R17, RZ, RZ, RZ ;  /* 0x000000ffff117224 */ /* 0x000fe400078e00ff */
[----:B------:R-:W-:Y:S02]  /*c700*/  IMAD.U32 R16, RZ, RZ, UR6 ;  /* 0x00000006ff107e24 */ /* 0x000fe4000f8e00ff */
[----:B------:R-:W-:Y:S02]  /*c710*/  IMAD.MOV.U32 R18, RZ, RZ, RZ ;  /* 0x000000ffff127224 */ /* 0x000fe400078e00ff */
[----:B------:R-:W-:-:S07]  /*c720*/  IMAD.U32 R19, RZ, RZ, UR4 ;  /* 0x00000004ff137e24 */ /* 0x000fce000f8e00ff */
.L_x_3511:
[----:B------:R-:W-:-:S13]  /*c730*/  ISETP.NE.AND P0, PT, R7, RZ, PT ;  /* 0x000000ff0700720c */ /* 0x000fda0003f05270 */
[----:B------:R-:W0:Y:S01]  /*c740*/  @!P0 S2R R3, SR_CgaCtaId ;  /* 0x0000000000038919 */ /* 0x000e220000008800 */
[----:B------:R-:W-:-:S04]  /*c750*/  @!P0 MOV R2, 0x400 ;  /* 0x0000040000028802 */ /* 0x000fc80000000f00 */
[----:B0-----:R-:W-:-:S05]  /*c760*/  @!P0 LEA R2, R3, R2, 0x18 ;  /* 0x0000000203028211 */ /* 0x001fca00078ec0ff */
[----:B------:R1:W-:Y:S01]  /*c770*/  @!P0 STS.128 [R2+0x308d0], R16 ;  /* 0x0308d01002008388 */ /* 0x0003e20000000c00 */
[----:B------:R-:W-:Y:S06]  /*c780*/  BAR.ARV 0x5, 0x180 ;  /* 0x0146000000007b1d */ /* 0x000fec0000002000 */
.L_x_3506:
[----:B------:R2:W-:Y:S01]  /*c790*/  STL [R1+0x20], RZ ;  /* 0x000020ff01007387 */ /* 0x0005e20000100800 */
[----:B------:R-:W-:Y:S01]  /*c7a0*/  ULDC UR4, c[0x0][0xc3c] ;  /* 0x00030f0000047ab9 */ /* 0x000fe20000000800 */
[----:B------:R-:W-:Y:S01]  /*c7b0*/  MOV R28, 0x1 ;  /* 0x00000001001c7802 */ /* 0x000fe20000000f00 */
[----:B------:R-:W-:Y:S01]  /*c7c0*/  IMAD.MOV.U32 R27, RZ, RZ, RZ ;  /* 0x000000ffff1b7224 */ /* 0x000fe200078e00ff */
[----:B0-----:R-:W-:-:S13]  /*c7d0*/  ISETP.GE.AND P0, PT, R19, UR4, PT ;  /* 0x0000000413007c0c */ /* 0x001fda000bf06270 */
        /* <DEDUP_REMOVED lines=25> */
.L_x_3575:
        /* <DEDUP_REMOVED lines=11> */
[C---:B------:R-:W-:Y:S02]  /*ca20*/  @P0 LEA R2, P1, R29.reuse, UR4, 0x2 ;  /* 0x000000041d020c11 */ /* 0x040fe4000f8210ff */
[C---:B------:R-:W-:Y:S01]  /*ca30*/  SHF.L.U32 R24, R29.reuse, 0x2, RZ ;  /* 0x000000021d187819 */ /* 0x040fe200000006ff */
[----:B------:R0:W-:Y:S01]  /*ca40*/  STL [R1+0x10], R0 ;  /* 0x0000100001007387 */ /* 0x0001e20000100800 */
[----:B------:R-:W-:Y:S01]  /*ca50*/  @P0 LEA.HI.X R3, R29, UR5, R0, 0x2, P1 ;  /* 0x000000051d030c11 */ /* 0x000fe200088f1400 */
[----:B------:R-:W-:-:S04]  /*ca60*/  ULDC.64 UR4, c[0x0][0xa00] ;  /* 0x0002800000047ab9 */ /* 0x000fc80000000a00 */
[----:B------:R1:W2:Y:S01]  /*ca70*/  @P0 LDG.E R6, desc[UR36][R2.64] ;  /* 0x0000002402060981 */ /* 0x0002a2000c1e1900 */
[----:B------:R-:W-:Y:S02]  /*ca80*/  ISETP.NE.U32.AND P0, PT, RZ, UR4, PT ;  /* 0x00000004ff007c0c */ /* 0x000fe4000bf05070 */
[----:B------:R-:W-:Y:S02]  /*ca90*/  SHF.L.U64.HI R25, R29, 0x2, R0 ;  /* 0x000000021d197819 */ /* 0x000fe40000010200 */
[----:B------:R-:W-:Y:S02]  /*caa0*/  ISETP.NE.AND.EX P2, PT, RZ, UR5, PT, P0 ;  /* 0x00000005ff007c0c */ /* 0x000fe4000bf45300 */
[----:B------:R-:W-:Y:S02]  /*cab0*/  ISETP.NE.U32.AND P0, PT, RZ, UR6, PT ;  /* 0x00000006ff007c0c */ /* 0x000fe4000bf05070 */
[----:B------:R-:W-:Y:S02]  /*cac0*/  LOP3.LUT R23, R23, 0xffffffbf, RZ, 0xc0, !PT ;  /* 0xffffffbf17177812 */ /* 0x000fe400078ec0ff */
[----:B------:R-:W-:-:S02]  /*cad0*/  ISETP.NE.AND.EX P0, PT, RZ, UR7, PT, P0 ;  /* 0x00000007ff007c0c */ /* 0x000fc4000bf05300 */
[----:B-1----:R-:W-:-:S04]  /*cae0*/  IADD3 R2, P1, R24, UR4, RZ ;  /* 0x0000000418027c10 */ /* 0x002fc8000ff3e0ff */
[----:B------:R-:W-:Y:S01]  /*caf0*/  IADD3.X R3, R25, UR5, RZ, P1, !PT ;  /* 0x0000000519037c10 */ /* 0x000fe20008ffe4ff */
[----:B------:R-:W-:Y:S01]  /*cb00*/  ULDC.64 UR4, c[0x0][0x418] ;  /* 0x0001060000047ab9 */ /* 0x000fe20000000a00 */
[----:B------:R-:W-:-:S03]  /*cb10*/  @P2 LOP3.LUT R23, R23, 0x40, RZ, 0xfc, !PT ;  /* 0x0000004017172812 */ /* 0x000fc600078efcff */
[----:B------:R1:W5:Y:S02]  /*cb20*/  @P2 LDG.E R35, desc[UR36][R2.64] ;  /* 0x0000002402232981 */ /* 0x000364000c1e1900 */
[----:B------:R-:W-:-:S04]  /*cb30*/  @P0 IADD3 R4, P1, R24, UR6, RZ ;  /* 0x0000000618040c10 */ /* 0x000fc8000ff3e0ff */
[----:B------:R-:W-:-:S05]  /*cb40*/  @P0 IADD3.X R5, R25, UR7, RZ, P1, !PT ;  /* 0x0000000719050c10 */ /* 0x000fca0008ffe4ff */
[----:B0-----:R-:W3:Y:S01]  /*cb50*/  @P0 LDG.E R0, desc[UR36][R4.64] ;  /* 0x0000002404000981 */ /* 0x001ee2000c1e1900 */
[----:B------:R-:W-:-:S03]  /*cb60*/  UISETP.NE.U32.AND UP0, UPT, UR4, URZ, UPT ;  /* 0x0000003f0400728c */ /* 0x000fc6000bf05070 */
[----:B------:R-:W-:Y:S01]  /*cb70*/  ULDC UR4, c[0x0][0x424] ;  /* 0x0001090000047ab9 */ /* 0x000fe20000000800 */
[----:B------:R-:W-:-:S03]  /*cb80*/  UISETP.NE.AND.EX UP0, UPT, UR5, URZ, UPT, UP0 ;  /* 0x0000003f0500728c */ /* 0x000fc6000bf05300 */
[----:B------:R-:W-:Y:S01]  /*cb90*/  ULDC UR5, c[0x0][0x2f0] ;  /* 0x0000bc0000057ab9 */ /* 0x000fe20000000800 */
[----:B------:R-:W-:-:S04]  /*cba0*/  USEL UR4, UR4, 0x1, UP0 ;  /* 0x0000000104047887 */ /* 0x000fc80008000000 */
[----:B------:R-:W-:-:S06]  /*cbb0*/  UIMAD UR4, UR4, UR5, URZ ;  /* 0x00000005040472a4 */ /* 0x000fcc000f8e023f */
[----:B------:R-:W-:Y:S01]  /*cbc0*/  IMAD.U32 R37, RZ, RZ, UR4 ;  /* 0x00000004ff257e24 */ /* 0x000fe2000f8e00ff */
        /* <DEDUP_REMOVED lines=11> */
.L_x_3513:
[----:B------:R-:W-:Y:S01]  /*cc80*/  ULDC.64 UR4, c[0x0][0xa20] ;  /* 0x0002880000047ab9 */ /* 0x000fe20000000a00 */
[----:B------:R-:W-:Y:S01]  /*cc90*/  IMAD.MOV.U32 R30, RZ, RZ, R29 ;  /* 0x000000ffff1e7224 */ /* 0x000fe200078e001d */
[----:B------:R-:W-:-:S04]  /*cca0*/  ISETP.NE.U32.AND P0, PT, RZ, UR4, PT ;  /* 0x00000004ff007c0c */ /* 0x000fc8000bf05070 */
[----:B------:R-:W-:-:S13]  /*ccb0*/  ISETP.NE.AND.EX P0, PT, RZ, UR5, PT, P0 ;  /* 0x00000005ff007c0c */ /* 0x000fda000bf05300 */
[----:B------:R-:W-:Y:S05]  /*ccc0*/  @!P0 BRA `(.L_x_3514) ;  /* 0x0000000000108947 */ /* 0x000fea0003800000 */
[----:B-1----:R-:W-:-:S04]  /*ccd0*/  IADD3 R2, P0, R24, UR4, RZ ;  /* 0x0000000418027c10 */ /* 0x002fc8000ff1e0ff */
[----:B------:R-:W-:-:S05]  /*cce0*/  IADD3.X R3, R25, UR5, RZ, P0, !PT ;  /* 0x0000000519037c10 */ /* 0x000fca00087fe4ff */
[----:B------:R1:W5:Y:S01]  /*ccf0*/  LDG.E R37, desc[UR36][R2.64] ;  /* 0x0000002402257981 */ /* 0x000362000c1e1900 */
[----:B------:R-:W-:Y:S05]  /*cd00*/  BRA `(.L_x_3515) ;  /* 0x0000000000247947 */ /* 0x000fea0003800000 */
.L_x_3514:
[----:B------:R-:W-:Y:S02]  /*cd10*/  ULDC.64 UR4, c[0x0][0xa08] ;  /* 0x0002820000047ab9 */ /* 0x000fe40000000a00 */
[----:B------:R-:W-:-:S04]  /*cd20*/  ISETP.NE.U32.AND P0, PT, RZ, UR4, PT ;  /* 0x00000004ff007c0c */ /* 0x000fc8000bf05070 */
[----:B------:R-:W-:-:S13]  /*cd30*/  ISETP.NE.AND.EX P0, PT, RZ, UR5, PT, P0 ;  /* 0x00000005ff007c0c */ /* 0x000fda000bf05300 */
[----:B------:R-:W-:Y:S05]  /*cd40*/  @!P0 BRA `(.L_x_3515) ;  /* 0x0000000000148947 */ /* 0x000fea0003800000 */
[----:B-1----:R-:W1:Y:S02]  /*cd50*/  LDC.64 R2, c[0x0][0xa08] ;  /* 0x00028200ff027b82 */ /* 0x002e640000000a00 */
[----:B-1----:R-:W-:-:S05]  /*cd60*/  IMAD.WIDE R2, R30, 0x4, R2 ;  /* 0x000000041e027825 */ /* 0x002fca00078e0202 */
[----:B------:R-:W3:Y:S04]  /*cd70*/  LDG.E R37, desc[UR36][R2.64] ;  /* 0x0000002402257981 */ /* 0x000ee8000c1e1900 */
[----:B0-2---:R-:W3:Y:S02]  /*cd80*/  LDG.E R0, desc[UR36][R2.64+0x4] ;  /* 0x0000042402007981 */ /* 0x005ee4000c1e1900 */
[----:B---3--:R-:W-:-:S07]  /*cd90*/  IMAD.IADD R37, R0, 0x1, -R37 ;  /* 0x0000000100257824 */ /* 0x008fce00078e0a25 */
.L_x_3515:
[----:B-----5:R-:W-:Y:S01]  /*cda0*/  IMAD.IADD R37, R37, 0x1, -R6 ;  /* 0x0000000125257824 */ /* 0x020fe200078e0a06 */
[----:B012---:R-:W-:Y:S01]  /*cdb0*/  LOP3.LUT R0, R18, 0xff000000, RZ, 0xc0, !PT ;  /* 0xff00000012007812 */ /* 0x007fe200078ec0ff */
[----:B------:R-:W-:Y:S02]  /*cdc0*/  BSSY B0, `(.L_x_3516) ;  /* 0x0000029000007945 */ /* 0x000fe40003800000 */
[C---:B------:R-:W-:Y:S01]  /*cdd0*/  VIADD R2, R37.reuse, 0x5f ;  /* 0x0000005f25027836 */ /* 0x040fe20000000000 */
[----:B------:R-:W-:Y:S02]  /*cde0*/  ISETP.GE.AND P0, PT, R37, 0x1, PT ;  /* 0x000000012500780c */ /* 0x000fe40003f06270 */
[----:B------:R-:W-:Y:S01]  /*cdf0*/  SHF.R.U32.HI R3, RZ, 0x8, R0 ;  /* 0x00000008ff037819 */ /* 0x000fe20000011600 */
[----:B------:R-:W-:Y:S01]  /*ce00*/  IMAD.HI R2, R2, 0x2aaaaaab, RZ ;  /* 0x2aaaaaab02027827 */ /* 0x000fe200078e02ff */
[----:B------:R-:W-:-:S04]  /*ce10*/  LOP3.LUT R0, R18, 0xff0000, RZ, 0xc0, !PT ;  /* 0x00ff000012007812 */ /* 0x000fc800078ec0ff */
[----:B------:R-:W-:Y:S02]  /*ce20*/  LEA.HI R5, R0, R3, RZ, 0x10 ;  /* 0x0000000300057211 */ /* 0x000fe400078f80ff */
[----:B------:R-:W-:Y:S02]  /*ce30*/  SHF.R.U32.HI R3, RZ, 0x1f, R2 ;  /* 0x0000001fff037819 */ /* 0x000fe40000011602 */
[----:B------:R-:W-:Y:S02]  /*ce40*/  LOP3.LUT R4, R5, 0xff, RZ, 0xc0, !PT ;  /* 0x000000ff05047812 */ /* 0x000fe400078ec0ff */
[----:B------:R-:W-:Y:S02]  /*ce50*/  LEA.HI.SX32 R0, R2, R3, 0x1c ;  /* 0x0000000302007211 */ /* 0x000fe400078fe2ff */
        /* <DEDUP_REMOVED lines=9> */
[----:B------:R-:W-:Y:S01]  /*cef0*/  ISETP.GE.AND P2, PT, R2, RZ, PT ;  /* 0x000000ff0200720c */ /* 0x000fe20003f46270 */
[----:B------:R-:W-:Y:S01]  /*cf00*/  IMAD.MOV.U32 R2, RZ, RZ, RZ ;  /* 0x000000ffff027224 */ /* 0x000fe200078e00ff */
[----:B0-----:R-:W0:Y:S02]  /*cf10*/  MUFU.RCP R7, R7 ;  /* 0x0000000700077308 */ /* 0x001e240000001000 */
[----:B0-----:R-:W-:Y:S01]  /*cf20*/  VIADD R3, R7, 0xffffffe ;  /* 0x0ffffffe07037836 */ /* 0x001fe20000000000 */
[----:B------:R-:W-:-:S05]  /*cf30*/  IABS R7, R5 ;  /* 0x0000000500077213 */ /* 0x000fca0000000000 */
[----:B------:R-:W0:Y:S01]  /*cf40*/  F2I.FTZ.U32.TRUNC.NTZ R3, R3 ;  /* 0x0000000300037305 */ /* 0x000e22000021f000 */
[----:B------:R-:W-:Y:S02]  /*cf50*/  IMAD.MOV R7, RZ, RZ, -R7 ;  /* 0x000000ffff077224 */ /* 0x000fe400078e0a07 */
[----:B0-----:R-:W-:-:S04]  /*cf60*/  IMAD.MOV R9, RZ, RZ, -R3 ;  /* 0x000000ffff097224 */ /* 0x001fc800078e0a03 */
[----:B------:R-:W-:-:S04]  /*cf70*/  IMAD R9, R9, R6, RZ ;  /* 0x0000000609097224 */ /* 0x000fc800078e02ff */
[----:B------:R-:W-:Y:S01]  /*cf80*/  IMAD.HI.U32 R2, R3, R9, R2 ;  /* 0x0000000903027227 */ /* 0x000fe200078e0002 */
[----:B------:R-:W-:-:S05]  /*cf90*/  IABS R3, R8 ;  /* 0x0000000800037213 */ /* 0x000fca0000000000 */
        /* <DEDUP_REMOVED lines=9> */
[----:B------:R-:W-:-:S04]  /*d030*/  @!P1 LOP3.LUT R2, RZ, R5, RZ, 0x33, !PT ;  /* 0x00000005ff029212 */ /* 0x000fc800078e33ff */
[----:B------:R-:W-:-:S07]  /*d040*/  MOV R3, R2 ;  /* 0x0000000200037202 */ /* 0x000fce0000000f00 */
.L_x_3517:
[----:B------:R-:W-:Y:S05]  /*d050*/  BSYNC B0 ;  /* 0x0000000000007941 */ /* 0x000fea0003800000 */
.L_x_3516:
[-C--:B------:R-:W-:Y:S01]  /*d060*/  IMAD R2, R4, R3.reuse, RZ ;  /* 0x0000000304027224 */ /* 0x080fe200078e02ff */
[----:B------:R-:W-:Y:S04]  /*d070*/  BSSY B7, `(.L_x_3518) ;  /* 0x0000365000077945 */ /* 0x000fe80003800000 */
[----:B------:R-:W-:Y:S01]  /*d080*/  VIADDMNMX R0, R2, R3, R0, PT ;  /* 0x0000000302007246 */ /* 0x000fe20003800100 */
[----:B------:R0:W-:Y:S03]  /*d090*/  STL [R1], R2 ;  /* 0x0000000201007387 */ /* 0x0001e60000100800 */
        /* <DEDUP_REMOVED lines=10> */
[----:B------:R-:W0:Y:S08]  /*d140*/  FLO.U32 R0, UR4 ;  /* 0x0000000400007d00 */ /* 0x000e3000080e0000 */
[----:B------:R-:W1:Y:S01]  /*d150*/  POPC R5, UR4 ;  /* 0x0000000400057d09 */ /* 0x000e620008000000 */
[----:B0-----:R-:W-:-:S13]  /*d160*/  ISETP.EQ.U32.AND P0, PT, R0, R7, PT ;  /* 0x000000070000720c */ /* 0x001fda0003f02070 */
[----:B-1----:R-:W2:Y:S01]  /*d170*/  @P0 ATOMG.E.ADD.STRONG.GPU PT, R3, desc[UR36][R2.64], R5 ;  /* 0x00000005020309a8 */ /* 0x002ea200081ee1e4 */
[----:B------:R-:W0:Y:S02]  /*d180*/  S2R R4, SR_LTMASK ;  /* 0x0000000000047919 */ /* 0x000e240000003900 */
[----:B0-----:R-:W-:-:S04]  /*d190*/  LOP3.LUT R4, R4, UR4, RZ, 0xc0, !PT ;  /* 0x0000000404047c12 */ /* 0x001fc8000f8ec0ff */
[----:B------:R-:W0:Y:S01]  /*d1a0*/  POPC R7, R4 ;  /* 0x0000000400077309 */ /* 0x000e220000000000 */
[----:B--2---:R-:W0:Y:S02]  /*d1b0*/  SHFL.IDX PT, R0, R3, R0, 0x1f ;  /* 0x00001f0003007589 */ /* 0x004e2400000e0000 */
[----:B0-----:R-:W-:Y:S01]  /*d1c0*/  IADD3 R16, R0, UR39, R7 ;  /* 0x0000002700107c10 */ /* 0x001fe2000fffe007 */
[----:B------:R-:W-:Y:S06]  /*d1d0*/  BRA `(.L_x_3520) ;  /* 0x0000003400387947 */ /* 0x000fec0003800000 */
.L_x_3519:
        /* <DEDUP_REMOVED lines=20> */
.L_x_3522:
[----:B------:R-:W-:Y:S05]  /*d320*/  BSYNC B6 ;  /* 0x0000000000067941 */ /* 0x000fea0003800000 */
.L_x_3521:
        /* <DEDUP_REMOVED lines=9> */
[----:B------:R-:W-:Y:S01]  /*d3c0*/  IMAD.U32 R4, RZ, RZ, UR6 ;  /* 0x00000006ff047e24 */ /* 0x000fe2000f8e00ff */
[----:B------:R-:W-:Y:S01]  /*d3d0*/  MOV R8, 0x70 ;  /* 0x0000007000087802 */ /* 0x000fe20000000f00 */
[----:B------:R-:W-:Y:S02]  /*d3e0*/  IMAD.U32 R5, RZ, RZ, UR7 ;  /* 0x00000007ff057e24 */ /* 0x000fe4000f8e00ff */
[----:B------:R-:W-:Y:S02]  /*d3f0*/  IMAD.U32 R6, RZ, RZ, UR8 ;  /* 0x00000008ff067e24 */ /* 0x000fe4000f8e00ff */
[----:B------:R-:W-:-:S02]  /*d400*/  IMAD.U32 R7, RZ, RZ, UR9 ;  /* 0x00000009ff077e24 */ /* 0x000fc4000f8e00ff */
[----:B------:R-:W-:Y:S02]  /*d410*/  IMAD.U32 R10, RZ, RZ, UR4 ;  /* 0x00000004ff0a7e24 */ /* 0x000fe4000f8e00ff */
[----:B------:R-:W-:Y:S02]  /*d420*/  IMAD.U32 R11, RZ, RZ, UR5 ;  /* 0x00000005ff0b7e24 */ /* 0x000fe4000f8e00ff */
[----:B------:R-:W-:Y:S02]  /*d430*/  IMAD.MOV.U32 R12, RZ, RZ, 0x1 ;  /* 0x00000001ff0c7424 */ /* 0x000fe400078e00ff */
[----:B0-----:R-:W-:-:S07]  /*d440*/  IMAD.MOV.U32 R13, RZ, RZ, RZ ;  /* 0x000000ffff0d7224 */ /* 0x001fce00078e00ff */
[----:B------:R-:W-:-:S07]  /*d450*/  LEPC R20, `(.L_x_3525) ;  /* 0x000000001014794e */ /* 0x000fce0000000000 */
[----:B-1----:R-:W-:Y:S05]  /*d460*/  CALL.ABS.NOINC R2 ;  /* 0x0000000002007343 */ /* 0x002fea0003c00000 */
.L_x_3525:
[----:B------:R0:W1:Y:S01]  /*d470*/  LDC.64 R2, c[0x4][R26] ;  /* 0x010000001a027b82 */ /* 0x0000620000000a00 */
[----:B------:R-:W-:Y:S01]  /*d480*/  ULDC.64 UR6, c[0x4][0x138] ;  /* 0x01004e0000067ab9 */ /* 0x000fe20000000a00 */
[----:B------:R-:W-:Y:S01]  /*d490*/  ULDC.64 UR8, c[0x4][0x140] ;  /* 0x0100500000087ab9 */ /* 0x000fe20000000a00 */
[----:B------:R-:W-:Y:S01]  /*d4a0*/  ULDC.64 UR4, c[0x4][0x80] ;  /* 0x0100200000047ab9 */ /* 0x000fe20000000a00 */
        /* <DEDUP_REMOVED lines=11> */
.L_x_3524:
[----:B------:R-:W-:Y:S05]  /*d560*/  BSYNC B6 ;  /* 0x0000000000067941 */ /* 0x000fea0003800000 */
.L_x_3523:
[----:B------:R-:W2:Y:S01]  /*d570*/  LDL R21, [R1+0x1c] ;  /* 0x00001c0001157983 */ /* 0x000ea20000100800 */
[----:B------:R-:W-:Y:S01]  /*d580*/  ULDC.64 UR4, c[0x0][0x9f8] ;  /* 0x00027e0000047ab9 */ /* 0x000fe20000000a00 */
[----:B------:R-:W0:Y:S02]  /*d590*/  LDC R6, c[0x0][0x430] ;  /* 0x00010c00ff067b82 */ /* 0x000e240000000800 */
[----:B------:R-:W3:Y:S01]  /*d5a0*/  LDL R2, [R1+0x4] ;  /* 0x0000040001027983 */ /* 0x000ee20000100800 */
[----:B------:R-:W-:-:S04]  /*d5b0*/  ISETP.NE.U32.AND P0, PT, RZ, UR4, PT ;  /* 0x00000004ff007c0c */ /* 0x000fc8000bf05070 */
[----:B------:R-:W-:-:S13]  /*d5c0*/  ISETP.NE.AND.EX P0, PT, RZ, UR5, PT, P0 ;  /* 0x00000005ff007c0c */ /* 0x000fda000bf05300 */
[----:B------:R-:W-:Y:S01]  /*d5d0*/  @P0 IADD3 R24, P1, R24, UR4, RZ ;  /* 0x0000000418180c10 */ /* 0x000fe2000ff3e0ff */
[----:B------:R-:W1:Y:S01]  /*d5e0*/  S2R R20, SR_TID.X ;  /* 0x0000000000147919 */ /* 0x000e620000002100 */
[----:B------:R-:W-:Y:S01]  /*d5f0*/  LOP3.LUT R23, R23, 0xffffffdf, RZ, 0xc0, !PT ;  /* 0xffffffdf17177812 */ /* 0x000fe200078ec0ff */
[----:B------:R-:W-:Y:S01]  /*d600*/  ULDC UR4, c[0x0][0x2f4] ;  /* 0x0000bd0000047ab9 */ /* 0x000fe20000000800 */
[----:B------:R-:W-:-:S05]  /*d610*/  @P0 IADD3.X R25, R25, UR5, RZ, P1, !PT ;  /* 0x0000000519190c10 */ /* 0x000fca0008ffe4ff */
[----:B------:R2:W4:Y:S01]  /*d620*/  @P0 LDG.E R30, desc[UR36][R24.64] ;  /* 0x00000024181e0981 */ /* 0x000522000c1e1900 */
[----:B0-----:R-:W-:-:S13]  /*d630*/  ISETP.NE.AND P2, PT, R6, 0x1, PT ;  /* 0x000000010600780c */ /* 0x001fda0003f45270 */
[----:B------:R-:W0:Y:S01]  /*d640*/  @P2 LDC R3, c[0x0][0x434] ;  /* 0x00010d00ff032b82 */ /* 0x000e220000000800 */
[----:B------:R-:W-:-:S07]  /*d650*/  @P2 LOP3.LUT R23, R23, 0x20, RZ, 0xfc, !PT ;  /* 0x0000002017172812 */ /* 0x000fce00078efcff */
[----:B------:R-:W0:Y:S01]  /*d660*/  @P2 LDC R5, c[0x0][0x438] ;  /* 0x00010e00ff052b82 */ /* 0x000e220000000800 */
[----:B-1----:R-:W-:-:S04]  /*d670*/  LOP3.LUT R20, R20, 0x7f, RZ, 0xc0, !PT ;  /* 0x0000007f14147812 */ /* 0x002fc800078ec0ff */
[----:B------:R-:W-:Y:S02]  /*d680*/  SHF.R.U32.HI R26, RZ, 0x3, R20 ;  /* 0x00000003ff1a7819 */ /* 0x000fe40000011614 */
[----:B------:R-:W1:Y:S02]  /*d690*/  S2R R20, SR_TID.X ;  /* 0x0000000000147919 */ /* 0x000e640000002100 */
[----:B-1----:R-:W-:-:S05]  /*d6a0*/  IMAD.SHL.U32 R20, R20, 0x10, RZ ;  /* 0x0000001014147824 */ /* 0x002fca00078e00ff */
[----:B------:R-:W-:Y:S02]  /*d6b0*/  LOP3.LUT R20, R26, 0x70, R20, 0xf8, !PT ;  /* 0x000000701a147812 */ /* 0x000fe400078ef814 */
[----:B------:R-:W-:Y:S02]  /*d6c0*/  ISETP.GE.AND P3, PT, R31, UR4, PT ;  /* 0x000000041f007c0c */ /* 0x000fe4000bf66270 */
[----:B------:R-:W-:Y:S01]  /*d6d0*/  LOP3.LUT R23, R23, 0xffffffef, RZ, 0xc0, !PT ;  /* 0xffffffef17177812 */ /* 0x000fe200078ec0ff */
[----:B------:R-:W-:Y:S01]  /*d6e0*/  UMOV UR5, 0xffffffff ;  /* 0xffffffff00057882 */ /* 0x000fe20000000000 */
[----:B------:R-:W-:Y:S01]  /*d6f0*/  LOP3.LUT R26, R18, 0xffff, RZ, 0xc0, !PT ;  /* 0x0000ffff121a7812 */ /* 0x000fe200078ec0ff */
[----:B--2---:R-:W-:-:S04]  /*d700*/  VIADD R25, R21, 0xffffffff ;  /* 0xffffffff15197836 */ /* 0x004fc80000000000 */
[----:B------:R-:W-:-:S05]  /*d710*/  IMAD R0, R25, 0x60, R20 ;  /* 0x0000006019007824 */ /* 0x000fca00078e0214 */
[C---:B------:R-:W-:Y:S01]  /*d720*/  ISETP.GE.AND P0, PT, R0.reuse, R37, PT ;  /* 0x000000250000720c */ /* 0x040fe20003f06270 */
[----:B---3--:R-:W-:-:S03]  /*d730*/  IMAD.IADD R0, R0, 0x1, R2 ;  /* 0x0000000100007824 */ /* 0x008fc600078e0202 */
[----:B------:R-:W-:Y:S01]  /*d740*/  ISETP.GT.U32.OR P0, PT, R20, 0x5f, P0 ;  /* 0x0000005f1400780c */ /* 0x000fe20000704470 */
[----:B0-----:R-:W-:-:S04]  /*d750*/  @P2 IMAD.HI.U32 R2, R0, R3, RZ ;  /* 0x0000000300022227 */ /* 0x001fc800078e00ff */
[----:B------:R-:W-:Y:S01]  /*d760*/  IMAD.MOV.U32 R4, RZ, RZ, R0 ;  /* 0x000000ffff047224 */ /* 0x000fe200078e0000 */
[----:B------:R-:W-:-:S05]  /*d770*/  @P2 SHF.R.U32.HI R4, RZ, R5, R2 ;  /* 0x00000005ff042219 */ /* 0x000fca0000011602 */
[----:B------:R-:W-:Y:S02]  /*d780*/  IMAD.MOV R5, RZ, RZ, -R4 ;  /* 0x000000ffff057224 */ /* 0x000fe400078e0a04 */
[----:B------:R-:W0:Y:S02]  /*d790*/  @!P0 LDC.64 R2, c[0x0][0x428] ;  /* 0x00010a00ff028b82 */ /* 0x000e240000000a00 */
[----:B------:R-:W-:Y:S01]  /*d7a0*/  IMAD R0, R6, R5, R0 ;  /* 0x0000000506007224 */ /* 0x000fe200078e0200 */
[----:B------:R-:W-:Y:S02]  /*d7b0*/  @!P0 SHF.R.S32.HI R5, RZ, 0x1f, R4 ;  /* 0x0000001fff058819 */ /* 0x000fe40000011404 */
[----:B----4-:R-:W-:-:S05]  /*d7c0*/  SHF.R.S32.HI R6, RZ, 0x1f, R30 ;  /* 0x0000001fff067819 */ /* 0x010fca000001141e */
[----:B------:R0:W-:Y:S02]  /*d7d0*/  STL [R1+0x8], R6 ;  /* 0x0000080601007387 */ /* 0x0001e40000100800 */
[-C--:B0-----:R-:W-:Y:S02]  /*d7e0*/  @!P0 IMAD R6, R6, R2.reuse, RZ ;  /* 0x0000000206068224 */ /* 0x081fe400078e02ff */
[----:B------:R-:W-:-:S04]  /*d7f0*/  @!P0 IMAD.WIDE.U32 R4, R30, R2, R4 ;  /* 0x000000021e048225 */ /* 0x000fc800078e0004 */
[----:B------:R-:W-:Y:S02]  /*d800*/  @!P0 IMAD R6, R30, R3, R6 ;  /* 0x000000031e068224 */ /* 0x000fe400078e0206 */
[----:B------:R-:W0:Y:S02]  /*d810*/  @!P0 LDC.64 R2, c[0x0][0x418] ;  /* 0x00010600ff028b82 */ /* 0x000e240000000a00 */
[----:B------:R-:W-:Y:S02]  /*d820*/  @!P0 IMAD.IADD R6, R5, 0x1, R6 ;  /* 0x0000000105068824 */ /* 0x000fe400078e0206 */
[----:B------:R-:W-:-:S05]  /*d830*/  IMAD.U32 R5, RZ, RZ, UR38 ;  /* 0x00000026ff057e24 */ /* 0x000fca000f8e00ff */
[----:B------:R-:W-:-:S13]  /*d840*/  ISETP.NE.AND P2, PT, R5, 0x3, PT ;  /* 0x000000030500780c */ /* 0x000fda0003f45270 */
[----:B------:R-:W-:Y:S02]  /*d850*/  @P2 LOP3.LUT R23, R23, 0x10, RZ, 0xfc, !PT ;  /* 0x0000001017172812 */ /* 0x000fe400078efcff */
[C---:B0-----:R-:W-:Y:S02]  /*d860*/  @!P0 LEA R2, P1, R4.reuse, R2, 0x2 ;  /* 0x0000000204028211 */ /* 0x041fe400078210ff */
[----:B------:R-:W-:Y:S02]  /*d870*/  LOP3.LUT R23, R23, 0xfffffffb, RZ, 0xc0, !PT ;  /* 0xfffffffb17177812 */ /* 0x000fe400078ec0ff */
[----:B------:R-:W-:Y:S02]  /*d880*/  @!P0 LEA.HI.X R3, R4, R3, R6, 0x2, P1 ;  /* 0x0000000304038211 */ /* 0x000fe400008f1406 */
[----:B------:R-:W-:Y:S02]  /*d890*/  MOV R4, RZ ;  /* 0x000000ff00047202 */ /* 0x000fe40000000f00 */
[----:B------:R-:W-:-:S02]  /*d8a0*/  ISETP.GE.AND P1, PT, R33, UR4, PT ;  /* 0x0000000421007c0c */ /* 0x000fc4000bf26270 */
[----:B------:R-:W-:Y:S02]  /*d8b0*/  @P3 LOP3.LUT R23, R23, 0x4, RZ, 0xfc, !PT ;  /* 0x0000000417173812 */ /* 0x000fe400078efcff */
[----:B------:R0:W5:Y:S01]  /*d8c0*/  @!P0 LDG.E R4, desc[UR36][R2.64] ;  /* 0x0000002402048981 */ /* 0x000162000c1e1900 */
[----:B------:R-:W-:Y:S02]  /*d8d0*/  ISETP.GE.AND P0, PT, R32, UR4, PT ;  /* 0x0000000420007c0c */ /* 0x000fe4000bf06270 */
[----:B------:R-:W-:-:S04]  /*d8e0*/  LOP3.LUT R23, R23, 0xfffffffe, RZ, 0xc0, !PT ;  /* 0xfffffffe17177812 */ /* 0x000fc800078ec0ff */
[----:B------:R-:W-:-:S04]  /*d8f0*/  LOP3.LUT R23, R23, 0xfffffffd, RZ, 0xc0, !PT ;  /* 0xfffffffd17177812 */ /* 0x000fc800078ec0ff */
[----:B------:R-:W-:-:S04]  /*d900*/  @P1 LOP3.LUT R23, R23, 0x2, RZ, 0xfc, !PT ;  /* 0x0000000217171812 */ /* 0x000fc800078efcff */
[----:B------:R-:W-:Y:S01]  /*d910*/  @P0 LOP3.LUT R23, R23, 0x1, RZ, 0xfc, !PT ;  /* 0x0000000117170812 */ /* 0x000fe200078efcff */
[----:B0-----:R-:W-:Y:S06]  /*d920*/  BRA.DIV UR5, `(.L_x_3526) ;  /* 0x0000003e05d07947 */ /* 0x001fec000b800000 */
.L_x_3592:
[----:B------:R-:W-:Y:S02]  /*d930*/  ISETP.GT.U32.AND P0, PT, R20, 0x5f, PT ;  /* 0x0000005f1400780c */ /* 0x000fe40003f04070 */
[----:B------:R-:W-:-:S11]  /*d940*/  LOP3.LUT R23, R23, 0xfffffff7, RZ, 0xc0, !PT ;  /* 0xfffffff717177812 */ /* 0x000fd600078ec0ff */
[----:B------:R-:W-:Y:S01]  /*d950*/  @P0 LOP3.LUT R23, R23, 0x8, RZ, 0xfc, !PT ;  /* 0x0000000817170812 */ /* 0x000fe200078efcff */
[----:B------:R-:W-:Y:S06]  /*d960*/  @!P2 BRA `(.L_x_3527) ;  /* 0x000000000004a947 */ /* 0x000fec0003800000 */
[----:B------:R-:W-:Y:S01]  /*d970*/  BPT.TRAP 0x1 ;  /* 0x000000040000795c */ /* 0x000fe20000300000 */
.L_x_3527:
[----:B------:R-:W-:Y:S01]  /*d980*/  SHF.R.S32.HI R5, RZ, 0x1f, R0 ;  /* 0x0000001fff057819 */ /* 0x000fe20000011400 */
[----:B------:R-:W-:Y:S01]  /*d990*/  ULDC.64 UR4, c[0x0][0x328] ;  /* 0x0000ca0000047ab9 */ /* 0x000fe20000000a00 */
[----:B------:R-:W-:Y:S01]  /*d9a0*/  ULDC.64 UR6, c[0x0][0x318] ;  /* 0x0000c60000067ab9 */ /* 0x000fe20000000a00 */
[----:B------:R-:W-:Y:S02]  /*d9b0*/  BSSY B0, `(.L_x_3528) ;  /* 0x0000014000007945 */ /* 0x000fe40003800000 */
        /* <DEDUP_REMOVED lines=19> */
.L_x_3593:
[----:B------:R-:W-:Y:S05]  /*daf0*/  BSYNC B0 ;  /* 0x0000000000007941 */ /* 0x000fea0003800000 */
.L_x_3528:
[----:B------:R-:W1:Y:S01]  /*db00*/  S2R R8, SR_TID.X ;  /* 0x0000000000087919 */ /* 0x000e620000002100 */
[----:B------:R-:W-:Y:S01]  /*db10*/  ULDC.64 UR4, c[0x0][0x300] ;  /* 0x0000c00000047ab9 */ /* 0x000fe20000000a00 */
[----:B------:R-:W-:Y:S01]  /*db20*/  ULDC.64 UR6, c[0x0][0x2e8] ;  /* 0x0000ba0000067ab9 */ /* 0x000fe20000000a00 */
[----:B------:R-:W-:Y:S01]  /*db30*/  IMAD R5, R5, UR4, RZ ;  /* 0x0000000405057c24 */ /* 0x000fe2000f8e02ff */
[C---:B------:R-:W-:Y:S01]  /*db40*/  LOP3.LUT P4, RZ, R23.reuse, 0x4, RZ, 0xc0, !PT ;  /* 0x0000000417ff7812 */ /* 0x040fe2000788c0ff */
[C---:B0-----:R-:W-:Y:S01]  /*db50*/  IMAD.WIDE.U32 R2, R0.reuse, UR4, RZ ;  /* 0x0000000400027c25 */ /* 0x041fe2000f8e00ff */
[C---:B------:R-:W-:Y:S02]  /*db60*/  LOP3.LUT P3, RZ, R23.reuse, 0x2, RZ, 0xc0, !PT ;  /* 0x0000000217ff7812 */ /* 0x040fe4000786c0ff */
[----:B------:R-:W-:Y:S01]  /*db70*/  LOP3.LUT P2, RZ, R23, 0x1, RZ, 0xc0, !PT ;  /* 0x0000000117ff7812 */ /* 0x000fe2000784c0ff */
[----:B------:R-:W-:Y:S01]  /*db80*/  IMAD R5, R0, UR5, R5 ;  /* 0x0000000500057c24 */ /* 0x000fe2000f8e0205 */
[----:B------:R-:W-:-:S02]  /*db90*/  ULDC.64 UR4, c[0x0][0x310] ;  /* 0x0000c40000047ab9 */ /* 0x000fc40000000a00 */
[----:B------:R-:W-:Y:S02]  /*dba0*/  IMAD R6, R6, UR4, RZ ;  /* 0x0000000406067c24 */ /* 0x000fe4000f8e02ff */
[----:B------:R-:W-:Y:S02]  /*dbb0*/  IMAD.IADD R3, R3, 0x1, R5 ;  /* 0x0000000103037824 */ /* 0x000fe400078e0205 */
[C---:B------:R-:W-:Y:S02]  /*dbc0*/  IMAD R6, R4.reuse, UR5, R6 ;  /* 0x0000000504067c24 */ /* 0x040fe4000f8e0206 */
[----:B------:R-:W-:Y:S01]  /*dbd0*/  IMAD.WIDE.U32 R2, R4, UR4, R2 ;  /* 0x0000000404027c25 */ /* 0x000fe2000f8e0002 */
[----:B------:R-:W-:-:S03]  /*dbe0*/  ULDC.64 UR4, c[0x0][0x308] ;  /* 0x0000c20000047ab9 */ /* 0x000fc60000000a00 */
[----:B------:R-:W-:Y:S02]  /*dbf0*/  IMAD.IADD R3, R3, 0x1, R6 ;  /* 0x0000000103037824 */ /* 0x000fe400078e0206 */
[----:B------:R-:W-:Y:S02]  /*dc00*/  IMAD R6, R25, -0x60, R37 ;  /* 0xffffffa019067824 */ /* 0x000fe400078e0225 */
[----:B------:R-:W-:Y:S01]  /*dc10*/  IMAD.WIDE.U32 R2, R26, UR4, R2 ;  /* 0x000000041a027c25 */ /* 0x000fe2000f8e0002 */
[----:B------:R-:W-:-:S03]  /*dc20*/  UMOV UR4, 0xffffffff ;  /* 0xffffffff00047882 */ /* 0x000fc60000000000 */
[----:B------:R-:W-:Y:S01]  /*dc30*/  IMAD R0, R26, UR5, R3 ;  /* 0x000000051a007c24 */ /* 0x000fe2000f8e0203 */
[----:B------:R-:W-:Y:S01]  /*dc40*/  LEA R4, P0, R2, UR6, 0x1 ;  /* 0x0000000602047c11 */ /* 0x000fe2000f8008ff */
[----:B------:R-:W-:Y:S01]  /*dc50*/  IMAD R5, R27, 0x4800, R34 ;  /* 0x000048001b057824 */ /* 0x000fe200078e0222 */
[----:B-1----:R-:W-:Y:S02]  /*dc60*/  LOP3.LUT R8, R8, 0x7f, RZ, 0xc0, !PT ;  /* 0x0000007f08087812 */ /* 0x002fe400078ec0ff */
[----:B------:R-:W-:Y:S02]  /*dc70*/  LEA.HI.X R0, R2, UR7, R0, 0x1, P0 ;  /* 0x0000000702007c11 */ /* 0x000fe400080f0c00 */
[----:B------:R-:W-:-:S05]  /*dc80*/  SHF.R.U32.HI R8, RZ, 0x3, R8 ;  /* 0x00000003ff087819 */ /* 0x000fca0000011608 */
[----:B------:R-:W-:-:S05]  /*dc90*/  IMAD.IADD R6, R6, 0x1, -R8 ;  /* 0x0000000106067824 */ /* 0x000fca00078e0a08 */
[----:B------:R-:W-:Y:S01]  /*dca0*/  ISETP.GE.AND P0, PT, R6, 0x1, PT ;  /* 0x000000010600780c */ /* 0x000fe20003f06270 */
[----:B------:R-:W-:-:S12]  /*dcb0*/  BRA.DIV UR4, `(.L_x_3530) ;  /* 0x0000003e04347947 */ /* 0x000fd8000b800000 */
[----:B------:R-:W0:Y:S01]  /*dcc0*/  SHFL.IDX PT, R3, R4, RZ, 0x181f ;  /* 0x00181fff04037589 */ /* 0x000e2200000e0000 */
[----:B------:R-:W-:-:S03]  /*dcd0*/  @P0 LEA R8, R5, R22, 0x1 ;  /* 0x0000001605080211 */ /* 0x000fc600078e08ff */
[----:B------:R-:W1:Y:S01]  /*dce0*/  SHFL.IDX PT, R2, R0, RZ, 0x181f ;  /* 0x00181fff00027589 */ /* 0x000e6200000e0000 */
[----:B0-----:R-:W-:-:S05]  /*dcf0*/  @P0 LEA R3, P1, R31, R3, 0x1 ;  /* 0x000000031f030211 */ /* 0x001fca00078208ff */
[----:B-1----:R-:W-:Y:S01]  /*dd00*/  @P0 IMAD.X R2, RZ, RZ, R2, P1 ;  /* 0x000000ffff020224 */ /* 0x002fe200008e0602 */
[----:B------:R-:W-:-:S04]  /*dd10*/  ISETP.GE.AND P1, PT, R6, 0x11, PT ;  /* 0x000000110600780c */ /* 0x000fc80003f26270 */
[----:B------:R-:W-:-:S04]  /*dd20*/  @P0 LOP3.LUT R3, R3, R2, RZ, 0x3c, !PT ;  /* 0x0000000203030212 */ /* 0x000fc800078e3cff */
[----:B------:R-:W-:-:S04]  /*dd30*/  @P0 LOP3.LUT R2, R3, R2, RZ, 0x3c, !PT ;  /* 0x0000000203020212 */ /* 0x000fc800078e3cff */
[----:B------:R-:W-:-:S05]  /*dd40*/  @P0 LOP3.LUT R3, R3, R2, RZ, 0x3c, !PT ;  /* 0x0000000203030212 */ /* 0x000fca00078e3cff */
[----:B------:R-:W-:Y:S01]  /*dd50*/  @!PT LDS RZ, [RZ] ;  /* 0x00000000fffff984 */ /* 0x000fe20000000800 */
[----:B------:R-:W-:Y:S04]  /*dd60*/  @P0 LDGSTS.E.BYPASS.LTC128B.128 [R8+0x1e400], desc[UR36][R2.64], !P4 ;  /* 0x1e40000002080fae */ /* 0x000fe8000e101d64 */
[----:B------:R-:W-:Y:S04]  /*dd70*/  @P0 LDGSTS.E.BYPASS.LTC128B.128 [R8+0x21400], desc[UR36][R2.64+0x80], !P3 ;  /* 0x2140008002080fae */ /* 0x000fe8000d901d64 */
[----:B------:R0:W-:Y:S04]  /*dd80*/  @P0 LDGSTS.E.BYPASS.LTC128B.128 [R8+0x24400], desc[UR36][R2.64+0x100], !P2 ;  /* 0x2440010002080fae */ /* 0x0001e8000d101d64 */
[----:B0-----:R-:W0:Y:S01]  /*dd90*/  SHFL.IDX PT, R3, R4, 0x1, 0x181f ;  /* 0x00381f0004037f89 */ /* 0x001e2200000e0000 */
[----:B------:R-:W-:-:S03]  /*dda0*/  @P1 IMAD R8, R5, 0x2, R22 ;  /* 0x0000000205081824 */ /* 0x000fc600078e0216 */
[----:B------:R-:W1:Y:S01]  /*ddb0*/  SHFL.IDX PT, R2, R0, 0x1, 0x181f ;  /* 0x00381f0000027f89 */ /* 0x000e6200000e0000 */
[----:B0-----:R-:W-:-:S05]  /*ddc0*/  @P1 LEA R3, P0, R31, R3, 0x1 ;  /* 0x000000031f031211 */ /* 0x001fca00078008ff */
[----:B-1----:R-:W-:-:S05]  /*ddd0*/  @P1 IMAD.X R2, RZ, RZ, R2, P0 ;  /* 0x000000ffff021224 */ /* 0x002fca00000e0602 */
[----:B------:R-:W-:-:S04]  /*dde0*/  @P1 LOP3.LUT R3, R3, R2, RZ, 0x3c, !PT ;  /* 0x0000000203031212 */ /* 0x000fc800078e3cff */
[----:B------:R-:W-:-:S04]  /*ddf0*/  @P1 LOP3.LUT R2, R3, R2, RZ, 0x3c, !PT ;  /* 0x0000000203021212 */ /* 0x000fc800078e3cff */
[----:B------:R-:W-:-:S05]  /*de00*/  @P1 LOP3.LUT R3, R3, R2, RZ, 0x3c, !PT ;  /* 0x0000000203031212 */ /* 0x000fca00078e3cff */
        /* <DEDUP_REMOVED lines=30> */
[----:B------:R-:W1:Y:S04]  /*dff0*/  SHFL.IDX PT, R2, R0, 0x4, 0x181f ;  /* 0x00981f0000027f89 */ /* 0x000e6800000e0000 */
[----:B------:R-:W2:Y:S01]  /*e000*/  SHFL.IDX PT, R0, R0, 0x5, 0x181f ;  /* 0x00b81f0000007f89 */ /* 0x000ea200000e0000 */
[----:B0-----:R-:W-:-:S05]  /*e010*/  @P1 LEA R3, P0, R31, R3, 0x1 ;  /* 0x000000031f031211 */ /* 0x001fca00078008ff */
[----:B-1----:R-:W-:-:S05]  /*e020*/  @P1 IMAD.X R2, RZ, RZ, R2, P0 ;  /* 0x000000ffff021224 */ /* 0x002fca00000e0602 */
[----:B------:R-:W-:-:S04]  /*e030*/  @P1 LOP3.LUT R3, R3, R2, RZ, 0x3c, !PT ;  /* 0x0000000203031212 */ /* 0x000fc800078e3cff */
[----:B------:R-:W-:-:S04]  /*e040*/  @P1 LOP3.LUT R2, R3, R2, RZ, 0x3c, !PT ;  /* 0x0000000203021212 */ /* 0x000fc800078e3cff */
[----:B------:R-:W-:-:S05]  /*e050*/  @P1 LOP3.LUT R3, R3, R2, RZ, 0x3c, !PT ;  /* 0x0000000203031212 */ /* 0x000fca00078e3cff */
[----:B------:R-:W-:Y:S04]  /*e060*/  @P1 LDGSTS.E.BYPASS.LTC128B.128 [R8+0x20400], desc[UR36][R2.64], !P4 ;  /* 0x2040000002081fae */ /* 0x000fe8000e101d64 */
[----:B------:R-:W-:Y:S04]  /*e070*/  @P1 LDGSTS.E.BYPASS.LTC128B.128 [R8+0x23400], desc[UR36][R2.64+0x80], !P3 ;  /* 0x2340008002081fae */ /* 0x000fe8000d901d64 */
[----:B------:R0:W-:Y:S04]  /*e080*/  @P1 LDGSTS.E.BYPASS.LTC128B.128 [R8+0x26400], desc[UR36][R2.64+0x100], !P2 ;  /* 0x2640010002081fae */ /* 0x0001e8000d101d64 */
[----:B0-2---:R0:W1:Y:S02]  /*e090*/  SHFL.IDX PT, R2, R4, 0x5, 0x181f ;  /* 0x00b81f0004027f89 */ /* 0x00506400000e0000 */
.L_x_3607:
[----:B------:R-:W-:-:S13]  /*e0a0*/  ISETP.GE.AND P0, PT, R6, 0x51, PT ;  /* 0x000000510600780c */ /* 0x000fda0003f06270 */
[----:B-1----:R-:W-:Y:S01]  /*e0b0*/  @P0 LEA R2, P1, R31, R2, 0x1 ;  /* 0x000000021f020211 */ /* 0x002fe200078208ff */
[----:B------:R-:W-:-:S03]  /*e0c0*/  @P0 IMAD R5, R5, 0x2, R22 ;  /* 0x0000000205050824 */ /* 0x000fc600078e0216 */
[----:B------:R-:W-:-:S05]  /*e0d0*/  @P0 IADD3.X R3, RZ, R0, RZ, P1, !PT ;  /* 0x00000000ff030210 */ /* 0x000fca0000ffe4ff */
[----:B------:R-:W-:Y:S01]  /*e0e0*/  @!PT LDS RZ, [RZ] ;  /* 0x00000000fffff984 */ /* 0x000fe20000000800 */
[----:B------:R-:W-:Y:S01]  /*e0f0*/  @!PT LDS RZ, [RZ] ;  /* 0x00000000fffff984 */ /* 0x000fe20000000800 */
[----:B------:R-:W-:Y:S01]  /*e100*/  @!PT LDS RZ, [RZ] ;  /* 0x00000000fffff984 */ /* 0x000fe20000000800 */
[----:B------:R1:W-:Y:S04]  /*e110*/  @P0 LDGSTS.E.BYPASS.LTC128B.128 [R5+0x20c00], desc[UR36][R2.64], !P4 ;  /* 0x20c0000002050fae */ /* 0x0003e8000e101d64 */
[----:B------:R1:W-:Y:S04]  /*e120*/  @P0 LDGSTS.E.BYPASS.LTC128B.128 [R5+0x23c00], desc[UR36][R2.64+0x80], !P3 ;  /* 0x23c0008002050fae */ /* 0x0003e8000d901d64 */
[----:B------:R1:W-:Y:S01]  /*e130*/  @P0 LDGSTS.E.BYPASS.LTC128B.128 [R5+0x26c00], desc[UR36][R2.64+0x100], !P2 ;  /* 0x26c0010002050fae */ /* 0x0003e2000d101d64 */
[----:B------:R-:W-:Y:S01]  /*e140*/  PLOP3.LUT P0, PT, PT, PT, PT, 0x80, 0x0 ;  /* 0x000000000000781c */ /* 0x000fe20003f0f070 */
[----:B------:R-:W-:-:S12]  /*e150*/  NOP ;  /* 0x0000000000007918 */ /* 0x000fd80000000000 */
.L_x_3531:
        /* <DEDUP_REMOVED lines=10> */
.L_x_3532:
[----:B------:R2:W5:Y:S01]  /*e200*/  LDL.LU R0, [R1+0x10] ;  /* 0x0000100001007983 */ /* 0x0005620000300800 */
[----:B------:R-:W-:Y:S01]  /*e210*/  LOP3.LUT P0, RZ, R23, 0x40, RZ, 0xc0, !PT ;  /* 0x0000004017ff7812 */ /* 0x000fe2000780c0ff */
[----:B------:R2:W-:-:S12]  /*e220*/  SYNCS.ARRIVE.TRANS64.A1T0 RZ, [R7+URZ+0x30830], RZ ;  /* 0x030830ff07ff79a7 */ /* 0x0005d8000810003f */
[----:B------:R-:W-:Y:S05]  /*e230*/  WARPSYNC.ALL ;  /* 0x0000000000007948 */ /* 0x000fea0003800000 */
[----:B------:R-:W-:Y:S01]  /*e240*/  ULDC.64 UR4, c[0x0][0x298] ;  /* 0x0000a60000047ab9 */ /* 0x000fe20000000a00 */
[----:B------:R-:W-:Y:S01]  /*e250*/  SEL R29, R29, RZ, !P0 ;  /* 0x000000ff1d1d7207 */ /* 0x000fe20004000000 */
[----:B01----:R-:W-:Y:S01]  /*e260*/  IMAD.WIDE.U32 R4, R35, UR4, RZ ;  /* 0x0000000423047c25 */ /* 0x003fe2000f8e00ff */
[----:B------:R-:W-:Y:S01]  /*e270*/  BSSY B6, `(.L_x_3533) ;  /* 0x000001c000067945 */ /* 0x000fe20003800000 */
[----:B------:R-:W-:Y:S01]  /*e280*/  BAR.SYNC.DEFER_BLOCKING 0x8, 0x180 ;  /* 0x0206000000007b1d */ /* 0x000fe20000010000 */
[----:B-----5:R-:W-:-:S02]  /*e290*/  SEL R2, R0, RZ, !P0 ;  /* 0x000000ff00027207 */ /* 0x020fc40004000000 */
        /* <DEDUP_REMOVED lines=13> */
[----:B------:R-:W-:Y:S01]  /*e370*/  IMAD.U32 R4, RZ, RZ, UR6 ;  /* 0x00000006ff047e24 */ /* 0x000fe2000f8e00ff */
[----:B------:R-:W-:Y:S01]  /*e380*/  MOV R11, UR5 ;  /* 0x00000005000b7c02 */ /* 0x000fe20008000f00 */
[----:B------:R-:W0:Y:S01]  /*e390*/  LDC.64 R2, c[0x4][R2] ;  /* 0x0100000002027b82 */ /* 0x000e220000000a00 */
[----:B------:R-:W-:Y:S02]  /*e3a0*/  IMAD.U32 R5, RZ, RZ, UR7 ;  /* 0x00000007ff057e24 */ /* 0x000fe4000f8e00ff */
[----:B------:R-:W-:Y:S02]  /*e3b0*/  IMAD.U32 R6, RZ, RZ, UR8 ;  /* 0x00000008ff067e24 */ /* 0x000fe4000f8e00ff */
[----:B--2---:R-:W-:-:S02]  /*e3c0*/  IMAD.U32 R7, RZ, RZ, UR9 ;  /* 0x00000009ff077e24 */ /* 0x004fc4000f8e00ff */
[----:B------:R-:W-:Y:S02]  /*e3d0*/  IMAD.U32 R10, RZ, RZ, UR4 ;  /* 0x00000004ff0a7e24 */ /* 0x000fe4000f8e00ff */
[----:B------:R-:W-:Y:S02]  /*e3e0*/  IMAD.MOV.U32 R8, RZ, RZ, 0x70 ;  /* 0x00000070ff087424 */ /* 0x000fe400078e00ff */
[----:B------:R-:W-:Y:S02]  /*e3f0*/  IMAD.MOV.U32 R12, RZ, RZ, 0x1 ;  /* 0x00000001ff0c7424 */ /* 0x000fe400078e00ff */
[----:B------:R-:W-:-:S07]  /*e400*/  IMAD.MOV.U32 R13, RZ, RZ, RZ ;  /* 0x000000ffff0d7224 */ /* 0x000fce00078e00ff */
[----:B------:R-:W-:-:S07]  /*e410*/  LEPC R20, `(.L_x_3534) ;  /* 0x000000001014794e */ /* 0x000fce0000000000 */
[----:B0-----:R-:W-:Y:S05]  /*e420*/  CALL.ABS.NOINC R2 ;  /* 0x0000000002007343 */ /* 0x001fea0003c00000 */
.L_x_3534:
[----:B------:R-:W-:Y:S05]  /*e430*/  BSYNC B6 ;  /* 0x0000000000067941 */ /* 0x000fea0003800000 */
.L_x_3533:
[----:B------:R-:W3:Y:S01]  /*e440*/  LDL.LU.64 R2, [R1+0x10] ;  /* 0x0000100001027983 */ /* 0x000ee20000300a00 */
[----:B------:R-:W-:Y:S01]  /*e450*/  ULDC.64 UR6, c[0x0][0x2e0] ;  /* 0x0000b80000067ab9 */ /* 0x000fe20000000a00 */
[----:B------:R-:W0:Y:S01]  /*e460*/  LDC R6, c[0x0][0x448] ;  /* 0x00011200ff067b82 */ /* 0x000e220000000800 */
[----:B------:R-:W-:Y:S01]  /*e470*/  ULDC.64 UR4, c[0x0][0x2d8] ;  /* 0x0000b60000047ab9 */ /* 0x000fe20000000a00 */
[----:B------:R-:W4:Y:S01]  /*e480*/  LDL.LU R20, [R1+0x24] ;  /* 0x0000240001147983 */ /* 0x000f220000300800 */
[----:B------:R-:W-:-:S03]  /*e490*/  IMAD.SHL.U32 R4, R17, 0x80, RZ ;  /* 0x0000008011047824 */ /* 0x000fc600078e00ff */
[----:B------:R1:W5:Y:S01]  /*e4a0*/  LDL R17, [R1+0x18] ;  /* 0x0000180001117983 */ /* 0x0003620000100800 */
[----:B0-----:R-:W-:-:S13]  /*e4b0*/  ISETP.NE.AND P0, PT, R6, 0x1, PT ;  /* 0x000000010600780c */ /* 0x001fda0003f05270 */
[----:B------:R-:W0:Y:S08]  /*e4c0*/  @P0 LDC R0, c[0x0][0x44c] ;  /* 0x00011300ff000b82 */ /* 0x000e300000000800 */
[----:B------:R-:W1:Y:S01]  /*e4d0*/  @P0 LDC R8, c[0x0][0x450] ;  /* 0x00011400ff080b82 */ /* 0x000e620000000800 */
[----:B---3--:R-:W-:Y:S02]  /*e4e0*/  IMAD.MOV.U32 R3, RZ, RZ, R35 ;  /* 0x000000ffff037224 */ /* 0x008fe400078e0023 */
[----:B----4-:R-:W-:-:S02]  /*e4f0*/  IMAD R5, R20, UR6, RZ ;  /* 0x0000000614057c24 */ /* 0x010fc4000f8e02ff */
[----:B------:R-:W3:Y:S01]  /*e500*/  S2R R20, SR_TID.X ;  /* 0x0000000000147919 */ /* 0x000ee20000002100 */
[----:B------:R-:W-:-:S04]  /*e510*/  IMAD.WIDE.U32 R2, R26, UR4, R2 ;  /* 0x000000041a027c25 */ /* 0x000fc8000f8e0002 */
[----:B------:R-:W-:Y:S01]  /*e520*/  IMAD R3, R26, UR5, R3 ;  /* 0x000000051a037c24 */ /* 0x000fe2000f8e0203 */
[----:B------:R-:W-:Y:S01]  /*e530*/  ULDC.64 UR4, c[0x0][0x2d0] ;  /* 0x0000b40000047ab9 */ /* 0x000fe20000000a00 */
[C---:B------:R-:W-:Y:S02]  /*e540*/  IMAD R5, R29.reuse, UR7, R5 ;  /* 0x000000071d057c24 */ /* 0x040fe4000f8e0205 */
[----:B------:R-:W-:Y:S01]  /*e550*/  IMAD.WIDE.U32 R2, R29, UR6, R2 ;  /* 0x000000061d027c25 */ /* 0x000fe2000f8e0002 */
[----:B---3--:R-:W-:-:S04]  /*e560*/  LOP3.LUT R20, R20, 0x7f, RZ, 0xc0, !PT ;  /* 0x0000007f14147812 */ /* 0x008fc800078ec0ff */
[----:B------:R-:W-:Y:S02]  /*e570*/  SHF.R.U32.HI R21, RZ, 0x3, R20 ;  /* 0x00000003ff157819 */ /* 0x000fe40000011614 */
[----:B------:R-:W3:Y:S01]  /*e580*/  S2R R20, SR_TID.X ;  /* 0x0000000000147919 */ /* 0x000ee20000002100 */
[----:B------:R-:W-:Y:S02]  /*e590*/  IMAD.IADD R3, R3, 0x1, R5 ;  /* 0x0000000103037824 */ /* 0x000fe400078e0205 */
[----:B---3--:R-:W-:-:S05]  /*e5a0*/  IMAD.SHL.U32 R20, R20, 0x10, RZ ;  /* 0x0000001014147824 */ /* 0x008fca00078e00ff */
[----:B------:R-:W-:-:S04]  /*e5b0*/  LOP3.LUT R20, R21, 0x70, R20, 0xf8, !PT ;  /* 0x0000007015147812 */ /* 0x000fc800078ef814 */
[----:B--2---:R-:W-:-:S05]  /*e5c0*/  LOP3.LUT R7, R20, R4, RZ, 0xfc, !PT ;  /* 0x0000000414077212 */ /* 0x004fca00078efcff */
[----:B0-----:R-:W-:-:S04]  /*e5d0*/  @P0 IMAD.HI.U32 R9, R7, R0, RZ ;  /* 0x0000000007090227 */ /* 0x001fc800078e00ff */
[----:B------:R-:W-:Y:S01]  /*e5e0*/  IMAD.MOV.U32 R0, RZ, RZ, R7 ;  /* 0x000000ffff007224 */ /* 0x000fe200078e0007 */
[----:B-1----:R-:W-:-:S04]  /*e5f0*/  @P0 SHF.R.U32.HI R0, RZ, R8, R9 ;  /* 0x00000008ff000219 */ /* 0x002fc80000011609 */
[----:B------:R-:W-:Y:S01]  /*e600*/  IADD3 R5, -R0, RZ, RZ ;  /* 0x000000ff00057210 */ /* 0x000fe20007ffe1ff */
        /* <DEDUP_REMOVED lines=22> */
[----:B------:R-:W-:Y:S01]  /*e770*/  SHF.R.U32.HI R10, RZ, 0x3, R20 ;  /* 0x00000003ff0a7819 */ /* 0x000fe20000011614 */
[----:B------:R-:W-:Y:S10]  /*e780*/  BRA.DIV UR5, `(.L_x_3535) ;  /* 0x0000003a05a87947 */ /* 0x000ff4000b800000 */
        /* <DEDUP_REMOVED lines=18> */
[----:B------:R-:W0:Y:S01]  /*e8b0*/  SHFL.IDX PT, R14, R0, 0x2, 0x181f ;  /* 0x00581f00000e7f89 */ /* 0x000e2200000e0000 */
[----:B------:R-:W-:Y:S01]  /*e8c0*/  @!P1 MOV R3, R7 ;  /* 0x0000000700039202 */ /* 0x000fe20000000f00 */
[----:B------:R-:W-:-:S04]  /*e8d0*/  VIADD R7, R4, 0x20 ;  /* 0x0000002004077836 */ /* 0x000fc80000000000 */
        /* <DEDUP_REMOVED lines=49> */
[----:B0-----:R-:W-:Y:S01]  /*ebf0*/  @!P1 LEA R14, P4, R31, R14, 0x1 ;  /* 0x0000000e1f0e9211 */ /* 0x001fe200078808ff */
[----:B------:R-:W0:Y:S03]  /*ec00*/  SHFL.IDX PT, R5, R5, 0x7, 0x181f ;  /* 0x00f81f0005057f89 */ /* 0x000e2600000e0000 */
[----:B-1----:R-:W-:Y:S01]  /*ec10*/  @!P1 IADD3.X R7, RZ, R2, RZ, P4, !PT ;  /* 0x00000002ff079210 */ /* 0x002fe200027fe4ff */
[----:B------:R-:W-:-:S02]  /*ec20*/  @!P1 IMAD.MOV.U32 R2, RZ, RZ, R14 ;  /* 0x000000ffff029224 */ /* 0x000fc400078e000e */
[----:B------:R1:W2:Y:S02]  /*ec30*/  SHFL.IDX PT, R14, R0, 0x7, 0x181f ;  /* 0x00f81f00000e7f89 */ /* 0x0002a400000e0000 */
[----:B------:R-:W-:-:S05]  /*ec40*/  @!P1 IMAD.MOV.U32 R3, RZ, RZ, R7 ;  /* 0x000000ffff039224 */ /* 0x000fca00078e0007 */
[----:B------:R1:W-:Y:S04]  /*ec50*/  @!P1 LDGSTS.E.BYPASS.LTC128B.128 [R36+0x15400], desc[UR36][R2.64], !P3 ;  /* 0x1540000002249fae */ /* 0x0003e8000d901d64 */
[----:B------:R1:W-:Y:S04]  /*ec60*/  @!P1 LDGSTS.E.BYPASS.LTC128B.128 [R36+0x19400], desc[UR36][R2.64+0x80], !P2 ;  /* 0x1940008002249fae */ /* 0x0003e8000d101d64 */
[----:B0-----:R1:W-:Y:S02]  /*ec70*/  @!P1 LDGSTS.E.BYPASS.LTC128B.128 [R36+0x1d400], desc[UR36][R2.64+0x100], !P0 ;  /* 0x1d40010002249fae */ /* 0x0013e4000c101d64 */
.L_x_3624:
[----:B-1----:R-:W-:Y:S01]  /*ec80*/  VIADD R3, R4, 0x70 ;  /* 0x0000007004037836 */ /* 0x002fe20000000000 */
[----:B------:R-:W-:Y:S04]  /*ec90*/  BSSY B0, `(.L_x_3536) ;  /* 0x000000b000007945 */ /* 0x000fe80003800000 */
[----:B------:R-:W-:-:S13]  /*eca0*/  ISETP.GE.AND P1, PT, R3, R6, PT ;  /* 0x000000060300720c */ /* 0x000fda0003f26270 */
[----:B------:R-:W-:Y:S05]  /*ecb0*/  @P1 BRA `(.L_x_3537) ;  /* 0x0000000000201947 */ /* 0x000fea0003800000 */
[----:B--2---:R-:W-:-:S05]  /*ecc0*/  LEA R2, P1, R31, R14, 0x1 ;  /* 0x0000000e1f027211 */ /* 0x004fca00078208ff */
[----:B------:R-:W-:-:S05]  /*ecd0*/  IMAD.X R3, RZ, RZ, R5, P1 ;  /* 0x000000ffff037224 */ /* 0x000fca00008e0605 */
[----:B------:R-:W-:Y:S01]  /*ece0*/  @!PT LDS RZ, [RZ] ;  /* 0x00000000fffff984 */ /* 0x000fe20000000800 */
[----:B------:R-:W-:Y:S01]  /*ecf0*/  @!PT LDS RZ, [RZ] ;  /* 0x00000000fffff984 */ /* 0x000fe20000000800 */
[----:B------:R-:W-:Y:S01]  /*ed00*/  @!PT LDS RZ, [RZ] ;  /* 0x00000000fffff984 */ /* 0x000fe20000000800 */
[----:B------:R0:W-:Y:S04]  /*ed10*/  LDGSTS.E.BYPASS.LTC128B.128 [R36+0x15c00], desc[UR36][R2.64], !P3 ;  /* 0x15c0000002247fae */ /* 0x0001e8000d901d64 */
[----:B------:R0:W-:Y:S04]  /*ed20*/  LDGSTS.E.BYPASS.LTC128B.128 [R36+0x19c00], desc[UR36][R2.64+0x80], !P2 ;  /* 0x19c0008002247fae */ /* 0x0001e8000d101d64 */
[----:B------:R0:W-:Y:S02]  /*ed30*/  LDGSTS.E.BYPASS.LTC128B.128 [R36+0x1dc00], desc[UR36][R2.64+0x100], !P0 ;  /* 0x1dc0010002247fae */ /* 0x0001e4000c101d64 */
.L_x_3537:
[----:B------:R-:W-:Y:S05]  /*ed40*/  BSYNC B0 ;  /* 0x0000000000007941 */ /* 0x000fea0003800000 */
.L_x_3536:
[----:B------:R-:W-:Y:S01]  /*ed50*/  NOP ;  /* 0x0000000000007918 */ /* 0x000fe20000000000 */
[----:B------:R-:W-:-:S13]  /*ed60*/  PLOP3.LUT P0, PT, PT, PT, PT, 0x80, 0x0 ;  /* 0x000000000000781c */ /* 0x000fda0003f0f070 */
.L_x_3538:
        /* <DEDUP_REMOVED lines=8> */
[----:B---3--:R-:W-:Y:S02]  /*edf0*/  VIADD R3, R3, 0x1 ;  /* 0x0000000103037836 */ /* 0x008fe40000000000 */
[----:B----4-:R-:W-:-:S03]  /*ee00*/  VIADD R8, R2, 0xfffffffe ;  /* 0xfffffffe02087836 */ /* 0x010fc60000000000 */
[----:B------:R-:W-:Y:S01]  /*ee10*/  LEA.HI R0, R3, R3, RZ, 0x1 ;  /* 0x0000000303007211 */ /* 0x000fe200078f08ff */
[----:B------:R0:W-:Y:S03]  /*ee20*/  STL [R1+0x20], R3 ;  /* 0x0000200301007387 */ /* 0x0001e60000100800 */
[----:B------:R-:W-:-:S05]  /*ee30*/  LOP3.LUT R0, R0, 0xfffffffe, RZ, 0xc0, !PT ;  /* 0xfffffffe00007812 */ /* 0x000fca00078ec0ff */
[----:B------:R-:W-:-:S05]  /*ee40*/  IMAD.IADD R0, R3, 0x1, -R0 ;  /* 0x0000000103007824 */ /* 0x000fca00078e0a00 */
[----:B0-----:R-:W-:Y:S01]  /*ee50*/  SHF.L.U32 R3, R0, 0x1f, RZ ;  /* 0x0000001f00037819 */ /* 0x001fe200000006ff */
[----:B------:R-:W-:Y:S01]  /*ee60*/  NOP ;  /* 0x0000000000007918 */ /* 0x000fe20000000000 */
[----:B------:R0:W-:Y:S01]  /*ee70*/  SYNCS.ARRIVE.TRANS64.A1T0 RZ, [R22+URZ+0x30800], RZ ;  /* 0x030800ff16ff79a7 */ /* 0x0001e2000810003f */
[----:B------:R-:W-:Y:S01]  /*ee80*/  BSSY B0, `(.L_x_3539) ;  /* 0x0000003000007945 */ /* 0x000fe20003800000 */
[----:B------:R-:W1:Y:S03]  /*ee90*/  SYNCS.PHASECHK.TRANS64.TRYWAIT P0, [R22+URZ+0x30820], R3 ;  /* 0x03082003160075a7 */ /* 0x000e66000800017f */
[----:B01----:R-:W-:Y:S05]  /*eea0*/  @!P0 BRA `(.L_x_3540) ;  /* 0x0000003c007c8947 */ /* 0x003fea0003800000 */
.L_x_3625:
[----:B------:R-:W-:Y:S05]  /*eeb0*/  BSYNC B0 ;  /* 0x0000000000007941 */ /* 0x000fea0003800000 */
.L_x_3539:
[----:B------:R-:W3:Y:S01]  /*eec0*/  LDL R0, [R1] ;  /* 0x0000000001007983 */ /* 0x000ee20000100800 */
[----:B------:R-:W-:Y:S01]  /*eed0*/  BSSY B0, `(.L_x_3541) ;  /* 0x0000104000007945 */ /* 0x000fe20003800000 */
[----:B---3--:R-:W-:-:S13]  /*eee0*/  ISETP.GE.AND P0, PT, R8, R0, PT ;  /* 0x000000000800720c */ /* 0x008fda0003f06270 */
[----:B------:R-:W-:Y:S05]  /*eef0*/  @!P0 BRA `(.L_x_3542) ;  /* 0x0000001000048947 */ /* 0x000fea0003800000 */
[----:B------:R-:W-:Y:S01]  /*ef00*/  ULDC UR4, c[0x0][0x2f4] ;  /* 0x0000bd0000047ab9 */ /* 0x000fe20000000800 */
[----:B------:R-:W-:Y:S01]  /*ef10*/  IMAD.MOV.U32 R10, RZ, RZ, R27 ;  /* 0x000000ffff0a7224 */ /* 0x000fe200078e001b */
[----:B------:R-:W-:Y:S01]  /*ef20*/  MOV R17, R28 ;  /* 0x0000001c00117202 */ /* 0x000fe20000000f00 */
[----:B------:R-:W-:Y:S01]  /*ef30*/  IMAD.MOV.U32 R29, RZ, RZ, R25 ;  /* 0x000000ffff1d7224 */ /* 0x000fe200078e0019 */
[----:B------:R-:W-:Y:S02]  /*ef40*/  ISETP.GE.AND P3, PT, R31, UR4, PT ;  /* 0x000000041f007c0c */ /* 0x000fe4000bf66270 */
[----:B------:R-:W-:Y:S02]  /*ef50*/  ISETP.GE.AND P2, PT, R33, UR4, PT ;  /* 0x0000000421007c0c */ /* 0x000fe4000bf46270 */
[----:B------:R-:W-:-:S13]  /*ef60*/  ISETP.GE.AND P1, PT, R32, UR4, PT ;  /* 0x0000000420007c0c */ /* 0x000fda000bf26270 */
.L_x_3555:
[----:B------:R-:W3:Y:S04]  /*ef70*/  LDL R5, [R1+0x4] ;  /* 0x0000040001057983 */ /* 0x000ee80000100800 */
[----:B------:R-:W4:Y:S01]  /*ef80*/  LDL R12, [R1+0x8] ;  /* 0x00000800010c7983 */ /* 0x000f220000100800 */
[----:B------:R-:W1:Y:S01]  /*ef90*/  S2R R0, SR_TID.X ;  /* 0x0000000000007919 */ /* 0x000e620000002100 */
[----:B------:R-:W2:Y:S01]  /*efa0*/  S2R R4, SR_TID.X ;  /* 0x0000000000047919 */ /* 0x000ea20000002100 */
[----:B-1----:R-:W-:-:S04]  /*efb0*/  LOP3.LUT R0, R0, 0x7f, RZ, 0xc0, !PT ;  /* 0x0000007f00007812 */ /* 0x002fc800078ec0ff */
[----:B0-----:R-:W-:Y:S02]  /*efc0*/  SHF.R.U32.HI R3, RZ, 0x3, R0 ;  /* 0x00000003ff037819 */ /* 0x001fe40000011600 */
[----:B------:R-:W0:Y:S01]  /*efd0*/  LDC R0, c[0x0][0x430] ;  /* 0x00010c00ff007b82 */ /* 0x000e220000000800 */
[----:B--2---:R-:W-:-:S05]  /*efe0*/  IMAD.SHL.U32 R4, R4, 0x10, RZ ;  /* 0x0000001004047824 */ /* 0x004fca00078e00ff */
[----:B------:R-:W-:-:S04]  /*eff0*/  LOP3.LUT R4, R3, 0x70, R4, 0xf8, !PT ;  /* 0x0000007003047812 */ /* 0x000fc800078ef804 */
[----:B------:R-:W-:-:S13]  /*f000*/  ISETP.GT.U32.AND P5, PT, R4, 0x5f, PT ;  /* 0x0000005f0400780c */ /* 0x000fda0003fa4070 */
[----:B------:R-:W4:Y:S01]  /*f010*/  @!P5 LDC.64 R6, c[0x0][0x428] ;  /* 0x00010a00ff06db82 */ /* 0x000f220000000a00 */
[----:B0-----:R-:W-:-:S13]  /*f020*/  ISETP.NE.AND P0, PT, R0, 0x1, PT ;  /* 0x000000010000780c */ /* 0x001fda0003f05270 */
[----:B------:R-:W0:Y:S08]  /*f030*/  @P0 LDC R0, c[0x0][0x434] ;  /* 0x00010d00ff000b82 */ /* 0x000e300000000800 */
[----:B------:R-:W1:Y:S01]  /*f040*/  @P0 LDC R3, c[0x0][0x438] ;  /* 0x00010e00ff030b82 */ /* 0x000e620000000800 */
[----:B---3--:R-:W-:-:S04]  /*f050*/  IMAD R9, R8, 0x60, R5 ;  /* 0x0000006008097824 */ /* 0x008fc800078e0205 */
[----:B------:R-:W-:-:S03]  /*f060*/  IMAD.IADD R9, R4, 0x1, R9 ;  /* 0x0000000104097824 */ /* 0x000fc600078e0209 */
[----:B------:R-:W2:Y:S01]  /*f070*/  @!P5 LDC.64 R4, c[0x0][0x418] ;  /* 0x00010600ff04db82 */ /* 0x000ea20000000a00 */
[----:B0-----:R-:W-:-:S04]  /*f080*/  @P0 IMAD.HI.U32 R0, R9, R0, RZ ;  /* 0x0000000009000227 */ /* 0x001fc800078e00ff */
[----:B------:R-:W-:Y:S01]  /*f090*/  IMAD.MOV.U32 R11, RZ, RZ, R9 ;  /* 0x000000ffff0b7224 */ /* 0x000fe200078e0009 */
[----:B-1----:R-:W-:Y:S01]  /*f0a0*/  @P0 SHF.R.U32.HI R11, RZ, R3, R0 ;  /* 0x00000003ff0b0219 */ /* 0x002fe20000011600 */
[----:B----4-:R-:W-:-:S03]  /*f0b0*/  @!P5 IMAD R0, R12, R6, RZ ;  /* 0x000000060c00d224 */ /* 0x010fc600078e02ff */
[--C-:B------:R-:W-:Y:S01]  /*f0c0*/  @!P5 SHF.R.S32.HI R3, RZ, 0x1f, R11.reuse ;  /* 0x0000001fff03d819 */ /* 0x100fe2000001140b */
[----:B------:R-:W-:Y:S02]  /*f0d0*/  @!P5 IMAD.MOV.U32 R2, RZ, RZ, R11 ;  /* 0x000000ffff02d224 */ /* 0x000fe400078e000b */
[C---:B------:R-:W-:Y:S02]  /*f0e0*/  @!P5 IMAD R7, R30.reuse, R7, R0 ;  /* 0x000000071e07d224 */ /* 0x040fe400078e0200 */
[----:B------:R-:W-:-:S04]  /*f0f0*/  @!P5 IMAD.WIDE.U32 R2, R30, R6, R2 ;  /* 0x000000061e02d225 */ /* 0x000fc800078e0002 */
[----:B------:R-:W-:Y:S01]  /*f100*/  @!P5 IMAD.IADD R7, R7, 0x1, R3 ;  /* 0x000000010707d824 */ /* 0x000fe200078e0203 */
[----:B--2---:R-:W-:Y:S01]  /*f110*/  @!P5 LEA R4, P0, R2, R4, 0x2 ;  /* 0x000000040204d211 */ /* 0x004fe200078010ff */
[----:B------:R-:W-:-:S03]  /*f120*/  IMAD.MOV.U32 R0, RZ, RZ, RZ ;  /* 0x000000ffff007224 */ /* 0x000fc600078e00ff */
[----:B------:R-:W-:-:S05]  /*f130*/  @!P5 LEA.HI.X R5, R2, R5, R7, 0x2, P0 ;  /* 0x000000050205d211 */ /* 0x000fca00000f1407 */
[----:B------:R0:W5:Y:S01]  /*f140*/  @!P5 LDG.E R0, desc[UR36][R4.64] ;  /* 0x000000240400d981 */ /* 0x000162000c1e1900 */
[----:B------:R-:W-:Y:S01]  /*f150*/  LOP3.LUT P4, RZ, R23, 0x10, RZ, 0xc0, !PT ;  /* 0x0000001017ff7812 */ /* 0x000fe2000788c0ff */
[----:B------:R-:W-:Y:S01]  /*f160*/  VIADD R27, R10, 0x1 ;  /* 0x000000010a1b7836 */ /* 0x000fe20000000000 */
[----:B------:R-:W-:Y:S01]  /*f170*/  IADD3 R2, -R11, RZ, RZ ;  /* 0x000000ff0b027210 */ /* 0x000fe20007ffe1ff */
[----:B------:R-:W-:Y:S05]  /*f180*/  YIELD ;  /* 0x0000000000007946 */ /* 0x000fea0003800000 */
[----:B------:R-:W-:Y:S01]  /*f190*/  ISETP.NE.AND P0, PT, R27, 0x2, PT ;  /* 0x000000021b00780c */ /* 0x000fe20003f05270 */
[----:B------:R-:W-:-:S02]  /*f1a0*/  ULDC UR4, c[0x0][0x430] ;  /* 0x00010c0000047ab9 */ /* 0x000fc40000000800 */
[----:B------:R-:W-:Y:S01]  /*f1b0*/  IMAD R9, R2, UR4, R9 ;  /* 0x0000000402097c24 */ /* 0x000fe2000f8e0209 */
[----:B------:R-:W-:Y:S01]  /*f1c0*/  SEL R28, RZ, 0x1, P0 ;  /* 0x00000001ff1c7807 */ /* 0x000fe20000000000 */
[----:B------:R-:W-:Y:S01]  /*f1d0*/  IMAD.MOV.U32 R25, RZ, RZ, R8 ;  /* 0x000000ffff197224 */ /* 0x000fe200078e0008 */
[----:B------:R-:W-:Y:S02]  /*f1e0*/  SEL R27, R27, RZ, P0 ;  /* 0x000000ff1b1b7207 */ /* 0x000fe40000000000 */
[----:B------:R-:W-:Y:S01]  /*f1f0*/  LOP3.LUT R28, R17, R28, RZ, 0x3c, !PT ;  /* 0x0000001c111c7212 */ /* 0x000fe200078e3cff */
[----:B0-----:R-:W-:Y:S06]  /*f200*/  @!P4 BRA `(.L_x_3543) ;  /* 0x000000000004c947 */ /* 0x001fec0003800000 */
[----:B------:R-:W-:Y:S01]  /*f210*/  BPT.TRAP 0x1 ;  /* 0x000000040000795c */ /* 0x000fe20000300000 */
.L_x_3543:
[----:B------:R-:W-:Y:S01]  /*f220*/  IMAD R6, R27, 0x8, R22 ;  /* 0x000000081b067824 */ /* 0x000fe200078e0216 */
[----:B------:R-:W-:Y:S01]  /*f230*/  SHF.L.U32 R3, R28, 0x1f, RZ ;  /* 0x0000001f1c037819 */ /* 0x000fe200000006ff */
[----:B------:R-:W-:Y:S03]  /*f240*/  BSSY B1, `(.L_x_3544) ;  /* 0x0000003000017945 */ /* 0x000fe60003800000 */
[----:B------:R-:W0:Y:S02]  /*f250*/  SYNCS.PHASECHK.TRANS64.TRYWAIT P0, [R6+URZ+0x30840], R3 ;  /* 0x03084003060075a7 */ /* 0x000e24000800017f */
[----:B0-----:R-:W-:Y:S05]  /*f260*/  @!P0 BRA `(.L_x_3545) ;  /* 0x0000003800a08947 */ /* 0x001fea0003800000 */
.L_x_3626:
[----:B------:R-:W-:Y:S05]  /*f270*/  BSYNC B1 ;  /* 0x0000000000017941 */ /* 0x000fea0003800000 */
.L_x_3544:
[----:B------:R-:W-:Y:S01]  /*f280*/  SHF.R.S32.HI R20, RZ, 0x1f, R9 ;  /* 0x0000001fff147819 */ /* 0x000fe20000011409 */
[----:B------:R-:W-:Y:S01]  /*f290*/  ULDC.64 UR4, c[0x0][0x300] ;  /* 0x0000c00000047ab9 */ /* 0x000fe20000000a00 */
[----:B-----5:R-:W-:Y:S01]  /*f2a0*/  SHF.R.S32.HI R21, RZ, 0x1f, R0 ;  /* 0x0000001fff157819 */ /* 0x020fe20000011400 */
[----:B0-----:R-:W-:Y:S01]  /*f2b0*/  IMAD.WIDE.U32 R2, R9, UR4, RZ ;  /* 0x0000000409027c25 */ /* 0x001fe2000f8e00ff */
[----:B------:R-:W-:Y:S01]  /*f2c0*/  ULDC.64 UR6, c[0x0][0x2e8] ;  /* 0x0000ba0000067ab9 */ /* 0x000fe20000000a00 */
[C---:B------:R-:W-:Y:S02]  /*f2d0*/  LOP3.LUT P5, RZ, R23.reuse, 0x2, RZ, 0xc0, !PT ;  /* 0x0000000217ff7812 */ /* 0x040fe400078ac0ff */
[----:B------:R-:W-:Y:S01]  /*f2e0*/  IMAD R4, R20, UR4, RZ ;  /* 0x0000000414047c24 */ /* 0x000fe2000f8e02ff */
[----:B------:R-:W-:Y:S01]  /*f2f0*/  LOP3.LUT P4, RZ, R23, 0x1, RZ, 0xc0, !PT ;  /* 0x0000000117ff7812 */ /* 0x000fe2000788c0ff */
        /* <DEDUP_REMOVED lines=16> */
[----:B------:R-:W-:Y:S01]  /*f400*/  IMAD.SHL.U32 R4, R31, 0x2, RZ ;  /* 0x000000021f047824 */ /* 0x000fe200078e00ff */
[----:B------:R-:W-:Y:S01]  /*f410*/  LOP3.LUT P6, RZ, R23, 0x4, RZ, 0xc0, !PT ;  /* 0x0000000417ff7812 */ /* 0x000fe200078cc0ff */
[----:B------:R-:W-:Y:S01]  /*f420*/  IMAD R5, R5, 0x2, R22 ;  /* 0x0000000205057824 */ /* 0x000fe200078e0216 */
[----:B------:R-:W1:Y:S04]  /*f430*/  SHFL.IDX PT, R3, R8, RZ, 0x181f ;  /* 0x00181fff08037589 */ /* 0x000e6800000e0000 */
[----:B------:R-:W-:Y:S01]  /*f440*/  SHFL.IDX PT, R35, R8, 0x2, 0x181f ;  /* 0x00581f0008237f89 */ /* 0x000fe200000e0000 */
[----:B0-----:R-:W-:-:S05]  /*f450*/  IADD3 R2, P0, R2, R4, RZ ;  /* 0x0000000402027210 */ /* 0x001fca0007f1e0ff */
[----:B-1----:R-:W-:-:S05]  /*f460*/  IMAD.X R3, RZ, RZ, R3, P0 ;  /* 0x000000ffff037224 */ /* 0x002fca00000e0603 */
[----:B------:R-:W-:Y:S04]  /*f470*/  LDGSTS.E.BYPASS.LTC128B.128 [R5+0x1e400], desc[UR36][R2.64], !P6 ;  /* 0x1e40000002057fae */ /* 0x000fe8000f101d64 */
[----:B------:R-:W-:Y:S04]  /*f480*/  LDGSTS.E.BYPASS.LTC128B.128 [R5+0x21400], desc[UR36][R2.64+0x80], !P5 ;  /* 0x2140008002057fae */ /* 0x000fe8000e901d64 */
[----:B------:R0:W-:Y:S04]  /*f490*/  LDGSTS.E.BYPASS.LTC128B.128 [R5+0x24400], desc[UR36][R2.64+0x100], !P4 ;  /* 0x2440010002057fae */ /* 0x0001e8000e101d64 */
[----:B0-----:R-:W0:Y:S04]  /*f4a0*/  SHFL.IDX PT, R2, R7, 0x1, 0x181f ;  /* 0x00381f0007027f89 */ /* 0x001e2800000e0000 */
[----:B------:R-:W1:Y:S01]  /*f4b0*/  SHFL.IDX PT, R3, R8, 0x1, 0x181f ;  /* 0x00381f0008037f89 */ /* 0x000e6200000e0000 */
[----:B0-----:R-:W-:-:S05]  /*f4c0*/  IADD3 R2, P0, R2, R4, RZ ;  /* 0x0000000402027210 */ /* 0x001fca0007f1e0ff */
[----:B-1----:R-:W-:-:S05]  /*f4d0*/  IMAD.X R3, RZ, RZ, R3, P0 ;  /* 0x000000ffff037224 */ /* 0x002fca00000e0603 */
[----:B------:R-:W-:Y:S04]  /*f4e0*/  LDGSTS.E.BYPASS.LTC128B.128 [R5+0x1ec00], desc[UR36][R2.64], !P6 ;  /* 0x1ec0000002057fae */ /* 0x000fe8000f101d64 */
[----:B------:R-:W-:Y:S04]  /*f4f0*/  LDGSTS.E.BYPASS.LTC128B.128 [R5+0x21c00], desc[UR36][R2.64+0x80], !P5 ;  /* 0x21c0008002057fae */ /* 0x000fe8000e901d64 */
[----:B------:R0:W-:Y:S04]  /*f500*/  LDGSTS.E.BYPASS.LTC128B.128 [R5+0x24c00], desc[UR36][R2.64+0x100], !P4 ;  /* 0x24c0010002057fae */ /* 0x0001e8000e101d64 */
[----:B0-----:R-:W0:Y:S02]  /*f510*/  SHFL.IDX PT, R2, R7, 0x2, 0x181f ;  /* 0x00581f0007027f89 */ /* 0x001e2400000e0000 */
[----:B0-----:R-:W-:-:S04]  /*f520*/  IADD3 R2, P0, R2, R4, RZ ;  /* 0x0000000402027210 */ /* 0x001fc80007f1e0ff */
[----:B------:R-:W-:Y:S02]  /*f530*/  IADD3.X R3, RZ, R35, RZ, P0, !PT ;  /* 0x00000023ff037210 */ /* 0x000fe400007fe4ff */
[----:B------:R-:W-:Y:S04]  /*f540*/  SHFL.IDX PT, R35, R8, 0x3, 0x181f ;  /* 0x00781f0008237f89 */ /* 0x000fe800000e0000 */
        /* <DEDUP_REMOVED lines=9> */
[----:B------:R0:W-:Y:S04]  /*f5e0*/  LDGSTS.E.BYPASS.LTC128B.128 [R5+0x25c00], desc[UR36][R2.64+0x100], !P4 ;  /* 0x25c0010002057fae */ /* 0x0001e8000e101d64 */
[----:B0-----:R-:W0:Y:S02]  /*f5f0*/  SHFL.IDX PT, R2, R7, 0x4, 0x181f ;  /* 0x00981f0007027f89 */ /* 0x001e2400000e0000 */
[----:B0-----:R-:W-:-:S05]  /*f600*/  IADD3 R2, P0, R2, R4, RZ ;  /* 0x0000000402027210 */ /* 0x001fca0007f1e0ff */
[----:B------:R-:W-:Y:S02]  /*f610*/  IMAD.X R3, RZ, RZ, R35, P0 ;  /* 0x000000ffff037224 */ /* 0x000fe400000e0623 */
[----:B------:R0:W1:Y:S04]  /*f620*/  SHFL.IDX PT, R35, R8, 0x5, 0x181f ;  /* 0x00b81f0008237f89 */ /* 0x00006800000e0000 */
[----:B------:R-:W-:Y:S04]  /*f630*/  LDGSTS.E.BYPASS.LTC128B.128 [R5+0x20400], desc[UR36][R2.64], !P6 ;  /* 0x2040000002057fae */ /* 0x000fe8000f101d64 */
[----:B------:R-:W-:Y:S04]  /*f640*/  LDGSTS.E.BYPASS.LTC128B.128 [R5+0x23400], desc[UR36][R2.64+0x80], !P5 ;  /* 0x2340008002057fae */ /* 0x000fe8000e901d64 */
[----:B------:R2:W-:Y:S04]  /*f650*/  LDGSTS.E.BYPASS.LTC128B.128 [R5+0x26400], desc[UR36][R2.64+0x100], !P4 ;  /* 0x2640010002057fae */ /* 0x0005e8000e101d64 */
[----:B-12---:R0:W2:Y:S02]  /*f660*/  SHFL.IDX PT, R2, R7, 0x5, 0x181f ;  /* 0x00b81f0007027f89 */ /* 0x0060a400000e0000 */
.L_x_3640:
[----:B------:R-:W-:Y:S02]  /*f670*/  LOP3.LUT P6, RZ, R23, 0x4, RZ, 0xc0, !PT ;  /* 0x0000000417ff7812 */ /* 0x000fe400078cc0ff */
[----:B--2---:R-:W-:-:S05]  /*f680*/  IADD3 R2, P0, R2, R4, RZ ;  /* 0x0000000402027210 */ /* 0x004fca0007f1e0ff */
[----:B------:R-:W-:Y:S01]  /*f690*/  IMAD.X R3, RZ, RZ, R35, P0 ;  /* 0x000000ffff037224 */ /* 0x000fe200000e0623 */
[----:B------:R-:W-:-:S05]  /*f6a0*/  PLOP3.LUT P0, PT, PT, PT, PT, 0x80, 0x0 ;  /* 0x000000000000781c */ /* 0x000fca0003f0f070 */
[----:B------:R-:W-:Y:S01]  /*f6b0*/  @!PT LDS RZ, [RZ] ;  /* 0x00000000fffff984 */ /* 0x000fe20000000800 */
[----:B------:R-:W-:Y:S01]  /*f6c0*/  @!PT LDS RZ, [RZ] ;  /* 0x00000000fffff984 */ /* 0x000fe20000000800 */
[----:B------:R-:W-:Y:S01]  /*f6d0*/  @!PT LDS RZ, [RZ] ;  /* 0x00000000fffff984 */ /* 0x000fe20000000800 */
[----:B------:R1:W-:Y:S04]  /*f6e0*/  LDGSTS.E.BYPASS.LTC128B.128 [R5+0x20c00], desc[UR36][R2.64], !P6 ;  /* 0x20c0000002057fae */ /* 0x0003e8000f101d64 */
[----:B------:R1:W-:Y:S04]  /*f6f0*/  LDGSTS.E.BYPASS.LTC128B.128 [R5+0x23c00], desc[UR36][R2.64+0x80], !P5 ;  /* 0x23c0008002057fae */ /* 0x0003e8000e901d64 */
[----:B------:R1:W-:Y:S01]  /*f700*/  LDGSTS.E.BYPASS.LTC128B.128 [R5+0x26c00], desc[UR36][R2.64+0x100], !P4 ;  /* 0x26c0010002057fae */ /* 0x0003e2000e101d64 */
[----:B------:R-:W-:Y:S01]  /*f710*/  NOP ;  /* 0x0000000000007918 */ /* 0x000fe20000000000 */
.L_x_3547:
        /* <DEDUP_REMOVED lines=10> */
.L_x_3548:
[----:B------:R2:W-:Y:S01]  /*f7c0*/  SYNCS.ARRIVE.TRANS64.A1T0 RZ, [R6+URZ+0x30830], RZ ;  /* 0x030830ff06ff79a7 */ /* 0x0005e2000810003f */
[----:B------:R-:W-:Y:S05]  /*f7d0*/  @!P5 BRA `(.L_x_3549) ;  /* 0x000000000004d947 */ /* 0x000fea0003800000 */
[----:B------:R-:W-:Y:S01]  /*f7e0*/  BPT.TRAP 0x1 ;  /* 0x000000040000795c */ /* 0x000fe20000300000 */
.L_x_3549:
[----:B-1----:R-:W-:Y:S01]  /*f7f0*/  SHF.L.U32 R2, R17, 0x1f, RZ ;  /* 0x0000001f11027819 */ /* 0x002fe200000006ff */
[----:B--2---:R-:W-:Y:S01]  /*f800*/  IMAD R6, R10, 0x8, R22 ;  /* 0x000000080a067824 */ /* 0x004fe200078e0216 */
[----:B------:R-:W-:Y:S01]  /*f810*/  BSSY B1, `(.L_x_3550) ;  /* 0x0000004000017945 */ /* 0x000fe20003800000 */
[----:B0-----:R-:W-:Y:S02]  /*f820*/  IMAD R7, R29, -0x60, R37 ;  /* 0xffffffa01d077824 */ /* 0x001fe400078e0225 */
[----:B------:R-:W0:Y:S02]  /*f830*/  SYNCS.PHASECHK.TRANS64.TRYWAIT P0, [R6+URZ+0x30860], R2 ;  /* 0x03086002060075a7 */ /* 0x000e24000800017f */
[----:B0-----:R-:W-:Y:S05]  /*f840*/  @!P0 BRA `(.L_x_3551) ;  /* 0x0000003c001c8947 */ /* 0x001fea0003800000 */
.L_x_3641:
[----:B------:R-:W-:Y:S05]  /*f850*/  BSYNC B1 ;  /* 0x0000000000017941 */ /* 0x000fea0003800000 */
.L_x_3550:
[----:B------:R-:W1:Y:S01]  /*f860*/  S2R R3, SR_TID.X ;  /* 0x0000000000037919 */ /* 0x000e620000002100 */
[----:B------:R-:W-:Y:S01]  /*f870*/  UMOV UR4, 0xffffffff ;  /* 0xffffffff00047882 */ /* 0x000fe20000000000 */
[----:B------:R-:W-:Y:S01]  /*f880*/  IMAD R5, R10, 0x4800, R34 ;  /* 0x000048000a057824 */ /* 0x000fe200078e0222 */
[----:B-1----:R-:W-:-:S04]  /*f890*/  LOP3.LUT R3, R3, 0x7f, RZ, 0xc0, !PT ;  /* 0x0000007f03037812 */ /* 0x002fc800078ec0ff */
[----:B------:R-:W-:-:S05]  /*f8a0*/  SHF.R.U32.HI R3, RZ, 0x3, R3 ;  /* 0x00000003ff037819 */ /* 0x000fca0000011603 */
[----:B------:R-:W-:Y:S01]  /*f8b0*/  IMAD.IADD R7, R7, 0x1, -R3 ;  /* 0x0000000107077824 */ /* 0x000fe200078e0a03 */
[----:B------:R-:W-:Y:S06]  /*f8c0*/  BRA.DIV UR4, `(.L_x_3552) ;  /* 0x0000003e04107947 */ /* 0x000fec000b800000 */
[----:B0-----:R-:W0:Y:S01]  /*f8d0*/  SHFL.IDX PT, R2, R18, RZ, 0x181f ;  /* 0x00181fff12027589 */ /* 0x001e2200000e0000 */
        /* <DEDUP_REMOVED lines=23> */
[----:B0-----:R-:W-:-:S04]  /*fa50*/  IADD3 R2, P0, R2, R4, RZ ;  /* 0x0000000402027210 */ /* 0x001fc80007f1e0ff */
[----:B-1----:R-:W-:Y:S02]  /*fa60*/  IADD3.X R3, RZ, R3, RZ, P0, !PT ;  /* 0x00000003ff037210 */ /* 0x002fe400007fe4ff */
        /* <DEDUP_REMOVED lines=26> */
[----:B--2---:R1:W-:Y:S02]  /*fc10*/  LDGSTS.E.BYPASS.LTC128B.128 [R5+0x8400], desc[UR36][R2.64+0x100], !P0 ;  /* 0x0840010002057fae */ /* 0x0043e4000c101d64 */
.L_x_3655:
[----:B01----:R-:W-:Y:S01]  /*fc20*/  IADD3 R2, P0, R14, R4, RZ ;  /* 0x000000040e027210 */ /* 0x003fe20007f1e0ff */
[----:B------:R-:W-:Y:S01]  /*fc30*/  ULDC.64 UR4, c[0x0][0x328] ;  /* 0x0000ca0000047ab9 */ /* 0x000fe20000000a00 */
[----:B------:R-:W-:Y:S01]  /*fc40*/  ULDC.64 UR6, c[0x0][0x318] ;  /* 0x0000c60000067ab9 */ /* 0x000fe20000000a00 */
[----:B------:R-:W-:Y:S02]  /*fc50*/  IMAD R20, R20, UR4, RZ ;  /* 0x0000000414147c24 */ /* 0x000fe4000f8e02ff */
        /* <DEDUP_REMOVED lines=8> */
[----:B------:R-:W-:Y:S01]  /*fce0*/  ISETP.LT.OR P0, PT, R7, 0x51, P1 ;  /* 0x000000510700780c */ /* 0x000fe20000f01670 */
[----:B------:R-:W-:-:S12]  /*fcf0*/  IMAD R7, R9, UR5, R20 ;  /* 0x0000000509077c24 */ /* 0x000fd8000f8e0214 */
[----:B------:R0:W-:Y:S02]  /*fd00*/  LDGSTS.E.BYPASS.LTC128B.128 [R5+0x8c00], desc[UR36][R2.64+0x100], !P0 ;  /* 0x08c0010002057fae */ /* 0x0001e4000c101d64 */
[----:B0-----:R-:W-:Y:S01]  /*fd10*/  IMAD.WIDE.U32 R2, R9, UR4, RZ ;  /* 0x0000000409027c25 */ /* 0x001fe2000f8e00ff */
        /* <DEDUP_REMOVED lines=13> */
.L_x_3553:
        /* <DEDUP_REMOVED lines=10> */
.L_x_3554:
[----:B------:R-:W2:Y:S01]  /*fe90*/  LDL R0, [R1] ;  /* 0x0000000001007983 */ /* 0x000ea20000100800 */
[----:B------:R1:W-:Y:S01]  /*fea0*/  SYNCS.ARRIVE.TRANS64.A1T0 RZ, [R6+URZ+0x30850], RZ ;  /* 0x030850ff06ff79a7 */ /* 0x0003e2000810003f */
[C---:B------:R-:W-:Y:S01]  /*feb0*/  VIADD R8, R25.reuse, 0xffffffff ;  /* 0xffffffff19087836 */ /* 0x040fe20000000000 */
[----:B------:R-:W-:Y:S01]  /*fec0*/  MOV R29, R25 ;  /* 0x00000019001d7202 */ /* 0x000fe20000000f00 */
[----:B------:R-:W-:Y:S02]  /*fed0*/  IMAD.MOV.U32 R10, RZ, RZ, R27 ;  /* 0x000000ffff0a7224 */ /* 0x000fe400078e001b */
[----:B------:R-:W-:Y:S01]  /*fee0*/  IMAD.MOV.U32 R17, RZ, RZ, R28 ;  /* 0x000000ffff117224 */ /* 0x000fe200078e001c */
[----:B--2---:R-:W-:-:S13]  /*fef0*/  ISETP.GT.AND P0, PT, R25, R0, PT ;  /* 0x000000001900720c */ /* 0x004fda0003f04270 */
[----:B-1----:R-:W-:Y:S05]  /*ff00*/  @P0 BRA `(.L_x_3555) ;  /* 0xfffffff000180947 */ /* 0x002fea000383ffff */
.L_x_3542:
[----:B------:R-:W-:Y:S05]  /*ff10*/  BSYNC B0 ;  /* 0x0000000000007941 */ /* 0x000fea0003800000 */
.L_x_3541:
[----:B------:R-:W1:Y:S01]  /*ff20*/  S2R R0, SR_TID.X ;  /* 0x0000000000007919 */ /* 0x000e620000002100 */
[----:B------:R-:W-:Y:S01]  /*ff30*/  BSSY B0, `(.L_x_3556) ;  /* 0x0000010000007945 */ /* 0x000fe20003800000 */
[----:B-1----:R-:W-:-:S04]  /*ff40*/  LOP3.LUT R0, R0, 0x7f, RZ, 0xc0, !PT ;  /* 0x0000007f00007812 */ /* 0x002fc800078ec0ff */
[----:B------:R-:W-:-:S13]  /*ff50*/  ISETP.NE.AND P0, PT, R0, RZ, PT ;  /* 0x000000ff0000720c */ /* 0x000fda0003f05270 */
[----:B------:R-:W-:Y:S05]  /*ff60*/  @P0 BRA `(.L_x_3557) ;  /* 0x0000000000300947 */ /* 0x000fea0003800000 */
[----:B------:R-:W1:Y:S01]  /*ff70*/  S2R R5, SR_LANEID ;  /* 0x0000000000057919 */ /* 0x000e620000000000 */
[----:B------:R-:W-:Y:S01]  /*ff80*/  VOTEU.ANY UR4, UPT, PT ;  /* 0x0000000000047886 */ /* 0x000fe200038e0100 */
[----:B0-----:R-:W0:Y:S01]  /*ff90*/  LDC.64 R2, c[0x0][0xc60] ;  /* 0x00031800ff027b82 */ /* 0x001e220000000a00 */
[----:B------:R-:W1:Y:S02]  /*ffa0*/  FLO.U32 R0, UR4 ;  /* 0x0000000400007d00 */ /* 0x000e6400080e0000 */
[----:B-1----:R-:W-:-:S06]  /*ffb0*/  ISETP.EQ.U32.AND P0, PT, R0, R5, PT ;  /* 0x000000050000720c */ /* 0x002fcc0003f02070 */
[----:B------:R-:W0:Y:S07]  /*ffc0*/  POPC R5, UR4 ;  /* 0x0000000400057d09 */ /* 0x000e2e0008000000 */
[----:B0-----:R-:W3:Y:S01]  /*ffd0*/  @P0 ATOMG.E.ADD.STRONG.GPU PT, R3, desc[UR36][R2.64], R5 ;  /* 0x00000005020309a8 */ /* 0x001ee200081ee1e4 */
[----:B------:R-:W0:Y:S02]  /*ffe0*/  S2R R4, SR_LTMASK ;  /* 0x0000000000047919 */ /* 0x000e240000003900 */
[----:B0-----:R-:W-:-:S04]  /*fff0*/  LOP3.LUT R4, R4, UR4, RZ, 0xc0, !PT ;  /* 0x0000000404047c12 */ /* 0x001fc8000f8ec0ff */
[----:B------:R-:W0:Y:S01]  /*10000*/  POPC R7, R4 ;  /* 0x0000000400077309 */ /* 0x000e220000000000 */
[----:B---3--:R-:W0:Y:S02]  /*10010*/  SHFL.IDX PT, R0, R3, R0, 0x1f ;  /* 0x00001f0003007589 */ /* 0x008e2400000e0000 */
[----:B0-----:R-:W-:-:S07]  /*10020*/  IADD3 R16, R0, UR39, R7 ;  /* 0x0000002700107c10 */ /* 0x001fce000fffe007 */
.L_x_3557:
[----:B------:R-:W-:Y:S05]  /*10030*/  BSYNC B0 ;  /* 0x0000000000007941 */ /* 0x000fea0003800000 */
.L_x_3556:
[----:B------:R-:W-:-:S13]  /*10040*/  LOP3.LUT P0, RZ, R23, 0x10, RZ, 0xc0, !PT ;  /* 0x0000001017ff7812 */ /* 0x000fda000780c0ff */
[----:B------:R-:W-:Y:S05]  /*10050*/  @!P0 BRA `(.L_x_3558) ;  /* 0x0000000000048947 */ /* 0x000fea0003800000 */
[----:B------:R-:W-:Y:S01]  /*10060*/  BPT.TRAP 0x1 ;  /* 0x000000040000795c */ /* 0x000fe20000300000 */
.L_x_3558:
[----:B------:R-:W-:Y:S01]  /*10070*/  IMAD R0, R27, 0x8, R22 ;  /* 0x000000081b007824 */ /* 0x000fe200078e0216 */
[----:B0-----:R-:W-:Y:S01]  /*10080*/  SHF.L.U32 R3, R28, 0x1f, RZ ;  /* 0x0000001f1c037819 */ /* 0x001fe200000006ff */
[----:B------:R-:W-:Y:S01]  /*10090*/  BSSY B0, `(.L_x_3559) ;  /* 0x0000004000007945 */ /* 0x000fe20003800000 */
[----:B------:R-:W-:Y:S02]  /*100a0*/  IMAD R6, R25, -0x60, R37 ;  /* 0xffffffa019067824 */ /* 0x000fe400078e0225 */
[----:B------:R-:W0:Y:S02]  /*100b0*/  SYNCS.PHASECHK.TRANS64.TRYWAIT P0, [R0+URZ+0x30860], R3 ;  /* 0x03086003000075a7 */ /* 0x000e24000800017f */
[----:B0-----:R-:W-:Y:S05]  /*100c0*/  @!P0 BRA `(.L_x_3560) ;  /* 0x0000003c00208947 */ /* 0x001fea0003800000 */
.L_x_3656:
[----:B------:R-:W-:Y:S05]  /*100d0*/  BSYNC B0 ;  /* 0x0000000000007941 */ /* 0x000fea0003800000 */
.L_x_3559:
[----:B------:R-:W1:Y:S01]  /*100e0*/  S2R R2, SR_TID.X ;  /* 0x0000000000027919 */ /* 0x000e620000002100 */
[----:B------:R-:W-:Y:S01]  /*100f0*/  UMOV UR4, 0xffffffff ;  /* 0xffffffff00047882 */ /* 0x000fe20000000000 */
[----:B------:R-:W-:Y:S01]  /*10100*/  IMAD R7, R27, 0x4800, R34 ;  /* 0x000048001b077824 */ /* 0x000fe200078e0222 */
[----:B-1----:R-:W-:-:S04]  /*10110*/  LOP3.LUT R2, R2, 0x7f, RZ, 0xc0, !PT ;  /* 0x0000007f02027812 */ /* 0x002fc800078ec0ff */
[----:B------:R-:W-:-:S05]  /*10120*/  SHF.R.U32.HI R2, RZ, 0x3, R2 ;  /* 0x00000003ff027819 */ /* 0x000fca0000011602 */
[----:B------:R-:W-:Y:S01]  /*10130*/  IMAD.IADD R6, R6, 0x1, -R2 ;  /* 0x0000000106067824 */ /* 0x000fe200078e0a02 */
[----:B------:R-:W-:Y:S06]  /*10140*/  BRA.DIV UR4, `(.L_x_3561) ;  /* 0x0000003e04147947 */ /* 0x000fec000b800000 */
[----:B--2---:R-:W1:Y:S01]  /*10150*/  SHFL.IDX PT, R14, R18, RZ, 0x181f ;  /* 0x00181fff120e7589 */ /* 0x004e6200000e0000 */
[----:B------:R-:W-:Y:S01]  /*10160*/  ULDC UR4, c[0x0][0x2f4] ;  /* 0x0000bd0000047ab9 */ /* 0x000fe20000000800 */
[C---:B------:R-:W-:Y:S01]  /*10170*/  IMAD.SHL.U32 R5, R31.reuse, 0x2, RZ ;  /* 0x000000021f057824 */ /* 0x040fe200078e00ff */
[----:B------:R-:W-:Y:S01]  /*10180*/  ISETP.GE.AND P2, PT, R31, UR4, PT ;  /* 0x000000041f007c0c */ /* 0x000fe2000bf46270 */
[----:B0-----:R-:W0:Y:S01]  /*10190*/  SHFL.IDX PT, R3, R24, RZ, 0x181f ;  /* 0x00181fff18037589 */ /* 0x001e2200000e0000 */
[----:B------:R-:W-:Y:S01]  /*101a0*/  IMAD R4, R7, 0x2, R22 ;  /* 0x0000000207047824 */ /* 0x000fe200078e0216 */
[----:B------:R-:W-:Y:S02]  /*101b0*/  ISETP.GE.AND P1, PT, R33, UR4, PT ;  /* 0x0000000421007c0c */ /* 0x000fe4000bf26270 */
[C---:B------:R-:W-:Y:S01]  /*101c0*/  ISETP.LT.OR P4, PT, R6.reuse, 0x1, P2 ;  /* 0x000000010600780c */ /* 0x040fe20001781670 */
[----:B------:R-:W-:Y:S01]  /*101d0*/  SHFL.IDX PT, R7, R24, 0x1, 0x181f ;  /* 0x00381f0018077f89 */ /* 0x000fe200000e0000 */
[----:B------:R-:W-:-:S02]  /*101e0*/  ISETP.LT.OR P3, PT, R6, 0x1, P1 ;  /* 0x000000010600780c */ /* 0x000fc40000f61670 */
[----:B-1----:R-:W-:Y:S02]  /*101f0*/  IADD3 R2, P0, R14, R5, RZ ;  /* 0x000000050e027210 */ /* 0x002fe40007f1e0ff */
[----:B------:R-:W1:Y:S03]  /*10200*/  SHFL.IDX PT, R14, R18, 0x1, 0x181f ;  /* 0x00381f00120e7f89 */ /* 0x000e6600000e0000 */
[----:B0-----:R-:W-:Y:S01]  /*10210*/  IMAD.X R3, RZ, RZ, R3, P0 ;  /* 0x000000ffff037224 */ /* 0x001fe200000e0603 */
[----:B------:R-:W-:-:S04]  /*10220*/  ISETP.GE.AND P0, PT, R32, UR4, PT ;  /* 0x0000000420007c0c */ /* 0x000fc8000bf06270 */
[----:B------:R-:W-:Y:S01]  /*10230*/  LDGSTS.E.BYPASS.LTC128B.128 [R4+0x400], desc[UR36][R2.64], !P4 ;  /* 0x0040000002047fae */ /* 0x000fe2000e101d64 */
[----:B------:R-:W-:-:S03]  /*10240*/  ISETP.LT.OR P4, PT, R6, 0x1, P0 ;  /* 0x000000010600780c */ /* 0x000fc60000781670 */
[----:B------:R-:W-:Y:S10]  /*10250*/  LDGSTS.E.BYPASS.LTC128B.128 [R4+0x3400], desc[UR36][R2.64+0x80], !P3 ;  /* 0x0340008002047fae */ /* 0x000ff4000d901d64 */
[----:B------:R1:W-:Y:S01]  /*10260*/  LDGSTS.E.BYPASS.LTC128B.128 [R4+0x6400], desc[UR36][R2.64+0x100], !P4 ;  /* 0x0640010002047fae */ /* 0x0003e2000e101d64 */
[----:B------:R-:W-:-:S02]  /*10270*/  ISETP.LT.OR P4, PT, R6, 0x11, P2 ;  /* 0x000000110600780c */ /* 0x000fc40001781670 */
[----:B-1----:R-:W-:Y:S02]  /*10280*/  IADD3 R2, P3, R14, R5, RZ ;  /* 0x000000050e027210 */ /* 0x002fe40007f7e0ff */
[----:B------:R-:W0:Y:S03]  /*10290*/  SHFL.IDX PT, R14, R18, 0x2, 0x181f ;  /* 0x00581f00120e7f89 */ /* 0x000e2600000e0000 */
[----:B------:R-:W-:Y:S01]  /*102a0*/  IMAD.X R3, RZ, RZ, R7, P3 ;  /* 0x000000ffff037224 */ /* 0x000fe200018e0607 */
[C---:B------:R-:W-:Y:S01]  /*102b0*/  ISETP.LT.OR P3, PT, R6.reuse, 0x11, P1 ;  /* 0x000000110600780c */ /* 0x040fe20000f61670 */
[----:B------:R-:W1:Y:S04]  /*102c0*/  SHFL.IDX PT, R7, R24, 0x2, 0x181f ;  /* 0x00581f0018077f89 */ /* 0x000e6800000e0000 */
[----:B------:R-:W-:Y:S01]  /*102d0*/  LDGSTS.E.BYPASS.LTC128B.128 [R4+0xc00], desc[UR36][R2.64], !P4 ;  /* 0x00c0000002047fae */ /* 0x000fe2000e101d64 */
[----:B------:R-:W-:-:S07]  /*102e0*/  ISETP.LT.OR P4, PT, R6, 0x11, P0 ;  /* 0x000000110600780c */ /* 0x000fce0000781670 */
[----:B------:R-:W-:Y:S06]  /*102f0*/  LDGSTS.E.BYPASS.LTC128B.128 [R4+0x3c00], desc[UR36][R2.64+0x80], !P3 ;  /* 0x03c0008002047fae */ /* 0x000fec000d901d64 */
[----:B------:R0:W-:Y:S01]  /*10300*/  LDGSTS.E.BYPASS.LTC128B.128 [R4+0x6c00], desc[UR36][R2.64+0x100], !P4 ;  /* 0x06c0010002047fae */ /* 0x0001e2000e101d64 */
[----:B------:R-:W-:Y:S02]  /*10310*/  ISETP.LT.OR P4, PT, R6, 0x21, P2 ;  /* 0x000000210600780c */ /* 0x000fe40001781670 */
[----:B0-----:R-:W-:Y:S02]  /*10320*/  IADD3 R2, P3, R14, R5, RZ ;  /* 0x000000050e027210 */ /* 0x001fe40007f7e0ff */
[----:B------:R-:W0:Y:S03]  /*10330*/  SHFL.IDX PT, R14, R18, 0x3, 0x181f ;  /* 0x00781f00120e7f89 */ /* 0x000e2600000e0000 */
[----:B-1----:R-:W-:Y:S01]  /*10340*/  IMAD.X R3, RZ, RZ, R7, P3 ;  /* 0x000000ffff037224 */ /* 0x002fe200018e0607 */
        /* <DEDUP_REMOVED lines=13> */
[----:B------:R-:W-:-:S03]  /*10420*/  ISETP.LT.OR P4, PT, R6, 0x31, P0 ;  /* 0x000000310600780c */ /* 0x000fc60000781670 */
[----:B------:R-:W2:Y:S04]  /*10430*/  SHFL.IDX PT, R24, R24, 0x5, 0x181f ;  /* 0x00b81f0018187f89 */ /* 0x000ea800000e0000 */
[----:B------:R-:W-:Y:S06]  /*10440*/  LDGSTS.E.BYPASS.LTC128B.128 [R4+0x4c00], desc[UR36][R2.64+0x80], !P3 ;  /* 0x04c0008002047fae */ /* 0x000fec000d901d64 */
[----:B------:R0:W-:Y:S01]  /*10450*/  LDGSTS.E.BYPASS.LTC128B.128 [R4+0x7c00], desc[UR36][R2.64+0x100], !P4 ;  /* 0x07c0010002047fae */ /* 0x0001e2000e101d64 */
[----:B------:R-:W-:-:S02]  /*10460*/  ISETP.LT.OR P4, PT, R6, 0x41, P2 ;  /* 0x000000410600780c */ /* 0x000fc40001781670 */
[----:B0-----:R-:W-:Y:S02]  /*10470*/  IADD3 R2, P3, R14, R5, RZ ;  /* 0x000000050e027210 */ /* 0x001fe40007f7e0ff */
[----:B------:R0:W3:Y:S02]  /*10480*/  SHFL.IDX PT, R14, R18, 0x5, 0x181f ;  /* 0x00b81f00120e7f89 */ /* 0x0000e400000e0000 */
[----:B-1----:R-:W-:Y:S02]  /*10490*/  IADD3.X R3, RZ, R7, RZ, P3, !PT ;  /* 0x00000007ff037210 */ /* 0x002fe40001ffe4ff */
[----:B------:R-:W-:-:S05]  /*104a0*/  ISETP.LT.OR P3, PT, R6, 0x41, P1 ;  /* 0x000000410600780c */ /* 0x000fca0000f61670 */
[----:B------:R0:W-:Y:S01]  /*104b0*/  LDGSTS.E.BYPASS.LTC128B.128 [R4+0x2400], desc[UR36][R2.64], !P4 ;  /* 0x0240000002047fae */ /* 0x0001e2000e101d64 */
[----:B------:R-:W-:-:S07]  /*104c0*/  ISETP.LT.OR P4, PT, R6, 0x41, P0 ;  /* 0x000000410600780c */ /* 0x000fce0000781670 */
[----:B------:R0:W-:Y:S06]  /*104d0*/  LDGSTS.E.BYPASS.LTC128B.128 [R4+0x5400], desc[UR36][R2.64+0x80], !P3 ;  /* 0x0540008002047fae */ /* 0x0001ec000d901d64 */
[----:B--2---:R0:W-:Y:S02]  /*104e0*/  LDGSTS.E.BYPASS.LTC128B.128 [R4+0x8400], desc[UR36][R2.64+0x100], !P4 ;  /* 0x0840010002047fae */ /* 0x0041e4000e101d64 */
.L_x_3670:
[C---:B------:R-:W-:Y:S02]  /*104f0*/  ISETP.LT.OR P2, PT, R6.reuse, 0x51, P2 ;  /* 0x000000510600780c */ /* 0x040fe40001741670 */
[C---:B------:R-:W-:Y:S02]  /*10500*/  ISETP.LT.OR P1, PT, R6.reuse, 0x51, P1 ;  /* 0x000000510600780c */ /* 0x040fe40000f21670 */
[----:B------:R-:W-:Y:S02]  /*10510*/  ISETP.LT.OR P0, PT, R6, 0x51, P0 ;  /* 0x000000510600780c */ /* 0x000fe40000701670 */
[----:B0--3--:R-:W-:-:S05]  /*10520*/  IADD3 R2, P3, R14, R5, RZ ;  /* 0x000000050e027210 */ /* 0x009fca0007f7e0ff */
[----:B------:R-:W-:-:S05]  /*10530*/  IMAD.X R3, RZ, RZ, R24, P3 ;  /* 0x000000ffff037224 */ /* 0x000fca00018e0618 */
        /* <DEDUP_REMOVED lines=8> */
.L_x_3562:
        /* <DEDUP_REMOVED lines=10> */
.L_x_3563:
[----:B------:R1:W-:Y:S01]  /*10660*/  SYNCS.ARRIVE.TRANS64.A1T0 RZ, [R0+URZ+0x30850], RZ ;  /* 0x030850ff00ff79a7 */ /* 0x0003e2000810003f */
[----:B------:R-:W-:-:S05]  /*10670*/  VIADD R27, R27, 0x1 ;  /* 0x000000011b1b7836 */ /* 0x000fca0000000000 */
[----:B------:R-:W-:-:S04]  /*10680*/  ISETP.NE.AND P0, PT, R27, 0x2, PT ;  /* 0x000000021b00780c */ /* 0x000fc80003f05270 */
[----:B0-----:R-:W-:Y:S02]  /*10690*/  SEL R3, RZ, 0x1, P0 ;  /* 0x00000001ff037807 */ /* 0x001fe40000000000 */
[----:B------:R-:W-:Y:S02]  /*106a0*/  SEL R27, R27, RZ, P0 ;  /* 0x000000ff1b1b7207 */ /* 0x000fe40000000000 */
[----:B-1----:R-:W-:-:S07]  /*106b0*/  LOP3.LUT R28, R28, R3, RZ, 0x3c, !PT ;  /* 0x000000031c1c7212 */ /* 0x002fce00078e3cff */
.L_x_3520:
[----:B------:R-:W-:Y:S05]  /*106c0*/  BSYNC B7 ;  /* 0x0000000000077941 */ /* 0x000fea0003800000 */
.L_x_3518:
        /* <DEDUP_REMOVED lines=11> */
.L_x_3564:
        /* <DEDUP_REMOVED lines=10> */
[----:B0-----:R-:W-:-:S06]  /*10820*/  @!P1 IMAD.WIDE R4, R7, 0x4, R4 ;  /* 0x0000000407049825 */ /* 0x001fcc00078e0204 */
[----:B------:R-:W2:Y:S01]  /*10830*/  @!P1 LDG.E R4, desc[UR36][R4.64] ;  /* 0x0000002404049981 */ /* 0x000ea2000c1e1900 */
[----:B-1----:R-:W-:-:S06]  /*10840*/  @!P1 IMAD.WIDE R2, R7, 0x4, R2 ;  /* 0x0000000407029825 */ /* 0x002fcc00078e0202 */
[----:B------:R-:W3:Y:S01]  /*10850*/  @!P1 LDG.E R2, desc[UR36][R2.64] ;  /* 0x0000002402029981 */ /* 0x000ee2000c1e1900 */
[----:B------:R-:W-:Y:S02]  /*10860*/  IMAD.MOV.U32 R7, RZ, RZ, RZ ;  /* 0x000000ffff077224 */ /* 0x000fe400078e00ff */
[----:B------:R-:W-:Y:S01]  /*10870*/  IMAD.MOV.U32 R10, RZ, RZ, RZ ;  /* 0x000000ffff0a7224 */ /* 0x000fe200078e00ff */
[C---:B------:R-:W-:Y:S02]  /*10880*/  ISETP.GE.U32.AND P2, PT, R9.reuse, 0x2, PT ;  /* 0x000000020900780c */ /* 0x040fe40003f46070 */
[C---:B------:R-:W-:Y:S02]  /*10890*/  ISETP.GE.U32.AND P3, PT, R9.reuse, 0x4, PT ;  /* 0x000000040900780c */ /* 0x040fe40003f66070 */
[C---:B------:R-:W-:Y:S02]  /*108a0*/  ISETP.GE.U32.AND P4, PT, R9.reuse, 0x8, PT ;  /* 0x000000080900780c */ /* 0x040fe40003f86070 */
[----:B------:R-:W-:Y:S01]  /*108b0*/  ISETP.GE.U32.AND P5, PT, R9, 0x10, PT ;  /* 0x000000100900780c */ /* 0x000fe20003fa6070 */
[----:B------:R-:W-:Y:S04]  /*108c0*/  SHFL.IDX PT, R0, R16, RZ, 0x1f ;  /* 0x00001fff10007589 */ /* 0x000fe800000e0000 */
[----:B------:R-:W-:Y:S01]  /*108d0*/  SHFL.IDX PT, R8, R16, 0x1, 0x1f ;  /* 0x00201f0010087f89 */ /* 0x000fe200000e0000 */
[----:B--2---:R-:W-:-:S02]  /*108e0*/  @!P1 IMAD.MOV.U32 R7, RZ, RZ, R4 ;  /* 0x000000ffff079224 */ /* 0x004fc400078e0004 */
[----:B---3--:R-:W-:-:S04]  /*108f0*/  @!P1 IMAD.MOV.U32 R10, RZ, RZ, R2 ;  /* 0x000000ffff0a9224 */ /* 0x008fc800078e0002 */
[----:B------:R-:W-:-:S05]  /*10900*/  IMAD R13, R10, R7, RZ ;  /* 0x000000070a0d7224 */ /* 0x000fca00078e02ff */
[----:B------:R-:W0:Y:S01]  /*10910*/  SHFL.UP PT, R14, R13, 0x1, RZ ;  /* 0x042000000d0e7989 */ /* 0x000e2200000e00ff */
[----:B------:R-:W-:-:S04]  /*10920*/  ISETP.NE.AND P1, PT, R9, RZ, PT ;  /* 0x000000ff0900720c */ /* 0x000fc80003f25270 */
[----:B0-----:R-:W-:-:S04]  /*10930*/  SEL R6, R14, RZ, P1 ;  /* 0x000000ff0e067207 */ /* 0x001fc80000800000 */
[----:B------:R-:W-:-:S05]  /*10940*/  IADD3 R6, R13, R6, RZ ;  /* 0x000000060d067210 */ /* 0x000fca0007ffe0ff */
        /* <DEDUP_REMOVED lines=12> */
[----:B------:R0:W1:Y:S01]  /*10a10*/  SHFL.IDX PT, R14, R2, 0x1f, 0x1f ;  /* 0x03e01f00020e7f89 */ /* 0x00006200000e0000 */
[----:B------:R-:W-:-:S07]  /*10a20*/  IMAD.MOV.U32 R6, RZ, RZ, RZ ;  /* 0x000000ffff067224 */ /* 0x000fce00078e00ff */
.L_x_3680:
[----:B------:R-:W-:Y:S02]  /*10a30*/  ULDC UR4, c[0x0][0xc38] ;  /* 0x00030e0000047ab9 */ /* 0x000fe40000000800 */
[----:B------:R-:W-:-:S04]  /*10a40*/  IMAD.U32 R5, RZ, RZ, UR4 ;  /* 0x00000004ff057e24 */ /* 0x000fc8000f8e00ff */
[----:B-1----:R-:W-:-:S04]  /*10a50*/  IMAD R14, R14, R5, RZ ;  /* 0x000000050e0e7224 */ /* 0x002fc800078e02ff */
[----:B------:R-:W-:-:S05]  /*10a60*/  IMAD.IADD R9, R8, 0x1, R14 ;  /* 0x0000000108097824 */ /* 0x000fca00078e020e */
[----:B------:R-:W-:-:S13]  /*10a70*/  ISETP.GT.AND P6, PT, R9, R0, PT ;  /* 0x000000000900720c */ /* 0x000fda0003fc4270 */
[----:B------:R-:W-:Y:S05]  /*10a80*/  @P6 BRA `(.L_x_3567) ;  /* 0x0000000000a46947 */ /* 0x000fea0003800000 */
.L_x_3570:
[----:B0-----:R-:W0:Y:S01]  /*10a90*/  LDC R2, c[0x0][0xc3c] ;  /* 0x00030f00ff027b82 */ /* 0x001e220000000800 */
[----:B------:R-:W-:-:S05]  /*10aa0*/  VIADD R19, R19, 0x1f ;  /* 0x0000001f13137836 */ /* 0x000fca0000000000 */
[----:B0-----:R-:W-:-:S13]  /*10ab0*/  ISETP.GE.AND P6, PT, R19, R2, PT ;  /* 0x000000021300720c */ /* 0x001fda0003fc6270 */
[----:B------:R-:W-:Y:S05]  /*10ac0*/  @P6 BRA `(.L_x_3568) ;  /* 0x0000000400b86947 */ /* 0x000fea0003800000 */
[----:B------:R-:W0:Y:S01]  /*10ad0*/  S2R R3, SR_TID.X ;  /* 0x0000000000037919 */ /* 0x000e220000002100 */
[----:B------:R-:W-:Y:S01]  /*10ae0*/  IMAD.MOV.U32 R7, RZ, RZ, RZ ;  /* 0x000000ffff077224 */ /* 0x000fe200078e00ff */
[----:B0-----:R-:W-:-:S04]  /*10af0*/  LOP3.LUT R3, R3, 0x1f, RZ, 0xc0, !PT ;  /* 0x0000001f03037812 */ /* 0x001fc800078ec0ff */
[----:B------:R-:W-:-:S04]  /*10b00*/  IADD3 R11, R19, R3, RZ ;  /* 0x00000003130b7210 */ /* 0x000fc80007ffe0ff */
        /* <DEDUP_REMOVED lines=27> */
.L_x_3688:
[----:B------:R-:W-:Y:S02]  /*10cc0*/  ULDC UR4, c[0x0][0xc38] ;  /* 0x00030e0000047ab9 */ /* 0x000fe40000000800 */
[----:B------:R-:W-:-:S04]  /*10cd0*/  IMAD.U32 R5, RZ, RZ, UR4 ;  /* 0x00000004ff057e24 */ /* 0x000fc8000f8e00ff */
[----:B-1----:R-:W-:-:S05]  /*10ce0*/  IMAD R14, R14, R5, RZ ;  /* 0x000000050e0e7224 */ /* 0x002fca00078e02ff */
[----:B------:R-:W-:-:S04]  /*10cf0*/  IADD3 R9, R14, R9, RZ ;  /* 0x000000090e097210 */ /* 0x000fc80007ffe0ff */
[----:B------:R-:W-:-:S13]  /*10d00*/  ISETP.GT.AND P6, PT, R9, R0, PT ;  /* 0x000000000900720c */ /* 0x000fda0003fc4270 */
[----:B------:R-:W-:Y:S05]  /*10d10*/  @!P6 BRA `(.L_x_3570) ;  /* 0xfffffffc005ce947 */ /* 0x000fea000383ffff */
.L_x_3567:
        /* <DEDUP_REMOVED lines=9> */
.L_x_3693:
[----:B------:R-:W-:-:S13]  /*10db0*/  ISETP.NE.AND P0, PT, R3, RZ, PT ;  /* 0x000000ff0300720c */ /* 0x000fda0003f05270 */
[----:B------:R-:W-:Y:S05]  /*10dc0*/  @!P0 BRA `(.L_x_3572) ;  /* 0x0000000000108947 */ /* 0x000fea0003800000 */
[----:B------:R-:W-:Y:S01]  /*10dd0*/  UMOV UR4, 0xffffffff ;  /* 0xffffffff00047882 */ /* 0x000fe20000000000 */
[----:B------:R-:W-:Y:S02]  /*10de0*/  VIADD R12, R4, 0xffffffff ;  /* 0xffffffff040c7836 */ /* 0x000fe40000000000 */
[----:B------:R-:W-:Y:S05]  /*10df0*/  BRA.DIV UR4, `(.L_x_3573) ;  /* 0x0000004204387947 */ /* 0x000fea000b800000 */
[----:B------:R4:W0:Y:S02]  /*10e00*/  SHFL.IDX PT, R6, R2, R12, 0x1f ;  /* 0x00001f0c02067589 */ /* 0x00082400000e0000 */
.L_x_3572:
        /* <DEDUP_REMOVED lines=50> */
[----:B------:R-:W-:-:S06]  /*11130*/  @P0 IADD3 R8, R8, 0x1, RZ ;  /* 0x0000000108080810 */ /* 0x000fcc0007ffe0ff */
[----:B------:R-:W-:Y:S01]  /*11140*/  @!P2 IMAD.MOV R8, RZ, RZ, -R8 ;  /* 0x000000ffff08a224 */ /* 0x000fe200078e0a08 */
[----:B------:R-:W-:-:S05]  /*11150*/  @!P1 LOP3.LUT R8, RZ, R10, RZ, 0x33, !PT ;  /* 0x0000000aff089212 */ /* 0x000fca00078e33ff */
[----:B------:R-:W-:-:S04]  /*11160*/  IMAD.MOV R3, RZ, RZ, -R8 ;  /* 0x000000ffff037224 */ /* 0x000fc800078e0a08 */
[C---:B------:R-:W-:Y:S02]  /*11170*/  IMAD R18, R10.reuse, R3, R6 ;  /* 0x000000030a127224 */ /* 0x040fe400078e0206 */
[----:B------:R-:W-:-:S04]  /*11180*/  IMAD R3, R10, 0x1000000, R8 ;  /* 0x010000000a037824 */ /* 0x000fc800078e0208 */
[----:B------:R-:W-:Y:S01]  /*11190*/  IMAD R18, R18, 0x10000, R3 ;  /* 0x0001000012127824 */ /* 0x000fe200078e0203 */
[----:B------:R-:W-:Y:S06]  /*111a0*/  BRA `(.L_x_3574) ;  /* 0x00000000001c7947 */ /* 0x000fec0003800000 */
.L_x_3568:
[----:B------:R-:W-:Y:S01]  /*111b0*/  UMOV UR4, URZ ;  /* 0x0000003f00047c82 */ /* 0x000fe20008000000 */
[----:B------:R-:W-:Y:S01]  /*111c0*/  UMOV UR5, URZ ;  /* 0x0000003f00057c82 */ /* 0x000fe20008000000 */
[----:B------:R-:W-:Y:S01]  /*111d0*/  ULDC UR6, c[0x0][0xc3c] ;  /* 0x00030f0000067ab9 */ /* 0x000fe20000000800 */
[----:B------:R-:W-:Y:S01]  /*111e0*/  IMAD.MOV.U32 R16, RZ, RZ, R0 ;  /* 0x000000ffff107224 */ /* 0x000fe200078e0000 */
[----:B------:R-:W-:Y:S01]  /*111f0*/  MOV R18, UR5 ;  /* 0x0000000500127c02 */ /* 0x000fe20008000f00 */
[----:B------:R-:W-:Y:S02]  /*11200*/  IMAD.U32 R17, RZ, RZ, UR4 ;  /* 0x00000004ff117e24 */ /* 0x000fe4000f8e00ff */
[----:B------:R-:W-:-:S07]  /*11210*/  IMAD.U32 R19, RZ, RZ, UR6 ;  /* 0x00000006ff137e24 */ /* 0x000fce000f8e00ff */
.L_x_3574:
        /* <DEDUP_REMOVED lines=10> */
.L_x_3565:
[----:B------:R-:W-:Y:S02]  /*112c0*/  ULDC UR4, c[0x0][0xc3c] ;  /* 0x00030f0000047ab9 */ /* 0x000fe40000000800 */
[----:B-1----:R-:W-:-:S13]  /*112d0*/  ISETP.GE.AND P0, PT, R19, UR4, PT ;  /* 0x0000000413007c0c */ /* 0x002fda000bf06270 */
[----:B------:R-:W-:Y:S05]  /*112e0*/  @!P0 BRA `(.L_x_3575) ;  /* 0xffffffb400a08947 */ /* 0x000fea000383ffff */
[----:B------:R-:W-:Y:S05]  /*112f0*/  BSYNC B8 ;  /* 0x0000000000087941 */ /* 0x000fea0003800000 */
.L_x_3512:
        /* <DEDUP_REMOVED lines=12> */
.L_x_3696:
[----:B------:R-:W-:Y:S05]  /*113c0*/  BSYNC B0 ;  /* 0x0000000000007941 */ /* 0x000fea0003800000 */
.L_x_3576:
[----:B------:R-:W-:-:S03]  /*113d0*/  UMOV UR4, 0xffffffff ;  /* 0xffffffff00047882 */ /* 0x000fc60000000000 */
[----:B------:R-:W-:Y:S05]  /*113e0*/  BRA.DIV UR4, `(.L_x_3578) ;  /* 0x0000003a04f87947 */ /* 0x000fea000b800000 */
[----:B-1----:R-:W1:Y:S02]  /*113f0*/  S2R R0, SR_TID.X ;  /* 0x0000000000007919 */ /* 0x002e640000002100 */
[----:B-1----:R-:W-:-:S04]  /*11400*/  SHF.R.U32.HI R0, RZ, 0x5, R0 ;  /* 0x00000005ff007819 */ /* 0x002fc80000011600 */
[----:B------:R-:W-:-:S05]  /*11410*/  LOP3.LUT R0, R0, 0x3, RZ, 0xc0, !PT ;  /* 0x0000000300007812 */ /* 0x000fca00078ec0ff */
[----:B------:R1:W3:Y:S02]  /*11420*/  SHFL.IDX PT, R14, R0, RZ, 0x1f ;  /* 0x00001fff000e7589 */ /* 0x0002e400000e0000 */
.L_x_3699:
[----:B---3--:R-:W-:Y:S01]  /*11430*/  ISETP.NE.AND P0, PT, R14, RZ, PT ;  /* 0x000000ff0e00720c */ /* 0x008fe20003f05270 */
[----:B------:R-:W-:-:S12]  /*11440*/  BSSY B0, `(.L_x_3579) ;  /* 0x0000026000007945 */ /* 0x000fd80003800000 */
[----:B------:R-:W-:Y:S05]  /*11450*/  @P0 BRA `(.L_x_3580) ;  /* 0x0000000000900947 */ /* 0x000fea0003800000 */
[----:B------:R-:W-:-:S03]  /*11460*/  UMOV UR4, 0xffffffff ;  /* 0xffffffff00047882 */ /* 0x000fc60000000000 */
[----:B------:R-:W-:Y:S05]  /*11470*/  BRA.DIV UR4, `(.L_x_3581) ;  /* 0x0000003e04087947 */ /* 0x000fea000b800000 */
[----:B------:R-:W-:-:S13]  /*11480*/  ELECT P6, URZ, PT ;  /* 0x00000000003f782f */ /* 0x000fda00038c0000 */
.L_x_3702:
        /* <DEDUP_REMOVED lines=8> */
.L_x_3582:
[C---:B------:R-:W-:Y:S01]  /*11510*/  IMAD R5, R27.reuse, 0x8, R4 ;  /* 0x000000081b057824 */ /* 0x040fe200078e0204 */
[----:B------:R-:W-:Y:S01]  /*11520*/  SHF.L.U32 R0, R28, 0x1f, RZ ;  /* 0x0000001f1c007819 */ /* 0x000fe200000006ff */
[----:B------:R-:W-:-:S03]  /*11530*/  VIADD R27, R27, 0x1 ;  /* 0x000000011b1b7836 */ /* 0x000fc60000000000 */
[----:B------:R-:W1:Y:S02]  /*11540*/  SYNCS.PHASECHK.TRANS64.TRYWAIT P1, [R5+URZ+0x30840], R0 ;  /* 0x03084000050075a7 */ /* 0x000e64000802017f */
[----:B------:R-:W-:-:S04]  /*11550*/  ISETP.NE.AND P2, PT, R27, 0x2, PT ;  /* 0x000000021b00780c */ /* 0x000fc80003f45270 */
[----:B------:R-:W-:Y:S01]  /*11560*/  SEL R3, RZ, 0x1, P2 ;  /* 0x00000001ff037807 */ /* 0x000fe20001000000 */
[----:B-1----:R-:W-:Y:S08]  /*11570*/  @!P1 BRA `(.L_x_3583) ;  /* 0x0000003800e89947 */ /* 0x002ff00003800000 */
.L_x_3703:
[----:B------:R-:W-:Y:S02]  /*11580*/  SEL R27, R27, RZ, P2 ;  /* 0x000000ff1b1b7207 */ /* 0x000fe40001000000 */
[----:B------:R-:W-:Y:S01]  /*11590*/  LOP3.LUT R2, R28, R3, RZ, 0x3c, !PT ;  /* 0x000000031c027212 */ /* 0x000fe200078e3cff */
[----:B------:R-:W-:Y:S06]  /*115a0*/  @!P0 BRA `(.L_x_3584) ;  /* 0x0000000000048947 */ /* 0x000fec0003800000 */
[----:B------:R-:W-:Y:S01]  /*115b0*/  BPT.TRAP 0x1 ;  /* 0x000000040000795c */ /* 0x000fe20000300000 */
.L_x_3584:
[----:B------:R-:W-:Y:S01]  /*115c0*/  IMAD R27, R27, 0x8, R4 ;  /* 0x000000081b1b7824 */ /* 0x000fe200078e0204 */
[----:B------:R-:W-:-:S04]  /*115d0*/  SHF.L.U32 R2, R2, 0x1f, RZ ;  /* 0x0000001f02027819 */ /* 0x000fc800000006ff */
[----:B------:R-:W3:Y:S02]  /*115e0*/  SYNCS.PHASECHK.TRANS64.TRYWAIT P1, [R27+URZ+0x30840], R2 ;  /* 0x030840021b0075a7 */ /* 0x000ee4000802017f */
[----:B---3--:R-:W-:Y:S05]  /*115f0*/  @!P1 BRA `(.L_x_3585) ;  /* 0x0000003800dc9947 */ /* 0x008fea0003800000 */
.L_x_3704:
[----:B------:R-:W-:Y:S05]  /*11600*/  @!P0 BRA `(.L_x_3586) ;  /* 0x0000000000048947 */ /* 0x000fea0003800000 */
[----:B------:R-:W-:Y:S01]  /*11610*/  BPT.TRAP 0x1 ;  /* 0x000000040000795c */ /* 0x000fe20000300000 */
.L_x_3586:
[----:B------:R-:W4:Y:S02]  /*11620*/  SYNCS.PHASECHK.TRANS64.TRYWAIT P1, [R5+URZ+0x30860], R0 ;  /* 0x03086000050075a7 */ /* 0x000f24000802017f */
[----:B----4-:R-:W-:Y:S05]  /*11630*/  @!P1 BRA `(.L_x_3587) ;  /* 0x0000003800e09947 */ /* 0x010fea0003800000 */
.L_x_3705:
[----:B------:R-:W-:Y:S05]  /*11640*/  @!P0 BRA `(.L_x_3588) ;  /* 0x0000000000048947 */ /* 0x000fea0003800000 */
[----:B------:R-:W-:Y:S01]  /*11650*/  BPT.TRAP 0x1 ;  /* 0x000000040000795c */ /* 0x000fe20000300000 */
.L_x_3588:
[----:B------:R0:W0:Y:S02]  /*11660*/  SYNCS.PHASECHK.TRANS64.TRYWAIT P0, [R27+URZ+0x30860], R2 ;  /* 0x030860021b0075a7 */ /* 0x000024000800017f */
[----:B0-----:R-:W-:Y:S05]  /*11670*/  @!P0 NANOSLEEP.SYNCS 0x989680 ;  /* 0x009896800000895d */ /* 0x001fea0003900000 */
[----:B------:R-:W0:Y:S02]  /*11680*/  @!P0 SYNCS.PHASECHK.TRANS64 P0, [R27+URZ+0x30860], R2 ;  /* 0x030860021b0085a7 */ /* 0x000e24000800007f */
[----:B0-----:R-:W-:Y:S05]  /*11690*/  @!P0 BRA `(.L_x_3588) ;  /* 0xfffffffc00f08947 */ /* 0x001fea000383ffff */
.L_x_3580:
[----:B------:R-:W-:Y:S05]  /*116a0*/  BSYNC B0 ;  /* 0x0000000000007941 */ /* 0x000fea0003800000 */
.L_x_3579:
[----:B------:R-:W-:Y:S05]  /*116b0*/  EXIT ;  /* 0x000000000000794d */ /* 0x000fea0003800000 */
.L_x_3459:
[----:B0-----:R0:W1:Y:S02]  /*116c0*/  SYNCS.PHASECHK.TRANS64.TRYWAIT P1, [R2+URZ+0x30800], R5 ;  /* 0x03080005020075a7 */ /* 0x001064000802017f */
[----:B-1----:R-:W-:Y:S05]  /*116d0*/  @!P1 NANOSLEEP.SYNCS 0x989680 ;  /* 0x009896800000995d */ /* 0x002fea0003900000 */
[----:B------:R-:W1:Y:S02]  /*116e0*/  @!P1 SYNCS.PHASECHK.TRANS64 P1, [R2+URZ+0x30800], R5 ;  /* 0x03080005020095a7 */ /* 0x000e64000802007f */
[----:B-1----:R-:W-:Y:S05]  /*116f0*/  @!P1 BRA `(.L_x_3459) ;  /* 0xfffffffc00f09947 */ /* 0x002fea000383ffff */
[----:B------:R-:W-:Y:S05]  /*11700*/  BRA `(.L_x_3589) ;  /* 0xffffff0400ac7947 */ /* 0x000fea000383ffff */
.L_x_3463:
[----:B-1----:R1:W2:Y:S02]  /*11710*/  SYNCS.PHASECHK.TRANS64.TRYWAIT P1, [R0+URZ+0x30830], R5 ;  /* 0x03083005000075a7 */ /* 0x0022a4000802017f */
[----:B--2---:R-:W-:Y:S05]  /*11720*/  @!P1 NANOSLEEP.SYNCS 0x989680 ;  /* 0x009896800000995d */ /* 0x004fea0003900000 */
[----:B------:R-:W2:Y:S02]  /*11730*/  @!P1 SYNCS.PHASECHK.TRANS64 P1, [R0+URZ+0x30830], R5 ;  /* 0x03083005000095a7 */ /* 0x000ea4000802007f */
[----:B--2---:R-:W-:Y:S05]  /*11740*/  @!P1 BRA `(.L_x_3463) ;  /* 0xfffffffc00f09947 */ /* 0x004fea000383ffff */
[----:B------:R-:W-:Y:S05]  /*11750*/  BRA `(.L_x_3462) ;  /* 0xffffff0400cc7947 */ /* 0x000fea000383ffff */
.L_x_3469:
[----:B-1----:R-:W-:-:S04]  /*11760*/  IMAD.U32 R11, RZ, RZ, UR9 ;  /* 0x00000009ff0b7e24 */ /* 0x002fc8000f8e00ff */
[----:B------:R1:W2:Y:S03]  /*11770*/  SYNCS.PHASECHK.TRANS64.TRYWAIT P1, [R11+URZ+0x30830], R4 ;  /* 0x030830040b0075a7 */ /* 0x0002a6000802017f */
[----:B--2---:R-:W-:Y:S05]  /*11780*/  @!P1 NANOSLEEP.SYNCS 0x989680 ;  /* 0x009896800000995d */ /* 0x004fea0003900000 */
[----:B------:R-:W2:Y:S02]  /*11790*/  @!P1 SYNCS.PHASECHK.TRANS64 P1, [R11+URZ+0x30830], R4 ;  /* 0x030830040b0095a7 */ /* 0x000ea4000802007f */
[----:B--2---:R-:W-:Y:S05]  /*117a0*/  @!P1 BRA `(.L_x_3469) ;  /* 0xfffffffc00ec9947 */ /* 0x004fea000383ffff */
[----:B------:R-:W-:Y:S05]  /*117b0*/  BRA `(.L_x_3468) ;  /* 0xffffff3000687947 */ /* 0x000fea000383ffff */
.L_x_3473:
[----:B01----:R-:W-:-:S04]  /*117c0*/  MOV R4, UR10 ;  /* 0x0000000a00047c02 */ /* 0x003fc80008000f00 */
[----:B------:R0:W1:Y:S03]  /*117d0*/  SYNCS.PHASECHK.TRANS64.TRYWAIT P1, [R4+URZ+0x30850], R0 ;  /* 0x03085000040075a7 */ /* 0x000066000802017f */
[----:B-1----:R-:W-:Y:S05]  /*117e0*/  @!P1 NANOSLEEP.SYNCS 0x989680 ;  /* 0x009896800000995d */ /* 0x002fea0003900000 */
[----:B------:R-:W1:Y:S02]  /*117f0*/  @!P1 SYNCS.PHASECHK.TRANS64 P1, [R4+URZ+0x30850], R0 ;  /* 0x03085000040095a7 */ /* 0x000e64000802007f */
[----:B-1----:R-:W-:Y:S05]  /*11800*/  @!P1 BRA `(.L_x_3473) ;  /* 0xfffffffc00ec9947 */ /* 0x002fea000383ffff */
[----:B------:R-:W-:Y:S05]  /*11810*/  BRA `(.L_x_3472) ;  /* 0xffffff3c002c7947 */ /* 0x000fea000383ffff */
.L_x_3480:
[----:B-1----:R1:W2:Y:S02]  /*11820*/  SYNCS.PHASECHK.TRANS64.TRYWAIT P1, [R13+URZ+0x30850], R0 ;  /* 0x030850000d0075a7 */ /* 0x0022a4000802017f */
[----:B--2---:R-:W-:Y:S05]  /*11830*/  @!P1 NANOSLEEP.SYNCS 0x989680 ;  /* 0x009896800000995d */ /* 0x004fea0003900000 */
[----:B------:R-:W2:Y:S02]  /*11840*/  @!P1 SYNCS.PHASECHK.TRANS64 P1, [R13+URZ+0x30850], R0 ;  /* 0x030850000d0095a7 */ /* 0x000ea4000802007f */
[----:B--2---:R-:W-:Y:S05]  /*11850*/  @!P1 BRA `(.L_x_3480) ;  /* 0xfffffffc00f09947 */ /* 0x004fea000383ffff */
[----:B------:R-:W-:Y:S05]  /*11860*/  BRA `(.L_x_3479) ;  /* 0xffffff5800e07947 */ /* 0x000fea000383ffff */
.L_x_3526:
        /* <DEDUP_REMOVED lines=11> */
.L_x_3591:
[----:B------:R-:W-:Y:S05]  /*11920*/  BSYNC B0 ;  /* 0x0000000000007941 */ /* 0x000fea0003800000 */
.L_x_3590:
[----:B------:R-:W-:Y:S05]  /*11930*/  BRA `(.L_x_3592) ;  /* 0xffffffbc00fc7947 */ /* 0x000fea000383ffff */
.L_x_3529:
[----:B0-----:R0:W1:Y:S02]  /*11940*/  SYNCS.PHASECHK.TRANS64.TRYWAIT P0, [R7+URZ+0x30840], R2 ;  /* 0x03084002070075a7 */ /* 0x001064000800017f */
[----:B-1----:R-:W-:Y:S05]  /*11950*/  @!P0 NANOSLEEP.SYNCS 0x989680 ;  /* 0x009896800000895d */ /* 0x002fea0003900000 */
[----:B------:R-:W1:Y:S02]  /*11960*/  @!P0 SYNCS.PHASECHK.TRANS64 P0, [R7+URZ+0x30840], R2 ;  /* 0x03084002070085a7 */ /* 0x000e64000800007f */
[----:B-1----:R-:W-:Y:S05]  /*11970*/  @!P0 BRA `(.L_x_3529) ;  /* 0xfffffffc00f08947 */ /* 0x002fea000383ffff */
[----:B------:R-:W-:Y:S05]  /*11980*/  BRA `(.L_x_3593) ;  /* 0xffffffc000587947 */ /* 0x000fea000383ffff */
.L_x_3530:
        /* <DEDUP_REMOVED lines=8> */
.L_x_3595:
[----:B------:R-:W-:Y:S05]  /*11a10*/  BSYNC B0 ;  /* 0x0000000000007941 */ /* 0x000fea0003800000 */
.L_x_3594:
[----:B------:R-:W-:Y:S01]  /*11a20*/  IMAD.MOV.U32 R13, RZ, RZ, R4 ;  /* 0x000000ffff0d7224 */ /* 0x000fe200078e0004 */
[----:B------:R-:W-:Y:S01]  /*11a30*/  MOV R2, R14 ;  /* 0x0000000e00027202 */ /* 0x000fe20000000f00 */
[----:B------:R-:W-:Y:S02]  /*11a40*/  IMAD.MOV.U32 R12, RZ, RZ, RZ ;  /* 0x000000ffff0c7224 */ /* 0x000fe400078e00ff */
[----:B------:R-:W-:Y:S02]  /*11a50*/  IMAD.MOV.U32 R11, RZ, RZ, 0x181f ;  /* 0x0000181fff0b7424 */ /* 0x000fe400078e00ff */
[----:B------:R-:W-:Y:S02]  /*11a60*/  IMAD.MOV.U32 R15, RZ, RZ, -0x1 ;  /* 0xffffffffff0f7424 */ /* 0x000fe400078e00ff */
[----:B------:R-:W-:-:S07]  /*11a70*/  @P0 IMAD R8, R5, 0x2, R22 ;  /* 0x0000000205080824 */ /* 0x000fce00078e0216 */
[----:B------:R-:W-:Y:S05]  /*11a80*/  WARPSYNC.COLLECTIVE R15, `(.L_x_3596) ;  /* 0x000000000f087348 */ /* 0x000fea0003c00000 */
[----:B------:R0:W1:Y:S02]  /*11a90*/  SHFL.IDX P6, R14, R13, R12, R11 ;  /* 0x0000000c0d0e7389 */ /* 0x00006400000c000b */
[----:B01----:R-:W-:Y:S01]  /*11aa0*/  ENDCOLLECTIVE ;  /* 0x000000000000791b */ /* 0x003fe20003800000 */
.L_x_3596:
[----:B------:R-:W-:Y:S01]  /*11ab0*/  IMAD.MOV.U32 R13, RZ, RZ, R0 ;  /* 0x000000ffff0d7224 */ /* 0x000fe200078e0000 */
[----:B------:R-:W-:Y:S01]  /*11ac0*/  MOV R12, 0x1 ;  /* 0x00000001000c7802 */ /* 0x000fe20000000f00 */
[----:B------:R-:W-:-:S07]  /*11ad0*/  IMAD.MOV.U32 R3, RZ, RZ, R14 ;  /* 0x000000ffff037224 */ /* 0x000fce00078e000e */
[----:B------:R-:W-:Y:S05]  /*11ae0*/  WARPSYNC.COLLECTIVE R15, `(.L_x_3597) ;  /* 0x000000000f087348 */ /* 0x000fea0003c00000 */
[----:B------:R0:W1:Y:S02]  /*11af0*/  SHFL.IDX P6, R14, R13, R12, R11 ;  /* 0x0000000c0d0e7389 */ /* 0x00006400000c000b */
[----:B01----:R-:W-:Y:S01]  /*11b00*/  ENDCOLLECTIVE ;  /* 0x000000000000791b */ /* 0x003fe20003800000 */
.L_x_3597:
[----:B------:R-:W-:-:S05]  /*11b10*/  @P0 LEA R3, P1, R31, R3, 0x1 ;  /* 0x000000031f030211 */ /* 0x000fca00078208ff */
[----:B------:R-:W-:Y:S01]  /*11b20*/  @P0 IMAD.X R2, RZ, RZ, R2, P1 ;  /* 0x000000ffff020224 */ /* 0x000fe200008e0602 */
[----:B------:R-:W-:-:S04]  /*11b30*/  ISETP.GE.AND P1, PT, R6, 0x11, PT ;  /* 0x000000110600780c */ /* 0x000fc80003f26270 */
[----:B------:R-:W-:Y:S01]  /*11b40*/  @P0 LOP3.LUT R3, R3, R2, RZ, 0x3c, !PT ;  /* 0x0000000203030212 */ /* 0x000fe200078e3cff */
[----:B------:R-:W-:-:S03]  /*11b50*/  IMAD.MOV.U32 R13, RZ, RZ, R4 ;  /* 0x000000ffff0d7224 */ /* 0x000fc600078e0004 */
[----:B------:R-:W-:-:S04]  /*11b60*/  @P0 LOP3.LUT R2, R3, R2, RZ, 0x3c, !PT ;  /* 0x0000000203020212 */ /* 0x000fc800078e3cff */
[----:B------:R-:W-:-:S05]  /*11b70*/  @P0 LOP3.LUT R3, R3, R2, RZ, 0x3c, !PT ;  /* 0x0000000203030212 */ /* 0x000fca00078e3cff */
[----:B------:R-:W-:Y:S01]  /*11b80*/  @!PT LDS RZ, [RZ] ;  /* 0x00000000fffff984 */ /* 0x000fe20000000800 */
[----:B------:R-:W-:Y:S01]  /*11b90*/  @!PT LDS RZ, [RZ] ;  /* 0x00000000fffff984 */ /* 0x000fe20000000800 */
[----:B------:R-:W-:Y:S01]  /*11ba0*/  @!PT LDS RZ, [RZ] ;  /* 0x00000000fffff984 */ /* 0x000fe20000000800 */
[----:B------:R-:W-:Y:S04]  /*11bb0*/  @P0 LDGSTS.E.BYPASS.LTC128B.128 [R8+0x1e400], desc[UR36][R2.64], !P4 ;  /* 0x1e40000002080fae */ /* 0x000fe8000e101d64 */
[----:B------:R-:W-:Y:S04]  /*11bc0*/  @P0 LDGSTS.E.BYPASS.LTC128B.128 [R8+0x21400], desc[UR36][R2.64+0x80], !P3 ;  /* 0x2140008002080fae */ /* 0x000fe8000d901d64 */
[----:B------:R0:W-:Y:S02]  /*11bd0*/  @P0 LDGSTS.E.BYPASS.LTC128B.128 [R8+0x24400], desc[UR36][R2.64+0x100], !P2 ;  /* 0x2440010002080fae */ /* 0x0001e4000d101d64 */
[----:B0-----:R-:W-:-:S07]  /*11be0*/  IMAD.MOV.U32 R2, RZ, RZ, R14 ;  /* 0x000000ffff027224 */ /* 0x001fce00078e000e */
[----:B------:R-:W-:Y:S05]  /*11bf0*/  WARPSYNC.COLLECTIVE R15, `(.L_x_3598) ;  /* 0x000000000f087348 */ /* 0x000fea0003c00000 */
[----:B------:R0:W1:Y:S02]  /*11c00*/  SHFL.IDX P6, R14, R13, R12, R11 ;  /* 0x0000000c0d0e7389 */ /* 0x00006400000c000b */
[----:B01----:R-:W-:Y:S01]  /*11c10*/  ENDCOLLECTIVE ;  /* 0x000000000000791b */ /* 0x003fe20003800000 */
.L_x_3598:
[----:B------:R-:W-:Y:S02]  /*11c20*/  @P1 IMAD R8, R5, 0x2, R22 ;  /* 0x0000000205081824 */ /* 0x000fe400078e0216 */
[----:B------:R-:W-:Y:S02]  /*11c30*/  IMAD.MOV.U32 R13, RZ, RZ, R0 ;  /* 0x000000ffff0d7224 */ /* 0x000fe400078e0000 */
[----:B------:R-:W-:Y:S02]  /*11c40*/  IMAD.MOV.U32 R12, RZ, RZ, 0x2 ;  /* 0x00000002ff0c7424 */ /* 0x000fe400078e00ff */
[----:B------:R-:W-:-:S07]  /*11c50*/  IMAD.MOV.U32 R3, RZ, RZ, R14 ;  /* 0x000000ffff037224 */ /* 0x000fce00078e000e */
[----:B------:R-:W-:Y:S05]  /*11c60*/  WARPSYNC.COLLECTIVE R15, `(.L_x_3599) ;  /* 0x000000000f087348 */ /* 0x000fea0003c00000 */
[----:B------:R0:W1:Y:S02]  /*11c70*/  SHFL.IDX P6, R14, R13, R12, R11 ;  /* 0x0000000c0d0e7389 */ /* 0x00006400000c000b */
[----:B01----:R-:W-:Y:S01]  /*11c80*/  ENDCOLLECTIVE ;  /* 0x000000000000791b */ /* 0x003fe20003800000 */
.L_x_3599:
[----:B------:R-:W-:-:S05]  /*11c90*/  @P1 LEA R3, P0, R31, R3, 0x1 ;  /* 0x000000031f031211 */ /* 0x000fca00078008ff */
[----:B------:R-:W-:-:S05]  /*11ca0*/  @P1 IMAD.X R2, RZ, RZ, R2, P0 ;  /* 0x000000ffff021224 */ /* 0x000fca00000e0602 */
[----:B------:R-:W-:Y:S02]  /*11cb0*/  @P1 LOP3.LUT R3, R3, R2, RZ, 0x3c, !PT ;  /* 0x0000000203031212 */ /* 0x000fe400078e3cff */
[----:B------:R-:W-:Y:S02]  /*11cc0*/  MOV R13, R4 ;  /* 0x00000004000d7202 */ /* 0x000fe40000000f00 */
[----:B------:R-:W-:-:S04]  /*11cd0*/  @P1 LOP3.LUT R2, R3, R2, RZ, 0x3c, !PT ;  /* 0x0000000203021212 */ /* 0x000fc800078e3cff */
[----:B------:R-:W-:-:S05]  /*11ce0*/  @P1 LOP3.LUT R3, R3, R2, RZ, 0x3c, !PT ;  /* 0x0000000203031212 */ /* 0x000fca00078e3cff */
[----:B------:R-:W-:Y:S01]  /*11cf0*/  @!PT LDS RZ, [RZ] ;  /* 0x00000000fffff984 */ /* 0x000fe20000000800 */
[----:B------:R-:W-:Y:S01]  /*11d00*/  @!PT LDS RZ, [RZ] ;  /* 0x00000000fffff984 */ /* 0x000fe20000000800 */
[----:B------:R-:W-:Y:S01]  /*11d10*/  @!PT LDS RZ, [RZ] ;  /* 0x00000000fffff984 */ /* 0x000fe20000000800 */
[----:B------:R-:W-:Y:S04]  /*11d20*/  @P1 LDGSTS.E.BYPASS.LTC128B.128 [R8+0x1ec00], desc[UR36][R2.64], !P4 ;  /* 0x1ec0000002081fae */ /* 0x000fe8000e101d64 */
[----:B------:R-:W-:Y:S04]  /*11d30*/  @P1 LDGSTS.E.BYPASS.LTC128B.128 [R8+0x21c00], desc[UR36][R2.64+0x80], !P3 ;  /* 0x21c0008002081fae */ /* 0x000fe8000d901d64 */
[----:B------:R0:W-:Y:S01]  /*11d40*/  @P1 LDGSTS.E.BYPASS.LTC128B.128 [R8+0x24c00], desc[UR36][R2.64+0x100], !P2 ;  /* 0x24c0010002081fae */ /* 0x0001e2000d101d64 */
[----:B------:R-:W-:Y:S01]  /*11d50*/  ISETP.GE.AND P1, PT, R6, 0x21, PT ;  /* 0x000000210600780c */ /* 0x000fe20003f26270 */
[----:B0-----:R-:W-:-:S12]  /*11d60*/  IMAD.MOV.U32 R2, RZ, RZ, R14 ;  /* 0x000000ffff027224 */ /* 0x001fd800078e000e */
[----:B------:R-:W-:Y:S05]  /*11d70*/  WARPSYNC.COLLECTIVE R15, `(.L_x_3600) ;  /* 0x000000000f087348 */ /* 0x000fea0003c00000 */
[----:B------:R0:W1:Y:S02]  /*11d80*/  SHFL.IDX P6, R14, R13, R12, R11 ;  /* 0x0000000c0d0e7389 */ /* 0x00006400000c000b */
[----:B01----:R-:W-:Y:S01]  /*11d90*/  ENDCOLLECTIVE ;  /* 0x000000000000791b */ /* 0x003fe20003800000 */
.L_x_3600:
[----:B------:R-:W-:Y:S02]  /*11da0*/  @P1 IMAD R8, R5, 0x2, R22 ;  /* 0x0000000205081824 */ /* 0x000fe400078e0216 */
[----:B------:R-:W-:Y:S02]  /*11db0*/  IMAD.MOV.U32 R13, RZ, RZ, R0 ;  /* 0x000000ffff0d7224 */ /* 0x000fe400078e0000 */
[----:B------:R-:W-:Y:S02]  /*11dc0*/  IMAD.MOV.U32 R12, RZ, RZ, 0x3 ;  /* 0x00000003ff0c7424 */ /* 0x000fe400078e00ff */
[----:B------:R-:W-:-:S07]  /*11dd0*/  IMAD.MOV.U32 R3, RZ, RZ, R14 ;  /* 0x000000ffff037224 */ /* 0x000fce00078e000e */
[----:B------:R-:W-:Y:S05]  /*11de0*/  WARPSYNC.COLLECTIVE R15, `(.L_x_3601) ;  /* 0x000000000f087348 */ /* 0x000fea0003c00000 */
[----:B------:R0:W1:Y:S02]  /*11df0*/  SHFL.IDX P6, R14, R13, R12, R11 ;  /* 0x0000000c0d0e7389 */ /* 0x00006400000c000b */
[----:B01----:R-:W-:Y:S01]  /*11e00*/  ENDCOLLECTIVE ;  /* 0x000000000000791b */ /* 0x003fe20003800000 */
.L_x_3601:
[----:B------:R-:W-:-:S05]  /*11e10*/  @P1 LEA R3, P0, R31, R3, 0x1 ;  /* 0x000000031f031211 */ /* 0x000fca00078008ff */
[----:B------:R-:W-:-:S05]  /*11e20*/  @P1 IMAD.X R2, RZ, RZ, R2, P0 ;  /* 0x000000ffff021224 */ /* 0x000fca00000e0602 */
        /* <DEDUP_REMOVED lines=15> */
.L_x_3602:
[----:B------:R-:W-:Y:S02]  /*11f20*/  @P1 IMAD R8, R5, 0x2, R22 ;  /* 0x0000000205081824 */ /* 0x000fe400078e0216 */
[----:B------:R-:W-:Y:S02]  /*11f30*/  IMAD.MOV.U32 R13, RZ, RZ, R0 ;  /* 0x000000ffff0d7224 */ /* 0x000fe400078e0000 */
[----:B------:R-:W-:Y:S02]  /*11f40*/  IMAD.MOV.U32 R12, RZ, RZ, 0x4 ;  /* 0x00000004ff0c7424 */ /* 0x000fe400078e00ff */
[----:B------:R-:W-:-:S07]  /*11f50*/  IMAD.MOV.U32 R3, RZ, RZ, R14 ;  /* 0x000000ffff037224 */ /* 0x000fce00078e000e */
[----:B------:R-:W-:Y:S05]  /*11f60*/  WARPSYNC.COLLECTIVE R15, `(.L_x_3603) ;  /* 0x000000000f087348 */ /* 0x000fea0003c00000 */
[----:B------:R0:W1:Y:S02]  /*11f70*/  SHFL.IDX P6, R14, R13, R12, R11 ;  /* 0x0000000c0d0e7389 */ /* 0x00006400000c000b */
[----:B01----:R-:W-:Y:S01]  /*11f80*/  ENDCOLLECTIVE ;  /* 0x000000000000791b */ /* 0x003fe20003800000 */
.L_x_3603:
[----:B------:R-:W-:-:S04]  /*11f90*/  @P1 LEA R3, P0, R31, R3, 0x1 ;  /* 0x000000031f031211 */ /* 0x000fc800078008ff */
[----:B------:R-:W-:-:S04]  /*11fa0*/  @P1 IADD3.X R2, RZ, R2, RZ, P0, !PT ;  /* 0x00000002ff021210 */ /* 0x000fc800007fe4ff */
        /* <DEDUP_REMOVED lines=15> */
.L_x_3604:
[----:B------:R-:W-:Y:S01]  /*120a0*/  @P1 IMAD R8, R5, 0x2, R22 ;  /* 0x0000000205081824 */ /* 0x000fe200078e0216 */
[----:B------:R-:W-:Y:S01]  /*120b0*/  MOV R13, R0 ;  /* 0x00000000000d7202 */ /* 0x000fe20000000f00 */
[----:B------:R-:W-:Y:S02]  /*120c0*/  IMAD.MOV.U32 R12, RZ, RZ, 0x5 ;  /* 0x00000005ff0c7424 */ /* 0x000fe400078e00ff */
[----:B------:R-:W-:-:S07]  /*120d0*/  IMAD.MOV.U32 R3, RZ, RZ, R14 ;  /* 0x000000ffff037224 */ /* 0x000fce00078e000e */
[----:B------:R-:W-:Y:S05]  /*120e0*/  WARPSYNC.COLLECTIVE R15, `(.L_x_3605) ;  /* 0x000000000f087348 */ /* 0x000fea0003c00000 */
[----:B------:R0:W1:Y:S02]  /*120f0*/  SHFL.IDX P6, R14, R13, R12, R11 ;  /* 0x0000000c0d0e7389 */ /* 0x00006400000c000b */
[----:B01----:R-:W-:Y:S01]  /*12100*/  ENDCOLLECTIVE ;  /* 0x000000000000791b */ /* 0x003fe20003800000 */
.L_x_3605:
        /* <DEDUP_REMOVED lines=10> */
.L_x_3606:
[----:B------:R-:W-:Y:S01]  /*121b0*/  @!PT LDS RZ, [RZ] ;  /* 0x00000000fffff984 */ /* 0x000fe20000000800 */
[----:B------:R-:W-:Y:S01]  /*121c0*/  @!PT LDS RZ, [RZ] ;  /* 0x00000000fffff984 */ /* 0x000fe20000000800 */
[----:B------:R-:W-:Y:S01]  /*121d0*/  @!PT LDS RZ, [RZ] ;  /* 0x00000000fffff984 */ /* 0x000fe20000000800 */
[----:B------:R-:W-:Y:S04]  /*121e0*/  @P1 LDGSTS.E.BYPASS.LTC128B.128 [R8+0x20400], desc[UR36][R2.64], !P4 ;  /* 0x2040000002081fae */ /* 0x000fe8000e101d64 */
[----:B------:R-:W-:Y:S04]  /*121f0*/  @P1 LDGSTS.E.BYPASS.LTC128B.128 [R8+0x23400], desc[UR36][R2.64+0x80], !P3 ;  /* 0x2340008002081fae */ /* 0x000fe8000d901d64 */
[----:B------:R0:W-:Y:S02]  /*12200*/  @P1 LDGSTS.E.BYPASS.LTC128B.128 [R8+0x26400], desc[UR36][R2.64+0x100], !P2 ;  /* 0x2640010002081fae */ /* 0x0001e4000d101d64 */
[----:B0-----:R-:W-:Y:S01]  /*12210*/  IMAD.MOV.U32 R2, RZ, RZ, R14 ;  /* 0x000000ffff027224 */ /* 0x001fe200078e000e */
[----:B------:R-:W-:Y:S06]  /*12220*/  BRA `(.L_x_3607) ;  /* 0xffffffbc009c7947 */ /* 0x000fec000383ffff */
.L_x_3535:
        /* <DEDUP_REMOVED lines=9> */
.L_x_3608:
[C---:B------:R-:W-:Y:S01]  /*122c0*/  VIADD R7, R4.reuse, 0x10 ;  /* 0x0000001004077836 */ /* 0x040fe20000000000 */
[----:B------:R-:W-:Y:S01]  /*122d0*/  ISETP.GE.AND P1, PT, R4, R6, PT ;  /* 0x000000060400720c */ /* 0x000fe20003f26270 */
[----:B------:R-:W-:Y:S01]  /*122e0*/  IMAD.MOV.U32 R13, RZ, RZ, R0 ;  /* 0x000000ffff0d7224 */ /* 0x000fe200078e0000 */
[----:B------:R-:W-:-:S11]  /*122f0*/  MOV R2, R14 ;  /* 0x0000000e00027202 */ /* 0x000fd60000000f00 */
[----:B------:R-:W-:Y:S05]  /*12300*/  WARPSYNC.COLLECTIVE R15, `(.L_x_3609) ;  /* 0x000000000f087348 */ /* 0x000fea0003c00000 */
[----:B------:R0:W1:Y:S02]  /*12310*/  SHFL.IDX P6, R14, R13, R12, R11 ;  /* 0x0000000c0d0e7389 */ /* 0x00006400000c000b */
[----:B01----:R-:W-:Y:S01]  /*12320*/  ENDCOLLECTIVE ;  /* 0x000000000000791b */ /* 0x003fe20003800000 */
.L_x_3609:
        /* <DEDUP_REMOVED lines=8> */
.L_x_3610:
[----:B------:R-:W-:Y:S01]  /*123b0*/  @!PT LDS RZ, [RZ] ;  /* 0x00000000fffff984 */ /* 0x000fe20000000800 */
[----:B------:R-:W-:Y:S01]  /*123c0*/  @!PT LDS RZ, [RZ] ;  /* 0x00000000fffff984 */ /* 0x000fe20000000800 */
[----:B------:R-:W-:Y:S01]  /*123d0*/  @!PT LDS RZ, [RZ] ;  /* 0x00000000fffff984 */ /* 0x000fe20000000800 */
[----:B------:R-:W-:Y:S04]  /*123e0*/  @!P1 LDGSTS.E.BYPASS.LTC128B.128 [R36+0x12400], desc[UR36][R2.64], !P3 ;  /* 0x1240000002249fae */ /* 0x000fe8000d901d64 */
[----:B------:R-:W-:Y:S04]  /*123f0*/  @!P1 LDGSTS.E.BYPASS.LTC128B.128 [R36+0x16400], desc[UR36][R2.64+0x80], !P2 ;  /* 0x1640008002249fae */ /* 0x000fe8000d101d64 */
[----:B------:R0:W-:Y:S01]  /*12400*/  @!P1 LDGSTS.E.BYPASS.LTC128B.128 [R36+0x1a400], desc[UR36][R2.64+0x100], !P0 ;  /* 0x1a40010002249fae */ /* 0x0001e2000c101d64 */
[----:B------:R-:W-:Y:S02]  /*12410*/  ISETP.GE.AND P1, PT, R7, R6, PT ;  /* 0x000000060700720c */ /* 0x000fe40003f26270 */
[----:B------:R-:W-:Y:S01]  /*12420*/  MOV R13, R0 ;  /* 0x00000000000d7202 */ /* 0x000fe20000000f00 */
[----:B0-----:R-:W-:-:S10]  /*12430*/  IMAD.MOV.U32 R2, RZ, RZ, R14 ;  /* 0x000000ffff027224 */ /* 0x001fd400078e000e */
[----:B------:R-:W-:Y:S05]  /*12440*/  WARPSYNC.COLLECTIVE R15, `(.L_x_3611) ;  /* 0x000000000f087348 */ /* 0x000fea0003c00000 */
[----:B------:R0:W1:Y:S02]  /*12450*/  SHFL.IDX P6, R14, R13, R12, R11 ;  /* 0x0000000c0d0e7389 */ /* 0x00006400000c000b */
[----:B01----:R-:W-:Y:S01]  /*12460*/  ENDCOLLECTIVE ;  /* 0x000000000000791b */ /* 0x003fe20003800000 */
.L_x_3611:
        /* <DEDUP_REMOVED lines=8> */
.L_x_3612:
        /* <DEDUP_REMOVED lines=14> */
.L_x_3613:
        /* <DEDUP_REMOVED lines=8> */
.L_x_3614:
        /* <DEDUP_REMOVED lines=14> */
.L_x_3615:
[----:B------:R-:W-:Y:S02]  /*12730*/  IMAD.MOV.U32 R13, RZ, RZ, R5 ;  /* 0x000000ffff0d7224 */ /* 0x000fe400078e0005 */
[----:B------:R-:W-:Y:S01]  /*12740*/  IMAD.MOV.U32 R12, RZ, RZ, 0x4 ;  /* 0x00000004ff0c7424 */ /* 0x000fe200078e00ff */
[----:B------:R-:W-:-:S05]  /*12750*/  @!P1 LEA R14, P4, R31, R14, 0x1 ;  /* 0x0000000e1f0e9211 */ /* 0x000fca00078808ff */
[----:B------:R-:W-:Y:S01]  /*12760*/  @!P1 IMAD.X R7, RZ, RZ, R2, P4 ;  /* 0x000000ffff079224 */ /* 0x000fe200020e0602 */
[----:B------:R-:W-:-:S07]  /*12770*/  @!P1 MOV R2, R14 ;  /* 0x0000000e00029202 */ /* 0x000fce0000000f00 */
[----:B------:R-:W-:Y:S05]  /*12780*/  WARPSYNC.COLLECTIVE R15, `(.L_x_3616) ;  /* 0x000000000f087348 */ /* 0x000fea0003c00000 */
[----:B------:R0:W1:Y:S02]  /*12790*/  SHFL.IDX P6, R14, R13, R12, R11 ;  /* 0x0000000c0d0e7389 */ /* 0x00006400000c000b */
[----:B01----:R-:W-:Y:S01]  /*127a0*/  ENDCOLLECTIVE ;  /* 0x000000000000791b */ /* 0x003fe20003800000 */
.L_x_3616:
        /* <DEDUP_REMOVED lines=14> */
.L_x_3617:
        /* <DEDUP_REMOVED lines=8> */
.L_x_3618:
[----:B------:R-:W-:Y:S01]  /*12910*/  @!P1 MOV R3, R7 ;  /* 0x0000000700039202 */ /* 0x000fe20000000f00 */
[----:B------:R-:W-:-:S04]  /*12920*/  VIADD R7, R4, 0x50 ;  /* 0x0000005004077836 */ /* 0x000fc80000000000 */
        /* <DEDUP_REMOVED lines=12> */
.L_x_3619:
        /* <DEDUP_REMOVED lines=8> */
.L_x_3620:
[----:B------:R-:W-:Y:S01]  /*12a70*/  @!P1 IMAD.MOV.U32 R3, RZ, RZ, R7 ;  /* 0x000000ffff039224 */ /* 0x000fe200078e0007 */
[----:B------:R-:W-:-:S04]  /*12a80*/  IADD3 R7, R4, 0x60, RZ ;  /* 0x0000006004077810 */ /* 0x000fc80007ffe0ff */
        /* <DEDUP_REMOVED lines=12> */
.L_x_3621:
        /* <DEDUP_REMOVED lines=8> */
.L_x_3622:
[----:B------:R-:W-:-:S05]  /*12bd0*/  @!P1 IMAD.MOV.U32 R3, RZ, RZ, R7 ;  /* 0x000000ffff039224 */ /* 0x000fca00078e0007 */
[----:B------:R-:W-:Y:S01]  /*12be0*/  @!PT LDS RZ, [RZ] ;  /* 0x00000000fffff984 */ /* 0x000fe20000000800 */
[----:B------:R-:W-:Y:S01]  /*12bf0*/  @!PT LDS RZ, [RZ] ;  /* 0x00000000fffff984 */ /* 0x000fe20000000800 */
[----:B------:R-:W-:Y:S01]  /*12c00*/  @!PT LDS RZ, [RZ] ;  /* 0x00000000fffff984 */ /* 0x000fe20000000800 */
[----:B------:R0:W-:Y:S04]  /*12c10*/  @!P1 LDGSTS.E.BYPASS.LTC128B.128 [R36+0x15400], desc[UR36][R2.64], !P3 ;  /* 0x1540000002249fae */ /* 0x0001e8000d901d64 */
[----:B------:R0:W-:Y:S01]  /*12c20*/  @!P1 LDGSTS.E.BYPASS.LTC128B.128 [R36+0x19400], desc[UR36][R2.64+0x80], !P2 ;  /* 0x1940008002249fae */ /* 0x0001e2000d101d64 */
[----:B------:R-:W-:-:S03]  /*12c30*/  IMAD.MOV.U32 R13, RZ, RZ, R0 ;  /* 0x000000ffff0d7224 */ /* 0x000fc600078e0000 */
[----:B------:R0:W-:Y:S01]  /*12c40*/  @!P1 LDGSTS.E.BYPASS.LTC128B.128 [R36+0x1d400], desc[UR36][R2.64+0x100], !P0 ;  /* 0x1d40010002249fae */ /* 0x0001e2000c101d64 */
[----:B------:R-:W-:-:S07]  /*12c50*/  IMAD.MOV.U32 R5, RZ, RZ, R14 ;  /* 0x000000ffff057224 */ /* 0x000fce00078e000e */
[----:B0-----:R-:W-:Y:S05]  /*12c60*/  WARPSYNC.COLLECTIVE R15, `(.L_x_3623) ;  /* 0x000000000f087348 */ /* 0x001fea0003c00000 */
[----:B------:R1:W2:Y:S02]  /*12c70*/  SHFL.IDX P6, R14, R13, R12, R11 ;  /* 0x0000000c0d0e7389 */ /* 0x0002a400000c000b */
[----:B012---:R-:W-:Y:S01]  /*12c80*/  ENDCOLLECTIVE ;  /* 0x000000000000791b */ /* 0x007fe20003800000 */
.L_x_3623:
[----:B------:R-:W-:Y:S05]  /*12c90*/  BRA `(.L_x_3624) ;  /* 0xffffffbc00f87947 */ /* 0x000fea000383ffff */
.L_x_3540:
[----:B0-----:R0:W1:Y:S02]  /*12ca0*/  SYNCS.PHASECHK.TRANS64.TRYWAIT P0, [R22+URZ+0x30820], R3 ;  /* 0x03082003160075a7 */ /* 0x001064000800017f */
[----:B-1----:R-:W-:Y:S05]  /*12cb0*/  @!P0 NANOSLEEP.SYNCS 0x989680 ;  /* 0x009896800000895d */ /* 0x002fea0003900000 */
[----:B------:R-:W1:Y:S02]  /*12cc0*/  @!P0 SYNCS.PHASECHK.TRANS64 P0, [R22+URZ+0x30820], R3 ;  /* 0x03082003160085a7 */ /* 0x000e64000800007f */
[----:B-1----:R-:W-:Y:S05]  /*12cd0*/  @!P0 BRA `(.L_x_3540) ;  /* 0xfffffffc00f08947 */ /* 0x002fea000383ffff */
[----:B------:R-:W-:Y:S05]  /*12ce0*/  BRA `(.L_x_3625) ;  /* 0xffffffc000707947 */ /* 0x000fea000383ffff */
.L_x_3545:
[----:B0-----:R0:W1:Y:S02]  /*12cf0*/  SYNCS.PHASECHK.TRANS64.TRYWAIT P0, [R6+URZ+0x30840], R3 ;  /* 0x03084003060075a7 */ /* 0x001064000800017f */
[----:B-1----:R-:W-:Y:S05]  /*12d00*/  @!P0 NANOSLEEP.SYNCS 0x989680 ;  /* 0x009896800000895d */ /* 0x002fea0003900000 */
[----:B------:R-:W1:Y:S02]  /*12d10*/  @!P0 SYNCS.PHASECHK.TRANS64 P0, [R6+URZ+0x30840], R3 ;  /* 0x03084003060085a7 */ /* 0x000e64000800007f */
[----:B-1----:R-:W-:Y:S05]  /*12d20*/  @!P0 BRA `(.L_x_3545) ;  /* 0xfffffffc00f08947 */ /* 0x002fea000383ffff */
[----:B------:R-:W-:Y:S05]  /*12d30*/  BRA `(.L_x_3626) ;  /* 0xffffffc4004c7947 */ /* 0x000fea000383ffff */
.L_x_3546:
        /* <DEDUP_REMOVED lines=8> */
.L_x_3628:
[----:B------:R-:W-:Y:S05]  /*12dc0*/  BSYNC B1 ;  /* 0x0000000000017941 */ /* 0x000fea0003800000 */
.L_x_3627:
        /* <DEDUP_REMOVED lines=11> */
.L_x_3629:
[----:B------:R-:W-:Y:S01]  /*12e80*/  IMAD R5, R5, 0x2, R22 ;  /* 0x0000000205057824 */ /* 0x000fe200078e0216 */
[----:B------:R-:W-:Y:S01]  /*12e90*/  LOP3.LUT P1, RZ, R23, 0x4, RZ, 0xc0, !PT ;  /* 0x0000000417ff7812 */ /* 0x000fe2000782c0ff */
[----:B------:R-:W-:Y:S02]  /*12ea0*/  IMAD.MOV.U32 R13, RZ, RZ, R8 ;  /* 0x000000ffff0d7224 */ /* 0x000fe400078e0008 */
[----:B------:R-:W-:Y:S02]  /*12eb0*/  IMAD.MOV.U32 R12, RZ, RZ, 0x1 ;  /* 0x00000001ff0c7424 */ /* 0x000fe400078e00ff */
[----:B------:R-:W-:-:S08]  /*12ec0*/  IMAD.MOV.U32 R2, RZ, RZ, R14 ;  /* 0x000000ffff027224 */ /* 0x000fd000078e000e */
[----:B------:R-:W-:Y:S05]  /*12ed0*/  WARPSYNC.COLLECTIVE R15, `(.L_x_3630) ;  /* 0x000000000f087348 */ /* 0x000fea0003c00000 */
[----:B------:R0:W1:Y:S02]  /*12ee0*/  SHFL.IDX P6, R14, R13, R12, R11 ;  /* 0x0000000c0d0e7389 */ /* 0x00006400000c000b */
[----:B01----:R-:W-:Y:S01]  /*12ef0*/  ENDCOLLECTIVE ;  /* 0x000000000000791b */ /* 0x003fe20003800000 */
.L_x_3630:
        /* <DEDUP_REMOVED lines=8> */
[----:B------:R0:W-:Y:S02]  /*12f80*/  LDGSTS.E.BYPASS.LTC128B.128 [R5+0x24400], desc[UR36][R2.64+0x100], !P4 ;  /* 0x2440010002057fae */ /* 0x0001e4000e101d64 */
[----:B0-----:R-:W-:-:S07]  /*12f90*/  MOV R3, R14 ;  /* 0x0000000e00037202 */ /* 0x001fce0000000f00 */
[----:B------:R-:W-:Y:S05]  /*12fa0*/  WARPSYNC.COLLECTIVE R15, `(.L_x_3631) ;  /* 0x000000000f087348 */ /* 0x000fea0003c00000 */
[----:B------:R0:W1:Y:S02]  /*12fb0*/  SHFL.IDX P6, R14, R13, R12, R11 ;  /* 0x0000000c0d0e7389 */ /* 0x00006400000c000b */
[----:B01----:R-:W-:Y:S01]  /*12fc0*/  ENDCOLLECTIVE ;  /* 0x000000000000791b */ /* 0x003fe20003800000 */
.L_x_3631:
[----:B------:R-:W-:Y:S02]  /*12fd0*/  IMAD.MOV.U32 R13, RZ, RZ, R8 ;  /* 0x000000ffff0d7224 */ /* 0x000fe400078e0008 */
[----:B------:R-:W-:Y:S02]  /*12fe0*/  IMAD.MOV.U32 R12, RZ, RZ, 0x2 ;  /* 0x00000002ff0c7424 */ /* 0x000fe400078e00ff */
[----:B------:R-:W-:-:S07]  /*12ff0*/  IMAD.MOV.U32 R2, RZ, RZ, R14 ;  /* 0x000000ffff027224 */ /* 0x000fce00078e000e */
[----:B------:R-:W-:Y:S05]  /*13000*/  WARPSYNC.COLLECTIVE R15, `(.L_x_3632) ;  /* 0x000000000f087348 */ /* 0x000fea0003c00000 */
[----:B------:R0:W1:Y:S02]  /*13010*/  SHFL.IDX P6, R14, R13, R12, R11 ;  /* 0x0000000c0d0e7389 */ /* 0x00006400000c000b */
[----:B01----:R-:W-:Y:S01]  /*13020*/  ENDCOLLECTIVE ;  /* 0x000000000000791b */ /* 0x003fe20003800000 */
.L_x_3632:
        /* <DEDUP_REMOVED lines=9> */
[----:B------:R-:W-:-:S07]  /*130c0*/  IMAD.MOV.U32 R35, RZ, RZ, R14 ;  /* 0x000000ffff237224 */ /* 0x000fce00078e000e */
[----:B0-----:R-:W-:Y:S05]  /*130d0*/  WARPSYNC.COLLECTIVE R15, `(.L_x_3633) ;  /* 0x000000000f087348 */ /* 0x001fea0003c00000 */
[----:B------:R1:W2:Y:S02]  /*130e0*/  SHFL.IDX P6, R14, R13, R12, R11 ;  /* 0x0000000c0d0e7389 */ /* 0x0002a400000c000b */
[----:B012---:R-:W-:Y:S01]  /*130f0*/  ENDCOLLECTIVE ;  /* 0x000000000000791b */ /* 0x007fe20003800000 */
.L_x_3633:
[----:B------:R-:W-:Y:S02]  /*13100*/  IMAD.MOV.U32 R13, RZ, RZ, R8 ;  /* 0x000000ffff0d7224 */ /* 0x000fe400078e0008 */
[----:B------:R-:W-:Y:S02]  /*13110*/  IMAD.MOV.U32 R12, RZ, RZ, 0x3 ;  /* 0x00000003ff0c7424 */ /* 0x000fe400078e00ff */
[----:B------:R-:W-:-:S07]  /*13120*/  IMAD.MOV.U32 R2, RZ, RZ, R14 ;  /* 0x000000ffff027224 */ /* 0x000fce00078e000e */
[----:B------:R-:W-:Y:S05]  /*13130*/  WARPSYNC.COLLECTIVE R15, `(.L_x_3634) ;  /* 0x000000000f087348 */ /* 0x000fea0003c00000 */
[----:B------:R0:W1:Y:S02]  /*13140*/  SHFL.IDX P6, R14, R13, R12, R11 ;  /* 0x0000000c0d0e7389 */ /* 0x00006400000c000b */
[----:B01----:R-:W-:Y:S01]  /*13150*/  ENDCOLLECTIVE ;  /* 0x000000000000791b */ /* 0x003fe20003800000 */
.L_x_3634:
[----:B------:R-:W-:-:S04]  /*13160*/  IADD3 R2, P0, R2, R4, RZ ;  /* 0x0000000402027210 */ /* 0x000fc80007f1e0ff */
[----:B------:R-:W-:-:S05]  /*13170*/  IADD3.X R3, RZ, R35, RZ, P0, !PT ;  /* 0x00000023ff037210 */ /* 0x000fca00007fe4ff */
        /* <DEDUP_REMOVED lines=11> */
.L_x_3635:
[----:B------:R-:W-:Y:S02]  /*13230*/  IMAD.MOV.U32 R13, RZ, RZ, R8 ;  /* 0x000000ffff0d7224 */ /* 0x000fe400078e0008 */
[----:B------:R-:W-:Y:S02]  /*13240*/  IMAD.MOV.U32 R12, RZ, RZ, 0x4 ;  /* 0x00000004ff0c7424 */ /* 0x000fe400078e00ff */
[----:B------:R-:W-:-:S07]  /*13250*/  IMAD.MOV.U32 R2, RZ, RZ, R14 ;  /* 0x000000ffff027224 */ /* 0x000fce00078e000e */
[----:B------:R-:W-:Y:S05]  /*13260*/  WARPSYNC.COLLECTIVE R15, `(.L_x_3636) ;  /* 0x000000000f087348 */ /* 0x000fea0003c00000 */
[----:B------:R0:W1:Y:S02]  /*13270*/  SHFL.IDX P6, R14, R13, R12, R11 ;  /* 0x0000000c0d0e7389 */ /* 0x00006400000c000b */
[----:B01----:R-:W-:Y:S01]  /*13280*/  ENDCOLLECTIVE ;  /* 0x000000000000791b */ /* 0x003fe20003800000 */
.L_x_3636:
        /* <DEDUP_REMOVED lines=9> */
[----:B------:R-:W-:-:S07]  /*13320*/  MOV R35, R14 ;  /* 0x0000000e00237202 */ /* 0x000fce0000000f00 */
[----:B0-----:R-:W-:Y:S05]  /*13330*/  WARPSYNC.COLLECTIVE R15, `(.L_x_3637) ;  /* 0x000000000f087348 */ /* 0x001fea0003c00000 */
[----:B------:R1:W2:Y:S02]  /*13340*/  SHFL.IDX P6, R14, R13, R12, R11 ;  /* 0x0000000c0d0e7389 */ /* 0x0002a400000c000b */
[----:B012---:R-:W-:Y:S01]  /*13350*/  ENDCOLLECTIVE ;  /* 0x000000000000791b */ /* 0x007fe20003800000 */
.L_x_3637:
[----:B------:R-:W-:Y:S02]  /*13360*/  IMAD.MOV.U32 R13, RZ, RZ, R8 ;  /* 0x000000ffff0d7224 */ /* 0x000fe400078e0008 */
[----:B------:R-:W-:Y:S02]  /*13370*/  IMAD.MOV.U32 R12, RZ, RZ, 0x5 ;  /* 0x00000005ff0c7424 */ /* 0x000fe400078e00ff */
[----:B------:R-:W-:-:S07]  /*13380*/  IMAD.MOV.U32 R2, RZ, RZ, R14 ;  /* 0x000000ffff027224 */ /* 0x000fce00078e000e */
[----:B------:R-:W-:Y:S05]  /*13390*/  WARPSYNC.COLLECTIVE R15, `(.L_x_3638) ;  /* 0x000000000f087348 */ /* 0x000fea0003c00000 */
[----:B------:R0:W1:Y:S02]  /*133a0*/  SHFL.IDX P6, R14, R13, R12, R11 ;  /* 0x0000000c0d0e7389 */ /* 0x00006400000c000b */
[----:B01----:R-:W-:Y:S01]  /*133b0*/  ENDCOLLECTIVE ;  /* 0x000000000000791b */ /* 0x003fe20003800000 */
.L_x_3638:
[----:B------:R-:W-:-:S05]  /*133c0*/  IADD3 R2, P0, R2, R4, RZ ;  /* 0x0000000402027210 */ /* 0x000fca0007f1e0ff */
[----:B------:R-:W-:-:S05]  /*133d0*/  IMAD.X R3, RZ, RZ, R35, P0 ;  /* 0x000000ffff037224 */ /* 0x000fca00000e0623 */
[----:B------:R-:W-:Y:S01]  /*133e0*/  @!PT LDS RZ, [RZ] ;  /* 0x00000000fffff984 */ /* 0x000fe20000000800 */
[----:B------:R-:W-:Y:S01]  /*133f0*/  @!PT LDS RZ, [RZ] ;  /* 0x00000000fffff984 */ /* 0x000fe20000000800 */
[----:B------:R-:W-:Y:S01]  /*13400*/  @!PT LDS RZ, [RZ] ;  /* 0x00000000fffff984 */ /* 0x000fe20000000800 */
[----:B------:R0:W-:Y:S01]  /*13410*/  LDGSTS.E.BYPASS.LTC128B.128 [R5+0x20400], desc[UR36][R2.64], !P1 ;  /* 0x2040000002057fae */ /* 0x0001e2000c901d64 */
[----:B------:R-:W-:Y:S01]  /*13420*/  IMAD.MOV.U32 R13, RZ, RZ, R7 ;  /* 0x000000ffff0d7224 */ /* 0x000fe200078e0007 */
[----:B------:R-:W-:Y:S02]  /*13430*/  LOP3.LUT P1, RZ, R23, 0x100, RZ, 0xc0, !PT ;  /* 0x0000010017ff7812 */ /* 0x000fe4000782c0ff */
[----:B------:R0:W-:Y:S04]  /*13440*/  LDGSTS.E.BYPASS.LTC128B.128 [R5+0x23400], desc[UR36][R2.64+0x80], !P5 ;  /* 0x2340008002057fae */ /* 0x0001e8000e901d64 */
[----:B------:R0:W-:Y:S01]  /*13450*/  LDGSTS.E.BYPASS.LTC128B.128 [R5+0x26400], desc[UR36][R2.64+0x100], !P4 ;  /* 0x2640010002057fae */ /* 0x0001e2000e101d64 */
[----:B------:R-:W-:-:S07]  /*13460*/  IMAD.MOV.U32 R35, RZ, RZ, R14 ;  /* 0x000000ffff237224 */ /* 0x000fce00078e000e */
[----:B0-----:R-:W-:Y:S05]  /*13470*/  WARPSYNC.COLLECTIVE R15, `(.L_x_3639) ;  /* 0x000000000f087348 */ /* 0x001fea0003c00000 */
[----:B------:R1:W2:Y:S02]  /*13480*/  SHFL.IDX P6, R14, R13, R12, R11 ;  /* 0x0000000c0d0e7389 */ /* 0x0002a400000c000b */
[----:B012---:R-:W-:Y:S01]  /*13490*/  ENDCOLLECTIVE ;  /* 0x000000000000791b */ /* 0x007fe20003800000 */
.L_x_3639:
[----:B------:R-:W-:Y:S01]  /*134a0*/  IMAD.MOV.U32 R2, RZ, RZ, R14 ;  /* 0x000000ffff027224 */ /* 0x000fe200078e000e */
[----:B------:R-:W-:Y:S06]  /*134b0*/  BRA `(.L_x_3640) ;  /* 0xffffffc0006c7947 */ /* 0x000fec000383ffff */
.L_x_3551:
[----:B0-----:R0:W1:Y:S02]  /*134c0*/  SYNCS.PHASECHK.TRANS64.TRYWAIT P0, [R6+URZ+0x30860], R2 ;  /* 0x03086002060075a7 */ /* 0x001064000800017f */
[----:B-1----:R-:W-:Y:S05]  /*134d0*/  @!P0 NANOSLEEP.SYNCS 0x989680 ;  /* 0x009896800000895d */ /* 0x002fea0003900000 */
[----:B------:R-:W1:Y:S02]  /*134e0*/  @!P0 SYNCS.PHASECHK.TRANS64 P0, [R6+URZ+0x30860], R2 ;  /* 0x03086002060085a7 */ /* 0x000e64000800007f */
[----:B-1----:R-:W-:Y:S05]  /*134f0*/  @!P0 BRA `(.L_x_3551) ;  /* 0xfffffffc00f08947 */ /* 0x002fea000383ffff */
[----:B------:R-:W-:Y:S05]  /*13500*/  BRA `(.L_x_3641) ;  /* 0xffffffc000d07947 */ /* 0x000fea000383ffff */
.L_x_3552:
        /* <DEDUP_REMOVED lines=8> */
.L_x_3643:
[----:B------:R-:W-:Y:S05]  /*13590*/  BSYNC B1 ;  /* 0x0000000000017941 */ /* 0x000fea0003800000 */
.L_x_3642:
        /* <DEDUP_REMOVED lines=9> */
.L_x_3644:
[----:B------:R-:W-:Y:S02]  /*13630*/  IMAD.MOV.U32 R13, RZ, RZ, R24 ;  /* 0x000000ffff0d7224 */ /* 0x000fe400078e0018 */
[----:B------:R-:W-:Y:S01]  /*13640*/  IMAD.MOV.U32 R12, RZ, RZ, 0x1 ;  /* 0x00000001ff0c7424 */ /* 0x000fe200078e00ff */
[----:B------:R-:W-:-:S07]  /*13650*/  MOV R2, R14 ;  /* 0x0000000e00027202 */ /* 0x000fce0000000f00 */
[----:B------:R-:W-:Y:S05]  /*13660*/  WARPSYNC.COLLECTIVE R15, `(.L_x_3645) ;  /* 0x000000000f087348 */ /* 0x000fea0003c00000 */
[----:B------:R0:W1:Y:S02]  /*13670*/  SHFL.IDX P6, R14, R13, R12, R11 ;  /* 0x0000000c0d0e7389 */ /* 0x00006400000c000b */
[----:B01----:R-:W-:Y:S01]  /*13680*/  ENDCOLLECTIVE ;  /* 0x000000000000791b */ /* 0x003fe20003800000 */
.L_x_3645:
        /* <DEDUP_REMOVED lines=16> */
.L_x_3646:
[----:B------:R-:W-:Y:S01]  /*13790*/  MOV R13, R24 ;  /* 0x00000018000d7202 */ /* 0x000fe20000000f00 */
[----:B------:R-:W-:Y:S02]  /*137a0*/  IMAD.MOV.U32 R12, RZ, RZ, 0x2 ;  /* 0x00000002ff0c7424 */ /* 0x000fe400078e00ff */
[----:B------:R-:W-:-:S07]  /*137b0*/  IMAD.MOV.U32 R2, RZ, RZ, R14 ;  /* 0x000000ffff027224 */ /* 0x000fce00078e000e */
[----:B------:R-:W-:Y:S05]  /*137c0*/  WARPSYNC.COLLECTIVE R15, `(.L_x_3647) ;  /* 0x000000000f087348 */ /* 0x000fea0003c00000 */
[----:B------:R0:W1:Y:S02]  /*137d0*/  SHFL.IDX P6, R14, R13, R12, R11 ;  /* 0x0000000c0d0e7389 */ /* 0x00006400000c000b */
[----:B01----:R-:W-:Y:S01]  /*137e0*/  ENDCOLLECTIVE ;  /* 0x000000000000791b */ /* 0x003fe20003800000 */
.L_x_3647:
        /* <DEDUP_REMOVED lines=16> */
.L_x_3648:
[----:B------:R-:W-:Y:S02]  /*138f0*/  IMAD.MOV.U32 R13, RZ, RZ, R24 ;  /* 0x000000ffff0d7224 */ /* 0x000fe400078e0018 */
[----:B------:R-:W-:Y:S02]  /*13900*/  IMAD.MOV.U32 R12, RZ, RZ, 0x3 ;  /* 0x00000003ff0c7424 */ /* 0x000fe400078e00ff */
[----:B------:R-:W-:-:S07]  /*13910*/  IMAD.MOV.U32 R2, RZ, RZ, R14 ;  /* 0x000000ffff027224 */ /* 0x000fce00078e000e */
[----:B------:R-:W-:Y:S05]  /*13920*/  WARPSYNC.COLLECTIVE R15, `(.L_x_3649) ;  /* 0x000000000f087348 */ /* 0x000fea0003c00000 */
[----:B------:R0:W1:Y:S02]  /*13930*/  SHFL.IDX P6, R14, R13, R12, R11 ;  /* 0x0000000c0d0e7389 */ /* 0x00006400000c000b */
[----:B01----:R-:W-:Y:S01]  /*13940*/  ENDCOLLECTIVE ;  /* 0x000000000000791b */ /* 0x003fe20003800000 */
.L_x_3649:
        /* <DEDUP_REMOVED lines=16> */
.L_x_3650:
[----:B------:R-:W-:Y:S02]  /*13a50*/  IMAD.MOV.U32 R13, RZ, RZ, R24 ;  /* 0x000000ffff0d7224 */ /* 0x000fe400078e0018 */
[----:B------:R-:W-:Y:S02]  /*13a60*/  IMAD.MOV.U32 R12, RZ, RZ, 0x4 ;  /* 0x00000004ff0c7424 */ /* 0x000fe400078e00ff */
[----:B------:R-:W-:-:S07]  /*13a70*/  IMAD.MOV.U32 R2, RZ, RZ, R14 ;  /* 0x000000ffff027224 */ /* 0x000fce00078e000e */
[----:B------:R-:W-:Y:S05]  /*13a80*/  WARPSYNC.COLLECTIVE R15, `(.L_x_3651) ;  /* 0x000000000f087348 */ /* 0x000fea0003c00000 */
[----:B------:R0:W1:Y:S02]  /*13a90*/  SHFL.IDX P6, R14, R13, R12, R11 ;  /* 0x0000000c0d0e7389 */ /* 0x00006400000c000b */
[----:B01----:R-:W-:Y:S01]  /*13aa0*/  ENDCOLLECTIVE ;  /* 0x000000000000791b */ /* 0x003fe20003800000 */
.L_x_3651:
        /* <DEDUP_REMOVED lines=16> */
.L_x_3652:
[----:B------:R-:W-:Y:S01]  /*13bb0*/  MOV R13, R24 ;  /* 0x00000018000d7202 */ /* 0x000fe20000000f00 */
[----:B------:R-:W-:Y:S02]  /*13bc0*/  IMAD.MOV.U32 R12, RZ, RZ, 0x5 ;  /* 0x00000005ff0c7424 */ /* 0x000fe400078e00ff */
[----:B------:R-:W-:-:S07]  /*13bd0*/  IMAD.MOV.U32 R2, RZ, RZ, R14 ;  /* 0x000000ffff027224 */ /* 0x000fce00078e000e */
[----:B------:R-:W-:Y:S05]  /*13be0*/  WARPSYNC.COLLECTIVE R15, `(.L_x_3653) ;  /* 0x000000000f087348 */ /* 0x000fea0003c00000 */
[----:B------:R0:W1:Y:S02]  /*13bf0*/  SHFL.IDX P6, R14, R13, R12, R11 ;  /* 0x0000000c0d0e7389 */ /* 0x00006400000c000b */
[----:B01----:R-:W-:Y:S01]  /*13c00*/  ENDCOLLECTIVE ;  /* 0x000000000000791b */ /* 0x003fe20003800000 */
.L_x_3653:
        /* <DEDUP_REMOVED lines=13> */
.L_x_3654:
[----:B------:R-:W-:Y:S01]  /*13ce0*/  @!PT LDS RZ, [RZ] ;  /* 0x00000000fffff984 */ /* 0x000fe20000000800 */
[----:B------:R-:W-:Y:S01]  /*13cf0*/  @!PT LDS RZ, [RZ] ;  /* 0x00000000fffff984 */ /* 0x000fe20000000800 */
[----:B------:R-:W-:Y:S01]  /*13d00*/  @!PT LDS RZ, [RZ] ;  /* 0x00000000fffff984 */ /* 0x000fe20000000800 */
[----:B------:R0:W-:Y:S01]  /*13d10*/  LDGSTS.E.BYPASS.LTC128B.128 [R5+0x5400], desc[UR36][R2.64+0x80], !P0 ;  /* 0x0540008002057fae */ /* 0x0001e2000c101d64 */
[----:B------:R-:W-:-:S13]  /*13d20*/  ISETP.LT.OR P0, PT, R7, 0x41, P1 ;  /* 0x000000410700780c */ /* 0x000fda0000f01670 */
[----:B------:R0:W-:Y:S01]  /*13d30*/  LDGSTS.E.BYPASS.LTC128B.128 [R5+0x8400], desc[UR36][R2.64+0x100], !P0 ;  /* 0x0840010002057fae */ /* 0x0001e2000c101d64 */
[----:B------:R-:W-:Y:S05]  /*13d40*/  BRA `(.L_x_3655) ;  /* 0xffffffbc00b47947 */ /* 0x000fea000383ffff */
.L_x_3560:
[----:B0-----:R0:W1:Y:S02]  /*13d50*/  SYNCS.PHASECHK.TRANS64.TRYWAIT P0, [R0+URZ+0x30860], R3 ;  /* 0x03086003000075a7 */ /* 0x001064000800017f */
[----:B-1----:R-:W-:Y:S05]  /*13d60*/  @!P0 NANOSLEEP.SYNCS 0x989680 ;  /* 0x009896800000895d */ /* 0x002fea0003900000 */
[----:B------:R-:W1:Y:S02]  /*13d70*/  @!P0 SYNCS.PHASECHK.TRANS64 P0, [R0+URZ+0x30860], R3 ;  /* 0x03086003000085a7 */ /* 0x000e64000800007f */
[----:B-1----:R-:W-:Y:S05]  /*13d80*/  @!P0 BRA `(.L_x_3560) ;  /* 0xfffffffc00f08947 */ /* 0x002fea000383ffff */
[----:B------:R-:W-:Y:S05]  /*13d90*/  BRA `(.L_x_3656) ;  /* 0xffffffc000cc7947 */ /* 0x000fea000383ffff */
.L_x_3561:
[----:B------:R-:W-:Y:S01]  /*13da0*/  BSSY B0, `(.L_x_3657) ;  /* 0x0000008000007945 */ /* 0x000fe20003800000 */
[----:B------:R-:W-:Y:S02]  /*13db0*/  IMAD.MOV.U32 R13, RZ, RZ, R24 ;  /* 0x000000ffff0d7224 */ /* 0x000fe400078e0018 */
[----:B------:R-:W-:Y:S02]  /*13dc0*/  IMAD.MOV.U32 R12, RZ, RZ, RZ ;  /* 0x000000ffff0c7224 */ /* 0x000fe400078e00ff */
[----:B------:R-:W-:Y:S02]  /*13dd0*/  IMAD.MOV.U32 R11, RZ, RZ, 0x181f ;  /* 0x0000181fff0b7424 */ /* 0x000fe400078e00ff */
[----:B------:R-:W-:-:S07]  /*13de0*/  IMAD.MOV.U32 R15, RZ, RZ, -0x1 ;  /* 0xffffffffff0f7424 */ /* 0x000fce00078e00ff */
[----:B0-2---:R-:W-:Y:S05]  /*13df0*/  WARPSYNC.COLLECTIVE R15, `(.L_x_3658) ;  /* 0x000000000f087348 */ /* 0x005fea0003c00000 */
[----:B--2---:R1:W2:Y:S02]  /*13e00*/  SHFL.IDX P6, R14, R13, R12, R11 ;  /* 0x0000000c0d0e7389 */ /* 0x0042a400000c000b */
[----:B012---:R-:W-:Y:S01]  /*13e10*/  ENDCOLLECTIVE ;  /* 0x000000000000791b */ /* 0x007fe20003800000 */
.L_x_3658:
[----:B------:R-:W-:Y:S05]  /*13e20*/  BSYNC B0 ;  /* 0x0000000000007941 */ /* 0x000fea0003800000 */
.L_x_3657:
[----:B------:R-:W-:Y:S01]  /*13e30*/  MOV R13, R18 ;  /* 0x00000012000d7202 */ /* 0x000fe20000000f00 */
        /* <DEDUP_REMOVED lines=8> */
.L_x_3659:
[----:B------:R-:W-:Y:S01]  /*13ec0*/  ULDC UR4, c[0x0][0x2f4] ;  /* 0x0000bd0000047ab9 */ /* 0x000fe20000000800 */
[----:B------:R-:W-:Y:S01]  /*13ed0*/  IMAD R4, R7, 0x2, R22 ;  /* 0x0000000207047824 */ /* 0x000fe200078e0216 */
[----:B------:R-:W-:Y:S02]  /*13ee0*/  ISETP.GE.AND P2, PT, R31, UR4, PT ;  /* 0x000000041f007c0c */ /* 0x000fe4000bf46270 */
[----:B------:R-:W-:Y:S02]  /*13ef0*/  ISETP.GE.AND P1, PT, R33, UR4, PT ;  /* 0x0000000421007c0c */ /* 0x000fe4000bf26270 */
[C---:B------:R-:W-:Y:S02]  /*13f00*/  ISETP.LT.OR P3, PT, R6.reuse, 0x1, P2 ;  /* 0x000000010600780c */ /* 0x040fe40001761670 */
[----:B------:R-:W-:Y:S01]  /*13f10*/  ISETP.LT.OR P4, PT, R6, 0x1, P1 ;  /* 0x000000010600780c */ /* 0x000fe20000f81670 */
[----:B------:R-:W-:Y:S02]  /*13f20*/  IMAD.MOV.U32 R13, RZ, RZ, R24 ;  /* 0x000000ffff0d7224 */ /* 0x000fe400078e0018 */
[----:B------:R-:W-:Y:S01]  /*13f30*/  IMAD.MOV.U32 R12, RZ, RZ, 0x1 ;  /* 0x00000001ff0c7424 */ /* 0x000fe200078e00ff */
[----:B------:R-:W-:-:S05]  /*13f40*/  IADD3 R2, P0, R14, R5, RZ ;  /* 0x000000050e027210 */ /* 0x000fca0007f1e0ff */
[----:B------:R-:W-:Y:S01]  /*13f50*/  IMAD.X R3, RZ, RZ, R3, P0 ;  /* 0x000000ffff037224 */ /* 0x000fe200000e0603 */
[----:B------:R-:W-:-:S13]  /*13f60*/  ISETP.GE.AND P0, PT, R32, UR4, PT ;  /* 0x0000000420007c0c */ /* 0x000fda000bf06270 */
[----:B------:R-:W-:Y:S05]  /*13f70*/  WARPSYNC.COLLECTIVE R15, `(.L_x_3660) ;  /* 0x000000000f087348 */ /* 0x000fea0003c00000 */
[----:B------:R0:W1:Y:S02]  /*13f80*/  SHFL.IDX P6, R14, R13, R12, R11 ;  /* 0x0000000c0d0e7389 */ /* 0x00006400000c000b */
[----:B01----:R-:W-:Y:S01]  /*13f90*/  ENDCOLLECTIVE ;  /* 0x000000000000791b */ /* 0x003fe20003800000 */
.L_x_3660:
[----:B------:R-:W-:Y:S01]  /*13fa0*/  @!PT LDS RZ, [RZ] ;  /* 0x00000000fffff984 */ /* 0x000fe20000000800 */
[----:B------:R-:W-:Y:S01]  /*13fb0*/  @!PT LDS RZ, [RZ] ;  /* 0x00000000fffff984 */ /* 0x000fe20000000800 */
[----:B------:R-:W-:Y:S01]  /*13fc0*/  @!PT LDS RZ, [RZ] ;  /* 0x00000000fffff984 */ /* 0x000fe20000000800 */
[----:B------:R0:W-:Y:S01]  /*13fd0*/  LDGSTS.E.BYPASS.LTC128B.128 [R4+0x400], desc[UR36][R2.64], !P3 ;  /* 0x0040000002047fae */ /* 0x0001e2000d901d64 */
[----:B------:R-:W-:-:S03]  /*13fe0*/  ISETP.LT.OR P3, PT, R6, 0x1, P0 ;  /* 0x000000010600780c */ /* 0x000fc60000761670 */
[----:B------:R0:W-:Y:S01]  /*13ff0*/  LDGSTS.E.BYPASS.LTC128B.128 [R4+0x3400], desc[UR36][R2.64+0x80], !P4 ;  /* 0x0340008002047fae */ /* 0x0001e2000e101d64 */
[----:B------:R-:W-:-:S09]  /*14000*/  IMAD.MOV.U32 R13, RZ, RZ, R18 ;  /* 0x000000ffff0d7224 */ /* 0x000fd200078e0012 */
[----:B------:R0:W-:Y:S01]  /*14010*/  LDGSTS.E.BYPASS.LTC128B.128 [R4+0x6400], desc[UR36][R2.64+0x100], !P3 ;  /* 0x0640010002047fae */ /* 0x0001e2000d901d64 */
[----:B------:R-:W-:Y:S02]  /*14020*/  ISETP.LT.OR P3, PT, R6, 0x11, P2 ;  /* 0x000000110600780c */ /* 0x000fe40001761670 */
[----:B------:R-:W-:-:S11]  /*14030*/  MOV R7, R14 ;  /* 0x0000000e00077202 */ /* 0x000fd60000000f00 */
[----:B0-----:R-:W-:Y:S05]  /*14040*/  WARPSYNC.COLLECTIVE R15, `(.L_x_3661) ;  /* 0x000000000f087348 */ /* 0x001fea0003c00000 */
[----:B------:R1:W2:Y:S02]  /*14050*/  SHFL.IDX P6, R14, R13, R12, R11 ;  /* 0x0000000c0d0e7389 */ /* 0x0002a400000c000b */
[----:B012---:R-:W-:Y:S01]  /*14060*/  ENDCOLLECTIVE ;  /* 0x000000000000791b */ /* 0x007fe20003800000 */
.L_x_3661:
[----:B------:R-:W-:Y:S02]  /*14070*/  IMAD.MOV.U32 R13, RZ, RZ, R24 ;  /* 0x000000ffff0d7224 */ /* 0x000fe400078e0018 */
[----:B------:R-:W-:Y:S01]  /*14080*/  IMAD.MOV.U32 R12, RZ, RZ, 0x2 ;  /* 0x00000002ff0c7424 */ /* 0x000fe200078e00ff */
[----:B------:R-:W-:-:S13]  /*14090*/  IADD3 R2, P4, R14, R5, RZ ;  /* 0x000000050e027210 */ /* 0x000fda0007f9e0ff */
[----:B------:R-:W-:Y:S05]  /*140a0*/  WARPSYNC.COLLECTIVE R15, `(.L_x_3662) ;  /* 0x000000000f087348 */ /* 0x000fea0003c00000 */
[----:B------:R0:W1:Y:S02]  /*140b0*/  SHFL.IDX P6, R14, R13, R12, R11 ;  /* 0x0000000c0d0e7389 */ /* 0x00006400000c000b */
[----:B01----:R-:W-:Y:S01]  /*140c0*/  ENDCOLLECTIVE ;  /* 0x000000000000791b */ /* 0x003fe20003800000 */
.L_x_3662:
[----:B------:R-:W-:Y:S01]  /*140d0*/  IMAD.X R3, RZ, RZ, R7, P4 ;  /* 0x000000ffff037224 */ /* 0x000fe200020e0607 */
[----:B------:R-:W-:-:S04]  /*140e0*/  ISETP.LT.OR P4, PT, R6, 0x11, P1 ;  /* 0x000000110600780c */ /* 0x000fc80000f81670 */
[----:B------:R-:W-:Y:S01]  /*140f0*/  @!PT LDS RZ, [RZ] ;  /* 0x00000000fffff984 */ /* 0x000fe20000000800 */
[----:B------:R-:W-:Y:S01]  /*14100*/  @!PT LDS RZ, [RZ] ;  /* 0x00000000fffff984 */ /* 0x000fe20000000800 */
[----:B------:R-:W-:Y:S01]  /*14110*/  @!PT LDS RZ, [RZ] ;  /* 0x00000000fffff984 */ /* 0x000fe20000000800 */
[----:B------:R0:W-:Y:S01]  /*14120*/  LDGSTS.E.BYPASS.LTC128B.128 [R4+0xc00], desc[UR36][R2.64], !P3 ;  /* 0x00c0000002047fae */ /* 0x0001e2000d901d64 */
[----:B------:R-:W-:Y:S01]  /*14130*/  ISETP.LT.OR P3, PT, R6, 0x11, P0 ;  /* 0x000000110600780c */ /* 0x000fe20000761670 */
[----:B------:R-:W-:-:S07]  /*14140*/  IMAD.MOV.U32 R13, RZ, RZ, R18 ;  /* 0x000000ffff0d7224 */ /* 0x000fce00078e0012 */
[----:B------:R0:W-:Y:S05]  /*14150*/  LDGSTS.E.BYPASS.LTC128B.128 [R4+0x3c00], desc[UR36][R2.64+0x80], !P4 ;  /* 0x03c0008002047fae */ /* 0x0001ea000e101d64 */
[----:B------:R0:W-:Y:S01]  /*14160*/  LDGSTS.E.BYPASS.LTC128B.128 [R4+0x6c00], desc[UR36][R2.64+0x100], !P3 ;  /* 0x06c0010002047fae */ /* 0x0001e2000d901d64 */
[----:B------:R-:W-:Y:S01]  /*14170*/  ISETP.LT.OR P3, PT, R6, 0x21, P2 ;  /* 0x000000210600780c */ /* 0x000fe20001761670 */
[----:B------:R-:W-:-:S12]  /*14180*/  IMAD.MOV.U32 R7, RZ, RZ, R14 ;  /* 0x000000ffff077224 */ /* 0x000fd800078e000e */
[----:B0-----:R-:W-:Y:S05]  /*14190*/  WARPSYNC.COLLECTIVE R15, `(.L_x_3663) ;  /* 0x000000000f087348 */ /* 0x001fea0003c00000 */
[----:B------:R1:W2:Y:S02]  /*141a0*/  SHFL.IDX P6, R14, R13, R12, R11 ;  /* 0x0000000c0d0e7389 */ /* 0x0002a400000c000b */
[----:B012---:R-:W-:Y:S01]  /*141b0*/  ENDCOLLECTIVE ;  /* 0x000000000000791b */ /* 0x007fe20003800000 */
.L_x_3663:
[----:B------:R-:W-:Y:S01]  /*141c0*/  IMAD.MOV.U32 R13, RZ, RZ, R24 ;  /* 0x000000ffff0d7224 */ /* 0x000fe200078e0018 */
[----:B------:R-:W-:Y:S02]  /*141d0*/  MOV R12, 0x3 ;  /* 0x00000003000c7802 */ /* 0x000fe40000000f00 */
[----:B------:R-:W-:-:S13]  /*141e0*/  IADD3 R2, P4, R14, R5, RZ ;  /* 0x000000050e027210 */ /* 0x000fda0007f9e0ff */
[----:B------:R-:W-:Y:S05]  /*141f0*/  WARPSYNC.COLLECTIVE R15, `(.L_x_3664) ;  /* 0x000000000f087348 */ /* 0x000fea0003c00000 */
[----:B------:R0:W1:Y:S02]  /*14200*/  SHFL.IDX P6, R14, R13, R12, R11 ;  /* 0x0000000c0d0e7389 */ /* 0x00006400000c000b */
[----:B01----:R-:W-:Y:S01]  /*14210*/  ENDCOLLECTIVE ;  /* 0x000000000000791b */ /* 0x003fe20003800000 */
.L_x_3664:
        /* <DEDUP_REMOVED lines=15> */
.L_x_3665:
[----:B------:R-:W-:Y:S02]  /*14310*/  IMAD.MOV.U32 R13, RZ, RZ, R24 ;  /* 0x000000ffff0d7224 */ /* 0x000fe400078e0018 */
[----:B------:R-:W-:Y:S01]  /*14320*/  IMAD.MOV.U32 R12, RZ, RZ, 0x4 ;  /* 0x00000004ff0c7424 */ /* 0x000fe200078e00ff */
[----:B------:R-:W-:-:S13]  /*14330*/  IADD3 R2, P4, R14, R5, RZ ;  /* 0x000000050e027210 */ /* 0x000fda0007f9e0ff */
[----:B------:R-:W-:Y:S05]  /*14340*/  WARPSYNC.COLLECTIVE R15, `(.L_x_3666) ;  /* 0x000000000f087348 */ /* 0x000fea0003c00000 */
[----:B------:R0:W1:Y:S02]  /*14350*/  SHFL.IDX P6, R14, R13, R12, R11 ;  /* 0x0000000c0d0e7389 */ /* 0x00006400000c000b */
[----:B01----:R-:W-:Y:S01]  /*14360*/  ENDCOLLECTIVE ;  /* 0x000000000000791b */ /* 0x003fe20003800000 */
.L_x_3666:
        /* <DEDUP_REMOVED lines=15> */
.L_x_3667:
[----:B------:R-:W-:Y:S01]  /*14460*/  MOV R13, R24 ;  /* 0x00000018000d7202 */ /* 0x000fe20000000f00 */
[----:B------:R-:W-:Y:S01]  /*14470*/  IMAD.MOV.U32 R12, RZ, RZ, 0x5 ;  /* 0x00000005ff0c7424 */ /* 0x000fe200078e00ff */
[----:B------:R-:W-:-:S13]  /*14480*/  IADD3 R2, P4, R14, R5, RZ ;  /* 0x000000050e027210 */ /* 0x000fda0007f9e0ff */
[----:B------:R-:W-:Y:S05]  /*14490*/  WARPSYNC.COLLECTIVE R15, `(.L_x_3668) ;  /* 0x000000000f087348 */ /* 0x000fea0003c00000 */
[----:B------:R0:W1:Y:S02]  /*144a0*/  SHFL.IDX P6, R14, R13, R12, R11 ;  /* 0x0000000c0d0e7389 */ /* 0x00006400000c000b */
[----:B01----:R-:W-:Y:S01]  /*144b0*/  ENDCOLLECTIVE ;  /* 0x000000000000791b */ /* 0x003fe20003800000 */
.L_x_3668:
        /* <DEDUP_REMOVED lines=10> */
[----:B------:R-:W-:-:S07]  /*14560*/  IMAD.MOV.U32 R24, RZ, RZ, R14 ;  /* 0x000000ffff187224 */ /* 0x000fce00078e000e */
[----:B0-----:R-:W-:Y:S05]  /*14570*/  WARPSYNC.COLLECTIVE R15, `(.L_x_3669) ;  /* 0x000000000f087348 */ /* 0x001fea0003c00000 */
[----:B------:R1:W2:Y:S02]  /*14580*/  SHFL.IDX P6, R14, R13, R12, R11 ;  /* 0x0000000c0d0e7389 */ /* 0x0002a400000c000b */
[----:B012---:R-:W-:Y:S01]  /*14590*/  ENDCOLLECTIVE ;  /* 0x000000000000791b */ /* 0x007fe20003800000 */
.L_x_3669:
[----:B------:R-:W-:Y:S05]  /*145a0*/  BRA `(.L_x_3670) ;  /* 0xffffffbc00d07947 */ /* 0x000fea000383ffff */
.L_x_3566:
        /* <DEDUP_REMOVED lines=8> */
.L_x_3672:
[----:B------:R-:W-:Y:S05]  /*14630*/  BSYNC B0 ;  /* 0x0000000000007941 */ /* 0x000fea0003800000 */
.L_x_3671:
[----:B------:R-:W-:Y:S01]  /*14640*/  MOV R13, R16 ;  /* 0x00000010000d7202 */ /* 0x000fe20000000f00 */
        /* <DEDUP_REMOVED lines=8> */
.L_x_3673:
[----:B------:R-:W-:Y:S02]  /*146d0*/  ULDC UR4, c[0x0][0xc3c] ;  /* 0x00030f0000047ab9 */ /* 0x000fe40000000800 */
[----:B------:R-:W-:-:S13]  /*146e0*/  ISETP.GE.OR P1, PT, R7, UR4, !P0 ;  /* 0x0000000407007c0c */ /* 0x000fda000c726670 */
[----:B------:R-:W0:Y:S08]  /*146f0*/  @!P1 LDC.64 R4, c[0x0][0xc80] ;  /* 0x00032000ff049b82 */ /* 0x000e300000000a00 */
[----:B------:R-:W1:Y:S01]  /*14700*/  @!P1 LDC.64 R2, c[0x0][0xc78] ;  /* 0x00031e00ff029b82 */ /* 0x000e620000000a00 */
[----:B------:R-:W-:Y:S01]  /*14710*/  CS2R R10, SRZ ;  /* 0x00000000000a7805 */ /* 0x000fe2000001ff00 */
[----:B------:R-:W-:-:S02]  /*14720*/  IMAD.MOV.U32 R8, RZ, RZ, R14 ;  /* 0x000000ffff087224 */ /* 0x000fc400078e000e */
[----:B0-----:R-:W-:-:S06]  /*14730*/  @!P1 IMAD.WIDE R4, R7, 0x4, R4 ;  /* 0x0000000407049825 */ /* 0x001fcc00078e0204 */
[----:B------:R-:W2:Y:S01]  /*14740*/  @!P1 LDG.E R4, desc[UR36][R4.64] ;  /* 0x0000002404049981 */ /* 0x000ea2000c1e1900 */
[----:B-1----:R-:W-:-:S06]  /*14750*/  @!P1 IMAD.WIDE R2, R7, 0x4, R2 ;  /* 0x0000000407029825 */ /* 0x002fcc00078e0202 */
[----:B------:R-:W3:Y:S01]  /*14760*/  @!P1 LDG.E R2, desc[UR36][R2.64] ;  /* 0x0000002402029981 */ /* 0x000ee2000c1e1900 */
[----:B------:R-:W-:Y:S01]  /*14770*/  IMAD.MOV.U32 R7, RZ, RZ, RZ ;  /* 0x000000ffff077224 */ /* 0x000fe200078e00ff */
        /* <DEDUP_REMOVED lines=11> */
.L_x_3674:
[----:B------:R-:W-:Y:S01]  /*14830*/  IMAD.MOV.U32 R12, RZ, RZ, 0x2 ;  /* 0x00000002ff0c7424 */ /* 0x000fe200078e00ff */
[----:B------:R-:W-:-:S04]  /*14840*/  SEL R6, R14, RZ, P1 ;  /* 0x000000ff0e067207 */ /* 0x000fc80000800000 */
[----:B------:R-:W-:-:S05]  /*14850*/  IADD3 R6, R13, R6, RZ ;  /* 0x000000060d067210 */ /* 0x000fca0007ffe0ff */
[----:B------:R-:W-:-:S07]  /*14860*/  IMAD.MOV.U32 R13, RZ, RZ, R6 ;  /* 0x000000ffff0d7224 */ /* 0x000fce00078e0006 */
[----:B------:R-:W-:Y:S05]  /*14870*/  WARPSYNC.COLLECTIVE R15, `(.L_x_3675) ;  /* 0x000000000f087348 */ /* 0x000fea0003c00000 */
[----:B------:R0:W1:Y:S02]  /*14880*/  SHFL.UP P6, R14, R13, R12, R11 ;  /* 0x0400000c0d0e7389 */ /* 0x00006400000c000b */
[----:B01----:R-:W-:Y:S01]  /*14890*/  ENDCOLLECTIVE ;  /* 0x000000000000791b */ /* 0x003fe20003800000 */
.L_x_3675:
[----:B------:R-:W-:Y:S01]  /*148a0*/  IMAD.MOV.U32 R12, RZ, RZ, 0x4 ;  /* 0x00000004ff0c7424 */ /* 0x000fe200078e00ff */
[----:B------:R-:W-:-:S05]  /*148b0*/  SEL R3, R14, RZ, P2 ;  /* 0x000000ff0e037207 */ /* 0x000fca0001000000 */
[----:B------:R-:W-:Y:S01]  /*148c0*/  IMAD.IADD R2, R6, 0x1, R3 ;  /* 0x0000000106027824 */ /* 0x000fe200078e0203 */
[----:B------:R-:W-:-:S03]  /*148d0*/  MOV R6, RZ ;  /* 0x000000ff00067202 */ /* 0x000fc60000000f00 */
[----:B------:R-:W-:-:S07]  /*148e0*/  IMAD.MOV.U32 R13, RZ, RZ, R2 ;  /* 0x000000ffff0d7224 */ /* 0x000fce00078e0002 */
[----:B------:R-:W-:Y:S05]  /*148f0*/  WARPSYNC.COLLECTIVE R15, `(.L_x_3676) ;  /* 0x000000000f087348 */ /* 0x000fea0003c00000 */
[----:B------:R0:W1:Y:S02]  /*14900*/  SHFL.UP P6, R14, R13, R12, R11 ;  /* 0x0400000c0d0e7389 */ /* 0x00006400000c000b */
[----:B01----:R-:W-:Y:S01]  /*14910*/  ENDCOLLECTIVE ;  /* 0x000000000000791b */ /* 0x003fe20003800000 */
.L_x_3676:
[----:B------:R-:W-:Y:S02]  /*14920*/  MOV R12, 0x8 ;  /* 0x00000008000c7802 */ /* 0x000fe40000000f00 */
[----:B------:R-:W-:-:S05]  /*14930*/  SEL R3, R14, RZ, P3 ;  /* 0x000000ff0e037207 */ /* 0x000fca0001800000 */
[----:B------:R-:W-:-:S04]  /*14940*/  IMAD.IADD R3, R2, 0x1, R3 ;  /* 0x0000000102037824 */ /* 0x000fc800078e0203 */
[----:B------:R-:W-:-:S07]  /*14950*/  IMAD.MOV.U32 R13, RZ, RZ, R3 ;  /* 0x000000ffff0d7224 */ /* 0x000fce00078e0003 */
[----:B------:R-:W-:Y:S05]  /*14960*/  WARPSYNC.COLLECTIVE R15, `(.L_x_3677) ;  /* 0x000000000f087348 */ /* 0x000fea0003c00000 */
[----:B------:R0:W1:Y:S02]  /*14970*/  SHFL.UP P6, R14, R13, R12, R11 ;  /* 0x0400000c0d0e7389 */ /* 0x00006400000c000b */
[----:B01----:R-:W-:Y:S01]  /*14980*/  ENDCOLLECTIVE ;  /* 0x000000000000791b */ /* 0x003fe20003800000 */
.L_x_3677:
[----:B------:R-:W-:Y:S01]  /*14990*/  IMAD.MOV.U32 R12, RZ, RZ, 0x10 ;  /* 0x00000010ff0c7424 */ /* 0x000fe200078e00ff */
[----:B------:R-:W-:-:S05]  /*149a0*/  SEL R4, R14, RZ, P4 ;  /* 0x000000ff0e047207 */ /* 0x000fca0002000000 */
[----:B------:R-:W-:-:S04]  /*149b0*/  IMAD.IADD R4, R3, 0x1, R4 ;  /* 0x0000000103047824 */ /* 0x000fc800078e0204 */
[----:B------:R-:W-:-:S07]  /*149c0*/  IMAD.MOV.U32 R13, RZ, RZ, R4 ;  /* 0x000000ffff0d7224 */ /* 0x000fce00078e0004 */
[----:B------:R-:W-:Y:S05]  /*149d0*/  WARPSYNC.COLLECTIVE R15, `(.L_x_3678) ;  /* 0x000000000f087348 */ /* 0x000fea0003c00000 */
[----:B------:R0:W1:Y:S02]  /*149e0*/  SHFL.UP P6, R14, R13, R12, R11 ;  /* 0x0400000c0d0e7389 */ /* 0x00006400000c000b */
[----:B01----:R-:W-:Y:S01]  /*149f0*/  ENDCOLLECTIVE ;  /* 0x000000000000791b */ /* 0x003fe20003800000 */
.L_x_3678:
        /* <DEDUP_REMOVED lines=8> */
.L_x_3679:
[----:B------:R-:W-:Y:S05]  /*14a80*/  BRA `(.L_x_3680) ;  /* 0xffffffbc00e87947 */ /* 0x000fea000383ffff */
.L_x_3569:
[----:B------:R-:W-:Y:S01]  /*14a90*/  BSSY B0, `(.L_x_3681) ;  /* 0x0000007000007945 */ /* 0x000fe20003800000 */
[----:B------:R-:W-:Y:S02]  /*14aa0*/  IMAD.MOV.U32 R12, RZ, RZ, 0x1 ;  /* 0x00000001ff0c7424 */ /* 0x000fe400078e00ff */
[----:B------:R-:W-:Y:S02]  /*14ab0*/  IMAD.MOV.U32 R11, RZ, RZ, RZ ;  /* 0x000000ffff0b7224 */ /* 0x000fe400078e00ff */
[----:B------:R-:W-:-:S07]  /*14ac0*/  IMAD.MOV.U32 R15, RZ, RZ, -0x1 ;  /* 0xffffffffff0f7424 */ /* 0x000fce00078e00ff */
[----:B------:R-:W-:Y:S05]  /*14ad0*/  WARPSYNC.COLLECTIVE R15, `(.L_x_3682) ;  /* 0x000000000f087348 */ /* 0x000fea0003c00000 */
[----:B------:R0:W1:Y:S02]  /*14ae0*/  SHFL.UP P6, R14, R13, R12, R11 ;  /* 0x0400000c0d0e7389 */ /* 0x00006400000c000b */
[----:B01----:R-:W-:Y:S01]  /*14af0*/  ENDCOLLECTIVE ;  /* 0x000000000000791b */ /* 0x003fe20003800000 */
.L_x_3682:
[----:B------:R-:W-:Y:S05]  /*14b00*/  BSYNC B0 ;  /* 0x0000000000007941 */ /* 0x000fea0003800000 */
.L_x_3681:
        /* <DEDUP_REMOVED lines=8> */
.L_x_3683:
[----:B------:R-:W-:Y:S01]  /*14b90*/  IMAD.MOV.U32 R12, RZ, RZ, 0x4 ;  /* 0x00000004ff0c7424 */ /* 0x000fe200078e00ff */
[----:B------:R-:W-:-:S04]  /*14ba0*/  SEL R2, R14, RZ, P2 ;  /* 0x000000ff0e027207 */ /* 0x000fc80001000000 */
[----:B------:R-:W-:-:S05]  /*14bb0*/  IADD3 R2, R13, R2, RZ ;  /* 0x000000020d027210 */ /* 0x000fca0007ffe0ff */
[----:B------:R-:W-:-:S07]  /*14bc0*/  IMAD.MOV.U32 R13, RZ, RZ, R2 ;  /* 0x000000ffff0d7224 */ /* 0x000fce00078e0002 */
[----:B------:R-:W-:Y:S05]  /*14bd0*/  WARPSYNC.COLLECTIVE R15, `(.L_x_3684) ;  /* 0x000000000f087348 */ /* 0x000fea0003c00000 */
[----:B------:R0:W1:Y:S02]  /*14be0*/  SHFL.UP P6, R14, R13, R12, R11 ;  /* 0x0400000c0d0e7389 */ /* 0x00006400000c000b */
[----:B01----:R-:W-:Y:S01]  /*14bf0*/  ENDCOLLECTIVE ;  /* 0x000000000000791b */ /* 0x003fe20003800000 */
.L_x_3684:
[----:B------:R-:W-:Y:S01]  /*14c00*/  IMAD.MOV.U32 R12, RZ, RZ, 0x8 ;  /* 0x00000008ff0c7424 */ /* 0x000fe200078e00ff */
[----:B------:R-:W-:-:S05]  /*14c10*/  SEL R3, R14, RZ, P3 ;  /* 0x000000ff0e037207 */ /* 0x000fca0001800000 */
[----:B------:R-:W-:-:S04]  /*14c20*/  IMAD.IADD R3, R2, 0x1, R3 ;  /* 0x0000000102037824 */ /* 0x000fc800078e0203 */
[----:B------:R-:W-:-:S07]  /*14c30*/  IMAD.MOV.U32 R13, RZ, RZ, R3 ;  /* 0x000000ffff0d7224 */ /* 0x000fce00078e0003 */
[----:B------:R-:W-:Y:S05]  /*14c40*/  WARPSYNC.COLLECTIVE R15, `(.L_x_3685) ;  /* 0x000000000f087348 */ /* 0x000fea0003c00000 */
[----:B------:R0:W1:Y:S02]  /*14c50*/  SHFL.UP P6, R14, R13, R12, R11 ;  /* 0x0400000c0d0e7389 */ /* 0x00006400000c000b */
[----:B01----:R-:W-:Y:S01]  /*14c60*/  ENDCOLLECTIVE ;  /* 0x000000000000791b */ /* 0x003fe20003800000 */
.L_x_3685:
[----:B------:R-:W-:Y:S02]  /*14c70*/  MOV R12, 0x10 ;  /* 0x00000010000c7802 */ /* 0x000fe40000000f00 */
[----:B------:R-:W-:-:S05]  /*14c80*/  SEL R4, R14, RZ, P4 ;  /* 0x000000ff0e047207 */ /* 0x000fca0002000000 */
[----:B------:R-:W-:-:S04]  /*14c90*/  IMAD.IADD R4, R3, 0x1, R4 ;  /* 0x0000000103047824 */ /* 0x000fc800078e0204 */
[----:B------:R-:W-:-:S07]  /*14ca0*/  IMAD.MOV.U32 R13, RZ, RZ, R4 ;  /* 0x000000ffff0d7224 */ /* 0x000fce00078e0004 */
[----:B------:R-:W-:Y:S05]  /*14cb0*/  WARPSYNC.COLLECTIVE R15, `(.L_x_3686) ;  /* 0x000000000f087348 */ /* 0x000fea0003c00000 */
[----:B------:R0:W1:Y:S02]  /*14cc0*/  SHFL.UP P6, R14, R13, R12, R11 ;  /* 0x0400000c0d0e7389 */ /* 0x00006400000c000b */
[----:B01----:R-:W-:Y:S01]  /*14cd0*/  ENDCOLLECTIVE ;  /* 0x000000000000791b */ /* 0x003fe20003800000 */
.L_x_3686:
        /* <DEDUP_REMOVED lines=8> */
.L_x_3687:
[----:B------:R-:W-:Y:S05]  /*14d60*/  BRA `(.L_x_3688) ;  /* 0xffffffbc00d47947 */ /* 0x000fea000383ffff */
.L_x_3571:
[----:B------:R-:W-:Y:S01]  /*14d70*/  BSSY B0, `(.L_x_3689) ;  /* 0x0000006000007945 */ /* 0x000fe20003800000 */
[----:B------:R-:W-:Y:S01]  /*14d80*/  PLOP3.LUT P6, PT, P6, PT, PT, 0x8, 0x0 ;  /* 0x000000000000781c */ /* 0x000fe200037ce170 */
[----:B------:R-:W-:-:S12]  /*14d90*/  IMAD.MOV.U32 R15, RZ, RZ, -0x1 ;  /* 0xffffffffff0f7424 */ /* 0x000fd800078e00ff */
[----:B0-----:R-:W-:Y:S05]  /*14da0*/  WARPSYNC.COLLECTIVE R15, `(.L_x_3690) ;  /* 0x000000000f087348 */ /* 0x001fea0003c00000 */
[----:B------:R-:W-:Y:S01]  /*14db0*/  VOTE.ANY R14, PT, P6 ;  /* 0x00000000000e7806 */ /* 0x000fe200030e0100 */
[----:B0-----:R-:W-:Y:S06]  /*14dc0*/  ENDCOLLECTIVE ;  /* 0x000000000000791b */ /* 0x001fec0003800000 */
.L_x_3690:
[----:B------:R-:W-:Y:S05]  /*14dd0*/  BSYNC B0 ;  /* 0x0000000000007941 */ /* 0x000fea0003800000 */
.L_x_3689:
        /* <DEDUP_REMOVED lines=9> */
.L_x_3691:
[----:B------:R-:W-:Y:S02]  /*14e70*/  IMAD.MOV.U32 R13, RZ, RZ, R10 ;  /* 0x000000ffff0d7224 */ /* 0x000fe400078e000a */
[----:B------:R-:W-:-:S07]  /*14e80*/  IMAD.MOV.U32 R7, RZ, RZ, R14 ;  /* 0x000000ffff077224 */ /* 0x000fce00078e000e */
[----:B------:R-:W-:Y:S05]  /*14e90*/  WARPSYNC.COLLECTIVE R15, `(.L_x_3692) ;  /* 0x000000000f087348 */ /* 0x000fea0003c00000 */
[----:B------:R0:W1:Y:S02]  /*14ea0*/  SHFL.IDX P6, R14, R13, R12, R11 ;  /* 0x0000000c0d0e7389 */ /* 0x00006400000c000b */
[----:B01----:R-:W-:Y:S01]  /*14eb0*/  ENDCOLLECTIVE ;  /* 0x000000000000791b */ /* 0x003fe20003800000 */
.L_x_3692:
[----:B------:R-:W-:Y:S01]  /*14ec0*/  IMAD.MOV.U32 R10, RZ, RZ, R14 ;  /* 0x000000ffff0a7224 */ /* 0x000fe200078e000e */
[----:B------:R-:W-:Y:S06]  /*14ed0*/  BRA `(.L_x_3693) ;  /* 0xffffffbc00b47947 */ /* 0x000fec000383ffff */
.L_x_3573:
[----:B------:R-:W-:Y:S01]  /*14ee0*/  BSSY B0, `(.L_x_3694) ;  /* 0x0000007000007945 */ /* 0x000fe20003800000 */
[----:B------:R-:W-:Y:S01]  /*14ef0*/  IMAD.MOV.U32 R13, RZ, RZ, R2 ;  /* 0x000000ffff0d7224 */ /* 0x000fe200078e0002 */
[----:B------:R-:W-:Y:S01]  /*14f00*/  MOV R15, 0xffffffff ;  /* 0xffffffff000f7802 */ /* 0x000fe20000000f00 */
[----:B------:R-:W-:-:S07]  /*14f10*/  IMAD.MOV.U32 R11, RZ, RZ, 0x1f ;  /* 0x0000001fff0b7424 */ /* 0x000fce00078e00ff */
[----:B0123--:R-:W-:Y:S05]  /*14f20*/  WARPSYNC.COLLECTIVE R15, `(.L_x_3695) ;  /* 0x000000000f087348 */ /* 0x00ffea0003c00000 */
[----:B------:R4:W0:Y:S02]  /*14f30*/  SHFL.IDX P6, R14, R13, R12, R11 ;  /* 0x0000000c0d0e7389 */ /* 0x00082400000c000b */
[----:B01234-:R-:W-:Y:S01]  /*14f40*/  ENDCOLLECTIVE ;  /* 0x000000000000791b */ /* 0x01ffe20003800000 */
.L_x_3695:
[----:B------:R-:W-:Y:S05]  /*14f50*/  BSYNC B0 ;  /* 0x0000000000007941 */ /* 0x000fea0003800000 */
.L_x_3694:
[----:B------:R-:W-:Y:S01]  /*14f60*/  IMAD.MOV.U32 R6, RZ, RZ, R14 ;  /* 0x000000ffff067224 */ /* 0x000fe200078e000e */
[----:B------:R-:W-:Y:S06]  /*14f70*/  BRA `(.L_x_3572) ;  /* 0xffffffbc00a47947 */ /* 0x000fec000383ffff */
.L_x_3577:
[----:B-1----:R1:W3:Y:S02]  /*14f80*/  SYNCS.PHASECHK.TRANS64.TRYWAIT P0, [R4+URZ+0x30820], R0 ;  /* 0x03082000040075a7 */ /* 0x0022e4000800017f */
[----:B---3--:R-:W-:Y:S05]  /*14f90*/  @!P0 NANOSLEEP.SYNCS 0x989680 ;  /* 0x009896800000895d */ /* 0x008fea0003900000 */
[----:B------:R-:W3:Y:S02]  /*14fa0*/  @!P0 SYNCS.PHASECHK.TRANS64 P0, [R4+URZ+0x30820], R0 ;  /* 0x03082000040085a7 */ /* 0x000ee4000800007f */
[----:B---3--:R-:W-:Y:S05]  /*14fb0*/  @!P0 BRA `(.L_x_3577) ;  /* 0xfffffffc00f08947 */ /* 0x008fea000383ffff */
[----:B------:R-:W-:Y:S05]  /*14fc0*/  BRA `(.L_x_3696) ;  /* 0xffffffc000fc7947 */ /* 0x000fea000383ffff */
.L_x_3578:
        /* <DEDUP_REMOVED lines=11> */
.L_x_3698:
[----:B------:R-:W-:Y:S05]  /*15080*/  BSYNC B0 ;  /* 0x0000000000007941 */ /* 0x000fea0003800000 */
.L_x_3697:
[----:B------:R-:W-:Y:S05]  /*15090*/  BRA `(.L_x_3699) ;  /* 0xffffffc000e47947 */ /* 0x000fea000383ffff */
.L_x_3581:
[----:B------:R-:W-:Y:S01]  /*150a0*/  BSSY B1, `(.L_x_3700) ;  /* 0x0000006000017945 */ /* 0x000fe20003800000 */
[----:B------:R-:W-:-:S07]  /*150b0*/  IMAD.MOV.U32 R15, RZ, RZ, -0x1 ;  /* 0xffffffffff0f7424 */ /* 0x000fce00078e00ff */
[----:B012---:R-:W-:Y:S05]  /*150c0*/  WARPSYNC.COLLECTIVE R15, `(.L_x_3701) ;  /* 0x000000000f0c7348 */ /* 0x007fea0003c00000 */
[----:B------:R-:W-:Y:S02]  /*150d0*/  ELECT P6, UR62, PT ;  /* 0x00000000003e782f */ /* 0x000fe400038c0000 */
[----:B------:R-:W-:Y:S01]  /*150e0*/  MOV R14, UR62 ;  /* 0x0000003e000e7c02 */ /* 0x000fe20008000f00 */
[----:B012---:R-:W-:Y:S10]  /*150f0*/  ENDCOLLECTIVE ;  /* 0x000000000000791b */ /* 0x007ff40003800000 */
.L_x_3701:
[----:B------:R-:W-:Y:S05]  /*15100*/  BSYNC B1 ;  /* 0x0000000000017941 */ /* 0x000fea0003800000 */
.L_x_3700:
[----:B------:R-:W-:Y:S05]  /*15110*/  BRA `(.L_x_3702) ;  /* 0xffffffc000dc7947 */ /* 0x000fea000383ffff */
.L_x_3583:
[----:B-1----:R1:W3:Y:S02]  /*15120*/  SYNCS.PHASECHK.TRANS64.TRYWAIT P1, [R5+URZ+0x30840], R0 ;  /* 0x03084000050075a7 */ /* 0x0022e4000802017f */
[----:B---3--:R-:W-:Y:S05]  /*15130*/  @!P1 NANOSLEEP.SYNCS 0x989680 ;  /* 0x009896800000995d */ /* 0x008fea0003900000 */
[----:B------:R-:W3:Y:S02]  /*15140*/  @!P1 SYNCS.PHASECHK.TRANS64 P1, [R5+URZ+0x30840], R0 ;  /* 0x03084000050095a7 */ /* 0x000ee4000802007f */
[----:B---3--:R-:W-:Y:S05]  /*15150*/  @!P1 BRA `(.L_x_3583) ;  /* 0xfffffffc00f09947 */ /* 0x008fea000383ffff */
[----:B------:R-:W-:Y:S05]  /*15160*/  BRA `(.L_x_3703) ;  /* 0xffffffc400047947 */ /* 0x000fea000383ffff */
.L_x_3585:
[----:B---3--:R3:W4:Y:S02]  /*15170*/  SYNCS.PHASECHK.TRANS64.TRYWAIT P1, [R27+URZ+0x30840], R2 ;  /* 0x030840021b0075a7 */ /* 0x008724000802017f */
[----:B----4-:R-:W-:Y:S05]  /*15180*/  @!P1 NANOSLEEP.SYNCS 0x989680 ;  /* 0x009896800000995d */ /* 0x010fea0003900000 */
[----:B------:R-:W4:Y:S02]  /*15190*/  @!P1 SYNCS.PHASECHK.TRANS64 P1, [R27+URZ+0x30840], R2 ;  /* 0x030840021b0095a7 */ /* 0x000f24000802007f */
[----:B----4-:R-:W-:Y:S05]  /*151a0*/  @!P1 BRA `(.L_x_3585) ;  /* 0xfffffffc00f09947 */ /* 0x010fea000383ffff */
[----:B------:R-:W-:Y:S05]  /*151b0*/  BRA `(.L_x_3704) ;  /* 0xffffffc400107947 */ /* 0x000fea000383ffff */
.L_x_3587:
[----:B----4-:R4:W0:Y:S02]  /*151c0*/  SYNCS.PHASECHK.TRANS64.TRYWAIT P1, [R5+URZ+0x30860], R0 ;  /* 0x03086000050075a7 */ /* 0x010824000802017f */
[----:B0-----:R-:W-:Y:S05]  /*151d0*/  @!P1 NANOSLEEP.SYNCS 0x989680 ;  /* 0x009896800000995d */ /* 0x001fea0003900000 */
[----:B------:R-:W0:Y:S02]  /*151e0*/  @!P1 SYNCS.PHASECHK.TRANS64 P1, [R5+URZ+0x30860], R0 ;  /* 0x03086000050095a7 */ /* 0x000e24000802007f */
[----:B0-----:R-:W-:Y:S05]  /*151f0*/  @!P1 BRA `(.L_x_3587) ;  /* 0xfffffffc00f09947 */ /* 0x001fea000383ffff */
[----:B------:R-:W-:Y:S05]  /*15200*/  BRA `(.L_x_3705) ;  /* 0xffffffc4000c7947 */ /* 0x000fea000383ffff */
.L_x_3706:
        /* <DEDUP_REMOVED lines=15> */
.L_x_15965:


//--------------------- .text._ZN7cutlass13device_kernelIN5flash11enable_sm90INS1_16FlashAttnFwdSm90INS1_25CollectiveMainloopFwdSm90ILi2EN4cute5tupleIJNS5_1CILi1EEES8_S8_EEENS6_IJNS7_ILi128EEENS7_ILi96EEENS7_ILi192EEEEEELi192ENS_10bfloat16_tEfNS_4arch4Sm90ELb0ELb0ELb1ELb1ELb1ELb1ELb0ELb1ELb1ELb1ELb1ELb0EEENS1_21CollectiveEpilogueFwdINS6_IJSA_SC_SB_EEES9_SE_SG_Li256ELb1ELb1ELb1ELb0EEENS1_36VarlenDynamicPersistentTileSchedulerILi128ELi96ELi256ELi128ELb1ELb1ELb1ELb0ELb1ELb1EEEEEEEEEvNT_6ParamsE --------------------------
	.section	.text._ZN7cutlass13device_kernelIN5flash11enable_sm90INS1_16FlashAttnFwdSm90INS1_25CollectiveMainloopFwdSm90ILi2EN4cute5tupleIJNS5_1CILi1EEES8_S8_EEENS6_IJNS7_ILi128EEENS7_ILi96EEENS7_ILi192EEEEEELi192ENS_10bfloat16_tEfNS_4arch4Sm90ELb0ELb0ELb1ELb1ELb1ELb1ELb0ELb1ELb1ELb1ELb1ELb0EEENS1_21CollectiveEpilogueFwdINS6_IJSA_SC_SB_EEES9_SE_SG_Li256ELb1ELb1ELb1ELb0EEENS1_36VarlenDynamicPersistentTileSchedulerILi128ELi96ELi256ELi128ELb1ELb1ELb1ELb0ELb1ELb1EEEEEEEEEvNT_6ParamsE,"ax",@progbits
	.align	128
.text._ZN7cutlass13device_kernelIN5flash11enable_sm90INS1_16FlashAttnFwdSm90INS1_25CollectiveMainloopFwdSm90ILi2EN4cute5tupleIJNS5_1CILi1EEES8_S8_EEENS6_IJNS7_ILi128EEENS7_ILi96EEENS7_ILi192EEEEEELi192ENS_10bfloat16_tEfNS_4arch4Sm90ELb0ELb0ELb1ELb1ELb1ELb1ELb0ELb1ELb1ELb1ELb1ELb0EEENS1_21CollectiveEpilogueFwdINS6_IJSA_SC_SB_EEES9_SE_SG_Li256ELb1ELb1ELb1ELb0EEENS1_36VarlenDynamicPersistentTileSchedulerILi128ELi96ELi256ELi128ELb1ELb1ELb1ELb0ELb1ELb1EEEEEEEEEvNT_6ParamsE:
        .type           _ZN7cutlass13device_kernelIN5flash11enable_sm90INS1_16FlashAttnFwdSm90INS1_25CollectiveMainloopFwdSm90ILi2EN4cute5tupleIJNS5_1CILi1EEES8_S8_EEENS6_IJNS7_ILi128EEENS7_ILi96EEENS7_ILi192EEEEEELi192ENS_10bfloat16_tEfNS_4arch4Sm90ELb0ELb0ELb1ELb1ELb1ELb1ELb0ELb1ELb1ELb1ELb1ELb0EEENS1_21CollectiveEpilogueFwdINS6_IJSA_SC_SB_EEES9_SE_SG_Li256ELb1ELb1ELb1ELb0EEENS1_36VarlenDynamicPersistentTileSchedulerILi128ELi96ELi256ELi128ELb1ELb1ELb1ELb0ELb1ELb1EEEEEEEEEvNT_6ParamsE,@function
        .size           _ZN7cutlass13device_kernelIN5flash11enable_sm90INS1_16FlashAttnFwdSm90INS1_25CollectiveMainloopFwdSm90ILi2EN4cute5tupleIJNS5_1CILi1EEES8_S8_EEENS6_IJNS7_ILi128EEENS7_ILi96EEENS7_ILi192EEEEEELi192ENS_10bfloat16_tEfNS_4arch4Sm90ELb0ELb0ELb1ELb1ELb1ELb1ELb0ELb1ELb1ELb1ELb1ELb0EEENS1_21CollectiveEpilogueFwdINS6_IJSA_SC_SB_EEES9_SE_SG_Li256ELb1ELb1ELb1ELb0EEENS1_36VarlenDynamicPersistentTileSchedulerILi128ELi96ELi256ELi128ELb1ELb1ELb1ELb0ELb1ELb1EEEEEEEEEvNT_6ParamsE,(.L_x_15966 - _ZN7cutlass13device_kernelIN5flash11enable_sm90INS1_16FlashAttnFwdSm90INS1_25CollectiveMainloopFwdSm90ILi2EN4cute5tupleIJNS5_1CILi1EEES8_S8_EEENS6_IJNS7_ILi128EEENS7_ILi96EEENS7_ILi192EEEEEELi192ENS_10bfloat16_tEfNS_4arch4Sm90ELb0ELb0ELb1ELb1ELb1ELb1ELb0ELb1ELb1ELb1ELb1ELb0EEENS1_21CollectiveEpilogueFwdINS6_IJSA_SC_SB_EEES9_SE_SG_Li256ELb1ELb1ELb1ELb0EEENS1_36VarlenDynamicPersistentTileSchedulerILi128ELi96ELi256ELi128ELb1ELb1ELb1ELb0ELb1ELb1EEEEEEEEEvNT_6ParamsE)
        .other          _ZN7cutlass13device_kernelIN5flash11enable_sm90INS1_16FlashAttnFwdSm90INS1_25CollectiveMainloopFwdSm90ILi2EN4cute5tupleIJNS5_1CILi1EEES8_S8_EEENS6_IJNS7_ILi128EEENS7_ILi96EEENS7_ILi192EEEEEELi192ENS_10bfloat16_tEfNS_4arch4Sm90ELb0ELb0ELb1ELb1ELb1ELb1ELb0ELb1ELb1ELb1ELb1ELb0EEENS1_21CollectiveEpilogueFwdINS6_IJSA_SC_SB_EEES9_SE_SG_Li256ELb1ELb1ELb1ELb0EEENS1_36VarlenDynamicPersistentTileSchedulerILi128ELi96ELi256ELi128ELb1ELb1ELb1ELb0ELb1ELb1EEEEEEEEEvNT_6ParamsE,@"STO_CUDA_ENTRY STV_DEFAULT"
_ZN7cutlass13device_kernelIN5flash11enable_sm90INS1_16FlashAttnFwdSm90INS1_25CollectiveMainloopFwdSm90ILi2EN4cute5tupleIJNS5_1CILi1EEES8_S8_EEENS6_IJNS7_ILi128EEENS7_ILi96EEENS7_ILi192EEEEEELi192ENS_10bfloat16_tEfNS_4arch4Sm90ELb0ELb0ELb1ELb1ELb1ELb1ELb0ELb1ELb1ELb1ELb1ELb0EEENS1_21CollectiveEpilogueFwdINS6_IJSA_SC_SB_EEES9_SE_SG_Li256ELb1ELb1ELb1ELb0EEENS1_36VarlenDynamicPersistentTileSchedulerILi128ELi96ELi256ELi128ELb1ELb1ELb1ELb0ELb1ELb1EEEEEEEEEvNT_6ParamsE:
[----:B------:R-:W0:Y:S02]  /*0000*/  LDC R1, c[0x0][0x28] ;  /* 0x00000a00ff017b82 */ /* 0x000e240000000800 */
[----:B0-----:R-:W-:Y:S01]  /*0010*/  VIADD R1, R1, 0xfffffed0 ;  /* 0xfffffed001017836 */ /* 0x001fe20000000000 */
[----:B------:R-:W0:Y:S01]  /*0020*/  S2R R0, SR_TID.X ;  /* 0x0000000000007919 */ /* 0x000e220000002100 */
[----:B------:R-:W-:Y:S01]  /*0030*/  ELECT P0, URZ, PT ;  /* 0x00000000003f782f */ /* 0x000fe20003800000 */
[----:B------:R-:W-:Y:S01]  /*0040*/  BSSY B0, `(.L_x_3707) ;  /* 0x000000d000007945 */ /* 0x000fe20003800000 */
[----:B0-----:R-:W-:-:S05]  /*0050*/  SHF.R.U32.HI R2, RZ, 0x5, R0 ;  /* 0x00000005ff027819 */ /* 0x001fca0000011600 */
[----:B------:R-:W0:Y:S02]  /*0060*/  SHFL.IDX PT, R3, R2, RZ, 0x1f ;  /* 0x00001fff02037589 */ /* 0x000e2400000e0000 */
[----:B0-----:R-:W-:-:S13]  /*0070*/  ISETP.EQ.AND P0, PT, R3, RZ, P0 ;  /* 0x000000ff0300720c */ /* 0x001fda0000702270 */
        /* <DEDUP_REMOVED lines=9> */
.L_x_3708:
[----:B------:R-:W-:Y:S05]  /*0110*/  BSYNC B0 ;  /* 0x0000000000007941 */ /* 0x000fea0003800000 */
.L_x_3707:
[----:B------:R-:W-:Y:S01]  /*0120*/  VOTEU.ANY UP0, P0 ;  /* 0x00000000003f7886 */ /* 0x000fe20000000100 */
[----:B------:R-:W0:Y:S01]  /*0130*/  SHFL.IDX PT, R3, R2, RZ, 0x1f ;  /* 0x00001fff02037589 */ /* 0x000e2200000e0000 */
[----:B------:R-:W-:Y:S01]  /*0140*/  UMOV UR4, 0x80 ;  /* 0x0000008000047882 */ /* 0x000fe20000000000 */
[----:B------:R-:W-:Y:S01]  /*0150*/  UMOV UR7, 0x100 ;  /* 0x0000010000077882 */ /* 0x000fe20000000000 */
[----:B------:R-:W-:Y:S01]  /*0160*/  VOTEU.ANY UP1, P0 ;  /* 0x00000000003f7886 */ /* 0x000fe20000020100 */
[----:B------:R-:W1:Y:S01]  /*0170*/  @UP0 S2UR UR8, SR_CgaCtaId ;  /* 0x00000000000809c3 */ /* 0x000e620000008800 */
[----:B------:R-:W-:Y:S01]  /*0180*/  @UP0 UMOV UR6, 0x400 ;  /* 0x0000040000060882 */ /* 0x000fe20000000000 */
[----:B------:R-:W-:-:S04]  /*0190*/  @UP0 UIADD3 UR4, -UR4, 0x100000, URZ ;  /* 0x0010000004040890 */ /* 0x000fc8000fffe13f */
[----:B------:R-:W-:Y:S02]  /*01a0*/  @UP0 USHF.L.U32 UR5, UR4, 0xb, URZ ;  /* 0x0000000b04050899 */ /* 0x000fe4000800063f */
[----:B------:R-:W-:Y:S01]  /*01b0*/  @UP0 USHF.L.U32 UR4, UR4, 0x1, URZ ;  /* 0x0000000104040899 */ /* 0x000fe2000800063f */
[----:B0-----:R-:W-:Y:S02]  /*01c0*/  ISETP.NE.AND P1, PT, R3, RZ, PT ;  /* 0x000000ff0300720c */ /* 0x001fe40003f25270 */
[----:B------:R-:W-:Y:S01]  /*01d0*/  SHF.R.U32.HI R3, RZ, 0x7, R0 ;  /* 0x00000007ff037819 */ /* 0x000fe20000011600 */
[----:B-1----:R-:W-:Y:S02]  /*01e0*/  @UP0 ULEA UR8, UR8, UR6, 0x18 ;  /* 0x0000000608080291 */ /* 0x002fe4000f8ec03f */
[----:B------:R-:W-:-:S04]  /*01f0*/  @UP0 UIADD3 UR6, -UR7, 0x100000, URZ ;  /* 0x0010000007060890 */ /* 0x000fc8000fffe13f */
[----:B------:R-:W-:Y:S02]  /*0200*/  @UP0 USHF.L.U32 UR7, UR6, 0xb, URZ ;  /* 0x0000000b06070899 */ /* 0x000fe4000800063f */
[----:B------:R-:W-:Y:S01]  /*0210*/  @UP0 USHF.L.U32 UR6, UR6, 0x1, URZ ;  /* 0x0000000106060899 */ /* 0x000fe2000800063f */
[----:B------:R-:W-:Y:S01]  /*0220*/  VOTEU.ANY UP0, P0 ;  /* 0x00000000003f7886 */ /* 0x000fe20000000100 */
[----:B------:R-:W0:Y:S04]  /*0230*/  SHFL.IDX PT, R3, R3, RZ, 0x1f ;  /* 0x00001fff03037589 */ /* 0x000e2800000e0000 */
[----:B------:R-:W1:Y:S02]  /*0240*/  FENCE.VIEW.ASYNC.S ;  /* 0x00000000000073c6 */ /* 0x000e640000000000 */
[----:B-1----:R1:W2:Y:S04]  /*0250*/  @UP0 SYNCS.EXCH.64 URZ, [UR8+0x30800], UR4 ;  /* 0x03080004083f05b2 */ /* 0x0022a80008000100 */
[----:B------:R1:W3:Y:S01]  /*0260*/  @UP1 SYNCS.EXCH.64 URZ, [UR8+0x30820], UR6 ;  /* 0x03082006083f15b2 */ /* 0x0002e20008000100 */
[----:B------:R-:W-:Y:S05]  /*0270*/  @P1 BRA `(.L_x_3709) ;  /* 0x0000000000481947 */ /* 0x000fea0003800000 */
[----:B-1----:R-:W1:Y:S01]  /*0280*/  S2UR UR5, SR_CgaCtaId ;  /* 0x00000000000579c3 */ /* 0x002e620000008800 */
[----:B------:R-:W-:Y:S01]  /*0290*/  UMOV UR4, 0x400 ;  /* 0x0000040000047882 */ /* 0x000fe20000000000 */
[----:B------:R-:W-:Y:S01]  /*02a0*/  UMOV UR6, 0x80 ;  /* 0x0000008000067882 */ /* 0x000fe20000000000 */
[----:B------:R-:W-:Y:S01]  /*02b0*/  UMOV UR7, 0x100 ;  /* 0x0000010000077882 */ /* 0x000fe20000000000 */
[----:B------:R-:W-:Y:S01]  /*02c0*/  ELECT P0, URZ, PT ;  /* 0x00000000003f782f */ /* 0x000fe20003800000 */
[----:B-1----:R-:W-:Y:S02]  /*02d0*/  ULEA UR8, UR5, UR4, 0x18 ;  /* 0x0000000405087291 */ /* 0x002fe4000f8ec03f */
[----:B------:R-:W-:-:S04]  /*02e0*/  UIADD3 UR4, -UR6, 0x100000, URZ ;  /* 0x0010000006047890 */ /* 0x000fc8000fffe13f */
[----:B------:R-:W-:Y:S02]  /*02f0*/  USHF.L.U32 UR5, UR4, 0xb, URZ ;  /* 0x0000000b04057899 */ /* 0x000fe4000800063f */
[----:B------:R-:W-:Y:S02]  /*0300*/  USHF.L.U32 UR4, UR4, 0x1, URZ ;  /* 0x0000000104047899 */ /* 0x000fe4000800063f */
[----:B------:R-:W-:-:S04]  /*0310*/  UIADD3 UR6, -UR7, 0x100000, URZ ;  /* 0x0010000007067890 */ /* 0x000fc8000fffe13f */
[----:B------:R-:W-:Y:S02]  /*0320*/  USHF.L.U32 UR7, UR6, 0xb, URZ ;  /* 0x0000000b06077899 */ /* 0x000fe4000800063f */
[----:B------:R-:W-:Y:S01]  /*0330*/  USHF.L.U32 UR6, UR6, 0x1, URZ ;  /* 0x0000000106067899 */ /* 0x000fe2000800063f */
[----:B------:R-:W1:Y:S03]  /*0340*/  FENCE.VIEW.ASYNC.S ;  /* 0x00000000000073c6 */ /* 0x000e660000000000 */
[----:B-1----:R4:W1:Y:S08]  /*0350*/  SYNCS.EXCH.64 URZ, [UR8+0x30830], UR4 ;  /* 0x03083004083f75b2 */ /* 0x0028700008000100 */
[----:B------:R4:W0:Y:S01]  /*0360*/  SYNCS.EXCH.64 URZ, [UR8+0x30840], UR6 ;  /* 0x03084006083f75b2 */ /* 0x0008220008000100 */
[----:B------:R4:W0:Y:S01]  /*0370*/  SYNCS.EXCH.64 URZ, [UR8+0x30838], UR4 ;  /* 0x03083804083f75b2 */ /* 0x0008220008000100 */
[----:B------:R4:W0:Y:S02]  /*0380*/  SYNCS.EXCH.64 URZ, [UR8+0x30848], UR6 ;  /* 0x03084806083f75b2 */ /* 0x0008240008000100 */
[----:B----4-:R-:W-:Y:S01]  /*0390*/  NOP ;  /* 0x0000000000007918 */ /* 0x010fe20000000000 */
.L_x_3709:
[----:B------:R-:W4:Y:S01]  /*03a0*/  SHFL.IDX PT, R4, R2, RZ, 0x1f ;  /* 0x00001fff02047589 */ /* 0x000f2200000e0000 */
[----:B------:R-:W-:Y:S01]  /*03b0*/  NOP ;  /* 0x0000000000007918 */ /* 0x000fe20000000000 */
[----:B----4-:R-:W-:-:S13]  /*03c0*/  ISETP.NE.AND P0, PT, R4, RZ, PT ;  /* 0x000000ff0400720c */ /* 0x010fda0003f05270 */
        /* <DEDUP_REMOVED lines=19> */
.L_x_3710:
[----:B------:R-:W4:Y:S01]  /*0500*/  SHFL.IDX PT, R4, R2, RZ, 0x1f ;  /* 0x00001fff02047589 */ /* 0x000f2200000e0000 */
[----:B------:R-:W-:Y:S01]  /*0510*/  NOP ;  /* 0x0000000000007918 */ /* 0x000fe20000000000 */
[----:B----4-:R-:W-:-:S13]  /*0520*/  ISETP.NE.AND P0, PT, R4, RZ, PT ;  /* 0x000000ff0400720c */ /* 0x010fda0003f05270 */
[----:B------:R-:W-:Y:S05]  /*0530*/  @P0 BRA `(.L_x_3711) ;  /* 0x0000000000380947 */ /* 0x000fea0003800000 */
[----:B-1----:R-:W1:Y:S01]  /*0540*/  S2UR UR5, SR_CgaCtaId ;  /* 0x00000000000579c3 */ /* 0x002e620000008800 */
[----:B------:R-:W-:Y:S01]  /*0550*/  UMOV UR4, 0x400 ;  /* 0x0000040000047882 */ /* 0x000fe20000000000 */
[----:B------:R-:W-:Y:S01]  /*0560*/  UMOV UR7, 0x80 ;  /* 0x0000008000077882 */ /* 0x000fe20000000000 */
[----:B------:R-:W-:Y:S01]  /*0570*/  ELECT P0, URZ, PT ;  /* 0x00000000003f782f */ /* 0x000fe20003800000 */
[----:B-1----:R-:W-:Y:S02]  /*0580*/  ULEA UR6, UR5, UR4, 0x18 ;  /* 0x0000000405067291 */ /* 0x002fe4000f8ec03f */
[----:B------:R-:W-:-:S04]  /*0590*/  UIADD3 UR4, -UR7, 0x100000, URZ ;  /* 0x0010000007047890 */ /* 0x000fc8000fffe13f */
[----:B------:R-:W-:Y:S02]  /*05a0*/  USHF.L.U32 UR5, UR4, 0xb, URZ ;  /* 0x0000000b04057899 */ /* 0x000fe4000800063f */
[----:B------:R-:W-:Y:S01]  /*05b0*/  USHF.L.U32 UR4, UR4, 0x1, URZ ;  /* 0x0000000104047899 */ /* 0x000fe2000800063f */
[----:B------:R-:W1:Y:S11]  /*05c0*/  FENCE.VIEW.ASYNC.S ;  /* 0x00000000000073c6 */ /* 0x000e760000000000 */
[----:B-1----:R4:W1:Y:S01]  /*05d0*/  SYNCS.EXCH.64 URZ, [UR6+0x30870], UR4 ;  /* 0x03087004063f75b2 */ /* 0x0028620008000100 */
[----:B------:R4:W0:Y:S01]  /*05e0*/  SYNCS.EXCH.64 URZ, [UR6+0x30880], UR4 ;  /* 0x03088004063f75b2 */ /* 0x0008220008000100 */
[----:B------:R4:W0:Y:S01]  /*05f0*/  SYNCS.EXCH.64 URZ, [UR6+0x30878], UR4 ;  /* 0x03087804063f75b2 */ /* 0x0008220008000100 */
[----:B------:R4:W0:Y:S02]  /*0600*/  SYNCS.EXCH.64 URZ, [UR6+0x30888], UR4 ;  /* 0x03088804063f75b2 */ /* 0x0008240008000100 */
[----:B----4-:R-:W-:Y:S01]  /*0610*/  NOP ;  /* 0x0000000000007918 */ /* 0x010fe20000000000 */
.L_x_3711:
        /* <DEDUP_REMOVED lines=22> */
.L_x_3712:
        /* <DEDUP_REMOVED lines=22> */
.L_x_3713:
[----:B0-----:R-:W-:Y:S01]  /*08e0*/  ISETP.NE.AND P0, PT, R3, RZ, PT ;  /* 0x000000ff0300720c */ /* 0x001fe20003f05270 */
[----:B------:R-:W-:Y:S01]  /*08f0*/  IMAD.MOV.U32 R3, RZ, RZ, 0x1 ;  /* 0x00000001ff037424 */ /* 0x000fe200078e00ff */
[----:B------:R-:W-:Y:S01]  /*0900*/  NOP ;  /* 0x0000000000007918 */ /* 0x000fe20000000000 */
[----:B------:R-:W-:Y:S01]  /*0910*/  ULDC.64 UR48, c[0x0][0x208] ;  /* 0x0000820000307ab9 */ /* 0x000fe20000000a00 */
[----:B------:R-:W-:Y:S02]  /*0920*/  BSSY B9, `(.L_x_3714) ;  /* 0x0002297000097945 */ /* 0x000fe40003800000 */
[----:B------:R-:W-:-:S05]  /*0930*/  SEL R3, R3, 0x2, !P0 ;  /* 0x0000000203037807 */ /* 0x000fca0004000000 */
[----:B------:R0:W-:Y:S01]  /*0940*/  STL [R1+0x18], R3 ;  /* 0x0000180301007387 */ /* 0x0001e20000100800 */
[----:B-123--:R-:W-:Y:S06]  /*0950*/  BAR.SYNC.DEFER_BLOCKING 0x0 ;  /* 0x0000000000007b1d */ /* 0x00efec0000010000 */
[----:B------:R-:W-:Y:S05]  /*0960*/  @!P0 BRA `(.L_x_3715) ;  /* 0x000001b400648947 */ /* 0x000fea0003800000 */
.L_x_3716:
[----:B------:R-:W-:-:S08]  /*0970*/  NOP ;  /* 0x0000000000007918 */ /* 0x000fd00000000000 */
[----:B------:R-:W1:Y:S02]  /*0980*/  USETMAXREG.TRY_ALLOC.CTAPOOL UP0, 0xe8 ;  /* 0x000000e8000079c8 */ /* 0x000e640008000600 */
[----:B-1----:R-:W-:-:S13]  /*0990*/  PLOP3.LUT P0, PT, PT, PT, UP0, 0x80, 0x0 ;  /* 0x000000000000781c */ /* 0x002fda0003f0f008 */
[----:B------:R-:W-:Y:S05]  /*09a0*/  @!P0 BRA `(.L_x_3716) ;  /* 0xfffffffc00f08947 */ /* 0x000fea000383ffff */
[----:B------:R-:W1:Y:S08]  /*09b0*/  S2UR UR4, SR_CgaCtaId ;  /* 0x00000000000479c3 */ /* 0x000e700000008800 */
[----:B------:R-:W-:Y:S06]  /*09c0*/  BAR.ARV 0x8, 0x180 ;  /* 0x0206000000007b1d */ /* 0x000fec0000002000 */
[----:B0-----:R-:W-:-:S02]  /*09d0*/  MOV R3, 0x400 ;  /* 0x0000040000037802 */ /* 0x001fc40000000f00 */
[----:B------:R-:W-:Y:S01]  /*09e0*/  BAR.SYNC.DEFER_BLOCKING 0x5, 0x180 ;  /* 0x0146000000007b1d */ /* 0x000fe20000010000 */
[----:B-1----:R-:W-:-:S05]  /*09f0*/  IMAD.U32 R224, RZ, RZ, UR4 ;  /* 0x00000004ffe07e24 */ /* 0x002fca000f8e00ff */
[----:B------:R-:W-:Y:S01]  /*0a00*/  ULDC UR4, c[0x0][0xc3c] ;  /* 0x00030f0000047ab9 */ /* 0x000fe20000000800 */
[----:B------:R-:W-:-:S05]  /*0a10*/  LEA R2, R224, R3, 0x18 ;  /* 0x00000003e0027211 */ /* 0x000fca00078ec0ff */
[----:B------:R-:W0:Y:S01]  /*0a20*/  LDS.128 R136, [R2+0x308d0] ;  /* 0x0308d00002887984 */ /* 0x000e220000000c00 */
[----:B------:R-:W-:Y:S06]  /*0a30*/  BAR.ARV 0x4, 0x180 ;  /* 0x0106000000007b1d */ /* 0x000fec0000002000 */
[----:B0-----:R-:W-:-:S13]  /*0a40*/  ISETP.GE.AND P0, PT, R139, UR4, PT ;  /* 0x000000048b007c0c */ /* 0x001fda000bf06270 */
[----:B------:R-:W-:Y:S05]  /*0a50*/  @P0 BRA `(.L_x_3717) ;  /* 0x00000228000c0947 */ /* 0x000fea0003800000 */
[----:B------:R-:W2:Y:S01]  /*0a60*/  LDL.LU R16, [R1+0x18] ;  /* 0x0000180001107983 */ /* 0x000ea20000300800 */
[----:B------:R-:W-:Y:S01]  /*0a70*/  VIADD R0, R0, 0xffffff80 ;  /* 0xffffff8000007836 */ /* 0x000fe20000000000 */
[----:B------:R-:W-:Y:S01]  /*0a80*/  MOV R18, RZ ;  /* 0x000000ff00127202 */ /* 0x000fe20000000f00 */
[----:B------:R-:W-:Y:S02]  /*0a90*/  IMAD.MOV.U32 R229, RZ, RZ, RZ ;  /* 0x000000ffffe57224 */ /* 0x000fe400078e00ff */
[----:B------:R-:W-:Y:S01]  /*0aa0*/  IMAD.MOV.U32 R203, RZ, RZ, RZ ;  /* 0x000000ffffcb7224 */ /* 0x000fe200078e00ff */
[----:B------:R-:W-:Y:S01]  /*0ab0*/  SHF.R.S32.HI R3, RZ, 0x1f, R0 ;  /* 0x0000001fff037819 */ /* 0x000fe20000011400 */
[----:B------:R-:W-:Y:S02]  /*0ac0*/  IMAD.MOV.U32 R221, RZ, RZ, RZ ;  /* 0x000000ffffdd7224 */ /* 0x000fe400078e00ff */
[----:B------:R-:W-:Y:S01]  /*0ad0*/  IMAD.MOV.U32 R210, RZ, RZ, RZ ;  /* 0x000000ffffd27224 */ /* 0x000fe200078e00ff */
[----:B------:R-:W-:-:S02]  /*0ae0*/  LEA.HI R4, R3, R0, RZ, 0x7 ;  /* 0x0000000003047211 */ /* 0x000fc400078f38ff */
[----:B------:R-:W-:Y:S02]  /*0af0*/  LEA.HI R6, R3, R0, RZ, 0x4 ;  /* 0x0000000003067211 */ /* 0x000fe400078f20ff */
[----:B------:R-:W-:Y:S02]  /*0b00*/  LOP3.LUT R5, R4, 0xffffff80, RZ, 0xc0, !PT ;  /* 0xffffff8004057812 */ /* 0x000fe400078ec0ff */
[----:B------:R-:W-:-:S03]  /*0b10*/  SHF.R.S32.HI R7, RZ, 0x4, R6 ;  /* 0x00000004ff077819 */ /* 0x000fc60000011406 */
[----:B------:R-:W-:Y:S01]  /*0b20*/  IMAD.IADD R15, R0, 0x1, -R5 ;  /* 0x00000001000f7824 */ /* 0x000fe200078e0a05 */
[----:B------:R-:W-:-:S04]  /*0b30*/  LEA.HI R5, R6, R7, RZ, 0x1 ;  /* 0x0000000706057211 */ /* 0x000fc800078f08ff */
[----:B------:R-:W-:Y:S01]  /*0b40*/  SHF.R.S32.HI R10, RZ, 0x1f, R15 ;  /* 0x0000001fff0a7819 */ /* 0x000fe2000001140f */
[----:B------:R-:W-:Y:S03]  /*0b50*/  STL [R1+0xac], R15 ;  /* 0x0000ac0f01007387 */ /* 0x000fe60000100800 */
[CC--:B------:R-:W-:Y:S02]  /*0b60*/  LEA.HI R11, R10.reuse, R15.reuse, RZ, 0x2 ;  /* 0x0000000f0a0b7211 */ /* 0x0c0fe400078f10ff */
[----:B------:R-:W-:Y:S02]  /*0b70*/  LEA.HI R10, R10, R15, RZ, 0x5 ;  /* 0x0000000f0a0a7211 */ /* 0x000fe400078f28ff */
[--C-:B------:R-:W-:Y:S02]  /*0b80*/  SHF.R.S32.HI R9, RZ, 0x2, R11.reuse ;  /* 0x00000002ff097819 */ /* 0x100fe4000001140b */
[----:B------:R-:W-:-:S02]  /*0b90*/  SHF.R.S32.HI R8, RZ, 0x1f, R11 ;  /* 0x0000001fff087819 */ /* 0x000fc4000001140b */
[----:B------:R-:W-:Y:S02]  /*0ba0*/  SHF.R.S32.HI R10, RZ, 0x5, R10 ;  /* 0x00000005ff0a7819 */ /* 0x000fe4000001140a */
[----:B------:R-:W-:Y:S02]  /*0bb0*/  LEA.HI R12, R8, R9, RZ, 0x3 ;  /* 0x00000009080c7211 */ /* 0x000fe400078f18ff */
[----:B------:R-:W-:Y:S02]  /*0bc0*/  LOP3.LUT R8, R5, 0x1ffffffe, RZ, 0xc0, !PT ;  /* 0x1ffffffe05087812 */ /* 0x000fe400078ec0ff */
[----:B------:R-:W-:Y:S02]  /*0bd0*/  LOP3.LUT R12, R12, 0xfffffff8, RZ, 0xc0, !PT ;  /* 0xfffffff80c0c7812 */ /* 0x000fe400078ec0ff */
[----:B------:R-:W-:Y:S01]  /*0be0*/  SHF.R.S32.HI R5, RZ, 0x7, R4 ;  /* 0x00000007ff057819 */ /* 0x000fe20000011404 */
[----:B------:R-:W-:Y:S01]  /*0bf0*/  IMAD.IADD R8, R7, 0x1, -R8 ;  /* 0x0000000107087824 */ /* 0x000fe200078e0a08 */
[----:B------:R-:W-:Y:S01]  /*0c00*/  LEA.HI R7, R3, R0, RZ, 0x5 ;  /* 0x0000000003077211 */ /* 0x000fe200078f28ff */
[----:B------:R-:W-:Y:S01]  /*0c10*/  IMAD.IADD R13, R9, 0x1, -R12 ;  /* 0x00000001090d7824 */ /* 0x000fe200078e0a0c */
[----:B------:R-:W-:-:S02]  /*0c20*/  LEA.HI R4, R4, R5, RZ, 0x1 ;  /* 0x0000000504047211 */ /* 0x000fc400078f08ff */
[----:B------:R-:W-:Y:S01]  /*0c30*/  LEA.HI R9, R3, R0, RZ, 0x2 ;  /* 0x0000000003097211 */ /* 0x000fe200078f10ff */
[----:B------:R-:W-:Y:S01]  /*0c40*/  IMAD R13, R10, 0x10, R13 ;  /* 0x000000100a0d7824 */ /* 0x000fe200078e020d */
[----:B------:R-:W-:Y:S02]  /*0c50*/  LOP3.LUT R3, R6, 0x3fffff0, RZ, 0xc0, !PT ;  /* 0x03fffff006037812 */ /* 0x000fe400078ec0ff */
[----:B------:R-:W-:Y:S02]  /*0c60*/  LOP3.LUT R6, R4, 0x3fffffe, RZ, 0xc0, !PT ;  /* 0x03fffffe04067812 */ /* 0x000fe400078ec0ff */
[----:B------:R-:W-:Y:S01]  /*0c70*/  SHF.R.S32.HI R4, RZ, 0x5, R7 ;  /* 0x00000005ff047819 */ /* 0x000fe20000011407 */
[----:B------:R-:W-:Y:S01]  /*0c80*/  IMAD.IADD R3, R0, 0x1, -R3 ;  /* 0x0000000100037824 */ /* 0x000fe200078e0a03 */
[----:B------:R-:W-:Y:S01]  /*0c90*/  SHF.R.S32.HI R202, RZ, 0x2, R9 ;  /* 0x00000002ffca7819 */ /* 0x000fe20000011409 */
[----:B------:R-:W-:Y:S01]  /*0ca0*/  IMAD.IADD R6, R5, 0x1, -R6 ;  /* 0x0000000105067824 */ /* 0x000fe200078e0a06 */
[----:B------:R-:W-:Y:S01]  /*0cb0*/  LOP3.LUT R11, R11, 0x7ffffffc, RZ, 0xc0, !PT ;  /* 0x7ffffffc0b0b7812 */ /* 0x000fe200078ec0ff */
[----:B------:R-:W-:Y:S01]  /*0cc0*/  IMAD R3, R4, 0x10, R3 ;  /* 0x0000001004037824 */ /* 0x000fe200078e0203 */
[----:B------:R-:W-:Y:S01]  /*0cd0*/  LOP3.LUT R5, R9, 0xfffffffc, RZ, 0xc0, !PT ;  /* 0xfffffffc09057812 */ /* 0x000fe200078ec0ff */
[----:B------:R-:W-:Y:S01]  /*0ce0*/  IMAD R14, R6, 0x40, R13 ;  /* 0x00000040060e7824 */ /* 0x000fe200078e020d */
[----:B------:R-:W-:Y:S01]  /*0cf0*/  SHF.R.S32.HI R9, RZ, 0x1f, R9 ;  /* 0x0000001fff097819 */ /* 0x000fe20000011409 */
[----:B------:R-:W-:-:S02]  /*0d00*/  VIADD R6, R202, 0x40 ;  /* 0x00000040ca067836 */ /* 0x000fc40000000000 */
[----:B------:R-:W-:Y:S01]  /*0d10*/  IMAD R8, R3, 0x8, R8 ;  /* 0x0000000803087824 */ /* 0x000fe200078e0208 */
[----:B------:R-:W-:Y:S01]  /*0d20*/  STL [R1+0x10c], R14 ;  /* 0x00010c0e01007387 */ /* 0x000fe20000100800 */
[----:B------:R-:W-:Y:S01]  /*0d30*/  IMAD.IADD R11, R15, 0x1, -R11 ;  /* 0x000000010f0b7824 */ /* 0x000fe200078e0a0b */
[----:B------:R-:W-:Y:S01]  /*0d40*/  SHF.R.S32.HI R3, RZ, 0x1f, R6 ;  /* 0x0000001fff037819 */ /* 0x000fe20000011406 */
[----:B------:R-:W-:Y:S01]  /*0d50*/  IMAD.IADD R5, R0, 0x1, -R5 ;  /* 0x0000000100057824 */ /* 0x000fe200078e0a05 */
[----:B------:R-:W-:Y:S01]  /*0d60*/  LEA.HI R9, R9, R202, RZ, 0x3 ;  /* 0x000000ca09097211 */ /* 0x000fe200078f18ff */
[----:B------:R-:W-:Y:S01]  /*0d70*/  IMAD.SHL.U32 R36, R11, 0x2, RZ ;  /* 0x000000020b247824 */ /* 0x000fe200078e00ff */
[----:B------:R-:W-:Y:S01]  /*0d80*/  LEA.HI R3, R3, R6, RZ, 0x3 ;  /* 0x0000000603037211 */ /* 0x000fe200078f18ff */
[----:B------:R-:W-:Y:S01]  /*0d90*/  VIADD R0, R2, 0x12400 ;  /* 0x0001240002007836 */ /* 0x000fe20000000000 */
[----:B------:R-:W-:Y:S01]  /*0da0*/  LOP3.LUT R9, R9, 0xfffffff8, RZ, 0xc0, !PT ;  /* 0xfffffff809097812 */ /* 0x000fe200078ec0ff */
[C---:B------:R-:W-:Y:S01]  /*0db0*/  VIADD R35, R36.reuse, 0x8 ;  /* 0x0000000824237836 */ /* 0x040fe20000000000 */
[----:B------:R-:W-:Y:S01]  /*0dc0*/  IADD3 R27, R36, 0x48, RZ ;  /* 0x00000048241b7810 */ /* 0x000fe20007ffe0ff */
[----:B------:R-:W-:Y:S01]  /*0dd0*/  IMAD.SHL.U32 R220, R3, 0x40, RZ ;  /* 0x0000004003dc7824 */ /* 0x000fe200078e00ff */
[----:B------:R0:W-:Y:S01]  /*0de0*/  STL [R1+0x4], R0 ;  /* 0x0000040001007387 */ /* 0x0001e20000100800 */
[----:B------:R-:W-:-:S02]  /*0df0*/  IMAD.SHL.U32 R3, R8, 0x8, RZ ;  /* 0x0000000808037824 */ /* 0x000fc400078e00ff */
[C---:B------:R-:W-:Y:S01]  /*0e00*/  IMAD.SHL.U32 R194, R5.reuse, 0x4, RZ ;  /* 0x0000000405c27824 */ /* 0x040fe200078e00ff */
[----:B------:R-:W-:Y:S01]  /*0e10*/  LOP3.LUT R220, R220, 0xfffffe00, RZ, 0xc0, !PT ;  /* 0xfffffe00dcdc7812 */ /* 0x000fe200078ec0ff */
[C---:B------:R-:W-:Y:S01]  /*0e20*/  VIADD R34, R36.reuse, 0x10 ;  /* 0x0000001024227836 */ /* 0x040fe20000000000 */
[----:B------:R1:W-:Y:S01]  /*0e30*/  STL [R1+0x114], R3 ;  /* 0x0001140301007387 */ /* 0x0003e20000100800 */
[----:B------:R-:W-:Y:S01]  /*0e40*/  VIADD R33, R36, 0x18 ;  /* 0x0000001824217836 */ /* 0x000fe20000000000 */
[----:B------:R-:W-:Y:S01]  /*0e50*/  IADD3 R207, R194, 0x30, RZ ;  /* 0x00000030c2cf7810 */ /* 0x000fe20007ffe0ff */
[----:B------:R-:W-:Y:S01]  /*0e60*/  VIADD R32, R36, 0x20 ;  /* 0x0000002024207836 */ /* 0x000fe20000000000 */
[----:B------:R-:W-:Y:S01]  /*0e70*/  STL [R1+0x48], R36 ;  /* 0x0000482401007387 */ /* 0x000fe20000100800 */
[----:B------:R-:W-:Y:S01]  /*0e80*/  IMAD.SHL.U32 R204, R6, 0x40, RZ ;  /* 0x0000004006cc7824 */ /* 0x000fe200078e00ff */
[----:B0-----:R-:W-:Y:S01]  /*0e90*/  LEA.HI R0, R5, R5, RZ, 0x1 ;  /* 0x0000000505007211 */ /* 0x001fe200078f08ff */
[----:B------:R-:W-:Y:S01]  /*0ea0*/  VIADD R31, R36, 0x28 ;  /* 0x00000028241f7836 */ /* 0x000fe20000000000 */
[----:B------:R-:W-:Y:S01]  /*0eb0*/  STL [R1+0xa4], R35 ;  /* 0x0000a42301007387 */ /* 0x000fe20000100800 */
[----:B------:R-:W-:Y:S01]  /*0ec0*/  VIADD R206, R194, 0x20 ;  /* 0x00000020c2ce7836 */ /* 0x000fe20000000000 */
[----:B------:R-:W-:Y:S01]  /*0ed0*/  LOP3.LUT R204, R204, 0x1c0, RZ, 0xc0, !PT ;  /* 0x000001c0cccc7812 */ /* 0x000fe200078ec0ff */
[C---:B------:R-:W-:Y:S01]  /*0ee0*/  VIADD R30, R36.reuse, 0x30 ;  /* 0x00000030241e7836 */ /* 0x040fe20000000000 */
[----:B------:R-:W-:Y:S01]  /*0ef0*/  STL [R1+0xa0], R34 ;  /* 0x0000a02201007387 */ /* 0x000fe20000100800 */
[----:B------:R-:W-:Y:S01]  /*0f00*/  VIADD R29, R36, 0x38 ;  /* 0x00000038241d7836 */ /* 0x000fe20000000000 */
[----:B------:R-:W-:Y:S01]  /*0f10*/  LOP3.LUT R0, R0, 0x1ffffffe, RZ, 0xc0, !PT ;  /* 0x1ffffffe00007812 */ /* 0x000fe200078ec0ff */
[----:B------:R-:W-:Y:S01]  /*0f20*/  VIADD R28, R36, 0x40 ;  /* 0x00000040241c7836 */ /* 0x000fe20000000000 */
[----:B------:R-:W-:Y:S01]  /*0f30*/  STL [R1+0x9c], R33 ;  /* 0x00009c2101007387 */ /* 0x000fe20000100800 */
[C---:B------:R-:W-:Y:S01]  /*0f40*/  VIADD R205, R194.reuse, 0x40 ;  /* 0x00000040c2cd7836 */ /* 0x040fe20000000000 */
[----:B------:R-:W-:Y:S01]  /*0f50*/  SHF.R.S32.HI R11, RZ, 0x1f, R31 ;  /* 0x0000001fff0b7819 */ /* 0x000fe2000001141f */
[----:B------:R-:W-:Y:S01]  /*0f60*/  IMAD.IADD R193, R194, 0x1, R206 ;  /* 0x00000001c2c17824 */ /* 0x000fe200078e02ce */
[----:B------:R-:W-:Y:S01]  /*0f70*/  STL [R1+0x98], R32 ;  /* 0x0000982001007387 */ /* 0x000fe20000100800 */
[----:B------:R-:W-:-:S02]  /*0f80*/  VIADD R26, R36, 0x50 ;  /* 0x00000050241a7836 */ /* 0x000fc40000000000 */
[----:B------:R-:W-:Y:S01]  /*0f90*/  VIADD R25, R36, 0x58 ;  /* 0x0000005824197836 */ /* 0x000fe20000000000 */
[----:B------:R-:W-:Y:S01]  /*0fa0*/  STL [R1+0x94], R31 ;  /* 0x0000941f01007387 */ /* 0x000fe20000100800 */
[----:B------:R-:W-:Y:S02]  /*0fb0*/  IMAD.IADD R9, R202, 0x1, -R9 ;  /* 0x00000001ca097824 */ /* 0x000fe400078e0a09 */
[----:B------:R-:W-:Y:S01]  /*0fc0*/  VIADD R24, R36, 0x60 ;  /* 0x0000006024187836 */ /* 0x000fe20000000000 */
[----:B------:R-:W-:Y:S01]  /*0fd0*/  STL [R1+0x90], R30 ;  /* 0x0000901e01007387 */ /* 0x000fe20000100800 */
[----:B------:R-:W-:Y:S01]  /*0fe0*/  IMAD.SHL.U32 R219, R4, 0x200, RZ ;  /* 0x0000020004db7824 */ /* 0x000fe200078e00ff */
[----:B------:R-:W-:Y:S01]  /*0ff0*/  SHF.R.U32.HI R4, RZ, 0x3, R204 ;  /* 0x00000003ff047819 */ /* 0x000fe200000116cc */
[----:B------:R-:W-:Y:S01]  /*1000*/  VIADD R21, R36, 0x68 ;  /* 0x0000006824157836 */ /* 0x000fe20000000000 */
[----:B------:R-:W-:Y:S01]  /*1010*/  STL [R1+0x8c], R29 ;  /* 0x00008c1d01007387 */ /* 0x000fe20000100800 */
[----:B------:R-:W-:Y:S01]  /*1020*/  IMAD.IADD R192, R194, 0x1, R205 ;  /* 0x00000001c2c07824 */ /* 0x000fe200078e02cd */
[----:B------:R-:W-:Y:S01]  /*1030*/  SHF.R.S32.HI R4, RZ, 0x1f, R193 ;  /* 0x0000001fff047819 */ /* 0x000fe200000114c1 */
[C---:B------:R-:W-:Y:S01]  /*1040*/  VIADD R20, R36.reuse, 0x70 ;  /* 0x0000007024147836 */ /* 0x040fe20000000000 */
[----:B------:R-:W-:Y:S01]  /*1050*/  STL [R1+0x88], R28 ;  /* 0x0000881c01007387 */ /* 0x000fe20000100800 */
[C---:B------:R-:W-:Y:S01]  /*1060*/  VIADD R15, R36.reuse, 0x78 ;  /* 0x00000078240f7836 */ /* 0x040fe20000000000 */
[----:B-1----:R-:W-:Y:S01]  /*1070*/  SHF.R.S32.HI R3, RZ, 0x1f, R192 ;  /* 0x0000001fff037819 */ /* 0x002fe200000114c0 */
[----:B------:R-:W-:Y:S01]  /*1080*/  IMAD.SHL.U32 R9, R9, 0x40, RZ ;  /* 0x0000004009097824 */ /* 0x000fe200078e00ff */
[----:B------:R-:W-:Y:S01]  /*1090*/  STL [R1+0x84], R27 ;  /* 0x0000841b01007387 */ /* 0x000fe20000100800 */
[----:B------:R-:W-:Y:S01]  /*10a0*/  VIADD R13, R36, 0x80 ;  /* 0x00000080240d7836 */ /* 0x000fe20000000000 */
[----:B------:R-:W-:Y:S01]  /*10b0*/  LEA.HI R4, R4, R193, RZ, 0x3 ;  /* 0x000000c104047211 */ /* 0x000fe200078f18ff */
[C---:B------:R-:W-:Y:S01]  /*10c0*/  VIADD R12, R36.reuse, 0x88 ;  /* 0x00000088240c7836 */ /* 0x040fe20000000000 */
[----:B------:R-:W-:Y:S01]  /*10d0*/  STL [R1+0x80], R26 ;  /* 0x0000801a01007387 */ /* 0x000fe20000100800 */
[C---:B------:R-:W-:Y:S01]  /*10e0*/  VIADD R10, R36.reuse, 0x90 ;  /* 0x00000090240a7836 */ /* 0x040fe20000000000 */
[----:B------:R-:W-:Y:S01]  /*10f0*/  LOP3.LUT R217, R9, 0x1c0, RZ, 0xc0, !PT ;  /* 0x000001c009d97812 */ /* 0x000fe200078ec0ff */
[C---:B------:R-:W-:Y:S01]  /*1100*/  VIADD R8, R36.reuse, 0x98 ;  /* 0x0000009824087836 */ /* 0x040fe20000000000 */
[----:B------:R-:W-:Y:S01]  /*1110*/  STL [R1+0x7c], R25 ;  /* 0x00007c1901007387 */ /* 0x000fe20000100800 */
[C---:B------:R-:W-:Y:S01]  /*1120*/  VIADD R7, R36.reuse, 0xa0 ;  /* 0x000000a024077836 */ /* 0x040fe20000000000 */
[----:B------:R-:W-:Y:S01]  /*1130*/  SHF.R.S32.HI R9, RZ, 0x1f, R35 ;  /* 0x0000001fff097819 */ /* 0x000fe20000011423 */
[----:B------:R-:W-:Y:S01]  /*1140*/  VIADD R6, R36, 0xa8 ;  /* 0x000000a824067836 */ /* 0x000fe20000000000 */
[----:B------:R-:W-:Y:S01]  /*1150*/  STL [R1+0x78], R24 ;  /* 0x0000781801007387 */ /* 0x000fe20000100800 */
[----:B------:R-:W-:Y:S01]  /*1160*/  IMAD.IADD R0, R5, 0x1, -R0 ;  /* 0x0000000105007824 */ /* 0x000fe200078e0a00 */
[----:B------:R-:W-:Y:S01]  /*1170*/  LEA.HI R3, R3, R192, RZ, 0x3 ;  /* 0x000000c003037211 */ /* 0x000fe200078f18ff */
[----:B------:R-:W-:Y:S01]  /*1180*/  VIADD R208, R194, 0x10 ;  /* 0x00000010c2d07836 */ /* 0x000fe20000000000 */
[----:B------:R-:W-:Y:S01]  /*1190*/  STL [R1+0x74], R21 ;  /* 0x0000741501007387 */ /* 0x000fe20000100800 */
[----:B------:R-:W-:Y:S01]  /*11a0*/  SHF.R.S32.HI R197, RZ, 0x3, R4 ;  /* 0x00000003ffc57819 */ /* 0x000fe20000011404 */
[----:B------:R-:W-:Y:S01]  /*11b0*/  IMAD R0, R0, 0x8, R14 ;  /* 0x0000000800007824 */ /* 0x000fe200078e020e */
[----:B------:R-:W-:Y:S01]  /*11c0*/  SHF.R.S32.HI R4, RZ, 0x1f, R34 ;  /* 0x0000001fff047819 */ /* 0x000fe20000011422 */
[----:B------:R-:W-:Y:S01]  /*11d0*/  STL [R1+0x70], R20 ;  /* 0x0000701401007387 */ /* 0x000fe20000100800 */
[----:B------:R-:W-:Y:S01]  /*11e0*/  SHF.R.S32.HI R198, RZ, 0x3, R3 ;  /* 0x00000003ffc67819 */ /* 0x000fe20000011403 */
[----:B------:R-:W-:Y:S01]  /*11f0*/  VIADD R3, R36, 0xb8 ;  /* 0x000000b824037836 */ /* 0x000fe20000000000 */
[----:B------:R-:W-:Y:S01]  /*1200*/  SHF.R.U32.HI R218, RZ, 0x3, R217 ;  /* 0x00000003ffda7819 */ /* 0x000fe200000116d9 */
[----:B------:R-:W-:Y:S01]  /*1210*/  STL [R1+0x6c], R15 ;  /* 0x00006c0f01007387 */ /* 0x000fe20000100800 */
[----:B------:R-:W-:-:S03]  /*1220*/  VIADD R209, R194, 0x50 ;  /* 0x00000050c2d17836 */ /* 0x000fc60000000000 */
[----:B------:R-:W-:Y:S04]  /*1230*/  STL [R1+0x68], R13 ;  /* 0x0000680d01007387 */ /* 0x000fe80000100800 */
[----:B------:R-:W-:Y:S04]  /*1240*/  STL [R1+0x64], R12 ;  /* 0x0000640c01007387 */ /* 0x000fe80000100800 */
[----:B------:R-:W-:Y:S04]  /*1250*/  STL [R1+0x60], R10 ;  /* 0x0000600a01007387 */ /* 0x000fe80000100800 */
[----:B------:R-:W-:Y:S04]  /*1260*/  STL [R1+0x5c], R8 ;  /* 0x00005c0801007387 */ /* 0x000fe80000100800 */
[----:B------:R0:W-:Y:S04]  /*1270*/  STL [R1+0x58], R7 ;  /* 0x0000580701007387 */ /* 0x0001e80000100800 */
[----:B------:R1:W-:Y:S04]  /*1280*/  STL [R1+0x54], R6 ;  /* 0x0000540601007387 */ /* 0x0003e80000100800 */
[----:B------:R3:W-:Y:S01]  /*1290*/  STL [R1+0x108], R9 ;  /* 0x0001080901007387 */ /* 0x0007e20000100800 */
[----:B0-----:R-:W-:-:S02]  /*12a0*/  SHF.R.S32.HI R7, RZ, 0x1f, R7 ;  /* 0x0000001fff077819 */ /* 0x001fc40000011407 */
[----:B-1----:R-:W-:Y:S02]  /*12b0*/  SHF.R.S32.HI R6, RZ, 0x1f, R6 ;  /* 0x0000001fff067819 */ /* 0x002fe40000011406 */
[----:B---3--:R-:W-:Y:S02]  /*12c0*/  SHF.R.S32.HI R9, RZ, 0x1f, R33 ;  /* 0x0000001fff097819 */ /* 0x008fe40000011421 */
[----:B--2---:R-:W-:Y:S01]  /*12d0*/  LOP3.LUT R214, R16, 0x1, RZ, 0xfc, !PT ;  /* 0x0000000110d67812 */ /* 0x004fe200078efcff */
[----:B------:R-:W-:Y:S02]  /*12e0*/  IMAD.SHL.U32 R16, R5, 0x8, RZ ;  /* 0x0000000805107824 */ /* 0x000fe400078e00ff */
[----:B------:R-:W-:Y:S02]  /*12f0*/  VIADD R5, R36, 0xb0 ;  /* 0x000000b024057836 */ /* 0x000fe40000000000 */
[C---:B------:R-:W-:Y:S01]  /*1300*/  VIADD R22, R16.reuse, 0x60 ;  /* 0x0000006010167836 */ /* 0x040fe20000000000 */
[----:B------:R-:W-:Y:S01]  /*1310*/  SHF.R.S32.HI R17, RZ, 0x1f, R16 ;  /* 0x0000001fff117819 */ /* 0x000fe20000011410 */
[C---:B------:R-:W-:Y:S01]  /*1320*/  VIADD R19, R16.reuse, 0x80 ;  /* 0x0000008010137836 */ /* 0x040fe20000000000 */
[----:B------:R-:W-:Y:S01]  /*1330*/  STL [R1+0x50], R5 ;  /* 0x0000500501007387 */ /* 0x000fe20000100800 */
[----:B------:R-:W-:Y:S01]  /*1340*/  VIADD R23, R16, 0xa0 ;  /* 0x000000a010177836 */ /* 0x000fe20000000000 */
[----:B------:R-:W-:-:S02]  /*1350*/  SHF.R.S32.HI R201, RZ, 0x1f, R22 ;  /* 0x0000001fffc97819 */ /* 0x000fc40000011416 */
[----:B------:R0:W-:Y:S01]  /*1360*/  STL [R1+0x104], R4 ;  /* 0x0001040401007387 */ /* 0x0001e20000100800 */
[----:B------:R-:W-:Y:S02]  /*1370*/  SHF.R.S32.HI R200, RZ, 0x1f, R19 ;  /* 0x0000001fffc87819 */ /* 0x000fe40000011413 */
[----:B------:R-:W-:Y:S01]  /*1380*/  SHF.R.S32.HI R199, RZ, 0x1f, R23 ;  /* 0x0000001fffc77819 */ /* 0x000fe20000011417 */
[----:B------:R1:W-:Y:S04]  /*1390*/  STL [R1+0x4c], R3 ;  /* 0x00004c0301007387 */ /* 0x0003e80000100800 */
[----:B------:R2:W-:Y:S01]  /*13a0*/  STL [R1+0x100], R9 ;  /* 0x0001000901007387 */ /* 0x0005e20000100800 */
[----:B0-----:R-:W-:Y:S02]  /*13b0*/  SHF.R.S32.HI R4, RZ, 0x1f, R32 ;  /* 0x0000001fff047819 */ /* 0x001fe40000011420 */
[----:B-1----:R-:W-:-:S03]  /*13c0*/  SHF.R.S32.HI R3, RZ, 0x1f, R3 ;  /* 0x0000001fff037819 */ /* 0x002fc60000011403 */
[----:B------:R0:W-:Y:S01]  /*13d0*/  STL [R1+0xfc], R4 ;  /* 0x0000fc0401007387 */ /* 0x0001e20000100800 */
[----:B--2---:R-:W-:-:S03]  /*13e0*/  SHF.R.S32.HI R9, RZ, 0x1f, R30 ;  /* 0x0000001fff097819 */ /* 0x004fc6000001141e */
        /* <DEDUP_REMOVED lines=24> */
[----:B------:R-:W-:Y:S04]  /*1570*/  STL [R1+0xc8], R11 ;  /* 0x0000c80b01007387 */ /* 0x000fe80000100800 */
[----:B------:R-:W-:Y:S01]  /*1580*/  STL [R1+0xc4], R9 ;  /* 0x0000c40901007387 */ /* 0x000fe20000100800 */
[----:B0-----:R-:W-:-:S05]  /*1590*/  SHF.R.S32.HI R4, RZ, 0x1f, R8 ;  /* 0x0000001fff047819 */ /* 0x001fca0000011408 */
[----:B------:R0:W-:Y:S04]  /*15a0*/  STL [R1+0xc0], R4 ;  /* 0x0000c00401007387 */ /* 0x0001e80000100800 */
[----:B------:R1:W-:Y:S04]  /*15b0*/  STL [R1+0xbc], R7 ;  /* 0x0000bc0701007387 */ /* 0x0003e80000100800 */
[----:B------:R1:W-:Y:S01]  /*15c0*/  STL [R1+0xb8], R6 ;  /* 0x0000b80601007387 */ /* 0x0003e20000100800 */
[----:B0-----:R-:W-:-:S05]  /*15d0*/  SHF.R.S32.HI R4, RZ, 0x1f, R5 ;  /* 0x0000001fff047819 */ /* 0x001fca0000011405 */
[----:B------:R1:W-:Y:S04]  /*15e0*/  STL [R1+0xb4], R4 ;  /* 0x0000b40401007387 */ /* 0x0003e80000100800 */
[----:B------:R1:W-:Y:S04]  /*15f0*/  STL [R1+0x110], R0 ;  /* 0x0001100001007387 */ /* 0x0003e80000100800 */
[----:B------:R1:W-:Y:S02]  /*1600*/  STL [R1+0xb0], R3 ;  /* 0x0000b00301007387 */ /* 0x0003e40000100800 */
.L_x_3939:
[----:B0-----:R-:W0:Y:S01]  /*1610*/  LDC.64 R226, c[0x0][0xc88] ;  /* 0x00032200ffe27b82 */ /* 0x001e220000000a00 */
[----:B------:R-:W-:Y:S01]  /*1620*/  ULDC.64 UR4, c[0x0][0xa28] ;  /* 0x00028a0000047ab9 */ /* 0x000fe20000000a00 */
[----:B------:R-:W-:Y:S01]  /*1630*/  ULDC.64 UR8, c[0x0][0xa18] ;  /* 0x0002860000087ab9 */ /* 0x000fe20000000a00 */
[----:B------:R-:W-:Y:S01]  /*1640*/  ULDC.64 UR6, c[0x0][0xa08] ;  /* 0x0002820000067ab9 */ /* 0x000fe20000000a00 */
[----:B0-----:R-:W-:-:S06]  /*1650*/  IMAD.WIDE R226, R139, 0x4, R226 ;  /* 0x000000048be27825 */ /* 0x001fcc00078e02e2 */
[----:B------:R-:W1:Y:S01]  /*1660*/  LDG.E R226, desc[UR48][R226.64] ;  /* 0x00000030e2e27981 */ /* 0x000e62000c1e1900 */
        /* <DEDUP_REMOVED lines=8> */
[----:B-1----:R-:W-:Y:S01]  /*16f0*/  SHF.R.S32.HI R0, RZ, 0x1f, R226 ;  /* 0x0000001fff007819 */ /* 0x002fe200000114e2 */
[C---:B------:R-:W-:Y:S02]  /*1700*/  IMAD.SHL.U32 R227, R226.reuse, 0x4, RZ ;  /* 0x00000004e2e37824 */ /* 0x040fe400078e00ff */
[C---:B---3--:R-:W-:Y:S02]  /*1710*/  @P2 LEA R6, P3, R226.reuse, UR4, 0x2 ;  /* 0x00000004e2062c11 */ /* 0x048fe4000f8610ff */
[C-C-:B------:R-:W-:Y:S01]  /*1720*/  SHF.L.U64.HI R228, R226.reuse, 0x2, R0.reuse ;  /* 0x00000002e2e47819 */ /* 0x140fe20000010200 */
[----:B------:R0:W-:Y:S01]  /*1730*/  STL [R1+0xa8], R0 ;  /* 0x0000a80001007387 */ /* 0x0001e20000100800 */
[----:B--2---:R-:W-:Y:S01]  /*1740*/  @P2 LEA.HI.X R7, R226, UR5, R0, 0x2, P3 ;  /* 0x00000005e2072c11 */ /* 0x004fe200098f1400 */
[----:B------:R-:W-:Y:S01]  /*1750*/  ULDC UR4, c[0x0][0x288] ;  /* 0x0000a20000047ab9 */ /* 0x000fe20000000800 */
[----:B------:R-:W-:-:S03]  /*1760*/  IADD3 R4, P4, R227, UR6, RZ ;  /* 0x00000006e3047c10 */ /* 0x000fc6000ff9e0ff */
[----:B-----5:R1:W5:Y:S01]  /*1770*/  @P2 LDG.E R10, desc[UR48][R6.64] ;  /* 0x00000030060a2981 */ /* 0x020362000c1e1900 */
[----:B------:R-:W-:Y:S01]  /*1780*/  @P1 IADD3 R8, P2, R227, UR8, RZ ;  /* 0x00000008e3081c10 */ /* 0x000fe2000ff5e0ff */
[----:B------:R-:W-:Y:S01]  /*1790*/  IMAD.U32 R139, RZ, RZ, UR4 ;  /* 0x00000004ff8b7e24 */ /* 0x000fe2000f8e00ff */
[C---:B----4-:R-:W-:Y:S01]  /*17a0*/  IADD3.X R5, R228.reuse, UR7, RZ, P4, !PT ;  /* 0x00000007e4057c10 */ /* 0x050fe2000a7fe4ff */
[----:B------:R1:W-:Y:S01]  /*17b0*/  STL [R1+0x40], R137 ;  /* 0x0000408901007387 */ /* 0x0003e20000100800 */
[----:B------:R-:W-:Y:S01]  /*17c0*/  @P1 IADD3.X R9, R228, UR9, RZ, P2, !PT ;  /* 0x00000009e4091c10 */ /* 0x000fe200097fe4ff */
[----:B------:R-:W-:Y:S01]  /*17d0*/  ULDC.64 UR4, c[0x0][0x418] ;  /* 0x0001060000047ab9 */ /* 0x000fe20000000a00 */
[----:B------:R-:W-:Y:S01]  /*17e0*/  ULDC.64 UR8, c[0x0][0xa20] ;  /* 0x0002880000087ab9 */ /* 0x000fe20000000a00 */
[----:B------:R1:W5:Y:S04]  /*17f0*/  @P0 LDG.E R26, desc[UR48][R4.64] ;  /* 0x00000030041a0981 */ /* 0x000368000c1e1900 */
[----:B------:R1:W5:Y:S01]  /*1800*/  @P1 LDG.E R139, desc[UR48][R8.64] ;  /* 0x00000030088b1981 */ /* 0x000362000c1e1900 */
[----:B------:R-:W-:Y:S01]  /*1810*/  UISETP.NE.U32.AND UP0, UPT, UR4, URZ, UPT ;  /* 0x0000003f0400728c */ /* 0x000fe2000bf05070 */
[----:B------:R-:W-:-:S02]  /*1820*/  LOP3.LUT R3, R138, 0xff000000, RZ, 0xc0, !PT ;  /* 0xff0000008a037812 */ /* 0x000fc400078ec0ff */
[----:B------:R-:W-:Y:S01]  /*1830*/  ULDC UR4, c[0x0][0x424] ;  /* 0x0001090000047ab9 */ /* 0x000fe20000000800 */
[----:B------:R-:W-:Y:S01]  /*1840*/  UISETP.NE.AND.EX UP0, UPT, UR5, URZ, UPT, UP0 ;  /* 0x0000003f0500728c */ /* 0x000fe2000bf05300 */
[----:B------:R-:W-:Y:S02]  /*1850*/  ISETP.NE.U32.AND P2, PT, RZ, UR8, PT ;  /* 0x00000008ff007c0c */ /* 0x000fe4000bf45070 */
[----:B------:R-:W-:Y:S01]  /*1860*/  ULDC UR5, c[0x0][0x2f0] ;  /* 0x0000bc0000057ab9 */ /* 0x000fe20000000800 */
[----:B------:R-:W-:Y:S01]  /*1870*/  USEL UR4, UR4, 0x1, UP0 ;  /* 0x0000000104047887 */ /* 0x000fe20008000000 */
[----:B0-----:R-:W-:Y:S02]  /*1880*/  LOP3.LUT R0, R138, 0xff0000, RZ, 0xc0, !PT ;  /* 0x00ff00008a007812 */ /* 0x001fe400078ec0ff */
[----:B------:R-:W-:Y:S01]  /*1890*/  SHF.R.U32.HI R3, RZ, 0x8, R3 ;  /* 0x00000008ff037819 */ /* 0x000fe20000011603 */
[----:B------:R-:W-:Y:S01]  /*18a0*/  UIMAD UR4, UR4, UR5, URZ ;  /* 0x00000005040472a4 */ /* 0x000fe2000f8e023f */
[----:B------:R-:W-:-:S02]  /*18b0*/  ISETP.NE.AND.EX P2, PT, RZ, UR9, PT, P2 ;  /* 0x00000009ff007c0c */ /* 0x000fc4000bf45320 */
[----:B------:R-:W-:Y:S01]  /*18c0*/  ULDC UR5, c[0x0][0x348] ;  /* 0x0000d20000057ab9 */ /* 0x000fe20000000800 */
[----:B------:R-:W-:Y:S02]  /*18d0*/  LEA.HI R225, R0, R3, RZ, 0x10 ;  /* 0x0000000300e17211 */ /* 0x000fe400078f80ff */
[----:B------:R-:W-:Y:S01]  /*18e0*/  LOP3.LUT R196, R138, 0xffff, RZ, 0xc0, !PT ;  /* 0x0000ffff8ac47812 */ /* 0x000fe200078ec0ff */
[----:B-1----:R-:W-:Y:S07]  /*18f0*/  @P1 BRA `(.L_x_3718) ;  /* 0x0000000000241947 */ /* 0x002fee0003800000 */
        /* <DEDUP_REMOVED lines=9> */
.L_x_3718:
[----:B------:R-:W-:Y:S02]  /*1990*/  IMAD.U32 R25, RZ, RZ, UR5 ;  /* 0x00000005ff197e24 */ /* 0x000fe4000f8e00ff */
[----:B------:R-:W-:Y:S01]  /*19a0*/  IMAD.U32 R27, RZ, RZ, UR4 ;  /* 0x00000004ff1b7e24 */ /* 0x000fe2000f8e00ff */
[----:B------:R-:W-:Y:S06]  /*19b0*/  @!P2 BRA `(.L_x_3719) ;  /* 0x000000000010a947 */ /* 0x000fec0003800000 */
[----:B------:R-:W-:-:S04]  /*19c0*/  IADD3 R4, P0, R227, UR8, RZ ;  /* 0x00000008e3047c10 */ /* 0x000fc8000ff1e0ff */
[----:B------:R-:W-:-:S05]  /*19d0*/  IADD3.X R5, R228, UR9, RZ, P0, !PT ;  /* 0x00000009e4057c10 */ /* 0x000fca00087fe4ff */
[----:B------:R0:W5:Y:S01]  /*19e0*/  LDG.E R27, desc[UR48][R4.64] ;  /* 0x00000030041b7981 */ /* 0x000162000c1e1900 */
[----:B------:R-:W-:Y:S05]  /*19f0*/  BRA `(.L_x_3720) ;  /* 0x0000000000107947 */ /* 0x000fea0003800000 */
.L_x_3719:
[----:B------:R-:W-:Y:S05]  /*1a00*/  @!P0 BRA `(.L_x_3720) ;  /* 0x00000000000c8947 */ /* 0x000fea0003800000 */
[----:B------:R-:W2:Y:S04]  /*1a10*/  LDG.E R0, desc[UR48][R4.64] ;  /* 0x0000003004007981 */ /* 0x000ea8000c1e1900 */
[----:B------:R-:W2:Y:S02]  /*1a20*/  LDG.E R27, desc[UR48][R4.64+0x4] ;  /* 0x00000430041b7981 */ /* 0x000ea4000c1e1900 */
[----:B--2---:R-:W-:-:S07]  /*1a30*/  IMAD.IADD R27, R27, 0x1, -R0 ;  /* 0x000000011b1b7824 */ /* 0x004fce00078e0a00 */
.L_x_3720:
[----:B------:R-:W-:Y:S01]  /*1a40*/  ULDC.64 UR4, c[0x0][0xa10] ;  /* 0x0002840000047ab9 */ /* 0x000fe20000000a00 */
[----:B------:R-:W2:Y:S01]  /*1a50*/  LDL.LU R28, [R1] ;  /* 0x00000000011c7983 */ /* 0x000ea20000300800 */
[----:B------:R-:W-:-:S04]  /*1a60*/  ISETP.NE.U32.AND P0, PT, RZ, UR4, PT ;  /* 0x00000004ff007c0c */ /* 0x000fc8000bf05070 */
[----:B------:R-:W-:Y:S01]  /*1a70*/  ISETP.NE.AND.EX P0, PT, RZ, UR5, PT, P0 ;  /* 0x00000005ff007c0c */ /* 0x000fe2000bf05300 */
[----:B------:R-:W-:-:S12]  /*1a80*/  ULDC.64 UR4, c[0x0][0xa30] ;  /* 0x00028c0000047ab9 */ /* 0x000fd80000000a00 */
[----:B0-----:R-:W0:Y:S02]  /*1a90*/  @P0 LDC.64 R4, c[0x0][0xa10] ;  /* 0x00028400ff040b82 */ /* 0x001e240000000a00 */
[----:B0-----:R-:W-:-:S05]  /*1aa0*/  @P0 IMAD.WIDE R4, R226, 0x4, R4 ;  /* 0x00000004e2040825 */ /* 0x001fca00078e0204 */
[----:B------:R-:W3:Y:S04]  /*1ab0*/  @P0 LDG.E R0, desc[UR48][R4.64] ;  /* 0x0000003004000981 */ /* 0x000ee8000c1e1900 */
[----:B------:R-:W3:Y:S01]  /*1ac0*/  @P0 LDG.E R3, desc[UR48][R4.64+0x4] ;  /* 0x0000043004030981 */ /* 0x000ee2000c1e1900 */
[----:B------:R-:W-:Y:S01]  /*1ad0*/  ISETP.NE.U32.AND P1, PT, RZ, UR4, PT ;  /* 0x00000004ff007c0c */ /* 0x000fe2000bf25070 */
[----:B-----5:R-:W-:-:S03]  /*1ae0*/  IMAD.MOV.U32 R135, RZ, RZ, R27 ;  /* 0x000000ffff877224 */ /* 0x020fc600078e001b */
[----:B------:R-:W-:-:S13]  /*1af0*/  ISETP.NE.AND.EX P1, PT, RZ, UR5, PT, P1 ;  /* 0x00000005ff007c0c */ /* 0x000fda000bf25310 */
[----:B------:R-:W-:-:S04]  /*1b00*/  @P1 IADD3 R6, P2, R227, UR4, RZ ;  /* 0x00000004e3061c10 */ /* 0x000fc8000ff5e0ff */
[----:B------:R-:W-:-:S05]  /*1b10*/  @P1 IADD3.X R7, R228, UR5, RZ, P2, !PT ;  /* 0x00000005e4071c10 */ /* 0x000fca00097fe4ff */
[----:B------:R0:W5:Y:S01]  /*1b20*/  @P1 LDG.E R135, desc[UR48][R6.64] ;  /* 0x0000003006871981 */ /* 0x000162000c1e1900 */
[----:B------:R-:W-:Y:S01]  /*1b30*/  IMAD.IADD R10, R27, 0x1, -R10 ;  /* 0x000000011b0a7824 */ /* 0x000fe200078e0a0a */
[----:B------:R-:W-:Y:S01]  /*1b40*/  LOP3.LUT R12, R225, 0xff, RZ, 0xc0, !PT ;  /* 0x000000ffe10c7812 */ /* 0x000fe200078ec0ff */
[----:B------:R-:W-:Y:S01]  /*1b50*/  BSSY B0, `(.L_x_3721) ;  /* 0x000002c000007945 */ /* 0x000fe20003800000 */
[----:B------:R-:W-:-:S03]  /*1b60*/  SHF.R.U32.HI R225, RZ, 0x10, R225 ;  /* 0x00000010ffe17819 */ /* 0x000fc600000116e1 */
[----:B------:R0:W-:Y:S01]  /*1b70*/  STL [R1+0x44], R12 ;  /* 0x0000440c01007387 */ /* 0x0001e20000100800 */
[----:B--2---:R-:W-:Y:S01]  /*1b80*/  LOP3.LUT R28, R28, 0xfffffff7, RZ, 0xc0, !PT ;  /* 0xfffffff71c1c7812 */ /* 0x004fe200078ec0ff */
[----:B---3--:R-:W-:-:S04]  /*1b90*/  @P0 IMAD.IADD R25, R3, 0x1, -R0 ;  /* 0x0000000103190824 */ /* 0x008fc800078e0a00 */
[----:B------:R-:W-:-:S04]  /*1ba0*/  IMAD.IADD R138, R10, 0x1, R25 ;  /* 0x000000010a8a7824 */ /* 0x000fc800078e0219 */
[C---:B------:R-:W-:Y:S01]  /*1bb0*/  VIADD R0, R138.reuse, 0x5f ;  /* 0x0000005f8a007836 */ /* 0x040fe20000000000 */
[----:B------:R-:W-:-:S03]  /*1bc0*/  ISETP.GE.AND P3, PT, R138, 0x1, PT ;  /* 0x000000018a00780c */ /* 0x000fc60003f66270 */
[----:B------:R-:W-:-:S05]  /*1bd0*/  IMAD.HI R0, R0, 0x2aaaaaab, RZ ;  /* 0x2aaaaaab00007827 */ /* 0x000fca00078e02ff */
[----:B------:R-:W-:-:S04]  /*1be0*/  SHF.R.U32.HI R3, RZ, 0x1f, R0 ;  /* 0x0000001fff037819 */ /* 0x000fc80000011600 */
[----:B------:R-:W-:Y:S01]  /*1bf0*/  LEA.HI.SX32 R136, R0, R3, 0x1c ;  /* 0x0000000300887211 */ /* 0x000fe200078fe2ff */
[----:B------:R-:W-:Y:S01]  /*1c00*/  IMAD.MOV.U32 R3, RZ, RZ, RZ ;  /* 0x000000ffff037224 */ /* 0x000fe200078e00ff */
[----:B------:R-:W-:-:S05]  /*1c10*/  @P3 LOP3.LUT R28, R28, 0x8, RZ, 0xfc, !PT ;  /* 0x000000081c1c3812 */ /* 0x000fca00078efcff */
[----:B------:R0:W-:Y:S01]  /*1c20*/  STL [R1], R28 ;  /* 0x0000001c01007387 */ /* 0x0001e20000100800 */
[----:B------:R-:W-:Y:S05]  /*1c30*/  @!P3 BRA `(.L_x_3722) ;  /* 0x000000000074b947 */ /* 0x000fea0003800000 */
[----:B------:R-:W-:Y:S01]  /*1c40*/  ISETP.NE.AND P0, PT, R225, RZ, PT ;  /* 0x000000ffe100720c */ /* 0x000fe20003f05270 */
[----:B------:R-:W-:-:S03]  /*1c50*/  ULDC UR4, c[0x0][0x9f0] ;  /* 0x00027c0000047ab9 */ /* 0x000fc60000000800 */
[----:B------:R-:W-:-:S04]  /*1c60*/  SEL R9, R225, UR4, P0 ;  /* 0x00000004e1097c07 */ /* 0x000fc80008000000 */
[-C--:B0-----:R-:W-:Y:S02]  /*1c70*/  IABS R6, R9.reuse ;  /* 0x0000000900067213 */ /* 0x081fe40000000000 */
[----:B------:R-:W-:Y:S02]  /*1c80*/  IADD3 R0, R136, -0x1, R9 ;  /* 0xffffffff88007810 */ /* 0x000fe40007ffe009 */
[----:B------:R-:W0:Y:S01]  /*1c90*/  I2F.RP R3, R6 ;  /* 0x0000000600037306 */ /* 0x000e220000209400 */
[-C--:B------:R-:W-:Y:S02]  /*1ca0*/  IABS R11, R9.reuse ;  /* 0x00000009000b7213 */ /* 0x080fe40000000000 */
        /* <DEDUP_REMOVED lines=10> */
[----:B------:R-:W-:-:S06]  /*1d50*/  IMAD.HI.U32 R5, R5, R7, R4 ;  /* 0x0000000705057227 */ /* 0x000fcc00078e0004 */
[----:B------:R-:W-:-:S04]  /*1d60*/  IMAD.HI.U32 R5, R5, R8, RZ ;  /* 0x0000000805057227 */ /* 0x000fc800078e00ff */
[----:B------:R-:W-:-:S05]  /*1d70*/  IMAD R3, R5, R3, R8 ;  /* 0x0000000305037224 */ /* 0x000fca00078e0208 */
[----:B------:R-:W-:-:S13]  /*1d80*/  ISETP.GT.U32.AND P1, PT, R6, R3, PT ;  /* 0x000000030600720c */ /* 0x000fda0003f24070 */
[-C--:B------:R-:W-:Y:S01]  /*1d90*/  @!P1 IADD3 R3, R3, -R6.reuse, RZ ;  /* 0x8000000603039210 */ /* 0x080fe20007ffe0ff */
[----:B------:R-:W-:Y:S01]  /*1da0*/  @!P1 VIADD R5, R5, 0x1 ;  /* 0x0000000105059836 */ /* 0x000fe20000000000 */
[----:B------:R-:W-:Y:S02]  /*1db0*/  ISETP.NE.AND P1, PT, R9, RZ, PT ;  /* 0x000000ff0900720c */ /* 0x000fe40003f25270 */
[----:B------:R-:W-:-:S13]  /*1dc0*/  ISETP.GE.U32.AND P0, PT, R3, R6, PT ;  /* 0x000000060300720c */ /* 0x000fda0003f06070 */
[----:B------:R-:W-:-:S04]  /*1dd0*/  @P0 VIADD R5, R5, 0x1 ;  /* 0x0000000105050836 */ /* 0x000fc80000000000 */
[----:B------:R-:W-:-:S04]  /*1de0*/  IMAD.MOV.U32 R3, RZ, RZ, R5 ;  /* 0x000000ffff037224 */ /* 0x000fc800078e0005 */
[----:B------:R-:W-:Y:S01]  /*1df0*/  @!P2 IMAD.MOV R3, RZ, RZ, -R3 ;  /* 0x000000ffff03a224 */ /* 0x000fe200078e0a03 */
[----:B------:R-:W-:-:S07]  /*1e00*/  @!P1 LOP3.LUT R3, RZ, R9, RZ, 0x33, !PT ;  /* 0x00000009ff039212 */ /* 0x000fce00078e33ff */
.L_x_3722:
[----:B------:R-:W-:Y:S05]  /*1e10*/  BSYNC B0 ;  /* 0x0000000000007941 */ /* 0x000fea0003800000 */
.L_x_3721:
[----:B------:R-:W-:Y:S01]  /*1e20*/  IMAD R0, R12, R3, RZ ;  /* 0x000000030c007224 */ /* 0x000fe200078e02ff */
[----:B------:R-:W-:-:S04]  /*1e30*/  PLOP3.LUT P2, PT, PT, PT, PT, 0x80, 0x0 ;  /* 0x000000000000781c */ /* 0x000fc80003f4f070 */
        /* <DEDUP_REMOVED lines=12> */
[----:B------:R-:W-:-:S04]  /*1f00*/  @P0 LEA.HI.SX32 R24, R0, R3, 0x1c ;  /* 0x0000000300180211 */ /* 0x000fc800078fe2ff */
        /* <DEDUP_REMOVED lines=14> */
[----:B0-----:R-:W-:-:S02]  /*1ff0*/  IMAD.U32 R6, RZ, RZ, UR4 ;  /* 0x00000004ff067e24 */ /* 0x001fc4000f8e00ff */
[----:B------:R-:W-:Y:S02]  /*2000*/  IMAD.U32 R7, RZ, RZ, UR5 ;  /* 0x00000005ff077e24 */ /* 0x000fe4000f8e00ff */
[----:B------:R-:W-:Y:S02]  /*2010*/  IMAD.U32 R11, RZ, RZ, UR7 ;  /* 0x00000007ff0b7e24 */ /* 0x000fe4000f8e00ff */
[----:B------:R-:W-:Y:S02]  /*2020*/  IMAD.MOV.U32 R8, RZ, RZ, 0x70 ;  /* 0x00000070ff087424 */ /* 0x000fe400078e00ff */
[----:B------:R-:W-:Y:S02]  /*2030*/  IMAD.MOV.U32 R12, RZ, RZ, 0x1 ;  /* 0x00000001ff0c7424 */ /* 0x000fe400078e00ff */
[----:B------:R-:W-:-:S07]  /*2040*/  IMAD.MOV.U32 R13, RZ, RZ, RZ ;  /* 0x000000ffff0d7224 */ /* 0x000fce00078e00ff */
[----:B------:R-:W-:-:S07]  /*2050*/  LEPC R20, `(.L_x_3725) ;  /* 0x000000001014794e */ /* 0x000fce0000000000 */
[----:B-1---5:R-:W-:Y:S05]  /*2060*/  CALL.ABS.NOINC R14 ;  /* 0x000000000e007343 */ /* 0x022fea0003c00000 */
.L_x_3725:
[----:B------:R-:W-:Y:S05]  /*2070*/  BSYNC B6 ;  /* 0x0000000000067941 */ /* 0x000fea0003800000 */
.L_x_3724:
[----:B------:R-:W-:Y:S01]  /*2080*/  IADD3 R113, R2, 0x400, RZ ;  /* 0x0000040002717810 */ /* 0x000fe20007ffe0ff */
[----:B------:R-:W-:Y:S03]  /*2090*/  BSSY B6, `(.L_x_3726) ;  /* 0x0000013000067945 */ /* 0x000fe60003800000 */
        /* <DEDUP_REMOVED lines=18> */
.L_x_3727:
[----:B------:R-:W-:Y:S05]  /*21c0*/  BSYNC B6 ;  /* 0x0000000000067941 */ /* 0x000fea0003800000 */
.L_x_3726:
[----:B------:R-:W-:Y:S01]  /*21d0*/  ULDC.64 UR4, c[0x0][0x9f8] ;  /* 0x00027e0000047ab9 */ /* 0x000fe20000000a00 */
[----:B------:R-:W-:Y:S01]  /*21e0*/  IMAD.MOV.U32 R0, RZ, RZ, R226 ;  /* 0x000000ffff007224 */ /* 0x000fe200078e00e2 */
[----:B------:R-:W-:Y:S01]  /*21f0*/  ISETP.NE.U32.AND P0, PT, RZ, UR4, PT ;  /* 0x00000004ff007c0c */ /* 0x000fe2000bf05070 */
[----:B0-----:R-:W0:Y:S01]  /*2200*/  S2R R7, SR_TID.X ;  /* 0x0000000000077919 */ /* 0x001e220000002100 */
[----:B------:R-:W1:Y:S01]  /*2210*/  LDC R119, c[0x0][0x3f4] ;  /* 0x0000fd00ff777b82 */ /* 0x000e620000000800 */
[----:B------:R-:W-:Y:S01]  /*2220*/  IMAD.MOV.U32 R20, RZ, RZ, R28 ;  /* 0x000000ffff147224 */ /* 0x000fe200078e001c */
[----:B------:R-:W-:-:S06]  /*2230*/  ISETP.NE.AND.EX P0, PT, RZ, UR5, PT, P0 ;  /* 0x00000005ff007c0c */ /* 0x000fcc000bf05300 */
[----:B------:R-:W2:Y:S07]  /*2240*/  LDC.64 R92, c[0x0][0x3f8] ;  /* 0x0000fe00ff5c7b82 */ /* 0x000eae0000000a00 */
[----:B------:R-:W-:Y:S01]  /*2250*/  @P0 IADD3 R4, P1, R227, UR4, RZ ;  /* 0x00000004e3040c10 */ /* 0x000fe2000ff3e0ff */
[----:B------:R-:W-:Y:S01]  /*2260*/  ULDC UR4, c[0x0][0x2f4] ;  /* 0x0000bd0000047ab9 */ /* 0x000fe20000000800 */
[----:B------:R-:W3:Y:S02]  /*2270*/  LDC.64 R86, c[0x0][0x408] ;  /* 0x00010200ff567b82 */ /* 0x000ee40000000a00 */
[----:B------:R-:W-:-:S05]  /*2280*/  @P0 IADD3.X R5, R228, UR5, RZ, P1, !PT ;  /* 0x00000005e4050c10 */ /* 0x000fca0008ffe4ff */
[----:B------:R4:W3:Y:S01]  /*2290*/  @P0 LDG.E R0, desc[UR48][R4.64] ;  /* 0x0000003004000981 */ /* 0x0008e2000c1e1900 */
[----:B------:R-:W-:Y:S01]  /*22a0*/  ISETP.GE.AND P1, PT, R193, UR4, PT ;  /* 0x00000004c1007c0c */ /* 0x000fe2000bf26270 */
[----:B------:R-:W-:Y:S01]  /*22b0*/  IMAD.IADD R123, R26, 0x1, R27 ;  /* 0x000000011a7b7824 */ /* 0x000fe200078e021b */
[----:B------:R-:W-:Y:S01]  /*22c0*/  ISETP.GE.AND P0, PT, R16, UR4, PT ;  /* 0x0000000410007c0c */ /* 0x000fe2000bf06270 */
[----:B------:R-:W1:Y:S01]  /*22d0*/  S2R R162, SR_TID.X ;  /* 0x0000000000a27919 */ /* 0x000e620000002100 */
[----:B------:R-:W-:Y:S01]  /*22e0*/  SEL R6, RZ, 0xffffffff, P1 ;  /* 0xffffffffff067807 */ /* 0x000fe20000800000 */
[----:B0-----:R-:W-:Y:S01]  /*22f0*/  VIADD R8, R7, 0xffffff80 ;  /* 0xffffff8007087836 */ /* 0x001fe20000000000 */
[----:B------:R-:W-:Y:S01]  /*2300*/  SEL R3, RZ, 0x1, P0 ;  /* 0x00000001ff037807 */ /* 0x000fe20000000000 */
[----:B--2---:R-:W-:Y:S01]  /*2310*/  IMAD.WIDE.U32 R94, R202, R92, R16 ;  /* 0x0000005cca5e7225 */ /* 0x004fe200078e0010 */
[----:B------:R-:W-:Y:S02]  /*2320*/  ISETP.GE.AND P0, PT, R192, UR4, PT ;  /* 0x00000004c0007c0c */ /* 0x000fe4000bf06270 */
[----:B------:R-:W-:Y:S01]  /*2330*/  ISETP.GE.AND P1, PT, R22, UR4, PT ;  /* 0x0000000416007c0c */ /* 0x000fe2000bf26270 */
[----:B------:R-:W-:Y:S01]  /*2340*/  IMAD.SHL.U32 R6, R6, 0x2, RZ ;  /* 0x0000000206067824 */ /* 0x000fe200078e00ff */
[----:B------:R-:W-:Y:S01]  /*2350*/  SHF.R.S32.HI R9, RZ, 0x1f, R8 ;  /* 0x0000001fff097819 */ /* 0x000fe20000011408 */
[----:B------:R-:W-:Y:S01]  /*2360*/  IMAD.SHL.U32 R103, R92, 0x40, RZ ;  /* 0x000000405c677824 */ /* 0x000fe200078e00ff */
[----:B----4-:R-:W-:Y:S01]  /*2370*/  SEL R4, RZ, 0x4, P0 ;  /* 0x00000004ff047807 */ /* 0x010fe20000000000 */
[----:B---3--:R-:W-:Y:S01]  /*2380*/  IMAD.WIDE.U32 R88, R202, R86, R16 ;  /* 0x00000056ca587225 */ /* 0x008fe200078e0010 */
[----:B------:R-:W-:-:S02]  /*2390*/  LOP3.LUT R3, R6, 0x2, R3, 0xe2, !PT ;  /* 0x0000000206037812 */ /* 0x000fc400078ee203 */
[----:B------:R-:W-:Y:S01]  /*23a0*/  SEL R5, RZ, 0x8, P1 ;  /* 0x00000008ff057807 */ /* 0x000fe20000800000 */
[----:B------:R-:W-:Y:S01]  /*23b0*/  IMAD R125, R87, 0x60, RZ ;  /* 0x00000060577d7824 */ /* 0x000fe200078e02ff */
[----:B------:R-:W-:Y:S01]  /*23c0*/  LEA.HI R9, R9, R8, RZ, 0x2 ;  /* 0x0000000809097211 */ /* 0x000fe200078f10ff */
[----:B------:R-:W-:Y:S01]  /*23d0*/  IMAD.SHL.U32 R105, R86, 0x40, RZ ;  /* 0x0000004056697824 */ /* 0x000fe200078e00ff */
[----:B------:R-:W-:Y:S02]  /*23e0*/  LOP3.LUT R3, R5, R3, R4, 0xfe, !PT ;  /* 0x0000000305037212 */ /* 0x000fe400078efe04 */
[----:B------:R-:W-:Y:S02]  /*23f0*/  SHF.R.S32.HI R5, RZ, 0x1f, R9 ;  /* 0x0000001fff057819 */ /* 0x000fe40000011409 */
[----:B------:R-:W-:Y:S02]  /*2400*/  ISETP.GE.AND P0, PT, R19, UR4, PT ;  /* 0x0000000413007c0c */ /* 0x000fe4000bf06270 */
[----:B------:R-:W-:-:S02]  /*2410*/  LEA.HI R6, R5, R202, RZ, 0x3 ;  /* 0x000000ca05067211 */ /* 0x000fc400078f18ff */
[----:B------:R-:W-:Y:S02]  /*2420*/  LOP3.LUT R20, R20, 0xfffffffb, RZ, 0xc0, !PT ;  /* 0xfffffffb14147812 */ /* 0x000fe400078ec0ff */
[----:B------:R-:W-:Y:S02]  /*2430*/  LOP3.LUT R121, R6, 0xfffffff8, RZ, 0xc0, !PT ;  /* 0xfffffff806797812 */ /* 0x000fe400078ec0ff */
[----:B------:R-:W-:Y:S02]  /*2440*/  SEL R6, RZ, 0x10, P0 ;  /* 0x00000010ff067807 */ /* 0x000fe40000000000 */
[----:B------:R-:W-:Y:S01]  /*2450*/  SHF.R.S32.HI R7, RZ, 0x1f, R202 ;  /* 0x0000001fff077819 */ /* 0x000fe200000114ca */
[C---:B------:R-:W-:Y:S01]  /*2460*/  IMAD.IADD R121, R202.reuse, 0x1, -R121 ;  /* 0x00000001ca797824 */ /* 0x040fe200078e0a79 */
[----:B------:R-:W-:Y:S02]  /*2470*/  SHF.R.S32.HI R195, RZ, 0x1f, R194 ;  /* 0x0000001fffc37819 */ /* 0x000fe400000114c2 */
[----:B------:R-:W-:Y:S01]  /*2480*/  LOP3.LUT R6, R3, R6, RZ, 0xfc, !PT ;  /* 0x0000000603067212 */ /* 0x000fe200078efcff */
[----:B------:R-:W-:Y:S01]  /*2490*/  IMAD R4, R7, R92, RZ ;  /* 0x0000005c07047224 */ /* 0x000fe200078e02ff */
[----:B------:R-:W-:Y:S01]  /*24a0*/  LOP3.LUT P0, RZ, R121, 0x4, RZ, 0xc0, !PT ;  /* 0x0000000479ff7812 */ /* 0x000fe2000780c0ff */
[----:B------:R-:W-:Y:S01]  /*24b0*/  IMAD R7, R7, R86, RZ ;  /* 0x0000005607077224 */ /* 0x000fe200078e02ff */
[----:B-1----:R-:W-:Y:S01]  /*24c0*/  ISETP.GE.AND P1, PT, R193, R119, PT ;  /* 0x00000077c100720c */ /* 0x002fe20003f26270 */
[----:B------:R-:W-:Y:S01]  /*24d0*/  IMAD R5, R202, R93, R4 ;  /* 0x0000005dca057224 */ /* 0x000fe200078e0204 */
[----:B------:R-:W-:Y:S01]  /*24e0*/  ISETP.GE.AND P2, PT, R192, R119, PT ;  /* 0x00000077c000720c */ /* 0x000fe20003f46270 */
[----:B------:R-:W-:Y:S01]  /*24f0*/  IMAD.WIDE.U32 R96, R202, R92, R194 ;  /* 0x0000005cca607225 */ /* 0x000fe200078e00c2 */
[----:B------:R-:W-:-:S02]  /*2500*/  SEL R4, R119, RZ, P1 ;  /* 0x000000ff77047207 */ /* 0x000fc40000800000 */
[----:B------:R-:W-:Y:S01]  /*2510*/  LOP3.LUT R9, R9, 0xfffffffc, RZ, 0xc0, !PT ;  /* 0xfffffffc09097812 */ /* 0x000fe200078ec0ff */
[----:B------:R-:W-:Y:S01]  /*2520*/  IMAD.WIDE.U32 R90, R202, R86, R194 ;  /* 0x00000056ca5a7225 */ /* 0x000fe200078e00c2 */
[----:B-----5:R-:W-:Y:S02]  /*2530*/  SHF.R.S32.HI R15, RZ, 0x1f, R135 ;  /* 0x0000001fff0f7819 */ /* 0x020fe40000011487 */
[----:B------:R-:W-:Y:S01]  /*2540*/  IADD3 R109, R8, -R9, RZ ;  /* 0x80000009086d7210 */ /* 0x000fe20007ffe0ff */
[----:B------:R-:W-:Y:S01]  /*2550*/  IMAD R7, R202, R87, R7 ;  /* 0x00000057ca077224 */ /* 0x000fe200078e0207 */
[----:B------:R-:W-:Y:S01]  /*2560*/  @P0 LOP3.LUT R20, R20, 0x4, RZ, 0xfc, !PT ;  /* 0x0000000414140812 */ /* 0x000fe200078efcff */
[----:B------:R-:W-:Y:S01]  /*2570*/  IMAD.IADD R97, R97, 0x1, R5 ;  /* 0x0000000161617824 */ /* 0x000fe200078e0205 */
[----:B------:R-:W-:Y:S01]  /*2580*/  ISETP.GE.AND P0, PT, R16, R119, PT ;  /* 0x000000771000720c */ /* 0x000fe20003f06270 */
[----:B------:R-:W-:Y:S01]  /*2590*/  IMAD.IADD R95, R5, 0x1, R95 ;  /* 0x00000001055f7824 */ /* 0x000fe200078e025f */
[----:B------:R-:W-:Y:S01]  /*25a0*/  SEL R5, R119, RZ, P2 ;  /* 0x000000ff77057207 */ /* 0x000fe20001000000 */
[----:B------:R-:W-:Y:S01]  /*25b0*/  IMAD.IADD R91, R91, 0x1, R7 ;  /* 0x000000015b5b7824 */ /* 0x000fe200078e0207 */
[----:B------:R-:W-:Y:S01]  /*25c0*/  SEL R3, R119, RZ, P0 ;  /* 0x000000ff77037207 */ /* 0x000fe20000000000 */
[----:B------:R-:W-:Y:S01]  /*25d0*/  IMAD.IADD R89, R7, 0x1, R89 ;  /* 0x0000000107597824 */ /* 0x000fe200078e0259 */
[----:B------:R-:W-:Y:S01]  /*25e0*/  LOP3.LUT R20, R20, 0xfffffffe, RZ, 0xc0, !PT ;  /* 0xfffffffe14147812 */ /* 0x000fe200078ec0ff */
[----:B------:R-:W-:Y:S01]  /*25f0*/  IMAD.IADD R7, R193, 0x1, R4 ;  /* 0x00000001c1077824 */ /* 0x000fe200078e0204 */
[----:B------:R-:W-:Y:S01]  /*2600*/  SHF.L.U64.HI R102, R92, 0x6, R93 ;  /* 0x000000065c667819 */ /* 0x000fe2000001025d */
[----:B------:R-:W-:Y:S01]  /*2610*/  IMAD.IADD R3, R16, 0x1, R3 ;  /* 0x0000000110037824 */ /* 0x000fe200078e0203 */
[----:B------:R-:W-:Y:S01]  /*2620*/  @P2 LOP3.LUT R20, R20, 0x1, RZ, 0xfc, !PT ;  /* 0x0000000114142812 */ /* 0x000fe200078efcff */
[----:B------:R-:W-:Y:S01]  /*2630*/  IMAD.IADD R11, R192, 0x1, R5 ;  /* 0x00000001c00b7824 */ /* 0x000fe200078e0205 */
[----:B------:R-:W-:Y:S01]  /*2640*/  SHF.R.S32.HI R8, RZ, 0x1f, R7 ;  /* 0x0000001fff087819 */ /* 0x000fe20000011407 */
[CC--:B------:R-:W-:Y:S01]  /*2650*/  IMAD.WIDE.U32 R96, R135.reuse, R92.reuse, R96 ;  /* 0x0000005c87607225 */ /* 0x0c0fe200078e0060 */
[----:B------:R-:W-:Y:S01]  /*2660*/  SHF.R.S32.HI R4, RZ, 0x1f, R3 ;  /* 0x0000001fff047819 */ /* 0x000fe20000011403 */
[----:B------:R0:W-:Y:S01]  /*2670*/  STL [R1], R20 ;  /* 0x0000001401007387 */ /* 0x0001e20000100800 */
[----:B------:R-:W-:Y:S01]  /*2680*/  LEA.HI R9, R8, R7, RZ, 0x6 ;  /* 0x0000000708097211 */ /* 0x000fe200078f30ff */
[----:B------:R-:W-:Y:S01]  /*2690*/  IMAD.WIDE.U32 R94, R135, R92, R94 ;  /* 0x0000005c875e7225 */ /* 0x000fe200078e005e */
[----:B------:R-:W-:-:S02]  /*26a0*/  LEA.HI R5, R4, R3, RZ, 0x3 ;  /* 0x0000000304057211 */ /* 0x000fc400078f18ff */
[----:B------:R-:W-:Y:S01]  /*26b0*/  LEA.HI R3, R4, R3, RZ, 0x6 ;  /* 0x0000000304037211 */ /* 0x000fe200078f30ff */
[CC--:B------:R-:W-:Y:S01]  /*26c0*/  IMAD.WIDE.U32 R90, R135.reuse, R86.reuse, R90 ;  /* 0x00000056875a7225 */ /* 0x0c0fe200078e005a */
[----:B------:R-:W-:Y:S02]  /*26d0*/  LEA.HI R8, R8, R7, RZ, 0x3 ;  /* 0x0000000708087211 */ /* 0x000fe400078f18ff */
[----:B------:R-:W-:Y:S01]  /*26e0*/  SHF.R.S32.HI R4, RZ, 0x6, R3 ;  /* 0x00000006ff047819 */ /* 0x000fe20000011403 */
[----:B------:R-:W-:Y:S01]  /*26f0*/  IMAD.WIDE.U32 R88, R135, R86, R88 ;  /* 0x0000005687587225 */ /* 0x000fe200078e0058 */
[--C-:B------:R-:W-:Y:S02]  /*2700*/  LOP3.LUT R3, R217, 0x38, R5.reuse, 0xf8, !PT ;  /* 0x00000038d9037812 */ /* 0x100fe400078ef805 */
[----:B------:R-:W-:Y:S01]  /*2710*/  LOP3.LUT R10, R204, 0x38, R5, 0xf8, !PT ;  /* 0x00000038cc0a7812 */ /* 0x000fe200078ef805 */
[C---:B------:R-:W-:Y:S01]  /*2720*/  IMAD R133, R4.reuse, 0x1800, R219 ;  /* 0x0000180004857824 */ /* 0x040fe200078e02db */
[----:B0-----:R-:W-:Y:S01]  /*2730*/  SHF.R.U32.HI R20, RZ, 0x3, R204 ;  /* 0x00000003ff147819 */ /* 0x001fe200000116cc */
[----:B------:R-:W-:Y:S01]  /*2740*/  IMAD R130, R4, 0x1800, R220 ;  /* 0x0000180004827824 */ /* 0x000fe200078e02dc */
[----:B------:R-:W-:Y:S01]  /*2750*/  SHF.R.S32.HI R12, RZ, 0x1f, R11 ;  /* 0x0000001fff0c7819 */ /* 0x000fe2000001140b */
[----:B------:R-:W-:Y:S01]  /*2760*/  IMAD.SHL.U32 R119, R119, 0x2, RZ ;  /* 0x0000000277777824 */ /* 0x000fe200078e00ff */
[----:B------:R-:W-:Y:S01]  /*2770*/  SHF.R.S32.HI R9, RZ, 0x6, R9 ;  /* 0x00000006ff097819 */ /* 0x000fe20000011409 */
[----:B------:R-:W-:Y:S01]  /*2780*/  IMAD R109, R109, 0x40, R202 ;  /* 0x000000406d6d7824 */ /* 0x000fe200078e02ca */
[----:B------:R-:W-:-:S02]  /*2790*/  LOP3.LUT R7, R217, 0x38, R8, 0xf8, !PT ;  /* 0x00000038d9077812 */ /* 0x000fc400078ef808 */
[----:B------:R-:W-:Y:S01]  /*27a0*/  LOP3.LUT R4, R3, R218, RZ, 0x3c, !PT ;  /* 0x000000da03047212 */ /* 0x000fe200078e3cff */
[C---:B------:R-:W-:Y:S01]  /*27b0*/  IMAD R132, R9.reuse, 0x1800, R219 ;  /* 0x0000180009847824 */ /* 0x040fe200078e02db */
[----:B------:R-:W-:Y:S01]  /*27c0*/  LOP3.LUT R3, R10, R20, RZ, 0x3c, !PT ;  /* 0x000000140a037212 */ /* 0x000fe200078e3cff */
[----:B------:R-:W-:Y:S01]  /*27d0*/  IMAD R128, R9, 0x1800, R220 ;  /* 0x0000180009807824 */ /* 0x000fe200078e02dc */
[CC--:B------:R-:W-:Y:S01]  /*27e0*/  LEA.HI R13, R12.reuse, R11.reuse, RZ, 0x3 ;  /* 0x0000000b0c0d7211 */ /* 0x0c0fe200078f18ff */
[----:B------:R-:W-:Y:S01]  /*27f0*/  IMAD.IADD R133, R133, 0x1, R4 ;  /* 0x0000000185857824 */ /* 0x000fe200078e0204 */
[----:B------:R-:W-:Y:S01]  /*2800*/  LEA.HI R11, R12, R11, RZ, 0x6 ;  /* 0x0000000b0c0b7211 */ /* 0x000fe200078f30ff */
[----:B------:R-:W-:Y:S01]  /*2810*/  IMAD.IADD R130, R130, 0x1, R3 ;  /* 0x0000000182827824 */ /* 0x000fe200078e0203 */
[----:B------:R-:W-:Y:S01]  /*2820*/  LOP3.LUT R7, R7, R218, RZ, 0x3c, !PT ;  /* 0x000000da07077212 */ /* 0x000fe200078e3cff */
[----:B------:R-:W-:Y:S01]  /*2830*/  IMAD R12, R15, R92, RZ ;  /* 0x0000005c0f0c7224 */ /* 0x000fe200078e02ff */
[----:B------:R-:W-:Y:S01]  /*2840*/  LOP3.LUT R4, R204, 0x38, R8, 0xf8, !PT ;  /* 0x00000038cc047812 */ /* 0x000fe200078ef808 */
[----:B------:R-:W-:Y:S01]  /*2850*/  IMAD R9, R93, 0x60, RZ ;  /* 0x000000605d097824 */ /* 0x000fe200078e02ff */
[----:B------:R-:W-:Y:S01]  /*2860*/  SHF.R.S32.HI R11, RZ, 0x6, R11 ;  /* 0x00000006ff0b7819 */ /* 0x000fe2000001140b */
[----:B------:R-:W-:Y:S01]  /*2870*/  IMAD.IADD R132, R132, 0x1, R7 ;  /* 0x0000000184847824 */ /* 0x000fe200078e0207 */
[----:B------:R-:W-:Y:S01]  /*2880*/  LOP3.LUT R3, R217, 0x38, R13, 0xf8, !PT ;  /* 0x00000038d9037812 */ /* 0x000fe200078ef80d */
[----:B------:R-:W-:Y:S01]  /*2890*/  IMAD R99, R135, R93, R12 ;  /* 0x0000005d87637224 */ /* 0x000fe200078e020c */
[----:B------:R-:W-:Y:S01]  /*28a0*/  LOP3.LUT R7, R4, R20, RZ, 0x3c, !PT ;  /* 0x0000001404077212 */ /* 0x000fe200078e3cff */
[----:B------:R-:W-:Y:S01]  /*28b0*/  IMAD R129, R11, 0x1800, R219 ;  /* 0x000018000b817824 */ /* 0x000fe200078e02db */
[----:B------:R-:W-:Y:S01]  /*28c0*/  LOP3.LUT R4, R3, R218, RZ, 0x3c, !PT ;  /* 0x000000da03047212 */ /* 0x000fe200078e3cff */
[----:B------:R-:W-:Y:S01]  /*28d0*/  IMAD.WIDE.U32 R92, R92, 0x60, RZ ;  /* 0x000000605c5c7825 */ /* 0x000fe200078e00ff */
[----:B------:R-:W-:-:S02]  /*28e0*/  ISETP.GE.AND P2, PT, R23, UR4, PT ;  /* 0x0000000417007c0c */ /* 0x000fc4000bf46270 */
[----:B------:R-:W-:Y:S01]  /*28f0*/  LOP3.LUT R10, R204, 0x38, R13, 0xf8, !PT ;  /* 0x00000038cc0a7812 */ /* 0x000fe200078ef80d */
[----:B------:R-:W-:Y:S01]  /*2900*/  IMAD.IADD R128, R128, 0x1, R7 ;  /* 0x0000000180807824 */ /* 0x000fe200078e0207 */
[----:B------:R-:W-:Y:S01]  /*2910*/  LOP3.LUT R3, R217, 0x18, R16, 0xf8, !PT ;  /* 0x00000018d9037812 */ /* 0x000fe200078ef810 */
[----:B------:R-:W-:Y:S01]  /*2920*/  IMAD.IADD R129, R129, 0x1, R4 ;  /* 0x0000000181817824 */ /* 0x000fe200078e0204 */
[----:B------:R-:W-:Y:S01]  /*2930*/  SEL R7, RZ, 0x20, P2 ;  /* 0x00000020ff077807 */ /* 0x000fe20001000000 */
[----:B------:R-:W-:Y:S01]  /*2940*/  IMAD R4, R15, R86, RZ ;  /* 0x000000560f047224 */ /* 0x000fe200078e02ff */
[----:B------:R-:W-:Y:S01]  /*2950*/  LOP3.LUT R10, R10, R20, RZ, 0x3c, !PT ;  /* 0x000000140a0a7212 */ /* 0x000fe200078e3cff */
[----:B------:R-:W-:Y:S01]  /*2960*/  IMAD R127, R11, 0x1800, R220 ;  /* 0x000018000b7f7824 */ /* 0x000fe200078e02dc */
[----:B------:R-:W-:Y:S01]  /*2970*/  LOP3.LUT R126, R3, R218, RZ, 0x3c, !PT ;  /* 0x000000da037e7212 */ /* 0x000fe200078e3cff */
[----:B------:R-:W-:Y:S01]  /*2980*/  IMAD R11, R135, R87, R4 ;  /* 0x00000057870b7224 */ /* 0x000fe200078e0204 */
[C---:B------:R-:W-:Y:S01]  /*2990*/  SHF.L.U64.HI R104, R86.reuse, 0x6, R87 ;  /* 0x0000000656687819 */ /* 0x040fe20000010257 */
[----:B------:R-:W-:Y:S01]  /*29a0*/  IMAD.WIDE.U32 R86, R86, 0x60, RZ ;  /* 0x0000006056567825 */ /* 0x000fe200078e00ff */
[----:B------:R-:W-:-:S02]  /*29b0*/  SHF.R.S32.HI R112, RZ, 0x3, R5 ;  /* 0x00000003ff707819 */ /* 0x000fc40000011405 */
[----:B------:R-:W-:Y:S01]  /*29c0*/  LOP3.LUT R3, R5, 0xfffffff8, RZ, 0xc0, !PT ;  /* 0xfffffff805037812 */ /* 0x000fe200078ec0ff */
[----:B------:R-:W-:Y:S01]  /*29d0*/  IMAD.IADD R127, R127, 0x1, R10 ;  /* 0x000000017f7f7824 */ /* 0x000fe200078e020a */
[----:B------:R-:W-:Y:S01]  /*29e0*/  LOP3.LUT R20, R6, R7, RZ, 0xfc, !PT ;  /* 0x0000000706147212 */ /* 0x000fe200078efcff */
[----:B------:R-:W-:Y:S01]  /*29f0*/  IMAD.IADD R101, R97, 0x1, R99 ;  /* 0x0000000161657824 */ /* 0x000fe200078e0263 */
[----:B------:R-:W-:Y:S01]  /*2a00*/  LOP3.LUT R4, R8, 0xfffffff8, RZ, 0xc0, !PT ;  /* 0xfffffff808047812 */ /* 0x000fe200078ec0ff */
[----:B------:R-:W-:Y:S01]  /*2a10*/  IMAD.IADD R126, R219, 0x1, R126 ;  /* 0x00000001db7e7824 */ /* 0x000fe200078e027e */
[----:B------:R-:W-:Y:S01]  /*2a20*/  LOP3.LUT R5, R13, 0xfffffff8, RZ, 0xc0, !PT ;  /* 0xfffffff80d057812 */ /* 0x000fe200078ec0ff */
[----:B------:R-:W-:Y:S01]  /*2a30*/  IMAD.IADD R125, R87, 0x1, R125 ;  /* 0x00000001577d7824 */ /* 0x000fe200078e027d */
[----:B------:R-:W-:Y:S01]  /*2a40*/  IADD3 R124, R93, R9, RZ ;  /* 0x000000095d7c7210 */ /* 0x000fe20007ffe0ff */
[----:B------:R-:W-:Y:S01]  /*2a50*/  IMAD.IADD R99, R99, 0x1, R95 ;  /* 0x0000000163637824 */ /* 0x000fe200078e025f */
[----:B------:R-:W-:Y:S01]  /*2a60*/  SHF.R.S32.HI R111, RZ, 0x3, R8 ;  /* 0x00000003ff6f7819 */ /* 0x000fe20000011408 */
[----:B------:R-:W-:Y:S01]  /*2a70*/  IMAD.IADD R100, R91, 0x1, R11 ;  /* 0x000000015b647824 */ /* 0x000fe200078e020b */
[C---:B------:R-:W-:Y:S01]  /*2a80*/  LOP3.LUT R7, R20.reuse, 0x2, RZ, 0xc0, !PT ;  /* 0x0000000214077812 */ /* 0x040fe200078ec0ff */
[----:B------:R-:W-:Y:S01]  /*2a90*/  IMAD.IADD R98, R11, 0x1, R89 ;  /* 0x000000010b627824 */ /* 0x000fe200078e0259 */
[----:B------:R-:W-:-:S02]  /*2aa0*/  LOP3.LUT R8, R20, 0x4, RZ, 0xc0, !PT ;  /* 0x0000000414087812 */ /* 0x000fc400078ec0ff */
[C---:B------:R-:W-:Y:S02]  /*2ab0*/  LOP3.LUT R9, R20.reuse, 0x8, RZ, 0xc0, !PT ;  /* 0x0000000814097812 */ /* 0x040fe400078ec0ff */
[----:B------:R-:W-:Y:S02]  /*2ac0*/  LOP3.LUT R10, R20, 0x10, RZ, 0xc0, !PT ;  /* 0x00000010140a7812 */ /* 0x000fe400078ec0ff */
[----:B------:R-:W-:Y:S02]  /*2ad0*/  LEA.HI R162, R162, 0x8, RZ, 0x19 ;  /* 0x00000008a2a27811 */ /* 0x000fe400078fc8ff */
[----:B------:R-:W-:Y:S02]  /*2ae0*/  SHF.R.S32.HI R110, RZ, 0x3, R13 ;  /* 0x00000003ff6e7819 */ /* 0x000fe4000001140d */
[----:B------:R-:W-:Y:S02]  /*2af0*/  LOP3.LUT R6, R6, 0x1, RZ, 0xc0, !PT ;  /* 0x0000000106067812 */ /* 0x000fe400078ec0ff */
[----:B------:R-:W-:-:S02]  /*2b00*/  SHF.R.S32.HI R108, RZ, 0x1f, R3 ;  /* 0x0000001fff6c7819 */ /* 0x000fc40000011403 */
[----:B------:R-:W-:Y:S02]  /*2b10*/  SHF.R.S32.HI R107, RZ, 0x1f, R4 ;  /* 0x0000001fff6b7819 */ /* 0x000fe40000011404 */
[----:B------:R-:W-:Y:S02]  /*2b20*/  SHF.R.S32.HI R106, RZ, 0x1f, R5 ;  /* 0x0000001fff6a7819 */ /* 0x000fe40000011405 */
[----:B------:R-:W-:Y:S02]  /*2b30*/  LOP3.LUT R20, R20, 0x20, RZ, 0xc0, !PT ;  /* 0x0000002014147812 */ /* 0x000fe400078ec0ff */
[----:B------:R-:W-:-:S07]  /*2b40*/  SHF.R.S32.HI R122, RZ, 0x1f, R0 ;  /* 0x0000001fff7a7819 */ /* 0x000fce0000011400 */
.L_x_3833:
[----:B--2---:R-:W2:Y:S01]  /*2b50*/  LDL.LU R29, [R1] ;  /* 0x00000000011d7983 */ /* 0x004ea20000300800 */
[----:B0-----:R-:W0:Y:S01]  /*2b60*/  LDC R28, c[0x0][0x430] ;  /* 0x00010c00ff1c7b82 */ /* 0x001e220000000800 */
[----:B------:R-:W-:Y:S02]  /*2b70*/  VIADD R24, R24, 0xffffffff ;  /* 0xffffffff18187836 */ /* 0x000fe40000000000 */
[----:B------:R-:W-:Y:S02]  /*2b80*/  IMAD.MOV.U32 R21, RZ, RZ, RZ ;  /* 0x000000ffff157224 */ /* 0x000fe400078e00ff */
[----:B------:R-:W-:-:S03]  /*2b90*/  IMAD R12, R24, 0x60, R109 ;  /* 0x00000060180c7824 */ /* 0x000fc600078e026d */
[----:B-1----:R-:W1:Y:S01]  /*2ba0*/  LDC R118, c[0x0][0x3f4] ;  /* 0x0000fd00ff767b82 */ /* 0x002e620000000800 */
        /* <DEDUP_REMOVED lines=17> */
[----:B------:R-:W-:-:S05]  /*2cc0*/  @!P2 LEA.HI.X R13, R14, R13, R11, 0x2, P3 ;  /* 0x0000000d0e0da211 */ /* 0x000fca00018f140b */
[----:B------:R0:W5:Y:S01]  /*2cd0*/  @!P2 LDG.E R21, desc[UR48][R12.64] ;  /* 0x000000300c15a981 */ /* 0x000162000c1e1900 */
[----:B------:R-:W-:Y:S01]  /*2ce0*/  ISETP.GT.AND P2, PT, R24, R120, PT ;  /* 0x000000781800720c */ /* 0x000fe20003f44270 */
[----:B------:R-:W-:Y:S01]  /*2cf0*/  IMAD R14, R18, 0x4800, R126 ;  /* 0x00004800120e7824 */ /* 0x000fe200078e027e */
[----:B------:R-:W-:Y:S01]  /*2d00*/  LOP3.LUT P4, RZ, R121, 0x4, RZ, 0xc0, !PT ;  /* 0x0000000479ff7812 */ /* 0x000fe2000788c0ff */
[----:B------:R-:W-:Y:S01]  /*2d10*/  IMAD.MOV R11, RZ, RZ, -R26 ;  /* 0x000000ffff0b7224 */ /* 0x000fe200078e0a1a */
[----:B------:R-:W-:Y:S05]  /*2d20*/  YIELD ;  /* 0x0000000000007946 */ /* 0x000fea0003800000 */
[----:B------:R-:W-:Y:S01]  /*2d30*/  VIADD R80, R14, 0x20 ;  /* 0x000000200e507836 */ /* 0x000fe20000000000 */
[----:B------:R-:W-:Y:S01]  /*2d40*/  BSSY B0, `(.L_x_3728) ;  /* 0x00007eb000007945 */ /* 0x000fe20003800000 */
[----:B------:R-:W-:-:S02]  /*2d50*/  IMAD R26, R28, R11, R32 ;  /* 0x0000000b1c1a7224 */ /* 0x000fc400078e0220 */
[C---:B------:R-:W-:Y:S02]  /*2d60*/  IMAD R27, R14.reuse, 0x2, R113 ;  /* 0x000000020e1b7824 */ /* 0x040fe400078e0271 */
[----:B------:R-:W-:-:S04]  /*2d70*/  @P4 VIADD R80, R14, 0xffffffe0 ;  /* 0xffffffe00e504836 */ /* 0x000fc80000000000 */
[----:B------:R-:W-:Y:S01]  /*2d80*/  IMAD R80, R80, 0x2, R113 ;  /* 0x0000000250507824 */ /* 0x000fe200078e0271 */
[----:B--2---:R-:W-:-:S04]  /*2d90*/  LOP3.LUT R29, R29, 0xfffffffd, RZ, 0xc0, !PT ;  /* 0xfffffffd1d1d7812 */ /* 0x004fc800078ec0ff */
[----:B------:R-:W-:Y:S02]  /*2da0*/  @P2 LOP3.LUT R29, R29, 0x2, RZ, 0xfc, !PT ;  /* 0x000000021d1d2812 */ /* 0x000fe400078efcff */
[----:B------:R-:W-:-:S03]  /*2db0*/  ISETP.GE.AND P2, PT, R118, 0x1, PT ;  /* 0x000000017600780c */ /* 0x000fc60003f46270 */
[----:B------:R0:W-:Y:S10]  /*2dc0*/  STL [R1], R29 ;  /* 0x0000001d01007387 */ /* 0x0001f40000100800 */
[----:B0-----:R-:W-:Y:S05]  /*2dd0*/  @!P2 BRA `(.L_x_3729) ;  /* 0x0000007400bca947 */ /* 0x001fea0003800000 */
[----:B------:R-:W-:Y:S01]  /*2de0*/  SHF.R.S32.HI R81, RZ, 0x1f, R26 ;  /* 0x0000001fff517819 */ /* 0x000fe2000001141a */
[----:B------:R-:W-:Y:S01]  /*2df0*/  ULDC.64 UR4, c[0x0][0x300] ;  /* 0x0000c00000047ab9 */ /* 0x000fe20000000a00 */
[----:B-----5:R-:W-:Y:S01]  /*2e00*/  SHF.R.S32.HI R82, RZ, 0x1f, R21 ;  /* 0x0000001fff527819 */ /* 0x020fe20000011415 */
[----:B------:R-:W-:-:S04]  /*2e10*/  IMAD.WIDE.U32 R12, R26, UR4, RZ ;  /* 0x000000041a0c7c25 */ /* 0x000fc8000f8e00ff */
[----:B------:R-:W-:Y:S02]  /*2e20*/  IMAD R11, R81, UR4, RZ ;  /* 0x00000004510b7c24 */ /* 0x000fe4000f8e02ff */
[----:B------:R-:W-:Y:S02]  /*2e30*/  IMAD R83, R24, -0x60, R25 ;  /* 0xffffffa018537824 */ /* 0x000fe400078e0219 */
[----:B------:R-:W-:Y:S01]  /*2e40*/  IMAD R11, R26, UR5, R11 ;  /* 0x000000051a0b7c24 */ /* 0x000fe2000f8e020b */
[----:B------:R-:W-:Y:S02]  /*2e50*/  ULDC.64 UR4, c[0x0][0x310] ;  /* 0x0000c40000047ab9 */ /* 0x000fe40000000a00 */
[----:B------:R-:W-:Y:S01]  /*2e60*/  IMAD R14, R82, UR4, RZ ;  /* 0x00000004520e7c24 */ /* 0x000fe2000f8e02ff */
[----:B------:R-:W-:Y:S02]  /*2e70*/  VIMNMX R83, R83, 0x60, PT ;  /* 0x0000006053537848 */ /* 0x000fe40003fe0100 */
[----:B------:R-:W-:Y:S01]  /*2e80*/  IADD3 R13, R13, R11, RZ ;  /* 0x0000000b0d0d7210 */ /* 0x000fe20007ffe0ff */
[----:B------:R-:W-:-:S02]  /*2e90*/  IMAD R11, R21, UR5, R14 ;  /* 0x00000005150b7c24 */ /* 0x000fc4000f8e020e */
[----:B------:R-:W-:Y:S02]  /*2ea0*/  IMAD R14, R125, R24, RZ ;  /* 0x000000187d0e7224 */ /* 0x000fe400078e02ff */
[----:B------:R-:W-:Y:S01]  /*2eb0*/  IMAD.WIDE.U32 R12, R21, UR4, R12 ;  /* 0x00000004150c7c25 */ /* 0x000fe2000f8e000c */
[----:B------:R-:W-:-:S03]  /*2ec0*/  ULDC.64 UR4, c[0x0][0x308] ;  /* 0x0000c20000047ab9 */ /* 0x000fc60000000a00 */
[----:B------:R-:W-:Y:S01]  /*2ed0*/  IMAD.IADD R13, R13, 0x1, R11 ;  /* 0x000000010d0d7824 */ /* 0x000fe200078e020b */
[----:B------:R-:W-:Y:S01]  /*2ee0*/  SHF.R.S32.HI R11, RZ, 0x1f, R24 ;  /* 0x0000001fff0b7819 */ /* 0x000fe20000011418 */
[----:B------:R-:W-:-:S04]  /*2ef0*/  IMAD.WIDE.U32 R116, R196, UR4, R12 ;  /* 0x00000004c4747c25 */ /* 0x000fc8000f8e000c */
[----:B------:R-:W-:Y:S01]  /*2f00*/  IMAD R13, R196, UR5, R117 ;  /* 0x00000005c40d7c24 */ /* 0x000fe2000f8e0275 */
[----:B------:R-:W-:Y:S01]  /*2f10*/  ULDC.64 UR4, c[0x0][0x2e8] ;  /* 0x0000ba0000047ab9 */ /* 0x000fe20000000a00 */
[----:B------:R-:W-:Y:S01]  /*2f20*/  IMAD R12, R124, R24, RZ ;  /* 0x000000187c0c7224 */ /* 0x000fe200078e02ff */
[C---:B------:R-:W-:Y:S01]  /*2f30*/  LEA R117, P2, R116.reuse, UR4, 0x1 ;  /* 0x0000000474757c11 */ /* 0x040fe2000f8408ff */
[----:B------:R-:W-:Y:S01]  /*2f40*/  ULDC.U8 UR4, c[0x0][0x410] ;  /* 0x0001040000047ab9 */ /* 0x000fe20000000000 */
[C---:B------:R-:W-:Y:S02]  /*2f50*/  IMAD R31, R11.reuse, R86, R14 ;  /* 0x000000560b1f7224 */ /* 0x040fe400078e020e */
[----:B------:R-:W-:Y:S01]  /*2f60*/  LEA.HI.X R116, R116, UR5, R13, 0x1, P2 ;  /* 0x0000000574747c11 */ /* 0x000fe200090f0c0d */
[----:B------:R-:W-:Y:S01]  /*2f70*/  IMAD R29, R11, R92, R12 ;  /* 0x0000005c0b1d7224 */ /* 0x000fe200078e020c */
[----:B------:R-:W-:Y:S01]  /*2f80*/  ISETP.NE.AND P2, PT, RZ, UR4, PT ;  /* 0x00000004ff007c0c */ /* 0x000fe2000bf45270 */
[----:B------:R-:W-:-:S04]  /*2f90*/  IMAD.WIDE.U32 R14, R92, R24, RZ ;  /* 0x000000185c0e7225 */ /* 0x000fc800078e00ff */
[----:B------:R-:W-:-:S04]  /*2fa0*/  IMAD.WIDE.U32 R12, R86, R24, RZ ;  /* 0x00000018560c7225 */ /* 0x000fc800078e00ff */
[----:B------:R-:W-:Y:S02]  /*2fb0*/  IMAD.IADD R11, R15, 0x1, R29 ;  /* 0x000000010f0b7824 */ /* 0x000fe400078e021d */
[----:B------:R-:W-:Y:S02]  /*2fc0*/  IMAD.IADD R78, R13, 0x1, R31 ;  /* 0x000000010d4e7824 */ /* 0x000fe400078e021f */
[----:B------:R-:W-:Y:S05]  /*2fd0*/  @!P2 BRA `(.L_x_3730) ;  /* 0x000000380060a947 */ /* 0x000fea0003800000 */
        /* <DEDUP_REMOVED lines=26> */
[----:B------:R-:W-:Y:S06]  /*3180*/  @P3 BRA `(.L_x_3732) ;  /* 0x0000000000a03947 */ /* 0x000fec0003800000 */
[----:B------:R-:W-:Y:S01]  /*3190*/  IADD3 R55, P2, R96, R14, RZ ;  /* 0x0000000e60377210 */ /* 0x000fe20007f5e0ff */
[----:B------:R-:W-:Y:S01]  /*31a0*/  ULDC.64 UR4, c[0x0][0x3e8] ;  /* 0x0000fa0000047ab9 */ /* 0x000fe20000000a00 */
[----:B------:R-:W-:Y:S02]  /*31b0*/  CS2R R72, SRZ ;  /* 0x0000000000487805 */ /* 0x000fe4000001ff00 */
[----:B------:R-:W-:Y:S01]  /*31c0*/  CS2R R74, SRZ ;  /* 0x00000000004a7805 */ /* 0x000fe2000001ff00 */
[----:B------:R-:W-:Y:S01]  /*31d0*/  IMAD.X R56, R11, 0x1, R101, P2 ;  /* 0x000000010b387824 */ /* 0x000fe200010e0665 */
[----:B------:R-:W-:-:S05]  /*31e0*/  IADD3 R52, P2, R90, R12, RZ ;  /* 0x0000000c5a347210 */ /* 0x000fca0007f5e0ff */
[----:B------:R-:W-:Y:S01]  /*31f0*/  IMAD.X R53, R78, 0x1, R100, P2 ;  /* 0x000000014e357824 */ /* 0x000fe200010e0664 */
        /* <DEDUP_REMOVED lines=8> */
[----:B------:R-:W5:Y:S04]  /*3280*/  @!P2 LDG.E.64 R72, desc[UR48][R54.64] ;  /* 0x000000303648a981 */ /* 0x000f68000c1e1b00 */
[----:B------:R-:W5:Y:S01]  /*3290*/  @!P2 LDG.E.64 R74, desc[UR48][R76.64] ;  /* 0x000000304c4aa981 */ /* 0x000f62000c1e1b00 */
        /* <DEDUP_REMOVED lines=16> */
[----:B------:R-:W-:-:S11]  /*33a0*/  CS2R R52, SRZ ;  /* 0x0000000000347805 */ /* 0x000fd6000001ff00 */
[----:B------:R-:W5:Y:S04]  /*33b0*/  @!P2 LDG.E.64 R56, desc[UR48][R54.64+0x80] ;  /* 0x000080303638a981 */ /* 0x000f68000c1e1b00 */
[----:B------:R-:W5:Y:S01]  /*33c0*/  @!P2 LDG.E.64 R58, desc[UR48][R76.64+0x80] ;  /* 0x000080304c3aa981 */ /* 0x000f62000c1e1b00 */
[----:B------:R-:W-:-:S13]  /*33d0*/  ISETP.GE.AND P2, PT, R209, R118, PT ;  /* 0x00000076d100720c */ /* 0x000fda0003f46270 */
[----:B------:R0:W5:Y:S02]  /*33e0*/  @!P2 LDG.E.64 R52, desc[UR48][R54.64+0xa0] ;  /* 0x0000a0303634a981 */ /* 0x000164000c1e1b00 */
[----:B0-----:R-:W-:-:S06]  /*33f0*/  CS2R R54, SRZ ;  /* 0x0000000000367805 */ /* 0x001fcc000001ff00 */
[----:B------:R0:W5:Y:S02]  /*3400*/  @!P2 LDG.E.64 R54, desc[UR48][R76.64+0xa0] ;  /* 0x0000a0304c36a981 */ /* 0x000164000c1e1b00 */
.L_x_3732:
[----:B------:R-:W-:Y:S05]  /*3410*/  BSYNC B1 ;  /* 0x0000000000017941 */ /* 0x000fea0003800000 */
.L_x_3731:
[----:B0-----:R-:W-:Y:S01]  /*3420*/  VIADD R77, R202, 0x40 ;  /* 0x00000040ca4d7836 */ /* 0x001fe20000000000 */
[----:B------:R-:W-:Y:S01]  /*3430*/  BSSY B1, `(.L_x_3733) ;  /* 0x000002c000017945 */ /* 0x000fe20003800000 */
[----:B-----5:R-:W-:-:S03]  /*3440*/  IMAD.MOV.U32 R76, RZ, RZ, R52 ;  /* 0x000000ffff4c7224 */ /* 0x020fc600078e0034 */
[----:B------:R-:W-:-:S13]  /*3450*/  ISETP.GE.AND P4, PT, R77, R83, PT ;  /* 0x000000534d00720c */ /* 0x000fda0003f86270 */
[----:B------:R-:W-:Y:S05]  /*3460*/  @P4 BRA `(.L_x_3734) ;  /* 0x0000000000a04947 */ /* 0x000fea0003800000 */
[----:B------:R-:W-:Y:S01]  /*3470*/  IADD3 R15, P2, P5, R96, R14, R103 ;  /* 0x0000000e600f7210 */ /* 0x000fe20007d5e067 */
[----:B------:R-:W-:Y:S01]  /*3480*/  ULDC.64 UR4, c[0x0][0x3e8] ;  /* 0x0000fa0000047ab9 */ /* 0x000fe20000000a00 */
[----:B------:R-:W-:Y:S02]  /*3490*/  CS2R R48, SRZ ;  /* 0x0000000000307805 */ /* 0x000fe4000001ff00 */
[----:B------:R-:W-:Y:S02]  /*34a0*/  CS2R R50, SRZ ;  /* 0x0000000000327805 */ /* 0x000fe4000001ff00 */
        /* <DEDUP_REMOVED lines=36> */
.L_x_3734:
[----:B------:R-:W-:Y:S05]  /*36f0*/  BSYNC B1 ;  /* 0x0000000000017941 */ /* 0x000fea0003800000 */
.L_x_3733:
[----:B0-----:R-:W-:Y:S01]  /*3700*/  IMAD.MOV.U32 R12, RZ, RZ, R56 ;  /* 0x000000ffff0c7224 */ /* 0x001fe200078e0038 */
[----:B------:R-:W-:Y:S01]  /*3710*/  ISETP.NE.AND P2, PT, R214, 0x3, PT ;  /* 0x00000003d600780c */ /* 0x000fe20003f45270 */
        /* <DEDUP_REMOVED lines=20> */
[----:B------:R-:W-:-:S02]  /*3860*/  MOV R13, R72 ;  /* 0x00000048000d7202 */ /* 0x000fc40000000f00 */
[----:B------:R-:W-:Y:S01]  /*3870*/  PRMT R151, R12, 0x5410, R11 ;  /* 0x000054100c977816 */ /* 0x000fe2000000000b */
[----:B------:R-:W-:Y:S01]  /*3880*/  IMAD.MOV.U32 R12, RZ, RZ, R58 ;  /* 0x000000ffff0c7224 */ /* 0x000fe200078e003a */
[----:B------:R-:W-:Y:S01]  /*3890*/  PRMT R140, R140, 0x5410, R13 ;  /* 0x000054108c8c7816 */ /* 0x000fe2000000000d */
[----:B------:R-:W-:Y:S01]  /*38a0*/  IMAD.MOV.U32 R11, RZ, RZ, R59 ;  /* 0x000000ffff0b7224 */ /* 0x000fe200078e003b */
[----:B------:R-:W-:Y:S02]  /*38b0*/  PRMT R141, R141, 0x5410, R14 ;  /* 0x000054108d8d7816 */ /* 0x000fe4000000000e */
        /* <DEDUP_REMOVED lines=17> */
[----:B-----5:R-:W-:Y:S01]  /*39d0*/  IMAD.MOV.U32 R12, RZ, RZ, R28 ;  /* 0x000000ffff0c7224 */ /* 0x020fe200078e001c */
[----:B------:R-:W-:Y:S01]  /*39e0*/  PRMT R140, R11, 0x7610, R140 ;  /* 0x000076100b8c7816 */ /* 0x000fe2000000008c */
[----:B------:R-:W-:-:S05]  /*39f0*/  IMAD.MOV.U32 R11, RZ, RZ, R29 ;  /* 0x000000ffff0b7224 */ /* 0x000fca00078e001d */
[----:B------:R-:W-:Y:S01]  /*3a00*/  PRMT R77, R11, 0x5410, R12 ;  /* 0x000054100b4d7816 */ /* 0x000fe2000000000c */
[----:B------:R-:W-:Y:S01]  /*3a10*/  IMAD.MOV.U32 R12, RZ, RZ, R32 ;  /* 0x000000ffff0c7224 */ /* 0x000fe200078e0020 */
[----:B------:R-:W-:-:S04]  /*3a20*/  MOV R11, R33 ;  /* 0x00000021000b7202 */ /* 0x000fc80000000f00 */
        /* <DEDUP_REMOVED lines=25> */
[----:B------:R-:W-:Y:S02]  /*3bc0*/  PRMT R145, R145, 0x5410, R11 ;  /* 0x0000541091917816 */ /* 0x000fe4000000000b */
        /* <DEDUP_REMOVED lines=10> */
.L_x_3735:
[----:B------:R-:W-:Y:S01]  /*3c70*/  IMAD R84, R18, 0x8, R2 ;  /* 0x0000000812547824 */ /* 0x000fe200078e0202 */
[----:B------:R-:W-:Y:S01]  /*3c80*/  SHF.L.U32 R85, R203, 0x1f, RZ ;  /* 0x0000001fcb557819 */ /* 0x000fe200000006ff */
[----:B------:R-:W-:Y:S03]  /*3c90*/  BSSY B1, `(.L_x_3736) ;  /* 0x0000003000017945 */ /* 0x000fe60003800000 */
[----:B------:R-:W0:Y:S02]  /*3ca0*/  SYNCS.PHASECHK.TRANS64.TRYWAIT P5, [R84+URZ+0x30890], R85 ;  /* 0x03089055540075a7 */ /* 0x000e2400080a017f */
[----:B0-----:R-:W-:Y:S05]  /*3cb0*/  @!P5 BRA `(.L_x_3737) ;  /* 0x000001f4007cd947 */ /* 0x001fea0003800000 */
.L_x_4064:
[----:B------:R-:W-:Y:S05]  /*3cc0*/  BSYNC B1 ;  /* 0x0000000000017941 */ /* 0x000fea0003800000 */
.L_x_3736:
[----:B------:R-:W-:-:S03]  /*3cd0*/  UMOV UR4, 0xffffffff ;  /* 0xffffffff00047882 */ /* 0x000fc60000000000 */
[----:B------:R-:W-:Y:S05]  /*3ce0*/  BRA.DIV UR4, `(.L_x_3738) ;  /* 0x000001f604847947 */ /* 0x000fea000b800000 */
[----:B------:R1:W2:Y:S04]  /*3cf0*/  SHFL.IDX PT, R76, R116, RZ, 0x1c1f ;  /* 0x001c1fff744c7589 */ /* 0x0002a800000e0000 */
[----:B------:R1:W3:Y:S02]  /*3d00*/  SHFL.IDX PT, R11, R117, RZ, 0x1c1f ;  /* 0x001c1fff750b7589 */ /* 0x0002e400000e0000 */
.L_x_4068:
        /* <DEDUP_REMOVED lines=16> */
[----:B------:R-:W-:Y:S01]  /*3e10*/  PRMT R72, R140, 0x5432, R72 ;  /* 0x000054328c487816 */ /* 0x000fe20000000048 */
[C---:B0-----:R-:W-:Y:S01]  /*3e20*/  IMAD.U32 R140, R13.reuse, 0x10000, RZ ;  /* 0x000100000d8c7824 */ /* 0x041fe200078e00ff */
[----:B------:R-:W-:Y:S02]  /*3e30*/  LOP3.LUT R142, R13, 0xffff0000, RZ, 0xc0, !PT ;  /* 0xffff00000d8e7812 */ /* 0x000fe400078ec0ff */
[C---:B------:R-:W-:Y:S01]  /*3e40*/  LOP3.LUT R141, R75.reuse, 0xffff0000, RZ, 0xc0, !PT ;  /* 0xffff00004b8d7812 */ /* 0x040fe200078ec0ff */
[----:B------:R-:W-:Y:S01]  /*3e50*/  IMAD.U32 R75, R75, 0x10000, RZ ;  /* 0x000100004b4b7824 */ /* 0x000fe200078e00ff */
[C---:B------:R-:W-:Y:S01]  /*3e60*/  LOP3.LUT R13, R72.reuse, 0xffff0000, RZ, 0xc0, !PT ;  /* 0xffff0000480d7812 */ /* 0x040fe200078ec0ff */
[----:B------:R-:W-:Y:S02]  /*3e70*/  IMAD.U32 R72, R72, 0x10000, RZ ;  /* 0x0001000048487824 */ /* 0x000fe400078e00ff */
[----:B------:R-:W-:-:S04]  /*3e80*/  FMUL.FTZ R74, R142, R141 ;  /* 0x0000008d8e4a7220 */ /* 0x000fc80000410000 */
[-C--:B------:R-:W-:Y:S01]  /*3e90*/  FFMA.FTZ R74, R140, R13.reuse, -R74 ;  /* 0x0000000d8c4a7223 */ /* 0x080fe2000001084a */
[----:B------:R-:W-:Y:S01]  /*3ea0*/  FMUL.FTZ R13, R142, R13 ;  /* 0x0000000d8e0d7220 */ /* 0x000fe20000410000 */
[C---:B------:R-:W-:Y:S01]  /*3eb0*/  IMAD.U32 R142, R134.reuse, 0x10000, RZ ;  /* 0x00010000868e7824 */ /* 0x040fe200078e00ff */
[----:B------:R-:W-:Y:S02]  /*3ec0*/  LOP3.LUT R134, R134, 0xffff0000, RZ, 0xc0, !PT ;  /* 0xffff000086867812 */ /* 0x000fe400078ec0ff */
        /* <DEDUP_REMOVED lines=28> */
.L_x_3744:
[----:B------:R-:W-:Y:S05]  /*4090*/  BSYNC B3 ;  /* 0x0000000000037941 */ /* 0x000fea0003800000 */
.L_x_3743:
[----:B---3--:R-:W-:-:S04]  /*40a0*/  LEA R72, P3, R16, R11, 0x1 ;  /* 0x0000000b10487211 */ /* 0x008fc800078608ff */
[----:B--2---:R-:W-:-:S05]  /*40b0*/  LEA.HI.X R73, R16, R76, R17, 0x1, P3 ;  /* 0x0000004c10497211 */ /* 0x004fca00018f0c11 */
[----:B0-----:R4:W-:Y:S04]  /*40c0*/  ST.E.128 desc[UR48][R72.64], R12 ;  /* 0x0000000c48007985 */ /* 0x0019e8000c101d30 */
.L_x_3742:
[----:B------:R-:W-:Y:S05]  /*40d0*/  BSYNC B2 ;  /* 0x0000000000027941 */ /* 0x000fea0003800000 */
.L_x_3741:
        /* <DEDUP_REMOVED lines=28> */
[----:B------:R-:W-:Y:S01]  /*42a0*/  IMAD.U32 R14, R14, 0x10000, RZ ;  /* 0x000100000e0e7824 */ /* 0x000fe200078e00ff */
[C---:B------:R-:W-:Y:S02]  /*42b0*/  SHF.L.U32 R73, R69.reuse, 0x10, RZ ;  /* 0x0000001045497819 */ /* 0x040fe400000006ff */
        /* <DEDUP_REMOVED lines=24> */
.L_x_3748:
[----:B------:R-:W-:Y:S05]  /*4440*/  BSYNC B3 ;  /* 0x0000000000037941 */ /* 0x000fea0003800000 */
.L_x_3747:
[----:B------:R-:W-:Y:S02]  /*4450*/  IMAD.SHL.U32 R70, R197, 0x8, RZ ;  /* 0x00000008c5467824 */ /* 0x000fe400078e00ff */
[----:B---3--:R-:W-:Y:S02]  /*4460*/  IMAD.MOV.U32 R68, RZ, RZ, R11 ;  /* 0x000000ffff447224 */ /* 0x008fe400078e000b */
[----:B--2---:R-:W-:Y:S02]  /*4470*/  IMAD.MOV.U32 R69, RZ, RZ, R76 ;  /* 0x000000ffff457224 */ /* 0x004fe400078e004c */
[----:B------:R-:W-:-:S05]  /*4480*/  IMAD.WIDE R68, R70, 0x2, R68 ;  /* 0x0000000246447825 */ /* 0x000fca00078e0244 */
[----:B0-----:R0:W-:Y:S02]  /*4490*/  ST.E.128 desc[UR48][R68.64], R12 ;  /* 0x0000000c44007985 */ /* 0x0011e4000c101d30 */
.L_x_3746:
[----:B------:R-:W-:Y:S05]  /*44a0*/  BSYNC B2 ;  /* 0x0000000000027941 */ /* 0x000fea0003800000 */
.L_x_3745:
        /* <DEDUP_REMOVED lines=54> */
.L_x_3752:
[----:B------:R-:W-:Y:S05]  /*4810*/  BSYNC B3 ;  /* 0x0000000000037941 */ /* 0x000fea0003800000 */
.L_x_3751:
[----:B------:R-:W-:Y:S02]  /*4820*/  IMAD.SHL.U32 R66, R198, 0x8, RZ ;  /* 0x00000008c6427824 */ /* 0x000fe400078e00ff */
[----:B---3--:R-:W-:Y:S02]  /*4830*/  IMAD.MOV.U32 R64, RZ, RZ, R11 ;  /* 0x000000ffff407224 */ /* 0x008fe400078e000b */
[----:B--2---:R-:W-:Y:S02]  /*4840*/  IMAD.MOV.U32 R65, RZ, RZ, R76 ;  /* 0x000000ffff417224 */ /* 0x004fe400078e004c */
[----:B------:R-:W-:-:S05]  /*4850*/  IMAD.WIDE R64, R66, 0x2, R64 ;  /* 0x0000000242407825 */ /* 0x000fca00078e0240 */
[----:B----4-:R0:W-:Y:S02]  /*4860*/  ST.E.128 desc[UR48][R64.64], R12 ;  /* 0x0000000c40007985 */ /* 0x0101e4000c101d30 */
.L_x_3750:
[----:B------:R-:W-:Y:S05]  /*4870*/  BSYNC B2 ;  /* 0x0000000000027941 */ /* 0x000fea0003800000 */
.L_x_3749:
        /* <DEDUP_REMOVED lines=18> */
[----:B------:R-:W-:Y:S01]  /*49a0*/  LOP3.LUT R13, R60, 0xffff0000, RZ, 0xc0, !PT ;  /* 0xffff00003c0d7812 */ /* 0x000fe200078ec0ff */
        /* <DEDUP_REMOVED lines=35> */
.L_x_3756:
[----:B------:R-:W-:Y:S05]  /*4be0*/  BSYNC B3 ;  /* 0x0000000000037941 */ /* 0x000fea0003800000 */
.L_x_3755:
[----:B---3--:R-:W-:-:S04]  /*4bf0*/  LEA R60, P3, R22, R11, 0x1 ;  /* 0x0000000b163c7211 */ /* 0x008fc800078608ff */
[----:B--2---:R-:W-:-:S05]  /*4c00*/  LEA.HI.X R61, R22, R76, R201, 0x1, P3 ;  /* 0x0000004c163d7211 */ /* 0x004fca00018f0cc9 */
[----:B----4-:R0:W-:Y:S04]  /*4c10*/  ST.E.128 desc[UR48][R60.64], R12 ;  /* 0x0000000c3c007985 */ /* 0x0101e8000c101d30 */
.L_x_3754:
[----:B------:R-:W-:Y:S05]  /*4c20*/  BSYNC B2 ;  /* 0x0000000000027941 */ /* 0x000fea0003800000 */
.L_x_3753:
        /* <DEDUP_REMOVED lines=8> */
[--C-:B------:R-:W-:Y:S02]  /*4cb0*/  SHF.R.U64 R60, R58, 0x10, R59.reuse ;  /* 0x000000103a3c7819 */ /* 0x100fe4000000123b */
[C---:B------:R-:W-:Y:S02]  /*4cc0*/  PRMT R56, R153.reuse, 0x5432, R56 ;  /* 0x0000543299387816 */ /* 0x040fe40000000038 */
[----:B------:R-:W-:Y:S02]  /*4cd0*/  PRMT R153, R153, 0x5410, R60 ;  /* 0x0000541099997816 */ /* 0x000fe4000000003c */
[----:B------:R-:W-:Y:S02]  /*4ce0*/  SHF.R.U32.HI R58, RZ, 0x10, R59 ;  /* 0x00000010ff3a7819 */ /* 0x000fe4000001163b */
        /* <DEDUP_REMOVED lines=42> */
.L_x_3760:
[----:B------:R-:W-:Y:S05]  /*4f90*/  BSYNC B3 ;  /* 0x0000000000037941 */ /* 0x000fea0003800000 */
.L_x_3759:
[----:B---3--:R-:W-:-:S04]  /*4fa0*/  LEA R56, P3, R19, R11, 0x1 ;  /* 0x0000000b13387211 */ /* 0x008fc800078608ff */
[----:B--2---:R-:W-:-:S05]  /*4fb0*/  LEA.HI.X R57, R19, R76, R200, 0x1, P3 ;  /* 0x0000004c13397211 */ /* 0x004fca00018f0cc8 */
[----:B----4-:R0:W-:Y:S04]  /*4fc0*/  ST.E.128 desc[UR48][R56.64], R12 ;  /* 0x0000000c38007985 */ /* 0x0101e8000c101d30 */
.L_x_3758:
[----:B------:R-:W-:Y:S05]  /*4fd0*/  BSYNC B2 ;  /* 0x0000000000027941 */ /* 0x000fea0003800000 */
.L_x_3757:
[----:B------:R-:W-:-:S13]  /*4fe0*/  ISETP.NE.AND P3, PT, R20, RZ, PT ;  /* 0x000000ff1400720c */ /* 0x000fda0003f65270 */
[----:B------:R-:W-:Y:S05]  /*4ff0*/  @!P3 BRA `(.L_x_3740) ;  /* 0x0000000000dcb947 */ /* 0x000fea0003800000 */
[----:B0---4-:R0:W4:Y:S01]  /*5000*/  LDS.128 R12, [R80+0x24000] ;  /* 0x02400000500c7984 */ /* 0x0111220000000c00 */
[C---:B---3--:R-:W-:Y:S01]  /*5010*/  LEA R56, P3, R23.reuse, R11, 0x1 ;  /* 0x0000000b17387211 */ /* 0x048fe200078608ff */
[----:B------:R-:W-:Y:S03]  /*5020*/  BSSY B2, `(.L_x_3761) ;  /* 0x0000033000027945 */ /* 0x000fe60003800000 */
[----:B--2---:R-:W-:Y:S02]  /*5030*/  LEA.HI.X R57, R23, R76, R199, 0x1, P3 ;  /* 0x0000004c17397211 */ /* 0x004fe400018f0cc7 */
        /* <DEDUP_REMOVED lines=15> */
[-C--:B------:R-:W-:Y:S01]  /*5130*/  FMUL.FTZ R59, R60, R55.reuse ;  /* 0x000000373c3b7220 */ /* 0x080fe20000410000 */
[----:B------:R-:W-:Y:S01]  /*5140*/  PRMT R52, R150, 0x5432, R52 ;  /* 0x0000543296347816 */ /* 0x000fe20000000034 */
[-C--:B------:R-:W-:Y:S01]  /*5150*/  FMUL.FTZ R60, R60, R58.reuse ;  /* 0x0000003a3c3c7220 */ /* 0x080fe20000410000 */
[----:B------:R-:W-:Y:S01]  /*5160*/  LOP3.LUT R61, R14, 0xffff0000, RZ, 0xc0, !PT ;  /* 0xffff00000e3d7812 */ /* 0x000fe200078ec0ff */
[C---:B------:R-:W-:Y:S01]  /*5170*/  FFMA.FTZ R59, R13.reuse, R58, -R59 ;  /* 0x0000003a0d3b7223 */ /* 0x040fe2000001083b */
[----:B------:R-:W-:Y:S01]  /*5180*/  SHF.L.U32 R58, R52, 0x10, RZ ;  /* 0x00000010343a7819 */ /* 0x000fe200000006ff */
[----:B------:R-:W-:Y:S01]  /*5190*/  FFMA.FTZ R60, R13, R55, R60 ;  /* 0x000000370d3c7223 */ /* 0x000fe2000001003c */
        /* <DEDUP_REMOVED lines=27> */
.L_x_3762:
[----:B------:R-:W-:Y:S05]  /*5350*/  BSYNC B2 ;  /* 0x0000000000027941 */ /* 0x000fea0003800000 */
.L_x_3761:
[----:B----4-:R0:W-:Y:S02]  /*5360*/  ST.E.128 desc[UR48][R56.64], R12 ;  /* 0x0000000c38007985 */ /* 0x0101e4000c101d30 */
.L_x_3740:
[----:B------:R-:W-:Y:S05]  /*5370*/  BSYNC B1 ;  /* 0x0000000000017941 */ /* 0x000fea0003800000 */
.L_x_3739:
[----:B------:R-:W-:-:S03]  /*5380*/  UMOV UR4, 0xffffffff ;  /* 0xffffffff00047882 */ /* 0x000fc60000000000 */
[----:B------:R-:W-:Y:S05]  /*5390*/  BRA.DIV UR4, `(.L_x_3763) ;  /* 0x000001e204247947 */ /* 0x000fea000b800000 */
[----:B-1----:R-:W1:Y:S04]  /*53a0*/  SHFL.IDX PT, R116, R116, 0x1, 0x1c1f ;  /* 0x003c1f0074747f89 */ /* 0x002e6800000e0000 */
[----:B------:R-:W0:Y:S02]  /*53b0*/  SHFL.IDX PT, R117, R117, 0x1, 0x1c1f ;  /* 0x003c1f0075757f89 */ /* 0x000e2400000e0000 */
.L_x_4072:
[----:B------:R-:W-:Y:S05]  /*53c0*/  @P4 BRA `(.L_x_3764) ;  /* 0x0000005800084947 */ /* 0x000fea0003800000 */
[----:B------:R-:W-:Y:S01]  /*53d0*/  ISETP.NE.AND P3, PT, R6, RZ, PT ;  /* 0x000000ff0600720c */ /* 0x000fe20003f65270 */
[----:B------:R-:W-:-:S12]  /*53e0*/  BSSY B1, `(.L_x_3765) ;  /* 0x0000038000017945 */ /* 0x000fd80003800000 */
[----:B------:R-:W-:Y:S05]  /*53f0*/  @!P3 BRA `(.L_x_3766) ;  /* 0x0000000000d8b947 */ /* 0x000fea0003800000 */
[----:B0---4-:R0:W4:Y:S01]  /*5400*/  LDS.128 R12, [R27+0x20000] ;  /* 0x020000001b0c7984 */ /* 0x0111220000000c00 */
[C---:B------:R-:W-:Y:S01]  /*5410*/  LEA R52, P3, R16.reuse, R117, 0x1 ;  /* 0x0000007510347211 */ /* 0x040fe200078608ff */
[----:B------:R-:W-:Y:S03]  /*5420*/  BSSY B2, `(.L_x_3767) ;  /* 0x0000032000027945 */ /* 0x000fe60003800000 */
[----:B-1----:R-:W-:Y:S02]  /*5430*/  LEA.HI.X R53, R16, R116, R17, 0x1, P3 ;  /* 0x0000007410357211 */ /* 0x002fe400018f0c11 */
[----:B------:R-:W-:-:S13]  /*5440*/  ISETP.GE.AND P3, PT, R194, R118, PT ;  /* 0x00000076c200720c */ /* 0x000fda0003f66270 */
[----:B0-----:R-:W-:Y:S05]  /*5450*/  @P3 BRA `(.L_x_3768) ;  /* 0x0000000000b83947 */ /* 0x001fea0003800000 */
[----:B------:R-:W-:Y:S01]  /*5460*/  SHF.R.U64 R50, R50, 0x10, R51 ;  /* 0x0000001032327819 */ /* 0x000fe20000001233 */
[----:B----4-:R-:W-:Y:S01]  /*5470*/  IMAD.U32 R56, R13, 0x10000, RZ ;  /* 0x000100000d387824 */ /* 0x010fe200078e00ff */
[--C-:B---3--:R-:W-:Y:S02]  /*5480*/  SHF.R.U64 R11, R48, 0x10, R49.reuse ;  /* 0x00000010300b7819 */ /* 0x108fe40000001231 */
[----:B------:R-:W-:Y:S02]  /*5490*/  SHF.R.U32.HI R48, RZ, 0x10, R49 ;  /* 0x00000010ff307819 */ /* 0x000fe40000011631 */
        /* <DEDUP_REMOVED lines=29> */
[----:B------:R-:W-:Y:S02]  /*5670*/  IMAD.U32 R15, R15, 0x10000, RZ ;  /* 0x000100000f0f7824 */ /* 0x000fe400078e00ff */
[C---:B------:R-:W-:Y:S01]  /*5680*/  FMUL.FTZ R49, R14.reuse, R51 ;  /* 0x000000330e317220 */ /* 0x040fe20000410000 */
[----:B------:R-:W-:-:S03]  /*5690*/  FMUL.FTZ R14, R14, R48 ;  /* 0x000000300e0e7220 */ /* 0x000fc60000410000 */
[C---:B------:R-:W-:Y:S01]  /*56a0*/  FFMA.FTZ R49, R15.reuse, R48, -R49 ;  /* 0x000000300f317223 */ /* 0x040fe20000010831 */
[CC--:B------:R-:W-:Y:S01]  /*56b0*/  FMUL.FTZ R48, R12.reuse, R54.reuse ;  /* 0x000000360c307220 */ /* 0x0c0fe20000410000 */
[----:B------:R-:W-:Y:S01]  /*56c0*/  FFMA.FTZ R14, R15, R51, R14 ;  /* 0x000000330f0e7223 */ /* 0x000fe2000001000e */
[-C--:B------:R-:W-:Y:S02]  /*56d0*/  FMUL.FTZ R12, R12, R11.reuse ;  /* 0x0000000b0c0c7220 */ /* 0x080fe40000410000 */
[C---:B------:R-:W-:Y:S02]  /*56e0*/  FFMA.FTZ R48, R50.reuse, R11, -R48 ;  /* 0x0000000b32307223 */ /* 0x040fe40000010830 */
[----:B------:R-:W-:Y:S01]  /*56f0*/  FFMA.FTZ R12, R50, R54, R12 ;  /* 0x00000036320c7223 */ /* 0x000fe2000001000c */
[----:B------:R-:W-:-:S04]  /*5700*/  F2FP.BF16.F32.PACK_AB R14, R14, R49 ;  /* 0x000000310e0e723e */ /* 0x000fc800000010ff */
[----:B------:R-:W-:Y:S01]  /*5710*/  MOV R15, R14 ;  /* 0x0000000e000f7202 */ /* 0x000fe20000000f00 */
[----:B------:R-:W-:Y:S01]  /*5720*/  IMAD.MOV.U32 R14, RZ, RZ, R56 ;  /* 0x000000ffff0e7224 */ /* 0x000fe200078e0038 */
[----:B------:R-:W-:-:S07]  /*5730*/  F2FP.BF16.F32.PACK_AB R12, R12, R48 ;  /* 0x000000300c0c723e */ /* 0x000fce00000010ff */
.L_x_3768:
[----:B------:R-:W-:Y:S05]  /*5740*/  BSYNC B2 ;  /* 0x0000000000027941 */ /* 0x000fea0003800000 */
.L_x_3767:
[----:B----4-:R0:W-:Y:S02]  /*5750*/  ST.E.128 desc[UR48][R52.64], R12 ;  /* 0x0000000c34007985 */ /* 0x0101e4000c101d30 */
.L_x_3766:
[----:B------:R-:W-:Y:S05]  /*5760*/  BSYNC B1 ;  /* 0x0000000000017941 */ /* 0x000fea0003800000 */
.L_x_3765:
[----:B------:R-:W-:Y:S01]  /*5770*/  ISETP.NE.AND P3, PT, R7, RZ, PT ;  /* 0x000000ff0700720c */ /* 0x000fe20003f65270 */
[----:B------:R-:W-:-:S12]  /*5780*/  BSSY B1, `(.L_x_3769) ;  /* 0x0000039000017945 */ /* 0x000fd80003800000 */
[----:B------:R-:W-:Y:S05]  /*5790*/  @!P3 BRA `(.L_x_3770) ;  /* 0x0000000000dcb947 */ /* 0x000fea0003800000 */
[----:B0---4-:R0:W4:Y:S01]  /*57a0*/  LDS.128 R12, [R80+0x20000] ;  /* 0x02000000500c7984 */ /* 0x0111220000000c00 */
[----:B------:R-:W-:Y:S01]  /*57b0*/  ISETP.GE.AND P3, PT, R208, R118, PT ;  /* 0x00000076d000720c */ /* 0x000fe20003f66270 */
[----:B---3--:R-:W-:Y:S01]  /*57c0*/  IMAD.SHL.U32 R11, R197, 0x8, RZ ;  /* 0x00000008c50b7824 */ /* 0x008fe200078e00ff */
[----:B------:R-:W-:Y:S01]  /*57d0*/  BSSY B2, `(.L_x_3771) ;  /* 0x0000032000027945 */ /* 0x000fe20003800000 */
[----:B------:R-:W-:Y:S02]  /*57e0*/  IMAD.MOV.U32 R48, RZ, RZ, R117 ;  /* 0x000000ffff307224 */ /* 0x000fe400078e0075 */
[----:B-1----:R-:W-:Y:S02]  /*57f0*/  IMAD.MOV.U32 R49, RZ, RZ, R116 ;  /* 0x000000ffff317224 */ /* 0x002fe400078e0074 */
[----:B------:R-:W-:-:S06]  /*5800*/  IMAD.WIDE R48, R11, 0x2, R48 ;  /* 0x000000020b307825 */ /* 0x000fcc00078e0230 */
[----:B0-----:R-:W-:Y:S05]  /*5810*/  @P3 BRA `(.L_x_3772) ;  /* 0x0000000000b43947 */ /* 0x001fea0003800000 */
        /* <DEDUP_REMOVED lines=45> */
.L_x_3772:
[----:B------:R-:W-:Y:S05]  /*5af0*/  BSYNC B2 ;  /* 0x0000000000027941 */ /* 0x000fea0003800000 */
.L_x_3771:
[----:B----4-:R0:W-:Y:S02]  /*5b00*/  ST.E.128 desc[UR48][R48.64], R12 ;  /* 0x0000000c30007985 */ /* 0x0101e4000c101d30 */
.L_x_3770:
[----:B------:R-:W-:Y:S05]  /*5b10*/  BSYNC B1 ;  /* 0x0000000000017941 */ /* 0x000fea0003800000 */
.L_x_3769:
        /* <DEDUP_REMOVED lines=13> */
[----:B------:R-:W-:Y:S02]  /*5bf0*/  SHF.R.U64 R49, R40, 0x10, R41 ;  /* 0x0000001028317819 */ /* 0x000fe40000001229 */
[----:B------:R-:W-:Y:S02]  /*5c00*/  SHF.R.U32.HI R46, RZ, 0x10, R43 ;  /* 0x00000010ff2e7819 */ /* 0x000fe4000001162b */
        /* <DEDUP_REMOVED lines=12> */
[----:B------:R-:W-:Y:S01]  /*5cd0*/  IMAD.U32 R13, R12, 0x10000, RZ ;  /* 0x000100000c0d7824 */ /* 0x000fe200078e00ff */
[----:B------:R-:W-:Y:S01]  /*5ce0*/  SHF.L.U32 R40, R14, 0x10, RZ ;  /* 0x000000100e287819 */ /* 0x000fe200000006ff */
[----:B------:R-:W-:Y:S01]  /*5cf0*/  FMUL.FTZ R51, R47, R50 ;  /* 0x000000322f337220 */ /* 0x000fe20000410000 */
[----:B------:R-:W-:Y:S01]  /*5d00*/  LOP3.LUT R14, R15, 0xffff0000, RZ, 0xc0, !PT ;  /* 0xffff00000f0e7812 */ /* 0x000fe200078ec0ff */
[-C--:B------:R-:W-:Y:S01]  /*5d10*/  FMUL.FTZ R47, R47, R49.reuse ;  /* 0x000000312f2f7220 */ /* 0x080fe20000410000 */
[----:B------:R-:W-:Y:S01]  /*5d20*/  FMUL.FTZ R11, R11, R46 ;  /* 0x0000002e0b0b7220 */ /* 0x000fe20000410000 */
[----:B------:R-:W-:Y:S01]  /*5d30*/  LOP3.LUT R145, R145, 0xffff0000, RZ, 0xc0, !PT ;  /* 0xffff000091917812 */ /* 0x000fe200078ec0ff */
[----:B------:R-:W-:Y:S01]  /*5d40*/  IMAD.U32 R42, R42, 0x10000, RZ ;  /* 0x000100002a2a7824 */ /* 0x000fe200078e00ff */
[----:B------:R-:W-:Y:S01]  /*5d50*/  LOP3.LUT R144, R144, 0xffff0000, RZ, 0xc0, !PT ;  /* 0xffff000090907812 */ /* 0x000fe200078ec0ff */
[----:B------:R-:W-:Y:S01]  /*5d60*/  IMAD.U32 R41, R41, 0x10000, RZ ;  /* 0x0001000029297824 */ /* 0x000fe200078e00ff */
[----:B------:R-:W-:Y:S01]  /*5d70*/  LOP3.LUT R12, R12, 0xffff0000, RZ, 0xc0, !PT ;  /* 0xffff00000c0c7812 */ /* 0x000fe200078ec0ff */
[C---:B------:R-:W-:Y:S01]  /*5d80*/  FFMA.FTZ R49, R48.reuse, R49, -R51 ;  /* 0x0000003130317223 */ /* 0x040fe20000010833 */
[----:B------:R-:W-:Y:S01]  /*5d90*/  FFMA.FTZ R48, R48, R50, R47 ;  /* 0x0000003230307223 */ /* 0x000fe2000001002f */
[C---:B------:R-:W-:Y:S01]  /*5da0*/  FFMA.FTZ R46, R40.reuse, R46, -R53 ;  /* 0x0000002e282e7223 */ /* 0x040fe20000010835 */
[----:B------:R-:W-:Y:S01]  /*5db0*/  FFMA.FTZ R43, R40, R43, R11 ;  /* 0x0000002b282b7223 */ /* 0x000fe2000001000b */
[C---:B------:R-:W-:Y:S01]  /*5dc0*/  FMUL.FTZ R40, R14.reuse, R145 ;  /* 0x000000910e287220 */ /* 0x040fe20000410000 */
[----:B------:R-:W-:Y:S01]  /*5dd0*/  FMUL.FTZ R50, R14, R144 ;  /* 0x000000900e327220 */ /* 0x000fe20000410000 */
[----:B------:R-:W-:-:S02]  /*5de0*/  IMAD.U32 R15, R15, 0x10000, RZ ;  /* 0x000100000f0f7824 */ /* 0x000fc400078e00ff */
[C---:B------:R-:W-:Y:S01]  /*5df0*/  FMUL.FTZ R14, R12.reuse, R42 ;  /* 0x0000002a0c0e7220 */ /* 0x040fe20000410000 */
[-C--:B------:R-:W-:Y:S01]  /*5e00*/  FMUL.FTZ R11, R12, R41.reuse ;  /* 0x000000290c0b7220 */ /* 0x080fe20000410000 */
        /* <DEDUP_REMOVED lines=9> */
.L_x_3776:
[----:B------:R-:W-:Y:S05]  /*5ea0*/  BSYNC B2 ;  /* 0x0000000000027941 */ /* 0x000fea0003800000 */
.L_x_3775:
[----:B----4-:R0:W-:Y:S02]  /*5eb0*/  ST.E.128 desc[UR48][R44.64], R12 ;  /* 0x0000000c2c007985 */ /* 0x0101e4000c101d30 */
.L_x_3774:
[----:B------:R-:W-:Y:S05]  /*5ec0*/  BSYNC B1 ;  /* 0x0000000000017941 */ /* 0x000fea0003800000 */
.L_x_3773:
        /* <DEDUP_REMOVED lines=11> */
[--C-:B------:R-:W-:Y:S01]  /*5f80*/  SHF.R.U64 R46, R36, 0x10, R37.reuse ;  /* 0x00000010242e7819 */ /* 0x100fe20000001225 */
[C---:B------:R-:W-:Y:S01]  /*5f90*/  IMAD.U32 R36, R14.reuse, 0x10000, RZ ;  /* 0x000100000e247824 */ /* 0x040fe200078e00ff */
[----:B------:R-:W-:Y:S02]  /*5fa0*/  SHF.R.U32.HI R44, RZ, 0x10, R37 ;  /* 0x00000010ff2c7819 */ /* 0x000fe40000011625 */
[----:B------:R-:W-:Y:S01]  /*5fb0*/  LOP3.LUT R37, R14, 0xffff0000, RZ, 0xc0, !PT ;  /* 0xffff00000e257812 */ /* 0x000fe200078ec0ff */
[C---:B------:R-:W-:Y:S01]  /*5fc0*/  IMAD.U32 R14, R15.reuse, 0x10000, RZ ;  /* 0x000100000f0e7824 */ /* 0x040fe200078e00ff */
[----:B---3--:R-:W-:Y:S02]  /*5fd0*/  LOP3.LUT R11, R15, 0xffff0000, RZ, 0xc0, !PT ;  /* 0xffff00000f0b7812 */ /* 0x008fe400078ec0ff */
[----:B------:R-:W-:-:S02]  /*5fe0*/  PRMT R42, R131, 0x5410, R42 ;  /* 0x00005410832a7816 */ /* 0x000fc4000000002a */
[C---:B------:R-:W-:Y:S02]  /*5ff0*/  PRMT R15, R115.reuse, 0x5410, R46 ;  /* 0x00005410730f7816 */ /* 0x040fe4000000002e */
[----:B------:R-:W-:Y:S02]  /*6000*/  SHF.R.U32.HI R38, RZ, 0x10, R39 ;  /* 0x00000010ff267819 */ /* 0x000fe40000011627 */
[----:B------:R-:W-:Y:S02]  /*6010*/  PRMT R115, R115, 0x5432, R44 ;  /* 0x0000543273737816 */ /* 0x000fe4000000002c */
[----:B------:R-:W-:Y:S01]  /*6020*/  LOP3.LUT R39, R13, 0xffff0000, RZ, 0xc0, !PT ;  /* 0xffff00000d277812 */ /* 0x000fe200078ec0ff */
[----:B------:R-:W-:Y:S01]  /*6030*/  IMAD.U32 R13, R12, 0x10000, RZ ;  /* 0x000100000c0d7824 */ /* 0x000fe200078e00ff */
[----:B------:R-:W-:Y:S01]  /*6040*/  LOP3.LUT R46, R42, 0xffff0000, RZ, 0xc0, !PT ;  /* 0xffff00002a2e7812 */ /* 0x000fe200078ec0ff */
[----:B------:R-:W-:Y:S01]  /*6050*/  IMAD.U32 R45, R115, 0x10000, RZ ;  /* 0x00010000732d7824 */ /* 0x000fe200078e00ff */
[----:B------:R-:W-:-:S02]  /*6060*/  LOP3.LUT R44, R15, 0xffff0000, RZ, 0xc0, !PT ;  /* 0xffff00000f2c7812 */ /* 0x000fc400078ec0ff */
[----:B------:R-:W-:Y:S01]  /*6070*/  PRMT R131, R131, 0x5432, R38 ;  /* 0x0000543283837816 */ /* 0x000fe20000000026 */
[----:B------:R-:W-:Y:S01]  /*6080*/  FMUL.FTZ R48, R39, R46 ;  /* 0x0000002e27307220 */ /* 0x000fe20000410000 */
[----:B------:R-:W-:Y:S01]  /*6090*/  LOP3.LUT R115, R115, 0xffff0000, RZ, 0xc0, !PT ;  /* 0xffff000073737812 */ /* 0x000fe200078ec0ff */
[-C--:B------:R-:W-:Y:S01]  /*60a0*/  FMUL.FTZ R47, R39, R44.reuse ;  /* 0x0000002c272f7220 */ /* 0x080fe20000410000 */
[----:B------:R-:W-:Y:S01]  /*60b0*/  LOP3.LUT R39, R12, 0xffff0000, RZ, 0xc0, !PT ;  /* 0xffff00000c277812 */ /* 0x000fe200078ec0ff */
[----:B------:R-:W-:Y:S02]  /*60c0*/  IMAD.U32 R38, R131, 0x10000, RZ ;  /* 0x0001000083267824 */ /* 0x000fe400078e00ff */
[C---:B------:R-:W-:Y:S01]  /*60d0*/  FFMA.FTZ R12, R43.reuse, R44, -R48 ;  /* 0x0000002c2b0c7223 */ /* 0x040fe20000010830 */
[----:B------:R-:W-:Y:S01]  /*60e0*/  FFMA.FTZ R43, R43, R46, R47 ;  /* 0x0000002e2b2b7223 */ /* 0x000fe2000001002f */
[C---:B------:R-:W-:Y:S01]  /*60f0*/  FMUL.FTZ R47, R37.reuse, R45 ;  /* 0x0000002d252f7220 */ /* 0x040fe20000410000 */
[----:B------:R-:W-:Y:S01]  /*6100*/  FMUL.FTZ R49, R37, R38 ;  /* 0x0000002625317220 */ /* 0x000fe20000410000 */
[----:B------:R-:W-:Y:S01]  /*6110*/  LOP3.LUT R131, R131, 0xffff0000, RZ, 0xc0, !PT ;  /* 0xffff000083837812 */ /* 0x000fe200078ec0ff */
[----:B------:R-:W-:-:S02]  /*6120*/  IMAD.U32 R44, R42, 0x10000, RZ ;  /* 0x000100002a2c7824 */ /* 0x000fc400078e00ff */
[C---:B------:R-:W-:Y:S01]  /*6130*/  FFMA.FTZ R38, R36.reuse, R38, R47 ;  /* 0x0000002624267223 */ /* 0x040fe2000001002f */
[----:B------:R-:W-:Y:S02]  /*6140*/  IMAD.U32 R42, R15, 0x10000, RZ ;  /* 0x000100000f2a7824 */ /* 0x000fe400078e00ff */
[----:B------:R-:W-:Y:S01]  /*6150*/  FFMA.FTZ R37, R36, R45, -R49 ;  /* 0x0000002d24257223 */ /* 0x000fe20000010831 */
[----:B------:R-:W-:Y:S01]  /*6160*/  FMUL.FTZ R36, R39, R44 ;  /* 0x0000002c27247220 */ /* 0x000fe20000410000 */
        /* <DEDUP_REMOVED lines=10> */
[----:B------:R-:W-:-:S07]  /*6210*/  F2FP.BF16.F32.PACK_AB R12, R39, R36 ;  /* 0x00000024270c723e */ /* 0x000fce00000010ff */
.L_x_3780:
[----:B------:R-:W-:Y:S05]  /*6220*/  BSYNC B2 ;  /* 0x0000000000027941 */ /* 0x000fea0003800000 */
.L_x_3779:
[----:B----4-:R0:W-:Y:S02]  /*6230*/  ST.E.128 desc[UR48][R40.64], R12 ;  /* 0x0000000c28007985 */ /* 0x0101e4000c101d30 */
.L_x_3778:
[----:B------:R-:W-:Y:S05]  /*6240*/  BSYNC B1 ;  /* 0x0000000000017941 */ /* 0x000fea0003800000 */
.L_x_3777:
        /* <DEDUP_REMOVED lines=17> */
[----:B----4-:R-:W-:Y:S01]  /*6360*/  LOP3.LUT R33, R13, 0xffff0000, RZ, 0xc0, !PT ;  /* 0xffff00000d217812 */ /* 0x010fe200078ec0ff */
[----:B------:R-:W-:Y:S01]  /*6370*/  IMAD.U32 R41, R114, 0x10000, RZ ;  /* 0x0001000072297824 */ /* 0x000fe200078e00ff */
[C---:B------:R-:W-:Y:S01]  /*6380*/  LOP3.LUT R42, R40.reuse, 0xffff0000, RZ, 0xc0, !PT ;  /* 0xffff0000282a7812 */ /* 0x040fe200078ec0ff */
[----:B------:R-:W-:Y:S01]  /*6390*/  IMAD.U32 R39, R79, 0x10000, RZ ;  /* 0x000100004f277824 */ /* 0x000fe200078e00ff */
[----:B------:R-:W-:Y:S01]  /*63a0*/  LOP3.LUT R38, R35, 0xffff0000, RZ, 0xc0, !PT ;  /* 0xffff000023267812 */ /* 0x000fe200078ec0ff */
[----:B------:R-:W-:Y:S01]  /*63b0*/  IMAD.U32 R40, R40, 0x10000, RZ ;  /* 0x0001000028287824 */ /* 0x000fe200078e00ff */
[C---:B------:R-:W-:Y:S01]  /*63c0*/  SHF.L.U32 R32, R14.reuse, 0x10, RZ ;  /* 0x000000100e207819 */ /* 0x040fe200000006ff */
[----:B------:R-:W-:Y:S01]  /*63d0*/  FMUL.FTZ R44, R33, R42 ;  /* 0x0000002a212c7220 */ /* 0x000fe20000410000 */
[----:B------:R-:W-:Y:S01]  /*63e0*/  LOP3.LUT R34, R14, 0xffff0000, RZ, 0xc0, !PT ;  /* 0xffff00000e227812 */ /* 0x000fe200078ec0ff */
[C---:B------:R-:W-:Y:S01]  /*63f0*/  IMAD.U32 R14, R15.reuse, 0x10000, RZ ;  /* 0x000100000f0e7824 */ /* 0x040fe200078e00ff */
[----:B---3--:R-:W-:Y:S01]  /*6400*/  LOP3.LUT R11, R15, 0xffff0000, RZ, 0xc0, !PT ;  /* 0xffff00000f0b7812 */ /* 0x008fe200078ec0ff */
[----:B------:R-:W-:-:S02]  /*6410*/  IMAD.U32 R15, R13, 0x10000, RZ ;  /* 0x000100000d0f7824 */ /* 0x000fc400078e00ff */
[-C--:B------:R-:W-:Y:S01]  /*6420*/  FMUL.FTZ R33, R33, R38.reuse ;  /* 0x0000002621217220 */ /* 0x080fe20000410000 */
[----:B------:R-:W-:Y:S01]  /*6430*/  LOP3.LUT R114, R114, 0xffff0000, RZ, 0xc0, !PT ;  /* 0xffff000072727812 */ /* 0x000fe200078ec0ff */
[----:B------:R-:W-:Y:S02]  /*6440*/  IMAD.U32 R13, R12, 0x10000, RZ ;  /* 0x000100000c0d7824 */ /* 0x000fe400078e00ff */
[C---:B------:R-:W-:Y:S01]  /*6450*/  FFMA.FTZ R44, R15.reuse, R38, -R44 ;  /* 0x000000260f2c7223 */ /* 0x040fe2000001082c */
[----:B------:R-:W-:Y:S01]  /*6460*/  FFMA.FTZ R33, R15, R42, R33 ;  /* 0x0000002a0f217223 */ /* 0x000fe20000010021 */
[C---:B------:R-:W-:Y:S01]  /*6470*/  FMUL.FTZ R15, R34.reuse, R39 ;  /* 0x00000027220f7220 */ /* 0x040fe20000410000 */
[-C--:B------:R-:W-:Y:S01]  /*6480*/  FMUL.FTZ R43, R34, R41.reuse ;  /* 0x00000029222b7220 */ /* 0x080fe20000410000 */
[----:B------:R-:W-:Y:S01]  /*6490*/  LOP3.LUT R79, R79, 0xffff0000, RZ, 0xc0, !PT ;  /* 0xffff00004f4f7812 */ /* 0x000fe200078ec0ff */
[----:B------:R-:W-:Y:S01]  /*64a0*/  IMAD.U32 R35, R35, 0x10000, RZ ;  /* 0x0001000023237824 */ /* 0x000fe200078e00ff */
[----:B------:R-:W-:Y:S01]  /*64b0*/  LOP3.LUT R12, R12, 0xffff0000, RZ, 0xc0, !PT ;  /* 0xffff00000c0c7812 */ /* 0x000fe200078ec0ff */
[C---:B------:R-:W-:Y:S01]  /*64c0*/  FFMA.FTZ R34, R32.reuse, R41, R15 ;  /* 0x0000002920227223 */ /* 0x040fe2000001000f */
        /* <DEDUP_REMOVED lines=12> */
[----:B------:R-:W-:-:S07]  /*6590*/  F2FP.BF16.F32.PACK_AB R12, R11, R32 ;  /* 0x000000200b0c723e */ /* 0x000fce00000010ff */
.L_x_3784:
[----:B------:R-:W-:Y:S05]  /*65a0*/  BSYNC B2 ;  /* 0x0000000000027941 */ /* 0x000fea0003800000 */
.L_x_3783:
[----:B----4-:R0:W-:Y:S02]  /*65b0*/  ST.E.128 desc[UR48][R36.64], R12 ;  /* 0x0000000c24007985 */ /* 0x0101e4000c101d30 */
.L_x_3782:
[----:B------:R-:W-:Y:S05]  /*65c0*/  BSYNC B1 ;  /* 0x0000000000017941 */ /* 0x000fea0003800000 */
.L_x_3781:
[----:B------:R-:W-:-:S13]  /*65d0*/  ISETP.NE.AND P3, PT, R20, RZ, PT ;  /* 0x000000ff1400720c */ /* 0x000fda0003f65270 */
        /* <DEDUP_REMOVED lines=9> */
[--C-:B------:R-:W-:Y:S02]  /*6670*/  SHF.R.U64 R35, R30, 0x10, R31.reuse ;  /* 0x000000101e237819 */ /* 0x100fe4000000121f */
[----:B---3--:R-:W-:Y:S02]  /*6680*/  SHF.R.U32.HI R11, RZ, 0x10, R31 ;  /* 0x00000010ff0b7819 */ /* 0x008fe4000001161f */
[----:B------:R-:W-:Y:S02]  /*6690*/  SHF.R.U32.HI R34, RZ, 0x10, R29 ;  /* 0x00000010ff227819 */ /* 0x000fe4000001161d */
[----:B------:R-:W-:Y:S02]  /*66a0*/  PRMT R31, R77, 0x5432, R36 ;  /* 0x000054324d1f7816 */ /* 0x000fe40000000024 */
[----:B------:R-:W-:-:S02]  /*66b0*/  PRMT R36, R78, 0x5410, R35 ;  /* 0x000054104e247816 */ /* 0x000fc40000000023 */
[----:B------:R-:W-:Y:S01]  /*66c0*/  PRMT R78, R78, 0x5432, R11 ;  /* 0x000054324e4e7816 */ /* 0x000fe2000000000b */
[----:B------:R-:W-:Y:S01]  /*66d0*/  IMAD.U32 R11, R12, 0x10000, RZ ;  /* 0x000100000c0b7824 */ /* 0x000fe200078e00ff */
[----:B------:R-:W-:Y:S01]  /*66e0*/  LOP3.LUT R29, R14, 0xffff0000, RZ, 0xc0, !PT ;  /* 0xffff00000e1d7812 */ /* 0x000fe200078ec0ff */
[----:B------:R-:W-:Y:S01]  /*66f0*/  IMAD.U32 R14, R13, 0x10000, RZ ;  /* 0x000100000d0e7824 */ /* 0x000fe200078e00ff */
[----:B------:R-:W-:Y:S01]  /*6700*/  PRMT R77, R77, 0x5410, R34 ;  /* 0x000054104d4d7816 */ /* 0x000fe20000000022 */
[----:B------:R-:W-:Y:S01]  /*6710*/  IMAD.U32 R38, R78, 0x10000, RZ ;  /* 0x000100004e267824 */ /* 0x000fe200078e00ff */
[----:B------:R-:W-:Y:S02]  /*6720*/  LOP3.LUT R13, R13, 0xffff0000, RZ, 0xc0, !PT ;  /* 0xffff00000d0d7812 */ /* 0x000fe400078ec0ff */
[C---:B------:R-:W-:Y:S01]  /*6730*/  LOP3.LUT R37, R36.reuse, 0xffff0000, RZ, 0xc0, !PT ;  /* 0xffff000024257812 */ /* 0x040fe200078ec0ff */
[----:B------:R-:W-:Y:S01]  /*6740*/  IMAD.U32 R35, R77, 0x10000, RZ ;  /* 0x000100004d237824 */ /* 0x000fe200078e00ff */
[----:B------:R-:W-:Y:S01]  /*6750*/  LOP3.LUT R34, R31, 0xffff0000, RZ, 0xc0, !PT ;  /* 0xffff00001f227812 */ /* 0x000fe200078ec0ff */
[----:B------:R-:W-:Y:S01]  /*6760*/  IMAD.U32 R36, R36, 0x10000, RZ ;  /* 0x0001000024247824 */ /* 0x000fe200078e00ff */
[----:B------:R-:W-:Y:S01]  /*6770*/  LOP3.LUT R12, R12, 0xffff0000, RZ, 0xc0, !PT ;  /* 0xffff00000c0c7812 */ /* 0x000fe200078ec0ff */
[----:B------:R-:W-:Y:S01]  /*6780*/  FMUL.FTZ R39, R13, R37 ;  /* 0x000000250d277220 */ /* 0x000fe20000410000 */
[----:B------:R-:W-:Y:S01]  /*6790*/  LOP3.LUT R30, R15, 0xffff0000, RZ, 0xc0, !PT ;  /* 0xffff00000f1e7812 */ /* 0x000fe200078ec0ff */
[----:B------:R-:W-:Y:S01]  /*67a0*/  FMUL.FTZ R40, R13, R34 ;  /* 0x000000220d287220 */ /* 0x000fe20000410000 */
[C---:B------:R-:W-:Y:S01]  /*67b0*/  FMUL.FTZ R13, R29.reuse, R38 ;  /* 0x000000261d0d7220 */ /* 0x040fe20000410000 */
[----:B------:R-:W-:Y:S01]  /*67c0*/  FMUL.FTZ R29, R29, R35 ;  /* 0x000000231d1d7220 */ /* 0x000fe20000410000 */
        /* <DEDUP_REMOVED lines=20> */
[----:B------:R-:W-:-:S02]  /*6910*/  F2FP.BF16.F32.PACK_AB R15, R29, R34 ;  /* 0x000000221d0f723e */ /* 0x000fc400000010ff */
[----:B------:R-:W-:-:S07]  /*6920*/  MOV R13, R39 ;  /* 0x00000027000d7202 */ /* 0x000fce0000000f00 */
.L_x_3786:
[----:B------:R-:W-:Y:S05]  /*6930*/  BSYNC B1 ;  /* 0x0000000000017941 */ /* 0x000fea0003800000 */
.L_x_3785:
[----:B----4-:R0:W-:Y:S01]  /*6940*/  ST.E.128 desc[UR48][R32.64], R12 ;  /* 0x0000000c20007985 */ /* 0x0101e2000c101d30 */
[----:B------:R-:W-:Y:S05]  /*6950*/  BRA `(.L_x_3764) ;  /* 0x0000004000a47947 */ /* 0x000fea0003800000 */
.L_x_3730:
        /* <DEDUP_REMOVED lines=21> */
[----:B------:R-:W-:Y:S06]  /*6ab0*/  @P3 BRA `(.L_x_3788) ;  /* 0x00000000007c3947 */ /* 0x000fec0003800000 */
[----:B------:R-:W-:Y:S01]  /*6ac0*/  IADD3 R30, P2, R94, R14, RZ ;  /* 0x0000000e5e1e7210 */ /* 0x000fe20007f5e0ff */
[----:B------:R-:W-:Y:S01]  /*6ad0*/  ULDC.64 UR4, c[0x0][0x3e8] ;  /* 0x0000fa0000047ab9 */ /* 0x000fe20000000a00 */
[----:B------:R-:W-:Y:S02]  /*6ae0*/  CS2R R38, SRZ ;  /* 0x0000000000267805 */ /* 0x000fe4000001ff00 */
[----:B------:R-:W-:Y:S02]  /*6af0*/  CS2R R36, SRZ ;  /* 0x0000000000247805 */ /* 0x000fe4000001ff00 */
[----:B------:R-:W-:Y:S01]  /*6b00*/  CS2R R62, SRZ ;  /* 0x00000000003e7805 */ /* 0x000fe2000001ff00 */
[----:B------:R-:W-:Y:S01]  /*6b10*/  IMAD.X R31, R11, 0x1, R99, P2 ;  /* 0x000000010b1f7824 */ /* 0x000fe200010e0663 */
[----:B------:R-:W-:Y:S02]  /*6b20*/  IADD3 R28, P2, R88, R12, RZ ;  /* 0x0000000c581c7210 */ /* 0x000fe40007f5e0ff */
[----:B------:R-:W-:-:S03]  /*6b30*/  CS2R R60, SRZ ;  /* 0x00000000003c7805 */ /* 0x000fc6000001ff00 */
        /* <DEDUP_REMOVED lines=13> */
[----:B------:R-:W-:Y:S02]  /*6c10*/  ISETP.GE.AND P2, PT, R193, R118, PT ;  /* 0x00000076c100720c */ /* 0x000fe40003f46270 */
[----:B------:R-:W-:Y:S02]  /*6c20*/  CS2R R30, SRZ ;  /* 0x00000000001e7805 */ /* 0x000fe4000001ff00 */
[----:B------:R-:W-:Y:S02]  /*6c30*/  CS2R R28, SRZ ;  /* 0x00000000001c7805 */ /* 0x000fe4000001ff00 */
[----:B------:R-:W-:-:S02]  /*6c40*/  CS2R R42, SRZ ;  /* 0x00000000002a7805 */ /* 0x000fc4000001ff00 */
[----:B------:R-:W-:-:S05]  /*6c50*/  CS2R R40, SRZ ;  /* 0x0000000000287805 */ /* 0x000fca000001ff00 */
[----:B------:R0:W5:Y:S04]  /*6c60*/  @!P2 LDG.E.128 R32, desc[UR48][R64.64+0x40] ;  /* 0x000040304020a981 */ /* 0x000168000c1e1d00 */
[----:B------:R0:W5:Y:S01]  /*6c70*/  @!P2 LDG.E.128 R44, desc[UR48][R68.64+0x40] ;  /* 0x00004030442ca981 */ /* 0x000162000c1e1d00 */
[----:B------:R-:W-:-:S13]  /*6c80*/  ISETP.GE.AND P2, PT, R192, R118, PT ;  /* 0x00000076c000720c */ /* 0x000fda0003f46270 */
[----:B------:R0:W5:Y:S04]  /*6c90*/  @!P2 LDG.E.128 R28, desc[UR48][R64.64+0x80] ;  /* 0x00008030401ca981 */ /* 0x000168000c1e1d00 */
[----:B------:R0:W5:Y:S02]  /*6ca0*/  @!P2 LDG.E.128 R40, desc[UR48][R68.64+0x80] ;  /* 0x000080304428a981 */ /* 0x000164000c1e1d00 */
.L_x_3788:
[----:B------:R-:W-:Y:S05]  /*6cb0*/  BSYNC B1 ;  /* 0x0000000000017941 */ /* 0x000fea0003800000 */
.L_x_3787:
[----:B------:R-:W-:Y:S01]  /*6cc0*/  VIADD R77, R202, 0x40 ;  /* 0x00000040ca4d7836 */ /* 0x000fe20000000000 */
[----:B------:R-:W-:Y:S01]  /*6cd0*/  BSSY B1, `(.L_x_3789) ;  /* 0x0000028000017945 */ /* 0x000fe20003800000 */
[----:B0-----:R-:W-:Y:S02]  /*6ce0*/  CS2R R64, SRZ ;  /* 0x0000000000407805 */ /* 0x001fe4000001ff00 */
[----:B------:R-:W-:Y:S02]  /*6cf0*/  CS2R R70, SRZ ;  /* 0x0000000000467805 */ /* 0x000fe4000001ff00 */
[----:B------:R-:W-:Y:S02]  /*6d00*/  CS2R R68, SRZ ;  /* 0x0000000000447805 */ /* 0x000fe4000001ff00 */
[----:B------:R-:W-:Y:S02]  /*6d10*/  ISETP.GE.AND P4, PT, R77, R83, PT ;  /* 0x000000534d00720c */ /* 0x000fe40003f86270 */
[----:B------:R-:W-:-:S02]  /*6d20*/  CS2R R74, SRZ ;  /* 0x00000000004a7805 */ /* 0x000fc4000001ff00 */
[----:B------:R-:W-:Y:S01]  /*6d30*/  CS2R R72, SRZ ;  /* 0x0000000000487805 */ /* 0x000fe2000001ff00 */
[----:B-----5:R-:W-:-:S08]  /*6d40*/  IMAD.MOV.U32 R76, RZ, RZ, R30 ;  /* 0x000000ffff4c7224 */ /* 0x020fd000078e001e */
[----:B------:R-:W-:Y:S05]  /*6d50*/  @P4 BRA `(.L_x_3790) ;  /* 0x00000000007c4947 */ /* 0x000fea0003800000 */
[----:B------:R-:W-:Y:S01]  /*6d60*/  IADD3 R15, P2, P5, R94, R14, R103 ;  /* 0x0000000e5e0f7210 */ /* 0x000fe20007d5e067 */
[----:B------:R-:W-:Y:S01]  /*6d70*/  ULDC.64 UR4, c[0x0][0x3e8] ;  /* 0x0000fa0000047ab9 */ /* 0x000fe20000000a00 */
[----:B------:R-:W-:Y:S02]  /*6d80*/  CS2R R58, SRZ ;  /* 0x00000000003a7805 */ /* 0x000fe4000001ff00 */
[----:B------:R-:W-:Y:S02]  /*6d90*/  CS2R R56, SRZ ;  /* 0x0000000000387805 */ /* 0x000fe4000001ff00 */
[----:B------:R-:W-:Y:S02]  /*6da0*/  IADD3.X R48, R99, R11, R102, P2, P5 ;  /* 0x0000000b63307210 */ /* 0x000fe400017ea466 */
[----:B------:R-:W-:Y:S02]  /*6db0*/  CS2R R74, SRZ ;  /* 0x00000000004a7805 */ /* 0x000fe4000001ff00 */
[----:B------:R-:W-:-:S02]  /*6dc0*/  IADD3 R13, P2, P5, R88, R12, R105 ;  /* 0x0000000c580d7210 */ /* 0x000fc40007d5e069 */
[----:B------:R-:W-:Y:S02]  /*6dd0*/  CS2R R72, SRZ ;  /* 0x0000000000487805 */ /* 0x000fe4000001ff00 */
        /* <DEDUP_REMOVED lines=23> */
.L_x_3790:
[----:B------:R-:W-:Y:S05]  /*6f50*/  BSYNC B1 ;  /* 0x0000000000017941 */ /* 0x000fea0003800000 */
.L_x_3789:
[----:B0-----:R-:W-:Y:S01]  /*6f60*/  IMAD.MOV.U32 R12, RZ, RZ, R28 ;  /* 0x000000ffff0c7224 */ /* 0x001fe200078e001c */
[----:B------:R-:W-:Y:S01]  /*6f70*/  ISETP.NE.AND P2, PT, R214, 0x3, PT ;  /* 0x00000003d600780c */ /* 0x000fe20003f45270 */
[----:B------:R-:W-:Y:S02]  /*6f80*/  IMAD.MOV.U32 R11, RZ, RZ, R29 ;  /* 0x000000ffff0b7224 */ /* 0x000fe400078e001d */
[----:B------:R-:W-:Y:S02]  /*6f90*/  IMAD.MOV.U32 R13, RZ, RZ, R31 ;  /* 0x000000ffff0d7224 */ /* 0x000fe400078e001f */
[----:B------:R-:W-:Y:S01]  /*6fa0*/  IMAD.MOV.U32 R14, RZ, RZ, R34 ;  /* 0x000000ffff0e7224 */ /* 0x000fe200078e0022 */
[----:B------:R-:W-:Y:S01]  /*6fb0*/  PRMT R159, R12, 0x5410, R11 ;  /* 0x000054100c9f7816 */ /* 0x000fe2000000000b */
[----:B------:R-:W-:Y:S01]  /*6fc0*/  IMAD.MOV.U32 R11, RZ, RZ, R32 ;  /* 0x000000ffff0b7224 */ /* 0x000fe200078e0020 */
[----:B------:R-:W-:Y:S01]  /*6fd0*/  PRMT R158, R76, 0x5410, R13 ;  /* 0x000054104c9e7816 */ /* 0x000fe2000000000d */
[----:B------:R-:W-:-:S02]  /*6fe0*/  IMAD.MOV.U32 R12, RZ, RZ, R33 ;  /* 0x000000ffff0c7224 */ /* 0x000fc400078e0021 */
[----:B------:R-:W-:-:S03]  /*6ff0*/  IMAD.MOV.U32 R13, RZ, RZ, R35 ;  /* 0x000000ffff0d7224 */ /* 0x000fc600078e0023 */
[----:B------:R-:W-:Y:S01]  /*7000*/  PRMT R165, R12, 0x5410, R11 ;  /* 0x000054100ca57816 */ /* 0x000fe2000000000b */
[----:B------:R-:W-:Y:S01]  /*7010*/  IMAD.MOV.U32 R11, RZ, RZ, R38 ;  /* 0x000000ffff0b7224 */ /* 0x000fe200078e0026 */
[----:B------:R-:W-:Y:S01]  /*7020*/  PRMT R163, R14, 0x5410, R13 ;  /* 0x000054100ea37816 */ /* 0x000fe2000000000d */
[----:B------:R-:W-:Y:S02]  /*7030*/  IMAD.MOV.U32 R12, RZ, RZ, R39 ;  /* 0x000000ffff0c7224 */ /* 0x000fe400078e0027 */
[----:B------:R-:W-:Y:S02]  /*7040*/  IMAD.MOV.U32 R13, RZ, RZ, R36 ;  /* 0x000000ffff0d7224 */ /* 0x000fe400078e0024 */
[----:B------:R-:W-:Y:S01]  /*7050*/  IMAD.MOV.U32 R14, RZ, RZ, R37 ;  /* 0x000000ffff0e7224 */ /* 0x000fe200078e0025 */
[----:B------:R-:W-:Y:S01]  /*7060*/  PRMT R147, R11, 0x5410, R12 ;  /* 0x000054100b937816 */ /* 0x000fe2000000000c */
[----:B------:R-:W-:Y:S01]  /*7070*/  IMAD.MOV.U32 R12, RZ, RZ, R42 ;  /* 0x000000ffff0c7224 */ /* 0x000fe200078e002a */
[----:B------:R-:W-:-:S02]  /*7080*/  MOV R11, R43 ;  /* 0x0000002b000b7202 */ /* 0x000fc40000000f00 */
[----:B------:R-:W-:Y:S02]  /*7090*/  PRMT R146, R14, 0x5410, R13 ;  /* 0x000054100e927816 */ /* 0x000fe4000000000d */
        /* <DEDUP_REMOVED lines=16> */
[----:B-----5:R-:W-:Y:S02]  /*71a0*/  IMAD.MOV.U32 R12, RZ, RZ, R50 ;  /* 0x000000ffff0c7224 */ /* 0x020fe400078e0032 */
        /* <DEDUP_REMOVED lines=38> */
[----:B------:R-:W-:Y:S06]  /*7410*/  @!P2 BRA `(.L_x_3791) ;  /* 0x000000000004a947 */ /* 0x000fec0003800000 */
[----:B------:R-:W-:Y:S01]  /*7420*/  BPT.TRAP 0x1 ;  /* 0x000000040000795c */ /* 0x000fe20000300000 */
.L_x_3791:
[----:B------:R-:W-:Y:S01]  /*7430*/  IMAD R84, R18, 0x8, R2 ;  /* 0x0000000812547824 */ /* 0x000fe200078e0202 */
[----:B------:R-:W-:Y:S01]  /*7440*/  SHF.L.U32 R85, R203, 0x1f, RZ ;  /* 0x0000001fcb557819 */ /* 0x000fe200000006ff */
[----:B------:R-:W-:Y:S03]  /*7450*/  BSSY B1, `(.L_x_3792) ;  /* 0x0000003000017945 */ /* 0x000fe60003800000 */
[----:B------:R-:W0:Y:S02]  /*7460*/  SYNCS.PHASECHK.TRANS64.TRYWAIT P5, [R84+URZ+0x30890], R85 ;  /* 0x03089055540075a7 */ /* 0x000e2400080a017f */
[----:B0-----:R-:W-:Y:S05]  /*7470*/  @!P5 BRA `(.L_x_3793) ;  /* 0x000001c00038d947 */ /* 0x001fea0003800000 */
.L_x_4073:
[----:B------:R-:W-:Y:S05]  /*7480*/  BSYNC B1 ;  /* 0x0000000000017941 */ /* 0x000fea0003800000 */
.L_x_3792:
[----:B------:R-:W1:Y:S01]  /*7490*/  LDC R131, c[0x0][0x2f4] ;  /* 0x0000bd00ff837b82 */ /* 0x000e620000000800 */
[----:B------:R-:W-:Y:S01]  /*74a0*/  UMOV UR4, 0xffffffff ;  /* 0xffffffff00047882 */ /* 0x000fe20000000000 */
[----:B-1----:R-:W-:Y:S02]  /*74b0*/  IMAD.IADD R134, R131, 0x1, -R119 ;  /* 0x0000000183867824 */ /* 0x002fe400078e0a77 */
[----:B------:R-:W-:Y:S05]  /*74c0*/  BRA.DIV UR4, `(.L_x_3794) ;  /* 0x000001c204387947 */ /* 0x000fea000b800000 */
[----:B------:R1:W2:Y:S04]  /*74d0*/  SHFL.IDX PT, R115, R116, RZ, 0x1c1f ;  /* 0x001c1fff74737589 */ /* 0x0002a800000e0000 */
[----:B------:R1:W3:Y:S02]  /*74e0*/  SHFL.IDX PT, R11, R117, RZ, 0x1c1f ;  /* 0x001c1fff750b7589 */ /* 0x0002e400000e0000 */
.L_x_4077:
[----:B------:R-:W-:Y:S04]  /*74f0*/  BSSY B1, `(.L_x_3795) ;  /* 0x000017c000017945 */ /* 0x000fe80003800000 */
[----:B------:R-:W-:Y:S05]  /*7500*/  @P3 BRA `(.L_x_3796) ;  /* 0x0000001400e83947 */ /* 0x000fea0003800000 */
[----:B------:R-:W-:Y:S01]  /*7510*/  ISETP.NE.AND P3, PT, R6, RZ, PT ;  /* 0x000000ff0600720c */ /* 0x000fe20003f65270 */
[----:B------:R-:W-:Y:S01]  /*7520*/  BSSY B2, `(.L_x_3797) ;  /* 0x000007c000027945 */ /* 0x000fe20003800000 */
[----:B---3--:R-:W-:-:S11]  /*7530*/  IMAD.MOV.U32 R114, RZ, RZ, R11 ;  /* 0x000000ffff727224 */ /* 0x008fd600078e000b */
[----:B------:R-:W-:Y:S05]  /*7540*/  @!P3 BRA `(.L_x_3798) ;  /* 0x0000000400e4b947 */ /* 0x000fea0003800000 */
[----:B------:R-:W-:Y:S01]  /*7550*/  SEL R12, R119, R134, !P0 ;  /* 0x00000086770c7207 */ /* 0x000fe20004000000 */
[----:B------:R-:W-:Y:S01]  /*7560*/  BSSY B3, `(.L_x_3799) ;  /* 0x0000071000037945 */ /* 0x000fe20003800000 */
[----:B------:R-:W-:Y:S02]  /*7570*/  ISETP.GE.AND P3, PT, R16, R118, PT ;  /* 0x000000761000720c */ /* 0x000fe40003f66270 */
[----:B------:R-:W-:-:S04]  /*7580*/  SHF.R.S32.HI R13, RZ, 0x1f, R12 ;  /* 0x0000001fff0d7819 */ /* 0x000fc8000001140c */
[----:B------:R-:W-:-:S04]  /*7590*/  LEA.HI R13, R13, R12, RZ, 0x4 ;  /* 0x0000000c0d0d7211 */ /* 0x000fc800078f20ff */
[----:B------:R-:W-:-:S04]  /*75a0*/  LEA.HI.SX32 R140, R13, R112, 0x1c ;  /* 0x000000700d8c7211 */ /* 0x000fc800078fe2ff */
[----:B------:R-:W-:-:S04]  /*75b0*/  SHF.R.S32.HI R13, RZ, 0x1f, R140 ;  /* 0x0000001fff0d7819 */ /* 0x000fc8000001148c */
[----:B------:R-:W-:Y:S01]  /*75c0*/  LEA.HI R13, R13, R140, RZ, 0x3 ;  /* 0x0000008c0d0d7211 */ /* 0x000fe200078f18ff */
[----:B------:R-:W-:-:S03]  /*75d0*/  IMAD.SHL.U32 R140, R140, 0x8, RZ ;  /* 0x000000088c8c7824 */ /* 0x000fc600078e00ff */
[----:B------:R-:W-:Y:S02]  /*75e0*/  SHF.R.S32.HI R13, RZ, 0x3, R13 ;  /* 0x00000003ff0d7819 */ /* 0x000fe4000001140d */
[----:B------:R-:W-:-:S03]  /*75f0*/  LOP3.LUT R12, R217, 0x38, R140, 0xf8, !PT ;  /* 0x00000038d90c7812 */ /* 0x000fc600078ef88c */
[----:B------:R-:W-:Y:S01]  /*7600*/  IMAD R13, R13, 0x1800, R219 ;  /* 0x000018000d0d7824 */ /* 0x000fe200078e02db */
[----:B------:R-:W-:-:S05]  /*7610*/  LOP3.LUT R12, R12, R218, RZ, 0x3c, !PT ;  /* 0x000000da0c0c7212 */ /* 0x000fca00078e3cff */
        /* <DEDUP_REMOVED lines=18> */
[----:B------:R-:W-:Y:S01]  /*7740*/  IMAD.U32 R63, R145, 0x10000, RZ ;  /* 0x00010000913f7824 */ /* 0x000fe200078e00ff */
[C---:B------:R-:W-:Y:S02]  /*7750*/  PRMT R146, R149.reuse, 0x5432, R146 ;  /* 0x0000543295927816 */ /* 0x040fe40000000092 */
[----:B------:R-:W-:Y:S01]  /*7760*/  PRMT R39, R149, 0x5410, R39 ;  /* 0x0000541095277816 */ /* 0x000fe20000000027 */
[----:B---3--:R-:W-:Y:S01]  /*7770*/  IMAD.U32 R149, R77, 0x10000, RZ ;  /* 0x000100004d957824 */ /* 0x008fe200078e00ff */
[----:B------:R-:W-:-:S02]  /*7780*/  PRMT R60, R148, 0x5432, R60 ;  /* 0x00005432943c7816 */ /* 0x000fc4000000003c */
[----:B------:R-:W-:Y:S01]  /*7790*/  PRMT R61, R148, 0x5410, R61 ;  /* 0x00005410943d7816 */ /* 0x000fe2000000003d */
[C---:B------:R-:W-:Y:S01]  /*77a0*/  IMAD.U32 R148, R146.reuse, 0x10000, RZ ;  /* 0x0001000092947824 */ /* 0x040fe200078e00ff */
[C---:B------:R-:W-:Y:S02]  /*77b0*/  PRMT R37, R147.reuse, 0x5410, R37 ;  /* 0x0000541093257816 */ /* 0x040fe40000000025 */
[----:B------:R-:W-:Y:S01]  /*77c0*/  PRMT R38, R147, 0x5432, R38 ;  /* 0x0000543293267816 */ /* 0x000fe20000000026 */
[----:B----4-:R-:W-:Y:S02]  /*77d0*/  IMAD.U32 R147, R13, 0x10000, RZ ;  /* 0x000100000d937824 */ /* 0x010fe400078e00ff */
[-C--:B------:R-:W-:Y:S01]  /*77e0*/  FMUL.FTZ R62, R149, R148.reuse ;  /* 0x00000094953e7220 */ /* 0x080fe20000410000 */
[----:B------:R-:W-:Y:S02]  /*77f0*/  LOP3.LUT R146, R146, 0xffff0000, RZ, 0xc0, !PT ;  /* 0xffff000092927812 */ /* 0x000fe400078ec0ff */
[----:B------:R-:W-:Y:S01]  /*7800*/  LOP3.LUT R77, R77, 0xffff0000, RZ, 0xc0, !PT ;  /* 0xffff00004d4d7812 */ /* 0x000fe200078ec0ff */
[-C--:B------:R-:W-:Y:S01]  /*7810*/  FFMA.FTZ R62, R147, R63.reuse, -R62 ;  /* 0x0000003f933e7223 */ /* 0x080fe2000001083e */
[----:B------:R-:W-:Y:S01]  /*7820*/  FMUL.FTZ R63, R149, R63 ;  /* 0x0000003f953f7220 */ /* 0x000fe20000410000 */
[----:B------:R-:W-:Y:S01]  /*7830*/  LOP3.LUT R145, R145, 0xffff0000, RZ, 0xc0, !PT ;  /* 0xffff000091917812 */ /* 0x000fe200078ec0ff */
[C---:B------:R-:W-:Y:S01]  /*7840*/  IMAD.U32 R149, R79.reuse, 0x10000, RZ ;  /* 0x000100004f957824 */ /* 0x040fe200078e00ff */
[----:B------:R-:W-:Y:S01]  /*7850*/  LOP3.LUT R79, R79, 0xffff0000, RZ, 0xc0, !PT ;  /* 0xffff00004f4f7812 */ /* 0x000fe200078ec0ff */
[----:B------:R-:W-:Y:S01]  /*7860*/  FFMA.FTZ R63, R147, R148, R63 ;  /* 0x00000094933f7223 */ /* 0x000fe2000001003f */
        /* <DEDUP_REMOVED lines=9> */
[C---:B------:R-:W-:Y:S01]  /*7900*/  IMAD.U32 R146, R38.reuse, 0x10000, RZ ;  /* 0x0001000026927824 */ /* 0x040fe200078e00ff */
        /* <DEDUP_REMOVED lines=14> */
[C---:B------:R-:W-:Y:S01]  /*79f0*/  SHF.L.U32 R61, R39.reuse, 0x10, RZ ;  /* 0x00000010273d7819 */ /* 0x040fe200000006ff */
[----:B------:R-:W-:Y:S01]  /*7a00*/  IMAD.U32 R15, R12, 0x10000, RZ ;  /* 0x000100000c0f7824 */ /* 0x000fe200078e00ff */
[----:B------:R-:W-:Y:S02]  /*7a10*/  LOP3.LUT R39, R39, 0xffff0000, RZ, 0xc0, !PT ;  /* 0xffff000027277812 */ /* 0x000fe400078ec0ff */
[----:B------:R-:W-:Y:S01]  /*7a20*/  F2FP.BF16.F32.PACK_AB R145, R147, R145 ;  /* 0x000000919391723e */ /* 0x000fe200000010ff */
[C---:B------:R-:W-:Y:S01]  /*7a30*/  FMUL.FTZ R79, R62.reuse, R61 ;  /* 0x0000003d3e4f7220 */ /* 0x040fe20000410000 */
[-C--:B------:R-:W-:Y:S01]  /*7a40*/  FMUL.FTZ R62, R62, R63.reuse ;  /* 0x0000003f3e3e7220 */ /* 0x080fe20000410000 */
[----:B------:R-:W-:Y:S02]  /*7a50*/  F2FP.BF16.F32.PACK_AB R38, R38, R146 ;  /* 0x000000922626723e */ /* 0x000fe400000010ff */
        /* <DEDUP_REMOVED lines=33> */
.L_x_3800:
[----:B------:R-:W-:Y:S05]  /*7c70*/  BSYNC B3 ;  /* 0x0000000000037941 */ /* 0x000fea0003800000 */
.L_x_3799:
[----:B------:R-:W-:-:S04]  /*7c80*/  LEA R36, P3, R3, R11, 0x1 ;  /* 0x0000000b03247211 */ /* 0x000fc800078608ff */
[----:B--2---:R-:W-:Y:S02]  /*7c90*/  LEA.HI.X R37, R3, R115, R108, 0x1, P3 ;  /* 0x0000007303257211 */ /* 0x004fe400018f0c6c */
[----:B------:R-:W-:-:S03]  /*7ca0*/  ISETP.GE.AND P3, PT, R140, R131, PT ;  /* 0x000000838c00720c */ /* 0x000fc60003f66270 */
[----:B----4-:R2:W-:Y:S10]  /*7cb0*/  ST.E.128 desc[UR48][R36.64], R12 ;  /* 0x0000000c24007985 */ /* 0x0105f4000c101d30 */
[----:B--2---:R-:W-:-:S05]  /*7cc0*/  @!P3 IMAD.WIDE R12, R140, 0x2, R114 ;  /* 0x000000028c0cb825 */ /* 0x004fca00078e0272 */
[----:B---3--:R3:W-:Y:S02]  /*7cd0*/  @!P3 ST.E.128 desc[UR48][R12.64], R76 ;  /* 0x0000004c0c00b985 */ /* 0x0087e4000c101d30 */
.L_x_3798:
[----:B------:R-:W-:Y:S05]  /*7ce0*/  BSYNC B2 ;  /* 0x0000000000027941 */ /* 0x000fea0003800000 */
.L_x_3797:
[----:B------:R-:W-:Y:S01]  /*7cf0*/  ISETP.NE.AND P3, PT, R7, RZ, PT ;  /* 0x000000ff0700720c */ /* 0x000fe20003f65270 */
[----:B------:R-:W-:-:S12]  /*7d00*/  BSSY B2, `(.L_x_3801) ;  /* 0x000007c000027945 */ /* 0x000fd80003800000 */
[----:B------:R-:W-:Y:S05]  /*7d10*/  @!P3 BRA `(.L_x_3802) ;  /* 0x0000000400e8b947 */ /* 0x000fea0003800000 */
[----:B---3--:R-:W-:Y:S01]  /*7d20*/  SEL R12, R119, R134, !P1 ;  /* 0x00000086770c7207 */ /* 0x008fe20004800000 */
        /* <DEDUP_REMOVED lines=27> */
[----:B------:R-:W-:-:S02]  /*7ee0*/  PRMT R33, R165, 0x5410, R33 ;  /* 0x00005410a5217816 */ /* 0x000fc40000000021 */
[----:B------:R-:W-:Y:S02]  /*7ef0*/  SHF.R.U32.HI R61, RZ, 0x10, R35 ;  /* 0x00000010ff3d7819 */ /* 0x000fe40000011623 */
[----:B------:R-:W-:Y:S02]  /*7f00*/  SHF.L.U32 R76, R62, 0x10, RZ ;  /* 0x000000103e4c7819 */ /* 0x000fe400000006ff */
        /* <DEDUP_REMOVED lines=81> */
[----:B------:R-:W-:Y:S02]  /*8420*/  F2FP.BF16.F32.PACK_AB R32, R32, R46 ;  /* 0x0000002e2020723e */ /* 0x000fe400000010ff */
[----:B------:R-:W-:-:S03]  /*8430*/  MOV R14, R35 ;  /* 0x00000023000e7202 */ /* 0x000fc60000000f00 */
[----:B------:R-:W-:-:S07]  /*8440*/  IMAD.MOV.U32 R38, RZ, RZ, R32 ;  /* 0x000000ffff267224 */ /* 0x000fce00078e0020 */
.L_x_3804:
[----:B------:R-:W-:Y:S05]  /*8450*/  BSYNC B3 ;  /* 0x0000000000037941 */ /* 0x000fea0003800000 */
.L_x_3803:
[----:B------:R-:W-:-:S04]  /*8460*/  LEA R32, P3, R4, R11, 0x1 ;  /* 0x0000000b04207211 */ /* 0x000fc800078608ff */
[----:B--2---:R-:W-:Y:S02]  /*8470*/  LEA.HI.X R33, R4, R115, R107, 0x1, P3 ;  /* 0x0000007304217211 */ /* 0x004fe400018f0c6b */
[----:B------:R-:W-:-:S03]  /*8480*/  ISETP.GE.AND P3, PT, R60, R131, PT ;  /* 0x000000833c00720c */ /* 0x000fc60003f66270 */
[----:B----4-:R2:W-:Y:S10]  /*8490*/  ST.E.128 desc[UR48][R32.64], R12 ;  /* 0x0000000c20007985 */ /* 0x0105f4000c101d30 */
[----:B--2---:R-:W-:-:S05]  /*84a0*/  @!P3 IMAD.WIDE R12, R60, 0x2, R114 ;  /* 0x000000023c0cb825 */ /* 0x004fca00078e0272 */
[----:B---3--:R4:W-:Y:S02]  /*84b0*/  @!P3 ST.E.128 desc[UR48][R12.64], R36 ;  /* 0x000000240c00b985 */ /* 0x0089e4000c101d30 */
.L_x_3802:
[----:B------:R-:W-:Y:S05]  /*84c0*/  BSYNC B2 ;  /* 0x0000000000027941 */ /* 0x000fea0003800000 */
.L_x_3801:
[----:B------:R-:W-:-:S13]  /*84d0*/  ISETP.NE.AND P3, PT, R8, RZ, PT ;  /* 0x000000ff0800720c */ /* 0x000fda0003f65270 */
[----:B------:R-:W-:Y:S05]  /*84e0*/  @!P3 BRA `(.L_x_3796) ;  /* 0x0000000400f0b947 */ /* 0x000fea0003800000 */
[----:B---34-:R-:W3:Y:S01]  /*84f0*/  LDL R12, [R1] ;  /* 0x00000000010c7983 */ /* 0x018ee20000100800 */
[----:B------:R-:W-:Y:S01]  /*8500*/  ISETP.GE.AND P3, PT, R192, R118, PT ;  /* 0x00000076c000720c */ /* 0x000fe20003f66270 */
[----:B------:R-:W-:Y:S01]  /*8510*/  BSSY B2, `(.L_x_3805) ;  /* 0x0000073000027945 */ /* 0x000fe20003800000 */
[----:B---3--:R-:W-:-:S04]  /*8520*/  LOP3.LUT P5, RZ, R12, 0x1, RZ, 0xc0, !PT ;  /* 0x000000010cff7812 */ /* 0x008fc800078ac0ff */
[----:B------:R-:W-:-:S04]  /*8530*/  SEL R12, R119, R134, !P5 ;  /* 0x00000086770c7207 */ /* 0x000fc80006800000 */
        /* <DEDUP_REMOVED lines=18> */
[--C-:B------:R-:W-:Y:S01]  /*8660*/  SHF.R.U64 R30, R30, 0x10, R31.reuse ;  /* 0x000000101e1e7819 */ /* 0x100fe2000000121f */
[----:B---3--:R-:W-:Y:S01]  /*8670*/  IMAD.U32 R44, R33, 0x10000, RZ ;  /* 0x00010000212c7824 */ /* 0x008fe200078e00ff */
[----:B------:R-:W-:Y:S02]  /*8680*/  SHF.R.U32.HI R37, RZ, 0x10, R31 ;  /* 0x00000010ff257819 */ /* 0x000fe4000001161f */
[--C-:B------:R-:W-:Y:S02]  /*8690*/  SHF.R.U64 R31, R40, 0x10, R41.reuse ;  /* 0x00000010281f7819 */ /* 0x100fe40000001229 */
[----:B------:R-:W-:Y:S01]  /*86a0*/  SHF.R.U32.HI R40, RZ, 0x10, R41 ;  /* 0x00000010ff287819 */ /* 0x000fe20000011629 */
[----:B----4-:R-:W-:Y:S01]  /*86b0*/  IMAD.U32 R41, R13, 0x10000, RZ ;  /* 0x000100000d297824 */ /* 0x010fe200078e00ff */
[----:B------:R-:W-:Y:S02]  /*86c0*/  SHF.R.U64 R28, R28, 0x10, R29 ;  /* 0x000000101c1c7819 */ /* 0x000fe4000000121d */
[----:B------:R-:W-:-:S02]  /*86d0*/  PRMT R31, R161, 0x5410, R31 ;  /* 0x00005410a11f7816 */ /* 0x000fc4000000001f */
[----:B------:R-:W-:Y:S02]  /*86e0*/  SHF.R.U32.HI R29, RZ, 0x10, R29 ;  /* 0x00000010ff1d7819 */ /* 0x000fe4000001161d */
[----:B------:R-:W-:Y:S02]  /*86f0*/  PRMT R161, R161, 0x5432, R40 ;  /* 0x00005432a1a17816 */ /* 0x000fe40000000028 */
[----:B------:R-:W-:Y:S02]  /*8700*/  SHF.R.U64 R38, R42, 0x10, R43 ;  /* 0x000000102a267819 */ /* 0x000fe4000000122b */
[----:B------:R-:W-:Y:S02]  /*8710*/  PRMT R29, R159, 0x5432, R29 ;  /* 0x000054329f1d7816 */ /* 0x000fe4000000001d */
[----:B------:R-:W-:Y:S01]  /*8720*/  SHF.R.U32.HI R42, RZ, 0x10, R43 ;  /* 0x00000010ff2a7819 */ /* 0x000fe2000001162b */
[C---:B------:R-:W-:Y:S01]  /*8730*/  IMAD.U32 R43, R161.reuse, 0x10000, RZ ;  /* 0x00010000a12b7824 */ /* 0x040fe200078e00ff */
[----:B------:R-:W-:Y:S01]  /*8740*/  LOP3.LUT R161, R161, 0xffff0000, RZ, 0xc0, !PT ;  /* 0xffff0000a1a17812 */ /* 0x000fe200078ec0ff */
[----:B------:R-:W-:Y:S01]  /*8750*/  IMAD.U32 R39, R29, 0x10000, RZ ;  /* 0x000100001d277824 */ /* 0x000fe200078e00ff */
[----:B------:R-:W-:Y:S01]  /*8760*/  LOP3.LUT R33, R33, 0xffff0000, RZ, 0xc0, !PT ;  /* 0xffff000021217812 */ /* 0x000fe200078ec0ff */
[----:B------:R-:W-:Y:S01]  /*8770*/  FMUL.FTZ R40, R44, R43 ;  /* 0x0000002b2c287220 */ /* 0x000fe20000410000 */
[----:B------:R-:W-:-:S02]  /*8780*/  LOP3.LUT R29, R29, 0xffff0000, RZ, 0xc0, !PT ;  /* 0xffff00001d1d7812 */ /* 0x000fc400078ec0ff */
[----:B------:R-:W-:Y:S01]  /*8790*/  PRMT R42, R160, 0x5432, R42 ;  /* 0x00005432a02a7816 */ /* 0x000fe2000000002a */
[-C--:B------:R-:W-:Y:S01]  /*87a0*/  FFMA.FTZ R40, R41, R39.reuse, -R40 ;  /* 0x0000002729287223 */ /* 0x080fe20000010828 */
[----:B------:R-:W-:Y:S01]  /*87b0*/  FMUL.FTZ R39, R44, R39 ;  /* 0x000000272c277220 */ /* 0x000fe20000410000 */
[----:B------:R-:W-:Y:S01]  /*87c0*/  PRMT R37, R158, 0x5432, R37 ;  /* 0x000054329e257816 */ /* 0x000fe20000000025 */
[----:B------:R-:W-:Y:S01]  /*87d0*/  IMAD.U32 R44, R35, 0x10000, RZ ;  /* 0x00010000232c7824 */ /* 0x000fe200078e00ff */
[----:B------:R-:W-:Y:S01]  /*87e0*/  PRMT R28, R159, 0x5410, R28 ;  /* 0x000054109f1c7816 */ /* 0x000fe2000000001c */
[----:B------:R-:W-:Y:S01]  /*87f0*/  FFMA.FTZ R39, R41, R43, R39 ;  /* 0x0000002b29277223 */ /* 0x000fe20000010027 */
[----:B------:R-:W-:Y:S01]  /*8800*/  LOP3.LUT R41, R13, 0xffff0000, RZ, 0xc0, !PT ;  /* 0xffff00000d297812 */ /* 0x000fe200078ec0ff */
[----:B------:R-:W-:Y:S01]  /*8810*/  FMUL.FTZ R13, R33, R161 ;  /* 0x000000a1210d7220 */ /* 0x000fe20000410000 */
[C---:B------:R-:W-:Y:S01]  /*8820*/  IMAD.U32 R43, R42.reuse, 0x10000, RZ ;  /* 0x000100002a2b7824 */ /* 0x040fe200078e00ff */
[----:B------:R-:W-:-:S02]  /*8830*/  LOP3.LUT R42, R42, 0xffff0000, RZ, 0xc0, !PT ;  /* 0xffff00002a2a7812 */ /* 0x000fc400078ec0ff */
[-C--:B------:R-:W-:Y:S01]  /*8840*/  FFMA.FTZ R13, R41, R29.reuse, -R13 ;  /* 0x0000001d290d7223 */ /* 0x080fe2000001080d */
[----:B------:R-:W-:Y:S01]  /*8850*/  FMUL.FTZ R29, R33, R29 ;  /* 0x0000001d211d7220 */ /* 0x000fe20000410000 */
[C---:B------:R-:W-:Y:S02]  /*8860*/  IMAD.U32 R33, R37.reuse, 0x10000, RZ ;  /* 0x0001000025217824 */ /* 0x040fe400078e00ff */
[C---:B------:R-:W-:Y:S01]  /*8870*/  FMUL.FTZ R45, R44.reuse, R43 ;  /* 0x0000002b2c2d7220 */ /* 0x040fe20000410000 */
[----:B------:R-:W-:Y:S01]  /*8880*/  LOP3.LUT R37, R37, 0xffff0000, RZ, 0xc0, !PT ;  /* 0xffff000025257812 */ /* 0x000fe200078ec0ff */
[----:B------:R-:W-:Y:S01]  /*8890*/  FFMA.FTZ R29, R41, R161, R29 ;  /* 0x000000a1291d7223 */ /* 0x000fe2000001001d */
[C---:B------:R-:W-:Y:S01]  /*88a0*/  IMAD.U32 R41, R15.reuse, 0x10000, RZ ;  /* 0x000100000f297824 */ /* 0x040fe200078e00ff */
[----:B------:R-:W-:Y:S02]  /*88b0*/  LOP3.LUT R15, R15, 0xffff0000, RZ, 0xc0, !PT ;  /* 0xffff00000f0f7812 */ /* 0x000fe400078ec0ff */
[----:B------:R-:W-:Y:S01]  /*88c0*/  F2FP.BF16.F32.PACK_AB R13, R13, R40 ;  /* 0x000000280d0d723e */ /* 0x000fe200000010ff */
[-C--:B------:R-:W-:Y:S01]  /*88d0*/  FFMA.FTZ R45, R41, R33.reuse, -R45 ;  /* 0x00000021292d7223 */ /* 0x080fe2000001082d */
[----:B------:R-:W-:Y:S01]  /*88e0*/  FMUL.FTZ R33, R44, R33 ;  /* 0x000000212c217220 */ /* 0x000fe20000410000 */
[----:B------:R-:W-:Y:S01]  /*88f0*/  F2FP.BF16.F32.PACK_AB R29, R29, R39 ;  /* 0x000000271d1d723e */ /* 0x000fe200000010ff */
[C---:B------:R-:W-:Y:S01]  /*8900*/  IMAD.U32 R39, R28.reuse, 0x10000, RZ ;  /* 0x000100001c277824 */ /* 0x040fe200078e00ff */
[----:B------:R-:W-:Y:S01]  /*8910*/  LOP3.LUT R28, R28, 0xffff0000, RZ, 0xc0, !PT ;  /* 0xffff00001c1c7812 */ /* 0x000fe200078ec0ff */
[----:B------:R-:W-:Y:S01]  /*8920*/  FFMA.FTZ R41, R41, R43, R33 ;  /* 0x0000002b29297223 */ /* 0x000fe20000010021 */
[----:B------:R-:W-:-:S02]  /*8930*/  LOP3.LUT R33, R35, 0xffff0000, RZ, 0xc0, !PT ;  /* 0xffff000023217812 */ /* 0x000fc400078ec0ff */
[----:B------:R-:W-:Y:S02]  /*8940*/  PRMT R38, R160, 0x5410, R38 ;  /* 0x00005410a0267816 */ /* 0x000fe40000000026 */
[----:B------:R-:W-:Y:S01]  /*8950*/  PRMT R30, R158, 0x5410, R30 ;  /* 0x000054109e1e7816 */ /* 0x000fe2000000001e */
[C---:B------:R-:W-:Y:S01]  /*8960*/  FMUL.FTZ R35, R33.reuse, R42 ;  /* 0x0000002a21237220 */ /* 0x040fe20000410000 */
[----:B------:R-:W-:-:S03]  /*8970*/  FMUL.FTZ R33, R33, R37 ;  /* 0x0000002521217220 */ /* 0x000fc60000410000 */
[C---:B------:R-:W-:Y:S01]  /*8980*/  FFMA.FTZ R35, R15.reuse, R37, -R35 ;  /* 0x000000250f237223 */ /* 0x040fe20000010823 */
[----:B------:R-:W-:Y:S01]  /*8990*/  FFMA.FTZ R33, R15, R42, R33 ;  /* 0x0000002a0f217223 */ /* 0x000fe20000010021 */
[----:B------:R-:W-:Y:S02]  /*89a0*/  IMAD.U32 R37, R32, 0x10000, RZ ;  /* 0x0001000020257824 */ /* 0x000fe400078e00ff */
[----:B------:R-:W-:Y:S01]  /*89b0*/  IMAD.U32 R15, R12, 0x10000, RZ ;  /* 0x000100000c0f7824 */ /* 0x000fe200078e00ff */
[----:B------:R-:W-:Y:S02]  /*89c0*/  F2FP.BF16.F32.PACK_AB R35, R35, R45 ;  /* 0x0000002d2323723e */ /* 0x000fe400000010ff */
[----:B------:R-:W-:Y:S02]  /*89d0*/  F2FP.BF16.F32.PACK_AB R41, R33, R41 ;  /* 0x000000292129723e */ /* 0x000fe400000010ff */
[C---:B------:R-:W-:Y:S02]  /*89e0*/  SHF.L.U32 R33, R31.reuse, 0x10, RZ ;  /* 0x000000101f217819 */ /* 0x040fe400000006ff */
        /* <DEDUP_REMOVED lines=26> */
[-C--:B------:R-:W-:Y:S01]  /*8b90*/  FMUL.FTZ R28, R28, R30.reuse ;  /* 0x0000001e1c1c7220 */ /* 0x080fe20000410000 */
[----:B------:R-:W-:Y:S02]  /*8ba0*/  IMAD.MOV.U32 R32, RZ, RZ, R15 ;  /* 0x000000ffff207224 */ /* 0x000fe400078e000f */
[C---:B------:R-:W-:Y:S01]  /*8bb0*/  FFMA.FTZ R31, R14.reuse, R30, -R31 ;  /* 0x0000001e0e1f7223 */ /* 0x040fe2000001081f */
[----:B------:R-:W-:Y:S01]  /*8bc0*/  FFMA.FTZ R28, R14, R38, R28 ;  /* 0x000000260e1c7223 */ /* 0x000fe2000001001c */
[----:B------:R-:W-:-:S02]  /*8bd0*/  IMAD.MOV.U32 R15, RZ, RZ, R35 ;  /* 0x000000ffff0f7224 */ /* 0x000fc400078e0023 */
[----:B------:R-:W-:Y:S01]  /*8be0*/  IMAD.MOV.U32 R35, RZ, RZ, R41 ;  /* 0x000000ffff237224 */ /* 0x000fe200078e0029 */
[----:B------:R-:W-:Y:S01]  /*8bf0*/  F2FP.BF16.F32.PACK_AB R31, R31, R33 ;  /* 0x000000211f1f723e */ /* 0x000fe200000010ff */
[----:B------:R-:W-:Y:S01]  /*8c00*/  IMAD.MOV.U32 R33, RZ, RZ, R29 ;  /* 0x000000ffff217224 */ /* 0x000fe200078e001d */
[----:B------:R-:W-:-:S03]  /*8c10*/  F2FP.BF16.F32.PACK_AB R28, R28, R39 ;  /* 0x000000271c1c723e */ /* 0x000fc600000010ff */
[----:B------:R-:W-:Y:S02]  /*8c20*/  IMAD.MOV.U32 R14, RZ, RZ, R31 ;  /* 0x000000ffff0e7224 */ /* 0x000fe400078e001f */
[----:B------:R-:W-:-:S07]  /*8c30*/  IMAD.MOV.U32 R34, RZ, RZ, R28 ;  /* 0x000000ffff227224 */ /* 0x000fce00078e001c */
.L_x_3806:
[----:B------:R-:W-:Y:S05]  /*8c40*/  BSYNC B2 ;  /* 0x0000000000027941 */ /* 0x000fea0003800000 */
.L_x_3805:
[----:B------:R-:W-:-:S04]  /*8c50*/  LEA R28, P3, R5, R11, 0x1 ;  /* 0x0000000b051c7211 */ /* 0x000fc800078608ff */
[----:B--2---:R-:W-:Y:S02]  /*8c60*/  LEA.HI.X R29, R5, R115, R106, 0x1, P3 ;  /* 0x00000073051d7211 */ /* 0x004fe400018f0c6a */
[----:B------:R-:W-:-:S03]  /*8c70*/  ISETP.GE.AND P3, PT, R36, R131, PT ;  /* 0x000000832400720c */ /* 0x000fc60003f66270 */
[----:B----4-:R2:W-:Y:S10]  /*8c80*/  ST.E.128 desc[UR48][R28.64], R12 ;  /* 0x0000000c1c007985 */ /* 0x0105f4000c101d30 */
[----:B------:R-:W-:-:S05]  /*8c90*/  @!P3 IMAD.WIDE R114, R36, 0x2, R114 ;  /* 0x000000022472b825 */ /* 0x000fca00078e0272 */
[----:B---3--:R2:W-:Y:S02]  /*8ca0*/  @!P3 ST.E.128 desc[UR48][R114.64], R32 ;  /* 0x000000207200b985 */ /* 0x0085e4000c101d30 */
.L_x_3796:
[----:B------:R-:W-:Y:S05]  /*8cb0*/  BSYNC B1 ;  /* 0x0000000000017941 */ /* 0x000fea0003800000 */
.L_x_3795:
[----:B------:R-:W-:-:S03]  /*8cc0*/  UMOV UR4, 0xffffffff ;  /* 0xffffffff00047882 */ /* 0x000fc60000000000 */
[----:B------:R-:W-:Y:S05]  /*8cd0*/  BRA.DIV UR4, `(.L_x_3807) ;  /* 0x000001aa04807947 */ /* 0x000fea000b800000 */
[----:B-1----:R-:W1:Y:S04]  /*8ce0*/  SHFL.IDX PT, R116, R116, 0x1, 0x1c1f ;  /* 0x003c1f0074747f89 */ /* 0x002e6800000e0000 */
[----:B------:R-:W0:Y:S02]  /*8cf0*/  SHFL.IDX PT, R117, R117, 0x1, 0x1c1f ;  /* 0x003c1f0075757f89 */ /* 0x000e2400000e0000 */
.L_x_4081:
[----:B------:R-:W-:Y:S05]  /*8d00*/  @P4 BRA `(.L_x_3764) ;  /* 0x0000001c00b84947 */ /* 0x000fea0003800000 */
[----:B------:R-:W-:Y:S01]  /*8d10*/  ISETP.NE.AND P3, PT, R6, RZ, PT ;  /* 0x000000ff0600720c */ /* 0x000fe20003f65270 */
[----:B------:R-:W-:Y:S01]  /*8d20*/  BSSY B1, `(.L_x_3808) ;  /* 0x000007e000017945 */ /* 0x000fe20003800000 */
[----:B0-2---:R-:W-:Y:S02]  /*8d30*/  IMAD.MOV.U32 R32, RZ, RZ, R117 ;  /* 0x000000ffff207224 */ /* 0x005fe400078e0075 */
[----:B-1----:R-:W-:-:S09]  /*8d40*/  IMAD.MOV.U32 R33, RZ, RZ, R116 ;  /* 0x000000ffff217224 */ /* 0x002fd200078e0074 */
[----:B------:R-:W-:Y:S05]  /*8d50*/  @!P3 BRA `(.L_x_3809) ;  /* 0x0000000400e8b947 */ /* 0x000fea0003800000 */
[----:B---3--:R-:W-:Y:S01]  /*8d60*/  SEL R11, R119, R134, !P0 ;  /* 0x00000086770b7207 */ /* 0x008fe20004000000 */
[----:B------:R-:W-:Y:S01]  /*8d70*/  BSSY B2, `(.L_x_3810) ;  /* 0x0000074000027945 */ /* 0x000fe20003800000 */
[----:B----4-:R-:W-:Y:S02]  /*8d80*/  SHF.R.U32.HI R13, RZ, 0x3, R204 ;  /* 0x00000003ff0d7819 */ /* 0x010fe400000116cc */
[----:B------:R-:W-:Y:S02]  /*8d90*/  SHF.R.S32.HI R12, RZ, 0x1f, R11 ;  /* 0x0000001fff0c7819 */ /* 0x000fe4000001140b */
[C---:B------:R-:W-:Y:S02]  /*8da0*/  LEA R34, P3, R3.reuse, R117, 0x1 ;  /* 0x0000007503227211 */ /* 0x040fe400078608ff */
[----:B------:R-:W-:Y:S02]  /*8db0*/  LEA.HI R12, R12, R11, RZ, 0x4 ;  /* 0x0000000b0c0c7211 */ /* 0x000fe400078f20ff */
[----:B------:R-:W-:-:S02]  /*8dc0*/  LEA.HI.X R35, R3, R116, R108, 0x1, P3 ;  /* 0x0000007403237211 */ /* 0x000fc400018f0c6c */
[----:B------:R-:W-:Y:S02]  /*8dd0*/  LEA.HI.SX32 R36, R12, R112, 0x1c ;  /* 0x000000700c247211 */ /* 0x000fe400078fe2ff */
[----:B------:R-:W-:Y:S02]  /*8de0*/  ISETP.GE.AND P3, PT, R16, R118, PT ;  /* 0x000000761000720c */ /* 0x000fe40003f66270 */
[----:B------:R-:W-:-:S04]  /*8df0*/  SHF.R.S32.HI R12, RZ, 0x1f, R36 ;  /* 0x0000001fff0c7819 */ /* 0x000fc80000011424 */
[----:B------:R-:W-:Y:S01]  /*8e00*/  LEA.HI R12, R12, R36, RZ, 0x3 ;  /* 0x000000240c0c7211 */ /* 0x000fe200078f18ff */
[----:B------:R-:W-:-:S03]  /*8e10*/  IMAD.SHL.U32 R36, R36, 0x8, RZ ;  /* 0x0000000824247824 */ /* 0x000fc600078e00ff */
[----:B------:R-:W-:Y:S02]  /*8e20*/  SHF.R.S32.HI R12, RZ, 0x3, R12 ;  /* 0x00000003ff0c7819 */ /* 0x000fe4000001140c */
[----:B------:R-:W-:-:S03]  /*8e30*/  LOP3.LUT R11, R204, 0x38, R36, 0xf8, !PT ;  /* 0x00000038cc0b7812 */ /* 0x000fc600078ef824 */
[----:B------:R-:W-:Y:S01]  /*8e40*/  IMAD R12, R12, 0x1800, R220 ;  /* 0x000018000c0c7824 */ /* 0x000fe200078e02dc */
[----:B------:R-:W-:-:S05]  /*8e50*/  LOP3.LUT R11, R11, R13, RZ, 0x3c, !PT ;  /* 0x0000000d0b0b7212 */ /* 0x000fca00078e3cff */
[----:B------:R-:W-:Y:S02]  /*8e60*/  IMAD.IADD R11, R12, 0x1, R11 ;  /* 0x000000010c0b7824 */ /* 0x000fe400078e020b */
[C---:B------:R-:W-:Y:S02]  /*8e70*/  IMAD R12, R18.reuse, 0x4800, R130 ;  /* 0x00004800120c7824 */ /* 0x040fe400078e0282 */
[----:B------:R-:W-:-:S03]  /*8e80*/  IMAD R28, R18, 0x4800, R11 ;  /* 0x00004800121c7824 */ /* 0x000fc600078e020b */
[----:B------:R-:W-:Y:S01]  /*8e90*/  LEA R12, R12, R2, 0x1 ;  /* 0x000000020c0c7211 */ /* 0x000fe200078e08ff */
[----:B------:R-:W-:-:S05]  /*8ea0*/  IMAD R28, R28, 0x2, R2 ;  /* 0x000000021c1c7824 */ /* 0x000fca00078e0202 */
        /* <DEDUP_REMOVED lines=16> */
[CC--:B------:R-:W-:Y:S01]  /*8fb0*/  FMUL.FTZ R42, R41.reuse, R11.reuse ;  /* 0x0000000b292a7220 */ /* 0x0c0fe20000410000 */
[----:B------:R-:W-:Y:S01]  /*8fc0*/  SHF.R.U64 R72, R72, 0x10, R73 ;  /* 0x0000001048487819 */ /* 0x000fe20000001249 */
[-C--:B------:R-:W-:Y:S01]  /*8fd0*/  FMUL.FTZ R41, R41, R38.reuse ;  /* 0x0000002629297220 */ /* 0x080fe20000410000 */
[----:B------:R-:W-:Y:S01]  /*8fe0*/  SHF.R.U64 R56, R56, 0x10, R57 ;  /* 0x0000001038387819 */ /* 0x000fe20000001239 */
[----:B------:R-:W-:Y:S01]  /*8ff0*/  FFMA.FTZ R38, R37, R38, -R42 ;  /* 0x0000002625267223 */ /* 0x000fe2000001082a */
        /* <DEDUP_REMOVED lines=44> */
[-C--:B------:R-:W-:Y:S01]  /*92c0*/  FMUL.FTZ R28, R28, R56.reuse ;  /* 0x000000381c1c7220 */ /* 0x080fe20000410000 */
[----:B------:R-:W-:Y:S01]  /*92d0*/  IMAD.U32 R29, R74, 0x10000, RZ ;  /* 0x000100004a1d7824 */ /* 0x000fe200078e00ff */
[----:B------:R-:W-:Y:S01]  /*92e0*/  LOP3.LUT R30, R30, 0xffff0000, RZ, 0xc0, !PT ;  /* 0xffff00001e1e7812 */ /* 0x000fe200078ec0ff */
[----:B------:R-:W-:Y:S02]  /*92f0*/  IMAD.U32 R39, R58, 0x10000, RZ ;  /* 0x000100003a277824 */ /* 0x000fe400078e00ff */
[C---:B------:R-:W-:Y:S01]  /*9300*/  FFMA.FTZ R15, R12.reuse, R56, -R15 ;  /* 0x000000380c0f7223 */ /* 0x040fe2000001080f */
[----:B------:R-:W-:Y:S01]  /*9310*/  FFMA.FTZ R28, R12, R72, R28 ;  /* 0x000000480c1c7223 */ /* 0x000fe2000001001c */
[----:B------:R-:W-:Y:S01]  /*9320*/  SHF.L.U32 R12, R14, 0x10, RZ ;  /* 0x000000100e0c7819 */ /* 0x000fe200000006ff */
[C---:B------:R-:W-:Y:S01]  /*9330*/  FMUL.FTZ R45, R46.reuse, R29 ;  /* 0x0000001d2e2d7220 */ /* 0x040fe20000410000 */
[----:B------:R-:W-:Y:S01]  /*9340*/  FMUL.FTZ R46, R46, R39 ;  /* 0x000000272e2e7220 */ /* 0x000fe20000410000 */
[----:B------:R-:W-:-:S02]  /*9350*/  LOP3.LUT R74, R74, 0xffff0000, RZ, 0xc0, !PT ;  /* 0xffff00004a4a7812 */ /* 0x000fc400078ec0ff */
[C---:B------:R-:W-:Y:S01]  /*9360*/  FFMA.FTZ R45, R12.reuse, R39, -R45 ;  /* 0x000000270c2d7223 */ /* 0x040fe2000001082d */
[----:B------:R-:W-:Y:S01]  /*9370*/  FFMA.FTZ R46, R12, R29, R46 ;  /* 0x0000001d0c2e7223 */ /* 0x000fe2000001002e */
[----:B------:R-:W-:Y:S01]  /*9380*/  LOP3.LUT R58, R58, 0xffff0000, RZ, 0xc0, !PT ;  /* 0xffff00003a3a7812 */ /* 0x000fe200078ec0ff */
[----:B------:R-:W-:Y:S01]  /*9390*/  FMUL.FTZ R12, R30, R74 ;  /* 0x0000004a1e0c7220 */ /* 0x000fe20000410000 */
[----:B------:R-:W-:Y:S02]  /*93a0*/  LOP3.LUT R14, R14, 0xffff0000, RZ, 0xc0, !PT ;  /* 0xffff00000e0e7812 */ /* 0x000fe400078ec0ff */
[----:B------:R-:W-:Y:S01]  /*93b0*/  F2FP.BF16.F32.PACK_AB R15, R15, R41 ;  /* 0x000000290f0f723e */ /* 0x000fe200000010ff */
[-C--:B------:R-:W-:Y:S01]  /*93c0*/  FMUL.FTZ R30, R30, R58.reuse ;  /* 0x0000003a1e1e7220 */ /* 0x080fe20000410000 */
[----:B------:R-:W-:Y:S01]  /*93d0*/  F2FP.BF16.F32.PACK_AB R31, R31, R43 ;  /* 0x0000002b1f1f723e */ /* 0x000fe200000010ff */
[C---:B------:R-:W-:Y:S01]  /*93e0*/  FFMA.FTZ R12, R14.reuse, R58, -R12 ;  /* 0x0000003a0e0c7223 */ /* 0x040fe2000001080c */
[----:B------:R-:W-:Y:S01]  /*93f0*/  F2FP.BF16.F32.PACK_AB R11, R11, R37 ;  /* 0x000000250b0b723e */ /* 0x000fe200000010ff */
[----:B------:R-:W-:Y:S01]  /*9400*/  FFMA.FTZ R30, R14, R74, R30 ;  /* 0x0000004a0e1e7223 */ /* 0x000fe2000001001e */
[----:B------:R-:W-:-:S02]  /*9410*/  F2FP.BF16.F32.PACK_AB R40, R40, R44 ;  /* 0x0000002c2828723e */ /* 0x000fc400000010ff */
[----:B------:R-:W-:Y:S01]  /*9420*/  F2FP.BF16.F32.PACK_AB R45, R12, R45 ;  /* 0x0000002d0c2d723e */ /* 0x000fe200000010ff */
[----:B------:R-:W-:Y:S01]  /*9430*/  IMAD.MOV.U32 R12, RZ, RZ, R15 ;  /* 0x000000ffff0c7224 */ /* 0x000fe200078e000f */
[----:B------:R-:W-:Y:S01]  /*9440*/  F2FP.BF16.F32.PACK_AB R13, R13, R38 ;  /* 0x000000260d0d723e */ /* 0x000fe200000010ff */
[----:B------:R-:W-:Y:S01]  /*9450*/  IMAD.MOV.U32 R15, RZ, RZ, R31 ;  /* 0x000000ffff0f7224 */ /* 0x000fe200078e001f */
[----:B------:R-:W-:Y:S01]  /*9460*/  F2FP.BF16.F32.PACK_AB R28, R28, R42 ;  /* 0x0000002a1c1c723e */ /* 0x000fe200000010ff */
[----:B------:R-:W-:Y:S01]  /*9470*/  IMAD.MOV.U32 R29, RZ, RZ, R11 ;  /* 0x000000ffff1d7224 */ /* 0x000fe200078e000b */
[----:B------:R-:W-:Y:S01]  /*9480*/  F2FP.BF16.F32.PACK_AB R30, R30, R46 ;  /* 0x0000002e1e1e723e */ /* 0x000fe200000010ff */
[----:B------:R-:W-:Y:S02]  /*9490*/  IMAD.MOV.U32 R14, RZ, RZ, R45 ;  /* 0x000000ffff0e7224 */ /* 0x000fe400078e002d */
[----:B------:R-:W-:-:S07]  /*94a0*/  IMAD.MOV.U32 R31, RZ, RZ, R40 ;  /* 0x000000ffff1f7224 */ /* 0x000fce00078e0028 */
.L_x_3811:
[----:B------:R-:W-:Y:S05]  /*94b0*/  BSYNC B2 ;  /* 0x0000000000027941 */ /* 0x000fea0003800000 */
.L_x_3810:
[----:B------:R-:W-:Y:S01]  /*94c0*/  ISETP.GE.AND P3, PT, R36, R131, PT ;  /* 0x000000832400720c */ /* 0x000fe20003f66270 */
[----:B0-----:R0:W-:-:S12]  /*94d0*/  ST.E.128 desc[UR48][R34.64], R12 ;  /* 0x0000000c22007985 */ /* 0x0011d8000c101d30 */
[----:B------:R-:W-:-:S05]  /*94e0*/  @!P3 IMAD.WIDE R36, R36, 0x2, R32 ;  /* 0x000000022424b825 */ /* 0x000fca00078e0220 */
[----:B-1----:R0:W-:Y:S02]  /*94f0*/  @!P3 ST.E.128 desc[UR48][R36.64], R28 ;  /* 0x0000001c2400b985 */ /* 0x0021e4000c101d30 */
.L_x_3809:
[----:B------:R-:W-:Y:S05]  /*9500*/  BSYNC B1 ;  /* 0x0000000000017941 */ /* 0x000fea0003800000 */
.L_x_3808:
[----:B------:R-:W-:Y:S01]  /*9510*/  ISETP.NE.AND P3, PT, R7, RZ, PT ;  /* 0x000000ff0700720c */ /* 0x000fe20003f65270 */
[----:B------:R-:W-:-:S12]  /*9520*/  BSSY B1, `(.L_x_3812) ;  /* 0x000007b000017945 */ /* 0x000fd80003800000 */
[----:B------:R-:W-:Y:S05]  /*9530*/  @!P3 BRA `(.L_x_3813) ;  /* 0x0000000400e4b947 */ /* 0x000fea0003800000 */
[----:B---3--:R-:W-:Y:S01]  /*9540*/  SEL R11, R119, R134, !P1 ;  /* 0x00000086770b7207 */ /* 0x008fe20004800000 */
[----:B------:R-:W-:Y:S01]  /*9550*/  BSSY B2, `(.L_x_3814) ;  /* 0x0000073000027945 */ /* 0x000fe20003800000 */
[----:B0-----:R-:W-:Y:S02]  /*9560*/  SHF.R.U32.HI R14, RZ, 0x3, R204 ;  /* 0x00000003ff0e7819 */ /* 0x001fe400000116cc */
[----:B----4-:R-:W-:Y:S02]  /*9570*/  SHF.R.S32.HI R12, RZ, 0x1f, R11 ;  /* 0x0000001fff0c7819 */ /* 0x010fe4000001140b */
[----:B------:R-:W-:Y:S02]  /*9580*/  LEA R34, P3, R4, R117, 0x1 ;  /* 0x0000007504227211 */ /* 0x000fe400078608ff */
[----:B------:R-:W-:Y:S02]  /*9590*/  LEA.HI R12, R12, R11, RZ, 0x4 ;  /* 0x0000000b0c0c7211 */ /* 0x000fe400078f20ff */
[----:B------:R-:W-:-:S02]  /*95a0*/  LEA.HI.X R35, R4, R116, R107, 0x1, P3 ;  /* 0x0000007404237211 */ /* 0x000fc400018f0c6b */
[----:B------:R-:W-:Y:S02]  /*95b0*/  LEA.HI.SX32 R12, R12, R111, 0x1c ;  /* 0x0000006f0c0c7211 */ /* 0x000fe400078fe2ff */
[----:B------:R-:W-:Y:S02]  /*95c0*/  ISETP.GE.AND P3, PT, R193, R118, PT ;  /* 0x00000076c100720c */ /* 0x000fe40003f66270 */
[----:B------:R-:W-:Y:S01]  /*95d0*/  SHF.R.S32.HI R11, RZ, 0x1f, R12 ;  /* 0x0000001fff0b7819 */ /* 0x000fe2000001140c */
[----:B------:R-:W-:-:S03]  /*95e0*/  IMAD.SHL.U32 R36, R12, 0x8, RZ ;  /* 0x000000080c247824 */ /* 0x000fc600078e00ff */
[----:B------:R-:W-:-:S04]  /*95f0*/  LEA.HI R11, R11, R12, RZ, 0x3 ;  /* 0x0000000c0b0b7211 */ /* 0x000fc800078f18ff */
[----:B------:R-:W-:Y:S02]  /*9600*/  SHF.R.S32.HI R13, RZ, 0x3, R11 ;  /* 0x00000003ff0d7819 */ /* 0x000fe4000001140b */
[----:B------:R-:W-:-:S03]  /*9610*/  LOP3.LUT R11, R204, 0x38, R36, 0xf8, !PT ;  /* 0x00000038cc0b7812 */ /* 0x000fc600078ef824 */
[----:B------:R-:W-:Y:S01]  /*9620*/  IMAD R12, R13, 0x1800, R220 ;  /* 0x000018000d0c7824 */ /* 0x000fe200078e02dc */
[----:B------:R-:W-:-:S05]  /*9630*/  LOP3.LUT R11, R11, R14, RZ, 0x3c, !PT ;  /* 0x0000000e0b0b7212 */ /* 0x000fca00078e3cff */
[----:B------:R-:W-:Y:S02]  /*9640*/  IMAD.IADD R13, R12, 0x1, R11 ;  /* 0x000000010c0d7824 */ /* 0x000fe400078e020b */
[C---:B------:R-:W-:Y:S02]  /*9650*/  IMAD R11, R18.reuse, 0x4800, R128 ;  /* 0x00004800120b7824 */ /* 0x040fe400078e0280 */
[----:B------:R-:W-:Y:S02]  /*9660*/  IMAD R13, R18, 0x4800, R13 ;  /* 0x00004800120d7824 */ /* 0x000fe400078e020d */
[--C-:B------:R-:W-:Y:S02]  /*9670*/  IMAD R11, R11, 0x2, R2.reuse ;  /* 0x000000020b0b7824 */ /* 0x100fe400078e0202 */
[----:B------:R-:W-:-:S03]  /*9680*/  IMAD R28, R13, 0x2, R2 ;  /* 0x000000020d1c7824 */ /* 0x000fc600078e0202 */
[----:B------:R0:W1:Y:S04]  /*9690*/  LDS.128 R12, [R11+0x1e400] ;  /* 0x01e400000b0c7984 */ /* 0x0000680000000c00 */
[----:B------:R-:W2:Y:S01]  /*96a0*/  LDS.128 R28, [R28+0x1e400] ;  /* 0x01e400001c1c7984 */ /* 0x000ea20000000c00 */
[----:B------:R-:W-:Y:S05]  /*96b0*/  @P3 BRA `(.L_x_3815) ;  /* 0x0000000400703947 */ /* 0x000fea0003800000 */
[----:B------:R-:W-:Y:S01]  /*96c0*/  SHF.R.U32.HI R40, RZ, 0x10, R69 ;  /* 0x00000010ff287819 */ /* 0x000fe20000011645 */
[----:B--2---:R-:W-:Y:S01]  /*96d0*/  IMAD.U32 R45, R29, 0x10000, RZ ;  /* 0x000100001d2d7824 */ /* 0x004fe200078e00ff */
[----:B------:R-:W-:Y:S01]  /*96e0*/  SHF.R.U32.HI R39, RZ, 0x10, R53 ;  /* 0x00000010ff277819 */ /* 0x000fe20000011635 */
[----:B-1----:R-:W-:Y:S01]  /*96f0*/  IMAD.U32 R42, R13, 0x10000, RZ ;  /* 0x000100000d2a7824 */ /* 0x002fe200078e00ff */
[----:B------:R-:W-:Y:S01]  /*9700*/  PRMT R40, R153, 0x5432, R40 ;  /* 0x0000543299287816 */ /* 0x000fe20000000028 */
[----:B------:R-:W-:Y:S01]  /*9710*/  IMAD.U32 R41, R12, 0x10000, RZ ;  /* 0x000100000c297824 */ /* 0x000fe200078e00ff */
[----:B------:R-:W-:Y:S02]  /*9720*/  PRMT R39, R151, 0x5432, R39 ;  /* 0x0000543297277816 */ /* 0x000fe40000000027 */
[----:B------:R-:W-:Y:S01]  /*9730*/  LOP3.LUT R29, R29, 0xffff0000, RZ, 0xc0, !PT ;  /* 0xffff00001d1d7812 */ /* 0x000fe200078ec0ff */
[C---:B------:R-:W-:Y:S01]  /*9740*/  IMAD.U32 R43, R40.reuse, 0x10000, RZ ;  /* 0x00010000282b7824 */ /* 0x040fe200078e00ff */
[----:B------:R-:W-:Y:S01]  /*9750*/  LOP3.LUT R40, R40, 0xffff0000, RZ, 0xc0, !PT ;  /* 0xffff000028287812 */ /* 0x000fe200078ec0ff */
[----:B------:R-:W-:Y:S01]  /*9760*/  IMAD.U32 R44, R39, 0x10000, RZ ;  /* 0x00010000272c7824 */ /* 0x000fe200078e00ff */
[----:B------:R-:W-:Y:S01]  /*9770*/  SHF.R.U64 R38, R70, 0x10, R71 ;  /* 0x0000001046267819 */ /* 0x000fe20000001247 */
[-C--:B------:R-:W-:Y:S01]  /*9780*/  FMUL.FTZ R46, R45, R43.reuse ;  /* 0x0000002b2d2e7220 */ /* 0x080fe20000410000 */
[----:B------:R-:W-:Y:S01]  /*9790*/  LOP3.LUT R39, R39, 0xffff0000, RZ, 0xc0, !PT ;  /* 0xffff000027277812 */ /* 0x000fe200078ec0ff */
[-C--:B------:R-:W-:Y:S01]  /*97a0*/  FMUL.FTZ R47, R45, R44.reuse ;  /* 0x0000002c2d2f7220 */ /* 0x080fe20000410000 */
[----:B------:R-:W-:Y:S01]  /*97b0*/  SHF.R.U64 R37, R54, 0x10, R55 ;  /* 0x0000001036257819 */ /* 0x000fe20000001237 */
[C---:B------:R-:W-:Y:S01]  /*97c0*/  FFMA.FTZ R46, R42.reuse, R44, -R46 ;  /* 0x0000002c2a2e7223 */ /* 0x040fe2000001082e */
[----:B------:R-:W-:Y:S01]  /*97d0*/  SHF.R.U32.HI R70, RZ, 0x10, R71 ;  /* 0x00000010ff467819 */ /* 0x000fe20000011647 */
[----:B------:R-:W-:Y:S01]  /*97e0*/  IMAD.U32 R44, R31, 0x10000, RZ ;  /* 0x000100001f2c7824 */ /* 0x000fe200078e00ff */
[----:B------:R-:W-:Y:S01]  /*97f0*/  SHF.R.U32.HI R54, RZ, 0x10, R55 ;  /* 0x00000010ff367819 */ /* 0x000fe20000011637 */
[----:B------:R-:W-:Y:S01]  /*9800*/  FFMA.FTZ R47, R42, R43, R47 ;  /* 0x0000002b2a2f7223 */ /* 0x000fe2000001002f */
[----:B0-----:R-:W-:Y:S01]  /*9810*/  SHF.R.U64 R11, R52, 0x10, R53 ;  /* 0x00000010340b7819 */ /* 0x001fe20000001235 */
[-C--:B------:R-:W-:Y:S01]  /*9820*/  FMUL.FTZ R53, R29, R40.reuse ;  /* 0x000000281d357220 */ /* 0x080fe20000410000 */
[----:B------:R-:W-:Y:S01]  /*9830*/  LOP3.LUT R13, R13, 0xffff0000, RZ, 0xc0, !PT ;  /* 0xffff00000d0d7812 */ /* 0x000fe200078ec0ff */
[-C--:B------:R-:W-:Y:S01]  /*9840*/  FMUL.FTZ R29, R29, R39.reuse ;  /* 0x000000271d1d7220 */ /* 0x080fe20000410000 */
[----:B------:R-:W-:Y:S01]  /*9850*/  PRMT R70, R152, 0x5432, R70 ;  /* 0x0000543298467816 */ /* 0x000fe20000000046 */
[----:B------:R-:W-:Y:S01]  /*9860*/  IMAD.U32 R43, R15, 0x10000, RZ ;  /* 0x000100000f2b7824 */ /* 0x000fe200078e00ff */
[----:B------:R-:W-:Y:S01]  /*9870*/  PRMT R54, R150, 0x5432, R54 ;  /* 0x0000543296367816 */ /* 0x000fe20000000036 */
[C---:B------:R-:W-:Y:S01]  /*9880*/  FFMA.FTZ R53, R13.reuse, R39, -R53 ;  /* 0x000000270d357223 */ /* 0x040fe20000010835 */
[----:B------:R-:W-:Y:S01]  /*9890*/  FFMA.FTZ R29, R13, R40, R29 ;  /* 0x000000280d1d7223 */ /* 0x000fe2000001001d */
[----:B------:R-:W-:Y:S01]  /*98a0*/  IMAD.U32 R13, R70, 0x10000, RZ ;  /* 0x00010000460d7824 */ /* 0x000fe200078e00ff */
[----:B------:R-:W-:Y:S01]  /*98b0*/  SHF.R.U64 R68, R68, 0x10, R69 ;  /* 0x0000001044447819 */ /* 0x000fe20000001245 */
[----:B------:R-:W-:Y:S01]  /*98c0*/  IMAD.U32 R39, R54, 0x10000, RZ ;  /* 0x0001000036277824 */ /* 0x000fe200078e00ff */
[----:B------:R-:W-:Y:S01]  /*98d0*/  LOP3.LUT R31, R31, 0xffff0000, RZ, 0xc0, !PT ;  /* 0xffff00001f1f7812 */ /* 0x000fe200078ec0ff */
[----:B------:R-:W-:Y:S01]  /*98e0*/  FMUL.FTZ R40, R44, R13 ;  /* 0x0000000d2c287220 */ /* 0x000fe20000410000 */
[----:B------:R-:W-:Y:S01]  /*98f0*/  LOP3.LUT R70, R70, 0xffff0000, RZ, 0xc0, !PT ;  /* 0xffff000046467812 */ /* 0x000fe200078ec0ff */
[-C--:B------:R-:W-:Y:S01]  /*9900*/  FMUL.FTZ R44, R44, R39.reuse ;  /* 0x000000272c2c7220 */ /* 0x080fe20000410000 */
[----:B------:R-:W-:Y:S01]  /*9910*/  PRMT R68, R153, 0x5410, R68 ;  /* 0x0000541099447816 */ /* 0x000fe20000000044 */
[----:B------:R-:W-:Y:S01]  /*9920*/  FFMA.FTZ R40, R43, R39, -R40 ;  /* 0x000000272b287223 */ /* 0x000fe20000010828 */
[----:B------:R-:W-:Y:S01]  /*9930*/  PRMT R11, R151, 0x5410, R11 ;  /* 0x00005410970b7816 */ /* 0x000fe2000000000b */
[----:B------:R-:W-:Y:S01]  /*9940*/  FFMA.FTZ R44, R43, R13, R44 ;  /* 0x0000000d2b2c7223 */ /* 0x000fe2000001002c */
[----:B------:R-:W-:Y:S01]  /*9950*/  LOP3.LUT R54, R54, 0xffff0000, RZ, 0xc0, !PT ;  /* 0xffff000036367812 */ /* 0x000fe200078ec0ff */
[----:B------:R-:W-:Y:S01]  /*9960*/  FMUL.FTZ R43, R31, R70 ;  /* 0x000000461f2b7220 */ /* 0x000fe20000410000 */
[----:B------:R-:W-:Y:S01]  /*9970*/  LOP3.LUT R15, R15, 0xffff0000, RZ, 0xc0, !PT ;  /* 0xffff00000f0f7812 */ /* 0x000fe200078ec0ff */
[C---:B------:R-:W-:Y:S01]  /*9980*/  IMAD.U32 R45, R28.reuse, 0x10000, RZ ;  /* 0x000100001c2d7824 */ /* 0x040fe200078e00ff */
[----:B------:R-:W-:Y:S01]  /*9990*/  LOP3.LUT R28, R28, 0xffff0000, RZ, 0xc0, !PT ;  /* 0xffff00001c1c7812 */ /* 0x000fe200078ec0ff */
[----:B------:R-:W-:-:S02]  /*99a0*/  IMAD.U32 R39, R68, 0x10000, RZ ;  /* 0x0001000044277824 */ /* 0x000fc400078e00ff */
[-C--:B------:R-:W-:Y:S01]  /*99b0*/  FMUL.FTZ R31, R31, R54.reuse ;  /* 0x000000361f1f7220 */ /* 0x080fe20000410000 */
[----:B------:R-:W-:Y:S01]  /*99c0*/  IMAD.U32 R13, R11, 0x10000, RZ ;  /* 0x000100000b0d7824 */ /* 0x000fe200078e00ff */
[----:B------:R-:W-:Y:S01]  /*99d0*/  LOP3.LUT R68, R68, 0xffff0000, RZ, 0xc0, !PT ;  /* 0xffff000044447812 */ /* 0x000fe200078ec0ff */
[----:B------:R-:W-:Y:S01]  /*99e0*/  FFMA.FTZ R43, R15, R54, -R43 ;  /* 0x000000360f2b7223 */ /* 0x000fe2000001082b */
[----:B------:R-:W-:Y:S01]  /*99f0*/  LOP3.LUT R54, R11, 0xffff0000, RZ, 0xc0, !PT ;  /* 0xffff00000b367812 */ /* 0x000fe200078ec0ff */
[C---:B------:R-:W-:Y:S01]  /*9a00*/  FMUL.FTZ R11, R45.reuse, R39 ;  /* 0x000000272d0b7220 */ /* 0x040fe20000410000 */
[----:B------:R-:W-:Y:S01]  /*9a10*/  LOP3.LUT R12, R12, 0xffff0000, RZ, 0xc0, !PT ;  /* 0xffff00000c0c7812 */ /* 0x000fe200078ec0ff */
[-C--:B------:R-:W-:Y:S01]  /*9a20*/  FMUL.FTZ R45, R45, R13.reuse ;  /* 0x0000000d2d2d7220 */ /* 0x080fe20000410000 */
[----:B------:R-:W-:Y:S01]  /*9a30*/  PRMT R37, R150, 0x5410, R37 ;  /* 0x0000541096257816 */ /* 0x000fe20000000025 */
[----:B------:R-:W-:Y:S01]  /*9a40*/  FFMA.FTZ R31, R15, R70, R31 ;  /* 0x000000460f1f7223 */ /* 0x000fe2000001001f */
[----:B------:R-:W-:Y:S01]  /*9a50*/  PRMT R38, R152, 0x5410, R38 ;  /* 0x0000541098267816 */ /* 0x000fe20000000026 */
[----:B------:R-:W-:Y:S01]  /*9a60*/  FMUL.FTZ R15, R28, R68 ;  /* 0x000000441c0f7220 */ /* 0x000fe20000410000 */
[----:B------:R-:W-:Y:S01]  /*9a70*/  FFMA.FTZ R11, R41, R13, -R11 ;  /* 0x0000000d290b7223 */ /* 0x000fe2000001080b */
[----:B------:R-:W-:-:S02]  /*9a80*/  IMAD.U32 R52, R30, 0x10000, RZ ;  /* 0x000100001e347824 */ /* 0x000fc400078e00ff */
[----:B------:R-:W-:Y:S01]  /*9a90*/  FFMA.FTZ R45, R41, R39, R45 ;  /* 0x00000027292d7223 */ /* 0x000fe2000001002d */
[-C--:B------:R-:W-:Y:S01]  /*9aa0*/  FMUL.FTZ R13, R28, R54.reuse ;  /* 0x000000361c0d7220 */ /* 0x080fe20000410000 */
[----:B------:R-:W-:Y:S01]  /*9ab0*/  LOP3.LUT R30, R30, 0xffff0000, RZ, 0xc0, !PT ;  /* 0xffff00001e1e7812 */ /* 0x000fe200078ec0ff */
[----:B------:R-:W-:Y:S01]  /*9ac0*/  FFMA.FTZ R54, R12, R54, -R15 ;  /* 0x000000360c367223 */ /* 0x000fe2000001080f */
[C---:B------:R-:W-:Y:S01]  /*9ad0*/  IMAD.U32 R39, R37.reuse, 0x10000, RZ ;  /* 0x0001000025277824 */ /* 0x040fe200078e00ff */
[C---:B------:R-:W-:Y:S01]  /*9ae0*/  LOP3.LUT R41, R38.reuse, 0xffff0000, RZ, 0xc0, !PT ;  /* 0xffff000026297812 */ /* 0x040fe200078ec0ff */
[----:B------:R-:W-:Y:S01]  /*9af0*/  IMAD.U32 R15, R38, 0x10000, RZ ;  /* 0x00010000260f7824 */ /* 0x000fe200078e00ff */
[----:B------:R-:W-:Y:S01]  /*9b00*/  LOP3.LUT R37, R37, 0xffff0000, RZ, 0xc0, !PT ;  /* 0xffff000025257812 */ /* 0x000fe200078ec0ff */
[----:B------:R-:W-:Y:S01]  /*9b10*/  FFMA.FTZ R12, R12, R68, R13 ;  /* 0x000000440c0c7223 */ /* 0x000fe2000001000d */
[----:B------:R-:W-:Y:S01]  /*9b20*/  SHF.L.U32 R42, R14, 0x10, RZ ;  /* 0x000000100e2a7819 */ /* 0x000fe200000006ff */
[----:B------:R-:W-:Y:S01]  /*9b30*/  FMUL.FTZ R13, R52, R15 ;  /* 0x0000000f340d7220 */ /* 0x000fe20000410000 */
[----:B------:R-:W-:Y:S01]  /*9b40*/  LOP3.LUT R14, R14, 0xffff0000, RZ, 0xc0, !PT ;  /* 0xffff00000e0e7812 */ /* 0x000fe200078ec0ff */
        /* <DEDUP_REMOVED lines=18> */
[----:B------:R-:W-:-:S07]  /*9c70*/  IMAD.MOV.U32 R30, RZ, RZ, R52 ;  /* 0x000000ffff1e7224 */ /* 0x000fce00078e0034 */
.L_x_3815:
[----:B------:R-:W-:Y:S05]  /*9c80*/  BSYNC B2 ;  /* 0x0000000000027941 */ /* 0x000fea0003800000 */
.L_x_3814:
[----:B------:R-:W-:Y:S01]  /*9c90*/  ISETP.GE.AND P3, PT, R36, R131, PT ;  /* 0x000000832400720c */ /* 0x000fe20003f66270 */
[----:B-1----:R1:W-:-:S12]  /*9ca0*/  ST.E.128 desc[UR48][R34.64], R12 ;  /* 0x0000000c22007985 */ /* 0x0023d8000c101d30 */
[----:B------:R-:W-:-:S05]  /*9cb0*/  @!P3 IMAD.WIDE R36, R36, 0x2, R32 ;  /* 0x000000022424b825 */ /* 0x000fca00078e0220 */
[----:B--2---:R1:W-:Y:S02]  /*9cc0*/  @!P3 ST.E.128 desc[UR48][R36.64], R28 ;  /* 0x0000001c2400b985 */ /* 0x0043e4000c101d30 */
.L_x_3813:
[----:B------:R-:W-:Y:S05]  /*9cd0*/  BSYNC B1 ;  /* 0x0000000000017941 */ /* 0x000fea0003800000 */
.L_x_3812:
[----:B------:R-:W-:-:S13]  /*9ce0*/  ISETP.NE.AND P3, PT, R8, RZ, PT ;  /* 0x000000ff0800720c */ /* 0x000fda0003f65270 */
[----:B------:R-:W-:Y:S05]  /*9cf0*/  @!P3 BRA `(.L_x_3764) ;  /* 0x0000000c00bcb947 */ /* 0x000fea0003800000 */
[----:B0--3--:R-:W2:Y:S01]  /*9d00*/  LDL R11, [R1] ;  /* 0x00000000010b7983 */ /* 0x009ea20000100800 */
[----:B-1----:R-:W-:Y:S01]  /*9d10*/  SHF.R.U32.HI R14, RZ, 0x3, R204 ;  /* 0x00000003ff0e7819 */ /* 0x002fe200000116cc */
[----:B------:R-:W-:Y:S01]  /*9d20*/  BSSY B1, `(.L_x_3816) ;  /* 0x0000074000017945 */ /* 0x000fe20003800000 */
[----:B------:R-:W-:-:S04]  /*9d30*/  LEA R34, P3, R5, R117, 0x1 ;  /* 0x0000007505227211 */ /* 0x000fc800078608ff */
[----:B------:R-:W-:Y:S02]  /*9d40*/  LEA.HI.X R35, R5, R116, R106, 0x1, P3 ;  /* 0x0000007405237211 */ /* 0x000fe400018f0c6a */
[----:B------:R-:W-:Y:S02]  /*9d50*/  ISETP.GE.AND P3, PT, R192, R118, PT ;  /* 0x00000076c000720c */ /* 0x000fe40003f66270 */
[----:B--2---:R-:W-:-:S04]  /*9d60*/  LOP3.LUT P4, RZ, R11, 0x1, RZ, 0xc0, !PT ;  /* 0x000000010bff7812 */ /* 0x004fc8000788c0ff */
[----:B------:R-:W-:-:S04]  /*9d70*/  SEL R134, R119, R134, !P4 ;  /* 0x0000008677867207 */ /* 0x000fc80006000000 */
[----:B------:R-:W-:-:S04]  /*9d80*/  SHF.R.S32.HI R11, RZ, 0x1f, R134 ;  /* 0x0000001fff0b7819 */ /* 0x000fc80000011486 */
[----:B------:R-:W-:-:S04]  /*9d90*/  LEA.HI R11, R11, R134, RZ, 0x4 ;  /* 0x000000860b0b7211 */ /* 0x000fc800078f20ff */
[----:B------:R-:W-:-:S04]  /*9da0*/  LEA.HI.SX32 R11, R11, R110, 0x1c ;  /* 0x0000006e0b0b7211 */ /* 0x000fc800078fe2ff */
[----:B----4-:R-:W-:-:S04]  /*9db0*/  SHF.R.S32.HI R12, RZ, 0x1f, R11 ;  /* 0x0000001fff0c7819 */ /* 0x010fc8000001140b */
        /* <DEDUP_REMOVED lines=15> */
[----:B-1----:R-:W-:Y:S01]  /*9eb0*/  IMAD.U32 R46, R29, 0x10000, RZ ;  /* 0x000100001d2e7824 */ /* 0x002fe200078e00ff */
[----:B------:R-:W-:Y:S01]  /*9ec0*/  SHF.R.U64 R36, R48, 0x10, R49 ;  /* 0x0000001030247819 */ /* 0x000fe20000001231 */
[----:B------:R-:W-:Y:S01]  /*9ed0*/  IMAD.U32 R47, R31, 0x10000, RZ ;  /* 0x000100001f2f7824 */ /* 0x000fe200078e00ff */
[----:B------:R-:W-:Y:S01]  /*9ee0*/  SHF.R.U32.HI R65, RZ, 0x10, R65 ;  /* 0x00000010ff417819 */ /* 0x000fe20000011641 */
[----:B0-----:R-:W-:Y:S01]  /*9ef0*/  IMAD.U32 R44, R15, 0x10000, RZ ;  /* 0x000100000f2c7824 */ /* 0x001fe200078e00ff */
[----:B------:R-:W-:Y:S01]  /*9f00*/  SHF.R.U32.HI R48, RZ, 0x10, R49 ;  /* 0x00000010ff307819 */ /* 0x000fe20000011631 */
[----:B------:R-:W-:Y:S01]  /*9f10*/  IMAD.U32 R43, R14, 0x10000, RZ ;  /* 0x000100000e2b7824 */ /* 0x000fe200078e00ff */
[----:B------:R-:W-:Y:S02]  /*9f20*/  PRMT R36, R141, 0x5432, R36 ;  /* 0x000054328d247816 */ /* 0x000fe40000000024 */
[----:B------:R-:W-:-:S02]  /*9f30*/  PRMT R65, R144, 0x5432, R65 ;  /* 0x0000543290417816 */ /* 0x000fc40000000041 */
[----:B------:R-:W-:Y:S02]  /*9f40*/  SHF.R.U64 R38, R66, 0x10, R67 ;  /* 0x0000001042267819 */ /* 0x000fe40000001243 */
[----:B------:R-:W-:Y:S01]  /*9f50*/  PRMT R141, R141, 0x5410, R48 ;  /* 0x000054108d8d7816 */ /* 0x000fe20000000030 */
[----:B------:R-:W-:Y:S01]  /*9f60*/  IMAD.U32 R49, R65, 0x10000, RZ ;  /* 0x0001000041317824 */ /* 0x000fe200078e00ff */
[----:B------:R-:W-:Y:S02]  /*9f70*/  SHF.R.U64 R37, R50, 0x10, R51 ;  /* 0x0000001032257819 */ /* 0x000fe40000001233 */
[----:B------:R-:W-:Y:S02]  /*9f80*/  SHF.R.U32.HI R66, RZ, 0x10, R67 ;  /* 0x00000010ff427819 */ /* 0x000fe40000011643 */
[----:B------:R-:W-:Y:S02]  /*9f90*/  SHF.R.U32.HI R51, RZ, 0x10, R51 ;  /* 0x00000010ff337819 */ /* 0x000fe40000011633 */
[----:B------:R-:W-:Y:S01]  /*9fa0*/  PRMT R144, R144, 0x5410, R39 ;  /* 0x0000541090907816 */ /* 0x000fe20000000027 */
[----:B------:R-:W-:Y:S01]  /*9fb0*/  IMAD.U32 R39, R141, 0x10000, RZ ;  /* 0x000100008d277824 */ /* 0x000fe200078e00ff */
[----:B------:R-:W-:-:S02]  /*9fc0*/  PRMT R37, R142, 0x5432, R37 ;  /* 0x000054328e257816 */ /* 0x000fc40000000025 */
[----:B------:R-:W-:Y:S01]  /*9fd0*/  PRMT R66, R143, 0x5432, R66 ;  /* 0x000054328f427816 */ /* 0x000fe20000000042 */
[----:B------:R-:W-:Y:S01]  /*9fe0*/  FMUL.FTZ R53, R46, R39 ;  /* 0x000000272e357220 */ /* 0x000fe20000410000 */
[----:B------:R-:W-:Y:S01]  /*9ff0*/  PRMT R142, R142, 0x5410, R51 ;  /* 0x000054108e8e7816 */ /* 0x000fe20000000033 */
[----:B------:R-:W-:Y:S01]  /*a000*/  FMUL.FTZ R51, R46, R49 ;  /* 0x000000312e337220 */ /* 0x000fe20000410000 */
[----:B------:R-:W-:Y:S01]  /*a010*/  SHF.L.U32 R40, R13, 0x10, RZ ;  /* 0x000000100d287819 */ /* 0x000fe200000006ff */
[----:B------:R-:W-:Y:S01]  /*a020*/  IMAD.U32 R48, R66, 0x10000, RZ ;  /* 0x0001000042307824 */ /* 0x000fe200078e00ff */
[----:B------:R-:W-:Y:S01]  /*a030*/  LOP3.LUT R42, R29, 0xffff0000, RZ, 0xc0, !PT ;  /* 0xffff00001d2a7812 */ /* 0x000fe200078ec0ff */
[----:B------:R-:W-:Y:S01]  /*a040*/  IMAD.U32 R46, R142, 0x10000, RZ ;  /* 0x000100008e2e7824 */ /* 0x000fe200078e00ff */
[----:B------:R-:W-:Y:S01]  /*a050*/  LOP3.LUT R65, R65, 0xffff0000, RZ, 0xc0, !PT ;  /* 0xffff000041417812 */ /* 0x000fe200078ec0ff */
[C---:B------:R-:W-:Y:S01]  /*a060*/  FFMA.FTZ R39, R40.reuse, R39, -R51 ;  /* 0x0000002728277223 */ /* 0x040fe20000010833 */
[----:B------:R-:W-:Y:S01]  /*a070*/  LOP3.LUT R141, R141, 0xffff0000, RZ, 0xc0, !PT ;  /* 0xffff00008d8d7812 */ /* 0x000fe200078ec0ff */
[----:B------:R-:W-:Y:S01]  /*a080*/  FFMA.FTZ R40, R40, R49, R53 ;  /* 0x0000003128287223 */ /* 0x000fe20000010035 */
[----:B------:R-:W-:Y:S01]  /*a090*/  LOP3.LUT R41, R13, 0xffff0000, RZ, 0xc0, !PT ;  /* 0xffff00000d297812 */ /* 0x000fe200078ec0ff */
[C---:B------:R-:W-:Y:S01]  /*a0a0*/  FMUL.FTZ R50, R42.reuse, R65 ;  /* 0x000000412a327220 */ /* 0x040fe20000410000 */
[C---:B------:R-:W-:Y:S01]  /*a0b0*/  FMUL.FTZ R49, R47.reuse, R48 ;  /* 0x000000302f317220 */ /* 0x040fe20000410000 */
[-C--:B------:R-:W-:Y:S01]  /*a0c0*/  FMUL.FTZ R47, R47, R46.reuse ;  /* 0x0000002e2f2f7220 */ /* 0x080fe20000410000 */
[-C--:B------:R-:W-:Y:S01]  /*a0d0*/  FMUL.FTZ R52, R42, R141.reuse ;  /* 0x0000008d2a347220 */ /* 0x080fe20000410000 */
[----:B------:R-:W-:Y:S01]  /*a0e0*/  FFMA.FTZ R42, R41, R141, -R50 ;  /* 0x0000008d292a7223 */ /* 0x000fe20000010832 */
[----:B------:R-:W-:Y:S01]  /*a0f0*/  FFMA.FTZ R46, R44, R46, -R49 ;  /* 0x0000002e2c2e7223 */ /* 0x000fe20000010831 */
[----:B------:R-:W-:-:S02]  /*a100*/  IMAD.U32 R29, R28, 0x10000, RZ ;  /* 0x000100001c1d7824 */ /* 0x000fc400078e00ff */
[----:B------:R-:W-:Y:S01]  /*a110*/  FFMA.FTZ R44, R44, R48, R47 ;  /* 0x000000302c2c7223 */ /* 0x000fe2000001002f */
[----:B------:R-:W-:Y:S01]  /*a120*/  IMAD.U32 R50, R144, 0x10000, RZ ;  /* 0x0001000090327824 */ /* 0x000fe200078e00ff */
[C---:B------:R-:W-:Y:S01]  /*a130*/  LOP3.LUT R47, R36.reuse, 0xffff0000, RZ, 0xc0, !PT ;  /* 0xffff0000242f7812 */ /* 0x040fe200078ec0ff */
[----:B------:R-:W-:Y:S01]  /*a140*/  IMAD.U32 R48, R36, 0x10000, RZ ;  /* 0x0001000024307824 */ /* 0x000fe200078e00ff */
[----:B------:R-:W-:Y:S01]  /*a150*/  LOP3.LUT R28, R28, 0xffff0000, RZ, 0xc0, !PT ;  /* 0xffff00001c1c7812 */ /* 0x000fe200078ec0ff */
[----:B------:R-:W-:Y:S01]  /*a160*/  FMUL.FTZ R36, R29, R50 ;  /* 0x000000321d247220 */ /* 0x000fe20000410000 */
[----:B------:R-:W-:Y:S01]  /*a170*/  LOP3.LUT R49, R144, 0xffff0000, RZ, 0xc0, !PT ;  /* 0xffff000090317812 */ /* 0x000fe200078ec0ff */
[----:B------:R-:W-:Y:S01]  /*a180*/  IMAD.U32 R13, R12, 0x10000, RZ ;  /* 0x000100000c0d7824 */ /* 0x000fe200078e00ff */
[----:B------:R-:W-:Y:S01]  /*a190*/  LOP3.LUT R31, R31, 0xffff0000, RZ, 0xc0, !PT ;  /* 0xffff00001f1f7812 */ /* 0x000fe200078ec0ff */
[-C--:B------:R-:W-:Y:S01]  /*a1a0*/  FMUL.FTZ R29, R29, R48.reuse ;  /* 0x000000301d1d7220 */ /* 0x080fe20000410000 */
[----:B------:R-:W-:Y:S01]  /*a1b0*/  PRMT R38, R143, 0x5410, R38 ;  /* 0x000054108f267816 */ /* 0x000fe20000000026 */
[----:B------:R-:W-:Y:S01]  /*a1c0*/  FFMA.FTZ R41, R41, R65, R52 ;  /* 0x0000004129297223 */ /* 0x000fe20000010034 */
[----:B------:R-:W-:Y:S01]  /*a1d0*/  LOP3.LUT R66, R66, 0xffff0000, RZ, 0xc0, !PT ;  /* 0xffff000042427812 */ /* 0x000fe200078ec0ff */
[----:B------:R-:W-:Y:S01]  /*a1e0*/  FMUL.FTZ R51, R28, R49 ;  /* 0x000000311c337220 */ /* 0x000fe20000410000 */
[----:B------:R-:W-:Y:S01]  /*a1f0*/  LOP3.LUT R142, R142, 0xffff0000, RZ, 0xc0, !PT ;  /* 0xffff00008e8e7812 */ /* 0x000fe200078ec0ff */
[C---:B------:R-:W-:Y:S01]  /*a200*/  FFMA.FTZ R36, R13.reuse, R48, -R36 ;  /* 0x000000300d247223 */ /* 0x040fe20000010824 */
[----:B------:R-:W-:Y:S01]  /*a210*/  LOP3.LUT R12, R12, 0xffff0000, RZ, 0xc0, !PT ;  /* 0xffff00000c0c7812 */ /* 0x000fe200078ec0ff */
[----:B------:R-:W-:Y:S01]  /*a220*/  FFMA.FTZ R29, R13, R50, R29 ;  /* 0x000000320d1d7223 */ /* 0x000fe2000001001d */
[----:B------:R-:W-:Y:S01]  /*a230*/  LOP3.LUT R15, R15, 0xffff0000, RZ, 0xc0, !PT ;  /* 0xffff00000f0f7812 */ /* 0x000fe200078ec0ff */
[----:B------:R-:W-:Y:S01]  /*a240*/  FMUL.FTZ R53, R28, R47 ;  /* 0x0000002f1c357220 */ /* 0x000fe20000410000 */
[----:B------:R-:W-:Y:S01]  /*a250*/  LOP3.LUT R45, R14, 0xffff0000, RZ, 0xc0, !PT ;  /* 0xffff00000e2d7812 */ /* 0x000fe200078ec0ff */
[----:B------:R-:W-:-:S02]  /*a260*/  IMAD.U32 R14, R30, 0x10000, RZ ;  /* 0x000100001e0e7824 */ /* 0x000fc400078e00ff */
[----:B------:R-:W-:Y:S01]  /*a270*/  FMUL.FTZ R52, R31, R66 ;  /* 0x000000421f347220 */ /* 0x000fe20000410000 */
[----:B------:R-:W-:Y:S01]  /*a280*/  IMAD.U32 R28, R38, 0x10000, RZ ;  /* 0x00010000261c7824 */ /* 0x000fe200078e00ff */
[----:B------:R-:W-:Y:S01]  /*a290*/  LOP3.LUT R30, R30, 0xffff0000, RZ, 0xc0, !PT ;  /* 0xffff00001e1e7812 */ /* 0x000fe200078ec0ff */
[----:B------:R-:W-:Y:S02]  /*a2a0*/  IMAD.U32 R13, R37, 0x10000, RZ ;  /* 0x00010000250d7824 */ /* 0x000fe400078e00ff */
[-C--:B------:R-:W-:Y:S01]  /*a2b0*/  FMUL.FTZ R54, R31, R142.reuse ;  /* 0x0000008e1f367220 */ /* 0x080fe20000410000 */
[----:B------:R-:W-:Y:S01]  /*a2c0*/  LOP3.LUT R38, R38, 0xffff0000, RZ, 0xc0, !PT ;  /* 0xffff000026267812 */ /* 0x000fe200078ec0ff */
[----:B------:R-:W-:Y:S01]  /*a2d0*/  FFMA.FTZ R31, R15, R142, -R52 ;  /* 0x0000008e0f1f7223 */ /* 0x000fe20000010834 */
[----:B------:R-:W-:Y:S01]  /*a2e0*/  LOP3.LUT R37, R37, 0xffff0000, RZ, 0xc0, !PT ;  /* 0xffff000025257812 */ /* 0x000fe200078ec0ff */
[C---:B------:R-:W-:Y:S01]  /*a2f0*/  FFMA.FTZ R51, R12.reuse, R47, -R51 ;  /* 0x0000002f0c337223 */ /* 0x040fe20000010833 */
[----:B------:R-:W-:Y:S01]  /*a300*/  FFMA.FTZ R15, R15, R66, R54 ;  /* 0x000000420f0f7223 */ /* 0x000fe20000010036 */
[----:B------:R-:W-:Y:S01]  /*a310*/  FFMA.FTZ R12, R12, R49, R53 ;  /* 0x000000310c0c7223 */ /* 0x000fe20000010035 */
[C---:B------:R-:W-:Y:S01]  /*a320*/  FMUL.FTZ R48, R14.reuse, R28 ;  /* 0x0000001c0e307220 */ /* 0x040fe20000410000 */
[----:B------:R-:W-:Y:S01]  /*a330*/  FMUL.FTZ R47, R14, R13 ;  /* 0x0000000d0e2f7220 */ /* 0x000fe20000410000 */
[C---:B------:R-:W-:Y:S01]  /*a340*/  FMUL.FTZ R14, R30.reuse, R38 ;  /* 0x000000261e0e7220 */ /* 0x040fe20000410000 */
[----:B------:R-:W-:Y:S01]  /*a350*/  FMUL.FTZ R49, R30, R37 ;  /* 0x000000251e317220 */ /* 0x000fe20000410000 */
[----:B------:R-:W-:Y:S01]  /*a360*/  F2FP.BF16.F32.PACK_AB R31, R31, R46 ;  /* 0x0000002e1f1f723e */ /* 0x000fe200000010ff */
[C---:B------:R-:W-:Y:S01]  /*a370*/  FFMA.FTZ R48, R43.reuse, R13, -R48 ;  /* 0x0000000d2b307223 */ /* 0x040fe20000010830 */
[----:B------:R-:W-:Y:S01]  /*a380*/  FFMA.FTZ R47, R43, R28, R47 ;  /* 0x0000001c2b2f7223 */ /* 0x000fe2000001002f */
[C---:B------:R-:W-:Y:S01]  /*a390*/  FFMA.FTZ R37, R45.reuse, R37, -R14 ;  /* 0x000000252d257223 */ /* 0x040fe2000001080e */
[----:B------:R-:W-:Y:S01]  /*a3a0*/  FFMA.FTZ R38, R45, R38, R49 ;  /* 0x000000262d267223 */ /* 0x000fe20000010031 */
[----:B------:R-:W-:Y:S01]  /*a3b0*/  F2FP.BF16.F32.PACK_AB R44, R15, R44 ;  /* 0x0000002c0f2c723e */ /* 0x000fe200000010ff */
[----:B------:R-:W-:Y:S01]  /*a3c0*/  IMAD.MOV.U32 R15, RZ, RZ, R31 ;  /* 0x000000ffff0f7224 */ /* 0x000fe200078e001f */
[----:B------:R-:W-:-:S02]  /*a3d0*/  F2FP.BF16.F32.PACK_AB R36, R51, R36 ;  /* 0x000000243324723e */ /* 0x000fc400000010ff */
[----:B------:R-:W-:Y:S01]  /*a3e0*/  F2FP.BF16.F32.PACK_AB R40, R41, R40 ;  /* 0x000000282928723e */ /* 0x000fe200000010ff */
[----:B------:R-:W-:Y:S01]  /*a3f0*/  IMAD.MOV.U32 R31, RZ, RZ, R44 ;  /* 0x000000ffff1f7224 */ /* 0x000fe200078e002c */
[----:B------:R-:W-:Y:S01]  /*a400*/  F2FP.BF16.F32.PACK_AB R28, R12, R29 ;  /* 0x0000001d0c1c723e */ /* 0x000fe200000010ff */
[----:B------:R-:W-:Y:S01]  /*a410*/  IMAD.MOV.U32 R12, RZ, RZ, R36 ;  /* 0x000000ffff0c7224 */ /* 0x000fe200078e0024 */
[----:B------:R-:W-:Y:S02]  /*a420*/  F2FP.BF16.F32.PACK_AB R13, R42, R39 ;  /* 0x000000272a0d723e */ /* 0x000fe400000010ff */
[----:B------:R-:W-:Y:S02]  /*a430*/  F2FP.BF16.F32.PACK_AB R14, R37, R48 ;  /* 0x00000030250e723e */ /* 0x000fe400000010ff */
[----:B------:R-:W-:Y:S02]  /*a440*/  F2FP.BF16.F32.PACK_AB R30, R38, R47 ;  /* 0x0000002f261e723e */ /* 0x000fe400000010ff */
[----:B------:R-:W-:-:S07]  /*a450*/  MOV R29, R40 ;  /* 0x00000028001d7202 */ /* 0x000fce0000000f00 */
.L_x_3817:
[----:B------:R-:W-:Y:S05]  /*a460*/  BSYNC B1 ;  /* 0x0000000000017941 */ /* 0x000fea0003800000 */
.L_x_3816:
[----:B0-----:R0:W-:Y:S01]  /*a470*/  ST.E.128 desc[UR48][R34.64], R12 ;  /* 0x0000000c22007985 */ /* 0x0011e2000c101d30 */
[----:B------:R-:W-:-:S13]  /*a480*/  ISETP.GE.AND P3, PT, R11, R131, PT ;  /* 0x000000830b00720c */ /* 0x000fda0003f66270 */
[----:B------:R-:W-:Y:S05]  /*a490*/  @P3 BRA `(.L_x_3764) ;  /* 0x0000000400d43947 */ /* 0x000fea0003800000 */
[----:B------:R-:W-:-:S05]  /*a4a0*/  IMAD.WIDE R32, R11, 0x2, R32 ;  /* 0x000000020b207825 */ /* 0x000fca00078e0220 */
[----:B-1----:R1:W-:Y:S01]  /*a4b0*/  ST.E.128 desc[UR48][R32.64], R28 ;  /* 0x0000001c20007985 */ /* 0x0023e2000c101d30 */
[----:B------:R-:W-:Y:S05]  /*a4c0*/  BRA `(.L_x_3764) ;  /* 0x0000000400c87947 */ /* 0x000fea0003800000 */
.L_x_3729:
[----:B------:R-:W-:-:S13]  /*a4d0*/  ISETP.NE.AND P2, PT, R214, 0x3, PT ;  /* 0x00000003d600780c */ /* 0x000fda0003f45270 */
[----:B------:R-:W-:Y:S05]  /*a4e0*/  @!P2 BRA `(.L_x_3818) ;  /* 0x000000000004a947 */ /* 0x000fea0003800000 */
[----:B------:R-:W-:Y:S01]  /*a4f0*/  BPT.TRAP 0x1 ;  /* 0x000000040000795c */ /* 0x000fe20000300000 */
.L_x_3818:
[----:B------:R-:W-:Y:S01]  /*a500*/  IMAD R84, R18, 0x8, R2 ;  /* 0x0000000812547824 */ /* 0x000fe200078e0202 */
[----:B------:R-:W-:Y:S01]  /*a510*/  SHF.L.U32 R85, R203, 0x1f, RZ ;  /* 0x0000001fcb557819 */ /* 0x000fe200000006ff */
[----:B------:R-:W-:Y:S01]  /*a520*/  BSSY B1, `(.L_x_3819) ;  /* 0x0000004000017945 */ /* 0x000fe20003800000 */
[----:B------:R-:W-:Y:S02]  /*a530*/  SHF.R.S32.HI R81, RZ, 0x1f, R26 ;  /* 0x0000001fff517819 */ /* 0x000fe4000001141a */
[----:B------:R-:W0:Y:S02]  /*a540*/  SYNCS.PHASECHK.TRANS64.TRYWAIT P3, [R84+URZ+0x30890], R85 ;  /* 0x03089055540075a7 */ /* 0x000e24000806017f */
[----:B0-----:R-:W-:Y:S05]  /*a550*/  @!P3 BRA `(.L_x_3820) ;  /* 0x0000019000acb947 */ /* 0x001fea0003800000 */
.L_x_4082:
[----:B------:R-:W-:Y:S05]  /*a560*/  BSYNC B1 ;  /* 0x0000000000017941 */ /* 0x000fea0003800000 */
.L_x_3819:
        /* <DEDUP_REMOVED lines=25> */
.L_x_4086:
[----:B------:R-:W-:Y:S04]  /*a700*/  BSSY B1, `(.L_x_3822) ;  /* 0x0000025000017945 */ /* 0x000fe80003800000 */
[----:B------:R-:W-:Y:S05]  /*a710*/  @!P3 BRA `(.L_x_3823) ;  /* 0x00000000008cb947 */ /* 0x000fea0003800000 */
[----:B------:R-:W-:Y:S02]  /*a720*/  ULDC UR4, c[0x0][0x2f4] ;  /* 0x0000bd0000047ab9 */ /* 0x000fe40000000800 */
[----:B------:R-:W-:Y:S02]  /*a730*/  ISETP.GE.AND P5, PT, R16, UR4, PT ;  /* 0x0000000410007c0c */ /* 0x000fe4000bfa6270 */
[----:B------:R-:W-:-:S11]  /*a740*/  ISETP.GE.AND P4, PT, R22, UR4, PT ;  /* 0x0000000416007c0c */ /* 0x000fd6000bf86270 */
[----:B------:R-:W4:Y:S01]  /*a750*/  @!P5 LDS.128 R12, [R27+0x1e000] ;  /* 0x01e000001b0cd984 */ /* 0x000f220000000c00 */
[----:B---3--:R-:W-:-:S04]  /*a760*/  @!P5 LEA R32, P3, R16, R39, 0x1 ;  /* 0x000000271020d211 */ /* 0x008fc800078608ff */
[----:B--2---:R-:W-:Y:S02]  /*a770*/  @!P5 LEA.HI.X R33, R16, R36, R17, 0x1, P3 ;  /* 0x000000241021d211 */ /* 0x004fe400018f0c11 */
[----:B------:R-:W-:-:S04]  /*a780*/  @!P4 LEA R30, P3, R22, R39, 0x1 ;  /* 0x00000027161ec211 */ /* 0x000fc800078608ff */
[----:B------:R-:W-:Y:S02]  /*a790*/  @!P4 LEA.HI.X R31, R22, R36, R201, 0x1, P3 ;  /* 0x00000024161fc211 */ /* 0x000fe400018f0cc9 */
[----:B------:R-:W-:-:S13]  /*a7a0*/  ISETP.GE.AND P3, PT, R19, UR4, PT ;  /* 0x0000000413007c0c */ /* 0x000fda000bf66270 */
[----:B------:R-:W-:-:S04]  /*a7b0*/  @!P3 LEA R28, P6, R19, R39, 0x1 ;  /* 0x00000027131cb211 */ /* 0x000fc800078c08ff */
[----:B------:R-:W-:Y:S01]  /*a7c0*/  @!P3 LEA.HI.X R29, R19, R36, R200, 0x1, P6 ;  /* 0x00000024131db211 */ /* 0x000fe200030f0cc8 */
[----:B----4-:R2:W-:Y:S01]  /*a7d0*/  @!P5 ST.E.128 desc[UR48][R32.64], R12 ;  /* 0x0000000c2000d985 */ /* 0x0105e2000c101d30 */
[----:B------:R-:W-:-:S13]  /*a7e0*/  ISETP.GE.AND P5, PT, R193, UR4, PT ;  /* 0x00000004c1007c0c */ /* 0x000fda000bfa6270 */
[----:B------:R-:W3:Y:S01]  /*a7f0*/  @!P5 LDS.128 R12, [R80+0x1e000] ;  /* 0x01e00000500cd984 */ /* 0x000ee20000000c00 */
[----:B------:R-:W-:Y:S02]  /*a800*/  @!P5 IMAD.SHL.U32 R11, R197, 0x8, RZ ;  /* 0x00000008c50bd824 */ /* 0x000fe400078e00ff */
[----:B--2---:R-:W-:Y:S02]  /*a810*/  @!P5 IMAD.MOV.U32 R32, RZ, RZ, R39 ;  /* 0x000000ffff20d224 */ /* 0x004fe400078e0027 */
[----:B------:R-:W-:Y:S02]  /*a820*/  @!P5 IMAD.MOV.U32 R33, RZ, RZ, R36 ;  /* 0x000000ffff21d224 */ /* 0x000fe400078e0024 */
[----:B------:R-:W-:-:S05]  /*a830*/  @!P5 IMAD.WIDE R32, R11, 0x2, R32 ;  /* 0x000000020b20d825 */ /* 0x000fca00078e0220 */
[----:B---3--:R2:W-:Y:S01]  /*a840*/  @!P5 ST.E.128 desc[UR48][R32.64], R12 ;  /* 0x0000000c2000d985 */ /* 0x0085e2000c101d30 */
[----:B------:R-:W-:-:S13]  /*a850*/  ISETP.GE.AND P5, PT, R192, UR4, PT ;  /* 0x00000004c0007c0c */ /* 0x000fda000bfa6270 */
[----:B------:R-:W3:Y:S01]  /*a860*/  @!P5 LDS.128 R12, [R27+0x21000] ;  /* 0x021000001b0cd984 */ /* 0x000ee20000000c00 */
[----:B------:R-:W-:Y:S02]  /*a870*/  @!P5 IMAD.SHL.U32 R11, R198, 0x8, RZ ;  /* 0x00000008c60bd824 */ /* 0x000fe400078e00ff */
[----:B--2---:R-:W-:Y:S02]  /*a880*/  @!P5 IMAD.MOV.U32 R32, RZ, RZ, R39 ;  /* 0x000000ffff20d224 */ /* 0x004fe400078e0027 */
[----:B------:R-:W-:Y:S02]  /*a890*/  @!P5 IMAD.MOV.U32 R33, RZ, RZ, R36 ;  /* 0x000000ffff21d224 */ /* 0x000fe400078e0024 */
[----:B------:R-:W-:-:S05]  /*a8a0*/  @!P5 IMAD.WIDE R32, R11, 0x2, R32 ;  /* 0x000000020b20d825 */ /* 0x000fca00078e0220 */
[----:B---3--:R2:W-:Y:S01]  /*a8b0*/  @!P5 ST.E.128 desc[UR48][R32.64], R12 ;  /* 0x0000000c2000d985 */ /* 0x0085e2000c101d30 */
[----:B------:R-:W-:-:S03]  /*a8c0*/  ISETP.GE.AND P5, PT, R23, UR4, PT ;  /* 0x0000000417007c0c */ /* 0x000fc6000bfa6270 */
[----:B------:R-:W3:Y:S10]  /*a8d0*/  @!P4 LDS.128 R12, [R80+0x21000] ;  /* 0x02100000500cc984 */ /* 0x000ef40000000c00 */
[----:B--2---:R-:W-:-:S04]  /*a8e0*/  @!P5 LEA R32, P6, R23, R39, 0x1 ;  /* 0x000000271720d211 */ /* 0x004fc800078c08ff */
[----:B------:R-:W-:Y:S01]  /*a8f0*/  @!P5 LEA.HI.X R33, R23, R36, R199, 0x1, P6 ;  /* 0x000000241721d211 */ /* 0x000fe200030f0cc7 */
[----:B---3--:R-:W-:Y:S04]  /*a900*/  @!P4 ST.E.128 desc[UR48][R30.64], R12 ;  /* 0x0000000c1e00c985 */ /* 0x008fe8000c101d30 */
[----:B------:R-:W2:Y:S04]  /*a910*/  @!P3 LDS.128 R12, [R27+0x24000] ;  /* 0x024000001b0cb984 */ /* 0x000ea80000000c00 */
[----:B--2---:R-:W-:Y:S04]  /*a920*/  @!P3 ST.E.128 desc[UR48][R28.64], R12 ;  /* 0x0000000c1c00b985 */ /* 0x004fe8000c101d30 */
[----:B------:R-:W2:Y:S04]  /*a930*/  @!P5 LDS.128 R12, [R80+0x24000] ;  /* 0x02400000500cd984 */ /* 0x000ea80000000c00 */
[----:B--2---:R4:W-:Y:S02]  /*a940*/  @!P5 ST.E.128 desc[UR48][R32.64], R12 ;  /* 0x0000000c2000d985 */ /* 0x0049e4000c101d30 */
.L_x_3823:
[----:B------:R-:W-:Y:S05]  /*a950*/  BSYNC B1 ;  /* 0x0000000000017941 */ /* 0x000fea0003800000 */
.L_x_3822:
[----:B------:R-:W-:-:S03]  /*a960*/  UMOV UR4, 0xffffffff ;  /* 0xffffffff00047882 */ /* 0x000fc60000000000 */
[----:B------:R-:W-:Y:S05]  /*a970*/  BRA.DIV UR4, `(.L_x_3824) ;  /* 0x0000019204047947 */ /* 0x000fea000b800000 */
[----:B--2---:R2:W0:Y:S04]  /*a980*/  SHFL.IDX PT, R36, R35, 0x1, 0x1c1f ;  /* 0x003c1f0023247f89 */ /* 0x00442800000e0000 */
[----:B---3--:R2:W3:Y:S02]  /*a990*/  SHFL.IDX PT, R39, R34, 0x1, 0x1c1f ;  /* 0x003c1f0022277f89 */ /* 0x0084e400000e0000 */
.L_x_4090:
[----:B------:R-:W-:-:S13]  /*a9a0*/  ISETP.GE.AND P3, PT, R37, 0x41, PT ;  /* 0x000000412500780c */ /* 0x000fda0003f66270 */
[----:B------:R-:W-:Y:S05]  /*a9b0*/  @!P3 BRA `(.L_x_3764) ;  /* 0x00000000008cb947 */ /* 0x000fea0003800000 */
[----:B------:R-:W-:Y:S02]  /*a9c0*/  ULDC UR4, c[0x0][0x2f4] ;  /* 0x0000bd0000047ab9 */ /* 0x000fe40000000800 */
[----:B------:R-:W-:Y:S02]  /*a9d0*/  ISETP.GE.AND P5, PT, R16, UR4, PT ;  /* 0x0000000410007c0c */ /* 0x000fe4000bfa6270 */
[----:B------:R-:W-:-:S11]  /*a9e0*/  ISETP.GE.AND P4, PT, R22, UR4, PT ;  /* 0x0000000416007c0c */ /* 0x000fd6000bf86270 */
[----:B----4-:R-:W4:Y:S01]  /*a9f0*/  @!P5 LDS.128 R12, [R27+0x20000] ;  /* 0x020000001b0cd984 */ /* 0x010f220000000c00 */
[----:B---3--:R-:W-:-:S04]  /*aa00*/  @!P5 LEA R32, P3, R16, R39, 0x1 ;  /* 0x000000271020d211 */ /* 0x008fc800078608ff */
[----:B0-----:R-:W-:Y:S02]  /*aa10*/  @!P5 LEA.HI.X R33, R16, R36, R17, 0x1, P3 ;  /* 0x000000241021d211 */ /* 0x001fe400018f0c11 */
        /* <DEDUP_REMOVED lines=9> */
[----:B0-----:R-:W-:Y:S02]  /*aab0*/  @!P5 IMAD.MOV.U32 R32, RZ, RZ, R39 ;  /* 0x000000ffff20d224 */ /* 0x001fe400078e0027 */
[----:B------:R-:W-:Y:S02]  /*aac0*/  @!P5 IMAD.MOV.U32 R33, RZ, RZ, R36 ;  /* 0x000000ffff21d224 */ /* 0x000fe400078e0024 */
[----:B------:R-:W-:-:S05]  /*aad0*/  @!P5 IMAD.WIDE R32, R11, 0x2, R32 ;  /* 0x000000020b20d825 */ /* 0x000fca00078e0220 */
[----:B---3--:R0:W-:Y:S01]  /*aae0*/  @!P5 ST.E.128 desc[UR48][R32.64], R12 ;  /* 0x0000000c2000d985 */ /* 0x0081e2000c101d30 */
[----:B------:R-:W-:-:S13]  /*aaf0*/  ISETP.GE.AND P5, PT, R192, UR4, PT ;  /* 0x00000004c0007c0c */ /* 0x000fda000bfa6270 */
[----:B------:R-:W3:Y:S01]  /*ab00*/  @!P5 LDS.128 R12, [R27+0x23000] ;  /* 0x023000001b0cd984 */ /* 0x000ee20000000c00 */
[----:B------:R-:W-:Y:S01]  /*ab10*/  @!P5 IMAD.SHL.U32 R11, R198, 0x8, RZ ;  /* 0x00000008c60bd824 */ /* 0x000fe200078e00ff */
[----:B0-----:R-:W-:Y:S01]  /*ab20*/  @!P5 MOV R32, R39 ;  /* 0x000000270020d202 */ /* 0x001fe20000000f00 */
[----:B------:R-:W-:-:S04]  /*ab30*/  @!P5 IMAD.MOV.U32 R33, RZ, RZ, R36 ;  /* 0x000000ffff21d224 */ /* 0x000fc800078e0024 */
[----:B------:R-:W-:-:S05]  /*ab40*/  @!P5 IMAD.WIDE R32, R11, 0x2, R32 ;  /* 0x000000020b20d825 */ /* 0x000fca00078e0220 */
[----:B---3--:R0:W-:Y:S01]  /*ab50*/  @!P5 ST.E.128 desc[UR48][R32.64], R12 ;  /* 0x0000000c2000d985 */ /* 0x0081e2000c101d30 */
[----:B------:R-:W-:-:S03]  /*ab60*/  ISETP.GE.AND P5, PT, R23, UR4, PT ;  /* 0x0000000417007c0c */ /* 0x000fc6000bfa6270 */
[----:B------:R-:W3:Y:S10]  /*ab70*/  @!P4 LDS.128 R12, [R80+0x23000] ;  /* 0x02300000500cc984 */ /* 0x000ef40000000c00 */
[----:B0-----:R-:W-:-:S04]  /*ab80*/  @!P5 LEA R32, P6, R23, R39, 0x1 ;  /* 0x000000271720d211 */ /* 0x001fc800078c08ff */
[----:B------:R-:W-:Y:S01]  /*ab90*/  @!P5 LEA.HI.X R33, R23, R36, R199, 0x1, P6 ;  /* 0x000000241721d211 */ /* 0x000fe200030f0cc7 */
[----:B---3--:R-:W-:Y:S04]  /*aba0*/  @!P4 ST.E.128 desc[UR48][R30.64], R12 ;  /* 0x0000000c1e00c985 */ /* 0x008fe8000c101d30 */
[----:B------:R-:W0:Y:S04]  /*abb0*/  @!P3 LDS.128 R12, [R27+0x26000] ;  /* 0x026000001b0cb984 */ /* 0x000e280000000c00 */
[----:B0-----:R-:W-:Y:S04]  /*abc0*/  @!P3 ST.E.128 desc[UR48][R28.64], R12 ;  /* 0x0000000c1c00b985 */ /* 0x001fe8000c101d30 */
[----:B------:R-:W0:Y:S04]  /*abd0*/  @!P5 LDS.128 R12, [R80+0x26000] ;  /* 0x02600000500cd984 */ /* 0x000e280000000c00 */
[----:B0-----:R0:W-:Y:S02]  /*abe0*/  @!P5 ST.E.128 desc[UR48][R32.64], R12 ;  /* 0x0000000c2000d985 */ /* 0x0011e4000c101d30 */
.L_x_3764:
[----:B------:R-:W-:Y:S05]  /*abf0*/  BSYNC B0 ;  /* 0x0000000000007941 */ /* 0x000fea0003800000 */
.L_x_3728:
[----:B0--3--:R-:W0:Y:S01]  /*ac00*/  S2R R11, SR_TID.X ;  /* 0x00000000000b7919 */ /* 0x009e220000002100 */
[----:B------:R-:W-:Y:S01]  /*ac10*/  @!PT LDS RZ, [RZ] ;  /* 0x00000000fffff984 */ /* 0x000fe20000000800 */
[----:B------:R-:W-:Y:S01]  /*ac20*/  @!PT LDS RZ, [RZ] ;  /* 0x00000000fffff984 */ /* 0x000fe20000000800 */
[----:B------:R-:W-:Y:S01]  /*ac30*/  @!PT LDS RZ, [RZ] ;  /* 0x00000000fffff984 */ /* 0x000fe20000000800 */
[----:B------:R-:W-:Y:S01]  /*ac40*/  @!PT LDS RZ, [RZ] ;  /* 0x00000000fffff984 */ /* 0x000fe20000000800 */
[----:B------:R3:W-:Y:S06]  /*ac50*/  MEMBAR.ALL.CTA ;  /* 0x0000000000007992 */ /* 0x0007ec0000008000 */
[----:B---3--:R-:W3:Y:S01]  /*ac60*/  FENCE.VIEW.ASYNC.S ;  /* 0x00000000000073c6 */ /* 0x008ee20000000000 */
[----:B------:R-:W-:Y:S05]  /*ac70*/  WARPSYNC.ALL ;  /* 0x0000000000007948 */ /* 0x000fea0003800000 */
[----:B------:R-:W-:Y:S01]  /*ac80*/  BSSY B0, `(.L_x_3825) ;  /* 0x0000009000007945 */ /* 0x000fe20003800000 */
[----:B0-----:R-:W-:Y:S01]  /*ac90*/  LOP3.LUT R11, R11, 0x7f, RZ, 0xc0, !PT ;  /* 0x0000007f0b0b7812 */ /* 0x001fe200078ec0ff */
[----:B---3--:R0:W-:Y:S03]  /*aca0*/  BAR.SYNC.DEFER_BLOCKING R162, 0x80 ;  /* 0x000200a20000751d */ /* 0x0081e60000010000 */
[----:B------:R-:W-:-:S13]  /*acb0*/  ISETP.NE.AND P3, PT, R11, RZ, PT ;  /* 0x000000ff0b00720c */ /* 0x000fda0003f65270 */
[----:B------:R-:W-:-:S05]  /*acc0*/  @!P3 VIADD R11, R84, 0x308a0 ;  /* 0x000308a0540bb836 */ /* 0x000fca0000000000 */
[----:B------:R-:W-:-:S04]  /*acd0*/  @!P3 PRMT R11, RZ, 0x654, R11 ;  /* 0x00000654ff0bb816 */ /* 0x000fc8000000000b */
[----:B------:R0:W-:Y:S01]  /*ace0*/  @!P3 SYNCS.ARRIVE.TRANS64.RED.A1T0 RZ, [R11+URZ], RZ ;  /* 0x000000ff0bffb9a7 */ /* 0x0001e2000810043f */
[----:B------:R-:W-:Y:S05]  /*acf0*/  @!P2 BRA `(.L_x_3826) ;  /* 0x000000000004a947 */ /* 0x000fea0003800000 */
[----:B------:R-:W-:Y:S01]  /*ad00*/  BPT.TRAP 0x1 ;  /* 0x000000040000795c */ /* 0x000fe20000300000 */
.L_x_3826:
[----:B------:R-:W-:Y:S05]  /*ad10*/  BSYNC B0 ;  /* 0x0000000000007941 */ /* 0x000fea0003800000 */
.L_x_3825:
[----:B------:R-:W3:Y:S01]  /*ad20*/  SYNCS.PHASECHK.TRANS64.TRYWAIT P2, [R84+URZ+0x308b0], R85 ;  /* 0x0308b055540075a7 */ /* 0x000ee2000804017f */
[----:B------:R-:W-:Y:S01]  /*ad30*/  ULDC UR50, c[0x0][0x2f4] ;  /* 0x0000bd0000327ab9 */ /* 0x000fe20000000800 */
[----:B------:R-:W-:Y:S04]  /*ad40*/  BSSY B0, `(.L_x_3827) ;  /* 0x0000002000007945 */ /* 0x000fe80003800000 */
[----:B---3--:R-:W-:Y:S05]  /*ad50*/  @!P2 BRA `(.L_x_3828) ;  /* 0x0000018c0058a947 */ /* 0x008fea0003800000 */
.L_x_4091:
[----:B------:R-:W-:Y:S05]  /*ad60*/  BSYNC B0 ;  /* 0x0000000000007941 */ /* 0x000fea0003800000 */
.L_x_3827:
[----:B------:R-:W-:Y:S01]  /*ad70*/  ULDC.64 UR4, c[0x0][0x328] ;  /* 0x0000ca0000047ab9 */ /* 0x000fe20000000a00 */
[----:B------:R-:W-:Y:S01]  /*ad80*/  ULDC.64 UR6, c[0x0][0x318] ;  /* 0x0000c60000067ab9 */ /* 0x000fe20000000a00 */
[----:B------:R-:W-:Y:S01]  /*ad90*/  IMAD R81, R81, UR4, RZ ;  /* 0x0000000451517c24 */ /* 0x000fe2000f8e02ff */
[----:B------:R-:W-:Y:S01]  /*ada0*/  BSSY B0, `(.L_x_3829) ;  /* 0x0000033000007945 */ /* 0x000fe20003800000 */
[----:B-12-4-:R-:W-:-:S04]  /*adb0*/  IMAD.WIDE.U32 R12, R26, UR4, RZ ;  /* 0x000000041a0c7c25 */ /* 0x016fc8000f8e00ff */
[----:B------:R-:W-:Y:S01]  /*adc0*/  IMAD R81, R26, UR5, R81 ;  /* 0x000000051a517c24 */ /* 0x000fe2000f8e0251 */
[----:B------:R-:W-:Y:S01]  /*add0*/  ULDC.64 UR4, c[0x0][0x338] ;  /* 0x0000ce0000047ab9 */ /* 0x000fe20000000a00 */
[----:B------:R-:W-:Y:S02]  /*ade0*/  IMAD.IADD R83, R83, 0x1, -R202 ;  /* 0x0000000153537824 */ /* 0x000fe400078e0aca */
[----:B------:R-:W-:Y:S02]  /*adf0*/  IMAD R82, R82, UR4, RZ ;  /* 0x0000000452527c24 */ /* 0x000fe4000f8e02ff */
[----:B------:R-:W-:Y:S02]  /*ae00*/  IMAD.IADD R13, R13, 0x1, R81 ;  /* 0x000000010d0d7824 */ /* 0x000fe400078e0251 */
[C---:B0-----:R-:W-:Y:S02]  /*ae10*/  IMAD R11, R21.reuse, UR5, R82 ;  /* 0x00000005150b7c24 */ /* 0x041fe4000f8e0252 */
[----:B------:R-:W-:Y:S01]  /*ae20*/  IMAD.WIDE.U32 R12, R21, UR4, R12 ;  /* 0x00000004150c7c25 */ /* 0x000fe2000f8e000c */
[----:B------:R-:W-:-:S03]  /*ae30*/  ULDC.64 UR4, c[0x0][0x330] ;  /* 0x0000cc0000047ab9 */ /* 0x000fc60000000a00 */
[----:B------:R-:W-:Y:S02]  /*ae40*/  IMAD.IADD R13, R13, 0x1, R11 ;  /* 0x000000010d0d7824 */ /* 0x000fe400078e020b */
[----:B------:R-:W-:-:S04]  /*ae50*/  IMAD.WIDE.U32 R12, R196, UR4, R12 ;  /* 0x00000004c40c7c25 */ /* 0x000fc8000f8e000c */
[----:B------:R-:W-:Y:S01]  /*ae60*/  IMAD R11, R196, UR5, R13 ;  /* 0x00000005c40b7c24 */ /* 0x000fe2000f8e020d */
[----:B------:R-:W-:-:S04]  /*ae70*/  LEA R21, P2, R12, UR6, 0x1 ;  /* 0x000000060c157c11 */ /* 0x000fc8000f8408ff */
[----:B------:R-:W-:Y:S01]  /*ae80*/  LEA.HI.X R11, R12, UR7, R11, 0x1, P2 ;  /* 0x000000070c0b7c11 */ /* 0x000fe200090f0c0b */
[----:B------:R0:W1:Y:S01]  /*ae90*/  SHFL.IDX PT, R32, R21, RZ, 0x1c1f ;  /* 0x001c1fff15207589 */ /* 0x00006200000e0000 */
[----:B------:R-:W-:-:S03]  /*aea0*/  ISETP.GE.AND P2, PT, R83, 0x1, PT ;  /* 0x000000015300780c */ /* 0x000fc60003f46270 */
[----:B------:R0:W2:Y:S10]  /*aeb0*/  SHFL.IDX PT, R33, R11, RZ, 0x1c1f ;  /* 0x001c1fff0b217589 */ /* 0x0000b400000e0000 */
[----:B0-----:R-:W-:Y:S05]  /*aec0*/  @!P2 BRA `(.L_x_3830) ;  /* 0x000000000080a947 */ /* 0x001fea0003800000 */
[----:B------:R-:W-:Y:S02]  /*aed0*/  ISETP.GE.AND P5, PT, R16, UR50, PT ;  /* 0x0000003210007c0c */ /* 0x000fe4000bfa6270 */
[----:B------:R-:W-:-:S11]  /*aee0*/  ISETP.GE.AND P4, PT, R22, UR50, PT ;  /* 0x0000003216007c0c */ /* 0x000fd6000bf86270 */
[----:B------:R-:W0:Y:S01]  /*aef0*/  @!P5 LDS.128 R12, [R27] ;  /* 0x000000001b0cd984 */ /* 0x000e220000000c00 */
[----:B-1----:R-:W-:-:S04]  /*af00*/  @!P5 LEA R34, P2, R16, R32, 0x1 ;  /* 0x000000201022d211 */ /* 0x002fc800078408ff */
[----:B--2---:R-:W-:Y:S02]  /*af10*/  @!P5 LEA.HI.X R35, R16, R33, R17, 0x1, P2 ;  /* 0x000000211023d211 */ /* 0x004fe400010f0c11 */
[----:B------:R-:W-:-:S04]  /*af20*/  @!P4 LEA R30, P2, R22, R32, 0x1 ;  /* 0x00000020161ec211 */ /* 0x000fc800078408ff */
[----:B------:R-:W-:Y:S02]  /*af30*/  @!P4 LEA.HI.X R31, R22, R33, R201, 0x1, P2 ;  /* 0x00000021161fc211 */ /* 0x000fe400010f0cc9 */
[----:B------:R-:W-:-:S13]  /*af40*/  ISETP.GE.AND P2, PT, R19, UR50, PT ;  /* 0x0000003213007c0c */ /* 0x000fda000bf46270 */
[----:B------:R-:W-:-:S04]  /*af50*/  @!P2 LEA R28, P6, R19, R32, 0x1 ;  /* 0x00000020131ca211 */ /* 0x000fc800078c08ff */
[----:B------:R-:W-:Y:S01]  /*af60*/  @!P2 LEA.HI.X R29, R19, R33, R200, 0x1, P6 ;  /* 0x00000021131da211 */ /* 0x000fe200030f0cc8 */
[----:B0-----:R0:W-:Y:S01]  /*af70*/  @!P5 ST.E.128 desc[UR48][R34.64], R12 ;  /* 0x0000000c2200d985 */ /* 0x0011e2000c101d30 */
[----:B------:R-:W-:-:S13]  /*af80*/  ISETP.GE.AND P5, PT, R193, UR50, PT ;  /* 0x00000032c1007c0c */ /* 0x000fda000bfa6270 */
[----:B------:R-:W1:Y:S01]  /*af90*/  @!P5 LDS.128 R12, [R80] ;  /* 0x00000000500cd984 */ /* 0x000e620000000c00 */
[----:B------:R-:W-:-:S04]  /*afa0*/  @!P5 IMAD.SHL.U32 R37, R197, 0x8, RZ ;  /* 0x00000008c525d824 */ /* 0x000fc800078e00ff */
[----:B0-----:R-:W-:-:S05]  /*afb0*/  @!P5 IMAD.WIDE R34, R37, 0x2, R32 ;  /* 0x000000022522d825 */ /* 0x001fca00078e0220 */
[----:B-1----:R0:W-:Y:S01]  /*afc0*/  @!P5 ST.E.128 desc[UR48][R34.64], R12 ;  /* 0x0000000c2200d985 */ /* 0x0021e2000c101d30 */
[----:B------:R-:W-:-:S13]  /*afd0*/  ISETP.GE.AND P5, PT, R192, UR50, PT ;  /* 0x00000032c0007c0c */ /* 0x000fda000bfa6270 */
[----:B------:R-:W1:Y:S01]  /*afe0*/  @!P5 LDS.128 R12, [R27+0x3000] ;  /* 0x003000001b0cd984 */ /* 0x000e620000000c00 */
[----:B------:R-:W-:Y:S02]  /*aff0*/  @!P5 IMAD.SHL.U32 R37, R198, 0x8, RZ ;  /* 0x00000008c625d824 */ /* 0x000fe400078e00ff */
[----:B0-----:R-:W-:Y:S02]  /*b000*/  @!P5 IMAD.MOV.U32 R34, RZ, RZ, R32 ;  /* 0x000000ffff22d224 */ /* 0x001fe400078e0020 */
[----:B------:R-:W-:Y:S02]  /*b010*/  @!P5 IMAD.MOV.U32 R35, RZ, RZ, R33 ;  /* 0x000000ffff23d224 */ /* 0x000fe400078e0021 */
[----:B------:R-:W-:-:S05]  /*b020*/  @!P5 IMAD.WIDE R34, R37, 0x2, R34 ;  /* 0x000000022522d825 */ /* 0x000fca00078e0222 */
[----:B-1----:R-:W-:Y:S01]  /*b030*/  @!P5 ST.E.128 desc[UR48][R34.64], R12 ;  /* 0x0000000c2200d985 */ /* 0x002fe2000c101d30 */
[----:B------:R-:W-:-:S03]  /*b040*/  ISETP.GE.AND P5, PT, R23, UR50, PT ;  /* 0x0000003217007c0c */ /* 0x000fc6000bfa6270 */
[----:B------:R-:W0:Y:S10]  /*b050*/  @!P4 LDS.128 R12, [R80+0x3000] ;  /* 0x00300000500cc984 */ /* 0x000e340000000c00 */
[----:B------:R-:W-:-:S04]  /*b060*/  @!P5 LEA R32, P6, R23, R32, 0x1 ;  /* 0x000000201720d211 */ /* 0x000fc800078c08ff */
[----:B------:R-:W-:Y:S01]  /*b070*/  @!P5 LEA.HI.X R33, R23, R33, R199, 0x1, P6 ;  /* 0x000000211721d211 */ /* 0x000fe200030f0cc7 */
[----:B0-----:R-:W-:Y:S04]  /*b080*/  @!P4 ST.E.128 desc[UR48][R30.64], R12 ;  /* 0x0000000c1e00c985 */ /* 0x001fe8000c101d30 */
[----:B------:R-:W0:Y:S04]  /*b090*/  @!P2 LDS.128 R12, [R27+0x6000] ;  /* 0x006000001b0ca984 */ /* 0x000e280000000c00 */
[----:B0-----:R-:W-:Y:S04]  /*b0a0*/  @!P2 ST.E.128 desc[UR48][R28.64], R12 ;  /* 0x0000000c1c00a985 */ /* 0x001fe8000c101d30 */
[----:B------:R-:W0:Y:S04]  /*b0b0*/  @!P5 LDS.128 R12, [R80+0x6000] ;  /* 0x00600000500cd984 */ /* 0x000e280000000c00 */
[----:B0-----:R0:W-:Y:S02]  /*b0c0*/  @!P5 ST.E.128 desc[UR48][R32.64], R12 ;  /* 0x0000000c2000d985 */ /* 0x0011e4000c101d30 */
.L_x_3830:
[----:B------:R-:W-:Y:S05]  /*b0d0*/  BSYNC B0 ;  /* 0x0000000000007941 */ /* 0x000fea0003800000 */
.L_x_3829:
[----:B------:R-:W-:Y:S01]  /*b0e0*/  ISETP.GE.AND P2, PT, R83, 0x41, PT ;  /* 0x000000415300780c */ /* 0x000fe20003f46270 */
[----:B0-2---:R0:W2:Y:S01]  /*b0f0*/  SHFL.IDX PT, R33, R11, 0x1, 0x1c1f ;  /* 0x003c1f000b217f89 */ /* 0x0050a200000e0000 */
[----:B------:R-:W-:Y:S03]  /*b100*/  BSSY B0, `(.L_x_3831) ;  /* 0x0000023000007945 */ /* 0x000fe60003800000 */
[----:B-1----:R0:W1:Y:S08]  /*b110*/  SHFL.IDX PT, R32, R21, 0x1, 0x1c1f ;  /* 0x003c1f0015207f89 */ /* 0x00207000000e0000 */
[----:B0-----:R-:W-:Y:S05]  /*b120*/  @!P2 BRA `(.L_x_3832) ;  /* 0x000000000080a947 */ /* 0x001fea0003800000 */
[----:B------:R-:W-:Y:S02]  /*b130*/  ISETP.GE.AND P5, PT, R16, UR50, PT ;  /* 0x0000003210007c0c */ /* 0x000fe4000bfa6270 */
[----:B------:R-:W-:-:S11]  /*b140*/  ISETP.GE.AND P4, PT, R22, UR50, PT ;  /* 0x0000003216007c0c */ /* 0x000fd6000bf86270 */
[----:B------:R-:W0:Y:S01]  /*b150*/  @!P5 LDS.128 R12, [R27+0x2000] ;  /* 0x002000001b0cd984 */ /* 0x000e220000000c00 */
        /* <DEDUP_REMOVED lines=9> */
[----:B------:R-:W1:Y:S01]  /*b1f0*/  @!P5 LDS.128 R12, [R80+0x2000] ;  /* 0x00200000500cd984 */ /* 0x000e620000000c00 */
        /* <DEDUP_REMOVED lines=19> */
.L_x_3832:
[----:B------:R-:W-:Y:S05]  /*b330*/  BSYNC B0 ;  /* 0x0000000000007941 */ /* 0x000fea0003800000 */
.L_x_3831:
[----:B------:R-:W4:Y:S01]  /*b340*/  LDL R11, [R1] ;  /* 0x00000000010b7983 */ /* 0x000f220000100800 */
[----:B------:R-:W-:Y:S02]  /*b350*/  VIADD R18, R18, 0x1 ;  /* 0x0000000112127836 */ /* 0x000fe40000000000 */
[----:B---3--:R-:W-:Y:S01]  /*b360*/  @!P3 VIADD R84, R84, 0x308c0 ;  /* 0x000308c05454b836 */ /* 0x008fe20000000000 */
[----:B------:R-:W-:Y:S01]  /*b370*/  @!PT LDS RZ, [RZ] ;  /* 0x00000000fffff984 */ /* 0x000fe20000000800 */
[----:B------:R-:W-:Y:S01]  /*b380*/  @!PT LDS RZ, [RZ] ;  /* 0x00000000fffff984 */ /* 0x000fe20000000800 */
[----:B------:R-:W-:Y:S01]  /*b390*/  @!PT LDS RZ, [RZ] ;  /* 0x00000000fffff984 */ /* 0x000fe20000000800 */
[----:B------:R-:W-:Y:S01]  /*b3a0*/  @!PT LDS RZ, [RZ] ;  /* 0x00000000fffff984 */ /* 0x000fe20000000800 */
[----:B------:R3:W-:Y:S06]  /*b3b0*/  MEMBAR.ALL.CTA ;  /* 0x0000000000007992 */ /* 0x0007ec0000008000 */
[----:B---3--:R-:W3:Y:S02]  /*b3c0*/  FENCE.VIEW.ASYNC.S ;  /* 0x00000000000073c6 */ /* 0x008ee40000000000 */
[----:B---3--:R3:W-:Y:S01]  /*b3d0*/  BAR.SYNC.DEFER_BLOCKING R162, 0x80 ;  /* 0x000200a20000751d */ /* 0x0087e20000010000 */
[----:B------:R-:W-:-:S02]  /*b3e0*/  ISETP.NE.AND P2, PT, R18, 0x2, PT ;  /* 0x000000021200780c */ /* 0x000fc40003f45270 */
[----:B------:R-:W-:Y:S02]  /*b3f0*/  @!P3 PRMT R84, RZ, 0x654, R84 ;  /* 0x00000654ff54b816 */ /* 0x000fe40000000054 */
[----:B------:R-:W-:Y:S02]  /*b400*/  SEL R12, RZ, 0x1, P2 ;  /* 0x00000001ff0c7807 */ /* 0x000fe40001000000 */
[----:B------:R-:W-:Y:S02]  /*b410*/  SEL R18, R18, RZ, P2 ;  /* 0x000000ff12127207 */ /* 0x000fe40001000000 */
[----:B------:R-:W-:Y:S02]  /*b420*/  PLOP3.LUT P2, PT, PT, PT, PT, 0x8, 0x0 ;  /* 0x000000000000781c */ /* 0x000fe40003f4e170 */
[----:B------:R-:W-:Y:S01]  /*b430*/  LOP3.LUT R203, R203, R12, RZ, 0x3c, !PT ;  /* 0x0000000ccbcb7212 */ /* 0x000fe200078e3cff */
[----:B------:R3:W-:Y:S01]  /*b440*/  @!P3 SYNCS.ARRIVE.TRANS64.RED.A1T0 RZ, [R84+URZ], RZ ;  /* 0x000000ff54ffb9a7 */ /* 0x0007e2000810043f */
[----:B----4-:R-:W-:-:S13]  /*b450*/  LOP3.LUT P4, RZ, R11, 0x2, RZ, 0xc0, !PT ;  /* 0x000000020bff7812 */ /* 0x010fda000788c0ff */
[----:B---3--:R-:W-:Y:S05]  /*b460*/  @P4 BRA `(.L_x_3833) ;  /* 0xffffff7400b84947 */ /* 0x008fea000383ffff */
.L_x_3723:
[----:B------:R-:W-:Y:S01]  /*b470*/  BSSY B0, `(.L_x_3834) ;  /* 0x0000005000007945 */ /* 0x000fe20003800000 */
[----:B------:R-:W-:-:S03]  /*b480*/  IMAD.MOV.U32 R3, RZ, RZ, RZ ;  /* 0x000000ffff037224 */ /* 0x000fc600078e00ff */
[----:B------:R-:W-:Y:S05]  /*b490*/  @P2 BRA `(.L_x_3835) ;  /* 0x0000000000082947 */ /* 0x000fea0003800000 */
[----:B------:R-:W3:Y:S02]  /*b4a0*/  FENCE.VIEW.ASYNC.G ;  /* 0x00000000000073c6 */ /* 0x000ee40000000100 */
[----:B---3--:R-:W-:Y:S06]  /*b4b0*/  BAR.ARV 0xc, 0x180 ;  /* 0x0306000000007b1d */ /* 0x008fec0000002000 */
.L_x_3835:
[----:B------:R-:W-:Y:S05]  /*b4c0*/  BSYNC B0 ;  /* 0x0000000000007941 */ /* 0x000fea0003800000 */
.L_x_3834:
[----:B------:R-:W3:Y:S01]  /*b4d0*/  LDL R0, [R1] ;  /* 0x0000000001007983 */ /* 0x000ee20000100800 */
[----:B------:R-:W-:Y:S01]  /*b4e0*/  BSSY B0, `(.L_x_3836) ;  /* 0x0000020000007945 */ /* 0x000fe20003800000 */
[----:B---3--:R-:W-:-:S13]  /*b4f0*/  LOP3.LUT P0, RZ, R0, 0x8, RZ, 0xc0, !PT ;  /* 0x0000000800ff7812 */ /* 0x008fda000780c0ff */
        /* <DEDUP_REMOVED lines=12> */
[----:B0-----:R-:W-:Y:S01]  /*b5c0*/  IADD3 R4, R3, 0xffffffe, RZ ;  /* 0x0ffffffe03047810 */ /* 0x001fe20007ffe0ff */
[----:B------:R-:W-:-:S05]  /*b5d0*/  IMAD.MOV R3, RZ, RZ, -R10 ;  /* 0x000000ffff037224 */ /* 0x000fca00078e0a0a */
[----:B------:R0:W3:Y:S02]  /*b5e0*/  F2I.FTZ.U32.TRUNC.NTZ R5, R4 ;  /* 0x0000000400057305 */ /* 0x0000e4000021f000 */
[----:B0-----:R-:W-:Y:S02]  /*b5f0*/  IMAD.MOV.U32 R4, RZ, RZ, RZ ;  /* 0x000000ffff047224 */ /* 0x001fe400078e00ff */
[----:B---3--:R-:W-:-:S04]  /*b600*/  IMAD.MOV R7, RZ, RZ, -R5 ;  /* 0x000000ffff077224 */ /* 0x008fc800078e0a05 */
[----:B------:R-:W-:-:S04]  /*b610*/  IMAD R7, R7, R6, RZ ;  /* 0x0000000607077224 */ /* 0x000fc800078e02ff */
[----:B------:R-:W-:-:S06]  /*b620*/  IMAD.HI.U32 R5, R5, R7, R4 ;  /* 0x0000000705057227 */ /* 0x000fcc00078e0004 */
        /* <DEDUP_REMOVED lines=11> */
.L_x_3837:
[----:B------:R-:W-:Y:S05]  /*b6e0*/  BSYNC B0 ;  /* 0x0000000000007941 */ /* 0x000fea0003800000 */
.L_x_3836:
[----:B------:R-:W3:Y:S01]  /*b6f0*/  LDL R0, [R1+0x44] ;  /* 0x0000440001007983 */ /* 0x000ee20000100800 */
[----:B------:R-:W-:Y:S01]  /*b700*/  PLOP3.LUT P0, PT, PT, PT, PT, 0x80, 0x0 ;  /* 0x000000000000781c */ /* 0x000fe20003f0f070 */
        /* <DEDUP_REMOVED lines=30> */
[----:B-12---:R-:W-:Y:S02]  /*b8f0*/  CS2R R32, SRZ ;  /* 0x0000000000207805 */ /* 0x006fe4000001ff00 */
        /* <DEDUP_REMOVED lines=18> */
[----:B---3--:R-:W-:-:S05]  /*ba20*/  IMAD R222, R0, R3, RZ ;  /* 0x0000000300de7224 */ /* 0x008fca00078e02ff */
[----:B------:R-:W-:Y:S01]  /*ba30*/  VIADDMNMX R116, R222, R3, R136, PT ;  /* 0x00000003de747246 */ /* 0x000fe20003800188 */
[----:B------:R-:W-:-:S03]  /*ba40*/  IMAD.MOV.U32 R3, RZ, RZ, RZ ;  /* 0x000000ffff037224 */ /* 0x000fc600078e00ff */
[----:B------:R-:W-:-:S13]  /*ba50*/  ISETP.GT.AND P1, PT, R116, R222, PT ;  /* 0x000000de7400720c */ /* 0x000fda0003f24270 */
[----:B------:R-:W-:Y:S05]  /*ba60*/  @!P1 BRA `(.L_x_3838) ;  /* 0x000000c800049947 */ /* 0x000fea0003800000 */
[----:B------:R-:W2:Y:S01]  /*ba70*/  LDL R56, [R1+0x4] ;  /* 0x0000040001387983 */ /* 0x000ea20000100800 */
[----:B------:R-:W0:Y:S02]  /*ba80*/  S2R R37, SR_TID.X ;  /* 0x0000000000257919 */ /* 0x000e240000002100 */
[----:B0-----:R-:W-:-:S05]  /*ba90*/  VIADD R37, R37, 0xffffff80 ;  /* 0xffffff8025257836 */ /* 0x001fca0000000000 */
[----:B------:R-:W-:-:S04]  /*baa0*/  SHF.R.S32.HI R42, RZ, 0x1f, R37 ;  /* 0x0000001fff2a7819 */ /* 0x000fc80000011425 */
[----:B------:R-:W-:-:S04]  /*bab0*/  LEA.HI R0, R42, R37, RZ, 0x7 ;  /* 0x000000252a007211 */ /* 0x000fc800078f38ff */
[----:B------:R-:W-:-:S06]  /*bac0*/  SHF.R.S32.HI R0, RZ, 0x7, R0 ;  /* 0x00000007ff007819 */ /* 0x000fcc0000011400 */
[----:B------:R-:W0:Y:S02]  /*bad0*/  SHFL.IDX PT, R0, R0, RZ, 0x1f ;  /* 0x00001fff00007589 */ /* 0x000e2400000e0000 */
[----:B0-----:R-:W-:-:S04]  /*bae0*/  LEA.HI R3, R0, R0, RZ, 0x1 ;  /* 0x0000000000037211 */ /* 0x001fc800078f08ff */
[----:B------:R-:W-:-:S05]  /*baf0*/  LOP3.LUT R3, R3, 0x1e, RZ, 0xc0, !PT ;  /* 0x0000001e03037812 */ /* 0x000fca00078ec0ff */
[----:B------:R-:W-:Y:S01]  /*bb00*/  IMAD.IADD R3, R0, 0x1, -R3 ;  /* 0x0000000100037824 */ /* 0x000fe200078e0a03 */
[----:B--2---:R-:W-:-:S03]  /*bb10*/  LOP3.LUT P0, RZ, R56, 0x1bf, RZ, 0xc0, !PT ;  /* 0x000001bf38ff7812 */ /* 0x004fc6000780c0ff */
[----:B------:R-:W-:-:S05]  /*bb20*/  IMAD R3, R3, 0x2000, R56 ;  /* 0x0000200003037824 */ /* 0x000fca00078e0238 */
[----:B------:R-:W-:-:S04]  /*bb30*/  SHF.R.U32.HI R3, RZ, 0x4, R3 ;  /* 0x00000004ff037819 */ /* 0x000fc80000011603 */
[----:B------:R-:W-:Y:S01]  /*bb40*/  LOP3.LUT R36, R3, 0x3fff, RZ, 0xc0, !PT ;  /* 0x00003fff03247812 */ /* 0x000fe200078ec0ff */
[----:B------:R-:W-:Y:S06]  /*bb50*/  @!P0 BRA `(.L_x_3839) ;  /* 0x0000000000408947 */ /* 0x000fec0003800000 */
        /* <DEDUP_REMOVED lines=16> */
.L_x_3839:
[----:B------:R-:W-:Y:S02]  /*bc60*/  ULDC UR4, c[0x0][0x3f4] ;  /* 0x0000fd0000047ab9 */ /* 0x000fe40000000800 */
[----:B------:R-:W-:-:S13]  /*bc70*/  ISETP.LT.AND P0, PT, RZ, UR4, PT ;  /* 0x00000004ff007c0c */ /* 0x000fda000bf01270 */
[----:B------:R-:W-:Y:S05]  /*bc80*/  @P0 BRA `(.L_x_3840) ;  /* 0x00000000003c0947 */ /* 0x000fea0003800000 */
[----:B------:R-:W-:-:S04]  /*bc90*/  LEA.HI R0, R229, R229, RZ, 0x1 ;  /* 0x000000e5e5007211 */ /* 0x000fc800078f08ff */
        /* <DEDUP_REMOVED lines=8> */
.L_x_3843:
[----:B-1----:R1:W2:Y:S02]  /*bd20*/  SYNCS.PHASECHK.TRANS64.TRYWAIT P0, [R2+URZ+0x30800], R3 ;  /* 0x03080003020075a7 */ /* 0x0022a4000800017f */
[----:B--2---:R-:W-:Y:S05]  /*bd30*/  @!P0 NANOSLEEP.SYNCS 0x989680 ;  /* 0x009896800000895d */ /* 0x004fea0003900000 */
[----:B------:R-:W2:Y:S02]  /*bd40*/  @!P0 SYNCS.PHASECHK.TRANS64 P0, [R2+URZ+0x30800], R3 ;  /* 0x03080003020085a7 */ /* 0x000ea4000800007f */
[----:B--2---:R-:W-:Y:S05]  /*bd50*/  @!P0 BRA `(.L_x_3843) ;  /* 0xfffffffc00f08947 */ /* 0x004fea000383ffff */
.L_x_3842:
[----:B------:R-:W-:Y:S05]  /*bd60*/  BSYNC B0 ;  /* 0x0000000000007941 */ /* 0x000fea0003800000 */
.L_x_3841:
[----:B------:R-:W-:Y:S05]  /*bd70*/  BRA `(.L_x_3844) ;  /* 0x0000005c00547947 */ /* 0x000fea0003800000 */
.L_x_3840:
[----:B------:R-:W2:Y:S01]  /*bd80*/  LDL R3, [R1+0x4] ;  /* 0x0000040001037983 */ /* 0x000ea20000100800 */
[----:B-----5:R-:W-:Y:S01]  /*bd90*/  SHF.R.S32.HI R0, RZ, 0x1f, R135 ;  /* 0x0000001fff007819 */ /* 0x020fe20000011487 */
[----:B------:R-:W-:Y:S01]  /*bda0*/  ULDC.64 UR4, c[0x0][0x3f8] ;  /* 0x0000fe0000047ab9 */ /* 0x000fe20000000a00 */
[----:B------:R-:W-:Y:S01]  /*bdb0*/  ULDC.64 UR6, c[0x0][0x408] ;  /* 0x0001020000067ab9 */ /* 0x000fe20000000a00 */
[----:B------:R-:W-:-:S04]  /*bdc0*/  IMAD.WIDE.U32 R4, R135, UR4, RZ ;  /* 0x0000000487047c25 */ /* 0x000fc8000f8e00ff */
[C---:B------:R-:W-:Y:S02]  /*bdd0*/  IMAD R6, R0.reuse, UR4, RZ ;  /* 0x0000000400067c24 */ /* 0x040fe4000f8e02ff */
[----:B------:R-:W-:Y:S02]  /*bde0*/  IMAD R0, R0, UR6, RZ ;  /* 0x0000000600007c24 */ /* 0x000fe4000f8e02ff */
[C---:B------:R-:W-:Y:S01]  /*bdf0*/  IMAD R25, R135.reuse, UR5, R6 ;  /* 0x0000000587197c24 */ /* 0x040fe2000f8e0206 */
[----:B------:R-:W-:Y:S01]  /*be00*/  ULDC.64 UR4, c[0x0][0x3e8] ;  /* 0x0000fa0000047ab9 */ /* 0x000fe20000000a00 */
[C---:B------:R-:W-:Y:S01]  /*be10*/  IMAD R35, R135.reuse, UR7, R0 ;  /* 0x0000000787237c24 */ /* 0x040fe2000f8e0200 */
[----:B------:R-:W-:Y:S01]  /*be20*/  LEA R24, P1, R4, UR4, 0x1 ;  /* 0x0000000404187c11 */ /* 0x000fe2000f8208ff */
[----:B------:R-:W-:Y:S01]  /*be30*/  IMAD.WIDE.U32 R6, R135, UR6, RZ ;  /* 0x0000000687067c25 */ /* 0x000fe2000f8e00ff */
[----:B------:R-:W-:-:S03]  /*be40*/  ULDC.64 UR6, c[0x0][0x400] ;  /* 0x0001000000067ab9 */ /* 0x000fc60000000a00 */
[----:B------:R-:W-:Y:S01]  /*be50*/  IMAD.IADD R25, R25, 0x1, R5 ;  /* 0x0000000119197824 */ /* 0x000fe200078e0205 */
[----:B------:R-:W-:Y:S01]  /*be60*/  LEA R40, P2, R6, UR6, 0x1 ;  /* 0x0000000606287c11 */ /* 0x000fe2000f8408ff */
[----:B------:R-:W-:-:S03]  /*be70*/  IMAD.IADD R35, R35, 0x1, R7 ;  /* 0x0000000123237824 */ /* 0x000fc600078e0207 */
[----:B------:R-:W-:Y:S02]  /*be80*/  LEA.HI.X R25, R4, UR5, R25, 0x1, P1 ;  /* 0x0000000504197c11 */ /* 0x000fe400088f0c19 */
[----:B------:R-:W-:Y:S02]  /*be90*/  LEA.HI.X R35, R6, UR7, R35, 0x1, P2 ;  /* 0x0000000706237c11 */ /* 0x000fe400090f0c23 */
[----:B--2---:R-:W-:-:S13]  /*bea0*/  LOP3.LUT P0, RZ, R3, 0x3ff, RZ, 0xc0, !PT ;  /* 0x000003ff03ff7812 */ /* 0x004fda000780c0ff */
[----:B------:R-:W-:Y:S05]  /*beb0*/  @!P0 BRA `(.L_x_3845) ;  /* 0x0000000000408947 */ /* 0x000fea0003800000 */
[----:B------:R-:W-:Y:S01]  /*bec0*/  MOV R14, 0x0 ;  /* 0x00000000000e7802 */ /* 0x000fe20000000f00 */
[----:B------:R-:W-:Y:S01]  /*bed0*/  ULDC.64 UR4, c[0x4][0x138] ;  /* 0x01004e0000047ab9 */ /* 0x000fe20000000a00 */
[----:B------:R-:W-:Y:S01]  /*bee0*/  ULDC.64 UR6, c[0x4][0x140] ;  /* 0x0100500000067ab9 */ /* 0x000fe20000000a00 */
[----:B------:R-:W-:Y:S01]  /*bef0*/  IMAD.U32 R4, RZ, RZ, UR4 ;  /* 0x00000004ff047e24 */ /* 0x000fe2000f8e00ff */
[----:B------:R-:W-:Y:S01]  /*bf00*/  MOV R13, RZ ;  /* 0x000000ff000d7202 */ /* 0x000fe20000000f00 */
        /* <DEDUP_REMOVED lines=8> */
[----:B------:R-:W-:-:S07]  /*bf90*/  IMAD.MOV.U32 R12, RZ, RZ, 0x1 ;  /* 0x00000001ff0c7424 */ /* 0x000fce00078e00ff */
[----:B------:R-:W-:-:S07]  /*bfa0*/  LEPC R20, `(.L_x_3845) ;  /* 0x000000001014794e */ /* 0x000fce0000000000 */
[----:B0-----:R-:W-:Y:S05]  /*bfb0*/  CALL.ABS.NOINC R14 ;  /* 0x000000000e007343 */ /* 0x001fea0003c00000 */
.L_x_3845:
        /* <DEDUP_REMOVED lines=10> */
[----:B------:R0:W4:Y:S02]  /*c060*/  SHFL.IDX PT, R44, R40, RZ, 0x1c1f ;  /* 0x001c1fff282c7589 */ /* 0x00012400000e0000 */
.L_x_4097:
[----:B------:R-:W-:Y:S01]  /*c070*/  ULDC UR4, c[0x0][0x448] ;  /* 0x0001120000047ab9 */ /* 0x000fe20000000800 */
[----:B------:R-:W-:Y:S01]  /*c080*/  LEA.HI R42, R42, R37, RZ, 0x2 ;  /* 0x000000252a2a7211 */ /* 0x000fe200078f10ff */
[----:B------:R-:W-:Y:S01]  /*c090*/  IMAD R139, R139, UR4, RZ ;  /* 0x000000048b8b7c24 */ /* 0x000fe2000f8e02ff */
[----:B------:R-:W-:Y:S01]  /*c0a0*/  BSSY B1, `(.L_x_3849) ;  /* 0x000005c000017945 */ /* 0x000fe20003800000 */
[----:B------:R-:W-:Y:S02]  /*c0b0*/  CS2R R38, SRZ ;  /* 0x0000000000267805 */ /* 0x000fe4000001ff00 */
[----:B------:R-:W-:Y:S01]  /*c0c0*/  SHF.R.S32.HI R5, RZ, 0x1f, R42 ;  /* 0x0000001fff057819 */ /* 0x000fe2000001142a */
[----:B------:R-:W-:Y:S01]  /*c0d0*/  IMAD R37, R137, -0x80, R139 ;  /* 0xffffff8089257824 */ /* 0x000fe200078e028b */
[----:B------:R-:W-:Y:S02]  /*c0e0*/  ISETP.GE.AND P0, PT, R6, R139, PT ;  /* 0x0000008b0600720c */ /* 0x000fe40003f06270 */
[----:B------:R-:W-:-:S02]  /*c0f0*/  CS2R R8, SRZ ;  /* 0x0000000000087805 */ /* 0x000fc4000001ff00 */
[----:B------:R-:W-:Y:S02]  /*c100*/  LEA.HI R6, R5, R202, RZ, 0x3 ;  /* 0x000000ca05067211 */ /* 0x000fe400078f18ff */
[----:B------:R-:W-:Y:S02]  /*c110*/  CS2R R10, SRZ ;  /* 0x00000000000a7805 */ /* 0x000fe4000001ff00 */
[----:B------:R-:W-:Y:S02]  /*c120*/  CS2R R14, SRZ ;  /* 0x00000000000e7805 */ /* 0x000fe4000001ff00 */
[----:B0-----:R-:W-:Y:S02]  /*c130*/  CS2R R24, SRZ ;  /* 0x0000000000187805 */ /* 0x001fe4000001ff00 */
[----:B------:R-:W-:Y:S02]  /*c140*/  LOP3.LUT R27, R6, 0xfffffff8, RZ, 0xc0, !PT ;  /* 0xfffffff8061b7812 */ /* 0x000fe400078ec0ff */
[----:B------:R-:W-:-:S02]  /*c150*/  CS2R R28, SRZ ;  /* 0x00000000001c7805 */ /* 0x000fc4000001ff00 */
[----:B------:R-:W-:Y:S02]  /*c160*/  CS2R R40, SRZ ;  /* 0x0000000000287805 */ /* 0x000fe4000001ff00 */
[----:B------:R-:W-:Y:S02]  /*c170*/  CS2R R4, SRZ ;  /* 0x0000000000047805 */ /* 0x000fe4000001ff00 */
[----:B------:R-:W-:Y:S01]  /*c180*/  CS2R R6, SRZ ;  /* 0x0000000000067805 */ /* 0x000fe2000001ff00 */
[----:B------:R-:W-:Y:S01]  /*c190*/  IMAD.IADD R43, R202, 0x1, -R27 ;  /* 0x00000001ca2b7824 */ /* 0x000fe200078e0a1b */
[----:B------:R-:W-:Y:S02]  /*c1a0*/  CS2R R12, SRZ ;  /* 0x00000000000c7805 */ /* 0x000fe4000001ff00 */
[----:B------:R-:W-:Y:S02]  /*c1b0*/  CS2R R20, SRZ ;  /* 0x0000000000147805 */ /* 0x000fe4000001ff00 */
[----:B------:R-:W-:Y:S01]  /*c1c0*/  CS2R R26, SRZ ;  /* 0x00000000001a7805 */ /* 0x000fe2000001ff00 */
[----:B------:R-:W-:Y:S06]  /*c1d0*/  @P0 BRA `(.L_x_3850) ;  /* 0x0000000400200947 */ /* 0x000fec0003800000 */
[----:B------:R-:W-:Y:S01]  /*c1e0*/  ULDC UR4, c[0x0][0x3f4] ;  /* 0x0000fd0000047ab9 */ /* 0x000fe20000000800 */
[C---:B------:R-:W-:Y:S01]  /*c1f0*/  IMAD.SHL.U32 R12, R208.reuse, 0x2, RZ ;  /* 0x00000002d00c7824 */ /* 0x040fe200078e00ff */
[----:B------:R-:W-:Y:S01]  /*c200*/  ISETP.GE.AND P3, PT, R208, UR4, PT ;  /* 0x00000004d0007c0c */ /* 0x000fe2000bf66270 */
[C---:B------:R-:W-:Y:S01]  /*c210*/  IMAD.SHL.U32 R8, R206.reuse, 0x2, RZ ;  /* 0x00000002ce087824 */ /* 0x040fe200078e00ff */
[----:B------:R-:W-:Y:S01]  /*c220*/  ISETP.GE.AND P2, PT, R206, UR4, PT ;  /* 0x00000004ce007c0c */ /* 0x000fe2000bf46270 */
[C---:B------:R-:W-:Y:S01]  /*c230*/  IMAD.SHL.U32 R9, R207.reuse, 0x2, RZ ;  /* 0x00000002cf097824 */ /* 0x040fe200078e00ff */
[----:B------:R-:W-:Y:S01]  /*c240*/  ISETP.GE.AND P1, PT, R207, UR4, PT ;  /* 0x00000004cf007c0c */ /* 0x000fe2000bf26270 */
[----:B------:R-:W-:Y:S01]  /*c250*/  IMAD.SHL.U32 R30, R205, 0x2, RZ ;  /* 0x00000002cd1e7824 */ /* 0x000fe200078e00ff */
[----:B------:R-:W-:Y:S02]  /*c260*/  SHF.R.S32.HI R5, RZ, 0x1f, R208 ;  /* 0x0000001fff057819 */ /* 0x000fe400000114d0 */
[----:B------:R-:W-:-:S02]  /*c270*/  CS2R R28, SRZ ;  /* 0x00000000001c7805 */ /* 0x000fc4000001ff00 */
[----:B------:R-:W-:Y:S01]  /*c280*/  SHF.R.S32.HI R7, RZ, 0x1f, R206 ;  /* 0x0000001fff077819 */ /* 0x000fe200000114ce */
[----:B------:R-:W-:Y:S01]  /*c290*/  IMAD.SHL.U32 R34, R209, 0x2, RZ ;  /* 0x00000002d1227824 */ /* 0x000fe200078e00ff */
[----:B------:R-:W-:Y:S02]  /*c2a0*/  SHF.L.U64.HI R5, R208, 0x1, R5 ;  /* 0x00000001d0057819 */ /* 0x000fe40000010205 */
[----:B------:R-:W-:Y:S02]  /*c2b0*/  CS2R R26, SRZ ;  /* 0x00000000001a7805 */ /* 0x000fe4000001ff00 */
[----:B------:R-:W-:Y:S02]  /*c2c0*/  SHF.R.S32.HI R6, RZ, 0x1f, R205 ;  /* 0x0000001fff067819 */ /* 0x000fe400000114cd */
[-C--:B--2---:R-:W-:Y:S02]  /*c2d0*/  @!P3 IADD3 R14, P4, R3, R12.reuse, RZ ;  /* 0x0000000c030eb210 */ /* 0x084fe40007f9e0ff */
[----:B----4-:R-:W-:-:S02]  /*c2e0*/  @!P3 IADD3 R12, P5, R44, R12, RZ ;  /* 0x0000000c2c0cb210 */ /* 0x010fc40007fbe0ff */
[----:B------:R-:W-:Y:S01]  /*c2f0*/  ISETP.GE.AND P0, PT, R205, UR4, PT ;  /* 0x00000004cd007c0c */ /* 0x000fe2000bf06270 */
[----:B-1----:R-:W-:Y:S01]  /*c300*/  @!P3 IMAD.X R15, R0, 0x1, R5, P4 ;  /* 0x00000001000fb824 */ /* 0x002fe200020e0605 */
[----:B------:R-:W-:Y:S01]  /*c310*/  SHF.R.S32.HI R4, RZ, 0x1f, R207 ;  /* 0x0000001fff047819 */ /* 0x000fe200000114cf */
[----:B---3--:R-:W-:Y:S01]  /*c320*/  @!P3 IMAD.X R13, R35, 0x1, R5, P5 ;  /* 0x00000001230db824 */ /* 0x008fe200028e0605 */
[----:B------:R-:W-:Y:S02]  /*c330*/  SHF.L.U64.HI R7, R206, 0x1, R7 ;  /* 0x00000001ce077819 */ /* 0x000fe40000010207 */
[-C--:B------:R-:W-:Y:S02]  /*c340*/  @!P2 IADD3 R10, P6, R3, R8.reuse, RZ ;  /* 0x00000008030aa210 */ /* 0x080fe40007fde0ff */
[----:B------:R-:W-:Y:S02]  /*c350*/  SHF.L.U64.HI R21, R205, 0x1, R6 ;  /* 0x00000001cd157819 */ /* 0x000fe40000010206 */
[----:B------:R-:W-:Y:S01]  /*c360*/  @!P2 IADD3 R6, P4, R44, R8, RZ ;  /* 0x000000082c06a210 */ /* 0x000fe20007f9e0ff */
[----:B------:R-:W-:Y:S01]  /*c370*/  @!P2 IMAD.X R11, R0, 0x1, R7, P6 ;  /* 0x00000001000ba824 */ /* 0x000fe200030e0607 */
[----:B------:R-:W-:-:S02]  /*c380*/  SHF.L.U64.HI R20, R207, 0x1, R4 ;  /* 0x00000001cf147819 */ /* 0x000fc40000010204 */
[-C--:B------:R-:W-:Y:S01]  /*c390*/  @!P1 IADD3 R8, P5, R3, R9.reuse, RZ ;  /* 0x0000000903089210 */ /* 0x080fe20007fbe0ff */
[----:B------:R-:W-:Y:S01]  /*c3a0*/  @!P2 IMAD.X R7, R35, 0x1, R7, P4 ;  /* 0x000000012307a824 */ /* 0x000fe200020e0607 */
[----:B------:R-:W-:Y:S02]  /*c3b0*/  @!P1 IADD3 R4, P6, R44, R9, RZ ;  /* 0x000000092c049210 */ /* 0x000fe40007fde0ff */
[----:B------:R-:W-:Y:S01]  /*c3c0*/  ISETP.GE.AND P4, PT, R209, UR4, PT ;  /* 0x00000004d1007c0c */ /* 0x000fe2000bf86270 */
[--C-:B------:R-:W-:Y:S01]  /*c3d0*/  @!P1 IMAD.X R9, R0, 0x1, R20.reuse, P5 ;  /* 0x0000000100099824 */ /* 0x100fe200028e0614 */
[----:B------:R-:W-:Y:S01]  /*c3e0*/  ISETP.GE.AND P5, PT, R194, UR4, PT ;  /* 0x00000004c2007c0c */ /* 0x000fe2000bfa6270 */
[----:B------:R-:W-:Y:S01]  /*c3f0*/  @!P1 IMAD.X R5, R35, 0x1, R20, P6 ;  /* 0x0000000123059824 */ /* 0x000fe200030e0614 */
[----:B------:R-:W-:Y:S02]  /*c400*/  @!P0 IADD3 R38, P6, R3, R30, RZ ;  /* 0x0000001e03268210 */ /* 0x000fe40007fde0ff */
[----:B------:R-:W-:-:S03]  /*c410*/  SHF.R.S32.HI R20, RZ, 0x1f, R209 ;  /* 0x0000001fff147819 */ /* 0x000fc600000114d1 */
[----:B------:R-:W-:Y:S01]  /*c420*/  @!P0 IMAD.X R39, R0, 0x1, R21, P6 ;  /* 0x0000000100278824 */ /* 0x000fe200030e0615 */
[----:B------:R-:W-:Y:S02]  /*c430*/  @!P0 IADD3 R30, P6, R44, R30, RZ ;  /* 0x0000001e2c1e8210 */ /* 0x000fe40007fde0ff */
[----:B------:R-:W-:-:S03]  /*c440*/  SHF.L.U64.HI R42, R209, 0x1, R20 ;  /* 0x00000001d12a7819 */ /* 0x000fc60000010214 */
[----:B------:R-:W-:Y:S01]  /*c450*/  @!P0 IMAD.X R31, R35, 0x1, R21, P6 ;  /* 0x00000001231f8824 */ /* 0x000fe200030e0615 */
[----:B------:R-:W-:Y:S01]  /*c460*/  @!P5 MOV R21, R0 ;  /* 0x000000000015d202 */ /* 0x000fe20000000f00 */
[----:B------:R-:W-:Y:S01]  /*c470*/  @!P5 IMAD.MOV.U32 R24, RZ, RZ, R44 ;  /* 0x000000ffff18d224 */ /* 0x000fe200078e002c */
[----:B------:R-:W-:Y:S01]  /*c480*/  @!P4 IADD3 R32, P6, R3, R34, RZ ;  /* 0x000000220320c210 */ /* 0x000fe20007fde0ff */
[----:B------:R-:W-:Y:S02]  /*c490*/  @!P5 IMAD.MOV.U32 R25, RZ, RZ, R35 ;  /* 0x000000ffff19d224 */ /* 0x000fe400078e0023 */
[----:B------:R-:W-:Y:S02]  /*c4a0*/  @!P5 IMAD.MOV.U32 R20, RZ, RZ, R3 ;  /* 0x000000ffff14d224 */ /* 0x000fe400078e0003 */
[----:B------:R-:W-:Y:S01]  /*c4b0*/  @!P5 IMAD.WIDE R40, R194, 0x2, R24 ;  /* 0x00000002c228d825 */ /* 0x000fe200078e0218 */
[----:B------:R-:W-:-:S03]  /*c4c0*/  CS2R R24, SRZ ;  /* 0x0000000000187805 */ /* 0x000fc6000001ff00 */
[----:B------:R-:W-:Y:S01]  /*c4d0*/  @!P5 IMAD.WIDE R20, R194, 0x2, R20 ;  /* 0x00000002c214d825 */ /* 0x000fe200078e0214 */
[----:B------:R0:W5:Y:S03]  /*c4e0*/  @!P5 LD.E.64 R26, desc[UR48][R40.64] ;  /* 0x00000030281ad980 */ /* 0x000166000c101b00 */
[----:B------:R-:W-:Y:S01]  /*c4f0*/  @!P4 IMAD.X R33, R0, 0x1, R42, P6 ;  /* 0x000000010021c824 */ /* 0x000fe200030e062a */
[----:B------:R1:W5:Y:S01]  /*c500*/  @!P5 LD.E.64 R28, desc[UR48][R20.64] ;  /* 0x00000030141cd980 */ /* 0x000362000c101b00 */
[----:B------:R-:W-:-:S03]  /*c510*/  @!P4 IADD3 R34, P6, R44, R34, RZ ;  /* 0x000000222c22c210 */ /* 0x000fc60007fde0ff */
[----:B------:R2:W5:Y:S01]  /*c520*/  @!P3 LD.E.64 R24, desc[UR48][R14.64] ;  /* 0x000000300e18b980 */ /* 0x000562000c101b00 */
[----:B0-----:R-:W-:Y:S01]  /*c530*/  CS2R R40, SRZ ;  /* 0x0000000000287805 */ /* 0x001fe2000001ff00 */
[----:B------:R-:W-:Y:S01]  /*c540*/  @!P4 IMAD.X R35, R35, 0x1, R42, P6 ;  /* 0x000000012323c824 */ /* 0x000fe200030e062a */
[----:B-1----:R-:W-:-:S04]  /*c550*/  CS2R R20, SRZ ;  /* 0x0000000000147805 */ /* 0x002fc8000001ff00 */
[----:B------:R-:W5:Y:S01]  /*c560*/  @!P4 LD.E.64 R40, desc[UR48][R34.64] ;  /* 0x000000302228c980 */ /* 0x000f62000c101b00 */
[----:B--2---:R-:W-:-:S03]  /*c570*/  CS2R R14, SRZ ;  /* 0x00000000000e7805 */ /* 0x004fc6000001ff00 */
[----:B------:R0:W5:Y:S04]  /*c580*/  @!P3 LD.E.64 R20, desc[UR48][R12.64] ;  /* 0x000000300c14b980 */ /* 0x000168000c101b00 */
[----:B------:R1:W5:Y:S01]  /*c590*/  @!P2 LD.E.64 R14, desc[UR48][R10.64] ;  /* 0x000000300a0ea980 */ /* 0x000362000c101b00 */
[----:B0-----:R-:W-:Y:S02]  /*c5a0*/  CS2R R12, SRZ ;  /* 0x00000000000c7805 */ /* 0x001fe4000001ff00 */
[----:B-1----:R-:W-:-:S04]  /*c5b0*/  CS2R R10, SRZ ;  /* 0x00000000000a7805 */ /* 0x002fc8000001ff00 */
        /* <DEDUP_REMOVED lines=9> */
[----:B------:R0:W5:Y:S02]  /*c650*/  @!P4 LD.E.64 R38, desc[UR48][R32.64] ;  /* 0x000000302026c980 */ /* 0x000164000c101b00 */
.L_x_3850:
[----:B------:R-:W-:Y:S05]  /*c660*/  BSYNC B1 ;  /* 0x0000000000017941 */ /* 0x000fea0003800000 */
.L_x_3849:
[C---:B-1----:R-:W-:Y:S01]  /*c670*/  LEA.HI R0, R229.reuse, R229, RZ, 0x1 ;  /* 0x000000e5e5007211 */ /* 0x042fe200078f08ff */
[----:B0----5:R-:W-:Y:S01]  /*c680*/  IMAD.MOV.U32 R30, RZ, RZ, R24 ;  /* 0x000000ffff1e7224 */ /* 0x021fe200078e0018 */
[----:B------:R-:W-:Y:S01]  /*c690*/  SHF.R.U64 R67, R24, 0x10, R25 ;  /* 0x0000001018437819 */ /* 0x000fe20000001219 */
[--C-:B------:R-:W-:Y:S01]  /*c6a0*/  IMAD.MOV.U32 R24, RZ, RZ, R11.reuse ;  /* 0x000000ffff187224 */ /* 0x100fe200078e000b */
[----:B------:R-:W-:Y:S01]  /*c6b0*/  LOP3.LUT R0, R0, 0xfffffffe, RZ, 0xc0, !PT ;  /* 0xfffffffe00007812 */ /* 0x000fe200078ec0ff */
[----:B------:R-:W-:Y:S01]  /*c6c0*/  IMAD.MOV.U32 R32, RZ, RZ, R20 ;  /* 0x000000ffff207224 */ /* 0x000fe200078e0014 */
[--C-:B------:R-:W-:Y:S01]  /*c6d0*/  SHF.R.U64 R60, R10, 0x10, R11.reuse ;  /* 0x000000100a3c7819 */ /* 0x100fe2000000120b */
[----:B------:R-:W-:Y:S01]  /*c6e0*/  IMAD.MOV.U32 R34, RZ, RZ, R28 ;  /* 0x000000ffff227224 */ /* 0x000fe200078e001c */
[----:B------:R-:W-:Y:S01]  /*c6f0*/  SHF.R.U32.HI R63, RZ, 0x10, R11 ;  /* 0x00000010ff3f7819 */ /* 0x000fe2000001160b */
[----:B------:R-:W-:Y:S01]  /*c700*/  IMAD.IADD R0, R229, 0x1, -R0 ;  /* 0x00000001e5007824 */ /* 0x000fe200078e0a00 */
[----:B--2---:R-:W-:Y:S01]  /*c710*/  LOP3.LUT R3, R217, 0x18, R16, 0xf8, !PT ;  /* 0x00000018d9037812 */ /* 0x004fe200078ef810 */
[----:B------:R-:W-:Y:S01]  /*c720*/  IMAD.MOV.U32 R31, RZ, RZ, R25 ;  /* 0x000000ffff1f7224 */ /* 0x000fe200078e0019 */
[----:B------:R-:W-:Y:S01]  /*c730*/  SHF.R.U64 R51, R20, 0x10, R21 ;  /* 0x0000001014337819 */ /* 0x000fe20000001215 */
[----:B----4-:R-:W-:Y:S01]  /*c740*/  IMAD.MOV.U32 R44, RZ, RZ, R7 ;  /* 0x000000ffff2c7224 */ /* 0x010fe200078e0007 */
[----:B------:R-:W-:Y:S01]  /*c750*/  SHF.L.U32 R11, R0, 0x1f, RZ ;  /* 0x0000001f000b7819 */ /* 0x000fe200000006ff */
[----:B---3--:R-:W-:Y:S01]  /*c760*/  IMAD.MOV.U32 R35, RZ, RZ, R29 ;  /* 0x000000ffff237224 */ /* 0x008fe200078e001d */
[----:B------:R-:W-:Y:S01]  /*c770*/  LOP3.LUT R20, R3, R218, RZ, 0x3c, !PT ;  /* 0x000000da03147212 */ /* 0x000fe200078e3cff */
[----:B------:R-:W-:Y:S01]  /*c780*/  IMAD.MOV.U32 R46, RZ, RZ, R27 ;  /* 0x000000ffff2e7224 */ /* 0x000fe200078e001b */
[----:B------:R-:W0:Y:S01]  /*c790*/  SYNCS.PHASECHK.TRANS64.TRYWAIT P0, [R2+URZ+0x30800], R11 ;  /* 0x0308000b020075a7 */ /* 0x000e22000800017f */
[----:B------:R-:W-:Y:S01]  /*c7a0*/  LOP3.LUT P1, RZ, R43, 0x4, RZ, 0xc0, !PT ;  /* 0x000000042bff7812 */ /* 0x000fe2000782c0ff */
[----:B------:R-:W-:Y:S01]  /*c7b0*/  IMAD.MOV.U32 R33, RZ, RZ, R21 ;  /* 0x000000ffff217224 */ /* 0x000fe200078e0015 */
[----:B------:R-:W-:Y:S01]  /*c7c0*/  SHF.R.U64 R69, R28, 0x10, R29 ;  /* 0x000000101c457819 */ /* 0x000fe2000000121d */
[----:B------:R-:W-:Y:S01]  /*c7d0*/  IMAD.IADD R3, R219, 0x1, R20 ;  /* 0x00000001db037824 */ /* 0x000fe200078e0214 */
[--C-:B------:R-:W-:Y:S01]  /*c7e0*/  SHF.R.U64 R62, R14, 0x10, R15.reuse ;  /* 0x000000100e3e7819 */ /* 0x100fe2000000120f */
[--C-:B------:R-:W-:Y:S01]  /*c7f0*/  IMAD.MOV.U32 R28, RZ, RZ, R15.reuse ;  /* 0x000000ffff1c7224 */ /* 0x100fe200078e000f */
[----:B------:R-:W-:Y:S01]  /*c800*/  SHF.R.U32.HI R65, RZ, 0x10, R15 ;  /* 0x00000010ff417819 */ /* 0x000fe2000001160f */
[----:B------:R-:W-:Y:S01]  /*c810*/  IMAD R3, R3, 0x2, R2 ;  /* 0x0000000203037824 */ /* 0x000fe200078e0202 */
[----:B------:R-:W-:Y:S01]  /*c820*/  SHF.R.U32.HI R64, RZ, 0x10, R25 ;  /* 0x00000010ff407819 */ /* 0x000fe20000011619 */
[----:B------:R-:W-:Y:S01]  /*c830*/  IMAD.MOV.U32 R15, RZ, RZ, R10 ;  /* 0x000000ffff0f7224 */ /* 0x000fe200078e000a */
[--C-:B------:R-:W-:Y:S01]  /*c840*/  SHF.R.U64 R50, R6, 0x10, R7.reuse ;  /* 0x0000001006327819 */ /* 0x100fe20000001207 */
[----:B------:R-:W-:Y:S01]  /*c850*/  IMAD.MOV.U32 R25, RZ, RZ, R14 ;  /* 0x000000ffff197224 */ /* 0x000fe200078e000e */
[----:B------:R-:W-:Y:S01]  /*c860*/  SHF.R.U32.HI R49, RZ, 0x10, R7 ;  /* 0x00000010ff317819 */ /* 0x000fe20000011607 */
[----:B------:R-:W-:Y:S01]  /*c870*/  IMAD.MOV.U32 R10, RZ, RZ, R8 ;  /* 0x000000ffff0a7224 */ /* 0x000fe200078e0008 */
[----:B------:R-:W-:Y:S01]  /*c880*/  SHF.R.U32.HI R66, RZ, 0x10, R29 ;  /* 0x00000010ff427819 */ /* 0x000fe2000001161d */
[----:B------:R-:W-:Y:S01]  /*c890*/  IMAD.MOV.U32 R7, RZ, RZ, R4 ;  /* 0x000000ffff077224 */ /* 0x000fe200078e0004 */
[--C-:B------:R-:W-:Y:S01]  /*c8a0*/  SHF.R.U64 R61, R8, 0x10, R9.reuse ;  /* 0x00000010083d7819 */ /* 0x100fe20000001209 */
[----:B------:R-:W-:Y:S01]  /*c8b0*/  IMAD.MOV.U32 R14, RZ, RZ, R9 ;  /* 0x000000ffff0e7224 */ /* 0x000fe200078e0009 */
[----:B------:R-:W-:Y:S01]  /*c8c0*/  SHF.R.U64 R48, R4, 0x10, R5 ;  /* 0x0000001004307819 */ /* 0x000fe20000001205 */
[----:B------:R-:W-:Y:S01]  /*c8d0*/  IMAD.MOV.U32 R8, RZ, RZ, R38 ;  /* 0x000000ffff087224 */ /* 0x000fe200078e0026 */
[----:B------:R-:W-:Y:S01]  /*c8e0*/  SHF.R.U32.HI R59, RZ, 0x10, R9 ;  /* 0x00000010ff3b7819 */ /* 0x000fe20000011609 */
[----:B------:R-:W-:Y:S01]  /*c8f0*/  IMAD.MOV.U32 R29, RZ, RZ, R12 ;  /* 0x000000ffff1d7224 */ /* 0x000fe200078e000c */
[--C-:B------:R-:W-:Y:S01]  /*c900*/  SHF.R.U64 R57, R38, 0x10, R39.reuse ;  /* 0x0000001026397819 */ /* 0x100fe20000001227 */
[C---:B------:R-:W-:Y:S01]  /*c910*/  VIADD R4, R3.reuse, 0x12400 ;  /* 0x0001240003047836 */ /* 0x040fe20000000000 */
[--C-:B------:R-:W-:Y:S01]  /*c920*/  SHF.R.U32.HI R58, RZ, 0x10, R39.reuse ;  /* 0x00000010ff3a7819 */ /* 0x100fe20000011627 */
[----:B------:R-:W-:Y:S01]  /*c930*/  IMAD.MOV.U32 R9, RZ, RZ, R39 ;  /* 0x000000ffff097224 */ /* 0x000fe200078e0027 */
[----:B------:R-:W-:Y:S01]  /*c940*/  MOV R38, R26 ;  /* 0x0000001a00267202 */ /* 0x000fe20000000f00 */
[----:B------:R-:W-:Y:S01]  /*c950*/  IMAD.MOV.U32 R45, RZ, RZ, R13 ;  /* 0x000000ffff2d7224 */ /* 0x000fe200078e000d */
[----:B------:R-:W-:Y:S01]  /*c960*/  SHF.R.U64 R55, R26, 0x10, R27 ;  /* 0x000000101a377819 */ /* 0x000fe2000000121b */
[----:B------:R-:W-:Y:S01]  /*c970*/  IMAD.MOV.U32 R43, RZ, RZ, R6 ;  /* 0x000000ffff2b7224 */ /* 0x000fe200078e0006 */
[----:B------:R-:W-:Y:S01]  /*c980*/  SHF.R.U64 R54, R12, 0x10, R13 ;  /* 0x000000100c367819 */ /* 0x000fe2000000120d */
[----:B------:R-:W-:Y:S01]  /*c990*/  IMAD.MOV.U32 R42, RZ, RZ, R5 ;  /* 0x000000ffff2a7224 */ /* 0x000fe200078e0005 */
[----:B------:R-:W-:Y:S01]  /*c9a0*/  SHF.R.U32.HI R53, RZ, 0x10, R27 ;  /* 0x00000010ff357819 */ /* 0x000fe2000001161b */
[----:B------:R-:W-:Y:S01]  /*c9b0*/  BSSY B1, `(.L_x_3851) ;  /* 0x0000021000017945 */ /* 0x000fe20003800000 */
[----:B------:R-:W-:Y:S01]  /*c9c0*/  SHF.R.U32.HI R56, RZ, 0x10, R21 ;  /* 0x00000010ff387819 */ /* 0x000fe20000011615 */
[----:B------:R-:W-:Y:S01]  /*c9d0*/  VIADD R0, R3, 0x12440 ;  /* 0x0001244003007836 */ /* 0x000fe20000000000 */
[----:B------:R-:W-:Y:S01]  /*c9e0*/  SHF.R.U32.HI R52, RZ, 0x10, R13 ;  /* 0x00000010ff347819 */ /* 0x000fe2000001160d */
[----:B------:R-:W-:Y:S01]  /*c9f0*/  IMAD.MOV.U32 R6, RZ, RZ, R41 ;  /* 0x000000ffff067224 */ /* 0x000fe200078e0029 */
[----:B------:R-:W-:-:S02]  /*ca00*/  VIMNMX R39, R37, 0x80, PT ;  /* 0x0000008025277848 */ /* 0x000fc40003fe0100 */
[----:B------:R-:W-:Y:S01]  /*ca10*/  SHF.R.U32.HI R47, RZ, 0x10, R5 ;  /* 0x00000010ff2f7819 */ /* 0x000fe20000011605 */
[----:B------:R-:W-:Y:S01]  /*ca20*/  IMAD.MOV.U32 R5, RZ, RZ, R40 ;  /* 0x000000ffff057224 */ /* 0x000fe200078e0028 */
[----:B------:R-:W-:Y:S02]  /*ca30*/  PRMT R27, R28, 0x5410, R65 ;  /* 0x000054101c1b7816 */ /* 0x000fe40000000041 */
[----:B------:R-:W-:Y:S02]  /*ca40*/  SHF.R.U64 R40, R40, 0x10, R41 ;  /* 0x0000001028287819 */ /* 0x000fe40000001229 */
[----:B------:R-:W-:Y:S02]  /*ca50*/  @P1 IADD3 R0, R4, -0x40, RZ ;  /* 0xffffffc004001810 */ /* 0x000fe40007ffe0ff */
[----:B------:R-:W-:Y:S02]  /*ca60*/  PRMT R26, R25, 0x5410, R62 ;  /* 0x00005410191a7816 */ /* 0x000fe4000000003e */
[----:B------:R-:W-:-:S02]  /*ca70*/  PRMT R21, R24, 0x5410, R63 ;  /* 0x0000541018157816 */ /* 0x000fc4000000003f */
[----:B------:R-:W-:Y:S02]  /*ca80*/  PRMT R37, R38, 0x5410, R55 ;  /* 0x0000541026257816 */ /* 0x000fe40000000037 */
[----:B------:R-:W-:Y:S02]  /*ca90*/  PRMT R28, R29, 0x5410, R54 ;  /* 0x000054101d1c7816 */ /* 0x000fe40000000036 */
[----:B------:R-:W-:Y:S02]  /*caa0*/  SHF.R.U32.HI R41, RZ, 0x10, R41 ;  /* 0x00000010ff297819 */ /* 0x000fe40000011629 */
[----:B------:R-:W-:Y:S02]  /*cab0*/  PRMT R34, R34, 0x5410, R69 ;  /* 0x0000541022227816 */ /* 0x000fe40000000045 */
[----:B------:R-:W-:Y:S02]  /*cac0*/  PRMT R35, R35, 0x5410, R66 ;  /* 0x0000541023237816 */ /* 0x000fe40000000042 */
[----:B------:R-:W-:-:S02]  /*cad0*/  PRMT R30, R30, 0x5410, R67 ;  /* 0x000054101e1e7816 */ /* 0x000fc40000000043 */
[----:B------:R-:W-:Y:S02]  /*cae0*/  PRMT R31, R31, 0x5410, R64 ;  /* 0x000054101f1f7816 */ /* 0x000fe40000000040 */
[----:B------:R-:W-:Y:S02]  /*caf0*/  PRMT R20, R15, 0x5410, R60 ;  /* 0x000054100f147816 */ /* 0x000fe4000000003c */
[----:B------:R-:W-:Y:S02]  /*cb00*/  PRMT R12, R10, 0x5410, R61 ;  /* 0x000054100a0c7816 */ /* 0x000fe4000000003d */
[----:B------:R-:W-:Y:S02]  /*cb10*/  PRMT R13, R14, 0x5410, R59 ;  /* 0x000054100e0d7816 */ /* 0x000fe4000000003b */
[----:B------:R-:W-:Y:S02]  /*cb20*/  PRMT R8, R8, 0x5410, R57 ;  /* 0x0000541008087816 */ /* 0x000fe40000000039 */
[----:B------:R-:W-:-:S02]  /*cb30*/  PRMT R9, R9, 0x5410, R58 ;  /* 0x0000541009097816 */ /* 0x000fc4000000003a */
[----:B------:R-:W-:Y:S02]  /*cb40*/  ISETP.GE.AND P1, PT, R202, R39, PT ;  /* 0x00000027ca00720c */ /* 0x000fe40003f26270 */
[----:B------:R-:W-:Y:S02]  /*cb50*/  PRMT R38, R46, 0x5410, R53 ;  /* 0x000054102e267816 */ /* 0x000fe40000000035 */
[----:B------:R-:W-:Y:S02]  /*cb60*/  PRMT R32, R32, 0x5410, R51 ;  /* 0x0000541020207816 */ /* 0x000fe40000000033 */
[----:B------:R-:W-:Y:S02]  /*cb70*/  PRMT R33, R33, 0x5410, R56 ;  /* 0x0000541021217816 */ /* 0x000fe40000000038 */
[----:B------:R-:W-:Y:S02]  /*cb80*/  PRMT R29, R45, 0x5410, R52 ;  /* 0x000054102d1d7816 */ /* 0x000fe40000000034 */
[----:B------:R-:W-:-:S02]  /*cb90*/  PRMT R24, R43, 0x5410, R50 ;  /* 0x000054102b187816 */ /* 0x000fc40000000032 */
[----:B------:R-:W-:Y:S01]  /*cba0*/  PRMT R25, R44, 0x5410, R49 ;  /* 0x000054102c197816 */ /* 0x000fe20000000031 */
[----:B0-----:R-:W-:Y:S06]  /*cbb0*/  @!P0 BRA `(.L_x_3852) ;  /* 0x0000017000488947 */ /* 0x001fec0003800000 */
.L_x_4098:
[----:B------:R-:W-:Y:S05]  /*cbc0*/  BSYNC B1 ;  /* 0x0000000000017941 */ /* 0x000fea0003800000 */
.L_x_3851:
[----:B------:R-:W-:Y:S01]  /*cbd0*/  BSSY B1, `(.L_x_3853) ;  /* 0x0000101000017945 */ /* 0x000fe20003800000 */
[----:B------:R-:W-:Y:S02]  /*cbe0*/  PRMT R14, R7, 0x5410, R48 ;  /* 0x00005410070e7816 */ /* 0x000fe40000000030 */
[----:B------:R-:W-:Y:S02]  /*cbf0*/  PRMT R15, R42, 0x5410, R47 ;  /* 0x000054102a0f7816 */ /* 0x000fe4000000002f */
[----:B------:R-:W-:Y:S02]  /*cc00*/  PRMT R10, R5, 0x5410, R40 ;  /* 0x00005410050a7816 */ /* 0x000fe40000000028 */
[----:B0-----:R-:W-:Y:S01]  /*cc10*/  PRMT R11, R6, 0x5410, R41 ;  /* 0x00005410060b7816 */ /* 0x001fe20000000029 */
[----:B------:R-:W-:Y:S06]  /*cc20*/  @P1 BRA `(.L_x_3854) ;  /* 0x0000000c00ec1947 */ /* 0x000fec0003800000 */
[----:B------:R-:W0:Y:S01]  /*cc30*/  LDC R4, c[0x0][0x3f4] ;  /* 0x0000fd00ff047b82 */ /* 0x000e220000000800 */
[----:B------:R-:W-:Y:S01]  /*cc40*/  BSSY B2, `(.L_x_3855) ;  /* 0x000002e000027945 */ /* 0x000fe20003800000 */
[-C--:B0-----:R-:W-:Y:S02]  /*cc50*/  ISETP.GE.AND P0, PT, R194, R4.reuse, PT ;  /* 0x00000004c200720c */ /* 0x081fe40003f06270 */
[-C--:B------:R-:W-:Y:S02]  /*cc60*/  ISETP.GE.AND P1, PT, R208, R4.reuse, PT ;  /* 0x00000004d000720c */ /* 0x080fe40003f26270 */
[-C--:B------:R-:W-:Y:S02]  /*cc70*/  ISETP.GE.AND P2, PT, R206, R4.reuse, PT ;  /* 0x00000004ce00720c */ /* 0x080fe40003f46270 */
[-C--:B------:R-:W-:Y:S02]  /*cc80*/  ISETP.GE.AND P3, PT, R207, R4.reuse, PT ;  /* 0x00000004cf00720c */ /* 0x080fe40003f66270 */
[----:B------:R-:W-:-:S02]  /*cc90*/  ISETP.GE.AND P4, PT, R205, R4, PT ;  /* 0x00000004cd00720c */ /* 0x000fc40003f86270 */
[----:B------:R-:W-:-:S03]  /*cca0*/  ISETP.GE.AND P5, PT, R209, R4, PT ;  /* 0x00000004d100720c */ /* 0x000fc60003fa6270 */
[----:B------:R-:W-:Y:S10]  /*ccb0*/  @P0 BRA `(.L_x_3856) ;  /* 0x0000000000980947 */ /* 0x000ff40003800000 */
[----:B------:R-:W0:Y:S01]  /*ccc0*/  LDS.128 R4, [R3+0x12400] ;  /* 0x0124000003047984 */ /* 0x000e220000000c00 */
        /* <DEDUP_REMOVED lines=15> */
[----:B------:R-:W-:Y:S01]  /*cdc0*/  FFMA.FTZ R48, R40, R47, R4 ;  /* 0x0000002f28307223 */ /* 0x000fe20000010004 */
[----:B------:R-:W-:Y:S01]  /*cdd0*/  LOP3.LUT R7, R7, 0xffff0000, RZ, 0xc0, !PT ;  /* 0xffff000007077812 */ /* 0x000fe200078ec0ff */
[-C--:B------:R-:W-:Y:S01]  /*cde0*/  FMUL.FTZ R52, R5, R44.reuse ;  /* 0x0000002c05347220 */ /* 0x080fe20000410000 */
        /* <DEDUP_REMOVED lines=9> */
[-C--:B------:R-:W-:Y:S01]  /*ce80*/  FMUL.FTZ R51, R7, R4.reuse ;  /* 0x0000000407337220 */ /* 0x080fe20000410000 */
        /* <DEDUP_REMOVED lines=9> */
.L_x_3856:
[----:B------:R-:W-:Y:S05]  /*cf20*/  BSYNC B2 ;  /* 0x0000000000027941 */ /* 0x000fea0003800000 */
.L_x_3855:
[----:B------:R-:W-:Y:S04]  /*cf30*/  BSSY B2, `(.L_x_3857) ;  /* 0x0000028000027945 */ /* 0x000fe80003800000 */
[----:B------:R-:W-:Y:S05]  /*cf40*/  @P1 BRA `(.L_x_3858) ;  /* 0x0000000000981947 */ /* 0x000fea0003800000 */
[----:B0-----:R-:W0:Y:S01]  /*cf50*/  LDS.128 R4, [R0] ;  /* 0x0000000000047984 */ /* 0x001e220000000c00 */
        /* <DEDUP_REMOVED lines=36> */
[----:B------:R1:W-:Y:S02]  /*d1a0*/  STS.128 [R0], R4 ;  /* 0x0000000400007388 */ /* 0x0003e40000000c00 */
.L_x_3858:
[----:B------:R-:W-:Y:S05]  /*d1b0*/  BSYNC B2 ;  /* 0x0000000000027941 */ /* 0x000fea0003800000 */
.L_x_3857:
[----:B------:R-:W-:Y:S04]  /*d1c0*/  BSSY B2, `(.L_x_3859) ;  /* 0x0000028000027945 */ /* 0x000fe80003800000 */
[----:B------:R-:W-:Y:S05]  /*d1d0*/  @P2 BRA `(.L_x_3860) ;  /* 0x0000000000982947 */ /* 0x000fea0003800000 */
[----:B01----:R-:W0:Y:S01]  /*d1e0*/  LDS.128 R4, [R3+0x16400] ;  /* 0x0164000003047984 */ /* 0x003e220000000c00 */
[C---:B------:R-:W-:Y:S01]  /*d1f0*/  IMAD.U32 R47, R28.reuse, 0x10000, RZ ;  /* 0x000100001c2f7824 */ /* 0x040fe200078e00ff */
[----:B------:R-:W-:Y:S01]  /*d200*/  LOP3.LUT R46, R28, 0xffff0000, RZ, 0xc0, !PT ;  /* 0xffff00001c2e7812 */ /* 0x000fe200078ec0ff */
[C---:B------:R-:W-:Y:S01]  /*d210*/  IMAD.U32 R45, R26.reuse, 0x10000, RZ ;  /* 0x000100001a2d7824 */ /* 0x040fe200078e00ff */
[----:B------:R-:W-:Y:S02]  /*d220*/  LOP3.LUT R44, R26, 0xffff0000, RZ, 0xc0, !PT ;  /* 0xffff00001a2c7812 */ /* 0x000fe400078ec0ff */
[C---:B0-----:R-:W-:Y:S01]  /*d230*/  SHF.L.U32 R40, R4.reuse, 0x10, RZ ;  /* 0x0000001004287819 */ /* 0x041fe200000006ff */
[C---:B------:R-:W-:Y:S01]  /*d240*/  IMAD.U32 R41, R5.reuse, 0x10000, RZ ;  /* 0x0001000005297824 */ /* 0x040fe200078e00ff */
[----:B------:R-:W-:Y:S01]  /*d250*/  LOP3.LUT R4, R4, 0xffff0000, RZ, 0xc0, !PT ;  /* 0xffff000004047812 */ /* 0x000fe200078ec0ff */
[C---:B------:R-:W-:Y:S01]  /*d260*/  IMAD.U32 R42, R6.reuse, 0x10000, RZ ;  /* 0x00010000062a7824 */ /* 0x040fe200078e00ff */
[----:B------:R-:W-:Y:S01]  /*d270*/  LOP3.LUT R5, R5, 0xffff0000, RZ, 0xc0, !PT ;  /* 0xffff000005057812 */ /* 0x000fe200078ec0ff */
[----:B------:R-:W-:Y:S01]  /*d280*/  IMAD.U32 R43, R7, 0x10000, RZ ;  /* 0x00010000072b7824 */ /* 0x000fe200078e00ff */
[----:B------:R-:W-:Y:S01]  /*d290*/  LOP3.LUT R6, R6, 0xffff0000, RZ, 0xc0, !PT ;  /* 0xffff000006067812 */ /* 0x000fe200078ec0ff */
[C---:B------:R-:W-:Y:S01]  /*d2a0*/  FMUL.FTZ R49, R4.reuse, R47 ;  /* 0x0000002f04317220 */ /* 0x040fe20000410000 */
[-C--:B------:R-:W-:Y:S01]  /*d2b0*/  FMUL.FTZ R4, R4, R45.reuse ;  /* 0x0000002d04047220 */ /* 0x080fe20000410000 */
[----:B------:R-:W-:Y:S01]  /*d2c0*/  FMUL.FTZ R50, R5, R46 ;  /* 0x0000002e05327220 */ /* 0x000fe20000410000 */
[----:B------:R-:W-:Y:S01]  /*d2d0*/  LOP3.LUT R7, R7, 0xffff0000, RZ, 0xc0, !PT ;  /* 0xffff000007077812 */ /* 0x000fe200078ec0ff */
[C---:B------:R-:W-:Y:S01]  /*d2e0*/  FFMA.FTZ R49, R40.reuse, R45, -R49 ;  /* 0x0000002d28317223 */ /* 0x040fe20000010831 */
[----:B------:R-:W-:Y:S01]  /*d2f0*/  FFMA.FTZ R48, R40, R47, R4 ;  /* 0x0000002f28307223 */ /* 0x000fe20000010004 */
[----:B------:R-:W-:Y:S01]  /*d300*/  FMUL.FTZ R52, R5, R44 ;  /* 0x0000002c05347220 */ /* 0x000fe20000410000 */
[C---:B------:R-:W-:Y:S01]  /*d310*/  LOP3.LUT R40, R29.reuse, 0xffff0000, RZ, 0xc0, !PT ;  /* 0xffff00001d287812 */ /* 0x040fe200078ec0ff */
[----:B------:R-:W-:Y:S01]  /*d320*/  IMAD.U32 R45, R29, 0x10000, RZ ;  /* 0x000100001d2d7824 */ /* 0x000fe200078e00ff */
[C---:B------:R-:W-:Y:S01]  /*d330*/  LOP3.LUT R4, R27.reuse, 0xffff0000, RZ, 0xc0, !PT ;  /* 0xffff00001b047812 */ /* 0x040fe200078ec0ff */
[----:B------:R-:W-:-:S02]  /*d340*/  IMAD.U32 R5, R27, 0x10000, RZ ;  /* 0x000100001b057824 */ /* 0x000fc400078e00ff */
        /* <DEDUP_REMOVED lines=15> */
.L_x_3860:
[----:B------:R-:W-:Y:S05]  /*d440*/  BSYNC B2 ;  /* 0x0000000000027941 */ /* 0x000fea0003800000 */
.L_x_3859:
[----:B------:R-:W-:Y:S04]  /*d450*/  BSSY B2, `(.L_x_3861) ;  /* 0x0000028000027945 */ /* 0x000fe80003800000 */
[----:B------:R-:W-:Y:S05]  /*d460*/  @P3 BRA `(.L_x_3862) ;  /* 0x0000000000983947 */ /* 0x000fea0003800000 */
[----:B012---:R-:W0:Y:S01]  /*d470*/  LDS.128 R4, [R0+0x4000] ;  /* 0x0040000000047984 */ /* 0x007e220000000c00 */
        /* <DEDUP_REMOVED lines=37> */
.L_x_3862:
[----:B------:R-:W-:Y:S05]  /*d6d0*/  BSYNC B2 ;  /* 0x0000000000027941 */ /* 0x000fea0003800000 */
.L_x_3861:
[----:B------:R-:W-:Y:S04]  /*d6e0*/  BSSY B2, `(.L_x_3863) ;  /* 0x0000028000027945 */ /* 0x000fe80003800000 */
[----:B------:R-:W-:Y:S05]  /*d6f0*/  @P4 BRA `(.L_x_3864) ;  /* 0x0000000000984947 */ /* 0x000fea0003800000 */
[----:B0123--:R-:W0:Y:S01]  /*d700*/  LDS.128 R4, [R3+0x1a400] ;  /* 0x01a4000003047984 */ /* 0x00fe220000000c00 */
[C---:B------:R-:W-:Y:S01]  /*d710*/  IMAD.U32 R47, R14.reuse, 0x10000, RZ ;  /* 0x000100000e2f7824 */ /* 0x040fe200078e00ff */
[----:B------:R-:W-:Y:S01]  /*d720*/  LOP3.LUT R46, R14, 0xffff0000, RZ, 0xc0, !PT ;  /* 0xffff00000e2e7812 */ /* 0x000fe200078ec0ff */
[C---:B------:R-:W-:Y:S01]  /*d730*/  IMAD.U32 R45, R12.reuse, 0x10000, RZ ;  /* 0x000100000c2d7824 */ /* 0x040fe200078e00ff */
[----:B------:R-:W-:Y:S01]  /*d740*/  LOP3.LUT R44, R12, 0xffff0000, RZ, 0xc0, !PT ;  /* 0xffff00000c2c7812 */ /* 0x000fe200078ec0ff */
[C---:B0-----:R-:W-:Y:S01]  /*d750*/  IMAD.U32 R40, R4.reuse, 0x10000, RZ ;  /* 0x0001000004287824 */ /* 0x041fe200078e00ff */
[----:B------:R-:W-:Y:S01]  /*d760*/  LOP3.LUT R4, R4, 0xffff0000, RZ, 0xc0, !PT ;  /* 0xffff000004047812 */ /* 0x000fe200078ec0ff */
[----:B------:R-:W-:Y:S01]  /*d770*/  IMAD.U32 R42, R6, 0x10000, RZ ;  /* 0x00010000062a7824 */ /* 0x000fe200078e00ff */
[----:B------:R-:W-:Y:S01]  /*d780*/  SHF.L.U32 R41, R5, 0x10, RZ ;  /* 0x0000001005297819 */ /* 0x000fe200000006ff */
[----:B------:R-:W-:Y:S01]  /*d790*/  IMAD.U32 R43, R7, 0x10000, RZ ;  /* 0x00010000072b7824 */ /* 0x000fe200078e00ff */
[----:B------:R-:W-:Y:S01]  /*d7a0*/  LOP3.LUT R5, R5, 0xffff0000, RZ, 0xc0, !PT ;  /* 0xffff000005057812 */ /* 0x000fe200078ec0ff */
[C---:B------:R-:W-:Y:S01]  /*d7b0*/  FMUL.FTZ R49, R4.reuse, R47 ;  /* 0x0000002f04317220 */ /* 0x040fe20000410000 */
[----:B------:R-:W-:Y:S01]  /*d7c0*/  FMUL.FTZ R4, R4, R45 ;  /* 0x0000002d04047220 */ /* 0x000fe20000410000 */
[----:B------:R-:W-:-:S02]  /*d7d0*/  LOP3.LUT R6, R6, 0xffff0000, RZ, 0xc0, !PT ;  /* 0xffff000006067812 */ /* 0x000fc400078ec0ff */
        /* <DEDUP_REMOVED lines=24> */
.L_x_3864:
[----:B------:R-:W-:Y:S05]  /*d960*/  BSYNC B2 ;  /* 0x0000000000027941 */ /* 0x000fea0003800000 */
.L_x_3863:
[----:B------:R-:W-:Y:S05]  /*d970*/  @P5 BRA `(.L_x_3854) ;  /* 0x0000000000985947 */ /* 0x000fea0003800000 */
[----:B01234-:R-:W0:Y:S01]  /*d980*/  LDS.128 R4, [R0+0x8000] ;  /* 0x0080000000047984 */ /* 0x01fe220000000c00 */
        /* <DEDUP_REMOVED lines=37> */
.L_x_3854:
[----:B------:R-:W-:Y:S05]  /*dbe0*/  BSYNC B1 ;  /* 0x0000000000017941 */ /* 0x000fea0003800000 */
.L_x_3853:
[----:B01234-:R-:W-:-:S05]  /*dbf0*/  VIADD R4, R202, 0x40 ;  /* 0x00000040ca047836 */ /* 0x01ffca0000000000 */
[----:B------:R-:W-:-:S13]  /*dc00*/  ISETP.GE.AND P0, PT, R4, R39, PT ;  /* 0x000000270400720c */ /* 0x000fda0003f06270 */
[----:B------:R-:W-:Y:S05]  /*dc10*/  @P0 BRA `(.L_x_3865) ;  /* 0x0000003c00880947 */ /* 0x000fea0003800000 */
        /* <DEDUP_REMOVED lines=13> */
[----:B------:R-:W-:Y:S02]  /*dcf0*/  LOP3.LUT R46, R34, 0xffff0000, RZ, 0xc0, !PT ;  /* 0xffff0000222e7812 */ /* 0x000fe400078ec0ff */
[----:B------:R-:W-:Y:S01]  /*dd00*/  LOP3.LUT R47, R38, 0xffff0000, RZ, 0xc0, !PT ;  /* 0xffff0000262f7812 */ /* 0x000fe200078ec0ff */
[C---:B0-----:R-:W-:Y:S01]  /*dd10*/  IMAD.U32 R39, R4.reuse, 0x10000, RZ ;  /* 0x0001000004277824 */ /* 0x041fe200078e00ff */
[----:B------:R-:W-:Y:S01]  /*dd20*/  LOP3.LUT R4, R4, 0xffff0000, RZ, 0xc0, !PT ;  /* 0xffff000004047812 */ /* 0x000fe200078ec0ff */
[C---:B------:R-:W-:Y:S01]  /*dd30*/  IMAD.U32 R34, R6.reuse, 0x10000, RZ ;  /* 0x0001000006227824 */ /* 0x040fe200078e00ff */
[----:B------:R-:W-:Y:S01]  /*dd40*/  SHF.L.U32 R40, R5, 0x10, RZ ;  /* 0x0000001005287819 */ /* 0x000fe200000006ff */
[----:B------:R-:W-:Y:S01]  /*dd50*/  IMAD.U32 R37, R7, 0x10000, RZ ;  /* 0x0001000007257824 */ /* 0x000fe200078e00ff */
[----:B------:R-:W-:Y:S01]  /*dd60*/  LOP3.LUT R5, R5, 0xffff0000, RZ, 0xc0, !PT ;  /* 0xffff000005057812 */ /* 0x000fe200078ec0ff */
[-C--:B------:R-:W-:Y:S01]  /*dd70*/  FMUL.FTZ R42, R45, R4.reuse ;  /* 0x000000042d2a7220 */ /* 0x080fe20000410000 */
[----:B------:R-:W-:Y:S01]  /*dd80*/  FMUL.FTZ R44, R43, R4 ;  /* 0x000000042b2c7220 */ /* 0x000fe20000410000 */
[----:B------:R-:W-:-:S02]  /*dd90*/  LOP3.LUT R6, R6, 0xffff0000, RZ, 0xc0, !PT ;  /* 0xffff000006067812 */ /* 0x000fc400078ec0ff */
[----:B------:R-:W-:Y:S01]  /*dda0*/  FMUL.FTZ R41, R48, R5 ;  /* 0x0000000530297220 */ /* 0x000fe20000410000 */
[-C--:B------:R-:W-:Y:S01]  /*ddb0*/  FFMA.FTZ R4, R43, R39.reuse, -R42 ;  /* 0x000000272b047223 */ /* 0x080fe2000001082a */
[----:B------:R-:W-:Y:S01]  /*ddc0*/  FFMA.FTZ R39, R45, R39, R44 ;  /* 0x000000272d277223 */ /* 0x000fe2000001002c */
[C---:B------:R-:W-:Y:S01]  /*ddd0*/  FMUL.FTZ R43, R46.reuse, R5 ;  /* 0x000000052e2b7220 */ /* 0x040fe20000410000 */
[----:B------:R-:W-:Y:S01]  /*dde0*/  LOP3.LUT R7, R7, 0xffff0000, RZ, 0xc0, !PT ;  /* 0xffff000007077812 */ /* 0x000fe200078ec0ff */
[-C--:B------:R-:W-:Y:S01]  /*ddf0*/  FFMA.FTZ R5, R46, R40.reuse, -R41 ;  /* 0x000000282e057223 */ /* 0x080fe20000010829 */
[C---:B------:R-:W-:Y:S01]  /*de00*/  LOP3.LUT R45, R35.reuse, 0xffff0000, RZ, 0xc0, !PT ;  /* 0xffff0000232d7812 */ /* 0x040fe200078ec0ff */
[----:B------:R-:W-:Y:S02]  /*de10*/  IMAD.U32 R46, R38, 0x10000, RZ ;  /* 0x00010000262e7824 */ /* 0x000fe400078e00ff */
[----:B------:R-:W-:Y:S01]  /*de20*/  FFMA.FTZ R40, R48, R40, R43 ;  /* 0x0000002830287223 */ /* 0x000fe2000001002b */
[----:B------:R-:W-:-:S02]  /*de30*/  IMAD.U32 R44, R35, 0x10000, RZ ;  /* 0x00010000232c7824 */ /* 0x000fc400078e00ff */
        /* <DEDUP_REMOVED lines=13> */
.L_x_3867:
[----:B------:R-:W-:Y:S05]  /*df10*/  BSYNC B1 ;  /* 0x0000000000017941 */ /* 0x000fea0003800000 */
.L_x_3866:
[----:B------:R-:W-:Y:S04]  /*df20*/  BSSY B1, `(.L_x_3868) ;  /* 0x0000028000017945 */ /* 0x000fe80003800000 */
[----:B------:R-:W-:Y:S05]  /*df30*/  @P1 BRA `(.L_x_3869) ;  /* 0x0000000000981947 */ /* 0x000fea0003800000 */
[----:B0-----:R-:W0:Y:S01]  /*df40*/  LDS.128 R4, [R0+0x2000] ;  /* 0x0020000000047984 */ /* 0x001e220000000c00 */
[----:B------:R-:W-:Y:S01]  /*df50*/  IMAD.U32 R40, R30, 0x10000, RZ ;  /* 0x000100001e287824 */ /* 0x000fe200078e00ff */
[C---:B------:R-:W-:Y:S01]  /*df60*/  LOP3.LUT R43, R32.reuse, 0xffff0000, RZ, 0xc0, !PT ;  /* 0xffff0000202b7812 */ /* 0x040fe200078ec0ff */
[----:B------:R-:W-:Y:S01]  /*df70*/  IMAD.U32 R42, R32, 0x10000, RZ ;  /* 0x00010000202a7824 */ /* 0x000fe200078e00ff */
[----:B------:R-:W-:Y:S02]  /*df80*/  LOP3.LUT R41, R30, 0xffff0000, RZ, 0xc0, !PT ;  /* 0xffff00001e297812 */ /* 0x000fe400078ec0ff */
[----:B------:R-:W-:Y:S01]  /*df90*/  LOP3.LUT R44, R33, 0xffff0000, RZ, 0xc0, !PT ;  /* 0xffff0000212c7812 */ /* 0x000fe200078ec0ff */
[C---:B0-----:R-:W-:Y:S01]  /*dfa0*/  IMAD.U32 R34, R4.reuse, 0x10000, RZ ;  /* 0x0001000004227824 */ /* 0x041fe200078e00ff */
        /* <DEDUP_REMOVED lines=31> */
.L_x_3869:
[----:B------:R-:W-:Y:S05]  /*e1a0*/  BSYNC B1 ;  /* 0x0000000000017941 */ /* 0x000fea0003800000 */
.L_x_3868:
[----:B------:R-:W-:Y:S04]  /*e1b0*/  BSSY B1, `(.L_x_3870) ;  /* 0x0000028000017945 */ /* 0x000fe80003800000 */
[----:B------:R-:W-:Y:S05]  /*e1c0*/  @P2 BRA `(.L_x_3871) ;  /* 0x0000000000982947 */ /* 0x000fea0003800000 */
[----:B01----:R-:W0:Y:S01]  /*e1d0*/  LDS.128 R4, [R3+0x18400] ;  /* 0x0184000003047984 */ /* 0x003e220000000c00 */
[----:B------:R-:W-:Y:S01]  /*e1e0*/  SHF.L.U32 R34, R26, 0x10, RZ ;  /* 0x000000101a227819 */ /* 0x000fe200000006ff */
[C---:B------:R-:W-:Y:S01]  /*e1f0*/  IMAD.U32 R38, R28.reuse, 0x10000, RZ ;  /* 0x000100001c267824 */ /* 0x040fe200078e00ff */
[----:B------:R-:W-:Y:S02]  /*e200*/  LOP3.LUT R39, R28, 0xffff0000, RZ, 0xc0, !PT ;  /* 0xffff00001c277812 */ /* 0x000fe400078ec0ff */
        /* <DEDUP_REMOVED lines=34> */
.L_x_3871:
[----:B------:R-:W-:Y:S05]  /*e430*/  BSYNC B1 ;  /* 0x0000000000017941 */ /* 0x000fea0003800000 */
.L_x_3870:
[----:B------:R-:W-:Y:S04]  /*e440*/  BSSY B1, `(.L_x_3872) ;  /* 0x0000028000017945 */ /* 0x000fe80003800000 */
[----:B------:R-:W-:Y:S05]  /*e450*/  @P3 BRA `(.L_x_3873) ;  /* 0x0000000000983947 */ /* 0x000fea0003800000 */
[----:B012---:R-:W0:Y:S01]  /*e460*/  LDS.128 R4, [R0+0x6000] ;  /* 0x0060000000047984 */ /* 0x007e220000000c00 */
        /* <DEDUP_REMOVED lines=37> */
.L_x_3873:
[----:B------:R-:W-:Y:S05]  /*e6c0*/  BSYNC B1 ;  /* 0x0000000000017941 */ /* 0x000fea0003800000 */
.L_x_3872:
[----:B------:R-:W-:Y:S04]  /*e6d0*/  BSSY B1, `(.L_x_3874) ;  /* 0x0000028000017945 */ /* 0x000fe80003800000 */
[----:B------:R-:W-:Y:S05]  /*e6e0*/  @P4 BRA `(.L_x_3875) ;  /* 0x0000000000984947 */ /* 0x000fea0003800000 */
[----:B0123--:R-:W0:Y:S01]  /*e6f0*/  LDS.128 R4, [R3+0x1c400] ;  /* 0x01c4000003047984 */ /* 0x00fe220000000c00 */
[----:B------:R-:W-:Y:S01]  /*e700*/  SHF.L.U32 R28, R14, 0x10, RZ ;  /* 0x000000100e1c7819 */ /* 0x000fe200000006ff */
[----:B------:R-:W-:Y:S01]  /*e710*/  IMAD.U32 R26, R12, 0x10000, RZ ;  /* 0x000100000c1a7824 */ /* 0x000fe200078e00ff */
        /* <DEDUP_REMOVED lines=35> */
.L_x_3875:
[----:B------:R-:W-:Y:S05]  /*e950*/  BSYNC B1 ;  /* 0x0000000000017941 */ /* 0x000fea0003800000 */
.L_x_3874:
[----:B------:R-:W-:Y:S05]  /*e960*/  @P5 BRA `(.L_x_3865) ;  /* 0x0000003000345947 */ /* 0x000fea0003800000 */
[----:B01234-:R-:W0:Y:S01]  /*e970*/  LDS.128 R4, [R0+0xa000] ;  /* 0x00a0000000047984 */ /* 0x01fe220000000c00 */
        /* <DEDUP_REMOVED lines=17> */
[----:B------:R-:W-:Y:S01]  /*ea90*/  FMUL.FTZ R15, R24, R5 ;  /* 0x00000005180f7220 */ /* 0x000fe20000410000 */
        /* <DEDUP_REMOVED lines=20> */
.L_x_3847:
[----:B------:R-:W-:-:S03]  /*ebe0*/  UMOV UR4, 0xffffffff ;  /* 0xffffffff00047882 */ /* 0x000fc60000000000 */
[----:B------:R-:W-:Y:S05]  /*ebf0*/  BRA.DIV UR4, `(.L_x_3876) ;  /* 0x00000152044c7947 */ /* 0x000fea000b800000 */
[----:B------:R0:W1:Y:S04]  /*ec00*/  SHFL.IDX PT, R3, R25, RZ, 0x1c1f ;  /* 0x001c1fff19037589 */ /* 0x00006800000e0000 */
[----:B------:R0:W2:Y:S04]  /*ec10*/  SHFL.IDX PT, R0, R24, RZ, 0x1c1f ;  /* 0x001c1fff18007589 */ /* 0x0000a800000e0000 */
[----:B------:R0:W3:Y:S04]  /*ec20*/  SHFL.IDX PT, R39, R35, RZ, 0x1c1f ;  /* 0x001c1fff23277589 */ /* 0x0000e800000e0000 */
[----:B------:R-:W4:Y:S02]  /*ec30*/  SHFL.IDX PT, R40, R40, RZ, 0x1c1f ;  /* 0x001c1fff28287589 */ /* 0x000f2400000e0000 */
.L_x_4104:
[----:B------:R-:W-:Y:S01]  /*ec40*/  ULDC UR4, c[0x0][0x448] ;  /* 0x0001120000047ab9 */ /* 0x000fe20000000800 */
[----:B------:R-:W-:Y:S01]  /*ec50*/  BSSY B1, `(.L_x_3877) ;  /* 0x0000037000017945 */ /* 0x000fe20003800000 */
[----:B------:R-:W-:Y:S01]  /*ec60*/  IMAD R43, R139, UR4, RZ ;  /* 0x000000048b2b7c24 */ /* 0x000fe2000f8e02ff */
[----:B------:R-:W-:Y:S02]  /*ec70*/  CS2R R4, SRZ ;  /* 0x0000000000047805 */ /* 0x000fe4000001ff00 */
[----:B------:R-:W-:Y:S02]  /*ec80*/  CS2R R8, SRZ ;  /* 0x0000000000087805 */ /* 0x000fe4000001ff00 */
[----:B------:R-:W-:Y:S02]  /*ec90*/  CS2R R10, SRZ ;  /* 0x00000000000a7805 */ /* 0x000fe4000001ff00 */
[----:B------:R-:W-:Y:S02]  /*eca0*/  CS2R R12, SRZ ;  /* 0x00000000000c7805 */ /* 0x000fe4000001ff00 */
[----:B------:R-:W-:Y:S01]  /*ecb0*/  ISETP.GE.AND P0, PT, R6, R43, PT ;  /* 0x0000002b0600720c */ /* 0x000fe20003f06270 */
[----:B------:R-:W-:Y:S01]  /*ecc0*/  IMAD R43, R137, -0x80, R43 ;  /* 0xffffff80892b7824 */ /* 0x000fe200078e022b */
[----:B------:R-:W-:-:S02]  /*ecd0*/  CS2R R6, SRZ ;  /* 0x0000000000067805 */ /* 0x000fc4000001ff00 */
[----:B------:R-:W-:Y:S02]  /*ece0*/  CS2R R14, SRZ ;  /* 0x00000000000e7805 */ /* 0x000fe4000001ff00 */
[----:B0-----:R-:W-:Y:S02]  /*ecf0*/  CS2R R24, SRZ ;  /* 0x0000000000187805 */ /* 0x001fe4000001ff00 */
[----:B------:R-:W-:Y:S02]  /*ed00*/  CS2R R26, SRZ ;  /* 0x00000000001a7805 */ /* 0x000fe4000001ff00 */
[----:B------:R-:W-:Y:S02]  /*ed10*/  CS2R R28, SRZ ;  /* 0x00000000001c7805 */ /* 0x000fe4000001ff00 */
[----:B------:R-:W-:Y:S02]  /*ed20*/  CS2R R30, SRZ ;  /* 0x00000000001e7805 */ /* 0x000fe4000001ff00 */
[----:B------:R-:W-:-:S02]  /*ed30*/  CS2R R32, SRZ ;  /* 0x0000000000207805 */ /* 0x000fc4000001ff00 */
[----:B------:R-:W-:Y:S01]  /*ed40*/  CS2R R34, SRZ ;  /* 0x0000000000227805 */ /* 0x000fe2000001ff00 */
[----:B------:R-:W-:Y:S06]  /*ed50*/  @P0 BRA `(.L_x_3878) ;  /* 0x0000000000980947 */ /* 0x000fec0003800000 */
[----:B------:R-:W-:Y:S01]  /*ed60*/  ULDC UR4, c[0x0][0x3f4] ;  /* 0x0000fd0000047ab9 */ /* 0x000fe20000000800 */
[----:B--2---:R-:W-:Y:S01]  /*ed70*/  IMAD.MOV.U32 R6, RZ, RZ, R0 ;  /* 0x000000ffff067224 */ /* 0x004fe200078e0000 */
[----:B------:R-:W-:Y:S01]  /*ed80*/  ISETP.GE.AND P2, PT, R16, UR4, PT ;  /* 0x0000000410007c0c */ /* 0x000fe2000bf46270 */
[----:B-1----:R-:W-:Y:S01]  /*ed90*/  IMAD.MOV.U32 R7, RZ, RZ, R3 ;  /* 0x000000ffff077224 */ /* 0x002fe200078e0003 */
[----:B------:R-:W-:Y:S01]  /*eda0*/  ISETP.GE.AND P3, PT, R193, UR4, PT ;  /* 0x00000004c1007c0c */ /* 0x000fe2000bf66270 */
[----:B----4-:R-:W-:Y:S01]  /*edb0*/  IMAD.MOV.U32 R8, RZ, RZ, R40 ;  /* 0x000000ffff087224 */ /* 0x010fe200078e0028 */
[----:B------:R-:W-:Y:S01]  /*edc0*/  ISETP.GE.AND P4, PT, R192, UR4, PT ;  /* 0x00000004c0007c0c */ /* 0x000fe2000bf86270 */
[----:B---3--:R-:W-:Y:S01]  /*edd0*/  IMAD.MOV.U32 R9, RZ, RZ, R39 ;  /* 0x000000ffff097224 */ /* 0x008fe200078e0027 */
[----:B------:R-:W-:Y:S02]  /*ede0*/  CS2R R28, SRZ ;  /* 0x00000000001c7805 */ /* 0x000fe4000001ff00 */
[----:B------:R-:W-:-:S02]  /*edf0*/  CS2R R30, SRZ ;  /* 0x00000000001e7805 */ /* 0x000fc4000001ff00 */
[----:B------:R-:W-:Y:S02]  /*ee00*/  CS2R R10, SRZ ;  /* 0x00000000000a7805 */ /* 0x000fe4000001ff00 */
[----:B------:R-:W-:Y:S02]  /*ee10*/  CS2R R32, SRZ ;  /* 0x0000000000207805 */ /* 0x000fe4000001ff00 */
[----:B------:R-:W-:Y:S01]  /*ee20*/  CS2R R34, SRZ ;  /* 0x0000000000227805 */ /* 0x000fe2000001ff00 */
[----:B------:R-:W-:Y:S02]  /*ee30*/  @!P2 IMAD.SHL.U32 R5, R16, 0x2, RZ ;  /* 0x000000021005a824 */ /* 0x000fe400078e00ff */
[----:B------:R-:W-:Y:S01]  /*ee40*/  @!P3 IMAD.SHL.U32 R13, R197, 0x8, RZ ;  /* 0x00000008c50db824 */ /* 0x000fe200078e00ff */
[----:B------:R-:W-:Y:S02]  /*ee50*/  @!P4 SHF.L.U32 R41, R198, 0x3, RZ ;  /* 0x00000003c629c819 */ /* 0x000fe400000006ff */
[----:B------:R-:W-:-:S02]  /*ee60*/  @!P2 IADD3 R20, P0, R0, R5, RZ ;  /* 0x000000050014a210 */ /* 0x000fc40007f1e0ff */
[----:B------:R-:W-:Y:S01]  /*ee70*/  @!P2 IADD3 R38, P1, R40, R5, RZ ;  /* 0x000000052826a210 */ /* 0x000fe20007f3e0ff */
[----:B------:R-:W-:Y:S01]  /*ee80*/  @!P3 IMAD.WIDE R4, R13, 0x2, R6 ;  /* 0x000000020d04b825 */ /* 0x000fe200078e0206 */
[----:B------:R-:W-:-:S03]  /*ee90*/  @!P2 SHF.L.U64.HI R0, R16, 0x1, R17 ;  /* 0x000000011000a819 */ /* 0x000fc60000010211 */
[----:B------:R-:W-:Y:S01]  /*eea0*/  @!P4 IMAD.WIDE R6, R41, 0x2, R6 ;  /* 0x000000022906c825 */ /* 0x000fe200078e0206 */
[----:B------:R0:W5:Y:S03]  /*eeb0*/  @!P3 LD.E.128 R28, desc[UR48][R4.64] ;  /* 0x00000030041cb980 */ /* 0x000166000c101d00 */
[--C-:B------:R-:W-:Y:S01]  /*eec0*/  @!P3 IMAD.WIDE R12, R13, 0x2, R8.reuse ;  /* 0x000000020d0cb825 */ /* 0x100fe200078e0208 */
[----:B------:R1:W5:Y:S03]  /*eed0*/  @!P4 LD.E.128 R32, desc[UR48][R6.64] ;  /* 0x000000300620c980 */ /* 0x000366000c101d00 */
[----:B------:R-:W-:Y:S01]  /*eee0*/  @!P4 IMAD.WIDE R40, R41, 0x2, R8 ;  /* 0x000000022928c825 */ /* 0x000fe200078e0208 */
[----:B------:R-:W-:Y:S02]  /*eef0*/  CS2R R8, SRZ ;  /* 0x0000000000087805 */ /* 0x000fe4000001ff00 */
[----:B------:R-:W-:-:S02]  /*ef00*/  CS2R R14, SRZ ;  /* 0x00000000000e7805 */ /* 0x000fc4000001ff00 */
[----:B------:R-:W-:Y:S02]  /*ef10*/  CS2R R24, SRZ ;  /* 0x0000000000187805 */ /* 0x000fe4000001ff00 */
[----:B------:R-:W-:Y:S02]  /*ef20*/  CS2R R26, SRZ ;  /* 0x00000000001a7805 */ /* 0x000fe4000001ff00 */
[----:B0-----:R-:W-:Y:S01]  /*ef30*/  CS2R R4, SRZ ;  /* 0x0000000000047805 */ /* 0x001fe2000001ff00 */
[--C-:B------:R-:W-:Y:S01]  /*ef40*/  @!P2 IMAD.X R21, R3, 0x1, R0.reuse, P0 ;  /* 0x000000010315a824 */ /* 0x100fe200000e0600 */
[----:B------:R0:W5:Y:S01]  /*ef50*/  @!P3 LD.E.128 R8, desc[UR48][R12.64] ;  /* 0x000000300c08b980 */ /* 0x000162000c101d00 */
[----:B-1----:R-:W-:Y:S01]  /*ef60*/  CS2R R6, SRZ ;  /* 0x0000000000067805 */ /* 0x002fe2000001ff00 */
[----:B------:R-:W-:Y:S02]  /*ef70*/  @!P2 IMAD.X R39, R39, 0x1, R0, P1 ;  /* 0x000000012727a824 */ /* 0x000fe400008e0600 */
[----:B------:R1:W5:Y:S04]  /*ef80*/  @!P2 LD.E.128 R24, desc[UR48][R20.64] ;  /* 0x000000301418a980 */ /* 0x000368000c101d00 */
[----:B------:R1:W5:Y:S01]  /*ef90*/  @!P2 LD.E.128 R4, desc[UR48][R38.64] ;  /* 0x000000302604a980 */ /* 0x000362000c101d00 */
[----:B0-----:R-:W-:-:S06]  /*efa0*/  CS2R R12, SRZ ;  /* 0x00000000000c7805 */ /* 0x001fcc000001ff00 */
[----:B------:R1:W5:Y:S02]  /*efb0*/  @!P4 LD.E.128 R12, desc[UR48][R40.64] ;  /* 0x00000030280cc980 */ /* 0x000364000c101d00 */
.L_x_3878:
[----:B------:R-:W-:Y:S05]  /*efc0*/  BSYNC B1 ;  /* 0x0000000000017941 */ /* 0x000fea0003800000 */
.L_x_3877:
[C---:B-1----:R-:W-:Y:S01]  /*efd0*/  LEA.HI R20, R229.reuse, R229, RZ, 0x1 ;  /* 0x000000e5e5147211 */ /* 0x042fe200078f08ff */
[--C-:B---3-5:R-:W-:Y:S01]  /*efe0*/  IMAD.MOV.U32 R39, RZ, RZ, R5.reuse ;  /* 0x000000ffff277224 */ /* 0x128fe200078e0005 */
[----:B------:R-:W-:Y:S01]  /*eff0*/  SHF.R.U64 R57, R4, 0x10, R5 ;  /* 0x0000001004397819 */ /* 0x000fe20000001205 */
[----:B--2---:R-:W-:Y:S01]  /*f000*/  IMAD.MOV.U32 R0, RZ, RZ, R24 ;  /* 0x000000ffff007224 */ /* 0x004fe200078e0018 */
[----:B------:R-:W-:Y:S01]  /*f010*/  LOP3.LUT R20, R20, 0xfffffffe, RZ, 0xc0, !PT ;  /* 0xfffffffe14147812 */ /* 0x000fe200078ec0ff */
[----:B------:R-:W-:Y:S01]  /*f020*/  IMAD.MOV.U32 R3, RZ, RZ, R25 ;  /* 0x000000ffff037224 */ /* 0x000fe200078e0019 */
[----:B------:R-:W-:Y:S01]  /*f030*/  SHF.R.U32.HI R54, RZ, 0x10, R5 ;  /* 0x00000010ff367819 */ /* 0x000fe20000011605 */
[----:B------:R-:W-:Y:S01]  /*f040*/  IMAD.MOV.U32 R44, RZ, RZ, R30 ;  /* 0x000000ffff2c7224 */ /* 0x000fe200078e001e */
[----:B------:R-:W-:Y:S01]  /*f050*/  IADD3 R20, R229, -R20, RZ ;  /* 0x80000014e5147210 */ /* 0x000fe20007ffe0ff */
[----:B------:R-:W-:Y:S01]  /*f060*/  IMAD.MOV.U32 R45, RZ, RZ, R31 ;  /* 0x000000ffff2d7224 */ /* 0x000fe200078e001f */
[--C-:B------:R-:W-:Y:S01]  /*f070*/  SHF.R.U64 R69, R24, 0x10, R25.reuse ;  /* 0x0000001018457819 */ /* 0x100fe20000001219 */
[----:B------:R-:W-:Y:S01]  /*f080*/  IMAD.MOV.U32 R24, RZ, RZ, R26 ;  /* 0x000000ffff187224 */ /* 0x000fe200078e001a */
[----:B------:R-:W-:Y:S01]  /*f090*/  SHF.L.U32 R5, R20, 0x1f, RZ ;  /* 0x0000001f14057819 */ /* 0x000fe200000006ff */
[----:B------:R-:W-:Y:S01]  /*f0a0*/  IMAD.MOV.U32 R46, RZ, RZ, R32 ;  /* 0x000000ffff2e7224 */ /* 0x000fe200078e0020 */
[----:B------:R-:W-:Y:S01]  /*f0b0*/  SHF.R.U32.HI R66, RZ, 0x10, R25 ;  /* 0x00000010ff427819 */ /* 0x000fe20000011619 */
[--C-:B------:R-:W-:Y:S01]  /*f0c0*/  IMAD.MOV.U32 R25, RZ, RZ, R27.reuse ;  /* 0x000000ffff197224 */ /* 0x100fe200078e001b */
[----:B------:R-:W0:Y:S01]  /*f0d0*/  SYNCS.PHASECHK.TRANS64.TRYWAIT P0, [R2+URZ+0x30800], R5 ;  /* 0x03080005020075a7 */ /* 0x000e22000800017f */
[--C-:B------:R-:W-:Y:S01]  /*f0e0*/  SHF.R.U64 R67, R26, 0x10, R27.reuse ;  /* 0x000000101a437819 */ /* 0x100fe2000000121b */
[----:B------:R-:W-:Y:S01]  /*f0f0*/  IMAD.MOV.U32 R26, RZ, RZ, R28 ;  /* 0x000000ffff1a7224 */ /* 0x000fe200078e001c */
[----:B------:R-:W-:Y:S01]  /*f100*/  SHF.R.U32.HI R64, RZ, 0x10, R27 ;  /* 0x00000010ff407819 */ /* 0x000fe2000001161b */
[--C-:B------:R-:W-:Y:S01]  /*f110*/  IMAD.MOV.U32 R27, RZ, RZ, R29.reuse ;  /* 0x000000ffff1b7224 */ /* 0x100fe200078e001d */
[----:B------:R-:W-:Y:S01]  /*f120*/  SHF.R.U64 R65, R28, 0x10, R29 ;  /* 0x000000101c417819 */ /* 0x000fe2000000121d */
[----:B------:R-:W-:Y:S01]  /*f130*/  IMAD.MOV.U32 R47, RZ, RZ, R33 ;  /* 0x000000ffff2f7224 */ /* 0x000fe200078e0021 */
[----:B------:R-:W-:Y:S01]  /*f140*/  SHF.R.U32.HI R62, RZ, 0x10, R29 ;  /* 0x00000010ff3e7819 */ /* 0x000fe2000001161d */
[----:B------:R-:W-:Y:S01]  /*f150*/  IMAD.MOV.U32 R48, RZ, RZ, R34 ;  /* 0x000000ffff307224 */ /* 0x000fe200078e0022 */
[----:B------:R-:W-:Y:S01]  /*f160*/  SHF.R.U64 R63, R30, 0x10, R31 ;  /* 0x000000101e3f7819 */ /* 0x000fe2000000121f */
[----:B------:R-:W-:Y:S01]  /*f170*/  IMAD.MOV.U32 R49, RZ, RZ, R35 ;  /* 0x000000ffff317224 */ /* 0x000fe200078e0023 */
[----:B------:R-:W-:Y:S01]  /*f180*/  SHF.R.U32.HI R60, RZ, 0x10, R31 ;  /* 0x00000010ff3c7819 */ /* 0x000fe2000001161f */
[----:B------:R-:W-:Y:S01]  /*f190*/  IMAD.MOV.U32 R38, RZ, RZ, R4 ;  /* 0x000000ffff267224 */ /* 0x000fe200078e0004 */
[----:B------:R-:W-:Y:S01]  /*f1a0*/  SHF.R.U64 R51, R10, 0x10, R11 ;  /* 0x000000100a337819 */ /* 0x000fe2000000120b */
[----:B----4-:R-:W-:Y:S01]  /*f1b0*/  IMAD.MOV.U32 R40, RZ, RZ, R6 ;  /* 0x000000ffff287224 */ /* 0x010fe200078e0006 */
        /* <DEDUP_REMOVED lines=9> */
[----:B------:R-:W-:Y:S01]  /*f250*/  IMAD.MOV.U32 R31, RZ, RZ, R11 ;  /* 0x000000ffff1f7224 */ /* 0x000fe200078e000b */
[----:B------:R-:W-:Y:S01]  /*f260*/  SHF.R.U32.HI R52, RZ, 0x10, R7 ;  /* 0x00000010ff347819 */ /* 0x000fe20000011607 */
[----:B------:R-:W-:Y:S01]  /*f270*/  BSSY B1, `(.L_x_3879) ;  /* 0x0000023000017945 */ /* 0x000fe20003800000 */
[--C-:B------:R-:W-:Y:S01]  /*f280*/  SHF.R.U64 R53, R8, 0x10, R9.reuse ;  /* 0x0000001008357819 */ /* 0x100fe20000001209 */
[----:B------:R-:W-:Y:S01]  /*f290*/  IMAD.MOV.U32 R4, RZ, RZ, R12 ;  /* 0x000000ffff047224 */ /* 0x000fe200078e000c */
[----:B------:R-:W-:Y:S01]  /*f2a0*/  SHF.R.U32.HI R50, RZ, 0x10, R9 ;  /* 0x00000010ff327819 */ /* 0x000fe20000011609 */
[----:B------:R-:W-:Y:S01]  /*f2b0*/  IMAD.MOV.U32 R6, RZ, RZ, R13 ;  /* 0x000000ffff067224 */ /* 0x000fe200078e000d */
[----:B------:R-:W-:Y:S01]  /*f2c0*/  SHF.R.U32.HI R10, RZ, 0x10, R11 ;  /* 0x00000010ff0a7819 */ /* 0x000fe2000001160b */
[----:B------:R-:W-:Y:S01]  /*f2d0*/  IMAD.MOV.U32 R20, RZ, RZ, R14 ;  /* 0x000000ffff147224 */ /* 0x000fe200078e000e */
[----:B------:R-:W-:Y:S01]  /*f2e0*/  VIMNMX R43, R43, 0x80, PT ;  /* 0x000000802b2b7848 */ /* 0x000fe20003fe0100 */
[----:B------:R-:W-:Y:S01]  /*f2f0*/  IMAD.MOV.U32 R21, RZ, RZ, R15 ;  /* 0x000000ffff157224 */ /* 0x000fe200078e000f */
[----:B------:R-:W-:-:S02]  /*f300*/  PRMT R34, R24, 0x5410, R67 ;  /* 0x0000541018227816 */ /* 0x000fc40000000043 */
[----:B------:R-:W-:Y:S02]  /*f310*/  PRMT R35, R25, 0x5410, R64 ;  /* 0x0000541019237816 */ /* 0x000fe40000000040 */
[--C-:B------:R-:W-:Y:S02]  /*f320*/  SHF.R.U64 R11, R12, 0x10, R13.reuse ;  /* 0x000000100c0b7819 */ /* 0x100fe4000000120d */
[----:B------:R-:W-:Y:S02]  /*f330*/  SHF.R.U32.HI R9, RZ, 0x10, R13 ;  /* 0x00000010ff097819 */ /* 0x000fe4000001160d */
[----:B------:R-:W-:Y:S02]  /*f340*/  PRMT R32, R0, 0x5410, R69 ;  /* 0x0000541000207816 */ /* 0x000fe40000000045 */
[----:B------:R-:W-:Y:S02]  /*f350*/  PRMT R33, R3, 0x5410, R66 ;  /* 0x0000541003217816 */ /* 0x000fe40000000042 */
        /* <DEDUP_REMOVED lines=11> */
[----:B------:R-:W-:Y:S02]  /*f410*/  ISETP.GE.AND P1, PT, R202, R43, PT ;  /* 0x0000002bca00720c */ /* 0x000fe40003f26270 */
[----:B------:R-:W-:-:S02]  /*f420*/  PRMT R39, R39, 0x5410, R54 ;  /* 0x0000541027277816 */ /* 0x000fc40000000036 */
[----:B------:R-:W-:Y:S02]  /*f430*/  PRMT R40, R40, 0x5410, R55 ;  /* 0x0000541028287816 */ /* 0x000fe40000000037 */
[----:B------:R-:W-:Y:S02]  /*f440*/  PRMT R41, R41, 0x5410, R52 ;  /* 0x0000541029297816 */ /* 0x000fe40000000034 */
[----:B------:R-:W-:Y:S02]  /*f450*/  PRMT R28, R28, 0x5410, R53 ;  /* 0x000054101c1c7816 */ /* 0x000fe40000000035 */
[----:B------:R-:W-:Y:S02]  /*f460*/  PRMT R29, R29, 0x5410, R50 ;  /* 0x000054101d1d7816 */ /* 0x000fe40000000032 */
[----:B------:R-:W-:Y:S02]  /*f470*/  PRMT R30, R30, 0x5410, R51 ;  /* 0x000054101e1e7816 */ /* 0x000fe40000000033 */
[----:B------:R-:W-:Y:S01]  /*f480*/  PRMT R31, R31, 0x5410, R10 ;  /* 0x000054101f1f7816 */ /* 0x000fe2000000000a */
[----:B0-----:R-:W-:Y:S06]  /*f490*/  @!P0 BRA `(.L_x_3880) ;  /* 0x0000014800988947 */ /* 0x001fec0003800000 */
.L_x_4105:
[----:B------:R-:W-:Y:S05]  /*f4a0*/  BSYNC B1 ;  /* 0x0000000000017941 */ /* 0x000fea0003800000 */
.L_x_3879:
[----:B------:R-:W-:Y:S01]  /*f4b0*/  BSSY B1, `(.L_x_3881) ;  /* 0x000012e000017945 */ /* 0x000fe20003800000 */
[----:B------:R-:W-:Y:S02]  /*f4c0*/  PRMT R14, R4, 0x5410, R11 ;  /* 0x00005410040e7816 */ /* 0x000fe4000000000b */
[----:B------:R-:W-:Y:S02]  /*f4d0*/  PRMT R15, R6, 0x5410, R9 ;  /* 0x00005410060f7816 */ /* 0x000fe40000000009 */
[----:B------:R-:W-:Y:S02]  /*f4e0*/  PRMT R20, R20, 0x5410, R7 ;  /* 0x0000541014147816 */ /* 0x000fe40000000007 */
[----:B------:R-:W-:Y:S01]  /*f4f0*/  PRMT R21, R21, 0x5410, R8 ;  /* 0x0000541015157816 */ /* 0x000fe20000000008 */
[----:B------:R-:W-:Y:S06]  /*f500*/  @P1 BRA `(.L_x_3882) ;  /* 0x0000001000a01947 */ /* 0x000fec0003800000 */
[----:B------:R-:W1:Y:S01]  /*f510*/  LDC R45, c[0x0][0x3f4] ;  /* 0x0000fd00ff2d7b82 */ /* 0x000e620000000800 */
[----:B------:R-:W-:Y:S01]  /*f520*/  BSSY B2, `(.L_x_3883) ;  /* 0x0000062000027945 */ /* 0x000fe20003800000 */
[-C--:B-1----:R-:W-:Y:S02]  /*f530*/  ISETP.GE.AND P0, PT, R16, R45.reuse, PT ;  /* 0x0000002d1000720c */ /* 0x082fe40003f06270 */
[-C--:B------:R-:W-:Y:S02]  /*f540*/  ISETP.GE.AND P1, PT, R193, R45.reuse, PT ;  /* 0x0000002dc100720c */ /* 0x080fe40003f26270 */
[----:B------:R-:W-:-:S09]  /*f550*/  ISETP.GE.AND P2, PT, R192, R45, PT ;  /* 0x0000002dc000720c */ /* 0x000fd20003f46270 */
[----:B------:R-:W-:Y:S05]  /*f560*/  @P0 BRA `(.L_x_3884) ;  /* 0x0000000400740947 */ /* 0x000fea0003800000 */
[----:B------:R-:W-:Y:S01]  /*f570*/  LEA.HI R4, R42, R37, RZ, 0x2 ;  /* 0x000000252a047211 */ /* 0x000fe200078f10ff */
[----:B------:R-:W-:Y:S01]  /*f580*/  IMAD.U32 R57, R38, 0x10000, RZ ;  /* 0x0001000026397824 */ /* 0x000fe200078e00ff */
[----:B0-----:R-:W-:Y:S01]  /*f590*/  LOP3.LUT R5, R217, 0x38, R16, 0xf8, !PT ;  /* 0x00000038d9057812 */ /* 0x001fe200078ef810 */
[----:B------:R-:W-:Y:S01]  /*f5a0*/  IMAD.U32 R55, R32, 0x10000, RZ ;  /* 0x0001000020377824 */ /* 0x000fe200078e00ff */
[----:B------:R-:W-:Y:S02]  /*f5b0*/  LOP3.LUT R4, R4, 0xfffffffc, RZ, 0xc0, !PT ;  /* 0xfffffffc04047812 */ /* 0x000fe400078ec0ff */
[----:B------:R-:W-:-:S03]  /*f5c0*/  LOP3.LUT R59, R38, 0xffff0000, RZ, 0xc0, !PT ;  /* 0xffff0000263b7812 */ /* 0x000fc600078ec0ff */
[----:B------:R-:W-:-:S05]  /*f5d0*/  IMAD.IADD R4, R37, 0x1, -R4 ;  /* 0x0000000125047824 */ /* 0x000fca00078e0a04 */
[----:B------:R-:W-:Y:S02]  /*f5e0*/  LEA.HI R6, R45, R4, RZ, 0x1d ;  /* 0x000000042d067211 */ /* 0x000fe400078fe8ff */
[----:B------:R-:W-:Y:S02]  /*f5f0*/  LOP3.LUT R4, R5, R218, RZ, 0x3c, !PT ;  /* 0x000000da05047212 */ /* 0x000fe400078e3cff */
[----:B------:R-:W-:Y:S01]  /*f600*/  SHF.R.S32.HI R7, RZ, 0x1f, R6 ;  /* 0x0000001fff077819 */ /* 0x000fe20000011406 */
[----:B------:R-:W-:Y:S02]  /*f610*/  IMAD.SHL.U32 R8, R6, 0x8, RZ ;  /* 0x0000000806087824 */ /* 0x000fe400078e00ff */
[----:B------:R-:W-:Y:S01]  /*f620*/  IMAD.IADD R5, R219, 0x1, R4 ;  /* 0x00000001db057824 */ /* 0x000fe200078e0204 */
[----:B------:R-:W-:Y:S02]  /*f630*/  LEA.HI R6, R7, R6, RZ, 0x3 ;  /* 0x0000000607067211 */ /* 0x000fe400078f18ff */
[----:B------:R-:W-:-:S02]  /*f640*/  LOP3.LUT R7, R217, 0x38, R8, 0xf8, !PT ;  /* 0x00000038d9077812 */ /* 0x000fc400078ef808 */
[----:B------:R-:W-:Y:S01]  /*f650*/  LEA R44, R5, R2, 0x1 ;  /* 0x00000002052c7211 */ /* 0x000fe200078e08ff */
[----:B------:R-:W-:Y:S01]  /*f660*/  IMAD.SHL.U32 R6, R6, 0x400, RZ ;  /* 0x0000040006067824 */ /* 0x000fe200078e00ff */
[----:B------:R-:W-:-:S04]  /*f670*/  LOP3.LUT R7, R7, R218, RZ, 0x3c, !PT ;  /* 0x000000da07077212 */ /* 0x000fc800078e3cff */
[----:B------:R-:W-:-:S04]  /*f680*/  LOP3.LUT R6, R6, 0x7fffe000, RZ, 0xc0, !PT ;  /* 0x7fffe00006067812 */ /* 0x000fc800078ec0ff */
[----:B------:R-:W-:Y:S02]  /*f690*/  IADD3 R9, R7, R6, R219 ;  /* 0x0000000607097210 */ /* 0x000fe40007ffe0db */
[----:B------:R-:W0:Y:S03]  /*f6a0*/  LDS.128 R4, [R44+0x12400] ;  /* 0x012400002c047984 */ /* 0x000e260000000c00 */
        /* <DEDUP_REMOVED lines=18> */
[----:B------:R-:W-:Y:S01]  /*f7d0*/  FFMA.FTZ R61, R46, R55, -R61 ;  /* 0x000000372e3d7223 */ /* 0x000fe2000001083d */
[----:B------:R-:W-:Y:S01]  /*f7e0*/  LOP3.LUT R55, R32, 0xffff0000, RZ, 0xc0, !PT ;  /* 0xffff000020377812 */ /* 0x000fe200078ec0ff */
[----:B------:R-:W-:Y:S01]  /*f7f0*/  FFMA.FTZ R63, R46, R57, R63 ;  /* 0x000000392e3f7223 */ /* 0x000fe2000001003f */
[----:B------:R-:W-:Y:S02]  /*f800*/  IMAD.U32 R46, R33, 0x10000, RZ ;  /* 0x00010000212e7824 */ /* 0x000fe400078e00ff */
[----:B------:R-:W-:Y:S02]  /*f810*/  IMAD.U32 R52, R10, 0x10000, RZ ;  /* 0x000100000a347824 */ /* 0x000fe400078e00ff */
[-C--:B------:R-:W-:Y:S01]  /*f820*/  FMUL.FTZ R57, R8, R55.reuse ;  /* 0x0000003708397220 */ /* 0x080fe20000410000 */
[----:B------:R-:W-:Y:S01]  /*f830*/  FFMA.FTZ R54, R4, R55, -R65 ;  /* 0x0000003704367223 */ /* 0x000fe20000010841 */
[----:B------:R-:W-:Y:S01]  /*f840*/  FMUL.FTZ R8, R51, R50 ;  /* 0x0000003233087220 */ /* 0x000fe20000410000 */
[----:B------:R-:W-:-:S02]  /*f850*/  IMAD.U32 R55, R40, 0x10000, RZ ;  /* 0x0001000028377824 */ /* 0x000fc400078e00ff */
[-C--:B------:R-:W-:Y:S01]  /*f860*/  FMUL.FTZ R65, R51, R46.reuse ;  /* 0x0000002e33417220 */ /* 0x080fe20000410000 */
[----:B------:R-:W-:Y:S01]  /*f870*/  FFMA.FTZ R56, R4, R59, R57 ;  /* 0x0000003b04387223 */ /* 0x000fe20000010039 */
        /* <DEDUP_REMOVED lines=8> */
[----:B------:R-:W-:-:S02]  /*f900*/  IMAD.U32 R46, R41, 0x10000, RZ ;  /* 0x00010000292e7824 */ /* 0x000fc400078e00ff */
[-C--:B------:R-:W-:Y:S01]  /*f910*/  FMUL.FTZ R67, R52, R51.reuse ;  /* 0x0000003334437220 */ /* 0x080fe20000410000 */
[----:B------:R-:W-:Y:S01]  /*f920*/  FFMA.FTZ R59, R48, R51, -R59 ;  /* 0x00000033303b7223 */ /* 0x000fe2000001083b */
[----:B------:R-:W-:Y:S01]  /*f930*/  SHF.L.U32 R4, R35, 0x10, RZ ;  /* 0x0000001023047819 */ /* 0x000fe200000006ff */
[C---:B------:R-:W-:Y:S01]  /*f940*/  FMUL.FTZ R51, R10.reuse, R57 ;  /* 0x000000390a337220 */ /* 0x040fe20000410000 */
        /* <DEDUP_REMOVED lines=8> */
[----:B------:R-:W-:-:S02]  /*f9d0*/  LOP3.LUT R8, R39, 0xffff0000, RZ, 0xc0, !PT ;  /* 0xffff000027087812 */ /* 0x000fc400078ec0ff */
[----:B------:R-:W-:Y:S01]  /*f9e0*/  LOP3.LUT R10, R41, 0xffff0000, RZ, 0xc0, !PT ;  /* 0xffff0000290a7812 */ /* 0x000fe200078ec0ff */
[----:B------:R-:W-:Y:S01]  /*f9f0*/  FFMA.FTZ R52, R49, R46, R52 ;  /* 0x0000002e31347223 */ /* 0x000fe20000010034 */
[----:B------:R-:W-:Y:S01]  /*fa00*/  LOP3.LUT R4, R33, 0xffff0000, RZ, 0xc0, !PT ;  /* 0xffff000021047812 */ /* 0x000fe200078ec0ff */
[----:B------:R-:W-:Y:S01]  /*fa10*/  FMUL.FTZ R46, R9, R8 ;  /* 0x00000008092e7220 */ /* 0x000fe20000410000 */
[----:B------:R-:W-:Y:S01]  /*fa20*/  LOP3.LUT R6, R35, 0xffff0000, RZ, 0xc0, !PT ;  /* 0xffff000023067812 */ /* 0x000fe200078ec0ff */
[----:B------:R-:W-:Y:S02]  /*fa30*/  FMUL.FTZ R60, R11, R10 ;  /* 0x0000000a0b3c7220 */ /* 0x000fe40000410000 */
[-C--:B------:R-:W-:Y:S01]  /*fa40*/  FMUL.FTZ R47, R9, R4.reuse ;  /* 0x00000004092f7220 */ /* 0x080fe20000410000 */
[----:B------:R-:W-:Y:S01]  /*fa50*/  FFMA.FTZ R9, R5, R4, -R46 ;  /* 0x0000000405097223 */ /* 0x000fe2000001082e */
[-C--:B------:R-:W-:Y:S01]  /*fa60*/  FMUL.FTZ R11, R11, R6.reuse ;  /* 0x000000060b0b7220 */ /* 0x080fe20000410000 */
        /* <DEDUP_REMOVED lines=8> */
[----:B------:R-:W-:Y:S01]  /*faf0*/  F2FP.BF16.F32.PACK_AB R8, R56, R63 ;  /* 0x0000003f3808723e */ /* 0x000fe200000010ff */
[----:B------:R1:W-:Y:S01]  /*fb00*/  STS.128 [R44+0x12400], R4 ;  /* 0x012400042c007388 */ /* 0x0003e20000000c00 */
[----:B------:R-:W-:Y:S02]  /*fb10*/  F2FP.BF16.F32.PACK_AB R9, R46, R65 ;  /* 0x000000412e09723e */ /* 0x000fe400000010ff */
[----:B------:R-:W-:-:S05]  /*fb20*/  F2FP.BF16.F32.PACK_AB R11, R11, R52 ;  /* 0x000000340b0b723e */ /* 0x000fca00000010ff */
[----:B------:R1:W-:Y:S02]  /*fb30*/  STS.128 [R62+0x12400], R8 ;  /* 0x012400083e007388 */ /* 0x0003e40000000c00 */
.L_x_3884:
[----:B------:R-:W-:Y:S05]  /*fb40*/  BSYNC B2 ;  /* 0x0000000000027941 */ /* 0x000fea0003800000 */
.L_x_3883:
[----:B------:R-:W-:Y:S04]  /*fb50*/  BSSY B2, `(.L_x_3885) ;  /* 0x0000062000027945 */ /* 0x000fe80003800000 */
[----:B------:R-:W-:Y:S05]  /*fb60*/  @P1 BRA `(.L_x_3886) ;  /* 0x0000000400801947 */ /* 0x000fea0003800000 */
[----:B-1----:R-:W2:Y:S01]  /*fb70*/  LDL R9, [R1+0x4] ;  /* 0x0000040001097983 */ /* 0x002ea20000100800 */
[----:B------:R-:W-:Y:S01]  /*fb80*/  SHF.R.S32.HI R6, RZ, 0x1f, R193 ;  /* 0x0000001fff067819 */ /* 0x000fe200000114c1 */
[----:B------:R-:W-:Y:S01]  /*fb90*/  IMAD.U32 R57, R28, 0x10000, RZ ;  /* 0x000100001c397824 */ /* 0x000fe200078e00ff */
[----:B------:R-:W-:Y:S01]  /*fba0*/  LEA.HI R4, R45, R197, RZ, 0x1d ;  /* 0x000000c52d047211 */ /* 0x000fe200078fe8ff */
[----:B------:R-:W-:Y:S01]  /*fbb0*/  IMAD.U32 R55, R24, 0x10000, RZ ;  /* 0x0001000018377824 */ /* 0x000fe200078e00ff */
[CC--:B------:R-:W-:Y:S02]  /*fbc0*/  LEA.HI R7, R6.reuse, R193.reuse, RZ, 0x6 ;  /* 0x000000c106077211 */ /* 0x0c0fe400078f30ff */
[----:B------:R-:W-:Y:S02]  /*fbd0*/  LEA.HI R6, R6, R193, RZ, 0x3 ;  /* 0x000000c106067211 */ /* 0x000fe400078f18ff */
[----:B0-----:R-:W-:Y:S01]  /*fbe0*/  SHF.R.S32.HI R5, RZ, 0x1f, R4 ;  /* 0x0000001fff057819 */ /* 0x001fe20000011404 */
[----:B------:R-:W-:Y:S01]  /*fbf0*/  IMAD.SHL.U32 R8, R7, 0x80, RZ ;  /* 0x0000008007087824 */ /* 0x000fe200078e00ff */
[----:B------:R-:W-:-:S02]  /*fc00*/  LOP3.LUT R7, R217, 0x38, R6, 0xf8, !PT ;  /* 0x00000038d9077812 */ /* 0x000fc400078ef806 */
[----:B------:R-:W-:Y:S01]  /*fc10*/  LEA.HI R6, R5, R4, RZ, 0x3 ;  /* 0x0000000405067211 */ /* 0x000fe200078f18ff */
[----:B------:R-:W-:Y:S01]  /*fc20*/  IMAD.SHL.U32 R4, R4, 0x8, RZ ;  /* 0x0000000804047824 */ /* 0x000fe200078e00ff */
[----:B------:R-:W-:Y:S02]  /*fc30*/  LOP3.LUT R8, R8, 0xffffe000, RZ, 0xc0, !PT ;  /* 0xffffe00008087812 */ /* 0x000fe400078ec0ff */
[----:B------:R-:W-:Y:S01]  /*fc40*/  LOP3.LUT R7, R7, R218, RZ, 0x3c, !PT ;  /* 0x000000da07077212 */ /* 0x000fe200078e3cff */
[----:B------:R-:W-:Y:S01]  /*fc50*/  IMAD.SHL.U32 R6, R6, 0x400, RZ ;  /* 0x0000040006067824 */ /* 0x000fe200078e00ff */
[----:B------:R-:W-:Y:S02]  /*fc60*/  LOP3.LUT R5, R217, 0x38, R4, 0xf8, !PT ;  /* 0x00000038d9057812 */ /* 0x000fe400078ef804 */
[----:B------:R-:W-:Y:S02]  /*fc70*/  IADD3 R7, R7, R8, R219 ;  /* 0x0000000807077210 */ /* 0x000fe40007ffe0db */
[----:B------:R-:W-:-:S02]  /*fc80*/  LOP3.LUT R5, R5, R218, RZ, 0x3c, !PT ;  /* 0x000000da05057212 */ /* 0x000fc400078e3cff */
[----:B------:R-:W-:Y:S02]  /*fc90*/  LOP3.LUT R6, R6, 0x7fffe000, RZ, 0xc0, !PT ;  /* 0x7fffe00006067812 */ /* 0x000fe400078ec0ff */
[----:B------:R-:W-:Y:S01]  /*fca0*/  LOP3.LUT R59, R28, 0xffff0000, RZ, 0xc0, !PT ;  /* 0xffff00001c3b7812 */ /* 0x000fe200078ec0ff */
[----:B--2---:R-:W-:Y:S01]  /*fcb0*/  IMAD R62, R7, 0x2, R9 ;  /* 0x00000002073e7824 */ /* 0x004fe200078e0209 */
[----:B------:R-:W-:-:S04]  /*fcc0*/  IADD3 R9, R5, R6, R219 ;  /* 0x0000000605097210 */ /* 0x000fc80007ffe0db */
[----:B------:R-:W0:Y:S01]  /*fcd0*/  LDS.128 R4, [R62] ;  /* 0x000000003e047984 */ /* 0x000e220000000c00 */
        /* <DEDUP_REMOVED lines=19> */
[----:B------:R-:W-:Y:S01]  /*fe10*/  SHF.L.U32 R46, R25, 0x10, RZ ;  /* 0x00000010192e7819 */ /* 0x000fe200000006ff */
[C---:B------:R-:W-:Y:S01]  /*fe20*/  IMAD.U32 R52, R10.reuse, 0x10000, RZ ;  /* 0x000100000a347824 */ /* 0x040fe200078e00ff */
[----:B------:R-:W-:Y:S01]  /*fe30*/  LOP3.LUT R10, R10, 0xffff0000, RZ, 0xc0, !PT ;  /* 0xffff00000a0a7812 */ /* 0x000fe200078ec0ff */
[-C--:B------:R-:W-:Y:S01]  /*fe40*/  FMUL.FTZ R57, R8, R55.reuse ;  /* 0x0000003708397220 */ /* 0x080fe20000410000 */
[----:B------:R-:W-:Y:S01]  /*fe50*/  FFMA.FTZ R54, R4, R55, -R65 ;  /* 0x0000003704367223 */ /* 0x000fe20000010841 */
[C---:B------:R-:W-:Y:S01]  /*fe60*/  FMUL.FTZ R8, R51.reuse, R50 ;  /* 0x0000003233087220 */ /* 0x040fe20000410000 */
[----:B------:R-:W-:Y:S02]  /*fe70*/  IMAD.U32 R55, R30, 0x10000, RZ ;  /* 0x000100001e377824 */ /* 0x000fe400078e00ff */
[-C--:B------:R-:W-:Y:S01]  /*fe80*/  FMUL.FTZ R65, R51, R46.reuse ;  /* 0x0000002e33417220 */ /* 0x080fe20000410000 */
[----:B------:R-:W-:Y:S01]  /*fe90*/  FFMA.FTZ R56, R4, R59, R57 ;  /* 0x0000003b04387223 */ /* 0x000fe20000010039 */
[----:B------:R-:W-:Y:S01]  /*fea0*/  FFMA.FTZ R58, R47, R46, -R8 ;  /* 0x0000002e2f3a7223 */ /* 0x000fe20000010808 */
[----:B------:R-:W-:-:S02]  /*feb0*/  IMAD.U32 R51, R26, 0x10000, RZ ;  /* 0x000100001a337824 */ /* 0x000fc400078e00ff */
[----:B------:R-:W-:Y:S01]  /*fec0*/  FFMA.FTZ R65, R47, R50, R65 ;  /* 0x000000322f417223 */ /* 0x000fe20000010041 */
[----:B------:R-:W-:Y:S01]  /*fed0*/  FMUL.FTZ R59, R52, R55 ;  /* 0x00000037343b7220 */ /* 0x000fe20000410000 */
[----:B------:R-:W-:Y:S01]  /*fee0*/  LOP3.LUT R57, R30, 0xffff0000, RZ, 0xc0, !PT ;  /* 0xffff00001e397812 */ /* 0x000fe200078ec0ff */
[----:B------:R-:W-:Y:S01]  /*fef0*/  IMAD.U32 R53, R11, 0x10000, RZ ;  /* 0x000100000b357824 */ /* 0x000fe200078e00ff */
[----:B------:R-:W-:Y:S01]  /*ff00*/  LOP3.LUT R47, R26, 0xffff0000, RZ, 0xc0, !PT ;  /* 0xffff00001a2f7812 */ /* 0x000fe200078ec0ff */
[----:B------:R-:W-:Y:S02]  /*ff10*/  IMAD.U32 R46, R31, 0x10000, RZ ;  /* 0x000100001f2e7824 */ /* 0x000fe400078e00ff */
[-C--:B------:R-:W-:Y:S01]  /*ff20*/  FMUL.FTZ R67, R52, R51.reuse ;  /* 0x0000003334437220 */ /* 0x080fe20000410000 */
[----:B------:R-:W-:Y:S01]  /*ff30*/  FFMA.FTZ R59, R48, R51, -R59 ;  /* 0x00000033303b7223 */ /* 0x000fe2000001083b */
[----:B------:R-:W-:Y:S01]  /*ff40*/  FMUL.FTZ R51, R10, R57 ;  /* 0x000000390a337220 */ /* 0x000fe20000410000 */
[----:B------:R-:W-:-:S02]  /*ff50*/  IMAD.U32 R49, R7, 0x10000, RZ ;  /* 0x0001000007317824 */ /* 0x000fc400078e00ff */
[----:B------:R-:W-:Y:S01]  /*ff60*/  FMUL.FTZ R10, R10, R47 ;  /* 0x0000002f0a0a7220 */ /* 0x000fe20000410000 */
[----:B------:R-:W-:Y:S02]  /*ff70*/  IMAD.U32 R4, R27, 0x10000, RZ ;  /* 0x000100001b047824 */ /* 0x000fe400078e00ff */
        /* <DEDUP_REMOVED lines=13> */
[----:B------:R-:W-:Y:S01]  /*10050*/  FMUL.FTZ R60, R11, R10 ;  /* 0x0000000a0b3c7220 */ /* 0x000fe20000410000 */
[----:B------:R-:W-:Y:S01]  /*10060*/  LOP3.LUT R7, R7, 0xffff0000, RZ, 0xc0, !PT ;  /* 0xffff000007077812 */ /* 0x000fe200078ec0ff */
[-C--:B------:R-:W-:Y:S01]  /*10070*/  FMUL.FTZ R47, R9, R4.reuse ;  /* 0x00000004092f7220 */ /* 0x080fe20000410000 */
[----:B------:R-:W-:Y:S01]  /*10080*/  FFMA.FTZ R9, R5, R4, -R46 ;  /* 0x0000000405097223 */ /* 0x000fe2000001082e */
[-C--:B------:R-:W-:Y:S01]  /*10090*/  FMUL.FTZ R11, R11, R6.reuse ;  /* 0x000000060b0b7220 */ /* 0x080fe20000410000 */
[----:B------:R-:W-:Y:S01]  /*100a0*/  F2FP.BF16.F32.PACK_AB R4, R54, R61 ;  /* 0x0000003d3604723e */ /* 0x000fe200000010ff */
        /* <DEDUP_REMOVED lines=12> */
.L_x_3886:
[----:B------:R-:W-:Y:S05]  /*10170*/  BSYNC B2 ;  /* 0x0000000000027941 */ /* 0x000fea0003800000 */
.L_x_3885:
[----:B------:R-:W-:Y:S05]  /*10180*/  @P2 BRA `(.L_x_3882) ;  /* 0x0000000400802947 */ /* 0x000fea0003800000 */
[----:B-12---:R-:W2:Y:S01]  /*10190*/  LDL R9, [R1+0x4] ;  /* 0x0000040001097983 */ /* 0x006ea20000100800 */
[----:B0-----:R-:W-:Y:S01]  /*101a0*/  SHF.R.S32.HI R5, RZ, 0x1f, R192 ;  /* 0x0000001fff057819 */ /* 0x001fe200000114c0 */
[----:B------:R-:W-:Y:S01]  /*101b0*/  IMAD.U32 R56, R14, 0x10000, RZ ;  /* 0x000100000e387824 */ /* 0x000fe200078e00ff */
[----:B------:R-:W-:Y:S01]  /*101c0*/  LEA.HI R45, R45, R198, RZ, 0x1d ;  /* 0x000000c62d2d7211 */ /* 0x000fe200078fe8ff */
[----:B------:R-:W-:Y:S01]  /*101d0*/  IMAD.U32 R55, R15, 0x10000, RZ ;  /* 0x000100000f377824 */ /* 0x000fe200078e00ff */
[CC--:B------:R-:W-:Y:S02]  /*101e0*/  LEA.HI R7, R5.reuse, R192.reuse, RZ, 0x6 ;  /* 0x000000c005077211 */ /* 0x0c0fe400078f30ff */
[----:B------:R-:W-:Y:S02]  /*101f0*/  LEA.HI R6, R5, R192, RZ, 0x3 ;  /* 0x000000c005067211 */ /* 0x000fe400078f18ff */
[----:B------:R-:W-:Y:S01]  /*10200*/  SHF.R.S32.HI R4, RZ, 0x1f, R45 ;  /* 0x0000001fff047819 */ /* 0x000fe2000001142d */
        /* <DEDUP_REMOVED lines=11> */
[----:B------:R-:W-:Y:S02]  /*102c0*/  SHF.L.U32 R54, R3, 0x10, RZ ;  /* 0x0000001003367819 */ /* 0x000fe400000006ff */
        /* <DEDUP_REMOVED lines=20> */
[C---:B------:R-:W-:Y:S01]  /*10410*/  FFMA.FTZ R58, R45.reuse, R54, -R58 ;  /* 0x000000362d3a7223 */ /* 0x040fe2000001083a */
[----:B------:R-:W-:Y:S01]  /*10420*/  FFMA.FTZ R60, R45, R56, R60 ;  /* 0x000000382d3c7223 */ /* 0x000fe2000001003c */
[----:B------:R-:W-:-:S02]  /*10430*/  IMAD.U32 R45, R0, 0x10000, RZ ;  /* 0x00010000002d7824 */ /* 0x000fc400078e00ff */
[-C--:B------:R-:W-:Y:S01]  /*10440*/  FMUL.FTZ R59, R8, R49.reuse ;  /* 0x00000031083b7220 */ /* 0x080fe20000410000 */
[----:B------:R-:W-:Y:S01]  /*10450*/  FFMA.FTZ R57, R4, R49, -R57 ;  /* 0x0000003104397223 */ /* 0x000fe20000010839 */
[----:B------:R-:W-:Y:S01]  /*10460*/  FMUL.FTZ R49, R50, R55 ;  /* 0x0000003732317220 */ /* 0x000fe20000410000 */
[----:B------:R-:W-:Y:S02]  /*10470*/  IMAD.U32 R51, R10, 0x10000, RZ ;  /* 0x000100000a337824 */ /* 0x000fe400078e00ff */
[----:B------:R-:W-:Y:S01]  /*10480*/  FMUL.FTZ R54, R50, R45 ;  /* 0x0000002d32367220 */ /* 0x000fe20000410000 */
[----:B------:R-:W-:Y:S01]  /*10490*/  FFMA.FTZ R59, R4, R53, R59 ;  /* 0x00000035043b7223 */ /* 0x000fe2000001003b */
[----:B------:R-:W-:Y:S01]  /*104a0*/  LOP3.LUT R10, R10, 0xffff0000, RZ, 0xc0, !PT ;  /* 0xffff00000a0a7812 */ /* 0x000fe200078ec0ff */
[----:B------:R-:W-:Y:S01]  /*104b0*/  FFMA.FTZ R50, R46, R45, -R49 ;  /* 0x0000002d2e327223 */ /* 0x000fe20000010831 */
[C---:B------:R-:W-:Y:S01]  /*104c0*/  LOP3.LUT R53, R20.reuse, 0xffff0000, RZ, 0xc0, !PT ;  /* 0xffff000014357812 */ /* 0x040fe200078ec0ff */
[----:B------:R-:W-:Y:S01]  /*104d0*/  IMAD.U32 R8, R20, 0x10000, RZ ;  /* 0x0001000014087824 */ /* 0x000fe200078e00ff */
[C---:B------:R-:W-:Y:S01]  /*104e0*/  LOP3.LUT R45, R12.reuse, 0xffff0000, RZ, 0xc0, !PT ;  /* 0xffff00000c2d7812 */ /* 0x040fe200078ec0ff */
[----:B------:R-:W-:-:S02]  /*104f0*/  IMAD.U32 R4, R12, 0x10000, RZ ;  /* 0x000100000c047824 */ /* 0x000fc400078e00ff */
[----:B------:R-:W-:Y:S01]  /*10500*/  FFMA.FTZ R54, R46, R55, R54 ;  /* 0x000000372e367223 */ /* 0x000fe20000010036 */
[C---:B------:R-:W-:Y:S01]  /*10510*/  FMUL.FTZ R61, R10.reuse, R53 ;  /* 0x000000350a3d7220 */ /* 0x040fe20000410000 */
[C---:B------:R-:W-:Y:S01]  /*10520*/  FMUL.FTZ R46, R51.reuse, R8 ;  /* 0x00000008332e7220 */ /* 0x040fe20000410000 */
[-C--:B------:R-:W-:Y:S01]  /*10530*/  FMUL.FTZ R56, R51, R4.reuse ;  /* 0x0000000433387220 */ /* 0x080fe20000410000 */
[----:B------:R-:W-:Y:S01]  /*10540*/  FMUL.FTZ R10, R10, R45 ;  /* 0x0000002d0a0a7220 */ /* 0x000fe20000410000 */
[----:B------:R-:W-:Y:S02]  /*10550*/  IMAD.U32 R52, R11, 0x10000, RZ ;  /* 0x000100000b347824 */ /* 0x000fe400078e00ff */
[----:B------:R-:W-:Y:S01]  /*10560*/  FFMA.FTZ R55, R47, R4, -R46 ;  /* 0x000000042f377223 */ /* 0x000fe2000001082e */
[----:B------:R-:W-:Y:S02]  /*10570*/  IMAD.U32 R51, R21, 0x10000, RZ ;  /* 0x0001000015337824 */ /* 0x000fe400078e00ff */
[----:B------:R-:W-:Y:S01]  /*10580*/  FFMA.FTZ R56, R47, R8, R56 ;  /* 0x000000082f387223 */ /* 0x000fe20000010038 */
[----:B------:R-:W-:-:S02]  /*10590*/  IMAD.U32 R49, R13, 0x10000, RZ ;  /* 0x000100000d317824 */ /* 0x000fc400078e00ff */
[----:B------:R-:W-:Y:S01]  /*105a0*/  FFMA.FTZ R53, R6, R53, R10 ;  /* 0x0000003506357223 */ /* 0x000fe2000001000a */
[----:B------:R-:W-:Y:S01]  /*105b0*/  IMAD.U32 R48, R7, 0x10000, RZ ;  /* 0x0001000007307824 */ /* 0x000fe200078e00ff */
[----:B------:R-:W-:Y:S01]  /*105c0*/  LOP3.LUT R11, R11, 0xffff0000, RZ, 0xc0, !PT ;  /* 0xffff00000b0b7812 */ /* 0x000fe200078ec0ff */
[----:B------:R-:W-:Y:S01]  /*105d0*/  FMUL.FTZ R47, R52, R51 ;  /* 0x00000033342f7220 */ /* 0x000fe20000410000 */
[----:B------:R-:W-:Y:S01]  /*105e0*/  FFMA.FTZ R62, R6, R45, -R61 ;  /* 0x0000002d063e7223 */ /* 0x000fe2000001083d */
[----:B------:R-:W-:Y:S01]  /*105f0*/  LOP3.LUT R8, R15, 0xffff0000, RZ, 0xc0, !PT ;  /* 0xffff00000f087812 */ /* 0x000fe200078ec0ff */
[-C--:B------:R-:W-:Y:S01]  /*10600*/  FMUL.FTZ R45, R52, R49.reuse ;  /* 0x00000031342d7220 */ /* 0x080fe20000410000 */
[----:B------:R-:W-:Y:S01]  /*10610*/  LOP3.LUT R10, R21, 0xffff0000, RZ, 0xc0, !PT ;  /* 0xffff0000150a7812 */ /* 0x000fe200078ec0ff */
[----:B------:R-:W-:Y:S01]  /*10620*/  FFMA.FTZ R47, R48, R49, -R47 ;  /* 0x00000031302f7223 */ /* 0x000fe2000001082f */
[----:B------:R-:W-:Y:S01]  /*10630*/  LOP3.LUT R4, R0, 0xffff0000, RZ, 0xc0, !PT ;  /* 0xffff000000047812 */ /* 0x000fe200078ec0ff */
[----:B------:R-:W-:Y:S01]  /*10640*/  FFMA.FTZ R48, R48, R51, R45 ;  /* 0x0000003330307223 */ /* 0x000fe2000001002d */
[----:B------:R-:W-:Y:S01]  /*10650*/  LOP3.LUT R6, R13, 0xffff0000, RZ, 0xc0, !PT ;  /* 0xffff00000d067812 */ /* 0x000fe200078ec0ff */
        /* <DEDUP_REMOVED lines=19> */
.L_x_3882:
[----:B------:R-:W-:Y:S05]  /*10790*/  BSYNC B1 ;  /* 0x0000000000017941 */ /* 0x000fea0003800000 */
.L_x_3881:
[----:B-123--:R-:W-:-:S05]  /*107a0*/  VIADD R4, R202, 0x40 ;  /* 0x00000040ca047836 */ /* 0x00efca0000000000 */
[----:B------:R-:W-:-:S13]  /*107b0*/  ISETP.GE.AND P0, PT, R4, R43, PT ;  /* 0x0000002b0400720c */ /* 0x000fda0003f06270 */
[----:B------:R-:W-:Y:S05]  /*107c0*/  @P0 BRA `(.L_x_3865) ;  /* 0x00000010009c0947 */ /* 0x000fea0003800000 */
[----:B------:R1:W5:Y:S01]  /*107d0*/  LDL R60, [R1+0x4] ;  /* 0x00000400013c7983 */ /* 0x0003620000100800 */
[----:B------:R-:W2:Y:S01]  /*107e0*/  LDC R43, c[0x0][0x3f4] ;  /* 0x0000fd00ff2b7b82 */ /* 0x000ea20000000800 */
[----:B------:R-:W-:Y:S01]  /*107f0*/  BSSY B1, `(.L_x_3887) ;  /* 0x0000062000017945 */ /* 0x000fe20003800000 */
[----:B------:R-:W-:Y:S02]  /*10800*/  SHF.R.U32.HI R61, RZ, 0x3, R204 ;  /* 0x00000003ff3d7819 */ /* 0x000fe400000116cc */
[-C--:B--2---:R-:W-:Y:S02]  /*10810*/  ISETP.GE.AND P0, PT, R16, R43.reuse, PT ;  /* 0x0000002b1000720c */ /* 0x084fe40003f06270 */
[-C--:B------:R-:W-:Y:S02]  /*10820*/  ISETP.GE.AND P1, PT, R193, R43.reuse, PT ;  /* 0x0000002bc100720c */ /* 0x080fe40003f26270 */
[----:B------:R-:W-:-:S09]  /*10830*/  ISETP.GE.AND P2, PT, R192, R43, PT ;  /* 0x0000002bc000720c */ /* 0x000fd20003f46270 */
[----:B-1----:R-:W-:Y:S05]  /*10840*/  @P0 BRA `(.L_x_3888) ;  /* 0x0000000400700947 */ /* 0x002fea0003800000 */
[----:B------:R-:W-:Y:S01]  /*10850*/  LEA.HI R42, R42, R37, RZ, 0x2 ;  /* 0x000000252a2a7211 */ /* 0x000fe200078f10ff */
[----:B------:R-:W-:Y:S01]  /*10860*/  IMAD.U32 R54, R38, 0x10000, RZ ;  /* 0x0001000026367824 */ /* 0x000fe200078e00ff */
[----:B------:R-:W-:Y:S01]  /*10870*/  LOP3.LUT R9, R204, 0x38, R16, 0xf8, !PT ;  /* 0x00000038cc097812 */ /* 0x000fe200078ef810 */
[----:B------:R-:W-:Y:S01]  /*10880*/  IMAD.U32 R52, R32, 0x10000, RZ ;  /* 0x0001000020347824 */ /* 0x000fe200078e00ff */
[----:B------:R-:W-:Y:S01]  /*10890*/  LOP3.LUT R42, R42, 0xfffffffc, RZ, 0xc0, !PT ;  /* 0xfffffffc2a2a7812 */ /* 0x000fe200078ec0ff */
[----:B------:R-:W-:Y:S01]  /*108a0*/  IMAD.U32 R59, R40, 0x10000, RZ ;  /* 0x00010000283b7824 */ /* 0x000fe200078e00ff */
[----:B------:R-:W-:Y:S02]  /*108b0*/  LOP3.LUT R9, R220, R9, R61, 0xf6, !PT ;  /* 0x00000009dc097212 */ /* 0x000fe400078ef63d */
[----:B------:R-:W-:Y:S01]  /*108c0*/  LOP3.LUT R56, R38, 0xffff0000, RZ, 0xc0, !PT ;  /* 0xffff000026387812 */ /* 0x000fe200078ec0ff */
[----:B------:R-:W-:Y:S01]  /*108d0*/  IMAD.IADD R4, R37, 0x1, -R42 ;  /* 0x0000000125047824 */ /* 0x000fe200078e0a2a */
[----:B------:R-:W-:Y:S01]  /*108e0*/  LOP3.LUT R32, R32, 0xffff0000, RZ, 0xc0, !PT ;  /* 0xffff000020207812 */ /* 0x000fe200078ec0ff */
[----:B-----5:R-:W-:-:S02]  /*108f0*/  IMAD R58, R9, 0x2, R60 ;  /* 0x00000002093a7824 */ /* 0x020fc400078e023c */
[----:B------:R-:W-:Y:S01]  /*10900*/  IMAD.U32 R38, R33, 0x10000, RZ ;  /* 0x0001000021267824 */ /* 0x000fe200078e00ff */
[----:B------:R-:W-:Y:S02]  /*10910*/  LEA.HI R4, R43, R4, RZ, 0x1d ;  /* 0x000000042b047211 */ /* 0x000fe400078fe8ff */
[----:B------:R-:W-:Y:S02]  /*10920*/  LOP3.LUT R33, R33, 0xffff0000, RZ, 0xc0, !PT ;  /* 0xffff000021217812 */ /* 0x000fe400078ec0ff */
[----:B------:R-:W-:Y:S01]  /*10930*/  SHF.R.S32.HI R7, RZ, 0x1f, R4 ;  /* 0x0000001fff077819 */ /* 0x000fe20000011404 */
[----:B0-----:R-:W-:-:S03]  /*10940*/  IMAD.SHL.U32 R5, R4, 0x8, RZ ;  /* 0x0000000804057824 */ /* 0x001fc600078e00ff */
[----:B------:R-:W-:Y:S02]  /*10950*/  LEA.HI R7, R7, R4, RZ, 0x3 ;  /* 0x0000000407077211 */ /* 0x000fe400078f18ff */
[----:B------:R-:W-:-:S03]  /*10960*/  LOP3.LUT R4, R204, 0x38, R5, 0xf8, !PT ;  /* 0x00000038cc047812 */ /* 0x000fc600078ef805 */
[----:B------:R-:W-:Y:S01]  /*10970*/  IMAD.SHL.U32 R7, R7, 0x400, RZ ;  /* 0x0000040007077824 */ /* 0x000fe200078e00ff */
[----:B------:R-:W-:-:S04]  /*10980*/  LOP3.LUT R5, R4, R61, RZ, 0x3c, !PT ;  /* 0x0000003d04057212 */ /* 0x000fc800078e3cff */
[----:B------:R-:W-:-:S04]  /*10990*/  LOP3.LUT R7, R7, 0x7fffe000, RZ, 0xc0, !PT ;  /* 0x7fffe00007077812 */ /* 0x000fc800078ec0ff */
[----:B------:R-:W-:Y:S02]  /*109a0*/  IADD3 R9, R5, R7, R220 ;  /* 0x0000000705097210 */ /* 0x000fe40007ffe0dc */
        /* <DEDUP_REMOVED lines=16> */
[-C--:B------:R-:W-:Y:S01]  /*10ab0*/  FMUL.FTZ R53, R56, R8.reuse ;  /* 0x0000000838357220 */ /* 0x080fe20000410000 */
[----:B------:R-:W-:Y:S01]  /*10ac0*/  FMUL.FTZ R55, R32, R8 ;  /* 0x0000000820377220 */ /* 0x000fe20000410000 */
[----:B------:R-:W-:Y:S01]  /*10ad0*/  FFMA.FTZ R51, R52, R42, -R51 ;  /* 0x0000002a34337223 */ /* 0x000fe20000010833 */
[----:B------:R-:W-:-:S02]  /*10ae0*/  IMAD.U32 R52, R39, 0x10000, RZ ;  /* 0x0001000027347824 */ /* 0x000fc400078e00ff */
[-C--:B------:R-:W-:Y:S01]  /*10af0*/  FFMA.FTZ R8, R32, R4.reuse, -R53 ;  /* 0x0000000420087223 */ /* 0x080fe20000010835 */
[----:B------:R-:W-:Y:S02]  /*10b00*/  IMAD.U32 R49, R10, 0x10000, RZ ;  /* 0x000100000a317824 */ /* 0x000fe400078e00ff */
[----:B------:R-:W-:Y:S01]  /*10b10*/  FFMA.FTZ R32, R56, R4, R55 ;  /* 0x0000000438207223 */ /* 0x000fe20000010037 */
[-C--:B------:R-:W-:Y:S01]  /*10b20*/  FMUL.FTZ R53, R52, R48.reuse ;  /* 0x0000003034357220 */ /* 0x080fe20000410000 */
[----:B------:R-:W-:Y:S01]  /*10b30*/  FMUL.FTZ R57, R38, R48 ;  /* 0x0000003026397220 */ /* 0x000fe20000410000 */
[----:B------:R-:W-:Y:S02]  /*10b40*/  IMAD.U32 R55, R34, 0x10000, RZ ;  /* 0x0001000022377824 */ /* 0x000fe400078e00ff */
[----:B------:R-:W-:Y:S01]  /*10b50*/  FFMA.FTZ R47, R54, R42, R47 ;  /* 0x0000002a362f7223 */ /* 0x000fe2000001002f */
[-C--:B------:R-:W-:Y:S01]  /*10b60*/  FFMA.FTZ R53, R38, R44.reuse, -R53 ;  /* 0x0000002c26357223 */ /* 0x080fe20000010835 */
[-C--:B------:R-:W-:Y:S01]  /*10b70*/  FMUL.FTZ R4, R59, R49.reuse ;  /* 0x000000313b047220 */ /* 0x080fe20000410000 */
[----:B------:R-:W-:Y:S01]  /*10b80*/  LOP3.LUT R10, R10, 0xffff0000, RZ, 0xc0, !PT ;  /* 0xffff00000a0a7812 */ /* 0x000fe200078ec0ff */
[----:B------:R-:W-:Y:S01]  /*10b90*/  FFMA.FTZ R57, R52, R44, R57 ;  /* 0x0000002c34397223 */ /* 0x000fe20000010039 */
[----:B------:R-:W-:Y:S01]  /*10ba0*/  LOP3.LUT R38, R34, 0xffff0000, RZ, 0xc0, !PT ;  /* 0xffff000022267812 */ /* 0x000fe200078ec0ff */
[----:B------:R-:W-:Y:S01]  /*10bb0*/  FMUL.FTZ R34, R55, R49 ;  /* 0x0000003137227220 */ /* 0x000fe20000410000 */
[----:B------:R-:W-:Y:S01]  /*10bc0*/  LOP3.LUT R42, R40, 0xffff0000, RZ, 0xc0, !PT ;  /* 0xffff0000282a7812 */ /* 0x000fe200078ec0ff */
[----:B------:R-:W-:-:S02]  /*10bd0*/  IMAD.U32 R50, R11, 0x10000, RZ ;  /* 0x000100000b327824 */ /* 0x000fc400078e00ff */
[-C--:B------:R-:W-:Y:S01]  /*10be0*/  FFMA.FTZ R40, R55, R45.reuse, -R4 ;  /* 0x0000002d37287223 */ /* 0x080fe20000010804 */
[----:B------:R-:W-:Y:S02]  /*10bf0*/  IMAD.U32 R44, R41, 0x10000, RZ ;  /* 0x00010000292c7824 */ /* 0x000fe400078e00ff */
[-C--:B------:R-:W-:Y:S01]  /*10c00*/  FMUL.FTZ R55, R38, R10.reuse ;  /* 0x0000000a26377220 */ /* 0x080fe20000410000 */
[----:B------:R-:W-:Y:S02]  /*10c10*/  IMAD.U32 R4, R35, 0x10000, RZ ;  /* 0x0001000023047824 */ /* 0x000fe400078e00ff */
[----:B------:R-:W-:Y:S01]  /*10c20*/  FMUL.FTZ R49, R42, R10 ;  /* 0x0000000a2a317220 */ /* 0x000fe20000410000 */
[----:B------:R-:W-:Y:S01]  /*10c30*/  FFMA.FTZ R10, R59, R45, R34 ;  /* 0x0000002d3b0a7223 */ /* 0x000fe20000010022 */
[----:B------:R-:W-:Y:S01]  /*10c40*/  LOP3.LUT R11, R11, 0xffff0000, RZ, 0xc0, !PT ;  /* 0xffff00000b0b7812 */ /* 0x000fe200078ec0ff */
[-C--:B------:R-:W-:Y:S01]  /*10c50*/  FMUL.FTZ R45, R44, R50.reuse ;  /* 0x000000322c2d7220 */ /* 0x080fe20000410000 */
[----:B------:R-:W-:Y:S01]  /*10c60*/  LOP3.LUT R39, R39, 0xffff0000, RZ, 0xc0, !PT ;  /* 0xffff000027277812 */ /* 0x000fe200078ec0ff */
[----:B------:R-:W-:Y:S01]  /*10c70*/  FMUL.FTZ R59, R4, R50 ;  /* 0x00000032043b7220 */ /* 0x000fe20000410000 */
[----:B------:R-:W-:Y:S01]  /*10c80*/  LOP3.LUT R41, R41, 0xffff0000, RZ, 0xc0, !PT ;  /* 0xffff000029297812 */ /* 0x000fe200078ec0ff */
[----:B------:R-:W-:Y:S01]  /*10c90*/  FFMA.FTZ R55, R42, R6, R55 ;  /* 0x000000062a377223 */ /* 0x000fe20000010037 */
[----:B------:R-:W-:Y:S01]  /*10ca0*/  LOP3.LUT R35, R35, 0xffff0000, RZ, 0xc0, !PT ;  /* 0xffff000023237812 */ /* 0x000fe200078ec0ff */
[----:B------:R-:W-:Y:S01]  /*10cb0*/  FFMA.FTZ R45, R4, R46, -R45 ;  /* 0x0000002e042d7223 */ /* 0x000fe2000001082d */
[----:B------:R-:W-:Y:S01]  /*10cc0*/  LOP3.LUT R7, R7, 0xffff0000, RZ, 0xc0, !PT ;  /* 0xffff000007077812 */ /* 0x000fe200078ec0ff */
[----:B------:R-:W-:Y:S01]  /*10cd0*/  FFMA.FTZ R49, R38, R6, -R49 ;  /* 0x0000000626317223 */ /* 0x000fe20000010831 */
        /* <DEDUP_REMOVED lines=19> */
.L_x_3888:
[----:B------:R-:W-:Y:S05]  /*10e10*/  BSYNC B1 ;  /* 0x0000000000017941 */ /* 0x000fea0003800000 */
.L_x_3887:
[----:B------:R-:W-:Y:S04]  /*10e20*/  BSSY B1, `(.L_x_3889) ;  /* 0x0000061000017945 */ /* 0x000fe80003800000 */
[----:B------:R-:W-:Y:S05]  /*10e30*/  @P1 BRA `(.L_x_3890) ;  /* 0x00000004007c1947 */ /* 0x000fea0003800000 */
[----:B-1----:R-:W-:Y:S01]  /*10e40*/  LEA.HI R4, R43, R197, RZ, 0x1d ;  /* 0x000000c52b047211 */ /* 0x002fe200078fe8ff */
[----:B------:R-:W-:Y:S01]  /*10e50*/  IMAD.U32 R47, R28, 0x10000, RZ ;  /* 0x000100001c2f7824 */ /* 0x000fe200078e00ff */
[----:B------:R-:W-:Y:S01]  /*10e60*/  SHF.R.S32.HI R6, RZ, 0x1f, R193 ;  /* 0x0000001fff067819 */ /* 0x000fe200000114c1 */
[----:B------:R-:W-:Y:S01]  /*10e70*/  IMAD.U32 R45, R24, 0x10000, RZ ;  /* 0x00010000182d7824 */ /* 0x000fe200078e00ff */
[----:B0-----:R-:W-:Y:S01]  /*10e80*/  SHF.R.S32.HI R5, RZ, 0x1f, R4 ;  /* 0x0000001fff057819 */ /* 0x001fe20000011404 */
[----:B------:R-:W-:Y:S01]  /*10e90*/  IMAD.U32 R55, R30, 0x10000, RZ ;  /* 0x000100001e377824 */ /* 0x000fe200078e00ff */
[-C--:B------:R-:W-:Y:S01]  /*10ea0*/  LEA.HI R8, R6, R193.reuse, RZ, 0x6 ;  /* 0x000000c106087211 */ /* 0x080fe200078f30ff */
[----:B------:R-:W-:Y:S01]  /*10eb0*/  IMAD.U32 R49, R26, 0x10000, RZ ;  /* 0x000100001a317824 */ /* 0x000fe200078e00ff */
[----:B------:R-:W-:Y:S01]  /*10ec0*/  LEA.HI R7, R6, R193, RZ, 0x3 ;  /* 0x000000c106077211 */ /* 0x000fe200078f18ff */
[----:B------:R-:W-:Y:S01]  /*10ed0*/  IMAD.U32 R46, R29, 0x10000, RZ ;  /* 0x000100001d2e7824 */ /* 0x000fe200078e00ff */
[----:B------:R-:W-:Y:S01]  /*10ee0*/  LEA.HI R6, R5, R4, RZ, 0x3 ;  /* 0x0000000405067211 */ /* 0x000fe200078f18ff */
[----:B------:R-:W-:Y:S01]  /*10ef0*/  IMAD.SHL.U32 R5, R4, 0x8, RZ ;  /* 0x0000000804057824 */ /* 0x000fe200078e00ff */
[----:B------:R-:W-:Y:S01]  /*10f00*/  LOP3.LUT R9, R204, 0x38, R7, 0xf8, !PT ;  /* 0x00000038cc097812 */ /* 0x000fe200078ef807 */
[----:B------:R-:W-:Y:S01]  /*10f10*/  IMAD.SHL.U32 R8, R8, 0x80, RZ ;  /* 0x0000008008087824 */ /* 0x000fe200078e00ff */
[----:B------:R-:W-:Y:S01]  /*10f20*/  LOP3.LUT R44, R28, 0xffff0000, RZ, 0xc0, !PT ;  /* 0xffff00001c2c7812 */ /* 0x000fe200078ec0ff */
[----:B------:R-:W-:Y:S01]  /*10f30*/  IMAD.SHL.U32 R6, R6, 0x400, RZ ;  /* 0x0000040006067824 */ /* 0x000fe200078e00ff */
[----:B------:R-:W-:Y:S01]  /*10f40*/  LOP3.LUT R4, R204, 0x38, R5, 0xf8, !PT ;  /* 0x00000038cc047812 */ /* 0x000fe200078ef805 */
[----:B------:R-:W-:Y:S01]  /*10f50*/  IMAD.U32 R57, R31, 0x10000, RZ ;  /* 0x000100001f397824 */ /* 0x000fe200078e00ff */
[----:B------:R-:W-:Y:S01]  /*10f60*/  LOP3.LUT R7, R8, 0xffffe000, RZ, 0xc0, !PT ;  /* 0xffffe00008077812 */ /* 0x000fe200078ec0ff */
[----:B------:R-:W-:Y:S01]  /*10f70*/  IMAD.U32 R28, R25, 0x10000, RZ ;  /* 0x00010000191c7824 */ /* 0x000fe200078e00ff */
[----:B------:R-:W-:-:S02]  /*10f80*/  LOP3.LUT R9, R9, R61, RZ, 0x3c, !PT ;  /* 0x0000003d09097212 */ /* 0x000fc400078e3cff */
[----:B------:R-:W-:Y:S02]  /*10f90*/  LOP3.LUT R5, R4, R61, RZ, 0x3c, !PT ;  /* 0x0000003d04057212 */ /* 0x000fe400078e3cff */
[----:B------:R-:W-:Y:S02]  /*10fa0*/  LOP3.LUT R6, R6, 0x7fffe000, RZ, 0xc0, !PT ;  /* 0x7fffe00006067812 */ /* 0x000fe400078ec0ff */
[--C-:B------:R-:W-:Y:S02]  /*10fb0*/  IADD3 R7, R9, R7, R220.reuse ;  /* 0x0000000709077210 */ /* 0x100fe40007ffe0dc */
[----:B------:R-:W-:Y:S02]  /*10fc0*/  IADD3 R9, R5, R6, R220 ;  /* 0x0000000605097210 */ /* 0x000fe40007ffe0dc */
[----:B-----5:R-:W-:Y:S02]  /*10fd0*/  LEA R48, R7, R60, 0x1 ;  /* 0x0000003c07307211 */ /* 0x020fe400078e08ff */
[----:B------:R-:W-:Y:S01]  /*10fe0*/  LOP3.LUT R24, R24, 0xffff0000, RZ, 0xc0, !PT ;  /* 0xffff000018187812 */ /* 0x000fe200078ec0ff */
[----:B------:R-:W-:Y:S01]  /*10ff0*/  IMAD R32, R9, 0x2, R2 ;  /* 0x0000000209207824 */ /* 0x000fe200078e0202 */
[----:B------:R-:W-:Y:S01]  /*11000*/  LOP3.LUT R26, R26, 0xffff0000, RZ, 0xc0, !PT ;  /* 0xffff00001a1a7812 */ /* 0x000fe200078ec0ff */
[----:B------:R-:W0:Y:S01]  /*11010*/  LDS.128 R4, [R48] ;  /* 0x0000000030047984 */ /* 0x000e220000000c00 */
[----:B------:R-:W-:-:S02]  /*11020*/  LOP3.LUT R30, R30, 0xffff0000, RZ, 0xc0, !PT ;  /* 0xffff00001e1e7812 */ /* 0x000fc400078ec0ff */
[----:B------:R-:W-:Y:S01]  /*11030*/  SHF.L.U32 R53, R27, 0x10, RZ ;  /* 0x000000101b357819 */ /* 0x000fe200000006ff */
[----:B------:R-:W1:Y:S01]  /*11040*/  LDS.128 R8, [R32+0x12400] ;  /* 0x0124000020087984 */ /* 0x000e620000000c00 */
[----:B------:R-:W-:Y:S02]  /*11050*/  LOP3.LUT R29, R29, 0xffff0000, RZ, 0xc0, !PT ;  /* 0xffff00001d1d7812 */ /* 0x000fe400078ec0ff */
[----:B------:R-:W-:Y:S02]  /*11060*/  LOP3.LUT R31, R31, 0xffff0000, RZ, 0xc0, !PT ;  /* 0xffff00001f1f7812 */ /* 0x000fe400078ec0ff */
[----:B------:R-:W-:Y:S02]  /*11070*/  LOP3.LUT R25, R25, 0xffff0000, RZ, 0xc0, !PT ;  /* 0xffff000019197812 */ /* 0x000fe400078ec0ff */
[----:B------:R-:W-:Y:S01]  /*11080*/  LOP3.LUT R27, R27, 0xffff0000, RZ, 0xc0, !PT ;  /* 0xffff00001b1b7812 */ /* 0x000fe200078ec0ff */
        /* <DEDUP_REMOVED lines=10> */
[C---:B------:R-:W-:Y:S01]  /*11130*/  IMAD.U32 R39, R9.reuse, 0x10000, RZ ;  /* 0x0001000009277824 */ /* 0x040fe200078e00ff */
[----:B------:R-:W-:Y:S01]  /*11140*/  LOP3.LUT R9, R9, 0xffff0000, RZ, 0xc0, !PT ;  /* 0xffff000009097812 */ /* 0x000fe200078ec0ff */
[-C--:B------:R-:W-:Y:S01]  /*11150*/  FFMA.FTZ R42, R45, R33.reuse, -R42 ;  /* 0x000000212d2a7223 */ /* 0x080fe2000001082a */
[----:B------:R-:W-:Y:S01]  /*11160*/  FFMA.FTZ R38, R47, R33, R38 ;  /* 0x000000212f267223 */ /* 0x000fe20000010026 */
[-C--:B------:R-:W-:Y:S01]  /*11170*/  FMUL.FTZ R45, R44, R8.reuse ;  /* 0x000000082c2d7220 */ /* 0x080fe20000410000 */
[----:B------:R-:W-:Y:S01]  /*11180*/  FMUL.FTZ R33, R24, R8 ;  /* 0x0000000818217220 */ /* 0x000fe20000410000 */
[----:B------:R-:W-:-:S02]  /*11190*/  IMAD.U32 R41, R11, 0x10000, RZ ;  /* 0x000100000b297824 */ /* 0x000fc400078e00ff */
[----:B------:R-:W-:Y:S01]  /*111a0*/  FMUL.FTZ R51, R26, R10 ;  /* 0x0000000a1a337220 */ /* 0x000fe20000410000 */
[-C--:B------:R-:W-:Y:S01]  /*111b0*/  FFMA.FTZ R45, R24, R4.reuse, -R45 ;  /* 0x00000004182d7223 */ /* 0x080fe2000001082d */
[----:B------:R-:W-:Y:S01]  /*111c0*/  FFMA.FTZ R33, R44, R4, R33 ;  /* 0x000000042c217223 */ /* 0x000fe20000010021 */
[-C--:B------:R-:W-:Y:S01]  /*111d0*/  FMUL.FTZ R4, R55, R40.reuse ;  /* 0x0000002837047220 */ /* 0x080fe20000410000 */
[----:B------:R-:W-:Y:S01]  /*111e0*/  FMUL.FTZ R40, R49, R40 ;  /* 0x0000002831287220 */ /* 0x000fe20000410000 */
[----:B------:R-:W-:Y:S02]  /*111f0*/  IMAD.U32 R34, R5, 0x10000, RZ ;  /* 0x0001000005227824 */ /* 0x000fe400078e00ff */
[----:B------:R-:W-:Y:S01]  /*11200*/  FMUL.FTZ R47, R46, R39 ;  /* 0x000000272e2f7220 */ /* 0x000fe20000410000 */
[----:B------:R-:W-:Y:S01]  /*11210*/  FFMA.FTZ R8, R49, R35, -R4 ;  /* 0x0000002331087223 */ /* 0x000fe20000010804 */
[----:B------:R-:W-:Y:S01]  /*11220*/  FMUL.FTZ R49, R30, R10 ;  /* 0x0000000a1e317220 */ /* 0x000fe20000410000 */
[----:B------:R-:W-:Y:S01]  /*11230*/  IMAD.U32 R37, R7, 0x10000, RZ ;  /* 0x0001000007257824 */ /* 0x000fe200078e00ff */
[----:B------:R-:W-:Y:S01]  /*11240*/  LOP3.LUT R11, R11, 0xffff0000, RZ, 0xc0, !PT ;  /* 0xffff00000b0b7812 */ /* 0x000fe200078ec0ff */
[----:B------:R-:W-:Y:S01]  /*11250*/  FMUL.FTZ R4, R57, R41 ;  /* 0x0000002939047220 */ /* 0x000fe20000410000 */
[-C--:B------:R-:W-:Y:S01]  /*11260*/  FFMA.FTZ R49, R26, R6.reuse, -R49 ;  /* 0x000000061a317223 */ /* 0x080fe20000010831 */
[----:B------:R-:W-:Y:S01]  /*11270*/  FFMA.FTZ R51, R30, R6, R51 ;  /* 0x000000061e337223 */ /* 0x000fe20000010033 */
[C---:B------:R-:W-:Y:S01]  /*11280*/  FMUL.FTZ R39, R28.reuse, R39 ;  /* 0x000000271c277220 */ /* 0x040fe20000410000 */
[----:B------:R-:W-:Y:S01]  /*11290*/  FMUL.FTZ R6, R53, R41 ;  /* 0x0000002935067220 */ /* 0x000fe20000410000 */
[-C--:B------:R-:W-:Y:S01]  /*112a0*/  FFMA.FTZ R47, R28, R34.reuse, -R47 ;  /* 0x000000221c2f7223 */ /* 0x080fe2000001082f */
[----:B------:R-:W-:Y:S01]  /*112b0*/  LOP3.LUT R5, R5, 0xffff0000, RZ, 0xc0, !PT ;  /* 0xffff000005057812 */ /* 0x000fe200078ec0ff */
[-C--:B------:R-:W-:Y:S01]  /*112c0*/  FFMA.FTZ R28, R53, R37.reuse, -R4 ;  /* 0x00000025351c7223 */ /* 0x080fe20000010804 */
[----:B------:R-:W-:Y:S01]  /*112d0*/  LOP3.LUT R7, R7, 0xffff0000, RZ, 0xc0, !PT ;  /* 0xffff000007077812 */ /* 0x000fe200078ec0ff */
[----:B------:R-:W-:Y:S01]  /*112e0*/  FFMA.FTZ R39, R46, R34, R39 ;  /* 0x000000222e277223 */ /* 0x000fe20000010027 */
        /* <DEDUP_REMOVED lines=20> */
.L_x_3890:
[----:B------:R-:W-:Y:S05]  /*11430*/  BSYNC B1 ;  /* 0x0000000000017941 */ /* 0x000fea0003800000 */
.L_x_3889:
[----:B------:R-:W-:Y:S05]  /*11440*/  @P2 BRA `(.L_x_3865) ;  /* 0x00000004007c2947 */ /* 0x000fea0003800000 */
[----:B012---:R-:W-:Y:S01]  /*11450*/  SHF.R.S32.HI R5, RZ, 0x1f, R192 ;  /* 0x0000001fff057819 */ /* 0x007fe200000114c0 */
[----:B------:R-:W-:Y:S01]  /*11460*/  IMAD.U32 R35, R14, 0x10000, RZ ;  /* 0x000100000e237824 */ /* 0x000fe200078e00ff */
[----:B------:R-:W-:Y:S01]  /*11470*/  LEA.HI R43, R43, R198, RZ, 0x1d ;  /* 0x000000c62b2b7211 */ /* 0x000fe200078fe8ff */
[----:B------:R-:W-:Y:S01]  /*11480*/  IMAD.U32 R33, R3, 0x10000, RZ ;  /* 0x0001000003217824 */ /* 0x000fe200078e00ff */
[-C--:B------:R-:W-:Y:S01]  /*11490*/  LEA.HI R6, R5, R192.reuse, RZ, 0x6 ;  /* 0x000000c005067211 */ /* 0x080fe200078f30ff */
[----:B------:R-:W-:Y:S01]  /*114a0*/  IMAD.U32 R44, R15, 0x10000, RZ ;  /* 0x000100000f2c7824 */ /* 0x000fe200078e00ff */
[----:B------:R-:W-:Y:S01]  /*114b0*/  LEA.HI R5, R5, R192, RZ, 0x3 ;  /* 0x000000c005057211 */ /* 0x000fe200078f18ff */
[----:B------:R-:W-:Y:S01]  /*114c0*/  IMAD.U32 R37, R20, 0x10000, RZ ;  /* 0x0001000014257824 */ /* 0x000fe200078e00ff */
        /* <DEDUP_REMOVED lines=11> */
[----:B------:R-:W-:Y:S01]  /*11580*/  LOP3.LUT R6, R6, 0x7fffe000, RZ, 0xc0, !PT ;  /* 0x7fffe00006067812 */ /* 0x000fe200078ec0ff */
[----:B-----5:R-:W-:Y:S01]  /*11590*/  IMAD R41, R7, 0x2, R60 ;  /* 0x0000000207297824 */ /* 0x020fe200078e023c */
[----:B------:R-:W-:Y:S02]  /*115a0*/  LOP3.LUT R42, R14, 0xffff0000, RZ, 0xc0, !PT ;  /* 0xffff00000e2a7812 */ /* 0x000fe400078ec0ff */
[----:B------:R-:W-:Y:S02]  /*115b0*/  IADD3 R9, R5, R6, R220 ;  /* 0x0000000605097210 */ /* 0x000fe40007ffe0dc */
[----:B------:R-:W0:Y:S01]  /*115c0*/  LDS.128 R4, [R41] ;  /* 0x0000000029047984 */ /* 0x000e220000000c00 */
[----:B------:R-:W-:Y:S02]  /*115d0*/  LOP3.LUT R38, R3, 0xffff0000, RZ, 0xc0, !PT ;  /* 0xffff000003267812 */ /* 0x000fe400078ec0ff */
[----:B------:R-:W-:Y:S01]  /*115e0*/  IMAD R24, R9, 0x2, R2 ;  /* 0x0000000209187824 */ /* 0x000fe200078e0202 */
[----:B------:R-:W-:-:S02]  /*115f0*/  SHF.L.U32 R40, R0, 0x10, RZ ;  /* 0x0000001000287819 */ /* 0x000fc400000006ff */
[----:B------:R-:W-:Y:S02]  /*11600*/  LOP3.LUT R20, R20, 0xffff0000, RZ, 0xc0, !PT ;  /* 0xffff000014147812 */ /* 0x000fe400078ec0ff */
[----:B------:R-:W1:Y:S01]  /*11610*/  LDS.128 R8, [R24+0x12400] ;  /* 0x0124000018087984 */ /* 0x000e620000000c00 */
        /* <DEDUP_REMOVED lines=15> */
[C---:B------:R-:W-:Y:S01]  /*11710*/  FMUL.FTZ R14, R33.reuse, R29 ;  /* 0x0000001d210e7220 */ /* 0x040fe20000410000 */
[----:B------:R-:W-:Y:S01]  /*11720*/  FMUL.FTZ R3, R42, R8 ;  /* 0x000000082a037220 */ /* 0x000fe20000410000 */
[----:B------:R-:W-:Y:S01]  /*11730*/  FMUL.FTZ R29, R44, R30 ;  /* 0x0000001e2c1d7220 */ /* 0x000fe20000410000 */
[-C--:B------:R-:W-:Y:S01]  /*11740*/  FFMA.FTZ R34, R33, R25.reuse, -R34 ;  /* 0x0000001921227223 */ /* 0x080fe20000010822 */
[----:B------:R-:W-:Y:S01]  /*11750*/  FFMA.FTZ R14, R35, R25, R14 ;  /* 0x00000019230e7223 */ /* 0x000fe2000001000e */
[----:B------:R-:W-:Y:S01]  /*11760*/  FMUL.FTZ R25, R38, R8 ;  /* 0x0000000826197220 */ /* 0x000fe20000410000 */
[----:B------:R-:W-:Y:S01]  /*11770*/  FMUL.FTZ R33, R40, R30 ;  /* 0x0000001e28217220 */ /* 0x000fe20000410000 */
[----:B------:R-:W-:-:S02]  /*11780*/  IMAD.U32 R31, R10, 0x10000, RZ ;  /* 0x000100000a1f7824 */ /* 0x000fc400078e00ff */
[-C--:B------:R-:W-:Y:S01]  /*11790*/  FFMA.FTZ R3, R38, R4.reuse, -R3 ;  /* 0x0000000426037223 */ /* 0x080fe20000010803 */
[----:B------:R-:W-:Y:S02]  /*117a0*/  IMAD.U32 R35, R12, 0x10000, RZ ;  /* 0x000100000c237824 */ /* 0x000fe400078e00ff */
[----:B------:R-:W-:Y:S01]  /*117b0*/  FFMA.FTZ R25, R42, R4, R25 ;  /* 0x000000042a197223 */ /* 0x000fe20000010019 */
[-C--:B------:R-:W-:Y:S01]  /*117c0*/  FFMA.FTZ R29, R40, R26.reuse, -R29 ;  /* 0x0000001a281d7223 */ /* 0x080fe2000001081d */
[----:B------:R-:W-:Y:S01]  /*117d0*/  FFMA.FTZ R33, R44, R26, R33 ;  /* 0x0000001a2c217223 */ /* 0x000fe20000010021 */
[----:B------:R-:W-:Y:S01]  /*117e0*/  LOP3.LUT R10, R10, 0xffff0000, RZ, 0xc0, !PT ;  /* 0xffff00000a0a7812 */ /* 0x000fe200078ec0ff */
[-C--:B------:R-:W-:Y:S01]  /*117f0*/  FMUL.FTZ R4, R37, R31.reuse ;  /* 0x0000001f25047220 */ /* 0x080fe20000410000 */
[----:B------:R-:W-:Y:S01]  /*11800*/  LOP3.LUT R26, R12, 0xffff0000, RZ, 0xc0, !PT ;  /* 0xffff00000c1a7812 */ /* 0x000fe200078ec0ff */
[----:B------:R-:W-:Y:S01]  /*11810*/  FMUL.FTZ R12, R35, R31 ;  /* 0x0000001f230c7220 */ /* 0x000fe20000410000 */
[----:B------:R-:W-:-:S02]  /*11820*/  IMAD.U32 R32, R11, 0x10000, RZ ;  /* 0x000100000b207824 */ /* 0x000fc400078e00ff */
[-C--:B------:R-:W-:Y:S01]  /*11830*/  FFMA.FTZ R8, R35, R27.reuse, -R4 ;  /* 0x0000001b23087223 */ /* 0x080fe20000010804 */
[----:B------:R-:W-:Y:S02]  /*11840*/  IMAD.U32 R30, R21, 0x10000, RZ ;  /* 0x00010000151e7824 */ /* 0x000fe400078e00ff */
[-C--:B------:R-:W-:Y:S01]  /*11850*/  FMUL.FTZ R31, R20, R10.reuse ;  /* 0x0000000a141f7220 */ /* 0x080fe20000410000 */
[----:B------:R-:W-:Y:S01]  /*11860*/  FMUL.FTZ R35, R26, R10 ;  /* 0x0000000a1a237220 */ /* 0x000fe20000410000 */
[----:B------:R-:W-:Y:S01]  /*11870*/  LOP3.LUT R11, R11, 0xffff0000, RZ, 0xc0, !PT ;  /* 0xffff00000b0b7812 */ /* 0x000fe200078ec0ff */
[----:B------:R-:W-:Y:S02]  /*11880*/  IMAD.U32 R4, R13, 0x10000, RZ ;  /* 0x000100000d047824 */ /* 0x000fe400078e00ff */
[----:B------:R-:W-:Y:S01]  /*11890*/  FFMA.FTZ R10, R37, R27, R12 ;  /* 0x0000001b250a7223 */ /* 0x000fe2000001000c */
[----:B------:R-:W-:Y:S01]  /*118a0*/  LOP3.LUT R21, R21, 0xffff0000, RZ, 0xc0, !PT ;  /* 0xffff000015157812 */ /* 0x000fe200078ec0ff */
[----:B------:R-:W-:Y:S01]  /*118b0*/  FMUL.FTZ R27, R30, R32 ;  /* 0x000000201e1b7220 */ /* 0x000fe20000410000 */
[----:B------:R-:W-:Y:S01]  /*118c0*/  LOP3.LUT R13, R13, 0xffff0000, RZ, 0xc0, !PT ;  /* 0xffff00000d0d7812 */ /* 0x000fe200078ec0ff */
[-C--:B------:R-:W-:Y:S01]  /*118d0*/  FFMA.FTZ R31, R26, R6.reuse, -R31 ;  /* 0x000000061a1f7223 */ /* 0x080fe2000001081f */
[----:B------:R-:W-:Y:S01]  /*118e0*/  FFMA.FTZ R35, R20, R6, R35 ;  /* 0x0000000614237223 */ /* 0x000fe20000010023 */
[C---:B------:R-:W-:Y:S01]  /*118f0*/  FMUL.FTZ R37, R4.reuse, R32 ;  /* 0x0000002004257220 */ /* 0x040fe20000410000 */
[-C--:B------:R-:W-:Y:S01]  /*11900*/  FFMA.FTZ R27, R4, R28.reuse, -R27 ;  /* 0x0000001c041b7223 */ /* 0x080fe2000001081b */
        /* <DEDUP_REMOVED lines=19> */
.L_x_3865:
[----:B------:R-:W-:Y:S05]  /*11a40*/  BSYNC B0 ;  /* 0x0000000000007941 */ /* 0x000fea0003800000 */
.L_x_3846:
        /* <DEDUP_REMOVED lines=8> */
.L_x_3844:
[----:B------:R-:W-:-:S13]  /*11ad0*/  ISETP.NE.AND P0, PT, R214, 0x3, PT ;  /* 0x00000003d600780c */ /* 0x000fda0003f05270 */
[----:B------:R-:W-:Y:S05]  /*11ae0*/  @!P0 BRA `(.L_x_3891) ;  /* 0x0000000000048947 */ /* 0x000fea0003800000 */
[----:B------:R-:W-:Y:S01]  /*11af0*/  BPT.TRAP 0x1 ;  /* 0x000000040000795c */ /* 0x000fe20000300000 */
.L_x_3891:
[----:B012-4-:R-:W-:Y:S01]  /*11b00*/  IMAD R3, R210, 0x8, R2 ;  /* 0x00000008d2037824 */ /* 0x017fe200078e0202 */
[----:B---3--:R-:W-:-:S04]  /*11b10*/  SHF.L.U32 R0, R221, 0x1f, RZ ;  /* 0x0000001fdd007819 */ /* 0x008fc800000006ff */
[----:B------:R0:W1:Y:S01]  /*11b20*/  SYNCS.PHASECHK.TRANS64.TRYWAIT P1, [R3+URZ+0x30830], R0 ;  /* 0x03083000030075a7 */ /* 0x000062000802017f */
[----:B------:R-:W-:Y:S05]  /*11b30*/  @!P0 BRA `(.L_x_3892) ;  /* 0x0000000000048947 */ /* 0x000fea0003800000 */
[----:B------:R-:W-:Y:S01]  /*11b40*/  BPT.TRAP 0x1 ;  /* 0x000000040000795c */ /* 0x000fe20000300000 */
.L_x_3892:
[----:B------:R-:W-:Y:S01]  /*11b50*/  IMAD.MOV.U32 R119, RZ, RZ, RZ ;  /* 0x000000ffff777224 */ /* 0x000fe200078e00ff */
[----:B-1----:R-:W-:Y:S06]  /*11b60*/  @P1 BRA `(.L_x_3893) ;  /* 0x0000000000081947 */ /* 0x002fec0003800000 */
[----:B------:R-:W1:Y:S02]  /*11b70*/  SYNCS.PHASECHK.TRANS64.TRYWAIT P1, [R3+URZ+0x30830], R0 ;  /* 0x03083000030075a7 */ /* 0x000e64000802017f */
[----:B-1----:R-:W-:Y:S05]  /*11b80*/  @!P1 BRA `(.L_x_3894) ;  /* 0x0000012000f09947 */ /* 0x002fea0003800000 */
.L_x_3893:
        /* <DEDUP_REMOVED lines=9> */
[----:B------:R-:W-:Y:S01]  /*11c20*/  IMAD.U32 R9, RZ, RZ, UR9 ;  /* 0x00000009ff097e24 */ /* 0x000fe2000f8e00ff */
[----:B------:R-:W-:Y:S01]  /*11c30*/  LOP3.LUT R0, R0, 0x3fff, RZ, 0xc0, !PT ;  /* 0x00003fff00007812 */ /* 0x000fe200078ec0ff */
[----:B------:R-:W-:Y:S01]  /*11c40*/  UMOV UR57, 0x40000040 ;  /* 0x4000004000397882 */ /* 0x000fe20000000000 */
[----:B------:R-:W-:Y:S01]  /*11c50*/  UMOV UR53, 0x40000040 ;  /* 0x4000004000357882 */ /* 0x000fe20000000000 */
[----:B------:R-:W-:Y:S01]  /*11c60*/  UMOV UR45, 0x40000040 ;  /* 0x40000040002d7882 */ /* 0x000fe20000000000 */
[----:B------:R-:W-:Y:S01]  /*11c70*/  LOP3.LUT R223, R0, 0x10000, RZ, 0xfc, !PT ;  /* 0x0001000000df7812 */ /* 0x000fe200078efcff */
[----:B------:R-:W-:Y:S01]  /*11c80*/  ULOP3.LUT UR4, UR4, 0x10000, URZ, 0xfc, !UPT ;  /* 0x0001000004047892 */ /* 0x000fe2000f8efc3f */
[----:B------:R-:W-:Y:S01]  /*11c90*/  IMAD.MOV.U32 R5, RZ, RZ, 0x40000040 ;  /* 0x40000040ff057424 */ /* 0x000fe200078e00ff */
[----:B------:R-:W-:Y:S01]  /*11ca0*/  UMOV UR41, 0x40000040 ;  /* 0x4000004000297882 */ /* 0x000fe20000000000 */
[----:B------:R-:W-:Y:S01]  /*11cb0*/  UMOV UR37, 0x40000040 ;  /* 0x4000004000257882 */ /* 0x000fe20000000000 */
[----:B------:R-:W-:Y:S01]  /*11cc0*/  IMAD R4, R210, 0x900, R223 ;  /* 0x00000900d2047824 */ /* 0x000fe200078e02df */
[----:B------:R-:W-:Y:S01]  /*11cd0*/  UIADD3 UR5, UR4, 0x2, URZ ;  /* 0x0000000204057890 */ /* 0x000fe2000fffe03f */
[----:B------:R-:W-:Y:S01]  /*11ce0*/  R2UR UR39, R5 ;  /* 0x00000000052772ca */ /* 0x000fe200000e0000 */
[----:B------:R-:W-:Y:S01]  /*11cf0*/  UMOV UR8, UR4 ;  /* 0x0000000400087c82 */ /* 0x000fe20008000000 */
[C---:B------:R-:W-:Y:S01]  /*11d00*/  VIADD R6, R4.reuse, 0x2 ;  /* 0x0000000204067836 */ /* 0x040fe20000000000 */
[----:B------:R-:W-:Y:S01]  /*11d10*/  R2UR UR10, R4 ;  /* 0x00000000040a72ca */ /* 0x000fe200000e0000 */
[----:B------:R-:W-:Y:S01]  /*11d20*/  IMAD.U32 R8, RZ, RZ, UR8 ;  /* 0x00000008ff087e24 */ /* 0x000fe2000f8e00ff */
[----:B------:R-:W-:-:S02]  /*11d30*/  UIADD3 UR56, UR4, 0x406, URZ ;  /* 0x0000040604387890 */ /* 0x000fc4000fffe03f */
[----:B------:R-:W-:Y:S02]  /*11d40*/  UIADD3 UR52, UR4, 0x800, URZ ;  /* 0x0000080004347890 */ /* 0x000fe4000fffe03f */
[----:B------:R0:W-:Y:S01]  /*11d50*/  STL.64 [R1+0x38], R8 ;  /* 0x0000380801007387 */ /* 0x0001e20000100a00 */
[----:B------:R-:W-:Y:S02]  /*11d60*/  UIADD3 UR44, UR4, 0x802, URZ ;  /* 0x00000802042c7890 */ /* 0x000fe4000fffe03f */
[----:B------:R-:W-:Y:S02]  /*11d70*/  UIADD3 UR40, UR4, 0x804, URZ ;  /* 0x0000080404287890 */ /* 0x000fe4000fffe03f */
[----:B------:R-:W-:Y:S02]  /*11d80*/  UIADD3 UR36, UR4, 0x806, URZ ;  /* 0x0000080604247890 */ /* 0x000fe4000fffe03f */
[----:B------:R-:W-:Y:S01]  /*11d90*/  HGMMA.64x96x16.F32.BF16 R24, gdesc[UR8], RZ, !UPT, gsb0 ;  /* 0x01600000081879f0 */ /* 0x000fe2000c0018ff */
[----:B------:R-:W-:Y:S01]  /*11da0*/  R2UR UR10, R6 ;  /* 0x00000000060a72ca */ /* 0x000fe200000e0000 */
[----:B------:R-:W-:Y:S01]  /*11db0*/  UMOV UR8, UR5 ;  /* 0x0000000500087c82 */ /* 0x000fe20008000000 */
[----:B------:R-:W-:Y:S01]  /*11dc0*/  R2UR UR11, R7 ;  /* 0x00000000070b72ca */ /* 0x000fe200000e0000 */
[----:B------:R-:W-:Y:S01]  /*11dd0*/  UMOV UR9, 0x40000040 ;  /* 0x4000004000097882 */ /* 0x000fe20000000000 */
[----:B------:R-:W-:Y:S01]  /*11de0*/  VIADD R6, R4, 0x4 ;  /* 0x0000000404067836 */ /* 0x000fe20000000000 */
[----:B------:R-:W-:Y:S01]  /*11df0*/  UIADD3 UR5, UR4, 0x4, URZ ;  /* 0x0000000404057890 */ /* 0x000fe2000fffe03f */
[----:B------:R-:W-:-:S02]  /*11e00*/  IMAD.MOV.U32 R7, RZ, RZ, 0x40000040 ;  /* 0x40000040ff077424 */ /* 0x000fc400078e00ff */
[----:B0-----:R-:W-:Y:S02]  /*11e10*/  IMAD.U32 R8, RZ, RZ, UR8 ;  /* 0x00000008ff087e24 */ /* 0x001fe4000f8e00ff */
[----:B------:R-:W-:-:S05]  /*11e20*/  IMAD.U32 R9, RZ, RZ, UR9 ;  /* 0x00000009ff097e24 */ /* 0x000fca000f8e00ff */
[----:B------:R0:W-:Y:S01]  /*11e30*/  STL.64 [R1+0x30], R8 ;  /* 0x0000300801007387 */ /* 0x0001e20000100a00 */
[----:B------:R-:W-:Y:S02]  /*11e40*/  WARPGROUP.DEPBAR.LE gsb0, 0x0 ;  /* 0x00008000000079c5 */ /* 0x000fe40000010000 */
[----:B------:R-:W-:-:S06]  /*11e50*/  WARPGROUP.ARRIVE ;  /* 0x00000000000079c5 */ /* 0x000fcc0000000000 */
[----:B------:R-:W-:Y:S01]  /*11e60*/  HGMMA.64x96x16.F32.BF16 R24, gdesc[UR8], R24, gsb0 ;  /* 0x01600000081879f0 */ /* 0x000fe20008001818 */
[----:B------:R-:W-:Y:S01]  /*11e70*/  R2UR UR10, R6 ;  /* 0x00000000060a72ca */ /* 0x000fe200000e0000 */
[----:B------:R-:W-:Y:S01]  /*11e80*/  UMOV UR8, UR5 ;  /* 0x0000000500087c82 */ /* 0x000fe20008000000 */
[----:B------:R-:W-:Y:S01]  /*11e90*/  R2UR UR11, R7 ;  /* 0x00000000070b72ca */ /* 0x000fe200000e0000 */
[----:B------:R-:W-:Y:S01]  /*11ea0*/  UMOV UR9, 0x40000040 ;  /* 0x4000004000097882 */ /* 0x000fe20000000000 */
[----:B------:R-:W-:Y:S01]  /*11eb0*/  VIADD R6, R4, 0x6 ;  /* 0x0000000604067836 */ /* 0x000fe20000000000 */
[----:B------:R-:W-:Y:S01]  /*11ec0*/  UIADD3 UR5, UR4, 0x6, URZ ;  /* 0x0000000604057890 */ /* 0x000fe2000fffe03f */
[----:B------:R-:W-:Y:S01]  /*11ed0*/  IMAD.MOV.U32 R7, RZ, RZ, 0x40000040 ;  /* 0x40000040ff077424 */ /* 0x000fe200078e00ff */
[----:B0-----:R-:W-:Y:S01]  /*11ee0*/  MOV R8, UR8 ;  /* 0x0000000800087c02 */ /* 0x001fe20008000f00 */
        /* <DEDUP_REMOVED lines=11> */
[----:B------:R-:W-:Y:S02]  /*11fa0*/  IMAD.MOV.U32 R7, RZ, RZ, 0x40000040 ;  /* 0x40000040ff077424 */ /* 0x000fe400078e00ff */
        /* <DEDUP_REMOVED lines=37> */
[----:B0-----:R-:W-:Y:S01]  /*12200*/  MOV R9, UR9 ;  /* 0x0000000900097c02 */ /* 0x001fe20008000f00 */
[----:B------:R-:W-:Y:S02]  /*12210*/  IMAD.MOV.U32 R7, RZ, RZ, 0x40000040 ;  /* 0x40000040ff077424 */ /* 0x000fe400078e00ff */
[----:B------:R-:W-:Y:S01]  /*12220*/  IMAD.U32 R8, RZ, RZ, UR8 ;  /* 0x00000008ff087e24 */ /* 0x000fe2000f8e00ff */
[----:B------:R-:W-:Y:S01]  /*12230*/  R2UR UR58, R6 ;  /* 0x00000000063a72ca */ /* 0x000fe200000e0000 */
[----:B------:R-:W-:Y:S01]  /*12240*/  VIADD R6, R4, 0x600 ;  /* 0x0000060004067836 */ /* 0x000fe20000000000 */
[----:B------:R-:W-:Y:S01]  /*12250*/  R2UR UR59, R7 ;  /* 0x00000000073b72ca */ /* 0x000fe200000e0000 */
[----:B------:R-:W-:Y:S01]  /*12260*/  IMAD.MOV.U32 R7, RZ, RZ, 0x40000040 ;  /* 0x40000040ff077424 */ /* 0x000fe200078e00ff */
[----:B------:R0:W-:Y:S02]  /*12270*/  STL.64 [R1+0x8], R8 ;  /* 0x0000080801007387 */ /* 0x0001e40000100a00 */
[----:B------:R-:W-:Y:S01]  /*12280*/  R2UR UR54, R6 ;  /* 0x00000000063672ca */ /* 0x000fe200000e0000 */
[----:B------:R-:W-:Y:S01]  /*12290*/  VIADD R6, R4, 0x602 ;  /* 0x0000060204067836 */ /* 0x000fe20000000000 */
[----:B------:R-:W-:Y:S01]  /*122a0*/  R2UR UR55, R7 ;  /* 0x00000000073772ca */ /* 0x000fe200000e0000 */
[----:B------:R-:W-:-:S03]  /*122b0*/  IMAD.MOV.U32 R7, RZ, RZ, 0x40000040 ;  /* 0x40000040ff077424 */ /* 0x000fc600078e00ff */
[----:B------:R-:W-:Y:S01]  /*122c0*/  R2UR UR46, R6 ;  /* 0x00000000062e72ca */ /* 0x000fe200000e0000 */
[C---:B------:R-:W-:Y:S01]  /*122d0*/  VIADD R6, R4.reuse, 0x604 ;  /* 0x0000060404067836 */ /* 0x040fe20000000000 */
[----:B------:R-:W-:Y:S01]  /*122e0*/  R2UR UR47, R7 ;  /* 0x00000000072f72ca */ /* 0x000fe200000e0000 */
[----:B------:R-:W-:Y:S02]  /*122f0*/  IMAD.MOV.U32 R7, RZ, RZ, 0x40000040 ;  /* 0x40000040ff077424 */ /* 0x000fe400078e00ff */
[----:B------:R-:W-:Y:S01]  /*12300*/  VIADD R4, R4, 0x606 ;  /* 0x0000060604047836 */ /* 0x000fe20000000000 */
[----:B------:R-:W-:Y:S02]  /*12310*/  R2UR UR42, R6 ;  /* 0x00000000062a72ca */ /* 0x000fe400000e0000 */
[----:B------:R-:W-:Y:S02]  /*12320*/  R2UR UR43, R7 ;  /* 0x00000000072b72ca */ /* 0x000fe400000e0000 */
[----:B------:R-:W-:Y:S01]  /*12330*/  R2UR UR38, R4 ;  /* 0x00000000042672ca */ /* 0x000fe200000e0000 */
[----:B------:R-:W-:-:S02]  /*12340*/  WARPGROUP.DEPBAR.LE gsb0, 0x0 ;  /* 0x00008000000079c5 */ /* 0x000fc40000010000 */
        /* <DEDUP_REMOVED lines=18> */
[----:B0-----:R-:W-:Y:S05]  /*12470*/  @!P0 BRA `(.L_x_3895) ;  /* 0x0000000000048947 */ /* 0x001fea0003800000 */
[----:B------:R-:W-:Y:S01]  /*12480*/  BPT.TRAP 0x1 ;  /* 0x000000040000795c */ /* 0x000fe20000300000 */
.L_x_3895:
        /* <DEDUP_REMOVED lines=54> */
[----:B------:R-:W-:Y:S01]  /*127f0*/  P2R R72, PR, RZ, 0x1 ;  /* 0x00000001ff487803 */ /* 0x000fe20000000000 */
[----:B------:R-:W-:Y:S01]  /*12800*/  FMUL.FTZ R67, R67, UR4 ;  /* 0x0000000443437c20 */ /* 0x000fe20008410000 */
[----:B------:R-:W-:Y:S01]  /*12810*/  FMUL.FTZ R70, R70, UR4 ;  /* 0x0000000446467c20 */ /* 0x000fe20008410000 */
[----:B------:R-:W5:Y:S01]  /*12820*/  MUFU.TANH R13, R13 ;  /* 0x0000000d000d7308 */ /* 0x000f620000002400 */
[----:B------:R-:W-:Y:S01]  /*12830*/  FMUL.FTZ R71, R71, UR4 ;  /* 0x0000000447477c20 */ /* 0x000fe20008410000 */
[----:B------:R-:W-:Y:S01]  /*12840*/  VIADD R3, R3, 0x30840 ;  /* 0x0003084003037836 */ /* 0x000fe20000000000 */
[----:B------:R-:W-:Y:S01]  /*12850*/  ULDC UR38, c[0x0][0x9d8] ;  /* 0x0002760000267ab9 */ /* 0x000fe20000000800 */
[----:B------:R-:W-:Y:S01]  /*12860*/  ULDC UR39, c[0x0][0x988] ;  /* 0x0002620000277ab9 */ /* 0x000fe20000000800 */
[----:B------:R-:W-:Y:S01]  /*12870*/  BSSY B0, `(.L_x_3896) ;  /* 0x0000480000007945 */ /* 0x000fe20003800000 */
[----:B------:R-:W-:Y:S01]  /*12880*/  IMAD.MOV.U32 R118, RZ, RZ, R119 ;  /* 0x000000ffff767224 */ /* 0x000fe200078e0077 */
[----:B------:R-:W-:Y:S01]  /*12890*/  PRMT R3, R224, 0x654, R3 ;  /* 0x00000654e0037816 */ /* 0x000fe20000000003 */
[----:B------:R-:W5:Y:S01]  /*128a0*/  MUFU.TANH R4, R4 ;  /* 0x0000000400047308 */ /* 0x000f620000002400 */
[-C--:B------:R-:W-:Y:S01]  /*128b0*/  MOV R117, R119.reuse ;  /* 0x0000007700757202 */ /* 0x080fe20000000f00 */
[--C-:B------:R-:W-:Y:S01]  /*128c0*/  IMAD.MOV.U32 R115, RZ, RZ, R119.reuse ;  /* 0x000000ffff737224 */ /* 0x100fe200078e0077 */
[----:B------:R5:W-:Y:S01]  /*128d0*/  SYNCS.ARRIVE.TRANS64.RED.A1T0 RZ, [R3+URZ], RZ ;  /* 0x000000ff03ff79a7 */ /* 0x000be2000810043f */
[--C-:B------:R-:W-:Y:S01]  /*128e0*/  IMAD.MOV.U32 R114, RZ, RZ, R119.reuse ;  /* 0x000000ffff727224 */ /* 0x100fe200078e0077 */
[----:B------:R-:W-:Y:S01]  /*128f0*/  MOV R100, R119 ;  /* 0x0000007700647202 */ /* 0x000fe20000000f00 */
[----:B------:R-:W-:-:S02]  /*12900*/  IMAD.MOV.U32 R113, RZ, RZ, R119 ;  /* 0x000000ffff717224 */ /* 0x000fc400078e0077 */
[----:B------:R-:W5:Y:S01]  /*12910*/  MUFU.TANH R25, R25 ;  /* 0x0000001900197308 */ /* 0x000f620000002400 */
[--C-:B------:R-:W-:Y:S02]  /*12920*/  IMAD.MOV.U32 R112, RZ, RZ, R119.reuse ;  /* 0x000000ffff707224 */ /* 0x100fe400078e0077 */
[--C-:B------:R-:W-:Y:S02]  /*12930*/  IMAD.MOV.U32 R111, RZ, RZ, R119.reuse ;  /* 0x000000ffff6f7224 */ /* 0x100fe400078e0077 */
[--C-:B------:R-:W-:Y:S02]  /*12940*/  IMAD.MOV.U32 R110, RZ, RZ, R119.reuse ;  /* 0x000000ffff6e7224 */ /* 0x100fe400078e0077 */
[--C-:B------:R-:W-:Y:S01]  /*12950*/  IMAD.MOV.U32 R109, RZ, RZ, R119.reuse ;  /* 0x000000ffff6d7224 */ /* 0x100fe200078e0077 */
[----:B------:R-:W5:Y:S01]  /*12960*/  MUFU.TANH R8, R8 ;  /* 0x0000000800087308 */ /* 0x000f620000002400 */
[--C-:B------:R-:W-:Y:S02]  /*12970*/  IMAD.MOV.U32 R108, RZ, RZ, R119.reuse ;  /* 0x000000ffff6c7224 */ /* 0x100fe400078e0077 */
[----:B------:R-:W-:-:S02]  /*12980*/  IMAD.MOV.U32 R107, RZ, RZ, R119 ;  /* 0x000000ffff6b7224 */ /* 0x000fc400078e0077 */
[--C-:B------:R-:W-:Y:S02]  /*12990*/  IMAD.MOV.U32 R106, RZ, RZ, R119.reuse ;  /* 0x000000ffff6a7224 */ /* 0x100fe400078e0077 */
[--C-:B------:R-:W-:Y:S01]  /*129a0*/  IMAD.MOV.U32 R105, RZ, RZ, R119.reuse ;  /* 0x000000ffff697224 */ /* 0x100fe200078e0077 */
[----:B------:R-:W5:Y:S01]  /*129b0*/  MUFU.TANH R21, R21 ;  /* 0x0000001500157308 */ /* 0x000f620000002400 */
[--C-:B------:R-:W-:Y:S02]  /*129c0*/  IMAD.MOV.U32 R104, RZ, RZ, R119.reuse ;  /* 0x000000ffff687224 */ /* 0x100fe400078e0077 */
[--C-:B------:R-:W-:Y:S02]  /*129d0*/  IMAD.MOV.U32 R103, RZ, RZ, R119.reuse ;  /* 0x000000ffff677224 */ /* 0x100fe400078e0077 */
[--C-:B------:R-:W-:Y:S02]  /*129e0*/  IMAD.MOV.U32 R102, RZ, RZ, R119.reuse ;  /* 0x000000ffff667224 */ /* 0x100fe400078e0077 */
[--C-:B------:R-:W-:Y:S01]  /*129f0*/  IMAD.MOV.U32 R101, RZ, RZ, R119.reuse ;  /* 0x000000ffff657224 */ /* 0x100fe200078e0077 */
[----:B------:R-:W5:Y:S01]  /*12a00*/  MUFU.TANH R7, R7 ;  /* 0x0000000700077308 */ /* 0x000f620000002400 */
[----:B------:R-:W-:-:S02]  /*12a10*/  IMAD.MOV.U32 R98, RZ, RZ, R119 ;  /* 0x000000ffff627224 */ /* 0x000fc400078e0077 */
[--C-:B------:R-:W-:Y:S02]  /*12a20*/  IMAD.MOV.U32 R96, RZ, RZ, R119.reuse ;  /* 0x000000ffff607224 */ /* 0x100fe400078e0077 */
[--C-:B------:R-:W-:Y:S02]  /*12a30*/  IMAD.MOV.U32 R94, RZ, RZ, R119.reuse ;  /* 0x000000ffff5e7224 */ /* 0x100fe400078e0077 */
[--C-:B------:R-:W-:Y:S01]  /*12a40*/  IMAD.MOV.U32 R92, RZ, RZ, R119.reuse ;  /* 0x000000ffff5c7224 */ /* 0x100fe200078e0077 */
[----:B------:R-:W5:Y:S01]  /*12a50*/  MUFU.TANH R28, R28 ;  /* 0x0000001c001c7308 */ /* 0x000f620000002400 */
[--C-:B------:R-:W-:Y:S02]  /*12a60*/  IMAD.MOV.U32 R90, RZ, RZ, R119.reuse ;  /* 0x000000ffff5a7224 */ /* 0x100fe400078e0077 */
[--C-:B------:R-:W-:Y:S02]  /*12a70*/  IMAD.MOV.U32 R88, RZ, RZ, R119.reuse ;  /* 0x000000ffff587224 */ /* 0x100fe400078e0077 */
[----:B------:R-:W-:-:S02]  /*12a80*/  IMAD.MOV.U32 R86, RZ, RZ, R119 ;  /* 0x000000ffff567224 */ /* 0x000fc400078e0077 */
        /* <DEDUP_REMOVED lines=15> */
[----:B------:R-:W-:Y:S01]  /*12b80*/  IMAD.MOV.U32 R44, RZ, RZ, R119 ;  /* 0x000000ffff2c7224 */ /* 0x000fe200078e0077 */
[----:B------:R-:W5:Y:S08]  /*12b90*/  MUFU.TANH R32, R32 ;  /* 0x0000002000207308 */ /* 0x000f700000002400 */
[----:B------:R5:W-:Y:S08]  /*12ba0*/  MUFU.TANH R85, R57 ;  /* 0x0000003900557308 */ /* 0x000bf00000002400 */
[----:B------:R-:W5:Y:S08]  /*12bb0*/  MUFU.TANH R15, R15 ;  /* 0x0000000f000f7308 */ /* 0x000f700000002400 */
[----:B------:R-:W5:Y:S08]  /*12bc0*/  MUFU.TANH R29, R29 ;  /* 0x0000001d001d7308 */ /* 0x000f700000002400 */
[----:B------:R5:W-:Y:S08]  /*12bd0*/  MUFU.TANH R93, R65 ;  /* 0x00000041005d7308 */ /* 0x000bf00000002400 */
[----:B------:R-:W5:Y:S08]  /*12be0*/  MUFU.TANH R14, R14 ;  /* 0x0000000e000e7308 */ /* 0x000f700000002400 */
[----:B------:R-:W5:Y:S08]  /*12bf0*/  MUFU.TANH R36, R36 ;  /* 0x0000002400247308 */ /* 0x000f700000002400 */
[----:B------:R5:W-:Y:S08]  /*12c00*/  MUFU.TANH R89, R61 ;  /* 0x0000003d00597308 */ /* 0x000bf00000002400 */
[----:B------:R-:W5:Y:S08]  /*12c10*/  MUFU.TANH R27, R27 ;  /* 0x0000001b001b7308 */ /* 0x000f700000002400 */
[----:B------:R-:W5:Y:S08]  /*12c20*/  MUFU.TANH R34, R34 ;  /* 0x0000002200227308 */ /* 0x000f700000002400 */
[----:B------:R-:W5:Y:S08]  /*12c30*/  MUFU.TANH R24, R24 ;  /* 0x0000001800187308 */ /* 0x000f700000002400 */
[----:B------:R-:W5:Y:S08]  /*12c40*/  MUFU.TANH R40, R40 ;  /* 0x0000002800287308 */ /* 0x000f700000002400 */
[----:B------:R5:W-:Y:S08]  /*12c50*/  MUFU.TANH R97, R69 ;  /* 0x0000004500617308 */ /* 0x000bf00000002400 */
[----:B------:R-:W5:Y:S08]  /*12c60*/  MUFU.TANH R31, R31 ;  /* 0x0000001f001f7308 */ /* 0x000f700000002400 */
[----:B------:R-:W5:Y:S08]  /*12c70*/  MUFU.TANH R38, R38 ;  /* 0x0000002600267308 */ /* 0x000f700000002400 */
[----:B------:R-:W5:Y:S08]  /*12c80*/  MUFU.TANH R33, R33 ;  /* 0x0000002100217308 */ /* 0x000f700000002400 */
[----:B------:R-:W5:Y:S08]  /*12c90*/  MUFU.TANH R56, R56 ;  /* 0x0000003800387308 */ /* 0x000f700000002400 */
[----:B------:R-:W5:Y:S08]  /*12ca0*/  MUFU.TANH R35, R35 ;  /* 0x0000002300237308 */ /* 0x000f700000002400 */
[----:B------:R-:W5:Y:S08]  /*12cb0*/  MUFU.TANH R37, R37 ;  /* 0x0000002500257308 */ /* 0x000f700000002400 */
[----:B------:R-:W5:Y:S08]  /*12cc0*/  MUFU.TANH R60, R60 ;  /* 0x0000003c003c7308 */ /* 0x000f700000002400 */
[----:B------:R-:W5:Y:S01]  /*12cd0*/  MUFU.TANH R39, R39 ;  /* 0x0000002700277308 */ /* 0x000f620000002400 */
[----:B--2---:R-:W-:-:S05]  /*12ce0*/  IADD3 R47, R138, 0x60, -R73 ;  /* 0x000000608a2f7810 */ /* 0x004fca0007ffe849 */
[----:B------:R-:W-:Y:S02]  /*12cf0*/  IMAD R42, R116, -0x60, R47 ;  /* 0xffffffa0742a7824 */ /* 0x000fe400078e022f */
[----:B------:R-:W2:Y:S03]  /*12d00*/  MUFU.TANH R41, R41 ;  /* 0x0000002900297308 */ /* 0x000ea60000002400 */
[C---:B------:R-:W-:Y:S02]  /*12d10*/  ISETP.GT.AND P6, PT, R42.reuse, RZ, PT ;  /* 0x000000ff2a00720c */ /* 0x040fe40003fc4270 */
[C---:B------:R-:W-:Y:S02]  /*12d20*/  ISETP.GT.AND P5, PT, R42.reuse, 0x1, PT ;  /* 0x000000012a00780c */ /* 0x040fe40003fa4270 */
[----:B------:R-:W-:Y:S01]  /*12d30*/  ISETP.GT.AND P4, PT, R42, 0x8, PT ;  /* 0x000000082a00780c */ /* 0x000fe20003f84270 */
[----:B------:R-:W2:Y:S01]  /*12d40*/  MUFU.TANH R64, R64 ;  /* 0x0000004000407308 */ /* 0x000ea20000002400 */
[----:B0-----:R-:W-:-:S02]  /*12d50*/  FSEL R47, R5, -INF , P6 ;  /* 0xff800000052f7808 */ /* 0x001fc40003000000 */
[----:B-1----:R-:W-:Y:S02]  /*12d60*/  FSEL R30, R6, -INF , P5 ;  /* 0xff800000061e7808 */ /* 0x002fe40002800000 */
[C---:B------:R-:W-:Y:S02]  /*12d70*/  ISETP.GT.AND P3, PT, R42.reuse, 0x9, PT ;  /* 0x000000092a00780c */ /* 0x040fe40003f64270 */
[----:B---3--:R-:W-:Y:S01]  /*12d80*/  FSEL R49, R9, -INF , P4 ;  /* 0xff80000009317808 */ /* 0x008fe20002000000 */
[----:B------:R-:W0:Y:S01]  /*12d90*/  MUFU.TANH R45, R45 ;  /* 0x0000002d002d7308 */ /* 0x000e220000002400 */
[----:B------:R-:W-:Y:S02]  /*12da0*/  FMNMX.FTZ R6, R47, R30, !PT ;  /* 0x0000001e2f067209 */ /* 0x000fe40007810000 */
[----:B------:R-:W-:Y:S02]  /*12db0*/  ISETP.GT.AND P2, PT, R42, 0x10, PT ;  /* 0x000000102a00780c */ /* 0x000fe40003f44270 */
[----:B----4-:R-:W-:-:S02]  /*12dc0*/  FSEL R51, R12, -INF , P3 ;  /* 0xff8000000c337808 */ /* 0x010fc40001800000 */
[----:B------:R-:W-:Y:S01]  /*12dd0*/  FMNMX.FTZ R6, R49, R6, !PT ;  /* 0x0000000631067209 */ /* 0x000fe20007810000 */
[----:B------:R-:W1:Y:S01]  /*12de0*/  MUFU.TANH R43, R43 ;  /* 0x0000002b002b7308 */ /* 0x000e620000002400 */
[----:B------:R-:W-:Y:S02]  /*12df0*/  ISETP.GT.AND P1, PT, R42, 0x11, PT ;  /* 0x000000112a00780c */ /* 0x000fe40003f24270 */
[----:B-----5:R-:W-:Y:S02]  /*12e00*/  FSEL R53, R20, -INF , P2 ;  /* 0xff80000014357808 */ /* 0x020fe40001000000 */
[----:B------:R-:W-:Y:S02]  /*12e10*/  FMNMX.FTZ R6, R51, R6, !PT ;  /* 0x0000000633067209 */ /* 0x000fe40007810000 */
[----:B------:R-:W-:Y:S01]  /*12e20*/  FSEL R9, R0, -INF , P6 ;  /* 0xff80000000097808 */ /* 0x000fe20003000000 */
[----:B------:R-:W3:Y:S01]  /*12e30*/  MUFU.TANH R68, R68 ;  /* 0x0000004400447308 */ /* 0x000ee20000002400 */
[----:B------:R-:W-:-:S02]  /*12e40*/  ISETP.GT.AND P6, PT, R42, 0x18, PT ;  /* 0x000000182a00780c */ /* 0x000fc40003fc4270 */
[----:B------:R-:W-:Y:S02]  /*12e50*/  FSEL R55, R13, -INF , P1 ;  /* 0xff8000000d377808 */ /* 0x000fe40000800000 */
[----:B------:R-:W-:Y:S02]  /*12e60*/  FMNMX.FTZ R0, R53, R6, !PT ;  /* 0x0000000635007209 */ /* 0x000fe40007810000 */
[----:B------:R-:W-:Y:S01]  /*12e70*/  FSEL R6, R4, -INF , P5 ;  /* 0xff80000004067808 */ /* 0x000fe20002800000 */
[----:B------:R-:W4:Y:S01]  /*12e80*/  MUFU.TANH R62, R62 ;  /* 0x0000003e003e7308 */ /* 0x000f220000002400 */
[----:B------:R-:W-:Y:S02]  /*12e90*/  ISETP.GT.AND P5, PT, R42, 0x19, PT ;  /* 0x000000192a00780c */ /* 0x000fe40003fa4270 */
[----:B------:R-:W-:Y:S02]  /*12ea0*/  FSEL R57, R25, -INF , P6 ;  /* 0xff80000019397808 */ /* 0x000fe40003000000 */
[----:B------:R-:W-:-:S02]  /*12eb0*/  FMNMX.FTZ R0, R55, R0, !PT ;  /* 0x0000000037007209 */ /* 0x000fc40007810000 */
[----:B------:R-:W-:Y:S01]  /*12ec0*/  FSEL R13, R8, -INF , P4 ;  /* 0xff800000080d7808 */ /* 0x000fe20002000000 */
[----:B------:R-:W5:Y:S01]  /*12ed0*/  MUFU.TANH R63, R63 ;  /* 0x0000003f003f7308 */ /* 0x000f620000002400 */
[C---:B------:R-:W-:Y:S02]  /*12ee0*/  ISETP.GT.AND P4, PT, R42.reuse, 0x20, PT ;  /* 0x000000202a00780c */ /* 0x040fe40003f84270 */
[----:B------:R-:W-:Y:S02]  /*12ef0*/  FSEL R65, R21, -INF , P5 ;  /* 0xff80000015417808 */ /* 0x000fe40002800000 */
[----:B------:R-:W-:Y:S02]  /*12f00*/  FMNMX.FTZ R0, R57, R0, !PT ;  /* 0x0000000039007209 */ /* 0x000fe40007810000 */
[----:B------:R-:W-:Y:S01]  /*12f10*/  FSEL R7, R7, -INF , P3 ;  /* 0xff80000007077808 */ /* 0x000fe20001800000 */
[----:B------:R-:W5:Y:S01]  /*12f20*/  MUFU.TANH R66, R66 ;  /* 0x0000004200427308 */ /* 0x000f620000002400 */
[----:B------:R-:W-:-:S02]  /*12f30*/  ISETP.GT.AND P3, PT, R42, 0x21, PT ;  /* 0x000000212a00780c */ /* 0x000fc40003f64270 */
[----:B------:R-:W-:Y:S02]  /*12f40*/  FSEL R61, R28, -INF , P4 ;  /* 0xff8000001c3d7808 */ /* 0x000fe40002000000 */
[----:B------:R-:W-:Y:S02]  /*12f50*/  FMNMX.FTZ R0, R65, R0, !PT ;  /* 0x0000000041007209 */ /* 0x000fe40007810000 */
[----:B------:R-:W-:Y:S01]  /*12f60*/  FSEL R21, R10, -INF , P2 ;  /* 0xff8000000a157808 */ /* 0x000fe20001000000 */
[----:B------:R-:W5:Y:S01]  /*12f70*/  MUFU.TANH R67, R67 ;  /* 0x0000004300437308 */ /* 0x000f620000002400 */
[----:B------:R-:W-:Y:S02]  /*12f80*/  ISETP.GT.AND P2, PT, R42, 0x28, PT ;  /* 0x000000282a00780c */ /* 0x000fe40003f44270 */
[----:B------:R-:W-:Y:S02]  /*12f90*/  FSEL R59, R26, -INF , P3 ;  /* 0xff8000001a3b7808 */ /* 0x000fe40001800000 */
[----:B------:R-:W-:-:S02]  /*12fa0*/  FMNMX.FTZ R0, R61, R0, !PT ;  /* 0x000000003d007209 */ /* 0x000fc40007810000 */
[----:B------:R-:W-:Y:S01]  /*12fb0*/  FSEL R11, R11, -INF , P1 ;  /* 0xff8000000b0b7808 */ /* 0x000fe20000800000 */
[----:B------:R-:W5:Y:S01]  /*12fc0*/  MUFU.TANH R70, R70 ;  /* 0x0000004600467308 */ /* 0x000f620000002400 */
[----:B------:R-:W-:Y:S02]  /*12fd0*/  ISETP.GT.AND P1, PT, R42, 0x29, PT ;  /* 0x000000292a00780c */ /* 0x000fe40003f24270 */
[----:B------:R-:W-:Y:S02]  /*12fe0*/  FSEL R69, R32, -INF , P2 ;  /* 0xff80000020457808 */ /* 0x000fe40001000000 */
[----:B------:R-:W-:Y:S02]  /*12ff0*/  FMNMX.FTZ R0, R59, R0, !PT ;  /* 0x000000003b007209 */ /* 0x000fe40007810000 */
[----:B------:R-:W-:Y:S01]  /*13000*/  FSEL R15, R15, -INF , P6 ;  /* 0xff8000000f0f7808 */ /* 0x000fe20003000000 */
[----:B------:R-:W5:Y:S01]  /*13010*/  MUFU.TANH R71, R71 ;  /* 0x0000004700477308 */ /* 0x000f620000002400 */
        /* <DEDUP_REMOVED lines=13> */
[----:B------:R-:W-:Y:S01]  /*130f0*/  FSEL R79, R40, -INF , P4 ;  /* 0xff800000284f7808 */ /* 0x000fe20002000000 */
[--C-:B------:R-:W-:Y:S01]  /*13100*/  IMAD.MOV.U32 R40, RZ, RZ, R119.reuse ;  /* 0x000000ffff287224 */ /* 0x100fe200078e0077 */
[----:B------:R-:W-:Y:S02]  /*13110*/  FMNMX.FTZ R0, R77, R0, !PT ;  /* 0x000000004d007209 */ /* 0x000fe40007810000 */
[----:B------:R-:W-:Y:S02]  /*13120*/  FSEL R31, R31, -INF , P2 ;  /* 0xff8000001f1f7808 */ /* 0x000fe40001000000 */
[----:B------:R-:W-:Y:S02]  /*13130*/  ISETP.GT.AND P2, PT, R42, 0x40, PT ;  /* 0x000000402a00780c */ /* 0x000fe40003f44270 */
[----:B------:R-:W-:Y:S01]  /*13140*/  FSEL R81, R38, -INF , P3 ;  /* 0xff80000026517808 */ /* 0x000fe20001800000 */
[----:B------:R-:W-:Y:S01]  /*13150*/  IMAD.MOV.U32 R38, RZ, RZ, R119 ;  /* 0x000000ffff267224 */ /* 0x000fe200078e0077 */
[----:B------:R-:W-:-:S02]  /*13160*/  FMNMX.FTZ R0, R79, R0, !PT ;  /* 0x000000004f007209 */ /* 0x000fc40007810000 */
[----:B------:R-:W-:Y:S02]  /*13170*/  FSEL R33, R33, -INF , P1 ;  /* 0xff80000021217808 */ /* 0x000fe40000800000 */
[----:B------:R-:W-:Y:S02]  /*13180*/  ISETP.GT.AND P1, PT, R42, 0x41, PT ;  /* 0x000000412a00780c */ /* 0x000fe40003f24270 */
[----:B------:R-:W-:Y:S01]  /*13190*/  FSEL R83, R56, -INF , P2 ;  /* 0xff80000038537808 */ /* 0x000fe20001000000 */
[----:B------:R-:W-:Y:S01]  /*131a0*/  IMAD.MOV.U32 R56, RZ, RZ, R119 ;  /* 0x000000ffff387224 */ /* 0x000fe200078e0077 */
[----:B------:R-:W-:Y:S02]  /*131b0*/  FMNMX.FTZ R0, R81, R0, !PT ;  /* 0x0000000051007209 */ /* 0x000fe40007810000 */
[----:B------:R-:W-:Y:S02]  /*131c0*/  FSEL R35, R35, -INF , P6 ;  /* 0xff80000023237808 */ /* 0x000fe40003000000 */
[----:B------:R-:W-:-:S02]  /*131d0*/  ISETP.GT.AND P6, PT, R42, 0x48, PT ;  /* 0x000000482a00780c */ /* 0x000fc40003fc4270 */
[----:B------:R-:W-:Y:S02]  /*131e0*/  FSEL R85, R85, -INF , P1 ;  /* 0xff80000055557808 */ /* 0x000fe40000800000 */
[----:B------:R-:W-:Y:S02]  /*131f0*/  FMNMX.FTZ R0, R83, R0, !PT ;  /* 0x0000000053007209 */ /* 0x000fe40007810000 */
[----:B------:R-:W-:Y:S02]  /*13200*/  FSEL R37, R37, -INF , P5 ;  /* 0xff80000025257808 */ /* 0x000fe40002800000 */
[----:B------:R-:W-:Y:S02]  /*13210*/  ISETP.GT.AND P5, PT, R42, 0x49, PT ;  /* 0x000000492a00780c */ /* 0x000fe40003fa4270 */
[----:B------:R-:W-:Y:S01]  /*13220*/  FSEL R87, R60, -INF , P6 ;  /* 0xff8000003c577808 */ /* 0x000fe20003000000 */
[----:B------:R-:W-:Y:S01]  /*13230*/  IMAD.MOV.U32 R60, RZ, RZ, R119 ;  /* 0x000000ffff3c7224 */ /* 0x000fe200078e0077 */
[----:B------:R-:W-:-:S02]  /*13240*/  FMNMX.FTZ R0, R85, R0, !PT ;  /* 0x0000000055007209 */ /* 0x000fc40007810000 */
[----:B------:R-:W-:Y:S02]  /*13250*/  FSEL R39, R39, -INF , P4 ;  /* 0xff80000027277808 */ /* 0x000fe40002000000 */
[C---:B------:R-:W-:Y:S02]  /*13260*/  ISETP.GT.AND P4, PT, R42.reuse, 0x50, PT ;  /* 0x000000502a00780c */ /* 0x040fe40003f84270 */
[----:B------:R-:W-:Y:S02]  /*13270*/  FSEL R89, R89, -INF , P5 ;  /* 0xff80000059597808 */ /* 0x000fe40002800000 */
[----:B------:R-:W-:Y:S02]  /*13280*/  FMNMX.FTZ R0, R87, R0, !PT ;  /* 0x0000000057007209 */ /* 0x000fe40007810000 */
[----:B--2---:R-:W-:Y:S02]  /*13290*/  FSEL R41, R41, -INF , P3 ;  /* 0xff80000029297808 */ /* 0x004fe40001800000 */
[----:B------:R-:W-:-:S02]  /*132a0*/  ISETP.GT.AND P3, PT, R42, 0x51, PT ;  /* 0x000000512a00780c */ /* 0x000fc40003f64270 */
[----:B------:R-:W-:Y:S01]  /*132b0*/  FSEL R91, R64, -INF , P4 ;  /* 0xff800000405b7808 */ /* 0x000fe20002000000 */
[----:B------:R-:W-:Y:S01]  /*132c0*/  IMAD.MOV.U32 R64, RZ, RZ, R119 ;  /* 0x000000ffff407224 */ /* 0x000fe200078e0077 */
[----:B------:R-:W-:Y:S02]  /*132d0*/  FMNMX.FTZ R0, R89, R0, !PT ;  /* 0x0000000059007209 */ /* 0x000fe40007810000 */
[----:B0-----:R-:W-:Y:S02]  /*132e0*/  FSEL R45, R45, -INF , P2 ;  /* 0xff8000002d2d7808 */ /* 0x001fe40001000000 */
[----:B------:R-:W-:Y:S02]  /*132f0*/  ISETP.GT.AND P2, PT, R42, 0x58, PT ;  /* 0x000000582a00780c */ /* 0x000fe40003f44270 */
[----:B------:R-:W-:Y:S02]  /*13300*/  FSEL R93, R93, -INF , P3 ;  /* 0xff8000005d5d7808 */ /* 0x000fe40001800000 */
[----:B------:R-:W-:-:S02]  /*13310*/  FMNMX.FTZ R0, R91, R0, !PT ;  /* 0x000000005b007209 */ /* 0x000fc40007810000 */
[----:B-1----:R-:W-:Y:S02]  /*13320*/  FSEL R43, R43, -INF , P1 ;  /* 0xff8000002b2b7808 */ /* 0x002fe40000800000 */
[----:B------:R-:W-:Y:S01]  /*13330*/  ISETP.GT.AND P1, PT, R42, 0x59, PT ;  /* 0x000000592a00780c */ /* 0x000fe20003f24270 */
[--C-:B------:R-:W-:Y:S01]  /*13340*/  IMAD.MOV.U32 R42, RZ, RZ, R119.reuse ;  /* 0x000000ffff2a7224 */ /* 0x100fe200078e0077 */
[----:B---3--:R-:W-:Y:S01]  /*13350*/  FSEL R95, R68, -INF , P2 ;  /* 0xff800000445f7808 */ /* 0x008fe20001000000 */
[----:B------:R-:W-:Y:S01]  /*13360*/  IMAD.MOV.U32 R68, RZ, RZ, R119 ;  /* 0x000000ffff447224 */ /* 0x000fe200078e0077 */
[----:B------:R-:W-:Y:S02]  /*13370*/  FMNMX.FTZ R0, R93, R0, !PT ;  /* 0x000000005d007209 */ /* 0x000fe40007810000 */
[----:B------:R-:W-:Y:S02]  /*13380*/  FSEL R97, R97, -INF , P1 ;  /* 0xff80000061617808 */ /* 0x000fe40000800000 */
[----:B------:R-:W-:-:S04]  /*13390*/  FMNMX.FTZ R0, R95, R0, !PT ;  /* 0x000000005f007209 */ /* 0x000fc80007810000 */
[----:B------:R-:W-:Y:S01]  /*133a0*/  FMNMX.FTZ R4, R97, R0, !PT ;  /* 0x0000000061047209 */ /* 0x000fe20007810000 */
[----:B------:R-:W-:-:S04]  /*133b0*/  IMAD.U32 R0, RZ, RZ, UR5 ;  /* 0x00000005ff007e24 */ /* 0x000fc8000f8e00ff */
[----:B------:R-:W0:Y:S02]  /*133c0*/  SHFL.BFLY PT, R5, R4, 0x2, 0x1f ;  /* 0x0c401f0004057f89 */ /* 0x000e2400000e0000 */
[----:B0-----:R-:W-:Y:S02]  /*133d0*/  FMNMX.FTZ R10, R4, R5, !PT ;  /* 0x00000005040a7209 */ /* 0x001fe40007810000 */
[----:B------:R-:W-:-:S03]  /*133e0*/  FMNMX.FTZ R4, R9, R6, !PT ;  /* 0x0000000609047209 */ /* 0x000fc60007810000 */
[----:B------:R-:W0:Y:S01]  /*133f0*/  SHFL.BFLY PT, R5, R10, 0x1, 0x1f ;  /* 0x0c201f000a057f89 */ /* 0x000e2200000e0000 */
[----:B------:R-:W-:-:S04]  /*13400*/  FMNMX.FTZ R4, R13, R4, !PT ;  /* 0x000000040d047209 */ /* 0x000fc80007810000 */
[----:B------:R-:W-:-:S04]  /*13410*/  FMNMX.FTZ R4, R7, R4, !PT ;  /* 0x0000000407047209 */ /* 0x000fc80007810000 */
[----:B------:R-:W-:-:S04]  /*13420*/  FMNMX.FTZ R4, R21, R4, !PT ;  /* 0x0000000415047209 */ /* 0x000fc80007810000 */
        /* <DEDUP_REMOVED lines=15> */
[----:B----4-:R-:W-:Y:S01]  /*13520*/  FSEL R53, R62, -INF , P6 ;  /* 0xff8000003e357808 */ /* 0x010fe20003000000 */
[--C-:B------:R-:W-:Y:S01]  /*13530*/  FFMA.FTZ R180, R61, R0, -R8.reuse ;  /* 0x000000003db47223 */ /* 0x100fe20000010808 */
[----:B------:R-:W-:Y:S01]  /*13540*/  FMNMX.FTZ R4, R37, R4, !PT ;  /* 0x0000000425047209 */ /* 0x000fe20007810000 */
[-CC-:B------:R-:W-:Y:S01]  /*13550*/  FFMA.FTZ R190, R49, R0.reuse, -R8.reuse ;  /* 0x0000000031be7223 */ /* 0x180fe20000010808 */
[----:B-----5:R-:W-:Y:S01]  /*13560*/  FSEL R57, R63, -INF , P5 ;  /* 0xff8000003f397808 */ /* 0x020fe20002800000 */
[--C-:B------:R-:W-:Y:S01]  /*13570*/  FFMA.FTZ R49, R51, R0, -R8.reuse ;  /* 0x0000000033317223 */ /* 0x100fe20000010808 */
[----:B------:R-:W-:Y:S01]  /*13580*/  FMNMX.FTZ R4, R39, R4, !PT ;  /* 0x0000000427047209 */ /* 0x000fe20007810000 */
[-CC-:B------:R-:W-:Y:S01]  /*13590*/  FFMA.FTZ R51, R55, R0.reuse, -R8.reuse ;  /* 0x0000000037337223 */ /* 0x180fe20000010808 */
[----:B------:R-:W-:Y:S01]  /*135a0*/  FSEL R63, R66, -INF , P4 ;  /* 0xff800000423f7808 */ /* 0x000fe20002000000 */
[--C-:B------:R-:W-:Y:S01]  /*135b0*/  FFMA.FTZ R55, R65, R0, -R8.reuse ;  /* 0x0000000041377223 */ /* 0x100fe20000010808 */
[----:B------:R-:W-:Y:S01]  /*135c0*/  FMNMX.FTZ R4, R41, R4, !PT ;  /* 0x0000000429047209 */ /* 0x000fe20007810000 */
[-CC-:B------:R-:W-:Y:S01]  /*135d0*/  FFMA.FTZ R188, R47, R0.reuse, -R8.reuse ;  /* 0x000000002fbc7223 */ /* 0x180fe20000010808 */
[----:B------:R-:W-:Y:S01]  /*135e0*/  FSEL R61, R67, -INF , P3 ;  /* 0xff800000433d7808 */ /* 0x000fe20001800000 */
[--C-:B------:R-:W-:Y:S01]  /*135f0*/  FFMA.FTZ R47, R30, R0, -R8.reuse ;  /* 0x000000001e2f7223 */ /* 0x100fe20000010808 */
[----:B------:R-:W-:Y:S01]  /*13600*/  FMNMX.FTZ R4, R45, R4, !PT ;  /* 0x000000042d047209 */ /* 0x000fe20007810000 */
[----:B------:R-:W-:Y:S01]  /*13610*/  MUFU.EX2 R190, R190 ;  /* 0x000000be00be7308 */ /* 0x000fe20000000800 */
        /* <DEDUP_REMOVED lines=8> */
[-CC-:B------:R-:W-:Y:S01]  /*136a0*/  FFMA.FTZ R71, R77, R0.reuse, -R8.reuse ;  /* 0x000000004d477223 */ /* 0x180fe20000010808 */
[--C-:B------:R-:W-:Y:S01]  /*136b0*/  FFMA.FTZ R178, R79, R0, -R8.reuse ;  /* 0x000000004fb27223 */ /* 0x100fe20000010808 */
[----:B------:R-:W-:Y:S01]  /*136c0*/  FMNMX.FTZ R4, R57, R4, !PT ;  /* 0x0000000439047209 */ /* 0x000fe20007810000 */
[-CC-:B------:R-:W-:Y:S01]  /*136d0*/  FFMA.FTZ R73, R81, R0.reuse, -R8.reuse ;  /* 0x0000000051497223 */ /* 0x180fe20000010808 */
[-CC-:B------:R-:W-:Y:S01]  /*136e0*/  FFMA.FTZ R59, R59, R0.reuse, -R8.reuse ;  /* 0x000000003b3b7223 */ /* 0x180fe20000010808 */
[--C-:B------:R-:W-:Y:S01]  /*136f0*/  FFMA.FTZ R172, R83, R0, -R8.reuse ;  /* 0x0000000053ac7223 */ /* 0x100fe20000010808 */
[----:B------:R-:W-:Y:S01]  /*13700*/  FMNMX.FTZ R4, R63, R4, !PT ;  /* 0x000000043f047209 */ /* 0x000fe20007810000 */
[----:B------:R-:W0:Y:S01]  /*13710*/  MUFU.EX2 R47, R47 ;  /* 0x0000002f002f7308 */ /* 0x000e220000000800 */
[-CC-:B------:R-:W-:Y:S01]  /*13720*/  FFMA.FTZ R75, R85, R0.reuse, -R8.reuse ;  /* 0x00000000554b7223 */ /* 0x180fe20000010808 */
[--C-:B------:R-:W-:Y:S01]  /*13730*/  FFMA.FTZ R174, R87, R0, -R8.reuse ;  /* 0x0000000057ae7223 */ /* 0x100fe20000010808 */
[----:B------:R-:W-:Y:S01]  /*13740*/  FMNMX.FTZ R4, R61, R4, !PT ;  /* 0x000000043d047209 */ /* 0x000fe20007810000 */
[-CC-:B------:R-:W-:Y:S01]  /*13750*/  FFMA.FTZ R77, R89, R0.reuse, -R8.reuse ;  /* 0x00000000594d7223 */ /* 0x180fe20000010808 */
[-CC-:B------:R-:W-:Y:S01]  /*13760*/  FFMA.FTZ R168, R91, R0.reuse, -R8.reuse ;  /* 0x000000005ba87223 */ /* 0x180fe20000010808 */
[--C-:B------:R-:W-:Y:S01]  /*13770*/  FFMA.FTZ R79, R93, R0, -R8.reuse ;  /* 0x000000005d4f7223 */ /* 0x100fe20000010808 */
[----:B------:R-:W-:Y:S01]  /*13780*/  FMNMX.FTZ R4, R65, R4, !PT ;  /* 0x0000000441047209 */ /* 0x000fe20007810000 */
[----:B------:R-:W1:Y:S01]  /*13790*/  MUFU.EX2 R49, R49 ;  /* 0x0000003100317308 */ /* 0x000e620000000800 */
[-CC-:B------:R-:W-:Y:S01]  /*137a0*/  FFMA.FTZ R170, R95, R0.reuse, -R8.reuse ;  /* 0x000000005faa7223 */ /* 0x180fe20000010808 */
[----:B------:R-:W-:Y:S01]  /*137b0*/  FFMA.FTZ R81, R97, R0, -R8 ;  /* 0x0000000061517223 */ /* 0x000fe20000010808 */
[----:B------:R-:W-:Y:S01]  /*137c0*/  FMNMX.FTZ R4, R67, R4, !PT ;  /* 0x0000000443047209 */ /* 0x000fe20007810000 */
[--C-:B------:R-:W-:Y:S01]  /*137d0*/  IMAD.MOV.U32 R97, RZ, RZ, R119.reuse ;  /* 0x000000ffff617224 */ /* 0x100fe200078e0077 */
[-C--:B------:R-:W-:Y:S01]  /*137e0*/  MOV R83, R119.reuse ;  /* 0x0000007700537202 */ /* 0x080fe20000000f00 */
[--C-:B------:R-:W-:Y:S01]  /*137f0*/  IMAD.MOV.U32 R95, RZ, RZ, R119.reuse ;  /* 0x000000ffff5f7224 */ /* 0x100fe200078e0077 */
[----:B------:R-:W-:Y:S01]  /*13800*/  MOV R66, R119 ;  /* 0x0000007700427202 */ /* 0x000fe20000000f00 */
[----:B------:R-:W2:Y:S01]  /*13810*/  SHFL.BFLY PT, R99, R4, 0x2, 0x1f ;  /* 0x0c401f0004637f89 */ /* 0x000ea200000e0000 */
[----:B------:R-:W3:Y:S01]  /*13820*/  MUFU.EX2 R184, R184 ;  /* 0x000000b800b87308 */ /* 0x000ee20000000800 */
[----:B------:R-:W-:-:S02]  /*13830*/  IMAD.MOV.U32 R93, RZ, RZ, R119 ;  /* 0x000000ffff5d7224 */ /* 0x000fc400078e0077 */
[--C-:B------:R-:W-:Y:S02]  /*13840*/  IMAD.MOV.U32 R91, RZ, RZ, R119.reuse ;  /* 0x000000ffff5b7224 */ /* 0x100fe400078e0077 */
[--C-:B------:R-:W-:Y:S02]  /*13850*/  IMAD.MOV.U32 R89, RZ, RZ, R119.reuse ;  /* 0x000000ffff597224 */ /* 0x100fe400078e0077 */
[--C-:B------:R-:W-:Y:S01]  /*13860*/  IMAD.MOV.U32 R87, RZ, RZ, R119.reuse ;  /* 0x000000ffff577224 */ /* 0x100fe200078e0077 */
[----:B------:R-:W4:Y:S01]  /*13870*/  MUFU.EX2 R51, R51 ;  /* 0x0000003300337308 */ /* 0x000f220000000800 */
[--C-:B------:R-:W-:Y:S02]  /*13880*/  IMAD.MOV.U32 R85, RZ, RZ, R119.reuse ;  /* 0x000000ffff557224 */ /* 0x100fe400078e0077 */
[--C-:B------:R-:W-:Y:S02]  /*13890*/  IMAD.MOV.U32 R72, RZ, RZ, R119.reuse ;  /* 0x000000ffff487224 */ /* 0x100fe400078e0077 */
[----:B------:R-:W-:-:S02]  /*138a0*/  IMAD.MOV.U32 R70, RZ, RZ, R119 ;  /* 0x000000ffff467224 */ /* 0x000fc400078e0077 */
[----:B------:R-:W-:Y:S01]  /*138b0*/  IMAD.MOV.U32 R62, RZ, RZ, R119 ;  /* 0x000000ffff3e7224 */ /* 0x000fe200078e0077 */
[----:B------:R-:W5:Y:S01]  /*138c0*/  MUFU.EX2 R186, R186 ;  /* 0x000000ba00ba7308 */ /* 0x000f620000000800 */
[----:B--2---:R-:W-:-:S07]  /*138d0*/  FMNMX.FTZ R99, R4, R99, !PT ;  /* 0x0000006304637209 */ /* 0x004fce0007810000 */
[----:B------:R-:W2:Y:S01]  /*138e0*/  MUFU.EX2 R55, R55 ;  /* 0x0000003700377308 */ /* 0x000ea20000000800 */
[----:B------:R-:W0:Y:S07]  /*138f0*/  SHFL.BFLY PT, R4, R99, 0x1, 0x1f ;  /* 0x0c201f0063047f89 */ /* 0x000e2e00000e0000 */
[----:B------:R-:W-:Y:S08]  /*13900*/  MUFU.EX2 R180, R180 ;  /* 0x000000b400b47308 */ /* 0x000ff00000000800 */
[----:B------:R-:W-:Y:S08]  /*13910*/  MUFU.EX2 R59, R59 ;  /* 0x0000003b003b7308 */ /* 0x000ff00000000800 */
[----:B------:R-:W-:Y:S01]  /*13920*/  MUFU.EX2 R182, R182 ;  /* 0x000000b600b67308 */ /* 0x000fe20000000800 */
[----:B0-----:R-:W-:Y:S01]  /*13930*/  FMNMX.FTZ R4, R99, R4, !PT ;  /* 0x0000000463047209 */ /* 0x001fe20007810000 */
[----:B------:R-:W-:-:S03]  /*13940*/  IMAD.MOV.U32 R99, RZ, RZ, R119 ;  /* 0x000000ffff637224 */ /* 0x000fc600078e0077 */
        /* <DEDUP_REMOVED lines=10> */
[----:B------:R-:W-:Y:S01]  /*139f0*/  FADD.FTZ R7, R188, R47 ;  /* 0x0000002fbc077221 */ /* 0x000fe20000010000 */
[-CC-:B------:R-:W-:Y:S01]  /*13a00*/  FFMA.FTZ R10, R11, R0.reuse, -R20.reuse ;  /* 0x000000000b0a7223 */ /* 0x180fe20000010814 */
[----:B------:R-:W-:Y:S01]  /*13a10*/  MUFU.EX2 R189, R189 ;  /* 0x000000bd00bd7308 */ /* 0x000fe20000000800 */
[-CC-:B------:R-:W-:Y:S01]  /*13a20*/  FFMA.FTZ R187, R15, R0.reuse, -R20.reuse ;  /* 0x000000000fbb7223 */ /* 0x180fe20000010814 */
[----:B------:R-:W-:Y:S01]  /*13a30*/  FADD.FTZ R28, R190, R7 ;  /* 0x00000007be1c7221 */ /* 0x000fe20000010000 */
[-CC-:B------:R-:W-:Y:S01]  /*13a40*/  FFMA.FTZ R12, R25, R0.reuse, -R20.reuse ;  /* 0x00000000190c7223 */ /* 0x180fe20000010814 */
[-CC-:B------:R-:W-:Y:S01]  /*13a50*/  FFMA.FTZ R181, R27, R0.reuse, -R20.reuse ;  /* 0x000000001bb57223 */ /* 0x180fe20000010814 */
[-C--:B------:R-:W-:Y:S01]  /*13a60*/  FFMA.FTZ R14, R29, R0.reuse, -R20 ;  /* 0x000000001d0e7223 */ /* 0x080fe20000010814 */
[----:B-1----:R-:W-:Y:S01]  /*13a70*/  FADD.FTZ R7, R49, R28 ;  /* 0x0000001c31077221 */ /* 0x002fe20000010000 */
[-CC-:B------:R-:W-:Y:S01]  /*13a80*/  FFMA.FTZ R183, R31, R0.reuse, -R20.reuse ;  /* 0x000000001fb77223 */ /* 0x180fe20000010814 */
[----:B------:R-:W0:Y:S01]  /*13a90*/  MUFU.EX2 R6, R6 ;  /* 0x0000000600067308 */ /* 0x000e220000000800 */
[-CC-:B------:R-:W-:Y:S01]  /*13aa0*/  FFMA.FTZ R24, R33, R0.reuse, -R20.reuse ;  /* 0x0000000021187223 */ /* 0x180fe20000010814 */
[----:B---3--:R-:W-:Y:S01]  /*13ab0*/  FADD.FTZ R28, R184, R7 ;  /* 0x00000007b81c7221 */ /* 0x008fe20000010000 */
[-CC-:B------:R-:W-:Y:S01]  /*13ac0*/  FFMA.FTZ R177, R35, R0.reuse, -R20.reuse ;  /* 0x0000000023b17223 */ /* 0x180fe20000010814 */
[-CC-:B------:R-:W-:Y:S01]  /*13ad0*/  FFMA.FTZ R26, R37, R0.reuse, -R20.reuse ;  /* 0x00000000251a7223 */ /* 0x180fe20000010814 */
[-C--:B------:R-:W-:Y:S01]  /*13ae0*/  FFMA.FTZ R179, R39, R0.reuse, -R20 ;  /* 0x0000000027b37223 */ /* 0x080fe20000010814 */
[----:B----4-:R-:W-:Y:S01]  /*13af0*/  FADD.FTZ R9, R51, R28 ;  /* 0x0000001c33097221 */ /* 0x010fe20000010000 */
[-CC-:B------:R-:W-:Y:S01]  /*13b00*/  FFMA.FTZ R28, R41, R0.reuse, -R20.reuse ;  /* 0x00000000291c7223 */ /* 0x180fe20000010814 */
[----:B------:R-:W1:Y:S01]  /*13b10*/  MUFU.EX2 R191, R191 ;  /* 0x000000bf00bf7308 */ /* 0x000e620000000800 */
[-CC-:B------:R-:W-:Y:S01]  /*13b20*/  FFMA.FTZ R173, R45, R0.reuse, -R20.reuse ;  /* 0x000000002dad7223 */ /* 0x180fe20000010814 */
[----:B-----5:R-:W-:Y:S01]  /*13b30*/  FADD.FTZ R32, R186, R9 ;  /* 0x00000009ba207221 */ /* 0x020fe20000010000 */
[-CC-:B------:R-:W-:Y:S01]  /*13b40*/  FFMA.FTZ R53, R53, R0.reuse, -R20.reuse ;  /* 0x0000000035357223 */ /* 0x180fe20000010814 */
[-CC-:B------:R-:W-:Y:S01]  /*13b50*/  FFMA.FTZ R57, R57, R0.reuse, -R20.reuse ;  /* 0x0000000039397223 */ /* 0x180fe20000010814 */
[-C--:B------:R-:W-:Y:S01]  /*13b60*/  FFMA.FTZ R63, R63, R0.reuse, -R20 ;  /* 0x000000003f3f7223 */ /* 0x080fe20000010814 */
[----:B--2---:R-:W-:Y:S01]  /*13b70*/  FADD.FTZ R9, R55, R32 ;  /* 0x0000002037097221 */ /* 0x004fe20000010000 */
[-C--:B------:R-:W-:Y:S01]  /*13b80*/  FFMA.FTZ R61, R61, R0.reuse, -R20 ;  /* 0x000000003d3d7223 */ /* 0x080fe20000010814 */
[----:B------:R-:W2:Y:S01]  /*13b90*/  MUFU.EX2 R8, R8 ;  /* 0x0000000800087308 */ /* 0x000ea20000000800 */
[----:B0-----:R-:W-:Y:S01]  /*13ba0*/  FADD.FTZ R30, R189, R6 ;  /* 0x00000006bd1e7221 */ /* 0x001fe20000010000 */
[-CC-:B------:R-:W-:Y:S01]  /*13bb0*/  FFMA.FTZ R65, R65, R0.reuse, -R20.reuse ;  /* 0x0000000041417223 */ /* 0x180fe20000010814 */
[----:B------:R-:W-:Y:S01]  /*13bc0*/  FFMA.FTZ R67, R67, R0, -R20 ;  /* 0x0000000043437223 */ /* 0x000fe20000010814 */
[----:B------:R-:W-:Y:S01]  /*13bd0*/  F2FP.BF16.F32.PACK_AB R189, R6, R189 ;  /* 0x000000bd06bd723e */ /* 0x000fe200000010ff */
[--C-:B------:R-:W-:Y:S01]  /*13be0*/  IMAD.MOV.U32 R45, RZ, RZ, R119.reuse ;  /* 0x000000ffff2d7224 */ /* 0x100fe200078e0077 */
[----:B------:R-:W-:Y:S01]  /*13bf0*/  F2FP.BF16.F32.PACK_AB R188, R47, R188 ;  /* 0x000000bc2fbc723e */ /* 0x000fe200000010ff */
[--C-:B------:R-:W-:Y:S01]  /*13c00*/  IMAD.MOV.U32 R47, RZ, RZ, R119.reuse ;  /* 0x000000ffff2f7224 */ /* 0x100fe200078e0077 */
[----:B------:R-:W0:Y:S01]  /*13c10*/  MUFU.EX2 R185, R185 ;  /* 0x000000b900b97308 */ /* 0x000e220000000800 */
[----:B-1----:R-:W-:Y:S01]  /*13c20*/  FADD.FTZ R7, R191, R30 ;  /* 0x0000001ebf077221 */ /* 0x002fe20000010000 */
[----:B------:R-:W-:Y:S01]  /*13c30*/  F2FP.BF16.F32.PACK_AB R190, R49, R190 ;  /* 0x000000be31be723e */ /* 0x000fe200000010ff */
[--C-:B------:R-:W-:Y:S01]  /*13c40*/  IMAD.MOV.U32 R41, RZ, RZ, R119.reuse ;  /* 0x000000ffff297224 */ /* 0x100fe200078e0077 */
[----:B------:R-:W-:Y:S01]  /*13c50*/  F2FP.BF16.F32.PACK_AB R184, R51, R184 ;  /* 0x000000b833b8723e */ /* 0x000fe200000010ff */
[--C-:B------:R-:W-:Y:S01]  /*13c60*/  IMAD.MOV.U32 R51, RZ, RZ, R119.reuse ;  /* 0x000000ffff337224 */ /* 0x100fe200078e0077 */
[----:B------:R-:W-:Y:S01]  /*13c70*/  F2FP.BF16.F32.PACK_AB R186, R55, R186 ;  /* 0x000000ba37ba723e */ /* 0x000fe200000010ff */
[----:B------:R-:W-:Y:S01]  /*13c80*/  IMAD.MOV.U32 R55, RZ, RZ, R119 ;  /* 0x000000ffff377224 */ /* 0x000fe200078e0077 */
[----:B------:R-:W1:Y:S01]  /*13c90*/  MUFU.EX2 R10, R10 ;  /* 0x0000000a000a7308 */ /* 0x000e620000000800 */
[C---:B--2---:R-:W-:Y:S01]  /*13ca0*/  FADD.FTZ R30, R8.reuse, R7 ;  /* 0x00000007081e7221 */ /* 0x044fe20000010000 */
[----:B------:R-:W-:Y:S01]  /*13cb0*/  F2FP.BF16.F32.PACK_AB R191, R8, R191 ;  /* 0x000000bf08bf723e */ /* 0x000fe200000010ff */
[----:B------:R-:W-:Y:S01]  /*13cc0*/  VIADD R8, R116, 0xfffffffe ;  /* 0xfffffffe74087836 */ /* 0x000fe20000000000 */
[----:B------:R-:W-:Y:S01]  /*13cd0*/  MOV R49, R119 ;  /* 0x0000007700317202 */ /* 0x000fe20000000f00 */
[----:B------:R-:W-:-:S02]  /*13ce0*/  IMAD.MOV.U32 R116, RZ, RZ, R119 ;  /* 0x000000ffff747224 */ /* 0x000fc400078e0077 */
[----:B------:R-:W-:Y:S01]  /*13cf0*/  IMAD.MOV.U32 R39, RZ, RZ, R119 ;  /* 0x000000ffff277224 */ /* 0x000fe200078e0077 */
[----:B------:R-:W2:Y:S01]  /*13d00*/  MUFU.EX2 R187, R187 ;  /* 0x000000bb00bb7308 */ /* 0x000ea20000000800 */
[----:B0-----:R-:W-:Y:S01]  /*13d10*/  FADD.FTZ R7, R185, R30 ;  /* 0x0000001eb9077221 */ /* 0x001fe20000010000 */
[----:B------:R-:W-:Y:S01]  /*13d20*/  FADD.FTZ R30, R180, R9 ;  /* 0x00000009b41e7221 */ /* 0x000fe20000010000 */
[----:B------:R-:W-:Y:S01]  /*13d30*/  ISETP.GE.AND P1, PT, R8, R222, PT ;  /* 0x000000de0800720c */ /* 0x000fe20003f26270 */
[----:B------:R-:W-:Y:S01]  /*13d40*/  IMAD.MOV.U32 R37, RZ, RZ, R119 ;  /* 0x000000ffff257224 */ /* 0x000fe200078e0077 */
[C---:B------:R-:W-:Y:S01]  /*13d50*/  F2FP.BF16.F32.PACK_AB R180, R59.reuse, R180 ;  /* 0x000000b43bb4723e */ /* 0x040fe200000010ff */
[----:B------:R-:W-:Y:S01]  /*13d60*/  FADD.FTZ R9, R59, R30 ;  /* 0x0000001e3b097221 */ /* 0x000fe20000010000 */
[----:B------:R-:W-:Y:S01]  /*13d70*/  FFMA.FTZ R30, R43, R0, -R20 ;  /* 0x000000002b1e7223 */ /* 0x000fe20000010814 */
[----:B------:R-:W0:Y:S01]  /*13d80*/  MUFU.EX2 R12, R12 ;  /* 0x0000000c000c7308 */ /* 0x000e220000000800 */
[----:B-1----:R-:W-:Y:S01]  /*13d90*/  FADD.FTZ R32, R10, R7 ;  /* 0x000000070a207221 */ /* 0x002fe20000010000 */
[----:B------:R-:W-:Y:S01]  /*13da0*/  FADD.FTZ R34, R182, R9 ;  /* 0x00000009b6227221 */ /* 0x000fe20000010000 */
[----:B------:R-:W-:Y:S01]  /*13db0*/  F2FP.BF16.F32.PACK_AB R182, R69, R182 ;  /* 0x000000b645b6723e */ /* 0x000fe200000010ff */
[--C-:B------:R-:W-:Y:S01]  /*13dc0*/  IMAD.MOV.U32 R59, RZ, RZ, R119.reuse ;  /* 0x000000ffff3b7224 */ /* 0x100fe200078e0077 */
[----:B------:R-:W-:Y:S01]  /*13dd0*/  F2FP.BF16.F32.PACK_AB R185, R10, R185 ;  /* 0x000000b90ab9723e */ /* 0x000fe200000010ff */
[----:B------:R-:W-:-:S02]  /*13de0*/  IMAD.MOV.U32 R43, RZ, RZ, R119 ;  /* 0x000000ffff2b7224 */ /* 0x000fc400078e0077 */
[----:B------:R-:W1:Y:S01]  /*13df0*/  MUFU.EX2 R181, R181 ;  /* 0x000000b500b57308 */ /* 0x000e620000000800 */
[----:B--2---:R-:W-:Y:S01]  /*13e00*/  FADD.FTZ R7, R187, R32 ;  /* 0x00000020bb077221 */ /* 0x004fe20000010000 */
[--C-:B------:R-:W-:Y:S02]  /*13e10*/  IMAD.MOV.U32 R35, RZ, RZ, R119.reuse ;  /* 0x000000ffff237224 */ /* 0x100fe400078e0077 */
[--C-:B------:R-:W-:Y:S02]  /*13e20*/  IMAD.MOV.U32 R33, RZ, RZ, R119.reuse ;  /* 0x000000ffff217224 */ /* 0x100fe400078e0077 */
[----:B------:R-:W-:Y:S02]  /*13e30*/  IMAD.MOV.U32 R31, RZ, RZ, R119 ;  /* 0x000000ffff1f7224 */ /* 0x000fe400078e0077 */
[----:B------:R-:W2:Y:S01]  /*13e40*/  MUFU.EX2 R14, R14 ;  /* 0x0000000e000e7308 */ /* 0x000ea20000000800 */
[C---:B0-----:R-:W-:Y:S01]  /*13e50*/  FADD.FTZ R32, R12.reuse, R7 ;  /* 0x000000070c207221 */ /* 0x041fe20000010000 */
[----:B------:R-:W-:Y:S01]  /*13e60*/  FADD.FTZ R7, R69, R34 ;  /* 0x0000002245077221 */ /* 0x000fe20000010000 */
[----:B------:R-:W-:Y:S01]  /*13e70*/  F2FP.BF16.F32.PACK_AB R187, R12, R187 ;  /* 0x000000bb0cbb723e */ /* 0x000fe200000010ff */
[----:B------:R-:W-:-:S02]  /*13e80*/  IMAD.MOV.U32 R69, RZ, RZ, R119 ;  /* 0x000000ffff457224 */ /* 0x000fc400078e0077 */
[----:B------:R-:W-:Y:S01]  /*13e90*/  FADD.FTZ R34, R176, R7 ;  /* 0x00000007b0227221 */ /* 0x000fe20000010000 */
[--C-:B------:R-:W-:Y:S01]  /*13ea0*/  IMAD.MOV.U32 R29, RZ, RZ, R119.reuse ;  /* 0x000000ffff1d7224 */ /* 0x100fe200078e0077 */
[----:B------:R-:W0:Y:S01]  /*13eb0*/  MUFU.EX2 R183, R183 ;  /* 0x000000b700b77308 */ /* 0x000e220000000800 */
[----:B-1----:R-:W-:Y:S01]  /*13ec0*/  FADD.FTZ R3, R181, R32 ;  /* 0x00000020b5037221 */ /* 0x002fe20000010000 */
[--C-:B------:R-:W-:Y:S02]  /*13ed0*/  IMAD.MOV.U32 R27, RZ, RZ, R119.reuse ;  /* 0x000000ffff1b7224 */ /* 0x100fe400078e0077 */
[----:B------:R-:W-:-:S04]  /*13ee0*/  IMAD.MOV.U32 R25, RZ, RZ, R119 ;  /* 0x000000ffff197224 */ /* 0x000fc800078e0077 */
[----:B------:R-:W1:Y:S01]  /*13ef0*/  MUFU.EX2 R71, R71 ;  /* 0x0000004700477308 */ /* 0x000e620000000800 */
[C---:B--2---:R-:W-:Y:S01]  /*13f00*/  FADD.FTZ R32, R14.reuse, R3 ;  /* 0x000000030e207221 */ /* 0x044fe20000010000 */
[----:B------:R-:W-:-:S06]  /*13f10*/  F2FP.BF16.F32.PACK_AB R181, R14, R181 ;  /* 0x000000b50eb5723e */ /* 0x000fcc00000010ff */
[----:B------:R-:W2:Y:S01]  /*13f20*/  MUFU.EX2 R24, R24 ;  /* 0x0000001800187308 */ /* 0x000ea20000000800 */
[----:B0-----:R-:W-:-:S07]  /*13f30*/  FADD.FTZ R3, R183, R32 ;  /* 0x00000020b7037221 */ /* 0x001fce0000010000 */
[----:B------:R-:W0:Y:S01]  /*13f40*/  MUFU.EX2 R178, R178 ;  /* 0x000000b200b27308 */ /* 0x000e220000000800 */
[C---:B-1----:R-:W-:Y:S01]  /*13f50*/  FADD.FTZ R7, R71.reuse, R34 ;  /* 0x0000002247077221 */ /* 0x042fe20000010000 */
[----:B------:R-:W-:Y:S01]  /*13f60*/  F2FP.BF16.F32.PACK_AB R176, R71, R176 ;  /* 0x000000b047b0723e */ /* 0x000fe200000010ff */
[----:B------:R-:W-:-:S05]  /*13f70*/  IMAD.MOV.U32 R71, RZ, RZ, R119 ;  /* 0x000000ffff477224 */ /* 0x000fca00078e0077 */
[----:B------:R-:W1:Y:S01]  /*13f80*/  MUFU.EX2 R177, R177 ;  /* 0x000000b100b17308 */ /* 0x000e620000000800 */
[C---:B--2---:R-:W-:Y:S01]  /*13f90*/  FADD.FTZ R34, R24.reuse, R3 ;  /* 0x0000000318227221 */ /* 0x044fe20000010000 */
[----:B------:R-:W-:Y:S01]  /*13fa0*/  F2FP.BF16.F32.PACK_AB R183, R24, R183 ;  /* 0x000000b718b7723e */ /* 0x000fe200000010ff */
[----:B------:R-:W-:-:S05]  /*13fb0*/  IMAD.MOV.U32 R24, RZ, RZ, R119 ;  /* 0x000000ffff187224 */ /* 0x000fca00078e0077 */
[----:B------:R-:W2:Y:S01]  /*13fc0*/  MUFU.EX2 R73, R73 ;  /* 0x0000004900497308 */ /* 0x000ea20000000800 */
[----:B0-----:R-:W-:-:S07]  /*13fd0*/  FADD.FTZ R36, R178, R7 ;  /* 0x00000007b2247221 */ /* 0x001fce0000010000 */
[----:B------:R-:W0:Y:S01]  /*13fe0*/  MUFU.EX2 R26, R26 ;  /* 0x0000001a001a7308 */ /* 0x000e220000000800 */
[----:B-1----:R-:W-:-:S07]  /*13ff0*/  FADD.FTZ R3, R177, R34 ;  /* 0x00000022b1037221 */ /* 0x002fce0000010000 */
[----:B------:R-:W1:Y:S01]  /*14000*/  MUFU.EX2 R172, R172 ;  /* 0x000000ac00ac7308 */ /* 0x000e620000000800 */
[C---:B--2---:R-:W-:Y:S01]  /*14010*/  FADD.FTZ R7, R73.reuse, R36 ;  /* 0x0000002449077221 */ /* 0x044fe20000010000 */
[----:B------:R-:W-:Y:S01]  /*14020*/  F2FP.BF16.F32.PACK_AB R178, R73, R178 ;  /* 0x000000b249b2723e */ /* 0x000fe200000010ff */
[----:B------:R-:W-:-:S05]  /*14030*/  IMAD.MOV.U32 R73, RZ, RZ, R119 ;  /* 0x000000ffff497224 */ /* 0x000fca00078e0077 */
[----:B------:R-:W2:Y:S01]  /*14040*/  MUFU.EX2 R179, R179 ;  /* 0x000000b300b37308 */ /* 0x000ea20000000800 */
[C---:B0-----:R-:W-:Y:S01]  /*14050*/  FADD.FTZ R20, R26.reuse, R3 ;  /* 0x000000031a147221 */ /* 0x041fe20000010000 */
[----:B------:R-:W-:Y:S01]  /*14060*/  F2FP.BF16.F32.PACK_AB R177, R26, R177 ;  /* 0x000000b11ab1723e */ /* 0x000fe200000010ff */
[----:B------:R-:W-:-:S05]  /*14070*/  IMAD.MOV.U32 R26, RZ, RZ, R119 ;  /* 0x000000ffff1a7224 */ /* 0x000fca00078e0077 */
[----:B------:R-:W0:Y:S01]  /*14080*/  MUFU.EX2 R75, R75 ;  /* 0x0000004b004b7308 */ /* 0x000e220000000800 */
[----:B-1----:R-:W-:-:S07]  /*14090*/  FADD.FTZ R34, R172, R7 ;  /* 0x00000007ac227221 */ /* 0x002fce0000010000 */
[----:B------:R-:W1:Y:S01]  /*140a0*/  MUFU.EX2 R28, R28 ;  /* 0x0000001c001c7308 */ /* 0x000e620000000800 */
[----:B--2---:R-:W-:-:S07]  /*140b0*/  FADD.FTZ R3, R179, R20 ;  /* 0x00000014b3037221 */ /* 0x004fce0000010000 */
[----:B------:R-:W2:Y:S01]  /*140c0*/  MUFU.EX2 R174, R174 ;  /* 0x000000ae00ae7308 */ /* 0x000ea20000000800 */
[C---:B0-----:R-:W-:Y:S01]  /*140d0*/  FADD.FTZ R7, R75.reuse, R34 ;  /* 0x000000224b077221 */ /* 0x041fe20000010000 */
[----:B------:R-:W-:Y:S01]  /*140e0*/  F2FP.BF16.F32.PACK_AB R172, R75, R172 ;  /* 0x000000ac4bac723e */ /* 0x000fe200000010ff */
[----:B------:R-:W-:-:S05]  /*140f0*/  IMAD.MOV.U32 R75, RZ, RZ, R119 ;  /* 0x000000ffff4b7224 */ /* 0x000fca00078e0077 */
[----:B------:R-:W0:Y:S01]  /*14100*/  MUFU.EX2 R173, R173 ;  /* 0x000000ad00ad7308 */ /* 0x000e220000000800 */
[C---:B-1----:R-:W-:Y:S01]  /*14110*/  FADD.FTZ R34, R28.reuse, R3 ;  /* 0x000000031c227221 */ /* 0x042fe20000010000 */
[----:B------:R-:W-:Y:S01]  /*14120*/  F2FP.BF16.F32.PACK_AB R179, R28, R179 ;  /* 0x000000b31cb3723e */ /* 0x000fe200000010ff */
[----:B------:R-:W-:-:S05]  /*14130*/  IMAD.MOV.U32 R28, RZ, RZ, R119 ;  /* 0x000000ffff1c7224 */ /* 0x000fca00078e0077 */
[----:B------:R-:W1:Y:S01]  /*14140*/  MUFU.EX2 R77, R77 ;  /* 0x0000004d004d7308 */ /* 0x000e620000000800 */
[----:B--2---:R-:W-:-:S07]  /*14150*/  FADD.FTZ R36, R174, R7 ;  /* 0x00000007ae247221 */ /* 0x004fce0000010000 */
        /* <DEDUP_REMOVED lines=12> */
[----:B------:R0:W3:Y:S01]  /*14220*/  MUFU.EX2 R32, R57 ;  /* 0x0000003900207308 */ /* 0x0000e20000000800 */
[----:B-1----:R-:W-:-:S07]  /*14230*/  FADD.FTZ R3, R53, R34 ;  /* 0x0000002235037221 */ /* 0x002fce0000010000 */
[----:B------:R-:W1:Y:S01]  /*14240*/  MUFU.EX2 R63, R63 ;  /* 0x0000003f003f7308 */ /* 0x000e620000000800 */
[C---:B--2---:R-:W-:Y:S01]  /*14250*/  FADD.FTZ R7, R79.reuse, R36 ;  /* 0x000000244f077221 */ /* 0x044fe20000010000 */
[----:B------:R-:W-:Y:S01]  /*14260*/  F2FP.BF16.F32.PACK_AB R168, R79, R168 ;  /* 0x000000a84fa8723e */ /* 0x000fe200000010ff */
[--C-:B------:R-:W-:Y:S02]  /*14270*/  IMAD.MOV.U32 R79, RZ, RZ, R119.reuse ;  /* 0x000000ffff4f7224 */ /* 0x100fe400078e0077 */
[----:B0-----:R-:W-:-:S03]  /*14280*/  IMAD.MOV.U32 R57, RZ, RZ, R119 ;  /* 0x000000ffff397224 */ /* 0x001fc600078e0077 */
[----:B------:R0:W2:Y:S01]  /*14290*/  MUFU.EX2 R20, R61 ;  /* 0x0000003d00147308 */ /* 0x0000a20000000800 */
[C---:B---3--:R-:W-:Y:S01]  /*142a0*/  FADD.FTZ R36, R32.reuse, R3 ;  /* 0x0000000320247221 */ /* 0x048fe20000010000 */
[----:B------:R-:W-:Y:S01]  /*142b0*/  F2FP.BF16.F32.PACK_AB R175, R32, R53 ;  /* 0x0000003520af723e */ /* 0x000fe200000010ff */
[----:B------:R-:W-:Y:S01]  /*142c0*/  IMAD.MOV.U32 R53, RZ, RZ, R119 ;  /* 0x000000ffff357224 */ /* 0x000fe200078e0077 */
[----:B------:R-:W-:-:S04]  /*142d0*/  MOV R32, R119 ;  /* 0x0000007700207202 */ /* 0x000fc80000000f00 */
[----:B------:R-:W3:Y:S01]  /*142e0*/  MUFU.EX2 R170, R170 ;  /* 0x000000aa00aa7308 */ /* 0x000ee20000000800 */
[----:B-1----:R-:W-:Y:S01]  /*142f0*/  FADD.FTZ R3, R63, R36 ;  /* 0x000000243f037221 */ /* 0x002fe20000010000 */
[--C-:B0-----:R-:W-:Y:S02]  /*14300*/  IMAD.MOV.U32 R61, RZ, RZ, R119.reuse ;  /* 0x000000ffff3d7224 */ /* 0x101fe400078e0077 */
[----:B------:R-:W-:-:S04]  /*14310*/  IMAD.MOV.U32 R36, RZ, RZ, R119 ;  /* 0x000000ffff247224 */ /* 0x000fc800078e0077 */
[----:B------:R-:W0:Y:S01]  /*14320*/  MUFU.EX2 R65, R65 ;  /* 0x0000004100417308 */ /* 0x000e220000000800 */
[C---:B--2---:R-:W-:Y:S01]  /*14330*/  FADD.FTZ R6, R20.reuse, R3 ;  /* 0x0000000314067221 */ /* 0x044fe20000010000 */
[----:B------:R-:W-:Y:S01]  /*14340*/  F2FP.BF16.F32.PACK_AB R169, R20, R63 ;  /* 0x0000003f14a9723e */ /* 0x000fe200000010ff */
[----:B------:R-:W-:Y:S02]  /*14350*/  IMAD.MOV.U32 R3, RZ, RZ, 0x3f800000 ;  /* 0x3f800000ff037424 */ /* 0x000fe400078e00ff */
[----:B------:R-:W-:-:S03]  /*14360*/  IMAD.MOV.U32 R63, RZ, RZ, R119 ;  /* 0x000000ffff3f7224 */ /* 0x000fc600078e0077 */
[----:B------:R-:W1:Y:S01]  /*14370*/  MUFU.EX2 R81, R81 ;  /* 0x0000005100517308 */ /* 0x000e620000000800 */
[----:B---3--:R-:W-:Y:S01]  /*14380*/  FADD.FTZ R216, R170, R7 ;  /* 0x00000007aad87221 */ /* 0x008fe20000010000 */
[----:B------:R-:W-:-:S06]  /*14390*/  IMAD.MOV.U32 R7, RZ, RZ, 0x3f800000 ;  /* 0x3f800000ff077424 */ /* 0x000fcc00078e00ff */
[----:B------:R2:W3:Y:S01]  /*143a0*/  MUFU.EX2 R34, R67 ;  /* 0x0000004300227308 */ /* 0x0004e20000000800 */
[----:B0-----:R-:W-:Y:S01]  /*143b0*/  FADD.FTZ R215, R65, R6 ;  /* 0x0000000641d77221 */ /* 0x001fe20000010000 */
[C---:B-1----:R-:W-:Y:S01]  /*143c0*/  FADD.FTZ R216, R81.reuse, R216 ;  /* 0x000000d851d87221 */ /* 0x042fe20000010000 */
[----:B------:R-:W-:Y:S01]  /*143d0*/  F2FP.BF16.F32.PACK_AB R170, R81, R170 ;  /* 0x000000aa51aa723e */ /* 0x000fe200000010ff */
[--C-:B------:R-:W-:Y:S02]  /*143e0*/  IMAD.MOV.U32 R81, RZ, RZ, R119.reuse ;  /* 0x000000ffff517224 */ /* 0x100fe400078e0077 */
[----:B--2---:R-:W-:Y:S02]  /*143f0*/  IMAD.MOV.U32 R67, RZ, RZ, R119 ;  /* 0x000000ffff437224 */ /* 0x004fe400078e0077 */
[C---:B---3--:R-:W-:Y:S01]  /*14400*/  FADD.FTZ R215, R34.reuse, R215 ;  /* 0x000000d722d77221 */ /* 0x048fe20000010000 */
[----:B------:R-:W-:Y:S01]  /*14410*/  F2FP.BF16.F32.PACK_AB R171, R34, R65 ;  /* 0x0000004122ab723e */ /* 0x000fe200000010ff */
[----:B------:R-:W-:-:S02]  /*14420*/  IMAD.MOV.U32 R65, RZ, RZ, R119 ;  /* 0x000000ffff417224 */ /* 0x000fc400078e0077 */
        /* <DEDUP_REMOVED lines=54> */
[----:B------:R-:W-:-:S07]  /*14790*/  CS2R R24, SRZ ;  /* 0x0000000000187805 */ /* 0x000fce000001ff00 */
.L_x_3910:
[----:B------:R-:W-:-:S04]  /*147a0*/  ISETP.NE.AND P1, PT, R6, 0x1, PT ;  /* 0x000000010600780c */ /* 0x000fc80003f25270 */
[----:B------:R-:W-:-:S04]  /*147b0*/  SEL R221, RZ, 0x1, P1 ;  /* 0x00000001ffdd7807 */ /* 0x000fc80000800000 */
[----:B------:R-:W-:Y:S01]  /*147c0*/  LOP3.LUT R221, R11, R221, RZ, 0x3c, !PT ;  /* 0x000000dd0bdd7212 */ /* 0x000fe200078e3cff */
[----:B------:R-:W-:Y:S06]  /*147d0*/  @!P0 BRA `(.L_x_3898) ;  /* 0x0000000000048947 */ /* 0x000fec0003800000 */
[----:B------:R-:W-:Y:S01]  /*147e0*/  BPT.TRAP 0x1 ;  /* 0x000000040000795c */ /* 0x000fe20000300000 */
.L_x_3898:
        /* <DEDUP_REMOVED lines=8> */
.L_x_3899:
[----:B------:R-:W-:Y:S01]  /*14870*/  IMAD R126, R210, 0x900, R223 ;  /* 0x00000900d27e7824 */ /* 0x000fe200078e02df */
[----:B------:R-:W-:Y:S03]  /*14880*/  BSSY B1, `(.L_x_3900) ;  /* 0x0000006000017945 */ /* 0x000fe60003800000 */
[C---:B------:R-:W-:Y:S01]  /*14890*/  VIADD R124, R126.reuse, 0x2 ;  /* 0x000000027e7c7836 */ /* 0x040fe20000000000 */
[----:B------:R-:W-:Y:S01]  /*148a0*/  IADD3 R123, R126, 0x4, RZ ;  /* 0x000000047e7b7810 */ /* 0x000fe20007ffe0ff */
[----:B-1----:R-:W-:Y:S06]  /*148b0*/  @P1 BRA `(.L_x_3901) ;  /* 0x0000000000081947 */ /* 0x002fec0003800000 */
[----:B------:R-:W1:Y:S02]  /*148c0*/  SYNCS.PHASECHK.TRANS64.TRYWAIT P1, [R0+URZ+0x30830], R4 ;  /* 0x03083004000075a7 */ /* 0x000e64000802017f */
[----:B-1----:R-:W-:Y:S05]  /*148d0*/  @!P1 BRA `(.L_x_3902) ;  /* 0x000000f400b09947 */ /* 0x002fea0003800000 */
.L_x_3901:
[----:B------:R-:W-:Y:S05]  /*148e0*/  BSYNC B1 ;  /* 0x0000000000017941 */ /* 0x000fea0003800000 */
.L_x_3900:
[----:B------:R-:W2:Y:S04]  /*148f0*/  LDL.64 R128, [R1+0x38] ;  /* 0x0000380001807983 */ /* 0x000ea80000100a00 */
[----:B------:R3:W-:Y:S04]  /*14900*/  STL.64 [R1+0x128], R10 ;  /* 0x0001280a01007387 */ /* 0x0007e80000100a00 */
[----:B---3--:R-:W3:Y:S01]  /*14910*/  LDL.64 R10, [R1+0x30] ;  /* 0x00003000010a7983 */ /* 0x008ee20000100a00 */
[----:B------:R-:W-:Y:S01]  /*14920*/  IMAD.MOV.U32 R120, RZ, RZ, R126 ;  /* 0x000000ffff787224 */ /* 0x000fe200078e007e */
[----:B------:R-:W-:Y:S01]  /*14930*/  MOV R15, UR38 ;  /* 0x00000026000f7c02 */ /* 0x000fe20008000f00 */
[----:B------:R-:W-:Y:S01]  /*14940*/  VIADD R122, R126, 0x6 ;  /* 0x000000067e7a7836 */ /* 0x000fe20000000000 */
[----:B------:R-:W-:Y:S01]  /*14950*/  MOV R5, UR50 ;  /* 0x0000003200057c02 */ /* 0x000fe20008000f00 */
[----:B------:R-:W-:Y:S01]  /*14960*/  IMAD.MOV.U32 R121, RZ, RZ, 0x40000040 ;  /* 0x40000040ff797424 */ /* 0x000fe200078e00ff */
[----:B------:R-:W-:Y:S01]  /*14970*/  R2UR UR46, R120 ;  /* 0x00000000782e72ca */ /* 0x000fe200000e0000 */
[----:B------:R-:W-:Y:S01]  /*14980*/  IMAD.MOV.U32 R120, RZ, RZ, R124 ;  /* 0x000000ffff787224 */ /* 0x000fe200078e007c */
[----:B------:R-:W-:Y:S01]  /*14990*/  R2UR UR50, R122 ;  /* 0x000000007a3272ca */ /* 0x000fe200000e0000 */
[C---:B------:R-:W-:Y:S01]  /*149a0*/  VIADD R122, R126.reuse, 0x302 ;  /* 0x000003027e7a7836 */ /* 0x040fe20000000000 */
[----:B------:R-:W-:Y:S01]  /*149b0*/  MOV R213, UR45 ;  /* 0x0000002d00d57c02 */ /* 0x000fe20008000f00 */
[----:B------:R-:W-:Y:S01]  /*149c0*/  VIADD R124, R126, 0x304 ;  /* 0x000003047e7c7836 */ /* 0x000fe20000000000 */
[----:B------:R-:W-:Y:S01]  /*149d0*/  R2UR UR42, R120 ;  /* 0x00000000782a72ca */ /* 0x000fe200000e0000 */
[----:B------:R-:W-:Y:S01]  /*149e0*/  IMAD.MOV.U32 R120, RZ, RZ, R123 ;  /* 0x000000ffff787224 */ /* 0x000fe200078e007b */
[----:B------:R-:W-:Y:S01]  /*149f0*/  R2UR UR30, R122 ;  /* 0x000000007a1e72ca */ /* 0x000fe200000e0000 */
[----:B------:R-:W-:Y:S01]  /*14a00*/  VIADD R122, R126, 0x600 ;  /* 0x000006007e7a7836 */ /* 0x000fe20000000000 */
[----:B01----:R-:W-:Y:S01]  /*14a10*/  MOV R4, UR44 ;  /* 0x0000002c00047c02 */ /* 0x003fe20008000f00 */
[----:B------:R-:W-:Y:S01]  /*14a20*/  IMAD.MOV.U32 R123, RZ, RZ, 0x40000040 ;  /* 0x40000040ff7b7424 */ /* 0x000fe200078e00ff */
[----:B------:R-:W-:Y:S01]  /*14a30*/  R2UR UR38, R120 ;  /* 0x00000000782672ca */ /* 0x000fe200000e0000 */
[----:B------:R-:W-:Y:S01]  /*14a40*/  VIADD R120, R126, 0x300 ;  /* 0x000003007e787836 */ /* 0x000fe20000000000 */
[C---:B------:R-:W-:Y:S01]  /*14a50*/  R2UR UR47, R121.reuse ;  /* 0x00000000792f72ca */ /* 0x040fe200000e0000 */
[----:B------:R-:W-:Y:S01]  /*14a60*/  IMAD.MOV.U32 R125, RZ, RZ, 0x40000040 ;  /* 0x40000040ff7d7424 */ /* 0x000fe200078e00ff */
[----:B------:R-:W-:Y:S01]  /*14a70*/  R2UR UR26, R124 ;  /* 0x000000007c1a72ca */ /* 0x000fe200000e0000 */
[----:B------:R-:W-:Y:S01]  /*14a80*/  VIADD R124, R126, 0x602 ;  /* 0x000006027e7c7836 */ /* 0x000fe20000000000 */
[----:B------:R-:W-:Y:S01]  /*14a90*/  R2UR UR34, R120 ;  /* 0x00000000782272ca */ /* 0x000fe200000e0000 */
[----:B------:R-:W-:Y:S01]  /*14aa0*/  VIADD R120, R126, 0x306 ;  /* 0x000003067e787836 */ /* 0x000fe20000000000 */
[----:B------:R-:W-:Y:S01]  /*14ab0*/  R2UR UR18, R122 ;  /* 0x000000007a1272ca */ /* 0x000fe200000e0000 */
[----:B------:R-:W-:Y:S01]  /*14ac0*/  VIADD R122, R126, 0x606 ;  /* 0x000006067e7a7836 */ /* 0x000fe20000000000 */
[----:B------:R-:W-:Y:S01]  /*14ad0*/  MOV R14, UR39 ;  /* 0x00000027000e7c02 */ /* 0x000fe20008000f00 */
[----:B------:R0:W-:Y:S01]  /*14ae0*/  STL.64 [R1+0x120], R8 ;  /* 0x0001200801007387 */ /* 0x0001e20000100a00 */
[----:B------:R-:W-:Y:S01]  /*14af0*/  R2UR UR22, R120 ;  /* 0x00000000781672ca */ /* 0x000fe200000e0000 */
[----:B------:R-:W-:Y:S01]  /*14b00*/  VIADD R120, R126, 0x604 ;  /* 0x000006047e787836 */ /* 0x000fe20000000000 */
        /* <DEDUP_REMOVED lines=9> */
[----:B0-----:R-:W4:Y:S01]  /*14ba0*/  LDL.64 R8, [R1+0x20] ;  /* 0x0000200001087983 */ /* 0x001f220000100a00 */
        /* <DEDUP_REMOVED lines=18> */
[----:B------:R-:W-:Y:S01]  /*14cd0*/  MOV R211, UR41 ;  /* 0x0000002900d37c02 */ /* 0x000fe20008000f00 */
        /* <DEDUP_REMOVED lines=87> */
[----:B--2---:R-:W-:-:S02]  /*15250*/  R2UR UR44, R128 ;  /* 0x00000000802c72ca */ /* 0x004fc400000e0000 */
[----:B------:R-:W-:Y:S02]  /*15260*/  R2UR UR45, R129 ;  /* 0x00000000812d72ca */ /* 0x000fe400000e0000 */
[----:B------:R-:W-:-:S11]  /*15270*/  WARPGROUP.ARRIVE ;  /* 0x00000000000079c5 */ /* 0x000fd60000000000 */
[----:B------:R-:W-:Y:S01]  /*15280*/  HGMMA.64x96x16.F32.BF16 R120, gdesc[UR44], RZ, !UPT, gsb0 ;  /* 0x016000002c7879f0 */ /* 0x000fe2000c0018ff */
[----:B---3--:R-:W-:Y:S02]  /*15290*/  R2UR UR40, R10 ;  /* 0x000000000a2872ca */ /* 0x008fe400000e0000 */
[----:B------:R-:W-:Y:S02]  /*152a0*/  R2UR UR41, R11 ;  /* 0x000000000b2972ca */ /* 0x000fe400000e0000 */
[----:B------:R-:W-:Y:S01]  /*152b0*/  R2UR UR45, R213 ;  /* 0x00000000d52d72ca */ /* 0x000fe200000e0000 */
[----:B------:R0:W5:Y:S01]  /*152c0*/  LDL.LU.64 R10, [R1+0x128] ;  /* 0x00012800010a7983 */ /* 0x0001620000300a00 */
[----:B------:R-:W-:Y:S02]  /*152d0*/  WARPGROUP.DEPBAR.LE gsb0, 0x0 ;  /* 0x00008000000079c5 */ /* 0x000fe40000010000 */
[----:B------:R-:W-:-:S07]  /*152e0*/  WARPGROUP.ARRIVE ;  /* 0x00000000000079c5 */ /* 0x000fce0000000000 */
[----:B------:R-:W-:Y:S01]  /*152f0*/  HGMMA.64x96x16.F32.BF16 R120, gdesc[UR40], R120, gsb0 ;  /* 0x01600000287879f0 */ /* 0x000fe20008001878 */
[----:B------:R-:W-:Y:S02]  /*15300*/  R2UR UR40, R212 ;  /* 0x00000000d42872ca */ /* 0x000fe400000e0000 */
[----:B------:R-:W2:Y:S01]  /*15310*/  LDL.64 R212, [R1+0x28] ;  /* 0x0000280001d47983 */ /* 0x000ea20000100a00 */
[----:B------:R-:W-:Y:S02]  /*15320*/  WARPGROUP.DEPBAR.LE gsb0, 0x0 ;  /* 0x00008000000079c5 */ /* 0x000fe40000010000 */
[----:B------:R-:W-:Y:S01]  /*15330*/  WARPGROUP.ARRIVE ;  /* 0x00000000000079c5 */ /* 0x000fe20000000000 */
[----:B--2---:R-:W-:Y:S02]  /*15340*/  R2UR UR36, R212 ;  /* 0x00000000d42472ca */ /* 0x004fe400000e0000 */
[----:B------:R-:W-:Y:S02]  /*15350*/  R2UR UR37, R213 ;  /* 0x00000000d52572ca */ /* 0x000fe400000e0000 */
[----:B------:R-:W2:Y:S11]  /*15360*/  LDL.64 R212, [R1+0x8] ;  /* 0x0000080001d47983 */ /* 0x000eb60000100a00 */
[----:B------:R-:W-:Y:S01]  /*15370*/  HGMMA.64x96x16.F32.BF16 R120, gdesc[UR36], R120, gsb0 ;  /* 0x01600000247879f0 */ /* 0x000fe20008001878 */
[----:B------:R-:W-:-:S02]  /*15380*/  R2UR UR37, R20 ;  /* 0x00000000142572ca */ /* 0x000fc400000e0000 */
[----:B------:R-:W-:Y:S02]  /*15390*/  R2UR UR36, R21 ;  /* 0x00000000152472ca */ /* 0x000fe400000e0000 */
[----:B------:R-:W3:Y:S01]  /*153a0*/  LDL.64 R20, [R1+0x18] ;  /* 0x0000180001147983 */ /* 0x000ee20000100a00 */
[----:B------:R-:W-:Y:S02]  /*153b0*/  R2UR UR39, R14 ;  /* 0x000000000e2772ca */ /* 0x000fe400000e0000 */
[----:B------:R-:W-:Y:S02]  /*153c0*/  R2UR UR38, R15 ;  /* 0x000000000f2672ca */ /* 0x000fe400000e0000 */
[----:B------:R-:W2:Y:S01]  /*153d0*/  LDL.64 R14, [R1+0x10] ;  /* 0x00001000010e7983 */ /* 0x000ea20000100a00 */
[----:B----4-:R-:W-:Y:S02]  /*153e0*/  R2UR UR48, R8 ;  /* 0x00000000083072ca */ /* 0x010fe400000e0000 */
[----:B------:R-:W-:Y:S01]  /*153f0*/  R2UR UR49, R9 ;  /* 0x00000000093172ca */ /* 0x000fe200000e0000 */
[----:B------:R-:W-:Y:S01]  /*15400*/  UMOV UR20, UR56 ;  /* 0x0000003800147c82 */ /* 0x000fe20008000000 */
[----:B------:R-:W-:Y:S01]  /*15410*/  UMOV UR21, UR57 ;  /* 0x0000003900157c82 */ /* 0x000fe20008000000 */
[----:B------:R-:W-:Y:S01]  /*15420*/  UMOV UR16, UR52 ;  /* 0x0000003400107c82 */ /* 0x000fe20008000000 */
[----:B------:R-:W-:Y:S01]  /*15430*/  UMOV UR17, UR53 ;  /* 0x0000003500117c82 */ /* 0x000fe20008000000 */
[----:B------:R-:W-:Y:S01]  /*15440*/  R2UR UR44, R4 ;  /* 0x00000000042c72ca */ /* 0x000fe200000e0000 */
[----:B------:R0:W5:Y:S01]  /*15450*/  LDL.LU.64 R8, [R1+0x120] ;  /* 0x0001200001087983 */ /* 0x0001620000300a00 */
[----:B------:R-:W-:-:S02]  /*15460*/  WARPGROUP.DEPBAR.LE gsb0, 0x0 ;  /* 0x00008000000079c5 */ /* 0x000fc40000010000 */
[----:B------:R-:W-:-:S06]  /*15470*/  WARPGROUP.ARRIVE ;  /* 0x00000000000079c5 */ /* 0x000fcc0000000000 */
[----:B------:R-:W-:Y:S03]  /*15480*/  HGMMA.64x96x16.F32.BF16 R120, gdesc[UR48], R120, gsb0 ;  /* 0x01600000307879f0 */ /* 0x000fe60008001878 */
[----:B------:R-:W-:Y:S02]  /*15490*/  WARPGROUP.DEPBAR.LE gsb0, 0x0 ;  /* 0x00008000000079c5 */ /* 0x000fe40000010000 */
[----:B------:R-:W-:Y:S01]  /*154a0*/  WARPGROUP.ARRIVE ;  /* 0x00000000000079c5 */ /* 0x000fe20000000000 */
[----:B---3--:R-:W-:Y:S02]  /*154b0*/  R2UR UR32, R20 ;  /* 0x00000000142072ca */ /* 0x008fe400000e0000 */
[----:B------:R-:W-:-:S13]  /*154c0*/  R2UR UR33, R21 ;  /* 0x00000000152172ca */ /* 0x000fda00000e0000 */
[----:B------:R-:W-:Y:S01]  /*154d0*/  HGMMA.64x96x16.F32.BF16 R120, gdesc[UR32], R120, gsb0 ;  /* 0x01600000207879f0 */ /* 0x000fe20008001878 */
[----:B--2---:R-:W-:Y:S02]  /*154e0*/  R2UR UR28, R14 ;  /* 0x000000000e1c72ca */ /* 0x004fe400000e0000 */
[----:B------:R-:W-:Y:S02]  /*154f0*/  R2UR UR29, R15 ;  /* 0x000000000f1d72ca */ /* 0x000fe400000e0000 */
[----:B------:R-:W-:Y:S02]  /*15500*/  R2UR UR24, R212 ;  /* 0x00000000d41872ca */ /* 0x000fe400000e0000 */
[----:B------:R-:W-:Y:S01]  /*15510*/  R2UR UR25, R213 ;  /* 0x00000000d51972ca */ /* 0x000fe200000e0000 */
        /* <DEDUP_REMOVED lines=12> */
[----:B------:R-:W-:Y:S01]  /*155e0*/  UMOV UR12, UR44 ;  /* 0x0000002c000c7c82 */ /* 0x000fe20008000000 */
[----:B------:R-:W-:Y:S01]  /*155f0*/  UMOV UR13, UR45 ;  /* 0x0000002d000d7c82 */ /* 0x000fe20008000000 */
[----:B------:R-:W-:Y:S01]  /*15600*/  R2UR UR41, R211 ;  /* 0x00000000d32972ca */ /* 0x000fe200000e0000 */
[----:B------:R-:W-:Y:S02]  /*15610*/  WARPGROUP.DEPBAR.LE gsb0, 0x0 ;  /* 0x00008000000079c5 */ /* 0x000fe40000010000 */
[----:B------:R-:W-:-:S06]  /*15620*/  WARPGROUP.ARRIVE ;  /* 0x00000000000079c5 */ /* 0x000fcc0000000000 */
[----:B------:R-:W-:Y:S01]  /*15630*/  HGMMA.64x96x16.F32.BF16 R120, gdesc[UR12], R120, gsb0 ;  /* 0x016000000c7879f0 */ /* 0x000fe20008001878 */
[----:B------:R-:W-:-:S03]  /*15640*/  UMOV UR4, UR40 ;  /* 0x0000002800047c82 */ /* 0x000fc60008000000 */
[----:B------:R-:W-:Y:S01]  /*15650*/  UMOV UR5, UR41 ;  /* 0x0000002900057c82 */ /* 0x000fe20008000000 */
        /* <DEDUP_REMOVED lines=9> */
[----:B------:R-:W-:Y:S02]  /*156f0*/  R2UR UR49, R12 ;  /* 0x000000000c3172ca */ /* 0x000fe400000e0000 */
[----:B------:R-:W-:Y:S01]  /*15700*/  R2UR UR48, R13 ;  /* 0x000000000d3072ca */ /* 0x000fe200000e0000 */
[----:B------:R-:W-:Y:S01]  /*15710*/  FMUL.FTZ R119, R119, R3 ;  /* 0x0000000377777220 */ /* 0x000fe20000410000 */
[----:B------:R-:W-:Y:S02]  /*15720*/  WARPGROUP.DEPBAR.LE gsb0, 0x0 ;  /* 0x00008000000079c5 */ /* 0x000fe40000010000 */
[----:B0-----:R-:W-:Y:S11]  /*15730*/  @!P0 BRA `(.L_x_3903) ;  /* 0x0000000000048947 */ /* 0x001ff60003800000 */
[----:B------:R-:W-:Y:S01]  /*15740*/  BPT.TRAP 0x1 ;  /* 0x000000040000795c */ /* 0x000fe20000300000 */
.L_x_3903:
[----:B-----5:R-:W-:Y:S01]  /*15750*/  SHF.L.U32 R3, R11, 0x1f, RZ ;  /* 0x0000001f0b037819 */ /* 0x020fe200000006ff */
[----:B------:R-:W-:-:S04]  /*15760*/  IMAD R11, R6, 0x8, R2 ;  /* 0x00000008060b7824 */ /* 0x000fc800078e0202 */
[----:B------:R0:W1:Y:S01]  /*15770*/  SYNCS.PHASECHK.TRANS64.TRYWAIT P1, [R11+URZ+0x30850], R3 ;  /* 0x030850030b0075a7 */ /* 0x000062000802017f */
[----:B------:R-:W-:Y:S05]  /*15780*/  @!P0 BRA `(.L_x_3904) ;  /* 0x0000000000048947 */ /* 0x000fea0003800000 */
[----:B------:R-:W-:Y:S01]  /*15790*/  BPT.TRAP 0x1 ;  /* 0x000000040000795c */ /* 0x000fe20000300000 */
.L_x_3904:
[----:B------:R-:W-:Y:S04]  /*157a0*/  BSSY B1, `(.L_x_3905) ;  /* 0x0000004000017945 */ /* 0x000fe80003800000 */
[----:B-1----:R-:W-:Y:S05]  /*157b0*/  @P1 BRA `(.L_x_3906) ;  /* 0x0000000000081947 */ /* 0x002fea0003800000 */
[----:B------:R-:W1:Y:S02]  /*157c0*/  SYNCS.PHASECHK.TRANS64.TRYWAIT P1, [R11+URZ+0x30850], R3 ;  /* 0x030850030b0075a7 */ /* 0x000e64000802017f */
[----:B-1----:R-:W-:Y:S05]  /*157d0*/  @!P1 BRA `(.L_x_3907) ;  /* 0x000000e800049947 */ /* 0x002fea0003800000 */
.L_x_3906:
[----:B------:R-:W-:Y:S05]  /*157e0*/  BSYNC B1 ;  /* 0x0000000000017941 */ /* 0x000fea0003800000 */
.L_x_3905:
[----:B01----:R-:W-:Y:S01]  /*157f0*/  IADD3 R3, R2, 0x400, RZ ;  /* 0x0000040002037810 */ /* 0x003fe20007ffe0ff */
[----:B------:R-:W-:Y:S01]  /*15800*/  IMAD.MOV.U32 R5, RZ, RZ, 0x40000040 ;  /* 0x40000040ff057424 */ /* 0x000fe200078e00ff */
[----:B------:R-:W-:Y:S01]  /*15810*/  WARPGROUP.ARRIVE ;  /* 0x00000000000079c5 */ /* 0x000fe20000000000 */
        /* <DEDUP_REMOVED lines=25> */
[C---:B------:R-:W-:Y:S01]  /*159b0*/  VIADD R6, R4.reuse, 0x200 ;  /* 0x0000020004067836 */ /* 0x040fe20000000000 */
[----:B------:R-:W-:Y:S01]  /*159c0*/  R2UR UR7, R7 ;  /* 0x00000000070772ca */ /* 0x000fe200000e0000 */
[----:B------:R-:W-:Y:S02]  /*159d0*/  IMAD.MOV.U32 R7, RZ, RZ, 0x40000040 ;  /* 0x40000040ff077424 */ /* 0x000fe400078e00ff */
[----:B------:R-:W-:Y:S01]  /*159e0*/  VIADD R4, R4, 0x280 ;  /* 0x0000028004047836 */ /* 0x000fe20000000000 */
[----:B------:R-:W-:Y:S02]  /*159f0*/  WARPGROUP.DEPBAR.LE gsb0, 0x0 ;  /* 0x00008000000079c5 */ /* 0x000fe40000010000 */
[----:B------:R-:W-:-:S11]  /*15a00*/  WARPGROUP.ARRIVE ;  /* 0x00000000000079c5 */ /* 0x000fd60000000000 */
[----:B------:R-:W-:Y:S01]  /*15a10*/  HGMMA.64x192x16.F32.BF16 R24, R176, gdesc[UR4].tnspB, R24, gsb0 ;  /* 0x42e00004b0187df0 */ /* 0x000fe20008001818 */
[----:B------:R-:W-:Y:S02]  /*15a20*/  R2UR UR6, R6 ;  /* 0x00000000060672ca */ /* 0x000fe400000e0000 */
[----:B------:R-:W-:Y:S01]  /*15a30*/  R2UR UR7, R7 ;  /* 0x00000000070772ca */ /* 0x000fe200000e0000 */
[----:B------:R-:W-:Y:S02]  /*15a40*/  WARPGROUP.DEPBAR.LE gsb0, 0x0 ;  /* 0x00008000000079c5 */ /* 0x000fe40000010000 */
[----:B------:R-:W-:-:S14]  /*15a50*/  WARPGROUP.ARRIVE ;  /* 0x00000000000079c5 */ /* 0x000fdc0000000000 */
[----:B------:R-:W-:Y:S01]  /*15a60*/  HGMMA.64x192x16.F32.BF16 R24, R172, gdesc[UR4].tnspB, R24, gsb0 ;  /* 0x42e00004ac187df0 */ /* 0x000fe20008001818 */
[----:B------:R-:W-:Y:S02]  /*15a70*/  R2UR UR6, R4 ;  /* 0x00000000040672ca */ /* 0x000fe400000e0000 */
[----:B------:R-:W-:Y:S01]  /*15a80*/  R2UR UR7, R5 ;  /* 0x00000000050772ca */ /* 0x000fe200000e0000 */
[----:B------:R-:W-:Y:S02]  /*15a90*/  WARPGROUP.DEPBAR.LE gsb0, 0x0 ;  /* 0x00008000000079c5 */ /* 0x000fe40000010000 */
[----:B------:R-:W-:-:S14]  /*15aa0*/  WARPGROUP.ARRIVE ;  /* 0x00000000000079c5 */ /* 0x000fdc0000000000 */
[----:B------:R-:W-:Y:S03]  /*15ab0*/  HGMMA.64x192x16.F32.BF16 R24, R168, gdesc[UR4].tnspB, R24, gsb0 ;  /* 0x42e00004a8187df0 */ /* 0x000fe60008001818 */
[----:B------:R-:W-:Y:S02]  /*15ac0*/  WARPGROUP.DEPBAR.LE gsb0, 0x0 ;  /* 0x00008000000079c5 */ /* 0x000fe40000010000 */
[----:B------:R-:W-:Y:S05]  /*15ad0*/  @!P0 BRA `(.L_x_3908) ;  /* 0x0000000000048947 */ /* 0x000fea0003800000 */
[----:B------:R-:W-:Y:S01]  /*15ae0*/  BPT.TRAP 0x1 ;  /* 0x000000040000795c */ /* 0x000fe20000300000 */
.L_x_3908:
[----:B------:R-:W-:Y:S01]  /*15af0*/  FMUL.FTZ R3, R120, UR38 ;  /* 0x0000002678037c20 */ /* 0x000fe20008410000 */
[----:B------:R-:W-:Y:S01]  /*15b00*/  FMUL.FTZ R7, R121, UR38 ;  /* 0x0000002679077c20 */ /* 0x000fe20008410000 */
[----:B------:R-:W-:Y:S01]  /*15b10*/  FMUL.FTZ R13, R124, UR38 ;  /* 0x000000267c0d7c20 */ /* 0x000fe20008410000 */
[----:B------:R-:W-:Y:S01]  /*15b20*/  FMUL.FTZ R14, R125, UR38 ;  /* 0x000000267d0e7c20 */ /* 0x000fe20008410000 */
[----:B------:R-:W-:Y:S02]  /*15b30*/  VIADD R0, R0, 0x30840 ;  /* 0x0003084000007836 */ /* 0x000fe40000000000 */
[----:B------:R-:W-:Y:S01]  /*15b40*/  FMUL.FTZ R15, R128, UR38 ;  /* 0x00000026800f7c20 */ /* 0x000fe20008410000 */
[----:B------:R-:W0:Y:S01]  /*15b50*/  MUFU.TANH R3, R3 ;  /* 0x0000000300037308 */ /* 0x000e220000002400 */
[----:B------:R-:W-:Y:S01]  /*15b60*/  FMUL.FTZ R20, R129, UR38 ;  /* 0x0000002681147c20 */ /* 0x000fe20008410000 */
[----:B------:R-:W-:Y:S01]  /*15b70*/  FMUL.FTZ R21, R132, UR38 ;  /* 0x0000002684157c20 */ /* 0x000fe20008410000 */
[----:B------:R-:W-:Y:S01]  /*15b80*/  PRMT R0, R224, 0x654, R0 ;  /* 0x00000654e0007816 */ /* 0x000fe20000000000 */
[----:B------:R-:W-:Y:S01]  /*15b90*/  FMUL.FTZ R120, R133, UR38 ;  /* 0x0000002685787c20 */ /* 0x000fe20008410000 */
[----:B------:R-:W-:Y:S01]  /*15ba0*/  FMUL.FTZ R121, R136, UR38 ;  /* 0x0000002688797c20 */ /* 0x000fe20008410000 */
[----:B------:R-:W-:Y:S01]  /*15bb0*/  FMUL.FTZ R12, R123, UR38 ;  /* 0x000000267b0c7c20 */ /* 0x000fe20008410000 */
[----:B------:R0:W-:Y:S01]  /*15bc0*/  SYNCS.ARRIVE.TRANS64.RED.A1T0 RZ, [R0+URZ], RZ ;  /* 0x000000ff00ff79a7 */ /* 0x0001e2000810043f */
        /* <DEDUP_REMOVED lines=86> */
[----:B--2---:R-:W-:-:S05]  /*16130*/  FMNMX.FTZ R5, R148, R0, !PT ;  /* 0x0000000094057209 */ /* 0x004fca0007810000 */
[----:B------:R-:W2:Y:S02]  /*16140*/  SHFL.BFLY PT, R0, R5, 0x2, 0x1f ;  /* 0x0c401f0005007f89 */ /* 0x000ea400000e0000 */
[----:B------:R-:W3:Y:S08]  /*16150*/  MUFU.TANH R126, R126 ;  /* 0x0000007e007e7308 */ /* 0x000ef00000002400 */
[----:B------:R-:W4:Y:S08]  /*16160*/  MUFU.TANH R127, R127 ;  /* 0x0000007f007f7308 */ /* 0x000f300000002400 */
[----:B------:R-:W5:Y:S01]  /*16170*/  MUFU.TANH R130, R130 ;  /* 0x0000008200827308 */ /* 0x000f620000002400 */
[----:B--2---:R-:W-:-:S07]  /*16180*/  FMNMX.FTZ R5, R5, R0, !PT ;  /* 0x0000000005057209 */ /* 0x004fce0007810000 */
[----:B------:R-:W2:Y:S01]  /*16190*/  MUFU.TANH R131, R131 ;  /* 0x0000008300837308 */ /* 0x000ea20000002400 */
[----:B------:R-:W0:Y:S07]  /*161a0*/  SHFL.BFLY PT, R0, R5, 0x1, 0x1f ;  /* 0x0c201f0005007f89 */ /* 0x000e2e00000e0000 */
[----:B------:R-:W2:Y:S08]  /*161b0*/  MUFU.TANH R134, R134 ;  /* 0x0000008600867308 */ /* 0x000eb00000002400 */
[----:B------:R-:W2:Y:S08]  /*161c0*/  MUFU.TANH R135, R135 ;  /* 0x0000008700877308 */ /* 0x000eb00000002400 */
[----:B------:R-:W2:Y:S01]  /*161d0*/  MUFU.TANH R138, R138 ;  /* 0x0000008a008a7308 */ /* 0x000ea20000002400 */
[----:B0-----:R-:W-:-:S02]  /*161e0*/  FMNMX.FTZ R5, R5, R0, !PT ;  /* 0x0000000005057209 */ /* 0x001fc40007810000 */
[----:B------:R-:W-:-:S05]  /*161f0*/  FMNMX.FTZ R0, R6, R9, !PT ;  /* 0x0000000906007209 */ /* 0x000fca0007810000 */
[----:B------:R-:W0:Y:S01]  /*16200*/  MUFU.TANH R139, R139 ;  /* 0x0000008b008b7308 */ /* 0x000e220000002400 */
[----:B-1----:R-:W-:Y:S01]  /*16210*/  FMNMX.FTZ R0, R12, R0, !PT ;  /* 0x000000000c007209 */ /* 0x002fe20007810000 */
[----:B------:R-:W-:-:S03]  /*16220*/  FADD.FTZ R161, -R5, R10 ;  /* 0x0000000a05a17221 */ /* 0x000fc60000010100 */
[----:B---3--:R-:W-:-:S03]  /*16230*/  FMNMX.FTZ R0, R126, R0, !PT ;  /* 0x000000007e007209 */ /* 0x008fc60007810000 */
[----:B------:R-:W1:Y:S01]  /*16240*/  MUFU.TANH R142, R142 ;  /* 0x0000008e008e7308 */ /* 0x000e620000002400 */
[----:B----4-:R-:W-:-:S04]  /*16250*/  FMNMX.FTZ R0, R127, R0, !PT ;  /* 0x000000007f007209 */ /* 0x010fc80007810000 */
[----:B-----5:R-:W-:-:S03]  /*16260*/  FMNMX.FTZ R0, R130, R0, !PT ;  /* 0x0000000082007209 */ /* 0x020fc60007810000 */
[----:B------:R-:W3:Y:S01]  /*16270*/  MUFU.TANH R143, R143 ;  /* 0x0000008f008f7308 */ /* 0x000ee20000002400 */
[----:B--2---:R-:W-:-:S04]  /*16280*/  FMNMX.FTZ R0, R131, R0, !PT ;  /* 0x0000000083007209 */ /* 0x004fc80007810000 */
[----:B------:R-:W-:-:S03]  /*16290*/  FMNMX.FTZ R0, R134, R0, !PT ;  /* 0x0000000086007209 */ /* 0x000fc60007810000 */
[----:B------:R-:W2:Y:S01]  /*162a0*/  MUFU.TANH R146, R146 ;  /* 0x0000009200927308 */ /* 0x000ea20000002400 */
[----:B------:R-:W-:-:S04]  /*162b0*/  FMNMX.FTZ R0, R135, R0, !PT ;  /* 0x0000000087007209 */ /* 0x000fc80007810000 */
[----:B------:R-:W-:-:S03]  /*162c0*/  FMNMX.FTZ R0, R138, R0, !PT ;  /* 0x000000008a007209 */ /* 0x000fc60007810000 */
[----:B------:R-:W4:Y:S01]  /*162d0*/  MUFU.TANH R147, R147 ;  /* 0x0000009300937308 */ /* 0x000f220000002400 */
[----:B0-----:R-:W-:-:S04]  /*162e0*/  FMNMX.FTZ R0, R139, R0, !PT ;  /* 0x000000008b007209 */ /* 0x001fc80007810000 */
[----:B-1----:R-:W-:-:S03]  /*162f0*/  FMNMX.FTZ R0, R142, R0, !PT ;  /* 0x000000008e007209 */ /* 0x002fc60007810000 */
[----:B------:R-:W0:Y:S01]  /*16300*/  MUFU.TANH R149, R149 ;  /* 0x0000009500957308 */ /* 0x000e220000002400 */
[----:B---3--:R-:W-:-:S04]  /*16310*/  FMNMX.FTZ R0, R143, R0, !PT ;  /* 0x000000008f007209 */ /* 0x008fc80007810000 */
[----:B--2---:R-:W-:-:S03]  /*16320*/  FMNMX.FTZ R0, R146, R0, !PT ;  /* 0x0000000092007209 */ /* 0x004fc60007810000 */
        /* <DEDUP_REMOVED lines=17> */
[----:B-1----:R-:W-:-:S04]  /*16440*/  FMNMX.FTZ R0, R156, R0, !PT ;  /* 0x000000009c007209 */ /* 0x002fc80007810000 */
[----:B--2---:R-:W-:-:S04]  /*16450*/  FMNMX.FTZ R0, R157, R0, !PT ;  /* 0x000000009d007209 */ /* 0x004fc80007810000 */
[----:B0-----:R-:W-:-:S05]  /*16460*/  FMNMX.FTZ R0, R158, R0, !PT ;  /* 0x000000009e007209 */ /* 0x001fca0007810000 */
[----:B------:R-:W0:Y:S02]  /*16470*/  SHFL.BFLY PT, R4, R0, 0x2, 0x1f ;  /* 0x0c401f0000047f89 */ /* 0x000e2400000e0000 */
        /* <DEDUP_REMOVED lines=19> */
[-C--:B0-----:R-:W-:Y:S01]  /*165b0*/  FMUL.FTZ R161, R4, R0.reuse ;  /* 0x0000000004a17220 */ /* 0x081fe20000410000 */
[-CC-:B------:R-:W-:Y:S01]  /*165c0*/  FFMA.FTZ R123, R123, R0.reuse, -R9.reuse ;  /* 0x000000007b7b7223 */ /* 0x180fe20000010809 */
[-CC-:B------:R-:W-:Y:S01]  /*165d0*/  FFMA.FTZ R122, R122, R0.reuse, -R9.reuse ;  /* 0x000000007a7a7223 */ /* 0x180fe20000010809 */
[-C--:B------:R-:W-:Y:S01]  /*165e0*/  FFMA.FTZ R124, R124, R0.reuse, -R9 ;  /* 0x000000007c7c7223 */ /* 0x080fe20000010809 */
[-CC-:B------:R-:W-:Y:S01]  /*165f0*/  FFMA.FTZ R6, R6, R0.reuse, -R161.reuse ;  /* 0x0000000006067223 */ /* 0x180fe200000108a1 */
[-CC-:B------:R-:W-:Y:S01]  /*16600*/  FFMA.FTZ R12, R12, R0.reuse, -R161.reuse ;  /* 0x000000000c0c7223 */ /* 0x180fe200000108a1 */
[-CC-:B------:R-:W-:Y:S01]  /*16610*/  FFMA.FTZ R126, R126, R0.reuse, -R161.reuse ;  /* 0x000000007e7e7223 */ /* 0x180fe200000108a1 */
[----:B------:R-:W0:Y:S01]  /*16620*/  MUFU.EX2 R10, R10 ;  /* 0x0000000a000a7308 */ /* 0x000e220000000800 */
[-CC-:B------:R-:W-:Y:S01]  /*16630*/  FFMA.FTZ R127, R127, R0.reuse, -R161.reuse ;  /* 0x000000007f7f7223 */ /* 0x180fe200000108a1 */
[-CC-:B------:R-:W-:Y:S01]  /*16640*/  FFMA.FTZ R130, R130, R0.reuse, -R161.reuse ;  /* 0x0000000082827223 */ /* 0x180fe200000108a1 */
[-CC-:B------:R-:W-:Y:S01]  /*16650*/  FFMA.FTZ R131, R131, R0.reuse, -R161.reuse ;  /* 0x0000000083837223 */ /* 0x180fe200000108a1 */
[-C--:B------:R-:W-:Y:S01]  /*16660*/  FFMA.FTZ R134, R134, R0.reuse, -R161 ;  /* 0x0000000086867223 */ /* 0x080fe200000108a1 */
        /* <DEDUP_REMOVED lines=10> */
[--C-:B------:R-:W-:Y:S01]  /*16710*/  FFMA.FTZ R144, R144, R0, -R9.reuse ;  /* 0x0000000090907223 */ /* 0x100fe20000010809 */
[----:B------:R-:W2:Y:S01]  /*16720*/  MUFU.EX2 R159, R159 ;  /* 0x0000009f009f7308 */ /* 0x000ea20000000800 */
[----:B0-----:R-:W-:Y:S01]  /*16730*/  FFMA.FTZ R216, R7, R216, R10 ;  /* 0x000000d807d87223 */ /* 0x001fe2000001000a */
[-CC-:B------:R-:W-:Y:S01]  /*16740*/  FFMA.FTZ R145, R145, R0.reuse, -R9.reuse ;  /* 0x0000000091917223 */ /* 0x180fe20000010809 */
[-C--:B------:R-:W-:Y:S01]  /*16750*/  FFMA.FTZ R9, R148, R0.reuse, -R9 ;  /* 0x0000000094097223 */ /* 0x080fe20000010809 */
[-CC-:B------:R-:W-:Y:S01]  /*16760*/  FFMA.FTZ R171, R158, R0.reuse, -R161.reuse ;  /* 0x000000009eab7223 */ /* 0x180fe200000108a1 */
[-CC-:B------:R-:W-:Y:S01]  /*16770*/  FFMA.FTZ R135, R135, R0.reuse, -R161.reuse ;  /* 0x0000000087877223 */ /* 0x180fe200000108a1 */
[-CC-:B------:R-:W-:Y:S01]  /*16780*/  FFMA.FTZ R138, R138, R0.reuse, -R161.reuse ;  /* 0x000000008a8a7223 */ /* 0x180fe200000108a1 */
[-CC-:B------:R-:W-:Y:S01]  /*16790*/  FFMA.FTZ R139, R139, R0.reuse, -R161.reuse ;  /* 0x000000008b8b7223 */ /* 0x180fe200000108a1 */
[----:B------:R-:W0:Y:S01]  /*167a0*/  MUFU.EX2 R12, R12 ;  /* 0x0000000c000c7308 */ /* 0x000e220000000800 */
[----:B-1----:R-:W-:Y:S01]  /*167b0*/  FFMA.FTZ R215, R3, R215, R6 ;  /* 0x000000d703d77223 */ /* 0x002fe20000010006 */
[-CC-:B------:R-:W-:Y:S01]  /*167c0*/  FFMA.FTZ R142, R142, R0.reuse, -R161.reuse ;  /* 0x000000008e8e7223 */ /* 0x180fe200000108a1 */
[-CC-:B------:R-:W-:Y:S01]  /*167d0*/  FFMA.FTZ R143, R143, R0.reuse, -R161.reuse ;  /* 0x000000008f8f7223 */ /* 0x180fe200000108a1 */
[-CC-:B------:R-:W-:Y:S01]  /*167e0*/  FFMA.FTZ R146, R146, R0.reuse, -R161.reuse ;  /* 0x0000000092927223 */ /* 0x180fe200000108a1 */
[-CC-:B------:R-:W-:Y:S01]  /*167f0*/  FFMA.FTZ R147, R147, R0.reuse, -R161.reuse ;  /* 0x0000000093937223 */ /* 0x180fe200000108a1 */
[-CC-:B------:R-:W-:Y:S01]  /*16800*/  FFMA.FTZ R149, R149, R0.reuse, -R161.reuse ;  /* 0x0000000095957223 */ /* 0x180fe200000108a1 */
[-CC-:B------:R-:W-:Y:S01]  /*16810*/  FFMA.FTZ R150, R150, R0.reuse, -R161.reuse ;  /* 0x0000000096967223 */ /* 0x180fe200000108a1 */
[----:B------:R-:W1:Y:S01]  /*16820*/  MUFU.EX2 R13, R13 ;  /* 0x0000000d000d7308 */ /* 0x000e620000000800 */
[----:B--2---:R-:W-:Y:S01]  /*16830*/  FADD.FTZ R148, R159, R216 ;  /* 0x000000d89f947221 */ /* 0x004fe20000010000 */
[-CC-:B------:R-:W-:Y:S01]  /*16840*/  FFMA.FTZ R151, R151, R0.reuse, -R161.reuse ;  /* 0x0000000097977223 */ /* 0x180fe200000108a1 */
[-CC-:B------:R-:W-:Y:S01]  /*16850*/  FFMA.FTZ R152, R152, R0.reuse, -R161.reuse ;  /* 0x0000000098987223 */ /* 0x180fe200000108a1 */
[-CC-:B------:R-:W-:Y:S01]  /*16860*/  FFMA.FTZ R153, R153, R0.reuse, -R161.reuse ;  /* 0x0000000099997223 */ /* 0x180fe200000108a1 */
[-CC-:B------:R-:W-:Y:S01]  /*16870*/  FFMA.FTZ R154, R154, R0.reuse, -R161.reuse ;  /* 0x000000009a9a7223 */ /* 0x180fe200000108a1 */
[-CC-:B------:R-:W-:Y:S01]  /*16880*/  FFMA.FTZ R155, R155, R0.reuse, -R161.reuse ;  /* 0x000000009b9b7223 */ /* 0x180fe200000108a1 */
[-C--:B------:R-:W-:Y:S01]  /*16890*/  FFMA.FTZ R156, R156, R0.reuse, -R161 ;  /* 0x000000009c9c7223 */ /* 0x080fe200000108a1 */
[----:B------:R-:W2:Y:S01]  /*168a0*/  MUFU.EX2 R126, R126 ;  /* 0x0000007e007e7308 */ /* 0x000ea20000000800 */
[----:B0-----:R-:W-:Y:S01]  /*168b0*/  FADD.FTZ R158, R12, R215 ;  /* 0x000000d70c9e7221 */ /* 0x001fe20000010000 */
[----:B------:R-:W-:-:S06]  /*168c0*/  FFMA.FTZ R157, R157, R0, -R161 ;  /* 0x000000009d9d7223 */ /* 0x000fcc00000108a1 */
        /* <DEDUP_REMOVED lines=88> */
.L_x_3909:
[C---:B------:R-:W-:Y:S01]  /*16e50*/  ISETP.GT.AND P1, PT, R8.reuse, R222, PT ;  /* 0x000000de0800720c */ /* 0x040fe20003f24270 */
[----:B------:R-:W-:Y:S01]  /*16e60*/  VIADD R11, R11, 0x30860 ;  /* 0x000308600b0b7836 */ /* 0x000fe20000000000 */
[----:B------:R-:W-:Y:S01]  /*16e70*/  F2FP.BF16.F32.PACK_AB R188, R159, R10 ;  /* 0x0000000a9fbc723e */ /* 0x000fe200000010ff */
[----:B------:R-:W-:Y:S01]  /*16e80*/  VIADD R8, R8, 0xffffffff ;  /* 0xffffffff08087836 */ /* 0x000fe20000000000 */
        /* <DEDUP_REMOVED lines=30> */
.L_x_3897:
[----:B------:R-:W-:Y:S05]  /*17070*/  BSYNC B0 ;  /* 0x0000000000007941 */ /* 0x000fea0003800000 */
.L_x_3896:
        /* <DEDUP_REMOVED lines=99> */
.L_x_3911:
[----:B------:R-:W-:Y:S01]  /*176b0*/  IMAD R6, R210, 0x8, R2 ;  /* 0x00000008d2067824 */ /* 0x000fe200078e0202 */
[----:B------:R-:W-:-:S04]  /*176c0*/  SHF.L.U32 R3, R221, 0x1f, RZ ;  /* 0x0000001fdd037819 */ /* 0x000fc800000006ff */
[----:B------:R0:W1:Y:S01]  /*176d0*/  SYNCS.PHASECHK.TRANS64.TRYWAIT P1, [R6+URZ+0x30850], R3 ;  /* 0x03085003060075a7 */ /* 0x000062000802017f */
[----:B------:R-:W-:Y:S05]  /*176e0*/  @!P0 BRA `(.L_x_3912) ;  /* 0x0000000000048947 */ /* 0x000fea0003800000 */
[----:B------:R-:W-:Y:S01]  /*176f0*/  BPT.TRAP 0x1 ;  /* 0x000000040000795c */ /* 0x000fe20000300000 */
.L_x_3912:
[----:B------:R-:W-:Y:S01]  /*17700*/  VIADD R2, R2, 0x400 ;  /* 0x0000040002027836 */ /* 0x000fe20000000000 */
[----:B------:R-:W-:Y:S04]  /*17710*/  BSSY B0, `(.L_x_3913) ;  /* 0x0000008000007945 */ /* 0x000fe80003800000 */
[----:B------:R-:W-:-:S04]  /*17720*/  SHF.R.U32.HI R2, RZ, 0x4, R2 ;  /* 0x00000004ff027819 */ /* 0x000fc80000011602 */
[----:B------:R-:W-:-:S04]  /*17730*/  LOP3.LUT R2, R2, 0x3fff, RZ, 0xc0, !PT ;  /* 0x00003fff02027812 */ /* 0x000fc800078ec0ff */
[----:B------:R-:W-:-:S05]  /*17740*/  LOP3.LUT R2, R2, 0x3000000, RZ, 0xfc, !PT ;  /* 0x0300000002027812 */ /* 0x000fca00078efcff */
[----:B------:R-:W-:Y:S01]  /*17750*/  IMAD R7, R210, 0x900, R2 ;  /* 0x00000900d2077824 */ /* 0x000fe200078e0202 */
[----:B-1----:R-:W-:Y:S06]  /*17760*/  @P1 BRA `(.L_x_3914) ;  /* 0x0000000000081947 */ /* 0x002fec0003800000 */
[----:B------:R-:W1:Y:S02]  /*17770*/  SYNCS.PHASECHK.TRANS64.TRYWAIT P1, [R6+URZ+0x30850], R3 ;  /* 0x03085003060075a7 */ /* 0x000e64000802017f */
[----:B-1----:R-:W-:Y:S05]  /*17780*/  @!P1 BRA `(.L_x_3915) ;  /* 0x000000c8002c9947 */ /* 0x002fea0003800000 */
.L_x_3914:
[----:B------:R-:W-:Y:S05]  /*17790*/  BSYNC B0 ;  /* 0x0000000000007941 */ /* 0x000fea0003800000 */
.L_x_3913:
[----:B------:R-:W-:Y:S01]  /*177a0*/  IMAD.MOV.U32 R2, RZ, RZ, R7 ;  /* 0x000000ffff027224 */ /* 0x000fe200078e0007 */
[----:B------:R-:W-:Y:S01]  /*177b0*/  WARPGROUP.ARRIVE ;  /* 0x00000000000079c5 */ /* 0x000fe20000000000 */
[----:B01----:R-:W-:Y:S01]  /*177c0*/  IMAD.MOV.U32 R3, RZ, RZ, 0x40000040 ;  /* 0x40000040ff037424 */ /* 0x003fe200078e00ff */
[----:B------:R-:W-:Y:S01]  /*177d0*/  MOV R121, RZ ;  /* 0x000000ff00797202 */ /* 0x000fe20000000f00 */
[----:B------:R-:W-:Y:S01]  /*177e0*/  IMAD.MOV.U32 R120, RZ, RZ, -0x800000 ;  /* 0xff800000ff787424 */ /* 0x000fe200078e00ff */
[----:B------:R-:W-:Y:S01]  /*177f0*/  R2UR UR6, R2 ;  /* 0x00000000020672ca */ /* 0x000fe200000e0000 */
[----:B------:R-:W-:Y:S01]  /*17800*/  VIADD R2, R7, 0x80 ;  /* 0x0000008007027836 */ /* 0x000fe20000000000 */
[----:B------:R-:W-:Y:S01]  /*17810*/  R2UR UR7, R3 ;  /* 0x00000000030772ca */ /* 0x000fe200000e0000 */
[----:B------:R-:W-:-:S12]  /*17820*/  IMAD.MOV.U32 R3, RZ, RZ, 0x40000040 ;  /* 0x40000040ff037424 */ /* 0x000fd800078e00ff */
        /* <DEDUP_REMOVED lines=31> */
[----:B------:R-:W0:Y:S04]  /*17a20*/  SHFL.BFLY PT, R2, R215, 0x2, 0x1f ;  /* 0x0c401f00d7027f89 */ /* 0x000e2800000e0000 */
[----:B------:R-:W1:Y:S01]  /*17a30*/  SHFL.BFLY PT, R3, R216, 0x2, 0x1f ;  /* 0x0c401f00d8037f89 */ /* 0x000e6200000e0000 */
[----:B0-----:R-:W-:Y:S01]  /*17a40*/  FADD.FTZ R7, R2, R215 ;  /* 0x000000d702077221 */ /* 0x001fe20000010000 */
[----:B-1----:R-:W-:-:S04]  /*17a50*/  FADD.FTZ R3, R3, R216 ;  /* 0x000000d803037221 */ /* 0x002fc80000010000 */
[----:B------:R-:W0:Y:S04]  /*17a60*/  SHFL.BFLY PT, R8, R7, 0x1, 0x1f ;  /* 0x0c201f0007087f89 */ /* 0x000e2800000e0000 */
[----:B------:R-:W1:Y:S01]  /*17a70*/  SHFL.BFLY PT, R2, R3, 0x1, 0x1f ;  /* 0x0c201f0003027f89 */ /* 0x000e6200000e0000 */
[----:B0-----:R-:W-:Y:S01]  /*17a80*/  FADD.FTZ R12, R7, R8 ;  /* 0x00000008070c7221 */ /* 0x001fe20000010000 */
[----:B-1----:R-:W-:-:S04]  /*17a90*/  FADD.FTZ R11, R3, R2 ;  /* 0x00000002030b7221 */ /* 0x002fc80000010000 */
[----:B------:R-:W-:Y:S01]  /*17aa0*/  FSETP.NE.FTZ.AND P2, PT, R12, RZ, PT ;  /* 0x000000ff0c00720b */ /* 0x000fe20003f55000 */
[----:B------:R-:W-:Y:S02]  /*17ab0*/  IMAD.MOV.U32 R2, RZ, RZ, RZ ;  /* 0x000000ffff027224 */ /* 0x000fe400078e00ff */
[----:B------:R-:W-:Y:S01]  /*17ac0*/  IMAD.MOV.U32 R3, RZ, RZ, -0x800000 ;  /* 0xff800000ff037424 */ /* 0x000fe200078e00ff */
[----:B------:R-:W-:-:S09]  /*17ad0*/  FSETP.NE.FTZ.AND P1, PT, R11, RZ, PT ;  /* 0x000000ff0b00720b */ /* 0x000fd20003f35000 */
[----:B------:R-:W0:Y:S04]  /*17ae0*/  @P2 MUFU.LG2 R10, R12 ;  /* 0x0000000c000a2308 */ /* 0x000e280000000c00 */
[C---:B------:R-:W-:Y:S01]  /*17af0*/  @P1 FMUL.FTZ R8, R0.reuse, 0.69314718246459960938 ;  /* 0x3f31721800081820 */ /* 0x040fe20000410000 */
[----:B------:R-:W-:-:S03]  /*17b00*/  @P2 FMUL.FTZ R0, R0, 0.69314718246459960938 ;  /* 0x3f31721800002820 */ /* 0x000fc60000410000 */
        /* <DEDUP_REMOVED lines=9> */
[----:B------:R-:W-:Y:S03]  /*17ba0*/  HGMMA.64x192x16.F32.BF16 R24, R168, gdesc[UR4].tnspB, R24, gsb0 ;  /* 0x42e00004a8187df0 */ /* 0x000fe60008001818 */
[----:B------:R-:W-:Y:S02]  /*17bb0*/  WARPGROUP.DEPBAR.LE gsb0, 0x0 ;  /* 0x00008000000079c5 */ /* 0x000fe40000010000 */
[----:B--23--:R-:W-:Y:S05]  /*17bc0*/  @!P0 BRA `(.L_x_3916) ;  /* 0x0000000000048947 */ /* 0x00cfea0003800000 */
[----:B------:R-:W-:Y:S01]  /*17bd0*/  BPT.TRAP 0x1 ;  /* 0x000000040000795c */ /* 0x000fe20000300000 */
.L_x_3916:
[----:B------:R-:W-:Y:S02]  /*17be0*/  VIADD R5, R6, 0x30860 ;  /* 0x0003086006057836 */ /* 0x000fe40000000000 */
[-C--:B------:R-:W-:Y:S01]  /*17bf0*/  FMUL.FTZ R4, R24, R121.reuse ;  /* 0x0000007918047220 */ /* 0x080fe20000410000 */
[----:B------:R-:W-:Y:S02]  /*17c00*/  VIADD R210, R210, 0x1 ;  /* 0x00000001d2d27836 */ /* 0x000fe40000000000 */
[-C--:B------:R-:W-:Y:S01]  /*17c10*/  FMUL.FTZ R12, R40, R121.reuse ;  /* 0x00000079280c7220 */ /* 0x080fe20000410000 */
[-C--:B------:R-:W-:Y:S01]  /*17c20*/  FMUL.FTZ R13, R41, R121.reuse ;  /* 0x00000079290d7220 */ /* 0x080fe20000410000 */
[----:B------:R-:W-:Y:S01]  /*17c30*/  PRMT R224, R224, 0x654, R5 ;  /* 0x00000654e0e07816 */ /* 0x000fe20000000005 */
[-C--:B------:R-:W-:Y:S01]  /*17c40*/  FMUL.FTZ R5, R25, R121.reuse ;  /* 0x0000007919057220 */ /* 0x080fe20000410000 */
[----:B------:R-:W-:Y:S01]  /*17c50*/  ISETP.NE.AND P1, PT, R210, 0x2, PT ;  /* 0x00000002d200780c */ /* 0x000fe20003f25270 */
[-C--:B------:R-:W-:Y:S01]  /*17c60*/  FMUL.FTZ R14, R44, R121.reuse ;  /* 0x000000792c0e7220 */ /* 0x080fe20000410000 */
[----:B------:R1:W-:Y:S01]  /*17c70*/  SYNCS.ARRIVE.TRANS64.RED.A1T0 RZ, [R224+URZ], RZ ;  /* 0x000000ffe0ff79a7 */ /* 0x0003e2000810043f */
[-C--:B------:R-:W-:Y:S01]  /*17c80*/  FMUL.FTZ R15, R45, R121.reuse ;  /* 0x000000792d0f7220 */ /* 0x080fe20000410000 */
[-C--:B------:R-:W-:Y:S01]  /*17c90*/  FMUL.FTZ R20, R48, R121.reuse ;  /* 0x0000007930147220 */ /* 0x080fe20000410000 */
[-C--:B------:R-:W-:Y:S01]  /*17ca0*/  FMUL.FTZ R21, R49, R121.reuse ;  /* 0x0000007931157220 */ /* 0x080fe20000410000 */
[-C--:B------:R-:W-:Y:S01]  /*17cb0*/  FMUL.FTZ R24, R52, R121.reuse ;  /* 0x0000007934187220 */ /* 0x080fe20000410000 */
[-C--:B------:R-:W-:Y:S01]  /*17cc0*/  FMUL.FTZ R25, R53, R121.reuse ;  /* 0x0000007935197220 */ /* 0x080fe20000410000 */
        /* <DEDUP_REMOVED lines=40> */
[-C--:B0-----:R-:W-:Y:S01]  /*17f50*/  FMUL.FTZ R26, R26, R2.reuse ;  /* 0x000000021a1a7220 */ /* 0x081fe20000410000 */
        /* <DEDUP_REMOVED lines=47> */
[----:B------:R-:W-:Y:S01]  /*18250*/  LOP3.LUT R221, R221, R0, RZ, 0x3c, !PT ;  /* 0x00000000dddd7212 */ /* 0x000fe200078e3cff */
[----:B------:R-:W-:Y:S01]  /*18260*/  VIADD R229, R229, 0x1 ;  /* 0x00000001e5e57836 */ /* 0x000fe20000000000 */
[----:B-1----:R-:W-:-:S07]  /*18270*/  SEL R210, R210, RZ, P1 ;  /* 0x000000ffd2d27207 */ /* 0x002fce0000800000 */
.L_x_3838:
[----:B------:R-:W0:Y:S08]  /*18280*/  S2UR UR4, SR_CgaCtaId ;  /* 0x00000000000479c3 */ /* 0x000e300000008800 */
[----:B------:R-:W-:Y:S01]  /*18290*/  BAR.SYNC.DEFER_BLOCKING 0x5, 0x180 ;  /* 0x0146000000007b1d */ /* 0x000fe20000010000 */
[----:B------:R-:W-:-:S05]  /*182a0*/  MOV R57, 0x400 ;  /* 0x0000040000397802 */ /* 0x000fca0000000f00 */
[----:B------:R-:W-:Y:S01]  /*182b0*/  BSSY B0, `(.L_x_3917) ;  /* 0x00003c0000007945 */ /* 0x000fe20003800000 */
[----:B0-----:R-:W-:-:S05]  /*182c0*/  IMAD.U32 R224, RZ, RZ, UR4 ;  /* 0x00000004ffe07e24 */ /* 0x001fca000f8e00ff */
[----:B------:R-:W-:-:S05]  /*182d0*/  LEA R2, R224, R57, 0x18 ;  /* 0x00000039e0027211 */ /* 0x000fca00078ec0ff */
[----:B------:R0:W1:Y:S01]  /*182e0*/  LDS.128 R136, [R2+0x308d0] ;  /* 0x0308d00002887984 */ /* 0x0000620000000c00 */
[----:B------:R-:W-:Y:S06]  /*182f0*/  BAR.ARV 0x4, 0x180 ;  /* 0x0106000000007b1d */ /* 0x000fec0000002000 */
[----:B------:R-:W-:Y:S05]  /*18300*/  @P0 BRA `(.L_x_3918) ;  /* 0x0000002c00840947 */ /* 0x000fea0003800000 */
[----:B------:R-:W2:Y:S01]  /*18310*/  LDL R0, [R1+0x114] ;  /* 0x0001140001007983 */ /* 0x000ea20000100800 */
[----:B------:R-:W3:Y:S01]  /*18320*/  S2R R57, SR_SWINHI ;  /* 0x0000000000397919 */ /* 0x000ee20000002f00 */
[----:B------:R-:W-:Y:S01]  /*18330*/  F2FP.BF16.F32.PACK_AB R58, R7, R6 ;  /* 0x00000006073a723e */ /* 0x000fe200000010ff */
[----:B------:R-:W-:Y:S01]  /*18340*/  ULDC.64 UR6, c[0x0][0xc00] ;  /* 0x0003000000067ab9 */ /* 0x000fe20000000a00 */
[----:B------:R-:W-:Y:S01]  /*18350*/  F2FP.BF16.F32.PACK_AB R59, R31, R30 ;  /* 0x0000001e1f3b723e */ /* 0x000fe200000010ff */
[----:B------:R-:W4:Y:S01]  /*18360*/  LDL.LU R133, [R1+0xa8] ;  /* 0x0000a80001857983 */ /* 0x000f220000300800 */
[----:B------:R-:W-:Y:S01]  /*18370*/  F2FP.BF16.F32.PACK_AB R62, R11, R10 ;  /* 0x0000000a0b3e723e */ /* 0x000fe200000010ff */
[----:B------:R-:W-:Y:S01]  /*18380*/  ULDC.64 UR4, c[0x0][0xc08] ;  /* 0x0003020000047ab9 */ /* 0x000fe20000000a00 */
[----:B------:R-:W-:Y:S01]  /*18390*/  F2FP.BF16.F32.PACK_AB R63, R39, R38 ;  /* 0x00000026273f723e */ /* 0x000fe200000010ff */
[----:B------:R-:W4:Y:S04]  /*183a0*/  LDL R132, [R1+0x110] ;  /* 0x0001100001847983 */ /* 0x000f280000100800 */
[----:B------:R-:W4:Y:S04]  /*183b0*/  LDL R131, [R1+0x40] ;  /* 0x0000400001837983 */ /* 0x000f280000100800 */
[----:B------:R-:W4:Y:S01]  /*183c0*/  LDL R130, [R1+0x44] ;  /* 0x0000440001827983 */ /* 0x000f220000100800 */
[----:B------:R-:W-:-:S02]  /*183d0*/  MOV R116, R2 ;  /* 0x0000000200747202 */ /* 0x000fc40000000f00 */
[----:B---3--:R-:W-:Y:S01]  /*183e0*/  MOV R117, R57 ;  /* 0x0000003900757202 */ /* 0x008fe20000000f00 */
[----:B------:R-:W-:Y:S02]  /*183f0*/  BAR.SYNC.DEFER_BLOCKING 0x1, 0x100 ;  /* 0x0044000000007b1d */ /* 0x000fe40000010000 */
[----:B--2---:R-:W-:-:S03]  /*18400*/  IMAD.WIDE R64, R0, 0x2, R116 ;  /* 0x0000000200407825 */ /* 0x004fc600078e0274 */
[C---:B------:R-:W-:Y:S02]  /*18410*/  IADD3 R61, P0, R64.reuse, 0x20, RZ ;  /* 0x00000020403d7810 */ /* 0x040fe40007f1e0ff */
[----:B------:R-:W-:Y:S02]  /*18420*/  IADD3 R122, P1, R64, 0x40, RZ ;  /* 0x00000040407a7810 */ /* 0x000fe40007f3e0ff */
[----:B------:R-:W-:Y:S02]  /*18430*/  LOP3.LUT R60, R61, 0x380, RZ, 0xc0, !PT ;  /* 0x000003803d3c7812 */ /* 0x000fe400078ec0ff */
[----:B------:R-:W-:Y:S02]  /*18440*/  LOP3.LUT R123, R122, 0x380, RZ, 0xc0, !PT ;  /* 0x000003807a7b7812 */ /* 0x000fe400078ec0ff */
[----:B------:R-:W-:Y:S02]  /*18450*/  SHF.R.U64 R60, R60, 0x3, RZ ;  /* 0x000000033c3c7819 */ /* 0x000fe400000012ff */
[----:B------:R-:W-:-:S02]  /*18460*/  SHF.R.U64 R123, R123, 0x3, RZ ;  /* 0x000000037b7b7819 */ /* 0x000fc400000012ff */
[----:B------:R-:W-:Y:S02]  /*18470*/  LOP3.LUT R57, R64, 0x380, RZ, 0xc0, !PT ;  /* 0x0000038040397812 */ /* 0x000fe400078ec0ff */
[----:B------:R-:W-:Y:S01]  /*18480*/  LOP3.LUT R60, R60, R61, RZ, 0x3c, !PT ;  /* 0x0000003d3c3c7212 */ /* 0x000fe200078e3cff */
[--C-:B------:R-:W-:Y:S01]  /*18490*/  IMAD.X R61, RZ, RZ, R65.reuse, P0 ;  /* 0x000000ffff3d7224 */ /* 0x100fe200000e0641 */
[----:B------:R-:W-:Y:S01]  /*184a0*/  LOP3.LUT R122, R123, R122, RZ, 0x3c, !PT ;  /* 0x0000007a7b7a7212 */ /* 0x000fe200078e3cff */
[----:B------:R-:W-:Y:S01]  /*184b0*/  IMAD.X R123, RZ, RZ, R65, P1 ;  /* 0x000000ffff7b7224 */ /* 0x000fe200008e0641 */
[----:B------:R-:W-:Y:S02]  /*184c0*/  SHF.R.U64 R57, R57, 0x3, RZ ;  /* 0x0000000339397819 */ /* 0x000fe400000012ff */
[C---:B------:R-:W-:Y:S02]  /*184d0*/  IADD3 R66, P0, R64.reuse, 0x60, RZ ;  /* 0x0000006040427810 */ /* 0x040fe40007f1e0ff */
[----:B------:R-:W-:-:S02]  /*184e0*/  IADD3 R0, P1, R64, 0x4000, RZ ;  /* 0x0000400040007810 */ /* 0x000fc40007f3e0ff */
[----:B------:R-:W-:Y:S01]  /*184f0*/  LOP3.LUT R56, R57, R64, RZ, 0x3c, !PT ;  /* 0x0000004039387212 */ /* 0x000fe200078e3cff */
[----:B------:R-:W-:Y:S01]  /*18500*/  IMAD.MOV.U32 R57, RZ, RZ, R65 ;  /* 0x000000ffff397224 */ /* 0x000fe200078e0041 */
[----:B------:R-:W-:Y:S02]  /*18510*/  LOP3.LUT R67, R66, 0x380, RZ, 0xc0, !PT ;  /* 0x0000038042437812 */ /* 0x000fe400078ec0ff */
[----:B------:R-:W-:Y:S02]  /*18520*/  LOP3.LUT R125, R0, 0x380, RZ, 0xc0, !PT ;  /* 0x00000380007d7812 */ /* 0x000fe400078ec0ff */
[----:B------:R-:W-:Y:S02]  /*18530*/  SHF.R.U64 R67, R67, 0x3, RZ ;  /* 0x0000000343437819 */ /* 0x000fe400000012ff */
[----:B------:R-:W-:Y:S02]  /*18540*/  SHF.R.U64 R125, R125, 0x3, RZ ;  /* 0x000000037d7d7819 */ /* 0x000fe400000012ff */
[----:B------:R-:W-:-:S02]  /*18550*/  MOV R124, R56 ;  /* 0x00000038007c7202 */ /* 0x000fc40000000f00 */
[----:B------:R-:W-:Y:S02]  /*18560*/  F2FP.BF16.F32.PACK_AB R56, R5, R4 ;  /* 0x000000040538723e */ /* 0x000fe400000010ff */
[----:B------:R-:W-:Y:S02]  /*18570*/  F2FP.BF16.F32.PACK_AB R57, R27, R26 ;  /* 0x0000001a1b39723e */ /* 0x000fe400000010ff */
[----:B------:R-:W-:Y:S02]  /*18580*/  MOV R121, R60 ;  /* 0x0000003c00797202 */ /* 0x000fe40000000f00 */
[----:B------:R-:W-:Y:S02]  /*18590*/  F2FP.BF16.F32.PACK_AB R60, R9, R8 ;  /* 0x00000008093c723e */ /* 0x000fe400000010ff */
[----:B------:R-:W-:Y:S02]  /*185a0*/  F2FP.BF16.F32.PACK_AB R61, R35, R34 ;  /* 0x00000022233d723e */ /* 0x000fe400000010ff */
[----:B------:R-:W-:Y:S01]  /*185b0*/  LOP3.LUT R66, R67, R66, RZ, 0x3c, !PT ;  /* 0x0000004243427212 */ /* 0x000fe200078e3cff */
[----:B------:R-:W-:Y:S01]  /*185c0*/  IMAD.X R67, RZ, RZ, R65, P0 ;  /* 0x000000ffff437224 */ /* 0x000fe200000e0641 */
[----:B------:R-:W-:-:S02]  /*185d0*/  MOV R123, R122 ;  /* 0x0000007a007b7202 */ /* 0x000fc40000000f00 */
[----:B------:R-:W-:Y:S02]  /*185e0*/  LOP3.LUT R122, R125, R0, RZ, 0x3c, !PT ;  /* 0x000000007d7a7212 */ /* 0x000fe400078e3cff */
[----:B------:R-:W-:Y:S01]  /*185f0*/  IADD3 R0, P0, R64, 0x4020, RZ ;  /* 0x0000402040007810 */ /* 0x000fe20007f1e0ff */
[----:B------:R2:W-:Y:S04]  /*18600*/  STSM.16.M88.4 [R124], R56 ;  /* 0x000000387c007844 */ /* 0x0005e80000000200 */
[----:B------:R3:W-:Y:S01]  /*18610*/  STSM.16.M88.4 [R121], R60 ;  /* 0x0000003c79007844 */ /* 0x0007e20000000200 */
[----:B------:R-:W-:Y:S02]  /*18620*/  MOV R67, R66 ;  /* 0x0000004200437202 */ /* 0x000fe40000000f00 */
[----:B--2---:R-:W-:-:S02]  /*18630*/  F2FP.BF16.F32.PACK_AB R56, R13, R12 ;  /* 0x0000000c0d38723e */ /* 0x004fc400000010ff */
[----:B------:R-:W-:Y:S02]  /*18640*/  F2FP.BF16.F32.PACK_AB R57, R43, R42 ;  /* 0x0000002a2b39723e */ /* 0x000fe400000010ff */
[----:B---3--:R-:W-:Y:S02]  /*18650*/  LOP3.LUT R121, R0, 0x380, RZ, 0xc0, !PT ;  /* 0x0000038000797812 */ /* 0x008fe400078ec0ff */
[----:B------:R-:W-:Y:S02]  /*18660*/  F2FP.BF16.F32.PACK_AB R58, R15, R14 ;  /* 0x0000000e0f3a723e */ /* 0x000fe400000010ff */
[----:B------:R-:W-:Y:S02]  /*18670*/  F2FP.BF16.F32.PACK_AB R59, R47, R46 ;  /* 0x0000002e2f3b723e */ /* 0x000fe400000010ff */
[----:B------:R-:W-:-:S03]  /*18680*/  SHF.R.U64 R121, R121, 0x3, RZ ;  /* 0x0000000379797819 */ /* 0x000fc600000012ff */
[----:B------:R2:W-:Y:S01]  /*18690*/  STSM.16.M88.4 [R123], R56 ;  /* 0x000000387b007844 */ /* 0x0005e20000000200 */
[----:B------:R-:W-:Y:S02]  /*186a0*/  LOP3.LUT R66, R121, R0, RZ, 0x3c, !PT ;  /* 0x0000000079427212 */ /* 0x000fe400078e3cff */
[C---:B------:R-:W-:Y:S02]  /*186b0*/  IADD3 R0, P6, R64.reuse, 0x4040, RZ ;  /* 0x0000404040007810 */ /* 0x040fe40007fde0ff */
[----:B------:R-:W-:Y:S02]  /*186c0*/  IADD3 R121, P5, R64, 0x4060, RZ ;  /* 0x0000406040797810 */ /* 0x000fe40007fbe0ff */
[----:B------:R-:W-:Y:S02]  /*186d0*/  F2FP.BF16.F32.PACK_AB R60, R21, R20 ;  /* 0x00000014153c723e */ /* 0x000fe400000010ff */
[----:B------:R-:W-:Y:S01]  /*186e0*/  F2FP.BF16.F32.PACK_AB R61, R51, R50 ;  /* 0x00000032333d723e */ /* 0x000fe200000010ff */
[----:B--2---:R-:W-:Y:S01]  /*186f0*/  IMAD.X R123, RZ, RZ, R65, P1 ;  /* 0x000000ffff7b7224 */ /* 0x004fe200008e0641 */
[----:B------:R-:W-:-:S02]  /*18700*/  F2FP.BF16.F32.PACK_AB R62, R25, R24 ;  /* 0x00000018193e723e */ /* 0x000fc400000010ff */
[----:B------:R-:W-:Y:S02]  /*18710*/  F2FP.BF16.F32.PACK_AB R63, R55, R54 ;  /* 0x00000036373f723e */ /* 0x000fe400000010ff */
[----:B------:R-:W-:Y:S02]  /*18720*/  MOV R122, R122 ;  /* 0x0000007a007a7202 */ /* 0x000fe40000000f00 */
[----:B------:R-:W-:Y:S02]  /*18730*/  LOP3.LUT R123, R0, 0x380, RZ, 0xc0, !PT ;  /* 0x00000380007b7812 */ /* 0x000fe400078ec0ff */
[----:B------:R-:W-:Y:S02]  /*18740*/  F2FP.BF16.F32.PACK_AB R56, R29, R28 ;  /* 0x0000001c1d38723e */ /* 0x000fe400000010ff */
[----:B------:R-:W-:Y:S02]  /*18750*/  F2FP.BF16.F32.PACK_AB R57, R105, R104 ;  /* 0x000000686939723e */ /* 0x000fe400000010ff */
[----:B------:R-:W-:-:S02]  /*18760*/  F2FP.BF16.F32.PACK_AB R58, R33, R32 ;  /* 0x00000020213a723e */ /* 0x000fc400000010ff */
[----:B------:R-:W-:Y:S02]  /*18770*/  F2FP.BF16.F32.PACK_AB R59, R109, R108 ;  /* 0x0000006c6d3b723e */ /* 0x000fe400000010ff */
[----:B------:R-:W-:Y:S02]  /*18780*/  LOP3.LUT R124, R121, 0x380, RZ, 0xc0, !PT ;  /* 0x00000380797c7812 */ /* 0x000fe400078ec0ff */
[----:B------:R-:W-:Y:S01]  /*18790*/  SHF.R.U64 R123, R123, 0x3, RZ ;  /* 0x000000037b7b7819 */ /* 0x000fe200000012ff */
[----:B------:R2:W-:Y:S01]  /*187a0*/  STSM.16.M88.4 [R67], R60 ;  /* 0x0000003c43007844 */ /* 0x0005e20000000200 */
[C---:B------:R-:W-:Y:S02]  /*187b0*/  IADD3 R128, P4, R64.reuse, 0x8000, RZ ;  /* 0x0000800040807810 */ /* 0x040fe40007f9e0ff */
[----:B------:R-:W-:Y:S01]  /*187c0*/  IADD3 R126, P2, R64, 0x8040, RZ ;  /* 0x00008040407e7810 */ /* 0x000fe20007f5e0ff */
[----:B------:R3:W-:Y:S03]  /*187d0*/  STSM.16.M88.4 [R122], R56 ;  /* 0x000000387a007844 */ /* 0x0007e60000000200 */
[----:B------:R-:W-:-:S02]  /*187e0*/  LOP3.LUT R127, R126, 0x380, RZ, 0xc0, !PT ;  /* 0x000003807e7f7812 */ /* 0x000fc400078ec0ff */
[----:B--2---:R-:W-:Y:S02]  /*187f0*/  SHF.R.U64 R60, R124, 0x3, RZ ;  /* 0x000000037c3c7819 */ /* 0x004fe400000012ff */
[----:B------:R-:W-:Y:S02]  /*18800*/  LOP3.LUT R62, R123, R0, RZ, 0x3c, !PT ;  /* 0x000000007b3e7212 */ /* 0x000fe400078e3cff */
[C---:B------:R-:W-:Y:S02]  /*18810*/  IADD3 R124, P3, R64.reuse, 0x8020, RZ ;  /* 0x00008020407c7810 */ /* 0x040fe40007f7e0ff */
[----:B---3--:R-:W-:Y:S01]  /*18820*/  IADD3 R122, P1, R64, 0x8060, RZ ;  /* 0x00008060407a7810 */ /* 0x008fe20007f3e0ff */
[--C-:B------:R-:W-:Y:S01]  /*18830*/  IMAD.X R67, RZ, RZ, R65.reuse, P0 ;  /* 0x000000ffff437224 */ /* 0x100fe200000e0641 */
[----:B------:R-:W-:Y:S01]  /*18840*/  LOP3.LUT R0, R128, 0x380, RZ, 0xc0, !PT ;  /* 0x0000038080007812 */ /* 0x000fe200078ec0ff */
[--C-:B------:R-:W-:Y:S01]  /*18850*/  IMAD.X R63, RZ, RZ, R65.reuse, P6 ;  /* 0x000000ffff3f7224 */ /* 0x100fe200030e0641 */
[----:B------:R-:W-:Y:S01]  /*18860*/  LOP3.LUT R60, R60, R121, RZ, 0x3c, !PT ;  /* 0x000000793c3c7212 */ /* 0x000fe200078e3cff */
[----:B------:R-:W-:Y:S01]  /*18870*/  IMAD.X R61, RZ, RZ, R65, P5 ;  /* 0x000000ffff3d7224 */ /* 0x000fe200028e0641 */
[----:B------:R-:W-:-:S02]  /*18880*/  LOP3.LUT R125, R124, 0x380, RZ, 0xc0, !PT ;  /* 0x000003807c7d7812 */ /* 0x000fc400078ec0ff */
[----:B------:R-:W-:Y:S02]  /*18890*/  LOP3.LUT R123, R122, 0x380, RZ, 0xc0, !PT ;  /* 0x000003807a7b7812 */ /* 0x000fe400078ec0ff */
[----:B------:R-:W-:Y:S02]  /*188a0*/  SHF.R.U64 R129, R0, 0x3, RZ ;  /* 0x0000000300817819 */ /* 0x000fe400000012ff */
[----:B------:R-:W-:Y:S02]  /*188b0*/  MOV R66, R66 ;  /* 0x0000004200427202 */ /* 0x000fe40000000f00 */
[----:B------:R-:W-:Y:S02]  /*188c0*/  MOV R64, R62 ;  /* 0x0000003e00407202 */ /* 0x000fe40000000f00 */
[----:B------:R-:W-:Y:S02]  /*188d0*/  F2FP.BF16.F32.PACK_AB R56, R37, R36 ;  /* 0x000000242538723e */ /* 0x000fe400000010ff */
[----:B------:R-:W-:-:S02]  /*188e0*/  F2FP.BF16.F32.PACK_AB R57, R113, R112 ;  /* 0x000000707139723e */ /* 0x000fc400000010ff */
[----:B------:R-:W-:Y:S02]  /*188f0*/  F2FP.BF16.F32.PACK_AB R58, R41, R40 ;  /* 0x00000028293a723e */ /* 0x000fe400000010ff */
[----:B------:R-:W-:Y:S02]  /*18900*/  F2FP.BF16.F32.PACK_AB R59, R71, R70 ;  /* 0x00000046473b723e */ /* 0x000fe400000010ff */
[----:B------:R-:W-:Y:S02]  /*18910*/  MOV R0, R60 ;  /* 0x0000003c00007202 */ /* 0x000fe40000000f00 */
[----:B------:R-:W-:Y:S02]  /*18920*/  SHF.R.U64 R125, R125, 0x3, RZ ;  /* 0x000000037d7d7819 */ /* 0x000fe400000012ff */
[----:B------:R-:W-:Y:S02]  /*18930*/  SHF.R.U64 R127, R127, 0x3, RZ ;  /* 0x000000037f7f7819 */ /* 0x000fe400000012ff */
[----:B------:R-:W-:-:S02]  /*18940*/  SHF.R.U64 R123, R123, 0x3, RZ ;  /* 0x000000037b7b7819 */ /* 0x000fc400000012ff */
[----:B------:R-:W-:Y:S02]  /*18950*/  F2FP.BF16.F32.PACK_AB R60, R45, R44 ;  /* 0x0000002c2d3c723e */ /* 0x000fe400000010ff */
[----:B------:R-:W-:Y:S02]  /*18960*/  F2FP.BF16.F32.PACK_AB R61, R75, R74 ;  /* 0x0000004a4b3d723e */ /* 0x000fe400000010ff */
        /* <DEDUP_REMOVED lines=8> */
[----:B------:R-:W-:Y:S01]  /*189f0*/  LOP3.LUT R122, R123, R122, RZ, 0x3c, !PT ;  /* 0x0000007a7b7a7212 */ /* 0x000fe200078e3cff */
[----:B------:R-:W-:Y:S01]  /*18a00*/  IMAD.X R123, RZ, RZ, R65, P1 ;  /* 0x000000ffff7b7224 */ /* 0x000fe200008e0641 */
[----:B------:R-:W-:Y:S01]  /*18a10*/  IADD3.X R125, RZ, R65, RZ, P3, !PT ;  /* 0x00000041ff7d7210 */ /* 0x000fe20001ffe4ff */
[----:B------:R3:W-:Y:S01]  /*18a20*/  STSM.16.M88.4 [R64], R60 ;  /* 0x0000003c40007844 */ /* 0x0007e20000000200 */
[----:B------:R-:W-:-:S02]  /*18a30*/  F2FP.BF16.F32.PACK_AB R65, R83, R82 ;  /* 0x000000525341723e */ /* 0x000fc400000010ff */
[----:B------:R-:W-:Y:S02]  /*18a40*/  F2FP.BF16.F32.PACK_AB R67, R87, R86 ;  /* 0x000000565743723e */ /* 0x000fe400000010ff */
[----:B------:R-:W-:Y:S02]  /*18a50*/  MOV R128, R128 ;  /* 0x0000008000807202 */ /* 0x000fe40000000f00 */
[----:B--2---:R-:W-:Y:S02]  /*18a60*/  F2FP.BF16.F32.PACK_AB R66, R69, R68 ;  /* 0x000000444542723e */ /* 0x004fe400000010ff */
[----:B------:R-:W-:Y:S02]  /*18a70*/  F2FP.BF16.F32.PACK_AB R56, R73, R72 ;  /* 0x000000484938723e */ /* 0x000fe400000010ff */
[----:B------:R-:W-:Y:S02]  /*18a80*/  F2FP.BF16.F32.PACK_AB R57, R91, R90 ;  /* 0x0000005a5b39723e */ /* 0x000fe400000010ff */
[----:B---3--:R-:W-:-:S02]  /*18a90*/  F2FP.BF16.F32.PACK_AB R64, R53, R52 ;  /* 0x000000343540723e */ /* 0x008fc400000010ff */
[----:B------:R-:W-:Y:S02]  /*18aa0*/  F2FP.BF16.F32.PACK_AB R58, R77, R76 ;  /* 0x0000004c4d3a723e */ /* 0x000fe400000010ff */
[----:B------:R-:W-:Y:S01]  /*18ab0*/  F2FP.BF16.F32.PACK_AB R59, R95, R94 ;  /* 0x0000005e5f3b723e */ /* 0x000fe200000010ff */
[----:B------:R2:W-:Y:S01]  /*18ac0*/  STSM.16.M88.4 [R0], R64 ;  /* 0x0000004000007844 */ /* 0x0005e20000000200 */
[----:B------:R-:W-:Y:S02]  /*18ad0*/  MOV R124, R124 ;  /* 0x0000007c007c7202 */ /* 0x000fe40000000f00 */
[----:B------:R-:W-:Y:S01]  /*18ae0*/  F2FP.BF16.F32.PACK_AB R60, R81, R80 ;  /* 0x00000050513c723e */ /* 0x000fe200000010ff */
[----:B------:R3:W-:Y:S01]  /*18af0*/  STSM.16.M88.4 [R128], R56 ;  /* 0x0000003880007844 */ /* 0x0007e20000000200 */
[----:B------:R-:W-:Y:S02]  /*18b00*/  F2FP.BF16.F32.PACK_AB R61, R99, R98 ;  /* 0x00000062633d723e */ /* 0x000fe400000010ff */
[----:B------:R-:W-:-:S02]  /*18b10*/  F2FP.BF16.F32.PACK_AB R62, R85, R84 ;  /* 0x00000054553e723e */ /* 0x000fc400000010ff */
[----:B------:R-:W-:Y:S02]  /*18b20*/  F2FP.BF16.F32.PACK_AB R63, R103, R102 ;  /* 0x00000066673f723e */ /* 0x000fe400000010ff */
[----:B------:R-:W-:Y:S02]  /*18b30*/  MOV R126, R126 ;  /* 0x0000007e007e7202 */ /* 0x000fe40000000f00 */
[----:B------:R-:W-:Y:S02]  /*18b40*/  MOV R122, R122 ;  /* 0x0000007a007a7202 */ /* 0x000fe40000000f00 */
[----:B--2---:R-:W-:Y:S02]  /*18b50*/  F2FP.BF16.F32.PACK_AB R64, R89, R88 ;  /* 0x000000585940723e */ /* 0x004fe400000010ff */
[----:B------:R-:W-:Y:S02]  /*18b60*/  F2FP.BF16.F32.PACK_AB R65, R107, R106 ;  /* 0x0000006a6b41723e */ /* 0x000fe400000010ff */
[----:B------:R-:W-:-:S02]  /*18b70*/  F2FP.BF16.F32.PACK_AB R66, R93, R92 ;  /* 0x0000005c5d42723e */ /* 0x000fc400000010ff */
[----:B------:R-:W-:Y:S02]  /*18b80*/  F2FP.BF16.F32.PACK_AB R67, R111, R110 ;  /* 0x0000006e6f43723e */ /* 0x000fe400000010ff */
[----:B---3--:R-:W-:Y:S02]  /*18b90*/  F2FP.BF16.F32.PACK_AB R56, R97, R96 ;  /* 0x000000606138723e */ /* 0x008fe400000010ff */
[----:B------:R-:W-:Y:S02]  /*18ba0*/  F2FP.BF16.F32.PACK_AB R57, R115, R114 ;  /* 0x000000727339723e */ /* 0x000fe400000010ff */
[----:B------:R-:W-:Y:S02]  /*18bb0*/  F2FP.BF16.F32.PACK_AB R58, R101, R100 ;  /* 0x00000064653a723e */ /* 0x000fe400000010ff */
[----:B------:R-:W-:Y:S01]  /*18bc0*/  F2FP.BF16.F32.PACK_AB R59, R119, R118 ;  /* 0x00000076773b723e */ /* 0x000fe200000010ff */
[----:B------:R2:W-:Y:S04]  /*18bd0*/  STSM.16.M88.4 [R124], R60 ;  /* 0x0000003c7c007844 */ /* 0x0005e80000000200 */
[----:B------:R3:W-:Y:S04]  /*18be0*/  STSM.16.M88.4 [R126], R64 ;  /* 0x000000407e007844 */ /* 0x0007e80000000200 */
[----:B------:R0:W-:Y:S01]  /*18bf0*/  STSM.16.M88.4 [R122], R56 ;  /* 0x000000387a007844 */ /* 0x0001e20000000200 */
[----:B------:R-:W-:Y:S01]  /*18c00*/  BAR.SYNC.DEFER_BLOCKING 0x1, 0x100 ;  /* 0x0044000000007b1d */ /* 0x000fe20000010000 */
[----:B------:R-:W-:-:S04]  /*18c10*/  ISETP.NE.U32.AND P0, PT, RZ, UR6, PT ;  /* 0x00000006ff007c0c */ /* 0x000fc8000bf05070 */
[----:B------:R-:W-:Y:S02]  /*18c20*/  ISETP.NE.AND.EX P0, PT, RZ, UR7, PT, P0 ;  /* 0x00000007ff007c0c */ /* 0x000fe4000bf05300 */
[----:B--2---:R-:W-:Y:S01]  /*18c30*/  IADD3 R60, P1, R227, UR6, RZ ;  /* 0x00000006e33c7c10 */ /* 0x004fe2000ff3e0ff */
[----:B------:R-:W-:Y:S01]  /*18c40*/  IMAD.MOV.U32 R0, RZ, RZ, RZ ;  /* 0x000000ffff007224 */ /* 0x000fe200078e00ff */
[----:B---3--:R-:W2:Y:S02]  /*18c50*/  LDC.64 R66, c[0x0][0xba8] ;  /* 0x0002ea00ff427b82 */ /* 0x008ea40000000a00 */
[----:B------:R-:W-:Y:S01]  /*18c60*/  IADD3.X R61, R228, UR7, RZ, P1, !PT ;  /* 0x00000007e43d7c10 */ /* 0x000fe20008ffe4ff */
[----:B------:R-:W-:-:S05]  /*18c70*/  IMAD.MOV.U32 R128, RZ, RZ, 0x9b8 ;  /* 0x000009b8ff807424 */ /* 0x000fca00078e00ff */
[----:B0-----:R-:W0:Y:S01]  /*18c80*/  LDC R122, c[0x0][0xbe8] ;  /* 0x0002fa00ff7a7b82 */ /* 0x001e220000000800 */
[----:B------:R-:W3:Y:S01]  /*18c90*/  @P0 LDG.E R0, desc[UR48][R60.64] ;  /* 0x000000303c000981 */ /* 0x000ee2000c1e1900 */
[----:B------:R-:W-:-:S04]  /*18ca0*/  ISETP.NE.U32.AND P1, PT, RZ, UR4, PT ;  /* 0x00000004ff007c0c */ /* 0x000fc8000bf25070 */
[----:B------:R-:W-:-:S13]  /*18cb0*/  ISETP.NE.AND.EX P1, PT, RZ, UR5, PT, P1 ;  /* 0x00000005ff007c0c */ /* 0x000fda000bf25310 */
[----:B------:R-:W-:Y:S01]  /*18cc0*/  @P1 IADD3 R56, P2, R227, UR4, RZ ;  /* 0x00000004e3381c10 */ /* 0x000fe2000ff5e0ff */
[----:B------:R-:W-:-:S03]  /*18cd0*/  ULDC UR4, c[0x0][0xa88] ;  /* 0x0002a20000047ab9 */ /* 0x000fc60000000800 */
[----:B------:R-:W-:Y:S01]  /*18ce0*/  @P1 IADD3.X R57, R228, UR5, RZ, P2, !PT ;  /* 0x00000005e4391c10 */ /* 0x000fe200097fe4ff */
[----:B------:R-:W-:Y:S01]  /*18cf0*/  IMAD.U32 R121, RZ, RZ, UR4 ;  /* 0x00000004ff797e24 */ /* 0x000fe2000f8e00ff */
[----:B------:R-:W-:Y:S01]  /*18d00*/  ISETP.NE.AND P2, PT, R225, RZ, PT ;  /* 0x000000ffe100720c */ /* 0x000fe20003f45270 */
[----:B------:R-:W-:-:S03]  /*18d10*/  ULDC UR4, c[0x0][0xad4] ;  /* 0x0002b50000047ab9 */ /* 0x000fc60000000800 */
[----:B------:R-:W-:Y:S01]  /*18d20*/  SEL R225, R225, UR4, P2 ;  /* 0x00000004e1e17c07 */ /* 0x000fe20009000000 */
[----:B------:R1:W5:Y:S03]  /*18d30*/  @P1 LDG.E R121, desc[UR48][R56.64] ;  /* 0x0000003038791981 */ /* 0x000366000c1e1900 */
[----:B------:R-:W-:-:S04]  /*18d40*/  ISETP.GT.AND P3, PT, R225, 0x1, PT ;  /* 0x00000001e100780c */ /* 0x000fc80003f64270 */
[----:B------:R-:W-:-:S04]  /*18d50*/  SEL R128, R128, 0x978, P3 ;  /* 0x0000097880807807 */ /* 0x000fc80001800000 */
[----:B------:R-:W2:Y:S08]  /*18d60*/  LDC.64 R62, c[0x0][R128+0x220] ;  /* 0x00008800803e7b82 */ /* 0x000eb00000000a00 */
[----:B-1----:R-:W1:Y:S01]  /*18d70*/  LDC.64 R56, c[0x0][R128+0x218] ;  /* 0x0000860080387b82 */ /* 0x002e620000000a00 */
[----:B0-----:R-:W-:-:S07]  /*18d80*/  ISETP.NE.AND P4, PT, R122, 0x1, PT ;  /* 0x000000017a00780c */ /* 0x001fce0003f85270 */
[----:B------:R-:W0:Y:S01]  /*18d90*/  LDC.64 R58, c[0x0][R128+0x228] ;  /* 0x00008a00803a7b82 */ /* 0x000e220000000a00 */
[----:B------:R-:W-:-:S07]  /*18da0*/  ISETP.NE.U32.AND P2, PT, RZ, UR6, PT ;  /* 0x00000006ff007c0c */ /* 0x000fce000bf45070 */
[----:B------:R-:W3:Y:S01]  /*18db0*/  LDC.64 R64, c[0x0][R128+0x210] ;  /* 0x0000840080407b82 */ /* 0x000ee20000000a00 */
[----:B------:R-:W-:-:S07]  /*18dc0*/  ISETP.NE.AND.EX P2, PT, RZ, UR7, PT, P2 ;  /* 0x00000007ff007c0c */ /* 0x000fce000bf45320 */
[----:B------:R-:W0:Y:S01]  /*18dd0*/  @P4 LDC R123, c[0x0][0xbec] ;  /* 0x0002fb00ff7b4b82 */ /* 0x000e220000000800 */
[----:B------:R-:W-:Y:S02]  /*18de0*/  SEL R226, R226, RZ, !P2 ;  /* 0x000000ffe2e27207 */ /* 0x000fe40005000000 */
[----:B----4-:R-:W-:-:S05]  /*18df0*/  SEL R125, R133, RZ, !P2 ;  /* 0x000000ff857d7207 */ /* 0x010fca0005000000 */
[----:B------:R-:W4:Y:S01]  /*18e00*/  @P4 LDC R124, c[0x0][0xbf0] ;  /* 0x0002fc00ff7c4b82 */ /* 0x000f220000000800 */
[----:B--2---:R-:W-:-:S07]  /*18e10*/  IMAD R63, R63, R226, RZ ;  /* 0x000000e23f3f7224 */ /* 0x004fce00078e02ff */
[----:B------:R-:W2:Y:S01]  /*18e20*/  @!P3 LDC R66, c[0x0][0xb50] ;  /* 0x0002d400ff42bb82 */ /* 0x000ea20000000800 */
[C---:B------:R-:W-:Y:S02]  /*18e30*/  IMAD R125, R62.reuse, R125, R63 ;  /* 0x0000007d3e7d7224 */ /* 0x040fe400078e023f */
[----:B------:R-:W-:-:S05]  /*18e40*/  IMAD.WIDE.U32 R62, R62, R226, RZ ;  /* 0x000000e23e3e7225 */ /* 0x000fca00078e00ff */
[----:B------:R-:W2:Y:S01]  /*18e50*/  @!P3 LDC R67, c[0x0][0xb54] ;  /* 0x0002d500ff43bb82 */ /* 0x000ea20000000800 */
[----:B------:R-:W-:Y:S02]  /*18e60*/  IMAD.IADD R125, R63, 0x1, R125 ;  /* 0x000000013f7d7824 */ /* 0x000fe400078e027d */
[----:B------:R-:W-:Y:S02]  /*18e70*/  IMAD R63, R131, 0x80, R132 ;  /* 0x00000080833f7824 */ /* 0x000fe400078e0284 */
[-C--:B-1----:R-:W-:Y:S02]  /*18e80*/  IMAD R126, R57, R196.reuse, RZ ;  /* 0x000000c4397e7224 */ /* 0x082fe400078e02ff */
[----:B------:R-:W-:Y:S01]  /*18e90*/  IMAD.WIDE.U32 R56, R56, R196, RZ ;  /* 0x000000c438387225 */ /* 0x000fe200078e00ff */
[----:B------:R-:W-:-:S03]  /*18ea0*/  SEL R127, R130, RZ, P3 ;  /* 0x000000ff827f7207 */ /* 0x000fc60001800000 */
[----:B0-----:R-:W-:-:S04]  /*18eb0*/  @P4 IMAD.HI.U32 R123, R63, R123, RZ ;  /* 0x0000007b3f7b4227 */ /* 0x001fc800078e00ff */
[----:B------:R-:W-:Y:S02]  /*18ec0*/  IMAD.IADD R126, R57, 0x1, R126 ;  /* 0x00000001397e7824 */ /* 0x000fe400078e027e */
[----:B------:R-:W-:Y:S01]  /*18ed0*/  IMAD.MOV.U32 R57, RZ, RZ, R63 ;  /* 0x000000ffff397224 */ /* 0x000fe200078e003f */
[----:B----4-:R-:W-:Y:S01]  /*18ee0*/  @P4 SHF.R.U32.HI R57, RZ, R124, R123 ;  /* 0x0000007cff394219 */ /* 0x010fe2000001167b */
[-C--:B------:R-:W-:Y:S02]  /*18ef0*/  IMAD R123, R59, R127.reuse, RZ ;  /* 0x0000007f3b7b7224 */ /* 0x080fe400078e02ff */
[----:B------:R-:W-:-:S04]  /*18f00*/  IMAD.WIDE.U32 R58, R58, R127, RZ ;  /* 0x0000007f3a3a7225 */ /* 0x000fc800078e00ff */
[----:B------:R-:W-:Y:S02]  /*18f10*/  IMAD.MOV R124, RZ, RZ, -R57 ;  /* 0x000000ffff7c7224 */ /* 0x000fe400078e0a39 */
[----:B------:R-:W-:Y:S01]  /*18f20*/  IMAD.IADD R123, R59, 0x1, R123 ;  /* 0x000000013b7b7824 */ /* 0x000fe200078e027b */
[--C-:B---3--:R-:W-:Y:S02]  /*18f30*/  IADD3 R56, P2, P5, R62, R56, R0.reuse ;  /* 0x000000383e387210 */ /* 0x108fe40007d5e000 */
[----:B------:R-:W-:-:S04]  /*18f40*/  SHF.R.S32.HI R62, RZ, 0x1f, R0 ;  /* 0x0000001fff3e7819 */ /* 0x000fc80000011400 */
[----:B------:R-:W-:Y:S02]  /*18f50*/  IADD3.X R125, R125, R126, R62, P2, P5 ;  /* 0x0000007e7d7d7210 */ /* 0x000fe400017ea43e */
[----:B------:R-:W-:Y:S02]  /*18f60*/  IADD3 R58, P2, P5, R57, R56, R58 ;  /* 0x00000038393a7210 */ /* 0x000fe40007d5e03a */
[----:B------:R-:W-:Y:S01]  /*18f70*/  SHF.R.S32.HI R56, RZ, 0x1f, R57 ;  /* 0x0000001fff387819 */ /* 0x000fe20000011439 */
[----:B------:R-:W-:-:S03]  /*18f80*/  IMAD R57, R122, R124, R63 ;  /* 0x0000007c7a397224 */ /* 0x000fc600078e023f */
[----:B------:R-:W-:Y:S01]  /*18f90*/  IADD3.X R59, R56, R125, R123, P2, P5 ;  /* 0x0000007d383b7210 */ /* 0x000fe200017ea47b */
[-C--:B------:R-:W-:Y:S01]  /*18fa0*/  IMAD R56, R65, R57.reuse, RZ ;  /* 0x0000003941387224 */ /* 0x080fe200078e02ff */
[----:B------:R-:W-:Y:S01]  /*18fb0*/  SHF.R.S32.HI R123, RZ, 0x1f, R57 ;  /* 0x0000001fff7b7819 */ /* 0x000fe20000011439 */
[----:B------:R-:W-:-:S04]  /*18fc0*/  IMAD.WIDE.U32 R58, R64, R57, R58 ;  /* 0x00000039403a7225 */ /* 0x000fc800078e003a */
[----:B------:R-:W-:Y:S01]  /*18fd0*/  IMAD R123, R64, R123, R56 ;  /* 0x0000007b407b7224 */ /* 0x000fe200078e0238 */
[----:B--2---:R-:W-:-:S03]  /*18fe0*/  LEA R66, P2, R58, R66, 0x2 ;  /* 0x000000423a427211 */ /* 0x004fc600078410ff */
[----:B------:R-:W-:-:S05]  /*18ff0*/  IMAD.IADD R56, R59, 0x1, R123 ;  /* 0x000000013b387824 */ /* 0x000fca00078e027b */
[----:B------:R-:W-:Y:S01]  /*19000*/  LEA.HI.X R67, R58, R67, R56, 0x2, P2 ;  /* 0x000000433a437211 */ /* 0x000fe200010f1438 */
[----:B------:R-:W-:Y:S06]  /*19010*/  @P1 BRA `(.L_x_3919) ;  /* 0x0000000000101947 */ /* 0x000fec0003800000 */
[----:B------:R-:W-:Y:S05]  /*19020*/  @!P0 BRA `(.L_x_3919) ;  /* 0x00000000000c8947 */ /* 0x000fea0003800000 */
[----:B------:R-:W2:Y:S04]  /*19030*/  LDG.E R56, desc[UR48][R60.64] ;  /* 0x000000303c387981 */ /* 0x000ea8000c1e1900 */
[----:B-----5:R-:W2:Y:S02]  /*19040*/  LDG.E R121, desc[UR48][R60.64+0x4] ;  /* 0x000004303c797981 */ /* 0x020ea4000c1e1900 */
[----:B--2---:R-:W-:-:S07]  /*19050*/  IMAD.IADD R121, R121, 0x1, -R56 ;  /* 0x0000000179797824 */ /* 0x004fce00078e0a38 */
.L_x_3919:
[----:B------:R-:W2:Y:S04]  /*19060*/  LDL R60, [R1+0x10c] ;  /* 0x00010c00013c7983 */ /* 0x000ea80000100800 */
[----:B------:R-:W3:Y:S04]  /*19070*/  LDL R61, [R1+0xac] ;  /* 0x0000ac00013d7983 */ /* 0x000ee80000100800 */
[----:B------:R-:W-:Y:S04]  /*19080*/  SHFL.IDX PT, R56, R66, RZ, 0x1c1f ;  /* 0x001c1fff42387589 */ /* 0x000fe800000e0000 */
[----:B------:R-:W0:Y:S04]  /*19090*/  SHFL.IDX PT, R57, R67, RZ, 0x1c1f ;  /* 0x001c1fff43397589 */ /* 0x000e2800000e0000 */
[----:B------:R-:W-:Y:S04]  /*190a0*/  SHFL.IDX PT, R58, R66, 0x1, 0x1c1f ;  /* 0x003c1f00423a7f89 */ /* 0x000fe800000e0000 */
[----:B------:R-:W1:Y:S01]  /*190b0*/  SHFL.IDX PT, R59, R67, 0x1, 0x1c1f ;  /* 0x003c1f00433b7f89 */ /* 0x000e6200000e0000 */
[----:B--2---:R-:W-:-:S02]  /*190c0*/  IMAD R64, R131, 0x80, R60 ;  /* 0x0000008083407824 */ /* 0x004fc400078e023c */
[----:B-----5:R-:W-:Y:S01]  /*190d0*/  IMAD R60, R121, R122, RZ ;  /* 0x0000007a793c7224 */ /* 0x020fe200078e02ff */
[----:B---3--:R-:W-:Y:S01]  /*190e0*/  LOP3.LUT P0, RZ, R61, 0x3, RZ, 0xc0, !PT ;  /* 0x000000033dff7812 */ /* 0x008fe2000780c0ff */
[----:B------:R-:W-:-:S03]  /*190f0*/  VIADD R61, R64, 0x8 ;  /* 0x00000008403d7836 */ /* 0x000fc60000000000 */
[-C--:B------:R-:W-:Y:S02]  /*19100*/  ISETP.GE.OR P1, PT, R64, R60.reuse, P0 ;  /* 0x0000003c4000720c */ /* 0x080fe40000726670 */
[----:B------:R-:W-:-:S11]  /*19110*/  ISETP.GE.OR P0, PT, R61, R60, P0 ;  /* 0x0000003c3d00720c */ /* 0x000fd60000706670 */
[----:B0-----:R0:W-:Y:S04]  /*19120*/  @!P1 ST.E desc[UR48][R56.64], R3 ;  /* 0x0000000338009985 */ /* 0x0011e8000c101930 */
[----:B-1----:R0:W-:Y:S01]  /*19130*/  @!P0 ST.E desc[UR48][R58.64], R120 ;  /* 0x000000783a008985 */ /* 0x0021e2000c101930 */
[----:B------:R-:W-:Y:S05]  /*19140*/  @P3 BRA `(.L_x_3920) ;  /* 0x0000000c00603947 */ /* 0x000fea0003800000 */
[----:B0-----:R-:W0:Y:S01]  /*19150*/  S2R R3, SR_TID.X ;  /* 0x0000000000037919 */ /* 0x001e220000002100 */
[----:B------:R-:W1:Y:S01]  /*19160*/  @P4 LDC R65, c[0x0][0xbec] ;  /* 0x0002fb00ff414b82 */ /* 0x000e620000000800 */
[----:B------:R-:W-:-:S07]  /*19170*/  ULDC.64 UR4, c[0x0][0xaa0] ;  /* 0x0002a80000047ab9 */ /* 0x000fce0000000a00 */
[----:B------:R-:W2:Y:S01]  /*19180*/  @P4 LDC R67, c[0x0][0xbf0] ;  /* 0x0002fc00ff434b82 */ /* 0x000ea20000000800 */
[----:B0-----:R-:W-:-:S05]  /*19190*/  VIADD R3, R3, 0xffffff80 ;  /* 0xffffff8003037836 */ /* 0x001fca0000000000 */
[----:B------:R-:W-:-:S04]  /*191a0*/  SHF.R.S32.HI R4, RZ, 0x1f, R3 ;  /* 0x0000001fff047819 */ /* 0x000fc80000011403 */
[----:B------:R-:W-:-:S04]  /*191b0*/  LEA.HI R4, R4, R3, RZ, 0x3 ;  /* 0x0000000304047211 */ /* 0x000fc800078f18ff */
[----:B------:R-:W-:Y:S02]  /*191c0*/  LOP3.LUT R6, R4, 0xfffffff8, RZ, 0xc0, !PT ;  /* 0xfffffff804067812 */ /* 0x000fe400078ec0ff */
[----:B------:R-:W-:Y:S02]  /*191d0*/  SHF.R.S32.HI R64, RZ, 0x3, R4 ;  /* 0x00000003ff407819 */ /* 0x000fe40000011404 */
[----:B------:R-:W-:-:S05]  /*191e0*/  IADD3 R61, R3, -R6, RZ ;  /* 0x80000006033d7210 */ /* 0x000fca0007ffe0ff */
[----:B------:R-:W-:-:S04]  /*191f0*/  IMAD.SHL.U32 R3, R61, 0x8, RZ ;  /* 0x000000083d037824 */ /* 0x000fc800078e00ff */
[----:B------:R-:W-:-:S04]  /*19200*/  IMAD R5, R64, 0x40, R3 ;  /* 0x0000004040057824 */ /* 0x000fc800078e0203 */
[----:B------:R-:W-:-:S03]  /*19210*/  IMAD.WIDE R116, R5, 0x2, R116 ;  /* 0x0000000205747825 */ /* 0x000fc600078e0274 */
[C---:B------:R-:W-:Y:S02]  /*19220*/  IADD3 R9, P3, R116.reuse, 0x1000, RZ ;  /* 0x0000100074097810 */ /* 0x040fe40007f7e0ff */
[C---:B------:R-:W-:Y:S02]  /*19230*/  IADD3 R13, P2, R116.reuse, 0x2000, RZ ;  /* 0x00002000740d7810 */ /* 0x040fe40007f5e0ff */
[C---:B------:R-:W-:Y:S02]  /*19240*/  IADD3 R25, P6, R116.reuse, 0x3000, RZ ;  /* 0x0000300074197810 */ /* 0x040fe40007fde0ff */
[----:B------:R-:W-:Y:S01]  /*19250*/  IADD3 R29, P5, R116, 0x4000, RZ ;  /* 0x00004000741d7810 */ /* 0x000fe20007fbe0ff */
[----:B------:R-:W-:Y:S01]  /*19260*/  IMAD R21, R62, UR4, RZ ;  /* 0x000000043e157c24 */ /* 0x000fe2000f8e02ff */
[----:B------:R-:W-:Y:S02]  /*19270*/  IADD3 R33, P1, R116, 0x5000, RZ ;  /* 0x0000500074217810 */ /* 0x000fe40007f3e0ff */
[----:B------:R-:W-:-:S02]  /*19280*/  LOP3.LUT R8, R9, 0x380, RZ, 0xc0, !PT ;  /* 0x0000038009087812 */ /* 0x000fc400078ec0ff */
[----:B------:R-:W-:Y:S02]  /*19290*/  LOP3.LUT R12, R13, 0x380, RZ, 0xc0, !PT ;  /* 0x000003800d0c7812 */ /* 0x000fe400078ec0ff */
[----:B------:R-:W-:Y:S02]  /*192a0*/  LOP3.LUT R24, R25, 0x380, RZ, 0xc0, !PT ;  /* 0x0000038019187812 */ /* 0x000fe400078ec0ff */
[----:B------:R-:W-:Y:S01]  /*192b0*/  LOP3.LUT R28, R29, 0x380, RZ, 0xc0, !PT ;  /* 0x000003801d1c7812 */ /* 0x000fe200078ec0ff */
[C---:B------:R-:W-:Y:S01]  /*192c0*/  IMAD R63, R0.reuse, UR5, R21 ;  /* 0x00000005003f7c24 */ /* 0x040fe2000f8e0215 */
[----:B------:R-:W-:Y:S01]  /*192d0*/  LOP3.LUT R32, R33, 0x380, RZ, 0xc0, !PT ;  /* 0x0000038021207812 */ /* 0x000fe200078ec0ff */
[----:B------:R-:W-:Y:S01]  /*192e0*/  IMAD.WIDE.U32 R20, R0, UR4, RZ ;  /* 0x0000000400147c25 */ /* 0x000fe2000f8e00ff */
[----:B------:R-:W-:Y:S01]  /*192f0*/  SHF.R.U64 R8, R8, 0x3, RZ ;  /* 0x0000000308087819 */ /* 0x000fe200000012ff */
[----:B------:R-:W-:Y:S01]  /*19300*/  ULDC.64 UR4, c[0x0][0xae8] ;  /* 0x0002ba0000047ab9 */ /* 0x000fe20000000a00 */
[----:B------:R-:W-:Y:S01]  /*19310*/  SHF.R.U64 R12, R12, 0x3, RZ ;  /* 0x000000030c0c7819 */ /* 0x000fe200000012ff */
[----:B------:R-:W-:Y:S01]  /*19320*/  IMAD R61, R61, 0x20, R64 ;  /* 0x000000203d3d7824 */ /* 0x000fe200078e0240 */
[----:B------:R-:W-:-:S02]  /*19330*/  SHF.R.U64 R24, R24, 0x3, RZ ;  /* 0x0000000318187819 */ /* 0x000fc400000012ff */
        /* <DEDUP_REMOVED lines=11> */
[----:B------:R-:W-:-:S02]  /*193f0*/  LEA R62, R131, R61, 0x7 ;  /* 0x0000003d833e7211 */ /* 0x000fc400078e38ff */
[----:B------:R-:W-:Y:S01]  /*19400*/  LOP3.LUT R32, R32, R33, RZ, 0x3c, !PT ;  /* 0x0000002120207212 */ /* 0x000fe200078e3cff */
[----:B------:R-:W-:Y:S01]  /*19410*/  IMAD.X R33, RZ, RZ, R117, P1 ;  /* 0x000000ffff217224 */ /* 0x000fe200008e0675 */
[----:B------:R-:W-:Y:S01]  /*19420*/  IADD3 R37, P0, R116, 0x6000, RZ ;  /* 0x0000600074257810 */ /* 0x000fe20007f1e0ff */
[----:B------:R-:W-:Y:S01]  /*19430*/  IMAD.WIDE.U32 R20, R196, UR4, R20 ;  /* 0x00000004c4147c25 */ /* 0x000fe2000f8e0014 */
[C---:B------:R-:W-:Y:S01]  /*19440*/  IADD3 R41, P3, R116.reuse, 0x7000, RZ ;  /* 0x0000700074297810 */ /* 0x040fe20007f7e0ff */
[----:B------:R-:W5:Y:S01]  /*19450*/  LD.E.128 R8, desc[UR48][R8.64] ;  /* 0x0000003008087980 */ /* 0x000f62000c101d00 */
[C---:B------:R-:W-:Y:S02]  /*19460*/  IADD3 R45, P2, R116.reuse, 0x8000, RZ ;  /* 0x00008000742d7810 */ /* 0x040fe40007f5e0ff */
[C---:B------:R-:W-:Y:S01]  /*19470*/  IADD3 R49, P6, R116.reuse, 0x9000, RZ ;  /* 0x0000900074317810 */ /* 0x040fe20007fde0ff */
[----:B------:R-:W5:Y:S01]  /*19480*/  LD.E.128 R12, desc[UR48][R12.64] ;  /* 0x000000300c0c7980 */ /* 0x000f62000c101d00 */
[----:B------:R-:W-:-:S02]  /*19490*/  IADD3 R53, P5, R116, 0xa000, RZ ;  /* 0x0000a00074357810 */ /* 0x000fc40007fbe0ff */
[----:B------:R-:W-:Y:S01]  /*194a0*/  IADD3 R7, P1, R116, 0xb000, RZ ;  /* 0x0000b00074077810 */ /* 0x000fe20007f3e0ff */
[----:B-1----:R-:W-:Y:S01]  /*194b0*/  @P4 IMAD.HI.U32 R0, R62, R65, RZ ;  /* 0x000000413e004227 */ /* 0x002fe200078e00ff */
[----:B------:R-:W-:Y:S01]  /*194c0*/  SHF.R.S32.HI R63, RZ, 0x1f, R226 ;  /* 0x0000001fff3f7819 */ /* 0x000fe200000114e2 */
        /* <DEDUP_REMOVED lines=9> */
[----:B------:R-:W-:Y:S01]  /*19560*/  IMAD.X R57, RZ, RZ, R117, P1 ;  /* 0x000000ffff397224 */ /* 0x000fe200008e0675 */
[----:B------:R-:W-:Y:S01]  /*19570*/  LOP3.LUT R52, R53, 0x380, RZ, 0xc0, !PT ;  /* 0x0000038035347812 */ /* 0x000fe200078ec0ff */
[----:B------:R-:W5:Y:S01]  /*19580*/  LD.E.128 R28, desc[UR48][R28.64] ;  /* 0x000000301c1c7980 */ /* 0x000f62000c101d00 */
[----:B------:R-:W-:Y:S01]  /*19590*/  LOP3.LUT R6, R7, 0x380, RZ, 0xc0, !PT ;  /* 0x0000038007067812 */ /* 0x000fe200078ec0ff */
[----:B------:R-:W-:Y:S01]  /*195a0*/  IMAD R63, R63, UR4, RZ ;  /* 0x000000043f3f7c24 */ /* 0x000fe2000f8e02ff */
[----:B------:R-:W-:Y:S01]  /*195b0*/  SHF.R.U64 R36, R36, 0x3, RZ ;  /* 0x0000000324247819 */ /* 0x000fe200000012ff */
[----:B------:R-:W5:Y:S01]  /*195c0*/  LD.E.128 R32, desc[UR48][R32.64] ;  /* 0x0000003020207980 */ /* 0x000f62000c101d00 */
[----:B------:R-:W-:-:S02]  /*195d0*/  SHF.R.U64 R40, R40, 0x3, RZ ;  /* 0x0000000328287819 */ /* 0x000fc400000012ff */
[----:B------:R-:W-:Y:S02]  /*195e0*/  SHF.R.U64 R44, R44, 0x3, RZ ;  /* 0x000000032c2c7819 */ /* 0x000fe400000012ff */
[----:B------:R-:W-:Y:S02]  /*195f0*/  SHF.R.U64 R48, R48, 0x3, RZ ;  /* 0x0000000330307819 */ /* 0x000fe400000012ff */
[----:B------:R-:W-:Y:S02]  /*19600*/  SHF.R.U64 R52, R52, 0x3, RZ ;  /* 0x0000000334347819 */ /* 0x000fe400000012ff */
[----:B------:R-:W-:Y:S02]  /*19610*/  SHF.R.U64 R5, R5, 0x3, RZ ;  /* 0x0000000305057819 */ /* 0x000fe400000012ff */
[----:B--2---:R-:W-:Y:S02]  /*19620*/  @P4 SHF.R.U32.HI R61, RZ, R67, R0 ;  /* 0x00000043ff3d4219 */ /* 0x004fe40000011600 */
[----:B------:R-:W-:Y:S01]  /*19630*/  SHF.R.U64 R6, R6, 0x3, RZ ;  /* 0x0000000306067819 */ /* 0x000fe200000012ff */
        /* <DEDUP_REMOVED lines=15> */
[----:B------:R-:W-:Y:S01]  /*19730*/  LOP3.LUT R56, R6, R7, RZ, 0x3c, !PT ;  /* 0x0000000706387212 */ /* 0x000fe200078e3cff */
[----:B------:R-:W-:Y:S01]  /*19740*/  IMAD.MOV.U32 R5, RZ, RZ, R117 ;  /* 0x000000ffff057224 */ /* 0x000fe200078e0075 */
[----:B------:R-:W5:Y:S01]  /*19750*/  LD.E.128 R36, desc[UR48][R36.64] ;  /* 0x0000003024247980 */ /* 0x000f62000c101d00 */
[----:B------:R-:W-:-:S02]  /*19760*/  IMAD.MOV R65, RZ, RZ, -R61 ;  /* 0x000000ffff417224 */ /* 0x000fc400078e0a3d */
[----:B------:R-:W-:Y:S01]  /*19770*/  IMAD.IADD R21, R21, 0x1, R63 ;  /* 0x0000000115157824 */ /* 0x000fe200078e023f */
[----:B------:R-:W5:Y:S01]  /*19780*/  LD.E.128 R40, desc[UR48][R40.64] ;  /* 0x0000003028287980 */ /* 0x000f62000c101d00 */
[----:B------:R-:W-:Y:S02]  /*19790*/  IMAD R0, R0, UR4, RZ ;  /* 0x0000000400007c24 */ /* 0x000fe4000f8e02ff */
[----:B------:R-:W-:Y:S01]  /*197a0*/  IMAD R63, R122, R65, R62 ;  /* 0x000000417a3f7224 */ /* 0x000fe200078e023e */
[----:B------:R-:W5:Y:S01]  /*197b0*/  LD.E.128 R4, desc[UR48][R4.64] ;  /* 0x0000003004047980 */ /* 0x000f62000c101d00 */
[----:B------:R-:W-:-:S03]  /*197c0*/  IMAD.WIDE.U32 R20, R61, UR4, R20 ;  /* 0x000000043d147c25 */ /* 0x000fc6000f8e0014 */
[----:B------:R-:W5:Y:S01]  /*197d0*/  LD.E.128 R44, desc[UR48][R44.64] ;  /* 0x000000302c2c7980 */ /* 0x000f62000c101d00 */
[----:B------:R-:W-:-:S03]  /*197e0*/  IMAD R61, R61, UR5, R0 ;  /* 0x000000053d3d7c24 */ /* 0x000fc6000f8e0200 */
[----:B------:R-:W5:Y:S01]  /*197f0*/  LD.E.128 R48, desc[UR48][R48.64] ;  /* 0x0000003030307980 */ /* 0x000f62000c101d00 */
[----:B------:R-:W-:Y:S01]  /*19800*/  SHF.R.S32.HI R0, RZ, 0x1f, R63 ;  /* 0x0000001fff007819 */ /* 0x000fe2000001143f */
[----:B------:R-:W-:Y:S01]  /*19810*/  IMAD R67, R131, 0x80, R64 ;  /* 0x0000008083437824 */ /* 0x000fe200078e0240 */
[----:B------:R-:W-:Y:S01]  /*19820*/  ULDC.64 UR4, c[0x0][0xad8] ;  /* 0x0002b60000047ab9 */ /* 0x000fe20000000a00 */
        /* <DEDUP_REMOVED lines=10> */
[----:B------:R-:W-:Y:S02]  /*198d0*/  VIADD R61, R67, 0x20 ;  /* 0x00000020433d7836 */ /* 0x000fe40000000000 */
[C---:B------:R-:W-:Y:S02]  /*198e0*/  IMAD R65, R63.reuse, UR5, R0 ;  /* 0x000000053f417c24 */ /* 0x040fe4000f8e0200 */
[----:B------:R-:W-:Y:S01]  /*198f0*/  IMAD.WIDE.U32 R20, R63, UR4, R20 ;  /* 0x000000043f147c25 */ /* 0x000fe2000f8e0014 */
[-C--:B------:R-:W-:Y:S01]  /*19900*/  ISETP.GE.AND P1, PT, R61, R60.reuse, PT ;  /* 0x0000003c3d00720c */ /* 0x080fe20003f26270 */
[----:B------:R-:W-:Y:S01]  /*19910*/  ULDC.64 UR4, c[0x0][0xa80] ;  /* 0x0002a00000047ab9 */ /* 0x000fe20000000a00 */
[----:B------:R-:W-:Y:S01]  /*19920*/  ISETP.GE.AND P2, PT, R67, R60, PT ;  /* 0x0000003c4300720c */ /* 0x000fe20003f46270 */
[----:B------:R-:W-:-:S02]  /*19930*/  VIADD R0, R2, 0x30820 ;  /* 0x0003082002007836 */ /* 0x000fc40000000000 */
[----:B------:R-:W-:Y:S01]  /*19940*/  VIADD R61, R67, 0x40 ;  /* 0x00000040433d7836 */ /* 0x000fe20000000000 */
[C---:B------:R-:W-:Y:S01]  /*19950*/  LEA R66, P3, R20.reuse, UR4, 0x1 ;  /* 0x0000000414427c11 */ /* 0x040fe2000f8608ff */
[----:B------:R-:W-:Y:S01]  /*19960*/  IMAD.IADD R21, R21, 0x1, R65 ;  /* 0x0000000115157824 */ /* 0x000fe200078e0241 */
[----:B------:R-:W-:Y:S02]  /*19970*/  PRMT R0, RZ, 0x654, R0 ;  /* 0x00000654ff007816 */ /* 0x000fe40000000000 */
[----:B------:R-:W-:Y:S02]  /*19980*/  ISETP.GE.AND P0, PT, R61, R60, PT ;  /* 0x0000003c3d00720c */ /* 0x000fe40003f06270 */
[----:B------:R-:W-:Y:S01]  /*19990*/  LEA.HI.X R61, R20, UR5, R21, 0x1, P3 ;  /* 0x00000005143d7c11 */ /* 0x000fe200098f0c15 */
[----:B0-----:R0:W1:Y:S01]  /*199a0*/  SHFL.IDX PT, R64, R66, RZ, 0x181f ;  /* 0x00181fff42407589 */ /* 0x00106200000e0000 */
[----:B------:R2:W-:Y:S01]  /*199b0*/  SYNCS.ARRIVE.TRANS64.RED.A1T0 RZ, [R0+URZ], RZ ;  /* 0x000000ff00ff79a7 */ /* 0x0005e2000810043f */
[----:B------:R-:W-:Y:S01]  /*199c0*/  BSSY B1, `(.L_x_3921) ;  /* 0x0000015000017945 */ /* 0x000fe20003800000 */
[----:B------:R-:W-:-:S02]  /*199d0*/  VIADD R69, R3, 0x80 ;  /* 0x0000008003457836 */ /* 0x000fc40000000000 */
[----:B------:R-:W-:Y:S01]  /*199e0*/  VIADD R71, R3, 0x40 ;  /* 0x0000004003477836 */ /* 0x000fe20000000000 */
[----:B--2---:R0:W2:Y:S01]  /*199f0*/  SHFL.IDX PT, R0, R61, RZ, 0x181f ;  /* 0x00181fff3d007589 */ /* 0x0040a200000e0000 */
[----:B------:R-:W-:Y:S05]  /*19a00*/  @P2 BRA `(.L_x_3922) ;  /* 0x0000000000402947 */ /* 0x000fea0003800000 */
[----:B------:R-:W-:Y:S01]  /*19a10*/  ULDC UR4, c[0x0][0xac8] ;  /* 0x0002b20000047ab9 */ /* 0x000fe20000000800 */
[----:B------:R-:W-:Y:S02]  /*19a20*/  SHF.R.S32.HI R21, RZ, 0x1f, R3 ;  /* 0x0000001fff157819 */ /* 0x000fe40000011403 */
[----:B------:R-:W-:Y:S02]  /*19a30*/  ISETP.GE.AND P4, PT, R3, UR4, PT ;  /* 0x0000000403007c0c */ /* 0x000fe4000bf86270 */
[----:B------:R-:W-:Y:S02]  /*19a40*/  ISETP.GE.AND P3, PT, R71, UR4, PT ;  /* 0x0000000447007c0c */ /* 0x000fe4000bf66270 */
[----:B------:R-:W-:Y:S02]  /*19a50*/  ISETP.GE.AND P2, PT, R69, UR4, PT ;  /* 0x0000000445007c0c */ /* 0x000fe4000bf46270 */
[----:B------:R-:W-:Y:S02]  /*19a60*/  SHF.R.S32.HI R63, RZ, 0x1f, R71 ;  /* 0x0000001fff3f7819 */ /* 0x000fe40000011447 */
[----:B------:R-:W-:-:S05]  /*19a70*/  SHF.R.S32.HI R65, RZ, 0x1f, R69 ;  /* 0x0000001fff417819 */ /* 0x000fca0000011445 */
        /* <DEDUP_REMOVED lines=9> */
.L_x_3922:
[----:B------:R-:W-:Y:S05]  /*19b10*/  BSYNC B1 ;  /* 0x0000000000017941 */ /* 0x000fea0003800000 */
.L_x_3921:
[----:B--2---:R2:W4:Y:S01]  /*19b20*/  SHFL.IDX PT, R0, R61, 0x1, 0x181f ;  /* 0x00381f003d007f89 */ /* 0x00452200000e0000 */
[----:B------:R-:W-:Y:S01]  /*19b30*/  BSSY B1, `(.L_x_3923) ;  /* 0x0000013000017945 */ /* 0x000fe20003800000 */
[----:B---3-5:R-:W-:Y:S02]  /*19b40*/  SHF.R.S32.HI R30, RZ, 0x1f, R3 ;  /* 0x0000001fff1e7819 */ /* 0x028fe40000011403 */
[----:B------:R2:W3:Y:S01]  /*19b50*/  SHFL.IDX PT, R20, R66, 0x1, 0x181f ;  /* 0x00381f0042147f89 */ /* 0x0004e200000e0000 */
[----:B------:R-:W-:Y:S02]  /*19b60*/  SHF.R.S32.HI R28, RZ, 0x1f, R71 ;  /* 0x0000001fff1c7819 */ /* 0x000fe40000011447 */
[----:B------:R-:W-:Y:S01]  /*19b70*/  SHF.R.S32.HI R29, RZ, 0x1f, R69 ;  /* 0x0000001fff1d7819 */ /* 0x000fe20000011445 */
[----:B------:R-:W-:Y:S06]  /*19b80*/  @P1 BRA `(.L_x_3924) ;  /* 0x0000000000341947 */ /* 0x000fec0003800000 */
[----:B------:R-:W-:Y:S02]  /*19b90*/  ULDC UR4, c[0x0][0xac8] ;  /* 0x0002b20000047ab9 */ /* 0x000fe40000000800 */
[----:B------:R-:W-:Y:S02]  /*19ba0*/  ISETP.GE.AND P4, PT, R3, UR4, PT ;  /* 0x0000000403007c0c */ /* 0x000fe4000bf86270 */
[----:B------:R-:W-:Y:S02]  /*19bb0*/  ISETP.GE.AND P5, PT, R71, UR4, PT ;  /* 0x0000000447007c0c */ /* 0x000fe4000bfa6270 */
[----:B------:R-:W-:-:S09]  /*19bc0*/  ISETP.GE.AND P6, PT, R69, UR4, PT ;  /* 0x0000000445007c0c */ /* 0x000fd2000bfc6270 */
[-C--:B---3--:R-:W-:Y:S02]  /*19bd0*/  @!P4 LEA R4, P1, R3, R20.reuse, 0x1 ;  /* 0x000000140304c211 */ /* 0x088fe400078208ff */
        /* <DEDUP_REMOVED lines=8> */
.L_x_3924:
[----:B------:R-:W-:Y:S05]  /*19c60*/  BSYNC B1 ;  /* 0x0000000000017941 */ /* 0x000fea0003800000 */
.L_x_3923:
[----:B----4-:R4:W0:Y:S01]  /*19c70*/  SHFL.IDX PT, R0, R61, 0x2, 0x181f ;  /* 0x00581f003d007f89 */ /* 0x01082200000e0000 */
[----:B------:R-:W-:Y:S03]  /*19c80*/  BSSY B1, `(.L_x_3925) ;  /* 0x0000010000017945 */ /* 0x000fe60003800000 */
[----:B---3--:R4:W3:Y:S01]  /*19c90*/  SHFL.IDX PT, R8, R66, 0x2, 0x181f ;  /* 0x00581f0042087f89 */ /* 0x0088e200000e0000 */
        /* <DEDUP_REMOVED lines=10> */
[----:B------:R-:W-:Y:S01]  /*19d40*/  @!P5 LEA.HI.X R9, R69, R0, R29, 0x1, P2 ;  /* 0x000000004509d211 */ /* 0x000fe200010f0c1d */
[----:B------:R0:W-:Y:S04]  /*19d50*/  @!P3 ST.E.128 desc[UR48][R4.64], R12 ;  /* 0x0000000c0400b985 */ /* 0x0001e8000c101d30 */
[----:B------:R0:W-:Y:S04]  /*19d60*/  @!P4 ST.E.128 desc[UR48][R6.64], R36 ;  /* 0x000000240600c985 */ /* 0x0001e8000c101d30 */
[----:B------:R0:W-:Y:S02]  /*19d70*/  @!P5 ST.E.128 desc[UR48][R8.64], R52 ;  /* 0x000000340800d985 */ /* 0x0001e4000c101d30 */
.L_x_3926:
[----:B------:R-:W-:Y:S05]  /*19d80*/  BSYNC B1 ;  /* 0x0000000000017941 */ /* 0x000fea0003800000 */
.L_x_3925:
[----:B0-----:R-:W-:Y:S01]  /*19d90*/  VIADD R5, R67, 0x60 ;  /* 0x0000006043057836 */ /* 0x001fe20000000000 */
[----:B------:R0:W0:Y:S04]  /*19da0*/  SHFL.IDX PT, R0, R61, 0x3, 0x181f ;  /* 0x00781f003d007f89 */ /* 0x00002800000e0000 */
[----:B------:R-:W-:Y:S01]  /*19db0*/  ISETP.GE.AND P0, PT, R5, R60, PT ;  /* 0x0000003c0500720c */ /* 0x000fe20003f06270 */
[----:B--2-4-:R-:W2:-:S12]  /*19dc0*/  SHFL.IDX PT, R66, R66, 0x3, 0x181f ;  /* 0x00781f0042427f89 */ /* 0x014e9800000e0000 */
[----:B------:R-:W-:Y:S05]  /*19dd0*/  @P0 BRA `(.L_x_3927) ;  /* 0x0000002000340947 */ /* 0x000fea0003800000 */
[----:B------:R-:W-:Y:S02]  /*19de0*/  ULDC UR4, c[0x0][0xac8] ;  /* 0x0002b20000047ab9 */ /* 0x000fe40000000800 */
[----:B------:R-:W-:Y:S02]  /*19df0*/  ISETP.GE.AND P2, PT, R3, UR4, PT ;  /* 0x0000000403007c0c */ /* 0x000fe4000bf46270 */
[----:B------:R-:W-:-:S11]  /*19e00*/  ISETP.GE.AND P3, PT, R71, UR4, PT ;  /* 0x0000000447007c0c */ /* 0x000fd6000bf66270 */
[-C--:B--2---:R-:W-:Y:S02]  /*19e10*/  @!P2 LEA R4, P0, R3, R66.reuse, 0x1 ;  /* 0x000000420304a211 */ /* 0x084fe400078008ff */
[----:B------:R-:W-:Y:S02]  /*19e20*/  @!P3 LEA R6, P1, R71, R66, 0x1 ;  /* 0x000000424706b211 */ /* 0x000fe400078208ff */
[-C--:B0-----:R-:W-:Y:S02]  /*19e30*/  @!P2 LEA.HI.X R5, R3, R0.reuse, R30, 0x1, P0 ;  /* 0x000000000305a211 */ /* 0x081fe400000f0c1e */
        /* <DEDUP_REMOVED lines=9> */
.L_x_3920:
[----:B0-----:R-:W0:Y:S01]  /*19ed0*/  @P4 LDC R58, c[0x0][0xbec] ;  /* 0x0002fb00ff3a4b82 */ /* 0x001e220000000800 */
[----:B------:R-:W-:Y:S01]  /*19ee0*/  ULDC.64 UR4, c[0x0][0xb08] ;  /* 0x0002c20000047ab9 */ /* 0x000fe20000000a00 */
[----:B------:R1:W5:Y:S01]  /*19ef0*/  LDL R165, [R1+0x48] ;  /* 0x0000480001a57983 */ /* 0x0003620000100800 */
[----:B------:R-:W-:Y:S01]  /*19f00*/  IMAD R3, R62, UR4, RZ ;  /* 0x000000043e037c24 */ /* 0x000fe2000f8e02ff */
[----:B------:R-:W-:Y:S01]  /*19f10*/  ULDC.64 UR6, c[0x0][0xb30] ;  /* 0x0002cc0000067ab9 */ /* 0x000fe20000000a00 */
[C---:B------:R-:W-:Y:S01]  /*19f20*/  IMAD.WIDE.U32 R56, R0.reuse, UR4, RZ ;  /* 0x0000000400387c25 */ /* 0x040fe2000f8e00ff */
[----:B------:R1:W5:Y:S02]  /*19f30*/  LDL R164, [R1+0x108] ;  /* 0x0001080001a47983 */ /* 0x0003640000100800 */
[----:B------:R-:W2:Y:S01]  /*19f40*/  @P4 LDC R65, c[0x0][0xbf0] ;  /* 0x0002fc00ff414b82 */ /* 0x000ea20000000800 */
[----:B------:R-:W-:Y:S01]  /*19f50*/  IMAD R3, R0, UR5, R3 ;  /* 0x0000000500037c24 */ /* 0x000fe2000f8e0203 */
[----:B------:R-:W-:Y:S01]  /*19f60*/  ULDC.64 UR4, c[0x0][0xb38] ;  /* 0x0002ce0000047ab9 */ /* 0x000fe20000000a00 */
[----:B------:R1:W5:Y:S02]  /*19f70*/  LDL R163, [R1+0xa4] ;  /* 0x0000a40001a37983 */ /* 0x0003640000100800 */
[----:B------:R-:W-:Y:S01]  /*19f80*/  IMAD.IADD R57, R57, 0x1, R3 ;  /* 0x0000000139397824 */ /* 0x000fe200078e0203 */
[----:B------:R-:W-:Y:S01]  /*19f90*/  SHF.R.S32.HI R3, RZ, 0x1f, R226 ;  /* 0x0000001fff037819 */ /* 0x000fe200000114e2 */
[----:B------:R1:W5:Y:S01]  /*19fa0*/  LDL R162, [R1+0x104] ;  /* 0x0001040001a27983 */ /* 0x0003620000100800 */
[----:B------:R-:W-:-:S03]  /*19fb0*/  IMAD.WIDE.U32 R56, R196, UR4, R56 ;  /* 0x00000004c4387c25 */ /* 0x000fc6000f8e0038 */
[----:B------:R1:W5:Y:S01]  /*19fc0*/  LDL R161, [R1+0xa0] ;  /* 0x0000a00001a17983 */ /* 0x0003620000100800 */
[----:B------:R-:W-:Y:S01]  /*19fd0*/  IMAD R57, R196, UR5, R57 ;  /* 0x00000005c4397c24 */ /* 0x000fe2000f8e0239 */
[----:B------:R-:W-:Y:S02]  /*19fe0*/  ULDC.64 UR4, c[0x0][0xb40] ;  /* 0x0002d00000047ab9 */ /* 0x000fe40000000a00 */
[----:B------:R1:W5:Y:S01]  /*19ff0*/  LDL R160, [R1+0x100] ;  /* 0x0001000001a07983 */ /* 0x0003620000100800 */
[----:B------:R-:W-:Y:S02]  /*1a000*/  IMAD R3, R3, UR4, RZ ;  /* 0x0000000403037c24 */ /* 0x000fe4000f8e02ff */
[----:B0-----:R-:W-:Y:S01]  /*1a010*/  @P4 IMAD.HI.U32 R58, R63, R58, RZ ;  /* 0x0000003a3f3a4227 */ /* 0x001fe200078e00ff */
[----:B------:R1:W5:Y:S03]  /*1a020*/  LDL R159, [R1+0x9c] ;  /* 0x00009c00019f7983 */ /* 0x0003660000100800 */
[C---:B------:R-:W-:Y:S01]  /*1a030*/  IMAD R59, R226.reuse, UR5, R3 ;  /* 0x00000005e23b7c24 */ /* 0x040fe2000f8e0203 */
[----:B------:R1:W5:Y:S01]  /*1a040*/  LDL R158, [R1+0xfc] ;  /* 0x0000fc00019e7983 */ /* 0x0003620000100800 */
[----:B------:R-:W-:Y:S01]  /*1a050*/  IMAD.WIDE.U32 R56, R226, UR4, R56 ;  /* 0x00000004e2387c25 */ /* 0x000fe2000f8e0038 */
[----:B------:R-:W-:-:S02]  /*1a060*/  ULDC.64 UR4, c[0x0][0xb48] ;  /* 0x0002d20000047ab9 */ /* 0x000fc40000000a00 */
[----:B------:R1:W5:Y:S01]  /*1a070*/  LDL R157, [R1+0x98] ;  /* 0x00009800019d7983 */ /* 0x0003620000100800 */
[----:B------:R-:W-:Y:S01]  /*1a080*/  IMAD.MOV.U32 R3, RZ, RZ, R63 ;  /* 0x000000ffff037224 */ /* 0x000fe200078e003f */
[----:B--2---:R-:W-:Y:S01]  /*1a090*/  @P4 SHF.R.U32.HI R3, RZ, R65, R58 ;  /* 0x00000041ff034219 */ /* 0x004fe2000001163a */
[----:B------:R-:W-:Y:S01]  /*1a0a0*/  IMAD.IADD R57, R57, 0x1, R59 ;  /* 0x0000000139397824 */ /* 0x000fe200078e023b */
[----:B------:R1:W5:Y:S02]  /*1a0b0*/  LDL R156, [R1+0xf8] ;  /* 0x0000f800019c7983 */ /* 0x0003640000100800 */
[--C-:B------:R-:W-:Y:S01]  /*1a0c0*/  SHF.R.S32.HI R0, RZ, 0x1f, R3.reuse ;  /* 0x0000001fff007819 */ /* 0x100fe20000011403 */
[----:B------:R-:W-:Y:S01]  /*1a0d0*/  IMAD.MOV R59, RZ, RZ, -R3 ;  /* 0x000000ffff3b7224 */ /* 0x000fe200078e0a03 */
[----:B------:R1:W5:Y:S01]  /*1a0e0*/  LDL R155, [R1+0x94] ;  /* 0x00009400019b7983 */ /* 0x0003620000100800 */
[----:B------:R-:W-:-:S03]  /*1a0f0*/  IMAD.WIDE.U32 R56, R130, UR4, R56 ;  /* 0x0000000482387c25 */ /* 0x000fc6000f8e0038 */
[----:B------:R1:W5:Y:S01]  /*1a100*/  LDL R154, [R1+0xf4] ;  /* 0x0000f400019a7983 */ /* 0x0003620000100800 */
[----:B------:R-:W-:Y:S02]  /*1a110*/  IMAD R59, R122, R59, R63 ;  /* 0x0000003b7a3b7224 */ /* 0x000fe400078e023f */
[----:B------:R-:W-:Y:S01]  /*1a120*/  IMAD R57, R130, UR5, R57 ;  /* 0x0000000582397c24 */ /* 0x000fe2000f8e0239 */
[----:B------:R1:W5:Y:S01]  /*1a130*/  LDL R153, [R1+0x90] ;  /* 0x0000900001997983 */ /* 0x0003620000100800 */
[----:B------:R-:W-:Y:S01]  /*1a140*/  IMAD R0, R0, UR6, RZ ;  /* 0x0000000600007c24 */ /* 0x000fe2000f8e02ff */
        /* <DEDUP_REMOVED lines=35> */
[C---:B------:R-:W-:Y:S01]  /*1a380*/  IMAD R63, R3.reuse, UR7, R0 ;  /* 0x00000007033f7c24 */ /* 0x040fe2000f8e0200 */
[----:B------:R-:W-:Y:S01]  /*1a390*/  SHF.R.S32.HI R0, RZ, 0x1f, R59 ;  /* 0x0000001fff007819 */ /* 0x000fe2000001143b */
[----:B------:R-:W-:-:S04]  /*1a3a0*/  IMAD.WIDE.U32 R56, R3, UR6, R56 ;  /* 0x0000000603387c25 */ /* 0x000fc8000f8e0038 */
[----:B------:R-:W-:Y:S01]  /*1a3b0*/  IMAD R0, R0, UR4, RZ ;  /* 0x0000000400007c24 */ /* 0x000fe2000f8e02ff */
[----:B------:R-:W-:-:S03]  /*1a3c0*/  IADD3 R57, R57, R63, RZ ;  /* 0x0000003f39397210 */ /* 0x000fc60007ffe0ff */
[C---:B------:R-:W-:Y:S02]  /*1a3d0*/  IMAD R3, R59.reuse, UR5, R0 ;  /* 0x000000053b037c24 */ /* 0x040fe4000f8e0200 */
[----:B------:R-:W-:Y:S01]  /*1a3e0*/  IMAD.WIDE.U32 R56, R59, UR4, R56 ;  /* 0x000000043b387c25 */ /* 0x000fe2000f8e0038 */
[----:B------:R-:W-:Y:S01]  /*1a3f0*/  ISETP.GE.AND P0, PT, R64, R60, PT ;  /* 0x0000003c4000720c */ /* 0x000fe20003f06270 */
[----:B------:R-:W-:Y:S02]  /*1a400*/  ULDC.64 UR4, c[0x0][0xb00] ;  /* 0x0002c00000047ab9 */ /* 0x000fe40000000a00 */
[----:B------:R-:W-:Y:S01]  /*1a410*/  IMAD.IADD R3, R57, 0x1, R3 ;  /* 0x0000000139037824 */ /* 0x000fe200078e0203 */
[----:B------:R-:W-:Y:S01]  /*1a420*/  LEA R0, P1, R56, UR4, 0x2 ;  /* 0x0000000438007c11 */ /* 0x000fe2000f8210ff */
[----:B------:R-:W-:-:S03]  /*1a430*/  VIADD R58, R2, 0x30820 ;  /* 0x00030820023a7836 */ /* 0x000fc60000000000 */
[----:B------:R-:W-:Y:S02]  /*1a440*/  LEA.HI.X R3, R56, UR5, R3, 0x2, P1 ;  /* 0x0000000538037c11 */ /* 0x000fe400088f1403 */
[----:B------:R-:W-:Y:S01]  /*1a450*/  PRMT R58, RZ, 0x654, R58 ;  /* 0x00000654ff3a7816 */ /* 0x000fe2000000003a */
[----:B------:R1:W0:Y:S01]  /*1a460*/  SHFL.IDX PT, R56, R0, RZ, 0x1c1f ;  /* 0x001c1fff00387589 */ /* 0x00022200000e0000 */
[----:B------:R-:W-:Y:S02]  /*1a470*/  BSSY B1, `(.L_x_3928) ;  /* 0x0000064000017945 */ /* 0x000fe40003800000 */
[----:B------:R1:W-:Y:S01]  /*1a480*/  SYNCS.ARRIVE.TRANS64.RED.A1T0 RZ, [R58+URZ], RZ ;  /* 0x000000ff3aff79a7 */ /* 0x0003e2000810043f */
[----:B------:R1:W2:Y:S01]  /*1a490*/  SHFL.IDX PT, R57, R3, RZ, 0x1c1f ;  /* 0x001c1fff03397589 */ /* 0x0002a200000e0000 */
[----:B------:R-:W-:Y:S05]  /*1a4a0*/  @P0 BRA `(.L_x_3929) ;  /* 0x0000000400800947 */ /* 0x000fea0003800000 */
[----:B------:R-:W-:Y:S02]  /*1a4b0*/  ULDC UR4, c[0x0][0xac8] ;  /* 0x0002b20000047ab9 */ /* 0x000fe40000000800 */
[----:B-----5:R-:W-:Y:S02]  /*1a4c0*/  ISETP.GE.AND P1, PT, R163, UR4, PT ;  /* 0x00000004a3007c0c */ /* 0x020fe4000bf26270 */
[----:B------:R-:W-:Y:S02]  /*1a4d0*/  ISETP.GE.AND P0, PT, R161, UR4, PT ;  /* 0x00000004a1007c0c */ /* 0x000fe4000bf06270 */
[----:B------:R-:W-:Y:S02]  /*1a4e0*/  ISETP.GE.AND P2, PT, R165, UR4, PT ;  /* 0x00000004a5007c0c */ /* 0x000fe4000bf46270 */
[----:B------:R-:W-:Y:S02]  /*1a4f0*/  ISETP.GE.AND P3, PT, R159, UR4, PT ;  /* 0x000000049f007c0c */ /* 0x000fe4000bf66270 */
[----:B------:R-:W-:-:S05]  /*1a500*/  ISETP.GE.AND P4, PT, R157, UR4, PT ;  /* 0x000000049d007c0c */ /* 0x000fca000bf86270 */
[-C--:B01----:R-:W-:Y:S02]  /*1a510*/  @!P1 LEA R58, P5, R163, R56.reuse, 0x2 ;  /* 0x00000038a33a9211 */ /* 0x083fe400078a10ff */
[----:B------:R-:W-:Y:S02]  /*1a520*/  @!P0 LEA R62, P6, R161, R56, 0x2 ;  /* 0x00000038a13e8211 */ /* 0x000fe400078c10ff */
[----:B--2---:R-:W-:Y:S01]  /*1a530*/  @!P2 IMAD.WIDE R64, R165, 0x4, R56 ;  /* 0x00000004a540a825 */ /* 0x004fe200078e0238 */
[-C--:B------:R-:W-:Y:S02]  /*1a540*/  @!P1 LEA.HI.X R59, R163, R57.reuse, R164, 0x2, P5 ;  /* 0x00000039a33b9211 */ /* 0x080fe400028f14a4 */
[----:B------:R-:W-:Y:S02]  /*1a550*/  @!P0 LEA.HI.X R63, R161, R57, R162, 0x2, P6 ;  /* 0x00000039a13f8211 */ /* 0x000fe400030f14a2 */
[----:B------:R-:W-:Y:S01]  /*1a560*/  ISETP.GE.AND P5, PT, R155, UR4, PT ;  /* 0x000000049b007c0c */ /* 0x000fe2000bfa6270 */
[----:B------:R0:W-:Y:S04]  /*1a570*/  @!P2 ST.E.64 desc[UR48][R64.64], R4 ;  /* 0x000000044000a985 */ /* 0x0001e8000c101b30 */
[----:B------:R1:W-:Y:S01]  /*1a580*/  @!P1 ST.E.64 desc[UR48][R58.64], R6 ;  /* 0x000000063a009985 */ /* 0x0003e2000c101b30 */
[----:B------:R-:W-:-:S03]  /*1a590*/  ISETP.GE.AND P1, PT, R151, UR4, PT ;  /* 0x0000000497007c0c */ /* 0x000fc6000bf26270 */
[----:B------:R2:W-:Y:S01]  /*1a5a0*/  @!P0 ST.E.64 desc[UR48][R62.64], R8 ;  /* 0x000000083e008985 */ /* 0x0005e2000c101b30 */
[----:B------:R-:W-:Y:S02]  /*1a5b0*/  ISETP.GE.AND P0, PT, R153, UR4, PT ;  /* 0x0000000499007c0c */ /* 0x000fe4000bf06270 */
        /* <DEDUP_REMOVED lines=9> */
[----:B------:R-:W-:-:S05]  /*1a650*/  @!P5 LEA.HI.X R9, R155, R57, R156, 0x2, P6 ;  /* 0x000000399b09d211 */ /* 0x000fca00030f149c */
[----:B------:R2:W-:Y:S01]  /*1a660*/  @!P5 ST.E.64 desc[UR48][R8.64], R14 ;  /* 0x0000000e0800d985 */ /* 0x0005e2000c101b30 */
        /* <DEDUP_REMOVED lines=17> */
[-C--:B------:R-:W-:Y:S02]  /*1a780*/  @!P4 LEA.HI.X R7, R145, R57.reuse, R146, 0x2, P0 ;  /* 0x000000399107c211 */ /* 0x080fe400000f1492 */
[----:B------:R-:W-:Y:S02]  /*1a790*/  ISETP.GE.AND P0, PT, R134, UR4, PT ;  /* 0x0000000486007c0c */ /* 0x000fe4000bf06270 */
[CC--:B--2---:R-:W-:Y:S01]  /*1a7a0*/  @!P5 LEA R8, P6, R143.reuse, R56.reuse, 0x2 ;  /* 0x000000388f08d211 */ /* 0x0c4fe200078c10ff */
[----:B------:R1:W-:Y:S01]  /*1a7b0*/  @!P4 ST.E.64 desc[UR48][R6.64], R36 ;  /* 0x000000240600c985 */ /* 0x0003e2000c101b30 */
[----:B------:R-:W-:Y:S02]  /*1a7c0*/  ISETP.GE.AND P4, PT, R130, UR4, PT ;  /* 0x0000000482007c0c */ /* 0x000fe4000bf86270 */
[----:B------:R-:W-:Y:S02]  /*1a7d0*/  @!P5 LEA.HI.X R9, R143, R57, R144, 0x2, P6 ;  /* 0x000000398f09d211 */ /* 0x000fe400030f1490 */
[----:B0-----:R-:W-:-:S03]  /*1a7e0*/  @!P2 LEA R4, P6, R141, R56, 0x2 ;  /* 0x000000388d04a211 */ /* 0x001fc600078c10ff */
[----:B------:R0:W-:Y:S01]  /*1a7f0*/  @!P5 ST.E.64 desc[UR48][R8.64], R40 ;  /* 0x000000280800d985 */ /* 0x0001e2000c101b30 */
[----:B------:R-:W-:Y:S02]  /*1a800*/  ISETP.GE.AND P5, PT, R132, UR4, PT ;  /* 0x0000000484007c0c */ /* 0x000fe4000bfa6270 */
        /* <DEDUP_REMOVED lines=26> */
[C---:B-1----:R-:W-:Y:S01]  /*1a9b0*/  @!P1 LEA R6, P6, R124.reuse, R56, 0x2 ;  /* 0x000000387c069211 */ /* 0x042fe200078c10ff */
[----:B------:R1:W-:Y:S03]  /*1a9c0*/  @!P0 ST.E.64 desc[UR48][R4.64], R80 ;  /* 0x0000005004008985 */ /* 0x0003e6000c101b30 */
[----:B------:R-:W-:-:S03]  /*1a9d0*/  @!P1 LEA.HI.X R7, R124, R57, R125, 0x2, P6 ;  /* 0x000000397c079211 */ /* 0x000fc600030f147d */
[CC--:B0-----:R-:W-:Y:S02]  /*1a9e0*/  @!P3 LEA R8, P6, R120.reuse, R56.reuse, 0x2 ;  /* 0x000000387808b211 */ /* 0x0c1fe400078c10ff */
[----:B------:R0:W-:Y:S02]  /*1a9f0*/  @!P1 ST.E.64 desc[UR48][R6.64], R84 ;  /* 0x0000005406009985 */ /* 0x0001e4000c101b30 */
[----:B------:R-:W-:Y:S02]  /*1aa00*/  @!P3 LEA.HI.X R9, R120, R57, R121, 0x2, P6 ;  /* 0x000000397809b211 */ /* 0x000fe400030f1479 */
[----:B-1----:R-:W-:-:S04]  /*1aa10*/  @!P4 LEA R4, P0, R122, R56, 0x2 ;  /* 0x000000387a04c211 */ /* 0x002fc800078010ff */
[-C--:B------:R-:W-:Y:S02]  /*1aa20*/  @!P4 LEA.HI.X R5, R122, R57.reuse, R123, 0x2, P0 ;  /* 0x000000397a05c211 */ /* 0x080fe400000f147b */
[-C--:B------:R-:W-:Y:S02]  /*1aa30*/  @!P5 LEA R10, P0, R66, R56.reuse, 0x2 ;  /* 0x00000038420ad211 */ /* 0x080fe400078010ff */
[----:B0-----:R-:W-:Y:S01]  /*1aa40*/  @!P2 LEA R6, P1, R116, R56, 0x2 ;  /* 0x000000387406a211 */ /* 0x001fe200078210ff */
[----:B------:R3:W-:Y:S01]  /*1aa50*/  @!P4 ST.E.64 desc[UR48][R4.64], R88 ;  /* 0x000000580400c985 */ /* 0x0007e2000c101b30 */
[-C--:B------:R-:W-:Y:S02]  /*1aa60*/  @!P5 LEA.HI.X R11, R66, R57.reuse, R67, 0x2, P0 ;  /* 0x00000039420bd211 */ /* 0x080fe400000f1443 */
[----:B------:R-:W-:Y:S01]  /*1aa70*/  @!P2 LEA.HI.X R7, R116, R57, R117, 0x2, P1 ;  /* 0x000000397407a211 */ /* 0x000fe200008f1475 */
[----:B------:R3:W-:Y:S04]  /*1aa80*/  @!P3 ST.E.64 desc[UR48][R8.64], R92 ;  /* 0x0000005c0800b985 */ /* 0x0007e8000c101b30 */
[----:B------:R3:W-:Y:S04]  /*1aa90*/  @!P2 ST.E.64 desc[UR48][R6.64], R96 ;  /* 0x000000600600a985 */ /* 0x0007e8000c101b30 */
[----:B------:R3:W-:Y:S02]  /*1aaa0*/  @!P5 ST.E.64 desc[UR48][R10.64], R100 ;  /* 0x000000640a00d985 */ /* 0x0007e4000c101b30 */
.L_x_3929:
[----:B------:R-:W-:Y:S05]  /*1aab0*/  BSYNC B1 ;  /* 0x0000000000017941 */ /* 0x000fea0003800000 */
.L_x_3928:
[----:B------:R-:W-:Y:S01]  /*1aac0*/  ISETP.GE.AND P0, PT, R61, R60, PT ;  /* 0x0000003c3d00720c */ /* 0x000fe20003f06270 */
[----:B---3--:R3:W4:Y:S04]  /*1aad0*/  SHFL.IDX PT, R5, R3, 0x1, 0x1c1f ;  /* 0x003c1f0003057f89 */ /* 0x00872800000e0000 */
[----:B------:R3:W0:Y:S08]  /*1aae0*/  SHFL.IDX PT, R4, R0, 0x1, 0x1c1f ;  /* 0x003c1f0000047f89 */ /* 0x00063000000e0000 */
[----:B---3--:R-:W-:Y:S05]  /*1aaf0*/  @P0 BRA `(.L_x_3927) ;  /* 0x0000001000ec0947 */ /* 0x008fea0003800000 */
[----:B------:R-:W-:Y:S02]  /*1ab00*/  ULDC UR4, c[0x0][0xac8] ;  /* 0x0002b20000047ab9 */ /* 0x000fe40000000800 */
[----:B-----5:R-:W-:Y:S02]  /*1ab10*/  ISETP.GE.AND P2, PT, R163, UR4, PT ;  /* 0x00000004a3007c0c */ /* 0x020fe4000bf46270 */
[----:B------:R-:W-:Y:S02]  /*1ab20*/  ISETP.GE.AND P1, PT, R165, UR4, PT ;  /* 0x00000004a5007c0c */ /* 0x000fe4000bf26270 */
[----:B------:R-:W-:Y:S02]  /*1ab30*/  ISETP.GE.AND P5, PT, R161, UR4, PT ;  /* 0x00000004a1007c0c */ /* 0x000fe4000bfa6270 */
[----:B------:R-:W-:Y:S02]  /*1ab40*/  ISETP.GE.AND P4, PT, R159, UR4, PT ;  /* 0x000000049f007c0c */ /* 0x000fe4000bf86270 */
[----:B------:R-:W-:-:S05]  /*1ab50*/  ISETP.GE.AND P3, PT, R157, UR4, PT ;  /* 0x000000049d007c0c */ /* 0x000fca000bf66270 */
[----:B0-----:R-:W-:Y:S02]  /*1ab60*/  @!P2 LEA R6, P0, R163, R4, 0x2 ;  /* 0x00000004a306a211 */ /* 0x001fe400078010ff */
[----:B----4-:R-:W-:Y:S02]  /*1ab70*/  @!P1 IMAD.WIDE R8, R165, 0x4, R4 ;  /* 0x00000004a5089825 */ /* 0x010fe400078e0204 */
[----:B------:R-:W-:Y:S02]  /*1ab80*/  @!P2 LEA.HI.X R7, R163, R5, R164, 0x2, P0 ;  /* 0x00000005a307a211 */ /* 0x000fe400000f14a4 */
[----:B------:R-:W-:Y:S01]  /*1ab90*/  ISETP.GE.AND P0, PT, R155, UR4, PT ;  /* 0x000000049b007c0c */ /* 0x000fe2000bf06270 */
[----:B------:R0:W-:Y:S01]  /*1aba0*/  @!P1 ST.E.64 desc[UR48][R8.64], R26 ;  /* 0x0000001a08009985 */ /* 0x0001e2000c101b30 */
[----:B------:R-:W-:-:S03]  /*1abb0*/  ISETP.GE.AND P1, PT, R153, UR4, PT ;  /* 0x0000000499007c0c */ /* 0x000fc6000bf26270 */
[----:B------:R3:W-:Y:S01]  /*1abc0*/  @!P2 ST.E.64 desc[UR48][R6.64], R30 ;  /* 0x0000001e0600a985 */ /* 0x0007e2000c101b30 */
[-C--:B0-----:R-:W-:Y:S02]  /*1abd0*/  @!P4 LEA R8, P2, R159, R4.reuse, 0x2 ;  /* 0x000000049f08c211 */ /* 0x081fe400078410ff */
[-C--:B---3--:R-:W-:Y:S02]  /*1abe0*/  @!P5 LEA R6, P6, R161, R4.reuse, 0x2 ;  /* 0x00000004a106d211 */ /* 0x088fe400078c10ff */
[-C--:B------:R-:W-:Y:S02]  /*1abf0*/  @!P4 LEA.HI.X R9, R159, R5.reuse, R160, 0x2, P2 ;  /* 0x000000059f09c211 */ /* 0x080fe400010f14a0 */
[-C--:B------:R-:W-:Y:S02]  /*1ac00*/  @!P5 LEA.HI.X R7, R161, R5.reuse, R162, 0x2, P6 ;  /* 0x00000005a107d211 */ /* 0x080fe400030f14a2 */
[----:B------:R-:W-:Y:S02]  /*1ac10*/  ISETP.GE.AND P2, PT, R151, UR4, PT ;  /* 0x0000000497007c0c */ /* 0x000fe4000bf46270 */
[C---:B------:R-:W-:Y:S01]  /*1ac20*/  @!P3 LEA R10, P6, R157.reuse, R4, 0x2 ;  /* 0x000000049d0ab211 */ /* 0x040fe200078c10ff */
[----:B------:R0:W-:Y:S03]  /*1ac30*/  @!P5 ST.E.64 desc[UR48][R6.64], R34 ;  /* 0x000000220600d985 */ /* 0x0001e6000c101b30 */
[----:B------:R-:W-:Y:S01]  /*1ac40*/  @!P3 LEA.HI.X R11, R157, R5, R158, 0x2, P6 ;  /* 0x000000059d0bb211 */ /* 0x000fe200030f149e */
[----:B------:R3:W-:Y:S04]  /*1ac50*/  @!P4 ST.E.64 desc[UR48][R8.64], R38 ;  /* 0x000000260800c985 */ /* 0x0007e8000c101b30 */
[----:B------:R4:W-:Y:S01]  /*1ac60*/  @!P3 ST.E.64 desc[UR48][R10.64], R42 ;  /* 0x0000002a0a00b985 */ /* 0x0009e2000c101b30 */
[----:B------:R-:W-:-:S02]  /*1ac70*/  ISETP.GE.AND P3, PT, R149, UR4, PT ;  /* 0x0000000495007c0c */ /* 0x000fc4000bf66270 */
        /* <DEDUP_REMOVED lines=16> */
[----:B------:R-:W-:Y:S01]  /*1ad80*/  @!P3 ST.E.64 desc[UR48][R6.64], R104 ;  /* 0x000000680600b985 */ /* 0x000fe2000c101b30 */
[-C--:B------:R-:W-:Y:S02]  /*1ad90*/  @!P1 LEA R14, P3, R141, R4.reuse, 0x2 ;  /* 0x000000048d0e9211 */ /* 0x080fe400078610ff */
[-C--:B------:R-:W-:Y:S02]  /*1ada0*/  @!P4 LEA.HI.X R9, R147, R5.reuse, R148, 0x2, P0 ;  /* 0x000000059309c211 */ /* 0x080fe400000f1494 */
[----:B------:R-:W-:Y:S02]  /*1adb0*/  ISETP.GE.AND P0, PT, R136, UR4, PT ;  /* 0x0000000488007c0c */ /* 0x000fe4000bf06270 */
[C---:B----4-:R-:W-:Y:S01]  /*1adc0*/  @!P5 LEA R10, P6, R145.reuse, R4, 0x2 ;  /* 0x00000004910ad211 */ /* 0x050fe200078c10ff */
[----:B------:R0:W-:Y:S01]  /*1add0*/  @!P4 ST.E.64 desc[UR48][R8.64], R108 ;  /* 0x0000006c0800c985 */ /* 0x0001e2000c101b30 */
[----:B------:R-:W-:Y:S02]  /*1ade0*/  ISETP.GE.AND P4, PT, R132, UR4, PT ;  /* 0x0000000484007c0c */ /* 0x000fe4000bf86270 */
[----:B------:R-:W-:-:S02]  /*1adf0*/  @!P5 LEA.HI.X R11, R145, R5, R146, 0x2, P6 ;  /* 0x00000005910bd211 */ /* 0x000fc400030f1492 */
[-C--:B------:R-:W-:Y:S02]  /*1ae00*/  @!P2 LEA R12, P6, R143, R4.reuse, 0x2 ;  /* 0x000000048f0ca211 */ /* 0x080fe400078c10ff */
[-C--:B------:R-:W-:Y:S01]  /*1ae10*/  @!P1 LEA.HI.X R15, R141, R5.reuse, R142, 0x2, P3 ;  /* 0x000000058d0f9211 */ /* 0x080fe200018f148e */
[----:B------:R3:W-:Y:S01]  /*1ae20*/  @!P5 ST.E.64 desc[UR48][R10.64], R112 ;  /* 0x000000700a00d985 */ /* 0x0007e2000c101b30 */
[----:B------:R-:W-:Y:S02]  /*1ae30*/  ISETP.GE.AND P5, PT, R134, UR4, PT ;  /* 0x0000000486007c0c */ /* 0x000fe4000bfa6270 */
[-C--:B------:R-:W-:Y:S02]  /*1ae40*/  @!P2 LEA.HI.X R13, R143, R5.reuse, R144, 0x2, P6 ;  /* 0x000000058f0da211 */ /* 0x080fe400030f1490 */
[----:B------:R-:W-:Y:S02]  /*1ae50*/  @!P0 LEA R20, P6, R136, R4, 0x2 ;  /* 0x0000000488148211 */ /* 0x000fe400078c10ff */
[----:B------:R-:W-:Y:S01]  /*1ae60*/  ISETP.GE.AND P3, PT, R130, UR4, PT ;  /* 0x0000000482007c0c */ /* 0x000fe2000bf66270 */
[----:B------:R4:W-:Y:S01]  /*1ae70*/  @!P2 ST.E.64 desc[UR48][R12.64], R70 ;  /* 0x000000460c00a985 */ /* 0x0009e2000c101b30 */
[----:B------:R-:W-:-:S02]  /*1ae80*/  @!P0 LEA.HI.X R21, R136, R5, R140, 0x2, P6 ;  /* 0x0000000588158211 */ /* 0x000fc400030f148c */
[-C--:B0-----:R-:W-:Y:S01]  /*1ae90*/  @!P4 LEA R8, P2, R132, R4.reuse, 0x2 ;  /* 0x000000048408c211 */ /* 0x081fe200078410ff */
[----:B------:R0:W-:Y:S02]  /*1aea0*/  @!P1 ST.E.64 desc[UR48][R14.64], R74 ;  /* 0x0000004a0e009985 */ /* 0x0001e4000c101b30 */
[-C--:B------:R-:W-:Y:S02]  /*1aeb0*/  @!P5 LEA R6, P1, R134, R4.reuse, 0x2 ;  /* 0x000000048606d211 */ /* 0x080fe400078210ff */
[----:B------:R-:W-:Y:S01]  /*1aec0*/  @!P0 ST.E.64 desc[UR48][R20.64], R78 ;  /* 0x0000004e14008985 */ /* 0x000fe2000c101b30 */
[----:B------:R-:W-:Y:S02]  /*1aed0*/  ISETP.GE.AND P0, PT, R128, UR4, PT ;  /* 0x0000000480007c0c */ /* 0x000fe4000bf06270 */
[----:B------:R-:W-:Y:S02]  /*1aee0*/  @!P5 LEA.HI.X R7, R134, R5, R135, 0x2, P1 ;  /* 0x000000058607d211 */ /* 0x000fe400008f1487 */
[----:B---3--:R-:W-:-:S02]  /*1aef0*/  @!P3 LEA R10, P6, R130, R4, 0x2 ;  /* 0x00000004820ab211 */ /* 0x008fc400078c10ff */
[----:B------:R-:W-:Y:S01]  /*1af00*/  ISETP.GE.AND P1, PT, R126, UR4, PT ;  /* 0x000000047e007c0c */ /* 0x000fe2000bf26270 */
[----:B------:R3:W-:Y:S01]  /*1af10*/  @!P5 ST.E.64 desc[UR48][R6.64], R82 ;  /* 0x000000520600d985 */ /* 0x0007e2000c101b30 */
[-C--:B------:R-:W-:Y:S02]  /*1af20*/  @!P4 LEA.HI.X R9, R132, R5.reuse, R133, 0x2, P2 ;  /* 0x000000058409c211 */ /* 0x080fe400010f1485 */
[----:B------:R-:W-:Y:S02]  /*1af30*/  @!P3 LEA.HI.X R11, R130, R5, R131, 0x2, P6 ;  /* 0x00000005820bb211 */ /* 0x000fe400030f1483 */
[----:B------:R-:W-:Y:S01]  /*1af40*/  ISETP.GE.AND P2, PT, R120, UR4, PT ;  /* 0x0000000478007c0c */ /* 0x000fe2000bf46270 */
[----:B------:R1:W-:Y:S01]  /*1af50*/  @!P4 ST.E.64 desc[UR48][R8.64], R86 ;  /* 0x000000560800c985 */ /* 0x0003e2000c101b30 */
[----:B------:R-:W-:Y:S02]  /*1af60*/  ISETP.GE.AND P4, PT, R124, UR4, PT ;  /* 0x000000047c007c0c */ /* 0x000fe4000bf86270 */
[----:B----4-:R-:W-:Y:S01]  /*1af70*/  @!P0 LEA R12, P5, R128, R4, 0x2 ;  /* 0x00000004800c8211 */ /* 0x010fe200078a10ff */
[----:B------:R4:W-:Y:S01]  /*1af80*/  @!P3 ST.E.64 desc[UR48][R10.64], R90 ;  /* 0x0000005a0a00b985 */ /* 0x0009e2000c101b30 */
[----:B------:R-:W-:-:S02]  /*1af90*/  ISETP.GE.AND P3, PT, R122, UR4, PT ;  /* 0x000000047a007c0c */ /* 0x000fc4000bf66270 */
[-C--:B------:R-:W-:Y:S02]  /*1afa0*/  @!P0 LEA.HI.X R13, R128, R5.reuse, R129, 0x2, P5 ;  /* 0x00000005800d8211 */ /* 0x080fe400028f1481 */
[----:B------:R-:W-:Y:S02]  /*1afb0*/  ISETP.GE.AND P5, PT, R116, UR4, PT ;  /* 0x0000000474007c0c */ /* 0x000fe4000bfa6270 */
[-C--:B0-----:R-:W-:Y:S01]  /*1afc0*/  @!P1 LEA R14, P6, R126, R4.reuse, 0x2 ;  /* 0x000000047e0e9211 */ /* 0x081fe200078c10ff */
[----:B------:R0:W-:Y:S02]  /*1afd0*/  @!P0 ST.E.64 desc[UR48][R12.64], R94 ;  /* 0x0000005e0c008985 */ /* 0x0001e4000c101b30 */
[-C--:B---3--:R-:W-:Y:S02]  /*1afe0*/  @!P4 LEA R6, P0, R124, R4.reuse, 0x2 ;  /* 0x000000047c06c211 */ /* 0x088fe400078010ff */
[----:B------:R-:W-:Y:S02]  /*1aff0*/  @!P1 LEA.HI.X R15, R126, R5, R127, 0x2, P6 ;  /* 0x000000057e0f9211 */ /* 0x000fe400030f147f */
[----:B-1----:R-:W-:-:S02]  /*1b000*/  @!P3 LEA R8, P6, R122, R4, 0x2 ;  /* 0x000000047a08b211 */ /* 0x002fc400078c10ff */
[-C--:B------:R-:W-:Y:S01]  /*1b010*/  @!P4 LEA.HI.X R7, R124, R5.reuse, R125, 0x2, P0 ;  /* 0x000000057c07c211 */ /* 0x080fe200000f147d */
[----:B------:R0:W-:Y:S01]  /*1b020*/  @!P1 ST.E.64 desc[UR48][R14.64], R98 ;  /* 0x000000620e009985 */ /* 0x0001e2000c101b30 */
[-C--:B----4-:R-:W-:Y:S02]  /*1b030*/  @!P2 LEA R10, P1, R120, R4.reuse, 0x2 ;  /* 0x00000004780aa211 */ /* 0x090fe400078210ff */
[----:B------:R-:W-:Y:S01]  /*1b040*/  @!P5 LEA R20, P0, R116, R4, 0x2 ;  /* 0x000000047414d211 */ /* 0x000fe200078010ff */
[----:B------:R0:W-:Y:S01]  /*1b050*/  @!P4 ST.E.64 desc[UR48][R6.64], R102 ;  /* 0x000000660600c985 */ /* 0x0001e2000c101b30 */
[-C--:B------:R-:W-:Y:S02]  /*1b060*/  @!P3 LEA.HI.X R9, R122, R5.reuse, R123, 0x2, P6 ;  /* 0x000000057a09b211 */ /* 0x080fe400030f147b */
[-C--:B------:R-:W-:Y:S02]  /*1b070*/  @!P2 LEA.HI.X R11, R120, R5.reuse, R121, 0x2, P1 ;  /* 0x00000005780ba211 */ /* 0x080fe400008f1479 */
[----:B------:R-:W-:Y:S01]  /*1b080*/  @!P5 LEA.HI.X R21, R116, R5, R117, 0x2, P0 ;  /* 0x000000057415d211 */ /* 0x000fe200000f1475 */
[----:B------:R0:W-:Y:S01]  /*1b090*/  @!P3 ST.E.64 desc[UR48][R8.64], R106 ;  /* 0x0000006a0800b985 */ /* 0x0001e2000c101b30 */
[----:B------:R-:W-:-:S03]  /*1b0a0*/  ISETP.GE.AND P0, PT, R66, UR4, PT ;  /* 0x0000000442007c0c */ /* 0x000fc6000bf06270 */
[----:B------:R0:W-:Y:S04]  /*1b0b0*/  @!P2 ST.E.64 desc[UR48][R10.64], R110 ;  /* 0x0000006e0a00a985 */ /* 0x0001e8000c101b30 */
[----:B------:R0:W-:Y:S06]  /*1b0c0*/  @!P5 ST.E.64 desc[UR48][R20.64], R114 ;  /* 0x000000721400d985 */ /* 0x0001ec000c101b30 */
[----:B------:R-:W-:Y:S05]  /*1b0d0*/  @P0 BRA `(.L_x_3927) ;  /* 0x0000000c00740947 */ /* 0x000fea0003800000 */
[----:B------:R-:W-:-:S04]  /*1b0e0*/  LEA R4, P0, R66, R4, 0x2 ;  /* 0x0000000442047211 */ /* 0x000fc800078010ff */
[----:B------:R-:W-:-:S05]  /*1b0f0*/  LEA.HI.X R5, R66, R5, R67, 0x2, P0 ;  /* 0x0000000542057211 */ /* 0x000fca00000f1443 */
[----:B------:R1:W-:Y:S01]  /*1b100*/  ST.E.64 desc[UR48][R4.64], R118 ;  /* 0x0000007604007985 */ /* 0x0003e2000c101b30 */
[----:B------:R-:W-:Y:S05]  /*1b110*/  BRA `(.L_x_3927) ;  /* 0x0000000c00647947 */ /* 0x000fea0003800000 */
.L_x_3918:
[----:B------:R-:W-:Y:S01]  /*1b120*/  ULDC.64 UR6, c[0x0][0xc08] ;  /* 0x0003020000067ab9 */ /* 0x000fe20000000a00 */
[----:B------:R-:W-:Y:S01]  /*1b130*/  ULDC.64 UR4, c[0x0][0xc00] ;  /* 0x0003000000047ab9 */ /* 0x000fe20000000a00 */
[----:B------:R-:W-:Y:S01]  /*1b140*/  ISETP.NE.U32.AND P1, PT, RZ, UR6, PT ;  /* 0x00000006ff007c0c */ /* 0x000fe2000bf25070 */
[----:B------:R-:W-:Y:S01]  /*1b150*/  IMAD.MOV.U32 R3, RZ, RZ, RZ ;  /* 0x000000ffff037224 */ /* 0x000fe200078e00ff */
[----:B------:R-:W-:Y:S02]  /*1b160*/  ISETP.NE.U32.AND P0, PT, RZ, UR4, PT ;  /* 0x00000004ff007c0c */ /* 0x000fe4000bf05070 */
[----:B------:R-:W-:Y:S02]  /*1b170*/  ISETP.NE.AND.EX P1, PT, RZ, UR7, PT, P1 ;  /* 0x00000007ff007c0c */ /* 0x000fe4000bf25310 */
[----:B------:R-:W-:Y:S02]  /*1b180*/  IADD3 R4, P2, R227, UR4, RZ ;  /* 0x00000004e3047c10 */ /* 0x000fe4000ff5e0ff */
[----:B------:R-:W-:-:S02]  /*1b190*/  ISETP.NE.AND.EX P0, PT, RZ, UR5, PT, P0 ;  /* 0x00000005ff007c0c */ /* 0x000fc4000bf05300 */
[----:B------:R-:W-:Y:S01]  /*1b1a0*/  IADD3.X R5, R228, UR5, RZ, P2, !PT ;  /* 0x00000005e4057c10 */ /* 0x000fe200097fe4ff */
[----:B------:R-:W-:Y:S02]  /*1b1b0*/  ULDC UR4, c[0x0][0xa88] ;  /* 0x0002a20000047ab9 */ /* 0x000fe40000000800 */
[----:B------:R-:W-:-:S04]  /*1b1c0*/  IMAD.U32 R0, RZ, RZ, UR4 ;  /* 0x00000004ff007e24 */ /* 0x000fc8000f8e00ff */
[----:B------:R-:W-:-:S04]  /*1b1d0*/  @P1 IADD3 R6, P2, R227, UR6, RZ ;  /* 0x00000006e3061c10 */ /* 0x000fc8000ff5e0ff */
[----:B------:R-:W-:Y:S01]  /*1b1e0*/  @P1 IADD3.X R7, R228, UR7, RZ, P2, !PT ;  /* 0x00000007e4071c10 */ /* 0x000fe200097fe4ff */
[----:B------:R2:W5:Y:S04]  /*1b1f0*/  @P0 LDG.E R3, desc[UR48][R4.64] ;  /* 0x0000003004030981 */ /* 0x000568000c1e1900 */
[----:B------:R2:W5:Y:S01]  /*1b200*/  @P1 LDG.E R0, desc[UR48][R6.64] ;  /* 0x0000003006001981 */ /* 0x000562000c1e1900 */
[----:B------:R-:W-:Y:S01]  /*1b210*/  ISETP.NE.AND P2, PT, R225, RZ, PT ;  /* 0x000000ffe100720c */ /* 0x000fe20003f45270 */
[----:B------:R-:W3:-:S12]  /*1b220*/  S2R R8, SR_TID.X ;  /* 0x0000000000087919 */ /* 0x000ed80000002100 */
[----:B------:R-:W4:Y:S01]  /*1b230*/  @!P2 LDC R225, c[0x0][0xad4] ;  /* 0x0002b500ffe1ab82 */ /* 0x000f220000000800 */
[----:B---3--:R-:W-:Y:S01]  /*1b240*/  VIADD R9, R8, 0xffffff80 ;  /* 0xffffff8008097836 */ /* 0x008fe20000000000 */
[----:B----4-:R-:W-:-:S04]  /*1b250*/  ISETP.GT.AND P2, PT, R225, 0x1, PT ;  /* 0x00000001e100780c */ /* 0x010fc80003f44270 */
[----:B------:R-:W-:Y:S01]  /*1b260*/  ISETP.GT.AND P3, PT, R9, 0x7f, PT ;  /* 0x0000007f0900780c */ /* 0x000fe20003f64270 */
[----:B--2---:R-:W-:-:S12]  /*1b270*/  @P1 BRA `(.L_x_3930) ;  /* 0x0000000000101947 */ /* 0x004fd80003800000 */
[----:B------:R-:W-:Y:S05]  /*1b280*/  @!P0 BRA `(.L_x_3930) ;  /* 0x00000000000c8947 */ /* 0x000fea0003800000 */
[----:B------:R-:W2:Y:S04]  /*1b290*/  LDG.E R7, desc[UR48][R4.64] ;  /* 0x0000003004077981 */ /* 0x000ea8000c1e1900 */
[----:B-----5:R-:W2:Y:S02]  /*1b2a0*/  LDG.E R0, desc[UR48][R4.64+0x4] ;  /* 0x0000043004007981 */ /* 0x020ea4000c1e1900 */
[----:B--2---:R-:W-:-:S07]  /*1b2b0*/  IMAD.IADD R0, R0, 0x1, -R7 ;  /* 0x0000000100007824 */ /* 0x004fce00078e0a07 */
.L_x_3930:
[----:B------:R-:W2:Y:S01]  /*1b2c0*/  LDL.LU R4, [R1+0xa8] ;  /* 0x0000a80001047983 */ /* 0x000ea20000300800 */
[----:B------:R-:W-:Y:S01]  /*1b2d0*/  BSSY B1, `(.L_x_3931) ;  /* 0x0000038000017945 */ /* 0x000fe20003800000 */
[----:B------:R-:W-:Y:S02]  /*1b2e0*/  SEL R29, R226, RZ, !P0 ;  /* 0x000000ffe21d7207 */ /* 0x000fe40004000000 */
[----:B-----5:R-:W-:Y:S02]  /*1b2f0*/  SHF.R.S32.HI R26, RZ, 0x1f, R3 ;  /* 0x0000001fff1a7819 */ /* 0x020fe40000011403 */
[----:B--2---:R-:W-:Y:S01]  /*1b300*/  SEL R28, R4, RZ, !P0 ;  /* 0x000000ff041c7207 */ /* 0x004fe20004000000 */
[----:B------:R-:W-:Y:S06]  /*1b310*/  @P3 BRA `(.L_x_3932) ;  /* 0x0000000000cc3947 */ /* 0x000fec0003800000 */
[----:B------:R-:W2:Y:S01]  /*1b320*/  LDL R4, [R1+0x40] ;  /* 0x0000400001047983 */ /* 0x000ea20000100800 */
[----:B------:R-:W3:Y:S02]  /*1b330*/  LDC R31, c[0x0][0xbe8] ;  /* 0x0002fa00ff1f7b82 */ /* 0x000ee40000000800 */
[----:B---3--:R-:W-:Y:S02]  /*1b340*/  IMAD R5, R0, R31, RZ ;  /* 0x0000001f00057224 */ /* 0x008fe400078e02ff */
[----:B--2---:R-:W-:-:S04]  /*1b350*/  IMAD R4, R4, 0x80, R8 ;  /* 0x0000008004047824 */ /* 0x004fc800078e0208 */
[----:B------:R-:W-:-:S05]  /*1b360*/  VIADD R30, R4, 0xffffff80 ;  /* 0xffffff80041e7836 */ /* 0x000fca0000000000 */
[----:B------:R-:W-:-:S13]  /*1b370*/  ISETP.GE.AND P0, PT, R30, R5, PT ;  /* 0x000000051e00720c */ /* 0x000fda0003f06270 */
[----:B------:R-:W-:Y:S05]  /*1b380*/  @P0 BRA `(.L_x_3932) ;  /* 0x0000000000b00947 */ /* 0x000fea0003800000 */
[----:B------:R-:W2:Y:S01]  /*1b390*/  LDL.LU R32, [R1+0x44] ;  /* 0x0000440001207983 */ /* 0x000ea20000300800 */
[----:B------:R-:W-:Y:S01]  /*1b3a0*/  IMAD.MOV.U32 R24, RZ, RZ, 0x9b8 ;  /* 0x000009b8ff187424 */ /* 0x000fe200078e00ff */
[----:B------:R-:W-:Y:S01]  /*1b3b0*/  ISETP.GT.AND P0, PT, R225, 0x1, PT ;  /* 0x00000001e100780c */ /* 0x000fe20003f04270 */
[----:B------:R-:W3:Y:S01]  /*1b3c0*/  LDC.64 R4, c[0x0][0xba8] ;  /* 0x0002ea00ff047b82 */ /* 0x000ee20000000a00 */
[----:B------:R-:W-:Y:S01]  /*1b3d0*/  ISETP.NE.AND P1, PT, R31, 0x1, PT ;  /* 0x000000011f00780c */ /* 0x000fe20003f25270 */
[----:B------:R-:W-:Y:S01]  /*1b3e0*/  IMAD.MOV.U32 R21, RZ, RZ, R30 ;  /* 0x000000ffff157224 */ /* 0x000fe200078e001e */
[----:B------:R-:W-:-:S05]  /*1b3f0*/  SEL R24, R24, 0x978, P0 ;  /* 0x0000097818187807 */ /* 0x000fca0000000000 */
[----:B------:R-:W4:Y:S08]  /*1b400*/  LDC.64 R12, c[0x0][R24+0x220] ;  /* 0x00008800180c7b82 */ /* 0x000f300000000a00 */
[----:B------:R-:W5:Y:S08]  /*1b410*/  LDC.64 R14, c[0x0][R24+0x218] ;  /* 0x00008600180e7b82 */ /* 0x000f700000000a00 */
[----:B------:R-:W0:Y:S08]  /*1b420*/  LDC.64 R8, c[0x0][R24+0x228] ;  /* 0x00008a0018087b82 */ /* 0x000e300000000a00 */
[----:B------:R-:W1:Y:S08]  /*1b430*/  LDC.64 R6, c[0x0][R24+0x210] ;  /* 0x0000840018067b82 */ /* 0x000e700000000a00 */
[----:B------:R-:W5:Y:S08]  /*1b440*/  @P1 LDC R11, c[0x0][0xbec] ;  /* 0x0002fb00ff0b1b82 */ /* 0x000f700000000800 */
[----:B------:R-:W0:Y:S01]  /*1b450*/  @P1 LDC R27, c[0x0][0xbf0] ;  /* 0x0002fc00ff1b1b82 */ /* 0x000e220000000800 */
[----:B----4-:R-:W-:-:S07]  /*1b460*/  IMAD R13, R13, R29, RZ ;  /* 0x0000001d0d0d7224 */ /* 0x010fce00078e02ff */
[----:B---3--:R-:W3:Y:S01]  /*1b470*/  @!P0 LDC R4, c[0x0][0xb50] ;  /* 0x0002d400ff048b82 */ /* 0x008ee20000000800 */
[----:B-----5:R-:W-:-:S07]  /*1b480*/  @P1 IMAD.HI.U32 R20, R30, R11, RZ ;  /* 0x0000000b1e141227 */ /* 0x020fce00078e00ff */
[----:B------:R-:W4:Y:S01]  /*1b490*/  @!P0 LDC R5, c[0x0][0xb54] ;  /* 0x0002d500ff058b82 */ /* 0x000f220000000800 */
[-C--:B------:R-:W-:Y:S02]  /*1b4a0*/  IMAD R25, R15, R196.reuse, RZ ;  /* 0x000000c40f197224 */ /* 0x080fe400078e02ff */
[----:B------:R-:W-:Y:S01]  /*1b4b0*/  IMAD.WIDE.U32 R14, R14, R196, RZ ;  /* 0x000000c40e0e7225 */ /* 0x000fe200078e00ff */
[----:B0-----:R-:W-:-:S03]  /*1b4c0*/  @P1 SHF.R.U32.HI R21, RZ, R27, R20 ;  /* 0x0000001bff151219 */ /* 0x001fc60000011614 */
[----:B------:R-:W-:-:S04]  /*1b4d0*/  IMAD.WIDE.U32 R10, R12, R29, RZ ;  /* 0x0000001d0c0a7225 */ /* 0x000fc800078e00ff */
[----:B------:R-:W-:Y:S01]  /*1b4e0*/  IMAD R27, R12, R28, R13 ;  /* 0x0000001c0c1b7224 */ /* 0x000fe200078e020d */
[----:B------:R-:W-:Y:S01]  /*1b4f0*/  IADD3 R14, P1, P3, R10, R14, R3 ;  /* 0x0000000e0a0e7210 */ /* 0x000fe20007b3e003 */
[----:B------:R-:W-:Y:S02]  /*1b500*/  IMAD.IADD R25, R15, 0x1, R25 ;  /* 0x000000010f197824 */ /* 0x000fe400078e0219 */
[----:B------:R-:W-:Y:S02]  /*1b510*/  IMAD.MOV R10, RZ, RZ, -R21 ;  /* 0x000000ffff0a7224 */ /* 0x000fe400078e0a15 */
[----:B------:R-:W-:Y:S02]  /*1b520*/  IMAD.IADD R27, R11, 0x1, R27 ;  /* 0x000000010b1b7824 */ /* 0x000fe400078e021b */
[----:B------:R-:W-:-:S03]  /*1b530*/  IMAD R11, R31, R10, R30 ;  /* 0x0000000a1f0b7224 */ /* 0x000fc600078e021e */
[----:B------:R-:W-:Y:S01]  /*1b540*/  IADD3.X R10, R27, R25, R26, P1, P3 ;  /* 0x000000191b0a7210 */ /* 0x000fe20000fe641a */
[----:B-1----:R-:W-:Y:S01]  /*1b550*/  IMAD R7, R7, R11, RZ ;  /* 0x0000000b07077224 */ /* 0x002fe200078e02ff */
[----:B--2---:R-:W-:-:S05]  /*1b560*/  SEL R13, R32, RZ, P0 ;  /* 0x000000ff200d7207 */ /* 0x004fca0000000000 */
[-C--:B------:R-:W-:Y:S02]  /*1b570*/  IMAD R15, R9, R13.reuse, RZ ;  /* 0x0000000d090f7224 */ /* 0x080fe400078e02ff */
[----:B------:R-:W-:Y:S01]  /*1b580*/  IMAD.WIDE.U32 R8, R8, R13, RZ ;  /* 0x0000000d08087225 */ /* 0x000fe200078e00ff */
[----:B------:R-:W-:-:S03]  /*1b590*/  SHF.R.S32.HI R13, RZ, 0x1f, R11 ;  /* 0x0000001fff0d7819 */ /* 0x000fc6000001140b */
[----:B------:R-:W-:Y:S01]  /*1b5a0*/  IMAD.IADD R15, R9, 0x1, R15 ;  /* 0x00000001090f7824 */ /* 0x000fe200078e020f */
[----:B------:R-:W-:Y:S01]  /*1b5b0*/  IADD3 R8, P0, P1, R21, R14, R8 ;  /* 0x0000000e15087210 */ /* 0x000fe2000791e008 */
[----:B------:R-:W-:Y:S01]  /*1b5c0*/  IMAD R13, R6, R13, R7 ;  /* 0x0000000d060d7224 */ /* 0x000fe200078e0207 */
[----:B------:R-:W-:-:S04]  /*1b5d0*/  SHF.R.S32.HI R21, RZ, 0x1f, R21 ;  /* 0x0000001fff157819 */ /* 0x000fc80000011415 */
[----:B------:R-:W-:-:S03]  /*1b5e0*/  IADD3.X R9, R21, R10, R15, P0, P1 ;  /* 0x0000000a15097210 */ /* 0x000fc600007e240f */
[----:B------:R-:W-:-:S04]  /*1b5f0*/  IMAD.WIDE.U32 R6, R6, R11, R8 ;  /* 0x0000000b06067225 */ /* 0x000fc800078e0008 */
[----:B------:R-:W-:Y:S01]  /*1b600*/  IMAD.IADD R7, R7, 0x1, R13 ;  /* 0x0000000107077824 */ /* 0x000fe200078e020d */
[----:B---3--:R-:W-:-:S04]  /*1b610*/  LEA R4, P0, R6, R4, 0x2 ;  /* 0x0000000406047211 */ /* 0x008fc800078010ff */
[----:B----4-:R-:W-:Y:S01]  /*1b620*/  LEA.HI.X R5, R6, R5, R7, 0x2, P0 ;  /* 0x0000000506057211 */ /* 0x010fe200000f1407 */
[----:B------:R-:W-:-:S05]  /*1b630*/  IMAD.MOV.U32 R7, RZ, RZ, -0x800000 ;  /* 0xff800000ff077424 */ /* 0x000fca00078e00ff */
[----:B------:R2:W-:Y:S03]  /*1b640*/  STG.E desc[UR48][R4.64], R7 ;  /* 0x0000000704007986 */ /* 0x0005e6000c101930 */
.L_x_3932:
[----:B------:R-:W-:Y:S05]  /*1b650*/  BSYNC B1 ;  /* 0x0000000000017941 */ /* 0x000fea0003800000 */
.L_x_3931:
[----:B------:R-:W-:Y:S05]  /*1b660*/  @P2 BRA `(.L_x_3927) ;  /* 0x0000000800102947 */ /* 0x000fea0003800000 */
[----:B------:R-:W3:Y:S01]  /*1b670*/  LDL.LU R12, [R1+0x40] ;  /* 0x00004000010c7983 */ /* 0x000ee20000300800 */
[----:B------:R-:W4:Y:S01]  /*1b680*/  LDC R11, c[0x0][0xbe8] ;  /* 0x0002fa00ff0b7b82 */ /* 0x000f220000000800 */
[----:B------:R-:W-:Y:S01]  /*1b690*/  ULDC.64 UR4, c[0x0][0xaa0] ;  /* 0x0002a80000047ab9 */ /* 0x000fe20000000a00 */
[----:B------:R-:W-:Y:S01]  /*1b6a0*/  BSSY B1, `(.L_x_3933) ;  /* 0x000004a000017945 */ /* 0x000fe20003800000 */
[----:B--2---:R-:W2:Y:S01]  /*1b6b0*/  S2R R4, SR_TID.X ;  /* 0x0000000000047919 */ /* 0x004ea20000002100 */
[----:B----4-:R-:W-:Y:S02]  /*1b6c0*/  ISETP.NE.AND P0, PT, R11, 0x1, PT ;  /* 0x000000010b00780c */ /* 0x010fe40003f05270 */
[----:B--2---:R-:W-:Y:S01]  /*1b6d0*/  IADD3 R6, R4, -0x80, RZ ;  /* 0xffffff8004067810 */ /* 0x004fe20007ffe0ff */
[----:B------:R-:W-:-:S10]  /*1b6e0*/  IMAD R4, R26, UR4, RZ ;  /* 0x000000041a047c24 */ /* 0x000fd4000f8e02ff */
[----:B------:R-:W2:Y:S01]  /*1b6f0*/  @P0 LDC R9, c[0x0][0xbec] ;  /* 0x0002fb00ff090b82 */ /* 0x000ea20000000800 */
[----:B------:R-:W-:Y:S01]  /*1b700*/  SHF.R.S32.HI R5, RZ, 0x1f, R6 ;  /* 0x0000001fff057819 */ /* 0x000fe20000011406 */
[----:B------:R-:W-:-:S03]  /*1b710*/  IMAD R7, R3, UR5, R4 ;  /* 0x0000000503077c24 */ /* 0x000fc6000f8e0204 */
[----:B------:R-:W-:Y:S01]  /*1b720*/  LEA.HI R8, R5, R6, RZ, 0x3 ;  /* 0x0000000605087211 */ /* 0x000fe200078f18ff */
[----:B------:R-:W-:Y:S02]  /*1b730*/  IMAD.WIDE.U32 R4, R3, UR4, RZ ;  /* 0x0000000403047c25 */ /* 0x000fe4000f8e00ff */
[----:B------:R-:W4:Y:S01]  /*1b740*/  @P0 LDC R13, c[0x0][0xbf0] ;  /* 0x0002fc00ff0d0b82 */ /* 0x000f220000000800 */
[----:B------:R-:W-:Y:S01]  /*1b750*/  ULDC.64 UR4, c[0x0][0xae8] ;  /* 0x0002ba0000047ab9 */ /* 0x000fe20000000a00 */
[----:B------:R-:W-:Y:S01]  /*1b760*/  LOP3.LUT R3, R8, 0xfffffff8, RZ, 0xc0, !PT ;  /* 0xfffffff808037812 */ /* 0x000fe200078ec0ff */
[----:B------:R-:W-:Y:S01]  /*1b770*/  IMAD.IADD R5, R5, 0x1, R7 ;  /* 0x0000000105057824 */ /* 0x000fe200078e0207 */
[----:B------:R-:W-:-:S03]  /*1b780*/  SHF.R.S32.HI R15, RZ, 0x3, R8 ;  /* 0x00000003ff0f7819 */ /* 0x000fc60000011408 */
[----:B------:R-:W-:Y:S02]  /*1b790*/  IMAD.IADD R10, R6, 0x1, -R3 ;  /* 0x00000001060a7824 */ /* 0x000fe400078e0a03 */
[----:B------:R-:W-:-:S04]  /*1b7a0*/  IMAD.WIDE.U32 R4, R196, UR4, R4 ;  /* 0x00000004c4047c25 */ /* 0x000fc8000f8e0004 */
[----:B------:R-:W-:Y:S02]  /*1b7b0*/  IMAD R3, R10, 0x20, R15 ;  /* 0x000000200a037824 */ /* 0x000fe400078e020f */
[----:B------:R-:W-:Y:S01]  /*1b7c0*/  IMAD R5, R196, UR5, R5 ;  /* 0x00000005c4057c24 */ /* 0x000fe2000f8e0205 */
[----:B------:R-:W-:Y:S02]  /*1b7d0*/  ULDC.64 UR4, c[0x0][0xaf0] ;  /* 0x0002bc0000047ab9 */ /* 0x000fe40000000a00 */
[----:B------:R-:W-:Y:S02]  /*1b7e0*/  IMAD R7, R28, UR4, RZ ;  /* 0x000000041c077c24 */ /* 0x000fe4000f8e02ff */
[----:B------:R-:W-:-:S04]  /*1b7f0*/  IMAD.WIDE.U32 R4, R29, UR4, R4 ;  /* 0x000000041d047c25 */ /* 0x000fc8000f8e0004 */
[----:B------:R-:W-:Y:S01]  /*1b800*/  IMAD R7, R29, UR5, R7 ;  /* 0x000000051d077c24 */ /* 0x000fe2000f8e0207 */
[----:B------:R-:W-:-:S03]  /*1b810*/  ULDC.64 UR4, c[0x0][0xae0] ;  /* 0x0002b80000047ab9 */ /* 0x000fc60000000a00 */
[----:B------:R-:W-:Y:S02]  /*1b820*/  IMAD.IADD R5, R5, 0x1, R7 ;  /* 0x0000000105057824 */ /* 0x000fe400078e0207 */
[----:B---3--:R-:W-:-:S04]  /*1b830*/  IMAD R8, R12, 0x80, R3 ;  /* 0x000000800c087824 */ /* 0x008fc800078e0203 */
[----:B--2---:R-:W-:-:S04]  /*1b840*/  @P0 IMAD.HI.U32 R6, R8, R9, RZ ;  /* 0x0000000908060227 */ /* 0x004fc800078e00ff */
[----:B------:R-:W-:Y:S01]  /*1b850*/  IMAD.MOV.U32 R3, RZ, RZ, R8 ;  /* 0x000000ffff037224 */ /* 0x000fe200078e0008 */
[----:B----4-:R-:W-:-:S04]  /*1b860*/  @P0 SHF.R.U32.HI R3, RZ, R13, R6 ;  /* 0x0000000dff030219 */ /* 0x010fc80000011606 */
[--C-:B------:R-:W-:Y:S01]  /*1b870*/  SHF.R.S32.HI R6, RZ, 0x1f, R3.reuse ;  /* 0x0000001fff067819 */ /* 0x100fe20000011403 */
[----:B------:R-:W-:Y:S02]  /*1b880*/  IMAD.MOV R7, RZ, RZ, -R3 ;  /* 0x000000ffff077224 */ /* 0x000fe400078e0a03 */
[----:B------:R-:W-:-:S04]  /*1b890*/  IMAD.WIDE.U32 R4, R3, UR4, R4 ;  /* 0x0000000403047c25 */ /* 0x000fc8000f8e0004 */
[----:B------:R-:W-:Y:S02]  /*1b8a0*/  IMAD R6, R6, UR4, RZ ;  /* 0x0000000406067c24 */ /* 0x000fe4000f8e02ff */
[----:B------:R-:W-:Y:S02]  /*1b8b0*/  IMAD R7, R11, R7, R8 ;  /* 0x000000070b077224 */ /* 0x000fe400078e0208 */
[----:B------:R-:W-:Y:S01]  /*1b8c0*/  IMAD R9, R3, UR5, R6 ;  /* 0x0000000503097c24 */ /* 0x000fe2000f8e0206 */
[----:B------:R-:W-:Y:S01]  /*1b8d0*/  ULDC.64 UR4, c[0x0][0xad8] ;  /* 0x0002b60000047ab9 */ /* 0x000fe20000000a00 */
[----:B------:R-:W-:Y:S01]  /*1b8e0*/  IMAD R8, R12, 0x80, R15 ;  /* 0x000000800c087824 */ /* 0x000fe200078e020f */
[----:B------:R-:W-:Y:S01]  /*1b8f0*/  SHF.R.S32.HI R3, RZ, 0x1f, R7 ;  /* 0x0000001fff037819 */ /* 0x000fe20000011407 */
[----:B------:R-:W-:Y:S02]  /*1b900*/  IMAD.IADD R5, R5, 0x1, R9 ;  /* 0x0000000105057824 */ /* 0x000fe400078e0209 */
[----:B------:R-:W-:-:S02]  /*1b910*/  IMAD R11, R0, R11, RZ ;  /* 0x0000000b000b7224 */ /* 0x000fc400078e02ff */
[----:B------:R-:W-:Y:S02]  /*1b920*/  IMAD R6, R3, UR4, RZ ;  /* 0x0000000403067c24 */ /* 0x000fe4000f8e02ff */
[C---:B------:R-:W-:Y:S01]  /*1b930*/  VIADD R3, R8.reuse, 0x40 ;  /* 0x0000004008037836 */ /* 0x040fe20000000000 */
[-C--:B------:R-:W-:Y:S01]  /*1b940*/  ISETP.GE.AND P2, PT, R8, R11.reuse, PT ;  /* 0x0000000b0800720c */ /* 0x080fe20003f46270 */
[C---:B------:R-:W-:Y:S02]  /*1b950*/  IMAD R9, R7.reuse, UR5, R6 ;  /* 0x0000000507097c24 */ /* 0x040fe4000f8e0206 */
[----:B------:R-:W-:Y:S01]  /*1b960*/  IMAD.WIDE.U32 R4, R7, UR4, R4 ;  /* 0x0000000407047c25 */ /* 0x000fe2000f8e0004 */
[----:B------:R-:W-:Y:S01]  /*1b970*/  ISETP.GE.AND P1, PT, R3, R11, PT ;  /* 0x0000000b0300720c */ /* 0x000fe20003f26270 */
[----:B------:R-:W-:Y:S02]  /*1b980*/  ULDC.64 UR4, c[0x0][0xa80] ;  /* 0x0002a00000047ab9 */ /* 0x000fe40000000a00 */
[----:B------:R-:W-:Y:S01]  /*1b990*/  IMAD.IADD R3, R5, 0x1, R9 ;  /* 0x0000000105037824 */ /* 0x000fe200078e0209 */
[----:B------:R-:W-:Y:S01]  /*1b9a0*/  LEA R6, P3, R4, UR4, 0x1 ;  /* 0x0000000404067c11 */ /* 0x000fe2000f8608ff */
[----:B------:R-:W-:-:S02]  /*1b9b0*/  VIADD R0, R8, 0x20 ;  /* 0x0000002008007836 */ /* 0x000fc40000000000 */
[----:B------:R-:W-:Y:S01]  /*1b9c0*/  IMAD.SHL.U32 R7, R10, 0x8, RZ ;  /* 0x000000080a077824 */ /* 0x000fe200078e00ff */
[----:B------:R-:W-:Y:S02]  /*1b9d0*/  LEA.HI.X R3, R4, UR5, R3, 0x1, P3 ;  /* 0x0000000504037c11 */ /* 0x000fe400098f0c03 */
[----:B------:R-:W-:Y:S01]  /*1b9e0*/  ISETP.GE.AND P0, PT, R0, R11, PT ;  /* 0x0000000b0000720c */ /* 0x000fe20003f06270 */
[C---:B------:R-:W-:Y:S01]  /*1b9f0*/  VIADD R9, R7.reuse, 0x40 ;  /* 0x0000004007097836 */ /* 0x040fe20000000000 */
[----:B------:R2:W3:Y:S01]  /*1ba00*/  SHFL.IDX PT, R4, R6, RZ, 0x181f ;  /* 0x00181fff06047589 */ /* 0x0004e200000e0000 */
[----:B------:R-:W-:Y:S01]  /*1ba10*/  VIADD R13, R7, 0x80 ;  /* 0x00000080070d7836 */ /* 0x000fe20000000000 */
[----:B------:R-:W-:Y:S02]  /*1ba20*/  SHF.R.S32.HI R14, RZ, 0x1f, R7 ;  /* 0x0000001fff0e7819 */ /* 0x000fe40000011407 */
[----:B------:R2:W4:Y:S01]  /*1ba30*/  SHFL.IDX PT, R0, R3, RZ, 0x181f ;  /* 0x00181fff03007589 */ /* 0x00052200000e0000 */
[----:B------:R-:W-:-:S02]  /*1ba40*/  SHF.R.S32.HI R10, RZ, 0x1f, R9 ;  /* 0x0000001fff0a7819 */ /* 0x000fc40000011409 */
[----:B------:R-:W-:Y:S01]  /*1ba50*/  SHF.R.S32.HI R12, RZ, 0x1f, R13 ;  /* 0x0000001fff0c7819 */ /* 0x000fe2000001140d */
[----:B------:R-:W-:Y:S06]  /*1ba60*/  @P2 BRA `(.L_x_3934) ;  /* 0x0000000000342947 */ /* 0x000fec0003800000 */
[----:B------:R-:W-:Y:S02]  /*1ba70*/  ULDC UR4, c[0x0][0xac8] ;  /* 0x0002b20000047ab9 */ /* 0x000fe40000000800 */
[----:B------:R-:W-:Y:S02]  /*1ba80*/  ISETP.GE.AND P4, PT, R7, UR4, PT ;  /* 0x0000000407007c0c */ /* 0x000fe4000bf86270 */
[----:B------:R-:W-:Y:S02]  /*1ba90*/  ISETP.GE.AND P3, PT, R9, UR4, PT ;  /* 0x0000000409007c0c */ /* 0x000fe4000bf66270 */
[----:B------:R-:W-:-:S09]  /*1baa0*/  ISETP.GE.AND P2, PT, R13, UR4, PT ;  /* 0x000000040d007c0c */ /* 0x000fd2000bf46270 */
[-C--:B---3--:R-:W-:Y:S02]  /*1bab0*/  @!P4 LEA R20, P6, R7, R4.reuse, 0x1 ;  /* 0x000000040714c211 */ /* 0x088fe400078c08ff */
[----:B------:R-:W-:Y:S02]  /*1bac0*/  @!P3 LEA R24, P5, R9, R4, 0x1 ;  /* 0x000000040918b211 */ /* 0x000fe400078a08ff */
[----:B----4-:R-:W-:Y:S02]  /*1bad0*/  @!P4 LEA.HI.X R21, R7, R0, R14, 0x1, P6 ;  /* 0x000000000715c211 */ /* 0x010fe400030f0c0e */
[----:B------:R-:W-:Y:S02]  /*1bae0*/  @!P2 LEA R4, P6, R13, R4, 0x1 ;  /* 0x000000040d04a211 */ /* 0x000fe400078c08ff */
[-C--:B------:R-:W-:Y:S01]  /*1baf0*/  @!P3 LEA.HI.X R25, R9, R0.reuse, R10, 0x1, P5 ;  /* 0x000000000919b211 */ /* 0x080fe200028f0c0a */
[----:B------:R3:W-:Y:S01]  /*1bb00*/  @!P4 ST.E.128 desc[UR48][R20.64], RZ ;  /* 0x000000ff1400c985 */ /* 0x0007e2000c101d30 */
[----:B------:R-:W-:-:S03]  /*1bb10*/  @!P2 LEA.HI.X R5, R13, R0, R12, 0x1, P6 ;  /* 0x000000000d05a211 */ /* 0x000fc600030f0c0c */
[----:B------:R3:W-:Y:S04]  /*1bb20*/  @!P3 ST.E.128 desc[UR48][R24.64], RZ ;  /* 0x000000ff1800b985 */ /* 0x0007e8000c101d30 */
[----:B------:R3:W-:Y:S02]  /*1bb30*/  @!P2 ST.E.128 desc[UR48][R4.64], RZ ;  /* 0x000000ff0400a985 */ /* 0x0007e4000c101d30 */
.L_x_3934:
[----:B------:R-:W-:Y:S05]  /*1bb40*/  BSYNC B1 ;  /* 0x0000000000017941 */ /* 0x000fea0003800000 */
.L_x_3933:
        /* <DEDUP_REMOVED lines=17> */
.L_x_3936:
[----:B------:R-:W-:Y:S05]  /*1bc60*/  BSYNC B1 ;  /* 0x0000000000017941 */ /* 0x000fea0003800000 */
.L_x_3935:
[----:B0-----:R0:W0:Y:S01]  /*1bc70*/  SHFL.IDX PT, R0, R3, 0x2, 0x181f ;  /* 0x00581f0003007f89 */ /* 0x00102200000e0000 */
[----:B------:R-:W-:Y:S03]  /*1bc80*/  BSSY B1, `(.L_x_3937) ;  /* 0x0000010000017945 */ /* 0x000fe60003800000 */
[----:B---3--:R3:W0:Y:S01]  /*1bc90*/  SHFL.IDX PT, R4, R6, 0x2, 0x181f ;  /* 0x00581f0006047f89 */ /* 0x00862200000e0000 */
        /* <DEDUP_REMOVED lines=11> */
[----:B------:R0:W-:Y:S04]  /*1bd50*/  @!P3 ST.E.128 desc[UR48][R20.64], RZ ;  /* 0x000000ff1400b985 */ /* 0x0001e8000c101d30 */
[----:B------:R0:W-:Y:S04]  /*1bd60*/  @!P4 ST.E.128 desc[UR48][R24.64], RZ ;  /* 0x000000ff1800c985 */ /* 0x0001e8000c101d30 */
[----:B------:R0:W-:Y:S02]  /*1bd70*/  @!P5 ST.E.128 desc[UR48][R4.64], RZ ;  /* 0x000000ff0400d985 */ /* 0x0001e4000c101d30 */
.L_x_3938:
[----:B------:R-:W-:Y:S05]  /*1bd80*/  BSYNC B1 ;  /* 0x0000000000017941 */ /* 0x000fea0003800000 */
.L_x_3937:
[----:B0-----:R-:W-:Y:S01]  /*1bd90*/  VIADD R0, R8, 0x60 ;  /* 0x0000006008007836 */ /* 0x001fe20000000000 */
[----:B--2-4-:R-:W4:Y:S04]  /*1bda0*/  SHFL.IDX PT, R3, R3, 0x3, 0x181f ;  /* 0x00781f0003037f89 */ /* 0x014f2800000e0000 */
[----:B------:R-:W-:Y:S01]  /*1bdb0*/  ISETP.GE.AND P0, PT, R0, R11, PT ;  /* 0x0000000b0000720c */ /* 0x000fe20003f06270 */
[----:B------:R0:W2:-:S12]  /*1bdc0*/  SHFL.IDX PT, R4, R6, 0x3, 0x181f ;  /* 0x00781f0006047f89 */ /* 0x00009800000e0000 */
[----:B0-----:R-:W-:Y:S05]  /*1bdd0*/  @P0 BRA `(.L_x_3927) ;  /* 0x0000000000340947 */ /* 0x001fea0003800000 */
[----:B------:R-:W-:Y:S02]  /*1bde0*/  ULDC UR4, c[0x0][0xac8] ;  /* 0x0002b20000047ab9 */ /* 0x000fe40000000800 */
[----:B------:R-:W-:Y:S02]  /*1bdf0*/  ISETP.GE.AND P3, PT, R7, UR4, PT ;  /* 0x0000000407007c0c */ /* 0x000fe4000bf66270 */
[----:B------:R-:W-:Y:S02]  /*1be00*/  ISETP.GE.AND P4, PT, R9, UR4, PT ;  /* 0x0000000409007c0c */ /* 0x000fe4000bf86270 */
[----:B------:R-:W-:-:S09]  /*1be10*/  ISETP.GE.AND P5, PT, R13, UR4, PT ;  /* 0x000000040d007c0c */ /* 0x000fd2000bfa6270 */
[-C--:B--23--:R-:W-:Y:S02]  /*1be20*/  @!P3 LEA R6, P0, R7, R4.reuse, 0x1 ;  /* 0x000000040706b211 */ /* 0x08cfe400078008ff */
        /* <DEDUP_REMOVED lines=8> */
.L_x_3927:
[----:B------:R-:W-:Y:S05]  /*1beb0*/  BSYNC B0 ;  /* 0x0000000000007941 */ /* 0x000fea0003800000 */
.L_x_3917:
[----:B------:R-:W-:Y:S02]  /*1bec0*/  ULDC UR4, c[0x0][0xc3c] ;  /* 0x00030f0000047ab9 */ /* 0x000fe40000000800 */
[----:B-1----:R-:W-:-:S13]  /*1bed0*/  ISETP.GE.AND P0, PT, R139, UR4, PT ;  /* 0x000000048b007c0c */ /* 0x002fda000bf06270 */
[----:B------:R-:W-:Y:S05]  /*1bee0*/  @!P0 BRA `(.L_x_3939) ;  /* 0xfffffe5400c88947 */ /* 0x000fea000383ffff */
[----:B------:R-:W-:Y:S05]  /*1bef0*/  BRA `(.L_x_3717) ;  /* 0x0000007000e47947 */ /* 0x000fea0003800000 */
.L_x_3715:
[----:B------:R-:W-:-:S08]  /*1bf00*/  NOP ;  /* 0x0000000000007918 */ /* 0x000fd00000000000 */
[----:B0-----:R-:W0:-:S00]  /*1bf10*/  USETMAXREG.DEALLOC.CTAPOOL 0x28 ;  /* 0x00000028000079c8 */ /* 0x001e0000080e0500 */
[----:B0-----:R-:W2:Y:S01]  /*1bf20*/  LDL.LU R3, [R1] ;  /* 0x0000000001037983 */ /* 0x001ea20000300800 */
[----:B------:R-:W-:Y:S02]  /*1bf30*/  LOP3.LUT R2, R2, 0x3, RZ, 0xc0, !PT ;  /* 0x0000000302027812 */ /* 0x000fe400078ec0ff */
[----:B------:R-:W-:-:S04]  /*1bf40*/  MOV R6, RZ ;  /* 0x000000ff00067202 */ /* 0x000fc80000000f00 */
[----:B------:R-:W0:Y:S02]  /*1bf50*/  SHFL.IDX PT, R2, R2, RZ, 0x1f ;  /* 0x00001fff02027589 */ /* 0x000e2400000e0000 */
[----:B0-----:R-:W-:Y:S02]  /*1bf60*/  ISETP.NE.AND P0, PT, R2, RZ, PT ;  /* 0x000000ff0200720c */ /* 0x001fe40003f05270 */
[----:B--2---:R-:W-:-:S11]  /*1bf70*/  LOP3.LUT R3, R3, 0xffffffdf, RZ, 0xc0, !PT ;  /* 0xffffffdf03037812 */ /* 0x004fd600078ec0ff */
[----:B------:R-:W-:-:S05]  /*1bf80*/  @P0 LOP3.LUT R3, R3, 0x20, RZ, 0xfc, !PT ;  /* 0x0000002003030812 */ /* 0x000fca00078efcff */
[----:B------:R0:W-:Y:S01]  /*1bf90*/  STL [R1], R3 ;  /* 0x0000000301007387 */ /* 0x0001e20000100800 */
[----:B------:R-:W-:Y:S05]  /*1bfa0*/  @!P0 BRA `(.L_x_3940) ;  /* 0x00000000001c8947 */ /* 0x000fea0003800000 */
[----:B------:R-:W1:Y:S08]  /*1bfb0*/  S2UR UR5, SR_CgaCtaId ;  /* 0x00000000000579c3 */ /* 0x000e700000008800 */
[----:B------:R-:W-:Y:S06]  /*1bfc0*/  BAR.SYNC.DEFER_BLOCKING 0x5, 0x180 ;  /* 0x0146000000007b1d */ /* 0x000fec0000010000 */
[----:B------:R-:W-:-:S02]  /*1bfd0*/  UMOV UR4, 0x400 ;  /* 0x0000040000047882 */ /* 0x000fc40000000000 */
[----:B-1----:R-:W-:-:S09]  /*1bfe0*/  ULEA UR4, UR5, UR4, 0x18 ;  /* 0x0000000405047291 */ /* 0x002fd2000f8ec03f */
[----:B------:R-:W1:Y:S01]  /*1bff0*/  LDS.128 R16, [UR4+0x308d0] ;  /* 0x0308d004ff107984 */ /* 0x000e620008000c00 */
[----:B------:R-:W-:Y:S06]  /*1c000*/  BAR.ARV 0x4, 0x180 ;  /* 0x0106000000007b1d */ /* 0x000fec0000002000 */
[----:B------:R-:W-:Y:S05]  /*1c010*/  BRA `(.L_x_3941) ;  /* 0x0000000800947947 */ /* 0x000fea0003800000 */
.L_x_3940:
[----:B------:R-:W-:Y:S01]  /*1c020*/  LOP3.LUT R7, R0, 0x1f, RZ, 0xc0, !PT ;  /* 0x0000001f00077812 */ /* 0x000fe200078ec0ff */
[----:B------:R-:W-:Y:S01]  /*1c030*/  ULDC UR4, c[0x0][0xc3c] ;  /* 0x00030f0000047ab9 */ /* 0x000fe20000000800 */
[----:B------:R-:W-:Y:S01]  /*1c040*/  IMAD.MOV.U32 R9, RZ, RZ, RZ ;  /* 0x000000ffff097224 */ /* 0x000fe200078e00ff */
[----:B------:R-:W1:Y:S01]  /*1c050*/  S2UR UR6, SR_CTAID.X ;  /* 0x00000000000679c3 */ /* 0x000e620000002500 */
[----:B------:R-:W-:Y:S01]  /*1c060*/  ISETP.NE.AND P0, PT, R7, 0x1f, PT ;  /* 0x0000001f0700780c */ /* 0x000fe20003f05270 */
[----:B------:R-:W-:-:S03]  /*1c070*/  ULDC UR5, c[0x0][0xc38] ;  /* 0x00030e0000057ab9 */ /* 0x000fc60000000800 */
[----:B------:R-:W-:-:S13]  /*1c080*/  ISETP.GE.OR P1, PT, R7, UR4, !P0 ;  /* 0x0000000407007c0c */ /* 0x000fda000c726670 */
[----:B------:R-:W2:Y:S08]  /*1c090*/  @!P1 LDC.64 R4, c[0x0][0xc80] ;  /* 0x00032000ff049b82 */ /* 0x000eb00000000a00 */
[----:B0-----:R-:W0:Y:S01]  /*1c0a0*/  @!P1 LDC.64 R2, c[0x0][0xc78] ;  /* 0x00031e00ff029b82 */ /* 0x001e220000000a00 */
[----:B--2---:R-:W-:-:S05]  /*1c0b0*/  @!P1 IMAD.WIDE.U32 R4, R7, 0x4, R4 ;  /* 0x0000000407049825 */ /* 0x004fca00078e0004 */
[----:B------:R-:W2:Y:S01]  /*1c0c0*/  @!P1 LDG.E R6, desc[UR48][R4.64] ;  /* 0x0000003004069981 */ /* 0x000ea2000c1e1900 */
[----:B0-----:R-:W-:-:S05]  /*1c0d0*/  @!P1 IMAD.WIDE.U32 R2, R7, 0x4, R2 ;  /* 0x0000000407029825 */ /* 0x001fca00078e0002 */
[----:B------:R-:W2:Y:S01]  /*1c0e0*/  @!P1 LDG.E R9, desc[UR48][R2.64] ;  /* 0x0000003002099981 */ /* 0x000ea2000c1e1900 */
[C---:B------:R-:W-:Y:S02]  /*1c0f0*/  ISETP.NE.AND P1, PT, R7.reuse, RZ, PT ;  /* 0x000000ff0700720c */ /* 0x040fe40003f25270 */
[C---:B------:R-:W-:Y:S02]  /*1c100*/  ISETP.GE.U32.AND P2, PT, R7.reuse, 0x2, PT ;  /* 0x000000020700780c */ /* 0x040fe40003f46070 */
[C---:B------:R-:W-:Y:S02]  /*1c110*/  ISETP.GE.U32.AND P3, PT, R7.reuse, 0x4, PT ;  /* 0x000000040700780c */ /* 0x040fe40003f66070 */
[C---:B------:R-:W-:Y:S02]  /*1c120*/  ISETP.GE.U32.AND P4, PT, R7.reuse, 0x8, PT ;  /* 0x000000080700780c */ /* 0x040fe40003f86070 */
[----:B------:R-:W-:Y:S01]  /*1c130*/  ISETP.GE.U32.AND P5, PT, R7, 0x10, PT ;  /* 0x000000100700780c */ /* 0x000fe20003fa6070 */
[----:B------:R-:W-:Y:S01]  /*1c140*/  UMOV UR4, URZ ;  /* 0x0000003f00047c82 */ /* 0x000fe20008000000 */
        /* <DEDUP_REMOVED lines=17> */
[----:B0-----:R-:W-:-:S05]  /*1c260*/  IMAD R8, R8, UR5, RZ ;  /* 0x0000000508087c24 */ /* 0x001fca000f8e02ff */
[----:B-1----:R-:W-:Y:S01]  /*1c270*/  ISETP.GT.AND P6, PT, R8, UR6, PT ;  /* 0x0000000608007c0c */ /* 0x002fe2000bfc4270 */
[----:B------:R-:W-:-:S12]  /*1c280*/  IMAD.MOV.U32 R3, RZ, RZ, R8 ;  /* 0x000000ffff037224 */ /* 0x000fd800078e0008 */
[----:B------:R-:W-:Y:S05]  /*1c290*/  @P6 BRA `(.L_x_3942) ;  /* 0x0000000000a06947 */ /* 0x000fea0003800000 */
[----:B------:R-:W-:Y:S01]  /*1c2a0*/  IMAD.MOV.U32 R8, RZ, RZ, R3 ;  /* 0x000000ffff087224 */ /* 0x000fe200078e0003 */
[----:B------:R-:W-:Y:S01]  /*1c2b0*/  UMOV UR4, URZ ;  /* 0x0000003f00047c82 */ /* 0x000fe20008000000 */
[----:B------:R-:W-:-:S05]  /*1c2c0*/  ULDC UR5, c[0x0][0xc38] ;  /* 0x00030e0000057ab9 */ /* 0x000fca0000000800 */
.L_x_3944:
[----:B------:R-:W0:Y:S01]  /*1c2d0*/  LDC R2, c[0x0][0xc3c] ;  /* 0x00030f00ff027b82 */ /* 0x000e220000000800 */
[----:B------:R-:W-:Y:S01]  /*1c2e0*/  UIADD3 UR4, UR4, 0x1f, URZ ;  /* 0x0000001f04047890 */ /* 0x000fe2000fffe03f */
[----:B------:R-:W-:Y:S02]  /*1c2f0*/  ULDC UR7, c[0x0][0xc3c] ;  /* 0x00030f0000077ab9 */ /* 0x000fe40000000800 */
[----:B------:R-:W-:-:S03]  /*1c300*/  IMAD.U32 R19, RZ, RZ, UR7 ;  /* 0x00000007ff137e24 */ /* 0x000fc6000f8e00ff */
        /* <DEDUP_REMOVED lines=33> */
.L_x_3942:
        /* <DEDUP_REMOVED lines=18> */
.L_x_3945:
        /* <DEDUP_REMOVED lines=22> */
[----:B------:R0:W1:Y:S01]  /*1c7a0*/  F2I.FTZ.U32.TRUNC.NTZ R3, R10 ;  /* 0x0000000a00037305 */ /* 0x000062000021f000 */
[----:B------:R-:W-:Y:S02]  /*1c7b0*/  LOP3.LUT R4, R17, R6, RZ, 0x3c, !PT ;  /* 0x0000000611047212 */ /* 0x000fe400078e3cff */
[----:B------:R-:W-:-:S02]  /*1c7c0*/  ISETP.NE.AND P1, PT, R6, RZ, PT ;  /* 0x000000ff0600720c */ /* 0x000fc40003f25270 */
[----:B------:R-:W-:Y:S02]  /*1c7d0*/  ISETP.GE.AND P2, PT, R4, RZ, PT ;  /* 0x000000ff0400720c */ /* 0x000fe40003f46270 */
[----:B0-----:R-:W-:-:S04]  /*1c7e0*/  IABS R10, R9 ;  /* 0x00000009000a7213 */ /* 0x001fc80000000000 */
[----:B------:R-:W-:Y:S02]  /*1c7f0*/  @P0 VIADD R2, R2, 0x1 ;  /* 0x0000000102020836 */ /* 0x000fe40000000000 */
[----:B------:R-:W-:Y:S02]  /*1c800*/  IMAD.MOV R10, RZ, RZ, -R10 ;  /* 0x000000ffff0a7224 */ /* 0x000fe400078e0a0a */
[----:B------:R-:W-:Y:S01]  /*1c810*/  IMAD.MOV.U32 R8, RZ, RZ, R2 ;  /* 0x000000ffff087224 */ /* 0x000fe200078e0002 */
[----:B-1----:R-:W-:-:S03]  /*1c820*/  IADD3 R2, RZ, -R3, RZ ;  /* 0x80000003ff027210 */ /* 0x002fc60007ffe0ff */
[----:B------:R-:W-:Y:S01]  /*1c830*/  @!P2 IMAD.MOV R8, RZ, RZ, -R8 ;  /* 0x000000ffff08a224 */ /* 0x000fe200078e0a08 */
[----:B------:R-:W-:Y:S01]  /*1c840*/  @!P1 LOP3.LUT R8, RZ, R6, RZ, 0x33, !PT ;  /* 0x00000006ff089212 */ /* 0x000fe200078e33ff */
[----:B------:R-:W-:Y:S02]  /*1c850*/  IMAD R11, R2, R5, RZ ;  /* 0x00000005020b7224 */ /* 0x000fe400078e02ff */
[----:B------:R-:W-:Y:S01]  /*1c860*/  IMAD.MOV.U32 R2, RZ, RZ, RZ ;  /* 0x000000ffff027224 */ /* 0x000fe200078e00ff */
[-C--:B------:R-:W-:Y:S01]  /*1c870*/  IABS R4, R8.reuse ;  /* 0x0000000800047213 */ /* 0x080fe20000000000 */
[----:B------:R-:W-:Y:S02]  /*1c880*/  IMAD R6, R6, R8, RZ ;  /* 0x0000000806067224 */ /* 0x000fe400078e02ff */
[----:B------:R-:W-:-:S04]  /*1c890*/  IMAD.HI.U32 R2, R3, R11, R2 ;  /* 0x0000000b03027227 */ /* 0x000fc800078e0002 */
[----:B------:R-:W-:Y:S02]  /*1c8a0*/  IMAD.MOV.U32 R3, RZ, RZ, R4 ;  /* 0x000000ffff037224 */ /* 0x000fe400078e0004 */
[----:B------:R-:W-:Y:S02]  /*1c8b0*/  IMAD.MOV.U32 R4, RZ, RZ, R10 ;  /* 0x000000ffff047224 */ /* 0x000fe400078e000a */
        /* <DEDUP_REMOVED lines=18> */
.L_x_3943:
[----:B------:R-:W-:Y:S01]  /*1c9e0*/  IMAD.MOV.U32 R17, RZ, RZ, RZ ;  /* 0x000000ffff117224 */ /* 0x000fe200078e00ff */
[----:B------:R-:W-:Y:S01]  /*1c9f0*/  MOV R18, RZ ;  /* 0x000000ff00127202 */ /* 0x000fe20000000f00 */
[----:B------:R-:W-:-:S07]  /*1ca00*/  IMAD.U32 R16, RZ, RZ, UR6 ;  /* 0x00000006ff107e24 */ /* 0x000fce000f8e00ff */
.L_x_3946:
[----:B------:R-:W-:-:S13]  /*1ca10*/  ISETP.NE.AND P0, PT, R7, RZ, PT ;  /* 0x000000ff0700720c */ /* 0x000fda0003f05270 */
[----:B------:R-:W0:Y:S01]  /*1ca20*/  @!P0 S2R R3, SR_CgaCtaId ;  /* 0x0000000000038919 */ /* 0x000e220000008800 */
[----:B------:R-:W-:-:S04]  /*1ca30*/  @!P0 MOV R2, 0x400 ;  /* 0x0000040000028802 */ /* 0x000fc80000000f00 */
[----:B0-----:R-:W-:-:S05]  /*1ca40*/  @!P0 LEA R2, R3, R2, 0x18 ;  /* 0x0000000203028211 */ /* 0x001fca00078ec0ff */
[----:B------:R0:W-:Y:S01]  /*1ca50*/  @!P0 STS.128 [R2+0x308d0], R16 ;  /* 0x0308d01002008388 */ /* 0x0001e20000000c00 */
[----:B------:R-:W-:Y:S06]  /*1ca60*/  BAR.ARV 0x5, 0x180 ;  /* 0x0146000000007b1d */ /* 0x000fec0000002000 */
.L_x_3941:
[----:B------:R2:W-:Y:S01]  /*1ca70*/  STL [R1+0x2c], RZ ;  /* 0x00002cff01007387 */ /* 0x0005e20000100800 */
[----:B------:R-:W-:Y:S01]  /*1ca80*/  ULDC UR4, c[0x0][0xc3c] ;  /* 0x00030f0000047ab9 */ /* 0x000fe20000000800 */
[----:B------:R-:W-:Y:S01]  /*1ca90*/  IMAD.MOV.U32 R28, RZ, RZ, 0x1 ;  /* 0x00000001ff1c7424 */ /* 0x000fe200078e00ff */
[----:B-1----:R-:W-:Y:S01]  /*1caa0*/  ISETP.GE.AND P0, PT, R19, UR4, PT ;  /* 0x0000000413007c0c */ /* 0x002fe2000bf06270 */
[----:B------:R-:W-:-:S12]  /*1cab0*/  IMAD.MOV.U32 R26, RZ, RZ, RZ ;  /* 0x000000ffff1a7224 */ /* 0x000fd800078e00ff */
[----:B--2---:R-:W-:Y:S05]  /*1cac0*/  @P0 BRA `(.L_x_3947) ;  /* 0x0000006400140947 */ /* 0x004fea0003800000 */
[----:B------:R-:W2:Y:S01]  /*1cad0*/  LDL R4, [R1+0x18] ;  /* 0x0000180001047983 */ /* 0x000ea20000100800 */
[C---:B------:R-:W-:Y:S01]  /*1cae0*/  IMAD.SHL.U32 R32, R0.reuse, 0x8, RZ ;  /* 0x0000000800207824 */ /* 0x040fe200078e00ff */
[----:B0-----:R-:W-:Y:S01]  /*1caf0*/  LOP3.LUT R2, R0, 0x7f, RZ, 0xc0, !PT ;  /* 0x0000007f00027812 */ /* 0x001fe200078ec0ff */
[----:B------:R-:W0:Y:S01]  /*1cb00*/  S2UR UR5, SR_CgaCtaId ;  /* 0x00000000000579c3 */ /* 0x000e220000008800 */
[----:B------:R-:W-:Y:S01]  /*1cb10*/  UMOV UR4, 0x400 ;  /* 0x0000040000047882 */ /* 0x000fe20000000000 */
[----:B------:R-:W-:Y:S01]  /*1cb20*/  BSSY B8, `(.L_x_3947) ;  /* 0x000063f000087945 */ /* 0x000fe20003800000 */
[----:B------:R-:W-:Y:S01]  /*1cb30*/  LOP3.LUT R3, R32, 0x1f8, RZ, 0xc0, !PT ;  /* 0x000001f820037812 */ /* 0x000fe200078ec0ff */
[----:B------:R-:W-:Y:S01]  /*1cb40*/  IMAD.SHL.U32 R36, R2, 0x8, RZ ;  /* 0x0000000802247824 */ /* 0x000fe200078e00ff */
[----:B------:R-:W-:Y:S01]  /*1cb50*/  SHF.R.U32.HI R2, RZ, 0x3, R2 ;  /* 0x00000003ff027819 */ /* 0x000fe20000011602 */
[----:B------:R-:W-:Y:S01]  /*1cb60*/  IMAD.MOV.U32 R29, RZ, RZ, 0x1 ;  /* 0x00000001ff1d7424 */ /* 0x000fe200078e00ff */
[----:B------:R-:W-:Y:S01]  /*1cb70*/  LOP3.LUT R3, R3, 0x38, R0, 0x78, !PT ;  /* 0x0000003803037812 */ /* 0x000fe200078e7800 */
[----:B------:R-:W-:Y:S01]  /*1cb80*/  IMAD.SHL.U32 R0, R0, 0x10, RZ ;  /* 0x0000001000007824 */ /* 0x000fe200078e00ff */
[----:B------:R-:W-:-:S02]  /*1cb90*/  LOP3.LUT R32, R32, 0x38, RZ, 0xc0, !PT ;  /* 0x0000003820207812 */ /* 0x000fc400078ec0ff */
[----:B------:R-:W-:Y:S02]  /*1cba0*/  CS2R R26, SRZ ;  /* 0x00000000001a7805 */ /* 0x000fe4000001ff00 */
[----:B------:R-:W-:Y:S01]  /*1cbb0*/  LOP3.LUT R36, R3, 0x200, R36, 0xf8, !PT ;  /* 0x0000020003247812 */ /* 0x000fe200078ef824 */
[----:B------:R-:W-:Y:S01]  /*1cbc0*/  IMAD.MOV.U32 R28, RZ, RZ, 0x1 ;  /* 0x00000001ff1c7424 */ /* 0x000fe200078e00ff */
[----:B------:R-:W-:Y:S01]  /*1cbd0*/  LOP3.LUT R0, R2, 0x70, R0, 0xf8, !PT ;  /* 0x0000007002007812 */ /* 0x000fe200078ef800 */
[----:B------:R-:W-:Y:S01]  /*1cbe0*/  ULDC.64 UR36, c[0x0][0x198] ;  /* 0x0000660000247ab9 */ /* 0x000fe20000000a00 */
[C---:B------:R-:W-:Y:S01]  /*1cbf0*/  LOP3.LUT R35, R32.reuse, 0x40, RZ, 0xfc, !PT ;  /* 0x0000004020237812 */ /* 0x040fe200078efcff */
[----:B------:R-:W-:Y:S01]  /*1cc00*/  ULDC UR38, c[0x0][0xc] ;  /* 0x0000030000267ab9 */ /* 0x000fe20000000800 */
[----:B------:R-:W-:Y:S01]  /*1cc10*/  LOP3.LUT R33, R32, 0x80, RZ, 0xfc, !PT ;  /* 0x0000008020217812 */ /* 0x000fe200078efcff */
[----:B0-----:R-:W-:-:S06]  /*1cc20*/  ULEA UR4, UR5, UR4, 0x18 ;  /* 0x0000000405047291 */ /* 0x001fcc000f8ec03f */
[----:B------:R-:W-:-:S04]  /*1cc30*/  IMAD.U32 R22, RZ, RZ, UR4 ;  /* 0x00000004ff167e24 */ /* 0x000fc8000f8e00ff */
[----:B------:R-:W-:Y:S01]  /*1cc40*/  IMAD R37, R36, 0x2, R22 ;  /* 0x0000000224257824 */ /* 0x000fe200078e0216 */
[----:B--2---:R-:W-:-:S05]  /*1cc50*/  LOP3.LUT R3, R4, 0x2, RZ, 0xfc, !PT ;  /* 0x0000000204037812 */ /* 0x004fca00078efcff */
[----:B------:R0:W-:Y:S04]  /*1cc60*/  STL [R1+0x3c], R3 ;  /* 0x00003c0301007387 */ /* 0x0001e80000100800 */
[----:B------:R0:W-:Y:S02]  /*1cc70*/  STL [R1+0x2c], RZ ;  /* 0x00002cff01007387 */ /* 0x0001e40000100800 */
.L_x_4052:
[----:B------:R-:W1:Y:S02]  /*1cc80*/  LDC.64 R30, c[0x0][0xc88] ;  /* 0x00032200ff1e7b82 */ /* 0x000e640000000a00 */
[----:B-1----:R-:W-:-:S06]  /*1cc90*/  IMAD.WIDE R30, R19, 0x4, R30 ;  /* 0x00000004131e7825 */ /* 0x002fcc00078e021e */
[----:B--2---:R-:W2:Y:S01]  /*1cca0*/  LDG.E R30, desc[UR48][R30.64] ;  /* 0x000000301e1e7981 */ /* 0x004ea2000c1e1900 */
[----:B------:R-:W-:Y:S05]  /*1ccb0*/  YIELD ;  /* 0x0000000000007946 */ /* 0x000fea0003800000 */
[----:B------:R-:W-:Y:S01]  /*1ccc0*/  ULDC.64 UR4, c[0x0][0xa28] ;  /* 0x00028a0000047ab9 */ /* 0x000fe20000000a00 */
[----:B------:R-:W-:Y:S01]  /*1ccd0*/  ULDC.64 UR8, c[0x0][0xa18] ;  /* 0x0002860000087ab9 */ /* 0x000fe20000000a00 */
[----:B------:R-:W-:Y:S01]  /*1cce0*/  ISETP.NE.U32.AND P0, PT, RZ, UR4, PT ;  /* 0x00000004ff007c0c */ /* 0x000fe2000bf05070 */
[----:B------:R-:W-:Y:S01]  /*1ccf0*/  IMAD.MOV.U32 R10, RZ, RZ, RZ ;  /* 0x000000ffff0a7224 */ /* 0x000fe200078e00ff */
        /* <DEDUP_REMOVED lines=10> */
[----:B0-----:R-:W-:Y:S01]  /*1cda0*/  @P0 LEA.HI.X R3, R30, UR5, R0, 0x2, P1 ;  /* 0x000000051e030c11 */ /* 0x001fe200088f1400 */
[----:B------:R-:W-:Y:S01]  /*1cdb0*/  ULDC.64 UR4, c[0x0][0xa00] ;  /* 0x0002800000047ab9 */ /* 0x000fe20000000a00 */
[----:B------:R-:W-:-:S03]  /*1cdc0*/  ISETP.NE.U32.AND P1, PT, RZ, UR8, PT ;  /* 0x00000008ff007c0c */ /* 0x000fc6000bf25070 */
[----:B------:R0:W2:Y:S01]  /*1cdd0*/  @P0 LDG.E R10, desc[UR48][R2.64] ;  /* 0x00000030020a0981 */ /* 0x0000a2000c1e1900 */
[----:B------:R-:W-:Y:S02]  /*1cde0*/  ISETP.NE.AND.EX P1, PT, RZ, UR9, PT, P1 ;  /* 0x00000009ff007c0c */ /* 0x000fe4000bf25310 */
[----:B------:R-:W-:Y:S01]  /*1cdf0*/  ISETP.NE.U32.AND P0, PT, RZ, UR4, PT ;  /* 0x00000004ff007c0c */ /* 0x000fe2000bf05070 */
[----:B-1----:R-:W-:Y:S01]  /*1ce00*/  IMAD.MOV.U32 R0, RZ, RZ, RZ ;  /* 0x000000ffff007224 */ /* 0x002fe200078e00ff */
[C---:B------:R-:W-:Y:S02]  /*1ce10*/  IADD3 R4, P4, R23.reuse, UR6, RZ ;  /* 0x0000000617047c10 */ /* 0x040fe4000ff9e0ff */
[----:B------:R-:W-:Y:S02]  /*1ce20*/  ISETP.NE.AND.EX P0, PT, RZ, UR5, PT, P0 ;  /* 0x00000005ff007c0c */ /* 0x000fe4000bf05300 */
[----:B------:R-:W-:Y:S02]  /*1ce30*/  IADD3.X R5, R24, UR7, RZ, P4, !PT ;  /* 0x0000000718057c10 */ /* 0x000fe4000a7fe4ff */
[----:B0-----:R-:W-:Y:S01]  /*1ce40*/  IADD3 R2, P3, R23, UR4, RZ ;  /* 0x0000000417027c10 */ /* 0x001fe2000ff7e0ff */
[----:B------:R-:W-:-:S02]  /*1ce50*/  ULDC UR4, c[0x0][0x288] ;  /* 0x0000a20000047ab9 */ /* 0x000fc40000000800 */
[----:B------:R-:W5:Y:S01]  /*1ce60*/  @P2 LDG.E R0, desc[UR48][R4.64] ;  /* 0x0000003004002981 */ /* 0x000f62000c1e1900 */
[C---:B------:R-:W-:Y:S02]  /*1ce70*/  IADD3.X R3, R24.reuse, UR5, RZ, P3, !PT ;  /* 0x0000000518037c10 */ /* 0x040fe40009ffe4ff */
[----:B------:R-:W-:Y:S01]  /*1ce80*/  @P1 IADD3 R6, P3, R23, UR8, RZ ;  /* 0x0000000817061c10 */ /* 0x000fe2000ff7e0ff */
[----:B------:R-:W-:Y:S01]  /*1ce90*/  IMAD.U32 R8, RZ, RZ, UR4 ;  /* 0x00000004ff087e24 */ /* 0x000fe2000f8e00ff */
[----:B------:R-:W-:Y:S01]  /*1cea0*/  ULDC.64 UR4, c[0x0][0x418] ;  /* 0x0001060000047ab9 */ /* 0x000fe20000000a00 */
[----:B------:R-:W5:Y:S01]  /*1ceb0*/  @P0 LDG.E R34, desc[UR48][R2.64] ;  /* 0x0000003002220981 */ /* 0x000f62000c1e1900 */
[----:B------:R-:W-:-:S05]  /*1cec0*/  @P1 IADD3.X R7, R24, UR9, RZ, P3, !PT ;  /* 0x0000000918071c10 */ /* 0x000fca0009ffe4ff */
[----:B------:R0:W3:Y:S01]  /*1ced0*/  @P1 LDG.E R8, desc[UR48][R6.64] ;  /* 0x0000003006081981 */ /* 0x0000e2000c1e1900 */
[----:B------:R-:W-:-:S03]  /*1cee0*/  UISETP.NE.U32.AND UP0, UPT, UR4, URZ, UPT ;  /* 0x0000003f0400728c */ /* 0x000fc6000bf05070 */
[----:B------:R-:W-:Y:S01]  /*1cef0*/  ULDC UR4, c[0x0][0x424] ;  /* 0x0001090000047ab9 */ /* 0x000fe20000000800 */
        /* <DEDUP_REMOVED lines=11> */
[----:B------:R-:W2:Y:S04]  /*1cfb0*/  LDG.E R7, desc[UR48][R2.64] ;  /* 0x0000003002077981 */ /* 0x000ea8000c1e1900 */
[----:B0-----:R-:W2:Y:S02]  /*1cfc0*/  LDG.E R8, desc[UR48][R2.64+0x4] ;  /* 0x0000043002087981 */ /* 0x001ea4000c1e1900 */
[----:B--2---:R-:W-:-:S05]  /*1cfd0*/  IADD3 R2, -R7, R8, RZ ;  /* 0x0000000807027210 */ /* 0x004fca0007ffe1ff */
[----:B------:R1:W-:Y:S02]  /*1cfe0*/  STL [R1+0x28], R2 ;  /* 0x0000280201007387 */ /* 0x0003e40000100800 */
.L_x_3948:
        /* <DEDUP_REMOVED lines=10> */
[----:B------:R-:W-:-:S04]  /*1d090*/  IADD3 R2, P0, R23, UR4, RZ ;  /* 0x0000000417027c10 */ /* 0x000fc8000ff1e0ff */
[----:B------:R-:W-:-:S05]  /*1d0a0*/  IADD3.X R3, R24, UR5, RZ, P0, !PT ;  /* 0x0000000518037c10 */ /* 0x000fca00087fe4ff */
[----:B------:R0:W5:Y:S01]  /*1d0b0*/  LDG.E R9, desc[UR48][R2.64] ;  /* 0x0000003002097981 */ /* 0x000162000c1e1900 */
[----:B------:R-:W-:Y:S05]  /*1d0c0*/  BRA `(.L_x_3950) ;  /* 0x0000000000247947 */ /* 0x000fea0003800000 */
.L_x_3949:
        /* <DEDUP_REMOVED lines=8> */
[----:B--2---:R-:W-:-:S07]  /*1d150*/  IMAD.IADD R9, R2, 0x1, -R9 ;  /* 0x0000000102097824 */ /* 0x004fce00078e0a09 */
.L_x_3950:
        /* <DEDUP_REMOVED lines=12> */
[----:B------:R-:W-:Y:S01]  /*1d220*/  SHF.R.U32.HI R2, RZ, 0x1f, R4 ;  /* 0x0000001fff027819 */ /* 0x000fe20000011604 */
[----:B0-----:R-:W-:-:S03]  /*1d230*/  IMAD.MOV.U32 R3, RZ, RZ, RZ ;  /* 0x000000ffff037224 */ /* 0x001fc600078e00ff */
[----:B------:R-:W-:Y:S01]  /*1d240*/  LEA.HI.SX32 R4, R4, R2, 0x1c ;  /* 0x0000000204047211 */ /* 0x000fe200078fe2ff */
        /* <DEDUP_REMOVED lines=30> */
.L_x_3952:
[----:B------:R-:W-:Y:S05]  /*1d430*/  BSYNC B0 ;  /* 0x0000000000007941 */ /* 0x000fea0003800000 */
.L_x_3951:
        /* <DEDUP_REMOVED lines=8> */
[----:B------:R-:W-:Y:S01]  /*1d4c0*/  @P0 IADD3 R8, R3, 0x5f, RZ ;  /* 0x0000005f03080810 */ /* 0x000fe20007ffe0ff */
        /* <DEDUP_REMOVED lines=16> */
.L_x_4108:
[----:B-1----:R-:W-:Y:S02]  /*1d5d0*/  ISETP.NE.AND P0, PT, R14, RZ, PT ;  /* 0x000000ff0e00720c */ /* 0x002fe40003f05270 */
[----:B------:R-:W-:-:S11]  /*1d5e0*/  PLOP3.LUT P6, PT, PT, PT, PT, 0x8, 0x0 ;  /* 0x000000000000781c */ /* 0x000fd60003fce170 */
[----:B------:R-:W-:Y:S05]  /*1d5f0*/  @P0 BRA `(.L_x_3956) ;  /* 0x00000000000c0947 */ /* 0x000fea0003800000 */
[----:B------:R-:W-:-:S03]  /*1d600*/  UMOV UR4, 0xffffffff ;  /* 0xffffffff00047882 */ /* 0x000fc60000000000 */
[----:B------:R-:W-:Y:S05]  /*1d610*/  BRA.DIV UR4, `(.L_x_3957) ;  /* 0x0000006a04d07947 */ /* 0x000fea000b800000 */
[----:B------:R-:W-:-:S13]  /*1d620*/  ELECT P6, URZ, PT ;  /* 0x00000000003f782f */ /* 0x000fda00038c0000 */
.L_x_3956:
        /* <DEDUP_REMOVED lines=9> */
.L_x_4111:
[----:B------:R-:W-:Y:S05]  /*1d6c0*/  BSYNC B1 ;  /* 0x0000000000017941 */ /* 0x000fea0003800000 */
.L_x_3958:
        /* <DEDUP_REMOVED lines=10> */
.L_x_4112:
[----:B------:R-:W-:Y:S05]  /*1d770*/  BSYNC B2 ;  /* 0x0000000000027941 */ /* 0x000fea0003800000 */
.L_x_3962:
        /* <DEDUP_REMOVED lines=9> */
.L_x_3965:
[----:B------:R-:W-:Y:S05]  /*1d810*/  BSYNC B2 ;  /* 0x0000000000027941 */ /* 0x000fea0003800000 */
.L_x_3964:
        /* <DEDUP_REMOVED lines=8> */
[----:B0-----:R-:W-:Y:S01]  /*1d8a0*/  VIADD R8, R12, 0x30890 ;  /* 0x000308900c087836 */ /* 0x001fe20000000000 */
[----:B------:R-:W-:Y:S01]  /*1d8b0*/  UMOV UR6, 0x0 ;  /* 0x0000000000067882 */ /* 0x000fe20000000000 */
[----:B------:R-:W-:Y:S01]  /*1d8c0*/  VIADD R13, R10, 0x1e400 ;  /* 0x0001e4000a0d7836 */ /* 0x000fe20000000000 */
[----:B------:R-:W-:-:S09]  /*1d8d0*/  UMOV UR7, 0x12f00000 ;  /* 0x12f0000000077882 */ /* 0x000fd20000000000 */
.L_x_3966:
        /* <DEDUP_REMOVED lines=16> */
.L_x_3967:
        /* <DEDUP_REMOVED lines=16> */
.L_x_3968:
        /* <DEDUP_REMOVED lines=13> */
.L_x_4113:
[----:B------:R-:W-:Y:S05]  /*1dbb0*/  BSYNC B2 ;  /* 0x0000000000027941 */ /* 0x000fea0003800000 */
.L_x_3969:
[----:B------:R-:W-:Y:S01]  /*1dbc0*/  BSSY B2, `(.L_x_3971) ;  /* 0x000000b000027945 */ /* 0x000fe20003800000 */
[----:B------:R-:W-:Y:S02]  /*1dbd0*/  IMAD.MOV.U32 R14, RZ, RZ, 0x0 ;  /* 0x00000000ff0e7424 */ /* 0x000fe400078e00ff */
[----:B------:R-:W-:Y:S01]  /*1dbe0*/  IMAD.MOV.U32 R15, RZ, RZ, 0x12f00000 ;  /* 0x12f00000ff0f7424 */ /* 0x000fe200078e00ff */
[----:B------:R-:W-:Y:S06]  /*1dbf0*/  @P2 BRA `(.L_x_3972) ;  /* 0x00000000001c2947 */ /* 0x000fec0003800000 */
[----:B------:R-:W2:Y:S01]  /*1dc00*/  S2R R8, SR_TID.X ;  /* 0x0000000000087919 */ /* 0x000ea20000002100 */
[----:B01----:R-:W-:-:S04]  /*1dc10*/  IMAD.MOV.U32 R11, RZ, RZ, 0x9000 ;  /* 0x00009000ff0b7424 */ /* 0x003fc800078e00ff */
[----:B------:R3:W-:Y:S01]  /*1dc20*/  SYNCS.ARRIVE.TRANS64 RZ, [R12+URZ+0x308b0], R11 ;  /* 0x0308b00b0cff79a7 */ /* 0x0007e2000800003f */
[----:B--2---:R-:W-:-:S04]  /*1dc30*/  LOP3.LUT R8, R8, 0x1f, RZ, 0xc0, !PT ;  /* 0x0000001f08087812 */ /* 0x004fc800078ec0ff */
[----:B------:R-:W-:-:S13]  /*1dc40*/  ISETP.NE.AND P0, PT, R8, RZ, PT ;  /* 0x000000ff0800720c */ /* 0x000fda0003f05270 */
[----:B---3--:R-:W-:Y:S05]  /*1dc50*/  @!P0 BRA `(.L_x_3972) ;  /* 0x0000000000048947 */ /* 0x008fea0003800000 */
[----:B------:R-:W-:Y:S01]  /*1dc60*/  BPT.TRAP 0x1 ;  /* 0x000000040000795c */ /* 0x000fe20000300000 */
.L_x_3972:
[----:B------:R-:W-:Y:S05]  /*1dc70*/  BSYNC B2 ;  /* 0x0000000000027941 */ /* 0x000fea0003800000 */
.L_x_3971:
[----:B------:R-:W-:Y:S01]  /*1dc80*/  R2UR UR10, R25 ;  /* 0x00000000190a72ca */ /* 0x000fe200000e0000 */
[----:B------:R-:W-:Y:S01]  /*1dc90*/  UIADD3 UR4, UP0, UR36, 0x670, URZ ;  /* 0x0000067024047890 */ /* 0x000fe2000ff1e03f */
[----:B------:R-:W-:Y:S01]  /*1dca0*/  R2UR UR6, R14 ;  /* 0x000000000e0672ca */ /* 0x000fe200000e0000 */
[----:B------:R-:W-:Y:S01]  /*1dcb0*/  VIADD R8, R10, 0x400 ;  /* 0x000004000a087836 */ /* 0x000fe20000000000 */
[----:B------:R-:W-:Y:S01]  /*1dcc0*/  R2UR UR7, R15 ;  /* 0x000000000f0772ca */ /* 0x000fe200000e0000 */
[----:B------:R-:W-:Y:S01]  /*1dcd0*/  UIADD3.X UR5, URZ, UR37, URZ, UP0, !UPT ;  /* 0x000000253f057290 */ /* 0x000fe200087fe43f */
[----:B------:R-:W-:Y:S02]  /*1dce0*/  PLOP3.LUT P0, PT, PT, PT, PT, 0x80, 0x0 ;  /* 0x000000000000781c */ /* 0x000fe40003f0f070 */
[----:B01----:R-:W-:-:S11]  /*1dcf0*/  IADD3 R12, R12, 0x308b0, RZ ;  /* 0x000308b00c0c7810 */ /* 0x003fd60007ffe0ff */
.L_x_3973:
        /* <DEDUP_REMOVED lines=15> */
.L_x_3974:
        /* <DEDUP_REMOVED lines=15> */
.L_x_3975:
        /* <DEDUP_REMOVED lines=10> */
.L_x_3961:
[----:B------:R-:W-:Y:S05]  /*1df80*/  BSYNC B1 ;  /* 0x0000000000017941 */ /* 0x000fea0003800000 */
.L_x_3960:
        /* <DEDUP_REMOVED lines=9> */
.L_x_3992:
        /* <DEDUP_REMOVED lines=11> */
.L_x_4114:
[----:B------:R-:W-:Y:S05]  /*1e0d0*/  BSYNC B2 ;  /* 0x0000000000027941 */ /* 0x000fea0003800000 */
.L_x_3978:
        /* <DEDUP_REMOVED lines=9> */
.L_x_3981:
[----:B------:R-:W-:Y:S05]  /*1e170*/  BSYNC B2 ;  /* 0x0000000000027941 */ /* 0x000fea0003800000 */
.L_x_3980:
        /* <DEDUP_REMOVED lines=11> */
.L_x_3982:
        /* <DEDUP_REMOVED lines=16> */
.L_x_3983:
        /* <DEDUP_REMOVED lines=16> */
.L_x_3984:
        /* <DEDUP_REMOVED lines=13> */
.L_x_4115:
[----:B------:R-:W-:Y:S05]  /*1e500*/  BSYNC B2 ;  /* 0x0000000000027941 */ /* 0x000fea0003800000 */
.L_x_3985:
[----:B------:R-:W-:Y:S01]  /*1e510*/  BSSY B2, `(.L_x_3987) ;  /* 0x000000b000027945 */ /* 0x000fe20003800000 */
[----:B------:R-:W-:Y:S02]  /*1e520*/  IMAD.MOV.U32 R14, RZ, RZ, 0x0 ;  /* 0x00000000ff0e7424 */ /* 0x000fe400078e00ff */
[----:B------:R-:W-:Y:S01]  /*1e530*/  IMAD.MOV.U32 R15, RZ, RZ, 0x12f00000 ;  /* 0x12f00000ff0f7424 */ /* 0x000fe200078e00ff */
[----:B------:R-:W-:Y:S06]  /*1e540*/  @P3 BRA `(.L_x_3988) ;  /* 0x00000000001c3947 */ /* 0x000fec0003800000 */
[----:B------:R-:W2:Y:S01]  /*1e550*/  S2R R13, SR_TID.X ;  /* 0x00000000000d7919 */ /* 0x000ea20000002100 */
[----:B------:R-:W-:-:S04]  /*1e560*/  MOV R3, 0x9000 ;  /* 0x0000900000037802 */ /* 0x000fc80000000f00 */
[----:B------:R3:W-:Y:S01]  /*1e570*/  SYNCS.ARRIVE.TRANS64 RZ, [R11+URZ+0x308b0], R3 ;  /* 0x0308b0030bff79a7 */ /* 0x0007e2000800003f */
[----:B--2---:R-:W-:-:S04]  /*1e580*/  LOP3.LUT R13, R13, 0x1f, RZ, 0xc0, !PT ;  /* 0x0000001f0d0d7812 */ /* 0x004fc800078ec0ff */
[----:B------:R-:W-:-:S13]  /*1e590*/  ISETP.NE.AND P2, PT, R13, RZ, PT ;  /* 0x000000ff0d00720c */ /* 0x000fda0003f45270 */
[----:B---3--:R-:W-:Y:S05]  /*1e5a0*/  @!P2 BRA `(.L_x_3988) ;  /* 0x000000000004a947 */ /* 0x008fea0003800000 */
[----:B------:R-:W-:Y:S01]  /*1e5b0*/  BPT.TRAP 0x1 ;  /* 0x000000040000795c */ /* 0x000fe20000300000 */
.L_x_3988:
[----:B------:R-:W-:Y:S05]  /*1e5c0*/  BSYNC B2 ;  /* 0x0000000000027941 */ /* 0x000fea0003800000 */
.L_x_3987:
        /* <DEDUP_REMOVED lines=8> */
.L_x_3989:
        /* <DEDUP_REMOVED lines=15> */
.L_x_3990:
        /* <DEDUP_REMOVED lines=15> */
.L_x_3991:
        /* <DEDUP_REMOVED lines=10> */
.L_x_3977:
[----:B------:R-:W-:Y:S05]  /*1e8d0*/  BSYNC B1 ;  /* 0x0000000000017941 */ /* 0x000fea0003800000 */
.L_x_3976:
        /* <DEDUP_REMOVED lines=8> */
.L_x_3954:
[----:B------:R-:W-:Y:S05]  /*1e960*/  BSYNC B0 ;  /* 0x0000000000007941 */ /* 0x000fea0003800000 */
.L_x_3953:
        /* <DEDUP_REMOVED lines=33> */
.L_x_3994:
[----:B------:R-:W-:Y:S05]  /*1eb80*/  BSYNC B0 ;  /* 0x0000000000007941 */ /* 0x000fea0003800000 */
.L_x_3993:
        /* <DEDUP_REMOVED lines=24> */
.L_x_3996:
[----:B------:R-:W-:Y:S01]  /*1ed10*/  IADD3 R0, R22, 0x1e400, RZ ;  /* 0x0001e40016007810 */ /* 0x000fe20007ffe0ff */
[----:B------:R-:W-:Y:S03]  /*1ed20*/  BSSY B6, `(.L_x_3998) ;  /* 0x0000013000067945 */ /* 0x000fe60003800000 */
        /* <DEDUP_REMOVED lines=18> */
.L_x_3999:
[----:B------:R-:W-:Y:S05]  /*1ee50*/  BSYNC B6 ;  /* 0x0000000000067941 */ /* 0x000fea0003800000 */
.L_x_3998:
        /* <DEDUP_REMOVED lines=9> */
[----:B------:R-:W-:Y:S01]  /*1eef0*/  IMAD.U32 R4, RZ, RZ, UR6 ;  /* 0x00000006ff047e24 */ /* 0x000fe2000f8e00ff */
[----:B0-----:R-:W-:Y:S01]  /*1ef00*/  MOV R8, 0x70 ;  /* 0x0000007000087802 */ /* 0x001fe20000000f00 */
[----:B------:R-:W-:Y:S02]  /*1ef10*/  IMAD.U32 R5, RZ, RZ, UR7 ;  /* 0x00000007ff057e24 */ /* 0x000fe4000f8e00ff */
[----:B------:R-:W-:Y:S02]  /*1ef20*/  IMAD.U32 R6, RZ, RZ, UR8 ;  /* 0x00000008ff067e24 */ /* 0x000fe4000f8e00ff */
[----:B------:R-:W-:-:S02]  /*1ef30*/  IMAD.U32 R7, RZ, RZ, UR9 ;  /* 0x00000009ff077e24 */ /* 0x000fc4000f8e00ff */
[----:B------:R-:W-:Y:S02]  /*1ef40*/  IMAD.U32 R10, RZ, RZ, UR4 ;  /* 0x00000004ff0a7e24 */ /* 0x000fe4000f8e00ff */
[----:B------:R-:W-:Y:S02]  /*1ef50*/  IMAD.U32 R11, RZ, RZ, UR5 ;  /* 0x00000005ff0b7e24 */ /* 0x000fe4000f8e00ff */
[----:B------:R-:W-:Y:S02]  /*1ef60*/  IMAD.MOV.U32 R12, RZ, RZ, 0x1 ;  /* 0x00000001ff0c7424 */ /* 0x000fe400078e00ff */
[----:B-1----:R-:W-:-:S07]  /*1ef70*/  IMAD.MOV.U32 R13, RZ, RZ, RZ ;  /* 0x000000ffff0d7224 */ /* 0x002fce00078e00ff */
[----:B------:R-:W-:-:S07]  /*1ef80*/  LEPC R20, `(.L_x_4002) ;  /* 0x000000001014794e */ /* 0x000fce0000000000 */
[----:B--2---:R-:W-:Y:S05]  /*1ef90*/  CALL.ABS.NOINC R2 ;  /* 0x0000000002007343 */ /* 0x004fea0003c00000 */
.L_x_4002:
        /* <DEDUP_REMOVED lines=15> */
.L_x_4001:
[----:B------:R-:W-:Y:S05]  /*1f090*/  BSYNC B6 ;  /* 0x0000000000067941 */ /* 0x000fea0003800000 */
.L_x_4000:
[----:B------:R-:W2:Y:S01]  /*1f0a0*/  LDL R25, [R1+0x1c] ;  /* 0x00001c0001197983 */ /* 0x000ea20000100800 */
[----:B------:R-:W-:Y:S01]  /*1f0b0*/  ULDC.64 UR4, c[0x0][0x9f8] ;  /* 0x00027e0000047ab9 */ /* 0x000fe20000000a00 */
[----:B------:R-:W1:Y:S02]  /*1f0c0*/  LDC R6, c[0x0][0x430] ;  /* 0x00010c00ff067b82 */ /* 0x000e640000000800 */
[----:B0-----:R-:W3:Y:S01]  /*1f0d0*/  LDL R8, [R1+0x4] ;  /* 0x0000040001087983 */ /* 0x001ee20000100800 */
[----:B------:R-:W-:-:S03]  /*1f0e0*/  ISETP.NE.U32.AND P0, PT, RZ, UR4, PT ;  /* 0x00000004ff007c0c */ /* 0x000fc6000bf05070 */
[----:B------:R-:W4:Y:S01]  /*1f0f0*/  LDL R4, [R1+0xc] ;  /* 0x00000c0001047983 */ /* 0x000f220000100800 */
[----:B------:R-:W-:-:S03]  /*1f100*/  ISETP.NE.AND.EX P0, PT, RZ, UR5, PT, P0 ;  /* 0x00000005ff007c0c */ /* 0x000fc6000bf05300 */
[----:B------:R-:W4:Y:S04]  /*1f110*/  LDL R21, [R1+0x3c] ;  /* 0x00003c0001157983 */ /* 0x000f280000100800 */
[----:B------:R-:W4:Y:S01]  /*1f120*/  LDL.LU R20, [R1] ;  /* 0x0000000001147983 */ /* 0x000f220000300800 */
[----:B------:R-:W0:Y:S05]  /*1f130*/  S2R R0, SR_TID.X ;  /* 0x0000000000007919 */ /* 0x000e2a0000002100 */
[----:B------:R-:W-:Y:S01]  /*1f140*/  @P0 IADD3 R2, P1, R23, UR4, RZ ;  /* 0x0000000417020c10 */ /* 0x000fe2000ff3e0ff */
[----:B------:R-:W-:-:S03]  /*1f150*/  ULDC UR4, c[0x0][0x2f4] ;  /* 0x0000bd0000047ab9 */ /* 0x000fc60000000800 */
[----:B------:R-:W-:-:S05]  /*1f160*/  @P0 IADD3.X R3, R24, UR5, RZ, P1, !PT ;  /* 0x0000000518030c10 */ /* 0x000fca0008ffe4ff */
[----:B------:R0:W4:Y:S01]  /*1f170*/  @P0 LDG.E R31, desc[UR48][R2.64] ;  /* 0x00000030021f0981 */ /* 0x000122000c1e1900 */
[----:B------:R-:W0:Y:S01]  /*1f180*/  S2R R7, SR_TID.X ;  /* 0x0000000000077919 */ /* 0x000e220000002100 */
[----:B-1----:R-:W-:-:S13]  /*1f190*/  ISETP.NE.AND P1, PT, R6, 0x1, PT ;  /* 0x000000010600780c */ /* 0x002fda0003f25270 */
[----:B------:R-:W1:Y:S01]  /*1f1a0*/  @P1 LDC R5, c[0x0][0x434] ;  /* 0x00010d00ff051b82 */ /* 0x000e620000000800 */
[----:B0-----:R-:W-:-:S04]  /*1f1b0*/  LOP3.LUT R0, R0, 0x7f, RZ, 0xc0, !PT ;  /* 0x0000007f00007812 */ /* 0x001fc800078ec0ff */
[----:B------:R-:W-:-:S03]  /*1f1c0*/  SHF.R.U32.HI R0, RZ, 0x3, R0 ;  /* 0x00000003ff007819 */ /* 0x000fc60000011600 */
[----:B------:R-:W0:Y:S01]  /*1f1d0*/  @P1 LDC R2, c[0x0][0x438] ;  /* 0x00010e00ff021b82 */ /* 0x000e220000000800 */
[----:B------:R-:W-:-:S05]  /*1f1e0*/  IMAD.SHL.U32 R7, R7, 0x10, RZ ;  /* 0x0000001007077824 */ /* 0x000fca00078e00ff */
[----:B------:R-:W-:Y:S02]  /*1f1f0*/  LOP3.LUT R7, R0, 0x70, R7, 0xf8, !PT ;  /* 0x0000007000077812 */ /* 0x000fe400078ef807 */
[----:B------:R-:W-:Y:S01]  /*1f200*/  ISETP.GE.AND P2, PT, R35, UR4, PT ;  /* 0x0000000423007c0c */ /* 0x000fe2000bf46270 */
[----:B------:R-:W-:Y:S01]  /*1f210*/  UMOV UR5, 0xffffffff ;  /* 0xffffffff00057882 */ /* 0x000fe20000000000 */
[----:B--2---:R-:W-:-:S04]  /*1f220*/  VIADD R25, R25, 0xffffffff ;  /* 0xffffffff19197836 */ /* 0x004fc80000000000 */
[----:B------:R-:W-:-:S05]  /*1f230*/  IMAD R0, R25, 0x60, R7 ;  /* 0x0000006019007824 */ /* 0x000fca00078e0207 */
[C---:B---3--:R-:W-:Y:S01]  /*1f240*/  ISETP.GE.AND P0, PT, R0.reuse, R8, PT ;  /* 0x000000080000720c */ /* 0x048fe20003f06270 */
[----:B----4-:R-:W-:-:S03]  /*1f250*/  IMAD.IADD R0, R0, 0x1, R4 ;  /* 0x0000000100007824 */ /* 0x010fc600078e0204 */
[----:B------:R-:W-:Y:S01]  /*1f260*/  ISETP.GT.U32.OR P0, PT, R7, 0x5f, P0 ;  /* 0x0000005f0700780c */ /* 0x000fe20000704470 */
[----:B-1----:R-:W-:-:S04]  /*1f270*/  @P1 IMAD.HI.U32 R3, R0, R5, RZ ;  /* 0x0000000500031227 */ /* 0x002fc800078e00ff */
[----:B------:R-:W-:Y:S01]  /*1f280*/  IMAD.MOV.U32 R4, RZ, RZ, R0 ;  /* 0x000000ffff047224 */ /* 0x000fe200078e0000 */
[----:B0-----:R-:W-:-:S07]  /*1f290*/  @P1 SHF.R.U32.HI R4, RZ, R2, R3 ;  /* 0x00000002ff041219 */ /* 0x001fce0000011603 */
        /* <DEDUP_REMOVED lines=8> */
[----:B------:R-:W0:Y:S03]  /*1f320*/  @!P0 LDC.64 R2, c[0x0][0x418] ;  /* 0x00010600ff028b82 */ /* 0x000e260000000a00 */
[----:B------:R-:W-:Y:S02]  /*1f330*/  @!P0 IADD3 R6, R5, R6, RZ ;  /* 0x0000000605068210 */ /* 0x000fe40007ffe0ff */
[----:B------:R-:W-:Y:S02]  /*1f340*/  LOP3.LUT R20, R20, 0xfffffff7, RZ, 0xc0, !PT ;  /* 0xfffffff714147812 */ /* 0x000fe400078ec0ff */
[----:B0-----:R-:W-:-:S04]  /*1f350*/  @!P0 LEA R2, P1, R4, R2, 0x2 ;  /* 0x0000000204028211 */ /* 0x001fc800078210ff */
[----:B------:R-:W-:Y:S01]  /*1f360*/  @!P0 LEA.HI.X R3, R4, R3, R6, 0x2, P1 ;  /* 0x0000000304038211 */ /* 0x000fe200008f1406 */
[----:B------:R-:W-:Y:S01]  /*1f370*/  IMAD.MOV.U32 R4, RZ, RZ, RZ ;  /* 0x000000ffff047224 */ /* 0x000fe200078e00ff */
[----:B------:R-:W-:-:S05]  /*1f380*/  ISETP.GT.U32.AND P1, PT, R7, 0x5f, PT ;  /* 0x0000005f0700780c */ /* 0x000fca0003f24070 */
[----:B------:R0:W5:Y:S01]  /*1f390*/  @!P0 LDG.E R4, desc[UR48][R2.64] ;  /* 0x0000003002048981 */ /* 0x000162000c1e1900 */
[----:B------:R-:W-:-:S07]  /*1f3a0*/  ISETP.NE.AND P0, PT, R21, 0x3, PT ;  /* 0x000000031500780c */ /* 0x000fce0003f05270 */
        /* <DEDUP_REMOVED lines=8> */
[----:B------:R-:W-:-:S04]  /*1f430*/  LOP3.LUT R20, R20, 0xfffffffd, RZ, 0xc0, !PT ;  /* 0xfffffffd14147812 */ /* 0x000fc800078ec0ff */
[----:B------:R-:W-:-:S04]  /*1f440*/  @P2 LOP3.LUT R20, R20, 0x2, RZ, 0xfc, !PT ;  /* 0x0000000214142812 */ /* 0x000fc800078efcff */
[----:B------:R-:W-:Y:S01]  /*1f450*/  @P1 LOP3.LUT R20, R20, 0x1, RZ, 0xfc, !PT ;  /* 0x0000000114141812 */ /* 0x000fe200078efcff */
[----:B------:R0:W-:Y:S04]  /*1f460*/  STL [R1+0x10], R8 ;  /* 0x0000100801007387 */ /* 0x0001e80000100800 */
[----:B------:R0:W-:Y:S01]  /*1f470*/  STL [R1], R20 ;  /* 0x0000001401007387 */ /* 0x0001e20000100800 */
[----:B------:R-:W-:Y:S05]  /*1f480*/  BRA.DIV UR5, `(.L_x_4003) ;  /* 0x0000004e05b87947 */ /* 0x000fea000b800000 */
.L_x_4118:
[----:B------:R-:W-:Y:S05]  /*1f490*/  @!P0 BRA `(.L_x_4004) ;  /* 0x0000000000048947 */ /* 0x000fea0003800000 */
[----:B------:R-:W-:Y:S01]  /*1f4a0*/  BPT.TRAP 0x1 ;  /* 0x000000040000795c */ /* 0x000fe20000300000 */
.L_x_4004:
[----:B------:R-:W-:Y:S01]  /*1f4b0*/  SHF.R.S32.HI R5, RZ, 0x1f, R0 ;  /* 0x0000001fff057819 */ /* 0x000fe20000011400 */
[----:B------:R-:W-:Y:S01]  /*1f4c0*/  ULDC.64 UR4, c[0x0][0x328] ;  /* 0x0000ca0000047ab9 */ /* 0x000fe20000000a00 */
[----:B------:R-:W-:Y:S01]  /*1f4d0*/  ULDC.64 UR6, c[0x0][0x318] ;  /* 0x0000c60000067ab9 */ /* 0x000fe20000000a00 */
[----:B0-----:R-:W-:Y:S01]  /*1f4e0*/  IMAD.WIDE.U32 R2, R0, UR4, RZ ;  /* 0x0000000400027c25 */ /* 0x001fe2000f8e00ff */
[----:B------:R-:W-:Y:S03]  /*1f4f0*/  BSSY B0, `(.L_x_4005) ;  /* 0x0000013000007945 */ /* 0x000fe60003800000 */
[----:B------:R-:W-:-:S04]  /*1f500*/  IMAD R6, R5, UR4, RZ ;  /* 0x0000000405067c24 */ /* 0x000fc8000f8e02ff */
[----:B------:R-:W-:Y:S01]  /*1f510*/  IMAD R6, R0, UR5, R6 ;  /* 0x0000000500067c24 */ /* 0x000fe2000f8e0206 */
        /* <DEDUP_REMOVED lines=16> */
.L_x_4119:
[----:B------:R-:W-:Y:S05]  /*1f620*/  BSYNC B0 ;  /* 0x0000000000007941 */ /* 0x000fea0003800000 */
.L_x_4005:
[----:B------:R-:W2:Y:S01]  /*1f630*/  LDL R3, [R1] ;  /* 0x0000000001037983 */ /* 0x000ea20000100800 */
[----:B------:R-:W-:Y:S01]  /*1f640*/  ULDC.64 UR4, c[0x0][0x300] ;  /* 0x0000c00000047ab9 */ /* 0x000fe20000000a00 */
[----:B------:R-:W-:Y:S02]  /*1f650*/  ULDC.64 UR6, c[0x0][0x2e8] ;  /* 0x0000ba0000067ab9 */ /* 0x000fe40000000a00 */
[----:B------:R-:W3:Y:S01]  /*1f660*/  LDL R9, [R1+0x4] ;  /* 0x0000040001097983 */ /* 0x000ee20000100800 */
[----:B------:R-:W-:Y:S01]  /*1f670*/  IMAD R5, R5, UR4, RZ ;  /* 0x0000000405057c24 */ /* 0x000fe2000f8e02ff */
[----:B------:R-:W1:Y:S03]  /*1f680*/  S2R R8, SR_TID.X ;  /* 0x0000000000087919 */ /* 0x000e660000002100 */
[----:B------:R-:W-:Y:S01]  /*1f690*/  IMAD R5, R0, UR5, R5 ;  /* 0x0000000500057c24 */ /* 0x000fe2000f8e0205 */
[----:B-1----:R-:W-:-:S04]  /*1f6a0*/  LOP3.LUT R8, R8, 0x7f, RZ, 0xc0, !PT ;  /* 0x0000007f08087812 */ /* 0x002fc800078ec0ff */
[----:B------:R-:W-:Y:S02]  /*1f6b0*/  SHF.R.U32.HI R8, RZ, 0x3, R8 ;  /* 0x00000003ff087819 */ /* 0x000fe40000011608 */
[C---:B--2---:R-:W-:Y:S02]  /*1f6c0*/  LOP3.LUT P4, RZ, R3.reuse, 0x4, RZ, 0xc0, !PT ;  /* 0x0000000403ff7812 */ /* 0x044fe4000788c0ff */
[C---:B------:R-:W-:Y:S02]  /*1f6d0*/  LOP3.LUT P3, RZ, R3.reuse, 0x2, RZ, 0xc0, !PT ;  /* 0x0000000203ff7812 */ /* 0x040fe4000786c0ff */
[----:B------:R-:W-:Y:S01]  /*1f6e0*/  LOP3.LUT P2, RZ, R3, 0x1, RZ, 0xc0, !PT ;  /* 0x0000000103ff7812 */ /* 0x000fe2000784c0ff */
[----:B0-----:R-:W-:Y:S01]  /*1f6f0*/  IMAD.WIDE.U32 R2, R0, UR4, RZ ;  /* 0x0000000400027c25 */ /* 0x001fe2000f8e00ff */
[----:B------:R-:W-:-:S03]  /*1f700*/  ULDC.64 UR4, c[0x0][0x310] ;  /* 0x0000c40000047ab9 */ /* 0x000fc60000000a00 */
[----:B------:R-:W-:Y:S02]  /*1f710*/  IMAD.IADD R3, R3, 0x1, R5 ;  /* 0x0000000103037824 */ /* 0x000fe400078e0205 */
[----:B------:R-:W-:Y:S02]  /*1f720*/  IMAD R6, R6, UR4, RZ ;  /* 0x0000000406067c24 */ /* 0x000fe4000f8e02ff */
[----:B------:R-:W-:-:S04]  /*1f730*/  IMAD.WIDE.U32 R2, R4, UR4, R2 ;  /* 0x0000000404027c25 */ /* 0x000fc8000f8e0002 */
[----:B------:R-:W-:Y:S01]  /*1f740*/  IMAD R6, R4, UR5, R6 ;  /* 0x0000000504067c24 */ /* 0x000fe2000f8e0206 */
[----:B------:R-:W-:Y:S01]  /*1f750*/  ULDC.64 UR4, c[0x0][0x308] ;  /* 0x0000c20000047ab9 */ /* 0x000fe20000000a00 */
[----:B------:R-:W-:Y:S02]  /*1f760*/  IMAD R5, R26, 0x4800, R36 ;  /* 0x000048001a057824 */ /* 0x000fe400078e0224 */
[----:B------:R-:W-:Y:S02]  /*1f770*/  IMAD.IADD R3, R3, 0x1, R6 ;  /* 0x0000000103037824 */ /* 0x000fe400078e0206 */
[----:B---3--:R-:W-:Y:S02]  /*1f780*/  IMAD R6, R25, -0x60, R9 ;  /* 0xffffffa019067824 */ /* 0x008fe400078e0209 */
[----:B------:R-:W-:Y:S01]  /*1f790*/  IMAD.WIDE.U32 R2, R18, UR4, R2 ;  /* 0x0000000412027c25 */ /* 0x000fe2000f8e0002 */
[----:B------:R-:W-:-:S03]  /*1f7a0*/  UMOV UR4, 0xffffffff ;  /* 0xffffffff00047882 */ /* 0x000fc60000000000 */
[----:B------:R-:W-:Y:S01]  /*1f7b0*/  IMAD R0, R18, UR5, R3 ;  /* 0x0000000512007c24 */ /* 0x000fe2000f8e0203 */
[----:B------:R-:W-:Y:S01]  /*1f7c0*/  LEA R4, P0, R2, UR6, 0x1 ;  /* 0x0000000602047c11 */ /* 0x000fe2000f8008ff */
[----:B------:R-:W-:-:S03]  /*1f7d0*/  IMAD.IADD R6, R6, 0x1, -R8 ;  /* 0x0000000106067824 */ /* 0x000fc600078e0a08 */
[----:B------:R-:W-:Y:S02]  /*1f7e0*/  LEA.HI.X R0, R2, UR7, R0, 0x1, P0 ;  /* 0x0000000702007c11 */ /* 0x000fe400080f0c00 */
[----:B------:R-:W-:Y:S01]  /*1f7f0*/  ISETP.GE.AND P0, PT, R6, 0x1, PT ;  /* 0x000000010600780c */ /* 0x000fe20003f06270 */
[----:B------:R-:W-:-:S12]  /*1f800*/  BRA.DIV UR4, `(.L_x_4007) ;  /* 0x0000004e04207947 */ /* 0x000fd8000b800000 */
[----:B------:R-:W0:Y:S01]  /*1f810*/  SHFL.IDX PT, R3, R4, RZ, 0x181f ;  /* 0x00181fff04037589 */ /* 0x000e2200000e0000 */
[----:B------:R-:W-:-:S03]  /*1f820*/  @P0 IMAD R8, R5, 0x2, R22 ;  /* 0x0000000205080824 */ /* 0x000fc600078e0216 */
        /* <DEDUP_REMOVED lines=48> */
[----:B------:R-:W-:Y:S01]  /*1fb30*/  @P1 LEA R8, R5, R22, 0x1 ;  /* 0x0000001605081211 */ /* 0x000fe200078e08ff */
        /* <DEDUP_REMOVED lines=11> */
.L_x_4133:
[----:B------:R-:W-:-:S13]  /*1fbf0*/  ISETP.GE.AND P0, PT, R6, 0x51, PT ;  /* 0x000000510600780c */ /* 0x000fda0003f06270 */
[----:B-1----:R-:W-:Y:S01]  /*1fc00*/  @P0 LEA R2, P1, R32, R2, 0x1 ;  /* 0x0000000220020211 */ /* 0x002fe200078208ff */
[----:B------:R-:W-:-:S04]  /*1fc10*/  @P0 IMAD R5, R5, 0x2, R22 ;  /* 0x0000000205050824 */ /* 0x000fc800078e0216 */
[----:B------:R-:W-:-:S05]  /*1fc20*/  @P0 IMAD.X R3, RZ, RZ, R0, P1 ;  /* 0x000000ffff030224 */ /* 0x000fca00008e0600 */
        /* <DEDUP_REMOVED lines=8> */
.L_x_4008:
[----:B------:R-:W-:Y:S02]  /*1fcb0*/  PLOP3.LUT P1, PT, P1, P0, PT, 0xa2, 0x0 ;  /* 0x000000000000781c */ /* 0x000fe40000f21472 */
[----:B------:R-:W-:-:S08]  /*1fcc0*/  @P0 R2UR P1, UR4, R7 ;  /* 0x00000000070402ca */ /* 0x000fd00000020000 */
[----:B------:R-:W-:-:S05]  /*1fcd0*/  @P0 PLOP3.LUT P0, PT, P1, PT, PT, 0x80, 0x0 ;  /* 0x000000000000081c */ /* 0x000fca0000f0f070 */
[----:B------:R-:W-:Y:S01]  /*1fce0*/  @!P1 SYNCS.ARRIVE.TRANS64.RED.A0T1 RZ, [UR4+0x30830], RZ ;  /* 0x030830ffffff99a7 */ /* 0x000fe20008200404 */
[----:B------:R-:W-:Y:S07]  /*1fcf0*/  @!P1 ARRIVES.LDGSTSBAR.64.TRANSCNT [UR4+0x30830] ;  /* 0x03083000ff0099b0 */ /* 0x000fee0008000a84 */
[----:B------:R-:W-:Y:S05]  /*1fd00*/  @P0 BRA.U.ANY `(.L_x_4008) ;  /* 0xfffffffd00e80947 */ /* 0x000fea000393ffff */
[----:B------:R-:W-:Y:S01]  /*1fd10*/  NOP ;  /* 0x0000000000007918 */ /* 0x000fe20000000000 */
[----:B------:R-:W2:Y:S02]  /*1fd20*/  LDL R0, [R1+0x3c] ;  /* 0x00003c0001007983 */ /* 0x000ea40000100800 */
[----:B--2---:R-:W-:-:S13]  /*1fd30*/  ISETP.NE.AND P2, PT, R0, 0x3, PT ;  /* 0x000000030000780c */ /* 0x004fda0003f45270 */
[----:B------:R-:W-:Y:S05]  /*1fd40*/  @!P2 BRA `(.L_x_4009) ;  /* 0x000000000004a947 */ /* 0x000fea0003800000 */
[----:B------:R-:W-:Y:S01]  /*1fd50*/  BPT.TRAP 0x1 ;  /* 0x000000040000795c */ /* 0x000fe20000300000 */
.L_x_4009:
[----:B-1----:R1:W5:Y:S01]  /*1fd60*/  LDL.LU R3, [R1+0x20] ;  /* 0x0000200001037983 */ /* 0x0023620000300800 */
[----:B------:R1:W-:Y:S02]  /*1fd70*/  SYNCS.ARRIVE.TRANS64.A1T0 RZ, [R7+URZ+0x30830], RZ ;  /* 0x030830ff07ff79a7 */ /* 0x0003e4000810003f */
[----:B------:R-:W-:Y:S05]  /*1fd80*/  WARPSYNC.ALL ;  /* 0x0000000000007948 */ /* 0x000fea0003800000 */
[----:B------:R-:W-:Y:S01]  /*1fd90*/  ULDC.64 UR6, c[0x0][0xa00] ;  /* 0x0002800000067ab9 */ /* 0x000fe20000000a00 */
[----:B------:R-:W-:Y:S01]  /*1fda0*/  ULDC.64 UR4, c[0x0][0x298] ;  /* 0x0000a60000047ab9 */ /* 0x000fe20000000a00 */
[----:B------:R-:W-:Y:S01]  /*1fdb0*/  BAR.SYNC.DEFER_BLOCKING 0x8, 0x180 ;  /* 0x0206000000007b1d */ /* 0x000fe20000010000 */
[----:B------:R-:W-:Y:S01]  /*1fdc0*/  ISETP.NE.U32.AND P0, PT, RZ, UR6, PT ;  /* 0x00000006ff007c0c */ /* 0x000fe2000bf05070 */
[----:B0-----:R-:W-:Y:S01]  /*1fdd0*/  IMAD.WIDE.U32 R4, R34, UR4, RZ ;  /* 0x0000000422047c25 */ /* 0x001fe2000f8e00ff */
[----:B------:R-:W-:-:S02]  /*1fde0*/  SHF.R.S32.HI R0, RZ, 0x1f, R34 ;  /* 0x0000001fff007819 */ /* 0x000fc40000011422 */
[----:B------:R-:W-:Y:S01]  /*1fdf0*/  ISETP.NE.AND.EX P0, PT, RZ, UR7, PT, P0 ;  /* 0x00000007ff007c0c */ /* 0x000fe2000bf05300 */
[----:B------:R-:W-:Y:S01]  /*1fe00*/  VIADD R2, R22, 0x12400 ;  /* 0x0001240016027836 */ /* 0x000fe20000000000 */
[----:B------:R-:W-:Y:S01]  /*1fe10*/  BSSY B6, `(.L_x_4010) ;  /* 0x000001a000067945 */ /* 0x000fe20003800000 */
[----:B------:R-:W-:Y:S01]  /*1fe20*/  IMAD R0, R0, UR4, RZ ;  /* 0x0000000400007c24 */ /* 0x000fe2000f8e02ff */
[----:B------:R-:W-:-:S03]  /*1fe30*/  SEL R30, R30, RZ, !P0 ;  /* 0x000000ff1e1e7207 */ /* 0x000fc60004000000 */
[----:B------:R-:W-:-:S04]  /*1fe40*/  IMAD R0, R34, UR5, R0 ;  /* 0x0000000522007c24 */ /* 0x000fc8000f8e0200 */
[----:B------:R-:W-:Y:S01]  /*1fe50*/  IMAD.IADD R34, R5, 0x1, R0 ;  /* 0x0000000105227824 */ /* 0x000fe200078e0200 */
[----:B-----5:R-:W-:Y:S02]  /*1fe60*/  SEL R3, R3, RZ, !P0 ;  /* 0x000000ff03037207 */ /* 0x020fe40004000000 */
[----:B------:R-:W-:-:S03]  /*1fe70*/  LOP3.LUT P0, RZ, R2, 0x3ff, RZ, 0xc0, !PT ;  /* 0x000003ff02ff7812 */ /* 0x000fc6000780c0ff */
[----:B------:R0:W-:Y:S04]  /*1fe80*/  STL [R1+0x30], R3 ;  /* 0x0000300301007387 */ /* 0x0001e80000100800 */
[----:B------:R0:W-:Y:S06]  /*1fe90*/  STL.64 [R1+0x20], R4 ;  /* 0x0000200401007387 */ /* 0x0001ec0000100a00 */
[----:B------:R-:W-:Y:S05]  /*1fea0*/  @!P0 BRA `(.L_x_4011) ;  /* 0x0000000000408947 */ /* 0x000fea0003800000 */
[----:B------:R-:W-:Y:S01]  /*1feb0*/  MOV R2, 0x0 ;  /* 0x0000000000027802 */ /* 0x000fe20000000f00 */
[----:B------:R-:W-:Y:S01]  /*1fec0*/  ULDC.64 UR4, c[0x4][0x138] ;  /* 0x01004e0000047ab9 */ /* 0x000fe20000000a00 */
[----:B------:R-:W-:Y:S01]  /*1fed0*/  ULDC.64 UR6, c[0x4][0x140] ;  /* 0x0100500000067ab9 */ /* 0x000fe20000000a00 */
[----:B------:R-:W-:Y:S01]  /*1fee0*/  ULDC.64 UR8, c[0x4][0x88] ;  /* 0x0100220000087ab9 */ /* 0x000fe20000000a00 */
[----:B0-----:R-:W-:Y:S02]  /*1fef0*/  IMAD.U32 R4, RZ, RZ, UR4 ;  /* 0x00000004ff047e24 */ /* 0x001fe4000f8e00ff */
[----:B------:R-:W0:Y:S01]  /*1ff00*/  LDC.64 R2, c[0x4][R2] ;  /* 0x0100000002027b82 */ /* 0x000e220000000a00 */
[----:B------:R-:W-:Y:S02]  /*1ff10*/  IMAD.U32 R5, RZ, RZ, UR5 ;  /* 0x00000005ff057e24 */ /* 0x000fe4000f8e00ff */
[----:B------:R-:W-:Y:S02]  /*1ff20*/  IMAD.U32 R6, RZ, RZ, UR6 ;  /* 0x00000006ff067e24 */ /* 0x000fe4000f8e00ff */
[----:B-1----:R-:W-:-:S02]  /*1ff30*/  IMAD.U32 R7, RZ, RZ, UR7 ;  /* 0x00000007ff077e24 */ /* 0x002fc4000f8e00ff */
[----:B------:R-:W-:Y:S02]  /*1ff40*/  IMAD.U32 R10, RZ, RZ, UR8 ;  /* 0x00000008ff0a7e24 */ /* 0x000fe4000f8e00ff */
[----:B------:R-:W-:Y:S02]  /*1ff50*/  IMAD.U32 R11, RZ, RZ, UR9 ;  /* 0x00000009ff0b7e24 */ /* 0x000fe4000f8e00ff */
[----:B------:R-:W-:Y:S02]  /*1ff60*/  IMAD.MOV.U32 R8, RZ, RZ, 0x70 ;  /* 0x00000070ff087424 */ /* 0x000fe400078e00ff */
[----:B------:R-:W-:Y:S02]  /*1ff70*/  IMAD.MOV.U32 R12, RZ, RZ, 0x1 ;  /* 0x00000001ff0c7424 */ /* 0x000fe400078e00ff */
[----:B------:R-:W-:-:S07]  /*1ff80*/  IMAD.MOV.U32 R13, RZ, RZ, RZ ;  /* 0x000000ffff0d7224 */ /* 0x000fce00078e00ff */
[----:B------:R-:W-:-:S07]  /*1ff90*/  LEPC R20, `(.L_x_4011) ;  /* 0x000000001014794e */ /* 0x000fce0000000000 */
[----:B0-----:R-:W-:Y:S05]  /*1ffa0*/  CALL.ABS.NOINC R2 ;  /* 0x0000000002007343 */ /* 0x001fea0003c00000 */
.L_x_4011:
[----:B------:R-:W-:Y:S05]  /*1ffb0*/  BSYNC B6 ;  /* 0x0000000000067941 */ /* 0x000fea0003800000 */
.L_x_4010:
[----:B------:R-:W2:Y:S01]  /*1ffc0*/  LDL.LU R20, [R1+0x30] ;  /* 0x0000300001147983 */ /* 0x000ea20000300800 */
[----:B------:R-:W-:Y:S01]  /*1ffd0*/  ULDC.64 UR4, c[0x0][0x2d8] ;  /* 0x0000b60000047ab9 */ /* 0x000fe20000000a00 */
[----:B------:R-:W3:Y:S02]  /*1ffe0*/  LDC R8, c[0x0][0x448] ;  /* 0x00011200ff087b82 */ /* 0x000ee40000000800 */
[----:B0-----:R-:W4:Y:S04]  /*1fff0*/  LDL.LU.64 R2, [R1+0x20] ;  /* 0x0000200001027983 */ /* 0x001f280000300a00 */
[----:B------:R0:W5:Y:S01]  /*20000*/  LDL R10, [R1+0x28] ;  /* 0x00002800010a7983 */ /* 0x0001620000100800 */
[----:B---3--:R-:W-:Y:S02]  /*20010*/  ISETP.NE.AND P0, PT, R8, 0x1, PT ;  /* 0x000000010800780c */ /* 0x008fe40003f05270 */
[----:B------:R-:W-:Y:S01]  /*20020*/  SHF.L.U32 R4, R17, 0x7, RZ ;  /* 0x0000000711047819 */ /* 0x000fe200000006ff */
[----:B----4-:R-:W-:-:S02]  /*20030*/  IMAD.MOV.U32 R3, RZ, RZ, R34 ;  /* 0x000000ffff037224 */ /* 0x010fc400078e0022 */
[----:B------:R-:W-:-:S04]  /*20040*/  IMAD.WIDE.U32 R2, R18, UR4, R2 ;  /* 0x0000000412027c25 */ /* 0x000fc8000f8e0002 */
[----:B------:R-:W-:Y:S01]  /*20050*/  IMAD R3, R18, UR5, R3 ;  /* 0x0000000512037c24 */ /* 0x000fe2000f8e0203 */
[----:B------:R-:W-:Y:S02]  /*20060*/  ULDC.64 UR4, c[0x0][0x2e0] ;  /* 0x0000b80000047ab9 */ /* 0x000fe40000000a00 */
[----:B--2---:R-:W-:Y:S02]  /*20070*/  IMAD R5, R20, UR4, RZ ;  /* 0x0000000414057c24 */ /* 0x004fe4000f8e02ff */
[----:B------:R-:W2:Y:S01]  /*20080*/  S2R R20, SR_TID.X ;  /* 0x0000000000147919 */ /* 0x000ea20000002100 */
[----:B------:R-:W-:-:S04]  /*20090*/  IMAD.WIDE.U32 R2, R30, UR4, R2 ;  /* 0x000000041e027c25 */ /* 0x000fc8000f8e0002 */
[----:B------:R-:W-:Y:S01]  /*200a0*/  IMAD R0, R30, UR5, R5 ;  /* 0x000000051e007c24 */ /* 0x000fe2000f8e0205 */
[----:B------:R-:W-:Y:S01]  /*200b0*/  ULDC.64 UR4, c[0x0][0x2d0] ;  /* 0x0000b40000047ab9 */ /* 0x000fe20000000a00 */
[----:B------:R-:W1:Y:S01]  /*200c0*/  @P0 LDC R5, c[0x0][0x44c] ;  /* 0x00011300ff050b82 */ /* 0x000e620000000800 */
[----:B--2---:R-:W-:-:S04]  /*200d0*/  LOP3.LUT R20, R20, 0x7f, RZ, 0xc0, !PT ;  /* 0x0000007f14147812 */ /* 0x004fc800078ec0ff */
[----:B------:R-:W-:Y:S02]  /*200e0*/  SHF.R.U32.HI R21, RZ, 0x3, R20 ;  /* 0x00000003ff157819 */ /* 0x000fe40000011614 */
[----:B------:R-:W2:Y:S01]  /*200f0*/  S2R R20, SR_TID.X ;  /* 0x0000000000147919 */ /* 0x000ea20000002100 */
[----:B------:R-:W-:Y:S02]  /*20100*/  IMAD.IADD R3, R3, 0x1, R0 ;  /* 0x0000000103037824 */ /* 0x000fe400078e0200 */
[----:B------:R-:W3:Y:S01]  /*20110*/  @P0 LDC R0, c[0x0][0x450] ;  /* 0x00011400ff000b82 */ /* 0x000ee20000000800 */
[----:B--2---:R-:W-:-:S05]  /*20120*/  IMAD.SHL.U32 R20, R20, 0x10, RZ ;  /* 0x0000001014147824 */ /* 0x004fca00078e00ff */
[----:B------:R-:W-:-:S04]  /*20130*/  LOP3.LUT R20, R21, 0x70, R20, 0xf8, !PT ;  /* 0x0000007015147812 */ /* 0x000fc800078ef814 */
[----:B------:R-:W-:-:S05]  /*20140*/  LOP3.LUT R6, R20, R4, RZ, 0xfc, !PT ;  /* 0x0000000414067212 */ /* 0x000fca00078efcff */
[----:B-1----:R-:W-:-:S04]  /*20150*/  @P0 IMAD.HI.U32 R7, R6, R5, RZ ;  /* 0x0000000506070227 */ /* 0x002fc800078e00ff */
[----:B------:R-:W-:Y:S01]  /*20160*/  IMAD.MOV.U32 R5, RZ, RZ, R6 ;  /* 0x000000ffff057224 */ /* 0x000fe200078e0006 */
[----:B---3--:R-:W-:Y:S01]  /*20170*/  @P0 SHF.R.U32.HI R5, RZ, R0, R7 ;  /* 0x00000000ff050219 */ /* 0x008fe20000011607 */
[----:B------:R-:W1:Y:S04]  /*20180*/  S2R R20, SR_TID.X ;  /* 0x0000000000147919 */ /* 0x000e680000002100 */
        /* <DEDUP_REMOVED lines=16> */
[----:B-1----:R-:W-:-:S03]  /*20290*/  LOP3.LUT R20, R20, 0x7f, RZ, 0xc0, !PT ;  /* 0x0000007f14147812 */ /* 0x002fc600078ec0ff */
[----:B------:R-:W-:Y:S01]  /*202a0*/  LEA.HI.X R5, R2, UR5, R5, 0x1, P0 ;  /* 0x0000000502057c11 */ /* 0x000fe200080f0c05 */
[----:B------:R-:W-:Y:S01]  /*202b0*/  UMOV UR5, 0xffffffff ;  /* 0xffffffff00057882 */ /* 0x000fe20000000000 */
[----:B------:R-:W-:Y:S02]  /*202c0*/  ISETP.GE.AND P3, PT, R32, UR4, PT ;  /* 0x0000000420007c0c */ /* 0x000fe4000bf66270 */
[----:B------:R-:W-:Y:S02]  /*202d0*/  ISETP.GE.AND P2, PT, R35, UR4, PT ;  /* 0x0000000423007c0c */ /* 0x000fe4000bf46270 */
[----:B------:R-:W-:Y:S02]  /*202e0*/  ISETP.GE.AND P0, PT, R33, UR4, PT ;  /* 0x0000000421007c0c */ /* 0x000fe4000bf06270 */
[----:B------:R-:W-:Y:S01]  /*202f0*/  SHF.R.U32.HI R9, RZ, 0x3, R20 ;  /* 0x00000003ff097819 */ /* 0x000fe20000011614 */
[----:B0-----:R-:W-:Y:S10]  /*20300*/  BRA.DIV UR5, `(.L_x_4012) ;  /* 0x0000004a05887947 */ /* 0x001ff4000b800000 */
[----:B------:R-:W0:Y:S01]  /*20310*/  SHFL.IDX PT, R3, R0, RZ, 0x181f ;  /* 0x00181fff00037589 */ /* 0x000e2200000e0000 */
[----:B-----5:R-:W-:Y:S02]  /*20320*/  IMAD R6, R10, R8, RZ ;  /* 0x000000080a067224 */ /* 0x020fe400078e02ff */
        /* <DEDUP_REMOVED lines=36> */
[----:B0-----:R-:W-:-:S04]  /*20570*/  @!P1 LEA R7, P4, R32, R3, 0x1 ;  /* 0x0000000320079211 */ /* 0x001fc800078808ff */
[----:B-1----:R-:W-:Y:S01]  /*20580*/  @!P1 IADD3.X R8, RZ, R2, RZ, P4, !PT ;  /* 0x00000002ff089210 */ /* 0x002fe200027fe4ff */
[----:B------:R-:W-:Y:S02]  /*20590*/  @!P1 IMAD.MOV.U32 R2, RZ, RZ, R7 ;  /* 0x000000ffff029224 */ /* 0x000fe400078e0007 */
[----:B------:R-:W-:Y:S02]  /*205a0*/  VIADD R7, R4, 0x40 ;  /* 0x0000004004077836 */ /* 0x000fe40000000000 */
[----:B------:R-:W-:-:S05]  /*205b0*/  @!P1 IMAD.MOV.U32 R3, RZ, RZ, R8 ;  /* 0x000000ffff039224 */ /* 0x000fca00078e0008 */
        /* <DEDUP_REMOVED lines=27> */
[----:B------:R-:W1:Y:S04]  /*20770*/  SHFL.IDX PT, R2, R5, 0x6, 0x181f ;  /* 0x00d81f0005027f89 */ /* 0x000e6800000e0000 */
[----:B------:R-:W2:Y:S02]  /*20780*/  SHFL.IDX PT, R5, R5, 0x7, 0x181f ;  /* 0x00f81f0005057f89 */ /* 0x000ea400000e0000 */
[----:B0-----:R-:W-:-:S05]  /*20790*/  @!P1 LEA R7, P4, R32, R3, 0x1 ;  /* 0x0000000320079211 */ /* 0x001fca00078808ff */
[----:B-1----:R-:W-:Y:S02]  /*207a0*/  @!P1 IMAD.X R8, RZ, RZ, R2, P4 ;  /* 0x000000ffff089224 */ /* 0x002fe400020e0602 */
[----:B------:R-:W-:Y:S02]  /*207b0*/  @!P1 IMAD.MOV.U32 R2, RZ, RZ, R7 ;  /* 0x000000ffff029224 */ /* 0x000fe400078e0007 */
[----:B------:R-:W-:-:S05]  /*207c0*/  @!P1 IMAD.MOV.U32 R3, RZ, RZ, R8 ;  /* 0x000000ffff039224 */ /* 0x000fca00078e0008 */
[----:B------:R0:W-:Y:S04]  /*207d0*/  @!P1 LDGSTS.E.BYPASS.LTC128B.128 [R37+0x15400], desc[UR48][R2.64], !P3 ;  /* 0x1540000002259fae */ /* 0x0001e8000d901d70 */
[----:B------:R0:W-:Y:S04]  /*207e0*/  @!P1 LDGSTS.E.BYPASS.LTC128B.128 [R37+0x19400], desc[UR48][R2.64+0x80], !P2 ;  /* 0x1940008002259fae */ /* 0x0001e8000d101d70 */
[----:B--2---:R0:W-:Y:S02]  /*207f0*/  @!P1 LDGSTS.E.BYPASS.LTC128B.128 [R37+0x1d400], desc[UR48][R2.64+0x100], !P0 ;  /* 0x1d40010002259fae */ /* 0x0041e4000c101d70 */
.L_x_4150:
[----:B0-----:R-:W-:Y:S01]  /*20800*/  VIADD R3, R4, 0x70 ;  /* 0x0000007004037836 */ /* 0x001fe20000000000 */
[----:B------:R-:W-:Y:S04]  /*20810*/  BSSY B0, `(.L_x_4013) ;  /* 0x000000b000007945 */ /* 0x000fe80003800000 */
[----:B------:R-:W-:-:S13]  /*20820*/  ISETP.GE.AND P1, PT, R3, R6, PT ;  /* 0x000000060300720c */ /* 0x000fda0003f26270 */
[----:B------:R-:W-:Y:S05]  /*20830*/  @P1 BRA `(.L_x_4014) ;  /* 0x0000000000201947 */ /* 0x000fea0003800000 */
[----:B------:R-:W-:-:S05]  /*20840*/  LEA R2, P1, R32, R14, 0x1 ;  /* 0x0000000e20027211 */ /* 0x000fca00078208ff */
[----:B------:R-:W-:-:S05]  /*20850*/  IMAD.X R3, RZ, RZ, R5, P1 ;  /* 0x000000ffff037224 */ /* 0x000fca00008e0605 */
[----:B------:R-:W-:Y:S01]  /*20860*/  @!PT LDS RZ, [RZ] ;  /* 0x00000000fffff984 */ /* 0x000fe20000000800 */
[----:B------:R-:W-:Y:S01]  /*20870*/  @!PT LDS RZ, [RZ] ;  /* 0x00000000fffff984 */ /* 0x000fe20000000800 */
[----:B------:R-:W-:Y:S01]  /*20880*/  @!PT LDS RZ, [RZ] ;  /* 0x00000000fffff984 */ /* 0x000fe20000000800 */
[----:B------:R0:W-:Y:S04]  /*20890*/  LDGSTS.E.BYPASS.LTC128B.128 [R37+0x15c00], desc[UR48][R2.64], !P3 ;  /* 0x15c0000002257fae */ /* 0x0001e8000d901d70 */
[----:B------:R0:W-:Y:S04]  /*208a0*/  LDGSTS.E.BYPASS.LTC128B.128 [R37+0x19c00], desc[UR48][R2.64+0x80], !P2 ;  /* 0x19c0008002257fae */ /* 0x0001e8000d101d70 */
[----:B------:R0:W-:Y:S02]  /*208b0*/  LDGSTS.E.BYPASS.LTC128B.128 [R37+0x1dc00], desc[UR48][R2.64+0x100], !P0 ;  /* 0x1dc0010002257fae */ /* 0x0001e4000c101d70 */
.L_x_4014:
[----:B------:R-:W-:Y:S05]  /*208c0*/  BSYNC B0 ;  /* 0x0000000000007941 */ /* 0x000fea0003800000 */
.L_x_4013:
[----:B------:R-:W-:Y:S01]  /*208d0*/  NOP ;  /* 0x0000000000007918 */ /* 0x000fe20000000000 */
[----:B------:R-:W-:-:S13]  /*208e0*/  PLOP3.LUT P0, PT, PT, PT, PT, 0x80, 0x0 ;  /* 0x000000000000781c */ /* 0x000fda0003f0f070 */
.L_x_4015:
[----:B------:R-:W-:Y:S02]  /*208f0*/  PLOP3.LUT P1, PT, P1, P0, PT, 0xa2, 0x0 ;  /* 0x000000000000781c */ /* 0x000fe40000f21472 */
[----:B------:R-:W-:-:S08]  /*20900*/  @P0 R2UR P1, UR4, R22 ;  /* 0x00000000160402ca */ /* 0x000fd00000020000 */
[----:B------:R-:W-:-:S05]  /*20910*/  @P0 PLOP3.LUT P0, PT, P1, PT, PT, 0x80, 0x0 ;  /* 0x000000000000081c */ /* 0x000fca0000f0f070 */
[----:B------:R-:W-:Y:S01]  /*20920*/  @!P1 SYNCS.ARRIVE.TRANS64.RED.A0T1 RZ, [UR4+0x30800], RZ ;  /* 0x030800ffffff99a7 */ /* 0x000fe20008200404 */
[----:B------:R-:W-:Y:S07]  /*20930*/  @!P1 ARRIVES.LDGSTSBAR.64.TRANSCNT [UR4+0x30800] ;  /* 0x03080000ff0099b0 */ /* 0x000fee0008000a84 */
[----:B------:R-:W-:Y:S05]  /*20940*/  @P0 BRA.U.ANY `(.L_x_4015) ;  /* 0xfffffffd00e80947 */ /* 0x000fea000393ffff */
[----:B0-----:R-:W2:Y:S02]  /*20950*/  LDL.LU R2, [R1+0x2c] ;  /* 0x00002c0001027983 */ /* 0x001ea40000300800 */
[----:B--2---:R-:W-:-:S04]  /*20960*/  IADD3 R2, R2, 0x1, RZ ;  /* 0x0000000102027810 */ /* 0x004fc80007ffe0ff */
[----:B------:R-:W-:Y:S01]  /*20970*/  LEA.HI R0, R2, R2, RZ, 0x1 ;  /* 0x0000000202007211 */ /* 0x000fe200078f08ff */
[----:B------:R0:W-:Y:S03]  /*20980*/  STL [R1+0x2c], R2 ;  /* 0x00002c0201007387 */ /* 0x0001e60000100800 */
[----:B------:R-:W-:-:S05]  /*20990*/  LOP3.LUT R0, R0, 0xfffffffe, RZ, 0xc0, !PT ;  /* 0xfffffffe00007812 */ /* 0x000fca00078ec0ff */
[----:B------:R-:W-:-:S05]  /*209a0*/  IMAD.IADD R0, R2, 0x1, -R0 ;  /* 0x0000000102007824 */ /* 0x000fca00078e0a00 */
[----:B------:R-:W-:Y:S01]  /*209b0*/  SHF.L.U32 R3, R0, 0x1f, RZ ;  /* 0x0000001f00037819 */ /* 0x000fe200000006ff */
[----:B------:R-:W-:Y:S01]  /*209c0*/  NOP ;  /* 0x0000000000007918 */ /* 0x000fe20000000000 */
[----:B0-----:R-:W2:Y:S01]  /*209d0*/  LDL.LU R2, [R1+0x1c] ;  /* 0x00001c0001027983 */ /* 0x001ea20000300800 */
[----:B------:R0:W-:Y:S01]  /*209e0*/  SYNCS.ARRIVE.TRANS64.A1T0 RZ, [R22+URZ+0x30800], RZ ;  /* 0x030800ff16ff79a7 */ /* 0x0001e2000810003f */
[----:B------:R-:W-:Y:S01]  /*209f0*/  BSSY B0, `(.L_x_4016) ;  /* 0x0000004000007945 */ /* 0x000fe20003800000 */
[----:B------:R-:W1:Y:S01]  /*20a00*/  SYNCS.PHASECHK.TRANS64.TRYWAIT P0, [R22+URZ+0x30820], R3 ;  /* 0x03082003160075a7 */ /* 0x000e62000800017f */
[----:B--2---:R-:W-:Y:S02]  /*20a10*/  VIADD R6, R2, 0xfffffffe ;  /* 0xfffffffe02067836 */ /* 0x004fe40000000000 */
[----:B01----:R-:W-:Y:S05]  /*20a20*/  @!P0 BRA `(.L_x_4017) ;  /* 0x0000004c00788947 */ /* 0x003fea0003800000 */
.L_x_4151:
[----:B------:R-:W-:Y:S05]  /*20a30*/  BSYNC B0 ;  /* 0x0000000000007941 */ /* 0x000fea0003800000 */
.L_x_4016:
        /* <DEDUP_REMOVED lines=10> */
[----:B------:R-:W-:-:S13]  /*20ae0*/  ISETP.GE.AND P1, PT, R33, UR4, PT ;  /* 0x0000000421007c0c */ /* 0x000fda000bf26270 */
.L_x_4032:
[----:B------:R-:W2:Y:S01]  /*20af0*/  LDL R2, [R1+0xc] ;  /* 0x00000c0001027983 */ /* 0x000ea20000100800 */
[----:B------:R-:W1:Y:S03]  /*20b00*/  LDC R9, c[0x0][0x430] ;  /* 0x00010c00ff097b82 */ /* 0x000e660000000800 */
[----:B------:R-:W3:Y:S04]  /*20b10*/  LDL R7, [R1+0x10] ;  /* 0x0000100001077983 */ /* 0x000ee80000100800 */
[----:B------:R-:W4:Y:S01]  /*20b20*/  LDL R8, [R1+0x3c] ;  /* 0x00003c0001087983 */ /* 0x000f220000100800 */
[----:B------:R-:W0:Y:S01]  /*20b30*/  S2R R0, SR_TID.X ;  /* 0x0000000000007919 */ /* 0x000e220000002100 */
[----:B------:R-:W0:Y:S01]  /*20b40*/  S2R R5, SR_TID.X ;  /* 0x0000000000057919 */ /* 0x000e220000002100 */
[----:B-1----:R-:W-:-:S13]  /*20b50*/  ISETP.NE.AND P0, PT, R9, 0x1, PT ;  /* 0x000000010900780c */ /* 0x002fda0003f05270 */
[----:B0-----:R-:W0:Y:S01]  /*20b60*/  @P0 LDC R3, c[0x0][0x434] ;  /* 0x00010d00ff030b82 */ /* 0x001e220000000800 */
[----:B------:R-:W-:-:S04]  /*20b70*/  LOP3.LUT R0, R0, 0x7f, RZ, 0xc0, !PT ;  /* 0x0000007f00007812 */ /* 0x000fc800078ec0ff */
[----:B------:R-:W-:Y:S01]  /*20b80*/  SHF.R.U32.HI R0, RZ, 0x3, R0 ;  /* 0x00000003ff007819 */ /* 0x000fe20000011600 */
[----:B------:R-:W-:-:S05]  /*20b90*/  IMAD.SHL.U32 R5, R5, 0x10, RZ ;  /* 0x0000001005057824 */ /* 0x000fca00078e00ff */
[----:B------:R-:W-:Y:S02]  /*20ba0*/  LOP3.LUT R5, R0, 0x70, R5, 0xf8, !PT ;  /* 0x0000007000057812 */ /* 0x000fe400078ef805 */
[----:B------:R-:W1:Y:S02]  /*20bb0*/  @P0 LDC R0, c[0x0][0x438] ;  /* 0x00010e00ff000b82 */ /* 0x000e640000000800 */
[----:B------:R-:W-:Y:S01]  /*20bc0*/  ISETP.GT.U32.AND P4, PT, R5, 0x5f, PT ;  /* 0x0000005f0500780c */ /* 0x000fe20003f84070 */
[----:B------:R-:W-:Y:S01]  /*20bd0*/  VIADD R26, R10, 0x1 ;  /* 0x000000010a1a7836 */ /* 0x000fe20000000000 */
[----:B------:R-:W-:Y:S05]  /*20be0*/  YIELD ;  /* 0x0000000000007946 */ /* 0x000fea0003800000 */
[----:B------:R-:W-:-:S02]  /*20bf0*/  IMAD.MOV.U32 R25, RZ, RZ, R6 ;  /* 0x000000ffff197224 */ /* 0x000fc400078e0006 */
[----:B--2---:R-:W-:-:S04]  /*20c00*/  IMAD R4, R6, 0x60, R2 ;  /* 0x0000006006047824 */ /* 0x004fc800078e0202 */
[----:B------:R-:W-:-:S04]  /*20c10*/  IMAD.IADD R4, R5, 0x1, R4 ;  /* 0x0000000105047824 */ /* 0x000fc800078e0204 */
[----:B0-----:R-:W-:-:S04]  /*20c20*/  @P0 IMAD.HI.U32 R3, R4, R3, RZ ;  /* 0x0000000304030227 */ /* 0x001fc800078e00ff */
[----:B------:R-:W-:Y:S01]  /*20c30*/  IMAD.MOV.U32 R2, RZ, RZ, R4 ;  /* 0x000000ffff027224 */ /* 0x000fe200078e0004 */
[----:B-1----:R-:W-:-:S05]  /*20c40*/  @P0 SHF.R.U32.HI R2, RZ, R0, R3 ;  /* 0x00000000ff020219 */ /* 0x002fca0000011603 */
[----:B------:R-:W-:-:S04]  /*20c50*/  IMAD.MOV R0, RZ, RZ, -R2 ;  /* 0x000000ffff007224 */ /* 0x000fc800078e0a02 */
[----:B------:R-:W-:Y:S02]  /*20c60*/  IMAD R9, R9, R0, R4 ;  /* 0x0000000009097224 */ /* 0x000fe400078e0204 */
[----:B------:R-:W0:Y:S01]  /*20c70*/  @!P4 LDC.64 R4, c[0x0][0x428] ;  /* 0x00010a00ff04cb82 */ /* 0x000e220000000a00 */
[----:B------:R-:W-:-:S03]  /*20c80*/  @!P4 SHF.R.S32.HI R3, RZ, 0x1f, R2 ;  /* 0x0000001fff03c819 */ /* 0x000fc60000011402 */
[----:B0-----:R-:W-:-:S04]  /*20c90*/  @!P4 IMAD.WIDE.U32 R2, R31, R4, R2 ;  /* 0x000000041f02c225 */ /* 0x001fc800078e0002 */
[----:B---3--:R-:W-:-:S04]  /*20ca0*/  @!P4 IMAD R4, R7, R4, RZ ;  /* 0x000000040704c224 */ /* 0x008fc800078e02ff */
[----:B------:R-:W-:Y:S02]  /*20cb0*/  @!P4 IMAD R7, R31, R5, R4 ;  /* 0x000000051f07c224 */ /* 0x000fe400078e0204 */
[----:B------:R-:W0:Y:S02]  /*20cc0*/  @!P4 LDC.64 R4, c[0x0][0x418] ;  /* 0x00010600ff04cb82 */ /* 0x000e240000000a00 */
[----:B------:R-:W-:Y:S01]  /*20cd0*/  @!P4 IMAD.IADD R0, R7, 0x1, R3 ;  /* 0x000000010700c824 */ /* 0x000fe200078e0203 */
[----:B0-----:R-:W-:-:S04]  /*20ce0*/  @!P4 LEA R4, P0, R2, R4, 0x2 ;  /* 0x000000040204c211 */ /* 0x001fc800078010ff */
[----:B------:R-:W-:Y:S01]  /*20cf0*/  @!P4 LEA.HI.X R5, R2, R5, R0, 0x2, P0 ;  /* 0x000000050205c211 */ /* 0x000fe200000f1400 */
[----:B------:R-:W-:-:S06]  /*20d00*/  IMAD.MOV.U32 R0, RZ, RZ, RZ ;  /* 0x000000ffff007224 */ /* 0x000fcc00078e00ff */
[----:B------:R0:W5:Y:S01]  /*20d10*/  @!P4 LDG.E R0, desc[UR48][R4.64] ;  /* 0x000000300400c981 */ /* 0x000162000c1e1900 */
[----:B----4-:R-:W-:Y:S02]  /*20d20*/  ISETP.NE.AND P4, PT, R8, 0x3, PT ;  /* 0x000000030800780c */ /* 0x010fe40003f85270 */
[----:B------:R-:W-:-:S04]  /*20d30*/  ISETP.NE.AND P0, PT, R26, 0x2, PT ;  /* 0x000000021a00780c */ /* 0x000fc80003f05270 */
[----:B------:R-:W-:Y:S02]  /*20d40*/  SEL R28, RZ, 0x1, P0 ;  /* 0x00000001ff1c7807 */ /* 0x000fe40000000000 */
[----:B------:R-:W-:Y:S02]  /*20d50*/  SEL R26, R26, RZ, P0 ;  /* 0x000000ff1a1a7207 */ /* 0x000fe40000000000 */
[----:B------:R-:W-:-:S03]  /*20d60*/  LOP3.LUT R28, R17, R28, RZ, 0x3c, !PT ;  /* 0x0000001c111c7212 */ /* 0x000fc600078e3cff */
[----:B0-----:R-:W-:Y:S05]  /*20d70*/  @!P4 BRA `(.L_x_4020) ;  /* 0x000000000004c947 */ /* 0x001fea0003800000 */
[----:B------:R-:W-:Y:S01]  /*20d80*/  BPT.TRAP 0x1 ;  /* 0x000000040000795c */ /* 0x000fe20000300000 */
.L_x_4020:
[----:B------:R-:W-:Y:S01]  /*20d90*/  IMAD R7, R26, 0x8, R22 ;  /* 0x000000081a077824 */ /* 0x000fe200078e0216 */
[----:B------:R-:W-:Y:S01]  /*20da0*/  SHF.L.U32 R2, R28, 0x1f, RZ ;  /* 0x0000001f1c027819 */ /* 0x000fe200000006ff */
[----:B------:R-:W-:Y:S03]  /*20db0*/  BSSY B1, `(.L_x_4021) ;  /* 0x0000003000017945 */ /* 0x000fe60003800000 */
[----:B------:R-:W0:Y:S02]  /*20dc0*/  SYNCS.PHASECHK.TRANS64.TRYWAIT P0, [R7+URZ+0x30840], R2 ;  /* 0x03084002070075a7 */ /* 0x000e24000800017f */
[----:B0-----:R-:W-:Y:S05]  /*20dd0*/  @!P0 BRA `(.L_x_4022) ;  /* 0x0000004800a08947 */ /* 0x001fea0003800000 */
.L_x_4152:
[----:B------:R-:W-:Y:S05]  /*20de0*/  BSYNC B1 ;  /* 0x0000000000017941 */ /* 0x000fea0003800000 */
.L_x_4021:
[----:B------:R-:W2:Y:S01]  /*20df0*/  LDL R3, [R1] ;  /* 0x0000000001037983 */ /* 0x000ea20000100800 */
[----:B------:R-:W-:Y:S01]  /*20e00*/  SHF.R.S32.HI R20, RZ, 0x1f, R9 ;  /* 0x0000001fff147819 */ /* 0x000fe20000011409 */
[----:B------:R-:W-:Y:S01]  /*20e10*/  ULDC.64 UR4, c[0x0][0x300] ;  /* 0x0000c00000047ab9 */ /* 0x000fe20000000a00 */
[----:B-----5:R-:W-:Y:S01]  /*20e20*/  SHF.R.S32.HI R21, RZ, 0x1f, R0 ;  /* 0x0000001fff157819 */ /* 0x020fe20000011400 */
[----:B------:R-:W-:Y:S01]  /*20e30*/  ULDC.64 UR6, c[0x0][0x2e8] ;  /* 0x0000ba0000067ab9 */ /* 0x000fe20000000a00 */
[----:B------:R-:W-:Y:S02]  /*20e40*/  IMAD R5, R26, 0x4800, R36 ;  /* 0x000048001a057824 */ /* 0x000fe400078e0224 */
[----:B------:R-:W-:-:S04]  /*20e50*/  IMAD R4, R20, UR4, RZ ;  /* 0x0000000414047c24 */ /* 0x000fc8000f8e02ff */
[----:B------:R-:W-:Y:S01]  /*20e60*/  IMAD R4, R9, UR5, R4 ;  /* 0x0000000509047c24 */ /* 0x000fe2000f8e0204 */
[C---:B--2---:R-:W-:Y:S02]  /*20e70*/  LOP3.LUT P5, RZ, R3.reuse, 0x2, RZ, 0xc0, !PT ;  /* 0x0000000203ff7812 */ /* 0x044fe400078ac0ff */
[----:B------:R-:W-:Y:S01]  /*20e80*/  LOP3.LUT P4, RZ, R3, 0x1, RZ, 0xc0, !PT ;  /* 0x0000000103ff7812 */ /* 0x000fe2000788c0ff */
        /* <DEDUP_REMOVED lines=14> */
[----:B------:R-:W2:Y:S01]  /*20f70*/  LDL R3, [R1] ;  /* 0x0000000001037983 */ /* 0x000ea20000100800 */
[----:B------:R-:W-:Y:S01]  /*20f80*/  SHF.L.U32 R4, R32, 0x1, RZ ;  /* 0x0000000120047819 */ /* 0x000fe200000006ff */
[----:B------:R-:W-:Y:S02]  /*20f90*/  IMAD R5, R5, 0x2, R22 ;  /* 0x0000000205057824 */ /* 0x000fe400078e0216 */
[----:B------:R-:W0:Y:S04]  /*20fa0*/  SHFL.IDX PT, R2, R8, RZ, 0x181f ;  /* 0x00181fff08027589 */ /* 0x000e2800000e0000 */
[----:B------:R-:W-:Y:S01]  /*20fb0*/  SHFL.IDX PT, R34, R6, 0x2, 0x181f ;  /* 0x00581f0006227f89 */ /* 0x000fe200000e0000 */
[----:B0-----:R-:W-:Y:S02]  /*20fc0*/  IADD3 R2, P0, R2, R4, RZ ;  /* 0x0000000402027210 */ /* 0x001fe40007f1e0ff */
[----:B--2---:R-:W-:-:S02]  /*20fd0*/  LOP3.LUT P6, RZ, R3, 0x4, RZ, 0xc0, !PT ;  /* 0x0000000403ff7812 */ /* 0x004fc400078cc0ff */
[----:B------:R-:W0:Y:S02]  /*20fe0*/  SHFL.IDX PT, R3, R6, RZ, 0x181f ;  /* 0x00181fff06037589 */ /* 0x000e2400000e0000 */
[----:B0-----:R-:W-:-:S09]  /*20ff0*/  IMAD.X R3, RZ, RZ, R3, P0 ;  /* 0x000000ffff037224 */ /* 0x001fd200000e0603 */
        /* <DEDUP_REMOVED lines=32> */
.L_x_4166:
[----:B------:R-:W3:Y:S01]  /*21200*/  LDL R3, [R1] ;  /* 0x0000000001037983 */ /* 0x000ee20000100800 */
[----:B--2---:R-:W-:Y:S02]  /*21210*/  IADD3 R2, P0, R2, R4, RZ ;  /* 0x0000000402027210 */ /* 0x004fe40007f1e0ff */
[----:B---3--:R-:W-:-:S03]  /*21220*/  LOP3.LUT P6, RZ, R3, 0x4, RZ, 0xc0, !PT ;  /* 0x0000000403ff7812 */ /* 0x008fc600078cc0ff */
[----:B------:R-:W-:Y:S01]  /*21230*/  IMAD.X R3, RZ, RZ, R34, P0 ;  /* 0x000000ffff037224 */ /* 0x000fe200000e0622 */
[----:B------:R-:W-:-:S09]  /*21240*/  PLOP3.LUT P0, PT, PT, PT, PT, 0x80, 0x0 ;  /* 0x000000000000781c */ /* 0x000fd20003f0f070 */
[----:B------:R-:W-:Y:S01]  /*21250*/  @!PT LDS RZ, [RZ] ;  /* 0x00000000fffff984 */ /* 0x000fe20000000800 */
[----:B------:R-:W-:Y:S01]  /*21260*/  @!PT LDS RZ, [RZ] ;  /* 0x00000000fffff984 */ /* 0x000fe20000000800 */
[----:B------:R-:W-:Y:S01]  /*21270*/  @!PT LDS RZ, [RZ] ;  /* 0x00000000fffff984 */ /* 0x000fe20000000800 */
[----:B------:R1:W-:Y:S04]  /*21280*/  LDGSTS.E.BYPASS.LTC128B.128 [R5+0x20c00], desc[UR48][R2.64], !P6 ;  /* 0x20c0000002057fae */ /* 0x0003e8000f101d70 */
[----:B------:R1:W-:Y:S04]  /*21290*/  LDGSTS.E.BYPASS.LTC128B.128 [R5+0x23c00], desc[UR48][R2.64+0x80], !P5 ;  /* 0x23c0008002057fae */ /* 0x0003e8000e901d70 */
[----:B------:R1:W-:Y:S01]  /*212a0*/  LDGSTS.E.BYPASS.LTC128B.128 [R5+0x26c00], desc[UR48][R2.64+0x100], !P4 ;  /* 0x26c0010002057fae */ /* 0x0003e2000e101d70 */
[----:B------:R-:W-:Y:S01]  /*212b0*/  NOP ;  /* 0x0000000000007918 */ /* 0x000fe20000000000 */
.L_x_4024:
[----:B------:R-:W-:Y:S02]  /*212c0*/  PLOP3.LUT P4, PT, P4, P0, PT, 0xa2, 0x0 ;  /* 0x000000000000781c */ /* 0x000fe40002781472 */
[----:B------:R-:W-:-:S08]  /*212d0*/  @P0 R2UR P4, UR4, R7 ;  /* 0x00000000070402ca */ /* 0x000fd00000080000 */
[----:B------:R-:W-:-:S05]  /*212e0*/  @P0 PLOP3.LUT P0, PT, P4, PT, PT, 0x80, 0x0 ;  /* 0x000000000000081c */ /* 0x000fca000270f070 */
[----:B------:R-:W-:Y:S01]  /*212f0*/  @!P4 SYNCS.ARRIVE.TRANS64.RED.A0T1 RZ, [UR4+0x30830], RZ ;  /* 0x030830ffffffc9a7 */ /* 0x000fe20008200404 */
[----:B------:R-:W-:Y:S07]  /*21300*/  @!P4 ARRIVES.LDGSTSBAR.64.TRANSCNT [UR4+0x30830] ;  /* 0x03083000ff00c9b0 */ /* 0x000fee0008000a84 */
[----:B------:R-:W-:Y:S05]  /*21310*/  @P0 BRA.U.ANY `(.L_x_4024) ;  /* 0xfffffffd00e80947 */ /* 0x000fea000393ffff */
[----:B------:R-:W-:Y:S01]  /*21320*/  NOP ;  /* 0x0000000000007918 */ /* 0x000fe20000000000 */
[----:B-1----:R-:W2:Y:S02]  /*21330*/  LDL R2, [R1+0x3c] ;  /* 0x00003c0001027983 */ /* 0x002ea40000100800 */
[----:B--2---:R-:W-:-:S13]  /*21340*/  ISETP.NE.AND P5, PT, R2, 0x3, PT ;  /* 0x000000030200780c */ /* 0x004fda0003fa5270 */
[----:B------:R-:W-:Y:S05]  /*21350*/  @!P5 BRA `(.L_x_4025) ;  /* 0x000000000004d947 */ /* 0x000fea0003800000 */
[----:B------:R-:W-:Y:S01]  /*21360*/  BPT.TRAP 0x1 ;  /* 0x000000040000795c */ /* 0x000fe20000300000 */
.L_x_4025:
[----:B------:R1:W-:Y:S01]  /*21370*/  SYNCS.ARRIVE.TRANS64.A1T0 RZ, [R7+URZ+0x30830], RZ ;  /* 0x030830ff07ff79a7 */ /* 0x0003e2000810003f */
[----:B------:R-:W-:Y:S05]  /*21380*/  @!P5 BRA `(.L_x_4026) ;  /* 0x000000000004d947 */ /* 0x000fea0003800000 */
[----:B------:R-:W-:Y:S01]  /*21390*/  BPT.TRAP 0x1 ;  /* 0x000000040000795c */ /* 0x000fe20000300000 */
.L_x_4026:
[----:B------:R-:W-:Y:S01]  /*213a0*/  SHF.L.U32 R2, R17, 0x1f, RZ ;  /* 0x0000001f11027819 */ /* 0x000fe200000006ff */
[----:B0-----:R-:W-:Y:S01]  /*213b0*/  IMAD R6, R10, 0x8, R22 ;  /* 0x000000080a067824 */ /* 0x001fe200078e0216 */
[----:B------:R-:W-:Y:S03]  /*213c0*/  BSSY B1, `(.L_x_4027) ;  /* 0x0000003000017945 */ /* 0x000fe60003800000 */
[----:B------:R-:W0:Y:S02]  /*213d0*/  SYNCS.PHASECHK.TRANS64.TRYWAIT P0, [R6+URZ+0x30860], R2 ;  /* 0x03086002060075a7 */ /* 0x000e24000800017f */
[----:B0-----:R-:W-:Y:S05]  /*213e0*/  @!P0 BRA `(.L_x_4028) ;  /* 0x0000004c002c8947 */ /* 0x001fea0003800000 */
.L_x_4167:
[----:B------:R-:W-:Y:S05]  /*213f0*/  BSYNC B1 ;  /* 0x0000000000017941 */ /* 0x000fea0003800000 */
.L_x_4027:
[----:B------:R-:W1:Y:S01]  /*21400*/  LDL R5, [R1+0x4] ;  /* 0x0000040001057983 */ /* 0x000e620000100800 */
[----:B------:R-:W2:Y:S01]  /*21410*/  S2R R3, SR_TID.X ;  /* 0x0000000000037919 */ /* 0x000ea20000002100 */
[----:B------:R-:W-:Y:S01]  /*21420*/  UMOV UR4, 0xffffffff ;  /* 0xffffffff00047882 */ /* 0x000fe20000000000 */
[----:B--2---:R-:W-:-:S04]  /*21430*/  LOP3.LUT R3, R3, 0x7f, RZ, 0xc0, !PT ;  /* 0x0000007f03037812 */ /* 0x004fc800078ec0ff */
[----:B------:R-:W-:Y:S01]  /*21440*/  SHF.R.U32.HI R3, RZ, 0x3, R3 ;  /* 0x00000003ff037819 */ /* 0x000fe20000011603 */
[----:B-1----:R-:W-:Y:S02]  /*21450*/  IMAD R7, R30, -0x60, R5 ;  /* 0xffffffa01e077824 */ /* 0x002fe400078e0205 */
[----:B------:R-:W-:Y:S02]  /*21460*/  IMAD R5, R10, 0x4800, R36 ;  /* 0x000048000a057824 */ /* 0x000fe400078e0224 */
[----:B------:R-:W-:Y:S01]  /*21470*/  IMAD.IADD R7, R7, 0x1, -R3 ;  /* 0x0000000107077824 */ /* 0x000fe200078e0a03 */
[----:B------:R-:W-:Y:S06]  /*21480*/  BRA.DIV UR4, `(.L_x_4029) ;  /* 0x0000004e04187947 */ /* 0x000fec000b800000 */
[----:B0-----:R-:W0:Y:S01]  /*21490*/  SHFL.IDX PT, R2, R23, RZ, 0x181f ;  /* 0x00181fff17027589 */ /* 0x001e2200000e0000 */
        /* <DEDUP_REMOVED lines=52> */
[----:B0-2---:R0:W1:Y:S02]  /*217e0*/  SHFL.IDX PT, R2, R23, 0x5, 0x181f ;  /* 0x00b81f0017027f89 */ /* 0x00506400000e0000 */
.L_x_4181:
[----:B-1----:R-:W-:Y:S01]  /*217f0*/  IADD3 R2, P0, R2, R4, RZ ;  /* 0x0000000402027210 */ /* 0x002fe20007f1e0ff */
        /* <DEDUP_REMOVED lines=14> */
[----:B-1----:R-:W-:Y:S01]  /*218e0*/  IMAD.WIDE.U32 R2, R9, UR4, RZ ;  /* 0x0000000409027c25 */ /* 0x002fe2000f8e00ff */
[----:B------:R-:W-:-:S03]  /*218f0*/  ULDC.64 UR4, c[0x0][0x338] ;  /* 0x0000ce0000047ab9 */ /* 0x000fc60000000a00 */
[----:B------:R-:W-:Y:S01]  /*21900*/  IMAD R21, R21, UR4, RZ ;  /* 0x0000000415157c24 */ /* 0x000fe2000f8e02ff */
[----:B------:R-:W-:-:S03]  /*21910*/  IADD3 R3, R3, R7, RZ ;  /* 0x0000000703037210 */ /* 0x000fc60007ffe0ff */
[C---:B------:R-:W-:Y:S02]  /*21920*/  IMAD R21, R0.reuse, UR5, R21 ;  /* 0x0000000500157c24 */ /* 0x040fe4000f8e0215 */
[----:B------:R-:W-:Y:S01]  /*21930*/  IMAD.WIDE.U32 R2, R0, UR4, R2 ;  /* 0x0000000400027c25 */ /* 0x000fe2000f8e0002 */
        /* <DEDUP_REMOVED lines=8> */
.L_x_4030:
        /* <DEDUP_REMOVED lines=11> */
.L_x_4031:
        /* <DEDUP_REMOVED lines=8> */
.L_x_4019:
[----:B------:R-:W-:Y:S05]  /*21af0*/  BSYNC B0 ;  /* 0x0000000000007941 */ /* 0x000fea0003800000 */
.L_x_4018:
        /* <DEDUP_REMOVED lines=11> */
[----:B0-----:R-:W2:Y:S01]  /*21bb0*/  @P0 ATOMG.E.ADD.STRONG.GPU PT, R3, desc[UR48][R2.64], R5 ;  /* 0x00000005020309a8 */ /* 0x001ea200081ee1f0 */
[----:B------:R-:W0:Y:S02]  /*21bc0*/  S2R R4, SR_LTMASK ;  /* 0x0000000000047919 */ /* 0x000e240000003900 */
[----:B0-----:R-:W-:-:S04]  /*21bd0*/  LOP3.LUT R4, R4, UR4, RZ, 0xc0, !PT ;  /* 0x0000000404047c12 */ /* 0x001fc8000f8ec0ff */
[----:B------:R-:W0:Y:S01]  /*21be0*/  POPC R7, R4 ;  /* 0x0000000400077309 */ /* 0x000e220000000000 */
[----:B--2---:R-:W0:Y:S02]  /*21bf0*/  SHFL.IDX PT, R0, R3, R0, 0x1f ;  /* 0x00001f0003007589 */ /* 0x004e2400000e0000 */
[----:B0-----:R-:W-:-:S07]  /*21c00*/  IADD3 R16, R0, UR38, R7 ;  /* 0x0000002600107c10 */ /* 0x001fce000fffe007 */
.L_x_4034:
[----:B------:R-:W-:Y:S05]  /*21c10*/  BSYNC B0 ;  /* 0x0000000000007941 */ /* 0x000fea0003800000 */
.L_x_4033:
[----:B------:R-:W2:Y:S02]  /*21c20*/  LDL R0, [R1+0x3c] ;  /* 0x00003c0001007983 */ /* 0x000ea40000100800 */
[----:B--2---:R-:W-:-:S13]  /*21c30*/  ISETP.NE.AND P0, PT, R0, 0x3, PT ;  /* 0x000000030000780c */ /* 0x004fda0003f05270 */
[----:B------:R-:W-:Y:S05]  /*21c40*/  @!P0 BRA `(.L_x_4035) ;  /* 0x0000000000048947 */ /* 0x000fea0003800000 */
[----:B------:R-:W-:Y:S01]  /*21c50*/  BPT.TRAP 0x1 ;  /* 0x000000040000795c */ /* 0x000fe20000300000 */
.L_x_4035:
[----:B------:R-:W2:Y:S01]  /*21c60*/  LDL.LU R2, [R1+0x4] ;  /* 0x0000040001027983 */ /* 0x000ea20000300800 */
[----:B------:R-:W-:Y:S01]  /*21c70*/  IMAD R0, R26, 0x8, R22 ;  /* 0x000000081a007824 */ /* 0x000fe200078e0216 */
[----:B0-----:R-:W-:Y:S01]  /*21c80*/  SHF.L.U32 R3, R28, 0x1f, RZ ;  /* 0x0000001f1c037819 */ /* 0x001fe200000006ff */
[----:B------:R-:W-:Y:S03]  /*21c90*/  BSSY B0, `(.L_x_4036) ;  /* 0x0000004000007945 */ /* 0x000fe60003800000 */
[----:B------:R-:W0:Y:S01]  /*21ca0*/  SYNCS.PHASECHK.TRANS64.TRYWAIT P0, [R0+URZ+0x30860], R3 ;  /* 0x03086003000075a7 */ /* 0x000e22000800017f */
[----:B--2---:R-:W-:Y:S01]  /*21cb0*/  IMAD R6, R25, -0x60, R2 ;  /* 0xffffffa019067824 */ /* 0x004fe200078e0202 */
[----:B0-----:R-:W-:Y:S06]  /*21cc0*/  @!P0 BRA `(.L_x_4037) ;  /* 0x0000004c001c8947 */ /* 0x001fec0003800000 */
.L_x_4182:
[----:B------:R-:W-:Y:S05]  /*21cd0*/  BSYNC B0 ;  /* 0x0000000000007941 */ /* 0x000fea0003800000 */
.L_x_4036:
[----:B------:R-:W1:Y:S01]  /*21ce0*/  S2R R2, SR_TID.X ;  /* 0x0000000000027919 */ /* 0x000e620000002100 */
[----:B------:R-:W-:Y:S01]  /*21cf0*/  UMOV UR4, 0xffffffff ;  /* 0xffffffff00047882 */ /* 0x000fe20000000000 */
[----:B------:R-:W-:Y:S01]  /*21d00*/  IMAD R7, R26, 0x4800, R36 ;  /* 0x000048001a077824 */ /* 0x000fe200078e0224 */
[----:B-1----:R-:W-:-:S04]  /*21d10*/  LOP3.LUT R2, R2, 0x7f, RZ, 0xc0, !PT ;  /* 0x0000007f02027812 */ /* 0x002fc800078ec0ff */
[----:B------:R-:W-:-:S05]  /*21d20*/  SHF.R.U32.HI R2, RZ, 0x3, R2 ;  /* 0x00000003ff027819 */ /* 0x000fca0000011602 */
[----:B------:R-:W-:Y:S01]  /*21d30*/  IMAD.IADD R6, R6, 0x1, -R2 ;  /* 0x0000000106067824 */ /* 0x000fe200078e0a02 */
[----:B------:R-:W-:Y:S06]  /*21d40*/  BRA.DIV UR4, `(.L_x_4038) ;  /* 0x0000004e04107947 */ /* 0x000fec000b800000 */
[----:B------:R-:W1:Y:S01]  /*21d50*/  SHFL.IDX PT, R14, R23, RZ, 0x181f ;  /* 0x00181fff170e7589 */ /* 0x000e6200000e0000 */
        /* <DEDUP_REMOVED lines=50> */
[----:B------:R0:W3:Y:S03]  /*22080*/  SHFL.IDX PT, R14, R23, 0x5, 0x181f ;  /* 0x00b81f00170e7f89 */ /* 0x0000e600000e0000 */
[----:B-1----:R-:W-:Y:S01]  /*22090*/  IMAD.X R3, RZ, RZ, R7, P3 ;  /* 0x000000ffff037224 */ /* 0x002fe200018e0607 */
[----:B------:R-:W-:-:S05]  /*220a0*/  ISETP.LT.OR P3, PT, R6, 0x41, P1 ;  /* 0x000000410600780c */ /* 0x000fca0000f61670 */
[----:B------:R0:W-:Y:S01]  /*220b0*/  LDGSTS.E.BYPASS.LTC128B.128 [R4+0x2400], desc[UR48][R2.64], !P4 ;  /* 0x0240000002047fae */ /* 0x0001e2000e101d70 */
[----:B------:R-:W-:-:S07]  /*220c0*/  ISETP.LT.OR P4, PT, R6, 0x41, P0 ;  /* 0x000000410600780c */ /* 0x000fce0000781670 */
[----:B------:R0:W-:Y:S06]  /*220d0*/  LDGSTS.E.BYPASS.LTC128B.128 [R4+0x5400], desc[UR48][R2.64+0x80], !P3 ;  /* 0x0540008002047fae */ /* 0x0001ec000d901d70 */
[----:B--2---:R0:W-:Y:S02]  /*220e0*/  LDGSTS.E.BYPASS.LTC128B.128 [R4+0x8400], desc[UR48][R2.64+0x100], !P4 ;  /* 0x0840010002047fae */ /* 0x0041e4000e101d70 */
.L_x_4196:
        /* <DEDUP_REMOVED lines=13> */
.L_x_4039:
[----:B------:R-:W-:Y:S02]  /*221c0*/  PLOP3.LUT P1, PT, P1, P0, PT, 0xa2, 0x0 ;  /* 0x000000000000781c */ /* 0x000fe40000f21472 */
[----:B------:R-:W-:-:S08]  /*221d0*/  @P0 R2UR P1, UR4, R0 ;  /* 0x00000000000402ca */ /* 0x000fd00000020000 */
[----:B------:R-:W-:-:S05]  /*221e0*/  @P0 PLOP3.LUT P0, PT, P1, PT, PT, 0x80, 0x0 ;  /* 0x000000000000081c */ /* 0x000fca0000f0f070 */
[----:B------:R-:W-:Y:S01]  /*221f0*/  @!P1 SYNCS.ARRIVE.TRANS64.RED.A0T1 RZ, [UR4+0x30850], RZ ;  /* 0x030850ffffff99a7 */ /* 0x000fe20008200404 */
[----:B------:R-:W-:Y:S07]  /*22200*/  @!P1 ARRIVES.LDGSTSBAR.64.TRANSCNT [UR4+0x30850] ;  /* 0x03085000ff0099b0 */ /* 0x000fee0008000a84 */
[----:B------:R-:W-:Y:S05]  /*22210*/  @P0 BRA.U.ANY `(.L_x_4039) ;  /* 0xfffffffd00e80947 */ /* 0x000fea000393ffff */
[----:B------:R-:W-:Y:S01]  /*22220*/  NOP ;  /* 0x0000000000007918 */ /* 0x000fe20000000000 */
[----:B0-----:R-:W2:Y:S02]  /*22230*/  LDL R2, [R1+0x3c] ;  /* 0x00003c0001027983 */ /* 0x001ea40000100800 */
[----:B--2---:R-:W-:-:S13]  /*22240*/  ISETP.NE.AND P2, PT, R2, 0x3, PT ;  /* 0x000000030200780c */ /* 0x004fda0003f45270 */
[----:B------:R-:W-:Y:S05]  /*22250*/  @!P2 BRA `(.L_x_4040) ;  /* 0x000000000004a947 */ /* 0x000fea0003800000 */
[----:B------:R-:W-:Y:S01]  /*22260*/  BPT.TRAP 0x1 ;  /* 0x000000040000795c */ /* 0x000fe20000300000 */
.L_x_4040:
[----:B------:R1:W-:Y:S01]  /*22270*/  SYNCS.ARRIVE.TRANS64.A1T0 RZ, [R0+URZ+0x30850], RZ ;  /* 0x030850ff00ff79a7 */ /* 0x0003e2000810003f */
[----:B------:R-:W-:-:S05]  /*22280*/  VIADD R26, R26, 0x1 ;  /* 0x000000011a1a7836 */ /* 0x000fca0000000000 */
[----:B------:R-:W-:-:S04]  /*22290*/  ISETP.NE.AND P0, PT, R26, 0x2, PT ;  /* 0x000000021a00780c */ /* 0x000fc80003f05270 */
[----:B------:R-:W-:Y:S02]  /*222a0*/  SEL R3, RZ, 0x1, P0 ;  /* 0x00000001ff037807 */ /* 0x000fe40000000000 */
[----:B------:R-:W-:Y:S02]  /*222b0*/  SEL R26, R26, RZ, P0 ;  /* 0x000000ff1a1a7207 */ /* 0x000fe40000000000 */
[----:B-1----:R-:W-:-:S07]  /*222c0*/  LOP3.LUT R28, R28, R3, RZ, 0x3c, !PT ;  /* 0x000000031c1c7212 */ /* 0x002fce00078e3cff */
.L_x_3997:
[----:B------:R-:W-:Y:S05]  /*222d0*/  BSYNC B7 ;  /* 0x0000000000077941 */ /* 0x000fea0003800000 */
.L_x_3995:
[----:B------:R-:W2:Y:S02]  /*222e0*/  LDL R0, [R1] ;  /* 0x0000000001007983 */ /* 0x000ea40000100800 */
[----:B--2---:R-:W-:-:S13]  /*222f0*/  LOP3.LUT P0, RZ, R0, 0x20, RZ, 0xc0, !PT ;  /* 0x0000002000ff7812 */ /* 0x004fda000780c0ff */
[----:B------:R-:W-:Y:S05]  /*22300*/  @!P0 BRA `(.L_x_4041) ;  /* 0x0000000000248947 */ /* 0x000fea0003800000 */
[----:B------:R-:W-:Y:S05]  /*22310*/  WARPSYNC.ALL ;  /* 0x0000000000007948 */ /* 0x000fea0003800000 */
[----:B------:R-:W1:Y:S08]  /*22320*/  S2UR UR5, SR_CgaCtaId ;  /* 0x00000000000579c3 */ /* 0x000e700000008800 */
[----:B------:R-:W-:Y:S06]  /*22330*/  BAR.SYNC.DEFER_BLOCKING 0x5, 0x180 ;  /* 0x0146000000007b1d */ /* 0x000fec0000010000 */
[----:B------:R-:W-:-:S02]  /*22340*/  UMOV UR4, 0x400 ;  /* 0x0000040000047882 */ /* 0x000fc40000000000 */
[----:B-1----:R-:W-:-:S06]  /*22350*/  ULEA UR4, UR5, UR4, 0x18 ;  /* 0x0000000405047291 */ /* 0x002fcc000f8ec03f */
[----:B0-----:R-:W-:-:S05]  /*22360*/  MOV R22, UR4 ;  /* 0x0000000400167c02 */ /* 0x001fca0008000f00 */
[----:B------:R0:W1:Y:S01]  /*22370*/  LDS.128 R16, [R22+0x308d0] ;  /* 0x0308d00016107984 */ /* 0x0000620000000c00 */
[----:B------:R-:W-:Y:S06]  /*22380*/  BAR.ARV 0x4, 0x180 ;  /* 0x0106000000007b1d */ /* 0x000fec0000002000 */
[----:B------:R-:W-:Y:S05]  /*22390*/  BRA `(.L_x_4042) ;  /* 0x0000000800d07947 */ /* 0x000fea0003800000 */
.L_x_4041:
        /* <DEDUP_REMOVED lines=43> */
.L_x_4206:
[----:B------:R-:W-:Y:S02]  /*22650*/  ULDC UR4, c[0x0][0xc38] ;  /* 0x00030e0000047ab9 */ /* 0x000fe40000000800 */
[----:B------:R-:W-:-:S04]  /*22660*/  IMAD.U32 R5, RZ, RZ, UR4 ;  /* 0x00000004ff057e24 */ /* 0x000fc8000f8e00ff */
[----:B-1----:R-:W-:-:S04]  /*22670*/  IMAD R14, R14, R5, RZ ;  /* 0x000000050e0e7224 */ /* 0x002fc800078e02ff */
[----:B------:R-:W-:-:S05]  /*22680*/  IMAD.IADD R9, R8, 0x1, R14 ;  /* 0x0000000108097824 */ /* 0x000fca00078e020e */
[----:B------:R-:W-:-:S13]  /*22690*/  ISETP.GT.AND P6, PT, R9, R0, PT ;  /* 0x000000000900720c */ /* 0x000fda0003fc4270 */
[----:B------:R-:W-:Y:S05]  /*226a0*/  @P6 BRA `(.L_x_4044) ;  /* 0x0000000000a46947 */ /* 0x000fea0003800000 */
.L_x_4047:
        /* <DEDUP_REMOVED lines=11> */
[----:B------:R-:W-:Y:S01]  /*22760*/  MOV R10, RZ ;  /* 0x000000ff000a7202 */ /* 0x000fe20000000f00 */
        /* <DEDUP_REMOVED lines=23> */
.L_x_4214:
[----:B------:R-:W-:Y:S02]  /*228e0*/  ULDC UR4, c[0x0][0xc38] ;  /* 0x00030e0000047ab9 */ /* 0x000fe40000000800 */
[----:B------:R-:W-:-:S04]  /*228f0*/  IMAD.U32 R5, RZ, RZ, UR4 ;  /* 0x00000004ff057e24 */ /* 0x000fc8000f8e00ff */
[----:B-1----:R-:W-:-:S04]  /*22900*/  IMAD R14, R14, R5, RZ ;  /* 0x000000050e0e7224 */ /* 0x002fc800078e02ff */
[----:B------:R-:W-:-:S05]  /*22910*/  IMAD.IADD R9, R14, 0x1, R9 ;  /* 0x000000010e097824 */ /* 0x000fca00078e0209 */
[----:B------:R-:W-:-:S13]  /*22920*/  ISETP.GT.AND P6, PT, R9, R0, PT ;  /* 0x000000000900720c */ /* 0x000fda0003fc4270 */
[----:B------:R-:W-:Y:S05]  /*22930*/  @!P6 BRA `(.L_x_4047) ;  /* 0xfffffffc005ce947 */ /* 0x000fea000383ffff */
.L_x_4044:
        /* <DEDUP_REMOVED lines=9> */
.L_x_4219:
[----:B------:R-:W-:-:S13]  /*229d0*/  ISETP.NE.AND P0, PT, R3, RZ, PT ;  /* 0x000000ff0300720c */ /* 0x000fda0003f05270 */
[----:B------:R-:W-:Y:S05]  /*229e0*/  @!P0 BRA `(.L_x_4049) ;  /* 0x0000000000108947 */ /* 0x000fea0003800000 */
[----:B------:R-:W-:Y:S01]  /*229f0*/  UMOV UR4, 0xffffffff ;  /* 0xffffffff00047882 */ /* 0x000fe20000000000 */
[----:B------:R-:W-:Y:S02]  /*22a00*/  VIADD R12, R4, 0xffffffff ;  /* 0xffffffff040c7836 */ /* 0x000fe40000000000 */
[----:B------:R-:W-:Y:S05]  /*22a10*/  BRA.DIV UR4, `(.L_x_4050) ;  /* 0x00000052042c7947 */ /* 0x000fea000b800000 */
[----:B------:R4:W0:Y:S02]  /*22a20*/  SHFL.IDX PT, R6, R2, R12, 0x1f ;  /* 0x00001f0c02067589 */ /* 0x00082400000e0000 */
.L_x_4049:
        /* <DEDUP_REMOVED lines=53> */
[----:B------:R-:W-:-:S04]  /*22d80*/  IMAD.MOV R3, RZ, RZ, -R8 ;  /* 0x000000ffff037224 */ /* 0x000fc800078e0a08 */
[C---:B------:R-:W-:Y:S02]  /*22d90*/  IMAD R6, R10.reuse, R3, R6 ;  /* 0x000000030a067224 */ /* 0x040fe400078e0206 */
[----:B------:R-:W-:-:S04]  /*22da0*/  IMAD R3, R10, 0x1000000, R8 ;  /* 0x010000000a037824 */ /* 0x000fc800078e0208 */
[----:B------:R-:W-:Y:S01]  /*22db0*/  IMAD R18, R6, 0x10000, R3 ;  /* 0x0001000006127824 */ /* 0x000fe200078e0203 */
[----:B------:R-:W-:Y:S06]  /*22dc0*/  BRA `(.L_x_4051) ;  /* 0x00000000001c7947 */ /* 0x000fec0003800000 */
.L_x_4045:
[----:B------:R-:W-:Y:S01]  /*22dd0*/  UMOV UR4, URZ ;  /* 0x0000003f00047c82 */ /* 0x000fe20008000000 */
[----:B------:R-:W-:Y:S01]  /*22de0*/  UMOV UR5, URZ ;  /* 0x0000003f00057c82 */ /* 0x000fe20008000000 */
[----:B------:R-:W-:Y:S01]  /*22df0*/  ULDC UR6, c[0x0][0xc3c] ;  /* 0x00030f0000067ab9 */ /* 0x000fe20000000800 */
[----:B------:R-:W-:Y:S01]  /*22e00*/  IMAD.MOV.U32 R16, RZ, RZ, R0 ;  /* 0x000000ffff107224 */ /* 0x000fe200078e0000 */
[----:B------:R-:W-:Y:S01]  /*22e10*/  MOV R18, UR5 ;  /* 0x0000000500127c02 */ /* 0x000fe20008000f00 */
[----:B------:R-:W-:Y:S02]  /*22e20*/  IMAD.U32 R17, RZ, RZ, UR4 ;  /* 0x00000004ff117e24 */ /* 0x000fe4000f8e00ff */
[----:B------:R-:W-:-:S07]  /*22e30*/  IMAD.U32 R19, RZ, RZ, UR6 ;  /* 0x00000006ff137e24 */ /* 0x000fce000f8e00ff */
.L_x_4051:
        /* <DEDUP_REMOVED lines=10> */
.L_x_4042:
[----:B------:R-:W-:Y:S02]  /*22ee0*/  ULDC UR4, c[0x0][0xc3c] ;  /* 0x00030f0000047ab9 */ /* 0x000fe40000000800 */
[----:B-1----:R-:W-:-:S13]  /*22ef0*/  ISETP.GE.AND P0, PT, R19, UR4, PT ;  /* 0x0000000413007c0c */ /* 0x002fda000bf06270 */
[----:B------:R-:W-:Y:S05]  /*22f00*/  @!P0 BRA `(.L_x_4052) ;  /* 0xffffff9c005c8947 */ /* 0x000fea000383ffff */
[----:B------:R-:W-:Y:S05]  /*22f10*/  BSYNC B8 ;  /* 0x0000000000087941 */ /* 0x000fea0003800000 */
.L_x_3947:
        /* <DEDUP_REMOVED lines=12> */
.L_x_4222:
[----:B------:R-:W-:Y:S05]  /*22fe0*/  BSYNC B0 ;  /* 0x0000000000007941 */ /* 0x000fea0003800000 */
.L_x_4053:
[----:B------:R-:W-:-:S03]  /*22ff0*/  UMOV UR4, 0xffffffff ;  /* 0xffffffff00047882 */ /* 0x000fc60000000000 */
[----:B------:R-:W-:Y:S05]  /*23000*/  BRA.DIV UR4, `(.L_x_4055) ;  /* 0x0000004a04ec7947 */ /* 0x000fea000b800000 */
[----:B0-----:R-:W0:Y:S02]  /*23010*/  S2R R0, SR_TID.X ;  /* 0x0000000000007919 */ /* 0x001e240000002100 */
[----:B0-----:R-:W-:-:S04]  /*23020*/  SHF.R.U32.HI R0, RZ, 0x5, R0 ;  /* 0x00000005ff007819 */ /* 0x001fc80000011600 */
[----:B------:R-:W-:-:S05]  /*23030*/  LOP3.LUT R0, R0, 0x3, RZ, 0xc0, !PT ;  /* 0x0000000300007812 */ /* 0x000fca00078ec0ff */
[----:B------:R0:W1:Y:S02]  /*23040*/  SHFL.IDX PT, R14, R0, RZ, 0x1f ;  /* 0x00001fff000e7589 */ /* 0x00006400000e0000 */
.L_x_4225:
[----:B-1----:R-:W-:-:S13]  /*23050*/  ISETP.NE.AND P0, PT, R14, RZ, PT ;  /* 0x000000ff0e00720c */ /* 0x002fda0003f05270 */
[----:B------:R-:W-:Y:S05]  /*23060*/  @P0 BRA `(.L_x_3717) ;  /* 0x0000000000880947 */ /* 0x000fea0003800000 */
[----:B------:R-:W-:-:S03]  /*23070*/  UMOV UR4, 0xffffffff ;  /* 0xffffffff00047882 */ /* 0x000fc60000000000 */
[----:B------:R-:W-:Y:S05]  /*23080*/  BRA.DIV UR4, `(.L_x_4056) ;  /* 0x0000004e04007947 */ /* 0x000fea000b800000 */
[----:B------:R-:W-:-:S13]  /*23090*/  ELECT P6, URZ, PT ;  /* 0x00000000003f782f */ /* 0x000fda00038c0000 */
.L_x_4228:
[----:B------:R-:W-:Y:S05]  /*230a0*/  @!P6 BRA `(.L_x_3717) ;  /* 0x000000000078e947 */ /* 0x000fea0003800000 */
[----:B0-----:R-:W3:Y:S02]  /*230b0*/  LDL.LU R0, [R1+0x18] ;  /* 0x0000180001007983 */ /* 0x001ee40000300800 */
[----:B---3--:R-:W-:-:S04]  /*230c0*/  LOP3.LUT R0, R0, 0x2, RZ, 0xfc, !PT ;  /* 0x0000000200007812 */ /* 0x008fc800078efcff */
[----:B------:R-:W-:-:S13]  /*230d0*/  ISETP.NE.AND P0, PT, R0, 0x3, PT ;  /* 0x000000030000780c */ /* 0x000fda0003f05270 */
[----:B------:R-:W-:Y:S05]  /*230e0*/  @!P0 BRA `(.L_x_4057) ;  /* 0x0000000000048947 */ /* 0x000fea0003800000 */
[----:B------:R-:W-:Y:S01]  /*230f0*/  BPT.TRAP 0x1 ;  /* 0x000000040000795c */ /* 0x000fe20000300000 */
.L_x_4057:
[----:B------:R-:W-:Y:S01]  /*23100*/  IMAD R5, R26, 0x8, R7 ;  /* 0x000000081a057824 */ /* 0x000fe200078e0207 */
[----:B------:R-:W-:Y:S01]  /*23110*/  SHF.L.U32 R0, R28, 0x1f, RZ ;  /* 0x0000001f1c007819 */ /* 0x000fe200000006ff */
[----:B------:R-:W-:-:S03]  /*23120*/  VIADD R26, R26, 0x1 ;  /* 0x000000011a1a7836 */ /* 0x000fc60000000000 */
[----:B------:R-:W0:Y:S02]  /*23130*/  SYNCS.PHASECHK.TRANS64.TRYWAIT P1, [R5+URZ+0x30840], R0 ;  /* 0x03084000050075a7 */ /* 0x000e24000802017f */
[----:B------:R-:W-:-:S04]  /*23140*/  ISETP.NE.AND P2, PT, R26, 0x2, PT ;  /* 0x000000021a00780c */ /* 0x000fc80003f45270 */
[----:B------:R-:W-:Y:S01]  /*23150*/  SEL R3, RZ, 0x1, P2 ;  /* 0x00000001ff037807 */ /* 0x000fe20001000000 */
[----:B0-----:R-:W-:Y:S08]  /*23160*/  @!P1 BRA `(.L_x_4058) ;  /* 0x0000004800e89947 */ /* 0x001ff00003800000 */
.L_x_4229:
[----:B------:R-:W-:Y:S02]  /*23170*/  SEL R26, R26, RZ, P2 ;  /* 0x000000ff1a1a7207 */ /* 0x000fe40001000000 */
[----:B------:R-:W-:Y:S01]  /*23180*/  LOP3.LUT R2, R28, R3, RZ, 0x3c, !PT ;  /* 0x000000031c027212 */ /* 0x000fe200078e3cff */
[----:B------:R-:W-:Y:S06]  /*23190*/  @!P0 BRA `(.L_x_4059) ;  /* 0x0000000000048947 */ /* 0x000fec0003800000 */
[----:B------:R-:W-:Y:S01]  /*231a0*/  BPT.TRAP 0x1 ;  /* 0x000000040000795c */ /* 0x000fe20000300000 */
.L_x_4059:
[----:B------:R-:W-:Y:S01]  /*231b0*/  IMAD R3, R26, 0x8, R7 ;  /* 0x000000081a037824 */ /* 0x000fe200078e0207 */
[----:B------:R-:W-:-:S04]  /*231c0*/  SHF.L.U32 R2, R2, 0x1f, RZ ;  /* 0x0000001f02027819 */ /* 0x000fc800000006ff */
[----:B------:R-:W1:Y:S02]  /*231d0*/  SYNCS.PHASECHK.TRANS64.TRYWAIT P1, [R3+URZ+0x30840], R2 ;  /* 0x03084002030075a7 */ /* 0x000e64000802017f */
[----:B-1----:R-:W-:Y:S05]  /*231e0*/  @!P1 BRA `(.L_x_4060) ;  /* 0x0000004800dc9947 */ /* 0x002fea0003800000 */
.L_x_4230:
[----:B------:R-:W-:Y:S05]  /*231f0*/  @!P0 BRA `(.L_x_4061) ;  /* 0x0000000000048947 */ /* 0x000fea0003800000 */
[----:B------:R-:W-:Y:S01]  /*23200*/  BPT.TRAP 0x1 ;  /* 0x000000040000795c */ /* 0x000fe20000300000 */
.L_x_4061:
[----:B------:R-:W3:Y:S02]  /*23210*/  SYNCS.PHASECHK.TRANS64.TRYWAIT P1, [R5+URZ+0x30860], R0 ;  /* 0x03086000050075a7 */ /* 0x000ee4000802017f */
[----:B---3--:R-:W-:Y:S05]  /*23220*/  @!P1 BRA `(.L_x_4062) ;  /* 0x0000004800e09947 */ /* 0x008fea0003800000 */
.L_x_4231:
[----:B------:R-:W-:Y:S05]  /*23230*/  @!P0 BRA `(.L_x_4063) ;  /* 0x0000000000048947 */ /* 0x000fea0003800000 */
[----:B------:R-:W-:Y:S01]  /*23240*/  BPT.TRAP 0x1 ;  /* 0x000000040000795c */ /* 0x000fe20000300000 */
.L_x_4063:
[----:B----4-:R4:W0:Y:S02]  /*23250*/  SYNCS.PHASECHK.TRANS64.TRYWAIT P0, [R3+URZ+0x30860], R2 ;  /* 0x03086002030075a7 */ /* 0x010824000800017f */
[----:B0-----:R-:W-:Y:S05]  /*23260*/  @!P0 NANOSLEEP.SYNCS 0x989680 ;  /* 0x009896800000895d */ /* 0x001fea0003900000 */
[----:B------:R-:W0:Y:S02]  /*23270*/  @!P0 SYNCS.PHASECHK.TRANS64 P0, [R3+URZ+0x30860], R2 ;  /* 0x03086002030085a7 */ /* 0x000e24000800007f */
[----:B0-----:R-:W-:Y:S05]  /*23280*/  @!P0 BRA `(.L_x_4063) ;  /* 0xfffffffc00f08947 */ /* 0x001fea000383ffff */
.L_x_3717:
[----:B------:R-:W-:Y:S05]  /*23290*/  BSYNC B9 ;  /* 0x0000000000097941 */ /* 0x000fea0003800000 */
.L_x_3714:
[----:B------:R-:W-:Y:S05]  /*232a0*/  EXIT ;  /* 0x000000000000794d */ /* 0x000fea0003800000 */
.L_x_3737:
[----:B0-----:R0:W1:Y:S02]  /*232b0*/  SYNCS.PHASECHK.TRANS64.TRYWAIT P5, [R84+URZ+0x30890], R85 ;  /* 0x03089055540075a7 */ /* 0x00106400080a017f */
[----:B-1----:R-:W-:Y:S05]  /*232c0*/  @!P5 NANOSLEEP.SYNCS 0x989680 ;  /* 0x009896800000d95d */ /* 0x002fea0003900000 */
[----:B------:R-:W1:Y:S02]  /*232d0*/  @!P5 SYNCS.PHASECHK.TRANS64 P5, [R84+URZ+0x30890], R85 ;  /* 0x030890555400d5a7 */ /* 0x000e6400080a007f */
[----:B-1----:R-:W-:Y:S05]  /*232e0*/  @!P5 BRA `(.L_x_3737) ;  /* 0xfffffffc00f0d947 */ /* 0x002fea000383ffff */
[----:B------:R-:W-:Y:S05]  /*232f0*/  BRA `(.L_x_4064) ;  /* 0xfffffe0800707947 */ /* 0x000fea000383ffff */
.L_x_3738:
        /* <DEDUP_REMOVED lines=8> */
.L_x_4066:
[----:B------:R-:W-:Y:S05]  /*23380*/  BSYNC B1 ;  /* 0x0000000000017941 */ /* 0x000fea0003800000 */
.L_x_4065:
        /* <DEDUP_REMOVED lines=8> */
.L_x_4067:
[----:B------:R-:W-:Y:S01]  /*23410*/  IMAD.MOV.U32 R11, RZ, RZ, R14 ;  /* 0x000000ffff0b7224 */ /* 0x000fe200078e000e */
[----:B------:R-:W-:Y:S06]  /*23420*/  BRA `(.L_x_4068) ;  /* 0xfffffe0800387947 */ /* 0x000fec000383ffff */
.L_x_3763:
[----:B------:R-:W-:Y:S01]  /*23430*/  BSSY B1, `(.L_x_4069) ;  /* 0x0000008000017945 */ /* 0x000fe20003800000 */
[----:B0---4-:R-:W-:Y:S01]  /*23440*/  MOV R13, R116 ;  /* 0x00000074000d7202 */ /* 0x011fe20000000f00 */
[----:B------:R-:W-:Y:S02]  /*23450*/  IMAD.MOV.U32 R12, RZ, RZ, 0x1 ;  /* 0x00000001ff0c7424 */ /* 0x000fe400078e00ff */
[----:B---3--:R-:W-:Y:S02]  /*23460*/  IMAD.MOV.U32 R11, RZ, RZ, 0x1c1f ;  /* 0x00001c1fff0b7424 */ /* 0x008fe400078e00ff */
[----:B------:R-:W-:-:S07]  /*23470*/  IMAD.MOV.U32 R15, RZ, RZ, -0x1 ;  /* 0xffffffffff0f7424 */ /* 0x000fce00078e00ff */
[----:B-12---:R-:W-:Y:S05]  /*23480*/  WARPSYNC.COLLECTIVE R15, `(.L_x_4070) ;  /* 0x000000000f087348 */ /* 0x006fea0003c00000 */
[----:B------:R0:W3:Y:S02]  /*23490*/  SHFL.IDX P6, R14, R13, R12, R11 ;  /* 0x0000000c0d0e7389 */ /* 0x0000e400000c000b */
[----:B0123--:R-:W-:Y:S01]  /*234a0*/  ENDCOLLECTIVE ;  /* 0x000000000000791b */ /* 0x00ffe20003800000 */
.L_x_4070:
[----:B------:R-:W-:Y:S05]  /*234b0*/  BSYNC B1 ;  /* 0x0000000000017941 */ /* 0x000fea0003800000 */
.L_x_4069:
        /* <DEDUP_REMOVED lines=8> */
.L_x_4071:
[----:B------:R-:W-:Y:S01]  /*23540*/  IMAD.MOV.U32 R117, RZ, RZ, R14 ;  /* 0x000000ffff757224 */ /* 0x000fe200078e000e */
[----:B------:R-:W-:Y:S06]  /*23550*/  BRA `(.L_x_4072) ;  /* 0xfffffe1c00987947 */ /* 0x000fec000383ffff */
.L_x_3793:
[----:B0-----:R0:W1:Y:S02]  /*23560*/  SYNCS.PHASECHK.TRANS64.TRYWAIT P5, [R84+URZ+0x30890], R85 ;  /* 0x03089055540075a7 */ /* 0x00106400080a017f */
[----:B-1----:R-:W-:Y:S05]  /*23570*/  @!P5 NANOSLEEP.SYNCS 0x989680 ;  /* 0x009896800000d95d */ /* 0x002fea0003900000 */
[----:B------:R-:W1:Y:S02]  /*23580*/  @!P5 SYNCS.PHASECHK.TRANS64 P5, [R84+URZ+0x30890], R85 ;  /* 0x030890555400d5a7 */ /* 0x000e6400080a007f */
[----:B-1----:R-:W-:Y:S05]  /*23590*/  @!P5 BRA `(.L_x_3793) ;  /* 0xfffffffc00f0d947 */ /* 0x002fea000383ffff */
[----:B------:R-:W-:Y:S05]  /*235a0*/  BRA `(.L_x_4073) ;  /* 0xfffffe3c00b47947 */ /* 0x000fea000383ffff */
.L_x_3794:
        /* <DEDUP_REMOVED lines=8> */
.L_x_4075:
[----:B------:R-:W-:Y:S05]  /*23630*/  BSYNC B1 ;  /* 0x0000000000017941 */ /* 0x000fea0003800000 */
.L_x_4074:
[----:B------:R-:W-:Y:S01]  /*23640*/  IMAD.MOV.U32 R13, RZ, RZ, R117 ;  /* 0x000000ffff0d7224 */ /* 0x000fe200078e0075 */
[----:B------:R-:W-:Y:S01]  /*23650*/  MOV R11, 0x1c1f ;  /* 0x00001c1f000b7802 */ /* 0x000fe20000000f00 */
[----:B------:R-:W-:Y:S02]  /*23660*/  IMAD.MOV.U32 R12, RZ, RZ, RZ ;  /* 0x000000ffff0c7224 */ /* 0x000fe400078e00ff */
[----:B------:R-:W-:Y:S02]  /*23670*/  IMAD.MOV.U32 R15, RZ, RZ, -0x1 ;  /* 0xffffffffff0f7424 */ /* 0x000fe400078e00ff */
[----:B------:R-:W-:-:S07]  /*23680*/  IMAD.MOV.U32 R115, RZ, RZ, R14 ;  /* 0x000000ffff737224 */ /* 0x000fce00078e000e */
[----:B------:R-:W-:Y:S05]  /*23690*/  WARPSYNC.COLLECTIVE R15, `(.L_x_4076) ;  /* 0x000000000f087348 */ /* 0x000fea0003c00000 */
[----:B------:R0:W1:Y:S02]  /*236a0*/  SHFL.IDX P6, R14, R13, R12, R11 ;  /* 0x0000000c0d0e7389 */ /* 0x00006400000c000b */
[----:B01----:R-:W-:Y:S01]  /*236b0*/  ENDCOLLECTIVE ;  /* 0x000000000000791b */ /* 0x003fe20003800000 */
.L_x_4076:
[----:B------:R-:W-:Y:S01]  /*236c0*/  IMAD.MOV.U32 R11, RZ, RZ, R14 ;  /* 0x000000ffff0b7224 */ /* 0x000fe200078e000e */
[----:B------:R-:W-:Y:S06]  /*236d0*/  BRA `(.L_x_4077) ;  /* 0xfffffe3c00847947 */ /* 0x000fec000383ffff */
.L_x_3807:
[----:B------:R-:W-:Y:S01]  /*236e0*/  BSSY B1, `(.L_x_4078) ;  /* 0x0000008000017945 */ /* 0x000fe20003800000 */
[----:B--234-:R-:W-:Y:S02]  /*236f0*/  IMAD.MOV.U32 R13, RZ, RZ, R116 ;  /* 0x000000ffff0d7224 */ /* 0x01cfe400078e0074 */
[----:B------:R-:W-:Y:S02]  /*23700*/  IMAD.MOV.U32 R12, RZ, RZ, 0x1 ;  /* 0x00000001ff0c7424 */ /* 0x000fe400078e00ff */
[----:B------:R-:W-:Y:S02]  /*23710*/  IMAD.MOV.U32 R11, RZ, RZ, 0x1c1f ;  /* 0x00001c1fff0b7424 */ /* 0x000fe400078e00ff */
[----:B------:R-:W-:-:S07]  /*23720*/  IMAD.MOV.U32 R15, RZ, RZ, -0x1 ;  /* 0xffffffffff0f7424 */ /* 0x000fce00078e00ff */
[----:B01----:R-:W-:Y:S05]  /*23730*/  WARPSYNC.COLLECTIVE R15, `(.L_x_4079) ;  /* 0x000000000f087348 */ /* 0x003fea0003c00000 */
[----:B------:R2:W3:Y:S02]  /*23740*/  SHFL.IDX P6, R14, R13, R12, R11 ;  /* 0x0000000c0d0e7389 */ /* 0x0004e400000c000b */
[----:B0123--:R-:W-:Y:S01]  /*23750*/  ENDCOLLECTIVE ;  /* 0x000000000000791b */ /* 0x00ffe20003800000 */
.L_x_4079:
[----:B------:R-:W-:Y:S05]  /*23760*/  BSYNC B1 ;  /* 0x0000000000017941 */ /* 0x000fea0003800000 */
.L_x_4078:
        /* <DEDUP_REMOVED lines=8> */
.L_x_4080:
[----:B------:R-:W-:Y:S01]  /*237f0*/  IMAD.MOV.U32 R117, RZ, RZ, R14 ;  /* 0x000000ffff757224 */ /* 0x000fe200078e000e */
[----:B------:R-:W-:Y:S06]  /*23800*/  BRA `(.L_x_4081) ;  /* 0xfffffe54003c7947 */ /* 0x000fec000383ffff */
.L_x_3820:
[----:B0-----:R0:W1:Y:S02]  /*23810*/  SYNCS.PHASECHK.TRANS64.TRYWAIT P3, [R84+URZ+0x30890], R85 ;  /* 0x03089055540075a7 */ /* 0x001064000806017f */
[----:B-1----:R-:W-:Y:S05]  /*23820*/  @!P3 NANOSLEEP.SYNCS 0x989680 ;  /* 0x009896800000b95d */ /* 0x002fea0003900000 */
[----:B------:R-:W1:Y:S02]  /*23830*/  @!P3 SYNCS.PHASECHK.TRANS64 P3, [R84+URZ+0x30890], R85 ;  /* 0x030890555400b5a7 */ /* 0x000e64000806007f */
[----:B-1----:R-:W-:Y:S05]  /*23840*/  @!P3 BRA `(.L_x_3820) ;  /* 0xfffffffc00f0b947 */ /* 0x002fea000383ffff */
[----:B------:R-:W-:Y:S05]  /*23850*/  BRA `(.L_x_4082) ;  /* 0xfffffe6c00407947 */ /* 0x000fea000383ffff */
.L_x_3821:
        /* <DEDUP_REMOVED lines=8> */
.L_x_4084:
[----:B------:R-:W-:Y:S05]  /*238e0*/  BSYNC B1 ;  /* 0x0000000000017941 */ /* 0x000fea0003800000 */
.L_x_4083:
[----:B------:R-:W-:Y:S01]  /*238f0*/  IMAD.MOV.U32 R13, RZ, RZ, R34 ;  /* 0x000000ffff0d7224 */ /* 0x000fe200078e0022 */
[----:B------:R-:W-:Y:S01]  /*23900*/  MOV R36, R14 ;  /* 0x0000000e00247202 */ /* 0x000fe20000000f00 */
[----:B------:R-:W-:Y:S02]  /*23910*/  IMAD.MOV.U32 R12, RZ, RZ, RZ ;  /* 0x000000ffff0c7224 */ /* 0x000fe400078e00ff */
[----:B------:R-:W-:Y:S02]  /*23920*/  IMAD.MOV.U32 R11, RZ, RZ, 0x1c1f ;  /* 0x00001c1fff0b7424 */ /* 0x000fe400078e00ff */
[----:B------:R-:W-:-:S07]  /*23930*/  IMAD.MOV.U32 R15, RZ, RZ, -0x1 ;  /* 0xffffffffff0f7424 */ /* 0x000fce00078e00ff */
[----:B------:R-:W-:Y:S05]  /*23940*/  WARPSYNC.COLLECTIVE R15, `(.L_x_4085) ;  /* 0x000000000f087348 */ /* 0x000fea0003c00000 */
[----:B------:R0:W1:Y:S02]  /*23950*/  SHFL.IDX P6, R14, R13, R12, R11 ;  /* 0x0000000c0d0e7389 */ /* 0x00006400000c000b */
[----:B01----:R-:W-:Y:S01]  /*23960*/  ENDCOLLECTIVE ;  /* 0x000000000000791b */ /* 0x003fe20003800000 */
.L_x_4085:
[----:B------:R-:W-:Y:S01]  /*23970*/  IMAD.MOV.U32 R39, RZ, RZ, R14 ;  /* 0x000000ffff277224 */ /* 0x000fe200078e000e */
[----:B------:R-:W-:Y:S06]  /*23980*/  BRA `(.L_x_4086) ;  /* 0xfffffe6c005c7947 */ /* 0x000fec000383ffff */
.L_x_3824:
        /* <DEDUP_REMOVED lines=8> */
.L_x_4088:
[----:B------:R-:W-:Y:S05]  /*23a10*/  BSYNC B1 ;  /* 0x0000000000017941 */ /* 0x000fea0003800000 */
.L_x_4087:
        /* <DEDUP_REMOVED lines=8> */
.L_x_4089:
[----:B------:R-:W-:Y:S01]  /*23aa0*/  IMAD.MOV.U32 R39, RZ, RZ, R14 ;  /* 0x000000ffff277224 */ /* 0x000fe200078e000e */
[----:B------:R-:W-:Y:S06]  /*23ab0*/  BRA `(.L_x_4090) ;  /* 0xfffffe6c00b87947 */ /* 0x000fec000383ffff */
.L_x_3828:
[----:B---3--:R3:W0:Y:S02]  /*23ac0*/  SYNCS.PHASECHK.TRANS64.TRYWAIT P2, [R84+URZ+0x308b0], R85 ;  /* 0x0308b055540075a7 */ /* 0x008624000804017f */
[----:B0-----:R-:W-:Y:S05]  /*23ad0*/  @!P2 NANOSLEEP.SYNCS 0x989680 ;  /* 0x009896800000a95d */ /* 0x001fea0003900000 */
[----:B------:R-:W0:Y:S02]  /*23ae0*/  @!P2 SYNCS.PHASECHK.TRANS64 P2, [R84+URZ+0x308b0], R85 ;  /* 0x0308b0555400a5a7 */ /* 0x000e24000804007f */
[----:B0-----:R-:W-:Y:S05]  /*23af0*/  @!P2 BRA `(.L_x_3828) ;  /* 0xfffffffc00f0a947 */ /* 0x001fea000383ffff */
[----:B------:R-:W-:Y:S05]  /*23b00*/  BRA `(.L_x_4091) ;  /* 0xfffffe7000947947 */ /* 0x000fea000383ffff */
.L_x_3848:
        /* <DEDUP_REMOVED lines=8> */
.L_x_4093:
[----:B------:R-:W-:Y:S05]  /*23b90*/  BSYNC B1 ;  /* 0x0000000000017941 */ /* 0x000fea0003800000 */
.L_x_4092:
        /* <DEDUP_REMOVED lines=8> */
.L_x_4094:
[----:B------:R-:W-:Y:S02]  /*23c20*/  IMAD.MOV.U32 R13, RZ, RZ, R35 ;  /* 0x000000ffff0d7224 */ /* 0x000fe400078e0023 */
[----:B------:R-:W-:-:S07]  /*23c30*/  IMAD.MOV.U32 R3, RZ, RZ, R14 ;  /* 0x000000ffff037224 */ /* 0x000fce00078e000e */
[----:B------:R-:W-:Y:S05]  /*23c40*/  WARPSYNC.COLLECTIVE R15, `(.L_x_4095) ;  /* 0x000000000f087348 */ /* 0x000fea0003c00000 */
[----:B------:R0:W1:Y:S02]  /*23c50*/  SHFL.IDX P6, R14, R13, R12, R11 ;  /* 0x0000000c0d0e7389 */ /* 0x00006400000c000b */
[----:B01----:R-:W-:Y:S01]  /*23c60*/  ENDCOLLECTIVE ;  /* 0x000000000000791b */ /* 0x003fe20003800000 */
.L_x_4095:
[----:B------:R-:W-:Y:S02]  /*23c70*/  IMAD.MOV.U32 R13, RZ, RZ, R40 ;  /* 0x000000ffff0d7224 */ /* 0x000fe400078e0028 */
[----:B------:R-:W-:-:S07]  /*23c80*/  IMAD.MOV.U32 R35, RZ, RZ, R14 ;  /* 0x000000ffff237224 */ /* 0x000fce00078e000e */
[----:B------:R-:W-:Y:S05]  /*23c90*/  WARPSYNC.COLLECTIVE R15, `(.L_x_4096) ;  /* 0x000000000f087348 */ /* 0x000fea0003c00000 */
[----:B------:R0:W1:Y:S02]  /*23ca0*/  SHFL.IDX P6, R14, R13, R12, R11 ;  /* 0x0000000c0d0e7389 */ /* 0x00006400000c000b */
[----:B01----:R-:W-:Y:S01]  /*23cb0*/  ENDCOLLECTIVE ;  /* 0x000000000000791b */ /* 0x003fe20003800000 */
.L_x_4096:
[----:B------:R-:W-:Y:S01]  /*23cc0*/  IMAD.MOV.U32 R44, RZ, RZ, R14 ;  /* 0x000000ffff2c7224 */ /* 0x000fe200078e000e */
[----:B------:R-:W-:Y:S06]  /*23cd0*/  BRA `(.L_x_4097) ;  /* 0xfffffe8000e47947 */ /* 0x000fec000383ffff */
.L_x_3852:
[----:B0-----:R0:W1:Y:S02]  /*23ce0*/  SYNCS.PHASECHK.TRANS64.TRYWAIT P0, [R2+URZ+0x30800], R11 ;  /* 0x0308000b020075a7 */ /* 0x001064000800017f */
[----:B-1----:R-:W-:Y:S05]  /*23cf0*/  @!P0 NANOSLEEP.SYNCS 0x989680 ;  /* 0x009896800000895d */ /* 0x002fea0003900000 */
[----:B------:R-:W1:Y:S02]  /*23d00*/  @!P0 SYNCS.PHASECHK.TRANS64 P0, [R2+URZ+0x30800], R11 ;  /* 0x0308000b020085a7 */ /* 0x000e64000800007f */
[----:B-1----:R-:W-:Y:S05]  /*23d10*/  @!P0 BRA `(.L_x_3852) ;  /* 0xfffffffc00f08947 */ /* 0x002fea000383ffff */
[----:B------:R-:W-:Y:S05]  /*23d20*/  BRA `(.L_x_4098) ;  /* 0xfffffe8c00a47947 */ /* 0x000fea000383ffff */
.L_x_3876:
        /* <DEDUP_REMOVED lines=8> */
.L_x_4100:
[----:B------:R-:W-:Y:S05]  /*23db0*/  BSYNC B1 ;  /* 0x0000000000017941 */ /* 0x000fea0003800000 */
.L_x_4099:
        /* <DEDUP_REMOVED lines=8> */
.L_x_4101:
[----:B------:R-:W-:Y:S02]  /*23e40*/  IMAD.MOV.U32 R13, RZ, RZ, R35 ;  /* 0x000000ffff0d7224 */ /* 0x000fe400078e0023 */
[----:B------:R-:W-:-:S07]  /*23e50*/  IMAD.MOV.U32 R0, RZ, RZ, R14 ;  /* 0x000000ffff007224 */ /* 0x000fce00078e000e */
[----:B------:R-:W-:Y:S05]  /*23e60*/  WARPSYNC.COLLECTIVE R15, `(.L_x_4102) ;  /* 0x000000000f087348 */ /* 0x000fea0003c00000 */
[----:B------:R0:W1:Y:S02]  /*23e70*/  SHFL.IDX P6, R14, R13, R12, R11 ;  /* 0x0000000c0d0e7389 */ /* 0x00006400000c000b */
[----:B01----:R-:W-:Y:S01]  /*23e80*/  ENDCOLLECTIVE ;  /* 0x000000000000791b */ /* 0x003fe20003800000 */
.L_x_4102:
[----:B------:R-:W-:Y:S02]  /*23e90*/  IMAD.MOV.U32 R13, RZ, RZ, R40 ;  /* 0x000000ffff0d7224 */ /* 0x000fe400078e0028 */
[----:B------:R-:W-:-:S07]  /*23ea0*/  IMAD.MOV.U32 R39, RZ, RZ, R14 ;  /* 0x000000ffff277224 */ /* 0x000fce00078e000e */
[----:B------:R-:W-:Y:S05]  /*23eb0*/  WARPSYNC.COLLECTIVE R15, `(.L_x_4103) ;  /* 0x000000000f087348 */ /* 0x000fea0003c00000 */
[----:B------:R0:W1:Y:S02]  /*23ec0*/  SHFL.IDX P6, R14, R13, R12, R11 ;  /* 0x0000000c0d0e7389 */ /* 0x00006400000c000b */
[----:B01----:R-:W-:Y:S01]  /*23ed0*/  ENDCOLLECTIVE ;  /* 0x000000000000791b */ /* 0x003fe20003800000 */
.L_x_4103:
[----:B------:R-:W-:Y:S01]  /*23ee0*/  IMAD.MOV.U32 R40, RZ, RZ, R14 ;  /* 0x000000ffff287224 */ /* 0x000fe200078e000e */
[----:B------:R-:W-:Y:S06]  /*23ef0*/  BRA `(.L_x_4104) ;  /* 0xfffffeac00507947 */ /* 0x000fec000383ffff */
.L_x_3880:
[----:B0-----:R0:W1:Y:S02]  /*23f00*/  SYNCS.PHASECHK.TRANS64.TRYWAIT P0, [R2+URZ+0x30800], R5 ;  /* 0x03080005020075a7 */ /* 0x001064000800017f */
[----:B-1----:R-:W-:Y:S05]  /*23f10*/  @!P0 NANOSLEEP.SYNCS 0x989680 ;  /* 0x009896800000895d */ /* 0x002fea0003900000 */
[----:B------:R-:W1:Y:S02]  /*23f20*/  @!P0 SYNCS.PHASECHK.TRANS64 P0, [R2+URZ+0x30800], R5 ;  /* 0x03080005020085a7 */ /* 0x000e64000800007f */
[----:B-1----:R-:W-:Y:S05]  /*23f30*/  @!P0 BRA `(.L_x_3880) ;  /* 0xfffffffc00f08947 */ /* 0x002fea000383ffff */
[----:B------:R-:W-:Y:S05]  /*23f40*/  BRA `(.L_x_4105) ;  /* 0xfffffeb400547947 */ /* 0x000fea000383ffff */
.L_x_3894:
[----:B-1----:R1:W2:Y:S02]  /*23f50*/  SYNCS.PHASECHK.TRANS64.TRYWAIT P1, [R3+URZ+0x30830], R0 ;  /* 0x03083000030075a7 */ /* 0x0022a4000802017f */
[----:B--2---:R-:W-:Y:S05]  /*23f60*/  @!P1 NANOSLEEP.SYNCS 0x989680 ;  /* 0x009896800000995d */ /* 0x004fea0003900000 */
[----:B------:R-:W2:Y:S02]  /*23f70*/  @!P1 SYNCS.PHASECHK.TRANS64 P1, [R3+URZ+0x30830], R0 ;  /* 0x03083000030095a7 */ /* 0x000ea4000802007f */
[----:B--2---:R-:W-:Y:S05]  /*23f80*/  @!P1 BRA `(.L_x_3894) ;  /* 0xfffffffc00f09947 */ /* 0x004fea000383ffff */
[----:B------:R-:W-:Y:S05]  /*23f90*/  BRA `(.L_x_3893) ;  /* 0xfffffed800fc7947 */ /* 0x000fea000383ffff */
.L_x_3902:
[----:B-1----:R1:W2:Y:S02]  /*23fa0*/  SYNCS.PHASECHK.TRANS64.TRYWAIT P1, [R0+URZ+0x30830], R4 ;  /* 0x03083004000075a7 */ /* 0x0022a4000802017f */
[----:B--2---:R-:W-:Y:S05]  /*23fb0*/  @!P1 NANOSLEEP.SYNCS 0x989680 ;  /* 0x009896800000995d */ /* 0x004fea0003900000 */
[----:B------:R-:W2:Y:S02]  /*23fc0*/  @!P1 SYNCS.PHASECHK.TRANS64 P1, [R0+URZ+0x30830], R4 ;  /* 0x03083004000095a7 */ /* 0x000ea4000802007f */
[----:B--2---:R-:W-:Y:S05]  /*23fd0*/  @!P1 BRA `(.L_x_3902) ;  /* 0xfffffffc00f09947 */ /* 0x004fea000383ffff */
[----:B------:R-:W-:Y:S05]  /*23fe0*/  BRA `(.L_x_3901) ;  /* 0xffffff08003c7947 */ /* 0x000fea000383ffff */
.L_x_3907:
[----:B-1----:R1:W2:Y:S02]  /*23ff0*/  SYNCS.PHASECHK.TRANS64.TRYWAIT P1, [R11+URZ+0x30850], R3 ;  /* 0x030850030b0075a7 */ /* 0x0022a4000802017f */
[----:B--2---:R-:W-:Y:S05]  /*24000*/  @!P1 NANOSLEEP.SYNCS 0x989680 ;  /* 0x009896800000995d */ /* 0x004fea0003900000 */
[----:B------:R-:W2:Y:S02]  /*24010*/  @!P1 SYNCS.PHASECHK.TRANS64 P1, [R11+URZ+0x30850], R3 ;  /* 0x030850030b0095a7 */ /* 0x000ea4000802007f */
[----:B--2---:R-:W-:Y:S05]  /*24020*/  @!P1 BRA `(.L_x_3907) ;  /* 0xfffffffc00f09947 */ /* 0x004fea000383ffff */
[----:B------:R-:W-:Y:S05]  /*24030*/  BRA `(.L_x_3906) ;  /* 0xffffff1400e87947 */ /* 0x000fea000383ffff */
.L_x_3915:
[----:B-1----:R1:W2:Y:S02]  /*24040*/  SYNCS.PHASECHK.TRANS64.TRYWAIT P1, [R6+URZ+0x30850], R3 ;  /* 0x03085003060075a7 */ /* 0x0022a4000802017f */
[----:B--2---:R-:W-:Y:S05]  /*24050*/  @!P1 NANOSLEEP.SYNCS 0x989680 ;  /* 0x009896800000995d */ /* 0x004fea0003900000 */
[----:B------:R-:W2:Y:S02]  /*24060*/  @!P1 SYNCS.PHASECHK.TRANS64 P1, [R6+URZ+0x30850], R3 ;  /* 0x03085003060095a7 */ /* 0x000ea4000802007f */
[----:B--2---:R-:W-:Y:S05]  /*24070*/  @!P1 BRA `(.L_x_3915) ;  /* 0xfffffffc00f09947 */ /* 0x004fea000383ffff */
[----:B------:R-:W-:Y:S05]  /*24080*/  BRA `(.L_x_3914) ;  /* 0xffffff3400c07947 */ /* 0x000fea000383ffff */
.L_x_3955:
        /* <DEDUP_REMOVED lines=11> */
.L_x_4107:
[----:B------:R-:W-:Y:S05]  /*24140*/  BSYNC B1 ;  /* 0x0000000000017941 */ /* 0x000fea0003800000 */
.L_x_4106:
[----:B------:R-:W-:Y:S05]  /*24150*/  BRA `(.L_x_4108) ;  /* 0xffffff94001c7947 */ /* 0x000fea000383ffff */
.L_x_3957:
[----:B------:R-:W-:Y:S01]  /*24160*/  BSSY B1, `(.L_x_4109) ;  /* 0x0000006000017945 */ /* 0x000fe20003800000 */
[----:B------:R-:W-:-:S07]  /*24170*/  IMAD.MOV.U32 R15, RZ, RZ, -0x1 ;  /* 0xffffffffff0f7424 */ /* 0x000fce00078e00ff */
[----:B0-----:R-:W-:Y:S05]  /*24180*/  WARPSYNC.COLLECTIVE R15, `(.L_x_4110) ;  /* 0x000000000f0c7348 */ /* 0x001fea0003c00000 */
[----:B------:R-:W-:Y:S02]  /*24190*/  ELECT P6, UR62, PT ;  /* 0x00000000003e782f */ /* 0x000fe400038c0000 */
[----:B------:R-:W-:Y:S01]  /*241a0*/  MOV R14, UR62 ;  /* 0x0000003e000e7c02 */ /* 0x000fe20008000f00 */
[----:B0-----:R-:W-:Y:S10]  /*241b0*/  ENDCOLLECTIVE ;  /* 0x000000000000791b */ /* 0x001ff40003800000 */
.L_x_4110:
[----:B------:R-:W-:Y:S05]  /*241c0*/  BSYNC B1 ;  /* 0x0000000000017941 */ /* 0x000fea0003800000 */
.L_x_4109:
[----:B------:R-:W-:Y:S05]  /*241d0*/  BRA `(.L_x_3956) ;  /* 0xffffff9400147947 */ /* 0x000fea000383ffff */
.L_x_3959:
[----:B0-----:R0:W1:Y:S02]  /*241e0*/  SYNCS.PHASECHK.TRANS64.TRYWAIT P0, [R22+URZ+0x30820], R8 ;  /* 0x03082008160075a7 */ /* 0x001064000800017f */
[----:B-1----:R-:W-:Y:S05]  /*241f0*/  @!P0 NANOSLEEP.SYNCS 0x989680 ;  /* 0x009896800000895d */ /* 0x002fea0003900000 */
[----:B------:R-:W1:Y:S02]  /*24200*/  @!P0 SYNCS.PHASECHK.TRANS64 P0, [R22+URZ+0x30820], R8 ;  /* 0x03082008160085a7 */ /* 0x000e64000800007f */
[----:B-1----:R-:W-:Y:S05]  /*24210*/  @!P0 BRA `(.L_x_3959) ;  /* 0xfffffffc00f08947 */ /* 0x002fea000383ffff */
[----:B------:R-:W-:Y:S05]  /*24220*/  BRA `(.L_x_4111) ;  /* 0xffffff9400247947 */ /* 0x000fea000383ffff */
.L_x_3963:
[----:B-1----:R1:W2:Y:S02]  /*24230*/  SYNCS.PHASECHK.TRANS64.TRYWAIT P0, [R12+URZ+0x308a0], R11 ;  /* 0x0308a00b0c0075a7 */ /* 0x0022a4000800017f */
[----:B--2---:R-:W-:Y:S05]  /*24240*/  @!P0 NANOSLEEP.SYNCS 0x989680 ;  /* 0x009896800000895d */ /* 0x004fea0003900000 */
[----:B------:R-:W2:Y:S02]  /*24250*/  @!P0 SYNCS.PHASECHK.TRANS64 P0, [R12+URZ+0x308a0], R11 ;  /* 0x0308a00b0c0085a7 */ /* 0x000ea4000800007f */
[----:B--2---:R-:W-:Y:S05]  /*24260*/  @!P0 BRA `(.L_x_3963) ;  /* 0xfffffffc00f08947 */ /* 0x004fea000383ffff */
[----:B------:R-:W-:Y:S05]  /*24270*/  BRA `(.L_x_4112) ;  /* 0xffffff94003c7947 */ /* 0x000fea000383ffff */
.L_x_3970:
[----:B0-----:R0:W2:Y:S02]  /*24280*/  SYNCS.PHASECHK.TRANS64.TRYWAIT P0, [R12+URZ+0x308c0], R11 ;  /* 0x0308c00b0c0075a7 */ /* 0x0010a4000800017f */
[----:B--2---:R-:W-:Y:S05]  /*24290*/  @!P0 NANOSLEEP.SYNCS 0x989680 ;  /* 0x009896800000895d */ /* 0x004fea0003900000 */
[----:B------:R-:W2:Y:S02]  /*242a0*/  @!P0 SYNCS.PHASECHK.TRANS64 P0, [R12+URZ+0x308c0], R11 ;  /* 0x0308c00b0c0085a7 */ /* 0x000ea4000800007f */
[----:B--2---:R-:W-:Y:S05]  /*242b0*/  @!P0 BRA `(.L_x_3970) ;  /* 0xfffffffc00f08947 */ /* 0x004fea000383ffff */
[----:B------:R-:W-:Y:S05]  /*242c0*/  BRA `(.L_x_4113) ;  /* 0xffffff9800387947 */ /* 0x000fea000383ffff */
.L_x_3979:
[----:B-1----:R1:W2:Y:S02]  /*242d0*/  SYNCS.PHASECHK.TRANS64.TRYWAIT P2, [R11+URZ+0x308a0], R10 ;  /* 0x0308a00a0b0075a7 */ /* 0x0022a4000804017f */
[----:B--2---:R-:W-:Y:S05]  /*242e0*/  @!P2 NANOSLEEP.SYNCS 0x989680 ;  /* 0x009896800000a95d */ /* 0x004fea0003900000 */
[----:B------:R-:W2:Y:S02]  /*242f0*/  @!P2 SYNCS.PHASECHK.TRANS64 P2, [R11+URZ+0x308a0], R10 ;  /* 0x0308a00a0b00a5a7 */ /* 0x000ea4000804007f */
[----:B--2---:R-:W-:Y:S05]  /*24300*/  @!P2 BRA `(.L_x_3979) ;  /* 0xfffffffc00f0a947 */ /* 0x004fea000383ffff */
[----:B------:R-:W-:Y:S05]  /*24310*/  BRA `(.L_x_4114) ;  /* 0xffffff9c006c7947 */ /* 0x000fea000383ffff */
.L_x_3986:
[----:B0-----:R0:W2:Y:S02]  /*24320*/  SYNCS.PHASECHK.TRANS64.TRYWAIT P2, [R11+URZ+0x308c0], R10 ;  /* 0x0308c00a0b0075a7 */ /* 0x0010a4000804017f */
[----:B--2---:R-:W-:Y:S05]  /*24330*/  @!P2 NANOSLEEP.SYNCS 0x989680 ;  /* 0x009896800000a95d */ /* 0x004fea0003900000 */
[----:B------:R-:W2:Y:S02]  /*24340*/  @!P2 SYNCS.PHASECHK.TRANS64 P2, [R11+URZ+0x308c0], R10 ;  /* 0x0308c00a0b00a5a7 */ /* 0x000ea4000804007f */
[----:B--2---:R-:W-:Y:S05]  /*24350*/  @!P2 BRA `(.L_x_3986) ;  /* 0xfffffffc00f0a947 */ /* 0x004fea000383ffff */
[----:B------:R-:W-:Y:S05]  /*24360*/  BRA `(.L_x_4115) ;  /* 0xffffffa000647947 */ /* 0x000fea000383ffff */
.L_x_4003:
[----:B------:R-:W1:Y:S01]  /*24370*/  S2R R7, SR_TID.X ;  /* 0x0000000000077919 */ /* 0x000e620000002100 */
[----:B------:R-:W-:Y:S01]  /*24380*/  BSSY B0, `(.L_x_4116) ;  /* 0x000000a000007945 */ /* 0x000fe20003800000 */
[----:B------:R-:W-:Y:S01]  /*24390*/  IMAD.MOV.U32 R12, RZ, RZ, RZ ;  /* 0x000000ffff0c7224 */ /* 0x000fe200078e00ff */
[----:B------:R-:W-:Y:S01]  /*243a0*/  MOV R11, 0x1f ;  /* 0x0000001f000b7802 */ /* 0x000fe20000000f00 */
[----:B------:R-:W-:Y:S01]  /*243b0*/  IMAD.MOV.U32 R15, RZ, RZ, -0x1 ;  /* 0xffffffffff0f7424 */ /* 0x000fe200078e00ff */
[----:B-1----:R-:W-:-:S04]  /*243c0*/  SHF.R.U32.HI R7, RZ, 0x5, R7 ;  /* 0x00000005ff077819 */ /* 0x002fc80000011607 */
[----:B------:R-:W-:-:S05]  /*243d0*/  LOP3.LUT R7, R7, 0x3, RZ, 0xc0, !PT ;  /* 0x0000000307077812 */ /* 0x000fca00078ec0ff */
[----:B------:R-:W-:-:S07]  /*243e0*/  IMAD.MOV.U32 R13, RZ, RZ, R7 ;  /* 0x000000ffff0d7224 */ /* 0x000fce00078e0007 */
[----:B0----5:R-:W-:Y:S05]  /*243f0*/  WARPSYNC.COLLECTIVE R15, `(.L_x_4117) ;  /* 0x000000000f087348 */ /* 0x021fea0003c00000 */
[----:B------:R1:W2:Y:S02]  /*24400*/  SHFL.IDX P6, R14, R13, R12, R11 ;  /* 0x0000000c0d0e7389 */ /* 0x0002a400000c000b */
[----:B012--5:R-:W-:Y:S01]  /*24410*/  ENDCOLLECTIVE ;  /* 0x000000000000791b */ /* 0x027fe20003800000 */
.L_x_4117:
[----:B------:R-:W-:Y:S05]  /*24420*/  BSYNC B0 ;  /* 0x0000000000007941 */ /* 0x000fea0003800000 */
.L_x_4116:
[----:B------:R-:W-:Y:S05]  /*24430*/  BRA `(.L_x_4118) ;  /* 0xffffffb000147947 */ /* 0x000fea000383ffff */
.L_x_4006:
[----:B0-----:R0:W1:Y:S02]  /*24440*/  SYNCS.PHASECHK.TRANS64.TRYWAIT P0, [R7+URZ+0x30840], R2 ;  /* 0x03084002070075a7 */ /* 0x001064000800017f */
[----:B-1----:R-:W-:Y:S05]  /*24450*/  @!P0 NANOSLEEP.SYNCS 0x989680 ;  /* 0x009896800000895d */ /* 0x002fea0003900000 */
[----:B------:R-:W1:Y:S02]  /*24460*/  @!P0 SYNCS.PHASECHK.TRANS64 P0, [R7+URZ+0x30840], R2 ;  /* 0x03084002070085a7 */ /* 0x000e64000800007f */
[----:B-1----:R-:W-:Y:S05]  /*24470*/  @!P0 BRA `(.L_x_4006) ;  /* 0xfffffffc00f08947 */ /* 0x002fea000383ffff */
[----:B------:R-:W-:Y:S05]  /*24480*/  BRA `(.L_x_4119) ;  /* 0xffffffb000647947 */ /* 0x000fea000383ffff */
.L_x_4007:
        /* <DEDUP_REMOVED lines=8> */
.L_x_4121:
[----:B------:R-:W-:Y:S05]  /*24510*/  BSYNC B0 ;  /* 0x0000000000007941 */ /* 0x000fea0003800000 */
.L_x_4120:
        /* <DEDUP_REMOVED lines=9> */
.L_x_4122:
[----:B------:R-:W-:Y:S02]  /*245b0*/  IMAD.MOV.U32 R13, RZ, RZ, R0 ;  /* 0x000000ffff0d7224 */ /* 0x000fe400078e0000 */
[----:B------:R-:W-:Y:S02]  /*245c0*/  IMAD.MOV.U32 R12, RZ, RZ, 0x1 ;  /* 0x00000001ff0c7424 */ /* 0x000fe400078e00ff */
[----:B------:R-:W-:-:S07]  /*245d0*/  IMAD.MOV.U32 R3, RZ, RZ, R14 ;  /* 0x000000ffff037224 */ /* 0x000fce00078e000e */
[----:B------:R-:W-:Y:S05]  /*245e0*/  WARPSYNC.COLLECTIVE R15, `(.L_x_4123) ;  /* 0x000000000f087348 */ /* 0x000fea0003c00000 */
[----:B------:R0:W1:Y:S02]  /*245f0*/  SHFL.IDX P6, R14, R13, R12, R11 ;  /* 0x0000000c0d0e7389 */ /* 0x00006400000c000b */
[----:B01----:R-:W-:Y:S01]  /*24600*/  ENDCOLLECTIVE ;  /* 0x000000000000791b */ /* 0x003fe20003800000 */
.L_x_4123:
        /* <DEDUP_REMOVED lines=13> */
[----:B0-----:R-:W-:Y:S01]  /*246e0*/  MOV R2, R14 ;  /* 0x0000000e00027202 */ /* 0x001fe20000000f00 */
[----:B------:R-:W-:-:S07]  /*246f0*/  @P1 IMAD R8, R5, 0x2, R22 ;  /* 0x0000000205081824 */ /* 0x000fce00078e0216 */
[----:B------:R-:W-:Y:S05]  /*24700*/  WARPSYNC.COLLECTIVE R15, `(.L_x_4124) ;  /* 0x000000000f087348 */ /* 0x000fea0003c00000 */
[----:B------:R0:W1:Y:S02]  /*24710*/  SHFL.IDX P6, R14, R13, R12, R11 ;  /* 0x0000000c0d0e7389 */ /* 0x00006400000c000b */
[----:B01----:R-:W-:Y:S01]  /*24720*/  ENDCOLLECTIVE ;  /* 0x000000000000791b */ /* 0x003fe20003800000 */
.L_x_4124:
[----:B------:R-:W-:Y:S02]  /*24730*/  IMAD.MOV.U32 R13, RZ, RZ, R0 ;  /* 0x000000ffff0d7224 */ /* 0x000fe400078e0000 */
[----:B------:R-:W-:Y:S02]  /*24740*/  IMAD.MOV.U32 R12, RZ, RZ, 0x2 ;  /* 0x00000002ff0c7424 */ /* 0x000fe400078e00ff */
[----:B------:R-:W-:-:S07]  /*24750*/  IMAD.MOV.U32 R3, RZ, RZ, R14 ;  /* 0x000000ffff037224 */ /* 0x000fce00078e000e */
[----:B------:R-:W-:Y:S05]  /*24760*/  WARPSYNC.COLLECTIVE R15, `(.L_x_4125) ;  /* 0x000000000f087348 */ /* 0x000fea0003c00000 */
[----:B------:R0:W1:Y:S02]  /*24770*/  SHFL.IDX P6, R14, R13, R12, R11 ;  /* 0x0000000c0d0e7389 */ /* 0x00006400000c000b */
[----:B01----:R-:W-:Y:S01]  /*24780*/  ENDCOLLECTIVE ;  /* 0x000000000000791b */ /* 0x003fe20003800000 */
.L_x_4125:
        /* <DEDUP_REMOVED lines=17> */
.L_x_4126:
[----:B------:R-:W-:Y:S02]  /*248a0*/  @P1 IMAD R8, R5, 0x2, R22 ;  /* 0x0000000205081824 */ /* 0x000fe400078e0216 */
[----:B------:R-:W-:Y:S02]  /*248b0*/  IMAD.MOV.U32 R13, RZ, RZ, R0 ;  /* 0x000000ffff0d7224 */ /* 0x000fe400078e0000 */
[----:B------:R-:W-:Y:S02]  /*248c0*/  IMAD.MOV.U32 R12, RZ, RZ, 0x3 ;  /* 0x00000003ff0c7424 */ /* 0x000fe400078e00ff */
[----:B------:R-:W-:-:S07]  /*248d0*/  IMAD.MOV.U32 R3, RZ, RZ, R14 ;  /* 0x000000ffff037224 */ /* 0x000fce00078e000e */
[----:B------:R-:W-:Y:S05]  /*248e0*/  WARPSYNC.COLLECTIVE R15, `(.L_x_4127) ;  /* 0x000000000f087348 */ /* 0x000fea0003c00000 */
[----:B------:R0:W1:Y:S02]  /*248f0*/  SHFL.IDX P6, R14, R13, R12, R11 ;  /* 0x0000000c0d0e7389 */ /* 0x00006400000c000b */
[----:B01----:R-:W-:Y:S01]  /*24900*/  ENDCOLLECTIVE ;  /* 0x000000000000791b */ /* 0x003fe20003800000 */
.L_x_4127:
        /* <DEDUP_REMOVED lines=17> */
.L_x_4128:
[----:B------:R-:W-:Y:S02]  /*24a20*/  @P1 IMAD R8, R5, 0x2, R22 ;  /* 0x0000000205081824 */ /* 0x000fe400078e0216 */
[----:B------:R-:W-:Y:S02]  /*24a30*/  IMAD.MOV.U32 R13, RZ, RZ, R0 ;  /* 0x000000ffff0d7224 */ /* 0x000fe400078e0000 */
[----:B------:R-:W-:Y:S01]  /*24a40*/  IMAD.MOV.U32 R12, RZ, RZ, 0x4 ;  /* 0x00000004ff0c7424 */ /* 0x000fe200078e00ff */
[----:B------:R-:W-:-:S07]  /*24a50*/  MOV R3, R14 ;  /* 0x0000000e00037202 */ /* 0x000fce0000000f00 */
[----:B------:R-:W-:Y:S05]  /*24a60*/  WARPSYNC.COLLECTIVE R15, `(.L_x_4129) ;  /* 0x000000000f087348 */ /* 0x000fea0003c00000 */
[----:B------:R0:W1:Y:S02]  /*24a70*/  SHFL.IDX P6, R14, R13, R12, R11 ;  /* 0x0000000c0d0e7389 */ /* 0x00006400000c000b */
[----:B01----:R-:W-:Y:S01]  /*24a80*/  ENDCOLLECTIVE ;  /* 0x000000000000791b */ /* 0x003fe20003800000 */
.L_x_4129:
        /* <DEDUP_REMOVED lines=17> */
.L_x_4130:
[----:B------:R-:W-:Y:S02]  /*24ba0*/  @P1 IMAD R8, R5, 0x2, R22 ;  /* 0x0000000205081824 */ /* 0x000fe400078e0216 */
[----:B------:R-:W-:Y:S02]  /*24bb0*/  IMAD.MOV.U32 R13, RZ, RZ, R0 ;  /* 0x000000ffff0d7224 */ /* 0x000fe400078e0000 */
[----:B------:R-:W-:Y:S02]  /*24bc0*/  IMAD.MOV.U32 R12, RZ, RZ, 0x5 ;  /* 0x00000005ff0c7424 */ /* 0x000fe400078e00ff */
[----:B------:R-:W-:-:S07]  /*24bd0*/  IMAD.MOV.U32 R3, RZ, RZ, R14 ;  /* 0x000000ffff037224 */ /* 0x000fce00078e000e */
[----:B------:R-:W-:Y:S05]  /*24be0*/  WARPSYNC.COLLECTIVE R15, `(.L_x_4131) ;  /* 0x000000000f087348 */ /* 0x000fea0003c00000 */
[----:B------:R0:W1:Y:S02]  /*24bf0*/  SHFL.IDX P6, R14, R13, R12, R11 ;  /* 0x0000000c0d0e7389 */ /* 0x00006400000c000b */
[----:B01----:R-:W-:Y:S01]  /*24c00*/  ENDCOLLECTIVE ;  /* 0x000000000000791b */ /* 0x003fe20003800000 */
.L_x_4131:
        /* <DEDUP_REMOVED lines=10> */
.L_x_4132:
        /* <DEDUP_REMOVED lines=8> */
.L_x_4012:
[----:B------:R-:W-:Y:S01]  /*24d30*/  IMAD.MOV.U32 R13, RZ, RZ, R5 ;  /* 0x000000ffff0d7224 */ /* 0x000fe200078e0005 */
[----:B------:R-:W-:Y:S01]  /*24d40*/  MOV R12, RZ ;  /* 0x000000ff000c7202 */ /* 0x000fe20000000f00 */
[----:B------:R-:W-:Y:S02]  /*24d50*/  IMAD.MOV.U32 R11, RZ, RZ, 0x181f ;  /* 0x0000181fff0b7424 */ /* 0x000fe400078e00ff */
[----:B------:R-:W-:Y:S02]  /*24d60*/  IMAD.MOV.U32 R15, RZ, RZ, -0x1 ;  /* 0xffffffffff0f7424 */ /* 0x000fe400078e00ff */
[----:B-----5:R-:W-:Y:S02]  /*24d70*/  IMAD R6, R10, R8, RZ ;  /* 0x000000080a067224 */ /* 0x020fe400078e02ff */
[----:B------:R-:W-:-:S07]  /*24d80*/  IMAD.IADD R4, R9, 0x1, R4 ;  /* 0x0000000109047824 */ /* 0x000fce00078e0204 */
[----:B------:R-:W-:Y:S05]  /*24d90*/  WARPSYNC.COLLECTIVE R15, `(.L_x_4134) ;  /* 0x000000000f087348 */ /* 0x000fea0003c00000 */
[----:B------:R0:W1:Y:S02]  /*24da0*/  SHFL.IDX P6, R14, R13, R12, R11 ;  /* 0x0000000c0d0e7389 */ /* 0x00006400000c000b */
[----:B01----:R-:W-:Y:S01]  /*24db0*/  ENDCOLLECTIVE ;  /* 0x000000000000791b */ /* 0x003fe20003800000 */
.L_x_4134:
[----:B------:R-:W-:Y:S01]  /*24dc0*/  ISETP.GE.AND P1, PT, R4, R6, PT ;  /* 0x000000060400720c */ /* 0x000fe20003f26270 */
[----:B------:R-:W-:Y:S02]  /*24dd0*/  IMAD.MOV.U32 R13, RZ, RZ, R0 ;  /* 0x000000ffff0d7224 */ /* 0x000fe400078e0000 */
[----:B------:R-:W-:-:S10]  /*24de0*/  IMAD.MOV.U32 R2, RZ, RZ, R14 ;  /* 0x000000ffff027224 */ /* 0x000fd400078e000e */
[----:B------:R-:W-:Y:S05]  /*24df0*/  WARPSYNC.COLLECTIVE R15, `(.L_x_4135) ;  /* 0x000000000f087348 */ /* 0x000fea0003c00000 */
[----:B------:R0:W1:Y:S02]  /*24e00*/  SHFL.IDX P6, R14, R13, R12, R11 ;  /* 0x0000000c0d0e7389 */ /* 0x00006400000c000b */
[----:B01----:R-:W-:Y:S01]  /*24e10*/  ENDCOLLECTIVE ;  /* 0x000000000000791b */ /* 0x003fe20003800000 */
.L_x_4135:
[----:B------:R-:W-:Y:S02]  /*24e20*/  IMAD.MOV.U32 R13, RZ, RZ, R5 ;  /* 0x000000ffff0d7224 */ /* 0x000fe400078e0005 */
[----:B------:R-:W-:Y:S02]  /*24e30*/  IMAD.MOV.U32 R12, RZ, RZ, 0x1 ;  /* 0x00000001ff0c7424 */ /* 0x000fe400078e00ff */
[----:B------:R-:W-:-:S07]  /*24e40*/  IMAD.MOV.U32 R3, RZ, RZ, R14 ;  /* 0x000000ffff037224 */ /* 0x000fce00078e000e */
[----:B------:R-:W-:Y:S05]  /*24e50*/  WARPSYNC.COLLECTIVE R15, `(.L_x_4136) ;  /* 0x000000000f087348 */ /* 0x000fea0003c00000 */
[----:B------:R0:W1:Y:S02]  /*24e60*/  SHFL.IDX P6, R14, R13, R12, R11 ;  /* 0x0000000c0d0e7389 */ /* 0x00006400000c000b */
[----:B01----:R-:W-:Y:S01]  /*24e70*/  ENDCOLLECTIVE ;  /* 0x000000000000791b */ /* 0x003fe20003800000 */
.L_x_4136:
        /* <DEDUP_REMOVED lines=16> */
.L_x_4137:
[----:B------:R-:W-:Y:S02]  /*24f80*/  IMAD.MOV.U32 R13, RZ, RZ, R5 ;  /* 0x000000ffff0d7224 */ /* 0x000fe400078e0005 */
[----:B------:R-:W-:Y:S02]  /*24f90*/  IMAD.MOV.U32 R12, RZ, RZ, 0x2 ;  /* 0x00000002ff0c7424 */ /* 0x000fe400078e00ff */
[----:B------:R-:W-:-:S07]  /*24fa0*/  IMAD.MOV.U32 R3, RZ, RZ, R14 ;  /* 0x000000ffff037224 */ /* 0x000fce00078e000e */
[----:B------:R-:W-:Y:S05]  /*24fb0*/  WARPSYNC.COLLECTIVE R15, `(.L_x_4138) ;  /* 0x000000000f087348 */ /* 0x000fea0003c00000 */
[----:B------:R0:W1:Y:S02]  /*24fc0*/  SHFL.IDX P6, R14, R13, R12, R11 ;  /* 0x0000000c0d0e7389 */ /* 0x00006400000c000b */
[----:B01----:R-:W-:Y:S01]  /*24fd0*/  ENDCOLLECTIVE ;  /* 0x000000000000791b */ /* 0x003fe20003800000 */
.L_x_4138:
[----:B------:R-:W-:-:S05]  /*24fe0*/  @!P1 LEA R7, P4, R32, R3, 0x1 ;  /* 0x0000000320079211 */ /* 0x000fca00078808ff */
[----:B------:R-:W-:Y:S01]  /*24ff0*/  @!P1 IMAD.X R8, RZ, RZ, R2, P4 ;  /* 0x000000ffff089224 */ /* 0x000fe200020e0602 */
[----:B------:R-:W-:Y:S01]  /*25000*/  @!P1 MOV R2, R7 ;  /* 0x0000000700029202 */ /* 0x000fe20000000f00 */
[----:B------:R-:W-:Y:S02]  /*25010*/  VIADD R7, R4, 0x20 ;  /* 0x0000002004077836 */ /* 0x000fe40000000000 */
[----:B------:R-:W-:Y:S02]  /*25020*/  @!P1 IMAD.MOV.U32 R3, RZ, RZ, R8 ;  /* 0x000000ffff039224 */ /* 0x000fe400078e0008 */
[----:B------:R-:W-:-:S03]  /*25030*/  IMAD.MOV.U32 R13, RZ, RZ, R0 ;  /* 0x000000ffff0d7224 */ /* 0x000fc600078e0000 */
        /* <DEDUP_REMOVED lines=11> */
.L_x_4139:
[----:B------:R-:W-:Y:S02]  /*250f0*/  IMAD.MOV.U32 R13, RZ, RZ, R5 ;  /* 0x000000ffff0d7224 */ /* 0x000fe400078e0005 */
[----:B------:R-:W-:Y:S02]  /*25100*/  IMAD.MOV.U32 R12, RZ, RZ, 0x3 ;  /* 0x00000003ff0c7424 */ /* 0x000fe400078e00ff */
[----:B------:R-:W-:-:S07]  /*25110*/  IMAD.MOV.U32 R3, RZ, RZ, R14 ;  /* 0x000000ffff037224 */ /* 0x000fce00078e000e */
[----:B------:R-:W-:Y:S05]  /*25120*/  WARPSYNC.COLLECTIVE R15, `(.L_x_4140) ;  /* 0x000000000f087348 */ /* 0x000fea0003c00000 */
[----:B------:R0:W1:Y:S02]  /*25130*/  SHFL.IDX P6, R14, R13, R12, R11 ;  /* 0x0000000c0d0e7389 */ /* 0x00006400000c000b */
[----:B01----:R-:W-:Y:S01]  /*25140*/  ENDCOLLECTIVE ;  /* 0x000000000000791b */ /* 0x003fe20003800000 */
.L_x_4140:
        /* <DEDUP_REMOVED lines=17> */
.L_x_4141:
[----:B------:R-:W-:Y:S02]  /*25260*/  IMAD.MOV.U32 R13, RZ, RZ, R5 ;  /* 0x000000ffff0d7224 */ /* 0x000fe400078e0005 */
[----:B------:R-:W-:Y:S01]  /*25270*/  IMAD.MOV.U32 R12, RZ, RZ, 0x4 ;  /* 0x00000004ff0c7424 */ /* 0x000fe200078e00ff */
[----:B------:R-:W-:-:S07]  /*25280*/  MOV R3, R14 ;  /* 0x0000000e00037202 */ /* 0x000fce0000000f00 */
[----:B------:R-:W-:Y:S05]  /*25290*/  WARPSYNC.COLLECTIVE R15, `(.L_x_4142) ;  /* 0x000000000f087348 */ /* 0x000fea0003c00000 */
[----:B------:R0:W1:Y:S02]  /*252a0*/  SHFL.IDX P6, R14, R13, R12, R11 ;  /* 0x0000000c0d0e7389 */ /* 0x00006400000c000b */
[----:B01----:R-:W-:Y:S01]  /*252b0*/  ENDCOLLECTIVE ;  /* 0x000000000000791b */ /* 0x003fe20003800000 */
.L_x_4142:
[----:B------:R-:W-:-:S05]  /*252c0*/  @!P1 LEA R7, P4, R32, R3, 0x1 ;  /* 0x0000000320079211 */ /* 0x000fca00078808ff */
[----:B------:R-:W-:Y:S02]  /*252d0*/  @!P1 IMAD.X R8, RZ, RZ, R2, P4 ;  /* 0x000000ffff089224 */ /* 0x000fe400020e0602 */
[----:B------:R-:W-:Y:S02]  /*252e0*/  @!P1 IMAD.MOV.U32 R2, RZ, RZ, R7 ;  /* 0x000000ffff029224 */ /* 0x000fe400078e0007 */
        /* <DEDUP_REMOVED lines=14> */
.L_x_4143:
[----:B------:R-:W-:Y:S02]  /*253d0*/  IMAD.MOV.U32 R13, RZ, RZ, R5 ;  /* 0x000000ffff0d7224 */ /* 0x000fe400078e0005 */
[----:B------:R-:W-:Y:S02]  /*253e0*/  IMAD.MOV.U32 R12, RZ, RZ, 0x5 ;  /* 0x00000005ff0c7424 */ /* 0x000fe400078e00ff */
[----:B------:R-:W-:-:S07]  /*253f0*/  IMAD.MOV.U32 R3, RZ, RZ, R14 ;  /* 0x000000ffff037224 */ /* 0x000fce00078e000e */
[----:B------:R-:W-:Y:S05]  /*25400*/  WARPSYNC.COLLECTIVE R15, `(.L_x_4144) ;  /* 0x000000000f087348 */ /* 0x000fea0003c00000 */
[----:B------:R0:W1:Y:S02]  /*25410*/  SHFL.IDX P6, R14, R13, R12, R11 ;  /* 0x0000000c0d0e7389 */ /* 0x00006400000c000b */
[----:B01----:R-:W-:Y:S01]  /*25420*/  ENDCOLLECTIVE ;  /* 0x000000000000791b */ /* 0x003fe20003800000 */
.L_x_4144:
        /* <DEDUP_REMOVED lines=12> */
[----:B------:R-:W-:-:S02]  /*254f0*/  ISETP.GE.AND P1, PT, R7, R6, PT ;  /* 0x000000060700720c */ /* 0x000fc40003f26270 */
[----:B0-----:R-:W-:-:S11]  /*25500*/  MOV R2, R14 ;  /* 0x0000000e00027202 */ /* 0x001fd60000000f00 */
[----:B------:R-:W-:Y:S05]  /*25510*/  WARPSYNC.COLLECTIVE R15, `(.L_x_4145) ;  /* 0x000000000f087348 */ /* 0x000fea0003c00000 */
[----:B------:R0:W1:Y:S02]  /*25520*/  SHFL.IDX P6, R14, R13, R12, R11 ;  /* 0x0000000c0d0e7389 */ /* 0x00006400000c000b */
[----:B01----:R-:W-:Y:S01]  /*25530*/  ENDCOLLECTIVE ;  /* 0x000000000000791b */ /* 0x003fe20003800000 */
.L_x_4145:
[----:B------:R-:W-:Y:S02]  /*25540*/  IMAD.MOV.U32 R13, RZ, RZ, R5 ;  /* 0x000000ffff0d7224 */ /* 0x000fe400078e0005 */
[----:B------:R-:W-:Y:S02]  /*25550*/  IMAD.MOV.U32 R12, RZ, RZ, 0x6 ;  /* 0x00000006ff0c7424 */ /* 0x000fe400078e00ff */
[----:B------:R-:W-:-:S07]  /*25560*/  IMAD.MOV.U32 R3, RZ, RZ, R14 ;  /* 0x000000ffff037224 */ /* 0x000fce00078e000e */
[----:B------:R-:W-:Y:S05]  /*25570*/  WARPSYNC.COLLECTIVE R15, `(.L_x_4146) ;  /* 0x000000000f087348 */ /* 0x000fea0003c00000 */
[----:B------:R0:W1:Y:S02]  /*25580*/  SHFL.IDX P6, R14, R13, R12, R11 ;  /* 0x0000000c0d0e7389 */ /* 0x00006400000c000b */
[----:B01----:R-:W-:Y:S01]  /*25590*/  ENDCOLLECTIVE ;  /* 0x000000000000791b */ /* 0x003fe20003800000 */
.L_x_4146:
        /* <DEDUP_REMOVED lines=17> */
.L_x_4147:
[----:B------:R-:W-:Y:S01]  /*256b0*/  IMAD.MOV.U32 R13, RZ, RZ, R5 ;  /* 0x000000ffff0d7224 */ /* 0x000fe200078e0005 */
[----:B------:R-:W-:Y:S01]  /*256c0*/  MOV R12, 0x7 ;  /* 0x00000007000c7802 */ /* 0x000fe20000000f00 */
[----:B------:R-:W-:-:S07]  /*256d0*/  IMAD.MOV.U32 R3, RZ, RZ, R14 ;  /* 0x000000ffff037224 */ /* 0x000fce00078e000e */
[----:B------:R-:W-:Y:S05]  /*256e0*/  WARPSYNC.COLLECTIVE R15, `(.L_x_4148) ;  /* 0x000000000f087348 */ /* 0x000fea0003c00000 */
[----:B------:R0:W1:Y:S02]  /*256f0*/  SHFL.IDX P6, R14, R13, R12, R11 ;  /* 0x0000000c0d0e7389 */ /* 0x00006400000c000b */
[----:B01----:R-:W-:Y:S01]  /*25700*/  ENDCOLLECTIVE ;  /* 0x000000000000791b */ /* 0x003fe20003800000 */
.L_x_4148:
        /* <DEDUP_REMOVED lines=12> */
[----:B0-----:R-:W-:Y:S05]  /*257d0*/  WARPSYNC.COLLECTIVE R15, `(.L_x_4149) ;  /* 0x000000000f087348 */ /* 0x001fea0003c00000 */
[----:B------:R1:W2:Y:S02]  /*257e0*/  SHFL.IDX P6, R14, R13, R12, R11 ;  /* 0x0000000c0d0e7389 */ /* 0x0002a400000c000b */
[----:B012---:R-:W-:Y:S01]  /*257f0*/  ENDCOLLECTIVE ;  /* 0x000000000000791b */ /* 0x007fe20003800000 */
.L_x_4149:
[----:B------:R-:W-:Y:S05]  /*25800*/  BRA `(.L_x_4150) ;  /* 0xffffffac00fc7947 */ /* 0x000fea000383ffff */
.L_x_4017:
[----:B0-----:R0:W1:Y:S02]  /*25810*/  SYNCS.PHASECHK.TRANS64.TRYWAIT P0, [R22+URZ+0x30820], R3 ;  /* 0x03082003160075a7 */ /* 0x001064000800017f */
[----:B-1----:R-:W-:Y:S05]  /*25820*/  @!P0 NANOSLEEP.SYNCS 0x989680 ;  /* 0x009896800000895d */ /* 0x002fea0003900000 */
[----:B------:R-:W1:Y:S02]  /*25830*/  @!P0 SYNCS.PHASECHK.TRANS64 P0, [R22+URZ+0x30820], R3 ;  /* 0x03082003160085a7 */ /* 0x000e64000800007f */
[----:B-1----:R-:W-:Y:S05]  /*25840*/  @!P0 BRA `(.L_x_4017) ;  /* 0xfffffffc00f08947 */ /* 0x002fea000383ffff */
[----:B------:R-:W-:Y:S05]  /*25850*/  BRA `(.L_x_4151) ;  /* 0xffffffb000747947 */ /* 0x000fea000383ffff */
.L_x_4022:
[----:B0-----:R0:W1:Y:S02]  /*25860*/  SYNCS.PHASECHK.TRANS64.TRYWAIT P0, [R7+URZ+0x30840], R2 ;  /* 0x03084002070075a7 */ /* 0x001064000800017f */
[----:B-1----:R-:W-:Y:S05]  /*25870*/  @!P0 NANOSLEEP.SYNCS 0x989680 ;  /* 0x009896800000895d */ /* 0x002fea0003900000 */
[----:B------:R-:W1:Y:S02]  /*25880*/  @!P0 SYNCS.PHASECHK.TRANS64 P0, [R7+URZ+0x30840], R2 ;  /* 0x03084002070085a7 */ /* 0x000e64000800007f */
[----:B-1----:R-:W-:Y:S05]  /*25890*/  @!P0 BRA `(.L_x_4022) ;  /* 0xfffffffc00f08947 */ /* 0x002fea000383ffff */
[----:B------:R-:W-:Y:S05]  /*258a0*/  BRA `(.L_x_4152) ;  /* 0xffffffb4004c7947 */ /* 0x000fea000383ffff */
.L_x_4023:
        /* <DEDUP_REMOVED lines=8> */
.L_x_4154:
[----:B------:R-:W-:Y:S05]  /*25930*/  BSYNC B1 ;  /* 0x0000000000017941 */ /* 0x000fea0003800000 */
.L_x_4153:
[----:B------:R0:W-:Y:S04]  /*25940*/  STL [R1+0x118], R0 ;  /* 0x0001180001007387 */ /* 0x0001e80000100800 */
[----:B0-----:R0:W5:Y:S01]  /*25950*/  LDL.LU R0, [R1] ;  /* 0x0000000001007983 */ /* 0x0011620000300800 */
[----:B------:R-:W-:Y:S02]  /*25960*/  IMAD.MOV.U32 R13, RZ, RZ, R8 ;  /* 0x000000ffff0d7224 */ /* 0x000fe400078e0008 */
[----:B------:R-:W-:Y:S02]  /*25970*/  IMAD.MOV.U32 R12, RZ, RZ, RZ ;  /* 0x000000ffff0c7224 */ /* 0x000fe400078e00ff */
[----:B------:R-:W-:Y:S02]  /*25980*/  IMAD.MOV.U32 R11, RZ, RZ, 0x181f ;  /* 0x0000181fff0b7424 */ /* 0x000fe400078e00ff */
[----:B------:R-:W-:-:S02]  /*25990*/  IMAD.MOV.U32 R15, RZ, RZ, -0x1 ;  /* 0xffffffffff0f7424 */ /* 0x000fc400078e00ff */
[----:B------:R-:W-:Y:S02]  /*259a0*/  IMAD.MOV.U32 R3, RZ, RZ, R14 ;  /* 0x000000ffff037224 */ /* 0x000fe400078e000e */
[----:B0-----:R-:W-:-:S07]  /*259b0*/  IMAD.SHL.U32 R4, R32, 0x2, RZ ;  /* 0x0000000220047824 */ /* 0x001fce00078e00ff */
[----:B-----5:R-:W-:Y:S05]  /*259c0*/  WARPSYNC.COLLECTIVE R15, `(.L_x_4155) ;  /* 0x000000000f087348 */ /* 0x020fea0003c00000 */
[----:B------:R0:W1:Y:S02]  /*259d0*/  SHFL.IDX P6, R14, R13, R12, R11 ;  /* 0x0000000c0d0e7389 */ /* 0x00006400000c000b */
[----:B01---5:R-:W-:Y:S01]  /*259e0*/  ENDCOLLECTIVE ;  /* 0x000000000000791b */ /* 0x023fe20003800000 */
.L_x_4155:
[----:B------:R-:W-:Y:S01]  /*259f0*/  IMAD R5, R5, 0x2, R22 ;  /* 0x0000000205057824 */ /* 0x000fe200078e0216 */
[----:B------:R-:W-:Y:S01]  /*25a00*/  MOV R13, R6 ;  /* 0x00000006000d7202 */ /* 0x000fe20000000f00 */
[----:B------:R-:W-:Y:S02]  /*25a10*/  IMAD.MOV.U32 R12, RZ, RZ, 0x1 ;  /* 0x00000001ff0c7424 */ /* 0x000fe400078e00ff */
[----:B------:R-:W-:-:S07]  /*25a20*/  IMAD.MOV.U32 R2, RZ, RZ, R14 ;  /* 0x000000ffff027224 */ /* 0x000fce00078e000e */
[----:B------:R-:W-:Y:S05]  /*25a30*/  WARPSYNC.COLLECTIVE R15, `(.L_x_4156) ;  /* 0x000000000f087348 */ /* 0x000fea0003c00000 */
[----:B------:R0:W1:Y:S02]  /*25a40*/  SHFL.IDX P6, R14, R13, R12, R11 ;  /* 0x0000000c0d0e7389 */ /* 0x00006400000c000b */
[----:B01----:R-:W-:Y:S01]  /*25a50*/  ENDCOLLECTIVE ;  /* 0x000000000000791b */ /* 0x003fe20003800000 */
.L_x_4156:
[----:B------:R-:W-:-:S05]  /*25a60*/  IADD3 R2, P0, R2, R4, RZ ;  /* 0x0000000402027210 */ /* 0x000fca0007f1e0ff */
[----:B------:R-:W-:Y:S02]  /*25a70*/  IMAD.X R3, RZ, RZ, R3, P0 ;  /* 0x000000ffff037224 */ /* 0x000fe400000e0603 */
[----:B------:R-:W-:Y:S01]  /*25a80*/  IMAD.MOV.U32 R13, RZ, RZ, R8 ;  /* 0x000000ffff0d7224 */ /* 0x000fe200078e0008 */
[----:B------:R-:W-:-:S04]  /*25a90*/  LOP3.LUT R0, R0, 0xffffffbf, RZ, 0xc0, !PT ;  /* 0xffffffbf00007812 */ /* 0x000fc800078ec0ff */
[----:B------:R-:W-:-:S04]  /*25aa0*/  @P1 LOP3.LUT R0, R0, 0x40, RZ, 0xfc, !PT ;  /* 0x0000004000001812 */ /* 0x000fc800078efcff */
[----:B------:R-:W-:Y:S01]  /*25ab0*/  LOP3.LUT P1, RZ, R0, 0x4, RZ, 0xc0, !PT ;  /* 0x0000000400ff7812 */ /* 0x000fe2000782c0ff */
[----:B------:R0:W-:-:S12]  /*25ac0*/  STL [R1], R0 ;  /* 0x0000000001007387 */ /* 0x0001d80000100800 */
[----:B------:R-:W-:Y:S01]  /*25ad0*/  @!PT LDS RZ, [RZ] ;  /* 0x00000000fffff984 */ /* 0x000fe20000000800 */
[----:B------:R-:W-:Y:S01]  /*25ae0*/  @!PT LDS RZ, [RZ] ;  /* 0x00000000fffff984 */ /* 0x000fe20000000800 */
[----:B------:R-:W-:Y:S01]  /*25af0*/  @!PT LDS RZ, [RZ] ;  /* 0x00000000fffff984 */ /* 0x000fe20000000800 */
[----:B------:R-:W-:Y:S04]  /*25b00*/  LDGSTS.E.BYPASS.LTC128B.128 [R5+0x1e400], desc[UR48][R2.64], !P1 ;  /* 0x1e40000002057fae */ /* 0x000fe8000c901d70 */
[----:B------:R-:W-:Y:S04]  /*25b10*/  LDGSTS.E.BYPASS.LTC128B.128 [R5+0x21400], desc[UR48][R2.64+0x80], !P5 ;  /* 0x2140008002057fae */ /* 0x000fe8000e901d70 */
[----:B------:R1:W-:Y:S02]  /*25b20*/  LDGSTS.E.BYPASS.LTC128B.128 [R5+0x24400], desc[UR48][R2.64+0x100], !P4 ;  /* 0x2440010002057fae */ /* 0x0003e4000e101d70 */
[----:B01----:R-:W-:-:S07]  /*25b30*/  IMAD.MOV.U32 R3, RZ, RZ, R14 ;  /* 0x000000ffff037224 */ /* 0x003fce00078e000e */
[----:B------:R-:W-:Y:S05]  /*25b40*/  WARPSYNC.COLLECTIVE R15, `(.L_x_4157) ;  /* 0x000000000f087348 */ /* 0x000fea0003c00000 */
[----:B------:R0:W1:Y:S02]  /*25b50*/  SHFL.IDX P6, R14, R13, R12, R11 ;  /* 0x0000000c0d0e7389 */ /* 0x00006400000c000b */
[----:B01----:R-:W-:Y:S01]  /*25b60*/  ENDCOLLECTIVE ;  /* 0x000000000000791b */ /* 0x003fe20003800000 */
.L_x_4157:
[----:B------:R-:W-:Y:S02]  /*25b70*/  IMAD.MOV.U32 R13, RZ, RZ, R6 ;  /* 0x000000ffff0d7224 */ /* 0x000fe400078e0006 */
[----:B------:R-:W-:Y:S02]  /*25b80*/  IMAD.MOV.U32 R12, RZ, RZ, 0x2 ;  /* 0x00000002ff0c7424 */ /* 0x000fe400078e00ff */
[----:B------:R-:W-:-:S07]  /*25b90*/  IMAD.MOV.U32 R2, RZ, RZ, R14 ;  /* 0x000000ffff027224 */ /* 0x000fce00078e000e */
[----:B------:R-:W-:Y:S05]  /*25ba0*/  WARPSYNC.COLLECTIVE R15, `(.L_x_4158) ;  /* 0x000000000f087348 */ /* 0x000fea0003c00000 */
[----:B------:R0:W1:Y:S02]  /*25bb0*/  SHFL.IDX P6, R14, R13, R12, R11 ;  /* 0x0000000c0d0e7389 */ /* 0x00006400000c000b */
[----:B01----:R-:W-:Y:S01]  /*25bc0*/  ENDCOLLECTIVE ;  /* 0x000000000000791b */ /* 0x003fe20003800000 */
.L_x_4158:
        /* <DEDUP_REMOVED lines=13> */
.L_x_4159:
[----:B------:R-:W-:Y:S02]  /*25ca0*/  IMAD.MOV.U32 R13, RZ, RZ, R6 ;  /* 0x000000ffff0d7224 */ /* 0x000fe400078e0006 */
[----:B------:R-:W-:Y:S02]  /*25cb0*/  IMAD.MOV.U32 R12, RZ, RZ, 0x3 ;  /* 0x00000003ff0c7424 */ /* 0x000fe400078e00ff */
[----:B------:R-:W-:-:S07]  /*25cc0*/  IMAD.MOV.U32 R2, RZ, RZ, R14 ;  /* 0x000000ffff027224 */ /* 0x000fce00078e000e */
[----:B------:R-:W-:Y:S05]  /*25cd0*/  WARPSYNC.COLLECTIVE R15, `(.L_x_4160) ;  /* 0x000000000f087348 */ /* 0x000fea0003c00000 */
[----:B------:R0:W1:Y:S02]  /*25ce0*/  SHFL.IDX P6, R14, R13, R12, R11 ;  /* 0x0000000c0d0e7389 */ /* 0x00006400000c000b */
[----:B01----:R-:W-:Y:S01]  /*25cf0*/  ENDCOLLECTIVE ;  /* 0x000000000000791b */ /* 0x003fe20003800000 */
.L_x_4160:
        /* <DEDUP_REMOVED lines=13> */
.L_x_4161:
[----:B------:R-:W-:Y:S02]  /*25dd0*/  IMAD.MOV.U32 R13, RZ, RZ, R6 ;  /* 0x000000ffff0d7224 */ /* 0x000fe400078e0006 */
[----:B------:R-:W-:Y:S01]  /*25de0*/  IMAD.MOV.U32 R12, RZ, RZ, 0x4 ;  /* 0x00000004ff0c7424 */ /* 0x000fe200078e00ff */
[----:B------:R-:W-:-:S07]  /*25df0*/  MOV R2, R14 ;  /* 0x0000000e00027202 */ /* 0x000fce0000000f00 */
[----:B------:R-:W-:Y:S05]  /*25e00*/  WARPSYNC.COLLECTIVE R15, `(.L_x_4162) ;  /* 0x000000000f087348 */ /* 0x000fea0003c00000 */
[----:B------:R0:W1:Y:S02]  /*25e10*/  SHFL.IDX P6, R14, R13, R12, R11 ;  /* 0x0000000c0d0e7389 */ /* 0x00006400000c000b */
[----:B01----:R-:W-:Y:S01]  /*25e20*/  ENDCOLLECTIVE ;  /* 0x000000000000791b */ /* 0x003fe20003800000 */
.L_x_4162:
        /* <DEDUP_REMOVED lines=13> */
.L_x_4163:
[----:B------:R-:W-:-:S05]  /*25f00*/  IMAD.MOV.U32 R2, RZ, RZ, R14 ;  /* 0x000000ffff027224 */ /* 0x000fca00078e000e */
[----:B------:R-:W-:-:S05]  /*25f10*/  IADD3 R2, P0, R2, R4, RZ ;  /* 0x0000000402027210 */ /* 0x000fca0007f1e0ff */
[----:B------:R-:W-:-:S05]  /*25f20*/  IMAD.X R3, RZ, RZ, R34, P0 ;  /* 0x000000ffff037224 */ /* 0x000fca00000e0622 */
[----:B------:R-:W-:Y:S01]  /*25f30*/  @!PT LDS RZ, [RZ] ;  /* 0x00000000fffff984 */ /* 0x000fe20000000800 */
[----:B------:R-:W-:Y:S01]  /*25f40*/  @!PT LDS RZ, [RZ] ;  /* 0x00000000fffff984 */ /* 0x000fe20000000800 */
[----:B------:R-:W-:Y:S01]  /*25f50*/  @!PT LDS RZ, [RZ] ;  /* 0x00000000fffff984 */ /* 0x000fe20000000800 */
[----:B------:R0:W-:Y:S01]  /*25f60*/  LDGSTS.E.BYPASS.LTC128B.128 [R5+0x20400], desc[UR48][R2.64], !P1 ;  /* 0x2040000002057fae */ /* 0x0001e2000c901d70 */
[----:B------:R-:W-:-:S03]  /*25f70*/  LOP3.LUT P1, RZ, R0, 0x40, RZ, 0xc0, !PT ;  /* 0x0000004000ff7812 */ /* 0x000fc6000782c0ff */
[----:B------:R0:W5:Y:S01]  /*25f80*/  LDL.LU R0, [R1+0x118] ;  /* 0x0001180001007983 */ /* 0x0001620000300800 */
[----:B------:R-:W-:Y:S02]  /*25f90*/  IMAD.MOV.U32 R13, RZ, RZ, R6 ;  /* 0x000000ffff0d7224 */ /* 0x000fe400078e0006 */
[----:B------:R-:W-:Y:S01]  /*25fa0*/  IMAD.MOV.U32 R12, RZ, RZ, 0x5 ;  /* 0x00000005ff0c7424 */ /* 0x000fe200078e00ff */
[----:B------:R0:W-:Y:S06]  /*25fb0*/  LDGSTS.E.BYPASS.LTC128B.128 [R5+0x23400], desc[UR48][R2.64+0x80], !P5 ;  /* 0x2340008002057fae */ /* 0x0001ec000e901d70 */
[----:B0----5:R-:W-:Y:S05]  /*25fc0*/  WARPSYNC.COLLECTIVE R15, `(.L_x_4164) ;  /* 0x000000000f087348 */ /* 0x021fea0003c00000 */
[----:B------:R1:W2:Y:S02]  /*25fd0*/  SHFL.IDX P6, R14, R13, R12, R11 ;  /* 0x0000000c0d0e7389 */ /* 0x0002a400000c000b */
[----:B012--5:R-:W-:Y:S01]  /*25fe0*/  ENDCOLLECTIVE ;  /* 0x000000000000791b */ /* 0x027fe20003800000 */
.L_x_4164:
[----:B------:R-:W-:Y:S01]  /*25ff0*/  @!PT LDS RZ, [RZ] ;  /* 0x00000000fffff984 */ /* 0x000fe20000000800 */
[----:B------:R-:W-:Y:S01]  /*26000*/  @!PT LDS RZ, [RZ] ;  /* 0x00000000fffff984 */ /* 0x000fe20000000800 */
[----:B------:R-:W-:Y:S01]  /*26010*/  @!PT LDS RZ, [RZ] ;  /* 0x00000000fffff984 */ /* 0x000fe20000000800 */
[----:B------:R0:W-:Y:S01]  /*26020*/  LDGSTS.E.BYPASS.LTC128B.128 [R5+0x26400], desc[UR48][R2.64+0x100], !P4 ;  /* 0x2640010002057fae */ /* 0x0001e2000e101d70 */
[----:B------:R-:W-:Y:S02]  /*26030*/  IMAD.MOV.U32 R13, RZ, RZ, R8 ;  /* 0x000000ffff0d7224 */ /* 0x000fe400078e0008 */
[----:B------:R-:W-:-:S07]  /*26040*/  IMAD.MOV.U32 R34, RZ, RZ, R14 ;  /* 0x000000ffff227224 */ /* 0x000fce00078e000e */
[----:B0-----:R-:W-:Y:S05]  /*26050*/  WARPSYNC.COLLECTIVE R15, `(.L_x_4165) ;  /* 0x000000000f087348 */ /* 0x001fea0003c00000 */
[----:B------:R1:W2:Y:S02]  /*26060*/  SHFL.IDX P6, R14, R13, R12, R11 ;  /* 0x0000000c0d0e7389 */ /* 0x0002a400000c000b */
[----:B012---:R-:W-:Y:S01]  /*26070*/  ENDCOLLECTIVE ;  /* 0x000000000000791b */ /* 0x007fe20003800000 */
.L_x_4165:
[----:B------:R-:W-:Y:S01]  /*26080*/  IMAD.MOV.U32 R2, RZ, RZ, R14 ;  /* 0x000000ffff027224 */ /* 0x000fe200078e000e */
[----:B------:R-:W-:Y:S06]  /*26090*/  BRA `(.L_x_4166) ;  /* 0xffffffb000587947 */ /* 0x000fec000383ffff */
.L_x_4028:
[----:B0-----:R0:W2:Y:S02]  /*260a0*/  SYNCS.PHASECHK.TRANS64.TRYWAIT P0, [R6+URZ+0x30860], R2 ;  /* 0x03086002060075a7 */ /* 0x0010a4000800017f */
[----:B--2---:R-:W-:Y:S05]  /*260b0*/  @!P0 NANOSLEEP.SYNCS 0x989680 ;  /* 0x009896800000895d */ /* 0x004fea0003900000 */
[----:B------:R-:W2:Y:S02]  /*260c0*/  @!P0 SYNCS.PHASECHK.TRANS64 P0, [R6+URZ+0x30860], R2 ;  /* 0x03086002060085a7 */ /* 0x000ea4000800007f */
[----:B--2---:R-:W-:Y:S05]  /*260d0*/  @!P0 BRA `(.L_x_4028) ;  /* 0xfffffffc00f08947 */ /* 0x004fea000383ffff */
[----:B------:R-:W-:Y:S05]  /*260e0*/  BRA `(.L_x_4167) ;  /* 0xffffffb000c07947 */ /* 0x000fea000383ffff */
.L_x_4029:
[----:B------:R-:W-:Y:S01]  /*260f0*/  BSSY B1, `(.L_x_4168) ;  /* 0x0000008000017945 */ /* 0x000fe20003800000 */
[----:B------:R-:W-:Y:S01]  /*26100*/  IMAD.MOV.U32 R13, RZ, RZ, R24 ;  /* 0x000000ffff0d7224 */ /* 0x000fe200078e0018 */
[----:B------:R-:W-:Y:S01]  /*26110*/  MOV R15, 0xffffffff ;  /* 0xffffffff000f7802 */ /* 0x000fe20000000f00 */
[----:B------:R-:W-:Y:S02]  /*26120*/  IMAD.MOV.U32 R12, RZ, RZ, RZ ;  /* 0x000000ffff0c7224 */ /* 0x000fe400078e00ff */
[----:B------:R-:W-:-:S07]  /*26130*/  IMAD.MOV.U32 R11, RZ, RZ, 0x181f ;  /* 0x0000181fff0b7424 */ /* 0x000fce00078e00ff */
[----:B0-----:R-:W-:Y:S05]  /*26140*/  WARPSYNC.COLLECTIVE R15, `(.L_x_4169) ;  /* 0x000000000f087348 */ /* 0x001fea0003c00000 */
[----:B------:R1:W2:Y:S02]  /*26150*/  SHFL.IDX P6, R14, R13, R12, R11 ;  /* 0x0000000c0d0e7389 */ /* 0x0002a400000c000b */
[----:B012---:R-:W-:Y:S01]  /*26160*/  ENDCOLLECTIVE ;  /* 0x000000000000791b */ /* 0x007fe20003800000 */
.L_x_4169:
[----:B------:R-:W-:Y:S05]  /*26170*/  BSYNC B1 ;  /* 0x0000000000017941 */ /* 0x000fea0003800000 */
.L_x_4168:
        /* <DEDUP_REMOVED lines=9> */
.L_x_4170:
[----:B------:R-:W-:Y:S02]  /*26210*/  IMAD.MOV.U32 R13, RZ, RZ, R24 ;  /* 0x000000ffff0d7224 */ /* 0x000fe400078e0018 */
[----:B------:R-:W-:Y:S02]  /*26220*/  IMAD.MOV.U32 R12, RZ, RZ, 0x1 ;  /* 0x00000001ff0c7424 */ /* 0x000fe400078e00ff */
[----:B------:R-:W-:-:S07]  /*26230*/  IMAD.MOV.U32 R2, RZ, RZ, R14 ;  /* 0x000000ffff027224 */ /* 0x000fce00078e000e */
[----:B------:R-:W-:Y:S05]  /*26240*/  WARPSYNC.COLLECTIVE R15, `(.L_x_4171) ;  /* 0x000000000f087348 */ /* 0x000fea0003c00000 */
[----:B------:R0:W1:Y:S02]  /*26250*/  SHFL.IDX P6, R14, R13, R12, R11 ;  /* 0x0000000c0d0e7389 */ /* 0x00006400000c000b */
[----:B01----:R-:W-:Y:S01]  /*26260*/  ENDCOLLECTIVE ;  /* 0x000000000000791b */ /* 0x003fe20003800000 */
.L_x_4171:
        /* <DEDUP_REMOVED lines=16> */
.L_x_4172:
[----:B------:R-:W-:Y:S01]  /*26370*/  IMAD.MOV.U32 R13, RZ, RZ, R24 ;  /* 0x000000ffff0d7224 */ /* 0x000fe200078e0018 */
[----:B------:R-:W-:Y:S01]  /*26380*/  MOV R12, 0x2 ;  /* 0x00000002000c7802 */ /* 0x000fe20000000f00 */
[----:B------:R-:W-:-:S07]  /*26390*/  IMAD.MOV.U32 R2, RZ, RZ, R14 ;  /* 0x000000ffff027224 */ /* 0x000fce00078e000e */
[----:B------:R-:W-:Y:S05]  /*263a0*/  WARPSYNC.COLLECTIVE R15, `(.L_x_4173) ;  /* 0x000000000f087348 */ /* 0x000fea0003c00000 */
[----:B------:R0:W1:Y:S02]  /*263b0*/  SHFL.IDX P6, R14, R13, R12, R11 ;  /* 0x0000000c0d0e7389 */ /* 0x00006400000c000b */
[----:B01----:R-:W-:Y:S01]  /*263c0*/  ENDCOLLECTIVE ;  /* 0x000000000000791b */ /* 0x003fe20003800000 */
.L_x_4173:
        /* <DEDUP_REMOVED lines=16> */
.L_x_4174:
[----:B------:R-:W-:Y:S02]  /*264d0*/  IMAD.MOV.U32 R13, RZ, RZ, R24 ;  /* 0x000000ffff0d7224 */ /* 0x000fe400078e0018 */
[----:B------:R-:W-:Y:S02]  /*264e0*/  IMAD.MOV.U32 R12, RZ, RZ, 0x3 ;  /* 0x00000003ff0c7424 */ /* 0x000fe400078e00ff */
[----:B------:R-:W-:-:S07]  /*264f0*/  IMAD.MOV.U32 R2, RZ, RZ, R14 ;  /* 0x000000ffff027224 */ /* 0x000fce00078e000e */
[----:B------:R-:W-:Y:S05]  /*26500*/  WARPSYNC.COLLECTIVE R15, `(.L_x_4175) ;  /* 0x000000000f087348 */ /* 0x000fea0003c00000 */
[----:B------:R0:W1:Y:S02]  /*26510*/  SHFL.IDX P6, R14, R13, R12, R11 ;  /* 0x0000000c0d0e7389 */ /* 0x00006400000c000b */
[----:B01----:R-:W-:Y:S01]  /*26520*/  ENDCOLLECTIVE ;  /* 0x000000000000791b */ /* 0x003fe20003800000 */
.L_x_4175:
        /* <DEDUP_REMOVED lines=16> */
.L_x_4176:
[----:B------:R-:W-:Y:S02]  /*26630*/  IMAD.MOV.U32 R13, RZ, RZ, R24 ;  /* 0x000000ffff0d7224 */ /* 0x000fe400078e0018 */
[----:B------:R-:W-:Y:S02]  /*26640*/  IMAD.MOV.U32 R12, RZ, RZ, 0x4 ;  /* 0x00000004ff0c7424 */ /* 0x000fe400078e00ff */
[----:B------:R-:W-:-:S07]  /*26650*/  IMAD.MOV.U32 R2, RZ, RZ, R14 ;  /* 0x000000ffff027224 */ /* 0x000fce00078e000e */
[----:B------:R-:W-:Y:S05]  /*26660*/  WARPSYNC.COLLECTIVE R15, `(.L_x_4177) ;  /* 0x000000000f087348 */ /* 0x000fea0003c00000 */
[----:B------:R0:W1:Y:S02]  /*26670*/  SHFL.IDX P6, R14, R13, R12, R11 ;  /* 0x0000000c0d0e7389 */ /* 0x00006400000c000b */
[----:B01----:R-:W-:Y:S01]  /*26680*/  ENDCOLLECTIVE ;  /* 0x000000000000791b */ /* 0x003fe20003800000 */
.L_x_4177:
        /* <DEDUP_REMOVED lines=16> */
.L_x_4178:
[----:B------:R-:W-:Y:S02]  /*26790*/  IMAD.MOV.U32 R13, RZ, RZ, R24 ;  /* 0x000000ffff0d7224 */ /* 0x000fe400078e0018 */
[----:B------:R-:W-:Y:S02]  /*267a0*/  IMAD.MOV.U32 R12, RZ, RZ, 0x5 ;  /* 0x00000005ff0c7424 */ /* 0x000fe400078e00ff */
[----:B------:R-:W-:-:S07]  /*267b0*/  IMAD.MOV.U32 R2, RZ, RZ, R14 ;  /* 0x000000ffff027224 */ /* 0x000fce00078e000e */
[----:B------:R-:W-:Y:S05]  /*267c0*/  WARPSYNC.COLLECTIVE R15, `(.L_x_4179) ;  /* 0x000000000f087348 */ /* 0x000fea0003c00000 */
[----:B------:R0:W1:Y:S02]  /*267d0*/  SHFL.IDX P6, R14, R13, R12, R11 ;  /* 0x0000000c0d0e7389 */ /* 0x00006400000c000b */
[----:B01----:R-:W-:Y:S01]  /*267e0*/  ENDCOLLECTIVE ;  /* 0x000000000000791b */ /* 0x003fe20003800000 */
.L_x_4179:
[----:B------:R-:W-:-:S04]  /*267f0*/  IADD3 R2, P0, R2, R4, RZ ;  /* 0x0000000402027210 */ /* 0x000fc80007f1e0ff */
[----:B------:R-:W-:Y:S02]  /*26800*/  IADD3.X R3, RZ, R3, RZ, P0, !PT ;  /* 0x00000003ff037210 */ /* 0x000fe400007fe4ff */
        /* <DEDUP_REMOVED lines=11> */
.L_x_4180:
[----:B------:R-:W-:Y:S01]  /*268c0*/  @!PT LDS RZ, [RZ] ;  /* 0x00000000fffff984 */ /* 0x000fe20000000800 */
[----:B------:R-:W-:Y:S01]  /*268d0*/  @!PT LDS RZ, [RZ] ;  /* 0x00000000fffff984 */ /* 0x000fe20000000800 */
[----:B------:R-:W-:Y:S01]  /*268e0*/  @!PT LDS RZ, [RZ] ;  /* 0x00000000fffff984 */ /* 0x000fe20000000800 */
[----:B------:R-:W-:Y:S01]  /*268f0*/  LDGSTS.E.BYPASS.LTC128B.128 [R5+0x5400], desc[UR48][R2.64+0x80], !P0 ;  /* 0x0540008002057fae */ /* 0x000fe2000c101d70 */
[----:B------:R-:W-:-:S13]  /*26900*/  ISETP.LT.OR P0, PT, R7, 0x41, P1 ;  /* 0x000000410700780c */ /* 0x000fda0000f01670 */
[----:B------:R0:W-:Y:S02]  /*26910*/  LDGSTS.E.BYPASS.LTC128B.128 [R5+0x8400], desc[UR48][R2.64+0x100], !P0 ;  /* 0x0840010002057fae */ /* 0x0001e4000c101d70 */
[----:B0-----:R-:W-:Y:S01]  /*26920*/  IMAD.MOV.U32 R2, RZ, RZ, R14 ;  /* 0x000000ffff027224 */ /* 0x001fe200078e000e */
[----:B------:R-:W-:Y:S06]  /*26930*/  BRA `(.L_x_4181) ;  /* 0xffffffac00ac7947 */ /* 0x000fec000383ffff */
.L_x_4037:
[----:B0-----:R0:W1:Y:S02]  /*26940*/  SYNCS.PHASECHK.TRANS64.TRYWAIT P0, [R0+URZ+0x30860], R3 ;  /* 0x03086003000075a7 */ /* 0x001064000800017f */
[----:B-1----:R-:W-:Y:S05]  /*26950*/  @!P0 NANOSLEEP.SYNCS 0x989680 ;  /* 0x009896800000895d */ /* 0x002fea0003900000 */
[----:B------:R-:W1:Y:S02]  /*26960*/  @!P0 SYNCS.PHASECHK.TRANS64 P0, [R0+URZ+0x30860], R3 ;  /* 0x03086003000085a7 */ /* 0x000e64000800007f */
[----:B-1----:R-:W-:Y:S05]  /*26970*/  @!P0 BRA `(.L_x_4037) ;  /* 0xfffffffc00f08947 */ /* 0x002fea000383ffff */
[----:B------:R-:W-:Y:S05]  /*26980*/  BRA `(.L_x_4182) ;  /* 0xffffffb000d07947 */ /* 0x000fea000383ffff */
.L_x_4038:
        /* <DEDUP_REMOVED lines=8> */
.L_x_4184:
[----:B------:R-:W-:Y:S05]  /*26a10*/  BSYNC B0 ;  /* 0x0000000000007941 */ /* 0x000fea0003800000 */
.L_x_4183:
        /* <DEDUP_REMOVED lines=9> */
.L_x_4185:
        /* <DEDUP_REMOVED lines=8> */
[----:B------:R-:W-:-:S04]  /*26b30*/  IADD3 R2, P0, R14, R5, RZ ;  /* 0x000000050e027210 */ /* 0x000fc80007f1e0ff */
[----:B------:R-:W-:Y:S02]  /*26b40*/  IADD3.X R3, RZ, R3, RZ, P0, !PT ;  /* 0x00000003ff037210 */ /* 0x000fe400007fe4ff */
[----:B------:R-:W-:-:S13]  /*26b50*/  ISETP.GE.AND P0, PT, R33, UR4, PT ;  /* 0x0000000421007c0c */ /* 0x000fda000bf06270 */
[----:B------:R-:W-:Y:S05]  /*26b60*/  WARPSYNC.COLLECTIVE R15, `(.L_x_4186) ;  /* 0x000000000f087348 */ /* 0x000fea0003c00000 */
[----:B------:R0:W1:Y:S02]  /*26b70*/  SHFL.IDX P6, R14, R13, R12, R11 ;  /* 0x0000000c0d0e7389 */ /* 0x00006400000c000b */
[----:B01----:R-:W-:Y:S01]  /*26b80*/  ENDCOLLECTIVE ;  /* 0x000000000000791b */ /* 0x003fe20003800000 */
.L_x_4186:
        /* <DEDUP_REMOVED lines=8> */
[----:B------:R-:W-:Y:S01]  /*26c10*/  ISETP.LT.OR P3, PT, R6, 0x11, P2 ;  /* 0x000000110600780c */ /* 0x000fe20001761670 */
[----:B------:R-:W-:-:S12]  /*26c20*/  IMAD.MOV.U32 R7, RZ, RZ, R14 ;  /* 0x000000ffff077224 */ /* 0x000fd800078e000e */
[----:B0-----:R-:W-:Y:S05]  /*26c30*/  WARPSYNC.COLLECTIVE R15, `(.L_x_4187) ;  /* 0x000000000f087348 */ /* 0x001fea0003c00000 */
[----:B------:R1:W2:Y:S02]  /*26c40*/  SHFL.IDX P6, R14, R13, R12, R11 ;  /* 0x0000000c0d0e7389 */ /* 0x0002a400000c000b */
[----:B012---:R-:W-:Y:S01]  /*26c50*/  ENDCOLLECTIVE ;  /* 0x000000000000791b */ /* 0x007fe20003800000 */
.L_x_4187:
[----:B------:R-:W-:Y:S02]  /*26c60*/  IMAD.MOV.U32 R13, RZ, RZ, R24 ;  /* 0x000000ffff0d7224 */ /* 0x000fe400078e0018 */
[----:B------:R-:W-:Y:S01]  /*26c70*/  IMAD.MOV.U32 R12, RZ, RZ, 0x2 ;  /* 0x00000002ff0c7424 */ /* 0x000fe200078e00ff */
[----:B------:R-:W-:-:S13]  /*26c80*/  IADD3 R2, P4, R14, R5, RZ ;  /* 0x000000050e027210 */ /* 0x000fda0007f9e0ff */
[----:B------:R-:W-:Y:S05]  /*26c90*/  WARPSYNC.COLLECTIVE R15, `(.L_x_4188) ;  /* 0x000000000f087348 */ /* 0x000fea0003c00000 */
[----:B------:R0:W1:Y:S02]  /*26ca0*/  SHFL.IDX P6, R14, R13, R12, R11 ;  /* 0x0000000c0d0e7389 */ /* 0x00006400000c000b */
[----:B01----:R-:W-:Y:S01]  /*26cb0*/  ENDCOLLECTIVE ;  /* 0x000000000000791b */ /* 0x003fe20003800000 */
.L_x_4188:
        /* <DEDUP_REMOVED lines=15> */
.L_x_4189:
[----:B------:R-:W-:Y:S02]  /*26db0*/  IMAD.MOV.U32 R13, RZ, RZ, R24 ;  /* 0x000000ffff0d7224 */ /* 0x000fe400078e0018 */
[----:B------:R-:W-:Y:S01]  /*26dc0*/  IMAD.MOV.U32 R12, RZ, RZ, 0x3 ;  /* 0x00000003ff0c7424 */ /* 0x000fe200078e00ff */
[----:B------:R-:W-:-:S13]  /*26dd0*/  IADD3 R2, P4, R14, R5, RZ ;  /* 0x000000050e027210 */ /* 0x000fda0007f9e0ff */
[----:B------:R-:W-:Y:S05]  /*26de0*/  WARPSYNC.COLLECTIVE R15, `(.L_x_4190) ;  /* 0x000000000f087348 */ /* 0x000fea0003c00000 */
[----:B------:R0:W1:Y:S02]  /*26df0*/  SHFL.IDX P6, R14, R13, R12, R11 ;  /* 0x0000000c0d0e7389 */ /* 0x00006400000c000b */
[----:B01----:R-:W-:Y:S01]  /*26e00*/  ENDCOLLECTIVE ;  /* 0x000000000000791b */ /* 0x003fe20003800000 */
.L_x_4190:
        /* <DEDUP_REMOVED lines=15> */
.L_x_4191:
[----:B------:R-:W-:Y:S02]  /*26f00*/  IMAD.MOV.U32 R13, RZ, RZ, R24 ;  /* 0x000000ffff0d7224 */ /* 0x000fe400078e0018 */
[----:B------:R-:W-:Y:S01]  /*26f10*/  IMAD.MOV.U32 R12, RZ, RZ, 0x4 ;  /* 0x00000004ff0c7424 */ /* 0x000fe200078e00ff */
[----:B------:R-:W-:-:S13]  /*26f20*/  IADD3 R2, P4, R14, R5, RZ ;  /* 0x000000050e027210 */ /* 0x000fda0007f9e0ff */
[----:B------:R-:W-:Y:S05]  /*26f30*/  WARPSYNC.COLLECTIVE R15, `(.L_x_4192) ;  /* 0x000000000f087348 */ /* 0x000fea0003c00000 */
[----:B------:R0:W1:Y:S02]  /*26f40*/  SHFL.IDX P6, R14, R13, R12, R11 ;  /* 0x0000000c0d0e7389 */ /* 0x00006400000c000b */
[----:B01----:R-:W-:Y:S01]  /*26f50*/  ENDCOLLECTIVE ;  /* 0x000000000000791b */ /* 0x003fe20003800000 */
.L_x_4192:
[----:B------:R-:W-:Y:S02]  /*26f60*/  IADD3.X R3, RZ, R7, RZ, P4, !PT ;  /* 0x00000007ff037210 */ /* 0x000fe400027fe4ff */
[----:B------:R-:W-:-:S03]  /*26f70*/  ISETP.LT.OR P4, PT, R6, 0x31, P1 ;  /* 0x000000310600780c */ /* 0x000fc60000f81670 */
[----:B------:R-:W-:Y:S01]  /*26f80*/  @!PT LDS RZ, [RZ] ;  /* 0x00000000fffff984 */ /* 0x000fe20000000800 */
[----:B------:R-:W-:Y:S01]  /*26f90*/  @!PT LDS RZ, [RZ] ;  /* 0x00000000fffff984 */ /* 0x000fe20000000800 */
[----:B------:R-:W-:Y:S01]  /*26fa0*/  @!PT LDS RZ, [RZ] ;  /* 0x00000000fffff984 */ /* 0x000fe20000000800 */
[----:B------:R0:W-:Y:S01]  /*26fb0*/  LDGSTS.E.BYPASS.LTC128B.128 [R4+0x1c00], desc[UR48][R2.64], !P3 ;  /* 0x01c0000002047fae */ /* 0x0001e2000d901d70 */
[----:B------:R-:W-:Y:S01]  /*26fc0*/  ISETP.LT.OR P3, PT, R6, 0x31, P0 ;  /* 0x000000310600780c */ /* 0x000fe20000761670 */
[----:B------:R-:W-:-:S08]  /*26fd0*/  IMAD.MOV.U32 R13, RZ, RZ, R23 ;  /* 0x000000ffff0d7224 */ /* 0x000fd000078e0017 */
[----:B------:R0:W-:Y:S04]  /*26fe0*/  LDGSTS.E.BYPASS.LTC128B.128 [R4+0x4c00], desc[UR48][R2.64+0x80], !P4 ;  /* 0x04c0008002047fae */ /* 0x0001e8000e101d70 */
[----:B------:R0:W-:Y:S01]  /*26ff0*/  LDGSTS.E.BYPASS.LTC128B.128 [R4+0x7c00], desc[UR48][R2.64+0x100], !P3 ;  /* 0x07c0010002047fae */ /* 0x0001e2000d901d70 */
[----:B------:R-:W-:Y:S01]  /*27000*/  ISETP.LT.OR P3, PT, R6, 0x41, P2 ;  /* 0x000000410600780c */ /* 0x000fe20001761670 */
[----:B------:R-:W-:-:S12]  /*27010*/  IMAD.MOV.U32 R7, RZ, RZ, R14 ;  /* 0x000000ffff077224 */ /* 0x000fd800078e000e */
[----:B0-----:R-:W-:Y:S05]  /*27020*/  WARPSYNC.COLLECTIVE R15, `(.L_x_4193) ;  /* 0x000000000f087348 */ /* 0x001fea0003c00000 */
[----:B------:R1:W2:Y:S02]  /*27030*/  SHFL.IDX P6, R14, R13, R12, R11 ;  /* 0x0000000c0d0e7389 */ /* 0x0002a400000c000b */
[----:B012---:R-:W-:Y:S01]  /*27040*/  ENDCOLLECTIVE ;  /* 0x000000000000791b */ /* 0x007fe20003800000 */
.L_x_4193:
[----:B------:R-:W-:Y:S02]  /*27050*/  IMAD.MOV.U32 R13, RZ, RZ, R24 ;  /* 0x000000ffff0d7224 */ /* 0x000fe400078e0018 */
[----:B------:R-:W-:Y:S01]  /*27060*/  IMAD.MOV.U32 R12, RZ, RZ, 0x5 ;  /* 0x00000005ff0c7424 */ /* 0x000fe200078e00ff */
[----:B------:R-:W-:-:S13]  /*27070*/  IADD3 R2, P4, R14, R5, RZ ;  /* 0x000000050e027210 */ /* 0x000fda0007f9e0ff */
[----:B------:R-:W-:Y:S05]  /*27080*/  WARPSYNC.COLLECTIVE R15, `(.L_x_4194) ;  /* 0x000000000f087348 */ /* 0x000fea0003c00000 */
[----:B------:R0:W1:Y:S02]  /*27090*/  SHFL.IDX P6, R14, R13, R12, R11 ;  /* 0x0000000c0d0e7389 */ /* 0x00006400000c000b */
[----:B01----:R-:W-:Y:S01]  /*270a0*/  ENDCOLLECTIVE ;  /* 0x000000000000791b */ /* 0x003fe20003800000 */
.L_x_4194:
        /* <DEDUP_REMOVED lines=14> */
.L_x_4195:
[----:B------:R-:W-:Y:S05]  /*27190*/  BRA `(.L_x_4196) ;  /* 0xffffffac00d47947 */ /* 0x000fea000383ffff */
.L_x_4043:
        /* <DEDUP_REMOVED lines=8> */
.L_x_4198:
[----:B------:R-:W-:Y:S05]  /*27220*/  BSYNC B0 ;  /* 0x0000000000007941 */ /* 0x000fea0003800000 */
.L_x_4197:
        /* <DEDUP_REMOVED lines=9> */
.L_x_4199:
[----:B------:R-:W-:Y:S02]  /*272c0*/  ULDC UR4, c[0x0][0xc3c] ;  /* 0x00030f0000047ab9 */ /* 0x000fe40000000800 */
[----:B------:R-:W-:-:S13]  /*272d0*/  ISETP.GE.OR P1, PT, R7, UR4, !P0 ;  /* 0x0000000407007c0c */ /* 0x000fda000c726670 */
[----:B------:R-:W0:Y:S08]  /*272e0*/  @!P1 LDC.64 R2, c[0x0][0xc80] ;  /* 0x00032000ff029b82 */ /* 0x000e300000000a00 */
[----:B------:R-:W1:Y:S01]  /*272f0*/  @!P1 LDC.64 R4, c[0x0][0xc78] ;  /* 0x00031e00ff049b82 */ /* 0x000e620000000a00 */
[----:B------:R-:W-:Y:S01]  /*27300*/  CS2R R10, SRZ ;  /* 0x00000000000a7805 */ /* 0x000fe2000001ff00 */
[----:B------:R-:W-:-:S02]  /*27310*/  IMAD.MOV.U32 R8, RZ, RZ, R14 ;  /* 0x000000ffff087224 */ /* 0x000fc400078e000e */
        /* <DEDUP_REMOVED lines=17> */
.L_x_4200:
[----:B------:R-:W-:Y:S01]  /*27430*/  IMAD.MOV.U32 R12, RZ, RZ, 0x2 ;  /* 0x00000002ff0c7424 */ /* 0x000fe200078e00ff */
[----:B------:R-:W-:-:S05]  /*27440*/  SEL R4, R14, RZ, P1 ;  /* 0x000000ff0e047207 */ /* 0x000fca0000800000 */
[----:B------:R-:W-:-:S04]  /*27450*/  IMAD.IADD R4, R13, 0x1, R4 ;  /* 0x000000010d047824 */ /* 0x000fc800078e0204 */
[----:B------:R-:W-:-:S07]  /*27460*/  IMAD.MOV.U32 R13, RZ, RZ, R4 ;  /* 0x000000ffff0d7224 */ /* 0x000fce00078e0004 */
[----:B------:R-:W-:Y:S05]  /*27470*/  WARPSYNC.COLLECTIVE R15, `(.L_x_4201) ;  /* 0x000000000f087348 */ /* 0x000fea0003c00000 */
[----:B------:R0:W1:Y:S02]  /*27480*/  SHFL.UP P6, R14, R13, R12, R11 ;  /* 0x0400000c0d0e7389 */ /* 0x00006400000c000b */
[----:B01----:R-:W-:Y:S01]  /*27490*/  ENDCOLLECTIVE ;  /* 0x000000000000791b */ /* 0x003fe20003800000 */
.L_x_4201:
[----:B------:R-:W-:Y:S01]  /*274a0*/  IMAD.MOV.U32 R12, RZ, RZ, 0x4 ;  /* 0x00000004ff0c7424 */ /* 0x000fe200078e00ff */
[----:B------:R-:W-:-:S05]  /*274b0*/  SEL R3, R14, RZ, P2 ;  /* 0x000000ff0e037207 */ /* 0x000fca0001000000 */
[----:B------:R-:W-:-:S04]  /*274c0*/  IMAD.IADD R2, R4, 0x1, R3 ;  /* 0x0000000104027824 */ /* 0x000fc800078e0203 */
[----:B------:R-:W-:-:S07]  /*274d0*/  IMAD.MOV.U32 R13, RZ, RZ, R2 ;  /* 0x000000ffff0d7224 */ /* 0x000fce00078e0002 */
[----:B------:R-:W-:Y:S05]  /*274e0*/  WARPSYNC.COLLECTIVE R15, `(.L_x_4202) ;  /* 0x000000000f087348 */ /* 0x000fea0003c00000 */
[----:B------:R0:W1:Y:S02]  /*274f0*/  SHFL.UP P6, R14, R13, R12, R11 ;  /* 0x0400000c0d0e7389 */ /* 0x00006400000c000b */
[----:B01----:R-:W-:Y:S01]  /*27500*/  ENDCOLLECTIVE ;  /* 0x000000000000791b */ /* 0x003fe20003800000 */
.L_x_4202:
[----:B------:R-:W-:Y:S02]  /*27510*/  MOV R12, 0x8 ;  /* 0x00000008000c7802 */ /* 0x000fe40000000f00 */
[----:B------:R-:W-:-:S05]  /*27520*/  SEL R3, R14, RZ, P3 ;  /* 0x000000ff0e037207 */ /* 0x000fca0001800000 */
[----:B------:R-:W-:-:S04]  /*27530*/  IMAD.IADD R3, R2, 0x1, R3 ;  /* 0x0000000102037824 */ /* 0x000fc800078e0203 */
[----:B------:R-:W-:-:S07]  /*27540*/  IMAD.MOV.U32 R13, RZ, RZ, R3 ;  /* 0x000000ffff0d7224 */ /* 0x000fce00078e0003 */
[----:B------:R-:W-:Y:S05]  /*27550*/  WARPSYNC.COLLECTIVE R15, `(.L_x_4203) ;  /* 0x000000000f087348 */ /* 0x000fea0003c00000 */
[----:B------:R0:W1:Y:S02]  /*27560*/  SHFL.UP P6, R14, R13, R12, R11 ;  /* 0x0400000c0d0e7389 */ /* 0x00006400000c000b */
[----:B01----:R-:W-:Y:S01]  /*27570*/  ENDCOLLECTIVE ;  /* 0x000000000000791b */ /* 0x003fe20003800000 */
.L_x_4203:
[----:B------:R-:W-:Y:S01]  /*27580*/  IMAD.MOV.U32 R12, RZ, RZ, 0x10 ;  /* 0x00000010ff0c7424 */ /* 0x000fe200078e00ff */
[----:B------:R-:W-:-:S05]  /*27590*/  SEL R4, R14, RZ, P4 ;  /* 0x000000ff0e047207 */ /* 0x000fca0002000000 */
[----:B------:R-:W-:-:S04]  /*275a0*/  IMAD.IADD R4, R3, 0x1, R4 ;  /* 0x0000000103047824 */ /* 0x000fc800078e0204 */
[----:B------:R-:W-:-:S07]  /*275b0*/  IMAD.MOV.U32 R13, RZ, RZ, R4 ;  /* 0x000000ffff0d7224 */ /* 0x000fce00078e0004 */
[----:B------:R-:W-:Y:S05]  /*275c0*/  WARPSYNC.COLLECTIVE R15, `(.L_x_4204) ;  /* 0x000000000f087348 */ /* 0x000fea0003c00000 */
[----:B------:R0:W1:Y:S02]  /*275d0*/  SHFL.UP P6, R14, R13, R12, R11 ;  /* 0x0400000c0d0e7389 */ /* 0x00006400000c000b */
[----:B01----:R-:W-:Y:S01]  /*275e0*/  ENDCOLLECTIVE ;  /* 0x000000000000791b */ /* 0x003fe20003800000 */
.L_x_4204:
        /* <DEDUP_REMOVED lines=8> */
.L_x_4205:
[----:B------:R-:W-:Y:S05]  /*27670*/  BRA `(.L_x_4206) ;  /* 0xffffffac00f47947 */ /* 0x000fea000383ffff */
.L_x_4046:
[----:B------:R-:W-:Y:S01]  /*27680*/  BSSY B0, `(.L_x_4207) ;  /* 0x0000007000007945 */ /* 0x000fe20003800000 */
[----:B------:R-:W-:Y:S02]  /*27690*/  IMAD.MOV.U32 R12, RZ, RZ, 0x1 ;  /* 0x00000001ff0c7424 */ /* 0x000fe400078e00ff */
[----:B------:R-:W-:Y:S02]  /*276a0*/  IMAD.MOV.U32 R11, RZ, RZ, RZ ;  /* 0x000000ffff0b7224 */ /* 0x000fe400078e00ff */
[----:B------:R-:W-:-:S07]  /*276b0*/  IMAD.MOV.U32 R15, RZ, RZ, -0x1 ;  /* 0xffffffffff0f7424 */ /* 0x000fce00078e00ff */
[----:B------:R-:W-:Y:S05]  /*276c0*/  WARPSYNC.COLLECTIVE R15, `(.L_x_4208) ;  /* 0x000000000f087348 */ /* 0x000fea0003c00000 */
[----:B------:R0:W1:Y:S02]  /*276d0*/  SHFL.UP P6, R14, R13, R12, R11 ;  /* 0x0400000c0d0e7389 */ /* 0x00006400000c000b */
[----:B01----:R-:W-:Y:S01]  /*276e0*/  ENDCOLLECTIVE ;  /* 0x000000000000791b */ /* 0x003fe20003800000 */
.L_x_4208:
[----:B------:R-:W-:Y:S05]  /*276f0*/  BSYNC B0 ;  /* 0x0000000000007941 */ /* 0x000fea0003800000 */
.L_x_4207:
        /* <DEDUP_REMOVED lines=8> */
.L_x_4209:
[----:B------:R-:W-:Y:S01]  /*27780*/  IMAD.MOV.U32 R12, RZ, RZ, 0x4 ;  /* 0x00000004ff0c7424 */ /* 0x000fe200078e00ff */
[----:B------:R-:W-:-:S04]  /*27790*/  SEL R2, R14, RZ, P2 ;  /* 0x000000ff0e027207 */ /* 0x000fc80001000000 */
[----:B------:R-:W-:-:S05]  /*277a0*/  IADD3 R2, R13, R2, RZ ;  /* 0x000000020d027210 */ /* 0x000fca0007ffe0ff */
[----:B------:R-:W-:-:S07]  /*277b0*/  IMAD.MOV.U32 R13, RZ, RZ, R2 ;  /* 0x000000ffff0d7224 */ /* 0x000fce00078e0002 */
[----:B------:R-:W-:Y:S05]  /*277c0*/  WARPSYNC.COLLECTIVE R15, `(.L_x_4210) ;  /* 0x000000000f087348 */ /* 0x000fea0003c00000 */
[----:B------:R0:W1:Y:S02]  /*277d0*/  SHFL.UP P6, R14, R13, R12, R11 ;  /* 0x0400000c0d0e7389 */ /* 0x00006400000c000b */
[----:B01----:R-:W-:Y:S01]  /*277e0*/  ENDCOLLECTIVE ;  /* 0x000000000000791b */ /* 0x003fe20003800000 */
.L_x_4210:
[----:B------:R-:W-:Y:S01]  /*277f0*/  IMAD.MOV.U32 R12, RZ, RZ, 0x8 ;  /* 0x00000008ff0c7424 */ /* 0x000fe200078e00ff */
[----:B------:R-:W-:-:S05]  /*27800*/  SEL R3, R14, RZ, P3 ;  /* 0x000000ff0e037207 */ /* 0x000fca0001800000 */
[----:B------:R-:W-:-:S04]  /*27810*/  IMAD.IADD R3, R2, 0x1, R3 ;  /* 0x0000000102037824 */ /* 0x000fc800078e0203 */
[----:B------:R-:W-:-:S07]  /*27820*/  IMAD.MOV.U32 R13, RZ, RZ, R3 ;  /* 0x000000ffff0d7224 */ /* 0x000fce00078e0003 */
[----:B------:R-:W-:Y:S05]  /*27830*/  WARPSYNC.COLLECTIVE R15, `(.L_x_4211) ;  /* 0x000000000f087348 */ /* 0x000fea0003c00000 */
[----:B------:R0:W1:Y:S02]  /*27840*/  SHFL.UP P6, R14, R13, R12, R11 ;  /* 0x0400000c0d0e7389 */ /* 0x00006400000c000b */
[----:B01----:R-:W-:Y:S01]  /*27850*/  ENDCOLLECTIVE ;  /* 0x000000000000791b */ /* 0x003fe20003800000 */
.L_x_4211:
[----:B------:R-:W-:Y:S01]  /*27860*/  IMAD.MOV.U32 R12, RZ, RZ, 0x10 ;  /* 0x00000010ff0c7424 */ /* 0x000fe200078e00ff */
[----:B------:R-:W-:-:S05]  /*27870*/  SEL R4, R14, RZ, P4 ;  /* 0x000000ff0e047207 */ /* 0x000fca0002000000 */
[----:B------:R-:W-:-:S04]  /*27880*/  IMAD.IADD R4, R3, 0x1, R4 ;  /* 0x0000000103047824 */ /* 0x000fc800078e0204 */
[----:B------:R-:W-:-:S07]  /*27890*/  IMAD.MOV.U32 R13, RZ, RZ, R4 ;  /* 0x000000ffff0d7224 */ /* 0x000fce00078e0004 */
[----:B------:R-:W-:Y:S05]  /*278a0*/  WARPSYNC.COLLECTIVE R15, `(.L_x_4212) ;  /* 0x000000000f087348 */ /* 0x000fea0003c00000 */
[----:B------:R0:W1:Y:S02]  /*278b0*/  SHFL.UP P6, R14, R13, R12, R11 ;  /* 0x0400000c0d0e7389 */ /* 0x00006400000c000b */
[----:B01----:R-:W-:Y:S01]  /*278c0*/  ENDCOLLECTIVE ;  /* 0x000000000000791b */ /* 0x003fe20003800000 */
.L_x_4212:
        /* <DEDUP_REMOVED lines=8> */
.L_x_4213:
[----:B------:R-:W-:Y:S05]  /*27950*/  BRA `(.L_x_4214) ;  /* 0xffffffac00e07947 */ /* 0x000fea000383ffff */
.L_x_4048:
[----:B------:R-:W-:Y:S01]  /*27960*/  BSSY B0, `(.L_x_4215) ;  /* 0x0000006000007945 */ /* 0x000fe20003800000 */
[----:B------:R-:W-:Y:S01]  /*27970*/  PLOP3.LUT P6, PT, P6, PT, PT, 0x8, 0x0 ;  /* 0x000000000000781c */ /* 0x000fe200037ce170 */
[----:B------:R-:W-:-:S12]  /*27980*/  IMAD.MOV.U32 R15, RZ, RZ, -0x1 ;  /* 0xffffffffff0f7424 */ /* 0x000fd800078e00ff */
[----:B0-----:R-:W-:Y:S05]  /*27990*/  WARPSYNC.COLLECTIVE R15, `(.L_x_4216) ;  /* 0x000000000f087348 */ /* 0x001fea0003c00000 */
[----:B------:R-:W-:Y:S01]  /*279a0*/  VOTE.ANY R14, PT, P6 ;  /* 0x00000000000e7806 */ /* 0x000fe200030e0100 */
[----:B0-----:R-:W-:Y:S06]  /*279b0*/  ENDCOLLECTIVE ;  /* 0x000000000000791b */ /* 0x001fec0003800000 */
.L_x_4216:
[----:B------:R-:W-:Y:S05]  /*279c0*/  BSYNC B0 ;  /* 0x0000000000007941 */ /* 0x000fea0003800000 */
.L_x_4215:
        /* <DEDUP_REMOVED lines=9> */
.L_x_4217:
[----:B------:R-:W-:Y:S02]  /*27a60*/  IMAD.MOV.U32 R13, RZ, RZ, R10 ;  /* 0x000000ffff0d7224 */ /* 0x000fe400078e000a */
[----:B------:R-:W-:-:S07]  /*27a70*/  IMAD.MOV.U32 R7, RZ, RZ, R14 ;  /* 0x000000ffff077224 */ /* 0x000fce00078e000e */
[----:B------:R-:W-:Y:S05]  /*27a80*/  WARPSYNC.COLLECTIVE R15, `(.L_x_4218) ;  /* 0x000000000f087348 */ /* 0x000fea0003c00000 */
[----:B------:R0:W1:Y:S02]  /*27a90*/  SHFL.IDX P6, R14, R13, R12, R11 ;  /* 0x0000000c0d0e7389 */ /* 0x00006400000c000b */
[----:B01----:R-:W-:Y:S01]  /*27aa0*/  ENDCOLLECTIVE ;  /* 0x000000000000791b */ /* 0x003fe20003800000 */
.L_x_4218:
[----:B------:R-:W-:Y:S01]  /*27ab0*/  IMAD.MOV.U32 R10, RZ, RZ, R14 ;  /* 0x000000ffff0a7224 */ /* 0x000fe200078e000e */
[----:B------:R-:W-:Y:S06]  /*27ac0*/  BRA `(.L_x_4219) ;  /* 0xffffffac00c07947 */ /* 0x000fec000383ffff */
.L_x_4050:
[----:B------:R-:W-:Y:S01]  /*27ad0*/  BSSY B0, `(.L_x_4220) ;  /* 0x0000007000007945 */ /* 0x000fe20003800000 */
[----:B------:R-:W-:Y:S02]  /*27ae0*/  IMAD.MOV.U32 R13, RZ, RZ, R2 ;  /* 0x000000ffff0d7224 */ /* 0x000fe400078e0002 */
[----:B------:R-:W-:Y:S02]  /*27af0*/  IMAD.MOV.U32 R11, RZ, RZ, 0x1f ;  /* 0x0000001fff0b7424 */ /* 0x000fe400078e00ff */
[----:B------:R-:W-:-:S07]  /*27b00*/  IMAD.MOV.U32 R15, RZ, RZ, -0x1 ;  /* 0xffffffffff0f7424 */ /* 0x000fce00078e00ff */
[----:B0123--:R-:W-:Y:S05]  /*27b10*/  WARPSYNC.COLLECTIVE R15, `(.L_x_4221) ;  /* 0x000000000f087348 */ /* 0x00ffea0003c00000 */
[----:B------:R4:W0:Y:S02]  /*27b20*/  SHFL.IDX P6, R14, R13, R12, R11 ;  /* 0x0000000c0d0e7389 */ /* 0x00082400000c000b */
[----:B01234-:R-:W-:Y:S01]  /*27b30*/  ENDCOLLECTIVE ;  /* 0x000000000000791b */ /* 0x01ffe20003800000 */
.L_x_4221:
[----:B------:R-:W-:Y:S05]  /*27b40*/  BSYNC B0 ;  /* 0x0000000000007941 */ /* 0x000fea0003800000 */
.L_x_4220:
[----:B------:R-:W-:Y:S01]  /*27b50*/  IMAD.MOV.U32 R6, RZ, RZ, R14 ;  /* 0x000000ffff067224 */ /* 0x000fe200078e000e */
[----:B------:R-:W-:Y:S06]  /*27b60*/  BRA `(.L_x_4049) ;  /* 0xffffffac00b07947 */ /* 0x000fec000383ffff */
.L_x_4054:
[----:B0-----:R0:W1:Y:S02]  /*27b70*/  SYNCS.PHASECHK.TRANS64.TRYWAIT P0, [R7+URZ+0x30820], R0 ;  /* 0x03082000070075a7 */ /* 0x001064000800017f */
[----:B-1----:R-:W-:Y:S05]  /*27b80*/  @!P0 NANOSLEEP.SYNCS 0x989680 ;  /* 0x009896800000895d */ /* 0x002fea0003900000 */
[----:B------:R-:W1:Y:S02]  /*27b90*/  @!P0 SYNCS.PHASECHK.TRANS64 P0, [R7+URZ+0x30820], R0 ;  /* 0x03082000070085a7 */ /* 0x000e64000800007f */
[----:B-1----:R-:W-:Y:S05]  /*27ba0*/  @!P0 BRA `(.L_x_4054) ;  /* 0xfffffffc00f08947 */ /* 0x002fea000383ffff */
[----:B------:R-:W-:Y:S05]  /*27bb0*/  BRA `(.L_x_4222) ;  /* 0xffffffb400087947 */ /* 0x000fea000383ffff */
.L_x_4055:
        /* <DEDUP_REMOVED lines=11> */
.L_x_4224:
[----:B------:R-:W-:Y:S05]  /*27c70*/  BSYNC B0 ;  /* 0x0000000000007941 */ /* 0x000fea0003800000 */
.L_x_4223:
[----:B------:R-:W-:Y:S05]  /*27c80*/  BRA `(.L_x_4225) ;  /* 0xffffffb000f07947 */ /* 0x000fea000383ffff */
.L_x_4056:
[----:B------:R-:W-:Y:S01]  /*27c90*/  BSSY B0, `(.L_x_4226) ;  /* 0x0000006000007945 */ /* 0x000fe20003800000 */
[----:B------:R-:W-:-:S07]  /*27ca0*/  IMAD.MOV.U32 R15, RZ, RZ, -0x1 ;  /* 0xffffffffff0f7424 */ /* 0x000fce00078e00ff */
[----:B0-2---:R-:W-:Y:S05]  /*27cb0*/  WARPSYNC.COLLECTIVE R15, `(.L_x_4227) ;  /* 0x000000000f0c7348 */ /* 0x005fea0003c00000 */
[----:B------:R-:W-:Y:S02]  /*27cc0*/  ELECT P6, UR62, PT ;  /* 0x00000000003e782f */ /* 0x000fe400038c0000 */
[----:B------:R-:W-:Y:S01]  /*27cd0*/  MOV R14, UR62 ;  /* 0x0000003e000e7c02 */ /* 0x000fe20008000f00 */
[----:B0-2---:R-:W-:Y:S10]  /*27ce0*/  ENDCOLLECTIVE ;  /* 0x000000000000791b */ /* 0x005ff40003800000 */
.L_x_4227:
[----:B------:R-:W-:Y:S05]  /*27cf0*/  BSYNC B0 ;  /* 0x0000000000007941 */ /* 0x000fea0003800000 */
.L_x_4226:
[----:B------:R-:W-:Y:S05]  /*27d00*/  BRA `(.L_x_4228) ;  /* 0xffffffb000e47947 */ /* 0x000fea000383ffff */
.L_x_4058:
[----:B0-----:R0:W1:Y:S02]  /*27d10*/  SYNCS.PHASECHK.TRANS64.TRYWAIT P1, [R5+URZ+0x30840], R0 ;  /* 0x03084000050075a7 */ /* 0x001064000802017f */
[----:B-1----:R-:W-:Y:S05]  /*27d20*/  @!P1 NANOSLEEP.SYNCS 0x989680 ;  /* 0x009896800000995d */ /* 0x002fea0003900000 */
[----:B------:R-:W1:Y:S02]  /*27d30*/  @!P1 SYNCS.PHASECHK.TRANS64 P1, [R5+URZ+0x30840], R0 ;  /* 0x03084000050095a7 */ /* 0x000e64000802007f */
[----:B-1----:R-:W-:Y:S05]  /*27d40*/  @!P1 BRA `(.L_x_4058) ;  /* 0xfffffffc00f09947 */ /* 0x002fea000383ffff */
[----:B------:R-:W-:Y:S05]  /*27d50*/  BRA `(.L_x_4229) ;  /* 0xffffffb400047947 */ /* 0x000fea000383ffff */
.L_x_4060:
[----:B-1----:R1:W3:Y:S02]  /*27d60*/  SYNCS.PHASECHK.TRANS64.TRYWAIT P1, [R3+URZ+0x30840], R2 ;  /* 0x03084002030075a7 */ /* 0x0022e4000802017f */
[----:B---3--:R-:W-:Y:S05]  /*27d70*/  @!P1 NANOSLEEP.SYNCS 0x989680 ;  /* 0x009896800000995d */ /* 0x008fea0003900000 */
[----:B------:R-:W3:Y:S02]  /*27d80*/  @!P1 SYNCS.PHASECHK.TRANS64 P1, [R3+URZ+0x30840], R2 ;  /* 0x03084002030095a7 */ /* 0x000ee4000802007f */
[----:B---3--:R-:W-:Y:S05]  /*27d90*/  @!P1 BRA `(.L_x_4060) ;  /* 0xfffffffc00f09947 */ /* 0x008fea000383ffff */
[----:B------:R-:W-:Y:S05]  /*27da0*/  BRA `(.L_x_4230) ;  /* 0xffffffb400107947 */ /* 0x000fea000383ffff */
.L_x_4062:
[----:B---3--:R3:W4:Y:S02]  /*27db0*/  SYNCS.PHASECHK.TRANS64.TRYWAIT P1, [R5+URZ+0x30860], R0 ;  /* 0x03086000050075a7 */ /* 0x008724000802017f */
[----:B----4-:R-:W-:Y:S05]  /*27dc0*/  @!P1 NANOSLEEP.SYNCS 0x989680 ;  /* 0x009896800000995d */ /* 0x010fea0003900000 */
[----:B------:R-:W4:Y:S02]  /*27dd0*/  @!P1 SYNCS.PHASECHK.TRANS64 P1, [R5+URZ+0x30860], R0 ;  /* 0x03086000050095a7 */ /* 0x000f24000802007f */
[----:B----4-:R-:W-:Y:S05]  /*27de0*/  @!P1 BRA `(.L_x_4062) ;  /* 0xfffffffc00f09947 */ /* 0x010fea000383ffff */
[----:B------:R-:W-:Y:S05]  /*27df0*/  BRA `(.L_x_4231) ;  /* 0xffffffb4000c7947 */ /* 0x000fea000383ffff */
.L_x_4232:
        /* <DEDUP_REMOVED lines=16> */
.L_x_15966:


//--------------------- .text._ZN7cutlass13device_kernelIN5flash11enable_sm90INS1_16FlashAttnFwdSm90INS1_25CollectiveMainloopFwdSm90ILi2EN4cute5tupleIJNS5_1CILi1EEES8_S8_EEENS6_IJNS7_ILi128EEENS7_ILi96EEENS7_ILi192EEEEEELi192ENS_10bfloat16_tEfNS_4arch4Sm90ELb0ELb1ELb1ELb0ELb1ELb0ELb0ELb1ELb1ELb1ELb1ELb0EEENS1_21CollectiveEpilogueFwdINS6_IJSA_SC_SB_EEES9_SE_SG_Li256ELb0ELb1ELb1ELb0EEENS1_19SingleTileSchedulerILb0ELb1ELb1ELi128EEEEEEEEEvNT_6ParamsE --------------------------
	.section	.text._ZN7cutlass13device_kernelIN5flash11enable_sm90INS1_16FlashAttnFwdSm90INS1_25CollectiveMainloopFwdSm90ILi2EN4cute5tupleIJNS5_1CILi1EEES8_S8_EEENS6_IJNS7_ILi128EEENS7_ILi96EEENS7_ILi192EEEEEELi192ENS_10bfloat16_tEfNS_4arch4Sm90ELb0ELb1ELb1ELb0ELb1ELb0ELb0ELb1ELb1ELb1ELb1ELb0EEENS1_21CollectiveEpilogueFwdINS6_IJSA_SC_SB_EEES9_SE_SG_Li256ELb0ELb1ELb1ELb0EEENS1_19SingleTileSchedulerILb0ELb1ELb1ELi128EEEEEEEEEvNT_6ParamsE,"ax",@progbits
	.align	128
.text._ZN7cutlass13device_kernelIN5flash11enable_sm90INS1_16FlashAttnFwdSm90INS1_25CollectiveMainloopFwdSm90ILi2EN4cute5tupleIJNS5_1CILi1EEES8_S8_EEENS6_IJNS7_ILi128EEENS7_ILi96EEENS7_ILi192EEEEEELi192ENS_10bfloat16_tEfNS_4arch4Sm90ELb0ELb1ELb1ELb0ELb1ELb0ELb0ELb1ELb1ELb1ELb1ELb0EEENS1_21CollectiveEpilogueFwdINS6_IJSA_SC_SB_EEES9_SE_SG_Li256ELb0ELb1ELb1ELb0EEENS1_19SingleTileSchedulerILb0ELb1ELb1ELi128EEEEEEEEEvNT_6ParamsE:
        .type           _ZN7cutlass13device_kernelIN5flash11enable_sm90INS1_16FlashAttnFwdSm90INS1_25CollectiveMainloopFwdSm90ILi2EN4cute5tupleIJNS5_1CILi1EEES8_S8_EEENS6_IJNS7_ILi128EEENS7_ILi96EEENS7_ILi192EEEEEELi192ENS_10bfloat16_tEfNS_4arch4Sm90ELb0ELb1ELb1ELb0ELb1ELb0ELb0ELb1ELb1ELb1ELb1ELb0EEENS1_21CollectiveEpilogueFwdINS6_IJSA_SC_SB_EEES9_SE_SG_Li256ELb0ELb1ELb1ELb0EEENS1_19SingleTileSchedulerILb0ELb1ELb1ELi128EEEEEEEEEvNT_6ParamsE,@function
        .size           _ZN7cutlass13device_kernelIN5flash11enable_sm90INS1_16FlashAttnFwdSm90INS1_25CollectiveMainloopFwdSm90ILi2EN4cute5tupleIJNS5_1CILi1EEES8_S8_EEENS6_IJNS7_ILi128EEENS7_ILi96EEENS7_ILi192EEEEEELi192ENS_10bfloat16_tEfNS_4arch4Sm90ELb0ELb1ELb1ELb0ELb1ELb0ELb0ELb1ELb1ELb1ELb1ELb0EEENS1_21CollectiveEpilogueFwdINS6_IJSA_SC_SB_EEES9_SE_SG_Li256ELb0ELb1ELb1ELb0EEENS1_19SingleTileSchedulerILb0ELb1ELb1ELi128EEEEEEEEEvNT_6ParamsE,(.L_x_15967 - _ZN7cutlass13device_kernelIN5flash11enable_sm90INS1_16FlashAttnFwdSm90INS1_25CollectiveMainloopFwdSm90ILi2EN4cute5tupleIJNS5_1CILi1EEES8_S8_EEENS6_IJNS7_ILi128EEENS7_ILi96EEENS7_ILi192EEEEEELi192ENS_10bfloat16_tEfNS_4arch4Sm90ELb0ELb1ELb1ELb0ELb1ELb0ELb0ELb1ELb1ELb1ELb1ELb0EEENS1_21CollectiveEpilogueFwdINS6_IJSA_SC_SB_EEES9_SE_SG_Li256ELb0ELb1ELb1ELb0EEENS1_19SingleTileSchedulerILb0ELb1ELb1ELi128EEEEEEEEEvNT_6ParamsE)
        .other          _ZN7cutlass13device_kernelIN5flash11enable_sm90INS1_16FlashAttnFwdSm90INS1_25CollectiveMainloopFwdSm90ILi2EN4cute5tupleIJNS5_1CILi1EEES8_S8_EEENS6_IJNS7_ILi128EEENS7_ILi96EEENS7_ILi192EEEEEELi192ENS_10bfloat16_tEfNS_4arch4Sm90ELb0ELb1ELb1ELb0ELb1ELb0ELb0ELb1ELb1ELb1ELb1ELb0EEENS1_21CollectiveEpilogueFwdINS6_IJSA_SC_SB_EEES9_SE_SG_Li256ELb0ELb1ELb1ELb0EEENS1_19SingleTileSchedulerILb0ELb1ELb1ELi128EEEEEEEEEvNT_6ParamsE,@"STO_CUDA_ENTRY STV_DEFAULT"
_ZN7cutlass13device_kernelIN5flash11enable_sm90INS1_16FlashAttnFwdSm90INS1_25CollectiveMainloopFwdSm90ILi2EN4cute5tupleIJNS5_1CILi1EEES8_S8_EEENS6_IJNS7_ILi128EEENS7_ILi96EEENS7_ILi192EEEEEELi192ENS_10bfloat16_tEfNS_4arch4Sm90ELb0ELb1ELb1ELb0ELb1ELb0ELb0ELb1ELb1ELb1ELb1ELb0EEENS1_21CollectiveEpilogueFwdINS6_IJSA_SC_SB_EEES9_SE_SG_Li256ELb0ELb1ELb1ELb0EEENS1_19SingleTileSchedulerILb0ELb1ELb1ELi128EEEEEEEEEvNT_6ParamsE:
        /* <DEDUP_REMOVED lines=45> */
.L_x_4233:
        /* <DEDUP_REMOVED lines=22> */
.L_x_4234:
        /* <DEDUP_REMOVED lines=18> */
.L_x_4235:
        /* <DEDUP_REMOVED lines=22> */
.L_x_4236:
        /* <DEDUP_REMOVED lines=23> */
.L_x_4237:
        /* <DEDUP_REMOVED lines=11> */
.L_x_4240:
        /* <DEDUP_REMOVED lines=25> */
[----:B------:R-:W4:Y:S05]  /*0a60*/  LDC R120, c[0x0][0x288] ;  /* 0x0000a200ff787b82 */ /* 0x000f2a0000000800 */
[----:B------:R-:W-:Y:S01]  /*0a70*/  IMAD.U32 R19, RZ, RZ, UR4 ;  /* 0x00000004ff137e24 */ /* 0x000fe2000f8e00ff */
[----:B------:R-:W-:Y:S01]  /*0a80*/  @UP0 ULDC UR9, c[0x0][0x44c] ;  /* 0x0001130000090ab9 */ /* 0x000fe20000000800 */
[----:B------:R-:W-:Y:S01]  /*0a90*/  @UP0 ULDC UR11, c[0x0][0x450] ;  /* 0x00011400000b0ab9 */ /* 0x000fe20000000800 */
[----:B------:R-:W1:Y:S01]  /*0aa0*/  LDC R17, c[0x0][0x424] ;  /* 0x00010900ff117b82 */ /* 0x000e620000000800 */
[----:B------:R-:W-:-:S07]  /*0ab0*/  ULDC.64 UR4, c[0x0][0x9e0] ;  /* 0x0002780000047ab9 */ /* 0x000fce0000000a00 */
[----:B------:R-:W2:Y:S01]  /*0ac0*/  S2UR UR38, SR_CTAID.X ;  /* 0x00000000002679c3 */ /* 0x000ea20000002500 */
[----:B0-----:R-:W-:-:S04]  /*0ad0*/  ISETP.NE.U32.AND P0, PT, R2, RZ, PT ;  /* 0x000000ff0200720c */ /* 0x001fc80003f05070 */
[----:B------:R-:W-:-:S03]  /*0ae0*/  ISETP.NE.AND.EX P0, PT, R3, RZ, PT, P0 ;  /* 0x000000ff0300720c */ /* 0x000fc60003f05300 */
[----:B------:R-:W0:Y:S01]  /*0af0*/  LDC R4, c[0x0][0x2f0] ;  /* 0x0000bc00ff047b82 */ /* 0x000e220000000800 */
[----:B----4-:R-:W-:Y:S02]  /*0b00*/  IADD3 R0, -R120, 0x1, RZ ;  /* 0x0000000178007810 */ /* 0x010fe40007ffe1ff */
[----:B-1----:R-:W-:Y:S01]  /*0b10*/  SEL R17, R17, 0x1, P0 ;  /* 0x0000000111117807 */ /* 0x002fe20000000000 */
[----:B--2---:R-:W-:-:S04]  /*0b20*/  USHF.L.U32 UR38, UR38, 0x7, URZ ;  /* 0x0000000726267899 */ /* 0x004fc8000800063f */
[----:B------:R-:W-:Y:S02]  /*0b30*/  @UP0 UIADD3 UR8, UR38, 0x7f, URZ ;  /* 0x0000007f26080890 */ /* 0x000fe4000fffe03f */
[----:B------:R-:W-:Y:S01]  /*0b40*/  UIADD3 UR7, UR38, 0x7f, URZ ;  /* 0x0000007f26077890 */ /* 0x000fe2000fffe03f */
[CC--:B0-----:R-:W-:Y:S01]  /*0b50*/  IMAD R0, R17.reuse, R4.reuse, R0 ;  /* 0x0000000411007224 */ /* 0x0c1fe200078e0200 */
[----:B------:R-:W-:Y:S01]  /*0b60*/  UIMAD.WIDE.U32 UR8, UR8, UR9, URZ ;  /* 0x00000009080872a5 */ /* 0x000fe2000f8e003f */
[----:B------:R-:W-:-:S03]  /*0b70*/  IMAD R23, R17, R4, RZ ;  /* 0x0000000411177224 */ /* 0x000fc600078e02ff */
        /* <DEDUP_REMOVED lines=20> */
.L_x_4243:
[----:B------:R-:W-:-:S11]  /*0cc0*/  UISETP.NE.AND UP0, UPT, UR5, 0x1, UPT ;  /* 0x000000010500788c */ /* 0x000fd6000bf05270 */
[----:B------:R-:W-:Y:S02]  /*0cd0*/  @UP0 ULDC.64 UR10, c[0x0][0x9e8] ;  /* 0x00027a00000a0ab9 */ /* 0x000fe40000000a00 */
[----:B------:R-:W-:-:S04]  /*0ce0*/  UIMAD.WIDE.U32 UR8, UR4, UR10, URZ ;  /* 0x0000000a040872a5 */ /* 0x000fc8000f8e003f */
[----:B------:R-:W-:-:S12]  /*0cf0*/  @UP0 USHF.R.U32.HI UR4, URZ, UR11, UR9 ;  /* 0x0000000b3f040299 */ /* 0x000fd80008011609 */
.L_x_4244:
[----:B------:R-:W-:-:S06]  /*0d00*/  UIMAD UR4, UR4, UR5, UR5 ;  /* 0x00000005040472a4 */ /* 0x000fcc000f8e0205 */
[----:B------:R-:W-:-:S07]  /*0d10*/  VIMNMX R0, R0, UR4, PT ;  /* 0x0000000400007c48 */ /* 0x000fce000bfe0100 */
.L_x_4242:
[----:B------:R-:W-:Y:S01]  /*0d20*/  R2UR UR4, R19 ;  /* 0x00000000130472ca */ /* 0x000fe200000e0000 */
[CC--:B------:R-:W-:Y:S02]  /*0d30*/  IMAD R120, R17.reuse, R4.reuse, -R120 ;  /* 0x0000000411787224 */ /* 0x0c0fe400078e0a78 */
[----:B------:R-:W-:Y:S02]  /*0d40*/  VIADD R2, R0, 0x5f ;  /* 0x0000005f00027836 */ /* 0x000fe40000000000 */
[----:B------:R-:W-:Y:S01]  /*0d50*/  IMAD R0, R17, R4, 0x5f ;  /* 0x0000005f11007424 */ /* 0x000fe200078e0204 */
[----:B------:R-:W-:Y:S01]  /*0d60*/  R2UR UR7, R120 ;  /* 0x00000000780772ca */ /* 0x000fe200000e0000 */
[----:B------:R-:W-:-:S04]  /*0d70*/  IMAD.HI R2, R2, 0x2aaaaaab, RZ ;  /* 0x2aaaaaab02027827 */ /* 0x000fc800078e02ff */
[----:B------:R-:W-:Y:S01]  /*0d80*/  IMAD.HI R0, R0, 0x2aaaaaab, RZ ;  /* 0x2aaaaaab00007827 */ /* 0x000fe200078e02ff */
[----:B------:R-:W-:Y:S01]  /*0d90*/  SHF.R.U32.HI R5, RZ, 0x1f, R2 ;  /* 0x0000001fff057819 */ /* 0x000fe20000011602 */
[----:B------:R-:W-:-:S03]  /*0da0*/  UISETP.NE.AND UP0, UPT, UR4, URZ, UPT ;  /* 0x0000003f0400728c */ /* 0x000fc6000bf05270 */
[----:B------:R-:W-:Y:S01]  /*0db0*/  UMOV UR4, UR38 ;  /* 0x0000002600047c82 */ /* 0x000fe20008000000 */
[----:B------:R-:W-:Y:S02]  /*0dc0*/  SHF.R.U32.HI R3, RZ, 0x1f, R0 ;  /* 0x0000001fff037819 */ /* 0x000fe40000011600 */
[----:B------:R-:W-:Y:S02]  /*0dd0*/  LEA.HI.SX32 R2, R2, R5, 0x1c ;  /* 0x0000000502027211 */ /* 0x000fe400078fe2ff */
[----:B------:R-:W-:-:S03]  /*0de0*/  LEA.HI.SX32 R3, R0, R3, 0x1c ;  /* 0x0000000300037211 */ /* 0x000fc600078fe2ff */
[----:B------:R-:W-:Y:S01]  /*0df0*/  @UP0 ULDC UR8, c[0x0][0x44c] ;  /* 0x0001130000080ab9 */ /* 0x000fe20000000800 */
[----:B------:R-:W-:Y:S01]  /*0e00*/  @UP0 ULDC UR10, c[0x0][0x450] ;  /* 0x00011400000a0ab9 */ /* 0x000fe20000000800 */
[----:B------:R-:W-:Y:S01]  /*0e10*/  UIMAD.WIDE.U32 UR8, UR38, UR8, URZ ;  /* 0x00000008260872a5 */ /* 0x000fe2000f8e003f */
[----:B------:R-:W-:-:S03]  /*0e20*/  VIMNMX R16, R3, R2, PT ;  /* 0x0000000203107248 */ /* 0x000fc60003fe0100 */
        /* <DEDUP_REMOVED lines=17> */
.L_x_4246:
[----:B------:R-:W-:-:S11]  /*0f40*/  UISETP.NE.AND UP0, UPT, UR5, 0x1, UPT ;  /* 0x000000010500788c */ /* 0x000fd6000bf05270 */
[----:B------:R-:W-:Y:S02]  /*0f50*/  @UP0 ULDC.64 UR10, c[0x0][0x9e8] ;  /* 0x00027a00000a0ab9 */ /* 0x000fe40000000a00 */
[----:B------:R-:W-:-:S04]  /*0f60*/  UIMAD.WIDE.U32 UR8, UR4, UR10, URZ ;  /* 0x0000000a040872a5 */ /* 0x000fc8000f8e003f */
[----:B------:R-:W-:-:S12]  /*0f70*/  @UP0 USHF.R.U32.HI UR4, URZ, UR11, UR9 ;  /* 0x0000000b3f040299 */ /* 0x000fd80008011609 */
.L_x_4247:
[----:B------:R-:W-:-:S04]  /*0f80*/  UIMAD UR4, UR4, UR5, URZ ;  /* 0x00000005040472a4 */ /* 0x000fc8000f8e023f */
[----:B------:R-:W-:-:S04]  /*0f90*/  UISETP.LT.AND UP0, UPT, UR7, UR4, UPT ;  /* 0x000000040700728c */ /* 0x000fc8000bf01270 */
[----:B------:R-:W-:-:S12]  /*0fa0*/  USEL UR7, UR7, UR4, !UP0 ;  /* 0x0000000407077287 */ /* 0x000fd8000c000000 */
.L_x_4245:
[----:B------:R-:W-:Y:S02]  /*0fb0*/  UIMAD.WIDE UR4, UR7, 0x2aaaaaab, URZ ;  /* 0x2aaaaaab070478a5 */ /* 0x000fe4000f8e023f */
[----:B------:R-:W-:Y:S02]  /*0fc0*/  USHF.R.U32.HI UR11, URZ, 0x10, UR6 ;  /* 0x000000103f0b7899 */ /* 0x000fe40008011606 */
[----:B------:R-:W-:Y:S02]  /*0fd0*/  USHF.R.U32.HI UR4, URZ, 0x1f, UR5 ;  /* 0x0000001f3f047899 */ /* 0x000fe40008011605 */
[----:B------:R-:W-:Y:S02]  /*0fe0*/  ULOP3.LUT UR7, UR6, 0xffff, URZ, 0xc0, !UPT ;  /* 0x0000ffff06077892 */ /* 0x000fe4000f8ec03f */
[----:B------:R-:W-:-:S04]  /*0ff0*/  ULEA.HI.SX32 UR4, UR5, UR4, 0x1c ;  /* 0x0000000405047291 */ /* 0x000fc8000f8fe23f */
        /* <DEDUP_REMOVED lines=42> */
.L_x_4248:
[----:B------:R-:W-:Y:S02]  /*12a0*/  UIMAD UR5, UR7, UR4, UR10 ;  /* 0x00000004070572a4 */ /* 0x000fe4000f8e020a */
[----:B------:R-:W-:Y:S01]  /*12b0*/  IMAD.U32 R3, RZ, RZ, UR4 ;  /* 0x00000004ff037e24 */ /* 0x000fe2000f8e00ff */
[----:B------:R-:W-:Y:S01]  /*12c0*/  PLOP3.LUT P0, PT, PT, PT, PT, 0x80, 0x0 ;  /* 0x000000000000781c */ /* 0x000fe20003f0f070 */
[----:B------:R-:W-:Y:S01]  /*12d0*/  IMAD.MOV.U32 R0, RZ, RZ, RZ ;  /* 0x000000ffff007224 */ /* 0x000fe200078e00ff */
[----:B------:R-:W-:Y:S01]  /*12e0*/  CS2R R118, SRZ ;  /* 0x0000000000767805 */ /* 0x000fe2000001ff00 */
[----:B------:R-:W-:Y:S01]  /*12f0*/  IMAD.MOV.U32 R2, RZ, RZ, RZ ;  /* 0x000000ffff027224 */ /* 0x000fe200078e00ff */
[----:B------:R-:W-:Y:S01]  /*1300*/  VIADDMNMX R16, R3, UR5, R16, PT ;  /* 0x0000000503107c46 */ /* 0x000fe2000b800110 */
[----:B------:R-:W-:Y:S01]  /*1310*/  IMAD.U32 R22, RZ, RZ, UR5 ;  /* 0x00000005ff167e24 */ /* 0x000fe2000f8e00ff */
[----:B------:R-:W-:Y:S02]  /*1320*/  CS2R R116, SRZ ;  /* 0x0000000000747805 */ /* 0x000fe4000001ff00 */
[----:B------:R-:W-:-:S02]  /*1330*/  CS2R R114, SRZ ;  /* 0x0000000000727805 */ /* 0x000fc4000001ff00 */
[----:B------:R-:W-:Y:S02]  /*1340*/  ISETP.GT.AND P1, PT, R16, UR5, PT ;  /* 0x0000000510007c0c */ /* 0x000fe4000bf24270 */
        /* <DEDUP_REMOVED lines=72> */
[----:B------:R-:W-:Y:S01]  /*17d0*/  MOV R8, 0x70 ;  /* 0x0000007000087802 */ /* 0x000fe20000000f00 */
[----:B------:R-:W-:Y:S02]  /*17e0*/  IMAD.U32 R6, RZ, RZ, UR4 ;  /* 0x00000004ff067e24 */ /* 0x000fe4000f8e00ff */
[----:B------:R-:W-:-:S02]  /*17f0*/  IMAD.U32 R7, RZ, RZ, UR5 ;  /* 0x00000005ff077e24 */ /* 0x000fc4000f8e00ff */
[----:B------:R-:W-:Y:S02]  /*1800*/  IMAD.U32 R11, RZ, RZ, UR7 ;  /* 0x00000007ff0b7e24 */ /* 0x000fe4000f8e00ff */
[----:B------:R-:W-:Y:S02]  /*1810*/  IMAD.MOV.U32 R12, RZ, RZ, 0x1 ;  /* 0x00000001ff0c7424 */ /* 0x000fe400078e00ff */
[----:B0-----:R-:W-:-:S07]  /*1820*/  IMAD.MOV.U32 R13, RZ, RZ, RZ ;  /* 0x000000ffff0d7224 */ /* 0x001fce00078e00ff */
[----:B------:R-:W-:-:S07]  /*1830*/  LEPC R20, `(.L_x_4250) ;  /* 0x000000001014794e */ /* 0x000fce0000000000 */
[----:B-1----:R-:W-:Y:S05]  /*1840*/  CALL.ABS.NOINC R2 ;  /* 0x0000000002007343 */ /* 0x002fea0003c00000 */
.L_x_4250:
[----:B------:R-:W-:-:S04]  /*1850*/  SHF.L.U32 R0, RZ, 0x1f, RZ ;  /* 0x0000001fff007819 */ /* 0x000fc800000006ff */
[----:B------:R-:W0:Y:S02]  /*1860*/  SYNCS.PHASECHK.TRANS64.TRYWAIT P0, [UR39+0x30800], R0 ;  /* 0x03080000ff0075a7 */ /* 0x000e240008000167 */
[----:B0-----:R-:W-:Y:S05]  /*1870*/  @!P0 BRA `(.L_x_4251) ;  /* 0x0000013c00448947 */ /* 0x001fea0003800000 */
.L_x_4384:
[----:B------:R-:W2:Y:S02]  /*1880*/  LDL R2, [R1+0x4] ;  /* 0x0000040001027983 */ /* 0x000ea40000100800 */
[----:B--2---:R-:W-:-:S13]  /*1890*/  R2UR UR4, R2 ;  /* 0x00000000020472ca */ /* 0x004fda00000e0000 */
[----:B------:R-:W-:-:S06]  /*18a0*/  ULOP3.LUT UR4, UR4, 0x1, URZ, 0xfc, !UPT ;  /* 0x0000000104047892 */ /* 0x000fcc000f8efc3f */
[----:B------:R-:W-:-:S05]  /*18b0*/  IMAD.U32 R2, RZ, RZ, UR4 ;  /* 0x00000004ff027e24 */ /* 0x000fca000f8e00ff */
[----:B------:R-:W-:-:S13]  /*18c0*/  ISETP.NE.AND P0, PT, R2, 0x3, PT ;  /* 0x000000030200780c */ /* 0x000fda0003f05270 */
[----:B------:R-:W-:Y:S05]  /*18d0*/  @!P0 BRA `(.L_x_4252) ;  /* 0x0000000000048947 */ /* 0x000fea0003800000 */
[----:B------:R-:W-:Y:S01]  /*18e0*/  BPT.TRAP 0x1 ;  /* 0x000000040000795c */ /* 0x000fe20000300000 */
.L_x_4252:
[----:B------:R1:W2:Y:S01]  /*18f0*/  SYNCS.PHASECHK.TRANS64.TRYWAIT P1, [UR39+0x30830], R0 ;  /* 0x03083000ff0075a7 */ /* 0x0002a20008020167 */
[----:B------:R-:W-:Y:S05]  /*1900*/  @!P0 BRA `(.L_x_4253) ;  /* 0x0000000000048947 */ /* 0x000fea0003800000 */
[----:B------:R-:W-:Y:S01]  /*1910*/  BPT.TRAP 0x1 ;  /* 0x000000040000795c */ /* 0x000fe20000300000 */
.L_x_4253:
[----:B------:R-:W-:-:S05]  /*1920*/  IMAD.U32 R4, RZ, RZ, UR40 ;  /* 0x00000028ff047e24 */ /* 0x000fca000f8e00ff */
[----:B------:R-:W-:Y:S01]  /*1930*/  LOP3.LUT R4, R4, 0x10000, RZ, 0xfc, !PT ;  /* 0x0001000004047812 */ /* 0x000fe200078efcff */
[----:B--2---:R-:W-:Y:S06]  /*1940*/  @P1 BRA `(.L_x_4254) ;  /* 0x0000000000081947 */ /* 0x004fec0003800000 */
[----:B------:R-:W2:Y:S02]  /*1950*/  SYNCS.PHASECHK.TRANS64.TRYWAIT P1, [UR39+0x30830], R0 ;  /* 0x03083000ff0075a7 */ /* 0x000ea40008020167 */
[----:B--2---:R-:W-:Y:S05]  /*1960*/  @!P1 BRA `(.L_x_4255) ;  /* 0x0000013c00209947 */ /* 0x004fea0003800000 */
.L_x_4254:
[----:B------:R-:W-:Y:S05]  /*1970*/  WARPSYNC.ALL ;  /* 0x0000000000007948 */ /* 0x000fea0003800000 */
[----:B------:R-:W-:Y:S01]  /*1980*/  IMAD.MOV.U32 R5, RZ, RZ, 0x40000040 ;  /* 0x40000040ff057424 */ /* 0x000fe200078e00ff */
[----:B------:R-:W-:Y:S01]  /*1990*/  UIADD3 UR4, UR39, 0x1e400, URZ ;  /* 0x0001e40027047890 */ /* 0x000fe2000fffe03f */
[----:B------:R-:W-:Y:S01]  /*19a0*/  R2UR UR8, R4 ;  /* 0x00000000040872ca */ /* 0x000fe200000e0000 */
[----:B------:R-:W-:Y:S02]  /*19b0*/  WARPGROUP.ARRIVE ;  /* 0x00000000000079c5 */ /* 0x000fe40000000000 */
[----:B------:R-:W-:Y:S01]  /*19c0*/  R2UR UR9, R5 ;  /* 0x00000000050972ca */ /* 0x000fe200000e0000 */
[----:B------:R-:W-:Y:S01]  /*19d0*/  USHF.R.U32.HI UR4, URZ, 0x4, UR4 ;  /* 0x000000043f047899 */ /* 0x000fe20008011604 */
[----:B------:R-:W-:Y:S01]  /*19e0*/  UMOV UR11, 0x40000040 ;  /* 0x40000040000b7882 */ /* 0x000fe20000000000 */
[----:B------:R-:W-:-:S02]  /*19f0*/  UMOV UR7, 0x40000040 ;  /* 0x4000004000077882 */ /* 0x000fc40000000000 */
[----:B------:R-:W-:Y:S01]  /*1a00*/  ULOP3.LUT UR4, UR4, 0x3fff, URZ, 0xc0, !UPT ;  /* 0x00003fff04047892 */ /* 0x000fe2000f8ec03f */
[----:B------:R-:W-:Y:S01]  /*1a10*/  UMOV UR13, 0x40000040 ;  /* 0x40000040000d7882 */ /* 0x000fe20000000000 */
[----:B------:R-:W-:Y:S02]  /*1a20*/  UMOV UR15, 0x40000040 ;  /* 0x40000040000f7882 */ /* 0x000fe40000000000 */
[----:B------:R-:W-:Y:S01]  /*1a30*/  ULOP3.LUT UR30, UR4, 0x10000, URZ, 0xfc, !UPT ;  /* 0x00010000041e7892 */ /* 0x000fe2000f8efc3f */
[----:B------:R-:W-:Y:S01]  /*1a40*/  UMOV UR17, 0x40000040 ;  /* 0x4000004000117882 */ /* 0x000fe20000000000 */
[----:B------:R-:W-:Y:S02]  /*1a50*/  UMOV UR19, 0x40000040 ;  /* 0x4000004000137882 */ /* 0x000fe40000000000 */
[----:B------:R-:W-:Y:S02]  /*1a60*/  UIADD3 UR6, UR30, 0x2, URZ ;  /* 0x000000021e067890 */ /* 0x000fe4000fffe03f */
[----:B------:R-:W-:-:S02]  /*1a70*/  UIADD3 UR14, UR30, 0x4, URZ ;  /* 0x000000041e0e7890 */ /* 0x000fc4000fffe03f */
[----:B------:R-:W-:Y:S01]  /*1a80*/  IMAD.U32 R11, RZ, RZ, UR30 ;  /* 0x0000001eff0b7e24 */ /* 0x000fe2000f8e00ff */
[----:B------:R-:W-:Y:S01]  /*1a90*/  UMOV UR10, UR30 ;  /* 0x0000001e000a7c82 */ /* 0x000fe20008000000 */
[----:B------:R-:W-:Y:S01]  /*1aa0*/  UIADD3 UR18, UR30, 0x6, URZ ;  /* 0x000000061e127890 */ /* 0x000fe2000fffe03f */
[----:B------:R-:W-:Y:S01]  /*1ab0*/  HGMMA.64x96x16.F32.BF16 R24, gdesc[UR8], RZ, !UPT, gsb0 ;  /* 0x01600000081879f0 */ /* 0x000fe2000c0018ff */
[----:B------:R-:W-:Y:S01]  /*1ac0*/  R2UR UR10, R4 ;  /* 0x00000000040a72ca */ /* 0x000fe200000e0000 */
[----:B------:R-:W-:Y:S01]  /*1ad0*/  UMOV UR9, 0x40000040 ;  /* 0x4000004000097882 */ /* 0x000fe20000000000 */
[----:B------:R-:W-:Y:S01]  /*1ae0*/  UIADD3 UR22, UR30, 0x300, URZ ;  /* 0x000003001e167890 */ /* 0x000fe2000fffe03f */
[----:B------:R-:W-:Y:S01]  /*1af0*/  UMOV UR5, UR9 ;  /* 0x0000000900057c82 */ /* 0x000fe20008000000 */
[----:B------:R-:W-:Y:S01]  /*1b00*/  UMOV UR21, 0x40000040 ;  /* 0x4000004000157882 */ /* 0x000fe20000000000 */
[----:B------:R-:W-:Y:S01]  /*1b10*/  UMOV UR23, 0x40000040 ;  /* 0x4000004000177882 */ /* 0x000fe20000000000 */
[----:B------:R-:W-:Y:S01]  /*1b20*/  UIADD3 UR26, UR30, 0x302, URZ ;  /* 0x000003021e1a7890 */ /* 0x000fe2000fffe03f */
[----:B------:R-:W-:Y:S01]  /*1b30*/  UMOV UR25, 0x40000040 ;  /* 0x4000004000197882 */ /* 0x000fe20000000000 */
[----:B------:R-:W-:Y:S01]  /*1b40*/  UMOV UR27, 0x40000040 ;  /* 0x40000040001b7882 */ /* 0x000fe20000000000 */
[----:B------:R-:W-:Y:S01]  /*1b50*/  UMOV UR29, 0x40000040 ;  /* 0x40000040001d7882 */ /* 0x000fe20000000000 */
[----:B------:R-:W-:-:S03]  /*1b60*/  UMOV UR33, 0x40000040 ;  /* 0x4000004000217882 */ /* 0x000fc60000000000 */
[----:B------:R-:W-:Y:S02]  /*1b70*/  UIADD3 UR8, UR10, 0x2, URZ ;  /* 0x000000020a087890 */ /* 0x000fe4000fffe03f */
[----:B------:R-:W-:Y:S02]  /*1b80*/  UIADD3 UR12, UR10, 0x4, URZ ;  /* 0x000000040a0c7890 */ /* 0x000fe4000fffe03f */
[----:B------:R-:W-:Y:S02]  /*1b90*/  UIADD3 UR16, UR10, 0x6, URZ ;  /* 0x000000060a107890 */ /* 0x000fe4000fffe03f */
[----:B------:R-:W-:Y:S01]  /*1ba0*/  UIADD3 UR20, UR10, 0x400, URZ ;  /* 0x000004000a147890 */ /* 0x000fe2000fffe03f */
[----:B------:R-:W-:Y:S01]  /*1bb0*/  UMOV UR4, UR8 ;  /* 0x0000000800047c82 */ /* 0x000fe20008000000 */
[----:B------:R-:W-:Y:S02]  /*1bc0*/  UIADD3 UR24, UR10, 0x402, URZ ;  /* 0x000004020a187890 */ /* 0x000fe4000fffe03f */
[----:B------:R-:W-:-:S02]  /*1bd0*/  UIADD3 UR28, UR10, 0x404, URZ ;  /* 0x000004040a1c7890 */ /* 0x000fc4000fffe03f */
[----:B------:R-:W-:Y:S02]  /*1be0*/  UIADD3 UR32, UR10, 0x406, URZ ;  /* 0x000004060a207890 */ /* 0x000fe4000fffe03f */
        /* <DEDUP_REMOVED lines=68> */
.L_x_4256:
[----:B------:R-:W-:Y:S01]  /*2030*/  R2UR UR5, R19 ;  /* 0x00000000130572ca */ /* 0x000fe200000e0000 */
[----:B------:R-:W2:Y:S01]  /*2040*/  S2UR UR7, SR_CgaCtaId ;  /* 0x00000000000779c3 */ /* 0x000ea20000008800 */
[----:B------:R-:W-:Y:S01]  /*2050*/  LOP3.LUT R12, R73, 0xffffff80, RZ, 0xc0, !PT ;  /* 0xffffff80490c7812 */ /* 0x000fe200078ec0ff */
[----:B------:R-:W-:Y:S01]  /*2060*/  ULDC UR10, c[0x0][0x288] ;  /* 0x0000a200000a7ab9 */ /* 0x000fe20000000800 */
[----:B------:R-:W-:Y:S02]  /*2070*/  LEA.HI R72, R72, R121, RZ, 0x2 ;  /* 0x0000007948487211 */ /* 0x000fe400078f10ff */
[----:B------:R-:W-:Y:S01]  /*2080*/  R2UR UR4, R18 ;  /* 0x00000000120472ca */ /* 0x000fe200000e0000 */
[----:B------:R-:W-:Y:S01]  /*2090*/  IMAD.IADD R12, R121, 0x1, -R12 ;  /* 0x00000001790c7824 */ /* 0x000fe200078e0a0c */
[----:B------:R-:W-:-:S04]  /*20a0*/  LOP3.LUT R72, R72, 0xfffffffc, RZ, 0xc0, !PT ;  /* 0xfffffffc48487812 */ /* 0x000fc800078ec0ff */
[----:B------:R-:W-:Y:S01]  /*20b0*/  SHF.R.S32.HI R7, RZ, 0x1f, R12 ;  /* 0x0000001fff077819 */ /* 0x000fe2000001140c */
[----:B------:R-:W-:Y:S01]  /*20c0*/  UISETP.NE.AND UP1, UPT, UR5, URZ, UPT ;  /* 0x0000003f0500728c */ /* 0x000fe2000bf25270 */
[----:B------:R-:W-:Y:S02]  /*20d0*/  IMAD.IADD R72, R121, 0x1, -R72 ;  /* 0x0000000179487824 */ /* 0x000fe400078e0a48 */
[----:B------:R-:W-:Y:S01]  /*20e0*/  ULDC UR5, c[0x0][0x9d8] ;  /* 0x0002760000057ab9 */ /* 0x000fe20000000800 */
[CC--:B------:R-:W-:Y:S01]  /*20f0*/  LEA.HI R13, R7.reuse, R12.reuse, RZ, 0x2 ;  /* 0x0000000c070d7211 */ /* 0x0c0fe200078f10ff */
[----:B------:R-:W-:Y:S01]  /*2100*/  FMUL.FTZ R28, R28, UR5 ;  /* 0x000000051c1c7c20 */ /* 0x000fe20008410000 */
[----:B------:R-:W-:Y:S01]  /*2110*/  LEA.HI R14, R7, R12, RZ, 0x5 ;  /* 0x0000000c070e7211 */ /* 0x000fe200078f28ff */
[----:B------:R-:W-:Y:S01]  /*2120*/  FMUL.FTZ R9, R30, UR5 ;  /* 0x000000051e097c20 */ /* 0x000fe20008410000 */
[--C-:B------:R-:W-:Y:S01]  /*2130*/  SHF.R.S32.HI R7, RZ, 0x2, R13.reuse ;  /* 0x00000002ff077819 */ /* 0x100fe2000001140d */
[----:B------:R3:W4:Y:S01]  /*2140*/  MUFU.TANH R76, R28 ;  /* 0x0000001c004c7308 */ /* 0x0007220000002400 */
[----:B------:R-:W-:Y:S01]  /*2150*/  LEA.HI R30, R74, R74, RZ, 0x1 ;  /* 0x0000004a4a1e7211 */ /* 0x000fe200078f08ff */
[----:B------:R-:W-:Y:S01]  /*2160*/  FMUL.FTZ R20, R35, UR5 ;  /* 0x0000000523147c20 */ /* 0x000fe20008410000 */
[----:B------:R-:W-:Y:S01]  /*2170*/  SHF.R.S32.HI R21, RZ, 0x5, R14 ;  /* 0x00000005ff157819 */ /* 0x000fe2000001140e */
[----:B------:R-:W-:Y:S01]  /*2180*/  UISETP.NE.AND UP0, UPT, UR4, URZ, UPT ;  /* 0x0000003f0400728c */ /* 0x000fe2000bf05270 */
[----:B------:R-:W-:Y:S01]  /*2190*/  LOP3.LUT R35, R30, 0x3fffffe, RZ, 0xc0, !PT ;  /* 0x03fffffe1e237812 */ /* 0x000fe200078ec0ff */
[----:B------:R-:W-:Y:S01]  /*21a0*/  FMUL.FTZ R29, R29, UR5 ;  /* 0x000000051d1d7c20 */ /* 0x000fe20008410000 */
[----:B------:R-:W-:Y:S01]  /*21b0*/  LEA R30, R21, UR38, 0x4 ;  /* 0x00000026151e7c11 */ /* 0x000fe2000f8e20ff */
[----:B------:R-:W-:Y:S01]  /*21c0*/  @UP1 ULDC UR4, c[0x0][0x44c] ;  /* 0x0001130000041ab9 */ /* 0x000fe20000000800 */
[----:B---3--:R-:W-:Y:S01]  /*21d0*/  SHF.R.S32.HI R28, RZ, 0x1f, R13 ;  /* 0x0000001fff1c7819 */ /* 0x008fe2000001140d */
[----:B------:R-:W-:Y:S01]  /*21e0*/  IMAD.IADD R35, R74, 0x1, -R35 ;  /* 0x000000014a237824 */ /* 0x000fe200078e0a23 */
[----:B------:R-:W-:Y:S01]  /*21f0*/  LEA.HI R21, R72, R72, RZ, 0x1 ;  /* 0x0000004848157211 */ /* 0x000fe200078f08ff */
[----:B------:R-:W-:Y:S01]  /*2200*/  FMUL.FTZ R15, R34, UR5 ;  /* 0x00000005220f7c20 */ /* 0x000fe20008410000 */
[-C--:B------:R-:W-:Y:S01]  /*2210*/  LEA.HI R28, R28, R7.reuse, RZ, 0x3 ;  /* 0x000000071c1c7211 */ /* 0x080fe200078f18ff */
[----:B------:R-:W-:Y:S01]  /*2220*/  @UP1 ULDC UR6, c[0x0][0x450] ;  /* 0x0001140000061ab9 */ /* 0x000fe20000000800 */
[----:B------:R-:W-:Y:S01]  /*2230*/  PLOP3.LUT P1, PT, PT, PT, UP1, 0x80, 0x0 ;  /* 0x000000000000781c */ /* 0x000fe20003f2f018 */
[----:B------:R-:W-:Y:S01]  /*2240*/  FMUL.FTZ R54, R54, UR5 ;  /* 0x0000000536367c20 */ /* 0x000fe20008410000 */
[----:B------:R-:W-:Y:S01]  /*2250*/  LOP3.LUT R28, R28, 0xfffffff8, RZ, 0xc0, !PT ;  /* 0xfffffff81c1c7812 */ /* 0x000fe200078ec0ff */
[----:B------:R-:W-:Y:S01]  /*2260*/  FMUL.FTZ R37, R37, UR5 ;  /* 0x0000000525257c20 */ /* 0x000fe20008410000 */
[----:B------:R-:W-:Y:S01]  /*2270*/  PLOP3.LUT P2, PT, PT, PT, UP1, 0x80, 0x0 ;  /* 0x000000000000781c */ /* 0x000fe20003f4f018 */
[----:B------:R3:W2:Y:S01]  /*2280*/  MUFU.TANH R77, R29 ;  /* 0x0000001d004d7308 */ /* 0x0006a20000002400 */
[----:B------:R-:W-:Y:S01]  /*2290*/  IADD3 R28, R30, R7, -R28 ;  /* 0x000000071e1c7210 */ /* 0x000fe20007ffe81c */
[----:B------:R-:W-:Y:S01]  /*22a0*/  FMUL.FTZ R25, R25, UR5 ;  /* 0x0000000519197c20 */ /* 0x000fe20008410000 */
[----:B------:R-:W-:Y:S01]  /*22b0*/  LOP3.LUT R7, R21, 0x1ffffffe, RZ, 0xc0, !PT ;  /* 0x1ffffffe15077812 */ /* 0x000fe200078ec0ff */
[----:B------:R-:W-:Y:S01]  /*22c0*/  FMUL.FTZ R33, R33, UR5 ;  /* 0x0000000521217c20 */ /* 0x000fe20008410000 */
[----:B------:R-:W-:Y:S01]  /*22d0*/  LOP3.LUT R13, R13, 0x7ffffffc, RZ, 0xc0, !PT ;  /* 0x7ffffffc0d0d7812 */ /* 0x000fe200078ec0ff */
[----:B------:R-:W-:-:S02]  /*22e0*/  IMAD R28, R35, 0x40, R28 ;  /* 0x00000040231c7824 */ /* 0x000fc400078e021c */
[----:B------:R-:W-:Y:S01]  /*22f0*/  FMUL.FTZ R32, R32, UR5 ;  /* 0x0000000520207c20 */ /* 0x000fe20008410000 */
[----:B------:R-:W-:Y:S02]  /*2300*/  IMAD.IADD R7, R72, 0x1, -R7 ;  /* 0x0000000148077824 */ /* 0x000fe400078e0a07 */
[----:B---3--:R-:W-:Y:S01]  /*2310*/  FMUL.FTZ R29, R43, UR5 ;  /* 0x000000052b1d7c20 */ /* 0x008fe20008410000 */
[----:B------:R3:W2:Y:S01]  /*2320*/  MUFU.TANH R81, R37 ;  /* 0x0000002500517308 */ /* 0x0006a20000002400 */
[----:B------:R-:W-:Y:S01]  /*2330*/  FMUL.FTZ R8, R24, UR5 ;  /* 0x0000000518087c20 */ /* 0x000fe20008410000 */
[----:B01----:R-:W-:Y:S01]  /*2340*/  FMUL.FTZ R0, R26, UR5 ;  /* 0x000000051a007c20 */ /* 0x003fe20008410000 */
[----:B------:R-:W-:Y:S01]  /*2350*/  LEA R7, R7, R28, 0x3 ;  /* 0x0000001c07077211 */ /* 0x000fe200078e18ff */
[----:B------:R-:W-:Y:S01]  /*2360*/  FMUL.FTZ R6, R27, UR5 ;  /* 0x000000051b067c20 */ /* 0x000fe20008410000 */
[----:B------:R-:W-:Y:S01]  /*2370*/  FMUL.FTZ R10, R31, UR5 ;  /* 0x000000051f0a7c20 */ /* 0x000fe20008410000 */
[----:B------:R-:W-:-:S02]  /*2380*/  IMAD.IADD R12, R12, 0x1, -R13 ;  /* 0x000000010c0c7824 */ /* 0x000fc400078e0a0d */
[----:B------:R-:W-:Y:S01]  /*2390*/  FMUL.FTZ R26, R39, UR5 ;  /* 0x00000005271a7c20 */ /* 0x000fe20008410000 */
[----:B------:R-:W-:Y:S01]  /*23a0*/  @P1 IMAD.HI.U32 R28, R7, UR4, RZ ;  /* 0x00000004071c1c27 */ /* 0x000fe2000f8e00ff */
[----:B------:R-:W-:Y:S01]  /*23b0*/  UIADD3 UR4, UR39, 0x30840, URZ ;  /* 0x0003084027047890 */ /* 0x000fe2000fffe03f */
[----:B------:R0:W1:Y:S02]  /*23c0*/  MUFU.TANH R43, R54 ;  /* 0x00000036002b7308 */ /* 0x0000640000002400 */
[----:B------:R-:W-:Y:S01]  /*23d0*/  FMUL.FTZ R40, R40, UR5 ;  /* 0x0000000528287c20 */ /* 0x000fe20008410000 */
[----:B------:R-:W-:Y:S01]  /*23e0*/  IMAD.MOV.U32 R34, RZ, RZ, R7 ;  /* 0x000000ffff227224 */ /* 0x000fe200078e0007 */
[----:B------:R-:W-:Y:S01]  /*23f0*/  @P2 SHF.R.U32.HI R34, RZ, UR6, R28 ;  /* 0x00000006ff222c19 */ /* 0x000fe2000801161c */
[----:B---3--:R-:W-:Y:S01]  /*2400*/  IMAD.MOV.U32 R37, RZ, RZ, -0x60 ;  /* 0xffffffa0ff257424 */ /* 0x008fe200078e00ff */
[----:B--2---:R-:W-:Y:S01]  /*2410*/  UPRMT UR4, UR7, 0x654, UR4 ;  /* 0x0000065407047896 */ /* 0x004fe20008000004 */
[----:B------:R-:W-:Y:S01]  /*2420*/  FMUL.FTZ R41, R41, UR5 ;  /* 0x0000000529297c20 */ /* 0x000fe20008410000 */
[----:B------:R-:W-:Y:S01]  /*2430*/  FMUL.FTZ R27, R42, UR5 ;  /* 0x000000052a1b7c20 */ /* 0x000fe20008410000 */
[----:B------:R2:W3:Y:S01]  /*2440*/  MUFU.TANH R75, R25 ;  /* 0x00000019004b7308 */ /* 0x0004e20000002400 */
[----:B0-----:R-:W0:Y:S01]  /*2450*/  SHFL.IDX PT, R54, R34, RZ, 0x1c1f ;  /* 0x001c1fff22367589 */ /* 0x001e2200000e0000 */
[----:B------:R-:W-:-:S02]  /*2460*/  IMAD R37, R16, R37, 0x61 ;  /* 0x0000006110257424 */ /* 0x000fc400078e0225 */
[----:B------:R-:W-:Y:S01]  /*2470*/  FMUL.FTZ R44, R44, UR5 ;  /* 0x000000052c2c7c20 */ /* 0x000fe20008410000 */
[----:B------:R-:W-:Y:S01]  /*2480*/  FMUL.FTZ R45, R45, UR5 ;  /* 0x000000052d2d7c20 */ /* 0x000fe20008410000 */
[----:B------:R-:W-:Y:S01]  /*2490*/  FMUL.FTZ R31, R46, UR5 ;  /* 0x000000052e1f7c20 */ /* 0x000fe20008410000 */
[----:B------:R-:W-:Y:S01]  /*24a0*/  FMUL.FTZ R48, R48, UR5 ;  /* 0x0000000530307c20 */ /* 0x000fe20008410000 */
[----:B------:R-:W-:Y:S01]  /*24b0*/  FMUL.FTZ R49, R49, UR5 ;  /* 0x0000000531317c20 */ /* 0x000fe20008410000 */
[----:B------:R5:W0:Y:S01]  /*24c0*/  MUFU.TANH R79, R33 ;  /* 0x00000021004f7308 */ /* 0x000a220000002400 */
[----:B--2---:R-:W-:Y:S01]  /*24d0*/  FMUL.FTZ R25, R38, UR5 ;  /* 0x0000000526197c20 */ /* 0x004fe20008410000 */
[----:B------:R-:W-:Y:S01]  /*24e0*/  FMUL.FTZ R51, R51, UR5 ;  /* 0x0000000533337c20 */ /* 0x000fe20008410000 */
[----:B------:R-:W-:Y:S01]  /*24f0*/  FMUL.FTZ R52, R52, UR5 ;  /* 0x0000000534347c20 */ /* 0x000fe20008410000 */
[----:B------:R-:W-:Y:S01]  /*2500*/  FMUL.FTZ R53, R53, UR5 ;  /* 0x0000000535357c20 */ /* 0x000fe20008410000 */
[----:B------:R-:W-:Y:S01]  /*2510*/  FMUL.FTZ R55, R55, UR5 ;  /* 0x0000000537377c20 */ /* 0x000fe20008410000 */
[----:B------:R-:W-:Y:S01]  /*2520*/  FMUL.FTZ R56, R56, UR5 ;  /* 0x0000000538387c20 */ /* 0x000fe20008410000 */
[----:B------:R-:W-:Y:S01]  /*2530*/  FMUL.FTZ R57, R57, UR5 ;  /* 0x0000000539397c20 */ /* 0x000fe20008410000 */
[----:B------:R-:W-:Y:S01]  /*2540*/  FMUL.FTZ R24, R59, UR5 ;  /* 0x000000053b187c20 */ /* 0x000fe20008410000 */
[----:B-----5:R-:W-:Y:S01]  /*2550*/  FMUL.FTZ R33, R47, UR5 ;  /* 0x000000052f217c20 */ /* 0x020fe20008410000 */
        /* <DEDUP_REMOVED lines=12> */
[----:B------:R2:W0:Y:S01]  /*2620*/  MUFU.TANH R78, R32 ;  /* 0x00000020004e7308 */ /* 0x0004220000002400 */
[----:B------:R-:W-:Y:S01]  /*2630*/  FMUL.FTZ R58, R58, UR5 ;  /* 0x000000053a3a7c20 */ /* 0x000fe20008410000 */
[----:B------:R-:W-:Y:S01]  /*2640*/  FMUL.FTZ R36, R36, UR5 ;  /* 0x0000000524247c20 */ /* 0x000fe20008410000 */
[----:B------:R-:W-:Y:S01]  /*2650*/  PLOP3.LUT P1, PT, PT, PT, UP0, 0x40, 0x0 ;  /* 0x000000000000781c */ /* 0x000fe20003f2e808 */
[----:B------:R-:W-:Y:S01]  /*2660*/  SYNCS.ARRIVE.TRANS64.RED.A1T0 RZ, [UR4], RZ ;  /* 0x000000ffffff79a7 */ /* 0x000fe20008100404 */
[----:B------:R-:W-:Y:S01]  /*2670*/  IMAD R13, R16, -0x60, R23 ;  /* 0xffffffa0100d7824 */ /* 0x000fe200078e0217 */
[----:B------:R-:W-:Y:S01]  /*2680*/  ULDC UR4, c[0x0][0x9dc] ;  /* 0x0002770000047ab9 */ /* 0x000fe20000000800 */
[----:B------:R-:W-:Y:S01]  /*2690*/  ULDC UR6, c[0x0][0x9e0] ;  /* 0x0002780000067ab9 */ /* 0x000fe20000000800 */
[----:B------:R-:W0:Y:S01]  /*26a0*/  MUFU.TANH R8, R8 ;  /* 0x0000000800087308 */ /* 0x000e220000002400 */
[----:B--2---:R-:W-:Y:S01]  /*26b0*/  IMAD R32, R12, -0x2, R37 ;  /* 0xfffffffe0c207824 */ /* 0x004fe200078e0225 */
[----:B------:R-:W-:Y:S01]  /*26c0*/  ULOP3.LUT UR7, URZ, UR4, URZ, 0x33, !UPT ;  /* 0x000000043f077292 */ /* 0x000fe2000f8e333f */
[----:B------:R-:W-:-:S02]  /*26d0*/  VIADD R35, R13, 0x60 ;  /* 0x000000600d237836 */ /* 0x000fc40000000000 */
[----:B------:R-:W-:Y:S01]  /*26e0*/  FMUL.FTZ R50, R50, UR5 ;  /* 0x0000000532327c20 */ /* 0x000fe20008410000 */
[----:B------:R-:W-:Y:S02]  /*26f0*/  VIADD R46, R37, 0xffffffff ;  /* 0xffffffff252e7836 */ /* 0x000fe40000000000 */
[----:B------:R-:W-:Y:S01]  /*2700*/  IMAD R38, R12, -0x2, R35 ;  /* 0xfffffffe0c267824 */ /* 0x000fe200078e0223 */
[----:B------:R-:W2:Y:S01]  /*2710*/  MUFU.TANH R0, R0 ;  /* 0x0000000000007308 */ /* 0x000ea20000002400 */
[----:B------:R-:W-:-:S07]  /*2720*/  IMAD.U32 R13, RZ, RZ, UR7 ;  /* 0x00000007ff0d7e24 */ /* 0x000fce000f8e00ff */
        /* <DEDUP_REMOVED lines=37> */
[----:B------:R5:W0:Y:S08]  /*2980*/  MUFU.TANH R80, R36 ;  /* 0x0000002400507308 */ /* 0x000a300000002400 */
[----:B------:R4:W1:Y:S01]  /*2990*/  MUFU.TANH R39, R50 ;  /* 0x0000003200277308 */ /* 0x0008620000002400 */
[----:B-----5:R-:W-:-:S05]  /*29a0*/  IADD3 R36, R32, -UR10, R23 ;  /* 0x8000000a20247c10 */ /* 0x020fca000fffe017 */
[C---:B------:R-:W-:Y:S02]  /*29b0*/  VIADD R59, R36.reuse, UR6 ;  /* 0x00000006243b7c36 */ /* 0x040fe40008000000 */
[----:B------:R-:W-:Y:S02]  /*29c0*/  VIADD R42, R36, UR7 ;  /* 0x00000007242a7c36 */ /* 0x000fe40008000000 */
[----:B----4-:R-:W-:Y:S01]  /*29d0*/  VIADD R50, R32, 0xffffffff ;  /* 0xffffffff20327836 */ /* 0x010fe20000000000 */
[----:B0-----:R-:W-:Y:S01]  /*29e0*/  VIADDMNMX R35, R54, R59, R38, PT ;  /* 0x0000003b36237246 */ /* 0x001fe20003800126 */
[----:B------:R-:W-:Y:S01]  /*29f0*/  IMAD.IADD R36, R42, 0x1, R54 ;  /* 0x000000012a247824 */ /* 0x000fe200078e0236 */
[----:B--23--:R-:W-:Y:S06]  /*2a00*/  @P1 BRA `(.L_x_4257) ;  /* 0x00000000005c1947 */ /* 0x00cfec0003800000 */
[----:B------:R-:W-:Y:S01]  /*2a10*/  IADD3 R37, R23, -UR10, R54 ;  /* 0x8000000a17257c10 */ /* 0x000fe2000fffe036 */
        /* <DEDUP_REMOVED lines=12> */
.L_x_4259:
[----:B------:R-:W-:Y:S02]  /*2ae0*/  ULDC UR4, c[0x0][0x9e4] ;  /* 0x0002790000047ab9 */ /* 0x000fe40000000800 */
[----:B------:R-:W-:-:S04]  /*2af0*/  MOV R54, UR4 ;  /* 0x0000000400367c02 */ /* 0x000fc80008000f00 */
[----:B------:R-:W-:-:S13]  /*2b00*/  ISETP.NE.AND P1, PT, R54, 0x1, PT ;  /* 0x000000013600780c */ /* 0x000fda0003f25270 */
[----:B------:R-:W0:Y:S02]  /*2b10*/  @P1 LDC.64 R62, c[0x0][0x9e8] ;  /* 0x00027a00ff3e1b82 */ /* 0x000e240000000a00 */
[----:B0-----:R-:W-:-:S05]  /*2b20*/  @P1 IMAD.HI.U32 R32, R37, R62, RZ ;  /* 0x0000003e25201227 */ /* 0x001fca00078e00ff */
[----:B------:R-:W-:-:S07]  /*2b30*/  @P1 SHF.R.U32.HI R37, RZ, R63, R32 ;  /* 0x0000003fff251219 */ /* 0x000fce0000011620 */
.L_x_4260:
[----:B------:R-:W-:Y:S05]  /*2b40*/  BSYNC B0 ;  /* 0x0000000000007941 */ /* 0x000fea0003800000 */
.L_x_4258:
[----:B------:R-:W-:-:S05]  /*2b50*/  IMAD R37, R37, R54, R50 ;  /* 0x0000003625257224 */ /* 0x000fca00078e0232 */
[----:B------:R-:W-:Y:S02]  /*2b60*/  VIADDMNMX R35, R37, R54, R35, PT ;  /* 0x0000003625237246 */ /* 0x000fe40003800123 */
[----:B------:R-:W-:-:S07]  /*2b70*/  VIMNMX R36, R36, R37, !PT ;  /* 0x0000002524247248 */ /* 0x000fce0007fe0100 */
.L_x_4257:
[C---:B------:R-:W-:Y:S01]  /*2b80*/  ISETP.GE.AND P2, PT, R46.reuse, 0x9, PT ;  /* 0x000000092e00780c */ /* 0x040fe20003f46270 */
[----:B------:R-:W0:Y:S01]  /*2b90*/  SHFL.IDX PT, R37, R34, 0x1, 0x1c1f ;  /* 0x003c1f0022257f89 */ /* 0x000e2200000e0000 */
        /* <DEDUP_REMOVED lines=11> */
[C---:B------:R-:W-:Y:S02]  /*2c50*/  ISETP.LT.OR P3, PT, R35.reuse, 0x11, P3 ;  /* 0x000000112300780c */ /* 0x040fe40001f61670 */
        /* <DEDUP_REMOVED lines=11> */
[C---:B------:R-:W-:Y:S02]  /*2d10*/  ISETP.LT.OR P3, PT, R35.reuse, 0x19, P3 ;  /* 0x000000192300780c */ /* 0x040fe40001f61670 */
        /* <DEDUP_REMOVED lines=65> */
[----:B------:R-:W-:Y:S02]  /*3130*/  P2R R66, PR, RZ, 0x20 ;  /* 0x00000020ff427803 */ /* 0x000fe40000000000 */
[----:B------:R-:W-:Y:S02]  /*3140*/  FSEL R61, R61, -INF , !P3 ;  /* 0xff8000003d3d7808 */ /* 0x000fe40005800000 */
[----:B------:R-:W-:Y:S02]  /*3150*/  ISETP.GE.AND P3, PT, R46, 0x51, PT ;  /* 0x000000512e00780c */ /* 0x000fe40003f66270 */
[----:B------:R-:W-:Y:S02]  /*3160*/  P2R R54, PR, RZ, 0x40 ;  /* 0x00000040ff367803 */ /* 0x000fe40000000000 */
[----:B------:R-:W-:Y:S02]  /*3170*/  ISETP.GT.AND P4, PT, R36, 0x50, !P3 ;  /* 0x000000502400780c */ /* 0x000fe40005f84270 */
[----:B------:R-:W-:-:S02]  /*3180*/  R2UR UR4, R18 ;  /* 0x00000000120472ca */ /* 0x000fc400000e0000 */
        /* <DEDUP_REMOVED lines=19> */
[----:B0-----:R-:W-:-:S03]  /*32c0*/  IMAD.IADD R36, R42, 0x1, R37 ;  /* 0x000000012a247824 */ /* 0x001fc600078e0225 */
[----:B------:R-:W-:Y:S02]  /*32d0*/  ISETP.LT.OR P6, PT, R35, 0x5a, P6 ;  /* 0x0000005a2300780c */ /* 0x000fe400037c1670 */
[----:B------:R-:W-:Y:S02]  /*32e0*/  VIADDMNMX R35, R37, R59, R38, PT ;  /* 0x0000003b25237246 */ /* 0x000fe40003800126 */
[----:B------:R-:W-:Y:S02]  /*32f0*/  FSEL R69, R69, -INF , !P6 ;  /* 0xff80000045457808 */ /* 0x000fe40007000000 */
[----:B------:R-:W-:-:S13]  /*3300*/  PLOP3.LUT P6, PT, PT, PT, UP0, 0x40, 0x0 ;  /* 0x000000000000781c */ /* 0x000fda0003fce808 */
[----:B------:R-:W-:Y:S05]  /*3310*/  @P6 BRA `(.L_x_4261) ;  /* 0x00000000005c6947 */ /* 0x000fea0003800000 */
        /* <DEDUP_REMOVED lines=13> */
.L_x_4263:
[----:B------:R-:W-:Y:S02]  /*33f0*/  ULDC UR4, c[0x0][0x9e4] ;  /* 0x0002790000047ab9 */ /* 0x000fe40000000800 */
[----:B------:R-:W-:-:S05]  /*3400*/  IMAD.U32 R34, RZ, RZ, UR4 ;  /* 0x00000004ff227e24 */ /* 0x000fca000f8e00ff */
[----:B------:R-:W-:-:S13]  /*3410*/  ISETP.NE.AND P6, PT, R34, 0x1, PT ;  /* 0x000000012200780c */ /* 0x000fda0003fc5270 */
[----:B------:R-:W0:Y:S02]  /*3420*/  @P6 LDC.64 R58, c[0x0][0x9e8] ;  /* 0x00027a00ff3a6b82 */ /* 0x000e240000000a00 */
[----:B0-----:R-:W-:-:S05]  /*3430*/  @P6 IMAD.HI.U32 R8, R37, R58, RZ ;  /* 0x0000003a25086227 */ /* 0x001fca00078e00ff */
[----:B------:R-:W-:-:S07]  /*3440*/  @P6 SHF.R.U32.HI R37, RZ, R59, R8 ;  /* 0x0000003bff256219 */ /* 0x000fce0000011608 */
.L_x_4264:
[----:B------:R-:W-:Y:S05]  /*3450*/  BSYNC B0 ;  /* 0x0000000000007941 */ /* 0x000fea0003800000 */
.L_x_4262:
[----:B------:R-:W-:-:S05]  /*3460*/  IMAD R37, R37, R34, R50 ;  /* 0x0000002225257224 */ /* 0x000fca00078e0232 */
[----:B------:R-:W-:Y:S02]  /*3470*/  VIADDMNMX R35, R37, R34, R35, PT ;  /* 0x0000002225237246 */ /* 0x000fe40003800123 */
[----:B------:R-:W-:-:S07]  /*3480*/  VIMNMX R36, R36, R37, !PT ;  /* 0x0000002524247248 */ /* 0x000fce0007fe0100 */
.L_x_4261:
[C---:B------:R-:W-:Y:S02]  /*3490*/  ISETP.GT.AND P1, PT, R36.reuse, 0x1, !P1 ;  /* 0x000000012400780c */ /* 0x040fe40004f24270 */
[----:B------:R-:W-:Y:S02]  /*34a0*/  ISETP.GT.AND P2, PT, R36, 0x8, !P2 ;  /* 0x000000082400780c */ /* 0x000fe40005744270 */
[C---:B------:R-:W-:Y:S02]  /*34b0*/  ISETP.LT.OR P1, PT, R35.reuse, 0x2, P1 ;  /* 0x000000022300780c */ /* 0x040fe40000f21670 */
[----:B------:R-:W-:Y:S02]  /*34c0*/  ISETP.LT.OR P2, PT, R35, 0x9, P2 ;  /* 0x000000092300780c */ /* 0x000fe40001741670 */
[----:B------:R-:W-:Y:S02]  /*34d0*/  FSEL R6, R6, -INF , !P1 ;  /* 0xff80000006067808 */ /* 0x000fe40004800000 */
[----:B------:R-:W-:-:S02]  /*34e0*/  ISETP.NE.AND P1, PT, R54, RZ, PT ;  /* 0x000000ff3600720c */ /* 0x000fc40003f25270 */
[----:B------:R-:W-:Y:S02]  /*34f0*/  FSEL R34, R9, -INF , !P2 ;  /* 0xff80000009227808 */ /* 0x000fe40005000000 */
[----:B------:R-:W-:Y:S02]  /*3500*/  ISETP.GT.AND P1, PT, R36, 0x9, !P1 ;  /* 0x000000092400780c */ /* 0x000fe40004f24270 */
[----:B------:R-:W-:Y:S02]  /*3510*/  ISETP.NE.AND P2, PT, R66, RZ, PT ;  /* 0x000000ff4200720c */ /* 0x000fe40003f45270 */
[----:B------:R-:W-:Y:S02]  /*3520*/  ISETP.LT.OR P1, PT, R35, 0xa, P1 ;  /* 0x0000000a2300780c */ /* 0x000fe40000f21670 */
[----:B------:R-:W-:Y:S02]  /*3530*/  FMNMX.FTZ R8, R41, R75, !PT ;  /* 0x0000004b29087209 */ /* 0x000fe40007810000 */
[----:B------:R-:W-:-:S02]  /*3540*/  FSEL R38, R10, -INF , !P1 ;  /* 0xff8000000a267808 */ /* 0x000fc40004800000 */
[----:B------:R-:W-:Y:S02]  /*3550*/  ISETP.NE.AND P1, PT, R62, RZ, PT ;  /* 0x000000ff3e00720c */ /* 0x000fe40003f25270 */
[----:B------:R-:W-:Y:S02]  /*3560*/  ISETP.NE.AND P6, PT, R70, RZ, PT ;  /* 0x000000ff4600720c */ /* 0x000fe40003fc5270 */
[----:B------:R-:W-:Y:S02]  /*3570*/  ISETP.GT.AND P1, PT, R36, 0x10, !P1 ;  /* 0x000000102400780c */ /* 0x000fe40004f24270 */
[----:B------:R-:W-:Y:S02]  /*3580*/  FMNMX.FTZ R8, R63, R8, !PT ;  /* 0x000000083f087209 */ /* 0x000fe40007810000 */
[----:B------:R-:W-:Y:S02]  /*3590*/  ISETP.LT.OR P1, PT, R35, 0x11, P1 ;  /* 0x000000112300780c */ /* 0x000fe40000f21670 */
[----:B------:R-:W-:-:S02]  /*35a0*/  FMNMX.FTZ R8, R77, R8, !PT ;  /* 0x000000084d087209 */ /* 0x000fc40007810000 */
[----:B------:R-:W-:Y:S02]  /*35b0*/  FSEL R40, R15, -INF , !P1 ;  /* 0xff8000000f287808 */ /* 0x000fe40004800000 */
[----:B------:R-:W-:Y:S02]  /*35c0*/  ISETP.GT.AND P1, PT, R36, 0x11, !P2 ;  /* 0x000000112400780c */ /* 0x000fe40005724270 */
[----:B------:R-:W-:Y:S02]  /*35d0*/  FMNMX.FTZ R8, R67, R8, !PT ;  /* 0x0000000843087209 */ /* 0x000fe40007810000 */
[----:B------:R-:W-:Y:S02]  /*35e0*/  ISETP.LT.OR P1, PT, R35, 0x12, P1 ;  /* 0x000000122300780c */ /* 0x000fe40000f21670 */
[----:B------:R-:W-:Y:S02]  /*35f0*/  FMNMX.FTZ R8, R79, R8, !PT ;  /* 0x000000084f087209 */ /* 0x000fe40007810000 */
[----:B------:R-:W-:-:S02]  /*3600*/  FSEL R20, R20, -INF , !P1 ;  /* 0xff80000014147808 */ /* 0x000fc40004800000 */
[----:B------:R-:W-:Y:S02]  /*3610*/  ISETP.GT.AND P1, PT, R36, 0x18, !P6 ;  /* 0x000000182400780c */ /* 0x000fe40007724270 */
        /* <DEDUP_REMOVED lines=14> */
[----:B------:R-:W-:Y:S02]  /*3700*/  ISETP.NE.AND P6, PT, R44, RZ, PT ;  /* 0x000000ff2c00720c */ /* 0x000fe40003fc5270 */
        /* <DEDUP_REMOVED lines=15> */
[----:B------:R-:W-:Y:S02]  /*3800*/  ISETP.NE.AND P2, PT, R48, RZ, PT ;  /* 0x000000ff3000720c */ /* 0x000fe40003f45270 */
[----:B------:R-:W-:Y:S02]  /*3810*/  FSEL R48, R31, -INF , !P1 ;  /* 0xff8000001f307808 */ /* 0x000fe40004800000 */
[----:B------:R-:W-:Y:S02]  /*3820*/  FMNMX.FTZ R8, R93, R8, !PT ;  /* 0x000000085d087209 */ /* 0x000fe40007810000 */
[----:B------:R-:W-:Y:S02]  /*3830*/  ISETP.NE.AND P1, PT, R80, RZ, PT ;  /* 0x000000ff5000720c */ /* 0x000fe40003f25270 */
[----:B------:R-:W-:-:S02]  /*3840*/  FMNMX.FTZ R8, R61, R8, !PT ;  /* 0x000000083d087209 */ /* 0x000fc40007810000 */
        /* <DEDUP_REMOVED lines=10> */
[----:B------:R-:W-:Y:S01]  /*38f0*/  R2UR UR4, R18 ;  /* 0x00000000120472ca */ /* 0x000fe200000e0000 */
[----:B------:R-:W0:Y:S01]  /*3900*/  SHFL.BFLY PT, R9, R10, 0x2, 0x1f ;  /* 0x0c401f000a097f89 */ /* 0x000e2200000e0000 */
[----:B-1----:R-:W-:-:S02]  /*3910*/  FSEL R52, R39, -INF , !P1 ;  /* 0xff80000027347808 */ /* 0x002fc40004800000 */
[----:B------:R-:W-:Y:S02]  /*3920*/  ISETP.NE.AND P1, PT, R84, RZ, PT ;  /* 0x000000ff5400720c */ /* 0x000fe40003f25270 */
[C---:B------:R-:W-:Y:S02]  /*3930*/  ISETP.GT.AND P3, PT, R36.reuse, 0x50, !P3 ;  /* 0x000000502400780c */ /* 0x040fe40005f64270 */
[C---:B------:R-:W-:Y:S02]  /*3940*/  ISETP.GT.AND P1, PT, R36.reuse, 0x31, !P1 ;  /* 0x000000312400780c */ /* 0x040fe40004f24270 */
[C---:B------:R-:W-:Y:S02]  /*3950*/  ISETP.GT.AND P4, PT, R36.reuse, 0x51, !P4 ;  /* 0x000000512400780c */ /* 0x040fe40006784270 */
[----:B------:R-:W-:Y:S01]  /*3960*/  ISETP.LT.OR P1, PT, R35, 0x32, P1 ;  /* 0x000000322300780c */ /* 0x000fe20000f21670 */
[----:B------:R-:W-:Y:S01]  /*3970*/  UISETP.NE.AND UP0, UPT, UR4, URZ, UPT ;  /* 0x0000003f0400728c */ /* 0x000fe2000bf05270 */
[----:B------:R-:W-:-:S02]  /*3980*/  ISETP.GT.AND P5, PT, R36, 0x58, !P5 ;  /* 0x000000582400780c */ /* 0x000fc40006fa4270 */
[----:B------:R-:W-:Y:S01]  /*3990*/  FSEL R54, R51, -INF , !P1 ;  /* 0xff80000033367808 */ /* 0x000fe20004800000 */
[----:B------:R-:W-:Y:S01]  /*39a0*/  ULDC UR4, c[0x0][0x988] ;  /* 0x0002620000047ab9 */ /* 0x000fe20000000800 */
[----:B------:R-:W-:Y:S02]  /*39b0*/  ISETP.NE.AND P1, PT, R86, RZ, PT ;  /* 0x000000ff5600720c */ /* 0x000fe40003f25270 */
[C---:B------:R-:W-:Y:S02]  /*39c0*/  ISETP.LT.OR P3, PT, R35.reuse, 0x51, P3 ;  /* 0x000000512300780c */ /* 0x040fe40001f61670 */
[----:B------:R-:W-:Y:S02]  /*39d0*/  ISETP.GT.AND P1, PT, R36, 0x38, !P1 ;  /* 0x000000382400780c */ /* 0x000fe40004f24270 */
[C---:B------:R-:W-:Y:S02]  /*39e0*/  ISETP.LT.OR P4, PT, R35.reuse, 0x52, P4 ;  /* 0x000000522300780c */ /* 0x040fe40002781670 */
[----:B------:R-:W-:-:S02]  /*39f0*/  ISETP.LT.OR P1, PT, R35, 0x39, P1 ;  /* 0x000000392300780c */ /* 0x000fc40000f21670 */
[----:B0-----:R-:W-:Y:S01]  /*3a00*/  FMNMX.FTZ R25, R10, R9, !PT ;  /* 0x000000090a197209 */ /* 0x001fe20007810000 */
[----:B------:R-:W-:Y:S01]  /*3a10*/  IMAD.U32 R9, RZ, RZ, UR4 ;  /* 0x00000004ff097e24 */ /* 0x000fe2000f8e00ff */
[----:B------:R-:W-:Y:S02]  /*3a20*/  FSEL R56, R43, -INF , !P1 ;  /* 0xff8000002b387808 */ /* 0x000fe40004800000 */
[----:B------:R-:W-:Y:S01]  /*3a30*/  ISETP.NE.AND P1, PT, R88, RZ, PT ;  /* 0x000000ff5800720c */ /* 0x000fe20003f25270 */
[----:B------:R-:W0:Y:S01]  /*3a40*/  SHFL.BFLY PT, R8, R25, 0x1, 0x1f ;  /* 0x0c201f0019087f89 */ /* 0x000e2200000e0000 */
[----:B------:R-:W-:Y:S02]  /*3a50*/  FSEL R14, R14, -INF , !P3 ;  /* 0xff8000000e0e7808 */ /* 0x000fe40005800000 */
[----:B------:R-:W-:Y:S02]  /*3a60*/  ISETP.GT.AND P1, PT, R36, 0x39, !P1 ;  /* 0x000000392400780c */ /* 0x000fe40004f24270 */
[----:B------:R-:W-:-:S02]  /*3a70*/  ISETP.LT.OR P5, PT, R35, 0x59, P5 ;  /* 0x000000592300780c */ /* 0x000fc40002fa1670 */
[----:B------:R-:W-:Y:S02]  /*3a80*/  ISETP.LT.OR P1, PT, R35, 0x3a, P1 ;  /* 0x0000003a2300780c */ /* 0x000fe40000f21670 */
[----:B------:R-:W-:Y:S02]  /*3a90*/  FSEL R62, R21, -INF , !P4 ;  /* 0xff800000153e7808 */ /* 0x000fe40006000000 */
[----:B------:R-:W-:Y:S02]  /*3aa0*/  FSEL R58, R55, -INF , !P1 ;  /* 0xff800000373a7808 */ /* 0x000fe40004800000 */
[----:B------:R-:W-:Y:S02]  /*3ab0*/  ISETP.GT.AND P1, PT, R36, 0x40, !P2 ;  /* 0x000000402400780c */ /* 0x000fe40005724270 */
[----:B------:R-:W-:Y:S02]  /*3ac0*/  ISETP.NE.AND P2, PT, R94, RZ, PT ;  /* 0x000000ff5e00720c */ /* 0x000fe40003f45270 */
[----:B------:R-:W-:-:S02]  /*3ad0*/  ISETP.LT.OR P1, PT, R35, 0x41, P1 ;  /* 0x000000412300780c */ /* 0x000fc40000f21670 */
[C---:B------:R-:W-:Y:S02]  /*3ae0*/  ISETP.GT.AND P2, PT, R36.reuse, 0x49, !P2 ;  /* 0x000000492400780c */ /* 0x040fe40005744270 */
[----:B------:R-:W-:Y:S02]  /*3af0*/  FSEL R60, R47, -INF , !P1 ;  /* 0xff8000002f3c7808 */ /* 0x000fe40004800000 */
[----:B------:R-:W-:Y:S02]  /*3b00*/  ISETP.GT.AND P1, PT, R36, RZ, !P6 ;  /* 0x000000ff2400720c */ /* 0x000fe40007724270 */
[----:B0-----:R-:W-:Y:S02]  /*3b10*/  FMNMX.FTZ R8, R25, R8, !PT ;  /* 0x0000000819087209 */ /* 0x001fe40007810000 */
[----:B------:R-:W-:Y:S02]  /*3b20*/  ISETP.LT.OR P1, PT, R35, 0x1, P1 ;  /* 0x000000012300780c */ /* 0x000fe40000f21670 */
[----:B------:R-:W-:Y:S01]  /*3b30*/  ISETP.NE.AND P6, PT, R90, RZ, PT ;  /* 0x000000ff5a00720c */ /* 0x000fe20003fc5270 */
[----:B------:R-:W-:Y:S01]  /*3b40*/  FMUL.FTZ R15, R8, R9 ;  /* 0x00000009080f7220 */ /* 0x000fe20000410000 */
[----:B------:R-:W-:-:S02]  /*3b50*/  FSEL R0, R0, -INF , !P1 ;  /* 0xff80000000007808 */ /* 0x000fc40004800000 */
[----:B------:R-:W-:Y:S02]  /*3b60*/  FSETP.NEU.FTZ.AND P1, PT, R8, -INF , PT ;  /* 0xff8000000800780b */ /* 0x000fe40003f3d000 */
[----:B------:R-:W-:Y:S02]  /*3b70*/  ISETP.LT.OR P2, PT, R35, 0x4a, P2 ;  /* 0x0000004a2300780c */ /* 0x000fe40001741670 */
[----:B------:R-:W-:Y:S02]  /*3b80*/  FSEL R64, R15, RZ, P1 ;  /* 0x000000ff0f407208 */ /* 0x000fe40000800000 */
[----:B------:R-:W-:Y:S02]  /*3b90*/  FMNMX.FTZ R15, R0, R6, !PT ;  /* 0x00000006000f7209 */ /* 0x000fe40007810000 */
[----:B------:R-:W-:Y:S01]  /*3ba0*/  ISETP.GT.AND P1, PT, R36, 0x41, !P6 ;  /* 0x000000412400780c */ /* 0x000fe20007724270 */
[--C-:B------:R-:W-:Y:S01]  /*3bb0*/  FFMA.FTZ R10, R41, R9, -R64.reuse ;  /* 0x00000009290a7223 */ /* 0x100fe20000010840 */
[----:B------:R-:W-:Y:S01]  /*3bc0*/  FMNMX.FTZ R15, R34, R15, !PT ;  /* 0x0000000f220f7209 */ /* 0x000fe20007810000 */
[--C-:B------:R-:W-:Y:S01]  /*3bd0*/  FFMA.FTZ R25, R75, R9, -R64.reuse ;  /* 0x000000094b197223 */ /* 0x100fe20000010840 */
[----:B------:R-:W-:Y:S01]  /*3be0*/  ISETP.LT.OR P1, PT, R35, 0x42, P1 ;  /* 0x000000422300780c */ /* 0x000fe20000f21670 */
[----:B------:R0:W-:Y:S01]  /*3bf0*/  MUFU.EX2 R188, R10 ;  /* 0x0000000a00bc7308 */ /* 0x0001e20000000800 */
[----:B------:R-:W-:Y:S01]  /*3c00*/  FMNMX.FTZ R15, R38, R15, !PT ;  /* 0x0000000f260f7209 */ /* 0x000fe20007810000 */
[-CC-:B------:R-:W-:Y:S01]  /*3c10*/  FFMA.FTZ R27, R63, R9.reuse, -R64.reuse ;  /* 0x000000093f1b7223 */ /* 0x180fe20000010840 */
[----:B------:R-:W-:Y:S01]  /*3c20*/  FSEL R24, R24, -INF , !P1 ;  /* 0xff80000018187808 */ /* 0x000fe20004800000 */
[--C-:B------:R-:W-:Y:S01]  /*3c30*/  FFMA.FTZ R29, R77, R9, -R64.reuse ;  /* 0x000000094d1d7223 */ /* 0x100fe20000010840 */
[----:B------:R-:W-:Y:S01]  /*3c40*/  FMNMX.FTZ R15, R40, R15, !PT ;  /* 0x0000000f280f7209 */ /* 0x000fe20007810000 */
[--C-:B------:R-:W-:Y:S01]  /*3c50*/  FFMA.FTZ R31, R79, R9, -R64.reuse ;  /* 0x000000094f1f7223 */ /* 0x100fe20000010840 */
[----:B------:R-:W-:Y:S01]  /*3c60*/  ISETP.NE.AND P1, PT, R92, RZ, PT ;  /* 0x000000ff5c00720c */ /* 0x000fe20003f25270 */
[----:B------:R-:W1:Y:S01]  /*3c70*/  MUFU.EX2 R25, R25 ;  /* 0x0000001900197308 */ /* 0x000e620000000800 */
[----:B------:R-:W-:Y:S01]  /*3c80*/  FMNMX.FTZ R15, R20, R15, !PT ;  /* 0x0000000f140f7209 */ /* 0x000fe20007810000 */
[-CC-:B0-----:R-:W-:Y:S01]  /*3c90*/  FFMA.FTZ R10, R67, R9.reuse, -R64.reuse ;  /* 0x00000009430a7223 */ /* 0x181fe20000010840 */
[----:B------:R-:W-:Y:S01]  /*3ca0*/  ISETP.GT.AND P1, PT, R36, 0x48, !P1 ;  /* 0x000000482400780c */ /* 0x000fe20004f24270 */
[--C-:B------:R-:W-:Y:S01]  /*3cb0*/  FFMA.FTZ R33, R45, R9, -R64.reuse ;  /* 0x000000092d217223 */ /* 0x100fe20000010840 */
[----:B------:R-:W-:Y:S01]  /*3cc0*/  FMNMX.FTZ R15, R42, R15, !PT ;  /* 0x0000000f2a0f7209 */ /* 0x000fe20007810000 */
[--C-:B------:R-:W-:Y:S01]  /*3cd0*/  FFMA.FTZ R45, R61, R9, -R64.reuse ;  /* 0x000000093d2d7223 */ /* 0x100fe20000010840 */
[----:B------:R-:W-:Y:S01]  /*3ce0*/  ISETP.NE.AND P6, PT, R68, RZ, PT ;  /* 0x000000ff4400720c */ /* 0x000fe20003fc5270 */
[----:B------:R0:W-:Y:S01]  /*3cf0*/  MUFU.EX2 R184, R10 ;  /* 0x0000000a00b87308 */ /* 0x0001e20000000800 */
[----:B------:R-:W-:Y:S01]  /*3d00*/  FMNMX.FTZ R15, R26, R15, !PT ;  /* 0x0000000f1a0f7209 */ /* 0x000fe20007810000 */
[-CC-:B------:R-:W-:Y:S01]  /*3d10*/  FFMA.FTZ R21, R83, R9.reuse, -R64.reuse ;  /* 0x0000000953157223 */ /* 0x180fe20000010840 */
[----:B------:R-:W-:Y:S01]  /*3d20*/  ISETP.LT.OR P1, PT, R35, 0x49, P1 ;  /* 0x000000492300780c */ /* 0x000fe20000f21670 */
[--C-:B------:R-:W-:Y:S01]  /*3d30*/  FFMA.FTZ R47, R65, R9, -R64.reuse ;  /* 0x00000009412f7223 */ /* 0x100fe20000010840 */
[----:B------:R-:W-:Y:S01]  /*3d40*/  FMNMX.FTZ R15, R44, R15, !PT ;  /* 0x0000000f2c0f7209 */ /* 0x000fe20007810000 */
[--C-:B------:R-:W-:Y:S01]  /*3d50*/  FFMA.FTZ R37, R49, R9, -R64.reuse ;  /* 0x0000000931257223 */ /* 0x100fe20000010840 */
[----:B------:R-:W-:Y:S01]  /*3d60*/  ISETP.GT.AND P6, PT, R36, 0x59, !P6 ;  /* 0x000000592400780c */ /* 0x000fe200077c4270 */
[----:B------:R-:W2:Y:S01]  /*3d70*/  MUFU.EX2 R27, R27 ;  /* 0x0000001b001b7308 */ /* 0x000ea20000000800 */
[----:B------:R-:W-:Y:S01]  /*3d80*/  FMNMX.FTZ R15, R46, R15, !PT ;  /* 0x0000000f2e0f7209 */ /* 0x000fe20007810000 */
[-CC-:B0-----:R-:W-:Y:S01]  /*3d90*/  FFMA.FTZ R10, R81, R9.reuse, -R64.reuse ;  /* 0x00000009510a7223 */ /* 0x181fe20000010840 */
[----:B------:R-:W-:Y:S01]  /*3da0*/  FSEL R36, R3, -INF , !P1 ;  /* 0xff80000003247808 */ /* 0x000fe20004800000 */
[--C-:B------:R-:W-:Y:S01]  /*3db0*/  FFMA.FTZ R3, R73, R9, -R64.reuse ;  /* 0x0000000949037223 */ /* 0x100fe20000010840 */
[----:B------:R-:W-:Y:S01]  /*3dc0*/  FMNMX.FTZ R15, R48, R15, !PT ;  /* 0x0000000f300f7209 */ /* 0x000fe20007810000 */
[--C-:B------:R-:W-:Y:S01]  /*3dd0*/  FFMA.FTZ R39, R89, R9, -R64.reuse ;  /* 0x0000000959277223 */ /* 0x100fe20000010840 */
[----:B------:R-:W-:Y:S01]  /*3de0*/  FSEL R2, R2, -INF , !P2 ;  /* 0xff80000002027808 */ /* 0x000fe20005000000 */
[----:B------:R-:W-:Y:S01]  /*3df0*/  MUFU.EX2 R186, R10 ;  /* 0x0000000a00ba7308 */ /* 0x000fe20000000800 */
[----:B------:R-:W-:Y:S01]  /*3e00*/  FMNMX.FTZ R15, R50, R15, !PT ;  /* 0x0000000f320f7209 */ /* 0x000fe20007810000 */
[-CC-:B------:R-:W-:Y:S01]  /*3e10*/  FFMA.FTZ R41, R53, R9.reuse, -R64.reuse ;  /* 0x0000000935297223 */ /* 0x180fe20000010840 */
[----:B------:R-:W-:Y:S01]  /*3e20*/  ISETP.LT.OR P6, PT, R35, 0x5a, P6 ;  /* 0x0000005a2300780c */ /* 0x000fe200037c1670 */
[--C-:B------:R-:W-:Y:S01]  /*3e30*/  FFMA.FTZ R35, R87, R9, -R64.reuse ;  /* 0x0000000957237223 */ /* 0x100fe20000010840 */
[----:B------:R-:W-:Y:S01]  /*3e40*/  FMNMX.FTZ R15, R52, R15, !PT ;  /* 0x0000000f340f7209 */ /* 0x000fe20007810000 */
[--C-:B------:R-:W-:Y:S01]  /*3e50*/  FFMA.FTZ R43, R91, R9, -R64.reuse ;  /* 0x000000095b2b7223 */ /* 0x100fe20000010840 */
[----:B------:R-:W-:Y:S01]  /*3e60*/  FSEL R30, R30, -INF , !P5 ;  /* 0xff8000001e1e7808 */ /* 0x000fe20006800000 */
[----:B------:R0:W-:Y:S01]  /*3e70*/  MUFU.EX2 R180, R3 ;  /* 0x0000000300b47308 */ /* 0x0001e20000000800 */
[----:B------:R-:W-:Y:S01]  /*3e80*/  FMNMX.FTZ R15, R54, R15, !PT ;  /* 0x0000000f360f7209 */ /* 0x000fe20007810000 */
[----:B------:R-:W-:Y:S01]  /*3e90*/  FFMA.FTZ R32, R32, R9, -R64 ;  /* 0x0000000920207223 */ /* 0x000fe20000010840 */
[----:B------:R-:W-:-:S02]  /*3ea0*/  FSEL R28, R28, -INF , !P6 ;  /* 0xff8000001c1c7808 */ /* 0x000fc40007000000 */
[----:B------:R-:W-:Y:S02]  /*3eb0*/  FMNMX.FTZ R15, R56, R15, !PT ;  /* 0x0000000f380f7209 */ /* 0x000fe40007810000 */
[----:B------:R-:W-:Y:S01]  /*3ec0*/  R2UR UR5, R19 ;  /* 0x00000000130572ca */ /* 0x000fe200000e0000 */
[----:B------:R3:W4:Y:S01]  /*3ed0*/  MUFU.EX2 R190, R29 ;  /* 0x0000001d00be7308 */ /* 0x0007220000000800 */
[----:B------:R-:W-:Y:S01]  /*3ee0*/  FMNMX.FTZ R15, R58, R15, !PT ;  /* 0x0000000f3a0f7209 */ /* 0x000fe20007810000 */
[----:B0-----:R-:W-:Y:S01]  /*3ef0*/  FFMA.FTZ R3, R85, R9, -R64 ;  /* 0x0000000955037223 */ /* 0x001fe20000010840 */
[----:B------:R-:W-:Y:S02]  /*3f00*/  R2UR UR7, R120 ;  /* 0x00000000780772ca */ /* 0x000fe400000e0000 */
[----:B------:R-:W-:-:S03]  /*3f10*/  FMNMX.FTZ R15, R60, R15, !PT ;  /* 0x0000000f3c0f7209 */ /* 0x000fc60007810000 */
[----:B------:R0:W-:Y:S01]  /*3f20*/  MUFU.EX2 R182, R3 ;  /* 0x0000000300b67308 */ /* 0x0001e20000000800 */
[----:B------:R-:W-:Y:S01]  /*3f30*/  FMNMX.FTZ R15, R24, R15, !PT ;  /* 0x0000000f180f7209 */ /* 0x000fe20007810000 */
[----:B---3--:R-:W-:Y:S02]  /*3f40*/  FFMA.FTZ R29, R71, R9, -R64 ;  /* 0x00000009471d7223 */ /* 0x008fe40000010840 */
[----:B------:R-:W-:Y:S01]  /*3f50*/  UISETP.NE.AND UP1, UPT, UR5, URZ, UPT ;  /* 0x0000003f0500728c */ /* 0x000fe2000bf25270 */
[----:B------:R-:W-:-:S03]  /*3f60*/  FMNMX.FTZ R15, R36, R15, !PT ;  /* 0x0000000f240f7209 */ /* 0x000fc60007810000 */
[----:B------:R-:W3:Y:S01]  /*3f70*/  MUFU.EX2 R31, R31 ;  /* 0x0000001f001f7308 */ /* 0x000ee20000000800 */
[----:B------:R-:W-:-:S04]  /*3f80*/  FMNMX.FTZ R15, R2, R15, !PT ;  /* 0x0000000f020f7209 */ /* 0x000fc80007810000 */
[----:B------:R-:W-:Y:S02]  /*3f90*/  FMNMX.FTZ R15, R14, R15, !PT ;  /* 0x0000000f0e0f7209 */ /* 0x000fe40007810000 */
[----:B------:R-:W-:Y:S01]  /*3fa0*/  @UP1 ULDC UR4, c[0x0][0x44c] ;  /* 0x0001130000041ab9 */ /* 0x000fe20000000800 */
[----:B------:R-:W5:Y:S01]  /*3fb0*/  MUFU.EX2 R29, R29 ;  /* 0x0000001d001d7308 */ /* 0x000f620000000800 */
[----:B------:R-:W-:Y:S01]  /*3fc0*/  FMNMX.FTZ R15, R62, R15, !PT ;  /* 0x0000000f3e0f7209 */ /* 0x000fe20007810000 */
[----:B------:R-:W-:Y:S01]  /*3fd0*/  UIMAD.WIDE.U32 UR4, UR38, UR4, URZ ;  /* 0x00000004260472a5 */ /* 0x000fe2000f8e003f */
[----:B------:R-:W-:Y:S02]  /*3fe0*/  @UP1 ULDC UR11, c[0x0][0x450] ;  /* 0x00011400000b1ab9 */ /* 0x000fe40000000800 */
[----:B------:R-:W-:Y:S01]  /*3ff0*/  FMNMX.FTZ R15, R30, R15, !PT ;  /* 0x0000000f1e0f7209 */ /* 0x000fe20007810000 */
[----:B------:R-:W-:Y:S02]  /*4000*/  @UP1 USHF.R.U32.HI UR38, URZ, UR11, UR5 ;  /* 0x0000000b3f261299 */ /* 0x000fe40008011605 */
[----:B------:R-:W-:Y:S01]  /*4010*/  MUFU.EX2 R174, R45 ;  /* 0x0000002d00ae7308 */ /* 0x000fe20000000800 */
[----:B------:R-:W-:Y:S01]  /*4020*/  FMNMX.FTZ R15, R28, R15, !PT ;  /* 0x0000000f1c0f7209 */ /* 0x000fe20007810000 */
[----:B------:R-:W-:-:S04]  /*4030*/  UIADD3 UR38, UR7, UR38, URZ ;  /* 0x0000002607267290 */ /* 0x000fc8000fffe03f */
[----:B------:R-:W0:Y:S01]  /*4040*/  SHFL.BFLY PT, R10, R15, 0x2, 0x1f ;  /* 0x0c401f000f0a7f89 */ /* 0x000e2200000e0000 */
[----:B------:R-:W-:Y:S01]  /*4050*/  UIADD3 UR6, UR38, UR6, URZ ;  /* 0x0000000626067290 */ /* 0x000fe2000fffe03f */
[----:B------:R-:W-:Y:S08]  /*4060*/  MUFU.EX2 R21, R21 ;  /* 0x0000001500157308 */ /* 0x000ff00000000800 */
[----:B------:R-:W-:Y:S08]  /*4070*/  MUFU.EX2 R33, R33 ;  /* 0x0000002100217308 */ /* 0x000ff00000000800 */
[----:B------:R-:W-:Y:S01]  /*4080*/  MUFU.EX2 R35, R35 ;  /* 0x0000002300237308 */ /* 0x000fe20000000800 */
[----:B0-----:R-:W-:Y:S01]  /*4090*/  FMNMX.FTZ R3, R15, R10, !PT ;  /* 0x0000000a0f037209 */ /* 0x001fe20007810000 */
[----:B------:R-:W-:-:S06]  /*40a0*/  FFMA.FTZ R15, R57, R9, -R64 ;  /* 0x00000009390f7223 */ /* 0x000fcc0000010840 */
[----:B------:R-:W-:Y:S01]  /*40b0*/  MUFU.EX2 R168, R47 ;  /* 0x0000002f00a87308 */ /* 0x000fe20000000800 */
[----:B------:R-:W0:Y:S07]  /*40c0*/  SHFL.BFLY PT, R10, R3, 0x1, 0x1f ;  /* 0x0c201f00030a7f89 */ /* 0x000e2e00000e0000 */
[----:B------:R-:W-:Y:S08]  /*40d0*/  MUFU.EX2 R172, R15 ;  /* 0x0000000f00ac7308 */ /* 0x000ff00000000800 */
[----:B------:R1:W-:Y:S08]  /*40e0*/  MUFU.EX2 R176, R37 ;  /* 0x0000002500b07308 */ /* 0x0003f00000000800 */
[----:B------:R-:W-:Y:S01]  /*40f0*/  MUFU.EX2 R39, R39 ;  /* 0x0000002700277308 */ /* 0x000fe20000000800 */
[----:B-1----:R-:W-:Y:S01]  /*4100*/  FFMA.FTZ R37, R93, R9, -R64 ;  /* 0x000000095d257223 */ /* 0x002fe20000010840 */
[----:B0-----:R-:W-:-:S04]  /*4110*/  FMNMX.FTZ R10, R3, R10, !PT ;  /* 0x0000000a030a7209 */ /* 0x001fc80007810000 */
[C---:B------:R-:W-:Y:S01]  /*4120*/  FSETP.NEU.FTZ.AND P1, PT, R10.reuse, -INF , PT ;  /* 0xff8000000a00780b */ /* 0x040fe20003f3d000 */
[-C--:B------:R-:W-:Y:S01]  /*4130*/  FMUL.FTZ R3, R10, R9.reuse ;  /* 0x000000090a037220 */ /* 0x080fe20000410000 */
[----:B------:R-:W-:Y:S04]  /*4140*/  MUFU.EX2 R178, R41 ;  /* 0x0000002900b27308 */ /* 0x000fe80000000800 */
        /* <DEDUP_REMOVED lines=17> */
[-C--:B------:R-:W-:Y:S01]  /*4260*/  FFMA.FTZ R54, R54, R9.reuse, -R15 ;  /* 0x0000000936367223 */ /* 0x080fe2000001080f */
[----:B------:R-:W1:Y:S01]  /*4270*/  MUFU.EX2 R0, R0 ;  /* 0x0000000000007308 */ /* 0x000e620000000800 */
[----:B0-----:R-:W-:Y:S01]  /*4280*/  FADD.FTZ R6, R188, R25 ;  /* 0x00000019bc067221 */ /* 0x001fe20000010000 */
[-C--:B------:R-:W-:Y:S01]  /*4290*/  FFMA.FTZ R41, R95, R9.reuse, -R64 ;  /* 0x000000095f297223 */ /* 0x080fe20000010840 */
[-CC-:B------:R-:W-:Y:S01]  /*42a0*/  FFMA.FTZ R56, R56, R9.reuse, -R15.reuse ;  /* 0x0000000938387223 */ /* 0x180fe2000001080f */
[----:B------:R-:W-:Y:S01]  /*42b0*/  F2FP.BF16.F32.PACK_AB R188, R25, R188 ;  /* 0x000000bc19bc723e */ /* 0x000fe200000010ff */
[----:B--2---:R-:W-:Y:S01]  /*42c0*/  FADD.FTZ R45, R27, R6 ;  /* 0x000000061b2d7221 */ /* 0x004fe20000010000 */
[-CC-:B------:R-:W-:Y:S01]  /*42d0*/  FFMA.FTZ R58, R58, R9.reuse, -R15.reuse ;  /* 0x000000093a3a7223 */ /* 0x180fe2000001080f */
[-C--:B------:R-:W-:Y:S01]  /*42e0*/  FFMA.FTZ R60, R60, R9.reuse, -R15 ;  /* 0x000000093c3c7223 */ /* 0x080fe2000001080f */
[----:B------:R-:W0:Y:S01]  /*42f0*/  MUFU.EX2 R34, R34 ;  /* 0x0000002200227308 */ /* 0x000e220000000800 */
[C---:B----4-:R-:W-:Y:S01]  /*4300*/  FADD.FTZ R45, R190.reuse, R45 ;  /* 0x0000002dbe2d7221 */ /* 0x050fe20000010000 */
[----:B------:R-:W-:Y:S01]  /*4310*/  FFMA.FTZ R64, R69, R9, -R64 ;  /* 0x0000000945407223 */ /* 0x000fe20000010840 */
[----:B------:R-:W-:Y:S01]  /*4320*/  F2FP.BF16.F32.PACK_AB R190, R190, R27 ;  /* 0x0000001bbebe723e */ /* 0x000fe200000010ff */
[-C--:B------:R-:W-:Y:S01]  /*4330*/  FFMA.FTZ R24, R24, R9.reuse, -R15 ;  /* 0x0000000918187223 */ /* 0x080fe2000001080f */
[----:B------:R-:W-:Y:S01]  /*4340*/  FADD.FTZ R6, R184, R45 ;  /* 0x0000002db8067221 */ /* 0x000fe20000010000 */
[-CC-:B------:R-:W-:Y:S01]  /*4350*/  FFMA.FTZ R36, R36, R9.reuse, -R15.reuse ;  /* 0x0000000924247223 */ /* 0x180fe2000001080f */
[-CC-:B------:R-:W-:Y:S01]  /*4360*/  FFMA.FTZ R2, R2, R9.reuse, -R15.reuse ;  /* 0x0000000902027223 */ /* 0x180fe2000001080f */
[----:B------:R-:W2:Y:S01]  /*4370*/  MUFU.EX2 R191, R38 ;  /* 0x0000002600bf7308 */ /* 0x000ea20000000800 */
[----:B---3--:R-:W-:Y:S01]  /*4380*/  FADD.FTZ R6, R31, R6 ;  /* 0x000000061f067221 */ /* 0x008fe20000010000 */
[-CC-:B------:R-:W-:Y:S01]  /*4390*/  FFMA.FTZ R14, R14, R9.reuse, -R15.reuse ;  /* 0x000000090e0e7223 */ /* 0x180fe2000001080f */
[-CC-:B------:R-:W-:Y:S01]  /*43a0*/  FFMA.FTZ R62, R62, R9.reuse, -R15.reuse ;  /* 0x000000093e3e7223 */ /* 0x180fe2000001080f */
[-CC-:B------:R-:W-:Y:S01]  /*43b0*/  FFMA.FTZ R30, R30, R9.reuse, -R15.reuse ;  /* 0x000000091e1e7223 */ /* 0x180fe2000001080f */
[----:B-----5:R-:W-:Y:S01]  /*43c0*/  FADD.FTZ R45, R29, R6 ;  /* 0x000000061d2d7221 */ /* 0x020fe20000010000 */
[----:B------:R-:W-:Y:S01]  /*43d0*/  FFMA.FTZ R15, R28, R9, -R15 ;  /* 0x000000091c0f7223 */ /* 0x000fe2000001080f */
[----:B------:R-:W-:Y:S01]  /*43e0*/  F2FP.BF16.F32.PACK_AB R184, R31, R184 ;  /* 0x000000b81fb8723e */ /* 0x000fe200000010ff */
[----:B------:R-:W3:Y:S01]  /*43f0*/  MUFU.EX2 R40, R40 ;  /* 0x0000002800287308 */ /* 0x000ee20000000800 */
[C---:B------:R-:W-:Y:S01]  /*4400*/  FADD.FTZ R45, R186.reuse, R45 ;  /* 0x0000002dba2d7221 */ /* 0x040fe20000010000 */
[----:B------:R-:W-:-:S03]  /*4410*/  F2FP.BF16.F32.PACK_AB R186, R186, R29 ;  /* 0x0000001dbaba723e */ /* 0x000fc600000010ff */
[----:B------:R-:W-:Y:S01]  /*4420*/  FADD.FTZ R6, R180, R45 ;  /* 0x0000002db4067221 */ /* 0x000fe20000010000 */
[----:B-1----:R-:W-:Y:S01]  /*4430*/  FADD.FTZ R45, R0, R189 ;  /* 0x000000bd002d7221 */ /* 0x002fe20000010000 */
[C---:B------:R-:W-:Y:S01]  /*4440*/  F2FP.BF16.F32.PACK_AB R180, R21.reuse, R180 ;  /* 0x000000b415b4723e */ /* 0x040fe200000010ff */
[----:B------:R1:W4:Y:S01]  /*4450*/  MUFU.EX2 R185, R20 ;  /* 0x0000001400b97308 */ /* 0x0003220000000800 */
[----:B------:R-:W-:Y:S01]  /*4460*/  FADD.FTZ R47, R21, R6 ;  /* 0x00000006152f7221 */ /* 0x000fe20000010000 */
[----:B0-----:R-:W-:Y:S01]  /*4470*/  FADD.FTZ R6, R34, R45 ;  /* 0x0000002d22067221 */ /* 0x001fe20000010000 */
[----:B------:R-:W-:-:S03]  /*4480*/  F2FP.BF16.F32.PACK_AB R189, R189, R0 ;  /* 0x00000000bdbd723e */ /* 0x000fc600000010ff */
[C---:B--2---:R-:W-:Y:S01]  /*4490*/  FADD.FTZ R45, R191.reuse, R6 ;  /* 0x00000006bf2d7221 */ /* 0x044fe20000010000 */
[----:B------:R-:W-:Y:S01]  /*44a0*/  F2FP.BF16.F32.PACK_AB R191, R191, R34 ;  /* 0x00000022bfbf723e */ /* 0x000fe200000010ff */
[----:B------:R-:W0:Y:S01]  /*44b0*/  MUFU.EX2 R42, R42 ;  /* 0x0000002a002a7308 */ /* 0x000e220000000800 */
[----:B-1----:R-:W-:Y:S01]  /*44c0*/  FADD.FTZ R20, R182, R47 ;  /* 0x0000002fb6147221 */ /* 0x002fe20000010000 */
[----:B---3--:R-:W-:Y:S01]  /*44d0*/  FADD.FTZ R6, R40, R45 ;  /* 0x0000002d28067221 */ /* 0x008fe20000010000 */
[C---:B------:R-:W-:Y:S02]  /*44e0*/  F2FP.BF16.F32.PACK_AB R182, R33.reuse, R182 ;  /* 0x000000b621b6723e */ /* 0x040fe400000010ff */
[----:B------:R-:W-:-:S03]  /*44f0*/  FADD.FTZ R20, R33, R20 ;  /* 0x0000001421147221 */ /* 0x000fc60000010000 */
[----:B------:R-:W1:Y:S01]  /*4500*/  MUFU.EX2 R187, R26 ;  /* 0x0000001a00bb7308 */ /* 0x000e620000000800 */
[----:B----4-:R-:W-:Y:S01]  /*4510*/  FADD.FTZ R45, R185, R6 ;  /* 0x00000006b92d7221 */ /* 0x010fe20000010000 */
[----:B------:R-:W-:Y:S01]  /*4520*/  FADD.FTZ R47, R35, R20 ;  /* 0x00000014232f7221 */ /* 0x000fe20000010000 */
[----:B------:R-:W-:-:S03]  /*4530*/  F2FP.BF16.F32.PACK_AB R185, R185, R40 ;  /* 0x00000028b9b9723e */ /* 0x000fc600000010ff */
[C---:B------:R-:W-:Y:S01]  /*4540*/  FADD.FTZ R20, R176.reuse, R47 ;  /* 0x0000002fb0147221 */ /* 0x040fe20000010000 */
[----:B------:R-:W-:Y:S01]  /*4550*/  F2FP.BF16.F32.PACK_AB R176, R176, R35 ;  /* 0x00000023b0b0723e */ /* 0x000fe200000010ff */
[----:B------:R-:W2:Y:S01]  /*4560*/  MUFU.EX2 R44, R44 ;  /* 0x0000002c002c7308 */ /* 0x000ea20000000800 */
[----:B0-----:R-:W-:Y:S01]  /*4570*/  FADD.FTZ R6, R42, R45 ;  /* 0x0000002d2a067221 */ /* 0x001fe20000010000 */
[----:B------:R-:W-:-:S04]  /*4580*/  FADD.FTZ R47, R39, R20 ;  /* 0x00000014272f7221 */ /* 0x000fc80000010000 */
[C---:B------:R-:W-:Y:S01]  /*4590*/  FADD.FTZ R20, R178.reuse, R47 ;  /* 0x0000002fb2147221 */ /* 0x040fe20000010000 */
[----:B------:R-:W-:Y:S01]  /*45a0*/  F2FP.BF16.F32.PACK_AB R178, R178, R39 ;  /* 0x00000027b2b2723e */ /* 0x000fe200000010ff */
[----:B------:R-:W0:Y:S01]  /*45b0*/  MUFU.EX2 R181, R46 ;  /* 0x0000002e00b57308 */ /* 0x000e220000000800 */
[C---:B-1----:R-:W-:Y:S01]  /*45c0*/  FADD.FTZ R45, R187.reuse, R6 ;  /* 0x00000006bb2d7221 */ /* 0x042fe20000010000 */
[----:B------:R-:W-:-:S06]  /*45d0*/  F2FP.BF16.F32.PACK_AB R187, R187, R42 ;  /* 0x0000002abbbb723e */ /* 0x000fcc00000010ff */
[----:B------:R-:W1:Y:S01]  /*45e0*/  MUFU.EX2 R48, R48 ;  /* 0x0000003000307308 */ /* 0x000e620000000800 */
[----:B--2---:R-:W-:Y:S01]  /*45f0*/  FADD.FTZ R6, R44, R45 ;  /* 0x0000002d2c067221 */ /* 0x004fe20000010000 */
[----:B------:R-:W-:-:S04]  /*4600*/  FADD.FTZ R45, R43, R20 ;  /* 0x000000142b2d7221 */ /* 0x000fc80000010000 */
[C---:B------:R-:W-:Y:S01]  /*4610*/  FADD.FTZ R20, R172.reuse, R45 ;  /* 0x0000002dac147221 */ /* 0x040fe20000010000 */
[----:B------:R-:W-:Y:S01]  /*4620*/  F2FP.BF16.F32.PACK_AB R172, R172, R43 ;  /* 0x0000002bacac723e */ /* 0x000fe200000010ff */
[----:B------:R-:W2:Y:S01]  /*4630*/  MUFU.EX2 R183, R50 ;  /* 0x0000003200b77308 */ /* 0x000ea20000000800 */
[C---:B0-----:R-:W-:Y:S01]  /*4640*/  FADD.FTZ R25, R181.reuse, R6 ;  /* 0x00000006b5197221 */ /* 0x041fe20000010000 */
[----:B------:R-:W-:-:S06]  /*4650*/  F2FP.BF16.F32.PACK_AB R181, R181, R44 ;  /* 0x0000002cb5b5723e */ /* 0x000fcc00000010ff */
[----:B------:R-:W0:Y:S01]  /*4660*/  MUFU.EX2 R37, R37 ;  /* 0x0000002500257308 */ /* 0x000e220000000800 */
[----:B-1----:R-:W-:-:S07]  /*4670*/  FADD.FTZ R6, R48, R25 ;  /* 0x0000001930067221 */ /* 0x002fce0000010000 */
[----:B------:R-:W1:Y:S01]  /*4680*/  MUFU.EX2 R52, R52 ;  /* 0x0000003400347308 */ /* 0x000e620000000800 */
[C---:B--2---:R-:W-:Y:S01]  /*4690*/  FADD.FTZ R25, R183.reuse, R6 ;  /* 0x00000006b7197221 */ /* 0x044fe20000010000 */
[----:B------:R-:W-:-:S06]  /*46a0*/  F2FP.BF16.F32.PACK_AB R183, R183, R48 ;  /* 0x00000030b7b7723e */ /* 0x000fcc00000010ff */
[----:B------:R-:W2:Y:S01]  /*46b0*/  MUFU.EX2 R177, R54 ;  /* 0x0000003600b17308 */ /* 0x000ea20000000800 */
[----:B0-----:R-:W-:-:S04]  /*46c0*/  FADD.FTZ R27, R37, R20 ;  /* 0x00000014251b7221 */ /* 0x001fc80000010000 */
[C---:B------:R-:W-:Y:S01]  /*46d0*/  FADD.FTZ R20, R174.reuse, R27 ;  /* 0x0000001bae147221 */ /* 0x040fe20000010000 */
[----:B------:R-:W-:Y:S02]  /*46e0*/  F2FP.BF16.F32.PACK_AB R174, R174, R37 ;  /* 0x00000025aeae723e */ /* 0x000fe400000010ff */
[----:B------:R-:W0:Y:S01]  /*46f0*/  MUFU.EX2 R41, R41 ;  /* 0x0000002900297308 */ /* 0x000e220000000800 */
[----:B-1----:R-:W-:-:S07]  /*4700*/  FADD.FTZ R6, R52, R25 ;  /* 0x0000001934067221 */ /* 0x002fce0000010000 */
[----:B------:R-:W-:Y:S01]  /*4710*/  MUFU.EX2 R56, R56 ;  /* 0x0000003800387308 */ /* 0x000fe20000000800 */
[C---:B--2---:R-:W-:Y:S01]  /*4720*/  FADD.FTZ R21, R177.reuse, R6 ;  /* 0x00000006b1157221 */ /* 0x044fe20000010000 */
[----:B------:R-:W-:-:S06]  /*4730*/  F2FP.BF16.F32.PACK_AB R177, R177, R52 ;  /* 0x00000034b1b1723e */ /* 0x000fcc00000010ff */
[----:B------:R-:W-:Y:S01]  /*4740*/  MUFU.EX2 R179, R58 ;  /* 0x0000003a00b37308 */ /* 0x000fe20000000800 */
[----:B0-----:R-:W-:Y:S01]  /*4750*/  FADD.FTZ R25, R41, R20 ;  /* 0x0000001429197221 */ /* 0x001fe20000010000 */
[----:B------:R-:W-:-:S03]  /*4760*/  VIADD R20, R16, 0xfffffffe ;  /* 0xfffffffe10147836 */ /* 0x000fc60000000000 */
[C---:B------:R-:W-:Y:S01]  /*4770*/  FADD.FTZ R25, R168.reuse, R25 ;  /* 0x00000019a8197221 */ /* 0x040fe20000010000 */
[----:B------:R-:W-:Y:S02]  /*4780*/  F2FP.BF16.F32.PACK_AB R168, R168, R41 ;  /* 0x00000029a8a8723e */ /* 0x000fe400000010ff */
[----:B------:R-:W0:Y:S08]  /*4790*/  MUFU.EX2 R32, R32 ;  /* 0x0000002000207308 */ /* 0x000e300000000800 */
[----:B------:R-:W-:Y:S08]  /*47a0*/  MUFU.EX2 R60, R60 ;  /* 0x0000003c003c7308 */ /* 0x000ff00000000800 */
[----:B------:R-:W1:Y:S01]  /*47b0*/  MUFU.EX2 R3, R64 ;  /* 0x0000004000037308 */ /* 0x000e620000000800 */
[----:B0-----:R-:W-:-:S07]  /*47c0*/  FADD.FTZ R6, R32, R25 ;  /* 0x0000001920067221 */ /* 0x001fce0000010000 */
[----:B------:R-:W0:Y:S08]  /*47d0*/  MUFU.EX2 R173, R24 ;  /* 0x0000001800ad7308 */ /* 0x000e300000000800 */
[----:B------:R-:W2:Y:S01]  /*47e0*/  MUFU.EX2 R36, R36 ;  /* 0x0000002400247308 */ /* 0x000ea20000000800 */
[C---:B-1----:R-:W-:Y:S01]  /*47f0*/  FADD.FTZ R6, R3.reuse, R6 ;  /* 0x0000000603067221 */ /* 0x042fe20000010000 */
[----:B------:R-:W-:-:S06]  /*4800*/  F2FP.BF16.F32.PACK_AB R170, R3, R32 ;  /* 0x0000002003aa723e */ /* 0x000fcc00000010ff */
[----:B------:R1:W3:Y:S08]  /*4810*/  MUFU.EX2 R175, R2 ;  /* 0x0000000200af7308 */ /* 0x0002f00000000800 */
[----:B------:R-:W4:Y:S01]  /*4820*/  MUFU.EX2 R14, R14 ;  /* 0x0000000e000e7308 */ /* 0x000f220000000800 */
[----:B-1----:R-:W-:-:S04]  /*4830*/  FADD.FTZ R2, R56, R21 ;  /* 0x0000001538027221 */ /* 0x002fc80000010000 */
[C---:B------:R-:W-:Y:S01]  /*4840*/  FADD.FTZ R21, R179.reuse, R2 ;  /* 0x00000002b3157221 */ /* 0x040fe20000010000 */
[----:B------:R-:W-:Y:S02]  /*4850*/  F2FP.BF16.F32.PACK_AB R179, R179, R56 ;  /* 0x00000038b3b3723e */ /* 0x000fe400000010ff */
[----:B------:R-:W1:Y:S01]  /*4860*/  MUFU.EX2 R169, R62 ;  /* 0x0000003e00a97308 */ /* 0x000e620000000800 */
[----:B------:R-:W-:-:S04]  /*4870*/  FADD.FTZ R2, R60, R21 ;  /* 0x000000153c027221 */ /* 0x000fc80000010000 */
[C---:B0-----:R-:W-:Y:S01]  /*4880*/  FADD.FTZ R3, R173.reuse, R2 ;  /* 0x00000002ad037221 */ /* 0x041fe20000010000 */
[----:B------:R-:W-:Y:S02]  /*4890*/  F2FP.BF16.F32.PACK_AB R173, R173, R60 ;  /* 0x0000003cadad723e */ /* 0x000fe400000010ff */
[----:B------:R-:W0:Y:S01]  /*48a0*/  MUFU.EX2 R30, R30 ;  /* 0x0000001e001e7308 */ /* 0x000e220000000800 */
[----:B--2---:R-:W-:-:S04]  /*48b0*/  FADD.FTZ R0, R36, R3 ;  /* 0x0000000324007221 */ /* 0x004fc80000010000 */
[C---:B---3--:R-:W-:Y:S01]  /*48c0*/  FADD.FTZ R3, R175.reuse, R0 ;  /* 0x00000000af037221 */ /* 0x048fe20000010000 */
[----:B------:R-:W-:Y:S02]  /*48d0*/  F2FP.BF16.F32.PACK_AB R175, R175, R36 ;  /* 0x00000024afaf723e */ /* 0x000fe400000010ff */
[----:B------:R-:W2:Y:S01]  /*48e0*/  MUFU.EX2 R15, R15 ;  /* 0x0000000f000f7308 */ /* 0x000ea20000000800 */
[----:B----4-:R-:W-:-:S04]  /*48f0*/  FADD.FTZ R0, R14, R3 ;  /* 0x000000030e007221 */ /* 0x010fc80000010000 */
[C---:B-1----:R-:W-:Y:S01]  /*4900*/  FADD.FTZ R3, R169.reuse, R0 ;  /* 0x00000000a9037221 */ /* 0x042fe20000010000 */
[----:B------:R-:W-:-:S03]  /*4910*/  F2FP.BF16.F32.PACK_AB R169, R169, R14 ;  /* 0x0000000ea9a9723e */ /* 0x000fc600000010ff */
[----:B0-----:R-:W-:-:S04]  /*4920*/  FADD.FTZ R0, R30, R3 ;  /* 0x000000031e007221 */ /* 0x001fc80000010000 */
[C---:B--2---:R-:W-:Y:S01]  /*4930*/  FADD.FTZ R3, R15.reuse, R0 ;  /* 0x000000000f037221 */ /* 0x044fe20000010000 */
        /* <DEDUP_REMOVED lines=13> */
.L_x_4266:
[----:B------:R-:W-:Y:S02]  /*4a10*/  ULDC UR11, c[0x0][0x9e4] ;  /* 0x00027900000b7ab9 */ /* 0x000fe40000000800 */
[----:B------:R-:W-:-:S11]  /*4a20*/  UISETP.NE.AND UP0, UPT, UR11, 0x1, UPT ;  /* 0x000000010b00788c */ /* 0x000fd6000bf05270 */
[----:B------:R-:W-:Y:S02]  /*4a30*/  @UP0 ULDC.64 UR14, c[0x0][0x9e8] ;  /* 0x00027a00000e0ab9 */ /* 0x000fe40000000a00 */
[----:B------:R-:W-:-:S04]  /*4a40*/  UIMAD.WIDE.U32 UR4, UR7, UR14, URZ ;  /* 0x0000000e070472a5 */ /* 0x000fc8000f8e003f */
[----:B------:R-:W-:-:S12]  /*4a50*/  @UP0 USHF.R.U32.HI UR7, URZ, UR15, UR5 ;  /* 0x0000000f3f070299 */ /* 0x000fd80008011605 */
.L_x_4267:
[----:B------:R-:W-:-:S04]  /*4a60*/  UIMAD UR7, UR7, UR11, UR11 ;  /* 0x0000000b070772a4 */ /* 0x000fc8000f8e020b */
[----:B------:R-:W-:-:S04]  /*4a70*/  UISETP.LT.AND UP0, UPT, UR6, UR7, UPT ;  /* 0x000000070600728c */ /* 0x000fc8000bf01270 */
[----:B------:R-:W-:-:S12]  /*4a80*/  USEL UR6, UR6, UR7, UP0 ;  /* 0x0000000706067287 */ /* 0x000fd80008000000 */
.L_x_4265:
[----:B------:R-:W-:Y:S01]  /*4a90*/  R2UR UR7, R22 ;  /* 0x00000000160772ca */ /* 0x000fe200000e0000 */
[----:B------:R-:W-:Y:S01]  /*4aa0*/  UIMAD.WIDE UR4, UR6, 0x2aaaaaab, URZ ;  /* 0x2aaaaaab060478a5 */ /* 0x000fe2000f8e023f */
[----:B------:R-:W-:Y:S01]  /*4ab0*/  IMAD.MOV.U32 R2, RZ, RZ, 0x3f800000 ;  /* 0x3f800000ff027424 */ /* 0x000fe200078e00ff */
[----:B------:R-:W-:Y:S01]  /*4ac0*/  CS2R R118, SRZ ;  /* 0x0000000000767805 */ /* 0x000fe2000001ff00 */
[----:B------:R-:W-:Y:S01]  /*4ad0*/  IMAD.MOV.U32 R0, RZ, RZ, 0x3f800000 ;  /* 0x3f800000ff007424 */ /* 0x000fe200078e00ff */
[----:B------:R-:W-:Y:S01]  /*4ae0*/  USHF.R.U32.HI UR4, URZ, 0x1f, UR5 ;  /* 0x0000001f3f047899 */ /* 0x000fe20008011605 */
[----:B------:R-:W-:Y:S02]  /*4af0*/  CS2R R116, SRZ ;  /* 0x0000000000747805 */ /* 0x000fe4000001ff00 */
[----:B------:R-:W-:Y:S02]  /*4b00*/  CS2R R114, SRZ ;  /* 0x0000000000727805 */ /* 0x000fe4000001ff00 */
[----:B------:R-:W-:Y:S01]  /*4b10*/  CS2R R112, SRZ ;  /* 0x0000000000707805 */ /* 0x000fe2000001ff00 */
[----:B------:R-:W-:Y:S01]  /*4b20*/  ULEA.HI.SX32 UR4, UR5, UR4, 0x1c ;  /* 0x0000000405047291 */ /* 0x000fe2000f8fe23f */
        /* <DEDUP_REMOVED lines=11> */
[----:B------:R-:W-:Y:S01]  /*4be0*/  UMOV UR7, URZ ;  /* 0x0000003f00077c82 */ /* 0x000fe20008000000 */
[----:B------:R-:W-:Y:S02]  /*4bf0*/  CS2R R94, SRZ ;  /* 0x00000000005e7805 */ /* 0x000fe4000001ff00 */
[----:B------:R-:W-:Y:S02]  /*4c00*/  ISETP.GE.AND P1, PT, R20, UR61, PT ;  /* 0x0000003d14007c0c */ /* 0x000fe4000bf26270 */
        /* <DEDUP_REMOVED lines=36> */
[----:B------:R-:W-:Y:S01]  /*4e50*/  IMAD.MOV.U32 R15, RZ, RZ, R10 ;  /* 0x000000ffff0f7224 */ /* 0x000fe200078e000a */
[----:B------:R-:W-:Y:S01]  /*4e60*/  UMOV UR5, URZ ;  /* 0x0000003f00057c82 */ /* 0x000fe20008000000 */
[----:B------:R-:W-:Y:S01]  /*4e70*/  IMAD.MOV.U32 R14, RZ, RZ, R8 ;  /* 0x000000ffff0e7224 */ /* 0x000fe200078e0008 */
[----:B------:R-:W-:Y:S01]  /*4e80*/  UMOV UR6, URZ ;  /* 0x0000003f00067c82 */ /* 0x000fe20008000000 */
[----:B------:R-:W-:Y:S01]  /*4e90*/  IMAD.MOV.U32 R2, RZ, RZ, 0x3f800000 ;  /* 0x3f800000ff027424 */ /* 0x000fe200078e00ff */
[----:B------:R-:W-:Y:S01]  /*4ea0*/  ULDC UR38, c[0x0][0x9d8] ;  /* 0x0002760000267ab9 */ /* 0x000fe20000000800 */
[----:B------:R-:W-:-:S07]  /*4eb0*/  IMAD.MOV.U32 R119, RZ, RZ, RZ ;  /* 0x000000ffff777224 */ /* 0x000fce00078e00ff */
.L_x_4287:
[----:B------:R-:W-:-:S04]  /*4ec0*/  UISETP.NE.AND UP0, UPT, UR6, 0x1, UPT ;  /* 0x000000010600788c */ /* 0x000fc8000bf05270 */
[----:B------:R-:W-:-:S04]  /*4ed0*/  USEL UR7, URZ, 0x1, UP0 ;  /* 0x000000013f077887 */ /* 0x000fc80008000000 */
[----:B------:R-:W-:Y:S01]  /*4ee0*/  ULOP3.LUT UR7, UR5, UR7, URZ, 0x3c, !UPT ;  /* 0x0000000705077292 */ /* 0x000fe2000f8e3c3f */
[----:B------:R-:W-:Y:S11]  /*4ef0*/  @!P0 BRA `(.L_x_4269) ;  /* 0x0000000000048947 */ /* 0x000ff60003800000 */
[----:B------:R-:W-:Y:S01]  /*4f00*/  BPT.TRAP 0x1 ;  /* 0x000000040000795c */ /* 0x000fe20000300000 */
.L_x_4269:
[----:B------:R-:W-:Y:S01]  /*4f10*/  UIADD3 UR4, UR6, 0x1, URZ ;  /* 0x0000000106047890 */ /* 0x000fe2000fffe03f */
[----:B------:R-:W-:-:S03]  /*4f20*/  MOV R8, UR7 ;  /* 0x0000000700087c02 */ /* 0x000fc60008000f00 */
[----:B------:R-:W-:Y:S01]  /*4f30*/  UISETP.NE.AND UP0, UPT, UR4, 0x2, UPT ;  /* 0x000000020400788c */ /* 0x000fe2000bf05270 */
[----:B------:R-:W-:-:S03]  /*4f40*/  SHF.L.U32 R8, R8, 0x1f, RZ ;  /* 0x0000001f08087819 */ /* 0x000fc600000006ff */
[----:B------:R-:W-:-:S04]  /*4f50*/  USEL UR4, UR4, URZ, UP0 ;  /* 0x0000003f04047287 */ /* 0x000fc80008000000 */
[----:B------:R-:W-:-:S09]  /*4f60*/  ULEA UR60, UR4, UR39, 0x3 ;  /* 0x00000027043c7291 */ /* 0x000fd2000f8e183f */
[----:B------:R0:W1:Y:S01]  /*4f70*/  SYNCS.PHASECHK.TRANS64.TRYWAIT P1, [UR60+0x30830], R8 ;  /* 0x03083008ff0075a7 */ /* 0x000062000802017c */
[----:B------:R-:W-:Y:S05]  /*4f80*/  @!P0 BRA `(.L_x_4270) ;  /* 0x0000000000048947 */ /* 0x000fea0003800000 */
[----:B------:R-:W-:Y:S01]  /*4f90*/  BPT.TRAP 0x1 ;  /* 0x000000040000795c */ /* 0x000fe20000300000 */
.L_x_4270:
[----:B-1----:R-:W-:Y:S05]  /*4fa0*/  @P1 BRA `(.L_x_4271) ;  /* 0x0000000000081947 */ /* 0x002fea0003800000 */
[----:B------:R-:W1:Y:S02]  /*4fb0*/  SYNCS.PHASECHK.TRANS64.TRYWAIT P1, [UR60+0x30830], R8 ;  /* 0x03083008ff0075a7 */ /* 0x000e64000802017c */
[----:B-1----:R-:W-:Y:S05]  /*4fc0*/  @!P1 BRA `(.L_x_4272) ;  /* 0x0000010400a09947 */ /* 0x002fea0003800000 */
.L_x_4271:
        /* <DEDUP_REMOVED lines=162> */
.L_x_4273:
[----:B------:R-:W-:Y:S01]  /*59f0*/  ULEA UR14, UR6, UR39, 0x3 ;  /* 0x00000027060e7291 */ /* 0x000fe2000f8e183f */
[----:B------:R-:W-:-:S05]  /*5a00*/  IMAD.U32 R0, RZ, RZ, UR5 ;  /* 0x00000005ff007e24 */ /* 0x000fca000f8e00ff */
[----:B------:R-:W-:-:S04]  /*5a10*/  SHF.L.U32 R0, R0, 0x1f, RZ ;  /* 0x0000001f00007819 */ /* 0x000fc800000006ff */
[----:B------:R2:W3:Y:S01]  /*5a20*/  SYNCS.PHASECHK.TRANS64.TRYWAIT P1, [UR14+0x30850], R0 ;  /* 0x03085000ff0075a7 */ /* 0x0004e2000802014e */
[----:B------:R-:W-:Y:S05]  /*5a30*/  @!P0 BRA `(.L_x_4274) ;  /* 0x0000000000048947 */ /* 0x000fea0003800000 */
[----:B------:R-:W-:Y:S01]  /*5a40*/  BPT.TRAP 0x1 ;  /* 0x000000040000795c */ /* 0x000fe20000300000 */
.L_x_4274:
[----:B---3--:R-:W-:Y:S05]  /*5a50*/  @P1 BRA `(.L_x_4275) ;  /* 0x0000000000081947 */ /* 0x008fea0003800000 */
[----:B------:R-:W3:Y:S02]  /*5a60*/  SYNCS.PHASECHK.TRANS64.TRYWAIT P1, [UR14+0x30850], R0 ;  /* 0x03085000ff0075a7 */ /* 0x000ee4000802014e */
[----:B---3--:R-:W-:Y:S05]  /*5a70*/  @!P1 BRA `(.L_x_4276) ;  /* 0x000000fc000c9947 */ /* 0x008fea0003800000 */
.L_x_4275:
[----:B------:R-:W-:Y:S01]  /*5a80*/  UIADD3 UR5, UR39, 0x400, URZ ;  /* 0x0000040027057890 */ /* 0x000fe2000fffe03f */
[----:B------:R-:W-:Y:S01]  /*5a90*/  WARPGROUP.ARRIVE ;  /* 0x00000000000079c5 */ /* 0x000fe20000000000 */
[----:B------:R-:W-:Y:S02]  /*5aa0*/  UMOV UR11, 0x40000040 ;  /* 0x40000040000b7882 */ /* 0x000fe40000000000 */
[----:B------:R-:W-:-:S04]  /*5ab0*/  USHF.R.U32.HI UR5, URZ, 0x4, UR5 ;  /* 0x000000043f057899 */ /* 0x000fc80008011605 */
[----:B------:R-:W-:-:S04]  /*5ac0*/  ULOP3.LUT UR5, UR5, 0x3fff, URZ, 0xc0, !UPT ;  /* 0x00003fff05057892 */ /* 0x000fc8000f8ec03f */
[----:B------:R-:W-:-:S04]  /*5ad0*/  ULOP3.LUT UR5, UR5, 0x3000000, URZ, 0xfc, !UPT ;  /* 0x0300000005057892 */ /* 0x000fc8000f8efc3f */
[----:B------:R-:W-:-:S07]  /*5ae0*/  UIMAD UR5, UR6, 0x900, UR5 ;  /* 0x00000900060578a4 */ /* 0x000fce000f8e0205 */
        /* <DEDUP_REMOVED lines=30> */
.L_x_4277:
[----:B------:R-:W-:Y:S01]  /*5cd0*/  R2UR UR6, R19 ;  /* 0x00000000130672ca */ /* 0x000fe200000e0000 */
[----:B------:R-:W-:Y:S01]  /*5ce0*/  FMUL.FTZ R168, R124, UR38 ;  /* 0x000000267ca87c20 */ /* 0x000fe20008410000 */
[----:B------:R-:W-:Y:S01]  /*5cf0*/  R2UR UR5, R18 ;  /* 0x00000000120572ca */ /* 0x000fe200000e0000 */
[----:B------:R-:W3:Y:S01]  /*5d00*/  S2UR UR10, SR_CgaCtaId ;  /* 0x00000000000a79c3 */ /* 0x000ee20000008800 */
[----:B------:R-:W-:Y:S01]  /*5d10*/  FMUL.FTZ R124, R138, UR38 ;  /* 0x000000268a7c7c20 */ /* 0x000fe20008410000 */
[----:B01----:R-:W-:Y:S01]  /*5d20*/  FMUL.FTZ R8, R120, UR38 ;  /* 0x0000002678087c20 */ /* 0x003fe20008410000 */
[----:B------:R-:W-:Y:S01]  /*5d30*/  FMUL.FTZ R120, R131, UR38 ;  /* 0x0000002683787c20 */ /* 0x000fe20008410000 */
[----:B------:R-:W-:Y:S01]  /*5d40*/  FMUL.FTZ R131, R151, UR38 ;  /* 0x0000002697837c20 */ /* 0x000fe20008410000 */
[----:B------:R-:W-:Y:S02]  /*5d50*/  IMAD.MOV.U32 R151, RZ, RZ, R7 ;  /* 0x000000ffff977224 */ /* 0x000fe400078e0007 */
[----:B------:R-:W-:Y:S01]  /*5d60*/  FMUL.FTZ R2, R123, UR38 ;  /* 0x000000267b027c20 */ /* 0x000fe20008410000 */
[----:B------:R-:W-:-:S02]  /*5d70*/  IMAD R176, R20, -0x60, RZ ;  /* 0xffffffa014b07824 */ /* 0x000fc400078e02ff */
[----:B------:R-:W-:Y:S01]  /*5d80*/  FMUL.FTZ R123, R135, UR38 ;  /* 0x00000026877b7c20 */ /* 0x000fe20008410000 */
[----:B------:R-:W-:Y:S01]  /*5d90*/  FMUL.FTZ R169, R125, UR38 ;  /* 0x000000267da97c20 */ /* 0x000fe20008410000 */
[----:B------:R-:W-:Y:S01]  /*5da0*/  UISETP.NE.AND UP1, UPT, UR6, URZ, UPT ;  /* 0x0000003f0600728c */ /* 0x000fe2000bf25270 */
[----:B------:R-:W-:Y:S01]  /*5db0*/  FMUL.FTZ R135, R154, UR38 ;  /* 0x000000269a877c20 */ /* 0x000fe20008410000 */
[----:B------:R-:W-:Y:S01]  /*5dc0*/  UISETP.NE.AND UP0, UPT, UR5, URZ, UPT ;  /* 0x0000003f0500728c */ /* 0x000fe2000bf05270 */
[----:B------:R-:W-:Y:S01]  /*5dd0*/  FMUL.FTZ R125, R139, UR38 ;  /* 0x000000268b7d7c20 */ /* 0x000fe20008410000 */
[----:B------:R-:W-:Y:S02]  /*5de0*/  VIADD R139, R176, 0x1 ;  /* 0x00000001b08b7836 */ /* 0x000fe40000000000 */
        /* <DEDUP_REMOVED lines=8> */
[----:B--2---:R-:W-:Y:S01]  /*5e70*/  FMUL.FTZ R0, R122, UR38 ;  /* 0x000000267a007c20 */ /* 0x004fe20008410000 */
        /* <DEDUP_REMOVED lines=17> */
[----:B------:R-:W-:-:S02]  /*5f90*/  IMAD R144, R12, -0x2, R139 ;  /* 0xfffffffe0c907824 */ /* 0x000fc400078e028b */
        /* <DEDUP_REMOVED lines=15> */
[----:B------:R-:W-:Y:S01]  /*6090*/  R2UR UR6, R13 ;  /* 0x000000000d0672ca */ /* 0x000fe200000e0000 */
[----:B------:R-:W-:Y:S01]  /*60a0*/  FMUL.FTZ R156, R156, UR38 ;  /* 0x000000269c9c7c20 */ /* 0x000fe20008410000 */
[----:B------:R-:W-:Y:S01]  /*60b0*/  FMUL.FTZ R157, R157, UR38 ;  /* 0x000000269d9d7c20 */ /* 0x000fe20008410000 */
[----:B------:R-:W-:Y:S01]  /*60c0*/  FMUL.FTZ R160, R160, UR38 ;  /* 0x00000026a0a07c20 */ /* 0x000fe20008410000 */
[----:B------:R-:W-:Y:S01]  /*60d0*/  FMUL.FTZ R164, R164, UR38 ;  /* 0x00000026a4a47c20 */ /* 0x000fe20008410000 */
[----:B------:R-:W-:Y:S01]  /*60e0*/  UIADD3 UR60, UR60, 0x30840, URZ ;  /* 0x000308403c3c7890 */ /* 0x000fe2000fffe03f */
[----:B------:R-:W-:Y:S01]  /*60f0*/  PLOP3.LUT P1, PT, PT, PT, UP0, 0x40, 0x0 ;  /* 0x000000000000781c */ /* 0x000fe20003f2e808 */
[----:B------:R-:W-:Y:S01]  /*6100*/  ULDC UR11, c[0x0][0x2f0] ;  /* 0x0000bc00000b7ab9 */ /* 0x000fe20000000800 */
[----:B------:R-:W1:Y:S01]  /*6110*/  MUFU.TANH R8, R8 ;  /* 0x0000000800087308 */ /* 0x000e620000002400 */
[----:B---3--:R-:W-:Y:S01]  /*6120*/  UPRMT UR60, UR10, 0x654, UR60 ;  /* 0x000006540a3c7896 */ /* 0x008fe2000800003c */
[----:B------:R-:W-:Y:S01]  /*6130*/  IMAD R145, R17, UR11, R144 ;  /* 0x0000000b11917c24 */ /* 0x000fe2000f8e0290 */
[----:B------:R-:W-:Y:S01]  /*6140*/  ULDC UR11, c[0x0][0x9e0] ;  /* 0x00027800000b7ab9 */ /* 0x000fe20000000800 */
[----:B------:R-:W-:Y:S01]  /*6150*/  ULDC UR10, c[0x0][0x288] ;  /* 0x0000a200000a7ab9 */ /* 0x000fe20000000800 */
[----:B------:R-:W-:-:S02]  /*6160*/  VIADD R178, R144, 0xffffffff ;  /* 0xffffffff90b27836 */ /* 0x000fc40000000000 */
[----:B------:R-:W-:Y:S01]  /*6170*/  VIADD R145, R145, -UR10 ;  /* 0x8000000a91917c36 */ /* 0x000fe20008000000 */
[----:B------:R-:W2:Y:S02]  /*6180*/  MUFU.TANH R9, R9 ;  /* 0x0000000900097308 */ /* 0x000ea40000002400 */
[----:B------:R-:W-:Y:S01]  /*6190*/  SYNCS.ARRIVE.TRANS64.RED.A1T0 RZ, [UR60], RZ ;  /* 0x000000ffffff79a7 */ /* 0x000fe2000810043c */
[C---:B------:R-:W-:Y:S02]  /*61a0*/  VIADD R167, R145.reuse, UR11 ;  /* 0x0000000b91a77c36 */ /* 0x040fe40008000000 */
[----:B------:R-:W-:Y:S02]  /*61b0*/  VIADD R177, R145, UR6 ;  /* 0x0000000691b17c36 */ /* 0x000fe40008000000 */
        /* <DEDUP_REMOVED lines=37> */
[----:B------:R0:W0:Y:S08]  /*6410*/  MUFU.TANH R150, R157 ;  /* 0x0000009d00967308 */ /* 0x0000300000002400 */
[----:B------:R-:W0:Y:S08]  /*6420*/  MUFU.TANH R140, R140 ;  /* 0x0000008c008c7308 */ /* 0x000e300000002400 */
[----:B------:R-:W0:Y:S08]  /*6430*/  MUFU.TANH R132, R132 ;  /* 0x0000008400847308 */ /* 0x000e300000002400 */
[----:B------:R0:W0:Y:S08]  /*6440*/  MUFU.TANH R159, R160 ;  /* 0x000000a0009f7308 */ /* 0x0000300000002400 */
[----:B------:R-:W0:Y:S08]  /*6450*/  MUFU.TANH R161, R161 ;  /* 0x000000a100a17308 */ /* 0x000e300000002400 */
[----:B------:R-:W0:Y:S08]  /*6460*/  MUFU.TANH R134, R134 ;  /* 0x0000008600867308 */ /* 0x000e300000002400 */
[----:B------:R-:W0:Y:S08]  /*6470*/  MUFU.TANH R136, R136 ;  /* 0x0000008800887308 */ /* 0x000e300000002400 */
[----:B------:R0:W0:Y:S08]  /*6480*/  MUFU.TANH R163, R164 ;  /* 0x000000a400a37308 */ /* 0x0000300000002400 */
[----:B------:R-:W0:Y:S08]  /*6490*/  MUFU.TANH R165, R165 ;  /* 0x000000a500a57308 */ /* 0x000e300000002400 */
[----:B------:R-:W0:Y:S08]  /*64a0*/  MUFU.TANH R138, R138 ;  /* 0x0000008a008a7308 */ /* 0x000e300000002400 */
[----:B------:R-:W0:Y:S01]  /*64b0*/  MUFU.TANH R139, R139 ;  /* 0x0000008b008b7308 */ /* 0x000e220000002400 */
[----:B-1234-:R-:W-:Y:S05]  /*64c0*/  @P1 BRA `(.L_x_4278) ;  /* 0x0000000000641947 */ /* 0x01efea0003800000 */
[----:B------:R-:W-:Y:S01]  /*64d0*/  ULDC UR5, c[0x0][0x2f0] ;  /* 0x0000bc0000057ab9 */ /* 0x000fe20000000800 */
[----:B------:R-:W-:Y:S01]  /*64e0*/  BSSY B0, `(.L_x_4279) ;  /* 0x0000014000007945 */ /* 0x000fe20003800000 */
[----:B------:R-:W-:-:S04]  /*64f0*/  IMAD R144, R17, UR5, R154 ;  /* 0x0000000511907c24 */ /* 0x000fc8000f8e029a */
[----:B0-----:R-:W-:-:S05]  /*6500*/  VIADD R157, R144, -UR10 ;  /* 0x8000000a909d7c36 */ /* 0x001fca0008000000 */
        /* <DEDUP_REMOVED lines=11> */
.L_x_4280:
[----:B------:R-:W-:Y:S02]  /*65c0*/  ULDC UR5, c[0x0][0x9e4] ;  /* 0x0002790000057ab9 */ /* 0x000fe40000000800 */
[----:B------:R-:W-:-:S04]  /*65d0*/  MOV R154, UR5 ;  /* 0x00000005009a7c02 */ /* 0x000fc80008000f00 */
[----:B------:R-:W-:-:S13]  /*65e0*/  ISETP.NE.AND P1, PT, R154, 0x1, PT ;  /* 0x000000019a00780c */ /* 0x000fda0003f25270 */
[----:B------:R-:W0:Y:S02]  /*65f0*/  @P1 LDC.64 R144, c[0x0][0x9e8] ;  /* 0x00027a00ff901b82 */ /* 0x000e240000000a00 */
[----:B0-----:R-:W-:-:S05]  /*6600*/  @P1 IMAD.HI.U32 R144, R157, R144, RZ ;  /* 0x000000909d901227 */ /* 0x001fca00078e00ff */
[----:B------:R-:W-:-:S07]  /*6610*/  @P1 SHF.R.U32.HI R157, RZ, R145, R144 ;  /* 0x00000091ff9d1219 */ /* 0x000fce0000011690 */
.L_x_4281:
[----:B------:R-:W-:Y:S05]  /*6620*/  BSYNC B0 ;  /* 0x0000000000007941 */ /* 0x000fea0003800000 */
.L_x_4279:
[----:B------:R-:W-:-:S05]  /*6630*/  IMAD R144, R157, R154, R178 ;  /* 0x0000009a9d907224 */ /* 0x000fca00078e02b2 */
[----:B------:R-:W-:Y:S02]  /*6640*/  VIADDMNMX R153, R144, R154, R153, PT ;  /* 0x0000009a90997246 */ /* 0x000fe40003800199 */
[----:B------:R-:W-:-:S07]  /*6650*/  VIMNMX R155, R155, R144, !PT ;  /* 0x000000909b9b7248 */ /* 0x000fce0007fe0100 */
.L_x_4278:
[C---:B------:R-:W-:Y:S02]  /*6660*/  ISETP.GE.AND P6, PT, R176.reuse, 0xa, PT ;  /* 0x0000000ab000780c */ /* 0x040fe40003fc6270 */
[C---:B------:R-:W-:Y:S02]  /*6670*/  ISETP.GE.AND P1, PT, R176.reuse, 0x2, PT ;  /* 0x00000002b000780c */ /* 0x040fe40003f26270 */
[C---:B------:R-:W-:Y:S02]  /*6680*/  ISETP.GE.AND P2, PT, R176.reuse, 0x9, PT ;  /* 0x00000009b000780c */ /* 0x040fe40003f46270 */
[----:B------:R-:W-:Y:S02]  /*6690*/  ISETP.GE.AND P5, PT, R176, 0x11, PT ;  /* 0x00000011b000780c */ /* 0x000fe40003fa6270 */
[----:B------:R-:W-:Y:S02]  /*66a0*/  LOP3.LUT R16, R16, 0xfffffffb, RZ, 0xc0, !PT ;  /* 0xfffffffb10107812 */ /* 0x000fe400078ec0ff */
[----:B------:R-:W-:-:S02]  /*66b0*/  ISETP.GT.AND P4, PT, R155, 0x1, !P1 ;  /* 0x000000019b00780c */ /* 0x000fc40004f84270 */
[----:B------:R-:W-:Y:S02]  /*66c0*/  ISETP.GT.AND P3, PT, R155, 0x8, !P2 ;  /* 0x000000089b00780c */ /* 0x000fe40005764270 */
[----:B------:R-:W-:Y:S02]  /*66d0*/  @P6 LOP3.LUT R16, R16, 0x4, RZ, 0xfc, !PT ;  /* 0x0000000410106812 */ /* 0x000fe400078efcff */
[C---:B------:R-:W-:Y:S02]  /*66e0*/  ISETP.LT.OR P4, PT, R153.reuse, 0x2, P4 ;  /* 0x000000029900780c */ /* 0x040fe40002781670 */
[----:B------:R-:W-:Y:S02]  /*66f0*/  ISETP.LT.OR P3, PT, R153, 0x9, P3 ;  /* 0x000000099900780c */ /* 0x000fe40001f61670 */
[----:B------:R-:W-:Y:S02]  /*6700*/  LOP3.LUT R16, R16, 0xfffffff7, RZ, 0xc0, !PT ;  /* 0xfffffff710107812 */ /* 0x000fe400078ec0ff */
[----:B------:R-:W-:-:S02]  /*6710*/  FSEL R206, R9, -INF , !P4 ;  /* 0xff80000009ce7808 */ /* 0x000fc40006000000 */
[----:B------:R-:W-:Y:S02]  /*6720*/  FSEL R204, R168, -INF , !P3 ;  /* 0xff800000a8cc7808 */ /* 0x000fe40005800000 */
[C---:B------:R-:W-:Y:S02]  /*6730*/  ISETP.GT.AND P4, PT, R155.reuse, 0x9, !P6 ;  /* 0x000000099b00780c */ /* 0x040fe40007784270 */
[----:B------:R-:W-:Y:S02]  /*6740*/  @P5 LOP3.LUT R16, R16, 0x8, RZ, 0xfc, !PT ;  /* 0x0000000810105812 */ /* 0x000fe400078efcff */
[----:B------:R-:W-:Y:S02]  /*6750*/  ISETP.GT.AND P3, PT, R155, 0x10, !P5 ;  /* 0x000000109b00780c */ /* 0x000fe40006f64270 */
[----:B------:R-:W-:Y:S02]  /*6760*/  ISETP.GE.AND P5, PT, R176, 0x12, PT ;  /* 0x00000012b000780c */ /* 0x000fe40003fa6270 */
[----:B------:R-:W-:-:S02]  /*6770*/  ISETP.LT.OR P4, PT, R153, 0xa, P4 ;  /* 0x0000000a9900780c */ /* 0x000fc40002781670 */
[----:B------:R-:W-:Y:S02]  /*6780*/  ISETP.LT.OR P3, PT, R153, 0x11, P3 ;  /* 0x000000119900780c */ /* 0x000fe40001f61670 */
[----:B0-----:R-:W-:Y:S02]  /*6790*/  FSEL R192, R169, -INF , !P4 ;  /* 0xff800000a9c07808 */ /* 0x001fe40006000000 */
[----:B------:R-:W-:Y:S02]  /*67a0*/  ISETP.GE.AND P4, PT, R176, 0x19, PT ;  /* 0x00000019b000780c */ /* 0x000fe40003f86270 */
[----:B------:R-:W-:Y:S02]  /*67b0*/  LOP3.LUT R16, R16, 0xffffffef, RZ, 0xc0, !PT ;  /* 0xffffffef10107812 */ /* 0x000fe400078ec0ff */
[----:B------:R-:W-:Y:S02]  /*67c0*/  FSEL R194, R170, -INF , !P3 ;  /* 0xff800000aac27808 */ /* 0x000fe40005800000 */
[----:B------:R-:W-:-:S02]  /*67d0*/  ISETP.GT.AND P3, PT, R155, 0x11, !P5 ;  /* 0x000000119b00780c */ /* 0x000fc40006f64270 */
[----:B------:R-:W-:Y:S02]  /*67e0*/  @P5 LOP3.LUT R16, R16, 0x10, RZ, 0xfc, !PT ;  /* 0x0000001010105812 */ /* 0x000fe400078efcff */
[----:B------:R-:W-:Y:S02]  /*67f0*/  ISETP.LT.OR P3, PT, R153, 0x12, P3 ;  /* 0x000000129900780c */ /* 0x000fe40001f61670 */
[----:B------:R-:W-:Y:S02]  /*6800*/  LOP3.LUT R16, R16, 0xfffbffff, RZ, 0xc0, !PT ;  /* 0xfffbffff10107812 */ /* 0x000fe400078ec0ff */
[----:B------:R-:W-:Y:S02]  /*6810*/  FSEL R196, R171, -INF , !P3 ;  /* 0xff800000abc47808 */ /* 0x000fe40005800000 */
[----:B------:R-:W-:Y:S02]  /*6820*/  @P4 LOP3.LUT R16, R16, 0x40000, RZ, 0xfc, !PT ;  /* 0x0004000010104812 */ /* 0x000fe400078efcff */
[----:B------:R-:W-:-:S02]  /*6830*/  ISETP.GT.AND P3, PT, R155, 0x18, !P4 ;  /* 0x000000189b00780c */ /* 0x000fc40006764270 */
[----:B------:R-:W-:Y:S02]  /*6840*/  ISETP.GE.AND P4, PT, R176, 0x1a, PT ;  /* 0x0000001ab000780c */ /* 0x000fe40003f86270 */
[----:B------:R-:W-:Y:S02]  /*6850*/  ISETP.LT.OR P3, PT, R153, 0x19, P3 ;  /* 0x000000199900780c */ /* 0x000fe40001f61670 */
[----:B------:R-:W-:Y:S02]  /*6860*/  LOP3.LUT R16, R16, 0xfffdffff, RZ, 0xc0, !PT ;  /* 0xfffdffff10107812 */ /* 0x000fe400078ec0ff */
[----:B------:R-:W-:Y:S02]  /*6870*/  FSEL R198, R172, -INF , !P3 ;  /* 0xff800000acc67808 */ /* 0x000fe40005800000 */
[----:B------:R-:W-:Y:S02]  /*6880*/  ISETP.GT.AND P3, PT, R155, 0x19, !P4 ;  /* 0x000000199b00780c */ /* 0x000fe40006764270 */
[----:B------:R-:W-:-:S02]  /*6890*/  R2UR UR5, R18 ;  /* 0x00000000120572ca */ /* 0x000fc400000e0000 */
[----:B------:R-:W-:Y:S02]  /*68a0*/  ISETP.LT.OR P3, PT, R153, 0x1a, P3 ;  /* 0x0000001a9900780c */ /* 0x000fe40001f61670 */
[----:B------:R-:W-:Y:S02]  /*68b0*/  @P4 LOP3.LUT R16, R16, 0x20000, RZ, 0xfc, !PT ;  /* 0x0002000010104812 */ /* 0x000fe400078efcff */
[----:B------:R-:W-:Y:S02]  /*68c0*/  ISETP.GE.AND P4, PT, R176, 0x21, PT ;  /* 0x00000021b000780c */ /* 0x000fe40003f86270 */
[----:B------:R-:W-:Y:S02]  /*68d0*/  LOP3.LUT R16, R16, 0xfffeffff, RZ, 0xc0, !PT ;  /* 0xfffeffff10107812 */ /* 0x000fe400078ec0ff */
[----:B------:R-:W-:Y:S02]  /*68e0*/  FSEL R200, R133, -INF , !P3 ;  /* 0xff80000085c87808 */ /* 0x000fe40005800000 */
[----:B------:R-:W-:Y:S01]  /*68f0*/  ISETP.GT.AND P3, PT, R155, 0x20, !P4 ;  /* 0x000000209b00780c */ /* 0x000fe20006764270 */
[----:B------:R-:W-:-:S03]  /*6900*/  UISETP.NE.AND UP0, UPT, UR5, URZ, UPT ;  /* 0x0000003f0500728c */ /* 0x000fc6000bf05270 */
[----:B------:R-:W-:-:S03]  /*6910*/  ISETP.LT.OR P3, PT, R153, 0x21, P3 ;  /* 0x000000219900780c */ /* 0x000fc60001f61670 */
[----:B------:R-:W-:Y:S02]  /*6920*/  @P4 LOP3.LUT R16, R16, 0x10000, RZ, 0xfc, !PT ;  /* 0x0001000010104812 */ /* 0x000fe400078efcff */
[----:B------:R-:W-:Y:S02]  /*6930*/  ISETP.GE.AND P4, PT, R176, 0x22, PT ;  /* 0x00000022b000780c */ /* 0x000fe40003f86270 */
[----:B------:R-:W-:Y:S02]  /*6940*/  LOP3.LUT R16, R16, 0xffff7fff, RZ, 0xc0, !PT ;  /* 0xffff7fff10107812 */ /* 0x000fe400078ec0ff */
[----:B------:R-:W-:Y:S02]  /*6950*/  FSEL R202, R173, -INF , !P3 ;  /* 0xff800000adca7808 */ /* 0x000fe40005800000 */
[----:B------:R-:W-:-:S04]  /*6960*/  ISETP.GT.AND P3, PT, R155, 0x21, !P4 ;  /* 0x000000219b00780c */ /* 0x000fc80006764270 */
        /* <DEDUP_REMOVED lines=51> */
[----:B------:R-:W-:Y:S02]  /*6ca0*/  FSEL R166, R149, -INF , !P3 ;  /* 0xff80000095a67808 */ /* 0x000fe40005800000 */
[----:B------:R-:W-:Y:S02]  /*6cb0*/  LOP3.LUT R16, R16, 0xffffffbf, RZ, 0xc0, !PT ;  /* 0xffffffbf10107812 */ /* 0x000fe400078ec0ff */
[----:B------:R-:W-:-:S04]  /*6cc0*/  ISETP.GT.AND P3, PT, R155, 0x48, !P4 ;  /* 0x000000489b00780c */ /* 0x000fc80006764270 */
[----:B------:R-:W-:-:S03]  /*6cd0*/  ISETP.LT.OR P3, PT, R153, 0x49, P3 ;  /* 0x000000499900780c */ /* 0x000fc60001f61670 */
[----:B------:R-:W-:Y:S02]  /*6ce0*/  @P4 LOP3.LUT R16, R16, 0x40, RZ, 0xfc, !PT ;  /* 0x0000004010104812 */ /* 0x000fe400078efcff */
[----:B------:R-:W-:Y:S02]  /*6cf0*/  ISETP.GE.AND P4, PT, R176, 0x4a, PT ;  /* 0x0000004ab000780c */ /* 0x000fe40003f86270 */
[----:B------:R-:W-:Y:S02]  /*6d00*/  FSEL R152, R152, -INF , !P3 ;  /* 0xff80000098987808 */ /* 0x000fe40005800000 */
[----:B------:R-:W-:Y:S02]  /*6d10*/  ISETP.GT.AND P3, PT, R155, 0x49, !P4 ;  /* 0x000000499b00780c */ /* 0x000fe40006764270 */
[----:B------:R-:W-:Y:S02]  /*6d20*/  LOP3.LUT R16, R16, 0xffffffdf, RZ, 0xc0, !PT ;  /* 0xffffffdf10107812 */ /* 0x000fe400078ec0ff */
[----:B------:R-:W-:-:S04]  /*6d30*/  ISETP.LT.OR P3, PT, R153, 0x4a, P3 ;  /* 0x0000004a9900780c */ /* 0x000fc80001f61670 */
[----:B------:R-:W-:Y:S02]  /*6d40*/  FSEL R150, R150, -INF , !P3 ;  /* 0xff80000096967808 */ /* 0x000fe40005800000 */
[----:B------:R-:W-:Y:S02]  /*6d50*/  ISETP.GE.AND P3, PT, R176, 0x51, PT ;  /* 0x00000051b000780c */ /* 0x000fe40003f66270 */
[----:B------:R-:W-:Y:S02]  /*6d60*/  @P4 LOP3.LUT R16, R16, 0x20, RZ, 0xfc, !PT ;  /* 0x0000002010104812 */ /* 0x000fe400078efcff */
[----:B------:R-:W-:Y:S02]  /*6d70*/  ISETP.GT.AND P4, PT, R155, 0x50, !P3 ;  /* 0x000000509b00780c */ /* 0x000fe40005f84270 */
[----:B------:R-:W-:Y:S02]  /*6d80*/  LOP3.LUT R16, R16, 0xfffffffd, RZ, 0xc0, !PT ;  /* 0xfffffffd10107812 */ /* 0x000fe400078ec0ff */
        /* <DEDUP_REMOVED lines=10> */
[----:B------:R-:W-:-:S13]  /*6e30*/  ISETP.GE.AND P6, PT, R176, 0x1, PT ;  /* 0x00000001b000780c */ /* 0x000fda0003fc6270 */
[----:B------:R-:W-:Y:S02]  /*6e40*/  @P6 LOP3.LUT R16, R16, 0x2, RZ, 0xfc, !PT ;  /* 0x0000000210106812 */ /* 0x000fe400078efcff */
[----:B------:R-:W-:Y:S02]  /*6e50*/  ISETP.GT.AND P6, PT, R155, RZ, !P6 ;  /* 0x000000ff9b00720c */ /* 0x000fe400077c4270 */
[----:B------:R-:W-:Y:S02]  /*6e60*/  LOP3.LUT R16, R16, 0xfffffffe, RZ, 0xc0, !PT ;  /* 0xfffffffe10107812 */ /* 0x000fe400078ec0ff */
[----:B------:R-:W-:-:S04]  /*6e70*/  ISETP.LT.OR P6, PT, R153, 0x1, P6 ;  /* 0x000000019900780c */ /* 0x000fc800037c1670 */
[----:B------:R-:W-:Y:S02]  /*6e80*/  FSEL R210, R8, -INF , !P6 ;  /* 0xff80000008d27808 */ /* 0x000fe40007000000 */
[----:B------:R-:W-:Y:S01]  /*6e90*/  ISETP.GE.AND P6, PT, R176, 0x5a, PT ;  /* 0x0000005ab000780c */ /* 0x000fe20003fc6270 */
[----:B------:R-:W0:-:S12]  /*6ea0*/  SHFL.IDX PT, R8, R151, 0x1, 0x1c1f ;  /* 0x003c1f0097087f89 */ /* 0x000e1800000e0000 */
[----:B------:R-:W-:Y:S02]  /*6eb0*/  @P6 LOP3.LUT R16, R16, 0x1, RZ, 0xfc, !PT ;  /* 0x0000000110106812 */ /* 0x000fe400078efcff */
[----:B------:R-:W-:-:S04]  /*6ec0*/  ISETP.GT.AND P6, PT, R155, 0x59, !P6 ;  /* 0x000000599b00780c */ /* 0x000fc800077c4270 */
[----:B------:R-:W-:-:S04]  /*6ed0*/  ISETP.LT.OR P6, PT, R153, 0x5a, P6 ;  /* 0x0000005a9900780c */ /* 0x000fc800037c1670 */
[----:B------:R-:W-:Y:S02]  /*6ee0*/  FSEL R144, R165, -INF , !P6 ;  /* 0xff800000a5907808 */ /* 0x000fe40007000000 */
[----:B------:R-:W-:Y:S01]  /*6ef0*/  PLOP3.LUT P6, PT, PT, PT, UP0, 0x40, 0x0 ;  /* 0x000000000000781c */ /* 0x000fe20003fce808 */
[--C-:B0-----:R-:W-:Y:S02]  /*6f00*/  IMAD.IADD R133, R167, 0x1, R8.reuse ;  /* 0x00000001a7857824 */ /* 0x101fe400078e0208 */
[----:B------:R-:W-:-:S10]  /*6f10*/  IMAD.IADD R141, R177, 0x1, R8 ;  /* 0x00000001b18d7824 */ /* 0x000fd400078e0208 */
[----:B------:R-:W-:Y:S05]  /*6f20*/  @P6 BRA `(.L_x_4282) ;  /* 0x0000000000646947 */ /* 0x000fea0003800000 */
[----:B------:R-:W-:Y:S01]  /*6f30*/  ULDC UR5, c[0x0][0x2f0] ;  /* 0x0000bc0000057ab9 */ /* 0x000fe20000000800 */
[----:B------:R-:W-:Y:S01]  /*6f40*/  BSSY B0, `(.L_x_4283) ;  /* 0x0000014000007945 */ /* 0x000fe20003800000 */
[----:B------:R-:W-:-:S04]  /*6f50*/  IMAD R8, R17, UR5, R8 ;  /* 0x0000000511087c24 */ /* 0x000fc8000f8e0208 */
        /* <DEDUP_REMOVED lines=12> */
.L_x_4284:
[----:B------:R-:W-:Y:S02]  /*7020*/  ULDC UR5, c[0x0][0x9e4] ;  /* 0x0002790000057ab9 */ /* 0x000fe40000000800 */
[----:B------:R-:W-:-:S05]  /*7030*/  IMAD.U32 R145, RZ, RZ, UR5 ;  /* 0x00000005ff917e24 */ /* 0x000fca000f8e00ff */
[----:B------:R-:W-:-:S13]  /*7040*/  ISETP.NE.AND P6, PT, R145, 0x1, PT ;  /* 0x000000019100780c */ /* 0x000fda0003fc5270 */
[----:B------:R-:W0:Y:S02]  /*7050*/  @P6 LDC.64 R8, c[0x0][0x9e8] ;  /* 0x00027a00ff086b82 */ /* 0x000e240000000a00 */
[----:B0-----:R-:W-:-:S05]  /*7060*/  @P6 IMAD.HI.U32 R8, R143, R8, RZ ;  /* 0x000000088f086227 */ /* 0x001fca00078e00ff */
[----:B------:R-:W-:-:S07]  /*7070*/  @P6 SHF.R.U32.HI R143, RZ, R9, R8 ;  /* 0x00000009ff8f6219 */ /* 0x000fce0000011608 */
.L_x_4285:
[----:B------:R-:W-:Y:S05]  /*7080*/  BSYNC B0 ;  /* 0x0000000000007941 */ /* 0x000fea0003800000 */
.L_x_4283:
[----:B------:R-:W-:-:S05]  /*7090*/  IMAD R8, R143, R145, R178 ;  /* 0x000000918f087224 */ /* 0x000fca00078e02b2 */
[----:B------:R-:W-:Y:S02]  /*70a0*/  VIADDMNMX R133, R8, R145, R133, PT ;  /* 0x0000009108857246 */ /* 0x000fe40003800185 */
[----:B------:R-:W-:-:S07]  /*70b0*/  VIMNMX R141, R141, R8, !PT ;  /* 0x000000088d8d7248 */ /* 0x000fce0007fe0100 */
.L_x_4282:
[C---:B------:R-:W-:Y:S02]  /*70c0*/  ISETP.GT.AND P1, PT, R141.reuse, 0x1, !P1 ;  /* 0x000000018d00780c */ /* 0x040fe40004f24270 */
[----:B------:R-:W-:Y:S02]  /*70d0*/  ISETP.GT.AND P2, PT, R141, 0x8, !P2 ;  /* 0x000000088d00780c */ /* 0x000fe40005744270 */
[C---:B------:R-:W-:Y:S02]  /*70e0*/  ISETP.LT.OR P1, PT, R133.reuse, 0x2, P1 ;  /* 0x000000028500780c */ /* 0x040fe40000f21670 */
[----:B------:R-:W-:Y:S02]  /*70f0*/  ISETP.LT.OR P2, PT, R133, 0x9, P2 ;  /* 0x000000098500780c */ /* 0x000fe40001741670 */
[----:B------:R-:W-:Y:S02]  /*7100*/  FSEL R2, R2, -INF , !P1 ;  /* 0xff80000002027808 */ /* 0x000fe40004800000 */
[----:B------:R-:W-:-:S02]  /*7110*/  LOP3.LUT P1, RZ, R16, 0x4, RZ, 0xc0, !PT ;  /* 0x0000000410ff7812 */ /* 0x000fc4000782c0ff */
[----:B------:R-:W-:Y:S02]  /*7120*/  FSEL R172, R21, -INF , !P2 ;  /* 0xff80000015ac7808 */ /* 0x000fe40005000000 */
[----:B------:R-:W-:Y:S02]  /*7130*/  ISETP.GT.AND P1, PT, R141, 0x9, !P1 ;  /* 0x000000098d00780c */ /* 0x000fe40004f24270 */
[C---:B------:R-:W-:Y:S02]  /*7140*/  LOP3.LUT P2, RZ, R16.reuse, 0x40000, RZ, 0xc0, !PT ;  /* 0x0004000010ff7812 */ /* 0x040fe4000784c0ff */
[----:B------:R-:W-:Y:S02]  /*7150*/  ISETP.LT.OR P1, PT, R133, 0xa, P1 ;  /* 0x0000000a8500780c */ /* 0x000fe40000f21670 */
[----:B------:R-:W-:Y:S02]  /*7160*/  LOP3.LUT P6, RZ, R16, 0x20000, RZ, 0xc0, !PT ;  /* 0x0002000010ff7812 */ /* 0x000fe400078cc0ff */
[----:B------:R-:W-:-:S02]  /*7170*/  FSEL R176, R10, -INF , !P1 ;  /* 0xff8000000ab07808 */ /* 0x000fc40004800000 */
[----:B------:R-:W-:Y:S02]  /*7180*/  LOP3.LUT P1, RZ, R16, 0x8, RZ, 0xc0, !PT ;  /* 0x0000000810ff7812 */ /* 0x000fe4000782c0ff */
[----:B------:R-:W-:Y:S02]  /*7190*/  FMNMX.FTZ R9, R210, R14, !PT ;  /* 0x0000000ed2097209 */ /* 0x000fe40007810000 */
[----:B------:R-:W-:Y:S02]  /*71a0*/  ISETP.GT.AND P1, PT, R141, 0x10, !P1 ;  /* 0x000000108d00780c */ /* 0x000fe40004f24270 */
[----:B------:R-:W-:Y:S02]  /*71b0*/  FMNMX.FTZ R9, R206, R9, !PT ;  /* 0x00000009ce097209 */ /* 0x000fe40007810000 */
[----:B------:R-:W-:Y:S02]  /*71c0*/  ISETP.LT.OR P1, PT, R133, 0x11, P1 ;  /* 0x000000118500780c */ /* 0x000fe40000f21670 */
[----:B------:R-:W-:-:S02]  /*71d0*/  FMNMX.FTZ R9, R204, R9, !PT ;  /* 0x00000009cc097209 */ /* 0x000fc40007810000 */
[----:B------:R-:W-:Y:S02]  /*71e0*/  FSEL R178, R121, -INF , !P1 ;  /* 0xff80000079b27808 */ /* 0x000fe40004800000 */
[----:B------:R-:W-:Y:S02]  /*71f0*/  LOP3.LUT P1, RZ, R16, 0x10, RZ, 0xc0, !PT ;  /* 0x0000001010ff7812 */ /* 0x000fe4000782c0ff */
[----:B------:R-:W-:Y:S02]  /*7200*/  FMNMX.FTZ R9, R192, R9, !PT ;  /* 0x00000009c0097209 */ /* 0x000fe40007810000 */
[----:B------:R-:W-:Y:S02]  /*7210*/  ISETP.GT.AND P1, PT, R141, 0x11, !P1 ;  /* 0x000000118d00780c */ /* 0x000fe40004f24270 */
[----:B------:R-:W-:Y:S02]  /*7220*/  FMNMX.FTZ R9, R194, R9, !PT ;  /* 0x00000009c2097209 */ /* 0x000fe40007810000 */
[----:B------:R-:W-:-:S02]  /*7230*/  ISETP.LT.OR P1, PT, R133, 0x12, P1 ;  /* 0x000000128500780c */ /* 0x000fc40000f21670 */
[----:B------:R-:W-:Y:S02]  /*7240*/  FMNMX.FTZ R9, R196, R9, !PT ;  /* 0x00000009c4097209 */ /* 0x000fe40007810000 */
[----:B------:R-:W-:Y:S02]  /*7250*/  FSEL R180, R120, -INF , !P1 ;  /* 0xff80000078b47808 */ /* 0x000fe40004800000 */
        /* <DEDUP_REMOVED lines=24> */
[----:B------:R-:W-:Y:S02]  /*73e0*/  LOP3.LUT P1, RZ, R16, 0x4000, RZ, 0xc0, !PT ;  /* 0x0000400010ff7812 */ /* 0x000fe4000782c0ff */
[----:B------:R-:W-:Y:S02]  /*73f0*/  FMNMX.FTZ R9, R162, R9, !PT ;  /* 0x00000009a2097209 */ /* 0x000fe40007810000 */
[----:B------:R-:W-:Y:S02]  /*7400*/  ISETP.GT.AND P1, PT, R141, 0x28, !P1 ;  /* 0x000000288d00780c */ /* 0x000fe40004f24270 */
[----:B------:R-:W-:-:S02]  /*7410*/  FMNMX.FTZ R9, R166, R9, !PT ;  /* 0x00000009a6097209 */ /* 0x000fc40007810000 */
[----:B------:R-:W-:Y:S02]  /*7420*/  ISETP.LT.OR P1, PT, R133, 0x29, P1 ;  /* 0x000000298500780c */ /* 0x000fe40000f21670 */
[----:B------:R-:W-:Y:S02]  /*7430*/  FMNMX.FTZ R9, R152, R9, !PT ;  /* 0x0000000998097209 */ /* 0x000fe40007810000 */
[----:B------:R-:W-:Y:S02]  /*7440*/  FSEL R190, R126, -INF , !P1 ;  /* 0xff8000007ebe7808 */ /* 0x000fe40004800000 */
[----:B------:R-:W-:Y:S02]  /*7450*/  LOP3.LUT P1, RZ, R16, 0x2000, RZ, 0xc0, !PT ;  /* 0x0000200010ff7812 */ /* 0x000fe4000782c0ff */
[----:B------:R-:W-:Y:S02]  /*7460*/  FMNMX.FTZ R9, R150, R9, !PT ;  /* 0x0000000996097209 */ /* 0x000fe40007810000 */
[----:B------:R-:W-:-:S02]  /*7470*/  ISETP.GT.AND P1, PT, R141, 0x29, !P1 ;  /* 0x000000298d00780c */ /* 0x000fc40004f24270 */
[----:B------:R-:W-:Y:S02]  /*7480*/  FMNMX.FTZ R9, R148, R9, !PT ;  /* 0x0000000994097209 */ /* 0x000fe40007810000 */
[----:B------:R-:W-:Y:S02]  /*7490*/  ISETP.LT.OR P1, PT, R133, 0x2a, P1 ;  /* 0x0000002a8500780c */ /* 0x000fe40000f21670 */
[----:B------:R-:W-:Y:S02]  /*74a0*/  FMNMX.FTZ R9, R146, R9, !PT ;  /* 0x0000000992097209 */ /* 0x000fe40007810000 */
[----:B------:R-:W-:Y:S02]  /*74b0*/  FSEL R120, R127, -INF , !P1 ;  /* 0xff8000007f787808 */ /* 0x000fe40004800000 */
[----:B------:R-:W-:Y:S02]  /*74c0*/  LOP3.LUT P1, RZ, R16, 0x1000, RZ, 0xc0, !PT ;  /* 0x0000100010ff7812 */ /* 0x000fe4000782c0ff */
[----:B------:R-:W-:-:S02]  /*74d0*/  FMNMX.FTZ R9, R142, R9, !PT ;  /* 0x000000098e097209 */ /* 0x000fc40007810000 */
[----:B------:R-:W-:Y:S02]  /*74e0*/  ISETP.GT.AND P1, PT, R141, 0x30, !P1 ;  /* 0x000000308d00780c */ /* 0x000fe40004f24270 */
[----:B------:R-:W-:Y:S02]  /*74f0*/  FMNMX.FTZ R10, R144, R9, !PT ;  /* 0x00000009900a7209 */ /* 0x000fe40007810000 */
[----:B------:R-:W-:Y:S02]  /*7500*/  ISETP.LT.OR P1, PT, R133, 0x31, P1 ;  /* 0x000000318500780c */ /* 0x000fe40000f21670 */
[----:B------:R-:W-:Y:S01]  /*7510*/  LOP3.LUT P2, RZ, R16, 0x80, RZ, 0xc0, !PT ;  /* 0x0000008010ff7812 */ /* 0x000fe2000784c0ff */
[----:B------:R-:W0:Y:S01]  /*7520*/  SHFL.BFLY PT, R9, R10, 0x2, 0x1f ;  /* 0x0c401f000a097f89 */ /* 0x000e2200000e0000 */
[----:B------:R-:W-:Y:S02]  /*7530*/  FSEL R128, R128, -INF , !P1 ;  /* 0xff80000080807808 */ /* 0x000fe40004800000 */
[----:B------:R-:W-:-:S02]  /*7540*/  LOP3.LUT P1, RZ, R16, 0x800, RZ, 0xc0, !PT ;  /* 0x0000080010ff7812 */ /* 0x000fc4000782c0ff */
[----:B------:R-:W-:Y:S02]  /*7550*/  LOP3.LUT P6, RZ, R16, 0x40, RZ, 0xc0, !PT ;  /* 0x0000004010ff7812 */ /* 0x000fe400078cc0ff */
[C---:B------:R-:W-:Y:S02]  /*7560*/  ISETP.GT.AND P1, PT, R141.reuse, 0x31, !P1 ;  /* 0x000000318d00780c */ /* 0x040fe40004f24270 */
[----:B------:R-:W-:Y:S02]  /*7570*/  ISETP.GT.AND P3, PT, R141, 0x50, !P3 ;  /* 0x000000508d00780c */ /* 0x000fe40005f64270 */
[----:B------:R-:W-:Y:S02]  /*7580*/  ISETP.LT.OR P1, PT, R133, 0x32, P1 ;  /* 0x000000328500780c */ /* 0x000fe40000f21670 */
[----:B------:R-:W-:Y:S02]  /*7590*/  ISETP.GT.AND P4, PT, R141, 0x51, !P4 ;  /* 0x000000518d00780c */ /* 0x000fe40006784270 */
[----:B------:R-:W-:-:S02]  /*75a0*/  FSEL R122, R129, -INF , !P1 ;  /* 0xff800000817a7808 */ /* 0x000fc40004800000 */
[----:B------:R-:W-:Y:S02]  /*75b0*/  LOP3.LUT P1, RZ, R16, 0x400, RZ, 0xc0, !PT ;  /* 0x0000040010ff7812 */ /* 0x000fe4000782c0ff */
[----:B------:R-:W-:Y:S02]  /*75c0*/  ISETP.LT.OR P3, PT, R133, 0x51, P3 ;  /* 0x000000518500780c */ /* 0x000fe40001f61670 */
[C---:B------:R-:W-:Y:S02]  /*75d0*/  ISETP.GT.AND P1, PT, R141.reuse, 0x38, !P1 ;  /* 0x000000388d00780c */ /* 0x040fe40004f24270 */
[----:B------:R-:W-:Y:S02]  /*75e0*/  ISETP.GT.AND P5, PT, R141, 0x58, !P5 ;  /* 0x000000588d00780c */ /* 0x000fe40006fa4270 */
[----:B------:R-:W-:Y:S02]  /*75f0*/  ISETP.LT.OR P1, PT, R133, 0x39, P1 ;  /* 0x000000398500780c */ /* 0x000fe40000f21670 */
[----:B0-----:R-:W-:-:S02]  /*7600*/  FMNMX.FTZ R121, R10, R9, !PT ;  /* 0x000000090a797209 */ /* 0x001fc40007810000 */
[----:B------:R-:W-:Y:S01]  /*7610*/  FSEL R130, R130, -INF , !P1 ;  /* 0xff80000082827808 */ /* 0x000fe20004800000 */
[----:B------:R-:W0:Y:S01]  /*7620*/  LDC R9, c[0x0][0x988] ;  /* 0x00026200ff097b82 */ /* 0x000e220000000800 */
[----:B------:R-:W-:Y:S01]  /*7630*/  LOP3.LUT P1, RZ, R16, 0x200, RZ, 0xc0, !PT ;  /* 0x0000020010ff7812 */ /* 0x000fe2000782c0ff */
[----:B------:R-:W1:Y:S01]  /*7640*/  SHFL.BFLY PT, R8, R121, 0x1, 0x1f ;  /* 0x0c201f0079087f89 */ /* 0x000e6200000e0000 */
[----:B------:R-:W-:Y:S02]  /*7650*/  ISETP.LT.OR P4, PT, R133, 0x52, P4 ;  /* 0x000000528500780c */ /* 0x000fe40002781670 */
[----:B------:R-:W-:Y:S02]  /*7660*/  ISETP.GT.AND P1, PT, R141, 0x39, !P1 ;  /* 0x000000398d00780c */ /* 0x000fe40004f24270 */
[----:B------:R-:W-:Y:S02]  /*7670*/  FSEL R134, R134, -INF , !P3 ;  /* 0xff80000086867808 */ /* 0x000fe40005800000 */
[----:B------:R-:W-:-:S02]  /*7680*/  ISETP.LT.OR P1, PT, R133, 0x3a, P1 ;  /* 0x0000003a8500780c */ /* 0x000fc40000f21670 */
[----:B------:R-:W-:Y:S02]  /*7690*/  ISETP.LT.OR P5, PT, R133, 0x59, P5 ;  /* 0x000000598500780c */ /* 0x000fe40002fa1670 */
[----:B------:R-:W-:Y:S02]  /*76a0*/  FSEL R124, R131, -INF , !P1 ;  /* 0xff800000837c7808 */ /* 0x000fe40004800000 */
[----:B------:R-:W-:Y:S02]  /*76b0*/  LOP3.LUT P1, RZ, R16, 0x100, RZ, 0xc0, !PT ;  /* 0x0000010010ff7812 */ /* 0x000fe4000782c0ff */
[----:B------:R-:W-:Y:S02]  /*76c0*/  FSEL R136, R136, -INF , !P4 ;  /* 0xff80000088887808 */ /* 0x000fe40006000000 */
[----:B------:R-:W-:-:S04]  /*76d0*/  ISETP.GT.AND P1, PT, R141, 0x40, !P1 ;  /* 0x000000408d00780c */ /* 0x000fc80004f24270 */
[----:B------:R-:W-:Y:S02]  /*76e0*/  ISETP.LT.OR P1, PT, R133, 0x41, P1 ;  /* 0x000000418500780c */ /* 0x000fe40000f21670 */
[----:B-1----:R-:W-:Y:S02]  /*76f0*/  FMNMX.FTZ R8, R121, R8, !PT ;  /* 0x0000000879087209 */ /* 0x002fe40007810000 */
[----:B------:R-:W-:Y:S02]  /*7700*/  FSEL R126, R135, -INF , !P1 ;  /* 0xff800000877e7808 */ /* 0x000fe40004800000 */
[----:B------:R-:W-:Y:S01]  /*7710*/  ISETP.GT.AND P1, PT, R141, 0x41, !P2 ;  /* 0x000000418d00780c */ /* 0x000fe20005724270 */
[----:B0-----:R-:W-:Y:S01]  /*7720*/  FMUL.FTZ R129, R8, R9 ;  /* 0x0000000908817220 */ /* 0x001fe20000410000 */
[----:B------:R-:W-:Y:S02]  /*7730*/  LOP3.LUT P2, RZ, R16, 0x20, RZ, 0xc0, !PT ;  /* 0x0000002010ff7812 */ /* 0x000fe4000784c0ff */
[----:B------:R-:W-:-:S02]  /*7740*/  ISETP.LT.OR P1, PT, R133, 0x42, P1 ;  /* 0x000000428500780c */ /* 0x000fc40000f21670 */
[----:B------:R-:W-:Y:S02]  /*7750*/  ISETP.GT.AND P2, PT, R141, 0x49, !P2 ;  /* 0x000000498d00780c */ /* 0x000fe40005744270 */
[----:B------:R-:W-:Y:S02]  /*7760*/  FSEL R170, R137, -INF , !P1 ;  /* 0xff80000089aa7808 */ /* 0x000fe40004800000 */
[----:B------:R-:W-:Y:S02]  /*7770*/  ISETP.GT.AND P1, PT, R141, 0x48, !P6 ;  /* 0x000000488d00780c */ /* 0x000fe40007724270 */
[----:B------:R-:W-:Y:S02]  /*7780*/  LOP3.LUT P6, RZ, R16, 0x2, RZ, 0xc0, !PT ;  /* 0x0000000210ff7812 */ /* 0x000fe400078cc0ff */
[C---:B------:R-:W-:Y:S02]  /*7790*/  ISETP.LT.OR P1, PT, R133.reuse, 0x49, P1 ;  /* 0x000000498500780c */ /* 0x040fe40000f21670 */
[----:B------:R-:W-:-:S02]  /*77a0*/  ISETP.LT.OR P2, PT, R133, 0x4a, P2 ;  /* 0x0000004a8500780c */ /* 0x000fc40001741670 */
[----:B------:R-:W-:Y:S02]  /*77b0*/  FSEL R140, R140, -INF , !P1 ;  /* 0xff8000008c8c7808 */ /* 0x000fe40004800000 */
[----:B------:R-:W-:Y:S02]  /*77c0*/  ISETP.GT.AND P1, PT, R141, RZ, !P6 ;  /* 0x000000ff8d00720c */ /* 0x000fe40007724270 */
[----:B------:R-:W-:Y:S02]  /*77d0*/  LOP3.LUT P6, RZ, R16, 0x1, RZ, 0xc0, !PT ;  /* 0x0000000110ff7812 */ /* 0x000fe400078cc0ff */
[----:B------:R-:W-:Y:S02]  /*77e0*/  ISETP.LT.OR P1, PT, R133, 0x1, P1 ;  /* 0x000000018500780c */ /* 0x000fe40000f21670 */
[----:B------:R-:W-:Y:S02]  /*77f0*/  ISETP.GT.AND P6, PT, R141, 0x59, !P6 ;  /* 0x000000598d00780c */ /* 0x000fe400077c4270 */
[----:B------:R-:W-:-:S02]  /*7800*/  FSEL R208, R0, -INF , !P1 ;  /* 0xff80000000d07808 */ /* 0x000fc40004800000 */
[----:B------:R-:W-:Y:S02]  /*7810*/  FSETP.NEU.FTZ.AND P1, PT, R8, -INF , PT ;  /* 0xff8000000800780b */ /* 0x000fe40003f3d000 */
[----:B------:R-:W-:Y:S02]  /*7820*/  FMNMX.FTZ R21, R208, R15, !PT ;  /* 0x0000000fd0157209 */ /* 0x000fe40007810000 */
[----:B------:R-:W-:Y:S02]  /*7830*/  FSEL R129, R129, RZ, P1 ;  /* 0x000000ff81817208 */ /* 0x000fe40000800000 */
[----:B------:R-:W-:Y:S02]  /*7840*/  FMNMX.FTZ R121, R2, R21, !PT ;  /* 0x0000001502797209 */ /* 0x000fe40007810000 */
[----:B------:R-:W-:Y:S01]  /*7850*/  ISETP.LT.OR P6, PT, R133, 0x5a, P6 ;  /* 0x0000005a8500780c */ /* 0x000fe200037c1670 */
[--C-:B------:R-:W-:Y:S01]  /*7860*/  FFMA.FTZ R198, R198, R9, -R129.reuse ;  /* 0x00000009c6c67223 */ /* 0x100fe20000010881 */
[----:B------:R-:W-:Y:S01]  /*7870*/  FMNMX.FTZ R121, R172, R121, !PT ;  /* 0x00000079ac797209 */ /* 0x000fe20007810000 */
[-CC-:B------:R-:W-:Y:S01]  /*7880*/  FFMA.FTZ R0, R194, R9.reuse, -R129.reuse ;  /* 0x00000009c2007223 */ /* 0x180fe20000010881 */
[-CC-:B------:R-:W-:Y:S01]  /*7890*/  FFMA.FTZ R10, R168, R9.reuse, -R129.reuse ;  /* 0x00000009a80a7223 */ /* 0x180fe20000010881 */
[----:B------:R-:W-:Y:S01]  /*78a0*/  FSEL R168, R139, -INF , !P6 ;  /* 0xff8000008ba87808 */ /* 0x000fe20007000000 */
[--C-:B------:R-:W-:Y:S01]  /*78b0*/  FFMA.FTZ R210, R210, R9, -R129.reuse ;  /* 0x00000009d2d27223 */ /* 0x100fe20000010881 */
[----:B------:R-:W-:Y:S01]  /*78c0*/  FMNMX.FTZ R121, R176, R121, !PT ;  /* 0x00000079b0797209 */ /* 0x000fe20007810000 */
[--C-:B------:R-:W-:Y:S01]  /*78d0*/  FFMA.FTZ R206, R206, R9, -R129.reuse ;  /* 0x00000009cece7223 */ /* 0x100fe20000010881 */
[----:B------:R-:W-:Y:S01]  /*78e0*/  FSEL R145, R8, RZ, P1 ;  /* 0x000000ff08917208 */ /* 0x000fe20000800000 */
[----:B------:R-:W-:Y:S01]  /*78f0*/  MUFU.EX2 R21, R210 ;  /* 0x000000d200157308 */ /* 0x000fe20000000800 */
[----:B------:R-:W-:Y:S01]  /*7900*/  FMNMX.FTZ R121, R178, R121, !PT ;  /* 0x00000079b2797209 */ /* 0x000fe20007810000 */
[-CC-:B------:R-:W-:Y:S01]  /*7910*/  FFMA.FTZ R194, R196, R9.reuse, -R129.reuse ;  /* 0x00000009c4c27223 */ /* 0x180fe20000010881 */
[-CC-:B------:R-:W-:Y:S01]  /*7920*/  FFMA.FTZ R135, R158, R9.reuse, -R129.reuse ;  /* 0x000000099e877223 */ /* 0x180fe20000010881 */
[--C-:B------:R-:W-:Y:S01]  /*7930*/  FFMA.FTZ R204, R204, R9, -R129.reuse ;  /* 0x00000009cccc7223 */ /* 0x100fe20000010881 */
[----:B------:R-:W-:Y:S01]  /*7940*/  FMNMX.FTZ R123, R180, R121, !PT ;  /* 0x00000079b47b7209 */ /* 0x000fe20007810000 */
[-CC-:B------:R-:W-:Y:S01]  /*7950*/  FFMA.FTZ R192, R192, R9.reuse, -R129.reuse ;  /* 0x00000009c0c07223 */ /* 0x180fe20000010881 */
[--C-:B------:R-:W-:Y:S01]  /*7960*/  FFMA.FTZ R196, R200, R9, -R129.reuse ;  /* 0x00000009c8c47223 */ /* 0x100fe20000010881 */
[----:B------:R-:W-:Y:S01]  /*7970*/  MUFU.EX2 R206, R206 ;  /* 0x000000ce00ce7308 */ /* 0x000fe20000000800 */
[----:B------:R-:W-:Y:S01]  /*7980*/  FMNMX.FTZ R123, R182, R123, !PT ;  /* 0x0000007bb67b7209 */ /* 0x000fe20007810000 */
[-CC-:B------:R-:W-:Y:S01]  /*7990*/  FFMA.FTZ R202, R202, R9.reuse, -R129.reuse ;  /* 0x00000009caca7223 */ /* 0x180fe20000010881 */
[-CC-:B------:R-:W-:Y:S01]  /*79a0*/  FFMA.FTZ R137, R162, R9.reuse, -R129.reuse ;  /* 0x00000009a2897223 */ /* 0x180fe20000010881 */
[--C-:B------:R-:W-:Y:S01]  /*79b0*/  FFMA.FTZ R158, R166, R9, -R129.reuse ;  /* 0x00000009a69e7223 */ /* 0x100fe20000010881 */
[----:B------:R-:W-:Y:S01]  /*79c0*/  FMNMX.FTZ R123, R184, R123, !PT ;  /* 0x0000007bb87b7209 */ /* 0x000fe20007810000 */
[-CC-:B------:R-:W-:Y:S01]  /*79d0*/  FFMA.FTZ R150, R150, R9.reuse, -R129.reuse ;  /* 0x0000000996967223 */ /* 0x180fe20000010881 */
[-CC-:B------:R-:W-:Y:S01]  /*79e0*/  FFMA.FTZ R141, R148, R9.reuse, -R129.reuse ;  /* 0x00000009948d7223 */ /* 0x180fe20000010881 */
[--C-:B------:R-:W-:Y:S01]  /*79f0*/  FFMA.FTZ R146, R146, R9, -R129.reuse ;  /* 0x0000000992927223 */ /* 0x100fe20000010881 */
[----:B------:R-:W-:Y:S01]  /*7a00*/  FMNMX.FTZ R123, R186, R123, !PT ;  /* 0x0000007bba7b7209 */ /* 0x000fe20007810000 */
[----:B------:R-:W-:Y:S01]  /*7a10*/  FFMA.FTZ R142, R142, R9, -R129 ;  /* 0x000000098e8e7223 */ /* 0x000fe20000010881 */
[----:B------:R-:W-:Y:S02]  /*7a20*/  MUFU.EX2 R121, R204 ;  /* 0x000000cc00797308 */ /* 0x000fe40000000800 */
[----:B------:R-:W-:-:S04]  /*7a30*/  FMNMX.FTZ R125, R188, R123, !PT ;  /* 0x0000007bbc7d7209 */ /* 0x000fc80007810000 */
[----:B------:R-:W-:Y:S02]  /*7a40*/  FMNMX.FTZ R125, R190, R125, !PT ;  /* 0x0000007dbe7d7209 */ /* 0x000fe40007810000 */
[----:B------:R-:W-:Y:S02]  /*7a50*/  MUFU.EX2 R123, R0 ;  /* 0x00000000007b7308 */ /* 0x000fe40000000800 */
[----:B------:R-:W-:-:S04]  /*7a60*/  FMNMX.FTZ R125, R120, R125, !PT ;  /* 0x0000007d787d7209 */ /* 0x000fc80007810000 */
[----:B------:R-:W-:Y:S02]  /*7a70*/  FMNMX.FTZ R125, R128, R125, !PT ;  /* 0x0000007d807d7209 */ /* 0x000fe40007810000 */
[----:B------:R-:W-:Y:S02]  /*7a80*/  MUFU.EX2 R192, R192 ;  /* 0x000000c000c07308 */ /* 0x000fe40000000800 */
[----:B------:R-:W-:-:S04]  /*7a90*/  FMNMX.FTZ R127, R122, R125, !PT ;  /* 0x0000007d7a7f7209 */ /* 0x000fc80007810000 */
[----:B------:R-:W-:Y:S02]  /*7aa0*/  FMNMX.FTZ R127, R130, R127, !PT ;  /* 0x0000007f827f7209 */ /* 0x000fe40007810000 */
[----:B------:R0:W-:Y:S02]  /*7ab0*/  MUFU.EX2 R125, R198 ;  /* 0x000000c6007d7308 */ /* 0x0001e40000000800 */
[----:B------:R-:W-:-:S04]  /*7ac0*/  FMNMX.FTZ R127, R124, R127, !PT ;  /* 0x0000007f7c7f7209 */ /* 0x000fc80007810000 */
[----:B------:R-:W-:Y:S02]  /*7ad0*/  FMNMX.FTZ R127, R126, R127, !PT ;  /* 0x0000007f7e7f7209 */ /* 0x000fe40007810000 */
[----:B------:R-:W-:Y:S01]  /*7ae0*/  MUFU.EX2 R194, R194 ;  /* 0x000000c200c27308 */ /* 0x000fe20000000800 */
[----:B0-----:R-:W-:Y:S01]  /*7af0*/  FSEL R198, R132, -INF , !P2 ;  /* 0xff80000084c67808 */ /* 0x001fe20005000000 */
[--C-:B------:R-:W-:Y:S01]  /*7b00*/  FFMA.FTZ R132, R174, R9, -R129.reuse ;  /* 0x00000009ae847223 */ /* 0x100fe20000010881 */
[----:B------:R-:W-:Y:S02]  /*7b10*/  FMNMX.FTZ R131, R170, R127, !PT ;  /* 0x0000007faa837209 */ /* 0x000fe40007810000 */
[----:B------:R-:W-:Y:S01]  /*7b20*/  FSEL R174, R138, -INF , !P5 ;  /* 0xff8000008aae7808 */ /* 0x000fe20006800000 */
[----:B------:R-:W-:Y:S01]  /*7b30*/  FFMA.FTZ R138, R164, R9, -R129 ;  /* 0x00000009a48a7223 */ /* 0x000fe20000010881 */
[----:B------:R-:W-:Y:S01]  /*7b40*/  FMNMX.FTZ R131, R140, R131, !PT ;  /* 0x000000838c837209 */ /* 0x000fe20007810000 */
[----:B------:R-:W-:Y:S03]  /*7b50*/  MUFU.EX2 R196, R196 ;  /* 0x000000c400c47308 */ /* 0x000fe60000000800 */
[----:B------:R-:W-:-:S04]  /*7b60*/  FMNMX.FTZ R131, R198, R131, !PT ;  /* 0x00000083c6837209 */ /* 0x000fc80007810000 */
[----:B------:R-:W-:Y:S01]  /*7b70*/  FMNMX.FTZ R131, R134, R131, !PT ;  /* 0x0000008386837209 */ /* 0x000fe20007810000 */
[----:B------:R-:W-:Y:S03]  /*7b80*/  MUFU.EX2 R127, R202 ;  /* 0x000000ca007f7308 */ /* 0x000fe60000000800 */
[----:B------:R-:W-:-:S04]  /*7b90*/  FMNMX.FTZ R133, R136, R131, !PT ;  /* 0x0000008388857209 */ /* 0x000fc80007810000 */
[----:B------:R-:W-:Y:S01]  /*7ba0*/  FMNMX.FTZ R133, R174, R133, !PT ;  /* 0x00000085ae857209 */ /* 0x000fe20007810000 */
[----:B------:R0:W-:Y:S03]  /*7bb0*/  MUFU.EX2 R131, R10 ;  /* 0x0000000a00837308 */ /* 0x0001e60000000800 */
[----:B------:R-:W-:Y:S01]  /*7bc0*/  FMNMX.FTZ R0, R168, R133, !PT ;  /* 0x00000085a8007209 */ /* 0x000fe20007810000 */
[-CC-:B------:R-:W-:Y:S01]  /*7bd0*/  FFMA.FTZ R133, R154, R9.reuse, -R129.reuse ;  /* 0x000000099a857223 */ /* 0x180fe20000010881 */
[-CC-:B------:R-:W-:Y:S01]  /*7be0*/  FFMA.FTZ R154, R156, R9.reuse, -R129.reuse ;  /* 0x000000099c9a7223 */ /* 0x180fe20000010881 */
[--C-:B------:R-:W-:Y:S02]  /*7bf0*/  FFMA.FTZ R156, R160, R9, -R129.reuse ;  /* 0x00000009a09c7223 */ /* 0x100fe40000010881 */
[----:B------:R-:W0:Y:S01]  /*7c00*/  SHFL.BFLY PT, R139, R0, 0x2, 0x1f ;  /* 0x0c401f00008b7f89 */ /* 0x000e2200000e0000 */
[----:B------:R-:W-:Y:S08]  /*7c10*/  MUFU.EX2 R132, R132 ;  /* 0x0000008400847308 */ /* 0x000ff00000000800 */
[----:B------:R-:W-:Y:S08]  /*7c20*/  MUFU.EX2 R138, R138 ;  /* 0x0000008a008a7308 */ /* 0x000ff00000000800 */
[----:B------:R-:W-:Y:S01]  /*7c30*/  MUFU.EX2 R133, R133 ;  /* 0x0000008500857308 */ /* 0x000fe20000000800 */
[----:B0-----:R-:W-:Y:S01]  /*7c40*/  FMNMX.FTZ R10, R0, R139, !PT ;  /* 0x0000008b000a7209 */ /* 0x001fe20007810000 */
[----:B------:R-:W-:Y:S01]  /*7c50*/  FADD.FTZ R0, -R145, R14 ;  /* 0x0000000e91007221 */ /* 0x000fe20000010100 */
[-CC-:B------:R-:W-:Y:S01]  /*7c60*/  FFMA.FTZ R139, R152, R9.reuse, -R129.reuse ;  /* 0x00000009988b7223 */ /* 0x180fe20000010881 */
[----:B------:R-:W-:-:S04]  /*7c70*/  FFMA.FTZ R129, R144, R9, -R129 ;  /* 0x0000000990817223 */ /* 0x000fc80000010881 */
[----:B------:R-:W-:Y:S01]  /*7c80*/  MUFU.EX2 R154, R154 ;  /* 0x0000009a009a7308 */ /* 0x000fe20000000800 */
[----:B------:R-:W0:Y:S01]  /*7c90*/  SHFL.BFLY PT, R143, R10, 0x1, 0x1f ;  /* 0x0c201f000a8f7f89 */ /* 0x000e2200000e0000 */
[----:B------:R-:W-:-:S06]  /*7ca0*/  FMUL.FTZ R0, R0, R9 ;  /* 0x0000000900007220 */ /* 0x000fcc0000410000 */
[----:B------:R-:W1:Y:S08]  /*7cb0*/  MUFU.EX2 R0, R0 ;  /* 0x0000000000007308 */ /* 0x000e700000000800 */
[----:B------:R-:W-:Y:S08]  /*7cc0*/  MUFU.EX2 R135, R135 ;  /* 0x0000008700877308 */ /* 0x000ff00000000800 */
[----:B------:R-:W-:Y:S01]  /*7cd0*/  MUFU.EX2 R156, R156 ;  /* 0x0000009c009c7308 */ /* 0x000fe20000000800 */
[----:B0-----:R-:W-:-:S04]  /*7ce0*/  FMNMX.FTZ R10, R10, R143, !PT ;  /* 0x0000008f0a0a7209 */ /* 0x001fc80007810000 */
[C---:B------:R-:W-:Y:S01]  /*7cf0*/  FSETP.NEU.FTZ.AND P1, PT, R10.reuse, -INF , PT ;  /* 0xff8000000a00780b */ /* 0x040fe20003f3d000 */
[----:B------:R-:W-:Y:S02]  /*7d00*/  FMUL.FTZ R143, R10, R9 ;  /* 0x000000090a8f7220 */ /* 0x000fe40000410000 */
[----:B------:R-:W-:Y:S03]  /*7d10*/  MUFU.EX2 R137, R137 ;  /* 0x0000008900897308 */ /* 0x000fe60000000800 */
[----:B------:R-:W-:-:S05]  /*7d20*/  FSEL R143, R143, RZ, P1 ;  /* 0x000000ff8f8f7208 */ /* 0x000fca0000800000 */
[-CC-:B------:R-:W-:Y:S01]  /*7d30*/  FFMA.FTZ R14, R2, R9.reuse, -R143.reuse ;  /* 0x00000009020e7223 */ /* 0x180fe2000001088f */
[----:B------:R-:W-:Y:S01]  /*7d40*/  FSEL R2, R10, RZ, P1 ;  /* 0x000000ff0a027208 */ /* 0x000fe20000800000 */
[-CC-:B------:R-:W-:Y:S01]  /*7d50*/  FFMA.FTZ R189, R208, R9.reuse, -R143.reuse ;  /* 0x00000009d0bd7223 */ /* 0x180fe2000001088f */
[-CC-:B------:R-:W-:Y:S01]  /*7d60*/  FFMA.FTZ R191, R172, R9.reuse, -R143.reuse ;  /* 0x00000009acbf7223 */ /* 0x180fe2000001088f */
[-CC-:B------:R-:W-:Y:S01]  /*7d70*/  FFMA.FTZ R144, R176, R9.reuse, -R143.reuse ;  /* 0x00000009b0907223 */ /* 0x180fe2000001088f */
[-C--:B------:R-:W-:Y:S01]  /*7d80*/  FFMA.FTZ R185, R178, R9.reuse, -R143 ;  /* 0x00000009b2b97223 */ /* 0x080fe2000001088f */
[----:B------:R-:W-:Y:S01]  /*7d90*/  FADD.FTZ R2, -R2, R15 ;  /* 0x0000000f02027221 */ /* 0x000fe20000010100 */
[----:B------:R-:W-:Y:S01]  /*7da0*/  MUFU.EX2 R14, R14 ;  /* 0x0000000e000e7308 */ /* 0x000fe20000000800 */
[-C--:B------:R-:W-:Y:S01]  /*7db0*/  FFMA.FTZ R148, R180, R9.reuse, -R143 ;  /* 0x00000009b4947223 */ /* 0x080fe2000001088f */
[----:B-1----:R-:W-:Y:S01]  /*7dc0*/  FFMA.FTZ R15, R0, R6, R21 ;  /* 0x00000006000f7223 */ /* 0x002fe20000010015 */
[-C--:B------:R-:W-:Y:S01]  /*7dd0*/  FMUL.FTZ R2, R2, R9.reuse ;  /* 0x0000000902027220 */ /* 0x080fe20000410000 */
[-CC-:B------:R-:W-:Y:S01]  /*7de0*/  FFMA.FTZ R187, R182, R9.reuse, -R143.reuse ;  /* 0x00000009b6bb7223 */ /* 0x180fe2000001088f */
[-C--:B------:R-:W-:Y:S01]  /*7df0*/  FFMA.FTZ R177, R128, R9.reuse, -R143 ;  /* 0x0000000980b17223 */ /* 0x080fe2000001088f */
[----:B------:R-:W-:Y:S01]  /*7e00*/  FADD.FTZ R6, R206, R15 ;  /* 0x0000000fce067221 */ /* 0x000fe20000010000 */
        /* <DEDUP_REMOVED lines=18> */
[----:B------:R-:W-:-:S07]  /*7f30*/  FFMA.FTZ R143, R168, R9, -R143 ;  /* 0x00000009a88f7223 */ /* 0x000fce000001088f */
[----:B------:R-:W2:Y:S01]  /*7f40*/  MUFU.EX2 R144, R144 ;  /* 0x0000009000907308 */ /* 0x000ea20000000800 */
[----:B0-----:R-:W-:-:S04]  /*7f50*/  FFMA.FTZ R3, R2, R3, R189 ;  /* 0x0000000302037223 */ /* 0x001fc800000100bd */
[----:B------:R-:W-:Y:S01]  /*7f60*/  FADD.FTZ R128, R14, R3 ;  /* 0x000000030e807221 */ /* 0x000fe20000010000 */
[----:B------:R-:W-:Y:S02]  /*7f70*/  FADD.FTZ R3, R121, R6 ;  /* 0x0000000679037221 */ /* 0x000fe40000010000 */
        /* <DEDUP_REMOVED lines=72> */
.L_x_4286:
        /* <DEDUP_REMOVED lines=33> */
[----:B------:R-:W-:Y:S01]  /*8610*/  F2FP.BF16.F32.PACK_AB R171, R143, R128 ;  /* 0x000000808fab723e */ /* 0x000fe200000010ff */
[----:B------:R-:W-:Y:S06]  /*8620*/  @P1 BRA `(.L_x_4287) ;  /* 0xffffffc800241947 */ /* 0x000fec000383ffff */
.L_x_4268:
[----:B------:R-:W-:Y:S01]  /*8630*/  R2UR UR5, R18 ;  /* 0x00000000120572ca */ /* 0x000fe200000e0000 */
[----:B------:R-:W0:Y:S01]  /*8640*/  LDC R14, c[0x0][0x2f0] ;  /* 0x0000bc00ff0e7b82 */ /* 0x000e220000000800 */
[----:B------:R-:W-:Y:S01]  /*8650*/  R2UR UR6, R19 ;  /* 0x00000000130672ca */ /* 0x000fe200000e0000 */
[----:B------:R-:W-:-:S10]  /*8660*/  UIADD3 UR10, -UR10, 0x1, URZ ;  /* 0x000000010a0a7890 */ /* 0x000fd4000fffe13f */
[----:B------:R-:W-:Y:S01]  /*8670*/  UISETP.NE.AND UP0, UPT, UR5, URZ, UPT ;  /* 0x0000003f0500728c */ /* 0x000fe2000bf05270 */
[----:B------:R-:W1:Y:S01]  /*8680*/  S2UR UR5, SR_CTAID.X ;  /* 0x00000000000579c3 */ /* 0x000e620000002500 */
[----:B------:R-:W-:-:S04]  /*8690*/  UISETP.NE.AND UP1, UPT, UR6, URZ, UPT ;  /* 0x0000003f0600728c */ /* 0x000fc8000bf25270 */
[----:B------:R-:W-:Y:S01]  /*86a0*/  PLOP3.LUT P1, PT, PT, PT, UP0, 0x40, 0x0 ;  /* 0x000000000000781c */ /* 0x000fe20003f2e808 */
[----:B0-----:R-:W-:-:S06]  /*86b0*/  IMAD R14, R17, R14, UR10 ;  /* 0x0000000a110e7e24 */ /* 0x001fcc000f8e020e */
[----:B------:R-:W-:Y:S01]  /*86c0*/  @UP1 ULDC UR10, c[0x0][0x44c] ;  /* 0x00011300000a1ab9 */ /* 0x000fe20000000800 */
[----:B------:R-:W-:Y:S01]  /*86d0*/  @UP1 ULDC UR14, c[0x0][0x450] ;  /* 0x00011400000e1ab9 */ /* 0x000fe20000000800 */
[----:B------:R-:W-:Y:S01]  /*86e0*/  R2UR UR6, R14 ;  /* 0x000000000e0672ca */ /* 0x000fe200000e0000 */
[----:B-1----:R-:W-:-:S04]  /*86f0*/  ULEA UR5, UR5, 0x7f, 0x7 ;  /* 0x0000007f05057891 */ /* 0x002fc8000f8e383f */
[----:B------:R-:W-:-:S04]  /*8700*/  UIMAD.WIDE.U32 UR10, UR5, UR10, URZ ;  /* 0x0000000a050a72a5 */ /* 0x000fc8000f8e003f */
[----:B------:R-:W-:-:S04]  /*8710*/  @UP1 USHF.R.U32.HI UR5, URZ, UR14, UR11 ;  /* 0x0000000e3f051299 */ /* 0x000fc8000801160b */
[----:B------:R-:W-:-:S03]  /*8720*/  UIADD3 UR5, UR6, UR5, URZ ;  /* 0x0000000506057290 */ /* 0x000fc6000fffe03f */
[----:B------:R-:W-:Y:S02]  /*8730*/  ULDC UR6, c[0x0][0x9dc] ;  /* 0x0002770000067ab9 */ /* 0x000fe40000000800 */
        /* <DEDUP_REMOVED lines=13> */
.L_x_4289:
[----:B------:R-:W-:Y:S02]  /*8810*/  ULDC UR14, c[0x0][0x9e4] ;  /* 0x00027900000e7ab9 */ /* 0x000fe40000000800 */
[----:B------:R-:W-:-:S11]  /*8820*/  UISETP.NE.AND UP0, UPT, UR14, 0x1, UPT ;  /* 0x000000010e00788c */ /* 0x000fd6000bf05270 */
[----:B------:R-:W-:Y:S02]  /*8830*/  @UP0 ULDC.64 UR18, c[0x0][0x9e8] ;  /* 0x00027a0000120ab9 */ /* 0x000fe40000000a00 */
[----:B------:R-:W-:-:S04]  /*8840*/  UIMAD.WIDE.U32 UR10, UR5, UR18, URZ ;  /* 0x00000012050a72a5 */ /* 0x000fc8000f8e003f */
[----:B------:R-:W-:-:S12]  /*8850*/  @UP0 USHF.R.U32.HI UR5, URZ, UR19, UR11 ;  /* 0x000000133f050299 */ /* 0x000fd8000801160b */
.L_x_4290:
[----:B------:R-:W-:-:S04]  /*8860*/  UIMAD UR5, UR5, UR14, URZ ;  /* 0x0000000e050572a4 */ /* 0x000fc8000f8e023f */
[----:B------:R-:W-:-:S04]  /*8870*/  UISETP.LT.AND UP0, UPT, UR6, UR5, UPT ;  /* 0x000000050600728c */ /* 0x000fc8000bf01270 */
[----:B------:R-:W-:-:S12]  /*8880*/  USEL UR6, UR6, UR5, !UP0 ;  /* 0x0000000506067287 */ /* 0x000fd8000c000000 */
.L_x_4288:
[----:B------:R-:W-:Y:S01]  /*8890*/  UIADD3 UR10, UR6, 0x5f, URZ ;  /* 0x0000005f060a7890 */ /* 0x000fe2000fffe03f */
[----:B------:R-:W-:-:S03]  /*88a0*/  R2UR UR14, R22 ;  /* 0x00000000160e72ca */ /* 0x000fc600000e0000 */
[----:B------:R-:W-:-:S04]  /*88b0*/  UIMAD.WIDE UR10, UR10, 0x2aaaaaab, URZ ;  /* 0x2aaaaaab0a0a78a5 */ /* 0x000fc8000f8e023f */
[----:B------:R-:W-:-:S04]  /*88c0*/  USHF.R.U32.HI UR5, URZ, 0x1f, UR11 ;  /* 0x0000001f3f057899 */ /* 0x000fc8000801160b */
[----:B------:R-:W-:-:S04]  /*88d0*/  ULEA.HI.SX32 UR5, UR11, UR5, 0x1c ;  /* 0x000000050b057291 */ /* 0x000fc8000f8fe23f */
        /* <DEDUP_REMOVED lines=8> */
[----:B------:R-:W-:Y:S01]  /*8960*/  IMAD.MOV.U32 R14, RZ, RZ, R20 ;  /* 0x000000ffff0e7224 */ /* 0x000fe200078e0014 */
[----:B------:R-:W-:-:S06]  /*8970*/  ULDC UR6, c[0x0][0x9d8] ;  /* 0x0002760000067ab9 */ /* 0x000fcc0000000800 */
.L_x_4302:
[----:B------:R-:W-:-:S04]  /*8980*/  UIADD3 UR4, UR38, 0x1, URZ ;  /* 0x0000000126047890 */ /* 0x000fc8000fffe03f */
[----:B------:R-:W-:-:S04]  /*8990*/  UISETP.NE.AND UP0, UPT, UR4, 0x2, UPT ;  /* 0x000000020400788c */ /* 0x000fc8000bf05270 */
[----:B------:R-:W-:Y:S02]  /*89a0*/  USEL UR7, URZ, 0x1, UP0 ;  /* 0x000000013f077887 */ /* 0x000fe40008000000 */
[----:B------:R-:W-:Y:S02]  /*89b0*/  USEL UR4, UR4, URZ, UP0 ;  /* 0x0000003f04047287 */ /* 0x000fe40008000000 */
[----:B------:R-:W-:Y:S01]  /*89c0*/  ULOP3.LUT UR7, UR60, UR7, URZ, 0x3c, !UPT ;  /* 0x000000073c077292 */ /* 0x000fe2000f8e3c3f */
[----:B------:R-:W-:Y:S11]  /*89d0*/  @!P0 BRA `(.L_x_4292) ;  /* 0x0000000000048947 */ /* 0x000ff60003800000 */
[----:B------:R-:W-:Y:S01]  /*89e0*/  BPT.TRAP 0x1 ;  /* 0x000000040000795c */ /* 0x000fe20000300000 */
.L_x_4292:
[----:B------:R-:W-:Y:S01]  /*89f0*/  ULEA UR5, UR4, UR39, 0x3 ;  /* 0x0000002704057291 */ /* 0x000fe2000f8e183f */
[----:B------:R-:W-:-:S04]  /*8a00*/  MOV R8, UR7 ;  /* 0x0000000700087c02 */ /* 0x000fc80008000f00 */
[----:B------:R-:W-:-:S04]  /*8a10*/  SHF.L.U32 R8, R8, 0x1f, RZ ;  /* 0x0000001f08087819 */ /* 0x000fc800000006ff */
[----:B------:R0:W1:Y:S01]  /*8a20*/  SYNCS.PHASECHK.TRANS64.TRYWAIT P1, [UR5+0x30830], R8 ;  /* 0x03083008ff0075a7 */ /* 0x0000620008020145 */
[----:B------:R-:W-:Y:S05]  /*8a30*/  @!P0 BRA `(.L_x_4293) ;  /* 0x0000000000048947 */ /* 0x000fea0003800000 */
[----:B------:R-:W-:Y:S01]  /*8a40*/  BPT.TRAP 0x1 ;  /* 0x000000040000795c */ /* 0x000fe20000300000 */
.L_x_4293:
[----:B-1----:R-:W-:Y:S05]  /*8a50*/  @P1 BRA `(.L_x_4294) ;  /* 0x0000000000081947 */ /* 0x002fea0003800000 */
[----:B------:R-:W1:Y:S02]  /*8a60*/  SYNCS.PHASECHK.TRANS64.TRYWAIT P1, [UR5+0x30830], R8 ;  /* 0x03083008ff0075a7 */ /* 0x000e640008020145 */
[----:B-1----:R-:W-:Y:S05]  /*8a70*/  @!P1 BRA `(.L_x_4295) ;  /* 0x000000cc00249947 */ /* 0x002fea0003800000 */
.L_x_4294:
        /* <DEDUP_REMOVED lines=162> */
.L_x_4296:
[----:B------:R-:W-:Y:S01]  /*94a0*/  ULEA UR5, UR38, UR39, 0x3 ;  /* 0x0000002726057291 */ /* 0x000fe2000f8e183f */
[----:B------:R-:W-:-:S05]  /*94b0*/  IMAD.U32 R0, RZ, RZ, UR60 ;  /* 0x0000003cff007e24 */ /* 0x000fca000f8e00ff */
[----:B------:R-:W-:-:S04]  /*94c0*/  SHF.L.U32 R0, R0, 0x1f, RZ ;  /* 0x0000001f00007819 */ /* 0x000fc800000006ff */
[----:B------:R2:W3:Y:S01]  /*94d0*/  SYNCS.PHASECHK.TRANS64.TRYWAIT P1, [UR5+0x30850], R0 ;  /* 0x03085000ff0075a7 */ /* 0x0004e20008020145 */
[----:B------:R-:W-:Y:S05]  /*94e0*/  @!P0 BRA `(.L_x_4297) ;  /* 0x0000000000048947 */ /* 0x000fea0003800000 */
[----:B------:R-:W-:Y:S01]  /*94f0*/  BPT.TRAP 0x1 ;  /* 0x000000040000795c */ /* 0x000fe20000300000 */
.L_x_4297:
[----:B---3--:R-:W-:Y:S05]  /*9500*/  @P1 BRA `(.L_x_4298) ;  /* 0x0000000000081947 */ /* 0x008fea0003800000 */
[----:B------:R-:W3:Y:S02]  /*9510*/  SYNCS.PHASECHK.TRANS64.TRYWAIT P1, [UR5+0x30850], R0 ;  /* 0x03085000ff0075a7 */ /* 0x000ee40008020145 */
[----:B---3--:R-:W-:Y:S05]  /*9520*/  @!P1 BRA `(.L_x_4299) ;  /* 0x000000c000909947 */ /* 0x008fea0003800000 */
.L_x_4298:
        /* <DEDUP_REMOVED lines=37> */
.L_x_4300:
        /* <DEDUP_REMOVED lines=39> */
[----:B----4-:R-:W-:Y:S01]  /*99f0*/  FMNMX.FTZ R121, R20, R21, !PT ;  /* 0x0000001514797209 */ /* 0x010fe20007810000 */
        /* <DEDUP_REMOVED lines=20> */
[----:B------:R-:W3:Y:S01]  /*9b40*/  S2UR UR11, SR_CgaCtaId ;  /* 0x00000000000b79c3 */ /* 0x000ee20000008800 */
[----:B------:R-:W-:Y:S01]  /*9b50*/  ULEA UR10, UR4, UR39, 0x3 ;  /* 0x00000027040a7291 */ /* 0x000fe2000f8e183f */
[----:B------:R-:W5:Y:S01]  /*9b60*/  MUFU.TANH R176, R176 ;  /* 0x000000b000b07308 */ /* 0x000f620000002400 */
[----:B----4-:R-:W-:-:S02]  /*9b70*/  FMNMX.FTZ R9, R174, R9, !PT ;  /* 0x00000009ae097209 */ /* 0x010fc40007810000 */
[----:B------:R-:W-:-:S05]  /*9b80*/  UIADD3 UR10, UR10, 0x30840, URZ ;  /* 0x000308400a0a7890 */ /* 0x000fca000fffe03f */
[----:B------:R-:W4:Y:S01]  /*9b90*/  MUFU.TANH R124, R124 ;  /* 0x0000007c007c7308 */ /* 0x000f220000002400 */
[----:B-1----:R-:W-:-:S07]  /*9ba0*/  FMNMX.FTZ R121, R122, R121, !PT ;  /* 0x000000797a797209 */ /* 0x002fce0007810000 */
[----:B------:R-:W1:Y:S01]  /*9bb0*/  MUFU.TANH R178, R178 ;  /* 0x000000b200b27308 */ /* 0x000e620000002400 */
[----:B-----5:R-:W-:Y:S01]  /*9bc0*/  FMNMX.FTZ R9, R176, R9, !PT ;  /* 0x00000009b0097209 */ /* 0x020fe20007810000 */
[----:B---3--:R-:W-:-:S06]  /*9bd0*/  UPRMT UR10, UR11, 0x654, UR10 ;  /* 0x000006540b0a7896 */ /* 0x008fcc000800000a */
[----:B------:R-:W3:Y:S01]  /*9be0*/  MUFU.TANH R126, R126 ;  /* 0x0000007e007e7308 */ /* 0x000ee20000002400 */
[----:B----4-:R-:W-:Y:S02]  /*9bf0*/  FMNMX.FTZ R121, R124, R121, !PT ;  /* 0x000000797c797209 */ /* 0x010fe40007810000 */
[----:B------:R-:W-:Y:S05]  /*9c00*/  SYNCS.ARRIVE.TRANS64.RED.A1T0 RZ, [UR10], RZ ;  /* 0x000000ffffff79a7 */ /* 0x000fea000810040a */
[----:B------:R-:W4:Y:S01]  /*9c10*/  MUFU.TANH R180, R180 ;  /* 0x000000b400b47308 */ /* 0x000f220000002400 */
[----:B-1----:R-:W-:-:S07]  /*9c20*/  FMNMX.FTZ R9, R178, R9, !PT ;  /* 0x00000009b2097209 */ /* 0x002fce0007810000 */
[----:B------:R-:W1:Y:S01]  /*9c30*/  MUFU.TANH R128, R128 ;  /* 0x0000008000807308 */ /* 0x000e620000002400 */
[----:B---3--:R-:W-:-:S07]  /*9c40*/  FMNMX.FTZ R121, R126, R121, !PT ;  /* 0x000000797e797209 */ /* 0x008fce0007810000 */
[----:B------:R-:W3:Y:S01]  /*9c50*/  MUFU.TANH R182, R182 ;  /* 0x000000b600b67308 */ /* 0x000ee20000002400 */
[----:B----4-:R-:W-:-:S07]  /*9c60*/  FMNMX.FTZ R9, R180, R9, !PT ;  /* 0x00000009b4097209 */ /* 0x010fce0007810000 */
        /* <DEDUP_REMOVED lines=62> */
[----:B------:R-:W2:Y:S01]  /*a050*/  MUFU.TANH R214, R214 ;  /* 0x000000d600d67308 */ /* 0x000ea20000002400 */
[----:B---3--:R-:W-:-:S07]  /*a060*/  FMNMX.FTZ R9, R212, R9, !PT ;  /* 0x00000009d4097209 */ /* 0x008fce0007810000 */
[----:B------:R-:W1:Y:S01]  /*a070*/  MUFU.TANH R162, R162 ;  /* 0x000000a200a27308 */ /* 0x000e620000002400 */
[----:B----4-:R-:W-:-:S07]  /*a080*/  FMNMX.FTZ R121, R160, R121, !PT ;  /* 0x00000079a0797209 */ /* 0x010fce0007810000 */
[----:B------:R-:W3:Y:S01]  /*a090*/  MUFU.TANH R164, R164 ;  /* 0x000000a400a47308 */ /* 0x000ee20000002400 */
[----:B--2---:R-:W-:-:S05]  /*a0a0*/  FMNMX.FTZ R0, R214, R9, !PT ;  /* 0x00000009d6007209 */ /* 0x004fca0007810000 */
[----:B------:R-:W2:Y:S01]  /*a0b0*/  SHFL.BFLY PT, R9, R0, 0x2, 0x1f ;  /* 0x0c401f0000097f89 */ /* 0x000ea200000e0000 */
[----:B-1----:R-:W-:-:S04]  /*a0c0*/  FMNMX.FTZ R121, R162, R121, !PT ;  /* 0x00000079a2797209 */ /* 0x002fc80007810000 */
[----:B---3--:R-:W-:-:S05]  /*a0d0*/  FMNMX.FTZ R121, R164, R121, !PT ;  /* 0x00000079a4797209 */ /* 0x008fca0007810000 */
[----:B0-----:R-:W0:Y:S01]  /*a0e0*/  SHFL.BFLY PT, R8, R121, 0x2, 0x1f ;  /* 0x0c401f0079087f89 */ /* 0x001e2200000e0000 */
[----:B--2---:R-:W-:Y:S02]  /*a0f0*/  FMNMX.FTZ R2, R0, R9, !PT ;  /* 0x0000000900027209 */ /* 0x004fe40007810000 */
[----:B------:R-:W1:Y:S03]  /*a100*/  LDC R9, c[0x0][0x988] ;  /* 0x00026200ff097b82 */ /* 0x000e660000000800 */
[----:B------:R-:W2:Y:S01]  /*a110*/  SHFL.BFLY PT, R123, R2, 0x1, 0x1f ;  /* 0x0c201f00027b7f89 */ /* 0x000ea200000e0000 */
[----:B0-----:R-:W-:-:S05]  /*a120*/  FMNMX.FTZ R125, R121, R8, !PT ;  /* 0x00000008797d7209 */ /* 0x001fca0007810000 */
[----:B------:R-:W0:Y:S01]  /*a130*/  SHFL.BFLY PT, R10, R125, 0x1, 0x1f ;  /* 0x0c201f007d0a7f89 */ /* 0x000e2200000e0000 */
[----:B--2---:R-:W-:-:S05]  /*a140*/  FMNMX.FTZ R8, R2, R123, !PT ;  /* 0x0000007b02087209 */ /* 0x004fca0007810000 */
[C---:B------:R-:W-:Y:S01]  /*a150*/  FADD.FTZ R166, -R8.reuse, R15 ;  /* 0x0000000f08a67221 */ /* 0x040fe20000010100 */
[----:B-1----:R-:W-:-:S03]  /*a160*/  FMUL.FTZ R141, R8, R9 ;  /* 0x00000009088d7220 */ /* 0x002fc60000410000 */
[-C--:B------:R-:W-:Y:S01]  /*a170*/  FMUL.FTZ R123, R166, R9.reuse ;  /* 0x00000009a67b7220 */ /* 0x080fe20000410000 */
[-CC-:B------:R-:W-:Y:S01]  /*a180*/  FFMA.FTZ R15, R168, R9.reuse, -R141.reuse ;  /* 0x00000009a80f7223 */ /* 0x180fe2000001088d */
[-CC-:B------:R-:W-:Y:S01]  /*a190*/  FFMA.FTZ R121, R176, R9.reuse, -R141.reuse ;  /* 0x00000009b0797223 */ /* 0x180fe2000001088d */
[-CC-:B------:R-:W-:Y:S01]  /*a1a0*/  FFMA.FTZ R168, R174, R9.reuse, -R141.reuse ;  /* 0x00000009aea87223 */ /* 0x180fe2000001088d */
[----:B------:R1:W-:Y:S01]  /*a1b0*/  MUFU.EX2 R0, R123 ;  /* 0x0000007b00007308 */ /* 0x0003e20000000800 */
[-CC-:B------:R-:W-:Y:S01]  /*a1c0*/  FFMA.FTZ R176, R192, R9.reuse, -R141.reuse ;  /* 0x00000009c0b07223 */ /* 0x180fe2000001088d */
[-CC-:B------:R-:W-:Y:S01]  /*a1d0*/  FFMA.FTZ R129, R194, R9.reuse, -R141.reuse ;  /* 0x00000009c2817223 */ /* 0x180fe2000001088d */
[----:B0-----:R-:W-:Y:S01]  /*a1e0*/  FMNMX.FTZ R10, R125, R10, !PT ;  /* 0x0000000a7d0a7209 */ /* 0x001fe20007810000 */
[-CC-:B------:R-:W-:Y:S01]  /*a1f0*/  FFMA.FTZ R125, R186, R9.reuse, -R141.reuse ;  /* 0x00000009ba7d7223 */ /* 0x180fe2000001088d */
[-CC-:B------:R-:W-:Y:S01]  /*a200*/  FFMA.FTZ R131, R198, R9.reuse, -R141.reuse ;  /* 0x00000009c6837223 */ /* 0x180fe2000001088d */
[-CC-:B------:R-:W-:Y:S01]  /*a210*/  FFMA.FTZ R133, R200, R9.reuse, -R141.reuse ;  /* 0x00000009c8857223 */ /* 0x180fe2000001088d */
[-C--:B------:R-:W-:Y:S01]  /*a220*/  FFMA.FTZ R174, R202, R9.reuse, -R141 ;  /* 0x00000009caae7223 */ /* 0x080fe2000001088d */
[----:B------:R-:W-:Y:S01]  /*a230*/  FADD.FTZ R166, -R10, R21 ;  /* 0x000000150aa67221 */ /* 0x000fe20000010100 */
[-CC-:B------:R-:W-:Y:S01]  /*a240*/  FFMA.FTZ R21, R172, R9.reuse, -R141.reuse ;  /* 0x00000009ac157223 */ /* 0x180fe2000001088d */
[-CC-:B-1----:R-:W-:Y:S01]  /*a250*/  FFMA.FTZ R123, R180, R9.reuse, -R141.reuse ;  /* 0x00000009b47b7223 */ /* 0x182fe2000001088d */
[-CC-:B------:R-:W-:Y:S01]  /*a260*/  FFMA.FTZ R172, R182, R9.reuse, -R141.reuse ;  /* 0x00000009b6ac7223 */ /* 0x180fe2000001088d */
        /* <DEDUP_REMOVED lines=13> */
[-C--:B0-----:R-:W-:Y:S01]  /*a340*/  FFMA.FTZ R127, R190, R9.reuse, -R141 ;  /* 0x00000009be7f7223 */ /* 0x081fe2000001088d */
[-C--:B------:R-:W-:Y:S01]  /*a350*/  FMUL.FTZ R141, R10, R9.reuse ;  /* 0x000000090a8d7220 */ /* 0x080fe20000410000 */
[----:B------:R-:W0:Y:S03]  /*a360*/  MUFU.EX2 R15, R15 ;  /* 0x0000000f000f7308 */ /* 0x000e260000000800 */
        /* <DEDUP_REMOVED lines=13> */
[----:B------:R-:W2:Y:S01]  /*a440*/  MUFU.EX2 R189, R189 ;  /* 0x000000bd00bd7308 */ /* 0x000ea20000000800 */
[----:B0-----:R-:W-:Y:S01]  /*a450*/  FFMA.FTZ R143, R0, R6, R15 ;  /* 0x00000006008f7223 */ /* 0x001fe2000001000f */
[-CC-:B------:R-:W-:Y:S01]  /*a460*/  FFMA.FTZ R177, R142, R9.reuse, -R141.reuse ;  /* 0x000000098eb17223 */ /* 0x180fe2000001088d */
[-CC-:B------:R-:W-:Y:S01]  /*a470*/  FFMA.FTZ R130, R144, R9.reuse, -R141.reuse ;  /* 0x0000000990827223 */ /* 0x180fe2000001088d */
[-CC-:B------:R-:W-:Y:S01]  /*a480*/  FFMA.FTZ R179, R146, R9.reuse, -R141.reuse ;  /* 0x0000000992b37223 */ /* 0x180fe2000001088d */
[-CC-:B------:R-:W-:Y:S01]  /*a490*/  FFMA.FTZ R132, R148, R9.reuse, -R141.reuse ;  /* 0x0000000994847223 */ /* 0x180fe2000001088d */
[-CC-:B------:R-:W-:Y:S01]  /*a4a0*/  FFMA.FTZ R173, R150, R9.reuse, -R141.reuse ;  /* 0x0000000996ad7223 */ /* 0x180fe2000001088d */
[-C--:B------:R-:W-:Y:S01]  /*a4b0*/  FFMA.FTZ R154, R154, R9.reuse, -R141 ;  /* 0x000000099a9a7223 */ /* 0x080fe2000001088d */
[----:B------:R-:W0:Y:S01]  /*a4c0*/  MUFU.EX2 R20, R20 ;  /* 0x0000001400147308 */ /* 0x000e220000000800 */
[----:B-1----:R-:W-:Y:S01]  /*a4d0*/  FADD.FTZ R6, R166, R143 ;  /* 0x0000008fa6067221 */ /* 0x002fe20000010000 */
[-CC-:B------:R-:W-:Y:S01]  /*a4e0*/  FFMA.FTZ R156, R156, R9.reuse, -R141.reuse ;  /* 0x000000099c9c7223 */ /* 0x180fe2000001088d */
[-CC-:B------:R-:W-:Y:S01]  /*a4f0*/  FFMA.FTZ R158, R158, R9.reuse, -R141.reuse ;  /* 0x000000099e9e7223 */ /* 0x180fe2000001088d */
[-CC-:B------:R-:W-:Y:S01]  /*a500*/  FFMA.FTZ R160, R160, R9.reuse, -R141.reuse ;  /* 0x00000009a0a07223 */ /* 0x180fe2000001088d */
[----:B------:R-:W-:-:S03]  /*a510*/  FFMA.FTZ R162, R162, R9, -R141 ;  /* 0x00000009a2a27223 */ /* 0x000fc6000001088d */
[----:B------:R-:W1:Y:S01]  /*a520*/  MUFU.EX2 R21, R21 ;  /* 0x0000001500157308 */ /* 0x000e620000000800 */
[----:B--2---:R-:W-:-:S07]  /*a530*/  FFMA.FTZ R3, R2, R3, R189 ;  /* 0x0000000302037223 */ /* 0x004fce00000100bd */
        /* <DEDUP_REMOVED lines=14> */
[-CC-:B------:R-:W-:Y:S01]  /*a620*/  FFMA.FTZ R134, R152, R9.reuse, -R141.reuse ;  /* 0x0000000998867223 */ /* 0x180fe2000001088d */
[----:B------:R-:W-:-:S05]  /*a630*/  FFMA.FTZ R141, R164, R9, -R141 ;  /* 0x00000009a48d7223 */ /* 0x000fca000001088d */
        /* <DEDUP_REMOVED lines=76> */
.L_x_4301:
[----:B------:R-:W0:Y:S01]  /*ab00*/  S2UR UR10, SR_CgaCtaId ;  /* 0x00000000000a79c3 */ /* 0x000e220000008800 */
[----:B------:R-:W-:Y:S01]  /*ab10*/  UIADD3 UR5, UR5, 0x30860, URZ ;  /* 0x0003086005057890 */ /* 0x000fe2000fffe03f */
[----:B------:R-:W-:Y:S01]  /*ab20*/  ISETP.GT.AND P1, PT, R14, UR61, PT ;  /* 0x0000003d0e007c0c */ /* 0x000fe2000bf24270 */
[----:B------:R-:W-:Y:S01]  /*ab30*/  UMOV UR60, UR7 ;  /* 0x00000007003c7c82 */ /* 0x000fe20008000000 */
        /* <DEDUP_REMOVED lines=31> */
[----:B------:R-:W-:-:S07]  /*ad30*/  IMAD.MOV.U32 R20, RZ, RZ, R14 ;  /* 0x000000ffff147224 */ /* 0x000fce00078e000e */
.L_x_4291:
[----:B------:R-:W-:-:S13]  /*ad40*/  R2UR UR5, R22 ;  /* 0x00000000160572ca */ /* 0x000fda00000e0000 */
[----:B------:R-:W-:-:S13]  /*ad50*/  ISETP.GE.AND P1, PT, R20, UR5, PT ;  /* 0x0000000514007c0c */ /* 0x000fda000bf26270 */
[----:B------:R-:W-:Y:S05]  /*ad60*/  @!P1 BRA `(.L_x_4303) ;  /* 0x0000003400f09947 */ /* 0x000fea0003800000 */
[----:B------:R-:W-:Y:S01]  /*ad70*/  IMAD.MOV.U32 R15, RZ, RZ, R10 ;  /* 0x000000ffff0f7224 */ /* 0x000fe200078e000a */
[----:B------:R-:W-:Y:S01]  /*ad80*/  UMOV UR61, UR7 ;  /* 0x00000007003d7c82 */ /* 0x000fe20008000000 */
[----:B------:R-:W-:Y:S01]  /*ad90*/  IMAD.MOV.U32 R14, RZ, RZ, R8 ;  /* 0x000000ffff0e7224 */ /* 0x000fe200078e0008 */
[----:B------:R-:W-:Y:S01]  /*ada0*/  UMOV UR38, UR4 ;  /* 0x0000000400267c82 */ /* 0x000fe20008000000 */
[----:B------:R-:W-:-:S05]  /*adb0*/  ULDC UR6, c[0x0][0x9d8] ;  /* 0x0002760000067ab9 */ /* 0x000fca0000000800 */
.L_x_4322:
[----:B------:R-:W-:-:S04]  /*adc0*/  UIADD3 UR4, UR38, 0x1, URZ ;  /* 0x0000000126047890 */ /* 0x000fc8000fffe03f */
[----:B------:R-:W-:-:S04]  /*add0*/  UISETP.NE.AND UP0, UPT, UR4, 0x2, UPT ;  /* 0x000000020400788c */ /* 0x000fc8000bf05270 */
[----:B------:R-:W-:Y:S02]  /*ade0*/  USEL UR7, URZ, 0x1, UP0 ;  /* 0x000000013f077887 */ /* 0x000fe40008000000 */
[----:B------:R-:W-:Y:S02]  /*adf0*/  USEL UR4, UR4, URZ, UP0 ;  /* 0x0000003f04047287 */ /* 0x000fe40008000000 */
[----:B------:R-:W-:Y:S01]  /*ae00*/  ULOP3.LUT UR7, UR61, UR7, URZ, 0x3c, !UPT ;  /* 0x000000073d077292 */ /* 0x000fe2000f8e3c3f */
[----:B------:R-:W-:Y:S11]  /*ae10*/  @!P0 BRA `(.L_x_4304) ;  /* 0x0000000000048947 */ /* 0x000ff60003800000 */
[----:B------:R-:W-:Y:S01]  /*ae20*/  BPT.TRAP 0x1 ;  /* 0x000000040000795c */ /* 0x000fe20000300000 */
.L_x_4304:
[----:B------:R-:W-:Y:S01]  /*ae30*/  ULEA UR60, UR4, UR39, 0x3 ;  /* 0x00000027043c7291 */ /* 0x000fe2000f8e183f */
[----:B------:R-:W-:-:S05]  /*ae40*/  IMAD.U32 R8, RZ, RZ, UR7 ;  /* 0x00000007ff087e24 */ /* 0x000fca000f8e00ff */
[----:B------:R-:W-:-:S04]  /*ae50*/  SHF.L.U32 R8, R8, 0x1f, RZ ;  /* 0x0000001f08087819 */ /* 0x000fc800000006ff */
[----:B------:R0:W1:Y:S01]  /*ae60*/  SYNCS.PHASECHK.TRANS64.TRYWAIT P1, [UR60+0x30830], R8 ;  /* 0x03083008ff0075a7 */ /* 0x000062000802017c */
[----:B------:R-:W-:Y:S05]  /*ae70*/  @!P0 BRA `(.L_x_4305) ;  /* 0x0000000000048947 */ /* 0x000fea0003800000 */
[----:B------:R-:W-:Y:S01]  /*ae80*/  BPT.TRAP 0x1 ;  /* 0x000000040000795c */ /* 0x000fe20000300000 */
.L_x_4305:
[----:B-1----:R-:W-:Y:S05]  /*ae90*/  @P1 BRA `(.L_x_4306) ;  /* 0x0000000000081947 */ /* 0x002fea0003800000 */
[----:B------:R-:W1:Y:S02]  /*aea0*/  SYNCS.PHASECHK.TRANS64.TRYWAIT P1, [UR60+0x30830], R8 ;  /* 0x03083008ff0075a7 */ /* 0x000e64000802017c */
[----:B-1----:R-:W-:Y:S05]  /*aeb0*/  @!P1 BRA `(.L_x_4307) ;  /* 0x000000a800449947 */ /* 0x002fea0003800000 */
.L_x_4306:
        /* <DEDUP_REMOVED lines=162> */
.L_x_4308:
[----:B------:R-:W-:Y:S01]  /*b8e0*/  ULEA UR5, UR38, UR39, 0x3 ;  /* 0x0000002726057291 */ /* 0x000fe2000f8e183f */
[----:B------:R-:W-:-:S05]  /*b8f0*/  IMAD.U32 R0, RZ, RZ, UR61 ;  /* 0x0000003dff007e24 */ /* 0x000fca000f8e00ff */
[----:B------:R-:W-:-:S04]  /*b900*/  SHF.L.U32 R0, R0, 0x1f, RZ ;  /* 0x0000001f00007819 */ /* 0x000fc800000006ff */
[----:B------:R2:W3:Y:S01]  /*b910*/  SYNCS.PHASECHK.TRANS64.TRYWAIT P1, [UR5+0x30850], R0 ;  /* 0x03085000ff0075a7 */ /* 0x0004e20008020145 */
[----:B------:R-:W-:Y:S05]  /*b920*/  @!P0 BRA `(.L_x_4309) ;  /* 0x0000000000048947 */ /* 0x000fea0003800000 */
[----:B------:R-:W-:Y:S01]  /*b930*/  BPT.TRAP 0x1 ;  /* 0x000000040000795c */ /* 0x000fe20000300000 */
.L_x_4309:
[----:B---3--:R-:W-:Y:S05]  /*b940*/  @P1 BRA `(.L_x_4310) ;  /* 0x0000000000081947 */ /* 0x008fea0003800000 */
[----:B------:R-:W3:Y:S02]  /*b950*/  SYNCS.PHASECHK.TRANS64.TRYWAIT P1, [UR5+0x30850], R0 ;  /* 0x03085000ff0075a7 */ /* 0x000ee40008020145 */
[----:B---3--:R-:W-:Y:S05]  /*b960*/  @!P1 BRA `(.L_x_4311) ;  /* 0x0000009c00b09947 */ /* 0x008fea0003800000 */
.L_x_4310:
        /* <DEDUP_REMOVED lines=37> */
.L_x_4312:
        /* <DEDUP_REMOVED lines=10> */
[----:B------:R-:W-:Y:S01]  /*bc60*/  FMUL.FTZ R123, R135, UR6 ;  /* 0x00000006877b7c20 */ /* 0x000fe20008410000 */
[----:B------:R-:W-:Y:S01]  /*bc70*/  FMUL.FTZ R135, R154, UR6 ;  /* 0x000000069a877c20 */ /* 0x000fe20008410000 */
[----:B------:R-:W-:Y:S01]  /*bc80*/  IMAD R176, R20, -0x60, RZ ;  /* 0xffffffa014b07824 */ /* 0x000fe200078e02ff */
[----:B------:R-:W-:Y:S01]  /*bc90*/  UISETP.NE.AND UP1, UPT, UR11, URZ, UPT ;  /* 0x0000003f0b00728c */ /* 0x000fe2000bf25270 */
[----:B------:R-:W-:Y:S01]  /*bca0*/  FMUL.FTZ R170, R128, UR6 ;  /* 0x0000000680aa7c20 */ /* 0x000fe20008410000 */
[----:B------:R-:W-:Y:S01]  /*bcb0*/  UISETP.NE.AND UP0, UPT, UR10, URZ, UPT ;  /* 0x0000003f0a00728c */ /* 0x000fe2000bf05270 */
[----:B------:R-:W-:Y:S01]  /*bcc0*/  FMUL.FTZ R171, R129, UR6 ;  /* 0x0000000681ab7c20 */ /* 0x000fe20008410000 */
[----:B------:R-:W-:Y:S01]  /*bcd0*/  FMUL.FTZ R9, R121, UR6 ;  /* 0x0000000679097c20 */ /* 0x000fe20008410000 */
[----:B--2---:R-:W-:Y:S01]  /*bce0*/  FMUL.FTZ R0, R122, UR6 ;  /* 0x000000067a007c20 */ /* 0x004fe20008410000 */
        /* <DEDUP_REMOVED lines=38> */
[----:B------:R-:W-:-:S02]  /*bf50*/  VIADD R143, R176, 0x1 ;  /* 0x00000001b08f7836 */ /* 0x000fc40000000000 */
        /* <DEDUP_REMOVED lines=8> */
[----:B------:R-:W-:Y:S01]  /*bfe0*/  IMAD R142, R12, -0x2, R143 ;  /* 0xfffffffe0c8e7824 */ /* 0x000fe200078e028f */
[----:B------:R-:W1:Y:S01]  /*bff0*/  MUFU.TANH R8, R8 ;  /* 0x0000000800087308 */ /* 0x000e620000002400 */
[----:B---3--:R-:W-:Y:S01]  /*c000*/  UPRMT UR60, UR14, 0x654, UR60 ;  /* 0x000006540e3c7896 */ /* 0x008fe2000800003c */
[----:B------:R-:W-:-:S02]  /*c010*/  ULDC UR15, c[0x0][0x288] ;  /* 0x0000a200000f7ab9 */ /* 0x000fc40000000800 */
[----:B------:R-:W-:Y:S01]  /*c020*/  ULDC UR14, c[0x0][0x9e0] ;  /* 0x00027800000e7ab9 */ /* 0x000fe20000000800 */
[C---:B------:R-:W-:Y:S01]  /*c030*/  IADD3 R143, R142.reuse, -UR15, R23 ;  /* 0x8000000f8e8f7c10 */ /* 0x040fe2000fffe017 */
[----:B------:R-:W-:Y:S02]  /*c040*/  VIADD R178, R142, 0xffffffff ;  /* 0xffffffff8eb27836 */ /* 0x000fe40000000000 */
[----:B------:R-:W2:Y:S01]  /*c050*/  MUFU.TANH R9, R9 ;  /* 0x0000000900097308 */ /* 0x000ea20000002400 */
[C---:B------:R-:W-:Y:S01]  /*c060*/  IADD3 R167, R143.reuse, UR14, RZ ;  /* 0x0000000e8fa77c10 */ /* 0x040fe2000fffe0ff */
[----:B------:R-:W-:Y:S01]  /*c070*/  VIADD R177, R143, UR11 ;  /* 0x0000000b8fb17c36 */ /* 0x000fe20008000000 */
[----:B------:R-:W-:Y:S03]  /*c080*/  SYNCS.ARRIVE.TRANS64.RED.A1T0 RZ, [UR60], RZ ;  /* 0x000000ffffff79a7 */ /* 0x000fe6000810043c */
[----:B0-----:R-:W-:-:S02]  /*c090*/  IMAD.IADD R153, R167, 0x1, R154 ;  /* 0x00000001a7997824 */ /* 0x001fc400078e029a */
        /* <DEDUP_REMOVED lines=49> */
[----:B------:R-:W-:Y:S01]  /*c3b0*/  ULDC UR10, c[0x0][0x288] ;  /* 0x0000a200000a7ab9 */ /* 0x000fe20000000800 */
[----:B------:R-:W-:Y:S01]  /*c3c0*/  IMAD R142, R17, UR11, R154 ;  /* 0x0000000b118e7c24 */ /* 0x000fe2000f8e029a */
[----:B------:R-:W-:Y:S03]  /*c3d0*/  BSSY B0, `(.L_x_4314) ;  /* 0x0000013000007945 */ /* 0x000fe60003800000 */
        /* <DEDUP_REMOVED lines=12> */
.L_x_4315:
[----:B------:R-:W-:Y:S02]  /*c4a0*/  ULDC UR10, c[0x0][0x9e4] ;  /* 0x00027900000a7ab9 */ /* 0x000fe40000000800 */
[----:B------:R-:W-:-:S05]  /*c4b0*/  IMAD.U32 R154, RZ, RZ, UR10 ;  /* 0x0000000aff9a7e24 */ /* 0x000fca000f8e00ff */
[----:B------:R-:W-:-:S13]  /*c4c0*/  ISETP.NE.AND P1, PT, R154, 0x1, PT ;  /* 0x000000019a00780c */ /* 0x000fda0003f25270 */
[----:B------:R-:W0:Y:S02]  /*c4d0*/  @P1 LDC.64 R142, c[0x0][0x9e8] ;  /* 0x00027a00ff8e1b82 */ /* 0x000e240000000a00 */
[----:B0-----:R-:W-:-:S05]  /*c4e0*/  @P1 IMAD.HI.U32 R142, R157, R142, RZ ;  /* 0x0000008e9d8e1227 */ /* 0x001fca00078e00ff */
[----:B------:R-:W-:-:S07]  /*c4f0*/  @P1 SHF.R.U32.HI R157, RZ, R143, R142 ;  /* 0x0000008fff9d1219 */ /* 0x000fce000001168e */
.L_x_4316:
[----:B------:R-:W-:Y:S05]  /*c500*/  BSYNC B0 ;  /* 0x0000000000007941 */ /* 0x000fea0003800000 */
.L_x_4314:
[----:B------:R-:W-:-:S05]  /*c510*/  IMAD R142, R157, R154, R178 ;  /* 0x0000009a9d8e7224 */ /* 0x000fca00078e02b2 */
[----:B------:R-:W-:Y:S02]  /*c520*/  VIADDMNMX R153, R142, R154, R153, PT ;  /* 0x0000009a8e997246 */ /* 0x000fe40003800199 */
[----:B------:R-:W-:-:S07]  /*c530*/  VIMNMX R155, R155, R142, !PT ;  /* 0x0000008e9b9b7248 */ /* 0x000fce0007fe0100 */
.L_x_4313:
        /* <DEDUP_REMOVED lines=157> */
.L_x_4319:
[----:B------:R-:W-:Y:S02]  /*cf10*/  ULDC UR10, c[0x0][0x9e4] ;  /* 0x00027900000a7ab9 */ /* 0x000fe40000000800 */
[----:B------:R-:W-:-:S04]  /*cf20*/  MOV R145, UR10 ;  /* 0x0000000a00917c02 */ /* 0x000fc80008000f00 */
[----:B------:R-:W-:-:S13]  /*cf30*/  ISETP.NE.AND P6, PT, R145, 0x1, PT ;  /* 0x000000019100780c */ /* 0x000fda0003fc5270 */
[----:B------:R-:W0:Y:S02]  /*cf40*/  @P6 LDC.64 R8, c[0x0][0x9e8] ;  /* 0x00027a00ff086b82 */ /* 0x000e240000000a00 */
[----:B0-----:R-:W-:-:S05]  /*cf50*/  @P6 IMAD.HI.U32 R8, R143, R8, RZ ;  /* 0x000000088f086227 */ /* 0x001fca00078e00ff */
[----:B------:R-:W-:-:S07]  /*cf60*/  @P6 SHF.R.U32.HI R143, RZ, R9, R8 ;  /* 0x00000009ff8f6219 */ /* 0x000fce0000011608 */
.L_x_4320:
[----:B------:R-:W-:Y:S05]  /*cf70*/  BSYNC B0 ;  /* 0x0000000000007941 */ /* 0x000fea0003800000 */
.L_x_4318:
[----:B------:R-:W-:-:S05]  /*cf80*/  IMAD R8, R143, R145, R178 ;  /* 0x000000918f087224 */ /* 0x000fca00078e02b2 */
[----:B------:R-:W-:Y:S02]  /*cf90*/  VIADDMNMX R133, R8, R145, R133, PT ;  /* 0x0000009108857246 */ /* 0x000fe40003800185 */
[----:B------:R-:W-:-:S07]  /*cfa0*/  VIMNMX R141, R141, R8, !PT ;  /* 0x000000088d8d7248 */ /* 0x000fce0007fe0100 */
.L_x_4317:
        /* <DEDUP_REMOVED lines=149> */
[-CC-:B------:R-:W-:Y:S01]  /*d900*/  FFMA.FTZ R146, R146, R9.reuse, -R129.reuse ;  /* 0x0000000992927223 */ /* 0x180fe20000010881 */
[----:B------:R-:W-:Y:S01]  /*d910*/  FFMA.FTZ R142, R142, R9, -R129 ;  /* 0x000000098e8e7223 */ /* 0x000fe20000010881 */
[----:B------:R-:W-:Y:S01]  /*d920*/  MUFU.EX2 R121, R206 ;  /* 0x000000ce00797308 */ /* 0x000fe20000000800 */
[----:B------:R-:W-:-:S04]  /*d930*/  FMNMX.FTZ R125, R190, R123, !PT ;  /* 0x0000007bbe7d7209 */ /* 0x000fc80007810000 */
[----:B------:R-:W-:-:S03]  /*d940*/  FMNMX.FTZ R125, R192, R125, !PT ;  /* 0x0000007dc07d7209 */ /* 0x000fc60007810000 */
[----:B------:R-:W-:Y:S01]  /*d950*/  MUFU.EX2 R123, R0 ;  /* 0x00000000007b7308 */ /* 0x000fe20000000800 */
[----:B------:R-:W-:-:S04]  /*d960*/  FMNMX.FTZ R125, R120, R125, !PT ;  /* 0x0000007d787d7209 */ /* 0x000fc80007810000 */
[----:B------:R-:W-:-:S03]  /*d970*/  FMNMX.FTZ R125, R128, R125, !PT ;  /* 0x0000007d807d7209 */ /* 0x000fc60007810000 */
[----:B------:R-:W-:Y:S01]  /*d980*/  MUFU.EX2 R194, R194 ;  /* 0x000000c200c27308 */ /* 0x000fe20000000800 */
[----:B------:R-:W-:-:S04]  /*d990*/  FMNMX.FTZ R127, R122, R125, !PT ;  /* 0x0000007d7a7f7209 */ /* 0x000fc80007810000 */
[----:B------:R-:W-:-:S03]  /*d9a0*/  FMNMX.FTZ R127, R130, R127, !PT ;  /* 0x0000007f827f7209 */ /* 0x000fc60007810000 */
[----:B------:R0:W-:Y:S01]  /*d9b0*/  MUFU.EX2 R125, R200 ;  /* 0x000000c8007d7308 */ /* 0x0001e20000000800 */
[----:B------:R-:W-:-:S04]  /*d9c0*/  FMNMX.FTZ R127, R124, R127, !PT ;  /* 0x0000007f7c7f7209 */ /* 0x000fc80007810000 */
[----:B------:R-:W-:-:S03]  /*d9d0*/  FMNMX.FTZ R127, R126, R127, !PT ;  /* 0x0000007f7e7f7209 */ /* 0x000fc60007810000 */
[----:B------:R-:W-:Y:S01]  /*d9e0*/  MUFU.EX2 R196, R196 ;  /* 0x000000c400c47308 */ /* 0x000fe20000000800 */
[----:B------:R-:W-:Y:S02]  /*d9f0*/  FMNMX.FTZ R131, R170, R127, !PT ;  /* 0x0000007faa837209 */ /* 0x000fe40007810000 */
        /* <DEDUP_REMOVED lines=12> */
[----:B------:R0:W-:Y:S01]  /*dac0*/  MUFU.EX2 R131, R10 ;  /* 0x0000000a00837308 */ /* 0x0001e20000000800 */
[-CC-:B------:R-:W-:Y:S01]  /*dad0*/  FFMA.FTZ R133, R154, R9.reuse, -R129.reuse ;  /* 0x000000099a857223 */ /* 0x180fe20000010881 */
[--C-:B------:R-:W-:Y:S02]  /*dae0*/  FFMA.FTZ R154, R160, R9, -R129.reuse ;  /* 0x00000009a09a7223 */ /* 0x100fe40000010881 */
[----:B------:R-:W0:Y:S04]  /*daf0*/  SHFL.BFLY PT, R139, R0, 0x2, 0x1f ;  /* 0x0c401f00008b7f89 */ /* 0x000e2800000e0000 */
        /* <DEDUP_REMOVED lines=127> */
.L_x_4321:
[----:B------:R-:W0:Y:S01]  /*e2f0*/  S2UR UR11, SR_CgaCtaId ;  /* 0x00000000000b79c3 */ /* 0x000e220000008800 */
[----:B------:R-:W-:Y:S01]  /*e300*/  R2UR UR10, R22 ;  /* 0x00000000160a72ca */ /* 0x000fe200000e0000 */
[----:B------:R-:W-:Y:S01]  /*e310*/  UIADD3 UR5, UR5, 0x30860, URZ ;  /* 0x0003086005057890 */ /* 0x000fe2000fffe03f */
[----:B------:R-:W-:Y:S01]  /*e320*/  F2FP.BF16.F32.PACK_AB R189, R14, R189 ;  /* 0x000000bd0ebd723e */ /* 0x000fe200000010ff */
[----:B------:R-:W-:Y:S01]  /*e330*/  UMOV UR61, UR7 ;  /* 0x00000007003d7c82 */ /* 0x000fe20008000000 */
[----:B------:R-:W-:Y:S01]  /*e340*/  UMOV UR38, UR4 ;  /* 0x0000000400267c82 */ /* 0x000fe20008000000 */
[----:B------:R-:W-:Y:S01]  /*e350*/  F2FP.BF16.F32.PACK_AB R188, R208, R21 ;  /* 0x00000015d0bc723e */ /* 0x000fe200000010ff */
[----:B------:R-:W-:Y:S01]  /*e360*/  IMAD.MOV.U32 R15, RZ, RZ, R10 ;  /* 0x000000ffff0f7224 */ /* 0x000fe200078e000a */
[----:B------:R-:W-:Y:S01]  /*e370*/  F2FP.BF16.F32.PACK_AB R190, R194, R121 ;  /* 0x00000079c2be723e */ /* 0x000fe200000010ff */
[----:B------:R-:W-:Y:S01]  /*e380*/  IMAD.MOV.U32 R14, RZ, RZ, R8 ;  /* 0x000000ffff0e7224 */ /* 0x000fe200078e0008 */
[----:B------:R-:W-:-:S02]  /*e390*/  F2FP.BF16.F32.PACK_AB R191, R144, R191 ;  /* 0x000000bf90bf723e */ /* 0x000fc400000010ff */
[----:B------:R-:W-:Y:S02]  /*e3a0*/  F2FP.BF16.F32.PACK_AB R184, R196, R123 ;  /* 0x0000007bc4b8723e */ /* 0x000fe400000010ff */
[C---:B------:R-:W-:Y:S01]  /*e3b0*/  ISETP.GT.AND P1, PT, R20.reuse, UR10, PT ;  /* 0x0000000a14007c0c */ /* 0x040fe2000bf24270 */
[----:B------:R-:W-:Y:S01]  /*e3c0*/  VIADD R20, R20, 0xffffffff ;  /* 0xffffffff14147836 */ /* 0x000fe20000000000 */
        /* <DEDUP_REMOVED lines=22> */
.L_x_4303:
        /* <DEDUP_REMOVED lines=99> */
.L_x_4323:
[----:B------:R-:W-:Y:S01]  /*eb60*/  ULEA UR5, UR4, UR39, 0x3 ;  /* 0x0000002704057291 */ /* 0x000fe2000f8e183f */
[----:B------:R-:W-:-:S05]  /*eb70*/  IMAD.U32 R0, RZ, RZ, UR7 ;  /* 0x00000007ff007e24 */ /* 0x000fca000f8e00ff */
[----:B------:R-:W-:-:S04]  /*eb80*/  SHF.L.U32 R0, R0, 0x1f, RZ ;  /* 0x0000001f00007819 */ /* 0x000fc800000006ff */
[----:B------:R0:W1:Y:S01]  /*eb90*/  SYNCS.PHASECHK.TRANS64.TRYWAIT P1, [UR5+0x30850], R0 ;  /* 0x03085000ff0075a7 */ /* 0x0000620008020145 */
[----:B------:R-:W-:Y:S05]  /*eba0*/  @!P0 BRA `(.L_x_4324) ;  /* 0x0000000000048947 */ /* 0x000fea0003800000 */
[----:B------:R-:W-:Y:S01]  /*ebb0*/  BPT.TRAP 0x1 ;  /* 0x000000040000795c */ /* 0x000fe20000300000 */
.L_x_4324:
[----:B-1----:R-:W-:Y:S05]  /*ebc0*/  @P1 BRA `(.L_x_4325) ;  /* 0x0000000000081947 */ /* 0x002fea0003800000 */
[----:B------:R-:W1:Y:S02]  /*ebd0*/  SYNCS.PHASECHK.TRANS64.TRYWAIT P1, [UR5+0x30850], R0 ;  /* 0x03085000ff0075a7 */ /* 0x000e640008020145 */
[----:B-1----:R-:W-:Y:S05]  /*ebe0*/  @!P1 BRA `(.L_x_4326) ;  /* 0x0000006c00289947 */ /* 0x002fea0003800000 */
.L_x_4325:
[----:B------:R-:W-:Y:S01]  /*ebf0*/  UIADD3 UR39, UR39, 0x400, URZ ;  /* 0x0000040027277890 */ /* 0x000fe2000fffe03f */
[----:B------:R-:W-:Y:S01]  /*ec00*/  WARPGROUP.ARRIVE ;  /* 0x00000000000079c5 */ /* 0x000fe20000000000 */
[----:B------:R-:W-:Y:S01]  /*ec10*/  UMOV UR7, 0x40000040 ;  /* 0x4000004000077882 */ /* 0x000fe20000000000 */
[----:B-1----:R-:W1:Y:S01]  /*ec20*/  SHFL.BFLY PT, R5, R6, 0x2, 0x1f ;  /* 0x0c401f0006057f89 */ /* 0x002e6200000e0000 */
[----:B------:R-:W-:-:S03]  /*ec30*/  USHF.R.U32.HI UR39, URZ, 0x4, UR39 ;  /* 0x000000043f277899 */ /* 0x000fc60008011627 */
[----:B0-----:R-:W0:Y:S01]  /*ec40*/  SHFL.BFLY PT, R0, R3, 0x2, 0x1f ;  /* 0x0c401f0003007f89 */ /* 0x001e2200000e0000 */
[----:B------:R-:W-:-:S04]  /*ec50*/  ULOP3.LUT UR39, UR39, 0x3fff, URZ, 0xc0, !UPT ;  /* 0x00003fff27277892 */ /* 0x000fc8000f8ec03f */
[----:B------:R-:W-:-:S04]  /*ec60*/  ULOP3.LUT UR39, UR39, 0x3000000, URZ, 0xfc, !UPT ;  /* 0x0300000027277892 */ /* 0x000fc8000f8efc3f */
[----:B------:R-:W-:-:S07]  /*ec70*/  UIMAD UR4, UR4, 0x900, UR39 ;  /* 0x00000900040478a4 */ /* 0x000fce000f8e0227 */
[----:B------:R-:W-:Y:S02]  /*ec80*/  UMOV UR6, UR4 ;  /* 0x0000000400067c82 */ /* 0x000fe40008000000 */
[----:B------:R-:W-:Y:S01]  /*ec90*/  HGMMA.64x192x16.F32.BF16 R24, R188, gdesc[UR4].tnspB, R24, gsb0 ;  /* 0x42e00004bc187df0 */ /* 0x000fe20008001818 */
[----:B------:R-:W-:Y:S01]  /*eca0*/  UIADD3 UR6, UR4, 0x80, URZ ;  /* 0x0000008004067890 */ /* 0x000fe2000fffe03f */
[----:B-1----:R-:W-:Y:S01]  /*ecb0*/  FADD.FTZ R5, R5, R6 ;  /* 0x0000000605057221 */ /* 0x002fe20000010000 */
[----:B------:R-:W-:Y:S01]  /*ecc0*/  UMOV UR7, 0x40000040 ;  /* 0x4000004000077882 */ /* 0x000fe20000000000 */
[----:B------:R-:W-:Y:S02]  /*ecd0*/  IMAD.MOV.U32 R6, RZ, RZ, RZ ;  /* 0x000000ffff067224 */ /* 0x000fe400078e00ff */
[----:B0-----:R-:W-:Y:S01]  /*ece0*/  FADD.FTZ R2, R0, R3 ;  /* 0x0000000300027221 */ /* 0x001fe20000010000 */
[----:B------:R-:W-:Y:S01]  /*ecf0*/  IMAD.MOV.U32 R3, RZ, RZ, RZ ;  /* 0x000000ffff037224 */ /* 0x000fe200078e00ff */
[----:B------:R-:W0:Y:S04]  /*ed00*/  SHFL.BFLY PT, R0, R5, 0x1, 0x1f ;  /* 0x0c201f0005007f89 */ /* 0x000e2800000e0000 */
[----:B------:R-:W1:Y:S01]  /*ed10*/  SHFL.BFLY PT, R7, R2, 0x1, 0x1f ;  /* 0x0c201f0002077f89 */ /* 0x000e6200000e0000 */
[----:B0-----:R-:W-:Y:S01]  /*ed20*/  FADD.FTZ R11, R5, R0 ;  /* 0x00000000050b7221 */ /* 0x001fe20000010000 */
[----:B------:R-:W-:-:S02]  /*ed30*/  IMAD.MOV.U32 R0, RZ, RZ, -0x800000 ;  /* 0xff800000ff007424 */ /* 0x000fc400078e00ff */
[----:B-1----:R-:W-:Y:S02]  /*ed40*/  FADD.FTZ R12, R2, R7 ;  /* 0x00000007020c7221 */ /* 0x002fe40000010000 */
[----:B------:R-:W-:Y:S01]  /*ed50*/  FSETP.NE.FTZ.AND P1, PT, R11, RZ, PT ;  /* 0x000000ff0b00720b */ /* 0x000fe20003f35000 */
[----:B------:R-:W-:Y:S02]  /*ed60*/  IMAD.MOV.U32 R2, RZ, RZ, -0x800000 ;  /* 0xff800000ff027424 */ /* 0x000fe400078e00ff */
[----:B------:R-:W-:-:S10]  /*ed70*/  FSETP.NE.FTZ.AND P2, PT, R12, RZ, PT ;  /* 0x000000ff0c00720b */ /* 0x000fd40003f55000 */
[----:B------:R-:W0:Y:S01]  /*ed80*/  @P1 MUFU.LG2 R4, R11 ;  /* 0x0000000b00041308 */ /* 0x000e220000000c00 */
[C---:B------:R-:W-:Y:S02]  /*ed90*/  @P1 FMUL.FTZ R5, R9.reuse, 0.69314718246459960938 ;  /* 0x3f31721809051820 */ /* 0x040fe40000410000 */
[----:B------:R-:W-:-:S05]  /*eda0*/  @P2 FMUL.FTZ R14, R9, 0.69314718246459960938 ;  /* 0x3f317218090e2820 */ /* 0x000fca0000410000 */
        /* <DEDUP_REMOVED lines=34> */
.L_x_4327:
        /* <DEDUP_REMOVED lines=101> */
.L_x_4249:
[----:B------:R-:W-:Y:S05]  /*f620*/  @P0 BRA `(.L_x_4328) ;  /* 0x0000001800d40947 */ /* 0x000fea0003800000 */
[----:B------:R-:W2:Y:S01]  /*f630*/  LDL R3, [R1] ;  /* 0x0000000001037983 */ /* 0x000ea20000100800 */
[----:B------:R-:W0:Y:S01]  /*f640*/  LDC R17, c[0x0][0xbe8] ;  /* 0x0002fa00ff117b82 */ /* 0x000e220000000800 */
[----:B------:R-:W-:Y:S01]  /*f650*/  ULDC.64 UR8, c[0x0][0xbd0] ;  /* 0x0002f40000087ab9 */ /* 0x000fe20000000a00 */
[----:B------:R-:W-:Y:S01]  /*f660*/  BSSY B0, `(.L_x_4329) ;  /* 0x000011d000007945 */ /* 0x000fe20003800000 */
[----:B------:R-:W1:Y:S05]  /*f670*/  S2R R18, SR_CTAID.X ;  /* 0x0000000000127919 */ /* 0x000e6a0000002500 */
[----:B------:R-:W3:Y:S08]  /*f680*/  S2UR UR12, SR_CTAID.Z ;  /* 0x00000000000c79c3 */ /* 0x000ef00000002700 */
[----:B------:R-:W4:Y:S08]  /*f690*/  S2UR UR11, SR_CTAID.Y ;  /* 0x00000000000b79c3 */ /* 0x000f300000002600 */
[----:B------:R-:W-:Y:S01]  /*f6a0*/  BAR.SYNC.DEFER_BLOCKING 0x1, 0x100 ;  /* 0x0044000000007b1d */ /* 0x000fe20000010000 */
[----:B0-----:R-:W-:-:S07]  /*f6b0*/  ISETP.NE.AND P0, PT, R17, 0x1, PT ;  /* 0x000000011100780c */ /* 0x001fce0003f05270 */
[----:B------:R-:W4:Y:S01]  /*f6c0*/  LDC R19, c[0x0][0xc50] ;  /* 0x00031400ff137b82 */ /* 0x000f220000000800 */
[----:B---3--:R-:W-:-:S07]  /*f6d0*/  USHF.R.S32.HI UR10, URZ, 0x1f, UR12 ;  /* 0x0000001f3f0a7899 */ /* 0x008fce000801140c */
[----:B------:R-:W0:Y:S08]  /*f6e0*/  LDC.64 R14, c[0x0][0xb40] ;  /* 0x0002d000ff0e7b82 */ /* 0x000e300000000a00 */
[----:B------:R-:W3:Y:S08]  /*f6f0*/  @P0 LDC R13, c[0x0][0xbf0] ;  /* 0x0002fc00ff0d0b82 */ /* 0x000ef00000000800 */
[----:B------:R-:W5:Y:S08]  /*f700*/  @P0 LDC R23, c[0x0][0xbec] ;  /* 0x0002fb00ff170b82 */ /* 0x000f700000000800 */
[----:B------:R-:W5:Y:S01]  /*f710*/  @P0 LDC R22, c[0x0][0xbf0] ;  /* 0x0002fc00ff160b82 */ /* 0x000f620000000800 */
[----:B--2---:R-:W-:-:S02]  /*f720*/  R2UR UR13, R3 ;  /* 0x00000000030d72ca */ /* 0x004fc400000e0000 */
[----:B------:R-:W2:Y:S11]  /*f730*/  S2R R3, SR_TID.X ;  /* 0x0000000000037919 */ /* 0x000eb60000002100 */
[----:B------:R-:W-:-:S02]  /*f740*/  USHF.R.S32.HI UR7, URZ, 0x1f, UR13 ;  /* 0x0000001f3f077899 */ /* 0x000fc4000801140d */
[----:B------:R-:W-:Y:S01]  /*f750*/  IMAD R16, RZ, RZ, -UR13 ;  /* 0x8000000dff107e24 */ /* 0x000fe2000f8e02ff */
[----:B------:R-:W-:Y:S02]  /*f760*/  UIMAD.WIDE.U32 UR4, UR13, UR8, URZ ;  /* 0x000000080d0472a5 */ /* 0x000fe4000f8e003f */
[----:B------:R-:W-:Y:S01]  /*f770*/  UIMAD UR6, UR7, UR8, URZ ;  /* 0x00000008070672a4 */ /* 0x000fe2000f8e023f */
[----:B----4-:R-:W-:-:S03]  /*f780*/  IMAD R19, R19, R16, UR11 ;  /* 0x0000000b13137e24 */ /* 0x010fc6000f8e0210 */
        /* <DEDUP_REMOVED lines=8> */
[----:B------:R-:W-:Y:S02]  /*f810*/  LOP3.LUT R7, R5, 0xffffff80, RZ, 0xc0, !PT ;  /* 0xffffff8005077812 */ /* 0x000fe400078ec0ff */
[----:B------:R-:W-:-:S03]  /*f820*/  SHF.R.S32.HI R6, RZ, 0x7, R5 ;  /* 0x00000007ff067819 */ /* 0x000fc60000011405 */
[----:B------:R-:W-:Y:S01]  /*f830*/  IMAD.IADD R20, R4, 0x1, -R7 ;  /* 0x0000000104147824 */ /* 0x000fe200078e0a07 */
[----:B------:R-:W-:Y:S02]  /*f840*/  LEA.HI R3, R5, R6, RZ, 0x1 ;  /* 0x0000000605037211 */ /* 0x000fe400078f08ff */
[----:B------:R-:W-:Y:S02]  /*f850*/  LOP3.LUT R5, R10, 0xfffffffc, RZ, 0xc0, !PT ;  /* 0xfffffffc0a057812 */ /* 0x000fe400078ec0ff */
[----:B------:R-:W-:Y:S01]  /*f860*/  SHF.R.S32.HI R7, RZ, 0x1f, R20 ;  /* 0x0000001fff077819 */ /* 0x000fe20000011414 */
[----:B------:R-:W2:Y:S01]  /*f870*/  LDC.64 R10, c[0x0][0xbd8] ;  /* 0x0002f600ff0a7b82 */ /* 0x000ea20000000a00 */
[----:B------:R-:W-:Y:S01]  /*f880*/  LOP3.LUT R3, R3, 0x3fffffe, RZ, 0xc0, !PT ;  /* 0x03fffffe03037812 */ /* 0x000fe200078ec0ff */
[----:B------:R-:W-:Y:S01]  /*f890*/  IMAD.IADD R5, R4, 0x1, -R5 ;  /* 0x0000000104057824 */ /* 0x000fe200078e0a05 */
[----:B------:R-:W-:Y:S02]  /*f8a0*/  LEA.HI R21, R7, R20, RZ, 0x2 ;  /* 0x0000001407157211 */ /* 0x000fe400078f10ff */
[----:B------:R-:W-:-:S02]  /*f8b0*/  IADD3 R3, R6, -R3, RZ ;  /* 0x8000000306037210 */ /* 0x000fc40007ffe0ff */
[--C-:B------:R-:W-:Y:S02]  /*f8c0*/  SHF.R.S32.HI R8, RZ, 0x2, R21.reuse ;  /* 0x00000002ff087819 */ /* 0x100fe40000011415 */
[----:B------:R-:W-:Y:S02]  /*f8d0*/  SHF.R.S32.HI R9, RZ, 0x1f, R21 ;  /* 0x0000001fff097819 */ /* 0x000fe40000011415 */
[----:B------:R-:W-:Y:S02]  /*f8e0*/  LEA.HI R6, R5, R5, RZ, 0x1 ;  /* 0x0000000505067211 */ /* 0x000fe400078f08ff */
[----:B------:R-:W-:Y:S02]  /*f8f0*/  LEA.HI R9, R9, R8, RZ, 0x3 ;  /* 0x0000000809097211 */ /* 0x000fe400078f18ff */
[----:B------:R-:W-:Y:S02]  /*f900*/  LEA.HI R7, R7, R20, RZ, 0x5 ;  /* 0x0000001407077211 */ /* 0x000fe400078f28ff */
[----:B------:R-:W-:-:S02]  /*f910*/  LOP3.LUT R9, R9, 0xfffffff8, RZ, 0xc0, !PT ;  /* 0xfffffff809097812 */ /* 0x000fc400078ec0ff */
[----:B------:R-:W-:Y:S02]  /*f920*/  LOP3.LUT R6, R6, 0x1ffffffe, RZ, 0xc0, !PT ;  /* 0x1ffffffe06067812 */ /* 0x000fe400078ec0ff */
[----:B------:R-:W-:Y:S01]  /*f930*/  SHF.R.S32.HI R7, RZ, 0x5, R7 ;  /* 0x00000005ff077819 */ /* 0x000fe20000011407 */
[----:B------:R-:W-:Y:S01]  /*f940*/  IMAD.IADD R4, R8, 0x1, -R9 ;  /* 0x0000000108047824 */ /* 0x000fe200078e0a09 */
[----:B------:R-:W-:Y:S01]  /*f950*/  LOP3.LUT R21, R21, 0x7ffffffc, RZ, 0xc0, !PT ;  /* 0x7ffffffc15157812 */ /* 0x000fe200078ec0ff */
[----:B------:R-:W4:Y:S01]  /*f960*/  @P0 LDC R9, c[0x0][0xbec] ;  /* 0x0002fb00ff090b82 */ /* 0x000f220000000800 */
[----:B------:R-:W-:Y:S02]  /*f970*/  IMAD.IADD R12, R5, 0x1, -R6 ;  /* 0x00000001050c7824 */ /* 0x000fe400078e0a06 */
[----:B------:R-:W-:Y:S02]  /*f980*/  IMAD R6, R7, 0x10, R4 ;  /* 0x0000001007067824 */ /* 0x000fe400078e0204 */
[----:B------:R-:W-:-:S02]  /*f990*/  IMAD.U32 R5, RZ, RZ, UR5 ;  /* 0x00000005ff057e24 */ /* 0x000fc4000f8e00ff */
[----:B------:R-:W-:Y:S02]  /*f9a0*/  IMAD R3, R3, 0x40, R6 ;  /* 0x0000004003037824 */ /* 0x000fe400078e0206 */
[----:B------:R-:W-:Y:S01]  /*f9b0*/  IMAD.U32 R4, RZ, RZ, UR4 ;  /* 0x00000004ff047e24 */ /* 0x000fe2000f8e00ff */
[----:B------:R-:W-:Y:S01]  /*f9c0*/  UIMAD.WIDE.U32 UR4, UR13, UR8, URZ ;  /* 0x000000080d0472a5 */ /* 0x000fe2000f8e003f */
[----:B------:R-:W-:Y:S01]  /*f9d0*/  IMAD.U32 R5, RZ, RZ, UR6 ;  /* 0x00000006ff057e24 */ /* 0x000fe2000f8e00ff */
[----:B------:R-:W-:Y:S01]  /*f9e0*/  UIMAD UR6, UR13, UR9, UR7 ;  /* 0x000000090d0672a4 */ /* 0x000fe2000f8e0207 */
[----:B--2---:R-:W-:Y:S02]  /*f9f0*/  IMAD R8, R10, UR10, RZ ;  /* 0x0000000a0a087c24 */ /* 0x004fe4000f8e02ff */
[----:B------:R-:W-:Y:S01]  /*fa00*/  IMAD R6, R12, 0x8, R3 ;  /* 0x000000080c067824 */ /* 0x000fe200078e0203 */
[----:B------:R-:W-:Y:S01]  /*fa10*/  UIADD3 UR6, UR5, UR6, URZ ;  /* 0x0000000605067290 */ /* 0x000fe2000fffe03f */
[----:B------:R-:W-:Y:S01]  /*fa20*/  IMAD R11, R11, UR12, R8 ;  /* 0x0000000c0b0b7c24 */ /* 0x000fe2000f8e0208 */
[----:B------:R-:W-:Y:S01]  /*fa30*/  ULDC.64 UR8, c[0x0][0xb28] ;  /* 0x0002ca0000087ab9 */ /* 0x000fe20000000a00 */
[----:B-1----:R-:W-:-:S02]  /*fa40*/  IMAD R8, R18, 0x80, R6 ;  /* 0x0000008012087824 */ /* 0x002fc400078e0206 */
[----:B------:R-:W-:-:S04]  /*fa50*/  IMAD.WIDE.U32 R4, R10, UR12, R4 ;  /* 0x0000000c0a047c25 */ /* 0x000fc8000f8e0004 */
[----:B----4-:R-:W-:-:S04]  /*fa60*/  @P0 IMAD.HI.U32 R10, R8, R9, RZ ;  /* 0x00000009080a0227 */ /* 0x010fc800078e00ff */
[----:B------:R-:W-:Y:S01]  /*fa70*/  IMAD.U32 R7, RZ, RZ, UR5 ;  /* 0x00000005ff077e24 */ /* 0x000fe2000f8e00ff */
[----:B------:R-:W-:Y:S01]  /*fa80*/  MOV R7, UR6 ;  /* 0x0000000600077c02 */ /* 0x000fe20008000f00 */
[C---:B0-----:R-:W-:Y:S01]  /*fa90*/  IMAD R12, R14.reuse, UR10, RZ ;  /* 0x0000000a0e0c7c24 */ /* 0x041fe2000f8e02ff */
[----:B------:R-:W-:Y:S01]  /*faa0*/  ULDC.64 UR6, c[0x0][0xb48] ;  /* 0x0002d20000067ab9 */ /* 0x000fe20000000a00 */
[----:B------:R-:W-:Y:S01]  /*fab0*/  IMAD.U32 R6, RZ, RZ, UR4 ;  /* 0x00000004ff067e24 */ /* 0x000fe2000f8e00ff */
[----:B------:R-:W-:Y:S01]  /*fac0*/  ULDC.64 UR4, c[0x0][0xbe0] ;  /* 0x0002f80000047ab9 */ /* 0x000fe20000000a00 */
[----:B------:R-:W-:Y:S01]  /*fad0*/  IMAD.MOV.U32 R9, RZ, RZ, R8 ;  /* 0x000000ffff097224 */ /* 0x000fe200078e0008 */
[----:B---3--:R-:W-:Y:S01]  /*fae0*/  @P0 SHF.R.U32.HI R9, RZ, R13, R10 ;  /* 0x0000000dff090219 */ /* 0x008fe2000001160a */
[----:B------:R-:W-:Y:S01]  /*faf0*/  IMAD R13, R15, UR12, R12 ;  /* 0x0000000c0f0d7c24 */ /* 0x000fe2000f8e020c */
[----:B------:R-:W-:Y:S01]  /*fb00*/  SHF.R.S32.HI R12, RZ, 0x1f, R19 ;  /* 0x0000001fff0c7819 */ /* 0x000fe20000011413 */
[----:B------:R-:W-:-:S04]  /*fb10*/  IMAD.WIDE.U32 R6, R14, UR12, R6 ;  /* 0x0000000c0e067c25 */ /* 0x000fc8000f8e0006 */
[----:B------:R-:W-:Y:S02]  /*fb20*/  IMAD.IADD R5, R5, 0x1, R11 ;  /* 0x0000000105057824 */ /* 0x000fe400078e020b */
[----:B-----5:R-:W-:-:S04]  /*fb30*/  @P0 IMAD.HI.U32 R23, R8, R23, RZ ;  /* 0x0000001708170227 */ /* 0x020fc800078e00ff */
[----:B------:R-:W-:Y:S02]  /*fb40*/  IMAD.IADD R7, R7, 0x1, R13 ;  /* 0x0000000107077824 */ /* 0x000fe400078e020d */
[----:B------:R-:W-:Y:S02]  /*fb50*/  IMAD R13, R12, UR6, RZ ;  /* 0x000000060c0d7c24 */ /* 0x000fe4000f8e02ff */
[----:B------:R-:W-:-:S04]  /*fb60*/  IMAD.WIDE.U32 R4, R19, UR4, R4 ;  /* 0x0000000413047c25 */ /* 0x000fc8000f8e0004 */
[----:B------:R-:W-:Y:S01]  /*fb70*/  IMAD.MOV.U32 R11, RZ, RZ, R8 ;  /* 0x000000ffff0b7224 */ /* 0x000fe200078e0008 */
[----:B------:R-:W-:Y:S01]  /*fb80*/  @P0 SHF.R.U32.HI R11, RZ, R22, R23 ;  /* 0x00000016ff0b0219 */ /* 0x000fe20000011617 */
[----:B------:R-:W-:Y:S01]  /*fb90*/  IMAD R10, R12, UR4, RZ ;  /* 0x000000040c0a7c24 */ /* 0x000fe2000f8e02ff */
[----:B------:R-:W-:Y:S01]  /*fba0*/  IADD3 R4, P0, R9, R4, RZ ;  /* 0x0000000409047210 */ /* 0x000fe20007f1e0ff */
[C---:B------:R-:W-:Y:S01]  /*fbb0*/  IMAD R15, R19.reuse, UR7, R13 ;  /* 0x00000007130f7c24 */ /* 0x040fe2000f8e020d */
[--C-:B------:R-:W-:Y:S01]  /*fbc0*/  SHF.R.S32.HI R13, RZ, 0x1f, R9.reuse ;  /* 0x0000001fff0d7819 */ /* 0x100fe20000011409 */
[----:B------:R-:W-:Y:S02]  /*fbd0*/  IMAD.MOV R9, RZ, RZ, -R9 ;  /* 0x000000ffff097224 */ /* 0x000fe400078e0a09 */
[----:B------:R-:W-:Y:S01]  /*fbe0*/  IMAD R12, R19, UR5, R10 ;  /* 0x00000005130c7c24 */ /* 0x000fe2000f8e020a */
[--C-:B------:R-:W-:Y:S01]  /*fbf0*/  SHF.R.S32.HI R10, RZ, 0x1f, R11.reuse ;  /* 0x0000001fff0a7819 */ /* 0x100fe2000001140b */
[----:B------:R-:W-:Y:S01]  /*fc00*/  IMAD.MOV R14, RZ, RZ, -R11 ;  /* 0x000000ffff0e7224 */ /* 0x000fe200078e0a0b */
[----:B------:R-:W-:Y:S01]  /*fc10*/  ULDC.64 UR4, c[0x0][0xb30] ;  /* 0x0002cc0000047ab9 */ /* 0x000fe20000000a00 */
[----:B------:R-:W-:Y:S01]  /*fc20*/  IMAD R9, R17, R9, R8 ;  /* 0x0000000911097224 */ /* 0x000fe200078e0208 */
[----:B------:R-:W-:Y:S01]  /*fc30*/  IADD3.X R5, R13, R5, R12, P0, !PT ;  /* 0x000000050d057210 */ /* 0x000fe200007fe40c */
[----:B------:R-:W-:Y:S01]  /*fc40*/  IMAD.WIDE.U32 R6, R19, UR6, R6 ;  /* 0x0000000613067c25 */ /* 0x000fe2000f8e0006 */
[----:B------:R-:W-:-:S03]  /*fc50*/  ULDC.64 UR6, c[0x0][0xbc8] ;  /* 0x0002f20000067ab9 */ /* 0x000fc60000000a00 */
[----:B------:R-:W-:Y:S02]  /*fc60*/  IMAD R10, R10, UR4, RZ ;  /* 0x000000040a0a7c24 */ /* 0x000fe4000f8e02ff */
[----:B------:R-:W-:Y:S01]  /*fc70*/  IMAD R13, R17, R14, R8 ;  /* 0x0000000e110d7224 */ /* 0x000fe200078e0208 */
[----:B------:R-:W-:Y:S01]  /*fc80*/  SHF.R.S32.HI R8, RZ, 0x1f, R9 ;  /* 0x0000001fff087819 */ /* 0x000fe20000011409 */
[----:B------:R-:W-:Y:S01]  /*fc90*/  IMAD.IADD R7, R7, 0x1, R15 ;  /* 0x0000000107077824 */ /* 0x000fe200078e020f */
[----:B------:R-:W-:Y:S01]  /*fca0*/  LEA R14, R18, R3, 0x7 ;  /* 0x00000003120e7211 */ /* 0x000fe200078e38ff */
[C---:B------:R-:W-:Y:S01]  /*fcb0*/  IMAD R15, R11.reuse, UR5, R10 ;  /* 0x000000050b0f7c24 */ /* 0x040fe2000f8e020a */
[----:B------:R-:W-:Y:S01]  /*fcc0*/  SHF.R.S32.HI R10, RZ, 0x1f, R13 ;  /* 0x0000001fff0a7819 */ /* 0x000fe2000001140d */
[----:B------:R-:W-:Y:S01]  /*fcd0*/  IMAD.WIDE.U32 R6, R11, UR4, R6 ;  /* 0x000000040b067c25 */ /* 0x000fe2000f8e0006 */
[----:B------:R-:W0:Y:S01]  /*fce0*/  S2UR UR5, SR_CgaCtaId ;  /* 0x00000000000579c3 */ /* 0x000e220000008800 */
[----:B------:R-:W-:-:S02]  /*fcf0*/  UMOV UR4, 0x400 ;  /* 0x0000040000047882 */ /* 0x000fc40000000000 */
[----:B------:R-:W-:Y:S02]  /*fd00*/  IMAD R8, R8, UR6, RZ ;  /* 0x0000000608087c24 */ /* 0x000fe4000f8e02ff */
        /* <DEDUP_REMOVED lines=11> */
[----:B------:R-:W-:Y:S01]  /*fdc0*/  SHFL.IDX PT, R10, R16, RZ, 0x1c1f ;  /* 0x001c1fff100a7589 */ /* 0x000fe200000e0000 */
[----:B------:R-:W-:Y:S01]  /*fdd0*/  IMAD.IADD R9, R9, 0x1, R15 ;  /* 0x0000000109097824 */ /* 0x000fe200078e020f */
[----:B------:R-:W-:Y:S01]  /*fde0*/  LEA R6, P1, R8, UR8, 0x2 ;  /* 0x0000000808067c11 */ /* 0x000fe2000f8210ff */
[----:B0-----:R-:W-:Y:S01]  /*fdf0*/  ULEA UR4, UR5, UR4, 0x18 ;  /* 0x0000000405047291 */ /* 0x001fe2000f8ec03f */
[----:B------:R-:W-:Y:S01]  /*fe00*/  LEA.HI.X R15, R4, UR7, R5, 0x2, P0 ;  /* 0x00000007040f7c11 */ /* 0x000fe200080f1405 */
[----:B------:R-:W-:Y:S01]  /*fe10*/  SHFL.IDX PT, R12, R16, 0x1, 0x1c1f ;  /* 0x003c1f00100c7f89 */ /* 0x000fe200000e0000 */
[----:B------:R-:W-:Y:S01]  /*fe20*/  LEA.HI.X R9, R8, UR9, R9, 0x2, P1 ;  /* 0x0000000908097c11 */ /* 0x000fe200088f1409 */
[----:B------:R-:W-:Y:S01]  /*fe30*/  IMAD R7, R17, UR6, RZ ;  /* 0x0000000611077c24 */ /* 0x000fe2000f8e02ff */
[----:B------:R-:W-:Y:S01]  /*fe40*/  LOP3.LUT P0, RZ, R20, 0x3, RZ, 0xc0, !PT ;  /* 0x0000000314ff7812 */ /* 0x000fe2000780c0ff */
[----:B------:R-:W0:Y:S01]  /*fe50*/  SHFL.IDX PT, R11, R15, RZ, 0x1c1f ;  /* 0x001c1fff0f0b7589 */ /* 0x000e2200000e0000 */
[C---:B------:R-:W-:Y:S01]  /*fe60*/  VIADD R8, R14.reuse, 0x8 ;  /* 0x000000080e087836 */ /* 0x040fe20000000000 */
[----:B------:R-:W-:Y:S01]  /*fe70*/  UIADD3 UR4, UR4, 0x30820, URZ ;  /* 0x0003082004047890 */ /* 0x000fe2000fffe03f */
[CC--:B------:R-:W-:Y:S01]  /*fe80*/  ISETP.GE.OR P1, PT, R14.reuse, R7.reuse, P0 ;  /* 0x000000070e00720c */ /* 0x0c0fe20000726670 */
[----:B------:R-:W1:Y:S01]  /*fe90*/  SHFL.IDX PT, R13, R15, 0x1, 0x1c1f ;  /* 0x003c1f000f0d7f89 */ /* 0x000e6200000e0000 */
[-C--:B------:R-:W-:Y:S01]  /*fea0*/  ISETP.GE.AND P2, PT, R14, R7.reuse, PT ;  /* 0x000000070e00720c */ /* 0x080fe20003f46270 */
[----:B------:R-:W-:Y:S01]  /*feb0*/  UPRMT UR4, URZ, 0x654, UR4 ;  /* 0x000006543f047896 */ /* 0x000fe20008000004 */
[----:B------:R-:W-:Y:S01]  /*fec0*/  ISETP.GE.OR P0, PT, R8, R7, P0 ;  /* 0x000000070800720c */ /* 0x000fe20000706670 */
[----:B------:R-:W-:Y:S01]  /*fed0*/  IMAD.IADD R3, R20, 0x1, -R21 ;  /* 0x0000000114037824 */ /* 0x000fe200078e0a15 */
[----:B------:R2:W3:Y:S03]  /*fee0*/  SHFL.IDX PT, R4, R6, RZ, 0x1c1f ;  /* 0x001c1fff06047589 */ /* 0x0004e600000e0000 */
[----:B------:R-:W-:Y:S01]  /*fef0*/  IMAD.SHL.U32 R3, R3, 0x2, RZ ;  /* 0x0000000203037824 */ /* 0x000fe200078e00ff */
[----:B------:R2:W4:Y:S02]  /*ff00*/  SHFL.IDX PT, R5, R9, RZ, 0x1c1f ;  /* 0x001c1fff09057589 */ /* 0x00052400000e0000 */
[----:B------:R-:W-:Y:S02]  /*ff10*/  SYNCS.ARRIVE.TRANS64.RED.A1T0 RZ, [UR4], RZ ;  /* 0x000000ffffff79a7 */ /* 0x000fe40008100404 */
[----:B0-----:R2:W-:Y:S04]  /*ff20*/  @!P1 ST.E desc[UR36][R10.64], R2 ;  /* 0x000000020a009985 */ /* 0x0015e8000c101924 */
[----:B-1----:R2:W-:Y:S01]  /*ff30*/  @!P0 ST.E desc[UR36][R12.64], R0 ;  /* 0x000000000c008985 */ /* 0x0025e2000c101924 */
[----:B------:R-:W-:Y:S05]  /*ff40*/  @P2 BRA `(.L_x_4330) ;  /* 0x0000000800382947 */ /* 0x000fea0003800000 */
        /* <DEDUP_REMOVED lines=15> */
[C-C-:B---34-:R-:W-:Y:S02]  /*10040*/  @!P0 IMAD.WIDE R10, R3.reuse, 0x4, R4.reuse ;  /* 0x00000004030a8825 */ /* 0x158fe400078e0204 */
[----:B------:R-:W-:Y:S02]  /*10050*/  @!P1 LEA.HI R0, R0, R0, RZ, 0x1 ;  /* 0x0000000000009211 */ /* 0x000fe400078f08ff */
[----:B------:R-:W-:Y:S01]  /*10060*/  @!P2 LEA.HI R2, R2, R2, RZ, 0x1 ;  /* 0x000000020202a211 */ /* 0x000fe200078f08ff */
[----:B------:R0:W-:Y:S01]  /*10070*/  @!P0 ST.E.64 desc[UR36][R10.64], R24 ;  /* 0x000000180a008985 */ /* 0x0001e2000c101b24 */
[----:B------:R-:W-:Y:S01]  /*10080*/  @!P1 LOP3.LUT R13, R0, 0xfffffffe, RZ, 0xc0, !PT ;  /* 0xfffffffe000d9812 */ /* 0x000fe200078ec0ff */
[C---:B------:R-:W-:Y:S01]  /*10090*/  VIADD R0, R3.reuse, 0x28 ;  /* 0x0000002803007836 */ /* 0x040fe20000000000 */
[----:B------:R-:W-:Y:S01]  /*100a0*/  @!P2 LOP3.LUT R15, R2, 0xfffffffe, RZ, 0xc0, !PT ;  /* 0xfffffffe020fa812 */ /* 0x000fe200078ec0ff */
[----:B------:R-:W-:Y:S01]  /*100b0*/  VIADD R2, R3, 0x30 ;  /* 0x0000003003027836 */ /* 0x000fe20000000000 */
[----:B------:R-:W-:Y:S01]  /*100c0*/  @!P5 LEA.HI R16, R16, R16, RZ, 0x1 ;  /* 0x000000101010d211 */ /* 0x000fe200078f08ff */
[----:B------:R-:W-:Y:S01]  /*100d0*/  @!P1 IMAD.WIDE R12, R13, 0x4, R4 ;  /* 0x000000040d0c9825 */ /* 0x000fe200078e0204 */
[----:B------:R-:W-:-:S02]  /*100e0*/  ISETP.GE.AND P0, PT, R0, UR4, PT ;  /* 0x0000000400007c0c */ /* 0x000fc4000bf06270 */
[----:B------:R-:W-:Y:S01]  /*100f0*/  ISETP.GE.AND P4, PT, R2, UR4, PT ;  /* 0x0000000402007c0c */ /* 0x000fe2000bf86270 */
        /* <DEDUP_REMOVED lines=9> */
[----:B------:R-:W-:Y:S01]  /*10190*/  @!P4 LEA.HI R2, R2, R2, RZ, 0x1 ;  /* 0x000000020202c211 */ /* 0x000fe200078f08ff */
[--C-:B------:R-:W-:Y:S01]  /*101a0*/  @!P5 IMAD.WIDE R10, R11, 0x4, R4.reuse ;  /* 0x000000040b0ad825 */ /* 0x100fe200078e0204 */
[----:B------:R-:W-:Y:S02]  /*101b0*/  @!P3 LEA.HI R18, R18, R18, RZ, 0x1 ;  /* 0x000000121212b211 */ /* 0x000fe400078f08ff */
[----:B-1----:R-:W-:Y:S02]  /*101c0*/  @!P6 LOP3.LUT R13, R17, 0xfffffffe, RZ, 0xc0, !PT ;  /* 0xfffffffe110de812 */ /* 0x002fe400078ec0ff */
[----:B------:R-:W-:Y:S01]  /*101d0*/  @!P1 LEA.HI R20, R20, R20, RZ, 0x1 ;  /* 0x0000001414149211 */ /* 0x000fe200078f08ff */
[----:B------:R0:W-:Y:S01]  /*101e0*/  @!P5 ST.E.64 desc[UR36][R10.64], R36 ;  /* 0x000000240a00d985 */ /* 0x0001e2000c101b24 */
[----:B--2---:R-:W-:Y:S01]  /*101f0*/  @!P2 LEA.HI R14, R19, R19, RZ, 0x1 ;  /* 0x00000013130ea211 */ /* 0x004fe200078f08ff */
[----:B------:R-:W-:Y:S01]  /*10200*/  @!P6 IMAD.WIDE R12, R13, 0x4, R4 ;  /* 0x000000040d0ce825 */ /* 0x000fe200078e0204 */
[----:B------:R-:W-:-:S02]  /*10210*/  @!P0 LOP3.LUT R15, R0, 0xfffffffe, RZ, 0xc0, !PT ;  /* 0xfffffffe000f8812 */ /* 0x000fc400078ec0ff */
[----:B------:R-:W-:Y:S01]  /*10220*/  @!P4 LOP3.LUT R17, R2, 0xfffffffe, RZ, 0xc0, !PT ;  /* 0xfffffffe0211c812 */ /* 0x000fe200078ec0ff */
[C---:B------:R-:W-:Y:S01]  /*10230*/  VIADD R0, R3.reuse, 0x60 ;  /* 0x0000006003007836 */ /* 0x040fe20000000000 */
[----:B------:R-:W-:Y:S01]  /*10240*/  @!P3 LOP3.LUT R19, R18, 0xfffffffe, RZ, 0xc0, !PT ;  /* 0xfffffffe1213b812 */ /* 0x000fe200078ec0ff */
[----:B------:R1:W-:Y:S01]  /*10250*/  @!P6 ST.E.64 desc[UR36][R12.64], R40 ;  /* 0x000000280c00e985 */ /* 0x0003e2000c101b24 */
[----:B------:R-:W-:Y:S01]  /*10260*/  @!P2 LOP3.LUT R21, R14, 0xfffffffe, RZ, 0xc0, !PT ;  /* 0xfffffffe0e15a812 */ /* 0x000fe200078ec0ff */
[C---:B------:R-:W-:Y:S01]  /*10270*/  VIADD R2, R3.reuse, 0x68 ;  /* 0x0000006803027836 */ /* 0x040fe20000000000 */
[----:B------:R-:W-:Y:S01]  /*10280*/  @!P1 LOP3.LUT R23, R20, 0xfffffffe, RZ, 0xc0, !PT ;  /* 0xfffffffe14179812 */ /* 0x000fe200078ec0ff */
[----:B------:R-:W-:Y:S01]  /*10290*/  VIADD R20, R3, 0x70 ;  /* 0x0000007003147836 */ /* 0x000fe20000000000 */
[----:B------:R-:W-:Y:S01]  /*102a0*/  ISETP.GE.AND P5, PT, R22, UR4, PT ;  /* 0x0000000416007c0c */ /* 0x000fe2000bfa6270 */
[----:B0-----:R-:W-:Y:S01]  /*102b0*/  @!P0 IMAD.WIDE R10, R15, 0x4, R4 ;  /* 0x000000040f0a8825 */ /* 0x001fe200078e0204 */
[----:B------:R-:W-:-:S03]  /*102c0*/  ISETP.GE.AND P6, PT, R24, UR4, PT ;  /* 0x0000000418007c0c */ /* 0x000fc6000bfc6270 */
[--C-:B------:R-:W-:Y:S01]  /*102d0*/  @!P3 IMAD.WIDE R14, R19, 0x4, R4.reuse ;  /* 0x00000004130eb825 */ /* 0x100fe200078e0204 */
[----:B------:R0:W-:Y:S01]  /*102e0*/  @!P0 ST.E.64 desc[UR36][R10.64], R44 ;  /* 0x0000002c0a008985 */ /* 0x0001e2000c101b24 */
[----:B------:R-:W-:Y:S02]  /*102f0*/  ISETP.GE.AND P0, PT, R0, UR4, PT ;  /* 0x0000000400007c0c */ /* 0x000fe4000bf06270 */
[----:B-1----:R-:W-:-:S04]  /*10300*/  @!P4 IMAD.WIDE R12, R17, 0x4, R4 ;  /* 0x00000004110cc825 */ /* 0x002fc800078e0204 */
        /* <DEDUP_REMOVED lines=14> */
[----:B0-----:R-:W-:Y:S02]  /*103f0*/  @!P5 LOP3.LUT R11, R22, 0xfffffffe, RZ, 0xc0, !PT ;  /* 0xfffffffe160bd812 */ /* 0x001fe400078ec0ff */
[----:B------:R-:W-:Y:S02]  /*10400*/  @!P0 LEA.HI R0, R0, R0, RZ, 0x1 ;  /* 0x0000000000008211 */ /* 0x000fe400078f08ff */
[----:B-1----:R-:W-:Y:S01]  /*10410*/  @!P6 LOP3.LUT R13, R24, 0xfffffffe, RZ, 0xc0, !PT ;  /* 0xfffffffe180de812 */ /* 0x002fe200078ec0ff */
[----:B------:R-:W-:Y:S01]  /*10420*/  @!P5 IMAD.WIDE R10, R11, 0x4, R4 ;  /* 0x000000040b0ad825 */ /* 0x000fe200078e0204 */
[----:B--2---:R-:W-:-:S02]  /*10430*/  @!P0 LOP3.LUT R15, R0, 0xfffffffe, RZ, 0xc0, !PT ;  /* 0xfffffffe000f8812 */ /* 0x004fc400078ec0ff */
[----:B------:R-:W-:Y:S01]  /*10440*/  @!P1 LEA.HI R2, R2, R2, RZ, 0x1 ;  /* 0x0000000202029211 */ /* 0x000fe200078f08ff */
[--C-:B------:R-:W-:Y:S01]  /*10450*/  @!P6 IMAD.WIDE R12, R13, 0x4, R4.reuse ;  /* 0x000000040d0ce825 */ /* 0x100fe200078e0204 */
[----:B------:R-:W-:Y:S01]  /*10460*/  @!P2 LEA.HI R20, R20, R20, RZ, 0x1 ;  /* 0x000000141414a211 */ /* 0x000fe200078f08ff */
[----:B------:R0:W-:Y:S01]  /*10470*/  @!P5 ST.E.64 desc[UR36][R10.64], R64 ;  /* 0x000000400a00d985 */ /* 0x0001e2000c101b24 */
[----:B---3--:R-:W-:Y:S01]  /*10480*/  @!P1 LOP3.LUT R17, R2, 0xfffffffe, RZ, 0xc0, !PT ;  /* 0xfffffffe02119812 */ /* 0x008fe200078ec0ff */
[--C-:B------:R-:W-:Y:S01]  /*10490*/  @!P0 IMAD.WIDE R14, R15, 0x4, R4.reuse ;  /* 0x000000040f0e8825 */ /* 0x100fe200078e0204 */
[----:B------:R-:W-:Y:S01]  /*104a0*/  @!P3 LEA.HI R21, R21, R21, RZ, 0x1 ;  /* 0x000000151515b211 */ /* 0x000fe200078f08ff */
[----:B------:R1:W-:Y:S01]  /*104b0*/  @!P6 ST.E.64 desc[UR36][R12.64], R68 ;  /* 0x000000440c00e985 */ /* 0x0003e2000c101b24 */
[----:B------:R-:W-:Y:S01]  /*104c0*/  @!P4 LEA.HI R23, R23, R23, RZ, 0x1 ;  /* 0x000000171717c211 */ /* 0x000fe200078f08ff */
[----:B------:R-:W-:Y:S01]  /*104d0*/  VIADD R0, R3, 0x88 ;  /* 0x0000008803007836 */ /* 0x000fe20000000000 */
[----:B----4-:R-:W-:Y:S01]  /*104e0*/  @!P2 LOP3.LUT R19, R20, 0xfffffffe, RZ, 0xc0, !PT ;  /* 0xfffffffe1413a812 */ /* 0x010fe200078ec0ff */
[----:B------:R2:W-:Y:S01]  /*104f0*/  @!P0 ST.E.64 desc[UR36][R14.64], R72 ;  /* 0x000000480e008985 */ /* 0x0005e2000c101b24 */
[----:B------:R-:W-:Y:S01]  /*10500*/  @!P3 LOP3.LUT R21, R21, 0xfffffffe, RZ, 0xc0, !PT ;  /* 0xfffffffe1515b812 */ /* 0x000fe200078ec0ff */
[----:B------:R-:W-:Y:S01]  /*10510*/  VIADD R2, R3, 0x90 ;  /* 0x0000009003027836 */ /* 0x000fe20000000000 */
[----:B------:R-:W-:Y:S01]  /*10520*/  @!P4 LOP3.LUT R23, R23, 0xfffffffe, RZ, 0xc0, !PT ;  /* 0xfffffffe1717c812 */ /* 0x000fe200078ec0ff */
[----:B------:R-:W-:Y:S01]  /*10530*/  VIADD R20, R3, 0x98 ;  /* 0x0000009803147836 */ /* 0x000fe20000000000 */
[----:B------:R-:W-:Y:S01]  /*10540*/  ISETP.GE.AND P0, PT, R0, UR4, PT ;  /* 0x0000000400007c0c */ /* 0x000fe2000bf06270 */
[----:B0-----:R-:W-:-:S04]  /*10550*/  @!P1 IMAD.WIDE R10, R17, 0x4, R4 ;  /* 0x00000004110a9825 */ /* 0x001fc800078e0204 */
[--C-:B-1----:R-:W-:Y:S01]  /*10560*/  @!P2 IMAD.WIDE R12, R19, 0x4, R4.reuse ;  /* 0x00000004130ca825 */ /* 0x102fe200078e0204 */
[----:B------:R0:W-:Y:S01]  /*10570*/  @!P1 ST.E.64 desc[UR36][R10.64], R76 ;  /* 0x0000004c0a009985 */ /* 0x0001e2000c101b24 */
[----:B------:R-:W-:Y:S02]  /*10580*/  ISETP.GE.AND P1, PT, R2, UR4, PT ;  /* 0x0000000402007c0c */ /* 0x000fe4000bf26270 */
[--C-:B------:R-:W-:Y:S01]  /*10590*/  @!P3 IMAD.WIDE R16, R21, 0x4, R4.reuse ;  /* 0x000000041510b825 */ /* 0x100fe200078e0204 */
[----:B--2---:R-:W-:Y:S01]  /*105a0*/  IADD3 R14, R3, 0xa8, RZ ;  /* 0x000000a8030e7810 */ /* 0x004fe20007ffe0ff */
[----:B------:R1:W-:Y:S01]  /*105b0*/  @!P2 ST.E.64 desc[UR36][R12.64], R80 ;  /* 0x000000500c00a985 */ /* 0x0003e2000c101b24 */
[----:B------:R-:W-:Y:S01]  /*105c0*/  ISETP.GE.AND P2, PT, R20, UR4, PT ;  /* 0x0000000414007c0c */ /* 0x000fe2000bf46270 */
[----:B------:R-:W-:Y:S01]  /*105d0*/  @!P4 IMAD.WIDE R18, R23, 0x4, R4 ;  /* 0x000000041712c825 */ /* 0x000fe200078e0204 */
[----:B------:R-:W-:Y:S01]  /*105e0*/  @!P0 LEA.HI R0, R0, R0, RZ, 0x1 ;  /* 0x0000000000008211 */ /* 0x000fe200078f08ff */
[----:B------:R2:W-:Y:S02]  /*105f0*/  @!P3 ST.E.64 desc[UR36][R16.64], R84 ;  /* 0x000000541000b985 */ /* 0x0005e4000c101b24 */
[----:B------:R-:W-:-:S02]  /*10600*/  VIADD R21, R3, 0xa0 ;  /* 0x000000a003157836 */ /* 0x000fc40000000000 */
[C---:B------:R-:W-:Y:S01]  /*10610*/  VIADD R15, R3.reuse, 0xb0 ;  /* 0x000000b0030f7836 */ /* 0x040fe20000000000 */
[----:B------:R3:W-:Y:S01]  /*10620*/  @!P4 ST.E.64 desc[UR36][R18.64], R88 ;  /* 0x000000581200c985 */ /* 0x0007e2000c101b24 */
[----:B0-----:R-:W-:Y:S01]  /*10630*/  VIADD R11, R3, 0xb8 ;  /* 0x000000b8030b7836 */ /* 0x001fe20000000000 */
[----:B------:R-:W-:Y:S02]  /*10640*/  ISETP.GE.AND P3, PT, R21, UR4, PT ;  /* 0x0000000415007c0c */ /* 0x000fe4000bf66270 */
[----:B------:R-:W-:Y:S02]  /*10650*/  ISETP.GE.AND P4, PT, R14, UR4, PT ;  /* 0x000000040e007c0c */ /* 0x000fe4000bf86270 */
[----:B------:R-:W-:Y:S02]  /*10660*/  ISETP.GE.AND P6, PT, R11, UR4, PT ;  /* 0x000000040b007c0c */ /* 0x000fe4000bfc6270 */
[----:B------:R-:W-:Y:S02]  /*10670*/  ISETP.GE.AND P5, PT, R15, UR4, PT ;  /* 0x000000040f007c0c */ /* 0x000fe4000bfa6270 */
[----:B------:R-:W-:-:S02]  /*10680*/  @!P1 LEA.HI R2, R2, R2, RZ, 0x1 ;  /* 0x0000000202029211 */ /* 0x000fc400078f08ff */
[----:B------:R-:W-:Y:S02]  /*10690*/  @!P2 LEA.HI R20, R20, R20, RZ, 0x1 ;  /* 0x000000141414a211 */ /* 0x000fe400078f08ff */
[----:B-1----:R-:W-:Y:S02]  /*106a0*/  @!P1 LOP3.LUT R13, R2, 0xfffffffe, RZ, 0xc0, !PT ;  /* 0xfffffffe020d9812 */ /* 0x002fe400078ec0ff */
[----:B------:R-:W-:Y:S02]  /*106b0*/  @!P3 LEA.HI R21, R21, R21, RZ, 0x1 ;  /* 0x000000151515b211 */ /* 0x000fe400078f08ff */
[----:B------:R-:W-:Y:S02]  /*106c0*/  @!P4 LEA.HI R14, R14, R14, RZ, 0x1 ;  /* 0x0000000e0e0ec211 */ /* 0x000fe400078f08ff */
[----:B------:R-:W-:Y:S02]  /*106d0*/  @!P6 LEA.HI R12, R11, R11, RZ, 0x1 ;  /* 0x0000000b0b0ce211 */ /* 0x000fe400078f08ff */
[----:B------:R-:W-:-:S02]  /*106e0*/  @!P5 LEA.HI R10, R15, R15, RZ, 0x1 ;  /* 0x0000000f0f0ad211 */ /* 0x000fc400078f08ff */
[----:B------:R-:W-:Y:S02]  /*106f0*/  @!P0 LOP3.LUT R11, R0, 0xfffffffe, RZ, 0xc0, !PT ;  /* 0xfffffffe000b8812 */ /* 0x000fe400078ec0ff */
[----:B------:R-:W-:Y:S02]  /*10700*/  @!P2 LOP3.LUT R15, R20, 0xfffffffe, RZ, 0xc0, !PT ;  /* 0xfffffffe140fa812 */ /* 0x000fe400078ec0ff */
[----:B--2---:R-:W-:Y:S02]  /*10710*/  @!P3 LOP3.LUT R17, R21, 0xfffffffe, RZ, 0xc0, !PT ;  /* 0xfffffffe1511b812 */ /* 0x004fe400078ec0ff */
[----:B---3--:R-:W-:Y:S01]  /*10720*/  @!P4 LOP3.LUT R19, R14, 0xfffffffe, RZ, 0xc0, !PT ;  /* 0xfffffffe0e13c812 */ /* 0x008fe200078ec0ff */
        /* <DEDUP_REMOVED lines=16> */
.L_x_4330:
[----:B------:R-:W-:Y:S05]  /*10830*/  BSYNC B0 ;  /* 0x0000000000007941 */ /* 0x000fea0003800000 */
.L_x_4329:
[----:B------:R-:W-:Y:S01]  /*10840*/  ISETP.GE.AND P0, PT, R8, R7, PT ;  /* 0x000000070800720c */ /* 0x000fe20003f06270 */
[----:B0---4-:R0:W1:Y:S04]  /*10850*/  SHFL.IDX PT, R5, R9, 0x1, 0x1c1f ;  /* 0x003c1f0009057f89 */ /* 0x01106800000e0000 */
[----:B---3--:R0:W3:Y:S08]  /*10860*/  SHFL.IDX PT, R4, R6, 0x1, 0x1c1f ;  /* 0x003c1f0006047f89 */ /* 0x0080f000000e0000 */
[----:B0-----:R-:W-:Y:S05]  /*10870*/  @P0 BRA `(.L_x_4241) ;  /* 0x0000004c003c0947 */ /* 0x001fea0003800000 */
        /* <DEDUP_REMOVED lines=15> */
[----:B------:R-:W-:Y:S01]  /*10970*/  ISETP.GE.AND P5, PT, R13, UR4, PT ;  /* 0x000000040d007c0c */ /* 0x000fe2000bfa6270 */
[----:B-1-3--:R-:W-:Y:S01]  /*10980*/  @!P2 IMAD.WIDE R6, R3, 0x4, R4 ;  /* 0x000000040306a825 */ /* 0x00afe200078e0204 */
[----:B------:R-:W-:-:S02]  /*10990*/  ISETP.GE.AND P6, PT, R14, UR4, PT ;  /* 0x000000040e007c0c */ /* 0x000fc4000bfc6270 */
[----:B------:R-:W-:Y:S01]  /*109a0*/  @!P3 LEA.HI R0, R0, R0, RZ, 0x1 ;  /* 0x000000000000b211 */ /* 0x000fe200078f08ff */
[C---:B------:R-:W-:Y:S01]  /*109b0*/  VIADD R20, R3.reuse, 0x78 ;  /* 0x0000007803147836 */ /* 0x040fe20000000000 */
[----:B------:R0:W-:Y:S01]  /*109c0*/  @!P2 ST.E.64 desc[UR36][R6.64], R26 ;  /* 0x0000001a0600a985 */ /* 0x0001e2000c101b24 */
[----:B------:R-:W-:Y:S02]  /*109d0*/  @!P0 LEA.HI R2, R2, R2, RZ, 0x1 ;  /* 0x0000000202028211 */ /* 0x000fe400078f08ff */
[----:B------:R-:W-:Y:S01]  /*109e0*/  @!P3 LOP3.LUT R9, R0, 0xfffffffe, RZ, 0xc0, !PT ;  /* 0xfffffffe0009b812 */ /* 0x000fe200078ec0ff */
[----:B------:R-:W-:Y:S01]  /*109f0*/  VIADD R0, R3, 0x20 ;  /* 0x0000002003007836 */ /* 0x000fe20000000000 */
[----:B------:R-:W-:Y:S02]  /*10a00*/  @!P1 LEA.HI R10, R10, R10, RZ, 0x1 ;  /* 0x0000000a0a0a9211 */ /* 0x000fe400078f08ff */
[----:B------:R-:W-:Y:S01]  /*10a10*/  @!P4 LEA.HI R12, R12, R12, RZ, 0x1 ;  /* 0x0000000c0c0cc211 */ /* 0x000fe200078f08ff */
[----:B------:R-:W-:Y:S01]  /*10a20*/  @!P3 IMAD.WIDE R8, R9, 0x4, R4 ;  /* 0x000000040908b825 */ /* 0x000fe200078e0204 */
[----:B------:R-:W-:-:S02]  /*10a30*/  ISETP.GE.AND P2, PT, R0, UR4, PT ;  /* 0x0000000400007c0c */ /* 0x000fc4000bf46270 */
[----:B------:R-:W-:Y:S02]  /*10a40*/  @!P6 LEA.HI R14, R14, R14, RZ, 0x1 ;  /* 0x0000000e0e0ee211 */ /* 0x000fe400078f08ff */
[----:B------:R1:W-:Y:S01]  /*10a50*/  @!P3 ST.E.64 desc[UR36][R8.64], R30 ;  /* 0x0000001e0800b985 */ /* 0x0003e2000c101b24 */
[----:B------:R-:W-:Y:S02]  /*10a60*/  ISETP.GE.AND P3, PT, R11, UR4, PT ;  /* 0x000000040b007c0c */ /* 0x000fe4000bf66270 */
[----:B0-----:R-:W-:Y:S02]  /*10a70*/  @!P0 LOP3.LUT R7, R2, 0xfffffffe, RZ, 0xc0, !PT ;  /* 0xfffffffe02078812 */ /* 0x001fe400078ec0ff */
[----:B------:R-:W-:Y:S02]  /*10a80*/  @!P4 LOP3.LUT R15, R12, 0xfffffffe, RZ, 0xc0, !PT ;  /* 0xfffffffe0c0fc812 */ /* 0x000fe400078ec0ff */
[----:B------:R-:W-:Y:S01]  /*10a90*/  @!P6 LOP3.LUT R19, R14, 0xfffffffe, RZ, 0xc0, !PT ;  /* 0xfffffffe0e13e812 */ /* 0x000fe200078ec0ff */
[----:B------:R-:W-:Y:S01]  /*10aa0*/  @!P0 IMAD.WIDE R6, R7, 0x4, R4 ;  /* 0x0000000407068825 */ /* 0x000fe200078e0204 */
[----:B------:R-:W-:-:S04]  /*10ab0*/  @!P2 LEA.HI R0, R0, R0, RZ, 0x1 ;  /* 0x000000000000a211 */ /* 0x000fc800078f08ff */
[----:B------:R0:W-:Y:S01]  /*10ac0*/  @!P0 ST.E.64 desc[UR36][R6.64], R34 ;  /* 0x0000002206008985 */ /* 0x0001e2000c101b24 */
[----:B-1----:R-:W-:Y:S02]  /*10ad0*/  @!P1 LOP3.LUT R9, R10, 0xfffffffe, RZ, 0xc0, !PT ;  /* 0xfffffffe0a099812 */ /* 0x002fe400078ec0ff */
[----:B------:R-:W-:Y:S02]  /*10ae0*/  @!P3 LEA.HI R2, R11, R11, RZ, 0x1 ;  /* 0x0000000b0b02b211 */ /* 0x000fe400078f08ff */
[----:B------:R-:W-:Y:S01]  /*10af0*/  @!P5 LEA.HI R10, R13, R13, RZ, 0x1 ;  /* 0x0000000d0d0ad211 */ /* 0x000fe200078f08ff */
[--C-:B------:R-:W-:Y:S01]  /*10b00*/  @!P1 IMAD.WIDE R8, R9, 0x4, R4.reuse ;  /* 0x0000000409089825 */ /* 0x100fe200078e0204 */
[----:B------:R-:W-:Y:S02]  /*10b10*/  @!P2 LOP3.LUT R11, R0, 0xfffffffe, RZ, 0xc0, !PT ;  /* 0xfffffffe000ba812 */ /* 0x000fe400078ec0ff */
[----:B------:R-:W-:Y:S01]  /*10b20*/  @!P3 LOP3.LUT R13, R2, 0xfffffffe, RZ, 0xc0, !PT ;  /* 0xfffffffe020db812 */ /* 0x000fe200078ec0ff */
[----:B------:R-:W-:Y:S01]  /*10b30*/  VIADD R0, R3, 0x58 ;  /* 0x0000005803007836 */ /* 0x000fe20000000000 */
[----:B------:R-:W-:Y:S01]  /*10b40*/  @!P5 LOP3.LUT R17, R10, 0xfffffffe, RZ, 0xc0, !PT ;  /* 0xfffffffe0a11d812 */ /* 0x000fe200078ec0ff */
[----:B------:R1:W-:Y:S01]  /*10b50*/  @!P1 ST.E.64 desc[UR36][R8.64], R38 ;  /* 0x0000002608009985 */ /* 0x0003e2000c101b24 */
[----:B------:R-:W-:Y:S01]  /*10b60*/  ISETP.GE.AND P1, PT, R16, UR4, PT ;  /* 0x0000000410007c0c */ /* 0x000fe2000bf26270 */
[----:B0-----:R-:W-:Y:S01]  /*10b70*/  @!P2 IMAD.WIDE R6, R11, 0x4, R4 ;  /* 0x000000040b06a825 */ /* 0x001fe200078e0204 */
[----:B------:R-:W-:-:S03]  /*10b80*/  ISETP.GE.AND P0, PT, R18, UR4, PT ;  /* 0x0000000412007c0c */ /* 0x000fc6000bf06270 */
[--C-:B------:R-:W-:Y:S01]  /*10b90*/  @!P4 IMAD.WIDE R10, R15, 0x4, R4.reuse ;  /* 0x000000040f0ac825 */ /* 0x100fe200078e0204 */
[----:B------:R0:W-:Y:S01]  /*10ba0*/  @!P2 ST.E.64 desc[UR36][R6.64], R42 ;  /* 0x0000002a0600a985 */ /* 0x0001e2000c101b24 */
[----:B------:R-:W-:Y:S02]  /*10bb0*/  ISETP.GE.AND P2, PT, R0, UR4, PT ;  /* 0x0000000400007c0c */ /* 0x000fe4000bf46270 */
[----:B------:R-:W-:-:S04]  /*10bc0*/  @!P6 IMAD.WIDE R14, R19, 0x4, R4 ;  /* 0x00000004130ee825 */ /* 0x000fc800078e0204 */
[--C-:B-1----:R-:W-:Y:S01]  /*10bd0*/  @!P3 IMAD.WIDE R8, R13, 0x4, R4.reuse ;  /* 0x000000040d08b825 */ /* 0x102fe200078e0204 */
[----:B------:R-:W-:Y:S02]  /*10be0*/  @!P1 LEA.HI R16, R16, R16, RZ, 0x1 ;  /* 0x0000001010109211 */ /* 0x000fe400078f08ff */
[----:B------:R-:W-:Y:S01]  /*10bf0*/  @!P0 LEA.HI R18, R18, R18, RZ, 0x1 ;  /* 0x0000001212128211 */ /* 0x000fe200078f08ff */
[--C-:B------:R-:W-:Y:S01]  /*10c00*/  @!P5 IMAD.WIDE R12, R17, 0x4, R4.reuse ;  /* 0x00000004110cd825 */ /* 0x100fe200078e0204 */
[----:B------:R1:W-:Y:S01]  /*10c10*/  @!P3 ST.E.64 desc[UR36][R8.64], R46 ;  /* 0x0000002e0800b985 */ /* 0x0003e2000c101b24 */
[----:B------:R-:W-:Y:S02]  /*10c20*/  ISETP.GE.AND P3, PT, R20, UR4, PT ;  /* 0x0000000414007c0c */ /* 0x000fe4000bf66270 */
[C---:B------:R-:W-:Y:S01]  /*10c30*/  VIADD R2, R3.reuse, 0x60 ;  /* 0x0000006003027836 */ /* 0x040fe20000000000 */
[----:B------:R2:W-:Y:S01]  /*10c40*/  @!P4 ST.E.64 desc[UR36][R10.64], R50 ;  /* 0x000000320a00c985 */ /* 0x0005e2000c101b24 */
[C---:B------:R-:W-:Y:S01]  /*10c50*/  VIADD R17, R3.reuse, 0x68 ;  /* 0x0000006803117836 */ /* 0x040fe20000000000 */
[----:B0-----:R-:W-:Y:S01]  /*10c60*/  @!P1 LOP3.LUT R7, R16, 0xfffffffe, RZ, 0xc0, !PT ;  /* 0xfffffffe10079812 */ /* 0x001fe200078ec0ff */
[C---:B------:R-:W-:Y:S01]  /*10c70*/  VIADD R19, R3.reuse, 0x70 ;  /* 0x0000007003137836 */ /* 0x040fe20000000000 */
[----:B------:R0:W-:Y:S01]  /*10c80*/  @!P5 ST.E.64 desc[UR36][R12.64], R54 ;  /* 0x000000360c00d985 */ /* 0x0001e2000c101b24 */
[----:B------:R-:W-:Y:S01]  /*10c90*/  @!P2 LEA.HI R0, R0, R0, RZ, 0x1 ;  /* 0x000000000000a211 */ /* 0x000fe200078f08ff */
[----:B------:R-:W-:Y:S01]  /*10ca0*/  VIADD R16, R3, 0x80 ;  /* 0x0000008003107836 */ /* 0x000fe20000000000 */
[----:B------:R-:W-:Y:S01]  /*10cb0*/  ISETP.GE.AND P5, PT, R17, UR4, PT ;  /* 0x0000000411007c0c */ /* 0x000fe2000bfa6270 */
[----:B------:R-:W-:Y:S01]  /*10cc0*/  @!P6 ST.E.64 desc[UR36][R14.64], R58 ;  /* 0x0000003a0e00e985 */ /* 0x000fe2000c101b24 */
[----:B------:R-:W-:Y:S01]  /*10cd0*/  ISETP.GE.AND P6, PT, R2, UR4, PT ;  /* 0x0000000402007c0c */ /* 0x000fe2000bfc6270 */
[----:B------:R-:W-:Y:S01]  /*10ce0*/  @!P1 IMAD.WIDE R6, R7, 0x4, R4 ;  /* 0x0000000407069825 */ /* 0x000fe200078e0204 */
[----:B------:R-:W-:-:S02]  /*10cf0*/  ISETP.GE.AND P4, PT, R19, UR4, PT ;  /* 0x0000000413007c0c */ /* 0x000fc4000bf86270 */
[----:B-1----:R-:W-:Y:S01]  /*10d00*/  @!P0 LOP3.LUT R9, R18, 0xfffffffe, RZ, 0xc0, !PT ;  /* 0xfffffffe12098812 */ /* 0x002fe200078ec0ff */
[----:B------:R-:W-:Y:S01]  /*10d10*/  VIADD R18, R3, 0x88 ;  /* 0x0000008803127836 */ /* 0x000fe20000000000 */
[----:B------:R-:W-:Y:S01]  /*10d20*/  @!P3 LEA.HI R20, R20, R20, RZ, 0x1 ;  /* 0x000000141414b211 */ /* 0x000fe200078f08ff */
[----:B------:R1:W-:Y:S01]  /*10d30*/  @!P1 ST.E.64 desc[UR36][R6.64], R62 ;  /* 0x0000003e06009985 */ /* 0x0003e2000c101b24 */
[----:B--2---:R-:W-:Y:S01]  /*10d40*/  @!P2 LOP3.LUT R11, R0, 0xfffffffe, RZ, 0xc0, !PT ;  /* 0xfffffffe000ba812 */ /* 0x004fe200078ec0ff */
[----:B------:R-:W-:Y:S01]  /*10d50*/  @!P0 IMAD.WIDE R8, R9, 0x4, R4 ;  /* 0x0000000409088825 */ /* 0x000fe200078e0204 */
[----:B------:R-:W-:Y:S02]  /*10d60*/  ISETP.GE.AND P1, PT, R18, UR4, PT ;  /* 0x0000000412007c0c */ /* 0x000fe4000bf26270 */
[----:B------:R-:W-:Y:S01]  /*10d70*/  @!P5 LEA.HI R17, R17, R17, RZ, 0x1 ;  /* 0x000000111111d211 */ /* 0x000fe200078f08ff */
[----:B------:R-:W-:Y:S01]  /*10d80*/  VIADD R0, R3, 0x90 ;  /* 0x0000009003007836 */ /* 0x000fe20000000000 */
[----:B------:R-:W-:Y:S01]  /*10d90*/  @!P6 LEA.HI R2, R2, R2, RZ, 0x1 ;  /* 0x000000020202e211 */ /* 0x000fe200078f08ff */
[----:B------:R2:W-:Y:S01]  /*10da0*/  @!P0 ST.E.64 desc[UR36][R8.64], R66 ;  /* 0x0000004208008985 */ /* 0x0005e2000c101b24 */
[----:B------:R-:W-:-:S02]  /*10db0*/  @!P4 LEA.HI R19, R19, R19, RZ, 0x1 ;  /* 0x000000131313c211 */ /* 0x000fc400078f08ff */
[----:B0-----:R-:W-:Y:S01]  /*10dc0*/  @!P6 LOP3.LUT R13, R2, 0xfffffffe, RZ, 0xc0, !PT ;  /* 0xfffffffe020de812 */ /* 0x001fe200078ec0ff */
[----:B------:R-:W-:Y:S01]  /*10dd0*/  VIADD R2, R3, 0x98 ;  /* 0x0000009803027836 */ /* 0x000fe20000000000 */
[----:B------:R-:W-:Y:S01]  /*10de0*/  @!P5 LOP3.LUT R17, R17, 0xfffffffe, RZ, 0xc0, !PT ;  /* 0xfffffffe1111d812 */ /* 0x000fe200078ec0ff */
[--C-:B-1----:R-:W-:Y:S01]  /*10df0*/  @!P2 IMAD.WIDE R6, R11, 0x4, R4.reuse ;  /* 0x000000040b06a825 */ /* 0x102fe200078e0204 */
[----:B------:R-:W-:Y:S02]  /*10e00*/  @!P4 LOP3.LUT R19, R19, 0xfffffffe, RZ, 0xc0, !PT ;  /* 0xfffffffe1313c812 */ /* 0x000fe400078ec0ff */
[----:B------:R-:W-:Y:S01]  /*10e10*/  @!P3 LOP3.LUT R15, R20, 0xfffffffe, RZ, 0xc0, !PT ;  /* 0xfffffffe140fb812 */ /* 0x000fe200078ec0ff */
[--C-:B------:R-:W-:Y:S01]  /*10e20*/  @!P5 IMAD.WIDE R10, R17, 0x4, R4.reuse ;  /* 0x00000004110ad825 */ /* 0x100fe200078e0204 */
[----:B------:R-:W-:Y:S01]  /*10e30*/  ISETP.GE.AND P0, PT, R16, UR4, PT ;  /* 0x0000000410007c0c */ /* 0x000fe2000bf06270 */
[----:B------:R0:W-:Y:S01]  /*10e40*/  @!P2 ST.E.64 desc[UR36][R6.64], R70 ;  /* 0x000000460600a985 */ /* 0x0001e2000c101b24 */
[----:B------:R-:W-:Y:S01]  /*10e50*/  IADD3 R20, R3, 0xb0, RZ ;  /* 0x000000b003147810 */ /* 0x000fe20007ffe0ff */
[----:B--2---:R-:W-:Y:S01]  /*10e60*/  @!P6 IMAD.WIDE R8, R13, 0x4, R4 ;  /* 0x000000040d08e825 */ /* 0x004fe200078e0204 */
[----:B------:R-:W-:-:S02]  /*10e70*/  ISETP.GE.AND P2, PT, R0, UR4, PT ;  /* 0x0000000400007c0c */ /* 0x000fc4000bf46270 */
[----:B------:R-:W-:Y:S01]  /*10e80*/  @!P1 LEA.HI R18, R18, R18, RZ, 0x1 ;  /* 0x0000001212129211 */ /* 0x000fe200078f08ff */
[--C-:B------:R-:W-:Y:S01]  /*10e90*/  @!P4 IMAD.WIDE R12, R19, 0x4, R4.reuse ;  /* 0x00000004130cc825 */ /* 0x100fe200078e0204 */
[----:B------:R1:W-:Y:S01]  /*10ea0*/  @!P6 ST.E.64 desc[UR36][R8.64], R74 ;  /* 0x0000004a0800e985 */ /* 0x0003e2000c101b24 */
[----:B------:R-:W-:Y:S02]  /*10eb0*/  ISETP.GE.AND P6, PT, R20, UR4, PT ;  /* 0x0000000414007c0c */ /* 0x000fe4000bfc6270 */
[----:B------:R-:W-:Y:S01]  /*10ec0*/  @!P3 IMAD.WIDE R14, R15, 0x4, R4 ;  /* 0x000000040f0eb825 */ /* 0x000fe200078e0204 */
[----:B------:R2:W-:Y:S01]  /*10ed0*/  @!P5 ST.E.64 desc[UR36][R10.64], R78 ;  /* 0x0000004e0a00d985 */ /* 0x0005e2000c101b24 */
[----:B------:R-:W-:Y:S02]  /*10ee0*/  @!P0 LEA.HI R16, R16, R16, RZ, 0x1 ;  /* 0x0000001010108211 */ /* 0x000fe400078f08ff */
[C---:B------:R-:W-:Y:S01]  /*10ef0*/  VIADD R17, R3.reuse, 0xa0 ;  /* 0x000000a003117836 */ /* 0x040fe20000000000 */
[----:B------:R3:W-:Y:S01]  /*10f00*/  @!P4 ST.E.64 desc[UR36][R12.64], R82 ;  /* 0x000000520c00c985 */ /* 0x0007e2000c101b24 */
[C---:B------:R-:W-:Y:S01]  /*10f10*/  VIADD R19, R3.reuse, 0xa8 ;  /* 0x000000a803137836 */ /* 0x040fe20000000000 */
[----:B0-----:R-:W-:Y:S01]  /*10f20*/  @!P0 LOP3.LUT R7, R16, 0xfffffffe, RZ, 0xc0, !PT ;  /* 0xfffffffe10078812 */ /* 0x001fe200078ec0ff */
[----:B------:R-:W-:Y:S01]  /*10f30*/  VIADD R3, R3, 0xb8 ;  /* 0x000000b803037836 */ /* 0x000fe20000000000 */
[----:B------:R-:W-:Y:S01]  /*10f40*/  @!P3 ST.E.64 desc[UR36][R14.64], R86 ;  /* 0x000000560e00b985 */ /* 0x000fe2000c101b24 */
[----:B------:R-:W-:-:S02]  /*10f50*/  ISETP.GE.AND P3, PT, R2, UR4, PT ;  /* 0x0000000402007c0c */ /* 0x000fc4000bf66270 */
[----:B------:R-:W-:Y:S01]  /*10f60*/  ISETP.GE.AND P4, PT, R17, UR4, PT ;  /* 0x0000000411007c0c */ /* 0x000fe2000bf86270 */
[--C-:B------:R-:W-:Y:S01]  /*10f70*/  @!P0 IMAD.WIDE R6, R7, 0x4, R4.reuse ;  /* 0x0000000407068825 */ /* 0x100fe200078e0204 */
[----:B------:R-:W-:Y:S02]  /*10f80*/  ISETP.GE.AND P5, PT, R19, UR4, PT ;  /* 0x0000000413007c0c */ /* 0x000fe4000bfa6270 */
[----:B-1----:R-:W-:Y:S02]  /*10f90*/  @!P1 LOP3.LUT R9, R18, 0xfffffffe, RZ, 0xc0, !PT ;  /* 0xfffffffe12099812 */ /* 0x002fe400078ec0ff */
[----:B------:R-:W-:Y:S01]  /*10fa0*/  @!P2 LEA.HI R0, R0, R0, RZ, 0x1 ;  /* 0x000000000000a211 */ /* 0x000fe200078f08ff */
[----:B------:R0:W-:Y:S01]  /*10fb0*/  @!P0 ST.E.64 desc[UR36][R6.64], R90 ;  /* 0x0000005a06008985 */ /* 0x0001e2000c101b24 */
[----:B------:R-:W-:Y:S01]  /*10fc0*/  @!P6 LEA.HI R20, R20, R20, RZ, 0x1 ;  /* 0x000000141414e211 */ /* 0x000fe200078f08ff */
[----:B------:R-:W-:Y:S01]  /*10fd0*/  @!P1 IMAD.WIDE R8, R9, 0x4, R4 ;  /* 0x0000000409089825 */ /* 0x000fe200078e0204 */
[----:B--2---:R-:W-:-:S02]  /*10fe0*/  @!P2 LOP3.LUT R11, R0, 0xfffffffe, RZ, 0xc0, !PT ;  /* 0xfffffffe000ba812 */ /* 0x004fc400078ec0ff */
[----:B------:R-:W-:Y:S02]  /*10ff0*/  @!P3 LEA.HI R2, R2, R2, RZ, 0x1 ;  /* 0x000000020202b211 */ /* 0x000fe400078f08ff */
[----:B------:R-:W-:Y:S01]  /*11000*/  @!P4 LEA.HI R17, R17, R17, RZ, 0x1 ;  /* 0x000000111111c211 */ /* 0x000fe200078f08ff */
[----:B------:R1:W-:Y:S01]  /*11010*/  @!P1 ST.E.64 desc[UR36][R8.64], R94 ;  /* 0x0000005e08009985 */ /* 0x0003e2000c101b24 */
[----:B------:R-:W-:Y:S02]  /*11020*/  @!P5 LEA.HI R19, R19, R19, RZ, 0x1 ;  /* 0x000000131313d211 */ /* 0x000fe400078f08ff */
[----:B---3--:R-:W-:Y:S02]  /*11030*/  @!P3 LOP3.LUT R13, R2, 0xfffffffe, RZ, 0xc0, !PT ;  /* 0xfffffffe020db812 */ /* 0x008fe400078ec0ff */
[----:B------:R-:W-:Y:S01]  /*11040*/  @!P4 LOP3.LUT R17, R17, 0xfffffffe, RZ, 0xc0, !PT ;  /* 0xfffffffe1111c812 */ /* 0x000fe200078ec0ff */
[----:B0-----:R-:W-:Y:S01]  /*11050*/  @!P2 IMAD.WIDE R6, R11, 0x4, R4 ;  /* 0x000000040b06a825 */ /* 0x001fe200078e0204 */
[----:B------:R-:W-:-:S02]  /*11060*/  @!P5 LOP3.LUT R19, R19, 0xfffffffe, RZ, 0xc0, !PT ;  /* 0xfffffffe1313d812 */ /* 0x000fc400078ec0ff */
[----:B------:R-:W-:Y:S01]  /*11070*/  @!P6 LOP3.LUT R15, R20, 0xfffffffe, RZ, 0xc0, !PT ;  /* 0xfffffffe140fe812 */ /* 0x000fe200078ec0ff */
[--C-:B------:R-:W-:Y:S01]  /*11080*/  @!P4 IMAD.WIDE R10, R17, 0x4, R4.reuse ;  /* 0x00000004110ac825 */ /* 0x100fe200078e0204 */
[----:B------:R0:W-:Y:S01]  /*11090*/  @!P2 ST.E.64 desc[UR36][R6.64], R98 ;  /* 0x000000620600a985 */ /* 0x0001e2000c101b24 */
[----:B------:R-:W-:Y:S02]  /*110a0*/  ISETP.GE.AND P0, PT, R3, UR4, PT ;  /* 0x0000000403007c0c */ /* 0x000fe4000bf06270 */
        /* <DEDUP_REMOVED lines=13> */
.L_x_4328:
        /* <DEDUP_REMOVED lines=31> */
[----:B------:R-:W-:Y:S01]  /*11370*/  IMAD.MOV R7, RZ, RZ, -R5 ;  /* 0x000000ffff077224 */ /* 0x000fe200078e0a05 */
[----:B------:R-:W-:Y:S01]  /*11380*/  UIMAD UR6, UR11, UR9, UR6 ;  /* 0x000000090b0672a4 */ /* 0x000fe2000f8e0206 */
[----:B------:R-:W-:Y:S01]  /*11390*/  IMAD.U32 R3, RZ, RZ, UR5 ;  /* 0x00000005ff037e24 */ /* 0x000fe2000f8e00ff */
[----:B------:R-:W-:Y:S01]  /*113a0*/  SHF.R.S32.HI R4, RZ, 0x1f, R9 ;  /* 0x0000001fff047819 */ /* 0x000fe20000011409 */
[----:B------:R-:W-:Y:S01]  /*113b0*/  IMAD.U32 R2, RZ, RZ, UR4 ;  /* 0x00000004ff027e24 */ /* 0x000fe2000f8e00ff */
        /* <DEDUP_REMOVED lines=19> */
[----:B------:R-:W-:-:S04]  /*114f0*/  ULDC.64 UR4, c[0x0][0xba8] ;  /* 0x0002ea0000047ab9 */ /* 0x000fc80000000a00 */
[----:B------:R-:W-:Y:S02]  /*11500*/  IADD3 R3, R3, R5, RZ ;  /* 0x0000000503037210 */ /* 0x000fe40007ffe0ff */
[----:B------:R-:W-:-:S04]  /*11510*/  LEA R4, P0, R2, UR4, 0x2 ;  /* 0x0000000402047c11 */ /* 0x000fc8000f8010ff */
[----:B------:R-:W-:Y:S01]  /*11520*/  LEA.HI.X R5, R2, UR5, R3, 0x2, P0 ;  /* 0x0000000502057c11 */ /* 0x000fe200080f1403 */
[----:B------:R-:W-:-:S05]  /*11530*/  IMAD.MOV.U32 R3, RZ, RZ, -0x800000 ;  /* 0xff800000ff037424 */ /* 0x000fca00078e00ff */
[----:B------:R0:W-:Y:S01]  /*11540*/  STG.E desc[UR36][R4.64], R3 ;  /* 0x0000000304007986 */ /* 0x0001e2000c101924 */
[----:B------:R-:W-:Y:S05]  /*11550*/  BRA `(.L_x_4241) ;  /* 0x0000004000047947 */ /* 0x000fea0003800000 */
.L_x_4239:
        /* <DEDUP_REMOVED lines=18> */
.L_x_4331:
[----:B------:R-:W-:Y:S01]  /*11680*/  ULDC UR7, c[0x0][0xc50] ;  /* 0x0003140000077ab9 */ /* 0x000fe20000000800 */
[----:B------:R-:W-:Y:S01]  /*11690*/  UMOV UR41, UR6 ;  /* 0x0000000600297c82 */ /* 0x000fe20008000000 */
[----:B------:R-:W-:-:S11]  /*116a0*/  UISETP.NE.AND UP0, UPT, UR7, 0x1, UPT ;  /* 0x000000010700788c */ /* 0x000fd6000bf05270 */
[----:B------:R-:W-:Y:S01]  /*116b0*/  @UP0 ULDC UR4, c[0x0][0xc54] ;  /* 0x0003150000040ab9 */ /* 0x000fe20000000800 */
[----:B------:R-:W-:Y:S01]  /*116c0*/  @UP0 ULDC UR8, c[0x0][0xc58] ;  /* 0x0003160000080ab9 */ /* 0x000fe20000000800 */
[----:B------:R-:W-:-:S04]  /*116d0*/  UIMAD.WIDE.U32 UR4, UR6, UR4, URZ ;  /* 0x00000004060472a5 */ /* 0x000fc8000f8e003f */
[----:B------:R-:W-:-:S12]  /*116e0*/  @UP0 USHF.R.U32.HI UR41, URZ, UR8, UR5 ;  /* 0x000000083f290299 */ /* 0x000fd80008011605 */
.L_x_4332:
[----:B------:R-:W-:Y:S01]  /*116f0*/  ISETP.GE.AND P0, PT, R26, RZ, PT ;  /* 0x000000ff1a00720c */ /* 0x000fe20003f06270 */
[----:B------:R-:W-:Y:S01]  /*11700*/  UIADD3 UR47, -UR41, URZ, URZ ;  /* 0x0000003f292f7290 */ /* 0x000fe2000fffe13f */
[----:B------:R-:W-:Y:S02]  /*11710*/  IMAD.MOV.U32 R28, RZ, RZ, 0x1 ;  /* 0x00000001ff1c7424 */ /* 0x000fe400078e00ff */
[----:B------:R-:W-:Y:S01]  /*11720*/  IMAD.MOV.U32 R0, RZ, RZ, RZ ;  /* 0x000000ffff007224 */ /* 0x000fe200078e00ff */
[----:B------:R-:W-:Y:S01]  /*11730*/  UIMAD UR47, UR7, UR47, UR6 ;  /* 0x0000002f072f72a4 */ /* 0x000fe2000f8e0206 */
[----:B------:R-:W-:-:S07]  /*11740*/  IMAD.MOV.U32 R6, RZ, RZ, 0x1 ;  /* 0x00000001ff067424 */ /* 0x000fce00078e00ff */
[----:B------:R-:W-:Y:S05]  /*11750*/  @!P0 BRA `(.L_x_4333) ;  /* 0x0000003800bc8947 */ /* 0x000fea0003800000 */
[----:B------:R-:W0:Y:S01]  /*11760*/  LDC.64 R2, c[0x0][0xa28] ;  /* 0x00028a00ff027b82 */ /* 0x000e220000000a00 */
[----:B------:R-:W-:Y:S01]  /*11770*/  IMAD.MOV.U32 R22, RZ, RZ, RZ ;  /* 0x000000ffff167224 */ /* 0x000fe200078e00ff */
        /* <DEDUP_REMOVED lines=9> */
[----:B------:R-:W-:-:S03]  /*11810*/  UISETP.NE.AND UP1, UPT, UR4, 0x1, UPT ;  /* 0x000000010400788c */ /* 0x000fc6000bf25270 */
[----:B------:R-:W-:Y:S01]  /*11820*/  ULDC.64 UR4, c[0x0][0x418] ;  /* 0x0001060000047ab9 */ /* 0x000fe20000000a00 */
[----:B------:R-:W-:Y:S02]  /*11830*/  UP2UR UR50, UPR, URZ, 0x2 ;  /* 0x000000023f327883 */ /* 0x000fe40008000000 */
[----:B------:R-:W-:-:S03]  /*11840*/  UISETP.NE.U32.AND UP0, UPT, UR4, URZ, UPT ;  /* 0x0000003f0400728c */ /* 0x000fc6000bf05070 */
[----:B------:R-:W-:Y:S01]  /*11850*/  ULDC UR4, c[0x0][0x424] ;  /* 0x0001090000047ab9 */ /* 0x000fe20000000800 */
[----:B------:R-:W-:Y:S01]  /*11860*/  UISETP.NE.AND.EX UP0, UPT, UR5, URZ, UPT, UP0 ;  /* 0x0000003f0500728c */ /* 0x000fe2000bf05300 */
[----:B------:R-:W-:Y:S02]  /*11870*/  @UP1 ULDC UR9, c[0x0][0x450] ;  /* 0x0001140000091ab9 */ /* 0x000fe40000000800 */
[----:B------:R-:W-:Y:S01]  /*11880*/  @UP1 ULDC UR5, c[0x0][0x44c] ;  /* 0x0001130000051ab9 */ /* 0x000fe20000000800 */
[----:B------:R-:W-:-:S04]  /*11890*/  USEL UR43, UR4, 0x1, UP0 ;  /* 0x00000001042b7887 */ /* 0x000fc80008000000 */
[----:B------:R-:W-:Y:S02]  /*118a0*/  UIMAD UR7, UR43, UR6, 0x5f ;  /* 0x0000005f2b0774a4 */ /* 0x000fe4000f8e0206 */
[----:B------:R-:W-:Y:S02]  /*118b0*/  UIMAD UR43, UR43, UR6, URZ ;  /* 0x000000062b2b72a4 */ /* 0x000fe4000f8e023f */
[----:B------:R-:W-:Y:S02]  /*118c0*/  UIMAD.WIDE UR6, UR7, 0x2aaaaaab, URZ ;  /* 0x2aaaaaab070678a5 */ /* 0x000fe4000f8e023f */
[----:B-1----:R-:W-:Y:S02]  /*118d0*/  USHF.L.U32 UR42, UR42, 0x7, URZ ;  /* 0x000000072a2a7899 */ /* 0x002fe4000800063f */
[----:B------:R-:W-:Y:S02]  /*118e0*/  USHF.R.U32.HI UR44, URZ, 0x1f, UR7 ;  /* 0x0000001f3f2c7899 */ /* 0x000fe40008011607 */
[----:B------:R-:W-:-:S02]  /*118f0*/  UIADD3 UR8, UR42, 0x7f, URZ ;  /* 0x0000007f2a087890 */ /* 0x000fc4000fffe03f */
[----:B------:R-:W-:Y:S02]  /*11900*/  ULEA.HI.SX32 UR44, UR7, UR44, 0x1c ;  /* 0x0000002c072c7291 */ /* 0x000fe4000f8fe23f */
[----:B------:R-:W-:-:S04]  /*11910*/  UIMAD.WIDE.U32 UR4, UR8, UR5, URZ ;  /* 0x00000005080472a5 */ /* 0x000fc8000f8e003f */
[----:B------:R-:W-:Y:S02]  /*11920*/  @UP1 USHF.R.U32.HI UR8, URZ, UR9, UR5 ;  /* 0x000000093f081299 */ /* 0x000fe40008011605 */
[----:B------:R-:W-:Y:S01]  /*11930*/  UIADD3 UR9, UR43, 0x1, -UR10 ;  /* 0x000000012b097890 */ /* 0x000fe2000fffe80a */
[----:B------:R-:W-:Y:S02]  /*11940*/  ULDC.64 UR4, c[0x0][0x9e0] ;  /* 0x0002780000047ab9 */ /* 0x000fe40000000a00 */
[----:B------:R-:W-:Y:S02]  /*11950*/  UISETP.GE.AND UP0, UPT, UR5, 0x1, UPT ;  /* 0x000000010500788c */ /* 0x000fe4000bf06270 */
[----:B------:R-:W-:-:S04]  /*11960*/  UIADD3 UR9, UR9, UR8, URZ ;  /* 0x0000000809097290 */ /* 0x000fc8000fffe03f */
[----:B------:R-:W-:Y:S01]  /*11970*/  PLOP3.LUT P1, PT, PT, PT, UP0, 0x80, 0x0 ;  /* 0x000000000000781c */ /* 0x000fe20003f2f008 */
[----:B------:R-:W-:-:S12]  /*11980*/  UIADD3 UR4, UR9, UR4, URZ ;  /* 0x0000000409047290 */ /* 0x000fd8000fffe03f */
[----:B0-----:R-:W-:Y:S05]  /*11990*/  @!P1 BRA `(.L_x_4334) ;  /* 0x0000000000449947 */ /* 0x001fea0003800000 */
        /* <DEDUP_REMOVED lines=10> */
.L_x_4335:
[----:B------:R-:W-:-:S11]  /*11a40*/  UISETP.NE.AND UP0, UPT, UR5, 0x1, UPT ;  /* 0x000000010500788c */ /* 0x000fd6000bf05270 */
[----:B------:R-:W-:Y:S02]  /*11a50*/  @UP0 ULDC.64 UR12, c[0x0][0x9e8] ;  /* 0x00027a00000c0ab9 */ /* 0x000fe40000000a00 */
[----:B------:R-:W-:-:S04]  /*11a60*/  UIMAD.WIDE.U32 UR6, UR8, UR12, URZ ;  /* 0x0000000c080672a5 */ /* 0x000fc8000f8e003f */
[----:B------:R-:W-:-:S12]  /*11a70*/  @UP0 USHF.R.U32.HI UR8, URZ, UR13, UR7 ;  /* 0x0000000d3f080299 */ /* 0x000fd80008011607 */
.L_x_4336:
[----:B------:R-:W-:-:S04]  /*11a80*/  UIMAD UR8, UR8, UR5, UR5 ;  /* 0x00000005080872a4 */ /* 0x000fc8000f8e0205 */
[----:B------:R-:W-:-:S04]  /*11a90*/  UISETP.LT.AND UP0, UPT, UR4, UR8, UPT ;  /* 0x000000080400728c */ /* 0x000fc8000bf01270 */
[----:B------:R-:W-:-:S12]  /*11aa0*/  USEL UR4, UR4, UR8, UP0 ;  /* 0x0000000804047287 */ /* 0x000fd80008000000 */
.L_x_4334:
[----:B------:R-:W-:Y:S02]  /*11ab0*/  UISETP.NE.AND UP0, UPT, UR50, URZ, UPT ;  /* 0x0000003f3200728c */ /* 0x000fe4000bf05270 */
[----:B------:R-:W-:-:S03]  /*11ac0*/  UIADD3 UR6, UR4, 0x5f, URZ ;  /* 0x0000005f04067890 */ /* 0x000fc6000fffe03f */
[----:B------:R-:W-:Y:S01]  /*11ad0*/  UMOV UR4, UR42 ;  /* 0x0000002a00047c82 */ /* 0x000fe20008000000 */
[----:B------:R-:W-:-:S04]  /*11ae0*/  UIMAD.WIDE UR6, UR6, 0x2aaaaaab, URZ ;  /* 0x2aaaaaab060678a5 */ /* 0x000fc8000f8e023f */
[----:B------:R-:W-:Y:S01]  /*11af0*/  USHF.R.U32.HI UR45, URZ, 0x1f, UR7 ;  /* 0x0000001f3f2d7899 */ /* 0x000fe20008011607 */
[----:B------:R-:W-:Y:S02]  /*11b00*/  @UP0 ULDC UR8, c[0x0][0x44c] ;  /* 0x0001130000080ab9 */ /* 0x000fe40000000800 */
[----:B------:R-:W-:Y:S01]  /*11b10*/  @UP0 ULDC UR6, c[0x0][0x450] ;  /* 0x0001140000060ab9 */ /* 0x000fe20000000800 */
[----:B------:R-:W-:Y:S02]  /*11b20*/  UIMAD.WIDE.U32 UR8, UR42, UR8, URZ ;  /* 0x000000082a0872a5 */ /* 0x000fe4000f8e003f */
[----:B------:R-:W-:Y:S02]  /*11b30*/  ULEA.HI.SX32 UR45, UR7, UR45, 0x1c ;  /* 0x0000002d072d7291 */ /* 0x000fe4000f8fe23f */
        /* <DEDUP_REMOVED lines=17> */
.L_x_4338:
[----:B------:R-:W-:-:S11]  /*11c50*/  UISETP.NE.AND UP0, UPT, UR5, 0x1, UPT ;  /* 0x000000010500788c */ /* 0x000fd6000bf05270 */
[----:B------:R-:W-:Y:S02]  /*11c60*/  @UP0 ULDC.64 UR10, c[0x0][0x9e8] ;  /* 0x00027a00000a0ab9 */ /* 0x000fe40000000a00 */
[----:B------:R-:W-:-:S04]  /*11c70*/  UIMAD.WIDE.U32 UR6, UR4, UR10, URZ ;  /* 0x0000000a040672a5 */ /* 0x000fc8000f8e003f */
[----:B------:R-:W-:-:S12]  /*11c80*/  @UP0 USHF.R.U32.HI UR4, URZ, UR11, UR7 ;  /* 0x0000000b3f040299 */ /* 0x000fd80008011607 */
.L_x_4339:
[----:B------:R-:W-:-:S04]  /*11c90*/  UIMAD UR4, UR4, UR5, URZ ;  /* 0x00000005040472a4 */ /* 0x000fc8000f8e023f */
[----:B------:R-:W-:-:S04]  /*11ca0*/  UISETP.LT.AND UP0, UPT, UR8, UR4, UPT ;  /* 0x000000040800728c */ /* 0x000fc8000bf01270 */
[----:B------:R-:W-:-:S12]  /*11cb0*/  USEL UR8, UR8, UR4, !UP0 ;  /* 0x0000000408087287 */ /* 0x000fd8000c000000 */
.L_x_4337:
[----:B------:R-:W-:Y:S02]  /*11cc0*/  UIMAD.WIDE UR4, UR8, 0x2aaaaaab, URZ ;  /* 0x2aaaaaab080478a5 */ /* 0x000fe4000f8e023f */
[----:B------:R-:W-:Y:S02]  /*11cd0*/  USHF.R.U32.HI UR9, URZ, 0x10, UR47 ;  /* 0x000000103f097899 */ /* 0x000fe4000801162f */
[----:B------:R-:W-:Y:S02]  /*11ce0*/  USHF.R.U32.HI UR4, URZ, 0x1f, UR5 ;  /* 0x0000001f3f047899 */ /* 0x000fe40008011605 */
[----:B------:R-:W-:Y:S02]  /*11cf0*/  ULOP3.LUT UR47, UR47, 0xffff, URZ, 0xc0, !UPT ;  /* 0x0000ffff2f2f7892 */ /* 0x000fe4000f8ec03f */
[----:B------:R-:W-:Y:S01]  /*11d00*/  ULEA.HI.SX32 UR4, UR5, UR4, 0x1c ;  /* 0x0000000405047291 */ /* 0x000fe2000f8fe23f */
        /* <DEDUP_REMOVED lines=39> */
.L_x_4340:
[----:B------:R-:W-:Y:S02]  /*11f80*/  UIMAD UR51, UR47, UR40, UR46 ;  /* 0x000000282f3372a4 */ /* 0x000fe4000f8e022e */
[----:B------:R-:W-:Y:S01]  /*11f90*/  IMAD.U32 R0, RZ, RZ, UR40 ;  /* 0x00000028ff007e24 */ /* 0x000fe2000f8e00ff */
[----:B------:R-:W-:Y:S01]  /*11fa0*/  MOV R6, 0x1 ;  /* 0x0000000100067802 */ /* 0x000fe20000000f00 */
[----:B------:R-:W-:Y:S02]  /*11fb0*/  IMAD.MOV.U32 R28, RZ, RZ, 0x1 ;  /* 0x00000001ff1c7424 */ /* 0x000fe400078e00ff */
[----:B------:R-:W-:-:S05]  /*11fc0*/  IMAD.U32 R19, RZ, RZ, UR51 ;  /* 0x00000033ff137e24 */ /* 0x000fca000f8e00ff */
[----:B------:R-:W-:Y:S01]  /*11fd0*/  VIADDMNMX R19, R19, R0, UR12, PT ;  /* 0x0000000c13137e46 */ /* 0x000fe2000b800100 */
[----:B------:R-:W-:-:S03]  /*11fe0*/  IMAD.MOV.U32 R0, RZ, RZ, RZ ;  /* 0x000000ffff007224 */ /* 0x000fc600078e00ff */
        /* <DEDUP_REMOVED lines=25> */
.L_x_4341:
        /* <DEDUP_REMOVED lines=12> */
[----:B------:R-:W-:Y:S02]  /*12240*/  IMAD.U32 R7, RZ, RZ, UR7 ;  /* 0x00000007ff077e24 */ /* 0x000fe4000f8e00ff */
[----:B------:R-:W-:-:S02]  /*12250*/  IMAD.U32 R10, RZ, RZ, UR4 ;  /* 0x00000004ff0a7e24 */ /* 0x000fc4000f8e00ff */
[----:B------:R-:W-:Y:S02]  /*12260*/  IMAD.U32 R11, RZ, RZ, UR5 ;  /* 0x00000005ff0b7e24 */ /* 0x000fe4000f8e00ff */
[----:B------:R-:W-:Y:S02]  /*12270*/  IMAD.MOV.U32 R8, RZ, RZ, 0x70 ;  /* 0x00000070ff087424 */ /* 0x000fe400078e00ff */
[----:B------:R-:W-:Y:S02]  /*12280*/  IMAD.MOV.U32 R12, RZ, RZ, 0x1 ;  /* 0x00000001ff0c7424 */ /* 0x000fe400078e00ff */
[----:B0-----:R-:W-:-:S07]  /*12290*/  IMAD.MOV.U32 R13, RZ, RZ, RZ ;  /* 0x000000ffff0d7224 */ /* 0x001fce00078e00ff */
[----:B------:R-:W-:-:S07]  /*122a0*/  LEPC R20, `(.L_x_4343) ;  /* 0x000000001014794e */ /* 0x000fce0000000000 */
[----:B-1---5:R-:W-:Y:S05]  /*122b0*/  CALL.ABS.NOINC R2 ;  /* 0x0000000002007343 */ /* 0x022fea0003c00000 */
.L_x_4343:
[----:B------:R0:W1:Y:S01]  /*122c0*/  LDC.64 R2, c[0x4][R16] ;  /* 0x0100000010027b82 */ /* 0x0000620000000a00 */
[----:B------:R-:W-:Y:S01]  /*122d0*/  ULDC.64 UR4, c[0x4][0x138] ;  /* 0x01004e0000047ab9 */ /* 0x000fe20000000a00 */
[----:B------:R-:W-:Y:S01]  /*122e0*/  ULDC.64 UR6, c[0x4][0x140] ;  /* 0x0100500000067ab9 */ /* 0x000fe20000000a00 */
[----:B------:R-:W-:Y:S02]  /*122f0*/  IMAD.U32 R4, RZ, RZ, UR4 ;  /* 0x00000004ff047e24 */ /* 0x000fe4000f8e00ff */
        /* <DEDUP_REMOVED lines=11> */
.L_x_4342:
[----:B------:R-:W0:Y:S01]  /*123b0*/  LDC.64 R2, c[0x0][0x9f8] ;  /* 0x00027e00ff027b82 */ /* 0x000e220000000a00 */
[----:B------:R-:W-:-:S07]  /*123c0*/  IMAD.MOV.U32 R36, RZ, RZ, R26 ;  /* 0x000000ffff247224 */ /* 0x000fce00078e001a */
        /* <DEDUP_REMOVED lines=14> */
[----:B------:R-:W-:-:S05]  /*124b0*/  LOP3.LUT R37, R24, R0, RZ, 0xfc, !PT ;  /* 0x0000000018257212 */ /* 0x000fca00078efcff */
[----:B------:R-:W-:-:S04]  /*124c0*/  IMAD R5, R31, 0x60, R37 ;  /* 0x000000601f057824 */ /* 0x000fc800078e0225 */
[C---:B-----5:R-:W-:Y:S01]  /*124d0*/  IMAD.IADD R10, R5.reuse, 0x1, R22 ;  /* 0x00000001050a7824 */ /* 0x060fe200078e0216 */
[----:B------:R-:W-:Y:S01]  /*124e0*/  ISETP.GE.AND P0, PT, R5, UR43, PT ;  /* 0x0000002b05007c0c */ /* 0x000fe2000bf06270 */
[----:B0-----:R-:W0:Y:S01]  /*124f0*/  @P1 LDC R3, c[0x0][0x434] ;  /* 0x00010d00ff031b82 */ /* 0x001e220000000800 */
[----:B------:R-:W-:Y:S01]  /*12500*/  @P1 LOP3.LUT R16, R16, 0x20, RZ, 0xfc, !PT ;  /* 0x0000002010101812 */ /* 0x000fe200078efcff */
[----:B------:R-:W-:Y:S01]  /*12510*/  IMAD.MOV.U32 R9, RZ, RZ, R10 ;  /* 0x000000ffff097224 */ /* 0x000fe200078e000a */
[----:B------:R-:W-:-:S05]  /*12520*/  ISETP.GT.U32.OR P0, PT, R37, 0x5f, P0 ;  /* 0x0000005f2500780c */ /* 0x000fca0000704470 */
[----:B------:R-:W1:Y:S08]  /*12530*/  @P1 LDC R11, c[0x0][0x438] ;  /* 0x00010e00ff0b1b82 */ /* 0x000e700000000800 */
[----:B------:R-:W3:Y:S08]  /*12540*/  @!P0 LDC.64 R6, c[0x0][0x428] ;  /* 0x00010a00ff068b82 */ /* 0x000ef00000000a00 */
[----:B------:R-:W4:Y:S01]  /*12550*/  @!P0 LDC.64 R4, c[0x0][0x418] ;  /* 0x00010600ff048b82 */ /* 0x000f220000000a00 */
[----:B0-----:R-:W-:-:S05]  /*12560*/  @P1 IMAD.HI.U32 R0, R10, R3, RZ ;  /* 0x000000030a001227 */ /* 0x001fca00078e00ff */
[----:B-1----:R-:W-:-:S04]  /*12570*/  @P1 SHF.R.U32.HI R9, RZ, R11, R0 ;  /* 0x0000000bff091219 */ /* 0x002fc80000011600 */
[--C-:B------:R-:W-:Y:S01]  /*12580*/  @!P0 SHF.R.S32.HI R3, RZ, 0x1f, R9.reuse ;  /* 0x0000001fff038819 */ /* 0x100fe20000011409 */
[----:B------:R-:W-:Y:S01]  /*12590*/  @!P0 IMAD.MOV.U32 R2, RZ, RZ, R9 ;  /* 0x000000ffff028224 */ /* 0x000fe200078e0009 */
[----:B------:R-:W-:Y:S01]  /*125a0*/  LOP3.LUT R16, R16, 0xfffffffb, RZ, 0xc0, !PT ;  /* 0xfffffffb10107812 */ /* 0x000fe200078ec0ff */
[----:B------:R-:W-:Y:S01]  /*125b0*/  UMOV UR5, 0xffffffff ;  /* 0xffffffff00057882 */ /* 0x000fe20000000000 */
[----:B--2---:R-:W-:Y:S01]  /*125c0*/  SHF.R.S32.HI R12, RZ, 0x1f, R36 ;  /* 0x0000001fff0c7819 */ /* 0x004fe20000011424 */
[----:B---3--:R-:W-:-:S04]  /*125d0*/  @!P0 IMAD.WIDE.U32 R2, R36, R6, R2 ;  /* 0x0000000624028225 */ /* 0x008fc800078e0002 */
[----:B------:R-:W-:Y:S01]  /*125e0*/  @!P0 IMAD R0, R12, R6, RZ ;  /* 0x000000060c008224 */ /* 0x000fe200078e02ff */
[----:B----4-:R-:W-:Y:S01]  /*125f0*/  @!P0 LEA R4, P1, R2, R4, 0x2 ;  /* 0x0000000402048211 */ /* 0x010fe200078210ff */
[----:B------:R0:W-:Y:S02]  /*12600*/  STL [R1], R12 ;  /* 0x0000000c01007387 */ /* 0x0001e40000100800 */
[----:B------:R-:W-:-:S04]  /*12610*/  @!P0 IMAD R7, R36, R7, R0 ;  /* 0x0000000724078224 */ /* 0x000fc800078e0200 */
[----:B------:R-:W-:-:S05]  /*12620*/  @!P0 IMAD.IADD R0, R3, 0x1, R7 ;  /* 0x0000000103008824 */ /* 0x000fca00078e0207 */
[----:B------:R-:W-:Y:S01]  /*12630*/  @!P0 LEA.HI.X R5, R2, R5, R0, 0x2, P1 ;  /* 0x0000000502058211 */ /* 0x000fe200008f1400 */
[----:B------:R-:W-:-:S06]  /*12640*/  IMAD.MOV.U32 R0, RZ, RZ, RZ ;  /* 0x000000ffff007224 */ /* 0x000fcc00078e00ff */
[----:B------:R1:W5:Y:S02]  /*12650*/  @!P0 LDG.E R0, desc[UR36][R4.64] ;  /* 0x0000002404008981 */ /* 0x000364000c1e1900 */
[----:B-1----:R-:W-:-:S04]  /*12660*/  SHF.L.U32 R4, R25, 0x3, RZ ;  /* 0x0000000319047819 */ /* 0x002fc800000006ff */
[----:B------:R-:W-:-:S04]  /*12670*/  LOP3.LUT R23, R4, 0x38, RZ, 0xc0, !PT ;  /* 0x0000003804177812 */ /* 0x000fc800078ec0ff */
[C---:B------:R-:W-:Y:S02]  /*12680*/  ISETP.GE.AND P2, PT, R23.reuse, UR4, PT ;  /* 0x0000000417007c0c */ /* 0x040fe4000bf46270 */
[C---:B------:R-:W-:Y:S02]  /*12690*/  LOP3.LUT R34, R23.reuse, 0x40, RZ, 0xfc, !PT ;  /* 0x0000004017227812 */ /* 0x040fe400078efcff */
[----:B------:R-:W-:Y:S02]  /*126a0*/  LOP3.LUT R33, R23, 0x80, RZ, 0xfc, !PT ;  /* 0x0000008017217812 */ /* 0x000fe400078efcff */
[----:B------:R-:W-:Y:S02]  /*126b0*/  ISETP.GE.AND P1, PT, R34, UR4, PT ;  /* 0x0000000422007c0c */ /* 0x000fe4000bf26270 */
[----:B------:R-:W-:-:S05]  /*126c0*/  ISETP.GE.AND P0, PT, R33, UR4, PT ;  /* 0x0000000421007c0c */ /* 0x000fca000bf06270 */
[----:B------:R-:W-:-:S04]  /*126d0*/  @P2 LOP3.LUT R16, R16, 0x4, RZ, 0xfc, !PT ;  /* 0x0000000410102812 */ /* 0x000fc800078efcff */
[----:B------:R-:W-:-:S04]  /*126e0*/  LOP3.LUT R16, R16, 0xfffffffe, RZ, 0xc0, !PT ;  /* 0xfffffffe10107812 */ /* 0x000fc800078ec0ff */
[----:B------:R-:W-:-:S04]  /*126f0*/  LOP3.LUT R16, R16, 0xfffffffd, RZ, 0xc0, !PT ;  /* 0xfffffffd10107812 */ /* 0x000fc800078ec0ff */
[----:B------:R-:W-:-:S04]  /*12700*/  @P1 LOP3.LUT R16, R16, 0x2, RZ, 0xfc, !PT ;  /* 0x0000000210101812 */ /* 0x000fc800078efcff */
[----:B------:R-:W-:Y:S01]  /*12710*/  @P0 LOP3.LUT R16, R16, 0x1, RZ, 0xfc, !PT ;  /* 0x0000000110100812 */ /* 0x000fe200078efcff */
[----:B0-----:R-:W-:Y:S06]  /*12720*/  BRA.DIV UR5, `(.L_x_4344) ;  /* 0x0000003205707947 */ /* 0x001fec000b800000 */
.L_x_4386:
        /* <DEDUP_REMOVED lines=11> */
[----:B------:R-:W-:-:S05]  /*127e0*/  IMAD.U32 R2, RZ, RZ, UR4 ;  /* 0x00000004ff027e24 */ /* 0x000fca000f8e00ff */
[----:B------:R-:W-:-:S13]  /*127f0*/  ISETP.NE.AND P0, PT, R2, 0x3, PT ;  /* 0x000000030200780c */ /* 0x000fda0003f05270 */
[----:B------:R-:W-:Y:S01]  /*12800*/  @P0 LOP3.LUT R16, R16, 0x10, RZ, 0xfc, !PT ;  /* 0x0000001010100812 */ /* 0x000fe200078efcff */
[----:B------:R-:W-:Y:S06]  /*12810*/  @!P0 BRA `(.L_x_4345) ;  /* 0x0000000000048947 */ /* 0x000fec0003800000 */
[----:B------:R-:W-:Y:S01]  /*12820*/  BPT.TRAP 0x1 ;  /* 0x000000040000795c */ /* 0x000fe20000300000 */
.L_x_4345:
        /* <DEDUP_REMOVED lines=20> */
[----:B------:R-:W-:-:S05]  /*12970*/  VIADD R3, R3, UR4 ;  /* 0x0000000403037c36 */ /* 0x000fca0008000000 */
[----:B------:R-:W-:Y:S01]  /*12980*/  LEA.HI.X R18, R2, UR7, R3, 0x1, P0 ;  /* 0x0000000702127c11 */ /* 0x000fe200080f0c03 */
[----:B------:R-:W-:-:S05]  /*12990*/  IMAD.MOV.U32 R2, RZ, RZ, 0x1 ;  /* 0x00000001ff027424 */ /* 0x000fca00078e00ff */
[----:B------:R-:W-:-:S04]  /*129a0*/  SHF.L.U32 R2, R2, 0x1f, RZ ;  /* 0x0000001f02027819 */ /* 0x000fc800000006ff */
[----:B------:R-:W0:Y:S02]  /*129b0*/  SYNCS.PHASECHK.TRANS64.TRYWAIT P0, [UR48+0x30840], R2 ;  /* 0x03084002ff0075a7 */ /* 0x000e240008000170 */
[----:B0-----:R-:W-:Y:S05]  /*129c0*/  @!P0 BRA `(.L_x_4346) ;  /* 0x0000002c00e88947 */ /* 0x001fea0003800000 */
.L_x_4387:
[----:B------:R-:W-:Y:S01]  /*129d0*/  ULDC.64 UR4, c[0x0][0x300] ;  /* 0x0000c00000047ab9 */ /* 0x000fe20000000a00 */
[----:B------:R-:W-:Y:S01]  /*129e0*/  R2UR UR6, R35 ;  /* 0x00000000230672ca */ /* 0x000fe200000e0000 */
[----:B0-----:R-:W-:Y:S01]  /*129f0*/  IMAD R3, R6, UR4, RZ ;  /* 0x0000000406037c24 */ /* 0x001fe2000f8e02ff */
[----:B------:R-:W-:Y:S01]  /*12a00*/  SHF.R.U32.HI R27, RZ, 0x3, R8 ;  /* 0x00000003ff1b7819 */ /* 0x000fe20000011608 */
[----:B------:R-:W-:Y:S01]  /*12a10*/  IMAD.MOV.U32 R6, RZ, RZ, -0x60 ;  /* 0xffffffa0ff067424 */ /* 0x000fe200078e00ff */
[----:B------:R-:W-:Y:S01]  /*12a20*/  LOP3.LUT P3, RZ, R16, 0x4, RZ, 0xc0, !PT ;  /* 0x0000000410ff7812 */ /* 0x000fe2000786c0ff */
[----:B------:R-:W-:Y:S01]  /*12a30*/  IMAD R7, R10, UR5, R3 ;  /* 0x000000050a077c24 */ /* 0x000fe2000f8e0203 */
[----:B------:R-:W-:Y:S01]  /*12a40*/  LOP3.LUT P2, RZ, R16, 0x2, RZ, 0xc0, !PT ;  /* 0x0000000210ff7812 */ /* 0x000fe2000784c0ff */
[----:B------:R-:W-:Y:S01]  /*12a50*/  IMAD.WIDE.U32 R2, R10, UR4, RZ ;  /* 0x000000040a027c25 */ /* 0x000fe2000f8e00ff */
[----:B------:R-:W-:Y:S01]  /*12a60*/  ULDC.64 UR4, c[0x0][0x310] ;  /* 0x0000c40000047ab9 */ /* 0x000fe20000000a00 */
[----:B------:R-:W-:-:S02]  /*12a70*/  LOP3.LUT P1, RZ, R16, 0x1, RZ, 0xc0, !PT ;  /* 0x0000000110ff7812 */ /* 0x000fc4000782c0ff */
[----:B------:R-:W-:Y:S02]  /*12a80*/  IMAD.IADD R3, R3, 0x1, R7 ;  /* 0x0000000103037824 */ /* 0x000fe400078e0207 */
[----:B------:R-:W-:Y:S02]  /*12a90*/  IMAD R5, R5, UR4, RZ ;  /* 0x0000000405057c24 */ /* 0x000fe4000f8e02ff */
[----:B------:R-:W-:-:S04]  /*12aa0*/  IMAD.WIDE.U32 R2, R0, UR4, R2 ;  /* 0x0000000400027c25 */ /* 0x000fc8000f8e0002 */
[----:B------:R-:W-:Y:S01]  /*12ab0*/  IMAD R5, R0, UR5, R5 ;  /* 0x0000000500057c24 */ /* 0x000fe2000f8e0205 */
[----:B------:R-:W-:Y:S01]  /*12ac0*/  ULDC.64 UR4, c[0x0][0x308] ;  /* 0x0000c20000047ab9 */ /* 0x000fe20000000a00 */
[----:B------:R-:W-:Y:S02]  /*12ad0*/  IMAD R6, R31, R6, UR43 ;  /* 0x0000002b1f067e24 */ /* 0x000fe4000f8e0206 */
[----:B------:R-:W-:Y:S02]  /*12ae0*/  IMAD.IADD R3, R3, 0x1, R5 ;  /* 0x0000000103037824 */ /* 0x000fe400078e0205 */
[----:B------:R-:W-:Y:S01]  /*12af0*/  IMAD.U32 R5, RZ, RZ, UR4 ;  /* 0x00000004ff057e24 */ /* 0x000fe2000f8e00ff */
[----:B------:R-:W-:Y:S01]  /*12b00*/  UIMAD UR4, UR6, UR4, URZ ;  /* 0x00000004060472a4 */ /* 0x000fe2000f8e023f */
[----:B------:R-:W-:Y:S02]  /*12b10*/  IMAD.IADD R6, R6, 0x1, -R27 ;  /* 0x0000000106067824 */ /* 0x000fe400078e0a1b */
[----:B------:R-:W-:Y:S01]  /*12b20*/  IMAD.WIDE.U32 R2, R5, UR41, R2 ;  /* 0x0000002905027c25 */ /* 0x000fe2000f8e0002 */
[----:B------:R-:W-:Y:S01]  /*12b30*/  UIMAD UR4, UR41, UR5, UR4 ;  /* 0x00000005290472a4 */ /* 0x000fe2000f8e0204 */
[----:B------:R-:W-:-:S02]  /*12b40*/  ULDC.64 UR6, c[0x0][0x2e8] ;  /* 0x0000ba0000067ab9 */ /* 0x000fc40000000a00 */
[----:B------:R-:W-:Y:S01]  /*12b50*/  IMAD.SHL.U32 R30, R8, 0x8, RZ ;  /* 0x00000008081e7824 */ /* 0x000fe200078e00ff */
[----:B------:R-:W-:Y:S02]  /*12b60*/  LEA R0, P0, R2, UR6, 0x1 ;  /* 0x0000000602007c11 */ /* 0x000fe4000f8008ff */
[----:B------:R-:W-:Y:S01]  /*12b70*/  IADD3 R7, R3, UR4, RZ ;  /* 0x0000000403077c10 */ /* 0x000fe2000fffe0ff */
[----:B------:R-:W-:Y:S01]  /*12b80*/  UMOV UR4, 0xffffffff ;  /* 0xffffffff00047882 */ /* 0x000fe20000000000 */
[----:B------:R-:W-:Y:S02]  /*12b90*/  LOP3.LUT R3, R4, 0x1c0, RZ, 0xc0, !PT ;  /* 0x000001c004037812 */ /* 0x000fe400078ec0ff */
[----:B------:R-:W-:Y:S02]  /*12ba0*/  LEA.HI.X R7, R2, UR7, R7, 0x1, P0 ;  /* 0x0000000702077c11 */ /* 0x000fe400080f0c07 */
[----:B------:R-:W-:Y:S02]  /*12bb0*/  LOP3.LUT R4, R3, 0x38, R4, 0xf8, !PT ;  /* 0x0000003803047812 */ /* 0x000fe400078ef804 */
[----:B------:R-:W-:-:S02]  /*12bc0*/  ISETP.GE.AND P0, PT, R6, 0x1, PT ;  /* 0x000000010600780c */ /* 0x000fc40003f06270 */
[----:B------:R-:W-:-:S04]  /*12bd0*/  LOP3.LUT R25, R4, 0x38, R25, 0x78, !PT ;  /* 0x0000003804197812 */ /* 0x000fc800078e7819 */
[----:B------:R-:W-:Y:S01]  /*12be0*/  LOP3.LUT R30, R25, 0x200, R30, 0xf8, !PT ;  /* 0x00000200191e7812 */ /* 0x000fe200078ef81e */
[----:B------:R-:W-:Y:S06]  /*12bf0*/  BRA.DIV UR4, `(.L_x_4347) ;  /* 0x0000002e04747947 */ /* 0x000fec000b800000 */
[----:B------:R-:W-:Y:S01]  /*12c00*/  SHFL.IDX PT, R3, R7, RZ, 0x181f ;  /* 0x00181fff07037589 */ /* 0x000fe200000e0000 */
[----:B------:R-:W-:-:S03]  /*12c10*/  @P0 LEA R9, R30, UR48, 0x1 ;  /* 0x000000301e090c11 */ /* 0x000fc6000f8e08ff */
[----:B------:R-:W0:Y:S04]  /*12c20*/  SHFL.IDX PT, R2, R0, RZ, 0x181f ;  /* 0x00181fff00027589 */ /* 0x000e2800000e0000 */
[----:B------:R-:W-:Y:S04]  /*12c30*/  SHFL.IDX PT, R5, R7, 0x1, 0x181f ;  /* 0x00381f0007057f89 */ /* 0x000fe800000e0000 */
[----:B------:R-:W-:Y:S04]  /*12c40*/  SHFL.IDX PT, R4, R0, 0x1, 0x181f ;  /* 0x00381f0000047f89 */ /* 0x000fe800000e0000 */
[----:B------:R-:W-:Y:S04]  /*12c50*/  SHFL.IDX PT, R8, R7, 0x2, 0x181f ;  /* 0x00581f0007087f89 */ /* 0x000fe800000e0000 */
[----:B------:R-:W1:Y:S04]  /*12c60*/  SHFL.IDX PT, R14, R0, 0x2, 0x181f ;  /* 0x00581f00000e7f89 */ /* 0x000e6800000e0000 */
[----:B------:R-:W2:Y:S01]  /*12c70*/  SHFL.IDX PT, R10, R0, 0x3, 0x181f ;  /* 0x00781f00000a7f89 */ /* 0x000ea200000e0000 */
[----:B0-----:R-:W-:-:S05]  /*12c80*/  @P0 IMAD.WIDE.U32 R2, R23, 0x2, R2 ;  /* 0x0000000217020825 */ /* 0x001fca00078e0002 */
[----:B------:R-:W-:Y:S04]  /*12c90*/  @P0 LDGSTS.E.BYPASS.LTC128B.128 [R9+0x1e400], desc[UR36][R2.64], !P3 ;  /* 0x1e40000002090fae */ /* 0x000fe8000d901d64 */
[----:B------:R-:W-:Y:S04]  /*12ca0*/  @P0 LDGSTS.E.BYPASS.LTC128B.128 [R9+0x21400], desc[UR36][R2.64+0x80], !P2 ;  /* 0x2140008002090fae */ /* 0x000fe8000d101d64 */
[----:B------:R0:W-:Y:S01]  /*12cb0*/  @P0 LDGSTS.E.BYPASS.LTC128B.128 [R9+0x24400], desc[UR36][R2.64+0x100], !P1 ;  /* 0x2440010002090fae */ /* 0x0001e2000c901d64 */
[----:B------:R-:W-:-:S03]  /*12cc0*/  ISETP.GE.AND P0, PT, R6, 0x11, PT ;  /* 0x000000110600780c */ /* 0x000fc60003f06270 */
[----:B0-----:R-:W0:Y:S01]  /*12cd0*/  SHFL.IDX PT, R9, R7, 0x3, 0x181f ;  /* 0x00781f0007097f89 */ /* 0x001e2200000e0000 */
[----:B-1----:R-:W-:-:S09]  /*12ce0*/  IMAD.MOV.U32 R2, RZ, RZ, R14 ;  /* 0x000000ffff027224 */ /* 0x002fd200078e000e */
[----:B------:R-:W-:Y:S01]  /*12cf0*/  @P0 LEA R21, R30, UR48, 0x1 ;  /* 0x000000301e150c11 */ /* 0x000fe2000f8e08ff */
[----:B------:R-:W-:Y:S01]  /*12d00*/  @P0 IMAD.WIDE.U32 R4, R23, 0x2, R4 ;  /* 0x0000000217040825 */ /* 0x000fe200078e0004 */
[----:B------:R-:W1:Y:S03]  /*12d10*/  SHFL.IDX PT, R14, R0, 0x4, 0x181f ;  /* 0x00981f00000e7f89 */ /* 0x000e6600000e0000 */
[----:B------:R-:W-:Y:S01]  /*12d20*/  IMAD.MOV.U32 R3, RZ, RZ, R8 ;  /* 0x000000ffff037224 */ /* 0x000fe200078e0008 */
[----:B------:R-:W-:Y:S04]  /*12d30*/  @P0 LDGSTS.E.BYPASS.LTC128B.128 [R21+0x1ec00], desc[UR36][R4.64], !P3 ;  /* 0x1ec0000004150fae */ /* 0x000fe8000d901d64 */
[----:B------:R-:W-:Y:S04]  /*12d40*/  @P0 LDGSTS.E.BYPASS.LTC128B.128 [R21+0x21c00], desc[UR36][R4.64+0x80], !P2 ;  /* 0x21c0008004150fae */ /* 0x000fe8000d101d64 */
[----:B------:R2:W-:Y:S01]  /*12d50*/  @P0 LDGSTS.E.BYPASS.LTC128B.128 [R21+0x24c00], desc[UR36][R4.64+0x100], !P1 ;  /* 0x24c0010004150fae */ /* 0x0005e2000c901d64 */
[----:B------:R-:W-:-:S03]  /*12d60*/  ISETP.GE.AND P0, PT, R6, 0x21, PT ;  /* 0x000000210600780c */ /* 0x000fc60003f06270 */
[----:B------:R-:W3:Y:S04]  /*12d70*/  SHFL.IDX PT, R8, R7, 0x4, 0x181f ;  /* 0x00981f0007087f89 */ /* 0x000ee800000e0000 */
[----:B------:R-:W4:Y:S01]  /*12d80*/  SHFL.IDX PT, R7, R7, 0x5, 0x181f ;  /* 0x00b81f0007077f89 */ /* 0x000f2200000e0000 */
[----:B--2---:R-:W-:-:S05]  /*12d90*/  IMAD.MOV.U32 R4, RZ, RZ, R10 ;  /* 0x000000ffff047224 */ /* 0x004fca00078e000a */
[----:B------:R-:W-:Y:S01]  /*12da0*/  @P0 IMAD.WIDE.U32 R2, R23, 0x2, R2 ;  /* 0x0000000217020825 */ /* 0x000fe200078e0002 */
[----:B------:R-:W-:-:S03]  /*12db0*/  @P0 LEA R25, R30, UR48, 0x1 ;  /* 0x000000301e190c11 */ /* 0x000fc6000f8e08ff */
[----:B0-----:R-:W-:Y:S02]  /*12dc0*/  IMAD.MOV.U32 R5, RZ, RZ, R9 ;  /* 0x000000ffff057224 */ /* 0x001fe400078e0009 */
[----:B------:R-:W-:Y:S04]  /*12dd0*/  @P0 LDGSTS.E.BYPASS.LTC128B.128 [R25+0x1f400], desc[UR36][R2.64], !P3 ;  /* 0x1f40000002190fae */ /* 0x000fe8000d901d64 */
[----:B------:R-:W-:Y:S04]  /*12de0*/  @P0 LDGSTS.E.BYPASS.LTC128B.128 [R25+0x22400], desc[UR36][R2.64+0x80], !P2 ;  /* 0x2240008002190fae */ /* 0x000fe8000d101d64 */
[----:B------:R1:W-:Y:S01]  /*12df0*/  @P0 LDGSTS.E.BYPASS.LTC128B.128 [R25+0x25400], desc[UR36][R2.64+0x100], !P1 ;  /* 0x2540010002190fae */ /* 0x0003e2000c901d64 */
[----:B------:R-:W-:Y:S01]  /*12e00*/  ISETP.GE.AND P0, PT, R6, 0x31, PT ;  /* 0x000000310600780c */ /* 0x000fe20003f06270 */
[----:B-1----:R-:W-:-:S12]  /*12e10*/  IMAD.MOV.U32 R2, RZ, RZ, R14 ;  /* 0x000000ffff027224 */ /* 0x002fd800078e000e */
[----:B------:R-:W-:Y:S01]  /*12e20*/  @P0 IMAD.WIDE.U32 R4, R23, 0x2, R4 ;  /* 0x0000000217040825 */ /* 0x000fe200078e0004 */
[----:B------:R-:W-:Y:S01]  /*12e30*/  @P0 LEA R9, R30, UR48, 0x1 ;  /* 0x000000301e090c11 */ /* 0x000fe2000f8e08ff */
[----:B------:R0:W1:Y:S02]  /*12e40*/  SHFL.IDX PT, R14, R0, 0x5, 0x181f ;  /* 0x00b81f00000e7f89 */ /* 0x00006400000e0000 */
[----:B---3--:R-:W-:Y:S02]  /*12e50*/  IMAD.MOV.U32 R3, RZ, RZ, R8 ;  /* 0x000000ffff037224 */ /* 0x008fe400078e0008 */
        /* <DEDUP_REMOVED lines=8> */
[----:B-1--4-:R0:W-:Y:S02]  /*12ee0*/  @P0 LDGSTS.E.BYPASS.LTC128B.128 [R21+0x26400], desc[UR36][R2.64+0x100], !P1 ;  /* 0x2640010002150fae */ /* 0x0121e4000c901d64 */
.L_x_4401:
[----:B------:R-:W-:Y:S01]  /*12ef0*/  ISETP.GE.AND P0, PT, R6, 0x51, PT ;  /* 0x000000510600780c */ /* 0x000fe20003f06270 */
[----:B0-----:R-:W-:Y:S02]  /*12f00*/  IMAD.MOV.U32 R2, RZ, RZ, R14 ;  /* 0x000000ffff027224 */ /* 0x001fe400078e000e */
[----:B------:R-:W-:-:S10]  /*12f10*/  IMAD.MOV.U32 R3, RZ, RZ, R7 ;  /* 0x000000ffff037224 */ /* 0x000fd400078e0007 */
        /* <DEDUP_REMOVED lines=15> */
.L_x_4348:
        /* <DEDUP_REMOVED lines=18> */
[----:B------:R-:W-:Y:S01]  /*13130*/  MOV R4, UR6 ;  /* 0x0000000600047c02 */ /* 0x000fe20008000f00 */
[----:B------:R-:W-:Y:S01]  /*13140*/  IMAD.U32 R5, RZ, RZ, UR7 ;  /* 0x00000007ff057e24 */ /* 0x000fe2000f8e00ff */
        /* <DEDUP_REMOVED lines=9> */
[----:B0-----:R-:W-:Y:S05]  /*131e0*/  CALL.ABS.NOINC R2 ;  /* 0x0000000002007343 */ /* 0x001fea0003c00000 */
.L_x_4349:
[----:B------:R-:W-:Y:S01]  /*131f0*/  UISETP.NE.AND UP0, UPT, UR50, URZ, UPT ;  /* 0x0000003f3200728c */ /* 0x000fe2000bf05270 */
[----:B------:R-:W-:Y:S01]  /*13200*/  VIADD R7, R37, UR42 ;  /* 0x0000002a25077c36 */ /* 0x000fe20008000000 */
[----:B------:R-:W0:Y:S01]  /*13210*/  LDC R0, c[0x0][0x448] ;  /* 0x00011200ff007b82 */ /* 0x000e220000000800 */
[----:B------:R-:W-:Y:S01]  /*13220*/  IMAD.U32 R4, RZ, RZ, UR38 ;  /* 0x00000026ff047e24 */ /* 0x000fe2000f8e00ff */
[----:B------:R-:W-:Y:S01]  /*13230*/  ULDC.64 UR4, c[0x0][0x2e0] ;  /* 0x0000b80000047ab9 */ /* 0x000fe20000000a00 */
[----:B------:R-:W-:Y:S01]  /*13240*/  IMAD.U32 R3, RZ, RZ, UR49 ;  /* 0x00000031ff037e24 */ /* 0x000fe2000f8e00ff */
[----:B------:R-:W-:Y:S01]  /*13250*/  PLOP3.LUT P0, PT, PT, PT, UP0, 0x80, 0x0 ;  /* 0x000000000000781c */ /* 0x000fe20003f0f008 */
[----:B------:R-:W-:Y:S01]  /*13260*/  IMAD.MOV.U32 R2, RZ, RZ, R4 ;  /* 0x000000ffff027224 */ /* 0x000fe200078e0004 */
[----:B------:R-:W-:Y:S01]  /*13270*/  MOV R5, UR39 ;  /* 0x0000002700057c02 */ /* 0x000fe20008000f00 */
[----:B------:R-:W-:Y:S02]  /*13280*/  IMAD R25, R25, UR4, RZ ;  /* 0x0000000419197c24 */ /* 0x000fe4000f8e02ff */
[----:B------:R-:W-:Y:S01]  /*13290*/  @UP0 ULDC UR6, c[0x0][0x44c] ;  /* 0x0001130000060ab9 */ /* 0x000fe20000000800 */
[----:B------:R-:W-:Y:S01]  /*132a0*/  IMAD.WIDE.U32 R2, R26, UR4, R2 ;  /* 0x000000041a027c25 */ /* 0x000fe2000f8e0002 */
[----:B------:R-:W-:-:S03]  /*132b0*/  @UP0 ULDC UR4, c[0x0][0x450] ;  /* 0x0001140000040ab9 */ /* 0x000fc60000000800 */
[----:B------:R-:W-:Y:S02]  /*132c0*/  IMAD.MOV.U32 R5, RZ, RZ, R7 ;  /* 0x000000ffff057224 */ /* 0x000fe400078e0007 */
[----:B------:R-:W-:Y:S02]  /*132d0*/  IMAD R25, R26, UR5, R25 ;  /* 0x000000051a197c24 */ /* 0x000fe4000f8e0219 */
[----:B------:R-:W-:Y:S01]  /*132e0*/  @P0 IMAD.HI.U32 R6, R7, UR6, RZ ;  /* 0x0000000607060c27 */ /* 0x000fe2000f8e00ff */
[----:B------:R-:W-:-:S03]  /*132f0*/  PLOP3.LUT P0, PT, PT, PT, UP0, 0x80, 0x0 ;  /* 0x000000000000781c */ /* 0x000fc60003f0f008 */
[----:B------:R-:W-:-:S10]  /*13300*/  IMAD.IADD R3, R3, 0x1, R25 ;  /* 0x0000000103037824 */ /* 0x000fd400078e0219 */
[----:B------:R-:W-:Y:S01]  /*13310*/  @P0 SHF.R.U32.HI R5, RZ, UR4, R6 ;  /* 0x00000004ff050c19 */ /* 0x000fe20008011606 */
[----:B------:R-:W-:-:S04]  /*13320*/  ULDC.64 UR4, c[0x0][0x2d0] ;  /* 0x0000b40000047ab9 */ /* 0x000fc80000000a00 */
[----:B------:R-:W-:Y:S02]  /*13330*/  IMAD.MOV R4, RZ, RZ, -R5 ;  /* 0x000000ffff047224 */ /* 0x000fe400078e0a05 */
[----:B------:R-:W-:-:S04]  /*13340*/  IMAD.WIDE.U32 R2, R5, UR4, R2 ;  /* 0x0000000405027c25 */ /* 0x000fc8000f8e0002 */
[----:B0-----:R-:W-:Y:S01]  /*13350*/  IMAD R7, R0, R4, R7 ;  /* 0x0000000400077224 */ /* 0x001fe200078e0207 */
        /* <DEDUP_REMOVED lines=24> */
[C---:B------:R-:W-:Y:S01]  /*134e0*/  VIADD R11, R7.reuse, 0x10 ;  /* 0x00000010070b7836 */ /* 0x040fe20000000000 */
        /* <DEDUP_REMOVED lines=27> */
[----:B------:R-:W-:-:S02]  /*136a0*/  ISETP.GE.AND P1, PT, R11, R0, PT ;  /* 0x000000000b00720c */ /* 0x000fc40003f26270 */
[C---:B------:R-:W-:Y:S01]  /*136b0*/  IADD3 R11, R7.reuse, 0x50, RZ ;  /* 0x00000050070b7810 */ /* 0x040fe20007ffe0ff */
        /* <DEDUP_REMOVED lines=32> */
.L_x_4418:
[----:B------:R-:W-:Y:S01]  /*138c0*/  VIADD R7, R7, 0x70 ;  /* 0x0000007007077836 */ /* 0x000fe20000000000 */
[----:B------:R-:W-:Y:S01]  /*138d0*/  BSSY B0, `(.L_x_4351) ;  /* 0x000000d000007945 */ /* 0x000fe20003800000 */
[----:B-1----:R-:W-:Y:S02]  /*138e0*/  IMAD.MOV.U32 R2, RZ, RZ, R14 ;  /* 0x000000ffff027224 */ /* 0x002fe400078e000e */
[----:B--2---:R-:W-:Y:S01]  /*138f0*/  IMAD.MOV.U32 R3, RZ, RZ, R4 ;  /* 0x000000ffff037224 */ /* 0x004fe200078e0004 */
[----:B------:R-:W-:-:S13]  /*13900*/  ISETP.GE.AND P1, PT, R7, R0, PT ;  /* 0x000000000700720c */ /* 0x000fda0003f26270 */
        /* <DEDUP_REMOVED lines=9> */
.L_x_4352:
[----:B------:R-:W-:Y:S05]  /*139a0*/  BSYNC B0 ;  /* 0x0000000000007941 */ /* 0x000fea0003800000 */
.L_x_4351:
[----:B------:R-:W-:Y:S01]  /*139b0*/  NOP ;  /* 0x0000000000007918 */ /* 0x000fe20000000000 */
[----:B------:R-:W-:Y:S01]  /*139c0*/  SYNCS.ARRIVE.TRANS64.RED.A0T1 RZ, [UR48+0x30800], RZ ;  /* 0x030800ffffff79a7 */ /* 0x000fe20008200430 */
[----:B------:R-:W-:Y:S01]  /*139d0*/  IMAD.MOV.U32 R0, RZ, RZ, 0x1 ;  /* 0x00000001ff007424 */ /* 0x000fe200078e00ff */
[----:B------:R-:W-:Y:S04]  /*139e0*/  ARRIVES.LDGSTSBAR.64.TRANSCNT [UR48+0x30800] ;  /* 0x03080000ff0079b0 */ /* 0x000fe80008000ab0 */
[----:B------:R-:W-:Y:S01]  /*139f0*/  SHF.L.U32 R0, R0, 0x1f, RZ ;  /* 0x0000001f00007819 */ /* 0x000fe200000006ff */
[----:B------:R-:W-:Y:S01]  /*13a00*/  NOP ;  /* 0x0000000000007918 */ /* 0x000fe20000000000 */
[----:B------:R-:W-:Y:S01]  /*13a10*/  SYNCS.ARRIVE.TRANS64.A1T0 RZ, [UR48+0x30800], RZ ;  /* 0x030800ffffff79a7 */ /* 0x000fe20008100030 */
[----:B------:R-:W-:Y:S01]  /*13a20*/  VIADD R19, R19, 0xfffffffe ;  /* 0xfffffffe13137836 */ /* 0x000fe20000000000 */
[----:B------:R-:W1:Y:S02]  /*13a30*/  SYNCS.PHASECHK.TRANS64.TRYWAIT P0, [UR48+0x30820], R0 ;  /* 0x03082000ff0075a7 */ /* 0x000e640008000170 */
[----:B-1----:R-:W-:Y:S05]  /*13a40*/  @!P0 BRA `(.L_x_4353) ;  /* 0x00000030004c8947 */ /* 0x002fea0003800000 */
.L_x_4419:
[----:B------:R-:W-:Y:S01]  /*13a50*/  ISETP.GE.AND P0, PT, R19, UR51, PT ;  /* 0x0000003313007c0c */ /* 0x000fe2000bf06270 */
[----:B------:R-:W-:Y:S02]  /*13a60*/  IMAD.MOV.U32 R28, RZ, RZ, 0x1 ;  /* 0x00000001ff1c7424 */ /* 0x000fe400078e00ff */
[----:B------:R-:W-:-:S10]  /*13a70*/  IMAD.MOV.U32 R26, RZ, RZ, RZ ;  /* 0x000000ffff1a7224 */ /* 0x000fd400078e00ff */
[----:B------:R-:W-:Y:S05]  /*13a80*/  @!P0 BRA `(.L_x_4354) ;  /* 0x00000010003c8947 */ /* 0x000fea0003800000 */
[----:B0-----:R-:W0:Y:S01]  /*13a90*/  S2R R2, SR_TID.X ;  /* 0x0000000000027919 */ /* 0x001e220000002100 */
[----:B------:R-:W-:Y:S01]  /*13aa0*/  UIADD3 UR4, UR47, 0x1, URZ ;  /* 0x000000012f047890 */ /* 0x000fe2000fffe03f */
[----:B------:R-:W-:Y:S01]  /*13ab0*/  LOP3.LUT R3, RZ, UR45, RZ, 0x33, !PT ;  /* 0x0000002dff037c12 */ /* 0x000fe2000f8e33ff */
[----:B------:R-:W-:Y:S01]  /*13ac0*/  BSSY B0, `(.L_x_4354) ;  /* 0x000010b000007945 */ /* 0x000fe20003800000 */
[----:B------:R-:W-:Y:S01]  /*13ad0*/  LOP3.LUT R5, RZ, UR44, RZ, 0x33, !PT ;  /* 0x0000002cff057c12 */ /* 0x000fe2000f8e33ff */
[----:B------:R-:W-:Y:S01]  /*13ae0*/  UIMAD UR4, UR4, UR40, URZ ;  /* 0x00000028040472a4 */ /* 0x000fe2000f8e023f */
[----:B------:R-:W-:Y:S01]  /*13af0*/  MOV R27, 0x1 ;  /* 0x00000001001b7802 */ /* 0x000fe20000000f00 */
[----:B------:R-:W-:-:S04]  /*13b00*/  IMAD.MOV.U32 R25, RZ, RZ, RZ ;  /* 0x000000ffff197224 */ /* 0x000fc800078e00ff */
        /* <DEDUP_REMOVED lines=8> */
[----:B0-----:R-:W-:-:S04]  /*13b90*/  LOP3.LUT R2, R2, 0x7f, RZ, 0xc0, !PT ;  /* 0x0000007f02027812 */ /* 0x001fc800078ec0ff */
[----:B------:R-:W-:-:S04]  /*13ba0*/  SHF.R.U32.HI R2, RZ, 0x3, R2 ;  /* 0x00000003ff027819 */ /* 0x000fc80000011602 */
[----:B------:R-:W-:Y:S02]  /*13bb0*/  IADD3 R22, R24, R22, R2 ;  /* 0x0000001618167210 */ /* 0x000fe40007ffe002 */
[----:B------:R-:W-:Y:S01]  /*13bc0*/  IADD3 R3, -R2, UR43, RZ ;  /* 0x0000002b02037c10 */ /* 0x000fe2000fffe1ff */
[----:B------:R-:W-:Y:S02]  /*13bd0*/  IMAD.SHL.U32 R2, R23, 0x2, RZ ;  /* 0x0000000217027824 */ /* 0x000fe400078e00ff */
[----:B------:R-:W-:Y:S02]  /*13be0*/  VIADD R5, R22, 0xfffffee0 ;  /* 0xfffffee016057836 */ /* 0x000fe40000000000 */
[C---:B------:R-:W-:Y:S02]  /*13bf0*/  IMAD R3, R0.reuse, 0x60, R3 ;  /* 0x0000006000037824 */ /* 0x040fe400078e0203 */
[----:B------:R-:W-:Y:S02]  /*13c00*/  IMAD R20, R0, -0x60, R5 ;  /* 0xffffffa000147824 */ /* 0x000fe400078e0205 */
[----:B------:R-:W-:-:S07]  /*13c10*/  VIADD R0, R3, 0xc0 ;  /* 0x000000c003007836 */ /* 0x000fce0000000000 */
.L_x_4367:
[----:B------:R-:W2:Y:S01]  /*13c20*/  LDL R8, [R1] ;  /* 0x0000000001087983 */ /* 0x000ea20000100800 */
[----:B------:R-:W0:Y:S01]  /*13c30*/  LDC R2, c[0x0][0x430] ;  /* 0x00010c00ff027b82 */ /* 0x000e220000000800 */
[----:B------:R-:W-:Y:S01]  /*13c40*/  ISETP.GT.U32.AND P5, PT, R37, 0x5f, PT ;  /* 0x0000005f2500780c */ /* 0x000fe20003fa4070 */
[----:B------:R-:W-:-:S12]  /*13c50*/  IMAD.MOV.U32 R9, RZ, RZ, R20 ;  /* 0x000000ffff097224 */ /* 0x000fd800078e0014 */
[----:B------:R-:W2:Y:S01]  /*13c60*/  @!P5 LDC.64 R4, c[0x0][0x428] ;  /* 0x00010a00ff04db82 */ /* 0x000ea20000000a00 */
[----:B0-----:R-:W-:-:S13]  /*13c70*/  ISETP.NE.AND P0, PT, R2, 0x1, PT ;  /* 0x000000010200780c */ /* 0x001fda0003f05270 */
[----:B------:R-:W0:Y:S08]  /*13c80*/  @P0 LDC R3, c[0x0][0x434] ;  /* 0x00010d00ff030b82 */ /* 0x000e300000000800 */
[----:B------:R-:W1:Y:S01]  /*13c90*/  @P0 LDC R7, c[0x0][0x438] ;  /* 0x00010e00ff070b82 */ /* 0x000e620000000800 */
[----:B0-----:R-:W-:-:S05]  /*13ca0*/  @P0 IMAD.HI.U32 R2, R20, R3, RZ ;  /* 0x0000000314020227 */ /* 0x001fca00078e00ff */
[----:B-1----:R-:W-:Y:S02]  /*13cb0*/  @P0 SHF.R.U32.HI R9, RZ, R7, R2 ;  /* 0x00000007ff090219 */ /* 0x002fe40000011602 */
[----:B------:R-:W0:Y:S02]  /*13cc0*/  @!P5 LDC.64 R6, c[0x0][0x418] ;  /* 0x00010600ff06db82 */ /* 0x000e240000000a00 */
[----:B------:R-:W-:Y:S01]  /*13cd0*/  @!P5 SHF.R.S32.HI R3, RZ, 0x1f, R9 ;  /* 0x0000001fff03d819 */ /* 0x000fe20000011409 */
[----:B--2---:R-:W-:-:S04]  /*13ce0*/  @!P5 IMAD R2, R8, R4, RZ ;  /* 0x000000040802d224 */ /* 0x004fc800078e02ff */
[----:B------:R-:W-:Y:S02]  /*13cf0*/  @!P5 IMAD R5, R36, R5, R2 ;  /* 0x000000052405d224 */ /* 0x000fe400078e0202 */
[----:B------:R-:W-:-:S04]  /*13d00*/  @!P5 IMAD.MOV.U32 R2, RZ, RZ, R9 ;  /* 0x000000ffff02d224 */ /* 0x000fc800078e0009 */
[----:B------:R-:W-:-:S04]  /*13d10*/  @!P5 IMAD.WIDE.U32 R2, R36, R4, R2 ;  /* 0x000000042402d225 */ /* 0x000fc800078e0002 */
[----:B------:R-:W-:Y:S01]  /*13d20*/  @!P5 IMAD.IADD R3, R5, 0x1, R3 ;  /* 0x000000010503d824 */ /* 0x000fe200078e0203 */
        /* <DEDUP_REMOVED lines=12> */
.L_x_4355:
[----:B------:R-:W-:Y:S01]  /*13df0*/  LEA R19, R26, UR48, 0x3 ;  /* 0x000000301a137c11 */ /* 0x000fe2000f8e18ff */
[----:B------:R-:W-:Y:S01]  /*13e00*/  BSSY B1, `(.L_x_4356) ;  /* 0x0000004000017945 */ /* 0x000fe20003800000 */
[----:B------:R-:W-:-:S04]  /*13e10*/  SHF.L.U32 R2, R28, 0x1f, RZ ;  /* 0x0000001f1c027819 */ /* 0x000fc800000006ff */
[----:B------:R-:W0:Y:S02]  /*13e20*/  SYNCS.PHASECHK.TRANS64.TRYWAIT P0, [R19+URZ+0x30840], R2 ;  /* 0x03084002130075a7 */ /* 0x000e24000800017f */
[----:B0-----:R-:W-:Y:S05]  /*13e30*/  @!P0 BRA `(.L_x_4357) ;  /* 0x0000002c00688947 */ /* 0x001fea0003800000 */
.L_x_4420:
[----:B------:R-:W-:Y:S05]  /*13e40*/  BSYNC B1 ;  /* 0x0000000000017941 */ /* 0x000fea0003800000 */
.L_x_4356:
        /* <DEDUP_REMOVED lines=38> */
[----:B------:R-:W0:Y:S02]  /*140b0*/  SHFL.IDX PT, R14, R21, 0x1, 0x181f ;  /* 0x00381f00150e7f89 */ /* 0x000e2400000e0000 */
[----:B-1----:R-:W-:-:S05]  /*140c0*/  IMAD.X R3, RZ, RZ, R3, P0 ;  /* 0x000000ffff037224 */ /* 0x002fca00000e0603 */
        /* <DEDUP_REMOVED lines=15> */
[----:B------:R-:W0:Y:S03]  /*141c0*/  SHFL.IDX PT, R2, R21, 0x4, 0x181f ;  /* 0x00981f0015027f89 */ /* 0x000e2600000e0000 */
[----:B-1----:R-:W-:Y:S01]  /*141d0*/  IMAD.X R7, RZ, RZ, R3, P0 ;  /* 0x000000ffff077224 */ /* 0x002fe200000e0603 */
[----:B------:R2:W-:Y:S04]  /*141e0*/  LDGSTS.E.BYPASS.LTC128B.128 [R22+0x1f400], desc[UR36][R10.64], !P6 ;  /* 0x1f4000000a167fae */ /* 0x0005e8000f101d64 */
[----:B------:R-:W1:Y:S04]  /*141f0*/  SHFL.IDX PT, R3, R24, 0x4, 0x181f ;  /* 0x00981f0018037f89 */ /* 0x000e6800000e0000 */
[----:B------:R2:W-:Y:S04]  /*14200*/  LDGSTS.E.BYPASS.LTC128B.128 [R22+0x22400], desc[UR36][R10.64+0x80], !P5 ;  /* 0x224000800a167fae */ /* 0x0005e8000e901d64 */
[----:B------:R2:W-:Y:S04]  /*14210*/  LDGSTS.E.BYPASS.LTC128B.128 [R22+0x25400], desc[UR36][R10.64+0x100], !P4 ;  /* 0x254001000a167fae */ /* 0x0005e8000e101d64 */
[----:B------:R2:W-:Y:S01]  /*14220*/  LDGSTS.E.BYPASS.LTC128B.128 [R22+0x1fc00], desc[UR36][R6.64], !P6 ;  /* 0x1fc0000006167fae */ /* 0x0005e2000f101d64 */
[----:B0-----:R-:W-:-:S03]  /*14230*/  IADD3 R2, P0, R2, R12, RZ ;  /* 0x0000000c02027210 */ /* 0x001fc60007f1e0ff */
[----:B------:R2:W-:Y:S04]  /*14240*/  LDGSTS.E.BYPASS.LTC128B.128 [R22+0x22c00], desc[UR36][R6.64+0x80], !P5 ;  /* 0x22c0008006167fae */ /* 0x0005e8000e901d64 */
[----:B------:R2:W-:Y:S01]  /*14250*/  LDGSTS.E.BYPASS.LTC128B.128 [R22+0x25c00], desc[UR36][R6.64+0x100], !P4 ;  /* 0x25c0010006167fae */ /* 0x0005e2000e101d64 */
[----:B-1----:R-:W-:-:S03]  /*14260*/  IMAD.X R3, RZ, RZ, R3, P0 ;  /* 0x000000ffff037224 */ /* 0x002fc600000e0603 */
[----:B------:R-:W0:Y:S04]  /*14270*/  SHFL.IDX PT, R24, R24, 0x5, 0x181f ;  /* 0x00b81f0018187f89 */ /* 0x000e2800000e0000 */
[----:B------:R2:W-:Y:S04]  /*14280*/  LDGSTS.E.BYPASS.LTC128B.128 [R22+0x20400], desc[UR36][R2.64], !P6 ;  /* 0x2040000002167fae */ /* 0x0005e8000f101d64 */
[----:B------:R2:W-:Y:S04]  /*14290*/  LDGSTS.E.BYPASS.LTC128B.128 [R22+0x23400], desc[UR36][R2.64+0x80], !P5 ;  /* 0x2340008002167fae */ /* 0x0005e8000e901d64 */
[----:B------:R2:W-:Y:S02]  /*142a0*/  LDGSTS.E.BYPASS.LTC128B.128 [R22+0x26400], desc[UR36][R2.64+0x100], !P4 ;  /* 0x2640010002167fae */ /* 0x0005e4000e101d64 */
.L_x_4434:
[----:B--2---:R-:W-:Y:S01]  /*142b0*/  IMAD.SHL.U32 R2, R23, 0x2, RZ ;  /* 0x0000000217027824 */ /* 0x004fe200078e00ff */
[----:B------:R-:W-:-:S04]  /*142c0*/  LOP3.LUT P6, RZ, R16, 0x4, RZ, 0xc0, !PT ;  /* 0x0000000410ff7812 */ /* 0x000fc800078cc0ff */
[----:B------:R-:W-:-:S05]  /*142d0*/  IADD3 R2, P0, R14, R2, RZ ;  /* 0x000000020e027210 */ /* 0x000fca0007f1e0ff */
[----:B0-----:R-:W-:Y:S01]  /*142e0*/  IMAD.X R3, RZ, RZ, R24, P0 ;  /* 0x000000ffff037224 */ /* 0x001fe200000e0618 */
[----:B------:R-:W-:-:S04]  /*142f0*/  PLOP3.LUT P0, PT, PT, PT, PT, 0x80, 0x0 ;  /* 0x000000000000781c */ /* 0x000fc80003f0f070 */
[----:B------:R-:W-:Y:S01]  /*14300*/  @!PT LDS RZ, [RZ] ;  /* 0x00000000fffff984 */ /* 0x000fe20000000800 */
[----:B------:R-:W-:Y:S01]  /*14310*/  @!PT LDS RZ, [RZ] ;  /* 0x00000000fffff984 */ /* 0x000fe20000000800 */
[----:B------:R-:W-:Y:S01]  /*14320*/  @!PT LDS RZ, [RZ] ;  /* 0x00000000fffff984 */ /* 0x000fe20000000800 */
[----:B------:R0:W-:Y:S04]  /*14330*/  LDGSTS.E.BYPASS.LTC128B.128 [R22+0x20c00], desc[UR36][R2.64], !P6 ;  /* 0x20c0000002167fae */ /* 0x0001e8000f101d64 */
[----:B------:R0:W-:Y:S04]  /*14340*/  LDGSTS.E.BYPASS.LTC128B.128 [R22+0x23c00], desc[UR36][R2.64+0x80], !P5 ;  /* 0x23c0008002167fae */ /* 0x0001e8000e901d64 */
[----:B------:R0:W-:Y:S01]  /*14350*/  LDGSTS.E.BYPASS.LTC128B.128 [R22+0x26c00], desc[UR36][R2.64+0x100], !P4 ;  /* 0x26c0010002167fae */ /* 0x0001e2000e101d64 */
[----:B------:R-:W-:Y:S01]  /*14360*/  NOP ;  /* 0x0000000000007918 */ /* 0x000fe20000000000 */
.L_x_4359:
        /* <DEDUP_REMOVED lines=10> */
.L_x_4360:
[----:B------:R1:W-:Y:S01]  /*14410*/  SYNCS.ARRIVE.TRANS64.A1T0 RZ, [R19+URZ+0x30830], RZ ;  /* 0x030830ff13ff79a7 */ /* 0x0003e2000810003f */
[----:B------:R-:W-:Y:S05]  /*14420*/  @!P5 BRA `(.L_x_4361) ;  /* 0x000000000004d947 */ /* 0x000fea0003800000 */
[----:B------:R-:W-:Y:S01]  /*14430*/  BPT.TRAP 0x1 ;  /* 0x000000040000795c */ /* 0x000fe20000300000 */
.L_x_4361:
[----:B0-----:R-:W-:Y:S01]  /*14440*/  SHF.L.U32 R3, R27, 0x1f, RZ ;  /* 0x0000001f1b037819 */ /* 0x001fe200000006ff */
[----:B------:R-:W-:Y:S01]  /*14450*/  BSSY B1, `(.L_x_4362) ;  /* 0x0000004000017945 */ /* 0x000fe20003800000 */
[----:B------:R-:W-:-:S04]  /*14460*/  LEA R6, R25, UR48, 0x3 ;  /* 0x0000003019067c11 */ /* 0x000fc8000f8e18ff */
[----:B------:R-:W0:Y:S02]  /*14470*/  SYNCS.PHASECHK.TRANS64.TRYWAIT P0, [R6+URZ+0x30860], R3 ;  /* 0x03086003060075a7 */ /* 0x000e24000800017f */
[----:B0-----:R-:W-:Y:S05]  /*14480*/  @!P0 BRA `(.L_x_4363) ;  /* 0x0000002c00b88947 */ /* 0x001fea0003800000 */
.L_x_4435:
[----:B------:R-:W-:Y:S05]  /*14490*/  BSYNC B1 ;  /* 0x0000000000017941 */ /* 0x000fea0003800000 */
.L_x_4362:
        /* <DEDUP_REMOVED lines=48> */
[----:B------:R0:W3:Y:S03]  /*147a0*/  SHFL.IDX PT, R14, R17, 0x5, 0x181f ;  /* 0x00b81f00110e7f89 */ /* 0x0000e600000e0000 */
[----:B--2---:R-:W-:Y:S01]  /*147b0*/  IMAD.X R3, RZ, RZ, R8, P0 ;  /* 0x000000ffff037224 */ /* 0x004fe200000e0608 */
[----:B------:R-:W-:Y:S01]  /*147c0*/  ISETP.LT.OR P0, PT, R0, 0x41, P3 ;  /* 0x000000410000780c */ /* 0x000fe20001f01670 */
[----:B------:R0:W2:-:S12]  /*147d0*/  SHFL.IDX PT, R8, R18, 0x5, 0x181f ;  /* 0x00b81f0012087f89 */ /* 0x00009800000e0000 */
[----:B------:R0:W-:Y:S01]  /*147e0*/  LDGSTS.E.BYPASS.LTC128B.128 [R7+0x2400], desc[UR36][R2.64], !P0 ;  /* 0x0240000002077fae */ /* 0x0001e2000c101d64 */
[----:B------:R-:W-:-:S13]  /*147f0*/  ISETP.LT.OR P0, PT, R0, 0x41, P2 ;  /* 0x000000410000780c */ /* 0x000fda0001701670 */
[----:B------:R0:W-:Y:S01]  /*14800*/  LDGSTS.E.BYPASS.LTC128B.128 [R7+0x5400], desc[UR36][R2.64+0x80], !P0 ;  /* 0x0540008002077fae */ /* 0x0001e2000c101d64 */
[----:B------:R-:W-:-:S13]  /*14810*/  ISETP.LT.OR P0, PT, R0, 0x41, P1 ;  /* 0x000000410000780c */ /* 0x000fda0000f01670 */
[----:B--23--:R0:W-:Y:S02]  /*14820*/  LDGSTS.E.BYPASS.LTC128B.128 [R7+0x8400], desc[UR36][R2.64+0x100], !P0 ;  /* 0x0840010002077fae */ /* 0x00c1e4000c101d64 */
.L_x_4449:
        /* <DEDUP_REMOVED lines=21> */
[----:B------:R-:W-:-:S04]  /*14980*/  IMAD R5, R4, UR5, R5 ;  /* 0x0000000504057c24 */ /* 0x000fc8000f8e0205 */
[----:B-1----:R-:W-:-:S07]  /*14990*/  IMAD.IADD R19, R3, 0x1, R5 ;  /* 0x0000000103137824 */ /* 0x002fce00078e0205 */
.L_x_4365:
        /* <DEDUP_REMOVED lines=10> */
.L_x_4366:
[----:B------:R-:W-:Y:S01]  /*14a40*/  R2UR UR4, R35 ;  /* 0x00000000230472ca */ /* 0x000fe200000e0000 */
[----:B------:R-:W-:Y:S01]  /*14a50*/  ULDC.64 UR6, c[0x0][0x330] ;  /* 0x0000cc0000067ab9 */ /* 0x000fe20000000a00 */
[----:B------:R-:W-:Y:S01]  /*14a60*/  IMAD.MOV.U32 R18, RZ, RZ, R2 ;  /* 0x000000ffff127224 */ /* 0x000fe200078e0002 */
[----:B------:R-:W-:Y:S01]  /*14a70*/  IADD3 R31, R31, -0x1, RZ ;  /* 0xffffffff1f1f7810 */ /* 0x000fe20007ffe0ff */
[----:B------:R-:W-:Y:S01]  /*14a80*/  IMAD.U32 R3, RZ, RZ, UR6 ;  /* 0x00000006ff037e24 */ /* 0x000fe2000f8e00ff */
[----:B------:R0:W-:Y:S01]  /*14a90*/  SYNCS.ARRIVE.TRANS64.A1T0 RZ, [R6+URZ+0x30850], RZ ;  /* 0x030850ff06ff79a7 */ /* 0x0001e2000810003f */
[----:B------:R-:W-:Y:S02]  /*14aa0*/  VIADD R0, R0, 0x60 ;  /* 0x0000006000007836 */ /* 0x000fe40000000000 */
[----:B------:R-:W-:-:S04]  /*14ab0*/  IMAD.WIDE.U32 R18, R3, UR41, R18 ;  /* 0x0000002903127c25 */ /* 0x000fc8000f8e0012 */
[----:B------:R-:W-:Y:S01]  /*14ac0*/  VIADD R20, R20, 0xffffffa0 ;  /* 0xffffffa014147836 */ /* 0x000fe20000000000 */
[----:B------:R-:W-:Y:S01]  /*14ad0*/  UIMAD UR4, UR4, UR6, URZ ;  /* 0x00000006040472a4 */ /* 0x000fe2000f8e023f */
[----:B------:R-:W-:Y:S02]  /*14ae0*/  IMAD.MOV.U32 R27, RZ, RZ, R28 ;  /* 0x000000ffff1b7224 */ /* 0x000fe400078e001c */
[----:B------:R-:W-:Y:S01]  /*14af0*/  IMAD.MOV.U32 R25, RZ, RZ, R26 ;  /* 0x000000ffff197224 */ /* 0x000fe200078e001a */
        /* <DEDUP_REMOVED lines=8> */
.L_x_4354:
[----:B------:R-:W-:-:S13]  /*14b80*/  LOP3.LUT P0, RZ, R16, 0x10, RZ, 0xc0, !PT ;  /* 0x0000001010ff7812 */ /* 0x000fda000780c0ff */
[----:B------:R-:W-:Y:S05]  /*14b90*/  @!P0 BRA `(.L_x_4368) ;  /* 0x0000000000048947 */ /* 0x000fea0003800000 */
[----:B------:R-:W-:Y:S01]  /*14ba0*/  BPT.TRAP 0x1 ;  /* 0x000000040000795c */ /* 0x000fe20000300000 */
.L_x_4368:
[----:B0-----:R-:W-:Y:S01]  /*14bb0*/  LEA R0, R26, UR48, 0x3 ;  /* 0x000000301a007c11 */ /* 0x001fe2000f8e18ff */
        /* <DEDUP_REMOVED lines=8> */
[----:B------:R-:W-:-:S05]  /*14c40*/  SHF.R.U32.HI R6, RZ, 0x3, R6 ;  /* 0x00000003ff067819 */ /* 0x000fca0000011606 */
[----:B------:R-:W-:Y:S01]  /*14c50*/  IMAD.IADD R5, R5, 0x1, -R6 ;  /* 0x0000000105057824 */ /* 0x000fe200078e0a06 */
[----:B-1----:R-:W-:Y:S06]  /*14c60*/  @!P0 BRA `(.L_x_4370) ;  /* 0x0000003000008947 */ /* 0x002fec0003800000 */
.L_x_4450:
[----:B------:R-:W-:Y:S05]  /*14c70*/  BSYNC B0 ;  /* 0x0000000000007941 */ /* 0x000fea0003800000 */
.L_x_4369:
        /* <DEDUP_REMOVED lines=8> */
[----:B------:R-:W-:Y:S01]  /*14d00*/  SHFL.IDX PT, R6, R18, 0x1, 0x181f ;  /* 0x00381f0012067f89 */ /* 0x000fe200000e0000 */
[----:B------:R-:W-:Y:S02]  /*14d10*/  ISETP.GE.AND P0, PT, R33, UR4, PT ;  /* 0x0000000421007c0c */ /* 0x000fe4000bf06270 */
[C---:B------:R-:W-:Y:S01]  /*14d20*/  ISETP.LT.OR P3, PT, R5.reuse, 0x1, P2 ;  /* 0x000000010500780c */ /* 0x040fe20001761670 */
[----:B------:R-:W1:Y:S01]  /*14d30*/  SHFL.IDX PT, R14, R17, 0x1, 0x181f ;  /* 0x00381f00110e7f89 */ /* 0x000e6200000e0000 */
[----:B------:R-:W-:-:S02]  /*14d40*/  ISETP.LT.OR P4, PT, R5, 0x1, P1 ;  /* 0x000000010500780c */ /* 0x000fc40000f81670 */
[----:B------:R-:W-:Y:S01]  /*14d50*/  ISETP.LT.OR P5, PT, R5, 0x1, P0 ;  /* 0x000000010500780c */ /* 0x000fe200007a1670 */
[----:B------:R-:W-:Y:S04]  /*14d60*/  SHFL.IDX PT, R7, R18, 0x2, 0x181f ;  /* 0x00581f0012077f89 */ /* 0x000fe800000e0000 */
[----:B------:R-:W2:Y:S01]  /*14d70*/  SHFL.IDX PT, R8, R17, 0x2, 0x181f ;  /* 0x00581f0011087f89 */ /* 0x000ea200000e0000 */
[----:B0-----:R-:W-:-:S05]  /*14d80*/  IMAD.WIDE.U32 R2, R23, 0x2, R2 ;  /* 0x0000000217027825 */ /* 0x001fca00078e0002 */
[----:B------:R-:W-:Y:S01]  /*14d90*/  LDGSTS.E.BYPASS.LTC128B.128 [R4+0x400], desc[UR36][R2.64], !P3 ;  /* 0x0040000002047fae */ /* 0x000fe2000d901d64 */
[----:B------:R-:W-:-:S03]  /*14da0*/  ISETP.LT.OR P3, PT, R5, 0x11, P2 ;  /* 0x000000110500780c */ /* 0x000fc60001761670 */
[----:B------:R-:W-:Y:S01]  /*14db0*/  LDGSTS.E.BYPASS.LTC128B.128 [R4+0x3400], desc[UR36][R2.64+0x80], !P4 ;  /* 0x0340008002047fae */ /* 0x000fe2000e101d64 */
[----:B------:R-:W-:-:S03]  /*14dc0*/  ISETP.LT.OR P4, PT, R5, 0x11, P1 ;  /* 0x000000110500780c */ /* 0x000fc60000f81670 */
[----:B------:R1:W-:Y:S01]  /*14dd0*/  LDGSTS.E.BYPASS.LTC128B.128 [R4+0x6400], desc[UR36][R2.64+0x100], !P5 ;  /* 0x0640010002047fae */ /* 0x0003e2000e901d64 */
[----:B------:R-:W-:Y:S01]  /*14de0*/  ISETP.LT.OR P5, PT, R5, 0x11, P0 ;  /* 0x000000110500780c */ /* 0x000fe200007a1670 */
[----:B-1----:R-:W-:Y:S02]  /*14df0*/  IMAD.MOV.U32 R2, RZ, RZ, R14 ;  /* 0x000000ffff027224 */ /* 0x002fe400078e000e */
[----:B------:R-:W-:Y:S01]  /*14e00*/  IMAD.MOV.U32 R3, RZ, RZ, R6 ;  /* 0x000000ffff037224 */ /* 0x000fe200078e0006 */
[----:B------:R-:W-:Y:S01]  /*14e10*/  SHFL.IDX PT, R14, R17, 0x3, 0x181f ;  /* 0x00781f00110e7f89 */ /* 0x000fe200000e0000 */
[----:B------:R-:W-:-:S03]  /*14e20*/  IMAD.WIDE.U32 R2, R23, 0x2, R2 ;  /* 0x0000000217027825 */ /* 0x000fc600078e0002 */
[----:B------:R-:W0:Y:S04]  /*14e30*/  SHFL.IDX PT, R6, R18, 0x3, 0x181f ;  /* 0x00781f0012067f89 */ /* 0x000e2800000e0000 */
[----:B------:R-:W-:Y:S01]  /*14e40*/  LDGSTS.E.BYPASS.LTC128B.128 [R4+0xc00], desc[UR36][R2.64], !P3 ;  /* 0x00c0000002047fae */ /* 0x000fe2000d901d64 */
[----:B------:R-:W-:-:S03]  /*14e50*/  ISETP.LT.OR P3, PT, R5, 0x21, P2 ;  /* 0x000000210500780c */ /* 0x000fc60001761670 */
[----:B------:R-:W-:Y:S01]  /*14e60*/  LDGSTS.E.BYPASS.LTC128B.128 [R4+0x3c00], desc[UR36][R2.64+0x80], !P4 ;  /* 0x03c0008002047fae */ /* 0x000fe2000e101d64 */
[----:B------:R-:W-:-:S03]  /*14e70*/  ISETP.LT.OR P4, PT, R5, 0x21, P1 ;  /* 0x000000210500780c */ /* 0x000fc60000f81670 */
[----:B------:R2:W-:Y:S01]  /*14e80*/  LDGSTS.E.BYPASS.LTC128B.128 [R4+0x6c00], desc[UR36][R2.64+0x100], !P5 ;  /* 0x06c0010002047fae */ /* 0x0005e2000e901d64 */
[----:B------:R-:W-:Y:S01]  /*14e90*/  ISETP.LT.OR P5, PT, R5, 0x21, P0 ;  /* 0x000000210500780c */ /* 0x000fe200007a1670 */
[----:B--2---:R-:W-:Y:S02]  /*14ea0*/  IMAD.MOV.U32 R2, RZ, RZ, R8 ;  /* 0x000000ffff027224 */ /* 0x004fe400078e0008 */
[----:B------:R-:W-:Y:S01]  /*14eb0*/  IMAD.MOV.U32 R3, RZ, RZ, R7 ;  /* 0x000000ffff037224 */ /* 0x000fe200078e0007 */
[----:B------:R-:W1:Y:S01]  /*14ec0*/  SHFL.IDX PT, R8, R17, 0x4, 0x181f ;  /* 0x00981f0011087f89 */ /* 0x000e6200000e0000 */
[----:B------:R-:W-:-:S03]  /*14ed0*/  IMAD.WIDE.U32 R2, R23, 0x2, R2 ;  /* 0x0000000217027825 */ /* 0x000fc600078e0002 */
[----:B------:R-:W2:Y:S04]  /*14ee0*/  SHFL.IDX PT, R7, R18, 0x4, 0x181f ;  /* 0x00981f0012077f89 */ /* 0x000ea800000e0000 */
[----:B------:R-:W-:Y:S01]  /*14ef0*/  LDGSTS.E.BYPASS.LTC128B.128 [R4+0x1400], desc[UR36][R2.64], !P3 ;  /* 0x0140000002047fae */ /* 0x000fe2000d901d64 */
[----:B------:R-:W-:-:S03]  /*14f00*/  ISETP.LT.OR P3, PT, R5, 0x31, P2 ;  /* 0x000000310500780c */ /* 0x000fc60001761670 */
[----:B------:R-:W-:Y:S01]  /*14f10*/  LDGSTS.E.BYPASS.LTC128B.128 [R4+0x4400], desc[UR36][R2.64+0x80], !P4 ;  /* 0x0440008002047fae */ /* 0x000fe2000e101d64 */
[----:B------:R-:W-:-:S03]  /*14f20*/  ISETP.LT.OR P4, PT, R5, 0x31, P1 ;  /* 0x000000310500780c */ /* 0x000fc60000f81670 */
[----:B------:R0:W-:Y:S01]  /*14f30*/  LDGSTS.E.BYPASS.LTC128B.128 [R4+0x7400], desc[UR36][R2.64+0x100], !P5 ;  /* 0x0740010002047fae */ /* 0x0001e2000e901d64 */
[----:B------:R-:W-:-:S03]  /*14f40*/  ISETP.LT.OR P5, PT, R5, 0x31, P0 ;  /* 0x000000310500780c */ /* 0x000fc600007a1670 */
[----:B------:R-:W3:Y:S01]  /*14f50*/  SHFL.IDX PT, R18, R18, 0x5, 0x181f ;  /* 0x00b81f0012127f89 */ /* 0x000ee200000e0000 */
[----:B0-----:R-:W-:Y:S01]  /*14f60*/  MOV R3, R6 ;  /* 0x0000000600037202 */ /* 0x001fe20000000f00 */
[----:B------:R-:W-:Y:S02]  /*14f70*/  IMAD.MOV.U32 R2, RZ, RZ, R14 ;  /* 0x000000ffff027224 */ /* 0x000fe400078e000e */
[----:B------:R0:W4:Y:S01]  /*14f80*/  SHFL.IDX PT, R14, R17, 0x5, 0x181f ;  /* 0x00b81f00110e7f89 */ /* 0x00012200000e0000 */
[----:B------:R-:W-:Y:S02]  /*14f90*/  IMAD.MOV.U32 R6, RZ, RZ, RZ ;  /* 0x000000ffff067224 */ /* 0x000fe400078e00ff */
[----:B------:R-:W-:-:S05]  /*14fa0*/  IMAD.WIDE.U32 R2, R23, 0x2, R2 ;  /* 0x0000000217027825 */ /* 0x000fca00078e0002 */
[----:B------:R-:W-:Y:S01]  /*14fb0*/  LDGSTS.E.BYPASS.LTC128B.128 [R4+0x1c00], desc[UR36][R2.64], !P3 ;  /* 0x01c0000002047fae */ /* 0x000fe2000d901d64 */
[----:B------:R-:W-:-:S03]  /*14fc0*/  ISETP.LT.OR P3, PT, R5, 0x41, P2 ;  /* 0x000000410500780c */ /* 0x000fc60001761670 */
[----:B------:R-:W-:Y:S01]  /*14fd0*/  LDGSTS.E.BYPASS.LTC128B.128 [R4+0x4c00], desc[UR36][R2.64+0x80], !P4 ;  /* 0x04c0008002047fae */ /* 0x000fe2000e101d64 */
[----:B------:R-:W-:-:S03]  /*14fe0*/  ISETP.LT.OR P4, PT, R5, 0x41, P1 ;  /* 0x000000410500780c */ /* 0x000fc60000f81670 */
[----:B------:R1:W-:Y:S01]  /*14ff0*/  LDGSTS.E.BYPASS.LTC128B.128 [R4+0x7c00], desc[UR36][R2.64+0x100], !P5 ;  /* 0x07c0010002047fae */ /* 0x0003e2000e901d64 */
[----:B------:R-:W-:Y:S01]  /*15000*/  ISETP.LT.OR P5, PT, R5, 0x41, P0 ;  /* 0x000000410500780c */ /* 0x000fe200007a1670 */
[----:B-1----:R-:W-:Y:S02]  /*15010*/  IMAD.MOV.U32 R2, RZ, RZ, R8 ;  /* 0x000000ffff027224 */ /* 0x002fe400078e0008 */
[----:B--2---:R-:W-:Y:S02]  /*15020*/  IMAD.MOV.U32 R3, RZ, RZ, R7 ;  /* 0x000000ffff037224 */ /* 0x004fe400078e0007 */
[----:B------:R-:W-:-:S05]  /*15030*/  IMAD.WIDE.U32 R2, R23, 0x2, R2 ;  /* 0x0000000217027825 */ /* 0x000fca00078e0002 */
[----:B------:R0:W-:Y:S04]  /*15040*/  LDGSTS.E.BYPASS.LTC128B.128 [R4+0x2400], desc[UR36][R2.64], !P3 ;  /* 0x0240000002047fae */ /* 0x0001e8000d901d64 */
[----:B------:R0:W-:Y:S04]  /*15050*/  LDGSTS.E.BYPASS.LTC128B.128 [R4+0x5400], desc[UR36][R2.64+0x80], !P4 ;  /* 0x0540008002047fae */ /* 0x0001e8000e101d64 */
[----:B---34-:R0:W-:Y:S02]  /*15060*/  LDGSTS.E.BYPASS.LTC128B.128 [R4+0x8400], desc[UR36][R2.64+0x100], !P5 ;  /* 0x0840010002047fae */ /* 0x0181e4000e901d64 */
.L_x_4464:
[C---:B------:R-:W-:Y:S01]  /*15070*/  ISETP.LT.OR P2, PT, R5.reuse, 0x51, P2 ;  /* 0x000000510500780c */ /* 0x040fe20001741670 */
[----:B0-----:R-:W-:Y:S01]  /*15080*/  IMAD.MOV.U32 R2, RZ, RZ, R14 ;  /* 0x000000ffff027224 */ /* 0x001fe200078e000e */
[C---:B------:R-:W-:Y:S01]  /*15090*/  ISETP.LT.OR P1, PT, R5.reuse, 0x51, P1 ;  /* 0x000000510500780c */ /* 0x040fe20000f21670 */
[----:B------:R-:W-:Y:S01]  /*150a0*/  IMAD.MOV.U32 R3, RZ, RZ, R18 ;  /* 0x000000ffff037224 */ /* 0x000fe200078e0012 */
[----:B------:R-:W-:Y:S01]  /*150b0*/  ISETP.LT.OR P0, PT, R5, 0x51, P0 ;  /* 0x000000510500780c */ /* 0x000fe20000701670 */
[----:B------:R-:W-:-:S08]  /*150c0*/  IMAD.WIDE.U32 R2, R23, 0x2, R2 ;  /* 0x0000000217027825 */ /* 0x000fd000078e0002 */
        /* <DEDUP_REMOVED lines=8> */
.L_x_4372:
        /* <DEDUP_REMOVED lines=10> */
.L_x_4373:
[----:B------:R1:W-:Y:S02]  /*151f0*/  SYNCS.ARRIVE.TRANS64.A1T0 RZ, [R0+URZ+0x30850], RZ ;  /* 0x030850ff00ff79a7 */ /* 0x0003e4000810003f */
[----:B-1----:R-:W-:-:S05]  /*15200*/  VIADD R0, R26, 0x1 ;  /* 0x000000011a007836 */ /* 0x002fca0000000000 */
[----:B------:R-:W-:-:S04]  /*15210*/  ISETP.NE.AND P0, PT, R0, 0x2, PT ;  /* 0x000000020000780c */ /* 0x000fc80003f05270 */
[----:B0-----:R-:W-:Y:S02]  /*15220*/  SEL R3, RZ, 0x1, P0 ;  /* 0x00000001ff037807 */ /* 0x001fe40000000000 */
[----:B------:R-:W-:Y:S02]  /*15230*/  SEL R0, R0, RZ, P0 ;  /* 0x000000ff00007207 */ /* 0x000fe40000000000 */
[----:B------:R-:W-:-:S07]  /*15240*/  LOP3.LUT R28, R28, R3, RZ, 0x3c, !PT ;  /* 0x000000031c1c7212 */ /* 0x000fce00078e3cff */
.L_x_4333:
[----:B------:R-:W0:Y:S01]  /*15250*/  S2R R3, SR_CgaCtaId ;  /* 0x0000000000037919 */ /* 0x000e220000008800 */
[----:B------:R-:W-:Y:S02]  /*15260*/  MOV R2, 0x400 ;  /* 0x0000040000027802 */ /* 0x000fe40000000f00 */
[----:B------:R-:W-:Y:S02]  /*15270*/  SHF.L.U32 R6, R6, 0x1f, RZ ;  /* 0x0000001f06067819 */ /* 0x000fe400000006ff */
[----:B0-----:R-:W-:-:S04]  /*15280*/  LEA R7, R3, R2, 0x18 ;  /* 0x0000000203077211 */ /* 0x001fc800078ec0ff */
[----:B------:R-:W0:Y:S02]  /*15290*/  SYNCS.PHASECHK.TRANS64.TRYWAIT P0, [R7+URZ+0x30820], R6 ;  /* 0x03082006070075a7 */ /* 0x000e24000800017f */
[----:B0-----:R-:W-:Y:S05]  /*152a0*/  @!P0 BRA `(.L_x_4374) ;  /* 0x0000003000a08947 */ /* 0x001fea0003800000 */
.L_x_4465:
[----:B------:R-:W-:-:S03]  /*152b0*/  UMOV UR4, 0xffffffff ;  /* 0xffffffff00047882 */ /* 0x000fc60000000000 */
[----:B------:R-:W-:Y:S05]  /*152c0*/  BRA.DIV UR4, `(.L_x_4375) ;  /* 0x0000003204ac7947 */ /* 0x000fea000b800000 */
[----:B------:R-:W1:Y:S02]  /*152d0*/  S2R R2, SR_TID.X ;  /* 0x0000000000027919 */ /* 0x000e640000002100 */
[----:B-1----:R-:W-:-:S04]  /*152e0*/  SHF.R.U32.HI R2, RZ, 0x5, R2 ;  /* 0x00000005ff027819 */ /* 0x002fc80000011602 */
[----:B------:R-:W-:-:S05]  /*152f0*/  LOP3.LUT R2, R2, 0x3, RZ, 0xc0, !PT ;  /* 0x0000000302027812 */ /* 0x000fca00078ec0ff */
[----:B------:R1:W2:Y:S02]  /*15300*/  SHFL.IDX PT, R14, R2, RZ, 0x1f ;  /* 0x00001fff020e7589 */ /* 0x0002a400000e0000 */
.L_x_4468:
[----:B--2---:R-:W-:-:S13]  /*15310*/  ISETP.NE.AND P0, PT, R14, RZ, PT ;  /* 0x000000ff0e00720c */ /* 0x004fda0003f05270 */
[----:B------:R-:W-:Y:S05]  /*15320*/  @P0 BRA `(.L_x_4241) ;  /* 0x0000000000900947 */ /* 0x000fea0003800000 */
[----:B------:R-:W-:-:S03]  /*15330*/  UMOV UR4, 0xffffffff ;  /* 0xffffffff00047882 */ /* 0x000fc60000000000 */
[----:B------:R-:W-:Y:S05]  /*15340*/  BRA.DIV UR4, `(.L_x_4376) ;  /* 0x0000003204c07947 */ /* 0x000fea000b800000 */
[----:B------:R-:W-:-:S13]  /*15350*/  ELECT P6, URZ, PT ;  /* 0x00000000003f782f */ /* 0x000fda00038c0000 */
.L_x_4471:
        /* <DEDUP_REMOVED lines=8> */
.L_x_4377:
[----:B------:R-:W-:Y:S01]  /*153e0*/  IMAD R5, R0, 0x8, R7 ;  /* 0x0000000800057824 */ /* 0x000fe200078e0207 */
[----:B------:R-:W-:Y:S01]  /*153f0*/  SHF.L.U32 R2, R28, 0x1f, RZ ;  /* 0x0000001f1c027819 */ /* 0x000fe200000006ff */
[----:B------:R-:W-:-:S03]  /*15400*/  VIADD R0, R0, 0x1 ;  /* 0x0000000100007836 */ /* 0x000fc60000000000 */
[----:B------:R-:W1:Y:S02]  /*15410*/  SYNCS.PHASECHK.TRANS64.TRYWAIT P1, [R5+URZ+0x30840], R2 ;  /* 0x03084002050075a7 */ /* 0x000e64000802017f */
[----:B------:R-:W-:-:S04]  /*15420*/  ISETP.NE.AND P2, PT, R0, 0x2, PT ;  /* 0x000000020000780c */ /* 0x000fc80003f45270 */
[----:B------:R-:W-:Y:S01]  /*15430*/  SEL R3, RZ, 0x1, P2 ;  /* 0x00000001ff037807 */ /* 0x000fe20001000000 */
[----:B-1----:R-:W-:Y:S08]  /*15440*/  @!P1 BRA `(.L_x_4378) ;  /* 0x0000003000a09947 */ /* 0x002ff00003800000 */
.L_x_4472:
[----:B------:R-:W-:Y:S02]  /*15450*/  SEL R0, R0, RZ, P2 ;  /* 0x000000ff00007207 */ /* 0x000fe40001000000 */
[----:B------:R-:W-:Y:S01]  /*15460*/  LOP3.LUT R3, R28, R3, RZ, 0x3c, !PT ;  /* 0x000000031c037212 */ /* 0x000fe200078e3cff */
[----:B------:R-:W-:Y:S06]  /*15470*/  @!P0 BRA `(.L_x_4379) ;  /* 0x0000000000048947 */ /* 0x000fec0003800000 */
[----:B------:R-:W-:Y:S01]  /*15480*/  BPT.TRAP 0x1 ;  /* 0x000000040000795c */ /* 0x000fe20000300000 */
.L_x_4379:
[----:B0-----:R-:W-:Y:S01]  /*15490*/  IMAD R7, R0, 0x8, R7 ;  /* 0x0000000800077824 */ /* 0x001fe200078e0207 */
[----:B------:R-:W-:-:S04]  /*154a0*/  SHF.L.U32 R0, R3, 0x1f, RZ ;  /* 0x0000001f03007819 */ /* 0x000fc800000006ff */
[----:B------:R-:W0:Y:S02]  /*154b0*/  SYNCS.PHASECHK.TRANS64.TRYWAIT P1, [R7+URZ+0x30840], R0 ;  /* 0x03084000070075a7 */ /* 0x000e24000802017f */
[----:B0-----:R-:W-:Y:S05]  /*154c0*/  @!P1 BRA `(.L_x_4380) ;  /* 0x0000003000949947 */ /* 0x001fea0003800000 */
.L_x_4473:
[----:B------:R-:W-:Y:S05]  /*154d0*/  @!P0 BRA `(.L_x_4381) ;  /* 0x0000000000048947 */ /* 0x000fea0003800000 */
[----:B------:R-:W-:Y:S01]  /*154e0*/  BPT.TRAP 0x1 ;  /* 0x000000040000795c */ /* 0x000fe20000300000 */
.L_x_4381:
[----:B------:R-:W2:Y:S02]  /*154f0*/  SYNCS.PHASECHK.TRANS64.TRYWAIT P1, [R5+URZ+0x30860], R2 ;  /* 0x03086002050075a7 */ /* 0x000ea4000802017f */
[----:B--2---:R-:W-:Y:S05]  /*15500*/  @!P1 BRA `(.L_x_4382) ;  /* 0x0000003000989947 */ /* 0x004fea0003800000 */
.L_x_4474:
[----:B------:R-:W-:Y:S05]  /*15510*/  @!P0 BRA `(.L_x_4383) ;  /* 0x0000000000048947 */ /* 0x000fea0003800000 */
[----:B------:R-:W-:Y:S01]  /*15520*/  BPT.TRAP 0x1 ;  /* 0x000000040000795c */ /* 0x000fe20000300000 */
.L_x_4383:
[----:B---3--:R3:W4:Y:S02]  /*15530*/  SYNCS.PHASECHK.TRANS64.TRYWAIT P0, [R7+URZ+0x30860], R0 ;  /* 0x03086000070075a7 */ /* 0x008724000800017f */
[----:B----4-:R-:W-:Y:S05]  /*15540*/  @!P0 NANOSLEEP.SYNCS 0x989680 ;  /* 0x009896800000895d */ /* 0x010fea0003900000 */
[----:B------:R-:W4:Y:S02]  /*15550*/  @!P0 SYNCS.PHASECHK.TRANS64 P0, [R7+URZ+0x30860], R0 ;  /* 0x03086000070085a7 */ /* 0x000f24000800007f */
[----:B----4-:R-:W-:Y:S05]  /*15560*/  @!P0 BRA `(.L_x_4383) ;  /* 0xfffffffc00f08947 */ /* 0x010fea000383ffff */
.L_x_4241:
[----:B------:R-:W-:Y:S05]  /*15570*/  BSYNC B6 ;  /* 0x0000000000067941 */ /* 0x000fea0003800000 */
.L_x_4238:
[----:B------:R-:W-:Y:S05]  /*15580*/  EXIT ;  /* 0x000000000000794d */ /* 0x000fea0003800000 */
.L_x_4251:
[----:B0-----:R-:W-:-:S04]  /*15590*/  MOV R3, UR39 ;  /* 0x0000002700037c02 */ /* 0x001fc80008000f00 */
[----:B------:R0:W1:Y:S03]  /*155a0*/  SYNCS.PHASECHK.TRANS64.TRYWAIT P0, [R3+URZ+0x30800], R0 ;  /* 0x03080000030075a7 */ /* 0x000066000800017f */
[----:B-1----:R-:W-:Y:S05]  /*155b0*/  @!P0 NANOSLEEP.SYNCS 0x989680 ;  /* 0x009896800000895d */ /* 0x002fea0003900000 */
[----:B------:R-:W1:Y:S02]  /*155c0*/  @!P0 SYNCS.PHASECHK.TRANS64 P0, [R3+URZ+0x30800], R0 ;  /* 0x03080000030085a7 */ /* 0x000e64000800007f */
[----:B-1----:R-:W-:Y:S05]  /*155d0*/  @!P0 BRA `(.L_x_4251) ;  /* 0xfffffffc00ec8947 */ /* 0x002fea000383ffff */
[----:B------:R-:W-:Y:S05]  /*155e0*/  BRA `(.L_x_4384) ;  /* 0xfffffec000a47947 */ /* 0x000fea000383ffff */
.L_x_4255:
[----:B0-----:R-:W-:-:S04]  /*155f0*/  IMAD.U32 R3, RZ, RZ, UR39 ;  /* 0x00000027ff037e24 */ /* 0x001fc8000f8e00ff */
[----:B------:R0:W2:Y:S03]  /*15600*/  SYNCS.PHASECHK.TRANS64.TRYWAIT P1, [R3+URZ+0x30830], R0 ;  /* 0x03083000030075a7 */ /* 0x0000a6000802017f */
[----:B--2---:R-:W-:Y:S05]  /*15610*/  @!P1 NANOSLEEP.SYNCS 0x989680 ;  /* 0x009896800000995d */ /* 0x004fea0003900000 */
[----:B------:R-:W2:Y:S02]  /*15620*/  @!P1 SYNCS.PHASECHK.TRANS64 P1, [R3+URZ+0x30830], R0 ;  /* 0x03083000030095a7 */ /* 0x000ea4000802007f */
[----:B--2---:R-:W-:Y:S05]  /*15630*/  @!P1 BRA `(.L_x_4255) ;  /* 0xfffffffc00ec9947 */ /* 0x004fea000383ffff */
[----:B------:R-:W-:Y:S05]  /*15640*/  BRA `(.L_x_4254) ;  /* 0xfffffec000c87947 */ /* 0x000fea000383ffff */
.L_x_4272:
[----:B-1----:R-:W-:-:S04]  /*15650*/  IMAD.U32 R9, RZ, RZ, UR60 ;  /* 0x0000003cff097e24 */ /* 0x002fc8000f8e00ff */
[----:B------:R1:W2:Y:S03]  /*15660*/  SYNCS.PHASECHK.TRANS64.TRYWAIT P1, [R9+URZ+0x30830], R8 ;  /* 0x03083008090075a7 */ /* 0x0002a6000802017f */
[----:B--2---:R-:W-:Y:S05]  /*15670*/  @!P1 NANOSLEEP.SYNCS 0x989680 ;  /* 0x009896800000995d */ /* 0x004fea0003900000 */
[----:B------:R-:W2:Y:S02]  /*15680*/  @!P1 SYNCS.PHASECHK.TRANS64 P1, [R9+URZ+0x30830], R8 ;  /* 0x03083008090095a7 */ /* 0x000ea4000802007f */
[----:B--2---:R-:W-:Y:S05]  /*15690*/  @!P1 BRA `(.L_x_4272) ;  /* 0xfffffffc00ec9947 */ /* 0x004fea000383ffff */
[----:B------:R-:W-:Y:S05]  /*156a0*/  BRA `(.L_x_4271) ;  /* 0xfffffef800487947 */ /* 0x000fea000383ffff */
.L_x_4276:
[----:B-1----:R-:W-:-:S04]  /*156b0*/  IMAD.U32 R9, RZ, RZ, UR14 ;  /* 0x0000000eff097e24 */ /* 0x002fc8000f8e00ff */
[----:B------:R1:W3:Y:S03]  /*156c0*/  SYNCS.PHASECHK.TRANS64.TRYWAIT P1, [R9+URZ+0x30850], R0 ;  /* 0x03085000090075a7 */ /* 0x0002e6000802017f */
[----:B---3--:R-:W-:Y:S05]  /*156d0*/  @!P1 NANOSLEEP.SYNCS 0x989680 ;  /* 0x009896800000995d */ /* 0x008fea0003900000 */
[----:B------:R-:W3:Y:S02]  /*156e0*/  @!P1 SYNCS.PHASECHK.TRANS64 P1, [R9+URZ+0x30850], R0 ;  /* 0x03085000090095a7 */ /* 0x000ee4000802007f */
[----:B---3--:R-:W-:Y:S05]  /*156f0*/  @!P1 BRA `(.L_x_4276) ;  /* 0xfffffffc00ec9947 */ /* 0x008fea000383ffff */
[----:B------:R-:W-:Y:S05]  /*15700*/  BRA `(.L_x_4275) ;  /* 0xffffff0000dc7947 */ /* 0x000fea000383ffff */
.L_x_4295:
[----:B-1----:R-:W-:-:S04]  /*15710*/  IMAD.U32 R9, RZ, RZ, UR5 ;  /* 0x00000005ff097e24 */ /* 0x002fc8000f8e00ff */
[----:B------:R1:W2:Y:S03]  /*15720*/  SYNCS.PHASECHK.TRANS64.TRYWAIT P1, [R9+URZ+0x30830], R8 ;  /* 0x03083008090075a7 */ /* 0x0002a6000802017f */
[----:B--2---:R-:W-:Y:S05]  /*15730*/  @!P1 NANOSLEEP.SYNCS 0x989680 ;  /* 0x009896800000995d */ /* 0x004fea0003900000 */
[----:B------:R-:W2:Y:S02]  /*15740*/  @!P1 SYNCS.PHASECHK.TRANS64 P1, [R9+URZ+0x30830], R8 ;  /* 0x03083008090095a7 */ /* 0x000ea4000802007f */
[----:B--2---:R-:W-:Y:S05]  /*15750*/  @!P1 BRA `(.L_x_4295) ;  /* 0xfffffffc00ec9947 */ /* 0x004fea000383ffff */
[----:B------:R-:W-:Y:S05]  /*15760*/  BRA `(.L_x_4294) ;  /* 0xffffff3000c47947 */ /* 0x000fea000383ffff */
.L_x_4299:
[----:B-1----:R-:W-:-:S04]  /*15770*/  IMAD.U32 R9, RZ, RZ, UR5 ;  /* 0x00000005ff097e24 */ /* 0x002fc8000f8e00ff */
[----:B------:R1:W3:Y:S03]  /*15780*/  SYNCS.PHASECHK.TRANS64.TRYWAIT P1, [R9+URZ+0x30850], R0 ;  /* 0x03085000090075a7 */ /* 0x0002e6000802017f */
[----:B---3--:R-:W-:Y:S05]  /*15790*/  @!P1 NANOSLEEP.SYNCS 0x989680 ;  /* 0x009896800000995d */ /* 0x008fea0003900000 */
[----:B------:R-:W3:Y:S02]  /*157a0*/  @!P1 SYNCS.PHASECHK.TRANS64 P1, [R9+URZ+0x30850], R0 ;  /* 0x03085000090095a7 */ /* 0x000ee4000802007f */
[----:B---3--:R-:W-:Y:S05]  /*157b0*/  @!P1 BRA `(.L_x_4299) ;  /* 0xfffffffc00ec9947 */ /* 0x008fea000383ffff */
[----:B------:R-:W-:Y:S05]  /*157c0*/  BRA `(.L_x_4298) ;  /* 0xffffff3c00587947 */ /* 0x000fea000383ffff */
.L_x_4307:
[----:B-1----:R-:W-:-:S04]  /*157d0*/  IMAD.U32 R9, RZ, RZ, UR60 ;  /* 0x0000003cff097e24 */ /* 0x002fc8000f8e00ff */
[----:B------:R1:W2:Y:S03]  /*157e0*/  SYNCS.PHASECHK.TRANS64.TRYWAIT P1, [R9+URZ+0x30830], R8 ;  /* 0x03083008090075a7 */ /* 0x0002a6000802017f */
[----:B--2---:R-:W-:Y:S05]  /*157f0*/  @!P1 NANOSLEEP.SYNCS 0x989680 ;  /* 0x009896800000995d */ /* 0x004fea0003900000 */
[----:B------:R-:W2:Y:S02]  /*15800*/  @!P1 SYNCS.PHASECHK.TRANS64 P1, [R9+URZ+0x30830], R8 ;  /* 0x03083008090095a7 */ /* 0x000ea4000802007f */
[----:B--2---:R-:W-:Y:S05]  /*15810*/  @!P1 BRA `(.L_x_4307) ;  /* 0xfffffffc00ec9947 */ /* 0x004fea000383ffff */
[----:B------:R-:W-:Y:S05]  /*15820*/  BRA `(.L_x_4306) ;  /* 0xffffff5400a47947 */ /* 0x000fea000383ffff */
.L_x_4311:
[----:B-1----:R-:W-:-:S04]  /*15830*/  IMAD.U32 R9, RZ, RZ, UR5 ;  /* 0x00000005ff097e24 */ /* 0x002fc8000f8e00ff */
[----:B------:R1:W3:Y:S03]  /*15840*/  SYNCS.PHASECHK.TRANS64.TRYWAIT P1, [R9+URZ+0x30850], R0 ;  /* 0x03085000090075a7 */ /* 0x0002e6000802017f */
[----:B---3--:R-:W-:Y:S05]  /*15850*/  @!P1 NANOSLEEP.SYNCS 0x989680 ;  /* 0x009896800000995d */ /* 0x008fea0003900000 */
[----:B------:R-:W3:Y:S02]  /*15860*/  @!P1 SYNCS.PHASECHK.TRANS64 P1, [R9+URZ+0x30850], R0 ;  /* 0x03085000090095a7 */ /* 0x000ee4000802007f */
[----:B---3--:R-:W-:Y:S05]  /*15870*/  @!P1 BRA `(.L_x_4311) ;  /* 0xfffffffc00ec9947 */ /* 0x008fea000383ffff */
[----:B------:R-:W-:Y:S05]  /*15880*/  BRA `(.L_x_4310) ;  /* 0xffffff6000387947 */ /* 0x000fea000383ffff */
.L_x_4326:
[----:B-1----:R-:W-:-:S04]  /*15890*/  IMAD.U32 R5, RZ, RZ, UR5 ;  /* 0x00000005ff057e24 */ /* 0x002fc8000f8e00ff */
[----:B------:R1:W2:Y:S03]  /*158a0*/  SYNCS.PHASECHK.TRANS64.TRYWAIT P1, [R5+URZ+0x30850], R0 ;  /* 0x03085000050075a7 */ /* 0x0002a6000802017f */
[----:B--2---:R-:W-:Y:S05]  /*158b0*/  @!P1 NANOSLEEP.SYNCS 0x989680 ;  /* 0x009896800000995d */ /* 0x004fea0003900000 */
[----:B------:R-:W2:Y:S02]  /*158c0*/  @!P1 SYNCS.PHASECHK.TRANS64 P1, [R5+URZ+0x30850], R0 ;  /* 0x03085000050095a7 */ /* 0x000ea4000802007f */
[----:B--2---:R-:W-:Y:S05]  /*158d0*/  @!P1 BRA `(.L_x_4326) ;  /* 0xfffffffc00ec9947 */ /* 0x004fea000383ffff */
[----:B------:R-:W-:Y:S05]  /*158e0*/  BRA `(.L_x_4325) ;  /* 0xffffff9000c07947 */ /* 0x000fea000383ffff */
.L_x_4344:
[----:B------:R-:W-:Y:S01]  /*158f0*/  IMAD.MOV.U32 R13, RZ, RZ, R18 ;  /* 0x000000ffff0d7224 */ /* 0x000fe200078e0012 */
[----:B------:R-:W-:Y:S01]  /*15900*/  MOV R11, 0x1f ;  /* 0x0000001f000b7802 */ /* 0x000fe20000000f00 */
[----:B------:R-:W-:Y:S02]  /*15910*/  IMAD.MOV.U32 R12, RZ, RZ, RZ ;  /* 0x000000ffff0c7224 */ /* 0x000fe400078e00ff */
[----:B------:R-:W-:-:S07]  /*15920*/  IMAD.MOV.U32 R15, RZ, RZ, -0x1 ;  /* 0xffffffffff0f7424 */ /* 0x000fce00078e00ff */
[----:B-----5:R-:W-:Y:S05]  /*15930*/  WARPSYNC.COLLECTIVE R15, `(.L_x_4385) ;  /* 0x000000000f087348 */ /* 0x020fea0003c00000 */
[----:B------:R0:W1:Y:S02]  /*15940*/  SHFL.IDX P6, R14, R13, R12, R11 ;  /* 0x0000000c0d0e7389 */ /* 0x00006400000c000b */
[----:B01---5:R-:W-:Y:S01]  /*15950*/  ENDCOLLECTIVE ;  /* 0x000000000000791b */ /* 0x023fe20003800000 */
.L_x_4385:
[----:B------:R-:W-:Y:S05]  /*15960*/  BRA `(.L_x_4386) ;  /* 0xffffffcc00707947 */ /* 0x000fea000383ffff */
.L_x_4346:
[----:B0-----:R-:W-:-:S04]  /*15970*/  IMAD.U32 R3, RZ, RZ, UR48 ;  /* 0x00000030ff037e24 */ /* 0x001fc8000f8e00ff */
[----:B------:R0:W1:Y:S03]  /*15980*/  SYNCS.PHASECHK.TRANS64.TRYWAIT P0, [R3+URZ+0x30840], R2 ;  /* 0x03084002030075a7 */ /* 0x000066000800017f */
[----:B-1----:R-:W-:Y:S05]  /*15990*/  @!P0 NANOSLEEP.SYNCS 0x989680 ;  /* 0x009896800000895d */ /* 0x002fea0003900000 */
[----:B------:R-:W1:Y:S02]  /*159a0*/  @!P0 SYNCS.PHASECHK.TRANS64 P0, [R3+URZ+0x30840], R2 ;  /* 0x03084002030085a7 */ /* 0x000e64000800007f */
[----:B-1----:R-:W-:Y:S05]  /*159b0*/  @!P0 BRA `(.L_x_4346) ;  /* 0xfffffffc00ec8947 */ /* 0x002fea000383ffff */
[----:B------:R-:W-:Y:S05]  /*159c0*/  BRA `(.L_x_4387) ;  /* 0xffffffd000007947 */ /* 0x000fea000383ffff */
.L_x_4347:
        /* <DEDUP_REMOVED lines=8> */
.L_x_4389:
[----:B------:R-:W-:Y:S05]  /*15a50*/  BSYNC B0 ;  /* 0x0000000000007941 */ /* 0x000fea0003800000 */
.L_x_4388:
[----:B------:R-:W-:Y:S01]  /*15a60*/  IMAD.MOV.U32 R13, RZ, RZ, R0 ;  /* 0x000000ffff0d7224 */ /* 0x000fe200078e0000 */
[----:B------:R-:W-:Y:S01]  /*15a70*/  MOV R15, 0xffffffff ;  /* 0xffffffff000f7802 */ /* 0x000fe20000000f00 */
[----:B------:R-:W-:Y:S01]  /*15a80*/  IMAD.MOV.U32 R12, RZ, RZ, RZ ;  /* 0x000000ffff0c7224 */ /* 0x000fe200078e00ff */
[----:B------:R-:W-:Y:S01]  /*15a90*/  @P0 LEA R9, R30, UR48, 0x1 ;  /* 0x000000301e090c11 */ /* 0x000fe2000f8e08ff */
[----:B------:R-:W-:Y:S02]  /*15aa0*/  IMAD.MOV.U32 R11, RZ, RZ, 0x181f ;  /* 0x0000181fff0b7424 */ /* 0x000fe400078e00ff */
[----:B------:R-:W-:-:S07]  /*15ab0*/  IMAD.MOV.U32 R3, RZ, RZ, R14 ;  /* 0x000000ffff037224 */ /* 0x000fce00078e000e */
[----:B------:R-:W-:Y:S05]  /*15ac0*/  WARPSYNC.COLLECTIVE R15, `(.L_x_4390) ;  /* 0x000000000f087348 */ /* 0x000fea0003c00000 */
[----:B------:R0:W1:Y:S02]  /*15ad0*/  SHFL.IDX P6, R14, R13, R12, R11 ;  /* 0x0000000c0d0e7389 */ /* 0x00006400000c000b */
[----:B01----:R-:W-:Y:S01]  /*15ae0*/  ENDCOLLECTIVE ;  /* 0x000000000000791b */ /* 0x003fe20003800000 */
.L_x_4390:
[----:B------:R-:W-:Y:S02]  /*15af0*/  IMAD.MOV.U32 R13, RZ, RZ, R7 ;  /* 0x000000ffff0d7224 */ /* 0x000fe400078e0007 */
[----:B------:R-:W-:Y:S02]  /*15b00*/  IMAD.MOV.U32 R12, RZ, RZ, 0x1 ;  /* 0x00000001ff0c7424 */ /* 0x000fe400078e00ff */
[----:B------:R-:W-:-:S07]  /*15b10*/  IMAD.MOV.U32 R2, RZ, RZ, R14 ;  /* 0x000000ffff027224 */ /* 0x000fce00078e000e */
[----:B------:R-:W-:Y:S05]  /*15b20*/  WARPSYNC.COLLECTIVE R15, `(.L_x_4391) ;  /* 0x000000000f087348 */ /* 0x000fea0003c00000 */
[----:B------:R0:W1:Y:S02]  /*15b30*/  SHFL.IDX P6, R14, R13, R12, R11 ;  /* 0x0000000c0d0e7389 */ /* 0x00006400000c000b */
[----:B01----:R-:W-:Y:S01]  /*15b40*/  ENDCOLLECTIVE ;  /* 0x000000000000791b */ /* 0x003fe20003800000 */
.L_x_4391:
        /* <DEDUP_REMOVED lines=8> */
[----:B------:R-:W-:Y:S01]  /*15bd0*/  ISETP.GE.AND P0, PT, R6, 0x11, PT ;  /* 0x000000110600780c */ /* 0x000fe20003f06270 */
[----:B------:R-:W-:-:S12]  /*15be0*/  IMAD.MOV.U32 R5, RZ, RZ, R14 ;  /* 0x000000ffff057224 */ /* 0x000fd800078e000e */
[----:B0-----:R-:W-:Y:S05]  /*15bf0*/  WARPSYNC.COLLECTIVE R15, `(.L_x_4392) ;  /* 0x000000000f087348 */ /* 0x001fea0003c00000 */
[----:B------:R1:W2:Y:S02]  /*15c00*/  SHFL.IDX P6, R14, R13, R12, R11 ;  /* 0x0000000c0d0e7389 */ /* 0x0002a400000c000b */
[----:B012---:R-:W-:Y:S01]  /*15c10*/  ENDCOLLECTIVE ;  /* 0x000000000000791b */ /* 0x007fe20003800000 */
.L_x_4392:
[----:B------:R-:W-:Y:S01]  /*15c20*/  @P0 LEA R21, R30, UR48, 0x1 ;  /* 0x000000301e150c11 */ /* 0x000fe2000f8e08ff */
[----:B------:R-:W-:Y:S02]  /*15c30*/  IMAD.MOV.U32 R13, RZ, RZ, R7 ;  /* 0x000000ffff0d7224 */ /* 0x000fe400078e0007 */
[----:B------:R-:W-:Y:S02]  /*15c40*/  IMAD.MOV.U32 R12, RZ, RZ, 0x2 ;  /* 0x00000002ff0c7424 */ /* 0x000fe400078e00ff */
[----:B------:R-:W-:-:S07]  /*15c50*/  IMAD.MOV.U32 R4, RZ, RZ, R14 ;  /* 0x000000ffff047224 */ /* 0x000fce00078e000e */
[----:B------:R-:W-:Y:S05]  /*15c60*/  WARPSYNC.COLLECTIVE R15, `(.L_x_4393) ;  /* 0x000000000f087348 */ /* 0x000fea0003c00000 */
[----:B------:R0:W1:Y:S02]  /*15c70*/  SHFL.IDX P6, R14, R13, R12, R11 ;  /* 0x0000000c0d0e7389 */ /* 0x00006400000c000b */
[----:B01----:R-:W-:Y:S01]  /*15c80*/  ENDCOLLECTIVE ;  /* 0x000000000000791b */ /* 0x003fe20003800000 */
.L_x_4393:
        /* <DEDUP_REMOVED lines=13> */
.L_x_4394:
[----:B------:R-:W-:Y:S01]  /*15d60*/  IMAD.MOV.U32 R3, RZ, RZ, R8 ;  /* 0x000000ffff037224 */ /* 0x000fe200078e0008 */
[----:B------:R-:W-:Y:S01]  /*15d70*/  @P0 LEA R25, R30, UR48, 0x1 ;  /* 0x000000301e190c11 */ /* 0x000fe2000f8e08ff */
[----:B------:R-:W-:Y:S02]  /*15d80*/  IMAD.MOV.U32 R13, RZ, RZ, R7 ;  /* 0x000000ffff0d7224 */ /* 0x000fe400078e0007 */
[----:B------:R-:W-:Y:S01]  /*15d90*/  IMAD.MOV.U32 R12, RZ, RZ, 0x3 ;  /* 0x00000003ff0c7424 */ /* 0x000fe200078e00ff */
[----:B------:R-:W-:-:S07]  /*15da0*/  MOV R2, R14 ;  /* 0x0000000e00027202 */ /* 0x000fce0000000f00 */
[----:B------:R-:W-:Y:S05]  /*15db0*/  WARPSYNC.COLLECTIVE R15, `(.L_x_4395) ;  /* 0x000000000f087348 */ /* 0x000fea0003c00000 */
[----:B------:R0:W1:Y:S02]  /*15dc0*/  SHFL.IDX P6, R14, R13, R12, R11 ;  /* 0x0000000c0d0e7389 */ /* 0x00006400000c000b */
[----:B01----:R-:W-:Y:S01]  /*15dd0*/  ENDCOLLECTIVE ;  /* 0x000000000000791b */ /* 0x003fe20003800000 */
.L_x_4395:
        /* <DEDUP_REMOVED lines=13> */
.L_x_4396:
[----:B------:R-:W-:Y:S01]  /*15eb0*/  IMAD.MOV.U32 R5, RZ, RZ, R9 ;  /* 0x000000ffff057224 */ /* 0x000fe200078e0009 */
[----:B------:R-:W-:Y:S01]  /*15ec0*/  @P0 LEA R9, R30, UR48, 0x1 ;  /* 0x000000301e090c11 */ /* 0x000fe2000f8e08ff */
[----:B------:R-:W-:Y:S02]  /*15ed0*/  IMAD.MOV.U32 R13, RZ, RZ, R7 ;  /* 0x000000ffff0d7224 */ /* 0x000fe400078e0007 */
[----:B------:R-:W-:Y:S02]  /*15ee0*/  IMAD.MOV.U32 R12, RZ, RZ, 0x4 ;  /* 0x00000004ff0c7424 */ /* 0x000fe400078e00ff */
[----:B------:R-:W-:-:S07]  /*15ef0*/  IMAD.MOV.U32 R10, RZ, RZ, R14 ;  /* 0x000000ffff0a7224 */ /* 0x000fce00078e000e */
[----:B------:R-:W-:Y:S05]  /*15f00*/  WARPSYNC.COLLECTIVE R15, `(.L_x_4397) ;  /* 0x000000000f087348 */ /* 0x000fea0003c00000 */
[----:B------:R0:W1:Y:S02]  /*15f10*/  SHFL.IDX P6, R14, R13, R12, R11 ;  /* 0x0000000c0d0e7389 */ /* 0x00006400000c000b */
[----:B01----:R-:W-:Y:S01]  /*15f20*/  ENDCOLLECTIVE ;  /* 0x000000000000791b */ /* 0x003fe20003800000 */
.L_x_4397:
[----:B------:R-:W-:-:S04]  /*15f30*/  IMAD.MOV.U32 R4, RZ, RZ, R10 ;  /* 0x000000ffff047224 */ /* 0x000fc800078e000a */
        /* <DEDUP_REMOVED lines=13> */
.L_x_4398:
        /* <DEDUP_REMOVED lines=8> */
.L_x_4399:
        /* <DEDUP_REMOVED lines=8> */
[----:B------:R-:W-:-:S07]  /*16110*/  IMAD.MOV.U32 R7, RZ, RZ, R14 ;  /* 0x000000ffff077224 */ /* 0x000fce00078e000e */
[----:B0-----:R-:W-:Y:S05]  /*16120*/  WARPSYNC.COLLECTIVE R15, `(.L_x_4400) ;  /* 0x000000000f087348 */ /* 0x001fea0003c00000 */
[----:B------:R1:W2:Y:S02]  /*16130*/  SHFL.IDX P6, R14, R13, R12, R11 ;  /* 0x0000000c0d0e7389 */ /* 0x0002a400000c000b */
[----:B012---:R-:W-:Y:S01]  /*16140*/  ENDCOLLECTIVE ;  /* 0x000000000000791b */ /* 0x007fe20003800000 */
.L_x_4400:
[----:B------:R-:W-:Y:S05]  /*16150*/  BRA `(.L_x_4401) ;  /* 0xffffffcc00647947 */ /* 0x000fea000383ffff */
.L_x_4350:
[----:B------:R-:W-:Y:S01]  /*16160*/  IMAD.MOV.U32 R13, RZ, RZ, R8 ;  /* 0x000000ffff0d7224 */ /* 0x000fe200078e0008 */
[----:B------:R-:W-:Y:S01]  /*16170*/  MOV R15, 0xffffffff ;  /* 0xffffffff000f7802 */ /* 0x000fe20000000f00 */
[----:B------:R-:W-:Y:S02]  /*16180*/  IMAD.MOV.U32 R12, RZ, RZ, RZ ;  /* 0x000000ffff0c7224 */ /* 0x000fe400078e00ff */
[----:B------:R-:W-:Y:S02]  /*16190*/  IMAD.MOV.U32 R11, RZ, RZ, 0x181f ;  /* 0x0000181fff0b7424 */ /* 0x000fe400078e00ff */
[----:B------:R-:W-:-:S07]  /*161a0*/  VIADD R7, R27, UR42 ;  /* 0x0000002a1b077c36 */ /* 0x000fce0008000000 */
[----:B------:R-:W-:Y:S05]  /*161b0*/  WARPSYNC.COLLECTIVE R15, `(.L_x_4402) ;  /* 0x000000000f087348 */ /* 0x000fea0003c00000 */
[----:B------:R0:W1:Y:S02]  /*161c0*/  SHFL.IDX P6, R14, R13, R12, R11 ;  /* 0x0000000c0d0e7389 */ /* 0x00006400000c000b */
[----:B01----:R-:W-:Y:S01]  /*161d0*/  ENDCOLLECTIVE ;  /* 0x000000000000791b */ /* 0x003fe20003800000 */
.L_x_4402:
[----:B------:R-:W-:Y:S02]  /*161e0*/  VIADD R5, R7, 0x10 ;  /* 0x0000001007057836 */ /* 0x000fe40000000000 */
[----:B------:R-:W-:Y:S02]  /*161f0*/  IMAD.MOV.U32 R13, RZ, RZ, R6 ;  /* 0x000000ffff0d7224 */ /* 0x000fe400078e0006 */
[----:B------:R-:W-:-:S07]  /*16200*/  IMAD.MOV.U32 R3, RZ, RZ, R14 ;  /* 0x000000ffff037224 */ /* 0x000fce00078e000e */
[----:B------:R-:W-:Y:S05]  /*16210*/  WARPSYNC.COLLECTIVE R15, `(.L_x_4403) ;  /* 0x000000000f087348 */ /* 0x000fea0003c00000 */
[----:B------:R0:W1:Y:S02]  /*16220*/  SHFL.IDX P6, R14, R13, R12, R11 ;  /* 0x0000000c0d0e7389 */ /* 0x00006400000c000b */
[----:B01----:R-:W-:Y:S01]  /*16230*/  ENDCOLLECTIVE ;  /* 0x000000000000791b */ /* 0x003fe20003800000 */
.L_x_4403:
[----:B------:R-:W-:Y:S02]  /*16240*/  ULDC UR4, c[0x0][0x288] ;  /* 0x0000a20000047ab9 */ /* 0x000fe40000000800 */
[----:B------:R-:W-:-:S05]  /*16250*/  IMAD R0, R0, UR4, RZ ;  /* 0x0000000400007c24 */ /* 0x000fca000f8e02ff */
[----:B------:R-:W-:Y:S01]  /*16260*/  ISETP.GE.AND P1, PT, R7, R0, PT ;  /* 0x000000000700720c */ /* 0x000fe20003f26270 */
[----:B------:R-:W-:Y:S02]  /*16270*/  IMAD.MOV.U32 R13, RZ, RZ, R8 ;  /* 0x000000ffff0d7224 */ /* 0x000fe400078e0008 */
[----:B------:R-:W-:-:S10]  /*16280*/  IMAD.MOV.U32 R12, RZ, RZ, 0x1 ;  /* 0x00000001ff0c7424 */ /* 0x000fd400078e00ff */
[----:B------:R-:W-:Y:S01]  /*16290*/  @!P1 LEA R9, R30, UR48, 0x1 ;  /* 0x000000301e099c11 */ /* 0x000fe2000f8e08ff */
[----:B------:R-:W-:-:S07]  /*162a0*/  IMAD.MOV.U32 R2, RZ, RZ, R14 ;  /* 0x000000ffff027224 */ /* 0x000fce00078e000e */
[----:B------:R-:W-:Y:S05]  /*162b0*/  WARPSYNC.COLLECTIVE R15, `(.L_x_4404) ;  /* 0x000000000f087348 */ /* 0x000fea0003c00000 */
[----:B------:R0:W1:Y:S02]  /*162c0*/  SHFL.IDX P6, R14, R13, R12, R11 ;  /* 0x0000000c0d0e7389 */ /* 0x00006400000c000b */
[----:B01----:R-:W-:Y:S01]  /*162d0*/  ENDCOLLECTIVE ;  /* 0x000000000000791b */ /* 0x003fe20003800000 */
.L_x_4404:
        /* <DEDUP_REMOVED lines=8> */
[----:B------:R-:W-:Y:S01]  /*16360*/  ISETP.GE.AND P1, PT, R5, R0, PT ;  /* 0x000000000500720c */ /* 0x000fe20003f26270 */
[----:B------:R-:W-:-:S12]  /*16370*/  IMAD.MOV.U32 R5, RZ, RZ, R14 ;  /* 0x000000ffff057224 */ /* 0x000fd800078e000e */
[----:B0-----:R-:W-:Y:S05]  /*16380*/  WARPSYNC.COLLECTIVE R15, `(.L_x_4405) ;  /* 0x000000000f087348 */ /* 0x001fea0003c00000 */
[----:B------:R1:W2:Y:S02]  /*16390*/  SHFL.IDX P6, R14, R13, R12, R11 ;  /* 0x0000000c0d0e7389 */ /* 0x0002a400000c000b */
[----:B012---:R-:W-:Y:S01]  /*163a0*/  ENDCOLLECTIVE ;  /* 0x000000000000791b */ /* 0x007fe20003800000 */
.L_x_4405:
[----:B------:R-:W-:Y:S02]  /*163b0*/  IADD3 R3, R7, 0x20, RZ ;  /* 0x0000002007037810 */ /* 0x000fe40007ffe0ff */
[----:B------:R-:W-:Y:S01]  /*163c0*/  @!P1 LEA R21, R30, UR48, 0x1 ;  /* 0x000000301e159c11 */ /* 0x000fe2000f8e08ff */
[----:B------:R-:W-:Y:S02]  /*163d0*/  IMAD.MOV.U32 R13, RZ, RZ, R8 ;  /* 0x000000ffff0d7224 */ /* 0x000fe400078e0008 */
[----:B------:R-:W-:Y:S02]  /*163e0*/  IMAD.MOV.U32 R12, RZ, RZ, 0x2 ;  /* 0x00000002ff0c7424 */ /* 0x000fe400078e00ff */
[----:B------:R-:W-:-:S07]  /*163f0*/  IMAD.MOV.U32 R4, RZ, RZ, R14 ;  /* 0x000000ffff047224 */ /* 0x000fce00078e000e */
[----:B------:R-:W-:Y:S05]  /*16400*/  WARPSYNC.COLLECTIVE R15, `(.L_x_4406) ;  /* 0x000000000f087348 */ /* 0x000fea0003c00000 */
[----:B------:R0:W1:Y:S02]  /*16410*/  SHFL.IDX P6, R14, R13, R12, R11 ;  /* 0x0000000c0d0e7389 */ /* 0x00006400000c000b */
[----:B01----:R-:W-:Y:S01]  /*16420*/  ENDCOLLECTIVE ;  /* 0x000000000000791b */ /* 0x003fe20003800000 */
.L_x_4406:
        /* <DEDUP_REMOVED lines=13> */
.L_x_4407:
[----:B------:R-:W-:Y:S01]  /*16500*/  VIADD R5, R7, 0x30 ;  /* 0x0000003007057836 */ /* 0x000fe20000000000 */
[----:B------:R-:W-:Y:S01]  /*16510*/  @!P1 LEA R9, R30, UR48, 0x1 ;  /* 0x000000301e099c11 */ /* 0x000fe2000f8e08ff */
[----:B------:R-:W-:Y:S02]  /*16520*/  IMAD.MOV.U32 R13, RZ, RZ, R8 ;  /* 0x000000ffff0d7224 */ /* 0x000fe400078e0008 */
[----:B------:R-:W-:Y:S02]  /*16530*/  IMAD.MOV.U32 R12, RZ, RZ, 0x3 ;  /* 0x00000003ff0c7424 */ /* 0x000fe400078e00ff */
[----:B------:R-:W-:-:S07]  /*16540*/  IMAD.MOV.U32 R2, RZ, RZ, R14 ;  /* 0x000000ffff027224 */ /* 0x000fce00078e000e */
[----:B------:R-:W-:Y:S05]  /*16550*/  WARPSYNC.COLLECTIVE R15, `(.L_x_4408) ;  /* 0x000000000f087348 */ /* 0x000fea0003c00000 */
[----:B------:R0:W1:Y:S02]  /*16560*/  SHFL.IDX P6, R14, R13, R12, R11 ;  /* 0x0000000c0d0e7389 */ /* 0x00006400000c000b */
[----:B01----:R-:W-:Y:S01]  /*16570*/  ENDCOLLECTIVE ;  /* 0x000000000000791b */ /* 0x003fe20003800000 */
.L_x_4408:
        /* <DEDUP_REMOVED lines=13> */
.L_x_4409:
[----:B------:R-:W-:Y:S01]  /*16650*/  VIADD R3, R7, 0x40 ;  /* 0x0000004007037836 */ /* 0x000fe20000000000 */
[----:B------:R-:W-:Y:S01]  /*16660*/  @!P1 LEA R21, R30, UR48, 0x1 ;  /* 0x000000301e159c11 */ /* 0x000fe2000f8e08ff */
[----:B------:R-:W-:Y:S02]  /*16670*/  IMAD.MOV.U32 R13, RZ, RZ, R8 ;  /* 0x000000ffff0d7224 */ /* 0x000fe400078e0008 */
[----:B------:R-:W-:Y:S01]  /*16680*/  IMAD.MOV.U32 R12, RZ, RZ, 0x4 ;  /* 0x00000004ff0c7424 */ /* 0x000fe200078e00ff */
[----:B------:R-:W-:-:S07]  /*16690*/  MOV R4, R14 ;  /* 0x0000000e00047202 */ /* 0x000fce0000000f00 */
[----:B------:R-:W-:Y:S05]  /*166a0*/  WARPSYNC.COLLECTIVE R15, `(.L_x_4410) ;  /* 0x000000000f087348 */ /* 0x000fea0003c00000 */
[----:B------:R0:W1:Y:S02]  /*166b0*/  SHFL.IDX P6, R14, R13, R12, R11 ;  /* 0x0000000c0d0e7389 */ /* 0x00006400000c000b */
[----:B01----:R-:W-:Y:S01]  /*166c0*/  ENDCOLLECTIVE ;  /* 0x000000000000791b */ /* 0x003fe20003800000 */
.L_x_4410:
        /* <DEDUP_REMOVED lines=13> */
.L_x_4411:
        /* <DEDUP_REMOVED lines=8> */
.L_x_4412:
        /* <DEDUP_REMOVED lines=13> */
.L_x_4413:
        /* <DEDUP_REMOVED lines=8> */
.L_x_4414:
        /* <DEDUP_REMOVED lines=13> */
.L_x_4415:
[----:B------:R-:W-:Y:S01]  /*16a40*/  @!P1 LEA R9, R30, UR48, 0x1 ;  /* 0x000000301e099c11 */ /* 0x000fe2000f8e08ff */
[----:B------:R-:W-:Y:S02]  /*16a50*/  IMAD.MOV.U32 R13, RZ, RZ, R8 ;  /* 0x000000ffff0d7224 */ /* 0x000fe400078e0008 */
[----:B------:R-:W-:Y:S02]  /*16a60*/  IMAD.MOV.U32 R12, RZ, RZ, 0x7 ;  /* 0x00000007ff0c7424 */ /* 0x000fe400078e00ff */
[----:B------:R-:W-:-:S07]  /*16a70*/  IMAD.MOV.U32 R2, RZ, RZ, R14 ;  /* 0x000000ffff027224 */ /* 0x000fce00078e000e */
[----:B------:R-:W-:Y:S05]  /*16a80*/  WARPSYNC.COLLECTIVE R15, `(.L_x_4416) ;  /* 0x000000000f087348 */ /* 0x000fea0003c00000 */
[----:B------:R0:W1:Y:S02]  /*16a90*/  SHFL.IDX P6, R14, R13, R12, R11 ;  /* 0x0000000c0d0e7389 */ /* 0x00006400000c000b */
[----:B01----:R-:W-:Y:S01]  /*16aa0*/  ENDCOLLECTIVE ;  /* 0x000000000000791b */ /* 0x003fe20003800000 */
.L_x_4416:
        /* <DEDUP_REMOVED lines=8> */
[----:B------:R-:W-:-:S07]  /*16b30*/  IMAD.MOV.U32 R4, RZ, RZ, R14 ;  /* 0x000000ffff047224 */ /* 0x000fce00078e000e */
[----:B0-----:R-:W-:Y:S05]  /*16b40*/  WARPSYNC.COLLECTIVE R15, `(.L_x_4417) ;  /* 0x000000000f087348 */ /* 0x001fea0003c00000 */
[----:B------:R1:W2:Y:S02]  /*16b50*/  SHFL.IDX P6, R14, R13, R12, R11 ;  /* 0x0000000c0d0e7389 */ /* 0x0002a400000c000b */
[----:B012---:R-:W-:Y:S01]  /*16b60*/  ENDCOLLECTIVE ;  /* 0x000000000000791b */ /* 0x007fe20003800000 */
.L_x_4417:
[----:B------:R-:W-:Y:S05]  /*16b70*/  BRA `(.L_x_4418) ;  /* 0xffffffcc00507947 */ /* 0x000fea000383ffff */
.L_x_4353:
[----:B0-----:R-:W-:-:S04]  /*16b80*/  IMAD.U32 R3, RZ, RZ, UR48 ;  /* 0x00000030ff037e24 */ /* 0x001fc8000f8e00ff */
[----:B------:R0:W1:Y:S03]  /*16b90*/  SYNCS.PHASECHK.TRANS64.TRYWAIT P0, [R3+URZ+0x30820], R0 ;  /* 0x03082000030075a7 */ /* 0x000066000800017f */
[----:B-1----:R-:W-:Y:S05]  /*16ba0*/  @!P0 NANOSLEEP.SYNCS 0x989680 ;  /* 0x009896800000895d */ /* 0x002fea0003900000 */
[----:B------:R-:W1:Y:S02]  /*16bb0*/  @!P0 SYNCS.PHASECHK.TRANS64 P0, [R3+URZ+0x30820], R0 ;  /* 0x03082000030085a7 */ /* 0x000e64000800007f */
[----:B-1----:R-:W-:Y:S05]  /*16bc0*/  @!P0 BRA `(.L_x_4353) ;  /* 0xfffffffc00ec8947 */ /* 0x002fea000383ffff */
[----:B------:R-:W-:Y:S05]  /*16bd0*/  BRA `(.L_x_4419) ;  /* 0xffffffcc009c7947 */ /* 0x000fea000383ffff */
.L_x_4357:
[----:B0-----:R0:W1:Y:S02]  /*16be0*/  SYNCS.PHASECHK.TRANS64.TRYWAIT P0, [R19+URZ+0x30840], R2 ;  /* 0x03084002130075a7 */ /* 0x001064000800017f */
[----:B-1----:R-:W-:Y:S05]  /*16bf0*/  @!P0 NANOSLEEP.SYNCS 0x989680 ;  /* 0x009896800000895d */ /* 0x002fea0003900000 */
[----:B------:R-:W1:Y:S02]  /*16c00*/  @!P0 SYNCS.PHASECHK.TRANS64 P0, [R19+URZ+0x30840], R2 ;  /* 0x03084002130085a7 */ /* 0x000e64000800007f */
[----:B-1----:R-:W-:Y:S05]  /*16c10*/  @!P0 BRA `(.L_x_4357) ;  /* 0xfffffffc00f08947 */ /* 0x002fea000383ffff */
[----:B------:R-:W-:Y:S05]  /*16c20*/  BRA `(.L_x_4420) ;  /* 0xffffffd000847947 */ /* 0x000fea000383ffff */
.L_x_4358:
        /* <DEDUP_REMOVED lines=8> */
.L_x_4422:
[----:B------:R-:W-:Y:S05]  /*16cb0*/  BSYNC B1 ;  /* 0x0000000000017941 */ /* 0x000fea0003800000 */
.L_x_4421:
[----:B------:R-:W-:Y:S01]  /*16cc0*/  IMAD.MOV.U32 R13, RZ, RZ, R21 ;  /* 0x000000ffff0d7224 */ /* 0x000fe200078e0015 */
[----:B------:R-:W-:Y:S01]  /*16cd0*/  MOV R15, 0xffffffff ;  /* 0xffffffff000f7802 */ /* 0x000fe20000000f00 */
[----:B------:R-:W-:Y:S01]  /*16ce0*/  IMAD.MOV.U32 R12, RZ, RZ, RZ ;  /* 0x000000ffff0c7224 */ /* 0x000fe200078e00ff */
[----:B------:R-:W-:Y:S01]  /*16cf0*/  P2R R6, PR, RZ, 0x2 ;  /* 0x00000002ff067803 */ /* 0x000fe20000000000 */
[----:B------:R-:W-:Y:S01]  /*16d00*/  IMAD.MOV.U32 R11, RZ, RZ, 0x181f ;  /* 0x0000181fff0b7424 */ /* 0x000fe200078e00ff */
[----:B------:R-:W-:Y:S01]  /*16d10*/  LOP3.LUT P1, RZ, R16, 0x4, RZ, 0xc0, !PT ;  /* 0x0000000410ff7812 */ /* 0x000fe2000782c0ff */
[----:B------:R-:W-:Y:S01]  /*16d20*/  IMAD.MOV.U32 R3, RZ, RZ, R14 ;  /* 0x000000ffff037224 */ /* 0x000fe200078e000e */
[----:B------:R-:W-:Y:S01]  /*16d30*/  LEA R22, R22, UR48, 0x1 ;  /* 0x0000003016167c11 */ /* 0x000fe2000f8e08ff */
[----:B------:R-:W-:-:S10]  /*16d40*/  IMAD.SHL.U32 R8, R23, 0x2, RZ ;  /* 0x0000000217087824 */ /* 0x000fd400078e00ff */
[----:B------:R-:W-:Y:S05]  /*16d50*/  WARPSYNC.COLLECTIVE R15, `(.L_x_4423) ;  /* 0x000000000f087348 */ /* 0x000fea0003c00000 */
[----:B------:R0:W1:Y:S02]  /*16d60*/  SHFL.IDX P6, R14, R13, R12, R11 ;  /* 0x0000000c0d0e7389 */ /* 0x00006400000c000b */
[----:B01----:R-:W-:Y:S01]  /*16d70*/  ENDCOLLECTIVE ;  /* 0x000000000000791b */ /* 0x003fe20003800000 */
.L_x_4423:
[----:B------:R-:W-:Y:S02]  /*16d80*/  IMAD.MOV.U32 R13, RZ, RZ, R24 ;  /* 0x000000ffff0d7224 */ /* 0x000fe400078e0018 */
[----:B------:R-:W-:Y:S01]  /*16d90*/  IMAD.MOV.U32 R12, RZ, RZ, 0x1 ;  /* 0x00000001ff0c7424 */ /* 0x000fe200078e00ff */
[----:B------:R-:W-:-:S13]  /*16da0*/  IADD3 R2, P0, R14, R8, RZ ;  /* 0x000000080e027210 */ /* 0x000fda0007f1e0ff */
[----:B------:R-:W-:Y:S05]  /*16db0*/  WARPSYNC.COLLECTIVE R15, `(.L_x_4424) ;  /* 0x000000000f087348 */ /* 0x000fea0003c00000 */
[----:B------:R0:W1:Y:S02]  /*16dc0*/  SHFL.IDX P6, R14, R13, R12, R11 ;  /* 0x0000000c0d0e7389 */ /* 0x00006400000c000b */
[----:B01----:R-:W-:Y:S01]  /*16dd0*/  ENDCOLLECTIVE ;  /* 0x000000000000791b */ /* 0x003fe20003800000 */
.L_x_4424:
        /* <DEDUP_REMOVED lines=8> */
[----:B------:R-:W-:-:S07]  /*16e60*/  IMAD.MOV.U32 R7, RZ, RZ, R14 ;  /* 0x000000ffff077224 */ /* 0x000fce00078e000e */
[----:B0-----:R-:W-:Y:S05]  /*16e70*/  WARPSYNC.COLLECTIVE R15, `(.L_x_4425) ;  /* 0x000000000f087348 */ /* 0x001fea0003c00000 */
[----:B------:R1:W2:Y:S02]  /*16e80*/  SHFL.IDX P6, R14, R13, R12, R11 ;  /* 0x0000000c0d0e7389 */ /* 0x0002a400000c000b */
[----:B012---:R-:W-:Y:S01]  /*16e90*/  ENDCOLLECTIVE ;  /* 0x000000000000791b */ /* 0x007fe20003800000 */
.L_x_4425:
[----:B------:R-:W-:Y:S02]  /*16ea0*/  IMAD.MOV.U32 R13, RZ, RZ, R24 ;  /* 0x000000ffff0d7224 */ /* 0x000fe400078e0018 */
[----:B------:R-:W-:Y:S01]  /*16eb0*/  IMAD.MOV.U32 R12, RZ, RZ, 0x2 ;  /* 0x00000002ff0c7424 */ /* 0x000fe200078e00ff */
[----:B------:R-:W-:-:S13]  /*16ec0*/  IADD3 R2, P0, R14, R8, RZ ;  /* 0x000000080e027210 */ /* 0x000fda0007f1e0ff */
[----:B------:R-:W-:Y:S05]  /*16ed0*/  WARPSYNC.COLLECTIVE R15, `(.L_x_4426) ;  /* 0x000000000f087348 */ /* 0x000fea0003c00000 */
[----:B------:R0:W1:Y:S02]  /*16ee0*/  SHFL.IDX P6, R14, R13, R12, R11 ;  /* 0x0000000c0d0e7389 */ /* 0x00006400000c000b */
[----:B01----:R-:W-:Y:S01]  /*16ef0*/  ENDCOLLECTIVE ;  /* 0x000000000000791b */ /* 0x003fe20003800000 */
.L_x_4426:
        /* <DEDUP_REMOVED lines=12> */
.L_x_4427:
[----:B------:R-:W-:Y:S02]  /*16fc0*/  IMAD.MOV.U32 R13, RZ, RZ, R24 ;  /* 0x000000ffff0d7224 */ /* 0x000fe400078e0018 */
[----:B------:R-:W-:Y:S01]  /*16fd0*/  IMAD.MOV.U32 R12, RZ, RZ, 0x3 ;  /* 0x00000003ff0c7424 */ /* 0x000fe200078e00ff */
[----:B------:R-:W-:-:S07]  /*16fe0*/  MOV R10, R14 ;  /* 0x0000000e000a7202 */ /* 0x000fce0000000f00 */
[----:B------:R-:W-:Y:S05]  /*16ff0*/  WARPSYNC.COLLECTIVE R15, `(.L_x_4428) ;  /* 0x000000000f087348 */ /* 0x000fea0003c00000 */
[----:B------:R0:W1:Y:S02]  /*17000*/  SHFL.IDX P6, R14, R13, R12, R11 ;  /* 0x0000000c0d0e7389 */ /* 0x00006400000c000b */
[----:B01----:R-:W-:Y:S01]  /*17010*/  ENDCOLLECTIVE ;  /* 0x000000000000791b */ /* 0x003fe20003800000 */
.L_x_4428:
        /* <DEDUP_REMOVED lines=13> */
.L_x_4429:
[----:B------:R-:W-:Y:S02]  /*170f0*/  IMAD.MOV.U32 R13, RZ, RZ, R24 ;  /* 0x000000ffff0d7224 */ /* 0x000fe400078e0018 */
[----:B------:R-:W-:Y:S02]  /*17100*/  IMAD.MOV.U32 R12, RZ, RZ, 0x4 ;  /* 0x00000004ff0c7424 */ /* 0x000fe400078e00ff */
[----:B------:R-:W-:-:S07]  /*17110*/  IMAD.MOV.U32 R2, RZ, RZ, R14 ;  /* 0x000000ffff027224 */ /* 0x000fce00078e000e */
[----:B------:R-:W-:Y:S05]  /*17120*/  WARPSYNC.COLLECTIVE R15, `(.L_x_4430) ;  /* 0x000000000f087348 */ /* 0x000fea0003c00000 */
[----:B------:R0:W1:Y:S02]  /*17130*/  SHFL.IDX P6, R14, R13, R12, R11 ;  /* 0x0000000c0d0e7389 */ /* 0x00006400000c000b */
[----:B01----:R-:W-:Y:S01]  /*17140*/  ENDCOLLECTIVE ;  /* 0x000000000000791b */ /* 0x003fe20003800000 */
.L_x_4430:
[----:B------:R-:W-:-:S05]  /*17150*/  IADD3 R2, P0, R2, R8, RZ ;  /* 0x0000000802027210 */ /* 0x000fca0007f1e0ff */
[----:B------:R-:W-:-:S05]  /*17160*/  IMAD.X R3, RZ, RZ, R3, P0 ;  /* 0x000000ffff037224 */ /* 0x000fca00000e0603 */
        /* <DEDUP_REMOVED lines=11> */
.L_x_4431:
[----:B------:R-:W-:Y:S02]  /*17220*/  IMAD.MOV.U32 R13, RZ, RZ, R24 ;  /* 0x000000ffff0d7224 */ /* 0x000fe400078e0018 */
[----:B------:R-:W-:Y:S02]  /*17230*/  IMAD.MOV.U32 R12, RZ, RZ, 0x5 ;  /* 0x00000005ff0c7424 */ /* 0x000fe400078e00ff */
[----:B------:R-:W-:-:S07]  /*17240*/  IMAD.MOV.U32 R2, RZ, RZ, R14 ;  /* 0x000000ffff027224 */ /* 0x000fce00078e000e */
[----:B------:R-:W-:Y:S05]  /*17250*/  WARPSYNC.COLLECTIVE R15, `(.L_x_4432) ;  /* 0x000000000f087348 */ /* 0x000fea0003c00000 */
[----:B------:R0:W1:Y:S02]  /*17260*/  SHFL.IDX P6, R14, R13, R12, R11 ;  /* 0x0000000c0d0e7389 */ /* 0x00006400000c000b */
[----:B01----:R-:W-:Y:S01]  /*17270*/  ENDCOLLECTIVE ;  /* 0x000000000000791b */ /* 0x003fe20003800000 */
.L_x_4432:
[----:B------:R-:W-:-:S05]  /*17280*/  IADD3 R2, P0, R2, R8, RZ ;  /* 0x0000000802027210 */ /* 0x000fca0007f1e0ff */
[----:B------:R-:W-:-:S05]  /*17290*/  IMAD.X R3, RZ, RZ, R3, P0 ;  /* 0x000000ffff037224 */ /* 0x000fca00000e0603 */
[----:B------:R-:W-:Y:S01]  /*172a0*/  @!PT LDS RZ, [RZ] ;  /* 0x00000000fffff984 */ /* 0x000fe20000000800 */
[----:B------:R-:W-:Y:S01]  /*172b0*/  @!PT LDS RZ, [RZ] ;  /* 0x00000000fffff984 */ /* 0x000fe20000000800 */
[----:B------:R-:W-:Y:S01]  /*172c0*/  @!PT LDS RZ, [RZ] ;  /* 0x00000000fffff984 */ /* 0x000fe20000000800 */
[----:B------:R0:W-:Y:S01]  /*172d0*/  LDGSTS.E.BYPASS.LTC128B.128 [R22+0x20400], desc[UR36][R2.64], !P1 ;  /* 0x2040000002167fae */ /* 0x0001e2000c901d64 */
[----:B------:R-:W-:Y:S01]  /*172e0*/  IMAD.MOV.U32 R13, RZ, RZ, R21 ;  /* 0x000000ffff0d7224 */ /* 0x000fe200078e0015 */
[----:B------:R-:W-:Y:S02]  /*172f0*/  ISETP.NE.AND P1, PT, R6, RZ, PT ;  /* 0x000000ff0600720c */ /* 0x000fe40003f25270 */
[----:B------:R0:W-:Y:S04]  /*17300*/  LDGSTS.E.BYPASS.LTC128B.128 [R22+0x23400], desc[UR36][R2.64+0x80], !P5 ;  /* 0x2340008002167fae */ /* 0x0001e8000e901d64 */
[----:B------:R0:W-:Y:S01]  /*17310*/  LDGSTS.E.BYPASS.LTC128B.128 [R22+0x26400], desc[UR36][R2.64+0x100], !P4 ;  /* 0x2640010002167fae */ /* 0x0001e2000e101d64 */
[----:B------:R-:W-:-:S07]  /*17320*/  IMAD.MOV.U32 R24, RZ, RZ, R14 ;  /* 0x000000ffff187224 */ /* 0x000fce00078e000e */
[----:B0-----:R-:W-:Y:S05]  /*17330*/  WARPSYNC.COLLECTIVE R15, `(.L_x_4433) ;  /* 0x000000000f087348 */ /* 0x001fea0003c00000 */
[----:B------:R1:W2:Y:S02]  /*17340*/  SHFL.IDX P6, R14, R13, R12, R11 ;  /* 0x0000000c0d0e7389 */ /* 0x0002a400000c000b */
[----:B012---:R-:W-:Y:S01]  /*17350*/  ENDCOLLECTIVE ;  /* 0x000000000000791b */ /* 0x007fe20003800000 */
.L_x_4433:
[----:B------:R-:W-:Y:S05]  /*17360*/  BRA `(.L_x_4434) ;  /* 0xffffffcc00d07947 */ /* 0x000fea000383ffff */
.L_x_4363:
[----:B0-----:R0:W2:Y:S02]  /*17370*/  SYNCS.PHASECHK.TRANS64.TRYWAIT P0, [R6+URZ+0x30860], R3 ;  /* 0x03086003060075a7 */ /* 0x0010a4000800017f */
[----:B--2---:R-:W-:Y:S05]  /*17380*/  @!P0 NANOSLEEP.SYNCS 0x989680 ;  /* 0x009896800000895d */ /* 0x004fea0003900000 */
[----:B------:R-:W2:Y:S02]  /*17390*/  @!P0 SYNCS.PHASECHK.TRANS64 P0, [R6+URZ+0x30860], R3 ;  /* 0x03086003060085a7 */ /* 0x000ea4000800007f */
[----:B--2---:R-:W-:Y:S05]  /*173a0*/  @!P0 BRA `(.L_x_4363) ;  /* 0xfffffffc00f08947 */ /* 0x004fea000383ffff */
[----:B------:R-:W-:Y:S05]  /*173b0*/  BRA `(.L_x_4435) ;  /* 0xffffffd000347947 */ /* 0x000fea000383ffff */
.L_x_4364:
        /* <DEDUP_REMOVED lines=8> */
.L_x_4437:
[----:B------:R-:W-:Y:S05]  /*17440*/  BSYNC B1 ;  /* 0x0000000000017941 */ /* 0x000fea0003800000 */
.L_x_4436:
[----:B------:R-:W-:Y:S01]  /*17450*/  IMAD.MOV.U32 R13, RZ, RZ, R17 ;  /* 0x000000ffff0d7224 */ /* 0x000fe200078e0011 */
[----:B------:R-:W-:Y:S01]  /*17460*/  MOV R3, R14 ;  /* 0x0000000e00037202 */ /* 0x000fe20000000f00 */
[----:B------:R-:W-:Y:S01]  /*17470*/  IMAD.MOV.U32 R12, RZ, RZ, RZ ;  /* 0x000000ffff0c7224 */ /* 0x000fe200078e00ff */
[----:B------:R-:W-:Y:S01]  /*17480*/  LEA R7, R7, UR48, 0x1 ;  /* 0x0000003007077c11 */ /* 0x000fe2000f8e08ff */
[----:B------:R-:W-:Y:S02]  /*17490*/  IMAD.MOV.U32 R11, RZ, RZ, 0x181f ;  /* 0x0000181fff0b7424 */ /* 0x000fe400078e00ff */
[----:B------:R-:W-:-:S07]  /*174a0*/  IMAD.MOV.U32 R15, RZ, RZ, -0x1 ;  /* 0xffffffffff0f7424 */ /* 0x000fce00078e00ff */
[----:B------:R-:W-:Y:S05]  /*174b0*/  WARPSYNC.COLLECTIVE R15, `(.L_x_4438) ;  /* 0x000000000f087348 */ /* 0x000fea0003c00000 */
[----:B------:R0:W1:Y:S02]  /*174c0*/  SHFL.IDX P6, R14, R13, R12, R11 ;  /* 0x0000000c0d0e7389 */ /* 0x00006400000c000b */
[----:B01----:R-:W-:Y:S01]  /*174d0*/  ENDCOLLECTIVE ;  /* 0x000000000000791b */ /* 0x003fe20003800000 */
.L_x_4438:
[----:B------:R-:W-:Y:S02]  /*174e0*/  IMAD.MOV.U32 R13, RZ, RZ, R18 ;  /* 0x000000ffff0d7224 */ /* 0x000fe400078e0012 */
[----:B------:R-:W-:Y:S01]  /*174f0*/  IMAD.MOV.U32 R12, RZ, RZ, 0x1 ;  /* 0x00000001ff0c7424 */ /* 0x000fe200078e00ff */
[----:B------:R-:W-:-:S13]  /*17500*/  IADD3 R2, P0, R14, R9, RZ ;  /* 0x000000090e027210 */ /* 0x000fda0007f1e0ff */
[----:B------:R-:W-:Y:S05]  /*17510*/  WARPSYNC.COLLECTIVE R15, `(.L_x_4439) ;  /* 0x000000000f087348 */ /* 0x000fea0003c00000 */
[----:B------:R0:W1:Y:S02]  /*17520*/  SHFL.IDX P6, R14, R13, R12, R11 ;  /* 0x0000000c0d0e7389 */ /* 0x00006400000c000b */
[----:B01----:R-:W-:Y:S01]  /*17530*/  ENDCOLLECTIVE ;  /* 0x000000000000791b */ /* 0x003fe20003800000 */
.L_x_4439:
        /* <DEDUP_REMOVED lines=12> */
.L_x_4440:
        /* <DEDUP_REMOVED lines=12> */
.L_x_4441:
        /* <DEDUP_REMOVED lines=12> */
.L_x_4442:
[----:B------:R-:W-:Y:S01]  /*17780*/  @!PT LDS RZ, [RZ] ;  /* 0x00000000fffff984 */ /* 0x000fe20000000800 */
[----:B------:R-:W-:Y:S01]  /*17790*/  @!PT LDS RZ, [RZ] ;  /* 0x00000000fffff984 */ /* 0x000fe20000000800 */
[----:B------:R-:W-:Y:S01]  /*177a0*/  @!PT LDS RZ, [RZ] ;  /* 0x00000000fffff984 */ /* 0x000fe20000000800 */
[----:B------:R-:W-:Y:S01]  /*177b0*/  LDGSTS.E.BYPASS.LTC128B.128 [R7+0x3c00], desc[UR36][R2.64+0x80], !P0 ;  /* 0x03c0008002077fae */ /* 0x000fe2000c101d64 */
[----:B------:R-:W-:Y:S01]  /*177c0*/  ISETP.LT.OR P0, PT, R0, 0x11, P1 ;  /* 0x000000110000780c */ /* 0x000fe20000f01670 */
[----:B------:R-:W-:Y:S02]  /*177d0*/  IMAD.MOV.U32 R13, RZ, RZ, R18 ;  /* 0x000000ffff0d7224 */ /* 0x000fe400078e0012 */
[----:B------:R-:W-:-:S10]  /*177e0*/  IMAD.MOV.U32 R12, RZ, RZ, 0x3 ;  /* 0x00000003ff0c7424 */ /* 0x000fd400078e00ff */
[----:B------:R0:W-:Y:S02]  /*177f0*/  LDGSTS.E.BYPASS.LTC128B.128 [R7+0x6c00], desc[UR36][R2.64+0x100], !P0 ;  /* 0x06c0010002077fae */ /* 0x0001e4000c101d64 */
[----:B0-----:R-:W-:-:S13]  /*17800*/  IADD3 R2, P0, R14, R9, RZ ;  /* 0x000000090e027210 */ /* 0x001fda0007f1e0ff */
[----:B------:R-:W-:Y:S05]  /*17810*/  WARPSYNC.COLLECTIVE R15, `(.L_x_4443) ;  /* 0x000000000f087348 */ /* 0x000fea0003c00000 */
[----:B------:R0:W1:Y:S02]  /*17820*/  SHFL.IDX P6, R14, R13, R12, R11 ;  /* 0x0000000c0d0e7389 */ /* 0x00006400000c000b */
[----:B01----:R-:W-:Y:S01]  /*17830*/  ENDCOLLECTIVE ;  /* 0x000000000000791b */ /* 0x003fe20003800000 */
.L_x_4443:
        /* <DEDUP_REMOVED lines=12> */
.L_x_4444:
        /* <DEDUP_REMOVED lines=12> */
.L_x_4445:
        /* <DEDUP_REMOVED lines=12> */
.L_x_4446:
        /* <DEDUP_REMOVED lines=12> */
.L_x_4447:
        /* <DEDUP_REMOVED lines=12> */
.L_x_4448:
[----:B------:R-:W-:Y:S01]  /*17c00*/  @!PT LDS RZ, [RZ] ;  /* 0x00000000fffff984 */ /* 0x000fe20000000800 */
[----:B------:R-:W-:Y:S01]  /*17c10*/  @!PT LDS RZ, [RZ] ;  /* 0x00000000fffff984 */ /* 0x000fe20000000800 */
[----:B------:R-:W-:Y:S01]  /*17c20*/  @!PT LDS RZ, [RZ] ;  /* 0x00000000fffff984 */ /* 0x000fe20000000800 */
[----:B------:R2:W-:Y:S01]  /*17c30*/  LDGSTS.E.BYPASS.LTC128B.128 [R7+0x5400], desc[UR36][R2.64+0x80], !P0 ;  /* 0x0540008002077fae */ /* 0x0005e2000c101d64 */
[----:B------:R-:W-:-:S13]  /*17c40*/  ISETP.LT.OR P0, PT, R0, 0x41, P1 ;  /* 0x000000410000780c */ /* 0x000fda0000f01670 */
[----:B------:R2:W-:Y:S01]  /*17c50*/  LDGSTS.E.BYPASS.LTC128B.128 [R7+0x8400], desc[UR36][R2.64+0x100], !P0 ;  /* 0x0840010002077fae */ /* 0x0005e2000c101d64 */
[----:B------:R-:W-:Y:S05]  /*17c60*/  BRA `(.L_x_4449) ;  /* 0xffffffc800f07947 */ /* 0x000fea000383ffff */
.L_x_4370:
[----:B0-----:R0:W1:Y:S02]  /*17c70*/  SYNCS.PHASECHK.TRANS64.TRYWAIT P0, [R0+URZ+0x30860], R3 ;  /* 0x03086003000075a7 */ /* 0x001064000800017f */
[----:B-1----:R-:W-:Y:S05]  /*17c80*/  @!P0 NANOSLEEP.SYNCS 0x989680 ;  /* 0x009896800000895d */ /* 0x002fea0003900000 */
[----:B------:R-:W1:Y:S02]  /*17c90*/  @!P0 SYNCS.PHASECHK.TRANS64 P0, [R0+URZ+0x30860], R3 ;  /* 0x03086003000085a7 */ /* 0x000e64000800007f */
[----:B-1----:R-:W-:Y:S05]  /*17ca0*/  @!P0 BRA `(.L_x_4370) ;  /* 0xfffffffc00f08947 */ /* 0x002fea000383ffff */
[----:B------:R-:W-:Y:S05]  /*17cb0*/  BRA `(.L_x_4450) ;  /* 0xffffffcc00ec7947 */ /* 0x000fea000383ffff */
.L_x_4371:
        /* <DEDUP_REMOVED lines=8> */
.L_x_4452:
[----:B------:R-:W-:Y:S05]  /*17d40*/  BSYNC B0 ;  /* 0x0000000000007941 */ /* 0x000fea0003800000 */
.L_x_4451:
[----:B------:R-:W-:Y:S01]  /*17d50*/  IMAD.MOV.U32 R13, RZ, RZ, R17 ;  /* 0x000000ffff0d7224 */ /* 0x000fe200078e0011 */
[----:B------:R-:W-:Y:S01]  /*17d60*/  LEA R4, R4, UR48, 0x1 ;  /* 0x0000003004047c11 */ /* 0x000fe2000f8e08ff */
[----:B------:R-:W-:Y:S02]  /*17d70*/  IMAD.MOV.U32 R12, RZ, RZ, RZ ;  /* 0x000000ffff0c7224 */ /* 0x000fe400078e00ff */
[----:B------:R-:W-:Y:S02]  /*17d80*/  IMAD.MOV.U32 R11, RZ, RZ, 0x181f ;  /* 0x0000181fff0b7424 */ /* 0x000fe400078e00ff */
[----:B------:R-:W-:Y:S02]  /*17d90*/  IMAD.MOV.U32 R15, RZ, RZ, -0x1 ;  /* 0xffffffffff0f7424 */ /* 0x000fe400078e00ff */
[----:B------:R-:W-:-:S07]  /*17da0*/  IMAD.MOV.U32 R3, RZ, RZ, R14 ;  /* 0x000000ffff037224 */ /* 0x000fce00078e000e */
[----:B------:R-:W-:Y:S05]  /*17db0*/  WARPSYNC.COLLECTIVE R15, `(.L_x_4453) ;  /* 0x000000000f087348 */ /* 0x000fea0003c00000 */
[----:B------:R0:W1:Y:S02]  /*17dc0*/  SHFL.IDX P6, R14, R13, R12, R11 ;  /* 0x0000000c0d0e7389 */ /* 0x00006400000c000b */
[----:B01----:R-:W-:Y:S01]  /*17dd0*/  ENDCOLLECTIVE ;  /* 0x000000000000791b */ /* 0x003fe20003800000 */
.L_x_4453:
[----:B------:R-:W-:Y:S02]  /*17de0*/  ULDC UR4, c[0x0][0x2f4] ;  /* 0x0000bd0000047ab9 */ /* 0x000fe40000000800 */
[----:B------:R-:W-:Y:S02]  /*17df0*/  ISETP.GE.AND P1, PT, R34, UR4, PT ;  /* 0x0000000422007c0c */ /* 0x000fe4000bf26270 */
[----:B------:R-:W-:Y:S02]  /*17e00*/  ISETP.GE.AND P0, PT, R33, UR4, PT ;  /* 0x0000000421007c0c */ /* 0x000fe4000bf06270 */
[----:B------:R-:W-:Y:S02]  /*17e10*/  ISETP.GE.AND P2, PT, R23, UR4, PT ;  /* 0x0000000417007c0c */ /* 0x000fe4000bf46270 */
[C---:B------:R-:W-:Y:S02]  /*17e20*/  ISETP.LT.OR P4, PT, R5.reuse, 0x1, P1 ;  /* 0x000000010500780c */ /* 0x040fe40000f81670 */
[----:B------:R-:W-:-:S02]  /*17e30*/  ISETP.LT.OR P3, PT, R5, 0x1, P2 ;  /* 0x000000010500780c */ /* 0x000fc40001761670 */
[----:B------:R-:W-:Y:S01]  /*17e40*/  ISETP.LT.OR P5, PT, R5, 0x1, P0 ;  /* 0x000000010500780c */ /* 0x000fe200007a1670 */
[----:B------:R-:W-:Y:S02]  /*17e50*/  IMAD.MOV.U32 R13, RZ, RZ, R18 ;  /* 0x000000ffff0d7224 */ /* 0x000fe400078e0012 */
[----:B------:R-:W-:Y:S02]  /*17e60*/  IMAD.MOV.U32 R12, RZ, RZ, 0x1 ;  /* 0x00000001ff0c7424 */ /* 0x000fe400078e00ff */
[----:B------:R-:W-:-:S08]  /*17e70*/  IMAD.MOV.U32 R2, RZ, RZ, R14 ;  /* 0x000000ffff027224 */ /* 0x000fd000078e000e */
[----:B------:R-:W-:Y:S05]  /*17e80*/  WARPSYNC.COLLECTIVE R15, `(.L_x_4454) ;  /* 0x000000000f087348 */ /* 0x000fea0003c00000 */
[----:B------:R0:W1:Y:S02]  /*17e90*/  SHFL.IDX P6, R14, R13, R12, R11 ;  /* 0x0000000c0d0e7389 */ /* 0x00006400000c000b */
[----:B01----:R-:W-:Y:S01]  /*17ea0*/  ENDCOLLECTIVE ;  /* 0x000000000000791b */ /* 0x003fe20003800000 */
.L_x_4454:
        /* <DEDUP_REMOVED lines=10> */
[----:B------:R-:W-:Y:S01]  /*17f50*/  ISETP.LT.OR P5, PT, R5, 0x11, P0 ;  /* 0x000000110500780c */ /* 0x000fe200007a1670 */
[----:B------:R-:W-:-:S12]  /*17f60*/  IMAD.MOV.U32 R6, RZ, RZ, R14 ;  /* 0x000000ffff067224 */ /* 0x000fd800078e000e */
[----:B0-----:R-:W-:Y:S05]  /*17f70*/  WARPSYNC.COLLECTIVE R15, `(.L_x_4455) ;  /* 0x000000000f087348 */ /* 0x001fea0003c00000 */
[----:B------:R1:W2:Y:S02]  /*17f80*/  SHFL.IDX P6, R14, R13, R12, R11 ;  /* 0x0000000c0d0e7389 */ /* 0x0002a400000c000b */
[----:B012---:R-:W-:Y:S01]  /*17f90*/  ENDCOLLECTIVE ;  /* 0x000000000000791b */ /* 0x007fe20003800000 */
.L_x_4455:
[----:B------:R-:W-:Y:S02]  /*17fa0*/  IMAD.MOV.U32 R3, RZ, RZ, R6 ;  /* 0x000000ffff037224 */ /* 0x000fe400078e0006 */
[----:B------:R-:W-:Y:S02]  /*17fb0*/  IMAD.MOV.U32 R13, RZ, RZ, R18 ;  /* 0x000000ffff0d7224 */ /* 0x000fe400078e0012 */
[----:B------:R-:W-:Y:S01]  /*17fc0*/  IMAD.MOV.U32 R12, RZ, RZ, 0x2 ;  /* 0x00000002ff0c7424 */ /* 0x000fe200078e00ff */
[----:B------:R-:W-:-:S07]  /*17fd0*/  MOV R2, R14 ;  /* 0x0000000e00027202 */ /* 0x000fce0000000f00 */
[----:B------:R-:W-:Y:S05]  /*17fe0*/  WARPSYNC.COLLECTIVE R15, `(.L_x_4456) ;  /* 0x000000000f087348 */ /* 0x000fea0003c00000 */
[----:B------:R0:W1:Y:S02]  /*17ff0*/  SHFL.IDX P6, R14, R13, R12, R11 ;  /* 0x0000000c0d0e7389 */ /* 0x00006400000c000b */
[----:B01----:R-:W-:Y:S01]  /*18000*/  ENDCOLLECTIVE ;  /* 0x000000000000791b */ /* 0x003fe20003800000 */
.L_x_4456:
        /* <DEDUP_REMOVED lines=15> */
.L_x_4457:
[----:B------:R-:W-:Y:S02]  /*18100*/  IMAD.MOV.U32 R3, RZ, RZ, R7 ;  /* 0x000000ffff037224 */ /* 0x000fe400078e0007 */
[----:B------:R-:W-:Y:S02]  /*18110*/  IMAD.MOV.U32 R13, RZ, RZ, R18 ;  /* 0x000000ffff0d7224 */ /* 0x000fe400078e0012 */
[----:B------:R-:W-:Y:S02]  /*18120*/  IMAD.MOV.U32 R12, RZ, RZ, 0x3 ;  /* 0x00000003ff0c7424 */ /* 0x000fe400078e00ff */
[----:B------:R-:W-:-:S07]  /*18130*/  IMAD.MOV.U32 R8, RZ, RZ, R14 ;  /* 0x000000ffff087224 */ /* 0x000fce00078e000e */
[----:B------:R-:W-:Y:S05]  /*18140*/  WARPSYNC.COLLECTIVE R15, `(.L_x_4458) ;  /* 0x000000000f087348 */ /* 0x000fea0003c00000 */
[----:B------:R0:W1:Y:S02]  /*18150*/  SHFL.IDX P6, R14, R13, R12, R11 ;  /* 0x0000000c0d0e7389 */ /* 0x00006400000c000b */
[----:B01----:R-:W-:Y:S01]  /*18160*/  ENDCOLLECTIVE ;  /* 0x000000000000791b */ /* 0x003fe20003800000 */
.L_x_4458:
[----:B------:R-:W-:-:S04]  /*18170*/  IMAD.MOV.U32 R2, RZ, RZ, R8 ;  /* 0x000000ffff027224 */ /* 0x000fc800078e0008 */
[----:B------:R-:W-:-:S05]  /*18180*/  IMAD.WIDE.U32 R2, R23, 0x2, R2 ;  /* 0x0000000217027825 */ /* 0x000fca00078e0002 */
[----:B------:R-:W-:Y:S01]  /*18190*/  @!PT LDS RZ, [RZ] ;  /* 0x00000000fffff984 */ /* 0x000fe20000000800 */
[----:B------:R-:W-:Y:S01]  /*181a0*/  @!PT LDS RZ, [RZ] ;  /* 0x00000000fffff984 */ /* 0x000fe20000000800 */
[----:B------:R-:W-:Y:S01]  /*181b0*/  @!PT LDS RZ, [RZ] ;  /* 0x00000000fffff984 */ /* 0x000fe20000000800 */
[----:B------:R0:W-:Y:S01]  /*181c0*/  LDGSTS.E.BYPASS.LTC128B.128 [R4+0x1400], desc[UR36][R2.64], !P3 ;  /* 0x0140000002047fae */ /* 0x0001e2000d901d64 */
[C---:B------:R-:W-:Y:S01]  /*181d0*/  ISETP.LT.OR P3, PT, R5.reuse, 0x31, P2 ;  /* 0x000000310500780c */ /* 0x040fe20001761670 */
[----:B------:R-:W-:Y:S02]  /*181e0*/  IMAD.MOV.U32 R13, RZ, RZ, R17 ;  /* 0x000000ffff0d7224 */ /* 0x000fe400078e0011 */
        /* <DEDUP_REMOVED lines=8> */
.L_x_4459:
[----:B------:R-:W-:Y:S02]  /*18270*/  IMAD.MOV.U32 R3, RZ, RZ, R6 ;  /* 0x000000ffff037224 */ /* 0x000fe400078e0006 */
[----:B------:R-:W-:Y:S02]  /*18280*/  IMAD.MOV.U32 R6, RZ, RZ, RZ ;  /* 0x000000ffff067224 */ /* 0x000fe400078e00ff */
[----:B------:R-:W-:Y:S02]  /*18290*/  IMAD.MOV.U32 R13, RZ, RZ, R18 ;  /* 0x000000ffff0d7224 */ /* 0x000fe400078e0012 */
[----:B------:R-:W-:Y:S02]  /*182a0*/  IMAD.MOV.U32 R12, RZ, RZ, 0x4 ;  /* 0x00000004ff0c7424 */ /* 0x000fe400078e00ff */
[----:B------:R-:W-:-:S07]  /*182b0*/  IMAD.MOV.U32 R2, RZ, RZ, R14 ;  /* 0x000000ffff027224 */ /* 0x000fce00078e000e */
[----:B------:R-:W-:Y:S05]  /*182c0*/  WARPSYNC.COLLECTIVE R15, `(.L_x_4460) ;  /* 0x000000000f087348 */ /* 0x000fea0003c00000 */
[----:B------:R0:W1:Y:S02]  /*182d0*/  SHFL.IDX P6, R14, R13, R12, R11 ;  /* 0x0000000c0d0e7389 */ /* 0x00006400000c000b */
[----:B01----:R-:W-:Y:S01]  /*182e0*/  ENDCOLLECTIVE ;  /* 0x000000000000791b */ /* 0x003fe20003800000 */
.L_x_4460:
        /* <DEDUP_REMOVED lines=15> */
.L_x_4461:
[----:B------:R-:W-:Y:S01]  /*183e0*/  IMAD.MOV.U32 R3, RZ, RZ, R7 ;  /* 0x000000ffff037224 */ /* 0x000fe200078e0007 */
[----:B------:R-:W-:Y:S01]  /*183f0*/  MOV R13, R18 ;  /* 0x00000012000d7202 */ /* 0x000fe20000000f00 */
[----:B------:R-:W-:Y:S02]  /*18400*/  IMAD.MOV.U32 R12, RZ, RZ, 0x5 ;  /* 0x00000005ff0c7424 */ /* 0x000fe400078e00ff */
[----:B------:R-:W-:-:S07]  /*18410*/  IMAD.MOV.U32 R8, RZ, RZ, R14 ;  /* 0x000000ffff087224 */ /* 0x000fce00078e000e */
[----:B------:R-:W-:Y:S05]  /*18420*/  WARPSYNC.COLLECTIVE R15, `(.L_x_4462) ;  /* 0x000000000f087348 */ /* 0x000fea0003c00000 */
[----:B------:R0:W1:Y:S02]  /*18430*/  SHFL.IDX P6, R14, R13, R12, R11 ;  /* 0x0000000c0d0e7389 */ /* 0x00006400000c000b */
[----:B01----:R-:W-:Y:S01]  /*18440*/  ENDCOLLECTIVE ;  /* 0x000000000000791b */ /* 0x003fe20003800000 */
.L_x_4462:
[----:B------:R-:W-:-:S04]  /*18450*/  IMAD.MOV.U32 R2, RZ, RZ, R8 ;  /* 0x000000ffff027224 */ /* 0x000fc800078e0008 */
[----:B------:R-:W-:-:S05]  /*18460*/  IMAD.WIDE.U32 R2, R23, 0x2, R2 ;  /* 0x0000000217027825 */ /* 0x000fca00078e0002 */
        /* <DEDUP_REMOVED lines=11> */
.L_x_4463:
[----:B------:R-:W-:Y:S05]  /*18520*/  BRA `(.L_x_4464) ;  /* 0xffffffc800d07947 */ /* 0x000fea000383ffff */
.L_x_4374:
[----:B0-----:R0:W1:Y:S02]  /*18530*/  SYNCS.PHASECHK.TRANS64.TRYWAIT P0, [R7+URZ+0x30820], R6 ;  /* 0x03082006070075a7 */ /* 0x001064000800017f */
[----:B-1----:R-:W-:Y:S05]  /*18540*/  @!P0 NANOSLEEP.SYNCS 0x989680 ;  /* 0x009896800000895d */ /* 0x002fea0003900000 */
[----:B------:R-:W1:Y:S02]  /*18550*/  @!P0 SYNCS.PHASECHK.TRANS64 P0, [R7+URZ+0x30820], R6 ;  /* 0x03082006070085a7 */ /* 0x000e64000800007f */
[----:B-1----:R-:W-:Y:S05]  /*18560*/  @!P0 BRA `(.L_x_4374) ;  /* 0xfffffffc00f08947 */ /* 0x002fea000383ffff */
[----:B------:R-:W-:Y:S05]  /*18570*/  BRA `(.L_x_4465) ;  /* 0xffffffcc004c7947 */ /* 0x000fea000383ffff */
.L_x_4375:
        /* <DEDUP_REMOVED lines=8> */
[----:B0----5:R-:W-:Y:S05]  /*18600*/  WARPSYNC.COLLECTIVE R15, `(.L_x_4467) ;  /* 0x000000000f087348 */ /* 0x021fea0003c00000 */
[----:B------:R1:W2:Y:S02]  /*18610*/  SHFL.IDX P6, R14, R13, R12, R11 ;  /* 0x0000000c0d0e7389 */ /* 0x0002a400000c000b */
[----:B012--5:R-:W-:Y:S01]  /*18620*/  ENDCOLLECTIVE ;  /* 0x000000000000791b */ /* 0x027fe20003800000 */
.L_x_4467:
[----:B------:R-:W-:Y:S05]  /*18630*/  BSYNC B0 ;  /* 0x0000000000007941 */ /* 0x000fea0003800000 */
.L_x_4466:
[----:B------:R-:W-:Y:S05]  /*18640*/  BRA `(.L_x_4468) ;  /* 0xffffffcc00307947 */ /* 0x000fea000383ffff */
.L_x_4376:
[----:B------:R-:W-:Y:S01]  /*18650*/  BSSY B0, `(.L_x_4469) ;  /* 0x0000006000007945 */ /* 0x000fe20003800000 */
[----:B------:R-:W-:-:S07]  /*18660*/  IMAD.MOV.U32 R15, RZ, RZ, -0x1 ;  /* 0xffffffffff0f7424 */ /* 0x000fce00078e00ff */
[----:B01---5:R-:W-:Y:S05]  /*18670*/  WARPSYNC.COLLECTIVE R15, `(.L_x_4470) ;  /* 0x000000000f0c7348 */ /* 0x023fea0003c00000 */
[----:B------:R-:W-:Y:S02]  /*18680*/  ELECT P6, UR62, PT ;  /* 0x00000000003e782f */ /* 0x000fe400038c0000 */
[----:B------:R-:W-:Y:S01]  /*18690*/  MOV R14, UR62 ;  /* 0x0000003e000e7c02 */ /* 0x000fe20008000f00 */
[----:B01---5:R-:W-:Y:S10]  /*186a0*/  ENDCOLLECTIVE ;  /* 0x000000000000791b */ /* 0x023ff40003800000 */
.L_x_4470:
[----:B------:R-:W-:Y:S05]  /*186b0*/  BSYNC B0 ;  /* 0x0000000000007941 */ /* 0x000fea0003800000 */
.L_x_4469:
[----:B------:R-:W-:Y:S05]  /*186c0*/  BRA `(.L_x_4471) ;  /* 0xffffffcc00247947 */ /* 0x000fea000383ffff */
.L_x_4378:
[----:B-1----:R1:W2:Y:S02]  /*186d0*/  SYNCS.PHASECHK.TRANS64.TRYWAIT P1, [R5+URZ+0x30840], R2 ;  /* 0x03084002050075a7 */ /* 0x0022a4000802017f */
[----:B--2---:R-:W-:Y:S05]  /*186e0*/  @!P1 NANOSLEEP.SYNCS 0x989680 ;  /* 0x009896800000995d */ /* 0x004fea0003900000 */
[----:B------:R-:W2:Y:S02]  /*186f0*/  @!P1 SYNCS.PHASECHK.TRANS64 P1, [R5+URZ+0x30840], R2 ;  /* 0x03084002050095a7 */ /* 0x000ea4000802007f */
[----:B--2---:R-:W-:Y:S05]  /*18700*/  @!P1 BRA `(.L_x_4378) ;  /* 0xfffffffc00f09947 */ /* 0x004fea000383ffff */
[----:B------:R-:W-:Y:S05]  /*18710*/  BRA `(.L_x_4472) ;  /* 0xffffffcc004c7947 */ /* 0x000fea000383ffff */
.L_x_4380:
[----:B0-----:R0:W2:Y:S02]  /*18720*/  SYNCS.PHASECHK.TRANS64.TRYWAIT P1, [R7+URZ+0x30840], R0 ;  /* 0x03084000070075a7 */ /* 0x0010a4000802017f */
[----:B--2---:R-:W-:Y:S05]  /*18730*/  @!P1 NANOSLEEP.SYNCS 0x989680 ;  /* 0x009896800000995d */ /* 0x004fea0003900000 */
[----:B------:R-:W2:Y:S02]  /*18740*/  @!P1 SYNCS.PHASECHK.TRANS64 P1, [R7+URZ+0x30840], R0 ;  /* 0x03084000070095a7 */ /* 0x000ea4000802007f */
[----:B--2---:R-:W-:Y:S05]  /*18750*/  @!P1 BRA `(.L_x_4380) ;  /* 0xfffffffc00f09947 */ /* 0x004fea000383ffff */
[----:B------:R-:W-:Y:S05]  /*18760*/  BRA `(.L_x_4473) ;  /* 0xffffffcc00587947 */ /* 0x000fea000383ffff */
.L_x_4382:
[----:B--2---:R2:W3:Y:S02]  /*18770*/  SYNCS.PHASECHK.TRANS64.TRYWAIT P1, [R5+URZ+0x30860], R2 ;  /* 0x03086002050075a7 */ /* 0x0044e4000802017f */
[----:B---3--:R-:W-:Y:S05]  /*18780*/  @!P1 NANOSLEEP.SYNCS 0x989680 ;  /* 0x009896800000995d */ /* 0x008fea0003900000 */
[----:B------:R-:W3:Y:S02]  /*18790*/  @!P1 SYNCS.PHASECHK.TRANS64 P1, [R5+URZ+0x30860], R2 ;  /* 0x03086002050095a7 */ /* 0x000ee4000802007f */
[----:B---3--:R-:W-:Y:S05]  /*187a0*/  @!P1 BRA `(.L_x_4382) ;  /* 0xfffffffc00f09947 */ /* 0x008fea000383ffff */
[----:B------:R-:W-:Y:S05]  /*187b0*/  BRA `(.L_x_4474) ;  /* 0xffffffcc00547947 */ /* 0x000fea000383ffff */
.L_x_4475:
        /* <DEDUP_REMOVED lines=12> */
.L_x_15967:


//--------------------- .text._ZN7cutlass13device_kernelIN5flash11enable_sm90INS1_16FlashAttnFwdSm90INS1_25CollectiveMainloopFwdSm90ILi2EN4cute5tupleIJNS5_1CILi1EEES8_S8_EEENS6_IJNS7_ILi128EEENS7_ILi96EEENS7_ILi192EEEEEELi192ENS_10bfloat16_tEfNS_4arch4Sm90ELb0ELb1ELb1ELb1ELb1ELb0ELb0ELb1ELb1ELb1ELb1ELb0EEENS1_21CollectiveEpilogueFwdINS6_IJSA_SC_SB_EEES9_SE_SG_Li256ELb1ELb1ELb1ELb0EEENS1_36VarlenDynamicPersistentTileSchedulerILi128ELi96ELi256ELi128ELb1ELb1ELb1ELb1ELb0ELb1EEEEEEEEEvNT_6ParamsE --------------------------
	.section	.text._ZN7cutlass13device_kernelIN5flash11enable_sm90INS1_16FlashAttnFwdSm90INS1_25CollectiveMainloopFwdSm90ILi2EN4cute5tupleIJNS5_1CILi1EEES8_S8_EEENS6_IJNS7_ILi128EEENS7_ILi96EEENS7_ILi192EEEEEELi192ENS_10bfloat16_tEfNS_4arch4Sm90ELb0ELb1ELb1ELb1ELb1ELb0ELb0ELb1ELb1ELb1ELb1ELb0EEENS1_21CollectiveEpilogueFwdINS6_IJSA_SC_SB_EEES9_SE_SG_Li256ELb1ELb1ELb1ELb0EEENS1_36VarlenDynamicPersistentTileSchedulerILi128ELi96ELi256ELi128ELb1ELb1ELb1ELb1ELb0ELb1EEEEEEEEEvNT_6ParamsE,"ax",@progbits
	.align	128
.text._ZN7cutlass13device_kernelIN5flash11enable_sm90INS1_16FlashAttnFwdSm90INS1_25CollectiveMainloopFwdSm90ILi2EN4cute5tupleIJNS5_1CILi1EEES8_S8_EEENS6_IJNS7_ILi128EEENS7_ILi96EEENS7_ILi192EEEEEELi192ENS_10bfloat16_tEfNS_4arch4Sm90ELb0ELb1ELb1ELb1ELb1ELb0ELb0ELb1ELb1ELb1ELb1ELb0EEENS1_21CollectiveEpilogueFwdINS6_IJSA_SC_SB_EEES9_SE_SG_Li256ELb1ELb1ELb1ELb0EEENS1_36VarlenDynamicPersistentTileSchedulerILi128ELi96ELi256ELi128ELb1ELb1ELb1ELb1ELb0ELb1EEEEEEEEEvNT_6ParamsE:
        .type           _ZN7cutlass13device_kernelIN5flash11enable_sm90INS1_16FlashAttnFwdSm90INS1_25CollectiveMainloopFwdSm90ILi2EN4cute5tupleIJNS5_1CILi1EEES8_S8_EEENS6_IJNS7_ILi128EEENS7_ILi96EEENS7_ILi192EEEEEELi192ENS_10bfloat16_tEfNS_4arch4Sm90ELb0ELb1ELb1ELb1ELb1ELb0ELb0ELb1ELb1ELb1ELb1ELb0EEENS1_21CollectiveEpilogueFwdINS6_IJSA_SC_SB_EEES9_SE_SG_Li256ELb1ELb1ELb1ELb0EEENS1_36VarlenDynamicPersistentTileSchedulerILi128ELi96ELi256ELi128ELb1ELb1ELb1ELb1ELb0ELb1EEEEEEEEEvNT_6ParamsE,@function
        .size           _ZN7cutlass13device_kernelIN5flash11enable_sm90INS1_16FlashAttnFwdSm90INS1_25CollectiveMainloopFwdSm90ILi2EN4cute5tupleIJNS5_1CILi1EEES8_S8_EEENS6_IJNS7_ILi128EEENS7_ILi96EEENS7_ILi192EEEEEELi192ENS_10bfloat16_tEfNS_4arch4Sm90ELb0ELb1ELb1ELb1ELb1ELb0ELb0ELb1ELb1ELb1ELb1ELb0EEENS1_21CollectiveEpilogueFwdINS6_IJSA_SC_SB_EEES9_SE_SG_Li256ELb1ELb1ELb1ELb0EEENS1_36VarlenDynamicPersistentTileSchedulerILi128ELi96ELi256ELi128ELb1ELb1ELb1ELb1ELb0ELb1EEEEEEEEEvNT_6ParamsE,(.L_x_15968 - _ZN7cutlass13device_kernelIN5flash11enable_sm90INS1_16FlashAttnFwdSm90INS1_25CollectiveMainloopFwdSm90ILi2EN4cute5tupleIJNS5_1CILi1EEES8_S8_EEENS6_IJNS7_ILi128EEENS7_ILi96EEENS7_ILi192EEEEEELi192ENS_10bfloat16_tEfNS_4arch4Sm90ELb0ELb1ELb1ELb1ELb1ELb0ELb0ELb1ELb1ELb1ELb1ELb0EEENS1_21CollectiveEpilogueFwdINS6_IJSA_SC_SB_EEES9_SE_SG_Li256ELb1ELb1ELb1ELb0EEENS1_36VarlenDynamicPersistentTileSchedulerILi128ELi96ELi256ELi128ELb1ELb1ELb1ELb1ELb0ELb1EEEEEEEEEvNT_6ParamsE)
        .other          _ZN7cutlass13device_kernelIN5flash11enable_sm90INS1_16FlashAttnFwdSm90INS1_25CollectiveMainloopFwdSm90ILi2EN4cute5tupleIJNS5_1CILi1EEES8_S8_EEENS6_IJNS7_ILi128EEENS7_ILi96EEENS7_ILi192EEEEEELi192ENS_10bfloat16_tEfNS_4arch4Sm90ELb0ELb1ELb1ELb1ELb1ELb0ELb0ELb1ELb1ELb1ELb1ELb0EEENS1_21CollectiveEpilogueFwdINS6_IJSA_SC_SB_EEES9_SE_SG_Li256ELb1ELb1ELb1ELb0EEENS1_36VarlenDynamicPersistentTileSchedulerILi128ELi96ELi256ELi128ELb1ELb1ELb1ELb1ELb0ELb1EEEEEEEEEvNT_6ParamsE,@"STO_CUDA_ENTRY STV_DEFAULT"
_ZN7cutlass13device_kernelIN5flash11enable_sm90INS1_16FlashAttnFwdSm90INS1_25CollectiveMainloopFwdSm90ILi2EN4cute5tupleIJNS5_1CILi1EEES8_S8_EEENS6_IJNS7_ILi128EEENS7_ILi96EEENS7_ILi192EEEEEELi192ENS_10bfloat16_tEfNS_4arch4Sm90ELb0ELb1ELb1ELb1ELb1ELb0ELb0ELb1ELb1ELb1ELb1ELb0EEENS1_21CollectiveEpilogueFwdINS6_IJSA_SC_SB_EEES9_SE_SG_Li256ELb1ELb1ELb1ELb0EEENS1_36VarlenDynamicPersistentTileSchedulerILi128ELi96ELi256ELi128ELb1ELb1ELb1ELb1ELb0ELb1EEEEEEEEEvNT_6ParamsE:
        /* <DEDUP_REMOVED lines=45> */
.L_x_4476:
        /* <DEDUP_REMOVED lines=22> */
.L_x_4477:
        /* <DEDUP_REMOVED lines=18> */
.L_x_4478:
        /* <DEDUP_REMOVED lines=22> */
.L_x_4479:
        /* <DEDUP_REMOVED lines=23> */
.L_x_4480:
        /* <DEDUP_REMOVED lines=10> */
.L_x_4482:
        /* <DEDUP_REMOVED lines=50> */
[----:B------:R-:W-:Y:S01]  /*0be0*/  SHF.R.S32.HI R219, RZ, 0x3, R0 ;  /* 0x00000003ffdb7819 */ /* 0x000fe20000011400 */
[----:B------:R-:W-:Y:S01]  /*0bf0*/  IMAD.IADD R194, R12, 0x1, -R194 ;  /* 0x000000010cc27824 */ /* 0x000fe200078e0ac2 */
[----:B------:R-:W-:-:S02]  /*0c00*/  SHF.R.S32.HI R7, RZ, 0x1f, R222 ;  /* 0x0000001fff077819 */ /* 0x000fc400000114de */
[----:B------:R-:W-:Y:S02]  /*0c10*/  LOP3.LUT R2, R2, 0x3fffffe, RZ, 0xc0, !PT ;  /* 0x03fffffe02027812 */ /* 0x000fe400078ec0ff */
[CC--:B------:R-:W-:Y:S02]  /*0c20*/  LEA.HI R8, R7.reuse, R222.reuse, RZ, 0x2 ;  /* 0x000000de07087211 */ /* 0x0c0fe400078f10ff */
[----:B------:R-:W-:Y:S01]  /*0c30*/  LEA.HI R7, R7, R222, RZ, 0x5 ;  /* 0x000000de07077211 */ /* 0x000fe200078f28ff */
[----:B------:R-:W-:Y:S01]  /*0c40*/  IMAD.IADD R2, R13, 0x1, -R2 ;  /* 0x000000010d027824 */ /* 0x000fe200078e0a02 */
[--C-:B------:R-:W-:Y:S02]  /*0c50*/  SHF.R.S32.HI R9, RZ, 0x2, R8.reuse ;  /* 0x00000002ff097819 */ /* 0x100fe40000011408 */
[----:B------:R-:W-:Y:S02]  /*0c60*/  SHF.R.S32.HI R10, RZ, 0x1f, R8 ;  /* 0x0000001fff0a7819 */ /* 0x000fe40000011408 */
[----:B0-----:R-:W-:-:S02]  /*0c70*/  LOP3.LUT R3, R8, 0x7ffffffc, RZ, 0xc0, !PT ;  /* 0x7ffffffc08037812 */ /* 0x001fc400078ec0ff */
[----:B------:R-:W-:Y:S02]  /*0c80*/  LEA.HI R10, R10, R9, RZ, 0x3 ;  /* 0x000000090a0a7211 */ /* 0x000fe400078f18ff */
[----:B------:R-:W-:Y:S01]  /*0c90*/  SHF.R.S32.HI R7, RZ, 0x5, R7 ;  /* 0x00000005ff077819 */ /* 0x000fe20000011407 */
[----:B------:R-:W-:Y:S01]  /*0ca0*/  IMAD.IADD R3, R222, 0x1, -R3 ;  /* 0x00000001de037824 */ /* 0x000fe200078e0a03 */
[----:B------:R-:W-:-:S03]  /*0cb0*/  LOP3.LUT R10, R10, 0xfffffff8, RZ, 0xc0, !PT ;  /* 0xfffffff80a0a7812 */ /* 0x000fc600078ec0ff */
[----:B------:R-:W-:Y:S02]  /*0cc0*/  IMAD.SHL.U32 R19, R3, 0x2, RZ ;  /* 0x0000000203137824 */ /* 0x000fe400078e00ff */
[----:B------:R-:W-:Y:S02]  /*0cd0*/  IMAD.IADD R10, R9, 0x1, -R10 ;  /* 0x00000001090a7824 */ /* 0x000fe400078e0a0a */
[----:B------:R-:W-:Y:S02]  /*0ce0*/  VIADD R218, R19, 0x8 ;  /* 0x0000000813da7836 */ /* 0x000fe40000000000 */
[----:B------:R-:W-:Y:S02]  /*0cf0*/  IMAD R7, R7, 0x10, R10 ;  /* 0x0000001007077824 */ /* 0x000fe400078e020a */
[----:B------:R-:W-:Y:S02]  /*0d00*/  VIADD R217, R19, 0x80 ;  /* 0x0000008013d97836 */ /* 0x000fe40000000000 */
[----:B------:R-:W-:-:S02]  /*0d10*/  IMAD R5, R2, 0x40, R7 ;  /* 0x0000004002057824 */ /* 0x000fc400078e0207 */
[----:B------:R-:W-:Y:S01]  /*0d20*/  IMAD.U32 R2, RZ, RZ, UR4 ;  /* 0x00000004ff027e24 */ /* 0x000fe2000f8e00ff */
[----:B------:R-:W-:Y:S01]  /*0d30*/  UMOV UR4, URZ ;  /* 0x0000003f00047c82 */ /* 0x000fe20008000000 */
        /* <DEDUP_REMOVED lines=15> */
[----:B0-----:R-:W-:Y:S01]  /*0e30*/  SHF.R.S32.HI R2, RZ, 0x1f, R218 ;  /* 0x0000001fff027819 */ /* 0x001fe200000114da */
        /* <DEDUP_REMOVED lines=14> */
[----:B------:R-:W-:Y:S02]  /*0f20*/  VIADD R196, R19, 0x78 ;  /* 0x0000007813c47836 */ /* 0x000fe40000000000 */
[----:B------:R-:W-:-:S07]  /*0f30*/  IMAD R192, R4, 0x8, R5 ;  /* 0x0000000804c07824 */ /* 0x000fce00078e0205 */
.L_x_4594:
[----:B------:R-:W-:Y:S01]  /*0f40*/  ULDC.64 UR8, c[0x0][0xa28] ;  /* 0x00028a0000087ab9 */ /* 0x000fe20000000a00 */
[----:B0-23--:R-:W0:Y:S01]  /*0f50*/  LDC.64 R8, c[0x0][0x418] ;  /* 0x00010600ff087b82 */ /* 0x00de220000000a00 */
[----:B------:R-:W-:Y:S01]  /*0f60*/  UISETP.NE.U32.AND UP0, UPT, UR8, URZ, UPT ;  /* 0x0000003f0800728c */ /* 0x000fe2000bf05070 */
[----:B----4-:R-:W-:-:S03]  /*0f70*/  IMAD.MOV.U32 R6, RZ, RZ, RZ ;  /* 0x000000ffff067224 */ /* 0x010fc600078e00ff */
[----:B------:R-:W-:-:S03]  /*0f80*/  UISETP.NE.AND.EX UP0, UPT, UR9, URZ, UPT, UP0 ;  /* 0x0000003f0900728c */ /* 0x000fc6000bf05300 */
[----:B------:R-:W-:Y:S01]  /*0f90*/  ULDC.64 UR8, c[0x0][0xa18] ;  /* 0x0002860000087ab9 */ /* 0x000fe20000000a00 */
[----:B-1----:R-:W1:Y:S01]  /*0fa0*/  LDC R0, c[0x0][0x424] ;  /* 0x00010900ff007b82 */ /* 0x002e620000000800 */
[----:B------:R-:W-:Y:S01]  /*0fb0*/  UISETP.NE.U32.AND UP1, UPT, UR8, URZ, UPT ;  /* 0x0000003f0800728c */ /* 0x000fe2000bf25070 */
[----:B------:R-:W-:-:S03]  /*0fc0*/  PLOP3.LUT P0, PT, PT, PT, UP0, 0x80, 0x0 ;  /* 0x000000000000781c */ /* 0x000fc60003f0f008 */
[----:B------:R-:W-:-:S03]  /*0fd0*/  UISETP.NE.AND.EX UP1, UPT, UR9, URZ, UPT, UP1 ;  /* 0x0000003f0900728c */ /* 0x000fc6000bf25310 */
[----:B------:R-:W-:Y:S01]  /*0fe0*/  @UP0 ULDC.64 UR8, c[0x0][0xa28] ;  /* 0x00028a0000080ab9 */ /* 0x000fe20000000a00 */
[----:B------:R-:W2:Y:S01]  /*0ff0*/  LDC R17, c[0x0][0x2f0] ;  /* 0x0000bc00ff117b82 */ /* 0x000ea20000000800 */
[----:B------:R-:W-:Y:S01]  /*1000*/  @UP0 UIMAD.WIDE UR8, UR7, 0x4, UR8 ;  /* 0x00000004070808a5 */ /* 0x000fe2000f8e0208 */
[----:B------:R-:W-:-:S05]  /*1010*/  PLOP3.LUT P2, PT, PT, PT, UP1, 0x80, 0x0 ;  /* 0x000000000000781c */ /* 0x000fca0003f4f018 */
[----:B------:R-:W-:Y:S01]  /*1020*/  @UP1 ULDC.64 UR10, c[0x0][0xa18] ;  /* 0x00028600000a1ab9 */ /* 0x000fe20000000a00 */
[----:B------:R-:W-:Y:S02]  /*1030*/  IMAD.U32 R2, RZ, RZ, UR8 ;  /* 0x00000008ff027e24 */ /* 0x000fe4000f8e00ff */
[----:B------:R-:W-:Y:S01]  /*1040*/  IMAD.U32 R3, RZ, RZ, UR9 ;  /* 0x00000009ff037e24 */ /* 0x000fe2000f8e00ff */
[----:B------:R-:W-:Y:S02]  /*1050*/  @UP1 UIMAD.WIDE UR8, UR7, 0x4, UR10 ;  /* 0x00000004070818a5 */ /* 0x000fe4000f8e020a */
[----:B------:R-:W-:Y:S02]  /*1060*/  ULOP3.LUT UR4, UR5, 0xffff, URZ, 0xc0, !UPT ;  /* 0x0000ffff05047892 */ /* 0x000fe4000f8ec03f */
[----:B------:R3:W5:Y:S02]  /*1070*/  @P0 LDG.E R6, desc[UR36][R2.64] ;  /* 0x0000002402060981 */ /* 0x000764000c1e1900 */
[----:B------:R-:W-:-:S02]  /*1080*/  IMAD.U32 R4, RZ, RZ, UR8 ;  /* 0x00000008ff047e24 */ /* 0x000fc4000f8e00ff */
[----:B------:R-:W-:Y:S01]  /*1090*/  IMAD.U32 R5, RZ, RZ, UR9 ;  /* 0x00000009ff057e24 */ /* 0x000fe2000f8e00ff */
[----:B------:R-:W-:-:S04]  /*10a0*/  ULDC.64 UR8, c[0x0][0xa20] ;  /* 0x0002880000087ab9 */ /* 0x000fc80000000a00 */
[----:B------:R3:W5:Y:S01]  /*10b0*/  @P2 LDG.E R18, desc[UR36][R4.64] ;  /* 0x0000002404122981 */ /* 0x000762000c1e1900 */
[----:B0-----:R-:W-:Y:S01]  /*10c0*/  ISETP.NE.U32.AND P0, PT, R8, RZ, PT ;  /* 0x000000ff0800720c */ /* 0x001fe20003f05070 */
[----:B------:R-:W-:Y:S01]  /*10d0*/  IMAD.U32 R209, RZ, RZ, UR4 ;  /* 0x00000004ffd17e24 */ /* 0x000fe2000f8e00ff */
[----:B------:R-:W-:Y:S02]  /*10e0*/  ISETP.NE.U32.AND P1, PT, RZ, UR8, PT ;  /* 0x00000008ff007c0c */ /* 0x000fe4000bf25070 */
[----:B------:R-:W-:Y:S02]  /*10f0*/  ISETP.NE.AND.EX P0, PT, R9, RZ, PT, P0 ;  /* 0x000000ff0900720c */ /* 0x000fe40003f05300 */
[----:B------:R-:W-:Y:S02]  /*1100*/  ISETP.NE.AND.EX P1, PT, RZ, UR9, PT, P1 ;  /* 0x00000009ff007c0c */ /* 0x000fe4000bf25310 */
[----:B-1----:R-:W-:Y:S01]  /*1110*/  SEL R0, R0, 0x1, P0 ;  /* 0x0000000100007807 */ /* 0x002fe20000000000 */
[----:B---3--:R-:W-:Y:S10]  /*1120*/  @P2 BRA `(.L_x_4483) ;  /* 0x0000000000302947 */ /* 0x008ff40003800000 */
[----:B------:R-:W-:Y:S01]  /*1130*/  ULDC.64 UR8, c[0x0][0xa00] ;  /* 0x0002800000087ab9 */ /* 0x000fe20000000a00 */
[----:B-----5:R-:W0:Y:S01]  /*1140*/  LDC R18, c[0x0][0x288] ;  /* 0x0000a200ff127b82 */ /* 0x020e220000000800 */
[----:B------:R-:W-:-:S04]  /*1150*/  ISETP.NE.U32.AND P0, PT, RZ, UR8, PT ;  /* 0x00000008ff007c0c */ /* 0x000fc8000bf05070 */
[----:B------:R-:W-:-:S13]  /*1160*/  ISETP.NE.AND.EX P0, PT, RZ, UR9, PT, P0 ;  /* 0x00000009ff007c0c */ /* 0x000fda000bf05300 */
[----:B------:R-:W-:Y:S05]  /*1170*/  @!P0 BRA `(.L_x_4483) ;  /* 0x00000000001c8947 */ /* 0x000fea0003800000 */
[----:B------:R-:W-:Y:S02]  /*1180*/  ULDC.64 UR8, c[0x0][0xa00] ;  /* 0x0002800000087ab9 */ /* 0x000fe40000000a00 */
[----:B------:R-:W-:-:S06]  /*1190*/  UIMAD.WIDE UR8, UR7, 0x4, UR8 ;  /* 0x00000004070878a5 */ /* 0x000fcc000f8e0208 */
[----:B------:R-:W-:Y:S02]  /*11a0*/  IMAD.U32 R2, RZ, RZ, UR8 ;  /* 0x00000008ff027e24 */ /* 0x000fe4000f8e00ff */
[----:B------:R-:W-:-:S05]  /*11b0*/  IMAD.U32 R3, RZ, RZ, UR9 ;  /* 0x00000009ff037e24 */ /* 0x000fca000f8e00ff */
[----:B0-----:R-:W3:Y:S04]  /*11c0*/  LDG.E R18, desc[UR36][R2.64] ;  /* 0x0000002402127981 */ /* 0x001ee8000c1e1900 */
[----:B------:R-:W3:Y:S02]  /*11d0*/  LDG.E R5, desc[UR36][R2.64+0x4] ;  /* 0x0000042402057981 */ /* 0x000ee4000c1e1900 */
[----:B---3--:R-:W-:-:S07]  /*11e0*/  IMAD.IADD R18, R5, 0x1, -R18 ;  /* 0x0000000105127824 */ /* 0x008fce00078e0a12 */
.L_x_4483:
[----:B--2---:R-:W-:Y:S02]  /*11f0*/  IMAD R17, R0, R17, RZ ;  /* 0x0000001100117224 */ /* 0x004fe400078e02ff */
[----:B------:R-:W-:Y:S01]  /*1200*/  IMAD.U32 R220, RZ, RZ, UR7 ;  /* 0x00000007ffdc7e24 */ /* 0x000fe2000f8e00ff */
[----:B------:R-:W-:Y:S06]  /*1210*/  @!P1 BRA `(.L_x_4484) ;  /* 0x0000000000189947 */ /* 0x000fec0003800000 */
[----:B------:R-:W-:Y:S02]  /*1220*/  ULDC.64 UR8, c[0x0][0xa20] ;  /* 0x0002880000087ab9 */ /* 0x000fe40000000a00 */
[----:B------:R-:W-:-:S06]  /*1230*/  UIMAD.WIDE UR8, UR7, 0x4, UR8 ;  /* 0x00000004070878a5 */ /* 0x000fcc000f8e0208 */
[----:B------:R-:W-:Y:S02]  /*1240*/  IMAD.U32 R2, RZ, RZ, UR8 ;  /* 0x00000008ff027e24 */ /* 0x000fe4000f8e00ff */
[----:B------:R-:W-:-:S05]  /*1250*/  IMAD.U32 R3, RZ, RZ, UR9 ;  /* 0x00000009ff037e24 */ /* 0x000fca000f8e00ff */
[----:B------:R1:W5:Y:S01]  /*1260*/  LDG.E R17, desc[UR36][R2.64] ;  /* 0x0000002402117981 */ /* 0x000362000c1e1900 */
[----:B------:R-:W-:Y:S05]  /*1270*/  BRA `(.L_x_4485) ;  /* 0x00000000002c7947 */ /* 0x000fea0003800000 */
.L_x_4484:
        /* <DEDUP_REMOVED lines=9> */
[----:B------:R-:W2:Y:S02]  /*1310*/  LDG.E R0, desc[UR36][R2.64+0x4] ;  /* 0x0000042402007981 */ /* 0x000ea4000c1e1900 */
[----:B--2---:R-:W-:-:S07]  /*1320*/  IMAD.IADD R17, R0, 0x1, -R17 ;  /* 0x0000000100117824 */ /* 0x004fce00078e0a11 */
.L_x_4485:
[----:B------:R-:W-:Y:S01]  /*1330*/  ULDC UR4, c[0x0][0x448] ;  /* 0x0001120000047ab9 */ /* 0x000fe20000000800 */
[----:B-----5:R-:W-:Y:S01]  /*1340*/  IMAD.IADD R17, R17, 0x1, -R6 ;  /* 0x0000000111117824 */ /* 0x020fe200078e0a06 */
[----:B------:R-:W-:Y:S02]  /*1350*/  UISETP.NE.AND UP0, UPT, UR4, 0x1, UPT ;  /* 0x000000010400788c */ /* 0x000fe4000bf05270 */
[----:B------:R-:W-:Y:S02]  /*1360*/  USHF.L.U32 UR6, UR6, 0x7, URZ ;  /* 0x0000000706067899 */ /* 0x000fe4000800063f */
[----:B0-----:R-:W-:Y:S01]  /*1370*/  IADD3 R0, R17, 0x1, -R18 ;  /* 0x0000000111007810 */ /* 0x001fe20007ffe812 */
[----:B------:R-:W-:Y:S02]  /*1380*/  UP2UR UR7, UPR, URZ, 0x1 ;  /* 0x000000013f077883 */ /* 0x000fe40008000000 */
[----:B------:R-:W-:Y:S01]  /*1390*/  UIADD3 UR4, UR6, 0x7f, URZ ;  /* 0x0000007f06047890 */ /* 0x000fe2000fffe03f */
[----:B------:R-:W-:Y:S01]  /*13a0*/  R2UR UR10, R0 ;  /* 0x00000000000a72ca */ /* 0x000fe200000e0000 */
[----:B------:R-:W-:-:S02]  /*13b0*/  IMAD.U32 R23, RZ, RZ, UR6 ;  /* 0x00000006ff177e24 */ /* 0x000fc4000f8e00ff */
[----:B------:R-:W-:Y:S01]  /*13c0*/  @UP0 ULDC UR8, c[0x0][0x44c] ;  /* 0x0001130000080ab9 */ /* 0x000fe20000000800 */
[----:B------:R-:W-:Y:S01]  /*13d0*/  IMAD.U32 R22, RZ, RZ, UR7 ;  /* 0x00000007ff167e24 */ /* 0x000fe2000f8e00ff */
[----:B------:R-:W-:Y:S01]  /*13e0*/  UIMAD.WIDE.U32 UR8, UR4, UR8, URZ ;  /* 0x00000008040872a5 */ /* 0x000fe2000f8e003f */
[----:B------:R-:W-:Y:S01]  /*13f0*/  @UP0 ULDC UR11, c[0x0][0x450] ;  /* 0x00011400000b0ab9 */ /* 0x000fe20000000800 */
[----:B------:R-:W-:Y:S02]  /*1400*/  ULDC.64 UR6, c[0x0][0x9e0] ;  /* 0x0002780000067ab9 */ /* 0x000fe40000000a00 */
[----:B------:R-:W-:Y:S02]  /*1410*/  @UP0 USHF.R.U32.HI UR4, URZ, UR11, UR9 ;  /* 0x0000000b3f040299 */ /* 0x000fe40008011609 */
[----:B------:R-:W-:Y:S02]  /*1420*/  UISETP.GE.AND UP0, UPT, UR7, 0x1, UPT ;  /* 0x000000010700788c */ /* 0x000fe4000bf06270 */
[----:B------:R-:W-:-:S02]  /*1430*/  UIADD3 UR8, UR10, UR4, URZ ;  /* 0x000000040a087290 */ /* 0x000fc4000fffe03f */
[----:B------:R-:W-:Y:S02]  /*1440*/  UP2UR UR61, UPR, URZ, 0x1 ;  /* 0x000000013f3d7883 */ /* 0x000fe40008000000 */
[----:B------:R-:W-:Y:S01]  /*1450*/  PLOP3.LUT P0, PT, PT, PT, UP0, 0x40, 0x0 ;  /* 0x000000000000781c */ /* 0x000fe20003f0e808 */
[----:B------:R-:W-:-:S06]  /*1460*/  UIADD3 UR6, UR8, UR6, URZ ;  /* 0x0000000608067290 */ /* 0x000fcc000fffe03f */
[----:B------:R-:W-:-:S06]  /*1470*/  IMAD.U32 R0, RZ, RZ, UR6 ;  /* 0x00000006ff007e24 */ /* 0x000fcc000f8e00ff */
        /* <DEDUP_REMOVED lines=11> */
.L_x_4487:
[----:B------:R-:W-:-:S11]  /*1530*/  UISETP.NE.AND UP0, UPT, UR7, 0x1, UPT ;  /* 0x000000010700788c */ /* 0x000fd6000bf05270 */
[----:B------:R-:W-:Y:S02]  /*1540*/  @UP0 ULDC.64 UR10, c[0x0][0x9e8] ;  /* 0x00027a00000a0ab9 */ /* 0x000fe40000000a00 */
[----:B------:R-:W-:-:S04]  /*1550*/  UIMAD.WIDE.U32 UR8, UR4, UR10, URZ ;  /* 0x0000000a040872a5 */ /* 0x000fc8000f8e003f */
[----:B------:R-:W-:-:S12]  /*1560*/  @UP0 USHF.R.U32.HI UR4, URZ, UR11, UR9 ;  /* 0x0000000b3f040299 */ /* 0x000fd80008011609 */
.L_x_4488:
[----:B------:R-:W-:-:S06]  /*1570*/  UIMAD UR4, UR4, UR7, UR7 ;  /* 0x00000007040472a4 */ /* 0x000fcc000f8e0207 */
[----:B------:R-:W-:-:S07]  /*1580*/  VIMNMX R0, R0, UR4, PT ;  /* 0x0000000400007c48 */ /* 0x000fce000bfe0100 */
.L_x_4486:
[----:B------:R-:W-:Y:S01]  /*1590*/  R2UR UR6, R22 ;  /* 0x00000000160672ca */ /* 0x000fe200000e0000 */
[----:B------:R-:W-:Y:S01]  /*15a0*/  IMAD.IADD R73, R17, 0x1, -R18 ;  /* 0x0000000111497824 */ /* 0x000fe200078e0a12 */
[----:B------:R-:W-:Y:S01]  /*15b0*/  R2UR UR4, R23 ;  /* 0x00000000170472ca */ /* 0x000fe200000e0000 */
[----:B-1----:R-:W-:Y:S02]  /*15c0*/  VIADD R2, R0, 0x5f ;  /* 0x0000005f00027836 */ /* 0x002fe40000000000 */
[----:B------:R-:W-:Y:S02]  /*15d0*/  VIADD R0, R17, 0x5f ;  /* 0x0000005f11007836 */ /* 0x000fe40000000000 */
[----:B------:R-:W-:-:S04]  /*15e0*/  IMAD.HI R2, R2, 0x2aaaaaab, RZ ;  /* 0x2aaaaaab02027827 */ /* 0x000fc800078e02ff */
[----:B------:R-:W-:Y:S01]  /*15f0*/  IMAD.HI R0, R0, 0x2aaaaaab, RZ ;  /* 0x2aaaaaab00007827 */ /* 0x000fe200078e02ff */
[----:B------:R-:W-:Y:S01]  /*1600*/  SHF.R.U32.HI R5, RZ, 0x1f, R2 ;  /* 0x0000001fff057819 */ /* 0x000fe20000011602 */
[----:B------:R-:W-:Y:S01]  /*1610*/  UISETP.NE.AND UP0, UPT, UR6, URZ, UPT ;  /* 0x0000003f0600728c */ /* 0x000fe2000bf05270 */
[----:B------:R-:W-:Y:S02]  /*1620*/  R2UR UR6, R73 ;  /* 0x00000000490672ca */ /* 0x000fe400000e0000 */
[----:B------:R-:W-:Y:S02]  /*1630*/  SHF.R.U32.HI R3, RZ, 0x1f, R0 ;  /* 0x0000001fff037819 */ /* 0x000fe40000011600 */
[----:B------:R-:W-:Y:S02]  /*1640*/  LEA.HI.SX32 R2, R2, R5, 0x1c ;  /* 0x0000000502027211 */ /* 0x000fe400078fe2ff */
[----:B------:R-:W-:-:S04]  /*1650*/  LEA.HI.SX32 R3, R0, R3, 0x1c ;  /* 0x0000000300037211 */ /* 0x000fc800078fe2ff */
        /* <DEDUP_REMOVED lines=21> */
.L_x_4490:
[----:B------:R-:W-:-:S11]  /*17b0*/  UISETP.NE.AND UP0, UPT, UR7, 0x1, UPT ;  /* 0x000000010700788c */ /* 0x000fd6000bf05270 */
[----:B------:R-:W-:Y:S02]  /*17c0*/  @UP0 ULDC.64 UR10, c[0x0][0x9e8] ;  /* 0x00027a00000a0ab9 */ /* 0x000fe40000000a00 */
[----:B------:R-:W-:-:S04]  /*17d0*/  UIMAD.WIDE.U32 UR8, UR4, UR10, URZ ;  /* 0x0000000a040872a5 */ /* 0x000fc8000f8e003f */
[----:B------:R-:W-:-:S12]  /*17e0*/  @UP0 USHF.R.U32.HI UR4, URZ, UR11, UR9 ;  /* 0x0000000b3f040299 */ /* 0x000fd80008011609 */
.L_x_4491:
[----:B------:R-:W-:-:S04]  /*17f0*/  UIMAD UR4, UR4, UR7, URZ ;  /* 0x00000007040472a4 */ /* 0x000fc8000f8e023f */
[----:B------:R-:W-:-:S04]  /*1800*/  UISETP.LT.AND UP0, UPT, UR6, UR4, UPT ;  /* 0x000000040600728c */ /* 0x000fc8000bf01270 */
[----:B------:R-:W-:-:S12]  /*1810*/  USEL UR6, UR6, UR4, !UP0 ;  /* 0x0000000406067287 */ /* 0x000fd8000c000000 */
.L_x_4489:
[----:B------:R-:W-:-:S04]  /*1820*/  UIMAD.WIDE UR6, UR6, 0x2aaaaaab, URZ ;  /* 0x2aaaaaab060678a5 */ /* 0x000fc8000f8e023f */
[----:B------:R-:W-:-:S04]  /*1830*/  USHF.R.U32.HI UR4, URZ, 0x1f, UR7 ;  /* 0x0000001f3f047899 */ /* 0x000fc80008011607 */
[----:B------:R-:W-:Y:S02]  /*1840*/  ULEA.HI.SX32 UR7, UR7, UR4, 0x1c ;  /* 0x0000000407077291 */ /* 0x000fe4000f8fe23f */
[----:B------:R-:W-:Y:S02]  /*1850*/  ULOP3.LUT UR4, UR5, 0xff000000, URZ, 0xc0, !UPT ;  /* 0xff00000005047892 */ /* 0x000fe4000f8ec03f */
[----:B------:R-:W-:Y:S02]  /*1860*/  UISETP.LT.AND UP0, UPT, URZ, UR7, UPT ;  /* 0x000000073f00728c */ /* 0x000fe4000bf01270 */
[----:B------:R-:W-:Y:S02]  /*1870*/  ULOP3.LUT UR5, UR5, 0xff0000, URZ, 0xc0, !UPT ;  /* 0x00ff000005057892 */ /* 0x000fe4000f8ec03f */
[----:B------:R-:W-:Y:S02]  /*1880*/  USEL UR9, URZ, UR7, !UP0 ;  /* 0x000000073f097287 */ /* 0x000fe4000c000000 */
[----:B------:R-:W-:-:S04]  /*1890*/  USHF.R.U32.HI UR4, URZ, 0x8, UR4 ;  /* 0x000000083f047899 */ /* 0x000fc80008011604 */
[----:B------:R-:W-:Y:S01]  /*18a0*/  ISETP.GT.AND P0, PT, R72, UR9, PT ;  /* 0x0000000948007c0c */ /* 0x000fe2000bf04270 */
[----:B------:R-:W-:-:S03]  /*18b0*/  ULEA.HI UR5, UR5, UR4, URZ, 0x10 ;  /* 0x0000000405057291 */ /* 0x000fc6000f8f803f */
[----:B------:R-:W-:Y:S01]  /*18c0*/  UMOV UR4, URZ ;  /* 0x0000003f00047c82 */ /* 0x000fe20008000000 */
[----:B------:R-:W-:Y:S02]  /*18d0*/  ULOP3.LUT UR6, UR5, 0xff, URZ, 0xc0, !UPT ;  /* 0x000000ff05067892 */ /* 0x000fe4000f8ec03f */
[----:B------:R-:W-:-:S04]  /*18e0*/  USHF.R.U32.HI UR5, URZ, 0x10, UR5 ;  /* 0x000000103f057899 */ /* 0x000fc80008011605 */
[----:B------:R-:W-:Y:S02]  /*18f0*/  IMAD.U32 R208, RZ, RZ, UR6 ;  /* 0x00000006ffd07e24 */ /* 0x000fe4000f8e00ff */
[----:B------:R-:W-:Y:S01]  /*1900*/  IMAD.U32 R195, RZ, RZ, UR5 ;  /* 0x00000005ffc37e24 */ /* 0x000fe2000f8e00ff */
[----:B------:R-:W-:Y:S06]  /*1910*/  @!P0 BRA `(.L_x_4492) ;  /* 0x00000000009c8947 */ /* 0x000fec0003800000 */
[----:B------:R-:W-:Y:S01]  /*1920*/  R2UR UR5, R195 ;  /* 0x00000000c30572ca */ /* 0x000fe200000e0000 */
[----:B------:R-:W-:-:S12]  /*1930*/  ULDC UR4, c[0x0][0x9f0] ;  /* 0x00027c0000047ab9 */ /* 0x000fd80000000800 */
[----:B------:R-:W-:-:S04]  /*1940*/  UISETP.NE.AND UP0, UPT, UR5, URZ, UPT ;  /* 0x0000003f0500728c */ /* 0x000fc8000bf05270 */
[----:B------:R-:W-:-:S03]  /*1950*/  USEL UR10, UR5, UR4, UP0 ;  /* 0x00000004050a7287 */ /* 0x000fc60008000000 */
[----:B------:R-:W-:-:S03]  /*1960*/  UMOV UR4, URZ ;  /* 0x0000003f00047c82 */ /* 0x000fc60008000000 */
[----:B------:R-:W-:-:S05]  /*1970*/  IMAD.U32 R5, RZ, RZ, UR10 ;  /* 0x0000000aff057e24 */ /* 0x000fca000f8e00ff */
[----:B------:R-:W-:-:S04]  /*1980*/  IABS R0, R5 ;  /* 0x0000000500007213 */ /* 0x000fc80000000000 */
[----:B------:R-:W-:Y:S02]  /*1990*/  R2UR UR11, R0 ;  /* 0x00000000000b72ca */ /* 0x000fe400000e0000 */
[----:B------:R-:W-:Y:S02]  /*19a0*/  IADD3 R0, R5, -0x1, R72 ;  /* 0xffffffff05007810 */ /* 0x000fe40007ffe048 */
[----:B------:R-:W-:Y:S02]  /*19b0*/  IABS R5, R5 ;  /* 0x0000000500057213 */ /* 0x000fe40000000000 */
[----:B------:R-:W-:-:S03]  /*19c0*/  R2UR UR6, R0 ;  /* 0x00000000000672ca */ /* 0x000fc600000e0000 */
[----:B------:R-:W-:-:S04]  /*19d0*/  IMAD.MOV R5, RZ, RZ, -R5 ;  /* 0x000000ffff057224 */ /* 0x000fc800078e0a05 */
        /* <DEDUP_REMOVED lines=27> */
.L_x_4492:
[----:B------:R-:W-:Y:S01]  /*1b90*/  R2UR UR5, R208 ;  /* 0x00000000d00572ca */ /* 0x000fe200000e0000 */
[----:B------:R-:W-:Y:S01]  /*1ba0*/  IMAD.U32 R3, RZ, RZ, UR4 ;  /* 0x00000004ff037e24 */ /* 0x000fe2000f8e00ff */
[----:B------:R-:W-:Y:S01]  /*1bb0*/  PLOP3.LUT P0, PT, PT, PT, PT, 0x80, 0x0 ;  /* 0x000000000000781c */ /* 0x000fe20003f0f070 */
[----:B------:R-:W-:Y:S01]  /*1bc0*/  IMAD.MOV.U32 R2, RZ, RZ, RZ ;  /* 0x000000ffff027224 */ /* 0x000fe200078e00ff */
        /* <DEDUP_REMOVED lines=9> */
[----:B------:R-:W-:Y:S01]  /*1c60*/  UIMAD UR5, UR5, UR4, UR9 ;  /* 0x00000004050572a4 */ /* 0x000fe2000f8e0209 */
        /* <DEDUP_REMOVED lines=80> */
.L_x_4494:
[----:B------:R-:W2:Y:S01]  /*2170*/  LDL R2, [R1+0x14] ;  /* 0x0000140001027983 */ /* 0x000ea20000100800 */
[----:B------:R-:W-:-:S13]  /*2180*/  R2UR UR6, R221 ;  /* 0x00000000dd0672ca */ /* 0x000fda00000e0000 */
[----:B------:R-:W-:-:S04]  /*2190*/  ULEA.HI UR4, UR6, UR6, URZ, 0x1 ;  /* 0x0000000606047291 */ /* 0x000fc8000f8f083f */
[----:B------:R-:W-:-:S04]  /*21a0*/  ULOP3.LUT UR4, UR4, 0xfffffffe, URZ, 0xc0, !UPT ;  /* 0xfffffffe04047892 */ /* 0x000fc8000f8ec03f */
[----:B------:R-:W-:-:S06]  /*21b0*/  UIADD3 UR4, UR6, -UR4, URZ ;  /* 0x8000000406047290 */ /* 0x000fcc000fffe03f */
[----:B------:R-:W-:-:S05]  /*21c0*/  IMAD.U32 R0, RZ, RZ, UR4 ;  /* 0x00000004ff007e24 */ /* 0x000fca000f8e00ff */
[----:B------:R-:W-:-:S04]  /*21d0*/  SHF.L.U32 R0, R0, 0x1f, RZ ;  /* 0x0000001f00007819 */ /* 0x000fc800000006ff */
[----:B------:R-:W0:Y:S01]  /*21e0*/  SYNCS.PHASECHK.TRANS64.TRYWAIT P1, [UR60+0x30800], R0 ;  /* 0x03080000ff0075a7 */ /* 0x000e22000802017c */
[----:B--2---:R-:W-:-:S13]  /*21f0*/  R2UR UR5, R2 ;  /* 0x00000000020572ca */ /* 0x004fda00000e0000 */
[----:B------:R-:W-:-:S05]  /*2200*/  IMAD.U32 R2, RZ, RZ, UR5 ;  /* 0x00000005ff027e24 */ /* 0x000fca000f8e00ff */
[----:B------:R-:W-:Y:S01]  /*2210*/  ISETP.NE.AND P0, PT, R2, 0x3, PT ;  /* 0x000000030200780c */ /* 0x000fe20003f05270 */
[----:B0-----:R-:W-:-:S12]  /*2220*/  @!P1 BRA `(.L_x_4495) ;  /* 0x0000017c00f49947 */ /* 0x001fd80003800000 */
.L_x_4691:
[----:B------:R-:W-:Y:S05]  /*2230*/  @!P0 BRA `(.L_x_4496) ;  /* 0x0000000000048947 */ /* 0x000fea0003800000 */
[----:B------:R-:W-:Y:S01]  /*2240*/  BPT.TRAP 0x1 ;  /* 0x000000040000795c */ /* 0x000fe20000300000 */
.L_x_4496:
[----:B0-----:R-:W-:Y:S02]  /*2250*/  IMAD.U32 R3, RZ, RZ, UR38 ;  /* 0x00000026ff037e24 */ /* 0x001fe4000f8e00ff */
[----:B------:R-:W-:-:S03]  /*2260*/  IMAD.U32 R0, RZ, RZ, UR39 ;  /* 0x00000027ff007e24 */ /* 0x000fc6000f8e00ff */
[----:B------:R-:W-:Y:S02]  /*2270*/  LEA R3, R3, UR60, 0x3 ;  /* 0x0000003c03037c11 */ /* 0x000fe4000f8e18ff */
[----:B------:R-:W-:-:S04]  /*2280*/  SHF.L.U32 R0, R0, 0x1f, RZ ;  /* 0x0000001f00007819 */ /* 0x000fc800000006ff */
[----:B------:R0:W1:Y:S01]  /*2290*/  SYNCS.PHASECHK.TRANS64.TRYWAIT P1, [R3+URZ+0x30830], R0 ;  /* 0x03083000030075a7 */ /* 0x000062000802017f */
[----:B------:R-:W-:Y:S05]  /*22a0*/  @!P0 BRA `(.L_x_4497) ;  /* 0x0000000000048947 */ /* 0x000fea0003800000 */
[----:B------:R-:W-:Y:S01]  /*22b0*/  BPT.TRAP 0x1 ;  /* 0x000000040000795c */ /* 0x000fe20000300000 */
.L_x_4497:
[----:B-1----:R-:W-:Y:S05]  /*22c0*/  @P1 BRA `(.L_x_4498) ;  /* 0x0000000000081947 */ /* 0x002fea0003800000 */
[----:B------:R-:W1:Y:S02]  /*22d0*/  SYNCS.PHASECHK.TRANS64.TRYWAIT P1, [R3+URZ+0x30830], R0 ;  /* 0x03083000030075a7 */ /* 0x000e64000802017f */
[----:B-1----:R-:W-:Y:S05]  /*22e0*/  @!P1 BRA `(.L_x_4499) ;  /* 0x0000017c00dc9947 */ /* 0x002fea0003800000 */
.L_x_4498:
        /* <DEDUP_REMOVED lines=17> */
[----:B------:R-:W-:Y:S02]  /*2400*/  UIMAD UR5, UR38, 0x900, UR5 ;  /* 0x00000900260578a4 */ /* 0x000fe4000f8e0205 */
[----:B------:R-:W-:Y:S01]  /*2410*/  UMOV UR8, UR4 ;  /* 0x0000000400087c82 */ /* 0x000fe20008000000 */
[----:B------:R-:W-:Y:S01]  /*2420*/  UIADD3 UR56, UR4, 0x2, URZ ;  /* 0x0000000204387890 */ /* 0x000fe2000fffe03f */
[----:B------:R-:W-:Y:S01]  /*2430*/  IMAD.U32 R4, RZ, RZ, UR8 ;  /* 0x00000008ff047e24 */ /* 0x000fe2000f8e00ff */
[----:B------:R-:W-:-:S02]  /*2440*/  UIADD3 UR58, UR5, 0x2, URZ ;  /* 0x00000002053a7890 */ /* 0x000fc4000fffe03f */
[----:B------:R-:W-:Y:S01]  /*2450*/  UMOV UR10, UR5 ;  /* 0x00000005000a7c82 */ /* 0x000fe20008000000 */
[----:B------:R-:W-:Y:S01]  /*2460*/  UIADD3 UR52, UR4, 0x4, URZ ;  /* 0x0000000404347890 */ /* 0x000fe2000fffe03f */
[----:B------:R-:W-:Y:S01]  /*2470*/  HGMMA.64x96x16.F32.BF16 R24, gdesc[UR8], RZ, !UPT, gsb0 ;  /* 0x01600000081879f0 */ /* 0x000fe2000c0018ff */
        /* <DEDUP_REMOVED lines=71> */
.L_x_4500:
[----:B------:R-:W-:Y:S01]  /*28f0*/  R2UR UR4, R22 ;  /* 0x00000000160472ca */ /* 0x000fe200000e0000 */
[----:B------:R-:W2:Y:S01]  /*2900*/  S2UR UR7, SR_CgaCtaId ;  /* 0x00000000000779c3 */ /* 0x000ea20000008800 */
[----:B------:R-:W-:Y:S01]  /*2910*/  R2UR UR6, R23 ;  /* 0x00000000170672ca */ /* 0x000fe200000e0000 */
[----:B------:R-:W-:Y:S01]  /*2920*/  ULDC UR5, c[0x0][0x9d8] ;  /* 0x0002760000057ab9 */ /* 0x000fe20000000800 */
[----:B------:R-:W-:Y:S01]  /*2930*/  UISETP.NE.AND UP0, UPT, UR61, URZ, UPT ;  /* 0x0000003f3d00728c */ /* 0x000fe2000bf05270 */
        /* <DEDUP_REMOVED lines=8> */
[----:B------:R-:W-:Y:S01]  /*29c0*/  UISETP.NE.AND UP1, UPT, UR4, URZ, UPT ;  /* 0x0000003f0400728c */ /* 0x000fe2000bf25270 */
[----:B------:R-:W-:Y:S01]  /*29d0*/  R2UR UR4, R3 ;  /* 0x00000000030472ca */ /* 0x000fe200000e0000 */
[----:B------:R-:W-:-:S02]  /*29e0*/  VIADD R2, R192, UR6 ;  /* 0x00000006c0027c36 */ /* 0x000fc40008000000 */
[----:B------:R-:W-:Y:S01]  /*29f0*/  FMUL.FTZ R40, R40, UR5 ;  /* 0x0000000528287c20 */ /* 0x000fe20008410000 */
[----:B------:R-:W-:Y:S01]  /*2a00*/  FMUL.FTZ R41, R41, UR5 ;  /* 0x0000000529297c20 */ /* 0x000fe20008410000 */
[----:B------:R-:W-:Y:S01]  /*2a10*/  FMUL.FTZ R8, R24, UR5 ;  /* 0x0000000518087c20 */ /* 0x000fe20008410000 */
[----:B------:R-:W-:Y:S01]  /*2a20*/  PLOP3.LUT P1, PT, PT, PT, UP1, 0x80, 0x0 ;  /* 0x000000000000781c */ /* 0x000fe20003f2f018 */
[----:B---3--:R-:W-:Y:S01]  /*2a30*/  IMAD.MOV.U32 R28, RZ, RZ, R2 ;  /* 0x000000ffff1c7224 */ /* 0x008fe200078e0002 */
[----:B------:R-:W-:Y:S01]  /*2a40*/  PLOP3.LUT P2, PT, PT, PT, UP1, 0x80, 0x0 ;  /* 0x000000000000781c */ /* 0x000fe20003f4f018 */
[----:B------:R3:W3:Y:S01]  /*2a50*/  MUFU.TANH R74, R25 ;  /* 0x00000019004a7308 */ /* 0x0006e20000002400 */
[----:B01----:R-:W-:Y:S01]  /*2a60*/  FMUL.FTZ R0, R26, UR5 ;  /* 0x000000051a007c20 */ /* 0x003fe20008410000 */
[----:B------:R-:W-:Y:S01]  /*2a70*/  @UP1 ULDC UR6, c[0x0][0x44c] ;  /* 0x0001130000061ab9 */ /* 0x000fe20000000800 */
[----:B------:R-:W-:Y:S01]  /*2a80*/  FMUL.FTZ R11, R27, UR5 ;  /* 0x000000051b0b7c20 */ /* 0x000fe20008410000 */
[----:B------:R-:W-:Y:S01]  /*2a90*/  FMUL.FTZ R13, R31, UR5 ;  /* 0x000000051f0d7c20 */ /* 0x000fe20008410000 */
[----:B------:R-:W-:Y:S01]  /*2aa0*/  UIADD3 UR4, UR4, 0x30840, URZ ;  /* 0x0003084004047890 */ /* 0x000fe2000fffe03f */
[----:B------:R-:W-:Y:S01]  /*2ab0*/  FMUL.FTZ R14, R34, UR5 ;  /* 0x00000005220e7c20 */ /* 0x000fe20008410000 */
[----:B------:R-:W-:Y:S01]  /*2ac0*/  FMUL.FTZ R15, R35, UR5 ;  /* 0x00000005230f7c20 */ /* 0x000fe20008410000 */
[----:B------:R0:W1:Y:S01]  /*2ad0*/  MUFU.TANH R77, R32 ;  /* 0x00000020004d7308 */ /* 0x0000620000002400 */
[----:B--2---:R-:W-:Y:S01]  /*2ae0*/  UPRMT UR4, UR7, 0x654, UR4 ;  /* 0x0000065407047896 */ /* 0x004fe20008000004 */
[----:B------:R-:W-:Y:S01]  /*2af0*/  @P1 IMAD.HI.U32 R3, R2, UR6, RZ ;  /* 0x0000000602031c27 */ /* 0x000fe2000f8e00ff */
[----:B------:R-:W-:-:S03]  /*2b00*/  @UP1 ULDC UR6, c[0x0][0x450] ;  /* 0x0001140000061ab9 */ /* 0x000fc60000000800 */
[----:B------:R-:W-:Y:S01]  /*2b10*/  FMUL.FTZ R20, R38, UR5 ;  /* 0x0000000526147c20 */ /* 0x000fe20008410000 */
[----:B------:R-:W-:Y:S01]  /*2b20*/  FMUL.FTZ R24, R42, UR5 ;  /* 0x000000052a187c20 */ /* 0x000fe20008410000 */
[----:B------:R-:W-:Y:S01]  /*2b30*/  FMUL.FTZ R21, R39, UR5 ;  /* 0x0000000527157c20 */ /* 0x000fe20008410000 */
[----:B------:R-:W-:Y:S01]  /*2b40*/  @P2 SHF.R.U32.HI R28, RZ, UR6, R3 ;  /* 0x00000006ff1c2c19 */ /* 0x000fe20008011603 */
[----:B------:R-:W-:Y:S01]  /*2b50*/  IMAD.MOV.U32 R3, RZ, RZ, -0x60 ;  /* 0xffffffa0ff037424 */ /* 0x000fe200078e00ff */
[----:B------:R2:W1:Y:S01]  /*2b60*/  MUFU.TANH R78, R33 ;  /* 0x00000021004e7308 */ /* 0x0004620000002400 */
[----:B---3--:R-:W-:Y:S01]  /*2b70*/  FMUL.FTZ R25, R43, UR5 ;  /* 0x000000052b197c20 */ /* 0x008fe20008410000 */
[----:B------:R-:W-:Y:S01]  /*2b80*/  FMUL.FTZ R44, R44, UR5 ;  /* 0x000000052c2c7c20 */ /* 0x000fe20008410000 */
[----:B------:R-:W3:Y:S01]  /*2b90*/  SHFL.IDX PT, R50, R28, RZ, 0x1c1f ;  /* 0x001c1fff1c327589 */ /* 0x000ee200000e0000 */
[----:B------:R-:W-:Y:S02]  /*2ba0*/  IMAD R6, R72, R3, 0x61 ;  /* 0x0000006148067424 */ /* 0x000fe400078e0203 */
[----:B------:R-:W-:Y:S01]  /*2bb0*/  FMUL.FTZ R45, R45, UR5 ;  /* 0x000000052d2d7c20 */ /* 0x000fe20008410000 */
[----:B------:R-:W-:Y:S01]  /*2bc0*/  FMUL.FTZ R26, R46, UR5 ;  /* 0x000000052e1a7c20 */ /* 0x000fe20008410000 */
[----:B------:R-:W-:Y:S01]  /*2bd0*/  FMUL.FTZ R27, R47, UR5 ;  /* 0x000000052f1b7c20 */ /* 0x000fe20008410000 */
[----:B------:R5:W1:Y:S01]  /*2be0*/  MUFU.TANH R79, R36 ;  /* 0x00000024004f7308 */ /* 0x000a620000002400 */
[----:B------:R-:W-:Y:S01]  /*2bf0*/  FMUL.FTZ R48, R48, UR5 ;  /* 0x0000000530307c20 */ /* 0x000fe20008410000 */
[----:B------:R-:W-:Y:S01]  /*2c00*/  FMUL.FTZ R31, R51, UR5 ;  /* 0x00000005331f7c20 */ /* 0x000fe20008410000 */
[----:B0-----:R-:W-:Y:S01]  /*2c10*/  FMUL.FTZ R32, R54, UR5 ;  /* 0x0000000536207c20 */ /* 0x001fe20008410000 */
[----:B------:R-:W-:Y:S01]  /*2c20*/  FMUL.FTZ R35, R55, UR5 ;  /* 0x0000000537237c20 */ /* 0x000fe20008410000 */
[----:B------:R-:W-:Y:S01]  /*2c30*/  FMUL.FTZ R56, R56, UR5 ;  /* 0x0000000538387c20 */ /* 0x000fe20008410000 */
[----:B------:R-:W-:Y:S01]  /*2c40*/  FMUL.FTZ R57, R57, UR5 ;  /* 0x0000000539397c20 */ /* 0x000fe20008410000 */
[----:B------:R-:W-:Y:S01]  /*2c50*/  FMUL.FTZ R58, R58, UR5 ;  /* 0x000000053a3a7c20 */ /* 0x000fe20008410000 */
[----:B------:R0:W1:Y:S01]  /*2c60*/  MUFU.TANH R81, R40 ;  /* 0x0000002800517308 */ /* 0x0000620000002400 */
[----:B--2---:R-:W-:Y:S01]  /*2c70*/  FMUL.FTZ R33, R59, UR5 ;  /* 0x000000053b217c20 */ /* 0x004fe20008410000 */
[----:B------:R-:W-:Y:S01]  /*2c80*/  FMUL.FTZ R60, R60, UR5 ;  /* 0x000000053c3c7c20 */ /* 0x000fe20008410000 */
[----:B------:R-:W-:Y:S01]  /*2c90*/  FMUL.FTZ R61, R61, UR5 ;  /* 0x000000053d3d7c20 */ /* 0x000fe20008410000 */
[----:B-----5:R-:W-:Y:S01]  /*2ca0*/  FMUL.FTZ R36, R62, UR5 ;  /* 0x000000053e247c20 */ /* 0x020fe20008410000 */
[----:B------:R-:W-:Y:S01]  /*2cb0*/  FMUL.FTZ R34, R63, UR5 ;  /* 0x000000053f227c20 */ /* 0x000fe20008410000 */
[----:B------:R-:W-:Y:S01]  /*2cc0*/  FMUL.FTZ R64, R64, UR5 ;  /* 0x0000000540407c20 */ /* 0x000fe20008410000 */
[----:B------:R-:W-:Y:S01]  /*2cd0*/  FMUL.FTZ R65, R65, UR5 ;  /* 0x0000000541417c20 */ /* 0x000fe20008410000 */
[----:B------:R2:W1:Y:S01]  /*2ce0*/  MUFU.TANH R82, R41 ;  /* 0x0000002900527308 */ /* 0x0004620000002400 */
[----:B------:R-:W-:Y:S01]  /*2cf0*/  FMUL.FTZ R38, R66, UR5 ;  /* 0x0000000542267c20 */ /* 0x000fe20008410000 */
[----:B0-----:R-:W-:Y:S01]  /*2d00*/  FMUL.FTZ R40, R67, UR5 ;  /* 0x0000000543287c20 */ /* 0x001fe20008410000 */
[----:B------:R-:W-:Y:S01]  /*2d10*/  FMUL.FTZ R68, R68, UR5 ;  /* 0x0000000544447c20 */ /* 0x000fe20008410000 */
[----:B------:R-:W-:Y:S01]  /*2d20*/  FMUL.FTZ R69, R69, UR5 ;  /* 0x0000000545457c20 */ /* 0x000fe20008410000 */
[----:B------:R-:W-:Y:S01]  /*2d30*/  FMUL.FTZ R42, R70, UR5 ;  /* 0x00000005462a7c20 */ /* 0x000fe20008410000 */
[----:B------:R-:W-:Y:S01]  /*2d40*/  FMUL.FTZ R37, R37, UR5 ;  /* 0x0000000525257c20 */ /* 0x000fe20008410000 */
[----:B------:R-:W-:Y:S01]  /*2d50*/  FMUL.FTZ R49, R49, UR5 ;  /* 0x0000000531317c20 */ /* 0x000fe20008410000 */
[----:B------:R-:W-:Y:S01]  /*2d60*/  FMUL.FTZ R52, R52, UR5 ;  /* 0x0000000534347c20 */ /* 0x000fe20008410000 */
[----:B--2---:R-:W-:Y:S01]  /*2d70*/  FMUL.FTZ R41, R71, UR5 ;  /* 0x0000000547297c20 */ /* 0x004fe20008410000 */
[----:B------:R-:W-:Y:S01]  /*2d80*/  FMUL.FTZ R53, R53, UR5 ;  /* 0x0000000535357c20 */ /* 0x000fe20008410000 */
[----:B------:R-:W-:Y:S01]  /*2d90*/  PLOP3.LUT P1, PT, PT, PT, UP0, 0x40, 0x0 ;  /* 0x000000000000781c */ /* 0x000fe20003f2e808 */
[----:B------:R-:W0:Y:S01]  /*2da0*/  MUFU.TANH R8, R8 ;  /* 0x0000000800087308 */ /* 0x000e220000002400 */
[----:B------:R-:W-:Y:S01]  /*2db0*/  IADD3 R3, R17, R6, -R19 ;  /* 0x0000000611037210 */ /* 0x000fe20007ffe813 */
[----:B------:R-:W-:Y:S01]  /*2dc0*/  ULDC UR11, c[0x0][0x9dc] ;  /* 0x00027700000b7ab9 */ /* 0x000fe20000000800 */
[----:B------:R-:W-:Y:S01]  /*2dd0*/  SYNCS.ARRIVE.TRANS64.RED.A1T0 RZ, [UR4], RZ ;  /* 0x000000ffffff79a7 */ /* 0x000fe20008100404 */
[----:B------:R-:W-:Y:S01]  /*2de0*/  ULOP3.LUT UR4, URZ, UR11, URZ, 0x33, !UPT ;  /* 0x0000000b3f047292 */ /* 0x000fe2000f8e333f */
[----:B------:R-:W-:Y:S01]  /*2df0*/  IMAD R2, R72, -0x60, R17 ;  /* 0xffffffa048027824 */ /* 0x000fe200078e0211 */
[----:B------:R-:W-:Y:S01]  /*2e00*/  ULDC UR14, c[0x0][0x9e0] ;  /* 0x00027800000e7ab9 */ /* 0x000fe20000000800 */
[----:B------:R-:W-:Y:S01]  /*2e10*/  IMAD.IADD R3, R3, 0x1, -R18 ;  /* 0x0000000103037824 */ /* 0x000fe200078e0a12 */
[----:B------:R-:W2:Y:S01]  /*2e20*/  MUFU.TANH R0, R0 ;  /* 0x0000000000007308 */ /* 0x000ea20000002400 */
[----:B------:R-:W-:Y:S01]  /*2e30*/  FMUL.FTZ R29, R29, UR5 ;  /* 0x000000051d1d7c20 */ /* 0x000fe20008410000 */
[----:B------:R-:W-:Y:S01]  /*2e40*/  IADD3 R55, -R19, 0x60, R2 ;  /* 0x0000006013377810 */ /* 0x000fe20007ffe102 */
[----:B------:R-:W-:-:S02]  /*2e50*/  VIADD R62, R3, UR14 ;  /* 0x0000000e033e7c36 */ /* 0x000fc40008000000 */
[----:B------:R-:W-:Y:S02]  /*2e60*/  VIADD R66, R6, 0xffffffff ;  /* 0xffffffff06427836 */ /* 0x000fe40000000000 */
[----:B------:R-:W-:Y:S01]  /*2e70*/  VIADD R59, R3, UR4 ;  /* 0x00000004033b7c36 */ /* 0x000fe20008000000 */
[----:B------:R-:W0:Y:S01]  /*2e80*/  MUFU.TANH R11, R11 ;  /* 0x0000000b000b7308 */ /* 0x000e220000002400 */
[----:B------:R-:W-:Y:S01]  /*2e90*/  IMAD.IADD R70, R66, 0x1, -R19 ;  /* 0x0000000142467824 */ /* 0x000fe200078e0a13 */
[----:B---3--:R-:W-:-:S06]  /*2ea0*/  VIADDMNMX R10, R50, R62, R55, PT ;  /* 0x0000003e320a7246 */ /* 0x008fcc0003800137 */
        /* <DEDUP_REMOVED lines=37> */
[----:B------:R5:W0:Y:S02]  /*3100*/  MUFU.TANH R76, R29 ;  /* 0x0000001d004c7308 */ /* 0x000a240000002400 */
[----:B-----5:R-:W-:Y:S01]  /*3110*/  IMAD.IADD R29, R59, 0x1, R50 ;  /* 0x000000013b1d7824 */ /* 0x020fe200078e0232 */
[----:B-1234-:R-:W-:Y:S06]  /*3120*/  @P1 BRA `(.L_x_4501) ;  /* 0x00000000005c1947 */ /* 0x01efec0003800000 */
        /* <DEDUP_REMOVED lines=13> */
.L_x_4503:
[----:B------:R-:W-:Y:S02]  /*3200*/  ULDC UR4, c[0x0][0x9e4] ;  /* 0x0002790000047ab9 */ /* 0x000fe40000000800 */
[----:B------:R-:W-:-:S05]  /*3210*/  IMAD.U32 R6, RZ, RZ, UR4 ;  /* 0x00000004ff067e24 */ /* 0x000fca000f8e00ff */
[----:B------:R-:W-:-:S13]  /*3220*/  ISETP.NE.AND P1, PT, R6, 0x1, PT ;  /* 0x000000010600780c */ /* 0x000fda0003f25270 */
[----:B------:R-:W1:Y:S02]  /*3230*/  @P1 LDC.64 R2, c[0x0][0x9e8] ;  /* 0x00027a00ff021b82 */ /* 0x000e640000000a00 */
[----:B-1----:R-:W-:-:S05]  /*3240*/  @P1 IMAD.HI.U32 R2, R9, R2, RZ ;  /* 0x0000000209021227 */ /* 0x002fca00078e00ff */
[----:B------:R-:W-:-:S07]  /*3250*/  @P1 SHF.R.U32.HI R9, RZ, R3, R2 ;  /* 0x00000003ff091219 */ /* 0x000fce0000011602 */
.L_x_4504:
[----:B------:R-:W-:Y:S05]  /*3260*/  BSYNC B0 ;  /* 0x0000000000007941 */ /* 0x000fea0003800000 */
.L_x_4502:
[----:B------:R-:W-:-:S05]  /*3270*/  IMAD R9, R9, R6, R70 ;  /* 0x0000000609097224 */ /* 0x000fca00078e0246 */
[----:B------:R-:W-:Y:S02]  /*3280*/  VIADDMNMX R10, R9, R6, R10, PT ;  /* 0x00000006090a7246 */ /* 0x000fe4000380010a */
[----:B------:R-:W-:-:S07]  /*3290*/  VIMNMX R29, R29, R9, !PT ;  /* 0x000000091d1d7248 */ /* 0x000fce0007fe0100 */
.L_x_4501:
[C---:B------:R-:W-:Y:S01]  /*32a0*/  ISETP.GE.AND P2, PT, R66.reuse, 0x9, PT ;  /* 0x000000094200780c */ /* 0x040fe20003f46270 */
[----:B------:R-:W1:Y:S01]  /*32b0*/  SHFL.IDX PT, R28, R28, 0x1, 0x1c1f ;  /* 0x003c1f001c1c7f89 */ /* 0x000e6200000e0000 */
[----:B------:R-:W-:Y:S01]  /*32c0*/  ISETP.GE.AND P1, PT, R66, 0x2, PT ;  /* 0x000000024200780c */ /* 0x000fe20003f26270 */
[----:B------:R-:W-:Y:S01]  /*32d0*/  UISETP.NE.AND UP0, UPT, UR61, URZ, UPT ;  /* 0x0000003f3d00728c */ /* 0x000fe2000bf05270 */
[C---:B------:R-:W-:Y:S02]  /*32e0*/  ISETP.GT.AND P3, PT, R29.reuse, 0x8, !P2 ;  /* 0x000000081d00780c */ /* 0x040fe40005764270 */
[----:B------:R-:W-:Y:S02]  /*32f0*/  ISETP.GT.AND P4, PT, R29, 0x1, !P1 ;  /* 0x000000011d00780c */ /* 0x000fe40004f84270 */
[----:B------:R-:W-:Y:S02]  /*3300*/  ISETP.LT.OR P3, PT, R10, 0x9, P3 ;  /* 0x000000090a00780c */ /* 0x000fe40001f61670 */
[----:B------:R-:W-:-:S02]  /*3310*/  ISETP.GE.AND P5, PT, R66, 0x11, PT ;  /* 0x000000114200780c */ /* 0x000fc40003fa6270 */
[----:B------:R-:W-:Y:S02]  /*3320*/  ISETP.LT.OR P4, PT, R10, 0x2, P4 ;  /* 0x000000020a00780c */ /* 0x000fe40002781670 */
[----:B------:R-:W-:Y:S02]  /*3330*/  FSEL R75, R75, -INF , !P3 ;  /* 0xff8000004b4b7808 */ /* 0x000fe40005800000 */
        /* <DEDUP_REMOVED lines=10> */
[----:B0-----:R-:W-:Y:S02]  /*33e0*/  FSEL R67, R76, -INF , !P4 ;  /* 0xff8000004c437808 */ /* 0x001fe40006000000 */
        /* <DEDUP_REMOVED lines=23> */
[C---:B------:R-:W-:Y:S02]  /*3560*/  ISETP.GT.AND P3, PT, R29.reuse, 0x28, !P4 ;  /* 0x000000281d00780c */ /* 0x040fe40006764270 */
        /* <DEDUP_REMOVED lines=53> */
[----:B------:R-:W-:-:S02]  /*38c0*/  VIADDMNMX R55, R28, R62, R55, PT ;  /* 0x0000003e1c377246 */ /* 0x000fc40003800137 */
        /* <DEDUP_REMOVED lines=17> */
[----:B------:R-:W-:-:S04]  /*39e0*/  ISETP.GT.AND P6, PT, R29, 0x59, !P6 ;  /* 0x000000591d00780c */ /* 0x000fc800077c4270 */
[----:B------:R-:W-:-:S04]  /*39f0*/  ISETP.LT.OR P6, PT, R10, 0x5a, P6 ;  /* 0x0000005a0a00780c */ /* 0x000fc800037c1670 */
[----:B------:R-:W-:Y:S02]  /*3a00*/  FSEL R10, R69, -INF , !P6 ;  /* 0xff800000450a7808 */ /* 0x000fe40007000000 */
[----:B------:R-:W-:-:S13]  /*3a10*/  PLOP3.LUT P6, PT, PT, PT, UP0, 0x40, 0x0 ;  /* 0x000000000000781c */ /* 0x000fda0003fce808 */
[----:B------:R-:W-:Y:S05]  /*3a20*/  @P6 BRA `(.L_x_4505) ;  /* 0x00000000005c6947 */ /* 0x000fea0003800000 */
        /* <DEDUP_REMOVED lines=13> */
.L_x_4507:
[----:B------:R-:W-:Y:S02]  /*3b00*/  ULDC UR4, c[0x0][0x9e4] ;  /* 0x0002790000047ab9 */ /* 0x000fe40000000800 */
[----:B------:R-:W-:-:S05]  /*3b10*/  IMAD.U32 R8, RZ, RZ, UR4 ;  /* 0x00000004ff087e24 */ /* 0x000fca000f8e00ff */
[----:B------:R-:W-:-:S13]  /*3b20*/  ISETP.NE.AND P6, PT, R8, 0x1, PT ;  /* 0x000000010800780c */ /* 0x000fda0003fc5270 */
[----:B------:R-:W0:Y:S02]  /*3b30*/  @P6 LDC.64 R28, c[0x0][0x9e8] ;  /* 0x00027a00ff1c6b82 */ /* 0x000e240000000a00 */
[----:B0-----:R-:W-:-:S05]  /*3b40*/  @P6 IMAD.HI.U32 R28, R57, R28, RZ ;  /* 0x0000001c391c6227 */ /* 0x001fca00078e00ff */
[----:B------:R-:W-:-:S07]  /*3b50*/  @P6 SHF.R.U32.HI R57, RZ, R29, R28 ;  /* 0x0000001dff396219 */ /* 0x000fce000001161c */
.L_x_4508:
[----:B------:R-:W-:Y:S05]  /*3b60*/  BSYNC B0 ;  /* 0x0000000000007941 */ /* 0x000fea0003800000 */
.L_x_4506:
[----:B------:R-:W-:-:S05]  /*3b70*/  IMAD R57, R57, R8, R70 ;  /* 0x0000000839397224 */ /* 0x000fca00078e0246 */
[----:B------:R-:W-:Y:S02]  /*3b80*/  VIADDMNMX R55, R57, R8, R55, PT ;  /* 0x0000000839377246 */ /* 0x000fe40003800137 */
[----:B------:R-:W-:-:S07]  /*3b90*/  VIMNMX R56, R56, R57, !PT ;  /* 0x0000003938387248 */ /* 0x000fce0007fe0100 */
.L_x_4505:
[C---:B------:R-:W-:Y:S01]  /*3ba0*/  ISETP.GT.AND P1, PT, R56.reuse, 0x1, !P1 ;  /* 0x000000013800780c */ /* 0x040fe20004f24270 */
[----:B------:R-:W-:Y:S01]  /*3bb0*/  ULDC UR10, c[0x0][0x988] ;  /* 0x00026200000a7ab9 */ /* 0x000fe20000000800 */
[----:B------:R-:W-:Y:S01]  /*3bc0*/  ISETP.GT.AND P2, PT, R56, 0x8, !P2 ;  /* 0x000000083800780c */ /* 0x000fe20005744270 */
[----:B------:R-:W-:Y:S01]  /*3bd0*/  UISETP.NE.AND UP0, UPT, UR61, URZ, UPT ;  /* 0x0000003f3d00728c */ /* 0x000fe2000bf05270 */
        /* <DEDUP_REMOVED lines=8> */
[----:B------:R-:W-:Y:S02]  /*3c60*/  ISETP.NE.AND P6, PT, R78, RZ, PT ;  /* 0x000000ff4e00720c */ /* 0x000fe40003fc5270 */
[----:B------:R-:W-:-:S02]  /*3c70*/  FSEL R13, R13, -INF , !P1 ;  /* 0xff8000000d0d7808 */ /* 0x000fc40004800000 */
[----:B------:R-:W-:Y:S02]  /*3c80*/  ISETP.NE.AND P1, PT, R74, RZ, PT ;  /* 0x000000ff4a00720c */ /* 0x000fe40003f25270 */
[C---:B------:R-:W-:Y:S02]  /*3c90*/  ISETP.GT.AND P3, PT, R56.reuse, 0x50, !P3 ;  /* 0x000000503800780c */ /* 0x040fe40005f64270 */
[C---:B------:R-:W-:Y:S02]  /*3ca0*/  ISETP.GT.AND P1, PT, R56.reuse, 0x10, !P1 ;  /* 0x000000103800780c */ /* 0x040fe40004f24270 */
[----:B------:R-:W-:Y:S02]  /*3cb0*/  ISETP.GT.AND P4, PT, R56, 0x51, !P4 ;  /* 0x000000513800780c */ /* 0x000fe40006784270 */
[C---:B------:R-:W-:Y:S02]  /*3cc0*/  ISETP.LT.OR P1, PT, R55.reuse, 0x11, P1 ;  /* 0x000000113700780c */ /* 0x040fe40000f21670 */
[----:B------:R-:W-:-:S02]  /*3cd0*/  ISETP.LT.OR P3, PT, R55, 0x51, P3 ;  /* 0x000000513700780c */ /* 0x000fc40001f61670 */
[----:B------:R-:W-:Y:S02]  /*3ce0*/  FSEL R14, R14, -INF , !P1 ;  /* 0xff8000000e0e7808 */ /* 0x000fe40004800000 */
[----:B------:R-:W-:Y:S02]  /*3cf0*/  ISETP.GT.AND P1, PT, R56, 0x11, !P2 ;  /* 0x000000113800780c */ /* 0x000fe40005724270 */
[----:B------:R-:W-:Y:S02]  /*3d00*/  ISETP.NE.AND P2, PT, R88, RZ, PT ;  /* 0x000000ff5800720c */ /* 0x000fe40003f45270 */
[----:B------:R-:W-:Y:S02]  /*3d10*/  ISETP.LT.OR P1, PT, R55, 0x12, P1 ;  /* 0x000000123700780c */ /* 0x000fe40000f21670 */
[----:B------:R-:W-:Y:S02]  /*3d20*/  ISETP.GT.AND P5, PT, R56, 0x58, !P5 ;  /* 0x000000583800780c */ /* 0x000fe40006fa4270 */
[----:B------:R-:W-:-:S02]  /*3d30*/  FSEL R15, R15, -INF , !P1 ;  /* 0xff8000000f0f7808 */ /* 0x000fc40004800000 */
[----:B------:R-:W-:Y:S02]  /*3d40*/  ISETP.GT.AND P1, PT, R56, 0x18, !P6 ;  /* 0x000000183800780c */ /* 0x000fe40007724270 */
[----:B------:R-:W-:Y:S02]  /*3d50*/  ISETP.NE.AND P6, PT, R60, RZ, PT ;  /* 0x000000ff3c00720c */ /* 0x000fe40003fc5270 */
[C---:B------:R-:W-:Y:S02]  /*3d60*/  ISETP.LT.OR P1, PT, R55.reuse, 0x19, P1 ;  /* 0x000000193700780c */ /* 0x040fe40000f21670 */
[----:B------:R-:W-:Y:S02]  /*3d70*/  ISETP.LT.OR P4, PT, R55, 0x52, P4 ;  /* 0x000000523700780c */ /* 0x000fe40002781670 */
[----:B------:R-:W-:Y:S02]  /*3d80*/  FSEL R20, R20, -INF , !P1 ;  /* 0xff80000014147808 */ /* 0x000fe40004800000 */
[----:B------:R-:W-:-:S02]  /*3d90*/  ISETP.NE.AND P1, PT, R79, RZ, PT ;  /* 0x000000ff4f00720c */ /* 0x000fc40003f25270 */
[----:B------:R-:W-:Y:S02]  /*3da0*/  FSEL R38, R38, -INF , !P3 ;  /* 0xff80000026267808 */ /* 0x000fe40005800000 */
[----:B------:R-:W-:Y:S02]  /*3db0*/  ISETP.GT.AND P1, PT, R56, 0x19, !P1 ;  /* 0x000000193800780c */ /* 0x000fe40004f24270 */
[C---:B------:R-:W-:Y:S02]  /*3dc0*/  ISETP.LT.OR P5, PT, R55.reuse, 0x59, P5 ;  /* 0x000000593700780c */ /* 0x040fe40002fa1670 */
[----:B------:R-:W-:Y:S02]  /*3dd0*/  ISETP.LT.OR P1, PT, R55, 0x1a, P1 ;  /* 0x0000001a3700780c */ /* 0x000fe40000f21670 */
[----:B------:R-:W-:Y:S02]  /*3de0*/  FSEL R40, R40, -INF , !P4 ;  /* 0xff80000028287808 */ /* 0x000fe40006000000 */
[----:B------:R-:W-:-:S02]  /*3df0*/  FSEL R21, R21, -INF , !P1 ;  /* 0xff80000015157808 */ /* 0x000fc40004800000 */
[----:B------:R-:W-:Y:S02]  /*3e00*/  ISETP.NE.AND P1, PT, R80, RZ, PT ;  /* 0x000000ff5000720c */ /* 0x000fe40003f25270 */
[----:B------:R-:W-:Y:S02]  /*3e10*/  FSEL R42, R42, -INF , !P5 ;  /* 0xff8000002a2a7808 */ /* 0x000fe40006800000 */
[----:B------:R-:W-:Y:S02]  /*3e20*/  ISETP.GT.AND P1, PT, R56, 0x20, !P1 ;  /* 0x000000203800780c */ /* 0x000fe40004f24270 */
[----:B------:R-:W-:Y:S02]  /*3e30*/  R2UR UR4, R22 ;  /* 0x00000000160472ca */ /* 0x000fe400000e0000 */
[----:B------:R-:W-:Y:S02]  /*3e40*/  ISETP.LT.OR P1, PT, R55, 0x21, P1 ;  /* 0x000000213700780c */ /* 0x000fe40000f21670 */
[----:B------:R-:W-:-:S02]  /*3e50*/  R2UR UR6, R23 ;  /* 0x00000000170672ca */ /* 0x000fc400000e0000 */
[----:B------:R-:W-:Y:S02]  /*3e60*/  FSEL R24, R24, -INF , !P1 ;  /* 0xff80000018187808 */ /* 0x000fe40004800000 */
[----:B------:R-:W-:Y:S02]  /*3e70*/  ISETP.NE.AND P1, PT, R81, RZ, PT ;  /* 0x000000ff5100720c */ /* 0x000fe40003f25270 */
[----:B------:R-:W-:Y:S02]  /*3e80*/  R2UR UR7, R73 ;  /* 0x00000000490772ca */ /* 0x000fe400000e0000 */
[----:B------:R-:W-:Y:S01]  /*3e90*/  ISETP.GT.AND P1, PT, R56, 0x21, !P1 ;  /* 0x000000213800780c */ /* 0x000fe20004f24270 */
[----:B------:R-:W-:-:S03]  /*3ea0*/  UISETP.NE.AND UP1, UPT, UR4, URZ, UPT ;  /* 0x0000003f0400728c */ /* 0x000fc6000bf25270 */
[----:B------:R-:W-:-:S04]  /*3eb0*/  ISETP.LT.OR P1, PT, R55, 0x22, P1 ;  /* 0x000000223700780c */ /* 0x000fc80000f21670 */
[----:B------:R-:W-:Y:S02]  /*3ec0*/  FSEL R25, R25, -INF , !P1 ;  /* 0xff80000019197808 */ /* 0x000fe40004800000 */
[----:B------:R-:W-:Y:S02]  /*3ed0*/  ISETP.NE.AND P1, PT, R82, RZ, PT ;  /* 0x000000ff5200720c */ /* 0x000fe40003f25270 */
[----:B------:R-:W-:Y:S01]  /*3ee0*/  @UP1 ULDC UR4, c[0x0][0x44c] ;  /* 0x0001130000041ab9 */ /* 0x000fe20000000800 */
[----:B------:R-:W-:Y:S01]  /*3ef0*/  @UP1 ULDC UR15, c[0x0][0x450] ;  /* 0x00011400000f1ab9 */ /* 0x000fe20000000800 */
[----:B------:R-:W-:Y:S01]  /*3f00*/  ISETP.GT.AND P1, PT, R56, 0x28, !P1 ;  /* 0x000000283800780c */ /* 0x000fe20004f24270 */
[----:B------:R-:W-:-:S03]  /*3f10*/  UIMAD.WIDE.U32 UR4, UR6, UR4, URZ ;  /* 0x00000004060472a5 */ /* 0x000fc6000f8e003f */
[----:B------:R-:W-:Y:S01]  /*3f20*/  ISETP.LT.OR P1, PT, R55, 0x29, P1 ;  /* 0x000000293700780c */ /* 0x000fe20000f21670 */
[----:B------:R-:W-:-:S03]  /*3f30*/  @UP1 USHF.R.U32.HI UR6, URZ, UR15, UR5 ;  /* 0x0000000f3f061299 */ /* 0x000fc60008011605 */
[----:B------:R-:W-:Y:S01]  /*3f40*/  FSEL R26, R26, -INF , !P1 ;  /* 0xff8000001a1a7808 */ /* 0x000fe20004800000 */
[----:B------:R-:W-:Y:S01]  /*3f50*/  UIADD3 UR4, UR7, UR6, URZ ;  /* 0x0000000607047290 */ /* 0x000fe2000fffe03f */
[----:B------:R-:W-:-:S03]  /*3f60*/  ISETP.NE.AND P1, PT, R83, RZ, PT ;  /* 0x000000ff5300720c */ /* 0x000fc60003f25270 */
[----:B------:R-:W-:Y:S01]  /*3f70*/  UIADD3 UR14, UR4, UR14, URZ ;  /* 0x0000000e040e7290 */ /* 0x000fe2000fffe03f */
[----:B------:R-:W-:-:S04]  /*3f80*/  ISETP.GT.AND P1, PT, R56, 0x29, !P1 ;  /* 0x000000293800780c */ /* 0x000fc80004f24270 */
[----:B------:R-:W-:-:S04]  /*3f90*/  ISETP.LT.OR P1, PT, R55, 0x2a, P1 ;  /* 0x0000002a3700780c */ /* 0x000fc80000f21670 */
[----:B------:R-:W-:Y:S02]  /*3fa0*/  FSEL R27, R27, -INF , !P1 ;  /* 0xff8000001b1b7808 */ /* 0x000fe40004800000 */
[----:B------:R-:W-:-:S04]  /*3fb0*/  ISETP.NE.AND P1, PT, R84, RZ, PT ;  /* 0x000000ff5400720c */ /* 0x000fc80003f25270 */
        /* <DEDUP_REMOVED lines=15> */
[C---:B------:R-:W-:Y:S02]  /*40b0*/  ISETP.GT.AND P1, PT, R56.reuse, 0x40, !P2 ;  /* 0x000000403800780c */ /* 0x040fe40005724270 */
[----:B------:R-:W-:Y:S02]  /*40c0*/  ISETP.NE.AND P2, PT, R91, RZ, PT ;  /* 0x000000ff5b00720c */ /* 0x000fe40003f45270 */
[----:B------:R-:W-:Y:S02]  /*40d0*/  ISETP.LT.OR P1, PT, R55, 0x41, P1 ;  /* 0x000000413700780c */ /* 0x000fe40000f21670 */
[----:B------:R-:W-:Y:S02]  /*40e0*/  ISETP.GT.AND P2, PT, R56, 0x49, !P2 ;  /* 0x000000493800780c */ /* 0x000fe40005744270 */
[----:B------:R-:W-:-:S02]  /*40f0*/  FSEL R31, R58, -INF , !P1 ;  /* 0xff8000003a1f7808 */ /* 0x000fc40004800000 */
[----:B------:R-:W-:Y:S02]  /*4100*/  ISETP.GT.AND P1, PT, R56, RZ, !P6 ;  /* 0x000000ff3800720c */ /* 0x000fe40007724270 */
[----:B------:R-:W-:Y:S02]  /*4110*/  ISETP.NE.AND P6, PT, R89, RZ, PT ;  /* 0x000000ff5900720c */ /* 0x000fe40003fc5270 */
[C---:B------:R-:W-:Y:S02]  /*4120*/  ISETP.LT.OR P1, PT, R55.reuse, 0x1, P1 ;  /* 0x000000013700780c */ /* 0x040fe40000f21670 */
[----:B------:R-:W-:Y:S02]  /*4130*/  ISETP.LT.OR P2, PT, R55, 0x4a, P2 ;  /* 0x0000004a3700780c */ /* 0x000fe40001741670 */
[----:B------:R-:W-:Y:S02]  /*4140*/  FSEL R58, R0, -INF , !P1 ;  /* 0xff800000003a7808 */ /* 0x000fe40004800000 */
[----:B------:R-:W-:-:S02]  /*4150*/  FMNMX.FTZ R0, R61, R63, !PT ;  /* 0x0000003f3d007209 */ /* 0x000fc40007810000 */
[----:B------:R-:W-:Y:S02]  /*4160*/  FSEL R34, R34, -INF , !P2 ;  /* 0xff80000022227808 */ /* 0x000fe40005000000 */
        /* <DEDUP_REMOVED lines=25> */
[----:B0-----:R-:W-:-:S04]  /*4300*/  FMNMX.FTZ R8, R57, R8, !PT ;  /* 0x0000000839087209 */ /* 0x001fc80007810000 */
[C---:B------:R-:W-:Y:S01]  /*4310*/  FSETP.NEU.FTZ.AND P1, PT, R8.reuse, -INF , PT ;  /* 0xff8000000800780b */ /* 0x040fe20003f3d000 */
[----:B------:R-:W-:-:S05]  /*4320*/  FMUL.FTZ R0, R8, UR10 ;  /* 0x0000000a08007c20 */ /* 0x000fca0008410000 */
[----:B------:R-:W-:Y:S02]  /*4330*/  FSEL R62, R0, RZ, P1 ;  /* 0x000000ff003e7208 */ /* 0x000fe40000800000 */
[----:B------:R-:W-:Y:S02]  /*4340*/  ISETP.GT.AND P1, PT, R56, 0x41, !P6 ;  /* 0x000000413800780c */ /* 0x000fe40007724270 */
[----:B------:R-:W-:Y:S01]  /*4350*/  ISETP.NE.AND P6, PT, R64, RZ, PT ;  /* 0x000000ff4000720c */ /* 0x000fe20003fc5270 */
[--C-:B------:R-:W-:Y:S01]  /*4360*/  FFMA.FTZ R186, R54, UR10, -R62.reuse ;  /* 0x0000000a36ba7c23 */ /* 0x100fe2000801083e */
[----:B------:R-:W-:Y:S01]  /*4370*/  ISETP.LT.OR P1, PT, R55, 0x42, P1 ;  /* 0x000000423700780c */ /* 0x000fe20000f21670 */
[--C-:B------:R-:W-:Y:S01]  /*4380*/  FFMA.FTZ R188, R61, UR10, -R62.reuse ;  /* 0x0000000a3dbc7c23 */ /* 0x100fe2000801083e */
[----:B------:R-:W-:Y:S01]  /*4390*/  ISETP.GT.AND P6, PT, R56, 0x59, !P6 ;  /* 0x000000593800780c */ /* 0x000fe200077c4270 */
[--C-:B------:R-:W-:Y:S01]  /*43a0*/  FFMA.FTZ R59, R63, UR10, -R62.reuse ;  /* 0x0000000a3f3b7c23 */ /* 0x100fe2000801083e */
[----:B------:R-:W-:Y:S01]  /*43b0*/  FSEL R0, R33, -INF , !P1 ;  /* 0xff80000021007808 */ /* 0x000fe20004800000 */
[--C-:B------:R-:W-:Y:S01]  /*43c0*/  FFMA.FTZ R190, R75, UR10, -R62.reuse ;  /* 0x0000000a4bbe7c23 */ /* 0x100fe2000801083e */
[----:B------:R-:W-:Y:S01]  /*43d0*/  FMNMX.FTZ R33, R58, R11, !PT ;  /* 0x0000000b3a217209 */ /* 0x000fe20007810000 */
[----:B------:R-:W-:Y:S01]  /*43e0*/  MUFU.EX2 R188, R188 ;  /* 0x000000bc00bc7308 */ /* 0x000fe20000000800 */
[----:B------:R-:W-:Y:S01]  /*43f0*/  ISETP.NE.AND P1, PT, R90, RZ, PT ;  /* 0x000000ff5a00720c */ /* 0x000fe20003f25270 */
[--C-:B------:R-:W-:Y:S01]  /*4400*/  FFMA.FTZ R61, R67, UR10, -R62.reuse ;  /* 0x0000000a433d7c23 */ /* 0x100fe2000801083e */
[----:B------:R-:W-:Y:S01]  /*4410*/  FMNMX.FTZ R60, R12, R33, !PT ;  /* 0x000000210c3c7209 */ /* 0x000fe20007810000 */
[--C-:B------:R-:W-:Y:S01]  /*4420*/  FFMA.FTZ R184, R77, UR10, -R62.reuse ;  /* 0x0000000a4db87c23 */ /* 0x100fe2000801083e */
[----:B------:R-:W-:Y:S01]  /*4430*/  ISETP.GT.AND P1, PT, R56, 0x48, !P1 ;  /* 0x000000483800780c */ /* 0x000fe20004f24270 */
[--C-:B------:R-:W-:Y:S01]  /*4440*/  FFMA.FTZ R56, R9, UR10, -R62.reuse ;  /* 0x0000000a09387c23 */ /* 0x100fe2000801083e */
[----:B------:R-:W-:Y:S01]  /*4450*/  FMNMX.FTZ R33, R13, R60, !PT ;  /* 0x0000003c0d217209 */ /* 0x000fe20007810000 */
[----:B------:R-:W-:Y:S01]  /*4460*/  MUFU.EX2 R190, R190 ;  /* 0x000000be00be7308 */ /* 0x000fe20000000800 */
[----:B------:R-:W-:Y:S01]  /*4470*/  ISETP.LT.OR P1, PT, R55, 0x49, P1 ;  /* 0x000000493700780c */ /* 0x000fe20000f21670 */
[--C-:B------:R-:W-:Y:S01]  /*4480*/  FFMA.FTZ R37, R37, UR10, -R62.reuse ;  /* 0x0000000a25257c23 */ /* 0x100fe2000801083e */
[----:B------:R-:W-:Y:S01]  /*4490*/  FMNMX.FTZ R60, R14, R33, !PT ;  /* 0x000000210e3c7209 */ /* 0x000fe20007810000 */
[--C-:B------:R-:W-:Y:S01]  /*44a0*/  FFMA.FTZ R10, R10, UR10, -R62.reuse ;  /* 0x0000000a0a0a7c23 */ /* 0x100fe2000801083e */
[----:B------:R-:W-:Y:S01]  /*44b0*/  FSEL R36, R36, -INF , !P1 ;  /* 0xff80000024247808 */ /* 0x000fe20004800000 */
[--C-:B------:R-:W-:Y:S01]  /*44c0*/  FFMA.FTZ R39, R39, UR10, -R62.reuse ;  /* 0x0000000a27277c23 */ /* 0x100fe2000801083e */
[----:B------:R-:W-:Y:S01]  /*44d0*/  FMNMX.FTZ R35, R15, R60, !PT ;  /* 0x0000003c0f237209 */ /* 0x000fe20007810000 */
[----:B------:R-:W0:Y:S01]  /*44e0*/  MUFU.EX2 R33, R59 ;  /* 0x0000003b00217308 */ /* 0x000e220000000800 */
[----:B------:R-:W-:Y:S01]  /*44f0*/  ISETP.LT.OR P6, PT, R55, 0x5a, P6 ;  /* 0x0000005a3700780c */ /* 0x000fe200037c1670 */
[--C-:B------:R-:W-:Y:S01]  /*4500*/  FFMA.FTZ R55, R51, UR10, -R62.reuse ;  /* 0x0000000a33377c23 */ /* 0x100fe2000801083e */
[----:B------:R-:W-:Y:S01]  /*4510*/  FMNMX.FTZ R60, R20, R35, !PT ;  /* 0x00000023143c7209 */ /* 0x000fe20007810000 */
[--C-:B------:R-:W-:Y:S01]  /*4520*/  FFMA.FTZ R53, R53, UR10, -R62.reuse ;  /* 0x0000000a35357c23 */ /* 0x100fe2000801083e */
[----:B------:R-:W-:Y:S01]  /*4530*/  FSEL R41, R41, -INF , !P6 ;  /* 0xff80000029297808 */ /* 0x000fe20007000000 */
        /* <DEDUP_REMOVED lines=11> */
[----:B0-----:R-:W-:Y:S01]  /*45f0*/  FADD.FTZ R59, R188, R33 ;  /* 0x00000021bc3b7221 */ /* 0x001fe20000010000 */
[--C-:B------:R-:W-:Y:S01]  /*4600*/  FFMA.FTZ R43, R43, UR10, -R62.reuse ;  /* 0x0000000a2b2b7c23 */ /* 0x100fe2000801083e */
[----:B------:R-:W-:Y:S01]  /*4610*/  FMNMX.FTZ R60, R26, R57, !PT ;  /* 0x000000391a3c7209 */ /* 0x000fe20007810000 */
[--C-:B------:R-:W-:Y:S01]  /*4620*/  FFMA.FTZ R3, R3, UR10, -R62.reuse ;  /* 0x0000000a03037c23 */ /* 0x100fe2000801083e */
[----:B------:R-:W-:Y:S01]  /*4630*/  F2FP.BF16.F32.PACK_AB R188, R33, R188 ;  /* 0x000000bc21bc723e */ /* 0x000fe200000010ff */
[--C-:B------:R-:W-:Y:S01]  /*4640*/  FFMA.FTZ R6, R6, UR10, -R62.reuse ;  /* 0x0000000a06067c23 */ /* 0x100fe2000801083e */
[----:B------:R-:W-:Y:S01]  /*4650*/  FMNMX.FTZ R57, R27, R60, !PT ;  /* 0x0000003c1b397209 */ /* 0x000fe20007810000 */
[----:B------:R-:W-:Y:S01]  /*4660*/  MUFU.EX2 R37, R37 ;  /* 0x0000002500257308 */ /* 0x000fe20000000800 */
[----:B------:R-:W-:-:S02]  /*4670*/  FFMA.FTZ R2, R2, UR10, -R62 ;  /* 0x0000000a02027c23 */ /* 0x000fc4000801083e */
[----:B------:R-:W-:-:S04]  /*4680*/  FMNMX.FTZ R60, R28, R57, !PT ;  /* 0x000000391c3c7209 */ /* 0x000fc80007810000 */
[----:B------:R-:W-:Y:S01]  /*4690*/  FMNMX.FTZ R57, R29, R60, !PT ;  /* 0x0000003c1d397209 */ /* 0x000fe20007810000 */
[----:B------:R-:W-:Y:S03]  /*46a0*/  MUFU.EX2 R186, R186 ;  /* 0x000000ba00ba7308 */ /* 0x000fe60000000800 */
[----:B------:R-:W-:-:S04]  /*46b0*/  FMNMX.FTZ R57, R30, R57, !PT ;  /* 0x000000391e397209 */ /* 0x000fc80007810000 */
[----:B------:R-:W-:Y:S01]  /*46c0*/  FMNMX.FTZ R54, R32, R57, !PT ;  /* 0x0000003920367209 */ /* 0x000fe20007810000 */
[----:B------:R-:W-:Y:S03]  /*46d0*/  MUFU.EX2 R39, R39 ;  /* 0x0000002700277308 */ /* 0x000fe60000000800 */
[----:B------:R-:W-:Y:S01]  /*46e0*/  FMNMX.FTZ R57, R31, R54, !PT ;  /* 0x000000361f397209 */ /* 0x000fe20007810000 */
[----:B------:R-:W-:-:S03]  /*46f0*/  FFMA.FTZ R54, R52, UR10, -R62 ;  /* 0x0000000a34367c23 */ /* 0x000fc6000801083e */
[----:B------:R-:W-:Y:S01]  /*4700*/  FMNMX.FTZ R57, R0, R57, !PT ;  /* 0x0000003900397209 */ /* 0x000fe20007810000 */
[----:B------:R-:W-:Y:S03]  /*4710*/  MUFU.EX2 R53, R53 ;  /* 0x0000003500357308 */ /* 0x000fe60000000800 */
[----:B------:R-:W-:-:S04]  /*4720*/  FMNMX.FTZ R57, R36, R57, !PT ;  /* 0x0000003924397209 */ /* 0x000fc80007810000 */
[----:B------:R-:W-:Y:S01]  /*4730*/  FMNMX.FTZ R57, R34, R57, !PT ;  /* 0x0000003922397209 */ /* 0x000fe20007810000 */
[----:B------:R-:W0:Y:S03]  /*4740*/  MUFU.EX2 R54, R54 ;  /* 0x0000003600367308 */ /* 0x000e260000000800 */
[----:B------:R-:W-:-:S04]  /*4750*/  FMNMX.FTZ R57, R38, R57, !PT ;  /* 0x0000003926397209 */ /* 0x000fc80007810000 */
[----:B------:R-:W-:Y:S01]  /*4760*/  FMNMX.FTZ R57, R40, R57, !PT ;  /* 0x0000003928397209 */ /* 0x000fe20007810000 */
[----:B------:R-:W-:Y:S03]  /*4770*/  MUFU.EX2 R55, R55 ;  /* 0x0000003700377308 */ /* 0x000fe60000000800 */
[----:B------:R-:W-:-:S04]  /*4780*/  FMNMX.FTZ R52, R42, R57, !PT ;  /* 0x000000392a347209 */ /* 0x000fc80007810000 */
[----:B------:R-:W-:Y:S01]  /*4790*/  FMNMX.FTZ R52, R41, R52, !PT ;  /* 0x0000003429347209 */ /* 0x000fe20007810000 */
[----:B------:R-:W1:Y:S01]  /*47a0*/  MUFU.EX2 R50, R50 ;  /* 0x0000003200327308 */ /* 0x000e620000000800 */
[----:B0-----:R-:W-:-:S03]  /*47b0*/  F2FP.BF16.F32.PACK_AB R180, R54, R53 ;  /* 0x0000003536b4723e */ /* 0x001fc600000010ff */
[----:B------:R-:W0:Y:S04]  /*47c0*/  SHFL.BFLY PT, R51, R52, 0x2, 0x1f ;  /* 0x0c401f0034337f89 */ /* 0x000e2800000e0000 */
[----:B------:R-:W-:Y:S08]  /*47d0*/  MUFU.EX2 R49, R49 ;  /* 0x0000003100317308 */ /* 0x000ff00000000800 */
[----:B------:R-:W2:Y:S01]  /*47e0*/  MUFU.EX2 R48, R48 ;  /* 0x0000003000307308 */ /* 0x000ea20000000800 */
[----:B-1----:R-:W-:-:S07]  /*47f0*/  F2FP.BF16.F32.PACK_AB R182, R50, R55 ;  /* 0x0000003732b6723e */ /* 0x002fce00000010ff */
[----:B------:R-:W-:Y:S01]  /*4800*/  MUFU.EX2 R47, R47 ;  /* 0x0000002f002f7308 */ /* 0x000fe20000000800 */
[----:B0-----:R-:W-:Y:S01]  /*4810*/  FMNMX.FTZ R51, R52, R51, !PT ;  /* 0x0000003334337209 */ /* 0x001fe20007810000 */
[----:B------:R-:W-:-:S06]  /*4820*/  FFMA.FTZ R52, R44, UR10, -R62 ;  /* 0x0000000a2c347c23 */ /* 0x000fcc000801083e */
[----:B------:R-:W0:Y:S01]  /*4830*/  MUFU.EX2 R46, R46 ;  /* 0x0000002e002e7308 */ /* 0x000e220000000800 */
[----:B------:R-:W1:Y:S01]  /*4840*/  SHFL.BFLY PT, R44, R51, 0x1, 0x1f ;  /* 0x0c201f00332c7f89 */ /* 0x000e6200000e0000 */
[----:B--2---:R-:W-:-:S06]  /*4850*/  F2FP.BF16.F32.PACK_AB R176, R48, R49 ;  /* 0x0000003130b0723e */ /* 0x004fcc00000010ff */
[----:B------:R-:W-:Y:S08]  /*4860*/  MUFU.EX2 R45, R45 ;  /* 0x0000002d002d7308 */ /* 0x000ff00000000800 */
[----:B------:R-:W2:Y:S01]  /*4870*/  MUFU.EX2 R52, R52 ;  /* 0x0000003400347308 */ /* 0x000ea20000000800 */
[----:B0-----:R-:W-:-:S07]  /*4880*/  F2FP.BF16.F32.PACK_AB R178, R46, R47 ;  /* 0x0000002f2eb2723e */ /* 0x001fce00000010ff */
[----:B------:R-:W-:Y:S01]  /*4890*/  MUFU.EX2 R43, R43 ;  /* 0x0000002b002b7308 */ /* 0x000fe20000000800 */
[----:B-1----:R-:W-:-:S04]  /*48a0*/  FMNMX.FTZ R9, R51, R44, !PT ;  /* 0x0000002c33097209 */ /* 0x002fc80007810000 */
[C---:B------:R-:W-:Y:S01]  /*48b0*/  FSETP.NEU.FTZ.AND P1, PT, R9.reuse, -INF , PT ;  /* 0xff8000000900780b */ /* 0x040fe20003f3d000 */
[----:B------:R-:W-:Y:S02]  /*48c0*/  FMUL.FTZ R44, R9, UR10 ;  /* 0x0000000a092c7c20 */ /* 0x000fe40008410000 */
[----:B------:R0:W-:Y:S01]  /*48d0*/  MUFU.EX2 R51, R10 ;  /* 0x0000000a00337308 */ /* 0x0001e20000000800 */
[----:B--2---:R-:W-:Y:S02]  /*48e0*/  F2FP.BF16.F32.PACK_AB R172, R52, R45 ;  /* 0x0000002d34ac723e */ /* 0x004fe400000010ff */
[----:B------:R-:W-:Y:S02]  /*48f0*/  FSEL R57, R44, RZ, P1 ;  /* 0x000000ff2c397208 */ /* 0x000fe40000800000 */
[----:B------:R-:W-:-:S03]  /*4900*/  PLOP3.LUT P1, PT, PT, PT, UP0, 0x40, 0x0 ;  /* 0x000000000000781c */ /* 0x000fc60003f2e808 */
[--C-:B------:R-:W-:Y:S01]  /*4910*/  FFMA.FTZ R58, R58, UR10, -R57.reuse ;  /* 0x0000000a3a3a7c23 */ /* 0x100fe20008010839 */
[----:B------:R-:W-:Y:S01]  /*4920*/  FFMA.FTZ R11, R11, UR10, -R57 ;  /* 0x0000000a0b0b7c23 */ /* 0x000fe20008010839 */
[----:B0-----:R-:W-:Y:S01]  /*4930*/  FADD.FTZ R10, R190, R59 ;  /* 0x0000003bbe0a7221 */ /* 0x001fe20000010000 */
[--C-:B------:R-:W-:Y:S01]  /*4940*/  FFMA.FTZ R12, R12, UR10, -R57.reuse ;  /* 0x0000000a0c0c7c23 */ /* 0x100fe20008010839 */
[--C-:B------:R-:W-:Y:S01]  /*4950*/  FFMA.FTZ R13, R13, UR10, -R57.reuse ;  /* 0x0000000a0d0d7c23 */ /* 0x100fe20008010839 */
[--C-:B------:R-:W-:Y:S01]  /*4960*/  FFMA.FTZ R14, R14, UR10, -R57.reuse ;  /* 0x0000000a0e0e7c23 */ /* 0x100fe20008010839 */
        /* <DEDUP_REMOVED lines=8> */
[----:B------:R-:W0:Y:S01]  /*49f0*/  MUFU.EX2 R11, R11 ;  /* 0x0000000b000b7308 */ /* 0x000e220000000800 */
[----:B------:R-:W-:Y:S01]  /*4a00*/  FADD.FTZ R59, R37, R10 ;  /* 0x0000000a253b7221 */ /* 0x000fe20000010000 */
[--C-:B------:R-:W-:Y:S01]  /*4a10*/  FFMA.FTZ R26, R26, UR10, -R57.reuse ;  /* 0x0000000a1a1a7c23 */ /* 0x100fe20008010839 */
[--C-:B------:R-:W-:Y:S01]  /*4a20*/  FFMA.FTZ R27, R27, UR10, -R57.reuse ;  /* 0x0000000a1b1b7c23 */ /* 0x100fe20008010839 */
[----:B------:R-:W-:Y:S01]  /*4a30*/  FFMA.FTZ R28, R28, UR10, -R57 ;  /* 0x0000000a1c1c7c23 */ /* 0x000fe20008010839 */
[----:B------:R-:W-:Y:S01]  /*4a40*/  FADD.FTZ R10, R186, R59 ;  /* 0x0000003bba0a7221 */ /* 0x000fe20000010000 */
[--C-:B------:R-:W-:Y:S01]  /*4a50*/  FFMA.FTZ R29, R29, UR10, -R57.reuse ;  /* 0x0000000a1d1d7c23 */ /* 0x100fe20008010839 */
[--C-:B------:R-:W-:Y:S01]  /*4a60*/  FFMA.FTZ R30, R30, UR10, -R57.reuse ;  /* 0x0000000a1e1e7c23 */ /* 0x100fe20008010839 */
[----:B------:R-:W1:Y:S01]  /*4a70*/  MUFU.EX2 R12, R12 ;  /* 0x0000000c000c7308 */ /* 0x000e620000000800 */
[----:B------:R-:W-:Y:S01]  /*4a80*/  FADD.FTZ R10, R39, R10 ;  /* 0x0000000a270a7221 */ /* 0x000fe20000010000 */
[--C-:B------:R-:W-:Y:S01]  /*4a90*/  FFMA.FTZ R32, R32, UR10, -R57.reuse ;  /* 0x0000000a20207c23 */ /* 0x100fe20008010839 */
[--C-:B------:R-:W-:Y:S01]  /*4aa0*/  FFMA.FTZ R31, R31, UR10, -R57.reuse ;  /* 0x0000000a1f1f7c23 */ /* 0x100fe20008010839 */
[--C-:B------:R-:W-:Y:S01]  /*4ab0*/  FFMA.FTZ R0, R0, UR10, -R57.reuse ;  /* 0x0000000a00007c23 */ /* 0x100fe20008010839 */
[----:B------:R-:W-:Y:S01]  /*4ac0*/  FADD.FTZ R61, R53, R10 ;  /* 0x0000000a353d7221 */ /* 0x000fe20000010000 */
[--C-:B------:R-:W-:Y:S01]  /*4ad0*/  FFMA.FTZ R36, R36, UR10, -R57.reuse ;  /* 0x0000000a24247c23 */ /* 0x100fe20008010839 */
[----:B------:R-:W-:Y:S01]  /*4ae0*/  FFMA.FTZ R34, R34, UR10, -R57 ;  /* 0x0000000a22227c23 */ /* 0x000fe20008010839 */
[----:B------:R-:W2:Y:S01]  /*4af0*/  MUFU.EX2 R13, R13 ;  /* 0x0000000d000d7308 */ /* 0x000ea20000000800 */
[----:B0-----:R-:W-:Y:S01]  /*4b00*/  FADD.FTZ R59, R58, R11 ;  /* 0x0000000b3a3b7221 */ /* 0x001fe20000010000 */
[----:B------:R-:W-:Y:S01]  /*4b10*/  FADD.FTZ R44, R54, R61 ;  /* 0x0000003d362c7221 */ /* 0x000fe20000010000 */
[--C-:B------:R-:W-:Y:S01]  /*4b20*/  FFMA.FTZ R38, R38, UR10, -R57.reuse ;  /* 0x0000000a26267c23 */ /* 0x100fe20008010839 */
[--C-:B------:R-:W-:Y:S01]  /*4b30*/  FFMA.FTZ R40, R40, UR10, -R57.reuse ;  /* 0x0000000a28287c23 */ /* 0x100fe20008010839 */
[--C-:B------:R-:W-:Y:S01]  /*4b40*/  FFMA.FTZ R42, R42, UR10, -R57.reuse ;  /* 0x0000000a2a2a7c23 */ /* 0x100fe20008010839 */
[----:B------:R-:W-:Y:S01]  /*4b50*/  FADD.FTZ R61, R55, R44 ;  /* 0x0000002c373d7221 */ /* 0x000fe20000010000 */
[----:B------:R-:W-:Y:S01]  /*4b60*/  FFMA.FTZ R41, R41, UR10, -R57 ;  /* 0x0000000a29297c23 */ /* 0x000fe20008010839 */
[----:B------:R-:W0:Y:S01]  /*4b70*/  MUFU.EX2 R14, R14 ;  /* 0x0000000e000e7308 */ /* 0x000e220000000800 */
[----:B-1----:R-:W-:Y:S01]  /*4b80*/  FADD.FTZ R10, R12, R59 ;  /* 0x0000003b0c0a7221 */ /* 0x002fe20000010000 */
[----:B------:R-:W-:Y:S01]  /*4b90*/  FADD.FTZ R44, R50, R61 ;  /* 0x0000003d322c7221 */ /* 0x000fe20000010000 */
[----:B------:R-:W-:-:S02]  /*4ba0*/  F2FP.BF16.F32.PACK_AB R190, R35, R190 ;  /* 0x000000be23be723e */ /* 0x000fc400000010ff */
[----:B------:R-:W-:Y:S01]  /*4bb0*/  F2FP.BF16.F32.PACK_AB R184, R37, R184 ;  /* 0x000000b825b8723e */ /* 0x000fe200000010ff */
[----:B------:R-:W-:Y:S01]  /*4bc0*/  FADD.FTZ R61, R49, R44 ;  /* 0x0000002c313d7221 */ /* 0x000fe20000010000 */
[----:B------:R-:W-:Y:S01]  /*4bd0*/  F2FP.BF16.F32.PACK_AB R186, R39, R186 ;  /* 0x000000ba27ba723e */ /* 0x000fe200000010ff */
[----:B------:R-:W1:Y:S01]  /*4be0*/  MUFU.EX2 R15, R15 ;  /* 0x0000000f000f7308 */ /* 0x000e620000000800 */
[----:B--2---:R-:W-:Y:S01]  /*4bf0*/  FADD.FTZ R59, R13, R10 ;  /* 0x0000000a0d3b7221 */ /* 0x004fe20000010000 */
[----:B------:R-:W-:Y:S01]  /*4c00*/  FADD.FTZ R44, R48, R61 ;  /* 0x0000003d302c7221 */ /* 0x000fe20000010000 */
[----:B------:R-:W-:Y:S02]  /*4c10*/  F2FP.BF16.F32.PACK_AB R189, R11, R58 ;  /* 0x0000003a0bbd723e */ /* 0x000fe400000010ff */
[----:B------:R-:W-:Y:S01]  /*4c20*/  F2FP.BF16.F32.PACK_AB R191, R13, R12 ;  /* 0x0000000c0dbf723e */ /* 0x000fe200000010ff */
[----:B------:R-:W-:Y:S02]  /*4c30*/  FADD.FTZ R61, R47, R44 ;  /* 0x0000002c2f3d7221 */ /* 0x000fe40000010000 */
[----:B------:R-:W2:Y:S01]  /*4c40*/  MUFU.EX2 R20, R20 ;  /* 0x0000001400147308 */ /* 0x000ea20000000800 */
[----:B0-----:R-:W-:-:S07]  /*4c50*/  FADD.FTZ R10, R14, R59 ;  /* 0x0000003b0e0a7221 */ /* 0x001fce0000010000 */
[----:B------:R-:W0:Y:S01]  /*4c60*/  MUFU.EX2 R21, R21 ;  /* 0x0000001500157308 */ /* 0x000e220000000800 */
[C---:B-1----:R-:W-:Y:S01]  /*4c70*/  FADD.FTZ R59, R15.reuse, R10 ;  /* 0x0000000a0f3b7221 */ /* 0x042fe20000010000 */
[----:B------:R-:W-:-:S06]  /*4c80*/  F2FP.BF16.F32.PACK_AB R185, R15, R14 ;  /* 0x0000000e0fb9723e */ /* 0x000fcc00000010ff */
[----:B------:R-:W1:Y:S01]  /*4c90*/  MUFU.EX2 R24, R24 ;  /* 0x0000001800187308 */ /* 0x000e620000000800 */
[----:B--2---:R-:W-:-:S07]  /*4ca0*/  FADD.FTZ R10, R20, R59 ;  /* 0x0000003b140a7221 */ /* 0x004fce0000010000 */
        /* <DEDUP_REMOVED lines=18> */
[----:B------:R0:W3:Y:S01]  /*4dd0*/  MUFU.EX2 R179, R32 ;  /* 0x0000002000b37308 */ /* 0x0000e20000000800 */
[----:B-1----:R-:W-:-:S07]  /*4de0*/  FADD.FTZ R10, R30, R33 ;  /* 0x000000211e0a7221 */ /* 0x002fce0000010000 */
[----:B------:R-:W1:Y:S01]  /*4df0*/  MUFU.EX2 R3, R3 ;  /* 0x0000000300037308 */ /* 0x000e620000000800 */
[----:B0-----:R-:W-:Y:S01]  /*4e00*/  FADD.FTZ R32, R46, R61 ;  /* 0x0000003d2e207221 */ /* 0x001fe20000010000 */
[----:B--2---:R-:W-:-:S03]  /*4e10*/  F2FP.BF16.F32.PACK_AB R174, R56, R43 ;  /* 0x0000002b38ae723e */ /* 0x004fc600000010ff */
[----:B------:R-:W-:-:S03]  /*4e20*/  FADD.FTZ R57, R45, R32 ;  /* 0x000000202d397221 */ /* 0x000fc60000010000 */
[----:B------:R-:W0:Y:S01]  /*4e30*/  MUFU.EX2 R6, R6 ;  /* 0x0000000600067308 */ /* 0x000e220000000800 */
[----:B------:R-:W-:Y:S01]  /*4e40*/  FADD.FTZ R32, R52, R57 ;  /* 0x0000003934207221 */ /* 0x000fe20000010000 */
[C---:B---3--:R-:W-:Y:S01]  /*4e50*/  FADD.FTZ R10, R179.reuse, R10 ;  /* 0x0000000ab30a7221 */ /* 0x048fe20000010000 */
[----:B------:R-:W-:Y:S02]  /*4e60*/  F2FP.BF16.F32.PACK_AB R179, R179, R30 ;  /* 0x0000001eb3b3723e */ /* 0x000fe400000010ff */
[----:B------:R-:W-:-:S03]  /*4e70*/  FADD.FTZ R35, R43, R32 ;  /* 0x000000202b237221 */ /* 0x000fc60000010000 */
[----:B------:R-:W2:Y:S01]  /*4e80*/  MUFU.EX2 R31, R31 ;  /* 0x0000001f001f7308 */ /* 0x000ea20000000800 */
[----:B------:R-:W-:-:S04]  /*4e90*/  FADD.FTZ R32, R56, R35 ;  /* 0x0000002338207221 */ /* 0x000fc80000010000 */
[----:B-1----:R-:W-:-:S03]  /*4ea0*/  FADD.FTZ R35, R3, R32 ;  /* 0x0000002003237221 */ /* 0x002fc60000010000 */
[----:B------:R-:W1:Y:S01]  /*4eb0*/  MUFU.EX2 R0, R0 ;  /* 0x0000000000007308 */ /* 0x000e620000000800 */
[C---:B0-----:R-:W-:Y:S01]  /*4ec0*/  F2FP.BF16.F32.PACK_AB R168, R6.reuse, R3 ;  /* 0x0000000306a8723e */ /* 0x041fe200000010ff */
[----:B------:R-:W-:-:S06]  /*4ed0*/  FADD.FTZ R35, R6, R35 ;  /* 0x0000002306237221 */ /* 0x000fcc0000010000 */
[----:B------:R-:W0:Y:S01]  /*4ee0*/  MUFU.EX2 R2, R2 ;  /* 0x0000000200027308 */ /* 0x000e220000000800 */
[----:B--2---:R-:W-:Y:S01]  /*4ef0*/  FADD.FTZ R3, R31, R10 ;  /* 0x0000000a1f037221 */ /* 0x004fe20000010000 */
[----:B------:R-:W-:-:S06]  /*4f00*/  VIADD R10, R72, 0xfffffffe ;  /* 0xfffffffe480a7836 */ /* 0x000fcc0000000000 */
[----:B------:R-:W2:Y:S01]  /*4f10*/  MUFU.EX2 R36, R36 ;  /* 0x0000002400247308 */ /* 0x000ea20000000800 */
[C---:B-1----:R-:W-:Y:S01]  /*4f20*/  FADD.FTZ R3, R0.reuse, R3 ;  /* 0x0000000300037221 */ /* 0x042fe20000010000 */
[----:B------:R-:W-:-:S06]  /*4f30*/  F2FP.BF16.F32.PACK_AB R173, R0, R31 ;  /* 0x0000001f00ad723e */ /* 0x000fcc00000010ff */
[----:B------:R-:W1:Y:S01]  /*4f40*/  MUFU.EX2 R175, R34 ;  /* 0x0000002200af7308 */ /* 0x000e620000000800 */
[----:B0-----:R-:W-:Y:S01]  /*4f50*/  FADD.FTZ R32, R2, R35 ;  /* 0x0000002302207221 */ /* 0x001fe20000010000 */
[----:B------:R-:W-:-:S03]  /*4f60*/  F2FP.BF16.F32.PACK_AB R170, R51, R2 ;  /* 0x0000000233aa723e */ /* 0x000fc600000010ff */
[----:B------:R-:W-:-:S03]  /*4f70*/  FADD.FTZ R6, R51, R32 ;  /* 0x0000002033067221 */ /* 0x000fc60000010000 */
        /* <DEDUP_REMOVED lines=9> */
[----:B------:R-:W-:-:S03]  /*5010*/  F2FP.BF16.F32.PACK_AB R169, R169, R38 ;  /* 0x00000026a9a9723e */ /* 0x000fc600000010ff */
        /* <DEDUP_REMOVED lines=15> */
.L_x_4510:
[----:B------:R-:W-:Y:S02]  /*5110*/  ULDC UR15, c[0x0][0x9e4] ;  /* 0x00027900000f7ab9 */ /* 0x000fe40000000800 */
[----:B------:R-:W-:-:S11]  /*5120*/  UISETP.NE.AND UP0, UPT, UR15, 0x1, UPT ;  /* 0x000000010f00788c */ /* 0x000fd6000bf05270 */
[----:B------:R-:W-:Y:S02]  /*5130*/  @UP0 ULDC.64 UR4, c[0x0][0x9e8] ;  /* 0x00027a0000040ab9 */ /* 0x000fe40000000a00 */
[----:B------:R-:W-:-:S04]  /*5140*/  UIMAD.WIDE.U32 UR6, UR18, UR4, URZ ;  /* 0x00000004120672a5 */ /* 0x000fc8000f8e003f */
[----:B------:R-:W-:-:S12]  /*5150*/  @UP0 USHF.R.U32.HI UR18, URZ, UR5, UR7 ;  /* 0x000000053f120299 */ /* 0x000fd80008011607 */
.L_x_4511:
[----:B------:R-:W-:-:S04]  /*5160*/  UIMAD UR15, UR18, UR15, UR15 ;  /* 0x0000000f120f72a4 */ /* 0x000fc8000f8e020f */
[----:B------:R-:W-:-:S04]  /*5170*/  UISETP.LT.AND UP0, UPT, UR14, UR15, UPT ;  /* 0x0000000f0e00728c */ /* 0x000fc8000bf01270 */
[----:B------:R-:W-:-:S12]  /*5180*/  USEL UR14, UR14, UR15, UP0 ;  /* 0x0000000f0e0e7287 */ /* 0x000fd80008000000 */
.L_x_4509:
        /* <DEDUP_REMOVED lines=64> */
[----:B------:R-:W-:Y:S01]  /*5590*/  IMAD.MOV.U32 R119, RZ, RZ, RZ ;  /* 0x000000ffff777224 */ /* 0x000fe200078e00ff */
[----:B------:R-:W-:Y:S01]  /*55a0*/  ULDC UR54, c[0x0][0x9dc] ;  /* 0x0002770000367ab9 */ /* 0x000fe20000000800 */
[----:B------:R-:W-:Y:S01]  /*55b0*/  ULDC UR5, c[0x0][0x9d8] ;  /* 0x0002760000057ab9 */ /* 0x000fe20000000800 */
[----:B------:R-:W-:Y:S01]  /*55c0*/  ULDC UR51, c[0x0][0x988] ;  /* 0x0002620000337ab9 */ /* 0x000fe20000000800 */
[----:B------:R-:W-:-:S05]  /*55d0*/  ULDC UR55, c[0x0][0x9e0] ;  /* 0x0002780000377ab9 */ /* 0x000fca0000000800 */
.L_x_4531:
[----:B------:R-:W-:-:S04]  /*55e0*/  UISETP.NE.AND UP0, UPT, UR4, 0x1, UPT ;  /* 0x000000010400788c */ /* 0x000fc8000bf05270 */
[----:B------:R-:W-:-:S04]  /*55f0*/  USEL UR39, URZ, 0x1, UP0 ;  /* 0x000000013f277887 */ /* 0x000fc80008000000 */
[----:B------:R-:W-:Y:S01]  /*5600*/  ULOP3.LUT UR39, UR46, UR39, URZ, 0x3c, !UPT ;  /* 0x000000272e277292 */ /* 0x000fe2000f8e3c3f */
[----:B------:R-:W-:Y:S11]  /*5610*/  @!P0 BRA `(.L_x_4513) ;  /* 0x0000000000048947 */ /* 0x000ff60003800000 */
[----:B------:R-:W-:Y:S01]  /*5620*/  BPT.TRAP 0x1 ;  /* 0x000000040000795c */ /* 0x000fe20000300000 */
.L_x_4513:
        /* <DEDUP_REMOVED lines=9> */
.L_x_4514:
[----:B-1----:R-:W-:Y:S05]  /*56c0*/  @P1 BRA `(.L_x_4515) ;  /* 0x0000000000081947 */ /* 0x002fea0003800000 */
[----:B------:R-:W1:Y:S02]  /*56d0*/  SYNCS.PHASECHK.TRANS64.TRYWAIT P1, [UR6+0x30830], R8 ;  /* 0x03083008ff0075a7 */ /* 0x000e640008020146 */
[----:B-1----:R-:W-:Y:S05]  /*56e0*/  @!P1 BRA `(.L_x_4516) ;  /* 0x0000014800f09947 */ /* 0x002fea0003800000 */
.L_x_4515:
        /* <DEDUP_REMOVED lines=12> */
[-C--:B------:R-:W-:Y:S01]  /*57b0*/  FMUL.FTZ R24, R24, R0.reuse ;  /* 0x0000000018187220 */ /* 0x080fe20000410000 */
[----:B------:R-:W-:Y:S01]  /*57c0*/  UIMAD UR7, UR38, 0x900, UR7 ;  /* 0x00000900260778a4 */ /* 0x000fe2000f8e0207 */
[-C--:B------:R-:W-:Y:S01]  /*57d0*/  FMUL.FTZ R25, R25, R0.reuse ;  /* 0x0000000019197220 */ /* 0x080fe20000410000 */
[-C--:B------:R-:W-:Y:S01]  /*57e0*/  FMUL.FTZ R28, R28, R0.reuse ;  /* 0x000000001c1c7220 */ /* 0x080fe20000410000 */
[-C--:B------:R-:W-:Y:S01]  /*57f0*/  FMUL.FTZ R29, R29, R0.reuse ;  /* 0x000000001d1d7220 */ /* 0x080fe20000410000 */
        /* <DEDUP_REMOVED lines=9> */
[----:B------:R-:W-:Y:S01]  /*5890*/  UMOV UR40, UR56 ;  /* 0x0000003800287c82 */ /* 0x000fe20008000000 */
[----:B------:R-:W-:Y:S01]  /*58a0*/  UMOV UR41, UR57 ;  /* 0x0000003900297c82 */ /* 0x000fe20008000000 */
        /* <DEDUP_REMOVED lines=142> */
.L_x_4517:
[----:B------:R-:W-:Y:S01]  /*6190*/  ULEA UR7, UR4, UR60, 0x3 ;  /* 0x0000003c04077291 */ /* 0x000fe2000f8e183f */
[----:B------:R-:W-:-:S05]  /*61a0*/  IMAD.U32 R0, RZ, RZ, UR46 ;  /* 0x0000002eff007e24 */ /* 0x000fca000f8e00ff */
[----:B------:R-:W-:-:S04]  /*61b0*/  SHF.L.U32 R0, R0, 0x1f, RZ ;  /* 0x0000001f00007819 */ /* 0x000fc800000006ff */
[----:B------:R2:W3:Y:S01]  /*61c0*/  SYNCS.PHASECHK.TRANS64.TRYWAIT P1, [UR7+0x30850], R0 ;  /* 0x03085000ff0075a7 */ /* 0x0004e20008020147 */
[----:B------:R-:W-:Y:S05]  /*61d0*/  @!P0 BRA `(.L_x_4518) ;  /* 0x0000000000048947 */ /* 0x000fea0003800000 */
[----:B------:R-:W-:Y:S01]  /*61e0*/  BPT.TRAP 0x1 ;  /* 0x000000040000795c */ /* 0x000fe20000300000 */
.L_x_4518:
[----:B---3--:R-:W-:Y:S05]  /*61f0*/  @P1 BRA `(.L_x_4519) ;  /* 0x0000000000081947 */ /* 0x008fea0003800000 */
[----:B------:R-:W3:Y:S02]  /*6200*/  SYNCS.PHASECHK.TRANS64.TRYWAIT P1, [UR7+0x30850], R0 ;  /* 0x03085000ff0075a7 */ /* 0x000ee40008020147 */
[----:B---3--:R-:W-:Y:S05]  /*6210*/  @!P1 BRA `(.L_x_4520) ;  /* 0x00000140003c9947 */ /* 0x008fea0003800000 */
.L_x_4519:
        /* <DEDUP_REMOVED lines=37> */
.L_x_4521:
        /* <DEDUP_REMOVED lines=9> */
[----:B------:R-:W4:Y:S01]  /*6500*/  S2UR UR10, SR_CgaCtaId ;  /* 0x00000000000a79c3 */ /* 0x000f220000008800 */
[----:B------:R-:W-:Y:S01]  /*6510*/  FMUL.FTZ R20, R127, UR5 ;  /* 0x000000057f147c20 */ /* 0x000fe20008410000 */
[----:B--23--:R-:W-:Y:S01]  /*6520*/  FMUL.FTZ R0, R122, UR5 ;  /* 0x000000057a007c20 */ /* 0x00cfe20008410000 */
[----:B------:R-:W-:Y:S01]  /*6530*/  FMUL.FTZ R2, R123, UR5 ;  /* 0x000000057b027c20 */ /* 0x000fe20008410000 */
[----:B------:R-:W-:Y:S01]  /*6540*/  UISETP.NE.AND UP1, UPT, UR4, URZ, UPT ;  /* 0x0000003f0400728c */ /* 0x000fe2000bf25270 */
[----:B------:R-:W-:Y:S01]  /*6550*/  R2UR UR4, R23 ;  /* 0x00000000170472ca */ /* 0x000fe200000e0000 */
        /* <DEDUP_REMOVED lines=9> */
[----:B------:R-:W-:Y:S01]  /*65f0*/  FMUL.FTZ R132, R137, UR5 ;  /* 0x0000000589847c20 */ /* 0x000fe20008410000 */
[----:B------:R-:W-:Y:S01]  /*6600*/  FMUL.FTZ R121, R130, UR5 ;  /* 0x0000000582797c20 */ /* 0x000fe20008410000 */
[----:B------:R-:W-:Y:S01]  /*6610*/  FMUL.FTZ R128, R133, UR5 ;  /* 0x0000000585807c20 */ /* 0x000fe20008410000 */
[----:B------:R-:W-:Y:S01]  /*6620*/  VIADD R161, R192, UR4 ;  /* 0x00000004c0a17c36 */ /* 0x000fe20008000000 */
[----:B------:R-:W-:Y:S01]  /*6630*/  @UP1 ULDC UR4, c[0x0][0x44c] ;  /* 0x0001130000041ab9 */ /* 0x000fe20000000800 */
[----:B------:R-:W-:Y:S01]  /*6640*/  FMUL.FTZ R126, R135, UR5 ;  /* 0x00000005877e7c20 */ /* 0x000fe20008410000 */
[----:B------:R-:W-:Y:S01]  /*6650*/  FMUL.FTZ R131, R136, UR5 ;  /* 0x0000000588837c20 */ /* 0x000fe20008410000 */
[----:B------:R-:W-:Y:S01]  /*6660*/  FMUL.FTZ R129, R138, UR5 ;  /* 0x000000058a817c20 */ /* 0x000fe20008410000 */
[----:B01----:R-:W-:Y:S01]  /*6670*/  @P1 IMAD.HI.U32 R8, R161, UR4, RZ ;  /* 0x00000004a1081c27 */ /* 0x003fe2000f8e00ff */
[----:B------:R-:W-:-:S03]  /*6680*/  @UP1 ULDC UR4, c[0x0][0x450] ;  /* 0x0001140000041ab9 */ /* 0x000fc60000000800 */
[----:B------:R-:W-:Y:S01]  /*6690*/  FMUL.FTZ R137, R146, UR5 ;  /* 0x0000000592897c20 */ /* 0x000fe20008410000 */
[----:B------:R-:W-:Y:S01]  /*66a0*/  UISETP.NE.AND UP0, UPT, UR61, URZ, UPT ;  /* 0x0000003f3d00728c */ /* 0x000fe2000bf05270 */
        /* <DEDUP_REMOVED lines=24> */
[----:B------:R-:W-:-:S02]  /*6830*/  IMAD R164, R10, -0x60, RZ ;  /* 0xffffffa00aa47824 */ /* 0x000fc400078e02ff */
[----:B------:R-:W-:Y:S01]  /*6840*/  FMUL.FTZ R158, R167, UR5 ;  /* 0x00000005a79e7c20 */ /* 0x000fe20008410000 */
[----:B------:R-:W-:Y:S01]  /*6850*/  UIADD3 UR6, UR6, 0x30840, URZ ;  /* 0x0003084006067890 */ /* 0x000fe2000fffe03f */
[----:B------:R-:W-:Y:S01]  /*6860*/  PLOP3.LUT P1, PT, PT, PT, UP0, 0x40, 0x0 ;  /* 0x000000000000781c */ /* 0x000fe20003f2e808 */
[----:B------:R-:W1:Y:S01]  /*6870*/  MUFU.TANH R13, R13 ;  /* 0x0000000d000d7308 */ /* 0x000e620000002400 */
[----:B------:R-:W-:Y:S01]  /*6880*/  IADD3 R8, -R19, 0x1, R164 ;  /* 0x0000000113087810 */ /* 0x000fe20007ffe1a4 */
[----:B----4-:R-:W-:Y:S01]  /*6890*/  UPRMT UR6, UR10, 0x654, UR6 ;  /* 0x000006540a067896 */ /* 0x010fe20008000006 */
[----:B------:R-:W-:Y:S01]  /*68a0*/  IMAD.IADD R159, R164, 0x1, -R19 ;  /* 0x00000001a49f7824 */ /* 0x000fe200078e0a13 */
[----:B------:R-:W-:Y:S01]  /*68b0*/  UMOV UR11, UR54 ;  /* 0x00000036000b7c82 */ /* 0x000fe20008000000 */
[----:B------:R-:W-:Y:S01]  /*68c0*/  IADD3 R8, -R18, R8, R17 ;  /* 0x0000000812087210 */ /* 0x000fe20007ffe111 */
[----:B------:R-:W-:Y:S02]  /*68d0*/  ULOP3.LUT UR4, URZ, UR11, URZ, 0x33, !UPT ;  /* 0x0000000b3f047292 */ /* 0x000fe4000f8e333f */
[----:B------:R-:W2:Y:S02]  /*68e0*/  MUFU.TANH R14, R14 ;  /* 0x0000000e000e7308 */ /* 0x000ea40000002400 */
[C---:B------:R-:W-:Y:S01]  /*68f0*/  VIADD R167, R8.reuse, UR55 ;  /* 0x0000003708a77c36 */ /* 0x040fe20008000000 */
[----:B------:R-:W-:Y:S01]  /*6900*/  SYNCS.ARRIVE.TRANS64.RED.A1T0 RZ, [UR6], RZ ;  /* 0x000000ffffff79a7 */ /* 0x000fe20008100406 */
[----:B------:R-:W-:-:S02]  /*6910*/  VIADD R166, R8, UR4 ;  /* 0x0000000408a67c36 */ /* 0x000fc40008000000 */
        /* <DEDUP_REMOVED lines=49> */
[----:B------:R-:W-:Y:S01]  /*6c30*/  IADD3 R168, -R18, R17, R168 ;  /* 0x0000001112a87210 */ /* 0x000fe20007ffe1a8 */
[----:B------:R-:W-:Y:S03]  /*6c40*/  BSSY B0, `(.L_x_4523) ;  /* 0x0000010000007945 */ /* 0x000fe60003800000 */
        /* <DEDUP_REMOVED lines=10> */
.L_x_4524:
[----:B------:R-:W-:-:S05]  /*6cf0*/  IMAD.U32 R170, RZ, RZ, UR50 ;  /* 0x00000032ffaa7e24 */ /* 0x000fca000f8e00ff */
[----:B------:R-:W-:-:S13]  /*6d00*/  ISETP.NE.AND P1, PT, R170, 0x1, PT ;  /* 0x00000001aa00780c */ /* 0x000fda0003f25270 */
[----:B------:R-:W1:Y:S02]  /*6d10*/  @P1 LDC.64 R8, c[0x0][0x9e8] ;  /* 0x00027a00ff081b82 */ /* 0x000e640000000a00 */
[----:B-1----:R-:W-:-:S05]  /*6d20*/  @P1 IMAD.HI.U32 R8, R168, R8, RZ ;  /* 0x00000008a8081227 */ /* 0x002fca00078e00ff */
[----:B------:R-:W-:-:S07]  /*6d30*/  @P1 SHF.R.U32.HI R168, RZ, R9, R8 ;  /* 0x00000009ffa81219 */ /* 0x000fce0000011608 */
.L_x_4525:
[----:B------:R-:W-:Y:S05]  /*6d40*/  BSYNC B0 ;  /* 0x0000000000007941 */ /* 0x000fea0003800000 */
.L_x_4523:
[----:B------:R-:W-:-:S05]  /*6d50*/  IMAD R168, R168, R170, R159 ;  /* 0x000000aaa8a87224 */ /* 0x000fca00078e029f */
[----:B------:R-:W-:Y:S02]  /*6d60*/  VIADDMNMX R165, R168, R170, R165, PT ;  /* 0x000000aaa8a57246 */ /* 0x000fe400038001a5 */
[----:B------:R-:W-:-:S07]  /*6d70*/  VIMNMX R163, R163, R168, !PT ;  /* 0x000000a8a3a37248 */ /* 0x000fce0007fe0100 */
.L_x_4522:
[C---:B------:R-:W-:Y:S01]  /*6d80*/  ISETP.GE.AND P6, PT, R164.reuse, 0xa, PT ;  /* 0x0000000aa400780c */ /* 0x040fe20003fc6270 */
[----:B------:R-:W-:Y:S01]  /*6d90*/  UISETP.NE.AND UP0, UPT, UR61, URZ, UPT ;  /* 0x0000003f3d00728c */ /* 0x000fe2000bf05270 */
        /* <DEDUP_REMOVED lines=33> */
[----:B------:R-:W-:-:S04]  /*6fb0*/  ISETP.GT.AND P3, PT, R163, 0x19, !P4 ;  /* 0x00000019a300780c */ /* 0x000fc80006764270 */
[----:B------:R-:W-:Y:S02]  /*6fc0*/  ISETP.LT.OR P3, PT, R165, 0x1a, P3 ;  /* 0x0000001aa500780c */ /* 0x000fe40001f61670 */
        /* <DEDUP_REMOVED lines=103> */
[----:B------:R-:W-:Y:S01]  /*7640*/  IADD3 R13, -R18, R17, R13 ;  /* 0x00000011120d7210 */ /* 0x000fe20007ffe10d */
[----:B------:R-:W-:Y:S03]  /*7650*/  BSSY B0, `(.L_x_4527) ;  /* 0x0000010000007945 */ /* 0x000fe60003800000 */
        /* <DEDUP_REMOVED lines=10> */
.L_x_4528:
[----:B------:R-:W-:-:S05]  /*7700*/  IMAD.U32 R164, RZ, RZ, UR50 ;  /* 0x00000032ffa47e24 */ /* 0x000fca000f8e00ff */
[----:B------:R-:W-:-:S13]  /*7710*/  ISETP.NE.AND P6, PT, R164, 0x1, PT ;  /* 0x00000001a400780c */ /* 0x000fda0003fc5270 */
[----:B------:R-:W0:Y:S02]  /*7720*/  @P6 LDC.64 R8, c[0x0][0x9e8] ;  /* 0x00027a00ff086b82 */ /* 0x000e240000000a00 */
[----:B0-----:R-:W-:-:S05]  /*7730*/  @P6 IMAD.HI.U32 R8, R13, R8, RZ ;  /* 0x000000080d086227 */ /* 0x001fca00078e00ff */
[----:B------:R-:W-:-:S07]  /*7740*/  @P6 SHF.R.U32.HI R13, RZ, R9, R8 ;  /* 0x00000009ff0d6219 */ /* 0x000fce0000011608 */
.L_x_4529:
[----:B------:R-:W-:Y:S05]  /*7750*/  BSYNC B0 ;  /* 0x0000000000007941 */ /* 0x000fea0003800000 */
.L_x_4527:
[----:B------:R-:W-:-:S05]  /*7760*/  IMAD R13, R13, R164, R159 ;  /* 0x000000a40d0d7224 */ /* 0x000fca00078e029f */
[----:B------:R-:W-:Y:S02]  /*7770*/  VIADDMNMX R167, R13, R164, R167, PT ;  /* 0x000000a40da77246 */ /* 0x000fe400038001a7 */
[----:B------:R-:W-:-:S07]  /*7780*/  VIMNMX R166, R166, R13, !PT ;  /* 0x0000000da6a67248 */ /* 0x000fce0007fe0100 */
.L_x_4526:
[----:B------:R-:W-:Y:S01]  /*7790*/  ISETP.GT.AND P1, PT, R166, 0x1, !P1 ;  /* 0x00000001a600780c */ /* 0x000fe20004f24270 */
[----:B------:R-:W-:Y:S01]  /*77a0*/  UMOV UR10, UR51 ;  /* 0x00000033000a7c82 */ /* 0x000fe20008000000 */
[----:B------:R-:W-:Y:S02]  /*77b0*/  FMNMX.FTZ R9, R168, R11, !PT ;  /* 0x0000000ba8097209 */ /* 0x000fe40007810000 */
[----:B------:R-:W-:Y:S02]  /*77c0*/  ISETP.LT.OR P1, PT, R167, 0x2, P1 ;  /* 0x00000002a700780c */ /* 0x000fe40000f21670 */
[----:B------:R-:W-:Y:S02]  /*77d0*/  LOP3.LUT P6, RZ, R16, 0x20000, RZ, 0xc0, !PT ;  /* 0x0002000010ff7812 */ /* 0x000fe400078cc0ff */
[----:B------:R-:W-:Y:S02]  /*77e0*/  FSEL R2, R2, -INF , !P1 ;  /* 0xff80000002027808 */ /* 0x000fe40004800000 */
[----:B------:R-:W-:-:S02]  /*77f0*/  LOP3.LUT P1, RZ, R16, 0x4, RZ, 0xc0, !PT ;  /* 0x0000000410ff7812 */ /* 0x000fc4000782c0ff */
[C---:B------:R-:W-:Y:S02]  /*7800*/  ISETP.GT.AND P2, PT, R166.reuse, 0x8, !P2 ;  /* 0x00000008a600780c */ /* 0x040fe40005744270 */
[----:B------:R-:W-:Y:S02]  /*7810*/  ISETP.GT.AND P1, PT, R166, 0x9, !P1 ;  /* 0x00000009a600780c */ /* 0x000fe40004f24270 */
[----:B------:R-:W-:Y:S02]  /*7820*/  FMNMX.FTZ R8, R14, R9, !PT ;  /* 0x000000090e087209 */ /* 0x000fe40007810000 */
[C---:B------:R-:W-:Y:S02]  /*7830*/  ISETP.LT.OR P1, PT, R167.reuse, 0xa, P1 ;  /* 0x0000000aa700780c */ /* 0x040fe40000f21670 */
[----:B------:R-:W-:Y:S02]  /*7840*/  ISETP.LT.OR P2, PT, R167, 0x9, P2 ;  /* 0x00000009a700780c */ /* 0x000fe40001741670 */
[----:B------:R-:W-:-:S02]  /*7850*/  FSEL R20, R20, -INF , !P1 ;  /* 0xff80000014147808 */ /* 0x000fc40004800000 */
[----:B------:R-:W-:Y:S02]  /*7860*/  LOP3.LUT P1, RZ, R16, 0x8, RZ, 0xc0, !PT ;  /* 0x0000000810ff7812 */ /* 0x000fe4000782c0ff */
[----:B------:R-:W-:Y:S02]  /*7870*/  FMNMX.FTZ R9, R21, R8, !PT ;  /* 0x0000000815097209 */ /* 0x000fe40007810000 */
[----:B------:R-:W-:Y:S02]  /*7880*/  ISETP.GT.AND P1, PT, R166, 0x10, !P1 ;  /* 0x00000010a600780c */ /* 0x000fe40004f24270 */
[----:B------:R-:W-:Y:S02]  /*7890*/  FSEL R15, R15, -INF , !P2 ;  /* 0xff8000000f0f7808 */ /* 0x000fe40005000000 */
[----:B------:R-:W-:Y:S02]  /*78a0*/  ISETP.LT.OR P1, PT, R167, 0x11, P1 ;  /* 0x00000011a700780c */ /* 0x000fe40000f21670 */
[----:B------:R-:W-:-:S02]  /*78b0*/  LOP3.LUT P2, RZ, R16, 0x10000, RZ, 0xc0, !PT ;  /* 0x0001000010ff7812 */ /* 0x000fc4000784c0ff */
        /* <DEDUP_REMOVED lines=51> */
[C---:B------:R-:W-:Y:S01]  /*7bf0*/  LOP3.LUT P6, RZ, R16.reuse, 0x80, RZ, 0xc0, !PT ;  /* 0x0000008010ff7812 */ /* 0x040fe200078cc0ff */
[----:B------:R-:W0:Y:S01]  /*7c00*/  SHFL.BFLY PT, R8, R9, 0x2, 0x1f ;  /* 0x0c401f0009087f89 */ /* 0x000e2200000e0000 */
[----:B------:R-:W-:Y:S02]  /*7c10*/  FSEL R137, R137, -INF , !P1 ;  /* 0xff80000089897808 */ /* 0x000fe40004800000 */
[----:B------:R-:W-:-:S02]  /*7c20*/  LOP3.LUT P1, RZ, R16, 0x800, RZ, 0xc0, !PT ;  /* 0x0000080010ff7812 */ /* 0x000fc4000782c0ff */
[----:B------:R-:W-:Y:S02]  /*7c30*/  LOP3.LUT P2, RZ, R16, 0x40, RZ, 0xc0, !PT ;  /* 0x0000004010ff7812 */ /* 0x000fe4000784c0ff */
[C---:B------:R-:W-:Y:S02]  /*7c40*/  ISETP.GT.AND P1, PT, R166.reuse, 0x31, !P1 ;  /* 0x00000031a600780c */ /* 0x040fe40004f24270 */
[C---:B------:R-:W-:Y:S02]  /*7c50*/  ISETP.GT.AND P3, PT, R166.reuse, 0x50, !P3 ;  /* 0x00000050a600780c */ /* 0x040fe40005f64270 */
[----:B------:R-:W-:Y:S02]  /*7c60*/  ISETP.LT.OR P1, PT, R167, 0x32, P1 ;  /* 0x00000032a700780c */ /* 0x000fe40000f21670 */
[----:B------:R-:W-:Y:S02]  /*7c70*/  ISETP.GT.AND P4, PT, R166, 0x51, !P4 ;  /* 0x00000051a600780c */ /* 0x000fe40006784270 */
[----:B------:R-:W-:-:S02]  /*7c80*/  FSEL R138, R138, -INF , !P1 ;  /* 0xff8000008a8a7808 */ /* 0x000fc40004800000 */
[----:B------:R-:W-:Y:S02]  /*7c90*/  LOP3.LUT P1, RZ, R16, 0x400, RZ, 0xc0, !PT ;  /* 0x0000040010ff7812 */ /* 0x000fe4000782c0ff */
[C---:B------:R-:W-:Y:S02]  /*7ca0*/  ISETP.LT.OR P3, PT, R167.reuse, 0x51, P3 ;  /* 0x00000051a700780c */ /* 0x040fe40001f61670 */
[C---:B------:R-:W-:Y:S02]  /*7cb0*/  ISETP.GT.AND P1, PT, R166.reuse, 0x38, !P1 ;  /* 0x00000038a600780c */ /* 0x040fe40004f24270 */
[----:B------:R-:W-:Y:S02]  /*7cc0*/  ISETP.GT.AND P5, PT, R166, 0x58, !P5 ;  /* 0x00000058a600780c */ /* 0x000fe40006fa4270 */
[----:B------:R-:W-:Y:S02]  /*7cd0*/  ISETP.LT.OR P1, PT, R167, 0x39, P1 ;  /* 0x00000039a700780c */ /* 0x000fe40000f21670 */
[----:B0-----:R-:W-:-:S02]  /*7ce0*/  FMNMX.FTZ R161, R9, R8, !PT ;  /* 0x0000000809a17209 */ /* 0x001fc40007810000 */
[----:B------:R-:W-:Y:S02]  /*7cf0*/  FSEL R141, R141, -INF , !P1 ;  /* 0xff8000008d8d7808 */ /* 0x000fe40004800000 */
[----:B------:R-:W-:Y:S01]  /*7d00*/  LOP3.LUT P1, RZ, R16, 0x200, RZ, 0xc0, !PT ;  /* 0x0000020010ff7812 */ /* 0x000fe2000782c0ff */
[----:B------:R-:W0:Y:S01]  /*7d10*/  SHFL.BFLY PT, R8, R161, 0x1, 0x1f ;  /* 0x0c201f00a1087f89 */ /* 0x000e2200000e0000 */
[C---:B------:R-:W-:Y:S02]  /*7d20*/  ISETP.LT.OR P4, PT, R167.reuse, 0x52, P4 ;  /* 0x00000052a700780c */ /* 0x040fe40002781670 */
[----:B------:R-:W-:Y:S02]  /*7d30*/  ISETP.GT.AND P1, PT, R166, 0x39, !P1 ;  /* 0x00000039a600780c */ /* 0x000fe40004f24270 */
[----:B------:R-:W-:Y:S02]  /*7d40*/  FSEL R152, R152, -INF , !P3 ;  /* 0xff80000098987808 */ /* 0x000fe40005800000 */
[----:B------:R-:W-:-:S02]  /*7d50*/  ISETP.LT.OR P1, PT, R167, 0x3a, P1 ;  /* 0x0000003aa700780c */ /* 0x000fc40000f21670 */
[----:B------:R-:W-:Y:S02]  /*7d60*/  ISETP.LT.OR P5, PT, R167, 0x59, P5 ;  /* 0x00000059a700780c */ /* 0x000fe40002fa1670 */
[----:B------:R-:W-:Y:S02]  /*7d70*/  FSEL R142, R142, -INF , !P1 ;  /* 0xff8000008e8e7808 */ /* 0x000fe40004800000 */
[----:B------:R-:W-:Y:S02]  /*7d80*/  LOP3.LUT P1, RZ, R16, 0x100, RZ, 0xc0, !PT ;  /* 0x0000010010ff7812 */ /* 0x000fe4000782c0ff */
[----:B------:R-:W-:Y:S02]  /*7d90*/  FSEL R154, R154, -INF , !P4 ;  /* 0xff8000009a9a7808 */ /* 0x000fe40006000000 */
[----:B------:R-:W-:Y:S02]  /*7da0*/  ISETP.GT.AND P1, PT, R166, 0x40, !P1 ;  /* 0x00000040a600780c */ /* 0x000fe40004f24270 */
[----:B------:R-:W-:-:S02]  /*7db0*/  FSEL R156, R156, -INF , !P5 ;  /* 0xff8000009c9c7808 */ /* 0x000fc40006800000 */
[----:B------:R-:W-:Y:S02]  /*7dc0*/  ISETP.LT.OR P1, PT, R167, 0x41, P1 ;  /* 0x00000041a700780c */ /* 0x000fe40000f21670 */
[----:B0-----:R-:W-:Y:S02]  /*7dd0*/  FMNMX.FTZ R8, R161, R8, !PT ;  /* 0x00000008a1087209 */ /* 0x001fe40007810000 */
[----:B------:R-:W-:Y:S02]  /*7de0*/  FSEL R145, R145, -INF , !P1 ;  /* 0xff80000091917808 */ /* 0x000fe40004800000 */
[----:B------:R-:W-:Y:S02]  /*7df0*/  ISETP.GT.AND P1, PT, R166, 0x41, !P6 ;  /* 0x00000041a600780c */ /* 0x000fe40007724270 */
[----:B------:R-:W-:Y:S02]  /*7e00*/  LOP3.LUT P6, RZ, R16, 0x2, RZ, 0xc0, !PT ;  /* 0x0000000210ff7812 */ /* 0x000fe400078cc0ff */
[----:B------:R-:W-:-:S04]  /*7e10*/  ISETP.LT.OR P1, PT, R167, 0x42, P1 ;  /* 0x00000042a700780c */ /* 0x000fc80000f21670 */
[----:B------:R-:W-:Y:S02]  /*7e20*/  FSEL R146, R146, -INF , !P1 ;  /* 0xff80000092927808 */ /* 0x000fe40004800000 */
[----:B------:R-:W-:Y:S02]  /*7e30*/  ISETP.GT.AND P1, PT, R166, 0x48, !P2 ;  /* 0x00000048a600780c */ /* 0x000fe40005724270 */
[----:B------:R-:W-:Y:S02]  /*7e40*/  LOP3.LUT P2, RZ, R16, 0x20, RZ, 0xc0, !PT ;  /* 0x0000002010ff7812 */ /* 0x000fe4000784c0ff */
[----:B------:R-:W-:Y:S02]  /*7e50*/  ISETP.LT.OR P1, PT, R167, 0x49, P1 ;  /* 0x00000049a700780c */ /* 0x000fe40000f21670 */
[----:B------:R-:W-:Y:S02]  /*7e60*/  ISETP.GT.AND P2, PT, R166, 0x49, !P2 ;  /* 0x00000049a600780c */ /* 0x000fe40005744270 */
[----:B------:R-:W-:-:S02]  /*7e70*/  FSEL R150, R150, -INF , !P1 ;  /* 0xff80000096967808 */ /* 0x000fc40004800000 */
[----:B------:R-:W-:Y:S02]  /*7e80*/  ISETP.GT.AND P1, PT, R166, RZ, !P6 ;  /* 0x000000ffa600720c */ /* 0x000fe40007724270 */
[C---:B------:R-:W-:Y:S02]  /*7e90*/  ISETP.LT.OR P2, PT, R167.reuse, 0x4a, P2 ;  /* 0x0000004aa700780c */ /* 0x040fe40001741670 */
[----:B------:R-:W-:Y:S02]  /*7ea0*/  ISETP.LT.OR P1, PT, R167, 0x1, P1 ;  /* 0x00000001a700780c */ /* 0x000fe40000f21670 */
[----:B------:R-:W-:Y:S02]  /*7eb0*/  LOP3.LUT P6, RZ, R16, 0x1, RZ, 0xc0, !PT ;  /* 0x0000000110ff7812 */ /* 0x000fe400078cc0ff */
[----:B------:R-:W-:Y:S01]  /*7ec0*/  FSEL R159, R0, -INF , !P1 ;  /* 0xff800000009f7808 */ /* 0x000fe20004800000 */
[C---:B------:R-:W-:Y:S01]  /*7ed0*/  FMUL.FTZ R0, R8.reuse, UR10 ;  /* 0x0000000a08007c20 */ /* 0x040fe20008410000 */
[----:B------:R-:W-:-:S02]  /*7ee0*/  FSETP.NEU.FTZ.AND P1, PT, R8, -INF , PT ;  /* 0xff8000000800780b */ /* 0x000fc40003f3d000 */
[----:B------:R-:W-:Y:S02]  /*7ef0*/  FMNMX.FTZ R9, R159, R12, !PT ;  /* 0x0000000c9f097209 */ /* 0x000fe40007810000 */
[----:B------:R-:W-:Y:S02]  /*7f00*/  FSEL R0, R0, RZ, P1 ;  /* 0x000000ff00007208 */ /* 0x000fe40000800000 */
[----:B------:R-:W-:-:S03]  /*7f10*/  ISETP.GT.AND P6, PT, R166, 0x59, !P6 ;  /* 0x00000059a600780c */ /* 0x000fc600077c4270 */
[--C-:B------:R-:W-:Y:S01]  /*7f20*/  FFMA.FTZ R188, R14, UR10, -R0.reuse ;  /* 0x0000000a0ebc7c23 */ /* 0x100fe20008010800 */
[----:B------:R-:W-:Y:S01]  /*7f30*/  FMNMX.FTZ R14, R2, R9, !PT ;  /* 0x00000009020e7209 */ /* 0x000fe20007810000 */
[--C-:B------:R-:W-:Y:S01]  /*7f40*/  FFMA.FTZ R161, R120, UR10, -R0.reuse ;  /* 0x0000000a78a17c23 */ /* 0x100fe20008010800 */
[----:B------:R-:W-:Y:S01]  /*7f50*/  ISETP.LT.OR P6, PT, R167, 0x5a, P6 ;  /* 0x0000005aa700780c */ /* 0x000fe200037c1670 */
[--C-:B------:R-:W-:Y:S01]  /*7f60*/  FFMA.FTZ R184, R123, UR10, -R0.reuse ;  /* 0x0000000a7bb87c23 */ /* 0x100fe20008010800 */
[----:B------:R-:W-:Y:S01]  /*7f70*/  FMNMX.FTZ R9, R15, R14, !PT ;  /* 0x0000000e0f097209 */ /* 0x000fe20007810000 */
[--C-:B------:R-:W-:Y:S01]  /*7f80*/  FFMA.FTZ R123, R124, UR10, -R0.reuse ;  /* 0x0000000a7c7b7c23 */ /* 0x100fe20008010800 */
[----:B------:R-:W-:Y:S01]  /*7f90*/  FSEL R158, R158, -INF , !P6 ;  /* 0xff8000009e9e7808 */ /* 0x000fe20007000000 */
[--C-:B------:R-:W-:Y:S01]  /*7fa0*/  FFMA.FTZ R172, R147, UR10, -R0.reuse ;  /* 0x0000000a93ac7c23 */ /* 0x100fe20008010800 */
[----:B------:R-:W-:Y:S01]  /*7fb0*/  FMNMX.FTZ R14, R20, R9, !PT ;  /* 0x00000009140e7209 */ /* 0x000fe20007810000 */
[--C-:B------:R-:W-:Y:S01]  /*7fc0*/  FFMA.FTZ R13, R168, UR10, -R0.reuse ;  /* 0x0000000aa80d7c23 */ /* 0x100fe20008010800 */
[----:B------:R-:W-:Y:S01]  /*7fd0*/  FSEL R124, R8, RZ, P1 ;  /* 0x000000ff087c7208 */ /* 0x000fe20000800000 */
[--C-:B------:R-:W-:Y:S01]  /*7fe0*/  FFMA.FTZ R190, R21, UR10, -R0.reuse ;  /* 0x0000000a15be7c23 */ /* 0x100fe20008010800 */
[----:B------:R-:W-:Y:S01]  /*7ff0*/  FMNMX.FTZ R9, R121, R14, !PT ;  /* 0x0000000e79097209 */ /* 0x000fe20007810000 */
[--C-:B------:R-:W-:Y:S01]  /*8000*/  FFMA.FTZ R186, R127, UR10, -R0.reuse ;  /* 0x0000000a7fba7c23 */ /* 0x100fe20008010800 */
[--C-:B------:R-:W-:Y:S01]  /*8010*/  FFMA.FTZ R180, R131, UR10, -R0.reuse ;  /* 0x0000000a83b47c23 */ /* 0x100fe20008010800 */
[----:B------:R-:W-:Y:S01]  /*8020*/  FADD.FTZ R124, -R124, R11 ;  /* 0x0000000b7c7c7221 */ /* 0x000fe20000010100 */
        /* <DEDUP_REMOVED lines=18> */
[----:B------:R-:W-:Y:S01]  /*8150*/  FFMA.FTZ R162, R162, UR10, -R0 ;  /* 0x0000000aa2a27c23 */ /* 0x000fe20008010800 */
        /* <DEDUP_REMOVED lines=9> */
[----:B------:R-:W-:Y:S01]  /*81f0*/  MUFU.EX2 R161, R161 ;  /* 0x000000a100a17308 */ /* 0x000fe20000000800 */
[----:B------:R-:W-:Y:S02]  /*8200*/  FMNMX.FTZ R9, R145, R14, !PT ;  /* 0x0000000e91097209 */ /* 0x000fe40007810000 */
[----:B------:R-:W-:Y:S01]  /*8210*/  FSEL R14, R149, -INF , !P2 ;  /* 0xff800000950e7808 */ /* 0x000fe20005000000 */
[----:B------:R-:W-:Y:S01]  /*8220*/  FFMA.FTZ R149, R140, UR10, -R0 ;  /* 0x0000000a8c957c23 */ /* 0x000fe20008010800 */
[----:B------:R-:W-:Y:S01]  /*8230*/  FMNMX.FTZ R9, R146, R9, !PT ;  /* 0x0000000992097209 */ /* 0x000fe20007810000 */
[----:B------:R-:W-:Y:S02]  /*8240*/  FMUL.FTZ R0, R124, UR10 ;  /* 0x0000000a7c007c20 */ /* 0x000fe40008410000 */
[----:B------:R-:W-:Y:S01]  /*8250*/  MUFU.EX2 R184, R184 ;  /* 0x000000b800b87308 */ /* 0x000fe20000000800 */
[----:B------:R-:W-:-:S04]  /*8260*/  FMNMX.FTZ R9, R150, R9, !PT ;  /* 0x0000000996097209 */ /* 0x000fc80007810000 */
[----:B------:R-:W-:-:S03]  /*8270*/  FMNMX.FTZ R9, R14, R9, !PT ;  /* 0x000000090e097209 */ /* 0x000fc60007810000 */
[----:B------:R-:W0:Y:S01]  /*8280*/  MUFU.EX2 R0, R0 ;  /* 0x0000000000007308 */ /* 0x000e220000000800 */
[----:B------:R-:W-:-:S04]  /*8290*/  FMNMX.FTZ R9, R152, R9, !PT ;  /* 0x0000000998097209 */ /* 0x000fc80007810000 */
[----:B------:R-:W-:-:S03]  /*82a0*/  FMNMX.FTZ R9, R154, R9, !PT ;  /* 0x000000099a097209 */ /* 0x000fc60007810000 */
[----:B------:R-:W-:Y:S01]  /*82b0*/  MUFU.EX2 R123, R123 ;  /* 0x0000007b007b7308 */ /* 0x000fe20000000800 */
[----:B------:R-:W-:-:S04]  /*82c0*/  FMNMX.FTZ R9, R156, R9, !PT ;  /* 0x000000099c097209 */ /* 0x000fc80007810000 */
[----:B------:R-:W-:-:S03]  /*82d0*/  FMNMX.FTZ R9, R158, R9, !PT ;  /* 0x000000099e097209 */ /* 0x000fc60007810000 */
[----:B------:R-:W-:Y:S02]  /*82e0*/  MUFU.EX2 R186, R186 ;  /* 0x000000ba00ba7308 */ /* 0x000fe40000000800 */
[----:B------:R-:W1:Y:S06]  /*82f0*/  SHFL.BFLY PT, R120, R9, 0x2, 0x1f ;  /* 0x0c401f0009787f89 */ /* 0x000e6c00000e0000 */
[----:B------:R-:W-:Y:S08]  /*8300*/  MUFU.EX2 R21, R21 ;  /* 0x0000001500157308 */ /* 0x000ff00000000800 */
[----:B------:R-:W-:Y:S08]  /*8310*/  MUFU.EX2 R180, R180 ;  /* 0x000000b400b47308 */ /* 0x000ff00000000800 */
[----:B------:R-:W-:Y:S01]  /*8320*/  MUFU.EX2 R127, R127 ;  /* 0x0000007f007f7308 */ /* 0x000fe20000000800 */
[----:B-1----:R-:W-:-:S05]  /*8330*/  FMNMX.FTZ R120, R9, R120, !PT ;  /* 0x0000007809787209 */ /* 0x002fca0007810000 */
[----:B------:R-:W1:Y:S02]  /*8340*/  SHFL.BFLY PT, R9, R120, 0x1, 0x1f ;  /* 0x0c201f0078097f89 */ /* 0x000e6400000e0000 */
[----:B------:R-:W-:Y:S08]  /*8350*/  MUFU.EX2 R182, R182 ;  /* 0x000000b600b67308 */ /* 0x000ff00000000800 */
[----:B------:R-:W-:Y:S08]  /*8360*/  MUFU.EX2 R163, R163 ;  /* 0x000000a300a37308 */ /* 0x000ff00000000800 */
[----:B------:R-:W-:Y:S01]  /*8370*/  MUFU.EX2 R176, R176 ;  /* 0x000000b000b07308 */ /* 0x000fe20000000800 */
[----:B-1----:R-:W-:-:S07]  /*8380*/  FMNMX.FTZ R9, R120, R9, !PT ;  /* 0x0000000978097209 */ /* 0x002fce0007810000 */
[----:B------:R-:W-:Y:S01]  /*8390*/  MUFU.EX2 R149, R149 ;  /* 0x0000009500957308 */ /* 0x000fe20000000800 */
[C---:B------:R-:W-:Y:S01]  /*83a0*/  FSETP.NEU.FTZ.AND P1, PT, R9.reuse, -INF , PT ;  /* 0xff8000000900780b */ /* 0x040fe20003f3d000 */
[----:B------:R-:W-:-:S06]  /*83b0*/  FMUL.FTZ R147, R9, UR10 ;  /* 0x0000000a09937c20 */ /* 0x000fcc0008410000 */
[----:B------:R-:W-:Y:S01]  /*83c0*/  MUFU.EX2 R178, R178 ;  /* 0x000000b200b27308 */ /* 0x000fe20000000800 */
        /* <DEDUP_REMOVED lines=25> */
[--C-:B------:R-:W-:Y:S01]  /*8560*/  FFMA.FTZ R130, R142, UR10, -R147.reuse ;  /* 0x0000000a8e827c23 */ /* 0x100fe20008010893 */
[--C-:B------:R-:W-:Y:S01]  /*8570*/  FFMA.FTZ R173, R145, UR10, -R147.reuse ;  /* 0x0000000a91ad7c23 */ /* 0x100fe20008010893 */
[--C-:B------:R-:W-:Y:S01]  /*8580*/  FFMA.FTZ R126, R146, UR10, -R147.reuse ;  /* 0x0000000a927e7c23 */ /* 0x100fe20008010893 */
[--C-:B------:R-:W-:Y:S01]  /*8590*/  FFMA.FTZ R175, R150, UR10, -R147.reuse ;  /* 0x0000000a96af7c23 */ /* 0x100fe20008010893 */
[--C-:B------:R-:W-:Y:S01]  /*85a0*/  FFMA.FTZ R14, R14, UR10, -R147.reuse ;  /* 0x0000000a0e0e7c23 */ /* 0x100fe20008010893 */
[--C-:B------:R-:W-:Y:S01]  /*85b0*/  FFMA.FTZ R169, R152, UR10, -R147.reuse ;  /* 0x0000000a98a97c23 */ /* 0x100fe20008010893 */
[----:B------:R-:W-:Y:S01]  /*85c0*/  FFMA.FTZ R171, R156, UR10, -R147 ;  /* 0x0000000a9cab7c23 */ /* 0x000fe20008010893 */
        /* <DEDUP_REMOVED lines=23> */
[----:B------:R-:W-:-:S03]  /*8740*/  FFMA.FTZ R12, R154, UR10, -R147 ;  /* 0x0000000a9a0c7c23 */ /* 0x000fc60008010893 */
        /* <DEDUP_REMOVED lines=29> */
[----:B------:R-:W-:-:S06]  /*8920*/  FFMA.FTZ R136, R158, UR10, -R147 ;  /* 0x0000000a9e887c23 */ /* 0x000fcc0008010893 */
        /* <DEDUP_REMOVED lines=26> */
.L_x_4530:
        /* <DEDUP_REMOVED lines=35> */
.L_x_4512:
[----:B------:R-:W-:Y:S01]  /*8d00*/  R2UR UR5, R22 ;  /* 0x00000000160572ca */ /* 0x000fe200000e0000 */
[----:B------:R-:W-:Y:S01]  /*8d10*/  UISETP.NE.AND UP0, UPT, UR61, URZ, UPT ;  /* 0x0000003f3d00728c */ /* 0x000fe2000bf05270 */
[----:B------:R-:W-:Y:S02]  /*8d20*/  R2UR UR4, R23 ;  /* 0x00000000170472ca */ /* 0x000fe400000e0000 */
[----:B------:R-:W-:-:S03]  /*8d30*/  IADD3 R11, R17, 0x1, -R18 ;  /* 0x00000001110b7810 */ /* 0x000fc60007ffe812 */
[----:B------:R-:W-:Y:S02]  /*8d40*/  PLOP3.LUT P1, PT, PT, PT, UP0, 0x40, 0x0 ;  /* 0x000000000000781c */ /* 0x000fe40003f2e808 */
[----:B------:R-:W-:-:S04]  /*8d50*/  R2UR UR7, R11 ;  /* 0x000000000b0772ca */ /* 0x000fc800000e0000 */
[----:B------:R-:W-:Y:S02]  /*8d60*/  UISETP.NE.AND UP1, UPT, UR5, URZ, UPT ;  /* 0x0000003f0500728c */ /* 0x000fe4000bf25270 */
[----:B------:R-:W-:-:S09]  /*8d70*/  UIADD3 UR6, UR4, 0x7f, URZ ;  /* 0x0000007f04067890 */ /* 0x000fd2000fffe03f */
[----:B------:R-:W-:Y:S01]  /*8d80*/  @UP1 ULDC UR4, c[0x0][0x44c] ;  /* 0x0001130000041ab9 */ /* 0x000fe20000000800 */
[----:B------:R-:W-:Y:S01]  /*8d90*/  @UP1 ULDC UR14, c[0x0][0x450] ;  /* 0x00011400000e1ab9 */ /* 0x000fe20000000800 */
[----:B------:R-:W-:-:S04]  /*8da0*/  UIMAD.WIDE.U32 UR4, UR6, UR4, URZ ;  /* 0x00000004060472a5 */ /* 0x000fc8000f8e003f */
[----:B------:R-:W-:-:S04]  /*8db0*/  @UP1 USHF.R.U32.HI UR6, URZ, UR14, UR5 ;  /* 0x0000000e3f061299 */ /* 0x000fc80008011605 */
[----:B------:R-:W-:-:S04]  /*8dc0*/  UIADD3 UR6, UR7, UR6, URZ ;  /* 0x0000000607067290 */ /* 0x000fc8000fffe03f */
        /* <DEDUP_REMOVED lines=14> */
.L_x_4533:
[----:B------:R-:W-:Y:S02]  /*8eb0*/  ULDC UR15, c[0x0][0x9e4] ;  /* 0x00027900000f7ab9 */ /* 0x000fe40000000800 */
[----:B------:R-:W-:-:S11]  /*8ec0*/  UISETP.NE.AND UP0, UPT, UR15, 0x1, UPT ;  /* 0x000000010f00788c */ /* 0x000fd6000bf05270 */
[----:B------:R-:W-:Y:S02]  /*8ed0*/  @UP0 ULDC.64 UR4, c[0x0][0x9e8] ;  /* 0x00027a0000040ab9 */ /* 0x000fe40000000a00 */
[----:B------:R-:W-:-:S04]  /*8ee0*/  UIMAD.WIDE.U32 UR6, UR14, UR4, URZ ;  /* 0x000000040e0672a5 */ /* 0x000fc8000f8e003f */
[----:B------:R-:W-:-:S12]  /*8ef0*/  @UP0 USHF.R.U32.HI UR14, URZ, UR5, UR7 ;  /* 0x000000053f0e0299 */ /* 0x000fd80008011607 */
.L_x_4534:
[----:B------:R-:W-:-:S04]  /*8f00*/  UIMAD UR14, UR14, UR15, URZ ;  /* 0x0000000f0e0e72a4 */ /* 0x000fc8000f8e023f */
[----:B------:R-:W-:-:S04]  /*8f10*/  UISETP.LT.AND UP0, UPT, UR11, UR14, UPT ;  /* 0x0000000e0b00728c */ /* 0x000fc8000bf01270 */
[----:B------:R-:W-:-:S12]  /*8f20*/  USEL UR11, UR11, UR14, !UP0 ;  /* 0x0000000e0b0b7287 */ /* 0x000fd8000c000000 */
.L_x_4532:
        /* <DEDUP_REMOVED lines=15> */
.L_x_4546:
[----:B------:R-:W-:-:S04]  /*9020*/  UISETP.NE.AND UP0, UPT, UR4, 0x1, UPT ;  /* 0x000000010400788c */ /* 0x000fc8000bf05270 */
[----:B------:R-:W-:-:S04]  /*9030*/  USEL UR39, URZ, 0x1, UP0 ;  /* 0x000000013f277887 */ /* 0x000fc80008000000 */
[----:B------:R-:W-:Y:S01]  /*9040*/  ULOP3.LUT UR39, UR46, UR39, URZ, 0x3c, !UPT ;  /* 0x000000272e277292 */ /* 0x000fe2000f8e3c3f */
[----:B------:R-:W-:Y:S11]  /*9050*/  @!P0 BRA `(.L_x_4536) ;  /* 0x0000000000048947 */ /* 0x000ff60003800000 */
[----:B------:R-:W-:Y:S01]  /*9060*/  BPT.TRAP 0x1 ;  /* 0x000000040000795c */ /* 0x000fe20000300000 */
.L_x_4536:
        /* <DEDUP_REMOVED lines=9> */
.L_x_4537:
[----:B-1----:R-:W-:Y:S05]  /*9100*/  @P1 BRA `(.L_x_4538) ;  /* 0x0000000000081947 */ /* 0x002fea0003800000 */
[----:B------:R-:W1:Y:S02]  /*9110*/  SYNCS.PHASECHK.TRANS64.TRYWAIT P1, [UR6+0x30830], R8 ;  /* 0x03083008ff0075a7 */ /* 0x000e640008020146 */
[----:B-1----:R-:W-:Y:S05]  /*9120*/  @!P1 BRA `(.L_x_4539) ;  /* 0x0000011000909947 */ /* 0x002fea0003800000 */
.L_x_4538:
        /* <DEDUP_REMOVED lines=170> */
.L_x_4540:
[----:B------:R-:W-:Y:S01]  /*9bd0*/  ULEA UR7, UR4, UR60, 0x3 ;  /* 0x0000003c04077291 */ /* 0x000fe2000f8e183f */
[----:B------:R-:W-:-:S05]  /*9be0*/  IMAD.U32 R0, RZ, RZ, UR46 ;  /* 0x0000002eff007e24 */ /* 0x000fca000f8e00ff */
[----:B------:R-:W-:-:S04]  /*9bf0*/  SHF.L.U32 R0, R0, 0x1f, RZ ;  /* 0x0000001f00007819 */ /* 0x000fc800000006ff */
[----:B------:R2:W3:Y:S01]  /*9c00*/  SYNCS.PHASECHK.TRANS64.TRYWAIT P1, [UR7+0x30850], R0 ;  /* 0x03085000ff0075a7 */ /* 0x0004e20008020147 */
[----:B------:R-:W-:Y:S05]  /*9c10*/  @!P0 BRA `(.L_x_4541) ;  /* 0x0000000000048947 */ /* 0x000fea0003800000 */
[----:B------:R-:W-:Y:S01]  /*9c20*/  BPT.TRAP 0x1 ;  /* 0x000000040000795c */ /* 0x000fe20000300000 */
.L_x_4541:
[----:B---3--:R-:W-:Y:S05]  /*9c30*/  @P1 BRA `(.L_x_4542) ;  /* 0x0000000000081947 */ /* 0x008fea0003800000 */
[----:B------:R-:W3:Y:S02]  /*9c40*/  SYNCS.PHASECHK.TRANS64.TRYWAIT P1, [UR7+0x30850], R0 ;  /* 0x03085000ff0075a7 */ /* 0x000ee40008020147 */
[----:B---3--:R-:W-:Y:S05]  /*9c50*/  @!P1 BRA `(.L_x_4543) ;  /* 0x0000010400dc9947 */ /* 0x008fea0003800000 */
.L_x_4542:
        /* <DEDUP_REMOVED lines=37> */
.L_x_4544:
        /* <DEDUP_REMOVED lines=23> */
[----:B--23--:R-:W-:Y:S01]  /*a020*/  FMNMX.FTZ R0, R14, R11, !PT ;  /* 0x0000000b0e007209 */ /* 0x00cfe20007810000 */
        /* <DEDUP_REMOVED lines=15> */
[----:B----4-:R-:W-:Y:S01]  /*a120*/  FMNMX.FTZ R0, R13, R0, !PT ;  /* 0x000000000d007209 */ /* 0x010fe20007810000 */
[----:B------:R-:W-:Y:S01]  /*a130*/  FMUL.FTZ R152, R159, UR5 ;  /* 0x000000059f987c20 */ /* 0x000fe20008410000 */
[----:B------:R-:W-:Y:S01]  /*a140*/  FMUL.FTZ R143, R150, UR5 ;  /* 0x00000005968f7c20 */ /* 0x000fe20008410000 */
[----:B------:R-:W-:Y:S01]  /*a150*/  FMUL.FTZ R144, R151, UR5 ;  /* 0x0000000597907c20 */ /* 0x000fe20008410000 */
[----:B------:R-:W-:Y:S01]  /*a160*/  FMUL.FTZ R147, R154, UR5 ;  /* 0x000000059a937c20 */ /* 0x000fe20008410000 */
[----:B------:R-:W-:Y:S01]  /*a170*/  FMUL.FTZ R150, R153, UR5 ;  /* 0x0000000599967c20 */ /* 0x000fe20008410000 */
[----:B------:R-:W-:Y:S01]  /*a180*/  FMUL.FTZ R153, R156, UR5 ;  /* 0x000000059c997c20 */ /* 0x000fe20008410000 */
[----:B------:R-:W3:Y:S01]  /*a190*/  MUFU.TANH R121, R121 ;  /* 0x0000007900797308 */ /* 0x000ee20000002400 */
        /* <DEDUP_REMOVED lines=9> */
[----:B------:R-:W-:Y:S01]  /*a230*/  UMOV UR10, UR50 ;  /* 0x00000032000a7c82 */ /* 0x000fe20008000000 */
[----:B------:R-:W1:Y:S01]  /*a240*/  S2UR UR4, SR_CgaCtaId ;  /* 0x00000000000479c3 */ /* 0x000e620000008800 */
[----:B------:R-:W-:-:S04]  /*a250*/  UIADD3 UR6, UR6, 0x30840, URZ ;  /* 0x0003084006067890 */ /* 0x000fc8000fffe03f */
[----:B------:R-:W4:Y:S01]  /*a260*/  MUFU.TANH R122, R122 ;  /* 0x0000007a007a7308 */ /* 0x000f220000002400 */
[----:B---3--:R-:W-:-:S07]  /*a270*/  FMNMX.FTZ R155, R121, R2, !PT ;  /* 0x00000002799b7209 */ /* 0x008fce0007810000 */
[----:B------:R-:W3:Y:S01]  /*a280*/  MUFU.TANH R123, R123 ;  /* 0x0000007b007b7308 */ /* 0x000ee20000002400 */
[----:B--2---:R-:W-:-:S07]  /*a290*/  FMNMX.FTZ R0, R120, R9, !PT ;  /* 0x0000000978007209 */ /* 0x004fce0007810000 */
[----:B------:R-:W2:Y:S01]  /*a2a0*/  MUFU.TANH R125, R125 ;  /* 0x0000007d007d7308 */ /* 0x000ea20000002400 */
[----:B----4-:R-:W-:Y:S01]  /*a2b0*/  FMNMX.FTZ R2, R122, R155, !PT ;  /* 0x0000009b7a027209 */ /* 0x010fe20007810000 */
[----:B-1----:R-:W-:-:S06]  /*a2c0*/  UPRMT UR6, UR4, 0x654, UR6 ;  /* 0x0000065404067896 */ /* 0x002fcc0008000006 */
[----:B------:R-:W1:Y:S01]  /*a2d0*/  MUFU.TANH R124, R124 ;  /* 0x0000007c007c7308 */ /* 0x000e620000002400 */
[----:B---3--:R-:W-:Y:S02]  /*a2e0*/  FMNMX.FTZ R9, R123, R0, !PT ;  /* 0x000000007b097209 */ /* 0x008fe40007810000 */
[----:B------:R-:W-:Y:S05]  /*a2f0*/  SYNCS.ARRIVE.TRANS64.RED.A1T0 RZ, [UR6], RZ ;  /* 0x000000ffffff79a7 */ /* 0x000fea0008100406 */
[----:B------:R-:W3:Y:S01]  /*a300*/  MUFU.TANH R126, R126 ;  /* 0x0000007e007e7308 */ /* 0x000ee20000002400 */
[----:B--2---:R-:W-:-:S07]  /*a310*/  FMNMX.FTZ R155, R125, R2, !PT ;  /* 0x000000027d9b7209 */ /* 0x004fce0007810000 */
[----:B------:R-:W2:Y:S01]  /*a320*/  MUFU.TANH R127, R127 ;  /* 0x0000007f007f7308 */ /* 0x000ea20000002400 */
[----:B-1----:R-:W-:-:S07]  /*a330*/  FMNMX.FTZ R0, R124, R9, !PT ;  /* 0x000000097c007209 */ /* 0x002fce0007810000 */
[----:B------:R-:W1:Y:S01]  /*a340*/  MUFU.TANH R129, R129 ;  /* 0x0000008100817308 */ /* 0x000e620000002400 */
[----:B---3--:R-:W-:-:S07]  /*a350*/  FMNMX.FTZ R2, R126, R155, !PT ;  /* 0x0000009b7e027209 */ /* 0x008fce0007810000 */
[----:B------:R-:W3:Y:S01]  /*a360*/  MUFU.TANH R128, R128 ;  /* 0x0000008000807308 */ /* 0x000ee20000002400 */
[----:B--2---:R-:W-:-:S07]  /*a370*/  FMNMX.FTZ R9, R127, R0, !PT ;  /* 0x000000007f097209 */ /* 0x004fce0007810000 */
[----:B------:R-:W2:Y:S01]  /*a380*/  MUFU.TANH R130, R130 ;  /* 0x0000008200827308 */ /* 0x000ea20000002400 */
[----:B-1----:R-:W-:-:S07]  /*a390*/  FMNMX.FTZ R155, R129, R2, !PT ;  /* 0x00000002819b7209 */ /* 0x002fce0007810000 */
[----:B------:R-:W1:Y:S01]  /*a3a0*/  MUFU.TANH R131, R131 ;  /* 0x0000008300837308 */ /* 0x000e620000002400 */
[----:B---3--:R-:W-:-:S07]  /*a3b0*/  FMNMX.FTZ R0, R128, R9, !PT ;  /* 0x0000000980007209 */ /* 0x008fce0007810000 */
[----:B------:R-:W3:Y:S01]  /*a3c0*/  MUFU.TANH R133, R133 ;  /* 0x0000008500857308 */ /* 0x000ee20000002400 */
[----:B--2---:R-:W-:Y:S01]  /*a3d0*/  FMNMX.FTZ R2, R130, R155, !PT ;  /* 0x0000009b82027209 */ /* 0x004fe20007810000 */
[----:B------:R-:W-:Y:S01]  /*a3e0*/  FMUL.FTZ R155, R162, UR5 ;  /* 0x00000005a29b7c20 */ /* 0x000fe20008410000 */
[----:B------:R-:W-:-:S05]  /*a3f0*/  FMUL.FTZ R162, R167, UR5 ;  /* 0x00000005a7a27c20 */ /* 0x000fca0008410000 */
        /* <DEDUP_REMOVED lines=15> */
[----:B---3--:R-:W-:Y:S01]  /*a4f0*/  FMNMX.FTZ R2, R138, R159, !PT ;  /* 0x0000009f8a027209 */ /* 0x008fe20007810000 */
[----:B------:R-:W-:-:S06]  /*a500*/  FMUL.FTZ R159, R164, UR5 ;  /* 0x00000005a49f7c20 */ /* 0x000fcc0008410000 */
        /* <DEDUP_REMOVED lines=15> */
[----:B-1----:R-:W-:Y:S01]  /*a600*/  FMNMX.FTZ R2, R144, R161, !PT ;  /* 0x000000a190027209 */ /* 0x002fe20007810000 */
[----:B------:R-:W-:-:S06]  /*a610*/  FMUL.FTZ R161, R166, UR5 ;  /* 0x00000005a6a17c20 */ /* 0x000fcc0008410000 */
        /* <DEDUP_REMOVED lines=27> */
[----:B--2---:R-:W-:Y:S02]  /*a7d0*/  FMNMX.FTZ R163, R161, R0, !PT ;  /* 0x00000000a1a37209 */ /* 0x004fe40007810000 */
[----:B-1----:R-:W-:-:S05]  /*a7e0*/  FMNMX.FTZ R0, R160, R9, !PT ;  /* 0x00000009a0007209 */ /* 0x002fca0007810000 */
[----:B------:R-:W1:Y:S01]  /*a7f0*/  SHFL.BFLY PT, R9, R0, 0x2, 0x1f ;  /* 0x0c401f0000097f89 */ /* 0x000e6200000e0000 */
[----:B---3--:R-:W-:-:S05]  /*a800*/  FMNMX.FTZ R163, R162, R163, !PT ;  /* 0x000000a3a2a37209 */ /* 0x008fca0007810000 */
[----:B0-----:R-:W0:Y:S01]  /*a810*/  SHFL.BFLY PT, R8, R163, 0x2, 0x1f ;  /* 0x0c401f00a3087f89 */ /* 0x001e2200000e0000 */
[----:B-1----:R-:W-:-:S05]  /*a820*/  FMNMX.FTZ R2, R0, R9, !PT ;  /* 0x0000000900027209 */ /* 0x002fca0007810000 */
[----:B------:R-:W1:Y:S01]  /*a830*/  SHFL.BFLY PT, R9, R2, 0x1, 0x1f ;  /* 0x0c201f0002097f89 */ /* 0x000e6200000e0000 */
[----:B0-----:R-:W-:-:S05]  /*a840*/  FMNMX.FTZ R164, R163, R8, !PT ;  /* 0x00000008a3a47209 */ /* 0x001fca0007810000 */
[----:B------:R-:W0:Y:S01]  /*a850*/  SHFL.BFLY PT, R165, R164, 0x1, 0x1f ;  /* 0x0c201f00a4a57f89 */ /* 0x000e2200000e0000 */
[----:B-1----:R-:W-:-:S05]  /*a860*/  FMNMX.FTZ R8, R2, R9, !PT ;  /* 0x0000000902087209 */ /* 0x002fca0007810000 */
[----:B------:R-:W-:Y:S01]  /*a870*/  FADD.FTZ R11, -R8, R11 ;  /* 0x0000000b080b7221 */ /* 0x000fe20000010100 */
[----:B0-----:R-:W-:-:S03]  /*a880*/  FMNMX.FTZ R9, R164, R165, !PT ;  /* 0x000000a5a4097209 */ /* 0x001fc60007810000 */
[----:B------:R-:W-:Y:S02]  /*a890*/  FMUL.FTZ R165, R11, UR10 ;  /* 0x0000000a0ba57c20 */ /* 0x000fe40008410000 */
[----:B------:R-:W-:Y:S02]  /*a8a0*/  FADD.FTZ R11, -R9, R12 ;  /* 0x0000000c090b7221 */ /* 0x000fe40000010100 */
[----:B------:R0:W-:Y:S02]  /*a8b0*/  MUFU.EX2 R0, R165 ;  /* 0x000000a500007308 */ /* 0x0001e40000000800 */
[----:B------:R-:W-:Y:S01]  /*a8c0*/  FMUL.FTZ R12, R11, UR10 ;  /* 0x0000000a0b0c7c20 */ /* 0x000fe20008410000 */
[----:B------:R-:W-:-:S04]  /*a8d0*/  FMUL.FTZ R11, R8, UR10 ;  /* 0x0000000a080b7c20 */ /* 0x000fc80008410000 */
[--C-:B------:R-:W-:Y:S01]  /*a8e0*/  FFMA.FTZ R171, R120, UR10, -R11.reuse ;  /* 0x0000000a78ab7c23 */ /* 0x100fe2000801080b */
[----:B------:R-:W-:Y:S01]  /*a8f0*/  FMUL.FTZ R120, R9, UR10 ;  /* 0x0000000a09787c20 */ /* 0x000fe20008410000 */
        /* <DEDUP_REMOVED lines=20> */
[--C-:B0-----:R-:W-:Y:S01]  /*aa40*/  FFMA.FTZ R165, R132, UR10, -R11.reuse ;  /* 0x0000000a84a57c23 */ /* 0x101fe2000801080b */
        /* <DEDUP_REMOVED lines=13> */
[--C-:B------:R-:W-:Y:S01]  /*ab20*/  FFMA.FTZ R179, R143, UR10, -R120.reuse ;  /* 0x0000000a8fb37c23 */ /* 0x100fe20008010878 */
[--C-:B------:R-:W-:Y:S01]  /*ab30*/  FFMA.FTZ R124, R144, UR10, -R120.reuse ;  /* 0x0000000a907c7c23 */ /* 0x100fe20008010878 */
[----:B------:R-:W-:Y:S01]  /*ab40*/  FFMA.FTZ R172, R149, UR10, -R11 ;  /* 0x0000000a95ac7c23 */ /* 0x000fe2000801080b */
[--C-:B------:R-:W-:Y:S01]  /*ab50*/  FFMA.FTZ R173, R147, UR10, -R120.reuse ;  /* 0x0000000a93ad7c23 */ /* 0x100fe20008010878 */
[----:B------:R-:W1:Y:S01]  /*ab60*/  MUFU.EX2 R146, R146 ;  /* 0x0000009200927308 */ /* 0x000e620000000800 */
[----:B0-----:R-:W-:Y:S01]  /*ab70*/  FFMA.FTZ R3, R2, R3, R189 ;  /* 0x0000000302037223 */ /* 0x001fe200000100bd */
[--C-:B------:R-:W-:Y:S01]  /*ab80*/  FFMA.FTZ R123, R150, UR10, -R11.reuse ;  /* 0x0000000a967b7c23 */ /* 0x100fe2000801080b */
[--C-:B------:R-:W-:Y:S01]  /*ab90*/  FFMA.FTZ R122, R148, UR10, -R120.reuse ;  /* 0x0000000a947a7c23 */ /* 0x100fe20008010878 */
[--C-:B------:R-:W-:Y:S01]  /*aba0*/  FFMA.FTZ R174, R153, UR10, -R11.reuse ;  /* 0x0000000a99ae7c23 */ /* 0x100fe2000801080b */
[--C-:B------:R-:W-:Y:S01]  /*abb0*/  FFMA.FTZ R175, R151, UR10, -R120.reuse ;  /* 0x0000000a97af7c23 */ /* 0x100fe20008010878 */
[----:B------:R-:W-:Y:S01]  /*abc0*/  FFMA.FTZ R21, R154, UR10, -R11 ;  /* 0x0000000a9a157c23 */ /* 0x000fe2000801080b */
[----:B------:R-:W-:Y:S01]  /*abd0*/  FFMA.FTZ R20, R152, UR10, -R120 ;  /* 0x0000000a98147c23 */ /* 0x000fe20008010878 */
[----:B------:R-:W0:Y:S01]  /*abe0*/  MUFU.EX2 R190, R190 ;  /* 0x000000be00be7308 */ /* 0x000e220000000800 */
[----:B--2---:R-:W-:Y:S01]  /*abf0*/  FADD.FTZ R15, R188, R15 ;  /* 0x0000000fbc0f7221 */ /* 0x004fe20000010000 */
[--C-:B------:R-:W-:Y:S01]  /*ac00*/  FFMA.FTZ R168, R156, UR10, -R11.reuse ;  /* 0x0000000a9ca87c23 */ /* 0x100fe2000801080b */
[--C-:B------:R-:W-:Y:S01]  /*ac10*/  FFMA.FTZ R13, R157, UR10, -R11.reuse ;  /* 0x0000000a9d0d7c23 */ /* 0x100fe2000801080b */
[--C-:B------:R-:W-:Y:S01]  /*ac20*/  FFMA.FTZ R170, R159, UR10, -R11.reuse ;  /* 0x0000000a9faa7c23 */ /* 0x100fe2000801080b */
[----:B------:R-:W-:-:S03]  /*ac30*/  FFMA.FTZ R11, R160, UR10, -R11 ;  /* 0x0000000aa00b7c23 */ /* 0x000fc6000801080b */
        /* <DEDUP_REMOVED lines=44> */
[----:B-1----:R-:W-:Y:S01]  /*af00*/  FADD.FTZ R14, R176, R15 ;  /* 0x0000000fb00e7221 */ /* 0x002fe20000010000 */
[----:B------:R-:W-:-:S06]  /*af10*/  FFMA.FTZ R15, R158, UR10, -R120 ;  /* 0x0000000a9e0f7c23 */ /* 0x000fcc0008010878 */
        /* <DEDUP_REMOVED lines=16> */
[----:B--2---:R-:W-:Y:S01]  /*b020*/  FADD.FTZ R134, R172, R121 ;  /* 0x00000079ac867221 */ /* 0x004fe20000010000 */
[----:B------:R-:W-:-:S06]  /*b030*/  FFMA.FTZ R121, R162, UR10, -R120 ;  /* 0x0000000aa2797c23 */ /* 0x000fcc0008010878 */
        /* <DEDUP_REMOVED lines=30> */
.L_x_4545:
[----:B------:R-:W0:Y:S01]  /*b220*/  S2UR UR4, SR_CgaCtaId ;  /* 0x00000000000479c3 */ /* 0x000e220000008800 */
[----:B------:R-:W-:Y:S01]  /*b230*/  UIADD3 UR7, UR7, 0x30860, URZ ;  /* 0x0003086007077890 */ /* 0x000fe2000fffe03f */
[C---:B------:R-:W-:Y:S01]  /*b240*/  ISETP.GT.AND P1, PT, R10.reuse, UR47, PT ;  /* 0x0000002f0a007c0c */ /* 0x040fe2000bf24270 */
[----:B------:R-:W-:Y:S01]  /*b250*/  UMOV UR46, UR39 ;  /* 0x00000027002e7c82 */ /* 0x000fe20008000000 */
[----:B------:R-:W-:Y:S01]  /*b260*/  F2FP.BF16.F32.PACK_AB R184, R169, R184 ;  /* 0x000000b8a9b8723e */ /* 0x000fe200000010ff */
[----:B------:R-:W-:Y:S01]  /*b270*/  VIADD R10, R10, 0xffffffff ;  /* 0xffffffff0a0a7836 */ /* 0x000fe20000000000 */
[----:B------:R-:W-:Y:S02]  /*b280*/  F2FP.BF16.F32.PACK_AB R190, R171, R190 ;  /* 0x000000beabbe723e */ /* 0x000fe400000010ff */
        /* <DEDUP_REMOVED lines=28> */
.L_x_4535:
        /* <DEDUP_REMOVED lines=8> */
[----:B------:R-:W-:Y:S01]  /*b4d0*/  ULDC UR50, c[0x0][0x9dc] ;  /* 0x0002770000327ab9 */ /* 0x000fe20000000800 */
[----:B------:R-:W-:Y:S01]  /*b4e0*/  ULDC UR5, c[0x0][0x9d8] ;  /* 0x0002760000057ab9 */ /* 0x000fe20000000800 */
[----:B------:R-:W-:Y:S01]  /*b4f0*/  ULDC UR51, c[0x0][0x988] ;  /* 0x0002620000337ab9 */ /* 0x000fe20000000800 */
[----:B------:R-:W-:-:S05]  /*b500*/  ULDC UR54, c[0x0][0x9e0] ;  /* 0x0002780000367ab9 */ /* 0x000fca0000000800 */
.L_x_4566:
[----:B------:R-:W-:-:S04]  /*b510*/  UISETP.NE.AND UP0, UPT, UR4, 0x1, UPT ;  /* 0x000000010400788c */ /* 0x000fc8000bf05270 */
[----:B------:R-:W-:-:S04]  /*b520*/  USEL UR39, URZ, 0x1, UP0 ;  /* 0x000000013f277887 */ /* 0x000fc80008000000 */
[----:B------:R-:W-:Y:S01]  /*b530*/  ULOP3.LUT UR39, UR46, UR39, URZ, 0x3c, !UPT ;  /* 0x000000272e277292 */ /* 0x000fe2000f8e3c3f */
[----:B------:R-:W-:Y:S11]  /*b540*/  @!P0 BRA `(.L_x_4548) ;  /* 0x0000000000048947 */ /* 0x000ff60003800000 */
[----:B------:R-:W-:Y:S01]  /*b550*/  BPT.TRAP 0x1 ;  /* 0x000000040000795c */ /* 0x000fe20000300000 */
.L_x_4548:
        /* <DEDUP_REMOVED lines=9> */
.L_x_4549:
[----:B-1----:R-:W-:Y:S05]  /*b5f0*/  @P1 BRA `(.L_x_4550) ;  /* 0x0000000000081947 */ /* 0x002fea0003800000 */
[----:B------:R-:W1:Y:S02]  /*b600*/  SYNCS.PHASECHK.TRANS64.TRYWAIT P1, [UR6+0x30830], R8 ;  /* 0x03083008ff0075a7 */ /* 0x000e640008020146 */
[----:B-1----:R-:W-:Y:S05]  /*b610*/  @!P1 BRA `(.L_x_4551) ;  /* 0x000000ec00849947 */ /* 0x002fea0003800000 */
.L_x_4550:
        /* <DEDUP_REMOVED lines=170> */
.L_x_4552:
[----:B------:R-:W-:Y:S01]  /*c0c0*/  ULEA UR7, UR4, UR60, 0x3 ;  /* 0x0000003c04077291 */ /* 0x000fe2000f8e183f */
[----:B------:R-:W-:-:S05]  /*c0d0*/  IMAD.U32 R0, RZ, RZ, UR46 ;  /* 0x0000002eff007e24 */ /* 0x000fca000f8e00ff */
[----:B------:R-:W-:-:S04]  /*c0e0*/  SHF.L.U32 R0, R0, 0x1f, RZ ;  /* 0x0000001f00007819 */ /* 0x000fc800000006ff */
[----:B------:R2:W3:Y:S01]  /*c0f0*/  SYNCS.PHASECHK.TRANS64.TRYWAIT P1, [UR7+0x30850], R0 ;  /* 0x03085000ff0075a7 */ /* 0x0004e20008020147 */
[----:B------:R-:W-:Y:S05]  /*c100*/  @!P0 BRA `(.L_x_4553) ;  /* 0x0000000000048947 */ /* 0x000fea0003800000 */
[----:B------:R-:W-:Y:S01]  /*c110*/  BPT.TRAP 0x1 ;  /* 0x000000040000795c */ /* 0x000fe20000300000 */
.L_x_4553:
[----:B---3--:R-:W-:Y:S05]  /*c120*/  @P1 BRA `(.L_x_4554) ;  /* 0x0000000000081947 */ /* 0x008fea0003800000 */
[----:B------:R-:W3:Y:S02]  /*c130*/  SYNCS.PHASECHK.TRANS64.TRYWAIT P1, [UR7+0x30850], R0 ;  /* 0x03085000ff0075a7 */ /* 0x000ee40008020147 */
[----:B---3--:R-:W-:Y:S05]  /*c140*/  @!P1 BRA `(.L_x_4555) ;  /* 0x000000e000d09947 */ /* 0x008fea0003800000 */
.L_x_4554:
        /* <DEDUP_REMOVED lines=37> */
.L_x_4556:
        /* <DEDUP_REMOVED lines=68> */
[----:B------:R-:W-:Y:S01]  /*c7e0*/  ULOP3.LUT UR4, URZ, UR50, URZ, 0x33, !UPT ;  /* 0x000000323f047292 */ /* 0x000fe2000f8e333f */
[----:B------:R-:W-:-:S03]  /*c7f0*/  IADD3 R8, -R18, R8, R17 ;  /* 0x0000000812087210 */ /* 0x000fc60007ffe111 */
[----:B------:R-:W2:Y:S02]  /*c800*/  MUFU.TANH R14, R14 ;  /* 0x0000000e000e7308 */ /* 0x000ea40000002400 */
[C---:B------:R-:W-:Y:S01]  /*c810*/  VIADD R167, R8.reuse, UR54 ;  /* 0x0000003608a77c36 */ /* 0x040fe20008000000 */
[----:B------:R-:W-:Y:S01]  /*c820*/  SYNCS.ARRIVE.TRANS64.RED.A1T0 RZ, [UR6], RZ ;  /* 0x000000ffffff79a7 */ /* 0x000fe20008100406 */
        /* <DEDUP_REMOVED lines=62> */
.L_x_4559:
[----:B------:R-:W-:-:S05]  /*cc10*/  IMAD.U32 R170, RZ, RZ, UR47 ;  /* 0x0000002fffaa7e24 */ /* 0x000fca000f8e00ff */
[----:B------:R-:W-:-:S13]  /*cc20*/  ISETP.NE.AND P1, PT, R170, 0x1, PT ;  /* 0x00000001aa00780c */ /* 0x000fda0003f25270 */
[----:B------:R-:W1:Y:S02]  /*cc30*/  @P1 LDC.64 R8, c[0x0][0x9e8] ;  /* 0x00027a00ff081b82 */ /* 0x000e640000000a00 */
[----:B-1----:R-:W-:-:S05]  /*cc40*/  @P1 IMAD.HI.U32 R8, R168, R8, RZ ;  /* 0x00000008a8081227 */ /* 0x002fca00078e00ff */
[----:B------:R-:W-:-:S07]  /*cc50*/  @P1 SHF.R.U32.HI R168, RZ, R9, R8 ;  /* 0x00000009ffa81219 */ /* 0x000fce0000011608 */
.L_x_4560:
[----:B------:R-:W-:Y:S05]  /*cc60*/  BSYNC B0 ;  /* 0x0000000000007941 */ /* 0x000fea0003800000 */
.L_x_4558:
[----:B------:R-:W-:-:S05]  /*cc70*/  IMAD R168, R168, R170, R159 ;  /* 0x000000aaa8a87224 */ /* 0x000fca00078e029f */
[----:B------:R-:W-:Y:S02]  /*cc80*/  VIADDMNMX R165, R168, R170, R165, PT ;  /* 0x000000aaa8a57246 */ /* 0x000fe400038001a5 */
[----:B------:R-:W-:-:S07]  /*cc90*/  VIMNMX R163, R163, R168, !PT ;  /* 0x000000a8a3a37248 */ /* 0x000fce0007fe0100 */
.L_x_4557:
[C---:B------:R-:W-:Y:S01]  /*cca0*/  ISETP.GE.AND P6, PT, R164.reuse, 0xa, PT ;  /* 0x0000000aa400780c */ /* 0x040fe20003fc6270 */
[----:B------:R-:W1:Y:S01]  /*ccb0*/  SHFL.IDX PT, R161, R161, 0x1, 0x1c1f ;  /* 0x003c1f00a1a17f89 */ /* 0x000e6200000e0000 */
[C---:B------:R-:W-:Y:S01]  /*ccc0*/  ISETP.GE.AND P1, PT, R164.reuse, 0x2, PT ;  /* 0x00000002a400780c */ /* 0x040fe20003f26270 */
[----:B------:R-:W-:Y:S01]  /*ccd0*/  UISETP.NE.AND UP0, UPT, UR61, URZ, UPT ;  /* 0x0000003f3d00728c */ /* 0x000fe2000bf05270 */
        /* <DEDUP_REMOVED lines=10> */
[----:B------:R-:W-:Y:S01]  /*cd80*/  FSEL R21, R21, -INF , !P3 ;  /* 0xff80000015157808 */ /* 0x000fe20005800000 */
[--C-:B-1----:R-:W-:Y:S01]  /*cd90*/  IMAD.IADD R167, R167, 0x1, R161.reuse ;  /* 0x00000001a7a77824 */ /* 0x102fe200078e02a1 */
[C---:B------:R-:W-:Y:S01]  /*cda0*/  ISETP.GT.AND P4, PT, R163.reuse, 0x9, !P6 ;  /* 0x00000009a300780c */ /* 0x040fe20007784270 */
[----:B------:R-:W-:Y:S01]  /*cdb0*/  IMAD.IADD R166, R166, 0x1, R161 ;  /* 0x00000001a6a67824 */ /* 0x000fe200078e02a1 */
        /* <DEDUP_REMOVED lines=115> */
[----:B------:R-:W-:-:S13]  /*d4f0*/  ISETP.GE.AND P6, PT, R164, 0x5a, PT ;  /* 0x0000005aa400780c */ /* 0x000fda0003fc6270 */
[----:B------:R-:W-:Y:S02]  /*d500*/  @P6 LOP3.LUT R16, R16, 0x1, RZ, 0xfc, !PT ;  /* 0x0000000110106812 */ /* 0x000fe400078efcff */
        /* <DEDUP_REMOVED lines=17> */
.L_x_4563:
[----:B------:R-:W-:-:S05]  /*d620*/  IMAD.U32 R164, RZ, RZ, UR47 ;  /* 0x0000002fffa47e24 */ /* 0x000fca000f8e00ff */
[----:B------:R-:W-:-:S13]  /*d630*/  ISETP.NE.AND P6, PT, R164, 0x1, PT ;  /* 0x00000001a400780c */ /* 0x000fda0003fc5270 */
[----:B------:R-:W0:Y:S02]  /*d640*/  @P6 LDC.64 R8, c[0x0][0x9e8] ;  /* 0x00027a00ff086b82 */ /* 0x000e240000000a00 */
[----:B0-----:R-:W-:-:S05]  /*d650*/  @P6 IMAD.HI.U32 R8, R161, R8, RZ ;  /* 0x00000008a1086227 */ /* 0x001fca00078e00ff */
[----:B------:R-:W-:-:S07]  /*d660*/  @P6 SHF.R.U32.HI R161, RZ, R9, R8 ;  /* 0x00000009ffa16219 */ /* 0x000fce0000011608 */
.L_x_4564:
[----:B------:R-:W-:Y:S05]  /*d670*/  BSYNC B0 ;  /* 0x0000000000007941 */ /* 0x000fea0003800000 */
.L_x_4562:
[----:B------:R-:W-:-:S05]  /*d680*/  IMAD R159, R161, R164, R159 ;  /* 0x000000a4a19f7224 */ /* 0x000fca00078e029f */
[----:B------:R-:W-:Y:S02]  /*d690*/  VIADDMNMX R167, R159, R164, R167, PT ;  /* 0x000000a49fa77246 */ /* 0x000fe400038001a7 */
[----:B------:R-:W-:-:S07]  /*d6a0*/  VIMNMX R166, R166, R159, !PT ;  /* 0x0000009fa6a67248 */ /* 0x000fce0007fe0100 */
.L_x_4561:
        /* <DEDUP_REMOVED lines=165> */
[----:B------:R-:W-:Y:S02]  /*e100*/  MUFU.EX2 R159, R159 ;  /* 0x0000009f009f7308 */ /* 0x000fe40000000800 */
[----:B------:R-:W-:Y:S02]  /*e110*/  FMNMX.FTZ R9, R145, R14, !PT ;  /* 0x0000000e91097209 */ /* 0x000fe40007810000 */
[----:B------:R-:W-:Y:S01]  /*e120*/  FSEL R14, R149, -INF , !P2 ;  /* 0xff800000950e7808 */ /* 0x000fe20005000000 */
[----:B------:R-:W-:Y:S01]  /*e130*/  FFMA.FTZ R149, R140, UR10, -R0 ;  /* 0x0000000a8c957c23 */ /* 0x000fe20008010800 */
[----:B------:R-:W-:Y:S01]  /*e140*/  FMNMX.FTZ R9, R146, R9, !PT ;  /* 0x0000000992097209 */ /* 0x000fe20007810000 */
[----:B------:R-:W-:Y:S01]  /*e150*/  FADD.FTZ R0, -R147, R12 ;  /* 0x0000000c93007221 */ /* 0x000fe20000010100 */
[----:B------:R-:W-:Y:S02]  /*e160*/  MUFU.EX2 R184, R184 ;  /* 0x000000b800b87308 */ /* 0x000fe40000000800 */
[----:B------:R-:W-:Y:S01]  /*e170*/  FMNMX.FTZ R9, R150, R9, !PT ;  /* 0x0000000996097209 */ /* 0x000fe20007810000 */
[----:B------:R-:W-:-:S03]  /*e180*/  FMUL.FTZ R0, R0, UR10 ;  /* 0x0000000a00007c20 */ /* 0x000fc60008410000 */
[----:B------:R-:W-:Y:S02]  /*e190*/  FMNMX.FTZ R9, R14, R9, !PT ;  /* 0x000000090e097209 */ /* 0x000fe40007810000 */
[----:B------:R-:W-:Y:S02]  /*e1a0*/  MUFU.EX2 R123, R123 ;  /* 0x0000007b007b7308 */ /* 0x000fe40000000800 */
[----:B------:R-:W-:-:S04]  /*e1b0*/  FMNMX.FTZ R9, R152, R9, !PT ;  /* 0x0000000998097209 */ /* 0x000fc80007810000 */
[----:B------:R-:W-:Y:S02]  /*e1c0*/  FMNMX.FTZ R9, R154, R9, !PT ;  /* 0x000000099a097209 */ /* 0x000fe40007810000 */
[----:B------:R-:W0:Y:S02]  /*e1d0*/  MUFU.EX2 R0, R0 ;  /* 0x0000000000007308 */ /* 0x000e240000000800 */
[----:B------:R-:W-:-:S04]  /*e1e0*/  FMNMX.FTZ R9, R156, R9, !PT ;  /* 0x000000099c097209 */ /* 0x000fc80007810000 */
[----:B------:R-:W-:Y:S02]  /*e1f0*/  FMNMX.FTZ R9, R158, R9, !PT ;  /* 0x000000099e097209 */ /* 0x000fe40007810000 */
[----:B------:R-:W1:Y:S03]  /*e200*/  MUFU.EX2 R186, R186 ;  /* 0x000000ba00ba7308 */ /* 0x000e660000000800 */
[----:B------:R-:W2:Y:S05]  /*e210*/  SHFL.BFLY PT, R120, R9, 0x2, 0x1f ;  /* 0x0c401f0009787f89 */ /* 0x000eaa00000e0000 */
[----:B------:R-:W3:Y:S08]  /*e220*/  MUFU.EX2 R21, R21 ;  /* 0x0000001500157308 */ /* 0x000ef00000000800 */
[----:B------:R-:W-:Y:S08]  /*e230*/  MUFU.EX2 R180, R180 ;  /* 0x000000b400b47308 */ /* 0x000ff00000000800 */
[----:B------:R-:W-:Y:S01]  /*e240*/  MUFU.EX2 R127, R127 ;  /* 0x0000007f007f7308 */ /* 0x000fe20000000800 */
[----:B--2---:R-:W-:-:S05]  /*e250*/  FMNMX.FTZ R120, R9, R120, !PT ;  /* 0x0000007809787209 */ /* 0x004fca0007810000 */
[----:B------:R-:W2:Y:S02]  /*e260*/  SHFL.BFLY PT, R9, R120, 0x1, 0x1f ;  /* 0x0c201f0078097f89 */ /* 0x000ea400000e0000 */
[----:B------:R-:W-:Y:S08]  /*e270*/  MUFU.EX2 R182, R182 ;  /* 0x000000b600b67308 */ /* 0x000ff00000000800 */
[----:B------:R-:W-:Y:S08]  /*e280*/  MUFU.EX2 R161, R161 ;  /* 0x000000a100a17308 */ /* 0x000ff00000000800 */
[----:B------:R-:W-:Y:S01]  /*e290*/  MUFU.EX2 R176, R176 ;  /* 0x000000b000b07308 */ /* 0x000fe20000000800 */
[----:B--2---:R-:W-:-:S07]  /*e2a0*/  FMNMX.FTZ R9, R120, R9, !PT ;  /* 0x0000000978097209 */ /* 0x004fce0007810000 */
        /* <DEDUP_REMOVED lines=10> */
[----:B------:R-:W-:Y:S01]  /*e350*/  FFMA.FTZ R185, R121, UR10, -R151 ;  /* 0x0000000a79b97c23 */ /* 0x000fe20008010897 */
        /* <DEDUP_REMOVED lines=15> */
[----:B------:R-:W-:Y:S01]  /*e450*/  FADD.FTZ R11, R159, R122 ;  /* 0x0000007a9f0b7221 */ /* 0x000fe20000010000 */
[--C-:B------:R-:W-:Y:S01]  /*e460*/  FFMA.FTZ R132, R138, UR10, -R151.reuse ;  /* 0x0000000a8a847c23 */ /* 0x100fe20008010897 */
[----:B------:R-:W0:Y:S01]  /*e470*/  MUFU.EX2 R2, R2 ;  /* 0x0000000200027308 */ /* 0x000e220000000800 */
[----:B------:R-:W-:Y:S01]  /*e480*/  FFMA.FTZ R179, R141, UR10, -R151 ;  /* 0x0000000a8db37c23 */ /* 0x000fe20008010897 */
[----:B------:R-:W-:Y:S01]  /*e490*/  FADD.FTZ R122, R184, R11 ;  /* 0x0000000bb87a7221 */ /* 0x000fe20000010000 */
[--C-:B------:R-:W-:Y:S01]  /*e4a0*/  FFMA.FTZ R130, R142, UR10, -R151.reuse ;  /* 0x0000000a8e827c23 */ /* 0x100fe20008010897 */
[--C-:B------:R-:W-:Y:S01]  /*e4b0*/  FFMA.FTZ R173, R145, UR10, -R151.reuse ;  /* 0x0000000a91ad7c23 */ /* 0x100fe20008010897 */
[--C-:B------:R-:W-:Y:S01]  /*e4c0*/  FFMA.FTZ R126, R146, UR10, -R151.reuse ;  /* 0x0000000a927e7c23 */ /* 0x100fe20008010897 */
[----:B------:R-:W-:Y:S01]  /*e4d0*/  FADD.FTZ R11, R123, R122 ;  /* 0x0000007a7b0b7221 */ /* 0x000fe20000010000 */
[--C-:B------:R-:W-:Y:S01]  /*e4e0*/  FFMA.FTZ R175, R150, UR10, -R151.reuse ;  /* 0x0000000a96af7c23 */ /* 0x100fe20008010897 */
[----:B------:R-:W2:Y:S01]  /*e4f0*/  MUFU.EX2 R191, R191 ;  /* 0x000000bf00bf7308 */ /* 0x000ea20000000800 */
[----:B------:R-:W-:Y:S01]  /*e500*/  FFMA.FTZ R169, R152, UR10, -R151 ;  /* 0x0000000a98a97c23 */ /* 0x000fe20008010897 */
[----:B-1----:R-:W-:Y:S01]  /*e510*/  FADD.FTZ R122, R186, R11 ;  /* 0x0000000bba7a7221 */ /* 0x002fe20000010000 */
[----:B------:R-:W-:-:S03]  /*e520*/  FFMA.FTZ R171, R156, UR10, -R151 ;  /* 0x0000000a9cab7c23 */ /* 0x000fc60008010897 */
[----:B---3--:R-:W-:Y:S02]  /*e530*/  FADD.FTZ R11, R21, R122 ;  /* 0x0000007a150b7221 */ /* 0x008fe40000010000 */
[----:B------:R-:W1:Y:S01]  /*e540*/  MUFU.EX2 R124, R124 ;  /* 0x0000007c007c7308 */ /* 0x000e620000000800 */
[----:B0-----:R-:W-:Y:S01]  /*e550*/  FFMA.FTZ R3, R2, R3, R189 ;  /* 0x0000000302037223 */ /* 0x001fe200000100bd */
[----:B------:R-:W-:-:S03]  /*e560*/  FADD.FTZ R122, R180, R11 ;  /* 0x0000000bb47a7221 */ /* 0x000fc60000010000 */
[----:B------:R-:W-:Y:S01]  /*e570*/  FADD.FTZ R6, R128, R3 ;  /* 0x0000000380067221 */ /* 0x000fe20000010000 */
[----:B------:R-:W-:Y:S01]  /*e580*/  FADD.FTZ R11, R127, R122 ;  /* 0x0000007a7f0b7221 */ /* 0x000fe20000010000 */
[----:B------:R-:W-:Y:S01]  /*e590*/  FFMA.FTZ R122, R14, UR10, -R151 ;  /* 0x0000000a0e7a7c23 */ /* 0x000fe20008010897 */
[----:B------:R-:W0:Y:S01]  /*e5a0*/  MUFU.EX2 R185, R185 ;  /* 0x000000b900b97308 */ /* 0x000e220000000800 */
[----:B--2---:R-:W-:Y:S01]  /*e5b0*/  FADD.FTZ R3, R191, R6 ;  /* 0x00000006bf037221 */ /* 0x004fe20000010000 */
[----:B------:R-:W-:-:S04]  /*e5c0*/  FADD.FTZ R14, R182, R11 ;  /* 0x0000000bb60e7221 */ /* 0x000fc80000010000 */
[----:B------:R-:W-:Y:S02]  /*e5d0*/  FADD.FTZ R11, R161, R14 ;  /* 0x0000000ea10b7221 */ /* 0x000fe40000010000 */
[----:B------:R-:W2:Y:S01]  /*e5e0*/  MUFU.EX2 R120, R120 ;  /* 0x0000007800787308 */ /* 0x000ea20000000800 */
[----:B-1----:R-:W-:Y:S01]  /*e5f0*/  FADD.FTZ R6, R124, R3 ;  /* 0x000000037c067221 */ /* 0x002fe20000010000 */
[----:B------:R-:W-:-:S04]  /*e600*/  FADD.FTZ R14, R176, R11 ;  /* 0x0000000bb00e7221 */ /* 0x000fc80000010000 */
[----:B------:R-:W-:Y:S01]  /*e610*/  FADD.FTZ R11, R149, R14 ;  /* 0x0000000e950b7221 */ /* 0x000fe20000010000 */
[----:B------:R-:W-:Y:S01]  /*e620*/  FFMA.FTZ R14, R154, UR10, -R151 ;  /* 0x0000000a9a0e7c23 */ /* 0x000fe20008010897 */
[----:B------:R-:W1:Y:S01]  /*e630*/  MUFU.EX2 R187, R187 ;  /* 0x000000bb00bb7308 */ /* 0x000e620000000800 */
[----:B0-----:R-:W-:Y:S01]  /*e640*/  FADD.FTZ R3, R185, R6 ;  /* 0x00000006b9037221 */ /* 0x001fe20000010000 */
[----:B------:R-:W-:-:S06]  /*e650*/  FADD.FTZ R136, R178, R11 ;  /* 0x0000000bb2887221 */ /* 0x000fcc0000010000 */
        /* <DEDUP_REMOVED lines=57> */
.L_x_4565:
        /* <DEDUP_REMOVED lines=36> */
.L_x_4547:
        /* <DEDUP_REMOVED lines=99> */
.L_x_4567:
[----:B------:R-:W-:Y:S01]  /*f260*/  ULEA UR5, UR38, UR60, 0x3 ;  /* 0x0000003c26057291 */ /* 0x000fe2000f8e183f */
[----:B------:R-:W-:-:S05]  /*f270*/  IMAD.U32 R0, RZ, RZ, UR39 ;  /* 0x00000027ff007e24 */ /* 0x000fca000f8e00ff */
[----:B------:R-:W-:-:S04]  /*f280*/  SHF.L.U32 R0, R0, 0x1f, RZ ;  /* 0x0000001f00007819 */ /* 0x000fc800000006ff */
[----:B------:R0:W1:Y:S01]  /*f290*/  SYNCS.PHASECHK.TRANS64.TRYWAIT P1, [UR5+0x30850], R0 ;  /* 0x03085000ff0075a7 */ /* 0x0000620008020145 */
[----:B------:R-:W-:Y:S05]  /*f2a0*/  @!P0 BRA `(.L_x_4568) ;  /* 0x0000000000048947 */ /* 0x000fea0003800000 */
[----:B------:R-:W-:Y:S01]  /*f2b0*/  BPT.TRAP 0x1 ;  /* 0x000000040000795c */ /* 0x000fe20000300000 */
.L_x_4568:
[----:B-1----:R-:W-:Y:S05]  /*f2c0*/  @P1 BRA `(.L_x_4569) ;  /* 0x0000000000081947 */ /* 0x002fea0003800000 */
[----:B------:R-:W1:Y:S02]  /*f2d0*/  SYNCS.PHASECHK.TRANS64.TRYWAIT P1, [UR5+0x30850], R0 ;  /* 0x03085000ff0075a7 */ /* 0x000e640008020145 */
[----:B-1----:R-:W-:Y:S05]  /*f2e0*/  @!P1 BRA `(.L_x_4570) ;  /* 0x000000b000809947 */ /* 0x002fea0003800000 */
.L_x_4569:
[----:B------:R-:W-:Y:S01]  /*f2f0*/  UIADD3 UR60, UR60, 0x400, URZ ;  /* 0x000004003c3c7890 */ /* 0x000fe2000fffe03f */
[----:B------:R-:W-:Y:S01]  /*f300*/  WARPGROUP.ARRIVE ;  /* 0x00000000000079c5 */ /* 0x000fe20000000000 */
[----:B------:R-:W-:Y:S01]  /*f310*/  UMOV UR7, 0x40000040 ;  /* 0x4000004000077882 */ /* 0x000fe20000000000 */
[----:B-1----:R-:W1:Y:S01]  /*f320*/  SHFL.BFLY PT, R5, R6, 0x2, 0x1f ;  /* 0x0c401f0006057f89 */ /* 0x002e6200000e0000 */
[----:B------:R-:W-:Y:S01]  /*f330*/  USHF.R.U32.HI UR60, URZ, 0x4, UR60 ;  /* 0x000000043f3c7899 */ /* 0x000fe2000801163c */
[----:B------:R-:W-:Y:S02]  /*f340*/  IMAD.MOV.U32 R10, RZ, RZ, RZ ;  /* 0x000000ffff0a7224 */ /* 0x000fe400078e00ff */
[----:B0-----:R-:W0:Y:S01]  /*f350*/  SHFL.BFLY PT, R0, R3, 0x2, 0x1f ;  /* 0x0c401f0003007f89 */ /* 0x001e2200000e0000 */
[----:B------:R-:W-:Y:S01]  /*f360*/  ULOP3.LUT UR60, UR60, 0x3fff, URZ, 0xc0, !UPT ;  /* 0x00003fff3c3c7892 */ /* 0x000fe2000f8ec03f */
[----:B------:R-:W-:-:S03]  /*f370*/  IMAD.U32 R13, RZ, RZ, UR10 ;  /* 0x0000000aff0d7e24 */ /* 0x000fc6000f8e00ff */
[----:B------:R-:W-:-:S04]  /*f380*/  ULOP3.LUT UR4, UR60, 0x3000000, URZ, 0xfc, !UPT ;  /* 0x030000003c047892 */ /* 0x000fc8000f8efc3f */
[----:B------:R-:W-:-:S07]  /*f390*/  UIMAD UR4, UR38, 0x900, UR4 ;  /* 0x00000900260478a4 */ /* 0x000fce000f8e0204 */
[----:B------:R-:W-:Y:S02]  /*f3a0*/  UMOV UR6, UR4 ;  /* 0x0000000400067c82 */ /* 0x000fe40008000000 */
[----:B------:R-:W-:Y:S01]  /*f3b0*/  HGMMA.64x192x16.F32.BF16 R24, R188, gdesc[UR4].tnspB, R24, gsb0 ;  /* 0x42e00004bc187df0 */ /* 0x000fe20008001818 */
[----:B------:R-:W-:Y:S01]  /*f3c0*/  UIADD3 UR6, UR4, 0x80, URZ ;  /* 0x0000008004067890 */ /* 0x000fe2000fffe03f */
[----:B-1----:R-:W-:Y:S01]  /*f3d0*/  FADD.FTZ R5, R5, R6 ;  /* 0x0000000605057221 */ /* 0x002fe20000010000 */
[----:B------:R-:W-:Y:S01]  /*f3e0*/  UMOV UR7, 0x40000040 ;  /* 0x4000004000077882 */ /* 0x000fe20000000000 */
[----:B0-----:R-:W-:Y:S01]  /*f3f0*/  FADD.FTZ R2, R0, R3 ;  /* 0x0000000300027221 */ /* 0x001fe20000010000 */
[----:B------:R-:W-:Y:S02]  /*f400*/  IMAD.MOV.U32 R3, RZ, RZ, RZ ;  /* 0x000000ffff037224 */ /* 0x000fe400078e00ff */
[----:B------:R-:W0:Y:S04]  /*f410*/  SHFL.BFLY PT, R0, R5, 0x1, 0x1f ;  /* 0x0c201f0005007f89 */ /* 0x000e2800000e0000 */
[----:B------:R-:W1:Y:S01]  /*f420*/  SHFL.BFLY PT, R7, R2, 0x1, 0x1f ;  /* 0x0c201f0002077f89 */ /* 0x000e6200000e0000 */
        /* <DEDUP_REMOVED lines=44> */
.L_x_4571:
[----:B------:R-:W-:Y:S01]  /*f6f0*/  R2UR UR6, R221 ;  /* 0x00000000dd0672ca */ /* 0x000fe200000e0000 */
        /* <DEDUP_REMOVED lines=17> */
[----:B------:R-:W-:Y:S01]  /*f810*/  FMUL.FTZ R49, R49, R10 ;  /* 0x0000000a31317220 */ /* 0x000fe20000410000 */
[----:B------:R-:W-:-:S02]  /*f820*/  IMAD.U32 R221, RZ, RZ, UR6 ;  /* 0x00000006ffdd7e24 */ /* 0x000fc4000f8e00ff */
[-C--:B------:R-:W-:Y:S01]  /*f830*/  FMUL.FTZ R52, R52, R10.reuse ;  /* 0x0000000a34347220 */ /* 0x080fe20000410000 */
[-C--:B------:R-:W-:Y:S01]  /*f840*/  FMUL.FTZ R53, R53, R10.reuse ;  /* 0x0000000a35357220 */ /* 0x080fe20000410000 */
[-C--:B------:R-:W-:Y:S01]  /*f850*/  FMUL.FTZ R56, R56, R10.reuse ;  /* 0x0000000a38387220 */ /* 0x080fe20000410000 */
[-C--:B------:R-:W-:Y:S01]  /*f860*/  FMUL.FTZ R57, R57, R10.reuse ;  /* 0x0000000a39397220 */ /* 0x080fe20000410000 */
[----:B------:R-:W0:Y:S01]  /*f870*/  S2UR UR6, SR_CgaCtaId ;  /* 0x00000000000679c3 */ /* 0x000e220000008800 */
        /* <DEDUP_REMOVED lines=83> */
[----:B------:R-:W-:-:S12]  /*fdb0*/  ULOP3.LUT UR39, UR39, UR4, URZ, 0x3c, !UPT ;  /* 0x0000000427277292 */ /* 0x000fd8000f8e3c3f */
.L_x_4493:
        /* <DEDUP_REMOVED lines=16> */
[----:B------:R-:W-:Y:S01]  /*fec0*/  ULDC.64 UR12, c[0x0][0xc00] ;  /* 0x00030000000c7ab9 */ /* 0x000fe20000000a00 */
[----:B------:R-:W-:Y:S02]  /*fed0*/  R2UR UR18, R195 ;  /* 0x00000000c31272ca */ /* 0x000fe400000e0000 */
[----:B------:R-:W-:Y:S02]  /*fee0*/  R2UR UR16, R23 ;  /* 0x00000000171072ca */ /* 0x000fe400000e0000 */
[----:B------:R-:W-:-:S02]  /*fef0*/  R2UR UR17, R208 ;  /* 0x00000000d01172ca */ /* 0x000fc400000e0000 */
[----:B------:R-:W-:-:S04]  /*ff00*/  R2UR UR23, R209 ;  /* 0x00000000d11772ca */ /* 0x000fc800000e0000 */
[----:B------:R-:W-:Y:S01]  /*ff10*/  UIMAD.WIDE UR12, UR9, 0x4, UR12 ;  /* 0x00000004090c78a5 */ /* 0x000fe2000f8e020c */
[----:B------:R-:W-:Y:S01]  /*ff20*/  UMOV UR10, UR8 ;  /* 0x00000008000a7c82 */ /* 0x000fe20008000000 */
[----:B0-----:R-:W-:Y:S01]  /*ff30*/  UMOV UR11, UR4 ;  /* 0x00000004000b7c82 */ /* 0x001fe20008000000 */
[----:B------:R-:W-:Y:S01]  /*ff40*/  BAR.SYNC.DEFER_BLOCKING 0x1, 0x100 ;  /* 0x0044000000007b1d */ /* 0x000fe20000010000 */
[----:B--2---:R-:W-:-:S03]  /*ff50*/  IMAD.WIDE R8, R3, R8, UR10 ;  /* 0x0000000a03087e25 */ /* 0x004fc6000f8e0208 */
[C---:B------:R-:W-:Y:S02]  /*ff60*/  LOP3.LUT R3, R8.reuse, 0x380, RZ, 0xc0, !PT ;  /* 0x0000038008037812 */ /* 0x040fe400078ec0ff */
[C---:B------:R-:W-:Y:S02]  /*ff70*/  IADD3 R10, P2, R8.reuse, 0x20, RZ ;  /* 0x00000020080a7810 */ /* 0x040fe40007f5e0ff */
[C---:B------:R-:W-:Y:S02]  /*ff80*/  IADD3 R12, P1, R8.reuse, 0x40, RZ ;  /* 0x00000040080c7810 */ /* 0x040fe40007f3e0ff */
[C---:B------:R-:W-:Y:S01]  /*ff90*/  IADD3 R17, P6, R8.reuse, 0x60, RZ ;  /* 0x0000006008117810 */ /* 0x040fe20007fde0ff */
[--C-:B------:R-:W-:Y:S01]  /*ffa0*/  IMAD.X R131, RZ, RZ, R9.reuse, P2 ;  /* 0x000000ffff837224 */ /* 0x100fe200010e0609 */
[C---:B------:R-:W-:Y:S01]  /*ffb0*/  IADD3 R133, P5, R8.reuse, 0x4000, RZ ;  /* 0x0000400008857810 */ /* 0x040fe20007fbe0ff */
[--C-:B------:R-:W-:Y:S01]  /*ffc0*/  IMAD.X R107, RZ, RZ, R9.reuse, P1 ;  /* 0x000000ffff6b7224 */ /* 0x100fe200008e0609 */
[----:B------:R-:W-:Y:S01]  /*ffd0*/  SHF.R.U64 R3, R3, 0x3, RZ ;  /* 0x0000000303037819 */ /* 0x000fe200000012ff */
[--C-:B------:R-:W-:Y:S01]  /*ffe0*/  IMAD.X R105, RZ, RZ, R9.reuse, P6 ;  /* 0x000000ffff697224 */ /* 0x100fe200030e0609 */
[C---:B------:R-:W-:Y:S01]  /*fff0*/  IADD3 R22, P0, R8.reuse, 0x4020, RZ ;  /* 0x0000402008167810 */ /* 0x040fe20007f1e0ff */
[----:B------:R-:W-:Y:S01]  /*10000*/  IMAD.X R103, RZ, RZ, R9, P5 ;  /* 0x000000ffff677224 */ /* 0x000fe200028e0609 */
[----:B------:R-:W-:-:S02]  /*10010*/  IADD3 R135, P4, R8, 0x4040, RZ ;  /* 0x0000404008877810 */ /* 0x000fc40007f9e0ff */
[C---:B------:R-:W-:Y:S01]  /*10020*/  IADD3 R72, P3, R8.reuse, 0x4060, RZ ;  /* 0x0000406008487810 */ /* 0x040fe20007f7e0ff */
[--C-:B------:R-:W-:Y:S01]  /*10030*/  IMAD.X R101, RZ, RZ, R9.reuse, P0 ;  /* 0x000000ffff657224 */ /* 0x100fe200000e0609 */
[C---:B------:R-:W-:Y:S01]  /*10040*/  IADD3 R137, P2, R8.reuse, 0x8000, RZ ;  /* 0x0000800008897810 */ /* 0x040fe20007f5e0ff */
[--C-:B------:R-:W-:Y:S01]  /*10050*/  IMAD.X R99, RZ, RZ, R9.reuse, P4 ;  /* 0x000000ffff637224 */ /* 0x100fe200020e0609 */
[C---:B------:R-:W-:Y:S01]  /*10060*/  IADD3 R132, P1, R8.reuse, 0x8020, RZ ;  /* 0x0000802008847810 */ /* 0x040fe20007f3e0ff */
[--C-:B------:R-:W-:Y:S01]  /*10070*/  IMAD.X R97, RZ, RZ, R9.reuse, P3 ;  /* 0x000000ffff617224 */ /* 0x100fe200018e0609 */
[C---:B------:R-:W-:Y:S01]  /*10080*/  IADD3 R139, P6, R8.reuse, 0x8040, RZ ;  /* 0x00008040088b7810 */ /* 0x040fe20007fde0ff */
[--C-:B------:R-:W-:Y:S01]  /*10090*/  IMAD.X R75, RZ, RZ, R9.reuse, P2 ;  /* 0x000000ffff4b7224 */ /* 0x100fe200010e0609 */
[----:B------:R-:W-:Y:S01]  /*100a0*/  IADD3 R141, P5, R8, 0x8060, RZ ;  /* 0x00008060088d7810 */ /* 0x000fe20007fbe0ff */
[--C-:B------:R-:W-:Y:S01]  /*100b0*/  IMAD.X R73, RZ, RZ, R9.reuse, P1 ;  /* 0x000000ffff497224 */ /* 0x100fe200008e0609 */
[----:B------:R-:W-:Y:S01]  /*100c0*/  LOP3.LUT R8, R3, R8, RZ, 0x3c, !PT ;  /* 0x0000000803087212 */ /* 0x000fe200078e3cff */
[--C-:B------:R-:W-:Y:S01]  /*100d0*/  IMAD.X R13, RZ, RZ, R9.reuse, P6 ;  /* 0x000000ffff0d7224 */ /* 0x100fe200030e0609 */
[----:B------:R-:W-:Y:S01]  /*100e0*/  LOP3.LUT R3, R10, 0x380, RZ, 0xc0, !PT ;  /* 0x000003800a037812 */ /* 0x000fe200078ec0ff */
[----:B------:R-:W-:Y:S01]  /*100f0*/  IMAD.X R15, RZ, RZ, R9, P5 ;  /* 0x000000ffff0f7224 */ /* 0x000fe200028e0609 */
[----:B------:R-:W-:-:S02]  /*10100*/  LOP3.LUT R11, R12, 0x380, RZ, 0xc0, !PT ;  /* 0x000003800c0b7812 */ /* 0x000fc400078ec0ff */
[----:B------:R-:W-:Y:S02]  /*10110*/  SHF.R.U64 R3, R3, 0x3, RZ ;  /* 0x0000000303037819 */ /* 0x000fe400000012ff */
[----:B------:R-:W-:Y:S02]  /*10120*/  SHF.R.U64 R11, R11, 0x3, RZ ;  /* 0x000000030b0b7819 */ /* 0x000fe400000012ff */
[----:B------:R-:W-:Y:S02]  /*10130*/  LOP3.LUT R130, R3, R10, RZ, 0x3c, !PT ;  /* 0x0000000a03827212 */ /* 0x000fe400078e3cff */
[----:B------:R-:W-:Y:S02]  /*10140*/  LOP3.LUT R106, R11, R12, RZ, 0x3c, !PT ;  /* 0x0000000c0b6a7212 */ /* 0x000fe400078e3cff */
[----:B------:R-:W-:Y:S02]  /*10150*/  LOP3.LUT R3, R22, 0x380, RZ, 0xc0, !PT ;  /* 0x0000038016037812 */ /* 0x000fe400078ec0ff */
[----:B------:R-:W-:-:S02]  /*10160*/  LOP3.LUT R14, R17, 0x380, RZ, 0xc0, !PT ;  /* 0x00000380110e7812 */ /* 0x000fc400078ec0ff */
[----:B------:R-:W-:Y:S02]  /*10170*/  LOP3.LUT R12, R137, 0x380, RZ, 0xc0, !PT ;  /* 0x00000380890c7812 */ /* 0x000fe400078ec0ff */
[----:B------:R-:W-:Y:S02]  /*10180*/  SHF.R.U64 R3, R3, 0x3, RZ ;  /* 0x0000000303037819 */ /* 0x000fe400000012ff */
[----:B------:R-:W-:Y:S02]  /*10190*/  SHF.R.U64 R14, R14, 0x3, RZ ;  /* 0x000000030e0e7819 */ /* 0x000fe400000012ff */
[----:B------:R-:W-:Y:S02]  /*101a0*/  SHF.R.U64 R12, R12, 0x3, RZ ;  /* 0x000000030c0c7819 */ /* 0x000fe400000012ff */
[----:B------:R-:W-:Y:S02]  /*101b0*/  LOP3.LUT R10, R135, 0x380, RZ, 0xc0, !PT ;  /* 0x00000380870a7812 */ /* 0x000fe400078ec0ff */
[----:B------:R-:W-:-:S02]  /*101c0*/  LOP3.LUT R11, R72, 0x380, RZ, 0xc0, !PT ;  /* 0x00000380480b7812 */ /* 0x000fc400078ec0ff */
[----:B------:R-:W-:Y:S02]  /*101d0*/  LOP3.LUT R18, R133, 0x380, RZ, 0xc0, !PT ;  /* 0x0000038085127812 */ /* 0x000fe400078ec0ff */
[----:B------:R-:W-:Y:S02]  /*101e0*/  LOP3.LUT R100, R3, R22, RZ, 0x3c, !PT ;  /* 0x0000001603647212 */ /* 0x000fe400078e3cff */
[----:B------:R-:W-:Y:S02]  /*101f0*/  LOP3.LUT R104, R14, R17, RZ, 0x3c, !PT ;  /* 0x000000110e687212 */ /* 0x000fe400078e3cff */
[----:B------:R-:W-:Y:S02]  /*10200*/  LOP3.LUT R74, R12, R137, RZ, 0x3c, !PT ;  /* 0x000000890c4a7212 */ /* 0x000fe400078e3cff */
[----:B------:R-:W-:Y:S02]  /*10210*/  LOP3.LUT R3, R132, 0x380, RZ, 0xc0, !PT ;  /* 0x0000038084037812 */ /* 0x000fe400078ec0ff */
[----:B------:R-:W-:-:S02]  /*10220*/  SHF.R.U64 R10, R10, 0x3, RZ ;  /* 0x000000030a0a7819 */ /* 0x000fc400000012ff */
[----:B------:R-:W-:Y:S02]  /*10230*/  SHF.R.U64 R11, R11, 0x3, RZ ;  /* 0x000000030b0b7819 */ /* 0x000fe400000012ff */
[----:B------:R-:W-:Y:S02]  /*10240*/  LOP3.LUT R12, R139, 0x380, RZ, 0xc0, !PT ;  /* 0x000003808b0c7812 */ /* 0x000fe400078ec0ff */
[----:B------:R-:W-:Y:S02]  /*10250*/  LOP3.LUT R14, R141, 0x380, RZ, 0xc0, !PT ;  /* 0x000003808d0e7812 */ /* 0x000fe400078ec0ff */
[----:B------:R-:W-:Y:S02]  /*10260*/  SHF.R.U64 R18, R18, 0x3, RZ ;  /* 0x0000000312127819 */ /* 0x000fe400000012ff */
[----:B------:R-:W-:Y:S02]  /*10270*/  SHF.R.U64 R3, R3, 0x3, RZ ;  /* 0x0000000303037819 */ /* 0x000fe400000012ff */
[----:B------:R-:W-:-:S02]  /*10280*/  LOP3.LUT R98, R10, R135, RZ, 0x3c, !PT ;  /* 0x000000870a627212 */ /* 0x000fc400078e3cff */
[----:B------:R-:W-:Y:S02]  /*10290*/  LOP3.LUT R96, R11, R72, RZ, 0x3c, !PT ;  /* 0x000000480b607212 */ /* 0x000fe400078e3cff */
[----:B------:R-:W-:Y:S02]  /*102a0*/  SHF.R.U64 R12, R12, 0x3, RZ ;  /* 0x000000030c0c7819 */ /* 0x000fe400000012ff */
[----:B------:R-:W-:Y:S02]  /*102b0*/  SHF.R.U64 R14, R14, 0x3, RZ ;  /* 0x000000030e0e7819 */ /* 0x000fe400000012ff */
[----:B------:R-:W-:Y:S02]  /*102c0*/  LOP3.LUT R102, R18, R133, RZ, 0x3c, !PT ;  /* 0x0000008512667212 */ /* 0x000fe400078e3cff */
[----:B------:R-:W-:Y:S02]  /*102d0*/  MOV R17, R8 ;  /* 0x0000000800117202 */ /* 0x000fe40000000f00 */
[----:B------:R-:W-:-:S02]  /*102e0*/  F2FP.BF16.F32.PACK_AB R8, R25, R24 ;  /* 0x000000181908723e */ /* 0x000fc400000010ff */
[----:B------:R-:W-:Y:S02]  /*102f0*/  F2FP.BF16.F32.PACK_AB R9, R27, R26 ;  /* 0x0000001a1b09723e */ /* 0x000fe400000010ff */
[----:B------:R-:W-:Y:S02]  /*10300*/  F2FP.BF16.F32.PACK_AB R10, R29, R28 ;  /* 0x0000001c1d0a723e */ /* 0x000fe400000010ff */
[----:B------:R-:W-:Y:S02]  /*10310*/  F2FP.BF16.F32.PACK_AB R11, R31, R30 ;  /* 0x0000001e1f0b723e */ /* 0x000fe400000010ff */
[----:B------:R-:W-:Y:S02]  /*10320*/  LOP3.LUT R72, R3, R132, RZ, 0x3c, !PT ;  /* 0x0000008403487212 */ /* 0x000fe400078e3cff */
[----:B------:R-:W-:Y:S01]  /*10330*/  MOV R135, R130 ;  /* 0x0000008200877202 */ /* 0x000fe20000000f00 */
[----:B------:R0:W-:Y:S01]  /*10340*/  STSM.16.M88.4 [R17], R8 ;  /* 0x0000000811007844 */ /* 0x0001e20000000200 */
[----:B------:R-:W-:-:S02]  /*10350*/  LOP3.LUT R12, R12, R139, RZ, 0x3c, !PT ;  /* 0x0000008b0c0c7212 */ /* 0x000fc400078e3cff */
[----:B------:R-:W-:Y:S02]  /*10360*/  LOP3.LUT R14, R14, R141, RZ, 0x3c, !PT ;  /* 0x0000008d0e0e7212 */ /* 0x000fe400078e3cff */
[----:B------:R-:W-:Y:S02]  /*10370*/  MOV R131, R98 ;  /* 0x0000006200837202 */ /* 0x000fe40000000f00 */
[----:B------:R-:W-:Y:S02]  /*10380*/  MOV R3, R96 ;  /* 0x0000006000037202 */ /* 0x000fe40000000f00 */
[----:B------:R-:W-:Y:S02]  /*10390*/  MOV R133, R102 ;  /* 0x0000006600857202 */ /* 0x000fe40000000f00 */
[----:B------:R-:W-:Y:S02]  /*103a0*/  MOV R132, R100 ;  /* 0x0000006400847202 */ /* 0x000fe40000000f00 */
[----:B------:R-:W-:-:S02]  /*103b0*/  F2FP.BF16.F32.PACK_AB R96, R33, R32 ;  /* 0x000000202160723e */ /* 0x000fc400000010ff */
        /* <DEDUP_REMOVED lines=10> */
[----:B------:R-:W-:Y:S01]  /*10460*/  MOV R18, R12 ;  /* 0x0000000c00127202 */ /* 0x000fe20000000f00 */
[----:B------:R2:W-:Y:S01]  /*10470*/  STSM.16.M88.4 [R106], R100 ;  /* 0x000000646a007844 */ /* 0x0005e20000000200 */
[----:B0-----:R-:W-:Y:S02]  /*10480*/  MOV R17, R14 ;  /* 0x0000000e00117202 */ /* 0x001fe40000000f00 */
[----:B------:R-:W-:-:S02]  /*10490*/  F2FP.BF16.F32.PACK_AB R8, R49, R48 ;  /* 0x000000303108723e */ /* 0x000fc400000010ff */
[----:B------:R-:W-:Y:S02]  /*104a0*/  F2FP.BF16.F32.PACK_AB R9, R51, R50 ;  /* 0x000000323309723e */ /* 0x000fe400000010ff */
[----:B------:R-:W-:Y:S02]  /*104b0*/  F2FP.BF16.F32.PACK_AB R10, R53, R52 ;  /* 0x00000034350a723e */ /* 0x000fe400000010ff */
[----:B------:R-:W-:Y:S02]  /*104c0*/  F2FP.BF16.F32.PACK_AB R11, R55, R54 ;  /* 0x00000036370b723e */ /* 0x000fe400000010ff */
[----:B------:R-:W-:Y:S02]  /*104d0*/  MOV R130, R74 ;  /* 0x0000004a00827202 */ /* 0x000fe40000000f00 */
[----:B------:R-:W-:Y:S01]  /*104e0*/  MOV R22, R72 ;  /* 0x0000004800167202 */ /* 0x000fe20000000f00 */
[----:B------:R0:W-:Y:S01]  /*104f0*/  STSM.16.M88.4 [R134], R8 ;  /* 0x0000000886007844 */ /* 0x0001e20000000200 */
[----:B------:R-:W-:-:S02]  /*10500*/  F2FP.BF16.F32.PACK_AB R12, R57, R56 ;  /* 0x00000038390c723e */ /* 0x000fc400000010ff */
[----:B------:R-:W-:Y:S02]  /*10510*/  F2FP.BF16.F32.PACK_AB R13, R59, R58 ;  /* 0x0000003a3b0d723e */ /* 0x000fe400000010ff */
[----:B------:R-:W-:Y:S02]  /*10520*/  F2FP.BF16.F32.PACK_AB R14, R61, R60 ;  /* 0x0000003c3d0e723e */ /* 0x000fe400000010ff */
[----:B------:R-:W-:Y:S02]  /*10530*/  F2FP.BF16.F32.PACK_AB R15, R63, R62 ;  /* 0x0000003e3f0f723e */ /* 0x000fe400000010ff */
[----:B------:R-:W-:Y:S02]  /*10540*/  F2FP.BF16.F32.PACK_AB R72, R65, R64 ;  /* 0x000000404148723e */ /* 0x000fe400000010ff */
[----:B------:R-:W-:Y:S01]  /*10550*/  F2FP.BF16.F32.PACK_AB R73, R67, R66 ;  /* 0x000000424349723e */ /* 0x000fe200000010ff */
[----:B------:R-:W-:Y:S01]  /*10560*/  STSM.16.M88.4 [R133], R12 ;  /* 0x0000000c85007844 */ /* 0x000fe20000000200 */
[----:B------:R-:W-:-:S02]  /*10570*/  F2FP.BF16.F32.PACK_AB R74, R69, R68 ;  /* 0x00000044454a723e */ /* 0x000fc400000010ff */
[----:B------:R-:W-:Y:S02]  /*10580*/  F2FP.BF16.F32.PACK_AB R75, R71, R70 ;  /* 0x00000046474b723e */ /* 0x000fe400000010ff */
[----:B-1----:R-:W-:Y:S02]  /*10590*/  F2FP.BF16.F32.PACK_AB R96, R5, R4 ;  /* 0x000000040560723e */ /* 0x002fe400000010ff */
[----:B------:R-:W-:Y:S01]  /*105a0*/  F2FP.BF16.F32.PACK_AB R97, R123, R122 ;  /* 0x0000007a7b61723e */ /* 0x000fe200000010ff */
[----:B------:R-:W-:Y:S01]  /*105b0*/  STSM.16.M88.4 [R132], R72 ;  /* 0x0000004884007844 */ /* 0x000fe20000000200 */
[----:B------:R-:W-:Y:S02]  /*105c0*/  F2FP.BF16.F32.PACK_AB R98, R77, R76 ;  /* 0x0000004c4d62723e */ /* 0x000fe400000010ff */
[----:B------:R-:W-:Y:S02]  /*105d0*/  F2FP.BF16.F32.PACK_AB R99, R79, R78 ;  /* 0x0000004e4f63723e */ /* 0x000fe400000010ff */
[----:B--2---:R-:W-:-:S02]  /*105e0*/  F2FP.BF16.F32.PACK_AB R100, R81, R80 ;  /* 0x000000505164723e */ /* 0x004fc400000010ff */
[----:B------:R-:W-:Y:S01]  /*105f0*/  F2FP.BF16.F32.PACK_AB R101, R83, R82 ;  /* 0x000000525365723e */ /* 0x000fe200000010ff */
[----:B------:R1:W-:Y:S01]  /*10600*/  STSM.16.M88.4 [R131], R96 ;  /* 0x0000006083007844 */ /* 0x0003e20000000200 */
[----:B------:R-:W-:Y:S02]  /*10610*/  F2FP.BF16.F32.PACK_AB R102, R85, R84 ;  /* 0x000000545566723e */ /* 0x000fe400000010ff */
[----:B------:R-:W-:Y:S02]  /*10620*/  F2FP.BF16.F32.PACK_AB R103, R87, R86 ;  /* 0x000000565767723e */ /* 0x000fe400000010ff */
[----:B------:R-:W-:Y:S02]  /*10630*/  F2FP.BF16.F32.PACK_AB R104, R89, R88 ;  /* 0x000000585968723e */ /* 0x000fe400000010ff */
[----:B------:R-:W-:Y:S01]  /*10640*/  F2FP.BF16.F32.PACK_AB R105, R91, R90 ;  /* 0x0000005a5b69723e */ /* 0x000fe200000010ff */
[----:B------:R-:W-:Y:S01]  /*10650*/  STSM.16.M88.4 [R3], R100 ;  /* 0x0000006403007844 */ /* 0x000fe20000000200 */
[----:B------:R-:W-:-:S02]  /*10660*/  F2FP.BF16.F32.PACK_AB R106, R93, R92 ;  /* 0x0000005c5d6a723e */ /* 0x000fc400000010ff */
[----:B------:R-:W-:Y:S02]  /*10670*/  F2FP.BF16.F32.PACK_AB R107, R95, R94 ;  /* 0x0000005e5f6b723e */ /* 0x000fe400000010ff */
[----:B0-----:R-:W-:Y:S02]  /*10680*/  F2FP.BF16.F32.PACK_AB R8, R7, R6 ;  /* 0x000000060708723e */ /* 0x001fe400000010ff */
[----:B------:R-:W-:Y:S01]  /*10690*/  F2FP.BF16.F32.PACK_AB R9, R125, R124 ;  /* 0x0000007c7d09723e */ /* 0x000fe200000010ff */
[----:B------:R-:W-:Y:S01]  /*106a0*/  STSM.16.M88.4 [R130], R104 ;  /* 0x0000006882007844 */ /* 0x000fe20000000200 */
[----:B------:R-:W-:Y:S01]  /*106b0*/  F2FP.BF16.F32.PACK_AB R10, R21, R20 ;  /* 0x00000014150a723e */ /* 0x000fe200000010ff */
[----:B-1----:R-:W-:Y:S01]  /*106c0*/  IMAD.U32 R96, RZ, RZ, UR12 ;  /* 0x0000000cff607e24 */ /* 0x002fe2000f8e00ff */
[----:B------:R-:W-:Y:S01]  /*106d0*/  F2FP.BF16.F32.PACK_AB R11, R127, R126 ;  /* 0x0000007e7f0b723e */ /* 0x000fe200000010ff */
[----:B------:R-:W-:Y:S01]  /*106e0*/  IMAD.U32 R97, RZ, RZ, UR13 ;  /* 0x0000000dff617e24 */ /* 0x000fe2000f8e00ff */
[----:B------:R-:W-:Y:S01]  /*106f0*/  F2FP.BF16.F32.PACK_AB R12, R121, R120 ;  /* 0x00000078790c723e */ /* 0x000fe200000010ff */
[----:B------:R-:W0:Y:S01]  /*10700*/  LDC.64 R98, c[0x0][0xc08] ;  /* 0x00030200ff627b82 */ /* 0x000e220000000a00 */
[----:B------:R-:W-:Y:S01]  /*10710*/  F2FP.BF16.F32.PACK_AB R13, R129, R128 ;  /* 0x00000080810d723e */ /* 0x000fe200000010ff */
[----:B------:R-:W-:Y:S01]  /*10720*/  STSM.16.M88.4 [R22], R8 ;  /* 0x0000000816007844 */ /* 0x000fe20000000200 */
[----:B------:R-:W-:-:S02]  /*10730*/  F2FP.BF16.F32.PACK_AB R14, R109, R108 ;  /* 0x0000006c6d0e723e */ /* 0x000fc400000010ff */
[----:B------:R-:W-:Y:S02]  /*10740*/  F2FP.BF16.F32.PACK_AB R15, R111, R110 ;  /* 0x0000006e6f0f723e */ /* 0x000fe400000010ff */
[----:B------:R-:W-:Y:S02]  /*10750*/  F2FP.BF16.F32.PACK_AB R72, R113, R112 ;  /* 0x000000707148723e */ /* 0x000fe400000010ff */
[----:B------:R-:W-:Y:S01]  /*10760*/  F2FP.BF16.F32.PACK_AB R73, R115, R114 ;  /* 0x000000727349723e */ /* 0x000fe200000010ff */
[----:B------:R-:W-:Y:S01]  /*10770*/  STSM.16.M88.4 [R18], R12 ;  /* 0x0000000c12007844 */ /* 0x000fe20000000200 */
[----:B------:R-:W-:Y:S02]  /*10780*/  F2FP.BF16.F32.PACK_AB R74, R117, R116 ;  /* 0x00000074754a723e */ /* 0x000fe400000010ff */
[----:B------:R-:W-:Y:S02]  /*10790*/  F2FP.BF16.F32.PACK_AB R75, R119, R118 ;  /* 0x00000076774b723e */ /* 0x000fe400000010ff */
[----:B------:R-:W-:-:S03]  /*107a0*/  ISETP.NE.U32.AND P0, PT, RZ, UR14, PT ;  /* 0x0000000eff007c0c */ /* 0x000fc6000bf05070 */
[----:B------:R1:W-:Y:S01]  /*107b0*/  STSM.16.M88.4 [R17], R72 ;  /* 0x0000004811007844 */ /* 0x0003e20000000200 */
[----:B------:R-:W-:Y:S01]  /*107c0*/  BAR.SYNC.DEFER_BLOCKING 0x1, 0x100 ;  /* 0x0044000000007b1d */ /* 0x000fe20000010000 */
[----:B------:R-:W-:Y:S02]  /*107d0*/  ISETP.NE.AND.EX P0, PT, RZ, UR15, PT, P0 ;  /* 0x0000000fff007c0c */ /* 0x000fe4000bf05300 */
[----:B0-----:R-:W-:-:S05]  /*107e0*/  ISETP.NE.U32.AND P1, PT, R98, RZ, PT ;  /* 0x000000ff6200720c */ /* 0x001fca0003f25070 */
[----:B-1----:R-:W0:Y:S06]  /*107f0*/  LDC R17, c[0x0][0xbe8] ;  /* 0x0002fa00ff117b82 */ /* 0x002e2c0000000800 */
[----:B------:R-:W2:Y:S01]  /*10800*/  @P0 LDG.E R3, desc[UR36][R96.64] ;  /* 0x0000002460030981 */ /* 0x000ea2000c1e1900 */
[----:B------:R-:W-:Y:S01]  /*10810*/  R2UR UR4, R99 ;  /* 0x00000000630472ca */ /* 0x000fe200000e0000 */
[----:B------:R-:W-:-:S12]  /*10820*/  VOTEU.ANY UP0, P1 ;  /* 0x00000000003f7886 */ /* 0x000fd80000800100 */
[----:B------:R-:W-:Y:S01]  /*10830*/  UISETP.NE.AND.EX UP0, UPT, UR4, URZ, UPT, UP0 ;  /* 0x0000003f0400728c */ /* 0x000fe2000bf05300 */
[----:B0-----:R-:W-:Y:S02]  /*10840*/  ISETP.NE.AND P1, PT, R17, 0x1, PT ;  /* 0x000000011100780c */ /* 0x001fe40003f25270 */
[----:B------:R-:W-:Y:S02]  /*10850*/  ULDC UR4, c[0x0][0xa88] ;  /* 0x0002a20000047ab9 */ /* 0x000fe40000000800 */
[----:B------:R-:W-:Y:S01]  /*10860*/  IMAD.U32 R12, RZ, RZ, UR4 ;  /* 0x00000004ff0c7e24 */ /* 0x000fe2000f8e00ff */
[----:B------:R-:W-:Y:S01]  /*10870*/  PLOP3.LUT P4, PT, PT, PT, UP0, 0x80, 0x0 ;  /* 0x000000000000781c */ /* 0x000fe20003f8f008 */
[----:B------:R-:W-:-:S04]  /*10880*/  ULDC UR4, c[0x0][0xad4] ;  /* 0x0002b50000047ab9 */ /* 0x000fc80000000800 */
[----:B------:R-:W-:Y:S02]  /*10890*/  @UP0 ULDC.64 UR12, c[0x0][0xc08] ;  /* 0x00030200000c0ab9 */ /* 0x000fe40000000a00 */
[----:B------:R-:W-:Y:S01]  /*108a0*/  @UP0 UIMAD.WIDE UR12, UR9, 0x4, UR12 ;  /* 0x00000004090c08a5 */ /* 0x000fe2000f8e020c */
[----:B------:R-:W0:Y:S01]  /*108b0*/  @P1 LDC R10, c[0x0][0xbec] ;  /* 0x0002fb00ff0a1b82 */ /* 0x000e220000000800 */
[----:B------:R-:W-:-:S04]  /*108c0*/  UISETP.NE.AND UP0, UPT, UR18, URZ, UPT ;  /* 0x0000003f1200728c */ /* 0x000fc8000bf05270 */
[----:B------:R-:W-:Y:S01]  /*108d0*/  USEL UR4, UR18, UR4, UP0 ;  /* 0x0000000412047287 */ /* 0x000fe20008000000 */
[----:B------:R-:W-:Y:S02]  /*108e0*/  IMAD.U32 R8, RZ, RZ, UR12 ;  /* 0x0000000cff087e24 */ /* 0x000fe4000f8e00ff */
[----:B------:R-:W1:Y:S01]  /*108f0*/  @P1 LDC R11, c[0x0][0xbf0] ;  /* 0x0002fc00ff0b1b82 */ /* 0x000e620000000800 */
[----:B------:R-:W-:Y:S01]  /*10900*/  UISETP.GT.AND UP1, UPT, UR4, 0x1, UPT ;  /* 0x000000010400788c */ /* 0x000fe2000bf24270 */
[----:B------:R-:W-:Y:S01]  /*10910*/  IMAD.U32 R9, RZ, RZ, UR13 ;  /* 0x0000000dff097e24 */ /* 0x000fe2000f8e00ff */
[----:B------:R-:W-:Y:S02]  /*10920*/  UMOV UR22, 0x9b8 ;  /* 0x000009b800167882 */ /* 0x000fe40000000000 */
[----:B------:R-:W-:Y:S02]  /*10930*/  USEL UR22, UR22, 0x978, UP1 ;  /* 0x0000097816167887 */ /* 0x000fe40008800000 */
[----:B------:R-:W-:Y:S01]  /*10940*/  UISETP.NE.U32.AND UP0, UPT, UR14, URZ, UPT ;  /* 0x0000003f0e00728c */ /* 0x000fe2000bf05070 */
[----:B------:R-:W-:Y:S01]  /*10950*/  VIADD R15, R192, UR16 ;  /* 0x00000010c00f7c36 */ /* 0x000fe20008000000 */
[----:B------:R-:W-:Y:S01]  /*10960*/  USHF.R.S32.HI UR12, URZ, 0x1f, UR9 ;  /* 0x0000001f3f0c7899 */ /* 0x000fe20008011409 */
[----:B------:R0:W5:Y:S01]  /*10970*/  @P4 LDG.E R12, desc[UR36][R8.64] ;  /* 0x00000024080c4981 */ /* 0x000162000c1e1900 */
[----:B------:R-:W-:Y:S01]  /*10980*/  UMOV UR4, URZ ;  /* 0x0000003f00047c82 */ /* 0x000fe20008000000 */
[----:B------:R-:W-:-:S02]  /*10990*/  UISETP.NE.AND.EX UP0, UPT, UR15, URZ, UPT, UP0 ;  /* 0x0000003f0f00728c */ /* 0x000fc4000bf05300 */
[----:B------:R-:W-:Y:S02]  /*109a0*/  USEL UR20, UR17, URZ, UP1 ;  /* 0x0000003f11147287 */ /* 0x000fe40008800000 */
[----:B------:R-:W-:Y:S02]  /*109b0*/  USEL UR9, UR9, URZ, !UP0 ;  /* 0x0000003f09097287 */ /* 0x000fe4000c000000 */
[----:B------:R-:W-:Y:S01]  /*109c0*/  USEL UR21, UR12, URZ, !UP0 ;  /* 0x0000003f0c157287 */ /* 0x000fe2000c000000 */
[----:B------:R-:W-:Y:S02]  /*109d0*/  ULDC.64 UR16, c[0x0][UR22+0x220] ;  /* 0x0000880016107abb */ /* 0x000fe40008000a00 */
[----:B------:R-:W-:Y:S01]  /*109e0*/  ULDC.64 UR12, c[0x0][UR22+0x218] ;  /* 0x00008600160c7abb */ /* 0x000fe20008000a00 */
[----:B------:R-:W-:Y:S01]  /*109f0*/  ULDC.64 UR18, c[0x0][UR22+0x228] ;  /* 0x00008a0016127abb */ /* 0x000fe20008000a00 */
[----:B------:R-:W-:Y:S01]  /*10a00*/  UIMAD.WIDE.U32 UR14, UR12, UR23, URZ ;  /* 0x000000170c0e72a5 */ /* 0x000fe2000f8e003f */
[----:B0-----:R-:W-:Y:S01]  /*10a10*/  @P1 IMAD.HI.U32 R8, R15, R10, RZ ;  /* 0x0000000a0f081227 */ /* 0x001fe200078e00ff */
[----:B------:R-:W-:-:S02]  /*10a20*/  UIMAD UR23, UR13, UR23, URZ ;  /* 0x000000170d1772a4 */ /* 0x000fc4000f8e023f */
[----:B------:R-:W-:Y:S02]  /*10a30*/  UIMAD UR17, UR17, UR9, URZ ;  /* 0x00000009111172a4 */ /* 0x000fe4000f8e023f */
[----:B------:R-:W-:Y:S02]  /*10a40*/  UIMAD.WIDE.U32 UR24, UR18, UR20, URZ ;  /* 0x00000014121872a5 */ /* 0x000fe4000f8e003f */
[----:B------:R-:W-:Y:S02]  /*10a50*/  UIMAD.WIDE.U32 UR12, UR16, UR9, URZ ;  /* 0x00000009100c72a5 */ /* 0x000fe4000f8e003f */
[----:B------:R-:W-:Y:S02]  /*10a60*/  UIMAD UR18, UR19, UR20, URZ ;  /* 0x00000014131272a4 */ /* 0x000fe4000f8e023f */
[----:B------:R-:W-:Y:S01]  /*10a70*/  UIMAD UR17, UR16, UR21, UR17 ;  /* 0x00000015101172a4 */ /* 0x000fe2000f8e0211 */
[----:B------:R-:W-:Y:S01]  /*10a80*/  IMAD.U32 R9, RZ, RZ, UR25 ;  /* 0x00000019ff097e24 */ /* 0x000fe2000f8e00ff */
[----:B------:R-:W-:-:S02]  /*10a90*/  UIADD3 UR18, UR25, UR18, URZ ;  /* 0x0000001219127290 */ /* 0x000fc4000fffe03f */
[----:B------:R-:W-:Y:S02]  /*10aa0*/  UIADD3 UR23, UR15, UR23, URZ ;  /* 0x000000170f177290 */ /* 0x000fe4000fffe03f */
[----:B------:R-:W-:Y:S02]  /*10ab0*/  UIADD3 UR17, UR13, UR17, URZ ;  /* 0x000000110d117290 */ /* 0x000fe4000fffe03f */
[----:B------:R-:W-:Y:S01]  /*10ac0*/  IMAD.U32 R14, RZ, RZ, UR18 ;  /* 0x00000012ff0e7e24 */ /* 0x000fe2000f8e00ff */
[----:B--2---:R-:W-:Y:S01]  /*10ad0*/  @P0 R2UR UR4, R3 ;  /* 0x00000000030402ca */ /* 0x004fe200000e0000 */
[----:B------:R-:W-:Y:S01]  /*10ae0*/  IMAD.MOV.U32 R3, RZ, RZ, R15 ;  /* 0x000000ffff037224 */ /* 0x000fe200078e000f */
[----:B-1----:R-:W-:Y:S01]  /*10af0*/  @P1 SHF.R.U32.HI R3, RZ, R11, R8 ;  /* 0x0000000bff031219 */ /* 0x002fe20000011608 */
[----:B------:R-:W-:-:S03]  /*10b00*/  IMAD.U32 R8, RZ, RZ, UR24 ;  /* 0x00000018ff087e24 */ /* 0x000fc6000f8e00ff */
[--C-:B------:R-:W-:Y:S01]  /*10b10*/  SHF.R.S32.HI R9, RZ, 0x1f, R3.reuse ;  /* 0x0000001fff097819 */ /* 0x100fe20000011403 */
[----:B------:R-:W-:-:S04]  /*10b20*/  IMAD.MOV R10, RZ, RZ, -R3 ;  /* 0x000000ffff0a7224 */ /* 0x000fc800078e0a03 */
[----:B------:R-:W-:Y:S02]  /*10b30*/  IMAD R11, R17, R10, R15 ;  /* 0x0000000a110b7224 */ /* 0x000fe400078e020f */
[----:B------:R-:W-:Y:S02]  /*10b40*/  UIADD3 UR14, UP0, UP2, UR12, UR14, UR4 ;  /* 0x0000000e0c0e7290 */ /* 0x000fe4000fa1e004 */
[----:B------:R-:W-:Y:S01]  /*10b50*/  USHF.R.S32.HI UR16, URZ, 0x1f, UR4 ;  /* 0x0000001f3f107899 */ /* 0x000fe20008011404 */
[----:B------:R-:W-:-:S03]  /*10b60*/  ULDC.64 UR12, c[0x0][UR22+0x210] ;  /* 0x00008400160c7abb */ /* 0x000fc60008000a00 */
        /* <DEDUP_REMOVED lines=13> */
[----:B------:R-:W-:Y:S08]  /*10c40*/  @P4 BRA `(.L_x_4574) ;  /* 0x0000000000104947 */ /* 0x000ff00003800000 */
[----:B------:R-:W-:Y:S05]  /*10c50*/  @!P0 BRA `(.L_x_4574) ;  /* 0x00000000000c8947 */ /* 0x000fea0003800000 */
[----:B------:R-:W2:Y:S04]  /*10c60*/  LDG.E R3, desc[UR36][R96.64] ;  /* 0x0000002460037981 */ /* 0x000ea8000c1e1900 */
[----:B-----5:R-:W2:Y:S02]  /*10c70*/  LDG.E R12, desc[UR36][R96.64+0x4] ;  /* 0x00000424600c7981 */ /* 0x020ea4000c1e1900 */
[----:B--2---:R-:W-:-:S07]  /*10c80*/  IMAD.IADD R12, R12, 0x1, -R3 ;  /* 0x000000010c0c7824 */ /* 0x004fce00078e0a03 */
.L_x_4574:
[----:B------:R-:W2:Y:S01]  /*10c90*/  LDL R3, [R1+0xc] ;  /* 0x00000c0001037983 */ /* 0x000ea20000100800 */
[----:B------:R-:W-:Y:S02]  /*10ca0*/  R2UR UR12, R23 ;  /* 0x00000000170c72ca */ /* 0x000fe400000e0000 */
[----:B------:R-:W-:Y:S01]  /*10cb0*/  LOP3.LUT P0, RZ, R222, 0x3, RZ, 0xc0, !PT ;  /* 0x00000003deff7812 */ /* 0x000fe2000780c0ff */
[----:B------:R-:W-:Y:S01]  /*10cc0*/  SHFL.IDX PT, R8, R13, RZ, 0x1c1f ;  /* 0x001c1fff0d087589 */ /* 0x000fe200000e0000 */
[----:B------:R-:W-:-:S03]  /*10cd0*/  PLOP3.LUT P3, PT, PT, PT, UP1, 0x80, 0x0 ;  /* 0x000000000000781c */ /* 0x000fc60003f6f018 */
[----:B------:R-:W0:Y:S04]  /*10ce0*/  SHFL.IDX PT, R9, R14, RZ, 0x1c1f ;  /* 0x001c1fff0e097589 */ /* 0x000e2800000e0000 */
[----:B------:R-:W-:Y:S04]  /*10cf0*/  SHFL.IDX PT, R10, R13, 0x1, 0x1c1f ;  /* 0x003c1f000d0a7f89 */ /* 0x000fe800000e0000 */
[----:B------:R-:W1:Y:S01]  /*10d00*/  SHFL.IDX PT, R11, R14, 0x1, 0x1c1f ;  /* 0x003c1f000e0b7f89 */ /* 0x000e6200000e0000 */
[----:B--2---:R-:W-:Y:S02]  /*10d10*/  VIADD R18, R3, UR12 ;  /* 0x0000000c03127c36 */ /* 0x004fe40008000000 */
[----:B-----5:R-:W-:-:S02]  /*10d20*/  IMAD R3, R12, R17, RZ ;  /* 0x000000110c037224 */ /* 0x020fc400078e02ff */
[----:B------:R-:W-:-:S03]  /*10d30*/  VIADD R12, R18, 0x8 ;  /* 0x00000008120c7836 */ /* 0x000fc60000000000 */
[-C--:B------:R-:W-:Y:S02]  /*10d40*/  ISETP.GE.OR P2, PT, R18, R3.reuse, P0 ;  /* 0x000000031200720c */ /* 0x080fe40000746670 */
[----:B------:R-:W-:-:S11]  /*10d50*/  ISETP.GE.OR P0, PT, R12, R3, P0 ;  /* 0x000000030c00720c */ /* 0x000fd60000706670 */
[----:B0-----:R0:W-:Y:S01]  /*10d60*/  @!P2 ST.E desc[UR36][R8.64], R0 ;  /* 0x000000000800a985 */ /* 0x0011e2000c101924 */
[----:B------:R-:W-:-:S03]  /*10d70*/  ISETP.GE.AND P2, PT, R18, R3, PT ;  /* 0x000000031200720c */ /* 0x000fc60003f46270 */
[----:B-1----:R0:W-:Y:S01]  /*10d80*/  @!P0 ST.E desc[UR36][R10.64], R2 ;  /* 0x000000020a008985 */ /* 0x0021e2000c101924 */
[----:B------:R-:W-:Y:S01]  /*10d90*/  ISETP.GE.AND P0, PT, R12, R3, PT ;  /* 0x000000030c00720c */ /* 0x000fe20003f06270 */
[----:B------:R-:W-:-:S12]  /*10da0*/  @P3 BRA `(.L_x_4575) ;  /* 0x0000000c004c3947 */ /* 0x000fd80003800000 */
[----:B------:R-:W-:Y:S01]  /*10db0*/  IMAD.SHL.U32 R63, R194, 0x8, RZ ;  /* 0x00000008c23f7824 */ /* 0x000fe200078e00ff */
[----:B------:R-:W1:Y:S01]  /*10dc0*/  @P1 LDC R57, c[0x0][0xbec] ;  /* 0x0002fb00ff391b82 */ /* 0x000e620000000800 */
[----:B------:R-:W-:Y:S01]  /*10dd0*/  IMAD.MOV.U32 R5, RZ, RZ, 0x2 ;  /* 0x00000002ff057424 */ /* 0x000fe200078e00ff */
[----:B------:R-:W-:Y:S01]  /*10de0*/  ULDC.64 UR14, c[0x0][0xaa0] ;  /* 0x0002a800000e7ab9 */ /* 0x000fe20000000a00 */
[----:B------:R-:W-:Y:S01]  /*10df0*/  IMAD R4, R219, 0x40, R63 ;  /* 0x00000040db047824 */ /* 0x000fe200078e023f */
[----:B------:R-:W-:Y:S02]  /*10e00*/  R2UR UR17, R23 ;  /* 0x00000000171172ca */ /* 0x000fe400000e0000 */
[----:B------:R-:W-:Y:S01]  /*10e10*/  R2UR UR18, R209 ;  /* 0x00000000d11272ca */ /* 0x000fe200000e0000 */
[----:B------:R-:W-:Y:S01]  /*10e20*/  IMAD.WIDE R4, R4, R5, UR10 ;  /* 0x0000000a04047e25 */ /* 0x000fe2000f8e0205 */
[----:B------:R-:W2:Y:S02]  /*10e30*/  @P1 LDC R61, c[0x0][0xbf0] ;  /* 0x0002fc00ff3d1b82 */ /* 0x000ea40000000800 */
[C---:B------:R-:W-:Y:S01]  /*10e40*/  IADD3 R29, P2, R4.reuse, 0x5000, RZ ;  /* 0x00005000041d7810 */ /* 0x040fe20007f5e0ff */
[----:B------:R-:W-:Y:S01]  /*10e50*/  UIMAD UR12, UR16, UR14, URZ ;  /* 0x0000000e100c72a4 */ /* 0x000fe2000f8e023f */
[----:B0-----:R-:W-:-:S02]  /*10e60*/  IADD3 R9, P4, R4, 0x1000, RZ ;  /* 0x0000100004097810 */ /* 0x001fc40007f9e0ff */
[----:B------:R-:W-:Y:S02]  /*10e70*/  LOP3.LUT R28, R29, 0x380, RZ, 0xc0, !PT ;  /* 0x000003801d1c7812 */ /* 0x000fe400078ec0ff */
[----:B------:R-:W-:Y:S02]  /*10e80*/  IADD3 R13, P3, R4, 0x2000, RZ ;  /* 0x00002000040d7810 */ /* 0x000fe40007f7e0ff */
[----:B------:R-:W-:Y:S02]  /*10e90*/  SHF.R.U64 R28, R28, 0x3, RZ ;  /* 0x000000031c1c7819 */ /* 0x000fe400000012ff */
[----:B------:R-:W-:Y:S02]  /*10ea0*/  IADD3 R21, P6, R4, 0x3000, RZ ;  /* 0x0000300004157810 */ /* 0x000fe40007fde0ff */
[----:B------:R-:W-:Y:S01]  /*10eb0*/  LOP3.LUT R28, R28, R29, RZ, 0x3c, !PT ;  /* 0x0000001d1c1c7212 */ /* 0x000fe200078e3cff */
[----:B------:R-:W-:Y:S01]  /*10ec0*/  IMAD.X R29, RZ, RZ, R5, P2 ;  /* 0x000000ffff1d7224 */ /* 0x000fe200010e0605 */
[----:B------:R-:W-:-:S02]  /*10ed0*/  IADD3 R7, P2, R4, 0xb000, RZ ;  /* 0x0000b00004077810 */ /* 0x000fc40007f5e0ff */
[----:B------:R-:W-:Y:S02]  /*10ee0*/  IADD3 R25, P5, R4, 0x4000, RZ ;  /* 0x0000400004197810 */ /* 0x000fe40007fbe0ff */
[----:B------:R-:W-:Y:S01]  /*10ef0*/  LOP3.LUT R0, R7, 0x380, RZ, 0xc0, !PT ;  /* 0x0000038007007812 */ /* 0x000fe200078ec0ff */
[----:B------:R-:W-:Y:S01]  /*10f00*/  UIMAD UR12, UR4, UR15, UR12 ;  /* 0x0000000f040c72a4 */ /* 0x000fe2000f8e020c */
[----:B------:R-:W-:Y:S01]  /*10f10*/  LOP3.LUT R8, R9, 0x380, RZ, 0xc0, !PT ;  /* 0x0000038009087812 */ /* 0x000fe200078ec0ff */
[----:B------:R-:W-:Y:S01]  /*10f20*/  UIMAD.WIDE.U32 UR10, UR4, UR14, URZ ;  /* 0x0000000e040a72a5 */ /* 0x000fe2000f8e003f */
[----:B------:R-:W-:Y:S01]  /*10f30*/  SHF.R.U64 R0, R0, 0x3, RZ ;  /* 0x0000000300007819 */ /* 0x000fe200000012ff */
[----:B------:R-:W-:Y:S01]  /*10f40*/  IMAD.X R53, RZ, RZ, R5, P2 ;  /* 0x000000ffff357224 */ /* 0x000fe200010e0605 */
[----:B------:R-:W-:Y:S01]  /*10f50*/  LOP3.LUT R12, R13, 0x380, RZ, 0xc0, !PT ;  /* 0x000003800d0c7812 */ /* 0x000fe200078ec0ff */
[----:B------:R-:W5:Y:S01]  /*10f60*/  LD.E.128 R28, desc[UR36][R28.64] ;  /* 0x000000241c1c7980 */ /* 0x000f62000c101d00 */
[----:B------:R-:W-:-:S02]  /*10f70*/  LOP3.LUT R20, R21, 0x380, RZ, 0xc0, !PT ;  /* 0x0000038015147812 */ /* 0x000fc400078ec0ff */
[----:B------:R-:W-:Y:S02]  /*10f80*/  LOP3.LUT R24, R25, 0x380, RZ, 0xc0, !PT ;  /* 0x0000038019187812 */ /* 0x000fe400078ec0ff */
[----:B------:R-:W-:Y:S01]  /*10f90*/  LOP3.LUT R52, R0, R7, RZ, 0x3c, !PT ;  /* 0x0000000700347212 */ /* 0x000fe200078e3cff */
[----:B------:R-:W-:Y:S01]  /*10fa0*/  IMAD R0, R194, 0x20, R219 ;  /* 0x00000020c2007824 */ /* 0x000fe200078e02db */
[----:B------:R-:W-:Y:S01]  /*10fb0*/  UIADD3 UR11, UR11, UR12, URZ ;  /* 0x0000000c0b0b7290 */ /* 0x000fe2000fffe03f */
[----:B------:R-:W-:Y:S02]  /*10fc0*/  SHF.R.U64 R8, R8, 0x3, RZ ;  /* 0x0000000308087819 */ /* 0x000fe400000012ff */
[----:B------:R-:W-:Y:S01]  /*10fd0*/  SHF.R.U64 R12, R12, 0x3, RZ ;  /* 0x000000030c0c7819 */ /* 0x000fe200000012ff */
[----:B------:R-:W-:Y:S01]  /*10fe0*/  ULDC.64 UR12, c[0x0][0xae8] ;  /* 0x0002ba00000c7ab9 */ /* 0x000fe20000000a00 */
[----:B------:R-:W-:Y:S02]  /*10ff0*/  SHF.R.U64 R20, R20, 0x3, RZ ;  /* 0x0000000314147819 */ /* 0x000fe400000012ff */
[----:B------:R-:W-:Y:S01]  /*11000*/  SHF.R.U64 R24, R24, 0x3, RZ ;  /* 0x0000000318187819 */ /* 0x000fe200000012ff */
[----:B------:R-:W-:Y:S01]  /*11010*/  VIADD R18, R0, UR17 ;  /* 0x0000001100127c36 */ /* 0x000fe20008000000 */
        /* <DEDUP_REMOVED lines=10> */
[----:B------:R-:W-:Y:S01]  /*110c0*/  USHF.R.S32.HI UR4, URZ, 0x1f, UR9 ;  /* 0x0000001f3f047899 */ /* 0x000fe20008011409 */
[----:B------:R-:W-:Y:S01]  /*110d0*/  IADD3 R37, P4, R4, 0x7000, RZ ;  /* 0x0000700004257810 */ /* 0x000fe20007f9e0ff */
[----:B-1----:R-:W-:Y:S01]  /*110e0*/  @P1 IMAD.HI.U32 R0, R18, R57, RZ ;  /* 0x0000003912001227 */ /* 0x002fe200078e00ff */
[C---:B------:R-:W-:Y:S01]  /*110f0*/  IADD3 R41, P3, R4.reuse, 0x8000, RZ ;  /* 0x0000800004297810 */ /* 0x040fe20007f7e0ff */
[----:B------:R-:W-:Y:S01]  /*11100*/  UIMAD UR11, UR18, UR13, UR11 ;  /* 0x0000000d120b72a4 */ /* 0x000fe2000f8e020b */
[C---:B------:R-:W-:Y:S01]  /*11110*/  IADD3 R45, P6, R4.reuse, 0x9000, RZ ;  /* 0x00009000042d7810 */ /* 0x040fe20007fde0ff */
[----:B------:R-:W-:Y:S01]  /*11120*/  IMAD.MOV.U32 R59, RZ, RZ, R18 ;  /* 0x000000ffff3b7224 */ /* 0x000fe200078e0012 */
[----:B------:R-:W-:Y:S01]  /*11130*/  IADD3 R49, P5, R4, 0xa000, RZ ;  /* 0x0000a00004317810 */ /* 0x000fe20007fbe0ff */
        /* <DEDUP_REMOVED lines=8> */
[----:B------:R-:W-:Y:S02]  /*111c0*/  LOP3.LUT R48, R49, 0x380, RZ, 0xc0, !PT ;  /* 0x0000038031307812 */ /* 0x000fe400078ec0ff */
[----:B------:R-:W-:Y:S01]  /*111d0*/  LOP3.LUT R11, R4, 0x380, RZ, 0xc0, !PT ;  /* 0x00000380040b7812 */ /* 0x000fe200078ec0ff */
[----:B------:R-:W5:Y:S01]  /*111e0*/  LD.E.128 R24, desc[UR36][R24.64] ;  /* 0x0000002418187980 */ /* 0x000f62000c101d00 */
[----:B--2---:R-:W-:Y:S01]  /*111f0*/  @P1 SHF.R.U32.HI R59, RZ, R61, R0 ;  /* 0x0000003dff3b1219 */ /* 0x004fe20000011600 */
[----:B------:R-:W-:Y:S01]  /*11200*/  UIMAD UR4, UR9, UR13, UR4 ;  /* 0x0000000d090472a4 */ /* 0x000fe2000f8e0204 */
[----:B------:R-:W-:Y:S01]  /*11210*/  SHF.R.U64 R32, R32, 0x3, RZ ;  /* 0x0000000320207819 */ /* 0x000fe200000012ff */
[----:B------:R-:W-:Y:S01]  /*11220*/  UIMAD.WIDE.U32 UR10, UR9, UR12, UR10 ;  /* 0x0000000c090a72a5 */ /* 0x000fe2000f8e000a */
[----:B------:R-:W-:Y:S01]  /*11230*/  SHF.R.U64 R36, R36, 0x3, RZ ;  /* 0x0000000324247819 */ /* 0x000fe200000012ff */
[----:B------:R-:W5:Y:S01]  /*11240*/  LD.E.128 R52, desc[UR36][R52.64] ;  /* 0x0000002434347980 */ /* 0x000f62000c101d00 */
[----:B------:R-:W-:-:S02]  /*11250*/  SHF.R.U64 R40, R40, 0x3, RZ ;  /* 0x0000000328287819 */ /* 0x000fc400000012ff */
[----:B------:R-:W-:Y:S02]  /*11260*/  SHF.R.U64 R44, R44, 0x3, RZ ;  /* 0x000000032c2c7819 */ /* 0x000fe400000012ff */
[----:B------:R-:W-:Y:S01]  /*11270*/  SHF.R.U64 R48, R48, 0x3, RZ ;  /* 0x0000000330307819 */ /* 0x000fe200000012ff */
[--C-:B------:R-:W-:Y:S01]  /*11280*/  IMAD.MOV R2, RZ, RZ, -R59.reuse ;  /* 0x000000ffff027224 */ /* 0x100fe200078e0a3b */
[----:B------:R-:W-:Y:S02]  /*11290*/  SHF.R.U64 R11, R11, 0x3, RZ ;  /* 0x000000030b0b7819 */ /* 0x000fe400000012ff */
[----:B------:R-:W-:Y:S01]  /*112a0*/  SHF.R.S32.HI R0, RZ, 0x1f, R59 ;  /* 0x0000001fff007819 */ /* 0x000fe2000001143b */
[----:B------:R-:W-:Y:S01]  /*112b0*/  UIADD3 UR4, UR11, UR4, URZ ;  /* 0x000000040b047290 */ /* 0x000fe2000fffe03f */
        /* <DEDUP_REMOVED lines=14> */
[----:B------:R-:W-:Y:S01]  /*113a0*/  IMAD R17, R17, R2, R18 ;  /* 0x0000000211117224 */ /* 0x000fe200078e0212 */
[----:B------:R-:W5:Y:S01]  /*113b0*/  LD.E.128 R4, desc[UR36][R4.64] ;  /* 0x0000002404047980 */ /* 0x000f62000c101d00 */
[----:B------:R-:W-:Y:S02]  /*113c0*/  IMAD.U32 R57, RZ, RZ, UR11 ;  /* 0x0000000bff397e24 */ /* 0x000fe4000f8e00ff */
[----:B------:R-:W-:Y:S01]  /*113d0*/  IMAD.U32 R56, RZ, RZ, UR10 ;  /* 0x0000000aff387e24 */ /* 0x000fe2000f8e00ff */
[----:B------:R-:W5:Y:S01]  /*113e0*/  LD.E.128 R32, desc[UR36][R32.64] ;  /* 0x0000002420207980 */ /* 0x000f62000c101d00 */
[----:B------:R-:W-:Y:S01]  /*113f0*/  IMAD.U32 R57, RZ, RZ, UR4 ;  /* 0x00000004ff397e24 */ /* 0x000fe2000f8e00ff */
[----:B------:R-:W-:Y:S01]  /*11400*/  ULDC.64 UR10, c[0x0][0xad8] ;  /* 0x0002b600000a7ab9 */ /* 0x000fe20000000a00 */
[----:B------:R-:W-:Y:S01]  /*11410*/  IMAD R61, R59, UR13, R0 ;  /* 0x0000000d3b3d7c24 */ /* 0x000fe2000f8e0200 */
[----:B------:R-:W5:Y:S01]  /*11420*/  LD.E.128 R36, desc[UR36][R36.64] ;  /* 0x0000002424247980 */ /* 0x000f62000c101d00 */
[----:B------:R-:W-:-:S03]  /*11430*/  SHF.R.S32.HI R0, RZ, 0x1f, R17 ;  /* 0x0000001fff007819 */ /* 0x000fc60000011411 */
[----:B------:R-:W5:Y:S01]  /*11440*/  LD.E.128 R40, desc[UR36][R40.64] ;  /* 0x0000002428287980 */ /* 0x000f62000c101d00 */
[----:B------:R-:W-:-:S03]  /*11450*/  IMAD.WIDE.U32 R56, R59, UR12, R56 ;  /* 0x0000000c3b387c25 */ /* 0x000fc6000f8e0038 */
        /* <DEDUP_REMOVED lines=8> */
[----:B------:R-:W-:-:S02]  /*114e0*/  IMAD R2, R0, UR10, RZ ;  /* 0x0000000a00027c24 */ /* 0x000fc4000f8e02ff */
[----:B------:R-:W-:Y:S02]  /*114f0*/  VIADD R18, R219, UR17 ;  /* 0x00000011db127c36 */ /* 0x000fe40008000000 */
[----:B------:R-:W-:Y:S02]  /*11500*/  IMAD.IADD R57, R57, 0x1, R61 ;  /* 0x0000000139397824 */ /* 0x000fe400078e023d */
[C---:B------:R-:W-:Y:S02]  /*11510*/  IMAD R59, R17.reuse, UR11, R2 ;  /* 0x0000000b113b7c24 */ /* 0x040fe4000f8e0202 */
[C---:B------:R-:W-:Y:S01]  /*11520*/  VIADD R2, R18.reuse, 0x40 ;  /* 0x0000004012027836 */ /* 0x040fe20000000000 */
[----:B------:R-:W-:Y:S01]  /*11530*/  UIADD3 UR8, UR8, 0x30820, URZ ;  /* 0x0003082008087890 */ /* 0x000fe2000fffe03f */
        /* <DEDUP_REMOVED lines=33> */
.L_x_4577:
[----:B------:R-:W-:Y:S05]  /*11750*/  BSYNC B1 ;  /* 0x0000000000017941 */ /* 0x000fea0003800000 */
.L_x_4576:
[----:B--2---:R2:W4:Y:S01]  /*11760*/  SHFL.IDX PT, R0, R17, 0x1, 0x181f ;  /* 0x00381f0011007f89 */ /* 0x00452200000e0000 */
[----:B------:R-:W-:Y:S03]  /*11770*/  BSSY B1, `(.L_x_4578) ;  /* 0x0000010000017945 */ /* 0x000fe60003800000 */
[----:B---3-5:R2:W3:Y:S01]  /*11780*/  SHFL.IDX PT, R24, R2, 0x1, 0x181f ;  /* 0x00381f0002187f89 */ /* 0x0284e200000e0000 */
        /* <DEDUP_REMOVED lines=14> */
.L_x_4579:
[----:B------:R-:W-:Y:S05]  /*11870*/  BSYNC B1 ;  /* 0x0000000000017941 */ /* 0x000fea0003800000 */
.L_x_4578:
        /* <DEDUP_REMOVED lines=17> */
.L_x_4581:
[----:B------:R-:W-:Y:S05]  /*11990*/  BSYNC B1 ;  /* 0x0000000000017941 */ /* 0x000fea0003800000 */
.L_x_4580:
[----:B0-----:R-:W-:Y:S01]  /*119a0*/  VIADD R0, R18, 0x60 ;  /* 0x0000006012007836 */ /* 0x001fe20000000000 */
[----:B--2-4-:R-:W0:Y:S04]  /*119b0*/  SHFL.IDX PT, R17, R17, 0x3, 0x181f ;  /* 0x00781f0011117f89 */ /* 0x014e2800000e0000 */
[----:B------:R-:W-:Y:S01]  /*119c0*/  ISETP.GE.AND P0, PT, R0, R3, PT ;  /* 0x000000030000720c */ /* 0x000fe20003f06270 */
[----:B------:R2:W4:-:S12]  /*119d0*/  SHFL.IDX PT, R6, R2, 0x3, 0x181f ;  /* 0x00781f0002067f89 */ /* 0x00051800000e0000 */
[----:B--2---:R-:W-:Y:S05]  /*119e0*/  @P0 BRA `(.L_x_4582) ;  /* 0x00000020006c0947 */ /* 0x004fea0003800000 */
[----:B------:R-:W-:Y:S02]  /*119f0*/  ULDC UR4, c[0x0][0xac8] ;  /* 0x0002b20000047ab9 */ /* 0x000fe40000000800 */
[----:B------:R-:W-:Y:S02]  /*11a00*/  ISETP.GE.AND P2, PT, R63, UR4, PT ;  /* 0x000000043f007c0c */ /* 0x000fe4000bf46270 */
[----:B------:R-:W-:-:S11]  /*11a10*/  ISETP.GE.AND P3, PT, R65, UR4, PT ;  /* 0x0000000441007c0c */ /* 0x000fd6000bf66270 */
[-C--:B----4-:R-:W-:Y:S02]  /*11a20*/  @!P2 LEA R2, P0, R63, R6.reuse, 0x1 ;  /* 0x000000063f02a211 */ /* 0x090fe400078008ff */
        /* <DEDUP_REMOVED lines=11> */
.L_x_4575:
[----:B------:R-:W-:Y:S01]  /*11ae0*/  ULDC.64 UR14, c[0x0][0xb08] ;  /* 0x0002c200000e7ab9 */ /* 0x000fe20000000a00 */
[----:B------:R-:W-:Y:S01]  /*11af0*/  R2UR UR18, R209 ;  /* 0x00000000d11272ca */ /* 0x000fe200000e0000 */
[----:B------:R-:W-:Y:S01]  /*11b00*/  UIMAD UR12, UR16, UR14, URZ ;  /* 0x0000000e100c72a4 */ /* 0x000fe2000f8e023f */
[----:B0-----:R-:W0:Y:S01]  /*11b10*/  @P1 LDC R0, c[0x0][0xbec] ;  /* 0x0002fb00ff001b82 */ /* 0x001e220000000800 */
[----:B------:R-:W-:Y:S01]  /*11b20*/  UIMAD.WIDE.U32 UR10, UR4, UR14, URZ ;  /* 0x0000000e040a72a5 */ /* 0x000fe2000f8e003f */
[----:B------:R-:W-:Y:S01]  /*11b30*/  R2UR UR17, R208 ;  /* 0x00000000d01172ca */ /* 0x000fe200000e0000 */
[----:B------:R-:W-:Y:S01]  /*11b40*/  UIMAD UR12, UR4, UR15, UR12 ;  /* 0x0000000f040c72a4 */ /* 0x000fe2000f8e020c */
[----:B------:R-:W-:Y:S01]  /*11b50*/  IMAD.MOV.U32 R9, RZ, RZ, R15 ;  /* 0x000000ffff097224 */ /* 0x000fe200078e000f */
[----:B------:R-:W-:Y:S01]  /*11b60*/  USHF.R.S32.HI UR4, URZ, 0x1f, UR9 ;  /* 0x0000001f3f047899 */ /* 0x000fe20008011409 */
[----:B------:R-:W-:Y:S01]  /*11b70*/  BSSY B1, `(.L_x_4583) ;  /* 0x000009c000017945 */ /* 0x000fe20003800000 */
[----:B------:R-:W-:Y:S01]  /*11b80*/  UIADD3 UR11, UR11, UR12, URZ ;  /* 0x0000000c0b0b7290 */ /* 0x000fe2000fffe03f */
[----:B------:R-:W1:Y:S01]  /*11b90*/  @P1 LDC R3, c[0x0][0xbf0] ;  /* 0x0002fc00ff031b82 */ /* 0x000e620000000800 */
[----:B------:R-:W-:Y:S01]  /*11ba0*/  UIADD3 UR8, UR8, 0x30820, URZ ;  /* 0x0003082008087890 */ /* 0x000fe2000fffe03f */
[----:B------:R-:W-:Y:S01]  /*11bb0*/  SHF.R.S32.HI R73, RZ, 0x1f, R217 ;  /* 0x0000001fff497819 */ /* 0x000fe200000114d9 */
[----:B------:R-:W-:Y:S01]  /*11bc0*/  ULDC.64 UR12, c[0x0][0xb38] ;  /* 0x0002ce00000c7ab9 */ /* 0x000fe20000000a00 */
[----:B------:R-:W-:Y:S01]  /*11bd0*/  SHF.R.S32.HI R74, RZ, 0x1f, R218 ;  /* 0x0000001fff4a7819 */ /* 0x000fe200000114da */
[----:B------:R-:W-:-:S02]  /*11be0*/  UIMAD.WIDE.U32 UR10, UR18, UR12, UR10 ;  /* 0x0000000c120a72a5 */ /* 0x000fc4000f8e000a */
[----:B------:R-:W-:Y:S02]  /*11bf0*/  UPRMT UR8, URZ, 0x654, UR8 ;  /* 0x000006543f087896 */ /* 0x000fe40008000008 */
[----:B------:R-:W-:-:S03]  /*11c00*/  UIMAD UR11, UR18, UR13, UR11 ;  /* 0x0000000d120b72a4 */ /* 0x000fc6000f8e020b */
[----:B------:R-:W-:Y:S02]  /*11c10*/  ULDC.64 UR12, c[0x0][0xb40] ;  /* 0x0002d000000c7ab9 */ /* 0x000fe40000000a00 */
[----:B------:R-:W-:Y:S02]  /*11c20*/  UIMAD UR4, UR4, UR12, URZ ;  /* 0x0000000c040472a4 */ /* 0x000fe4000f8e023f */
        /* <DEDUP_REMOVED lines=10> */
[----:B------:R-:W-:Y:S02]  /*11cd0*/  UIMAD UR4, UR17, UR13, UR11 ;  /* 0x0000000d110472a4 */ /* 0x000fe4000f8e020b */
[----:B------:R-:W-:Y:S01]  /*11ce0*/  IMAD.U32 R3, RZ, RZ, UR11 ;  /* 0x0000000bff037e24 */ /* 0x000fe2000f8e00ff */
[----:B------:R-:W-:Y:S01]  /*11cf0*/  ULDC.64 UR12, c[0x0][0xb30] ;  /* 0x0002cc00000c7ab9 */ /* 0x000fe20000000a00 */
[----:B------:R-:W-:Y:S02]  /*11d00*/  IMAD R17, R17, R2, R15 ;  /* 0x0000000211117224 */ /* 0x000fe400078e020f */
[----:B------:R-:W-:-:S02]  /*11d10*/  IMAD R0, R0, UR12, RZ ;  /* 0x0000000c00007c24 */ /* 0x000fc4000f8e02ff */
        /* <DEDUP_REMOVED lines=25> */
[----:B------:R-:W-:Y:S02]  /*11eb0*/  SHF.R.S32.HI R13, RZ, 0x1f, R207 ;  /* 0x0000001fff0d7819 */ /* 0x000fe400000114cf */
[----:B------:R-:W-:Y:S02]  /*11ec0*/  SHF.R.S32.HI R72, RZ, 0x1f, R23 ;  /* 0x0000001fff487819 */ /* 0x000fe40000011417 */
[----:B-1----:R-:W-:Y:S01]  /*11ed0*/  @!P4 LEA R10, P5, R218, R2, 0x2 ;  /* 0x00000002da0ac211 */ /* 0x002fe200078a10ff */
[----:B--2---:R-:W-:-:S03]  /*11ee0*/  @!P1 IMAD.WIDE R8, R19, 0x4, R2 ;  /* 0x0000000413089825 */ /* 0x004fc600078e0202 */
[-C--:B------:R-:W-:Y:S02]  /*11ef0*/  @!P4 LEA.HI.X R11, R218, R3.reuse, R74, 0x2, P5 ;  /* 0x00000003da0bc211 */ /* 0x080fe400028f144a */
[----:B------:R-:W-:Y:S01]  /*11f00*/  ISETP.GE.AND P5, PT, R23, UR4, PT ;  /* 0x0000000417007c0c */ /* 0x000fe2000bfa6270 */
[----:B------:R1:W-:Y:S01]  /*11f10*/  @!P1 ST.E.64 desc[UR36][R8.64], R24 ;  /* 0x0000001808009985 */ /* 0x0003e2000c101b24 */
[-C--:B------:R-:W-:Y:S02]  /*11f20*/  @!P2 LEA R14, P1, R15, R2.reuse, 0x2 ;  /* 0x000000020f0ea211 */ /* 0x080fe400078210ff */
[----:B------:R-:W-:Y:S01]  /*11f30*/  @!P3 LEA R12, P6, R207, R2, 0x2 ;  /* 0x00000002cf0cb211 */ /* 0x000fe200078c10ff */
[----:B------:R2:W-:Y:S01]  /*11f40*/  @!P4 ST.E.64 desc[UR36][R10.64], R28 ;  /* 0x0000001c0a00c985 */ /* 0x0005e2000c101b24 */
[----:B------:R-:W-:Y:S02]  /*11f50*/  ISETP.GE.AND P4, PT, R206, UR4, PT ;  /* 0x00000004ce007c0c */ /* 0x000fe4000bf86270 */
[----:B------:R-:W-:-:S02]  /*11f60*/  @!P2 LEA.HI.X R15, R15, R3, R18, 0x2, P1 ;  /* 0x000000030f0fa211 */ /* 0x000fc400008f1412 */
[----:B------:R-:W-:Y:S02]  /*11f70*/  ISETP.GE.AND P1, PT, R205, UR4, PT ;  /* 0x00000004cd007c0c */ /* 0x000fe4000bf26270 */
[-C--:B------:R-:W-:Y:S02]  /*11f80*/  @!P3 LEA.HI.X R13, R207, R3.reuse, R13, 0x2, P6 ;  /* 0x00000003cf0db211 */ /* 0x080fe400030f140d */
[CC--:B------:R-:W-:Y:S02]  /*11f90*/  @!P5 LEA R22, P6, R23.reuse, R2.reuse, 0x2 ;  /* 0x000000021716d211 */ /* 0x0c0fe400078c10ff */
[----:B-1----:R-:W-:Y:S01]  /*11fa0*/  SHF.R.S32.HI R9, RZ, 0x1f, R206 ;  /* 0x0000001fff097819 */ /* 0x002fe200000114ce */
[----:B------:R1:W-:Y:S01]  /*11fb0*/  @!P3 ST.E.64 desc[UR36][R12.64], R32 ;  /* 0x000000200c00b985 */ /* 0x0003e2000c101b24 */
[----:B------:R-:W-:Y:S02]  /*11fc0*/  @!P5 LEA.HI.X R23, R23, R3, R72, 0x2, P6 ;  /* 0x000000031717d211 */ /* 0x000fe400030f1448 */
[----:B------:R-:W-:Y:S01]  /*11fd0*/  @!P4 LEA R8, P6, R206, R2, 0x2 ;  /* 0x00000002ce08c211 */ /* 0x000fe200078c10ff */
[----:B------:R3:W-:Y:S01]  /*11fe0*/  @!P2 ST.E.64 desc[UR36][R14.64], R36 ;  /* 0x000000240e00a985 */ /* 0x0007e2000c101b24 */
[----:B------:R-:W-:-:S02]  /*11ff0*/  ISETP.GE.AND P3, PT, R204, UR4, PT ;  /* 0x00000004cc007c0c */ /* 0x000fc4000bf66270 */
[----:B------:R-:W-:Y:S01]  /*12000*/  ISETP.GE.AND P2, PT, R203, UR4, PT ;  /* 0x00000004cb007c0c */ /* 0x000fe2000bf46270 */
[----:B------:R4:W-:Y:S01]  /*12010*/  @!P5 ST.E.64 desc[UR36][R22.64], R40 ;  /* 0x000000281600d985 */ /* 0x0009e2000c101b24 */
[-C--:B------:R-:W-:Y:S02]  /*12020*/  @!P4 LEA.HI.X R9, R206, R3.reuse, R9, 0x2, P6 ;  /* 0x00000003ce09c211 */ /* 0x080fe400030f1409 */
[----:B--2---:R-:W-:Y:S02]  /*12030*/  SHF.R.S32.HI R11, RZ, 0x1f, R205 ;  /* 0x0000001fff0b7819 */ /* 0x004fe400000114cd */
[C---:B------:R-:W-:Y:S01]  /*12040*/  @!P1 LEA R10, P5, R205.reuse, R2, 0x2 ;  /* 0x00000002cd0a9211 */ /* 0x040fe200078a10ff */
[----:B------:R2:W-:Y:S01]  /*12050*/  @!P4 ST.E.64 desc[UR36][R8.64], R44 ;  /* 0x0000002c0800c985 */ /* 0x0005e2000c101b24 */
[----:B------:R-:W-:Y:S02]  /*12060*/  ISETP.GE.AND P4, PT, R202, UR4, PT ;  /* 0x00000004ca007c0c */ /* 0x000fe4000bf86270 */
[----:B------:R-:W-:-:S02]  /*12070*/  @!P1 LEA.HI.X R11, R205, R3, R11, 0x2, P5 ;  /* 0x00000003cd0b9211 */ /* 0x000fc400028f140b */
[----:B------:R-:W-:Y:S02]  /*12080*/  ISETP.GE.AND P5, PT, R201, UR4, PT ;  /* 0x00000004c9007c0c */ /* 0x000fe4000bfa6270 */
[----:B------:R-:W-:Y:S01]  /*12090*/  SHF.R.S32.HI R25, RZ, 0x1f, R204 ;  /* 0x0000001fff197819 */ /* 0x000fe200000114cc */
[----:B------:R5:W-:Y:S01]  /*120a0*/  @!P1 ST.E.64 desc[UR36][R10.64], R48 ;  /* 0x000000300a009985 */ /* 0x000be2000c101b24 */
[CC--:B-1----:R-:W-:Y:S02]  /*120b0*/  @!P3 LEA R12, P6, R204.reuse, R2.reuse, 0x2 ;  /* 0x00000002cc0cb211 */ /* 0x0c2fe400078c10ff */
[----:B---3--:R-:W-:Y:S02]  /*120c0*/  SHF.R.S32.HI R15, RZ, 0x1f, R203 ;  /* 0x0000001fff0f7819 */ /* 0x008fe400000114cb */
[----:B------:R-:W-:Y:S02]  /*120d0*/  @!P2 LEA R14, P1, R203, R2, 0x2 ;  /* 0x00000002cb0ea211 */ /* 0x000fe400078210ff */
[----:B------:R-:W-:-:S02]  /*120e0*/  @!P3 LEA.HI.X R13, R204, R3, R25, 0x2, P6 ;  /* 0x00000003cc0db211 */ /* 0x000fc400030f1419 */
[----:B------:R-:W-:Y:S02]  /*120f0*/  @!P2 LEA.HI.X R15, R203, R3, R15, 0x2, P1 ;  /* 0x00000003cb0fa211 */ /* 0x000fe400008f140f */
[----:B----4-:R-:W-:Y:S01]  /*12100*/  SHF.R.S32.HI R23, RZ, 0x1f, R202 ;  /* 0x0000001fff177819 */ /* 0x010fe200000114ca */
[----:B------:R1:W-:Y:S01]  /*12110*/  @!P3 ST.E.64 desc[UR36][R12.64], R52 ;  /* 0x000000340c00b985 */ /* 0x0003e2000c101b24 */
[-C--:B--2---:R-:W-:Y:S02]  /*12120*/  @!P4 LEA R8, P6, R202, R2.reuse, 0x2 ;  /* 0x00000002ca08c211 */ /* 0x084fe400078c10ff */
[----:B------:R-:W-:Y:S01]  /*12130*/  SHF.R.S32.HI R18, RZ, 0x1f, R201 ;  /* 0x0000001fff127819 */ /* 0x000fe200000114c9 */
[----:B------:R2:W-:Y:S01]  /*12140*/  @!P2 ST.E.64 desc[UR36][R14.64], R56 ;  /* 0x000000380e00a985 */ /* 0x0005e2000c101b24 */
[----:B------:R-:W-:Y:S02]  /*12150*/  ISETP.GE.AND P1, PT, R200, UR4, PT ;  /* 0x00000004c8007c0c */ /* 0x000fe4000bf26270 */
[----:B------:R-:W-:-:S02]  /*12160*/  @!P5 LEA R22, P3, R201, R2, 0x2 ;  /* 0x00000002c916d211 */ /* 0x000fc400078610ff */
[----:B------:R-:W-:Y:S02]  /*12170*/  ISETP.GE.AND P2, PT, R199, UR4, PT ;  /* 0x00000004c7007c0c */ /* 0x000fe4000bf46270 */
[-C--:B------:R-:W-:Y:S02]  /*12180*/  @!P4 LEA.HI.X R9, R202, R3.reuse, R23, 0x2, P6 ;  /* 0x00000003ca09c211 */ /* 0x080fe400030f1417 */
[----:B------:R-:W-:Y:S02]  /*12190*/  @!P5 LEA.HI.X R23, R201, R3, R18, 0x2, P3 ;  /* 0x00000003c917d211 */ /* 0x000fe400018f1412 */
[----:B------:R-:W-:Y:S01]  /*121a0*/  ISETP.GE.AND P3, PT, R198, UR4, PT ;  /* 0x00000004c6007c0c */ /* 0x000fe2000bf66270 */
[----:B------:R3:W-:Y:S01]  /*121b0*/  @!P4 ST.E.64 desc[UR36][R8.64], R60 ;  /* 0x0000003c0800c985 */ /* 0x0007e2000c101b24 */
[----:B-----5:R-:W-:Y:S02]  /*121c0*/  SHF.R.S32.HI R11, RZ, 0x1f, R200 ;  /* 0x0000001fff0b7819 */ /* 0x020fe400000114c8 */
[----:B------:R-:W-:Y:S01]  /*121d0*/  @!P1 LEA R10, P6, R200, R2, 0x2 ;  /* 0x00000002c80a9211 */ /* 0x000fe200078c10ff */
[----:B------:R4:W-:Y:S01]  /*121e0*/  @!P5 ST.E.64 desc[UR36][R22.64], R64 ;  /* 0x000000401600d985 */ /* 0x0009e2000c101b24 */
[----:B-1----:R-:W-:-:S02]  /*121f0*/  SHF.R.S32.HI R13, RZ, 0x1f, R199 ;  /* 0x0000001fff0d7819 */ /* 0x002fc400000114c7 */
[-C--:B------:R-:W-:Y:S02]  /*12200*/  @!P2 LEA R12, P5, R199, R2.reuse, 0x2 ;  /* 0x00000002c70ca211 */ /* 0x080fe400078a10ff */
[----:B------:R-:W-:Y:S02]  /*12210*/  ISETP.GE.AND P4, PT, R197, UR4, PT ;  /* 0x00000004c5007c0c */ /* 0x000fe4000bf86270 */
[-C--:B------:R-:W-:Y:S02]  /*12220*/  @!P1 LEA.HI.X R11, R200, R3.reuse, R11, 0x2, P6 ;  /* 0x00000003c80b9211 */ /* 0x080fe400030f140b */
[----:B------:R-:W-:Y:S02]  /*12230*/  SHF.R.S32.HI R25, RZ, 0x1f, R198 ;  /* 0x0000001fff197819 */ /* 0x000fe400000114c6 */
[----:B--2---:R-:W-:Y:S01]  /*12240*/  @!P3 LEA R14, P6, R198, R2, 0x2 ;  /* 0x00000002c60eb211 */ /* 0x004fe200078c10ff */
[----:B------:R-:W-:Y:S01]  /*12250*/  @!P1 ST.E.64 desc[UR36][R10.64], R68 ;  /* 0x000000440a009985 */ /* 0x000fe2000c101b24 */
[----:B------:R-:W-:-:S02]  /*12260*/  @!P2 LEA.HI.X R13, R199, R3, R13, 0x2, P5 ;  /* 0x00000003c70da211 */ /* 0x000fc400028f140d */
[----:B------:R-:W-:Y:S02]  /*12270*/  ISETP.GE.AND P5, PT, R196, UR4, PT ;  /* 0x00000004c4007c0c */ /* 0x000fe4000bfa6270 */
[----:B------:R-:W-:Y:S01]  /*12280*/  @!P3 LEA.HI.X R15, R198, R3, R25, 0x2, P6 ;  /* 0x00000003c60fb211 */ /* 0x000fe200030f1419 */
[----:B------:R1:W-:Y:S01]  /*12290*/  @!P2 ST.E.64 desc[UR36][R12.64], R4 ;  /* 0x000000040c00a985 */ /* 0x0003e2000c101b24 */
[----:B---3--:R-:W-:Y:S02]  /*122a0*/  SHF.R.S32.HI R9, RZ, 0x1f, R197 ;  /* 0x0000001fff097819 */ /* 0x008fe400000114c5 */
[----:B------:R-:W-:Y:S01]  /*122b0*/  @!P4 LEA R8, P1, R197, R2, 0x2 ;  /* 0x00000002c508c211 */ /* 0x000fe200078210ff */
[----:B------:R-:W-:Y:S01]  /*122c0*/  @!P3 ST.E.64 desc[UR36][R14.64], R76 ;  /* 0x0000004c0e00b985 */ /* 0x000fe2000c101b24 */
[----:B------:R-:W-:Y:S02]  /*122d0*/  ISETP.GE.AND P3, PT, R217, UR4, PT ;  /* 0x00000004d9007c0c */ /* 0x000fe4000bf66270 */
[----:B----4-:R-:W-:-:S02]  /*122e0*/  SHF.R.S32.HI R23, RZ, 0x1f, R196 ;  /* 0x0000001fff177819 */ /* 0x010fc400000114c4 */
[----:B------:R-:W-:Y:S02]  /*122f0*/  ISETP.GE.AND P2, PT, R216, UR4, PT ;  /* 0x00000004d8007c0c */ /* 0x000fe4000bf46270 */
[CC--:B------:R-:W-:Y:S02]  /*12300*/  @!P5 LEA R22, P6, R196.reuse, R2.reuse, 0x2 ;  /* 0x00000002c416d211 */ /* 0x0c0fe400078c10ff */
[-C--:B------:R-:W-:Y:S02]  /*12310*/  @!P4 LEA.HI.X R9, R197, R3.reuse, R9, 0x2, P1 ;  /* 0x00000003c509c211 */ /* 0x080fe400008f1409 */
[----:B------:R-:W-:Y:S02]  /*12320*/  ISETP.GE.AND P1, PT, R215, UR4, PT ;  /* 0x00000004d7007c0c */ /* 0x000fe4000bf26270 */
[----:B------:R-:W-:Y:S01]  /*12330*/  @!P5 LEA.HI.X R23, R196, R3, R23, 0x2, P6 ;  /* 0x00000003c417d211 */ /* 0x000fe200030f1417 */
[----:B------:R2:W-:Y:S01]  /*12340*/  @!P4 ST.E.64 desc[UR36][R8.64], R80 ;  /* 0x000000500800c985 */ /* 0x0005e2000c101b24 */
[----:B-1----:R-:W-:-:S03]  /*12350*/  @!P3 LEA R4, P4, R217, R2, 0x2 ;  /* 0x00000002d904b211 */ /* 0x002fc600078810ff */
[----:B------:R-:W-:Y:S01]  /*12360*/  @!P5 ST.E.64 desc[UR36][R22.64], R84 ;  /* 0x000000541600d985 */ /* 0x000fe2000c101b24 */
[----:B------:R-:W-:Y:S02]  /*12370*/  ISETP.GE.AND P5, PT, R214, UR4, PT ;  /* 0x00000004d6007c0c */ /* 0x000fe4000bfa6270 */
[-C--:B------:R-:W-:Y:S02]  /*12380*/  @!P3 LEA.HI.X R5, R217, R3.reuse, R73, 0x2, P4 ;  /* 0x00000003d905b211 */ /* 0x080fe400020f1449 */
[CC--:B------:R-:W-:Y:S02]  /*12390*/  @!P2 LEA R10, P6, R216.reuse, R2.reuse, 0x2 ;  /* 0x00000002d80aa211 */ /* 0x0c0fe400078c10ff */
[----:B------:R-:W-:Y:S01]  /*123a0*/  @!P1 LEA R12, P4, R215, R2, 0x2 ;  /* 0x00000002d70c9211 */ /* 0x000fe200078810ff */
        /* <DEDUP_REMOVED lines=24> */
.L_x_4584:
[----:B------:R-:W-:Y:S05]  /*12530*/  BSYNC B1 ;  /* 0x0000000000017941 */ /* 0x000fea0003800000 */
.L_x_4583:
[----:B----4-:R3:W4:Y:S04]  /*12540*/  SHFL.IDX PT, R5, R17, 0x1, 0x1c1f ;  /* 0x003c1f0011057f89 */ /* 0x01072800000e0000 */
[----:B------:R3:W0:Y:S01]  /*12550*/  SHFL.IDX PT, R4, R0, 0x1, 0x1c1f ;  /* 0x003c1f0000047f89 */ /* 0x00062200000e0000 */
[----:B------:R-:W-:Y:S05]  /*12560*/  @P0 BRA `(.L_x_4582) ;  /* 0x00000014008c0947 */ /* 0x000fea0003800000 */
[----:B------:R-:W-:Y:S01]  /*12570*/  ULDC UR4, c[0x0][0xac8] ;  /* 0x0002b20000047ab9 */ /* 0x000fe20000000800 */
[C---:B------:R-:W-:Y:S01]  /*12580*/  VIADD R9, R19.reuse, 0x18 ;  /* 0x0000001813097836 */ /* 0x040fe20000000000 */
[C---:B------:R-:W-:Y:S01]  /*12590*/  ISETP.GE.AND P3, PT, R19.reuse, UR4, PT ;  /* 0x0000000413007c0c */ /* 0x040fe2000bf66270 */
[----:B------:R-:W-:Y:S01]  /*125a0*/  VIADD R13, R19, 0x20 ;  /* 0x00000020130d7836 */ /* 0x000fe20000000000 */
[----:B------:R-:W-:Y:S02]  /*125b0*/  ISETP.GE.AND P4, PT, R218, UR4, PT ;  /* 0x00000004da007c0c */ /* 0x000fe4000bf86270 */
[----:B------:R-:W-:Y:S02]  /*125c0*/  ISETP.GE.AND P0, PT, R9, UR4, PT ;  /* 0x0000000409007c0c */ /* 0x000fe4000bf06270 */
[----:B------:R-:W-:Y:S02]  /*125d0*/  ISETP.GE.AND P1, PT, R207, UR4, PT ;  /* 0x00000004cf007c0c */ /* 0x000fe4000bf26270 */
[----:B------:R-:W-:-:S02]  /*125e0*/  ISETP.GE.AND P2, PT, R13, UR4, PT ;  /* 0x000000040d007c0c */ /* 0x000fc4000bf46270 */
[----:B0--3--:R-:W-:Y:S02]  /*125f0*/  SHF.R.S32.HI R0, RZ, 0x1f, R9 ;  /* 0x0000001fff007819 */ /* 0x009fe40000011409 */
[----:B------:R-:W-:Y:S01]  /*12600*/  SHF.R.S32.HI R14, RZ, 0x1f, R13 ;  /* 0x0000001fff0e7819 */ /* 0x000fe2000001140d */
[----:B-12-4-:R-:W-:Y:S01]  /*12610*/  @!P3 IMAD.WIDE R2, R19, 0x4, R4 ;  /* 0x000000041302b825 */ /* 0x016fe200078e0204 */
[----:B------:R-:W-:Y:S02]  /*12620*/  SHF.R.S32.HI R15, RZ, 0x1f, R206 ;  /* 0x0000001fff0f7819 */ /* 0x000fe400000114ce */
[-C--:B------:R-:W-:Y:S02]  /*12630*/  @!P4 LEA R6, P6, R218, R4.reuse, 0x2 ;  /* 0x00000004da06c211 */ /* 0x080fe400078c10ff */
[----:B------:R-:W-:Y:S01]  /*12640*/  @!P0 LEA R10, P5, R9, R4, 0x2 ;  /* 0x00000004090a8211 */ /* 0x000fe200078a10ff */
[----:B------:R0:W-:Y:S01]  /*12650*/  @!P3 ST.E.64 desc[UR36][R2.64], R26 ;  /* 0x0000001a0200b985 */ /* 0x0001e2000c101b24 */
[----:B------:R-:W-:-:S02]  /*12660*/  ISETP.GE.AND P3, PT, R206, UR4, PT ;  /* 0x00000004ce007c0c */ /* 0x000fc4000bf66270 */
[-C--:B------:R-:W-:Y:S02]  /*12670*/  @!P4 LEA.HI.X R7, R218, R5.reuse, R74, 0x2, P6 ;  /* 0x00000005da07c211 */ /* 0x080fe400030f144a */
[-C--:B------:R-:W-:Y:S02]  /*12680*/  @!P0 LEA.HI.X R11, R9, R5.reuse, R0, 0x2, P5 ;  /* 0x00000005090b8211 */ /* 0x080fe400028f1400 */
[----:B------:R-:W-:Y:S01]  /*12690*/  SHF.R.S32.HI R0, RZ, 0x1f, R207 ;  /* 0x0000001fff007819 */ /* 0x000fe200000114cf */
[----:B------:R1:W-:Y:S01]  /*126a0*/  @!P4 ST.E.64 desc[UR36][R6.64], R30 ;  /* 0x0000001e0600c985 */ /* 0x0003e2000c101b24 */
[-C--:B------:R-:W-:Y:S02]  /*126b0*/  @!P1 LEA R8, P5, R207, R4.reuse, 0x2 ;  /* 0x00000004cf089211 */ /* 0x080fe400078a10ff */
[----:B------:R-:W-:Y:S02]  /*126c0*/  @!P2 LEA R12, P6, R13, R4, 0x2 ;  /* 0x000000040d0ca211 */ /* 0x000fe400078c10ff */
[----:B------:R-:W-:-:S02]  /*126d0*/  @!P1 LEA.HI.X R9, R207, R5, R0, 0x2, P5 ;  /* 0x00000005cf099211 */ /* 0x000fc400028f1400 */
[----:B------:R-:W-:Y:S02]  /*126e0*/  ISETP.GE.AND P4, PT, R205, UR4, PT ;  /* 0x00000004cd007c0c */ /* 0x000fe4000bf86270 */
[-C--:B------:R-:W-:Y:S01]  /*126f0*/  @!P2 LEA.HI.X R13, R13, R5.reuse, R14, 0x2, P6 ;  /* 0x000000050d0da211 */ /* 0x080fe200030f140e */
[----:B------:R2:W-:Y:S01]  /*12700*/  @!P1 ST.E.64 desc[UR36][R8.64], R34 ;  /* 0x0000002208009985 */ /* 0x0005e2000c101b24 */
[----:B------:R-:W-:Y:S02]  /*12710*/  ISETP.GE.AND P5, PT, R204, UR4, PT ;  /* 0x00000004cc007c0c */ /* 0x000fe4000bfa6270 */
[C---:B0-----:R-:W-:Y:S01]  /*12720*/  @!P3 LEA R2, P1, R206.reuse, R4, 0x2 ;  /* 0x00000004ce02b211 */ /* 0x041fe200078210ff */
[----:B------:R0:W-:Y:S01]  /*12730*/  @!P0 ST.E.64 desc[UR36][R10.64], R38 ;  /* 0x000000260a008985 */ /* 0x0001e2000c101b24 */
[----:B------:R-:W-:Y:S02]  /*12740*/  SHF.R.S32.HI R0, RZ, 0x1f, R205 ;  /* 0x0000001fff007819 */ /* 0x000fe400000114cd */
[----:B------:R-:W-:Y:S01]  /*12750*/  @!P3 LEA.HI.X R3, R206, R5, R15, 0x2, P1 ;  /* 0x00000005ce03b211 */ /* 0x000fe200008f140f */
[----:B------:R3:W-:Y:S01]  /*12760*/  @!P2 ST.E.64 desc[UR36][R12.64], R42 ;  /* 0x0000002a0c00a985 */ /* 0x0007e2000c101b24 */
[----:B------:R-:W-:-:S02]  /*12770*/  ISETP.GE.AND P2, PT, R203, UR4, PT ;  /* 0x00000004cb007c0c */ /* 0x000fc4000bf46270 */
[----:B------:R-:W-:Y:S01]  /*12780*/  ISETP.GE.AND P1, PT, R202, UR4, PT ;  /* 0x00000004ca007c0c */ /* 0x000fe2000bf26270 */
[----:B------:R4:W-:Y:S01]  /*12790*/  @!P3 ST.E.64 desc[UR36][R2.64], R46 ;  /* 0x0000002e0200b985 */ /* 0x0009e2000c101b24 */
[CC--:B-1----:R-:W-:Y:S02]  /*127a0*/  @!P4 LEA R6, P0, R205.reuse, R4.reuse, 0x2 ;  /* 0x00000004cd06c211 */ /* 0x0c2fe400078010ff */
[----:B------:R-:W-:Y:S02]  /*127b0*/  SHF.R.S32.HI R17, RZ, 0x1f, R204 ;  /* 0x0000001fff117819 */ /* 0x000fe400000114cc */
[----:B------:R-:W-:Y:S02]  /*127c0*/  @!P5 LEA R14, P6, R204, R4, 0x2 ;  /* 0x00000004cc0ed211 */ /* 0x000fe400078c10ff */
[----:B------:R-:W-:Y:S02]  /*127d0*/  @!P4 LEA.HI.X R7, R205, R5, R0, 0x2, P0 ;  /* 0x00000005cd07c211 */ /* 0x000fe400000f1400 */
[----:B------:R-:W-:-:S02]  /*127e0*/  ISETP.GE.AND P0, PT, R201, UR4, PT ;  /* 0x00000004c9007c0c */ /* 0x000fc4000bf06270 */
[----:B------:R-:W-:Y:S01]  /*127f0*/  @!P5 LEA.HI.X R15, R204, R5, R17, 0x2, P6 ;  /* 0x00000005cc0fd211 */ /* 0x000fe200030f1411 */
[----:B------:R1:W-:Y:S01]  /*12800*/  @!P4 ST.E.64 desc[UR36][R6.64], R50 ;  /* 0x000000320600c985 */ /* 0x0003e2000c101b24 */
[----:B------:R-:W-:Y:S02]  /*12810*/  SHF.R.S32.HI R0, RZ, 0x1f, R203 ;  /* 0x0000001fff007819 */ /* 0x000fe400000114cb */
[-C--:B--2---:R-:W-:Y:S01]  /*12820*/  @!P2 LEA R8, P4, R203, R4.reuse, 0x2 ;  /* 0x00000004cb08a211 */ /* 0x084fe200078810ff */
[----:B------:R2:W-:Y:S01]  /*12830*/  @!P5 ST.E.64 desc[UR36][R14.64], R54 ;  /* 0x000000360e00d985 */ /* 0x0005e2000c101b24 */
[----:B0-----:R-:W-:Y:S02]  /*12840*/  SHF.R.S32.HI R11, RZ, 0x1f, R202 ;  /* 0x0000001fff0b7819 */ /* 0x001fe400000114ca */
[----:B------:R-:W-:Y:S02]  /*12850*/  @!P1 LEA R10, P3, R202, R4, 0x2 ;  /* 0x00000004ca0a9211 */ /* 0x000fe400078610ff */
[----:B------:R-:W-:-:S02]  /*12860*/  ISETP.GE.AND P5, PT, R200, UR4, PT ;  /* 0x00000004c8007c0c */ /* 0x000fc4000bfa6270 */
[-C--:B------:R-:W-:Y:S02]  /*12870*/  @!P2 LEA.HI.X R9, R203, R5.reuse, R0, 0x2, P4 ;  /* 0x00000005cb09a211 */ /* 0x080fe400020f1400 */
[----:B------:R-:W-:Y:S02]  /*12880*/  ISETP.GE.AND P4, PT, R199, UR4, PT ;  /* 0x00000004c7007c0c */ /* 0x000fe4000bf86270 */
[----:B------:R-:W-:Y:S01]  /*12890*/  @!P1 LEA.HI.X R11, R202, R5, R11, 0x2, P3 ;  /* 0x00000005ca0b9211 */ /* 0x000fe200018f140b */
[----:B------:R0:W-:Y:S01]  /*128a0*/  @!P2 ST.E.64 desc[UR36][R8.64], R58 ;  /* 0x0000003a0800a985 */ /* 0x0001e2000c101b24 */
[----:B------:R-:W-:Y:S02]  /*128b0*/  ISETP.GE.AND P3, PT, R198, UR4, PT ;  /* 0x00000004c6007c0c */ /* 0x000fe4000bf66270 */
[----:B---3--:R-:W-:Y:S01]  /*128c0*/  SHF.R.S32.HI R13, RZ, 0x1f, R201 ;  /* 0x0000001fff0d7819 */ /* 0x008fe200000114c9 */
[----:B------:R3:W-:Y:S01]  /*128d0*/  @!P1 ST.E.64 desc[UR36][R10.64], R62 ;  /* 0x0000003e0a009985 */ /* 0x0007e2000c101b24 */
[----:B------:R-:W-:-:S02]  /*128e0*/  @!P0 LEA R12, P6, R201, R4, 0x2 ;  /* 0x00000004c90c8211 */ /* 0x000fc400078c10ff */
[----:B----4-:R-:W-:Y:S02]  /*128f0*/  SHF.R.S32.HI R3, RZ, 0x1f, R200 ;  /* 0x0000001fff037819 */ /* 0x010fe400000114c8 */
[----:B------:R-:W-:Y:S02]  /*12900*/  @!P0 LEA.HI.X R13, R201, R5, R13, 0x2, P6 ;  /* 0x00000005c90d8211 */ /* 0x000fe400030f140d */
[-C--:B------:R-:W-:Y:S02]  /*12910*/  @!P5 LEA R2, P1, R200, R4.reuse, 0x2 ;  /* 0x00000004c802d211 */ /* 0x080fe400078210ff */
[----:B------:R-:W-:Y:S01]  /*12920*/  SHF.R.S32.HI R0, RZ, 0x1f, R199 ;  /* 0x0000001fff007819 */ /* 0x000fe200000114c7 */
[----:B------:R4:W-:Y:S01]  /*12930*/  @!P0 ST.E.64 desc[UR36][R12.64], R66 ;  /* 0x000000420c008985 */ /* 0x0009e2000c101b24 */
[----:B------:R-:W-:Y:S02]  /*12940*/  ISETP.GE.AND P2, PT, R197, UR4, PT ;  /* 0x00000004c5007c0c */ /* 0x000fe4000bf46270 */
[----:B-1----:R-:W-:-:S02]  /*12950*/  @!P4 LEA R6, P0, R199, R4, 0x2 ;  /* 0x00000004c706c211 */ /* 0x002fc400078010ff */
[----:B--2---:R-:W-:Y:S02]  /*12960*/  SHF.R.S32.HI R15, RZ, 0x1f, R198 ;  /* 0x0000001fff0f7819 */ /* 0x004fe400000114c6 */
[----:B------:R-:W-:Y:S02]  /*12970*/  @!P3 LEA R14, P6, R198, R4, 0x2 ;  /* 0x00000004c60eb211 */ /* 0x000fe400078c10ff */
[-C--:B------:R-:W-:Y:S02]  /*12980*/  @!P5 LEA.HI.X R3, R200, R5.reuse, R3, 0x2, P1 ;  /* 0x00000005c803d211 */ /* 0x080fe400008f1403 */
[----:B------:R-:W-:Y:S02]  /*12990*/  ISETP.GE.AND P1, PT, R196, UR4, PT ;  /* 0x00000004c4007c0c */ /* 0x000fe4000bf26270 */
[----:B------:R-:W-:Y:S01]  /*129a0*/  @!P4 LEA.HI.X R7, R199, R5, R0, 0x2, P0 ;  /* 0x00000005c707c211 */ /* 0x000fe200000f1400 */
[----:B------:R1:W-:Y:S01]  /*129b0*/  @!P5 ST.E.64 desc[UR36][R2.64], R70 ;  /* 0x000000460200d985 */ /* 0x0003e2000c101b24 */
[----:B------:R-:W-:-:S02]  /*129c0*/  ISETP.GE.AND P0, PT, R217, UR4, PT ;  /* 0x00000004d9007c0c */ /* 0x000fc4000bf06270 */
[----:B------:R-:W-:Y:S01]  /*129d0*/  @!P3 LEA.HI.X R15, R198, R5, R15, 0x2, P6 ;  /* 0x00000005c60fb211 */ /* 0x000fe200030f140f */
[----:B------:R2:W-:Y:S01]  /*129e0*/  @!P4 ST.E.64 desc[UR36][R6.64], R122 ;  /* 0x0000007a0600c985 */ /* 0x0005e2000c101b24 */
[----:B------:R-:W-:Y:S02]  /*129f0*/  SHF.R.S32.HI R0, RZ, 0x1f, R197 ;  /* 0x0000001fff007819 */ /* 0x000fe400000114c5 */
[-C--:B0-----:R-:W-:Y:S01]  /*12a00*/  @!P2 LEA R8, P4, R197, R4.reuse, 0x2 ;  /* 0x00000004c508a211 */ /* 0x081fe200078810ff */
[----:B------:R-:W-:Y:S01]  /*12a10*/  @!P3 ST.E.64 desc[UR36][R14.64], R78 ;  /* 0x0000004e0e00b985 */ /* 0x000fe2000c101b24 */
[----:B------:R-:W-:Y:S02]  /*12a20*/  ISETP.GE.AND P3, PT, R216, UR4, PT ;  /* 0x00000004d8007c0c */ /* 0x000fe4000bf66270 */
[----:B---3--:R-:W-:Y:S02]  /*12a30*/  SHF.R.S32.HI R11, RZ, 0x1f, R196 ;  /* 0x0000001fff0b7819 */ /* 0x008fe400000114c4 */
[----:B------:R-:W-:-:S02]  /*12a40*/  @!P1 LEA R10, P5, R196, R4, 0x2 ;  /* 0x00000004c40a9211 */ /* 0x000fc400078a10ff */
[-C--:B------:R-:W-:Y:S02]  /*12a50*/  @!P2 LEA.HI.X R9, R197, R5.reuse, R0, 0x2, P4 ;  /* 0x00000005c509a211 */ /* 0x080fe400020f1400 */
[-C--:B----4-:R-:W-:Y:S02]  /*12a60*/  @!P0 LEA R12, P6, R217, R4.reuse, 0x2 ;  /* 0x00000004d90c8211 */ /* 0x090fe400078c10ff */
[----:B------:R-:W-:Y:S01]  /*12a70*/  ISETP.GE.AND P4, PT, R215, UR4, PT ;  /* 0x00000004d7007c0c */ /* 0x000fe2000bf86270 */
[----:B------:R0:W-:Y:S01]  /*12a80*/  @!P2 ST.E.64 desc[UR36][R8.64], R82 ;  /* 0x000000520800a985 */ /* 0x0001e2000c101b24 */
[-C--:B------:R-:W-:Y:S02]  /*12a90*/  @!P1 LEA.HI.X R11, R196, R5.reuse, R11, 0x2, P5 ;  /* 0x00000005c40b9211 */ /* 0x080fe400028f140b */
[----:B------:R-:W-:Y:S02]  /*12aa0*/  @!P0 LEA.HI.X R13, R217, R5, R73, 0x2, P6 ;  /* 0x00000005d90d8211 */ /* 0x000fe400030f1449 */
[----:B------:R-:W-:Y:S01]  /*12ab0*/  ISETP.GE.AND P2, PT, R214, UR4, PT ;  /* 0x00000004d6007c0c */ /* 0x000fe2000bf46270 */
[----:B------:R3:W-:Y:S01]  /*12ac0*/  @!P1 ST.E.64 desc[UR36][R10.64], R86 ;  /* 0x000000560a009985 */ /* 0x0007e2000c101b24 */
[----:B-1----:R-:W-:-:S02]  /*12ad0*/  @!P3 LEA R2, P5, R216, R4, 0x2 ;  /* 0x00000004d802b211 */ /* 0x002fc400078a10ff */
[----:B------:R-:W-:Y:S01]  /*12ae0*/  ISETP.GE.AND P1, PT, R213, UR4, PT ;  /* 0x00000004d5007c0c */ /* 0x000fe2000bf26270 */
[----:B------:R1:W-:Y:S01]  /*12af0*/  @!P0 ST.E.64 desc[UR36][R12.64], R90 ;  /* 0x0000005a0c008985 */ /* 0x0003e2000c101b24 */
[----:B------:R-:W-:Y:S02]  /*12b00*/  ISETP.GE.AND P0, PT, R212, UR4, PT ;  /* 0x00000004d4007c0c */ /* 0x000fe4000bf06270 */
[----:B------:R-:W-:Y:S02]  /*12b10*/  @!P3 LEA.HI.X R3, R216, R5, R229, 0x2, P5 ;  /* 0x00000005d803b211 */ /* 0x000fe400028f14e5 */
[----:B------:R-:W-:Y:S02]  /*12b20*/  ISETP.GE.AND P5, PT, R211, UR4, PT ;  /* 0x00000004d3007c0c */ /* 0x000fe4000bfa6270 */
[-C--:B--2---:R-:W-:Y:S01]  /*12b30*/  @!P4 LEA R6, P6, R215, R4.reuse, 0x2 ;  /* 0x00000004d706c211 */ /* 0x084fe200078c10ff */
[----:B------:R2:W-:Y:S01]  /*12b40*/  @!P3 ST.E.64 desc[UR36][R2.64], R94 ;  /* 0x0000005e0200b985 */ /* 0x0005e2000c101b24 */
[----:B0-----:R-:W-:-:S02]  /*12b50*/  @!P2 LEA R8, P3, R214, R4, 0x2 ;  /* 0x00000004d608a211 */ /* 0x001fc400078610ff */
[-C--:B------:R-:W-:Y:S02]  /*12b60*/  @!P4 LEA.HI.X R7, R215, R5.reuse, R228, 0x2, P6 ;  /* 0x00000005d707c211 */ /* 0x080fe400030f14e4 */
[-C--:B---3--:R-:W-:Y:S02]  /*12b70*/  @!P1 LEA R10, P6, R213, R4.reuse, 0x2 ;  /* 0x00000004d50a9211 */ /* 0x088fe400078c10ff */
[-C--:B------:R-:W-:Y:S01]  /*12b80*/  @!P2 LEA.HI.X R9, R214, R5.reuse, R227, 0x2, P3 ;  /* 0x00000005d609a211 */ /* 0x080fe200018f14e3 */
[----:B------:R2:W-:Y:S01]  /*12b90*/  @!P4 ST.E.64 desc[UR36][R6.64], R124 ;  /* 0x0000007c0600c985 */ /* 0x0005e2000c101b24 */
[-C--:B-1----:R-:W-:Y:S02]  /*12ba0*/  @!P0 LEA R12, P4, R212, R4.reuse, 0x2 ;  /* 0x00000004d40c8211 */ /* 0x082fe400078810ff */
[----:B------:R-:W-:Y:S01]  /*12bb0*/  @!P5 LEA R14, P3, R211, R4, 0x2 ;  /* 0x00000004d30ed211 */ /* 0x000fe200078610ff */
[----:B------:R2:W-:Y:S01]  /*12bc0*/  @!P2 ST.E.64 desc[UR36][R8.64], R126 ;  /* 0x0000007e0800a985 */ /* 0x0005e2000c101b24 */
[----:B------:R-:W-:-:S02]  /*12bd0*/  @!P1 LEA.HI.X R11, R213, R5, R226, 0x2, P6 ;  /* 0x00000005d50b9211 */ /* 0x000fc400030f14e2 */
[-C--:B------:R-:W-:Y:S02]  /*12be0*/  @!P0 LEA.HI.X R13, R212, R5.reuse, R225, 0x2, P4 ;  /* 0x00000005d40d8211 */ /* 0x080fe400020f14e1 */
[----:B------:R-:W-:Y:S01]  /*12bf0*/  @!P5 LEA.HI.X R15, R211, R5, R224, 0x2, P3 ;  /* 0x00000005d30fd211 */ /* 0x000fe200018f14e0 */
[----:B------:R2:W-:Y:S04]  /*12c00*/  @!P1 ST.E.64 desc[UR36][R10.64], R128 ;  /* 0x000000800a009985 */ /* 0x0005e8000c101b24 */
[----:B------:R2:W-:Y:S01]  /*12c10*/  @!P0 ST.E.64 desc[UR36][R12.64], R110 ;  /* 0x0000006e0c008985 */ /* 0x0005e2000c101b24 */
[----:B------:R-:W-:-:S03]  /*12c20*/  ISETP.GE.AND P0, PT, R210, UR4, PT ;  /* 0x00000004d2007c0c */ /* 0x000fc6000bf06270 */
[----:B------:R2:W-:Y:S10]  /*12c30*/  @!P5 ST.E.64 desc[UR36][R14.64], R114 ;  /* 0x000000720e00d985 */ /* 0x0005f4000c101b24 */
[----:B------:R-:W-:Y:S05]  /*12c40*/  @P0 BRA `(.L_x_4582) ;  /* 0x0000000c00d40947 */ /* 0x000fea0003800000 */
[----:B--2---:R-:W-:-:S04]  /*12c50*/  LEA R2, P0, R210, R4, 0x2 ;  /* 0x00000004d2027211 */ /* 0x004fc800078010ff */
[----:B------:R-:W-:-:S05]  /*12c60*/  LEA.HI.X R3, R210, R5, R223, 0x2, P0 ;  /* 0x00000005d2037211 */ /* 0x000fca00000f14df */
[----:B------:R0:W-:Y:S01]  /*12c70*/  ST.E.64 desc[UR36][R2.64], R118 ;  /* 0x0000007602007985 */ /* 0x0001e2000c101b24 */
[----:B------:R-:W-:Y:S05]  /*12c80*/  BRA `(.L_x_4582) ;  /* 0x0000000c00c47947 */ /* 0x000fea0003800000 */
.L_x_4573:
[----:B------:R-:W0:Y:S01]  /*12c90*/  LDC.64 R2, c[0x0][0xc00] ;  /* 0x00030000ff027b82 */ /* 0x000e220000000a00 */
[----:B------:R-:W-:Y:S01]  /*12ca0*/  R2UR UR11, R220 ;  /* 0x00000000dc0b72ca */ /* 0x000fe200000e0000 */
[----:B------:R-:W-:Y:S01]  /*12cb0*/  ULDC.64 UR8, c[0x0][0xc00] ;  /* 0x0003000000087ab9 */ /* 0x000fe20000000a00 */
[----:B------:R-:W-:Y:S01]  /*12cc0*/  IMAD.MOV.U32 R7, RZ, RZ, RZ ;  /* 0x000000ffff077224 */ /* 0x000fe200078e00ff */
[----:B------:R-:W-:-:S04]  /*12cd0*/  R2UR UR10, R195 ;  /* 0x00000000c30a72ca */ /* 0x000fc800000e0000 */
[----:B------:R-:W1:Y:S06]  /*12ce0*/  LDC.64 R4, c[0x0][0xc08] ;  /* 0x00030200ff047b82 */ /* 0x000e6c0000000a00 */
[----:B------:R-:W-:Y:S01]  /*12cf0*/  UIMAD.WIDE UR8, UR11, 0x4, UR8 ;  /* 0x000000040b0878a5 */ /* 0x000fe2000f8e0208 */
[----:B0-----:R-:W-:-:S05]  /*12d00*/  ISETP.NE.U32.AND P0, PT, R2, RZ, PT ;  /* 0x000000ff0200720c */ /* 0x001fca0003f05070 */
[----:B------:R-:W-:Y:S01]  /*12d10*/  IMAD.U32 R2, RZ, RZ, UR8 ;  /* 0x00000008ff027e24 */ /* 0x000fe2000f8e00ff */
[----:B------:R-:W-:Y:S01]  /*12d20*/  R2UR UR4, R3 ;  /* 0x00000000030472ca */ /* 0x000fe200000e0000 */
[----:B------:R-:W-:Y:S01]  /*12d30*/  IMAD.U32 R3, RZ, RZ, UR9 ;  /* 0x00000009ff037e24 */ /* 0x000fe2000f8e00ff */
[----:B-1----:R-:W-:-:S05]  /*12d40*/  ISETP.NE.U32.AND P1, PT, R4, RZ, PT ;  /* 0x000000ff0400720c */ /* 0x002fca0003f25070 */
[----:B------:R-:W-:-:S06]  /*12d50*/  VOTEU.ANY UP0, P0 ;  /* 0x00000000003f7886 */ /* 0x000fcc0000000100 */
[----:B------:R-:W-:Y:S01]  /*12d60*/  UISETP.NE.AND.EX UP0, UPT, UR4, URZ, UPT, UP0 ;  /* 0x0000003f0400728c */ /* 0x000fe2000bf05300 */
[----:B------:R-:W-:Y:S01]  /*12d70*/  R2UR UR4, R5 ;  /* 0x00000000050472ca */ /* 0x000fe200000e0000 */
[----:B------:R-:W-:-:S04]  /*12d80*/  VOTEU.ANY UP1, P1 ;  /* 0x00000000003f7886 */ /* 0x000fc80000820100 */
[----:B------:R-:W-:-:S08]  /*12d90*/  PLOP3.LUT P0, PT, PT, PT, UP0, 0x80, 0x0 ;  /* 0x000000000000781c */ /* 0x000fd00003f0f008 */
[----:B------:R-:W-:-:S06]  /*12da0*/  UISETP.NE.AND.EX UP1, UPT, UR4, URZ, UPT, UP1 ;  /* 0x0000003f0400728c */ /* 0x000fcc000bf25310 */
[----:B------:R-:W-:Y:S01]  /*12db0*/  PLOP3.LUT P1, PT, PT, PT, UP1, 0x80, 0x0 ;  /* 0x000000000000781c */ /* 0x000fe20003f2f018 */
[----:B------:R0:W5:Y:S01]  /*12dc0*/  @P0 LDG.E R7, desc[UR36][R2.64] ;  /* 0x0000002402070981 */ /* 0x000162000c1e1900 */
[----:B------:R-:W-:Y:S02]  /*12dd0*/  ULDC UR4, c[0x0][0xa88] ;  /* 0x0002a20000047ab9 */ /* 0x000fe40000000800 */
[----:B------:R-:W-:Y:S01]  /*12de0*/  IMAD.U32 R0, RZ, RZ, UR4 ;  /* 0x00000004ff007e24 */ /* 0x000fe2000f8e00ff */
[----:B------:R-:W-:Y:S02]  /*12df0*/  @UP1 ULDC.64 UR8, c[0x0][0xc08] ;  /* 0x0003020000081ab9 */ /* 0x000fe40000000a00 */
[----:B------:R-:W-:-:S06]  /*12e00*/  @UP1 UIMAD.WIDE UR8, UR11, 0x4, UR8 ;  /* 0x000000040b0818a5 */ /* 0x000fcc000f8e0208 */
[----:B------:R-:W-:Y:S02]  /*12e10*/  IMAD.U32 R4, RZ, RZ, UR8 ;  /* 0x00000008ff047e24 */ /* 0x000fe4000f8e00ff */
[----:B------:R-:W-:-:S05]  /*12e20*/  IMAD.U32 R5, RZ, RZ, UR9 ;  /* 0x00000009ff057e24 */ /* 0x000fca000f8e00ff */
[----:B------:R0:W5:Y:S01]  /*12e30*/  @P1 LDG.E R0, desc[UR36][R4.64] ;  /* 0x0000002404001981 */ /* 0x000162000c1e1900 */
[----:B------:R-:W-:-:S11]  /*12e40*/  UISETP.NE.AND UP1, UPT, UR10, URZ, UPT ;  /* 0x0000003f0a00728c */ /* 0x000fd6000bf25270 */
[----:B------:R-:W-:Y:S02]  /*12e50*/  @!UP1 ULDC UR10, c[0x0][0xad4] ;  /* 0x0002b500000a9ab9 */ /* 0x000fe40000000800 */
[----:B------:R-:W-:Y:S01]  /*12e60*/  IMAD.U32 R195, RZ, RZ, UR10 ;  /* 0x0000000affc37e24 */ /* 0x000fe2000f8e00ff */
[----:B0-----:R-:W-:Y:S06]  /*12e70*/  @P1 BRA `(.L_x_4585) ;  /* 0x0000000000101947 */ /* 0x001fec0003800000 */
[----:B------:R-:W-:Y:S05]  /*12e80*/  @!P0 BRA `(.L_x_4585) ;  /* 0x00000000000c8947 */ /* 0x000fea0003800000 */
[----:B------:R-:W2:Y:S04]  /*12e90*/  LDG.E R5, desc[UR36][R2.64] ;  /* 0x0000002402057981 */ /* 0x000ea8000c1e1900 */
[----:B-----5:R-:W2:Y:S02]  /*12ea0*/  LDG.E R0, desc[UR36][R2.64+0x4] ;  /* 0x0000042402007981 */ /* 0x020ea4000c1e1900 */
[----:B--2---:R-:W-:-:S07]  /*12eb0*/  IMAD.IADD R0, R0, 0x1, -R5 ;  /* 0x0000000100007824 */ /* 0x004fce00078e0a05 */
.L_x_4585:
[----:B------:R-:W0:Y:S01]  /*12ec0*/  S2R R2, SR_TID.X ;  /* 0x0000000000027919 */ /* 0x000e220000002100 */
[----:B------:R-:W-:Y:S01]  /*12ed0*/  R2UR UR4, R220 ;  /* 0x00000000dc0472ca */ /* 0x000fe200000e0000 */
[----:B------:R-:W-:Y:S01]  /*12ee0*/  BSSY B1, `(.L_x_4586) ;  /* 0x0000043000017945 */ /* 0x000fe20003800000 */
[----:B-----5:R-:W-:-:S11]  /*12ef0*/  R2UR UR20, R7 ;  /* 0x00000000071472ca */ /* 0x020fd600000e0000 */
[----:B------:R-:W-:Y:S02]  /*12f00*/  USHF.R.S32.HI UR8, URZ, 0x1f, UR4 ;  /* 0x0000001f3f087899 */ /* 0x000fe40008011404 */
[----:B------:R-:W-:Y:S02]  /*12f10*/  USEL UR4, UR4, URZ, !UP0 ;  /* 0x0000003f04047287 */ /* 0x000fe4000c000000 */
[----:B------:R-:W-:Y:S02]  /*12f20*/  USEL UR8, UR8, URZ, !UP0 ;  /* 0x0000003f08087287 */ /* 0x000fe4000c000000 */
[----:B------:R-:W-:Y:S01]  /*12f30*/  USHF.R.S32.HI UR20, URZ, 0x1f, UR20 ;  /* 0x0000001f3f147899 */ /* 0x000fe20008011414 */
[----:B0-----:R-:W-:-:S05]  /*12f40*/  VIADD R2, R2, 0xffffff80 ;  /* 0xffffff8002027836 */ /* 0x001fca0000000000 */
[----:B------:R-:W-:-:S13]  /*12f50*/  ISETP.GT.AND P0, PT, R2, 0x7f, PT ;  /* 0x0000007f0200780c */ /* 0x000fda0003f04270 */
[----:B------:R-:W-:Y:S05]  /*12f60*/  @P0 BRA `(.L_x_4587) ;  /* 0x0000000000e80947 */ /* 0x000fea0003800000 */
[----:B------:R-:W0:Y:S01]  /*12f70*/  S2R R6, SR_TID.X ;  /* 0x0000000000067919 */ /* 0x000e220000002100 */
[----:B------:R-:W1:Y:S01]  /*12f80*/  LDC R9, c[0x0][0xbe8] ;  /* 0x0002fa00ff097b82 */ /* 0x000e620000000800 */
[----:B------:R-:W-:-:S13]  /*12f90*/  R2UR UR9, R23 ;  /* 0x00000000170972ca */ /* 0x000fda00000e0000 */
[----:B------:R-:W-:Y:S02]  /*12fa0*/  IMAD.U32 R3, RZ, RZ, UR9 ;  /* 0x00000009ff037e24 */ /* 0x000fe4000f8e00ff */
[----:B-1----:R-:W-:-:S03]  /*12fb0*/  IMAD R2, R0, R9, RZ ;  /* 0x0000000900027224 */ /* 0x002fc600078e02ff */
[----:B0-----:R-:W-:-:S04]  /*12fc0*/  IADD3 R6, R3, -0x80, R6 ;  /* 0xffffff8003067810 */ /* 0x001fc80007ffe006 */
        /* <DEDUP_REMOVED lines=15> */
[----:B------:R-:W-:Y:S02]  /*130c0*/  UIMAD.WIDE.U32 UR16, UR10, UR19, URZ ;  /* 0x000000130a1072a5 */ /* 0x000fe4000f8e003f */
[----:B------:R-:W-:Y:S01]  /*130d0*/  UIMAD UR19, UR11, UR19, URZ ;  /* 0x000000130b1372a4 */ /* 0x000fe2000f8e023f */
[----:B0-----:R-:W-:Y:S01]  /*130e0*/  @P0 IMAD.HI.U32 R5, R6, R5, RZ ;  /* 0x0000000506050227 */ /* 0x001fe200078e00ff */
[----:B------:R-:W-:Y:S02]  /*130f0*/  UIMAD UR13, UR13, UR4, URZ ;  /* 0x000000040d0d72a4 */ /* 0x000fe4000f8e023f */
[----:B------:R-:W-:Y:S01]  /*13100*/  UIMAD.WIDE.U32 UR10, UR12, UR4, URZ ;  /* 0x000000040c0a72a5 */ /* 0x000fe2000f8e003f */
[----:B------:R-:W-:Y:S01]  /*13110*/  IMAD.U32 R2, RZ, RZ, UR16 ;  /* 0x00000010ff027e24 */ /* 0x000fe2000f8e00ff */
[----:B------:R-:W-:-:S02]  /*13120*/  UIADD3 UR19, UR17, UR19, URZ ;  /* 0x0000001311137290 */ /* 0x000fc4000fffe03f */
[----:B------:R-:W-:Y:S01]  /*13130*/  IMAD.U32 R3, RZ, RZ, UR17 ;  /* 0x00000011ff037e24 */ /* 0x000fe2000f8e00ff */
[----:B------:R-:W-:Y:S01]  /*13140*/  UIMAD UR13, UR12, UR8, UR13 ;  /* 0x000000080c0d72a4 */ /* 0x000fe2000f8e020d */
[----:B-1----:R-:W-:Y:S01]  /*13150*/  @P0 SHF.R.U32.HI R4, RZ, R8, R5 ;  /* 0x00000008ff040219 */ /* 0x002fe20000011605 */
[----:B------:R-:W-:Y:S01]  /*13160*/  ULDC.64 UR14, c[0x0][UR18+0x228] ;  /* 0x00008a00120e7abb */ /* 0x000fe20008000a00 */
[----:B------:R-:W-:Y:S01]  /*13170*/  IADD3 R3, P0, P1, R2, UR10, R7 ;  /* 0x0000000a02037c10 */ /* 0x000fe2000f91e007 */
[----:B------:R-:W-:Y:S01]  /*13180*/  UIADD3 UR13, UR11, UR13, URZ ;  /* 0x0000000d0b0d7290 */ /* 0x000fe2000fffe03f */
[----:B------:R-:W-:Y:S01]  /*13190*/  IMAD.U32 R2, RZ, RZ, UR20 ;  /* 0x00000014ff027e24 */ /* 0x000fe2000f8e00ff */
[----:B------:R-:W-:Y:S01]  /*131a0*/  UIMAD.WIDE.U32 UR16, UR14, UR9, URZ ;  /* 0x000000090e1072a5 */ /* 0x000fe2000f8e003f */
[----:B------:R-:W-:Y:S01]  /*131b0*/  IMAD.MOV R5, RZ, RZ, -R4 ;  /* 0x000000ffff057224 */ /* 0x000fe200078e0a04 */
[----:B------:R-:W-:Y:S01]  /*131c0*/  UIMAD UR9, UR15, UR9, URZ ;  /* 0x000000090f0972a4 */ /* 0x000fe2000f8e023f */
[----:B------:R-:W-:Y:S01]  /*131d0*/  IMAD.U32 R11, RZ, RZ, UR19 ;  /* 0x00000013ff0b7e24 */ /* 0x000fe2000f8e00ff */
[----:B------:R-:W-:Y:S01]  /*131e0*/  ULDC.64 UR10, c[0x0][UR18+0x210] ;  /* 0x00008400120a7abb */ /* 0x000fe20008000a00 */
[----:B------:R-:W-:Y:S01]  /*131f0*/  IMAD R5, R9, R5, R6 ;  /* 0x0000000509057224 */ /* 0x000fe200078e0206 */
[----:B------:R-:W-:-:S02]  /*13200*/  UIADD3 UR9, UR17, UR9, URZ ;  /* 0x0000000911097290 */ /* 0x000fc4000fffe03f */
[----:B------:R-:W-:Y:S01]  /*13210*/  IADD3.X R6, R11, UR13, R2, P0, P1 ;  /* 0x0000000d0b067c10 */ /* 0x000fe200087e2402 */
[----:B------:R-:W-:Y:S01]  /*13220*/  IMAD R9, R5, UR11, RZ ;  /* 0x0000000b05097c24 */ /* 0x000fe2000f8e02ff */
[----:B------:R-:W-:Y:S01]  /*13230*/  IADD3 R2, P0, P1, R4, UR16, R3 ;  /* 0x0000001004027c10 */ /* 0x000fe2000f91e003 */
[----:B------:R-:W-:Y:S01]  /*13240*/  ULDC.64 UR12, c[0x0][0xba8] ;  /* 0x0002ea00000c7ab9 */ /* 0x000fe20000000a00 */
[----:B------:R-:W-:Y:S01]  /*13250*/  SHF.R.S32.HI R3, RZ, 0x1f, R4 ;  /* 0x0000001fff037819 */ /* 0x000fe20000011404 */
[----:B------:R-:W-:Y:S01]  /*13260*/  @!UP0 ULDC UR12, c[0x0][0xb50] ;  /* 0x0002d400000c8ab9 */ /* 0x000fe20000000800 */
[----:B------:R-:W-:Y:S01]  /*13270*/  SHF.R.S32.HI R4, RZ, 0x1f, R5 ;  /* 0x0000001fff047819 */ /* 0x000fe20000011405 */
[----:B------:R-:W-:Y:S01]  /*13280*/  @!UP0 ULDC UR13, c[0x0][0xb54] ;  /* 0x0002d500000d8ab9 */ /* 0x000fe20000000800 */
[----:B------:R-:W-:-:S03]  /*13290*/  IADD3.X R3, R3, UR9, R6, P0, P1 ;  /* 0x0000000903037c10 */ /* 0x000fc600087e2406 */
[----:B------:R-:W-:Y:S02]  /*132a0*/  IMAD R9, R4, UR10, R9 ;  /* 0x0000000a04097c24 */ /* 0x000fe4000f8e0209 */
[----:B------:R-:W-:-:S04]  /*132b0*/  IMAD.WIDE.U32 R2, R5, UR10, R2 ;  /* 0x0000000a05027c25 */ /* 0x000fc8000f8e0002 */
[----:B------:R-:W-:Y:S01]  /*132c0*/  IMAD.IADD R3, R3, 0x1, R9 ;  /* 0x0000000103037824 */ /* 0x000fe200078e0209 */
[----:B------:R-:W-:-:S04]  /*132d0*/  LEA R4, P0, R2, UR12, 0x2 ;  /* 0x0000000c02047c11 */ /* 0x000fc8000f8010ff */
[----:B------:R-:W-:Y:S01]  /*132e0*/  LEA.HI.X R5, R2, UR13, R3, 0x2, P0 ;  /* 0x0000000d02057c11 */ /* 0x000fe200080f1403 */
[----:B------:R-:W-:-:S05]  /*132f0*/  IMAD.MOV.U32 R3, RZ, RZ, -0x800000 ;  /* 0xff800000ff037424 */ /* 0x000fca00078e00ff */
[----:B------:R0:W-:Y:S03]  /*13300*/  STG.E desc[UR36][R4.64], R3 ;  /* 0x0000000304007986 */ /* 0x0001e6000c101924 */
.L_x_4587:
[----:B------:R-:W-:Y:S05]  /*13310*/  BSYNC B1 ;  /* 0x0000000000017941 */ /* 0x000fea0003800000 */
.L_x_4586:
[----:B------:R-:W-:-:S13]  /*13320*/  R2UR UR9, R195 ;  /* 0x00000000c30972ca */ /* 0x000fda00000e0000 */
[----:B------:R-:W-:-:S06]  /*13330*/  UISETP.GT.AND UP0, UPT, UR9, 0x1, UPT ;  /* 0x000000010900788c */ /* 0x000fcc000bf04270 */
[----:B------:R-:W-:-:S13]  /*13340*/  PLOP3.LUT P0, PT, PT, PT, UP0, 0x80, 0x0 ;  /* 0x000000000000781c */ /* 0x000fda0003f0f008 */
[----:B------:R-:W-:Y:S05]  /*13350*/  @P0 BRA `(.L_x_4582) ;  /* 0x0000000800100947 */ /* 0x000fea0003800000 */
[----:B------:R-:W1:Y:S01]  /*13360*/  LDC R11, c[0x0][0xbe8] ;  /* 0x0002fa00ff0b7b82 */ /* 0x000e620000000800 */
[C---:B------:R-:W-:Y:S01]  /*13370*/  R2UR UR10, R7.reuse ;  /* 0x00000000070a72ca */ /* 0x040fe200000e0000 */
[----:B------:R-:W-:Y:S01]  /*13380*/  ULDC.64 UR12, c[0x0][0xaa0] ;  /* 0x0002a800000c7ab9 */ /* 0x000fe20000000a00 */
[----:B------:R-:W-:Y:S01]  /*13390*/  R2UR UR14, R7 ;  /* 0x00000000070e72ca */ /* 0x000fe200000e0000 */
[----:B------:R-:W-:Y:S01]  /*133a0*/  UIMAD UR9, UR20, UR12, URZ ;  /* 0x0000000c140972a4 */ /* 0x000fe2000f8e023f */
[----:B------:R-:W-:Y:S01]  /*133b0*/  R2UR UR16, R209 ;  /* 0x00000000d11072ca */ /* 0x000fe200000e0000 */
[----:B------:R-:W-:Y:S01]  /*133c0*/  IMAD R2, R194, 0x20, R219 ;  /* 0x00000020c2027824 */ /* 0x000fe200078e02db */
[----:B------:R-:W-:Y:S01]  /*133d0*/  R2UR UR15, R23 ;  /* 0x00000000170f72ca */ /* 0x000fe200000e0000 */
[----:B------:R-:W-:Y:S06]  /*133e0*/  BSSY B1, `(.L_x_4588) ;  /* 0x0000045000017945 */ /* 0x000fec0003800000 */
[----:B------:R-:W-:-:S02]  /*133f0*/  UIMAD.WIDE.U32 UR10, UR10, UR12, URZ ;  /* 0x0000000c0a0a72a5 */ /* 0x000fc4000f8e003f */
[----:B------:R-:W-:-:S03]  /*13400*/  UIMAD UR9, UR14, UR13, UR9 ;  /* 0x0000000d0e0972a4 */ /* 0x000fc6000f8e0209 */
[----:B------:R-:W-:Y:S01]  /*13410*/  ULDC.64 UR12, c[0x0][0xae8] ;  /* 0x0002ba00000c7ab9 */ /* 0x000fe20000000a00 */
[----:B------:R-:W-:Y:S01]  /*13420*/  UIADD3 UR11, UR11, UR9, URZ ;  /* 0x000000090b0b7290 */ /* 0x000fe2000fffe03f */
[----:B------:R-:W-:Y:S02]  /*13430*/  VIADD R6, R2, UR15 ;  /* 0x0000000f02067c36 */ /* 0x000fe40008000000 */
[----:B------:R-:W-:Y:S01]  /*13440*/  VIADD R8, R219, UR15 ;  /* 0x0000000fdb087c36 */ /* 0x000fe20008000000 */
[----:B-1----:R-:W-:Y:S01]  /*13450*/  ISETP.NE.AND P0, PT, R11, 0x1, PT ;  /* 0x000000010b00780c */ /* 0x002fe20003f05270 */
[----:B------:R-:W-:Y:S01]  /*13460*/  UIMAD.WIDE.U32 UR10, UR16, UR12, UR10 ;  /* 0x0000000c100a72a5 */ /* 0x000fe2000f8e000a */
[----:B0-----:R-:W-:-:S03]  /*13470*/  IMAD.MOV.U32 R5, RZ, RZ, R6 ;  /* 0x000000ffff057224 */ /* 0x001fc600078e0006 */
[----:B------:R-:W-:-:S03]  /*13480*/  UIMAD UR9, UR16, UR13, UR11 ;  /* 0x0000000d100972a4 */ /* 0x000fc6000f8e020b */
[----:B------:R-:W-:Y:S02]  /*13490*/  ULDC.64 UR12, c[0x0][0xaf0] ;  /* 0x0002bc00000c7ab9 */ /* 0x000fe40000000a00 */
[----:B------:R-:W-:-:S03]  /*134a0*/  UIMAD UR8, UR8, UR12, URZ ;  /* 0x0000000c080872a4 */ /* 0x000fc6000f8e023f */
[----:B------:R-:W0:Y:S01]  /*134b0*/  @P0 LDC R3, c[0x0][0xbec] ;  /* 0x0002fb00ff030b82 */ /* 0x000e220000000800 */
[----:B------:R-:W-:-:S03]  /*134c0*/  UIMAD UR11, UR4, UR13, UR8 ;  /* 0x0000000d040b72a4 */ /* 0x000fc6000f8e0208 */
[----:B------:R-:W-:Y:S02]  /*134d0*/  UMOV UR8, UR10 ;  /* 0x0000000a00087c82 */ /* 0x000fe40008000000 */
[----:B------:R-:W-:Y:S02]  /*134e0*/  UIMAD.WIDE.U32 UR8, UR4, UR12, UR8 ;  /* 0x0000000c040872a5 */ /* 0x000fe4000f8e0008 */
[----:B------:R-:W1:Y:S02]  /*134f0*/  @P0 LDC R7, c[0x0][0xbf0] ;  /* 0x0002fc00ff070b82 */ /* 0x000e640000000800 */
[----:B------:R-:W-:-:S03]  /*13500*/  UIADD3 UR4, UR9, UR11, URZ ;  /* 0x0000000b09047290 */ /* 0x000fc6000fffe03f */
[----:B------:R-:W-:Y:S01]  /*13510*/  ULDC.64 UR10, c[0x0][0xae0] ;  /* 0x0002b800000a7ab9 */ /* 0x000fe20000000a00 */
[----:B0-----:R-:W-:-:S04]  /*13520*/  @P0 IMAD.HI.U32 R2, R6, R3, RZ ;  /* 0x0000000306020227 */ /* 0x001fc800078e00ff */
[----:B------:R-:W-:Y:S02]  /*13530*/  IMAD.U32 R3, RZ, RZ, UR9 ;  /* 0x00000009ff037e24 */ /* 0x000fe4000f8e00ff */
[----:B------:R-:W-:Y:S01]  /*13540*/  IMAD.U32 R3, RZ, RZ, UR4 ;  /* 0x00000004ff037e24 */ /* 0x000fe2000f8e00ff */
        /* <DEDUP_REMOVED lines=12> */
[----:B------:R-:W-:Y:S02]  /*13610*/  IMAD R11, R0, R11, RZ ;  /* 0x0000000b000b7224 */ /* 0x000fe400078e02ff */
        /* <DEDUP_REMOVED lines=13> */
[----:B------:R0:W1:Y:S01]  /*136f0*/  SHFL.IDX PT, R2, R4, RZ, 0x181f ;  /* 0x00181fff04027589 */ /* 0x00006200000e0000 */
[----:B------:R-:W-:Y:S01]  /*13700*/  VIADD R9, R7, 0x80 ;  /* 0x0000008007097836 */ /* 0x000fe20000000000 */
[----:B------:R-:W-:-:S02]  /*13710*/  SHF.R.S32.HI R6, RZ, 0x1f, R7 ;  /* 0x0000001fff067819 */ /* 0x000fc40000011407 */
[----:B------:R0:W2:Y:S01]  /*13720*/  SHFL.IDX PT, R0, R5, RZ, 0x181f ;  /* 0x00181fff05007589 */ /* 0x0000a200000e0000 */
        /* <DEDUP_REMOVED lines=16> */
.L_x_4589:
[----:B------:R-:W-:Y:S05]  /*13830*/  BSYNC B1 ;  /* 0x0000000000017941 */ /* 0x000fea0003800000 */
.L_x_4588:
        /* <DEDUP_REMOVED lines=17> */
.L_x_4591:
[----:B------:R-:W-:Y:S05]  /*13950*/  BSYNC B1 ;  /* 0x0000000000017941 */ /* 0x000fea0003800000 */
.L_x_4590:
        /* <DEDUP_REMOVED lines=17> */
.L_x_4593:
[----:B------:R-:W-:Y:S05]  /*13a70*/  BSYNC B1 ;  /* 0x0000000000017941 */ /* 0x000fea0003800000 */
.L_x_4592:
        /* <DEDUP_REMOVED lines=18> */
.L_x_4582:
[----:B------:R-:W-:Y:S05]  /*13ba0*/  BSYNC B0 ;  /* 0x0000000000007941 */ /* 0x000fea0003800000 */
.L_x_4572:
[----:B------:R-:W-:Y:S02]  /*13bb0*/  ULDC UR4, c[0x0][0xc3c] ;  /* 0x00030f0000047ab9 */ /* 0x000fe40000000800 */
[----:B------:R-:W-:-:S06]  /*13bc0*/  UISETP.GE.AND UP0, UPT, UR7, UR4, UPT ;  /* 0x000000040700728c */ /* 0x000fcc000bf06270 */
[----:B------:R-:W-:-:S13]  /*13bd0*/  PLOP3.LUT P0, PT, PT, PT, UP0, 0x80, 0x0 ;  /* 0x000000000000781c */ /* 0x000fda0003f0f008 */
[----:B------:R-:W-:Y:S05]  /*13be0*/  @!P0 BRA `(.L_x_4594) ;  /* 0xfffffed000d48947 */ /* 0x000fea000383ffff */
[----:B------:R-:W-:Y:S05]  /*13bf0*/  EXIT ;  /* 0x000000000000794d */ /* 0x000fea0003800000 */
.L_x_4481:
        /* <DEDUP_REMOVED lines=16> */
.L_x_4595:
        /* <DEDUP_REMOVED lines=43> */
.L_x_4599:
        /* <DEDUP_REMOVED lines=35> */
.L_x_4597:
        /* <DEDUP_REMOVED lines=13> */
.L_x_4600:
        /* <DEDUP_REMOVED lines=62> */
.L_x_4601:
        /* <DEDUP_REMOVED lines=61> */
.L_x_4602:
[----:B------:R-:W-:-:S05]  /*14a60*/  LOP3.LUT R25, RZ, R2, RZ, 0x33, !PT ;  /* 0x00000002ff197212 */ /* 0x000fca00078e33ff */
[----:B------:R-:W-:Y:S01]  /*14a70*/  IMAD.IADD R25, R6, 0x1, R25 ;  /* 0x0000000106197824 */ /* 0x000fe200078e0219 */
[----:B------:R-:W-:Y:S06]  /*14a80*/  BRA `(.L_x_4603) ;  /* 0x0000000000147947 */ /* 0x000fec0003800000 */
.L_x_4598:
[----:B------:R-:W-:Y:S01]  /*14a90*/  ULDC UR4, c[0x0][0xc3c] ;  /* 0x00030f0000047ab9 */ /* 0x000fe20000000800 */
[----:B------:R-:W-:Y:S02]  /*14aa0*/  IMAD.MOV.U32 R25, RZ, RZ, RZ ;  /* 0x000000ffff197224 */ /* 0x000fe400078e00ff */
[----:B------:R-:W-:Y:S02]  /*14ab0*/  IMAD.U32 R24, RZ, RZ, UR6 ;  /* 0x00000006ff187e24 */ /* 0x000fe4000f8e00ff */
[----:B------:R-:W-:Y:S02]  /*14ac0*/  IMAD.MOV.U32 R26, RZ, RZ, RZ ;  /* 0x000000ffff1a7224 */ /* 0x000fe400078e00ff */
[----:B------:R-:W-:-:S07]  /*14ad0*/  IMAD.U32 R27, RZ, RZ, UR4 ;  /* 0x00000004ff1b7e24 */ /* 0x000fce000f8e00ff */
.L_x_4603:
[----:B------:R-:W-:-:S13]  /*14ae0*/  ISETP.NE.AND P0, PT, R7, RZ, PT ;  /* 0x000000ff0700720c */ /* 0x000fda0003f05270 */
[----:B------:R-:W0:Y:S01]  /*14af0*/  @!P0 S2R R3, SR_CgaCtaId ;  /* 0x0000000000038919 */ /* 0x000e220000008800 */
[----:B------:R-:W-:-:S04]  /*14b00*/  @!P0 MOV R2, 0x400 ;  /* 0x0000040000028802 */ /* 0x000fc80000000f00 */
[----:B0-----:R-:W-:-:S05]  /*14b10*/  @!P0 LEA R2, R3, R2, 0x18 ;  /* 0x0000000203028211 */ /* 0x001fca00078ec0ff */
[----:B------:R0:W-:Y:S01]  /*14b20*/  @!P0 STS.128 [R2+0x308d0], R24 ;  /* 0x0308d01802008388 */ /* 0x0001e20000000c00 */
[----:B------:R-:W-:Y:S06]  /*14b30*/  BAR.ARV 0x5, 0x180 ;  /* 0x0146000000007b1d */ /* 0x000fec0000002000 */
.L_x_4596:
        /* <DEDUP_REMOVED lines=30> */
.L_x_4677:
        /* <DEDUP_REMOVED lines=36> */
[----:B------:R-:W2:Y:S04]  /*14f60*/  LDG.E R0, desc[UR36][R2.64] ;  /* 0x0000002402007981 */ /* 0x000ea8000c1e1900 */
[----:B------:R-:W2:Y:S02]  /*14f70*/  LDG.E R29, desc[UR36][R2.64+0x4] ;  /* 0x00000424021d7981 */ /* 0x000ea4000c1e1900 */
[----:B--2---:R-:W-:-:S07]  /*14f80*/  IMAD.IADD R29, R29, 0x1, -R0 ;  /* 0x000000011d1d7824 */ /* 0x004fce00078e0a00 */
.L_x_4605:
        /* <DEDUP_REMOVED lines=8> */
.L_x_4606:
        /* <DEDUP_REMOVED lines=9> */
.L_x_4607:
[----:B------:R-:W1:Y:S01]  /*150a0*/  LDC R0, c[0x0][0x448] ;  /* 0x00011200ff007b82 */ /* 0x000e620000000800 */
[----:B------:R-:W-:Y:S01]  /*150b0*/  IMAD.SHL.U32 R25, R25, 0x80, RZ ;  /* 0x0000008019197824 */ /* 0x000fe200078e00ff */
[----:B------:R-:W-:Y:S01]  /*150c0*/  LOP3.LUT R16, R16, 0xffffffbf, RZ, 0xc0, !PT ;  /* 0xffffffbf10107812 */ /* 0x000fe200078ec0ff */
[----:B-----5:R-:W-:-:S05]  /*150d0*/  IMAD.IADD R37, R37, 0x1, -R19 ;  /* 0x0000000125257824 */ /* 0x020fca00078e0a13 */
[----:B0-----:R-:W0:Y:S01]  /*150e0*/  LDC.64 R2, c[0x0][0x9e0] ;  /* 0x00027800ff027b82 */ /* 0x001e220000000a00 */
[----:B-1----:R-:W-:Y:S01]  /*150f0*/  ISETP.NE.AND P2, PT, R0, 0x1, PT ;  /* 0x000000010000780c */ /* 0x002fe20003f45270 */
[----:B------:R-:W-:Y:S01]  /*15100*/  VIADD R0, R25, 0x7f ;  /* 0x0000007f19007836 */ /* 0x000fe20000000000 */
[----:B0-----:R-:W-:-:S11]  /*15110*/  ISETP.GE.AND P1, PT, R3, 0x1, PT ;  /* 0x000000010300780c */ /* 0x001fd60003f26270 */
[----:B------:R-:W0:Y:S01]  /*15120*/  @P2 LDC R5, c[0x0][0x44c] ;  /* 0x00011300ff052b82 */ /* 0x000e220000000800 */
[----:B------:R-:W-:-:S07]  /*15130*/  @P2 LOP3.LUT R16, R16, 0x40, RZ, 0xfc, !PT ;  /* 0x0000004010102812 */ /* 0x000fce00078efcff */
[----:B------:R-:W1:Y:S01]  /*15140*/  @P2 LDC R7, c[0x0][0x450] ;  /* 0x00011400ff072b82 */ /* 0x000e620000000800 */
[----:B0-----:R-:W-:Y:S01]  /*15150*/  @P2 IMAD.HI.U32 R4, R0, R5, RZ ;  /* 0x0000000500042227 */ /* 0x001fe200078e00ff */
[----:B------:R-:W-:-:S04]  /*15160*/  IADD3 R5, R37, 0x1, -R29 ;  /* 0x0000000125057810 */ /* 0x000fc80007ffe81d */
[----:B-1----:R-:W-:-:S05]  /*15170*/  @P2 SHF.R.U32.HI R0, RZ, R7, R4 ;  /* 0x00000007ff002219 */ /* 0x002fca0000011604 */
[----:B------:R-:W-:-:S04]  /*15180*/  IMAD.IADD R7, R5, 0x1, R0 ;  /* 0x0000000105077824 */ /* 0x000fc800078e0200 */
        /* <DEDUP_REMOVED lines=13> */
.L_x_4610:
[----:B------:R-:W-:-:S13]  /*15260*/  ISETP.NE.AND P0, PT, R3, 0x1, PT ;  /* 0x000000010300780c */ /* 0x000fda0003f05270 */
[----:B------:R-:W0:Y:S02]  /*15270*/  @P0 LDC.64 R4, c[0x0][0x9e8] ;  /* 0x00027a00ff040b82 */ /* 0x000e240000000a00 */
[----:B0-----:R-:W-:-:S05]  /*15280*/  @P0 IMAD.HI.U32 R4, R0, R4, RZ ;  /* 0x0000000400040227 */ /* 0x001fca00078e00ff */
[----:B------:R-:W-:-:S07]  /*15290*/  @P0 SHF.R.U32.HI R0, RZ, R5, R4 ;  /* 0x00000005ff000219 */ /* 0x000fce0000011604 */
.L_x_4611:
[----:B------:R-:W-:Y:S05]  /*152a0*/  BSYNC B0 ;  /* 0x0000000000007941 */ /* 0x000fea0003800000 */
.L_x_4609:
[----:B------:R-:W-:-:S05]  /*152b0*/  IMAD R5, R0, R3, R3 ;  /* 0x0000000300057224 */ /* 0x000fca00078e0203 */
[----:B------:R-:W-:-:S07]  /*152c0*/  VIMNMX R2, R2, R5, PT ;  /* 0x0000000502027248 */ /* 0x000fce0003fe0100 */
.L_x_4608:
[----:B------:R-:W0:Y:S01]  /*152d0*/  @P2 LDC R0, c[0x0][0x44c] ;  /* 0x00011300ff002b82 */ /* 0x000e220000000800 */
[----:B------:R-:W-:Y:S01]  /*152e0*/  VIADD R2, R2, 0x5f ;  /* 0x0000005f02027836 */ /* 0x000fe20000000000 */
[----:B------:R-:W-:Y:S01]  /*152f0*/  ULDC UR4, c[0x0][0x9dc] ;  /* 0x0002770000047ab9 */ /* 0x000fe20000000800 */
[----:B------:R-:W-:Y:S02]  /*15300*/  IMAD.MOV.U32 R4, RZ, RZ, R25 ;  /* 0x000000ffff047224 */ /* 0x000fe400078e0019 */
[----:B------:R-:W-:-:S03]  /*15310*/  IMAD.HI R2, R2, 0x2aaaaaab, RZ ;  /* 0x2aaaaaab02027827 */ /* 0x000fc600078e02ff */
[----:B------:R-:W1:Y:S01]  /*15320*/  @P2 LDC R5, c[0x0][0x450] ;  /* 0x00011400ff052b82 */ /* 0x000e620000000800 */
[----:B0-----:R-:W-:-:S05]  /*15330*/  @P2 IMAD.HI.U32 R0, R25, R0, RZ ;  /* 0x0000000019002227 */ /* 0x001fca00078e00ff */
[----:B-1----:R-:W-:Y:S01]  /*15340*/  @P2 SHF.R.U32.HI R4, RZ, R5, R0 ;  /* 0x00000005ff042219 */ /* 0x002fe20000011600 */
[----:B------:R-:W-:Y:S01]  /*15350*/  VIADD R0, R37, 0x5f ;  /* 0x0000005f25007836 */ /* 0x000fe20000000000 */
[----:B------:R-:W-:Y:S02]  /*15360*/  SHF.R.U32.HI R5, RZ, 0x1f, R2 ;  /* 0x0000001fff057819 */ /* 0x000fe40000011602 */
[----:B------:R-:W-:Y:S01]  /*15370*/  IADD3 R4, R4, R37, -R29 ;  /* 0x0000002504047210 */ /* 0x000fe20007ffe81d */
[----:B------:R-:W-:Y:S01]  /*15380*/  IMAD.HI R0, R0, 0x2aaaaaab, RZ ;  /* 0x2aaaaaab00007827 */ /* 0x000fe200078e02ff */
[----:B------:R-:W-:-:S03]  /*15390*/  LEA.HI.SX32 R7, R2, R5, 0x1c ;  /* 0x0000000502077211 */ /* 0x000fc600078fe2ff */
[----:B------:R-:W-:Y:S01]  /*153a0*/  VIADD R2, R4, -UR4 ;  /* 0x8000000404027c36 */ /* 0x000fe20008000000 */
[----:B------:R-:W-:-:S04]  /*153b0*/  SHF.R.U32.HI R5, RZ, 0x1f, R0 ;  /* 0x0000001fff057819 */ /* 0x000fc80000011600 */
[----:B------:R-:W-:-:S04]  /*153c0*/  LEA.HI.SX32 R0, R0, R5, 0x1c ;  /* 0x0000000500007211 */ /* 0x000fc800078fe2ff */
        /* <DEDUP_REMOVED lines=13> */
.L_x_4614:
[----:B------:R-:W-:-:S13]  /*154a0*/  ISETP.NE.AND P0, PT, R3, 0x1, PT ;  /* 0x000000010300780c */ /* 0x000fda0003f05270 */
[----:B------:R-:W0:Y:S02]  /*154b0*/  @P0 LDC.64 R4, c[0x0][0x9e8] ;  /* 0x00027a00ff040b82 */ /* 0x000e240000000a00 */
[----:B0-----:R-:W-:-:S05]  /*154c0*/  @P0 IMAD.HI.U32 R4, R6, R4, RZ ;  /* 0x0000000406040227 */ /* 0x001fca00078e00ff */
[----:B------:R-:W-:-:S07]  /*154d0*/  @P0 SHF.R.U32.HI R6, RZ, R5, R4 ;  /* 0x00000005ff060219 */ /* 0x000fce0000011604 */
.L_x_4615:
[----:B------:R-:W-:Y:S05]  /*154e0*/  BSYNC B0 ;  /* 0x0000000000007941 */ /* 0x000fea0003800000 */
.L_x_4613:
[----:B------:R-:W-:-:S05]  /*154f0*/  IMAD R3, R6, R3, RZ ;  /* 0x0000000306037224 */ /* 0x000fca00078e02ff */
[----:B------:R-:W-:-:S07]  /*15500*/  VIMNMX R2, R2, R3, !PT ;  /* 0x0000000302027248 */ /* 0x000fce0007fe0100 */
.L_x_4612:
[----:B------:R-:W-:Y:S01]  /*15510*/  IMAD.HI R2, R2, 0x2aaaaaab, RZ ;  /* 0x2aaaaaab02027827 */ /* 0x000fe200078e02ff */
[----:B------:R-:W-:Y:S04]  /*15520*/  BSSY B0, `(.L_x_4616) ;  /* 0x0000029000007945 */ /* 0x000fe80003800000 */
[----:B------:R-:W-:-:S04]  /*15530*/  SHF.R.U32.HI R3, RZ, 0x1f, R2 ;  /* 0x0000001fff037819 */ /* 0x000fc80000011602 */
[----:B------:R-:W-:Y:S02]  /*15540*/  LEA.HI.SX32 R3, R2, R3, 0x1c ;  /* 0x0000000302037211 */ /* 0x000fe400078fe2ff */
[----:B------:R-:W-:Y:S02]  /*15550*/  LOP3.LUT R2, R26, 0xff000000, RZ, 0xc0, !PT ;  /* 0xff0000001a027812 */ /* 0x000fe400078ec0ff */
        /* <DEDUP_REMOVED lines=12> */
[-C--:B0-----:R-:W-:Y:S02]  /*15620*/  IABS R6, R7.reuse ;  /* 0x0000000700067213 */ /* 0x081fe40000000000 */
        /* <DEDUP_REMOVED lines=24> */
.L_x_4617:
[----:B------:R-:W-:Y:S05]  /*157b0*/  BSYNC B0 ;  /* 0x0000000000007941 */ /* 0x000fea0003800000 */
.L_x_4616:
[-C--:B------:R-:W-:Y:S01]  /*157c0*/  IMAD R2, R4, R3.reuse, R5 ;  /* 0x0000000304027224 */ /* 0x080fe200078e0205 */
        /* <DEDUP_REMOVED lines=23> */
.L_x_4619:
        /* <DEDUP_REMOVED lines=20> */
.L_x_4622:
[----:B------:R-:W-:Y:S05]  /*15a80*/  BSYNC B6 ;  /* 0x0000000000067941 */ /* 0x000fea0003800000 */
.L_x_4621:
        /* <DEDUP_REMOVED lines=20> */
.L_x_4625:
        /* <DEDUP_REMOVED lines=15> */
.L_x_4624:
[----:B------:R-:W-:Y:S05]  /*15cc0*/  BSYNC B6 ;  /* 0x0000000000067941 */ /* 0x000fea0003800000 */
.L_x_4623:
[----:B------:R-:W-:Y:S01]  /*15cd0*/  ULDC.64 UR4, c[0x0][0x9f8] ;  /* 0x00027e0000047ab9 */ /* 0x000fe20000000a00 */
[----:B------:R-:W-:Y:S01]  /*15ce0*/  IMAD.MOV.U32 R30, RZ, RZ, R27 ;  /* 0x000000ffff1e7224 */ /* 0x000fe200078e001b */
[----:B------:R-:W-:Y:S01]  /*15cf0*/  ISETP.NE.U32.AND P0, PT, RZ, UR4, PT ;  /* 0x00000004ff007c0c */ /* 0x000fe2000bf05070 */
[----:B------:R-:W0:Y:S01]  /*15d00*/  S2R R18, SR_TID.X ;  /* 0x0000000000127919 */ /* 0x000e220000002100 */
[----:B------:R-:W1:Y:S01]  /*15d10*/  LDC R8, c[0x0][0x430] ;  /* 0x00010c00ff087b82 */ /* 0x000e620000000800 */
[----:B------:R-:W-:Y:S01]  /*15d20*/  VIADD R22, R22, 0xffffffff ;  /* 0xffffffff16167836 */ /* 0x000fe20000000000 */
[----:B------:R-:W-:Y:S01]  /*15d30*/  ISETP.NE.AND.EX P0, PT, RZ, UR5, PT, P0 ;  /* 0x00000005ff007c0c */ /* 0x000fe2000bf05300 */
[----:B------:R-:W-:-:S12]  /*15d40*/  ULDC UR4, c[0x0][0x2f4] ;  /* 0x0000bd0000047ab9 */ /* 0x000fd80000000800 */
[----:B------:R-:W2:Y:S02]  /*15d50*/  @P0 LDC.64 R2, c[0x0][0x9f8] ;  /* 0x00027e00ff020b82 */ /* 0x000ea40000000a00 */
[----:B--2---:R-:W-:-:S05]  /*15d60*/  @P0 IMAD.WIDE R2, R27, 0x4, R2 ;  /* 0x000000041b020825 */ /* 0x004fca00078e0202 */
[----:B------:R2:W3:Y:S01]  /*15d70*/  @P0 LDG.E R30, desc[UR36][R2.64] ;  /* 0x00000024021e0981 */ /* 0x0004e2000c1e1900 */
[----:B0-----:R-:W-:Y:S02]  /*15d80*/  LOP3.LUT R18, R18, 0x7f, RZ, 0xc0, !PT ;  /* 0x0000007f12127812 */ /* 0x001fe400078ec0ff */
[----:B-1----:R-:W-:Y:S02]  /*15d90*/  ISETP.NE.AND P1, PT, R8, 0x1, PT ;  /* 0x000000010800780c */ /* 0x002fe40003f25270 */
[----:B------:R-:W-:Y:S02]  /*15da0*/  SHF.R.U32.HI R20, RZ, 0x3, R18 ;  /* 0x00000003ff147819 */ /* 0x000fe40000011612 */
[----:B------:R-:W0:Y:S01]  /*15db0*/  S2R R18, SR_TID.X ;  /* 0x0000000000127919 */ /* 0x000e220000002100 */
[----:B------:R-:W-:-:S08]  /*15dc0*/  LOP3.LUT R16, R16, 0xffffffdf, RZ, 0xc0, !PT ;  /* 0xffffffdf10107812 */ /* 0x000fd000078ec0ff */
[----:B------:R-:W1:Y:S01]  /*15dd0*/  @P1 LDC R0, c[0x0][0x434] ;  /* 0x00010d00ff001b82 */ /* 0x000e620000000800 */
[----:B------:R-:W-:Y:S02]  /*15de0*/  ISETP.GE.AND P2, PT, R31, UR4, PT ;  /* 0x000000041f007c0c */ /* 0x000fe4000bf46270 */
[----:B------:R-:W-:-:S05]  /*15df0*/  @P1 LOP3.LUT R16, R16, 0x20, RZ, 0xfc, !PT ;  /* 0x0000002010101812 */ /* 0x000fca00078efcff */
[----:B------:R-:W4:Y:S01]  /*15e00*/  @P1 LDC R5, c[0x0][0x438] ;  /* 0x00010e00ff051b82 */ /* 0x000f220000000800 */
[----:B0-----:R-:W-:-:S05]  /*15e10*/  IMAD.SHL.U32 R18, R18, 0x10, RZ ;  /* 0x0000001012127824 */ /* 0x001fca00078e00ff */
[----:B------:R-:W-:-:S05]  /*15e20*/  LOP3.LUT R18, R20, 0x70, R18, 0xf8, !PT ;  /* 0x0000007014127812 */ /* 0x000fca00078ef812 */
[----:B------:R-:W-:-:S04]  /*15e30*/  IMAD R4, R22, 0x60, R18 ;  /* 0x0000006016047824 */ /* 0x000fc800078e0212 */
[C---:B------:R-:W-:Y:S01]  /*15e40*/  IMAD.IADD R7, R4.reuse, 0x1, R19 ;  /* 0x0000000104077824 */ /* 0x040fe200078e0213 */
[----:B------:R-:W-:-:S03]  /*15e50*/  ISETP.GE.AND P0, PT, R4, R37, PT ;  /* 0x000000250400720c */ /* 0x000fc60003f06270 */
[----:B-1----:R-:W-:Y:S01]  /*15e60*/  @P1 IMAD.HI.U32 R0, R7, R0, RZ ;  /* 0x0000000007001227 */ /* 0x002fe200078e00ff */
[----:B------:R-:W-:-:S03]  /*15e70*/  ISETP.GT.U32.OR P0, PT, R18, 0x5f, P0 ;  /* 0x0000005f1200780c */ /* 0x000fc60000704470 */
[----:B------:R-:W-:Y:S01]  /*15e80*/  IMAD.MOV.U32 R6, RZ, RZ, R7 ;  /* 0x000000ffff067224 */ /* 0x000fe200078e0007 */
[----:B----4-:R-:W-:-:S05]  /*15e90*/  @P1 SHF.R.U32.HI R6, RZ, R5, R0 ;  /* 0x00000005ff061219 */ /* 0x010fca0000011600 */
[----:B------:R-:W-:-:S04]  /*15ea0*/  IMAD.MOV R0, RZ, RZ, -R6 ;  /* 0x000000ffff007224 */ /* 0x000fc800078e0a06 */
[----:B--2---:R-:W0:Y:S01]  /*15eb0*/  @!P0 LDC.64 R2, c[0x0][0x428] ;  /* 0x00010a00ff028b82 */ /* 0x004e220000000a00 */
[----:B------:R-:W-:Y:S01]  /*15ec0*/  IMAD R0, R8, R0, R7 ;  /* 0x0000000008007224 */ /* 0x000fe200078e0207 */
[----:B------:R-:W-:-:S06]  /*15ed0*/  @!P0 SHF.R.S32.HI R7, RZ, 0x1f, R6 ;  /* 0x0000001fff078819 */ /* 0x000fcc0000011406 */
[----:B------:R-:W1:Y:S01]  /*15ee0*/  @!P0 LDC.64 R4, c[0x0][0x418] ;  /* 0x00010600ff048b82 */ /* 0x000e620000000a00 */
[----:B------:R-:W-:-:S04]  /*15ef0*/  LOP3.LUT R16, R16, 0xfffffffb, RZ, 0xc0, !PT ;  /* 0xfffffffb10107812 */ /* 0x000fc800078ec0ff */
[----:B------:R-:W-:-:S04]  /*15f00*/  @P2 LOP3.LUT R16, R16, 0x4, RZ, 0xfc, !PT ;  /* 0x0000000410102812 */ /* 0x000fc800078efcff */
[----:B------:R-:W-:Y:S01]  /*15f10*/  LOP3.LUT R16, R16, 0xfffffffd, RZ, 0xc0, !PT ;  /* 0xfffffffd10107812 */ /* 0x000fe200078ec0ff */
[----:B------:R-:W-:Y:S01]  /*15f20*/  UMOV UR5, 0xffffffff ;  /* 0xffffffff00057882 */ /* 0x000fe20000000000 */
[----:B------:R-:W-:Y:S02]  /*15f30*/  LOP3.LUT R26, R26, 0xffff, RZ, 0xc0, !PT ;  /* 0x0000ffff1a1a7812 */ /* 0x000fe400078ec0ff */
[----:B---3--:R-:W-:Y:S01]  /*15f40*/  SHF.R.S32.HI R8, RZ, 0x1f, R30 ;  /* 0x0000001fff087819 */ /* 0x008fe2000001141e */
[----:B0-----:R-:W-:-:S04]  /*15f50*/  @!P0 IMAD.WIDE.U32 R6, R30, R2, R6 ;  /* 0x000000021e068225 */ /* 0x001fc800078e0006 */
[----:B------:R-:W-:Y:S01]  /*15f60*/  @!P0 IMAD R2, R8, R2, RZ ;  /* 0x0000000208028224 */ /* 0x000fe200078e02ff */
[----:B------:R0:W-:Y:S03]  /*15f70*/  STL [R1+0x8], R8 ;  /* 0x0000080801007387 */ /* 0x0001e60000100800 */
[----:B------:R-:W-:Y:S01]  /*15f80*/  @!P0 IMAD R3, R30, R3, R2 ;  /* 0x000000031e038224 */ /* 0x000fe200078e0202 */
[----:B-1----:R-:W-:Y:S01]  /*15f90*/  @!P0 LEA R2, P1, R6, R4, 0x2 ;  /* 0x0000000406028211 */ /* 0x002fe200078210ff */
[----:B------:R-:W-:Y:S02]  /*15fa0*/  IMAD.MOV.U32 R4, RZ, RZ, RZ ;  /* 0x000000ffff047224 */ /* 0x000fe400078e00ff */
[----:B------:R-:W-:-:S05]  /*15fb0*/  @!P0 IMAD.IADD R3, R7, 0x1, R3 ;  /* 0x0000000107038824 */ /* 0x000fca00078e0203 */
[----:B------:R-:W-:Y:S02]  /*15fc0*/  @!P0 LEA.HI.X R3, R6, R5, R3, 0x2, P1 ;  /* 0x0000000506038211 */ /* 0x000fe400008f1403 */
[----:B------:R-:W-:-:S03]  /*15fd0*/  ISETP.GE.AND P1, PT, R33, UR4, PT ;  /* 0x0000000421007c0c */ /* 0x000fc6000bf26270 */
[----:B------:R1:W5:Y:S01]  /*15fe0*/  @!P0 LDG.E R4, desc[UR36][R2.64] ;  /* 0x0000002402048981 */ /* 0x000362000c1e1900 */
[----:B------:R-:W-:-:S09]  /*15ff0*/  ISETP.GE.AND P0, PT, R32, UR4, PT ;  /* 0x0000000420007c0c */ /* 0x000fd2000bf06270 */
[----:B------:R-:W-:Y:S01]  /*16000*/  @P1 LOP3.LUT R16, R16, 0x2, RZ, 0xfc, !PT ;  /* 0x0000000210101812 */ /* 0x000fe200078efcff */
[----:B-1----:R-:W-:-:S03]  /*16010*/  IMAD.U32 R2, RZ, RZ, UR38 ;  /* 0x00000026ff027e24 */ /* 0x002fc6000f8e00ff */
[----:B------:R-:W-:-:S04]  /*16020*/  LOP3.LUT R16, R16, 0xfffffffe, RZ, 0xc0, !PT ;  /* 0xfffffffe10107812 */ /* 0x000fc800078ec0ff */
[----:B------:R-:W-:Y:S01]  /*16030*/  @P0 LOP3.LUT R16, R16, 0x1, RZ, 0xfc, !PT ;  /* 0x0000000110100812 */ /* 0x000fe200078efcff */
[----:B0-----:R-:W-:Y:S06]  /*16040*/  BRA.DIV UR5, `(.L_x_4626) ;  /* 0x0000004605407947 */ /* 0x001fec000b800000 */
.L_x_4694:
        /* <DEDUP_REMOVED lines=8> */
.L_x_4627:
        /* <DEDUP_REMOVED lines=23> */
.L_x_4695:
[----:B------:R-:W-:Y:S05]  /*16240*/  BSYNC B0 ;  /* 0x0000000000007941 */ /* 0x000fea0003800000 */
.L_x_4628:
[----:B------:R-:W1:Y:S01]  /*16250*/  S2R R8, SR_TID.X ;  /* 0x0000000000087919 */ /* 0x000e620000002100 */
[----:B------:R-:W-:Y:S01]  /*16260*/  ULDC.64 UR4, c[0x0][0x300] ;  /* 0x0000c00000047ab9 */ /* 0x000fe20000000a00 */
[----:B------:R-:W-:Y:S01]  /*16270*/  ULDC.64 UR6, c[0x0][0x2e8] ;  /* 0x0000ba0000067ab9 */ /* 0x000fe20000000a00 */
[----:B------:R-:W-:Y:S01]  /*16280*/  IMAD R5, R5, UR4, RZ ;  /* 0x0000000405057c24 */ /* 0x000fe2000f8e02ff */
[----:B------:R-:W-:Y:S01]  /*16290*/  LOP3.LUT P4, RZ, R16, 0x4, RZ, 0xc0, !PT ;  /* 0x0000000410ff7812 */ /* 0x000fe2000788c0ff */
[----:B0-----:R-:W-:Y:S01]  /*162a0*/  IMAD.WIDE.U32 R2, R0, UR4, RZ ;  /* 0x0000000400027c25 */ /* 0x001fe2000f8e00ff */
        /* <DEDUP_REMOVED lines=84> */
.L_x_4709:
        /* <DEDUP_REMOVED lines=12> */
.L_x_4631:
        /* <DEDUP_REMOVED lines=10> */
.L_x_4632:
[----:B------:R2:W-:Y:S02]  /*16950*/  SYNCS.ARRIVE.TRANS64.A1T0 RZ, [R7+URZ+0x30830], RZ ;  /* 0x030830ff07ff79a7 */ /* 0x0005e4000810003f */
[----:B------:R-:W-:Y:S05]  /*16960*/  WARPSYNC.ALL ;  /* 0x0000000000007948 */ /* 0x000fea0003800000 */
[----:B------:R-:W-:Y:S01]  /*16970*/  ULDC.64 UR4, c[0x0][0x298] ;  /* 0x0000a60000047ab9 */ /* 0x000fe20000000a00 */
[----:B-1----:R-:W-:Y:S01]  /*16980*/  VIADD R2, R17, 0x12400 ;  /* 0x0001240011027836 */ /* 0x002fe20000000000 */
[----:B------:R-:W-:Y:S01]  /*16990*/  SHF.R.S32.HI R0, RZ, 0x1f, R35 ;  /* 0x0000001fff007819 */ /* 0x000fe20000011423 */
[----:B0-----:R-:W-:Y:S01]  /*169a0*/  IMAD.WIDE.U32 R4, R35, UR4, RZ ;  /* 0x0000000423047c25 */ /* 0x001fe2000f8e00ff */
        /* <DEDUP_REMOVED lines=16> */
[----:B--2---:R-:W-:-:S02]  /*16ab0*/  IMAD.U32 R7, RZ, RZ, UR9 ;  /* 0x00000009ff077e24 */ /* 0x004fc4000f8e00ff */
[----:B------:R-:W-:Y:S02]  /*16ac0*/  IMAD.U32 R10, RZ, RZ, UR4 ;  /* 0x00000004ff0a7e24 */ /* 0x000fe4000f8e00ff */
[----:B------:R-:W-:Y:S02]  /*16ad0*/  IMAD.U32 R11, RZ, RZ, UR5 ;  /* 0x00000005ff0b7e24 */ /* 0x000fe4000f8e00ff */
[----:B------:R-:W-:Y:S02]  /*16ae0*/  IMAD.MOV.U32 R8, RZ, RZ, 0x70 ;  /* 0x00000070ff087424 */ /* 0x000fe400078e00ff */
[----:B------:R-:W-:Y:S02]  /*16af0*/  IMAD.MOV.U32 R12, RZ, RZ, 0x1 ;  /* 0x00000001ff0c7424 */ /* 0x000fe400078e00ff */
[----:B------:R-:W-:-:S07]  /*16b00*/  IMAD.MOV.U32 R13, RZ, RZ, RZ ;  /* 0x000000ffff0d7224 */ /* 0x000fce00078e00ff */
[----:B------:R-:W-:-:S07]  /*16b10*/  LEPC R20, `(.L_x_4634) ;  /* 0x000000001014794e */ /* 0x000fce0000000000 */
[----:B0-----:R-:W-:Y:S05]  /*16b20*/  CALL.ABS.NOINC R2 ;  /* 0x0000000002007343 */ /* 0x001fea0003c00000 */
.L_x_4634:
[----:B------:R-:W-:Y:S05]  /*16b30*/  BSYNC B6 ;  /* 0x0000000000067941 */ /* 0x000fea0003800000 */
.L_x_4633:
[----:B------:R-:W3:Y:S01]  /*16b40*/  LDL.LU.64 R20, [R1+0x10] ;  /* 0x0000100001147983 */ /* 0x000ee20000300a00 */
[----:B------:R-:W1:Y:S01]  /*16b50*/  LDC R0, c[0x0][0x448] ;  /* 0x00011200ff007b82 */ /* 0x000e620000000800 */
[----:B------:R-:W-:Y:S01]  /*16b60*/  LOP3.LUT P6, RZ, R16, 0x80, RZ, 0xc0, !PT ;  /* 0x0000008010ff7812 */ /* 0x000fe200078cc0ff */
[----:B------:R-:W-:Y:S01]  /*16b70*/  ULDC.64 UR4, c[0x0][0x2d8] ;  /* 0x0000b60000047ab9 */ /* 0x000fe20000000a00 */
[----:B------:R-:W4:Y:S01]  /*16b80*/  S2R R2, SR_TID.X ;  /* 0x0000000000027919 */ /* 0x000f220000002100 */
[----:B0-----:R-:W-:-:S04]  /*16b90*/  SHF.R.S32.HI R5, RZ, 0x1f, R27 ;  /* 0x0000001fff057819 */ /* 0x001fc8000001141b */
[----:B------:R-:W-:Y:S02]  /*16ba0*/  SEL R6, R5, RZ, !P6 ;  /* 0x000000ff05067207 */ /* 0x000fe40007000000 */
[----:B------:R-:W-:Y:S02]  /*16bb0*/  SEL R5, R27, RZ, !P6 ;  /* 0x000000ff1b057207 */ /* 0x000fe40007000000 */
[----:B-1----:R-:W-:Y:S02]  /*16bc0*/  ISETP.NE.AND P5, PT, R0, 0x1, PT ;  /* 0x000000010000780c */ /* 0x002fe40003fa5270 */
[----:B------:R-:W0:Y:S01]  /*16bd0*/  S2R R0, SR_TID.X ;  /* 0x0000000000007919 */ /* 0x000e220000002100 */
[----:B----4-:R-:W-:-:S10]  /*16be0*/  LOP3.LUT R2, R2, 0x7f, RZ, 0xc0, !PT ;  /* 0x0000007f02027812 */ /* 0x010fd400078ec0ff */
[----:B------:R-:W1:Y:S01]  /*16bf0*/  @P5 LDC R3, c[0x0][0x44c] ;  /* 0x00011300ff035b82 */ /* 0x000e620000000800 */
[----:B------:R-:W-:Y:S01]  /*16c00*/  SHF.R.U32.HI R2, RZ, 0x3, R2 ;  /* 0x00000003ff027819 */ /* 0x000fe20000011602 */
[----:B0-----:R-:W-:-:S05]  /*16c10*/  IMAD.SHL.U32 R0, R0, 0x10, RZ ;  /* 0x0000001000007824 */ /* 0x001fca00078e00ff */
[----:B------:R-:W-:Y:S02]  /*16c20*/  LOP3.LUT R0, R2, 0x70, R0, 0xf8, !PT ;  /* 0x0000007002007812 */ /* 0x000fe400078ef800 */
[----:B------:R-:W0:Y:S03]  /*16c30*/  @P5 LDC R2, c[0x0][0x450] ;  /* 0x00011400ff025b82 */ /* 0x000e260000000800 */
[----:B------:R-:W-:-:S04]  /*16c40*/  IMAD.IADD R0, R0, 0x1, R25 ;  /* 0x0000000100007824 */ /* 0x000fc800078e0219 */
[----:B-1----:R-:W-:-:S04]  /*16c50*/  @P5 IMAD.HI.U32 R3, R0, R3, RZ ;  /* 0x0000000300035227 */ /* 0x002fc800078e00ff */
[----:B------:R-:W-:Y:S01]  /*16c60*/  IMAD.MOV.U32 R4, RZ, RZ, R0 ;  /* 0x000000ffff047224 */ /* 0x000fe200078e0000 */
[----:B0-----:R-:W-:Y:S01]  /*16c70*/  @P5 SHF.R.U32.HI R4, RZ, R2, R3 ;  /* 0x00000002ff045219 */ /* 0x001fe20000011603 */
[----:B------:R-:W-:Y:S02]  /*16c80*/  IMAD.MOV.U32 R3, RZ, RZ, R35 ;  /* 0x000000ffff037224 */ /* 0x000fe400078e0023 */
[----:B---3--:R-:W-:Y:S02]  /*16c90*/  IMAD.MOV.U32 R2, RZ, RZ, R20 ;  /* 0x000000ffff027224 */ /* 0x008fe400078e0014 */
[----:B------:R-:W0:Y:S02]  /*16ca0*/  S2R R20, SR_TID.X ;  /* 0x0000000000147919 */ /* 0x000e240000002100 */
[----:B------:R-:W-:-:S04]  /*16cb0*/  IMAD.WIDE.U32 R2, R26, UR4, R2 ;  /* 0x000000041a027c25 */ /* 0x000fc8000f8e0002 */
[----:B------:R-:W-:Y:S01]  /*16cc0*/  IMAD R3, R26, UR5, R3 ;  /* 0x000000051a037c24 */ /* 0x000fe2000f8e0203 */
[----:B------:R-:W-:Y:S02]  /*16cd0*/  ULDC.64 UR4, c[0x0][0x2e0] ;  /* 0x0000b80000047ab9 */ /* 0x000fe40000000a00 */
[----:B------:R-:W-:Y:S02]  /*16ce0*/  IMAD R6, R6, UR4, RZ ;  /* 0x0000000406067c24 */ /* 0x000fe4000f8e02ff */
[----:B------:R-:W-:-:S04]  /*16cf0*/  IMAD.WIDE.U32 R2, R5, UR4, R2 ;  /* 0x0000000405027c25 */ /* 0x000fc8000f8e0002 */
[----:B------:R-:W-:Y:S01]  /*16d00*/  IMAD R5, R5, UR5, R6 ;  /* 0x0000000505057c24 */ /* 0x000fe2000f8e0206 */
[----:B------:R-:W-:Y:S01]  /*16d10*/  ULDC.64 UR4, c[0x0][0x2d0] ;  /* 0x0000b40000047ab9 */ /* 0x000fe20000000a00 */
[----:B------:R-:W-:Y:S02]  /*16d20*/  IMAD.MOV R6, RZ, RZ, -R4 ;  /* 0x000000ffff067224 */ /* 0x000fe400078e0a04 */
[----:B------:R-:W-:Y:S02]  /*16d30*/  IMAD.IADD R3, R3, 0x1, R5 ;  /* 0x0000000103037824 */ /* 0x000fe400078e0205 */
[----:B------:R-:W1:Y:S01]  /*16d40*/  LDC R5, c[0x0][0x448] ;  /* 0x00011200ff057b82 */ /* 0x000e620000000800 */
[----:B------:R-:W-:Y:S01]  /*16d50*/  IMAD.WIDE.U32 R2, R4, UR4, R2 ;  /* 0x0000000404027c25 */ /* 0x000fe2000f8e0002 */
[----:B0-----:R-:W-:-:S04]  /*16d60*/  LOP3.LUT R20, R20, 0x7f, RZ, 0xc0, !PT ;  /* 0x0000007f14147812 */ /* 0x001fc800078ec0ff */
[----:B------:R-:W-:Y:S01]  /*16d70*/  SHF.R.U32.HI R8, RZ, 0x3, R20 ;  /* 0x00000003ff087819 */ /* 0x000fe20000011614 */
[----:B-1----:R-:W-:Y:S01]  /*16d80*/  IMAD R0, R5, R6, R0 ;  /* 0x0000000605007224 */ /* 0x002fe200078e0200 */
[----:B------:R-:W-:-:S05]  /*16d90*/  SHF.R.S32.HI R6, RZ, 0x1f, R4 ;  /* 0x0000001fff067819 */ /* 0x000fca0000011404 */
[----:B--2---:R-:W-:-:S04]  /*16da0*/  IMAD R7, R6, UR4, RZ ;  /* 0x0000000406077c24 */ /* 0x004fc8000f8e02ff */
        /* <DEDUP_REMOVED lines=85> */
[----:B------:R-:W-:-:S03]  /*17300*/  ISETP.GE.AND P1, PT, R6, R29, PT ;  /* 0x0000001d0600720c */ /* 0x000fc60003f26270 */
[----:B-1----:R-:W1:Y:S10]  /*17310*/  SHFL.IDX PT, R2, R4, 0x6, 0x181f ;  /* 0x00d81f0004027f89 */ /* 0x002e7400000e0000 */
[----:B0-----:R-:W-:Y:S01]  /*17320*/  @!P1 LEA R14, P4, R31, R14, 0x1 ;  /* 0x0000000e1f0e9211 */ /* 0x001fe200078808ff */
[----:B------:R-:W0:Y:S04]  /*17330*/  SHFL.IDX PT, R4, R4, 0x7, 0x181f ;  /* 0x00f81f0004047f89 */ /* 0x000e2800000e0000 */
[----:B-1----:R-:W-:-:S02]  /*17340*/  @!P1 IMAD.X R5, RZ, RZ, R2, P4 ;  /* 0x000000ffff059224 */ /* 0x002fc400020e0602 */
[----:B------:R-:W-:Y:S02]  /*17350*/  @!P1 IMAD.MOV.U32 R2, RZ, RZ, R14 ;  /* 0x000000ffff029224 */ /* 0x000fe400078e000e */
[----:B------:R-:W-:Y:S01]  /*17360*/  @!P1 IMAD.MOV.U32 R3, RZ, RZ, R5 ;  /* 0x000000ffff039224 */ /* 0x000fe200078e0005 */
[----:B------:R1:W2:Y:S04]  /*17370*/  SHFL.IDX PT, R14, R0, 0x7, 0x181f ;  /* 0x00f81f00000e7f89 */ /* 0x0002a800000e0000 */
[----:B------:R1:W-:Y:S04]  /*17380*/  @!P1 LDGSTS.E.BYPASS.LTC128B.128 [R36+0x15400], desc[UR36][R2.64], !P3 ;  /* 0x1540000002249fae */ /* 0x0003e8000d901d64 */
[----:B------:R1:W-:Y:S04]  /*17390*/  @!P1 LDGSTS.E.BYPASS.LTC128B.128 [R36+0x19400], desc[UR36][R2.64+0x80], !P2 ;  /* 0x1940008002249fae */ /* 0x0003e8000d101d64 */
[----:B0-----:R1:W-:Y:S02]  /*173a0*/  @!P1 LDGSTS.E.BYPASS.LTC128B.128 [R36+0x1d400], desc[UR36][R2.64+0x100], !P0 ;  /* 0x1d40010002249fae */ /* 0x0013e4000c101d64 */
.L_x_4726:
        /* <DEDUP_REMOVED lines=12> */
.L_x_4637:
[----:B------:R-:W-:Y:S05]  /*17470*/  BSYNC B0 ;  /* 0x0000000000007941 */ /* 0x000fea0003800000 */
.L_x_4636:
[----:B------:R-:W-:Y:S01]  /*17480*/  NOP ;  /* 0x0000000000007918 */ /* 0x000fe20000000000 */
[----:B------:R-:W-:-:S13]  /*17490*/  PLOP3.LUT P0, PT, PT, PT, PT, 0x80, 0x0 ;  /* 0x000000000000781c */ /* 0x000fda0003f0f070 */
.L_x_4638:
        /* <DEDUP_REMOVED lines=18> */
[----:B------:R-:W1:Y:S03]  /*175c0*/  SYNCS.PHASECHK.TRANS64.TRYWAIT P0, [R17+URZ+0x30820], R0 ;  /* 0x03082000110075a7 */ /* 0x000e66000800017f */
[----:B01----:R-:W-:Y:S05]  /*175d0*/  @!P0 BRA `(.L_x_4640) ;  /* 0x0000004000e88947 */ /* 0x003fea0003800000 */
.L_x_4727:
[----:B------:R-:W-:Y:S05]  /*175e0*/  BSYNC B0 ;  /* 0x0000000000007941 */ /* 0x000fea0003800000 */
.L_x_4639:
[----:B------:R-:W3:Y:S01]  /*175f0*/  LDL R2, [R1] ;  /* 0x0000000001027983 */ /* 0x000ee20000100800 */
[----:B------:R-:W-:Y:S01]  /*17600*/  BSSY B0, `(.L_x_4641) ;  /* 0x0000104000007945 */ /* 0x000fe20003800000 */
[----:B---3--:R-:W-:-:S13]  /*17610*/  ISETP.GE.AND P0, PT, R8, R2, PT ;  /* 0x000000020800720c */ /* 0x008fda0003f06270 */
        /* <DEDUP_REMOVED lines=8> */
.L_x_4655:
[----:B------:R-:W3:Y:S04]  /*176a0*/  LDL R5, [R1+0x4] ;  /* 0x0000040001057983 */ /* 0x000ee80000100800 */
[----:B------:R-:W4:Y:S01]  /*176b0*/  LDL R12, [R1+0x8] ;  /* 0x00000800010c7983 */ /* 0x000f220000100800 */
[----:B0-----:R-:W0:Y:S01]  /*176c0*/  S2R R0, SR_TID.X ;  /* 0x0000000000007919 */ /* 0x001e220000002100 */
[----:B------:R-:W1:Y:S01]  /*176d0*/  S2R R4, SR_TID.X ;  /* 0x0000000000047919 */ /* 0x000e620000002100 */
[----:B0-----:R-:W-:-:S04]  /*176e0*/  LOP3.LUT R0, R0, 0x7f, RZ, 0xc0, !PT ;  /* 0x0000007f00007812 */ /* 0x001fc800078ec0ff */
[----:B------:R-:W-:Y:S02]  /*176f0*/  SHF.R.U32.HI R3, RZ, 0x3, R0 ;  /* 0x00000003ff037819 */ /* 0x000fe40000011600 */
[----:B------:R-:W0:Y:S01]  /*17700*/  LDC R0, c[0x0][0x430] ;  /* 0x00010c00ff007b82 */ /* 0x000e220000000800 */
[----:B-1----:R-:W-:-:S05]  /*17710*/  IMAD.SHL.U32 R4, R4, 0x10, RZ ;  /* 0x0000001004047824 */ /* 0x002fca00078e00ff */
        /* <DEDUP_REMOVED lines=8> */
[----:B------:R-:W3:Y:S01]  /*177a0*/  @!P5 LDC.64 R4, c[0x0][0x418] ;  /* 0x00010600ff04db82 */ /* 0x000ee20000000a00 */
        /* <DEDUP_REMOVED lines=9> */
[----:B---3--:R-:W-:Y:S01]  /*17840*/  @!P5 LEA R4, P0, R2, R4, 0x2 ;  /* 0x000000040204d211 */ /* 0x008fe200078010ff */
[----:B------:R-:W-:-:S03]  /*17850*/  IMAD.MOV.U32 R0, RZ, RZ, RZ ;  /* 0x000000ffff007224 */ /* 0x000fc600078e00ff */
        /* <DEDUP_REMOVED lines=15> */
.L_x_4643:
[----:B------:R-:W-:Y:S01]  /*17950*/  IMAD R6, R23, 0x8, R17 ;  /* 0x0000000817067824 */ /* 0x000fe200078e0211 */
[----:B------:R-:W-:Y:S01]  /*17960*/  SHF.L.U32 R3, R28, 0x1f, RZ ;  /* 0x0000001f1c037819 */ /* 0x000fe200000006ff */
[----:B------:R-:W-:Y:S03]  /*17970*/  BSSY B1, `(.L_x_4644) ;  /* 0x0000003000017945 */ /* 0x000fe60003800000 */
[----:B------:R-:W0:Y:S02]  /*17980*/  SYNCS.PHASECHK.TRANS64.TRYWAIT P0, [R6+URZ+0x30840], R3 ;  /* 0x03084003060075a7 */ /* 0x000e24000800017f */
[----:B0-----:R-:W-:Y:S05]  /*17990*/  @!P0 BRA `(.L_x_4645) ;  /* 0x00000040000c8947 */ /* 0x001fea0003800000 */
.L_x_4728:
[----:B------:R-:W-:Y:S05]  /*179a0*/  BSYNC B1 ;  /* 0x0000000000017941 */ /* 0x000fea0003800000 */
.L_x_4644:
        /* <DEDUP_REMOVED lines=62> */
[----:B-1-3--:R0:W3:Y:S02]  /*17d90*/  SHFL.IDX PT, R2, R7, 0x5, 0x181f ;  /* 0x00b81f0007027f89 */ /* 0x00a0e400000e0000 */
.L_x_4742:
[----:B------:R-:W-:Y:S02]  /*17da0*/  LOP3.LUT P6, RZ, R16, 0x4, RZ, 0xc0, !PT ;  /* 0x0000000410ff7812 */ /* 0x000fe400078cc0ff */
[----:B---3--:R-:W-:-:S05]  /*17db0*/  IADD3 R2, P0, R2, R4, RZ ;  /* 0x0000000402027210 */ /* 0x008fca0007f1e0ff */
        /* <DEDUP_REMOVED lines=9> */
.L_x_4647:
        /* <DEDUP_REMOVED lines=10> */
.L_x_4648:
[----:B------:R3:W-:Y:S01]  /*17ef0*/  SYNCS.ARRIVE.TRANS64.A1T0 RZ, [R6+URZ+0x30830], RZ ;  /* 0x030830ff06ff79a7 */ /* 0x0007e2000810003f */
[----:B------:R-:W-:Y:S05]  /*17f00*/  @!P5 BRA `(.L_x_4649) ;  /* 0x000000000004d947 */ /* 0x000fea0003800000 */
[----:B------:R-:W-:Y:S01]  /*17f10*/  BPT.TRAP 0x1 ;  /* 0x000000040000795c */ /* 0x000fe20000300000 */
.L_x_4649:
[----:B-1----:R-:W-:Y:S01]  /*17f20*/  SHF.L.U32 R2, R20, 0x1f, RZ ;  /* 0x0000001f14027819 */ /* 0x002fe200000006ff */
[----:B---3--:R-:W-:Y:S01]  /*17f30*/  IMAD R6, R10, 0x8, R17 ;  /* 0x000000080a067824 */ /* 0x008fe200078e0211 */
[----:B------:R-:W-:Y:S01]  /*17f40*/  BSSY B1, `(.L_x_4650) ;  /* 0x0000004000017945 */ /* 0x000fe20003800000 */
[----:B0-----:R-:W-:Y:S02]  /*17f50*/  IMAD R7, R29, -0x60, R37 ;  /* 0xffffffa01d077824 */ /* 0x001fe400078e0225 */
[----:B------:R-:W0:Y:S02]  /*17f60*/  SYNCS.PHASECHK.TRANS64.TRYWAIT P0, [R6+URZ+0x30860], R2 ;  /* 0x03086002060075a7 */ /* 0x000e24000800017f */
[----:B0-----:R-:W-:Y:S05]  /*17f70*/  @!P0 BRA `(.L_x_4651) ;  /* 0x0000004000888947 */ /* 0x001fea0003800000 */
.L_x_4743:
[----:B------:R-:W-:Y:S05]  /*17f80*/  BSYNC B1 ;  /* 0x0000000000017941 */ /* 0x000fea0003800000 */
.L_x_4650:
        /* <DEDUP_REMOVED lines=10> */
[----:B--2---:R-:W-:Y:S01]  /*18030*/  SHFL.IDX PT, R14, R18, 0x5, 0x181f ;  /* 0x00b81f00120e7f89 */ /* 0x004fe200000e0000 */
        /* <DEDUP_REMOVED lines=49> */
.L_x_4757:
        /* <DEDUP_REMOVED lines=29> */
.L_x_4653:
        /* <DEDUP_REMOVED lines=10> */
.L_x_4654:
[----:B------:R-:W2:Y:S01]  /*185c0*/  LDL R0, [R1] ;  /* 0x0000000001007983 */ /* 0x000ea20000100800 */
[----:B------:R1:W-:Y:S01]  /*185d0*/  SYNCS.ARRIVE.TRANS64.A1T0 RZ, [R6+URZ+0x30850], RZ ;  /* 0x030850ff06ff79a7 */ /* 0x0003e2000810003f */
[C---:B------:R-:W-:Y:S02]  /*185e0*/  VIADD R8, R22.reuse, 0xffffffff ;  /* 0xffffffff16087836 */ /* 0x040fe40000000000 */
[----:B------:R-:W-:Y:S02]  /*185f0*/  IMAD.MOV.U32 R10, RZ, RZ, R23 ;  /* 0x000000ffff0a7224 */ /* 0x000fe400078e0017 */
[----:B------:R-:W-:Y:S02]  /*18600*/  IMAD.MOV.U32 R20, RZ, RZ, R28 ;  /* 0x000000ffff147224 */ /* 0x000fe400078e001c */
[----:B------:R-:W-:Y:S01]  /*18610*/  IMAD.MOV.U32 R29, RZ, RZ, R22 ;  /* 0x000000ffff1d7224 */ /* 0x000fe200078e0016 */
[----:B--2---:R-:W-:-:S13]  /*18620*/  ISETP.GT.AND P0, PT, R22, R0, PT ;  /* 0x000000001600720c */ /* 0x004fda0003f04270 */
[----:B-1----:R-:W-:Y:S05]  /*18630*/  @P0 BRA `(.L_x_4655) ;  /* 0xfffffff000180947 */ /* 0x002fea000383ffff */
.L_x_4642:
[----:B------:R-:W-:Y:S05]  /*18640*/  BSYNC B0 ;  /* 0x0000000000007941 */ /* 0x000fea0003800000 */
.L_x_4641:
[----:B0-----:R-:W0:Y:S01]  /*18650*/  S2R R0, SR_TID.X ;  /* 0x0000000000007919 */ /* 0x001e220000002100 */
[----:B------:R-:W-:Y:S01]  /*18660*/  BSSY B0, `(.L_x_4656) ;  /* 0x0000010000007945 */ /* 0x000fe20003800000 */
        /* <DEDUP_REMOVED lines=9> */
[----:B-1----:R-:W3:Y:S01]  /*18700*/  @P0 ATOMG.E.ADD.STRONG.GPU PT, R3, desc[UR36][R2.64], R5 ;  /* 0x00000005020309a8 */ /* 0x002ee200081ee1e4 */
[----:B------:R-:W0:Y:S02]  /*18710*/  S2R R4, SR_LTMASK ;  /* 0x0000000000047919 */ /* 0x000e240000003900 */
[----:B0-----:R-:W-:-:S04]  /*18720*/  LOP3.LUT R4, R4, UR4, RZ, 0xc0, !PT ;  /* 0x0000000404047c12 */ /* 0x001fc8000f8ec0ff */
[----:B------:R-:W0:Y:S01]  /*18730*/  POPC R7, R4 ;  /* 0x0000000400077309 */ /* 0x000e220000000000 */
[----:B---3--:R-:W0:Y:S02]  /*18740*/  SHFL.IDX PT, R0, R3, R0, 0x1f ;  /* 0x00001f0003007589 */ /* 0x008e2400000e0000 */
[----:B0-----:R-:W-:-:S07]  /*18750*/  IADD3 R24, R0, UR39, R7 ;  /* 0x0000002700187c10 */ /* 0x001fce000fffe007 */
.L_x_4657:
[----:B------:R-:W-:Y:S05]  /*18760*/  BSYNC B0 ;  /* 0x0000000000007941 */ /* 0x000fea0003800000 */
.L_x_4656:
[----:B------:R-:W-:-:S13]  /*18770*/  LOP3.LUT P0, RZ, R16, 0x10, RZ, 0xc0, !PT ;  /* 0x0000001010ff7812 */ /* 0x000fda000780c0ff */
[----:B------:R-:W-:Y:S05]  /*18780*/  @!P0 BRA `(.L_x_4658) ;  /* 0x0000000000048947 */ /* 0x000fea0003800000 */
[----:B------:R-:W-:Y:S01]  /*18790*/  BPT.TRAP 0x1 ;  /* 0x000000040000795c */ /* 0x000fe20000300000 */
.L_x_4658:
[----:B------:R-:W-:Y:S01]  /*187a0*/  IMAD R0, R23, 0x8, R17 ;  /* 0x0000000817007824 */ /* 0x000fe200078e0211 */
[----:B------:R-:W-:Y:S01]  /*187b0*/  SHF.L.U32 R3, R28, 0x1f, RZ ;  /* 0x0000001f1c037819 */ /* 0x000fe200000006ff */
[----:B------:R-:W-:Y:S01]  /*187c0*/  BSSY B0, `(.L_x_4659) ;  /* 0x0000004000007945 */ /* 0x000fe20003800000 */
[----:B------:R-:W-:Y:S02]  /*187d0*/  IMAD R6, R22, -0x60, R37 ;  /* 0xffffffa016067824 */ /* 0x000fe400078e0225 */
[----:B------:R-:W0:Y:S02]  /*187e0*/  SYNCS.PHASECHK.TRANS64.TRYWAIT P0, [R0+URZ+0x30860], R3 ;  /* 0x03086003000075a7 */ /* 0x000e24000800017f */
[----:B0-----:R-:W-:Y:S05]  /*187f0*/  @!P0 BRA `(.L_x_4660) ;  /* 0x00000040008c8947 */ /* 0x001fea0003800000 */
.L_x_4758:
[----:B------:R-:W-:Y:S05]  /*18800*/  BSYNC B0 ;  /* 0x0000000000007941 */ /* 0x000fea0003800000 */
.L_x_4659:
        /* <DEDUP_REMOVED lines=65> */
.L_x_4772:
        /* <DEDUP_REMOVED lines=13> */
.L_x_4662:
        /* <DEDUP_REMOVED lines=10> */
.L_x_4663:
[----:B------:R1:W-:Y:S01]  /*18d90*/  SYNCS.ARRIVE.TRANS64.A1T0 RZ, [R0+URZ+0x30850], RZ ;  /* 0x030850ff00ff79a7 */ /* 0x0003e2000810003f */
[----:B------:R-:W-:-:S05]  /*18da0*/  VIADD R23, R23, 0x1 ;  /* 0x0000000117177836 */ /* 0x000fca0000000000 */
[----:B------:R-:W-:-:S04]  /*18db0*/  ISETP.NE.AND P0, PT, R23, 0x2, PT ;  /* 0x000000021700780c */ /* 0x000fc80003f05270 */
[----:B0-----:R-:W-:Y:S02]  /*18dc0*/  SEL R3, RZ, 0x1, P0 ;  /* 0x00000001ff037807 */ /* 0x001fe40000000000 */
[----:B------:R-:W-:Y:S02]  /*18dd0*/  SEL R23, R23, RZ, P0 ;  /* 0x000000ff17177207 */ /* 0x000fe40000000000 */
[----:B-1----:R-:W-:-:S07]  /*18de0*/  LOP3.LUT R28, R28, R3, RZ, 0x3c, !PT ;  /* 0x000000031c1c7212 */ /* 0x002fce00078e3cff */
.L_x_4620:
[----:B------:R-:W-:Y:S05]  /*18df0*/  BSYNC B7 ;  /* 0x0000000000077941 */ /* 0x000fea0003800000 */
.L_x_4618:
        /* <DEDUP_REMOVED lines=11> */
.L_x_4664:
        /* <DEDUP_REMOVED lines=43> */
.L_x_4782:
[----:B------:R-:W-:Y:S02]  /*19160*/  ULDC UR4, c[0x0][0xc38] ;  /* 0x00030e0000047ab9 */ /* 0x000fe40000000800 */
[----:B------:R-:W-:-:S04]  /*19170*/  IMAD.U32 R5, RZ, RZ, UR4 ;  /* 0x00000004ff057e24 */ /* 0x000fc8000f8e00ff */
[----:B-1----:R-:W-:-:S04]  /*19180*/  IMAD R14, R14, R5, RZ ;  /* 0x000000050e0e7224 */ /* 0x002fc800078e02ff */
[----:B------:R-:W-:-:S05]  /*19190*/  IMAD.IADD R7, R7, 0x1, R14 ;  /* 0x0000000107077824 */ /* 0x000fca00078e020e */
[----:B------:R-:W-:-:S13]  /*191a0*/  ISETP.GT.AND P6, PT, R7, R0, PT ;  /* 0x000000000700720c */ /* 0x000fda0003fc4270 */
[----:B------:R-:W-:Y:S05]  /*191b0*/  @P6 BRA `(.L_x_4667) ;  /* 0x0000000000a46947 */ /* 0x000fea0003800000 */
.L_x_4670:
        /* <DEDUP_REMOVED lines=35> */
.L_x_4790:
[----:B------:R-:W-:Y:S02]  /*193f0*/  ULDC UR4, c[0x0][0xc38] ;  /* 0x00030e0000047ab9 */ /* 0x000fe40000000800 */
[----:B------:R-:W-:-:S04]  /*19400*/  IMAD.U32 R5, RZ, RZ, UR4 ;  /* 0x00000004ff057e24 */ /* 0x000fc8000f8e00ff */
[----:B-1----:R-:W-:-:S04]  /*19410*/  IMAD R14, R14, R5, RZ ;  /* 0x000000050e0e7224 */ /* 0x002fc800078e02ff */
[----:B------:R-:W-:-:S05]  /*19420*/  IMAD.IADD R7, R14, 0x1, R7 ;  /* 0x000000010e077824 */ /* 0x000fca00078e0207 */
[----:B------:R-:W-:-:S13]  /*19430*/  ISETP.GT.AND P6, PT, R7, R0, PT ;  /* 0x000000000700720c */ /* 0x000fda0003fc4270 */
[----:B------:R-:W-:Y:S05]  /*19440*/  @!P6 BRA `(.L_x_4670) ;  /* 0xfffffffc005ce947 */ /* 0x000fea000383ffff */
.L_x_4667:
        /* <DEDUP_REMOVED lines=10> */
.L_x_4795:
[----:B------:R-:W-:-:S13]  /*194f0*/  ISETP.NE.AND P0, PT, R3, RZ, PT ;  /* 0x000000ff0300720c */ /* 0x000fda0003f05270 */
[----:B------:R-:W-:Y:S05]  /*19500*/  @!P0 BRA `(.L_x_4672) ;  /* 0x0000000000108947 */ /* 0x000fea0003800000 */
[----:B------:R-:W-:Y:S01]  /*19510*/  UMOV UR4, 0xffffffff ;  /* 0xffffffff00047882 */ /* 0x000fe20000000000 */
[----:B-1----:R-:W-:Y:S02]  /*19520*/  VIADD R12, R12, 0xffffffff ;  /* 0xffffffff0c0c7836 */ /* 0x002fe40000000000 */
[----:B------:R-:W-:Y:S05]  /*19530*/  BRA.DIV UR4, `(.L_x_4673) ;  /* 0x0000004604a47947 */ /* 0x000fea000b800000 */
[----:B------:R4:W1:Y:S02]  /*19540*/  SHFL.IDX PT, R6, R2, R12, 0x1f ;  /* 0x00001f0c02067589 */ /* 0x00086400000e0000 */
.L_x_4672:
        /* <DEDUP_REMOVED lines=20> */
[----:B------:R-:W-:Y:S02]  /*19690*/  IMAD R2, R6, R9, R2 ;  /* 0x0000000906027224 */ /* 0x000fe400078e0202 */
[----:B------:R-:W-:-:S03]  /*196a0*/  VIADD R3, R7, 0xffffffe ;  /* 0x0ffffffe07037836 */ /* 0x000fc60000000000 */
[----:B------:R-:W-:-:S03]  /*196b0*/  ISETP.GT.U32.AND P1, PT, R5, R2, PT ;  /* 0x000000020500720c */ /* 0x000fc60003f24070 */
[----:B------:R-:W0:Y:S10]  /*196c0*/  F2I.FTZ.U32.TRUNC.NTZ R3, R3 ;  /* 0x0000000300037305 */ /* 0x000e34000021f000 */
[----:B------:R-:W-:-:S02]  /*196d0*/  @!P1 IMAD.IADD R2, R2, 0x1, -R5 ;  /* 0x0000000102029824 */ /* 0x000fc400078e0a05 */
[----:B------:R-:W-:Y:S01]  /*196e0*/  @!P1 VIADD R6, R6, 0x1 ;  /* 0x0000000106069836 */ /* 0x000fe20000000000 */
[----:B------:R-:W-:Y:S02]  /*196f0*/  ISETP.NE.AND P1, PT, R25, RZ, PT ;  /* 0x000000ff1900720c */ /* 0x000fe40003f25270 */
[----:B------:R-:W-:Y:S01]  /*19700*/  ISETP.GE.U32.AND P0, PT, R2, R5, PT ;  /* 0x000000050200720c */ /* 0x000fe20003f06070 */
[----:B0-----:R-:W-:Y:S02]  /*19710*/  IMAD.MOV R5, RZ, RZ, -R3 ;  /* 0x000000ffff057224 */ /* 0x001fe400078e0a03 */
[----:B------:R-:W-:Y:S02]  /*19720*/  IMAD.MOV.U32 R2, RZ, RZ, RZ ;  /* 0x000000ffff027224 */ /* 0x000fe400078e00ff */
[----:B------:R-:W-:-:S04]  /*19730*/  IMAD R5, R5, R4, RZ ;  /* 0x0000000405057224 */ /* 0x000fc800078e02ff */
[----:B------:R-:W-:Y:S01]  /*19740*/  IMAD.HI.U32 R5, R3, R5, R2 ;  /* 0x0000000503057227 */ /* 0x000fe200078e0002 */
[----:B------:R-:W-:Y:S02]  /*19750*/  LOP3.LUT R2, R0, R25, RZ, 0x3c, !PT ;  /* 0x0000001900027212 */ /* 0x000fe400078e3cff */
[----:B------:R-:W-:Y:S01]  /*19760*/  IABS R3, R8 ;  /* 0x0000000800037213 */ /* 0x000fe20000000000 */
[----:B------:R-:W-:Y:S01]  /*19770*/  @P0 VIADD R6, R6, 0x1 ;  /* 0x0000000106060836 */ /* 0x000fe20000000000 */
[----:B------:R-:W-:-:S03]  /*19780*/  ISETP.GE.AND P2, PT, R2, RZ, PT ;  /* 0x000000ff0200720c */ /* 0x000fc60003f46270 */
[----:B------:R-:W-:-:S10]  /*19790*/  IMAD.MOV R3, RZ, RZ, -R3 ;  /* 0x000000ffff037224 */ /* 0x000fd400078e0a03 */
[----:B------:R-:W-:Y:S01]  /*197a0*/  @!P2 IMAD.MOV R6, RZ, RZ, -R6 ;  /* 0x000000ffff06a224 */ /* 0x000fe200078e0a06 */
[----:B------:R-:W-:-:S04]  /*197b0*/  @!P1 LOP3.LUT R6, RZ, R25, RZ, 0x33, !PT ;  /* 0x00000019ff069212 */ /* 0x000fc800078e33ff */
[----:B------:R-:W-:-:S05]  /*197c0*/  IABS R2, R6 ;  /* 0x0000000600027213 */ /* 0x000fca0000000000 */
[----:B------:R-:W-:-:S04]  /*197d0*/  IMAD.HI.U32 R5, R5, R2, RZ ;  /* 0x0000000205057227 */ /* 0x000fc800078e00ff */
[----:B------:R-:W-:Y:S01]  /*197e0*/  IMAD R3, R5, R3, R2 ;  /* 0x0000000305037224 */ /* 0x000fe200078e0202 */
[----:B------:R-:W-:-:S04]  /*197f0*/  LOP3.LUT R2, R6, R8, RZ, 0x3c, !PT ;  /* 0x0000000806027212 */ /* 0x000fc800078e3cff */
[----:B------:R-:W-:Y:S02]  /*19800*/  ISETP.GT.U32.AND P1, PT, R4, R3, PT ;  /* 0x000000030400720c */ /* 0x000fe40003f24070 */
[----:B------:R-:W-:Y:S01]  /*19810*/  ISETP.GE.AND P2, PT, R2, RZ, PT ;  /* 0x000000ff0200720c */ /* 0x000fe20003f46270 */
[----:B------:R-:W-:-:S04]  /*19820*/  IMAD.MOV R2, RZ, RZ, -R6 ;  /* 0x000000ffff027224 */ /* 0x000fc800078e0a06 */
[----:B------:R-:W-:-:S06]  /*19830*/  IMAD R2, R25, R2, R0 ;  /* 0x0000000219027224 */ /* 0x000fcc00078e0200 */
[----:B------:R-:W-:Y:S02]  /*19840*/  @!P1 IMAD.IADD R3, R3, 0x1, -R4 ;  /* 0x0000000103039824 */ /* 0x000fe400078e0a04 */
[----:B------:R-:W-:Y:S01]  /*19850*/  @!P1 VIADD R5, R5, 0x1 ;  /* 0x0000000105059836 */ /* 0x000fe20000000000 */
[----:B------:R-:W-:Y:S02]  /*19860*/  ISETP.NE.AND P1, PT, R8, RZ, PT ;  /* 0x000000ff0800720c */ /* 0x000fe40003f25270 */
[----:B------:R-:W-:-:S13]  /*19870*/  ISETP.GE.U32.AND P0, PT, R3, R4, PT ;  /* 0x000000040300720c */ /* 0x000fda0003f06070 */
[----:B------:R-:W-:-:S04]  /*19880*/  @P0 VIADD R5, R5, 0x1 ;  /* 0x0000000105050836 */ /* 0x000fc80000000000 */
[----:B------:R-:W-:Y:S01]  /*19890*/  @!P2 IMAD.MOV R5, RZ, RZ, -R5 ;  /* 0x000000ffff05a224 */ /* 0x000fe200078e0a05 */
[----:B------:R-:W-:-:S05]  /*198a0*/  @!P1 LOP3.LUT R5, RZ, R8, RZ, 0x33, !PT ;  /* 0x00000008ff059212 */ /* 0x000fca00078e33ff */
[--C-:B------:R-:W-:Y:S02]  /*198b0*/  IMAD.MOV R3, RZ, RZ, -R5.reuse ;  /* 0x000000ffff037224 */ /* 0x100fe400078e0a05 */
[C---:B------:R-:W-:Y:S02]  /*198c0*/  IMAD R5, R8.reuse, 0x1000000, R5 ;  /* 0x0100000008057824 */ /* 0x040fe400078e0205 */
[----:B------:R-:W-:-:S04]  /*198d0*/  IMAD R8, R8, R3, R6 ;  /* 0x0000000308087224 */ /* 0x000fc800078e0206 */
[----:B------:R-:W-:Y:S01]  /*198e0*/  IMAD R26, R8, 0x10000, R5 ;  /* 0x00010000081a7824 */ /* 0x000fe200078e0205 */
[----:B------:R-:W-:Y:S06]  /*198f0*/  BRA `(.L_x_4675) ;  /* 0x0000000000f07947 */ /* 0x000fec0003800000 */
.L_x_4674:
        /* <DEDUP_REMOVED lines=60> */
.L_x_4675:
[----:B------:R-:W-:-:S05]  /*19cc0*/  LOP3.LUT R2, RZ, R2, RZ, 0x33, !PT ;  /* 0x00000002ff027212 */ /* 0x000fca00078e33ff */
[----:B------:R-:W-:Y:S01]  /*19cd0*/  IMAD.IADD R25, R25, 0x1, R2 ;  /* 0x0000000119197824 */ /* 0x000fe200078e0202 */
[----:B------:R-:W-:Y:S06]  /*19ce0*/  BRA `(.L_x_4676) ;  /* 0x00000000001c7947 */ /* 0x000fec0003800000 */
.L_x_4668:
[----:B------:R-:W-:Y:S01]  /*19cf0*/  UMOV UR4, URZ ;  /* 0x0000003f00047c82 */ /* 0x000fe20008000000 */
[----:B------:R-:W-:Y:S01]  /*19d00*/  UMOV UR5, URZ ;  /* 0x0000003f00057c82 */ /* 0x000fe20008000000 */
[----:B------:R-:W-:Y:S01]  /*19d10*/  ULDC UR6, c[0x0][0xc3c] ;  /* 0x00030f0000067ab9 */ /* 0x000fe20000000800 */
[----:B------:R-:W-:Y:S02]  /*19d20*/  IMAD.MOV.U32 R24, RZ, RZ, R0 ;  /* 0x000000ffff187224 */ /* 0x000fe400078e0000 */
[----:B------:R-:W-:Y:S02]  /*19d30*/  IMAD.U32 R25, RZ, RZ, UR4 ;  /* 0x00000004ff197e24 */ /* 0x000fe4000f8e00ff */
[----:B------:R-:W-:Y:S02]  /*19d40*/  IMAD.U32 R26, RZ, RZ, UR5 ;  /* 0x00000005ff1a7e24 */ /* 0x000fe4000f8e00ff */
[----:B------:R-:W-:-:S07]  /*19d50*/  IMAD.U32 R27, RZ, RZ, UR6 ;  /* 0x00000006ff1b7e24 */ /* 0x000fce000f8e00ff */
.L_x_4676:
        /* <DEDUP_REMOVED lines=10> */
.L_x_4665:
[----:B------:R-:W-:Y:S02]  /*19e00*/  ULDC UR4, c[0x0][0xc3c] ;  /* 0x00030f0000047ab9 */ /* 0x000fe40000000800 */
[----:B-1----:R-:W-:-:S13]  /*19e10*/  ISETP.GE.AND P0, PT, R27, UR4, PT ;  /* 0x000000041b007c0c */ /* 0x002fda000bf06270 */
[----:B------:R-:W-:Y:S05]  /*19e20*/  @!P0 BRA `(.L_x_4677) ;  /* 0xffffffac00bc8947 */ /* 0x000fea000383ffff */
[----:B------:R-:W-:Y:S05]  /*19e30*/  BSYNC B8 ;  /* 0x0000000000087941 */ /* 0x000fea0003800000 */
.L_x_4604:
        /* <DEDUP_REMOVED lines=12> */
.L_x_4798:
[----:B------:R-:W-:Y:S05]  /*19f00*/  BSYNC B0 ;  /* 0x0000000000007941 */ /* 0x000fea0003800000 */
.L_x_4678:
[----:B------:R-:W-:-:S03]  /*19f10*/  UMOV UR4, 0xffffffff ;  /* 0xffffffff00047882 */ /* 0x000fc60000000000 */
[----:B------:R-:W-:Y:S05]  /*19f20*/  BRA.DIV UR4, `(.L_x_4680) ;  /* 0x0000003e04647947 */ /* 0x000fea000b800000 */
[----:B0-----:R-:W0:Y:S02]  /*19f30*/  S2R R0, SR_TID.X ;  /* 0x0000000000007919 */ /* 0x001e240000002100 */
[----:B0-----:R-:W-:-:S04]  /*19f40*/  SHF.R.U32.HI R0, RZ, 0x5, R0 ;  /* 0x00000005ff007819 */ /* 0x001fc80000011600 */
[----:B------:R-:W-:-:S05]  /*19f50*/  LOP3.LUT R0, R0, 0x3, RZ, 0xc0, !PT ;  /* 0x0000000300007812 */ /* 0x000fca00078ec0ff */
[----:B------:R0:W1:Y:S02]  /*19f60*/  SHFL.IDX PT, R14, R0, RZ, 0x1f ;  /* 0x00001fff000e7589 */ /* 0x00006400000e0000 */
.L_x_4801:
[----:B-1----:R-:W-:Y:S01]  /*19f70*/  ISETP.NE.AND P0, PT, R14, RZ, PT ;  /* 0x000000ff0e00720c */ /* 0x002fe20003f05270 */
[----:B------:R-:W-:-:S12]  /*19f80*/  BSSY B0, `(.L_x_4681) ;  /* 0x0000026000007945 */ /* 0x000fd80003800000 */
[----:B------:R-:W-:Y:S05]  /*19f90*/  @P0 BRA `(.L_x_4682) ;  /* 0x0000000000900947 */ /* 0x000fea0003800000 */
[----:B------:R-:W-:-:S03]  /*19fa0*/  UMOV UR4, 0xffffffff ;  /* 0xffffffff00047882 */ /* 0x000fc60000000000 */
[----:B------:R-:W-:Y:S05]  /*19fb0*/  BRA.DIV UR4, `(.L_x_4683) ;  /* 0x0000003e04747947 */ /* 0x000fea000b800000 */
[----:B------:R-:W-:-:S13]  /*19fc0*/  ELECT P6, URZ, PT ;  /* 0x00000000003f782f */ /* 0x000fda00038c0000 */
.L_x_4804:
        /* <DEDUP_REMOVED lines=8> */
.L_x_4684:
[C---:B------:R-:W-:Y:S01]  /*1a050*/  IMAD R5, R23.reuse, 0x8, R4 ;  /* 0x0000000817057824 */ /* 0x040fe200078e0204 */
[----:B------:R-:W-:Y:S01]  /*1a060*/  SHF.L.U32 R0, R28, 0x1f, RZ ;  /* 0x0000001f1c007819 */ /* 0x000fe200000006ff */
[----:B------:R-:W-:-:S03]  /*1a070*/  VIADD R23, R23, 0x1 ;  /* 0x0000000117177836 */ /* 0x000fc60000000000 */
[----:B------:R-:W0:Y:S02]  /*1a080*/  SYNCS.PHASECHK.TRANS64.TRYWAIT P1, [R5+URZ+0x30840], R0 ;  /* 0x03084000050075a7 */ /* 0x000e24000802017f */
[----:B------:R-:W-:-:S04]  /*1a090*/  ISETP.NE.AND P2, PT, R23, 0x2, PT ;  /* 0x000000021700780c */ /* 0x000fc80003f45270 */
[----:B------:R-:W-:Y:S01]  /*1a0a0*/  SEL R3, RZ, 0x1, P2 ;  /* 0x00000001ff037807 */ /* 0x000fe20001000000 */
[----:B0-----:R-:W-:Y:S08]  /*1a0b0*/  @!P1 BRA `(.L_x_4685) ;  /* 0x0000003c00549947 */ /* 0x001ff00003800000 */
.L_x_4805:
[----:B------:R-:W-:Y:S02]  /*1a0c0*/  SEL R23, R23, RZ, P2 ;  /* 0x000000ff17177207 */ /* 0x000fe40001000000 */
[----:B------:R-:W-:Y:S01]  /*1a0d0*/  LOP3.LUT R2, R28, R3, RZ, 0x3c, !PT ;  /* 0x000000031c027212 */ /* 0x000fe200078e3cff */
[----:B------:R-:W-:Y:S06]  /*1a0e0*/  @!P0 BRA `(.L_x_4686) ;  /* 0x0000000000048947 */ /* 0x000fec0003800000 */
[----:B------:R-:W-:Y:S01]  /*1a0f0*/  BPT.TRAP 0x1 ;  /* 0x000000040000795c */ /* 0x000fe20000300000 */
.L_x_4686:
[----:B------:R-:W-:Y:S01]  /*1a100*/  IMAD R23, R23, 0x8, R4 ;  /* 0x0000000817177824 */ /* 0x000fe200078e0204 */
[----:B------:R-:W-:-:S04]  /*1a110*/  SHF.L.U32 R2, R2, 0x1f, RZ ;  /* 0x0000001f02027819 */ /* 0x000fc800000006ff */
[----:B------:R-:W1:Y:S02]  /*1a120*/  SYNCS.PHASECHK.TRANS64.TRYWAIT P1, [R23+URZ+0x30840], R2 ;  /* 0x03084002170075a7 */ /* 0x000e64000802017f */
[----:B-1----:R-:W-:Y:S05]  /*1a130*/  @!P1 BRA `(.L_x_4687) ;  /* 0x0000003c00489947 */ /* 0x002fea0003800000 */
.L_x_4806:
[----:B------:R-:W-:Y:S05]  /*1a140*/  @!P0 BRA `(.L_x_4688) ;  /* 0x0000000000048947 */ /* 0x000fea0003800000 */
[----:B------:R-:W-:Y:S01]  /*1a150*/  BPT.TRAP 0x1 ;  /* 0x000000040000795c */ /* 0x000fe20000300000 */
.L_x_4688:
[----:B------:R-:W3:Y:S02]  /*1a160*/  SYNCS.PHASECHK.TRANS64.TRYWAIT P1, [R5+URZ+0x30860], R0 ;  /* 0x03086000050075a7 */ /* 0x000ee4000802017f */
[----:B---3--:R-:W-:Y:S05]  /*1a170*/  @!P1 BRA `(.L_x_4689) ;  /* 0x0000003c004c9947 */ /* 0x008fea0003800000 */
.L_x_4807:
[----:B------:R-:W-:Y:S05]  /*1a180*/  @!P0 BRA `(.L_x_4690) ;  /* 0x0000000000048947 */ /* 0x000fea0003800000 */
[----:B------:R-:W-:Y:S01]  /*1a190*/  BPT.TRAP 0x1 ;  /* 0x000000040000795c */ /* 0x000fe20000300000 */
.L_x_4690:
[----:B----4-:R4:W0:Y:S02]  /*1a1a0*/  SYNCS.PHASECHK.TRANS64.TRYWAIT P0, [R23+URZ+0x30860], R2 ;  /* 0x03086002170075a7 */ /* 0x010824000800017f */
[----:B0-----:R-:W-:Y:S05]  /*1a1b0*/  @!P0 NANOSLEEP.SYNCS 0x989680 ;  /* 0x009896800000895d */ /* 0x001fea0003900000 */
[----:B------:R-:W0:Y:S02]  /*1a1c0*/  @!P0 SYNCS.PHASECHK.TRANS64 P0, [R23+URZ+0x30860], R2 ;  /* 0x03086002170085a7 */ /* 0x000e24000800007f */
[----:B0-----:R-:W-:Y:S05]  /*1a1d0*/  @!P0 BRA `(.L_x_4690) ;  /* 0xfffffffc00f08947 */ /* 0x001fea000383ffff */
.L_x_4682:
[----:B------:R-:W-:Y:S05]  /*1a1e0*/  BSYNC B0 ;  /* 0x0000000000007941 */ /* 0x000fea0003800000 */
.L_x_4681:
[----:B------:R-:W-:Y:S05]  /*1a1f0*/  EXIT ;  /* 0x000000000000794d */ /* 0x000fea0003800000 */
.L_x_4495:
[----:B0-----:R-:W-:-:S04]  /*1a200*/  IMAD.U32 R3, RZ, RZ, UR60 ;  /* 0x0000003cff037e24 */ /* 0x001fc8000f8e00ff */
[----:B------:R0:W1:Y:S03]  /*1a210*/  SYNCS.PHASECHK.TRANS64.TRYWAIT P1, [R3+URZ+0x30800], R0 ;  /* 0x03080000030075a7 */ /* 0x000066000802017f */
[----:B-1----:R-:W-:Y:S05]  /*1a220*/  @!P1 NANOSLEEP.SYNCS 0x989680 ;  /* 0x009896800000995d */ /* 0x002fea0003900000 */
[----:B------:R-:W1:Y:S02]  /*1a230*/  @!P1 SYNCS.PHASECHK.TRANS64 P1, [R3+URZ+0x30800], R0 ;  /* 0x03080000030095a7 */ /* 0x000e64000802007f */
[----:B-1----:R-:W-:Y:S05]  /*1a240*/  @!P1 BRA `(.L_x_4495) ;  /* 0xfffffffc00ec9947 */ /* 0x002fea000383ffff */
[----:B------:R-:W-:Y:S05]  /*1a250*/  BRA `(.L_x_4691) ;  /* 0xfffffe7c00f47947 */ /* 0x000fea000383ffff */
.L_x_4499:
[----:B-1----:R1:W2:Y:S02]  /*1a260*/  SYNCS.PHASECHK.TRANS64.TRYWAIT P1, [R3+URZ+0x30830], R0 ;  /* 0x03083000030075a7 */ /* 0x0022a4000802017f */
[----:B--2---:R-:W-:Y:S05]  /*1a270*/  @!P1 NANOSLEEP.SYNCS 0x989680 ;  /* 0x009896800000995d */ /* 0x004fea0003900000 */
[----:B------:R-:W2:Y:S02]  /*1a280*/  @!P1 SYNCS.PHASECHK.TRANS64 P1, [R3+URZ+0x30830], R0 ;  /* 0x03083000030095a7 */ /* 0x000ea4000802007f */
[----:B--2---:R-:W-:Y:S05]  /*1a290*/  @!P1 BRA `(.L_x_4499) ;  /* 0xfffffffc00f09947 */ /* 0x004fea000383ffff */
[----:B------:R-:W-:Y:S05]  /*1a2a0*/  BRA `(.L_x_4498) ;  /* 0xfffffe8000107947 */ /* 0x000fea000383ffff */
.L_x_4516:
[----:B-1----:R-:W-:-:S04]  /*1a2b0*/  IMAD.U32 R9, RZ, RZ, UR6 ;  /* 0x00000006ff097e24 */ /* 0x002fc8000f8e00ff */
[----:B------:R1:W2:Y:S03]  /*1a2c0*/  SYNCS.PHASECHK.TRANS64.TRYWAIT P1, [R9+URZ+0x30830], R8 ;  /* 0x03083008090075a7 */ /* 0x0002a6000802017f */
[----:B--2---:R-:W-:Y:S05]  /*1a2d0*/  @!P1 NANOSLEEP.SYNCS 0x989680 ;  /* 0x009896800000995d */ /* 0x004fea0003900000 */
[----:B------:R-:W2:Y:S02]  /*1a2e0*/  @!P1 SYNCS.PHASECHK.TRANS64 P1, [R9+URZ+0x30830], R8 ;  /* 0x03083008090095a7 */ /* 0x000ea4000802007f */
[----:B--2---:R-:W-:Y:S05]  /*1a2f0*/  @!P1 BRA `(.L_x_4516) ;  /* 0xfffffffc00ec9947 */ /* 0x004fea000383ffff */
[----:B------:R-:W-:Y:S05]  /*1a300*/  BRA `(.L_x_4515) ;  /* 0xfffffeb000f87947 */ /* 0x000fea000383ffff */
.L_x_4520:
[----:B---3--:R-:W-:-:S04]  /*1a310*/  IMAD.U32 R2, RZ, RZ, UR7 ;  /* 0x00000007ff027e24 */ /* 0x008fc8000f8e00ff */
[----:B------:R3:W4:Y:S03]  /*1a320*/  SYNCS.PHASECHK.TRANS64.TRYWAIT P1, [R2+URZ+0x30850], R0 ;  /* 0x03085000020075a7 */ /* 0x000726000802017f */
[----:B----4-:R-:W-:Y:S05]  /*1a330*/  @!P1 NANOSLEEP.SYNCS 0x989680 ;  /* 0x009896800000995d */ /* 0x010fea0003900000 */
[----:B------:R-:W4:Y:S02]  /*1a340*/  @!P1 SYNCS.PHASECHK.TRANS64 P1, [R2+URZ+0x30850], R0 ;  /* 0x03085000020095a7 */ /* 0x000f24000802007f */
[----:B----4-:R-:W-:Y:S05]  /*1a350*/  @!P1 BRA `(.L_x_4520) ;  /* 0xfffffffc00ec9947 */ /* 0x010fea000383ffff */
[----:B------:R-:W-:Y:S05]  /*1a360*/  BRA `(.L_x_4519) ;  /* 0xfffffebc00ac7947 */ /* 0x000fea000383ffff */
.L_x_4539:
[----:B-1----:R-:W-:-:S04]  /*1a370*/  IMAD.U32 R9, RZ, RZ, UR6 ;  /* 0x00000006ff097e24 */ /* 0x002fc8000f8e00ff */
[----:B------:R1:W2:Y:S03]  /*1a380*/  SYNCS.PHASECHK.TRANS64.TRYWAIT P1, [R9+URZ+0x30830], R8 ;  /* 0x03083008090075a7 */ /* 0x0002a6000802017f */
[----:B--2---:R-:W-:Y:S05]  /*1a390*/  @!P1 NANOSLEEP.SYNCS 0x989680 ;  /* 0x009896800000995d */ /* 0x004fea0003900000 */
[----:B------:R-:W2:Y:S02]  /*1a3a0*/  @!P1 SYNCS.PHASECHK.TRANS64 P1, [R9+URZ+0x30830], R8 ;  /* 0x03083008090095a7 */ /* 0x000ea4000802007f */
[----:B--2---:R-:W-:Y:S05]  /*1a3b0*/  @!P1 BRA `(.L_x_4539) ;  /* 0xfffffffc00ec9947 */ /* 0x004fea000383ffff */
[----:B------:R-:W-:Y:S05]  /*1a3c0*/  BRA `(.L_x_4538) ;  /* 0xfffffeec00587947 */ /* 0x000fea000383ffff */
.L_x_4543:
[----:B---3--:R-:W-:-:S04]  /*1a3d0*/  IMAD.U32 R2, RZ, RZ, UR7 ;  /* 0x00000007ff027e24 */ /* 0x008fc8000f8e00ff */
[----:B------:R3:W4:Y:S03]  /*1a3e0*/  SYNCS.PHASECHK.TRANS64.TRYWAIT P1, [R2+URZ+0x30850], R0 ;  /* 0x03085000020075a7 */ /* 0x000726000802017f */
[----:B----4-:R-:W-:Y:S05]  /*1a3f0*/  @!P1 NANOSLEEP.SYNCS 0x989680 ;  /* 0x009896800000995d */ /* 0x010fea0003900000 */
[----:B------:R-:W4:Y:S02]  /*1a400*/  @!P1 SYNCS.PHASECHK.TRANS64 P1, [R2+URZ+0x30850], R0 ;  /* 0x03085000020095a7 */ /* 0x000f24000802007f */
[----:B----4-:R-:W-:Y:S05]  /*1a410*/  @!P1 BRA `(.L_x_4543) ;  /* 0xfffffffc00ec9947 */ /* 0x010fea000383ffff */
[----:B------:R-:W-:Y:S05]  /*1a420*/  BRA `(.L_x_4542) ;  /* 0xfffffef8000c7947 */ /* 0x000fea000383ffff */
.L_x_4551:
[----:B-1----:R-:W-:-:S04]  /*1a430*/  IMAD.U32 R9, RZ, RZ, UR6 ;  /* 0x00000006ff097e24 */ /* 0x002fc8000f8e00ff */
[----:B------:R1:W2:Y:S03]  /*1a440*/  SYNCS.PHASECHK.TRANS64.TRYWAIT P1, [R9+URZ+0x30830], R8 ;  /* 0x03083008090075a7 */ /* 0x0002a6000802017f */
[----:B--2---:R-:W-:Y:S05]  /*1a450*/  @!P1 NANOSLEEP.SYNCS 0x989680 ;  /* 0x009896800000995d */ /* 0x004fea0003900000 */
[----:B------:R-:W2:Y:S02]  /*1a460*/  @!P1 SYNCS.PHASECHK.TRANS64 P1, [R9+URZ+0x30830], R8 ;  /* 0x03083008090095a7 */ /* 0x000ea4000802007f */
[----:B--2---:R-:W-:Y:S05]  /*1a470*/  @!P1 BRA `(.L_x_4551) ;  /* 0xfffffffc00ec9947 */ /* 0x004fea000383ffff */
[----:B------:R-:W-:Y:S05]  /*1a480*/  BRA `(.L_x_4550) ;  /* 0xffffff1000647947 */ /* 0x000fea000383ffff */
.L_x_4555:
[----:B---3--:R-:W-:-:S04]  /*1a490*/  IMAD.U32 R2, RZ, RZ, UR7 ;  /* 0x00000007ff027e24 */ /* 0x008fc8000f8e00ff */
[----:B------:R3:W4:Y:S03]  /*1a4a0*/  SYNCS.PHASECHK.TRANS64.TRYWAIT P1, [R2+URZ+0x30850], R0 ;  /* 0x03085000020075a7 */ /* 0x000726000802017f */
[----:B----4-:R-:W-:Y:S05]  /*1a4b0*/  @!P1 NANOSLEEP.SYNCS 0x989680 ;  /* 0x009896800000995d */ /* 0x010fea0003900000 */
[----:B------:R-:W4:Y:S02]  /*1a4c0*/  @!P1 SYNCS.PHASECHK.TRANS64 P1, [R2+URZ+0x30850], R0 ;  /* 0x03085000020095a7 */ /* 0x000f24000802007f */
[----:B----4-:R-:W-:Y:S05]  /*1a4d0*/  @!P1 BRA `(.L_x_4555) ;  /* 0xfffffffc00ec9947 */ /* 0x010fea000383ffff */
[----:B------:R-:W-:Y:S05]  /*1a4e0*/  BRA `(.L_x_4554) ;  /* 0xffffff1c00187947 */ /* 0x000fea000383ffff */
.L_x_4570:
[----:B-1----:R-:W-:-:S04]  /*1a4f0*/  IMAD.U32 R5, RZ, RZ, UR5 ;  /* 0x00000005ff057e24 */ /* 0x002fc8000f8e00ff */
[----:B------:R1:W2:Y:S03]  /*1a500*/  SYNCS.PHASECHK.TRANS64.TRYWAIT P1, [R5+URZ+0x30850], R0 ;  /* 0x03085000050075a7 */ /* 0x0002a6000802017f */
[----:B--2---:R-:W-:Y:S05]  /*1a510*/  @!P1 NANOSLEEP.SYNCS 0x989680 ;  /* 0x009896800000995d */ /* 0x004fea0003900000 */
[----:B------:R-:W2:Y:S02]  /*1a520*/  @!P1 SYNCS.PHASECHK.TRANS64 P1, [R5+URZ+0x30850], R0 ;  /* 0x03085000050095a7 */ /* 0x000ea4000802007f */
[----:B--2---:R-:W-:Y:S05]  /*1a530*/  @!P1 BRA `(.L_x_4570) ;  /* 0xfffffffc00ec9947 */ /* 0x004fea000383ffff */
[----:B------:R-:W-:Y:S05]  /*1a540*/  BRA `(.L_x_4569) ;  /* 0xffffff4c00687947 */ /* 0x000fea000383ffff */
.L_x_4626:
        /* <DEDUP_REMOVED lines=11> */
.L_x_4693:
[----:B------:R-:W-:Y:S05]  /*1a600*/  BSYNC B0 ;  /* 0x0000000000007941 */ /* 0x000fea0003800000 */
.L_x_4692:
[----:B------:R-:W-:Y:S05]  /*1a610*/  BRA `(.L_x_4694) ;  /* 0xffffffb8008c7947 */ /* 0x000fea000383ffff */
.L_x_4629:
[----:B0-----:R0:W1:Y:S02]  /*1a620*/  SYNCS.PHASECHK.TRANS64.TRYWAIT P0, [R7+URZ+0x30840], R2 ;  /* 0x03084002070075a7 */ /* 0x001064000800017f */
[----:B-1----:R-:W-:Y:S05]  /*1a630*/  @!P0 NANOSLEEP.SYNCS 0x989680 ;  /* 0x009896800000895d */ /* 0x002fea0003900000 */
[----:B------:R-:W1:Y:S02]  /*1a640*/  @!P0 SYNCS.PHASECHK.TRANS64 P0, [R7+URZ+0x30840], R2 ;  /* 0x03084002070085a7 */ /* 0x000e64000800007f */
[----:B-1----:R-:W-:Y:S05]  /*1a650*/  @!P0 BRA `(.L_x_4629) ;  /* 0xfffffffc00f08947 */ /* 0x002fea000383ffff */
[----:B------:R-:W-:Y:S05]  /*1a660*/  BRA `(.L_x_4695) ;  /* 0xffffffb800f47947 */ /* 0x000fea000383ffff */
.L_x_4630:
        /* <DEDUP_REMOVED lines=8> */
.L_x_4697:
[----:B------:R-:W-:Y:S05]  /*1a6f0*/  BSYNC B0 ;  /* 0x0000000000007941 */ /* 0x000fea0003800000 */
.L_x_4696:
        /* <DEDUP_REMOVED lines=9> */
.L_x_4698:
[----:B------:R-:W-:Y:S02]  /*1a790*/  IMAD.MOV.U32 R13, RZ, RZ, R0 ;  /* 0x000000ffff0d7224 */ /* 0x000fe400078e0000 */
[----:B------:R-:W-:Y:S02]  /*1a7a0*/  IMAD.MOV.U32 R12, RZ, RZ, 0x1 ;  /* 0x00000001ff0c7424 */ /* 0x000fe400078e00ff */
[----:B------:R-:W-:-:S07]  /*1a7b0*/  IMAD.MOV.U32 R3, RZ, RZ, R14 ;  /* 0x000000ffff037224 */ /* 0x000fce00078e000e */
[----:B------:R-:W-:Y:S05]  /*1a7c0*/  WARPSYNC.COLLECTIVE R15, `(.L_x_4699) ;  /* 0x000000000f087348 */ /* 0x000fea0003c00000 */
[----:B------:R0:W1:Y:S02]  /*1a7d0*/  SHFL.IDX P6, R14, R13, R12, R11 ;  /* 0x0000000c0d0e7389 */ /* 0x00006400000c000b */
[----:B01----:R-:W-:Y:S01]  /*1a7e0*/  ENDCOLLECTIVE ;  /* 0x000000000000791b */ /* 0x003fe20003800000 */
.L_x_4699:
        /* <DEDUP_REMOVED lines=17> */
.L_x_4700:
[----:B------:R-:W-:Y:S02]  /*1a900*/  @P1 IMAD R8, R5, 0x2, R17 ;  /* 0x0000000205081824 */ /* 0x000fe400078e0211 */
[----:B------:R-:W-:Y:S02]  /*1a910*/  IMAD.MOV.U32 R13, RZ, RZ, R0 ;  /* 0x000000ffff0d7224 */ /* 0x000fe400078e0000 */
[----:B------:R-:W-:Y:S02]  /*1a920*/  IMAD.MOV.U32 R12, RZ, RZ, 0x2 ;  /* 0x00000002ff0c7424 */ /* 0x000fe400078e00ff */
[----:B------:R-:W-:-:S07]  /*1a930*/  IMAD.MOV.U32 R3, RZ, RZ, R14 ;  /* 0x000000ffff037224 */ /* 0x000fce00078e000e */
[----:B------:R-:W-:Y:S05]  /*1a940*/  WARPSYNC.COLLECTIVE R15, `(.L_x_4701) ;  /* 0x000000000f087348 */ /* 0x000fea0003c00000 */
[----:B------:R0:W1:Y:S02]  /*1a950*/  SHFL.IDX P6, R14, R13, R12, R11 ;  /* 0x0000000c0d0e7389 */ /* 0x00006400000c000b */
[----:B01----:R-:W-:Y:S01]  /*1a960*/  ENDCOLLECTIVE ;  /* 0x000000000000791b */ /* 0x003fe20003800000 */
.L_x_4701:
        /* <DEDUP_REMOVED lines=17> */
.L_x_4702:
[----:B------:R-:W-:Y:S02]  /*1aa80*/  @P1 IMAD R8, R5, 0x2, R17 ;  /* 0x0000000205081824 */ /* 0x000fe400078e0211 */
[----:B------:R-:W-:Y:S02]  /*1aa90*/  IMAD.MOV.U32 R13, RZ, RZ, R0 ;  /* 0x000000ffff0d7224 */ /* 0x000fe400078e0000 */
[----:B------:R-:W-:Y:S02]  /*1aaa0*/  IMAD.MOV.U32 R12, RZ, RZ, 0x3 ;  /* 0x00000003ff0c7424 */ /* 0x000fe400078e00ff */
[----:B------:R-:W-:-:S07]  /*1aab0*/  IMAD.MOV.U32 R3, RZ, RZ, R14 ;  /* 0x000000ffff037224 */ /* 0x000fce00078e000e */
[----:B------:R-:W-:Y:S05]  /*1aac0*/  WARPSYNC.COLLECTIVE R15, `(.L_x_4703) ;  /* 0x000000000f087348 */ /* 0x000fea0003c00000 */
[----:B------:R0:W1:Y:S02]  /*1aad0*/  SHFL.IDX P6, R14, R13, R12, R11 ;  /* 0x0000000c0d0e7389 */ /* 0x00006400000c000b */
[----:B01----:R-:W-:Y:S01]  /*1aae0*/  ENDCOLLECTIVE ;  /* 0x000000000000791b */ /* 0x003fe20003800000 */
.L_x_4703:
        /* <DEDUP_REMOVED lines=17> */
.L_x_4704:
[----:B------:R-:W-:Y:S02]  /*1ac00*/  @P1 IMAD R8, R5, 0x2, R17 ;  /* 0x0000000205081824 */ /* 0x000fe400078e0211 */
[----:B------:R-:W-:Y:S02]  /*1ac10*/  IMAD.MOV.U32 R13, RZ, RZ, R0 ;  /* 0x000000ffff0d7224 */ /* 0x000fe400078e0000 */
[----:B------:R-:W-:Y:S02]  /*1ac20*/  IMAD.MOV.U32 R12, RZ, RZ, 0x4 ;  /* 0x00000004ff0c7424 */ /* 0x000fe400078e00ff */
[----:B------:R-:W-:-:S07]  /*1ac30*/  IMAD.MOV.U32 R3, RZ, RZ, R14 ;  /* 0x000000ffff037224 */ /* 0x000fce00078e000e */
[----:B------:R-:W-:Y:S05]  /*1ac40*/  WARPSYNC.COLLECTIVE R15, `(.L_x_4705) ;  /* 0x000000000f087348 */ /* 0x000fea0003c00000 */
[----:B------:R0:W1:Y:S02]  /*1ac50*/  SHFL.IDX P6, R14, R13, R12, R11 ;  /* 0x0000000c0d0e7389 */ /* 0x00006400000c000b */
[----:B01----:R-:W-:Y:S01]  /*1ac60*/  ENDCOLLECTIVE ;  /* 0x000000000000791b */ /* 0x003fe20003800000 */
.L_x_4705:
        /* <DEDUP_REMOVED lines=17> */
.L_x_4706:
[----:B------:R-:W-:Y:S02]  /*1ad80*/  @P1 IMAD R8, R5, 0x2, R17 ;  /* 0x0000000205081824 */ /* 0x000fe400078e0211 */
[----:B------:R-:W-:Y:S02]  /*1ad90*/  IMAD.MOV.U32 R13, RZ, RZ, R0 ;  /* 0x000000ffff0d7224 */ /* 0x000fe400078e0000 */
[----:B------:R-:W-:Y:S02]  /*1ada0*/  IMAD.MOV.U32 R12, RZ, RZ, 0x5 ;  /* 0x00000005ff0c7424 */ /* 0x000fe400078e00ff */
[----:B------:R-:W-:-:S07]  /*1adb0*/  IMAD.MOV.U32 R3, RZ, RZ, R14 ;  /* 0x000000ffff037224 */ /* 0x000fce00078e000e */
[----:B------:R-:W-:Y:S05]  /*1adc0*/  WARPSYNC.COLLECTIVE R15, `(.L_x_4707) ;  /* 0x000000000f087348 */ /* 0x000fea0003c00000 */
[----:B------:R0:W1:Y:S02]  /*1add0*/  SHFL.IDX P6, R14, R13, R12, R11 ;  /* 0x0000000c0d0e7389 */ /* 0x00006400000c000b */
[----:B01----:R-:W-:Y:S01]  /*1ade0*/  ENDCOLLECTIVE ;  /* 0x000000000000791b */ /* 0x003fe20003800000 */
.L_x_4707:
        /* <DEDUP_REMOVED lines=10> */
.L_x_4708:
        /* <DEDUP_REMOVED lines=8> */
.L_x_4635:
        /* <DEDUP_REMOVED lines=9> */
.L_x_4710:
[C---:B------:R-:W-:Y:S01]  /*1afa0*/  VIADD R6, R25.reuse, 0x10 ;  /* 0x0000001019067836 */ /* 0x040fe20000000000 */
[----:B------:R-:W-:Y:S01]  /*1afb0*/  ISETP.GE.AND P1, PT, R25, R29, PT ;  /* 0x0000001d1900720c */ /* 0x000fe20003f26270 */
[----:B------:R-:W-:Y:S02]  /*1afc0*/  IMAD.MOV.U32 R13, RZ, RZ, R0 ;  /* 0x000000ffff0d7224 */ /* 0x000fe400078e0000 */
[----:B------:R-:W-:-:S10]  /*1afd0*/  IMAD.MOV.U32 R2, RZ, RZ, R14 ;  /* 0x000000ffff027224 */ /* 0x000fd400078e000e */
[----:B------:R-:W-:Y:S05]  /*1afe0*/  WARPSYNC.COLLECTIVE R15, `(.L_x_4711) ;  /* 0x000000000f087348 */ /* 0x000fea0003c00000 */
[----:B------:R0:W1:Y:S02]  /*1aff0*/  SHFL.IDX P6, R14, R13, R12, R11 ;  /* 0x0000000c0d0e7389 */ /* 0x00006400000c000b */
[----:B01----:R-:W-:Y:S01]  /*1b000*/  ENDCOLLECTIVE ;  /* 0x000000000000791b */ /* 0x003fe20003800000 */
.L_x_4711:
        /* <DEDUP_REMOVED lines=8> */
.L_x_4712:
[----:B------:R-:W-:Y:S01]  /*1b090*/  @!PT LDS RZ, [RZ] ;  /* 0x00000000fffff984 */ /* 0x000fe20000000800 */
[----:B------:R-:W-:Y:S01]  /*1b0a0*/  @!PT LDS RZ, [RZ] ;  /* 0x00000000fffff984 */ /* 0x000fe20000000800 */
[----:B------:R-:W-:Y:S01]  /*1b0b0*/  @!PT LDS RZ, [RZ] ;  /* 0x00000000fffff984 */ /* 0x000fe20000000800 */
[----:B------:R-:W-:Y:S04]  /*1b0c0*/  @!P1 LDGSTS.E.BYPASS.LTC128B.128 [R36+0x12400], desc[UR36][R2.64], !P3 ;  /* 0x1240000002249fae */ /* 0x000fe8000d901d64 */
[----:B------:R-:W-:Y:S04]  /*1b0d0*/  @!P1 LDGSTS.E.BYPASS.LTC128B.128 [R36+0x16400], desc[UR36][R2.64+0x80], !P2 ;  /* 0x1640008002249fae */ /* 0x000fe8000d101d64 */
[----:B------:R0:W-:Y:S01]  /*1b0e0*/  @!P1 LDGSTS.E.BYPASS.LTC128B.128 [R36+0x1a400], desc[UR36][R2.64+0x100], !P0 ;  /* 0x1a40010002249fae */ /* 0x0001e2000c101d64 */
[----:B------:R-:W-:Y:S01]  /*1b0f0*/  ISETP.GE.AND P1, PT, R6, R29, PT ;  /* 0x0000001d0600720c */ /* 0x000fe20003f26270 */
[----:B------:R-:W-:-:S02]  /*1b100*/  IMAD.MOV.U32 R13, RZ, RZ, R0 ;  /* 0x000000ffff0d7224 */ /* 0x000fc400078e0000 */
[----:B------:R-:W-:Y:S02]  /*1b110*/  VIADD R6, R25, 0x20 ;  /* 0x0000002019067836 */ /* 0x000fe40000000000 */
[----:B0-----:R-:W-:-:S08]  /*1b120*/  IMAD.MOV.U32 R2, RZ, RZ, R14 ;  /* 0x000000ffff027224 */ /* 0x001fd000078e000e */
[----:B------:R-:W-:Y:S05]  /*1b130*/  WARPSYNC.COLLECTIVE R15, `(.L_x_4713) ;  /* 0x000000000f087348 */ /* 0x000fea0003c00000 */
[----:B------:R0:W1:Y:S02]  /*1b140*/  SHFL.IDX P6, R14, R13, R12, R11 ;  /* 0x0000000c0d0e7389 */ /* 0x00006400000c000b */
[----:B01----:R-:W-:Y:S01]  /*1b150*/  ENDCOLLECTIVE ;  /* 0x000000000000791b */ /* 0x003fe20003800000 */
.L_x_4713:
        /* <DEDUP_REMOVED lines=8> */
.L_x_4714:
[----:B------:R-:W-:-:S05]  /*1b1e0*/  @!P1 IMAD.MOV.U32 R3, RZ, RZ, R5 ;  /* 0x000000ffff039224 */ /* 0x000fca00078e0005 */
        /* <DEDUP_REMOVED lines=13> */
.L_x_4715:
        /* <DEDUP_REMOVED lines=8> */
.L_x_4716:
        /* <DEDUP_REMOVED lines=14> */
.L_x_4717:
        /* <DEDUP_REMOVED lines=8> */
.L_x_4718:
        /* <DEDUP_REMOVED lines=14> */
.L_x_4719:
        /* <DEDUP_REMOVED lines=8> */
.L_x_4720:
        /* <DEDUP_REMOVED lines=14> */
.L_x_4721:
        /* <DEDUP_REMOVED lines=8> */
.L_x_4722:
        /* <DEDUP_REMOVED lines=13> */
.L_x_4723:
        /* <DEDUP_REMOVED lines=8> */
.L_x_4724:
        /* <DEDUP_REMOVED lines=12> */
.L_x_4725:
[----:B------:R-:W-:Y:S05]  /*1b970*/  BRA `(.L_x_4726) ;  /* 0xffffffb8008c7947 */ /* 0x000fea000383ffff */
.L_x_4640:
[----:B0-----:R0:W1:Y:S02]  /*1b980*/  SYNCS.PHASECHK.TRANS64.TRYWAIT P0, [R17+URZ+0x30820], R0 ;  /* 0x03082000110075a7 */ /* 0x001064000800017f */
[----:B-1----:R-:W-:Y:S05]  /*1b990*/  @!P0 NANOSLEEP.SYNCS 0x989680 ;  /* 0x009896800000895d */ /* 0x002fea0003900000 */
[----:B------:R-:W1:Y:S02]  /*1b9a0*/  @!P0 SYNCS.PHASECHK.TRANS64 P0, [R17+URZ+0x30820], R0 ;  /* 0x03082000110085a7 */ /* 0x000e64000800007f */
[----:B-1----:R-:W-:Y:S05]  /*1b9b0*/  @!P0 BRA `(.L_x_4640) ;  /* 0xfffffffc00f08947 */ /* 0x002fea000383ffff */
[----:B------:R-:W-:Y:S05]  /*1b9c0*/  BRA `(.L_x_4727) ;  /* 0xffffffbc00047947 */ /* 0x000fea000383ffff */
.L_x_4645:
[----:B0-----:R0:W1:Y:S02]  /*1b9d0*/  SYNCS.PHASECHK.TRANS64.TRYWAIT P0, [R6+URZ+0x30840], R3 ;  /* 0x03084003060075a7 */ /* 0x001064000800017f */
[----:B-1----:R-:W-:Y:S05]  /*1b9e0*/  @!P0 NANOSLEEP.SYNCS 0x989680 ;  /* 0x009896800000895d */ /* 0x002fea0003900000 */
[----:B------:R-:W1:Y:S02]  /*1b9f0*/  @!P0 SYNCS.PHASECHK.TRANS64 P0, [R6+URZ+0x30840], R3 ;  /* 0x03084003060085a7 */ /* 0x000e64000800007f */
[----:B-1----:R-:W-:Y:S05]  /*1ba00*/  @!P0 BRA `(.L_x_4645) ;  /* 0xfffffffc00f08947 */ /* 0x002fea000383ffff */
[----:B------:R-:W-:Y:S05]  /*1ba10*/  BRA `(.L_x_4728) ;  /* 0xffffffbc00e07947 */ /* 0x000fea000383ffff */
.L_x_4646:
[----:B------:R-:W-:Y:S01]  /*1ba20*/  BSSY B1, `(.L_x_4729) ;  /* 0x0000008000017945 */ /* 0x000fe20003800000 */
[----:B------:R-:W-:Y:S02]  /*1ba30*/  IMAD.MOV.U32 R13, RZ, RZ, R8 ;  /* 0x000000ffff0d7224 */ /* 0x000fe400078e0008 */
[----:B------:R-:W-:Y:S02]  /*1ba40*/  IMAD.MOV.U32 R12, RZ, RZ, RZ ;  /* 0x000000ffff0c7224 */ /* 0x000fe400078e00ff */
[----:B------:R-:W-:Y:S02]  /*1ba50*/  IMAD.MOV.U32 R11, RZ, RZ, 0x181f ;  /* 0x0000181fff0b7424 */ /* 0x000fe400078e00ff */
[----:B------:R-:W-:-:S07]  /*1ba60*/  IMAD.MOV.U32 R15, RZ, RZ, -0x1 ;  /* 0xffffffffff0f7424 */ /* 0x000fce00078e00ff */
[----:B--2---:R-:W-:Y:S05]  /*1ba70*/  WARPSYNC.COLLECTIVE R15, `(.L_x_4730) ;  /* 0x000000000f087348 */ /* 0x004fea0003c00000 */
[----:B--2---:R0:W1:Y:S02]  /*1ba80*/  SHFL.IDX P6, R14, R13, R12, R11 ;  /* 0x0000000c0d0e7389 */ /* 0x00406400000c000b */
[----:B01----:R-:W-:Y:S01]  /*1ba90*/  ENDCOLLECTIVE ;  /* 0x000000000000791b */ /* 0x003fe20003800000 */
.L_x_4730:
[----:B------:R-:W-:Y:S05]  /*1baa0*/  BSYNC B1 ;  /* 0x0000000000017941 */ /* 0x000fea0003800000 */
.L_x_4729:
        /* <DEDUP_REMOVED lines=12> */
.L_x_4731:
[----:B------:R-:W-:Y:S02]  /*1bb70*/  IMAD R5, R5, 0x2, R17 ;  /* 0x0000000205057824 */ /* 0x000fe400078e0211 */
[----:B------:R-:W-:Y:S02]  /*1bb80*/  IMAD.MOV.U32 R13, RZ, RZ, R8 ;  /* 0x000000ffff0d7224 */ /* 0x000fe400078e0008 */
[----:B------:R-:W-:Y:S02]  /*1bb90*/  IMAD.MOV.U32 R12, RZ, RZ, 0x1 ;  /* 0x00000001ff0c7424 */ /* 0x000fe400078e00ff */
[----:B------:R-:W-:-:S07]  /*1bba0*/  IMAD.MOV.U32 R2, RZ, RZ, R14 ;  /* 0x000000ffff027224 */ /* 0x000fce00078e000e */
[----:B------:R-:W-:Y:S05]  /*1bbb0*/  WARPSYNC.COLLECTIVE R15, `(.L_x_4732) ;  /* 0x000000000f087348 */ /* 0x000fea0003c00000 */
[----:B------:R0:W1:Y:S02]  /*1bbc0*/  SHFL.IDX P6, R14, R13, R12, R11 ;  /* 0x0000000c0d0e7389 */ /* 0x00006400000c000b */
[----:B01----:R-:W-:Y:S01]  /*1bbd0*/  ENDCOLLECTIVE ;  /* 0x000000000000791b */ /* 0x003fe20003800000 */
.L_x_4732:
        /* <DEDUP_REMOVED lines=13> */
.L_x_4733:
[----:B------:R-:W-:Y:S02]  /*1bcb0*/  IMAD.MOV.U32 R13, RZ, RZ, R8 ;  /* 0x000000ffff0d7224 */ /* 0x000fe400078e0008 */
[----:B------:R-:W-:Y:S02]  /*1bcc0*/  IMAD.MOV.U32 R12, RZ, RZ, 0x2 ;  /* 0x00000002ff0c7424 */ /* 0x000fe400078e00ff */
[----:B------:R-:W-:-:S07]  /*1bcd0*/  IMAD.MOV.U32 R2, RZ, RZ, R14 ;  /* 0x000000ffff027224 */ /* 0x000fce00078e000e */
[----:B------:R-:W-:Y:S05]  /*1bce0*/  WARPSYNC.COLLECTIVE R15, `(.L_x_4734) ;  /* 0x000000000f087348 */ /* 0x000fea0003c00000 */
[----:B------:R0:W1:Y:S02]  /*1bcf0*/  SHFL.IDX P6, R14, R13, R12, R11 ;  /* 0x0000000c0d0e7389 */ /* 0x00006400000c000b */
[----:B01----:R-:W-:Y:S01]  /*1bd00*/  ENDCOLLECTIVE ;  /* 0x000000000000791b */ /* 0x003fe20003800000 */
.L_x_4734:
        /* <DEDUP_REMOVED lines=13> */
.L_x_4735:
[----:B------:R-:W-:Y:S02]  /*1bde0*/  IMAD.MOV.U32 R13, RZ, RZ, R8 ;  /* 0x000000ffff0d7224 */ /* 0x000fe400078e0008 */
[----:B------:R-:W-:Y:S02]  /*1bdf0*/  IMAD.MOV.U32 R12, RZ, RZ, 0x3 ;  /* 0x00000003ff0c7424 */ /* 0x000fe400078e00ff */
[----:B------:R-:W-:-:S07]  /*1be00*/  IMAD.MOV.U32 R2, RZ, RZ, R14 ;  /* 0x000000ffff027224 */ /* 0x000fce00078e000e */
[----:B------:R-:W-:Y:S05]  /*1be10*/  WARPSYNC.COLLECTIVE R15, `(.L_x_4736) ;  /* 0x000000000f087348 */ /* 0x000fea0003c00000 */
[----:B------:R0:W1:Y:S02]  /*1be20*/  SHFL.IDX P6, R14, R13, R12, R11 ;  /* 0x0000000c0d0e7389 */ /* 0x00006400000c000b */
[----:B01----:R-:W-:Y:S01]  /*1be30*/  ENDCOLLECTIVE ;  /* 0x000000000000791b */ /* 0x003fe20003800000 */
.L_x_4736:
        /* <DEDUP_REMOVED lines=13> */
.L_x_4737:
[----:B------:R-:W-:Y:S02]  /*1bf10*/  IMAD.MOV.U32 R13, RZ, RZ, R8 ;  /* 0x000000ffff0d7224 */ /* 0x000fe400078e0008 */
[----:B------:R-:W-:Y:S02]  /*1bf20*/  IMAD.MOV.U32 R12, RZ, RZ, 0x4 ;  /* 0x00000004ff0c7424 */ /* 0x000fe400078e00ff */
[----:B------:R-:W-:-:S07]  /*1bf30*/  IMAD.MOV.U32 R2, RZ, RZ, R14 ;  /* 0x000000ffff027224 */ /* 0x000fce00078e000e */
[----:B------:R-:W-:Y:S05]  /*1bf40*/  WARPSYNC.COLLECTIVE R15, `(.L_x_4738) ;  /* 0x000000000f087348 */ /* 0x000fea0003c00000 */
[----:B------:R0:W1:Y:S02]  /*1bf50*/  SHFL.IDX P6, R14, R13, R12, R11 ;  /* 0x0000000c0d0e7389 */ /* 0x00006400000c000b */
[----:B01----:R-:W-:Y:S01]  /*1bf60*/  ENDCOLLECTIVE ;  /* 0x000000000000791b */ /* 0x003fe20003800000 */
.L_x_4738:
        /* <DEDUP_REMOVED lines=13> */
.L_x_4739:
[----:B------:R-:W-:Y:S02]  /*1c040*/  IMAD.MOV.U32 R13, RZ, RZ, R8 ;  /* 0x000000ffff0d7224 */ /* 0x000fe400078e0008 */
[----:B------:R-:W-:Y:S02]  /*1c050*/  IMAD.MOV.U32 R12, RZ, RZ, 0x5 ;  /* 0x00000005ff0c7424 */ /* 0x000fe400078e00ff */
[----:B------:R-:W-:-:S07]  /*1c060*/  IMAD.MOV.U32 R2, RZ, RZ, R14 ;  /* 0x000000ffff027224 */ /* 0x000fce00078e000e */
[----:B------:R-:W-:Y:S05]  /*1c070*/  WARPSYNC.COLLECTIVE R15, `(.L_x_4740) ;  /* 0x000000000f087348 */ /* 0x000fea0003c00000 */
[----:B------:R0:W1:Y:S02]  /*1c080*/  SHFL.IDX P6, R14, R13, R12, R11 ;  /* 0x0000000c0d0e7389 */ /* 0x00006400000c000b */
[----:B01----:R-:W-:Y:S01]  /*1c090*/  ENDCOLLECTIVE ;  /* 0x000000000000791b */ /* 0x003fe20003800000 */
.L_x_4740:
        /* <DEDUP_REMOVED lines=14> */
.L_x_4741:
[----:B------:R-:W-:Y:S01]  /*1c180*/  IMAD.MOV.U32 R2, RZ, RZ, R14 ;  /* 0x000000ffff027224 */ /* 0x000fe200078e000e */
[----:B------:R-:W-:Y:S06]  /*1c190*/  BRA `(.L_x_4742) ;  /* 0xffffffbc00007947 */ /* 0x000fec000383ffff */
.L_x_4651:
[----:B0-----:R0:W1:Y:S02]  /*1c1a0*/  SYNCS.PHASECHK.TRANS64.TRYWAIT P0, [R6+URZ+0x30860], R2 ;  /* 0x03086002060075a7 */ /* 0x001064000800017f */
[----:B-1----:R-:W-:Y:S05]  /*1c1b0*/  @!P0 NANOSLEEP.SYNCS 0x989680 ;  /* 0x009896800000895d */ /* 0x002fea0003900000 */
[----:B------:R-:W1:Y:S02]  /*1c1c0*/  @!P0 SYNCS.PHASECHK.TRANS64 P0, [R6+URZ+0x30860], R2 ;  /* 0x03086002060085a7 */ /* 0x000e64000800007f */
[----:B-1----:R-:W-:Y:S05]  /*1c1d0*/  @!P0 BRA `(.L_x_4651) ;  /* 0xfffffffc00f08947 */ /* 0x002fea000383ffff */
[----:B------:R-:W-:Y:S05]  /*1c1e0*/  BRA `(.L_x_4743) ;  /* 0xffffffbc00647947 */ /* 0x000fea000383ffff */
.L_x_4652:
        /* <DEDUP_REMOVED lines=8> */
.L_x_4745:
[----:B------:R-:W-:Y:S05]  /*1c270*/  BSYNC B1 ;  /* 0x0000000000017941 */ /* 0x000fea0003800000 */
.L_x_4744:
        /* <DEDUP_REMOVED lines=9> */
.L_x_4746:
[----:B------:R-:W-:Y:S02]  /*1c310*/  IMAD.MOV.U32 R13, RZ, RZ, R19 ;  /* 0x000000ffff0d7224 */ /* 0x000fe400078e0013 */
[----:B------:R-:W-:Y:S02]  /*1c320*/  IMAD.MOV.U32 R12, RZ, RZ, 0x1 ;  /* 0x00000001ff0c7424 */ /* 0x000fe400078e00ff */
[----:B------:R-:W-:-:S07]  /*1c330*/  IMAD.MOV.U32 R2, RZ, RZ, R14 ;  /* 0x000000ffff027224 */ /* 0x000fce00078e000e */
[----:B------:R-:W-:Y:S05]  /*1c340*/  WARPSYNC.COLLECTIVE R15, `(.L_x_4747) ;  /* 0x000000000f087348 */ /* 0x000fea0003c00000 */
[----:B------:R0:W1:Y:S02]  /*1c350*/  SHFL.IDX P6, R14, R13, R12, R11 ;  /* 0x0000000c0d0e7389 */ /* 0x00006400000c000b */
[----:B01----:R-:W-:Y:S01]  /*1c360*/  ENDCOLLECTIVE ;  /* 0x000000000000791b */ /* 0x003fe20003800000 */
.L_x_4747:
        /* <DEDUP_REMOVED lines=16> */
.L_x_4748:
[----:B------:R-:W-:Y:S02]  /*1c470*/  IMAD.MOV.U32 R13, RZ, RZ, R19 ;  /* 0x000000ffff0d7224 */ /* 0x000fe400078e0013 */
[----:B------:R-:W-:Y:S02]  /*1c480*/  IMAD.MOV.U32 R12, RZ, RZ, 0x2 ;  /* 0x00000002ff0c7424 */ /* 0x000fe400078e00ff */
[----:B------:R-:W-:-:S07]  /*1c490*/  IMAD.MOV.U32 R2, RZ, RZ, R14 ;  /* 0x000000ffff027224 */ /* 0x000fce00078e000e */
[----:B------:R-:W-:Y:S05]  /*1c4a0*/  WARPSYNC.COLLECTIVE R15, `(.L_x_4749) ;  /* 0x000000000f087348 */ /* 0x000fea0003c00000 */
[----:B------:R0:W1:Y:S02]  /*1c4b0*/  SHFL.IDX P6, R14, R13, R12, R11 ;  /* 0x0000000c0d0e7389 */ /* 0x00006400000c000b */
[----:B01----:R-:W-:Y:S01]  /*1c4c0*/  ENDCOLLECTIVE ;  /* 0x000000000000791b */ /* 0x003fe20003800000 */
.L_x_4749:
        /* <DEDUP_REMOVED lines=16> */
.L_x_4750:
[----:B------:R-:W-:Y:S02]  /*1c5d0*/  IMAD.MOV.U32 R13, RZ, RZ, R19 ;  /* 0x000000ffff0d7224 */ /* 0x000fe400078e0013 */
[----:B------:R-:W-:Y:S02]  /*1c5e0*/  IMAD.MOV.U32 R12, RZ, RZ, 0x3 ;  /* 0x00000003ff0c7424 */ /* 0x000fe400078e00ff */
[----:B------:R-:W-:-:S07]  /*1c5f0*/  IMAD.MOV.U32 R2, RZ, RZ, R14 ;  /* 0x000000ffff027224 */ /* 0x000fce00078e000e */
[----:B------:R-:W-:Y:S05]  /*1c600*/  WARPSYNC.COLLECTIVE R15, `(.L_x_4751) ;  /* 0x000000000f087348 */ /* 0x000fea0003c00000 */
[----:B------:R0:W1:Y:S02]  /*1c610*/  SHFL.IDX P6, R14, R13, R12, R11 ;  /* 0x0000000c0d0e7389 */ /* 0x00006400000c000b */
[----:B01----:R-:W-:Y:S01]  /*1c620*/  ENDCOLLECTIVE ;  /* 0x000000000000791b */ /* 0x003fe20003800000 */
.L_x_4751:
        /* <DEDUP_REMOVED lines=16> */
.L_x_4752:
[----:B------:R-:W-:Y:S02]  /*1c730*/  IMAD.MOV.U32 R13, RZ, RZ, R19 ;  /* 0x000000ffff0d7224 */ /* 0x000fe400078e0013 */
[----:B------:R-:W-:Y:S02]  /*1c740*/  IMAD.MOV.U32 R12, RZ, RZ, 0x4 ;  /* 0x00000004ff0c7424 */ /* 0x000fe400078e00ff */
[----:B------:R-:W-:-:S07]  /*1c750*/  IMAD.MOV.U32 R2, RZ, RZ, R14 ;  /* 0x000000ffff027224 */ /* 0x000fce00078e000e */
[----:B------:R-:W-:Y:S05]  /*1c760*/  WARPSYNC.COLLECTIVE R15, `(.L_x_4753) ;  /* 0x000000000f087348 */ /* 0x000fea0003c00000 */
[----:B------:R0:W1:Y:S02]  /*1c770*/  SHFL.IDX P6, R14, R13, R12, R11 ;  /* 0x0000000c0d0e7389 */ /* 0x00006400000c000b */
[----:B01----:R-:W-:Y:S01]  /*1c780*/  ENDCOLLECTIVE ;  /* 0x000000000000791b */ /* 0x003fe20003800000 */
.L_x_4753:
        /* <DEDUP_REMOVED lines=16> */
.L_x_4754:
[----:B------:R-:W-:Y:S02]  /*1c890*/  IMAD.MOV.U32 R13, RZ, RZ, R19 ;  /* 0x000000ffff0d7224 */ /* 0x000fe400078e0013 */
[----:B------:R-:W-:Y:S02]  /*1c8a0*/  IMAD.MOV.U32 R12, RZ, RZ, 0x5 ;  /* 0x00000005ff0c7424 */ /* 0x000fe400078e00ff */
[----:B------:R-:W-:-:S07]  /*1c8b0*/  IMAD.MOV.U32 R2, RZ, RZ, R14 ;  /* 0x000000ffff027224 */ /* 0x000fce00078e000e */
[----:B------:R-:W-:Y:S05]  /*1c8c0*/  WARPSYNC.COLLECTIVE R15, `(.L_x_4755) ;  /* 0x000000000f087348 */ /* 0x000fea0003c00000 */
[----:B------:R0:W1:Y:S02]  /*1c8d0*/  SHFL.IDX P6, R14, R13, R12, R11 ;  /* 0x0000000c0d0e7389 */ /* 0x00006400000c000b */
[----:B01----:R-:W-:Y:S01]  /*1c8e0*/  ENDCOLLECTIVE ;  /* 0x000000000000791b */ /* 0x003fe20003800000 */
.L_x_4755:
        /* <DEDUP_REMOVED lines=13> */
.L_x_4756:
[----:B------:R-:W-:Y:S01]  /*1c9c0*/  @!PT LDS RZ, [RZ] ;  /* 0x00000000fffff984 */ /* 0x000fe20000000800 */
[----:B------:R-:W-:Y:S01]  /*1c9d0*/  @!PT LDS RZ, [RZ] ;  /* 0x00000000fffff984 */ /* 0x000fe20000000800 */
[----:B------:R-:W-:Y:S01]  /*1c9e0*/  @!PT LDS RZ, [RZ] ;  /* 0x00000000fffff984 */ /* 0x000fe20000000800 */
[----:B------:R1:W-:Y:S01]  /*1c9f0*/  LDGSTS.E.BYPASS.LTC128B.128 [R5+0x5400], desc[UR36][R2.64+0x80], !P0 ;  /* 0x0540008002057fae */ /* 0x0003e2000c101d64 */
[----:B------:R-:W-:-:S13]  /*1ca00*/  ISETP.LT.OR P0, PT, R7, 0x41, P1 ;  /* 0x000000410700780c */ /* 0x000fda0000f01670 */
[----:B------:R1:W-:Y:S01]  /*1ca10*/  LDGSTS.E.BYPASS.LTC128B.128 [R5+0x8400], desc[UR36][R2.64+0x100], !P0 ;  /* 0x0840010002057fae */ /* 0x0003e2000c101d64 */
[----:B------:R-:W-:Y:S05]  /*1ca20*/  BRA `(.L_x_4757) ;  /* 0xffffffb800487947 */ /* 0x000fea000383ffff */
.L_x_4660:
[----:B0-----:R0:W1:Y:S02]  /*1ca30*/  SYNCS.PHASECHK.TRANS64.TRYWAIT P0, [R0+URZ+0x30860], R3 ;  /* 0x03086003000075a7 */ /* 0x001064000800017f */
[----:B-1----:R-:W-:Y:S05]  /*1ca40*/  @!P0 NANOSLEEP.SYNCS 0x989680 ;  /* 0x009896800000895d */ /* 0x002fea0003900000 */
[----:B------:R-:W1:Y:S02]  /*1ca50*/  @!P0 SYNCS.PHASECHK.TRANS64 P0, [R0+URZ+0x30860], R3 ;  /* 0x03086003000085a7 */ /* 0x000e64000800007f */
[----:B-1----:R-:W-:Y:S05]  /*1ca60*/  @!P0 BRA `(.L_x_4660) ;  /* 0xfffffffc00f08947 */ /* 0x002fea000383ffff */
[----:B------:R-:W-:Y:S05]  /*1ca70*/  BRA `(.L_x_4758) ;  /* 0xffffffbc00607947 */ /* 0x000fea000383ffff */
.L_x_4661:
        /* <DEDUP_REMOVED lines=8> */
.L_x_4760:
[----:B------:R-:W-:Y:S05]  /*1cb00*/  BSYNC B0 ;  /* 0x0000000000007941 */ /* 0x000fea0003800000 */
.L_x_4759:
        /* <DEDUP_REMOVED lines=9> */
.L_x_4761:
        /* <DEDUP_REMOVED lines=14> */
.L_x_4762:
        /* <DEDUP_REMOVED lines=13> */
.L_x_4763:
[----:B------:R-:W-:Y:S02]  /*1cd50*/  IMAD.MOV.U32 R13, RZ, RZ, R19 ;  /* 0x000000ffff0d7224 */ /* 0x000fe400078e0013 */
[----:B------:R-:W-:Y:S01]  /*1cd60*/  IMAD.MOV.U32 R12, RZ, RZ, 0x2 ;  /* 0x00000002ff0c7424 */ /* 0x000fe200078e00ff */
[----:B------:R-:W-:-:S13]  /*1cd70*/  IADD3 R2, P4, R14, R5, RZ ;  /* 0x000000050e027210 */ /* 0x000fda0007f9e0ff */
[----:B------:R-:W-:Y:S05]  /*1cd80*/  WARPSYNC.COLLECTIVE R15, `(.L_x_4764) ;  /* 0x000000000f087348 */ /* 0x000fea0003c00000 */
[----:B------:R0:W1:Y:S02]  /*1cd90*/  SHFL.IDX P6, R14, R13, R12, R11 ;  /* 0x0000000c0d0e7389 */ /* 0x00006400000c000b */
[----:B01----:R-:W-:Y:S01]  /*1cda0*/  ENDCOLLECTIVE ;  /* 0x000000000000791b */ /* 0x003fe20003800000 */
.L_x_4764:
        /* <DEDUP_REMOVED lines=15> */
.L_x_4765:
[----:B------:R-:W-:Y:S02]  /*1cea0*/  IMAD.MOV.U32 R13, RZ, RZ, R19 ;  /* 0x000000ffff0d7224 */ /* 0x000fe400078e0013 */
[----:B------:R-:W-:Y:S01]  /*1ceb0*/  IMAD.MOV.U32 R12, RZ, RZ, 0x3 ;  /* 0x00000003ff0c7424 */ /* 0x000fe200078e00ff */
[----:B------:R-:W-:-:S13]  /*1cec0*/  IADD3 R2, P4, R14, R5, RZ ;  /* 0x000000050e027210 */ /* 0x000fda0007f9e0ff */
[----:B------:R-:W-:Y:S05]  /*1ced0*/  WARPSYNC.COLLECTIVE R15, `(.L_x_4766) ;  /* 0x000000000f087348 */ /* 0x000fea0003c00000 */
[----:B------:R0:W1:Y:S02]  /*1cee0*/  SHFL.IDX P6, R14, R13, R12, R11 ;  /* 0x0000000c0d0e7389 */ /* 0x00006400000c000b */
[----:B01----:R-:W-:Y:S01]  /*1cef0*/  ENDCOLLECTIVE ;  /* 0x000000000000791b */ /* 0x003fe20003800000 */
.L_x_4766:
        /* <DEDUP_REMOVED lines=15> */
.L_x_4767:
[----:B------:R-:W-:Y:S02]  /*1cff0*/  IMAD.MOV.U32 R13, RZ, RZ, R19 ;  /* 0x000000ffff0d7224 */ /* 0x000fe400078e0013 */
[----:B------:R-:W-:Y:S01]  /*1d000*/  IMAD.MOV.U32 R12, RZ, RZ, 0x4 ;  /* 0x00000004ff0c7424 */ /* 0x000fe200078e00ff */
[----:B------:R-:W-:-:S13]  /*1d010*/  IADD3 R2, P4, R14, R5, RZ ;  /* 0x000000050e027210 */ /* 0x000fda0007f9e0ff */
[----:B------:R-:W-:Y:S05]  /*1d020*/  WARPSYNC.COLLECTIVE R15, `(.L_x_4768) ;  /* 0x000000000f087348 */ /* 0x000fea0003c00000 */
[----:B------:R0:W1:Y:S02]  /*1d030*/  SHFL.IDX P6, R14, R13, R12, R11 ;  /* 0x0000000c0d0e7389 */ /* 0x00006400000c000b */
[----:B01----:R-:W-:Y:S01]  /*1d040*/  ENDCOLLECTIVE ;  /* 0x000000000000791b */ /* 0x003fe20003800000 */
.L_x_4768:
        /* <DEDUP_REMOVED lines=15> */
.L_x_4769:
[----:B------:R-:W-:Y:S02]  /*1d140*/  IMAD.MOV.U32 R13, RZ, RZ, R19 ;  /* 0x000000ffff0d7224 */ /* 0x000fe400078e0013 */
[----:B------:R-:W-:Y:S01]  /*1d150*/  IMAD.MOV.U32 R12, RZ, RZ, 0x5 ;  /* 0x00000005ff0c7424 */ /* 0x000fe200078e00ff */
[----:B------:R-:W-:-:S13]  /*1d160*/  IADD3 R2, P4, R14, R5, RZ ;  /* 0x000000050e027210 */ /* 0x000fda0007f9e0ff */
[----:B------:R-:W-:Y:S05]  /*1d170*/  WARPSYNC.COLLECTIVE R15, `(.L_x_4770) ;  /* 0x000000000f087348 */ /* 0x000fea0003c00000 */
[----:B------:R0:W1:Y:S02]  /*1d180*/  SHFL.IDX P6, R14, R13, R12, R11 ;  /* 0x0000000c0d0e7389 */ /* 0x00006400000c000b */
[----:B01----:R-:W-:Y:S01]  /*1d190*/  ENDCOLLECTIVE ;  /* 0x000000000000791b */ /* 0x003fe20003800000 */
.L_x_4770:
        /* <DEDUP_REMOVED lines=14> */
.L_x_4771:
[----:B------:R-:W-:Y:S05]  /*1d280*/  BRA `(.L_x_4772) ;  /* 0xffffffb800647947 */ /* 0x000fea000383ffff */
.L_x_4666:
        /* <DEDUP_REMOVED lines=8> */
.L_x_4774:
[----:B------:R-:W-:Y:S05]  /*1d310*/  BSYNC B0 ;  /* 0x0000000000007941 */ /* 0x000fea0003800000 */
.L_x_4773:
        /* <DEDUP_REMOVED lines=9> */
.L_x_4775:
[----:B------:R-:W-:Y:S02]  /*1d3b0*/  ULDC UR4, c[0x0][0xc3c] ;  /* 0x00030f0000047ab9 */ /* 0x000fe40000000800 */
[----:B------:R-:W-:-:S13]  /*1d3c0*/  ISETP.GE.OR P1, PT, R9, UR4, !P0 ;  /* 0x0000000409007c0c */ /* 0x000fda000c726670 */
[----:B------:R-:W0:Y:S08]  /*1d3d0*/  @!P1 LDC.64 R4, c[0x0][0xc80] ;  /* 0x00032000ff049b82 */ /* 0x000e300000000a00 */
[----:B------:R-:W1:Y:S01]  /*1d3e0*/  @!P1 LDC.64 R2, c[0x0][0xc78] ;  /* 0x00031e00ff029b82 */ /* 0x000e620000000a00 */
[----:B------:R-:W-:Y:S02]  /*1d3f0*/  IMAD.MOV.U32 R25, RZ, RZ, RZ ;  /* 0x000000ffff197224 */ /* 0x000fe400078e00ff */
[----:B------:R-:W-:-:S02]  /*1d400*/  IMAD.MOV.U32 R8, RZ, RZ, RZ ;  /* 0x000000ffff087224 */ /* 0x000fc400078e00ff */
[----:B------:R-:W-:Y:S02]  /*1d410*/  IMAD.MOV.U32 R11, RZ, RZ, RZ ;  /* 0x000000ffff0b7224 */ /* 0x000fe400078e00ff */
[----:B------:R-:W-:Y:S02]  /*1d420*/  IMAD.MOV.U32 R7, RZ, RZ, R14 ;  /* 0x000000ffff077224 */ /* 0x000fe400078e000e */
[----:B0-----:R-:W-:-:S06]  /*1d430*/  @!P1 IMAD.WIDE R4, R9, 0x4, R4 ;  /* 0x0000000409049825 */ /* 0x001fcc00078e0204 */
[----:B------:R-:W2:Y:S01]  /*1d440*/  @!P1 LDG.E R4, desc[UR36][R4.64] ;  /* 0x0000002404049981 */ /* 0x000ea2000c1e1900 */
[----:B-1----:R-:W-:-:S06]  /*1d450*/  @!P1 IMAD.WIDE R2, R9, 0x4, R2 ;  /* 0x0000000409029825 */ /* 0x002fcc00078e0202 */
        /* <DEDUP_REMOVED lines=12> */
.L_x_4776:
[----:B------:R-:W-:Y:S01]  /*1d520*/  IMAD.MOV.U32 R12, RZ, RZ, 0x2 ;  /* 0x00000002ff0c7424 */ /* 0x000fe200078e00ff */
[----:B------:R-:W-:-:S05]  /*1d530*/  SEL R6, R14, RZ, P1 ;  /* 0x000000ff0e067207 */ /* 0x000fca0000800000 */
[----:B------:R-:W-:-:S04]  /*1d540*/  IMAD.IADD R6, R13, 0x1, R6 ;  /* 0x000000010d067824 */ /* 0x000fc800078e0206 */
[----:B------:R-:W-:-:S07]  /*1d550*/  IMAD.MOV.U32 R13, RZ, RZ, R6 ;  /* 0x000000ffff0d7224 */ /* 0x000fce00078e0006 */
[----:B------:R-:W-:Y:S05]  /*1d560*/  WARPSYNC.COLLECTIVE R15, `(.L_x_4777) ;  /* 0x000000000f087348 */ /* 0x000fea0003c00000 */
[----:B------:R0:W1:Y:S02]  /*1d570*/  SHFL.UP P6, R14, R13, R12, R11 ;  /* 0x0400000c0d0e7389 */ /* 0x00006400000c000b */
[----:B01----:R-:W-:Y:S01]  /*1d580*/  ENDCOLLECTIVE ;  /* 0x000000000000791b */ /* 0x003fe20003800000 */
.L_x_4777:
[----:B------:R-:W-:Y:S01]  /*1d590*/  IMAD.MOV.U32 R12, RZ, RZ, 0x4 ;  /* 0x00000004ff0c7424 */ /* 0x000fe200078e00ff */
[----:B------:R-:W-:-:S05]  /*1d5a0*/  SEL R3, R14, RZ, P2 ;  /* 0x000000ff0e037207 */ /* 0x000fca0001000000 */
[----:B------:R-:W-:Y:S02]  /*1d5b0*/  IMAD.IADD R2, R6, 0x1, R3 ;  /* 0x0000000106027824 */ /* 0x000fe400078e0203 */
[----:B------:R-:W-:Y:S02]  /*1d5c0*/  IMAD.MOV.U32 R6, RZ, RZ, RZ ;  /* 0x000000ffff067224 */ /* 0x000fe400078e00ff */
[----:B------:R-:W-:-:S07]  /*1d5d0*/  IMAD.MOV.U32 R13, RZ, RZ, R2 ;  /* 0x000000ffff0d7224 */ /* 0x000fce00078e0002 */
[----:B------:R-:W-:Y:S05]  /*1d5e0*/  WARPSYNC.COLLECTIVE R15, `(.L_x_4778) ;  /* 0x000000000f087348 */ /* 0x000fea0003c00000 */
[----:B------:R0:W1:Y:S02]  /*1d5f0*/  SHFL.UP P6, R14, R13, R12, R11 ;  /* 0x0400000c0d0e7389 */ /* 0x00006400000c000b */
[----:B01----:R-:W-:Y:S01]  /*1d600*/  ENDCOLLECTIVE ;  /* 0x000000000000791b */ /* 0x003fe20003800000 */
.L_x_4778:
[----:B------:R-:W-:Y:S01]  /*1d610*/  IMAD.MOV.U32 R12, RZ, RZ, 0x8 ;  /* 0x00000008ff0c7424 */ /* 0x000fe200078e00ff */
[----:B------:R-:W-:-:S05]  /*1d620*/  SEL R3, R14, RZ, P3 ;  /* 0x000000ff0e037207 */ /* 0x000fca0001800000 */
[----:B------:R-:W-:-:S04]  /*1d630*/  IMAD.IADD R3, R2, 0x1, R3 ;  /* 0x0000000102037824 */ /* 0x000fc800078e0203 */
[----:B------:R-:W-:-:S07]  /*1d640*/  IMAD.MOV.U32 R13, RZ, RZ, R3 ;  /* 0x000000ffff0d7224 */ /* 0x000fce00078e0003 */
[----:B------:R-:W-:Y:S05]  /*1d650*/  WARPSYNC.COLLECTIVE R15, `(.L_x_4779) ;  /* 0x000000000f087348 */ /* 0x000fea0003c00000 */
[----:B------:R0:W1:Y:S02]  /*1d660*/  SHFL.UP P6, R14, R13, R12, R11 ;  /* 0x0400000c0d0e7389 */ /* 0x00006400000c000b */
[----:B01----:R-:W-:Y:S01]  /*1d670*/  ENDCOLLECTIVE ;  /* 0x000000000000791b */ /* 0x003fe20003800000 */
.L_x_4779:
[----:B------:R-:W-:Y:S01]  /*1d680*/  IMAD.MOV.U32 R12, RZ, RZ, 0x10 ;  /* 0x00000010ff0c7424 */ /* 0x000fe200078e00ff */
[----:B------:R-:W-:-:S05]  /*1d690*/  SEL R4, R14, RZ, P4 ;  /* 0x000000ff0e047207 */ /* 0x000fca0002000000 */
[----:B------:R-:W-:-:S04]  /*1d6a0*/  IMAD.IADD R4, R3, 0x1, R4 ;  /* 0x0000000103047824 */ /* 0x000fc800078e0204 */
[----:B------:R-:W-:-:S07]  /*1d6b0*/  IMAD.MOV.U32 R13, RZ, RZ, R4 ;  /* 0x000000ffff0d7224 */ /* 0x000fce00078e0004 */
[----:B------:R-:W-:Y:S05]  /*1d6c0*/  WARPSYNC.COLLECTIVE R15, `(.L_x_4780) ;  /* 0x000000000f087348 */ /* 0x000fea0003c00000 */
[----:B------:R0:W1:Y:S02]  /*1d6d0*/  SHFL.UP P6, R14, R13, R12, R11 ;  /* 0x0400000c0d0e7389 */ /* 0x00006400000c000b */
[----:B01----:R-:W-:Y:S01]  /*1d6e0*/  ENDCOLLECTIVE ;  /* 0x000000000000791b */ /* 0x003fe20003800000 */
.L_x_4780:
        /* <DEDUP_REMOVED lines=8> */
.L_x_4781:
[----:B------:R-:W-:Y:S05]  /*1d770*/  BRA `(.L_x_4782) ;  /* 0xffffffb800787947 */ /* 0x000fea000383ffff */
.L_x_4669:
[----:B------:R-:W-:Y:S01]  /*1d780*/  BSSY B0, `(.L_x_4783) ;  /* 0x0000007000007945 */ /* 0x000fe20003800000 */
[----:B------:R-:W-:Y:S02]  /*1d790*/  IMAD.MOV.U32 R12, RZ, RZ, 0x1 ;  /* 0x00000001ff0c7424 */ /* 0x000fe400078e00ff */
[----:B------:R-:W-:Y:S02]  /*1d7a0*/  IMAD.MOV.U32 R11, RZ, RZ, RZ ;  /* 0x000000ffff0b7224 */ /* 0x000fe400078e00ff */
[----:B------:R-:W-:-:S07]  /*1d7b0*/  IMAD.MOV.U32 R15, RZ, RZ, -0x1 ;  /* 0xffffffffff0f7424 */ /* 0x000fce00078e00ff */
[----:B------:R-:W-:Y:S05]  /*1d7c0*/  WARPSYNC.COLLECTIVE R15, `(.L_x_4784) ;  /* 0x000000000f087348 */ /* 0x000fea0003c00000 */
[----:B------:R0:W1:Y:S02]  /*1d7d0*/  SHFL.UP P6, R14, R13, R12, R11 ;  /* 0x0400000c0d0e7389 */ /* 0x00006400000c000b */
[----:B01----:R-:W-:Y:S01]  /*1d7e0*/  ENDCOLLECTIVE ;  /* 0x000000000000791b */ /* 0x003fe20003800000 */
.L_x_4784:
[----:B------:R-:W-:Y:S05]  /*1d7f0*/  BSYNC B0 ;  /* 0x0000000000007941 */ /* 0x000fea0003800000 */
.L_x_4783:
        /* <DEDUP_REMOVED lines=8> */
.L_x_4785:
[----:B------:R-:W-:Y:S01]  /*1d880*/  IMAD.MOV.U32 R12, RZ, RZ, 0x4 ;  /* 0x00000004ff0c7424 */ /* 0x000fe200078e00ff */
[----:B------:R-:W-:-:S05]  /*1d890*/  SEL R2, R14, RZ, P2 ;  /* 0x000000ff0e027207 */ /* 0x000fca0001000000 */
[----:B------:R-:W-:-:S04]  /*1d8a0*/  IMAD.IADD R2, R13, 0x1, R2 ;  /* 0x000000010d027824 */ /* 0x000fc800078e0202 */
[----:B------:R-:W-:-:S07]  /*1d8b0*/  IMAD.MOV.U32 R13, RZ, RZ, R2 ;  /* 0x000000ffff0d7224 */ /* 0x000fce00078e0002 */
[----:B------:R-:W-:Y:S05]  /*1d8c0*/  WARPSYNC.COLLECTIVE R15, `(.L_x_4786) ;  /* 0x000000000f087348 */ /* 0x000fea0003c00000 */
[----:B------:R0:W1:Y:S02]  /*1d8d0*/  SHFL.UP P6, R14, R13, R12, R11 ;  /* 0x0400000c0d0e7389 */ /* 0x00006400000c000b */
[----:B01----:R-:W-:Y:S01]  /*1d8e0*/  ENDCOLLECTIVE ;  /* 0x000000000000791b */ /* 0x003fe20003800000 */
.L_x_4786:
[----:B------:R-:W-:Y:S01]  /*1d8f0*/  IMAD.MOV.U32 R12, RZ, RZ, 0x8 ;  /* 0x00000008ff0c7424 */ /* 0x000fe200078e00ff */
[----:B------:R-:W-:-:S05]  /*1d900*/  SEL R3, R14, RZ, P3 ;  /* 0x000000ff0e037207 */ /* 0x000fca0001800000 */
[----:B------:R-:W-:-:S04]  /*1d910*/  IMAD.IADD R3, R2, 0x1, R3 ;  /* 0x0000000102037824 */ /* 0x000fc800078e0203 */
[----:B------:R-:W-:-:S07]  /*1d920*/  IMAD.MOV.U32 R13, RZ, RZ, R3 ;  /* 0x000000ffff0d7224 */ /* 0x000fce00078e0003 */
[----:B------:R-:W-:Y:S05]  /*1d930*/  WARPSYNC.COLLECTIVE R15, `(.L_x_4787) ;  /* 0x000000000f087348 */ /* 0x000fea0003c00000 */
[----:B------:R0:W1:Y:S02]  /*1d940*/  SHFL.UP P6, R14, R13, R12, R11 ;  /* 0x0400000c0d0e7389 */ /* 0x00006400000c000b */
[----:B01----:R-:W-:Y:S01]  /*1d950*/  ENDCOLLECTIVE ;  /* 0x000000000000791b */ /* 0x003fe20003800000 */
.L_x_4787:
[----:B------:R-:W-:Y:S01]  /*1d960*/  IMAD.MOV.U32 R12, RZ, RZ, 0x10 ;  /* 0x00000010ff0c7424 */ /* 0x000fe200078e00ff */
[----:B------:R-:W-:-:S05]  /*1d970*/  SEL R4, R14, RZ, P4 ;  /* 0x000000ff0e047207 */ /* 0x000fca0002000000 */
[----:B------:R-:W-:-:S04]  /*1d980*/  IMAD.IADD R4, R3, 0x1, R4 ;  /* 0x0000000103047824 */ /* 0x000fc800078e0204 */
[----:B------:R-:W-:-:S07]  /*1d990*/  IMAD.MOV.U32 R13, RZ, RZ, R4 ;  /* 0x000000ffff0d7224 */ /* 0x000fce00078e0004 */
[----:B------:R-:W-:Y:S05]  /*1d9a0*/  WARPSYNC.COLLECTIVE R15, `(.L_x_4788) ;  /* 0x000000000f087348 */ /* 0x000fea0003c00000 */
[----:B------:R0:W1:Y:S02]  /*1d9b0*/  SHFL.UP P6, R14, R13, R12, R11 ;  /* 0x0400000c0d0e7389 */ /* 0x00006400000c000b */
[----:B01----:R-:W-:Y:S01]  /*1d9c0*/  ENDCOLLECTIVE ;  /* 0x000000000000791b */ /* 0x003fe20003800000 */
.L_x_4788:
        /* <DEDUP_REMOVED lines=8> */
.L_x_4789:
[----:B------:R-:W-:Y:S05]  /*1da50*/  BRA `(.L_x_4790) ;  /* 0xffffffb800647947 */ /* 0x000fea000383ffff */
.L_x_4671:
[----:B------:R-:W-:Y:S01]  /*1da60*/  BSSY B0, `(.L_x_4791) ;  /* 0x0000006000007945 */ /* 0x000fe20003800000 */
[----:B------:R-:W-:Y:S01]  /*1da70*/  PLOP3.LUT P6, PT, P6, PT, PT, 0x8, 0x0 ;  /* 0x000000000000781c */ /* 0x000fe200037ce170 */
[----:B------:R-:W-:-:S12]  /*1da80*/  IMAD.MOV.U32 R15, RZ, RZ, -0x1 ;  /* 0xffffffffff0f7424 */ /* 0x000fd800078e00ff */
[----:B0-----:R-:W-:Y:S05]  /*1da90*/  WARPSYNC.COLLECTIVE R15, `(.L_x_4792) ;  /* 0x000000000f087348 */ /* 0x001fea0003c00000 */
[----:B------:R-:W-:Y:S01]  /*1daa0*/  VOTE.ANY R14, PT, P6 ;  /* 0x00000000000e7806 */ /* 0x000fe200030e0100 */
[----:B0-----:R-:W-:Y:S06]  /*1dab0*/  ENDCOLLECTIVE ;  /* 0x000000000000791b */ /* 0x001fec0003800000 */
.L_x_4792:
[----:B------:R-:W-:Y:S05]  /*1dac0*/  BSYNC B0 ;  /* 0x0000000000007941 */ /* 0x000fea0003800000 */
.L_x_4791:
        /* <DEDUP_REMOVED lines=8> */
.L_x_4793:
[----:B------:R-:W-:Y:S02]  /*1db50*/  IMAD.IADD R27, R12, 0x1, R27 ;  /* 0x000000010c1b7824 */ /* 0x000fe400078e021b */
[----:B------:R-:W-:Y:S02]  /*1db60*/  IMAD.MOV.U32 R13, RZ, RZ, R8 ;  /* 0x000000ffff0d7224 */ /* 0x000fe400078e0008 */
[----:B------:R-:W-:-:S07]  /*1db70*/  IMAD.MOV.U32 R25, RZ, RZ, R14 ;  /* 0x000000ffff197224 */ /* 0x000fce00078e000e */
[----:B------:R-:W-:Y:S05]  /*1db80*/  WARPSYNC.COLLECTIVE R15, `(.L_x_4794) ;  /* 0x000000000f087348 */ /* 0x000fea0003c00000 */
[----:B------:R0:W1:Y:S02]  /*1db90*/  SHFL.IDX P6, R14, R13, R12, R11 ;  /* 0x0000000c0d0e7389 */ /* 0x00006400000c000b */
[----:B01----:R-:W-:Y:S01]  /*1dba0*/  ENDCOLLECTIVE ;  /* 0x000000000000791b */ /* 0x003fe20003800000 */
.L_x_4794:
[----:B------:R-:W-:Y:S01]  /*1dbb0*/  IMAD.MOV.U32 R8, RZ, RZ, R14 ;  /* 0x000000ffff087224 */ /* 0x000fe200078e000e */
[----:B------:R-:W-:Y:S06]  /*1dbc0*/  BRA `(.L_x_4795) ;  /* 0xffffffb800487947 */ /* 0x000fec000383ffff */
.L_x_4673:
[----:B------:R-:W-:Y:S01]  /*1dbd0*/  BSSY B0, `(.L_x_4796) ;  /* 0x0000007000007945 */ /* 0x000fe20003800000 */
[----:B------:R-:W-:Y:S02]  /*1dbe0*/  IMAD.MOV.U32 R13, RZ, RZ, R2 ;  /* 0x000000ffff0d7224 */ /* 0x000fe400078e0002 */
[----:B------:R-:W-:Y:S02]  /*1dbf0*/  IMAD.MOV.U32 R11, RZ, RZ, 0x1f ;  /* 0x0000001fff0b7424 */ /* 0x000fe400078e00ff */
[----:B------:R-:W-:-:S07]  /*1dc00*/  IMAD.MOV.U32 R15, RZ, RZ, -0x1 ;  /* 0xffffffffff0f7424 */ /* 0x000fce00078e00ff */
[----:B0-23--:R-:W-:Y:S05]  /*1dc10*/  WARPSYNC.COLLECTIVE R15, `(.L_x_4797) ;  /* 0x000000000f087348 */ /* 0x00dfea0003c00000 */
[----:B------:R1:W4:Y:S02]  /*1dc20*/  SHFL.IDX P6, R14, R13, R12, R11 ;  /* 0x0000000c0d0e7389 */ /* 0x00032400000c000b */
[----:B01234-:R-:W-:Y:S01]  /*1dc30*/  ENDCOLLECTIVE ;  /* 0x000000000000791b */ /* 0x01ffe20003800000 */
.L_x_4797:
[----:B------:R-:W-:Y:S05]  /*1dc40*/  BSYNC B0 ;  /* 0x0000000000007941 */ /* 0x000fea0003800000 */
.L_x_4796:
[----:B------:R-:W-:Y:S01]  /*1dc50*/  IMAD.MOV.U32 R6, RZ, RZ, R14 ;  /* 0x000000ffff067224 */ /* 0x000fe200078e000e */
[----:B------:R-:W-:Y:S06]  /*1dc60*/  BRA `(.L_x_4672) ;  /* 0xffffffb800387947 */ /* 0x000fec000383ffff */
.L_x_4679:
[----:B0-----:R0:W1:Y:S02]  /*1dc70*/  SYNCS.PHASECHK.TRANS64.TRYWAIT P0, [R4+URZ+0x30820], R0 ;  /* 0x03082000040075a7 */ /* 0x001064000800017f */
[----:B-1----:R-:W-:Y:S05]  /*1dc80*/  @!P0 NANOSLEEP.SYNCS 0x989680 ;  /* 0x009896800000895d */ /* 0x002fea0003900000 */
[----:B------:R-:W1:Y:S02]  /*1dc90*/  @!P0 SYNCS.PHASECHK.TRANS64 P0, [R4+URZ+0x30820], R0 ;  /* 0x03082000040085a7 */ /* 0x000e64000800007f */
[----:B-1----:R-:W-:Y:S05]  /*1dca0*/  @!P0 BRA `(.L_x_4679) ;  /* 0xfffffffc00f08947 */ /* 0x002fea000383ffff */
[----:B------:R-:W-:Y:S05]  /*1dcb0*/  BRA `(.L_x_4798) ;  /* 0xffffffc000907947 */ /* 0x000fea000383ffff */
.L_x_4680:
        /* <DEDUP_REMOVED lines=11> */
.L_x_4800:
[----:B------:R-:W-:Y:S05]  /*1dd70*/  BSYNC B0 ;  /* 0x0000000000007941 */ /* 0x000fea0003800000 */
.L_x_4799:
[----:B------:R-:W-:Y:S05]  /*1dd80*/  BRA `(.L_x_4801) ;  /* 0xffffffc000787947 */ /* 0x000fea000383ffff */
.L_x_4683:
[----:B------:R-:W-:Y:S01]  /*1dd90*/  BSSY B1, `(.L_x_4802) ;  /* 0x0000006000017945 */ /* 0x000fe20003800000 */
[----:B------:R-:W-:-:S07]  /*1dda0*/  IMAD.MOV.U32 R15, RZ, RZ, -0x1 ;  /* 0xffffffffff0f7424 */ /* 0x000fce00078e00ff */
[----:B0-2---:R-:W-:Y:S05]  /*1ddb0*/  WARPSYNC.COLLECTIVE R15, `(.L_x_4803) ;  /* 0x000000000f0c7348 */ /* 0x005fea0003c00000 */
[----:B------:R-:W-:Y:S02]  /*1ddc0*/  ELECT P6, UR62, PT ;  /* 0x00000000003e782f */ /* 0x000fe400038c0000 */
[----:B------:R-:W-:Y:S01]  /*1ddd0*/  MOV R14, UR62 ;  /* 0x0000003e000e7c02 */ /* 0x000fe20008000f00 */
[----:B0-2---:R-:W-:Y:S10]  /*1dde0*/  ENDCOLLECTIVE ;  /* 0x000000000000791b */ /* 0x005ff40003800000 */
.L_x_4803:
[----:B------:R-:W-:Y:S05]  /*1ddf0*/  BSYNC B1 ;  /* 0x0000000000017941 */ /* 0x000fea0003800000 */
.L_x_4802:
[----:B------:R-:W-:Y:S05]  /*1de00*/  BRA `(.L_x_4804) ;  /* 0xffffffc000707947 */ /* 0x000fea000383ffff */
.L_x_4685:
[----:B0-----:R0:W1:Y:S02]  /*1de10*/  SYNCS.PHASECHK.TRANS64.TRYWAIT P1, [R5+URZ+0x30840], R0 ;  /* 0x03084000050075a7 */ /* 0x001064000802017f */
[----:B-1----:R-:W-:Y:S05]  /*1de20*/  @!P1 NANOSLEEP.SYNCS 0x989680 ;  /* 0x009896800000995d */ /* 0x002fea0003900000 */
[----:B------:R-:W1:Y:S02]  /*1de30*/  @!P1 SYNCS.PHASECHK.TRANS64 P1, [R5+URZ+0x30840], R0 ;  /* 0x03084000050095a7 */ /* 0x000e64000802007f */
[----:B-1----:R-:W-:Y:S05]  /*1de40*/  @!P1 BRA `(.L_x_4685) ;  /* 0xfffffffc00f09947 */ /* 0x002fea000383ffff */
[----:B------:R-:W-:Y:S05]  /*1de50*/  BRA `(.L_x_4805) ;  /* 0xffffffc000987947 */ /* 0x000fea000383ffff */
.L_x_4687:
[----:B-1----:R1:W3:Y:S02]  /*1de60*/  SYNCS.PHASECHK.TRANS64.TRYWAIT P1, [R23+URZ+0x30840], R2 ;  /* 0x03084002170075a7 */ /* 0x0022e4000802017f */
[----:B---3--:R-:W-:Y:S05]  /*1de70*/  @!P1 NANOSLEEP.SYNCS 0x989680 ;  /* 0x009896800000995d */ /* 0x008fea0003900000 */
[----:B------:R-:W3:Y:S02]  /*1de80*/  @!P1 SYNCS.PHASECHK.TRANS64 P1, [R23+URZ+0x30840], R2 ;  /* 0x03084002170095a7 */ /* 0x000ee4000802007f */
[----:B---3--:R-:W-:Y:S05]  /*1de90*/  @!P1 BRA `(.L_x_4687) ;  /* 0xfffffffc00f09947 */ /* 0x008fea000383ffff */
[----:B------:R-:W-:Y:S05]  /*1dea0*/  BRA `(.L_x_4806) ;  /* 0xffffffc000a47947 */ /* 0x000fea000383ffff */
.L_x_4689:
[----:B---3--:R3:W4:Y:S02]  /*1deb0*/  SYNCS.PHASECHK.TRANS64.TRYWAIT P1, [R5+URZ+0x30860], R0 ;  /* 0x03086000050075a7 */ /* 0x008724000802017f */
[----:B----4-:R-:W-:Y:S05]  /*1dec0*/  @!P1 NANOSLEEP.SYNCS 0x989680 ;  /* 0x009896800000995d */ /* 0x010fea0003900000 */
[----:B------:R-:W4:Y:S02]  /*1ded0*/  @!P1 SYNCS.PHASECHK.TRANS64 P1, [R5+URZ+0x30860], R0 ;  /* 0x03086000050095a7 */ /* 0x000f24000802007f */
[----:B----4-:R-:W-:Y:S05]  /*1dee0*/  @!P1 BRA `(.L_x_4689) ;  /* 0xfffffffc00f09947 */ /* 0x010fea000383ffff */
[----:B------:R-:W-:Y:S05]  /*1def0*/  BRA `(.L_x_4807) ;  /* 0xffffffc000a07947 */ /* 0x000fea000383ffff */
.L_x_4808:
        /* <DEDUP_REMOVED lines=16> */
.L_x_15968:


//--------------------- .text._ZN7cutlass13device_kernelIN5flash11enable_sm90INS1_16FlashAttnFwdSm90INS1_25CollectiveMainloopFwdSm90ILi2EN4cute5tupleIJNS5_1CILi1EEES8_S8_EEENS6_IJNS7_ILi128EEENS7_ILi96EEENS7_ILi192EEEEEELi192ENS_10bfloat16_tEfNS_4arch4Sm90ELb0ELb1ELb1ELb1ELb1ELb1ELb0ELb1ELb1ELb1ELb1ELb0EEENS1_21CollectiveEpilogueFwdINS6_IJSA_SC_SB_EEES9_SE_SG_Li256ELb1ELb1ELb1ELb0EEENS1_36VarlenDynamicPersistentTileSchedulerILi128ELi96ELi256ELi128ELb1ELb1ELb1ELb1ELb0ELb1EEEEEEEEEvNT_6ParamsE --------------------------
	.section	.text._ZN7cutlass13device_kernelIN5flash11enable_sm90INS1_16FlashAttnFwdSm90INS1_25CollectiveMainloopFwdSm90ILi2EN4cute5tupleIJNS5_1CILi1EEES8_S8_EEENS6_IJNS7_ILi128EEENS7_ILi96EEENS7_ILi192EEEEEELi192ENS_10bfloat16_tEfNS_4arch4Sm90ELb0ELb1ELb1ELb1ELb1ELb1ELb0ELb1ELb1ELb1ELb1ELb0EEENS1_21CollectiveEpilogueFwdINS6_IJSA_SC_SB_EEES9_SE_SG_Li256ELb1ELb1ELb1ELb0EEENS1_36VarlenDynamicPersistentTileSchedulerILi128ELi96ELi256ELi128ELb1ELb1ELb1ELb1ELb0ELb1EEEEEEEEEvNT_6ParamsE,"ax",@progbits
	.align	128
.text._ZN7cutlass13device_kernelIN5flash11enable_sm90INS1_16FlashAttnFwdSm90INS1_25CollectiveMainloopFwdSm90ILi2EN4cute5tupleIJNS5_1CILi1EEES8_S8_EEENS6_IJNS7_ILi128EEENS7_ILi96EEENS7_ILi192EEEEEELi192ENS_10bfloat16_tEfNS_4arch4Sm90ELb0ELb1ELb1ELb1ELb1ELb1ELb0ELb1ELb1ELb1ELb1ELb0EEENS1_21CollectiveEpilogueFwdINS6_IJSA_SC_SB_EEES9_SE_SG_Li256ELb1ELb1ELb1ELb0EEENS1_36VarlenDynamicPersistentTileSchedulerILi128ELi96ELi256ELi128ELb1ELb1ELb1ELb1ELb0ELb1EEEEEEEEEvNT_6ParamsE:
        .type           _ZN7cutlass13device_kernelIN5flash11enable_sm90INS1_16FlashAttnFwdSm90INS1_25CollectiveMainloopFwdSm90ILi2EN4cute5tupleIJNS5_1CILi1EEES8_S8_EEENS6_IJNS7_ILi128EEENS7_ILi96EEENS7_ILi192EEEEEELi192ENS_10bfloat16_tEfNS_4arch4Sm90ELb0ELb1ELb1ELb1ELb1ELb1ELb0ELb1ELb1ELb1ELb1ELb0EEENS1_21CollectiveEpilogueFwdINS6_IJSA_SC_SB_EEES9_SE_SG_Li256ELb1ELb1ELb1ELb0EEENS1_36VarlenDynamicPersistentTileSchedulerILi128ELi96ELi256ELi128ELb1ELb1ELb1ELb1ELb0ELb1EEEEEEEEEvNT_6ParamsE,@function
        .size           _ZN7cutlass13device_kernelIN5flash11enable_sm90INS1_16FlashAttnFwdSm90INS1_25CollectiveMainloopFwdSm90ILi2EN4cute5tupleIJNS5_1CILi1EEES8_S8_EEENS6_IJNS7_ILi128EEENS7_ILi96EEENS7_ILi192EEEEEELi192ENS_10bfloat16_tEfNS_4arch4Sm90ELb0ELb1ELb1ELb1ELb1ELb1ELb0ELb1ELb1ELb1ELb1ELb0EEENS1_21CollectiveEpilogueFwdINS6_IJSA_SC_SB_EEES9_SE_SG_Li256ELb1ELb1ELb1ELb0EEENS1_36VarlenDynamicPersistentTileSchedulerILi128ELi96ELi256ELi128ELb1ELb1ELb1ELb1ELb0ELb1EEEEEEEEEvNT_6ParamsE,(.L_x_15969 - _ZN7cutlass13device_kernelIN5flash11enable_sm90INS1_16FlashAttnFwdSm90INS1_25CollectiveMainloopFwdSm90ILi2EN4cute5tupleIJNS5_1CILi1EEES8_S8_EEENS6_IJNS7_ILi128EEENS7_ILi96EEENS7_ILi192EEEEEELi192ENS_10bfloat16_tEfNS_4arch4Sm90ELb0ELb1ELb1ELb1ELb1ELb1ELb0ELb1ELb1ELb1ELb1ELb0EEENS1_21CollectiveEpilogueFwdINS6_IJSA_SC_SB_EEES9_SE_SG_Li256ELb1ELb1ELb1ELb0EEENS1_36VarlenDynamicPersistentTileSchedulerILi128ELi96ELi256ELi128ELb1ELb1ELb1ELb1ELb0ELb1EEEEEEEEEvNT_6ParamsE)
        .other          _ZN7cutlass13device_kernelIN5flash11enable_sm90INS1_16FlashAttnFwdSm90INS1_25CollectiveMainloopFwdSm90ILi2EN4cute5tupleIJNS5_1CILi1EEES8_S8_EEENS6_IJNS7_ILi128EEENS7_ILi96EEENS7_ILi192EEEEEELi192ENS_10bfloat16_tEfNS_4arch4Sm90ELb0ELb1ELb1ELb1ELb1ELb1ELb0ELb1ELb1ELb1ELb1ELb0EEENS1_21CollectiveEpilogueFwdINS6_IJSA_SC_SB_EEES9_SE_SG_Li256ELb1ELb1ELb1ELb0EEENS1_36VarlenDynamicPersistentTileSchedulerILi128ELi96ELi256ELi128ELb1ELb1ELb1ELb1ELb0ELb1EEEEEEEEEvNT_6ParamsE,@"STO_CUDA_ENTRY STV_DEFAULT"
_ZN7cutlass13device_kernelIN5flash11enable_sm90INS1_16FlashAttnFwdSm90INS1_25CollectiveMainloopFwdSm90ILi2EN4cute5tupleIJNS5_1CILi1EEES8_S8_EEENS6_IJNS7_ILi128EEENS7_ILi96EEENS7_ILi192EEEEEELi192ENS_10bfloat16_tEfNS_4arch4Sm90ELb0ELb1ELb1ELb1ELb1ELb1ELb0ELb1ELb1ELb1ELb1ELb0EEENS1_21CollectiveEpilogueFwdINS6_IJSA_SC_SB_EEES9_SE_SG_Li256ELb1ELb1ELb1ELb0EEENS1_36VarlenDynamicPersistentTileSchedulerILi128ELi96ELi256ELi128ELb1ELb1ELb1ELb1ELb0ELb1EEEEEEEEEvNT_6ParamsE:
[----:B------:R-:W0:Y:S02]  /*0000*/  LDC R1, c[0x0][0x28] ;  /* 0x00000a00ff017b82 */ /* 0x000e240000000800 */
[----:B0-----:R-:W-:-:S05]  /*0010*/  VIADD R1, R1, 0xfffffd10 ;  /* 0xfffffd1001017836 */ /* 0x001fca0000000000 */
[----:B------:R-:W-:Y:S01]  /*0020*/  R2UR UR5, R1 ;  /* 0x00000000010572ca */ /* 0x000fe200000e0000 */
[----:B------:R-:W0:Y:S01]  /*0030*/  S2R R3, SR_TID.X ;  /* 0x0000000000037919 */ /* 0x000e220000002100 */
[----:B------:R-:W-:Y:S01]  /*0040*/  ULDC UR4, c[0x0][0x20] ;  /* 0x0000080000047ab9 */ /* 0x000fe20000000800 */
[----:B------:R-:W-:Y:S01]  /*0050*/  ELECT P0, URZ, PT ;  /* 0x00000000003f782f */ /* 0x000fe20003800000 */
[----:B------:R-:W-:Y:S09]  /*0060*/  BSSY B0, `(.L_x_4809) ;  /* 0x0000015000007945 */ /* 0x000ff20003800000 */
[----:B------:R-:W-:-:S03]  /*0070*/  UIADD3 UR5, UP0, UR5, UR4, URZ ;  /* 0x0000000405057290 */ /* 0x000fc6000ff1e03f */
[----:B------:R-:W-:Y:S02]  /*0080*/  ULDC UR4, c[0x0][0x24] ;  /* 0x0000090000047ab9 */ /* 0x000fe40000000800 */
[----:B------:R-:W-:Y:S01]  /*0090*/  UIADD3.X UR4, URZ, UR4, URZ, UP0, !UPT ;  /* 0x000000043f047290 */ /* 0x000fe200087fe43f */
[----:B------:R-:W-:-:S05]  /*00a0*/  IMAD.U32 R4, RZ, RZ, UR5 ;  /* 0x00000005ff047e24 */ /* 0x000fca000f8e00ff */
[----:B------:R-:W-:Y:S01]  /*00b0*/  STL [R1+0x280], R4 ;  /* 0x0002800401007387 */ /* 0x000fe20000100800 */
[----:B0-----:R-:W-:-:S05]  /*00c0*/  SHF.R.U32.HI R0, RZ, 0x5, R3 ;  /* 0x00000005ff007819 */ /* 0x001fca0000011603 */
[----:B------:R-:W0:Y:S02]  /*00d0*/  SHFL.IDX PT, R2, R0, RZ, 0x1f ;  /* 0x00001fff00027589 */ /* 0x000e2400000e0000 */
[----:B0-----:R-:W-:Y:S02]  /*00e0*/  ISETP.EQ.AND P0, PT, R2, RZ, P0 ;  /* 0x000000ff0200720c */ /* 0x001fe40000702270 */
[----:B------:R-:W-:Y:S01]  /*00f0*/  SHF.R.U32.HI R2, RZ, 0x7, R3 ;  /* 0x00000007ff027819 */ /* 0x000fe20000011603 */
[----:B------:R-:W-:-:S05]  /*0100*/  IMAD.U32 R3, RZ, RZ, UR4 ;  /* 0x00000004ff037e24 */ /* 0x000fca000f8e00ff */
[----:B------:R0:W-:Y:S05]  /*0110*/  STL [R1+0x288], R3 ;  /* 0x0002880301007387 */ /* 0x0001ea0000100800 */
        /* <DEDUP_REMOVED lines=8> */
[----:B-1----:R-:W-:Y:S01]  /*01a0*/  NOP ;  /* 0x0000000000007918 */ /* 0x002fe20000000000 */
.L_x_4810:
[----:B------:R-:W-:Y:S05]  /*01b0*/  BSYNC B0 ;  /* 0x0000000000007941 */ /* 0x000fea0003800000 */
.L_x_4809:
[----:B------:R-:W-:Y:S01]  /*01c0*/  VOTEU.ANY UP0, P0 ;  /* 0x00000000003f7886 */ /* 0x000fe20000000100 */
[----:B------:R-:W1:Y:S01]  /*01d0*/  SHFL.IDX PT, R2, R2, RZ, 0x1f ;  /* 0x00001fff02027589 */ /* 0x000e6200000e0000 */
[----:B------:R-:W-:Y:S01]  /*01e0*/  UMOV UR4, 0x80 ;  /* 0x0000008000047882 */ /* 0x000fe20000000000 */
[----:B------:R-:W-:Y:S01]  /*01f0*/  UMOV UR7, 0x100 ;  /* 0x0000010000077882 */ /* 0x000fe20000000000 */
[----:B------:R-:W-:Y:S01]  /*0200*/  VOTEU.ANY UP1, P0 ;  /* 0x00000000003f7886 */ /* 0x000fe20000020100 */
[----:B------:R-:W2:Y:S01]  /*0210*/  @UP0 S2UR UR8, SR_CgaCtaId ;  /* 0x00000000000809c3 */ /* 0x000ea20000008800 */
[----:B0-----:R-:W0:Y:S01]  /*0220*/  SHFL.IDX PT, R3, R0, RZ, 0x1f ;  /* 0x00001fff00037589 */ /* 0x001e2200000e0000 */
[----:B------:R-:W-:Y:S01]  /*0230*/  @UP0 UMOV UR6, 0x400 ;  /* 0x0000040000060882 */ /* 0x000fe20000000000 */
[----:B------:R-:W-:-:S04]  /*0240*/  @UP0 UIADD3 UR4, -UR4, 0x100000, URZ ;  /* 0x0010000004040890 */ /* 0x000fc8000fffe13f */
[----:B------:R-:W-:Y:S02]  /*0250*/  @UP0 USHF.L.U32 UR5, UR4, 0xb, URZ ;  /* 0x0000000b04050899 */ /* 0x000fe4000800063f */
[----:B------:R-:W-:Y:S01]  /*0260*/  @UP0 USHF.L.U32 UR4, UR4, 0x1, URZ ;  /* 0x0000000104040899 */ /* 0x000fe2000800063f */
[----:B------:R-:W-:Y:S01]  /*0270*/  VOTEU.ANY UP2, P0 ;  /* 0x00000000003f7886 */ /* 0x000fe20000040100 */
[----:B-1----:R-:W-:Y:S01]  /*0280*/  R2UR UR9, R2 ;  /* 0x00000000020972ca */ /* 0x002fe200000e0000 */
[----:B--2---:R-:W-:Y:S01]  /*0290*/  @UP0 ULEA UR8, UR8, UR6, 0x18 ;  /* 0x0000000608080291 */ /* 0x004fe2000f8ec03f */
[----:B0-----:R-:W-:Y:S01]  /*02a0*/  ISETP.NE.AND P1, PT, R3, RZ, PT ;  /* 0x000000ff0300720c */ /* 0x001fe20003f25270 */
        /* <DEDUP_REMOVED lines=26> */
.L_x_4811:
        /* <DEDUP_REMOVED lines=22> */
.L_x_4812:
        /* <DEDUP_REMOVED lines=18> */
.L_x_4813:
        /* <DEDUP_REMOVED lines=22> */
.L_x_4814:
        /* <DEDUP_REMOVED lines=22> */
.L_x_4815:
[----:B0-----:R-:W-:Y:S01]  /*0990*/  UMOV UR4, 0x1 ;  /* 0x0000000100047882 */ /* 0x001fe20000000000 */
[----:B------:R-:W-:Y:S01]  /*09a0*/  PLOP3.LUT P0, PT, PT, PT, UP0, 0x80, 0x0 ;  /* 0x000000000000781c */ /* 0x000fe20003f0f008 */
[----:B------:R-:W-:Y:S01]  /*09b0*/  USEL UR4, UR4, 0x2, !UP0 ;  /* 0x0000000204047887 */ /* 0x000fe2000c000000 */
[----:B------:R-:W-:Y:S01]  /*09c0*/  NOP ;  /* 0x0000000000007918 */ /* 0x000fe20000000000 */
[----:B------:R-:W-:-:S04]  /*09d0*/  ULDC.64 UR36, c[0x0][0x208] ;  /* 0x0000820000247ab9 */ /* 0x000fc80000000a00 */
[----:B------:R-:W-:-:S05]  /*09e0*/  IMAD.U32 R2, RZ, RZ, UR4 ;  /* 0x00000004ff027e24 */ /* 0x000fca000f8e00ff */
[----:B------:R0:W-:Y:S01]  /*09f0*/  STL [R1+0x294], R2 ;  /* 0x0002940201007387 */ /* 0x0001e20000100800 */
[----:B-12-4-:R-:W-:Y:S06]  /*0a00*/  BAR.SYNC.DEFER_BLOCKING 0x0 ;  /* 0x0000000000007b1d */ /* 0x016fec0000010000 */
[----:B------:R-:W-:Y:S05]  /*0a10*/  @!P0 BRA `(.L_x_4816) ;  /* 0x000001dc000c8947 */ /* 0x000fea0003800000 */
.L_x_4817:
[----:B------:R-:W-:-:S08]  /*0a20*/  NOP ;  /* 0x0000000000007918 */ /* 0x000fd00000000000 */
[----:B------:R-:W1:Y:S02]  /*0a30*/  USETMAXREG.TRY_ALLOC.CTAPOOL UP0, 0xe8 ;  /* 0x000000e8000079c8 */ /* 0x000e640008000600 */
[----:B-1----:R-:W-:-:S13]  /*0a40*/  PLOP3.LUT P0, PT, PT, PT, UP0, 0x80, 0x0 ;  /* 0x000000000000781c */ /* 0x002fda0003f0f008 */
[----:B------:R-:W-:Y:S05]  /*0a50*/  @!P0 BRA `(.L_x_4817) ;  /* 0xfffffffc00f08947 */ /* 0x000fea000383ffff */
[----:B------:R-:W1:Y:S08]  /*0a60*/  S2UR UR4, SR_CgaCtaId ;  /* 0x00000000000479c3 */ /* 0x000e700000008800 */
[----:B------:R-:W-:Y:S06]  /*0a70*/  BAR.ARV 0x8, 0x180 ;  /* 0x0206000000007b1d */ /* 0x000fec0000002000 */
[----:B------:R-:W-:-:S02]  /*0a80*/  UMOV UR39, 0x400 ;  /* 0x0000040000277882 */ /* 0x000fc40000000000 */
[----:B------:R-:W-:Y:S06]  /*0a90*/  BAR.SYNC.DEFER_BLOCKING 0x5, 0x180 ;  /* 0x0146000000007b1d */ /* 0x000fec0000010000 */
[----:B------:R-:W-:Y:S04]  /*0aa0*/  STL.64 [R1+0x270], RZ ;  /* 0x000270ff01007387 */ /* 0x000fe80000100a00 */
[----:B------:R-:W-:Y:S01]  /*0ab0*/  STL [R1+0x278], RZ ;  /* 0x000278ff01007387 */ /* 0x000fe20000100800 */
[----:B-1----:R-:W-:-:S02]  /*0ac0*/  ULEA UR39, UR4, UR39, 0x18 ;  /* 0x0000002704277291 */ /* 0x002fc4000f8ec03f */
[----:B------:R-:W-:Y:S01]  /*0ad0*/  IMAD.U32 R19, RZ, RZ, UR4 ;  /* 0x00000004ff137e24 */ /* 0x000fe2000f8e00ff */
[----:B------:R-:W-:-:S06]  /*0ae0*/  ULDC UR4, c[0x0][0xc3c] ;  /* 0x00030f0000047ab9 */ /* 0x000fcc0000000800 */
[----:B------:R-:W1:Y:S01]  /*0af0*/  LDS.128 R12, [UR39+0x308d0] ;  /* 0x0308d027ff0c7984 */ /* 0x000e620008000c00 */
[----:B------:R-:W-:Y:S06]  /*0b00*/  BAR.ARV 0x4, 0x180 ;  /* 0x0106000000007b1d */ /* 0x000fec0000002000 */
[----:B-1----:R-:W-:-:S13]  /*0b10*/  ISETP.GE.AND P0, PT, R15, UR4, PT ;  /* 0x000000040f007c0c */ /* 0x002fda000bf06270 */
[----:B------:R-:W-:Y:S05]  /*0b20*/  @P0 EXIT ;  /* 0x000000000000094d */ /* 0x000fea0003800000 */
[----:B------:R-:W1:Y:S01]  /*0b30*/  S2R R0, SR_TID.X ;  /* 0x0000000000007919 */ /* 0x000e620000002100 */
[----:B------:R-:W-:Y:S01]  /*0b40*/  R2UR UR4, R13 ;  /* 0x000000000d0472ca */ /* 0x000fe200000e0000 */
[----:B------:R-:W-:Y:S01]  /*0b50*/  UIADD3 UR5, UR39, 0x12400, URZ ;  /* 0x0001240027057890 */ /* 0x000fe2000fffe03f */
[----:B------:R-:W-:Y:S01]  /*0b60*/  R2UR UR40, R15 ;  /* 0x000000000f2872ca */ /* 0x000fe200000e0000 */
[----:B------:R-:W-:Y:S01]  /*0b70*/  UMOV UR6, URZ ;  /* 0x0000003f00067c82 */ /* 0x000fe20008000000 */
[----:B------:R-:W-:Y:S01]  /*0b80*/  UMOV UR61, URZ ;  /* 0x0000003f003d7c82 */ /* 0x000fe20008000000 */
[----:B------:R-:W-:Y:S01]  /*0b90*/  IMAD.U32 R228, RZ, RZ, UR6 ;  /* 0x00000006ffe47e24 */ /* 0x000fe2000f8e00ff */
[----:B------:R-:W-:Y:S01]  /*0ba0*/  UMOV UR38, URZ ;  /* 0x0000003f00267c82 */ /* 0x000fe20008000000 */
[----:B------:R-:W-:Y:S02]  /*0bb0*/  IMAD.U32 R206, RZ, RZ, UR5 ;  /* 0x00000005ffce7e24 */ /* 0x000fe4000f8e00ff */
[----:B-1----:R-:W-:-:S05]  /*0bc0*/  VIADD R196, R0, 0xffffff80 ;  /* 0xffffff8000c47836 */ /* 0x002fca0000000000 */
[----:B------:R-:W-:-:S04]  /*0bd0*/  SHF.R.S32.HI R3, RZ, 0x1f, R196 ;  /* 0x0000001fff037819 */ /* 0x000fc800000114c4 */
[CC--:B------:R-:W-:Y:S02]  /*0be0*/  LEA.HI R0, R3.reuse, R196.reuse, RZ, 0x7 ;  /* 0x000000c403007211 */ /* 0x0c0fe400078f38ff */
[----:B------:R-:W-:Y:S02]  /*0bf0*/  LEA.HI R204, R3, R196, RZ, 0x5 ;  /* 0x000000c403cc7211 */ /* 0x000fe400078f28ff */
[----:B------:R-:W-:Y:S02]  /*0c00*/  LOP3.LUT R5, R0, 0xffffff80, RZ, 0xc0, !PT ;  /* 0xffffff8000057812 */ /* 0x000fe400078ec0ff */
[----:B------:R-:W-:Y:S02]  /*0c10*/  SHF.R.S32.HI R10, RZ, 0x7, R0 ;  /* 0x00000007ff0a7819 */ /* 0x000fe40000011400 */
[----:B------:R-:W-:Y:S01]  /*0c20*/  SHF.R.S32.HI R204, RZ, 0x5, R204 ;  /* 0x00000005ffcc7819 */ /* 0x000fe200000114cc */
[----:B------:R-:W-:Y:S01]  /*0c30*/  IMAD.IADD R11, R196, 0x1, -R5 ;  /* 0x00000001c40b7824 */ /* 0x000fe200078e0a05 */
[----:B------:R-:W-:Y:S01]  /*0c40*/  LEA.HI R0, R0, R10, RZ, 0x1 ;  /* 0x0000000a00007211 */ /* 0x000fe200078f08ff */
[----:B------:R1:W-:Y:S03]  /*0c50*/  STL [R1+0x2e4], R10 ;  /* 0x0002e40a01007387 */ /* 0x0003e60000100800 */
[----:B------:R-:W-:Y:S01]  /*0c60*/  SHF.R.S32.HI R4, RZ, 0x1f, R11 ;  /* 0x0000001fff047819 */ /* 0x000fe2000001140b */
[----:B------:R-:W-:Y:S01]  /*0c70*/  STL [R1+0x2e0], R11 ;  /* 0x0002e00b01007387 */ /* 0x000fe20000100800 */
[----:B------:R-:W-:-:S02]  /*0c80*/  LOP3.LUT R0, R0, 0x3fffffe, RZ, 0xc0, !PT ;  /* 0x03fffffe00007812 */ /* 0x000fc400078ec0ff */
[CC--:B------:R-:W-:Y:S02]  /*0c90*/  LEA.HI R6, R4.reuse, R11.reuse, RZ, 0x2 ;  /* 0x0000000b04067211 */ /* 0x0c0fe400078f10ff */
[----:B------:R-:W-:Y:S01]  /*0ca0*/  LEA.HI R4, R4, R11, RZ, 0x5 ;  /* 0x0000000b04047211 */ /* 0x000fe200078f28ff */
[----:B------:R-:W-:Y:S01]  /*0cb0*/  IMAD.IADD R0, R10, 0x1, -R0 ;  /* 0x000000010a007824 */ /* 0x000fe200078e0a00 */
[----:B------:R-:W-:Y:S01]  /*0cc0*/  SHF.R.S32.HI R5, RZ, 0x2, R6 ;  /* 0x00000002ff057819 */ /* 0x000fe20000011406 */
[----:B-1----:R-:W-:Y:S01]  /*0cd0*/  IMAD.MOV.U32 R10, RZ, RZ, R14 ;  /* 0x000000ffff0a7224 */ /* 0x002fe200078e000e */
[----:B0-----:R-:W-:Y:S02]  /*0ce0*/  SHF.R.S32.HI R2, RZ, 0x1f, R6 ;  /* 0x0000001fff027819 */ /* 0x001fe40000011406 */
[----:B------:R-:W-:Y:S02]  /*0cf0*/  SHF.R.S32.HI R4, RZ, 0x5, R4 ;  /* 0x00000005ff047819 */ /* 0x000fe40000011404 */
[----:B------:R-:W-:-:S02]  /*0d00*/  LEA.HI R7, R2, R5, RZ, 0x3 ;  /* 0x0000000502077211 */ /* 0x000fc400078f18ff */
[----:B------:R-:W-:Y:S02]  /*0d10*/  LEA.HI R2, R3, R196, RZ, 0x4 ;  /* 0x000000c403027211 */ /* 0x000fe400078f20ff */
[----:B------:R-:W-:Y:S02]  /*0d20*/  LOP3.LUT R8, R7, 0xfffffff8, RZ, 0xc0, !PT ;  /* 0xfffffff807087812 */ /* 0x000fe400078ec0ff */
[----:B------:R-:W-:Y:S02]  /*0d30*/  SHF.R.S32.HI R7, RZ, 0x4, R2 ;  /* 0x00000004ff077819 */ /* 0x000fe40000011402 */
[----:B------:R-:W-:Y:S01]  /*0d40*/  LOP3.LUT R6, R6, 0x7ffffffc, RZ, 0xc0, !PT ;  /* 0x7ffffffc06067812 */ /* 0x000fe200078ec0ff */
[----:B------:R-:W-:Y:S01]  /*0d50*/  IMAD.IADD R9, R5, 0x1, -R8 ;  /* 0x0000000105097824 */ /* 0x000fe200078e0a08 */
[C---:B------:R-:W-:Y:S02]  /*0d60*/  LOP3.LUT R5, R2.reuse, 0x3fffff0, RZ, 0xc0, !PT ;  /* 0x03fffff002057812 */ /* 0x040fe400078ec0ff */
[----:B------:R-:W-:Y:S01]  /*0d70*/  LEA.HI R2, R2, R7, RZ, 0x1 ;  /* 0x0000000702027211 */ /* 0x000fe200078f08ff */
[----:B------:R-:W-:-:S02]  /*0d80*/  IMAD R9, R4, 0x10, R9 ;  /* 0x0000001004097824 */ /* 0x000fc400078e0209 */
[----:B------:R-:W-:Y:S01]  /*0d90*/  IMAD.IADD R5, R196, 0x1, -R5 ;  /* 0x00000001c4057824 */ /* 0x000fe200078e0a05 */
[----:B------:R-:W-:Y:S01]  /*0da0*/  LOP3.LUT R2, R2, 0x1ffffffe, RZ, 0xc0, !PT ;  /* 0x1ffffffe02027812 */ /* 0x000fe200078ec0ff */
[----:B------:R-:W-:Y:S01]  /*0db0*/  IMAD R4, R0, 0x40, R9 ;  /* 0x0000004000047824 */ /* 0x000fe200078e0209 */
[CC--:B------:R-:W-:Y:S01]  /*0dc0*/  LEA.HI R0, R3.reuse, R196.reuse, RZ, 0x2 ;  /* 0x000000c403007211 */ /* 0x0c0fe200078f10ff */
[----:B------:R-:W-:Y:S01]  /*0dd0*/  IMAD R5, R204, 0x10, R5 ;  /* 0x00000010cc057824 */ /* 0x000fe200078e0205 */
[----:B------:R-:W-:Y:S01]  /*0de0*/  LEA.HI R3, R3, R196, RZ, 0x3 ;  /* 0x000000c403037211 */ /* 0x000fe200078f18ff */
[----:B------:R-:W-:Y:S01]  /*0df0*/  IMAD.IADD R2, R7, 0x1, -R2 ;  /* 0x0000000107027824 */ /* 0x000fe200078e0a02 */
[----:B------:R-:W-:Y:S01]  /*0e00*/  LOP3.LUT R201, R0, 0xfffffffc, RZ, 0xc0, !PT ;  /* 0xfffffffc00c97812 */ /* 0x000fe200078ec0ff */
[----:B------:R-:W-:Y:S01]  /*0e10*/  IMAD.IADD R6, R11, 0x1, -R6 ;  /* 0x000000010b067824 */ /* 0x000fe200078e0a06 */
[----:B------:R-:W-:Y:S01]  /*0e20*/  SHF.R.S32.HI R195, RZ, 0x2, R0 ;  /* 0x00000002ffc37819 */ /* 0x000fe20000011400 */
[----:B------:R-:W-:Y:S01]  /*0e30*/  IMAD R5, R5, 0x8, R2 ;  /* 0x0000000805057824 */ /* 0x000fe200078e0202 */
[----:B------:R-:W-:Y:S01]  /*0e40*/  SHF.R.S32.HI R0, RZ, 0x1f, R0 ;  /* 0x0000001fff007819 */ /* 0x000fe20000011400 */
[----:B------:R-:W-:Y:S01]  /*0e50*/  IMAD.SHL.U32 R22, R6, 0x2, RZ ;  /* 0x0000000206167824 */ /* 0x000fe200078e00ff */
[----:B------:R-:W-:Y:S01]  /*0e60*/  SHF.R.S32.HI R227, RZ, 0x3, R3 ;  /* 0x00000003ffe37819 */ /* 0x000fe20000011403 */
[----:B------:R-:W-:Y:S01]  /*0e70*/  STL [R1+0x2e8], R4 ;  /* 0x0002e80401007387 */ /* 0x000fe20000100800 */
[----:B------:R-:W-:Y:S01]  /*0e80*/  LEA.HI R0, R0, R195, RZ, 0x3 ;  /* 0x000000c300007211 */ /* 0x000fe200078f18ff */
[C---:B------:R-:W-:Y:S01]  /*0e90*/  VIADD R223, R22.reuse, 0x8 ;  /* 0x0000000816df7836 */ /* 0x040fe20000000000 */
[----:B------:R-:W-:Y:S01]  /*0ea0*/  LOP3.LUT R3, R3, 0xfffffff8, RZ, 0xc0, !PT ;  /* 0xfffffff803037812 */ /* 0x000fe200078ec0ff */
[----:B------:R-:W-:Y:S01]  /*0eb0*/  VIADD R222, R22, 0x10 ;  /* 0x0000001016de7836 */ /* 0x000fe20000000000 */
[----:B------:R-:W-:Y:S01]  /*0ec0*/  LOP3.LUT R0, R0, 0xfffffff8, RZ, 0xc0, !PT ;  /* 0xfffffff800007812 */ /* 0x000fe200078ec0ff */
[----:B------:R-:W-:-:S02]  /*0ed0*/  VIADD R221, R22, 0x18 ;  /* 0x0000001816dd7836 */ /* 0x000fc40000000000 */
[----:B------:R-:W-:Y:S02]  /*0ee0*/  IMAD.IADD R3, R196, 0x1, -R3 ;  /* 0x00000001c4037824 */ /* 0x000fe400078e0a03 */
[----:B------:R-:W-:Y:S02]  /*0ef0*/  IMAD.IADD R229, R195, 0x1, -R0 ;  /* 0x00000001c3e57824 */ /* 0x000fe400078e0a00 */
[----:B------:R-:W-:Y:S01]  /*0f00*/  IMAD.SHL.U32 R0, R5, 0x8, RZ ;  /* 0x0000000805007824 */ /* 0x000fe200078e00ff */
[----:B------:R0:W-:Y:S01]  /*0f10*/  STL [R1+0x284], R3 ;  /* 0x0002840301007387 */ /* 0x0001e20000100800 */
[C---:B------:R-:W-:Y:S01]  /*0f20*/  VIADD R220, R22.reuse, 0x20 ;  /* 0x0000002016dc7836 */ /* 0x040fe20000000000 */
[----:B------:R-:W-:Y:S01]  /*0f30*/  SHF.R.S32.HI R5, RZ, 0x1f, R221 ;  /* 0x0000001fff057819 */ /* 0x000fe200000114dd */
[C---:B------:R-:W-:Y:S01]  /*0f40*/  VIADD R219, R22.reuse, 0x28 ;  /* 0x0000002816db7836 */ /* 0x040fe20000000000 */
[----:B------:R1:W-:Y:S01]  /*0f50*/  STL [R1+0x2ec], R0 ;  /* 0x0002ec0001007387 */ /* 0x0003e20000100800 */
[----:B------:R-:W-:-:S02]  /*0f60*/  VIADD R218, R22, 0x30 ;  /* 0x0000003016da7836 */ /* 0x000fc40000000000 */
[C---:B------:R-:W-:Y:S01]  /*0f70*/  VIADD R217, R22.reuse, 0x38 ;  /* 0x0000003816d97836 */ /* 0x040fe20000000000 */
[----:B------:R2:W-:Y:S01]  /*0f80*/  STL [R1+0x2d4], R5 ;  /* 0x0002d40501007387 */ /* 0x0005e20000100800 */
[C---:B------:R-:W-:Y:S01]  /*0f90*/  VIADD R216, R22.reuse, 0x40 ;  /* 0x0000004016d87836 */ /* 0x040fe20000000000 */
[----:B0-----:R-:W-:Y:S01]  /*0fa0*/  SHF.R.S32.HI R3, RZ, 0x1f, R223 ;  /* 0x0000001fff037819 */ /* 0x001fe200000114df */
[C---:B------:R-:W-:Y:S02]  /*0fb0*/  VIADD R215, R22.reuse, 0x48 ;  /* 0x0000004816d77836 */ /* 0x040fe40000000000 */
[C---:B------:R-:W-:Y:S01]  /*0fc0*/  VIADD R214, R22.reuse, 0x50 ;  /* 0x0000005016d67836 */ /* 0x040fe20000000000 */
[----:B-1----:R-:W-:Y:S01]  /*0fd0*/  SHF.R.S32.HI R0, RZ, 0x1f, R222 ;  /* 0x0000001fff007819 */ /* 0x002fe200000114de */
[----:B------:R0:W-:Y:S01]  /*0fe0*/  STL [R1+0x2dc], R3 ;  /* 0x0002dc0301007387 */ /* 0x0001e20000100800 */
[----:B------:R-:W-:Y:S01]  /*0ff0*/  VIADD R213, R22, 0x58 ;  /* 0x0000005816d57836 */ /* 0x000fe20000000000 */
[----:B--2---:R-:W-:-:S02]  /*1000*/  SHF.R.S32.HI R5, RZ, 0x1f, R218 ;  /* 0x0000001fff057819 */ /* 0x004fc400000114da */
[----:B------:R1:W-:Y:S01]  /*1010*/  STL [R1+0x2d8], R0 ;  /* 0x0002d80001007387 */ /* 0x0003e20000100800 */
[C---:B------:R-:W-:Y:S02]  /*1020*/  VIADD R212, R22.reuse, 0x60 ;  /* 0x0000006016d47836 */ /* 0x040fe40000000000 */
        /* <DEDUP_REMOVED lines=14> */
[----:B------:R-:W-:Y:S01]  /*1110*/  VIADD R224, R22, 0xa0 ;  /* 0x000000a016e07836 */ /* 0x000fe20000000000 */
[----:B0-----:R-:W-:Y:S01]  /*1120*/  SHF.R.S32.HI R3, RZ, 0x1f, R217 ;  /* 0x0000001fff037819 */ /* 0x001fe200000114d9 */
[----:B------:R-:W-:Y:S02]  /*1130*/  IMAD.IADD R201, R196, 0x1, -R201 ;  /* 0x00000001c4c97824 */ /* 0x000fe400078e0ac9 */
[----:B------:R-:W-:Y:S01]  /*1140*/  VIADD R203, R22, 0xa8 ;  /* 0x000000a816cb7836 */ /* 0x000fe20000000000 */
[----:B-1----:R-:W-:Y:S01]  /*1150*/  SHF.R.S32.HI R0, RZ, 0x1f, R216 ;  /* 0x0000001fff007819 */ /* 0x002fe200000114d8 */
[----:B------:R0:W-:Y:S01]  /*1160*/  STL [R1+0x2c4], R3 ;  /* 0x0002c40301007387 */ /* 0x0001e20000100800 */
[----:B------:R-:W-:-:S02]  /*1170*/  LEA.HI R2, R201, R201, RZ, 0x1 ;  /* 0x000000c9c9027211 */ /* 0x000fc400078f08ff */
[----:B--2---:R-:W-:Y:S01]  /*1180*/  SHF.R.S32.HI R5, RZ, 0x1f, R212 ;  /* 0x0000001fff057819 */ /* 0x004fe200000114d4 */
[----:B------:R1:W-:Y:S01]  /*1190*/  STL [R1+0x2c0], R0 ;  /* 0x0002c00001007387 */ /* 0x0003e20000100800 */
[----:B------:R-:W-:-:S03]  /*11a0*/  LOP3.LUT R2, R2, 0x1ffffffe, RZ, 0xc0, !PT ;  /* 0x1ffffffe02027812 */ /* 0x000fc600078ec0ff */
[----:B------:R2:W-:Y:S01]  /*11b0*/  STL [R1+0x2b0], R5 ;  /* 0x0002b00501007387 */ /* 0x0005e20000100800 */
[----:B0-----:R-:W-:Y:S01]  /*11c0*/  SHF.R.S32.HI R3, RZ, 0x1f, R214 ;  /* 0x0000001fff037819 */ /* 0x001fe200000114d6 */
[----:B------:R-:W-:Y:S01]  /*11d0*/  IMAD.IADD R2, R201, 0x1, -R2 ;  /* 0x00000001c9027824 */ /* 0x000fe200078e0a02 */
[----:B-1----:R-:W-:-:S03]  /*11e0*/  SHF.R.S32.HI R0, RZ, 0x1f, R213 ;  /* 0x0000001fff007819 */ /* 0x002fc600000114d5 */
[----:B------:R0:W-:Y:S01]  /*11f0*/  STL [R1+0x2b8], R3 ;  /* 0x0002b80301007387 */ /* 0x0001e20000100800 */
[----:B------:R-:W-:Y:S01]  /*1200*/  IMAD R192, R2, 0x8, R4 ;  /* 0x0000000802c07824 */ /* 0x000fe200078e0204 */
[----:B--2---:R-:W-:Y:S02]  /*1210*/  SHF.R.S32.HI R5, RZ, 0x1f, R209 ;  /* 0x0000001fff057819 */ /* 0x004fe400000114d1 */
[----:B------:R1:W-:Y:S04]  /*1220*/  STL [R1+0x2b4], R0 ;  /* 0x0002b40001007387 */ /* 0x0003e80000100800 */
[----:B------:R2:W-:Y:S01]  /*1230*/  STL [R1+0x2a4], R5 ;  /* 0x0002a40501007387 */ /* 0x0005e20000100800 */
[----:B0-----:R-:W-:Y:S02]  /*1240*/  SHF.R.S32.HI R3, RZ, 0x1f, R211 ;  /* 0x0000001fff037819 */ /* 0x001fe400000114d3 */
[----:B-1----:R-:W-:-:S03]  /*1250*/  SHF.R.S32.HI R0, RZ, 0x1f, R210 ;  /* 0x0000001fff007819 */ /* 0x002fc600000114d2 */
[----:B------:R0:W-:Y:S01]  /*1260*/  STL [R1+0x2ac], R3 ;  /* 0x0002ac0301007387 */ /* 0x0001e20000100800 */
[----:B--2---:R-:W-:-:S03]  /*1270*/  SHF.R.S32.HI R5, RZ, 0x1f, R226 ;  /* 0x0000001fff057819 */ /* 0x004fc600000114e2 */
[----:B------:R1:W-:Y:S04]  /*1280*/  STL [R1+0x2a8], R0 ;  /* 0x0002a80001007387 */ /* 0x0003e80000100800 */
[----:B------:R-:W-:Y:S01]  /*1290*/  STL [R1+0x298], R5 ;  /* 0x0002980501007387 */ /* 0x000fe20000100800 */
[----:B0-----:R-:W-:Y:S02]  /*12a0*/  SHF.R.S32.HI R3, RZ, 0x1f, R208 ;  /* 0x0000001fff037819 */ /* 0x001fe400000114d0 */
[----:B-1----:R-:W-:-:S03]  /*12b0*/  SHF.R.S32.HI R0, RZ, 0x1f, R207 ;  /* 0x0000001fff007819 */ /* 0x002fc600000114cf */
[----:B------:R0:W-:Y:S04]  /*12c0*/  STL [R1+0x2a0], R3 ;  /* 0x0002a00301007387 */ /* 0x0001e80000100800 */
[----:B------:R1:W-:Y:S01]  /*12d0*/  STL [R1+0x29c], R0 ;  /* 0x00029c0001007387 */ /* 0x0003e20000100800 */
[----:B0-----:R-:W-:Y:S02]  /*12e0*/  SHF.R.S32.HI R3, RZ, 0x1f, R225 ;  /* 0x0000001fff037819 */ /* 0x001fe400000114e1 */
[----:B-1----:R-:W-:-:S03]  /*12f0*/  SHF.R.S32.HI R0, RZ, 0x1f, R224 ;  /* 0x0000001fff007819 */ /* 0x002fc600000114e0 */
[----:B------:R0:W-:Y:S04]  /*1300*/  STL [R1+0x290], R3 ;  /* 0x0002900301007387 */ /* 0x0001e80000100800 */
[----:B------:R0:W-:Y:S02]  /*1310*/  STL [R1+0x28c], R0 ;  /* 0x00028c0001007387 */ /* 0x0001e40000100800 */
.L_x_5003:
[----:B------:R-:W-:Y:S01]  /*1320*/  ULDC.64 UR6, c[0x0][0xa28] ;  /* 0x00028a0000067ab9 */ /* 0x000fe20000000a00 */
[----:B------:R-:W-:Y:S01]  /*1330*/  ULDC.64 UR8, c[0x0][0xa18] ;  /* 0x0002860000087ab9 */ /* 0x000fe20000000a00 */
[----:B------:R-:W-:Y:S01]  /*1340*/  UISETP.NE.U32.AND UP0, UPT, UR6, URZ, UPT ;  /* 0x0000003f0600728c */ /* 0x000fe2000bf05070 */
[----:B-1----:R-:W1:Y:S01]  /*1350*/  LDC R17, c[0x0][0x288] ;  /* 0x0000a200ff117b82 */ /* 0x002e620000000800 */
[----:B------:R-:W-:Y:S01]  /*1360*/  UISETP.NE.U32.AND UP1, UPT, UR8, URZ, UPT ;  /* 0x0000003f0800728c */ /* 0x000fe2000bf25070 */
[----:B------:R-:W-:Y:S01]  /*1370*/  IMAD.MOV.U32 R24, RZ, RZ, RZ ;  /* 0x000000ffff187224 */ /* 0x000fe200078e00ff */
[----:B------:R-:W-:Y:S01]  /*1380*/  UISETP.NE.AND.EX UP0, UPT, UR7, URZ, UPT, UP0 ;  /* 0x0000003f0700728c */ /* 0x000fe2000bf05300 */
[----:B------:R-:W-:Y:S01]  /*1390*/  IMAD.MOV.U32 R18, RZ, RZ, RZ ;  /* 0x000000ffff127224 */ /* 0x000fe200078e00ff */
[----:B------:R-:W-:Y:S01]  /*13a0*/  UISETP.NE.AND.EX UP1, UPT, UR9, URZ, UPT, UP1 ;  /* 0x0000003f0900728c */ /* 0x000fe2000bf25310 */
[----:B------:R-:W-:Y:S01]  /*13b0*/  ULDC.64 UR6, c[0x0][0xa08] ;  /* 0x0002820000067ab9 */ /* 0x000fe20000000a00 */
[----:B------:R-:W-:Y:S01]  /*13c0*/  ULDC.64 UR10, c[0x0][0xa08] ;  /* 0x00028200000a7ab9 */ /* 0x000fe20000000a00 */
[----:B------:R-:W-:Y:S01]  /*13d0*/  UIMAD.WIDE UR8, UR40, 0x4, UR6 ;  /* 0x00000004280878a5 */ /* 0x000fe2000f8e0206 */
[----:B------:R-:W-:Y:S01]  /*13e0*/  ISETP.NE.U32.AND P0, PT, RZ, UR10, PT ;  /* 0x0000000aff007c0c */ /* 0x000fe2000bf05070 */
[----:B--2---:R-:W2:Y:S01]  /*13f0*/  LDC.64 R12, c[0x0][0x418] ;  /* 0x00010600ff0c7b82 */ /* 0x004ea20000000a00 */
[----:B------:R-:W-:-:S03]  /*1400*/  PLOP3.LUT P3, PT, PT, PT, UP1, 0x80, 0x0 ;  /* 0x000000000000781c */ /* 0x000fc60003f6f018 */
[----:B------:R-:W-:Y:S01]  /*1410*/  @UP0 ULDC.64 UR6, c[0x0][0xa28] ;  /* 0x00028a0000060ab9 */ /* 0x000fe20000000a00 */
[----:B------:R-:W-:Y:S01]  /*1420*/  ISETP.NE.AND.EX P0, PT, RZ, UR11, PT, P0 ;  /* 0x0000000bff007c0c */ /* 0x000fe2000bf05300 */
[----:B------:R-:W-:Y:S01]  /*1430*/  @UP0 UIMAD.WIDE UR6, UR40, 0x4, UR6 ;  /* 0x00000004280608a5 */ /* 0x000fe2000f8e0206 */
[----:B0-----:R-:W-:Y:S01]  /*1440*/  IMAD.U32 R4, RZ, RZ, UR8 ;  /* 0x00000008ff047e24 */ /* 0x001fe2000f8e00ff */
[----:B------:R-:W-:Y:S01]  /*1450*/  PLOP3.LUT P1, PT, PT, PT, UP0, 0x80, 0x0 ;  /* 0x000000000000781c */ /* 0x000fe20003f2f008 */
[----:B------:R-:W-:Y:S01]  /*1460*/  IMAD.U32 R5, RZ, RZ, UR9 ;  /* 0x00000009ff057e24 */ /* 0x000fe2000f8e00ff */
[----:B---3--:R-:W3:Y:S02]  /*1470*/  LDC R9, c[0x0][0x424] ;  /* 0x00010900ff097b82 */ /* 0x008ee40000000800 */
[----:B------:R-:W-:Y:S02]  /*1480*/  IMAD.U32 R2, RZ, RZ, UR6 ;  /* 0x00000006ff027e24 */ /* 0x000fe4000f8e00ff */
[----:B0---4-:R-:W-:Y:S01]  /*1490*/  IMAD.U32 R3, RZ, RZ, UR7 ;  /* 0x00000007ff037e24 */ /* 0x011fe2000f8e00ff */
[----:B------:R-:W-:-:S02]  /*14a0*/  @UP1 ULDC.64 UR6, c[0x0][0xa18] ;  /* 0x0002860000061ab9 */ /* 0x000fc40000000a00 */
[----:B------:R-:W-:Y:S01]  /*14b0*/  @UP1 UIMAD.WIDE UR6, UR40, 0x4, UR6 ;  /* 0x00000004280618a5 */ /* 0x000fe2000f8e0206 */
[----:B-----5:R-:W5:Y:S01]  /*14c0*/  @P0 LDG.E R24, desc[UR36][R4.64] ;  /* 0x0000002404180981 */ /* 0x020f62000c1e1900 */
[----:B------:R-:W0:Y:S01]  /*14d0*/  LDC R27, c[0x0][0x2f0] ;  /* 0x0000bc00ff1b7b82 */ /* 0x000e220000000800 */
[----:B------:R-:W-:Y:S02]  /*14e0*/  LOP3.LUT R8, R10, 0xff000000, RZ, 0xc0, !PT ;  /* 0xff0000000a087812 */ /* 0x000fe400078ec0ff */
[----:B------:R4:W5:Y:S01]  /*14f0*/  @P1 LDG.E R18, desc[UR36][R2.64] ;  /* 0x0000002402121981 */ /* 0x000962000c1e1900 */
[----:B------:R-:W-:Y:S02]  /*1500*/  IMAD.U32 R6, RZ, RZ, UR6 ;  /* 0x00000006ff067e24 */ /* 0x000fe4000f8e00ff */
[----:B------:R-:W-:Y:S01]  /*1510*/  IMAD.U32 R7, RZ, RZ, UR7 ;  /* 0x00000007ff077e24 */ /* 0x000fe2000f8e00ff */
[----:B------:R-:W-:-:S04]  /*1520*/  ULDC.64 UR6, c[0x0][0xa20] ;  /* 0x0002880000067ab9 */ /* 0x000fc80000000a00 */
[----:B-1----:R1:W5:Y:S01]  /*1530*/  @P3 LDG.E R17, desc[UR36][R6.64] ;  /* 0x0000002406113981 */ /* 0x002362000c1e1900 */
[----:B--2---:R-:W-:Y:S02]  /*1540*/  ISETP.NE.U32.AND P1, PT, R12, RZ, PT ;  /* 0x000000ff0c00720c */ /* 0x004fe40003f25070 */
[----:B------:R-:W-:Y:S02]  /*1550*/  ISETP.NE.U32.AND P2, PT, RZ, UR6, PT ;  /* 0x00000006ff007c0c */ /* 0x000fe4000bf45070 */
[----:B------:R-:W-:Y:S02]  /*1560*/  LOP3.LUT R0, R10, 0xff0000, RZ, 0xc0, !PT ;  /* 0x00ff00000a007812 */ /* 0x000fe400078ec0ff */
[----:B----4-:R-:W-:Y:S02]  /*1570*/  SHF.R.U32.HI R3, RZ, 0x8, R8 ;  /* 0x00000008ff037819 */ /* 0x010fe40000011608 */
[----:B------:R-:W-:Y:S02]  /*1580*/  ISETP.NE.AND.EX P1, PT, R13, RZ, PT, P1 ;  /* 0x000000ff0d00720c */ /* 0x000fe40003f25310 */
[----:B------:R-:W-:-:S02]  /*1590*/  ISETP.NE.AND.EX P2, PT, RZ, UR7, PT, P2 ;  /* 0x00000007ff007c0c */ /* 0x000fc4000bf45320 */
[----:B------:R-:W-:Y:S02]  /*15a0*/  LEA.HI R200, R0, R3, RZ, 0x10 ;  /* 0x0000000300c87211 */ /* 0x000fe400078f80ff */
[----:B------:R-:W-:Y:S02]  /*15b0*/  LOP3.LUT R194, R10, 0xffff, RZ, 0xc0, !PT ;  /* 0x0000ffff0ac27812 */ /* 0x000fe400078ec0ff */
[----:B---3--:R-:W-:Y:S01]  /*15c0*/  SEL R0, R9, 0x1, P1 ;  /* 0x0000000109007807 */ /* 0x008fe20000800000 */
[----:B-1----:R-:W-:Y:S06]  /*15d0*/  @P3 BRA `(.L_x_4818) ;  /* 0x00000000002c3947 */ /* 0x002fec0003800000 */
        /* <DEDUP_REMOVED lines=8> */
[----:B-----5:R-:W2:Y:S04]  /*1660*/  LDG.E R17, desc[UR36][R2.64] ;  /* 0x0000002402117981 */ /* 0x020ea8000c1e1900 */
[----:B------:R-:W2:Y:S02]  /*1670*/  LDG.E R6, desc[UR36][R2.64+0x4] ;  /* 0x0000042402067981 */ /* 0x000ea4000c1e1900 */
[----:B--2---:R-:W-:-:S07]  /*1680*/  IMAD.IADD R17, R6, 0x1, -R17 ;  /* 0x0000000106117824 */ /* 0x004fce00078e0a11 */
.L_x_4818:
[----:B------:R-:W-:Y:S01]  /*1690*/  ULDC UR42, c[0x0][0x348] ;  /* 0x0000d200002a7ab9 */ /* 0x000fe20000000800 */
[----:B0-----:R-:W-:Y:S02]  /*16a0*/  IMAD R27, R0, R27, RZ ;  /* 0x0000001b001b7224 */ /* 0x001fe400078e02ff */
        /* <DEDUP_REMOVED lines=8> */
.L_x_4819:
[----:B------:R-:W-:Y:S05]  /*1730*/  @!P0 BRA `(.L_x_4820) ;  /* 0x00000000000c8947 */ /* 0x000fea0003800000 */
[----:B------:R-:W2:Y:S04]  /*1740*/  LDG.E R0, desc[UR36][R4.64] ;  /* 0x0000002404007981 */ /* 0x000ea8000c1e1900 */
[----:B------:R-:W2:Y:S02]  /*1750*/  LDG.E R27, desc[UR36][R4.64+0x4] ;  /* 0x00000424041b7981 */ /* 0x000ea4000c1e1900 */
[----:B--2---:R-:W-:-:S07]  /*1760*/  IMAD.IADD R27, R27, 0x1, -R0 ;  /* 0x000000011b1b7824 */ /* 0x004fce00078e0a00 */
.L_x_4820:
[----:B------:R-:W2:Y:S01]  /*1770*/  LDL R0, [R1+0x294] ;  /* 0x0002940001007983 */ /* 0x000ea20000100800 */
[----:B------:R-:W-:Y:S01]  /*1780*/  ULDC.64 UR6, c[0x0][0xa10] ;  /* 0x0002840000067ab9 */ /* 0x000fe20000000a00 */
[----:B------:R-:W1:Y:S01]  /*1790*/  S2UR UR5, SR_SWINHI ;  /* 0x00000000000579c3 */ /* 0x000e620000002f00 */
[----:B------:R-:W-:-:S04]  /*17a0*/  UISETP.NE.U32.AND UP0, UPT, UR6, URZ, UPT ;  /* 0x0000003f0600728c */ /* 0x000fc8000bf05070 */
[----:B------:R-:W-:Y:S01]  /*17b0*/  UISETP.NE.AND.EX UP0, UPT, UR7, URZ, UPT, UP0 ;  /* 0x0000003f0700728c */ /* 0x000fe2000bf05300 */
[----:B------:R-:W3:Y:S02]  /*17c0*/  S2R R5, SR_TID.X ;  /* 0x0000000000057919 */ /* 0x000ee40000002100 */
[----:B------:R-:W4:Y:S03]  /*17d0*/  LDC.64 R14, c[0x0][0x9e0] ;  /* 0x00027800ff0e7b82 */ /* 0x000f260000000a00 */
[----:B------:R-:W-:-:S05]  /*17e0*/  PLOP3.LUT P2, PT, PT, PT, UP0, 0x80, 0x0 ;  /* 0x000000000000781c */ /* 0x000fca0003f4f008 */
[----:B------:R-:W-:Y:S02]  /*17f0*/  @UP0 ULDC.64 UR6, c[0x0][0xa10] ;  /* 0x0002840000060ab9 */ /* 0x000fe40000000a00 */
[----:B------:R-:W-:-:S06]  /*1800*/  @UP0 UIMAD.WIDE UR6, UR40, 0x4, UR6 ;  /* 0x00000004280608a5 */ /* 0x000fcc000f8e0206 */
[----:B0-----:R-:W-:Y:S02]  /*1810*/  IMAD.U32 R2, RZ, RZ, UR6 ;  /* 0x00000006ff027e24 */ /* 0x001fe4000f8e00ff */
[----:B------:R-:W-:Y:S01]  /*1820*/  IMAD.U32 R3, RZ, RZ, UR7 ;  /* 0x00000007ff037e24 */ /* 0x000fe2000f8e00ff */
[----:B------:R-:W-:-:S04]  /*1830*/  ULDC.64 UR6, c[0x0][0xa30] ;  /* 0x00028c0000067ab9 */ /* 0x000fc80000000a00 */
[----:B------:R-:W4:Y:S04]  /*1840*/  @P2 LDG.E R4, desc[UR36][R2.64] ;  /* 0x0000002402042981 */ /* 0x000f28000c1e1900 */
[----:B------:R0:W4:Y:S01]  /*1850*/  @P2 LDG.E R12, desc[UR36][R2.64+0x4] ;  /* 0x00000424020c2981 */ /* 0x000122000c1e1900 */
[----:B------:R-:W-:-:S04]  /*1860*/  UISETP.NE.U32.AND UP1, UPT, UR6, URZ, UPT ;  /* 0x0000003f0600728c */ /* 0x000fc8000bf25070 */
[----:B------:R-:W-:-:S06]  /*1870*/  UISETP.NE.AND.EX UP1, UPT, UR7, URZ, UPT, UP1 ;  /* 0x0000003f0700728c */ /* 0x000fcc000bf25310 */
[----:B------:R-:W-:-:S05]  /*1880*/  PLOP3.LUT P3, PT, PT, PT, UP1, 0x80, 0x0 ;  /* 0x000000000000781c */ /* 0x000fca0003f6f018 */
[----:B------:R-:W-:Y:S02]  /*1890*/  @UP1 ULDC.64 UR6, c[0x0][0xa30] ;  /* 0x00028c0000061ab9 */ /* 0x000fe40000000a00 */
[----:B------:R-:W-:-:S06]  /*18a0*/  @UP1 UIMAD.WIDE UR6, UR40, 0x4, UR6 ;  /* 0x00000004280618a5 */ /* 0x000fcc000f8e0206 */
[----:B------:R-:W-:Y:S02]  /*18b0*/  IMAD.U32 R8, RZ, RZ, UR6 ;  /* 0x00000006ff087e24 */ /* 0x000fe4000f8e00ff */
[----:B------:R-:W-:-:S05]  /*18c0*/  IMAD.U32 R9, RZ, RZ, UR7 ;  /* 0x00000007ff097e24 */ /* 0x000fca000f8e00ff */
[----:B------:R4:W4:Y:S01]  /*18d0*/  @P3 LDG.E R13, desc[UR36][R8.64] ;  /* 0x00000024080d3981 */ /* 0x000922000c1e1900 */
[----:B------:R-:W-:Y:S01]  /*18e0*/  UMOV UR6, UR39 ;  /* 0x0000002700067c82 */ /* 0x000fe20008000000 */
[----:B-1----:R-:W-:Y:S01]  /*18f0*/  UMOV UR7, UR5 ;  /* 0x0000000500077c82 */ /* 0x002fe20008000000 */
[----:B---3--:R-:W-:Y:S01]  /*1900*/  LOP3.LUT R5, R5, 0x7f, RZ, 0xc0, !PT ;  /* 0x0000007f05057812 */ /* 0x008fe200078ec0ff */
[----:B------:R-:W-:Y:S01]  /*1910*/  USHF.L.U32 UR4, UR4, 0x7, URZ ;  /* 0x0000000704047899 */ /* 0x000fe2000800063f */
[----:B------:R-:W-:Y:S02]  /*1920*/  IMAD.MOV.U32 R10, RZ, RZ, 0x9000 ;  /* 0x00009000ff0a7424 */ /* 0x000fe400078e00ff */
[----:B------:R-:W-:Y:S01]  /*1930*/  ISETP.NE.AND P1, PT, R5, RZ, PT ;  /* 0x000000ff0500720c */ /* 0x000fe20003f25270 */
[----:B------:R-:W-:Y:S02]  /*1940*/  IMAD.MOV.U32 R5, RZ, RZ, 0x100 ;  /* 0x00000100ff057424 */ /* 0x000fe400078e00ff */
[----:B------:R-:W-:Y:S01]  /*1950*/  IMAD.U32 R23, RZ, RZ, UR4 ;  /* 0x00000004ff177e24 */ /* 0x000fe2000f8e00ff */
[----:B------:R-:W-:Y:S01]  /*1960*/  UIADD3 UR4, UR4, 0x7f, URZ ;  /* 0x0000007f04047890 */ /* 0x000fe2000fffe03f */
[----:B------:R-:W-:Y:S01]  /*1970*/  IMAD.MOV.U32 R6, RZ, RZ, 0x1 ;  /* 0x00000001ff067424 */ /* 0x000fe200078e00ff */
[----:B------:R-:W-:Y:S01]  /*1980*/  UIADD3 UR11, UP2, UR6, 0x308a0, URZ ;  /* 0x000308a0060b7890 */ /* 0x000fe2000ff5e03f */
[----:B------:R-:W-:Y:S01]  /*1990*/  IMAD.MOV.U32 R7, RZ, RZ, RZ ;  /* 0x000000ffff077224 */ /* 0x000fe200078e00ff */
[----:B------:R-:W-:Y:S04]  /*19a0*/  STL.64 [R1], RZ ;  /* 0x000000ff01007387 */ /* 0x000fe80000100a00 */
[----:B0-----:R-:W-:Y:S01]  /*19b0*/  IMAD.U32 R2, RZ, RZ, UR11 ;  /* 0x0000000bff027e24 */ /* 0x001fe2000f8e00ff */
[----:B-----5:R-:W-:-:S02]  /*19c0*/  R2UR UR41, R27 ;  /* 0x000000001b2972ca */ /* 0x020fc400000e0000 */
[----:B--2---:R-:W-:Y:S02]  /*19d0*/  R2UR UR9, R0 ;  /* 0x00000000000972ca */ /* 0x004fe400000e0000 */
[----:B------:R-:W0:Y:S02]  /*19e0*/  LDC R0, c[0x0][0x448] ;  /* 0x00011200ff007b82 */ /* 0x000e240000000800 */
[----:B0-----:R-:W-:-:S09]  /*19f0*/  ISETP.NE.AND P0, PT, R0, 0x1, PT ;  /* 0x000000010000780c */ /* 0x001fd20003f05270 */
[----:B------:R-:W-:Y:S01]  /*1a00*/  IMAD.U32 R11, RZ, RZ, UR9 ;  /* 0x00000009ff0b7e24 */ /* 0x000fe2000f8e00ff */
[----:B------:R-:W-:Y:S01]  /*1a10*/  UIADD3 UR9, UP1, UR6, 0x30890, URZ ;  /* 0x0003089006097890 */ /* 0x000fe2000ff3e03f */
[----:B----4-:R-:W-:Y:S02]  /*1a20*/  @P2 R2UR UR8, R4 ;  /* 0x00000000040822ca */ /* 0x010fe400000e0000 */
[----:B------:R-:W0:Y:S01]  /*1a30*/  @P0 LDC R0, c[0x0][0x44c] ;  /* 0x00011300ff000b82 */ /* 0x000e220000000800 */
[----:B------:R-:W-:Y:S01]  /*1a40*/  @P2 R2UR UR5, R12 ;  /* 0x000000000c0522ca */ /* 0x000fe200000e0000 */
[----:B------:R-:W-:-:S06]  /*1a50*/  UIADD3.X UR10, URZ, UR7, URZ, UP1, !UPT ;  /* 0x000000073f0a7290 */ /* 0x000fcc0008ffe43f */
[----:B------:R-:W1:Y:S01]  /*1a60*/  @P0 LDC R12, c[0x0][0x450] ;  /* 0x00011400ff0c0b82 */ /* 0x000e620000000800 */
[----:B------:R-:W-:Y:S02]  /*1a70*/  IMAD.U32 R8, RZ, RZ, UR9 ;  /* 0x00000009ff087e24 */ /* 0x000fe4000f8e00ff */
[----:B------:R-:W-:Y:S01]  /*1a80*/  IMAD.U32 R9, RZ, RZ, UR10 ;  /* 0x0000000aff097e24 */ /* 0x000fe2000f8e00ff */
[----:B------:R2:W-:Y:S02]  /*1a90*/  STL.64 [R1+0x18], R10 ;  /* 0x0000180a01007387 */ /* 0x0005e40000100a00 */
[----:B------:R-:W-:Y:S01]  /*1aa0*/  @UP0 UIADD3 UR42, -UR8, UR5, URZ ;  /* 0x00000005082a0290 */ /* 0x000fe2000fffe13f */
[----:B------:R-:W-:Y:S01]  /*1ab0*/  SEL R4, RZ, 0x1, P1 ;  /* 0x00000001ff047807 */ /* 0x000fe20000800000 */
[----:B------:R-:W-:Y:S01]  /*1ac0*/  STL.64 [R1+0x8], R8 ;  /* 0x0000080801007387 */ /* 0x000fe20000100a00 */
[----:B------:R-:W-:Y:S01]  /*1ad0*/  UIADD3.X UR6, URZ, UR7, URZ, UP2, !UPT ;  /* 0x000000073f067290 */ /* 0x000fe200097fe43f */
[----:B------:R-:W-:Y:S01]  /*1ae0*/  ISETP.GE.AND P2, PT, R15, 0x1, PT ;  /* 0x000000010f00780c */ /* 0x000fe20003f46270 */
[----:B--2---:R-:W-:Y:S01]  /*1af0*/  IMAD.IADD R10, R27, 0x1, -R18 ;  /* 0x000000011b0a7824 */ /* 0x004fe200078e0a12 */
[----:B------:R0:W-:Y:S03]  /*1b00*/  STL.128 [R1+0x20], R4 ;  /* 0x0000200401007387 */ /* 0x0001e60000100c00 */
[----:B------:R-:W-:-:S02]  /*1b10*/  VIADD R18, R10, UR42 ;  /* 0x0000002a0a127c36 */ /* 0x000fc40008000000 */
[----:B------:R-:W-:Y:S02]  /*1b20*/  IMAD.U32 R3, RZ, RZ, UR6 ;  /* 0x00000006ff037e24 */ /* 0x000fe4000f8e00ff */
[----:B0-----:R-:W-:-:S04]  /*1b30*/  @P0 IMAD.HI.U32 R5, R0, UR4, RZ ;  /* 0x0000000400050c27 */ /* 0x001fc8000f8e00ff */
[----:B------:R-:W-:Y:S02]  /*1b40*/  VIADD R0, R18, 0x5f ;  /* 0x0000005f12007836 */ /* 0x000fe40000000000 */
[----:B------:R-:W-:Y:S01]  /*1b50*/  IMAD.U32 R4, RZ, RZ, UR4 ;  /* 0x00000004ff047e24 */ /* 0x000fe2000f8e00ff */
[----:B-1----:R-:W-:Y:S01]  /*1b60*/  @P0 SHF.R.U32.HI R4, RZ, R12, R5 ;  /* 0x0000000cff040219 */ /* 0x002fe20000011605 */
[----:B------:R-:W-:Y:S01]  /*1b70*/  IMAD.HI R0, R0, 0x2aaaaaab, RZ ;  /* 0x2aaaaaab00007827 */ /* 0x000fe200078e02ff */
[----:B------:R-:W-:Y:S01]  /*1b80*/  IADD3 R5, R18, 0x1, -R17 ;  /* 0x0000000112057810 */ /* 0x000fe20007ffe811 */
[----:B------:R-:W-:Y:S01]  /*1b90*/  STL.64 [R1+0x10], R2 ;  /* 0x0000100201007387 */ /* 0x000fe20000100a00 */
[----:B------:R-:W-:Y:S02]  /*1ba0*/  @P3 R2UR UR41, R13 ;  /* 0x000000000d2932ca */ /* 0x000fe400000e0000 */
[----:B------:R-:W-:Y:S01]  /*1bb0*/  SHF.R.U32.HI R69, RZ, 0x1f, R0 ;  /* 0x0000001fff457819 */ /* 0x000fe20000011600 */
[----:B------:R0:W-:Y:S03]  /*1bc0*/  STL.64 [R1+0x30], R2 ;  /* 0x0000300201007387 */ /* 0x0001e60000100a00 */
[----:B------:R-:W-:Y:S01]  /*1bd0*/  LEA.HI.SX32 R69, R0, R69, 0x1c ;  /* 0x0000004500457211 */ /* 0x000fe200078fe2ff */
[----:B0-----:R-:W-:-:S04]  /*1be0*/  IMAD.IADD R3, R5, 0x1, R4 ;  /* 0x0000000105037824 */ /* 0x001fc800078e0204 */
[----:B------:R-:W-:Y:S01]  /*1bf0*/  IMAD.IADD R14, R3, 0x1, R14 ;  /* 0x00000001030e7824 */ /* 0x000fe200078e020e */
[----:B------:R-:W-:Y:S06]  /*1c00*/  @!P2 BRA `(.L_x_4821) ;  /* 0x000000000040a947 */ /* 0x000fec0003800000 */
[C---:B------:R-:W-:Y:S01]  /*1c10*/  ISETP.GT.AND P1, PT, R3.reuse, RZ, PT ;  /* 0x000000ff0300720c */ /* 0x040fe20003f24270 */
[----:B------:R-:W-:-:S12]  /*1c20*/  VIADD R0, R3, 0xffffffff ;  /* 0xffffffff03007836 */ /* 0x000fd80000000000 */
        /* <DEDUP_REMOVED lines=8> */
.L_x_4822:
[----:B------:R-:W-:-:S13]  /*1cb0*/  ISETP.NE.AND P1, PT, R15, 0x1, PT ;  /* 0x000000010f00780c */ /* 0x000fda0003f25270 */
[----:B------:R-:W0:Y:S02]  /*1cc0*/  @P1 LDC.64 R2, c[0x0][0x9e8] ;  /* 0x00027a00ff021b82 */ /* 0x000e240000000a00 */
[----:B0-----:R-:W-:-:S05]  /*1cd0*/  @P1 IMAD.HI.U32 R2, R0, R2, RZ ;  /* 0x0000000200021227 */ /* 0x001fca00078e00ff */
[----:B------:R-:W-:-:S07]  /*1ce0*/  @P1 SHF.R.U32.HI R0, RZ, R3, R2 ;  /* 0x00000003ff001219 */ /* 0x000fce0000011602 */
.L_x_4823:
[----:B------:R-:W-:-:S05]  /*1cf0*/  IMAD R3, R0, R15, R15 ;  /* 0x0000000f00037224 */ /* 0x000fca00078e020f */
[----:B------:R-:W-:-:S07]  /*1d00*/  VIMNMX R14, R14, R3, PT ;  /* 0x000000030e0e7248 */ /* 0x000fce0003fe0100 */
.L_x_4821:
[----:B------:R-:W0:Y:S01]  /*1d10*/  @P0 LDC R2, c[0x0][0x44c] ;  /* 0x00011300ff020b82 */ /* 0x000e220000000800 */
[----:B------:R-:W-:Y:S01]  /*1d20*/  R2UR UR4, R23 ;  /* 0x00000000170472ca */ /* 0x000fe200000e0000 */
[----:B------:R-:W-:Y:S02]  /*1d30*/  VIADD R14, R14, 0x5f ;  /* 0x0000005f0e0e7836 */ /* 0x000fe40000000000 */
[----:B------:R-:W-:Y:S02]  /*1d40*/  IMAD.IADD R73, R18, 0x1, -R17 ;  /* 0x0000000112497824 */ /* 0x000fe400078e0a11 */
[----:B------:R-:W-:Y:S02]  /*1d50*/  IMAD.HI R14, R14, 0x2aaaaaab, RZ ;  /* 0x2aaaaaab0e0e7827 */ /* 0x000fe400078e02ff */
[----:B------:R-:W1:Y:S06]  /*1d60*/  @P0 LDC R3, c[0x0][0x450] ;  /* 0x00011400ff030b82 */ /* 0x000e6c0000000800 */
[----:B------:R-:W-:-:S02]  /*1d70*/  IMAD.U32 R0, RZ, RZ, UR4 ;  /* 0x00000004ff007e24 */ /* 0x000fc4000f8e00ff */
[----:B------:R-:W2:Y:S01]  /*1d80*/  LDC R5, c[0x0][0x9dc] ;  /* 0x00027700ff057b82 */ /* 0x000ea20000000800 */
[----:B0-----:R-:W-:-:S05]  /*1d90*/  @P0 IMAD.HI.U32 R2, R2, UR4, RZ ;  /* 0x0000000402020c27 */ /* 0x001fca000f8e00ff */
[----:B-1----:R-:W-:Y:S02]  /*1da0*/  @P0 SHF.R.U32.HI R0, RZ, R3, R2 ;  /* 0x00000003ff000219 */ /* 0x002fe40000011602 */
[----:B------:R-:W-:-:S03]  /*1db0*/  SHF.R.U32.HI R3, RZ, 0x1f, R14 ;  /* 0x0000001fff037819 */ /* 0x000fc6000001160e */
[----:B------:R-:W-:Y:S01]  /*1dc0*/  IMAD.IADD R0, R73, 0x1, R0 ;  /* 0x0000000149007824 */ /* 0x000fe200078e0200 */
[----:B------:R-:W-:-:S03]  /*1dd0*/  LEA.HI.SX32 R14, R14, R3, 0x1c ;  /* 0x000000030e0e7211 */ /* 0x000fc600078fe2ff */
[----:B--2---:R-:W-:Y:S01]  /*1de0*/  IMAD.IADD R2, R0, 0x1, -R5 ;  /* 0x0000000100027824 */ /* 0x004fe200078e0a05 */
[----:B------:R-:W-:Y:S01]  /*1df0*/  VIMNMX R14, R69, R14, PT ;  /* 0x0000000e450e7248 */ /* 0x000fe20003fe0100 */
[----:B------:R-:W-:Y:S06]  /*1e00*/  @!P2 BRA `(.L_x_4824) ;  /* 0x00000000003ca947 */ /* 0x000fec0003800000 */
        /* <DEDUP_REMOVED lines=9> */
.L_x_4825:
[----:B------:R-:W-:-:S13]  /*1ea0*/  ISETP.NE.AND P0, PT, R15, 0x1, PT ;  /* 0x000000010f00780c */ /* 0x000fda0003f05270 */
[----:B------:R-:W0:Y:S02]  /*1eb0*/  @P0 LDC.64 R4, c[0x0][0x9e8] ;  /* 0x00027a00ff040b82 */ /* 0x000e240000000a00 */
[----:B0-----:R-:W-:-:S05]  /*1ec0*/  @P0 IMAD.HI.U32 R4, R0, R4, RZ ;  /* 0x0000000400040227 */ /* 0x001fca00078e00ff */
[----:B------:R-:W-:-:S07]  /*1ed0*/  @P0 SHF.R.U32.HI R0, RZ, R5, R4 ;  /* 0x00000005ff000219 */ /* 0x000fce0000011604 */
.L_x_4826:
[----:B------:R-:W-:-:S05]  /*1ee0*/  IMAD R15, R0, R15, RZ ;  /* 0x0000000f000f7224 */ /* 0x000fca00078e02ff */
[----:B------:R-:W-:-:S07]  /*1ef0*/  VIMNMX R2, R2, R15, !PT ;  /* 0x0000000f02027248 */ /* 0x000fce0007fe0100 */
.L_x_4824:
[----:B------:R-:W-:Y:S01]  /*1f00*/  IMAD.HI R2, R2, 0x2aaaaaab, RZ ;  /* 0x2aaaaaab02027827 */ /* 0x000fe200078e02ff */
[----:B------:R-:W-:Y:S02]  /*1f10*/  LOP3.LUT R205, R200, 0xff, RZ, 0xc0, !PT ;  /* 0x000000ffc8cd7812 */ /* 0x000fe400078ec0ff */
[----:B------:R-:W-:Y:S01]  /*1f20*/  SHF.R.U32.HI R200, RZ, 0x10, R200 ;  /* 0x00000010ffc87819 */ /* 0x000fe200000116c8 */
[----:B------:R-:W-:Y:S01]  /*1f30*/  IMAD.MOV.U32 R0, RZ, RZ, RZ ;  /* 0x000000ffff007224 */ /* 0x000fe200078e00ff */
[----:B------:R-:W-:-:S04]  /*1f40*/  SHF.R.U32.HI R3, RZ, 0x1f, R2 ;  /* 0x0000001fff037819 */ /* 0x000fc80000011602 */
[----:B------:R-:W-:-:S04]  /*1f50*/  LEA.HI.SX32 R3, R2, R3, 0x1c ;  /* 0x0000000302037211 */ /* 0x000fc800078fe2ff */
[----:B------:R-:W-:-:S04]  /*1f60*/  VIMNMX R9, RZ, R3, !PT ;  /* 0x00000003ff097248 */ /* 0x000fc80007fe0100 */
[----:B------:R-:W-:-:S13]  /*1f70*/  ISETP.GT.AND P0, PT, R14, R9, PT ;  /* 0x000000090e00720c */ /* 0x000fda0003f04270 */
[----:B------:R-:W-:Y:S05]  /*1f80*/  @!P0 BRA `(.L_x_4827) ;  /* 0x00000000007c8947 */ /* 0x000fea0003800000 */
[----:B------:R-:W0:Y:S01]  /*1f90*/  LDC R3, c[0x0][0x9f0] ;  /* 0x00027c00ff037b82 */ /* 0x000e220000000800 */
[----:B------:R-:W-:-:S04]  /*1fa0*/  ISETP.NE.AND P0, PT, R200, RZ, PT ;  /* 0x000000ffc800720c */ /* 0x000fc80003f05270 */
[----:B0-----:R-:W-:-:S04]  /*1fb0*/  SEL R11, R200, R3, P0 ;  /* 0x00000003c80b7207 */ /* 0x001fc80000000000 */
[-C--:B------:R-:W-:Y:S02]  /*1fc0*/  IABS R5, R11.reuse ;  /* 0x0000000b00057213 */ /* 0x080fe40000000000 */
[----:B------:R-:W-:Y:S02]  /*1fd0*/  IADD3 R0, R11, -0x1, R14 ;  /* 0xffffffff0b007810 */ /* 0x000fe40007ffe00e */
[----:B------:R-:W0:Y:S01]  /*1fe0*/  I2F.RP R4, R5 ;  /* 0x0000000500047306 */ /* 0x000e220000209400 */
[----:B------:R-:W-:Y:S02]  /*1ff0*/  IABS R8, R11 ;  /* 0x0000000b00087213 */ /* 0x000fe40000000000 */
[----:B------:R-:W-:-:S05]  /*2000*/  IMAD.IADD R0, R0, 0x1, -R9 ;  /* 0x0000000100007824 */ /* 0x000fca00078e0a09 */
[----:B0-----:R-:W0:Y:S02]  /*2010*/  MUFU.RCP R4, R4 ;  /* 0x0000000400047308 */ /* 0x001e240000001000 */
[----:B0-----:R-:W-:Y:S02]  /*2020*/  VIADD R2, R4, 0xffffffe ;  /* 0x0ffffffe04027836 */ /* 0x001fe40000000000 */
[----:B------:R-:W-:-:S04]  /*2030*/  IMAD.MOV R4, RZ, RZ, -R8 ;  /* 0x000000ffff047224 */ /* 0x000fc800078e0a08 */
[----:B------:R0:W1:Y:S02]  /*2040*/  F2I.FTZ.U32.TRUNC.NTZ R3, R2 ;  /* 0x0000000200037305 */ /* 0x000064000021f000 */
[----:B0-----:R-:W-:Y:S02]  /*2050*/  IMAD.MOV.U32 R2, RZ, RZ, RZ ;  /* 0x000000ffff027224 */ /* 0x001fe400078e00ff */
[----:B-1----:R-:W-:-:S04]  /*2060*/  IMAD.MOV R6, RZ, RZ, -R3 ;  /* 0x000000ffff067224 */ /* 0x002fc800078e0a03 */
        /* <DEDUP_REMOVED lines=17> */
.L_x_4827:
[----:B------:R-:W-:Y:S01]  /*2180*/  IMAD R3, R205, R0, R9 ;  /* 0x00000000cd037224 */ /* 0x000fe200078e0209 */
[----:B------:R-:W-:-:S04]  /*2190*/  PLOP3.LUT P1, PT, PT, PT, PT, 0x80, 0x0 ;  /* 0x000000000000781c */ /* 0x000fc80003f2f070 */
[C---:B------:R-:W-:Y:S01]  /*21a0*/  VIADDMNMX R5, R3.reuse, R0, R14, PT ;  /* 0x0000000003057246 */ /* 0x040fe2000380010e */
[----:B------:R-:W-:-:S04]  /*21b0*/  IMAD R3, R3, 0x60, -R10 ;  /* 0x0000006003037824 */ /* 0x000fc800078e0a0a */
[----:B------:R-:W-:Y:S01]  /*21c0*/  IMAD R5, R5, 0x60, -R10 ;  /* 0x0000006005057824 */ /* 0x000fe200078e0a0a */
[----:B------:R-:W-:-:S04]  /*21d0*/  VIMNMX R3, RZ, R3, !PT ;  /* 0x00000003ff037248 */ /* 0x000fc80007fe0100 */
[----:B------:R-:W-:Y:S01]  /*21e0*/  VIMNMX R0, R5, UR42, PT ;  /* 0x0000002a05007c48 */ /* 0x000fe2000bfe0100 */
        /* <DEDUP_REMOVED lines=30> */
.L_x_4829:
[----:B------:R-:W2:Y:S04]  /*23d0*/  LDL R28, [R1+0x280] ;  /* 0x00028000011c7983 */ /* 0x000ea80000100800 */
[----:B------:R-:W3:Y:S01]  /*23e0*/  LDL R29, [R1+0x288] ;  /* 0x00028800011d7983 */ /* 0x000ee20000100800 */
[----:B------:R-:W0:Y:S01]  /*23f0*/  S2UR UR6, SR_SWINHI ;  /* 0x00000000000679c3 */ /* 0x000e220000002f00 */
[----:B------:R-:W-:-:S04]  /*2400*/  IMAD.U32 R68, RZ, RZ, UR39 ;  /* 0x00000027ff447e24 */ /* 0x000fc8000f8e00ff */
[----:B------:R-:W-:Y:S01]  /*2410*/  VIADD R68, R68, 0x400 ;  /* 0x0000040044447836 */ /* 0x000fe20000000000 */
[----:B------:R-:W-:Y:S01]  /*2420*/  UMOV UR4, UR39 ;  /* 0x0000002700047c82 */ /* 0x000fe20008000000 */
[----:B0-----:R-:W-:Y:S01]  /*2430*/  UMOV UR5, UR6 ;  /* 0x0000000600057c82 */ /* 0x001fe20008000000 */
[----:B------:R-:W-:-:S04]  /*2440*/  UIADD3 UR6, UP0, UR4, 0x1e400, URZ ;  /* 0x0001e40004067890 */ /* 0x000fc8000ff1e03f */
[----:B------:R-:W-:Y:S02]  /*2450*/  UIADD3.X UR4, URZ, UR5, URZ, UP0, !UPT ;  /* 0x000000053f047290 */ /* 0x000fe400087fe43f */
[----:B------:R-:W-:-:S04]  /*2460*/  IMAD.U32 R4, RZ, RZ, UR6 ;  /* 0x00000006ff047e24 */ /* 0x000fc8000f8e00ff */
[----:B------:R-:W-:-:S05]  /*2470*/  IMAD.U32 R5, RZ, RZ, UR4 ;  /* 0x00000004ff057e24 */ /* 0x000fca000f8e00ff */
[----:B------:R0:W-:Y:S01]  /*2480*/  STL.64 [R1+0x38], R4 ;  /* 0x0000380401007387 */ /* 0x0001e20000100a00 */
[----:B------:R-:W-:Y:S02]  /*2490*/  LOP3.LUT P0, RZ, R68, 0x3ff, RZ, 0xc0, !PT ;  /* 0x000003ff44ff7812 */ /* 0x000fe4000780c0ff */
[----:B--2---:R-:W-:Y:S02]  /*24a0*/  R2UR UR8, R28 ;  /* 0x000000001c0872ca */ /* 0x004fe400000e0000 */
[----:B---3--:R-:W-:-:S11]  /*24b0*/  R2UR UR7, R29 ;  /* 0x000000001d0772ca */ /* 0x008fd600000e0000 */
[----:B------:R-:W-:-:S05]  /*24c0*/  IMAD.U32 R25, RZ, RZ, UR8 ;  /* 0x00000008ff197e24 */ /* 0x000fca000f8e00ff */
[----:B------:R-:W-:-:S05]  /*24d0*/  IADD3 R25, P1, R25, 0x38, RZ ;  /* 0x0000003819197810 */ /* 0x000fca0007f3e0ff */
[----:B------:R-:W-:Y:S01]  /*24e0*/  IMAD.X R26, RZ, RZ, UR7, P1 ;  /* 0x00000007ff1a7e24 */ /* 0x000fe200088e06ff */
[----:B0-----:R-:W-:Y:S07]  /*24f0*/  @!P0 BRA `(.L_x_4830) ;  /* 0x0000000000408947 */ /* 0x001fee0003800000 */
        /* <DEDUP_REMOVED lines=16> */
.L_x_4830:
[----:B------:R-:W-:Y:S01]  /*2600*/  ULDC.64 UR4, c[0x0][0x9f8] ;  /* 0x00027e0000047ab9 */ /* 0x000fe20000000a00 */
[----:B------:R-:W-:Y:S01]  /*2610*/  IMAD.U32 R41, RZ, RZ, UR40 ;  /* 0x00000028ff297e24 */ /* 0x000fe2000f8e00ff */
[----:B------:R-:W-:Y:S01]  /*2620*/  UISETP.NE.U32.AND UP0, UPT, UR4, URZ, UPT ;  /* 0x0000003f0400728c */ /* 0x000fe2000bf05070 */
[----:B------:R-:W2:Y:S01]  /*2630*/  LDL.64 R20, [R1+0x38] ;  /* 0x0000380001147983 */ /* 0x000ea20000100a00 */
[----:B------:R-:W-:Y:S01]  /*2640*/  R2UR UR27, R28 ;  /* 0x000000001c1b72ca */ /* 0x000fe200000e0000 */
[----:B------:R-:W-:Y:S01]  /*2650*/  IMAD.SHL.U32 R3, R229, 0x40, RZ ;  /* 0x00000040e5037824 */ /* 0x000fe200078e00ff */
[----:B------:R-:W-:Y:S01]  /*2660*/  UISETP.NE.AND.EX UP0, UPT, UR5, URZ, UPT, UP0 ;  /* 0x0000003f0500728c */ /* 0x000fe2000bf05300 */
[----:B------:R-:W-:Y:S01]  /*2670*/  R2UR UR28, R29 ;  /* 0x000000001d1c72ca */ /* 0x000fe200000e0000 */
[----:B------:R-:W-:Y:S01]  /*2680*/  IMAD.IADD R0, R24, 0x1, R27 ;  /* 0x0000000118007824 */ /* 0x000fe200078e021b */
[----:B------:R-:W-:Y:S01]  /*2690*/  ULDC.64 UR10, c[0x0][0x308] ;  /* 0x0000c200000a7ab9 */ /* 0x000fe20000000a00 */
[----:B------:R-:W-:Y:S01]  /*26a0*/  ULDC.64 UR8, c[0x0][0x198] ;  /* 0x0000660000087ab9 */ /* 0x000fe20000000a00 */
[----:B------:R-:W-:Y:S01]  /*26b0*/  ULDC.64 UR16, c[0x0][0x3f8] ;  /* 0x0000fe0000107ab9 */ /* 0x000fe20000000a00 */
[----:B------:R-:W-:Y:S01]  /*26c0*/  PLOP3.LUT P0, PT, PT, PT, UP0, 0x80, 0x0 ;  /* 0x000000000000781c */ /* 0x000fe20003f0f008 */
[----:B------:R-:W-:Y:S01]  /*26d0*/  ULDC.64 UR14, c[0x0][0x408] ;  /* 0x00010200000e7ab9 */ /* 0x000fe20000000a00 */
[----:B------:R-:W-:Y:S01]  /*26e0*/  USHF.R.S32.HI UR12, URZ, 0x1f, UR41 ;  /* 0x0000001f3f0c7899 */ /* 0x000fe20008011429 */
[----:B------:R-:W-:Y:S01]  /*26f0*/  STL.128 [R1+0x100], RZ ;  /* 0x000100ff01007387 */ /* 0x000fe20000100c00 */
[----:B------:R-:W-:Y:S01]  /*2700*/  ULDC.64 UR6, c[0x0][0x3e8] ;  /* 0x0000fa0000067ab9 */ /* 0x000fe20000000a00 */
[----:B------:R-:W-:Y:S01]  /*2710*/  @UP0 ULDC.64 UR4, c[0x0][0x9f8] ;  /* 0x00027e0000040ab9 */ /* 0x000fe20000000a00 */
[----:B------:R-:W0:Y:S01]  /*2720*/  LDC.64 R30, c[0x0][0xa08] ;  /* 0x00028200ff1e7b82 */ /* 0x000e220000000a00 */
[----:B------:R-:W-:-:S06]  /*2730*/  @UP0 UIMAD.WIDE UR4, UR40, 0x4, UR4 ;  /* 0x00000004280408a5 */ /* 0x000fcc000f8e0204 */
[----:B------:R-:W-:Y:S01]  /*2740*/  IMAD.U32 R4, RZ, RZ, UR4 ;  /* 0x00000004ff047e24 */ /* 0x000fe2000f8e00ff */
[----:B------:R-:W-:Y:S01]  /*2750*/  STL.128 [R1+0xc0], RZ ;  /* 0x0000c0ff01007387 */ /* 0x000fe20000100c00 */
[----:B------:R-:W-:Y:S01]  /*2760*/  IMAD.U32 R5, RZ, RZ, UR5 ;  /* 0x00000005ff057e24 */ /* 0x000fe2000f8e00ff */
[----:B------:R-:W-:Y:S01]  /*2770*/  LOP3.LUT R3, R3, 0x1c0, RZ, 0xc0, !PT ;  /* 0x000001c003037812 */ /* 0x000fe200078ec0ff */
[----:B------:R-:W-:Y:S01]  /*2780*/  IMAD.SHL.U32 R24, R201, 0x8, RZ ;  /* 0x00000008c9187824 */ /* 0x000fe200078e00ff */
[----:B------:R-:W-:Y:S01]  /*2790*/  UIADD3 UR24, UP1, UR27, 0x210, URZ ;  /* 0x000002101b187890 */ /* 0x000fe2000ff3e03f */
[----:B------:R-:W-:Y:S01]  /*27a0*/  STL.128 [R1+0x120], RZ ;  /* 0x000120ff01007387 */ /* 0x000fe20000100c00 */
[----:B------:R-:W-:Y:S01]  /*27b0*/  UIADD3 UR22, UP2, UR27, 0x140, URZ ;  /* 0x000001401b167890 */ /* 0x000fe2000ff5e03f */
[----:B------:R-:W1:Y:S01]  /*27c0*/  LDC.64 R32, c[0x0][0x2e8] ;  /* 0x0000ba00ff207b82 */ /* 0x000e620000000a00 */
[----:B------:R-:W-:Y:S01]  /*27d0*/  UIADD3 UR13, UP5, UR27, 0x68, URZ ;  /* 0x000000681b0d7890 */ /* 0x000fe2000ffbe03f */
[----:B------:R3:W4:Y:S01]  /*27e0*/  @P0 LDG.E R41, desc[UR36][R4.64] ;  /* 0x0000002404290981 */ /* 0x000722000c1e1900 */
[----:B------:R-:W-:Y:S01]  /*27f0*/  SHF.R.U32.HI R6, RZ, 0x3, R3 ;  /* 0x00000003ff067819 */ /* 0x000fe20000011603 */
[----:B------:R-:W-:Y:S01]  /*2800*/  UIADD3 UR20, UP3, UR27, 0x40, URZ ;  /* 0x000000401b147890 */ /* 0x000fe2000ff7e03f */
[----:B------:R-:W-:Y:S01]  /*2810*/  LOP3.LUT R3, R3, 0x18, R24, 0xf8, !PT ;  /* 0x0000001803037812 */ /* 0x000fe200078ef818 */
[----:B------:R-:W-:Y:S01]  /*2820*/  UIADD3.X UR25, URZ, UR28, URZ, UP1, !UPT ;  /* 0x0000001c3f197290 */ /* 0x000fe20008ffe43f */
[----:B------:R-:W5:Y:S01]  /*2830*/  S2R R40, SR_TID.X ;  /* 0x0000000000287919 */ /* 0x000f620000002100 */
[----:B------:R-:W-:Y:S01]  /*2840*/  UIADD3.X UR23, URZ, UR28, URZ, UP2, !UPT ;  /* 0x0000001c3f177290 */ /* 0x000fe200097fe43f */
[----:B------:R-:W-:Y:S01]  /*2850*/  LOP3.LUT R3, R3, R6, RZ, 0x3c, !PT ;  /* 0x0000000603037212 */ /* 0x000fe200078e3cff */
[----:B------:R-:W-:Y:S01]  /*2860*/  UIADD3.X UR18, URZ, UR28, URZ, UP5, !UPT ;  /* 0x0000001c3f127290 */ /* 0x000fe2000affe43f */
[----:B------:R-:W-:Y:S01]  /*2870*/  STL.128 [R1+0xe0], RZ ;  /* 0x0000e0ff01007387 */ /* 0x000fe20000100c00 */
[----:B---3--:R-:W-:Y:S01]  /*2880*/  IMAD.MOV.U32 R4, RZ, RZ, 0x1 ;  /* 0x00000001ff047424 */ /* 0x008fe200078e00ff */
[----:B------:R-:W-:Y:S01]  /*2890*/  UIADD3.X UR21, URZ, UR28, URZ, UP3, !UPT ;  /* 0x0000001c3f157290 */ /* 0x000fe20009ffe43f */
[----:B------:R-:W-:Y:S01]  /*28a0*/  IMAD.U32 R6, RZ, RZ, UR24 ;  /* 0x00000018ff067e24 */ /* 0x000fe2000f8e00ff */
[----:B------:R-:W-:Y:S01]  /*28b0*/  UIADD3 UR26, UP0, UR27, 0x220, URZ ;  /* 0x000002201b1a7890 */ /* 0x000fe2000ff1e03f */
[----:B------:R-:W-:Y:S01]  /*28c0*/  IMAD.U32 R8, RZ, RZ, UR22 ;  /* 0x00000016ff087e24 */ /* 0x000fe2000f8e00ff */
[----:B------:R3:W-:Y:S01]  /*28d0*/  STL.U8 [R1+0x140], R4 ;  /* 0x0001400401007387 */ /* 0x0007e20000100000 */
[----:B------:R-:W-:Y:S01]  /*28e0*/  IMAD.U32 R5, RZ, RZ, UR25 ;  /* 0x00000019ff057e24 */ /* 0x000fe2000f8e00ff */
[----:B------:R-:W-:Y:S01]  /*28f0*/  UIADD3 UR19, UP4, UR27, 0x60, URZ ;  /* 0x000000601b137890 */ /* 0x000fe2000ff9e03f */
[----:B------:R-:W-:Y:S01]  /*2900*/  IMAD.U32 R7, RZ, RZ, UR23 ;  /* 0x00000017ff077e24 */ /* 0x000fe2000f8e00ff */
[----:B------:R-:W-:Y:S01]  /*2910*/  ULDC.64 UR4, c[0x0][0x300] ;  /* 0x0000c00000047ab9 */ /* 0x000fe20000000a00 */
[----:B------:R-:W-:Y:S01]  /*2920*/  IMAD.U32 R12, RZ, RZ, UR18 ;  /* 0x00000012ff0c7e24 */ /* 0x000fe2000f8e00ff */
[----:B------:R-:W-:Y:S01]  /*2930*/  UIADD3.X UR18, URZ, UR28, URZ, UP0, !UPT ;  /* 0x0000001c3f127290 */ /* 0x000fe200087fe43f */
[----:B------:R-:W-:Y:S01]  /*2940*/  IMAD.U32 R9, RZ, RZ, UR20 ;  /* 0x00000014ff097e24 */ /* 0x000fe2000f8e00ff */
[----:B------:R-:W4:Y:S01]  /*2950*/  LDC.64 R42, c[0x0][0x318] ;  /* 0x0000c600ff2a7b82 */ /* 0x000f220000000a00 */
[----:B------:R-:W-:-:S02]  /*2960*/  IMAD.U32 R197, RZ, RZ, UR42 ;  /* 0x0000002affc57e24 */ /* 0x000fc4000f8e00ff */
[----:B---3--:R-:W-:Y:S02]  /*2970*/  IMAD.MOV.U32 R4, RZ, RZ, R6 ;  /* 0x000000ffff047224 */ /* 0x008fe400078e0006 */
[----:B------:R-:W-:Y:S02]  /*2980*/  IMAD.MOV.U32 R6, RZ, RZ, R8 ;  /* 0x000000ffff067224 */ /* 0x000fe400078e0008 */
[----:B------:R-:W-:Y:S02]  /*2990*/  IMAD.U32 R11, RZ, RZ, UR13 ;  /* 0x0000000dff0b7e24 */ /* 0x000fe4000f8e00ff */
[----:B------:R-:W-:Y:S01]  /*29a0*/  IMAD.U32 R10, RZ, RZ, UR21 ;  /* 0x00000015ff0a7e24 */ /* 0x000fe2000f8e00ff */
[----:B------:R3:W-:Y:S01]  /*29b0*/  STL.128 [R1+0x240], R4 ;  /* 0x0002400401007387 */ /* 0x0007e20000100c00 */
[----:B------:R-:W-:Y:S01]  /*29c0*/  UIADD3.X UR13, URZ, UR28, URZ, UP4, !UPT ;  /* 0x0000001c3f0d7290 */ /* 0x000fe2000a7fe43f */
[----:B------:R-:W-:Y:S01]  /*29d0*/  IMAD.U32 R8, RZ, RZ, UR26 ;  /* 0x0000001aff087e24 */ /* 0x000fe2000f8e00ff */
[----:B------:R-:W-:Y:S01]  /*29e0*/  UIADD3 UR21, UP0, UR8, 0x220, URZ ;  /* 0x0000022008157890 */ /* 0x000fe2000ff1e03f */
[----:B------:R-:W-:Y:S01]  /*29f0*/  IMAD.U32 R14, RZ, RZ, UR19 ;  /* 0x00000013ff0e7e24 */ /* 0x000fe2000f8e00ff */
[----:B------:R-:W-:Y:S01]  /*2a00*/  UIADD3 UR20, UP1, UR8, 0x22c, URZ ;  /* 0x0000022c08147890 */ /* 0x000fe2000ff3e03f */
[----:B------:R-:W-:Y:S01]  /*2a10*/  STL [R1+0x160], R0 ;  /* 0x0001600001007387 */ /* 0x000fe20000100800 */
[----:B------:R-:W-:Y:S01]  /*2a20*/  IMAD.U32 R15, RZ, RZ, UR13 ;  /* 0x0000000dff0f7e24 */ /* 0x000fe2000f8e00ff */
[----:B------:R-:W-:Y:S01]  /*2a30*/  USHF.L.U32 UR23, UR16, 0x6, URZ ;  /* 0x0000000610177899 */ /* 0x000fe2000800063f */
[----:B-----5:R-:W-:Y:S01]  /*2a40*/  VIADD R196, R40, 0xffffff80 ;  /* 0xffffff8028c47836 */ /* 0x020fe20000000000 */
[----:B------:R-:W-:Y:S01]  /*2a50*/  USHF.L.U64.HI UR22, UR16, 0x6, UR17 ;  /* 0x0000000610167899 */ /* 0x000fe20008010211 */
[----:B------:R-:W-:Y:S04]  /*2a60*/  STL.128 [R1+0x1c0], RZ ;  /* 0x0001c0ff01007387 */ /* 0x000fe80000100c00 */
[----:B------:R-:W-:Y:S01]  /*2a70*/  STL.64 [R1+0x1a0], RZ ;  /* 0x0001a0ff01007387 */ /* 0x000fe20000100a00 */
[----:B---3--:R-:W-:-:S02]  /*2a80*/  IMAD.MOV.U32 R4, RZ, RZ, R9 ;  /* 0x000000ffff047224 */ /* 0x008fc400078e0009 */
[----:B------:R-:W-:Y:S01]  /*2a90*/  IMAD.MOV.U32 R5, RZ, RZ, R10 ;  /* 0x000000ffff057224 */ /* 0x000fe200078e000a */
[----:B------:R-:W-:Y:S01]  /*2aa0*/  STL [R1+0xf8], RZ ;  /* 0x0000f8ff01007387 */ /* 0x000fe20000100800 */
[----:B------:R-:W-:Y:S02]  /*2ab0*/  IMAD.MOV.U32 R6, RZ, RZ, R11 ;  /* 0x000000ffff067224 */ /* 0x000fe400078e000b */
[----:B------:R-:W-:Y:S01]  /*2ac0*/  IMAD.MOV.U32 R7, RZ, RZ, R12 ;  /* 0x000000ffff077224 */ /* 0x000fe200078e000c */
[----:B------:R-:W-:Y:S01]  /*2ad0*/  UIADD3 UR13, UP2, UR8, 0x70, URZ ;  /* 0x00000070080d7890 */ /* 0x000fe2000ff5e03f */
[----:B------:R-:W-:Y:S01]  /*2ae0*/  IMAD.U32 R9, RZ, RZ, UR18 ;  /* 0x00000012ff097e24 */ /* 0x000fe2000f8e00ff */
[----:B------:R-:W-:Y:S01]  /*2af0*/  STL.64 [R1+0x228], R14 ;  /* 0x0002280e01007387 */ /* 0x000fe20000100a00 */
[----:B------:R-:W-:Y:S02]  /*2b00*/  IMAD.U32 R28, RZ, RZ, UR20 ;  /* 0x00000014ff1c7e24 */ /* 0x000fe4000f8e00ff */
[--C-:B------:R-:W-:Y:S01]  /*2b10*/  IMAD.MOV.U32 R198, RZ, RZ, R196.reuse ;  /* 0x000000ffffc67224 */ /* 0x100fe200078e00c4 */
[----:B------:R3:W-:Y:S01]  /*2b20*/  STL.128 [R1+0x250], R4 ;  /* 0x0002500401007387 */ /* 0x0007e20000100c00 */
[----:B------:R-:W-:Y:S01]  /*2b30*/  UIMAD UR8, UR17, 0x60, URZ ;  /* 0x00000060110878a4 */ /* 0x000fe2000f8e023f */
[----:B------:R-:W-:Y:S01]  /*2b40*/  IMAD.MOV.U32 R199, RZ, RZ, R196 ;  /* 0x000000ffffc77224 */ /* 0x000fe200078e00c4 */
[----:B------:R-:W-:Y:S01]  /*2b50*/  UIADD3.X UR18, URZ, UR9, URZ, UP2, !UPT ;  /* 0x000000093f127290 */ /* 0x000fe200097fe43f */
[----:B------:R-:W-:Y:S01]  /*2b60*/  SHF.R.S32.HI R10, RZ, 0x1f, R0 ;  /* 0x0000001fff0a7819 */ /* 0x000fe20000011400 */
[----:B------:R-:W-:Y:S04]  /*2b70*/  STL [R1+0x118], RZ ;  /* 0x000118ff01007387 */ /* 0x000fe80000100800 */
[----:B------:R-:W-:Y:S04]  /*2b80*/  STL [R1+0xb8], RZ ;  /* 0x0000b8ff01007387 */ /* 0x000fe80000100800 */
[----:B------:R-:W-:Y:S01]  /*2b90*/  STL [R1+0xd8], RZ ;  /* 0x0000d8ff01007387 */ /* 0x000fe20000100800 */
[----:B---3--:R-:W-:-:S03]  /*2ba0*/  IMAD.MOV.U32 R6, RZ, RZ, R8 ;  /* 0x000000ffff067224 */ /* 0x008fc600078e0008 */
[----:B------:R-:W-:Y:S01]  /*2bb0*/  STL.64 [R1+0x188], RZ ;  /* 0x000188ff01007387 */ /* 0x000fe20000100a00 */
[----:B------:R-:W-:Y:S02]  /*2bc0*/  IMAD.MOV.U32 R7, RZ, RZ, R9 ;  /* 0x000000ffff077224 */ /* 0x000fe400078e0009 */
[C---:B------:R-:W-:Y:S01]  /*2bd0*/  IMAD.WIDE.U32 R8, R194.reuse, UR10, RZ ;  /* 0x0000000ac2087c25 */ /* 0x040fe2000f8e00ff */
[----:B------:R-:W-:Y:S03]  /*2be0*/  STL.64 [R1+0x1b0], RZ ;  /* 0x0001b0ff01007387 */ /* 0x000fe60000100a00 */
[----:B------:R-:W-:Y:S01]  /*2bf0*/  IMAD R9, R194, UR11, R9 ;  /* 0x0000000bc2097c24 */ /* 0x000fe2000f8e0209 */
[----:B------:R-:W-:Y:S01]  /*2c00*/  UIMAD.WIDE.U32 UR10, UR16, 0x60, URZ ;  /* 0x00000060100a78a5 */ /* 0x000fe2000f8e003f */
[----:B------:R-:W-:Y:S01]  /*2c10*/  IMAD.MOV.U32 R4, RZ, RZ, R25 ;  /* 0x000000ffff047224 */ /* 0x000fe200078e0019 */
[----:B------:R-:W-:Y:S01]  /*2c20*/  STL.64 [R1+0x198], RZ ;  /* 0x000198ff01007387 */ /* 0x000fe20000100a00 */
[----:B------:R-:W-:Y:S01]  /*2c30*/  IMAD.MOV.U32 R5, RZ, RZ, R26 ;  /* 0x000000ffff057224 */ /* 0x000fe200078e001a */
[----:B------:R-:W-:-:S02]  /*2c40*/  UIADD3 UR8, UR11, UR8, URZ ;  /* 0x000000080b087290 */ /* 0x000fc4000fffe03f */
[----:B------:R-:W-:Y:S01]  /*2c50*/  IMAD.U32 R14, RZ, RZ, UR10 ;  /* 0x0000000aff0e7e24 */ /* 0x000fe2000f8e00ff */
[----:B------:R-:W-:Y:S01]  /*2c60*/  STL [R1+0x190], RZ ;  /* 0x000190ff01007387 */ /* 0x000fe20000100800 */
[----:B------:R-:W-:-:S03]  /*2c70*/  UIMAD UR10, UR15, 0x60, URZ ;  /* 0x000000600f0a78a4 */ /* 0x000fc6000f8e023f */
[----:B------:R3:W-:Y:S01]  /*2c80*/  STL.128 [R1+0x260], R4 ;  /* 0x0002600401007387 */ /* 0x0007e20000100c00 */
[----:B------:R-:W-:Y:S02]  /*2c90*/  IMAD.U32 R15, RZ, RZ, UR11 ;  /* 0x0000000bff0f7e24 */ /* 0x000fe4000f8e00ff */
[----:B------:R-:W-:Y:S01]  /*2ca0*/  IMAD R11, R10, UR4, RZ ;  /* 0x000000040a0b7c24 */ /* 0x000fe2000f8e02ff */
[----:B------:R-:W-:Y:S01]  /*2cb0*/  STL [R1+0x1b8], RZ ;  /* 0x0001b8ff01007387 */ /* 0x000fe20000100800 */
[----:B------:R-:W-:Y:S02]  /*2cc0*/  IMAD.U32 R15, RZ, RZ, UR8 ;  /* 0x00000008ff0f7e24 */ /* 0x000fe4000f8e00ff */
[----:B------:R-:W-:Y:S01]  /*2cd0*/  IMAD R13, R0, UR5, R11 ;  /* 0x00000005000d7c24 */ /* 0x000fe2000f8e020b */
[----:B------:R-:W-:Y:S04]  /*2ce0*/  STL [R1+0x60], R197 ;  /* 0x000060c501007387 */ /* 0x000fe80000100800 */
[----:B------:R-:W-:Y:S01]  /*2cf0*/  STL.64 [R1+0x158], R196 ;  /* 0x000158c401007387 */ /* 0x000fe20000100a00 */
[----:B---3--:R-:W-:Y:S01]  /*2d00*/  IMAD.U32 R5, RZ, RZ, UR18 ;  /* 0x00000012ff057e24 */ /* 0x008fe2000f8e00ff */
[----:B------:R-:W-:Y:S01]  /*2d10*/  UIMAD.WIDE.U32 UR18, UR14, 0x60, URZ ;  /* 0x000000600e1278a5 */ /* 0x000fe2000f8e003f */
[----:B------:R-:W-:Y:S01]  /*2d20*/  IMAD.U32 R6, RZ, RZ, UR27 ;  /* 0x0000001bff067e24 */ /* 0x000fe2000f8e00ff */
[----:B------:R-:W-:Y:S01]  /*2d30*/  STL.128 [R1+0x70], R196 ;  /* 0x000070c401007387 */ /* 0x000fe20000100c00 */
[----:B------:R-:W-:-:S02]  /*2d40*/  IMAD.U32 R7, RZ, RZ, UR28 ;  /* 0x0000001cff077e24 */ /* 0x000fc4000f8e00ff */
[----:B------:R-:W-:Y:S01]  /*2d50*/  IMAD.U32 R4, RZ, RZ, UR13 ;  /* 0x0000000dff047e24 */ /* 0x000fe2000f8e00ff */
[----:B------:R-:W-:Y:S01]  /*2d60*/  UIADD3 UR13, UR19, UR10, URZ ;  /* 0x0000000a130d7290 */ /* 0x000fe2000fffe03f */
[----:B------:R-:W-:-:S03]  /*2d70*/  IMAD.WIDE.U32 R10, R0, UR4, R8 ;  /* 0x00000004000a7c25 */ /* 0x000fc6000f8e0008 */
[----:B------:R3:W-:Y:S01]  /*2d80*/  STL.128 [R1+0x230], R4 ;  /* 0x0002300401007387 */ /* 0x0007e20000100c00 */
[----:B------:R-:W-:Y:S02]  /*2d90*/  IMAD.U32 R0, RZ, RZ, UR23 ;  /* 0x00000017ff007e24 */ /* 0x000fe4000f8e00ff */
[----:B------:R-:W-:Y:S01]  /*2da0*/  IMAD.U32 R25, RZ, RZ, UR22 ;  /* 0x00000016ff197e24 */ /* 0x000fe2000f8e00ff */
[----:B------:R-:W-:Y:S02]  /*2db0*/  UIMAD UR8, UR12, UR16, URZ ;  /* 0x000000100c0872a4 */ /* 0x000fe4000f8e023f */
[----:B------:R-:W-:Y:S01]  /*2dc0*/  UIMAD.WIDE.U32 UR10, UR41, UR16, URZ ;  /* 0x00000010290a72a5 */ /* 0x000fe2000f8e003f */
[----:B---3--:R-:W-:Y:S02]  /*2dd0*/  IMAD.MOV.U32 R7, RZ, RZ, R15 ;  /* 0x000000ffff077224 */ /* 0x008fe400078e000f */
[----:B------:R-:W-:Y:S01]  /*2de0*/  IMAD.U32 R15, RZ, RZ, UR19 ;  /* 0x00000013ff0f7e24 */ /* 0x000fe2000f8e00ff */
[----:B------:R-:W-:Y:S01]  /*2df0*/  USHF.L.U32 UR19, UR14, 0x6, URZ ;  /* 0x000000060e137899 */ /* 0x000fe2000800063f */
[----:B------:R-:W-:Y:S01]  /*2e00*/  IMAD.U32 R15, RZ, RZ, UR13 ;  /* 0x0000000dff0f7e24 */ /* 0x000fe2000f8e00ff */
[----:B------:R-:W-:Y:S01]  /*2e10*/  USHF.L.U64.HI UR13, UR14, 0x6, UR15 ;  /* 0x000000060e0d7899 */ /* 0x000fe2000801020f */
[----:B------:R-:W-:-:S02]  /*2e20*/  IMAD.MOV.U32 R6, RZ, RZ, R14 ;  /* 0x000000ffff067224 */ /* 0x000fc400078e000e */
[----:B------:R-:W-:Y:S02]  /*2e30*/  IMAD.MOV.U32 R4, RZ, RZ, R0 ;  /* 0x000000ffff047224 */ /* 0x000fe400078e0000 */
[----:B------:R-:W-:Y:S01]  /*2e40*/  IMAD.MOV.U32 R5, RZ, RZ, R25 ;  /* 0x000000ffff057224 */ /* 0x000fe200078e0019 */
[----:B------:R-:W-:Y:S01]  /*2e50*/  UIMAD UR8, UR41, UR17, UR8 ;  /* 0x00000011290872a4 */ /* 0x000fe2000f8e0208 */
[----:B------:R-:W-:Y:S02]  /*2e60*/  IMAD.U32 R0, RZ, RZ, UR19 ;  /* 0x00000013ff007e24 */ /* 0x000fe4000f8e00ff */
[----:B------:R-:W-:Y:S01]  /*2e70*/  IMAD.U32 R14, RZ, RZ, UR18 ;  /* 0x00000012ff0e7e24 */ /* 0x000fe2000f8e00ff */
[----:B------:R-:W-:Y:S01]  /*2e80*/  STL.128 [R1+0xc0], R4 ;  /* 0x0000c00401007387 */ /* 0x000fe20000100c00 */
[----:B------:R-:W-:Y:S01]  /*2e90*/  UIADD3.X UR18, URZ, UR9, URZ, UP0, !UPT ;  /* 0x000000093f127290 */ /* 0x000fe200087fe43f */
[----:B------:R-:W-:Y:S01]  /*2ea0*/  IMAD.U32 R25, RZ, RZ, UR13 ;  /* 0x0000000dff197e24 */ /* 0x000fe2000f8e00ff */
[----:B------:R-:W-:Y:S01]  /*2eb0*/  ULEA UR13, UP0, UR10, UR6, 0x1 ;  /* 0x000000060a0d7291 */ /* 0x000fe2000f80083f */
[----:B------:R3:W-:Y:S01]  /*2ec0*/  STL.128 [R1+0x100], R4 ;  /* 0x0001000401007387 */ /* 0x0007e20000100c00 */
[----:B------:R-:W-:Y:S01]  /*2ed0*/  IMAD.SHL.U32 R26, R201, 0x4, RZ ;  /* 0x00000004c91a7824 */ /* 0x000fe200078e00ff */
[----:B------:R-:W-:-:S02]  /*2ee0*/  UIADD3 UR6, UR11, UR8, URZ ;  /* 0x000000080b067290 */ /* 0x000fc4000fffe03f */
[----:B------:R-:W-:Y:S02]  /*2ef0*/  UIADD3.X UR8, URZ, UR9, URZ, UP1, !UPT ;  /* 0x000000093f087290 */ /* 0x000fe40008ffe43f */
[----:B------:R-:W-:Y:S01]  /*2f00*/  SHF.R.S32.HI R27, RZ, 0x1f, R26 ;  /* 0x0000001fff1b7819 */ /* 0x000fe2000001141a */
[----:B------:R-:W-:Y:S01]  /*2f10*/  UIMAD UR12, UR12, UR14, URZ ;  /* 0x0000000e0c0c72a4 */ /* 0x000fe2000f8e023f */
[----:B---3--:R-:W-:Y:S01]  /*2f20*/  IMAD.MOV.U32 R4, RZ, RZ, R0 ;  /* 0x000000ffff047224 */ /* 0x008fe200078e0000 */
[----:B------:R-:W-:Y:S01]  /*2f30*/  SHF.R.S32.HI R0, RZ, 0x1f, R195 ;  /* 0x0000001fff007819 */ /* 0x000fe200000114c3 */
[----:B------:R-:W-:Y:S02]  /*2f40*/  IMAD.MOV.U32 R6, RZ, RZ, R14 ;  /* 0x000000ffff067224 */ /* 0x000fe400078e000e */
[----:B------:R-:W-:Y:S02]  /*2f50*/  IMAD.MOV.U32 R7, RZ, RZ, R15 ;  /* 0x000000ffff077224 */ /* 0x000fe400078e000f */
[----:B------:R-:W-:Y:S01]  /*2f60*/  IMAD.MOV.U32 R5, RZ, RZ, R25 ;  /* 0x000000ffff057224 */ /* 0x000fe200078e0019 */
[----:B------:R-:W-:Y:S01]  /*2f70*/  SHF.R.S32.HI R25, RZ, 0x1f, R24 ;  /* 0x0000001fff197819 */ /* 0x000fe20000011418 */
[----:B------:R-:W-:-:S02]  /*2f80*/  IMAD.U32 R14, RZ, RZ, UR21 ;  /* 0x00000015ff0e7e24 */ /* 0x000fc4000f8e00ff */
[----:B------:R-:W-:Y:S02]  /*2f90*/  IMAD.U32 R15, RZ, RZ, UR18 ;  /* 0x00000012ff0f7e24 */ /* 0x000fe4000f8e00ff */
[C---:B------:R-:W-:Y:S01]  /*2fa0*/  IMAD R12, R0.reuse, UR16, RZ ;  /* 0x00000010000c7c24 */ /* 0x040fe2000f8e02ff */
[----:B------:R-:W-:Y:S01]  /*2fb0*/  STL.128 [R1+0xe0], R4 ;  /* 0x0000e00401007387 */ /* 0x000fe20000100c00 */
[----:B------:R-:W-:Y:S01]  /*2fc0*/  IMAD.U32 R29, RZ, RZ, UR8 ;  /* 0x00000008ff1d7e24 */ /* 0x000fe2000f8e00ff */
[----:B------:R-:W-:Y:S02]  /*2fd0*/  ULEA.HI.X UR10, UR10, UR7, UR6, 0x1, UP0 ;  /* 0x000000070a0a7291 */ /* 0x000fe400080f0c06 */
[----:B------:R3:W-:Y:S01]  /*2fe0*/  STL.128 [R1+0x120], R4 ;  /* 0x0001200401007387 */ /* 0x0007e20000100c00 */
[----:B------:R-:W-:Y:S02]  /*2ff0*/  UIMAD.WIDE.U32 UR6, UR41, UR14, URZ ;  /* 0x0000000e290672a5 */ /* 0x000fe4000f8e003f */
[----:B------:R-:W-:Y:S01]  /*3000*/  IMAD R0, R0, UR14, RZ ;  /* 0x0000000e00007c24 */ /* 0x000fe2000f8e02ff */
[----:B------:R-:W-:Y:S01]  /*3010*/  UIMAD UR12, UR41, UR15, UR12 ;  /* 0x0000000f290c72a4 */ /* 0x000fe2000f8e020c */
[----:B------:R5:W-:Y:S01]  /*3020*/  STL.64 [R1+0x148], R14 ;  /* 0x0001480e01007387 */ /* 0x000be20000100a00 */
[----:B------:R-:W-:Y:S01]  /*3030*/  ULDC.64 UR8, c[0x0][0x400] ;  /* 0x0001000000087ab9 */ /* 0x000fe20000000a00 */
[C---:B------:R-:W-:Y:S01]  /*3040*/  IMAD R0, R195.reuse, UR15, R0 ;  /* 0x0000000fc3007c24 */ /* 0x040fe2000f8e0200 */
[----:B------:R-:W-:Y:S01]  /*3050*/  ULEA UR8, UP0, UR6, UR8, 0x1 ;  /* 0x0000000806087291 */ /* 0x000fe2000f80083f */
[----:B------:R0:W-:Y:S01]  /*3060*/  STL.64 [R1+0x150], R28 ;  /* 0x0001501c01007387 */ /* 0x0001e20000100a00 */
[----:B------:R-:W-:Y:S01]  /*3070*/  UIADD3 UR7, UR7, UR12, URZ ;  /* 0x0000000c07077290 */ /* 0x000fe2000fffe03f */
[----:B------:R-:W-:-:S04]  /*3080*/  IMAD.WIDE.U32 R34, R195, UR14, R26 ;  /* 0x0000000ec3227c25 */ /* 0x000fc8000f8e001a */
[C---:B---3--:R-:W-:Y:S02]  /*3090*/  IMAD R7, R195.reuse, UR17, R12 ;  /* 0x00000011c3077c24 */ /* 0x048fe4000f8e020c */
[----:B------:R-:W-:-:S04]  /*30a0*/  IMAD.WIDE.U32 R4, R195, UR16, R26 ;  /* 0x00000010c3047c25 */ /* 0x000fc8000f8e001a */
[----:B-----5:R-:W-:Y:S01]  /*30b0*/  IMAD.WIDE.U32 R14, R195, UR16, R24 ;  /* 0x00000010c30e7c25 */ /* 0x020fe2000f8e0018 */
[----:B------:R-:W-:-:S03]  /*30c0*/  LEA R6, P0, R4, UR13, 0x1 ;  /* 0x0000000d04067c11 */ /* 0x000fc6000f8008ff */
[----:B0-----:R-:W-:Y:S01]  /*30d0*/  IMAD.IADD R29, R5, 0x1, R7 ;  /* 0x00000001051d7824 */ /* 0x001fe200078e0207 */
[----:B------:R-:W-:Y:S01]  /*30e0*/  LEA R28, P1, R14, UR13, 0x1 ;  /* 0x0000000d0e1c7c11 */ /* 0x000fe2000f8208ff */
[----:B------:R-:W-:Y:S01]  /*30f0*/  IMAD.IADD R5, R7, 0x1, R15 ;  /* 0x0000000107057824 */ /* 0x000fe200078e020f */
[----:B------:R-:W-:Y:S01]  /*3100*/  ULEA.HI.X UR6, UR6, UR9, UR7, 0x1, UP0 ;  /* 0x0000000906067291 */ /* 0x000fe200080f0c07 */
[----:B------:R-:W-:Y:S01]  /*3110*/  IMAD.WIDE.U32 R36, R195, UR14, R24 ;  /* 0x0000000ec3247c25 */ /* 0x000fe2000f8e0018 */
[----:B------:R-:W-:Y:S02]  /*3120*/  LEA.HI.X R7, R4, UR10, R29, 0x1, P0 ;  /* 0x0000000a04077c11 */ /* 0x000fe400080f0c1d */
[----:B------:R-:W-:Y:S01]  /*3130*/  LEA R12, P0, R34, UR8, 0x1 ;  /* 0x00000008220c7c11 */ /* 0x000fe2000f8008ff */
[----:B------:R-:W-:Y:S01]  /*3140*/  IMAD.IADD R15, R35, 0x1, R0 ;  /* 0x00000001230f7824 */ /* 0x000fe200078e0200 */
[----:B------:R-:W-:Y:S01]  /*3150*/  LEA.HI.X R29, R14, UR10, R5, 0x1, P1 ;  /* 0x0000000a0e1d7c11 */ /* 0x000fe200088f0c05 */
[----:B------:R-:W-:-:S02]  /*3160*/  IMAD.IADD R5, R0, 0x1, R37 ;  /* 0x0000000100057824 */ /* 0x000fc400078e0225 */
[----:B------:R-:W-:Y:S01]  /*3170*/  IMAD.IADD R37, R11, 0x1, R13 ;  /* 0x000000010b257824 */ /* 0x000fe200078e020d */
[----:B------:R-:W-:Y:S02]  /*3180*/  LEA.HI.X R13, R34, UR6, R15, 0x1, P0 ;  /* 0x00000006220d7c11 */ /* 0x000fe400080f0c0f */
[----:B------:R-:W0:Y:S01]  /*3190*/  LDC.64 R34, c[0x0][0x418] ;  /* 0x00010600ff227b82 */ /* 0x000e220000000a00 */
[----:B------:R-:W-:Y:S02]  /*31a0*/  ISETP.NE.U32.AND P0, PT, R30, RZ, PT ;  /* 0x000000ff1e00720c */ /* 0x000fe40003f05070 */
[C---:B------:R-:W-:Y:S02]  /*31b0*/  LEA R14, P1, R36.reuse, UR8, 0x1 ;  /* 0x00000008240e7c11 */ /* 0x040fe4000f8208ff */
[----:B------:R-:W-:Y:S02]  /*31c0*/  ISETP.NE.AND.EX P0, PT, R31, RZ, PT, P0 ;  /* 0x000000ff1f00720c */ /* 0x000fe40003f05300 */
[----:B------:R-:W-:Y:S01]  /*31d0*/  LEA.HI.X R15, R36, UR6, R5, 0x1, P1 ;  /* 0x00000006240f7c11 */ /* 0x000fe200088f0c05 */
[----:B------:R-:W-:-:S02]  /*31e0*/  IMAD.MOV.U32 R36, RZ, RZ, R10 ;  /* 0x000000ffff247224 */ /* 0x000fc400078e000a */
[----:B------:R-:W-:Y:S01]  /*31f0*/  IMAD.U32 R11, RZ, RZ, UR6 ;  /* 0x00000006ff0b7e24 */ /* 0x000fe2000f8e00ff */
[----:B------:R-:W-:Y:S01]  /*3200*/  ULDC.64 UR6, c[0x0][0x310] ;  /* 0x0000c40000067ab9 */ /* 0x000fe20000000a00 */
[----:B------:R-:W-:Y:S01]  /*3210*/  STL.64 [R1+0xd0], R6 ;  /* 0x0000d00601007387 */ /* 0x000fe20000100a00 */
[----:B------:R-:W-:Y:S01]  /*3220*/  IMAD.U32 R10, RZ, RZ, UR8 ;  /* 0x00000008ff0a7e24 */ /* 0x000fe2000f8e00ff */
[----:B------:R-:W-:Y:S02]  /*3230*/  ULDC.64 UR8, c[0x0][0x428] ;  /* 0x00010a0000087ab9 */ /* 0x000fe40000000a00 */
[----:B------:R3:W-:Y:S01]  /*3240*/  STL.64 [R1+0x110], R28 ;  /* 0x0001101c01007387 */ /* 0x0007e20000100a00 */
[----:B-1----:R-:W-:-:S03]  /*3250*/  LEA R25, P1, R8, R32, 0x1 ;  /* 0x0000002008197211 */ /* 0x002fc600078208ff */
[----:B------:R-:W-:Y:S01]  /*3260*/  STL.64 [R1+0xb0], R10 ;  /* 0x0000b00a01007387 */ /* 0x000fe20000100a00 */
[----:B---3--:R-:W1:Y:S03]  /*3270*/  LDC.64 R28, c[0x0][0x3f0] ;  /* 0x0000fc00ff1c7b82 */ /* 0x008e660000000a00 */
[----:B------:R3:W-:Y:S04]  /*3280*/  STL.64 [R1+0xf0], R12 ;  /* 0x0000f00c01007387 */ /* 0x0007e80000100a00 */
[----:B------:R5:W-:Y:S01]  /*3290*/  STL.64 [R1+0x130], R14 ;  /* 0x0001300e01007387 */ /* 0x000be20000100a00 */
[----:B---3--:R-:W3:Y:S08]  /*32a0*/  LDC.64 R12, c[0x0][0x328] ;  /* 0x0000ca00ff0c7b82 */ /* 0x008ef00000000a00 */
[----:B-----5:R-:W3:Y:S01]  /*32b0*/  LDC.64 R14, c[0x0][0x338] ;  /* 0x0000ce00ff0e7b82 */ /* 0x020ee20000000a00 */
[----:B----4-:R-:W-:-:S02]  /*32c0*/  SHF.R.S32.HI R0, RZ, 0x1f, R41 ;  /* 0x0000001fff007819 */ /* 0x010fc40000011429 */
[----:B------:R-:W-:Y:S02]  /*32d0*/  SEL R4, R41, RZ, !P0 ;  /* 0x000000ff29047207 */ /* 0x000fe40004000000 */
[----:B------:R-:W-:-:S03]  /*32e0*/  SEL R5, R0, RZ, !P0 ;  /* 0x000000ff00057207 */ /* 0x000fc60004000000 */
[----:B------:R-:W-:-:S04]  /*32f0*/  IMAD.WIDE.U32 R6, R4, UR6, R36 ;  /* 0x0000000604067c25 */ /* 0x000fc8000f8e0024 */
[----:B------:R-:W-:Y:S01]  /*3300*/  IMAD R5, R5, UR6, RZ ;  /* 0x0000000605057c24 */ /* 0x000fe2000f8e02ff */
[----:B------:R-:W-:Y:S02]  /*3310*/  UIMAD UR6, UR5, 0x60, URZ ;  /* 0x00000060050678a4 */ /* 0x000fe4000f8e023f */
[----:B------:R-:W-:Y:S01]  /*3320*/  UIMAD.WIDE.U32 UR4, UR4, 0x60, URZ ;  /* 0x00000060040478a5 */ /* 0x000fe2000f8e003f */
[----:B------:R-:W-:Y:S01]  /*3330*/  IMAD R5, R4, UR7, R5 ;  /* 0x0000000704057c24 */ /* 0x000fe2000f8e0205 */
[----:B0-----:R-:W-:Y:S01]  /*3340*/  LOP3.LUT P0, RZ, R34, R30, RZ, 0xfc, !PT ;  /* 0x0000001e22ff7212 */ /* 0x001fe2000780fcff */
[----:B------:R-:W-:Y:S01]  /*3350*/  IMAD R0, R0, UR8, RZ ;  /* 0x0000000800007c24 */ /* 0x000fe2000f8e02ff */
[----:B------:R-:W-:Y:S01]  /*3360*/  UIADD3 UR6, UR5, UR6, URZ ;  /* 0x0000000605067290 */ /* 0x000fe2000fffe03f */
[----:B------:R-:W-:Y:S01]  /*3370*/  LEA.HI.X R30, R8, R33, R9, 0x1, P1 ;  /* 0x00000021081e7211 */ /* 0x000fe200008f0c09 */
[----:B------:R-:W-:Y:S01]  /*3380*/  IMAD.IADD R5, R7, 0x1, R5 ;  /* 0x0000000107057824 */ /* 0x000fe200078e0205 */
[----:B------:R-:W-:Y:S01]  /*3390*/  LOP3.LUT P0, RZ, R35, R31, RZ, 0xfc, P0 ;  /* 0x0000001f23ff7212 */ /* 0x000fe2000000fcff */
[C---:B------:R-:W-:Y:S01]  /*33a0*/  IMAD.WIDE.U32 R36, R41.reuse, UR8, RZ ;  /* 0x0000000829247c25 */ /* 0x040fe2000f8e00ff */
[----:B------:R-:W-:Y:S01]  /*33b0*/  LEA R27, P1, R6, R32, 0x1 ;  /* 0x00000020061b7211 */ /* 0x000fe200078208ff */
[----:B------:R-:W0:Y:S02]  /*33c0*/  LDC.64 R8, c[0x0][0x310] ;  /* 0x0000c400ff087b82 */ /* 0x000e240000000a00 */
[----:B------:R-:W-:-:S02]  /*33d0*/  IMAD R11, R41, UR9, R0 ;  /* 0x00000009290b7c24 */ /* 0x000fc4000f8e0200 */
[----:B------:R-:W-:Y:S02]  /*33e0*/  IMAD.U32 R38, RZ, RZ, UR4 ;  /* 0x00000004ff267e24 */ /* 0x000fe4000f8e00ff */
[----:B------:R-:W-:Y:S01]  /*33f0*/  IMAD.U32 R31, RZ, RZ, UR6 ;  /* 0x00000006ff1f7e24 */ /* 0x000fe2000f8e00ff */
[----:B------:R-:W-:Y:S01]  /*3400*/  LEA.HI.X R7, R6, R33, R5, 0x1, P1 ;  /* 0x0000002106077211 */ /* 0x000fe200008f0c05 */
[----:B------:R-:W-:Y:S01]  /*3410*/  IMAD.IADD R0, R37, 0x1, R11 ;  /* 0x0000000125007824 */ /* 0x000fe200078e020b */
[----:B------:R-:W-:Y:S01]  /*3420*/  LEA R32, P2, R36, R34, 0x2 ;  /* 0x0000002224207211 */ /* 0x000fe200078410ff */
[----:B------:R-:W-:Y:S02]  /*3430*/  IMAD.MOV.U32 R4, RZ, RZ, R38 ;  /* 0x000000ffff047224 */ /* 0x000fe400078e0026 */
[----:B------:R-:W-:Y:S02]  /*3440*/  IMAD.MOV.U32 R5, RZ, RZ, R31 ;  /* 0x000000ffff057224 */ /* 0x000fe400078e001f */
[----:B------:R-:W-:-:S02]  /*3450*/  IMAD.MOV.U32 R6, RZ, RZ, R27 ;  /* 0x000000ffff067224 */ /* 0x000fc400078e001b */
[----:B------:R-:W-:Y:S01]  /*3460*/  IMAD.U32 R39, RZ, RZ, UR5 ;  /* 0x00000005ff277e24 */ /* 0x000fe2000f8e00ff */
[----:B------:R-:W-:Y:S01]  /*3470*/  ULDC.64 UR4, c[0x0][0x330] ;  /* 0x0000cc0000047ab9 */ /* 0x000fe20000000a00 */
[----:B------:R-:W-:Y:S01]  /*3480*/  LEA.HI.X R33, R36, R35, R0, 0x2, P2 ;  /* 0x0000002324217211 */ /* 0x000fe200010f1400 */
[----:B------:R4:W-:Y:S01]  /*3490*/  STL.128 [R1+0x50], R4 ;  /* 0x0000500401007387 */ /* 0x0009e20000100c00 */
[----:B------:R-:W-:Y:S01]  /*34a0*/  IMAD.WIDE.U32 R34, R194, UR4, RZ ;  /* 0x00000004c2227c25 */ /* 0x000fe2000f8e00ff */
[----:B------:R-:W-:-:S03]  /*34b0*/  SEL R10, R41, RZ, !P0 ;  /* 0x000000ff290a7207 */ /* 0x000fc60004000000 */
[----:B------:R-:W-:Y:S01]  /*34c0*/  IMAD R0, R194, UR5, R35 ;  /* 0x00000005c2007c24 */ /* 0x000fe2000f8e0223 */
[----:B------:R-:W-:Y:S01]  /*34d0*/  LEA R36, P0, R34, R42, 0x1 ;  /* 0x0000002a22247211 */ /* 0x000fe200078008ff */
[----:B------:R-:W-:Y:S01]  /*34e0*/  IMAD.MOV.U32 R11, RZ, RZ, R10 ;  /* 0x000000ffff0b7224 */ /* 0x000fe200078e000a */
[C---:B-1----:R-:W-:Y:S01]  /*34f0*/  ISETP.GE.AND P2, PT, R26.reuse, R29, PT ;  /* 0x0000001d1a00720c */ /* 0x042fe20003f46270 */
[----:B---3--:R1:W-:Y:S01]  /*3500*/  STL.128 [R1+0x1c0], R12 ;  /* 0x0001c00c01007387 */ /* 0x0083e20000100c00 */
[----:B----4-:R-:W-:Y:S01]  /*3510*/  VIADD R4, R26, 0x10 ;  /* 0x000000101a047836 */ /* 0x010fe20000000000 */
[----:B------:R-:W-:Y:S01]  /*3520*/  LEA.HI.X R37, R34, R43, R0, 0x1, P0 ;  /* 0x0000002b22257211 */ /* 0x000fe200000f0c00 */
[----:B------:R-:W-:Y:S01]  /*3530*/  VIADD R6, R26, 0x30 ;  /* 0x000000301a067836 */ /* 0x000fe20000000000 */
[-C--:B------:R-:W-:Y:S01]  /*3540*/  ISETP.GE.AND P4, PT, R24, R29.reuse, PT ;  /* 0x0000001d1800720c */ /* 0x080fe20003f86270 */
[----:B------:R-:W-:Y:S01]  /*3550*/  VIADD R5, R26, 0x20 ;  /* 0x000000201a057836 */ /* 0x000fe20000000000 */
[----:B------:R-:W-:Y:S01]  /*3560*/  ISETP.GE.AND P3, PT, R4, R29, PT ;  /* 0x0000001d0400720c */ /* 0x000fe20003f66270 */
[----:B------:R-:W-:Y:S01]  /*3570*/  VIADD R0, R26, 0x50 ;  /* 0x000000501a007836 */ /* 0x000fe20000000000 */
[----:B------:R-:W-:Y:S01]  /*3580*/  STL.64 [R1+0x88], R28 ;  /* 0x0000881c01007387 */ /* 0x000fe20000100a00 */
[----:B------:R-:W3:Y:S01]  /*3590*/  LDC R35, c[0x0][0x320] ;  /* 0x0000c800ff237b82 */ /* 0x000ee20000000800 */
[----:B------:R-:W-:-:S02]  /*35a0*/  SEL R4, RZ, 0xffffffff, P3 ;  /* 0xffffffffff047807 */ /* 0x000fc40001800000 */
[----:B------:R4:W-:Y:S01]  /*35b0*/  STL.64 [R1+0x200], R10 ;  /* 0x0002000a01007387 */ /* 0x0009e20000100a00 */
[-C--:B------:R-:W-:Y:S01]  /*35c0*/  ISETP.GE.AND P1, PT, R6, R29.reuse, PT ;  /* 0x0000001d0600720c */ /* 0x080fe20003f26270 */
[----:B------:R-:W-:Y:S01]  /*35d0*/  VIADD R6, R26, 0x40 ;  /* 0x000000401a067836 */ /* 0x000fe20000000000 */
[-C--:B------:R-:W-:Y:S01]  /*35e0*/  ISETP.GE.AND P0, PT, R0, R29.reuse, PT ;  /* 0x0000001d0000720c */ /* 0x080fe20003f06270 */
[----:B------:R-:W-:Y:S01]  /*35f0*/  IMAD.SHL.U32 R7, R4, 0x2, RZ ;  /* 0x0000000204077824 */ /* 0x000fe200078e00ff */
[----:B------:R-:W-:Y:S01]  /*3600*/  SEL R0, RZ, 0x1, P2 ;  /* 0x00000001ff007807 */ /* 0x000fe20001000000 */
[----:B-1----:R-:W-:Y:S02]  /*3610*/  IMAD.IADD R14, R26, 0x1, R5 ;  /* 0x000000011a0e7824 */ /* 0x002fe400078e0205 */
[----:B----4-:R-:W-:Y:S02]  /*3620*/  IMAD.MOV.U32 R10, RZ, RZ, R25 ;  /* 0x000000ffff0a7224 */ /* 0x010fe400078e0019 */
[----:B------:R-:W-:Y:S01]  /*3630*/  IMAD.MOV.U32 R11, RZ, RZ, R30 ;  /* 0x000000ffff0b7224 */ /* 0x000fe200078e001e */
[-C--:B------:R-:W-:Y:S01]  /*3640*/  ISETP.GE.AND P2, PT, R6, R29.reuse, PT ;  /* 0x0000001d0600720c */ /* 0x080fe20003f46270 */
[----:B------:R-:W-:Y:S01]  /*3650*/  IMAD.IADD R26, R26, 0x1, R6 ;  /* 0x000000011a1a7824 */ /* 0x000fe200078e0206 */
[-C--:B------:R-:W-:Y:S01]  /*3660*/  ISETP.GE.AND P5, PT, R14, R29.reuse, PT ;  /* 0x0000001d0e00720c */ /* 0x080fe20003fa6270 */
[----:B------:R-:W-:Y:S01]  /*3670*/  STL.64 [R1+0xa0], R28 ;  /* 0x0000a01c01007387 */ /* 0x000fe20000100a00 */
[----:B------:R-:W-:Y:S01]  /*3680*/  ISETP.GE.AND P3, PT, R5, R29, PT ;  /* 0x0000001d0500720c */ /* 0x000fe20003f66270 */
[----:B------:R-:W1:Y:S02]  /*3690*/  LDC R30, c[0x0][0x424] ;  /* 0x00010900ff1e7b82 */ /* 0x000e640000000800 */
[----:B0-----:R0:W-:Y:S01]  /*36a0*/  STL.128 [R1+0x1a0], R8 ;  /* 0x0001a00801007387 */ /* 0x0011e20000100c00 */
[----:B------:R-:W-:-:S02]  /*36b0*/  SEL R4, RZ, 0xffffffff, P5 ;  /* 0xffffffffff047807 */ /* 0x000fc40002800000 */
[----:B0-----:R-:W-:-:S03]  /*36c0*/  LOP3.LUT R11, R7, 0x2, R0, 0xe2, !PT ;  /* 0x00000002070b7812 */ /* 0x001fc600078ee200 */
[----:B------:R-:W0:Y:S01]  /*36d0*/  LDC.64 R6, c[0x0][0x2f0] ;  /* 0x0000bc00ff067b82 */ /* 0x000e220000000a00 */
[----:B------:R-:W-:Y:S01]  /*36e0*/  VIADD R0, R28, 0x5f ;  /* 0x0000005f1c007836 */ /* 0x000fe20000000000 */
[----:B------:R-:W-:Y:S01]  /*36f0*/  SEL R9, RZ, 0x1, P4 ;  /* 0x00000001ff097807 */ /* 0x000fe20002000000 */
[----:B------:R-:W-:Y:S01]  /*3700*/  IMAD.SHL.U32 R10, R4, 0x2, RZ ;  /* 0x00000002040a7824 */ /* 0x000fe200078e00ff */
[----:B------:R-:W-:Y:S01]  /*3710*/  SEL R8, RZ, 0x8, P1 ;  /* 0x00000008ff087807 */ /* 0x000fe20000800000 */
[----:B------:R-:W-:Y:S01]  /*3720*/  IMAD.HI R4, R0, 0x2aaaaaab, RZ ;  /* 0x2aaaaaab00047827 */ /* 0x000fe200078e02ff */
[----:B------:R-:W-:Y:S02]  /*3730*/  SEL R5, RZ, 0x4, P3 ;  /* 0x00000004ff057807 */ /* 0x000fe40001800000 */
[----:B------:R-:W-:Y:S01]  /*3740*/  ISETP.GE.AND P1, PT, R26, R29, PT ;  /* 0x0000001d1a00720c */ /* 0x000fe20003f26270 */
[----:B------:R-:W4:Y:S01]  /*3750*/  LDC R28, c[0x0][0x2fc] ;  /* 0x0000bf00ff1c7b82 */ /* 0x000f220000000800 */
[----:B------:R-:W-:-:S02]  /*3760*/  LOP3.LUT R5, R8, R11, R5, 0xfe, !PT ;  /* 0x0000000b08057212 */ /* 0x000fc400078efe05 */
[----:B------:R-:W-:Y:S01]  /*3770*/  LOP3.LUT R9, R10, 0x2, R9, 0xe2, !PT ;  /* 0x000000020a097812 */ /* 0x000fe200078ee209 */
[----:B------:R-:W-:Y:S01]  /*3780*/  IMAD.SHL.U32 R0, R29, 0x2, RZ ;  /* 0x000000021d007824 */ /* 0x000fe200078e00ff */
[----:B------:R-:W-:Y:S02]  /*3790*/  SEL R10, RZ, 0x20, P0 ;  /* 0x00000020ff0a7807 */ /* 0x000fe40000000000 */
[----:B------:R-:W-:Y:S02]  /*37a0*/  SEL R8, RZ, 0x10, P2 ;  /* 0x00000010ff087807 */ /* 0x000fe40001000000 */
[----:B------:R-:W-:Y:S02]  /*37b0*/  SEL R12, RZ, 0x4, P1 ;  /* 0x00000004ff0c7807 */ /* 0x000fe40000800000 */
[----:B------:R-:W-:Y:S02]  /*37c0*/  SHF.R.U32.HI R11, RZ, 0x1f, R4 ;  /* 0x0000001fff0b7819 */ /* 0x000fe40000011604 */
[----:B0-----:R-:W-:-:S02]  /*37d0*/  ISETP.GE.AND P1, PT, R14, R7, PT ;  /* 0x000000070e00720c */ /* 0x001fc40003f26270 */
[----:B------:R-:W-:Y:S01]  /*37e0*/  LOP3.LUT R8, R10, R5, R8, 0xfe, !PT ;  /* 0x000000050a087212 */ /* 0x000fe200078efe08 */
[----:B------:R0:W-:Y:S01]  /*37f0*/  STL [R1+0x6c], R0 ;  /* 0x00006c0001007387 */ /* 0x0001e20000100800 */
[----:B------:R-:W-:Y:S01]  /*3800*/  LEA.HI.SX32 R4, R4, R11, 0x1c ;  /* 0x0000000b04047211 */ /* 0x000fe200078fe2ff */
[----:B------:R-:W5:Y:S01]  /*3810*/  LDC.U8 R14, c[0x0][0x410] ;  /* 0x00010400ff0e7b82 */ /* 0x000f620000000000 */
[----:B------:R-:W-:Y:S02]  /*3820*/  SEL R5, RZ, 0xffffffff, P1 ;  /* 0xffffffffff057807 */ /* 0x000fe40000800000 */
[C---:B------:R-:W-:Y:S02]  /*3830*/  ISETP.GE.AND P0, PT, R24.reuse, R7, PT ;  /* 0x000000071800720c */ /* 0x040fe40003f06270 */
[----:B------:R-:W-:Y:S01]  /*3840*/  LOP3.LUT R10, R9, R12, RZ, 0xfc, !PT ;  /* 0x0000000c090a7212 */ /* 0x000fe200078efcff */
[----:B------:R-:W-:Y:S02]  /*3850*/  VIADD R12, R24, 0x60 ;  /* 0x00000060180c7836 */ /* 0x000fe40000000000 */
[----:B0-----:R-:W-:Y:S01]  /*3860*/  VIADD R0, R6, 0x5f ;  /* 0x0000005f06007836 */ /* 0x001fe20000000000 */
[----:B------:R-:W-:Y:S01]  /*3870*/  STL [R1+0xb8], R4 ;  /* 0x0000b80401007387 */ /* 0x000fe20000100800 */
[----:B------:R-:W-:-:S02]  /*3880*/  IMAD.SHL.U32 R5, R5, 0x2, RZ ;  /* 0x0000000205057824 */ /* 0x000fc400078e00ff */
[----:B------:R-:W-:Y:S01]  /*3890*/  IMAD.HI R0, R0, 0x2aaaaaab, RZ ;  /* 0x2aaaaaab00007827 */ /* 0x000fe200078e02ff */
[----:B------:R-:W-:Y:S04]  /*38a0*/  STL [R1+0xd8], R4 ;  /* 0x0000d80401007387 */ /* 0x000fe80000100800 */
[----:B------:R-:W-:Y:S04]  /*38b0*/  STL [R1+0xf8], R4 ;  /* 0x0000f80401007387 */ /* 0x000fe80000100800 */
[----:B------:R0:W-:Y:S01]  /*38c0*/  STL [R1+0x118], R4 ;  /* 0x0001180401007387 */ /* 0x0001e20000100800 */
[----:B------:R-:W-:Y:S01]  /*38d0*/  ISETP.GE.AND P2, PT, R12, R7, PT ;  /* 0x000000070c00720c */ /* 0x000fe20003f46270 */
[----:B------:R-:W-:-:S02]  /*38e0*/  VIADD R12, R24, 0x80 ;  /* 0x00000080180c7836 */ /* 0x000fc40000000000 */
[----:B------:R-:W-:Y:S01]  /*38f0*/  VIADD R24, R24, 0xa0 ;  /* 0x000000a018187836 */ /* 0x000fe20000000000 */
[----:B0-----:R-:W-:-:S04]  /*3900*/  SEL R4, RZ, 0x1, P0 ;  /* 0x00000001ff047807 */ /* 0x001fc80000000000 */
[----:B------:R-:W-:Y:S02]  /*3910*/  LOP3.LUT R9, R5, 0x2, R4, 0xe2, !PT ;  /* 0x0000000205097812 */ /* 0x000fe400078ee204 */
[----:B------:R-:W-:Y:S01]  /*3920*/  SHF.R.U32.HI R5, RZ, 0x1f, R0 ;  /* 0x0000001fff057819 */ /* 0x000fe20000011600 */
[----:B------:R0:W-:Y:S01]  /*3930*/  STL.U8 [R1+0x80], R8 ;  /* 0x0000800801007387 */ /* 0x0001e20000100000 */
[-C--:B------:R-:W-:Y:S02]  /*3940*/  ISETP.GE.AND P1, PT, R12, R7.reuse, PT ;  /* 0x000000070c00720c */ /* 0x080fe40003f26270 */
[-C--:B------:R-:W-:Y:S01]  /*3950*/  ISETP.GE.AND P3, PT, R24, R7.reuse, PT ;  /* 0x000000071800720c */ /* 0x080fe20003f66270 */
[----:B------:R-:W2:Y:S01]  /*3960*/  LDC.64 R12, c[0x0][0x300] ;  /* 0x0000c000ff0c7b82 */ /* 0x000ea20000000a00 */
[----:B------:R-:W-:Y:S01]  /*3970*/  ISETP.GE.AND P0, PT, R26, R7, PT ;  /* 0x000000071a00720c */ /* 0x000fe20003f06270 */
[----:B------:R3:W-:Y:S01]  /*3980*/  STL.U8 [R1+0x81], R10 ;  /* 0x0000810a01007387 */ /* 0x0007e20000100000 */
[----:B0-----:R-:W-:-:S05]  /*3990*/  LEA.HI.SX32 R8, R0, R5, 0x1c ;  /* 0x0000000500087211 */ /* 0x001fca00078fe2ff */
[----:B------:R-:W0:Y:S01]  /*39a0*/  LDC.64 R4, c[0x0][0x3f8] ;  /* 0x0000fe00ff047b82 */ /* 0x000e220000000a00 */
[----:B------:R-:W-:Y:S02]  /*39b0*/  SEL R11, RZ, 0x8, P2 ;  /* 0x00000008ff0b7807 */ /* 0x000fe40001000000 */
[----:B---3--:R-:W-:-:S05]  /*39c0*/  SEL R10, RZ, 0x4, P0 ;  /* 0x00000004ff0a7807 */ /* 0x008fca0000000000 */
[----:B------:R-:W3:Y:S01]  /*39d0*/  LDC.64 R24, c[0x0][0x408] ;  /* 0x00010200ff187b82 */ /* 0x000ee20000000a00 */
[----:B------:R-:W-:-:S07]  /*39e0*/  LOP3.LUT R10, R11, R9, R10, 0xfe, !PT ;  /* 0x000000090b0a7212 */ /* 0x000fce00078efe0a */
[----:B------:R-:W1:Y:S01]  /*39f0*/  LDC.64 R26, c[0x0][0x418] ;  /* 0x00010600ff1a7b82 */ /* 0x000e620000000a00 */
[----:B------:R-:W-:Y:S02]  /*3a00*/  SEL R0, RZ, 0x10, P1 ;  /* 0x00000010ff007807 */ /* 0x000fe40000800000 */
[----:B------:R-:W-:Y:S01]  /*3a10*/  SEL R9, RZ, 0x20, P3 ;  /* 0x00000020ff097807 */ /* 0x000fe20001800000 */
[----:B------:R4:W-:Y:S03]  /*3a20*/  STL.64 [R1+0x180], R32 ;  /* 0x0001802001007387 */ /* 0x0009e60000100a00 */
[----:B------:R-:W-:Y:S01]  /*3a30*/  LOP3.LUT R10, R9, R10, R0, 0xfe, !PT ;  /* 0x0000000a090a7212 */ /* 0x000fe200078efe00 */
[----:B------:R-:W-:Y:S01]  /*3a40*/  IMAD R0, R204, 0x200, R3 ;  /* 0x00000200cc007824 */ /* 0x000fe200078e0203 */
[----:B------:R-:W-:Y:S01]  /*3a50*/  LOP3.LUT P0, RZ, R229, 0x4, RZ, 0xc0, !PT ;  /* 0x00000004e5ff7812 */ /* 0x000fe2000780c0ff */
[----:B------:R-:W-:-:S02]  /*3a60*/  IMAD.MOV.U32 R3, RZ, RZ, 0x20 ;  /* 0x00000020ff037424 */ /* 0x000fc400078e00ff */
[----:B------:R-:W-:Y:S01]  /*3a70*/  IMAD.U32 R9, RZ, RZ, UR13 ;  /* 0x0000000dff097e24 */ /* 0x000fe2000f8e00ff */
[----:B------:R5:W-:Y:S01]  /*3a80*/  STL.64 [R1+0x188], R6 ;  /* 0x0001880601007387 */ /* 0x000be20000100a00 */
[----:B----4-:R-:W-:Y:S01]  /*3a90*/  IMAD.U32 R32, RZ, RZ, UR10 ;  /* 0x0000000aff207e24 */ /* 0x010fe2000f8e00ff */
[----:B------:R-:W-:Y:S01]  /*3aa0*/  SEL R3, R3, 0xffffffe0, !P0 ;  /* 0xffffffe003037807 */ /* 0x000fe20004000000 */
[----:B------:R-:W-:Y:S01]  /*3ab0*/  IMAD.MOV.U32 R34, RZ, RZ, R6 ;  /* 0x000000ffff227224 */ /* 0x000fe200078e0006 */
[----:B------:R-:W-:Y:S01]  /*3ac0*/  STL.64 [R1+0x1d0], R36 ;  /* 0x0001d02401007387 */ /* 0x000fe20000100a00 */
[----:B-----5:R-:W-:Y:S02]  /*3ad0*/  IMAD.MOV.U32 R6, RZ, RZ, R9 ;  /* 0x000000ffff067224 */ /* 0x020fe400078e0009 */
[----:B------:R-:W-:Y:S01]  /*3ae0*/  IMAD.MOV.U32 R7, RZ, RZ, R32 ;  /* 0x000000ffff077224 */ /* 0x000fe200078e0020 */
[----:B------:R-:W-:Y:S04]  /*3af0*/  STL [R1+0x40], R8 ;  /* 0x0000400801007387 */ /* 0x000fe80000100800 */
[----:B------:R-:W-:Y:S04]  /*3b00*/  STL.U8 [R1+0x1d8], R10 ;  /* 0x0001d80a01007387 */ /* 0x000fe80000100000 */
[----:B------:R-:W-:Y:S04]  /*3b10*/  STL.U8 [R1+0x1d9], R10 ;  /* 0x0001d90a01007387 */ /* 0x000fe80000100000 */
[----:B------:R-:W-:Y:S04]  /*3b20*/  STL.U8 [R1+0x220], R10 ;  /* 0x0002200a01007387 */ /* 0x000fe80000100000 */
[----:B------:R-:W-:Y:S04]  /*3b30*/  STL.64 [R1+0x1b0], R34 ;  /* 0x0001b02201007387 */ /* 0x000fe80000100a00 */
[----:B0-----:R-:W-:Y:S04]  /*3b40*/  STL.128 [R1+0x90], R4 ;  /* 0x0000900401007387 */ /* 0x001fe80000100c00 */
[----:B--2---:R-:W-:Y:S04]  /*3b50*/  STL.64 [R1+0x48], R12 ;  /* 0x0000480c01007387 */ /* 0x004fe80000100a00 */
[----:B------:R-:W-:Y:S04]  /*3b60*/  STL.64 [R1+0x198], R12 ;  /* 0x0001980c01007387 */ /* 0x000fe80000100a00 */
[----:B---3--:R-:W-:Y:S04]  /*3b70*/  STL.64 [R1+0xa8], R24 ;  /* 0x0000a81801007387 */ /* 0x008fe80000100a00 */
[----:B-1----:R-:W-:Y:S04]  /*3b80*/  STL.64 [R1+0x168], R26 ;  /* 0x0001681a01007387 */ /* 0x002fe80000100a00 */
[----:B------:R-:W-:Y:S04]  /*3b90*/  STL.U8 [R1+0x6a], R14 ;  /* 0x00006a0e01007387 */ /* 0x000fe80000100000 */
[----:B------:R-:W-:Y:S04]  /*3ba0*/  STL [R1+0x178], R30 ;  /* 0x0001781e01007387 */ /* 0x000fe80000100800 */
[----:B------:R-:W-:Y:S04]  /*3bb0*/  STL [R1+0x190], R28 ;  /* 0x0001901c01007387 */ /* 0x000fe80000100800 */
[----:B------:R-:W-:Y:S04]  /*3bc0*/  STL [R1+0x1b8], R28 ;  /* 0x0001b81c01007387 */ /* 0x000fe80000100800 */
[----:B------:R-:W-:Y:S04]  /*3bd0*/  STL.128 [R1+0x1e0], RZ ;  /* 0x0001e0ff01007387 */ /* 0x000fe80000100c00 */
[----:B------:R-:W-:Y:S04]  /*3be0*/  STL.64 [R1+0x1f0], RZ ;  /* 0x0001f0ff01007387 */ /* 0x000fe80000100a00 */
[----:B------:R-:W-:Y:S04]  /*3bf0*/  STL.64 [R1+0x1f8], RZ ;  /* 0x0001f8ff01007387 */ /* 0x000fe80000100a00 */
[----:B------:R-:W-:Y:S04]  /*3c00*/  STL [R1+0x170], R196 ;  /* 0x000170c401007387 */ /* 0x000fe80000100800 */
[----:B------:R-:W-:Y:S01]  /*3c10*/  STL [R1+0x210], R3 ;  /* 0x0002100301007387 */ /* 0x000fe20000100800 */
[----:B------:R-:W-:-:S05]  /*3c20*/  IMAD.WIDE.U32 R20, R0, 0x2, R20 ;  /* 0x0000000200147825 */ /* 0x000fca00078e0014 */
[----:B------:R0:W-:Y:S01]  /*3c30*/  STL.64 [R1+0x218], R20 ;  /* 0x0002181401007387 */ /* 0x0001e20000100a00 */
[----:B------:R-:W-:Y:S01]  /*3c40*/  LEA.HI R72, R40, 0x8, RZ, 0x19 ;  /* 0x0000000828487811 */ /* 0x000fe200078fc8ff */
[----:B0-----:R-:W-:-:S04]  /*3c50*/  IMAD.U32 R20, RZ, RZ, UR27 ;  /* 0x0000001bff147e24 */ /* 0x001fc8000f8e00ff */
[----:B------:R-:W-:-:S07]  /*3c60*/  VIADD R20, R20, 0x228 ;  /* 0x0000022814147836 */ /* 0x000fce0000000000 */
.L_x_4841:
[----:B-1----:R-:W2:Y:S04]  /*3c70*/  LDL R4, [R1+0x280] ;  /* 0x0002800001047983 */ /* 0x002ea80000100800 */
[----:B---3--:R-:W3:Y:S04]  /*3c80*/  LDL.64 R12, [R1+0x148] ;  /* 0x00014800010c7983 */ /* 0x008ee80000100a00 */
[----:B------:R-:W4:Y:S01]  /*3c90*/  LDL R8, [R1+0x15c] ;  /* 0x00015c0001087983 */ /* 0x000f220000100800 */
[----:B------:R-:W-:-:S03]  /*3ca0*/  VIADD R2, R2, 0xffffffff ;  /* 0xffffffff02027836 */ /* 0x000fc60000000000 */
[----:B------:R-:W5:Y:S01]  /*3cb0*/  LDL R14, [R1+0x160] ;  /* 0x00016000010e7983 */ /* 0x000f620000100800 */
[----:B--2---:R-:W-:-:S03]  /*3cc0*/  R2UR UR4, R4 ;  /* 0x00000000040472ca */ /* 0x004fc600000e0000 */
[----:B------:R-:W2:Y:S04]  /*3cd0*/  LDL R4, [R1+0x158] ;  /* 0x0001580001047983 */ /* 0x000ea80000100800 */
[----:B---3--:R-:W3:Y:S01]  /*3ce0*/  LD.E R6, desc[UR36][R12.64] ;  /* 0x000000240c067980 */ /* 0x008ee2000c101900 */
[----:B--2---:R-:W-:-:S04]  /*3cf0*/  SHF.R.S32.HI R5, RZ, 0x1f, R4 ;  /* 0x0000001fff057819 */ /* 0x004fc80000011404 */
[----:B------:R-:W-:-:S04]  /*3d00*/  LEA.HI R5, R5, R4, RZ, 0x2 ;  /* 0x0000000405057211 */ /* 0x000fc800078f10ff */
[----:B------:R-:W-:-:S05]  /*3d10*/  LOP3.LUT R7, R5, 0x3fffffc, RZ, 0xc0, !PT ;  /* 0x03fffffc05077812 */ /* 0x000fca00078ec0ff */
[----:B------:R-:W-:Y:S01]  /*3d20*/  IMAD.IADD R7, R4, 0x1, -R7 ;  /* 0x0000000104077824 */ /* 0x000fe200078e0a07 */
[----:B------:R-:W-:Y:S02]  /*3d30*/  SHF.R.S32.HI R4, RZ, 0x2, R5 ;  /* 0x00000002ff047819 */ /* 0x000fe40000011405 */
[----:B---3--:R-:W-:-:S03]  /*3d40*/  ISETP.NE.AND P1, PT, R6, 0x1, PT ;  /* 0x000000010600780c */ /* 0x008fc60003f25270 */
[----:B------:R-:W-:-:S04]  /*3d50*/  IMAD R7, R7, 0x40, R4 ;  /* 0x0000004007077824 */ /* 0x000fc800078e0204 */
[----:B------:R-:W-:-:S05]  /*3d60*/  IMAD R5, R2, 0x60, R7 ;  /* 0x0000006002057824 */ /* 0x000fca00078e0207 */
[----:B----4-:R-:W-:Y:S01]  /*3d70*/  ISETP.GE.AND P0, PT, R5, R8, PT ;  /* 0x000000080500720c */ /* 0x010fe20003f06270 */
[----:B------:R-:W2:Y:S03]  /*3d80*/  @P1 LD.E R4, desc[UR36][R12.64+0x4] ;  /* 0x000004240c041980 */ /* 0x000ea6000c101900 */
[----:B------:R-:W-:Y:S01]  /*3d90*/  ISETP.GT.OR P0, PT, R7, 0x5f, P0 ;  /* 0x0000005f0700780c */ /* 0x000fe20000704670 */
[----:B------:R-:W3:-:S12]  /*3da0*/  @P1 LD.E R8, desc[UR36][R12.64+0x8] ;  /* 0x000008240c081980 */ /* 0x000ed8000c101900 */
[----:B------:R-:W4:Y:S01]  /*3db0*/  @!P0 LDL.64 R10, [R1+0x180] ;  /* 0x00018000010a8983 */ /* 0x000f220000100a00 */
[----:B-----5:R-:W-:-:S04]  /*3dc0*/  IMAD.IADD R7, R5, 0x1, R14 ;  /* 0x0000000105077824 */ /* 0x020fc800078e020e */
[----:B--2---:R-:W-:-:S04]  /*3dd0*/  @P1 IMAD.HI.U32 R5, R7, R4, RZ ;  /* 0x0000000407051227 */ /* 0x004fc800078e00ff */
[----:B------:R-:W-:Y:S01]  /*3de0*/  IMAD.MOV.U32 R4, RZ, RZ, R7 ;  /* 0x000000ffff047224 */ /* 0x000fe200078e0007 */
[----:B---3--:R-:W-:Y:S01]  /*3df0*/  @P1 SHF.R.U32.HI R4, RZ, R8, R5 ;  /* 0x00000008ff041219 */ /* 0x008fe20000011605 */
[----:B------:R-:W-:-:S04]  /*3e00*/  IMAD.MOV.U32 R8, RZ, RZ, RZ ;  /* 0x000000ffff087224 */ /* 0x000fc800078e00ff */
[----:B----4-:R-:W-:-:S05]  /*3e10*/  @!P0 IMAD.WIDE R10, R4, 0x4, R10 ;  /* 0x00000004040a8825 */ /* 0x010fca00078e020a */
[----:B------:R-:W2:Y:S01]  /*3e20*/  @!P0 LD.E R8, desc[UR36][R10.64] ;  /* 0x000000240a088980 */ /* 0x000ea2000c101900 */
[----:B------:R-:W-:-:S04]  /*3e30*/  IMAD.MOV R9, RZ, RZ, -R6 ;  /* 0x000000ffff097224 */ /* 0x000fc800078e0a06 */
[----:B------:R-:W-:Y:S02]  /*3e40*/  IMAD R9, R4, R9, R7 ;  /* 0x0000000904097224 */ /* 0x000fe400078e0207 */
[----:B------:R-:W-:Y:S01]  /*3e50*/  IMAD.U32 R71, RZ, RZ, UR4 ;  /* 0x00000004ff477e24 */ /* 0x000fe2000f8e00ff */
[----:B------:R-:W-:Y:S05]  /*3e60*/  YIELD ;  /* 0x0000000000007946 */ /* 0x000fea0003800000 */
[----:B------:R-:W-:Y:S01]  /*3e70*/  BSSY B1, `(.L_x_4831) ;  /* 0x0000006000017945 */ /* 0x000fe20003800000 */
[----:B------:R-:W-:Y:S01]  /*3e80*/  ISETP.GT.AND P0, PT, R2, R70, PT ;  /* 0x000000460200720c */ /* 0x000fe20003f04270 */
[----:B------:R-:W-:Y:S01]  /*3e90*/  VIADD R71, R71, 0x270 ;  /* 0x0000027047477836 */ /* 0x000fe20000000000 */
[----:B------:R-:W-:Y:S01]  /*3ea0*/  MOV R82, 0x3ed0 ;  /* 0x00003ed000527802 */ /* 0x000fe20000000f00 */
[----:B0-2---:R0:W-:Y:S10]  /*3eb0*/  STL.64 [R1+0x1e0], R8 ;  /* 0x0001e00801007387 */ /* 0x0051f40000100a00 */
[----:B0-----:R-:W-:Y:S05]  /*3ec0*/  CALL.REL.NOINC `($_ZN7cutlass13device_kernelIN5flash11enable_sm90INS1_16FlashAttnFwdSm90INS1_25CollectiveMainloopFwdSm90ILi2EN4cute5tupleIJNS5_1CILi1EEES8_S8_EEENS6_IJNS7_ILi128EEENS7_ILi96EEENS7_ILi192EEEEEELi192ENS_10bfloat16_tEfNS_4arch4Sm90ELb0ELb1ELb1ELb1ELb1ELb1ELb0ELb1ELb1ELb1ELb1ELb0EEENS1_21CollectiveEpilogueFwdINS6_IJSA_SC_SB_EEES9_SE_SG_Li256ELb1ELb1ELb1ELb0EEENS1_36VarlenDynamicPersistentTileSchedulerILi128ELi96ELi256ELi128ELb1ELb1ELb1ELb1ELb0ELb1EEEEEEEEEvNT_6ParamsE$_ZZN5flash25CollectiveMainloopFwdSm90ILi2EN4cute5tupleIJNS1_1CILi1EEES4_S4_EEENS2_IJNS3_ILi128EEENS3_ILi96EEENS3_ILi192EEEEEELi192EN7cutlass10bfloat16_tEfNSA_4arch4Sm90ELb0ELb1ELb1ELb1ELb1ELb1ELb0ELb1ELb1ELb1ELb1ELb0EE12store_kv_newINS_16FlashAttnFwdSm90ISE_NS_21CollectiveEpilogueFwdINS2_IJS6_S8_S7_EEES5_SB_SD_Li256ELb1ELb1ELb1ELb0EEENS_36VarlenDynamicPersistentTileSchedulerILi128ELi96ELi256ELi128ELb1ELb1ELb1ELb1ELb0ELb1EEEE13SharedStorageEEEbRKNSE_6ParamsENSA_25PipelineTmaAsyncNoClusterILi2ENSA_16PipelineTmaAsyncILi2EEEEESU_RNSA_13PipelineStateILj2EEEiRT_RKNS_16SeqlenInfoQKNewKILb1ELb1EEENS2_IJiiiiEEEENKUliRKT_E_clISW_EEDaiS17_) ;  /* 0x0000027000f87944 */ /* 0x001fea0003c00000 */
[----:B------:R-:W-:Y:S05]  /*3ed0*/  BSYNC B1 ;  /* 0x0000000000017941 */ /* 0x000fea0003800000 */
.L_x_4831:
[----:B------:R-:W2:Y:S04]  /*3ee0*/  LDL R4, [R1+0x294] ;  /* 0x0002940001047983 */ /* 0x000ea80000100800 */
[----:B------:R0:W5:Y:S01]  /*3ef0*/  LDL.64 R24, [R1+0x270] ;  /* 0x0002700001187983 */ /* 0x0001620000100a00 */
[----:B--2---:R-:W-:-:S13]  /*3f00*/  R2UR UR4, R4 ;  /* 0x00000000040472ca */ /* 0x004fda00000e0000 */
[----:B------:R-:W-:-:S04]  /*3f10*/  ULOP3.LUT UR4, UR4, 0x1, URZ, 0xfc, !UPT ;  /* 0x0000000104047892 */ /* 0x000fc8000f8efc3f */
[----:B------:R-:W-:-:S06]  /*3f20*/  UISETP.NE.AND UP0, UPT, UR4, 0x3, UPT ;  /* 0x000000030400788c */ /* 0x000fcc000bf05270 */
[----:B------:R-:W-:-:S13]  /*3f30*/  PLOP3.LUT P1, PT, PT, PT, UP0, 0x80, 0x0 ;  /* 0x000000000000781c */ /* 0x000fda0003f2f008 */
[----:B0-----:R-:W-:Y:S05]  /*3f40*/  @!P1 BRA `(.L_x_4832) ;  /* 0x0000000000049947 */ /* 0x001fea0003800000 */
[----:B------:R-:W-:Y:S01]  /*3f50*/  BPT.TRAP 0x1 ;  /* 0x000000040000795c */ /* 0x000fe20000300000 */
.L_x_4832:
[----:B-----5:R-:W-:Y:S01]  /*3f60*/  LEA R28, R24, UR39, 0x3 ;  /* 0x00000027181c7c11 */ /* 0x020fe2000f8e18ff */
[----:B------:R-:W-:Y:S01]  /*3f70*/  BSSY B0, `(.L_x_4833) ;  /* 0x0000004000007945 */ /* 0x000fe20003800000 */
[----:B------:R-:W-:-:S04]  /*3f80*/  SHF.L.U32 R5, R25, 0x1f, RZ ;  /* 0x0000001f19057819 */ /* 0x000fc800000006ff */
[----:B------:R-:W0:Y:S02]  /*3f90*/  SYNCS.PHASECHK.TRANS64.TRYWAIT P1, [R28+URZ+0x308b0], R5 ;  /* 0x0308b0051c0075a7 */ /* 0x000e24000802017f */
[----:B0-----:R-:W-:Y:S05]  /*3fa0*/  @!P1 BRA `(.L_x_4834) ;  /* 0x0000022800609947 */ /* 0x001fea0003800000 */
.L_x_5150:
[----:B------:R-:W-:Y:S05]  /*3fb0*/  BSYNC B0 ;  /* 0x0000000000007941 */ /* 0x000fea0003800000 */
.L_x_4833:
[----:B------:R-:W2:Y:S04]  /*3fc0*/  LDL.64 R26, [R1+0x1e0] ;  /* 0x0001e000011a7983 */ /* 0x000ea80000100a00 */
[----:B0-----:R-:W3:Y:S04]  /*3fd0*/  LDL.128 R4, [R1+0x1c0] ;  /* 0x0001c00001047983 */ /* 0x001ee80000100c00 */
[----:B------:R-:W4:Y:S04]  /*3fe0*/  LDL.64 R8, [R1+0x1d0] ;  /* 0x0001d00001087983 */ /* 0x000f280000100a00 */
[----:B------:R-:W5:Y:S04]  /*3ff0*/  LDL R10, [R1+0x170] ;  /* 0x00017000010a7983 */ /* 0x000f680000100800 */
[----:B------:R-:W5:Y:S01]  /*4000*/  LDL R11, [R1+0x15c] ;  /* 0x00015c00010b7983 */ /* 0x000f620000100800 */
[----:B------:R-:W-:Y:S01]  /*4010*/  UMOV UR4, 0xffffffff ;  /* 0xffffffff00047882 */ /* 0x000fe20000000000 */
[----:B--2---:R-:W-:Y:S01]  /*4020*/  SHF.R.S32.HI R13, RZ, 0x1f, R27 ;  /* 0x0000001fff0d7819 */ /* 0x004fe2000001141b */
[----:B---3--:R-:W-:-:S02]  /*4030*/  IMAD R5, R5, R27, RZ ;  /* 0x0000001b05057224 */ /* 0x008fc400078e02ff */
[----:B------:R-:W-:-:S04]  /*4040*/  IMAD.WIDE.U32 R14, R4, R27, RZ ;  /* 0x0000001b040e7225 */ /* 0x000fc800078e00ff */
[----:B------:R-:W-:Y:S01]  /*4050*/  IMAD R13, R4, R13, R5 ;  /* 0x0000000d040d7224 */ /* 0x000fe200078e0205 */
[----:B------:R-:W-:Y:S01]  /*4060*/  SHF.R.S32.HI R5, RZ, 0x1f, R26 ;  /* 0x0000001fff057819 */ /* 0x000fe2000001141a */
[----:B------:R-:W-:Y:S02]  /*4070*/  IMAD R4, R7, R26, RZ ;  /* 0x0000001a07047224 */ /* 0x000fe400078e02ff */
[----:B------:R-:W-:Y:S02]  /*4080*/  IMAD.IADD R15, R15, 0x1, R13 ;  /* 0x000000010f0f7824 */ /* 0x000fe400078e020d */
[----:B------:R-:W-:Y:S02]  /*4090*/  IMAD R5, R6, R5, R4 ;  /* 0x0000000506057224 */ /* 0x000fe400078e0204 */
[----:B------:R-:W-:-:S04]  /*40a0*/  IMAD.WIDE.U32 R6, R26, R6, R14 ;  /* 0x000000061a067225 */ /* 0x000fc800078e000e */
[----:B------:R-:W-:Y:S01]  /*40b0*/  IMAD.IADD R7, R7, 0x1, R5 ;  /* 0x0000000107077824 */ /* 0x000fe200078e0205 */
[----:B----4-:R-:W-:Y:S01]  /*40c0*/  LEA R26, P1, R6, R8, 0x1 ;  /* 0x00000008061a7211 */ /* 0x010fe200078208ff */
[----:B-----5:R-:W-:Y:S01]  /*40d0*/  IMAD R11, R2, -0x60, R11 ;  /* 0xffffffa0020b7824 */ /* 0x020fe200078e020b */
[----:B------:R-:W-:Y:S02]  /*40e0*/  SHF.R.S32.HI R5, RZ, 0x1f, R10 ;  /* 0x0000001fff057819 */ /* 0x000fe4000001140a */
[----:B------:R-:W-:Y:S02]  /*40f0*/  LEA.HI.X R27, R6, R9, R7, 0x1, P1 ;  /* 0x00000009061b7211 */ /* 0x000fe400008f0c07 */
[----:B------:R-:W-:Y:S02]  /*4100*/  LEA.HI R6, R5, R10, RZ, 0x2 ;  /* 0x0000000a05067211 */ /* 0x000fe400078f10ff */
[----:B------:R-:W-:Y:S01]  /*4110*/  VIMNMX R5, R11, 0x60, PT ;  /* 0x000000600b057848 */ /* 0x000fe20003fe0100 */
[----:B------:R0:W-:Y:S01]  /*4120*/  STL.64 [R1+0x1f0], R26 ;  /* 0x0001f01a01007387 */ /* 0x0001e20000100a00 */
[----:B------:R-:W-:-:S05]  /*4130*/  SHF.R.S32.HI R4, RZ, 0x2, R6 ;  /* 0x00000002ff047819 */ /* 0x000fca0000011406 */
[----:B------:R-:W-:Y:S01]  /*4140*/  IMAD.IADD R21, R5, 0x1, -R4 ;  /* 0x0000000105157824 */ /* 0x000fe200078e0a04 */
[----:B------:R-:W-:Y:S01]  /*4150*/  LOP3.LUT R5, R6, 0x1ffffffc, RZ, 0xc0, !PT ;  /* 0x1ffffffc06057812 */ /* 0x000fe200078ec0ff */
[----:B------:R-:W-:-:S03]  /*4160*/  IMAD R4, R24, 0x4800, R0 ;  /* 0x0000480018047824 */ /* 0x000fc600078e0200 */
[----:B------:R-:W-:Y:S01]  /*4170*/  ISETP.GE.AND P1, PT, R21, 0x1, PT ;  /* 0x000000011500780c */ /* 0x000fe20003f26270 */
[----:B------:R-:W-:-:S04]  /*4180*/  IMAD.IADD R5, R10, 0x1, -R5 ;  /* 0x000000010a057824 */ /* 0x000fc800078e0a05 */
[----:B------:R-:W-:Y:S01]  /*4190*/  IMAD.SHL.U32 R8, R5, 0x8, RZ ;  /* 0x0000000805087824 */ /* 0x000fe200078e00ff */
[----:B0-----:R-:W-:Y:S07]  /*41a0*/  BRA.DIV UR4, `(.L_x_4835) ;  /* 0x0000022604f47947 */ /* 0x001fee000b800000 */
[----:B------:R0:W1:Y:S04]  /*41b0*/  SHFL.IDX PT, R5, R27, RZ, 0x1c1f ;  /* 0x001c1fff1b057589 */ /* 0x00006800000e0000 */
[----:B------:R0:W2:Y:S02]  /*41c0*/  SHFL.IDX PT, R14, R26, RZ, 0x1c1f ;  /* 0x001c1fff1a0e7589 */ /* 0x0000a400000e0000 */
.L_x_5154:
[----:B------:R-:W-:Y:S01]  /*41d0*/  IMAD.IADD R7, R3, 0x1, R4 ;  /* 0x0000000103077824 */ /* 0x000fe200078e0204 */
[----:B------:R-:W-:Y:S01]  /*41e0*/  BSSY B0, `(.L_x_4836) ;  /* 0x0000038000007945 */ /* 0x000fe20003800000 */
[----:B-1----:R-:W-:Y:S02]  /*41f0*/  IMAD.MOV.U32 R15, RZ, RZ, R5 ;  /* 0x000000ffff0f7224 */ /* 0x002fe400078e0005 */
[--C-:B0-----:R-:W-:Y:S02]  /*4200*/  IMAD R26, R4, 0x2, R68.reuse ;  /* 0x00000002041a7824 */ /* 0x101fe400078e0244 */
[----:B------:R-:W-:Y:S01]  /*4210*/  IMAD R27, R7, 0x2, R68 ;  /* 0x00000002071b7824 */ /* 0x000fe200078e0244 */
[----:B------:R-:W-:Y:S06]  /*4220*/  @!P1 BRA `(.L_x_4837) ;  /* 0x0000000000cc9947 */ /* 0x000fec0003800000 */
[----:B------:R-:W3:Y:S02]  /*4230*/  LDL.U8 R9, [R1+0x1d9] ;  /* 0x0001d90001097983 */ /* 0x000ee40000100000 */
[----:B---3--:R-:W-:-:S04]  /*4240*/  LOP3.LUT R4, R9, 0x1, RZ, 0xc0, !PT ;  /* 0x0000000109047812 */ /* 0x008fc800078ec0ff */
[----:B------:R-:W-:-:S13]  /*4250*/  ISETP.NE.U32.AND P1, PT, R4, 0x1, PT ;  /* 0x000000010400780c */ /* 0x000fda0003f25070 */
[----:B------:R-:W0:Y:S01]  /*4260*/  @!P1 LDS.128 R4, [R26] ;  /* 0x000000001a049984 */ /* 0x000e220000000c00 */
[----:B--2---:R-:W-:-:S05]  /*4270*/  @!P1 IMAD.WIDE R10, R8, 0x2, R14 ;  /* 0x00000002080a9825 */ /* 0x004fca00078e020e */
[----:B0-----:R-:W-:Y:S04]  /*4280*/  @!P1 ST.E.128 desc[UR36][R10.64], R4 ;  /* 0x000000040a009985 */ /* 0x001fe8000c101d24 */
[----:B------:R-:W2:Y:S02]  /*4290*/  @!P1 LDL.U8 R9, [R1+0x1d9] ;  /* 0x0001d90001099983 */ /* 0x000ea40000100000 */
[----:B--2---:R-:W-:-:S13]  /*42a0*/  LOP3.LUT P1, RZ, R9, 0x2, RZ, 0xc0, !PT ;  /* 0x0000000209ff7812 */ /* 0x004fda000782c0ff */
[----:B------:R-:W0:Y:S01]  /*42b0*/  @P1 LDS.128 R4, [R27] ;  /* 0x000000001b041984 */ /* 0x000e220000000c00 */
[----:B------:R-:W-:-:S05]  /*42c0*/  @P1 VIADD R12, R8, 0x20 ;  /* 0x00000020080c1836 */ /* 0x000fca0000000000 */
[----:B------:R-:W-:-:S04]  /*42d0*/  @P1 SHF.R.S32.HI R13, RZ, 0x1f, R12 ;  /* 0x0000001fff0d1819 */ /* 0x000fc8000001140c */
[----:B------:R-:W-:-:S04]  /*42e0*/  @P1 LEA.HI R13, R13, R12, RZ, 0x3 ;  /* 0x0000000c0d0d1211 */ /* 0x000fc800078f18ff */
[----:B------:R-:W-:-:S05]  /*42f0*/  @P1 LOP3.LUT R13, R13, 0xfffffff8, RZ, 0xc0, !PT ;  /* 0xfffffff80d0d1812 */ /* 0x000fca00078ec0ff */
[----:B------:R-:W-:-:S05]  /*4300*/  @P1 IMAD.WIDE R12, R13, 0x2, R14 ;  /* 0x000000020d0c1825 */ /* 0x000fca00078e020e */
[----:B0-----:R-:W-:Y:S04]  /*4310*/  @P1 ST.E.128 desc[UR36][R12.64], R4 ;  /* 0x000000040c001985 */ /* 0x001fe8000c101d24 */
[----:B------:R-:W2:Y:S02]  /*4320*/  @P1 LDL.U8 R9, [R1+0x1d9] ;  /* 0x0001d90001091983 */ /* 0x000ea40000100000 */
[----:B--2---:R-:W-:-:S13]  /*4330*/  LOP3.LUT P1, RZ, R9, 0x4, RZ, 0xc0, !PT ;  /* 0x0000000409ff7812 */ /* 0x004fda000782c0ff */
[----:B------:R-:W0:Y:S01]  /*4340*/  @P1 LDS.128 R4, [R26+0x3000] ;  /* 0x003000001a041984 */ /* 0x000e220000000c00 */
        /* <DEDUP_REMOVED lines=32> */
[----:B0-----:R0:W-:Y:S02]  /*4550*/  @P1 ST.E.128 desc[UR36][R14.64], R4 ;  /* 0x000000040e001985 */ /* 0x0011e4000c101d24 */
.L_x_4837:
[----:B------:R-:W-:Y:S05]  /*4560*/  BSYNC B0 ;  /* 0x0000000000007941 */ /* 0x000fea0003800000 */
.L_x_4836:
[----:B0-----:R0:W5:Y:S01]  /*4570*/  LDL.64 R4, [R1+0x1f0] ;  /* 0x0001f00001047983 */ /* 0x0011620000100a00 */
[----:B------:R-:W-:Y:S01]  /*4580*/  UMOV UR4, 0xffffffff ;  /* 0xffffffff00047882 */ /* 0x000fe20000000000 */
[----:B------:R-:W-:Y:S02]  /*4590*/  ISETP.GE.AND P1, PT, R21, 0x41, PT ;  /* 0x000000411500780c */ /* 0x000fe40003f26270 */
[----:B------:R-:W-:Y:S11]  /*45a0*/  BRA.DIV UR4, `(.L_x_4838) ;  /* 0x00000226043c7947 */ /* 0x000ff6000b800000 */
[----:B-----5:R-:W1:Y:S04]  /*45b0*/  SHFL.IDX PT, R5, R5, 0x1, 0x1c1f ;  /* 0x003c1f0005057f89 */ /* 0x020e6800000e0000 */
[----:B--2---:R2:W3:Y:S02]  /*45c0*/  SHFL.IDX PT, R14, R4, 0x1, 0x1c1f ;  /* 0x003c1f00040e7f89 */ /* 0x0044e400000e0000 */
.L_x_5158:
[----:B------:R-:W-:Y:S01]  /*45d0*/  BSSY B0, `(.L_x_4839) ;  /* 0x0000036000007945 */ /* 0x000fe20003800000 */
[----:B-1----:R-:W-:-:S03]  /*45e0*/  IMAD.MOV.U32 R15, RZ, RZ, R5 ;  /* 0x000000ffff0f7224 */ /* 0x002fc600078e0005 */
[----:B------:R-:W-:Y:S05]  /*45f0*/  @!P1 BRA `(.L_x_4840) ;  /* 0x0000000000cc9947 */ /* 0x000fea0003800000 */
[----:B------:R-:W2:Y:S02]  /*4600*/  LDL.U8 R9, [R1+0x1d9] ;  /* 0x0001d90001097983 */ /* 0x000ea40000100000 */
[----:B--2---:R-:W-:-:S04]  /*4610*/  LOP3.LUT R4, R9, 0x1, RZ, 0xc0, !PT ;  /* 0x0000000109047812 */ /* 0x004fc800078ec0ff */
[----:B------:R-:W-:-:S13]  /*4620*/  ISETP.NE.U32.AND P1, PT, R4, 0x1, PT ;  /* 0x000000010400780c */ /* 0x000fda0003f25070 */
[----:B------:R-:W1:Y:S01]  /*4630*/  @!P1 LDS.128 R4, [R26+0x2000] ;  /* 0x002000001a049984 */ /* 0x000e620000000c00 */
[----:B---3--:R-:W-:-:S05]  /*4640*/  @!P1 IMAD.WIDE R10, R8, 0x2, R14 ;  /* 0x00000002080a9825 */ /* 0x008fca00078e020e */
[----:B-1----:R-:W-:Y:S04]  /*4650*/  @!P1 ST.E.128 desc[UR36][R10.64], R4 ;  /* 0x000000040a009985 */ /* 0x002fe8000c101d24 */
[----:B------:R-:W2:Y:S02]  /*4660*/  @!P1 LDL.U8 R9, [R1+0x1d9] ;  /* 0x0001d90001099983 */ /* 0x000ea40000100000 */
[----:B--2---:R-:W-:-:S13]  /*4670*/  LOP3.LUT P1, RZ, R9, 0x2, RZ, 0xc0, !PT ;  /* 0x0000000209ff7812 */ /* 0x004fda000782c0ff */
[----:B------:R-:W1:Y:S01]  /*4680*/  @P1 LDS.128 R4, [R27+0x2000] ;  /* 0x002000001b041984 */ /* 0x000e620000000c00 */
[----:B------:R-:W-:-:S05]  /*4690*/  @P1 VIADD R12, R8, 0x20 ;  /* 0x00000020080c1836 */ /* 0x000fca0000000000 */
[----:B------:R-:W-:-:S04]  /*46a0*/  @P1 SHF.R.S32.HI R13, RZ, 0x1f, R12 ;  /* 0x0000001fff0d1819 */ /* 0x000fc8000001140c */
[----:B------:R-:W-:-:S04]  /*46b0*/  @P1 LEA.HI R13, R13, R12, RZ, 0x3 ;  /* 0x0000000c0d0d1211 */ /* 0x000fc800078f18ff */
[----:B------:R-:W-:-:S05]  /*46c0*/  @P1 LOP3.LUT R13, R13, 0xfffffff8, RZ, 0xc0, !PT ;  /* 0xfffffff80d0d1812 */ /* 0x000fca00078ec0ff */
[----:B------:R-:W-:-:S05]  /*46d0*/  @P1 IMAD.WIDE R12, R13, 0x2, R14 ;  /* 0x000000020d0c1825 */ /* 0x000fca00078e020e */
[----:B-1----:R-:W-:Y:S04]  /*46e0*/  @P1 ST.E.128 desc[UR36][R12.64], R4 ;  /* 0x000000040c001985 */ /* 0x002fe8000c101d24 */
[----:B------:R-:W2:Y:S02]  /*46f0*/  @P1 LDL.U8 R9, [R1+0x1d9] ;  /* 0x0001d90001091983 */ /* 0x000ea40000100000 */
        /* <DEDUP_REMOVED lines=34> */
[----:B-1----:R1:W-:Y:S02]  /*4920*/  @P1 ST.E.128 desc[UR36][R8.64], R4 ;  /* 0x0000000408001985 */ /* 0x0023e4000c101d24 */
.L_x_4840:
[----:B------:R-:W-:Y:S05]  /*4930*/  BSYNC B0 ;  /* 0x0000000000007941 */ /* 0x000fea0003800000 */
.L_x_4839:
[----:B-12---:R-:W1:Y:S01]  /*4940*/  S2R R4, SR_TID.X ;  /* 0x0000000000047919 */ /* 0x006e620000002100 */
[----:B------:R-:W-:Y:S01]  /*4950*/  @!PT LDS RZ, [RZ] ;  /* 0x00000000fffff984 */ /* 0x000fe20000000800 */
[----:B------:R-:W-:Y:S01]  /*4960*/  @!PT LDS RZ, [RZ] ;  /* 0x00000000fffff984 */ /* 0x000fe20000000800 */
[----:B------:R-:W-:Y:S01]  /*4970*/  @!PT LDS RZ, [RZ] ;  /* 0x00000000fffff984 */ /* 0x000fe20000000800 */
[----:B------:R-:W-:Y:S01]  /*4980*/  @!PT LDS RZ, [RZ] ;  /* 0x00000000fffff984 */ /* 0x000fe20000000800 */
[----:B------:R2:W-:Y:S06]  /*4990*/  MEMBAR.ALL.CTA ;  /* 0x0000000000007992 */ /* 0x0005ec0000008000 */
[----:B--2---:R-:W2:Y:S01]  /*49a0*/  FENCE.VIEW.ASYNC.S ;  /* 0x00000000000073c6 */ /* 0x004ea20000000000 */
[----:B------:R-:W-:Y:S05]  /*49b0*/  WARPSYNC.ALL ;  /* 0x0000000000007948 */ /* 0x000fea0003800000 */
[----:B-1----:R-:W-:-:S04]  /*49c0*/  LOP3.LUT R4, R4, 0x7f, RZ, 0xc0, !PT ;  /* 0x0000007f04047812 */ /* 0x002fc800078ec0ff */
[----:B------:R-:W-:Y:S01]  /*49d0*/  ISETP.NE.AND P1, PT, R4, RZ, PT ;  /* 0x000000ff0400720c */ /* 0x000fe20003f25270 */
[----:B--2---:R1:W-:-:S12]  /*49e0*/  BAR.SYNC.DEFER_BLOCKING R72, 0x80 ;  /* 0x000200480000751d */ /* 0x0043d80000010000 */
[----:B------:R-:W-:-:S05]  /*49f0*/  @!P1 VIADD R28, R28, 0x308c0 ;  /* 0x000308c01c1c9836 */ /* 0x000fca0000000000 */
[----:B------:R-:W-:-:S04]  /*4a00*/  @!P1 PRMT R28, RZ, 0x654, R28 ;  /* 0x00000654ff1c9816 */ /* 0x000fc8000000001c */
[----:B------:R1:W-:Y:S01]  /*4a10*/  @!P1 SYNCS.ARRIVE.TRANS64.RED.A1T0 RZ, [R28+URZ], RZ ;  /* 0x000000ff1cff99a7 */ /* 0x0003e2000810043f */
[----:B------:R-:W2:Y:S01]  /*4a20*/  LDL R4, [R1+0x278] ;  /* 0x0002780001047983 */ /* 0x000ea20000100800 */
[----:B------:R-:W-:Y:S02]  /*4a30*/  VIADD R24, R24, 0x1 ;  /* 0x0000000118187836 */ /* 0x000fe40000000000 */
[----:B------:R-:W-:-:S03]  /*4a40*/  IMAD.MOV.U32 R6, RZ, RZ, RZ ;  /* 0x000000ffff067224 */ /* 0x000fc600078e00ff */
[----:B------:R-:W-:Y:S01]  /*4a50*/  ISETP.NE.AND P1, PT, R24, 0x2, PT ;  /* 0x000000021800780c */ /* 0x000fe20003f25270 */
[----:B------:R1:W-:-:S12]  /*4a60*/  STL [R1+0x270], R24 ;  /* 0x0002701801007387 */ /* 0x0003d80000100800 */
[----:B------:R-:W-:-:S05]  /*4a70*/  @!P1 LOP3.LUT R7, R25, 0x1, RZ, 0x3c, !PT ;  /* 0x0000000119079812 */ /* 0x000fca00078e3cff */
[----:B------:R1:W-:Y:S01]  /*4a80*/  @!P1 STL.64 [R1+0x270], R6 ;  /* 0x0002700601009387 */ /* 0x0003e20000100a00 */
[----:B------:R-:W-:Y:S01]  /*4a90*/  PLOP3.LUT P1, PT, PT, PT, PT, 0x8, 0x0 ;  /* 0x000000000000781c */ /* 0x000fe20003f2e170 */
[----:B--2---:R-:W-:-:S05]  /*4aa0*/  VIADD R4, R4, 0x1 ;  /* 0x0000000104047836 */ /* 0x004fca0000000000 */
[----:B------:R1:W-:Y:S01]  /*4ab0*/  STL [R1+0x278], R4 ;  /* 0x0002780401007387 */ /* 0x0003e20000100800 */
[----:B------:R-:W-:Y:S06]  /*4ac0*/  @P0 BRA `(.L_x_4841) ;  /* 0xfffffff000680947 */ /* 0x000fec000383ffff */
.L_x_4828:
[----:B------:R-:W2:Y:S01]  /*4ad0*/  LDC R0, c[0x0][0x448] ;  /* 0x00011200ff007b82 */ /* 0x000ea20000000800 */
[----:B------:R-:W-:Y:S02]  /*4ae0*/  R2UR UR4, R23 ;  /* 0x00000000170472ca */ /* 0x000fe400000e0000 */
[----:B------:R-:W-:-:S05]  /*4af0*/  IADD3 R5, R18, 0x1, -R17 ;  /* 0x0000000112057810 */ /* 0x000fca0007ffe811 */
[----:B-1----:R-:W1:Y:S06]  /*4b00*/  LDC.64 R6, c[0x0][0x9e0] ;  /* 0x00027800ff067b82 */ /* 0x002e6c0000000a00 */
[----:B------:R-:W-:Y:S01]  /*4b10*/  UIADD3 UR4, UR4, 0x7f, URZ ;  /* 0x0000007f04047890 */ /* 0x000fe2000fffe03f */
[----:B--2---:R-:W-:Y:S02]  /*4b20*/  ISETP.NE.AND P2, PT, R0, 0x1, PT ;  /* 0x000000010000780c */ /* 0x004fe40003f45270 */
[----:B-1----:R-:W-:-:S11]  /*4b30*/  ISETP.GE.AND P3, PT, R7, 0x1, PT ;  /* 0x000000010700780c */ /* 0x002fd60003f66270 */
[----:B------:R-:W1:Y:S08]  /*4b40*/  @P2 LDC R0, c[0x0][0x44c] ;  /* 0x00011300ff002b82 */ /* 0x000e700000000800 */
[----:B------:R-:W2:Y:S01]  /*4b50*/  @P2 LDC R3, c[0x0][0x450] ;  /* 0x00011400ff032b82 */ /* 0x000ea20000000800 */
[----:B-1----:R-:W-:-:S04]  /*4b60*/  @P2 IMAD.HI.U32 R2, R0, UR4, RZ ;  /* 0x0000000400022c27 */ /* 0x002fc8000f8e00ff */
[----:B------:R-:W-:Y:S01]  /*4b70*/  IMAD.U32 R0, RZ, RZ, UR4 ;  /* 0x00000004ff007e24 */ /* 0x000fe2000f8e00ff */
[----:B--2---:R-:W-:-:S05]  /*4b80*/  @P2 SHF.R.U32.HI R0, RZ, R3, R2 ;  /* 0x00000003ff002219 */ /* 0x004fca0000011602 */
[----:B------:R-:W-:Y:S01]  /*4b90*/  IMAD.IADD R3, R5, 0x1, R0 ;  /* 0x0000000105037824 */ /* 0x000fe200078e0200 */
[----:B------:R-:W-:Y:S06]  /*4ba0*/  @P1 BRA `(.L_x_4842) ;  /* 0x0000000000081947 */ /* 0x000fec0003800000 */
[----:B------:R-:W1:Y:S02]  /*4bb0*/  FENCE.VIEW.ASYNC.G ;  /* 0x00000000000073c6 */ /* 0x000e640000000100 */
[----:B-1----:R-:W-:Y:S06]  /*4bc0*/  BAR.ARV 0xc, 0x180 ;  /* 0x0306000000007b1d */ /* 0x002fec0000002000 */
.L_x_4842:
[----:B------:R-:W-:Y:S01]  /*4bd0*/  IMAD.IADD R0, R3, 0x1, R6 ;  /* 0x0000000103007824 */ /* 0x000fe200078e0206 */
[----:B------:R-:W-:Y:S06]  /*4be0*/  @!P3 BRA `(.L_x_4843) ;  /* 0x000000000040b947 */ /* 0x000fec0003800000 */
[C---:B------:R-:W-:Y:S01]  /*4bf0*/  ISETP.GT.AND P0, PT, R3.reuse, RZ, PT ;  /* 0x000000ff0300720c */ /* 0x040fe20003f04270 */
[----:B------:R-:W-:-:S12]  /*4c00*/  VIADD R2, R3, 0xffffffff ;  /* 0xffffffff03027836 */ /* 0x000fd80000000000 */
        /* <DEDUP_REMOVED lines=8> */
.L_x_4844:
[----:B------:R-:W-:-:S13]  /*4c90*/  ISETP.NE.AND P0, PT, R7, 0x1, PT ;  /* 0x000000010700780c */ /* 0x000fda0003f05270 */
[----:B------:R-:W1:Y:S02]  /*4ca0*/  @P0 LDC.64 R4, c[0x0][0x9e8] ;  /* 0x00027a00ff040b82 */ /* 0x000e640000000a00 */
[----:B-1----:R-:W-:-:S05]  /*4cb0*/  @P0 IMAD.HI.U32 R4, R2, R4, RZ ;  /* 0x0000000402040227 */ /* 0x002fca00078e00ff */
[----:B------:R-:W-:-:S07]  /*4cc0*/  @P0 SHF.R.U32.HI R2, RZ, R5, R4 ;  /* 0x00000005ff020219 */ /* 0x000fce0000011604 */
.L_x_4845:
[----:B------:R-:W-:-:S05]  /*4cd0*/  IMAD R3, R2, R7, R7 ;  /* 0x0000000702037224 */ /* 0x000fca00078e0207 */
[----:B------:R-:W-:-:S07]  /*4ce0*/  VIMNMX R0, R0, R3, PT ;  /* 0x0000000300007248 */ /* 0x000fce0003fe0100 */
.L_x_4843:
[----:B------:R-:W1:Y:S01]  /*4cf0*/  @P2 LDC R2, c[0x0][0x44c] ;  /* 0x00011300ff022b82 */ /* 0x000e620000000800 */
[----:B------:R-:W-:Y:S01]  /*4d00*/  R2UR UR4, R23 ;  /* 0x00000000170472ca */ /* 0x000fe200000e0000 */
[----:B------:R-:W-:-:S04]  /*4d10*/  VIADD R0, R0, 0x5f ;  /* 0x0000005f00007836 */ /* 0x000fc80000000000 */
[----:B------:R-:W-:Y:S02]  /*4d20*/  IMAD.HI R0, R0, 0x2aaaaaab, RZ ;  /* 0x2aaaaaab00007827 */ /* 0x000fe400078e02ff */
[----:B------:R-:W2:Y:S06]  /*4d30*/  @P2 LDC R4, c[0x0][0x450] ;  /* 0x00011400ff042b82 */ /* 0x000eac0000000800 */
[----:B-1----:R-:W-:-:S04]  /*4d40*/  @P2 IMAD.HI.U32 R3, R2, UR4, RZ ;  /* 0x0000000402032c27 */ /* 0x002fc8000f8e00ff */
[----:B------:R-:W-:Y:S01]  /*4d50*/  IMAD.U32 R2, RZ, RZ, UR4 ;  /* 0x00000004ff027e24 */ /* 0x000fe2000f8e00ff */
[----:B------:R-:W-:Y:S01]  /*4d60*/  ULDC UR4, c[0x0][0x9dc] ;  /* 0x0002770000047ab9 */ /* 0x000fe20000000800 */
[----:B--2---:R-:W-:Y:S02]  /*4d70*/  @P2 SHF.R.U32.HI R2, RZ, R4, R3 ;  /* 0x00000004ff022219 */ /* 0x004fe40000011603 */
[----:B------:R-:W-:-:S03]  /*4d80*/  SHF.R.U32.HI R3, RZ, 0x1f, R0 ;  /* 0x0000001fff037819 */ /* 0x000fc60000011600 */
[----:B------:R-:W-:Y:S01]  /*4d90*/  IMAD.IADD R2, R73, 0x1, R2 ;  /* 0x0000000149027824 */ /* 0x000fe200078e0202 */
[----:B------:R-:W-:-:S03]  /*4da0*/  LEA.HI.SX32 R0, R0, R3, 0x1c ;  /* 0x0000000300007211 */ /* 0x000fc600078fe2ff */
[----:B------:R-:W-:Y:S01]  /*4db0*/  VIADD R4, R2, -UR4 ;  /* 0x8000000402047c36 */ /* 0x000fe20008000000 */
[----:B------:R-:W-:-:S04]  /*4dc0*/  VIMNMX R69, R69, R0, PT ;  /* 0x0000000045457248 */ /* 0x000fc80003fe0100 */
[----:B------:R-:W-:Y:S01]  /*4dd0*/  R2UR UR4, R4 ;  /* 0x00000000040472ca */ /* 0x000fe200000e0000 */
[----:B------:R-:W-:-:S14]  /*4de0*/  @!P3 BRA `(.L_x_4846) ;  /* 0x000000000044b947 */ /* 0x000fdc0003800000 */
        /* <DEDUP_REMOVED lines=9> */
.L_x_4847:
[----:B------:R-:W-:-:S13]  /*4e80*/  ISETP.NE.AND P0, PT, R7, 0x1, PT ;  /* 0x000000010700780c */ /* 0x000fda0003f05270 */
[----:B------:R-:W1:Y:S02]  /*4e90*/  @P0 LDC.64 R4, c[0x0][0x9e8] ;  /* 0x00027a00ff040b82 */ /* 0x000e640000000a00 */
[----:B-1----:R-:W-:-:S05]  /*4ea0*/  @P0 IMAD.HI.U32 R0, R2, R4, RZ ;  /* 0x0000000402000227 */ /* 0x002fca00078e00ff */
[----:B------:R-:W-:-:S07]  /*4eb0*/  @P0 SHF.R.U32.HI R2, RZ, R5, R0 ;  /* 0x00000005ff020219 */ /* 0x000fce0000011600 */
.L_x_4848:
[----:B------:R-:W-:-:S05]  /*4ec0*/  IMAD R2, R2, R7, RZ ;  /* 0x0000000702027224 */ /* 0x000fca00078e02ff */
[----:B------:R-:W-:-:S13]  /*4ed0*/  R2UR UR5, R2 ;  /* 0x00000000020572ca */ /* 0x000fda00000e0000 */
[----:B------:R-:W-:-:S04]  /*4ee0*/  UISETP.LT.AND UP0, UPT, UR4, UR5, UPT ;  /* 0x000000050400728c */ /* 0x000fc8000bf01270 */
[----:B------:R-:W-:-:S12]  /*4ef0*/  USEL UR4, UR4, UR5, !UP0 ;  /* 0x0000000504047287 */ /* 0x000fd8000c000000 */
.L_x_4846:
[----:B------:R-:W-:Y:S01]  /*4f00*/  UIMAD.WIDE UR4, UR4, 0x2aaaaaab, URZ ;  /* 0x2aaaaaab040478a5 */ /* 0x000fe2000f8e023f */
[----:B------:R-:W-:-:S03]  /*4f10*/  R2UR UR9, R205 ;  /* 0x00000000cd0972ca */ /* 0x000fc600000e0000 */
[----:B------:R-:W-:-:S04]  /*4f20*/  USHF.R.U32.HI UR4, URZ, 0x1f, UR5 ;  /* 0x0000001f3f047899 */ /* 0x000fc80008011605 */
[----:B------:R-:W-:-:S04]  /*4f30*/  ULEA.HI.SX32 UR4, UR5, UR4, 0x1c ;  /* 0x0000000405047291 */ /* 0x000fc8000f8fe23f */
[----:B------:R-:W-:-:S04]  /*4f40*/  UISETP.LT.AND UP0, UPT, URZ, UR4, UPT ;  /* 0x000000043f00728c */ /* 0x000fc8000bf01270 */
[----:B------:R-:W-:-:S03]  /*4f50*/  USEL UR8, URZ, UR4, !UP0 ;  /* 0x000000043f087287 */ /* 0x000fc6000c000000 */
[----:B------:R-:W-:-:S03]  /*4f60*/  UMOV UR4, URZ ;  /* 0x0000003f00047c82 */ /* 0x000fc60008000000 */
[----:B------:R-:W-:-:S13]  /*4f70*/  ISETP.GT.AND P0, PT, R69, UR8, PT ;  /* 0x0000000845007c0c */ /* 0x000fda000bf04270 */
[----:B------:R-:W-:Y:S05]  /*4f80*/  @!P0 BRA `(.L_x_4849) ;  /* 0x0000000000948947 */ /* 0x000fea0003800000 */
[----:B------:R-:W1:Y:S01]  /*4f90*/  LDC R3, c[0x0][0x9f0] ;  /* 0x00027c00ff037b82 */ /* 0x000e620000000800 */
[----:B------:R-:W-:Y:S01]  /*4fa0*/  ISETP.NE.AND P0, PT, R200, RZ, PT ;  /* 0x000000ffc800720c */ /* 0x000fe20003f05270 */
[----:B------:R-:W-:-:S03]  /*4fb0*/  UMOV UR4, URZ ;  /* 0x0000003f00047c82 */ /* 0x000fc60008000000 */
[----:B-1----:R-:W-:-:S04]  /*4fc0*/  SEL R4, R200, R3, P0 ;  /* 0x00000003c8047207 */ /* 0x002fc80000000000 */
[-C--:B------:R-:W-:Y:S02]  /*4fd0*/  IABS R0, R4.reuse ;  /* 0x0000000400007213 */ /* 0x080fe40000000000 */
[----:B------:R-:W-:Y:S02]  /*4fe0*/  IABS R6, R4 ;  /* 0x0000000400067213 */ /* 0x000fe40000000000 */
[----:B------:R-:W-:Y:S02]  /*4ff0*/  R2UR UR10, R0 ;  /* 0x00000000000a72ca */ /* 0x000fe400000e0000 */
[----:B------:R-:W-:-:S05]  /*5000*/  IADD3 R0, R4, -0x1, R69 ;  /* 0xffffffff04007810 */ /* 0x000fca0007ffe045 */
[----:B------:R-:W-:-:S05]  /*5010*/  VIADD R0, R0, -UR8 ;  /* 0x8000000800007c36 */ /* 0x000fca0008000000 */
[----:B------:R-:W-:Y:S01]  /*5020*/  IABS R5, R0 ;  /* 0x0000000000057213 */ /* 0x000fe20000000000 */
[----:B------:R-:W1:Y:S01]  /*5030*/  I2F.RP R2, UR10 ;  /* 0x0000000a00027d06 */ /* 0x000e620008209400 */
[----:B------:R-:W-:Y:S02]  /*5040*/  LOP3.LUT R0, R0, R4, RZ, 0x3c, !PT ;  /* 0x0000000400007212 */ /* 0x000fe400078e3cff */
[----:B------:R-:W-:-:S05]  /*5050*/  R2UR UR7, R5 ;  /* 0x00000000050772ca */ /* 0x000fca00000e0000 */
[----:B-1----:R-:W1:Y:S02]  /*5060*/  MUFU.RCP R2, R2 ;  /* 0x0000000200027308 */ /* 0x002e640000001000 */
[----:B-1----:R-:W-:Y:S02]  /*5070*/  VIADD R3, R2, 0xffffffe ;  /* 0x0ffffffe02037836 */ /* 0x002fe40000000000 */
[----:B------:R-:W-:-:S04]  /*5080*/  IMAD.MOV R2, RZ, RZ, -R6 ;  /* 0x000000ffff027224 */ /* 0x000fc800078e0a06 */
[----:B------:R-:W1:Y:S02]  /*5090*/  F2I.FTZ.U32.TRUNC.NTZ R3, R3 ;  /* 0x0000000300037305 */ /* 0x000e64000021f000 */
[----:B-1----:R-:W-:-:S13]  /*50a0*/  R2UR UR5, R3 ;  /* 0x00000000030572ca */ /* 0x002fda00000e0000 */
[----:B------:R-:W-:-:S04]  /*50b0*/  UIADD3 UR6, URZ, -UR5, URZ ;  /* 0x800000053f067290 */ /* 0x000fc8000fffe03f */
[----:B------:R-:W-:-:S04]  /*50c0*/  UIMAD UR6, UR6, UR10, URZ ;  /* 0x0000000a060672a4 */ /* 0x000fc8000f8e023f */
[----:B------:R-:W-:-:S03]  /*50d0*/  UIMAD.WIDE.U32 UR4, UR5, UR6, UR4 ;  /* 0x00000006050472a5 */ /* 0x000fc6000f8e0004 */
[----:B------:R-:W-:Y:S01]  /*50e0*/  R2UR UR6, R2 ;  /* 0x00000000020672ca */ /* 0x000fe200000e0000 */
[----:B------:R-:W-:-:S12]  /*50f0*/  UIMAD.WIDE.U32 UR4, UR5, UR7, URZ ;  /* 0x00000007050472a5 */ /* 0x000fd8000f8e003f */
[----:B------:R-:W-:Y:S01]  /*5100*/  UIMAD UR4, UR5, UR6, UR7 ;  /* 0x00000006050472a4 */ /* 0x000fe2000f8e0207 */
[----:B------:R-:W-:Y:S02]  /*5110*/  R2UR UR6, R0 ;  /* 0x00000000000672ca */ /* 0x000fe400000e0000 */
[----:B------:R-:W-:Y:S01]  /*5120*/  R2UR UR7, R4 ;  /* 0x00000000040772ca */ /* 0x000fe200000e0000 */
[----:B------:R-:W-:-:S11]  /*5130*/  UISETP.GT.U32.AND UP1, UPT, UR10, UR4, UPT ;  /* 0x000000040a00728c */ /* 0x000fd6000bf24070 */
[----:B------:R-:W-:Y:S02]  /*5140*/  @!UP1 UIADD3 UR4, UR4, -UR10, URZ ;  /* 0x8000000a04049290 */ /* 0x000fe4000fffe03f */
[----:B------:R-:W-:Y:S02]  /*5150*/  @!UP1 UIADD3 UR5, UR5, 0x1, URZ ;  /* 0x0000000105059890 */ /* 0x000fe4000fffe03f */
[----:B------:R-:W-:Y:S02]  /*5160*/  UISETP.GE.U32.AND UP0, UPT, UR4, UR10, UPT ;  /* 0x0000000a0400728c */ /* 0x000fe4000bf06070 */
[----:B------:R-:W-:Y:S01]  /*5170*/  UISETP.GE.AND UP1, UPT, UR6, URZ, UPT ;  /* 0x0000003f0600728c */ /* 0x000fe2000bf26270 */
[----:B------:R-:W-:-:S08]  /*5180*/  R2UR UR6, R4 ;  /* 0x00000000040672ca */ /* 0x000fd000000e0000 */
[----:B------:R-:W-:Y:S02]  /*5190*/  @UP0 UIADD3 UR5, UR5, 0x1, URZ ;  /* 0x0000000105050890 */ /* 0x000fe4000fffe03f */
[----:B------:R-:W-:-:S05]  /*51a0*/  UISETP.NE.AND UP0, UPT, UR7, URZ, UPT ;  /* 0x0000003f0700728c */ /* 0x000fca000bf05270 */
[----:B------:R-:W-:Y:S02]  /*51b0*/  UMOV UR4, UR5 ;  /* 0x0000000500047c82 */ /* 0x000fe40008000000 */
[----:B------:R-:W-:-:S04]  /*51c0*/  @!UP1 UIADD3 UR4, -UR4, URZ, URZ ;  /* 0x0000003f04049290 */ /* 0x000fc8000fffe13f */
[----:B------:R-:W-:-:S12]  /*51d0*/  @!UP0 ULOP3.LUT UR4, URZ, UR6, URZ, 0x33, !UPT ;  /* 0x000000063f048292 */ /* 0x000fd8000f8e333f */
.L_x_4849:
        /* <DEDUP_REMOVED lines=57> */
[----:B------:R-:W2:Y:S01]  /*5570*/  LDL R0, [R1+0x2e4] ;  /* 0x0002e40001007983 */ /* 0x000ea20000100800 */
[----:B------:R-:W-:-:S13]  /*5580*/  R2UR UR6, R206 ;  /* 0x00000000ce0672ca */ /* 0x000fda00000e0000 */
[----:B------:R-:W-:-:S06]  /*5590*/  ULOP3.LUT UP0, URZ, UR6, 0x1bf, URZ, 0xc0, !UPT ;  /* 0x000001bf063f7892 */ /* 0x000fcc000f80c03f */
[----:B------:R-:W-:Y:S01]  /*55a0*/  PLOP3.LUT P0, PT, PT, PT, UP0, 0x80, 0x0 ;  /* 0x000000000000781c */ /* 0x000fe20003f0f008 */
[----:B--2---:R-:W1:Y:S02]  /*55b0*/  SHFL.IDX PT, R0, R0, RZ, 0x1f ;  /* 0x00001fff00007589 */ /* 0x004e6400000e0000 */
[----:B-1----:R-:W-:-:S13]  /*55c0*/  R2UR UR4, R0 ;  /* 0x00000000000472ca */ /* 0x002fda00000e0000 */
        /* <DEDUP_REMOVED lines=11> */
[----:B------:R1:W2:Y:S01]  /*5680*/  LDC.64 R2, c[0x4][R0] ;  /* 0x0100000000027b82 */ /* 0x0002a20000000a00 */
        /* <DEDUP_REMOVED lines=8> */
[----:B-1----:R-:W-:-:S07]  /*5710*/  IMAD.MOV.U32 R13, RZ, RZ, RZ ;  /* 0x000000ffff0d7224 */ /* 0x002fce00078e00ff */
[----:B------:R-:W-:-:S07]  /*5720*/  LEPC R20, `(.L_x_4851) ;  /* 0x000000001014794e */ /* 0x000fce0000000000 */
[----:B0-23--:R-:W-:Y:S05]  /*5730*/  CALL.ABS.NOINC R2 ;  /* 0x0000000002007343 */ /* 0x00dfea0003c00000 */
.L_x_4851:
[----:B------:R-:W-:Y:S02]  /*5740*/  ULDC UR4, c[0x0][0x3f4] ;  /* 0x0000fd0000047ab9 */ /* 0x000fe40000000800 */
[----:B------:R-:W-:-:S13]  /*5750*/  ISETP.LT.AND P0, PT, RZ, UR4, PT ;  /* 0x00000004ff007c0c */ /* 0x000fda000bf01270 */
[----:B------:R-:W-:Y:S05]  /*5760*/  @P0 BRA `(.L_x_4852) ;  /* 0x0000000000440947 */ /* 0x000fea0003800000 */
[----:B------:R-:W-:Y:S01]  /*5770*/  R2UR UR5, R228 ;  /* 0x00000000e40572ca */ /* 0x000fe200000e0000 */
[----:B------:R-:W-:-:S12]  /*5780*/  IMAD.U32 R3, RZ, RZ, UR39 ;  /* 0x00000027ff037e24 */ /* 0x000fd8000f8e00ff */
[----:B------:R-:W-:-:S04]  /*5790*/  ULEA.HI UR4, UR5, UR5, URZ, 0x1 ;  /* 0x0000000505047291 */ /* 0x000fc8000f8f083f */
[----:B------:R-:W-:-:S04]  /*57a0*/  ULOP3.LUT UR4, UR4, 0xfffffffe, URZ, 0xc0, !UPT ;  /* 0xfffffffe04047892 */ /* 0x000fc8000f8ec03f */
[----:B------:R-:W-:-:S06]  /*57b0*/  UIADD3 UR4, UR5, -UR4, URZ ;  /* 0x8000000405047290 */ /* 0x000fcc000fffe03f */
[----:B------:R-:W-:-:S05]  /*57c0*/  IMAD.U32 R0, RZ, RZ, UR4 ;  /* 0x00000004ff007e24 */ /* 0x000fca000f8e00ff */
[----:B------:R-:W-:-:S04]  /*57d0*/  SHF.L.U32 R0, R0, 0x1f, RZ ;  /* 0x0000001f00007819 */ /* 0x000fc800000006ff */
[----:B------:R1:W2:Y:S03]  /*57e0*/  SYNCS.PHASECHK.TRANS64.TRYWAIT P0, [R3+URZ+0x30800], R0 ;  /* 0x03080000030075a7 */ /* 0x0002a6000800017f */
[----:B--2---:R-:W-:Y:S05]  /*57f0*/  @!P0 NANOSLEEP.SYNCS 0x989680 ;  /* 0x009896800000895d */ /* 0x004fea0003900000 */
[----:B------:R-:W2:Y:S02]  /*5800*/  @!P0 SYNCS.PHASECHK.TRANS64 P0, [R3+URZ+0x30800], R0 ;  /* 0x03080000030085a7 */ /* 0x000ea4000800007f */
[----:B--2---:R-:W-:Y:S05]  /*5810*/  @P0 BRA `(.L_x_4853) ;  /* 0x0000007800700947 */ /* 0x004fea0003800000 */
.L_x_4854:
[----:B-1----:R-:W-:-:S04]  /*5820*/  IMAD.U32 R3, RZ, RZ, UR39 ;  /* 0x00000027ff037e24 */ /* 0x002fc8000f8e00ff */
[----:B------:R1:W2:Y:S03]  /*5830*/  SYNCS.PHASECHK.TRANS64.TRYWAIT P0, [R3+URZ+0x30800], R0 ;  /* 0x03080000030075a7 */ /* 0x0002a6000800017f */
[----:B--2---:R-:W-:Y:S05]  /*5840*/  @!P0 NANOSLEEP.SYNCS 0x989680 ;  /* 0x009896800000895d */ /* 0x004fea0003900000 */
[----:B------:R-:W2:Y:S02]  /*5850*/  @!P0 SYNCS.PHASECHK.TRANS64 P0, [R3+URZ+0x30800], R0 ;  /* 0x03080000030085a7 */ /* 0x000ea4000800007f */
[----:B--2---:R-:W-:Y:S05]  /*5860*/  @!P0 BRA `(.L_x_4854) ;  /* 0xfffffffc00ec8947 */ /* 0x004fea000383ffff */
[----:B------:R-:W-:Y:S05]  /*5870*/  BRA `(.L_x_4853) ;  /* 0x0000007800587947 */ /* 0x000fea0003800000 */
.L_x_4852:
[----:B------:R-:W-:Y:S01]  /*5880*/  R2UR UR5, R206 ;  /* 0x00000000ce0572ca */ /* 0x000fe200000e0000 */
[----:B------:R-:W-:Y:S01]  /*5890*/  USHF.R.S32.HI UR4, URZ, 0x1f, UR41 ;  /* 0x0000001f3f047899 */ /* 0x000fe20008011429 */
[----:B------:R-:W-:Y:S01]  /*58a0*/  ULDC.64 UR6, c[0x0][0x3f8] ;  /* 0x0000fe0000067ab9 */ /* 0x000fe20000000a00 */
[----:B------:R-:W-:Y:S01]  /*58b0*/  ULDC.64 UR8, c[0x0][0x408] ;  /* 0x0001020000087ab9 */ /* 0x000fe20000000a00 */
[----:B------:R-:W-:Y:S02]  /*58c0*/  IMAD.U32 R26, RZ, RZ, UR6 ;  /* 0x00000006ff1a7e24 */ /* 0x000fe4000f8e00ff */
[----:B------:R-:W-:Y:S02]  /*58d0*/  IMAD.U32 R24, RZ, RZ, UR8 ;  /* 0x00000008ff187e24 */ /* 0x000fe4000f8e00ff */
[----:B------:R-:W-:-:S05]  /*58e0*/  IMAD.WIDE.U32 R26, R26, UR41, RZ ;  /* 0x000000291a1a7c25 */ /* 0x000fca000f8e00ff */
[----:B------:R-:W-:Y:S01]  /*58f0*/  ULOP3.LUT UP0, URZ, UR5, 0x3ff, URZ, 0xc0, !UPT ;  /* 0x000003ff053f7892 */ /* 0x000fe2000f80c03f */
[----:B------:R-:W-:Y:S01]  /*5900*/  IMAD.WIDE.U32 R24, R24, UR41, RZ ;  /* 0x0000002918187c25 */ /* 0x000fe2000f8e00ff */
[----:B------:R-:W-:Y:S02]  /*5910*/  UIMAD UR5, UR4, UR6, URZ ;  /* 0x00000006040572a4 */ /* 0x000fe4000f8e023f */
[----:B------:R-:W-:Y:S02]  /*5920*/  UIMAD UR4, UR4, UR8, URZ ;  /* 0x00000008040472a4 */ /* 0x000fe4000f8e023f */
[----:B------:R-:W-:Y:S01]  /*5930*/  PLOP3.LUT P0, PT, PT, PT, UP0, 0x80, 0x0 ;  /* 0x000000000000781c */ /* 0x000fe20003f0f008 */
[----:B------:R-:W-:Y:S02]  /*5940*/  UIMAD UR5, UR41, UR7, UR5 ;  /* 0x00000007290572a4 */ /* 0x000fe4000f8e0205 */
[----:B------:R-:W-:-:S04]  /*5950*/  UIMAD UR4, UR41, UR9, UR4 ;  /* 0x00000009290472a4 */ /* 0x000fc8000f8e0204 */
[----:B------:R-:W-:Y:S02]  /*5960*/  VIADD R29, R27, UR5 ;  /* 0x000000051b1d7c36 */ /* 0x000fe40008000000 */
[----:B------:R-:W-:-:S04]  /*5970*/  VIADD R31, R25, UR4 ;  /* 0x00000004191f7c36 */ /* 0x000fc80008000000 */
[----:B------:R-:W-:Y:S05]  /*5980*/  @!P0 BRA `(.L_x_4855) ;  /* 0x0000000000408947 */ /* 0x000fea0003800000 */
        /* <DEDUP_REMOVED lines=16> */
.L_x_4855:
[----:B------:R-:W-:Y:S01]  /*5a90*/  ULDC.U8 UR4, c[0x0][0x410] ;  /* 0x0001040000047ab9 */ /* 0x000fe20000000000 */
[----:B------:R-:W-:Y:S01]  /*5aa0*/  R2UR UR5, R23 ;  /* 0x00000000170572ca */ /* 0x000fe200000e0000 */
[----:B------:R-:W-:Y:S01]  /*5ab0*/  IMAD.SHL.U32 R71, R229, 0x40, RZ ;  /* 0x00000040e5477824 */ /* 0x000fe200078e00ff */
[----:B------:R-:W-:Y:S01]  /*5ac0*/  ISETP.NE.AND P0, PT, RZ, UR4, PT ;  /* 0x00000004ff007c0c */ /* 0x000fe2000bf05270 */
[----:B------:R-:W-:Y:S01]  /*5ad0*/  IMAD.SHL.U32 R75, R201, 0x4, RZ ;  /* 0x00000004c94b7824 */ /* 0x000fe200078e00ff */
[----:B------:R-:W-:Y:S02]  /*5ae0*/  BSSY B0, `(.L_x_4856) ;  /* 0x0000767000007945 */ /* 0x000fe40003800000 */
[----:B------:R-:W-:Y:S01]  /*5af0*/  LOP3.LUT R71, R71, 0x1c0, RZ, 0xc0, !PT ;  /* 0x000001c047477812 */ /* 0x000fe200078ec0ff */
[C---:B------:R-:W-:Y:S02]  /*5b00*/  VIADD R80, R75.reuse, 0x40 ;  /* 0x000000404b507836 */ /* 0x040fe40000000000 */
[----:B------:R-:W-:Y:S01]  /*5b10*/  VIADD R78, R75, 0x20 ;  /* 0x000000204b4e7836 */ /* 0x000fe20000000000 */
[----:B------:R-:W-:-:S03]  /*5b20*/  SHF.R.U32.HI R70, RZ, 0x3, R71 ;  /* 0x00000003ff467819 */ /* 0x000fc60000011647 */
[----:B------:R-:W-:Y:S02]  /*5b30*/  VIADD R10, R195, UR5 ;  /* 0x00000005c30a7c36 */ /* 0x000fe40008000000 */
[----:B------:R-:W-:Y:S05]  /*5b40*/  @!P0 BRA `(.L_x_4857) ;  /* 0x0000003800848947 */ /* 0x000fea0003800000 */
[----:B------:R-:W1:Y:S01]  /*5b50*/  LDC R20, c[0x0][0x448] ;  /* 0x00011200ff147b82 */ /* 0x000e620000000800 */
[----:B------:R-:W-:Y:S01]  /*5b60*/  IMAD R5, R201, 0x40, R10 ;  /* 0x00000040c9057824 */ /* 0x000fe200078e020a */
[----:B------:R-:W-:Y:S01]  /*5b70*/  ULDC.64 UR4, c[0x0][0x3f8] ;  /* 0x0000fe0000047ab9 */ /* 0x000fe20000000a00 */
[----:B------:R-:W-:Y:S01]  /*5b80*/  ULDC.64 UR6, c[0x0][0x408] ;  /* 0x0001020000067ab9 */ /* 0x000fe20000000a00 */
[----:B------:R-:W-:Y:S01]  /*5b90*/  IMAD.MOV.U32 R2, RZ, RZ, R26 ;  /* 0x000000ffff027224 */ /* 0x000fe200078e001a */
[----:B------:R-:W-:Y:S01]  /*5ba0*/  SHF.R.S32.HI R61, RZ, 0x1f, R80 ;  /* 0x0000001fff3d7819 */ /* 0x000fe20000011450 */
[----:B------:R-:W-:Y:S01]  /*5bb0*/  IMAD.MOV.U32 R8, RZ, RZ, R24 ;  /* 0x000000ffff087224 */ /* 0x000fe200078e0018 */
[----:B------:R-:W-:Y:S01]  /*5bc0*/  SHF.R.S32.HI R63, RZ, 0x1f, R78 ;  /* 0x0000001fff3f7819 */ /* 0x000fe2000001144e */
[----:B------:R-:W-:Y:S02]  /*5bd0*/  IMAD.MOV.U32 R9, RZ, RZ, R31 ;  /* 0x000000ffff097224 */ /* 0x000fe400078e001f */
[----:B------:R-:W-:-:S02]  /*5be0*/  VIADD R77, R75, 0x30 ;  /* 0x000000304b4d7836 */ /* 0x000fc40000000000 */
[C---:B------:R-:W-:Y:S02]  /*5bf0*/  VIADD R76, R75.reuse, 0x10 ;  /* 0x000000104b4c7836 */ /* 0x040fe40000000000 */
[----:B------:R-:W-:Y:S01]  /*5c00*/  VIADD R74, R75, 0x50 ;  /* 0x000000504b4a7836 */ /* 0x000fe20000000000 */
[----:B------:R-:W-:Y:S02]  /*5c10*/  SHF.R.S32.HI R60, RZ, 0x1f, R77 ;  /* 0x0000001fff3c7819 */ /* 0x000fe4000001144d */
[----:B------:R-:W-:Y:S02]  /*5c20*/  SHF.R.S32.HI R65, RZ, 0x1f, R76 ;  /* 0x0000001fff417819 */ /* 0x000fe4000001144c */
[----:B-1----:R-:W-:-:S13]  /*5c30*/  ISETP.NE.AND P0, PT, R20, 0x1, PT ;  /* 0x000000011400780c */ /* 0x002fda0003f05270 */
[----:B------:R-:W1:Y:S08]  /*5c40*/  @P0 LDC R0, c[0x0][0x44c] ;  /* 0x00011300ff000b82 */ /* 0x000e700000000800 */
[----:B------:R-:W2:Y:S01]  /*5c50*/  @P0 LDC R3, c[0x0][0x450] ;  /* 0x00011400ff030b82 */ /* 0x000ea20000000800 */
[----:B-1----:R-:W-:-:S05]  /*5c60*/  @P0 IMAD.HI.U32 R0, R5, R0, RZ ;  /* 0x0000000005000227 */ /* 0x002fca00078e00ff */
[----:B--2---:R-:W-:Y:S01]  /*5c70*/  @P0 SHF.R.U32.HI R5, RZ, R3, R0 ;  /* 0x00000003ff050219 */ /* 0x004fe20000011600 */
[----:B------:R-:W-:-:S03]  /*5c80*/  IMAD.MOV.U32 R3, RZ, RZ, R29 ;  /* 0x000000ffff037224 */ /* 0x000fc600078e001d */
        /* <DEDUP_REMOVED lines=17> */
[----:B------:R1:W2:Y:S04]  /*5da0*/  SHFL.IDX PT, R3, R0, RZ, 0x1c1f ;  /* 0x001c1fff00037589 */ /* 0x0002a800000e0000 */
[----:B------:R1:W4:Y:S04]  /*5db0*/  SHFL.IDX PT, R2, R4, RZ, 0x1c1f ;  /* 0x001c1fff04027589 */ /* 0x00032800000e0000 */
[----:B------:R1:W0:Y:S04]  /*5dc0*/  SHFL.IDX PT, R5, R7, RZ, 0x1c1f ;  /* 0x001c1fff07057589 */ /* 0x00022800000e0000 */
[----:B---3--:R1:W3:Y:S02]  /*5dd0*/  SHFL.IDX PT, R14, R6, RZ, 0x1c1f ;  /* 0x001c1fff060e7589 */ /* 0x0082e400000e0000 */
.L_x_5163:
        /* <DEDUP_REMOVED lines=16> */
[----:B------:R-:W-:Y:S01]  /*5ee0*/  ULDC UR4, c[0x0][0x3f4] ;  /* 0x0000fd0000047ab9 */ /* 0x000fe20000000800 */
[----:B------:R-:W-:Y:S02]  /*5ef0*/  CS2R R56, SRZ ;  /* 0x0000000000387805 */ /* 0x000fe4000001ff00 */
[----:B------:R-:W-:Y:S02]  /*5f00*/  ISETP.GE.AND P3, PT, R76, UR4, PT ;  /* 0x000000044c007c0c */ /* 0x000fe4000bf66270 */
[----:B------:R-:W-:Y:S02]  /*5f10*/  ISETP.GE.AND P2, PT, R78, UR4, PT ;  /* 0x000000044e007c0c */ /* 0x000fe4000bf46270 */
[----:B------:R-:W-:Y:S02]  /*5f20*/  ISETP.GE.AND P1, PT, R77, UR4, PT ;  /* 0x000000044d007c0c */ /* 0x000fe4000bf26270 */
[----:B------:R-:W-:Y:S02]  /*5f30*/  ISETP.GE.AND P0, PT, R80, UR4, PT ;  /* 0x0000000450007c0c */ /* 0x000fe4000bf06270 */
[----:B------:R-:W-:-:S05]  /*5f40*/  ISETP.GE.AND P4, PT, R75, UR4, PT ;  /* 0x000000044b007c0c */ /* 0x000fca000bf86270 */
[C---:B------:R-:W-:Y:S01]  /*5f50*/  @!P3 IMAD.SHL.U32 R31, R76.reuse, 0x2, RZ ;  /* 0x000000024c1fb824 */ /* 0x040fe200078e00ff */
[----:B------:R-:W-:Y:S01]  /*5f60*/  @!P3 SHF.L.U64.HI R24, R76, 0x1, R65 ;  /* 0x000000014c18b819 */ /* 0x000fe20000010241 */
[C---:B------:R-:W-:Y:S01]  /*5f70*/  @!P2 IMAD.SHL.U32 R27, R78.reuse, 0x2, RZ ;  /* 0x000000024e1ba824 */ /* 0x040fe200078e00ff */
[----:B------:R-:W-:Y:S01]  /*5f80*/  @!P2 SHF.L.U64.HI R20, R78, 0x1, R63 ;  /* 0x000000014e14a819 */ /* 0x000fe2000001023f */
[C---:B------:R-:W-:Y:S01]  /*5f90*/  @!P1 IMAD.SHL.U32 R21, R77.reuse, 0x2, RZ ;  /* 0x000000024d159824 */ /* 0x040fe200078e00ff */
[-C--:B----4-:R-:W-:Y:S02]  /*5fa0*/  @!P3 IADD3 R32, P6, R2, R31.reuse, RZ ;  /* 0x0000001f0220b210 */ /* 0x090fe40007fde0ff */
[----:B---3--:R-:W-:Y:S02]  /*5fb0*/  @!P3 IADD3 R30, P5, R14, R31, RZ ;  /* 0x0000001f0e1eb210 */ /* 0x008fe40007fbe0ff */
[----:B------:R-:W-:Y:S01]  /*5fc0*/  @!P1 SHF.L.U64.HI R12, R77, 0x1, R60 ;  /* 0x000000014d0c9819 */ /* 0x000fe2000001023c */
[--C-:B--2---:R-:W-:Y:S01]  /*5fd0*/  @!P3 IMAD.X R33, R3, 0x1, R24.reuse, P6 ;  /* 0x000000010321b824 */ /* 0x104fe200030e0618 */
[-C--:B------:R-:W-:Y:S01]  /*5fe0*/  @!P2 IADD3 R28, P6, R2, R27.reuse, RZ ;  /* 0x0000001b021ca210 */ /* 0x080fe20007fde0ff */
[----:B0-----:R-:W-:Y:S01]  /*5ff0*/  @!P3 IMAD.X R31, R5, 0x1, R24, P5 ;  /* 0x00000001051fb824 */ /* 0x001fe200028e0618 */
[----:B------:R-:W-:Y:S01]  /*6000*/  @!P2 IADD3 R26, P5, R14, R27, RZ ;  /* 0x0000001b0e1aa210 */ /* 0x000fe20007fbe0ff */
[----:B------:R-:W-:-:S02]  /*6010*/  @!P0 IMAD.SHL.U32 R11, R80, 0x2, RZ ;  /* 0x00000002500b8824 */ /* 0x000fc400078e00ff */
[--C-:B------:R-:W-:Y:S01]  /*6020*/  @!P2 IMAD.X R29, R3, 0x1, R20.reuse, P6 ;  /* 0x00000001031da824 */ /* 0x100fe200030e0614 */
[----:B------:R-:W-:Y:S01]  /*6030*/  @!P1 IADD3 R24, P6, R2, R21, RZ ;  /* 0x0000001502189210 */ /* 0x000fe20007fde0ff */
[----:B------:R-:W-:Y:S01]  /*6040*/  @!P2 IMAD.X R27, R5, 0x1, R20, P5 ;  /* 0x00000001051ba824 */ /* 0x000fe200028e0614 */
[----:B------:R-:W-:Y:S01]  /*6050*/  ISETP.GE.AND P5, PT, R74, UR4, PT ;  /* 0x000000044a007c0c */ /* 0x000fe2000bfa6270 */
[----:B------:R-:W-:-:S04]  /*6060*/  @!P4 IMAD.WIDE R8, R75, 0x2, R2 ;  /* 0x000000024b08c825 */ /* 0x000fc800078e0202 */
[--C-:B------:R-:W-:Y:S01]  /*6070*/  @!P1 IMAD.X R25, R3, 0x1, R12.reuse, P6 ;  /* 0x0000000103199824 */ /* 0x100fe200030e060c */
[----:B------:R-:W-:Y:S02]  /*6080*/  @!P1 IADD3 R20, P6, R14, R21, RZ ;  /* 0x000000150e149210 */ /* 0x000fe40007fde0ff */
[----:B------:R-:W-:Y:S01]  /*6090*/  @!P0 SHF.L.U64.HI R38, R80, 0x1, R61 ;  /* 0x0000000150268819 */ /* 0x000fe2000001023d */
[----:B------:R-:W-:Y:S01]  /*60a0*/  @!P4 IMAD.MOV.U32 R15, RZ, RZ, R5 ;  /* 0x000000ffff0fc224 */ /* 0x000fe200078e0005 */
[----:B------:R0:W5:Y:S01]  /*60b0*/  @!P4 LD.E.64 R56, desc[UR36][R8.64] ;  /* 0x000000240838c980 */ /* 0x000162000c101b00 */
[----:B------:R-:W-:Y:S01]  /*60c0*/  @!P1 IMAD.X R21, R5, 0x1, R12, P6 ;  /* 0x0000000105159824 */ /* 0x000fe200030e060c */
[----:B------:R-:W-:Y:S02]  /*60d0*/  @!P0 IADD3 R12, P6, R2, R11, RZ ;  /* 0x0000000b020c8210 */ /* 0x000fe40007fde0ff */
[----:B------:R-:W-:Y:S01]  /*60e0*/  CS2R R58, SRZ ;  /* 0x00000000003a7805 */ /* 0x000fe2000001ff00 */
[----:B------:R-:W-:-:S04]  /*60f0*/  @!P4 IMAD.WIDE R34, R75, 0x2, R14 ;  /* 0x000000024b22c825 */ /* 0x000fc800078e020e */
[----:B------:R-:W-:Y:S01]  /*6100*/  @!P0 IMAD.X R13, R3, 0x1, R38, P6 ;  /* 0x00000001030d8824 */ /* 0x000fe200030e0626 */
[----:B------:R-:W-:Y:S02]  /*6110*/  CS2R R52, SRZ ;  /* 0x0000000000347805 */ /* 0x000fe4000001ff00 */
[----:B0-----:R-:W-:Y:S01]  /*6120*/  SHF.R.S32.HI R9, RZ, 0x1f, R74 ;  /* 0x0000001fff097819 */ /* 0x001fe2000001144a */
[----:B------:R-:W-:Y:S01]  /*6130*/  @!P5 IMAD.SHL.U32 R15, R74, 0x2, RZ ;  /* 0x000000024a0fd824 */ /* 0x000fe200078e00ff */
[----:B------:R-:W-:Y:S01]  /*6140*/  @!P0 IADD3 R8, P6, R14, R11, RZ ;  /* 0x0000000b0e088210 */ /* 0x000fe20007fde0ff */
[----:B------:R0:W5:Y:S01]  /*6150*/  @!P4 LD.E.64 R58, desc[UR36][R34.64] ;  /* 0x00000024223ac980 */ /* 0x000162000c101b00 */
[----:B------:R-:W-:Y:S02]  /*6160*/  @!P5 SHF.L.U64.HI R36, R74, 0x1, R9 ;  /* 0x000000014a24d819 */ /* 0x000fe40000010209 */
[----:B------:R-:W-:Y:S02]  /*6170*/  CS2R R54, SRZ ;  /* 0x0000000000367805 */ /* 0x000fe4000001ff00 */
[-C--:B------:R-:W-:Y:S01]  /*6180*/  @!P5 IADD3 R2, P4, R2, R15.reuse, RZ ;  /* 0x0000000f0202d210 */ /* 0x080fe20007f9e0ff */
[----:B------:R-:W-:Y:S01]  /*6190*/  @!P0 IMAD.X R9, R5, 0x1, R38, P6 ;  /* 0x0000000105098824 */ /* 0x000fe200030e0626 */
[----:B------:R-:W-:Y:S01]  /*61a0*/  @!P5 IADD3 R14, P6, R14, R15, RZ ;  /* 0x0000000f0e0ed210 */ /* 0x000fe20007fde0ff */
[----:B------:R2:W5:Y:S01]  /*61b0*/  @!P3 LD.E.64 R52, desc[UR36][R32.64] ;  /* 0x000000242034b980 */ /* 0x000562000c101b00 */
[----:B------:R-:W-:-:S02]  /*61c0*/  CS2R R50, SRZ ;  /* 0x0000000000327805 */ /* 0x000fc4000001ff00 */
[----:B------:R-:W-:Y:S02]  /*61d0*/  CS2R R48, SRZ ;  /* 0x0000000000307805 */ /* 0x000fe4000001ff00 */
[----:B------:R-:W-:Y:S02]  /*61e0*/  CS2R R46, SRZ ;  /* 0x00000000002e7805 */ /* 0x000fe4000001ff00 */
[----:B------:R-:W-:Y:S02]  /*61f0*/  CS2R R44, SRZ ;  /* 0x00000000002c7805 */ /* 0x000fe4000001ff00 */
[----:B------:R-:W-:Y:S02]  /*6200*/  CS2R R40, SRZ ;  /* 0x0000000000287805 */ /* 0x000fe4000001ff00 */
[----:B------:R-:W-:Y:S02]  /*6210*/  CS2R R42, SRZ ;  /* 0x00000000002a7805 */ /* 0x000fe4000001ff00 */
[----:B0-----:R-:W-:Y:S01]  /*6220*/  CS2R R34, SRZ ;  /* 0x0000000000227805 */ /* 0x001fe2000001ff00 */
[--C-:B------:R-:W-:Y:S01]  /*6230*/  @!P5 IMAD.X R3, R3, 0x1, R36.reuse, P4 ;  /* 0x000000010303d824 */ /* 0x100fe200020e0624 */
[----:B------:R0:W5:Y:S01]  /*6240*/  @!P3 LD.E.64 R54, desc[UR36][R30.64] ;  /* 0x000000241e36b980 */ /* 0x000162000c101b00 */
[----:B--2---:R-:W-:Y:S01]  /*6250*/  CS2R R32, SRZ ;  /* 0x0000000000207805 */ /* 0x004fe2000001ff00 */
[----:B------:R-:W-:-:S02]  /*6260*/  @!P5 IMAD.X R15, R5, 0x1, R36, P6 ;  /* 0x00000001050fd824 */ /* 0x000fc400030e0624 */
[----:B------:R0:W5:Y:S04]  /*6270*/  @!P2 LD.E.64 R50, desc[UR36][R28.64] ;  /* 0x000000241c32a980 */ /* 0x000168000c101b00 */
[----:B------:R0:W5:Y:S04]  /*6280*/  @!P2 LD.E.64 R48, desc[UR36][R26.64] ;  /* 0x000000241a30a980 */ /* 0x000168000c101b00 */
[----:B------:R0:W5:Y:S04]  /*6290*/  @!P1 LD.E.64 R46, desc[UR36][R24.64] ;  /* 0x00000024182e9980 */ /* 0x000168000c101b00 */
[----:B------:R0:W5:Y:S04]  /*62a0*/  @!P1 LD.E.64 R44, desc[UR36][R20.64] ;  /* 0x00000024142c9980 */ /* 0x000168000c101b00 */
[----:B------:R0:W5:Y:S04]  /*62b0*/  @!P0 LD.E.64 R40, desc[UR36][R12.64] ;  /* 0x000000240c288980 */ /* 0x000168000c101b00 */
[----:B------:R0:W5:Y:S04]  /*62c0*/  @!P0 LD.E.64 R42, desc[UR36][R8.64] ;  /* 0x00000024082a8980 */ /* 0x000168000c101b00 */
[----:B------:R0:W5:Y:S04]  /*62d0*/  @!P5 LD.E.64 R34, desc[UR36][R2.64] ;  /* 0x000000240222d980 */ /* 0x000168000c101b00 */
[----:B------:R0:W5:Y:S02]  /*62e0*/  @!P5 LD.E.64 R32, desc[UR36][R14.64] ;  /* 0x000000240e20d980 */ /* 0x000164000c101b00 */
.L_x_4860:
[----:B------:R-:W-:Y:S05]  /*62f0*/  BSYNC B1 ;  /* 0x0000000000017941 */ /* 0x000fea0003800000 */
.L_x_4859:
[----:B0---45:R-:W-:Y:S01]  /*6300*/  IMAD.MOV.U32 R2, RZ, RZ, R34 ;  /* 0x000000ffff027224 */ /* 0x031fe200078e0022 */
[----:B------:R-:W-:Y:S01]  /*6310*/  UMOV UR4, 0xffffffff ;  /* 0xffffffff00047882 */ /* 0x000fe20000000000 */
        /* <DEDUP_REMOVED lines=45> */
[----:B------:R-:W-:Y:S02]  /*65f0*/  CS2R R2, SRZ ;  /* 0x0000000000027805 */ /* 0x000fe4000001ff00 */
[----:B------:R-:W-:Y:S02]  /*6600*/  PRMT R115, R5, 0x7610, R115 ;  /* 0x0000761005737816 */ /* 0x000fe40000000073 */
[----:B------:R-:W-:Y:S01]  /*6610*/  PRMT R114, R8, 0x7610, R114 ;  /* 0x0000761008727816 */ /* 0x000fe20000000072 */
[----:B------:R-:W-:Y:S06]  /*6620*/  BRA.DIV UR4, `(.L_x_4861) ;  /* 0x0000020604c07947 */ /* 0x000fec000b800000 */
[----:B------:R0:W2:Y:S04]  /*6630*/  SHFL.IDX PT, R5, R0, 0x1, 0x1c1f ;  /* 0x003c1f0000057f89 */ /* 0x0000a800000e0000 */
[----:B-1----:R-:W1:Y:S04]  /*6640*/  SHFL.IDX PT, R4, R4, 0x1, 0x1c1f ;  /* 0x003c1f0004047f89 */ /* 0x002e6800000e0000 */
[----:B------:R-:W4:Y:S04]  /*6650*/  SHFL.IDX PT, R7, R7, 0x1, 0x1c1f ;  /* 0x003c1f0007077f89 */ /* 0x000f2800000e0000 */
[----:B------:R-:W0:Y:S02]  /*6660*/  SHFL.IDX PT, R6, R6, 0x1, 0x1c1f ;  /* 0x003c1f0006067f89 */ /* 0x000e2400000e0000 */
.L_x_5169:
[----:B------:R-:W-:Y:S01]  /*6670*/  VIADD R10, R10, 0x40 ;  /* 0x000000400a0a7836 */ /* 0x000fe20000000000 */
[----:B------:R-:W-:Y:S01]  /*6680*/  R2UR UR4, R23 ;  /* 0x00000000170472ca */ /* 0x000fe200000e0000 */
[----:B0-----:R-:W-:Y:S01]  /*6690*/  IMAD.SHL.U32 R0, R201, 0x8, RZ ;  /* 0x00000008c9007824 */ /* 0x001fe200078e00ff */
[----:B------:R-:W-:Y:S01]  /*66a0*/  BSSY B1, `(.L_x_4862) ;  /* 0x0000053000017945 */ /* 0x000fe20003800000 */
[----:B------:R-:W-:Y:S02]  /*66b0*/  LOP3.LUT P0, RZ, R229, 0x4, RZ, 0xc0, !PT ;  /* 0x00000004e5ff7812 */ /* 0x000fe4000780c0ff */
[----:B---3--:R-:W-:Y:S02]  /*66c0*/  CS2R R14, SRZ ;  /* 0x00000000000e7805 */ /* 0x008fe4000001ff00 */
[----:B------:R-:W-:Y:S02]  /*66d0*/  ISETP.GE.AND P1, PT, R10, R93, PT ;  /* 0x0000005d0a00720c */ /* 0x000fe40003f26270 */
[----:B------:R-:W-:-:S02]  /*66e0*/  CS2R R10, SRZ ;  /* 0x00000000000a7805 */ /* 0x000fc4000001ff00 */
[----:B------:R-:W-:Y:S02]  /*66f0*/  LOP3.LUT R71, R71, 0x18, R0, 0xf8, !PT ;  /* 0x0000001847477812 */ /* 0x000fe400078ef800 */
[----:B------:R-:W-:Y:S02]  /*6700*/  CS2R R24, SRZ ;  /* 0x0000000000187805 */ /* 0x000fe4000001ff00 */
[----:B------:R-:W-:Y:S02]  /*6710*/  CS2R R28, SRZ ;  /* 0x00000000001c7805 */ /* 0x000fe4000001ff00 */
[----:B------:R-:W-:Y:S02]  /*6720*/  CS2R R36, SRZ ;  /* 0x0000000000247805 */ /* 0x000fe4000001ff00 */
[----:B------:R-:W-:Y:S02]  /*6730*/  LOP3.LUT R71, R71, R70, RZ, 0x3c, !PT ;  /* 0x0000004647477212 */ /* 0x000fe400078e3cff */
[----:B------:R-:W-:Y:S01]  /*6740*/  CS2R R8, SRZ ;  /* 0x0000000000087805 */ /* 0x000fe2000001ff00 */
[----:B------:R-:W-:Y:S01]  /*6750*/  IMAD.U32 R98, RZ, RZ, UR4 ;  /* 0x00000004ff627e24 */ /* 0x000fe2000f8e00ff */
[----:B------:R-:W-:-:S02]  /*6760*/  CS2R R12, SRZ ;  /* 0x00000000000c7805 */ /* 0x000fc4000001ff00 */
[----:B------:R-:W-:Y:S02]  /*6770*/  CS2R R20, SRZ ;  /* 0x0000000000147805 */ /* 0x000fe4000001ff00 */
[----:B------:R-:W-:Y:S02]  /*6780*/  CS2R R26, SRZ ;  /* 0x00000000001a7805 */ /* 0x000fe4000001ff00 */
[----:B------:R-:W-:Y:S01]  /*6790*/  CS2R R30, SRZ ;  /* 0x00000000001e7805 */ /* 0x000fe2000001ff00 */
[----:B------:R-:W-:Y:S01]  /*67a0*/  IMAD R88, R204, 0x200, R71 ;  /* 0x00000200cc587824 */ /* 0x000fe200078e0247 */
[----:B------:R-:W-:Y:S01]  /*67b0*/  CS2R R38, SRZ ;  /* 0x0000000000267805 */ /* 0x000fe2000001ff00 */
[----:B------:R-:W-:Y:S06]  /*67c0*/  @P1 BRA `(.L_x_4863) ;  /* 0x0000000400001947 */ /* 0x000fec0003800000 */
[----:B------:R-:W-:Y:S01]  /*67d0*/  ULDC UR4, c[0x0][0x3f4] ;  /* 0x0000fd0000047ab9 */ /* 0x000fe20000000800 */
[----:B------:R-:W-:Y:S02]  /*67e0*/  CS2R R36, SRZ ;  /* 0x0000000000247805 */ /* 0x000fe4000001ff00 */
[----:B------:R-:W-:Y:S02]  /*67f0*/  ISETP.GE.AND P4, PT, R76, UR4, PT ;  /* 0x000000044c007c0c */ /* 0x000fe4000bf86270 */
[----:B------:R-:W-:Y:S02]  /*6800*/  CS2R R38, SRZ ;  /* 0x0000000000267805 */ /* 0x000fe4000001ff00 */
[----:B------:R-:W-:Y:S02]  /*6810*/  ISETP.GE.AND P3, PT, R78, UR4, PT ;  /* 0x000000044e007c0c */ /* 0x000fe4000bf66270 */
[----:B------:R-:W-:Y:S02]  /*6820*/  ISETP.GE.AND P2, PT, R77, UR4, PT ;  /* 0x000000044d007c0c */ /* 0x000fe4000bf46270 */
[----:B------:R-:W-:-:S02]  /*6830*/  ISETP.GE.AND P1, PT, R80, UR4, PT ;  /* 0x0000000450007c0c */ /* 0x000fc4000bf26270 */
[----:B------:R-:W-:-:S03]  /*6840*/  SHF.R.S32.HI R21, RZ, 0x1f, R74 ;  /* 0x0000001fff157819 */ /* 0x000fc6000001144a */
[C---:B------:R-:W-:Y:S01]  /*6850*/  @!P4 IMAD.SHL.U32 R3, R76.reuse, 0x2, RZ ;  /* 0x000000024c03c824 */ /* 0x040fe200078e00ff */
[----:B------:R-:W-:-:S03]  /*6860*/  @!P4 SHF.L.U64.HI R0, R76, 0x1, R65 ;  /* 0x000000014c00c819 */ /* 0x000fc60000010241 */
[C---:B------:R-:W-:Y:S01]  /*6870*/  @!P3 IMAD.SHL.U32 R69, R78.reuse, 0x2, RZ ;  /* 0x000000024e45b824 */ /* 0x040fe200078e00ff */
[----:B------:R-:W-:Y:S01]  /*6880*/  @!P3 SHF.L.U64.HI R10, R78, 0x1, R63 ;  /* 0x000000014e0ab819 */ /* 0x000fe2000001023f */
[C---:B------:R-:W-:Y:S01]  /*6890*/  @!P2 IMAD.SHL.U32 R65, R77.reuse, 0x2, RZ ;  /* 0x000000024d41a824 */ /* 0x040fe200078e00ff */
[-C--:B-1----:R-:W-:Y:S02]  /*68a0*/  @!P4 IADD3 R8, P5, R4, R3.reuse, RZ ;  /* 0x000000030408c210 */ /* 0x082fe40007fbe0ff */
[----:B------:R-:W-:Y:S02]  /*68b0*/  @!P4 IADD3 R2, P6, R6, R3, RZ ;  /* 0x000000030602c210 */ /* 0x000fe40007fde0ff */
[----:B------:R-:W-:Y:S01]  /*68c0*/  @!P2 SHF.L.U64.HI R60, R77, 0x1, R60 ;  /* 0x000000014d3ca819 */ /* 0x000fe2000001023c */
[--C-:B--2---:R-:W-:Y:S01]  /*68d0*/  @!P4 IMAD.X R9, R5, 0x1, R0.reuse, P5 ;  /* 0x000000010509c824 */ /* 0x104fe200028e0600 */
[-C--:B------:R-:W-:Y:S01]  /*68e0*/  @!P3 IADD3 R70, P5, R4, R69.reuse, RZ ;  /* 0x000000450446b210 */ /* 0x080fe20007fbe0ff */
[----:B----4-:R-:W-:Y:S01]  /*68f0*/  @!P4 IMAD.X R3, R7, 0x1, R0, P6 ;  /* 0x000000010703c824 */ /* 0x010fe200030e0600 */
[C---:B------:R-:W-:Y:S01]  /*6900*/  @!P1 SHF.L.U64.HI R12, R80.reuse, 0x1, R61 ;  /* 0x00000001500c9819 */ /* 0x040fe2000001023d */
[----:B------:R-:W-:Y:S01]  /*6910*/  @!P1 IMAD.SHL.U32 R61, R80, 0x2, RZ ;  /* 0x00000002503d9824 */ /* 0x000fe200078e00ff */
[----:B------:R-:W-:Y:S01]  /*6920*/  @!P3 IADD3 R68, P6, R6, R69, RZ ;  /* 0x000000450644b210 */ /* 0x000fe20007fde0ff */
[----:B------:R-:W-:Y:S01]  /*6930*/  @!P3 IMAD.X R71, R5, 0x1, R10, P5 ;  /* 0x000000010547b824 */ /* 0x000fe200028e060a */
[----:B------:R-:W-:-:S03]  /*6940*/  @!P2 IADD3 R66, P5, R4, R65, RZ ;  /* 0x000000410442a210 */ /* 0x000fc60007fbe0ff */
[----:B------:R-:W-:Y:S01]  /*6950*/  @!P3 IMAD.X R69, R7, 0x1, R10, P6 ;  /* 0x000000010745b824 */ /* 0x000fe200030e060a */
[----:B------:R-:W-:Y:S01]  /*6960*/  @!P2 IADD3 R64, P6, R6, R65, RZ ;  /* 0x000000410640a210 */ /* 0x000fe20007fde0ff */
[----:B------:R-:W-:Y:S01]  /*6970*/  @!P2 IMAD.X R67, R5, 0x1, R60, P5 ;  /* 0x000000010543a824 */ /* 0x000fe200028e063c */
[----:B------:R-:W-:-:S03]  /*6980*/  @!P1 IADD3 R62, P5, R4, R61, RZ ;  /* 0x0000003d043e9210 */ /* 0x000fc60007fbe0ff */
[----:B------:R-:W-:Y:S01]  /*6990*/  @!P2 IMAD.X R65, R7, 0x1, R60, P6 ;  /* 0x000000010741a824 */ /* 0x000fe200030e063c */
[----:B------:R-:W-:Y:S01]  /*69a0*/  ISETP.GE.AND P6, PT, R75, UR4, PT ;  /* 0x000000044b007c0c */ /* 0x000fe2000bfc6270 */
[----:B------:R-:W-:Y:S01]  /*69b0*/  @!P1 IMAD.X R63, R5, 0x1, R12, P5 ;  /* 0x00000001053f9824 */ /* 0x000fe200028e060c */
[----:B------:R-:W-:-:S05]  /*69c0*/  @!P1 IADD3 R60, P5, R6, R61, RZ ;  /* 0x0000003d063c9210 */ /* 0x000fca0007fbe0ff */
[----:B------:R-:W-:Y:S01]  /*69d0*/  @!P1 IMAD.X R61, R7, 0x1, R12, P5 ;  /* 0x00000001073d9824 */ /* 0x000fe200028e060c */
[----:B------:R-:W-:-:S05]  /*69e0*/  ISETP.GE.AND P5, PT, R74, UR4, PT ;  /* 0x000000044a007c0c */ /* 0x000fca000bfa6270 */
[----:B------:R-:W-:-:S04]  /*69f0*/  @!P6 IMAD.WIDE R10, R75, 0x2, R4 ;  /* 0x000000024b0ae825 */ /* 0x000fc800078e0204 */
[----:B------:R-:W-:Y:S01]  /*6a00*/  @!P6 IMAD.WIDE R12, R75, 0x2, R6 ;  /* 0x000000024b0ce825 */ /* 0x000fe200078e0206 */
[----:B------:R0:W5:Y:S03]  /*6a10*/  @!P6 LD.E.64 R36, desc[UR36][R10.64] ;  /* 0x000000240a24e980 */ /* 0x000166000c101b00 */
[C---:B------:R-:W-:Y:S01]  /*6a20*/  @!P5 IMAD.SHL.U32 R15, R74.reuse, 0x2, RZ ;  /* 0x000000024a0fd824 */ /* 0x040fe200078e00ff */
[----:B------:R1:W5:Y:S01]  /*6a30*/  @!P6 LD.E.64 R38, desc[UR36][R12.64] ;  /* 0x000000240c26e980 */ /* 0x000362000c101b00 */
[----:B------:R-:W-:-:S03]  /*6a40*/  @!P5 SHF.L.U64.HI R0, R74, 0x1, R21 ;  /* 0x000000014a00d819 */ /* 0x000fc60000010215 */
[-C--:B------:R-:W-:Y:S02]  /*6a50*/  @!P5 IADD3 R4, P6, R4, R15.reuse, RZ ;  /* 0x0000000f0404d210 */ /* 0x080fe40007fde0ff */
[----:B------:R-:W-:Y:S02]  /*6a60*/  CS2R R28, SRZ ;  /* 0x00000000001c7805 */ /* 0x000fe4000001ff00 */
[----:B------:R-:W-:Y:S01]  /*6a70*/  CS2R R30, SRZ ;  /* 0x00000000001e7805 */ /* 0x000fe2000001ff00 */
[----:B------:R-:W-:Y:S01]  /*6a80*/  @!P5 IMAD.X R5, R5, 0x1, R0, P6 ;  /* 0x000000010505d824 */ /* 0x000fe200030e0600 */
[----:B------:R-:W-:Y:S02]  /*6a90*/  @!P5 IADD3 R6, P6, R6, R15, RZ ;  /* 0x0000000f0606d210 */ /* 0x000fe40007fde0ff */
[----:B------:R2:W5:Y:S01]  /*6aa0*/  @!P4 LD.E.64 R28, desc[UR36][R8.64] ;  /* 0x00000024081cc980 */ /* 0x000562000c101b00 */
[----:B------:R-:W-:Y:S02]  /*6ab0*/  CS2R R24, SRZ ;  /* 0x0000000000187805 */ /* 0x000fe4000001ff00 */
[----:B------:R-:W-:-:S02]  /*6ac0*/  CS2R R26, SRZ ;  /* 0x00000000001a7805 */ /* 0x000fc4000001ff00 */
[----:B------:R-:W-:Y:S01]  /*6ad0*/  CS2R R14, SRZ ;  /* 0x00000000000e7805 */ /* 0x000fe2000001ff00 */
[----:B------:R3:W5:Y:S01]  /*6ae0*/  @!P4 LD.E.64 R30, desc[UR36][R2.64] ;  /* 0x00000024021ec980 */ /* 0x000762000c101b00 */
[----:B------:R-:W-:Y:S02]  /*6af0*/  CS2R R20, SRZ ;  /* 0x0000000000147805 */ /* 0x000fe4000001ff00 */
[----:B0-----:R-:W-:Y:S02]  /*6b00*/  CS2R R10, SRZ ;  /* 0x00000000000a7805 */ /* 0x001fe4000001ff00 */
[----:B-1----:R-:W-:Y:S01]  /*6b10*/  CS2R R12, SRZ ;  /* 0x00000000000c7805 */ /* 0x002fe2000001ff00 */
[----:B------:R-:W-:Y:S01]  /*6b20*/  @!P5 IMAD.X R7, R7, 0x1, R0, P6 ;  /* 0x000000010707d824 */ /* 0x000fe200030e0600 */
[----:B------:R0:W5:Y:S01]  /*6b30*/  @!P3 LD.E.64 R24, desc[UR36][R70.64] ;  /* 0x000000244618b980 */ /* 0x000162000c101b00 */
[----:B--2---:R-:W-:-:S03]  /*6b40*/  CS2R R8, SRZ ;  /* 0x0000000000087805 */ /* 0x004fc6000001ff00 */
[----:B------:R0:W5:Y:S01]  /*6b50*/  @!P3 LD.E.64 R26, desc[UR36][R68.64] ;  /* 0x00000024441ab980 */ /* 0x000162000c101b00 */
[----:B---3--:R-:W-:-:S03]  /*6b60*/  CS2R R2, SRZ ;  /* 0x0000000000027805 */ /* 0x008fc6000001ff00 */
[----:B------:R0:W5:Y:S04]  /*6b70*/  @!P2 LD.E.64 R14, desc[UR36][R66.64] ;  /* 0x00000024420ea980 */ /* 0x000168000c101b00 */
[----:B------:R0:W5:Y:S04]  /*6b80*/  @!P2 LD.E.64 R20, desc[UR36][R64.64] ;  /* 0x000000244014a980 */ /* 0x000168000c101b00 */
[----:B------:R0:W5:Y:S04]  /*6b90*/  @!P1 LD.E.64 R10, desc[UR36][R62.64] ;  /* 0x000000243e0a9980 */ /* 0x000168000c101b00 */
[----:B------:R0:W5:Y:S04]  /*6ba0*/  @!P1 LD.E.64 R12, desc[UR36][R60.64] ;  /* 0x000000243c0c9980 */ /* 0x000168000c101b00 */
[----:B------:R0:W5:Y:S04]  /*6bb0*/  @!P5 LD.E.64 R2, desc[UR36][R4.64] ;  /* 0x000000240402d980 */ /* 0x000168000c101b00 */
[----:B------:R0:W5:Y:S02]  /*6bc0*/  @!P5 LD.E.64 R8, desc[UR36][R6.64] ;  /* 0x000000240608d980 */ /* 0x000164000c101b00 */
.L_x_4863:
[----:B------:R-:W-:Y:S05]  /*6bd0*/  BSYNC B1 ;  /* 0x0000000000017941 */ /* 0x000fea0003800000 */
.L_x_4862:
[----:B------:R-:W-:Y:S01]  /*6be0*/  R2UR UR5, R228 ;  /* 0x00000000e40572ca */ /* 0x000fe200000e0000 */
[----:B01---5:R-:W-:Y:S01]  /*6bf0*/  IMAD.MOV.U32 R4, RZ, RZ, R2 ;  /* 0x000000ffff047224 */ /* 0x023fe200078e0002 */
[----:B------:R-:W-:Y:S01]  /*6c00*/  LEA R60, R88, UR39, 0x1 ;  /* 0x00000027583c7c11 */ /* 0x000fe2000f8e08ff */
[----:B------:R-:W-:Y:S01]  /*6c10*/  IMAD.MOV.U32 R6, RZ, RZ, R10 ;  /* 0x000000ffff067224 */ /* 0x000fe200078e000a */
[----:B------:R-:W-:Y:S01]  /*6c20*/  VIADDMNMX R98, R93, -R98, 0x80, PT ;  /* 0x000000805d627446 */ /* 0x000fe20003800962 */
[----:B--2---:R-:W-:Y:S01]  /*6c30*/  IMAD.MOV.U32 R5, RZ, RZ, R3 ;  /* 0x000000ffff057224 */ /* 0x004fe200078e0003 */
[----:B------:R-:W-:Y:S01]  /*6c40*/  PRMT R61, R4, 0x7610, R61 ;  /* 0x00007610043d7816 */ /* 0x000fe2000000003d */
[----:B----4-:R-:W-:Y:S01]  /*6c50*/  VIADD R7, R60, 0x12400 ;  /* 0x000124003c077836 */ /* 0x010fe20000000000 */
[----:B------:R-:W-:Y:S01]  /*6c60*/  PRMT R65, R6, 0x7610, R65 ;  /* 0x0000761006417816 */ /* 0x000fe20000000041 */
[----:B------:R-:W-:Y:S01]  /*6c70*/  VIADD R0, R60, 0x12440 ;  /* 0x000124403c007836 */ /* 0x000fe20000000000 */
[----:B------:R-:W-:Y:S01]  /*6c80*/  PRMT R62, R5, 0x7610, R62 ;  /* 0x00007610053e7816 */ /* 0x000fe2000000003e */
[----:B------:R-:W-:Y:S01]  /*6c90*/  @P0 VIADD R0, R7, 0xffffffc0 ;  /* 0xffffffc007000836 */ /* 0x000fe20000000000 */
[----:B------:R-:W-:Y:S01]  /*6ca0*/  ISETP.GE.AND P1, PT, R195, R98, PT ;  /* 0x00000062c300720c */ /* 0x000fe20003f26270 */
[----:B------:R-:W-:Y:S01]  /*6cb0*/  ULEA.HI UR4, UR5, UR5, URZ, 0x1 ;  /* 0x0000000505047291 */ /* 0x000fe2000f8f083f */
[----:B------:R-:W-:-:S02]  /*6cc0*/  IMAD.MOV.U32 R6, RZ, RZ, R14 ;  /* 0x000000ffff067224 */ /* 0x000fc400078e000e */
[----:B------:R-:W-:Y:S01]  /*6cd0*/  IMAD.MOV.U32 R7, RZ, RZ, R15 ;  /* 0x000000ffff077224 */ /* 0x000fe200078e000f */
[----:B------:R-:W-:Y:S01]  /*6ce0*/  ULOP3.LUT UR4, UR4, 0xfffffffe, URZ, 0xc0, !UPT ;  /* 0xfffffffe04047892 */ /* 0x000fe2000f8ec03f */
[----:B------:R-:W-:Y:S01]  /*6cf0*/  IMAD.MOV.U32 R5, RZ, RZ, R11 ;  /* 0x000000ffff057224 */ /* 0x000fe200078e000b */
[----:B------:R-:W-:Y:S01]  /*6d00*/  PRMT R88, R6, 0x7610, R88 ;  /* 0x0000761006587816 */ /* 0x000fe20000000058 */
[----:B------:R-:W-:Y:S01]  /*6d10*/  IMAD.MOV.U32 R6, RZ, RZ, R25 ;  /* 0x000000ffff067224 */ /* 0x000fe200078e0019 */
[----:B------:R-:W-:Y:S01]  /*6d20*/  UIADD3 UR4, UR5, -UR4, URZ ;  /* 0x8000000405047290 */ /* 0x000fe2000fffe03f */
[----:B------:R-:W-:Y:S01]  /*6d30*/  PRMT R71, R7, 0x7610, R71 ;  /* 0x0000761007477816 */ /* 0x000fe20000000047 */
[----:B------:R-:W-:Y:S01]  /*6d40*/  IMAD.MOV.U32 R7, RZ, RZ, R28 ;  /* 0x000000ffff077224 */ /* 0x000fe200078e001c */
[----:B------:R-:W-:Y:S01]  /*6d50*/  PRMT R66, R5, 0x7610, R66 ;  /* 0x0000761005427816 */ /* 0x000fe20000000042 */
[----:B------:R-:W-:Y:S01]  /*6d60*/  IMAD.MOV.U32 R5, RZ, RZ, R24 ;  /* 0x000000ffff057224 */ /* 0x000fe200078e0018 */
[----:B------:R-:W-:Y:S01]  /*6d70*/  PRMT R99, R6, 0x7610, R99 ;  /* 0x0000761006637816 */ /* 0x000fe20000000063 */
[----:B------:R-:W-:Y:S01]  /*6d80*/  IMAD.U32 R4, RZ, RZ, UR4 ;  /* 0x00000004ff047e24 */ /* 0x000fe2000f8e00ff */
[----:B------:R-:W-:Y:S01]  /*6d90*/  PRMT R106, R7, 0x7610, R106 ;  /* 0x00007610076a7816 */ /* 0x000fe2000000006a */
[----:B------:R-:W-:Y:S01]  /*6da0*/  IMAD.MOV.U32 R63, RZ, RZ, R29 ;  /* 0x000000ffff3f7224 */ /* 0x000fe200078e001d */
[----:B------:R-:W-:Y:S01]  /*6db0*/  PRMT R93, R5, 0x7610, R93 ;  /* 0x00007610055d7816 */ /* 0x000fe2000000005d */
[----:B------:R-:W-:Y:S01]  /*6dc0*/  IMAD.MOV.U32 R6, RZ, RZ, R37 ;  /* 0x000000ffff067224 */ /* 0x000fe200078e0025 */
[----:B------:R-:W-:Y:S01]  /*6dd0*/  SHF.L.U32 R4, R4, 0x1f, RZ ;  /* 0x0000001f04047819 */ /* 0x000fe200000006ff */
[----:B------:R-:W-:Y:S01]  /*6de0*/  IMAD.MOV.U32 R7, RZ, RZ, R8 ;  /* 0x000000ffff077224 */ /* 0x000fe200078e0008 */
[----:B------:R-:W-:Y:S01]  /*6df0*/  PRMT R107, R63, 0x7610, R107 ;  /* 0x000076103f6b7816 */ /* 0x000fe2000000006b */
[----:B------:R-:W-:Y:S01]  /*6e00*/  IMAD.MOV.U32 R5, RZ, RZ, R36 ;  /* 0x000000ffff057224 */ /* 0x000fe200078e0024 */
[----:B------:R-:W0:Y:S01]  /*6e10*/  SYNCS.PHASECHK.TRANS64.TRYWAIT P0, [UR39+0x30800], R4 ;  /* 0x03080004ff0075a7 */ /* 0x000e220008000167 */
        /* <DEDUP_REMOVED lines=18> */
[----:B------:R-:W-:Y:S02]  /*6f40*/  IMAD.MOV.U32 R6, RZ, RZ, R38 ;  /* 0x000000ffff067224 */ /* 0x000fe400078e0026 */
[----:B------:R-:W-:Y:S01]  /*6f50*/  IMAD.MOV.U32 R7, RZ, RZ, R39 ;  /* 0x000000ffff077224 */ /* 0x000fe200078e0027 */
[----:B0-----:R-:W-:Y:S06]  /*6f60*/  @!P0 BRA `(.L_x_4864) ;  /* 0x000001fc00e48947 */ /* 0x001fec0003800000 */
.L_x_5170:
[----:B------:R-:W-:Y:S01]  /*6f70*/  BSSY B1, `(.L_x_4865) ;  /* 0x000012f000017945 */ /* 0x000fe20003800000 */
[----:B------:R-:W-:Y:S02]  /*6f80*/  PRMT R112, R6, 0x7610, R112 ;  /* 0x0000761006707816 */ /* 0x000fe40000000070 */
[----:B------:R-:W-:Y:S01]  /*6f90*/  PRMT R113, R7, 0x7610, R113 ;  /* 0x0000761007717816 */ /* 0x000fe20000000071 */
[----:B------:R-:W-:Y:S06]  /*6fa0*/  @P1 BRA `(.L_x_4866) ;  /* 0x0000001000ac1947 */ /* 0x000fec0003800000 */
[----:B0-----:R-:W0:Y:S01]  /*6fb0*/  LDC R5, c[0x0][0x3f4] ;  /* 0x0000fd00ff057b82 */ /* 0x001e220000000800 */
        /* <DEDUP_REMOVED lines=9> */
[----:B------:R-:W-:Y:S02]  /*7050*/  SHF.R.U64 R118, R56, 0x10, R57 ;  /* 0x0000001038767819 */ /* 0x000fe40000001239 */
[--C-:B------:R-:W-:Y:S02]  /*7060*/  SHF.R.U64 R56, R58, 0x10, R59.reuse ;  /* 0x000000103a387819 */ /* 0x100fe4000000123b */
        /* <DEDUP_REMOVED lines=8> */
[C---:B------:R-:W-:Y:S01]  /*70f0*/  IMAD.U32 R114, R116.reuse, 0x10000, RZ ;  /* 0x0001000074727824 */ /* 0x040fe200078e00ff */
[----:B------:R-:W-:Y:S02]  /*7100*/  LOP3.LUT R116, R116, 0xffff0000, RZ, 0xc0, !PT ;  /* 0xffff000074747812 */ /* 0x000fe400078ec0ff */
[C---:B0-----:R-:W-:Y:S01]  /*7110*/  LOP3.LUT R57, R6.reuse, 0xffff0000, RZ, 0xc0, !PT ;  /* 0xffff000006397812 */ /* 0x041fe200078ec0ff */
[----:B------:R-:W-:Y:S01]  /*7120*/  IMAD.U32 R56, R6, 0x10000, RZ ;  /* 0x0001000006387824 */ /* 0x000fe200078e00ff */
[C---:B------:R-:W-:Y:S01]  /*7130*/  LOP3.LUT R59, R7.reuse, 0xffff0000, RZ, 0xc0, !PT ;  /* 0xffff0000073b7812 */ /* 0x040fe200078ec0ff */
[----:B------:R-:W-:-:S02]  /*7140*/  IMAD.U32 R58, R7, 0x10000, RZ ;  /* 0x00010000073a7824 */ /* 0x000fc400078e00ff */
[CC--:B------:R-:W-:Y:S01]  /*7150*/  FMUL.FTZ R121, R57.reuse, R119.reuse ;  /* 0x0000007739797220 */ /* 0x0c0fe20000410000 */
[----:B------:R-:W-:Y:S01]  /*7160*/  FMUL.FTZ R120, R57, R114 ;  /* 0x0000007239787220 */ /* 0x000fe20000410000 */
[----:B------:R-:W-:Y:S01]  /*7170*/  FMUL.FTZ R57, R59, R118 ;  /* 0x000000763b397220 */ /* 0x000fe20000410000 */
[----:B------:R-:W-:Y:S02]  /*7180*/  IMAD.U32 R6, R4, 0x10000, RZ ;  /* 0x0001000004067824 */ /* 0x000fe400078e00ff */
[C---:B------:R-:W-:Y:S01]  /*7190*/  FFMA.FTZ R121, R56.reuse, R114, -R121 ;  /* 0x0000007238797223 */ /* 0x040fe20000010879 */
[----:B------:R-:W-:Y:S02]  /*71a0*/  IMAD.U32 R7, R5, 0x10000, RZ ;  /* 0x0001000005077824 */ /* 0x000fe400078e00ff */
[----:B------:R-:W-:Y:S01]  /*71b0*/  FFMA.FTZ R120, R56, R119, R120 ;  /* 0x0000007738787223 */ /* 0x000fe20000010078 */
[----:B------:R-:W-:Y:S01]  /*71c0*/  LOP3.LUT R4, R4, 0xffff0000, RZ, 0xc0, !PT ;  /* 0xffff000004047812 */ /* 0x000fe200078ec0ff */
[-C--:B------:R-:W-:Y:S01]  /*71d0*/  FMUL.FTZ R123, R59, R116.reuse ;  /* 0x000000743b7b7220 */ /* 0x080fe20000410000 */
        /* <DEDUP_REMOVED lines=15> */
[----:B------:R-:W-:Y:S02]  /*72d0*/  F2FP.BF16.F32.PACK_AB R6, R120, R121 ;  /* 0x000000797806723e */ /* 0x000fe400000010ff */
[----:B------:R-:W-:-:S02]  /*72e0*/  F2FP.BF16.F32.PACK_AB R7, R118, R119 ;  /* 0x000000777607723e */ /* 0x000fc400000010ff */
[----:B------:R-:W-:Y:S02]  /*72f0*/  F2FP.BF16.F32.PACK_AB R4, R59, R4 ;  /* 0x000000043b04723e */ /* 0x000fe400000010ff */
[----:B------:R-:W-:-:S05]  /*7300*/  F2FP.BF16.F32.PACK_AB R5, R114, R5 ;  /* 0x000000057205723e */ /* 0x000fca00000010ff */
[----:B------:R0:W-:Y:S02]  /*7310*/  STS.128 [R60+0x12400], R4 ;  /* 0x012400043c007388 */ /* 0x0001e40000000c00 */
.L_x_4868:
[----:B------:R-:W-:Y:S05]  /*7320*/  BSYNC B2 ;  /* 0x0000000000027941 */ /* 0x000fea0003800000 */
.L_x_4867:
[----:B------:R-:W-:Y:S04]  /*7330*/  BSSY B2, `(.L_x_4869) ;  /* 0x0000030000027945 */ /* 0x000fe80003800000 */
[----:B------:R-:W-:Y:S05]  /*7340*/  @P1 BRA `(.L_x_4870) ;  /* 0x0000000000b81947 */ /* 0x000fea0003800000 */
[----:B0-----:R-:W0:Y:S01]  /*7350*/  LDS.128 R4, [R0] ;  /* 0x0000000000047984 */ /* 0x001e220000000c00 */
[--C-:B------:R-:W-:Y:S02]  /*7360*/  SHF.R.U64 R57, R52, 0x10, R53.reuse ;  /* 0x0000001034397819 */ /* 0x100fe40000001235 */
[----:B------:R-:W-:Y:S02]  /*7370*/  SHF.R.U32.HI R52, RZ, 0x10, R53 ;  /* 0x00000010ff347819 */ /* 0x000fe40000011635 */
[--C-:B------:R-:W-:Y:S02]  /*7380*/  SHF.R.U64 R53, R54, 0x10, R55.reuse ;  /* 0x0000001036357819 */ /* 0x100fe40000001237 */
[----:B------:R-:W-:Y:S02]  /*7390*/  SHF.R.U32.HI R54, RZ, 0x10, R55 ;  /* 0x00000010ff367819 */ /* 0x000fe40000011637 */
[----:B------:R-:W-:Y:S02]  /*73a0*/  PRMT R103, R103, 0x5410, R52 ;  /* 0x0000541067677816 */ /* 0x000fe40000000034 */
[----:B------:R-:W-:-:S02]  /*73b0*/  PRMT R105, R105, 0x5410, R54 ;  /* 0x0000541069697816 */ /* 0x000fc40000000036 */
[----:B------:R-:W-:Y:S01]  /*73c0*/  PRMT R104, R104, 0x5410, R53 ;  /* 0x0000541068687816 */ /* 0x000fe20000000035 */
[----:B------:R-:W-:Y:S01]  /*73d0*/  IMAD.U32 R56, R103, 0x10000, RZ ;  /* 0x0001000067387824 */ /* 0x000fe200078e00ff */
[----:B------:R-:W-:Y:S01]  /*73e0*/  PRMT R102, R102, 0x5410, R57 ;  /* 0x0000541066667816 */ /* 0x000fe20000000039 */
[C---:B------:R-:W-:Y:S01]  /*73f0*/  IMAD.U32 R57, R105.reuse, 0x10000, RZ ;  /* 0x0001000069397824 */ /* 0x040fe200078e00ff */
[----:B------:R-:W-:Y:S02]  /*7400*/  LOP3.LUT R105, R105, 0xffff0000, RZ, 0xc0, !PT ;  /* 0xffff000069697812 */ /* 0x000fe400078ec0ff */
[----:B------:R-:W-:Y:S02]  /*7410*/  LOP3.LUT R103, R103, 0xffff0000, RZ, 0xc0, !PT ;  /* 0xffff000067677812 */ /* 0x000fe400078ec0ff */
[C---:B0-----:R-:W-:Y:S01]  /*7420*/  LOP3.LUT R53, R6.reuse, 0xffff0000, RZ, 0xc0, !PT ;  /* 0xffff000006357812 */ /* 0x041fe200078ec0ff */
[----:B------:R-:W-:Y:S01]  /*7430*/  IMAD.U32 R52, R6, 0x10000, RZ ;  /* 0x0001000006347824 */ /* 0x000fe200078e00ff */
[C---:B------:R-:W-:Y:S01]  /*7440*/  LOP3.LUT R55, R7.reuse, 0xffff0000, RZ, 0xc0, !PT ;  /* 0xffff000007377812 */ /* 0x040fe200078ec0ff */
[----:B------:R-:W-:-:S02]  /*7450*/  IMAD.U32 R54, R7, 0x10000, RZ ;  /* 0x0001000007367824 */ /* 0x000fc400078e00ff */
[CC--:B------:R-:W-:Y:S01]  /*7460*/  FMUL.FTZ R58, R53.reuse, R56.reuse ;  /* 0x00000038353a7220 */ /* 0x0c0fe20000410000 */
[----:B------:R-:W-:Y:S01]  /*7470*/  FMUL.FTZ R59, R53, R57 ;  /* 0x00000039353b7220 */ /* 0x000fe20000410000 */
[C---:B------:R-:W-:Y:S01]  /*7480*/  FMUL.FTZ R53, R55.reuse, R105 ;  /* 0x0000006937357220 */ /* 0x040fe20000410000 */
[----:B------:R-:W-:Y:S02]  /*7490*/  IMAD.U32 R6, R4, 0x10000, RZ ;  /* 0x0001000004067824 */ /* 0x000fe400078e00ff */
[----:B------:R-:W-:Y:S01]  /*74a0*/  FFMA.FTZ R115, R52, R57, R58 ;  /* 0x0000003934737223 */ /* 0x000fe2000001003a */
[-C--:B------:R-:W-:Y:S01]  /*74b0*/  FMUL.FTZ R57, R55, R103.reuse ;  /* 0x0000006737397220 */ /* 0x080fe20000410000 */
[----:B------:R-:W-:Y:S01]  /*74c0*/  FFMA.FTZ R103, R54, R103, -R53 ;  /* 0x0000006736677223 */ /* 0x000fe20000010835 */
[C---:B------:R-:W-:Y:S01]  /*74d0*/  IMAD.U32 R7, R5.reuse, 0x10000, RZ ;  /* 0x0001000005077824 */ /* 0x040fe200078e00ff */
[----:B------:R-:W-:Y:S01]  /*74e0*/  LOP3.LUT R4, R4, 0xffff0000, RZ, 0xc0, !PT ;  /* 0xffff000004047812 */ /* 0x000fe200078ec0ff */
        /* <DEDUP_REMOVED lines=20> */
.L_x_4870:
[----:B------:R-:W-:Y:S05]  /*7630*/  BSYNC B2 ;  /* 0x0000000000027941 */ /* 0x000fea0003800000 */
.L_x_4869:
[----:B------:R-:W-:Y:S04]  /*7640*/  BSSY B2, `(.L_x_4871) ;  /* 0x0000030000027945 */ /* 0x000fe80003800000 */
[----:B------:R-:W-:Y:S05]  /*7650*/  @P2 BRA `(.L_x_4872) ;  /* 0x0000000000b82947 */ /* 0x000fea0003800000 */
[----:B01----:R-:W0:Y:S01]  /*7660*/  LDS.128 R4, [R60+0x16400] ;  /* 0x016400003c047984 */ /* 0x003e220000000c00 */
        /* <DEDUP_REMOVED lines=45> */
.L_x_4872:
[----:B------:R-:W-:Y:S05]  /*7940*/  BSYNC B2 ;  /* 0x0000000000027941 */ /* 0x000fea0003800000 */
.L_x_4871:
[----:B------:R-:W-:Y:S04]  /*7950*/  BSSY B2, `(.L_x_4873) ;  /* 0x0000030000027945 */ /* 0x000fe80003800000 */
[----:B------:R-:W-:Y:S05]  /*7960*/  @P3 BRA `(.L_x_4874) ;  /* 0x0000000000b83947 */ /* 0x000fea0003800000 */
[----:B012---:R-:W0:Y:S01]  /*7970*/  LDS.128 R4, [R0+0x4000] ;  /* 0x0040000000047984 */ /* 0x007e220000000c00 */
[----:B------:R-:W-:Y:S02]  /*7980*/  SHF.R.U64 R49, R46, 0x10, R47 ;  /* 0x000000102e317819 */ /* 0x000fe4000000122f */
[----:B------:R-:W-:Y:S02]  /*7990*/  SHF.R.U64 R44, R44, 0x10, R45 ;  /* 0x000000102c2c7819 */ /* 0x000fe4000000122d */
[----:B------:R-:W-:Y:S02]  /*79a0*/  SHF.R.U32.HI R46, RZ, 0x10, R47 ;  /* 0x00000010ff2e7819 */ /* 0x000fe4000001162f */
        /* <DEDUP_REMOVED lines=13> */
[C---:B------:R-:W-:Y:S01]  /*7a80*/  FMUL.FTZ R52, R45.reuse, R48 ;  /* 0x000000302d347220 */ /* 0x040fe20000410000 */
[-C--:B------:R-:W-:Y:S01]  /*7a90*/  FMUL.FTZ R51, R45, R49.reuse ;  /* 0x000000312d337220 */ /* 0x080fe20000410000 */
[C---:B------:R-:W-:Y:S01]  /*7aa0*/  FMUL.FTZ R45, R47.reuse, R92 ;  /* 0x0000005c2f2d7220 */ /* 0x040fe20000410000 */
[----:B------:R-:W-:Y:S02]  /*7ab0*/  IMAD.U32 R6, R4, 0x10000, RZ ;  /* 0x0001000004067824 */ /* 0x000fe400078e00ff */
[----:B------:R-:W-:Y:S01]  /*7ac0*/  FFMA.FTZ R53, R44, R49, R52 ;  /* 0x000000312c357223 */ /* 0x000fe20000010034 */
[-C--:B------:R-:W-:Y:S01]  /*7ad0*/  FMUL.FTZ R49, R47, R89.reuse ;  /* 0x000000592f317220 */ /* 0x080fe20000410000 */
[----:B------:R-:W-:Y:S01]  /*7ae0*/  FFMA.FTZ R89, R46, R89, -R45 ;  /* 0x000000592e597223 */ /* 0x000fe2000001082d */
[----:B------:R-:W-:Y:S02]  /*7af0*/  IMAD.U32 R7, R5, 0x10000, RZ ;  /* 0x0001000005077824 */ /* 0x000fe400078e00ff */
[----:B------:R-:W-:Y:S01]  /*7b00*/  FFMA.FTZ R50, R44, R48, -R51 ;  /* 0x000000302c327223 */ /* 0x000fe20000010833 */
[----:B------:R-:W-:Y:S01]  /*7b10*/  IMAD.U32 R45, R90, 0x10000, RZ ;  /* 0x000100005a2d7824 */ /* 0x000fe200078e00ff */
[----:B------:R-:W-:Y:S01]  /*7b20*/  LOP3.LUT R4, R4, 0xffff0000, RZ, 0xc0, !PT ;  /* 0xffff000004047812 */ /* 0x000fe200078ec0ff */
[----:B------:R-:W-:Y:S01]  /*7b30*/  IMAD.U32 R47, R91, 0x10000, RZ ;  /* 0x000100005b2f7824 */ /* 0x000fe200078e00ff */
[----:B------:R-:W-:Y:S01]  /*7b40*/  LOP3.LUT R5, R5, 0xffff0000, RZ, 0xc0, !PT ;  /* 0xffff000005057812 */ /* 0x000fe200078ec0ff */
[----:B------:R-:W-:Y:S01]  /*7b50*/  FFMA.FTZ R92, R46, R92, R49 ;  /* 0x0000005c2e5c7223 */ /* 0x000fe20000010031 */
[----:B------:R-:W-:Y:S01]  /*7b60*/  LOP3.LUT R44, R91, 0xffff0000, RZ, 0xc0, !PT ;  /* 0xffff00005b2c7812 */ /* 0x000fe200078ec0ff */
[----:B------:R-:W-:Y:S01]  /*7b70*/  FMUL.FTZ R49, R4, R47 ;  /* 0x0000002f04317220 */ /* 0x000fe20000410000 */
[----:B------:R-:W-:Y:S01]  /*7b80*/  LOP3.LUT R90, R90, 0xffff0000, RZ, 0xc0, !PT ;  /* 0xffff00005a5a7812 */ /* 0x000fe200078ec0ff */
[----:B------:R-:W-:-:S02]  /*7b90*/  FMUL.FTZ R46, R4, R45 ;  /* 0x0000002d042e7220 */ /* 0x000fc40000410000 */
[C---:B------:R-:W-:Y:S01]  /*7ba0*/  FMUL.FTZ R48, R5.reuse, R44 ;  /* 0x0000002c05307220 */ /* 0x040fe20000410000 */
[C---:B------:R-:W-:Y:S01]  /*7bb0*/  FFMA.FTZ R4, R6.reuse, R45, -R49 ;  /* 0x0000002d06047223 */ /* 0x040fe20000010831 */
[-C--:B------:R-:W-:Y:S01]  /*7bc0*/  FMUL.FTZ R51, R5, R90.reuse ;  /* 0x0000005a05337220 */ /* 0x080fe20000410000 */
[----:B------:R-:W-:Y:S01]  /*7bd0*/  FFMA.FTZ R47, R6, R47, R46 ;  /* 0x0000002f062f7223 */ /* 0x000fe2000001002e */
[----:B------:R-:W-:Y:S01]  /*7be0*/  FFMA.FTZ R5, R7, R90, -R48 ;  /* 0x0000005a07057223 */ /* 0x000fe20000010830 */
[----:B------:R-:W-:Y:S01]  /*7bf0*/  F2FP.BF16.F32.PACK_AB R6, R53, R50 ;  /* 0x000000323506723e */ /* 0x000fe200000010ff */
[----:B------:R-:W-:Y:S01]  /*7c00*/  FFMA.FTZ R44, R7, R44, R51 ;  /* 0x0000002c072c7223 */ /* 0x000fe20000010033 */
[----:B------:R-:W-:Y:S02]  /*7c10*/  F2FP.BF16.F32.PACK_AB R7, R92, R89 ;  /* 0x000000595c07723e */ /* 0x000fe400000010ff */
[----:B------:R-:W-:Y:S02]  /*7c20*/  F2FP.BF16.F32.PACK_AB R4, R47, R4 ;  /* 0x000000042f04723e */ /* 0x000fe400000010ff */
[----:B------:R-:W-:-:S05]  /*7c30*/  F2FP.BF16.F32.PACK_AB R5, R44, R5 ;  /* 0x000000052c05723e */ /* 0x000fca00000010ff */
[----:B------:R3:W-:Y:S02]  /*7c40*/  STS.128 [R0+0x4000], R4 ;  /* 0x0040000400007388 */ /* 0x0007e40000000c00 */
.L_x_4874:
[----:B------:R-:W-:Y:S05]  /*7c50*/  BSYNC B2 ;  /* 0x0000000000027941 */ /* 0x000fea0003800000 */
.L_x_4873:
[----:B------:R-:W-:Y:S04]  /*7c60*/  BSSY B2, `(.L_x_4875) ;  /* 0x0000030000027945 */ /* 0x000fe80003800000 */
[----:B------:R-:W-:Y:S05]  /*7c70*/  @P4 BRA `(.L_x_4876) ;  /* 0x0000000000b84947 */ /* 0x000fea0003800000 */
[----:B0123--:R-:W0:Y:S01]  /*7c80*/  LDS.128 R4, [R60+0x1a400] ;  /* 0x01a400003c047984 */ /* 0x00fe220000000c00 */
        /* <DEDUP_REMOVED lines=20> */
[C---:B------:R-:W-:Y:S01]  /*7dd0*/  FFMA.FTZ R49, R40.reuse, R45, R46 ;  /* 0x0000002d28317223 */ /* 0x040fe2000001002e */
[----:B------:R-:W-:Y:S02]  /*7de0*/  IMAD.U32 R7, R5, 0x10000, RZ ;  /* 0x0001000005077824 */ /* 0x000fe400078e00ff */
[----:B------:R-:W-:Y:S01]  /*7df0*/  FFMA.FTZ R48, R40, R44, -R47 ;  /* 0x0000002c28307223 */ /* 0x000fe2000001082f */
[-C--:B------:R-:W-:Y:S01]  /*7e00*/  FMUL.FTZ R45, R43, R86.reuse ;  /* 0x000000562b2d7220 */ /* 0x080fe20000410000 */
[----:B------:R-:W-:Y:S01]  /*7e10*/  LOP3.LUT R4, R4, 0xffff0000, RZ, 0xc0, !PT ;  /* 0xffff000004047812 */ /* 0x000fe200078ec0ff */
[C---:B------:R-:W-:Y:S01]  /*7e20*/  FFMA.FTZ R86, R42.reuse, R86, -R41 ;  /* 0x000000562a567223 */ /* 0x040fe20000010829 */
[----:B------:R-:W-:Y:S01]  /*7e30*/  LOP3.LUT R5, R5, 0xffff0000, RZ, 0xc0, !PT ;  /* 0xffff000005057812 */ /* 0x000fe200078ec0ff */
[C---:B------:R-:W-:Y:S01]  /*7e40*/  IMAD.U32 R43, R85.reuse, 0x10000, RZ ;  /* 0x00010000552b7824 */ /* 0x040fe200078e00ff */
[----:B------:R-:W-:Y:S01]  /*7e50*/  LOP3.LUT R44, R85, 0xffff0000, RZ, 0xc0, !PT ;  /* 0xffff0000552c7812 */ /* 0x000fe200078ec0ff */
[C---:B------:R-:W-:Y:S01]  /*7e60*/  IMAD.U32 R41, R87.reuse, 0x10000, RZ ;  /* 0x0001000057297824 */ /* 0x040fe200078e00ff */
        /* <DEDUP_REMOVED lines=15> */
.L_x_4876:
[----:B------:R-:W-:Y:S05]  /*7f60*/  BSYNC B2 ;  /* 0x0000000000027941 */ /* 0x000fea0003800000 */
.L_x_4875:
[----:B------:R-:W-:Y:S05]  /*7f70*/  @P5 BRA `(.L_x_4866) ;  /* 0x0000000000b85947 */ /* 0x000fea0003800000 */
[----:B01234-:R-:W0:Y:S01]  /*7f80*/  LDS.128 R4, [R0+0x8000] ;  /* 0x0080000000047984 */ /* 0x01fe220000000c00 */
[----:B------:R-:W-:Y:S02]  /*7f90*/  SHF.R.U64 R40, R34, 0x10, R35 ;  /* 0x0000001022287819 */ /* 0x000fe40000001223 */
[----:B------:R-:W-:Y:S02]  /*7fa0*/  SHF.R.U64 R34, R32, 0x10, R33 ;  /* 0x0000001020227819 */ /* 0x000fe40000001221 */
[----:B------:R-:W-:Y:S02]  /*7fb0*/  SHF.R.U32.HI R35, RZ, 0x10, R35 ;  /* 0x00000010ff237819 */ /* 0x000fe40000011623 */
[----:B------:R-:W-:Y:S02]  /*7fc0*/  SHF.R.U32.HI R32, RZ, 0x10, R33 ;  /* 0x00000010ff207819 */ /* 0x000fe40000011621 */
[----:B------:R-:W-:Y:S02]  /*7fd0*/  PRMT R82, R82, 0x5410, R35 ;  /* 0x0000541052527816 */ /* 0x000fe40000000023 */
[----:B------:R-:W-:-:S02]  /*7fe0*/  PRMT R79, R79, 0x5410, R32 ;  /* 0x000054104f4f7816 */ /* 0x000fc40000000020 */
[----:B------:R-:W-:Y:S01]  /*7ff0*/  PRMT R83, R83, 0x5410, R40 ;  /* 0x0000541053537816 */ /* 0x000fe20000000028 */
[C---:B------:R-:W-:Y:S01]  /*8000*/  IMAD.U32 R40, R82.reuse, 0x10000, RZ ;  /* 0x0001000052287824 */ /* 0x040fe200078e00ff */
[----:B------:R-:W-:Y:S01]  /*8010*/  LOP3.LUT R82, R82, 0xffff0000, RZ, 0xc0, !PT ;  /* 0xffff000052527812 */ /* 0x000fe200078ec0ff */
[C---:B------:R-:W-:Y:S01]  /*8020*/  IMAD.U32 R41, R79.reuse, 0x10000, RZ ;  /* 0x000100004f297824 */ /* 0x040fe200078e00ff */
[----:B------:R-:W-:Y:S02]  /*8030*/  LOP3.LUT R79, R79, 0xffff0000, RZ, 0xc0, !PT ;  /* 0xffff00004f4f7812 */ /* 0x000fe400078ec0ff */
[----:B------:R-:W-:Y:S02]  /*8040*/  PRMT R81, R81, 0x5410, R34 ;  /* 0x0000541051517816 */ /* 0x000fe40000000022 */
        /* <DEDUP_REMOVED lines=33> */
.L_x_4866:
[----:B------:R-:W-:Y:S05]  /*8260*/  BSYNC B1 ;  /* 0x0000000000017941 */ /* 0x000fea0003800000 */
.L_x_4865:
        /* <DEDUP_REMOVED lines=58> */
.L_x_4879:
[----:B------:R-:W-:Y:S05]  /*8610*/  BSYNC B1 ;  /* 0x0000000000017941 */ /* 0x000fea0003800000 */
.L_x_4878:
[----:B------:R-:W-:Y:S04]  /*8620*/  BSSY B1, `(.L_x_4880) ;  /* 0x0000030000017945 */ /* 0x000fe80003800000 */
[----:B------:R-:W-:Y:S05]  /*8630*/  @P1 BRA `(.L_x_4881) ;  /* 0x0000000000b81947 */ /* 0x000fea0003800000 */
[----:B0-----:R-:W0:Y:S01]  /*8640*/  LDS.128 R4, [R0+0x2000] ;  /* 0x0020000000047984 */ /* 0x001e220000000c00 */
        /* <DEDUP_REMOVED lines=45> */
.L_x_4881:
[----:B------:R-:W-:Y:S05]  /*8920*/  BSYNC B1 ;  /* 0x0000000000017941 */ /* 0x000fea0003800000 */
.L_x_4880:
        /* <DEDUP_REMOVED lines=23> */
[C---:B------:R-:W-:Y:S01]  /*8aa0*/  FFMA.FTZ R33, R24.reuse, R29, R32 ;  /* 0x0000001d18217223 */ /* 0x040fe20000010020 */
[-C--:B------:R-:W-:Y:S01]  /*8ab0*/  FMUL.FTZ R29, R27, R99.reuse ;  /* 0x000000631b1d7220 */ /* 0x080fe20000410000 */
[C---:B------:R-:W-:Y:S02]  /*8ac0*/  IMAD.U32 R7, R5.reuse, 0x10000, RZ ;  /* 0x0001000005077824 */ /* 0x040fe400078e00ff */
[----:B------:R-:W-:Y:S01]  /*8ad0*/  FFMA.FTZ R30, R24, R28, -R31 ;  /* 0x0000001c181e7223 */ /* 0x000fe2000001081f */
        /* <DEDUP_REMOVED lines=21> */
.L_x_4883:
[----:B------:R-:W-:Y:S05]  /*8c30*/  BSYNC B1 ;  /* 0x0000000000017941 */ /* 0x000fea0003800000 */
.L_x_4882:
[----:B------:R-:W-:Y:S04]  /*8c40*/  BSSY B1, `(.L_x_4884) ;  /* 0x0000030000017945 */ /* 0x000fe80003800000 */
[----:B------:R-:W-:Y:S05]  /*8c50*/  @P3 BRA `(.L_x_4885) ;  /* 0x0000000000b83947 */ /* 0x000fea0003800000 */
[----:B012---:R-:W0:Y:S01]  /*8c60*/  LDS.128 R4, [R0+0x6000] ;  /* 0x0060000000047984 */ /* 0x007e220000000c00 */
        /* <DEDUP_REMOVED lines=45> */
.L_x_4885:
[----:B------:R-:W-:Y:S05]  /*8f40*/  BSYNC B1 ;  /* 0x0000000000017941 */ /* 0x000fea0003800000 */
.L_x_4884:
        /* <DEDUP_REMOVED lines=48> */
.L_x_4887:
[----:B------:R-:W-:Y:S05]  /*9250*/  BSYNC B1 ;  /* 0x0000000000017941 */ /* 0x000fea0003800000 */
.L_x_4886:
[----:B------:R-:W-:Y:S05]  /*9260*/  @P5 BRA `(.L_x_4877) ;  /* 0x0000003c00b85947 */ /* 0x000fea0003800000 */
[----:B01234-:R-:W0:Y:S01]  /*9270*/  LDS.128 R4, [R0+0xa000] ;  /* 0x00a0000000047984 */ /* 0x01fe220000000c00 */
[----:B------:R-:W-:Y:S02]  /*9280*/  SHF.R.U64 R10, R2, 0x10, R3 ;  /* 0x00000010020a7819 */ /* 0x000fe40000001203 */
[--C-:B------:R-:W-:Y:S02]  /*9290*/  SHF.R.U64 R2, R8, 0x10, R9.reuse ;  /* 0x0000001008027819 */ /* 0x100fe40000001209 */
        /* <DEDUP_REMOVED lines=9> */
[----:B------:R-:W-:Y:S01]  /*9330*/  PRMT R63, R63, 0x5410, R2 ;  /* 0x000054103f3f7816 */ /* 0x000fe20000000002 */
        /* <DEDUP_REMOVED lines=32> */
[----:B------:R0:W-:Y:S01]  /*9540*/  STS.128 [R0+0xa000], R4 ;  /* 0x00a0000400007388 */ /* 0x0001e20000000c00 */
[----:B------:R-:W-:Y:S05]  /*9550*/  BRA `(.L_x_4877) ;  /* 0x0000003800fc7947 */ /* 0x000fea0003800000 */
.L_x_4857:
[----:B------:R-:W1:Y:S01]  /*9560*/  LDC R28, c[0x0][0x448] ;  /* 0x00011200ff1c7b82 */ /* 0x000e620000000800 */
[----:B------:R-:W-:Y:S01]  /*9570*/  IMAD R7, R201, 0x40, R10 ;  /* 0x00000040c9077824 */ /* 0x000fe200078e020a */
[----:B------:R-:W-:Y:S01]  /*9580*/  ULDC.64 UR4, c[0x0][0x3f8] ;  /* 0x0000fe0000047ab9 */ /* 0x000fe20000000a00 */
[----:B------:R-:W-:Y:S01]  /*9590*/  ULDC.64 UR6, c[0x0][0x408] ;  /* 0x0001020000067ab9 */ /* 0x000fe20000000a00 */
[----:B------:R-:W-:Y:S02]  /*95a0*/  IMAD.MOV.U32 R4, RZ, RZ, R26 ;  /* 0x000000ffff047224 */ /* 0x000fe400078e001a */
[----:B------:R-:W-:Y:S02]  /*95b0*/  IMAD.MOV.U32 R5, RZ, RZ, R29 ;  /* 0x000000ffff057224 */ /* 0x000fe400078e001d */
[----:B------:R-:W-:Y:S02]  /*95c0*/  IMAD.MOV.U32 R2, RZ, RZ, R24 ;  /* 0x000000ffff027224 */ /* 0x000fe400078e0018 */
[----:B------:R-:W-:-:S02]  /*95d0*/  IMAD.IADD R20, R75, 0x1, R80 ;  /* 0x000000014b147824 */ /* 0x000fc400078e0250 */
[----:B------:R-:W-:Y:S02]  /*95e0*/  IMAD.IADD R78, R75, 0x1, R78 ;  /* 0x000000014b4e7824 */ /* 0x000fe400078e024e */
[----:B------:R-:W-:Y:S01]  /*95f0*/  IMAD.SHL.U32 R77, R201, 0x8, RZ ;  /* 0x00000008c94d7824 */ /* 0x000fe200078e00ff */
[----:B------:R-:W-:Y:S02]  /*9600*/  SHF.R.S32.HI R21, RZ, 0x1f, R20 ;  /* 0x0000001fff157819 */ /* 0x000fe40000011414 */
[----:B------:R-:W-:Y:S02]  /*9610*/  SHF.R.S32.HI R75, RZ, 0x1f, R78 ;  /* 0x0000001fff4b7819 */ /* 0x000fe4000001144e */
[----:B------:R-:W-:Y:S02]  /*9620*/  LEA.HI R68, R21, R20, RZ, 0x3 ;  /* 0x0000001415447211 */ /* 0x000fe400078f18ff */
[----:B------:R-:W-:Y:S02]  /*9630*/  LEA.HI R76, R75, R78, RZ, 0x3 ;  /* 0x0000004e4b4c7211 */ /* 0x000fe400078f18ff */
[----:B------:R-:W-:-:S02]  /*9640*/  SHF.R.S32.HI R69, RZ, 0x3, R68 ;  /* 0x00000003ff457819 */ /* 0x000fc40000011444 */
[----:B-1----:R-:W-:Y:S02]  /*9650*/  ISETP.NE.AND P0, PT, R28, 0x1, PT ;  /* 0x000000011c00780c */ /* 0x002fe40003f05270 */
[----:B------:R-:W-:-:S11]  /*9660*/  SHF.R.S32.HI R74, RZ, 0x3, R76 ;  /* 0x00000003ff4a7819 */ /* 0x000fd6000001144c */
        /* <DEDUP_REMOVED lines=11> */
[----:B------:R-:W-:-:S04]  /*9720*/  IMAD.WIDE.U32 R2, R7, UR6, R2 ;  /* 0x0000000607027c25 */ /* 0x000fc8000f8e0002 */
[----:B------:R-:W-:Y:S01]  /*9730*/  IMAD R7, R7, UR7, R0 ;  /* 0x0000000707077c24 */ /* 0x000fe2000f8e0200 */
[----:B------:R-:W-:Y:S01]  /*9740*/  ULDC.64 UR6, c[0x0][0x400] ;  /* 0x0001000000067ab9 */ /* 0x000fe20000000a00 */
[----:B------:R-:W-:Y:S01]  /*9750*/  IMAD.IADD R5, R5, 0x1, R9 ;  /* 0x0000000105057824 */ /* 0x000fe200078e0209 */
[----:B------:R-:W-:Y:S01]  /*9760*/  LEA R0, P0, R4, UR4, 0x1 ;  /* 0x0000000404007c11 */ /* 0x000fe2000f8008ff */
[----:B------:R-:W-:Y:S01]  /*9770*/  IMAD.IADD R9, R3, 0x1, R7 ;  /* 0x0000000103097824 */ /* 0x000fe200078e0207 */
[----:B------:R-:W-:Y:S01]  /*9780*/  LEA R8, P1, R2, UR6, 0x1 ;  /* 0x0000000602087c11 */ /* 0x000fe2000f8208ff */
[----:B------:R-:W-:Y:S01]  /*9790*/  UMOV UR4, 0xffffffff ;  /* 0xffffffff00047882 */ /* 0x000fe20000000000 */
[----:B------:R-:W-:Y:S02]  /*97a0*/  LEA.HI.X R4, R4, UR5, R5, 0x1, P0 ;  /* 0x0000000504047c11 */ /* 0x000fe400080f0c05 */
[----:B------:R-:W-:Y:S01]  /*97b0*/  LEA.HI.X R9, R2, UR7, R9, 0x1, P1 ;  /* 0x0000000702097c11 */ /* 0x000fe200088f0c09 */
[----:B------:R-:W-:Y:S08]  /*97c0*/  BRA.DIV UR4, `(.L_x_4888) ;  /* 0x000001d604e47947 */ /* 0x000ff0000b800000 */
[----:B------:R-:W1:Y:S04]  /*97d0*/  SHFL.IDX PT, R3, R4, RZ, 0x1c1f ;  /* 0x001c1fff04037589 */ /* 0x000e6800000e0000 */
[----:B------:R-:W2:Y:S04]  /*97e0*/  SHFL.IDX PT, R2, R0, RZ, 0x1c1f ;  /* 0x001c1fff00027589 */ /* 0x000ea800000e0000 */
[----:B------:R4:W0:Y:S04]  /*97f0*/  SHFL.IDX PT, R5, R9, RZ, 0x1c1f ;  /* 0x001c1fff09057589 */ /* 0x00082800000e0000 */
[----:B---3--:R4:W3:Y:S01]  /*9800*/  SHFL.IDX PT, R14, R8, RZ, 0x1c1f ;  /* 0x001c1fff080e7589 */ /* 0x0088e200000e0000 */
[----:B-1----:R-:W-:-:S02]  /*9810*/  IMAD.MOV.U32 R13, RZ, RZ, R3 ;  /* 0x000000ffff0d7224 */ /* 0x002fc400078e0003 */
[----:B--2-4-:R-:W-:-:S07]  /*9820*/  IMAD.MOV.U32 R12, RZ, RZ, R2 ;  /* 0x000000ffff0c7224 */ /* 0x014fce00078e0002 */
.L_x_5175:
[----:B------:R-:W-:Y:S01]  /*9830*/  IMAD R83, R17, R28, RZ ;  /* 0x0000001c11537224 */ /* 0x000fe200078e02ff */
[----:B------:R-:W-:Y:S01]  /*9840*/  BSSY B1, `(.L_x_4889) ;  /* 0x0000031000017945 */ /* 0x000fe20003800000 */
[----:B---3--:R-:W-:Y:S01]  /*9850*/  IMAD.MOV.U32 R50, RZ, RZ, R14 ;  /* 0x000000ffff327224 */ /* 0x008fe200078e000e */
[----:B------:R-:W-:Y:S01]  /*9860*/  CS2R R46, SRZ ;  /* 0x00000000002e7805 */ /* 0x000fe2000001ff00 */
[----:B0-----:R-:W-:Y:S01]  /*9870*/  IMAD.MOV.U32 R51, RZ, RZ, R5 ;  /* 0x000000ffff337224 */ /* 0x001fe200078e0005 */
[----:B------:R-:W-:Y:S02]  /*9880*/  ISETP.GE.AND P0, PT, R10, R83, PT ;  /* 0x000000530a00720c */ /* 0x000fe40003f06270 */
        /* <DEDUP_REMOVED lines=12> */
[C---:B------:R-:W-:Y:S01]  /*9950*/  VIADD R2, R77.reuse, 0x20 ;  /* 0x000000204d027836 */ /* 0x040fe20000000000 */
[----:B------:R-:W-:Y:S01]  /*9960*/  ULDC UR4, c[0x0][0x3f4] ;  /* 0x0000fd0000047ab9 */ /* 0x000fe20000000800 */
[C---:B------:R-:W-:Y:S01]  /*9970*/  VIADD R3, R77.reuse, 0x40 ;  /* 0x000000404d037836 */ /* 0x040fe20000000000 */
[----:B------:R-:W-:Y:S02]  /*9980*/  ISETP.GE.AND P0, PT, R77, UR4, PT ;  /* 0x000000044d007c0c */ /* 0x000fe4000bf06270 */
[----:B------:R-:W-:Y:S02]  /*9990*/  CS2R R38, SRZ ;  /* 0x0000000000267805 */ /* 0x000fe4000001ff00 */
[----:B------:R-:W-:Y:S02]  /*99a0*/  ISETP.GE.AND P1, PT, R2, UR4, PT ;  /* 0x0000000402007c0c */ /* 0x000fe4000bf26270 */
[----:B------:R-:W-:Y:S02]  /*99b0*/  CS2R R36, SRZ ;  /* 0x0000000000247805 */ /* 0x000fe4000001ff00 */
[----:B------:R-:W-:-:S02]  /*99c0*/  ISETP.GE.AND P2, PT, R3, UR4, PT ;  /* 0x0000000403007c0c */ /* 0x000fc4000bf46270 */
[----:B------:R-:W-:Y:S02]  /*99d0*/  CS2R R26, SRZ ;  /* 0x00000000001a7805 */ /* 0x000fe4000001ff00 */
[----:B------:R-:W-:Y:S02]  /*99e0*/  CS2R R24, SRZ ;  /* 0x0000000000187805 */ /* 0x000fe4000001ff00 */
[----:B------:R-:W-:Y:S02]  /*99f0*/  CS2R R42, SRZ ;  /* 0x00000000002a7805 */ /* 0x000fe4000001ff00 */
[----:B------:R-:W-:Y:S01]  /*9a00*/  CS2R R40, SRZ ;  /* 0x0000000000287805 */ /* 0x000fe2000001ff00 */
[----:B------:R-:W-:-:S04]  /*9a10*/  @!P0 IMAD.WIDE R2, R77, 0x2, R12 ;  /* 0x000000024d028825 */ /* 0x000fc800078e020c */
[----:B------:R-:W-:Y:S01]  /*9a20*/  @!P1 IMAD.SHL.U32 R5, R74, 0x8, RZ ;  /* 0x000000084a059824 */ /* 0x000fe200078e00ff */
[----:B------:R0:W5:Y:S01]  /*9a30*/  @!P0 LD.E.128 R36, desc[UR36][R2.64] ;  /* 0x0000002402248980 */ /* 0x000162000c101d00 */
[----:B------:R-:W-:Y:S01]  /*9a40*/  @!P2 IMAD.SHL.U32 R49, R69, 0x8, RZ ;  /* 0x000000084531a824 */ /* 0x000fe200078e00ff */
[----:B------:R-:W-:Y:S02]  /*9a50*/  CS2R R30, SRZ ;  /* 0x00000000001e7805 */ /* 0x000fe4000001ff00 */
[----:B------:R-:W-:Y:S01]  /*9a60*/  CS2R R28, SRZ ;  /* 0x00000000001c7805 */ /* 0x000fe2000001ff00 */
[--C-:B------:R-:W-:Y:S01]  /*9a70*/  @!P1 IMAD.WIDE R6, R5, 0x2, R12.reuse ;  /* 0x0000000205069825 */ /* 0x100fe200078e020c */
[----:B------:R-:W-:Y:S02]  /*9a80*/  CS2R R46, SRZ ;  /* 0x00000000002e7805 */ /* 0x000fe4000001ff00 */
[----:B------:R-:W-:Y:S02]  /*9a90*/  CS2R R44, SRZ ;  /* 0x00000000002c7805 */ /* 0x000fe4000001ff00 */
[----:B------:R-:W-:Y:S01]  /*9aa0*/  CS2R R34, SRZ ;  /* 0x0000000000227805 */ /* 0x000fe2000001ff00 */
[----:B------:R-:W-:Y:S01]  /*9ab0*/  @!P2 IMAD.WIDE R14, R49, 0x2, R12 ;  /* 0x00000002310ea825 */ /* 0x000fe200078e020c */
[----:B------:R-:W-:Y:S01]  /*9ac0*/  CS2R R32, SRZ ;  /* 0x0000000000207805 */ /* 0x000fe2000001ff00 */
[----:B------:R1:W5:Y:S02]  /*9ad0*/  @!P1 LD.E.128 R40, desc[UR36][R6.64] ;  /* 0x0000002406289980 */ /* 0x000364000c101d00 */
[----:B------:R-:W-:-:S02]  /*9ae0*/  @!P1 IMAD.WIDE R12, R5, 0x2, R50 ;  /* 0x00000002050c9825 */ /* 0x000fc400078e0232 */
[----:B------:R1:W5:Y:S02]  /*9af0*/  @!P2 LD.E.128 R44, desc[UR36][R14.64] ;  /* 0x000000240e2ca980 */ /* 0x000364000c101d00 */
[--C-:B------:R-:W-:Y:S02]  /*9b00*/  @!P2 IMAD.WIDE R48, R49, 0x2, R50.reuse ;  /* 0x000000023130a825 */ /* 0x100fe400078e0232 */
[----:B------:R1:W5:Y:S02]  /*9b10*/  @!P1 LD.E.128 R28, desc[UR36][R12.64] ;  /* 0x000000240c1c9980 */ /* 0x000364000c101d00 */
[----:B0-----:R-:W-:Y:S02]  /*9b20*/  @!P0 IMAD.WIDE R2, R77, 0x2, R50 ;  /* 0x000000024d028825 */ /* 0x001fe400078e0232 */
[----:B------:R1:W5:Y:S04]  /*9b30*/  @!P2 LD.E.128 R32, desc[UR36][R48.64] ;  /* 0x000000243020a980 */ /* 0x000368000c101d00 */
[----:B------:R1:W5:Y:S02]  /*9b40*/  @!P0 LD.E.128 R24, desc[UR36][R2.64] ;  /* 0x0000002402188980 */ /* 0x000364000c101d00 */
.L_x_4890:
[----:B------:R-:W-:Y:S05]  /*9b50*/  BSYNC B1 ;  /* 0x0000000000017941 */ /* 0x000fea0003800000 */
.L_x_4889:
[----:B-1---5:R-:W-:Y:S01]  /*9b60*/  IMAD.MOV.U32 R6, RZ, RZ, R45 ;  /* 0x000000ffff067224 */ /* 0x022fe200078e002d */
[----:B------:R-:W-:Y:S01]  /*9b70*/  UMOV UR4, 0xffffffff ;  /* 0xffffffff00047882 */ /* 0x000fe20000000000 */
        /* <DEDUP_REMOVED lines=49> */
[----:B------:R-:W0:Y:S04]  /*9e90*/  SHFL.IDX PT, R3, R4, 0x1, 0x1c1f ;  /* 0x003c1f0004037f89 */ /* 0x000e2800000e0000 */
[----:B------:R-:W1:Y:S04]  /*9ea0*/  SHFL.IDX PT, R2, R0, 0x1, 0x1c1f ;  /* 0x003c1f0000027f89 */ /* 0x000e6800000e0000 */
[----:B------:R2:W3:Y:S04]  /*9eb0*/  SHFL.IDX PT, R5, R9, 0x1, 0x1c1f ;  /* 0x003c1f0009057f89 */ /* 0x0004e800000e0000 */
[----:B------:R2:W4:Y:S01]  /*9ec0*/  SHFL.IDX PT, R14, R8, 0x1, 0x1c1f ;  /* 0x003c1f00080e7f89 */ /* 0x00052200000e0000 */
[----:B0-----:R-:W-:-:S02]  /*9ed0*/  IMAD.MOV.U32 R63, RZ, RZ, R3 ;  /* 0x000000ffff3f7224 */ /* 0x001fc400078e0003 */
[----:B-12---:R-:W-:-:S07]  /*9ee0*/  IMAD.MOV.U32 R62, RZ, RZ, R2 ;  /* 0x000000ffff3e7224 */ /* 0x006fce00078e0002 */
.L_x_5181:
[----:B------:R-:W-:Y:S01]  /*9ef0*/  VIADD R10, R10, 0x40 ;  /* 0x000000400a0a7836 */ /* 0x000fe20000000000 */
[----:B------:R-:W-:Y:S01]  /*9f00*/  BSSY B1, `(.L_x_4892) ;  /* 0x0000030000017945 */ /* 0x000fe20003800000 */
[----:B----4-:R-:W-:Y:S01]  /*9f10*/  IMAD.MOV.U32 R60, RZ, RZ, R14 ;  /* 0x000000ffff3c7224 */ /* 0x010fe200078e000e */
[----:B------:R-:W-:Y:S01]  /*9f20*/  CS2R R8, SRZ ;  /* 0x0000000000087805 */ /* 0x000fe2000001ff00 */
[----:B---3--:R-:W-:Y:S01]  /*9f30*/  IMAD.MOV.U32 R61, RZ, RZ, R5 ;  /* 0x000000ffff3d7224 */ /* 0x008fe200078e0005 */
        /* <DEDUP_REMOVED lines=22> */
[----:B------:R-:W-:Y:S01]  /*a0a0*/  CS2R R10, SRZ ;  /* 0x00000000000a7805 */ /* 0x000fe2000001ff00 */
[----:B------:R-:W-:-:S04]  /*a0b0*/  @!P0 IMAD.WIDE R4, R77, 0x2, R62 ;  /* 0x000000024d048825 */ /* 0x000fc800078e023e */
[----:B------:R-:W-:Y:S01]  /*a0c0*/  @!P1 IMAD.SHL.U32 R65, R74, 0x8, RZ ;  /* 0x000000084a419824 */ /* 0x000fe200078e00ff */
[----:B------:R0:W5:Y:S01]  /*a0d0*/  @!P0 LD.E.128 R12, desc[UR36][R4.64] ;  /* 0x00000024040c8980 */ /* 0x000162000c101d00 */
[----:B------:R-:W-:Y:S01]  /*a0e0*/  @!P2 IMAD.SHL.U32 R67, R69, 0x8, RZ ;  /* 0x000000084543a824 */ /* 0x000fe200078e00ff */
[----:B------:R-:W-:Y:S01]  /*a0f0*/  CS2R R8, SRZ ;  /* 0x0000000000087805 */ /* 0x000fe2000001ff00 */
[--C-:B------:R-:W-:Y:S01]  /*a100*/  @!P1 IMAD.WIDE R2, R65, 0x2, R62.reuse ;  /* 0x0000000241029825 */ /* 0x100fe200078e023e */
[----:B------:R-:W-:Y:S02]  /*a110*/  CS2R R54, SRZ ;  /* 0x0000000000367805 */ /* 0x000fe4000001ff00 */
[----:B------:R-:W-:Y:S02]  /*a120*/  CS2R R52, SRZ ;  /* 0x0000000000347805 */ /* 0x000fe4000001ff00 */
[----:B------:R-:W-:Y:S01]  /*a130*/  CS2R R6, SRZ ;  /* 0x0000000000067805 */ /* 0x000fe2000001ff00 */
[----:B------:R-:W-:Y:S01]  /*a140*/  @!P2 IMAD.WIDE R62, R67, 0x2, R62 ;  /* 0x00000002433ea825 */ /* 0x000fe200078e023e */
[----:B------:R-:W-:-:S02]  /*a150*/  CS2R R50, SRZ ;  /* 0x0000000000327805 */ /* 0x000fc4000001ff00 */
[----:B------:R-:W-:Y:S02]  /*a160*/  CS2R R48, SRZ ;  /* 0x0000000000307805 */ /* 0x000fe4000001ff00 */
[----:B0-----:R-:W-:Y:S01]  /*a170*/  CS2R R4, SRZ ;  /* 0x0000000000047805 */ /* 0x001fe2000001ff00 */
[--C-:B------:R-:W-:Y:S01]  /*a180*/  @!P1 IMAD.WIDE R64, R65, 0x2, R60.reuse ;  /* 0x0000000241409825 */ /* 0x100fe200078e023c */
[----:B------:R0:W5:Y:S03]  /*a190*/  @!P1 LD.E.128 R8, desc[UR36][R2.64] ;  /* 0x0000002402089980 */ /* 0x000166000c101d00 */
[--C-:B------:R-:W-:Y:S01]  /*a1a0*/  @!P2 IMAD.WIDE R66, R67, 0x2, R60.reuse ;  /* 0x000000024342a825 */ /* 0x100fe200078e023c */
[----:B------:R0:W5:Y:S03]  /*a1b0*/  @!P1 LD.E.128 R52, desc[UR36][R64.64] ;  /* 0x0000002440349980 */ /* 0x000166000c101d00 */
[----:B------:R-:W-:Y:S01]  /*a1c0*/  @!P0 IMAD.WIDE R60, R77, 0x2, R60 ;  /* 0x000000024d3c8825 */ /* 0x000fe200078e023c */
[----:B------:R0:W5:Y:S04]  /*a1d0*/  @!P2 LD.E.128 R4, desc[UR36][R62.64] ;  /* 0x000000243e04a980 */ /* 0x000168000c101d00 */
[----:B------:R0:W5:Y:S04]  /*a1e0*/  @!P0 LD.E.128 R56, desc[UR36][R60.64] ;  /* 0x000000243c388980 */ /* 0x000168000c101d00 */
[----:B------:R0:W5:Y:S02]  /*a1f0*/  @!P2 LD.E.128 R48, desc[UR36][R66.64] ;  /* 0x000000244230a980 */ /* 0x000164000c101d00 */
.L_x_4893:
[----:B------:R-:W-:Y:S05]  /*a200*/  BSYNC B1 ;  /* 0x0000000000017941 */ /* 0x000fea0003800000 */
.L_x_4892:
[----:B------:R-:W-:Y:S01]  /*a210*/  R2UR UR5, R228 ;  /* 0x00000000e40572ca */ /* 0x000fe200000e0000 */
[----:B-----5:R-:W-:Y:S01]  /*a220*/  IMAD.MOV.U32 R0, RZ, RZ, R6 ;  /* 0x000000ffff007224 */ /* 0x020fe200078e0006 */
[----:B------:R-:W-:Y:S01]  /*a230*/  R2UR UR6, R23 ;  /* 0x00000000170672ca */ /* 0x000fe200000e0000 */
[----:B0-----:R-:W-:Y:S02]  /*a240*/  IMAD.MOV.U32 R3, RZ, RZ, R4 ;  /* 0x000000ffff037224 */ /* 0x001fe400078e0004 */
[----:B------:R-:W-:Y:S02]  /*a250*/  IMAD.MOV.U32 R2, RZ, RZ, R7 ;  /* 0x000000ffff027224 */ /* 0x000fe400078e0007 */
[----:B------:R-:W-:Y:S01]  /*a260*/  IMAD.MOV.U32 R61, RZ, RZ, R15 ;  /* 0x000000ffff3d7224 */ /* 0x000fe200078e000f */
[----:B------:R-:W-:Y:S01]  /*a270*/  PRMT R81, R3, 0x7610, R81 ;  /* 0x0000761003517816 */ /* 0x000fe20000000051 */
[----:B------:R-:W-:Y:S01]  /*a280*/  IMAD.MOV.U32 R3, RZ, RZ, R11 ;  /* 0x000000ffff037224 */ /* 0x000fe200078e000b */
[----:B------:R-:W-:Y:S01]  /*a290*/  PRMT R82, R2, 0x7610, R82 ;  /* 0x0000761002527816 */ /* 0x000fe20000000052 */
[----:B------:R-:W-:Y:S01]  /*a2a0*/  IMAD.MOV.U32 R2, RZ, RZ, R10 ;  /* 0x000000ffff027224 */ /* 0x000fe200078e000a */
[----:B------:R-:W-:Y:S01]  /*a2b0*/  PRMT R102, R61, 0x7610, R102 ;  /* 0x000076103d667816 */ /* 0x000fe20000000066 */
[----:B------:R-:W-:Y:S01]  /*a2c0*/  ULEA.HI UR4, UR5, UR5, URZ, 0x1 ;  /* 0x0000000505047291 */ /* 0x000fe2000f8f083f */
[----:B------:R-:W-:Y:S01]  /*a2d0*/  PRMT R85, R3, 0x7610, R85 ;  /* 0x0000761003557816 */ /* 0x000fe20000000055 */
[----:B------:R-:W-:Y:S01]  /*a2e0*/  IMAD.U32 R100, RZ, RZ, UR6 ;  /* 0x00000006ff647e24 */ /* 0x000fe2000f8e00ff */
[----:B------:R-:W-:Y:S01]  /*a2f0*/  PRMT R84, R2, 0x7610, R84 ;  /* 0x0000761002547816 */ /* 0x000fe20000000054 */
[----:B------:R-:W-:Y:S01]  /*a300*/  ULOP3.LUT UR4, UR4, 0xfffffffe, URZ, 0xc0, !UPT ;  /* 0xfffffffe04047892 */ /* 0x000fe2000f8ec03f */
[----:B------:R-:W-:-:S02]  /*a310*/  IMAD.MOV.U32 R3, RZ, RZ, R14 ;  /* 0x000000ffff037224 */ /* 0x000fc400078e000e */
[----:B------:R-:W-:Y:S01]  /*a320*/  VIADDMNMX R100, R83, -R100, 0x80, PT ;  /* 0x0000008053647446 */ /* 0x000fe20003800964 */
[----:B------:R-:W-:Y:S01]  /*a330*/  UIADD3 UR4, UR5, -UR4, URZ ;  /* 0x8000000405047290 */ /* 0x000fe2000fffe03f */
[----:B------:R-:W-:Y:S01]  /*a340*/  PRMT R83, R0, 0x7610, R83 ;  /* 0x0000761000537816 */ /* 0x000fe20000000053 */
[----:B------:R-:W-:Y:S01]  /*a350*/  IMAD.MOV.U32 R0, RZ, RZ, R5 ;  /* 0x000000ffff007224 */ /* 0x000fe200078e0005 */
[----:B------:R-:W-:Y:S01]  /*a360*/  PRMT R101, R3, 0x7610, R101 ;  /* 0x0000761003657816 */ /* 0x000fe20000000065 */
[----:B------:R-:W-:Y:S01]  /*a370*/  IMAD.MOV.U32 R2, RZ, RZ, R9 ;  /* 0x000000ffff027224 */ /* 0x000fe200078e0009 */
[----:B------:R-:W-:Y:S01]  /*a380*/  ISETP.GE.AND P1, PT, R195, R100, PT ;  /* 0x00000064c300720c */ /* 0x000fe20003f26270 */
        /* <DEDUP_REMOVED lines=32> */
[----:B------:R-:W-:Y:S01]  /*a590*/  PRMT R106, R64, 0x7610, R106 ;  /* 0x00007610406a7816 */ /* 0x000fe2000000006a */
[----:B0-----:R-:W-:Y:S06]  /*a5a0*/  @!P0 BRA `(.L_x_4894) ;  /* 0x000001cc00488947 */ /* 0x001fec0003800000 */
.L_x_5182:
[----:B------:R-:W-:Y:S01]  /*a5b0*/  BSSY B1, `(.L_x_4895) ;  /* 0x000015c000017945 */ /* 0x000fe20003800000 */
[----:B------:R-:W-:Y:S02]  /*a5c0*/  PRMT R107, R62, 0x7610, R107 ;  /* 0x000076103e6b7816 */ /* 0x000fe4000000006b */
[----:B------:R-:W-:Y:S01]  /*a5d0*/  PRMT R108, R63, 0x7610, R108 ;  /* 0x000076103f6c7816 */ /* 0x000fe2000000006c */
[----:B------:R-:W-:Y:S06]  /*a5e0*/  @P1 BRA `(.L_x_4896) ;  /* 0x0000001400601947 */ /* 0x000fec0003800000 */
[----:B------:R-:W1:Y:S01]  /*a5f0*/  LDC R118, c[0x0][0x3f4] ;  /* 0x0000fd00ff767b82 */ /* 0x000e620000000800 */
[C---:B0-----:R-:W-:Y:S01]  /*a600*/  VIADD R61, R77.reuse, 0x20 ;  /* 0x000000204d3d7836 */ /* 0x041fe20000000000 */
[----:B------:R-:W-:Y:S01]  /*a610*/  BSSY B2, `(.L_x_4897) ;  /* 0x0000071000027945 */ /* 0x000fe20003800000 */
[C---:B------:R-:W-:Y:S01]  /*a620*/  VIADD R63, R77.reuse, 0x40 ;  /* 0x000000404d3f7836 */ /* 0x040fe20000000000 */
[-C--:B-1----:R-:W-:Y:S02]  /*a630*/  ISETP.GE.AND P0, PT, R77, R118.reuse, PT ;  /* 0x000000764d00720c */ /* 0x082fe40003f06270 */
[-C--:B------:R-:W-:Y:S02]  /*a640*/  ISETP.GE.AND P1, PT, R61, R118.reuse, PT ;  /* 0x000000763d00720c */ /* 0x080fe40003f26270 */
[----:B------:R-:W-:-:S09]  /*a650*/  ISETP.GE.AND P2, PT, R63, R118, PT ;  /* 0x000000763f00720c */ /* 0x000fd20003f46270 */
[----:B------:R-:W-:Y:S05]  /*a660*/  @P0 BRA `(.L_x_4898) ;  /* 0x0000000400ac0947 */ /* 0x000fea0003800000 */
[----:B------:R-:W-:Y:S02]  /*a670*/  LEA.HI R60, R118, R201, RZ, 0x1d ;  /* 0x000000c9763c7211 */ /* 0x000fe400078fe8ff */
[----:B------:R-:W-:Y:S02]  /*a680*/  LOP3.LUT R61, R71, 0x38, R77, 0xf8, !PT ;  /* 0x00000038473d7812 */ /* 0x000fe400078ef84d */
[----:B------:R-:W-:Y:S02]  /*a690*/  SHF.R.S32.HI R63, RZ, 0x1f, R60 ;  /* 0x0000001fff3f7819 */ /* 0x000fe4000001143c */
[----:B------:R-:W-:Y:S02]  /*a6a0*/  LOP3.LUT R61, R61, R70, RZ, 0x3c, !PT ;  /* 0x000000463d3d7212 */ /* 0x000fe400078e3cff */
[----:B------:R-:W-:Y:S01]  /*a6b0*/  LEA.HI R63, R63, R60, RZ, 0x3 ;  /* 0x0000003c3f3f7211 */ /* 0x000fe200078f18ff */
[----:B------:R-:W-:Y:S01]  /*a6c0*/  IMAD.SHL.U32 R60, R60, 0x8, RZ ;  /* 0x000000083c3c7824 */ /* 0x000fe200078e00ff */
[----:B------:R-:W-:Y:S01]  /*a6d0*/  SHF.R.U64 R128, R24, 0x10, R25 ;  /* 0x0000001018807819 */ /* 0x000fe20000001219 */
[----:B------:R-:W-:Y:S01]  /*a6e0*/  IMAD R61, R204, 0x200, R61 ;  /* 0x00000200cc3d7824 */ /* 0x000fe200078e023d */
[----:B------:R-:W-:Y:S01]  /*a6f0*/  SHF.R.U64 R36, R36, 0x10, R37 ;  /* 0x0000001024247819 */ /* 0x000fe20000001225 */
[----:B------:R-:W-:Y:S01]  /*a700*/  IMAD.SHL.U32 R62, R63, 0x400, RZ ;  /* 0x000004003f3e7824 */ /* 0x000fe200078e00ff */
[----:B------:R-:W-:-:S02]  /*a710*/  LOP3.LUT R63, R71, 0x38, R60, 0xf8, !PT ;  /* 0x00000038473f7812 */ /* 0x000fc400078ef83c */
[----:B------:R-:W-:Y:S02]  /*a720*/  LEA R117, R61, UR39, 0x1 ;  /* 0x000000273d757c11 */ /* 0x000fe4000f8e08ff */
[----:B------:R-:W-:Y:S02]  /*a730*/  LOP3.LUT R65, R62, 0x7fffe000, RZ, 0xc0, !PT ;  /* 0x7fffe0003e417812 */ /* 0x000fe400078ec0ff */
[----:B------:R-:W-:Y:S02]  /*a740*/  LOP3.LUT R60, R63, R70, RZ, 0x3c, !PT ;  /* 0x000000463f3c7212 */ /* 0x000fe400078e3cff */
[----:B------:R-:W-:Y:S01]  /*a750*/  SHF.R.U64 R125, R38, 0x10, R39 ;  /* 0x00000010267d7819 */ /* 0x000fe20000001227 */
[----:B------:R-:W-:Y:S01]  /*a760*/  IMAD R65, R204, 0x200, R65 ;  /* 0x00000200cc417824 */ /* 0x000fe200078e0241 */
[----:B------:R-:W-:Y:S02]  /*a770*/  SHF.R.U32.HI R38, RZ, 0x10, R39 ;  /* 0x00000010ff267819 */ /* 0x000fe40000011627 */
[----:B------:R-:W-:Y:S01]  /*a780*/  SHF.R.U32.HI R39, RZ, 0x10, R25 ;  /* 0x00000010ff277819 */ /* 0x000fe20000011619 */
[----:B------:R-:W-:Y:S01]  /*a790*/  IMAD.IADD R65, R65, 0x1, R60 ;  /* 0x0000000141417824 */ /* 0x000fe200078e023c */
[----:B------:R-:W-:Y:S01]  /*a7a0*/  PRMT R128, R123, 0x5410, R128 ;  /* 0x000054107b807816 */ /* 0x000fe20000000080 */
[----:B------:R-:W0:Y:S01]  /*a7b0*/  LDS.128 R60, [R117+0x12400] ;  /* 0x01240000753c7984 */ /* 0x000e220000000c00 */
[----:B------:R-:W-:-:S02]  /*a7c0*/  SHF.R.U32.HI R127, RZ, 0x10, R37 ;  /* 0x00000010ff7f7819 */ /* 0x000fc40000011625 */
[----:B------:R-:W-:Y:S01]  /*a7d0*/  LEA R119, R65, UR39, 0x1 ;  /* 0x0000002741777c11 */ /* 0x000fe2000f8e08ff */
[----:B------:R-:W-:Y:S01]  /*a7e0*/  IMAD.U32 R129, R128, 0x10000, RZ ;  /* 0x0001000080817824 */ /* 0x000fe200078e00ff */
[----:B------:R-:W-:Y:S02]  /*a7f0*/  PRMT R121, R121, 0x5410, R36 ;  /* 0x0000541079797816 */ /* 0x000fe40000000024 */
[--C-:B------:R-:W-:Y:S01]  /*a800*/  SHF.R.U64 R37, R26, 0x10, R27.reuse ;  /* 0x000000101a257819 */ /* 0x100fe2000000121b */
[----:B------:R-:W1:Y:S01]  /*a810*/  LDS.128 R64, [R119+0x12400] ;  /* 0x0124000077407984 */ /* 0x000e620000000c00 */
[----:B------:R-:W-:Y:S02]  /*a820*/  SHF.R.U32.HI R26, RZ, 0x10, R27 ;  /* 0x00000010ff1a7819 */ /* 0x000fe4000001161b */
[----:B------:R-:W-:Y:S02]  /*a830*/  PRMT R130, R122, 0x5410, R39 ;  /* 0x000054107a827816 */ /* 0x000fe40000000027 */
[----:B------:R-:W-:-:S02]  /*a840*/  PRMT R26, R79, 0x5432, R26 ;  /* 0x000054324f1a7816 */ /* 0x000fc4000000001a */
[----:B------:R-:W-:Y:S01]  /*a850*/  PRMT R120, R120, 0x5410, R127 ;  /* 0x0000541078787816 */ /* 0x000fe2000000007f */
[----:B------:R-:W-:Y:S01]  /*a860*/  IMAD.U32 R131, R130, 0x10000, RZ ;  /* 0x0001000082837824 */ /* 0x000fe200078e00ff */
[----:B------:R-:W-:Y:S01]  /*a870*/  PRMT R25, R82, 0x5432, R125 ;  /* 0x0000543252197816 */ /* 0x000fe2000000007d */
[----:B------:R-:W-:Y:S01]  /*a880*/  IMAD.U32 R132, R26, 0x10000, RZ ;  /* 0x000100001a847824 */ /* 0x000fe200078e00ff */
[----:B------:R-:W-:Y:S02]  /*a890*/  PRMT R24, R81, 0x5432, R38 ;  /* 0x0000543251187816 */ /* 0x000fe40000000026 */
[----:B------:R-:W-:Y:S02]  /*a8a0*/  LOP3.LUT R128, R128, 0xffff0000, RZ, 0xc0, !PT ;  /* 0xffff000080807812 */ /* 0x000fe400078ec0ff */
[----:B------:R-:W-:Y:S02]  /*a8b0*/  LOP3.LUT R130, R130, 0xffff0000, RZ, 0xc0, !PT ;  /* 0xffff000082827812 */ /* 0x000fe400078ec0ff */
[----:B------:R-:W-:Y:S01]  /*a8c0*/  PRMT R37, R80, 0x5432, R37 ;  /* 0x0000543250257816 */ /* 0x000fe20000000025 */
        /* <DEDUP_REMOVED lines=10> */
[----:B------:R-:W-:Y:S01]  /*a970*/  IMAD.U32 R63, R65, 0x10000, RZ ;  /* 0x00010000413f7824 */ /* 0x000fe200078e00ff */
[C---:B------:R-:W-:Y:S01]  /*a980*/  LOP3.LUT R38, R66.reuse, 0xffff0000, RZ, 0xc0, !PT ;  /* 0xffff000042267812 */ /* 0x040fe200078ec0ff */
[C---:B------:R-:W-:Y:S01]  /*a990*/  FMUL.FTZ R133, R39.reuse, R129 ;  /* 0x0000008127857220 */ /* 0x040fe20000410000 */
[----:B------:R-:W-:Y:S01]  /*a9a0*/  FMUL.FTZ R135, R39, R60 ;  /* 0x0000003c27877220 */ /* 0x000fe20000410000 */
[----:B------:R-:W-:Y:S01]  /*a9b0*/  IMAD.U32 R127, R66, 0x10000, RZ ;  /* 0x00010000427f7824 */ /* 0x000fe200078e00ff */
[C---:B------:R-:W-:Y:S01]  /*a9c0*/  LOP3.LUT R66, R67.reuse, 0xffff0000, RZ, 0xc0, !PT ;  /* 0xffff000043427812 */ /* 0x040fe200078ec0ff */
[----:B------:R-:W-:-:S02]  /*a9d0*/  IMAD.U32 R64, R67, 0x10000, RZ ;  /* 0x0001000043407824 */ /* 0x000fc400078e00ff */
[----:B------:R-:W-:Y:S01]  /*a9e0*/  FFMA.FTZ R39, R122, R60, -R133 ;  /* 0x0000003c7a277223 */ /* 0x000fe20000010885 */
[----:B------:R-:W-:Y:S02]  /*a9f0*/  IMAD.U32 R67, R120, 0x10000, RZ ;  /* 0x0001000078437824 */ /* 0x000fe400078e00ff */
[----:B------:R-:W-:Y:S01]  /*aa00*/  FMUL.FTZ R133, R63, R131 ;  /* 0x000000833f857220 */ /* 0x000fe20000410000 */
[----:B------:R-:W-:Y:S02]  /*aa10*/  IMAD.U32 R124, R61, 0x10000, RZ ;  /* 0x000100003d7c7824 */ /* 0x000fe400078e00ff */
[----:B------:R-:W-:Y:S01]  /*aa20*/  FFMA.FTZ R60, R122, R129, R135 ;  /* 0x000000817a3c7223 */ /* 0x000fe20000010087 */
[----:B------:R-:W-:Y:S02]  /*aa30*/  IMAD.U32 R122, R24, 0x10000, RZ ;  /* 0x00010000187a7824 */ /* 0x000fe400078e00ff */
[----:B------:R-:W-:Y:S01]  /*aa40*/  FMUL.FTZ R134, R64, R132 ;  /* 0x0000008440867220 */ /* 0x000fe20000410000 */
[----:B------:R-:W-:Y:S01]  /*aa50*/  LOP3.LUT R65, R65, 0xffff0000, RZ, 0xc0, !PT ;  /* 0xffff000041417812 */ /* 0x000fe200078ec0ff */
[-C--:B------:R-:W-:Y:S01]  /*aa60*/  FMUL.FTZ R129, R63, R67.reuse ;  /* 0x000000433f817220 */ /* 0x080fe20000410000 */
[----:B------:R-:W-:Y:S01]  /*aa70*/  FFMA.FTZ R63, R124, R67, -R133 ;  /* 0x000000437c3f7223 */ /* 0x000fe20000010885 */
[----:B------:R-:W-:Y:S01]  /*aa80*/  LOP3.LUT R120, R120, 0xffff0000, RZ, 0xc0, !PT ;  /* 0xffff000078787812 */ /* 0x000fe200078ec0ff */
[-C--:B------:R-:W-:Y:S01]  /*aa90*/  FMUL.FTZ R67, R64, R122.reuse ;  /* 0x0000007a40437220 */ /* 0x080fe20000410000 */
[----:B------:R-:W-:Y:S01]  /*aaa0*/  FFMA.FTZ R64, R125, R122, -R134 ;  /* 0x0000007a7d407223 */ /* 0x000fe20000010886 */
[----:B------:R-:W-:Y:S01]  /*aab0*/  FFMA.FTZ R129, R124, R131, R129 ;  /* 0x000000837c817223 */ /* 0x000fe20000010081 */
[C---:B------:R-:W-:Y:S01]  /*aac0*/  FMUL.FTZ R122, R126.reuse, R128 ;  /* 0x000000807e7a7220 */ /* 0x040fe20000410000 */
[----:B------:R-:W-:Y:S01]  /*aad0*/  LOP3.LUT R61, R61, 0xffff0000, RZ, 0xc0, !PT ;  /* 0xffff00003d3d7812 */ /* 0x000fe200078ec0ff */
[C---:B------:R-:W-:Y:S01]  /*aae0*/  FMUL.FTZ R124, R65.reuse, R130 ;  /* 0x00000082417c7220 */ /* 0x040fe20000410000 */
[----:B------:R-:W-:Y:S01]  /*aaf0*/  FMUL.FTZ R65, R65, R120 ;  /* 0x0000007841417220 */ /* 0x000fe20000410000 */
[-C--:B------:R-:W-:Y:S01]  /*ab00*/  FMUL.FTZ R126, R126, R121.reuse ;  /* 0x000000797e7e7220 */ /* 0x080fe20000410000 */
[----:B------:R-:W-:Y:S01]  /*ab10*/  FFMA.FTZ R122, R123, R121, -R122 ;  /* 0x000000797b7a7223 */ /* 0x000fe2000001087a */
[----:B------:R-:W-:-:S02]  /*ab20*/  IMAD.U32 R121, R37, 0x10000, RZ ;  /* 0x0001000025797824 */ /* 0x000fc400078e00ff */
[----:B------:R-:W-:Y:S01]  /*ab30*/  FFMA.FTZ R132, R125, R132, R67 ;  /* 0x000000847d847223 */ /* 0x000fe20000010043 */
[C---:B------:R-:W-:Y:S01]  /*ab40*/  FFMA.FTZ R124, R61.reuse, R120, -R124 ;  /* 0x000000783d7c7223 */ /* 0x040fe2000001087c */
[----:B------:R-:W-:Y:S01]  /*ab50*/  FFMA.FTZ R130, R61, R130, R65 ;  /* 0x000000823d827223 */ /* 0x000fe20000010041 */
[----:B------:R-:W-:Y:S01]  /*ab60*/  IMAD.U32 R67, R25, 0x10000, RZ ;  /* 0x0001000019437824 */ /* 0x000fe200078e00ff */
[----:B------:R-:W-:Y:S01]  /*ab70*/  LOP3.LUT R61, R37, 0xffff0000, RZ, 0xc0, !PT ;  /* 0xffff0000253d7812 */ /* 0x000fe200078ec0ff */
[----:B------:R-:W-:Y:S01]  /*ab80*/  FMUL.FTZ R125, R127, R121 ;  /* 0x000000797f7d7220 */ /* 0x000fe20000410000 */
[----:B------:R-:W-:Y:S01]  /*ab90*/  LOP3.LUT R25, R25, 0xffff0000, RZ, 0xc0, !PT ;  /* 0xffff000019197812 */ /* 0x000fe200078ec0ff */
[-C--:B------:R-:W-:Y:S01]  /*aba0*/  FMUL.FTZ R127, R127, R67.reuse ;  /* 0x000000437f7f7220 */ /* 0x080fe20000410000 */
[----:B------:R-:W-:Y:S01]  /*abb0*/  LOP3.LUT R65, R26, 0xffff0000, RZ, 0xc0, !PT ;  /* 0xffff00001a417812 */ /* 0x000fe200078ec0ff */
[----:B------:R-:W-:Y:S01]  /*abc0*/  FFMA.FTZ R125, R36, R67, -R125 ;  /* 0x00000043247d7223 */ /* 0x000fe2000001087d */
[----:B------:R-:W-:Y:S01]  /*abd0*/  LOP3.LUT R37, R24, 0xffff0000, RZ, 0xc0, !PT ;  /* 0xffff000018257812 */ /* 0x000fe200078ec0ff */
[C---:B------:R-:W-:Y:S01]  /*abe0*/  FMUL.FTZ R24, R38.reuse, R61 ;  /* 0x0000003d26187220 */ /* 0x040fe20000410000 */
[----:B------:R-:W-:Y:S01]  /*abf0*/  FMUL.FTZ R38, R38, R25 ;  /* 0x0000001926267220 */ /* 0x000fe20000410000 */
[C---:B------:R-:W-:Y:S01]  /*ac00*/  FMUL.FTZ R67, R66.reuse, R65 ;  /* 0x0000004142437220 */ /* 0x040fe20000410000 */
[----:B------:R-:W-:Y:S01]  /*ac10*/  FFMA.FTZ R123, R123, R128, R126 ;  /* 0x000000807b7b7223 */ /* 0x000fe2000001007e */
[----:B------:R-:W-:Y:S01]  /*ac20*/  FMUL.FTZ R66, R66, R37 ;  /* 0x0000002542427220 */ /* 0x000fe20000410000 */
        /* <DEDUP_REMOVED lines=11> */
[----:B------:R0:W-:Y:S01]  /*ace0*/  STS.128 [R117+0x12400], R24 ;  /* 0x0124001875007388 */ /* 0x0001e20000000c00 */
[----:B------:R-:W-:-:S02]  /*acf0*/  F2FP.BF16.F32.PACK_AB R38, R38, R127 ;  /* 0x0000007f2626723e */ /* 0x000fc400000010ff */
[----:B------:R-:W-:-:S05]  /*ad00*/  F2FP.BF16.F32.PACK_AB R39, R65, R132 ;  /* 0x000000844127723e */ /* 0x000fca00000010ff */
[----:B------:R0:W-:Y:S02]  /*ad10*/  STS.128 [R119+0x12400], R36 ;  /* 0x0124002477007388 */ /* 0x0001e40000000c00 */
.L_x_4898:
[----:B------:R-:W-:Y:S05]  /*ad20*/  BSYNC B2 ;  /* 0x0000000000027941 */ /* 0x000fea0003800000 */
.L_x_4897:
[----:B------:R-:W-:Y:S04]  /*ad30*/  BSSY B2, `(.L_x_4899) ;  /* 0x0000072000027945 */ /* 0x000fe80003800000 */
[----:B------:R-:W-:Y:S05]  /*ad40*/  @P1 BRA `(.L_x_4900) ;  /* 0x0000000400c01947 */ /* 0x000fea0003800000 */
[----:B0-----:R-:W-:Y:S02]  /*ad50*/  LEA.HI R24, R118, R74, RZ, 0x1d ;  /* 0x0000004a76187211 */ /* 0x001fe400078fe8ff */
[----:B------:R-:W-:Y:S02]  /*ad60*/  LEA.HI R26, R75, R78, RZ, 0x6 ;  /* 0x0000004e4b1a7211 */ /* 0x000fe400078f30ff */
[----:B------:R-:W-:Y:S02]  /*ad70*/  SHF.R.S32.HI R25, RZ, 0x1f, R24 ;  /* 0x0000001fff197819 */ /* 0x000fe40000011418 */
[----:B------:R-:W-:Y:S01]  /*ad80*/  LOP3.LUT R27, R71, 0x38, R76, 0xf8, !PT ;  /* 0x00000038471b7812 */ /* 0x000fe200078ef84c */
[----:B------:R-:W-:Y:S01]  /*ad90*/  IMAD.SHL.U32 R26, R26, 0x80, RZ ;  /* 0x000000801a1a7824 */ /* 0x000fe200078e00ff */
[----:B------:R-:W-:Y:S01]  /*ada0*/  LEA.HI R25, R25, R24, RZ, 0x3 ;  /* 0x0000001819197211 */ /* 0x000fe200078f18ff */
[----:B------:R-:W-:Y:S01]  /*adb0*/  IMAD.SHL.U32 R24, R24, 0x8, RZ ;  /* 0x0000000818187824 */ /* 0x000fe200078e00ff */
[----:B------:R-:W-:-:S02]  /*adc0*/  LOP3.LUT R36, R27, R70, RZ, 0x3c, !PT ;  /* 0x000000461b247212 */ /* 0x000fc400078e3cff */
[----:B------:R-:W-:Y:S01]  /*add0*/  LOP3.LUT R37, R26, 0xffffe000, RZ, 0xc0, !PT ;  /* 0xffffe0001a257812 */ /* 0x000fe200078ec0ff */
[----:B------:R-:W-:Y:S01]  /*ade0*/  IMAD.SHL.U32 R26, R25, 0x400, RZ ;  /* 0x00000400191a7824 */ /* 0x000fe200078e00ff */
[----:B------:R-:W-:Y:S02]  /*adf0*/  LOP3.LUT R25, R71, 0x38, R24, 0xf8, !PT ;  /* 0x0000003847197812 */ /* 0x000fe400078ef818 */
[----:B------:R-:W-:Y:S01]  /*ae00*/  R2UR UR4, R206 ;  /* 0x00000000ce0472ca */ /* 0x000fe200000e0000 */
[----:B------:R-:W-:Y:S01]  /*ae10*/  IMAD R37, R204, 0x200, R37 ;  /* 0x00000200cc257824 */ /* 0x000fe200078e0225 */
[----:B------:R-:W-:Y:S02]  /*ae20*/  LOP3.LUT R27, R26, 0x7fffe000, RZ, 0xc0, !PT ;  /* 0x7fffe0001a1b7812 */ /* 0x000fe400078ec0ff */
[----:B------:R-:W-:Y:S01]  /*ae30*/  LOP3.LUT R24, R25, R70, RZ, 0x3c, !PT ;  /* 0x0000004619187212 */ /* 0x000fe200078e3cff */
[----:B------:R-:W-:Y:S01]  /*ae40*/  IMAD.IADD R36, R37, 0x1, R36 ;  /* 0x0000000125247824 */ /* 0x000fe200078e0224 */
[----:B------:R-:W-:Y:S01]  /*ae50*/  SHF.R.U64 R62, R40, 0x10, R41 ;  /* 0x00000010283e7819 */ /* 0x000fe20000001229 */
[----:B------:R-:W-:Y:S01]  /*ae60*/  IMAD R27, R204, 0x200, R27 ;  /* 0x00000200cc1b7824 */ /* 0x000fe200078e021b */
[----:B------:R-:W-:-:S02]  /*ae70*/  SHF.R.U64 R40, R28, 0x10, R29 ;  /* 0x000000101c287819 */ /* 0x000fc4000000121d */
[----:B------:R-:W-:Y:S01]  /*ae80*/  SHF.R.U32.HI R29, RZ, 0x10, R29 ;  /* 0x00000010ff1d7819 */ /* 0x000fe2000001161d */
[----:B------:R-:W-:Y:S01]  /*ae90*/  IMAD.IADD R61, R27, 0x1, R24 ;  /* 0x000000011b3d7824 */ /* 0x000fe200078e0218 */
[----:B------:R-:W-:Y:S02]  /*aea0*/  SHF.R.U32.HI R63, RZ, 0x10, R41 ;  /* 0x00000010ff3f7819 */ /* 0x000fe40000011629 */
[----:B------:R-:W-:Y:S02]  /*aeb0*/  LEA R60, R36, UR4, 0x1 ;  /* 0x00000004243c7c11 */ /* 0x000fe4000f8e08ff */
[----:B------:R-:W-:Y:S02]  /*aec0*/  LEA R61, R61, UR39, 0x1 ;  /* 0x000000273d3d7c11 */ /* 0x000fe4000f8e08ff */
[----:B------:R-:W-:Y:S01]  /*aed0*/  PRMT R115, R115, 0x5410, R62 ;  /* 0x0000541073737816 */ /* 0x000fe2000000003e */
[----:B------:R-:W0:Y:S01]  /*aee0*/  LDS.128 R24, [R60] ;  /* 0x000000003c187984 */ /* 0x000e220000000c00 */
[----:B------:R-:W-:-:S02]  /*aef0*/  PRMT R111, R111, 0x5410, R40 ;  /* 0x000054106f6f7816 */ /* 0x000fc40000000028 */
[----:B------:R-:W-:Y:S01]  /*af00*/  SHF.R.U64 R41, R42, 0x10, R43 ;  /* 0x000000102a297819 */ /* 0x000fe2000000122b */
[----:B------:R-:W1:Y:S01]  /*af10*/  LDS.128 R36, [R61+0x12400] ;  /* 0x012400003d247984 */ /* 0x000e620000000c00 */
[----:B------:R-:W-:Y:S01]  /*af20*/  SHF.R.U64 R28, R30, 0x10, R31 ;  /* 0x000000101e1c7819 */ /* 0x000fe2000000121f */
[----:B------:R-:W-:Y:S01]  /*af30*/  IMAD.U32 R65, R111, 0x10000, RZ ;  /* 0x000100006f417824 */ /* 0x000fe200078e00ff */
[----:B------:R-:W-:Y:S02]  /*af40*/  PRMT R112, R112, 0x5410, R29 ;  /* 0x0000541070707816 */ /* 0x000fe4000000001d */
[----:B------:R-:W-:Y:S02]  /*af50*/  SHF.R.U32.HI R31, RZ, 0x10, R31 ;  /* 0x00000010ff1f7819 */ /* 0x000fe4000001161f */
[----:B------:R-:W-:Y:S01]  /*af60*/  PRMT R114, R114, 0x5410, R63 ;  /* 0x0000541072727816 */ /* 0x000fe2000000003f */
[----:B------:R-:W-:Y:S01]  /*af70*/  IMAD.U32 R63, R115, 0x10000, RZ ;  /* 0x00010000733f7824 */ /* 0x000fe200078e00ff */
[----:B------:R-:W-:Y:S01]  /*af80*/  SHF.R.U32.HI R42, RZ, 0x10, R43 ;  /* 0x00000010ff2a7819 */ /* 0x000fe2000001162b */
[----:B------:R-:W-:Y:S01]  /*af90*/  IMAD.U32 R62, R112, 0x10000, RZ ;  /* 0x00010000703e7824 */ /* 0x000fe200078e00ff */
[----:B------:R-:W-:-:S02]  /*afa0*/  PRMT R116, R116, 0x5410, R41 ;  /* 0x0000541074747816 */ /* 0x000fc40000000029 */
[----:B------:R-:W-:Y:S02]  /*afb0*/  PRMT R109, R109, 0x5410, R28 ;  /* 0x000054106d6d7816 */ /* 0x000fe4000000001c */
[----:B------:R-:W-:Y:S02]  /*afc0*/  PRMT R110, R110, 0x5410, R31 ;  /* 0x000054106e6e7816 */ /* 0x000fe4000000001f */
[----:B------:R-:W-:Y:S02]  /*afd0*/  PRMT R113, R113, 0x5410, R42 ;  /* 0x0000541071717816 */ /* 0x000fe4000000002a */
[----:B------:R-:W-:Y:S01]  /*afe0*/  LOP3.LUT R111, R111, 0xffff0000, RZ, 0xc0, !PT ;  /* 0xffff00006f6f7812 */ /* 0x000fe200078ec0ff */
[----:B------:R-:W-:Y:S01]  /*aff0*/  IMAD.U32 R64, R110, 0x10000, RZ ;  /* 0x000100006e407824 */ /* 0x000fe200078e00ff */
[----:B------:R-:W-:Y:S02]  /*b000*/  LOP3.LUT R115, R115, 0xffff0000, RZ, 0xc0, !PT ;  /* 0xffff000073737812 */ /* 0x000fe400078ec0ff */
[----:B------:R-:W-:-:S02]  /*b010*/  LOP3.LUT R112, R112, 0xffff0000, RZ, 0xc0, !PT ;  /* 0xffff000070707812 */ /* 0x000fc400078ec0ff */
        /* <DEDUP_REMOVED lines=13> */
[----:B------:R-:W-:Y:S02]  /*b0f0*/  IMAD.U32 R43, R39, 0x10000, RZ ;  /* 0x00010000272b7824 */ /* 0x000fe400078e00ff */
[C---:B------:R-:W-:Y:S01]  /*b100*/  FFMA.FTZ R67, R28.reuse, R63, -R67 ;  /* 0x0000003f1c437223 */ /* 0x040fe20000010843 */
[----:B------:R-:W-:Y:S01]  /*b110*/  FFMA.FTZ R117, R28, R65, R117 ;  /* 0x000000411c757223 */ /* 0x000fe20000010075 */
[----:B------:R-:W-:Y:S02]  /*b120*/  IMAD.U32 R28, R113, 0x10000, RZ ;  /* 0x00010000711c7824 */ /* 0x000fe400078e00ff */
[-C--:B------:R-:W-:Y:S01]  /*b130*/  FMUL.FTZ R120, R41, R40.reuse ;  /* 0x0000002829787220 */ /* 0x080fe20000410000 */
[----:B------:R-:W-:Y:S01]  /*b140*/  FFMA.FTZ R66, R29, R40, -R66 ;  /* 0x000000281d427223 */ /* 0x000fe20000010842 */
[----:B------:R-:W-:Y:S01]  /*b150*/  FMUL.FTZ R40, R43, R64 ;  /* 0x000000402b287220 */ /* 0x000fe20000410000 */
[----:B------:R-:W-:-:S02]  /*b160*/  IMAD.U32 R31, R27, 0x10000, RZ ;  /* 0x000100001b1f7824 */ /* 0x000fc400078e00ff */
[----:B------:R-:W-:Y:S01]  /*b170*/  FMUL.FTZ R43, R43, R28 ;  /* 0x0000001c2b2b7220 */ /* 0x000fe20000410000 */
[----:B------:R-:W-:Y:S01]  /*b180*/  LOP3.LUT R114, R114, 0xffff0000, RZ, 0xc0, !PT ;  /* 0xffff000072727812 */ /* 0x000fe200078ec0ff */
[----:B------:R-:W-:Y:S01]  /*b190*/  FFMA.FTZ R120, R29, R62, R120 ;  /* 0x0000003e1d787223 */ /* 0x000fe20000010078 */
[C---:B------:R-:W-:Y:S01]  /*b1a0*/  FFMA.FTZ R62, R31.reuse, R28, -R40 ;  /* 0x0000001c1f3e7223 */ /* 0x040fe20000010828 */
[----:B------:R-:W-:Y:S01]  /*b1b0*/  FFMA.FTZ R64, R31, R64, R43 ;  /* 0x000000401f407223 */ /* 0x000fe2000001002b */
[C---:B------:R-:W-:Y:S01]  /*b1c0*/  FMUL.FTZ R29, R36.reuse, R111 ;  /* 0x0000006f241d7220 */ /* 0x040fe20000410000 */
[----:B------:R-:W-:Y:S01]  /*b1d0*/  FMUL.FTZ R41, R36, R115 ;  /* 0x0000007324297220 */ /* 0x000fe20000410000 */
[----:B------:R-:W-:Y:S02]  /*b1e0*/  IMAD.U32 R42, R38, 0x10000, RZ ;  /* 0x00010000262a7824 */ /* 0x000fe400078e00ff */
[----:B------:R-:W-:Y:S01]  /*b1f0*/  FMUL.FTZ R40, R37, R112 ;  /* 0x0000007025287220 */ /* 0x000fe20000410000 */
[----:B------:R-:W-:-:S02]  /*b200*/  IMAD.U32 R31, R109, 0x10000, RZ ;  /* 0x000100006d1f7824 */ /* 0x000fc400078e00ff */
[-C--:B------:R-:W-:Y:S01]  /*b210*/  FMUL.FTZ R43, R37, R114.reuse ;  /* 0x00000072252b7220 */ /* 0x080fe20000410000 */
[C---:B------:R-:W-:Y:S01]  /*b220*/  FFMA.FTZ R28, R24.reuse, R115, -R29 ;  /* 0x00000073181c7223 */ /* 0x040fe2000001081d */
[----:B------:R-:W-:Y:S01]  /*b230*/  FFMA.FTZ R36, R24, R111, R41 ;  /* 0x0000006f18247223 */ /* 0x000fe20000010029 */
[----:B------:R-:W-:Y:S01]  /*b240*/  IMAD.U32 R30, R26, 0x10000, RZ ;  /* 0x000100001a1e7824 */ /* 0x000fe200078e00ff */
[----:B------:R-:W-:Y:S01]  /*b250*/  LOP3.LUT R38, R38, 0xffff0000, RZ, 0xc0, !PT ;  /* 0xffff000026267812 */ /* 0x000fe200078ec0ff */
[----:B------:R-:W-:Y:S01]  /*b260*/  IMAD.U32 R29, R116, 0x10000, RZ ;  /* 0x00010000741d7824 */ /* 0x000fe200078e00ff */
[----:B------:R-:W-:Y:S01]  /*b270*/  LOP3.LUT R39, R39, 0xffff0000, RZ, 0xc0, !PT ;  /* 0xffff000027277812 */ /* 0x000fe200078ec0ff */
[C---:B------:R-:W-:Y:S01]  /*b280*/  FMUL.FTZ R41, R42.reuse, R31 ;  /* 0x0000001f2a297220 */ /* 0x040fe20000410000 */
[C---:B------:R-:W-:Y:S01]  /*b290*/  FFMA.FTZ R37, R25.reuse, R114, -R40 ;  /* 0x0000007219257223 */ /* 0x040fe20000010828 */
[----:B------:R-:W-:Y:S01]  /*b2a0*/  FFMA.FTZ R43, R25, R112, R43 ;  /* 0x00000070192b7223 */ /* 0x000fe2000001002b */
[----:B------:R-:W-:Y:S01]  /*b2b0*/  LOP3.LUT R109, R109, 0xffff0000, RZ, 0xc0, !PT ;  /* 0xffff00006d6d7812 */ /* 0x000fe200078ec0ff */
[-C--:B------:R-:W-:Y:S01]  /*b2c0*/  FMUL.FTZ R63, R42, R29.reuse ;  /* 0x0000001d2a3f7220 */ /* 0x080fe20000410000 */
[----:B------:R-:W-:Y:S01]  /*b2d0*/  LOP3.LUT R25, R116, 0xffff0000, RZ, 0xc0, !PT ;  /* 0xffff000074197812 */ /* 0x000fe200078ec0ff */
[----:B------:R-:W-:Y:S01]  /*b2e0*/  FFMA.FTZ R41, R30, R29, -R41 ;  /* 0x0000001d1e297223 */ /* 0x000fe20000010829 */
[----:B------:R-:W-:Y:S01]  /*b2f0*/  LOP3.LUT R24, R113, 0xffff0000, RZ, 0xc0, !PT ;  /* 0xffff000071187812 */ /* 0x000fe200078ec0ff */
[----:B------:R-:W-:Y:S01]  /*b300*/  FMUL.FTZ R29, R38, R109 ;  /* 0x0000006d261d7220 */ /* 0x000fe20000410000 */
[----:B------:R-:W-:Y:S01]  /*b310*/  LOP3.LUT R26, R26, 0xffff0000, RZ, 0xc0, !PT ;  /* 0xffff00001a1a7812 */ /* 0x000fe200078ec0ff */
[----:B------:R-:W-:Y:S01]  /*b320*/  FMUL.FTZ R42, R39, R110 ;  /* 0x0000006e272a7220 */ /* 0x000fe20000410000 */
[----:B------:R-:W-:Y:S01]  /*b330*/  LOP3.LUT R27, R27, 0xffff0000, RZ, 0xc0, !PT ;  /* 0xffff00001b1b7812 */ /* 0x000fe200078ec0ff */
[----:B------:R-:W-:Y:S01]  /*b340*/  FMUL.FTZ R40, R38, R25 ;  /* 0x0000001926287220 */ /* 0x000fe20000410000 */
[-C--:B------:R-:W-:Y:S01]  /*b350*/  FMUL.FTZ R39, R39, R24.reuse ;  /* 0x0000001827277220 */ /* 0x080fe20000410000 */
[----:B------:R-:W-:Y:S01]  /*b360*/  FFMA.FTZ R30, R30, R31, R63 ;  /* 0x0000001f1e1e7223 */ /* 0x000fe2000001003f */
        /* <DEDUP_REMOVED lines=14> */
.L_x_4900:
[----:B------:R-:W-:Y:S05]  /*b450*/  BSYNC B2 ;  /* 0x0000000000027941 */ /* 0x000fea0003800000 */
.L_x_4899:
[----:B------:R-:W-:Y:S05]  /*b460*/  @P2 BRA `(.L_x_4896) ;  /* 0x0000000400c02947 */ /* 0x000fea0003800000 */
[----:B------:R-:W-:Y:S02]  /*b470*/  LEA.HI R118, R118, R69, RZ, 0x1d ;  /* 0x0000004576767211 */ /* 0x000fe400078fe8ff */
[----:B01----:R-:W-:Y:S02]  /*b480*/  LEA.HI R24, R21, R20, RZ, 0x6 ;  /* 0x0000001415187211 */ /* 0x003fe400078f30ff */
[----:B------:R-:W-:Y:S02]  /*b490*/  SHF.R.S32.HI R25, RZ, 0x1f, R118 ;  /* 0x0000001fff197819 */ /* 0x000fe40000011476 */
[----:B------:R-:W-:Y:S01]  /*b4a0*/  LOP3.LUT R27, R71, 0x38, R68, 0xf8, !PT ;  /* 0x00000038471b7812 */ /* 0x000fe200078ef844 */
[----:B------:R-:W-:Y:S01]  /*b4b0*/  IMAD.SHL.U32 R24, R24, 0x80, RZ ;  /* 0x0000008018187824 */ /* 0x000fe200078e00ff */
[----:B------:R-:W-:Y:S01]  /*b4c0*/  LEA.HI R25, R25, R118, RZ, 0x3 ;  /* 0x0000007619197211 */ /* 0x000fe200078f18ff */
[----:B------:R-:W-:Y:S01]  /*b4d0*/  IMAD.SHL.U32 R118, R118, 0x8, RZ ;  /* 0x0000000876767824 */ /* 0x000fe200078e00ff */
[----:B------:R-:W-:-:S02]  /*b4e0*/  R2UR UR4, R206 ;  /* 0x00000000ce0472ca */ /* 0x000fc400000e0000 */
[----:B------:R-:W-:Y:S01]  /*b4f0*/  LOP3.LUT R29, R24, 0xffffe000, RZ, 0xc0, !PT ;  /* 0xffffe000181d7812 */ /* 0x000fe200078ec0ff */
[----:B------:R-:W-:Y:S01]  /*b500*/  IMAD.SHL.U32 R25, R25, 0x400, RZ ;  /* 0x0000040019197824 */ /* 0x000fe200078e00ff */
[----:B------:R-:W-:Y:S02]  /*b510*/  LOP3.LUT R71, R71, 0x38, R118, 0xf8, !PT ;  /* 0x0000003847477812 */ /* 0x000fe400078ef876 */
[-C--:B------:R-:W-:Y:S01]  /*b520*/  LOP3.LUT R24, R27, R70.reuse, RZ, 0x3c, !PT ;  /* 0x000000461b187212 */ /* 0x080fe200078e3cff */
[----:B------:R-:W-:Y:S01]  /*b530*/  IMAD R29, R204, 0x200, R29 ;  /* 0x00000200cc1d7824 */ /* 0x000fe200078e021d */
[----:B------:R-:W-:Y:S02]  /*b540*/  LOP3.LUT R25, R25, 0x7fffe000, RZ, 0xc0, !PT ;  /* 0x7fffe00019197812 */ /* 0x000fe400078ec0ff */
[----:B------:R-:W-:Y:S01]  /*b550*/  LOP3.LUT R70, R71, R70, RZ, 0x3c, !PT ;  /* 0x0000004647467212 */ /* 0x000fe200078e3cff */
[----:B------:R-:W-:Y:S01]  /*b560*/  IMAD.IADD R24, R29, 0x1, R24 ;  /* 0x000000011d187824 */ /* 0x000fe200078e0218 */
[----:B------:R-:W-:Y:S01]  /*b570*/  SHF.R.U64 R39, R32, 0x10, R33 ;  /* 0x0000001020277819 */ /* 0x000fe20000001221 */
[----:B------:R-:W-:Y:S01]  /*b580*/  IMAD R25, R204, 0x200, R25 ;  /* 0x00000200cc197824 */ /* 0x000fe200078e0219 */
[----:B------:R-:W-:-:S02]  /*b590*/  SHF.R.U64 R43, R44, 0x10, R45 ;  /* 0x000000102c2b7819 */ /* 0x000fc4000000122d */
[----:B------:R-:W-:Y:S01]  /*b5a0*/  LEA R36, R24, UR4, 0x1 ;  /* 0x0000000418247c11 */ /* 0x000fe2000f8e08ff */
[----:B------:R-:W-:Y:S01]  /*b5b0*/  IMAD.IADD R37, R25, 0x1, R70 ;  /* 0x0000000119257824 */ /* 0x000fe200078e0246 */
[----:B------:R-:W-:Y:S02]  /*b5c0*/  PRMT R98, R98, 0x5410, R39 ;  /* 0x0000541062627816 */ /* 0x000fe40000000027 */
[----:B------:R-:W-:Y:S01]  /*b5d0*/  SHF.R.U32.HI R44, RZ, 0x10, R45 ;  /* 0x00000010ff2c7819 */ /* 0x000fe2000001162d */
[----:B------:R-:W0:Y:S01]  /*b5e0*/  LDS.128 R24, [R36] ;  /* 0x0000000024187984 */ /* 0x000e220000000c00 */
[----:B------:R-:W-:Y:S01]  /*b5f0*/  LEA R37, R37, UR39, 0x1 ;  /* 0x0000002725257c11 */ /* 0x000fe2000f8e08ff */
[----:B------:R-:W-:Y:S01]  /*b600*/  IMAD.U32 R45, R98, 0x10000, RZ ;  /* 0x00010000622d7824 */ /* 0x000fe200078e00ff */
[----:B------:R-:W-:Y:S02]  /*b610*/  SHF.R.U32.HI R32, RZ, 0x10, R33 ;  /* 0x00000010ff207819 */ /* 0x000fe40000011621 */
[----:B------:R-:W-:Y:S01]  /*b620*/  PRMT R94, R94, 0x5410, R43 ;  /* 0x000054105e5e7816 */ /* 0x000fe2000000002b */
[----:B------:R-:W1:Y:S01]  /*b630*/  LDS.128 R28, [R37+0x12400] ;  /* 0x01240000251c7984 */ /* 0x000e620000000c00 */
[----:B------:R-:W-:-:S02]  /*b640*/  PRMT R99, R99, 0x5410, R32 ;  /* 0x0000541063637816 */ /* 0x000fc40000000020 */
[----:B------:R-:W-:Y:S01]  /*b650*/  SHF.R.U64 R33, R34, 0x10, R35 ;  /* 0x0000001022217819 */ /* 0x000fe20000001223 */
[----:B------:R-:W-:Y:S01]  /*b660*/  IMAD.U32 R43, R94, 0x10000, RZ ;  /* 0x000100005e2b7824 */ /* 0x000fe200078e00ff */
[----:B------:R-:W-:Y:S02]  /*b670*/  SHF.R.U64 R41, R46, 0x10, R47 ;  /* 0x000000102e297819 */ /* 0x000fe4000000122f */
[----:B------:R-:W-:Y:S02]  /*b680*/  SHF.R.U32.HI R34, RZ, 0x10, R35 ;  /* 0x00000010ff227819 */ /* 0x000fe40000011623 */
[----:B------:R-:W-:Y:S02]  /*b690*/  SHF.R.U32.HI R46, RZ, 0x10, R47 ;  /* 0x00000010ff2e7819 */ /* 0x000fe4000001162f */
[----:B------:R-:W-:Y:S02]  /*b6a0*/  LOP3.LUT R47, R98, 0xffff0000, RZ, 0xc0, !PT ;  /* 0xffff0000622f7812 */ /* 0x000fe400078ec0ff */
[----:B------:R-:W-:-:S02]  /*b6b0*/  PRMT R95, R95, 0x5410, R44 ;  /* 0x000054105f5f7816 */ /* 0x000fc4000000002c */
[----:B------:R-:W-:Y:S02]  /*b6c0*/  PRMT R97, R97, 0x5410, R34 ;  /* 0x0000541061617816 */ /* 0x000fe40000000022 */
[----:B------:R-:W-:Y:S02]  /*b6d0*/  PRMT R96, R96, 0x5410, R33 ;  /* 0x0000541060607816 */ /* 0x000fe40000000021 */
[----:B------:R-:W-:Y:S01]  /*b6e0*/  PRMT R92, R92, 0x5410, R41 ;  /* 0x000054105c5c7816 */ /* 0x000fe20000000029 */
[----:B------:R-:W-:Y:S01]  /*b6f0*/  IMAD.U32 R42, R97, 0x10000, RZ ;  /* 0x00010000612a7824 */ /* 0x000fe200078e00ff */
[----:B------:R-:W-:Y:S01]  /*b700*/  PRMT R93, R93, 0x5410, R46 ;  /* 0x000054105d5d7816 */ /* 0x000fe2000000002e */
        /* <DEDUP_REMOVED lines=15> */
[----:B------:R-:W-:Y:S01]  /*b800*/  LOP3.LUT R43, R94, 0xffff0000, RZ, 0xc0, !PT ;  /* 0xffff00005e2b7812 */ /* 0x000fe200078ec0ff */
[----:B------:R-:W-:Y:S01]  /*b810*/  FFMA.FTZ R63, R32, R45, R63 ;  /* 0x0000002d203f7223 */ /* 0x000fe2000001003f */
[----:B------:R-:W-:Y:S02]  /*b820*/  IMAD.U32 R32, R95, 0x10000, RZ ;  /* 0x000100005f207824 */ /* 0x000fe400078e00ff */
[----:B------:R-:W-:Y:S02]  /*b830*/  IMAD.U32 R41, R31, 0x10000, RZ ;  /* 0x000100001f297824 */ /* 0x000fe400078e00ff */
[-C--:B------:R-:W-:Y:S01]  /*b840*/  FMUL.FTZ R45, R28, R43.reuse ;  /* 0x0000002b1c2d7220 */ /* 0x080fe20000410000 */
[C---:B------:R-:W-:Y:S01]  /*b850*/  FMUL.FTZ R28, R39.reuse, R38 ;  /* 0x00000026271c7220 */ /* 0x040fe20000410000 */
[C---:B------:R-:W-:Y:S01]  /*b860*/  FFMA.FTZ R44, R24.reuse, R43, -R65 ;  /* 0x0000002b182c7223 */ /* 0x040fe20000010841 */
[-C--:B------:R-:W-:Y:S01]  /*b870*/  FMUL.FTZ R39, R39, R32.reuse ;  /* 0x0000002027277220 */ /* 0x080fe20000410000 */
[----:B------:R-:W-:Y:S01]  /*b880*/  FFMA.FTZ R46, R24, R47, R45 ;  /* 0x0000002f182e7223 */ /* 0x000fe2000001002d */
[----:B------:R-:W-:Y:S01]  /*b890*/  FFMA.FTZ R43, R33, R32, -R28 ;  /* 0x00000020212b7223 */ /* 0x000fe2000001081c */
[----:B------:R-:W-:-:S02]  /*b8a0*/  IMAD.U32 R28, R93, 0x10000, RZ ;  /* 0x000100005d1c7824 */ /* 0x000fc400078e00ff */
[----:B------:R-:W-:Y:S01]  /*b8b0*/  FMUL.FTZ R60, R41, R42 ;  /* 0x0000002a293c7220 */ /* 0x000fe20000410000 */
[----:B------:R-:W-:Y:S01]  /*b8c0*/  LOP3.LUT R32, R99, 0xffff0000, RZ, 0xc0, !PT ;  /* 0xffff000063207812 */ /* 0x000fe200078ec0ff */
[----:B------:R-:W-:Y:S01]  /*b8d0*/  FFMA.FTZ R38, R33, R38, R39 ;  /* 0x0000002621267223 */ /* 0x000fe20000010027 */
[----:B------:R-:W-:Y:S01]  /*b8e0*/  LOP3.LUT R24, R95, 0xffff0000, RZ, 0xc0, !PT ;  /* 0xffff00005f187812 */ /* 0x000fe200078ec0ff */
[-C--:B------:R-:W-:Y:S01]  /*b8f0*/  FMUL.FTZ R62, R41, R28.reuse ;  /* 0x0000001c293e7220 */ /* 0x080fe20000410000 */
[----:B------:R-:W-:Y:S01]  /*b900*/  FFMA.FTZ R60, R35, R28, -R60 ;  /* 0x0000001c233c7223 */ /* 0x000fe2000001083c */
[C---:B------:R-:W-:Y:S01]  /*b910*/  FMUL.FTZ R28, R29.reuse, R32 ;  /* 0x000000201d1c7220 */ /* 0x040fe20000410000 */
[----:B------:R-:W-:Y:S02]  /*b920*/  IMAD.U32 R40, R30, 0x10000, RZ ;  /* 0x000100001e287824 */ /* 0x000fe400078e00ff */
[----:B------:R-:W-:Y:S01]  /*b930*/  FMUL.FTZ R29, R29, R24 ;  /* 0x000000181d1d7220 */ /* 0x000fe20000410000 */
[----:B------:R-:W-:-:S02]  /*b940*/  IMAD.U32 R39, R96, 0x10000, RZ ;  /* 0x0001000060277824 */ /* 0x000fc400078e00ff */
[----:B------:R-:W-:Y:S01]  /*b950*/  FFMA.FTZ R62, R35, R42, R62 ;  /* 0x0000002a233e7223 */ /* 0x000fe2000001003e */
[----:B------:R-:W-:Y:S02]  /*b960*/  IMAD.U32 R33, R92, 0x10000, RZ ;  /* 0x000100005c217824 */ /* 0x000fe400078e00ff */
[C---:B------:R-:W-:Y:S01]  /*b970*/  FFMA.FTZ R42, R25.reuse, R24, -R28 ;  /* 0x00000018192a7223 */ /* 0x040fe2000001081c */
[----:B------:R-:W-:Y:S01]  /*b980*/  FFMA.FTZ R35, R25, R32, R29 ;  /* 0x0000002019237223 */ /* 0x000fe2000001001d */
[----:B------:R-:W-:Y:S01]  /*b990*/  IMAD.U32 R34, R26, 0x10000, RZ ;  /* 0x000100001a227824 */ /* 0x000fe200078e00ff */
[----:B------:R-:W-:Y:S01]  /*b9a0*/  LOP3.LUT R30, R30, 0xffff0000, RZ, 0xc0, !PT ;  /* 0xffff00001e1e7812 */ /* 0x000fe200078ec0ff */
[C---:B------:R-:W-:Y:S01]  /*b9b0*/  FMUL.FTZ R41, R40.reuse, R39 ;  /* 0x0000002728297220 */ /* 0x040fe20000410000 */
[----:B------:R-:W-:Y:S01]  /*b9c0*/  LOP3.LUT R31, R31, 0xffff0000, RZ, 0xc0, !PT ;  /* 0xffff00001f1f7812 */ /* 0x000fe200078ec0ff */
[-C--:B------:R-:W-:Y:S01]  /*b9d0*/  FMUL.FTZ R45, R40, R33.reuse ;  /* 0x00000021282d7220 */ /* 0x080fe20000410000 */
[----:B------:R-:W-:Y:S01]  /*b9e0*/  LOP3.LUT R29, R96, 0xffff0000, RZ, 0xc0, !PT ;  /* 0xffff0000601d7812 */ /* 0x000fe200078ec0ff */
[C---:B------:R-:W-:Y:S01]  /*b9f0*/  FFMA.FTZ R41, R34.reuse, R33, -R41 ;  /* 0x0000002122297223 */ /* 0x040fe20000010829 */
[----:B------:R-:W-:Y:S01]  /*ba00*/  LOP3.LUT R28, R97, 0xffff0000, RZ, 0xc0, !PT ;  /* 0xffff0000611c7812 */ /* 0x000fe200078ec0ff */
[----:B------:R-:W-:Y:S01]  /*ba10*/  FFMA.FTZ R45, R34, R39, R45 ;  /* 0x00000027222d7223 */ /* 0x000fe2000001002d */
[----:B------:R-:W-:Y:S01]  /*ba20*/  LOP3.LUT R25, R92, 0xffff0000, RZ, 0xc0, !PT ;  /* 0xffff00005c197812 */ /* 0x000fe200078ec0ff */
[----:B------:R-:W-:Y:S01]  /*ba30*/  FMUL.FTZ R33, R30, R29 ;  /* 0x0000001d1e217220 */ /* 0x000fe20000410000 */
[----:B------:R-:W-:Y:S01]  /*ba40*/  LOP3.LUT R24, R93, 0xffff0000, RZ, 0xc0, !PT ;  /* 0xffff00005d187812 */ /* 0x000fe200078ec0ff */
[----:B------:R-:W-:Y:S01]  /*ba50*/  FMUL.FTZ R34, R31, R28 ;  /* 0x0000001c1f227220 */ /* 0x000fe20000410000 */
[----:B------:R-:W-:Y:S01]  /*ba60*/  LOP3.LUT R26, R26, 0xffff0000, RZ, 0xc0, !PT ;  /* 0xffff00001a1a7812 */ /* 0x000fe200078ec0ff */
[----:B------:R-:W-:-:S02]  /*ba70*/  FMUL.FTZ R32, R30, R25 ;  /* 0x000000191e207220 */ /* 0x000fc40000410000 */
[-C--:B------:R-:W-:Y:S01]  /*ba80*/  FMUL.FTZ R39, R31, R24.reuse ;  /* 0x000000181f277220 */ /* 0x080fe20000410000 */
[C---:B------:R-:W-:Y:S01]  /*ba90*/  FFMA.FTZ R31, R27.reuse, R24, -R34 ;  /* 0x000000181b1f7223 */ /* 0x040fe20000010822 */
[C---:B------:R-:W-:Y:S01]  /*baa0*/  FFMA.FTZ R30, R26.reuse, R25, -R33 ;  /* 0x000000191a1e7223 */ /* 0x040fe20000010821 */
        /* <DEDUP_REMOVED lines=12> */
.L_x_4896:
[----:B------:R-:W-:Y:S05]  /*bb70*/  BSYNC B1 ;  /* 0x0000000000017941 */ /* 0x000fea0003800000 */
.L_x_4895:
[----:B-12---:R-:W-:-:S05]  /*bb80*/  VIADD R29, R195, 0x40 ;  /* 0x00000040c31d7836 */ /* 0x006fca0000000000 */
[----:B------:R-:W-:-:S13]  /*bb90*/  ISETP.GE.AND P0, PT, R29, R100, PT ;  /* 0x000000641d00720c */ /* 0x000fda0003f06270 */
[----:B------:R-:W-:Y:S05]  /*bba0*/  @P0 BRA `(.L_x_4877) ;  /* 0x0000001400680947 */ /* 0x000fea0003800000 */
[----:B------:R-:W1:Y:S01]  /*bbb0*/  LDC R32, c[0x0][0x3f4] ;  /* 0x0000fd00ff207b82 */ /* 0x000e620000000800 */
[----:B0-----:R-:W-:Y:S01]  /*bbc0*/  SHF.R.S32.HI R24, RZ, 0x1f, R29 ;  /* 0x0000001fff187819 */ /* 0x001fe2000001141d */
[----:B------:R-:W-:Y:S01]  /*bbd0*/  IMAD.SHL.U32 R33, R29, 0x40, RZ ;  /* 0x000000401d217824 */ /* 0x000fe200078e00ff */
[----:B------:R-:W-:Y:S01]  /*bbe0*/  BSSY B1, `(.L_x_4901) ;  /* 0x0000076000017945 */ /* 0x000fe20003800000 */
[C---:B------:R-:W-:Y:S01]  /*bbf0*/  VIADD R25, R77.reuse, 0x20 ;  /* 0x000000204d197836 */ /* 0x040fe20000000000 */
[----:B------:R-:W-:Y:S01]  /*bc00*/  LEA.HI R24, R24, R29, RZ, 0x3 ;  /* 0x0000001d18187211 */ /* 0x000fe200078f18ff */
[----:B------:R-:W-:Y:S01]  /*bc10*/  VIADD R27, R77, 0x40 ;  /* 0x000000404d1b7836 */ /* 0x000fe20000000000 */
[----:B------:R-:W-:-:S03]  /*bc20*/  LOP3.LUT R33, R33, 0x1c0, RZ, 0xc0, !PT ;  /* 0x000001c021217812 */ /* 0x000fc600078ec0ff */
[----:B------:R-:W-:Y:S01]  /*bc30*/  IMAD.SHL.U32 R24, R24, 0x40, RZ ;  /* 0x0000004018187824 */ /* 0x000fe200078e00ff */
[----:B------:R-:W-:-:S04]  /*bc40*/  SHF.R.U32.HI R34, RZ, 0x3, R33 ;  /* 0x00000003ff227819 */ /* 0x000fc80000011621 */
[----:B------:R-:W-:Y:S02]  /*bc50*/  LOP3.LUT R35, R24, 0xfffffe00, RZ, 0xc0, !PT ;  /* 0xfffffe0018237812 */ /* 0x000fe400078ec0ff */
[-C--:B-1----:R-:W-:Y:S02]  /*bc60*/  ISETP.GE.AND P0, PT, R77, R32.reuse, PT ;  /* 0x000000204d00720c */ /* 0x082fe40003f06270 */
[-C--:B------:R-:W-:Y:S02]  /*bc70*/  ISETP.GE.AND P1, PT, R25, R32.reuse, PT ;  /* 0x000000201900720c */ /* 0x080fe40003f26270 */
[----:B------:R-:W-:-:S09]  /*bc80*/  ISETP.GE.AND P2, PT, R27, R32, PT ;  /* 0x000000201b00720c */ /* 0x000fd20003f46270 */
[----:B------:R-:W-:Y:S05]  /*bc90*/  @P0 BRA `(.L_x_4902) ;  /* 0x0000000400a80947 */ /* 0x000fea0003800000 */
[----:B------:R-:W-:Y:S02]  /*bca0*/  LEA.HI R24, R32, R201, RZ, 0x1d ;  /* 0x000000c920187211 */ /* 0x000fe400078fe8ff */
[----:B------:R-:W-:Y:S02]  /*bcb0*/  R2UR UR4, R206 ;  /* 0x00000000ce0472ca */ /* 0x000fe400000e0000 */
[----:B------:R-:W-:Y:S01]  /*bcc0*/  SHF.R.S32.HI R25, RZ, 0x1f, R24 ;  /* 0x0000001fff197819 */ /* 0x000fe20000011418 */
[----:B------:R-:W-:Y:S01]  /*bcd0*/  IMAD.SHL.U32 R26, R24, 0x8, RZ ;  /* 0x00000008181a7824 */ /* 0x000fe200078e00ff */
[----:B------:R-:W-:Y:S02]  /*bce0*/  LOP3.LUT R77, R33, 0x38, R77, 0xf8, !PT ;  /* 0x00000038214d7812 */ /* 0x000fe400078ef84d */
[----:B------:R-:W-:Y:S02]  /*bcf0*/  LEA.HI R24, R25, R24, RZ, 0x3 ;  /* 0x0000001819187211 */ /* 0x000fe400078f18ff */
[----:B------:R-:W-:-:S02]  /*bd00*/  LOP3.LUT R25, R33, 0x38, R26, 0xf8, !PT ;  /* 0x0000003821197812 */ /* 0x000fc400078ef81a */
[----:B------:R-:W-:Y:S01]  /*bd10*/  LOP3.LUT R36, R35, R77, R34, 0xf6, !PT ;  /* 0x0000004d23247212 */ /* 0x000fe200078ef622 */
[----:B------:R-:W-:Y:S01]  /*bd20*/  IMAD.SHL.U32 R26, R24, 0x400, RZ ;  /* 0x00000400181a7824 */ /* 0x000fe200078e00ff */
[----:B------:R-:W-:Y:S02]  /*bd30*/  LOP3.LUT R24, R25, R34, RZ, 0x3c, !PT ;  /* 0x0000002219187212 */ /* 0x000fe400078e3cff */
[----:B------:R-:W-:Y:S02]  /*bd40*/  LEA R36, R36, UR4, 0x1 ;  /* 0x0000000424247c11 */ /* 0x000fe4000f8e08ff */
[----:B------:R-:W-:Y:S02]  /*bd50*/  LOP3.LUT R26, R26, 0x7fffe000, RZ, 0xc0, !PT ;  /* 0x7fffe0001a1a7812 */ /* 0x000fe400078ec0ff */
[----:B------:R-:W-:Y:S02]  /*bd60*/  SHF.R.U64 R40, R12, 0x10, R13 ;  /* 0x000000100c287819 */ /* 0x000fe4000000120d */
[----:B------:R-:W-:-:S02]  /*bd70*/  IADD3 R37, R24, R26, R35 ;  /* 0x0000001a18257210 */ /* 0x000fc40007ffe023 */
[----:B------:R-:W0:Y:S01]  /*bd80*/  LDS.128 R24, [R36] ;  /* 0x0000000024187984 */ /* 0x000e220000000c00 */
[----:B------:R-:W-:Y:S02]  /*bd90*/  SHF.R.U64 R38, R14, 0x10, R15 ;  /* 0x000000100e267819 */ /* 0x000fe4000000120f */
[----:B------:R-:W-:Y:S02]  /*bda0*/  LEA R37, R37, UR39, 0x1 ;  /* 0x0000002725257c11 */ /* 0x000fe4000f8e08ff */
[----:B------:R-:W-:Y:S02]  /*bdb0*/  SHF.R.U32.HI R13, RZ, 0x10, R13 ;  /* 0x00000010ff0d7819 */ /* 0x000fe4000001160d */
[----:B------:R-:W-:Y:S01]  /*bdc0*/  SHF.R.U64 R14, R56, 0x10, R57 ;  /* 0x00000010380e7819 */ /* 0x000fe20000001239 */
[----:B------:R-:W1:Y:S01]  /*bdd0*/  LDS.128 R28, [R37+0x12400] ;  /* 0x01240000251c7984 */ /* 0x000e620000000c00 */
[----:B------:R-:W-:Y:S02]  /*bde0*/  SHF.R.U64 R12, R58, 0x10, R59 ;  /* 0x000000103a0c7819 */ /* 0x000fe4000000123b */
[----:B------:R-:W-:-:S02]  /*bdf0*/  SHF.R.U32.HI R15, RZ, 0x10, R15 ;  /* 0x00000010ff0f7819 */ /* 0x000fc4000001160f */
[----:B------:R-:W-:Y:S02]  /*be00*/  SHF.R.U32.HI R57, RZ, 0x10, R57 ;  /* 0x00000010ff397819 */ /* 0x000fe40000011639 */
[----:B------:R-:W-:Y:S02]  /*be10*/  PRMT R104, R104, 0x5410, R13 ;  /* 0x0000541068687816 */ /* 0x000fe4000000000d */
        /* <DEDUP_REMOVED lines=8> */
[----:B------:R-:W-:Y:S02]  /*bea0*/  SHF.R.U32.HI R59, RZ, 0x10, R59 ;  /* 0x00000010ff3b7819 */ /* 0x000fe4000001163b */
[----:B------:R-:W-:Y:S01]  /*beb0*/  LOP3.LUT R107, R107, 0xffff0000, RZ, 0xc0, !PT ;  /* 0xffff00006b6b7812 */ /* 0x000fe200078ec0ff */
[----:B------:R-:W-:Y:S01]  /*bec0*/  IMAD.U32 R44, R108, 0x10000, RZ ;  /* 0x000100006c2c7824 */ /* 0x000fe200078e00ff */
[----:B------:R-:W-:Y:S02]  /*bed0*/  PRMT R106, R106, 0x5410, R59 ;  /* 0x000054106a6a7816 */ /* 0x000fe4000000003b */
        /* <DEDUP_REMOVED lines=32> */
[----:B------:R-:W-:Y:S01]  /*c0e0*/  FFMA.FTZ R43, R38, R42, R43 ;  /* 0x0000002a262b7223 */ /* 0x000fe2000001002b */
[-C--:B------:R-:W-:Y:S01]  /*c0f0*/  FMUL.FTZ R38, R28, R103.reuse ;  /* 0x000000671c267220 */ /* 0x080fe20000410000 */
[----:B------:R-:W-:Y:S01]  /*c100*/  FFMA.FTZ R28, R13, R103, -R12 ;  /* 0x000000670d1c7223 */ /* 0x000fe2000001080c */
[----:B------:R-:W-:Y:S01]  /*c110*/  LOP3.LUT R30, R30, 0xffff0000, RZ, 0xc0, !PT ;  /* 0xffff00001e1e7812 */ /* 0x000fe200078ec0ff */
[----:B------:R-:W-:Y:S01]  /*c120*/  IMAD.U32 R12, R101, 0x10000, RZ ;  /* 0x00010000650c7824 */ /* 0x000fe200078e00ff */
[----:B------:R-:W-:Y:S01]  /*c130*/  LOP3.LUT R31, R31, 0xffff0000, RZ, 0xc0, !PT ;  /* 0xffff00001f1f7812 */ /* 0x000fe200078ec0ff */
        /* <DEDUP_REMOVED lines=10> */
[C---:B------:R-:W-:Y:S01]  /*c1e0*/  FMUL.FTZ R12, R30.reuse, R105 ;  /* 0x000000691e0c7220 */ /* 0x040fe20000410000 */
[----:B------:R-:W-:Y:S01]  /*c1f0*/  FMUL.FTZ R13, R31, R106 ;  /* 0x0000006a1f0d7220 */ /* 0x000fe20000410000 */
[----:B------:R-:W-:Y:S01]  /*c200*/  FMUL.FTZ R29, R29, R104 ;  /* 0x000000681d1d7220 */ /* 0x000fe20000410000 */
[-C--:B------:R-:W-:Y:S01]  /*c210*/  FMUL.FTZ R30, R30, R101.reuse ;  /* 0x000000651e1e7220 */ /* 0x080fe20000410000 */
[----:B------:R-:W-:Y:S01]  /*c220*/  FMUL.FTZ R31, R31, R102 ;  /* 0x000000661f1f7220 */ /* 0x000fe20000410000 */
[----:B------:R-:W-:Y:S01]  /*c230*/  FFMA.FTZ R104, R24, R104, -R27 ;  /* 0x0000006818687223 */ /* 0x000fe2000001081b */
[----:B------:R-:W-:Y:S01]  /*c240*/  FFMA.FTZ R101, R25, R101, -R12 ;  /* 0x0000006519657223 */ /* 0x000fe2000001080c */
[----:B------:R-:W-:Y:S01]  /*c250*/  FFMA.FTZ R102, R26, R102, -R13 ;  /* 0x000000661a667223 */ /* 0x000fe2000001080d */
[----:B------:R-:W-:Y:S01]  /*c260*/  FFMA.FTZ R108, R24, R108, R29 ;  /* 0x0000006c186c7223 */ /* 0x000fe2000001001d */
        /* <DEDUP_REMOVED lines=13> */
.L_x_4902:
[----:B------:R-:W-:Y:S05]  /*c340*/  BSYNC B1 ;  /* 0x0000000000017941 */ /* 0x000fea0003800000 */
.L_x_4901:
[----:B------:R-:W-:Y:S04]  /*c350*/  BSSY B1, `(.L_x_4903) ;  /* 0x0000070000017945 */ /* 0x000fe80003800000 */
[----:B------:R-:W-:Y:S05]  /*c360*/  @P1 BRA `(.L_x_4904) ;  /* 0x0000000400b81947 */ /* 0x000fea0003800000 */
[----:B------:R-:W-:Y:S02]  /*c370*/  LEA.HI R74, R32, R74, RZ, 0x1d ;  /* 0x0000004a204a7211 */ /* 0x000fe400078fe8ff */
[----:B------:R-:W-:Y:S02]  /*c380*/  LEA.HI R75, R75, R78, RZ, 0x6 ;  /* 0x0000004e4b4b7211 */ /* 0x000fe400078f30ff */
[----:B0-----:R-:W-:Y:S01]  /*c390*/  SHF.R.S32.HI R13, RZ, 0x1f, R74 ;  /* 0x0000001fff0d7819 */ /* 0x001fe2000001144a */
[----:B------:R-:W-:Y:S01]  /*c3a0*/  IMAD.SHL.U32 R12, R74, 0x8, RZ ;  /* 0x000000084a0c7824 */ /* 0x000fe200078e00ff */
[----:B------:R-:W-:Y:S01]  /*c3b0*/  R2UR UR4, R206 ;  /* 0x00000000ce0472ca */ /* 0x000fe200000e0000 */
[----:B------:R-:W-:Y:S01]  /*c3c0*/  IMAD.SHL.U32 R75, R75, 0x80, RZ ;  /* 0x000000804b4b7824 */ /* 0x000fe200078e00ff */
[----:B------:R-:W-:Y:S02]  /*c3d0*/  LEA.HI R74, R13, R74, RZ, 0x3 ;  /* 0x0000004a0d4a7211 */ /* 0x000fe400078f18ff */
[----:B------:R-:W-:-:S02]  /*c3e0*/  LOP3.LUT R15, R33, 0x38, R76, 0xf8, !PT ;  /* 0x00000038210f7812 */ /* 0x000fc400078ef84c */
[----:B------:R-:W-:Y:S01]  /*c3f0*/  LOP3.LUT R14, R75, 0xffffe000, RZ, 0xc0, !PT ;  /* 0xffffe0004b0e7812 */ /* 0x000fe200078ec0ff */
[----:B------:R-:W-:Y:S01]  /*c400*/  IMAD.SHL.U32 R74, R74, 0x400, RZ ;  /* 0x000004004a4a7824 */ /* 0x000fe200078e00ff */
[----:B------:R-:W-:Y:S02]  /*c410*/  LOP3.LUT R15, R15, R34, RZ, 0x3c, !PT ;  /* 0x000000220f0f7212 */ /* 0x000fe400078e3cff */
[----:B------:R-:W-:Y:S02]  /*c420*/  LOP3.LUT R13, R33, 0x38, R12, 0xf8, !PT ;  /* 0x00000038210d7812 */ /* 0x000fe400078ef80c */
[----:B------:R-:W-:Y:S02]  /*c430*/  IADD3 R14, R15, R14, R35 ;  /* 0x0000000e0f0e7210 */ /* 0x000fe40007ffe023 */
[----:B------:R-:W-:Y:S02]  /*c440*/  LOP3.LUT R12, R13, R34, RZ, 0x3c, !PT ;  /* 0x000000220d0c7212 */ /* 0x000fe400078e3cff */
[----:B------:R-:W-:-:S02]  /*c450*/  LOP3.LUT R24, R74, 0x7fffe000, RZ, 0xc0, !PT ;  /* 0x7fffe0004a187812 */ /* 0x000fc400078ec0ff */
[----:B------:R-:W-:Y:S02]  /*c460*/  LEA R42, R14, UR4, 0x1 ;  /* 0x000000040e2a7c11 */ /* 0x000fe4000f8e08ff */
[----:B------:R-:W-:Y:S02]  /*c470*/  IADD3 R24, R12, R24, R35 ;  /* 0x000000180c187210 */ /* 0x000fe40007ffe023 */
[----:B------:R-:W-:Y:S01]  /*c480*/  SHF.R.U64 R31, R8, 0x10, R9 ;  /* 0x00000010081f7819 */ /* 0x000fe20000001209 */
[----:B------:R-:W0:Y:S01]  /*c490*/  LDS.128 R12, [R42] ;  /* 0x000000002a0c7984 */ /* 0x000e220000000c00 */
[----:B------:R-:W-:Y:S02]  /*c4a0*/  LEA R28, R24, UR39, 0x1 ;  /* 0x00000027181c7c11 */ /* 0x000fe4000f8e08ff */
[----:B------:R-:W-:Y:S02]  /*c4b0*/  SHF.R.U64 R29, R10, 0x10, R11 ;  /* 0x000000100a1d7819 */ /* 0x000fe4000000120b */
[----:B------:R-:W-:Y:S01]  /*c4c0*/  SHF.R.U32.HI R8, RZ, 0x10, R9 ;  /* 0x00000010ff087819 */ /* 0x000fe20000011609 */
[----:B------:R-:W1:Y:S01]  /*c4d0*/  LDS.128 R24, [R28+0x12400] ;  /* 0x012400001c187984 */ /* 0x000e620000000c00 */
[----:B------:R-:W-:-:S02]  /*c4e0*/  SHF.R.U32.HI R10, RZ, 0x10, R11 ;  /* 0x00000010ff0a7819 */ /* 0x000fc4000001160b */
[----:B------:R-:W-:Y:S02]  /*c4f0*/  SHF.R.U64 R11, R52, 0x10, R53 ;  /* 0x00000010340b7819 */ /* 0x000fe40000001235 */
[----:B------:R-:W-:Y:S02]  /*c500*/  SHF.R.U64 R9, R54, 0x10, R55 ;  /* 0x0000001036097819 */ /* 0x000fe40000001237 */
[----:B------:R-:W-:Y:S02]  /*c510*/  PRMT R87, R87, 0x5410, R8 ;  /* 0x0000541057577816 */ /* 0x000fe40000000008 */
[----:B------:R-:W-:Y:S02]  /*c520*/  PRMT R90, R90, 0x5410, R11 ;  /* 0x000054105a5a7816 */ /* 0x000fe4000000000b */
[----:B------:R-:W-:Y:S02]  /*c530*/  PRMT R88, R88, 0x5410, R9 ;  /* 0x0000541058587816 */ /* 0x000fe40000000009 */
[----:B------:R-:W-:Y:S01]  /*c540*/  PRMT R85, R85, 0x5410, R10 ;  /* 0x0000541055557816 */ /* 0x000fe2000000000a */
[----:B------:R-:W-:Y:S01]  /*c550*/  IMAD.U32 R38, R90, 0x10000, RZ ;  /* 0x000100005a267824 */ /* 0x000fe200078e00ff */
[----:B------:R-:W-:-:S02]  /*c560*/  PRMT R86, R86, 0x5410, R31 ;  /* 0x0000541056567816 */ /* 0x000fc4000000001f */
[----:B------:R-:W-:Y:S02]  /*c570*/  PRMT R84, R84, 0x5410, R29 ;  /* 0x0000541054547816 */ /* 0x000fe4000000001d */
[----:B------:R-:W-:Y:S01]  /*c580*/  SHF.R.U32.HI R52, RZ, 0x10, R53 ;  /* 0x00000010ff347819 */ /* 0x000fe20000011635 */
[----:B------:R-:W-:Y:S01]  /*c590*/  IMAD.U32 R37, R86, 0x10000, RZ ;  /* 0x0001000056257824 */ /* 0x000fe200078e00ff */
[----:B------:R-:W-:Y:S02]  /*c5a0*/  SHF.R.U32.HI R54, RZ, 0x10, R55 ;  /* 0x00000010ff367819 */ /* 0x000fe40000011637 */
[----:B------:R-:W-:Y:S02]  /*c5b0*/  PRMT R91, R91, 0x5410, R52 ;  /* 0x000054105b5b7816 */ /* 0x000fe40000000034 */
[----:B------:R-:W-:Y:S02]  /*c5c0*/  PRMT R89, R89, 0x5410, R54 ;  /* 0x0000541059597816 */ /* 0x000fe40000000036 */
[----:B------:R-:W-:Y:S01]  /*c5d0*/  LOP3.LUT R90, R90, 0xffff0000, RZ, 0xc0, !PT ;  /* 0xffff00005a5a7812 */ /* 0x000fe200078ec0ff */
[----:B------:R-:W-:Y:S01]  /*c5e0*/  IMAD.U32 R39, R91, 0x10000, RZ ;  /* 0x000100005b277824 */ /* 0x000fe200078e00ff */
        /* <DEDUP_REMOVED lines=22> */
[----:B------:R-:W-:Y:S01]  /*c750*/  FMUL.FTZ R47, R30, R15 ;  /* 0x0000000f1e2f7220 */ /* 0x000fe20000410000 */
[----:B------:R-:W-:Y:S01]  /*c760*/  IMAD.U32 R8, R85, 0x10000, RZ ;  /* 0x0001000055087824 */ /* 0x000fe200078e00ff */
[----:B------:R-:W-:Y:S01]  /*c770*/  LOP3.LUT R87, R87, 0xffff0000, RZ, 0xc0, !PT ;  /* 0xffff000057577812 */ /* 0x000fe200078ec0ff */
[----:B------:R-:W-:Y:S01]  /*c780*/  FMUL.FTZ R30, R36, R37 ;  /* 0x00000025241e7220 */ /* 0x000fe20000410000 */
[----:B------:R-:W-:Y:S01]  /*c790*/  FFMA.FTZ R47, R10, R39, R47 ;  /* 0x000000270a2f7223 */ /* 0x000fe2000001002f */
[-C--:B------:R-:W-:Y:S01]  /*c7a0*/  FMUL.FTZ R36, R36, R8.reuse ;  /* 0x0000000824247220 */ /* 0x080fe20000410000 */
[----:B------:R-:W-:Y:S01]  /*c7b0*/  FFMA.FTZ R45, R10, R15, -R45 ;  /* 0x0000000f0a2d7223 */ /* 0x000fe2000001082d */
[C---:B------:R-:W-:Y:S01]  /*c7c0*/  FFMA.FTZ R39, R29.reuse, R8, -R30 ;  /* 0x000000081d277223 */ /* 0x040fe2000001081e */
[C---:B------:R-:W-:Y:S01]  /*c7d0*/  FMUL.FTZ R8, R24.reuse, R90 ;  /* 0x0000005a18087220 */ /* 0x040fe20000410000 */
[----:B------:R-:W-:Y:S01]  /*c7e0*/  FFMA.FTZ R29, R29, R37, R36 ;  /* 0x000000251d1d7223 */ /* 0x000fe20000010024 */
[----:B------:R-:W-:Y:S01]  /*c7f0*/  FMUL.FTZ R24, R24, R86 ;  /* 0x0000005618187220 */ /* 0x000fe20000410000 */
[----:B------:R-:W-:-:S02]  /*c800*/  IMAD.U32 R31, R26, 0x10000, RZ ;  /* 0x000100001a1f7824 */ /* 0x000fc400078e00ff */
[----:B------:R-:W-:Y:S01]  /*c810*/  FFMA.FTZ R86, R9, R86, -R8 ;  /* 0x0000005609567223 */ /* 0x000fe20000010808 */
[----:B------:R-:W-:Y:S02]  /*c820*/  IMAD.U32 R10, R88, 0x10000, RZ ;  /* 0x00010000580a7824 */ /* 0x000fe400078e00ff */
[C---:B------:R-:W-:Y:S01]  /*c830*/  FMUL.FTZ R15, R25.reuse, R91 ;  /* 0x0000005b190f7220 */ /* 0x040fe20000410000 */
[-C--:B------:R-:W-:Y:S01]  /*c840*/  FMUL.FTZ R36, R25, R87.reuse ;  /* 0x0000005719247220 */ /* 0x080fe20000410000 */
[----:B------:R-:W-:Y:S01]  /*c850*/  IMAD.U32 R8, R84, 0x10000, RZ ;  /* 0x0001000054087824 */ /* 0x000fe200078e00ff */
        /* <DEDUP_REMOVED lines=9> */
[----:B------:R-:W-:Y:S01]  /*c8f0*/  FFMA.FTZ R24, R9, R90, R24 ;  /* 0x0000005a09187223 */ /* 0x000fe20000010018 */
[----:B------:R-:W-:Y:S01]  /*c900*/  LOP3.LUT R85, R85, 0xffff0000, RZ, 0xc0, !PT ;  /* 0xffff000055557812 */ /* 0x000fe200078ec0ff */
[C---:B------:R-:W-:Y:S01]  /*c910*/  FFMA.FTZ R38, R11.reuse, R8, -R38 ;  /* 0x000000080b267223 */ /* 0x040fe20000010826 */
[C---:B------:R-:W-:Y:S01]  /*c920*/  FMUL.FTZ R9, R26.reuse, R84 ;  /* 0x000000541a097220 */ /* 0x040fe20000410000 */
[----:B------:R-:W-:Y:S01]  /*c930*/  FFMA.FTZ R11, R11, R10, R12 ;  /* 0x0000000a0b0b7223 */ /* 0x000fe2000001000c */
[-C--:B------:R-:W-:Y:S01]  /*c940*/  FMUL.FTZ R8, R26, R88.reuse ;  /* 0x000000581a087220 */ /* 0x080fe20000410000 */
[C---:B------:R-:W-:Y:S01]  /*c950*/  FMUL.FTZ R25, R27.reuse, R89 ;  /* 0x000000591b197220 */ /* 0x040fe20000410000 */
[-C--:B------:R-:W-:Y:S01]  /*c960*/  FMUL.FTZ R10, R27, R85.reuse ;  /* 0x000000551b0a7220 */ /* 0x080fe20000410000 */
        /* <DEDUP_REMOVED lines=14> */
.L_x_4904:
[----:B------:R-:W-:Y:S05]  /*ca50*/  BSYNC B1 ;  /* 0x0000000000017941 */ /* 0x000fea0003800000 */
.L_x_4903:
[----:B------:R-:W-:Y:S05]  /*ca60*/  @P2 BRA `(.L_x_4877) ;  /* 0x0000000400b82947 */ /* 0x000fea0003800000 */
[----:B------:R-:W-:Y:S02]  /*ca70*/  LEA.HI R32, R32, R69, RZ, 0x1d ;  /* 0x0000004520207211 */ /* 0x000fe400078fe8ff */
[----:B------:R-:W-:Y:S02]  /*ca80*/  LEA.HI R20, R21, R20, RZ, 0x6 ;  /* 0x0000001415147211 */ /* 0x000fe400078f30ff */
[----:B-1----:R-:W-:Y:S01]  /*ca90*/  SHF.R.S32.HI R9, RZ, 0x1f, R32 ;  /* 0x0000001fff097819 */ /* 0x002fe20000011420 */
[----:B------:R-:W-:Y:S01]  /*caa0*/  IMAD.SHL.U32 R8, R32, 0x8, RZ ;  /* 0x0000000820087824 */ /* 0x000fe200078e00ff */
[----:B------:R-:W-:Y:S01]  /*cab0*/  LOP3.LUT R11, R33, 0x38, R68, 0xf8, !PT ;  /* 0x00000038210b7812 */ /* 0x000fe200078ef844 */
[----:B------:R-:W-:Y:S01]  /*cac0*/  IMAD.SHL.U32 R20, R20, 0x80, RZ ;  /* 0x0000008014147824 */ /* 0x000fe200078e00ff */
[----:B------:R-:W-:Y:S02]  /*cad0*/  LEA.HI R9, R9, R32, RZ, 0x3 ;  /* 0x0000002009097211 */ /* 0x000fe400078f18ff */
[----:B------:R-:W-:-:S02]  /*cae0*/  LOP3.LUT R33, R33, 0x38, R8, 0xf8, !PT ;  /* 0x0000003821217812 */ /* 0x000fc400078ef808 */
[----:B------:R-:W-:Y:S01]  /*caf0*/  R2UR UR4, R206 ;  /* 0x00000000ce0472ca */ /* 0x000fe200000e0000 */
[----:B------:R-:W-:Y:S01]  /*cb00*/  IMAD.SHL.U32 R9, R9, 0x400, RZ ;  /* 0x0000040009097824 */ /* 0x000fe200078e00ff */
[-C--:B------:R-:W-:Y:S02]  /*cb10*/  LOP3.LUT R11, R11, R34.reuse, RZ, 0x3c, !PT ;  /* 0x000000220b0b7212 */ /* 0x080fe400078e3cff */
[----:B------:R-:W-:Y:S02]  /*cb20*/  LOP3.LUT R34, R33, R34, RZ, 0x3c, !PT ;  /* 0x0000002221227212 */ /* 0x000fe400078e3cff */
[----:B------:R-:W-:Y:S02]  /*cb30*/  LOP3.LUT R9, R9, 0x7fffe000, RZ, 0xc0, !PT ;  /* 0x7fffe00009097812 */ /* 0x000fe400078ec0ff */
[----:B------:R-:W-:Y:S02]  /*cb40*/  LOP3.LUT R20, R20, 0xffffe000, RZ, 0xc0, !PT ;  /* 0xffffe00014147812 */ /* 0x000fe400078ec0ff */
[----:B------:R-:W-:-:S02]  /*cb50*/  IADD3 R34, R34, R9, R35 ;  /* 0x0000000922227210 */ /* 0x000fc40007ffe023 */
[----:B------:R-:W-:Y:S02]  /*cb60*/  IADD3 R11, R11, R20, R35 ;  /* 0x000000140b0b7210 */ /* 0x000fe40007ffe023 */
[----:B------:R-:W-:Y:S02]  /*cb70*/  LEA R34, R34, UR39, 0x1 ;  /* 0x0000002722227c11 */ /* 0x000fe4000f8e08ff */
[----:B------:R-:W-:Y:S02]  /*cb80*/  LEA R32, R11, UR4, 0x1 ;  /* 0x000000040b207c11 */ /* 0x000fe4000f8e08ff */
[----:B0-----:R-:W-:Y:S01]  /*cb90*/  SHF.R.U64 R25, R48, 0x10, R49 ;  /* 0x0000001030197819 */ /* 0x001fe20000001231 */
[----:B------:R-:W0:Y:S01]  /*cba0*/  LDS.128 R12, [R34+0x12400] ;  /* 0x01240000220c7984 */ /* 0x000e220000000c00 */
[----:B------:R-:W-:Y:S02]  /*cbb0*/  SHF.R.U64 R20, R4, 0x10, R5 ;  /* 0x0000001004147819 */ /* 0x000fe40000001205 */
[--C-:B------:R-:W-:Y:S01]  /*cbc0*/  SHF.R.U64 R6, R6, 0x10, R7.reuse ;  /* 0x0000001006067819 */ /* 0x100fe20000001207 */
[----:B------:R-:W1:Y:S01]  /*cbd0*/  LDS.128 R8, [R32] ;  /* 0x0000000020087984 */ /* 0x000e620000000c00 */
[----:B------:R-:W-:-:S02]  /*cbe0*/  SHF.R.U32.HI R7, RZ, 0x10, R7 ;  /* 0x00000010ff077819 */ /* 0x000fc40000011607 */
[----:B------:R-:W-:Y:S02]  /*cbf0*/  PRMT R25, R2, 0x5410, R25 ;  /* 0x0000541002197816 */ /* 0x000fe40000000019 */
[----:B------:R-:W-:Y:S02]  /*cc00*/  PRMT R81, R81, 0x5410, R20 ;  /* 0x0000541051517816 */ /* 0x000fe40000000014 */
[----:B------:R-:W-:Y:S01]  /*cc10*/  SHF.R.U32.HI R5, RZ, 0x10, R5 ;  /* 0x00000010ff057819 */ /* 0x000fe20000011605 */
[----:B------:R-:W-:Y:S01]  /*cc20*/  IMAD.U32 R26, R25, 0x10000, RZ ;  /* 0x00010000191a7824 */ /* 0x000fe200078e00ff */
[----:B------:R-:W-:Y:S01]  /*cc30*/  SHF.R.U32.HI R27, RZ, 0x10, R49 ;  /* 0x00000010ff1b7819 */ /* 0x000fe20000011631 */
[----:B------:R-:W-:Y:S01]  /*cc40*/  IMAD.U32 R21, R81, 0x10000, RZ ;  /* 0x0001000051157824 */ /* 0x000fe200078e00ff */
[----:B------:R-:W-:Y:S02]  /*cc50*/  SHF.R.U64 R4, R50, 0x10, R51 ;  /* 0x0000001032047819 */ /* 0x000fe40000001233 */
[----:B------:R-:W-:-:S02]  /*cc60*/  PRMT R82, R82, 0x5410, R7 ;  /* 0x0000541052527816 */ /* 0x000fc40000000007 */
[----:B------:R-:W-:Y:S02]  /*cc70*/  SHF.R.U32.HI R50, RZ, 0x10, R51 ;  /* 0x00000010ff327819 */ /* 0x000fe40000011633 */
[----:B------:R-:W-:Y:S02]  /*cc80*/  PRMT R80, R80, 0x5410, R5 ;  /* 0x0000541050507816 */ /* 0x000fe40000000005 */
[----:B------:R-:W-:Y:S02]  /*cc90*/  PRMT R27, R0, 0x5410, R27 ;  /* 0x00005410001b7816 */ /* 0x000fe4000000001b */
[----:B------:R-:W-:Y:S01]  /*cca0*/  PRMT R29, R3, 0x5410, R50 ;  /* 0x00005410031d7816 */ /* 0x000fe20000000032 */
[----:B------:R-:W-:Y:S01]  /*ccb0*/  IMAD.U32 R24, R80, 0x10000, RZ ;  /* 0x0001000050187824 */ /* 0x000fe200078e00ff */
[----:B------:R-:W-:Y:S01]  /*ccc0*/  PRMT R79, R79, 0x5410, R4 ;  /* 0x000054104f4f7816 */ /* 0x000fe20000000004 */
[----:B------:R-:W-:Y:S01]  /*ccd0*/  IMAD.U32 R28, R27, 0x10000, RZ ;  /* 0x000100001b1c7824 */ /* 0x000fe200078e00ff */
[----:B------:R-:W-:-:S02]  /*cce0*/  PRMT R83, R83, 0x5410, R6 ;  /* 0x0000541053537816 */ /* 0x000fc40000000006 */
[----:B------:R-:W-:Y:S02]  /*ccf0*/  LOP3.LUT R25, R25, 0xffff0000, RZ, 0xc0, !PT ;  /* 0xffff000019197812 */ /* 0x000fe400078ec0ff */
[----:B------:R-:W-:Y:S02]  /*cd00*/  LOP3.LUT R81, R81, 0xffff0000, RZ, 0xc0, !PT ;  /* 0xffff000051517812 */ /* 0x000fe400078ec0ff */
[----:B------:R-:W-:Y:S01]  /*cd10*/  LOP3.LUT R27, R27, 0xffff0000, RZ, 0xc0, !PT ;  /* 0xffff00001b1b7812 */ /* 0x000fe200078ec0ff */
[----:B0-----:R-:W-:Y:S02]  /*cd20*/  IMAD.U32 R7, R12, 0x10000, RZ ;  /* 0x000100000c077824 */ /* 0x001fe400078e00ff */
[C---:B------:R-:W-:Y:S01]  /*cd30*/  IMAD.U32 R20, R15.reuse, 0x10000, RZ ;  /* 0x000100000f147824 */ /* 0x040fe200078e00ff */
[----:B------:R-:W-:Y:S01]  /*cd40*/  LOP3.LUT R15, R15, 0xffff0000, RZ, 0xc0, !PT ;  /* 0xffff00000f0f7812 */ /* 0x000fe200078ec0ff */
[----:B-1----:R-:W-:Y:S02]  /*cd50*/  IMAD.U32 R0, R8, 0x10000, RZ ;  /* 0x0001000008007824 */ /* 0x002fe400078e00ff */
[C---:B------:R-:W-:Y:S01]  /*cd60*/  FMUL.FTZ R31, R7.reuse, R26 ;  /* 0x0000001a071f7220 */ /* 0x040fe20000410000 */
[----:B------:R-:W-:Y:S01]  /*cd70*/  FMUL.FTZ R7, R7, R21 ;  /* 0x0000001507077220 */ /* 0x000fe20000410000 */
[C---:B------:R-:W-:Y:S01]  /*cd80*/  IMAD.U32 R4, R10.reuse, 0x10000, RZ ;  /* 0x000100000a047824 */ /* 0x040fe200078e00ff */
[----:B------:R-:W-:Y:S01]  /*cd90*/  LOP3.LUT R5, R10, 0xffff0000, RZ, 0xc0, !PT ;  /* 0xffff00000a057812 */ /* 0x000fe200078ec0ff */
[C---:B------:R-:W-:Y:S01]  /*cda0*/  IMAD.U32 R6, R11.reuse, 0x10000, RZ ;  /* 0x000100000b067824 */ /* 0x040fe200078e00ff */
[----:B------:R-:W-:Y:S01]  /*cdb0*/  LOP3.LUT R10, R11, 0xffff0000, RZ, 0xc0, !PT ;  /* 0xffff00000b0a7812 */ /* 0x000fe200078ec0ff */
[----:B------:R-:W-:-:S02]  /*cdc0*/  IMAD.U32 R11, R13, 0x10000, RZ ;  /* 0x000100000d0b7824 */ /* 0x000fc400078e00ff */
[C---:B------:R-:W-:Y:S01]  /*cdd0*/  FFMA.FTZ R31, R0.reuse, R21, -R31 ;  /* 0x00000015001f7223 */ /* 0x040fe2000001081f */
[----:B------:R-:W-:Y:S02]  /*cde0*/  IMAD.U32 R21, R29, 0x10000, RZ ;  /* 0x000100001d157824 */ /* 0x000fe400078e00ff */
[----:B------:R-:W-:Y:S01]  /*cdf0*/  FFMA.FTZ R26, R0, R26, R7 ;  /* 0x0000001a001a7223 */ /* 0x000fe20000010007 */
[----:B------:R-:W-:Y:S01]  /*ce00*/  IMAD.U32 R7, R82, 0x10000, RZ ;  /* 0x0001000052077824 */ /* 0x000fe200078e00ff */
[----:B------:R-:W-:Y:S01]  /*ce10*/  LOP3.LUT R2, R8, 0xffff0000, RZ, 0xc0, !PT ;  /* 0xffff000008027812 */ /* 0x000fe200078ec0ff */
[C---:B------:R-:W-:Y:S01]  /*ce20*/  IMAD.U32 R3, R9.reuse, 0x10000, RZ ;  /* 0x0001000009037824 */ /* 0x040fe200078e00ff */
[----:B------:R-:W-:Y:S01]  /*ce30*/  LOP3.LUT R8, R9, 0xffff0000, RZ, 0xc0, !PT ;  /* 0xffff000009087812 */ /* 0x000fe200078ec0ff */
[C---:B------:R-:W-:Y:S01]  /*ce40*/  FMUL.FTZ R30, R11.reuse, R28 ;  /* 0x0000001c0b1e7220 */ /* 0x040fe20000410000 */
[-C--:B------:R-:W-:Y:S01]  /*ce50*/  FMUL.FTZ R0, R11, R24.reuse ;  /* 0x000000180b007220 */ /* 0x080fe20000410000 */
[----:B------:R-:W-:Y:S01]  /*ce60*/  LOP3.LUT R9, R12, 0xffff0000, RZ, 0xc0, !PT ;  /* 0xffff00000c097812 */ /* 0x000fe200078ec0ff */
[C---:B------:R-:W-:Y:S01]  /*ce70*/  FMUL.FTZ R11, R20.reuse, R21 ;  /* 0x00000015140b7220 */ /* 0x040fe20000410000 */
[-C--:B------:R-:W-:Y:S01]  /*ce80*/  FMUL.FTZ R20, R20, R7.reuse ;  /* 0x0000000714147220 */ /* 0x080fe20000410000 */
[----:B------:R-:W-:Y:S01]  /*ce90*/  FFMA.FTZ R30, R3, R24, -R30 ;  /* 0x00000018031e7223 */ /* 0x000fe2000001081e */
[----:B------:R-:W-:Y:S01]  /*cea0*/  LOP3.LUT R12, R13, 0xffff0000, RZ, 0xc0, !PT ;  /* 0xffff00000d0c7812 */ /* 0x000fe200078ec0ff */
[C---:B------:R-:W-:Y:S01]  /*ceb0*/  FFMA.FTZ R24, R6.reuse, R7, -R11 ;  /* 0x0000000706187223 */ /* 0x040fe2000001080b */
[----:B------:R-:W-:Y:S01]  /*cec0*/  FFMA.FTZ R21, R6, R21, R20 ;  /* 0x0000001506157223 */ /* 0x000fe20000010014 */
[----:B------:R-:W-:Y:S01]  /*ced0*/  FMUL.FTZ R7, R9, R25 ;  /* 0x0000001909077220 */ /* 0x000fe20000410000 */
[----:B------:R-:W-:-:S02]  /*cee0*/  IMAD.U32 R13, R14, 0x10000, RZ ;  /* 0x000100000e0d7824 */ /* 0x000fc400078e00ff */
[----:B------:R-:W-:Y:S01]  /*cef0*/  FFMA.FTZ R28, R3, R28, R0 ;  /* 0x0000001c031c7223 */ /* 0x000fe20000010000 */
[----:B------:R-:W-:Y:S01]  /*cf00*/  IMAD.U32 R6, R79, 0x10000, RZ ;  /* 0x000100004f067824 */ /* 0x000fe200078e00ff */
[----:B------:R-:W-:Y:S01]  /*cf10*/  LOP3.LUT R3, R80, 0xffff0000, RZ, 0xc0, !PT ;  /* 0xffff000050037812 */ /* 0x000fe200078ec0ff */
[----:B------:R-:W-:Y:S01]  /*cf20*/  FFMA.FTZ R20, R2, R81, -R7 ;  /* 0x0000005102147223 */ /* 0x000fe20000010807 */
[----:B------:R-:W-:Y:S01]  /*cf30*/  LOP3.LUT R14, R14, 0xffff0000, RZ, 0xc0, !PT ;  /* 0xffff00000e0e7812 */ /* 0x000fe200078ec0ff */
[----:B------:R-:W-:Y:S02]  /*cf40*/  IMAD.U32 R0, R83, 0x10000, RZ ;  /* 0x0001000053007824 */ /* 0x000fe400078e00ff */
[C---:B------:R-:W-:Y:S01]  /*cf50*/  FMUL.FTZ R7, R12.reuse, R27 ;  /* 0x0000001b0c077220 */ /* 0x040fe20000410000 */
[----:B------:R-:W-:Y:S01]  /*cf60*/  FMUL.FTZ R11, R13, R6 ;  /* 0x000000060d0b7220 */ /* 0x000fe20000410000 */
[----:B------:R-:W-:Y:S01]  /*cf70*/  LOP3.LUT R79, R79, 0xffff0000, RZ, 0xc0, !PT ;  /* 0xffff00004f4f7812 */ /* 0x000fe200078ec0ff */
[----:B------:R-:W-:Y:S01]  /*cf80*/  FMUL.FTZ R9, R9, R81 ;  /* 0x0000005109097220 */ /* 0x000fe20000410000 */
[----:B------:R-:W-:Y:S01]  /*cf90*/  LOP3.LUT R29, R29, 0xffff0000, RZ, 0xc0, !PT ;  /* 0xffff00001d1d7812 */ /* 0x000fe200078ec0ff */
[-C--:B------:R-:W-:Y:S01]  /*cfa0*/  FMUL.FTZ R12, R12, R3.reuse ;  /* 0x000000030c0c7220 */ /* 0x080fe20000410000 */
[----:B------:R-:W-:Y:S01]  /*cfb0*/  LOP3.LUT R83, R83, 0xffff0000, RZ, 0xc0, !PT ;  /* 0xffff000053537812 */ /* 0x000fe200078ec0ff */
[----:B------:R-:W-:Y:S01]  /*cfc0*/  FFMA.FTZ R7, R8, R3, -R7 ;  /* 0x0000000308077223 */ /* 0x000fe20000010807 */
[----:B------:R-:W-:Y:S01]  /*cfd0*/  LOP3.LUT R82, R82, 0xffff0000, RZ, 0xc0, !PT ;  /* 0xffff000052527812 */ /* 0x000fe200078ec0ff */
[-C--:B------:R-:W-:Y:S01]  /*cfe0*/  FMUL.FTZ R13, R13, R0.reuse ;  /* 0x000000000d0d7220 */ /* 0x080fe20000410000 */
[----:B------:R-:W-:Y:S01]  /*cff0*/  FFMA.FTZ R11, R4, R0, -R11 ;  /* 0x00000000040b7223 */ /* 0x000fe2000001080b */
[----:B------:R-:W-:Y:S01]  /*d000*/  FFMA.FTZ R25, R2, R25, R9 ;  /* 0x0000001902197223 */ /* 0x000fe20000010009 */
[C---:B------:R-:W-:Y:S01]  /*d010*/  FMUL.FTZ R0, R14.reuse, R79 ;  /* 0x0000004f0e007220 */ /* 0x040fe20000410000 */
[C---:B------:R-:W-:Y:S01]  /*d020*/  FMUL.FTZ R3, R15.reuse, R29 ;  /* 0x0000001d0f037220 */ /* 0x040fe20000410000 */
[-C--:B------:R-:W-:Y:S01]  /*d030*/  FMUL.FTZ R14, R14, R83.reuse ;  /* 0x000000530e0e7220 */ /* 0x080fe20000410000 */
[-C--:B------:R-:W-:Y:S01]  /*d040*/  FMUL.FTZ R2, R15, R82.reuse ;  /* 0x000000520f027220 */ /* 0x080fe20000410000 */
[C---:B------:R-:W-:Y:S01]  /*d050*/  FFMA.FTZ R0, R5.reuse, R83, -R0 ;  /* 0x0000005305007223 */ /* 0x040fe20000010800 */
        /* <DEDUP_REMOVED lines=15> */
.L_x_4877:
[----:B------:R-:W-:Y:S05]  /*d150*/  BSYNC B0 ;  /* 0x0000000000007941 */ /* 0x000fea0003800000 */
.L_x_4856:
[----:B------:R-:W-:Y:S01]  /*d160*/  @!PT LDS RZ, [RZ] ;  /* 0x00000000fffff984 */ /* 0x000fe20000000800 */
[----:B------:R-:W-:Y:S01]  /*d170*/  @!PT LDS RZ, [RZ] ;  /* 0x00000000fffff984 */ /* 0x000fe20000000800 */
[----:B------:R-:W-:Y:S01]  /*d180*/  @!PT LDS RZ, [RZ] ;  /* 0x00000000fffff984 */ /* 0x000fe20000000800 */
[----:B------:R-:W-:Y:S01]  /*d190*/  @!PT LDS RZ, [RZ] ;  /* 0x00000000fffff984 */ /* 0x000fe20000000800 */
[----:B------:R5:W-:Y:S06]  /*d1a0*/  MEMBAR.ALL.CTA ;  /* 0x0000000000007992 */ /* 0x000bec0000008000 */
[----:B-----5:R-:W5:Y:S01]  /*d1b0*/  FENCE.VIEW.ASYNC.S ;  /* 0x00000000000073c6 */ /* 0x020f620000000000 */
[----:B------:R-:W-:Y:S05]  /*d1c0*/  WARPSYNC.ALL ;  /* 0x0000000000007948 */ /* 0x000fea0003800000 */
[----:B-----5:R-:W-:Y:S06]  /*d1d0*/  BAR.SYNC.DEFER_BLOCKING 0xd, 0x100 ;  /* 0x0344000000007b1d */ /* 0x020fec0000010000 */
.L_x_4853:
[----:B01-3--:R-:W3:Y:S02]  /*d1e0*/  LDL R0, [R1+0x294] ;  /* 0x0002940001007983 */ /* 0x00bee40000100800 */
[----:B---3--:R-:W-:-:S13]  /*d1f0*/  R2UR UR4, R0 ;  /* 0x00000000000472ca */ /* 0x008fda00000e0000 */
[----:B------:R-:W-:-:S06]  /*d200*/  ULOP3.LUT UR4, UR4, 0x1, URZ, 0xfc, !UPT ;  /* 0x0000000104047892 */ /* 0x000fcc000f8efc3f */
[----:B------:R-:W-:-:S05]  /*d210*/  IMAD.U32 R0, RZ, RZ, UR4 ;  /* 0x00000004ff007e24 */ /* 0x000fca000f8e00ff */
[----:B------:R-:W-:-:S13]  /*d220*/  ISETP.NE.AND P0, PT, R0, 0x3, PT ;  /* 0x000000030000780c */ /* 0x000fda0003f05270 */
[----:B------:R-:W-:Y:S05]  /*d230*/  @!P0 BRA `(.L_x_4905) ;  /* 0x0000000000048947 */ /* 0x000fea0003800000 */
[----:B------:R-:W-:Y:S01]  /*d240*/  BPT.TRAP 0x1 ;  /* 0x000000040000795c */ /* 0x000fe20000300000 */
.L_x_4905:
[----:B------:R-:W-:Y:S02]  /*d250*/  IMAD.U32 R13, RZ, RZ, UR38 ;  /* 0x00000026ff0d7e24 */ /* 0x000fe4000f8e00ff */
[----:B------:R-:W-:-:S03]  /*d260*/  IMAD.U32 R0, RZ, RZ, UR61 ;  /* 0x0000003dff007e24 */ /* 0x000fc6000f8e00ff */
[----:B------:R-:W-:Y:S02]  /*d270*/  LEA R13, R13, UR39, 0x3 ;  /* 0x000000270d0d7c11 */ /* 0x000fe4000f8e18ff */
[----:B------:R-:W-:-:S04]  /*d280*/  SHF.L.U32 R0, R0, 0x1f, RZ ;  /* 0x0000001f00007819 */ /* 0x000fc800000006ff */
[----:B------:R0:W1:Y:S01]  /*d290*/  SYNCS.PHASECHK.TRANS64.TRYWAIT P1, [R13+URZ+0x30830], R0 ;  /* 0x030830000d0075a7 */ /* 0x000062000802017f */
[----:B------:R-:W-:Y:S05]  /*d2a0*/  @!P0 BRA `(.L_x_4906) ;  /* 0x0000000000048947 */ /* 0x000fea0003800000 */
[----:B------:R-:W-:Y:S01]  /*d2b0*/  BPT.TRAP 0x1 ;  /* 0x000000040000795c */ /* 0x000fe20000300000 */
.L_x_4906:
[----:B-1----:R-:W-:Y:S05]  /*d2c0*/  @P1 BRA `(.L_x_4907) ;  /* 0x0000000000081947 */ /* 0x002fea0003800000 */
[----:B------:R-:W1:Y:S02]  /*d2d0*/  SYNCS.PHASECHK.TRANS64.TRYWAIT P1, [R13+URZ+0x30830], R0 ;  /* 0x030830000d0075a7 */ /* 0x000e64000802017f */
[----:B-1----:R-:W-:Y:S05]  /*d2e0*/  @!P1 BRA `(.L_x_4908) ;  /* 0x000001a000109947 */ /* 0x002fea0003800000 */
.L_x_4907:
[----:B------:R-:W-:Y:S05]  /*d2f0*/  WARPSYNC.ALL ;  /* 0x0000000000007948 */ /* 0x000fea0003800000 */
[----:B------:R-:W-:Y:S01]  /*d300*/  UIADD3 UR4, UR39, 0x1e400, URZ ;  /* 0x0001e40027047890 */ /* 0x000fe2000fffe03f */
[----:B--2-4-:R-:W-:Y:S01]  /*d310*/  WARPGROUP.ARRIVE ;  /* 0x00000000000079c5 */ /* 0x014fe20000000000 */
        /* <DEDUP_REMOVED lines=10> */
[----:B------:R-:W-:Y:S02]  /*d3c0*/  ULOP3.LUT UR4, UR40, 0x10000, URZ, 0xfc, !UPT ;  /* 0x0001000028047892 */ /* 0x000fe4000f8efc3f */
[----:B------:R-:W-:Y:S02]  /*d3d0*/  UIMAD UR5, UR38, 0x900, UR60 ;  /* 0x00000900260578a4 */ /* 0x000fe4000f8e023c */
[----:B------:R-:W-:Y:S02]  /*d3e0*/  UIADD3 UR56, UR4, 0x2, URZ ;  /* 0x0000000204387890 */ /* 0x000fe4000fffe03f */
[----:B------:R-:W-:Y:S01]  /*d3f0*/  UIADD3 UR58, UR5, 0x2, URZ ;  /* 0x00000002053a7890 */ /* 0x000fe2000fffe03f */
[----:B------:R-:W-:Y:S02]  /*d400*/  UMOV UR8, UR4 ;  /* 0x0000000400087c82 */ /* 0x000fe40008000000 */
[----:B------:R-:W-:Y:S01]  /*d410*/  UMOV UR10, UR5 ;  /* 0x00000005000a7c82 */ /* 0x000fe20008000000 */
[----:B------:R-:W-:Y:S01]  /*d420*/  UIADD3 UR52, UR4, 0x4, URZ ;  /* 0x0000000404347890 */ /* 0x000fe2000fffe03f */
[----:B------:R-:W-:Y:S01]  /*d430*/  HGMMA.64x96x16.F32.BF16 R24, gdesc[UR8], RZ, !UPT, gsb0 ;  /* 0x01600000081879f0 */ /* 0x000fe2000c0018ff */
[----:B------:R-:W-:Y:S01]  /*d440*/  UIADD3 UR54, UR5, 0x4, URZ ;  /* 0x0000000405367890 */ /* 0x000fe2000fffe03f */
[----:B------:R-:W-:Y:S01]  /*d450*/  IMAD.U32 R4, RZ, RZ, UR8 ;  /* 0x00000008ff047e24 */ /* 0x000fe2000f8e00ff */
        /* <DEDUP_REMOVED lines=72> */
.L_x_4909:
[----:B------:R-:W-:Y:S01]  /*d8e0*/  ULDC UR4, c[0x0][0x448] ;  /* 0x0001120000047ab9 */ /* 0x000fe20000000800 */
[----:B------:R-:W-:Y:S01]  /*d8f0*/  R2UR UR6, R23 ;  /* 0x00000000170672ca */ /* 0x000fe200000e0000 */
[----:B------:R-:W-:Y:S01]  /*d900*/  UISETP.NE.AND UP0, UPT, UR4, 0x1, UPT ;  /* 0x000000010400788c */ /* 0x000fe2000bf05270 */
[----:B------:R-:W-:Y:S01]  /*d910*/  R2UR UR4, R13 ;  /* 0x000000000d0472ca */ /* 0x000fe200000e0000 */
[----:B------:R-:W-:Y:S01]  /*d920*/  ULDC UR5, c[0x0][0x9d8] ;  /* 0x0002760000057ab9 */ /* 0x000fe20000000800 */
[----:B------:R-:W-:Y:S01]  /*d930*/  R2UR UR7, R19 ;  /* 0x00000000130772ca */ /* 0x000fe200000e0000 */
        /* <DEDUP_REMOVED lines=8> */
[----:B01----:R-:W-:Y:S01]  /*d9c0*/  VIADD R13, R192, UR6 ;  /* 0x00000006c00d7c36 */ /* 0x003fe20008000000 */
[----:B------:R-:W-:Y:S01]  /*d9d0*/  @UP0 ULDC UR6, c[0x0][0x44c] ;  /* 0x0001130000060ab9 */ /* 0x000fe20000000800 */
[----:B------:R-:W-:Y:S01]  /*d9e0*/  UIADD3 UR4, UR4, 0x30840, URZ ;  /* 0x0003084004047890 */ /* 0x000fe2000fffe03f */
[----:B------:R-:W-:Y:S01]  /*d9f0*/  FMUL.FTZ R48, R48, UR5 ;  /* 0x0000000530307c20 */ /* 0x000fe20008410000 */
[----:B------:R-:W-:-:S02]  /*da00*/  IMAD.MOV.U32 R46, RZ, RZ, R13 ;  /* 0x000000ffff2e7224 */ /* 0x000fc400078e000d */
[----:B------:R-:W-:Y:S01]  /*da10*/  FMUL.FTZ R7, R33, UR5 ;  /* 0x0000000521077c20 */ /* 0x000fe20008410000 */
[----:B------:R-:W-:Y:S01]  /*da20*/  UPRMT UR4, UR7, 0x654, UR4 ;  /* 0x0000065407047896 */ /* 0x000fe20008000004 */
[----:B------:R-:W-:Y:S01]  /*da30*/  @P1 IMAD.HI.U32 R14, R13, UR6, RZ ;  /* 0x000000060d0e1c27 */ /* 0x000fe2000f8e00ff */
[----:B------:R-:W-:-:S03]  /*da40*/  @UP0 ULDC UR6, c[0x0][0x450] ;  /* 0x0001140000060ab9 */ /* 0x000fc60000000800 */
[----:B------:R-:W-:Y:S01]  /*da50*/  FMUL.FTZ R40, R40, UR5 ;  /* 0x0000000528287c20 */ /* 0x000fe20008410000 */
        /* <DEDUP_REMOVED lines=8> */
[----:B------:R-:W-:Y:S01]  /*dae0*/  FMUL.FTZ R33, R35, UR5 ;  /* 0x0000000523217c20 */ /* 0x000fe20008410000 */
[----:B------:R0:W1:Y:S01]  /*daf0*/  MUFU.TANH R26, R36 ;  /* 0x00000024001a7308 */ /* 0x0000620000002400 */
        /* <DEDUP_REMOVED lines=8> */
[----:B0-----:R-:W-:Y:S01]  /*db80*/  FMUL.FTZ R36, R42, UR5 ;  /* 0x000000052a247c20 */ /* 0x001fe20008410000 */
[----:B------:R-:W-:Y:S01]  /*db90*/  FMUL.FTZ R52, R52, UR5 ;  /* 0x0000000534347c20 */ /* 0x000fe20008410000 */
[----:B------:R-:W-:Y:S01]  /*dba0*/  FMUL.FTZ R53, R53, UR5 ;  /* 0x0000000535357c20 */ /* 0x000fe20008410000 */
[----:B------:R-:W-:Y:S01]  /*dbb0*/  FMUL.FTZ R42, R54, UR5 ;  /* 0x00000005362a7c20 */ /* 0x000fe20008410000 */
[----:B------:R-:W-:Y:S01]  /*dbc0*/  FMUL.FTZ R56, R56, UR5 ;  /* 0x0000000538387c20 */ /* 0x000fe20008410000 */
[----:B------:R-:W-:Y:S01]  /*dbd0*/  FMUL.FTZ R57, R57, UR5 ;  /* 0x0000000539397c20 */ /* 0x000fe20008410000 */
[----:B------:R-:W-:Y:S01]  /*dbe0*/  FMUL.FTZ R60, R60, UR5 ;  /* 0x000000053c3c7c20 */ /* 0x000fe20008410000 */
[----:B------:R0:W4:Y:S01]  /*dbf0*/  MUFU.TANH R21, R6 ;  /* 0x0000000600157308 */ /* 0x0001220000002400 */
[----:B--2---:R-:W-:Y:S01]  /*dc00*/  FMUL.FTZ R37, R43, UR5 ;  /* 0x000000052b257c20 */ /* 0x004fe20008410000 */
[----:B------:R-:W-:Y:S01]  /*dc10*/  FMUL.FTZ R43, R55, UR5 ;  /* 0x00000005372b7c20 */ /* 0x000fe20008410000 */
[----:B------:R-:W-:Y:S01]  /*dc20*/  FMUL.FTZ R61, R61, UR5 ;  /* 0x000000053d3d7c20 */ /* 0x000fe20008410000 */
[----:B------:R-:W-:Y:S01]  /*dc30*/  FMUL.FTZ R64, R64, UR5 ;  /* 0x0000000540407c20 */ /* 0x000fe20008410000 */
[----:B------:R-:W-:Y:S01]  /*dc40*/  FMUL.FTZ R65, R65, UR5 ;  /* 0x0000000541417c20 */ /* 0x000fe20008410000 */
[----:B------:R-:W-:Y:S01]  /*dc50*/  FMUL.FTZ R10, R66, UR5 ;  /* 0x00000005420a7c20 */ /* 0x000fe20008410000 */
[----:B------:R-:W-:Y:S01]  /*dc60*/  FMUL.FTZ R8, R67, UR5 ;  /* 0x0000000543087c20 */ /* 0x000fe20008410000 */
[----:B------:R2:W1:Y:S01]  /*dc70*/  MUFU.TANH R25, R7 ;  /* 0x0000000700197308 */ /* 0x0004620000002400 */
[----:B0-----:R-:W-:Y:S01]  /*dc80*/  FMUL.FTZ R6, R63, UR5 ;  /* 0x000000053f067c20 */ /* 0x001fe20008410000 */
[----:B------:R-:W-:Y:S01]  /*dc90*/  FMUL.FTZ R68, R68, UR5 ;  /* 0x0000000544447c20 */ /* 0x000fe20008410000 */
[----:B------:R-:W-:Y:S01]  /*dca0*/  FMUL.FTZ R69, R69, UR5 ;  /* 0x0000000545457c20 */ /* 0x000fe20008410000 */
[----:B------:R-:W-:Y:S01]  /*dcb0*/  FMUL.FTZ R27, R70, UR5 ;  /* 0x00000005461b7c20 */ /* 0x000fe20008410000 */
[----:B------:R-:W-:Y:S01]  /*dcc0*/  FMUL.FTZ R24, R71, UR5 ;  /* 0x0000000547187c20 */ /* 0x000fe20008410000 */
[----:B------:R-:W-:Y:S01]  /*dcd0*/  SYNCS.ARRIVE.TRANS64.RED.A1T0 RZ, [UR4], RZ ;  /* 0x000000ffffff79a7 */ /* 0x000fe20008100404 */
[----:B------:R-:W-:Y:S01]  /*dce0*/  IMAD.MOV.U32 R15, RZ, RZ, -0x60 ;  /* 0xffffffa0ff0f7424 */ /* 0x000fe200078e00ff */
[----:B------:R0:W1:Y:S01]  /*dcf0*/  MUFU.TANH R29, R40 ;  /* 0x00000028001d7308 */ /* 0x0000620000002400 */
[----:B--2---:R-:W-:Y:S01]  /*dd00*/  FMUL.FTZ R7, R62, UR5 ;  /* 0x000000053e077c20 */ /* 0x004fe20008410000 */
[----:B------:R-:W-:Y:S01]  /*dd10*/  ULDC UR55, c[0x0][0x9dc] ;  /* 0x0002770000377ab9 */ /* 0x000fe20000000800 */
[C---:B------:R-:W-:Y:S01]  /*dd20*/  IMAD R15, R72.reuse, R15, 0x61 ;  /* 0x00000061480f7424 */ /* 0x040fe200078e020f */
[----:B------:R-:W-:Y:S01]  /*dd30*/  ULOP3.LUT UR55, URZ, UR55, URZ, 0x33, !UPT ;  /* 0x000000373f377292 */ /* 0x000fe2000f8e333f */
[----:B------:R-:W-:-:S02]  /*dd40*/  IMAD R13, R72, -0x60, R18 ;  /* 0xffffffa0480d7824 */ /* 0x000fc400078e0212 */
[----:B------:R-:W-:Y:S01]  /*dd50*/  VIADD R67, R15, 0xffffffff ;  /* 0xffffffff0f437836 */ /* 0x000fe20000000000 */
[----:B------:R2:W1:Y:S01]  /*dd60*/  MUFU.TANH R74, R41 ;  /* 0x00000029004a7308 */ /* 0x0004620000002400 */
[----:B0-----:R-:W-:Y:S01]  /*dd70*/  FMUL.FTZ R40, R50, UR5 ;  /* 0x0000000532287c20 */ /* 0x001fe20008410000 */
[--C-:B------:R-:W-:Y:S01]  /*dd80*/  IADD3 R14, R18, R15, -R22.reuse ;  /* 0x0000000f120e7210 */ /* 0x100fe20007ffe816 */
[----:B------:R-:W-:-:S04]  /*dd90*/  IMAD.IADD R66, R67, 0x1, -R22 ;  /* 0x0000000143427824 */ /* 0x000fc800078e0a16 */
[----:B------:R-:W-:Y:S01]  /*dda0*/  IMAD.IADD R14, R14, 0x1, -R17 ;  /* 0x000000010e0e7824 */ /* 0x000fe200078e0a11 */
[----:B------:R0:W1:Y:S01]  /*ddb0*/  MUFU.TANH R75, R44 ;  /* 0x0000002c004b7308 */ /* 0x0000620000002400 */
[----:B--2---:R-:W-:Y:S02]  /*ddc0*/  FMUL.FTZ R41, R51, UR5 ;  /* 0x0000000533297c20 */ /* 0x004fe40008410000 */
[----:B------:R-:W-:-:S05]  /*ddd0*/  VIADD R63, R14, UR55 ;  /* 0x000000370e3f7c36 */ /* 0x000fca0008000000 */
[----:B------:R2:W1:Y:S01]  /*dde0*/  MUFU.TANH R76, R45 ;  /* 0x0000002d004c7308 */ /* 0x0004620000002400 */
[----:B0-----:R-:W-:-:S07]  /*ddf0*/  FMUL.FTZ R44, R58, UR5 ;  /* 0x000000053a2c7c20 */ /* 0x001fce0008410000 */
[----:B------:R0:W1:Y:S01]  /*de00*/  MUFU.TANH R77, R48 ;  /* 0x00000030004d7308 */ /* 0x0000620000002400 */
[----:B--2---:R-:W-:Y:S01]  /*de10*/  FMUL.FTZ R45, R59, UR5 ;  /* 0x000000053b2d7c20 */ /* 0x004fe20008410000 */
[----:B------:R-:W-:Y:S01]  /*de20*/  ULDC.64 UR4, c[0x0][0x9e0] ;  /* 0x0002780000047ab9 */ /* 0x000fe20000000a00 */
[----:B------:R-:W-:Y:S01]  /*de30*/  IADD3 R59, -R22, 0x60, R13 ;  /* 0x00000060163b7810 */ /* 0x000fe20007ffe10d */
[----:B------:R-:W-:Y:S01]  /*de40*/  UISETP.GE.AND UP1, UPT, UR5, 0x1, UPT ;  /* 0x000000010500788c */ /* 0x000fe2000bf26270 */
[----:B------:R-:W-:-:S03]  /*de50*/  VIADD R62, R14, UR4 ;  /* 0x000000040e3e7c36 */ /* 0x000fc60008000000 */
[----:B------:R-:W2:Y:S01]  /*de60*/  MUFU.TANH R2, R2 ;  /* 0x0000000200027308 */ /* 0x000ea20000002400 */
[----:B0-----:R-:W0:Y:S01]  /*de70*/  SHFL.IDX PT, R48, R46, RZ, 0x1c1f ;  /* 0x001c1fff2e307589 */ /* 0x001e2200000e0000 */
[----:B------:R-:W-:-:S06]  /*de80*/  PLOP3.LUT P1, PT, PT, PT, UP1, 0x40, 0x0 ;  /* 0x000000000000781c */ /* 0x000fcc0003f2e818 */
[----:B------:R-:W0:Y:S08]  /*de90*/  MUFU.TANH R9, R9 ;  /* 0x0000000900097308 */ /* 0x000e300000002400 */
[----:B------:R-:W1:Y:S08]  /*dea0*/  MUFU.TANH R0, R0 ;  /* 0x0000000000007308 */ /* 0x000e700000002400 */
[----:B------:R-:W1:Y:S01]  /*deb0*/  MUFU.TANH R3, R3 ;  /* 0x0000000300037308 */ /* 0x000e620000002400 */
[----:B0-----:R-:W-:-:S07]  /*dec0*/  VIADDMNMX R20, R48, R62, R59, PT ;  /* 0x0000003e30147246 */ /* 0x001fce000380013b */
        /* <DEDUP_REMOVED lines=41> */
[----:B------:R-:W-:Y:S01]  /*e160*/  UISETP.NE.AND UP2, UPT, UR5, 0x1, UPT ;  /* 0x000000010500788c */ /* 0x000fe2000bf45270 */
[----:B------:R-:W-:-:S05]  /*e170*/  LOP3.LUT R13, RZ, R13, RZ, 0x33, !PT ;  /* 0x0000000dff0d7212 */ /* 0x000fca00078e33ff */
[----:B------:R-:W-:-:S05]  /*e180*/  PLOP3.LUT P1, PT, PT, PT, UP2, 0x80, 0x0 ;  /* 0x000000000000781c */ /* 0x000fca0003f2f028 */
[----:B------:R-:W-:-:S08]  /*e190*/  @UP2 ULDC.64 UR6, c[0x0][0x9e8] ;  /* 0x00027a0000062ab9 */ /* 0x000fd00000000a00 */
[----:B------:R-:W-:-:S05]  /*e1a0*/  @P1 IMAD.HI.U32 R14, R13, UR6, RZ ;  /* 0x000000060d0e1c27 */ /* 0x000fca000f8e00ff */
[----:B------:R-:W-:-:S04]  /*e1b0*/  @P1 SHF.R.U32.HI R13, RZ, UR7, R14 ;  /* 0x00000007ff0d1c19 */ /* 0x000fc8000801160e */
[----:B------:R-:W-:Y:S01]  /*e1c0*/  LOP3.LUT R13, RZ, R13, RZ, 0x33, !PT ;  /* 0x0000000dff0d7212 */ /* 0x000fe200078e33ff */
[----:B------:R-:W-:Y:S06]  /*e1d0*/  BRA `(.L_x_4913) ;  /* 0x0000000000147947 */ /* 0x000fec0003800000 */
.L_x_4912:
[----:B------:R-:W-:-:S06]  /*e1e0*/  UISETP.NE.AND UP2, UPT, UR5, 0x1, UPT ;  /* 0x000000010500788c */ /* 0x000fcc000bf45270 */
[----:B------:R-:W-:-:S05]  /*e1f0*/  PLOP3.LUT P1, PT, PT, PT, UP2, 0x80, 0x0 ;  /* 0x000000000000781c */ /* 0x000fca0003f2f028 */
[----:B------:R-:W-:-:S08]  /*e200*/  @UP2 ULDC.64 UR6, c[0x0][0x9e8] ;  /* 0x00027a0000062ab9 */ /* 0x000fd00000000a00 */
[----:B------:R-:W-:-:S05]  /*e210*/  @P1 IMAD.HI.U32 R14, R13, UR6, RZ ;  /* 0x000000060d0e1c27 */ /* 0x000fca000f8e00ff */
[----:B------:R-:W-:-:S07]  /*e220*/  @P1 SHF.R.U32.HI R13, RZ, UR7, R14 ;  /* 0x00000007ff0d1c19 */ /* 0x000fce000801160e */
.L_x_4913:
[----:B------:R-:W-:Y:S05]  /*e230*/  BSYNC B0 ;  /* 0x0000000000007941 */ /* 0x000fea0003800000 */
.L_x_4911:
[----:B------:R-:W-:-:S05]  /*e240*/  IMAD R13, R13, UR5, R66 ;  /* 0x000000050d0d7c24 */ /* 0x000fca000f8e0242 */
[----:B------:R-:W-:Y:S02]  /*e250*/  VIMNMX R56, R56, R13, !PT ;  /* 0x0000000d38387248 */ /* 0x000fe40007fe0100 */
[----:B------:R-:W-:-:S07]  /*e260*/  VIADDMNMX R20, R13, UR5, R20, PT ;  /* 0x000000050d147c46 */ /* 0x000fce000b800114 */
.L_x_4910:
[C---:B------:R-:W-:Y:S02]  /*e270*/  ISETP.GE.AND P2, PT, R67.reuse, 0x9, PT ;  /* 0x000000094300780c */ /* 0x040fe40003f46270 */
[C---:B------:R-:W-:Y:S02]  /*e280*/  ISETP.GE.AND P1, PT, R67.reuse, 0x2, PT ;  /* 0x000000024300780c */ /* 0x040fe40003f26270 */
[C---:B------:R-:W-:Y:S02]  /*e290*/  ISETP.GT.AND P3, PT, R56.reuse, 0x8, !P2 ;  /* 0x000000083800780c */ /* 0x040fe40005764270 */
[----:B------:R-:W-:Y:S02]  /*e2a0*/  ISETP.GT.AND P4, PT, R56, 0x1, !P1 ;  /* 0x000000013800780c */ /* 0x000fe40004f84270 */
[----:B------:R-:W-:Y:S02]  /*e2b0*/  ISETP.LT.OR P3, PT, R20, 0x9, P3 ;  /* 0x000000091400780c */ /* 0x000fe40001f61670 */
[----:B------:R-:W-:-:S02]  /*e2c0*/  ISETP.GE.AND P5, PT, R67, 0x11, PT ;  /* 0x000000114300780c */ /* 0x000fc40003fa6270 */
[----:B0-----:R-:W-:Y:S02]  /*e2d0*/  FSEL R58, R11, -INF , !P3 ;  /* 0xff8000000b3a7808 */ /* 0x001fe40005800000 */
        /* <DEDUP_REMOVED lines=104> */
[----:B------:R-:W0:Y:S03]  /*e960*/  SHFL.IDX PT, R2, R46, 0x1, 0x1c1f ;  /* 0x003c1f002e027f89 */ /* 0x000e2600000e0000 */
[----:B------:R-:W-:Y:S02]  /*e970*/  P2R R64, PR, RZ, 0x40 ;  /* 0x00000040ff407803 */ /* 0x000fe40000000000 */
[----:B------:R-:W-:-:S04]  /*e980*/  ISETP.GT.AND P6, PT, R56, 0x59, !P6 ;  /* 0x000000593800780c */ /* 0x000fc800077c4270 */
[----:B------:R-:W-:-:S04]  /*e990*/  ISETP.LT.OR P6, PT, R20, 0x5a, P6 ;  /* 0x0000005a1400780c */ /* 0x000fc800037c1670 */
[----:B------:R-:W-:Y:S02]  /*e9a0*/  FSEL R20, R69, -INF , !P6 ;  /* 0xff80000045147808 */ /* 0x000fe40007000000 */
[----:B------:R-:W-:Y:S02]  /*e9b0*/  PLOP3.LUT P6, PT, PT, PT, UP1, 0x40, 0x0 ;  /* 0x000000000000781c */ /* 0x000fe40003fce818 */
[----:B0-----:R-:W-:Y:S01]  /*e9c0*/  VIADDMNMX R56, R2, R62, R59, PT ;  /* 0x0000003e02387246 */ /* 0x001fe2000380013b */
[----:B------:R-:W-:-:S10]  /*e9d0*/  IMAD.IADD R59, R63, 0x1, R2 ;  /* 0x000000013f3b7824 */ /* 0x000fd400078e0202 */
[----:B------:R-:W-:Y:S05]  /*e9e0*/  @P6 BRA `(.L_x_4914) ;  /* 0x00000000005c6947 */ /* 0x000fea0003800000 */
        /* <DEDUP_REMOVED lines=8> */
[----:B------:R-:W-:Y:S01]  /*ea70*/  @P6 IMAD.HI.U32 R46, R2, UR6, RZ ;  /* 0x00000006022e6c27 */ /* 0x000fe2000f8e00ff */
[----:B------:R-:W-:-:S13]  /*ea80*/  PLOP3.LUT P6, PT, PT, PT, UP2, 0x80, 0x0 ;  /* 0x000000000000781c */ /* 0x000fda0003fcf028 */
[----:B------:R-:W-:-:S04]  /*ea90*/  @P6 SHF.R.U32.HI R2, RZ, UR7, R46 ;  /* 0x00000007ff026c19 */ /* 0x000fc8000801162e */
[----:B------:R-:W-:Y:S01]  /*eaa0*/  LOP3.LUT R2, RZ, R2, RZ, 0x33, !PT ;  /* 0x00000002ff027212 */ /* 0x000fe200078e33ff */
[----:B------:R-:W-:Y:S06]  /*eab0*/  BRA `(.L_x_4917) ;  /* 0x0000000000187947 */ /* 0x000fec0003800000 */
.L_x_4916:
[----:B------:R-:W-:-:S06]  /*eac0*/  UISETP.NE.AND UP2, UPT, UR5, 0x1, UPT ;  /* 0x000000010500788c */ /* 0x000fcc000bf45270 */
[----:B------:R-:W-:-:S05]  /*ead0*/  PLOP3.LUT P6, PT, PT, PT, UP2, 0x80, 0x0 ;  /* 0x000000000000781c */ /* 0x000fca0003fcf028 */
[----:B------:R-:W-:-:S08]  /*eae0*/  @UP2 ULDC.64 UR6, c[0x0][0x9e8] ;  /* 0x00027a0000062ab9 */ /* 0x000fd00000000a00 */
[----:B------:R-:W-:Y:S01]  /*eaf0*/  @P6 IMAD.HI.U32 R46, R2, UR6, RZ ;  /* 0x00000006022e6c27 */ /* 0x000fe2000f8e00ff */
[----:B------:R-:W-:-:S13]  /*eb00*/  PLOP3.LUT P6, PT, PT, PT, UP2, 0x80, 0x0 ;  /* 0x000000000000781c */ /* 0x000fda0003fcf028 */
[----:B------:R-:W-:-:S07]  /*eb10*/  @P6 SHF.R.U32.HI R2, RZ, UR7, R46 ;  /* 0x00000007ff026c19 */ /* 0x000fce000801162e */
.L_x_4917:
[----:B------:R-:W-:Y:S05]  /*eb20*/  BSYNC B0 ;  /* 0x0000000000007941 */ /* 0x000fea0003800000 */
.L_x_4915:
[----:B------:R-:W-:-:S05]  /*eb30*/  IMAD R2, R2, UR5, R66 ;  /* 0x0000000502027c24 */ /* 0x000fca000f8e0242 */
[----:B------:R-:W-:Y:S02]  /*eb40*/  VIMNMX R59, R59, R2, !PT ;  /* 0x000000023b3b7248 */ /* 0x000fe40007fe0100 */
[----:B------:R-:W-:-:S07]  /*eb50*/  VIADDMNMX R56, R2, UR5, R56, PT ;  /* 0x0000000502387c46 */ /* 0x000fce000b800138 */
.L_x_4914:
[C---:B------:R-:W-:Y:S01]  /*eb60*/  ISETP.GT.AND P1, PT, R59.reuse, 0x1, !P1 ;  /* 0x000000013b00780c */ /* 0x040fe20004f24270 */
[----:B------:R-:W-:Y:S01]  /*eb70*/  ULDC UR10, c[0x0][0x988] ;  /* 0x00026200000a7ab9 */ /* 0x000fe20000000800 */
[----:B------:R-:W-:Y:S01]  /*eb80*/  ISETP.GT.AND P2, PT, R59, 0x8, !P2 ;  /* 0x000000083b00780c */ /* 0x000fe20005744270 */
[----:B------:R-:W-:Y:S01]  /*eb90*/  @UP0 ULDC UR6, c[0x0][0x44c] ;  /* 0x0001130000060ab9 */ /* 0x000fe20000000800 */
[C---:B------:R-:W-:Y:S01]  /*eba0*/  ISETP.LT.OR P1, PT, R56.reuse, 0x2, P1 ;  /* 0x000000023800780c */ /* 0x040fe20000f21670 */
[----:B------:R-:W-:Y:S01]  /*ebb0*/  @UP0 ULDC UR15, c[0x0][0x450] ;  /* 0x00011400000f0ab9 */ /* 0x000fe20000000800 */
        /* <DEDUP_REMOVED lines=10> */
[----:B------:R-:W-:Y:S02]  /*ec60*/  FMNMX.FTZ R61, R65, R47, !PT ;  /* 0x0000002f413d7209 */ /* 0x000fe40007810000 */
[C---:B------:R-:W-:Y:S02]  /*ec70*/  ISETP.GT.AND P1, PT, R59.reuse, 0x10, !P1 ;  /* 0x000000103b00780c */ /* 0x040fe40004f24270 */
[C---:B------:R-:W-:Y:S02]  /*ec80*/  ISETP.GT.AND P3, PT, R59.reuse, 0x50, !P3 ;  /* 0x000000503b00780c */ /* 0x040fe40005f64270 */
[----:B------:R-:W-:Y:S02]  /*ec90*/  ISETP.LT.OR P1, PT, R56, 0x11, P1 ;  /* 0x000000113800780c */ /* 0x000fe40000f21670 */
[----:B------:R-:W-:-:S02]  /*eca0*/  ISETP.GT.AND P4, PT, R59, 0x51, !P4 ;  /* 0x000000513b00780c */ /* 0x000fc40006784270 */
[----:B------:R-:W-:Y:S02]  /*ecb0*/  FSEL R32, R32, -INF , !P1 ;  /* 0xff80000020207808 */ /* 0x000fe40004800000 */
[----:B------:R-:W-:Y:S02]  /*ecc0*/  ISETP.GT.AND P1, PT, R59, 0x11, !P2 ;  /* 0x000000113b00780c */ /* 0x000fe40005724270 */
[----:B------:R-:W-:Y:S02]  /*ecd0*/  ISETP.NE.AND P2, PT, R80, RZ, PT ;  /* 0x000000ff5000720c */ /* 0x000fe40003f45270 */
[C---:B------:R-:W-:Y:S02]  /*ece0*/  ISETP.LT.OR P1, PT, R56.reuse, 0x12, P1 ;  /* 0x000000123800780c */ /* 0x040fe40000f21670 */
[----:B------:R-:W-:Y:S02]  /*ecf0*/  ISETP.LT.OR P3, PT, R56, 0x51, P3 ;  /* 0x000000513800780c */ /* 0x000fe40001f61670 */
[----:B------:R-:W-:-:S02]  /*ed00*/  FSEL R33, R33, -INF , !P1 ;  /* 0xff80000021217808 */ /* 0x000fc40004800000 */
[C---:B------:R-:W-:Y:S02]  /*ed10*/  ISETP.GT.AND P1, PT, R59.reuse, 0x18, !P6 ;  /* 0x000000183b00780c */ /* 0x040fe40007724270 */
[----:B------:R-:W-:Y:S02]  /*ed20*/  ISETP.NE.AND P6, PT, R60, RZ, PT ;  /* 0x000000ff3c00720c */ /* 0x000fe40003fc5270 */
[----:B------:R-:W-:Y:S02]  /*ed30*/  ISETP.LT.OR P1, PT, R56, 0x19, P1 ;  /* 0x000000193800780c */ /* 0x000fe40000f21670 */
[----:B------:R-:W-:Y:S02]  /*ed40*/  ISETP.GT.AND P5, PT, R59, 0x58, !P5 ;  /* 0x000000583b00780c */ /* 0x000fe40006fa4270 */
[----:B------:R-:W-:Y:S02]  /*ed50*/  FSEL R34, R34, -INF , !P1 ;  /* 0xff80000022227808 */ /* 0x000fe40004800000 */
[----:B------:R-:W-:-:S02]  /*ed60*/  ISETP.NE.AND P1, PT, R85, RZ, PT ;  /* 0x000000ff5500720c */ /* 0x000fc40003f25270 */
[----:B------:R-:W-:Y:S02]  /*ed70*/  ISETP.LT.OR P4, PT, R56, 0x52, P4 ;  /* 0x000000523800780c */ /* 0x000fe40002781670 */
[----:B------:R-:W-:Y:S02]  /*ed80*/  ISETP.GT.AND P1, PT, R59, 0x19, !P1 ;  /* 0x000000193b00780c */ /* 0x000fe40004f24270 */
[----:B------:R-:W-:Y:S02]  /*ed90*/  FSEL R10, R10, -INF , !P3 ;  /* 0xff8000000a0a7808 */ /* 0x000fe40005800000 */
[C---:B------:R-:W-:Y:S02]  /*eda0*/  ISETP.LT.OR P1, PT, R56.reuse, 0x1a, P1 ;  /* 0x0000001a3800780c */ /* 0x040fe40000f21670 */
[----:B------:R-:W-:Y:S02]  /*edb0*/  ISETP.LT.OR P5, PT, R56, 0x59, P5 ;  /* 0x000000593800780c */ /* 0x000fe40002fa1670 */
        /* <DEDUP_REMOVED lines=8> */
[----:B------:R-:W-:-:S04]  /*ee40*/  ISETP.NE.AND P1, PT, R87, RZ, PT ;  /* 0x000000ff5700720c */ /* 0x000fc80003f25270 */
        /* <DEDUP_REMOVED lines=65> */
[----:B0-----:R-:W-:Y:S02]  /*f260*/  FMNMX.FTZ R0, R61, R0, !PT ;  /* 0x000000003d007209 */ /* 0x001fe40007810000 */
[----:B------:R-:W-:-:S03]  /*f270*/  FMNMX.FTZ R61, R46, R3, !PT ;  /* 0x000000032e3d7209 */ /* 0x000fc60007810000 */
[----:B------:R-:W0:Y:S02]  /*f280*/  SHFL.BFLY PT, R63, R0, 0x1, 0x1f ;  /* 0x0c201f00003f7f89 */ /* 0x000e2400000e0000 */
[----:B0-----:R-:W-:Y:S02]  /*f290*/  FMNMX.FTZ R2, R0, R63, !PT ;  /* 0x0000003f00027209 */ /* 0x001fe40007810000 */
[----:B------:R-:W-:Y:S02]  /*f2a0*/  FMNMX.FTZ R0, R30, R61, !PT ;  /* 0x0000003d1e007209 */ /* 0x000fe40007810000 */
[C---:B------:R-:W-:Y:S01]  /*f2b0*/  FSETP.NEU.FTZ.AND P1, PT, R2.reuse, -INF , PT ;  /* 0xff8000000200780b */ /* 0x040fe20003f3d000 */
[----:B------:R-:W-:Y:S01]  /*f2c0*/  FMUL.FTZ R60, R2, UR10 ;  /* 0x0000000a023c7c20 */ /* 0x000fe20008410000 */
[----:B------:R-:W-:-:S04]  /*f2d0*/  FMNMX.FTZ R61, R31, R0, !PT ;  /* 0x000000001f3d7209 */ /* 0x000fc80007810000 */
[----:B------:R-:W-:Y:S02]  /*f2e0*/  FMNMX.FTZ R0, R32, R61, !PT ;  /* 0x0000003d20007209 */ /* 0x000fe40007810000 */
[----:B------:R-:W-:Y:S02]  /*f2f0*/  FSEL R60, R60, RZ, P1 ;  /* 0x000000ff3c3c7208 */ /* 0x000fe40000800000 */
[----:B------:R-:W-:Y:S02]  /*f300*/  FMNMX.FTZ R61, R33, R0, !PT ;  /* 0x00000000213d7209 */ /* 0x000fe40007810000 */
[----:B------:R-:W-:Y:S01]  /*f310*/  ISETP.GT.AND P1, PT, R59, 0x41, !P6 ;  /* 0x000000413b00780c */ /* 0x000fe20007724270 */
        /* <DEDUP_REMOVED lines=11> */
[----:B------:R-:W-:Y:S01]  /*f3d0*/  ISETP.NE.AND P1, PT, R82, RZ, PT ;  /* 0x000000ff5200720c */ /* 0x000fe20003f25270 */
[----:B------:R-:W-:Y:S01]  /*f3e0*/  MUFU.EX2 R188, R188 ;  /* 0x000000bc00bc7308 */ /* 0x000fe20000000800 */
[----:B------:R-:W-:Y:S01]  /*f3f0*/  FMNMX.FTZ R61, R37, R0, !PT ;  /* 0x00000000253d7209 */ /* 0x000fe20007810000 */
[--C-:B------:R-:W-:Y:S01]  /*f400*/  FFMA.FTZ R49, R49, UR10, -R60.reuse ;  /* 0x0000000a31317c23 */ /* 0x100fe2000801083c */
[----:B------:R-:W-:Y:S01]  /*f410*/  ISETP.GT.AND P1, PT, R59, 0x48, !P1 ;  /* 0x000000483b00780c */ /* 0x000fe20004f24270 */
[--C-:B------:R-:W-:Y:S01]  /*f420*/  FFMA.FTZ R51, R51, UR10, -R60.reuse ;  /* 0x0000000a33337c23 */ /* 0x100fe2000801083c */
[----:B------:R-:W-:Y:S01]  /*f430*/  FMNMX.FTZ R0, R38, R61, !PT ;  /* 0x0000003d26007209 */ /* 0x000fe20007810000 */
[--C-:B------:R-:W-:Y:S01]  /*f440*/  FFMA.FTZ R13, R13, UR10, -R60.reuse ;  /* 0x0000000a0d0d7c23 */ /* 0x100fe2000801083c */
[----:B------:R-:W-:Y:S01]  /*f450*/  ISETP.LT.OR P1, PT, R56, 0x49, P1 ;  /* 0x000000493800780c */ /* 0x000fe20000f21670 */
[----:B------:R-:W0:Y:S01]  /*f460*/  MUFU.EX2 R47, R47 ;  /* 0x0000002f002f7308 */ /* 0x000e220000000800 */
[----:B------:R-:W-:Y:S01]  /*f470*/  FMNMX.FTZ R57, R39, R0, !PT ;  /* 0x0000000027397209 */ /* 0x000fe20007810000 */
[--C-:B------:R-:W-:Y:S01]  /*f480*/  FFMA.FTZ R14, R14, UR10, -R60.reuse ;  /* 0x0000000a0e0e7c23 */ /* 0x100fe2000801083c */
[----:B------:R-:W-:Y:S01]  /*f490*/  ISETP.NE.AND P6, PT, R64, RZ, PT ;  /* 0x000000ff4000720c */ /* 0x000fe20003fc5270 */
[--C-:B------:R-:W-:Y:S01]  /*f4a0*/  FFMA.FTZ R180, R53, UR10, -R60.reuse ;  /* 0x0000000a35b47c23 */ /* 0x100fe2000801083c */
[----:B------:R-:W-:Y:S01]  /*f4b0*/  FMNMX.FTZ R0, R40, R57, !PT ;  /* 0x0000003928007209 */ /* 0x000fe20007810000 */
[--C-:B------:R-:W-:Y:S01]  /*f4c0*/  FFMA.FTZ R182, R50, UR10, -R60.reuse ;  /* 0x0000000a32b67c23 */ /* 0x100fe2000801083c */
[----:B------:R-:W-:Y:S01]  /*f4d0*/  ISETP.GT.AND P6, PT, R59, 0x59, !P6 ;  /* 0x000000593b00780c */ /* 0x000fe200077c4270 */
[----:B------:R-:W1:Y:S01]  /*f4e0*/  MUFU.EX2 R190, R190 ;  /* 0x000000be00be7308 */ /* 0x000e620000000800 */
[----:B------:R-:W-:Y:S01]  /*f4f0*/  FMNMX.FTZ R57, R41, R0, !PT ;  /* 0x0000000029397209 */ /* 0x000fe20007810000 */
[--C-:B------:R-:W-:Y:S01]  /*f500*/  FFMA.FTZ R53, R48, UR10, -R60.reuse ;  /* 0x0000000a30357c23 */ /* 0x100fe2000801083c */
[----:B------:R-:W-:Y:S01]  /*f510*/  ISETP.LT.OR P6, PT, R56, 0x5a, P6 ;  /* 0x0000005a3800780c */ /* 0x000fe200037c1670 */
[--C-:B------:R-:W-:Y:S01]  /*f520*/  FFMA.FTZ R176, R29, UR10, -R60.reuse ;  /* 0x0000000a1db07c23 */ /* 0x100fe2000801083c */
[----:B------:R-:W-:Y:S01]  /*f530*/  FMNMX.FTZ R0, R42, R57, !PT ;  /* 0x000000392a007209 */ /* 0x000fe20007810000 */
[--C-:B------:R-:W-:Y:S01]  /*f540*/  FFMA.FTZ R57, R54, UR10, -R60.reuse ;  /* 0x0000000a36397c23 */ /* 0x100fe2000801083c */
[----:B------:R-:W-:Y:S01]  /*f550*/  FSEL R54, R7, -INF , !P1 ;  /* 0xff80000007367808 */ /* 0x000fe20004800000 */
[----:B------:R-:W2:Y:S01]  /*f560*/  MUFU.EX2 R49, R49 ;  /* 0x0000003100317308 */ /* 0x000ea20000000800 */
[----:B------:R-:W-:Y:S01]  /*f570*/  FMNMX.FTZ R55, R43, R0, !PT ;  /* 0x000000002b377209 */ /* 0x000fe20007810000 */
[--C-:B------:R-:W-:Y:S01]  /*f580*/  FFMA.FTZ R29, R28, UR10, -R60.reuse ;  /* 0x0000000a1c1d7c23 */ /* 0x100fe2000801083c */
[----:B------:R-:W-:Y:S01]  /*f590*/  FSEL R24, R24, -INF , !P6 ;  /* 0xff80000018187808 */ /* 0x000fe20007000000 */
[--C-:B------:R-:W-:Y:S01]  /*f5a0*/  FFMA.FTZ R178, R26, UR10, -R60.reuse ;  /* 0x0000000a1ab27c23 */ /* 0x100fe2000801083c */
[----:B------:R-:W-:Y:S01]  /*f5b0*/  FMNMX.FTZ R0, R44, R55, !PT ;  /* 0x000000372c007209 */ /* 0x000fe20007810000 */
[--C-:B------:R-:W-:Y:S01]  /*f5c0*/  FFMA.FTZ R25, R25, UR10, -R60.reuse ;  /* 0x0000000a19197c23 */ /* 0x100fe2000801083c */
[--C-:B------:R-:W-:Y:S01]  /*f5d0*/  FFMA.FTZ R15, R15, UR10, -R60.reuse ;  /* 0x0000000a0f0f7c23 */ /* 0x100fe2000801083c */
[----:B------:R3:W-:Y:S01]  /*f5e0*/  MUFU.EX2 R7, R57 ;  /* 0x0000003900077308 */ /* 0x0007e20000000800 */
[----:B------:R-:W-:Y:S01]  /*f5f0*/  FMNMX.FTZ R55, R45, R0, !PT ;  /* 0x000000002d377209 */ /* 0x000fe20007810000 */
[--C-:B------:R-:W-:Y:S01]  /*f600*/  FFMA.FTZ R12, R12, UR10, -R60.reuse ;  /* 0x0000000a0c0c7c23 */ /* 0x100fe2000801083c */
[--C-:B------:R-:W-:Y:S01]  /*f610*/  FFMA.FTZ R11, R11, UR10, -R60.reuse ;  /* 0x0000000a0b0b7c23 */ /* 0x100fe2000801083c */
[--C-:B------:R-:W-:Y:S01]  /*f620*/  FFMA.FTZ R9, R9, UR10, -R60.reuse ;  /* 0x0000000a09097c23 */ /* 0x100fe2000801083c */
[----:B------:R-:W-:Y:S01]  /*f630*/  FMNMX.FTZ R55, R54, R55, !PT ;  /* 0x0000003736377209 */ /* 0x000fe20007810000 */
[----:B------:R-:W-:-:S02]  /*f640*/  FFMA.FTZ R20, R20, UR10, -R60 ;  /* 0x0000000a14147c23 */ /* 0x000fc4000801083c */
[----:B------:R-:W4:Y:S01]  /*f650*/  MUFU.EX2 R184, R184 ;  /* 0x000000b800b87308 */ /* 0x000f220000000800 */
[----:B------:R-:W-:Y:S01]  /*f660*/  FMNMX.FTZ R55, R6, R55, !PT ;  /* 0x0000003706377209 */ /* 0x000fe20007810000 */
[----:B---3--:R-:W-:Y:S01]  /*f670*/  FFMA.FTZ R57, R52, UR10, -R60 ;  /* 0x0000000a34397c23 */ /* 0x008fe2000801083c */
[----:B------:R-:W-:Y:S02]  /*f680*/  FSEL R52, R27, -INF , !P5 ;  /* 0xff8000001b347808 */ /* 0x000fe40006800000 */
[----:B------:R-:W-:-:S03]  /*f690*/  FMNMX.FTZ R55, R10, R55, !PT ;  /* 0x000000370a377209 */ /* 0x000fc60007810000 */
[----:B------:R-:W3:Y:S01]  /*f6a0*/  MUFU.EX2 R51, R51 ;  /* 0x0000003300337308 */ /* 0x000ee20000000800 */
[----:B------:R-:W-:-:S04]  /*f6b0*/  FMNMX.FTZ R55, R8, R55, !PT ;  /* 0x0000003708377209 */ /* 0x000fc80007810000 */
[----:B------:R-:W-:-:S03]  /*f6c0*/  FMNMX.FTZ R55, R52, R55, !PT ;  /* 0x0000003734377209 */ /* 0x000fc60007810000 */
[----:B------:R0:W-:Y:S01]  /*f6d0*/  MUFU.EX2 R168, R13 ;  /* 0x0000000d00a87308 */ /* 0x0001e20000000800 */
[----:B------:R-:W-:-:S05]  /*f6e0*/  FMNMX.FTZ R55, R24, R55, !PT ;  /* 0x0000003718377209 */ /* 0x000fca0007810000 */
[----:B------:R-:W5:Y:S02]  /*f6f0*/  SHFL.BFLY PT, R0, R55, 0x2, 0x1f ;  /* 0x0c401f0037007f89 */ /* 0x000f6400000e0000 */
[----:B------:R-:W3:Y:S01]  /*f700*/  MUFU.EX2 R186, R186 ;  /* 0x000000ba00ba7308 */ /* 0x000ee20000000800 */
[----:B0-----:R-:W-:Y:S01]  /*f710*/  FADD.FTZ R13, R188, R47 ;  /* 0x0000002fbc0d7221 */ /* 0x001fe20000010000 */
[----:B------:R-:W-:-:S06]  /*f720*/  F2FP.BF16.F32.PACK_AB R188, R47, R188 ;  /* 0x000000bc2fbc723e */ /* 0x000fcc00000010ff */
[----:B------:R-:W0:Y:S08]  /*f730*/  MUFU.EX2 R180, R180 ;  /* 0x000000b400b47308 */ /* 0x000e300000000800 */
[----:B------:R-:W0:Y:S01]  /*f740*/  MUFU.EX2 R27, R57 ;  /* 0x00000039001b7308 */ /* 0x000e220000000800 */
[----:B-----5:R-:W-:-:S07]  /*f750*/  FMNMX.FTZ R21, R55, R0, !PT ;  /* 0x0000000037157209 */ /* 0x020fce0007810000 */
[----:B------:R1:W-:Y:S01]  /*f760*/  MUFU.EX2 R55, R14 ;  /* 0x0000000e00377308 */ /* 0x0003e20000000800 */
[----:B------:R-:W5:Y:S07]  /*f770*/  SHFL.BFLY PT, R0, R21, 0x1, 0x1f ;  /* 0x0c201f0015007f89 */ /* 0x000f6e00000e0000 */
[----:B------:R-:W0:Y:S01]  /*f780*/  MUFU.EX2 R182, R182 ;  /* 0x000000b600b67308 */ /* 0x000e220000000800 */
[----:B-1----:R-:W-:Y:S01]  /*f790*/  FADD.FTZ R14, R190, R13 ;  /* 0x0000000dbe0e7221 */ /* 0x002fe20000010000 */
[----:B--2---:R-:W-:-:S03]  /*f7a0*/  F2FP.BF16.F32.PACK_AB R190, R49, R190 ;  /* 0x000000be31be723e */ /* 0x004fc600000010ff */
[----:B------:R-:W-:-:S03]  /*f7b0*/  FADD.FTZ R13, R49, R14 ;  /* 0x0000000e310d7221 */ /* 0x000fc60000010000 */
[----:B------:R-:W1:Y:S01]  /*f7c0*/  MUFU.EX2 R53, R53 ;  /* 0x0000003500357308 */ /* 0x000e620000000800 */
[----:B----4-:R-:W-:Y:S01]  /*f7d0*/  FADD.FTZ R14, R184, R13 ;  /* 0x0000000db80e7221 */ /* 0x010fe20000010000 */
[----:B---3--:R-:W-:-:S03]  /*f7e0*/  F2FP.BF16.F32.PACK_AB R184, R51, R184 ;  /* 0x000000b833b8723e */ /* 0x008fc600000010ff */
[----:B------:R-:W-:-:S03]  /*f7f0*/  FADD.FTZ R13, R51, R14 ;  /* 0x0000000e330d7221 */ /* 0x000fc60000010000 */
[----:B------:R-:W2:Y:S01]  /*f800*/  MUFU.EX2 R176, R176 ;  /* 0x000000b000b07308 */ /* 0x000ea20000000800 */
[----:B------:R-:W-:Y:S01]  /*f810*/  FADD.FTZ R14, R186, R13 ;  /* 0x0000000dba0e7221 */ /* 0x000fe20000010000 */
[----:B------:R-:W-:Y:S02]  /*f820*/  F2FP.BF16.F32.PACK_AB R186, R7, R186 ;  /* 0x000000ba07ba723e */ /* 0x000fe400000010ff */
[----:B-----5:R-:W-:Y:S01]  /*f830*/  FMNMX.FTZ R0, R21, R0, !PT ;  /* 0x0000000015007209 */ /* 0x020fe20007810000 */
[----:B------:R-:W-:-:S03]  /*f840*/  FADD.FTZ R13, R7, R14 ;  /* 0x0000000e070d7221 */ /* 0x000fc60000010000 */
[C---:B------:R-:W-:Y:S01]  /*f850*/  FSETP.NEU.FTZ.AND P1, PT, R0.reuse, -INF , PT ;  /* 0xff8000000000780b */ /* 0x040fe20003f3d000 */
[----:B------:R-:W-:Y:S01]  /*f860*/  FMUL.FTZ R21, R0, UR10 ;  /* 0x0000000a00157c20 */ /* 0x000fe20008410000 */
[----:B0-----:R-:W-:Y:S01]  /*f870*/  FADD.FTZ R14, R180, R13 ;  /* 0x0000000db40e7221 */ /* 0x001fe20000010000 */
[----:B------:R-:W0:Y:S01]  /*f880*/  MUFU.EX2 R29, R29 ;  /* 0x0000001d001d7308 */ /* 0x000e220000000800 */
[----:B------:R-:W-:Y:S02]  /*f890*/  F2FP.BF16.F32.PACK_AB R180, R27, R180 ;  /* 0x000000b41bb4723e */ /* 0x000fe400000010ff */
[----:B------:R-:W-:Y:S01]  /*f8a0*/  FSEL R21, R21, RZ, P1 ;  /* 0x000000ff15157208 */ /* 0x000fe20000800000 */
[----:B------:R-:W-:Y:S01]  /*f8b0*/  FADD.FTZ R57, R27, R14 ;  /* 0x0000000e1b397221 */ /* 0x000fe20000010000 */
[----:B------:R-:W-:-:S03]  /*f8c0*/  PLOP3.LUT P1, PT, PT, PT, UP1, 0x40, 0x0 ;  /* 0x000000000000781c */ /* 0x000fc60003f2e818 */
        /* <DEDUP_REMOVED lines=14> */
[----:B------:R-:W3:Y:S01]  /*f9b0*/  MUFU.EX2 R3, R3 ;  /* 0x0000000300037308 */ /* 0x000ee20000000800 */
[----:B------:R-:W-:Y:S01]  /*f9c0*/  FFMA.FTZ R41, R41, UR10, -R21 ;  /* 0x0000000a29297c23 */ /* 0x000fe20008010815 */
[----:B------:R-:W-:Y:S01]  /*f9d0*/  FADD.FTZ R26, R182, R57 ;  /* 0x00000039b61a7221 */ /* 0x000fe20000010000 */
[--C-:B------:R-:W-:Y:S01]  /*f9e0*/  FFMA.FTZ R42, R42, UR10, -R21.reuse ;  /* 0x0000000a2a2a7c23 */ /* 0x100fe20008010815 */
[--C-:B------:R-:W-:Y:S01]  /*f9f0*/  FFMA.FTZ R43, R43, UR10, -R21.reuse ;  /* 0x0000000a2b2b7c23 */ /* 0x100fe20008010815 */
[--C-:B------:R-:W-:Y:S01]  /*fa00*/  FFMA.FTZ R44, R44, UR10, -R21.reuse ;  /* 0x0000000a2c2c7c23 */ /* 0x100fe20008010815 */
[----:B-1----:R-:W-:Y:S01]  /*fa10*/  FADD.FTZ R57, R53, R26 ;  /* 0x0000001a35397221 */ /* 0x002fe20000010000 */
[--C-:B------:R-:W-:Y:S01]  /*fa20*/  FFMA.FTZ R45, R45, UR10, -R21.reuse ;  /* 0x0000000a2d2d7c23 */ /* 0x100fe20008010815 */
[----:B------:R-:W1:Y:S01]  /*fa30*/  MUFU.EX2 R30, R30 ;  /* 0x0000001e001e7308 */ /* 0x000e620000000800 */
[----:B------:R-:W-:Y:S01]  /*fa40*/  FFMA.FTZ R54, R54, UR10, -R21 ;  /* 0x0000000a36367c23 */ /* 0x000fe20008010815 */
[----:B--2---:R-:W-:Y:S01]  /*fa50*/  FADD.FTZ R26, R176, R57 ;  /* 0x00000039b01a7221 */ /* 0x004fe20000010000 */
[--C-:B------:R-:W-:Y:S01]  /*fa60*/  FFMA.FTZ R6, R6, UR10, -R21.reuse ;  /* 0x0000000a06067c23 */ /* 0x100fe20008010815 */
[--C-:B------:R-:W-:Y:S01]  /*fa70*/  FFMA.FTZ R10, R10, UR10, -R21.reuse ;  /* 0x0000000a0a0a7c23 */ /* 0x100fe20008010815 */
[--C-:B------:R-:W-:Y:S01]  /*fa80*/  FFMA.FTZ R8, R8, UR10, -R21.reuse ;  /* 0x0000000a08087c23 */ /* 0x100fe20008010815 */
[----:B0-----:R-:W-:Y:S01]  /*fa90*/  FADD.FTZ R57, R29, R26 ;  /* 0x0000001a1d397221 */ /* 0x001fe20000010000 */
[----:B------:R-:W-:Y:S01]  /*faa0*/  FFMA.FTZ R52, R52, UR10, -R21 ;  /* 0x0000000a34347c23 */ /* 0x000fe20008010815 */
[----:B------:R-:W0:Y:S01]  /*fab0*/  MUFU.EX2 R31, R31 ;  /* 0x0000001f001f7308 */ /* 0x000e220000000800 */
[----:B---3--:R-:W-:Y:S01]  /*fac0*/  FADD.FTZ R13, R46, R3 ;  /* 0x000000032e0d7221 */ /* 0x008fe20000010000 */
[----:B------:R-:W-:Y:S01]  /*fad0*/  FFMA.FTZ R21, R24, UR10, -R21 ;  /* 0x0000000a18157c23 */ /* 0x000fe20008010815 */
[----:B------:R-:W-:-:S02]  /*fae0*/  F2FP.BF16.F32.PACK_AB R189, R3, R46 ;  /* 0x0000002e03bd723e */ /* 0x000fc400000010ff */
[----:B------:R-:W-:Y:S02]  /*faf0*/  F2FP.BF16.F32.PACK_AB R182, R53, R182 ;  /* 0x000000b635b6723e */ /* 0x000fe400000010ff */
[----:B------:R-:W-:Y:S01]  /*fb00*/  F2FP.BF16.F32.PACK_AB R176, R29, R176 ;  /* 0x000000b01db0723e */ /* 0x000fe200000010ff */
        /* <DEDUP_REMOVED lines=32> */
[----:B------:R-:W-:Y:S01]  /*fd10*/  MUFU.EX2 R42, R42 ;  /* 0x0000002a002a7308 */ /* 0x000fe20000000800 */
[C---:B0-----:R-:W-:Y:S01]  /*fd20*/  FADD.FTZ R7, R41.reuse, R14 ;  /* 0x0000000e29077221 */ /* 0x041fe20000010000 */
[----:B------:R-:W-:-:S06]  /*fd30*/  F2FP.BF16.F32.PACK_AB R177, R41, R40 ;  /* 0x0000002829b1723e */ /* 0x000fcc00000010ff */
[----:B------:R-:W0:Y:S01]  /*fd40*/  MUFU.EX2 R15, R15 ;  /* 0x0000000f000f7308 */ /* 0x000e220000000800 */
[----:B--2---:R-:W-:-:S07]  /*fd50*/  FADD.FTZ R24, R172, R57 ;  /* 0x00000039ac187221 */ /* 0x004fce0000010000 */
[----:B------:R-:W1:Y:S08]  /*fd60*/  MUFU.EX2 R43, R43 ;  /* 0x0000002b002b7308 */ /* 0x000e700000000800 */
[----:B------:R-:W2:Y:S01]  /*fd70*/  MUFU.EX2 R12, R12 ;  /* 0x0000000c000c7308 */ /* 0x000ea20000000800 */
[C---:B0-----:R-:W-:Y:S01]  /*fd80*/  FADD.FTZ R47, R15.reuse, R24 ;  /* 0x000000180f2f7221 */ /* 0x041fe20000010000 */
[----:B------:R-:W-:-:S06]  /*fd90*/  F2FP.BF16.F32.PACK_AB R172, R15, R172 ;  /* 0x000000ac0fac723e */ /* 0x000fcc00000010ff */
[----:B------:R-:W-:Y:S01]  /*fda0*/  MUFU.EX2 R44, R44 ;  /* 0x0000002c002c7308 */ /* 0x000fe20000000800 */
[----:B-1----:R-:W-:-:S07]  /*fdb0*/  F2FP.BF16.F32.PACK_AB R179, R43, R42 ;  /* 0x0000002a2bb3723e */ /* 0x002fce00000010ff */
[----:B------:R-:W0:Y:S01]  /*fdc0*/  MUFU.EX2 R45, R45 ;  /* 0x0000002d002d7308 */ /* 0x000e220000000800 */
[----:B--2---:R-:W-:Y:S01]  /*fdd0*/  FADD.FTZ R24, R12, R47 ;  /* 0x0000002f0c187221 */ /* 0x004fe20000010000 */
[----:B------:R-:W-:-:S03]  /*fde0*/  F2FP.BF16.F32.PACK_AB R174, R55, R12 ;  /* 0x0000000c37ae723e */ /* 0x000fc600000010ff */
[----:B------:R-:W-:-:S03]  /*fdf0*/  FADD.FTZ R24, R55, R24 ;  /* 0x0000001837187221 */ /* 0x000fc60000010000 */
[----:B------:R-:W-:Y:S08]  /*fe00*/  MUFU.EX2 R54, R54 ;  /* 0x0000003600367308 */ /* 0x000ff00000000800 */
[----:B------:R1:W-:Y:S01]  /*fe10*/  MUFU.EX2 R175, R6 ;  /* 0x0000000600af7308 */ /* 0x0003e20000000800 */
[----:B0-----:R-:W-:-:S07]  /*fe20*/  F2FP.BF16.F32.PACK_AB R173, R45, R44 ;  /* 0x0000002c2dad723e */ /* 0x001fce00000010ff */
[----:B------:R-:W0:Y:S01]  /*fe30*/  MUFU.EX2 R11, R11 ;  /* 0x0000000b000b7308 */ /* 0x000e220000000800 */
[----:B-1----:R-:W-:-:S04]  /*fe40*/  FADD.FTZ R6, R42, R7 ;  /* 0x000000072a067221 */ /* 0x002fc80000010000 */
[----:B------:R-:W-:-:S03]  /*fe50*/  FADD.FTZ R7, R43, R6 ;  /* 0x000000062b077221 */ /* 0x000fc60000010000 */
[----:B------:R-:W1:Y:S01]  /*fe60*/  MUFU.EX2 R10, R10 ;  /* 0x0000000a000a7308 */ /* 0x000e620000000800 */
[----:B------:R-:W-:Y:S01]  /*fe70*/  FADD.FTZ R12, R44, R7 ;  /* 0x000000072c0c7221 */ /* 0x000fe20000010000 */
[----:B------:R-:W-:-:S03]  /*fe80*/  VIADD R7, R72, 0xfffffffe ;  /* 0xfffffffe48077836 */ /* 0x000fc60000000000 */
[----:B------:R-:W-:-:S03]  /*fe90*/  FADD.FTZ R3, R45, R12 ;  /* 0x0000000c2d037221 */ /* 0x000fc60000010000 */
[----:B------:R2:W3:Y:S01]  /*fea0*/  MUFU.EX2 R169, R8 ;  /* 0x0000000800a97308 */ /* 0x0004e20000000800 */
[----:B0-----:R-:W-:-:S04]  /*feb0*/  FADD.FTZ R13, R11, R24 ;  /* 0x000000180b0d7221 */ /* 0x001fc80000010000 */
[C---:B------:R-:W-:Y:S01]  /*fec0*/  FADD.FTZ R14, R168.reuse, R13 ;  /* 0x0000000da80e7221 */ /* 0x040fe20000010000 */
[----:B------:R-:W-:Y:S02]  /*fed0*/  F2FP.BF16.F32.PACK_AB R168, R168, R11 ;  /* 0x0000000ba8a8723e */ /* 0x000fe400000010ff */
[----:B------:R-:W0:Y:S01]  /*fee0*/  MUFU.EX2 R9, R9 ;  /* 0x0000000900097308 */ /* 0x000e220000000800 */
[----:B--2---:R-:W-:-:S04]  /*fef0*/  FADD.FTZ R8, R54, R3 ;  /* 0x0000000336087221 */ /* 0x004fc80000010000 */
[C---:B------:R-:W-:Y:S01]  /*ff00*/  FADD.FTZ R3, R175.reuse, R8 ;  /* 0x00000008af037221 */ /* 0x040fe20000010000 */
[----:B------:R-:W-:Y:S02]  /*ff10*/  F2FP.BF16.F32.PACK_AB R175, R175, R54 ;  /* 0x00000036afaf723e */ /* 0x000fe400000010ff */
[----:B------:R-:W2:Y:S01]  /*ff20*/  MUFU.EX2 R52, R52 ;  /* 0x0000003400347308 */ /* 0x000ea20000000800 */
[----:B-1----:R-:W-:-:S04]  /*ff30*/  FADD.FTZ R8, R10, R3 ;  /* 0x000000030a087221 */ /* 0x002fc80000010000 */
[C---:B---3--:R-:W-:Y:S01]  /*ff40*/  FADD.FTZ R3, R169.reuse, R8 ;  /* 0x00000008a9037221 */ /* 0x048fe20000010000 */
[----:B------:R-:W-:Y:S02]  /*ff50*/  F2FP.BF16.F32.PACK_AB R169, R169, R10 ;  /* 0x0000000aa9a9723e */ /* 0x000fe400000010ff */
[----:B------:R-:W1:Y:S01]  /*ff60*/  MUFU.EX2 R20, R20 ;  /* 0x0000001400147308 */ /* 0x000e620000000800 */
[----:B0-----:R-:W-:-:S07]  /*ff70*/  FADD.FTZ R13, R9, R14 ;  /* 0x0000000e090d7221 */ /* 0x001fce0000010000 */
[----:B------:R-:W0:Y:S01]  /*ff80*/  MUFU.EX2 R21, R21 ;  /* 0x0000001500157308 */ /* 0x000e220000000800 */
[----:B--2---:R-:W-:Y:S01]  /*ff90*/  FADD.FTZ R8, R52, R3 ;  /* 0x0000000334087221 */ /* 0x004fe20000010000 */
[C---:B-1----:R-:W-:Y:S01]  /*ffa0*/  FADD.FTZ R6, R20.reuse, R13 ;  /* 0x0000000d14067221 */ /* 0x042fe20000010000 */
[----:B------:R-:W-:Y:S02]  /*ffb0*/  F2FP.BF16.F32.PACK_AB R170, R20, R9 ;  /* 0x0000000914aa723e */ /* 0x000fe400000010ff */
[C---:B0-----:R-:W-:Y:S01]  /*ffc0*/  FADD.FTZ R3, R21.reuse, R8 ;  /* 0x0000000815037221 */ /* 0x041fe20000010000 */
[----:B------:R-:W-:Y:S01]  /*ffd0*/  F2FP.BF16.F32.PACK_AB R171, R21, R52 ;  /* 0x0000003415ab723e */ /* 0x000fe200000010ff */
        /* <DEDUP_REMOVED lines=11> */
.L_x_4919:
[----:B------:R-:W-:-:S11]  /*10090*/  UISETP.NE.AND UP2, UPT, UR5, 0x1, UPT ;  /* 0x000000010500788c */ /* 0x000fd6000bf45270 */
[----:B------:R-:W-:Y:S02]  /*100a0*/  @UP2 ULDC.64 UR6, c[0x0][0x9e8] ;  /* 0x00027a0000062ab9 */ /* 0x000fe40000000a00 */
[----:B------:R-:W-:-:S04]  /*100b0*/  UIMAD.WIDE.U32 UR14, UR11, UR6, URZ ;  /* 0x000000060b0e72a5 */ /* 0x000fc8000f8e003f */
[----:B------:R-:W-:-:S12]  /*100c0*/  @UP2 USHF.R.U32.HI UR11, URZ, UR7, UR15 ;  /* 0x000000073f0b2299 */ /* 0x000fd8000801160f */
.L_x_4920:
[----:B------:R-:W-:-:S04]  /*100d0*/  UIMAD UR5, UR11, UR5, UR5 ;  /* 0x000000050b0572a4 */ /* 0x000fc8000f8e0205 */
[----:B------:R-:W-:-:S04]  /*100e0*/  UISETP.LT.AND UP2, UPT, UR4, UR5, UPT ;  /* 0x000000050400728c */ /* 0x000fc8000bf41270 */
[----:B------:R-:W-:-:S12]  /*100f0*/  USEL UR4, UR4, UR5, UP2 ;  /* 0x0000000504047287 */ /* 0x000fd80009000000 */
.L_x_4918:
        /* <DEDUP_REMOVED lines=58> */
[----:B------:R-:W-:Y:S01]  /*104a0*/  IMAD.MOV.U32 R8, RZ, RZ, 0x3f800000 ;  /* 0x3f800000ff087424 */ /* 0x000fe200078e00ff */
[----:B------:R-:W-:Y:S01]  /*104b0*/  ULDC UR54, c[0x0][0x9e4] ;  /* 0x0002790000367ab9 */ /* 0x000fe20000000800 */
[----:B------:R-:W-:Y:S01]  /*104c0*/  IMAD.MOV.U32 R119, RZ, RZ, RZ ;  /* 0x000000ffff777224 */ /* 0x000fe200078e00ff */
[----:B------:R-:W-:Y:S01]  /*104d0*/  ULDC UR4, c[0x0][0x9d8] ;  /* 0x0002760000047ab9 */ /* 0x000fe20000000800 */
[----:B------:R-:W-:Y:S01]  /*104e0*/  ULDC UR58, c[0x0][0x988] ;  /* 0x00026200003a7ab9 */ /* 0x000fe20000000800 */
[----:B------:R-:W-:-:S05]  /*104f0*/  ULDC UR59, c[0x0][0x9e0] ;  /* 0x00027800003b7ab9 */ /* 0x000fca0000000800 */
.L_x_4940:
[----:B------:R-:W-:-:S04]  /*10500*/  UIADD3 UR5, UR38, 0x1, URZ ;  /* 0x0000000126057890 */ /* 0x000fc8000fffe03f */
[----:B------:R-:W-:-:S04]  /*10510*/  UISETP.NE.AND UP2, UPT, UR5, 0x2, UPT ;  /* 0x000000020500788c */ /* 0x000fc8000bf45270 */
[----:B------:R-:W-:Y:S02]  /*10520*/  USEL UR50, URZ, 0x1, UP2 ;  /* 0x000000013f327887 */ /* 0x000fe40009000000 */
[----:B------:R-:W-:Y:S02]  /*10530*/  USEL UR5, UR5, URZ, UP2 ;  /* 0x0000003f05057287 */ /* 0x000fe40009000000 */
[----:B------:R-:W-:Y:S01]  /*10540*/  ULOP3.LUT UR50, UR61, UR50, URZ, 0x3c, !UPT ;  /* 0x000000323d327292 */ /* 0x000fe2000f8e3c3f */
[----:B------:R-:W-:Y:S11]  /*10550*/  @!P0 BRA `(.L_x_4922) ;  /* 0x0000000000048947 */ /* 0x000ff60003800000 */
[----:B------:R-:W-:Y:S01]  /*10560*/  BPT.TRAP 0x1 ;  /* 0x000000040000795c */ /* 0x000fe20000300000 */
.L_x_4922:
[----:B------:R-:W-:Y:S01]  /*10570*/  ULEA UR7, UR5, UR39, 0x3 ;  /* 0x0000002705077291 */ /* 0x000fe2000f8e183f */
[----:B------:R-:W-:-:S05]  /*10580*/  IMAD.U32 R9, RZ, RZ, UR50 ;  /* 0x00000032ff097e24 */ /* 0x000fca000f8e00ff */
[----:B------:R-:W-:-:S04]  /*10590*/  SHF.L.U32 R9, R9, 0x1f, RZ ;  /* 0x0000001f09097819 */ /* 0x000fc800000006ff */
[----:B------:R0:W1:Y:S01]  /*105a0*/  SYNCS.PHASECHK.TRANS64.TRYWAIT P1, [UR7+0x30830], R9 ;  /* 0x03083009ff0075a7 */ /* 0x0000620008020147 */
[----:B------:R-:W-:Y:S05]  /*105b0*/  @!P0 BRA `(.L_x_4923) ;  /* 0x0000000000048947 */ /* 0x000fea0003800000 */
[----:B------:R-:W-:Y:S01]  /*105c0*/  BPT.TRAP 0x1 ;  /* 0x000000040000795c */ /* 0x000fe20000300000 */
.L_x_4923:
[-C--:B------:R-:W-:Y:S01]  /*105d0*/  FMUL.FTZ R24, R24, R11.reuse ;  /* 0x0000000b18187220 */ /* 0x080fe20000410000 */
[----:B------:R-:W-:Y:S01]  /*105e0*/  FMUL.FTZ R25, R25, R11 ;  /* 0x0000000b19197220 */ /* 0x000fe20000410000 */
[----:B-1----:R-:W-:Y:S06]  /*105f0*/  @P1 BRA `(.L_x_4924) ;  /* 0x0000000000081947 */ /* 0x002fec0003800000 */
[----:B------:R-:W1:Y:S02]  /*10600*/  SYNCS.PHASECHK.TRANS64.TRYWAIT P1, [UR7+0x30830], R9 ;  /* 0x03083009ff0075a7 */ /* 0x000e640008020147 */
[----:B-1----:R-:W-:Y:S05]  /*10610*/  @!P1 BRA `(.L_x_4925) ;  /* 0x0000016c00589947 */ /* 0x002fea0003800000 */
.L_x_4924:
        /* <DEDUP_REMOVED lines=122> */
[----:B------:R-:W-:Y:S02]  /*10dc0*/  FMUL.FTZ R119, R119, R8 ;  /* 0x0000000877777220 */ /* 0x000fe40000410000 */
[----:B------:R-:W-:Y:S01]  /*10dd0*/  HGMMA.64x96x16.F32.BF16 R120, gdesc[UR44], R120, gsb0 ;  /* 0x016000002c7879f0 */ /* 0x000fe20008001878 */
[----:B------:R-:W-:Y:S01]  /*10de0*/  UIADD3 UR46, UR6, 0x4, URZ ;  /* 0x00000004062e7890 */ /* 0x000fe2000fffe03f */
[----:B------:R-:W-:Y:S01]  /*10df0*/  UMOV UR44, UR52 ;  /* 0x00000034002c7c82 */ /* 0x000fe20008000000 */
[----:B------:R-:W-:Y:S01]  /*10e00*/  UMOV UR45, UR53 ;  /* 0x00000035002d7c82 */ /* 0x000fe20008000000 */
        /* <DEDUP_REMOVED lines=38> */
.L_x_4926:
[----:B------:R-:W-:Y:S01]  /*11070*/  ULEA UR6, UR38, UR39, 0x3 ;  /* 0x0000002726067291 */ /* 0x000fe2000f8e183f */
[----:B------:R-:W-:-:S05]  /*11080*/  IMAD.U32 R8, RZ, RZ, UR61 ;  /* 0x0000003dff087e24 */ /* 0x000fca000f8e00ff */
[----:B------:R-:W-:-:S04]  /*11090*/  SHF.L.U32 R8, R8, 0x1f, RZ ;  /* 0x0000001f08087819 */ /* 0x000fc800000006ff */
[----:B------:R2:W3:Y:S01]  /*110a0*/  SYNCS.PHASECHK.TRANS64.TRYWAIT P1, [UR6+0x30850], R8 ;  /* 0x03085008ff0075a7 */ /* 0x0004e20008020146 */
[----:B------:R-:W-:Y:S05]  /*110b0*/  @!P0 BRA `(.L_x_4927) ;  /* 0x0000000000048947 */ /* 0x000fea0003800000 */
[----:B------:R-:W-:Y:S01]  /*110c0*/  BPT.TRAP 0x1 ;  /* 0x000000040000795c */ /* 0x000fe20000300000 */
.L_x_4927:
[----:B---3--:R-:W-:Y:S05]  /*110d0*/  @P1 BRA `(.L_x_4928) ;  /* 0x0000000000081947 */ /* 0x008fea0003800000 */
[----:B------:R-:W3:Y:S02]  /*110e0*/  SYNCS.PHASECHK.TRANS64.TRYWAIT P1, [UR6+0x30850], R8 ;  /* 0x03085008ff0075a7 */ /* 0x000ee40008020146 */
[----:B---3--:R-:W-:Y:S05]  /*110f0*/  @!P1 BRA `(.L_x_4929) ;  /* 0x0000016000b89947 */ /* 0x008fea0003800000 */
.L_x_4928:
        /* <DEDUP_REMOVED lines=37> */
.L_x_4930:
[----:B------:R-:W-:Y:S01]  /*11350*/  R2UR UR10, R23 ;  /* 0x00000000170a72ca */ /* 0x000fe200000e0000 */
[----:B------:R-:W-:Y:S01]  /*11360*/  FMUL.FTZ R15, R127, UR4 ;  /* 0x000000047f0f7c20 */ /* 0x000fe20008410000 */
[----:B------:R-:W-:Y:S01]  /*11370*/  PLOP3.LUT P1, PT, PT, PT, UP0, 0x80, 0x0 ;  /* 0x000000000000781c */ /* 0x000fe20003f2f008 */
[----:B------:R-:W-:Y:S01]  /*11380*/  FMUL.FTZ R127, R133, UR4 ;  /* 0x00000004857f7c20 */ /* 0x000fe20008410000 */
[----:B------:R-:W-:Y:S01]  /*11390*/  PLOP3.LUT P2, PT, PT, PT, UP0, 0x80, 0x0 ;  /* 0x000000000000781c */ /* 0x000fe20003f4f008 */
[----:B------:R-:W-:Y:S01]  /*113a0*/  FMUL.FTZ R133, R143, UR4 ;  /* 0x000000048f857c20 */ /* 0x000fe20008410000 */
[----:B------:R-:W-:Y:S01]  /*113b0*/  FMUL.FTZ R143, R149, UR4 ;  /* 0x00000004958f7c20 */ /* 0x000fe20008410000 */
[----:B------:R-:W-:Y:S01]  /*113c0*/  FMUL.FTZ R149, R159, UR4 ;  /* 0x000000049f957c20 */ /* 0x000fe20008410000 */
[----:B------:R-:W-:Y:S01]  /*113d0*/  R2UR UR11, R19 ;  /* 0x00000000130b72ca */ /* 0x000fe200000e0000 */
[----:B------:R-:W-:Y:S01]  /*113e0*/  FMUL.FTZ R12, R120, UR4 ;  /* 0x00000004780c7c20 */ /* 0x000fe20008410000 */
[----:B0-2---:R-:W-:Y:S01]  /*113f0*/  FMUL.FTZ R8, R122, UR4 ;  /* 0x000000047a087c20 */ /* 0x005fe20008410000 */
[----:B-1----:R-:W-:Y:S01]  /*11400*/  FMUL.FTZ R9, R123, UR4 ;  /* 0x000000047b097c20 */ /* 0x002fe20008410000 */
[----:B------:R-:W-:Y:S01]  /*11410*/  FMUL.FTZ R13, R121, UR4 ;  /* 0x00000004790d7c20 */ /* 0x000fe20008410000 */
[----:B------:R-:W-:Y:S01]  /*11420*/  VIADD R159, R192, UR10 ;  /* 0x0000000ac09f7c36 */ /* 0x000fe20008000000 */
[----:B------:R-:W-:Y:S01]  /*11430*/  @UP0 ULDC UR10, c[0x0][0x44c] ;  /* 0x00011300000a0ab9 */ /* 0x000fe20000000800 */
        /* <DEDUP_REMOVED lines=48> */
[----:B------:R-:W-:Y:S01]  /*11740*/  UPRMT UR7, UR11, 0x654, UR7 ;  /* 0x000006540b077896 */ /* 0x000fe20008000007 */
[----:B------:R-:W-:Y:S02]  /*11750*/  IMAD.IADD R157, R162, 0x1, -R22 ;  /* 0x00000001a29d7824 */ /* 0x000fe400078e0a16 */
        /* <DEDUP_REMOVED lines=66> */
.L_x_4933:
[----:B------:R-:W-:-:S05]  /*11b80*/  IMAD.U32 R168, RZ, RZ, UR54 ;  /* 0x00000036ffa87e24 */ /* 0x000fca000f8e00ff */
[----:B------:R-:W-:-:S13]  /*11b90*/  ISETP.NE.AND P1, PT, R168, 0x1, PT ;  /* 0x00000001a800780c */ /* 0x000fda0003f25270 */
[----:B------:R-:W1:Y:S02]  /*11ba0*/  @P1 LDC.64 R10, c[0x0][0x9e8] ;  /* 0x00027a00ff0a1b82 */ /* 0x000e640000000a00 */
[----:B-1----:R-:W-:-:S05]  /*11bb0*/  @P1 IMAD.HI.U32 R10, R167, R10, RZ ;  /* 0x0000000aa70a1227 */ /* 0x002fca00078e00ff */
[----:B------:R-:W-:-:S07]  /*11bc0*/  @P1 SHF.R.U32.HI R167, RZ, R11, R10 ;  /* 0x0000000bffa71219 */ /* 0x000fce000001160a */
.L_x_4934:
[----:B------:R-:W-:Y:S05]  /*11bd0*/  BSYNC B0 ;  /* 0x0000000000007941 */ /* 0x000fea0003800000 */
.L_x_4932:
[----:B------:R-:W-:-:S05]  /*11be0*/  IMAD R167, R167, R168, R157 ;  /* 0x000000a8a7a77224 */ /* 0x000fca00078e029d */
[----:B------:R-:W-:Y:S02]  /*11bf0*/  VIADDMNMX R164, R167, R168, R164, PT ;  /* 0x000000a8a7a47246 */ /* 0x000fe400038001a4 */
[----:B------:R-:W-:-:S07]  /*11c00*/  VIMNMX R163, R163, R167, !PT ;  /* 0x000000a7a3a37248 */ /* 0x000fce0007fe0100 */
.L_x_4931:
[C---:B------:R-:W-:Y:S01]  /*11c10*/  ISETP.GE.AND P6, PT, R162.reuse, 0xa, PT ;  /* 0x0000000aa200780c */ /* 0x040fe20003fc6270 */
[----:B------:R-:W1:Y:S01]  /*11c20*/  SHFL.IDX PT, R159, R159, 0x1, 0x1c1f ;  /* 0x003c1f009f9f7f89 */ /* 0x000e6200000e0000 */
        /* <DEDUP_REMOVED lines=13> */
[----:B------:R-:W-:Y:S01]  /*11d00*/  ISETP.GT.AND P4, PT, R163, 0x9, !P6 ;  /* 0x00000009a300780c */ /* 0x000fe20007784270 */
        /* <DEDUP_REMOVED lines=135> */
.L_x_4937:
[----:B------:R-:W-:-:S05]  /*12580*/  IMAD.U32 R162, RZ, RZ, UR54 ;  /* 0x00000036ffa27e24 */ /* 0x000fca000f8e00ff */
[----:B------:R-:W-:-:S13]  /*12590*/  ISETP.NE.AND P6, PT, R162, 0x1, PT ;  /* 0x00000001a200780c */ /* 0x000fda0003fc5270 */
[----:B------:R-:W0:Y:S02]  /*125a0*/  @P6 LDC.64 R10, c[0x0][0x9e8] ;  /* 0x00027a00ff0a6b82 */ /* 0x000e240000000a00 */
[----:B0-----:R-:W-:-:S05]  /*125b0*/  @P6 IMAD.HI.U32 R10, R159, R10, RZ ;  /* 0x0000000a9f0a6227 */ /* 0x001fca00078e00ff */
[----:B------:R-:W-:-:S07]  /*125c0*/  @P6 SHF.R.U32.HI R159, RZ, R11, R10 ;  /* 0x0000000bff9f6219 */ /* 0x000fce000001160a */
.L_x_4938:
[----:B------:R-:W-:Y:S05]  /*125d0*/  BSYNC B0 ;  /* 0x0000000000007941 */ /* 0x000fea0003800000 */
.L_x_4936:
[----:B------:R-:W-:-:S05]  /*125e0*/  IMAD R157, R159, R162, R157 ;  /* 0x000000a29f9d7224 */ /* 0x000fca00078e029d */
[----:B------:R-:W-:Y:S02]  /*125f0*/  VIADDMNMX R166, R157, R162, R166, PT ;  /* 0x000000a29da67246 */ /* 0x000fe400038001a6 */
[----:B------:R-:W-:-:S07]  /*12600*/  VIMNMX R165, R165, R157, !PT ;  /* 0x0000009da5a57248 */ /* 0x000fce0007fe0100 */
.L_x_4935:
[C---:B------:R-:W-:Y:S01]  /*12610*/  ISETP.GT.AND P1, PT, R165.reuse, 0x1, !P1 ;  /* 0x00000001a500780c */ /* 0x040fe20004f24270 */
[----:B------:R-:W-:Y:S01]  /*12620*/  UMOV UR10, UR58 ;  /* 0x0000003a000a7c82 */ /* 0x000fe20008000000 */
[----:B------:R-:W-:Y:S02]  /*12630*/  ISETP.GT.AND P2, PT, R165, 0x8, !P2 ;  /* 0x00000008a500780c */ /* 0x000fe40005744270 */
[C---:B------:R-:W-:Y:S02]  /*12640*/  ISETP.LT.OR P1, PT, R166.reuse, 0x2, P1 ;  /* 0x00000002a600780c */ /* 0x040fe40000f21670 */
[----:B------:R-:W-:Y:S02]  /*12650*/  ISETP.LT.OR P2, PT, R166, 0x9, P2 ;  /* 0x00000009a600780c */ /* 0x000fe40001741670 */
[----:B------:R-:W-:Y:S02]  /*12660*/  FSEL R10, R9, -INF , !P1 ;  /* 0xff800000090a7808 */ /* 0x000fe40004800000 */
[----:B------:R-:W-:-:S02]  /*12670*/  LOP3.LUT P1, RZ, R16, 0x4, RZ, 0xc0, !PT ;  /* 0x0000000410ff7812 */ /* 0x000fc4000782c0ff */
[----:B------:R-:W-:Y:S02]  /*12680*/  FMNMX.FTZ R162, R12, R2, !PT ;  /* 0x000000020ca27209 */ /* 0x000fe40007810000 */
[----:B------:R-:W-:Y:S02]  /*12690*/  ISETP.GT.AND P1, PT, R165, 0x9, !P1 ;  /* 0x00000009a500780c */ /* 0x000fe40004f24270 */
[----:B------:R-:W-:Y:S02]  /*126a0*/  FSEL R14, R14, -INF , !P2 ;  /* 0xff8000000e0e7808 */ /* 0x000fe40005000000 */
        /* <DEDUP_REMOVED lines=92> */
[----:B------:R-:W-:Y:S01]  /*12c70*/  ISETP.GT.AND P1, PT, R165, 0x41, !P2 ;  /* 0x00000041a500780c */ /* 0x000fe20005724270 */
[----:B------:R-:W-:Y:S01]  /*12c80*/  FMUL.FTZ R11, R9, UR10 ;  /* 0x0000000a090b7c20 */ /* 0x000fe20008410000 */
[----:B------:R-:W-:Y:S02]  /*12c90*/  LOP3.LUT P2, RZ, R16, 0x2, RZ, 0xc0, !PT ;  /* 0x0000000210ff7812 */ /* 0x000fe4000784c0ff */
[----:B------:R-:W-:-:S02]  /*12ca0*/  ISETP.LT.OR P1, PT, R166, 0x42, P1 ;  /* 0x00000042a600780c */ /* 0x000fc40000f21670 */
[----:B------:R-:W-:Y:S02]  /*12cb0*/  ISETP.GT.AND P2, PT, R165, RZ, !P2 ;  /* 0x000000ffa500720c */ /* 0x000fe40005744270 */
[----:B------:R-:W-:Y:S02]  /*12cc0*/  FSEL R145, R145, -INF , !P1 ;  /* 0xff80000091917808 */ /* 0x000fe40004800000 */
[----:B------:R-:W-:Y:S02]  /*12cd0*/  ISETP.LT.OR P2, PT, R166, 0x1, P2 ;  /* 0x00000001a600780c */ /* 0x000fe40001741670 */
[----:B------:R-:W-:Y:S02]  /*12ce0*/  ISETP.GT.AND P1, PT, R165, 0x48, !P6 ;  /* 0x00000048a500780c */ /* 0x000fe40007724270 */
[----:B------:R-:W-:Y:S02]  /*12cf0*/  FSEL R8, R8, -INF , !P2 ;  /* 0xff80000008087808 */ /* 0x000fe40005000000 */
[----:B------:R-:W-:-:S02]  /*12d00*/  FSETP.NEU.FTZ.AND P2, PT, R9, -INF , PT ;  /* 0xff8000000900780b */ /* 0x000fc40003f5d000 */
[----:B------:R-:W-:Y:S02]  /*12d10*/  FMNMX.FTZ R157, R8, R0, !PT ;  /* 0x00000000089d7209 */ /* 0x000fe40007810000 */
[----:B------:R-:W-:Y:S02]  /*12d20*/  FSEL R11, R11, RZ, P2 ;  /* 0x000000ff0b0b7208 */ /* 0x000fe40001000000 */
[----:B------:R-:W-:Y:S02]  /*12d30*/  FMNMX.FTZ R157, R10, R157, !PT ;  /* 0x0000009d0a9d7209 */ /* 0x000fe40007810000 */
[----:B------:R-:W-:Y:S01]  /*12d40*/  ISETP.LT.OR P1, PT, R166, 0x49, P1 ;  /* 0x00000049a600780c */ /* 0x000fe20000f21670 */
[--C-:B------:R-:W-:Y:S01]  /*12d50*/  FFMA.FTZ R188, R12, UR10, -R11.reuse ;  /* 0x0000000a0cbc7c23 */ /* 0x100fe2000801080b */
[----:B------:R-:W-:Y:S01]  /*12d60*/  FMNMX.FTZ R12, R14, R157, !PT ;  /* 0x0000009d0e0c7209 */ /* 0x000fe20007810000 */
[--C-:B------:R-:W-:Y:S01]  /*12d70*/  FFMA.FTZ R159, R13, UR10, -R11.reuse ;  /* 0x0000000a0d9f7c23 */ /* 0x100fe2000801080b */
[--C-:B------:R-:W-:Y:S01]  /*12d80*/  FFMA.FTZ R190, R20, UR10, -R11.reuse ;  /* 0x0000000a14be7c23 */ /* 0x100fe2000801080b */
[--C-:B------:R-:W-:Y:S01]  /*12d90*/  FFMA.FTZ R20, R21, UR10, -R11.reuse ;  /* 0x0000000a15147c23 */ /* 0x100fe2000801080b */
[----:B------:R-:W-:Y:S01]  /*12da0*/  FMNMX.FTZ R13, R15, R12, !PT ;  /* 0x0000000c0f0d7209 */ /* 0x000fe20007810000 */
[--C-:B------:R-:W-:Y:S01]  /*12db0*/  FFMA.FTZ R184, R122, UR10, -R11.reuse ;  /* 0x0000000a7ab87c23 */ /* 0x100fe2000801080b */
[----:B------:R-:W-:Y:S01]  /*12dc0*/  FSEL R148, R148, -INF , !P1 ;  /* 0xff80000094947808 */ /* 0x000fe20004800000 */
[--C-:B------:R-:W-:Y:S01]  /*12dd0*/  FFMA.FTZ R123, R123, UR10, -R11.reuse ;  /* 0x0000000a7b7b7c23 */ /* 0x100fe2000801080b */
[----:B------:R-:W-:Y:S01]  /*12de0*/  FMNMX.FTZ R12, R120, R13, !PT ;  /* 0x0000000d780c7209 */ /* 0x000fe20007810000 */
[--C-:B------:R-:W-:Y:S01]  /*12df0*/  FFMA.FTZ R182, R134, UR10, -R11.reuse ;  /* 0x0000000a86b67c23 */ /* 0x100fe2000801080b */
[----:B------:R-:W-:Y:S01]  /*12e00*/  LOP3.LUT P1, RZ, R16, 0x20, RZ, 0xc0, !PT ;  /* 0x0000002010ff7812 */ /* 0x000fe2000782c0ff */
[--C-:B------:R-:W-:Y:S01]  /*12e10*/  FFMA.FTZ R134, R135, UR10, -R11.reuse ;  /* 0x0000000a87867c23 */ /* 0x100fe2000801080b */
[----:B------:R-:W-:Y:S01]  /*12e20*/  FMNMX.FTZ R13, R121, R12, !PT ;  /* 0x0000000c790d7209 */ /* 0x000fe20007810000 */
[--C-:B------:R-:W-:Y:S01]  /*12e30*/  FFMA.FTZ R131, R131, UR10, -R11.reuse ;  /* 0x0000000a83837c23 */ /* 0x100fe2000801080b */
        /* <DEDUP_REMOVED lines=20> */
[----:B------:R0:W-:Y:S01]  /*12f80*/  MUFU.EX2 R13, R123 ;  /* 0x0000007b000d7308 */ /* 0x0001e20000000800 */
[----:B------:R-:W-:Y:S01]  /*12f90*/  ISETP.LT.OR P6, PT, R166, 0x5a, P6 ;  /* 0x0000005aa600780c */ /* 0x000fe200037c1670 */
[----:B------:R-:W-:Y:S01]  /*12fa0*/  FFMA.FTZ R161, R161, UR10, -R11 ;  /* 0x0000000aa1a17c23 */ /* 0x000fe2000801080b */
[----:B------:R-:W-:-:S02]  /*12fb0*/  FMNMX.FTZ R21, R133, R12, !PT ;  /* 0x0000000c85157209 */ /* 0x000fc40007810000 */
[----:B------:R-:W-:Y:S02]  /*12fc0*/  FSEL R158, R158, -INF , !P6 ;  /* 0xff8000009e9e7808 */ /* 0x000fe40007000000 */
[----:B------:R-:W-:Y:S01]  /*12fd0*/  FMNMX.FTZ R12, R136, R21, !PT ;  /* 0x00000015880c7209 */ /* 0x000fe20007810000 */
[----:B------:R-:W-:Y:S03]  /*12fe0*/  MUFU.EX2 R188, R188 ;  /* 0x000000bc00bc7308 */ /* 0x000fe60000000800 */
[----:B------:R-:W-:Y:S01]  /*12ff0*/  FMNMX.FTZ R21, R137, R12, !PT ;  /* 0x0000000c89157209 */ /* 0x000fe20007810000 */
[--C-:B------:R-:W-:Y:S01]  /*13000*/  FFMA.FTZ R12, R127, UR10, -R11.reuse ;  /* 0x0000000a7f0c7c23 */ /* 0x100fe2000801080b */
[----:B------:R-:W-:Y:S02]  /*13010*/  FFMA.FTZ R127, R147, UR10, -R11 ;  /* 0x0000000a937f7c23 */ /* 0x000fe4000801080b */
        /* <DEDUP_REMOVED lines=8> */
[----:B0-----:R-:W-:-:S04]  /*130a0*/  FMNMX.FTZ R123, R149, R122, !PT ;  /* 0x0000007a957b7209 */ /* 0x001fc80007810000 */
[----:B------:R-:W-:Y:S01]  /*130b0*/  FMNMX.FTZ R122, R152, R123, !PT ;  /* 0x0000007b987a7209 */ /* 0x000fe20007810000 */
[----:B------:R0:W-:Y:S03]  /*130c0*/  MUFU.EX2 R21, R131 ;  /* 0x0000008300157308 */ /* 0x0001e60000000800 */
[----:B------:R-:W-:-:S04]  /*130d0*/  FMNMX.FTZ R123, R153, R122, !PT ;  /* 0x0000007a997b7209 */ /* 0x000fc80007810000 */
[----:B------:R-:W-:Y:S01]  /*130e0*/  FMNMX.FTZ R123, R156, R123, !PT ;  /* 0x0000007b9c7b7209 */ /* 0x000fe20007810000 */
[----:B------:R-:W-:Y:S01]  /*130f0*/  MUFU.EX2 R184, R184 ;  /* 0x000000b800b87308 */ /* 0x000fe20000000800 */
[----:B0-----:R-:W-:Y:S02]  /*13100*/  FFMA.FTZ R131, R139, UR10, -R11 ;  /* 0x0000000a8b837c23 */ /* 0x001fe4000801080b */
[----:B------:R-:W-:-:S05]  /*13110*/  FMNMX.FTZ R122, R158, R123, !PT ;  /* 0x0000007b9e7a7209 */ /* 0x000fca0007810000 */
[----:B------:R-:W0:Y:S01]  /*13120*/  SHFL.BFLY PT, R123, R122, 0x2, 0x1f ;  /* 0x0c401f007a7b7f89 */ /* 0x000e2200000e0000 */
[----:B------:R-:W-:Y:S08]  /*13130*/  MUFU.EX2 R186, R186 ;  /* 0x000000ba00ba7308 */ /* 0x000ff00000000800 */
[----:B------:R-:W-:Y:S08]  /*13140*/  MUFU.EX2 R12, R12 ;  /* 0x0000000c000c7308 */ /* 0x000ff00000000800 */
[----:B------:R-:W-:Y:S01]  /*13150*/  MUFU.EX2 R180, R180 ;  /* 0x000000b400b47308 */ /* 0x000fe20000000800 */
[----:B0-----:R-:W-:Y:S01]  /*13160*/  FMNMX.FTZ R122, R122, R123, !PT ;  /* 0x0000007b7a7a7209 */ /* 0x001fe20007810000 */
[----:B------:R-:W-:Y:S01]  /*13170*/  FFMA.FTZ R123, R155, UR10, -R11 ;  /* 0x0000000a9b7b7c23 */ /* 0x000fe2000801080b */
[----:B------:R-:W-:-:S05]  /*13180*/  FSEL R11, R9, RZ, P2 ;  /* 0x000000ff090b7208 */ /* 0x000fca0001000000 */
[----:B------:R-:W-:Y:S01]  /*13190*/  MUFU.EX2 R182, R182 ;  /* 0x000000b600b67308 */ /* 0x000fe20000000800 */
[----:B------:R-:W0:Y:S01]  /*131a0*/  SHFL.BFLY PT, R135, R122, 0x1, 0x1f ;  /* 0x0c201f007a877f89 */ /* 0x000e2200000e0000 */
[----:B------:R-:W-:-:S04]  /*131b0*/  FADD.FTZ R11, -R11, R2 ;  /* 0x000000020b0b7221 */ /* 0x000fc80000010100 */
[----:B------:R-:W-:Y:S02]  /*131c0*/  FMUL.FTZ R11, R11, UR10 ;  /* 0x0000000a0b0b7c20 */ /* 0x000fe40008410000 */
[----:B------:R-:W-:Y:S08]  /*131d0*/  MUFU.EX2 R134, R134 ;  /* 0x0000008600867308 */ /* 0x000ff00000000800 */
[----:B------:R-:W1:Y:S08]  /*131e0*/  MUFU.EX2 R11, R11 ;  /* 0x0000000b000b7308 */ /* 0x000e700000000800 */
[----:B------:R-:W-:Y:S01]  /*131f0*/  MUFU.EX2 R176, R176 ;  /* 0x000000b000b07308 */ /* 0x000fe20000000800 */
[----:B0-----:R-:W-:-:S04]  /*13200*/  FMNMX.FTZ R122, R122, R135, !PT ;  /* 0x000000877a7a7209 */ /* 0x001fc80007810000 */
[C---:B------:R-:W-:Y:S01]  /*13210*/  FSETP.NEU.FTZ.AND P1, PT, R122.reuse, -INF , PT ;  /* 0xff8000007a00780b */ /* 0x040fe20003f3d000 */
[----:B------:R-:W-:Y:S02]  /*13220*/  FMUL.FTZ R135, R122, UR10 ;  /* 0x0000000a7a877c20 */ /* 0x000fe40008410000 */
[----:B------:R-:W-:Y:S01]  /*13230*/  MUFU.EX2 R131, R131 ;  /* 0x0000008300837308 */ /* 0x000fe20000000800 */
[----:B-1----:R-:W-:Y:S02]  /*13240*/  FFMA.FTZ R6, R11, R6, R188 ;  /* 0x000000060b067223 */ /* 0x002fe400000100bc */
[----:B------:R-:W-:-:S05]  /*13250*/  FSEL R135, R135, RZ, P1 ;  /* 0x000000ff87877208 */ /* 0x000fca0000800000 */
[--C-:B------:R-:W-:Y:S01]  /*13260*/  FFMA.FTZ R138, R15, UR10, -R135.reuse ;  /* 0x0000000a0f8a7c23 */ /* 0x100fe20008010887 */
        /* <DEDUP_REMOVED lines=27> */
[----:B------:R-:W-:-:S04]  /*13420*/  FFMA.FTZ R120, R158, UR10, -R135 ;  /* 0x0000000a9e787c23 */ /* 0x000fc80008010887 */
[----:B------:R-:W2:Y:S01]  /*13430*/  MUFU.EX2 R139, R139 ;  /* 0x0000008b008b7308 */ /* 0x000ea20000000800 */
[----:B0-----:R-:W-:-:S07]  /*13440*/  FFMA.FTZ R121, R153, UR10, -R135 ;  /* 0x0000000a99797c23 */ /* 0x001fce0008010887 */
[----:B------:R-:W0:Y:S01]  /*13450*/  MUFU.EX2 R191, R191 ;  /* 0x000000bf00bf7308 */ /* 0x000e220000000800 */
[----:B-1----:R-:W-:Y:S01]  /*13460*/  FFMA.FTZ R132, R8, R3, R189 ;  /* 0x0000000308847223 */ /* 0x002fe200000100bd */
[----:B------:R-:W-:-:S04]  /*13470*/  FADD.FTZ R3, R157, R6 ;  /* 0x000000069d037221 */ /* 0x000fc80000010000 */
[----:B------:R-:W-:Y:S02]  /*13480*/  FADD.FTZ R3, R190, R3 ;  /* 0x00000003be037221 */ /* 0x000fe40000010000 */
[----:B------:R-:W1:Y:S01]  /*13490*/  MUFU.EX2 R185, R185 ;  /* 0x000000b900b97308 */ /* 0x000e620000000800 */
[----:B--2---:R-:W-:Y:S01]  /*134a0*/  FADD.FTZ R132, R139, R132 ;  /* 0x000000848b847221 */ /* 0x004fe20000010000 */
[----:B------:R-:W-:-:S06]  /*134b0*/  FADD.FTZ R3, R20, R3 ;  /* 0x0000000314037221 */ /* 0x000fcc0000010000 */
[----:B------:R-:W2:Y:S01]  /*134c0*/  MUFU.EX2 R15, R15 ;  /* 0x0000000f000f7308 */ /* 0x000ea20000000800 */
[----:B0-----:R-:W-:Y:S01]  /*134d0*/  FADD.FTZ R133, R191, R132 ;  /* 0x00000084bf857221 */ /* 0x001fe20000010000 */
[----:B------:R-:W-:-:S03]  /*134e0*/  FADD.FTZ R132, R184, R3 ;  /* 0x00000003b8847221 */ /* 0x000fc60000010000 */
        /* <DEDUP_REMOVED lines=20> */
[----:B0-----:R-:W-:-:S07]  /*13630*/  FADD.FTZ R6, R10, R3 ;  /* 0x000000030a067221 */ /* 0x001fce0000010000 */
[----:B------:R-:W0:Y:S01]  /*13640*/  MUFU.EX2 R177, R177 ;  /* 0x000000b100b17308 */ /* 0x000e220000000800 */
[----:B-1----:R-:W-:-:S07]  /*13650*/  FADD.FTZ R3, R183, R6 ;  /* 0x00000006b7037221 */ /* 0x002fce0000010000 */
        /* <DEDUP_REMOVED lines=47> */
.L_x_4939:
[----:B------:R-:W-:Y:S01]  /*13950*/  R2UR UR7, R19 ;  /* 0x00000000130772ca */ /* 0x000fe200000e0000 */
[----:B------:R-:W-:Y:S01]  /*13960*/  UIADD3 UR6, UR6, 0x30860, URZ ;  /* 0x0003086006067890 */ /* 0x000fe2000fffe03f */
[C---:B------:R-:W-:Y:S01]  /*13970*/  ISETP.GT.AND P1, PT, R7.reuse, UR51, PT ;  /* 0x0000003307007c0c */ /* 0x040fe2000bf24270 */
        /* <DEDUP_REMOVED lines=9> */
[----:B------:R-:W-:Y:S01]  /*13a10*/  UPRMT UR6, UR7, 0x654, UR6 ;  /* 0x0000065407067896 */ /* 0x000fe20008000006 */
[----:B------:R-:W-:Y:S02]  /*13a20*/  F2FP.BF16.F32.PACK_AB R190, R20, R190 ;  /* 0x000000be14be723e */ /* 0x000fe400000010ff */
[----:B------:R-:W-:Y:S02]  /*13a30*/  F2FP.BF16.F32.PACK_AB R191, R138, R191 ;  /* 0x000000bf8abf723e */ /* 0x000fe400000010ff */
[----:B------:R-:W-:Y:S02]  /*13a40*/  F2FP.BF16.F32.PACK_AB R184, R13, R184 ;  /* 0x000000b80db8723e */ /* 0x000fe400000010ff */
[----:B------:R-:W-:Y:S02]  /*13a50*/  F2FP.BF16.F32.PACK_AB R185, R15, R185 ;  /* 0x000000b90fb9723e */ /* 0x000fe400000010ff */
[----:B------:R-:W-:Y:S01]  /*13a60*/  SYNCS.ARRIVE.TRANS64.RED.A1T0 RZ, [UR6], RZ ;  /* 0x000000ffffff79a7 */ /* 0x000fe20008100406 */
        /* <DEDUP_REMOVED lines=16> */
[----:B------:R-:W-:Y:S06]  /*13b70*/  @P1 BRA `(.L_x_4940) ;  /* 0xffffffc800601947 */ /* 0x000fec000383ffff */
[----:B------:R-:W-:Y:S01]  /*13b80*/  IMAD.MOV.U32 R0, RZ, RZ, R122 ;  /* 0x000000ffff007224 */ /* 0x000fe200078e007a */
[----:B------:R-:W-:Y:S01]  /*13b90*/  UMOV UR38, UR5 ;  /* 0x0000000500267c82 */ /* 0x000fe20008000000 */
[----:B------:R-:W-:Y:S01]  /*13ba0*/  IMAD.MOV.U32 R2, RZ, RZ, R9 ;  /* 0x000000ffff027224 */ /* 0x000fe200078e0009 */
[----:B------:R-:W-:-:S06]  /*13bb0*/  UMOV UR61, UR50 ;  /* 0x00000032003d7c82 */ /* 0x000fcc0008000000 */
.L_x_4921:
[----:B------:R-:W-:Y:S01]  /*13bc0*/  R2UR UR5, R23 ;  /* 0x00000000170572ca */ /* 0x000fe200000e0000 */
[----:B------:R-:W-:Y:S01]  /*13bd0*/  ULDC UR4, c[0x0][0x448] ;  /* 0x0001120000047ab9 */ /* 0x000fe20000000800 */
[----:B------:R-:W-:Y:S01]  /*13be0*/  IADD3 R9, R18, 0x1, -R17 ;  /* 0x0000000112097810 */ /* 0x000fe20007ffe811 */
[----:B------:R-:W-:Y:S01]  /*13bf0*/  UISETP.NE.AND UP0, UPT, UR4, 0x1, UPT ;  /* 0x000000010400788c */ /* 0x000fe2000bf05270 */
[----:B------:R-:W-:Y:S02]  /*13c00*/  ULDC UR11, c[0x0][0x9e4] ;  /* 0x00027900000b7ab9 */ /* 0x000fe40000000800 */
[----:B------:R-:W-:Y:S01]  /*13c10*/  R2UR UR7, R9 ;  /* 0x00000000090772ca */ /* 0x000fe200000e0000 */
[----:B------:R-:W-:Y:S01]  /*13c20*/  UISETP.GE.AND UP1, UPT, UR11, 0x1, UPT ;  /* 0x000000010b00788c */ /* 0x000fe2000bf26270 */
[----:B------:R-:W-:-:S05]  /*13c30*/  ULDC UR15, c[0x0][0x9dc] ;  /* 0x00027700000f7ab9 */ /* 0x000fca0000000800 */
[----:B------:R-:W-:Y:S01]  /*13c40*/  UIADD3 UR6, UR5, 0x7f, URZ ;  /* 0x0000007f05067890 */ /* 0x000fe2000fffe03f */
[----:B------:R-:W-:Y:S01]  /*13c50*/  PLOP3.LUT P1, PT, PT, PT, UP1, 0x40, 0x0 ;  /* 0x000000000000781c */ /* 0x000fe20003f2e818 */
        /* <DEDUP_REMOVED lines=18> */
.L_x_4942:
[----:B------:R-:W-:-:S11]  /*13d80*/  UISETP.NE.AND UP2, UPT, UR11, 0x1, UPT ;  /* 0x000000010b00788c */ /* 0x000fd6000bf45270 */
[----:B------:R-:W-:Y:S02]  /*13d90*/  @UP2 ULDC.64 UR4, c[0x0][0x9e8] ;  /* 0x00027a0000042ab9 */ /* 0x000fe40000000a00 */
[----:B------:R-:W-:-:S04]  /*13da0*/  UIMAD.WIDE.U32 UR6, UR14, UR4, URZ ;  /* 0x000000040e0672a5 */ /* 0x000fc8000f8e003f */
[----:B------:R-:W-:-:S12]  /*13db0*/  @UP2 USHF.R.U32.HI UR14, URZ, UR5, UR7 ;  /* 0x000000053f0e2299 */ /* 0x000fd80008011607 */
.L_x_4943:
[----:B------:R-:W-:-:S04]  /*13dc0*/  UIMAD UR11, UR14, UR11, URZ ;  /* 0x0000000b0e0b72a4 */ /* 0x000fc8000f8e023f */
[----:B------:R-:W-:-:S04]  /*13dd0*/  UISETP.LT.AND UP2, UPT, UR15, UR11, UPT ;  /* 0x0000000b0f00728c */ /* 0x000fc8000bf41270 */
[----:B------:R-:W-:-:S12]  /*13de0*/  USEL UR15, UR15, UR11, !UP2 ;  /* 0x0000000b0f0f7287 */ /* 0x000fd8000d000000 */
.L_x_4941:
        /* <DEDUP_REMOVED lines=15> */
.L_x_4955:
[----:B------:R-:W-:-:S04]  /*13ee0*/  UISETP.NE.AND UP2, UPT, UR4, 0x1, UPT ;  /* 0x000000010400788c */ /* 0x000fc8000bf45270 */
[----:B------:R-:W-:-:S04]  /*13ef0*/  USEL UR61, URZ, 0x1, UP2 ;  /* 0x000000013f3d7887 */ /* 0x000fc80009000000 */
[----:B------:R-:W-:Y:S01]  /*13f00*/  ULOP3.LUT UR61, UR50, UR61, URZ, 0x3c, !UPT ;  /* 0x0000003d323d7292 */ /* 0x000fe2000f8e3c3f */
[----:B------:R-:W-:Y:S11]  /*13f10*/  @!P0 BRA `(.L_x_4945) ;  /* 0x0000000000048947 */ /* 0x000ff60003800000 */
[----:B------:R-:W-:Y:S01]  /*13f20*/  BPT.TRAP 0x1 ;  /* 0x000000040000795c */ /* 0x000fe20000300000 */
.L_x_4945:
        /* <DEDUP_REMOVED lines=9> */
.L_x_4946:
[-C--:B------:R-:W-:Y:S01]  /*13fc0*/  FMUL.FTZ R24, R24, R11.reuse ;  /* 0x0000000b18187220 */ /* 0x080fe20000410000 */
[----:B------:R-:W-:Y:S01]  /*13fd0*/  FMUL.FTZ R25, R25, R11 ;  /* 0x0000000b19197220 */ /* 0x000fe20000410000 */
[----:B-1----:R-:W-:Y:S06]  /*13fe0*/  @P1 BRA `(.L_x_4947) ;  /* 0x0000000000081947 */ /* 0x002fec0003800000 */
[----:B------:R-:W1:Y:S02]  /*13ff0*/  SYNCS.PHASECHK.TRANS64.TRYWAIT P1, [UR7+0x30830], R0 ;  /* 0x03083000ff0075a7 */ /* 0x000e640008020147 */
[----:B-1----:R-:W-:Y:S05]  /*14000*/  @!P1 BRA `(.L_x_4948) ;  /* 0x00000134000c9947 */ /* 0x002fea0003800000 */
.L_x_4947:
        /* <DEDUP_REMOVED lines=165> */
.L_x_4949:
[----:B------:R-:W-:Y:S01]  /*14a60*/  ULEA UR6, UR4, UR39, 0x3 ;  /* 0x0000002704067291 */ /* 0x000fe2000f8e183f */
[----:B01----:R-:W-:-:S05]  /*14a70*/  IMAD.U32 R0, RZ, RZ, UR50 ;  /* 0x00000032ff007e24 */ /* 0x003fca000f8e00ff */
[----:B------:R-:W-:-:S04]  /*14a80*/  SHF.L.U32 R0, R0, 0x1f, RZ ;  /* 0x0000001f00007819 */ /* 0x000fc800000006ff */
[----:B------:R0:W1:Y:S01]  /*14a90*/  SYNCS.PHASECHK.TRANS64.TRYWAIT P1, [UR6+0x30850], R0 ;  /* 0x03085000ff0075a7 */ /* 0x0000620008020146 */
[----:B------:R-:W-:Y:S05]  /*14aa0*/  @!P0 BRA `(.L_x_4950) ;  /* 0x0000000000048947 */ /* 0x000fea0003800000 */
[----:B------:R-:W-:Y:S01]  /*14ab0*/  BPT.TRAP 0x1 ;  /* 0x000000040000795c */ /* 0x000fe20000300000 */
.L_x_4950:
[----:B-1----:R-:W-:Y:S05]  /*14ac0*/  @P1 BRA `(.L_x_4951) ;  /* 0x0000000000081947 */ /* 0x002fea0003800000 */
[----:B------:R-:W1:Y:S02]  /*14ad0*/  SYNCS.PHASECHK.TRANS64.TRYWAIT P1, [UR6+0x30850], R0 ;  /* 0x03085000ff0075a7 */ /* 0x000e640008020146 */
[----:B-1----:R-:W-:Y:S05]  /*14ae0*/  @!P1 BRA `(.L_x_4952) ;  /* 0x00000128006c9947 */ /* 0x002fea0003800000 */
.L_x_4951:
        /* <DEDUP_REMOVED lines=37> */
.L_x_4953:
        /* <DEDUP_REMOVED lines=56> */
[----:B------:R-:W-:Y:S01]  /*150c0*/  UMOV UR10, UR54 ;  /* 0x00000036000a7c82 */ /* 0x000fe20008000000 */
[----:B------:R-:W-:Y:S01]  /*150d0*/  R2UR UR4, R19 ;  /* 0x00000000130472ca */ /* 0x000fe200000e0000 */
[----:B------:R-:W-:-:S04]  /*150e0*/  UIADD3 UR7, UR7, 0x30840, URZ ;  /* 0x0003084007077890 */ /* 0x000fc8000fffe03f */
[----:B------:R-:W1:Y:S01]  /*150f0*/  MUFU.TANH R122, R122 ;  /* 0x0000007a007a7308 */ /* 0x000e620000002400 */
[----:B--2---:R-:W-:-:S07]  /*15100*/  FMNMX.FTZ R11, R21, R0, !PT ;  /* 0x00000000150b7209 */ /* 0x004fce0007810000 */
[----:B------:R-:W2:Y:S01]  /*15110*/  MUFU.TANH R121, R121 ;  /* 0x0000007900797308 */ /* 0x000ea20000002400 */
[----:B0-----:R-:W-:Y:S01]  /*15120*/  FMNMX.FTZ R2, R120, R155, !PT ;  /* 0x0000009b78027209 */ /* 0x001fe20007810000 */
[----:B------:R-:W-:-:S06]  /*15130*/  UPRMT UR7, UR4, 0x654, UR7 ;  /* 0x0000065404077896 */ /* 0x000fcc0008000007 */
[----:B------:R-:W0:Y:S01]  /*15140*/  MUFU.TANH R123, R123 ;  /* 0x0000007b007b7308 */ /* 0x000e220000002400 */
[----:B-1----:R-:W-:Y:S02]  /*15150*/  FMNMX.FTZ R0, R122, R11, !PT ;  /* 0x0000000b7a007209 */ /* 0x002fe40007810000 */
[----:B------:R-:W-:Y:S05]  /*15160*/  SYNCS.ARRIVE.TRANS64.RED.A1T0 RZ, [UR7], RZ ;  /* 0x000000ffffff79a7 */ /* 0x000fea0008100407 */
        /* <DEDUP_REMOVED lines=79> */
[----:B0-----:R-:W-:Y:S02]  /*15660*/  FMNMX.FTZ R8, R159, R0, !PT ;  /* 0x000000009f087209 */ /* 0x001fe40007810000 */
[----:B-1----:R-:W-:-:S03]  /*15670*/  FMNMX.FTZ R2, R160, R163, !PT ;  /* 0x000000a3a0027209 */ /* 0x002fc60007810000 */
[----:B------:R-:W0:Y:S01]  /*15680*/  SHFL.BFLY PT, R163, R8, 0x2, 0x1f ;  /* 0x0c401f0008a37f89 */ /* 0x000e2200000e0000 */
[----:B--2---:R-:W-:-:S05]  /*15690*/  FMNMX.FTZ R11, R161, R2, !PT ;  /* 0x00000002a10b7209 */ /* 0x004fca0007810000 */
[----:B------:R-:W1:Y:S01]  /*156a0*/  SHFL.BFLY PT, R0, R11, 0x2, 0x1f ;  /* 0x0c401f000b007f89 */ /* 0x000e6200000e0000 */
[----:B0-----:R-:W-:-:S05]  /*156b0*/  FMNMX.FTZ R163, R8, R163, !PT ;  /* 0x000000a308a37209 */ /* 0x001fca0007810000 */
[----:B------:R-:W0:Y:S01]  /*156c0*/  SHFL.BFLY PT, R2, R163, 0x1, 0x1f ;  /* 0x0c201f00a3027f89 */ /* 0x000e2200000e0000 */
[----:B-1----:R-:W-:-:S05]  /*156d0*/  FMNMX.FTZ R162, R11, R0, !PT ;  /* 0x000000000ba27209 */ /* 0x002fca0007810000 */
[----:B------:R-:W1:Y:S01]  /*156e0*/  SHFL.BFLY PT, R165, R162, 0x1, 0x1f ;  /* 0x0c201f00a2a57f89 */ /* 0x000e6200000e0000 */
[----:B0-----:R-:W-:-:S05]  /*156f0*/  FMNMX.FTZ R2, R163, R2, !PT ;  /* 0x00000002a3027209 */ /* 0x001fca0007810000 */
[----:B------:R-:W-:Y:S01]  /*15700*/  FADD.FTZ R9, -R2, R9 ;  /* 0x0000000902097221 */ /* 0x000fe20000010100 */
[----:B-1----:R-:W-:-:S03]  /*15710*/  FMNMX.FTZ R0, R162, R165, !PT ;  /* 0x000000a5a2007209 */ /* 0x002fc60007810000 */
[----:B------:R-:W-:Y:S01]  /*15720*/  FMUL.FTZ R165, R9, UR10 ;  /* 0x0000000a09a57c20 */ /* 0x000fe20008410000 */
[----:B------:R-:W-:Y:S01]  /*15730*/  FMUL.FTZ R9, R2, UR10 ;  /* 0x0000000a02097c20 */ /* 0x000fe20008410000 */
[----:B------:R-:W-:-:S03]  /*15740*/  FADD.FTZ R8, -R0, R10 ;  /* 0x0000000a00087221 */ /* 0x000fc60000010100 */
[--C-:B------:R-:W-:Y:S01]  /*15750*/  FFMA.FTZ R162, R123, UR10, -R9.reuse ;  /* 0x0000000a7ba27c23 */ /* 0x100fe20008010809 */
[--C-:B------:R-:W-:Y:S01]  /*15760*/  FFMA.FTZ R123, R131, UR10, -R9.reuse ;  /* 0x0000000a837b7c23 */ /* 0x100fe20008010809 */
[----:B------:R-:W-:Y:S01]  /*15770*/  FMUL.FTZ R131, R0, UR10 ;  /* 0x0000000a00837c20 */ /* 0x000fe20008410000 */
[--C-:B------:R-:W-:Y:S01]  /*15780*/  FFMA.FTZ R188, R12, UR10, -R9.reuse ;  /* 0x0000000a0cbc7c23 */ /* 0x100fe20008010809 */
[----:B------:R-:W-:Y:S01]  /*15790*/  FMUL.FTZ R8, R8, UR10 ;  /* 0x0000000a08087c20 */ /* 0x000fe20008410000 */
[----:B------:R-:W-:Y:S01]  /*157a0*/  FFMA.FTZ R164, R13, UR10, -R9 ;  /* 0x0000000a0da47c23 */ /* 0x000fe20008010809 */
[----:B------:R-:W-:Y:S01]  /*157b0*/  FFMA.FTZ R189, R14, UR10, -R131 ;  /* 0x0000000a0ebd7c23 */ /* 0x000fe20008010883 */
[----:B------:R-:W-:Y:S01]  /*157c0*/  FFMA.FTZ R180, R130, UR10, -R9 ;  /* 0x0000000a82b47c23 */ /* 0x000fe20008010809 */
[----:B------:R-:W-:Y:S01]  /*157d0*/  FFMA.FTZ R130, R15, UR10, -R131 ;  /* 0x0000000a0f827c23 */ /* 0x000fe20008010883 */
[----:B------:R-:W-:Y:S01]  /*157e0*/  MUFU.EX2 R11, R165 ;  /* 0x000000a5000b7308 */ /* 0x000fe20000000800 */
[----:B------:R-:W-:Y:S01]  /*157f0*/  FFMA.FTZ R190, R20, UR10, -R9 ;  /* 0x0000000a14be7c23 */ /* 0x000fe20008010809 */
[----:B------:R-:W-:Y:S01]  /*15800*/  FFMA.FTZ R191, R120, UR10, -R131 ;  /* 0x0000000a78bf7c23 */ /* 0x000fe20008010883 */
[--C-:B------:R-:W-:Y:S01]  /*15810*/  FFMA.FTZ R186, R126, UR10, -R9.reuse ;  /* 0x0000000a7eba7c23 */ /* 0x100fe20008010809 */
[--C-:B------:R-:W-:Y:S01]  /*15820*/  FFMA.FTZ R163, R21, UR10, -R9.reuse ;  /* 0x0000000a15a37c23 */ /* 0x100fe20008010809 */
[----:B------:R-:W-:Y:S01]  /*15830*/  FFMA.FTZ R126, R127, UR10, -R9 ;  /* 0x0000000a7f7e7c23 */ /* 0x000fe20008010809 */
[----:B------:R-:W-:Y:S01]  /*15840*/  FFMA.FTZ R127, R121, UR10, -R131 ;  /* 0x0000000a797f7c23 */ /* 0x000fe20008010883 */
[----:B------:R-:W-:Y:S01]  /*15850*/  FFMA.FTZ R184, R122, UR10, -R9 ;  /* 0x0000000a7ab87c23 */ /* 0x000fe20008010809 */
        /* <DEDUP_REMOVED lines=23> */
[----:B0-----:R-:W-:Y:S01]  /*159d0*/  FFMA.FTZ R131, R11, R6, R188 ;  /* 0x000000060b837223 */ /* 0x001fe200000100bc */
[----:B------:R-:W0:Y:S01]  /*159e0*/  MUFU.EX2 R164, R164 ;  /* 0x000000a400a47308 */ /* 0x000e220000000800 */
        /* <DEDUP_REMOVED lines=8> */
[----:B-1----:R-:W-:Y:S01]  /*15a70*/  FFMA.FTZ R3, R8, R3, R189 ;  /* 0x0000000308037223 */ /* 0x002fe200000100bd */
[--C-:B------:R-:W-:Y:S01]  /*15a80*/  FFMA.FTZ R13, R147, UR10, -R9.reuse ;  /* 0x0000000a930d7c23 */ /* 0x100fe20008010809 */
[--C-:B------:R-:W-:Y:S01]  /*15a90*/  FFMA.FTZ R174, R150, UR10, -R9.reuse ;  /* 0x0000000a96ae7c23 */ /* 0x100fe20008010809 */
[--C-:B------:R-:W-:Y:S01]  /*15aa0*/  FFMA.FTZ R12, R151, UR10, -R9.reuse ;  /* 0x0000000a970c7c23 */ /* 0x100fe20008010809 */
[--C-:B------:R-:W-:Y:S01]  /*15ab0*/  FFMA.FTZ R168, R154, UR10, -R9.reuse ;  /* 0x0000000a9aa87c23 */ /* 0x100fe20008010809 */
[--C-:B------:R-:W-:Y:S01]  /*15ac0*/  FFMA.FTZ R10, R155, UR10, -R9.reuse ;  /* 0x0000000a9b0a7c23 */ /* 0x100fe20008010809 */
[----:B------:R-:W-:Y:S01]  /*15ad0*/  FFMA.FTZ R170, R158, UR10, -R9 ;  /* 0x0000000a9eaa7c23 */ /* 0x000fe20008010809 */
        /* <DEDUP_REMOVED lines=93> */
.L_x_4954:
[----:B------:R-:W-:Y:S01]  /*160b0*/  R2UR UR4, R19 ;  /* 0x00000000130472ca */ /* 0x000fe200000e0000 */
[----:B------:R-:W-:Y:S01]  /*160c0*/  UIADD3 UR6, UR6, 0x30860, URZ ;  /* 0x0003086006067890 */ /* 0x000fe2000fffe03f */
[C---:B------:R-:W-:Y:S01]  /*160d0*/  ISETP.GT.AND P1, PT, R7.reuse, UR51, PT ;  /* 0x0000003307007c0c */ /* 0x040fe2000bf24270 */
        /* <DEDUP_REMOVED lines=8> */
[----:B------:R-:W-:Y:S01]  /*16160*/  F2FP.BF16.F32.PACK_AB R190, R163, R190 ;  /* 0x000000bea3be723e */ /* 0x000fe200000010ff */
[----:B------:R-:W-:Y:S01]  /*16170*/  UPRMT UR6, UR4, 0x654, UR6 ;  /* 0x0000065404067896 */ /* 0x000fe20008000006 */
[----:B------:R-:W-:Y:S02]  /*16180*/  F2FP.BF16.F32.PACK_AB R191, R127, R191 ;  /* 0x000000bf7fbf723e */ /* 0x000fe400000010ff */
[----:B------:R-:W-:Y:S01]  /*16190*/  UMOV UR4, UR38 ;  /* 0x0000002600047c82 */ /* 0x000fe20008000000 */
[----:B------:R-:W-:Y:S02]  /*161a0*/  F2FP.BF16.F32.PACK_AB R184, R162, R184 ;  /* 0x000000b8a2b8723e */ /* 0x000fe400000010ff */
[----:B------:R-:W-:Y:S02]  /*161b0*/  F2FP.BF16.F32.PACK_AB R185, R121, R185 ;  /* 0x000000b979b9723e */ /* 0x000fe400000010ff */
[----:B------:R-:W-:Y:S01]  /*161c0*/  F2FP.BF16.F32.PACK_AB R186, R126, R186 ;  /* 0x000000ba7eba723e */ /* 0x000fe200000010ff */
        /* <DEDUP_REMOVED lines=17> */
.L_x_4944:
        /* <DEDUP_REMOVED lines=10> */
[----:B------:R-:W-:-:S05]  /*16380*/  ULDC UR58, c[0x0][0x9e0] ;  /* 0x00027800003a7ab9 */ /* 0x000fca0000000800 */
.L_x_4975:
[----:B------:R-:W-:-:S04]  /*16390*/  UISETP.NE.AND UP2, UPT, UR4, 0x1, UPT ;  /* 0x000000010400788c */ /* 0x000fc8000bf45270 */
[----:B------:R-:W-:-:S04]  /*163a0*/  USEL UR61, URZ, 0x1, UP2 ;  /* 0x000000013f3d7887 */ /* 0x000fc80009000000 */
[----:B------:R-:W-:Y:S01]  /*163b0*/  ULOP3.LUT UR61, UR50, UR61, URZ, 0x3c, !UPT ;  /* 0x0000003d323d7292 */ /* 0x000fe2000f8e3c3f */
[----:B------:R-:W-:Y:S11]  /*163c0*/  @!P0 BRA `(.L_x_4957) ;  /* 0x0000000000048947 */ /* 0x000ff60003800000 */
[----:B------:R-:W-:Y:S01]  /*163d0*/  BPT.TRAP 0x1 ;  /* 0x000000040000795c */ /* 0x000fe20000300000 */
.L_x_4957:
        /* <DEDUP_REMOVED lines=9> */
.L_x_4958:
[-C--:B------:R-:W-:Y:S01]  /*16470*/  FMUL.FTZ R24, R24, R11.reuse ;  /* 0x0000000b18187220 */ /* 0x080fe20000410000 */
[----:B------:R-:W-:Y:S01]  /*16480*/  FMUL.FTZ R25, R25, R11 ;  /* 0x0000000b19197220 */ /* 0x000fe20000410000 */
[----:B-1----:R-:W-:Y:S06]  /*16490*/  @P1 BRA `(.L_x_4959) ;  /* 0x0000000000081947 */ /* 0x002fec0003800000 */
[----:B------:R-:W1:Y:S02]  /*164a0*/  SYNCS.PHASECHK.TRANS64.TRYWAIT P1, [UR7+0x30830], R0 ;  /* 0x03083000ff0075a7 */ /* 0x000e640008020147 */
[----:B-1----:R-:W-:Y:S05]  /*164b0*/  @!P1 BRA `(.L_x_4960) ;  /* 0x0000011000109947 */ /* 0x002fea0003800000 */
.L_x_4959:
        /* <DEDUP_REMOVED lines=165> */
.L_x_4961:
[----:B------:R-:W-:Y:S01]  /*16f10*/  ULEA UR6, UR4, UR39, 0x3 ;  /* 0x0000002704067291 */ /* 0x000fe2000f8e183f */
[----:B01----:R-:W-:-:S05]  /*16f20*/  IMAD.U32 R0, RZ, RZ, UR50 ;  /* 0x00000032ff007e24 */ /* 0x003fca000f8e00ff */
[----:B------:R-:W-:-:S04]  /*16f30*/  SHF.L.U32 R0, R0, 0x1f, RZ ;  /* 0x0000001f00007819 */ /* 0x000fc800000006ff */
[----:B------:R0:W1:Y:S01]  /*16f40*/  SYNCS.PHASECHK.TRANS64.TRYWAIT P1, [UR6+0x30850], R0 ;  /* 0x03085000ff0075a7 */ /* 0x0000620008020146 */
[----:B------:R-:W-:Y:S05]  /*16f50*/  @!P0 BRA `(.L_x_4962) ;  /* 0x0000000000048947 */ /* 0x000fea0003800000 */
[----:B------:R-:W-:Y:S01]  /*16f60*/  BPT.TRAP 0x1 ;  /* 0x000000040000795c */ /* 0x000fe20000300000 */
.L_x_4962:
[----:B-1----:R-:W-:Y:S05]  /*16f70*/  @P1 BRA `(.L_x_4963) ;  /* 0x0000000000081947 */ /* 0x002fea0003800000 */
[----:B------:R-:W1:Y:S02]  /*16f80*/  SYNCS.PHASECHK.TRANS64.TRYWAIT P1, [UR6+0x30850], R0 ;  /* 0x03085000ff0075a7 */ /* 0x000e640008020146 */
[----:B-1----:R-:W-:Y:S05]  /*16f90*/  @!P1 BRA `(.L_x_4964) ;  /* 0x0000010400709947 */ /* 0x002fea0003800000 */
.L_x_4963:
        /* <DEDUP_REMOVED lines=37> */
.L_x_4965:
        /* <DEDUP_REMOVED lines=10> */
[----:B01----:R-:W-:Y:S01]  /*17290*/  FMUL.FTZ R0, R122, UR5 ;  /* 0x000000057a007c20 */ /* 0x003fe20008410000 */
[----:B------:R-:W-:Y:S01]  /*172a0*/  FMUL.FTZ R20, R124, UR5 ;  /* 0x000000057c147c20 */ /* 0x000fe20008410000 */
        /* <DEDUP_REMOVED lines=119> */
.L_x_4968:
[----:B------:R-:W-:-:S05]  /*17a20*/  IMAD.U32 R168, RZ, RZ, UR51 ;  /* 0x00000033ffa87e24 */ /* 0x000fca000f8e00ff */
[----:B------:R-:W-:-:S13]  /*17a30*/  ISETP.NE.AND P1, PT, R168, 0x1, PT ;  /* 0x00000001a800780c */ /* 0x000fda0003f25270 */
[----:B------:R-:W1:Y:S02]  /*17a40*/  @P1 LDC.64 R12, c[0x0][0x9e8] ;  /* 0x00027a00ff0c1b82 */ /* 0x000e640000000a00 */
[----:B-1----:R-:W-:-:S05]  /*17a50*/  @P1 IMAD.HI.U32 R12, R167, R12, RZ ;  /* 0x0000000ca70c1227 */ /* 0x002fca00078e00ff */
[----:B------:R-:W-:-:S07]  /*17a60*/  @P1 SHF.R.U32.HI R167, RZ, R13, R12 ;  /* 0x0000000dffa71219 */ /* 0x000fce000001160c */
.L_x_4969:
[----:B------:R-:W-:Y:S05]  /*17a70*/  BSYNC B0 ;  /* 0x0000000000007941 */ /* 0x000fea0003800000 */
.L_x_4967:
[----:B------:R-:W-:-:S05]  /*17a80*/  IMAD R167, R167, R168, R158 ;  /* 0x000000a8a7a77224 */ /* 0x000fca00078e029e */
[----:B------:R-:W-:Y:S02]  /*17a90*/  VIADDMNMX R164, R167, R168, R164, PT ;  /* 0x000000a8a7a47246 */ /* 0x000fe400038001a4 */
[----:B------:R-:W-:-:S07]  /*17aa0*/  VIMNMX R163, R163, R167, !PT ;  /* 0x000000a7a3a37248 */ /* 0x000fce0007fe0100 */
.L_x_4966:
        /* <DEDUP_REMOVED lines=151> */
.L_x_4972:
[----:B------:R-:W-:-:S05]  /*18420*/  IMAD.U32 R162, RZ, RZ, UR51 ;  /* 0x00000033ffa27e24 */ /* 0x000fca000f8e00ff */
[----:B------:R-:W-:-:S13]  /*18430*/  ISETP.NE.AND P6, PT, R162, 0x1, PT ;  /* 0x00000001a200780c */ /* 0x000fda0003fc5270 */
[----:B------:R-:W0:Y:S02]  /*18440*/  @P6 LDC.64 R12, c[0x0][0x9e8] ;  /* 0x00027a00ff0c6b82 */ /* 0x000e240000000a00 */
[----:B0-----:R-:W-:-:S05]  /*18450*/  @P6 IMAD.HI.U32 R12, R159, R12, RZ ;  /* 0x0000000c9f0c6227 */ /* 0x001fca00078e00ff */
[----:B------:R-:W-:-:S07]  /*18460*/  @P6 SHF.R.U32.HI R159, RZ, R13, R12 ;  /* 0x0000000dff9f6219 */ /* 0x000fce000001160c */
.L_x_4973:
[----:B------:R-:W-:Y:S05]  /*18470*/  BSYNC B0 ;  /* 0x0000000000007941 */ /* 0x000fea0003800000 */
.L_x_4971:
[----:B------:R-:W-:-:S05]  /*18480*/  IMAD R159, R159, R162, R158 ;  /* 0x000000a29f9f7224 */ /* 0x000fca00078e029e */
[----:B------:R-:W-:Y:S02]  /*18490*/  VIADDMNMX R166, R159, R162, R166, PT ;  /* 0x000000a29fa67246 */ /* 0x000fe400038001a6 */
[----:B------:R-:W-:-:S07]  /*184a0*/  VIMNMX R165, R165, R159, !PT ;  /* 0x0000009fa5a57248 */ /* 0x000fce0007fe0100 */
.L_x_4970:
        /* <DEDUP_REMOVED lines=104> */
[----:B------:R-:W-:-:S02]  /*18b30*/  ISETP.LT.OR P1, PT, R166, 0x42, P1 ;  /* 0x00000042a600780c */ /* 0x000fc40000f21670 */
[----:B------:R-:W-:Y:S02]  /*18b40*/  ISETP.GT.AND P2, PT, R165, RZ, !P2 ;  /* 0x000000ffa500720c */ /* 0x000fe40005744270 */
[----:B------:R-:W-:Y:S02]  /*18b50*/  FSEL R145, R145, -INF , !P1 ;  /* 0xff80000091917808 */ /* 0x000fe40004800000 */
[----:B------:R-:W-:Y:S02]  /*18b60*/  ISETP.LT.OR P2, PT, R166, 0x1, P2 ;  /* 0x00000001a600780c */ /* 0x000fe40001741670 */
[----:B------:R-:W-:Y:S02]  /*18b70*/  ISETP.GT.AND P1, PT, R165, 0x48, !P6 ;  /* 0x00000048a500780c */ /* 0x000fe40007724270 */
[----:B------:R-:W-:Y:S01]  /*18b80*/  FSEL R13, R0, -INF , !P2 ;  /* 0xff800000000d7808 */ /* 0x000fe20005000000 */
[C---:B------:R-:W-:Y:S01]  /*18b90*/  FMUL.FTZ R0, R2.reuse, UR10 ;  /* 0x0000000a02007c20 */ /* 0x040fe20008410000 */
        /* <DEDUP_REMOVED lines=65> */
[----:B------:R-:W-:-:S05]  /*18fb0*/  FMNMX.FTZ R8, R157, R8, !PT ;  /* 0x000000089d087209 */ /* 0x000fca0007810000 */
[----:B------:R-:W0:Y:S02]  /*18fc0*/  SHFL.BFLY PT, R11, R8, 0x2, 0x1f ;  /* 0x0c401f00080b7f89 */ /* 0x000e2400000e0000 */
        /* <DEDUP_REMOVED lines=9> */
[----:B0-----:R-:W-:-:S02]  /*19060*/  FMNMX.FTZ R0, R11, R8, !PT ;  /* 0x000000080b007209 */ /* 0x001fc40007810000 */
[----:B------:R-:W-:Y:S02]  /*19070*/  FSEL R11, R2, RZ, P2 ;  /* 0x000000ff020b7208 */ /* 0x000fe40001000000 */
[C---:B------:R-:W-:Y:S01]  /*19080*/  FSETP.NEU.FTZ.AND P1, PT, R0.reuse, -INF , PT ;  /* 0xff8000000000780b */ /* 0x040fe20003f3d000 */
[C---:B------:R-:W-:Y:S02]  /*19090*/  FMUL.FTZ R135, R0.reuse, UR10 ;  /* 0x0000000a00877c20 */ /* 0x040fe40008410000 */
[----:B------:R-:W-:Y:S01]  /*190a0*/  MUFU.EX2 R131, R131 ;  /* 0x0000008300837308 */ /* 0x000fe20000000800 */
[----:B------:R-:W-:Y:S01]  /*190b0*/  FADD.FTZ R11, -R11, R10 ;  /* 0x0000000a0b0b7221 */ /* 0x000fe20000010100 */
[----:B------:R-:W-:Y:S02]  /*190c0*/  FSEL R8, R0, RZ, P1 ;  /* 0x000000ff00087208 */ /* 0x000fe40000800000 */
[----:B------:R-:W-:Y:S01]  /*190d0*/  FSEL R135, R135, RZ, P1 ;  /* 0x000000ff87877208 */ /* 0x000fe20000800000 */
[----:B------:R-:W-:-:S02]  /*190e0*/  FMUL.FTZ R11, R11, UR10 ;  /* 0x0000000a0b0b7c20 */ /* 0x000fc40008410000 */
        /* <DEDUP_REMOVED lines=27> */
[--C-:B------:R-:W-:Y:S01]  /*192a0*/  FFMA.FTZ R169, R151, UR10, -R135.reuse ;  /* 0x0000000a97a97c23 */ /* 0x100fe20008010887 */
[--C-:B------:R-:W-:Y:S01]  /*192b0*/  FFMA.FTZ R121, R153, UR10, -R135.reuse ;  /* 0x0000000a99797c23 */ /* 0x100fe20008010887 */
[--C-:B------:R-:W-:Y:S01]  /*192c0*/  FFMA.FTZ R171, R155, UR10, -R135.reuse ;  /* 0x0000000a9bab7c23 */ /* 0x100fe20008010887 */
[----:B------:R-:W-:Y:S01]  /*192d0*/  FADD.FTZ R133, R159, R6 ;  /* 0x000000069f857221 */ /* 0x000fe20000010000 */
[----:B------:R-:W-:-:S02]  /*192e0*/  FFMA.FTZ R120, R157, UR10, -R135 ;  /* 0x0000000a9d787c23 */ /* 0x000fc40008010887 */
[----:B------:R-:W0:Y:S01]  /*192f0*/  MUFU.EX2 R138, R138 ;  /* 0x0000008a008a7308 */ /* 0x000e220000000800 */
[----:B------:R-:W-:-:S04]  /*19300*/  FADD.FTZ R133, R190, R133 ;  /* 0x00000085be857221 */ /* 0x000fc80000010000 */
[----:B------:R-:W-:-:S03]  /*19310*/  FADD.FTZ R133, R158, R133 ;  /* 0x000000859e857221 */ /* 0x000fc60000010000 */
[----:B------:R-:W2:Y:S01]  /*19320*/  MUFU.EX2 R191, R191 ;  /* 0x000000bf00bf7308 */ /* 0x000ea20000000800 */
[----:B-1----:R-:W-:Y:S01]  /*19330*/  FFMA.FTZ R3, R8, R3, R189 ;  /* 0x0000000308037223 */ /* 0x002fe200000100bd */
[----:B------:R-:W-:-:S04]  /*19340*/  FADD.FTZ R132, R184, R133 ;  /* 0x00000085b8847221 */ /* 0x000fc80000010000 */
[----:B------:R-:W-:Y:S02]  /*19350*/  FADD.FTZ R133, R21, R132 ;  /* 0x0000008415857221 */ /* 0x000fe40000010000 */
[----:B------:R-:W1:Y:S01]  /*19360*/  MUFU.EX2 R15, R15 ;  /* 0x0000000f000f7308 */ /* 0x000e620000000800 */
[----:B0-----:R-:W-:Y:S01]  /*19370*/  FADD.FTZ R6, R138, R3 ;  /* 0x000000038a067221 */ /* 0x001fe20000010000 */
[----:B------:R-:W-:-:S04]  /*19380*/  FADD.FTZ R133, R186, R133 ;  /* 0x00000085ba857221 */ /* 0x000fc80000010000 */
[----:B------:R-:W-:Y:S02]  /*19390*/  FADD.FTZ R133, R20, R133 ;  /* 0x0000008514857221 */ /* 0x000fe40000010000 */
[----:B------:R-:W0:Y:S01]  /*193a0*/  MUFU.EX2 R185, R185 ;  /* 0x000000b900b97308 */ /* 0x000e220000000800 */
[----:B--2---:R-:W-:Y:S01]  /*193b0*/  FADD.FTZ R6, R191, R6 ;  /* 0x00000006bf067221 */ /* 0x004fe20000010000 */
[----:B------:R-:W-:-:S04]  /*193c0*/  FADD.FTZ R133, R180, R133 ;  /* 0x00000085b4857221 */ /* 0x000fc80000010000 */
[----:B------:R-:W-:Y:S02]  /*193d0*/  FADD.FTZ R133, R122, R133 ;  /* 0x000000857a857221 */ /* 0x000fe40000010000 */
[----:B------:R-:W2:Y:S01]  /*193e0*/  MUFU.EX2 R14, R14 ;  /* 0x0000000e000e7308 */ /* 0x000ea20000000800 */
[----:B-1----:R-:W-:Y:S01]  /*193f0*/  FADD.FTZ R6, R15, R6 ;  /* 0x000000060f067221 */ /* 0x002fe20000010000 */
[----:B------:R-:W-:-:S04]  /*19400*/  FADD.FTZ R133, R182, R133 ;  /* 0x00000085b6857221 */ /* 0x000fc80000010000 */
[----:B------:R-:W-:Y:S02]  /*19410*/  FADD.FTZ R133, R134, R133 ;  /* 0x0000008586857221 */ /* 0x000fe40000010000 */
        /* <DEDUP_REMOVED lines=13> */
[----:B------:R-:W-:-:S04]  /*194f0*/  FADD.FTZ R3, R131, R132 ;  /* 0x0000008483037221 */ /* 0x000fc80000010000 */
[----:B------:R-:W-:Y:S02]  /*19500*/  FADD.FTZ R3, R178, R3 ;  /* 0x00000003b2037221 */ /* 0x000fe40000010000 */
        /* <DEDUP_REMOVED lines=46> */
.L_x_4974:
[----:B------:R-:W-:Y:S01]  /*197f0*/  R2UR UR4, R193 ;  /* 0x00000000c10472ca */ /* 0x000fe200000e0000 */
[----:B------:R-:W-:Y:S01]  /*19800*/  UIADD3 UR6, UR6, 0x30860, URZ ;  /* 0x0003086006067890 */ /* 0x000fe2000fffe03f */
[----:B------:R-:W-:Y:S01]  /*19810*/  R2UR UR7, R19 ;  /* 0x00000000130772ca */ /* 0x000fe200000e0000 */
        /* <DEDUP_REMOVED lines=9> */
[----:B------:R-:W-:Y:S01]  /*198b0*/  UPRMT UR6, UR7, 0x654, UR6 ;  /* 0x0000065407067896 */ /* 0x000fe20008000006 */
[----:B------:R-:W-:Y:S01]  /*198c0*/  F2FP.BF16.F32.PACK_AB R191, R15, R191 ;  /* 0x000000bf0fbf723e */ /* 0x000fe200000010ff */
[----:B------:R-:W-:Y:S01]  /*198d0*/  UMOV UR4, UR38 ;  /* 0x0000002600047c82 */ /* 0x000fe20008000000 */
[----:B------:R-:W-:Y:S01]  /*198e0*/  F2FP.BF16.F32.PACK_AB R184, R21, R184 ;  /* 0x000000b815b8723e */ /* 0x000fe200000010ff */
[----:B------:R-:W-:Y:S01]  /*198f0*/  VIADD R7, R7, 0xffffffff ;  /* 0xffffffff07077836 */ /* 0x000fe20000000000 */
[----:B------:R-:W-:Y:S02]  /*19900*/  F2FP.BF16.F32.PACK_AB R185, R14, R185 ;  /* 0x000000b90eb9723e */ /* 0x000fe400000010ff */
[----:B------:R-:W-:-:S02]  /*19910*/  F2FP.BF16.F32.PACK_AB R186, R20, R186 ;  /* 0x000000ba14ba723e */ /* 0x000fc400000010ff */
[----:B------:R-:W-:Y:S01]  /*19920*/  SYNCS.ARRIVE.TRANS64.RED.A1T0 RZ, [UR6], RZ ;  /* 0x000000ffffff79a7 */ /* 0x000fe20008100406 */
        /* <DEDUP_REMOVED lines=16> */
.L_x_4956:
        /* <DEDUP_REMOVED lines=99> */
.L_x_4976:
[----:B------:R-:W-:Y:S01]  /*1a060*/  ULEA UR5, UR38, UR39, 0x3 ;  /* 0x0000002726057291 */ /* 0x000fe2000f8e183f */
[----:B------:R-:W-:-:S05]  /*1a070*/  IMAD.U32 R4, RZ, RZ, UR61 ;  /* 0x0000003dff047e24 */ /* 0x000fca000f8e00ff */
[----:B------:R-:W-:-:S04]  /*1a080*/  SHF.L.U32 R4, R4, 0x1f, RZ ;  /* 0x0000001f04047819 */ /* 0x000fc800000006ff */
[----:B------:R0:W1:Y:S01]  /*1a090*/  SYNCS.PHASECHK.TRANS64.TRYWAIT P1, [UR5+0x30850], R4 ;  /* 0x03085004ff0075a7 */ /* 0x0000620008020145 */
[----:B------:R-:W-:Y:S05]  /*1a0a0*/  @!P0 BRA `(.L_x_4977) ;  /* 0x0000000000048947 */ /* 0x000fea0003800000 */
[----:B------:R-:W-:Y:S01]  /*1a0b0*/  BPT.TRAP 0x1 ;  /* 0x000000040000795c */ /* 0x000fe20000300000 */
.L_x_4977:
[----:B-1----:R-:W-:Y:S05]  /*1a0c0*/  @P1 BRA `(.L_x_4978) ;  /* 0x0000000000081947 */ /* 0x002fea0003800000 */
[----:B------:R-:W1:Y:S02]  /*1a0d0*/  SYNCS.PHASECHK.TRANS64.TRYWAIT P1, [UR5+0x30850], R4 ;  /* 0x03085004ff0075a7 */ /* 0x000e640008020145 */
[----:B-1----:R-:W-:Y:S05]  /*1a0e0*/  @!P1 BRA `(.L_x_4979) ;  /* 0x000000d400349947 */ /* 0x002fea0003800000 */
.L_x_4978:
[----:B------:R-:W-:Y:S01]  /*1a0f0*/  UIADD3 UR39, UR39, 0x400, URZ ;  /* 0x0000040027277890 */ /* 0x000fe2000fffe03f */
[----:B------:R-:W-:Y:S01]  /*1a100*/  WARPGROUP.ARRIVE ;  /* 0x00000000000079c5 */ /* 0x000fe20000000000 */
[----:B------:R-:W-:Y:S01]  /*1a110*/  UMOV UR7, 0x40000040 ;  /* 0x4000004000077882 */ /* 0x000fe20000000000 */
[----:B-1----:R-:W0:Y:S01]  /*1a120*/  SHFL.BFLY PT, R5, R6, 0x2, 0x1f ;  /* 0x0c401f0006057f89 */ /* 0x002e2200000e0000 */
[----:B------:R-:W-:Y:S01]  /*1a130*/  USHF.R.U32.HI UR39, URZ, 0x4, UR39 ;  /* 0x000000043f277899 */ /* 0x000fe20008011627 */
[----:B------:R-:W-:Y:S02]  /*1a140*/  IMAD.MOV.U32 R9, RZ, RZ, RZ ;  /* 0x000000ffff097224 */ /* 0x000fe400078e00ff */
[----:B------:R-:W1:Y:S01]  /*1a150*/  SHFL.BFLY PT, R8, R3, 0x2, 0x1f ;  /* 0x0c401f0003087f89 */ /* 0x000e6200000e0000 */
[----:B------:R-:W-:-:S04]  /*1a160*/  ULOP3.LUT UR39, UR39, 0x3fff, URZ, 0xc0, !UPT ;  /* 0x00003fff27277892 */ /* 0x000fc8000f8ec03f */
[----:B------:R-:W-:-:S04]  /*1a170*/  ULOP3.LUT UR4, UR39, 0x3000000, URZ, 0xfc, !UPT ;  /* 0x0300000027047892 */ /* 0x000fc8000f8efc3f */
[----:B------:R-:W-:-:S07]  /*1a180*/  UIMAD UR4, UR38, 0x900, UR4 ;  /* 0x00000900260478a4 */ /* 0x000fce000f8e0204 */
[----:B------:R-:W-:Y:S02]  /*1a190*/  UMOV UR6, UR4 ;  /* 0x0000000400067c82 */ /* 0x000fe40008000000 */
[----:B------:R-:W-:Y:S01]  /*1a1a0*/  HGMMA.64x192x16.F32.BF16 R24, R188, gdesc[UR4].tnspB, R24, gsb0 ;  /* 0x42e00004bc187df0 */ /* 0x000fe20008001818 */
[----:B------:R-:W-:Y:S01]  /*1a1b0*/  UIADD3 UR6, UR4, 0x80, URZ ;  /* 0x0000008004067890 */ /* 0x000fe2000fffe03f */
[----:B0-----:R-:W-:Y:S01]  /*1a1c0*/  FADD.FTZ R4, R5, R6 ;  /* 0x0000000605047221 */ /* 0x001fe20000010000 */
[----:B------:R-:W-:Y:S01]  /*1a1d0*/  UMOV UR7, 0x40000040 ;  /* 0x4000004000077882 */ /* 0x000fe20000000000 */
[----:B-1----:R-:W-:-:S03]  /*1a1e0*/  FADD.FTZ R8, R8, R3 ;  /* 0x0000000308087221 */ /* 0x002fc60000010000 */
[----:B------:R-:W0:Y:S01]  /*1a1f0*/  SHFL.BFLY PT, R5, R4, 0x1, 0x1f ;  /* 0x0c201f0004057f89 */ /* 0x000e2200000e0000 */
[----:B------:R-:W-:-:S03]  /*1a200*/  IMAD.MOV.U32 R3, RZ, RZ, -0x800000 ;  /* 0xff800000ff037424 */ /* 0x000fc600078e00ff */
[----:B------:R-:W1:Y:S01]  /*1a210*/  SHFL.BFLY PT, R7, R8, 0x1, 0x1f ;  /* 0x0c201f0008077f89 */ /* 0x000e6200000e0000 */
[----:B0-----:R-:W-:Y:S01]  /*1a220*/  FADD.FTZ R12, R4, R5 ;  /* 0x00000005040c7221 */ /* 0x001fe20000010000 */
[----:B------:R-:W-:Y:S02]  /*1a230*/  IMAD.MOV.U32 R5, RZ, RZ, RZ ;  /* 0x000000ffff057224 */ /* 0x000fe400078e00ff */
[----:B------:R-:W-:Y:S02]  /*1a240*/  IMAD.MOV.U32 R4, RZ, RZ, -0x800000 ;  /* 0xff800000ff047424 */ /* 0x000fe400078e00ff */
[----:B-1----:R-:W-:Y:S01]  /*1a250*/  FADD.FTZ R13, R8, R7 ;  /* 0x00000007080d7221 */ /* 0x002fe20000010000 */
[----:B------:R-:W-:Y:S01]  /*1a260*/  FSETP.NE.FTZ.AND P1, PT, R12, RZ, PT ;  /* 0x000000ff0c00720b */ /* 0x000fe20003f35000 */
[----:B------:R-:W-:Y:S02]  /*1a270*/  IMAD.U32 R7, RZ, RZ, UR10 ;  /* 0x0000000aff077e24 */ /* 0x000fe4000f8e00ff */
[----:B------:R-:W-:Y:S01]  /*1a280*/  IMAD.U32 R8, RZ, RZ, UR10 ;  /* 0x0000000aff087e24 */ /* 0x000fe2000f8e00ff */
        /* <DEDUP_REMOVED lines=38> */
.L_x_4980:
[----:B------:R-:W-:Y:S01]  /*1a4f0*/  R2UR UR6, R19 ;  /* 0x00000000130672ca */ /* 0x000fe200000e0000 */
[----:B------:R-:W-:Y:S01]  /*1a500*/  UIADD3 UR4, UR5, 0x30860, URZ ;  /* 0x0003086005047890 */ /* 0x000fe2000fffe03f */
        /* <DEDUP_REMOVED lines=11> */
[----:B------:R-:W-:Y:S01]  /*1a5c0*/  UPRMT UR4, UR6, 0x654, UR4 ;  /* 0x0000065406047896 */ /* 0x000fe20008000004 */
        /* <DEDUP_REMOVED lines=45> */
[----:B------:R-:W-:Y:S01]  /*1a8a0*/  FMUL.FTZ R27, R27, R5 ;  /* 0x000000051b1b7220 */ /* 0x000fe20000410000 */
[----:B------:R-:W-:-:S02]  /*1a8b0*/  IMAD.U32 R228, RZ, RZ, UR7 ;  /* 0x00000007ffe47e24 */ /* 0x000fc4000f8e00ff */
        /* <DEDUP_REMOVED lines=48> */
.L_x_4850:
[----:B------:R-:W1:Y:S08]  /*1abc0*/  S2UR UR4, SR_CgaCtaId ;  /* 0x00000000000479c3 */ /* 0x000e700000008800 */
[----:B------:R-:W-:Y:S06]  /*1abd0*/  BAR.SYNC.DEFER_BLOCKING 0x5, 0x180 ;  /* 0x0146000000007b1d */ /* 0x000fec0000010000 */
[----:B------:R-:W-:Y:S01]  /*1abe0*/  UMOV UR39, 0x400 ;  /* 0x0000040000277882 */ /* 0x000fe20000000000 */
[----:B------:R-:W-:Y:S01]  /*1abf0*/  BSSY B0, `(.L_x_4981) ;  /* 0x00003a0000007945 */ /* 0x000fe20003800000 */
[----:B-1----:R-:W-:-:S02]  /*1ac00*/  ULEA UR39, UR4, UR39, 0x18 ;  /* 0x0000002704277291 */ /* 0x002fc4000f8ec03f */
[----:B------:R-:W-:-:S07]  /*1ac10*/  IMAD.U32 R19, RZ, RZ, UR4 ;  /* 0x00000004ff137e24 */ /* 0x000fce000f8e00ff */
[----:B------:R-:W1:Y:S02]  /*1ac20*/  LDS.128 R8, [UR39+0x308d0] ;  /* 0x0308d027ff087984 */ /* 0x000e640008000c00 */
[----:B-1----:R-:W-:Y:S02]  /*1ac30*/  R2UR UR4, R9 ;  /* 0x00000000090472ca */ /* 0x002fe400000e0000 */
[----:B------:R-:W-:Y:S01]  /*1ac40*/  R2UR UR40, R11 ;  /* 0x000000000b2872ca */ /* 0x000fe200000e0000 */
[----:B------:R-:W-:Y:S06]  /*1ac50*/  BAR.ARV 0x4, 0x180 ;  /* 0x0106000000007b1d */ /* 0x000fec0000002000 */
[----:B------:R-:W-:Y:S08]  /*1ac60*/  @P0 BRA `(.L_x_4982) ;  /* 0x0000002c001c0947 */ /* 0x000ff00003800000 */
[----:B------:R-:W2:Y:S01]  /*1ac70*/  LDL R0, [R1+0x2ec] ;  /* 0x0002ec0001007983 */ /* 0x000ea20000100800 */
[----:B------:R-:W1:Y:S01]  /*1ac80*/  S2UR UR5, SR_SWINHI ;  /* 0x00000000000579c3 */ /* 0x000e620000002f00 */
[----:B------:R-:W-:-:S07]  /*1ac90*/  R2UR UR8, R23 ;  /* 0x00000000170872ca */ /* 0x000fce00000e0000 */
[----:B------:R-:W4:Y:S01]  /*1aca0*/  LDC.64 R142, c[0x0][0xc00] ;  /* 0x00030000ff8e7b82 */ /* 0x000f220000000a00 */
[----:B------:R-:W-:Y:S01]  /*1acb0*/  UMOV UR6, UR39 ;  /* 0x0000002700067c82 */ /* 0x000fe20008000000 */
[----:B-1----:R-:W-:Y:S01]  /*1acc0*/  UMOV UR7, UR5 ;  /* 0x0000000500077c82 */ /* 0x002fe20008000000 */
[----:B------:R-:W-:Y:S02]  /*1acd0*/  IMAD.U32 R8, RZ, RZ, UR6 ;  /* 0x00000006ff087e24 */ /* 0x000fe4000f8e00ff */
[----:B------:R-:W-:-:S03]  /*1ace0*/  IMAD.U32 R9, RZ, RZ, UR7 ;  /* 0x00000007ff097e24 */ /* 0x000fc6000f8e00ff */
[----:B------:R-:W-:Y:S01]  /*1acf0*/  BAR.SYNC.DEFER_BLOCKING 0x1, 0x100 ;  /* 0x0044000000007b1d */ /* 0x000fe20000010000 */
[----:B--2---:R-:W-:-:S03]  /*1ad00*/  IMAD.WIDE R12, R0, 0x2, R8 ;  /* 0x00000002000c7825 */ /* 0x004fc600078e0208 */
        /* <DEDUP_REMOVED lines=14> */
[C---:B---3--:R-:W-:Y:S01]  /*1adf0*/  IADD3 R14, P5, R12.reuse, 0x4000, RZ ;  /* 0x000040000c0e7810 */ /* 0x048fe20007fbe0ff */
        /* <DEDUP_REMOVED lines=12> */
[----:B------:R-:W-:Y:S02]  /*1aec0*/  LOP3.LUT R15, R86, 0x380, RZ, 0xc0, !PT ;  /* 0x00000380560f7812 */ /* 0x000fe400078ec0ff */
[----:B------:R-:W-:Y:S02]  /*1aed0*/  SHF.R.U64 R17, R17, 0x3, RZ ;  /* 0x0000000311117819 */ /* 0x000fe400000012ff */
[----:B------:R-:W-:Y:S02]  /*1aee0*/  SHF.R.U64 R11, R11, 0x3, RZ ;  /* 0x000000030b0b7819 */ /* 0x000fe400000012ff */
[----:B------:R-:W-:Y:S02]  /*1aef0*/  SHF.R.U64 R15, R15, 0x3, RZ ;  /* 0x000000030f0f7819 */ /* 0x000fe400000012ff */
[----:B------:R-:W-:Y:S02]  /*1af00*/  LOP3.LUT R84, R17, R84, RZ, 0x3c, !PT ;  /* 0x0000005411547212 */ /* 0x000fe400078e3cff */
[----:B------:R-:W-:-:S02]  /*1af10*/  LOP3.LUT R88, R11, R88, RZ, 0x3c, !PT ;  /* 0x000000580b587212 */ /* 0x000fc400078e3cff */
[----:B------:R-:W-:Y:S02]  /*1af20*/  LOP3.LUT R17, R72, 0x380, RZ, 0xc0, !PT ;  /* 0x0000038048117812 */ /* 0x000fe400078ec0ff */
[----:B------:R-:W-:Y:S02]  /*1af30*/  LOP3.LUT R86, R15, R86, RZ, 0x3c, !PT ;  /* 0x000000560f567212 */ /* 0x000fe400078e3cff */
[----:B------:R-:W-:Y:S02]  /*1af40*/  LOP3.LUT R11, R14, 0x380, RZ, 0xc0, !PT ;  /* 0x000003800e0b7812 */ /* 0x000fe400078ec0ff */
[----:B------:R-:W-:Y:S02]  /*1af50*/  LOP3.LUT R15, R18, 0x380, RZ, 0xc0, !PT ;  /* 0x00000380120f7812 */ /* 0x000fe400078ec0ff */
[----:B------:R-:W-:Y:S02]  /*1af60*/  SHF.R.U64 R17, R17, 0x3, RZ ;  /* 0x0000000311117819 */ /* 0x000fe400000012ff */
[----:B------:R-:W-:-:S02]  /*1af70*/  SHF.R.U64 R11, R11, 0x3, RZ ;  /* 0x000000030b0b7819 */ /* 0x000fc400000012ff */
[----:B------:R-:W-:Y:S02]  /*1af80*/  SHF.R.U64 R15, R15, 0x3, RZ ;  /* 0x000000030f0f7819 */ /* 0x000fe400000012ff */
[----:B------:R-:W-:Y:S02]  /*1af90*/  LOP3.LUT R92, R17, R72, RZ, 0x3c, !PT ;  /* 0x00000048115c7212 */ /* 0x000fe400078e3cff */
[----:B------:R-:W-:Y:S02]  /*1afa0*/  LOP3.LUT R90, R103, 0x380, RZ, 0xc0, !PT ;  /* 0x00000380675a7812 */ /* 0x000fe400078ec0ff */
[----:B------:R-:W-:Y:S02]  /*1afb0*/  LOP3.LUT R72, R11, R14, RZ, 0x3c, !PT ;  /* 0x0000000e0b487212 */ /* 0x000fe400078e3cff */
[----:B------:R-:W-:Y:S02]  /*1afc0*/  LOP3.LUT R94, R15, R18, RZ, 0x3c, !PT ;  /* 0x000000120f5e7212 */ /* 0x000fe400078e3cff */
[----:B------:R-:W-:-:S02]  /*1afd0*/  LOP3.LUT R11, R0, 0x380, RZ, 0xc0, !PT ;  /* 0x00000380000b7812 */ /* 0x000fc400078ec0ff */
[----:B------:R-:W-:Y:S02]  /*1afe0*/  LOP3.LUT R18, R5, 0x380, RZ, 0xc0, !PT ;  /* 0x0000038005127812 */ /* 0x000fe400078ec0ff */
[----:B------:R-:W-:Y:S02]  /*1aff0*/  LOP3.LUT R17, R2, 0x380, RZ, 0xc0, !PT ;  /* 0x0000038002117812 */ /* 0x000fe400078ec0ff */
[----:B------:R-:W-:Y:S02]  /*1b000*/  LOP3.LUT R74, R141, 0x380, RZ, 0xc0, !PT ;  /* 0x000003808d4a7812 */ /* 0x000fe400078ec0ff */
[----:B------:R-:W-:Y:S02]  /*1b010*/  SHF.R.U64 R90, R90, 0x3, RZ ;  /* 0x000000035a5a7819 */ /* 0x000fe400000012ff */
[----:B------:R-:W-:Y:S02]  /*1b020*/  SHF.R.U64 R11, R11, 0x3, RZ ;  /* 0x000000030b0b7819 */ /* 0x000fe400000012ff */
[----:B------:R-:W-:-:S02]  /*1b030*/  SHF.R.U64 R18, R18, 0x3, RZ ;  /* 0x0000000312127819 */ /* 0x000fc400000012ff */
[----:B------:R-:W-:Y:S02]  /*1b040*/  SHF.R.U64 R17, R17, 0x3, RZ ;  /* 0x0000000311117819 */ /* 0x000fe400000012ff */
[----:B------:R-:W-:Y:S02]  /*1b050*/  SHF.R.U64 R74, R74, 0x3, RZ ;  /* 0x000000034a4a7819 */ /* 0x000fe400000012ff */
[----:B------:R-:W-:Y:S02]  /*1b060*/  LOP3.LUT R90, R90, R103, RZ, 0x3c, !PT ;  /* 0x000000675a5a7212 */ /* 0x000fe400078e3cff */
[----:B------:R-:W-:Y:S02]  /*1b070*/  MOV R103, R12 ;  /* 0x0000000c00677202 */ /* 0x000fe40000000f00 */
[----:B------:R-:W-:Y:S02]  /*1b080*/  LOP3.LUT R96, R11, R0, RZ, 0x3c, !PT ;  /* 0x000000000b607212 */ /* 0x000fe400078e3cff */
[----:B------:R-:W-:-:S02]  /*1b090*/  F2FP.BF16.F32.PACK_AB R12, R25, R24 ;  /* 0x00000018190c723e */ /* 0x000fc400000010ff */
[----:B------:R-:W-:Y:S02]  /*1b0a0*/  F2FP.BF16.F32.PACK_AB R13, R27, R26 ;  /* 0x0000001a1b0d723e */ /* 0x000fe400000010ff */
[----:B------:R-:W-:Y:S02]  /*1b0b0*/  F2FP.BF16.F32.PACK_AB R14, R29, R28 ;  /* 0x0000001c1d0e723e */ /* 0x000fe400000010ff */
[----:B------:R-:W-:Y:S02]  /*1b0c0*/  F2FP.BF16.F32.PACK_AB R15, R31, R30 ;  /* 0x0000001e1f0f723e */ /* 0x000fe400000010ff */
[----:B------:R-:W-:Y:S02]  /*1b0d0*/  LOP3.LUT R100, R18, R5, RZ, 0x3c, !PT ;  /* 0x0000000512647212 */ /* 0x000fe400078e3cff */
[----:B------:R-:W-:Y:S01]  /*1b0e0*/  LOP3.LUT R98, R17, R2, RZ, 0x3c, !PT ;  /* 0x0000000211627212 */ /* 0x000fe200078e3cff */
[----:B------:R1:W-:Y:S01]  /*1b0f0*/  STSM.16.M88.4 [R103], R12 ;  /* 0x0000000c67007844 */ /* 0x0003e20000000200 */
[----:B------:R-:W-:-:S02]  /*1b100*/  LOP3.LUT R74, R74, R141, RZ, 0x3c, !PT ;  /* 0x0000008d4a4a7212 */ /* 0x000fc400078e3cff */
[----:B------:R-:W-:Y:S01]  /*1b110*/  MOV R5, R84 ;  /* 0x0000005400057202 */ /* 0x000fe20000000f00 */
[----:B------:R-:W2:Y:S01]  /*1b120*/  LDC.64 R140, c[0x0][0xc00] ;  /* 0x00030000ff8c7b82 */ /* 0x000ea20000000a00 */
        /* <DEDUP_REMOVED lines=9> */
[----:B------:R-:W-:Y:S01]  /*1b1c0*/  MOV R102, R94 ;  /* 0x0000005e00667202 */ /* 0x000fe20000000f00 */
[----:B------:R3:W-:Y:S01]  /*1b1d0*/  STSM.16.M88.4 [R96], R84 ;  /* 0x0000005460007844 */ /* 0x0007e20000000200 */
[----:B------:R-:W-:-:S02]  /*1b1e0*/  MOV R100, R100 ;  /* 0x0000006400647202 */ /* 0x000fc40000000f00 */
[----:B------:R-:W-:Y:S02]  /*1b1f0*/  F2FP.BF16.F32.PACK_AB R88, R41, R40 ;  /* 0x000000282958723e */ /* 0x000fe400000010ff */
        /* <DEDUP_REMOVED lines=12> */
[----:B-1----:R-:W-:Y:S02]  /*1b2c0*/  F2FP.BF16.F32.PACK_AB R12, R57, R56 ;  /* 0x00000038390c723e */ /* 0x002fe400000010ff */
[----:B------:R-:W-:-:S02]  /*1b2d0*/  F2FP.BF16.F32.PACK_AB R13, R59, R58 ;  /* 0x0000003a3b0d723e */ /* 0x000fc400000010ff */
[----:B------:R-:W-:Y:S02]  /*1b2e0*/  F2FP.BF16.F32.PACK_AB R14, R61, R60 ;  /* 0x0000003c3d0e723e */ /* 0x000fe400000010ff */
[----:B------:R-:W-:Y:S02]  /*1b2f0*/  F2FP.BF16.F32.PACK_AB R15, R63, R62 ;  /* 0x0000003e3f0f723e */ /* 0x000fe400000010ff */
[----:B------:R-:W-:Y:S02]  /*1b300*/  F2FP.BF16.F32.PACK_AB R72, R65, R64 ;  /* 0x000000404148723e */ /* 0x000fe400000010ff */
[----:B------:R-:W-:Y:S01]  /*1b310*/  F2FP.BF16.F32.PACK_AB R73, R67, R66 ;  /* 0x000000424349723e */ /* 0x000fe200000010ff */
[----:B------:R-:W-:Y:S01]  /*1b320*/  STSM.16.M88.4 [R101], R12 ;  /* 0x0000000c65007844 */ /* 0x000fe20000000200 */
[----:B------:R-:W-:Y:S02]  /*1b330*/  F2FP.BF16.F32.PACK_AB R74, R69, R68 ;  /* 0x00000044454a723e */ /* 0x000fe400000010ff */
[----:B------:R-:W-:-:S02]  /*1b340*/  F2FP.BF16.F32.PACK_AB R75, R71, R70 ;  /* 0x00000046474b723e */ /* 0x000fc400000010ff */
[----:B---3--:R-:W-:Y:S02]  /*1b350*/  F2FP.BF16.F32.PACK_AB R84, R7, R6 ;  /* 0x000000060754723e */ /* 0x008fe400000010ff */
[----:B------:R-:W-:Y:S01]  /*1b360*/  F2FP.BF16.F32.PACK_AB R85, R129, R128 ;  /* 0x000000808155723e */ /* 0x000fe200000010ff */
[----:B------:R1:W-:Y:S01]  /*1b370*/  STSM.16.M88.4 [R102], R72 ;  /* 0x0000004866007844 */ /* 0x0003e20000000200 */
[----:B------:R-:W-:Y:S02]  /*1b380*/  F2FP.BF16.F32.PACK_AB R86, R77, R76 ;  /* 0x0000004c4d56723e */ /* 0x000fe400000010ff */
[----:B------:R-:W-:Y:S02]  /*1b390*/  F2FP.BF16.F32.PACK_AB R87, R79, R78 ;  /* 0x0000004e4f57723e */ /* 0x000fe400000010ff */
[----:B0-----:R-:W-:Y:S02]  /*1b3a0*/  F2FP.BF16.F32.PACK_AB R88, R81, R80 ;  /* 0x000000505158723e */ /* 0x001fe400000010ff */
[----:B------:R-:W-:Y:S01]  /*1b3b0*/  F2FP.BF16.F32.PACK_AB R89, R83, R82 ;  /* 0x000000525359723e */ /* 0x000fe200000010ff */
[----:B------:R0:W-:Y:S01]  /*1b3c0*/  STSM.16.M88.4 [R18], R84 ;  /* 0x0000005412007844 */ /* 0x0001e20000000200 */
[----:B------:R-:W-:-:S02]  /*1b3d0*/  F2FP.BF16.F32.PACK_AB R90, R21, R20 ;  /* 0x00000014155a723e */ /* 0x000fc400000010ff */
[----:B------:R-:W-:Y:S02]  /*1b3e0*/  F2FP.BF16.F32.PACK_AB R91, R131, R130 ;  /* 0x00000082835b723e */ /* 0x000fe400000010ff */
[----:B----4-:R-:W-:Y:S02]  /*1b3f0*/  F2FP.BF16.F32.PACK_AB R92, R121, R120 ;  /* 0x00000078795c723e */ /* 0x010fe400000010ff */
[----:B------:R-:W-:Y:S01]  /*1b400*/  F2FP.BF16.F32.PACK_AB R93, R133, R132 ;  /* 0x00000084855d723e */ /* 0x000fe200000010ff */
[----:B------:R-:W-:Y:S01]  /*1b410*/  STSM.16.M88.4 [R17], R88 ;  /* 0x0000005811007844 */ /* 0x000fe20000000200 */
[----:B------:R-:W-:Y:S01]  /*1b420*/  F2FP.BF16.F32.PACK_AB R94, R123, R122 ;  /* 0x0000007a7b5e723e */ /* 0x000fe200000010ff */
[----:B-1----:R-:W-:Y:S01]  /*1b430*/  IMAD.WIDE R72, R202, 0x4, R142 ;  /* 0x00000004ca487825 */ /* 0x002fe200078e028e */
[----:B------:R-:W-:Y:S02]  /*1b440*/  F2FP.BF16.F32.PACK_AB R95, R135, R134 ;  /* 0x00000086875f723e */ /* 0x000fe400000010ff */
[----:B------:R-:W-:-:S02]  /*1b450*/  F2FP.BF16.F32.PACK_AB R96, R125, R124 ;  /* 0x0000007c7d60723e */ /* 0x000fc400000010ff */
[----:B------:R-:W-:Y:S01]  /*1b460*/  F2FP.BF16.F32.PACK_AB R97, R137, R136 ;  /* 0x000000888961723e */ /* 0x000fe200000010ff */
[----:B------:R1:W-:Y:S01]  /*1b470*/  STSM.16.M88.4 [R0], R92 ;  /* 0x0000005c00007844 */ /* 0x0003e20000000200 */
[----:B------:R-:W-:Y:S01]  /*1b480*/  F2FP.BF16.F32.PACK_AB R98, R127, R126 ;  /* 0x0000007e7f62723e */ /* 0x000fe200000010ff */
[----:B------:R-:W-:Y:S01]  /*1b490*/  ULDC UR5, c[0x0][0xa88] ;  /* 0x0002a20000057ab9 */ /* 0x000fe20000000800 */
[----:B------:R-:W-:Y:S01]  /*1b4a0*/  F2FP.BF16.F32.PACK_AB R99, R139, R138 ;  /* 0x0000008a8b63723e */ /* 0x000fe200000010ff */
[----:B0-----:R-:W0:Y:S01]  /*1b4b0*/  LDC.64 R84, c[0x0][0xba8] ;  /* 0x0002ea00ff547b82 */ /* 0x001e220000000a00 */
[----:B------:R-:W-:Y:S02]  /*1b4c0*/  F2FP.BF16.F32.PACK_AB R100, R105, R104 ;  /* 0x000000686964723e */ /* 0x000fe400000010ff */
[----:B------:R-:W-:Y:S01]  /*1b4d0*/  F2FP.BF16.F32.PACK_AB R101, R107, R106 ;  /* 0x0000006a6b65723e */ /* 0x000fe200000010ff */
[----:B------:R3:W-:Y:S01]  /*1b4e0*/  STSM.16.M88.4 [R11], R96 ;  /* 0x000000600b007844 */ /* 0x0007e20000000200 */
[----:B------:R-:W-:-:S02]  /*1b4f0*/  F2FP.BF16.F32.PACK_AB R102, R109, R108 ;  /* 0x0000006c6d66723e */ /* 0x000fc400000010ff */
[----:B------:R-:W-:Y:S02]  /*1b500*/  F2FP.BF16.F32.PACK_AB R103, R111, R110 ;  /* 0x0000006e6f67723e */ /* 0x000fe400000010ff */
[----:B------:R-:W-:Y:S02]  /*1b510*/  F2FP.BF16.F32.PACK_AB R12, R113, R112 ;  /* 0x00000070710c723e */ /* 0x000fe400000010ff */
[----:B------:R-:W-:Y:S01]  /*1b520*/  F2FP.BF16.F32.PACK_AB R13, R115, R114 ;  /* 0x00000072730d723e */ /* 0x000fe200000010ff */
[----:B------:R4:W-:Y:S01]  /*1b530*/  STSM.16.M88.4 [R5], R100 ;  /* 0x0000006405007844 */ /* 0x0009e20000000200 */
[----:B------:R-:W-:Y:S01]  /*1b540*/  F2FP.BF16.F32.PACK_AB R14, R117, R116 ;  /* 0x00000074750e723e */ /* 0x000fe200000010ff */
[----:B-1----:R-:W-:Y:S01]  /*1b550*/  IMAD.MOV.U32 R0, RZ, RZ, RZ ;  /* 0x000000ffff007224 */ /* 0x002fe200078e00ff */
[----:B------:R-:W-:Y:S02]  /*1b560*/  F2FP.BF16.F32.PACK_AB R15, R119, R118 ;  /* 0x00000076770f723e */ /* 0x000fe400000010ff */
[----:B--2---:R-:W-:-:S03]  /*1b570*/  ISETP.NE.U32.AND P0, PT, R140, RZ, PT ;  /* 0x000000ff8c00720c */ /* 0x004fc60003f05070 */
[----:B------:R1:W-:Y:S01]  /*1b580*/  STSM.16.M88.4 [R2], R12 ;  /* 0x0000000c02007844 */ /* 0x0003e20000000200 */
[----:B------:R-:W-:Y:S01]  /*1b590*/  ISETP.NE.AND.EX P0, PT, R141, RZ, PT, P0 ;  /* 0x000000ff8d00720c */ /* 0x000fe20003f05300 */
[----:B---3--:R-:W2:Y:S08]  /*1b5a0*/  LDC R11, c[0x0][0xbe8] ;  /* 0x0002fa00ff0b7b82 */ /* 0x008eb00000000800 */
[----:B------:R-:W-:Y:S08]  /*1b5b0*/  BAR.SYNC.DEFER_BLOCKING 0x1, 0x100 ;  /* 0x0044000000007b1d */ /* 0x000ff00000010000 */
[----:B----4-:R-:W3:Y:S08]  /*1b5c0*/  LDC R5, c[0x0][0xad4] ;  /* 0x0002b500ff057b82 */ /* 0x010ef00000000800 */
[----:B-1----:R-:W1:Y:S01]  /*1b5d0*/  LDC.64 R12, c[0x0][0xc08] ;  /* 0x00030200ff0c7b82 */ /* 0x002e620000000a00 */
[----:B------:R-:W4:Y:S01]  /*1b5e0*/  @P0 LDG.E R0, desc[UR36][R72.64] ;  /* 0x0000002448000981 */ /* 0x000f22000c1e1900 */
[----:B------:R-:W-:Y:S01]  /*1b5f0*/  ISETP.NE.AND P2, PT, R200, RZ, PT ;  /* 0x000000ffc800720c */ /* 0x000fe20003f45270 */
[----:B------:R-:W-:-:S02]  /*1b600*/  IMAD.MOV.U32 R86, RZ, RZ, 0x9b8 ;  /* 0x000009b8ff567424 */ /* 0x000fc400078e00ff */
[----:B------:R-:W-:Y:S01]  /*1b610*/  IMAD.U32 R18, RZ, RZ, UR5 ;  /* 0x00000005ff127e24 */ /* 0x000fe2000f8e00ff */
[----:B-1----:R-:W-:-:S04]  /*1b620*/  ISETP.NE.U32.AND P1, PT, R12, RZ, PT ;  /* 0x000000ff0c00720c */ /* 0x002fc80003f25070 */
[----:B------:R-:W-:-:S13]  /*1b630*/  ISETP.NE.AND.EX P1, PT, R13, RZ, PT, P1 ;  /* 0x000000ff0d00720c */ /* 0x000fda0003f25310 */
[----:B------:R-:W1:Y:S01]  /*1b640*/  @P1 LDC.64 R12, c[0x0][0xc08] ;  /* 0x00030200ff0c1b82 */ /* 0x000e620000000a00 */
[----:B---3--:R-:W-:-:S04]  /*1b650*/  SEL R5, R200, R5, P2 ;  /* 0x00000005c8057207 */ /* 0x008fc80001000000 */
[----:B------:R-:W-:Y:S02]  /*1b660*/  ISETP.GT.AND P3, PT, R5, 0x1, PT ;  /* 0x000000010500780c */ /* 0x000fe40003f64270 */
[----:B--2---:R-:W-:Y:S02]  /*1b670*/  ISETP.NE.AND P4, PT, R11, 0x1, PT ;  /* 0x000000010b00780c */ /* 0x004fe40003f85270 */
[----:B------:R-:W-:-:S04]  /*1b680*/  SEL R86, R86, 0x978, P3 ;  /* 0x0000097856567807 */ /* 0x000fc80001800000 */
[----:B------:R-:W2:Y:S01]  /*1b690*/  LDC.64 R14, c[0x0][R86+0x218] ;  /* 0x00008600560e7b82 */ /* 0x000ea20000000a00 */
[----:B-1----:R-:W-:Y:S01]  /*1b6a0*/  @P1 IMAD.WIDE R12, R202, 0x4, R12 ;  /* 0x00000004ca0c1825 */ /* 0x002fe200078e020c */
[----:B------:R-:W-:-:S06]  /*1b6b0*/  ISETP.NE.U32.AND P2, PT, R140, RZ, PT ;  /* 0x000000ff8c00720c */ /* 0x000fcc0003f45070 */
[----:B------:R-:W1:Y:S01]  /*1b6c0*/  @P4 LDC R91, c[0x0][0xbec] ;  /* 0x0002fb00ff5b4b82 */ /* 0x000e620000000800 */
[----:B------:R3:W5:Y:S01]  /*1b6d0*/  @P1 LDG.E R18, desc[UR36][R12.64] ;  /* 0x000000240c121981 */ /* 0x000762000c1e1900 */
[----:B------:R-:W-:Y:S01]  /*1b6e0*/  ISETP.NE.AND.EX P2, PT, R141, RZ, PT, P2 ;  /* 0x000000ff8d00720c */ /* 0x000fe20003f45320 */
[----:B------:R-:W-:Y:S01]  /*1b6f0*/  VIADD R88, R192, UR8 ;  /* 0x00000008c0587c36 */ /* 0x000fe20008000000 */
[----:B------:R-:W-:-:S04]  /*1b700*/  SHF.R.S32.HI R2, RZ, 0x1f, R202 ;  /* 0x0000001fff027819 */ /* 0x000fc800000114ca */
[----:B------:R-:W1:Y:S01]  /*1b710*/  @P4 LDC R93, c[0x0][0xbf0] ;  /* 0x0002fc00ff5d4b82 */ /* 0x000e620000000800 */
[----:B------:R-:W-:Y:S02]  /*1b720*/  SEL R202, R202, RZ, !P2 ;  /* 0x000000ffcaca7207 */ /* 0x000fe40005000000 */
[----:B------:R-:W-:Y:S01]  /*1b730*/  SEL R5, R2, RZ, !P2 ;  /* 0x000000ff02057207 */ /* 0x000fe20005000000 */
[-C--:B--2---:R-:W-:Y:S02]  /*1b740*/  IMAD R17, R15, R194.reuse, RZ ;  /* 0x000000c20f117224 */ /* 0x084fe400078e02ff */
[----:B------:R-:W-:Y:S02]  /*1b750*/  IMAD.WIDE.U32 R14, R14, R194, RZ ;  /* 0x000000c20e0e7225 */ /* 0x000fe400078e00ff */
[----:B---3--:R2:W3:Y:S02]  /*1b760*/  LDC.64 R12, c[0x0][R86+0x220] ;  /* 0x00008800560c7b82 */ /* 0x0084e40000000a00 */
[----:B------:R-:W-:-:S06]  /*1b770*/  IMAD.IADD R15, R15, 0x1, R17 ;  /* 0x000000010f0f7824 */ /* 0x000fcc00078e0211 */
[----:B------:R2:W1:Y:S08]  /*1b780*/  LDC.64 R74, c[0x0][R86+0x228] ;  /* 0x00008a00564a7b82 */ /* 0x0004700000000a00 */
[----:B--2---:R-:W2:Y:S01]  /*1b790*/  LDC.64 R86, c[0x0][R86+0x210] ;  /* 0x0000840056567b82 */ /* 0x004ea20000000a00 */
[----:B---3--:R-:W-:-:S07]  /*1b7a0*/  IMAD R2, R13, R202, RZ ;  /* 0x000000ca0d027224 */ /* 0x008fce00078e02ff */
[----:B0-----:R-:W0:Y:S01]  /*1b7b0*/  @!P3 LDC R84, c[0x0][0xb50] ;  /* 0x0002d400ff54bb82 */ /* 0x001e220000000800 */
[C---:B------:R-:W-:Y:S01]  /*1b7c0*/  IMAD R89, R12.reuse, R5, R2 ;  /* 0x000000050c597224 */ /* 0x040fe200078e0202 */
[----:B------:R-:W-:Y:S01]  /*1b7d0*/  SEL R5, R205, RZ, P3 ;  /* 0x000000ffcd057207 */ /* 0x000fe20001800000 */
[----:B------:R-:W-:-:S05]  /*1b7e0*/  IMAD.WIDE.U32 R12, R12, R202, RZ ;  /* 0x000000ca0c0c7225 */ /* 0x000fca00078e00ff */
[----:B------:R-:W3:Y:S01]  /*1b7f0*/  @!P3 LDC R85, c[0x0][0xb54] ;  /* 0x0002d500ff55bb82 */ /* 0x000ee20000000800 */
[----:B------:R-:W-:Y:S02]  /*1b800*/  IMAD.IADD R89, R13, 0x1, R89 ;  /* 0x000000010d597824 */ /* 0x000fe400078e0259 */
[----:B------:R-:W-:Y:S02]  /*1b810*/  IMAD.MOV.U32 R13, RZ, RZ, R88 ;  /* 0x000000ffff0d7224 */ /* 0x000fe400078e0058 */
[-C--:B-1----:R-:W-:Y:S02]  /*1b820*/  IMAD R17, R75, R5.reuse, RZ ;  /* 0x000000054b117224 */ /* 0x082fe400078e02ff */
[----:B------:R-:W-:-:S04]  /*1b830*/  IMAD.WIDE.U32 R74, R74, R5, RZ ;  /* 0x000000054a4a7225 */ /* 0x000fc800078e00ff */
[----:B------:R-:W-:Y:S01]  /*1b840*/  IMAD.IADD R17, R75, 0x1, R17 ;  /* 0x000000014b117824 */ /* 0x000fe200078e0211 */
[--C-:B----4-:R-:W-:Y:S01]  /*1b850*/  IADD3 R14, P2, P5, R12, R14, R0.reuse ;  /* 0x0000000e0c0e7210 */ /* 0x110fe20007d5e000 */
[----:B------:R-:W-:Y:S01]  /*1b860*/  @P4 IMAD.HI.U32 R12, R88, R91, RZ ;  /* 0x0000005b580c4227 */ /* 0x000fe200078e00ff */
[----:B------:R-:W-:-:S04]  /*1b870*/  SHF.R.S32.HI R2, RZ, 0x1f, R0 ;  /* 0x0000001fff027819 */ /* 0x000fc80000011400 */
[----:B------:R-:W-:Y:S02]  /*1b880*/  @P4 SHF.R.U32.HI R13, RZ, R93, R12 ;  /* 0x0000005dff0d4219 */ /* 0x000fe4000001160c */
[----:B------:R-:W-:Y:S02]  /*1b890*/  IADD3.X R15, R89, R15, R2, P2, P5 ;  /* 0x0000000f590f7210 */ /* 0x000fe400017ea402 */
[----:B------:R-:W-:Y:S01]  /*1b8a0*/  IADD3 R74, P2, P5, R13, R14, R74 ;  /* 0x0000000e0d4a7210 */ /* 0x000fe20007d5e04a */
[--C-:B------:R-:W-:Y:S01]  /*1b8b0*/  IMAD.MOV R5, RZ, RZ, -R13.reuse ;  /* 0x000000ffff057224 */ /* 0x100fe200078e0a0d */
[----:B------:R-:W-:-:S03]  /*1b8c0*/  SHF.R.S32.HI R12, RZ, 0x1f, R13 ;  /* 0x0000001fff0c7819 */ /* 0x000fc6000001140d */
[----:B------:R-:W-:Y:S01]  /*1b8d0*/  IMAD R5, R11, R5, R88 ;  /* 0x000000050b057224 */ /* 0x000fe200078e0258 */
[----:B------:R-:W-:-:S03]  /*1b8e0*/  IADD3.X R75, R12, R15, R17, P2, P5 ;  /* 0x0000000f0c4b7210 */ /* 0x000fc600017ea411 */
[-C--:B--2---:R-:W-:Y:S01]  /*1b8f0*/  IMAD R12, R87, R5.reuse, RZ ;  /* 0x00000005570c7224 */ /* 0x084fe200078e02ff */
[----:B------:R-:W-:Y:S01]  /*1b900*/  SHF.R.S32.HI R13, RZ, 0x1f, R5 ;  /* 0x0000001fff0d7819 */ /* 0x000fe20000011405 */
[----:B------:R-:W-:-:S04]  /*1b910*/  IMAD.WIDE.U32 R74, R86, R5, R74 ;  /* 0x00000005564a7225 */ /* 0x000fc800078e004a */
[----:B------:R-:W-:Y:S01]  /*1b920*/  IMAD R13, R86, R13, R12 ;  /* 0x0000000d560d7224 */ /* 0x000fe200078e020c */
[----:B0-----:R-:W-:-:S03]  /*1b930*/  LEA R84, P2, R74, R84, 0x2 ;  /* 0x000000544a547211 */ /* 0x001fc600078410ff */
[----:B------:R-:W-:-:S05]  /*1b940*/  IMAD.IADD R5, R75, 0x1, R13 ;  /* 0x000000014b057824 */ /* 0x000fca00078e020d */
[----:B---3--:R-:W-:Y:S01]  /*1b950*/  LEA.HI.X R5, R74, R85, R5, 0x2, P2 ;  /* 0x000000554a057211 */ /* 0x008fe200010f1405 */
[----:B------:R-:W-:Y:S06]  /*1b960*/  @P1 BRA `(.L_x_4983) ;  /* 0x0000000000101947 */ /* 0x000fec0003800000 */
[----:B------:R-:W-:Y:S05]  /*1b970*/  @!P0 BRA `(.L_x_4983) ;  /* 0x00000000000c8947 */ /* 0x000fea0003800000 */
[----:B------:R-:W2:Y:S04]  /*1b980*/  LDG.E R13, desc[UR36][R72.64] ;  /* 0x00000024480d7981 */ /* 0x000ea8000c1e1900 */
[----:B-----5:R-:W2:Y:S02]  /*1b990*/  LDG.E R18, desc[UR36][R72.64+0x4] ;  /* 0x0000042448127981 */ /* 0x020ea4000c1e1900 */
[----:B--2---:R-:W-:-:S07]  /*1b9a0*/  IMAD.IADD R18, R18, 0x1, -R13 ;  /* 0x0000000112127824 */ /* 0x004fce00078e0a0d */
.L_x_4983:
[----:B------:R-:W2:Y:S04]  /*1b9b0*/  LDL R17, [R1+0x2e8] ;  /* 0x0002e80001117983 */ /* 0x000ea80000100800 */
[----:B------:R-:W3:Y:S01]  /*1b9c0*/  LDL R73, [R1+0x2e0] ;  /* 0x0002e00001497983 */ /* 0x000ee20000100800 */
[----:B------:R-:W-:-:S03]  /*1b9d0*/  R2UR UR5, R23 ;  /* 0x00000000170572ca */ /* 0x000fc600000e0000 */
[----:B------:R-:W-:Y:S04]  /*1b9e0*/  SHFL.IDX PT, R12, R84, RZ, 0x1c1f ;  /* 0x001c1fff540c7589 */ /* 0x000fe800000e0000 */
[----:B------:R-:W0:Y:S04]  /*1b9f0*/  SHFL.IDX PT, R13, R5, RZ, 0x1c1f ;  /* 0x001c1fff050d7589 */ /* 0x000e2800000e0000 */
[----:B------:R-:W-:Y:S04]  /*1ba00*/  SHFL.IDX PT, R14, R84, 0x1, 0x1c1f ;  /* 0x003c1f00540e7f89 */ /* 0x000fe800000e0000 */
[----:B------:R-:W1:Y:S01]  /*1ba10*/  SHFL.IDX PT, R15, R5, 0x1, 0x1c1f ;  /* 0x003c1f00050f7f89 */ /* 0x000e6200000e0000 */
[----:B--2---:R-:W-:-:S02]  /*1ba20*/  VIADD R72, R17, UR5 ;  /* 0x0000000511487c36 */ /* 0x004fc40008000000 */
        /* <DEDUP_REMOVED lines=8> */
[----:B------:R-:W2:Y:S01]  /*1bab0*/  LDL R73, [R1+0x284] ;  /* 0x0002840001497983 */ /* 0x000ea20000100800 */
[----:B------:R-:W-:Y:S01]  /*1bac0*/  R2UR UR5, R23 ;  /* 0x00000000170572ca */ /* 0x000fe200000e0000 */
[----:B------:R-:W1:Y:S01]  /*1bad0*/  @P4 LDC R65, c[0x0][0xbf0] ;  /* 0x0002fc00ff414b82 */ /* 0x000e620000000800 */
[----:B------:R-:W-:-:S07]  /*1bae0*/  ULDC.64 UR6, c[0x0][0xaa0] ;  /* 0x0002a80000067ab9 */ /* 0x000fce0000000a00 */
[----:B------:R-:W3:Y:S01]  /*1baf0*/  @P4 LDC R23, c[0x0][0xbec] ;  /* 0x0002fb00ff174b82 */ /* 0x000ee20000000800 */
[----:B------:R-:W-:-:S03]  /*1bb00*/  SHF.R.S32.HI R21, RZ, 0x1f, R202 ;  /* 0x0000001fff157819 */ /* 0x000fc600000114ca */
[----:B------:R-:W-:Y:S01]  /*1bb10*/  VIADD R64, R227, UR5 ;  /* 0x00000005e3407c36 */ /* 0x000fe20008000000 */
[----:B------:R-:W-:Y:S01]  /*1bb20*/  BSSY B1, `(.L_x_4985) ;  /* 0x000008f000017945 */ /* 0x000fe20003800000 */
[----:B--2---:R-:W-:-:S04]  /*1bb30*/  IMAD.SHL.U32 R18, R73, 0x8, RZ ;  /* 0x0000000849127824 */ /* 0x004fc800078e00ff */
[----:B0-----:R-:W-:-:S04]  /*1bb40*/  IMAD R3, R227, 0x40, R18 ;  /* 0x00000040e3037824 */ /* 0x001fc800078e0212 */
[----:B------:R-:W-:-:S03]  /*1bb50*/  IMAD.WIDE R8, R3, 0x2, R8 ;  /* 0x0000000203087825 */ /* 0x000fc600078e0208 */
[C---:B------:R-:W-:Y:S02]  /*1bb60*/  IADD3 R37, P1, R8.reuse, 0x5000, RZ ;  /* 0x0000500008257810 */ /* 0x040fe40007f3e0ff */
[C---:B------:R-:W-:Y:S02]  /*1bb70*/  IADD3 R13, P3, R8.reuse, 0x1000, RZ ;  /* 0x00001000080d7810 */ /* 0x040fe40007f7e0ff */
[C---:B------:R-:W-:Y:S02]  /*1bb80*/  IADD3 R25, P2, R8.reuse, 0x2000, RZ ;  /* 0x0000200008197810 */ /* 0x040fe40007f5e0ff */
[C---:B------:R-:W-:Y:S02]  /*1bb90*/  IADD3 R29, P6, R8.reuse, 0x3000, RZ ;  /* 0x00003000081d7810 */ /* 0x040fe40007fde0ff */
[----:B------:R-:W-:Y:S02]  /*1bba0*/  IADD3 R33, P5, R8, 0x4000, RZ ;  /* 0x0000400008217810 */ /* 0x000fe40007fbe0ff */
        /* <DEDUP_REMOVED lines=10> */
[----:B------:R-:W-:Y:S01]  /*1bc50*/  LOP3.LUT R36, R36, R37, RZ, 0x3c, !PT ;  /* 0x0000002524247212 */ /* 0x000fe200078e3cff */
[--C-:B------:R-:W-:Y:S01]  /*1bc60*/  IMAD.X R37, RZ, RZ, R9.reuse, P1 ;  /* 0x000000ffff257224 */ /* 0x100fe200008e0609 */
        /* <DEDUP_REMOVED lines=9> */
[C---:B------:R-:W-:Y:S01]  /*1bd00*/  IADD3 R41, P0, R8.reuse, 0x6000, RZ ;  /* 0x0000600008297810 */ /* 0x040fe20007f1e0ff */
[----:B------:R-:W-:Y:S01]  /*1bd10*/  IMAD.X R61, RZ, RZ, R9, P1 ;  /* 0x000000ffff3d7224 */ /* 0x000fe200008e0609 */
[C---:B------:R-:W-:Y:S01]  /*1bd20*/  IADD3 R45, P3, R8.reuse, 0x7000, RZ ;  /* 0x00007000082d7810 */ /* 0x040fe20007f7e0ff */
[----:B------:R-:W5:Y:S01]  /*1bd30*/  LD.E.128 R12, desc[UR36][R12.64] ;  /* 0x000000240c0c7980 */ /* 0x000f62000c101d00 */
[----:B------:R-:W-:-:S02]  /*1bd40*/  IADD3 R49, P2, R8, 0x8000, RZ ;  /* 0x0000800008317810 */ /* 0x000fc40007f5e0ff */
[C---:B------:R-:W-:Y:S01]  /*1bd50*/  IADD3 R53, P6, R8.reuse, 0x9000, RZ ;  /* 0x0000900008357810 */ /* 0x040fe20007fde0ff */
[----:B------:R-:W5:Y:S01]  /*1bd60*/  LD.E.128 R24, desc[UR36][R24.64] ;  /* 0x0000002418187980 */ /* 0x000f62000c101d00 */
[C---:B------:R-:W-:Y:S02]  /*1bd70*/  IADD3 R57, P5, R8.reuse, 0xa000, RZ ;  /* 0x0000a00008397810 */ /* 0x040fe40007fbe0ff */
[----:B------:R-:W-:Y:S01]  /*1bd80*/  LOP3.LUT R5, R8, 0x380, RZ, 0xc0, !PT ;  /* 0x0000038008057812 */ /* 0x000fe200078ec0ff */
[----:B------:R-:W5:Y:S01]  /*1bd90*/  LD.E.128 R28, desc[UR36][R28.64] ;  /* 0x000000241c1c7980 */ /* 0x000f62000c101d00 */
[----:B------:R-:W-:Y:S02]  /*1bda0*/  LOP3.LUT R3, R4, 0x380, RZ, 0xc0, !PT ;  /* 0x0000038004037812 */ /* 0x000fe400078ec0ff */
        /* <DEDUP_REMOVED lines=14> */
[----:B------:R-:W-:Y:S02]  /*1be90*/  LOP3.LUT R8, R5, R8, RZ, 0x3c, !PT ;  /* 0x0000000805087212 */ /* 0x000fe400078e3cff */
[----:B------:R-:W-:Y:S01]  /*1bea0*/  LOP3.LUT R60, R3, R4, RZ, 0x3c, !PT ;  /* 0x00000004033c7212 */ /* 0x000fe200078e3cff */
[----:B------:R-:W-:Y:S01]  /*1beb0*/  IMAD R3, R2, UR6, RZ ;  /* 0x0000000602037c24 */ /* 0x000fe2000f8e02ff */
        /* <DEDUP_REMOVED lines=10> */
[----:B------:R0:W5:Y:S04]  /*1bf60*/  LD.E.128 R4, desc[UR36][R8.64] ;  /* 0x0000002408047980 */ /* 0x000168000c101d00 */
[----:B------:R-:W5:Y:S04]  /*1bf70*/  LD.E.128 R40, desc[UR36][R40.64] ;  /* 0x0000002428287980 */ /* 0x000f68000c101d00 */
[----:B------:R-:W5:Y:S01]  /*1bf80*/  LD.E.128 R44, desc[UR36][R44.64] ;  /* 0x000000242c2c7980 */ /* 0x000f62000c101d00 */
[----:B0-----:R-:W-:-:S02]  /*1bf90*/  IMAD R9, R0, UR7, R3 ;  /* 0x0000000700097c24 */ /* 0x001fc4000f8e0203 */
[----:B------:R-:W-:Y:S01]  /*1bfa0*/  IMAD.WIDE.U32 R2, R0, UR6, RZ ;  /* 0x0000000600027c25 */ /* 0x000fe2000f8e00ff */
[----:B------:R-:W-:Y:S01]  /*1bfb0*/  ULDC.64 UR6, c[0x0][0xae8] ;  /* 0x0002ba0000067ab9 */ /* 0x000fe20000000a00 */
[----:B------:R-:W5:Y:S02]  /*1bfc0*/  LD.E.128 R48, desc[UR36][R48.64] ;  /* 0x0000002430307980 */ /* 0x000f64000c101d00 */
[----:B------:R-:W-:Y:S02]  /*1bfd0*/  IMAD R0, R73, 0x20, R227 ;  /* 0x0000002049007824 */ /* 0x000fe400078e02e3 */
[----:B------:R-:W-:Y:S01]  /*1bfe0*/  IMAD.IADD R3, R3, 0x1, R9 ;  /* 0x0000000103037824 */ /* 0x000fe200078e0209 */
[----:B------:R-:W5:Y:S01]  /*1bff0*/  LD.E.128 R52, desc[UR36][R52.64] ;  /* 0x0000002434347980 */ /* 0x000f62000c101d00 */
[----:B------:R-:W-:Y:S02]  /*1c000*/  VIADD R20, R0, UR5 ;  /* 0x0000000500147c36 */ /* 0x000fe40008000000 */
[----:B------:R-:W-:Y:S01]  /*1c010*/  IMAD.WIDE.U32 R2, R194, UR6, R2 ;  /* 0x00000006c2027c25 */ /* 0x000fe2000f8e0002 */
[----:B------:R-:W5:Y:S03]  /*1c020*/  LD.E.128 R56, desc[UR36][R56.64] ;  /* 0x0000002438387980 */ /* 0x000f66000c101d00 */
[----:B---3--:R-:W-:Y:S01]  /*1c030*/  @P4 IMAD.HI.U32 R0, R20, R23, RZ ;  /* 0x0000001714004227 */ /* 0x008fe200078e00ff */
[----:B------:R-:W5:Y:S03]  /*1c040*/  LD.E.128 R60, desc[UR36][R60.64] ;  /* 0x000000243c3c7980 */ /* 0x000f66000c101d00 */
[----:B------:R-:W-:Y:S01]  /*1c050*/  IMAD R3, R194, UR7, R3 ;  /* 0x00000007c2037c24 */ /* 0x000fe2000f8e0203 */
[----:B------:R-:W-:Y:S01]  /*1c060*/  ULDC.64 UR6, c[0x0][0xaf0] ;  /* 0x0002bc0000067ab9 */ /* 0x000fe20000000a00 */
[----:B------:R-:W-:Y:S01]  /*1c070*/  IMAD.MOV.U32 R9, RZ, RZ, R20 ;  /* 0x000000ffff097224 */ /* 0x000fe200078e0014 */
[----:B-1----:R-:W-:Y:S01]  /*1c080*/  @P4 SHF.R.U32.HI R9, RZ, R65, R0 ;  /* 0x00000041ff094219 */ /* 0x002fe20000011600 */
[----:B------:R-:W-:Y:S01]  /*1c090*/  IMAD R21, R21, UR6, RZ ;  /* 0x0000000615157c24 */ /* 0x000fe2000f8e02ff */
[----:B------:R-:W-:Y:S01]  /*1c0a0*/  @!PT LDS RZ, [RZ] ;  /* 0x00000000fffff984 */ /* 0x000fe20000000800 */
[----:B------:R-:W-:Y:S01]  /*1c0b0*/  @!PT LDS RZ, [RZ] ;  /* 0x00000000fffff984 */ /* 0x000fe20000000800 */
[----:B------:R-:W-:Y:S01]  /*1c0c0*/  @!PT LDS RZ, [RZ] ;  /* 0x00000000fffff984 */ /* 0x000fe20000000800 */
[----:B------:R-:W-:Y:S01]  /*1c0d0*/  @!PT LDS RZ, [RZ] ;  /* 0x00000000fffff984 */ /* 0x000fe20000000800 */
[----:B------:R0:W-:Y:S06]  /*1c0e0*/  MEMBAR.ALL.CTA ;  /* 0x0000000000007992 */ /* 0x0001ec0000008000 */
[----:B0-----:R-:W0:Y:S01]  /*1c0f0*/  FENCE.VIEW.ASYNC.S ;  /* 0x00000000000073c6 */ /* 0x001e220000000000 */
[--C-:B------:R-:W-:Y:S01]  /*1c100*/  SHF.R.S32.HI R0, RZ, 0x1f, R9.reuse ;  /* 0x0000001fff007819 */ /* 0x100fe20000011409 */
[----:B------:R-:W-:-:S02]  /*1c110*/  IMAD.MOV R8, RZ, RZ, -R9 ;  /* 0x000000ffff087224 */ /* 0x000fc400078e0a09 */
[C---:B------:R-:W-:Y:S02]  /*1c120*/  IMAD R21, R202.reuse, UR7, R21 ;  /* 0x00000007ca157c24 */ /* 0x040fe4000f8e0215 */
[----:B------:R-:W-:Y:S01]  /*1c130*/  IMAD.WIDE.U32 R2, R202, UR6, R2 ;  /* 0x00000006ca027c25 */ /* 0x000fe2000f8e0002 */
[----:B------:R-:W-:-:S03]  /*1c140*/  ULDC.64 UR6, c[0x0][0xae0] ;  /* 0x0002b80000067ab9 */ /* 0x000fc60000000a00 */
[----:B------:R-:W-:Y:S02]  /*1c150*/  IMAD R0, R0, UR6, RZ ;  /* 0x0000000600007c24 */ /* 0x000fe4000f8e02ff */
[----:B------:R-:W-:Y:S02]  /*1c160*/  IMAD R11, R11, R8, R20 ;  /* 0x000000080b0b7224 */ /* 0x000fe400078e0214 */
[----:B------:R-:W-:Y:S02]  /*1c170*/  IMAD.IADD R3, R3, 0x1, R21 ;  /* 0x0000000103037824 */ /* 0x000fe400078e0215 */
[C---:B------:R-:W-:Y:S01]  /*1c180*/  IMAD R21, R9.reuse, UR7, R0 ;  /* 0x0000000709157c24 */ /* 0x040fe2000f8e0200 */
[----:B------:R-:W-:Y:S01]  /*1c190*/  SHF.R.S32.HI R0, RZ, 0x1f, R11 ;  /* 0x0000001fff007819 */ /* 0x000fe2000001140b */
[----:B------:R-:W-:Y:S01]  /*1c1a0*/  IMAD.WIDE.U32 R2, R9, UR6, R2 ;  /* 0x0000000609027c25 */ /* 0x000fe2000f8e0002 */
[----:B------:R-:W-:-:S03]  /*1c1b0*/  ULDC.64 UR6, c[0x0][0xad8] ;  /* 0x0002b60000067ab9 */ /* 0x000fc60000000a00 */
[----:B------:R-:W-:Y:S02]  /*1c1c0*/  IMAD.IADD R3, R3, 0x1, R21 ;  /* 0x0000000103037824 */ /* 0x000fe400078e0215 */
[----:B------:R-:W-:Y:S01]  /*1c1d0*/  IMAD R8, R0, UR6, RZ ;  /* 0x0000000600087c24 */ /* 0x000fe2000f8e02ff */
[----:B------:R-:W-:Y:S01]  /*1c1e0*/  UIADD3 UR5, UR39, 0x30820, URZ ;  /* 0x0003082027057890 */ /* 0x000fe2000fffe03f */
[----:B------:R-:W-:Y:S01]  /*1c1f0*/  IMAD.WIDE.U32 R2, R11, UR6, R2 ;  /* 0x000000060b027c25 */ /* 0x000fe2000f8e0002 */
[----:B------:R-:W-:-:S03]  /*1c200*/  ISETP.GE.AND P2, PT, R64, R17, PT ;  /* 0x000000114000720c */ /* 0x000fc60003f46270 */
[----:B------:R-:W-:Y:S01]  /*1c210*/  IMAD R9, R11, UR7, R8 ;  /* 0x000000070b097c24 */ /* 0x000fe2000f8e0208 */
[----:B------:R-:W-:Y:S01]  /*1c220*/  ULDC.64 UR6, c[0x0][0xa80] ;  /* 0x0002a00000067ab9 */ /* 0x000fe20000000a00 */
[----:B------:R-:W-:Y:S01]  /*1c230*/  UPRMT UR5, URZ, 0x654, UR5 ;  /* 0x000006543f057896 */ /* 0x000fe20008000005 */
[----:B------:R-:W-:Y:S01]  /*1c240*/  LEA R11, P3, R2, UR6, 0x1 ;  /* 0x00000006020b7c11 */ /* 0x000fe2000f8608ff */
[----:B------:R-:W-:Y:S02]  /*1c250*/  IMAD.IADD R3, R3, 0x1, R9 ;  /* 0x0000000103037824 */ /* 0x000fe400078e0209 */
[----:B------:R-:W-:-:S03]  /*1c260*/  VIADD R0, R64, 0x20 ;  /* 0x0000002040007836 */ /* 0x000fc60000000000 */
[----:B------:R-:W-:Y:S01]  /*1c270*/  LEA.HI.X R23, R2, UR7, R3, 0x1, P3 ;  /* 0x0000000702177c11 */ /* 0x000fe200098f0c03 */
[----:B------:R-:W-:Y:S01]  /*1c280*/  VIADD R8, R64, 0x40 ;  /* 0x0000004040087836 */ /* 0x000fe20000000000 */
[----:B0-----:R-:W-:Y:S01]  /*1c290*/  SYNCS.ARRIVE.TRANS64.RED.A1T0 RZ, [UR5], RZ ;  /* 0x000000ffffff79a7 */ /* 0x001fe20008100405 */
[C---:B------:R-:W-:Y:S02]  /*1c2a0*/  VIADD R66, R18.reuse, 0x40 ;  /* 0x0000004012427836 */ /* 0x040fe40000000000 */
[----:B------:R-:W-:Y:S01]  /*1c2b0*/  VIADD R68, R18, 0x80 ;  /* 0x0000008012447836 */ /* 0x000fe20000000000 */
[----:B------:R0:W1:Y:S01]  /*1c2c0*/  SHFL.IDX PT, R9, R11, RZ, 0x181f ;  /* 0x00181fff0b097589 */ /* 0x00006200000e0000 */
[----:B------:R-:W-:-:S03]  /*1c2d0*/  ISETP.GE.AND P0, PT, R0, R17, PT ;  /* 0x000000110000720c */ /* 0x000fc60003f06270 */
[----:B------:R0:W2:Y:S01]  /*1c2e0*/  SHFL.IDX PT, R21, R23, RZ, 0x181f ;  /* 0x00181fff17157589 */ /* 0x0000a200000e0000 */
[----:B------:R-:W-:Y:S02]  /*1c2f0*/  ISETP.GE.AND P1, PT, R8, R17, PT ;  /* 0x000000110800720c */ /* 0x000fe40003f26270 */
[----:B------:R-:W-:Y:S02]  /*1c300*/  SHF.R.S32.HI R67, RZ, 0x1f, R18 ;  /* 0x0000001fff437819 */ /* 0x000fe40000011412 */
[----:B------:R-:W-:Y:S02]  /*1c310*/  SHF.R.S32.HI R65, RZ, 0x1f, R66 ;  /* 0x0000001fff417819 */ /* 0x000fe40000011442 */
[----:B------:R-:W-:Y:S01]  /*1c320*/  SHF.R.S32.HI R69, RZ, 0x1f, R68 ;  /* 0x0000001fff457819 */ /* 0x000fe20000011444 */
[----:B0-----:R-:W-:Y:S06]  /*1c330*/  @P2 BRA `(.L_x_4986) ;  /* 0x0000000000342947 */ /* 0x001fec0003800000 */
        /* <DEDUP_REMOVED lines=13> */
.L_x_4986:
[----:B------:R-:W-:Y:S05]  /*1c410*/  BSYNC B1 ;  /* 0x0000000000017941 */ /* 0x000fea0003800000 */
.L_x_4985:
[----:B0----5:R0:W3:Y:S01]  /*1c420*/  SHFL.IDX PT, R7, R23, 0x1, 0x181f ;  /* 0x00381f0017077f89 */ /* 0x0210e200000e0000 */
[----:B------:R-:W-:Y:S03]  /*1c430*/  BSSY B1, `(.L_x_4987) ;  /* 0x0000010000017945 */ /* 0x000fe60003800000 */
[----:B------:R0:W4:Y:S01]  /*1c440*/  SHFL.IDX PT, R3, R11, 0x1, 0x181f ;  /* 0x00381f000b037f89 */ /* 0x00012200000e0000 */
[----:B------:R-:W-:Y:S05]  /*1c450*/  @P0 BRA `(.L_x_4988) ;  /* 0x0000000000340947 */ /* 0x000fea0003800000 */
[----:B------:R-:W-:Y:S02]  /*1c460*/  ULDC UR5, c[0x0][0xac8] ;  /* 0x0002b20000057ab9 */ /* 0x000fe40000000800 */
[----:B------:R-:W-:Y:S02]  /*1c470*/  ISETP.GE.AND P4, PT, R18, UR5, PT ;  /* 0x0000000512007c0c */ /* 0x000fe4000bf86270 */
[----:B------:R-:W-:Y:S02]  /*1c480*/  ISETP.GE.AND P5, PT, R66, UR5, PT ;  /* 0x0000000542007c0c */ /* 0x000fe4000bfa6270 */
[----:B------:R-:W-:-:S09]  /*1c490*/  ISETP.GE.AND P6, PT, R68, UR5, PT ;  /* 0x0000000544007c0c */ /* 0x000fd2000bfc6270 */
[-C--:B----4-:R-:W-:Y:S02]  /*1c4a0*/  @!P4 LEA R2, P0, R18, R3.reuse, 0x1 ;  /* 0x000000031202c211 */ /* 0x090fe400078008ff */
[-C--:B------:R-:W-:Y:S02]  /*1c4b0*/  @!P5 LEA R4, P2, R66, R3.reuse, 0x1 ;  /* 0x000000034204d211 */ /* 0x080fe400078408ff */
[----:B------:R-:W-:Y:S02]  /*1c4c0*/  @!P6 LEA R6, P3, R68, R3, 0x1 ;  /* 0x000000034406e211 */ /* 0x000fe400078608ff */
[-C--:B---3--:R-:W-:Y:S02]  /*1c4d0*/  @!P4 LEA.HI.X R3, R18, R7.reuse, R67, 0x1, P0 ;  /* 0x000000071203c211 */ /* 0x088fe400000f0c43 */
[-C--:B------:R-:W-:Y:S02]  /*1c4e0*/  @!P5 LEA.HI.X R5, R66, R7.reuse, R65, 0x1, P2 ;  /* 0x000000074205d211 */ /* 0x080fe400010f0c41 */
[----:B------:R-:W-:Y:S01]  /*1c4f0*/  @!P6 LEA.HI.X R7, R68, R7, R69, 0x1, P3 ;  /* 0x000000074407e211 */ /* 0x000fe200018f0c45 */
[----:B------:R3:W-:Y:S04]  /*1c500*/  @!P4 ST.E.128 desc[UR36][R2.64], R12 ;  /* 0x0000000c0200c985 */ /* 0x0007e8000c101d24 */
[----:B------:R3:W-:Y:S04]  /*1c510*/  @!P5 ST.E.128 desc[UR36][R4.64], R36 ;  /* 0x000000240400d985 */ /* 0x0007e8000c101d24 */
[----:B------:R3:W-:Y:S02]  /*1c520*/  @!P6 ST.E.128 desc[UR36][R6.64], R52 ;  /* 0x000000340600e985 */ /* 0x0007e4000c101d24 */
.L_x_4988:
[----:B------:R-:W-:Y:S05]  /*1c530*/  BSYNC B1 ;  /* 0x0000000000017941 */ /* 0x000fea0003800000 */
.L_x_4987:
[----:B---3--:R3:W0:Y:S01]  /*1c540*/  SHFL.IDX PT, R7, R23, 0x2, 0x181f ;  /* 0x00581f0017077f89 */ /* 0x00862200000e0000 */
[----:B------:R-:W-:Y:S03]  /*1c550*/  BSSY B1, `(.L_x_4989) ;  /* 0x0000010000017945 */ /* 0x000fe60003800000 */
[----:B----4-:R3:W4:Y:S01]  /*1c560*/  SHFL.IDX PT, R3, R11, 0x2, 0x181f ;  /* 0x00581f000b037f89 */ /* 0x01072200000e0000 */
        /* <DEDUP_REMOVED lines=14> */
.L_x_4990:
[----:B------:R-:W-:Y:S05]  /*1c650*/  BSYNC B1 ;  /* 0x0000000000017941 */ /* 0x000fea0003800000 */
.L_x_4989:
[----:B------:R-:W-:Y:S01]  /*1c660*/  VIADD R0, R64, 0x60 ;  /* 0x0000006040007836 */ /* 0x000fe20000000000 */
[----:B0--3--:R-:W0:Y:S04]  /*1c670*/  SHFL.IDX PT, R23, R23, 0x3, 0x181f ;  /* 0x00781f0017177f89 */ /* 0x009e2800000e0000 */
[----:B------:R-:W-:Y:S01]  /*1c680*/  ISETP.GE.AND P0, PT, R0, R17, PT ;  /* 0x000000110000720c */ /* 0x000fe20003f06270 */
[----:B------:R-:W3:-:S12]  /*1c690*/  SHFL.IDX PT, R11, R11, 0x3, 0x181f ;  /* 0x00781f000b0b7f89 */ /* 0x000ed800000e0000 */
[----:B------:R-:W-:Y:S05]  /*1c6a0*/  @P0 BRA `(.L_x_4991) ;  /* 0x0000001c00d00947 */ /* 0x000fea0003800000 */
[----:B------:R-:W-:Y:S02]  /*1c6b0*/  ULDC UR5, c[0x0][0xac8] ;  /* 0x0002b20000057ab9 */ /* 0x000fe40000000800 */
[----:B------:R-:W-:Y:S02]  /*1c6c0*/  ISETP.GE.AND P2, PT, R18, UR5, PT ;  /* 0x0000000512007c0c */ /* 0x000fe4000bf46270 */
[----:B------:R-:W-:-:S11]  /*1c6d0*/  ISETP.GE.AND P3, PT, R66, UR5, PT ;  /* 0x0000000542007c0c */ /* 0x000fd6000bf66270 */
[-C--:B---3--:R-:W-:Y:S02]  /*1c6e0*/  @!P2 LEA R2, P0, R18, R11.reuse, 0x1 ;  /* 0x0000000b1202a211 */ /* 0x088fe400078008ff */
[----:B------:R-:W-:Y:S02]  /*1c6f0*/  @!P3 LEA R4, P1, R66, R11, 0x1 ;  /* 0x0000000b4204b211 */ /* 0x000fe400078208ff */
[-C--:B0---4-:R-:W-:Y:S02]  /*1c700*/  @!P2 LEA.HI.X R3, R18, R23.reuse, R67, 0x1, P0 ;  /* 0x000000171203a211 */ /* 0x091fe400000f0c43 */
        /* <DEDUP_REMOVED lines=9> */
.L_x_4984:
[----:B------:R1:W5:Y:S01]  /*1c7a0*/  LDL R140, [R1+0x2dc] ;  /* 0x0002dc00018c7983 */ /* 0x0003620000100800 */
[----:B------:R-:W-:Y:S01]  /*1c7b0*/  ULDC.64 UR6, c[0x0][0xb08] ;  /* 0x0002c20000067ab9 */ /* 0x000fe20000000a00 */
[----:B0-----:R-:W0:Y:S02]  /*1c7c0*/  @P4 LDC R13, c[0x0][0xbec] ;  /* 0x0002fb00ff0d4b82 */ /* 0x001e240000000800 */
        /* <DEDUP_REMOVED lines=19> */
[----:B------:R-:W-:Y:S01]  /*1c900*/  IMAD R5, R2, UR6, RZ ;  /* 0x0000000602057c24 */ /* 0x000fe2000f8e02ff */
[----:B------:R-:W-:Y:S01]  /*1c910*/  ULDC.64 UR8, c[0x0][0xb30] ;  /* 0x0002cc0000087ab9 */ /* 0x000fe20000000a00 */
[----:B------:R-:W-:Y:S01]  /*1c920*/  IMAD.WIDE.U32 R2, R0, UR6, RZ ;  /* 0x0000000600027c25 */ /* 0x000fe2000f8e00ff */
[----:B------:R-:W-:Y:S01]  /*1c930*/  UIADD3 UR5, UR39, 0x30820, URZ ;  /* 0x0003082027057890 */ /* 0x000fe2000fffe03f */
[----:B------:R-:W-:Y:S01]  /*1c940*/  ISETP.GE.AND P0, PT, R72, R17, PT ;  /* 0x000000114800720c */ /* 0x000fe20003f06270 */
[----:B------:R-:W-:Y:S01]  /*1c950*/  BSSY B1, `(.L_x_4992) ;  /* 0x000008d000017945 */ /* 0x000fe20003800000 */
[----:B------:R-:W-:Y:S01]  /*1c960*/  IMAD R5, R0, UR7, R5 ;  /* 0x0000000700057c24 */ /* 0x000fe2000f8e0205 */
[----:B------:R-:W-:Y:S01]  /*1c970*/  ULDC.64 UR6, c[0x0][0xb38] ;  /* 0x0002ce0000067ab9 */ /* 0x000fe20000000a00 */
[----:B------:R-:W2:Y:S01]  /*1c980*/  @P4 LDC R0, c[0x0][0xbf0] ;  /* 0x0002fc00ff004b82 */ /* 0x000ea20000000800 */
[----:B0-----:R-:W-:Y:S01]  /*1c990*/  @P4 IMAD.HI.U32 R13, R88, R13, RZ ;  /* 0x0000000d580d4227 */ /* 0x001fe200078e00ff */
[----:B------:R-:W-:-:S03]  /*1c9a0*/  UPRMT UR5, URZ, 0x654, UR5 ;  /* 0x000006543f057896 */ /* 0x000fc60008000005 */
[----:B------:R-:W-:Y:S01]  /*1c9b0*/  IMAD.IADD R3, R3, 0x1, R5 ;  /* 0x0000000103037824 */ /* 0x000fe200078e0205 */
[----:B------:R-:W-:Y:S01]  /*1c9c0*/  SHF.R.S32.HI R5, RZ, 0x1f, R202 ;  /* 0x0000001fff057819 */ /* 0x000fe200000114ca */
[----:B------:R-:W-:-:S04]  /*1c9d0*/  IMAD.WIDE.U32 R2, R194, UR6, R2 ;  /* 0x00000006c2027c25 */ /* 0x000fc8000f8e0002 */
[----:B------:R-:W-:Y:S01]  /*1c9e0*/  SYNCS.ARRIVE.TRANS64.RED.A1T0 RZ, [UR5], RZ ;  /* 0x000000ffffff79a7 */ /* 0x000fe20008100405 */
[----:B------:R-:W-:Y:S01]  /*1c9f0*/  IMAD R3, R194, UR7, R3 ;  /* 0x00000007c2037c24 */ /* 0x000fe2000f8e0203 */
[----:B------:R-:W-:Y:S02]  /*1ca00*/  ULDC.64 UR6, c[0x0][0xb40] ;  /* 0x0002d00000067ab9 */ /* 0x000fe40000000a00 */
[----:B------:R-:W-:Y:S02]  /*1ca10*/  IMAD R5, R5, UR6, RZ ;  /* 0x0000000605057c24 */ /* 0x000fe4000f8e02ff */
[----:B------:R-:W-:-:S04]  /*1ca20*/  IMAD.WIDE.U32 R2, R202, UR6, R2 ;  /* 0x00000006ca027c25 */ /* 0x000fc8000f8e0002 */
[----:B------:R-:W-:Y:S01]  /*1ca30*/  IMAD R9, R202, UR7, R5 ;  /* 0x00000007ca097c24 */ /* 0x000fe2000f8e0205 */
[----:B------:R-:W-:Y:S01]  /*1ca40*/  ULDC.64 UR6, c[0x0][0xb48] ;  /* 0x0002d20000067ab9 */ /* 0x000fe20000000a00 */
[----:B------:R-:W-:Y:S01]  /*1ca50*/  IMAD.MOV.U32 R5, RZ, RZ, R88 ;  /* 0x000000ffff057224 */ /* 0x000fe200078e0058 */
[----:B--2---:R-:W-:Y:S01]  /*1ca60*/  @P4 SHF.R.U32.HI R5, RZ, R0, R13 ;  /* 0x00000000ff054219 */ /* 0x004fe2000001160d */
[----:B------:R-:W-:-:S03]  /*1ca70*/  IMAD.IADD R3, R3, 0x1, R9 ;  /* 0x0000000103037824 */ /* 0x000fc600078e0209 */
[--C-:B------:R-:W-:Y:S01]  /*1ca80*/  SHF.R.S32.HI R0, RZ, 0x1f, R5.reuse ;  /* 0x0000001fff007819 */ /* 0x100fe20000011405 */
[----:B------:R-:W-:Y:S02]  /*1ca90*/  IMAD.MOV R4, RZ, RZ, -R5 ;  /* 0x000000ffff047224 */ /* 0x000fe400078e0a05 */
[----:B------:R-:W-:-:S04]  /*1caa0*/  IMAD.WIDE.U32 R2, R205, UR6, R2 ;  /* 0x00000006cd027c25 */ /* 0x000fc8000f8e0002 */
[----:B------:R-:W-:Y:S02]  /*1cab0*/  IMAD R11, R11, R4, R88 ;  /* 0x000000040b0b7224 */ /* 0x000fe400078e0258 */
[----:B------:R-:W-:Y:S02]  /*1cac0*/  IMAD R0, R0, UR8, RZ ;  /* 0x0000000800007c24 */ /* 0x000fe4000f8e02ff */
[----:B------:R-:W-:Y:S01]  /*1cad0*/  IMAD R3, R205, UR7, R3 ;  /* 0x00000007cd037c24 */ /* 0x000fe2000f8e0203 */
[----:B------:R-:W-:Y:S01]  /*1cae0*/  ULDC.64 UR6, c[0x0][0xb28] ;  /* 0x0002ca0000067ab9 */ /* 0x000fe20000000a00 */
        /* <DEDUP_REMOVED lines=11> */
[----:B------:R1:W0:Y:S04]  /*1cba0*/  SHFL.IDX PT, R2, R0, RZ, 0x1c1f ;  /* 0x001c1fff00027589 */ /* 0x00022800000e0000 */
[----:B------:R1:W2:Y:S01]  /*1cbb0*/  SHFL.IDX PT, R3, R11, RZ, 0x1c1f ;  /* 0x001c1fff0b037589 */ /* 0x0002a200000e0000 */
[----:B------:R-:W-:Y:S05]  /*1cbc0*/  @P0 BRA `(.L_x_4993) ;  /* 0x0000000400940947 */ /* 0x000fea0003800000 */
[----:B------:R-:W-:Y:S01]  /*1cbd0*/  ULDC UR5, c[0x0][0xac8] ;  /* 0x0002b20000057ab9 */ /* 0x000fe20000000800 */
[----:B------:R-:W-:Y:S01]  /*1cbe0*/  VIADD R23, R22, 0xb0 ;  /* 0x000000b016177836 */ /* 0x000fe20000000000 */
[----:B------:R-:W-:Y:S02]  /*1cbf0*/  ISETP.GE.AND P1, PT, R223, UR5, PT ;  /* 0x00000005df007c0c */ /* 0x000fe4000bf26270 */
[----:B------:R-:W-:Y:S02]  /*1cc00*/  ISETP.GE.AND P0, PT, R222, UR5, PT ;  /* 0x00000005de007c0c */ /* 0x000fe4000bf06270 */
[----:B------:R-:W-:Y:S02]  /*1cc10*/  ISETP.GE.AND P2, PT, R22, UR5, PT ;  /* 0x0000000516007c0c */ /* 0x000fe4000bf46270 */
[----:B------:R-:W-:Y:S02]  /*1cc20*/  ISETP.GE.AND P3, PT, R221, UR5, PT ;  /* 0x00000005dd007c0c */ /* 0x000fe4000bf66270 */
[----:B------:R-:W-:-:S05]  /*1cc30*/  ISETP.GE.AND P4, PT, R220, UR5, PT ;  /* 0x00000005dc007c0c */ /* 0x000fca000bf86270 */
[CC--:B0-----:R-:W-:Y:S02]  /*1cc40*/  @!P1 LEA R4, P5, R223.reuse, R2.reuse, 0x2 ;  /* 0x00000002df049211 */ /* 0x0c1fe400078a10ff */
[-C--:B------:R-:W-:Y:S02]  /*1cc50*/  @!P0 LEA R8, P6, R222, R2.reuse, 0x2 ;  /* 0x00000002de088211 */ /* 0x080fe400078c10ff */
[-C--:B--2--5:R-:W-:Y:S01]  /*1cc60*/  @!P1 LEA.HI.X R5, R223, R3.reuse, R140, 0x2, P5 ;  /* 0x00000003df059211 */ /* 0x0a4fe200028f148c */
[----:B------:R-:W-:Y:S01]  /*1cc70*/  @!P2 IMAD.WIDE R12, R22, 0x4, R2 ;  /* 0x00000004160ca825 */ /* 0x000fe200078e0202 */
[----:B------:R-:W-:Y:S02]  /*1cc80*/  ISETP.GE.AND P5, PT, R219, UR5, PT ;  /* 0x00000005db007c0c */ /* 0x000fe4000bfa6270 */
[----:B------:R-:W-:Y:S02]  /*1cc90*/  @!P0 LEA.HI.X R9, R222, R3, R103, 0x2, P6 ;  /* 0x00000003de098211 */ /* 0x000fe400030f1467 */
[----:B------:R-:W-:Y:S01]  /*1cca0*/  @!P2 ST.E.64 desc[UR36][R12.64], R24 ;  /* 0x000000180c00a985 */ /* 0x000fe2000c101b24 */
[----:B------:R-:W-:-:S02]  /*1ccb0*/  @!P3 LEA R14, P6, R221, R2, 0x2 ;  /* 0x00000002dd0eb211 */ /* 0x000fc400078c10ff */
[-C--:B------:R-:W-:Y:S01]  /*1ccc0*/  @!P4 LEA R72, P2, R220, R2.reuse, 0x2 ;  /* 0x00000002dc48c211 */ /* 0x080fe200078410ff */
[----:B------:R0:W-:Y:S01]  /*1ccd0*/  @!P1 ST.E.64 desc[UR36][R4.64], R28 ;  /* 0x0000001c04009985 */ /* 0x0001e2000c101b24 */
[----:B------:R-:W-:Y:S02]  /*1cce0*/  ISETP.GE.AND P1, PT, R217, UR5, PT ;  /* 0x00000005d9007c0c */ /* 0x000fe4000bf26270 */
[-C--:B------:R-:W-:Y:S01]  /*1ccf0*/  @!P3 LEA.HI.X R15, R221, R3.reuse, R102, 0x2, P6 ;  /* 0x00000003dd0fb211 */ /* 0x080fe200030f1466 */
[----:B------:R2:W-:Y:S01]  /*1cd00*/  @!P0 ST.E.64 desc[UR36][R8.64], R32 ;  /* 0x0000002008008985 */ /* 0x0005e2000c101b24 */
[----:B------:R-:W-:Y:S02]  /*1cd10*/  ISETP.GE.AND P0, PT, R218, UR5, PT ;  /* 0x00000005da007c0c */ /* 0x000fe4000bf06270 */
[----:B------:R-:W-:Y:S01]  /*1cd20*/  @!P5 LEA R74, P6, R219, R2, 0x2 ;  /* 0x00000002db4ad211 */ /* 0x000fe200078c10ff */
[----:B------:R3:W-:Y:S01]  /*1cd30*/  @!P3 ST.E.64 desc[UR36][R14.64], R36 ;  /* 0x000000240e00b985 */ /* 0x0007e2000c101b24 */
[----:B------:R-:W-:-:S02]  /*1cd40*/  @!P4 LEA.HI.X R73, R220, R3, R101, 0x2, P2 ;  /* 0x00000003dc49c211 */ /* 0x000fc400010f1465 */
[----:B------:R-:W-:Y:S02]  /*1cd50*/  ISETP.GE.AND P2, PT, R216, UR5, PT ;  /* 0x00000005d8007c0c */ /* 0x000fe4000bf46270 */
[----:B------:R-:W-:Y:S01]  /*1cd60*/  @!P5 LEA.HI.X R75, R219, R3, R100, 0x2, P6 ;  /* 0x00000003db4bd211 */ /* 0x000fe200030f1464 */
[----:B------:R-:W-:Y:S01]  /*1cd70*/  @!P4 ST.E.64 desc[UR36][R72.64], R40 ;  /* 0x000000284800c985 */ /* 0x000fe2000c101b24 */
[----:B------:R-:W-:Y:S02]  /*1cd80*/  ISETP.GE.AND P3, PT, R215, UR5, PT ;  /* 0x00000005d7007c0c */ /* 0x000fe4000bf66270 */
[----:B------:R-:W-:Y:S01]  /*1cd90*/  ISETP.GE.AND P4, PT, R214, UR5, PT ;  /* 0x00000005d6007c0c */ /* 0x000fe2000bf86270 */
[----:B------:R-:W-:Y:S01]  /*1cda0*/  @!P5 ST.E.64 desc[UR36][R74.64], R44 ;  /* 0x0000002c4a00d985 */ /* 0x000fe2000c101b24 */
[-C--:B0-----:R-:W-:Y:S01]  /*1cdb0*/  @!P0 LEA R4, P6, R218, R2.reuse, 0x2 ;  /* 0x00000002da048211 */ /* 0x081fe200078c10ff */
[----:B--2---:R-:W-:Y:S01]  /*1cdc0*/  VIADD R33, R22, 0xb8 ;  /* 0x000000b816217836 */ /* 0x004fe20000000000 */
[----:B------:R-:W-:-:S02]  /*1cdd0*/  @!P1 LEA R8, P5, R217, R2, 0x2 ;  /* 0x00000002d9089211 */ /* 0x000fc400078a10ff */
[-C--:B------:R-:W-:Y:S02]  /*1cde0*/  @!P0 LEA.HI.X R5, R218, R3.reuse, R99, 0x2, P6 ;  /* 0x00000003da058211 */ /* 0x080fe400030f1463 */
[CC--:B------:R-:W-:Y:S02]  /*1cdf0*/  @!P2 LEA R12, P6, R216.reuse, R2.reuse, 0x2 ;  /* 0x00000002d80ca211 */ /* 0x0c0fe400078c10ff */
[-C--:B------:R-:W-:Y:S01]  /*1ce00*/  @!P1 LEA.HI.X R9, R217, R3.reuse, R98, 0x2, P5 ;  /* 0x00000003d9099211 */ /* 0x080fe200028f1462 */
[----:B------:R0:W-:Y:S01]  /*1ce10*/  @!P0 ST.E.64 desc[UR36][R4.64], R48 ;  /* 0x0000003004008985 */ /* 0x0001e2000c101b24 */
[----:B------:R-:W-:Y:S02]  /*1ce20*/  ISETP.GE.AND P5, PT, R213, UR5, PT ;  /* 0x00000005d5007c0c */ /* 0x000fe4000bfa6270 */
[----:B------:R-:W-:Y:S01]  /*1ce30*/  @!P2 LEA.HI.X R13, R216, R3, R97, 0x2, P6 ;  /* 0x00000003d80da211 */ /* 0x000fe200030f1461 */
[----:B------:R2:W-:Y:S01]  /*1ce40*/  @!P1 ST.E.64 desc[UR36][R8.64], R52 ;  /* 0x0000003408009985 */ /* 0x0005e2000c101b24 */
[----:B---3--:R-:W-:-:S02]  /*1ce50*/  @!P3 LEA R14, P1, R215, R2, 0x2 ;  /* 0x00000002d70eb211 */ /* 0x008fc400078210ff */
[-C--:B------:R-:W-:Y:S01]  /*1ce60*/  @!P4 LEA R24, P0, R214, R2.reuse, 0x2 ;  /* 0x00000002d618c211 */ /* 0x080fe200078010ff */
[----:B------:R3:W-:Y:S01]  /*1ce70*/  @!P2 ST.E.64 desc[UR36][R12.64], R56 ;  /* 0x000000380c00a985 */ /* 0x0007e2000c101b24 */
[----:B------:R-:W-:Y:S02]  /*1ce80*/  ISETP.GE.AND P2, PT, R212, UR5, PT ;  /* 0x00000005d4007c0c */ /* 0x000fe4000bf46270 */
[-C--:B------:R-:W-:Y:S02]  /*1ce90*/  @!P3 LEA.HI.X R15, R215, R3.reuse, R96, 0x2, P1 ;  /* 0x00000003d70fb211 */ /* 0x080fe400008f1460 */
[----:B------:R-:W-:Y:S02]  /*1cea0*/  ISETP.GE.AND P1, PT, R211, UR5, PT ;  /* 0x00000005d3007c0c */ /* 0x000fe4000bf26270 */
[----:B------:R-:W-:Y:S01]  /*1ceb0*/  @!P5 LEA R28, P6, R213, R2, 0x2 ;  /* 0x00000002d51cd211 */ /* 0x000fe200078c10ff */
[----:B------:R4:W-:Y:S01]  /*1cec0*/  @!P3 ST.E.64 desc[UR36][R14.64], R60 ;  /* 0x0000003c0e00b985 */ /* 0x0009e2000c101b24 */
[----:B------:R-:W-:-:S02]  /*1ced0*/  @!P4 LEA.HI.X R25, R214, R3, R95, 0x2, P0 ;  /* 0x00000003d619c211 */ /* 0x000fc400000f145f */
[----:B------:R-:W-:Y:S02]  /*1cee0*/  ISETP.GE.AND P0, PT, R210, UR5, PT ;  /* 0x00000005d2007c0c */ /* 0x000fe4000bf06270 */
[----:B------:R-:W-:Y:S01]  /*1cef0*/  @!P5 LEA.HI.X R29, R213, R3, R94, 0x2, P6 ;  /* 0x00000003d51dd211 */ /* 0x000fe200030f145e */
[----:B------:R1:W-:Y:S01]  /*1cf00*/  @!P4 ST.E.64 desc[UR36][R24.64], R64 ;  /* 0x000000401800c985 */ /* 0x0003e2000c101b24 */
[----:B------:R-:W-:Y:S02]  /*1cf10*/  ISETP.GE.AND P3, PT, R209, UR5, PT ;  /* 0x00000005d1007c0c */ /* 0x000fe4000bf66270 */
[-C--:B0-----:R-:W-:Y:S01]  /*1cf20*/  @!P2 LEA R4, P6, R212, R2.reuse, 0x2 ;  /* 0x00000002d404a211 */ /* 0x081fe200078c10ff */
[----:B------:R0:W-:Y:S01]  /*1cf30*/  @!P5 ST.E.64 desc[UR36][R28.64], R68 ;  /* 0x000000441c00d985 */ /* 0x0001e2000c101b24 */
[----:B--2---:R-:W-:Y:S02]  /*1cf40*/  @!P1 LEA R8, P4, R211, R2, 0x2 ;  /* 0x00000002d3089211 */ /* 0x004fe400078810ff */
[----:B------:R-:W-:-:S02]  /*1cf50*/  ISETP.GE.AND P5, PT, R208, UR5, PT ;  /* 0x00000005d0007c0c */ /* 0x000fc4000bfa6270 */
[-C--:B------:R-:W-:Y:S02]  /*1cf60*/  @!P2 LEA.HI.X R5, R212, R3.reuse, R93, 0x2, P6 ;  /* 0x00000003d405a211 */ /* 0x080fe400030f145d */
[-C--:B------:R-:W-:Y:S02]  /*1cf70*/  @!P1 LEA.HI.X R9, R211, R3.reuse, R92, 0x2, P4 ;  /* 0x00000003d3099211 */ /* 0x080fe400020f145c */
[CC--:B---3--:R-:W-:Y:S01]  /*1cf80*/  @!P0 LEA R12, P6, R210.reuse, R2.reuse, 0x2 ;  /* 0x00000002d20c8211 */ /* 0x0c8fe200078c10ff */
[----:B------:R2:W-:Y:S01]  /*1cf90*/  @!P2 ST.E.64 desc[UR36][R4.64], R6 ;  /* 0x000000060400a985 */ /* 0x0005e2000c101b24 */
[----:B------:R-:W-:Y:S02]  /*1cfa0*/  ISETP.GE.AND P4, PT, R207, UR5, PT ;  /* 0x00000005cf007c0c */ /* 0x000fe4000bf86270 */
[----:B------:R-:W-:Y:S01]  /*1cfb0*/  @!P0 LEA.HI.X R13, R210, R3, R91, 0x2, P6 ;  /* 0x00000003d20d8211 */ /* 0x000fe200030f145b */
[----:B------:R3:W-:Y:S01]  /*1cfc0*/  @!P1 ST.E.64 desc[UR36][R8.64], R76 ;  /* 0x0000004c08009985 */ /* 0x0007e2000c101b24 */
[----:B----4-:R-:W-:-:S02]  /*1cfd0*/  @!P3 LEA R14, P1, R209, R2, 0x2 ;  /* 0x00000002d10eb211 */ /* 0x010fc400078210ff */
[-C--:B-1----:R-:W-:Y:S01]  /*1cfe0*/  @!P5 LEA R24, P2, R208, R2.reuse, 0x2 ;  /* 0x00000002d018d211 */ /* 0x082fe200078410ff */
[----:B------:R1:W-:Y:S01]  /*1cff0*/  @!P0 ST.E.64 desc[UR36][R12.64], R80 ;  /* 0x000000500c008985 */ /* 0x0003e2000c101b24 */
[-C--:B------:R-:W-:Y:S02]  /*1d000*/  @!P3 LEA.HI.X R15, R209, R3.reuse, R90, 0x2, P1 ;  /* 0x00000003d10fb211 */ /* 0x080fe400008f145a */
[----:B------:R-:W-:Y:S02]  /*1d010*/  ISETP.GE.AND P1, PT, R226, UR5, PT ;  /* 0x00000005e2007c0c */ /* 0x000fe4000bf26270 */
[----:B------:R-:W-:Y:S01]  /*1d020*/  ISETP.GE.AND P0, PT, R225, UR5, PT ;  /* 0x00000005e1007c0c */ /* 0x000fe2000bf06270 */
[----:B------:R4:W-:Y:S01]  /*1d030*/  @!P3 ST.E.64 desc[UR36][R14.64], R20 ;  /* 0x000000140e00b985 */ /* 0x0009e2000c101b24 */
[----:B------:R-:W-:Y:S02]  /*1d040*/  @!P5 LEA.HI.X R25, R208, R3, R89, 0x2, P2 ;  /* 0x00000003d019d211 */ /* 0x000fe400010f1459 */
[----:B0-----:R-:W-:-:S02]  /*1d050*/  @!P4 LEA R28, P6, R207, R2, 0x2 ;  /* 0x00000002cf1cc211 */ /* 0x001fc400078c10ff */
[----:B------:R-:W-:Y:S01]  /*1d060*/  ISETP.GE.AND P2, PT, R224, UR5, PT ;  /* 0x00000005e0007c0c */ /* 0x000fe2000bf46270 */
[----:B------:R0:W-:Y:S01]  /*1d070*/  @!P5 ST.E.64 desc[UR36][R24.64], R120 ;  /* 0x000000781800d985 */ /* 0x0001e2000c101b24 */
[----:B------:R-:W-:Y:S02]  /*1d080*/  @!P4 LEA.HI.X R29, R207, R3, R87, 0x2, P6 ;  /* 0x00000003cf1dc211 */ /* 0x000fe400030f1457 */
[----:B------:R-:W-:Y:S02]  /*1d090*/  ISETP.GE.AND P3, PT, R203, UR5, PT ;  /* 0x00000005cb007c0c */ /* 0x000fe4000bf66270 */
[-C--:B--2---:R-:W-:Y:S01]  /*1d0a0*/  @!P1 LEA R4, P5, R226, R2.reuse, 0x2 ;  /* 0x00000002e2049211 */ /* 0x084fe200078a10ff */
[----:B------:R0:W-:Y:S01]  /*1d0b0*/  @!P4 ST.E.64 desc[UR36][R28.64], R122 ;  /* 0x0000007a1c00c985 */ /* 0x0001e2000c101b24 */
[----:B------:R-:W-:Y:S02]  /*1d0c0*/  ISETP.GE.AND P4, PT, R23, UR5, PT ;  /* 0x0000000517007c0c */ /* 0x000fe4000bf86270 */
[----:B------:R-:W-:-:S02]  /*1d0d0*/  @!P0 LEA R6, P6, R225, R2, 0x2 ;  /* 0x00000002e1068211 */ /* 0x000fc400078c10ff */
[-C--:B------:R-:W-:Y:S02]  /*1d0e0*/  @!P1 LEA.HI.X R5, R226, R3.reuse, R86, 0x2, P5 ;  /* 0x00000003e2059211 */ /* 0x080fe400028f1456 */
[C---:B---3--:R-:W-:Y:S02]  /*1d0f0*/  @!P2 LEA R8, P5, R224.reuse, R2, 0x2 ;  /* 0x00000002e008a211 */ /* 0x048fe400078a10ff */
[-C--:B------:R-:W-:Y:S01]  /*1d100*/  @!P0 LEA.HI.X R7, R225, R3.reuse, R85, 0x2, P6 ;  /* 0x00000003e1078211 */ /* 0x080fe200030f1455 */
[----:B------:R0:W-:Y:S01]  /*1d110*/  @!P1 ST.E.64 desc[UR36][R4.64], R124 ;  /* 0x0000007c04009985 */ /* 0x0001e2000c101b24 */
[----:B------:R-:W-:Y:S02]  /*1d120*/  ISETP.GE.AND P6, PT, R33, UR5, PT ;  /* 0x0000000521007c0c */ /* 0x000fe4000bfc6270 */
[----:B------:R-:W-:Y:S01]  /*1d130*/  @!P2 LEA.HI.X R9, R224, R3, R84, 0x2, P5 ;  /* 0x00000003e009a211 */ /* 0x000fe200028f1454 */
[----:B------:R0:W-:Y:S01]  /*1d140*/  @!P0 ST.E.64 desc[UR36][R6.64], R126 ;  /* 0x0000007e06008985 */ /* 0x0001e2000c101b24 */
[----:B-1----:R-:W-:-:S02]  /*1d150*/  SHF.R.S32.HI R13, RZ, 0x1f, R203 ;  /* 0x0000001fff0d7819 */ /* 0x002fc400000114cb */
[CC--:B------:R-:W-:Y:S01]  /*1d160*/  @!P3 LEA R12, P5, R203.reuse, R2.reuse, 0x2 ;  /* 0x00000002cb0cb211 */ /* 0x0c0fe200078a10ff */
[----:B------:R0:W-:Y:S01]  /*1d170*/  @!P2 ST.E.64 desc[UR36][R8.64], R104 ;  /* 0x000000680800a985 */ /* 0x0001e2000c101b24 */
[----:B----4-:R-:W-:Y:S02]  /*1d180*/  SHF.R.S32.HI R15, RZ, 0x1f, R23 ;  /* 0x0000001fff0f7819 */ /* 0x010fe40000011417 */
[-C--:B------:R-:W-:Y:S02]  /*1d190*/  @!P3 LEA.HI.X R13, R203, R3.reuse, R13, 0x2, P5 ;  /* 0x00000003cb0db211 */ /* 0x080fe400028f140d */
[C---:B------:R-:W-:Y:S02]  /*1d1a0*/  @!P4 LEA R14, P5, R23.reuse, R2, 0x2 ;  /* 0x00000002170ec211 */ /* 0x040fe400078a10ff */
[----:B------:R-:W-:Y:S01]  /*1d1b0*/  SHF.R.S32.HI R20, RZ, 0x1f, R33 ;  /* 0x0000001fff147819 */ /* 0x000fe20000011421 */
[----:B------:R0:W-:Y:S01]  /*1d1c0*/  @!P3 ST.E.64 desc[UR36][R12.64], R108 ;  /* 0x0000006c0c00b985 */ /* 0x0001e2000c101b24 */
[----:B------:R-:W-:-:S02]  /*1d1d0*/  @!P4 LEA.HI.X R15, R23, R3, R15, 0x2, P5 ;  /* 0x00000003170fc211 */ /* 0x000fc400028f140f */
[----:B------:R-:W-:-:S03]  /*1d1e0*/  @!P6 LEA R2, P5, R33, R2, 0x2 ;  /* 0x000000022102e211 */ /* 0x000fc600078a10ff */
[----:B------:R0:W-:Y:S01]  /*1d1f0*/  @!P4 ST.E.64 desc[UR36][R14.64], R112 ;  /* 0x000000700e00c985 */ /* 0x0001e2000c101b24 */
[----:B------:R-:W-:-:S05]  /*1d200*/  @!P6 LEA.HI.X R3, R33, R3, R20, 0x2, P5 ;  /* 0x000000032103e211 */ /* 0x000fca00028f1414 */
[----:B------:R0:W-:Y:S04]  /*1d210*/  @!P6 ST.E.64 desc[UR36][R2.64], R116 ;  /* 0x000000740200e985 */ /* 0x0001e8000c101b24 */
.L_x_4993:
[----:B------:R-:W-:Y:S05]  /*1d220*/  BSYNC B1 ;  /* 0x0000000000017941 */ /* 0x000fea0003800000 */
.L_x_4992:
[----:B------:R-:W-:Y:S01]  /*1d230*/  ISETP.GE.AND P0, PT, R18, R17, PT ;  /* 0x000000111200720c */ /* 0x000fe20003f06270 */
[----:B0-2---:R0:W2:Y:S04]  /*1d240*/  SHFL.IDX PT, R3, R11, 0x1, 0x1c1f ;  /* 0x003c1f000b037f89 */ /* 0x0050a800000e0000 */
[----:B------:R0:W3:Y:S08]  /*1d250*/  SHFL.IDX PT, R2, R0, 0x1, 0x1c1f ;  /* 0x003c1f0000027f89 */ /* 0x0000f000000e0000 */
[----:B0-----:R-:W-:Y:S05]  /*1d260*/  @P0 BRA `(.L_x_4991) ;  /* 0x0000001000e00947 */ /* 0x001fea0003800000 */
[----:B------:R-:W-:Y:S01]  /*1d270*/  ULDC UR5, c[0x0][0xac8] ;  /* 0x0002b20000057ab9 */ /* 0x000fe20000000800 */
[----:B-1----:R-:W-:Y:S01]  /*1d280*/  VIADD R11, R22, 0xb0 ;  /* 0x000000b0160b7836 */ /* 0x002fe20000000000 */
[----:B------:R-:W-:Y:S02]  /*1d290*/  ISETP.GE.AND P4, PT, R223, UR5, PT ;  /* 0x00000005df007c0c */ /* 0x000fe4000bf86270 */
[----:B------:R-:W-:Y:S02]  /*1d2a0*/  ISETP.GE.AND P3, PT, R222, UR5, PT ;  /* 0x00000005de007c0c */ /* 0x000fe4000bf66270 */
[----:B------:R-:W-:Y:S02]  /*1d2b0*/  ISETP.GE.AND P5, PT, R22, UR5, PT ;  /* 0x0000000516007c0c */ /* 0x000fe4000bfa6270 */
[----:B------:R-:W-:Y:S02]  /*1d2c0*/  ISETP.GE.AND P1, PT, R220, UR5, PT ;  /* 0x00000005dc007c0c */ /* 0x000fe4000bf26270 */
[----:B------:R-:W-:-:S02]  /*1d2d0*/  ISETP.GE.AND P0, PT, R221, UR5, PT ;  /* 0x00000005dd007c0c */ /* 0x000fc4000bf06270 */
[----:B------:R-:W-:-:S03]  /*1d2e0*/  SHF.R.S32.HI R0, RZ, 0x1f, R11 ;  /* 0x0000001fff007819 */ /* 0x000fc6000001140b */
[CC--:B---3--:R-:W-:Y:S02]  /*1d2f0*/  @!P4 LEA R6, P2, R223.reuse, R2.reuse, 0x2 ;  /* 0x00000002df06c211 */ /* 0x0c8fe400078410ff */
[-C--:B------:R-:W-:Y:S02]  /*1d300*/  @!P3 LEA R8, P6, R222, R2.reuse, 0x2 ;  /* 0x00000002de08b211 */ /* 0x080fe400078c10ff */
[----:B--2---:R-:W-:Y:S01]  /*1d310*/  @!P5 IMAD.WIDE R4, R22, 0x4, R2 ;  /* 0x000000041604d825 */ /* 0x004fe200078e0202 */
[-C--:B-----5:R-:W-:Y:S02]  /*1d320*/  @!P4 LEA.HI.X R7, R223, R3.reuse, R140, 0x2, P2 ;  /* 0x00000003df07c211 */ /* 0x0a0fe400010f148c */
[----:B------:R-:W-:Y:S02]  /*1d330*/  ISETP.GE.AND P2, PT, R219, UR5, PT ;  /* 0x00000005db007c0c */ /* 0x000fe4000bf46270 */
[----:B------:R-:W-:Y:S01]  /*1d340*/  @!P3 LEA.HI.X R9, R222, R3, R103, 0x2, P6 ;  /* 0x00000003de09b211 */ /* 0x000fe200030f1467 */
[----:B------:R0:W-:Y:S01]  /*1d350*/  @!P5 ST.E.64 desc[UR36][R4.64], R26 ;  /* 0x0000001a0400d985 */ /* 0x0001e2000c101b24 */
[----:B------:R-:W-:-:S02]  /*1d360*/  @!P1 LEA R14, P5, R220, R2, 0x2 ;  /* 0x00000002dc0e9211 */ /* 0x000fc400078a10ff */
[----:B------:R-:W-:Y:S01]  /*1d370*/  @!P0 LEA R12, P6, R221, R2, 0x2 ;  /* 0x00000002dd0c8211 */ /* 0x000fe200078c10ff */
[----:B------:R1:W-:Y:S01]  /*1d380*/  @!P4 ST.E.64 desc[UR36][R6.64], R30 ;  /* 0x0000001e0600c985 */ /* 0x0003e2000c101b24 */
[----:B------:R-:W-:Y:S02]  /*1d390*/  ISETP.GE.AND P4, PT, R217, UR5, PT ;  /* 0x00000005d9007c0c */ /* 0x000fe4000bf86270 */
[-C--:B------:R-:W-:Y:S01]  /*1d3a0*/  @!P1 LEA.HI.X R15, R220, R3.reuse, R101, 0x2, P5 ;  /* 0x00000003dc0f9211 */ /* 0x080fe200028f1465 */
[----:B------:R2:W-:Y:S01]  /*1d3b0*/  @!P3 ST.E.64 desc[UR36][R8.64], R34 ;  /* 0x000000220800b985 */ /* 0x0005e2000c101b24 */
[----:B------:R-:W-:Y:S02]  /*1d3c0*/  ISETP.GE.AND P3, PT, R218, UR5, PT ;  /* 0x00000005da007c0c */ /* 0x000fe4000bf66270 */
[----:B------:R-:W-:Y:S02]  /*1d3d0*/  ISETP.GE.AND P5, PT, R216, UR5, PT ;  /* 0x00000005d8007c0c */ /* 0x000fe4000bfa6270 */
[----:B------:R-:W-:-:S02]  /*1d3e0*/  @!P0 LEA.HI.X R13, R221, R3, R102, 0x2, P6 ;  /* 0x00000003dd0d8211 */ /* 0x000fc400030f1466 */
[----:B------:R-:W-:-:S03]  /*1d3f0*/  @!P2 LEA R20, P6, R219, R2, 0x2 ;  /* 0x00000002db14a211 */ /* 0x000fc600078c10ff */
[----:B------:R3:W-:Y:S01]  /*1d400*/  @!P0 ST.E.64 desc[UR36][R12.64], R38 ;  /* 0x000000260c008985 */ /* 0x0007e2000c101b24 */
[-C--:B------:R-:W-:Y:S02]  /*1d410*/  @!P2 LEA.HI.X R21, R219, R3.reuse, R100, 0x2, P6 ;  /* 0x00000003db15a211 */ /* 0x080fe400030f1464 */
[----:B------:R-:W-:Y:S01]  /*1d420*/  ISETP.GE.AND P0, PT, R215, UR5, PT ;  /* 0x00000005d7007c0c */ /* 0x000fe2000bf06270 */
[----:B------:R4:W-:Y:S01]  /*1d430*/  @!P1 ST.E.64 desc[UR36][R14.64], R42 ;  /* 0x0000002a0e009985 */ /* 0x0009e2000c101b24 */
[-C--:B0-----:R-:W-:Y:S02]  /*1d440*/  @!P3 LEA R4, P6, R218, R2.reuse, 0x2 ;  /* 0x00000002da04b211 */ /* 0x081fe400078c10ff */
[----:B------:R-:W-:Y:S01]  /*1d450*/  ISETP.GE.AND P1, PT, R214, UR5, PT ;  /* 0x00000005d6007c0c */ /* 0x000fe2000bf26270 */
[----:B------:R0:W-:Y:S01]  /*1d460*/  @!P2 ST.E.64 desc[UR36][R20.64], R46 ;  /* 0x0000002e1400a985 */ /* 0x0001e2000c101b24 */
[----:B-1----:R-:W-:Y:S02]  /*1d470*/  @!P4 LEA R6, P2, R217, R2, 0x2 ;  /* 0x00000002d906c211 */ /* 0x002fe400078410ff */
[----:B------:R-:W-:-:S02]  /*1d480*/  @!P3 LEA.HI.X R5, R218, R3, R99, 0x2, P6 ;  /* 0x00000003da05b211 */ /* 0x000fc400030f1463 */
[CC--:B--2---:R-:W-:Y:S02]  /*1d490*/  @!P5 LEA R8, P6, R216.reuse, R2.reuse, 0x2 ;  /* 0x00000002d808d211 */ /* 0x0c4fe400078c10ff */
[-C--:B------:R-:W-:Y:S01]  /*1d4a0*/  @!P4 LEA.HI.X R7, R217, R3.reuse, R98, 0x2, P2 ;  /* 0x00000003d907c211 */ /* 0x080fe200010f1462 */
[----:B------:R1:W-:Y:S01]  /*1d4b0*/  @!P3 ST.E.64 desc[UR36][R4.64], R50 ;  /* 0x000000320400b985 */ /* 0x0003e2000c101b24 */
[----:B------:R-:W-:Y:S02]  /*1d4c0*/  ISETP.GE.AND P2, PT, R213, UR5, PT ;  /* 0x00000005d5007c0c */ /* 0x000fe4000bf46270 */
[----:B------:R-:W-:Y:S01]  /*1d4d0*/  @!P5 LEA.HI.X R9, R216, R3, R97, 0x2, P6 ;  /* 0x00000003d809d211 */ /* 0x000fe200030f1461 */
[----:B------:R2:W-:Y:S01]  /*1d4e0*/  @!P4 ST.E.64 desc[UR36][R6.64], R54 ;  /* 0x000000360600c985 */ /* 0x0005e2000c101b24 */
[-C--:B---3--:R-:W-:Y:S02]  /*1d4f0*/  @!P0 LEA R12, P4, R215, R2.reuse, 0x2 ;  /* 0x00000002d70c8211 */ /* 0x088fe400078810ff */
[----:B------:R-:W-:Y:S01]  /*1d500*/  ISETP.GE.AND P3, PT, R212, UR5, PT ;  /* 0x00000005d4007c0c */ /* 0x000fe2000bf66270 */
[----:B------:R3:W-:Y:S01]  /*1d510*/  @!P5 ST.E.64 desc[UR36][R8.64], R58 ;  /* 0x0000003a0800d985 */ /* 0x0007e2000c101b24 */
[----:B----4-:R-:W-:-:S02]  /*1d520*/  @!P1 LEA R14, P5, R214, R2, 0x2 ;  /* 0x00000002d60e9211 */ /* 0x010fc400078a10ff */
[-C--:B------:R-:W-:Y:S02]  /*1d530*/  @!P0 LEA.HI.X R13, R215, R3.reuse, R96, 0x2, P4 ;  /* 0x00000003d70d8211 */ /* 0x080fe400020f1460 */
[----:B------:R-:W-:Y:S02]  /*1d540*/  ISETP.GE.AND P4, PT, R211, UR5, PT ;  /* 0x00000005d3007c0c */ /* 0x000fe4000bf86270 */
[----:B------:R-:W-:Y:S01]  /*1d550*/  @!P1 LEA.HI.X R15, R214, R3, R95, 0x2, P5 ;  /* 0x00000003d60f9211 */ /* 0x000fe200028f145f */
[----:B------:R4:W-:Y:S01]  /*1d560*/  @!P0 ST.E.64 desc[UR36][R12.64], R62 ;  /* 0x0000003e0c008985 */ /* 0x0009e2000c101b24 */
[----:B------:R-:W-:Y:S02]  /*1d570*/  ISETP.GE.AND P5, PT, R210, UR5, PT ;  /* 0x00000005d2007c0c */ /* 0x000fe4000bfa6270 */
[----:B0-----:R-:W-:Y:S01]  /*1d580*/  @!P2 LEA R20, P6, R213, R2, 0x2 ;  /* 0x00000002d514a211 */ /* 0x001fe200078c10ff */
[----:B------:R0:W-:Y:S01]  /*1d590*/  @!P1 ST.E.64 desc[UR36][R14.64], R66 ;  /* 0x000000420e009985 */ /* 0x0001e2000c101b24 */
[----:B------:R-:W-:-:S02]  /*1d5a0*/  ISETP.GE.AND P0, PT, R209, UR5, PT ;  /* 0x00000005d1007c0c */ /* 0x000fc4000bf06270 */
[-C--:B------:R-:W-:Y:S02]  /*1d5b0*/  @!P2 LEA.HI.X R21, R213, R3.reuse, R94, 0x2, P6 ;  /* 0x00000003d515a211 */ /* 0x080fe400030f145e */
[-C--:B-1----:R-:W-:Y:S02]  /*1d5c0*/  @!P3 LEA R4, P6, R212, R2.reuse, 0x2 ;  /* 0x00000002d404b211 */ /* 0x082fe400078c10ff */
[----:B------:R-:W-:Y:S01]  /*1d5d0*/  ISETP.GE.AND P1, PT, R208, UR5, PT ;  /* 0x00000005d0007c0c */ /* 0x000fe2000bf26270 */
[----:B------:R1:W-:Y:S01]  /*1d5e0*/  @!P2 ST.E.64 desc[UR36][R20.64], R70 ;  /* 0x000000461400a985 */ /* 0x0003e2000c101b24 */
[-C--:B--2---:R-:W-:Y:S02]  /*1d5f0*/  @!P4 LEA R6, P2, R211, R2.reuse, 0x2 ;  /* 0x00000002d306c211 */ /* 0x084fe400078410ff */
[----:B------:R-:W-:Y:S02]  /*1d600*/  @!P3 LEA.HI.X R5, R212, R3, R93, 0x2, P6 ;  /* 0x00000003d405b211 */ /* 0x000fe400030f145d */
[----:B---3--:R-:W-:-:S02]  /*1d610*/  @!P5 LEA R8, P6, R210, R2, 0x2 ;  /* 0x00000002d208d211 */ /* 0x008fc400078c10ff */
[-C--:B------:R-:W-:Y:S01]  /*1d620*/  @!P4 LEA.HI.X R7, R211, R3.reuse, R92, 0x2, P2 ;  /* 0x00000003d307c211 */ /* 0x080fe200010f145c */
[----:B------:R2:W-:Y:S01]  /*1d630*/  @!P3 ST.E.64 desc[UR36][R4.64], R128 ;  /* 0x000000800400b985 */ /* 0x0005e2000c101b24 */
[----:B------:R-:W-:Y:S02]  /*1d640*/  @!P5 LEA.HI.X R9, R210, R3, R91, 0x2, P6 ;  /* 0x00000003d209d211 */ /* 0x000fe400030f145b */
[----:B------:R-:W-:Y:S01]  /*1d650*/  ISETP.GE.AND P2, PT, R207, UR5, PT ;  /* 0x00000005cf007c0c */ /* 0x000fe2000bf46270 */
[----:B------:R-:W-:Y:S01]  /*1d660*/  @!P4 ST.E.64 desc[UR36][R6.64], R78 ;  /* 0x0000004e0600c985 */ /* 0x000fe2000c101b24 */
[-C--:B----4-:R-:W-:Y:S02]  /*1d670*/  @!P0 LEA R12, P3, R209, R2.reuse, 0x2 ;  /* 0x00000002d10c8211 */ /* 0x090fe400078610ff */
[----:B0-----:R-:W-:Y:S01]  /*1d680*/  @!P1 LEA R14, P6, R208, R2, 0x2 ;  /* 0x00000002d00e9211 */ /* 0x001fe200078c10ff */
[----:B------:R0:W-:Y:S01]  /*1d690*/  @!P5 ST.E.64 desc[UR36][R8.64], R82 ;  /* 0x000000520800d985 */ /* 0x0001e2000c101b24 */
[----:B------:R-:W-:-:S02]  /*1d6a0*/  ISETP.GE.AND P5, PT, R226, UR5, PT ;  /* 0x00000005e2007c0c */ /* 0x000fc4000bfa6270 */
[-C--:B------:R-:W-:Y:S02]  /*1d6b0*/  @!P0 LEA.HI.X R13, R209, R3.reuse, R90, 0x2, P3 ;  /* 0x00000003d10d8211 */ /* 0x080fe400018f145a */
[----:B------:R-:W-:Y:S02]  /*1d6c0*/  @!P1 LEA.HI.X R15, R208, R3, R89, 0x2, P6 ;  /* 0x00000003d00f9211 */ /* 0x000fe400030f1459 */
[----:B------:R-:W-:Y:S01]  /*1d6d0*/  ISETP.GE.AND P6, PT, R203, UR5, PT ;  /* 0x00000005cb007c0c */ /* 0x000fe2000bfc6270 */
[----:B------:R3:W-:Y:S01]  /*1d6e0*/  @!P0 ST.E.64 desc[UR36][R12.64], R130 ;  /* 0x000000820c008985 */ /* 0x0007e2000c101b24 */
[----:B------:R-:W-:Y:S02]  /*1d6f0*/  ISETP.GE.AND P4, PT, R225, UR5, PT ;  /* 0x00000005e1007c0c */ /* 0x000fe4000bf86270 */
[----:B-1----:R-:W-:Y:S01]  /*1d700*/  @!P2 LEA R20, P3, R207, R2, 0x2 ;  /* 0x00000002cf14a211 */ /* 0x002fe200078610ff */
[----:B------:R1:W-:Y:S01]  /*1d710*/  @!P1 ST.E.64 desc[UR36][R14.64], R132 ;  /* 0x000000840e009985 */ /* 0x0003e2000c101b24 */
[----:B------:R-:W-:-:S02]  /*1d720*/  ISETP.GE.AND P1, PT, R224, UR5, PT ;  /* 0x00000005e0007c0c */ /* 0x000fc4000bf26270 */
[----:B------:R-:W-:Y:S02]  /*1d730*/  ISETP.GE.AND P0, PT, R11, UR5, PT ;  /* 0x000000050b007c0c */ /* 0x000fe4000bf06270 */
[-C--:B------:R-:W-:Y:S02]  /*1d740*/  @!P2 LEA.HI.X R21, R207, R3.reuse, R87, 0x2, P3 ;  /* 0x00000003cf15a211 */ /* 0x080fe400018f1457 */
[CC--:B--2---:R-:W-:Y:S02]  /*1d750*/  @!P5 LEA R4, P3, R226.reuse, R2.reuse, 0x2 ;  /* 0x00000002e204d211 */ /* 0x0c4fe400078610ff */
[----:B0-----:R-:W-:Y:S01]  /*1d760*/  SHF.R.S32.HI R8, RZ, 0x1f, R203 ;  /* 0x0000001fff087819 */ /* 0x001fe200000114cb */
[----:B------:R1:W-:Y:S01]  /*1d770*/  @!P2 ST.E.64 desc[UR36][R20.64], R134 ;  /* 0x000000861400a985 */ /* 0x0003e2000c101b24 */
[----:B------:R-:W-:Y:S02]  /*1d780*/  @!P5 LEA.HI.X R5, R226, R3, R86, 0x2, P3 ;  /* 0x00000003e205d211 */ /* 0x000fe400018f1456 */
[----:B---3--:R-:W-:-:S02]  /*1d790*/  @!P6 LEA R12, P3, R203, R2, 0x2 ;  /* 0x00000002cb0ce211 */ /* 0x008fc400078610ff */
[-C--:B------:R-:W-:Y:S01]  /*1d7a0*/  @!P4 LEA R6, P2, R225, R2.reuse, 0x2 ;  /* 0x00000002e106c211 */ /* 0x080fe200078410ff */
[----:B------:R1:W-:Y:S01]  /*1d7b0*/  @!P5 ST.E.64 desc[UR36][R4.64], R136 ;  /* 0x000000880400d985 */ /* 0x0003e2000c101b24 */
[-C--:B------:R-:W-:Y:S02]  /*1d7c0*/  @!P6 LEA.HI.X R13, R203, R3.reuse, R8, 0x2, P3 ;  /* 0x00000003cb0de211 */ /* 0x080fe400018f1408 */
[CC--:B------:R-:W-:Y:S02]  /*1d7d0*/  @!P1 LEA R8, P3, R224.reuse, R2.reuse, 0x2 ;  /* 0x00000002e0089211 */ /* 0x0c0fe400078610ff */
[-C--:B------:R-:W-:Y:S02]  /*1d7e0*/  @!P4 LEA.HI.X R7, R225, R3.reuse, R85, 0x2, P2 ;  /* 0x00000003e107c211 */ /* 0x080fe400010f1455 */
[C---:B------:R-:W-:Y:S02]  /*1d7f0*/  @!P0 LEA R24, P2, R11.reuse, R2, 0x2 ;  /* 0x000000020b188211 */ /* 0x040fe400078410ff */
[-C--:B------:R-:W-:Y:S01]  /*1d800*/  @!P1 LEA.HI.X R9, R224, R3.reuse, R84, 0x2, P3 ;  /* 0x00000003e0099211 */ /* 0x080fe200018f1454 */
[----:B------:R1:W-:Y:S01]  /*1d810*/  @!P4 ST.E.64 desc[UR36][R6.64], R138 ;  /* 0x0000008a0600c985 */ /* 0x0003e2000c101b24 */
[----:B------:R-:W-:Y:S01]  /*1d820*/  @!P0 LEA.HI.X R25, R11, R3, R0, 0x2, P2 ;  /* 0x000000030b198211 */ /* 0x000fe200010f1400 */
[----:B------:R-:W-:-:S02]  /*1d830*/  VIADD R11, R22, 0xb8 ;  /* 0x000000b8160b7836 */ /* 0x000fc40000000000 */
[----:B------:R1:W-:Y:S04]  /*1d840*/  @!P1 ST.E.64 desc[UR36][R8.64], R106 ;  /* 0x0000006a08009985 */ /* 0x0003e8000c101b24 */
[----:B------:R1:W-:Y:S04]  /*1d850*/  @!P6 ST.E.64 desc[UR36][R12.64], R110 ;  /* 0x0000006e0c00e985 */ /* 0x0003e8000c101b24 */
[----:B------:R1:W-:Y:S01]  /*1d860*/  @!P0 ST.E.64 desc[UR36][R24.64], R114 ;  /* 0x0000007218008985 */ /* 0x0003e2000c101b24 */
[----:B------:R-:W-:-:S13]  /*1d870*/  ISETP.GE.AND P0, PT, R11, UR5, PT ;  /* 0x000000050b007c0c */ /* 0x000fda000bf06270 */
[----:B-1----:R-:W-:Y:S05]  /*1d880*/  @P0 BRA `(.L_x_4991) ;  /* 0x0000000c00580947 */ /* 0x002fea0003800000 */
[----:B------:R-:W-:Y:S02]  /*1d890*/  LEA R2, P0, R11, R2, 0x2 ;  /* 0x000000020b027211 */ /* 0x000fe400078010ff */
[----:B------:R-:W-:-:S04]  /*1d8a0*/  SHF.R.S32.HI R0, RZ, 0x1f, R11 ;  /* 0x0000001fff007819 */ /* 0x000fc8000001140b */
[----:B------:R-:W-:-:S05]  /*1d8b0*/  LEA.HI.X R3, R11, R3, R0, 0x2, P0 ;  /* 0x000000030b037211 */ /* 0x000fca00000f1400 */
[----:B------:R0:W-:Y:S01]  /*1d8c0*/  ST.E.64 desc[UR36][R2.64], R118 ;  /* 0x0000007602007985 */ /* 0x0001e2000c101b24 */
[----:B------:R-:W-:Y:S05]  /*1d8d0*/  BRA `(.L_x_4991) ;  /* 0x0000000c00447947 */ /* 0x000fea0003800000 */
.L_x_4982:
[----:B------:R-:W1:Y:S01]  /*1d8e0*/  LDC.64 R6, c[0x0][0xc08] ;  /* 0x00030200ff067b82 */ /* 0x000e620000000a00 */
[----:B------:R-:W-:-:S07]  /*1d8f0*/  IMAD.MOV.U32 R11, RZ, RZ, RZ ;  /* 0x000000ffff0b7224 */ /* 0x000fce00078e00ff */
[----:B------:R-:W2:Y:S08]  /*1d900*/  LDC.64 R4, c[0x0][0xc00] ;  /* 0x00030000ff047b82 */ /* 0x000eb00000000a00 */
[----:B------:R-:W4:Y:S01]  /*1d910*/  LDC.64 R2, c[0x0][0xc00] ;  /* 0x00030000ff027b82 */ /* 0x000f220000000a00 */
[----:B-1----:R-:W-:-:S04]  /*1d920*/  ISETP.NE.U32.AND P0, PT, R6, RZ, PT ;  /* 0x000000ff0600720c */ /* 0x002fc80003f05070 */
[----:B------:R-:W-:Y:S02]  /*1d930*/  ISETP.NE.AND.EX P1, PT, R7, RZ, PT, P0 ;  /* 0x000000ff0700720c */ /* 0x000fe40003f25300 */
[----:B--2---:R-:W-:-:S04]  /*1d940*/  ISETP.NE.U32.AND P0, PT, R4, RZ, PT ;  /* 0x000000ff0400720c */ /* 0x004fc80003f05070 */
[----:B------:R-:W-:Y:S01]  /*1d950*/  ISETP.NE.AND.EX P0, PT, R5, RZ, PT, P0 ;  /* 0x000000ff0500720c */ /* 0x000fe20003f05300 */
[----:B------:R-:W-:Y:S01]  /*1d960*/  ULDC UR5, c[0x0][0xa88] ;  /* 0x0002a20000057ab9 */ /* 0x000fe20000000800 */
[----:B----4-:R-:W-:-:S05]  /*1d970*/  IMAD.WIDE R2, R202, 0x4, R2 ;  /* 0x00000004ca027825 */ /* 0x010fca00078e0202 */
[----:B------:R-:W1:Y:S01]  /*1d980*/  @P1 LDC.64 R4, c[0x0][0xc08] ;  /* 0x00030200ff041b82 */ /* 0x000e620000000a00 */
[----:B------:R-:W-:-:S05]  /*1d990*/  IMAD.U32 R0, RZ, RZ, UR5 ;  /* 0x00000005ff007e24 */ /* 0x000fca000f8e00ff */
[----:B------:R2:W5:Y:S01]  /*1d9a0*/  @P0 LDG.E R11, desc[UR36][R2.64] ;  /* 0x00000024020b0981 */ /* 0x000562000c1e1900 */
[----:B-1----:R-:W-:-:S05]  /*1d9b0*/  @P1 IMAD.WIDE R4, R202, 0x4, R4 ;  /* 0x00000004ca041825 */ /* 0x002fca00078e0204 */
[----:B------:R2:W5:Y:S01]  /*1d9c0*/  @P1 LDG.E R0, desc[UR36][R4.64] ;  /* 0x0000002404001981 */ /* 0x000562000c1e1900 */
[----:B------:R-:W-:Y:S02]  /*1d9d0*/  ISETP.NE.AND P2, PT, R200, RZ, PT ;  /* 0x000000ffc800720c */ /* 0x000fe40003f45270 */
[----:B------:R-:W-:Y:S02]  /*1d9e0*/  ISETP.GT.AND P3, PT, R196, 0x7f, PT ;  /* 0x0000007fc400780c */ /* 0x000fe40003f64270 */
[----:B------:R-:W-:-:S09]  /*1d9f0*/  SHF.R.S32.HI R20, RZ, 0x1f, R202 ;  /* 0x0000001fff147819 */ /* 0x000fd200000114ca */
[----:B------:R-:W1:Y:S02]  /*1da00*/  @!P2 LDC R200, c[0x0][0xad4] ;  /* 0x0002b500ffc8ab82 */ /* 0x000e640000000800 */
[----:B-1----:R-:W-:Y:S01]  /*1da10*/  ISETP.GT.AND P2, PT, R200, 0x1, PT ;  /* 0x00000001c800780c */ /* 0x002fe20003f44270 */
[----:B--2---:R-:W-:-:S12]  /*1da20*/  @P1 BRA `(.L_x_4994) ;  /* 0x0000000000101947 */ /* 0x004fd80003800000 */
[----:B------:R-:W-:Y:S05]  /*1da30*/  @!P0 BRA `(.L_x_4994) ;  /* 0x00000000000c8947 */ /* 0x000fea0003800000 */
[----:B------:R-:W2:Y:S04]  /*1da40*/  LDG.E R5, desc[UR36][R2.64] ;  /* 0x0000002402057981 */ /* 0x000ea8000c1e1900 */
[----:B-----5:R-:W2:Y:S02]  /*1da50*/  LDG.E R0, desc[UR36][R2.64+0x4] ;  /* 0x0000042402007981 */ /* 0x020ea4000c1e1900 */
[----:B--2---:R-:W-:-:S07]  /*1da60*/  IMAD.IADD R0, R0, 0x1, -R5 ;  /* 0x0000000100007824 */ /* 0x004fce00078e0a05 */
.L_x_4994:
[----:B------:R-:W-:Y:S01]  /*1da70*/  BSSY B1, `(.L_x_4995) ;  /* 0x0000038000017945 */ /* 0x000fe20003800000 */
[----:B------:R-:W-:Y:S02]  /*1da80*/  SEL R25, R202, RZ, !P0 ;  /* 0x000000ffca197207 */ /* 0x000fe40004000000 */
[----:B------:R-:W-:Y:S02]  /*1da90*/  SEL R20, R20, RZ, !P0 ;  /* 0x000000ff14147207 */ /* 0x000fe40004000000 */
[----:B-----5:R-:W-:Y:S01]  /*1daa0*/  SHF.R.S32.HI R18, RZ, 0x1f, R11 ;  /* 0x0000001fff127819 */ /* 0x020fe2000001140b */
[----:B------:R-:W-:Y:S06]  /*1dab0*/  @P3 BRA `(.L_x_4996) ;  /* 0x0000000000cc3947 */ /* 0x000fec0003800000 */
[----:B------:R-:W1:Y:S01]  /*1dac0*/  S2R R3, SR_TID.X ;  /* 0x0000000000037919 */ /* 0x000e620000002100 */
[----:B------:R-:W2:Y:S01]  /*1dad0*/  LDC R31, c[0x0][0xbe8] ;  /* 0x0002fa00ff1f7b82 */ /* 0x000ea20000000800 */
[----:B------:R-:W-:-:S13]  /*1dae0*/  R2UR UR5, R23 ;  /* 0x00000000170572ca */ /* 0x000fda00000e0000 */
[----:B------:R-:W-:Y:S02]  /*1daf0*/  IMAD.U32 R27, RZ, RZ, UR5 ;  /* 0x00000005ff1b7e24 */ /* 0x000fe4000f8e00ff */
[----:B--2---:R-:W-:-:S03]  /*1db00*/  IMAD R2, R0, R31, RZ ;  /* 0x0000001f00027224 */ /* 0x004fc600078e02ff */
[----:B-1----:R-:W-:-:S04]  /*1db10*/  IADD3 R27, R27, -0x80, R3 ;  /* 0xffffff801b1b7810 */ /* 0x002fc80007ffe003 */
[----:B------:R-:W-:-:S13]  /*1db20*/  ISETP.GE.AND P0, PT, R27, R2, PT ;  /* 0x000000021b00720c */ /* 0x000fda0003f06270 */
[----:B------:R-:W-:Y:S05]  /*1db30*/  @P0 BRA `(.L_x_4996) ;  /* 0x0000000000ac0947 */ /* 0x000fea0003800000 */
[----:B------:R-:W-:Y:S01]  /*1db40*/  ISETP.NE.AND P1, PT, R31, 0x1, PT ;  /* 0x000000011f00780c */ /* 0x000fe20003f25270 */
[----:B------:R-:W-:Y:S01]  /*1db50*/  IMAD.MOV.U32 R17, RZ, RZ, 0x9b8 ;  /* 0x000009b8ff117424 */ /* 0x000fe200078e00ff */
[----:B------:R-:W-:Y:S01]  /*1db60*/  ISETP.GT.AND P0, PT, R200, 0x1, PT ;  /* 0x00000001c800780c */ /* 0x000fe20003f04270 */
[----:B------:R-:W1:Y:S01]  /*1db70*/  LDC.64 R28, c[0x0][0xba8] ;  /* 0x0002ea00ff1c7b82 */ /* 0x000e620000000a00 */
[----:B------:R-:W-:Y:S02]  /*1db80*/  IMAD.MOV.U32 R15, RZ, RZ, R27 ;  /* 0x000000ffff0f7224 */ /* 0x000fe400078e001b */
[----:B------:R-:W-:Y:S02]  /*1db90*/  SEL R17, R17, 0x978, P0 ;  /* 0x0000097811117807 */ /* 0x000fe40000000000 */
[----:B------:R-:W-:-:S03]  /*1dba0*/  SEL R205, R205, RZ, P0 ;  /* 0x000000ffcdcd7207 */ /* 0x000fc60000000000 */
[----:B------:R-:W2:Y:S08]  /*1dbb0*/  LDC.64 R4, c[0x0][R17+0x220] ;  /* 0x0000880011047b82 */ /* 0x000eb00000000a00 */
[----:B---3--:R-:W3:Y:S08]  /*1dbc0*/  @P1 LDC R14, c[0x0][0xbec] ;  /* 0x0002fb00ff0e1b82 */ /* 0x008ef00000000800 */
[----:B------:R-:W4:Y:S08]  /*1dbd0*/  LDC.64 R2, c[0x0][R17+0x218] ;  /* 0x0000860011027b82 */ /* 0x000f300000000a00 */
[----:B------:R-:W5:Y:S01]  /*1dbe0*/  @P1 LDC R33, c[0x0][0xbf0] ;  /* 0x0002fc00ff211b82 */ /* 0x000f620000000800 */
[----:B--2---:R-:W-:-:S02]  /*1dbf0*/  IMAD R5, R5, R25, RZ ;  /* 0x0000001905057224 */ /* 0x004fc400078e02ff */
[----:B------:R-:W-:-:S04]  /*1dc00*/  IMAD.WIDE.U32 R12, R4, R25, RZ ;  /* 0x00000019040c7225 */ /* 0x000fc800078e00ff */
[----:B------:R-:W-:Y:S01]  /*1dc10*/  IMAD R5, R4, R20, R5 ;  /* 0x0000001404057224 */ /* 0x000fe200078e0205 */
[----:B------:R-:W2:Y:S01]  /*1dc20*/  LDC.64 R6, c[0x0][R17+0x228] ;  /* 0x00008a0011067b82 */ /* 0x000ea20000000a00 */
[----:B---3--:R-:W-:-:S04]  /*1dc30*/  @P1 IMAD.HI.U32 R14, R27, R14, RZ ;  /* 0x0000000e1b0e1227 */ /* 0x008fc800078e00ff */
[----:B------:R-:W-:-:S03]  /*1dc40*/  IMAD.IADD R13, R13, 0x1, R5 ;  /* 0x000000010d0d7824 */ /* 0x000fc600078e0205 */
[----:B------:R-:W3:Y:S01]  /*1dc50*/  LDC.64 R8, c[0x0][R17+0x210] ;  /* 0x0000840011087b82 */ /* 0x000ee20000000a00 */
[-C--:B----4-:R-:W-:Y:S02]  /*1dc60*/  IMAD R21, R3, R194.reuse, RZ ;  /* 0x000000c203157224 */ /* 0x090fe400078e02ff */
[----:B------:R-:W-:-:S04]  /*1dc70*/  IMAD.WIDE.U32 R2, R2, R194, RZ ;  /* 0x000000c202027225 */ /* 0x000fc800078e00ff */
[----:B------:R-:W-:Y:S01]  /*1dc80*/  IMAD.IADD R21, R3, 0x1, R21 ;  /* 0x0000000103157824 */ /* 0x000fe200078e0215 */
[----:B-----5:R-:W-:Y:S01]  /*1dc90*/  @P1 SHF.R.U32.HI R15, RZ, R33, R14 ;  /* 0x00000021ff0f1219 */ /* 0x020fe2000001160e */
[----:B-1----:R-:W1:Y:S01]  /*1dca0*/  @!P0 LDC R28, c[0x0][0xb50] ;  /* 0x0002d400ff1c8b82 */ /* 0x002e620000000800 */
[----:B------:R-:W-:-:S03]  /*1dcb0*/  IADD3 R4, P1, P3, R12, R2, R11 ;  /* 0x000000020c047210 */ /* 0x000fc60007b3e00b */
[----:B------:R-:W-:Y:S02]  /*1dcc0*/  IMAD.MOV R12, RZ, RZ, -R15 ;  /* 0x000000ffff0c7224 */ /* 0x000fe400078e0a0f */
[----:B--2---:R-:W-:Y:S02]  /*1dcd0*/  IMAD.WIDE.U32 R2, R6, R205, RZ ;  /* 0x000000cd06027225 */ /* 0x004fe400078e00ff */
[----:B------:R-:W2:Y:S01]  /*1dce0*/  @!P0 LDC R29, c[0x0][0xb54] ;  /* 0x0002d500ff1d8b82 */ /* 0x000ea20000000800 */
[----:B------:R-:W-:Y:S01]  /*1dcf0*/  IADD3.X R6, R13, R21, R18, P1, P3 ;  /* 0x000000150d067210 */ /* 0x000fe20000fe6412 */
[----:B------:R-:W-:Y:S01]  /*1dd00*/  IMAD R7, R7, R205, RZ ;  /* 0x000000cd07077224 */ /* 0x000fe200078e02ff */
[----:B------:R-:W-:Y:S01]  /*1dd10*/  IADD3 R2, P0, P1, R15, R4, R2 ;  /* 0x000000040f027210 */ /* 0x000fe2000791e002 */
[----:B------:R-:W-:Y:S01]  /*1dd20*/  IMAD R5, R31, R12, R27 ;  /* 0x0000000c1f057224 */ /* 0x000fe200078e021b */
[----:B------:R-:W-:Y:S01]  /*1dd30*/  SHF.R.S32.HI R15, RZ, 0x1f, R15 ;  /* 0x0000001fff0f7819 */ /* 0x000fe2000001140f */
[----:B------:R-:W-:-:S02]  /*1dd40*/  IMAD.IADD R7, R3, 0x1, R7 ;  /* 0x0000000103077824 */ /* 0x000fc400078e0207 */
[----:B---3--:R-:W-:-:S03]  /*1dd50*/  IMAD R4, R9, R5, RZ ;  /* 0x0000000509047224 */ /* 0x008fc600078e02ff */
[----:B------:R-:W-:Y:S02]  /*1dd60*/  IADD3.X R3, R15, R6, R7, P0, P1 ;  /* 0x000000060f037210 */ /* 0x000fe400007e2407 */
[----:B------:R-:W-:Y:S01]  /*1dd70*/  SHF.R.S32.HI R7, RZ, 0x1f, R5 ;  /* 0x0000001fff077819 */ /* 0x000fe20000011405 */
[----:B------:R-:W-:-:S04]  /*1dd80*/  IMAD.WIDE.U32 R2, R8, R5, R2 ;  /* 0x0000000508027225 */ /* 0x000fc800078e0002 */
[----:B------:R-:W-:Y:S01]  /*1dd90*/  IMAD R7, R8, R7, R4 ;  /* 0x0000000708077224 */ /* 0x000fe200078e0204 */
[----:B-1----:R-:W-:-:S03]  /*1dda0*/  LEA R4, P0, R2, R28, 0x2 ;  /* 0x0000001c02047211 */ /* 0x002fc600078010ff */
[----:B------:R-:W-:-:S05]  /*1ddb0*/  IMAD.IADD R3, R3, 0x1, R7 ;  /* 0x0000000103037824 */ /* 0x000fca00078e0207 */
[----:B--2---:R-:W-:Y:S01]  /*1ddc0*/  LEA.HI.X R5, R2, R29, R3, 0x2, P0 ;  /* 0x0000001d02057211 */ /* 0x004fe200000f1403 */
[----:B------:R-:W-:-:S05]  /*1ddd0*/  IMAD.MOV.U32 R3, RZ, RZ, -0x800000 ;  /* 0xff800000ff037424 */ /* 0x000fca00078e00ff */
[----:B------:R1:W-:Y:S02]  /*1dde0*/  STG.E desc[UR36][R4.64], R3 ;  /* 0x0000000304007986 */ /* 0x0003e4000c101924 */
.L_x_4996:
[----:B------:R-:W-:Y:S05]  /*1ddf0*/  BSYNC B1 ;  /* 0x0000000000017941 */ /* 0x000fea0003800000 */
.L_x_4995:
[----:B------:R-:W-:Y:S05]  /*1de00*/  @P2 BRA `(.L_x_4991) ;  /* 0x0000000400f82947 */ /* 0x000fea0003800000 */
[----:B------:R-:W2:Y:S01]  /*1de10*/  LDL R12, [R1+0x284] ;  /* 0x00028400010c7983 */ /* 0x000ea20000100800 */
[----:B------:R-:W4:Y:S01]  /*1de20*/  LDC R13, c[0x0][0xbe8] ;  /* 0x0002fa00ff0d7b82 */ /* 0x000f220000000800 */
[----:B------:R-:W-:Y:S01]  /*1de30*/  R2UR UR5, R23 ;  /* 0x00000000170572ca */ /* 0x000fe200000e0000 */
[----:B------:R-:W-:Y:S01]  /*1de40*/  ULDC.64 UR6, c[0x0][0xaa0] ;  /* 0x0002a80000067ab9 */ /* 0x000fe20000000a00 */
[----:B------:R-:W-:Y:S01]  /*1de50*/  ULDC.64 UR8, c[0x0][0xaf0] ;  /* 0x0002bc0000087ab9 */ /* 0x000fe20000000a00 */
[----:B------:R-:W-:Y:S01]  /*1de60*/  IMAD R2, R18, UR6, RZ ;  /* 0x0000000612027c24 */ /* 0x000fe2000f8e02ff */
[----:B------:R-:W-:Y:S03]  /*1de70*/  BSSY B1, `(.L_x_4997) ;  /* 0x0000041000017945 */ /* 0x000fe60003800000 */
[C---:B-1----:R-:W-:Y:S02]  /*1de80*/  IMAD R5, R11.reuse, UR7, R2 ;  /* 0x000000070b057c24 */ /* 0x042fe4000f8e0202 */
[----:B------:R-:W-:Y:S01]  /*1de90*/  IMAD.WIDE.U32 R2, R11, UR6, RZ ;  /* 0x000000060b027c25 */ /* 0x000fe2000f8e00ff */
[----:B------:R-:W-:-:S03]  /*1dea0*/  ULDC.64 UR6, c[0x0][0xae8] ;  /* 0x0002ba0000067ab9 */ /* 0x000fc60000000a00 */
[----:B------:R-:W-:Y:S02]  /*1deb0*/  IMAD.IADD R3, R3, 0x1, R5 ;  /* 0x0000000103037824 */ /* 0x000fe400078e0205 */
[----:B------:R-:W-:Y:S02]  /*1dec0*/  VIADD R8, R227, UR5 ;  /* 0x00000005e3087c36 */ /* 0x000fe40008000000 */
[----:B------:R-:W-:-:S04]  /*1ded0*/  IMAD.WIDE.U32 R2, R194, UR6, R2 ;  /* 0x00000006c2027c25 */ /* 0x000fc8000f8e0002 */
[----:B------:R-:W-:Y:S01]  /*1dee0*/  IMAD R3, R194, UR7, R3 ;  /* 0x00000007c2037c24 */ /* 0x000fe2000f8e0203 */
[----:B------:R-:W-:Y:S01]  /*1def0*/  ULDC.64 UR6, c[0x0][0xae0] ;  /* 0x0002b80000067ab9 */ /* 0x000fe20000000a00 */
[----:B----4-:R-:W-:Y:S01]  /*1df00*/  ISETP.NE.AND P0, PT, R13, 0x1, PT ;  /* 0x000000010d00780c */ /* 0x010fe20003f05270 */
[----:B------:R-:W-:-:S12]  /*1df10*/  IMAD.WIDE.U32 R2, R25, UR8, R2 ;  /* 0x0000000819027c25 */ /* 0x000fd8000f8e0002 */
[----:B------:R-:W1:Y:S08]  /*1df20*/  @P0 LDC R6, c[0x0][0xbec] ;  /* 0x0002fb00ff060b82 */ /* 0x000e700000000800 */
[----:B------:R-:W4:Y:S01]  /*1df30*/  @P0 LDC R7, c[0x0][0xbf0] ;  /* 0x0002fc00ff070b82 */ /* 0x000f220000000800 */
[----:B--2---:R-:W-:-:S04]  /*1df40*/  IMAD R4, R12, 0x20, R227 ;  /* 0x000000200c047824 */ /* 0x004fc800078e02e3 */
[----:B------:R-:W-:-:S04]  /*1df50*/  VIADD R9, R4, UR5 ;  /* 0x0000000504097c36 */ /* 0x000fc80008000000 */
        /* <DEDUP_REMOVED lines=16> */
[----:B------:R-:W-:Y:S02]  /*1e060*/  IMAD R13, R0, R13, RZ ;  /* 0x0000000d000d7224 */ /* 0x000fe400078e02ff */
[----:B------:R-:W-:-:S02]  /*1e070*/  VIADD R4, R8, 0x40 ;  /* 0x0000004008047836 */ /* 0x000fc40000000000 */
[C---:B------:R-:W-:Y:S01]  /*1e080*/  IMAD R5, R7.reuse, UR7, R6 ;  /* 0x0000000707057c24 */ /* 0x040fe2000f8e0206 */
[-C--:B------:R-:W-:Y:S01]  /*1e090*/  ISETP.GE.AND P2, PT, R8, R13.reuse, PT ;  /* 0x0000000d0800720c */ /* 0x080fe20003f46270 */
[----:B------:R-:W-:Y:S01]  /*1e0a0*/  IMAD.WIDE.U32 R2, R7, UR6, R2 ;  /* 0x0000000607027c25 */ /* 0x000fe2000f8e0002 */
[----:B------:R-:W-:Y:S01]  /*1e0b0*/  ULDC.64 UR6, c[0x0][0xa80] ;  /* 0x0002a00000067ab9 */ /* 0x000fe20000000a00 */
[----:B------:R-:W-:Y:S02]  /*1e0c0*/  ISETP.GE.AND P1, PT, R4, R13, PT ;  /* 0x0000000d0400720c */ /* 0x000fe40003f26270 */
[----:B------:R-:W-:Y:S01]  /*1e0d0*/  IMAD.IADD R3, R3, 0x1, R5 ;  /* 0x0000000103037824 */ /* 0x000fe200078e0205 */
[----:B------:R-:W-:Y:S01]  /*1e0e0*/  LEA R4, P3, R2, UR6, 0x1 ;  /* 0x0000000602047c11 */ /* 0x000fe2000f8608ff */
[----:B------:R-:W-:Y:S02]  /*1e0f0*/  VIADD R0, R8, 0x20 ;  /* 0x0000002008007836 */ /* 0x000fe40000000000 */
[----:B------:R-:W-:Y:S01]  /*1e100*/  IMAD.SHL.U32 R7, R12, 0x8, RZ ;  /* 0x000000080c077824 */ /* 0x000fe200078e00ff */
[----:B------:R-:W-:-:S02]  /*1e110*/  LEA.HI.X R5, R2, UR7, R3, 0x1, P3 ;  /* 0x0000000702057c11 */ /* 0x000fc400098f0c03 */
[----:B------:R-:W-:Y:S01]  /*1e120*/  ISETP.GE.AND P0, PT, R0, R13, PT ;  /* 0x0000000d0000720c */ /* 0x000fe20003f06270 */
[C---:B------:R-:W-:Y:S01]  /*1e130*/  VIADD R9, R7.reuse, 0x40 ;  /* 0x0000004007097836 */ /* 0x040fe20000000000 */
[----:B------:R1:W2:Y:S01]  /*1e140*/  SHFL.IDX PT, R2, R4, RZ, 0x181f ;  /* 0x00181fff04027589 */ /* 0x0002a200000e0000 */
[----:B------:R-:W-:Y:S01]  /*1e150*/  VIADD R11, R7, 0x80 ;  /* 0x00000080070b7836 */ /* 0x000fe20000000000 */
[----:B------:R-:W-:Y:S02]  /*1e160*/  SHF.R.S32.HI R6, RZ, 0x1f, R7 ;  /* 0x0000001fff067819 */ /* 0x000fe40000011407 */
[----:B------:R1:W4:Y:S01]  /*1e170*/  SHFL.IDX PT, R0, R5, RZ, 0x181f ;  /* 0x00181fff05007589 */ /* 0x00032200000e0000 */
[----:B------:R-:W-:Y:S02]  /*1e180*/  SHF.R.S32.HI R12, RZ, 0x1f, R9 ;  /* 0x0000001fff0c7819 */ /* 0x000fe40000011409 */
[----:B---3--:R-:W-:Y:S01]  /*1e190*/  SHF.R.S32.HI R14, RZ, 0x1f, R11 ;  /* 0x0000001fff0e7819 */ /* 0x008fe2000001140b */
[----:B------:R-:W-:Y:S06]  /*1e1a0*/  @P2 BRA `(.L_x_4998) ;  /* 0x0000000000342947 */ /* 0x000fec0003800000 */
[----:B------:R-:W-:Y:S02]  /*1e1b0*/  ULDC UR5, c[0x0][0xac8] ;  /* 0x0002b20000057ab9 */ /* 0x000fe40000000800 */
[----:B------:R-:W-:Y:S02]  /*1e1c0*/  ISETP.GE.AND P4, PT, R7, UR5, PT ;  /* 0x0000000507007c0c */ /* 0x000fe4000bf86270 */
[----:B------:R-:W-:Y:S02]  /*1e1d0*/  ISETP.GE.AND P3, PT, R9, UR5, PT ;  /* 0x0000000509007c0c */ /* 0x000fe4000bf66270 */
[----:B------:R-:W-:-:S09]  /*1e1e0*/  ISETP.GE.AND P2, PT, R11, UR5, PT ;  /* 0x000000050b007c0c */ /* 0x000fd2000bf46270 */
[-C--:B--2---:R-:W-:Y:S02]  /*1e1f0*/  @!P4 LEA R20, P6, R7, R2.reuse, 0x1 ;  /* 0x000000020714c211 */ /* 0x084fe400078c08ff */
        /* <DEDUP_REMOVED lines=8> */
.L_x_4998:
[----:B------:R-:W-:Y:S05]  /*1e280*/  BSYNC B1 ;  /* 0x0000000000017941 */ /* 0x000fea0003800000 */
.L_x_4997:
[----:B----4-:R4:W0:Y:S01]  /*1e290*/  SHFL.IDX PT, R0, R5, 0x1, 0x181f ;  /* 0x00381f0005007f89 */ /* 0x01082200000e0000 */
[----:B------:R-:W-:Y:S03]  /*1e2a0*/  BSSY B1, `(.L_x_4999) ;  /* 0x0000010000017945 */ /* 0x000fe60003800000 */
[----:B--23--:R4:W2:Y:S01]  /*1e2b0*/  SHFL.IDX PT, R2, R4, 0x1, 0x181f ;  /* 0x00381f0004027f89 */ /* 0x00c8a200000e0000 */
[----:B------:R-:W-:Y:S05]  /*1e2c0*/  @P0 BRA `(.L_x_5000) ;  /* 0x0000000000340947 */ /* 0x000fea0003800000 */
        /* <DEDUP_REMOVED lines=13> */
.L_x_5000:
[----:B------:R-:W-:Y:S05]  /*1e3a0*/  BSYNC B1 ;  /* 0x0000000000017941 */ /* 0x000fea0003800000 */
.L_x_4999:
[----:B0-----:R0:W0:Y:S01]  /*1e3b0*/  SHFL.IDX PT, R0, R5, 0x2, 0x181f ;  /* 0x00581f0005007f89 */ /* 0x00102200000e0000 */
[----:B------:R-:W-:Y:S03]  /*1e3c0*/  BSSY B1, `(.L_x_5001) ;  /* 0x0000010000017945 */ /* 0x000fe60003800000 */
[----:B--23--:R2:W3:Y:S01]  /*1e3d0*/  SHFL.IDX PT, R2, R4, 0x2, 0x181f ;  /* 0x00581f0004027f89 */ /* 0x00c4e200000e0000 */
        /* <DEDUP_REMOVED lines=14> */
.L_x_5002:
[----:B------:R-:W-:Y:S05]  /*1e4c0*/  BSYNC B1 ;  /* 0x0000000000017941 */ /* 0x000fea0003800000 */
.L_x_5001:
[----:B0-----:R-:W-:Y:S01]  /*1e4d0*/  VIADD R0, R8, 0x60 ;  /* 0x0000006008007836 */ /* 0x001fe20000000000 */
[----:B-1--4-:R-:W0:Y:S04]  /*1e4e0*/  SHFL.IDX PT, R5, R5, 0x3, 0x181f ;  /* 0x00781f0005057f89 */ /* 0x012e2800000e0000 */
[----:B------:R-:W-:Y:S01]  /*1e4f0*/  ISETP.GE.AND P0, PT, R0, R13, PT ;  /* 0x0000000d0000720c */ /* 0x000fe20003f06270 */
[----:B---3--:R1:W3:-:S12]  /*1e500*/  SHFL.IDX PT, R2, R4, 0x3, 0x181f ;  /* 0x00781f0004027f89 */ /* 0x0082d800000e0000 */
[----:B-1----:R-:W-:Y:S05]  /*1e510*/  @P0 BRA `(.L_x_4991) ;  /* 0x0000000000340947 */ /* 0x002fea0003800000 */
        /* <DEDUP_REMOVED lines=13> */
.L_x_4991:
[----:B------:R-:W-:Y:S05]  /*1e5f0*/  BSYNC B0 ;  /* 0x0000000000007941 */ /* 0x000fea0003800000 */
.L_x_4981:
[----:B------:R-:W-:Y:S02]  /*1e600*/  ULDC UR5, c[0x0][0xc3c] ;  /* 0x00030f0000057ab9 */ /* 0x000fe40000000800 */
[----:B------:R-:W-:-:S06]  /*1e610*/  UISETP.GE.AND UP0, UPT, UR40, UR5, UPT ;  /* 0x000000052800728c */ /* 0x000fcc000bf06270 */
[----:B------:R-:W-:-:S13]  /*1e620*/  PLOP3.LUT P0, PT, PT, PT, UP0, 0x80, 0x0 ;  /* 0x000000000000781c */ /* 0x000fda0003f0f008 */
[----:B------:R-:W-:Y:S05]  /*1e630*/  @!P0 BRA `(.L_x_5003) ;  /* 0xfffffe2c00388947 */ /* 0x000fea000383ffff */
[----:B------:R-:W-:Y:S05]  /*1e640*/  EXIT ;  /* 0x000000000000794d */ /* 0x000fea0003800000 */
.L_x_4816:
        /* <DEDUP_REMOVED lines=16> */
.L_x_5004:
[----:B------:R-:W0:Y:S01]  /*1e750*/  S2R R0, SR_TID.X ;  /* 0x0000000000007919 */ /* 0x000e220000002100 */
[----:B------:R-:W-:Y:S01]  /*1e760*/  ULDC UR4, c[0x0][0xc3c] ;  /* 0x00030f0000047ab9 */ /* 0x000fe20000000800 */
[----:B------:R-:W-:Y:S01]  /*1e770*/  IMAD.MOV.U32 R7, RZ, RZ, RZ ;  /* 0x000000ffff077224 */ /* 0x000fe200078e00ff */
[----:B------:R-:W1:Y:S01]  /*1e780*/  S2UR UR6, SR_CTAID.X ;  /* 0x00000000000679c3 */ /* 0x000e620000002500 */
[----:B------:R-:W-:Y:S01]  /*1e790*/  ULDC UR5, c[0x0][0xc38] ;  /* 0x00030e0000057ab9 */ /* 0x000fe20000000800 */
[----:B0-----:R-:W-:-:S04]  /*1e7a0*/  LOP3.LUT R0, R0, 0x1f, RZ, 0xc0, !PT ;  /* 0x0000001f00007812 */ /* 0x001fc800078ec0ff */
[----:B------:R-:W-:-:S04]  /*1e7b0*/  ISETP.NE.AND P0, PT, R0, 0x1f, PT ;  /* 0x0000001f0000780c */ /* 0x000fc80003f05270 */
[----:B------:R-:W-:-:S13]  /*1e7c0*/  ISETP.GE.OR P1, PT, R0, UR4, !P0 ;  /* 0x0000000400007c0c */ /* 0x000fda000c726670 */
[----:B------:R-:W0:Y:S08]  /*1e7d0*/  @!P1 LDC.64 R4, c[0x0][0xc80] ;  /* 0x00032000ff049b82 */ /* 0x000e300000000a00 */
[----:B------:R-:W2:Y:S01]  /*1e7e0*/  @!P1 LDC.64 R2, c[0x0][0xc78] ;  /* 0x00031e00ff029b82 */ /* 0x000ea20000000a00 */
[----:B0-----:R-:W-:-:S05]  /*1e7f0*/  @!P1 IMAD.WIDE.U32 R4, R0, 0x4, R4 ;  /* 0x0000000400049825 */ /* 0x001fca00078e0004 */
        /* <DEDUP_REMOVED lines=33> */
.L_x_5008:
[----:B------:R-:W0:Y:S01]  /*1ea10*/  LDC R2, c[0x0][0xc3c] ;  /* 0x00030f00ff027b82 */ /* 0x000e220000000800 */
[----:B------:R-:W-:Y:S01]  /*1ea20*/  UIADD3 UR4, UR4, 0x1f, URZ ;  /* 0x0000001f04047890 */ /* 0x000fe2000fffe03f */
[----:B------:R-:W-:Y:S02]  /*1ea30*/  ULDC UR7, c[0x0][0xc3c] ;  /* 0x00030f0000077ab9 */ /* 0x000fe40000000800 */
[----:B------:R-:W-:-:S03]  /*1ea40*/  IMAD.U32 R27, RZ, RZ, UR7 ;  /* 0x00000007ff1b7e24 */ /* 0x000fc6000f8e00ff */
[----:B0-----:R-:W-:-:S13]  /*1ea50*/  ISETP.LE.AND P6, PT, R2, UR4, PT ;  /* 0x0000000402007c0c */ /* 0x001fda000bfc3270 */
[----:B------:R-:W-:Y:S05]  /*1ea60*/  @P6 BRA `(.L_x_5007) ;  /* 0x0000000800a46947 */ /* 0x000fea0003800000 */
[----:B------:R-:W-:-:S05]  /*1ea70*/  VIADD R7, R0, UR4 ;  /* 0x0000000400077c36 */ /* 0x000fca0008000000 */
[----:B------:R-:W-:-:S13]  /*1ea80*/  ISETP.GE.OR P6, PT, R7, R2, !P0 ;  /* 0x000000020700720c */ /* 0x000fda00047c6670 */
[----:B------:R-:W0:Y:S08]  /*1ea90*/  @!P6 LDC.64 R4, c[0x0][0xc80] ;  /* 0x00032000ff04eb82 */ /* 0x000e300000000a00 */
[----:B------:R-:W1:Y:S01]  /*1eaa0*/  @!P6 LDC.64 R2, c[0x0][0xc78] ;  /* 0x00031e00ff02eb82 */ /* 0x000e620000000a00 */
[----:B0-----:R-:W-:-:S04]  /*1eab0*/  @!P6 IMAD.WIDE R4, R7, 0x4, R4 ;  /* 0x000000040704e825 */ /* 0x001fc800078e0204 */
[----:B-1----:R-:W-:Y:S01]  /*1eac0*/  @!P6 IMAD.WIDE R2, R7, 0x4, R2 ;  /* 0x000000040702e825 */ /* 0x002fe200078e0202 */
[----:B------:R-:W-:-:S06]  /*1ead0*/  CS2R R6, SRZ ;  /* 0x0000000000067805 */ /* 0x000fcc000001ff00 */
[----:B------:R-:W2:Y:S04]  /*1eae0*/  @!P6 LDG.E R6, desc[UR36][R4.64] ;  /* 0x000000240406e981 */ /* 0x000ea8000c1e1900 */
        /* <DEDUP_REMOVED lines=22> */
.L_x_5006:
        /* <DEDUP_REMOVED lines=13> */
.L_x_5009:
[----:B-1----:R-:W-:Y:S02]  /*1ed20*/  IMAD R24, R24, UR5, R3 ;  /* 0x0000000518187c24 */ /* 0x002fe4000f8e0203 */
[----:B------:R-:W-:-:S03]  /*1ed30*/  VIADD R27, R27, UR4 ;  /* 0x000000041b1b7c36 */ /* 0x000fc60008000000 */
[----:B0-----:R-:W-:Y:S01]  /*1ed40*/  IADD3 R5, -R24, UR6, RZ ;  /* 0x0000000618057c10 */ /* 0x001fe2000fffe1ff */
[----:B------:R-:W-:Y:S06]  /*1ed50*/  @!P1 BRA `(.L_x_5010) ;  /* 0x0000000000e89947 */ /* 0x000fec0003800000 */
[-C--:B--2---:R-:W-:Y:S02]  /*1ed60*/  IABS R12, R6.reuse ;  /* 0x00000006000c7213 */ /* 0x084fe40000000000 */
[----:B------:R-:W-:Y:S02]  /*1ed70*/  IABS R4, R7 ;  /* 0x0000000700047213 */ /* 0x000fe40000000000 */
[----:B------:R-:W0:Y:S01]  /*1ed80*/  I2F.RP R8, R12 ;  /* 0x0000000c00087306 */ /* 0x000e220000209400 */
[----:B------:R-:W-:-:S05]  /*1ed90*/  IABS R10, R6 ;  /* 0x00000006000a7213 */ /* 0x000fca0000000000 */
[----:B------:R-:W-:Y:S02]  /*1eda0*/  IMAD.MOV R11, RZ, RZ, -R10 ;  /* 0x000000ffff0b7224 */ /* 0x000fe400078e0a0a */
[----:B0-----:R-:W0:Y:S02]  /*1edb0*/  MUFU.RCP R8, R8 ;  /* 0x0000000800087308 */ /* 0x001e240000001000 */
[----:B0-----:R-:W-:Y:S01]  /*1edc0*/  VIADD R2, R8, 0xffffffe ;  /* 0x0ffffffe08027836 */ /* 0x001fe20000000000 */
[----:B------:R-:W-:-:S05]  /*1edd0*/  IABS R8, R5 ;  /* 0x0000000500087213 */ /* 0x000fca0000000000 */
[----:B------:R0:W1:Y:S02]  /*1ede0*/  F2I.FTZ.U32.TRUNC.NTZ R3, R2 ;  /* 0x0000000200037305 */ /* 0x000064000021f000 */
[----:B0-----:R-:W-:Y:S02]  /*1edf0*/  IMAD.MOV.U32 R2, RZ, RZ, RZ ;  /* 0x000000ffff027224 */ /* 0x001fe400078e00ff */
[----:B-1----:R-:W-:-:S04]  /*1ee00*/  IMAD.MOV R9, RZ, RZ, -R3 ;  /* 0x000000ffff097224 */ /* 0x002fc800078e0a03 */
[----:B------:R-:W-:-:S04]  /*1ee10*/  IMAD R9, R9, R12, RZ ;  /* 0x0000000c09097224 */ /* 0x000fc800078e02ff */
[----:B------:R-:W-:Y:S02]  /*1ee20*/  IMAD.HI.U32 R3, R3, R9, R2 ;  /* 0x0000000903037227 */ /* 0x000fe400078e0002 */
[----:B------:R-:W0:Y:S04]  /*1ee30*/  I2F.RP R9, R4 ;  /* 0x0000000400097306 */ /* 0x000e280000209400 */
[----:B------:R-:W-:-:S04]  /*1ee40*/  IMAD.HI.U32 R2, R3, R8, RZ ;  /* 0x0000000803027227 */ /* 0x000fc800078e00ff */
[----:B------:R-:W-:Y:S01]  /*1ee50*/  IMAD R3, R2, R11, R8 ;  /* 0x0000000b02037224 */ /* 0x000fe200078e0208 */
[----:B------:R-:W-:-:S04]  /*1ee60*/  LOP3.LUT R8, R5, R6, RZ, 0x3c, !PT ;  /* 0x0000000605087212 */ /* 0x000fc800078e3cff */
[----:B------:R-:W-:Y:S01]  /*1ee70*/  ISETP.GT.U32.AND P1, PT, R12, R3, PT ;  /* 0x000000030c00720c */ /* 0x000fe20003f24070 */
[----:B0-----:R-:W0:Y:S01]  /*1ee80*/  MUFU.RCP R9, R9 ;  /* 0x0000000900097308 */ /* 0x001e220000001000 */
[----:B------:R-:W-:-:S11]  /*1ee90*/  ISETP.GE.AND P2, PT, R8, RZ, PT ;  /* 0x000000ff0800720c */ /* 0x000fd60003f46270 */
[----:B------:R-:W-:Y:S02]  /*1eea0*/  @!P1 IMAD.IADD R3, R3, 0x1, -R12 ;  /* 0x0000000103039824 */ /* 0x000fe400078e0a0c */
[----:B------:R-:W-:Y:S01]  /*1eeb0*/  @!P1 VIADD R2, R2, 0x1 ;  /* 0x0000000102029836 */ /* 0x000fe20000000000 */
[----:B------:R-:W-:Y:S02]  /*1eec0*/  ISETP.NE.AND P1, PT, R6, RZ, PT ;  /* 0x000000ff0600720c */ /* 0x000fe40003f25270 */
[----:B------:R-:W-:Y:S01]  /*1eed0*/  ISETP.GE.U32.AND P0, PT, R3, R12, PT ;  /* 0x0000000c0300720c */ /* 0x000fe20003f06070 */
[----:B0-----:R-:W-:-:S04]  /*1eee0*/  VIADD R10, R9, 0xffffffe ;  /* 0x0ffffffe090a7836 */ /* 0x001fc80000000000 */
[----:B------:R-:W0:Y:S08]  /*1eef0*/  F2I.FTZ.U32.TRUNC.NTZ R3, R10 ;  /* 0x0000000a00037305 */ /* 0x000e30000021f000 */
        /* <DEDUP_REMOVED lines=32> */
.L_x_5010:
        /* <DEDUP_REMOVED lines=61> */
.L_x_5011:
[----:B------:R-:W-:-:S05]  /*1f4d0*/  LOP3.LUT R25, RZ, R2, RZ, 0x33, !PT ;  /* 0x00000002ff197212 */ /* 0x000fca00078e33ff */
[----:B------:R-:W-:Y:S01]  /*1f4e0*/  IMAD.IADD R25, R6, 0x1, R25 ;  /* 0x0000000106197824 */ /* 0x000fe200078e0219 */
[----:B------:R-:W-:Y:S06]  /*1f4f0*/  BRA `(.L_x_5012) ;  /* 0x00000000000c7947 */ /* 0x000fec0003800000 */
.L_x_5007:
[----:B------:R-:W-:Y:S02]  /*1f500*/  IMAD.MOV.U32 R25, RZ, RZ, RZ ;  /* 0x000000ffff197224 */ /* 0x000fe400078e00ff */
[----:B------:R-:W-:Y:S02]  /*1f510*/  IMAD.U32 R24, RZ, RZ, UR6 ;  /* 0x00000006ff187e24 */ /* 0x000fe4000f8e00ff */
[----:B------:R-:W-:-:S07]  /*1f520*/  IMAD.MOV.U32 R26, RZ, RZ, RZ ;  /* 0x000000ffff1a7224 */ /* 0x000fce00078e00ff */
.L_x_5012:
[----:B------:R-:W-:-:S13]  /*1f530*/  ISETP.NE.AND P0, PT, R0, RZ, PT ;  /* 0x000000ff0000720c */ /* 0x000fda0003f05270 */
[----:B------:R-:W0:Y:S01]  /*1f540*/  @!P0 S2R R3, SR_CgaCtaId ;  /* 0x0000000000038919 */ /* 0x000e220000008800 */
[----:B------:R-:W-:-:S04]  /*1f550*/  @!P0 MOV R0, 0x400 ;  /* 0x0000040000008802 */ /* 0x000fc80000000f00 */
[----:B0-----:R-:W-:-:S05]  /*1f560*/  @!P0 LEA R0, R3, R0, 0x18 ;  /* 0x0000000003008211 */ /* 0x001fca00078ec0ff */
[----:B------:R1:W-:Y:S01]  /*1f570*/  @!P0 STS.128 [R0+0x308d0], R24 ;  /* 0x0308d01800008388 */ /* 0x0003e20000000c00 */
[----:B------:R-:W-:Y:S06]  /*1f580*/  BAR.ARV 0x5, 0x180 ;  /* 0x0146000000007b1d */ /* 0x000fec0000002000 */
.L_x_5005:
        /* <DEDUP_REMOVED lines=8> */
[----:B------:R-:W-:Y:S01]  /*1f610*/  BSSY B8, `(.L_x_5013) ;  /* 0x00006f5000087945 */ /* 0x000fe20003800000 */
[----:B------:R-:W-:Y:S01]  /*1f620*/  IMAD.MOV.U32 R30, RZ, RZ, 0x1 ;  /* 0x00000001ff1e7424 */ /* 0x000fe200078e00ff */
[----:B------:R-:W1:Y:S01]  /*1f630*/  S2R R3, SR_TID.X ;  /* 0x0000000000037919 */ /* 0x000e620000002100 */
[----:B------:R-:W-:Y:S01]  /*1f640*/  IMAD.MOV.U32 R28, RZ, RZ, RZ ;  /* 0x000000ffff1c7224 */ /* 0x000fe200078e00ff */
[----:B------:R-:W-:Y:S01]  /*1f650*/  ULDC.64 UR38, c[0x0][0x198] ;  /* 0x0000660000267ab9 */ /* 0x000fe20000000a00 */
[----:B------:R-:W-:Y:S01]  /*1f660*/  IMAD.MOV.U32 R23, RZ, RZ, RZ ;  /* 0x000000ffff177224 */ /* 0x000fe200078e00ff */
[----:B------:R3:W-:Y:S01]  /*1f670*/  STL [R1+0x2ac], RZ ;  /* 0x0002acff01007387 */ /* 0x0007e20000100800 */
[----:B------:R-:W-:Y:S01]  /*1f680*/  IMAD.MOV.U32 R29, RZ, RZ, 0x1 ;  /* 0x00000001ff1d7424 */ /* 0x000fe200078e00ff */
[----:B------:R-:W-:Y:S01]  /*1f690*/  ULDC UR40, c[0x0][0xc] ;  /* 0x0000030000287ab9 */ /* 0x000fe20000000800 */
[C---:B-1----:R-:W-:Y:S01]  /*1f6a0*/  IMAD.SHL.U32 R33, R3.reuse, 0x8, RZ ;  /* 0x0000000803217824 */ /* 0x042fe200078e00ff */
[----:B------:R-:W-:-:S05]  /*1f6b0*/  LOP3.LUT R2, R3, 0x7f, RZ, 0xc0, !PT ;  /* 0x0000007f03027812 */ /* 0x000fca00078ec0ff */
[----:B------:R-:W-:Y:S01]  /*1f6c0*/  IMAD.SHL.U32 R37, R2, 0x8, RZ ;  /* 0x0000000802257824 */ /* 0x000fe200078e00ff */
[----:B------:R-:W-:Y:S02]  /*1f6d0*/  SHF.R.U32.HI R2, RZ, 0x3, R2 ;  /* 0x00000003ff027819 */ /* 0x000fe40000011602 */
[----:B--2---:R-:W-:Y:S02]  /*1f6e0*/  R2UR UR4, R0 ;  /* 0x00000000000472ca */ /* 0x004fe400000e0000 */
[C---:B------:R-:W-:Y:S02]  /*1f6f0*/  LOP3.LUT R0, R33.reuse, 0x1f8, RZ, 0xc0, !PT ;  /* 0x000001f821007812 */ /* 0x040fe400078ec0ff */
[----:B------:R-:W-:Y:S02]  /*1f700*/  LOP3.LUT R33, R33, 0x38, RZ, 0xc0, !PT ;  /* 0x0000003821217812 */ /* 0x000fe400078ec0ff */
[----:B------:R-:W-:Y:S02]  /*1f710*/  LOP3.LUT R0, R0, 0x38, R3, 0x78, !PT ;  /* 0x0000003800007812 */ /* 0x000fe400078e7803 */
[----:B------:R-:W-:-:S02]  /*1f720*/  LOP3.LUT R36, R33, 0x40, RZ, 0xfc, !PT ;  /* 0x0000004021247812 */ /* 0x000fc400078efcff */
[----:B------:R-:W-:Y:S01]  /*1f730*/  LOP3.LUT R37, R0, 0x200, R37, 0xf8, !PT ;  /* 0x0000020000257812 */ /* 0x000fe200078ef825 */
[----:B------:R-:W-:Y:S01]  /*1f740*/  IMAD.SHL.U32 R0, R3, 0x10, RZ ;  /* 0x0000001003007824 */ /* 0x000fe200078e00ff */
[----:B------:R-:W-:Y:S01]  /*1f750*/  LOP3.LUT R34, R33, 0x80, RZ, 0xfc, !PT ;  /* 0x0000008021227812 */ /* 0x000fe200078efcff */
[----:B------:R-:W-:-:S03]  /*1f760*/  ULOP3.LUT UR41, UR4, 0x2, URZ, 0xfc, !UPT ;  /* 0x0000000204297892 */ /* 0x000fc6000f8efc3f */
[----:B------:R-:W-:Y:S01]  /*1f770*/  UMOV UR4, 0x400 ;  /* 0x0000040000047882 */ /* 0x000fe20000000000 */
[----:B------:R-:W-:Y:S01]  /*1f780*/  LOP3.LUT R0, R2, 0x70, R0, 0xf8, !PT ;  /* 0x0000007002007812 */ /* 0x000fe200078ef800 */
[----:B0-----:R-:W-:-:S06]  /*1f790*/  ULEA UR4, UR5, UR4, 0x18 ;  /* 0x0000000405047291 */ /* 0x001fcc000f8ec03f */
[----:B------:R-:W-:-:S04]  /*1f7a0*/  IMAD.U32 R17, RZ, RZ, UR4 ;  /* 0x00000004ff117e24 */ /* 0x000fc8000f8e00ff */
[----:B------:R-:W-:-:S05]  /*1f7b0*/  IMAD R0, R37, 0x2, R17 ;  /* 0x0000000225007824 */ /* 0x000fca00078e0211 */
[----:B------:R3:W-:Y:S02]  /*1f7c0*/  STL [R1+0x280], R0 ;  /* 0x0002800001007387 */ /* 0x0007e40000100800 */
.L_x_5136:
[----:B------:R-:W-:Y:S05]  /*1f7d0*/  YIELD ;  /* 0x0000000000007946 */ /* 0x000fea0003800000 */
[----:B------:R-:W-:Y:S01]  /*1f7e0*/  ULDC.64 UR4, c[0x0][0xa28] ;  /* 0x00028a0000047ab9 */ /* 0x000fe20000000a00 */
[----:B0-----:R-:W-:Y:S01]  /*1f7f0*/  IMAD.MOV.U32 R12, RZ, RZ, RZ ;  /* 0x000000ffff0c7224 */ /* 0x001fe200078e00ff */
[----:B------:R-:W-:Y:S01]  /*1f800*/  ISETP.NE.U32.AND P0, PT, RZ, UR4, PT ;  /* 0x00000004ff007c0c */ /* 0x000fe2000bf05070 */
[----:B------:R-:W0:Y:S01]  /*1f810*/  LDC.64 R4, c[0x0][0xa00] ;  /* 0x00028000ff047b82 */ /* 0x000e220000000a00 */
[----:B------:R-:W-:Y:S02]  /*1f820*/  ULDC.64 UR6, c[0x0][0xa10] ;  /* 0x0002840000067ab9 */ /* 0x000fe40000000a00 */
[----:B------:R-:W-:Y:S01]  /*1f830*/  ISETP.NE.AND.EX P0, PT, RZ, UR5, PT, P0 ;  /* 0x00000005ff007c0c */ /* 0x000fe2000bf05300 */
[----:B------:R-:W-:-:S12]  /*1f840*/  ULDC.64 UR4, c[0x0][0xa18] ;  /* 0x0002860000047ab9 */ /* 0x000fd80000000a00 */
[----:B-1----:R-:W1:Y:S01]  /*1f850*/  @P0 LDC.64 R2, c[0x0][0xa28] ;  /* 0x00028a00ff020b82 */ /* 0x002e620000000a00 */
[----:B------:R-:W-:Y:S01]  /*1f860*/  ISETP.NE.U32.AND P1, PT, RZ, UR6, PT ;  /* 0x00000006ff007c0c */ /* 0x000fe2000bf25070 */
[----:B-1----:R-:W-:-:S05]  /*1f870*/  @P0 IMAD.WIDE R2, R27, 0x4, R2 ;  /* 0x000000041b020825 */ /* 0x002fca00078e0202 */
[----:B--2---:R1:W2:Y:S01]  /*1f880*/  @P0 LDG.E R12, desc[UR36][R2.64] ;  /* 0x00000024020c0981 */ /* 0x0042a2000c1e1900 */
[----:B------:R-:W-:Y:S01]  /*1f890*/  ISETP.NE.U32.AND P0, PT, RZ, UR4, PT ;  /* 0x00000004ff007c0c */ /* 0x000fe2000bf05070 */
[----:B------:R-:W-:Y:S01]  /*1f8a0*/  IMAD.MOV.U32 R35, RZ, RZ, RZ ;  /* 0x000000ffff237224 */ /* 0x000fe200078e00ff */
[----:B------:R-:W-:Y:S01]  /*1f8b0*/  ISETP.NE.AND.EX P1, PT, RZ, UR7, PT, P1 ;  /* 0x00000007ff007c0c */ /* 0x000fe2000bf25310 */
[----:B---3--:R-:W-:Y:S01]  /*1f8c0*/  IMAD.MOV.U32 R0, RZ, RZ, RZ ;  /* 0x000000ffff007224 */ /* 0x008fe200078e00ff */
        /* <DEDUP_REMOVED lines=25> */
[----:B----4-:R-:W-:Y:S05]  /*1fa60*/  @P2 BRA `(.L_x_5014) ;  /* 0x0000000000102947 */ /* 0x010fea0003800000 */
[----:B------:R-:W-:Y:S05]  /*1fa70*/  @!P0 BRA `(.L_x_5014) ;  /* 0x00000000000c8947 */ /* 0x000fea0003800000 */
[----:B------:R-:W2:Y:S04]  /*1fa80*/  LDG.E R6, desc[UR36][R4.64] ;  /* 0x0000002404067981 */ /* 0x000ea8000c1e1900 */
[----:B-----5:R-:W2:Y:S02]  /*1fa90*/  LDG.E R31, desc[UR36][R4.64+0x4] ;  /* 0x00000424041f7981 */ /* 0x020ea4000c1e1900 */
[----:B--2---:R-:W-:-:S07]  /*1faa0*/  IMAD.IADD R31, R31, 0x1, -R6 ;  /* 0x000000011f1f7824 */ /* 0x004fce00078e0a06 */
.L_x_5014:
        /* <DEDUP_REMOVED lines=13> */
.L_x_5015:
        /* <DEDUP_REMOVED lines=9> */
.L_x_5016:
[----:B-1----:R-:W2:Y:S01]  /*1fc10*/  @P1 LDG.E R5, desc[UR36][R2.64] ;  /* 0x0000002402051981 */ /* 0x002ea2000c1e1900 */
[----:B------:R-:W1:Y:S03]  /*1fc20*/  LDC R9, c[0x0][0x448] ;  /* 0x00011200ff097b82 */ /* 0x000e660000000800 */
[----:B------:R3:W2:Y:S01]  /*1fc30*/  @P1 LDG.E R4, desc[UR36][R2.64+0x4] ;  /* 0x0000042402041981 */ /* 0x0006a2000c1e1900 */
[----:B------:R-:W-:Y:S02]  /*1fc40*/  IMAD.SHL.U32 R25, R25, 0x80, RZ ;  /* 0x0000008019197824 */ /* 0x000fe400078e00ff */
[----:B-----5:R-:W-:Y:S02]  /*1fc50*/  IMAD.IADD R8, R8, 0x1, -R12 ;  /* 0x0000000108087824 */ /* 0x020fe400078e0a0c */
[----:B---3--:R-:W3:Y:S01]  /*1fc60*/  LDC.64 R2, c[0x0][0x9e0] ;  /* 0x00027800ff027b82 */ /* 0x008ee20000000a00 */
[----:B-1----:R-:W-:Y:S01]  /*1fc70*/  ISETP.NE.AND P2, PT, R9, 0x1, PT ;  /* 0x000000010900780c */ /* 0x002fe20003f45270 */
[----:B------:R-:W-:-:S12]  /*1fc80*/  VIADD R9, R25, 0x7f ;  /* 0x0000007f19097836 */ /* 0x000fd80000000000 */
[----:B------:R-:W1:Y:S01]  /*1fc90*/  @P2 LDC R10, c[0x0][0x44c] ;  /* 0x00011300ff0a2b82 */ /* 0x000e620000000800 */
[----:B---3--:R-:W-:-:S07]  /*1fca0*/  ISETP.GE.AND P3, PT, R3, 0x1, PT ;  /* 0x000000010300780c */ /* 0x008fce0003f66270 */
[----:B------:R-:W3:Y:S01]  /*1fcb0*/  @P2 LDC R11, c[0x0][0x450] ;  /* 0x00011400ff0b2b82 */ /* 0x000ee20000000800 */
[----:B--2---:R-:W-:Y:S02]  /*1fcc0*/  @P1 IMAD.IADD R7, R4, 0x1, -R5 ;  /* 0x0000000104071824 */ /* 0x004fe400078e0a05 */
[----:B-1----:R-:W-:-:S05]  /*1fcd0*/  @P2 IMAD.HI.U32 R4, R9, R10, RZ ;  /* 0x0000000a09042227 */ /* 0x002fca00078e00ff */
[----:B---3--:R-:W-:Y:S01]  /*1fce0*/  @P2 SHF.R.U32.HI R9, RZ, R11, R4 ;  /* 0x0000000bff092219 */ /* 0x008fe20000011604 */
[----:B------:R-:W-:-:S04]  /*1fcf0*/  IMAD.IADD R11, R8, 0x1, R7 ;  /* 0x00000001080b7824 */ /* 0x000fc800078e0207 */
[C---:B------:R-:W-:Y:S01]  /*1fd00*/  VIADD R4, R11.reuse, 0x5f ;  /* 0x0000005f0b047836 */ /* 0x040fe20000000000 */
[----:B------:R1:W-:Y:S01]  /*1fd10*/  STL [R1+0x284], R11 ;  /* 0x0002840b01007387 */ /* 0x0003e20000100800 */
[----:B------:R-:W-:Y:S02]  /*1fd20*/  IADD3 R18, R11, 0x1, -R31 ;  /* 0x000000010b127810 */ /* 0x000fe40007ffe81f */
[----:B------:R-:W-:-:S04]  /*1fd30*/  IMAD.HI R4, R4, 0x2aaaaaab, RZ ;  /* 0x2aaaaaab04047827 */ /* 0x000fc800078e02ff */
[----:B------:R-:W-:Y:S01]  /*1fd40*/  IMAD.IADD R9, R18, 0x1, R9 ;  /* 0x0000000112097824 */ /* 0x000fe200078e0209 */
[----:B------:R-:W-:-:S03]  /*1fd50*/  SHF.R.U32.HI R19, RZ, 0x1f, R4 ;  /* 0x0000001fff137819 */ /* 0x000fc60000011604 */
[----:B------:R-:W-:Y:S01]  /*1fd60*/  IMAD.IADD R2, R9, 0x1, R2 ;  /* 0x0000000109027824 */ /* 0x000fe200078e0202 */
[----:B------:R-:W-:Y:S01]  /*1fd70*/  LEA.HI.SX32 R19, R4, R19, 0x1c ;  /* 0x0000001304137211 */ /* 0x000fe200078fe2ff */
[----:B-1----:R-:W-:Y:S06]  /*1fd80*/  @!P3 BRA `(.L_x_5017) ;  /* 0x000000000048b947 */ /* 0x002fec0003800000 */
        /* <DEDUP_REMOVED lines=11> */
.L_x_5019:
[----:B------:R-:W-:-:S13]  /*1fe40*/  ISETP.NE.AND P0, PT, R3, 0x1, PT ;  /* 0x000000010300780c */ /* 0x000fda0003f05270 */
[----:B------:R-:W1:Y:S02]  /*1fe50*/  @P0 LDC.64 R4, c[0x0][0x9e8] ;  /* 0x00027a00ff040b82 */ /* 0x000e640000000a00 */
[----:B-1----:R-:W-:-:S05]  /*1fe60*/  @P0 IMAD.HI.U32 R4, R10, R4, RZ ;  /* 0x000000040a040227 */ /* 0x002fca00078e00ff */
[----:B------:R-:W-:-:S07]  /*1fe70*/  @P0 SHF.R.U32.HI R10, RZ, R5, R4 ;  /* 0x00000005ff0a0219 */ /* 0x000fce0000011604 */
.L_x_5020:
[----:B------:R-:W-:Y:S05]  /*1fe80*/  BSYNC B0 ;  /* 0x0000000000007941 */ /* 0x000fea0003800000 */
.L_x_5018:
[----:B------:R-:W-:-:S05]  /*1fe90*/  IMAD R5, R10, R3, R3 ;  /* 0x000000030a057224 */ /* 0x000fca00078e0203 */
[----:B------:R-:W-:-:S07]  /*1fea0*/  VIMNMX R2, R2, R5, PT ;  /* 0x0000000502027248 */ /* 0x000fce0003fe0100 */
.L_x_5017:
[----:B------:R-:W1:Y:S01]  /*1feb0*/  @P2 LDC R10, c[0x0][0x44c] ;  /* 0x00011300ff0a2b82 */ /* 0x000e620000000800 */
[----:B------:R-:W-:Y:S01]  /*1fec0*/  VIADD R2, R2, 0x5f ;  /* 0x0000005f02027836 */ /* 0x000fe20000000000 */
[----:B------:R-:W-:Y:S01]  /*1fed0*/  ULDC UR4, c[0x0][0x9dc] ;  /* 0x0002770000047ab9 */ /* 0x000fe20000000800 */
[----:B------:R-:W-:Y:S02]  /*1fee0*/  IMAD.MOV.U32 R4, RZ, RZ, R25 ;  /* 0x000000ffff047224 */ /* 0x000fe400078e0019 */
[----:B------:R-:W-:-:S03]  /*1fef0*/  IMAD.HI R2, R2, 0x2aaaaaab, RZ ;  /* 0x2aaaaaab02027827 */ /* 0x000fc600078e02ff */
[----:B------:R-:W2:Y:S01]  /*1ff00*/  @P2 LDC R5, c[0x0][0x450] ;  /* 0x00011400ff052b82 */ /* 0x000ea20000000800 */
[----:B------:R-:W-:Y:S02]  /*1ff10*/  IMAD.IADD R9, R11, 0x1, -R31 ;  /* 0x000000010b097824 */ /* 0x000fe400078e0a1f */
[----:B-1----:R-:W-:-:S05]  /*1ff20*/  @P2 IMAD.HI.U32 R10, R25, R10, RZ ;  /* 0x0000000a190a2227 */ /* 0x002fca00078e00ff */
[----:B--2---:R-:W-:Y:S02]  /*1ff30*/  @P2 SHF.R.U32.HI R4, RZ, R5, R10 ;  /* 0x00000005ff042219 */ /* 0x004fe4000001160a */
[----:B------:R-:W-:-:S03]  /*1ff40*/  SHF.R.U32.HI R5, RZ, 0x1f, R2 ;  /* 0x0000001fff057819 */ /* 0x000fc60000011602 */
[----:B------:R-:W-:Y:S01]  /*1ff50*/  IMAD.IADD R10, R9, 0x1, R4 ;  /* 0x00000001090a7824 */ /* 0x000fe200078e0204 */
[----:B------:R-:W-:-:S04]  /*1ff60*/  LEA.HI.SX32 R2, R2, R5, 0x1c ;  /* 0x0000000502027211 */ /* 0x000fc800078fe2ff */
[----:B------:R-:W-:Y:S01]  /*1ff70*/  VIMNMX R11, R19, R2, PT ;  /* 0x00000002130b7248 */ /* 0x000fe20003fe0100 */
        /* <DEDUP_REMOVED lines=12> */
.L_x_5023:
[----:B------:R-:W-:-:S13]  /*20040*/  ISETP.NE.AND P0, PT, R3, 0x1, PT ;  /* 0x000000010300780c */ /* 0x000fda0003f05270 */
[----:B------:R-:W1:Y:S02]  /*20050*/  @P0 LDC.64 R4, c[0x0][0x9e8] ;  /* 0x00027a00ff040b82 */ /* 0x000e640000000a00 */
[----:B-1----:R-:W-:-:S05]  /*20060*/  @P0 IMAD.HI.U32 R4, R10, R4, RZ ;  /* 0x000000040a040227 */ /* 0x002fca00078e00ff */
[----:B------:R-:W-:-:S07]  /*20070*/  @P0 SHF.R.U32.HI R10, RZ, R5, R4 ;  /* 0x00000005ff0a0219 */ /* 0x000fce0000011604 */
.L_x_5024:
[----:B------:R-:W-:Y:S05]  /*20080*/  BSYNC B0 ;  /* 0x0000000000007941 */ /* 0x000fea0003800000 */
.L_x_5022:
[----:B------:R-:W-:-:S05]  /*20090*/  IMAD R3, R10, R3, RZ ;  /* 0x000000030a037224 */ /* 0x000fca00078e02ff */
[----:B------:R-:W-:-:S07]  /*200a0*/  VIMNMX R2, R2, R3, !PT ;  /* 0x0000000302027248 */ /* 0x000fce0007fe0100 */
.L_x_5021:
[----:B------:R-:W-:Y:S01]  /*200b0*/  IMAD.HI R2, R2, 0x2aaaaaab, RZ ;  /* 0x2aaaaaab02027827 */ /* 0x000fe200078e02ff */
[----:B------:R-:W-:Y:S01]  /*200c0*/  BSSY B0, `(.L_x_5025) ;  /* 0x0000026000007945 */ /* 0x000fe20003800000 */
        /* <DEDUP_REMOVED lines=8> */
[----:B------:R-:W-:Y:S01]  /*20150*/  ISETP.NE.AND P0, PT, R6, RZ, PT ;  /* 0x000000ff0600720c */ /* 0x000fe20003f05270 */
[----:B------:R-:W-:-:S03]  /*20160*/  ULDC UR4, c[0x0][0x9f0] ;  /* 0x00027c0000047ab9 */ /* 0x000fc60000000800 */
[----:B------:R-:W-:-:S04]  /*20170*/  SEL R5, R6, UR4, P0 ;  /* 0x0000000406057c07 */ /* 0x000fc80008000000 */
[----:B------:R-:W-:Y:S02]  /*20180*/  IABS R13, R5 ;  /* 0x00000005000d7213 */ /* 0x000fe40000000000 */
[----:B0-----:R-:W-:Y:S02]  /*20190*/  IADD3 R12, R5, -0x1, R11 ;  /* 0xffffffff050c7810 */ /* 0x001fe40007ffe00b */
        /* <DEDUP_REMOVED lines=24> */
.L_x_5026:
[----:B------:R-:W-:Y:S05]  /*20320*/  BSYNC B0 ;  /* 0x0000000000007941 */ /* 0x000fea0003800000 */
.L_x_5025:
[-C--:B------:R-:W-:Y:S01]  /*20330*/  IMAD R3, R10, R14.reuse, R4 ;  /* 0x0000000e0a037224 */ /* 0x080fe200078e0204 */
        /* <DEDUP_REMOVED lines=20> */
[----:B------:R-:W1:Y:S02]  /*20480*/  S2R R3, SR_TID.X ;  /* 0x0000000000037919 */ /* 0x000e640000002100 */
[----:B-1----:R-:W-:-:S04]  /*20490*/  SHF.R.U32.HI R3, RZ, 0x5, R3 ;  /* 0x00000005ff037819 */ /* 0x002fc80000011603 */
[----:B------:R-:W-:-:S05]  /*204a0*/  LOP3.LUT R3, R3, 0x3, RZ, 0xc0, !PT ;  /* 0x0000000303037812 */ /* 0x000fca00078ec0ff */
[----:B------:R1:W2:Y:S02]  /*204b0*/  SHFL.IDX PT, R14, R3, RZ, 0x1f ;  /* 0x00001fff030e7589 */ /* 0x0002a400000e0000 */
.L_x_5185:
[----:B--2---:R-:W-:Y:S02]  /*204c0*/  ISETP.NE.AND P0, PT, R14, RZ, PT ;  /* 0x000000ff0e00720c */ /* 0x004fe40003f05270 */
[----:B------:R-:W-:-:S11]  /*204d0*/  PLOP3.LUT P6, PT, PT, PT, PT, 0x8, 0x0 ;  /* 0x000000000000781c */ /* 0x000fd60003fce170 */
[----:B------:R-:W-:Y:S05]  /*204e0*/  @P0 BRA `(.L_x_5030) ;  /* 0x00000000000c0947 */ /* 0x000fea0003800000 */
[----:B------:R-:W-:-:S03]  /*204f0*/  UMOV UR4, 0xffffffff ;  /* 0xffffffff00047882 */ /* 0x000fc60000000000 */
[----:B------:R-:W-:Y:S05]  /*20500*/  BRA.DIV UR4, `(.L_x_5031) ;  /* 0x0000007204787947 */ /* 0x000fea000b800000 */
[----:B------:R-:W-:-:S13]  /*20510*/  ELECT P6, URZ, PT ;  /* 0x00000000003f782f */ /* 0x000fda00038c0000 */
.L_x_5030:
[----:B-1----:R-:W2:Y:S01]  /*20520*/  LDL R3, [R1+0x2ac] ;  /* 0x0002ac0001037983 */ /* 0x002ea20000100800 */
[----:B------:R-:W-:Y:S01]  /*20530*/  BSSY B1, `(.L_x_5032) ;  /* 0x0000008000017945 */ /* 0x000fe20003800000 */
[----:B--2---:R-:W-:-:S05]  /*20540*/  VIADD R3, R3, 0x1 ;  /* 0x0000000103037836 */ /* 0x004fca0000000000 */
[----:B------:R-:W-:-:S04]  /*20550*/  LEA.HI R7, R3, R3, RZ, 0x1 ;  /* 0x0000000303077211 */ /* 0x000fc800078f08ff */
[----:B------:R-:W-:-:S05]  /*20560*/  LOP3.LUT R8, R7, 0xfffffffe, RZ, 0xc0, !PT ;  /* 0xfffffffe07087812 */ /* 0x000fca00078ec0ff */
[----:B------:R-:W-:-:S05]  /*20570*/  IMAD.IADD R8, R3, 0x1, -R8 ;  /* 0x0000000103087824 */ /* 0x000fca00078e0a08 */
[----:B------:R-:W-:-:S04]  /*20580*/  SHF.L.U32 R8, R8, 0x1f, RZ ;  /* 0x0000001f08087819 */ /* 0x000fc800000006ff */
[----:B------:R-:W1:Y:S02]  /*20590*/  SYNCS.PHASECHK.TRANS64.TRYWAIT P0, [R17+URZ+0x30820], R8 ;  /* 0x03082008110075a7 */ /* 0x000e64000800017f */
[----:B-1----:R-:W-:Y:S05]  /*205a0*/  @!P0 BRA `(.L_x_5033) ;  /* 0x0000007000708947 */ /* 0x002fea0003800000 */
.L_x_5188:
[----:B------:R-:W-:Y:S05]  /*205b0*/  BSYNC B1 ;  /* 0x0000000000017941 */ /* 0x000fea0003800000 */
.L_x_5032:
[----:B------:R-:W-:Y:S04]  /*205c0*/  BSSY B1, `(.L_x_5034) ;  /* 0x000008b000017945 */ /* 0x000fe80003800000 */
[----:B------:R-:W-:Y:S05]  /*205d0*/  @!P6 BRA `(.L_x_5035) ;  /* 0x000000080024e947 */ /* 0x000fea0003800000 */
[----:B0-----:R-:W-:Y:S01]  /*205e0*/  IMAD R12, R28, 0x8, R17 ;  /* 0x000000081c0c7824 */ /* 0x001fe200078e0211 */
[----:B------:R-:W-:Y:S01]  /*205f0*/  SHF.L.U32 R11, R30, 0x1f, RZ ;  /* 0x0000001f1e0b7819 */ /* 0x000fe200000006ff */
[----:B------:R-:W0:Y:S01]  /*20600*/  S2R R3, SR_TID.X ;  /* 0x0000000000037919 */ /* 0x000e220000002100 */
[----:B------:R-:W-:Y:S02]  /*20610*/  BSSY B2, `(.L_x_5036) ;  /* 0x0000005000027945 */ /* 0x000fe40003800000 */
[----:B------:R-:W2:Y:S01]  /*20620*/  SYNCS.PHASECHK.TRANS64.TRYWAIT P0, [R12+URZ+0x308a0], R11 ;  /* 0x0308a00b0c0075a7 */ /* 0x000ea2000800017f */
[----:B0-----:R-:W-:-:S04]  /*20630*/  LOP3.LUT R3, R3, 0x7f, RZ, 0xc0, !PT ;  /* 0x0000007f03037812 */ /* 0x001fc800078ec0ff */
[----:B------:R-:W-:Y:S01]  /*20640*/  ISETP.NE.AND P1, PT, R3, RZ, PT ;  /* 0x000000ff0300720c */ /* 0x000fe20003f25270 */
[----:B--2---:R-:W-:-:S12]  /*20650*/  @!P0 BRA `(.L_x_5037) ;  /* 0x0000007000588947 */ /* 0x004fd80003800000 */
.L_x_5189:
[----:B------:R-:W-:Y:S05]  /*20660*/  BSYNC B2 ;  /* 0x0000000000027941 */ /* 0x000fea0003800000 */
.L_x_5036:
[----:B------:R-:W-:Y:S04]  /*20670*/  BSSY B2, `(.L_x_5038) ;  /* 0x0000009000027945 */ /* 0x000fe80003800000 */
[----:B------:R-:W-:Y:S05]  /*20680*/  @P1 BRA `(.L_x_5039) ;  /* 0x00000000001c1947 */ /* 0x000fea0003800000 */
[----:B------:R-:W2:Y:S02]  /*20690*/  S2R R3, SR_TID.X ;  /* 0x0000000000037919 */ /* 0x000ea40000002100 */
[----:B--2---:R-:W-:Y:S01]  /*206a0*/  LOP3.LUT R7, R3, 0x1f, RZ, 0xc0, !PT ;  /* 0x0000001f03077812 */ /* 0x004fe200078ec0ff */
[----:B------:R-:W-:-:S03]  /*206b0*/  IMAD.MOV.U32 R3, RZ, RZ, 0x9000 ;  /* 0x00009000ff037424 */ /* 0x000fc600078e00ff */
[----:B------:R-:W-:Y:S01]  /*206c0*/  ISETP.NE.AND P0, PT, R7, RZ, PT ;  /* 0x000000ff0700720c */ /* 0x000fe20003f05270 */
[----:B------:R2:W-:-:S12]  /*206d0*/  SYNCS.ARRIVE.TRANS64 RZ, [R12+URZ+0x30890], R3 ;  /* 0x030890030cff79a7 */ /* 0x0005d8000800003f */
[----:B--2---:R-:W-:Y:S05]  /*206e0*/  @!P0 BRA `(.L_x_5039) ;  /* 0x0000000000048947 */ /* 0x004fea0003800000 */
[----:B------:R-:W-:Y:S01]  /*206f0*/  BPT.TRAP 0x1 ;  /* 0x000000040000795c */ /* 0x000fe20000300000 */
.L_x_5039:
[----:B------:R-:W-:Y:S05]  /*20700*/  BSYNC B2 ;  /* 0x0000000000027941 */ /* 0x000fea0003800000 */
.L_x_5038:
[----:B------:R-:W-:Y:S01]  /*20710*/  IMAD.MOV.U32 R22, RZ, RZ, RZ ;  /* 0x000000ffff167224 */ /* 0x000fe200078e00ff */
[----:B------:R-:W-:Y:S01]  /*20720*/  UIADD3 UR4, UP0, UR38, 0x570, URZ ;  /* 0x0000057026047890 */ /* 0x000fe2000ff1e03f */
[----:B------:R-:W-:Y:S01]  /*20730*/  IMAD R7, R2, 0x60, R0 ;  /* 0x0000006002077824 */ /* 0x000fe200078e0200 */
[----:B------:R-:W-:Y:S01]  /*20740*/  PLOP3.LUT P0, PT, PT, PT, PT, 0x80, 0x0 ;  /* 0x000000000000781c */ /* 0x000fe20003f0f070 */
[----:B-1----:R-:W-:Y:S01]  /*20750*/  IMAD R8, R28, 0x9000, R17 ;  /* 0x000090001c087824 */ /* 0x002fe200078e0211 */
[----:B------:R-:W-:Y:S01]  /*20760*/  R2UR UR10, R22 ;  /* 0x00000000160a72ca */ /* 0x000fe200000e0000 */
[----:B------:R-:W-:Y:S01]  /*20770*/  VIADD R7, R7, 0xffffffa0 ;  /* 0xffffffa007077836 */ /* 0x000fe20000000000 */
[----:B------:R-:W-:Y:S01]  /*20780*/  UIADD3.X UR5, URZ, UR39, URZ, UP0, !UPT ;  /* 0x000000273f057290 */ /* 0x000fe200087fe43f */
[----:B------:R-:W-:Y:S01]  /*20790*/  VIADD R3, R12, 0x30890 ;  /* 0x000308900c037836 */ /* 0x000fe20000000000 */
[----:B------:R-:W-:Y:S01]  /*207a0*/  UMOV UR6, 0x0 ;  /* 0x0000000000067882 */ /* 0x000fe20000000000 */
[----:B------:R-:W-:Y:S01]  /*207b0*/  VIADD R13, R8, 0x1e400 ;  /* 0x0001e400080d7836 */ /* 0x000fe20000000000 */
[----:B------:R-:W-:-:S09]  /*207c0*/  UMOV UR7, 0x12f00000 ;  /* 0x12f0000000077882 */ /* 0x000fd20000000000 */
.L_x_5040:
        /* <DEDUP_REMOVED lines=16> */
.L_x_5041:
        /* <DEDUP_REMOVED lines=16> */
.L_x_5042:
        /* <DEDUP_REMOVED lines=13> */
.L_x_5190:
[----:B------:R-:W-:Y:S05]  /*20aa0*/  BSYNC B2 ;  /* 0x0000000000027941 */ /* 0x000fea0003800000 */
.L_x_5043:
[----:B------:R-:W-:Y:S01]  /*20ab0*/  BSSY B2, `(.L_x_5045) ;  /* 0x000000b000027945 */ /* 0x000fe20003800000 */
[----:B------:R-:W-:Y:S02]  /*20ac0*/  IMAD.MOV.U32 R14, RZ, RZ, 0x0 ;  /* 0x00000000ff0e7424 */ /* 0x000fe400078e00ff */
[----:B------:R-:W-:Y:S01]  /*20ad0*/  IMAD.MOV.U32 R15, RZ, RZ, 0x12f00000 ;  /* 0x12f00000ff0f7424 */ /* 0x000fe200078e00ff */
[----:B------:R-:W-:Y:S06]  /*20ae0*/  @P1 BRA `(.L_x_5046) ;  /* 0x00000000001c1947 */ /* 0x000fec0003800000 */
[----:B------:R-:W2:Y:S02]  /*20af0*/  S2R R3, SR_TID.X ;  /* 0x0000000000037919 */ /* 0x000ea40000002100 */
[----:B--2---:R-:W-:Y:S01]  /*20b00*/  LOP3.LUT R13, R3, 0x1f, RZ, 0xc0, !PT ;  /* 0x0000001f030d7812 */ /* 0x004fe200078ec0ff */
[----:B------:R-:W-:-:S03]  /*20b10*/  IMAD.MOV.U32 R3, RZ, RZ, 0x9000 ;  /* 0x00009000ff037424 */ /* 0x000fc600078e00ff */
[----:B------:R-:W-:Y:S01]  /*20b20*/  ISETP.NE.AND P0, PT, R13, RZ, PT ;  /* 0x000000ff0d00720c */ /* 0x000fe20003f05270 */
[----:B------:R2:W-:-:S12]  /*20b30*/  SYNCS.ARRIVE.TRANS64 RZ, [R12+URZ+0x308b0], R3 ;  /* 0x0308b0030cff79a7 */ /* 0x0005d8000800003f */
[----:B--2---:R-:W-:Y:S05]  /*20b40*/  @!P0 BRA `(.L_x_5046) ;  /* 0x0000000000048947 */ /* 0x004fea0003800000 */
[----:B------:R-:W-:Y:S01]  /*20b50*/  BPT.TRAP 0x1 ;  /* 0x000000040000795c */ /* 0x000fe20000300000 */
.L_x_5046:
[----:B------:R-:W-:Y:S05]  /*20b60*/  BSYNC B2 ;  /* 0x0000000000027941 */ /* 0x000fea0003800000 */
.L_x_5045:
        /* <DEDUP_REMOVED lines=8> */
.L_x_5047:
        /* <DEDUP_REMOVED lines=15> */
.L_x_5048:
        /* <DEDUP_REMOVED lines=15> */
.L_x_5049:
        /* <DEDUP_REMOVED lines=10> */
.L_x_5035:
[----:B------:R-:W-:Y:S05]  /*20e70*/  BSYNC B1 ;  /* 0x0000000000017941 */ /* 0x000fea0003800000 */
.L_x_5034:
        /* <DEDUP_REMOVED lines=9> */
.L_x_5066:
        /* <DEDUP_REMOVED lines=11> */
.L_x_5191:
[----:B------:R-:W-:Y:S05]  /*20fc0*/  BSYNC B2 ;  /* 0x0000000000027941 */ /* 0x000fea0003800000 */
.L_x_5052:
        /* <DEDUP_REMOVED lines=9> */
.L_x_5055:
[----:B------:R-:W-:Y:S05]  /*21060*/  BSYNC B2 ;  /* 0x0000000000027941 */ /* 0x000fea0003800000 */
.L_x_5054:
        /* <DEDUP_REMOVED lines=11> */
.L_x_5056:
        /* <DEDUP_REMOVED lines=16> */
.L_x_5057:
        /* <DEDUP_REMOVED lines=16> */
.L_x_5058:
        /* <DEDUP_REMOVED lines=13> */
.L_x_5192:
[----:B------:R-:W-:Y:S05]  /*213f0*/  BSYNC B2 ;  /* 0x0000000000027941 */ /* 0x000fea0003800000 */
.L_x_5059:
[----:B------:R-:W-:Y:S01]  /*21400*/  BSSY B2, `(.L_x_5061) ;  /* 0x000000b000027945 */ /* 0x000fe20003800000 */
[----:B------:R-:W-:Y:S02]  /*21410*/  IMAD.MOV.U32 R2, RZ, RZ, 0x0 ;  /* 0x00000000ff027424 */ /* 0x000fe400078e00ff */
[----:B01----:R-:W-:Y:S01]  /*21420*/  IMAD.MOV.U32 R3, RZ, RZ, 0x12f00000 ;  /* 0x12f00000ff037424 */ /* 0x003fe200078e00ff */
[----:B------:R-:W-:Y:S06]  /*21430*/  @P2 BRA `(.L_x_5062) ;  /* 0x00000000001c2947 */ /* 0x000fec0003800000 */
[----:B------:R-:W0:Y:S02]  /*21440*/  S2R R13, SR_TID.X ;  /* 0x00000000000d7919 */ /* 0x000e240000002100 */
[----:B0-----:R-:W-:Y:S01]  /*21450*/  LOP3.LUT R21, R13, 0x1f, RZ, 0xc0, !PT ;  /* 0x0000001f0d157812 */ /* 0x001fe200078ec0ff */
[----:B------:R-:W-:-:S03]  /*21460*/  IMAD.MOV.U32 R13, RZ, RZ, 0x9000 ;  /* 0x00009000ff0d7424 */ /* 0x000fc600078e00ff */
[----:B------:R-:W-:Y:S01]  /*21470*/  ISETP.NE.AND P1, PT, R21, RZ, PT ;  /* 0x000000ff1500720c */ /* 0x000fe20003f25270 */
[----:B------:R0:W-:-:S12]  /*21480*/  SYNCS.ARRIVE.TRANS64 RZ, [R7+URZ+0x308b0], R13 ;  /* 0x0308b00d07ff79a7 */ /* 0x0001d8000800003f */
[----:B0-----:R-:W-:Y:S05]  /*21490*/  @!P1 BRA `(.L_x_5062) ;  /* 0x0000000000049947 */ /* 0x001fea0003800000 */
[----:B------:R-:W-:Y:S01]  /*214a0*/  BPT.TRAP 0x1 ;  /* 0x000000040000795c */ /* 0x000fe20000300000 */
.L_x_5062:
[----:B------:R-:W-:Y:S05]  /*214b0*/  BSYNC B2 ;  /* 0x0000000000027941 */ /* 0x000fea0003800000 */
.L_x_5061:
        /* <DEDUP_REMOVED lines=8> */
.L_x_5063:
        /* <DEDUP_REMOVED lines=15> */
.L_x_5064:
        /* <DEDUP_REMOVED lines=15> */
.L_x_5065:
        /* <DEDUP_REMOVED lines=10> */
.L_x_5051:
[----:B------:R-:W-:Y:S05]  /*217c0*/  BSYNC B1 ;  /* 0x0000000000017941 */ /* 0x000fea0003800000 */
.L_x_5050:
        /* <DEDUP_REMOVED lines=8> */
.L_x_5028:
[----:B------:R-:W-:Y:S05]  /*21850*/  BSYNC B0 ;  /* 0x0000000000007941 */ /* 0x000fea0003800000 */
.L_x_5027:
[----:B------:R-:W1:Y:S01]  /*21860*/  LDC R0, c[0x0][0x448] ;  /* 0x00011200ff007b82 */ /* 0x000e620000000800 */
[----:B------:R-:W-:Y:S01]  /*21870*/  VIADD R5, R25, 0x7f ;  /* 0x0000007f19057836 */ /* 0x000fe20000000000 */
[----:B------:R-:W-:Y:S06]  /*21880*/  @!P0 WARPSYNC.ALL ;  /* 0x0000000000008948 */ /* 0x000fec0003800000 */
[----:B------:R-:W2:Y:S08]  /*21890*/  LDC.64 R2, c[0x0][0x9e0] ;  /* 0x00027800ff027b82 */ /* 0x000eb00000000a00 */
[----:B------:R-:W-:Y:S01]  /*218a0*/  @!P0 BAR.SYNC.DEFER_BLOCKING 0xc, 0x180 ;  /* 0x0306000000008b1d */ /* 0x000fe20000010000 */
[----:B-1----:R-:W-:-:S02]  /*218b0*/  ISETP.NE.AND P1, PT, R0, 0x1, PT ;  /* 0x000000010000780c */ /* 0x002fc40003f25270 */
[----:B--2---:R-:W-:-:S11]  /*218c0*/  ISETP.GE.AND P2, PT, R3, 0x1, PT ;  /* 0x000000010300780c */ /* 0x004fd60003f46270 */
[----:B------:R-:W1:Y:S08]  /*218d0*/  @P1 LDC R4, c[0x0][0x44c] ;  /* 0x00011300ff041b82 */ /* 0x000e700000000800 */
[----:B------:R-:W2:Y:S01]  /*218e0*/  @P1 LDC R0, c[0x0][0x450] ;  /* 0x00011400ff001b82 */ /* 0x000ea20000000800 */
[----:B-1----:R-:W-:-:S05]  /*218f0*/  @P1 IMAD.HI.U32 R7, R5, R4, RZ ;  /* 0x0000000405071227 */ /* 0x002fca00078e00ff */
[----:B--2---:R-:W-:-:S05]  /*21900*/  @P1 SHF.R.U32.HI R5, RZ, R0, R7 ;  /* 0x00000000ff051219 */ /* 0x004fca0000011607 */
        /* <DEDUP_REMOVED lines=14> */
.L_x_5069:
[----:B------:R-:W-:-:S13]  /*219f0*/  ISETP.NE.AND P0, PT, R3, 0x1, PT ;  /* 0x000000010300780c */ /* 0x000fda0003f05270 */
[----:B------:R-:W1:Y:S02]  /*21a00*/  @P0 LDC.64 R4, c[0x0][0x9e8] ;  /* 0x00027a00ff040b82 */ /* 0x000e640000000a00 */
[----:B-1----:R-:W-:-:S05]  /*21a10*/  @P0 IMAD.HI.U32 R4, R0, R4, RZ ;  /* 0x0000000400040227 */ /* 0x002fca00078e00ff */
[----:B------:R-:W-:-:S07]  /*21a20*/  @P0 SHF.R.U32.HI R0, RZ, R5, R4 ;  /* 0x00000005ff000219 */ /* 0x000fce0000011604 */
.L_x_5070:
[----:B------:R-:W-:Y:S05]  /*21a30*/  BSYNC B0 ;  /* 0x0000000000007941 */ /* 0x000fea0003800000 */
.L_x_5068:
[----:B------:R-:W-:-:S05]  /*21a40*/  IMAD R5, R0, R3, R3 ;  /* 0x0000000300057224 */ /* 0x000fca00078e0203 */
[----:B------:R-:W-:-:S07]  /*21a50*/  VIMNMX R2, R2, R5, PT ;  /* 0x0000000502027248 */ /* 0x000fce0003fe0100 */
.L_x_5067:
[----:B------:R-:W1:Y:S01]  /*21a60*/  @P1 LDC R0, c[0x0][0x44c] ;  /* 0x00011300ff001b82 */ /* 0x000e620000000800 */
[----:B------:R-:W-:Y:S01]  /*21a70*/  VIADD R2, R2, 0x5f ;  /* 0x0000005f02027836 */ /* 0x000fe20000000000 */
[----:B------:R-:W-:-:S03]  /*21a80*/  ULDC UR4, c[0x0][0x9dc] ;  /* 0x0002770000047ab9 */ /* 0x000fc60000000800 */
[----:B------:R-:W-:-:S03]  /*21a90*/  IMAD.HI R2, R2, 0x2aaaaaab, RZ ;  /* 0x2aaaaaab02027827 */ /* 0x000fc600078e02ff */
[----:B------:R-:W2:Y:S01]  /*21aa0*/  @P1 LDC R5, c[0x0][0x450] ;  /* 0x00011400ff051b82 */ /* 0x000ea20000000800 */
[----:B-1----:R-:W-:-:S04]  /*21ab0*/  @P1 IMAD.HI.U32 R4, R25, R0, RZ ;  /* 0x0000000019041227 */ /* 0x002fc800078e00ff */
[----:B------:R-:W-:Y:S01]  /*21ac0*/  IMAD.MOV.U32 R0, RZ, RZ, R25 ;  /* 0x000000ffff007224 */ /* 0x000fe200078e0019 */
[----:B--2---:R-:W-:Y:S02]  /*21ad0*/  @P1 SHF.R.U32.HI R0, RZ, R5, R4 ;  /* 0x00000005ff001219 */ /* 0x004fe40000011604 */
[----:B------:R-:W-:-:S03]  /*21ae0*/  SHF.R.U32.HI R5, RZ, 0x1f, R2 ;  /* 0x0000001fff057819 */ /* 0x000fc60000011602 */
[----:B------:R-:W-:Y:S01]  /*21af0*/  IMAD.IADD R9, R9, 0x1, R0 ;  /* 0x0000000109097824 */ /* 0x000fe200078e0200 */
[----:B------:R-:W-:-:S03]  /*21b00*/  LEA.HI.SX32 R2, R2, R5, 0x1c ;  /* 0x0000000502027211 */ /* 0x000fc600078fe2ff */
[----:B------:R-:W-:Y:S01]  /*21b10*/  VIADD R0, R9, -UR4 ;  /* 0x8000000409007c36 */ /* 0x000fe20008000000 */
[----:B------:R-:W-:Y:S01]  /*21b20*/  VIMNMX R19, R19, R2, PT ;  /* 0x0000000213137248 */ /* 0x000fe20003fe0100 */
        /* <DEDUP_REMOVED lines=11> */
.L_x_5073:
[----:B------:R-:W-:-:S13]  /*21be0*/  ISETP.NE.AND P0, PT, R3, 0x1, PT ;  /* 0x000000010300780c */ /* 0x000fda0003f05270 */
[----:B------:R-:W1:Y:S02]  /*21bf0*/  @P0 LDC.64 R4, c[0x0][0x9e8] ;  /* 0x00027a00ff040b82 */ /* 0x000e640000000a00 */
[----:B-1----:R-:W-:-:S05]  /*21c00*/  @P0 IMAD.HI.U32 R4, R9, R4, RZ ;  /* 0x0000000409040227 */ /* 0x002fca00078e00ff */
[----:B------:R-:W-:-:S07]  /*21c10*/  @P0 SHF.R.U32.HI R9, RZ, R5, R4 ;  /* 0x00000005ff090219 */ /* 0x000fce0000011604 */
.L_x_5074:
[----:B------:R-:W-:Y:S05]  /*21c20*/  BSYNC B0 ;  /* 0x0000000000007941 */ /* 0x000fea0003800000 */
.L_x_5072:
[----:B------:R-:W-:-:S05]  /*21c30*/  IMAD R3, R9, R3, RZ ;  /* 0x0000000309037224 */ /* 0x000fca00078e02ff */
[----:B------:R-:W-:-:S07]  /*21c40*/  VIMNMX R0, R0, R3, !PT ;  /* 0x0000000300007248 */ /* 0x000fce0007fe0100 */
.L_x_5071:
[----:B------:R-:W-:Y:S01]  /*21c50*/  ISETP.NE.AND P1, PT, R6, RZ, PT ;  /* 0x000000ff0600720c */ /* 0x000fe20003f25270 */
[----:B------:R-:W-:Y:S01]  /*21c60*/  IMAD.HI R0, R0, 0x2aaaaaab, RZ ;  /* 0x2aaaaaab00007827 */ /* 0x000fe200078e02ff */
[----:B------:R-:W-:Y:S04]  /*21c70*/  BSSY B0, `(.L_x_5075) ;  /* 0x0000023000007945 */ /* 0x000fe80003800000 */
[----:B------:R-:W-:-:S04]  /*21c80*/  SHF.R.U32.HI R3, RZ, 0x1f, R0 ;  /* 0x0000001fff037819 */ /* 0x000fc80000011600 */
[----:B------:R-:W-:Y:S01]  /*21c90*/  LEA.HI.SX32 R0, R0, R3, 0x1c ;  /* 0x0000000300007211 */ /* 0x000fe200078fe2ff */
[----:B------:R-:W-:Y:S02]  /*21ca0*/  IMAD.MOV.U32 R3, RZ, RZ, RZ ;  /* 0x000000ffff037224 */ /* 0x000fe400078e00ff */
[----:B------:R-:W1:Y:S01]  /*21cb0*/  @!P1 LDC R6, c[0x0][0x9f0] ;  /* 0x00027c00ff069b82 */ /* 0x000e620000000800 */
[----:B------:R-:W-:-:S04]  /*21cc0*/  VIMNMX R0, RZ, R0, !PT ;  /* 0x00000000ff007248 */ /* 0x000fc80007fe0100 */
[----:B------:R-:W-:-:S13]  /*21cd0*/  ISETP.GT.AND P0, PT, R19, R0, PT ;  /* 0x000000001300720c */ /* 0x000fda0003f04270 */
[----:B------:R-:W-:Y:S05]  /*21ce0*/  @!P0 BRA `(.L_x_5076) ;  /* 0x00000000006c8947 */ /* 0x000fea0003800000 */
[-C--:B-1----:R-:W-:Y:S01]  /*21cf0*/  IABS R4, R6.reuse ;  /* 0x0000000600047213 */ /* 0x082fe20000000000 */
[----:B------:R-:W-:Y:S01]  /*21d00*/  IMAD.MOV.U32 R2, RZ, RZ, RZ ;  /* 0x000000ffff027224 */ /* 0x000fe200078e00ff */
[----:B------:R-:W-:Y:S02]  /*21d10*/  IABS R8, R6 ;  /* 0x0000000600087213 */ /* 0x000fe40000000000 */
[----:B------:R-:W1:Y:S08]  /*21d20*/  I2F.RP R5, R4 ;  /* 0x0000000400057306 */ /* 0x000e700000209400 */
[----:B-1----:R-:W1:Y:S02]  /*21d30*/  MUFU.RCP R5, R5 ;  /* 0x0000000500057308 */ /* 0x002e640000001000 */
[----:B-1----:R-:W-:-:S06]  /*21d40*/  VIADD R7, R5, 0xffffffe ;  /* 0x0ffffffe05077836 */ /* 0x002fcc0000000000 */
[----:B------:R1:W2:Y:S02]  /*21d50*/  F2I.FTZ.U32.TRUNC.NTZ R3, R7 ;  /* 0x0000000700037305 */ /* 0x0002a4000021f000 */
[----:B-1----:R-:W-:Y:S02]  /*21d60*/  IMAD.MOV R7, RZ, RZ, -R8 ;  /* 0x000000ffff077224 */ /* 0x002fe400078e0a08 */
[----:B--2---:R-:W-:-:S04]  /*21d70*/  IMAD.MOV R9, RZ, RZ, -R3 ;  /* 0x000000ffff097224 */ /* 0x004fc800078e0a03 */
        /* <DEDUP_REMOVED lines=18> */
.L_x_5076:
[----:B------:R-:W-:Y:S05]  /*21ea0*/  BSYNC B0 ;  /* 0x0000000000007941 */ /* 0x000fea0003800000 */
.L_x_5075:
[-C--:B------:R-:W-:Y:S01]  /*21eb0*/  IMAD R0, R10, R3.reuse, R0 ;  /* 0x000000030a007224 */ /* 0x080fe200078e0200 */
        /* <DEDUP_REMOVED lines=19> */
[----:B------:R-:W3:Y:S01]  /*21ff0*/  POPC R7, R4 ;  /* 0x0000000400077309 */ /* 0x000ee20000000000 */
[----:B--2---:R-:W3:Y:S02]  /*22000*/  SHFL.IDX PT, R0, R3, R0, 0x1f ;  /* 0x00001f0003007589 */ /* 0x004ee400000e0000 */
[----:B---3--:R-:W-:Y:S01]  /*22010*/  IADD3 R24, R0, UR40, R7 ;  /* 0x0000002800187c10 */ /* 0x008fe2000fffe007 */
[----:B------:R-:W-:Y:S06]  /*22020*/  BRA `(.L_x_5079) ;  /* 0x00000034003c7947 */ /* 0x000fec0003800000 */
.L_x_5078:
        /* <DEDUP_REMOVED lines=11> */
[----:B-1----:R-:W-:Y:S02]  /*220e0*/  IMAD.U32 R6, RZ, RZ, UR8 ;  /* 0x00000008ff067e24 */ /* 0x002fe4000f8e00ff */
[----:B------:R-:W-:-:S02]  /*220f0*/  IMAD.U32 R7, RZ, RZ, UR9 ;  /* 0x00000009ff077e24 */ /* 0x000fc4000f8e00ff */
[----:B------:R-:W-:Y:S02]  /*22100*/  IMAD.U32 R10, RZ, RZ, UR4 ;  /* 0x00000004ff0a7e24 */ /* 0x000fe4000f8e00ff */
[----:B------:R-:W-:Y:S02]  /*22110*/  IMAD.U32 R11, RZ, RZ, UR5 ;  /* 0x00000005ff0b7e24 */ /* 0x000fe4000f8e00ff */
[----:B------:R-:W-:Y:S02]  /*22120*/  IMAD.MOV.U32 R8, RZ, RZ, 0x70 ;  /* 0x00000070ff087424 */ /* 0x000fe400078e00ff */
[----:B0-----:R-:W-:Y:S02]  /*22130*/  IMAD.MOV.U32 R12, RZ, RZ, 0x1 ;  /* 0x00000001ff0c7424 */ /* 0x001fe400078e00ff */
[----:B------:R-:W-:-:S07]  /*22140*/  IMAD.MOV.U32 R13, RZ, RZ, RZ ;  /* 0x000000ffff0d7224 */ /* 0x000fce00078e00ff */
[----:B------:R-:W-:-:S07]  /*22150*/  LEPC R20, `(.L_x_5081) ;  /* 0x000000001014794e */ /* 0x000fce0000000000 */
[----:B--2---:R-:W-:Y:S05]  /*22160*/  CALL.ABS.NOINC R2 ;  /* 0x0000000002007343 */ /* 0x004fea0003c00000 */
.L_x_5081:
[----:B------:R-:W-:Y:S05]  /*22170*/  BSYNC B6 ;  /* 0x0000000000067941 */ /* 0x000fea0003800000 */
.L_x_5080:
        /* <DEDUP_REMOVED lines=11> */
[----:B-1----:R-:W-:Y:S02]  /*22230*/  IMAD.U32 R6, RZ, RZ, UR8 ;  /* 0x00000008ff067e24 */ /* 0x002fe4000f8e00ff */
[----:B------:R-:W-:-:S02]  /*22240*/  IMAD.U32 R7, RZ, RZ, UR9 ;  /* 0x00000009ff077e24 */ /* 0x000fc4000f8e00ff */
[----:B------:R-:W-:Y:S02]  /*22250*/  IMAD.U32 R10, RZ, RZ, UR4 ;  /* 0x00000004ff0a7e24 */ /* 0x000fe4000f8e00ff */
[----:B------:R-:W-:Y:S02]  /*22260*/  IMAD.U32 R11, RZ, RZ, UR5 ;  /* 0x00000005ff0b7e24 */ /* 0x000fe4000f8e00ff */
[----:B------:R-:W-:Y:S02]  /*22270*/  IMAD.MOV.U32 R8, RZ, RZ, 0x70 ;  /* 0x00000070ff087424 */ /* 0x000fe400078e00ff */
[----:B0-----:R-:W-:Y:S02]  /*22280*/  IMAD.MOV.U32 R12, RZ, RZ, 0x1 ;  /* 0x00000001ff0c7424 */ /* 0x001fe400078e00ff */
[----:B--2---:R-:W-:-:S07]  /*22290*/  IMAD.MOV.U32 R13, RZ, RZ, RZ ;  /* 0x000000ffff0d7224 */ /* 0x004fce00078e00ff */
[----:B------:R-:W-:-:S07]  /*222a0*/  LEPC R20, `(.L_x_5084) ;  /* 0x000000001014794e */ /* 0x000fce0000000000 */
[----:B---3--:R-:W-:Y:S05]  /*222b0*/  CALL.ABS.NOINC R2 ;  /* 0x0000000002007343 */ /* 0x008fea0003c00000 */
.L_x_5084:
        /* <DEDUP_REMOVED lines=15> */
.L_x_5083:
[----:B------:R-:W-:Y:S05]  /*223b0*/  BSYNC B6 ;  /* 0x0000000000067941 */ /* 0x000fea0003800000 */
.L_x_5082:
[----:B------:R-:W-:Y:S01]  /*223c0*/  ULDC.64 UR4, c[0x0][0x9f8] ;  /* 0x00027e0000047ab9 */ /* 0x000fe20000000a00 */
[----:B------:R-:W2:Y:S01]  /*223d0*/  LDL R20, [R1+0x284] ;  /* 0x0002840001147983 */ /* 0x000ea20000100800 */
[----:B------:R-:W-:-:S03]  /*223e0*/  ISETP.NE.U32.AND P0, PT, RZ, UR4, PT ;  /* 0x00000004ff007c0c */ /* 0x000fc6000bf05070 */
[----:B------:R-:W3:Y:S01]  /*223f0*/  LDL R19, [R1+0x28c] ;  /* 0x00028c0001137983 */ /* 0x000ee20000100800 */
[----:B------:R-:W-:Y:S01]  /*22400*/  ISETP.NE.AND.EX P0, PT, RZ, UR5, PT, P0 ;  /* 0x00000005ff007c0c */ /* 0x000fe2000bf05300 */
[----:B------:R-:W-:Y:S01]  /*22410*/  IMAD.MOV.U32 R32, RZ, RZ, R27 ;  /* 0x000000ffff207224 */ /* 0x000fe200078e001b */
[----:B------:R-:W4:Y:S01]  /*22420*/  LDC R0, c[0x0][0x430] ;  /* 0x00010c00ff007b82 */ /* 0x000f220000000800 */
[----:B------:R-:W0:Y:S01]  /*22430*/  S2R R18, SR_TID.X ;  /* 0x0000000000127919 */ /* 0x000e220000002100 */
[----:B------:R-:W-:Y:S01]  /*22440*/  VIADD R22, R22, 0xffffffff ;  /* 0xffffffff16167836 */ /* 0x000fe20000000000 */
[----:B------:R-:W-:Y:S01]  /*22450*/  LOP3.LUT R16, R16, 0xfffffff7, RZ, 0xc0, !PT ;  /* 0xfffffff710107812 */ /* 0x000fe200078ec0ff */
[----:B------:R-:W-:-:S07]  /*22460*/  ULDC UR4, c[0x0][0x2f4] ;  /* 0x0000bd0000047ab9 */ /* 0x000fce0000000800 */
[----:B------:R-:W1:Y:S01]  /*22470*/  @P0 LDC.64 R2, c[0x0][0x9f8] ;  /* 0x00027e00ff020b82 */ /* 0x000e620000000a00 */
[----:B----4-:R-:W-:Y:S02]  /*22480*/  ISETP.NE.AND P1, PT, R0, 0x1, PT ;  /* 0x000000010000780c */ /* 0x010fe40003f25270 */
[----:B0-----:R-:W-:Y:S01]  /*22490*/  LOP3.LUT R21, R18, 0x7f, RZ, 0xc0, !PT ;  /* 0x0000007f12157812 */ /* 0x001fe200078ec0ff */
[----:B-1----:R-:W-:-:S10]  /*224a0*/  @P0 IMAD.WIDE R2, R27, 0x4, R2 ;  /* 0x000000041b020825 */ /* 0x002fd400078e0202 */
[----:B------:R-:W0:Y:S01]  /*224b0*/  @P1 LDC R6, c[0x0][0x434] ;  /* 0x00010d00ff061b82 */ /* 0x000e220000000800 */
[----:B------:R1:W4:Y:S01]  /*224c0*/  @P0 LDG.E R32, desc[UR36][R2.64] ;  /* 0x0000002402200981 */ /* 0x000322000c1e1900 */
[----:B------:R-:W-:Y:S01]  /*224d0*/  IMAD.SHL.U32 R18, R18, 0x10, RZ ;  /* 0x0000001012127824 */ /* 0x000fe200078e00ff */
[----:B------:R-:W-:-:S05]  /*224e0*/  SHF.R.U32.HI R21, RZ, 0x3, R21 ;  /* 0x00000003ff157819 */ /* 0x000fca0000011615 */
[----:B------:R-:W1:Y:S01]  /*224f0*/  @P1 LDC R7, c[0x0][0x438] ;  /* 0x00010e00ff071b82 */ /* 0x000e620000000800 */
[----:B------:R-:W-:-:S05]  /*22500*/  LOP3.LUT R18, R21, 0x70, R18, 0xf8, !PT ;  /* 0x0000007015127812 */ /* 0x000fca00078ef812 */
[----:B------:R-:W-:Y:S01]  /*22510*/  IMAD R5, R22, 0x60, R18 ;  /* 0x0000006016057824 */ /* 0x000fe200078e0212 */
[----:B------:R-:W-:Y:S01]  /*22520*/  ISETP.GE.AND P3, PT, R33, UR4, PT ;  /* 0x0000000421007c0c */ /* 0x000fe2000bf66270 */
[----:B------:R-:W-:-:S03]  /*22530*/  UMOV UR5, 0xffffffff ;  /* 0xffffffff00057882 */ /* 0x000fc60000000000 */
[----:B--2---:R-:W-:-:S04]  /*22540*/  ISETP.GE.AND P0, PT, R5, R20, PT ;  /* 0x000000140500720c */ /* 0x004fc80003f06270 */
[----:B------:R-:W-:Y:S01]  /*22550*/  ISETP.GT.U32.OR P0, PT, R18, 0x5f, P0 ;  /* 0x0000005f1200780c */ /* 0x000fe20000704470 */
[----:B---3--:R-:W-:-:S04]  /*22560*/  IMAD.IADD R5, R5, 0x1, R19 ;  /* 0x0000000105057824 */ /* 0x008fc800078e0213 */
[----:B0-----:R-:W-:-:S04]  /*22570*/  @P1 IMAD.HI.U32 R6, R5, R6, RZ ;  /* 0x0000000605061227 */ /* 0x001fc800078e00ff */
[----:B------:R-:W-:Y:S01]  /*22580*/  IMAD.MOV.U32 R4, RZ, RZ, R5 ;  /* 0x000000ffff047224 */ /* 0x000fe200078e0005 */
[----:B-1----:R-:W-:-:S03]  /*22590*/  @P1 SHF.R.U32.HI R4, RZ, R7, R6 ;  /* 0x00000007ff041219 */ /* 0x002fc60000011606 */
        /* <DEDUP_REMOVED lines=11> */
[----:B------:R-:W-:Y:S01]  /*22650*/  IMAD.U32 R5, RZ, RZ, UR41 ;  /* 0x00000029ff057e24 */ /* 0x000fe2000f8e00ff */
[----:B-1----:R-:W-:-:S04]  /*22660*/  @!P0 LEA R2, P1, R4, R2, 0x2 ;  /* 0x0000000204028211 */ /* 0x002fc800078210ff */
[----:B------:R-:W-:Y:S01]  /*22670*/  @!P0 LEA.HI.X R3, R4, R3, R6, 0x2, P1 ;  /* 0x0000000304038211 */ /* 0x000fe200008f1406 */
[----:B------:R-:W-:-:S06]  /*22680*/  IMAD.MOV.U32 R4, RZ, RZ, RZ ;  /* 0x000000ffff047224 */ /* 0x000fcc00078e00ff */
[----:B------:R0:W5:Y:S01]  /*22690*/  @!P0 LDG.E R4, desc[UR36][R2.64] ;  /* 0x0000002402048981 */ /* 0x000162000c1e1900 */
[----:B------:R-:W-:Y:S02]  /*226a0*/  ISETP.GT.U32.AND P0, PT, R18, 0x5f, PT ;  /* 0x0000005f1200780c */ /* 0x000fe40003f04070 */
[----:B------:R-:W-:Y:S02]  /*226b0*/  ISETP.NE.AND P2, PT, R5, 0x3, PT ;  /* 0x000000030500780c */ /* 0x000fe40003f45270 */
[----:B------:R-:W-:-:S09]  /*226c0*/  ISETP.GE.AND P1, PT, R36, UR4, PT ;  /* 0x0000000424007c0c */ /* 0x000fd2000bf26270 */
[----:B------:R-:W-:Y:S02]  /*226d0*/  @P0 LOP3.LUT R16, R16, 0x8, RZ, 0xfc, !PT ;  /* 0x0000000810100812 */ /* 0x000fe400078efcff */
[----:B------:R-:W-:Y:S02]  /*226e0*/  ISETP.GE.AND P0, PT, R34, UR4, PT ;  /* 0x0000000422007c0c */ /* 0x000fe4000bf06270 */
[----:B------:R-:W-:-:S04]  /*226f0*/  LOP3.LUT R16, R16, 0xffffffef, RZ, 0xc0, !PT ;  /* 0xffffffef10107812 */ /* 0x000fc800078ec0ff */
[----:B------:R-:W-:-:S04]  /*22700*/  @P2 LOP3.LUT R16, R16, 0x10, RZ, 0xfc, !PT ;  /* 0x0000001010102812 */ /* 0x000fc800078efcff */
[----:B------:R-:W-:-:S04]  /*22710*/  LOP3.LUT R16, R16, 0xfffffffb, RZ, 0xc0, !PT ;  /* 0xfffffffb10107812 */ /* 0x000fc800078ec0ff */
[----:B------:R-:W-:-:S04]  /*22720*/  @P3 LOP3.LUT R16, R16, 0x4, RZ, 0xfc, !PT ;  /* 0x0000000410103812 */ /* 0x000fc800078efcff */
[----:B------:R-:W-:-:S04]  /*22730*/  LOP3.LUT R16, R16, 0xfffffffe, RZ, 0xc0, !PT ;  /* 0xfffffffe10107812 */ /* 0x000fc800078ec0ff */
[----:B------:R-:W-:-:S04]  /*22740*/  LOP3.LUT R16, R16, 0xfffffffd, RZ, 0xc0, !PT ;  /* 0xfffffffd10107812 */ /* 0x000fc800078ec0ff */
[----:B------:R-:W-:-:S04]  /*22750*/  @P1 LOP3.LUT R16, R16, 0x2, RZ, 0xfc, !PT ;  /* 0x0000000210101812 */ /* 0x000fc800078efcff */
[----:B------:R-:W-:Y:S01]  /*22760*/  @P0 LOP3.LUT R16, R16, 0x1, RZ, 0xfc, !PT ;  /* 0x0000000110100812 */ /* 0x000fe200078efcff */
[----:B0-----:R-:W-:Y:S06]  /*22770*/  BRA.DIV UR5, `(.L_x_5085) ;  /* 0x0000005205607947 */ /* 0x001fec000b800000 */
.L_x_5195:
[----:B------:R-:W-:Y:S05]  /*22780*/  @!P2 BRA `(.L_x_5086) ;  /* 0x000000000004a947 */ /* 0x000fea0003800000 */
[----:B------:R-:W-:Y:S01]  /*22790*/  BPT.TRAP 0x1 ;  /* 0x000000040000795c */ /* 0x000fe20000300000 */
.L_x_5086:
        /* <DEDUP_REMOVED lines=23> */
.L_x_5196:
[----:B------:R-:W-:Y:S05]  /*22910*/  BSYNC B0 ;  /* 0x0000000000007941 */ /* 0x000fea0003800000 */
.L_x_5087:
        /* <DEDUP_REMOVED lines=11> */
[----:B------:R-:W-:-:S02]  /*229d0*/  IMAD R6, R6, UR4, RZ ;  /* 0x0000000406067c24 */ /* 0x000fc4000f8e02ff */
        /* <DEDUP_REMOVED lines=79> */
.L_x_5210:
        /* <DEDUP_REMOVED lines=12> */
.L_x_5090:
        /* <DEDUP_REMOVED lines=10> */
.L_x_5091:
[----:B------:R2:W-:Y:S02]  /*23030*/  SYNCS.ARRIVE.TRANS64.A1T0 RZ, [R7+URZ+0x30830], RZ ;  /* 0x030830ff07ff79a7 */ /* 0x0005e4000810003f */
[----:B------:R-:W-:Y:S05]  /*23040*/  WARPSYNC.ALL ;  /* 0x0000000000007948 */ /* 0x000fea0003800000 */
[----:B------:R-:W-:Y:S01]  /*23050*/  ULDC.64 UR4, c[0x0][0xa00] ;  /* 0x0002800000047ab9 */ /* 0x000fe20000000a00 */
[----:B------:R-:W-:Y:S01]  /*23060*/  SHF.R.S32.HI R0, RZ, 0x1f, R27 ;  /* 0x0000001fff007819 */ /* 0x000fe2000001141b */
[----:B-1----:R-:W-:Y:S01]  /*23070*/  VIADD R2, R17, 0x12400 ;  /* 0x0001240011027836 */ /* 0x002fe20000000000 */
[----:B------:R-:W-:Y:S01]  /*23080*/  BAR.SYNC.DEFER_BLOCKING 0x8, 0x180 ;  /* 0x0206000000007b1d */ /* 0x000fe20000010000 */
[----:B------:R-:W-:-:S04]  /*23090*/  ISETP.NE.U32.AND P0, PT, RZ, UR4, PT ;  /* 0x00000004ff007c0c */ /* 0x000fc8000bf05070 */
[----:B------:R-:W-:Y:S01]  /*230a0*/  ISETP.NE.AND.EX P0, PT, RZ, UR5, PT, P0 ;  /* 0x00000005ff007c0c */ /* 0x000fe2000bf05300 */
[----:B------:R-:W-:Y:S01]  /*230b0*/  ULDC.64 UR4, c[0x0][0x298] ;  /* 0x0000a60000047ab9 */ /* 0x000fe20000000a00 */
[----:B------:R-:W-:Y:S01]  /*230c0*/  BSSY B6, `(.L_x_5092) ;  /* 0x000001d000067945 */ /* 0x000fe20003800000 */
[----:B0-----:R-:W-:Y:S01]  /*230d0*/  IMAD.WIDE.U32 R4, R35, UR4, RZ ;  /* 0x0000000423047c25 */ /* 0x001fe2000f8e00ff */
[----:B------:R-:W-:Y:S02]  /*230e0*/  SEL R3, R0, RZ, !P0 ;  /* 0x000000ff00037207 */ /* 0x000fe40004000000 */
[----:B------:R-:W-:Y:S02]  /*230f0*/  SEL R0, R27, RZ, !P0 ;  /* 0x000000ff1b007207 */ /* 0x000fe40004000000 */
[----:B------:R-:W-:Y:S01]  /*23100*/  STL.64 [R1+0x2a0], R4 ;  /* 0x0002a00401007387 */ /* 0x000fe20000100a00 */
[----:B------:R-:W-:-:S03]  /*23110*/  LOP3.LUT P0, RZ, R2, 0x3ff, RZ, 0xc0, !PT ;  /* 0x000003ff02ff7812 */ /* 0x000fc6000780c0ff */
[----:B------:R-:W-:Y:S04]  /*23120*/  STL [R1+0x2b0], R3 ;  /* 0x0002b00301007387 */ /* 0x000fe80000100800 */
[----:B------:R0:W-:Y:S02]  /*23130*/  STL [R1+0x29c], R0 ;  /* 0x00029c0001007387 */ /* 0x0001e40000100800 */
[----:B0-----:R-:W-:-:S05]  /*23140*/  SHF.R.S32.HI R0, RZ, 0x1f, R35 ;  /* 0x0000001fff007819 */ /* 0x001fca0000011423 */
[----:B------:R-:W-:-:S04]  /*23150*/  IMAD R0, R0, UR4, RZ ;  /* 0x0000000400007c24 */ /* 0x000fc8000f8e02ff */
[----:B------:R-:W-:-:S04]  /*23160*/  IMAD R0, R35, UR5, R0 ;  /* 0x0000000523007c24 */ /* 0x000fc8000f8e0200 */
[----:B------:R-:W-:Y:S01]  /*23170*/  IMAD.IADD R35, R5, 0x1, R0 ;  /* 0x0000000105237824 */ /* 0x000fe200078e0200 */
[----:B------:R-:W-:Y:S06]  /*23180*/  @!P0 BRA `(.L_x_5093) ;  /* 0x0000000000408947 */ /* 0x000fec0003800000 */
        /* <DEDUP_REMOVED lines=16> */
.L_x_5093:
[----:B------:R-:W-:Y:S05]  /*23290*/  BSYNC B6 ;  /* 0x0000000000067941 */ /* 0x000fea0003800000 */
.L_x_5092:
[----:B------:R-:W3:Y:S01]  /*232a0*/  LDL.LU.64 R2, [R1+0x2a0] ;  /* 0x0002a00001027983 */ /* 0x000ee20000300a00 */
[----:B--2---:R-:W0:Y:S01]  /*232b0*/  LDC R7, c[0x0][0x448] ;  /* 0x00011200ff077b82 */ /* 0x004e220000000800 */
[----:B------:R-:W-:Y:S02]  /*232c0*/  ULDC.64 UR4, c[0x0][0x2d8] ;  /* 0x0000b60000047ab9 */ /* 0x000fe40000000a00 */
[----:B------:R-:W2:Y:S04]  /*232d0*/  LDL.LU R0, [R1+0x2b0] ;  /* 0x0002b00001007983 */ /* 0x000ea80000300800 */
[----:B------:R-:W4:Y:S04]  /*232e0*/  LDL.LU R20, [R1+0x29c] ;  /* 0x00029c0001147983 */ /* 0x000f280000300800 */
[----:B------:R1:W5:Y:S01]  /*232f0*/  LDL R8, [R1+0x280] ;  /* 0x0002800001087983 */ /* 0x0003620000100800 */
[----:B------:R-:W1:Y:S01]  /*23300*/  S2R R21, SR_TID.X ;  /* 0x0000000000157919 */ /* 0x000e620000002100 */
[----:B0-----:R-:W-:-:S13]  /*23310*/  ISETP.NE.AND P0, PT, R7, 0x1, PT ;  /* 0x000000010700780c */ /* 0x001fda0003f05270 */
[----:B------:R-:W0:Y:S01]  /*23320*/  @P0 LDC R6, c[0x0][0x44c] ;  /* 0x00011300ff060b82 */ /* 0x000e220000000800 */
[----:B-1----:R-:W-:-:S04]  /*23330*/  LOP3.LUT R21, R21, 0x7f, RZ, 0xc0, !PT ;  /* 0x0000007f15157812 */ /* 0x002fc800078ec0ff */
[----:B------:R-:W-:Y:S01]  /*23340*/  SHF.R.U32.HI R21, RZ, 0x3, R21 ;  /* 0x00000003ff157819 */ /* 0x000fe20000011615 */
[----:B---3--:R-:W-:Y:S02]  /*23350*/  IMAD.MOV.U32 R3, RZ, RZ, R35 ;  /* 0x000000ffff037224 */ /* 0x008fe400078e0023 */
[----:B------:R-:W-:-:S04]  /*23360*/  IMAD.WIDE.U32 R2, R26, UR4, R2 ;  /* 0x000000041a027c25 */ /* 0x000fc8000f8e0002 */
[----:B------:R-:W-:Y:S01]  /*23370*/  IMAD R3, R26, UR5, R3 ;  /* 0x000000051a037c24 */ /* 0x000fe2000f8e0203 */
[----:B------:R-:W-:Y:S02]  /*23380*/  ULDC.64 UR4, c[0x0][0x2e0] ;  /* 0x0000b80000047ab9 */ /* 0x000fe40000000a00 */
[----:B--2---:R-:W-:Y:S02]  /*23390*/  IMAD R0, R0, UR4, RZ ;  /* 0x0000000400007c24 */ /* 0x004fe4000f8e02ff */
[----:B----4-:R-:W-:-:S04]  /*233a0*/  IMAD.WIDE.U32 R2, R20, UR4, R2 ;  /* 0x0000000414027c25 */ /* 0x010fc8000f8e0002 */
[----:B------:R-:W-:Y:S01]  /*233b0*/  IMAD R0, R20, UR5, R0 ;  /* 0x0000000514007c24 */ /* 0x000fe2000f8e0200 */
[----:B------:R-:W-:Y:S01]  /*233c0*/  ULDC.64 UR4, c[0x0][0x2d0] ;  /* 0x0000b40000047ab9 */ /* 0x000fe20000000a00 */
[----:B------:R-:W1:Y:S02]  /*233d0*/  S2R R20, SR_TID.X ;  /* 0x0000000000147919 */ /* 0x000e640000002100 */
[----:B------:R-:W-:Y:S02]  /*233e0*/  IMAD.IADD R3, R3, 0x1, R0 ;  /* 0x0000000103037824 */ /* 0x000fe400078e0200 */
[----:B------:R-:W2:Y:S01]  /*233f0*/  @P0 LDC R0, c[0x0][0x450] ;  /* 0x00011400ff000b82 */ /* 0x000ea20000000800 */
[----:B-1----:R-:W-:-:S05]  /*23400*/  IMAD.SHL.U32 R20, R20, 0x10, RZ ;  /* 0x0000001014147824 */ /* 0x002fca00078e00ff */
[----:B------:R-:W-:-:S05]  /*23410*/  LOP3.LUT R20, R21, 0x70, R20, 0xf8, !PT ;  /* 0x0000007015147812 */ /* 0x000fca00078ef814 */
[----:B------:R-:W-:-:S04]  /*23420*/  IMAD.IADD R5, R20, 0x1, R25 ;  /* 0x0000000114057824 */ /* 0x000fc800078e0219 */
[----:B0-----:R-:W-:-:S04]  /*23430*/  @P0 IMAD.HI.U32 R6, R5, R6, RZ ;  /* 0x0000000605060227 */ /* 0x001fc800078e00ff */
[----:B------:R-:W-:Y:S01]  /*23440*/  IMAD.MOV.U32 R4, RZ, RZ, R5 ;  /* 0x000000ffff047224 */ /* 0x000fe200078e0005 */
[----:B--2---:R-:W-:Y:S01]  /*23450*/  @P0 SHF.R.U32.HI R4, RZ, R0, R6 ;  /* 0x00000000ff040219 */ /* 0x004fe20000011606 */
        /* <DEDUP_REMOVED lines=23> */
[----:B------:R-:W-:Y:S01]  /*235d0*/  SHF.R.U32.HI R9, RZ, 0x3, R20 ;  /* 0x00000003ff097819 */ /* 0x000fe20000011614 */
[----:B------:R-:W-:Y:S10]  /*235e0*/  BRA.DIV UR5, `(.L_x_5094) ;  /* 0x0000004e05347947 */ /* 0x000ff4000b800000 */
        /* <DEDUP_REMOVED lines=10> */
[----:B-----5:R-:W-:Y:S04]  /*23690*/  @!P1 LDGSTS.E.BYPASS.LTC128B.128 [R8+0x12400], desc[UR36][R2.64], !P3 ;  /* 0x1240000002089fae */ /* 0x020fe8000d901d64 */
        /* <DEDUP_REMOVED lines=68> */
.L_x_5227:
        /* <DEDUP_REMOVED lines=12> */
.L_x_5096:
[----:B------:R-:W-:Y:S05]  /*23ba0*/  BSYNC B0 ;  /* 0x0000000000007941 */ /* 0x000fea0003800000 */
.L_x_5095:
[----:B------:R-:W-:Y:S01]  /*23bb0*/  NOP ;  /* 0x0000000000007918 */ /* 0x000fe20000000000 */
[----:B------:R-:W-:-:S13]  /*23bc0*/  PLOP3.LUT P0, PT, PT, PT, PT, 0x80, 0x0 ;  /* 0x000000000000781c */ /* 0x000fda0003f0f070 */
.L_x_5097:
[----:B------:R-:W-:Y:S02]  /*23bd0*/  PLOP3.LUT P1, PT, P1, P0, PT, 0xa2, 0x0 ;  /* 0x000000000000781c */ /* 0x000fe40000f21472 */
[----:B------:R-:W-:-:S08]  /*23be0*/  @P0 R2UR P1, UR4, R17 ;  /* 0x00000000110402ca */ /* 0x000fd00000020000 */
[----:B------:R-:W-:-:S05]  /*23bf0*/  @P0 PLOP3.LUT P0, PT, P1, PT, PT, 0x80, 0x0 ;  /* 0x000000000000081c */ /* 0x000fca0000f0f070 */
[----:B------:R-:W-:Y:S01]  /*23c00*/  @!P1 SYNCS.ARRIVE.TRANS64.RED.A0T1 RZ, [UR4+0x30800], RZ ;  /* 0x030800ffffff99a7 */ /* 0x000fe20008200404 */
[----:B------:R-:W-:Y:S07]  /*23c10*/  @!P1 ARRIVES.LDGSTSBAR.64.TRANSCNT [UR4+0x30800] ;  /* 0x03080000ff0099b0 */ /* 0x000fee0008000a84 */
[----:B------:R-:W-:Y:S05]  /*23c20*/  @P0 BRA.U.ANY `(.L_x_5097) ;  /* 0xfffffffd00e80947 */ /* 0x000fea000393ffff */
[----:B0-----:R-:W3:Y:S02]  /*23c30*/  LDL.LU R2, [R1+0x2ac] ;  /* 0x0002ac0001027983 */ /* 0x001ee40000300800 */
[----:B---3--:R-:W-:-:S05]  /*23c40*/  VIADD R2, R2, 0x1 ;  /* 0x0000000102027836 */ /* 0x008fca0000000000 */
[----:B------:R0:W-:Y:S01]  /*23c50*/  STL [R1+0x2ac], R2 ;  /* 0x0002ac0201007387 */ /* 0x0001e20000100800 */
[----:B------:R-:W-:-:S04]  /*23c60*/  LEA.HI R0, R2, R2, RZ, 0x1 ;  /* 0x0000000202007211 */ /* 0x000fc800078f08ff */
[----:B------:R-:W-:-:S05]  /*23c70*/  LOP3.LUT R0, R0, 0xfffffffe, RZ, 0xc0, !PT ;  /* 0xfffffffe00007812 */ /* 0x000fca00078ec0ff */
[----:B------:R-:W-:-:S05]  /*23c80*/  IMAD.IADD R0, R2, 0x1, -R0 ;  /* 0x0000000102007824 */ /* 0x000fca00078e0a00 */
[----:B------:R-:W-:Y:S01]  /*23c90*/  SHF.L.U32 R0, R0, 0x1f, RZ ;  /* 0x0000001f00007819 */ /* 0x000fe200000006ff */
[----:B------:R-:W-:Y:S01]  /*23ca0*/  NOP ;  /* 0x0000000000007918 */ /* 0x000fe20000000000 */
[----:B0-----:R-:W3:Y:S01]  /*23cb0*/  LDL.LU R2, [R1+0x2a8] ;  /* 0x0002a80001027983 */ /* 0x001ee20000300800 */
[----:B------:R0:W-:Y:S01]  /*23cc0*/  SYNCS.ARRIVE.TRANS64.A1T0 RZ, [R17+URZ+0x30800], RZ ;  /* 0x030800ff11ff79a7 */ /* 0x0001e2000810003f */
[----:B------:R-:W-:Y:S01]  /*23cd0*/  BSSY B0, `(.L_x_5098) ;  /* 0x0000004000007945 */ /* 0x000fe20003800000 */
[----:B------:R-:W1:Y:S01]  /*23ce0*/  SYNCS.PHASECHK.TRANS64.TRYWAIT P0, [R17+URZ+0x30820], R0 ;  /* 0x03082000110075a7 */ /* 0x000e62000800017f */
[----:B---3--:R-:W-:Y:S02]  /*23cf0*/  VIADD R6, R2, 0xfffffffe ;  /* 0xfffffffe02067836 */ /* 0x008fe40000000000 */
[----:B01----:R-:W-:Y:S05]  /*23d00*/  @!P0 BRA `(.L_x_5099) ;  /* 0x0000005000088947 */ /* 0x003fea0003800000 */
.L_x_5228:
[----:B------:R-:W-:Y:S05]  /*23d10*/  BSYNC B0 ;  /* 0x0000000000007941 */ /* 0x000fea0003800000 */
.L_x_5098:
[----:B------:R-:W3:Y:S01]  /*23d20*/  LDL R2, [R1+0x288] ;  /* 0x0002880001027983 */ /* 0x000ee20000100800 */
        /* <DEDUP_REMOVED lines=10> */
.L_x_5114:
[----:B------:R-:W3:Y:S01]  /*23dd0*/  LDL R4, [R1+0x28c] ;  /* 0x00028c0001047983 */ /* 0x000ee20000100800 */
[----:B------:R-:W1:Y:S03]  /*23de0*/  LDC R7, c[0x0][0x430] ;  /* 0x00010c00ff077b82 */ /* 0x000e660000000800 */
[----:B------:R-:W4:Y:S01]  /*23df0*/  LDL R8, [R1+0x290] ;  /* 0x0002900001087983 */ /* 0x000f220000100800 */
[----:B0-----:R-:W0:Y:S01]  /*23e00*/  S2R R0, SR_TID.X ;  /* 0x0000000000007919 */ /* 0x001e220000002100 */
[----:B-1----:R-:W-:-:S13]  /*23e10*/  ISETP.NE.AND P0, PT, R7, 0x1, PT ;  /* 0x000000010700780c */ /* 0x002fda0003f05270 */
[----:B------:R-:W1:Y:S01]  /*23e20*/  @P0 LDC R3, c[0x0][0x438] ;  /* 0x00010e00ff030b82 */ /* 0x000e620000000800 */
[C---:B0-----:R-:W-:Y:S01]  /*23e30*/  LOP3.LUT R2, R0.reuse, 0x7f, RZ, 0xc0, !PT ;  /* 0x0000007f00027812 */ /* 0x041fe200078ec0ff */
[----:B------:R-:W-:-:S03]  /*23e40*/  IMAD.SHL.U32 R0, R0, 0x10, RZ ;  /* 0x0000001000007824 */ /* 0x000fc600078e00ff */
[----:B------:R-:W-:-:S04]  /*23e50*/  SHF.R.U32.HI R2, RZ, 0x3, R2 ;  /* 0x00000003ff027819 */ /* 0x000fc80000011602 */
[----:B------:R-:W-:Y:S02]  /*23e60*/  LOP3.LUT R0, R2, 0x70, R0, 0xf8, !PT ;  /* 0x0000007002007812 */ /* 0x000fe400078ef800 */
[----:B------:R-:W0:Y:S02]  /*23e70*/  @P0 LDC R2, c[0x0][0x434] ;  /* 0x00010d00ff020b82 */ /* 0x000e240000000800 */
[----:B------:R-:W-:Y:S01]  /*23e80*/  ISETP.GT.U32.AND P5, PT, R0, 0x5f, PT ;  /* 0x0000005f0000780c */ /* 0x000fe20003fa4070 */
[----:B---3--:R-:W-:-:S12]  /*23e90*/  IMAD R9, R6, 0x60, R4 ;  /* 0x0000006006097824 */ /* 0x008fd800078e0204 */
[----:B------:R-:W4:Y:S01]  /*23ea0*/  @!P5 LDC.64 R4, c[0x0][0x428] ;  /* 0x00010a00ff04db82 */ /* 0x000f220000000a00 */
[----:B------:R-:W-:-:S04]  /*23eb0*/  IMAD.IADD R9, R0, 0x1, R9 ;  /* 0x0000000100097824 */ /* 0x000fc800078e0209 */
[----:B0-----:R-:W-:-:S04]  /*23ec0*/  @P0 IMAD.HI.U32 R2, R9, R2, RZ ;  /* 0x0000000209020227 */ /* 0x001fc800078e00ff */
[----:B------:R-:W-:Y:S01]  /*23ed0*/  IMAD.MOV.U32 R0, RZ, RZ, R9 ;  /* 0x000000ffff007224 */ /* 0x000fe200078e0009 */
[----:B-1----:R-:W-:-:S04]  /*23ee0*/  @P0 SHF.R.U32.HI R0, RZ, R3, R2 ;  /* 0x00000003ff000219 */ /* 0x002fc80000011602 */
[--C-:B------:R-:W-:Y:S01]  /*23ef0*/  @!P5 SHF.R.S32.HI R3, RZ, 0x1f, R0.reuse ;  /* 0x0000001fff03d819 */ /* 0x100fe20000011400 */
[----:B------:R-:W-:Y:S02]  /*23f00*/  @!P5 IMAD.MOV.U32 R2, RZ, RZ, R0 ;  /* 0x000000ffff02d224 */ /* 0x000fe400078e0000 */
[-C--:B----4-:R-:W-:Y:S02]  /*23f10*/  @!P5 IMAD R8, R8, R4.reuse, RZ ;  /* 0x000000040808d224 */ /* 0x090fe400078e02ff */
[----:B------:R-:W-:-:S04]  /*23f20*/  @!P5 IMAD.WIDE.U32 R2, R32, R4, R2 ;  /* 0x000000042002d225 */ /* 0x000fc800078e0002 */
[----:B------:R-:W-:Y:S02]  /*23f30*/  @!P5 IMAD R8, R32, R5, R8 ;  /* 0x000000052008d224 */ /* 0x000fe400078e0208 */
[----:B------:R-:W0:Y:S01]  /*23f40*/  @!P5 LDC.64 R4, c[0x0][0x418] ;  /* 0x00010600ff04db82 */ /* 0x000e220000000a00 */
[----:B------:R-:W-:Y:S02]  /*23f50*/  IMAD.MOV R0, RZ, RZ, -R0 ;  /* 0x000000ffff007224 */ /* 0x000fe400078e0a00 */
[----:B------:R-:W-:Y:S02]  /*23f60*/  @!P5 IMAD.IADD R3, R8, 0x1, R3 ;  /* 0x000000010803d824 */ /* 0x000fe400078e0203 */
        /* <DEDUP_REMOVED lines=15> */
.L_x_5102:
[----:B------:R-:W-:Y:S01]  /*24060*/  IMAD R7, R23, 0x8, R17 ;  /* 0x0000000817077824 */ /* 0x000fe200078e0211 */
[----:B------:R-:W-:Y:S01]  /*24070*/  SHF.L.U32 R2, R29, 0x1f, RZ ;  /* 0x0000001f1d027819 */ /* 0x000fe200000006ff */
[----:B------:R-:W-:Y:S03]  /*24080*/  BSSY B1, `(.L_x_5103) ;  /* 0x0000003000017945 */ /* 0x000fe60003800000 */
[----:B------:R-:W0:Y:S02]  /*24090*/  SYNCS.PHASECHK.TRANS64.TRYWAIT P0, [R7+URZ+0x30840], R2 ;  /* 0x03084002070075a7 */ /* 0x000e24000800017f */
[----:B0-----:R-:W-:Y:S05]  /*240a0*/  @!P0 BRA `(.L_x_5104) ;  /* 0x0000004c00348947 */ /* 0x001fea0003800000 */
.L_x_5229:
[----:B------:R-:W-:Y:S05]  /*240b0*/  BSYNC B1 ;  /* 0x0000000000017941 */ /* 0x000fea0003800000 */
.L_x_5103:
        /* <DEDUP_REMOVED lines=63> */
.L_x_5243:
        /* <DEDUP_REMOVED lines=11> */
.L_x_5106:
        /* <DEDUP_REMOVED lines=10> */
.L_x_5107:
[----:B------:R3:W-:Y:S01]  /*24600*/  SYNCS.ARRIVE.TRANS64.A1T0 RZ, [R7+URZ+0x30830], RZ ;  /* 0x030830ff07ff79a7 */ /* 0x0007e2000810003f */
[----:B------:R-:W-:Y:S05]  /*24610*/  @!P5 BRA `(.L_x_5108) ;  /* 0x000000000004d947 */ /* 0x000fea0003800000 */
[----:B------:R-:W-:Y:S01]  /*24620*/  BPT.TRAP 0x1 ;  /* 0x000000040000795c */ /* 0x000fe20000300000 */
.L_x_5108:
[----:B-1----:R-:W-:Y:S01]  /*24630*/  SHF.L.U32 R2, R20, 0x1f, RZ ;  /* 0x0000001f14027819 */ /* 0x002fe200000006ff */
[----:B0-----:R-:W-:Y:S01]  /*24640*/  IMAD R6, R10, 0x8, R17 ;  /* 0x000000080a067824 */ /* 0x001fe200078e0211 */
[----:B------:R-:W-:Y:S03]  /*24650*/  BSSY B1, `(.L_x_5109) ;  /* 0x0000003000017945 */ /* 0x000fe60003800000 */
[----:B------:R-:W0:Y:S02]  /*24660*/  SYNCS.PHASECHK.TRANS64.TRYWAIT P0, [R6+URZ+0x30860], R2 ;  /* 0x03086002060075a7 */ /* 0x000e24000800017f */
[----:B0-----:R-:W-:Y:S05]  /*24670*/  @!P0 BRA `(.L_x_5110) ;  /* 0x0000004c00b48947 */ /* 0x001fea0003800000 */
.L_x_5244:
[----:B------:R-:W-:Y:S05]  /*24680*/  BSYNC B1 ;  /* 0x0000000000017941 */ /* 0x000fea0003800000 */
.L_x_5109:
[----:B------:R-:W3:Y:S01]  /*24690*/  LDL R5, [R1+0x284] ;  /* 0x0002840001057983 */ /* 0x000ee20000100800 */
[----:B------:R-:W1:Y:S01]  /*246a0*/  S2R R3, SR_TID.X ;  /* 0x0000000000037919 */ /* 0x000e620000002100 */
[----:B------:R-:W-:Y:S01]  /*246b0*/  UMOV UR4, 0xffffffff ;  /* 0xffffffff00047882 */ /* 0x000fe20000000000 */
[----:B-1----:R-:W-:-:S04]  /*246c0*/  LOP3.LUT R3, R3, 0x7f, RZ, 0xc0, !PT ;  /* 0x0000007f03037812 */ /* 0x002fc800078ec0ff */
[----:B------:R-:W-:Y:S01]  /*246d0*/  SHF.R.U32.HI R3, RZ, 0x3, R3 ;  /* 0x00000003ff037819 */ /* 0x000fe20000011603 */
[----:B---3--:R-:W-:Y:S02]  /*246e0*/  IMAD R7, R31, -0x60, R5 ;  /* 0xffffffa01f077824 */ /* 0x008fe400078e0205 */
[----:B------:R-:W-:Y:S02]  /*246f0*/  IMAD R5, R10, 0x4800, R37 ;  /* 0x000048000a057824 */ /* 0x000fe400078e0225 */
        /* <DEDUP_REMOVED lines=55> */
.L_x_5258:
        /* <DEDUP_REMOVED lines=29> */
.L_x_5112:
        /* <DEDUP_REMOVED lines=10> */
.L_x_5113:
        /* <DEDUP_REMOVED lines=8> */
.L_x_5101:
[----:B------:R-:W-:Y:S05]  /*24d60*/  BSYNC B0 ;  /* 0x0000000000007941 */ /* 0x000fea0003800000 */
.L_x_5100:
        /* <DEDUP_REMOVED lines=17> */
.L_x_5116:
[----:B------:R-:W-:Y:S05]  /*24e80*/  BSYNC B0 ;  /* 0x0000000000007941 */ /* 0x000fea0003800000 */
.L_x_5115:
[----:B------:R-:W-:-:S13]  /*24e90*/  LOP3.LUT P0, RZ, R16, 0x10, RZ, 0xc0, !PT ;  /* 0x0000001010ff7812 */ /* 0x000fda000780c0ff */
[----:B------:R-:W-:Y:S05]  /*24ea0*/  @!P0 BRA `(.L_x_5117) ;  /* 0x0000000000048947 */ /* 0x000fea0003800000 */
[----:B------:R-:W-:Y:S01]  /*24eb0*/  BPT.TRAP 0x1 ;  /* 0x000000040000795c */ /* 0x000fe20000300000 */
.L_x_5117:
[----:B------:R-:W3:Y:S01]  /*24ec0*/  LDL.LU R2, [R1+0x284] ;  /* 0x0002840001027983 */ /* 0x000ee20000300800 */
[----:B------:R-:W-:Y:S01]  /*24ed0*/  IMAD R0, R23, 0x8, R17 ;  /* 0x0000000817007824 */ /* 0x000fe200078e0211 */
[----:B------:R-:W-:Y:S01]  /*24ee0*/  SHF.L.U32 R3, R29, 0x1f, RZ ;  /* 0x0000001f1d037819 */ /* 0x000fe200000006ff */
[----:B------:R-:W-:Y:S03]  /*24ef0*/  BSSY B0, `(.L_x_5118) ;  /* 0x0000004000007945 */ /* 0x000fe60003800000 */
[----:B------:R-:W0:Y:S01]  /*24f00*/  SYNCS.PHASECHK.TRANS64.TRYWAIT P0, [R0+URZ+0x30860], R3 ;  /* 0x03086003000075a7 */ /* 0x000e22000800017f */
[----:B---3--:R-:W-:Y:S01]  /*24f10*/  IMAD R6, R22, -0x60, R2 ;  /* 0xffffffa016067824 */ /* 0x008fe200078e0202 */
[----:B0-----:R-:W-:Y:S06]  /*24f20*/  @!P0 BRA `(.L_x_5119) ;  /* 0x0000004c00ac8947 */ /* 0x001fec0003800000 */
.L_x_5259:
[----:B------:R-:W-:Y:S05]  /*24f30*/  BSYNC B0 ;  /* 0x0000000000007941 */ /* 0x000fea0003800000 */
.L_x_5118:
        /* <DEDUP_REMOVED lines=65> */
.L_x_5273:
        /* <DEDUP_REMOVED lines=13> */
.L_x_5121:
        /* <DEDUP_REMOVED lines=10> */
.L_x_5122:
[----:B------:R-:W-:Y:S01]  /*254c0*/  VIADD R23, R23, 0x1 ;  /* 0x0000000117177836 */ /* 0x000fe20000000000 */
[----:B------:R1:W-:Y:S04]  /*254d0*/  SYNCS.ARRIVE.TRANS64.A1T0 RZ, [R0+URZ+0x30850], RZ ;  /* 0x030850ff00ff79a7 */ /* 0x0003e8000810003f */
[----:B------:R-:W-:-:S04]  /*254e0*/  ISETP.NE.AND P0, PT, R23, 0x2, PT ;  /* 0x000000021700780c */ /* 0x000fc80003f05270 */
[----:B-1----:R-:W-:Y:S02]  /*254f0*/  SEL R0, RZ, 0x1, P0 ;  /* 0x00000001ff007807 */ /* 0x002fe40000000000 */
[----:B------:R-:W-:Y:S02]  /*25500*/  SEL R23, R23, RZ, P0 ;  /* 0x000000ff17177207 */ /* 0x000fe40000000000 */
[----:B------:R-:W-:-:S07]  /*25510*/  LOP3.LUT R29, R29, R0, RZ, 0x3c, !PT ;  /* 0x000000001d1d7212 */ /* 0x000fce00078e3cff */
.L_x_5079:
[----:B------:R-:W-:Y:S05]  /*25520*/  BSYNC B7 ;  /* 0x0000000000077941 */ /* 0x000fea0003800000 */
.L_x_5077:
[----:B------:R-:W-:-:S13]  /*25530*/  LOP3.LUT P0, RZ, R16, 0x20, RZ, 0xc0, !PT ;  /* 0x0000002010ff7812 */ /* 0x000fda000780c0ff */
[----:B------:R-:W-:Y:S05]  /*25540*/  @!P0 BRA `(.L_x_5123) ;  /* 0x0000000000248947 */ /* 0x000fea0003800000 */
[----:B------:R-:W-:Y:S05]  /*25550*/  WARPSYNC.ALL ;  /* 0x0000000000007948 */ /* 0x000fea0003800000 */
[----:B------:R-:W2:Y:S08]  /*25560*/  S2UR UR5, SR_CgaCtaId ;  /* 0x00000000000579c3 */ /* 0x000eb00000008800 */
[----:B------:R-:W-:Y:S06]  /*25570*/  BAR.SYNC.DEFER_BLOCKING 0x5, 0x180 ;  /* 0x0146000000007b1d */ /* 0x000fec0000010000 */
[----:B------:R-:W-:-:S02]  /*25580*/  UMOV UR4, 0x400 ;  /* 0x0000040000047882 */ /* 0x000fc40000000000 */
[----:B--2---:R-:W-:-:S06]  /*25590*/  ULEA UR4, UR5, UR4, 0x18 ;  /* 0x0000000405047291 */ /* 0x004fcc000f8ec03f */
[----:B------:R-:W-:-:S05]  /*255a0*/  IMAD.U32 R17, RZ, RZ, UR4 ;  /* 0x00000004ff117e24 */ /* 0x000fca000f8e00ff */
[----:B------:R2:W3:Y:S01]  /*255b0*/  LDS.128 R24, [R17+0x308d0] ;  /* 0x0308d00011187984 */ /* 0x0004e20000000c00 */
[----:B------:R-:W-:Y:S06]  /*255c0*/  BAR.ARV 0x4, 0x180 ;  /* 0x0106000000007b1d */ /* 0x000fec0000002000 */
[----:B------:R-:W-:Y:S05]  /*255d0*/  BRA `(.L_x_5124) ;  /* 0x0000000c00d47947 */ /* 0x000fea0003800000 */
.L_x_5123:
        /* <DEDUP_REMOVED lines=8> */
[----:B0-----:R-:W0:Y:S08]  /*25660*/  @!P1 LDC.64 R2, c[0x0][0xc80] ;  /* 0x00032000ff029b82 */ /* 0x001e300000000a00 */
[----:B------:R-:W2:Y:S01]  /*25670*/  @!P1 LDC.64 R4, c[0x0][0xc78] ;  /* 0x00031e00ff049b82 */ /* 0x000ea20000000a00 */
[----:B0-----:R-:W-:-:S05]  /*25680*/  @!P1 IMAD.WIDE R2, R7, 0x4, R2 ;  /* 0x0000000407029825 */ /* 0x001fca00078e0202 */
[----:B-1----:R2:W3:Y:S02]  /*25690*/  @!P1 LDG.E R6, desc[UR36][R2.64] ;  /* 0x0000002402069981 */ /* 0x0024e4000c1e1900 */
        /* <DEDUP_REMOVED lines=31> */
.L_x_5283:
[----:B------:R-:W-:Y:S02]  /*25890*/  ULDC UR4, c[0x0][0xc38] ;  /* 0x00030e0000047ab9 */ /* 0x000fe40000000800 */
[----:B------:R-:W-:-:S04]  /*258a0*/  IMAD.U32 R5, RZ, RZ, UR4 ;  /* 0x00000004ff057e24 */ /* 0x000fc8000f8e00ff */
[----:B-1----:R-:W-:-:S04]  /*258b0*/  IMAD R14, R14, R5, RZ ;  /* 0x000000050e0e7224 */ /* 0x002fc800078e02ff */
[----:B------:R-:W-:-:S05]  /*258c0*/  IMAD.IADD R7, R7, 0x1, R14 ;  /* 0x0000000107077824 */ /* 0x000fca00078e020e */
[----:B------:R-:W-:-:S13]  /*258d0*/  ISETP.GT.AND P6, PT, R7, R0, PT ;  /* 0x000000000700720c */ /* 0x000fda0003fc4270 */
[----:B------:R-:W-:Y:S05]  /*258e0*/  @P6 BRA `(.L_x_5126) ;  /* 0x0000000000a46947 */ /* 0x000fea0003800000 */
.L_x_5129:
        /* <DEDUP_REMOVED lines=35> */
.L_x_5291:
[----:B------:R-:W-:Y:S02]  /*25b20*/  ULDC UR4, c[0x0][0xc38] ;  /* 0x00030e0000047ab9 */ /* 0x000fe40000000800 */
[----:B------:R-:W-:-:S04]  /*25b30*/  IMAD.U32 R5, RZ, RZ, UR4 ;  /* 0x00000004ff057e24 */ /* 0x000fc8000f8e00ff */
[----:B-1----:R-:W-:-:S04]  /*25b40*/  IMAD R14, R14, R5, RZ ;  /* 0x000000050e0e7224 */ /* 0x002fc800078e02ff */
[----:B------:R-:W-:-:S05]  /*25b50*/  IMAD.IADD R7, R14, 0x1, R7 ;  /* 0x000000010e077824 */ /* 0x000fca00078e0207 */
[----:B------:R-:W-:-:S13]  /*25b60*/  ISETP.GT.AND P6, PT, R7, R0, PT ;  /* 0x000000000700720c */ /* 0x000fda0003fc4270 */
[----:B------:R-:W-:Y:S05]  /*25b70*/  @!P6 BRA `(.L_x_5129) ;  /* 0xfffffffc005ce947 */ /* 0x000fea000383ffff */
.L_x_5126:
        /* <DEDUP_REMOVED lines=10> */
.L_x_5296:
[----:B------:R-:W-:-:S13]  /*25c20*/  ISETP.NE.AND P0, PT, R3, RZ, PT ;  /* 0x000000ff0300720c */ /* 0x000fda0003f05270 */
[----:B------:R-:W-:Y:S05]  /*25c30*/  @!P0 BRA `(.L_x_5131) ;  /* 0x0000000000108947 */ /* 0x000fea0003800000 */
[----:B------:R-:W-:Y:S01]  /*25c40*/  UMOV UR4, 0xffffffff ;  /* 0xffffffff00047882 */ /* 0x000fe20000000000 */
[----:B-1----:R-:W-:Y:S02]  /*25c50*/  VIADD R12, R12, 0xffffffff ;  /* 0xffffffff0c0c7836 */ /* 0x002fe40000000000 */
[----:B------:R-:W-:Y:S05]  /*25c60*/  BRA.DIV UR4, `(.L_x_5132) ;  /* 0x0000005204c47947 */ /* 0x000fea000b800000 */
[----:B------:R4:W1:Y:S02]  /*25c70*/  SHFL.IDX PT, R6, R2, R12, 0x1f ;  /* 0x00001f0c02067589 */ /* 0x00086400000e0000 */
.L_x_5131:
        /* <DEDUP_REMOVED lines=54> */
[--C-:B------:R-:W-:Y:S02]  /*25fe0*/  IMAD R4, R4, R2, R7.reuse ;  /* 0x0000000204047224 */ /* 0x100fe400078e0207 */
[----:B------:R-:W-:Y:S02]  /*25ff0*/  IMAD.MOV R2, RZ, RZ, -R7 ;  /* 0x000000ffff027224 */ /* 0x000fe400078e0a07 */
[----:B------:R-:W-:Y:S02]  /*26000*/  IMAD R26, R4, 0x10000, R5 ;  /* 0x00010000041a7824 */ /* 0x000fe400078e0205 */
[----:B------:R-:W-:Y:S01]  /*26010*/  IMAD R2, R25, R2, R0 ;  /* 0x0000000219027224 */ /* 0x000fe200078e0200 */
[----:B------:R-:W-:Y:S06]  /*26020*/  BRA `(.L_x_5134) ;  /* 0x0000000000f07947 */ /* 0x000fec0003800000 */
.L_x_5133:
        /* <DEDUP_REMOVED lines=60> */
.L_x_5134:
[----:B------:R-:W-:-:S05]  /*263f0*/  LOP3.LUT R2, RZ, R2, RZ, 0x33, !PT ;  /* 0x00000002ff027212 */ /* 0x000fca00078e33ff */
[----:B------:R-:W-:Y:S01]  /*26400*/  IMAD.IADD R25, R25, 0x1, R2 ;  /* 0x0000000119197824 */ /* 0x000fe200078e0202 */
[----:B------:R-:W-:Y:S06]  /*26410*/  BRA `(.L_x_5135) ;  /* 0x00000000001c7947 */ /* 0x000fec0003800000 */
.L_x_5127:
[----:B------:R-:W-:Y:S01]  /*26420*/  UMOV UR4, URZ ;  /* 0x0000003f00047c82 */ /* 0x000fe20008000000 */
[----:B------:R-:W-:Y:S01]  /*26430*/  UMOV UR5, URZ ;  /* 0x0000003f00057c82 */ /* 0x000fe20008000000 */
[----:B------:R-:W-:Y:S01]  /*26440*/  ULDC UR6, c[0x0][0xc3c] ;  /* 0x00030f0000067ab9 */ /* 0x000fe20000000800 */
[----:B------:R-:W-:Y:S02]  /*26450*/  IMAD.MOV.U32 R24, RZ, RZ, R0 ;  /* 0x000000ffff187224 */ /* 0x000fe400078e0000 */
[----:B------:R-:W-:Y:S02]  /*26460*/  IMAD.U32 R25, RZ, RZ, UR4 ;  /* 0x00000004ff197e24 */ /* 0x000fe4000f8e00ff */
[----:B------:R-:W-:Y:S02]  /*26470*/  IMAD.U32 R26, RZ, RZ, UR5 ;  /* 0x00000005ff1a7e24 */ /* 0x000fe4000f8e00ff */
[----:B------:R-:W-:-:S07]  /*26480*/  IMAD.U32 R27, RZ, RZ, UR6 ;  /* 0x00000006ff1b7e24 */ /* 0x000fce000f8e00ff */
.L_x_5135:
        /* <DEDUP_REMOVED lines=10> */
.L_x_5124:
[----:B------:R-:W-:Y:S02]  /*26530*/  ULDC UR4, c[0x0][0xc3c] ;  /* 0x00030f0000047ab9 */ /* 0x000fe40000000800 */
[----:B---3--:R-:W-:-:S13]  /*26540*/  ISETP.GE.AND P0, PT, R27, UR4, PT ;  /* 0x000000041b007c0c */ /* 0x008fda000bf06270 */
[----:B------:R-:W-:Y:S05]  /*26550*/  @!P0 BRA `(.L_x_5136) ;  /* 0xffffff90009c8947 */ /* 0x000fea000383ffff */
[----:B------:R-:W-:Y:S05]  /*26560*/  BSYNC B8 ;  /* 0x0000000000087941 */ /* 0x000fea0003800000 */
.L_x_5013:
[----:B-1----:R-:W3:Y:S01]  /*26570*/  LDL.LU R0, [R1+0x2ac] ;  /* 0x0002ac0001007983 */ /* 0x002ee20000300800 */
        /* <DEDUP_REMOVED lines=11> */
.L_x_5299:
[----:B------:R-:W-:Y:S05]  /*26630*/  BSYNC B0 ;  /* 0x0000000000007941 */ /* 0x000fea0003800000 */
.L_x_5137:
[----:B------:R-:W-:-:S03]  /*26640*/  UMOV UR4, 0xffffffff ;  /* 0xffffffff00047882 */ /* 0x000fc60000000000 */
[----:B------:R-:W-:Y:S05]  /*26650*/  BRA.DIV UR4, `(.L_x_5139) ;  /* 0x0000004a04847947 */ /* 0x000fea000b800000 */
[----:B0-----:R-:W0:Y:S02]  /*26660*/  S2R R0, SR_TID.X ;  /* 0x0000000000007919 */ /* 0x001e240000002100 */
[----:B0-----:R-:W-:-:S04]  /*26670*/  SHF.R.U32.HI R0, RZ, 0x5, R0 ;  /* 0x00000005ff007819 */ /* 0x001fc80000011600 */
[----:B------:R-:W-:-:S05]  /*26680*/  LOP3.LUT R0, R0, 0x3, RZ, 0xc0, !PT ;  /* 0x0000000300007812 */ /* 0x000fca00078ec0ff */
[----:B------:R0:W1:Y:S02]  /*26690*/  SHFL.IDX PT, R14, R0, RZ, 0x1f ;  /* 0x00001fff000e7589 */ /* 0x00006400000e0000 */
.L_x_5302:
[----:B-1----:R-:W-:Y:S01]  /*266a0*/  ISETP.NE.AND P0, PT, R14, RZ, PT ;  /* 0x000000ff0e00720c */ /* 0x002fe20003f05270 */
[----:B------:R-:W-:-:S12]  /*266b0*/  BSSY B0, `(.L_x_5140) ;  /* 0x0000026000007945 */ /* 0x000fd80003800000 */
[----:B------:R-:W-:Y:S05]  /*266c0*/  @P0 BRA `(.L_x_5141) ;  /* 0x0000000000900947 */ /* 0x000fea0003800000 */
[----:B------:R-:W-:-:S03]  /*266d0*/  UMOV UR4, 0xffffffff ;  /* 0xffffffff00047882 */ /* 0x000fc60000000000 */
[----:B------:R-:W-:Y:S05]  /*266e0*/  BRA.DIV UR4, `(.L_x_5142) ;  /* 0x0000004a04947947 */ /* 0x000fea000b800000 */
[----:B------:R-:W-:-:S13]  /*266f0*/  ELECT P6, URZ, PT ;  /* 0x00000000003f782f */ /* 0x000fda00038c0000 */
.L_x_5305:
        /* <DEDUP_REMOVED lines=8> */
.L_x_5143:
[----:B------:R-:W-:Y:S01]  /*26780*/  IMAD R3, R23, 0x8, R5 ;  /* 0x0000000817037824 */ /* 0x000fe200078e0205 */
[----:B------:R-:W-:Y:S01]  /*26790*/  SHF.L.U32 R2, R29, 0x1f, RZ ;  /* 0x0000001f1d027819 */ /* 0x000fe200000006ff */
[----:B------:R-:W-:-:S03]  /*267a0*/  VIADD R23, R23, 0x1 ;  /* 0x0000000117177836 */ /* 0x000fc60000000000 */
[----:B------:R-:W0:Y:S02]  /*267b0*/  SYNCS.PHASECHK.TRANS64.TRYWAIT P1, [R3+URZ+0x30840], R2 ;  /* 0x03084002030075a7 */ /* 0x000e24000802017f */
[----:B------:R-:W-:-:S04]  /*267c0*/  ISETP.NE.AND P2, PT, R23, 0x2, PT ;  /* 0x000000021700780c */ /* 0x000fc80003f45270 */
[----:B------:R-:W-:Y:S01]  /*267d0*/  SEL R0, RZ, 0x1, P2 ;  /* 0x00000001ff007807 */ /* 0x000fe20001000000 */
[----:B0-----:R-:W-:Y:S08]  /*267e0*/  @!P1 BRA `(.L_x_5144) ;  /* 0x0000004800749947 */ /* 0x001ff00003800000 */
.L_x_5306:
[----:B------:R-:W-:Y:S02]  /*267f0*/  SEL R23, R23, RZ, P2 ;  /* 0x000000ff17177207 */ /* 0x000fe40001000000 */
[----:B------:R-:W-:Y:S01]  /*26800*/  LOP3.LUT R0, R29, R0, RZ, 0x3c, !PT ;  /* 0x000000001d007212 */ /* 0x000fe200078e3cff */
[----:B------:R-:W-:Y:S06]  /*26810*/  @!P0 BRA `(.L_x_5145) ;  /* 0x0000000000048947 */ /* 0x000fec0003800000 */
[----:B------:R-:W-:Y:S01]  /*26820*/  BPT.TRAP 0x1 ;  /* 0x000000040000795c */ /* 0x000fe20000300000 */
.L_x_5145:
[----:B------:R-:W-:Y:S01]  /*26830*/  IMAD R23, R23, 0x8, R5 ;  /* 0x0000000817177824 */ /* 0x000fe200078e0205 */
[----:B------:R-:W-:-:S04]  /*26840*/  SHF.L.U32 R0, R0, 0x1f, RZ ;  /* 0x0000001f00007819 */ /* 0x000fc800000006ff */
[----:B------:R-:W1:Y:S02]  /*26850*/  SYNCS.PHASECHK.TRANS64.TRYWAIT P1, [R23+URZ+0x30840], R0 ;  /* 0x03084000170075a7 */ /* 0x000e64000802017f */
[----:B-1----:R-:W-:Y:S05]  /*26860*/  @!P1 BRA `(.L_x_5146) ;  /* 0x0000004800689947 */ /* 0x002fea0003800000 */
.L_x_5307:
[----:B------:R-:W-:Y:S05]  /*26870*/  @!P0 BRA `(.L_x_5147) ;  /* 0x0000000000048947 */ /* 0x000fea0003800000 */
[----:B------:R-:W-:Y:S01]  /*26880*/  BPT.TRAP 0x1 ;  /* 0x000000040000795c */ /* 0x000fe20000300000 */
.L_x_5147:
[----:B------:R-:W3:Y:S02]  /*26890*/  SYNCS.PHASECHK.TRANS64.TRYWAIT P1, [R3+URZ+0x30860], R2 ;  /* 0x03086002030075a7 */ /* 0x000ee4000802017f */
[----:B---3--:R-:W-:Y:S05]  /*268a0*/  @!P1 BRA `(.L_x_5148) ;  /* 0x00000048006c9947 */ /* 0x008fea0003800000 */
.L_x_5308:
[----:B------:R-:W-:Y:S05]  /*268b0*/  @!P0 BRA `(.L_x_5149) ;  /* 0x0000000000048947 */ /* 0x000fea0003800000 */
[----:B------:R-:W-:Y:S01]  /*268c0*/  BPT.TRAP 0x1 ;  /* 0x000000040000795c */ /* 0x000fe20000300000 */
.L_x_5149:
[----:B------:R0:W0:Y:S02]  /*268d0*/  SYNCS.PHASECHK.TRANS64.TRYWAIT P0, [R23+URZ+0x30860], R0 ;  /* 0x03086000170075a7 */ /* 0x000024000800017f */
[----:B0-----:R-:W-:Y:S05]  /*268e0*/  @!P0 NANOSLEEP.SYNCS 0x989680 ;  /* 0x009896800000895d */ /* 0x001fea0003900000 */
[----:B------:R-:W0:Y:S02]  /*268f0*/  @!P0 SYNCS.PHASECHK.TRANS64 P0, [R23+URZ+0x30860], R0 ;  /* 0x03086000170085a7 */ /* 0x000e24000800007f */
[----:B0-----:R-:W-:Y:S05]  /*26900*/  @!P0 BRA `(.L_x_5149) ;  /* 0xfffffffc00f08947 */ /* 0x001fea000383ffff */
.L_x_5141:
[----:B------:R-:W-:Y:S05]  /*26910*/  BSYNC B0 ;  /* 0x0000000000007941 */ /* 0x000fea0003800000 */
.L_x_5140:
[----:B------:R-:W-:Y:S05]  /*26920*/  EXIT ;  /* 0x000000000000794d */ /* 0x000fea0003800000 */
.L_x_4834:
[----:B0-----:R0:W1:Y:S02]  /*26930*/  SYNCS.PHASECHK.TRANS64.TRYWAIT P1, [R28+URZ+0x308b0], R5 ;  /* 0x0308b0051c0075a7 */ /* 0x001064000802017f */
[----:B-1----:R-:W-:Y:S05]  /*26940*/  @!P1 NANOSLEEP.SYNCS 0x989680 ;  /* 0x009896800000995d */ /* 0x002fea0003900000 */
[----:B------:R-:W1:Y:S02]  /*26950*/  @!P1 SYNCS.PHASECHK.TRANS64 P1, [R28+URZ+0x308b0], R5 ;  /* 0x0308b0051c0095a7 */ /* 0x000e64000802007f */
[----:B-1----:R-:W-:Y:S05]  /*26960*/  @!P1 BRA `(.L_x_4834) ;  /* 0xfffffffc00f09947 */ /* 0x002fea000383ffff */
[----:B------:R-:W-:Y:S05]  /*26970*/  BRA `(.L_x_5150) ;  /* 0xfffffdd4008c7947 */ /* 0x000fea000383ffff */
.L_x_4835:
        /* <DEDUP_REMOVED lines=8> */
.L_x_5152:
[----:B------:R-:W-:Y:S05]  /*26a00*/  BSYNC B0 ;  /* 0x0000000000007941 */ /* 0x000fea0003800000 */
.L_x_5151:
        /* <DEDUP_REMOVED lines=8> */
.L_x_5153:
[----:B------:R-:W-:Y:S05]  /*26a90*/  BRA `(.L_x_5154) ;  /* 0xfffffdd400cc7947 */ /* 0x000fea000383ffff */
.L_x_4838:
[----:B------:R-:W-:Y:S01]  /*26aa0*/  BSSY B0, `(.L_x_5155) ;  /* 0x0000008000007945 */ /* 0x000fe20003800000 */
[----:B-----5:R-:W-:Y:S02]  /*26ab0*/  IMAD.MOV.U32 R13, RZ, RZ, R5 ;  /* 0x000000ffff0d7224 */ /* 0x020fe400078e0005 */
[----:B------:R-:W-:Y:S02]  /*26ac0*/  IMAD.MOV.U32 R12, RZ, RZ, 0x1 ;  /* 0x00000001ff0c7424 */ /* 0x000fe400078e00ff */
[----:B------:R-:W-:Y:S02]  /*26ad0*/  IMAD.MOV.U32 R11, RZ, RZ, 0x1c1f ;  /* 0x00001c1fff0b7424 */ /* 0x000fe400078e00ff */
[----:B------:R-:W-:-:S07]  /*26ae0*/  IMAD.MOV.U32 R15, RZ, RZ, -0x1 ;  /* 0xffffffffff0f7424 */ /* 0x000fce00078e00ff */
[----:B0-2---:R-:W-:Y:S05]  /*26af0*/  WARPSYNC.COLLECTIVE R15, `(.L_x_5156) ;  /* 0x000000000f087348 */ /* 0x005fea0003c00000 */
[----:B--2---:R1:W2:Y:S02]  /*26b00*/  SHFL.IDX P6, R14, R13, R12, R11 ;  /* 0x0000000c0d0e7389 */ /* 0x0042a400000c000b */
[----:B012---:R-:W-:Y:S01]  /*26b10*/  ENDCOLLECTIVE ;  /* 0x000000000000791b */ /* 0x007fe20003800000 */
.L_x_5156:
[----:B------:R-:W-:Y:S05]  /*26b20*/  BSYNC B0 ;  /* 0x0000000000007941 */ /* 0x000fea0003800000 */
.L_x_5155:
        /* <DEDUP_REMOVED lines=8> */
.L_x_5157:
[----:B------:R-:W-:Y:S05]  /*26bb0*/  BRA `(.L_x_5158) ;  /* 0xfffffdd800847947 */ /* 0x000fea000383ffff */
.L_x_4858:
[----:B------:R-:W-:Y:S02]  /*26bc0*/  IMAD.MOV.U32 R13, RZ, RZ, R0 ;  /* 0x000000ffff0d7224 */ /* 0x000fe400078e0000 */
[----:B------:R-:W-:Y:S02]  /*26bd0*/  IMAD.MOV.U32 R12, RZ, RZ, RZ ;  /* 0x000000ffff0c7224 */ /* 0x000fe400078e00ff */
[----:B------:R-:W-:Y:S02]  /*26be0*/  IMAD.MOV.U32 R11, RZ, RZ, 0x1c1f ;  /* 0x00001c1fff0b7424 */ /* 0x000fe400078e00ff */
[----:B------:R-:W-:-:S07]  /*26bf0*/  IMAD.MOV.U32 R15, RZ, RZ, -0x1 ;  /* 0xffffffffff0f7424 */ /* 0x000fce00078e00ff */
[----:B0--3--:R-:W-:Y:S05]  /*26c00*/  WARPSYNC.COLLECTIVE R15, `(.L_x_5159) ;  /* 0x000000000f087348 */ /* 0x009fea0003c00000 */
[----:B---3--:R1:W2:Y:S02]  /*26c10*/  SHFL.IDX P6, R14, R13, R12, R11 ;  /* 0x0000000c0d0e7389 */ /* 0x0082a400000c000b */
[----:B012---:R-:W-:Y:S01]  /*26c20*/  ENDCOLLECTIVE ;  /* 0x000000000000791b */ /* 0x007fe20003800000 */
.L_x_5159:
[----:B------:R-:W-:Y:S02]  /*26c30*/  IMAD.MOV.U32 R13, RZ, RZ, R4 ;  /* 0x000000ffff0d7224 */ /* 0x000fe400078e0004 */
[----:B------:R-:W-:-:S07]  /*26c40*/  IMAD.MOV.U32 R3, RZ, RZ, R14 ;  /* 0x000000ffff037224 */ /* 0x000fce00078e000e */
[----:B------:R-:W-:Y:S05]  /*26c50*/  WARPSYNC.COLLECTIVE R15, `(.L_x_5160) ;  /* 0x000000000f087348 */ /* 0x000fea0003c00000 */
[----:B------:R0:W1:Y:S02]  /*26c60*/  SHFL.IDX P6, R14, R13, R12, R11 ;  /* 0x0000000c0d0e7389 */ /* 0x00006400000c000b */
[----:B01----:R-:W-:Y:S01]  /*26c70*/  ENDCOLLECTIVE ;  /* 0x000000000000791b */ /* 0x003fe20003800000 */
.L_x_5160:
[----:B------:R-:W-:Y:S02]  /*26c80*/  IMAD.MOV.U32 R13, RZ, RZ, R7 ;  /* 0x000000ffff0d7224 */ /* 0x000fe400078e0007 */
[----:B------:R-:W-:-:S07]  /*26c90*/  IMAD.MOV.U32 R2, RZ, RZ, R14 ;  /* 0x000000ffff027224 */ /* 0x000fce00078e000e */
[----:B------:R-:W-:Y:S05]  /*26ca0*/  WARPSYNC.COLLECTIVE R15, `(.L_x_5161) ;  /* 0x000000000f087348 */ /* 0x000fea0003c00000 */
[----:B------:R0:W1:Y:S02]  /*26cb0*/  SHFL.IDX P6, R14, R13, R12, R11 ;  /* 0x0000000c0d0e7389 */ /* 0x00006400000c000b */
[----:B01----:R-:W-:Y:S01]  /*26cc0*/  ENDCOLLECTIVE ;  /* 0x000000000000791b */ /* 0x003fe20003800000 */
.L_x_5161:
[----:B------:R-:W-:Y:S02]  /*26cd0*/  IMAD.MOV.U32 R13, RZ, RZ, R6 ;  /* 0x000000ffff0d7224 */ /* 0x000fe400078e0006 */
[----:B------:R-:W-:-:S07]  /*26ce0*/  IMAD.MOV.U32 R5, RZ, RZ, R14 ;  /* 0x000000ffff057224 */ /* 0x000fce00078e000e */
[----:B------:R-:W-:Y:S05]  /*26cf0*/  WARPSYNC.COLLECTIVE R15, `(.L_x_5162) ;  /* 0x000000000f087348 */ /* 0x000fea0003c00000 */
[----:B------:R0:W1:Y:S02]  /*26d00*/  SHFL.IDX P6, R14, R13, R12, R11 ;  /* 0x0000000c0d0e7389 */ /* 0x00006400000c000b */
[----:B01----:R-:W-:Y:S01]  /*26d10*/  ENDCOLLECTIVE ;  /* 0x000000000000791b */ /* 0x003fe20003800000 */
.L_x_5162:
[----:B------:R-:W-:Y:S05]  /*26d20*/  BRA `(.L_x_5163) ;  /* 0xfffffdf0002c7947 */ /* 0x000fea000383ffff */
.L_x_4861:
[----:B------:R-:W-:Y:S01]  /*26d30*/  BSSY B1, `(.L_x_5164) ;  /* 0x0000008000017945 */ /* 0x000fe20003800000 */
[----:B------:R-:W-:Y:S02]  /*26d40*/  IMAD.MOV.U32 R13, RZ, RZ, R0 ;  /* 0x000000ffff0d7224 */ /* 0x000fe400078e0000 */
[----:B------:R-:W-:Y:S02]  /*26d50*/  IMAD.MOV.U32 R12, RZ, RZ, 0x1 ;  /* 0x00000001ff0c7424 */ /* 0x000fe400078e00ff */
[----:B------:R-:W-:Y:S02]  /*26d60*/  IMAD.MOV.U32 R11, RZ, RZ, 0x1c1f ;  /* 0x00001c1fff0b7424 */ /* 0x000fe400078e00ff */
[----:B------:R-:W-:-:S07]  /*26d70*/  IMAD.MOV.U32 R15, RZ, RZ, -0x1 ;  /* 0xffffffffff0f7424 */ /* 0x000fce00078e00ff */
[----:B-1-3--:R-:W-:Y:S05]  /*26d80*/  WARPSYNC.COLLECTIVE R15, `(.L_x_5165) ;  /* 0x000000000f087348 */ /* 0x00afea0003c00000 */
[----:B---3--:R0:W2:Y:S02]  /*26d90*/  SHFL.IDX P6, R14, R13, R12, R11 ;  /* 0x0000000c0d0e7389 */ /* 0x0080a400000c000b */
[----:B012---:R-:W-:Y:S01]  /*26da0*/  ENDCOLLECTIVE ;  /* 0x000000000000791b */ /* 0x007fe20003800000 */
.L_x_5165:
[----:B------:R-:W-:Y:S05]  /*26db0*/  BSYNC B1 ;  /* 0x0000000000017941 */ /* 0x000fea0003800000 */
.L_x_5164:
        /* <DEDUP_REMOVED lines=8> */
.L_x_5166:
[----:B------:R-:W-:Y:S02]  /*26e40*/  IMAD.MOV.U32 R13, RZ, RZ, R7 ;  /* 0x000000ffff0d7224 */ /* 0x000fe400078e0007 */
[----:B------:R-:W-:-:S07]  /*26e50*/  IMAD.MOV.U32 R4, RZ, RZ, R14 ;  /* 0x000000ffff047224 */ /* 0x000fce00078e000e */
[----:B------:R-:W-:Y:S05]  /*26e60*/  WARPSYNC.COLLECTIVE R15, `(.L_x_5167) ;  /* 0x000000000f087348 */ /* 0x000fea0003c00000 */
[----:B------:R0:W1:Y:S02]  /*26e70*/  SHFL.IDX P6, R14, R13, R12, R11 ;  /* 0x0000000c0d0e7389 */ /* 0x00006400000c000b */
[----:B01----:R-:W-:Y:S01]  /*26e80*/  ENDCOLLECTIVE ;  /* 0x000000000000791b */ /* 0x003fe20003800000 */
.L_x_5167:
[----:B------:R-:W-:Y:S02]  /*26e90*/  IMAD.MOV.U32 R13, RZ, RZ, R6 ;  /* 0x000000ffff0d7224 */ /* 0x000fe400078e0006 */
[----:B------:R-:W-:-:S07]  /*26ea0*/  IMAD.MOV.U32 R7, RZ, RZ, R14 ;  /* 0x000000ffff077224 */ /* 0x000fce00078e000e */
[----:B------:R-:W-:Y:S05]  /*26eb0*/  WARPSYNC.COLLECTIVE R15, `(.L_x_5168) ;  /* 0x000000000f087348 */ /* 0x000fea0003c00000 */
[----:B------:R0:W1:Y:S02]  /*26ec0*/  SHFL.IDX P6, R14, R13, R12, R11 ;  /* 0x0000000c0d0e7389 */ /* 0x00006400000c000b */
[----:B01----:R-:W-:Y:S01]  /*26ed0*/  ENDCOLLECTIVE ;  /* 0x000000000000791b */ /* 0x003fe20003800000 */
.L_x_5168:
[----:B------:R-:W-:Y:S01]  /*26ee0*/  IMAD.MOV.U32 R6, RZ, RZ, R14 ;  /* 0x000000ffff067224 */ /* 0x000fe200078e000e */
[----:B------:R-:W-:Y:S06]  /*26ef0*/  BRA `(.L_x_5169) ;  /* 0xfffffdf400dc7947 */ /* 0x000fec000383ffff */
.L_x_4864:
[----:B0-----:R-:W-:-:S04]  /*26f00*/  IMAD.U32 R5, RZ, RZ, UR39 ;  /* 0x00000027ff057e24 */ /* 0x001fc8000f8e00ff */
[----:B------:R0:W1:Y:S03]  /*26f10*/  SYNCS.PHASECHK.TRANS64.TRYWAIT P0, [R5+URZ+0x30800], R4 ;  /* 0x03080004050075a7 */ /* 0x000066000800017f */
[----:B-1----:R-:W-:Y:S05]  /*26f20*/  @!P0 NANOSLEEP.SYNCS 0x989680 ;  /* 0x009896800000895d */ /* 0x002fea0003900000 */
[----:B------:R-:W1:Y:S02]  /*26f30*/  @!P0 SYNCS.PHASECHK.TRANS64 P0, [R5+URZ+0x30800], R4 ;  /* 0x03080004050085a7 */ /* 0x000e64000800007f */
[----:B-1----:R-:W-:Y:S05]  /*26f40*/  @!P0 BRA `(.L_x_4864) ;  /* 0xfffffffc00ec8947 */ /* 0x002fea000383ffff */
[----:B------:R-:W-:Y:S05]  /*26f50*/  BRA `(.L_x_5170) ;  /* 0xfffffe0000047947 */ /* 0x000fea000383ffff */
.L_x_4888:
[----:B------:R-:W-:Y:S02]  /*26f60*/  IMAD.MOV.U32 R13, RZ, RZ, R4 ;  /* 0x000000ffff0d7224 */ /* 0x000fe400078e0004 */
[----:B------:R-:W-:Y:S02]  /*26f70*/  IMAD.MOV.U32 R12, RZ, RZ, RZ ;  /* 0x000000ffff0c7224 */ /* 0x000fe400078e00ff */
[----:B------:R-:W-:Y:S02]  /*26f80*/  IMAD.MOV.U32 R11, RZ, RZ, 0x1c1f ;  /* 0x00001c1fff0b7424 */ /* 0x000fe400078e00ff */
[----:B------:R-:W-:-:S07]  /*26f90*/  IMAD.MOV.U32 R15, RZ, RZ, -0x1 ;  /* 0xffffffffff0f7424 */ /* 0x000fce00078e00ff */
[----:B0--3--:R-:W-:Y:S05]  /*26fa0*/  WARPSYNC.COLLECTIVE R15, `(.L_x_5171) ;  /* 0x000000000f087348 */ /* 0x009fea0003c00000 */
[----:B---3--:R1:W2:Y:S02]  /*26fb0*/  SHFL.IDX P6, R14, R13, R12, R11 ;  /* 0x0000000c0d0e7389 */ /* 0x0082a400000c000b */
[----:B012---:R-:W-:Y:S01]  /*26fc0*/  ENDCOLLECTIVE ;  /* 0x000000000000791b */ /* 0x007fe20003800000 */
.L_x_5171:
[----:B------:R-:W-:Y:S02]  /*26fd0*/  IMAD.MOV.U32 R13, RZ, RZ, R0 ;  /* 0x000000ffff0d7224 */ /* 0x000fe400078e0000 */
[----:B------:R-:W-:-:S07]  /*26fe0*/  IMAD.MOV.U32 R3, RZ, RZ, R14 ;  /* 0x000000ffff037224 */ /* 0x000fce00078e000e */
[----:B------:R-:W-:Y:S05]  /*26ff0*/  WARPSYNC.COLLECTIVE R15, `(.L_x_5172) ;  /* 0x000000000f087348 */ /* 0x000fea0003c00000 */
[----:B------:R0:W1:Y:S02]  /*27000*/  SHFL.IDX P6, R14, R13, R12, R11 ;  /* 0x0000000c0d0e7389 */ /* 0x00006400000c000b */
[----:B01----:R-:W-:Y:S01]  /*27010*/  ENDCOLLECTIVE ;  /* 0x000000000000791b */ /* 0x003fe20003800000 */
.L_x_5172:
[----:B------:R-:W-:Y:S02]  /*27020*/  IMAD.MOV.U32 R13, RZ, RZ, R9 ;  /* 0x000000ffff0d7224 */ /* 0x000fe400078e0009 */
[----:B------:R-:W-:-:S07]  /*27030*/  IMAD.MOV.U32 R2, RZ, RZ, R14 ;  /* 0x000000ffff027224 */ /* 0x000fce00078e000e */
[----:B------:R-:W-:Y:S05]  /*27040*/  WARPSYNC.COLLECTIVE R15, `(.L_x_5173) ;  /* 0x000000000f087348 */ /* 0x000fea0003c00000 */
[----:B------:R0:W1:Y:S02]  /*27050*/  SHFL.IDX P6, R14, R13, R12, R11 ;  /* 0x0000000c0d0e7389 */ /* 0x00006400000c000b */
[----:B01----:R-:W-:Y:S01]  /*27060*/  ENDCOLLECTIVE ;  /* 0x000000000000791b */ /* 0x003fe20003800000 */
.L_x_5173:
[----:B------:R-:W-:Y:S02]  /*27070*/  IMAD.MOV.U32 R13, RZ, RZ, R8 ;  /* 0x000000ffff0d7224 */ /* 0x000fe400078e0008 */
[----:B------:R-:W-:-:S07]  /*27080*/  IMAD.MOV.U32 R5, RZ, RZ, R14 ;  /* 0x000000ffff057224 */ /* 0x000fce00078e000e */
[----:B------:R-:W-:Y:S05]  /*27090*/  WARPSYNC.COLLECTIVE R15, `(.L_x_5174) ;  /* 0x000000000f087348 */ /* 0x000fea0003c00000 */
[----:B------:R0:W1:Y:S02]  /*270a0*/  SHFL.IDX P6, R14, R13, R12, R11 ;  /* 0x0000000c0d0e7389 */ /* 0x00006400000c000b */
[----:B01----:R-:W-:Y:S01]  /*270b0*/  ENDCOLLECTIVE ;  /* 0x000000000000791b */ /* 0x003fe20003800000 */
.L_x_5174:
[----:B------:R-:W-:Y:S02]  /*270c0*/  IMAD.MOV.U32 R12, RZ, RZ, R2 ;  /* 0x000000ffff0c7224 */ /* 0x000fe400078e0002 */
[----:B------:R-:W-:Y:S01]  /*270d0*/  IMAD.MOV.U32 R13, RZ, RZ, R3 ;  /* 0x000000ffff0d7224 */ /* 0x000fe200078e0003 */
[----:B------:R-:W-:Y:S06]  /*270e0*/  BRA `(.L_x_5175) ;  /* 0xfffffe2400d07947 */ /* 0x000fec000383ffff */
.L_x_4891:
[----:B------:R-:W-:Y:S01]  /*270f0*/  BSSY B1, `(.L_x_5176) ;  /* 0x0000008000017945 */ /* 0x000fe20003800000 */
[----:B------:R-:W-:Y:S02]  /*27100*/  IMAD.MOV.U32 R13, RZ, RZ, R4 ;  /* 0x000000ffff0d7224 */ /* 0x000fe400078e0004 */
[----:B------:R-:W-:Y:S02]  /*27110*/  IMAD.MOV.U32 R12, RZ, RZ, 0x1 ;  /* 0x00000001ff0c7424 */ /* 0x000fe400078e00ff */
[----:B------:R-:W-:Y:S02]  /*27120*/  IMAD.MOV.U32 R11, RZ, RZ, 0x1c1f ;  /* 0x00001c1fff0b7424 */ /* 0x000fe400078e00ff */
[----:B------:R-:W-:-:S07]  /*27130*/  IMAD.MOV.U32 R15, RZ, RZ, -0x1 ;  /* 0xffffffffff0f7424 */ /* 0x000fce00078e00ff */
[----:B------:R-:W-:Y:S05]  /*27140*/  WARPSYNC.COLLECTIVE R15, `(.L_x_5177) ;  /* 0x000000000f087348 */ /* 0x000fea0003c00000 */
[----:B------:R0:W1:Y:S02]  /*27150*/  SHFL.IDX P6, R14, R13, R12, R11 ;  /* 0x0000000c0d0e7389 */ /* 0x00006400000c000b */
[----:B01----:R-:W-:Y:S01]  /*27160*/  ENDCOLLECTIVE ;  /* 0x000000000000791b */ /* 0x003fe20003800000 */
.L_x_5177:
[----:B------:R-:W-:Y:S05]  /*27170*/  BSYNC B1 ;  /* 0x0000000000017941 */ /* 0x000fea0003800000 */
.L_x_5176:
        /* <DEDUP_REMOVED lines=8> */
.L_x_5178:
[----:B------:R-:W-:Y:S02]  /*27200*/  IMAD.MOV.U32 R63, RZ, RZ, R3 ;  /* 0x000000ffff3f7224 */ /* 0x000fe400078e0003 */
[----:B------:R-:W-:Y:S02]  /*27210*/  IMAD.MOV.U32 R13, RZ, RZ, R9 ;  /* 0x000000ffff0d7224 */ /* 0x000fe400078e0009 */
[----:B------:R-:W-:-:S07]  /*27220*/  IMAD.MOV.U32 R2, RZ, RZ, R14 ;  /* 0x000000ffff027224 */ /* 0x000fce00078e000e */
[----:B------:R-:W-:Y:S05]  /*27230*/  WARPSYNC.COLLECTIVE R15, `(.L_x_5179) ;  /* 0x000000000f087348 */ /* 0x000fea0003c00000 */
[----:B------:R0:W1:Y:S02]  /*27240*/  SHFL.IDX P6, R14, R13, R12, R11 ;  /* 0x0000000c0d0e7389 */ /* 0x00006400000c000b */
[----:B01----:R-:W-:Y:S01]  /*27250*/  ENDCOLLECTIVE ;  /* 0x000000000000791b */ /* 0x003fe20003800000 */
.L_x_5179:
[----:B------:R-:W-:Y:S02]  /*27260*/  IMAD.MOV.U32 R62, RZ, RZ, R2 ;  /* 0x000000ffff3e7224 */ /* 0x000fe400078e0002 */
[----:B------:R-:W-:Y:S02]  /*27270*/  IMAD.MOV.U32 R13, RZ, RZ, R8 ;  /* 0x000000ffff0d7224 */ /* 0x000fe400078e0008 */
[----:B------:R-:W-:-:S07]  /*27280*/  IMAD.MOV.U32 R5, RZ, RZ, R14 ;  /* 0x000000ffff057224 */ /* 0x000fce00078e000e */
[----:B------:R-:W-:Y:S05]  /*27290*/  WARPSYNC.COLLECTIVE R15, `(.L_x_5180) ;  /* 0x000000000f087348 */ /* 0x000fea0003c00000 */
[----:B------:R0:W1:Y:S02]  /*272a0*/  SHFL.IDX P6, R14, R13, R12, R11 ;  /* 0x0000000c0d0e7389 */ /* 0x00006400000c000b */
[----:B01----:R-:W-:Y:S01]  /*272b0*/  ENDCOLLECTIVE ;  /* 0x000000000000791b */ /* 0x003fe20003800000 */
.L_x_5180:
[----:B------:R-:W-:Y:S05]  /*272c0*/  BRA `(.L_x_5181) ;  /* 0xfffffe2c00087947 */ /* 0x000fea000383ffff */
.L_x_4894:
[----:B0-----:R-:W-:-:S04]  /*272d0*/  IMAD.U32 R61, RZ, RZ, UR39 ;  /* 0x00000027ff3d7e24 */ /* 0x001fc8000f8e00ff */
[----:B------:R0:W1:Y:S03]  /*272e0*/  SYNCS.PHASECHK.TRANS64.TRYWAIT P0, [R61+URZ+0x30800], R60 ;  /* 0x0308003c3d0075a7 */ /* 0x000066000800017f */
[----:B-1----:R-:W-:Y:S05]  /*272f0*/  @!P0 NANOSLEEP.SYNCS 0x989680 ;  /* 0x009896800000895d */ /* 0x002fea0003900000 */
[----:B------:R-:W1:Y:S02]  /*27300*/  @!P0 SYNCS.PHASECHK.TRANS64 P0, [R61+URZ+0x30800], R60 ;  /* 0x0308003c3d0085a7 */ /* 0x000e64000800007f */
[----:B-1----:R-:W-:Y:S05]  /*27310*/  @!P0 BRA `(.L_x_4894) ;  /* 0xfffffffc00ec8947 */ /* 0x002fea000383ffff */
[----:B------:R-:W-:Y:S05]  /*27320*/  BRA `(.L_x_5182) ;  /* 0xfffffe3000a07947 */ /* 0x000fea000383ffff */
.L_x_4908:
[----:B-1----:R1:W3:Y:S02]  /*27330*/  SYNCS.PHASECHK.TRANS64.TRYWAIT P1, [R13+URZ+0x30830], R0 ;  /* 0x030830000d0075a7 */ /* 0x0022e4000802017f */
[----:B---3--:R-:W-:Y:S05]  /*27340*/  @!P1 NANOSLEEP.SYNCS 0x989680 ;  /* 0x009896800000995d */ /* 0x008fea0003900000 */
[----:B------:R-:W3:Y:S02]  /*27350*/  @!P1 SYNCS.PHASECHK.TRANS64 P1, [R13+URZ+0x30830], R0 ;  /* 0x030830000d0095a7 */ /* 0x000ee4000802007f */
[----:B---3--:R-:W-:Y:S05]  /*27360*/  @!P1 BRA `(.L_x_4908) ;  /* 0xfffffffc00f09947 */ /* 0x008fea000383ffff */
[----:B------:R-:W-:Y:S05]  /*27370*/  BRA `(.L_x_4907) ;  /* 0xfffffe5c00dc7947 */ /* 0x000fea000383ffff */
.L_x_4925:
[----:B-1----:R-:W-:-:S04]  /*27380*/  IMAD.U32 R10, RZ, RZ, UR7 ;  /* 0x00000007ff0a7e24 */ /* 0x002fc8000f8e00ff */
[----:B------:R1:W2:Y:S03]  /*27390*/  SYNCS.PHASECHK.TRANS64.TRYWAIT P1, [R10+URZ+0x30830], R9 ;  /* 0x030830090a0075a7 */ /* 0x0002a6000802017f */
[----:B--2---:R-:W-:Y:S05]  /*273a0*/  @!P1 NANOSLEEP.SYNCS 0x989680 ;  /* 0x009896800000995d */ /* 0x004fea0003900000 */
[----:B------:R-:W2:Y:S02]  /*273b0*/  @!P1 SYNCS.PHASECHK.TRANS64 P1, [R10+URZ+0x30830], R9 ;  /* 0x030830090a0095a7 */ /* 0x000ea4000802007f */
[----:B--2---:R-:W-:Y:S05]  /*273c0*/  @!P1 BRA `(.L_x_4925) ;  /* 0xfffffffc00ec9947 */ /* 0x004fea000383ffff */
[----:B------:R-:W-:Y:S05]  /*273d0*/  BRA `(.L_x_4924) ;  /* 0xfffffe9000907947 */ /* 0x000fea000383ffff */
.L_x_4929:
[----:B01----:R-:W-:-:S04]  /*273e0*/  IMAD.U32 R9, RZ, RZ, UR6 ;  /* 0x00000006ff097e24 */ /* 0x003fc8000f8e00ff */
[----:B------:R0:W1:Y:S03]  /*273f0*/  SYNCS.PHASECHK.TRANS64.TRYWAIT P1, [R9+URZ+0x30850], R8 ;  /* 0x03085008090075a7 */ /* 0x000066000802017f */
[----:B-1----:R-:W-:Y:S05]  /*27400*/  @!P1 NANOSLEEP.SYNCS 0x989680 ;  /* 0x009896800000995d */ /* 0x002fea0003900000 */
[----:B------:R-:W1:Y:S02]  /*27410*/  @!P1 SYNCS.PHASECHK.TRANS64 P1, [R9+URZ+0x30850], R8 ;  /* 0x03085008090095a7 */ /* 0x000e64000802007f */
[----:B-1----:R-:W-:Y:S05]  /*27420*/  @!P1 BRA `(.L_x_4929) ;  /* 0xfffffffc00ec9947 */ /* 0x002fea000383ffff */
[----:B------:R-:W-:Y:S05]  /*27430*/  BRA `(.L_x_4928) ;  /* 0xfffffe9c00307947 */ /* 0x000fea000383ffff */
.L_x_4948:
[----:B-1----:R-:W-:-:S04]  /*27440*/  IMAD.U32 R13, RZ, RZ, UR7 ;  /* 0x00000007ff0d7e24 */ /* 0x002fc8000f8e00ff */
[----:B------:R1:W2:Y:S03]  /*27450*/  SYNCS.PHASECHK.TRANS64.TRYWAIT P1, [R13+URZ+0x30830], R0 ;  /* 0x030830000d0075a7 */ /* 0x0002a6000802017f */
[----:B--2---:R-:W-:Y:S05]  /*27460*/  @!P1 NANOSLEEP.SYNCS 0x989680 ;  /* 0x009896800000995d */ /* 0x004fea0003900000 */
[----:B------:R-:W2:Y:S02]  /*27470*/  @!P1 SYNCS.PHASECHK.TRANS64 P1, [R13+URZ+0x30830], R0 ;  /* 0x030830000d0095a7 */ /* 0x000ea4000802007f */
[----:B--2---:R-:W-:Y:S05]  /*27480*/  @!P1 BRA `(.L_x_4948) ;  /* 0xfffffffc00ec9947 */ /* 0x004fea000383ffff */
[----:B------:R-:W-:Y:S05]  /*27490*/  BRA `(.L_x_4947) ;  /* 0xfffffec800dc7947 */ /* 0x000fea000383ffff */
.L_x_4952:
[----:B-1----:R-:W-:-:S04]  /*274a0*/  IMAD.U32 R2, RZ, RZ, UR6 ;  /* 0x00000006ff027e24 */ /* 0x002fc8000f8e00ff */
[----:B------:R1:W2:Y:S03]  /*274b0*/  SYNCS.PHASECHK.TRANS64.TRYWAIT P1, [R2+URZ+0x30850], R0 ;  /* 0x03085000020075a7 */ /* 0x0002a6000802017f */
[----:B--2---:R-:W-:Y:S05]  /*274c0*/  @!P1 NANOSLEEP.SYNCS 0x989680 ;  /* 0x009896800000995d */ /* 0x004fea0003900000 */
[----:B------:R-:W2:Y:S02]  /*274d0*/  @!P1 SYNCS.PHASECHK.TRANS64 P1, [R2+URZ+0x30850], R0 ;  /* 0x03085000020095a7 */ /* 0x000ea4000802007f */
[----:B--2---:R-:W-:Y:S05]  /*274e0*/  @!P1 BRA `(.L_x_4952) ;  /* 0xfffffffc00ec9947 */ /* 0x004fea000383ffff */
[----:B------:R-:W-:Y:S05]  /*274f0*/  BRA `(.L_x_4951) ;  /* 0xfffffed4007c7947 */ /* 0x000fea000383ffff */
.L_x_4960:
[----:B-1----:R-:W-:-:S04]  /*27500*/  IMAD.U32 R13, RZ, RZ, UR7 ;  /* 0x00000007ff0d7e24 */ /* 0x002fc8000f8e00ff */
[----:B------:R1:W2:Y:S03]  /*27510*/  SYNCS.PHASECHK.TRANS64.TRYWAIT P1, [R13+URZ+0x30830], R0 ;  /* 0x030830000d0075a7 */ /* 0x0002a6000802017f */
[----:B--2---:R-:W-:Y:S05]  /*27520*/  @!P1 NANOSLEEP.SYNCS 0x989680 ;  /* 0x009896800000995d */ /* 0x004fea0003900000 */
[----:B------:R-:W2:Y:S02]  /*27530*/  @!P1 SYNCS.PHASECHK.TRANS64 P1, [R13+URZ+0x30830], R0 ;  /* 0x030830000d0095a7 */ /* 0x000ea4000802007f */
[----:B--2---:R-:W-:Y:S05]  /*27540*/  @!P1 BRA `(.L_x_4960) ;  /* 0xfffffffc00ec9947 */ /* 0x004fea000383ffff */
[----:B------:R-:W-:Y:S05]  /*27550*/  BRA `(.L_x_4959) ;  /* 0xfffffeec00d87947 */ /* 0x000fea000383ffff */
.L_x_4964:
[----:B-1----:R-:W-:-:S04]  /*27560*/  IMAD.U32 R2, RZ, RZ, UR6 ;  /* 0x00000006ff027e24 */ /* 0x002fc8000f8e00ff */
[----:B------:R1:W2:Y:S03]  /*27570*/  SYNCS.PHASECHK.TRANS64.TRYWAIT P1, [R2+URZ+0x30850], R0 ;  /* 0x03085000020075a7 */ /* 0x0002a6000802017f */
[----:B--2---:R-:W-:Y:S05]  /*27580*/  @!P1 NANOSLEEP.SYNCS 0x989680 ;  /* 0x009896800000995d */ /* 0x004fea0003900000 */
[----:B------:R-:W2:Y:S02]  /*27590*/  @!P1 SYNCS.PHASECHK.TRANS64 P1, [R2+URZ+0x30850], R0 ;  /* 0x03085000020095a7 */ /* 0x000ea4000802007f */
[----:B--2---:R-:W-:Y:S05]  /*275a0*/  @!P1 BRA `(.L_x_4964) ;  /* 0xfffffffc00ec9947 */ /* 0x004fea000383ffff */
[----:B------:R-:W-:Y:S05]  /*275b0*/  BRA `(.L_x_4963) ;  /* 0xfffffef800787947 */ /* 0x000fea000383ffff */
.L_x_4979:
[----:B-1----:R-:W-:-:S04]  /*275c0*/  IMAD.U32 R5, RZ, RZ, UR5 ;  /* 0x00000005ff057e24 */ /* 0x002fc8000f8e00ff */
[----:B------:R1:W2:Y:S03]  /*275d0*/  SYNCS.PHASECHK.TRANS64.TRYWAIT P1, [R5+URZ+0x30850], R4 ;  /* 0x03085004050075a7 */ /* 0x0002a6000802017f */
[----:B--2---:R-:W-:Y:S05]  /*275e0*/  @!P1 NANOSLEEP.SYNCS 0x989680 ;  /* 0x009896800000995d */ /* 0x004fea0003900000 */
[----:B------:R-:W2:Y:S02]  /*275f0*/  @!P1 SYNCS.PHASECHK.TRANS64 P1, [R5+URZ+0x30850], R4 ;  /* 0x03085004050095a7 */ /* 0x000ea4000802007f */
[----:B--2---:R-:W-:Y:S05]  /*27600*/  @!P1 BRA `(.L_x_4979) ;  /* 0xfffffffc00ec9947 */ /* 0x004fea000383ffff */
[----:B------:R-:W-:Y:S05]  /*27610*/  BRA `(.L_x_4978) ;  /* 0xffffff2800b47947 */ /* 0x000fea000383ffff */
.L_x_5029:
[----:B0-----:R-:W0:Y:S01]  /*27620*/  S2R R12, SR_TID.X ;  /* 0x00000000000c7919 */ /* 0x001e220000002100 */
        /* <DEDUP_REMOVED lines=10> */
.L_x_5184:
[----:B------:R-:W-:Y:S05]  /*276d0*/  BSYNC B1 ;  /* 0x0000000000017941 */ /* 0x000fea0003800000 */
.L_x_5183:
[----:B------:R-:W-:Y:S05]  /*276e0*/  BRA `(.L_x_5185) ;  /* 0xffffff8c00747947 */ /* 0x000fea000383ffff */
.L_x_5031:
[----:B------:R-:W-:Y:S01]  /*276f0*/  BSSY B1, `(.L_x_5186) ;  /* 0x0000006000017945 */ /* 0x000fe20003800000 */
[----:B------:R-:W-:-:S07]  /*27700*/  IMAD.MOV.U32 R15, RZ, RZ, -0x1 ;  /* 0xffffffffff0f7424 */ /* 0x000fce00078e00ff */
[----:B01----:R-:W-:Y:S05]  /*27710*/  WARPSYNC.COLLECTIVE R15, `(.L_x_5187) ;  /* 0x000000000f0c7348 */ /* 0x003fea0003c00000 */
[----:B------:R-:W-:Y:S02]  /*27720*/  ELECT P6, UR62, PT ;  /* 0x00000000003e782f */ /* 0x000fe400038c0000 */
[----:B------:R-:W-:Y:S01]  /*27730*/  MOV R14, UR62 ;  /* 0x0000003e000e7c02 */ /* 0x000fe20008000f00 */
[----:B01----:R-:W-:Y:S10]  /*27740*/  ENDCOLLECTIVE ;  /* 0x000000000000791b */ /* 0x003ff40003800000 */
.L_x_5187:
[----:B------:R-:W-:Y:S05]  /*27750*/  BSYNC B1 ;  /* 0x0000000000017941 */ /* 0x000fea0003800000 */
.L_x_5186:
[----:B------:R-:W-:Y:S05]  /*27760*/  BRA `(.L_x_5030) ;  /* 0xffffff8c006c7947 */ /* 0x000fea000383ffff */
.L_x_5033:
[----:B-1----:R1:W2:Y:S02]  /*27770*/  SYNCS.PHASECHK.TRANS64.TRYWAIT P0, [R17+URZ+0x30820], R8 ;  /* 0x03082008110075a7 */ /* 0x0022a4000800017f */
[----:B--2---:R-:W-:Y:S05]  /*27780*/  @!P0 NANOSLEEP.SYNCS 0x989680 ;  /* 0x009896800000895d */ /* 0x004fea0003900000 */
[----:B------:R-:W2:Y:S02]  /*27790*/  @!P0 SYNCS.PHASECHK.TRANS64 P0, [R17+URZ+0x30820], R8 ;  /* 0x03082008110085a7 */ /* 0x000ea4000800007f */
[----:B--2---:R-:W-:Y:S05]  /*277a0*/  @!P0 BRA `(.L_x_5033) ;  /* 0xfffffffc00f08947 */ /* 0x004fea000383ffff */
[----:B------:R-:W-:Y:S05]  /*277b0*/  BRA `(.L_x_5188) ;  /* 0xffffff8c007c7947 */ /* 0x000fea000383ffff */
.L_x_5037:
[----:B0-----:R0:W2:Y:S02]  /*277c0*/  SYNCS.PHASECHK.TRANS64.TRYWAIT P0, [R12+URZ+0x308a0], R11 ;  /* 0x0308a00b0c0075a7 */ /* 0x0010a4000800017f */
[----:B--2---:R-:W-:Y:S05]  /*277d0*/  @!P0 NANOSLEEP.SYNCS 0x989680 ;  /* 0x009896800000895d */ /* 0x004fea0003900000 */
[----:B------:R-:W2:Y:S02]  /*277e0*/  @!P0 SYNCS.PHASECHK.TRANS64 P0, [R12+URZ+0x308a0], R11 ;  /* 0x0308a00b0c0085a7 */ /* 0x000ea4000800007f */
[----:B--2---:R-:W-:Y:S05]  /*277f0*/  @!P0 BRA `(.L_x_5037) ;  /* 0xfffffffc00f08947 */ /* 0x004fea000383ffff */
[----:B------:R-:W-:Y:S05]  /*27800*/  BRA `(.L_x_5189) ;  /* 0xffffff8c00947947 */ /* 0x000fea000383ffff */
.L_x_5044:
[----:B-1----:R1:W2:Y:S02]  /*27810*/  SYNCS.PHASECHK.TRANS64.TRYWAIT P0, [R12+URZ+0x308c0], R11 ;  /* 0x0308c00b0c0075a7 */ /* 0x0022a4000800017f */
[----:B--2---:R-:W-:Y:S05]  /*27820*/  @!P0 NANOSLEEP.SYNCS 0x989680 ;  /* 0x009896800000895d */ /* 0x004fea0003900000 */
[----:B------:R-:W2:Y:S02]  /*27830*/  @!P0 SYNCS.PHASECHK.TRANS64 P0, [R12+URZ+0x308c0], R11 ;  /* 0x0308c00b0c0085a7 */ /* 0x000ea4000800007f */
[----:B--2---:R-:W-:Y:S05]  /*27840*/  @!P0 BRA `(.L_x_5044) ;  /* 0xfffffffc00f08947 */ /* 0x004fea000383ffff */
[----:B------:R-:W-:Y:S05]  /*27850*/  BRA `(.L_x_5190) ;  /* 0xffffff9000907947 */ /* 0x000fea000383ffff */
.L_x_5053:
[----:B-1----:R1:W2:Y:S02]  /*27860*/  SYNCS.PHASECHK.TRANS64.TRYWAIT P1, [R7+URZ+0x308a0], R3 ;  /* 0x0308a003070075a7 */ /* 0x0022a4000802017f */
[----:B--2---:R-:W-:Y:S05]  /*27870*/  @!P1 NANOSLEEP.SYNCS 0x989680 ;  /* 0x009896800000995d */ /* 0x004fea0003900000 */
[----:B------:R-:W2:Y:S02]  /*27880*/  @!P1 SYNCS.PHASECHK.TRANS64 P1, [R7+URZ+0x308a0], R3 ;  /* 0x0308a003070095a7 */ /* 0x000ea4000802007f */
[----:B--2---:R-:W-:Y:S05]  /*27890*/  @!P1 BRA `(.L_x_5053) ;  /* 0xfffffffc00f09947 */ /* 0x004fea000383ffff */
[----:B------:R-:W-:Y:S05]  /*278a0*/  BRA `(.L_x_5191) ;  /* 0xffffff9400c47947 */ /* 0x000fea000383ffff */
.L_x_5060:
[----:B0-----:R0:W2:Y:S02]  /*278b0*/  SYNCS.PHASECHK.TRANS64.TRYWAIT P1, [R7+URZ+0x308c0], R3 ;  /* 0x0308c003070075a7 */ /* 0x0010a4000802017f */
[----:B--2---:R-:W-:Y:S05]  /*278c0*/  @!P1 NANOSLEEP.SYNCS 0x989680 ;  /* 0x009896800000995d */ /* 0x004fea0003900000 */
[----:B------:R-:W2:Y:S02]  /*278d0*/  @!P1 SYNCS.PHASECHK.TRANS64 P1, [R7+URZ+0x308c0], R3 ;  /* 0x0308c003070095a7 */ /* 0x000ea4000802007f */
[----:B--2---:R-:W-:Y:S05]  /*278e0*/  @!P1 BRA `(.L_x_5060) ;  /* 0xfffffffc00f09947 */ /* 0x004fea000383ffff */
[----:B------:R-:W-:Y:S05]  /*278f0*/  BRA `(.L_x_5192) ;  /* 0xffffff9800bc7947 */ /* 0x000fea000383ffff */
.L_x_5085:
        /* <DEDUP_REMOVED lines=11> */
.L_x_5194:
[----:B------:R-:W-:Y:S05]  /*279b0*/  BSYNC B0 ;  /* 0x0000000000007941 */ /* 0x000fea0003800000 */
.L_x_5193:
[----:B------:R-:W-:Y:S05]  /*279c0*/  BRA `(.L_x_5195) ;  /* 0xffffffac006c7947 */ /* 0x000fea000383ffff */
.L_x_5088:
[----:B0-----:R0:W1:Y:S02]  /*279d0*/  SYNCS.PHASECHK.TRANS64.TRYWAIT P0, [R7+URZ+0x30840], R2 ;  /* 0x03084002070075a7 */ /* 0x001064000800017f */
[----:B-1----:R-:W-:Y:S05]  /*279e0*/  @!P0 NANOSLEEP.SYNCS 0x989680 ;  /* 0x009896800000895d */ /* 0x002fea0003900000 */
[----:B------:R-:W1:Y:S02]  /*279f0*/  @!P0 SYNCS.PHASECHK.TRANS64 P0, [R7+URZ+0x30840], R2 ;  /* 0x03084002070085a7 */ /* 0x000e64000800007f */
[----:B-1----:R-:W-:Y:S05]  /*27a00*/  @!P0 BRA `(.L_x_5088) ;  /* 0xfffffffc00f08947 */ /* 0x002fea000383ffff */
[----:B------:R-:W-:Y:S05]  /*27a10*/  BRA `(.L_x_5196) ;  /* 0xffffffac00bc7947 */ /* 0x000fea000383ffff */
.L_x_5089:
        /* <DEDUP_REMOVED lines=8> */
.L_x_5198:
[----:B------:R-:W-:Y:S05]  /*27aa0*/  BSYNC B0 ;  /* 0x0000000000007941 */ /* 0x000fea0003800000 */
.L_x_5197:
        /* <DEDUP_REMOVED lines=9> */
.L_x_5199:
[----:B------:R-:W-:Y:S02]  /*27b40*/  IMAD.MOV.U32 R13, RZ, RZ, R0 ;  /* 0x000000ffff0d7224 */ /* 0x000fe400078e0000 */
[----:B------:R-:W-:Y:S02]  /*27b50*/  IMAD.MOV.U32 R12, RZ, RZ, 0x1 ;  /* 0x00000001ff0c7424 */ /* 0x000fe400078e00ff */
[----:B------:R-:W-:-:S07]  /*27b60*/  IMAD.MOV.U32 R3, RZ, RZ, R14 ;  /* 0x000000ffff037224 */ /* 0x000fce00078e000e */
[----:B------:R-:W-:Y:S05]  /*27b70*/  WARPSYNC.COLLECTIVE R15, `(.L_x_5200) ;  /* 0x000000000f087348 */ /* 0x000fea0003c00000 */
[----:B------:R0:W1:Y:S02]  /*27b80*/  SHFL.IDX P6, R14, R13, R12, R11 ;  /* 0x0000000c0d0e7389 */ /* 0x00006400000c000b */
[----:B01----:R-:W-:Y:S01]  /*27b90*/  ENDCOLLECTIVE ;  /* 0x000000000000791b */ /* 0x003fe20003800000 */
.L_x_5200:
        /* <DEDUP_REMOVED lines=17> */
.L_x_5201:
[----:B------:R-:W-:Y:S02]  /*27cb0*/  @P1 IMAD R8, R5, 0x2, R17 ;  /* 0x0000000205081824 */ /* 0x000fe400078e0211 */
[----:B------:R-:W-:Y:S02]  /*27cc0*/  IMAD.MOV.U32 R13, RZ, RZ, R0 ;  /* 0x000000ffff0d7224 */ /* 0x000fe400078e0000 */
[----:B------:R-:W-:Y:S02]  /*27cd0*/  IMAD.MOV.U32 R12, RZ, RZ, 0x2 ;  /* 0x00000002ff0c7424 */ /* 0x000fe400078e00ff */
[----:B------:R-:W-:-:S07]  /*27ce0*/  IMAD.MOV.U32 R3, RZ, RZ, R14 ;  /* 0x000000ffff037224 */ /* 0x000fce00078e000e */
[----:B------:R-:W-:Y:S05]  /*27cf0*/  WARPSYNC.COLLECTIVE R15, `(.L_x_5202) ;  /* 0x000000000f087348 */ /* 0x000fea0003c00000 */
[----:B------:R0:W1:Y:S02]  /*27d00*/  SHFL.IDX P6, R14, R13, R12, R11 ;  /* 0x0000000c0d0e7389 */ /* 0x00006400000c000b */
[----:B01----:R-:W-:Y:S01]  /*27d10*/  ENDCOLLECTIVE ;  /* 0x000000000000791b */ /* 0x003fe20003800000 */
.L_x_5202:
        /* <DEDUP_REMOVED lines=17> */
.L_x_5203:
[----:B------:R-:W-:Y:S02]  /*27e30*/  @P1 IMAD R8, R5, 0x2, R17 ;  /* 0x0000000205081824 */ /* 0x000fe400078e0211 */
[----:B------:R-:W-:Y:S02]  /*27e40*/  IMAD.MOV.U32 R13, RZ, RZ, R0 ;  /* 0x000000ffff0d7224 */ /* 0x000fe400078e0000 */
[----:B------:R-:W-:Y:S02]  /*27e50*/  IMAD.MOV.U32 R12, RZ, RZ, 0x3 ;  /* 0x00000003ff0c7424 */ /* 0x000fe400078e00ff */
[----:B------:R-:W-:-:S07]  /*27e60*/  IMAD.MOV.U32 R3, RZ, RZ, R14 ;  /* 0x000000ffff037224 */ /* 0x000fce00078e000e */
[----:B------:R-:W-:Y:S05]  /*27e70*/  WARPSYNC.COLLECTIVE R15, `(.L_x_5204) ;  /* 0x000000000f087348 */ /* 0x000fea0003c00000 */
[----:B------:R0:W1:Y:S02]  /*27e80*/  SHFL.IDX P6, R14, R13, R12, R11 ;  /* 0x0000000c0d0e7389 */ /* 0x00006400000c000b */
[----:B01----:R-:W-:Y:S01]  /*27e90*/  ENDCOLLECTIVE ;  /* 0x000000000000791b */ /* 0x003fe20003800000 */
.L_x_5204:
        /* <DEDUP_REMOVED lines=17> */
.L_x_5205:
[----:B------:R-:W-:Y:S02]  /*27fb0*/  @P1 IMAD R8, R5, 0x2, R17 ;  /* 0x0000000205081824 */ /* 0x000fe400078e0211 */
[----:B------:R-:W-:Y:S02]  /*27fc0*/  IMAD.MOV.U32 R13, RZ, RZ, R0 ;  /* 0x000000ffff0d7224 */ /* 0x000fe400078e0000 */
[----:B------:R-:W-:Y:S02]  /*27fd0*/  IMAD.MOV.U32 R12, RZ, RZ, 0x4 ;  /* 0x00000004ff0c7424 */ /* 0x000fe400078e00ff */
[----:B------:R-:W-:-:S07]  /*27fe0*/  IMAD.MOV.U32 R3, RZ, RZ, R14 ;  /* 0x000000ffff037224 */ /* 0x000fce00078e000e */
[----:B------:R-:W-:Y:S05]  /*27ff0*/  WARPSYNC.COLLECTIVE R15, `(.L_x_5206) ;  /* 0x000000000f087348 */ /* 0x000fea0003c00000 */
[----:B------:R0:W1:Y:S02]  /*28000*/  SHFL.IDX P6, R14, R13, R12, R11 ;  /* 0x0000000c0d0e7389 */ /* 0x00006400000c000b */
[----:B01----:R-:W-:Y:S01]  /*28010*/  ENDCOLLECTIVE ;  /* 0x000000000000791b */ /* 0x003fe20003800000 */
.L_x_5206:
        /* <DEDUP_REMOVED lines=17> */
.L_x_5207:
[----:B------:R-:W-:Y:S02]  /*28130*/  @P1 IMAD R8, R5, 0x2, R17 ;  /* 0x0000000205081824 */ /* 0x000fe400078e0211 */
[----:B------:R-:W-:Y:S02]  /*28140*/  IMAD.MOV.U32 R13, RZ, RZ, R0 ;  /* 0x000000ffff0d7224 */ /* 0x000fe400078e0000 */
[----:B------:R-:W-:Y:S02]  /*28150*/  IMAD.MOV.U32 R12, RZ, RZ, 0x5 ;  /* 0x00000005ff0c7424 */ /* 0x000fe400078e00ff */
[----:B------:R-:W-:-:S07]  /*28160*/  IMAD.MOV.U32 R3, RZ, RZ, R14 ;  /* 0x000000ffff037224 */ /* 0x000fce00078e000e */
[----:B------:R-:W-:Y:S05]  /*28170*/  WARPSYNC.COLLECTIVE R15, `(.L_x_5208) ;  /* 0x000000000f087348 */ /* 0x000fea0003c00000 */
[----:B------:R0:W1:Y:S02]  /*28180*/  SHFL.IDX P6, R14, R13, R12, R11 ;  /* 0x0000000c0d0e7389 */ /* 0x00006400000c000b */
[----:B01----:R-:W-:Y:S01]  /*28190*/  ENDCOLLECTIVE ;  /* 0x000000000000791b */ /* 0x003fe20003800000 */
.L_x_5208:
        /* <DEDUP_REMOVED lines=10> */
.L_x_5209:
        /* <DEDUP_REMOVED lines=8> */
.L_x_5094:
[----:B------:R-:W-:Y:S02]  /*282c0*/  IMAD.MOV.U32 R13, RZ, RZ, R4 ;  /* 0x000000ffff0d7224 */ /* 0x000fe400078e0004 */
[----:B------:R-:W-:Y:S02]  /*282d0*/  IMAD.MOV.U32 R12, RZ, RZ, RZ ;  /* 0x000000ffff0c7224 */ /* 0x000fe400078e00ff */
[----:B------:R-:W-:Y:S02]  /*282e0*/  IMAD.MOV.U32 R11, RZ, RZ, 0x181f ;  /* 0x0000181fff0b7424 */ /* 0x000fe400078e00ff */
[----:B------:R-:W-:Y:S02]  /*282f0*/  IMAD.MOV.U32 R15, RZ, RZ, -0x1 ;  /* 0xffffffffff0f7424 */ /* 0x000fe400078e00ff */
[----:B------:R-:W-:Y:S02]  /*28300*/  IMAD R31, R31, R7, RZ ;  /* 0x000000071f1f7224 */ /* 0x000fe400078e02ff */
[----:B------:R-:W-:-:S07]  /*28310*/  IMAD.IADD R25, R9, 0x1, R25 ;  /* 0x0000000109197824 */ /* 0x000fce00078e0219 */
[----:B-----5:R-:W-:Y:S05]  /*28320*/  WARPSYNC.COLLECTIVE R15, `(.L_x_5211) ;  /* 0x000000000f087348 */ /* 0x020fea0003c00000 */
[----:B------:R0:W1:Y:S02]  /*28330*/  SHFL.IDX P6, R14, R13, R12, R11 ;  /* 0x0000000c0d0e7389 */ /* 0x00006400000c000b */
[----:B01---5:R-:W-:Y:S01]  /*28340*/  ENDCOLLECTIVE ;  /* 0x000000000000791b */ /* 0x023fe20003800000 */
.L_x_5211:
[C---:B------:R-:W-:Y:S01]  /*28350*/  VIADD R6, R25.reuse, 0x10 ;  /* 0x0000001019067836 */ /* 0x040fe20000000000 */
[----:B------:R-:W-:Y:S01]  /*28360*/  ISETP.GE.AND P1, PT, R25, R31, PT ;  /* 0x0000001f1900720c */ /* 0x000fe20003f26270 */
[----:B------:R-:W-:Y:S02]  /*28370*/  IMAD.MOV.U32 R13, RZ, RZ, R0 ;  /* 0x000000ffff0d7224 */ /* 0x000fe400078e0000 */
[----:B------:R-:W-:-:S10]  /*28380*/  IMAD.MOV.U32 R2, RZ, RZ, R14 ;  /* 0x000000ffff027224 */ /* 0x000fd400078e000e */
[----:B------:R-:W-:Y:S05]  /*28390*/  WARPSYNC.COLLECTIVE R15, `(.L_x_5212) ;  /* 0x000000000f087348 */ /* 0x000fea0003c00000 */
[----:B------:R0:W1:Y:S02]  /*283a0*/  SHFL.IDX P6, R14, R13, R12, R11 ;  /* 0x0000000c0d0e7389 */ /* 0x00006400000c000b */
[----:B01----:R-:W-:Y:S01]  /*283b0*/  ENDCOLLECTIVE ;  /* 0x000000000000791b */ /* 0x003fe20003800000 */
.L_x_5212:
        /* <DEDUP_REMOVED lines=8> */
.L_x_5213:
        /* <DEDUP_REMOVED lines=13> */
.L_x_5214:
        /* <DEDUP_REMOVED lines=8> */
.L_x_5215:
        /* <DEDUP_REMOVED lines=14> */
.L_x_5216:
        /* <DEDUP_REMOVED lines=8> */
.L_x_5217:
        /* <DEDUP_REMOVED lines=14> */
.L_x_5218:
        /* <DEDUP_REMOVED lines=8> */
.L_x_5219:
        /* <DEDUP_REMOVED lines=14> */
.L_x_5220:
        /* <DEDUP_REMOVED lines=8> */
.L_x_5221:
        /* <DEDUP_REMOVED lines=14> */
.L_x_5222:
        /* <DEDUP_REMOVED lines=8> */
.L_x_5223:
        /* <DEDUP_REMOVED lines=13> */
.L_x_5224:
        /* <DEDUP_REMOVED lines=8> */
.L_x_5225:
        /* <DEDUP_REMOVED lines=12> */
.L_x_5226:
[----:B------:R-:W-:Y:S05]  /*28d20*/  BRA `(.L_x_5227) ;  /* 0xffffffac006c7947 */ /* 0x000fea000383ffff */
.L_x_5099:
[----:B0-----:R0:W1:Y:S02]  /*28d30*/  SYNCS.PHASECHK.TRANS64.TRYWAIT P0, [R17+URZ+0x30820], R0 ;  /* 0x03082000110075a7 */ /* 0x001064000800017f */
[----:B-1----:R-:W-:Y:S05]  /*28d40*/  @!P0 NANOSLEEP.SYNCS 0x989680 ;  /* 0x009896800000895d */ /* 0x002fea0003900000 */
[----:B------:R-:W1:Y:S02]  /*28d50*/  @!P0 SYNCS.PHASECHK.TRANS64 P0, [R17+URZ+0x30820], R0 ;  /* 0x03082000110085a7 */ /* 0x000e64000800007f */
[----:B-1----:R-:W-:Y:S05]  /*28d60*/  @!P0 BRA `(.L_x_5099) ;  /* 0xfffffffc00f08947 */ /* 0x002fea000383ffff */
[----:B------:R-:W-:Y:S05]  /*28d70*/  BRA `(.L_x_5228) ;  /* 0xffffffac00e47947 */ /* 0x000fea000383ffff */
.L_x_5104:
[----:B0-----:R0:W1:Y:S02]  /*28d80*/  SYNCS.PHASECHK.TRANS64.TRYWAIT P0, [R7+URZ+0x30840], R2 ;  /* 0x03084002070075a7 */ /* 0x001064000800017f */
[----:B-1----:R-:W-:Y:S05]  /*28d90*/  @!P0 NANOSLEEP.SYNCS 0x989680 ;  /* 0x009896800000895d */ /* 0x002fea0003900000 */
[----:B------:R-:W1:Y:S02]  /*28da0*/  @!P0 SYNCS.PHASECHK.TRANS64 P0, [R7+URZ+0x30840], R2 ;  /* 0x03084002070085a7 */ /* 0x000e64000800007f */
[----:B-1----:R-:W-:Y:S05]  /*28db0*/  @!P0 BRA `(.L_x_5104) ;  /* 0xfffffffc00f08947 */ /* 0x002fea000383ffff */
[----:B------:R-:W-:Y:S05]  /*28dc0*/  BRA `(.L_x_5229) ;  /* 0xffffffb000b87947 */ /* 0x000fea000383ffff */
.L_x_5105:
        /* <DEDUP_REMOVED lines=8> */
.L_x_5231:
[----:B------:R-:W-:Y:S05]  /*28e50*/  BSYNC B1 ;  /* 0x0000000000017941 */ /* 0x000fea0003800000 */
.L_x_5230:
        /* <DEDUP_REMOVED lines=12> */
.L_x_5232:
[----:B------:R-:W-:Y:S02]  /*28f20*/  IMAD R5, R5, 0x2, R17 ;  /* 0x0000000205057824 */ /* 0x000fe400078e0211 */
[----:B------:R-:W-:Y:S02]  /*28f30*/  IMAD.MOV.U32 R13, RZ, RZ, R6 ;  /* 0x000000ffff0d7224 */ /* 0x000fe400078e0006 */
[----:B------:R-:W-:Y:S02]  /*28f40*/  IMAD.MOV.U32 R12, RZ, RZ, 0x1 ;  /* 0x00000001ff0c7424 */ /* 0x000fe400078e00ff */
[----:B------:R-:W-:-:S07]  /*28f50*/  IMAD.MOV.U32 R2, RZ, RZ, R14 ;  /* 0x000000ffff027224 */ /* 0x000fce00078e000e */
[----:B------:R-:W-:Y:S05]  /*28f60*/  WARPSYNC.COLLECTIVE R15, `(.L_x_5233) ;  /* 0x000000000f087348 */ /* 0x000fea0003c00000 */
[----:B------:R0:W1:Y:S02]  /*28f70*/  SHFL.IDX P6, R14, R13, R12, R11 ;  /* 0x0000000c0d0e7389 */ /* 0x00006400000c000b */
[----:B01----:R-:W-:Y:S01]  /*28f80*/  ENDCOLLECTIVE ;  /* 0x000000000000791b */ /* 0x003fe20003800000 */
.L_x_5233:
        /* <DEDUP_REMOVED lines=13> */
.L_x_5234:
[----:B------:R-:W-:Y:S02]  /*29060*/  IMAD.MOV.U32 R13, RZ, RZ, R6 ;  /* 0x000000ffff0d7224 */ /* 0x000fe400078e0006 */
[----:B------:R-:W-:Y:S02]  /*29070*/  IMAD.MOV.U32 R12, RZ, RZ, 0x2 ;  /* 0x00000002ff0c7424 */ /* 0x000fe400078e00ff */
[----:B------:R-:W-:-:S07]  /*29080*/  IMAD.MOV.U32 R2, RZ, RZ, R14 ;  /* 0x000000ffff027224 */ /* 0x000fce00078e000e */
[----:B------:R-:W-:Y:S05]  /*29090*/  WARPSYNC.COLLECTIVE R15, `(.L_x_5235) ;  /* 0x000000000f087348 */ /* 0x000fea0003c00000 */
[----:B------:R0:W1:Y:S02]  /*290a0*/  SHFL.IDX P6, R14, R13, R12, R11 ;  /* 0x0000000c0d0e7389 */ /* 0x00006400000c000b */
[----:B01----:R-:W-:Y:S01]  /*290b0*/  ENDCOLLECTIVE ;  /* 0x000000000000791b */ /* 0x003fe20003800000 */
.L_x_5235:
        /* <DEDUP_REMOVED lines=13> */
.L_x_5236:
[----:B------:R-:W-:Y:S02]  /*29190*/  IMAD.MOV.U32 R13, RZ, RZ, R6 ;  /* 0x000000ffff0d7224 */ /* 0x000fe400078e0006 */
[----:B------:R-:W-:Y:S02]  /*291a0*/  IMAD.MOV.U32 R12, RZ, RZ, 0x3 ;  /* 0x00000003ff0c7424 */ /* 0x000fe400078e00ff */
[----:B------:R-:W-:-:S07]  /*291b0*/  IMAD.MOV.U32 R2, RZ, RZ, R14 ;  /* 0x000000ffff027224 */ /* 0x000fce00078e000e */
[----:B------:R-:W-:Y:S05]  /*291c0*/  WARPSYNC.COLLECTIVE R15, `(.L_x_5237) ;  /* 0x000000000f087348 */ /* 0x000fea0003c00000 */
[----:B------:R0:W1:Y:S02]  /*291d0*/  SHFL.IDX P6, R14, R13, R12, R11 ;  /* 0x0000000c0d0e7389 */ /* 0x00006400000c000b */
[----:B01----:R-:W-:Y:S01]  /*291e0*/  ENDCOLLECTIVE ;  /* 0x000000000000791b */ /* 0x003fe20003800000 */
.L_x_5237:
        /* <DEDUP_REMOVED lines=13> */
.L_x_5238:
[----:B------:R-:W-:Y:S02]  /*292c0*/  IMAD.MOV.U32 R13, RZ, RZ, R6 ;  /* 0x000000ffff0d7224 */ /* 0x000fe400078e0006 */
[----:B------:R-:W-:Y:S02]  /*292d0*/  IMAD.MOV.U32 R12, RZ, RZ, 0x4 ;  /* 0x00000004ff0c7424 */ /* 0x000fe400078e00ff */
[----:B------:R-:W-:-:S07]  /*292e0*/  IMAD.MOV.U32 R2, RZ, RZ, R14 ;  /* 0x000000ffff027224 */ /* 0x000fce00078e000e */
[----:B------:R-:W-:Y:S05]  /*292f0*/  WARPSYNC.COLLECTIVE R15, `(.L_x_5239) ;  /* 0x000000000f087348 */ /* 0x000fea0003c00000 */
[----:B------:R0:W1:Y:S02]  /*29300*/  SHFL.IDX P6, R14, R13, R12, R11 ;  /* 0x0000000c0d0e7389 */ /* 0x00006400000c000b */
[----:B01----:R-:W-:Y:S01]  /*29310*/  ENDCOLLECTIVE ;  /* 0x000000000000791b */ /* 0x003fe20003800000 */
.L_x_5239:
        /* <DEDUP_REMOVED lines=13> */
.L_x_5240:
[----:B------:R-:W-:Y:S02]  /*293f0*/  IMAD.MOV.U32 R13, RZ, RZ, R6 ;  /* 0x000000ffff0d7224 */ /* 0x000fe400078e0006 */
[----:B------:R-:W-:Y:S02]  /*29400*/  IMAD.MOV.U32 R12, RZ, RZ, 0x5 ;  /* 0x00000005ff0c7424 */ /* 0x000fe400078e00ff */
[----:B------:R-:W-:-:S07]  /*29410*/  IMAD.MOV.U32 R2, RZ, RZ, R14 ;  /* 0x000000ffff027224 */ /* 0x000fce00078e000e */
[----:B------:R-:W-:Y:S05]  /*29420*/  WARPSYNC.COLLECTIVE R15, `(.L_x_5241) ;  /* 0x000000000f087348 */ /* 0x000fea0003c00000 */
[----:B------:R0:W1:Y:S02]  /*29430*/  SHFL.IDX P6, R14, R13, R12, R11 ;  /* 0x0000000c0d0e7389 */ /* 0x00006400000c000b */
[----:B01----:R-:W-:Y:S01]  /*29440*/  ENDCOLLECTIVE ;  /* 0x000000000000791b */ /* 0x003fe20003800000 */
.L_x_5241:
        /* <DEDUP_REMOVED lines=14> */
.L_x_5242:
[----:B------:R-:W-:Y:S01]  /*29530*/  IMAD.MOV.U32 R2, RZ, RZ, R14 ;  /* 0x000000ffff027224 */ /* 0x000fe200078e000e */
[----:B------:R-:W-:Y:S06]  /*29540*/  BRA `(.L_x_5243) ;  /* 0xffffffac00d87947 */ /* 0x000fec000383ffff */
.L_x_5110:
[----:B0-----:R0:W1:Y:S02]  /*29550*/  SYNCS.PHASECHK.TRANS64.TRYWAIT P0, [R6+URZ+0x30860], R2 ;  /* 0x03086002060075a7 */ /* 0x001064000800017f */
[----:B-1----:R-:W-:Y:S05]  /*29560*/  @!P0 NANOSLEEP.SYNCS 0x989680 ;  /* 0x009896800000895d */ /* 0x002fea0003900000 */
[----:B------:R-:W1:Y:S02]  /*29570*/  @!P0 SYNCS.PHASECHK.TRANS64 P0, [R6+URZ+0x30860], R2 ;  /* 0x03086002060085a7 */ /* 0x000e64000800007f */
[----:B-1----:R-:W-:Y:S05]  /*29580*/  @!P0 BRA `(.L_x_5110) ;  /* 0xfffffffc00f08947 */ /* 0x002fea000383ffff */
[----:B------:R-:W-:Y:S05]  /*29590*/  BRA `(.L_x_5244) ;  /* 0xffffffb000387947 */ /* 0x000fea000383ffff */
.L_x_5111:
        /* <DEDUP_REMOVED lines=8> */
.L_x_5246:
[----:B------:R-:W-:Y:S05]  /*29620*/  BSYNC B1 ;  /* 0x0000000000017941 */ /* 0x000fea0003800000 */
.L_x_5245:
        /* <DEDUP_REMOVED lines=9> */
.L_x_5247:
[----:B------:R-:W-:Y:S02]  /*296c0*/  IMAD.MOV.U32 R13, RZ, RZ, R19 ;  /* 0x000000ffff0d7224 */ /* 0x000fe400078e0013 */
[----:B------:R-:W-:Y:S02]  /*296d0*/  IMAD.MOV.U32 R12, RZ, RZ, 0x1 ;  /* 0x00000001ff0c7424 */ /* 0x000fe400078e00ff */
[----:B------:R-:W-:-:S07]  /*296e0*/  IMAD.MOV.U32 R2, RZ, RZ, R14 ;  /* 0x000000ffff027224 */ /* 0x000fce00078e000e */
[----:B------:R-:W-:Y:S05]  /*296f0*/  WARPSYNC.COLLECTIVE R15, `(.L_x_5248) ;  /* 0x000000000f087348 */ /* 0x000fea0003c00000 */
[----:B------:R0:W1:Y:S02]  /*29700*/  SHFL.IDX P6, R14, R13, R12, R11 ;  /* 0x0000000c0d0e7389 */ /* 0x00006400000c000b */
[----:B01----:R-:W-:Y:S01]  /*29710*/  ENDCOLLECTIVE ;  /* 0x000000000000791b */ /* 0x003fe20003800000 */
.L_x_5248:
        /* <DEDUP_REMOVED lines=16> */
.L_x_5249:
[----:B------:R-:W-:Y:S02]  /*29820*/  IMAD.MOV.U32 R13, RZ, RZ, R19 ;  /* 0x000000ffff0d7224 */ /* 0x000fe400078e0013 */
[----:B------:R-:W-:Y:S02]  /*29830*/  IMAD.MOV.U32 R12, RZ, RZ, 0x2 ;  /* 0x00000002ff0c7424 */ /* 0x000fe400078e00ff */
[----:B------:R-:W-:-:S07]  /*29840*/  IMAD.MOV.U32 R2, RZ, RZ, R14 ;  /* 0x000000ffff027224 */ /* 0x000fce00078e000e */
[----:B------:R-:W-:Y:S05]  /*29850*/  WARPSYNC.COLLECTIVE R15, `(.L_x_5250) ;  /* 0x000000000f087348 */ /* 0x000fea0003c00000 */
[----:B------:R0:W1:Y:S02]  /*29860*/  SHFL.IDX P6, R14, R13, R12, R11 ;  /* 0x0000000c0d0e7389 */ /* 0x00006400000c000b */
[----:B01----:R-:W-:Y:S01]  /*29870*/  ENDCOLLECTIVE ;  /* 0x000000000000791b */ /* 0x003fe20003800000 */
.L_x_5250:
        /* <DEDUP_REMOVED lines=16> */
.L_x_5251:
[----:B------:R-:W-:Y:S02]  /*29980*/  IMAD.MOV.U32 R13, RZ, RZ, R19 ;  /* 0x000000ffff0d7224 */ /* 0x000fe400078e0013 */
[----:B------:R-:W-:Y:S02]  /*29990*/  IMAD.MOV.U32 R12, RZ, RZ, 0x3 ;  /* 0x00000003ff0c7424 */ /* 0x000fe400078e00ff */
[----:B------:R-:W-:-:S07]  /*299a0*/  IMAD.MOV.U32 R2, RZ, RZ, R14 ;  /* 0x000000ffff027224 */ /* 0x000fce00078e000e */
[----:B------:R-:W-:Y:S05]  /*299b0*/  WARPSYNC.COLLECTIVE R15, `(.L_x_5252) ;  /* 0x000000000f087348 */ /* 0x000fea0003c00000 */
[----:B------:R0:W1:Y:S02]  /*299c0*/  SHFL.IDX P6, R14, R13, R12, R11 ;  /* 0x0000000c0d0e7389 */ /* 0x00006400000c000b */
[----:B01----:R-:W-:Y:S01]  /*299d0*/  ENDCOLLECTIVE ;  /* 0x000000000000791b */ /* 0x003fe20003800000 */
.L_x_5252:
        /* <DEDUP_REMOVED lines=16> */
.L_x_5253:
[----:B------:R-:W-:Y:S02]  /*29ae0*/  IMAD.MOV.U32 R13, RZ, RZ, R19 ;  /* 0x000000ffff0d7224 */ /* 0x000fe400078e0013 */
[----:B------:R-:W-:Y:S02]  /*29af0*/  IMAD.MOV.U32 R12, RZ, RZ, 0x4 ;  /* 0x00000004ff0c7424 */ /* 0x000fe400078e00ff */
[----:B------:R-:W-:-:S07]  /*29b00*/  IMAD.MOV.U32 R2, RZ, RZ, R14 ;  /* 0x000000ffff027224 */ /* 0x000fce00078e000e */
[----:B------:R-:W-:Y:S05]  /*29b10*/  WARPSYNC.COLLECTIVE R15, `(.L_x_5254) ;  /* 0x000000000f087348 */ /* 0x000fea0003c00000 */
[----:B------:R0:W1:Y:S02]  /*29b20*/  SHFL.IDX P6, R14, R13, R12, R11 ;  /* 0x0000000c0d0e7389 */ /* 0x00006400000c000b */
[----:B01----:R-:W-:Y:S01]  /*29b30*/  ENDCOLLECTIVE ;  /* 0x000000000000791b */ /* 0x003fe20003800000 */
.L_x_5254:
        /* <DEDUP_REMOVED lines=16> */
.L_x_5255:
[----:B------:R-:W-:Y:S02]  /*29c40*/  IMAD.MOV.U32 R13, RZ, RZ, R19 ;  /* 0x000000ffff0d7224 */ /* 0x000fe400078e0013 */
[----:B------:R-:W-:Y:S02]  /*29c50*/  IMAD.MOV.U32 R12, RZ, RZ, 0x5 ;  /* 0x00000005ff0c7424 */ /* 0x000fe400078e00ff */
[----:B------:R-:W-:-:S07]  /*29c60*/  IMAD.MOV.U32 R2, RZ, RZ, R14 ;  /* 0x000000ffff027224 */ /* 0x000fce00078e000e */
[----:B------:R-:W-:Y:S05]  /*29c70*/  WARPSYNC.COLLECTIVE R15, `(.L_x_5256) ;  /* 0x000000000f087348 */ /* 0x000fea0003c00000 */
[----:B------:R0:W1:Y:S02]  /*29c80*/  SHFL.IDX P6, R14, R13, R12, R11 ;  /* 0x0000000c0d0e7389 */ /* 0x00006400000c000b */
[----:B01----:R-:W-:Y:S01]  /*29c90*/  ENDCOLLECTIVE ;  /* 0x000000000000791b */ /* 0x003fe20003800000 */
.L_x_5256:
        /* <DEDUP_REMOVED lines=13> */
.L_x_5257:
[----:B------:R-:W-:Y:S01]  /*29d70*/  @!PT LDS RZ, [RZ] ;  /* 0x00000000fffff984 */ /* 0x000fe20000000800 */
[----:B------:R-:W-:Y:S01]  /*29d80*/  @!PT LDS RZ, [RZ] ;  /* 0x00000000fffff984 */ /* 0x000fe20000000800 */
[----:B------:R-:W-:Y:S01]  /*29d90*/  @!PT LDS RZ, [RZ] ;  /* 0x00000000fffff984 */ /* 0x000fe20000000800 */
[----:B------:R0:W-:Y:S01]  /*29da0*/  LDGSTS.E.BYPASS.LTC128B.128 [R5+0x5400], desc[UR36][R2.64+0x80], !P0 ;  /* 0x0540008002057fae */ /* 0x0001e2000c101d64 */
[----:B------:R-:W-:-:S13]  /*29db0*/  ISETP.LT.OR P0, PT, R7, 0x41, P1 ;  /* 0x000000410700780c */ /* 0x000fda0000f01670 */
[----:B------:R0:W-:Y:S01]  /*29dc0*/  LDGSTS.E.BYPASS.LTC128B.128 [R5+0x8400], desc[UR36][R2.64+0x100], !P0 ;  /* 0x0840010002057fae */ /* 0x0001e2000c101d64 */
[----:B------:R-:W-:Y:S05]  /*29dd0*/  BRA `(.L_x_5258) ;  /* 0xffffffac00247947 */ /* 0x000fea000383ffff */
.L_x_5119:
[----:B0-----:R0:W1:Y:S02]  /*29de0*/  SYNCS.PHASECHK.TRANS64.TRYWAIT P0, [R0+URZ+0x30860], R3 ;  /* 0x03086003000075a7 */ /* 0x001064000800017f */
[----:B-1----:R-:W-:Y:S05]  /*29df0*/  @!P0 NANOSLEEP.SYNCS 0x989680 ;  /* 0x009896800000895d */ /* 0x002fea0003900000 */
[----:B------:R-:W1:Y:S02]  /*29e00*/  @!P0 SYNCS.PHASECHK.TRANS64 P0, [R0+URZ+0x30860], R3 ;  /* 0x03086003000085a7 */ /* 0x000e64000800007f */
[----:B-1----:R-:W-:Y:S05]  /*29e10*/  @!P0 BRA `(.L_x_5119) ;  /* 0xfffffffc00f08947 */ /* 0x002fea000383ffff */
[----:B------:R-:W-:Y:S05]  /*29e20*/  BRA `(.L_x_5259) ;  /* 0xffffffb000407947 */ /* 0x000fea000383ffff */
.L_x_5120:
        /* <DEDUP_REMOVED lines=8> */
.L_x_5261:
[----:B------:R-:W-:Y:S05]  /*29eb0*/  BSYNC B0 ;  /* 0x0000000000007941 */ /* 0x000fea0003800000 */
.L_x_5260:
        /* <DEDUP_REMOVED lines=9> */
.L_x_5262:
        /* <DEDUP_REMOVED lines=14> */
.L_x_5263:
        /* <DEDUP_REMOVED lines=13> */
.L_x_5264:
[----:B------:R-:W-:Y:S02]  /*2a100*/  IMAD.MOV.U32 R13, RZ, RZ, R19 ;  /* 0x000000ffff0d7224 */ /* 0x000fe400078e0013 */
[----:B------:R-:W-:Y:S01]  /*2a110*/  IMAD.MOV.U32 R12, RZ, RZ, 0x2 ;  /* 0x00000002ff0c7424 */ /* 0x000fe200078e00ff */
[----:B------:R-:W-:-:S13]  /*2a120*/  IADD3 R2, P4, R14, R5, RZ ;  /* 0x000000050e027210 */ /* 0x000fda0007f9e0ff */
[----:B------:R-:W-:Y:S05]  /*2a130*/  WARPSYNC.COLLECTIVE R15, `(.L_x_5265) ;  /* 0x000000000f087348 */ /* 0x000fea0003c00000 */
[----:B------:R0:W1:Y:S02]  /*2a140*/  SHFL.IDX P6, R14, R13, R12, R11 ;  /* 0x0000000c0d0e7389 */ /* 0x00006400000c000b */
[----:B01----:R-:W-:Y:S01]  /*2a150*/  ENDCOLLECTIVE ;  /* 0x000000000000791b */ /* 0x003fe20003800000 */
.L_x_5265:
        /* <DEDUP_REMOVED lines=15> */
.L_x_5266:
[----:B------:R-:W-:Y:S02]  /*2a250*/  IMAD.MOV.U32 R13, RZ, RZ, R19 ;  /* 0x000000ffff0d7224 */ /* 0x000fe400078e0013 */
[----:B------:R-:W-:Y:S01]  /*2a260*/  IMAD.MOV.U32 R12, RZ, RZ, 0x3 ;  /* 0x00000003ff0c7424 */ /* 0x000fe200078e00ff */
[----:B------:R-:W-:-:S13]  /*2a270*/  IADD3 R2, P4, R14, R5, RZ ;  /* 0x000000050e027210 */ /* 0x000fda0007f9e0ff */
[----:B------:R-:W-:Y:S05]  /*2a280*/  WARPSYNC.COLLECTIVE R15, `(.L_x_5267) ;  /* 0x000000000f087348 */ /* 0x000fea0003c00000 */
[----:B------:R0:W1:Y:S02]  /*2a290*/  SHFL.IDX P6, R14, R13, R12, R11 ;  /* 0x0000000c0d0e7389 */ /* 0x00006400000c000b */
[----:B01----:R-:W-:Y:S01]  /*2a2a0*/  ENDCOLLECTIVE ;  /* 0x000000000000791b */ /* 0x003fe20003800000 */
.L_x_5267:
        /* <DEDUP_REMOVED lines=15> */
.L_x_5268:
[----:B------:R-:W-:Y:S02]  /*2a3a0*/  IMAD.MOV.U32 R13, RZ, RZ, R19 ;  /* 0x000000ffff0d7224 */ /* 0x000fe400078e0013 */
[----:B------:R-:W-:Y:S01]  /*2a3b0*/  IMAD.MOV.U32 R12, RZ, RZ, 0x4 ;  /* 0x00000004ff0c7424 */ /* 0x000fe200078e00ff */
[----:B------:R-:W-:-:S13]  /*2a3c0*/  IADD3 R2, P4, R14, R5, RZ ;  /* 0x000000050e027210 */ /* 0x000fda0007f9e0ff */
[----:B------:R-:W-:Y:S05]  /*2a3d0*/  WARPSYNC.COLLECTIVE R15, `(.L_x_5269) ;  /* 0x000000000f087348 */ /* 0x000fea0003c00000 */
[----:B------:R0:W1:Y:S02]  /*2a3e0*/  SHFL.IDX P6, R14, R13, R12, R11 ;  /* 0x0000000c0d0e7389 */ /* 0x00006400000c000b */
[----:B01----:R-:W-:Y:S01]  /*2a3f0*/  ENDCOLLECTIVE ;  /* 0x000000000000791b */ /* 0x003fe20003800000 */
.L_x_5269:
        /* <DEDUP_REMOVED lines=15> */
.L_x_5270:
[----:B------:R-:W-:Y:S02]  /*2a4f0*/  IMAD.MOV.U32 R13, RZ, RZ, R19 ;  /* 0x000000ffff0d7224 */ /* 0x000fe400078e0013 */
[----:B------:R-:W-:Y:S01]  /*2a500*/  IMAD.MOV.U32 R12, RZ, RZ, 0x5 ;  /* 0x00000005ff0c7424 */ /* 0x000fe200078e00ff */
[----:B------:R-:W-:-:S13]  /*2a510*/  IADD3 R2, P4, R14, R5, RZ ;  /* 0x000000050e027210 */ /* 0x000fda0007f9e0ff */
[----:B------:R-:W-:Y:S05]  /*2a520*/  WARPSYNC.COLLECTIVE R15, `(.L_x_5271) ;  /* 0x000000000f087348 */ /* 0x000fea0003c00000 */
[----:B------:R0:W1:Y:S02]  /*2a530*/  SHFL.IDX P6, R14, R13, R12, R11 ;  /* 0x0000000c0d0e7389 */ /* 0x00006400000c000b */
[----:B01----:R-:W-:Y:S01]  /*2a540*/  ENDCOLLECTIVE ;  /* 0x000000000000791b */ /* 0x003fe20003800000 */
.L_x_5271:
        /* <DEDUP_REMOVED lines=14> */
.L_x_5272:
[----:B------:R-:W-:Y:S05]  /*2a630*/  BRA `(.L_x_5273) ;  /* 0xffffffac00447947 */ /* 0x000fea000383ffff */
.L_x_5125:
[----:B------:R-:W-:Y:S01]  /*2a640*/  BSSY B0, `(.L_x_5274) ;  /* 0x0000008000007945 */ /* 0x000fe20003800000 */
[----:B------:R-:W-:Y:S02]  /*2a650*/  IMAD.MOV.U32 R13, RZ, RZ, R24 ;  /* 0x000000ffff0d7224 */ /* 0x000fe400078e0018 */
[----:B0-----:R-:W-:Y:S02]  /*2a660*/  IMAD.MOV.U32 R12, RZ, RZ, RZ ;  /* 0x000000ffff0c7224 */ /* 0x001fe400078e00ff */
[----:B------:R-:W-:Y:S02]  /*2a670*/  IMAD.MOV.U32 R11, RZ, RZ, 0x1f ;  /* 0x0000001fff0b7424 */ /* 0x000fe400078e00ff */
[----:B------:R-:W-:-:S07]  /*2a680*/  IMAD.MOV.U32 R15, RZ, RZ, -0x1 ;  /* 0xffffffffff0f7424 */ /* 0x000fce00078e00ff */
[----:B-1----:R-:W-:Y:S05]  /*2a690*/  WARPSYNC.COLLECTIVE R15, `(.L_x_5275) ;  /* 0x000000000f087348 */ /* 0x002fea0003c00000 */
[----:B------:R0:W2:Y:S02]  /*2a6a0*/  SHFL.IDX P6, R14, R13, R12, R11 ;  /* 0x0000000c0d0e7389 */ /* 0x0000a400000c000b */
[----:B012---:R-:W-:Y:S01]  /*2a6b0*/  ENDCOLLECTIVE ;  /* 0x000000000000791b */ /* 0x007fe20003800000 */
.L_x_5275:
[----:B------:R-:W-:Y:S05]  /*2a6c0*/  BSYNC B0 ;  /* 0x0000000000007941 */ /* 0x000fea0003800000 */
.L_x_5274:
        /* <DEDUP_REMOVED lines=9> */
.L_x_5276:
        /* <DEDUP_REMOVED lines=24> */
.L_x_5277:
[----:B------:R-:W-:Y:S01]  /*2a8e0*/  IMAD.MOV.U32 R12, RZ, RZ, 0x2 ;  /* 0x00000002ff0c7424 */ /* 0x000fe200078e00ff */
[----:B------:R-:W-:-:S05]  /*2a8f0*/  SEL R14, R14, RZ, P1 ;  /* 0x000000ff0e0e7207 */ /* 0x000fca0000800000 */
[----:B------:R-:W-:-:S04]  /*2a900*/  IMAD.IADD R5, R13, 0x1, R14 ;  /* 0x000000010d057824 */ /* 0x000fc800078e020e */
[----:B------:R-:W-:-:S07]  /*2a910*/  IMAD.MOV.U32 R13, RZ, RZ, R5 ;  /* 0x000000ffff0d7224 */ /* 0x000fce00078e0005 */
[----:B------:R-:W-:Y:S05]  /*2a920*/  WARPSYNC.COLLECTIVE R15, `(.L_x_5278) ;  /* 0x000000000f087348 */ /* 0x000fea0003c00000 */
[----:B------:R0:W1:Y:S02]  /*2a930*/  SHFL.UP P6, R14, R13, R12, R11 ;  /* 0x0400000c0d0e7389 */ /* 0x00006400000c000b */
[----:B01----:R-:W-:Y:S01]  /*2a940*/  ENDCOLLECTIVE ;  /* 0x000000000000791b */ /* 0x003fe20003800000 */
.L_x_5278:
[----:B------:R-:W-:Y:S01]  /*2a950*/  IMAD.MOV.U32 R12, RZ, RZ, 0x4 ;  /* 0x00000004ff0c7424 */ /* 0x000fe200078e00ff */
[----:B------:R-:W-:-:S05]  /*2a960*/  SEL R2, R14, RZ, P2 ;  /* 0x000000ff0e027207 */ /* 0x000fca0001000000 */
[----:B------:R-:W-:-:S04]  /*2a970*/  IMAD.IADD R2, R5, 0x1, R2 ;  /* 0x0000000105027824 */ /* 0x000fc800078e0202 */
[----:B------:R-:W-:-:S07]  /*2a980*/  IMAD.MOV.U32 R13, RZ, RZ, R2 ;  /* 0x000000ffff0d7224 */ /* 0x000fce00078e0002 */
[----:B------:R-:W-:Y:S05]  /*2a990*/  WARPSYNC.COLLECTIVE R15, `(.L_x_5279) ;  /* 0x000000000f087348 */ /* 0x000fea0003c00000 */
[----:B------:R0:W1:Y:S02]  /*2a9a0*/  SHFL.UP P6, R14, R13, R12, R11 ;  /* 0x0400000c0d0e7389 */ /* 0x00006400000c000b */
[----:B01----:R-:W-:Y:S01]  /*2a9b0*/  ENDCOLLECTIVE ;  /* 0x000000000000791b */ /* 0x003fe20003800000 */
.L_x_5279:
[----:B------:R-:W-:Y:S01]  /*2a9c0*/  IMAD.MOV.U32 R12, RZ, RZ, 0x8 ;  /* 0x00000008ff0c7424 */ /* 0x000fe200078e00ff */
[----:B------:R-:W-:-:S05]  /*2a9d0*/  SEL R3, R14, RZ, P3 ;  /* 0x000000ff0e037207 */ /* 0x000fca0001800000 */
[----:B------:R-:W-:-:S04]  /*2a9e0*/  IMAD.IADD R3, R2, 0x1, R3 ;  /* 0x0000000102037824 */ /* 0x000fc800078e0203 */
[----:B------:R-:W-:-:S07]  /*2a9f0*/  IMAD.MOV.U32 R13, RZ, RZ, R3 ;  /* 0x000000ffff0d7224 */ /* 0x000fce00078e0003 */
[----:B------:R-:W-:Y:S05]  /*2aa00*/  WARPSYNC.COLLECTIVE R15, `(.L_x_5280) ;  /* 0x000000000f087348 */ /* 0x000fea0003c00000 */
[----:B------:R0:W1:Y:S02]  /*2aa10*/  SHFL.UP P6, R14, R13, R12, R11 ;  /* 0x0400000c0d0e7389 */ /* 0x00006400000c000b */
[----:B01----:R-:W-:Y:S01]  /*2aa20*/  ENDCOLLECTIVE ;  /* 0x000000000000791b */ /* 0x003fe20003800000 */
.L_x_5280:
[----:B------:R-:W-:Y:S01]  /*2aa30*/  IMAD.MOV.U32 R12, RZ, RZ, 0x10 ;  /* 0x00000010ff0c7424 */ /* 0x000fe200078e00ff */
[----:B------:R-:W-:-:S05]  /*2aa40*/  SEL R14, R14, RZ, P4 ;  /* 0x000000ff0e0e7207 */ /* 0x000fca0002000000 */
[----:B------:R-:W-:-:S04]  /*2aa50*/  IMAD.IADD R5, R3, 0x1, R14 ;  /* 0x0000000103057824 */ /* 0x000fc800078e020e */
[----:B------:R-:W-:-:S07]  /*2aa60*/  IMAD.MOV.U32 R13, RZ, RZ, R5 ;  /* 0x000000ffff0d7224 */ /* 0x000fce00078e0005 */
[----:B------:R-:W-:Y:S05]  /*2aa70*/  WARPSYNC.COLLECTIVE R15, `(.L_x_5281) ;  /* 0x000000000f087348 */ /* 0x000fea0003c00000 */
[----:B------:R0:W1:Y:S02]  /*2aa80*/  SHFL.UP P6, R14, R13, R12, R11 ;  /* 0x0400000c0d0e7389 */ /* 0x00006400000c000b */
[----:B01----:R-:W-:Y:S01]  /*2aa90*/  ENDCOLLECTIVE ;  /* 0x000000000000791b */ /* 0x003fe20003800000 */
.L_x_5281:
        /* <DEDUP_REMOVED lines=8> */
.L_x_5282:
[----:B------:R-:W-:Y:S05]  /*2ab20*/  BRA `(.L_x_5283) ;  /* 0xffffffac00587947 */ /* 0x000fea000383ffff */
.L_x_5128:
[----:B------:R-:W-:Y:S01]  /*2ab30*/  BSSY B0, `(.L_x_5284) ;  /* 0x0000007000007945 */ /* 0x000fe20003800000 */
[----:B------:R-:W-:Y:S02]  /*2ab40*/  IMAD.MOV.U32 R12, RZ, RZ, 0x1 ;  /* 0x00000001ff0c7424 */ /* 0x000fe400078e00ff */
[----:B------:R-:W-:Y:S02]  /*2ab50*/  IMAD.MOV.U32 R11, RZ, RZ, RZ ;  /* 0x000000ffff0b7224 */ /* 0x000fe400078e00ff */
[----:B------:R-:W-:-:S07]  /*2ab60*/  IMAD.MOV.U32 R15, RZ, RZ, -0x1 ;  /* 0xffffffffff0f7424 */ /* 0x000fce00078e00ff */
[----:B------:R-:W-:Y:S05]  /*2ab70*/  WARPSYNC.COLLECTIVE R15, `(.L_x_5285) ;  /* 0x000000000f087348 */ /* 0x000fea0003c00000 */
[----:B------:R0:W1:Y:S02]  /*2ab80*/  SHFL.UP P6, R14, R13, R12, R11 ;  /* 0x0400000c0d0e7389 */ /* 0x00006400000c000b */
[----:B01----:R-:W-:Y:S01]  /*2ab90*/  ENDCOLLECTIVE ;  /* 0x000000000000791b */ /* 0x003fe20003800000 */
.L_x_5285:
[----:B------:R-:W-:Y:S05]  /*2aba0*/  BSYNC B0 ;  /* 0x0000000000007941 */ /* 0x000fea0003800000 */
.L_x_5284:
        /* <DEDUP_REMOVED lines=8> */
.L_x_5286:
[----:B------:R-:W-:Y:S01]  /*2ac30*/  IMAD.MOV.U32 R12, RZ, RZ, 0x4 ;  /* 0x00000004ff0c7424 */ /* 0x000fe200078e00ff */
[----:B------:R-:W-:-:S05]  /*2ac40*/  SEL R2, R14, RZ, P2 ;  /* 0x000000ff0e027207 */ /* 0x000fca0001000000 */
[----:B------:R-:W-:-:S04]  /*2ac50*/  IMAD.IADD R2, R13, 0x1, R2 ;  /* 0x000000010d027824 */ /* 0x000fc800078e0202 */
[----:B------:R-:W-:-:S07]  /*2ac60*/  IMAD.MOV.U32 R13, RZ, RZ, R2 ;  /* 0x000000ffff0d7224 */ /* 0x000fce00078e0002 */
[----:B------:R-:W-:Y:S05]  /*2ac70*/  WARPSYNC.COLLECTIVE R15, `(.L_x_5287) ;  /* 0x000000000f087348 */ /* 0x000fea0003c00000 */
[----:B------:R0:W1:Y:S02]  /*2ac80*/  SHFL.UP P6, R14, R13, R12, R11 ;  /* 0x0400000c0d0e7389 */ /* 0x00006400000c000b */
[----:B01----:R-:W-:Y:S01]  /*2ac90*/  ENDCOLLECTIVE ;  /* 0x000000000000791b */ /* 0x003fe20003800000 */
.L_x_5287:
[----:B------:R-:W-:Y:S01]  /*2aca0*/  IMAD.MOV.U32 R12, RZ, RZ, 0x8 ;  /* 0x00000008ff0c7424 */ /* 0x000fe200078e00ff */
[----:B------:R-:W-:-:S05]  /*2acb0*/  SEL R3, R14, RZ, P3 ;  /* 0x000000ff0e037207 */ /* 0x000fca0001800000 */
[----:B------:R-:W-:-:S04]  /*2acc0*/  IMAD.IADD R3, R2, 0x1, R3 ;  /* 0x0000000102037824 */ /* 0x000fc800078e0203 */
[----:B------:R-:W-:-:S07]  /*2acd0*/  IMAD.MOV.U32 R13, RZ, RZ, R3 ;  /* 0x000000ffff0d7224 */ /* 0x000fce00078e0003 */
[----:B------:R-:W-:Y:S05]  /*2ace0*/  WARPSYNC.COLLECTIVE R15, `(.L_x_5288) ;  /* 0x000000000f087348 */ /* 0x000fea0003c00000 */
[----:B------:R0:W1:Y:S02]  /*2acf0*/  SHFL.UP P6, R14, R13, R12, R11 ;  /* 0x0400000c0d0e7389 */ /* 0x00006400000c000b */
[----:B01----:R-:W-:Y:S01]  /*2ad00*/  ENDCOLLECTIVE ;  /* 0x000000000000791b */ /* 0x003fe20003800000 */
.L_x_5288:
[----:B------:R-:W-:Y:S01]  /*2ad10*/  IMAD.MOV.U32 R12, RZ, RZ, 0x10 ;  /* 0x00000010ff0c7424 */ /* 0x000fe200078e00ff */
[----:B------:R-:W-:-:S05]  /*2ad20*/  SEL R14, R14, RZ, P4 ;  /* 0x000000ff0e0e7207 */ /* 0x000fca0002000000 */
[----:B------:R-:W-:-:S04]  /*2ad30*/  IMAD.IADD R5, R3, 0x1, R14 ;  /* 0x0000000103057824 */ /* 0x000fc800078e020e */
[----:B------:R-:W-:-:S07]  /*2ad40*/  IMAD.MOV.U32 R13, RZ, RZ, R5 ;  /* 0x000000ffff0d7224 */ /* 0x000fce00078e0005 */
[----:B------:R-:W-:Y:S05]  /*2ad50*/  WARPSYNC.COLLECTIVE R15, `(.L_x_5289) ;  /* 0x000000000f087348 */ /* 0x000fea0003c00000 */
[----:B------:R0:W1:Y:S02]  /*2ad60*/  SHFL.UP P6, R14, R13, R12, R11 ;  /* 0x0400000c0d0e7389 */ /* 0x00006400000c000b */
[----:B01----:R-:W-:Y:S01]  /*2ad70*/  ENDCOLLECTIVE ;  /* 0x000000000000791b */ /* 0x003fe20003800000 */
.L_x_5289:
        /* <DEDUP_REMOVED lines=8> */
.L_x_5290:
[----:B------:R-:W-:Y:S05]  /*2ae00*/  BRA `(.L_x_5291) ;  /* 0xffffffac00447947 */ /* 0x000fea000383ffff */
.L_x_5130:
[----:B------:R-:W-:Y:S01]  /*2ae10*/  BSSY B0, `(.L_x_5292) ;  /* 0x0000006000007945 */ /* 0x000fe20003800000 */
[----:B------:R-:W-:Y:S01]  /*2ae20*/  PLOP3.LUT P6, PT, P6, PT, PT, 0x8, 0x0 ;  /* 0x000000000000781c */ /* 0x000fe200037ce170 */
[----:B------:R-:W-:-:S12]  /*2ae30*/  IMAD.MOV.U32 R15, RZ, RZ, -0x1 ;  /* 0xffffffffff0f7424 */ /* 0x000fd800078e00ff */
[----:B0-----:R-:W-:Y:S05]  /*2ae40*/  WARPSYNC.COLLECTIVE R15, `(.L_x_5293) ;  /* 0x000000000f087348 */ /* 0x001fea0003c00000 */
[----:B------:R-:W-:Y:S01]  /*2ae50*/  VOTE.ANY R14, PT, P6 ;  /* 0x00000000000e7806 */ /* 0x000fe200030e0100 */
[----:B0-----:R-:W-:Y:S06]  /*2ae60*/  ENDCOLLECTIVE ;  /* 0x000000000000791b */ /* 0x001fec0003800000 */
.L_x_5293:
[----:B------:R-:W-:Y:S05]  /*2ae70*/  BSYNC B0 ;  /* 0x0000000000007941 */ /* 0x000fea0003800000 */
.L_x_5292:
        /* <DEDUP_REMOVED lines=8> */
.L_x_5294:
[----:B------:R-:W-:Y:S02]  /*2af00*/  IMAD.IADD R27, R12, 0x1, R27 ;  /* 0x000000010c1b7824 */ /* 0x000fe400078e021b */
[----:B------:R-:W-:Y:S02]  /*2af10*/  IMAD.MOV.U32 R13, RZ, RZ, R4 ;  /* 0x000000ffff0d7224 */ /* 0x000fe400078e0004 */
[----:B------:R-:W-:-:S07]  /*2af20*/  IMAD.MOV.U32 R25, RZ, RZ, R14 ;  /* 0x000000ffff197224 */ /* 0x000fce00078e000e */
[----:B------:R-:W-:Y:S05]  /*2af30*/  WARPSYNC.COLLECTIVE R15, `(.L_x_5295) ;  /* 0x000000000f087348 */ /* 0x000fea0003c00000 */
[----:B------:R0:W1:Y:S02]  /*2af40*/  SHFL.IDX P6, R14, R13, R12, R11 ;  /* 0x0000000c0d0e7389 */ /* 0x00006400000c000b */
[----:B01----:R-:W-:Y:S01]  /*2af50*/  ENDCOLLECTIVE ;  /* 0x000000000000791b */ /* 0x003fe20003800000 */
.L_x_5295:
[----:B------:R-:W-:Y:S01]  /*2af60*/  IMAD.MOV.U32 R4, RZ, RZ, R14 ;  /* 0x000000ffff047224 */ /* 0x000fe200078e000e */
[----:B------:R-:W-:Y:S06]  /*2af70*/  BRA `(.L_x_5296) ;  /* 0xffffffac00287947 */ /* 0x000fec000383ffff */
.L_x_5132:
[----:B------:R-:W-:Y:S01]  /*2af80*/  BSSY B0, `(.L_x_5297) ;  /* 0x0000007000007945 */ /* 0x000fe20003800000 */
[----:B------:R-:W-:Y:S02]  /*2af90*/  IMAD.MOV.U32 R13, RZ, RZ, R2 ;  /* 0x000000ffff0d7224 */ /* 0x000fe400078e0002 */
[----:B------:R-:W-:Y:S02]  /*2afa0*/  IMAD.MOV.U32 R11, RZ, RZ, 0x1f ;  /* 0x0000001fff0b7424 */ /* 0x000fe400078e00ff */
[----:B------:R-:W-:-:S07]  /*2afb0*/  IMAD.MOV.U32 R15, RZ, RZ, -0x1 ;  /* 0xffffffffff0f7424 */ /* 0x000fce00078e00ff */
[----:B0-23--:R-:W-:Y:S05]  /*2afc0*/  WARPSYNC.COLLECTIVE R15, `(.L_x_5298) ;  /* 0x000000000f087348 */ /* 0x00dfea0003c00000 */
[----:B------:R1:W4:Y:S02]  /*2afd0*/  SHFL.IDX P6, R14, R13, R12, R11 ;  /* 0x0000000c0d0e7389 */ /* 0x00032400000c000b */
[----:B01234-:R-:W-:Y:S01]  /*2afe0*/  ENDCOLLECTIVE ;  /* 0x000000000000791b */ /* 0x01ffe20003800000 */
.L_x_5298:
[----:B------:R-:W-:Y:S05]  /*2aff0*/  BSYNC B0 ;  /* 0x0000000000007941 */ /* 0x000fea0003800000 */
.L_x_5297:
[----:B------:R-:W-:Y:S01]  /*2b000*/  IMAD.MOV.U32 R6, RZ, RZ, R14 ;  /* 0x000000ffff067224 */ /* 0x000fe200078e000e */
[----:B------:R-:W-:Y:S06]  /*2b010*/  BRA `(.L_x_5131) ;  /* 0xffffffac00187947 */ /* 0x000fec000383ffff */
.L_x_5138:
[----:B0-----:R0:W1:Y:S02]  /*2b020*/  SYNCS.PHASECHK.TRANS64.TRYWAIT P0, [R5+URZ+0x30820], R0 ;  /* 0x03082000050075a7 */ /* 0x001064000800017f */
[----:B-1----:R-:W-:Y:S05]  /*2b030*/  @!P0 NANOSLEEP.SYNCS 0x989680 ;  /* 0x009896800000895d */ /* 0x002fea0003900000 */
[----:B------:R-:W1:Y:S02]  /*2b040*/  @!P0 SYNCS.PHASECHK.TRANS64 P0, [R5+URZ+0x30820], R0 ;  /* 0x03082000050085a7 */ /* 0x000e64000800007f */
[----:B-1----:R-:W-:Y:S05]  /*2b050*/  @!P0 BRA `(.L_x_5138) ;  /* 0xfffffffc00f08947 */ /* 0x002fea000383ffff */
[----:B------:R-:W-:Y:S05]  /*2b060*/  BRA `(.L_x_5299) ;  /* 0xffffffb400707947 */ /* 0x000fea000383ffff */
.L_x_5139:
        /* <DEDUP_REMOVED lines=8> */
[----:B0-2-4-:R-:W-:Y:S05]  /*2b0f0*/  WARPSYNC.COLLECTIVE R15, `(.L_x_5301) ;  /* 0x000000000f087348 */ /* 0x015fea0003c00000 */
[----:B------:R1:W3:Y:S02]  /*2b100*/  SHFL.IDX P6, R14, R13, R12, R11 ;  /* 0x0000000c0d0e7389 */ /* 0x0002e400000c000b */
[----:B01234-:R-:W-:Y:S01]  /*2b110*/  ENDCOLLECTIVE ;  /* 0x000000000000791b */ /* 0x01ffe20003800000 */
.L_x_5301:
[----:B------:R-:W-:Y:S05]  /*2b120*/  BSYNC B0 ;  /* 0x0000000000007941 */ /* 0x000fea0003800000 */
.L_x_5300:
[----:B------:R-:W-:Y:S05]  /*2b130*/  BRA `(.L_x_5302) ;  /* 0xffffffb400587947 */ /* 0x000fea000383ffff */
.L_x_5142:
[----:B------:R-:W-:Y:S01]  /*2b140*/  BSSY B1, `(.L_x_5303) ;  /* 0x0000006000017945 */ /* 0x000fe20003800000 */
[----:B------:R-:W-:-:S07]  /*2b150*/  IMAD.MOV.U32 R15, RZ, RZ, -0x1 ;  /* 0xffffffffff0f7424 */ /* 0x000fce00078e00ff */
[----:B0-2-4-:R-:W-:Y:S05]  /*2b160*/  WARPSYNC.COLLECTIVE R15, `(.L_x_5304) ;  /* 0x000000000f0c7348 */ /* 0x015fea0003c00000 */
[----:B------:R-:W-:Y:S02]  /*2b170*/  ELECT P6, UR62, PT ;  /* 0x00000000003e782f */ /* 0x000fe400038c0000 */
[----:B------:R-:W-:Y:S01]  /*2b180*/  MOV R14, UR62 ;  /* 0x0000003e000e7c02 */ /* 0x000fe20008000f00 */
[----:B0-2-4-:R-:W-:Y:S10]  /*2b190*/  ENDCOLLECTIVE ;  /* 0x000000000000791b */ /* 0x015ff40003800000 */
.L_x_5304:
[----:B------:R-:W-:Y:S05]  /*2b1a0*/  BSYNC B1 ;  /* 0x0000000000017941 */ /* 0x000fea0003800000 */
.L_x_5303:
[----:B------:R-:W-:Y:S05]  /*2b1b0*/  BRA `(.L_x_5305) ;  /* 0xffffffb400507947 */ /* 0x000fea000383ffff */
.L_x_5144:
[----:B0-----:R0:W1:Y:S02]  /*2b1c0*/  SYNCS.PHASECHK.TRANS64.TRYWAIT P1, [R3+URZ+0x30840], R2 ;  /* 0x03084002030075a7 */ /* 0x001064000802017f */
[----:B-1----:R-:W-:Y:S05]  /*2b1d0*/  @!P1 NANOSLEEP.SYNCS 0x989680 ;  /* 0x009896800000995d */ /* 0x002fea0003900000 */
[----:B------:R-:W1:Y:S02]  /*2b1e0*/  @!P1 SYNCS.PHASECHK.TRANS64 P1, [R3+URZ+0x30840], R2 ;  /* 0x03084002030095a7 */ /* 0x000e64000802007f */
[----:B-1----:R-:W-:Y:S05]  /*2b1f0*/  @!P1 BRA `(.L_x_5144) ;  /* 0xfffffffc00f09947 */ /* 0x002fea000383ffff */
[----:B------:R-:W-:Y:S05]  /*2b200*/  BRA `(.L_x_5306) ;  /* 0xffffffb400787947 */ /* 0x000fea000383ffff */
.L_x_5146:
[----:B-1----:R1:W3:Y:S02]  /*2b210*/  SYNCS.PHASECHK.TRANS64.TRYWAIT P1, [R23+URZ+0x30840], R0 ;  /* 0x03084000170075a7 */ /* 0x0022e4000802017f */
[----:B---3--:R-:W-:Y:S05]  /*2b220*/  @!P1 NANOSLEEP.SYNCS 0x989680 ;  /* 0x009896800000995d */ /* 0x008fea0003900000 */
[----:B------:R-:W3:Y:S02]  /*2b230*/  @!P1 SYNCS.PHASECHK.TRANS64 P1, [R23+URZ+0x30840], R0 ;  /* 0x03084000170095a7 */ /* 0x000ee4000802007f */
[----:B---3--:R-:W-:Y:S05]  /*2b240*/  @!P1 BRA `(.L_x_5146) ;  /* 0xfffffffc00f09947 */ /* 0x008fea000383ffff */
[----:B------:R-:W-:Y:S05]  /*2b250*/  BRA `(.L_x_5307) ;  /* 0xffffffb400847947 */ /* 0x000fea000383ffff */
.L_x_5148:
[----:B---3--:R3:W0:Y:S02]  /*2b260*/  SYNCS.PHASECHK.TRANS64.TRYWAIT P1, [R3+URZ+0x30860], R2 ;  /* 0x03086002030075a7 */ /* 0x008624000802017f */
[----:B0-----:R-:W-:Y:S05]  /*2b270*/  @!P1 NANOSLEEP.SYNCS 0x989680 ;  /* 0x009896800000995d */ /* 0x001fea0003900000 */
[----:B------:R-:W0:Y:S02]  /*2b280*/  @!P1 SYNCS.PHASECHK.TRANS64 P1, [R3+URZ+0x30860], R2 ;  /* 0x03086002030095a7 */ /* 0x000e24000802007f */
[----:B0-----:R-:W-:Y:S05]  /*2b290*/  @!P1 BRA `(.L_x_5148) ;  /* 0xfffffffc00f09947 */ /* 0x001fea000383ffff */
[----:B------:R-:W-:Y:S05]  /*2b2a0*/  BRA `(.L_x_5308) ;  /* 0xffffffb400807947 */ /* 0x000fea000383ffff */
        .type           $_ZN7cutlass13device_kernelIN5flash11enable_sm90INS1_16FlashAttnFwdSm90INS1_25CollectiveMainloopFwdSm90ILi2EN4cute5tupleIJNS5_1CILi1EEES8_S8_EEENS6_IJNS7_ILi128EEENS7_ILi96EEENS7_ILi192EEEEEELi192ENS_10bfloat16_tEfNS_4arch4Sm90ELb0ELb1ELb1ELb1ELb1ELb1ELb0ELb1ELb1ELb1ELb1ELb0EEENS1_21CollectiveEpilogueFwdINS6_IJSA_SC_SB_EEES9_SE_SG_Li256ELb1ELb1ELb1ELb0EEENS1_36VarlenDynamicPersistentTileSchedulerILi128ELi96ELi256ELi128ELb1ELb1ELb1ELb1ELb0ELb1EEEEEEEEEvNT_6ParamsE$_ZZN5flash25CollectiveMainloopFwdSm90ILi2EN4cute5tupleIJNS1_1CILi1EEES4_S4_EEENS2_IJNS3_ILi128EEENS3_ILi96EEENS3_ILi192EEEEEELi192EN7cutlass10bfloat16_tEfNSA_4arch4Sm90ELb0ELb1ELb1ELb1ELb1ELb1ELb0ELb1ELb1ELb1ELb1ELb0EE12store_kv_newINS_16FlashAttnFwdSm90ISE_NS_21CollectiveEpilogueFwdINS2_IJS6_S8_S7_EEES5_SB_SD_Li256ELb1ELb1ELb1ELb0EEENS_36VarlenDynamicPersistentTileSchedulerILi128ELi96ELi256ELi128ELb1ELb1ELb1ELb1ELb0ELb1EEEE13SharedStorageEEEbRKNSE_6ParamsENSA_25PipelineTmaAsyncNoClusterILi2ENSA_16PipelineTmaAsyncILi2EEEEESU_RNSA_13PipelineStateILj2EEEiRT_RKNS_16SeqlenInfoQKNewKILb1ELb1EEENS2_IJiiiiEEEENKUliRKT_E_clISW_EEDaiS17_,@function
        .size           $_ZN7cutlass13device_kernelIN5flash11enable_sm90INS1_16FlashAttnFwdSm90INS1_25CollectiveMainloopFwdSm90ILi2EN4cute5tupleIJNS5_1CILi1EEES8_S8_EEENS6_IJNS7_ILi128EEENS7_ILi96EEENS7_ILi192EEEEEELi192ENS_10bfloat16_tEfNS_4arch4Sm90ELb0ELb1ELb1ELb1ELb1ELb1ELb0ELb1ELb1ELb1ELb1ELb0EEENS1_21CollectiveEpilogueFwdINS6_IJSA_SC_SB_EEES9_SE_SG_Li256ELb1ELb1ELb1ELb0EEENS1_36VarlenDynamicPersistentTileSchedulerILi128ELi96ELi256ELi128ELb1ELb1ELb1ELb1ELb0ELb1EEEEEEEEEvNT_6ParamsE$_ZZN5flash25CollectiveMainloopFwdSm90ILi2EN4cute5tupleIJNS1_1CILi1EEES4_S4_EEENS2_IJNS3_ILi128EEENS3_ILi96EEENS3_ILi192EEEEEELi192EN7cutlass10bfloat16_tEfNSA_4arch4Sm90ELb0ELb1ELb1ELb1ELb1ELb1ELb0ELb1ELb1ELb1ELb1ELb0EE12store_kv_newINS_16FlashAttnFwdSm90ISE_NS_21CollectiveEpilogueFwdINS2_IJS6_S8_S7_EEES5_SB_SD_Li256ELb1ELb1ELb1ELb0EEENS_36VarlenDynamicPersistentTileSchedulerILi128ELi96ELi256ELi128ELb1ELb1ELb1ELb1ELb0ELb1EEEE13SharedStorageEEEbRKNSE_6ParamsENSA_25PipelineTmaAsyncNoClusterILi2ENSA_16PipelineTmaAsyncILi2EEEEESU_RNSA_13PipelineStateILj2EEEiRT_RKNS_16SeqlenInfoQKNewKILb1ELb1EEENS2_IJiiiiEEEENKUliRKT_E_clISW_EEDaiS17_,(.L_x_15969 - $_ZN7cutlass13device_kernelIN5flash11enable_sm90INS1_16FlashAttnFwdSm90INS1_25CollectiveMainloopFwdSm90ILi2EN4cute5tupleIJNS5_1CILi1EEES8_S8_EEENS6_IJNS7_ILi128EEENS7_ILi96EEENS7_ILi192EEEEEELi192ENS_10bfloat16_tEfNS_4arch4Sm90ELb0ELb1ELb1ELb1ELb1ELb1ELb0ELb1ELb1ELb1ELb1ELb0EEENS1_21CollectiveEpilogueFwdINS6_IJSA_SC_SB_EEES9_SE_SG_Li256ELb1ELb1ELb1ELb0EEENS1_36VarlenDynamicPersistentTileSchedulerILi128ELi96ELi256ELi128ELb1ELb1ELb1ELb1ELb0ELb1EEEEEEEEEvNT_6ParamsE$_ZZN5flash25CollectiveMainloopFwdSm90ILi2EN4cute5tupleIJNS1_1CILi1EEES4_S4_EEENS2_IJNS3_ILi128EEENS3_ILi96EEENS3_ILi192EEEEEELi192EN7cutlass10bfloat16_tEfNSA_4arch4Sm90ELb0ELb1ELb1ELb1ELb1ELb1ELb0ELb1ELb1ELb1ELb1ELb0EE12store_kv_newINS_16FlashAttnFwdSm90ISE_NS_21CollectiveEpilogueFwdINS2_IJS6_S8_S7_EEES5_SB_SD_Li256ELb1ELb1ELb1ELb0EEENS_36VarlenDynamicPersistentTileSchedulerILi128ELi96ELi256ELi128ELb1ELb1ELb1ELb1ELb0ELb1EEEE13SharedStorageEEEbRKNSE_6ParamsENSA_25PipelineTmaAsyncNoClusterILi2ENSA_16PipelineTmaAsyncILi2EEEEESU_RNSA_13PipelineStateILj2EEEiRT_RKNS_16SeqlenInfoQKNewKILb1ELb1EEENS2_IJiiiiEEEENKUliRKT_E_clISW_EEDaiS17_)
$_ZN7cutlass13device_kernelIN5flash11enable_sm90INS1_16FlashAttnFwdSm90INS1_25CollectiveMainloopFwdSm90ILi2EN4cute5tupleIJNS5_1CILi1EEES8_S8_EEENS6_IJNS7_ILi128EEENS7_ILi96EEENS7_ILi192EEEEEELi192ENS_10bfloat16_tEfNS_4arch4Sm90ELb0ELb1ELb1ELb1ELb1ELb1ELb0ELb1ELb1ELb1ELb1ELb0EEENS1_21CollectiveEpilogueFwdINS6_IJSA_SC_SB_EEES9_SE_SG_Li256ELb1ELb1ELb1ELb0EEENS1_36VarlenDynamicPersistentTileSchedulerILi128ELi96ELi256ELi128ELb1ELb1ELb1ELb1ELb0ELb1EEEEEEEEEvNT_6ParamsE$_ZZN5flash25CollectiveMainloopFwdSm90ILi2EN4cute5tupleIJNS1_1CILi1EEES4_S4_EEENS2_IJNS3_ILi128EEENS3_ILi96EEENS3_ILi192EEEEEELi192EN7cutlass10bfloat16_tEfNSA_4arch4Sm90ELb0ELb1ELb1ELb1ELb1ELb1ELb0ELb1ELb1ELb1ELb1ELb0EE12store_kv_newINS_16FlashAttnFwdSm90ISE_NS_21CollectiveEpilogueFwdINS2_IJS6_S8_S7_EEES5_SB_SD_Li256ELb1ELb1ELb1ELb0EEENS_36VarlenDynamicPersistentTileSchedulerILi128ELi96ELi256ELi128ELb1ELb1ELb1ELb1ELb0ELb1EEEE13SharedStorageEEEbRKNSE_6ParamsENSA_25PipelineTmaAsyncNoClusterILi2ENSA_16PipelineTmaAsyncILi2EEEEESU_RNSA_13PipelineStateILj2EEEiRT_RKNS_16SeqlenInfoQKNewKILb1ELb1EEENS2_IJiiiiEEEENKUliRKT_E_clISW_EEDaiS17_:
[----:B------:R-:W-:Y:S05]  /*2b2b0*/  YIELD ;  /* 0x0000000000007946 */ /* 0x000fea0003800000 */
[----:B------:R-:W-:Y:S02]  /*2b2c0*/  ULDC UR4, c[0x0][0x20] ;  /* 0x0000080000047ab9 */ /* 0x000fe40000000800 */
[----:B------:R-:W-:-:S05]  /*2b2d0*/  VIADD R21, R20, -UR4 ;  /* 0x8000000414157c36 */ /* 0x000fca0008000000 */
[----:B------:R-:W2:Y:S01]  /*2b2e0*/  LDL.64 R4, [R21+0x8] ;  /* 0x0000080015047983 */ /* 0x000ea20000100a00 */
[----:B------:R-:W0:Y:S02]  /*2b2f0*/  LDC.64 R74, c[0x0][0x208] ;  /* 0x00008200ff4a7b82 */ /* 0x000e240000000a00 */
[----:B0-----:R-:W-:Y:S02]  /*2b300*/  R2UR UR6, R74 ;  /* 0x000000004a0672ca */ /* 0x001fe400000e0000 */
[----:B------:R-:W-:-:S13]  /*2b310*/  R2UR UR7, R75 ;  /* 0x000000004b0772ca */ /* 0x000fda00000e0000 */
[----:B--2---:R-:W2:Y:S01]  /*2b320*/  LD.E R6, desc[UR6][R4.64+0x174] ;  /* 0x0001740604067980 */ /* 0x004ea2000c101900 */
[----:B------:R-:W-:Y:S01]  /*2b330*/  VIADD R71, R71, -UR4 ;  /* 0x8000000447477c36 */ /* 0x000fe20008000000 */
[----:B------:R-:W-:Y:S01]  /*2b340*/  BSSY B0, `(.L_x_5309) ;  /* 0x0000aaa000007945 */ /* 0x000fe20003800000 */
[----:B--2---:R-:W-:-:S13]  /*2b350*/  ISETP.GE.AND P1, PT, R6, 0x1, PT ;  /* 0x000000010600780c */ /* 0x004fda0003f26270 */
[----:B------:R-:W-:Y:S05]  /*2b360*/  @!P1 BRA `(.L_x_5310) ;  /* 0x0000009800e89947 */ /* 0x000fea0003800000 */
[----:B------:R-:W2:Y:S01]  /*2b370*/  LDL.64 R6, [R21+0x20] ;  /* 0x0000200015067983 */ /* 0x000ea20000100a00 */
[C---:B------:R-:W-:Y:S02]  /*2b380*/  R2UR UR4, R74.reuse ;  /* 0x000000004a0472ca */ /* 0x040fe400000e0000 */
[C---:B------:R-:W-:Y:S01]  /*2b390*/  R2UR UR5, R75.reuse ;  /* 0x000000004b0572ca */ /* 0x040fe200000e0000 */
[----:B------:R0:W5:Y:S01]  /*2b3a0*/  LDL.64 R8, [R21+0x30] ;  /* 0x0000300015087983 */ /* 0x0001620000100a00 */
[C---:B------:R-:W-:Y:S02]  /*2b3b0*/  R2UR UR6, R74.reuse ;  /* 0x000000004a0672ca */ /* 0x040fe400000e0000 */
[C---:B------:R-:W-:Y:S02]  /*2b3c0*/  R2UR UR7, R75.reuse ;  /* 0x000000004b0772ca */ /* 0x040fe400000e0000 */
[----:B------:R-:W-:Y:S02]  /*2b3d0*/  R2UR UR8, R74 ;  /* 0x000000004a0872ca */ /* 0x000fe400000e0000 */
[----:B------:R-:W-:-:S09]  /*2b3e0*/  R2UR UR9, R75 ;  /* 0x000000004b0972ca */ /* 0x000fd200000e0000 */
[----:B------:R-:W3:Y:S04]  /*2b3f0*/  LD.E.U8 R26, desc[UR6][R4.64+0x190] ;  /* 0x00019006041a7980 */ /* 0x000ee8000c101100 */
[----:B--2---:R-:W2:Y:S04]  /*2b400*/  LD.E.64 R28, desc[UR4][R6.64+0xa0] ;  /* 0x0000a004061c7980 */ /* 0x004ea8000c101b00 */
[----:B------:R-:W4:Y:S04]  /*2b410*/  LD.E.64 R10, desc[UR6][R6.64+0x58] ;  /* 0x00005806060a7980 */ /* 0x000f28000c101b00 */
[----:B------:R-:W4:Y:S04]  /*2b420*/  LD.E.64 R12, desc[UR8][R6.64+0x60] ;  /* 0x00006008060c7980 */ /* 0x000f28000c101b00 */
[----:B------:R-:W4:Y:S01]  /*2b430*/  LD.E.64 R14, desc[UR4][R6.64+0x68] ;  /* 0x00006804060e7980 */ /* 0x000f22000c101b00 */
[----:B---3--:R-:W-:-:S02]  /*2b440*/  ISETP.NE.AND P1, PT, R26, RZ, PT ;  /* 0x000000ff1a00720c */ /* 0x008fc40003f25270 */
[----:B--2---:R-:W-:Y:S01]  /*2b450*/  SHF.R.S32.HI R27, RZ, 0x1f, R29 ;  /* 0x0000001fff1b7819 */ /* 0x004fe2000001141d */
[-C--:B----4-:R-:W-:Y:S02]  /*2b460*/  IMAD R11, R11, R29.reuse, RZ ;  /* 0x0000001d0b0b7224 */ /* 0x090fe400078e02ff */
[----:B------:R-:W-:-:S04]  /*2b470*/  IMAD.WIDE.U32 R24, R10, R29, RZ ;  /* 0x0000001d0a187225 */ /* 0x000fc800078e00ff */
[----:B------:R-:W-:Y:S02]  /*2b480*/  IMAD R11, R10, R27, R11 ;  /* 0x0000001b0a0b7224 */ /* 0x000fe400078e020b */
[-C--:B------:R-:W-:Y:S02]  /*2b490*/  IMAD R10, R13, R28.reuse, RZ ;  /* 0x0000001c0d0a7224 */ /* 0x080fe400078e02ff */
[----:B------:R-:W-:Y:S01]  /*2b4a0*/  IMAD.IADD R25, R25, 0x1, R11 ;  /* 0x0000000119197824 */ /* 0x000fe200078e020b */
[----:B------:R-:W-:Y:S01]  /*2b4b0*/  SHF.R.S32.HI R11, RZ, 0x1f, R28 ;  /* 0x0000001fff0b7819 */ /* 0x000fe2000001141c */
[----:B------:R-:W-:-:S04]  /*2b4c0*/  IMAD.WIDE.U32 R4, R12, R28, R24 ;  /* 0x0000001c0c047225 */ /* 0x000fc800078e0018 */
[----:B------:R-:W-:Y:S01]  /*2b4d0*/  IMAD R11, R12, R11, R10 ;  /* 0x0000000b0c0b7224 */ /* 0x000fe200078e020a */
[----:B------:R-:W-:-:S03]  /*2b4e0*/  LEA R86, P2, R4, R14, 0x1 ;  /* 0x0000000e04567211 */ /* 0x000fc600078408ff */
[----:B------:R-:W-:-:S05]  /*2b4f0*/  IMAD.IADD R83, R5, 0x1, R11 ;  /* 0x0000000105537824 */ /* 0x000fca00078e020b */
[----:B------:R-:W-:Y:S01]  /*2b500*/  LEA.HI.X R83, R4, R15, R83, 0x1, P2 ;  /* 0x0000000f04537211 */ /* 0x000fe200010f0c53 */
[----:B0-----:R-:W-:Y:S06]  /*2b510*/  @!P1 BRA `(.L_x_5311) ;  /* 0x0000004800809947 */ /* 0x001fec0003800000 */
[C---:B------:R-:W-:Y:S01]  /*2b520*/  R2UR UR8, R74.reuse ;  /* 0x000000004a0872ca */ /* 0x040fe200000e0000 */
[----:B------:R0:W5:Y:S01]  /*2b530*/  LDL.64 R30, [R21+0x10] ;  /* 0x00001000151e7983 */ /* 0x0001620000100a00 */
[C---:B------:R-:W-:Y:S02]  /*2b540*/  R2UR UR9, R75.reuse ;  /* 0x000000004b0972ca */ /* 0x040fe400000e0000 */
[C---:B------:R-:W-:Y:S02]  /*2b550*/  R2UR UR4, R74.reuse ;  /* 0x000000004a0472ca */ /* 0x040fe400000e0000 */
[C---:B------:R-:W-:Y:S02]  /*2b560*/  R2UR UR5, R75.reuse ;  /* 0x000000004b0572ca */ /* 0x040fe400000e0000 */
[----:B------:R-:W-:Y:S02]  /*2b570*/  R2UR UR6, R74 ;  /* 0x000000004a0672ca */ /* 0x000fe400000e0000 */
[----:B------:R-:W-:-:S05]  /*2b580*/  R2UR UR7, R75 ;  /* 0x000000004b0772ca */ /* 0x000fca00000e0000 */
[----:B-----5:R-:W2:Y:S04]  /*2b590*/  LD.E R4, desc[UR8][R8.64+0x10] ;  /* 0x0000100808047980 */ /* 0x020ea8000c101900 */
[----:B------:R-:W3:Y:S04]  /*2b5a0*/  LD.E R11, desc[UR4][R8.64+0xc] ;  /* 0x00000c04080b7980 */ /* 0x000ee8000c101900 */
[----:B------:R-:W4:Y:S04]  /*2b5b0*/  LD.E.64 R12, desc[UR4][R8.64+0x60] ;  /* 0x00006004080c7980 */ /* 0x000f28000c101b00 */
[----:B------:R-:W4:Y:S01]  /*2b5c0*/  LD.E.64 R6, desc[UR6][R8.64+0x80] ;  /* 0x0000800608067980 */ /* 0x000f22000c101b00 */
[----:B------:R-:W-:-:S02]  /*2b5d0*/  R2UR UR10, R74 ;  /* 0x000000004a0a72ca */ /* 0x000fc400000e0000 */
[C---:B------:R-:W-:Y:S02]  /*2b5e0*/  R2UR UR11, R75.reuse ;  /* 0x000000004b0b72ca */ /* 0x040fe400000e0000 */
[----:B------:R-:W-:Y:S02]  /*2b5f0*/  R2UR UR12, R74 ;  /* 0x000000004a0c72ca */ /* 0x000fe400000e0000 */
[----:B------:R-:W-:Y:S02]  /*2b600*/  R2UR UR13, R75 ;  /* 0x000000004b0d72ca */ /* 0x000fe400000e0000 */
[----:B------:R-:W-:Y:S01]  /*2b610*/  SHF.R.S32.HI R15, RZ, 0x1f, R2 ;  /* 0x0000001fff0f7819 */ /* 0x000fe20000011402 */
[----:B------:R-:W-:Y:S01]  /*2b620*/  BSSY B2, `(.L_x_5312) ;  /* 0x000004e000027945 */ /* 0x000fe20003800000 */
[----:B------:R-:W-:Y:S02]  /*2b630*/  CS2R R24, SRZ ;  /* 0x0000000000187805 */ /* 0x000fe4000001ff00 */
[----:B------:R-:W-:-:S02]  /*2b640*/  CS2R R54, SRZ ;  /* 0x0000000000367805 */ /* 0x000fc4000001ff00 */
[----:B------:R-:W-:Y:S01]  /*2b650*/  CS2R R60, SRZ ;  /* 0x00000000003c7805 */ /* 0x000fe2000001ff00 */
[----:B------:R0:W5:Y:S01]  /*2b660*/  LD.E.64 R32, desc[UR10][R8.64+0x88] ;  /* 0x0000880a08207980 */ /* 0x000162000c101b00 */
[----:B------:R-:W-:-:S03]  /*2b670*/  CS2R R62, SRZ ;  /* 0x00000000003e7805 */ /* 0x000fc6000001ff00 */
[----:B------:R0:W5:Y:S01]  /*2b680*/  LD.E.U8 R34, desc[UR12][R8.64+0x18] ;  /* 0x0000180c08227980 */ /* 0x000162000c101100 */
        /* <DEDUP_REMOVED lines=9> */
[----:B--2---:R-:W-:Y:S01]  /*2b720*/  SHF.R.S32.HI R5, RZ, 0x1f, R4 ;  /* 0x0000001fff057819 */ /* 0x004fe20000011404 */
[----:B---3--:R-:W-:-:S03]  /*2b730*/  IMAD R11, R2, -0x60, R11 ;  /* 0xffffffa0020b7824 */ /* 0x008fc600078e020b */
[----:B------:R-:W-:Y:S02]  /*2b740*/  LEA.HI R5, R5, R4, RZ, 0x2 ;  /* 0x0000000405057211 */ /* 0x000fe400078f10ff */
[----:B------:R-:W-:Y:S02]  /*2b750*/  VIMNMX R37, R11, 0x60, PT ;  /* 0x000000600b257848 */ /* 0x000fe40003fe0100 */
[----:B------:R-:W-:Y:S01]  /*2b760*/  SHF.R.S32.HI R26, RZ, 0x2, R5 ;  /* 0x00000002ff1a7819 */ /* 0x000fe20000011405 */
[-C--:B----4-:R-:W-:Y:S01]  /*2b770*/  IMAD R10, R13, R2.reuse, RZ ;  /* 0x000000020d0a7224 */ /* 0x090fe200078e02ff */
[----:B------:R0:W5:Y:S02]  /*2b780*/  LD.E.64 R4, desc[UR8][R8.64+0x78] ;  /* 0x0000780808047980 */ /* 0x000164000c101b00 */
[----:B------:R-:W-:Y:S01]  /*2b790*/  ISETP.GE.AND P1, PT, R26, R37, PT ;  /* 0x000000251a00720c */ /* 0x000fe20003f26270 */
[----:B------:R-:W-:Y:S02]  /*2b7a0*/  IMAD R7, R7, R2, RZ ;  /* 0x0000000207077224 */ /* 0x000fe400078e02ff */
[----:B------:R-:W-:-:S02]  /*2b7b0*/  IMAD R27, R12, R15, R10 ;  /* 0x0000000f0c1b7224 */ /* 0x000fc400078e020a */
[----:B------:R-:W-:Y:S01]  /*2b7c0*/  IMAD R29, R6, R15, R7 ;  /* 0x0000000f061d7224 */ /* 0x000fe200078e0207 */
[----:B------:R0:W5:Y:S01]  /*2b7d0*/  LD.E.64 R10, desc[UR6][R8.64+0x68] ;  /* 0x00006806080a7980 */ /* 0x000162000c101b00 */
[----:B------:R-:W-:-:S03]  /*2b7e0*/  IMAD.WIDE.U32 R12, R12, R2, RZ ;  /* 0x000000020c0c7225 */ /* 0x000fc600078e00ff */
[----:B------:R0:W5:Y:S01]  /*2b7f0*/  LD.E.64 R14, desc[UR4][R8.64+0x58] ;  /* 0x00005804080e7980 */ /* 0x000162000c101b00 */
[----:B------:R-:W-:-:S04]  /*2b800*/  IMAD.WIDE.U32 R6, R6, R2, RZ ;  /* 0x0000000206067225 */ /* 0x000fc800078e00ff */
[----:B------:R-:W-:Y:S02]  /*2b810*/  IMAD.IADD R35, R13, 0x1, R27 ;  /* 0x000000010d237824 */ /* 0x000fe400078e021b */
[----:B------:R-:W-:Y:S02]  /*2b820*/  VIADD R28, R26, 0x40 ;  /* 0x000000401a1c7836 */ /* 0x000fe40000000000 */
[----:B------:R-:W-:Y:S01]  /*2b830*/  IMAD.IADD R41, R7, 0x1, R29 ;  /* 0x0000000107297824 */ /* 0x000fe200078e021d */
[----:B0-----:R-:W-:Y:S06]  /*2b840*/  @P1 BRA `(.L_x_5313) ;  /* 0x0000000000ac1947 */ /* 0x001fec0003800000 */
[----:B-----5:R-:W-:Y:S02]  /*2b850*/  LOP3.LUT R9, R34, 0x1, RZ, 0xc0, !PT ;  /* 0x0000000122097812 */ /* 0x020fe400078ec0ff */
[----:B------:R-:W-:Y:S02]  /*2b860*/  CS2R R84, SRZ ;  /* 0x0000000000547805 */ /* 0x000fe4000001ff00 */
[----:B------:R-:W-:Y:S02]  /*2b870*/  LEA R8, P1, R12, R10, 0x1 ;  /* 0x0000000a0c087211 */ /* 0x000fe400078208ff */
[----:B------:R-:W-:Y:S02]  /*2b880*/  CS2R R78, SRZ ;  /* 0x00000000004e7805 */ /* 0x000fe4000001ff00 */
[----:B------:R-:W-:Y:S02]  /*2b890*/  LEA R26, P2, R6, R32, 0x1 ;  /* 0x00000020061a7211 */ /* 0x000fe400078408ff */
[----:B------:R-:W-:-:S02]  /*2b8a0*/  CS2R R76, SRZ ;  /* 0x00000000004c7805 */ /* 0x000fc4000001ff00 */
[----:B------:R-:W-:Y:S02]  /*2b8b0*/  ISETP.NE.U32.AND P6, PT, R9, 0x1, PT ;  /* 0x000000010900780c */ /* 0x000fe40003fc5070 */
[----:B------:R-:W-:Y:S02]  /*2b8c0*/  CS2R R62, SRZ ;  /* 0x00000000003e7805 */ /* 0x000fe4000001ff00 */
[----:B------:R-:W-:Y:S02]  /*2b8d0*/  LEA.HI.X R9, R12, R11, R35, 0x1, P1 ;  /* 0x0000000b0c097211 */ /* 0x000fe400008f0c23 */
[----:B------:R-:W-:Y:S02]  /*2b8e0*/  CS2R R60, SRZ ;  /* 0x00000000003c7805 */ /* 0x000fe4000001ff00 */
[----:B------:R-:W-:Y:S02]  /*2b8f0*/  LEA.HI.X R27, R6, R33, R41, 0x1, P2 ;  /* 0x00000021061b7211 */ /* 0x000fe400010f0c29 */
[----:B------:R-:W-:-:S02]  /*2b900*/  CS2R R54, SRZ ;  /* 0x0000000000367805 */ /* 0x000fc4000001ff00 */
[----:B------:R-:W-:Y:S02]  /*2b910*/  R2P PR, R34, 0x3e ;  /* 0x0000003e22007804 */ /* 0x000fe40000000000 */
[----:B------:R-:W-:Y:S02]  /*2b920*/  @!P6 R2UR UR4, R74 ;  /* 0x000000004a04e2ca */ /* 0x000fe400000e0000 */
[----:B------:R-:W-:-:S09]  /*2b930*/  @!P6 R2UR UR5, R75 ;  /* 0x000000004b05e2ca */ /* 0x000fd200000e0000 */
[C---:B------:R-:W-:Y:S02]  /*2b940*/  @P1 R2UR UR6, R74.reuse ;  /* 0x000000004a0612ca */ /* 0x040fe400000e0000 */
[C---:B------:R-:W-:Y:S02]  /*2b950*/  @P1 R2UR UR7, R75.reuse ;  /* 0x000000004b0712ca */ /* 0x040fe400000e0000 */
[C---:B------:R-:W-:Y:S02]  /*2b960*/  @P2 R2UR UR8, R74.reuse ;  /* 0x000000004a0822ca */ /* 0x040fe400000e0000 */
[----:B------:R-:W-:Y:S02]  /*2b970*/  @P2 R2UR UR9, R75 ;  /* 0x000000004b0922ca */ /* 0x000fe400000e0000 */
[----:B------:R-:W-:Y:S02]  /*2b980*/  @P3 R2UR UR10, R74 ;  /* 0x000000004a0a32ca */ /* 0x000fe400000e0000 */
[----:B------:R-:W-:-:S02]  /*2b990*/  CS2R R88, SRZ ;  /* 0x0000000000587805 */ /* 0x000fc4000001ff00 */
[C---:B------:R-:W-:Y:S02]  /*2b9a0*/  @P3 R2UR UR11, R75.reuse ;  /* 0x000000004b0b32ca */ /* 0x040fe400000e0000 */
[----:B------:R-:W-:Y:S02]  /*2b9b0*/  CS2R R80, SRZ ;  /* 0x0000000000507805 */ /* 0x000fe4000001ff00 */
[----:B------:R-:W-:Y:S02]  /*2b9c0*/  @P4 R2UR UR12, R74 ;  /* 0x000000004a0c42ca */ /* 0x000fe400000e0000 */
[----:B------:R-:W-:Y:S02]  /*2b9d0*/  CS2R R66, SRZ ;  /* 0x0000000000427805 */ /* 0x000fe4000001ff00 */
[----:B------:R-:W-:Y:S02]  /*2b9e0*/  @P4 R2UR UR13, R75 ;  /* 0x000000004b0d42ca */ /* 0x000fe400000e0000 */
[----:B------:R-:W-:-:S02]  /*2b9f0*/  CS2R R64, SRZ ;  /* 0x0000000000407805 */ /* 0x000fc4000001ff00 */
[----:B------:R-:W-:Y:S02]  /*2ba00*/  @P5 R2UR UR14, R74 ;  /* 0x000000004a0e52ca */ /* 0x000fe400000e0000 */
[----:B------:R-:W-:Y:S02]  /*2ba10*/  CS2R R58, SRZ ;  /* 0x00000000003a7805 */ /* 0x000fe4000001ff00 */
[----:B------:R-:W-:Y:S02]  /*2ba20*/  @P5 R2UR UR15, R75 ;  /* 0x000000004b0f52ca */ /* 0x000fe400000e0000 */
[----:B------:R-:W-:Y:S01]  /*2ba30*/  CS2R R56, SRZ ;  /* 0x0000000000387805 */ /* 0x000fe2000001ff00 */
[----:B------:R0:W5:Y:S04]  /*2ba40*/  @!P6 LD.E.64 R84, desc[UR4][R8.64] ;  /* 0x000000040854e980 */ /* 0x000168000c101b00 */
[----:B------:R0:W5:Y:S04]  /*2ba50*/  @P1 LD.E.64 R78, desc[UR6][R8.64+0x20] ;  /* 0x00002006084e1980 */ /* 0x000168000c101b00 */
[----:B------:R0:W5:Y:S04]  /*2ba60*/  @P2 LD.E.64 R76, desc[UR8][R8.64+0x40] ;  /* 0x00004008084c2980 */ /* 0x000168000c101b00 */
[----:B------:R0:W5:Y:S04]  /*2ba70*/  @P3 LD.E.64 R62, desc[UR10][R8.64+0x60] ;  /* 0x0000600a083e3980 */ /* 0x000168000c101b00 */
[----:B------:R0:W5:Y:S04]  /*2ba80*/  @P4 LD.E.64 R60, desc[UR12][R8.64+0x80] ;  /* 0x0000800c083c4980 */ /* 0x000168000c101b00 */
[----:B------:R0:W5:Y:S04]  /*2ba90*/  @P5 LD.E.64 R54, desc[UR14][R8.64+0xa0] ;  /* 0x0000a00e08365980 */ /* 0x000168000c101b00 */
[----:B------:R0:W5:Y:S04]  /*2baa0*/  @!P6 LD.E.64 R88, desc[UR4][R26.64] ;  /* 0x000000041a58e980 */ /* 0x000168000c101b00 */
[----:B------:R0:W5:Y:S04]  /*2bab0*/  @P1 LD.E.64 R80, desc[UR6][R26.64+0x20] ;  /* 0x000020061a501980 */ /* 0x000168000c101b00 */
[----:B------:R0:W5:Y:S04]  /*2bac0*/  @P2 LD.E.64 R66, desc[UR8][R26.64+0x40] ;  /* 0x000040081a422980 */ /* 0x000168000c101b00 */
[----:B------:R0:W5:Y:S04]  /*2bad0*/  @P3 LD.E.64 R64, desc[UR10][R26.64+0x60] ;  /* 0x0000600a1a403980 */ /* 0x000168000c101b00 */
[----:B------:R0:W5:Y:S04]  /*2bae0*/  @P4 LD.E.64 R58, desc[UR12][R26.64+0x80] ;  /* 0x0000800c1a3a4980 */ /* 0x000168000c101b00 */
[----:B------:R0:W5:Y:S02]  /*2baf0*/  @P5 LD.E.64 R56, desc[UR14][R26.64+0xa0] ;  /* 0x0000a00e1a385980 */ /* 0x000164000c101b00 */
.L_x_5313:
[----:B------:R-:W-:Y:S05]  /*2bb00*/  BSYNC B2 ;  /* 0x0000000000027941 */ /* 0x000fea0003800000 */
.L_x_5312:
[----:B------:R-:W-:Y:S01]  /*2bb10*/  ISETP.GE.AND P1, PT, R28, R37, PT ;  /* 0x000000251c00720c */ /* 0x000fe20003f26270 */
[----:B------:R-:W-:Y:S01]  /*2bb20*/  BSSY B2, `(.L_x_5314) ;  /* 0x000003c000027945 */ /* 0x000fe20003800000 */
[----:B0-----:R-:W-:Y:S02]  /*2bb30*/  CS2R R26, SRZ ;  /* 0x00000000001a7805 */ /* 0x001fe4000001ff00 */
        /* <DEDUP_REMOVED lines=10> */
[----:B------:R-:W-:Y:S06]  /*2bbe0*/  @P1 BRA `(.L_x_5315) ;  /* 0x0000000000bc1947 */ /* 0x000fec0003800000 */
[----:B-----5:R-:W-:Y:S02]  /*2bbf0*/  IADD3 R13, P1, R14, R12, RZ ;  /* 0x0000000c0e0d7210 */ /* 0x020fe40007f3e0ff */
[----:B------:R-:W-:Y:S02]  /*2bc00*/  CS2R R50, SRZ ;  /* 0x0000000000327805 */ /* 0x000fe4000001ff00 */
[----:B------:R-:W-:Y:S02]  /*2bc10*/  IADD3 R9, P2, R4, R6, RZ ;  /* 0x0000000604097210 */ /* 0x000fe40007f5e0ff */
[----:B------:R-:W-:Y:S02]  /*2bc20*/  CS2R R46, SRZ ;  /* 0x00000000002e7805 */ /* 0x000fe4000001ff00 */
[----:B------:R-:W-:Y:S01]  /*2bc30*/  LOP3.LUT R7, R34, 0x1, RZ, 0xc0, !PT ;  /* 0x0000000122077812 */ /* 0x000fe200078ec0ff */
[----:B------:R-:W-:Y:S01]  /*2bc40*/  IMAD.X R14, R15, 0x1, R35, P1 ;  /* 0x000000010f0e7824 */ /* 0x000fe200008e0623 */
[----:B------:R-:W-:Y:S01]  /*2bc50*/  LEA R6, P1, R13, R10, 0x1 ;  /* 0x0000000a0d067211 */ /* 0x000fe200078208ff */
[----:B------:R-:W-:Y:S01]  /*2bc60*/  IMAD.X R5, R5, 0x1, R41, P2 ;  /* 0x0000000105057824 */ /* 0x000fe200010e0629 */
[----:B------:R-:W-:-:S02]  /*2bc70*/  LEA R4, P2, R9, R32, 0x1 ;  /* 0x0000002009047211 */ /* 0x000fc400078408ff */
[----:B------:R-:W-:Y:S02]  /*2bc80*/  CS2R R42, SRZ ;  /* 0x00000000002a7805 */ /* 0x000fe4000001ff00 */
[----:B------:R-:W-:Y:S02]  /*2bc90*/  ISETP.NE.U32.AND P6, PT, R7, 0x1, PT ;  /* 0x000000010700780c */ /* 0x000fe40003fc5070 */
[----:B------:R-:W-:Y:S02]  /*2bca0*/  CS2R R36, SRZ ;  /* 0x0000000000247805 */ /* 0x000fe4000001ff00 */
[----:B------:R-:W-:Y:S02]  /*2bcb0*/  LEA.HI.X R7, R13, R11, R14, 0x1, P1 ;  /* 0x0000000b0d077211 */ /* 0x000fe400008f0c0e */
[----:B------:R-:W-:Y:S02]  /*2bcc0*/  CS2R R26, SRZ ;  /* 0x00000000001a7805 */ /* 0x000fe4000001ff00 */
[----:B------:R-:W-:-:S02]  /*2bcd0*/  LEA.HI.X R5, R9, R33, R5, 0x1, P2 ;  /* 0x0000002109057211 */ /* 0x000fc400010f0c05 */
[----:B------:R-:W-:Y:S02]  /*2bce0*/  CS2R R24, SRZ ;  /* 0x0000000000187805 */ /* 0x000fe4000001ff00 */
        /* <DEDUP_REMOVED lines=31> */
.L_x_5315:
[----:B------:R-:W-:Y:S05]  /*2bee0*/  BSYNC B2 ;  /* 0x0000000000027941 */ /* 0x000fea0003800000 */
.L_x_5314:
[----:B------:R-:W-:Y:S01]  /*2bef0*/  R2UR UR4, R74 ;  /* 0x000000004a0472ca */ /* 0x000fe200000e0000 */
[----:B0----5:R0:W5:Y:S01]  /*2bf00*/  LDL R4, [R71] ;  /* 0x0000000047047983 */ /* 0x0211620000100800 */
[----:B------:R-:W-:-:S03]  /*2bf10*/  R2UR UR5, R75 ;  /* 0x000000004b0572ca */ /* 0x000fc600000e0000 */
[----:B------:R0:W5:Y:S10]  /*2bf20*/  LDL R5, [R71+0x4] ;  /* 0x0000040047057983 */ /* 0x0001740000100800 */
[----:B------:R-:W2:Y:S01]  /*2bf30*/  LD.E R6, desc[UR4][R30.64+0x1c] ;  /* 0x00001c041e067980 */ /* 0x000ea2000c101900 */
[----:B------:R-:W-:-:S02]  /*2bf40*/  IMAD.MOV.U32 R7, RZ, RZ, R54 ;  /* 0x000000ffff077224 */ /* 0x000fc400078e0036 */
        /* <DEDUP_REMOVED lines=89> */
[----:B------:R-:W-:Y:S01]  /*2c4e0*/  BSSY B2, `(.L_x_5316) ;  /* 0x000000b000027945 */ /* 0x000fe20003800000 */
[----:B------:R-:W-:-:S02]  /*2c4f0*/  PRMT R102, R12, 0x7610, R102 ;  /* 0x000076100c667816 */ /* 0x000fc40000000066 */
[----:B------:R-:W-:Y:S02]  /*2c500*/  PRMT R112, R7, 0x7610, R112 ;  /* 0x0000761007707816 */ /* 0x000fe40000000070 */
[----:B------:R-:W-:Y:S02]  /*2c510*/  PRMT R116, R10, 0x7610, R116 ;  /* 0x000076100a747816 */ /* 0x000fe40000000074 */
[----:B------:R-:W-:Y:S02]  /*2c520*/  PRMT R117, R11, 0x7610, R117 ;  /* 0x000076100b757816 */ /* 0x000fe40000000075 */
[----:B--2---:R-:W-:-:S04]  /*2c530*/  LOP3.LUT R6, R6, 0x1, RZ, 0xfc, !PT ;  /* 0x0000000106067812 */ /* 0x004fc800078efcff */
[----:B------:R-:W-:Y:S01]  /*2c540*/  ISETP.NE.AND P1, PT, R6, 0x3, PT ;  /* 0x000000030600780c */ /* 0x000fe20003f25270 */
[----:B------:R-:W-:-:S05]  /*2c550*/  IMAD.MOV.U32 R6, RZ, RZ, R48 ;  /* 0x000000ffff067224 */ /* 0x000fca00078e0030 */
[----:B------:R-:W-:-:S07]  /*2c560*/  PRMT R111, R6, 0x7610, R111 ;  /* 0x00007610066f7816 */ /* 0x000fce000000006f */
[----:B0-----:R-:W-:Y:S05]  /*2c570*/  @!P1 BRA `(.L_x_5317) ;  /* 0x0000000000049947 */ /* 0x001fea0003800000 */
[----:B------:R-:W-:Y:S01]  /*2c580*/  BPT.TRAP 0x1 ;  /* 0x000000040000795c */ /* 0x000fe20000300000 */
.L_x_5317:
[----:B------:R-:W-:Y:S05]  /*2c590*/  BSYNC B2 ;  /* 0x0000000000027941 */ /* 0x000fea0003800000 */
.L_x_5316:
[----:B------:R-:W-:Y:S02]  /*2c5a0*/  R2UR UR4, R74 ;  /* 0x000000004a0472ca */ /* 0x000fe400000e0000 */
[----:B------:R-:W-:-:S13]  /*2c5b0*/  R2UR UR5, R75 ;  /* 0x000000004b0572ca */ /* 0x000fda00000e0000 */
[----:B------:R-:W2:Y:S01]  /*2c5c0*/  LD.E.64 R30, desc[UR4][R30.64+0x8] ;  /* 0x000008041e1e7980 */ /* 0x000ea2000c101b00 */
[----:B-----5:R-:W-:Y:S01]  /*2c5d0*/  SHF.L.U32 R5, R5, 0x1f, RZ ;  /* 0x0000001f05057819 */ /* 0x020fe200000006ff */
[----:B------:R-:W-:Y:S01]  /*2c5e0*/  BSSY B2, `(.L_x_5318) ;  /* 0x0000005000027945 */ /* 0x000fe20003800000 */
[----:B--2---:R-:W-:-:S05]  /*2c5f0*/  MOV R7, R30 ;  /* 0x0000001e00077202 */ /* 0x004fca0000000f00 */
[----:B------:R-:W-:-:S04]  /*2c600*/  IMAD R4, R4, 0x8, R7 ;  /* 0x0000000804047824 */ /* 0x000fc800078e0207 */
[----:B------:R-:W0:Y:S02]  /*2c610*/  SYNCS.PHASECHK.TRANS64.TRYWAIT P1, [R4+URZ], R5 ;  /* 0x00000005040075a7 */ /* 0x000e24000802017f */
[----:B0-----:R-:W-:Y:S05]  /*2c620*/  @!P1 BRA `(.L_x_5319) ;  /* 0x00000098004c9947 */ /* 0x001fea0003800000 */
.L_x_5410:
[----:B------:R-:W-:Y:S05]  /*2c630*/  BSYNC B2 ;  /* 0x0000000000027941 */ /* 0x000fea0003800000 */
.L_x_5318:
[----:B------:R-:W2:Y:S01]  /*2c640*/  LDL.64 R30, [R21+0x30] ;  /* 0x00003000151e7983 */ /* 0x000ea20000100a00 */
[----:B------:R-:W-:Y:S02]  /*2c650*/  R2UR UR4, R74 ;  /* 0x000000004a0472ca */ /* 0x000fe400000e0000 */
[----:B------:R-:W-:Y:S01]  /*2c660*/  R2UR UR5, R75 ;  /* 0x000000004b0572ca */ /* 0x000fe200000e0000 */
[----:B0-----:R-:W3:Y:S04]  /*2c670*/  LDL R4, [R71] ;  /* 0x0000000047047983 */ /* 0x001ee80000100800 */
[----:B------:R-:W4:Y:S04]  /*2c680*/  LDL.64 R34, [R21+0x38] ;  /* 0x0000380015227983 */ /* 0x000f280000100a00 */
[----:B------:R0:W5:Y:S04]  /*2c690*/  LDL.64 R32, [R21+0x40] ;  /* 0x0000400015207983 */ /* 0x0001680000100a00 */
[----:B--2---:R-:W2:Y:S01]  /*2c6a0*/  LD.E R5, desc[UR4][R30.64+0x8] ;  /* 0x000008041e057980 */ /* 0x004ea2000c101900 */
[----:B---3--:R-:W-:-:S02]  /*2c6b0*/  IMAD R4, R4, 0x4800, RZ ;  /* 0x0000480004047824 */ /* 0x008fc400078e02ff */
[----:B------:R-:W-:Y:S01]  /*2c6c0*/  IMAD.MOV.U32 R90, RZ, RZ, 0x20 ;  /* 0x00000020ff5a7424 */ /* 0x000fe200078e00ff */
[----:B----4-:R-:W5:Y:S01]  /*2c6d0*/  LD.E.64 R34, desc[UR4][R34.64] ;  /* 0x0000000422227980 */ /* 0x010f62000c101b00 */
[----:B------:R-:W-:Y:S01]  /*2c6e0*/  UMOV UR4, 0xffffffff ;  /* 0xffffffff00047882 */ /* 0x000fe20000000000 */
[----:B--2---:R-:W-:-:S04]  /*2c6f0*/  SHF.R.S32.HI R6, RZ, 0x1f, R5 ;  /* 0x0000001fff067819 */ /* 0x004fc80000011405 */
[----:B------:R-:W-:-:S04]  /*2c700*/  LEA.HI R7, R6, R5, RZ, 0x2 ;  /* 0x0000000506077211 */ /* 0x000fc800078f10ff */
[--C-:B------:R-:W-:Y:S02]  /*2c710*/  SHF.R.S32.HI R113, RZ, 0x2, R7.reuse ;  /* 0x00000002ff717819 */ /* 0x100fe40000011407 */
[----:B------:R-:W-:-:S04]  /*2c720*/  SHF.R.S32.HI R10, RZ, 0x1f, R7 ;  /* 0x0000001fff0a7819 */ /* 0x000fc80000011407 */
[----:B------:R-:W-:-:S04]  /*2c730*/  LEA.HI R10, R10, R113, RZ, 0x3 ;  /* 0x000000710a0a7211 */ /* 0x000fc800078f18ff */
[----:B------:R-:W-:Y:S02]  /*2c740*/  LOP3.LUT R12, R10, 0xfffffff8, RZ, 0xc0, !PT ;  /* 0xfffffff80a0c7812 */ /* 0x000fe400078ec0ff */
[----:B------:R-:W-:-:S03]  /*2c750*/  LOP3.LUT R10, R7, 0x1ffffffc, RZ, 0xc0, !PT ;  /* 0x1ffffffc070a7812 */ /* 0x000fc600078ec0ff */
[----:B------:R-:W-:Y:S02]  /*2c760*/  IMAD.IADD R12, R113, 0x1, -R12 ;  /* 0x00000001710c7824 */ /* 0x000fe400078e0a0c */
[----:B------:R-:W-:Y:S02]  /*2c770*/  IMAD.IADD R10, R5, 0x1, -R10 ;  /* 0x00000001050a7824 */ /* 0x000fe400078e0a0a */
[----:B------:R-:W-:Y:S02]  /*2c780*/  IMAD.SHL.U32 R7, R12, 0x40, RZ ;  /* 0x000000400c077824 */ /* 0x000fe400078e00ff */
[----:B------:R-:W-:-:S03]  /*2c790*/  IMAD.SHL.U32 R87, R10, 0x8, RZ ;  /* 0x000000080a577824 */ /* 0x000fc600078e00ff */
[----:B------:R-:W-:Y:S02]  /*2c7a0*/  LOP3.LUT R10, R7, 0x1c0, RZ, 0xc0, !PT ;  /* 0x000001c0070a7812 */ /* 0x000fe400078ec0ff */
[----:B------:R-:W-:Y:S02]  /*2c7b0*/  LEA.HI R5, R6, R5, RZ, 0x5 ;  /* 0x0000000506057211 */ /* 0x000fe400078f28ff */
[----:B------:R-:W-:Y:S02]  /*2c7c0*/  LOP3.LUT R7, R10, 0x18, R87, 0xf8, !PT ;  /* 0x000000180a077812 */ /* 0x000fe400078ef857 */
[----:B------:R-:W-:Y:S01]  /*2c7d0*/  SHF.R.U32.HI R10, RZ, 0x3, R10 ;  /* 0x00000003ff0a7819 */ /* 0x000fe2000001160a */
[----:B------:R-:W-:-:S03]  /*2c7e0*/  IMAD.SHL.U32 R5, R5, 0x10, RZ ;  /* 0x0000001005057824 */ /* 0x000fc600078e00ff */
[----:B------:R-:W-:-:S04]  /*2c7f0*/  LOP3.LUT R10, R7, R10, RZ, 0x3c, !PT ;  /* 0x0000000a070a7212 */ /* 0x000fc800078e3cff */
[----:B------:R-:W-:Y:S02]  /*2c800*/  LOP3.LUT R5, R10, 0xfffffe00, R5, 0xf8, !PT ;  /* 0xfffffe000a057812 */ /* 0x000fe400078ef805 */
[----:B------:R-:W-:Y:S02]  /*2c810*/  LOP3.LUT P1, RZ, R12, 0x4, RZ, 0xc0, !PT ;  /* 0x000000040cff7812 */ /* 0x000fe4000782c0ff */
[----:B------:R-:W-:Y:S02]  /*2c820*/  IADD3 R91, P2, R4, R5, RZ ;  /* 0x00000005045b7210 */ /* 0x000fe40007f5e0ff */
[----:B------:R-:W-:Y:S02]  /*2c830*/  SEL R90, R90, 0xffffffe0, !P1 ;  /* 0xffffffe05a5a7807 */ /* 0x000fe40004800000 */
[----:B------:R-:W-:Y:S01]  /*2c840*/  LEA.HI.X.SX32 R93, R4, RZ, 0x1, P2 ;  /* 0x000000ff045d7211 */ /* 0x000fe200010f0eff */
[----:B0-----:R-:W-:Y:S08]  /*2c850*/  BRA.DIV UR4, `(.L_x_5320) ;  /* 0x0000009604d47947 */ /* 0x001ff0000b800000 */
[----:B------:R0:W1:Y:S04]  /*2c860*/  SHFL.IDX PT, R4, R83, RZ, 0x1c1f ;  /* 0x001c1fff53047589 */ /* 0x00006800000e0000 */
[----:B------:R0:W2:Y:S02]  /*2c870*/  SHFL.IDX PT, R10, R86, RZ, 0x1c1f ;  /* 0x001c1fff560a7589 */ /* 0x0000a400000e0000 */
.L_x_5414:
[----:B------:R-:W-:Y:S02]  /*2c880*/  R2UR UR4, R74 ;  /* 0x000000004a0472ca */ /* 0x000fe400000e0000 */
[----:B------:R-:W-:-:S13]  /*2c890*/  R2UR UR5, R75 ;  /* 0x000000004b0572ca */ /* 0x000fda00000e0000 */
[----:B------:R-:W3:Y:S01]  /*2c8a0*/  LD.E R5, desc[UR4][R30.64+0xc] ;  /* 0x00000c041e057980 */ /* 0x000ee2000c101900 */
[C---:B-----5:R-:W-:Y:S01]  /*2c8b0*/  LEA R40, P2, R91.reuse, R34, 0x1 ;  /* 0x000000225b287211 */ /* 0x060fe200078408ff */
[----:B------:R-:W-:Y:S01]  /*2c8c0*/  BSSY B2, `(.L_x_5321) ;  /* 0x00001ae000027945 */ /* 0x000fe20003800000 */
[----:B-1----:R-:W-:Y:S02]  /*2c8d0*/  IMAD.MOV.U32 R11, RZ, RZ, R4 ;  /* 0x000000ffff0b7224 */ /* 0x002fe400078e0004 */
[----:B------:R-:W-:Y:S01]  /*2c8e0*/  LEA.HI.X R41, R91, R35, R93, 0x1, P2 ;  /* 0x000000235b297211 */ /* 0x000fe200010f0c5d */
[----:B---3--:R-:W-:-:S05]  /*2c8f0*/  IMAD R5, R2, -0x60, R5 ;  /* 0xffffffa002057824 */ /* 0x008fca00078e0205 */
[----:B------:R-:W-:-:S04]  /*2c900*/  VIMNMX R6, R5, 0x60, PT ;  /* 0x0000006005067848 */ /* 0x000fc80003fe0100 */
[----:B------:R-:W-:-:S13]  /*2c910*/  ISETP.GE.AND P1, PT, R113, R6, PT ;  /* 0x000000067100720c */ /* 0x000fda0003f26270 */
[----:B------:R-:W-:Y:S05]  /*2c920*/  @P1 BRA `(.L_x_5322) ;  /* 0x00000018009c1947 */ /* 0x000fea0003800000 */
[----:B------:R-:W-:Y:S02]  /*2c930*/  R2UR UR4, R74 ;  /* 0x000000004a0472ca */ /* 0x000fe400000e0000 */
[----:B------:R-:W-:-:S13]  /*2c940*/  R2UR UR5, R75 ;  /* 0x000000004b0572ca */ /* 0x000fda00000e0000 */
[----:B------:R-:W3:Y:S01]  /*2c950*/  LD.E.U8 R14, desc[UR4][R32.64] ;  /* 0x00000004200e7980 */ /* 0x000ee2000c101100 */
[----:B------:R-:W-:Y:S01]  /*2c960*/  BSSY B3, `(.L_x_5323) ;  /* 0x0000041000037945 */ /* 0x000fe20003800000 */
[----:B---3--:R-:W-:-:S04]  /*2c970*/  LOP3.LUT R4, R14, 0x1, RZ, 0xc0, !PT ;  /* 0x000000010e047812 */ /* 0x008fc800078ec0ff */
[----:B------:R-:W-:-:S13]  /*2c980*/  ISETP.NE.U32.AND P1, PT, R4, 0x1, PT ;  /* 0x000000010400780c */ /* 0x000fda0003f25070 */
[----:B------:R-:W-:Y:S05]  /*2c990*/  @P1 BRA `(.L_x_5324) ;  /* 0x0000000000f41947 */ /* 0x000fea0003800000 */
[----:B------:R-:W-:Y:S02]  /*2c9a0*/  R2UR UR4, R74 ;  /* 0x000000004a0472ca */ /* 0x000fe400000e0000 */
[----:B------:R-:W-:-:S13]  /*2c9b0*/  R2UR UR5, R75 ;  /* 0x000000004b0572ca */ /* 0x000fda00000e0000 */
[----:B------:R-:W3:Y:S01]  /*2c9c0*/  LD.E.U8 R4, desc[UR4][R30.64+0x18] ;  /* 0x000018041e047980 */ /* 0x000ee2000c101100 */
[----:B------:R-:W-:Y:S01]  /*2c9d0*/  BSSY B4, `(.L_x_5325) ;  /* 0x0000032000047945 */ /* 0x000fe20003800000 */
[----:B---3--:R-:W-:-:S04]  /*2c9e0*/  LOP3.LUT R4, R4, 0x1, RZ, 0xc0, !PT ;  /* 0x0000000104047812 */ /* 0x008fc800078ec0ff */
[----:B------:R-:W-:Y:S02]  /*2c9f0*/  ISETP.NE.U32.AND P1, PT, R4, 0x1, PT ;  /* 0x000000010400780c */ /* 0x000fe40003f25070 */
[----:B------:R1:W5:Y:S11]  /*2ca00*/  LD.E.128 R4, desc[UR4][R40.64] ;  /* 0x0000000428047980 */ /* 0x000376000c101d00 */
[----:B-1----:R-:W-:Y:S05]  /*2ca10*/  @P1 BRA `(.L_x_5326) ;  /* 0x0000000000b41947 */ /* 0x002fea0003800000 */
[----:B------:R-:W-:Y:S01]  /*2ca20*/  SHF.R.U64 R142, R84, 0x10, R85 ;  /* 0x00000010548e7819 */ /* 0x000fe20000001255 */
[----:B-----5:R-:W-:Y:S01]  /*2ca30*/  IMAD.U32 R14, R6, 0x10000, RZ ;  /* 0x00010000060e7824 */ /* 0x020fe200078e00ff */
[--C-:B------:R-:W-:Y:S02]  /*2ca40*/  SHF.R.U64 R84, R88, 0x10, R89.reuse ;  /* 0x0000001058547819 */ /* 0x100fe40000001259 */
[----:B------:R-:W-:Y:S02]  /*2ca50*/  SHF.R.U32.HI R89, RZ, 0x10, R89 ;  /* 0x00000010ff597819 */ /* 0x000fe40000011659 */
[----:B------:R-:W-:Y:S02]  /*2ca60*/  PRMT R139, R139, 0x5410, R84 ;  /* 0x000054108b8b7816 */ /* 0x000fe40000000054 */
[----:B------:R-:W-:Y:S02]  /*2ca70*/  PRMT R141, R141, 0x5410, R142 ;  /* 0x000054108d8d7816 */ /* 0x000fe4000000008e */
[----:B------:R-:W-:-:S02]  /*2ca80*/  SHF.R.U32.HI R85, RZ, 0x10, R85 ;  /* 0x00000010ff557819 */ /* 0x000fc40000011655 */
[----:B------:R-:W-:Y:S02]  /*2ca90*/  LOP3.LUT R13, R5, 0xffff0000, RZ, 0xc0, !PT ;  /* 0xffff0000050d7812 */ /* 0x000fe400078ec0ff */
[C---:B------:R-:W-:Y:S01]  /*2caa0*/  LOP3.LUT R88, R139.reuse, 0xffff0000, RZ, 0xc0, !PT ;  /* 0xffff00008b587812 */ /* 0x040fe200078ec0ff */
[----:B------:R-:W-:Y:S01]  /*2cab0*/  IMAD.U32 R139, R139, 0x10000, RZ ;  /* 0x000100008b8b7824 */ /* 0x000fe200078e00ff */
[----:B------:R-:W-:Y:S02]  /*2cac0*/  PRMT R138, R138, 0x5410, R89 ;  /* 0x000054108a8a7816 */ /* 0x000fe40000000059 */
[----:B------:R-:W-:Y:S01]  /*2cad0*/  LOP3.LUT R84, R141, 0xffff0000, RZ, 0xc0, !PT ;  /* 0xffff00008d547812 */ /* 0x000fe200078ec0ff */
[----:B------:R-:W-:Y:S01]  /*2cae0*/  FMUL.FTZ R142, R13, R88 ;  /* 0x000000580d8e7220 */ /* 0x000fe20000410000 */
[----:B------:R-:W-:Y:S01]  /*2caf0*/  PRMT R140, R140, 0x5410, R85 ;  /* 0x000054108c8c7816 */ /* 0x000fe20000000055 */
[----:B------:R-:W-:Y:S01]  /*2cb00*/  IMAD.U32 R89, R138, 0x10000, RZ ;  /* 0x000100008a597824 */ /* 0x000fe200078e00ff */
[----:B------:R-:W-:Y:S01]  /*2cb10*/  LOP3.LUT R15, R6, 0xffff0000, RZ, 0xc0, !PT ;  /* 0xffff0000060f7812 */ /* 0x000fe200078ec0ff */
[C---:B------:R-:W-:Y:S01]  /*2cb20*/  IMAD.U32 R6, R7.reuse, 0x10000, RZ ;  /* 0x0001000007067824 */ /* 0x040fe200078e00ff */
[----:B------:R-:W-:Y:S01]  /*2cb30*/  LOP3.LUT R12, R7, 0xffff0000, RZ, 0xc0, !PT ;  /* 0xffff0000070c7812 */ /* 0x000fe200078ec0ff */
[----:B------:R-:W-:-:S02]  /*2cb40*/  IMAD.U32 R7, R5, 0x10000, RZ ;  /* 0x0001000005077824 */ /* 0x000fc400078e00ff */
[-C--:B------:R-:W-:Y:S01]  /*2cb50*/  FMUL.FTZ R13, R13, R84.reuse ;  /* 0x000000540d0d7220 */ /* 0x080fe20000410000 */
[----:B------:R-:W-:Y:S02]  /*2cb60*/  IMAD.U32 R85, R140, 0x10000, RZ ;  /* 0x000100008c557824 */ /* 0x000fe400078e00ff */
[----:B------:R-:W-:Y:S01]  /*2cb70*/  FMUL.FTZ R145, R15, R89 ;  /* 0x000000590f917220 */ /* 0x000fe20000410000 */
[C---:B------:R-:W-:Y:S01]  /*2cb80*/  FFMA.FTZ R142, R7.reuse, R84, -R142 ;  /* 0x00000054078e7223 */ /* 0x040fe2000001088e */
[----:B------:R-:W-:Y:S01]  /*2cb90*/  FFMA.FTZ R143, R7, R88, R13 ;  /* 0x00000058078f7223 */ /* 0x000fe2000001000d */
[----:B------:R-:W-:Y:S02]  /*2cba0*/  IMAD.U32 R5, R4, 0x10000, RZ ;  /* 0x0001000004057824 */ /* 0x000fe400078e00ff */
[-C--:B------:R-:W-:Y:S01]  /*2cbb0*/  FMUL.FTZ R15, R15, R85.reuse ;  /* 0x000000550f0f7220 */ /* 0x080fe20000410000 */
[----:B------:R-:W-:Y:S01]  /*2cbc0*/  LOP3.LUT R13, R138, 0xffff0000, RZ, 0xc0, !PT ;  /* 0xffff00008a0d7812 */ /* 0x000fe200078ec0ff */
[----:B------:R-:W-:Y:S01]  /*2cbd0*/  FFMA.FTZ R145, R14, R85, -R145 ;  /* 0x000000550e917223 */ /* 0x000fe20000010891 */
[----:B------:R-:W-:Y:S01]  /*2cbe0*/  LOP3.LUT R7, R140, 0xffff0000, RZ, 0xc0, !PT ;  /* 0xffff00008c077812 */ /* 0x000fe200078ec0ff */
[----:B------:R-:W-:Y:S01]  /*2cbf0*/  IMAD.U32 R141, R141, 0x10000, RZ ;  /* 0x000100008d8d7824 */ /* 0x000fe200078e00ff */
[----:B------:R-:W-:Y:S01]  /*2cc00*/  LOP3.LUT R4, R4, 0xffff0000, RZ, 0xc0, !PT ;  /* 0xffff000004047812 */ /* 0x000fe200078ec0ff */
[----:B------:R-:W-:Y:S01]  /*2cc10*/  FFMA.FTZ R14, R14, R89, R15 ;  /* 0x000000590e0e7223 */ /* 0x000fe2000001000f */
[C---:B------:R-:W-:Y:S01]  /*2cc20*/  FMUL.FTZ R15, R12.reuse, R13 ;  /* 0x0000000d0c0f7220 */ /* 0x040fe20000410000 */
[----:B------:R-:W-:Y:S01]  /*2cc30*/  FMUL.FTZ R84, R12, R7 ;  /* 0x000000070c547220 */ /* 0x000fe20000410000 */
[----:B------:R-:W-:Y:S01]  /*2cc40*/  F2FP.BF16.F32.PACK_AB R142, R143, R142 ;  /* 0x0000008e8f8e723e */ /* 0x000fe200000010ff */
        /* <DEDUP_REMOVED lines=9> */
[----:B------:R-:W-:-:S07]  /*2cce0*/  IMAD.MOV.U32 R5, RZ, RZ, R142 ;  /* 0x000000ffff057224 */ /* 0x000fce00078e008e */
.L_x_5326:
[----:B------:R-:W-:Y:S05]  /*2ccf0*/  BSYNC B4 ;  /* 0x0000000000047941 */ /* 0x000fea0003800000 */
.L_x_5325:
[C---:B------:R-:W-:Y:S01]  /*2cd00*/  R2UR UR4, R74.reuse ;  /* 0x000000004a0472ca */ /* 0x040fe200000e0000 */
[----:B--2---:R-:W-:Y:S01]  /*2cd10*/  IMAD.WIDE R12, R87, 0x2, R10 ;  /* 0x00000002570c7825 */ /* 0x004fe200078e020a */
[C---:B------:R-:W-:Y:S02]  /*2cd20*/  R2UR UR5, R75.reuse ;  /* 0x000000004b0572ca */ /* 0x040fe400000e0000 */
[----:B------:R-:W-:Y:S02]  /*2cd30*/  R2UR UR6, R74 ;  /* 0x000000004a0672ca */ /* 0x000fe400000e0000 */
[----:B------:R-:W-:-:S09]  /*2cd40*/  R2UR UR7, R75 ;  /* 0x000000004b0772ca */ /* 0x000fd200000e0000 */
[----:B-----5:R1:W-:Y:S04]  /*2cd50*/  ST.E.128 desc[UR4][R12.64], R4 ;  /* 0x000000040c007985 */ /* 0x0203e8000c101d04 */
[----:B------:R1:W5:Y:S02]  /*2cd60*/  LD.E.U8 R14, desc[UR6][R32.64] ;  /* 0x00000006200e7980 */ /* 0x000364000c101100 */
.L_x_5324:
[----:B------:R-:W-:Y:S05]  /*2cd70*/  BSYNC B3 ;  /* 0x0000000000037941 */ /* 0x000fea0003800000 */
.L_x_5323:
[----:B-----5:R-:W-:Y:S01]  /*2cd80*/  LOP3.LUT P1, RZ, R14, 0x2, RZ, 0xc0, !PT ;  /* 0x000000020eff7812 */ /* 0x020fe2000782c0ff */
[----:B------:R-:W-:-:S12]  /*2cd90*/  BSSY B3, `(.L_x_5327) ;  /* 0x0000047000037945 */ /* 0x000fd80003800000 */
[----:B------:R-:W-:Y:S05]  /*2cda0*/  @!P1 BRA `(.L_x_5328) ;  /* 0x0000000400149947 */ /* 0x000fea0003800000 */
[----:B------:R-:W-:Y:S02]  /*2cdb0*/  R2UR UR4, R74 ;  /* 0x000000004a0472ca */ /* 0x000fe400000e0000 */
[----:B------:R-:W-:-:S13]  /*2cdc0*/  R2UR UR5, R75 ;  /* 0x000000004b0572ca */ /* 0x000fda00000e0000 */
[----:B-1----:R-:W3:Y:S01]  /*2cdd0*/  LD.E.U8 R7, desc[UR4][R30.64+0x18] ;  /* 0x000018041e077980 */ /* 0x002ee2000c101100 */
[----:B------:R-:W-:Y:S01]  /*2cde0*/  IADD3 R5, P1, R90, R91, RZ ;  /* 0x0000005b5a057210 */ /* 0x000fe20007f3e0ff */
[----:B------:R-:W-:-:S03]  /*2cdf0*/  VIADD R12, R87, 0x20 ;  /* 0x00000020570c7836 */ /* 0x000fc60000000000 */
[----:B------:R-:W-:Y:S02]  /*2ce00*/  LEA.HI.X.SX32 R6, R90, R93, 0x1, P1 ;  /* 0x0000005d5a067211 */ /* 0x000fe400008f0eff */
[----:B------:R-:W-:-:S04]  /*2ce10*/  LEA R4, P2, R5, R34, 0x1 ;  /* 0x0000002205047211 */ /* 0x000fc800078408ff */
[----:B------:R-:W-:Y:S01]  /*2ce20*/  LEA.HI.X R5, R5, R35, R6, 0x1, P2 ;  /* 0x0000002305057211 */ /* 0x000fe200010f0c06 */
[----:B------:R-:W-:Y:S01]  /*2ce30*/  BSSY B4, `(.L_x_5329) ;  /* 0x0000034000047945 */ /* 0x000fe20003800000 */
[----:B---3--:R-:W-:Y:S02]  /*2ce40*/  LOP3.LUT P1, RZ, R7, 0x2, RZ, 0xc0, !PT ;  /* 0x0000000207ff7812 */ /* 0x008fe4000782c0ff */
[----:B------:R-:W-:-:S04]  /*2ce50*/  SHF.R.S32.HI R7, RZ, 0x1f, R12 ;  /* 0x0000001fff077819 */ /* 0x000fc8000001140c */
[----:B------:R-:W-:Y:S02]  /*2ce60*/  LEA.HI R12, R7, R12, RZ, 0x3 ;  /* 0x0000000c070c7211 */ /* 0x000fe400078f18ff */
[----:B------:R-:W5:Y:S05]  /*2ce70*/  LD.E.128 R4, desc[UR4][R4.64] ;  /* 0x0000000404047980 */ /* 0x000f6a000c101d00 */
[----:B------:R-:W-:Y:S05]  /*2ce80*/  @!P1 BRA `(.L_x_5330) ;  /* 0x0000000000b89947 */ /* 0x000fea0003800000 */
[--C-:B------:R-:W-:Y:S01]  /*2ce90*/  SHF.R.U64 R85, R78, 0x10, R79.reuse ;  /* 0x000000104e557819 */ /* 0x100fe2000000124f */
[----:B-----5:R-:W-:Y:S01]  /*2cea0*/  IMAD.U32 R13, R6, 0x10000, RZ ;  /* 0x00010000060d7824 */ /* 0x020fe200078e00ff */
[----:B------:R-:W-:Y:S01]  /*2ceb0*/  SHF.R.U32.HI R84, RZ, 0x10, R79 ;  /* 0x00000010ff547819 */ /* 0x000fe2000001164f */
[----:B------:R-:W-:Y:S01]  /*2cec0*/  IMAD.U32 R15, R7, 0x10000, RZ ;  /* 0x00010000070f7824 */ /* 0x000fe200078e00ff */
[--C-:B------:R-:W-:Y:S02]  /*2ced0*/  SHF.R.U64 R79, R80, 0x10, R81.reuse ;  /* 0x00000010504f7819 */ /* 0x100fe40000001251 */
[----:B------:R-:W-:Y:S02]  /*2cee0*/  SHF.R.U32.HI R80, RZ, 0x10, R81 ;  /* 0x00000010ff507819 */ /* 0x000fe40000011651 */
[----:B------:R-:W-:Y:S02]  /*2cef0*/  PRMT R135, R135, 0x5410, R84 ;  /* 0x0000541087877816 */ /* 0x000fe40000000054 */
[----:B------:R-:W-:-:S02]  /*2cf00*/  PRMT R137, R137, 0x5410, R80 ;  /* 0x0000541089897816 */ /* 0x000fc40000000050 */
[----:B------:R-:W-:Y:S01]  /*2cf10*/  LOP3.LUT R14, R6, 0xffff0000, RZ, 0xc0, !PT ;  /* 0xffff0000060e7812 */ /* 0x000fe200078ec0ff */
[----:B------:R-:W-:Y:S01]  /*2cf20*/  IMAD.U32 R80, R135, 0x10000, RZ ;  /* 0x0001000087507824 */ /* 0x000fe200078e00ff */
[----:B------:R-:W-:Y:S01]  /*2cf30*/  PRMT R134, R134, 0x5410, R85 ;  /* 0x0000541086867816 */ /* 0x000fe20000000055 */
[----:B------:R-:W-:Y:S01]  /*2cf40*/  IMAD.U32 R84, R137, 0x10000, RZ ;  /* 0x0001000089547824 */ /* 0x000fe200078e00ff */
[----:B------:R-:W-:Y:S01]  /*2cf50*/  PRMT R136, R136, 0x5410, R79 ;  /* 0x0000541088887816 */ /* 0x000fe2000000004f */
        /* <DEDUP_REMOVED lines=14> */
[----:B------:R-:W-:Y:S01]  /*2d040*/  LOP3.LUT R4, R4, 0xffff0000, RZ, 0xc0, !PT ;  /* 0xffff000004047812 */ /* 0x000fe200078ec0ff */
[----:B------:R-:W-:Y:S01]  /*2d050*/  FMUL.FTZ R14, R78, R137 ;  /* 0x000000894e0e7220 */ /* 0x000fe20000410000 */
[----:B------:R-:W-:-:S02]  /*2d060*/  IMAD.U32 R136, R136, 0x10000, RZ ;  /* 0x0001000088887824 */ /* 0x000fc400078e00ff */
[----:B------:R-:W-:Y:S01]  /*2d070*/  FMUL.FTZ R78, R78, R135 ;  /* 0x000000874e4e7220 */ /* 0x000fe20000410000 */
[----:B------:R-:W-:Y:S02]  /*2d080*/  IMAD.U32 R134, R134, 0x10000, RZ ;  /* 0x0001000086867824 */ /* 0x000fe400078e00ff */
[C---:B------:R-:W-:Y:S01]  /*2d090*/  FFMA.FTZ R85, R6.reuse, R79, -R85 ;  /* 0x0000004f06557223 */ /* 0x040fe20000010855 */
[----:B------:R-:W-:Y:S01]  /*2d0a0*/  FFMA.FTZ R88, R6, R81, R88 ;  /* 0x0000005106587223 */ /* 0x000fe20000010058 */
[C---:B------:R-:W-:Y:S01]  /*2d0b0*/  FFMA.FTZ R14, R15.reuse, R135, -R14 ;  /* 0x000000870f0e7223 */ /* 0x040fe2000001080e */
[C---:B------:R-:W-:Y:S01]  /*2d0c0*/  FMUL.FTZ R6, R4.reuse, R136 ;  /* 0x0000008804067220 */ /* 0x040fe20000410000 */
[----:B------:R-:W-:Y:S01]  /*2d0d0*/  FMUL.FTZ R7, R4, R134 ;  /* 0x0000008604077220 */ /* 0x000fe20000410000 */
[----:B------:R-:W-:Y:S01]  /*2d0e0*/  FFMA.FTZ R15, R15, R137, R78 ;  /* 0x000000890f0f7223 */ /* 0x000fe2000001004e */
[----:B------:R-:W-:Y:S01]  /*2d0f0*/  F2FP.BF16.F32.PACK_AB R13, R13, R138 ;  /* 0x0000008a0d0d723e */ /* 0x000fe200000010ff */
[C---:B------:R-:W-:Y:S01]  /*2d100*/  FFMA.FTZ R6, R5.reuse, R134, -R6 ;  /* 0x0000008605067223 */ /* 0x040fe20000010806 */
[----:B------:R-:W-:Y:S01]  /*2d110*/  FFMA.FTZ R7, R5, R136, R7 ;  /* 0x0000008805077223 */ /* 0x000fe20000010007 */
[----:B------:R-:W-:-:S02]  /*2d120*/  F2FP.BF16.F32.PACK_AB R5, R88, R85 ;  /* 0x000000555805723e */ /* 0x000fc400000010ff */
[----:B------:R-:W-:Y:S02]  /*2d130*/  F2FP.BF16.F32.PACK_AB R14, R15, R14 ;  /* 0x0000000e0f0e723e */ /* 0x000fe400000010ff */
[----:B------:R-:W-:Y:S01]  /*2d140*/  F2FP.BF16.F32.PACK_AB R4, R7, R6 ;  /* 0x000000060704723e */ /* 0x000fe200000010ff */
[----:B------:R-:W-:Y:S02]  /*2d150*/  IMAD.MOV.U32 R6, RZ, RZ, R13 ;  /* 0x000000ffff067224 */ /* 0x000fe400078e000d */
[----:B------:R-:W-:-:S07]  /*2d160*/  IMAD.MOV.U32 R7, RZ, RZ, R14 ;  /* 0x000000ffff077224 */ /* 0x000fce00078e000e */
.L_x_5330:
[----:B------:R-:W-:Y:S05]  /*2d170*/  BSYNC B4 ;  /* 0x0000000000047941 */ /* 0x000fea0003800000 */
.L_x_5329:
[C---:B------:R-:W-:Y:S02]  /*2d180*/  R2UR UR4, R74.reuse ;  /* 0x000000004a0472ca */ /* 0x040fe400000e0000 */
[C---:B------:R-:W-:Y:S02]  /*2d190*/  R2UR UR5, R75.reuse ;  /* 0x000000004b0572ca */ /* 0x040fe400000e0000 */
[----:B------:R-:W-:Y:S02]  /*2d1a0*/  R2UR UR6, R74 ;  /* 0x000000004a0672ca */ /* 0x000fe400000e0000 */
[----:B------:R-:W-:Y:S02]  /*2d1b0*/  R2UR UR7, R75 ;  /* 0x000000004b0772ca */ /* 0x000fe400000e0000 */
[----:B------:R-:W-:-:S05]  /*2d1c0*/  LOP3.LUT R13, R12, 0xfffffff8, RZ, 0xc0, !PT ;  /* 0xfffffff80c0d7812 */ /* 0x000fca00078ec0ff */
[----:B--2---:R-:W-:-:S05]  /*2d1d0*/  IMAD.WIDE R12, R13, 0x2, R10 ;  /* 0x000000020d0c7825 */ /* 0x004fca00078e020a */
[----:B-----5:R3:W-:Y:S04]  /*2d1e0*/  ST.E.128 desc[UR4][R12.64], R4 ;  /* 0x000000040c007985 */ /* 0x0207e8000c101d04 */
[----:B------:R3:W5:Y:S02]  /*2d1f0*/  LD.E.U8 R14, desc[UR6][R32.64] ;  /* 0x00000006200e7980 */ /* 0x000764000c101100 */
.L_x_5328:
[----:B------:R-:W-:Y:S05]  /*2d200*/  BSYNC B3 ;  /* 0x0000000000037941 */ /* 0x000fea0003800000 */
.L_x_5327:
[----:B-----5:R-:W-:Y:S01]  /*2d210*/  LOP3.LUT P1, RZ, R14, 0x4, RZ, 0xc0, !PT ;  /* 0x000000040eff7812 */ /* 0x020fe2000782c0ff */
[----:B------:R-:W-:-:S12]  /*2d220*/  BSSY B3, `(.L_x_5331) ;  /* 0x0000043000037945 */ /* 0x000fd80003800000 */
[----:B------:R-:W-:Y:S05]  /*2d230*/  @!P1 BRA `(.L_x_5332) ;  /* 0x0000000400049947 */ /* 0x000fea0003800000 */
[----:B------:R-:W-:Y:S02]  /*2d240*/  R2UR UR4, R74 ;  /* 0x000000004a0472ca */ /* 0x000fe400000e0000 */
[----:B------:R-:W-:-:S13]  /*2d250*/  R2UR UR5, R75 ;  /* 0x000000004b0572ca */ /* 0x000fda00000e0000 */
[----:B-1-3--:R-:W3:Y:S01]  /*2d260*/  LD.E.U8 R4, desc[UR4][R30.64+0x18] ;  /* 0x000018041e047980 */ /* 0x00aee2000c101100 */
[----:B------:R-:W-:-:S05]  /*2d270*/  VIADD R12, R87, 0x40 ;  /* 0x00000040570c7836 */ /* 0x000fca0000000000 */
[----:B------:R-:W-:Y:S01]  /*2d280*/  SHF.R.S32.HI R5, RZ, 0x1f, R12 ;  /* 0x0000001fff057819 */ /* 0x000fe2000001140c */
[----:B------:R-:W-:Y:S03]  /*2d290*/  BSSY B4, `(.L_x_5333) ;  /* 0x0000033000047945 */ /* 0x000fe60003800000 */
[----:B------:R-:W-:Y:S02]  /*2d2a0*/  LEA.HI R12, R5, R12, RZ, 0x3 ;  /* 0x0000000c050c7211 */ /* 0x000fe400078f18ff */
[----:B---3--:R-:W-:Y:S02]  /*2d2b0*/  LOP3.LUT P1, RZ, R4, 0x4, RZ, 0xc0, !PT ;  /* 0x0000000404ff7812 */ /* 0x008fe4000782c0ff */
[----:B------:R1:W5:Y:S11]  /*2d2c0*/  LD.E.128 R4, desc[UR4][R40.64+0x3000] ;  /* 0x0030000428047980 */ /* 0x000376000c101d00 */
[----:B-1----:R-:W-:Y:S05]  /*2d2d0*/  @!P1 BRA `(.L_x_5334) ;  /* 0x0000000000b89947 */ /* 0x002fea0003800000 */
[----:B------:R-:W-:Y:S01]  /*2d2e0*/  SHF.R.U64 R79, R76, 0x10, R77 ;  /* 0x000000104c4f7819 */ /* 0x000fe2000000124d */
[----:B-----5:R-:W-:Y:S01]  /*2d2f0*/  IMAD.U32 R13, R6, 0x10000, RZ ;  /* 0x00010000060d7824 */ /* 0x020fe200078e00ff */
[----:B------:R-:W-:Y:S01]  /*2d300*/  SHF.R.U32.HI R76, RZ, 0x10, R67 ;  /* 0x00000010ff4c7819 */ /* 0x000fe20000011643 */
[----:B------:R-:W-:Y:S01]  /*2d310*/  IMAD.U32 R15, R7, 0x10000, RZ ;  /* 0x00010000070f7824 */ /* 0x000fe200078e00ff */
[----:B------:R-:W-:Y:S02]  /*2d320*/  SHF.R.U32.HI R78, RZ, 0x10, R77 ;  /* 0x00000010ff4e7819 */ /* 0x000fe4000001164d */
[----:B------:R-:W-:Y:S02]  /*2d330*/  PRMT R133, R133, 0x5410, R76 ;  /* 0x0000541085857816 */ /* 0x000fe4000000004c */
[----:B------:R-:W-:Y:S02]  /*2d340*/  PRMT R131, R131, 0x5410, R78 ;  /* 0x0000541083837816 */ /* 0x000fe4000000004e */
[----:B------:R-:W-:Y:S01]  /*2d350*/  SHF.R.U64 R77, R66, 0x10, R67 ;  /* 0x00000010424d7819 */ /* 0x000fe20000001243 */
[----:B------:R-:W-:Y:S01]  /*2d360*/  IMAD.U32 R78, R133, 0x10000, RZ ;  /* 0x00010000854e7824 */ /* 0x000fe200078e00ff */
[----:B------:R-:W-:Y:S01]  /*2d370*/  LOP3.LUT R14, R6, 0xffff0000, RZ, 0xc0, !PT ;  /* 0xffff0000060e7812 */ /* 0x000fe200078ec0ff */
[----:B------:R-:W-:Y:S01]  /*2d380*/  IMAD.U32 R76, R131, 0x10000, RZ ;  /* 0x00010000834c7824 */ /* 0x000fe200078e00ff */
[----:B------:R-:W-:Y:S01]  /*2d390*/  PRMT R130, R130, 0x5410, R79 ;  /* 0x0000541082827816 */ /* 0x000fe2000000004f */
[----:B------:R-:W-:Y:S01]  /*2d3a0*/  IMAD.U32 R6, R5, 0x10000, RZ ;  /* 0x0001000005067824 */ /* 0x000fe200078e00ff */
[----:B------:R-:W-:Y:S01]  /*2d3b0*/  PRMT R132, R132, 0x5410, R77 ;  /* 0x0000541084847816 */ /* 0x000fe2000000004d */
[C---:B------:R-:W-:Y:S01]  /*2d3c0*/  FMUL.FTZ R84, R14.reuse, R78 ;  /* 0x0000004e0e547220 */ /* 0x040fe20000410000 */
[----:B------:R-:W-:Y:S01]  /*2d3d0*/  LOP3.LUT R66, R7, 0xffff0000, RZ, 0xc0, !PT ;  /* 0xffff000007427812 */ /* 0x000fe200078ec0ff */
[-C--:B------:R-:W-:Y:S01]  /*2d3e0*/  FMUL.FTZ R14, R14, R76.reuse ;  /* 0x0000004c0e0e7220 */ /* 0x080fe20000410000 */
[----:B------:R-:W-:Y:S01]  /*2d3f0*/  LOP3.LUT R7, R5, 0xffff0000, RZ, 0xc0, !PT ;  /* 0xffff000005077812 */ /* 0x000fe200078ec0ff */
[C---:B------:R-:W-:Y:S01]  /*2d400*/  FFMA.FTZ R84, R13.reuse, R76, -R84 ;  /* 0x0000004c0d547223 */ /* 0x040fe20000010854 */
[----:B------:R-:W-:Y:S01]  /*2d410*/  LOP3.LUT R77, R132, 0xffff0000, RZ, 0xc0, !PT ;  /* 0xffff0000844d7812 */ /* 0x000fe200078ec0ff */
[----:B------:R-:W-:Y:S01]  /*2d420*/  IMAD.U32 R5, R4, 0x10000, RZ ;  /* 0x0001000004057824 */ /* 0x000fe200078e00ff */
        /* <DEDUP_REMOVED lines=25> */
.L_x_5334:
[----:B------:R-:W-:Y:S05]  /*2d5c0*/  BSYNC B4 ;  /* 0x0000000000047941 */ /* 0x000fea0003800000 */
.L_x_5333:
        /* <DEDUP_REMOVED lines=8> */
.L_x_5332:
[----:B------:R-:W-:Y:S05]  /*2d650*/  BSYNC B3 ;  /* 0x0000000000037941 */ /* 0x000fea0003800000 */
.L_x_5331:
[----:B-----5:R-:W-:Y:S01]  /*2d660*/  LOP3.LUT P1, RZ, R14, 0x8, RZ, 0xc0, !PT ;  /* 0x000000080eff7812 */ /* 0x020fe2000782c0ff */
[----:B------:R-:W-:-:S12]  /*2d670*/  BSSY B3, `(.L_x_5335) ;  /* 0x0000048000037945 */ /* 0x000fd80003800000 */
[----:B------:R-:W-:Y:S05]  /*2d680*/  @!P1 BRA `(.L_x_5336) ;  /* 0x0000000400189947 */ /* 0x000fea0003800000 */
[----:B------:R-:W-:Y:S02]  /*2d690*/  R2UR UR4, R74 ;  /* 0x000000004a0472ca */ /* 0x000fe400000e0000 */
[----:B------:R-:W-:-:S13]  /*2d6a0*/  R2UR UR5, R75 ;  /* 0x000000004b0572ca */ /* 0x000fda00000e0000 */
[----:B-1-34-:R-:W3:Y:S01]  /*2d6b0*/  LD.E.U8 R12, desc[UR4][R30.64+0x18] ;  /* 0x000018041e0c7980 */ /* 0x01aee2000c101100 */
[----:B------:R-:W-:Y:S02]  /*2d6c0*/  VIADD R4, R90, 0x1800 ;  /* 0x000018005a047836 */ /* 0x000fe40000000000 */
[----:B------:R-:W-:-:S03]  /*2d6d0*/  VIADD R6, R87, 0x60 ;  /* 0x0000006057067836 */ /* 0x000fc60000000000 */
[----:B------:R-:W-:-:S04]  /*2d6e0*/  IADD3 R5, P1, R4, R91, RZ ;  /* 0x0000005b04057210 */ /* 0x000fc80007f3e0ff */
[----:B------:R-:W-:Y:S02]  /*2d6f0*/  LEA.HI.X.SX32 R7, R4, R93, 0x1, P1 ;  /* 0x0000005d04077211 */ /* 0x000fe400008f0eff */
[----:B------:R-:W-:-:S04]  /*2d700*/  LEA R4, P2, R5, R34, 0x1 ;  /* 0x0000002205047211 */ /* 0x000fc800078408ff */
[----:B------:R-:W-:Y:S02]  /*2d710*/  LEA.HI.X R5, R5, R35, R7, 0x1, P2 ;  /* 0x0000002305057211 */ /* 0x000fe400010f0c07 */
[----:B------:R-:W-:Y:S01]  /*2d720*/  SHF.R.S32.HI R7, RZ, 0x1f, R6 ;  /* 0x0000001fff077819 */ /* 0x000fe20000011406 */
[----:B------:R-:W-:Y:S03]  /*2d730*/  BSSY B4, `(.L_x_5337) ;  /* 0x0000033000047945 */ /* 0x000fe60003800000 */
[----:B------:R-:W-:Y:S02]  /*2d740*/  LEA.HI R66, R7, R6, RZ, 0x3 ;  /* 0x0000000607427211 */ /* 0x000fe400078f18ff */
[----:B------:R-:W5:Y:S01]  /*2d750*/  LD.E.128 R4, desc[UR4][R4.64] ;  /* 0x0000000404047980 */ /* 0x000f62000c101d00 */
[----:B---3--:R-:W-:-:S13]  /*2d760*/  LOP3.LUT P1, RZ, R12, 0x8, RZ, 0xc0, !PT ;  /* 0x000000080cff7812 */ /* 0x008fda000782c0ff */
        /* <DEDUP_REMOVED lines=9> */
[----:B------:R-:W-:Y:S01]  /*2d800*/  PRMT R128, R128, 0x5410, R63 ;  /* 0x0000541080807816 */ /* 0x000fe2000000003f */
[----:B------:R-:W-:Y:S01]  /*2d810*/  IMAD.U32 R63, R127, 0x10000, RZ ;  /* 0x000100007f3f7824 */ /* 0x000fe200078e00ff */
[----:B------:R-:W-:Y:S01]  /*2d820*/  LOP3.LUT R13, R6, 0xffff0000, RZ, 0xc0, !PT ;  /* 0xffff0000060d7812 */ /* 0x000fe200078ec0ff */
[----:B------:R-:W-:Y:S01]  /*2d830*/  IMAD.U32 R65, R129, 0x10000, RZ ;  /* 0x0001000081417824 */ /* 0x000fe200078e00ff */
[----:B------:R-:W-:Y:S01]  /*2d840*/  LOP3.LUT R15, R7, 0xffff0000, RZ, 0xc0, !PT ;  /* 0xffff0000070f7812 */ /* 0x000fe200078ec0ff */
[----:B------:R-:W-:Y:S01]  /*2d850*/  IMAD.U32 R6, R5, 0x10000, RZ ;  /* 0x0001000005067824 */ /* 0x000fe200078e00ff */
[----:B------:R-:W-:Y:S01]  /*2d860*/  PRMT R126, R126, 0x5410, R67 ;  /* 0x000054107e7e7816 */ /* 0x000fe20000000043 */
[----:B------:R-:W-:Y:S01]  /*2d870*/  FMUL.FTZ R77, R13, R65 ;  /* 0x000000410d4d7220 */ /* 0x000fe20000410000 */
[----:B------:R-:W-:Y:S01]  /*2d880*/  LOP3.LUT R7, R5, 0xffff0000, RZ, 0xc0, !PT ;  /* 0xffff000005077812 */ /* 0x000fe200078ec0ff */
[-C--:B------:R-:W-:Y:S01]  /*2d890*/  FMUL.FTZ R13, R13, R63.reuse ;  /* 0x0000003f0d0d7220 */ /* 0x080fe20000410000 */
[----:B------:R-:W-:Y:S01]  /*2d8a0*/  LOP3.LUT R64, R128, 0xffff0000, RZ, 0xc0, !PT ;  /* 0xffff000080407812 */ /* 0x000fe200078ec0ff */
[----:B------:R-:W-:Y:S01]  /*2d8b0*/  IMAD.U32 R5, R4, 0x10000, RZ ;  /* 0x0001000004057824 */ /* 0x000fe200078e00ff */
[----:B------:R-:W-:Y:S01]  /*2d8c0*/  LOP3.LUT R62, R126, 0xffff0000, RZ, 0xc0, !PT ;  /* 0xffff00007e3e7812 */ /* 0x000fe200078ec0ff */
[----:B------:R-:W-:Y:S01]  /*2d8d0*/  FFMA.FTZ R77, R12, R63, -R77 ;  /* 0x0000003f0c4d7223 */ /* 0x000fe2000001084d */
[----:B------:R-:W-:Y:S01]  /*2d8e0*/  LOP3.LUT R129, R129, 0xffff0000, RZ, 0xc0, !PT ;  /* 0xffff000081817812 */ /* 0x000fe200078ec0ff */
[----:B------:R-:W-:Y:S01]  /*2d8f0*/  FMUL.FTZ R67, R7, R64 ;  /* 0x0000004007437220 */ /* 0x000fe20000410000 */
[----:B------:R-:W-:Y:S01]  /*2d900*/  LOP3.LUT R127, R127, 0xffff0000, RZ, 0xc0, !PT ;  /* 0xffff00007f7f7812 */ /* 0x000fe200078ec0ff */
[-C--:B------:R-:W-:Y:S01]  /*2d910*/  FMUL.FTZ R7, R7, R62.reuse ;  /* 0x0000003e07077220 */ /* 0x080fe20000410000 */
[----:B------:R-:W-:Y:S01]  /*2d920*/  LOP3.LUT R4, R4, 0xffff0000, RZ, 0xc0, !PT ;  /* 0xffff000004047812 */ /* 0x000fe200078ec0ff */
[----:B------:R-:W-:Y:S01]  /*2d930*/  FFMA.FTZ R67, R6, R62, -R67 ;  /* 0x0000003e06437223 */ /* 0x000fe20000010843 */
[----:B------:R-:W-:Y:S01]  /*2d940*/  FFMA.FTZ R12, R12, R65, R13 ;  /* 0x000000410c0c7223 */ /* 0x000fe2000001000d */
[----:B------:R-:W-:-:S02]  /*2d950*/  IMAD.U32 R128, R128, 0x10000, RZ ;  /* 0x0001000080807824 */ /* 0x000fc400078e00ff */
[C---:B------:R-:W-:Y:S01]  /*2d960*/  FMUL.FTZ R13, R15.reuse, R129 ;  /* 0x000000810f0d7220 */ /* 0x040fe20000410000 */
[----:B------:R-:W-:Y:S02]  /*2d970*/  IMAD.U32 R126, R126, 0x10000, RZ ;  /* 0x000100007e7e7824 */ /* 0x000fe400078e00ff */
[-C--:B------:R-:W-:Y:S01]  /*2d980*/  FMUL.FTZ R62, R15, R127.reuse ;  /* 0x0000007f0f3e7220 */ /* 0x080fe20000410000 */
[----:B------:R-:W-:Y:S01]  /*2d990*/  FFMA.FTZ R64, R6, R64, R7 ;  /* 0x0000004006407223 */ /* 0x000fe20000010007 */
        /* <DEDUP_REMOVED lines=10> */
[----:B------:R-:W-:Y:S01]  /*2da40*/  F2FP.BF16.F32.PACK_AB R5, R64, R67 ;  /* 0x000000434005723e */ /* 0x000fe200000010ff */
[----:B------:R-:W-:-:S07]  /*2da50*/  IMAD.MOV.U32 R7, RZ, RZ, R13 ;  /* 0x000000ffff077224 */ /* 0x000fce00078e000d */
.L_x_5338:
[----:B------:R-:W-:Y:S05]  /*2da60*/  BSYNC B4 ;  /* 0x0000000000047941 */ /* 0x000fea0003800000 */
.L_x_5337:
        /* <DEDUP_REMOVED lines=8> */
.L_x_5336:
[----:B------:R-:W-:Y:S05]  /*2daf0*/  BSYNC B3 ;  /* 0x0000000000037941 */ /* 0x000fea0003800000 */
.L_x_5335:
[----:B-----5:R-:W-:Y:S01]  /*2db00*/  LOP3.LUT P1, RZ, R14, 0x10, RZ, 0xc0, !PT ;  /* 0x000000100eff7812 */ /* 0x020fe2000782c0ff */
[----:B------:R-:W-:-:S12]  /*2db10*/  BSSY B3, `(.L_x_5339) ;  /* 0x0000043000037945 */ /* 0x000fd80003800000 */
[----:B------:R-:W-:Y:S05]  /*2db20*/  @!P1 BRA `(.L_x_5340) ;  /* 0x0000000400049947 */ /* 0x000fea0003800000 */
[----:B------:R-:W-:Y:S02]  /*2db30*/  R2UR UR4, R74 ;  /* 0x000000004a0472ca */ /* 0x000fe400000e0000 */
[----:B------:R-:W-:-:S13]  /*2db40*/  R2UR UR5, R75 ;  /* 0x000000004b0572ca */ /* 0x000fda00000e0000 */
[----:B-1-34-:R-:W3:Y:S01]  /*2db50*/  LD.E.U8 R5, desc[UR4][R30.64+0x18] ;  /* 0x000018041e057980 */ /* 0x01aee2000c101100 */
[----:B------:R-:W-:Y:S01]  /*2db60*/  VIADD R4, R87, 0x80 ;  /* 0x0000008057047836 */ /* 0x000fe20000000000 */
[----:B------:R-:W-:Y:S01]  /*2db70*/  BSSY B4, `(.L_x_5341) ;  /* 0x0000034000047945 */ /* 0x000fe20003800000 */
[----:B---3--:R-:W-:-:S03]  /*2db80*/  LOP3.LUT P1, RZ, R5, 0x10, RZ, 0xc0, !PT ;  /* 0x0000001005ff7812 */ /* 0x008fc6000782c0ff */
[----:B------:R-:W-:-:S04]  /*2db90*/  SHF.R.S32.HI R5, RZ, 0x1f, R4 ;  /* 0x0000001fff057819 */ /* 0x000fc80000011404 */
[----:B------:R-:W-:Y:S02]  /*2dba0*/  LEA.HI R62, R5, R4, RZ, 0x3 ;  /* 0x00000004053e7211 */ /* 0x000fe400078f18ff */
[----:B------:R1:W5:Y:S04]  /*2dbb0*/  LD.E.128 R4, desc[UR4][R40.64+0x6000] ;  /* 0x0060000428047980 */ /* 0x000368000c101d00 */
[----:B------:R-:W-:Y:S05]  /*2dbc0*/  @!P1 BRA `(.L_x_5342) ;  /* 0x0000000000b89947 */ /* 0x000fea0003800000 */
[----:B------:R-:W-:Y:S01]  /*2dbd0*/  SHF.R.U64 R58, R58, 0x10, R59 ;  /* 0x000000103a3a7819 */ /* 0x000fe2000000123b */
[----:B-----5:R-:W-:Y:S01]  /*2dbe0*/  IMAD.U32 R14, R7, 0x10000, RZ ;  /* 0x00010000070e7824 */ /* 0x020fe200078e00ff */
[----:B------:R-:W-:Y:S01]  /*2dbf0*/  SHF.R.U64 R60, R60, 0x10, R61 ;  /* 0x000000103c3c7819 */ /* 0x000fe2000000123d */
[----:B------:R-:W-:Y:S01]  /*2dc00*/  IMAD.U32 R12, R6, 0x10000, RZ ;  /* 0x00010000060c7824 */ /* 0x000fe200078e00ff */
[----:B------:R-:W-:Y:S02]  /*2dc10*/  SHF.R.U32.HI R59, RZ, 0x10, R59 ;  /* 0x00000010ff3b7819 */ /* 0x000fe4000001163b */
[----:B------:R-:W-:Y:S02]  /*2dc20*/  SHF.R.U32.HI R61, RZ, 0x10, R61 ;  /* 0x00000010ff3d7819 */ /* 0x000fe4000001163d */
[----:B------:R-:W-:Y:S02]  /*2dc30*/  PRMT R123, R123, 0x5410, R58 ;  /* 0x000054107b7b7816 */ /* 0x000fe4000000003a */
[----:B------:R-:W-:-:S02]  /*2dc40*/  PRMT R125, R125, 0x5410, R60 ;  /* 0x000054107d7d7816 */ /* 0x000fc4000000003c */
[----:B------:R-:W-:Y:S02]  /*2dc50*/  PRMT R122, R122, 0x5410, R59 ;  /* 0x000054107a7a7816 */ /* 0x000fe4000000003b */
[----:B------:R-:W-:Y:S02]  /*2dc60*/  LOP3.LUT R15, R7, 0xffff0000, RZ, 0xc0, !PT ;  /* 0xffff0000070f7812 */ /* 0x000fe400078ec0ff */
[----:B------:R-:W-:Y:S01]  /*2dc70*/  PRMT R124, R124, 0x5410, R61 ;  /* 0x000054107c7c7816 */ /* 0x000fe2000000003d */
[----:B------:R-:W-:Y:S01]  /*2dc80*/  IMAD.U32 R61, R122, 0x10000, RZ ;  /* 0x000100007a3d7824 */ /* 0x000fe200078e00ff */
[----:B------:R-:W-:Y:S02]  /*2dc90*/  LOP3.LUT R7, R5, 0xffff0000, RZ, 0xc0, !PT ;  /* 0xffff000005077812 */ /* 0x000fe400078ec0ff */
[----:B------:R-:W-:Y:S01]  /*2dca0*/  LOP3.LUT R60, R123, 0xffff0000, RZ, 0xc0, !PT ;  /* 0xffff00007b3c7812 */ /* 0x000fe200078ec0ff */
[----:B------:R-:W-:Y:S01]  /*2dcb0*/  IMAD.U32 R59, R124, 0x10000, RZ ;  /* 0x000100007c3b7824 */ /* 0x000fe200078e00ff */
[----:B------:R-:W-:Y:S01]  /*2dcc0*/  LOP3.LUT R58, R125, 0xffff0000, RZ, 0xc0, !PT ;  /* 0xffff00007d3a7812 */ /* 0x000fe200078ec0ff */
[----:B------:R-:W-:Y:S01]  /*2dcd0*/  IMAD.U32 R123, R123, 0x10000, RZ ;  /* 0x000100007b7b7824 */ /* 0x000fe200078e00ff */
[----:B------:R-:W-:Y:S01]  /*2dce0*/  LOP3.LUT R13, R6, 0xffff0000, RZ, 0xc0, !PT ;  /* 0xffff0000060d7812 */ /* 0x000fe200078ec0ff */
[----:B------:R-:W-:-:S02]  /*2dcf0*/  IMAD.U32 R6, R5, 0x10000, RZ ;  /* 0x0001000005067824 */ /* 0x000fc400078e00ff */
[C---:B------:R-:W-:Y:S01]  /*2dd00*/  FMUL.FTZ R63, R7.reuse, R60 ;  /* 0x0000003c073f7220 */ /* 0x040fe20000410000 */
[C---:B------:R-:W-:Y:S02]  /*2dd10*/  IMAD.U32 R5, R4.reuse, 0x10000, RZ ;  /* 0x0001000004057824 */ /* 0x040fe400078e00ff */
[-C--:B------:R-:W-:Y:S01]  /*2dd20*/  FMUL.FTZ R7, R7, R58.reuse ;  /* 0x0000003a07077220 */ /* 0x080fe20000410000 */
[----:B------:R-:W-:Y:S01]  /*2dd30*/  LOP3.LUT R4, R4, 0xffff0000, RZ, 0xc0, !PT ;  /* 0xffff000004047812 */ /* 0x000fe200078ec0ff */
[C---:B------:R-:W-:Y:S01]  /*2dd40*/  FMUL.FTZ R65, R13.reuse, R61 ;  /* 0x0000003d0d417220 */ /* 0x040fe20000410000 */
[----:B------:R-:W-:Y:S01]  /*2dd50*/  LOP3.LUT R122, R122, 0xffff0000, RZ, 0xc0, !PT ;  /* 0xffff00007a7a7812 */ /* 0x000fe200078ec0ff */
[-C--:B------:R-:W-:Y:S01]  /*2dd60*/  FMUL.FTZ R13, R13, R59.reuse ;  /* 0x0000003b0d0d7220 */ /* 0x080fe20000410000 */
[----:B------:R-:W-:Y:S01]  /*2dd70*/  LOP3.LUT R124, R124, 0xffff0000, RZ, 0xc0, !PT ;  /* 0xffff00007c7c7812 */ /* 0x000fe200078ec0ff */
[----:B------:R-:W-:Y:S02]  /*2dd80*/  IMAD.U32 R125, R125, 0x10000, RZ ;  /* 0x000100007d7d7824 */ /* 0x000fe400078e00ff */
[C---:B------:R-:W-:Y:S01]  /*2dd90*/  FFMA.FTZ R63, R6.reuse, R58, -R63 ;  /* 0x0000003a063f7223 */ /* 0x040fe2000001083f */
[----:B------:R-:W-:Y:S01]  /*2dda0*/  FFMA.FTZ R60, R6, R60, R7 ;  /* 0x0000003c063c7223 */ /* 0x000fe20000010007 */
[----:B------:R-:W-:Y:S01]  /*2ddb0*/  FFMA.FTZ R65, R12, R59, -R65 ;  /* 0x0000003b0c417223 */ /* 0x000fe20000010841 */
[----:B------:R-:W-:Y:S01]  /*2ddc0*/  FMUL.FTZ R6, R4, R123 ;  /* 0x0000007b04067220 */ /* 0x000fe20000410000 */
[----:B------:R-:W-:Y:S01]  /*2ddd0*/  FFMA.FTZ R12, R12, R61, R13 ;  /* 0x0000003d0c0c7223 */ /* 0x000fe2000001000d */
        /* <DEDUP_REMOVED lines=9> */
[----:B------:R-:W-:Y:S01]  /*2de70*/  F2FP.BF16.F32.PACK_AB R4, R5, R6 ;  /* 0x000000060504723e */ /* 0x000fe200000010ff */
[----:B------:R-:W-:Y:S01]  /*2de80*/  IMAD.MOV.U32 R5, RZ, RZ, R60 ;  /* 0x000000ffff057224 */ /* 0x000fe200078e003c */
[----:B------:R-:W-:Y:S01]  /*2de90*/  F2FP.BF16.F32.PACK_AB R7, R14, R7 ;  /* 0x000000070e07723e */ /* 0x000fe200000010ff */
[----:B------:R-:W-:-:S07]  /*2dea0*/  IMAD.MOV.U32 R6, RZ, RZ, R12 ;  /* 0x000000ffff067224 */ /* 0x000fce00078e000c */
.L_x_5342:
[----:B------:R-:W-:Y:S05]  /*2deb0*/  BSYNC B4 ;  /* 0x0000000000047941 */ /* 0x000fea0003800000 */
.L_x_5341:
        /* <DEDUP_REMOVED lines=8> */
.L_x_5340:
[----:B------:R-:W-:Y:S05]  /*2df40*/  BSYNC B3 ;  /* 0x0000000000037941 */ /* 0x000fea0003800000 */
.L_x_5339:
[----:B-----5:R-:W-:-:S13]  /*2df50*/  LOP3.LUT P1, RZ, R14, 0x20, RZ, 0xc0, !PT ;  /* 0x000000200eff7812 */ /* 0x020fda000782c0ff */
[----:B------:R-:W-:Y:S05]  /*2df60*/  @!P1 BRA `(.L_x_5322) ;  /* 0x00000004000c9947 */ /* 0x000fea0003800000 */
[----:B------:R-:W-:Y:S02]  /*2df70*/  R2UR UR4, R74 ;  /* 0x000000004a0472ca */ /* 0x000fe400000e0000 */
[----:B------:R-:W-:-:S13]  /*2df80*/  R2UR UR5, R75 ;  /* 0x000000004b0572ca */ /* 0x000fda00000e0000 */
[----:B-1234-:R-:W2:Y:S01]  /*2df90*/  LD.E.U8 R13, desc[UR4][R30.64+0x18] ;  /* 0x000018041e0d7980 */ /* 0x01eea2000c101100 */
[----:B------:R-:W-:-:S05]  /*2dfa0*/  VIADD R4, R90, 0x3000 ;  /* 0x000030005a047836 */ /* 0x000fca0000000000 */
[----:B------:R-:W-:-:S04]  /*2dfb0*/  IADD3 R5, P1, R4, R91, RZ ;  /* 0x0000005b04057210 */ /* 0x000fc80007f3e0ff */
[----:B------:R-:W-:Y:S02]  /*2dfc0*/  LEA.HI.X.SX32 R6, R4, R93, 0x1, P1 ;  /* 0x0000005d04067211 */ /* 0x000fe400008f0eff */
[----:B------:R-:W-:-:S04]  /*2dfd0*/  LEA R4, P1, R5, R34, 0x1 ;  /* 0x0000002205047211 */ /* 0x000fc800078208ff */
[----:B------:R-:W-:Y:S01]  /*2dfe0*/  LEA.HI.X R5, R5, R35, R6, 0x1, P1 ;  /* 0x0000002305057211 */ /* 0x000fe200008f0c06 */
[----:B------:R-:W-:Y:S01]  /*2dff0*/  VIADD R12, R87, 0xa0 ;  /* 0x000000a0570c7836 */ /* 0x000fe20000000000 */
[----:B------:R-:W-:Y:S04]  /*2e000*/  BSSY B3, `(.L_x_5343) ;  /* 0x0000034000037945 */ /* 0x000fe80003800000 */
[----:B------:R-:W5:Y:S01]  /*2e010*/  LD.E.128 R4, desc[UR4][R4.64] ;  /* 0x0000000404047980 */ /* 0x000f62000c101d00 */
[----:B--2---:R-:W-:Y:S02]  /*2e020*/  LOP3.LUT P1, RZ, R13, 0x20, RZ, 0xc0, !PT ;  /* 0x000000200dff7812 */ /* 0x004fe4000782c0ff */
[----:B------:R-:W-:-:S04]  /*2e030*/  SHF.R.S32.HI R13, RZ, 0x1f, R12 ;  /* 0x0000001fff0d7819 */ /* 0x000fc8000001140c */
[----:B------:R-:W-:-:S07]  /*2e040*/  LEA.HI R58, R13, R12, RZ, 0x3 ;  /* 0x0000000c0d3a7211 */ /* 0x000fce00078f18ff */
        /* <DEDUP_REMOVED lines=24> */
[C---:B------:R-:W-:Y:S01]  /*2e1d0*/  FMUL.FTZ R59, R7.reuse, R56 ;  /* 0x00000038073b7220 */ /* 0x040fe20000410000 */
[----:B------:R-:W-:Y:S01]  /*2e1e0*/  LOP3.LUT R118, R118, 0xffff0000, RZ, 0xc0, !PT ;  /* 0xffff000076767812 */ /* 0x000fe200078ec0ff */
[-C--:B------:R-:W-:Y:S01]  /*2e1f0*/  FMUL.FTZ R7, R7, R54.reuse ;  /* 0x0000003607077220 */ /* 0x080fe20000410000 */
[----:B------:R-:W-:Y:S01]  /*2e200*/  LOP3.LUT R4, R4, 0xffff0000, RZ, 0xc0, !PT ;  /* 0xffff000004047812 */ /* 0x000fe200078ec0ff */
[----:B------:R-:W-:Y:S01]  /*2e210*/  FFMA.FTZ R59, R6, R54, -R59 ;  /* 0x00000036063b7223 */ /* 0x000fe2000001083b */
[----:B------:R-:W-:Y:S01]  /*2e220*/  FFMA.FTZ R12, R12, R57, R13 ;  /* 0x000000390c0c7223 */ /* 0x000fe2000001000d */
[----:B------:R-:W-:-:S02]  /*2e230*/  IMAD.U32 R120, R120, 0x10000, RZ ;  /* 0x0001000078787824 */ /* 0x000fc400078e00ff */
[----:B------:R-:W-:Y:S01]  /*2e240*/  FMUL.FTZ R13, R15, R121 ;  /* 0x000000790f0d7220 */ /* 0x000fe20000410000 */
[----:B------:R-:W-:Y:S02]  /*2e250*/  IMAD.U32 R119, R119, 0x10000, RZ ;  /* 0x0001000077777824 */ /* 0x000fe400078e00ff */
[----:B------:R-:W-:Y:S01]  /*2e260*/  FMUL.FTZ R54, R15, R118 ;  /* 0x000000760f367220 */ /* 0x000fe20000410000 */
[----:B------:R-:W-:Y:S01]  /*2e270*/  FFMA.FTZ R56, R6, R56, R7 ;  /* 0x0000003806387223 */ /* 0x000fe20000010007 */
        /* <DEDUP_REMOVED lines=12> */
.L_x_5344:
[----:B------:R-:W-:Y:S05]  /*2e340*/  BSYNC B3 ;  /* 0x0000000000037941 */ /* 0x000fea0003800000 */
.L_x_5343:
[----:B------:R-:W-:Y:S02]  /*2e350*/  R2UR UR4, R74 ;  /* 0x000000004a0472ca */ /* 0x000fe400000e0000 */
[----:B------:R-:W-:Y:S02]  /*2e360*/  R2UR UR5, R75 ;  /* 0x000000004b0572ca */ /* 0x000fe400000e0000 */
[----:B------:R-:W-:-:S05]  /*2e370*/  LOP3.LUT R13, R58, 0xfffffff8, RZ, 0xc0, !PT ;  /* 0xfffffff83a0d7812 */ /* 0x000fca00078ec0ff */
[----:B------:R-:W-:-:S06]  /*2e380*/  IMAD.WIDE R10, R13, 0x2, R10 ;  /* 0x000000020d0a7825 */ /* 0x000fcc00078e020a */
[----:B-----5:R1:W-:Y:S02]  /*2e390*/  ST.E.128 desc[UR4][R10.64], R4 ;  /* 0x000000040a007985 */ /* 0x0203e4000c101d04 */
.L_x_5322:
[----:B------:R-:W-:Y:S05]  /*2e3a0*/  BSYNC B2 ;  /* 0x0000000000027941 */ /* 0x000fea0003800000 */
.L_x_5321:
[----:B------:R-:W-:-:S03]  /*2e3b0*/  UMOV UR4, 0xffffffff ;  /* 0xffffffff00047882 */ /* 0x000fc60000000000 */
[----:B------:R-:W-:Y:S05]  /*2e3c0*/  BRA.DIV UR4, `(.L_x_5345) ;  /* 0x0000007e04447947 */ /* 0x000fea000b800000 */
[----:B0-----:R-:W0:Y:S04]  /*2e3d0*/  SHFL.IDX PT, R83, R83, 0x1, 0x1c1f ;  /* 0x003c1f0053537f89 */ /* 0x001e2800000e0000 */
[----:B------:R0:W0:Y:S02]  /*2e3e0*/  SHFL.IDX PT, R14, R86, 0x1, 0x1c1f ;  /* 0x003c1f00560e7f89 */ /* 0x00002400000e0000 */
.L_x_5418:
[----:B------:R-:W-:Y:S02]  /*2e3f0*/  R2UR UR4, R74 ;  /* 0x000000004a0472ca */ /* 0x000fe400000e0000 */
[----:B------:R-:W-:-:S13]  /*2e400*/  R2UR UR5, R75 ;  /* 0x000000004b0572ca */ /* 0x000fda00000e0000 */
[----:B-1234-:R-:W2:Y:S01]  /*2e410*/  LD.E R5, desc[UR4][R30.64+0xc] ;  /* 0x00000c041e057980 */ /* 0x01eea2000c101900 */
[----:B------:R-:W-:Y:S02]  /*2e420*/  VIADD R4, R113, 0x40 ;  /* 0x0000004071047836 */ /* 0x000fe40000000000 */
[----:B0-----:R-:W-:Y:S02]  /*2e430*/  IMAD.MOV.U32 R15, RZ, RZ, R83 ;  /* 0x000000ffff0f7224 */ /* 0x001fe400078e0053 */
[----:B--2---:R-:W-:-:S05]  /*2e440*/  IMAD R5, R2, -0x60, R5 ;  /* 0xffffffa002057824 */ /* 0x004fca00078e0205 */
[----:B------:R-:W-:-:S04]  /*2e450*/  VIMNMX R5, R5, 0x60, PT ;  /* 0x0000006005057848 */ /* 0x000fc80003fe0100 */
[----:B------:R-:W-:-:S13]  /*2e460*/  ISETP.GE.AND P1, PT, R4, R5, PT ;  /* 0x000000050400720c */ /* 0x000fda0003f26270 */
[----:B------:R-:W-:Y:S05]  /*2e470*/  @P1 BRA `(.L_x_5346) ;  /* 0x0000007800581947 */ /* 0x000fea0003800000 */
[----:B------:R-:W-:Y:S02]  /*2e480*/  R2UR UR4, R74 ;  /* 0x000000004a0472ca */ /* 0x000fe400000e0000 */
[----:B------:R-:W-:-:S13]  /*2e490*/  R2UR UR5, R75 ;  /* 0x000000004b0572ca */ /* 0x000fda00000e0000 */
[----:B------:R-:W2:Y:S01]  /*2e4a0*/  LD.E.U8 R12, desc[UR4][R32.64] ;  /* 0x00000004200c7980 */ /* 0x000ea2000c101100 */
[----:B------:R-:W-:Y:S01]  /*2e4b0*/  BSSY B2, `(.L_x_5347) ;  /* 0x0000042000027945 */ /* 0x000fe20003800000 */
[----:B--2---:R-:W-:-:S04]  /*2e4c0*/  LOP3.LUT R4, R12, 0x1, RZ, 0xc0, !PT ;  /* 0x000000010c047812 */ /* 0x004fc800078ec0ff */
[----:B------:R-:W-:-:S13]  /*2e4d0*/  ISETP.NE.U32.AND P1, PT, R4, 0x1, PT ;  /* 0x000000010400780c */ /* 0x000fda0003f25070 */
[----:B------:R-:W-:Y:S05]  /*2e4e0*/  @P1 BRA `(.L_x_5348) ;  /* 0x0000000000f81947 */ /* 0x000fea0003800000 */
[----:B------:R-:W-:Y:S02]  /*2e4f0*/  R2UR UR4, R74 ;  /* 0x000000004a0472ca */ /* 0x000fe400000e0000 */
[----:B------:R-:W-:-:S13]  /*2e500*/  R2UR UR5, R75 ;  /* 0x000000004b0572ca */ /* 0x000fda00000e0000 */
[----:B------:R-:W2:Y:S01]  /*2e510*/  LD.E.U8 R4, desc[UR4][R30.64+0x18] ;  /* 0x000018041e047980 */ /* 0x000ea2000c101100 */
[----:B------:R-:W-:Y:S01]  /*2e520*/  BSSY B3, `(.L_x_5349) ;  /* 0x0000033000037945 */ /* 0x000fe20003800000 */
[----:B--2---:R-:W-:-:S04]  /*2e530*/  LOP3.LUT R4, R4, 0x1, RZ, 0xc0, !PT ;  /* 0x0000000104047812 */ /* 0x004fc800078ec0ff */
[----:B------:R-:W-:Y:S02]  /*2e540*/  ISETP.NE.U32.AND P1, PT, R4, 0x1, PT ;  /* 0x000000010400780c */ /* 0x000fe40003f25070 */
[----:B------:R0:W5:Y:S11]  /*2e550*/  LD.E.128 R4, desc[UR4][R40.64+0x2000] ;  /* 0x0020000428047980 */ /* 0x000176000c101d00 */
[----:B0-----:R-:W-:Y:S05]  /*2e560*/  @P1 BRA `(.L_x_5350) ;  /* 0x0000000000b81947 */ /* 0x001fea0003800000 */
        /* <DEDUP_REMOVED lines=46> */
.L_x_5350:
[----:B------:R-:W-:Y:S05]  /*2e850*/  BSYNC B3 ;  /* 0x0000000000037941 */ /* 0x000fea0003800000 */
.L_x_5349:
[C---:B------:R-:W-:Y:S01]  /*2e860*/  R2UR UR4, R74.reuse ;  /* 0x000000004a0472ca */ /* 0x040fe200000e0000 */
[----:B------:R-:W-:Y:S01]  /*2e870*/  IMAD.WIDE R10, R87, 0x2, R14 ;  /* 0x00000002570a7825 */ /* 0x000fe200078e020e */
[C---:B------:R-:W-:Y:S02]  /*2e880*/  R2UR UR5, R75.reuse ;  /* 0x000000004b0572ca */ /* 0x040fe400000e0000 */
[----:B------:R-:W-:Y:S02]  /*2e890*/  R2UR UR6, R74 ;  /* 0x000000004a0672ca */ /* 0x000fe400000e0000 */
[----:B------:R-:W-:-:S09]  /*2e8a0*/  R2UR UR7, R75 ;  /* 0x000000004b0772ca */ /* 0x000fd200000e0000 */
[----:B-----5:R0:W-:Y:S04]  /*2e8b0*/  ST.E.128 desc[UR4][R10.64], R4 ;  /* 0x000000040a007985 */ /* 0x0201e8000c101d04 */
[----:B------:R0:W5:Y:S02]  /*2e8c0*/  LD.E.U8 R12, desc[UR6][R32.64] ;  /* 0x00000006200c7980 */ /* 0x000164000c101100 */
.L_x_5348:
[----:B------:R-:W-:Y:S05]  /*2e8d0*/  BSYNC B2 ;  /* 0x0000000000027941 */ /* 0x000fea0003800000 */
.L_x_5347:
[----:B-----5:R-:W-:Y:S01]  /*2e8e0*/  LOP3.LUT P1, RZ, R12, 0x2, RZ, 0xc0, !PT ;  /* 0x000000020cff7812 */ /* 0x020fe2000782c0ff */
[----:B------:R-:W-:-:S12]  /*2e8f0*/  BSSY B2, `(.L_x_5351) ;  /* 0x0000048000027945 */ /* 0x000fd80003800000 */
[----:B------:R-:W-:Y:S05]  /*2e900*/  @!P1 BRA `(.L_x_5352) ;  /* 0x0000000400189947 */ /* 0x000fea0003800000 */
[----:B------:R-:W-:Y:S02]  /*2e910*/  R2UR UR4, R74 ;  /* 0x000000004a0472ca */ /* 0x000fe400000e0000 */
[----:B------:R-:W-:-:S13]  /*2e920*/  R2UR UR5, R75 ;  /* 0x000000004b0572ca */ /* 0x000fda00000e0000 */
[----:B0-----:R-:W2:Y:S01]  /*2e930*/  LD.E.U8 R10, desc[UR4][R30.64+0x18] ;  /* 0x000018041e0a7980 */ /* 0x001ea2000c101100 */
        /* <DEDUP_REMOVED lines=10> */
[----:B--2---:R-:W-:-:S13]  /*2e9e0*/  LOP3.LUT P1, RZ, R10, 0x2, RZ, 0xc0, !PT ;  /* 0x000000020aff7812 */ /* 0x004fda000782c0ff */
[----:B------:R-:W-:Y:S05]  /*2e9f0*/  @!P1 BRA `(.L_x_5354) ;  /* 0x0000000000b89947 */ /* 0x000fea0003800000 */
[----:B------:R-:W-:Y:S01]  /*2ea00*/  SHF.R.U64 R50, R46, 0x10, R47 ;  /* 0x000000102e327819 */ /* 0x000fe2000000122f */
[----:B-----5:R-:W-:Y:S01]  /*2ea10*/  IMAD.U32 R12, R7, 0x10000, RZ ;  /* 0x00010000070c7824 */ /* 0x020fe200078e00ff */
[--C-:B------:R-:W-:Y:S01]  /*2ea20*/  SHF.R.U64 R46, R48, 0x10, R49.reuse ;  /* 0x00000010302e7819 */ /* 0x100fe20000001231 */
        /* <DEDUP_REMOVED lines=43> */
.L_x_5354:
[----:B------:R-:W-:Y:S05]  /*2ece0*/  BSYNC B3 ;  /* 0x0000000000037941 */ /* 0x000fea0003800000 */
.L_x_5353:
[C---:B------:R-:W-:Y:S02]  /*2ecf0*/  R2UR UR4, R74.reuse ;  /* 0x000000004a0472ca */ /* 0x040fe400000e0000 */
[C---:B------:R-:W-:Y:S02]  /*2ed00*/  R2UR UR5, R75.reuse ;  /* 0x000000004b0572ca */ /* 0x040fe400000e0000 */
[----:B------:R-:W-:Y:S02]  /*2ed10*/  R2UR UR6, R74 ;  /* 0x000000004a0672ca */ /* 0x000fe400000e0000 */
[----:B------:R-:W-:Y:S02]  /*2ed20*/  R2UR UR7, R75 ;  /* 0x000000004b0772ca */ /* 0x000fe400000e0000 */
[----:B------:R-:W-:-:S05]  /*2ed30*/  LOP3.LUT R11, R52, 0xfffffff8, RZ, 0xc0, !PT ;  /* 0xfffffff8340b7812 */ /* 0x000fca00078ec0ff */
[----:B------:R-:W-:-:S05]  /*2ed40*/  IMAD.WIDE R10, R11, 0x2, R14 ;  /* 0x000000020b0a7825 */ /* 0x000fca00078e020e */
[----:B-----5:R1:W-:Y:S04]  /*2ed50*/  ST.E.128 desc[UR4][R10.64], R4 ;  /* 0x000000040a007985 */ /* 0x0203e8000c101d04 */
[----:B------:R1:W5:Y:S02]  /*2ed60*/  LD.E.U8 R12, desc[UR6][R32.64] ;  /* 0x00000006200c7980 */ /* 0x000364000c101100 */
.L_x_5352:
[----:B------:R-:W-:Y:S05]  /*2ed70*/  BSYNC B2 ;  /* 0x0000000000027941 */ /* 0x000fea0003800000 */
.L_x_5351:
[----:B-----5:R-:W-:Y:S01]  /*2ed80*/  LOP3.LUT P1, RZ, R12, 0x4, RZ, 0xc0, !PT ;  /* 0x000000040cff7812 */ /* 0x020fe2000782c0ff */
[----:B------:R-:W-:-:S12]  /*2ed90*/  BSSY B2, `(.L_x_5355) ;  /* 0x0000043000027945 */ /* 0x000fd80003800000 */
[----:B------:R-:W-:Y:S05]  /*2eda0*/  @!P1 BRA `(.L_x_5356) ;  /* 0x0000000400049947 */ /* 0x000fea0003800000 */
[----:B------:R-:W-:Y:S02]  /*2edb0*/  R2UR UR4, R74 ;  /* 0x000000004a0472ca */ /* 0x000fe400000e0000 */
[----:B------:R-:W-:-:S13]  /*2edc0*/  R2UR UR5, R75 ;  /* 0x000000004b0572ca */ /* 0x000fda00000e0000 */
[----:B01----:R-:W2:Y:S01]  /*2edd0*/  LD.E.U8 R5, desc[UR4][R30.64+0x18] ;  /* 0x000018041e057980 */ /* 0x003ea2000c101100 */
[----:B------:R-:W-:Y:S01]  /*2ede0*/  VIADD R4, R87, 0x40 ;  /* 0x0000004057047836 */ /* 0x000fe20000000000 */
[----:B------:R-:W-:Y:S01]  /*2edf0*/  BSSY B3, `(.L_x_5357) ;  /* 0x0000034000037945 */ /* 0x000fe20003800000 */
[----:B--2---:R-:W-:-:S03]  /*2ee00*/  LOP3.LUT P1, RZ, R5, 0x4, RZ, 0xc0, !PT ;  /* 0x0000000405ff7812 */ /* 0x004fc6000782c0ff */
[----:B------:R-:W-:-:S04]  /*2ee10*/  SHF.R.S32.HI R5, RZ, 0x1f, R4 ;  /* 0x0000001fff057819 */ /* 0x000fc80000011404 */
[----:B------:R-:W-:Y:S02]  /*2ee20*/  LEA.HI R46, R5, R4, RZ, 0x3 ;  /* 0x00000004052e7211 */ /* 0x000fe400078f18ff */
[----:B------:R0:W5:Y:S04]  /*2ee30*/  LD.E.128 R4, desc[UR4][R40.64+0x5000] ;  /* 0x0050000428047980 */ /* 0x000168000c101d00 */
        /* <DEDUP_REMOVED lines=47> */
.L_x_5358:
[----:B------:R-:W-:Y:S05]  /*2f130*/  BSYNC B3 ;  /* 0x0000000000037941 */ /* 0x000fea0003800000 */
.L_x_5357:
        /* <DEDUP_REMOVED lines=8> */
.L_x_5356:
[----:B------:R-:W-:Y:S05]  /*2f1c0*/  BSYNC B2 ;  /* 0x0000000000027941 */ /* 0x000fea0003800000 */
.L_x_5355:
[----:B-----5:R-:W-:Y:S01]  /*2f1d0*/  LOP3.LUT P1, RZ, R12, 0x8, RZ, 0xc0, !PT ;  /* 0x000000080cff7812 */ /* 0x020fe2000782c0ff */
[----:B------:R-:W-:-:S12]  /*2f1e0*/  BSSY B2, `(.L_x_5359) ;  /* 0x0000048000027945 */ /* 0x000fd80003800000 */
[----:B------:R-:W-:Y:S05]  /*2f1f0*/  @!P1 BRA `(.L_x_5360) ;  /* 0x0000000400189947 */ /* 0x000fea0003800000 */
[----:B------:R-:W-:Y:S02]  /*2f200*/  R2UR UR4, R74 ;  /* 0x000000004a0472ca */ /* 0x000fe400000e0000 */
[----:B------:R-:W-:-:S13]  /*2f210*/  R2UR UR5, R75 ;  /* 0x000000004b0572ca */ /* 0x000fda00000e0000 */
[----:B012---:R-:W2:Y:S01]  /*2f220*/  LD.E.U8 R10, desc[UR4][R30.64+0x18] ;  /* 0x000018041e0a7980 */ /* 0x007ea2000c101100 */
        /* <DEDUP_REMOVED lines=58> */
.L_x_5362:
[----:B------:R-:W-:Y:S05]  /*2f5d0*/  BSYNC B3 ;  /* 0x0000000000037941 */ /* 0x000fea0003800000 */
.L_x_5361:
        /* <DEDUP_REMOVED lines=8> */
.L_x_5360:
[----:B------:R-:W-:Y:S05]  /*2f660*/  BSYNC B2 ;  /* 0x0000000000027941 */ /* 0x000fea0003800000 */
.L_x_5359:
[----:B-----5:R-:W-:Y:S01]  /*2f670*/  LOP3.LUT P1, RZ, R12, 0x10, RZ, 0xc0, !PT ;  /* 0x000000100cff7812 */ /* 0x020fe2000782c0ff */
[----:B------:R-:W-:-:S12]  /*2f680*/  BSSY B2, `(.L_x_5363) ;  /* 0x0000043000027945 */ /* 0x000fd80003800000 */
[----:B------:R-:W-:Y:S05]  /*2f690*/  @!P1 BRA `(.L_x_5364) ;  /* 0x0000000400049947 */ /* 0x000fea0003800000 */
[----:B------:R-:W-:Y:S02]  /*2f6a0*/  R2UR UR4, R74 ;  /* 0x000000004a0472ca */ /* 0x000fe400000e0000 */
[----:B------:R-:W-:-:S13]  /*2f6b0*/  R2UR UR5, R75 ;  /* 0x000000004b0572ca */ /* 0x000fda00000e0000 */
[----:B0123--:R-:W2:Y:S01]  /*2f6c0*/  LD.E.U8 R5, desc[UR4][R30.64+0x18] ;  /* 0x000018041e057980 */ /* 0x00fea2000c101100 */
[----:B------:R-:W-:Y:S01]  /*2f6d0*/  VIADD R4, R87, 0x80 ;  /* 0x0000008057047836 */ /* 0x000fe20000000000 */
[----:B------:R-:W-:Y:S01]  /*2f6e0*/  BSSY B3, `(.L_x_5365) ;  /* 0x0000034000037945 */ /* 0x000fe20003800000 */
[----:B--2---:R-:W-:-:S03]  /*2f6f0*/  LOP3.LUT P1, RZ, R5, 0x10, RZ, 0xc0, !PT ;  /* 0x0000001005ff7812 */ /* 0x004fc6000782c0ff */
[----:B------:R-:W-:-:S04]  /*2f700*/  SHF.R.S32.HI R5, RZ, 0x1f, R4 ;  /* 0x0000001fff057819 */ /* 0x000fc80000011404 */
[----:B------:R-:W-:Y:S02]  /*2f710*/  LEA.HI R38, R5, R4, RZ, 0x3 ;  /* 0x0000000405267211 */ /* 0x000fe400078f18ff */
[----:B------:R0:W5:Y:S04]  /*2f720*/  LD.E.128 R4, desc[UR4][R40.64+0x8000] ;  /* 0x0080000428047980 */ /* 0x000168000c101d00 */
        /* <DEDUP_REMOVED lines=47> */
.L_x_5366:
[----:B------:R-:W-:Y:S05]  /*2fa20*/  BSYNC B3 ;  /* 0x0000000000037941 */ /* 0x000fea0003800000 */
.L_x_5365:
        /* <DEDUP_REMOVED lines=8> */
.L_x_5364:
[----:B------:R-:W-:Y:S05]  /*2fab0*/  BSYNC B2 ;  /* 0x0000000000027941 */ /* 0x000fea0003800000 */
.L_x_5363:
[----:B-----5:R-:W-:-:S13]  /*2fac0*/  LOP3.LUT P1, RZ, R12, 0x20, RZ, 0xc0, !PT ;  /* 0x000000200cff7812 */ /* 0x020fda000782c0ff */
[----:B------:R-:W-:Y:S05]  /*2fad0*/  @!P1 BRA `(.L_x_5346) ;  /* 0x0000006000c09947 */ /* 0x000fea0003800000 */
[----:B------:R-:W-:Y:S02]  /*2fae0*/  R2UR UR4, R74 ;  /* 0x000000004a0472ca */ /* 0x000fe400000e0000 */
[----:B------:R-:W-:-:S13]  /*2faf0*/  R2UR UR5, R75 ;  /* 0x000000004b0572ca */ /* 0x000fda00000e0000 */
[----:B------:R-:W2:Y:S01]  /*2fb00*/  LD.E.U8 R30, desc[UR4][R30.64+0x18] ;  /* 0x000018041e1e7980 */ /* 0x000ea2000c101100 */
[----:B------:R-:W-:-:S05]  /*2fb10*/  VIADD R90, R90, 0x4000 ;  /* 0x000040005a5a7836 */ /* 0x000fca0000000000 */
[----:B------:R-:W-:-:S04]  /*2fb20*/  IADD3 R91, P1, R90, R91, RZ ;  /* 0x0000005b5a5b7210 */ /* 0x000fc80007f3e0ff */
[----:B------:R-:W-:Y:S02]  /*2fb30*/  LEA.HI.X.SX32 R90, R90, R93, 0x1, P1 ;  /* 0x0000005d5a5a7211 */ /* 0x000fe400008f0eff */
[----:B01234-:R-:W-:-:S04]  /*2fb40*/  LEA R4, P1, R91, R34, 0x1 ;  /* 0x000000225b047211 */ /* 0x01ffc800078208ff */
[----:B------:R-:W-:Y:S01]  /*2fb50*/  LEA.HI.X R5, R91, R35, R90, 0x1, P1 ;  /* 0x000000235b057211 */ /* 0x000fe200008f0c5a */
[----:B------:R-:W-:Y:S01]  /*2fb60*/  VIADD R87, R87, 0xa0 ;  /* 0x000000a057577836 */ /* 0x000fe20000000000 */
[----:B------:R-:W-:Y:S04]  /*2fb70*/  BSSY B2, `(.L_x_5367) ;  /* 0x0000034000027945 */ /* 0x000fe80003800000 */
[----:B------:R-:W-:Y:S01]  /*2fb80*/  SHF.R.S32.HI R10, RZ, 0x1f, R87 ;  /* 0x0000001fff0a7819 */ /* 0x000fe20000011457 */
[----:B------:R-:W5:Y:S03]  /*2fb90*/  LD.E.128 R4, desc[UR4][R4.64] ;  /* 0x0000000404047980 */ /* 0x000f66000c101d00 */
[----:B------:R-:W-:-:S02]  /*2fba0*/  LEA.HI R87, R10, R87, RZ, 0x3 ;  /* 0x000000570a577211 */ /* 0x000fc400078f18ff */
[----:B------:R-:W-:-:S13]  /*2fbb0*/  LOP3.LUT P1, RZ, R30, 0x20, RZ, 0xc0, !PT ;  /* 0x000000201eff7812 */ /* 0x000fda000782c0ff */
        /* <DEDUP_REMOVED lines=35> */
[----:B------:R-:W-:Y:S01]  /*2fdf0*/  FMUL.FTZ R4, R4, R94 ;  /* 0x0000005e04047220 */ /* 0x000fe20000410000 */
[----:B------:R-:W-:Y:S01]  /*2fe00*/  FMUL.FTZ R11, R11, R92 ;  /* 0x0000005c0b0b7220 */ /* 0x000fe20000410000 */
        /* <DEDUP_REMOVED lines=10> */
.L_x_5368:
[----:B------:R-:W-:Y:S05]  /*2feb0*/  BSYNC B2 ;  /* 0x0000000000027941 */ /* 0x000fea0003800000 */
.L_x_5367:
[----:B------:R-:W-:Y:S02]  /*2fec0*/  R2UR UR4, R74 ;  /* 0x000000004a0472ca */ /* 0x000fe400000e0000 */
[----:B------:R-:W-:Y:S02]  /*2fed0*/  R2UR UR5, R75 ;  /* 0x000000004b0572ca */ /* 0x000fe400000e0000 */
[----:B------:R-:W-:-:S05]  /*2fee0*/  LOP3.LUT R87, R87, 0xfffffff8, RZ, 0xc0, !PT ;  /* 0xfffffff857577812 */ /* 0x000fca00078ec0ff */
[----:B------:R-:W-:-:S06]  /*2fef0*/  IMAD.WIDE R14, R87, 0x2, R14 ;  /* 0x00000002570e7825 */ /* 0x000fcc00078e020e */
[----:B-----5:R0:W-:Y:S01]  /*2ff00*/  ST.E.128 desc[UR4][R14.64], R4 ;  /* 0x000000040e007985 */ /* 0x0201e2000c101d04 */
[----:B------:R-:W-:Y:S05]  /*2ff10*/  BRA `(.L_x_5346) ;  /* 0x0000005c00b07947 */ /* 0x000fea0003800000 */
.L_x_5311:
[C---:B------:R-:W-:Y:S01]  /*2ff20*/  R2UR UR8, R74.reuse ;  /* 0x000000004a0872ca */ /* 0x040fe200000e0000 */
[----:B------:R0:W5:Y:S01]  /*2ff30*/  LDL.64 R10, [R21+0x10] ;  /* 0x00001000150a7983 */ /* 0x0001620000100a00 */
[C---:B------:R-:W-:Y:S02]  /*2ff40*/  R2UR UR9, R75.reuse ;  /* 0x000000004b0972ca */ /* 0x040fe400000e0000 */
[C---:B------:R-:W-:Y:S02]  /*2ff50*/  R2UR UR10, R74.reuse ;  /* 0x000000004a0a72ca */ /* 0x040fe400000e0000 */
[C---:B------:R-:W-:Y:S02]  /*2ff60*/  R2UR UR11, R75.reuse ;  /* 0x000000004b0b72ca */ /* 0x040fe400000e0000 */
[----:B------:R-:W-:Y:S02]  /*2ff70*/  R2UR UR4, R74 ;  /* 0x000000004a0472ca */ /* 0x000fe400000e0000 */
[----:B------:R-:W-:-:S02]  /*2ff80*/  R2UR UR5, R75 ;  /* 0x000000004b0572ca */ /* 0x000fc400000e0000 */
[C---:B------:R-:W-:Y:S02]  /*2ff90*/  R2UR UR6, R74.reuse ;  /* 0x000000004a0672ca */ /* 0x040fe400000e0000 */
[----:B------:R-:W-:Y:S01]  /*2ffa0*/  R2UR UR7, R75 ;  /* 0x000000004b0772ca */ /* 0x000fe200000e0000 */
[----:B-----5:R-:W2:Y:S04]  /*2ffb0*/  LD.E R4, desc[UR8][R8.64+0x14] ;  /* 0x0000140808047980 */ /* 0x020ea8000c101900 */
[----:B------:R-:W3:Y:S04]  /*2ffc0*/  LD.E R7, desc[UR10][R8.64+0xc] ;  /* 0x00000c0a08077980 */ /* 0x000ee8000c101900 */
[----:B------:R-:W4:Y:S04]  /*2ffd0*/  LD.E.64 R14, desc[UR4][R8.64+0xa0] ;  /* 0x0000a004080e7980 */ /* 0x000f28000c101b00 */
[----:B------:R-:W4:Y:S01]  /*2ffe0*/  LD.E.64 R76, desc[UR6][R8.64+0xc0] ;  /* 0x0000c006084c7980 */ /* 0x000f22000c101b00 */
[----:B------:R-:W-:-:S02]  /*2fff0*/  R2UR UR12, R74 ;  /* 0x000000004a0c72ca */ /* 0x000fc400000e0000 */
[----:B------:R-:W-:Y:S01]  /*30000*/  R2UR UR13, R75 ;  /* 0x000000004b0d72ca */ /* 0x000fe200000e0000 */
[----:B------:R0:W5:Y:S01]  /*30010*/  LD.E.64 R78, desc[UR6][R8.64+0xa8] ;  /* 0x0000a806084e7980 */ /* 0x000162000c101b00 */
[----:B------:R-:W-:Y:S01]  /*30020*/  SHF.R.S32.HI R87, RZ, 0x1f, R2 ;  /* 0x0000001fff577819 */ /* 0x000fe20000011402 */
[----:B------:R-:W-:Y:S02]  /*30030*/  BSSY B2, `(.L_x_5369) ;  /* 0x0000053000027945 */ /* 0x000fe40003800000 */
[----:B------:R0:W5:Y:S01]  /*30040*/  LD.E.64 R80, desc[UR8][R8.64+0xb8] ;  /* 0x0000b80808507980 */ /* 0x000162000c101b00 */
[----:B------:R-:W-:Y:S02]  /*30050*/  CS2R R46, SRZ ;  /* 0x00000000002e7805 */ /* 0x000fe4000001ff00 */
[----:B------:R-:W-:Y:S02]  /*30060*/  CS2R R26, SRZ ;  /* 0x00000000001a7805 */ /* 0x000fe4000001ff00 */
[----:B------:R-:W-:-:S02]  /*30070*/  CS2R R24, SRZ ;  /* 0x0000000000187805 */ /* 0x000fc4000001ff00 */
[----:B------:R-:W-:Y:S01]  /*30080*/  CS2R R30, SRZ ;  /* 0x00000000001e7805 */ /* 0x000fe2000001ff00 */
[----:B------:R0:W5:Y:S01]  /*30090*/  LD.E.U8 R90, desc[UR12][R8.64+0x19] ;  /* 0x0000190c085a7980 */ /* 0x000162000c101100 */
        /* <DEDUP_REMOVED lines=18> */
[----:B--2---:R-:W-:Y:S01]  /*301c0*/  SHF.R.S32.HI R5, RZ, 0x1f, R4 ;  /* 0x0000001fff057819 */ /* 0x004fe20000011404 */
[----:B---3--:R-:W-:-:S03]  /*301d0*/  IMAD R7, R2, -0x60, R7 ;  /* 0xffffffa002077824 */ /* 0x008fc600078e0207 */
[----:B------:R-:W-:-:S04]  /*301e0*/  LEA.HI R5, R5, R4, RZ, 0x2 ;  /* 0x0000000405057211 */ /* 0x000fc800078f10ff */
[----:B------:R-:W-:Y:S02]  /*301f0*/  SHF.R.S32.HI R5, RZ, 0x2, R5 ;  /* 0x00000002ff057819 */ /* 0x000fe40000011405 */
[----:B------:R-:W-:-:S04]  /*30200*/  VIMNMX R7, R7, 0x60, PT ;  /* 0x0000006007077848 */ /* 0x000fc80003fe0100 */
[----:B------:R-:W-:Y:S01]  /*30210*/  ISETP.GE.AND P1, PT, R5, R7, PT ;  /* 0x000000070500720c */ /* 0x000fe20003f26270 */
[-C--:B----4-:R-:W-:Y:S02]  /*30220*/  IMAD R13, R15, R2.reuse, RZ ;  /* 0x000000020f0d7224 */ /* 0x090fe400078e02ff */
[-C--:B------:R-:W-:Y:S02]  /*30230*/  IMAD R15, R77, R2.reuse, RZ ;  /* 0x000000024d0f7224 */ /* 0x080fe400078e02ff */
[----:B------:R-:W-:Y:S02]  /*30240*/  VIADD R4, R5, 0x40 ;  /* 0x0000004005047836 */ /* 0x000fe40000000000 */
[-C--:B------:R-:W-:Y:S02]  /*30250*/  IMAD R85, R14, R87.reuse, R13 ;  /* 0x000000570e557224 */ /* 0x080fe400078e020d */
[----:B------:R-:W-:Y:S01]  /*30260*/  IMAD R87, R76, R87, R15 ;  /* 0x000000574c577224 */ /* 0x000fe200078e020f */
[----:B------:R0:W5:Y:S01]  /*30270*/  LD.E.64 R12, desc[UR4][R8.64+0x98] ;  /* 0x00009804080c7980 */ /* 0x000162000c101b00 */
[----:B------:R-:W-:Y:S01]  /*30280*/  IMAD.WIDE.U32 R14, R14, R2, RZ ;  /* 0x000000020e0e7225 */ /* 0x000fe200078e00ff */
[----:B------:R-:W-:-:S03]  /*30290*/  ISETP.GE.AND P3, PT, R4, R7, PT ;  /* 0x000000070400720c */ /* 0x000fc60003f66270 */
[----:B------:R-:W-:Y:S01]  /*302a0*/  IMAD.WIDE.U32 R76, R76, R2, RZ ;  /* 0x000000024c4c7225 */ /* 0x000fe200078e00ff */
[----:B------:R-:W-:Y:S02]  /*302b0*/  CS2R R6, SRZ ;  /* 0x0000000000067805 */ /* 0x000fe4000001ff00 */
[----:B------:R-:W-:Y:S01]  /*302c0*/  CS2R R4, SRZ ;  /* 0x0000000000047805 */ /* 0x000fe2000001ff00 */
[----:B------:R-:W5:Y:S01]  /*302d0*/  LD.E.64 R8, desc[UR10][R8.64+0xc8] ;  /* 0x0000c80a08087980 */ /* 0x000f62000c101b00 */
[----:B------:R-:W-:Y:S02]  /*302e0*/  IMAD.IADD R91, R15, 0x1, R85 ;  /* 0x000000010f5b7824 */ /* 0x000fe400078e0255 */
[----:B------:R-:W-:Y:S01]  /*302f0*/  IMAD.IADD R87, R77, 0x1, R87 ;  /* 0x000000014d577824 */ /* 0x000fe200078e0257 */
[----:B0-----:R-:W-:Y:S06]  /*30300*/  @P1 BRA `(.L_x_5370) ;  /* 0x0000000000941947 */ /* 0x001fec0003800000 */
[----:B-----5:R-:W-:Y:S02]  /*30310*/  LOP3.LUT R4, R90, 0x1, RZ, 0xc0, !PT ;  /* 0x000000015a047812 */ /* 0x020fe400078ec0ff */
[----:B------:R-:W-:Y:S02]  /*30320*/  CS2R R30, SRZ ;  /* 0x00000000001e7805 */ /* 0x000fe4000001ff00 */
[----:B------:R-:W-:Y:S02]  /*30330*/  CS2R R28, SRZ ;  /* 0x00000000001c7805 */ /* 0x000fe4000001ff00 */
[----:B------:R-:W-:Y:S02]  /*30340*/  CS2R R26, SRZ ;  /* 0x00000000001a7805 */ /* 0x000fe4000001ff00 */
[----:B------:R-:W-:Y:S02]  /*30350*/  ISETP.NE.U32.AND P4, PT, R4, 0x1, PT ;  /* 0x000000010400780c */ /* 0x000fe40003f85070 */
[----:B------:R-:W-:-:S02]  /*30360*/  CS2R R24, SRZ ;  /* 0x0000000000187805 */ /* 0x000fc4000001ff00 */
[----:B------:R-:W-:Y:S02]  /*30370*/  CS2R R6, SRZ ;  /* 0x0000000000067805 */ /* 0x000fe4000001ff00 */
[----:B------:R-:W-:Y:S02]  /*30380*/  CS2R R4, SRZ ;  /* 0x0000000000047805 */ /* 0x000fe4000001ff00 */
[----:B------:R-:W-:Y:S02]  /*30390*/  R2P PR, R90, 0x6 ;  /* 0x000000065a007804 */ /* 0x000fe40000000000 */
[----:B------:R-:W-:Y:S02]  /*303a0*/  CS2R R42, SRZ ;  /* 0x00000000002a7805 */ /* 0x000fe4000001ff00 */
[----:B------:R-:W-:Y:S02]  /*303b0*/  LEA R84, P5, R14, R78, 0x1 ;  /* 0x0000004e0e547211 */ /* 0x000fe400078a08ff */
[----:B------:R-:W-:-:S02]  /*303c0*/  CS2R R40, SRZ ;  /* 0x0000000000287805 */ /* 0x000fc4000001ff00 */
[----:B------:R-:W-:Y:S02]  /*303d0*/  LEA R88, P6, R76, R8, 0x1 ;  /* 0x000000084c587211 */ /* 0x000fe400078c08ff */
[----:B------:R-:W-:Y:S02]  /*303e0*/  CS2R R38, SRZ ;  /* 0x0000000000267805 */ /* 0x000fe4000001ff00 */
[----:B------:R-:W-:Y:S02]  /*303f0*/  CS2R R36, SRZ ;  /* 0x0000000000247805 */ /* 0x000fe4000001ff00 */
[----:B------:R-:W-:Y:S02]  /*30400*/  CS2R R34, SRZ ;  /* 0x0000000000227805 */ /* 0x000fe4000001ff00 */
[----:B------:R-:W-:Y:S02]  /*30410*/  CS2R R32, SRZ ;  /* 0x0000000000207805 */ /* 0x000fe4000001ff00 */
[----:B------:R-:W-:-:S02]  /*30420*/  @!P4 R2UR UR4, R74 ;  /* 0x000000004a04c2ca */ /* 0x000fc400000e0000 */
[C---:B------:R-:W-:Y:S02]  /*30430*/  @!P4 R2UR UR5, R75.reuse ;  /* 0x000000004b05c2ca */ /* 0x040fe400000e0000 */
[C---:B------:R-:W-:Y:S02]  /*30440*/  @P1 R2UR UR8, R74.reuse ;  /* 0x000000004a0812ca */ /* 0x040fe400000e0000 */
[C---:B------:R-:W-:Y:S02]  /*30450*/  @P1 R2UR UR9, R75.reuse ;  /* 0x000000004b0912ca */ /* 0x040fe400000e0000 */
[C---:B------:R-:W-:Y:S02]  /*30460*/  @P2 R2UR UR12, R74.reuse ;  /* 0x000000004a0c22ca */ /* 0x040fe400000e0000 */
[----:B------:R-:W-:Y:S02]  /*30470*/  @P2 R2UR UR13, R75 ;  /* 0x000000004b0d22ca */ /* 0x000fe400000e0000 */
[----:B------:R-:W-:-:S02]  /*30480*/  @!P4 R2UR UR6, R74 ;  /* 0x000000004a06c2ca */ /* 0x000fc400000e0000 */
[C---:B------:R-:W-:Y:S02]  /*30490*/  @!P4 R2UR UR7, R75.reuse ;  /* 0x000000004b07c2ca */ /* 0x040fe400000e0000 */
[C---:B------:R-:W-:Y:S02]  /*304a0*/  @P1 R2UR UR10, R74.reuse ;  /* 0x000000004a0a12ca */ /* 0x040fe400000e0000 */
[C---:B------:R-:W-:Y:S02]  /*304b0*/  @P1 R2UR UR11, R75.reuse ;  /* 0x000000004b0b12ca */ /* 0x040fe400000e0000 */
[----:B------:R-:W-:Y:S02]  /*304c0*/  @P2 R2UR UR14, R74 ;  /* 0x000000004a0e22ca */ /* 0x000fe400000e0000 */
[----:B------:R-:W-:Y:S02]  /*304d0*/  @P2 R2UR UR15, R75 ;  /* 0x000000004b0f22ca */ /* 0x000fe400000e0000 */
[----:B------:R-:W-:-:S02]  /*304e0*/  LEA.HI.X R85, R14, R79, R91, 0x1, P5 ;  /* 0x0000004f0e557211 */ /* 0x000fc400028f0c5b */
[----:B------:R-:W-:-:S03]  /*304f0*/  LEA.HI.X R89, R76, R9, R87, 0x1, P6 ;  /* 0x000000094c597211 */ /* 0x000fc600030f0c57 */
[----:B------:R0:W5:Y:S04]  /*30500*/  @!P4 LD.E.128 R28, desc[UR4][R84.64] ;  /* 0x00000004541cc980 */ /* 0x000168000c101d00 */
[----:B------:R0:W5:Y:S04]  /*30510*/  @P1 LD.E.128 R24, desc[UR8][R84.64+0x40] ;  /* 0x0000400854181980 */ /* 0x000168000c101d00 */
[----:B------:R0:W5:Y:S04]  /*30520*/  @P2 LD.E.128 R4, desc[UR12][R84.64+0x80] ;  /* 0x0000800c54042980 */ /* 0x000168000c101d00 */
[----:B------:R0:W5:Y:S04]  /*30530*/  @!P4 LD.E.128 R40, desc[UR6][R88.64] ;  /* 0x000000065828c980 */ /* 0x000168000c101d00 */
[----:B------:R0:W5:Y:S04]  /*30540*/  @P1 LD.E.128 R36, desc[UR10][R88.64+0x40] ;  /* 0x0000400a58241980 */ /* 0x000168000c101d00 */
[----:B------:R0:W5:Y:S02]  /*30550*/  @P2 LD.E.128 R32, desc[UR14][R88.64+0x80] ;  /* 0x0000800e58202980 */ /* 0x000164000c101d00 */
.L_x_5370:
[----:B------:R-:W-:Y:S05]  /*30560*/  BSYNC B2 ;  /* 0x0000000000027941 */ /* 0x000fea0003800000 */
.L_x_5369:
[----:B------:R-:W-:Y:S04]  /*30570*/  BSSY B2, `(.L_x_5371) ;  /* 0x000002b000027945 */ /* 0x000fe80003800000 */
[----:B------:R-:W-:Y:S05]  /*30580*/  @P3 BRA `(.L_x_5372) ;  /* 0x0000000000a43947 */ /* 0x000fea0003800000 */
[----:B-----5:R-:W-:Y:S02]  /*30590*/  IADD3 R15, P3, R12, R14, RZ ;  /* 0x0000000e0c0f7210 */ /* 0x020fe40007f7e0ff */
[----:B------:R-:W-:Y:S02]  /*305a0*/  CS2R R54, SRZ ;  /* 0x0000000000367805 */ /* 0x000fe4000001ff00 */
[----:B------:R-:W-:Y:S02]  /*305b0*/  IADD3 R77, P4, R80, R76, RZ ;  /* 0x0000004c504d7210 */ /* 0x000fe40007f9e0ff */
[----:B------:R-:W-:Y:S02]  /*305c0*/  CS2R R52, SRZ ;  /* 0x0000000000347805 */ /* 0x000fe4000001ff00 */
[C---:B------:R-:W-:Y:S01]  /*305d0*/  LOP3.LUT R12, R90.reuse, 0x1, RZ, 0xc0, !PT ;  /* 0x000000015a0c7812 */ /* 0x040fe200078ec0ff */
[----:B------:R-:W-:Y:S01]  /*305e0*/  IMAD.X R13, R13, 0x1, R91, P3 ;  /* 0x000000010d0d7824 */ /* 0x000fe200018e065b */
[----:B------:R-:W-:Y:S01]  /*305f0*/  R2P PR, R90, 0x6 ;  /* 0x000000065a007804 */ /* 0x000fe20000000000 */
[----:B------:R-:W-:Y:S01]  /*30600*/  IMAD.X R80, R81, 0x1, R87, P4 ;  /* 0x0000000151507824 */ /* 0x000fe200020e0657 */
[----:B------:R-:W-:-:S02]  /*30610*/  ISETP.NE.U32.AND P5, PT, R12, 0x1, PT ;  /* 0x000000010c00780c */ /* 0x000fc40003fa5070 */
[----:B------:R-:W-:Y:S02]  /*30620*/  CS2R R50, SRZ ;  /* 0x0000000000327805 */ /* 0x000fe4000001ff00 */
[----:B------:R-:W-:Y:S02]  /*30630*/  LEA R12, P3, R15, R78, 0x1 ;  /* 0x0000004e0f0c7211 */ /* 0x000fe400078608ff */
[----:B------:R-:W-:Y:S02]  /*30640*/  CS2R R48, SRZ ;  /* 0x0000000000307805 */ /* 0x000fe4000001ff00 */
[----:B------:R-:W-:Y:S02]  /*30650*/  LEA R8, P4, R77, R8, 0x1 ;  /* 0x000000084d087211 */ /* 0x000fe400078808ff */
[----:B------:R-:W-:Y:S02]  /*30660*/  CS2R R46, SRZ ;  /* 0x00000000002e7805 */ /* 0x000fe4000001ff00 */
[----:B------:R-:W-:-:S02]  /*30670*/  CS2R R44, SRZ ;  /* 0x00000000002c7805 */ /* 0x000fc4000001ff00 */
[----:B------:R-:W-:Y:S02]  /*30680*/  CS2R R66, SRZ ;  /* 0x0000000000427805 */ /* 0x000fe4000001ff00 */
[----:B------:R-:W-:Y:S02]  /*30690*/  CS2R R64, SRZ ;  /* 0x0000000000407805 */ /* 0x000fe4000001ff00 */
[----:B------:R-:W-:Y:S02]  /*306a0*/  CS2R R62, SRZ ;  /* 0x00000000003e7805 */ /* 0x000fe4000001ff00 */
[----:B------:R-:W-:Y:S02]  /*306b0*/  CS2R R60, SRZ ;  /* 0x00000000003c7805 */ /* 0x000fe4000001ff00 */
[----:B------:R-:W-:Y:S02]  /*306c0*/  @P1 R2UR UR8, R74 ;  /* 0x000000004a0812ca */ /* 0x000fe400000e0000 */
[----:B------:R-:W-:-:S02]  /*306d0*/  CS2R R58, SRZ ;  /* 0x00000000003a7805 */ /* 0x000fc4000001ff00 */
[C---:B------:R-:W-:Y:S02]  /*306e0*/  @!P5 R2UR UR4, R74.reuse ;  /* 0x000000004a04d2ca */ /* 0x040fe400000e0000 */
[----:B------:R-:W-:Y:S02]  /*306f0*/  CS2R R56, SRZ ;  /* 0x0000000000387805 */ /* 0x000fe4000001ff00 */
[C---:B------:R-:W-:Y:S02]  /*30700*/  @!P5 R2UR UR5, R75.reuse ;  /* 0x000000004b05d2ca */ /* 0x040fe400000e0000 */
[C---:B------:R-:W-:Y:S02]  /*30710*/  @P1 R2UR UR9, R75.reuse ;  /* 0x000000004b0912ca */ /* 0x040fe400000e0000 */
[----:B------:R-:W-:Y:S02]  /*30720*/  @P2 R2UR UR12, R74 ;  /* 0x000000004a0c22ca */ /* 0x000fe400000e0000 */
[----:B------:R-:W-:-:S02]  /*30730*/  @P2 R2UR UR13, R75 ;  /* 0x000000004b0d22ca */ /* 0x000fc400000e0000 */
[C---:B------:R-:W-:Y:S02]  /*30740*/  @!P5 R2UR UR6, R74.reuse ;  /* 0x000000004a06d2ca */ /* 0x040fe400000e0000 */
[C---:B------:R-:W-:Y:S02]  /*30750*/  @!P5 R2UR UR7, R75.reuse ;  /* 0x000000004b07d2ca */ /* 0x040fe400000e0000 */
[C---:B------:R-:W-:Y:S02]  /*30760*/  @P1 R2UR UR10, R74.reuse ;  /* 0x000000004a0a12ca */ /* 0x040fe400000e0000 */
[C---:B------:R-:W-:Y:S02]  /*30770*/  @P1 R2UR UR11, R75.reuse ;  /* 0x000000004b0b12ca */ /* 0x040fe400000e0000 */
[----:B------:R-:W-:Y:S02]  /*30780*/  @P2 R2UR UR14, R74 ;  /* 0x000000004a0e22ca */ /* 0x000fe400000e0000 */
[----:B------:R-:W-:-:S02]  /*30790*/  @P2 R2UR UR15, R75 ;  /* 0x000000004b0f22ca */ /* 0x000fc400000e0000 */
[----:B------:R-:W-:Y:S02]  /*307a0*/  LEA.HI.X R13, R15, R79, R13, 0x1, P3 ;  /* 0x0000004f0f0d7211 */ /* 0x000fe400018f0c0d */
[----:B------:R-:W-:-:S03]  /*307b0*/  LEA.HI.X R9, R77, R9, R80, 0x1, P4 ;  /* 0x000000094d097211 */ /* 0x000fc600020f0c50 */
[----:B------:R1:W5:Y:S04]  /*307c0*/  @!P5 LD.E.128 R52, desc[UR4][R12.64] ;  /* 0x000000040c34d980 */ /* 0x000368000c101d00 */
[----:B------:R1:W5:Y:S04]  /*307d0*/  @P1 LD.E.128 R48, desc[UR8][R12.64+0x40] ;  /* 0x000040080c301980 */ /* 0x000368000c101d00 */
[----:B------:R1:W5:Y:S04]  /*307e0*/  @P2 LD.E.128 R44, desc[UR12][R12.64+0x80] ;  /* 0x0000800c0c2c2980 */ /* 0x000368000c101d00 */
[----:B------:R1:W5:Y:S04]  /*307f0*/  @!P5 LD.E.128 R64, desc[UR6][R8.64] ;  /* 0x000000060840d980 */ /* 0x000368000c101d00 */
[----:B------:R1:W5:Y:S04]  /*30800*/  @P1 LD.E.128 R60, desc[UR10][R8.64+0x40] ;  /* 0x0000400a083c1980 */ /* 0x000368000c101d00 */
[----:B------:R1:W5:Y:S02]  /*30810*/  @P2 LD.E.128 R56, desc[UR14][R8.64+0x80] ;  /* 0x0000800e08382980 */ /* 0x000364000c101d00 */
.L_x_5372:
[----:B------:R-:W-:Y:S05]  /*30820*/  BSYNC B2 ;  /* 0x0000000000027941 */ /* 0x000fea0003800000 */
.L_x_5371:
[----:B------:R-:W-:Y:S01]  /*30830*/  R2UR UR4, R74 ;  /* 0x000000004a0472ca */ /* 0x000fe200000e0000 */
[----:B-1---5:R1:W5:Y:S01]  /*30840*/  LDL R8, [R71] ;  /* 0x0000000047087983 */ /* 0x0223620000100800 */
        /* <DEDUP_REMOVED lines=102> */
[----:B-1----:R-:W-:Y:S05]  /*30eb0*/  @!P1 BRA `(.L_x_5374) ;  /* 0x0000000000049947 */ /* 0x002fea0003800000 */
[----:B------:R-:W-:Y:S01]  /*30ec0*/  BPT.TRAP 0x1 ;  /* 0x000000040000795c */ /* 0x000fe20000300000 */
.L_x_5374:
[----:B------:R-:W-:Y:S05]  /*30ed0*/  BSYNC B2 ;  /* 0x0000000000027941 */ /* 0x000fea0003800000 */
.L_x_5373:
[----:B------:R-:W-:Y:S02]  /*30ee0*/  R2UR UR4, R74 ;  /* 0x000000004a0472ca */ /* 0x000fe400000e0000 */
[----:B------:R-:W-:-:S13]  /*30ef0*/  R2UR UR5, R75 ;  /* 0x000000004b0572ca */ /* 0x000fda00000e0000 */
[----:B------:R-:W2:Y:S01]  /*30f00*/  LD.E.64 R10, desc[UR4][R10.64+0x8] ;  /* 0x000008040a0a7980 */ /* 0x000ea2000c101b00 */
[----:B-----5:R-:W-:Y:S01]  /*30f10*/  SHF.L.U32 R9, R9, 0x1f, RZ ;  /* 0x0000001f09097819 */ /* 0x020fe200000006ff */
[----:B------:R-:W-:Y:S01]  /*30f20*/  BSSY B2, `(.L_x_5375) ;  /* 0x0000005000027945 */ /* 0x000fe20003800000 */
[----:B--2---:R-:W-:-:S05]  /*30f30*/  MOV R13, R10 ;  /* 0x0000000a000d7202 */ /* 0x004fca0000000f00 */
[----:B------:R-:W-:-:S04]  /*30f40*/  IMAD R8, R8, 0x8, R13 ;  /* 0x0000000808087824 */ /* 0x000fc800078e020d */
[----:B------:R-:W1:Y:S02]  /*30f50*/  SYNCS.PHASECHK.TRANS64.TRYWAIT P1, [R8+URZ], R9 ;  /* 0x00000009080075a7 */ /* 0x000e64000802017f */
[----:B-1----:R-:W-:Y:S05]  /*30f60*/  @!P1 BRA `(.L_x_5376) ;  /* 0x0000005000a49947 */ /* 0x002fea0003800000 */
.L_x_5419:
[----:B------:R-:W-:Y:S05]  /*30f70*/  BSYNC B2 ;  /* 0x0000000000027941 */ /* 0x000fea0003800000 */
.L_x_5375:
[----:B------:R-:W2:Y:S01]  /*30f80*/  LDL.64 R76, [R21+0x30] ;  /* 0x00003000154c7983 */ /* 0x000ea20000100a00 */
[C---:B------:R-:W-:Y:S02]  /*30f90*/  R2UR UR4, R74.reuse ;  /* 0x000000004a0472ca */ /* 0x040fe400000e0000 */
[----:B------:R-:W-:Y:S01]  /*30fa0*/  R2UR UR5, R75 ;  /* 0x000000004b0572ca */ /* 0x000fe200000e0000 */
[----:B------:R-:W3:Y:S04]  /*30fb0*/  LDL.64 R80, [R21+0x38] ;  /* 0x0000380015507983 */ /* 0x000ee80000100a00 */
[----:B0-----:R-:W4:Y:S04]  /*30fc0*/  LDL R89, [R71] ;  /* 0x0000000047597983 */ /* 0x001f280000100800 */
[----:B-1----:R-:W4:Y:S04]  /*30fd0*/  LDL.64 R8, [R21+0x8] ;  /* 0x0000080015087983 */ /* 0x002f280000100a00 */
[----:B------:R0:W5:Y:S04]  /*30fe0*/  LDL.64 R78, [R21+0x40] ;  /* 0x00004000154e7983 */ /* 0x0001680000100a00 */
[----:B--2---:R-:W2:Y:S01]  /*30ff0*/  LD.E R117, desc[UR4][R76.64+0x8] ;  /* 0x000008044c757980 */ /* 0x004ea2000c101900 */
[----:B------:R-:W-:-:S02]  /*31000*/  R2UR UR8, R74 ;  /* 0x000000004a0872ca */ /* 0x000fc400000e0000 */
[C---:B------:R-:W-:Y:S01]  /*31010*/  R2UR UR9, R75.reuse ;  /* 0x000000004b0972ca */ /* 0x040fe200000e0000 */
[----:B---3--:R-:W5:Y:S01]  /*31020*/  LD.E.64 R80, desc[UR4][R80.64] ;  /* 0x0000000450507980 */ /* 0x008f62000c101b00 */
[----:B------:R-:W-:Y:S02]  /*31030*/  R2UR UR6, R74 ;  /* 0x000000004a0672ca */ /* 0x000fe400000e0000 */
[----:B------:R-:W-:Y:S01]  /*31040*/  R2UR UR7, R75 ;  /* 0x000000004b0772ca */ /* 0x000fe200000e0000 */
[----:B----4-:R-:W-:Y:S01]  /*31050*/  IMAD R89, R89, 0x4800, RZ ;  /* 0x0000480059597824 */ /* 0x010fe200078e02ff */
[----:B------:R-:W-:-:S04]  /*31060*/  UMOV UR4, 0xffffffff ;  /* 0xffffffff00047882 */ /* 0x000fc80000000000 */
[----:B------:R-:W-:-:S03]  /*31070*/  SHF.R.S32.HI R90, RZ, 0x1f, R89 ;  /* 0x0000001fff5a7819 */ /* 0x000fc60000011459 */
[----:B------:R0:W5:Y:S04]  /*31080*/  LD.E R87, desc[UR8][R8.64+0x74] ;  /* 0x0000740808577980 */ /* 0x000168000c101900 */
[----:B------:R0:W5:Y:S01]  /*31090*/  LD.E R88, desc[UR6][R76.64+0x4] ;  /* 0x000004064c587980 */ /* 0x000162000c101900 */
[----:B--2---:R-:W-:-:S04]  /*310a0*/  SHF.R.S32.HI R126, RZ, 0x1f, R117 ;  /* 0x0000001fff7e7819 */ /* 0x004fc80000011475 */
[----:B------:R-:W-:-:S04]  /*310b0*/  LEA.HI R116, R126, R117, RZ, 0x2 ;  /* 0x000000757e747211 */ /* 0x000fc800078f10ff */
[----:B------:R-:W-:-:S05]  /*310c0*/  LOP3.LUT R10, R116, 0x1ffffffc, RZ, 0xc0, !PT ;  /* 0x1ffffffc740a7812 */ /* 0x000fca00078ec0ff */
[----:B------:R-:W-:Y:S01]  /*310d0*/  IMAD.IADD R10, R117, 0x1, -R10 ;  /* 0x00000001750a7824 */ /* 0x000fe200078e0a0a */
[----:B------:R-:W-:-:S03]  /*310e0*/  SHF.R.S32.HI R116, RZ, 0x2, R116 ;  /* 0x00000002ff747819 */ /* 0x000fc60000011474 */
[----:B------:R-:W-:Y:S01]  /*310f0*/  IMAD.SHL.U32 R91, R10, 0x8, RZ ;  /* 0x000000080a5b7824 */ /* 0x000fe200078e00ff */
[----:B0-----:R-:W-:Y:S06]  /*31100*/  BRA.DIV UR4, `(.L_x_5377) ;  /* 0x0000005204507947 */ /* 0x001fec000b800000 */
[----:B------:R0:W1:Y:S04]  /*31110*/  SHFL.IDX PT, R85, R83, RZ, 0x1c1f ;  /* 0x001c1fff53557589 */ /* 0x00006800000e0000 */
[----:B------:R0:W2:Y:S02]  /*31120*/  SHFL.IDX PT, R84, R86, RZ, 0x1c1f ;  /* 0x001c1fff56547589 */ /* 0x0000a400000e0000 */
.L_x_5423:
[----:B------:R-:W-:Y:S02]  /*31130*/  R2UR UR4, R74 ;  /* 0x000000004a0472ca */ /* 0x000fe400000e0000 */
[----:B------:R-:W-:-:S13]  /*31140*/  R2UR UR5, R75 ;  /* 0x000000004b0572ca */ /* 0x000fda00000e0000 */
[----:B------:R-:W3:Y:S01]  /*31150*/  LD.E R9, desc[UR4][R76.64+0xc] ;  /* 0x00000c044c097980 */ /* 0x000ee2000c101900 */
[----:B------:R-:W-:Y:S01]  /*31160*/  BSSY B2, `(.L_x_5378) ;  /* 0x00001e8000027945 */ /* 0x000fe20003800000 */
[----:B---3--:R-:W-:-:S05]  /*31170*/  IMAD R9, R2, -0x60, R9 ;  /* 0xffffffa002097824 */ /* 0x008fca00078e0209 */
[----:B------:R-:W-:-:S04]  /*31180*/  VIMNMX R9, R9, 0x60, PT ;  /* 0x0000006009097848 */ /* 0x000fc80003fe0100 */
[----:B------:R-:W-:-:S13]  /*31190*/  ISETP.GE.AND P1, PT, R116, R9, PT ;  /* 0x000000097400720c */ /* 0x000fda0003f26270 */
[----:B------:R-:W-:Y:S05]  /*311a0*/  @P1 BRA `(.L_x_5379) ;  /* 0x0000001c008c1947 */ /* 0x000fea0003800000 */
[----:B------:R-:W-:Y:S02]  /*311b0*/  R2UR UR4, R74 ;  /* 0x000000004a0472ca */ /* 0x000fe400000e0000 */
[----:B------:R-:W-:-:S13]  /*311c0*/  R2UR UR5, R75 ;  /* 0x000000004b0572ca */ /* 0x000fda00000e0000 */
[----:B-----5:R-:W3:Y:S01]  /*311d0*/  LD.E.U8 R8, desc[UR4][R78.64] ;  /* 0x000000044e087980 */ /* 0x020ee2000c101100 */
[----:B------:R-:W-:Y:S01]  /*311e0*/  BSSY B3, `(.L_x_5380) ;  /* 0x000009f000037945 */ /* 0x000fe20003800000 */
[----:B---3--:R-:W-:-:S04]  /*311f0*/  LOP3.LUT R8, R8, 0x1, RZ, 0xc0, !PT ;  /* 0x0000000108087812 */ /* 0x008fc800078ec0ff */
[----:B------:R-:W-:-:S13]  /*31200*/  ISETP.NE.U32.AND P1, PT, R8, 0x1, PT ;  /* 0x000000010800780c */ /* 0x000fda0003f25070 */
[----:B------:R-:W-:Y:S05]  /*31210*/  @P1 BRA `(.L_x_5381) ;  /* 0x00000008006c1947 */ /* 0x000fea0003800000 */
[----:B------:R-:W-:Y:S01]  /*31220*/  LEA.HI R146, R88, R88, RZ, 0x1 ;  /* 0x0000005858927211 */ /* 0x000fe200078f08ff */
[----:B------:R-:W-:Y:S01]  /*31230*/  IMAD.IADD R9, R87, 0x1, -R88 ;  /* 0x0000000157097824 */ /* 0x000fe200078e0a58 */
[----:B------:R-:W-:Y:S02]  /*31240*/  LEA.HI R13, R126, R117, RZ, 0x5 ;  /* 0x000000757e0d7211 */ /* 0x000fe400078f28ff */
[----:B------:R-:W-:Y:S02]  /*31250*/  SHF.R.S32.HI R146, RZ, 0x1, R146 ;  /* 0x00000001ff927819 */ /* 0x000fe40000011492 */
[----:B------:R-:W-:Y:S01]  /*31260*/  R2UR UR4, R74 ;  /* 0x000000004a0472ca */ /* 0x000fe200000e0000 */
[----:B------:R-:W-:Y:S01]  /*31270*/  IMAD.SHL.U32 R13, R13, 0x10, RZ ;  /* 0x000000100d0d7824 */ /* 0x000fe200078e00ff */
[----:B------:R-:W-:Y:S02]  /*31280*/  ISETP.GE.AND P1, PT, R91, R146, PT ;  /* 0x000000925b00720c */ /* 0x000fe40003f26270 */
[----:B------:R-:W-:-:S02]  /*31290*/  R2UR UR5, R75 ;  /* 0x000000004b0572ca */ /* 0x000fc400000e0000 */
[----:B------:R-:W-:Y:S02]  /*312a0*/  SEL R8, R146, RZ, P1 ;  /* 0x000000ff92087207 */ /* 0x000fe40000800000 */
[----:B------:R-:W-:Y:S02]  /*312b0*/  SEL R11, R88, R9, !P1 ;  /* 0x00000009580b7207 */ /* 0x000fe40004800000 */
[----:B------:R-:W-:Y:S01]  /*312c0*/  LOP3.LUT R13, R13, 0xfffffe00, RZ, 0xc0, !PT ;  /* 0xfffffe000d0d7812 */ /* 0x000fe200078ec0ff */
[----:B------:R-:W-:Y:S01]  /*312d0*/  IMAD.IADD R8, R91, 0x1, R8 ;  /* 0x000000015b087824 */ /* 0x000fe200078e0208 */
[----:B------:R-:W-:Y:S02]  /*312e0*/  SHF.R.S32.HI R12, RZ, 0x1f, R11 ;  /* 0x0000001fff0c7819 */ /* 0x000fe4000001140b */
[----:B------:R-:W-:Y:S02]  /*312f0*/  R2UR UR6, R74 ;  /* 0x000000004a0672ca */ /* 0x000fe400000e0000 */
[----:B------:R-:W-:-:S02]  /*31300*/  SHF.R.S32.HI R9, RZ, 0x1f, R8 ;  /* 0x0000001fff097819 */ /* 0x000fc40000011408 */
[----:B------:R-:W-:Y:S01]  /*31310*/  LEA.HI R11, R12, R11, RZ, 0x4 ;  /* 0x0000000b0c0b7211 */ /* 0x000fe200078f20ff */
[----:B------:R-:W-:Y:S01]  /*31320*/  IMAD.SHL.U32 R12, R116, 0x40, RZ ;  /* 0x00000040740c7824 */ /* 0x000fe200078e00ff */
[CC--:B------:R-:W-:Y:S02]  /*31330*/  LEA.HI R10, R9.reuse, R8.reuse, RZ, 0x3 ;  /* 0x00000008090a7211 */ /* 0x0c0fe400078f18ff */
[----:B------:R-:W-:Y:S02]  /*31340*/  LEA.HI R8, R9, R8, RZ, 0x6 ;  /* 0x0000000809087211 */ /* 0x000fe400078f30ff */
[----:B------:R-:W-:Y:S02]  /*31350*/  SHF.R.S32.HI R136, RZ, 0x3, R10 ;  /* 0x00000003ff887819 */ /* 0x000fe4000001140a */
[----:B------:R-:W-:Y:S02]  /*31360*/  LOP3.LUT R12, R12, 0x1c0, RZ, 0xc0, !PT ;  /* 0x000001c00c0c7812 */ /* 0x000fe400078ec0ff */
[----:B------:R-:W-:-:S02]  /*31370*/  LEA.HI.SX32 R11, R11, R136, 0x1c ;  /* 0x000000880b0b7211 */ /* 0x000fc400078fe2ff */
[----:B------:R-:W-:Y:S02]  /*31380*/  SHF.R.U32.HI R9, RZ, 0x3, R12 ;  /* 0x00000003ff097819 */ /* 0x000fe4000001160c */
[----:B------:R-:W-:Y:S01]  /*31390*/  SHF.R.S32.HI R14, RZ, 0x1f, R11 ;  /* 0x0000001fff0e7819 */ /* 0x000fe2000001140b */
[----:B------:R-:W-:Y:S01]  /*313a0*/  IMAD.SHL.U32 R135, R11, 0x8, RZ ;  /* 0x000000080b877824 */ /* 0x000fe200078e00ff */
[----:B------:R-:W-:Y:S02]  /*313b0*/  SHF.R.S32.HI R8, RZ, 0x6, R8 ;  /* 0x00000006ff087819 */ /* 0x000fe40000011408 */
[----:B------:R-:W-:Y:S02]  /*313c0*/  LEA.HI R14, R14, R11, RZ, 0x3 ;  /* 0x0000000b0e0e7211 */ /* 0x000fe400078f18ff */
[----:B------:R-:W-:Y:S01]  /*313d0*/  LOP3.LUT R10, R12, 0x38, R10, 0xf8, !PT ;  /* 0x000000380c0a7812 */ /* 0x000fe200078ef80a */
[----:B------:R-:W-:Y:S01]  /*313e0*/  IMAD R8, R8, 0x1800, R13 ;  /* 0x0000180008087824 */ /* 0x000fe200078e020d */
[----:B------:R-:W-:-:S02]  /*313f0*/  SHF.R.S32.HI R14, RZ, 0x3, R14 ;  /* 0x00000003ff0e7819 */ /* 0x000fc4000001140e */
[----:B------:R-:W-:Y:S02]  /*31400*/  LOP3.LUT R12, R12, 0x38, R135, 0xf8, !PT ;  /* 0x000000380c0c7812 */ /* 0x000fe400078ef887 */
[-C--:B------:R-:W-:Y:S01]  /*31410*/  LOP3.LUT R11, R10, R9.reuse, RZ, 0x3c, !PT ;  /* 0x000000090a0b7212 */ /* 0x080fe200078e3cff */
[----:B------:R-:W-:Y:S01]  /*31420*/  IMAD R14, R14, 0x1800, R13 ;  /* 0x000018000e0e7824 */ /* 0x000fe200078e020d */
[----:B------:R-:W-:Y:S02]  /*31430*/  LOP3.LUT R9, R12, R9, RZ, 0x3c, !PT ;  /* 0x000000090c097212 */ /* 0x000fe400078e3cff */
[----:B------:R-:W-:Y:S01]  /*31440*/  R2UR UR7, R75 ;  /* 0x000000004b0772ca */ /* 0x000fe200000e0000 */
[----:B------:R-:W-:Y:S02]  /*31450*/  IMAD.IADD R8, R8, 0x1, R11 ;  /* 0x0000000108087824 */ /* 0x000fe400078e020b */
[----:B------:R-:W-:-:S03]  /*31460*/  IMAD.IADD R14, R14, 0x1, R9 ;  /* 0x000000010e0e7824 */ /* 0x000fc600078e0209 */
[C---:B------:R-:W-:Y:S02]  /*31470*/  IADD3 R9, P1, R89.reuse, R8, RZ ;  /* 0x0000000859097210 */ /* 0x040fe40007f3e0ff */
[----:B------:R-:W-:-:S03]  /*31480*/  IADD3 R11, P2, R89, R14, RZ ;  /* 0x0000000e590b7210 */ /* 0x000fc60007f5e0ff */
[--C-:B------:R-:W-:Y:S01]  /*31490*/  IMAD.X R13, RZ, RZ, R90.reuse, P1 ;  /* 0x000000ffff0d7224 */ /* 0x100fe200008e065a */
[-C--:B------:R-:W-:Y:S01]  /*314a0*/  LEA R8, P1, R9, R80.reuse, 0x1 ;  /* 0x0000005009087211 */ /* 0x080fe200078208ff */
[----:B------:R-:W-:Y:S01]  /*314b0*/  IMAD.X R10, RZ, RZ, R90, P2 ;  /* 0x000000ffff0a7224 */ /* 0x000fe200010e065a */
[----:B------:R-:W-:Y:S02]  /*314c0*/  LEA R12, P2, R11, R80, 0x1 ;  /* 0x000000500b0c7211 */ /* 0x000fe400078408ff */
[-C--:B------:R-:W-:Y:S02]  /*314d0*/  LEA.HI.X R9, R9, R81.reuse, R13, 0x1, P1 ;  /* 0x0000005109097211 */ /* 0x080fe400008f0c0d */
[----:B------:R-:W-:Y:S02]  /*314e0*/  ISETP.GE.AND P1, PT, R91, R146, PT ;  /* 0x000000925b00720c */ /* 0x000fe40003f26270 */
[----:B------:R-:W-:Y:S01]  /*314f0*/  LEA.HI.X R13, R11, R81, R10, 0x1, P2 ;  /* 0x000000510b0d7211 */ /* 0x000fe200010f0c0a */
[----:B------:R-:W-:Y:S01]  /*31500*/  BSSY B4, `(.L_x_5382) ;  /* 0x0000063000047945 */ /* 0x000fe20003800000 */
[----:B------:R-:W5:Y:S01]  /*31510*/  LD.E.128 R8, desc[UR4][R8.64] ;  /* 0x0000000408087980 */ /* 0x000f62000c101d00 */
[----:B------:R-:W-:-:S03]  /*31520*/  ISETP.GE.AND P2, PT, R135, R87, PT ;  /* 0x000000578700720c */ /* 0x000fc60003f46270 */
[----:B------:R-:W5:Y:S05]  /*31530*/  LD.E.128 R12, desc[UR6][R12.64] ;  /* 0x000000060c0c7980 */ /* 0x000f6a000c101d00 */
[----:B------:R-:W-:Y:S05]  /*31540*/  @P1 BRA `(.L_x_5383) ;  /* 0x0000000400781947 */ /* 0x000fea0003800000 */
[----:B------:R-:W-:Y:S01]  /*31550*/  SHF.R.U32.HI R150, RZ, 0x10, R41 ;  /* 0x00000010ff967819 */ /* 0x000fe20000011629 */
[----:B-----5:R-:W-:Y:S01]  /*31560*/  IMAD.U32 R151, R13, 0x10000, RZ ;  /* 0x000100000d977824 */ /* 0x020fe200078e00ff */
[--C-:B------:R-:W-:Y:S01]  /*31570*/  SHF.R.U64 R145, R28, 0x10, R29.reuse ;  /* 0x000000101c917819 */ /* 0x100fe2000000121d */
[----:B------:R-:W-:Y:S01]  /*31580*/  IMAD.U32 R152, R15, 0x10000, RZ ;  /* 0x000100000f987824 */ /* 0x000fe200078e00ff */
[----:B------:R-:W-:Y:S01]  /*31590*/  SHF.R.U32.HI R28, RZ, 0x10, R29 ;  /* 0x00000010ff1c7819 */ /* 0x000fe2000001161d */
[----:B------:R-:W-:Y:S01]  /*315a0*/  IMAD.U32 R148, R11, 0x10000, RZ ;  /* 0x000100000b947824 */ /* 0x000fe200078e00ff */
[----:B------:R-:W-:Y:S01]  /*315b0*/  PRMT R141, R141, 0x5410, R150 ;  /* 0x000054108d8d7816 */ /* 0x000fe20000000096 */
[----:B------:R-:W-:Y:S01]  /*315c0*/  IMAD.U32 R147, R10, 0x10000, RZ ;  /* 0x000100000a937824 */ /* 0x000fe200078e00ff */
[----:B------:R-:W-:Y:S02]  /*315d0*/  PRMT R143, R143, 0x5410, R28 ;  /* 0x000054108f8f7816 */ /* 0x000fe4000000001c */
[----:B------:R-:W-:-:S02]  /*315e0*/  SHF.R.U64 R29, R30, 0x10, R31 ;  /* 0x000000101e1d7819 */ /* 0x000fc4000000121f */
[----:B------:R-:W-:Y:S01]  /*315f0*/  PRMT R144, R144, 0x5410, R145 ;  /* 0x0000541090907816 */ /* 0x000fe20000000091 */
[----:B------:R-:W-:Y:S01]  /*31600*/  IMAD.U32 R145, R141, 0x10000, RZ ;  /* 0x000100008d917824 */ /* 0x000fe200078e00ff */
[----:B------:R-:W-:Y:S01]  /*31610*/  SHF.R.U32.HI R30, RZ, 0x10, R31 ;  /* 0x00000010ff1e7819 */ /* 0x000fe2000001161f */
[----:B------:R-:W-:Y:S01]  /*31620*/  IMAD.U32 R28, R143, 0x10000, RZ ;  /* 0x000100008f1c7824 */ /* 0x000fe200078e00ff */
[----:B------:R-:W-:Y:S01]  /*31630*/  SHF.R.U64 R31, R40, 0x10, R41 ;  /* 0x00000010281f7819 */ /* 0x000fe20000001229 */
[----:B------:R-:W-:Y:S01]  /*31640*/  IMAD.U32 R40, R9, 0x10000, RZ ;  /* 0x0001000009287824 */ /* 0x000fe200078e00ff */
[----:B------:R-:W-:Y:S02]  /*31650*/  SHF.R.U32.HI R146, RZ, 0x10, R43 ;  /* 0x00000010ff927819 */ /* 0x000fe4000001162b */
[----:B------:R-:W-:Y:S01]  /*31660*/  PRMT R142, R142, 0x5410, R29 ;  /* 0x000054108e8e7816 */ /* 0x000fe2000000001d */
[CC--:B------:R-:W-:Y:S01]  /*31670*/  FMUL.FTZ R29, R151.reuse, R145.reuse ;  /* 0x00000091971d7220 */ /* 0x0c0fe20000410000 */
[----:B------:R-:W-:Y:S01]  /*31680*/  SHF.R.U64 R41, R42, 0x10, R43 ;  /* 0x000000102a297819 */ /* 0x000fe2000000122b */
[-C--:B------:R-:W-:Y:S01]  /*31690*/  FMUL.FTZ R151, R151, R28.reuse ;  /* 0x0000001c97977220 */ /* 0x080fe20000410000 */
[----:B------:R-:W-:Y:S01]  /*316a0*/  PRMT R140, R140, 0x5410, R31 ;  /* 0x000054108c8c7816 */ /* 0x000fe2000000001f */
[----:B------:R-:W-:Y:S01]  /*316b0*/  FFMA.FTZ R28, R40, R28, -R29 ;  /* 0x0000001c281c7223 */ /* 0x000fe2000001081d */
[----:B------:R-:W-:Y:S01]  /*316c0*/  LOP3.LUT R43, R13, 0xffff0000, RZ, 0xc0, !PT ;  /* 0xffff00000d2b7812 */ /* 0x000fe200078ec0ff */
[----:B------:R-:W-:Y:S01]  /*316d0*/  IMAD.U32 R13, R12, 0x10000, RZ ;  /* 0x000100000c0d7824 */ /* 0x000fe200078e00ff */
[----:B------:R-:W-:Y:S01]  /*316e0*/  LOP3.LUT R31, R141, 0xffff0000, RZ, 0xc0, !PT ;  /* 0xffff00008d1f7812 */ /* 0x000fe200078ec0ff */
[----:B------:R-:W-:Y:S01]  /*316f0*/  IMAD.U32 R150, R140, 0x10000, RZ ;  /* 0x000100008c967824 */ /* 0x000fe200078e00ff */
[----:B------:R-:W-:Y:S01]  /*31700*/  PRMT R139, R139, 0x5410, R146 ;  /* 0x000054108b8b7816 */ /* 0x000fe20000000092 */
[----:B------:R-:W-:Y:S01]  /*31710*/  FFMA.FTZ R40, R40, R145, R151 ;  /* 0x0000009128287223 */ /* 0x000fe20000010097 */
[----:B------:R-:W-:-:S02]  /*31720*/  PRMT R137, R137, 0x5410, R30 ;  /* 0x0000541089897816 */ /* 0x000fc4000000001e */
[----:B------:R-:W-:Y:S01]  /*31730*/  LOP3.LUT R29, R143, 0xffff0000, RZ, 0xc0, !PT ;  /* 0xffff00008f1d7812 */ /* 0x000fe200078ec0ff */
[----:B------:R-:W-:Y:S01]  /*31740*/  FMUL.FTZ R143, R43, R31 ;  /* 0x0000001f2b8f7220 */ /* 0x000fe20000410000 */
[----:B------:R-:W-:Y:S01]  /*31750*/  LOP3.LUT R42, R9, 0xffff0000, RZ, 0xc0, !PT ;  /* 0xffff0000092a7812 */ /* 0x000fe200078ec0ff */
[----:B------:R-:W-:Y:S01]  /*31760*/  IMAD.U32 R141, R139, 0x10000, RZ ;  /* 0x000100008b8d7824 */ /* 0x000fe200078e00ff */
[----:B------:R-:W-:Y:S01]  /*31770*/  PRMT R138, R138, 0x5410, R41 ;  /* 0x000054108a8a7816 */ /* 0x000fe20000000029 */
        /* <DEDUP_REMOVED lines=37> */
[----:B------:R-:W-:Y:S01]  /*319d0*/  FFMA.FTZ R8, R8, R43, R137 ;  /* 0x0000002b08087223 */ /* 0x000fe20000010089 */
[-C--:B------:R-:W-:Y:S01]  /*319e0*/  FMUL.FTZ R10, R10, R9.reuse ;  /* 0x000000090a0a7220 */ /* 0x080fe20000410000 */
        /* <DEDUP_REMOVED lines=16> */
[----:B------:R-:W-:-:S02]  /*31af0*/  IMAD.MOV.U32 R8, RZ, RZ, R41 ;  /* 0x000000ffff087224 */ /* 0x000fc400078e0029 */
[----:B------:R-:W-:Y:S02]  /*31b00*/  IMAD.MOV.U32 R12, RZ, RZ, R30 ;  /* 0x000000ffff0c7224 */ /* 0x000fe400078e001e */
[----:B------:R-:W-:Y:S02]  /*31b10*/  IMAD.MOV.U32 R13, RZ, RZ, R31 ;  /* 0x000000ffff0d7224 */ /* 0x000fe400078e001f */
[----:B------:R-:W-:-:S07]  /*31b20*/  IMAD.MOV.U32 R14, RZ, RZ, R40 ;  /* 0x000000ffff0e7224 */ /* 0x000fce00078e0028 */
.L_x_5383:
[----:B------:R-:W-:Y:S05]  /*31b30*/  BSYNC B4 ;  /* 0x0000000000047941 */ /* 0x000fea0003800000 */
.L_x_5382:
[----:B------:R-:W-:Y:S01]  /*31b40*/  R2UR UR4, R74 ;  /* 0x000000004a0472ca */ /* 0x000fe200000e0000 */
[----:B------:R-:W-:Y:S01]  /*31b50*/  IMAD.SHL.U32 R29, R136, 0x8, RZ ;  /* 0x00000008881d7824 */ /* 0x000fe200078e00ff */
[----:B------:R-:W-:Y:S01]  /*31b60*/  R2UR UR5, R75 ;  /* 0x000000004b0572ca */ /* 0x000fe200000e0000 */
[--C-:B-12---:R-:W-:Y:S01]  /*31b70*/  @!P2 IMAD.WIDE R30, R135, 0x2, R84.reuse ;  /* 0x00000002871ea825 */ /* 0x106fe200078e0254 */
[----:B------:R-:W-:Y:S02]  /*31b80*/  @!P2 R2UR UR6, R74 ;  /* 0x000000004a06a2ca */ /* 0x000fe400000e0000 */
[----:B------:R-:W-:Y:S01]  /*31b90*/  @!P2 R2UR UR7, R75 ;  /* 0x000000004b07a2ca */ /* 0x000fe200000e0000 */
[----:B------:R-:W-:-:S08]  /*31ba0*/  IMAD.WIDE R28, R29, 0x2, R84 ;  /* 0x000000021d1c7825 */ /* 0x000fd000078e0254 */
[----:B-----5:R3:W-:Y:S04]  /*31bb0*/  ST.E.128 desc[UR4][R28.64], R8 ;  /* 0x000000081c007985 */ /* 0x0207e8000c101d04 */
[----:B------:R3:W-:Y:S02]  /*31bc0*/  @!P2 ST.E.128 desc[UR6][R30.64], R12 ;  /* 0x0000000c1e00a985 */ /* 0x0007e4000c101d06 */
.L_x_5381:
[----:B------:R-:W-:Y:S05]  /*31bd0*/  BSYNC B3 ;  /* 0x0000000000037941 */ /* 0x000fea0003800000 */
.L_x_5380:
[----:B------:R-:W-:Y:S02]  /*31be0*/  R2UR UR4, R74 ;  /* 0x000000004a0472ca */ /* 0x000fe400000e0000 */
[----:B------:R-:W-:-:S13]  /*31bf0*/  R2UR UR5, R75 ;  /* 0x000000004b0572ca */ /* 0x000fda00000e0000 */
[----:B---3--:R-:W3:Y:S01]  /*31c00*/  LD.E.U8 R8, desc[UR4][R78.64] ;  /* 0x000000044e087980 */ /* 0x008ee2000c101100 */
[----:B------:R-:W-:Y:S01]  /*31c10*/  BSSY B3, `(.L_x_5384) ;  /* 0x000009b000037945 */ /* 0x000fe20003800000 */
[----:B---3--:R-:W-:-:S13]  /*31c20*/  LOP3.LUT P1, RZ, R8, 0x2, RZ, 0xc0, !PT ;  /* 0x0000000208ff7812 */ /* 0x008fda000782c0ff */
[----:B------:R-:W-:Y:S05]  /*31c30*/  @!P1 BRA `(.L_x_5385) ;  /* 0x0000000800609947 */ /* 0x000fea0003800000 */
[----:B------:R-:W-:Y:S02]  /*31c40*/  R2UR UR4, R74 ;  /* 0x000000004a0472ca */ /* 0x000fe400000e0000 */
[----:B------:R-:W-:-:S13]  /*31c50*/  R2UR UR5, R75 ;  /* 0x000000004b0572ca */ /* 0x000fda00000e0000 */
[----:B------:R-:W3:Y:S01]  /*31c60*/  LD.E R8, desc[UR4][R76.64+0x4] ;  /* 0x000004044c087980 */ /* 0x000ee2000c101900 */
[----:B------:R-:W-:Y:S01]  /*31c70*/  VIADD R30, R91, 0x20 ;  /* 0x000000205b1e7836 */ /* 0x000fe20000000000 */
[----:B------:R-:W-:Y:S01]  /*31c80*/  LEA.HI R13, R126, R117, RZ, 0x5 ;  /* 0x000000757e0d7211 */ /* 0x000fe200078f28ff */
[----:B------:R-:W-:Y:S01]  /*31c90*/  IMAD.IADD R11, R87, 0x1, -R88 ;  /* 0x00000001570b7824 */ /* 0x000fe200078e0a58 */
[----:B------:R-:W-:Y:S02]  /*31ca0*/  R2UR UR6, R74 ;  /* 0x000000004a0672ca */ /* 0x000fe400000e0000 */
[----:B------:R-:W-:Y:S01]  /*31cb0*/  R2UR UR7, R75 ;  /* 0x000000004b0772ca */ /* 0x000fe200000e0000 */
[----:B------:R-:W-:-:S05]  /*31cc0*/  IMAD.SHL.U32 R14, R13, 0x10, RZ ;  /* 0x000000100d0e7824 */ /* 0x000fca00078e00ff */
[----:B------:R-:W-:Y:S01]  /*31cd0*/  LOP3.LUT R15, R14, 0xfffffe00, RZ, 0xc0, !PT ;  /* 0xfffffe000e0f7812 */ /* 0x000fe200078ec0ff */
[----:B------:R-:W-:Y:S01]  /*31ce0*/  BSSY B4, `(.L_x_5386) ;  /* 0x0000084000047945 */ /* 0x000fe20003800000 */
[----:B---3--:R-:W-:-:S04]  /*31cf0*/  LEA.HI R31, R8, R8, RZ, 0x1 ;  /* 0x00000008081f7211 */ /* 0x008fc800078f08ff */
[----:B------:R-:W-:-:S04]  /*31d00*/  SHF.R.S32.HI R31, RZ, 0x1, R31 ;  /* 0x00000001ff1f7819 */ /* 0x000fc8000001141f */
[----:B------:R-:W-:-:S04]  /*31d10*/  ISETP.GE.AND P1, PT, R30, R31, PT ;  /* 0x0000001f1e00720c */ /* 0x000fc80003f26270 */
[----:B------:R-:W-:Y:S02]  /*31d20*/  SEL R9, R31, RZ, P1 ;  /* 0x000000ff1f097207 */ /* 0x000fe40000800000 */
[----:B------:R-:W-:-:S03]  /*31d30*/  SEL R11, R88, R11, !P1 ;  /* 0x0000000b580b7207 */ /* 0x000fc60004800000 */
[----:B------:R-:W-:Y:S01]  /*31d40*/  IMAD.IADD R9, R30, 0x1, R9 ;  /* 0x000000011e097824 */ /* 0x000fe200078e0209 */
[----:B------:R-:W-:-:S04]  /*31d50*/  SHF.R.S32.HI R12, RZ, 0x1f, R11 ;  /* 0x0000001fff0c7819 */ /* 0x000fc8000001140b */
[----:B------:R-:W-:Y:S02]  /*31d60*/  SHF.R.S32.HI R8, RZ, 0x1f, R9 ;  /* 0x0000001fff087819 */ /* 0x000fe40000011409 */
[----:B------:R-:W-:Y:S01]  /*31d70*/  LEA.HI R11, R12, R11, RZ, 0x4 ;  /* 0x0000000b0c0b7211 */ /* 0x000fe200078f20ff */
[----:B------:R-:W-:Y:S01]  /*31d80*/  IMAD.SHL.U32 R12, R116, 0x40, RZ ;  /* 0x00000040740c7824 */ /* 0x000fe200078e00ff */
[CC--:B------:R-:W-:Y:S02]  /*31d90*/  LEA.HI R10, R8.reuse, R9.reuse, RZ, 0x3 ;  /* 0x00000009080a7211 */ /* 0x0c0fe400078f18ff */
[----:B------:R-:W-:Y:S02]  /*31da0*/  LEA.HI R8, R8, R9, RZ, 0x6 ;  /* 0x0000000908087211 */ /* 0x000fe400078f30ff */
[----:B------:R-:W-:Y:S02]  /*31db0*/  SHF.R.S32.HI R28, RZ, 0x3, R10 ;  /* 0x00000003ff1c7819 */ /* 0x000fe4000001140a */
[----:B------:R-:W-:-:S02]  /*31dc0*/  LOP3.LUT R13, R12, 0x1c0, RZ, 0xc0, !PT ;  /* 0x000001c00c0d7812 */ /* 0x000fc400078ec0ff */
[----:B------:R-:W-:Y:S02]  /*31dd0*/  LEA.HI.SX32 R11, R11, R28, 0x1c ;  /* 0x0000001c0b0b7211 */ /* 0x000fe400078fe2ff */
[----:B------:R-:W-:Y:S02]  /*31de0*/  SHF.R.U32.HI R14, RZ, 0x3, R13 ;  /* 0x00000003ff0e7819 */ /* 0x000fe4000001160d */
[----:B------:R-:W-:Y:S01]  /*31df0*/  SHF.R.S32.HI R12, RZ, 0x1f, R11 ;  /* 0x0000001fff0c7819 */ /* 0x000fe2000001140b */
[----:B------:R-:W-:Y:S01]  /*31e00*/  IMAD.SHL.U32 R29, R11, 0x8, RZ ;  /* 0x000000080b1d7824 */ /* 0x000fe200078e00ff */
[----:B------:R-:W-:Y:S02]  /*31e10*/  SHF.R.S32.HI R8, RZ, 0x6, R8 ;  /* 0x00000006ff087819 */ /* 0x000fe40000011408 */
[----:B------:R-:W-:Y:S02]  /*31e20*/  LOP3.LUT R10, R13, 0x38, R10, 0xf8, !PT ;  /* 0x000000380d0a7812 */ /* 0x000fe400078ef80a */
[----:B------:R-:W-:Y:S01]  /*31e30*/  LEA.HI R12, R12, R11, RZ, 0x3 ;  /* 0x0000000b0c0c7211 */ /* 0x000fe200078f18ff */
[----:B------:R-:W-:Y:S01]  /*31e40*/  IMAD R8, R8, 0x1800, R15 ;  /* 0x0000180008087824 */ /* 0x000fe200078e020f */
[----:B------:R-:W-:-:S02]  /*31e50*/  LOP3.LUT R9, R10, R14, RZ, 0x3c, !PT ;  /* 0x0000000e0a097212 */ /* 0x000fc400078e3cff */
[----:B------:R-:W-:Y:S02]  /*31e60*/  SHF.R.S32.HI R12, RZ, 0x3, R12 ;  /* 0x00000003ff0c7819 */ /* 0x000fe4000001140c */
[----:B------:R-:W-:Y:S01]  /*31e70*/  LOP3.LUT R11, R13, 0x38, R29, 0xf8, !PT ;  /* 0x000000380d0b7812 */ /* 0x000fe200078ef81d */
[----:B------:R-:W-:Y:S02]  /*31e80*/  IMAD.IADD R8, R8, 0x1, R9 ;  /* 0x0000000108087824 */ /* 0x000fe400078e0209 */
[----:B------:R-:W-:Y:S01]  /*31e90*/  IMAD R12, R12, 0x1800, R15 ;  /* 0x000018000c0c7824 */ /* 0x000fe200078e020f */
[----:B------:R-:W-:Y:S02]  /*31ea0*/  LOP3.LUT R11, R11, R14, RZ, 0x3c, !PT ;  /* 0x0000000e0b0b7212 */ /* 0x000fe400078e3cff */
[----:B------:R-:W-:-:S03]  /*31eb0*/  IADD3 R9, P1, R89, R8, RZ ;  /* 0x0000000859097210 */ /* 0x000fc60007f3e0ff */
[----:B------:R-:W-:Y:S02]  /*31ec0*/  IMAD.IADD R12, R12, 0x1, R11 ;  /* 0x000000010c0c7824 */ /* 0x000fe400078e020b */
[--C-:B------:R-:W-:Y:S01]  /*31ed0*/  IMAD.X R13, RZ, RZ, R90.reuse, P1 ;  /* 0x000000ffff0d7224 */ /* 0x100fe200008e065a */
[----:B------:R-:W-:Y:S02]  /*31ee0*/  LEA R8, P1, R9, R80, 0x1 ;  /* 0x0000005009087211 */ /* 0x000fe400078208ff */
[----:B------:R-:W-:Y:S02]  /*31ef0*/  IADD3 R11, P2, R89, R12, RZ ;  /* 0x0000000c590b7210 */ /* 0x000fe40007f5e0ff */
[----:B------:R-:W-:Y:S02]  /*31f00*/  LEA.HI.X R9, R9, R81, R13, 0x1, P1 ;  /* 0x0000005109097211 */ /* 0x000fe400008f0c0d */
[----:B------:R-:W-:Y:S01]  /*31f10*/  ISETP.GE.AND P1, PT, R30, R31, PT ;  /* 0x0000001f1e00720c */ /* 0x000fe20003f26270 */
[----:B------:R-:W-:Y:S01]  /*31f20*/  IMAD.X R10, RZ, RZ, R90, P2 ;  /* 0x000000ffff0a7224 */ /* 0x000fe200010e065a */
[----:B------:R-:W-:-:S04]  /*31f30*/  LEA R12, P2, R11, R80, 0x1 ;  /* 0x000000500b0c7211 */ /* 0x000fc800078408ff */
[----:B------:R-:W-:Y:S02]  /*31f40*/  LEA.HI.X R13, R11, R81, R10, 0x1, P2 ;  /* 0x000000510b0d7211 */ /* 0x000fe400010f0c0a */
[----:B------:R-:W5:Y:S01]  /*31f50*/  LD.E.128 R8, desc[UR4][R8.64] ;  /* 0x0000000408087980 */ /* 0x000f62000c101d00 */
[----:B------:R-:W-:-:S03]  /*31f60*/  ISETP.GE.AND P2, PT, R29, R87, PT ;  /* 0x000000571d00720c */ /* 0x000fc60003f46270 */
[----:B------:R-:W5:Y:S01]  /*31f70*/  LD.E.128 R12, desc[UR6][R12.64] ;  /* 0x000000060c0c7980 */ /* 0x000f62000c101d00 */
[----:B------:R-:W-:Y:S09]  /*31f80*/  @P1 BRA `(.L_x_5387) ;  /* 0x0000000400641947 */ /* 0x000ff20003800000 */
[----:B------:R-:W-:Y:S01]  /*31f90*/  SHF.R.U32.HI R41, RZ, 0x10, R37 ;  /* 0x00000010ff297819 */ /* 0x000fe20000011625 */
[----:B-----5:R-:W-:Y:S01]  /*31fa0*/  IMAD.U32 R30, R9, 0x10000, RZ ;  /* 0x00010000091e7824 */ /* 0x020fe200078e00ff */
[----:B------:R-:W-:Y:S02]  /*31fb0*/  SHF.R.U32.HI R137, RZ, 0x10, R25 ;  /* 0x00000010ff897819 */ /* 0x000fe40000011619 */
[----:B------:R-:W-:Y:S02]  /*31fc0*/  PRMT R134, R134, 0x5410, R41 ;  /* 0x0000541086867816 */ /* 0x000fe40000000029 */
[----:B------:R-:W-:Y:S02]  /*31fd0*/  PRMT R130, R130, 0x5410, R137 ;  /* 0x0000541082827816 */ /* 0x000fe40000000089 */
[--C-:B------:R-:W-:Y:S02]  /*31fe0*/  SHF.R.U64 R136, R26, 0x10, R27.reuse ;  /* 0x000000101a887819 */ /* 0x100fe4000000121b */
[----:B------:R-:W-:-:S02]  /*31ff0*/  SHF.R.U32.HI R135, RZ, 0x10, R27 ;  /* 0x00000010ff877819 */ /* 0x000fc4000001161b */
[--C-:B------:R-:W-:Y:S02]  /*32000*/  SHF.R.U64 R40, R38, 0x10, R39.reuse ;  /* 0x0000001026287819 */ /* 0x100fe40000001227 */
[----:B------:R-:W-:Y:S01]  /*32010*/  SHF.R.U32.HI R43, RZ, 0x10, R39 ;  /* 0x00000010ff2b7819 */ /* 0x000fe20000011627 */
[----:B------:R-:W-:Y:S01]  /*32020*/  IMAD.U32 R39, R15, 0x10000, RZ ;  /* 0x000100000f277824 */ /* 0x000fe200078e00ff */
[----:B------:R-:W-:Y:S01]  /*32030*/  SHF.R.U64 R42, R36, 0x10, R37 ;  /* 0x00000010242a7819 */ /* 0x000fe20000001225 */
[----:B------:R-:W-:Y:S01]  /*32040*/  IMAD.U32 R37, R13, 0x10000, RZ ;  /* 0x000100000d257824 */ /* 0x000fe200078e00ff */
[----:B------:R-:W-:Y:S01]  /*32050*/  LOP3.LUT R27, R15, 0xffff0000, RZ, 0xc0, !PT ;  /* 0xffff00000f1b7812 */ /* 0x000fe200078ec0ff */
[----:B------:R-:W-:Y:S01]  /*32060*/  IMAD.U32 R15, R134, 0x10000, RZ ;  /* 0x00010000860f7824 */ /* 0x000fe200078e00ff */
[----:B------:R-:W-:Y:S01]  /*32070*/  LOP3.LUT R38, R13, 0xffff0000, RZ, 0xc0, !PT ;  /* 0xffff00000d267812 */ /* 0x000fe200078ec0ff */
[----:B------:R-:W-:Y:S01]  /*32080*/  IMAD.U32 R13, R130, 0x10000, RZ ;  /* 0x00010000820d7824 */ /* 0x000fe200078e00ff */
[----:B------:R-:W-:Y:S01]  /*32090*/  PRMT R132, R132, 0x5410, R43 ;  /* 0x0000541084847816 */ /* 0x000fe2000000002b */
[C---:B------:R-:W-:Y:S01]  /*320a0*/  FMUL.FTZ R41, R37.reuse, R15 ;  /* 0x0000000f25297220 */ /* 0x040fe20000410000 */
[----:B------:R-:W-:Y:S01]  /*320b0*/  PRMT R128, R128, 0x5410, R135 ;  /* 0x0000541080807816 */ /* 0x000fe20000000087 */
[----:B------:R-:W-:Y:S01]  /*320c0*/  FMUL.FTZ R37, R37, R13 ;  /* 0x0000000d25257220 */ /* 0x000fe20000410000 */
[----:B------:R-:W-:Y:S01]  /*320d0*/  PRMT R131, R131, 0x5410, R40 ;  /* 0x0000541083837816 */ /* 0x000fe20000000028 */
[----:B------:R-:W-:Y:S01]  /*320e0*/  IMAD.U32 R40, R132, 0x10000, RZ ;  /* 0x0001000084287824 */ /* 0x000fe200078e00ff */
[----:B------:R-:W-:Y:S01]  /*320f0*/  LOP3.LUT R134, R134, 0xffff0000, RZ, 0xc0, !PT ;  /* 0xffff000086867812 */ /* 0x000fe200078ec0ff */
[----:B------:R-:W-:Y:S01]  /*32100*/  FFMA.FTZ R15, R30, R15, R37 ;  /* 0x0000000f1e0f7223 */ /* 0x000fe20000010025 */
[----:B------:R-:W-:Y:S01]  /*32110*/  LOP3.LUT R130, R130, 0xffff0000, RZ, 0xc0, !PT ;  /* 0xffff000082827812 */ /* 0x000fe200078ec0ff */
[----:B------:R-:W-:Y:S01]  /*32120*/  IMAD.U32 R37, R128, 0x10000, RZ ;  /* 0x0001000080257824 */ /* 0x000fe200078e00ff */
[----:B------:R-:W-:Y:S01]  /*32130*/  SHF.R.U64 R138, R24, 0x10, R25 ;  /* 0x00000010188a7819 */ /* 0x000fe20000001219 */
[----:B------:R-:W-:Y:S01]  /*32140*/  FFMA.FTZ R13, R30, R13, -R41 ;  /* 0x0000000d1e0d7223 */ /* 0x000fe20000010829 */
[----:B------:R-:W-:Y:S01]  /*32150*/  PRMT R133, R133, 0x5410, R42 ;  /* 0x0000541085857816 */ /* 0x000fe2000000002a */
[----:B------:R-:W-:Y:S01]  /*32160*/  FMUL.FTZ R41, R39, R40 ;  /* 0x0000002827297220 */ /* 0x000fe20000410000 */
[----:B------:R-:W-:Y:S01]  /*32170*/  LOP3.LUT R31, R9, 0xffff0000, RZ, 0xc0, !PT ;  /* 0xffff0000091f7812 */ /* 0x000fe200078ec0ff */
[----:B------:R-:W-:-:S02]  /*32180*/  IMAD.U32 R36, R11, 0x10000, RZ ;  /* 0x000100000b247824 */ /* 0x000fc400078e00ff */
[C---:B------:R-:W-:Y:S01]  /*32190*/  FMUL.FTZ R42, R38.reuse, R134 ;  /* 0x00000086262a7220 */ /* 0x040fe20000410000 */
[-C--:B------:R-:W-:Y:S01]  /*321a0*/  FMUL.FTZ R39, R39, R37.reuse ;  /* 0x0000002527277220 */ /* 0x080fe20000410000 */
[----:B------:R-:W-:Y:S01]  /*321b0*/  PRMT R129, R129, 0x5410, R138 ;  /* 0x0000541081817816 */ /* 0x000fe2000000008a */
[----:B------:R-:W-:Y:S01]  /*321c0*/  FMUL.FTZ R38, R38, R130 ;  /* 0x0000008226267220 */ /* 0x000fe20000410000 */
[----:B------:R-:W-:Y:S01]  /*321d0*/  LOP3.LUT R132, R132, 0xffff0000, RZ, 0xc0, !PT ;  /* 0xffff000084847812 */ /* 0x000fe200078ec0ff */
[----:B------:R-:W-:Y:S01]  /*321e0*/  FFMA.FTZ R41, R36, R37, -R41 ;  /* 0x0000002524297223 */ /* 0x000fe20000010829 */
[----:B------:R-:W-:Y:S01]  /*321f0*/  LOP3.LUT R128, R128, 0xffff0000, RZ, 0xc0, !PT ;  /* 0xffff000080807812 */ /* 0x000fe200078ec0ff */
[----:B------:R-:W-:Y:S01]  /*32200*/  FFMA.FTZ R39, R36, R40, R39 ;  /* 0x0000002824277223 */ /* 0x000fe20000010027 */
[----:B------:R-:W-:Y:S02]  /*32210*/  IMAD.U32 R25, R12, 0x10000, RZ ;  /* 0x000100000c197824 */ /* 0x000fe400078e00ff */
[C---:B------:R-:W-:Y:S01]  /*32220*/  FFMA.FTZ R30, R31.reuse, R130, -R42 ;  /* 0x000000821f1e7223 */ /* 0x040fe2000001082a */
[----:B------:R-:W-:Y:S01]  /*32230*/  FFMA.FTZ R38, R31, R134, R38 ;  /* 0x000000861f267223 */ /* 0x000fe20000010026 */
[----:B------:R-:W-:Y:S01]  /*32240*/  IMAD.U32 R36, R133, 0x10000, RZ ;  /* 0x0001000085247824 */ /* 0x000fe200078e00ff */
[----:B------:R-:W-:Y:S01]  /*32250*/  LOP3.LUT R26, R11, 0xffff0000, RZ, 0xc0, !PT ;  /* 0xffff00000b1a7812 */ /* 0x000fe200078ec0ff */
[----:B------:R-:W-:-:S02]  /*32260*/  IMAD.U32 R31, R129, 0x10000, RZ ;  /* 0x00010000811f7824 */ /* 0x000fc400078e00ff */
[C---:B------:R-:W-:Y:S01]  /*32270*/  FMUL.FTZ R37, R27.reuse, R132 ;  /* 0x000000841b257220 */ /* 0x040fe20000410000 */
[----:B------:R-:W-:Y:S01]  /*32280*/  FMUL.FTZ R43, R27, R128 ;  /* 0x000000801b2b7220 */ /* 0x000fe20000410000 */
[----:B------:R-:W-:Y:S01]  /*32290*/  LOP3.LUT R12, R12, 0xffff0000, RZ, 0xc0, !PT ;  /* 0xffff00000c0c7812 */ /* 0x000fe200078ec0ff */
[----:B------:R-:W-:Y:S01]  /*322a0*/  FMUL.FTZ R27, R25, R36 ;  /* 0x00000024191b7220 */ /* 0x000fe20000410000 */
[----:B------:R-:W-:Y:S01]  /*322b0*/  LOP3.LUT R133, R133, 0xffff0000, RZ, 0xc0, !PT ;  /* 0xffff000085857812 */ /* 0x000fe200078ec0ff */
[----:B------:R-:W-:Y:S01]  /*322c0*/  IMAD.U32 R24, R8, 0x10000, RZ ;  /* 0x0001000008187824 */ /* 0x000fe200078e00ff */
[----:B------:R-:W-:Y:S01]  /*322d0*/  LOP3.LUT R129, R129, 0xffff0000, RZ, 0xc0, !PT ;  /* 0xffff000081817812 */ /* 0x000fe200078ec0ff */
[----:B------:R-:W-:Y:S01]  /*322e0*/  FMUL.FTZ R25, R25, R31 ;  /* 0x0000001f19197220 */ /* 0x000fe20000410000 */
[----:B------:R-:W-:Y:S01]  /*322f0*/  PRMT R127, R127, 0x5410, R136 ;  /* 0x000054107f7f7816 */ /* 0x000fe20000000088 */
[----:B------:R-:W-:Y:S01]  /*32300*/  FFMA.FTZ R128, R26, R128, -R37 ;  /* 0x000000801a807223 */ /* 0x000fe20000010825 */
[----:B------:R-:W-:Y:S01]  /*32310*/  LOP3.LUT R8, R8, 0xffff0000, RZ, 0xc0, !PT ;  /* 0xffff000008087812 */ /* 0x000fe200078ec0ff */
[C---:B------:R-:W-:Y:S01]  /*32320*/  IMAD.U32 R9, R10.reuse, 0x10000, RZ ;  /* 0x000100000a097824 */ /* 0x040fe200078e00ff */
[----:B------:R-:W-:Y:S01]  /*32330*/  LOP3.LUT R11, R10, 0xffff0000, RZ, 0xc0, !PT ;  /* 0xffff00000a0b7812 */ /* 0x000fe200078ec0ff */
[----:B------:R-:W-:Y:S01]  /*32340*/  FMUL.FTZ R37, R12, R133 ;  /* 0x000000850c257220 */ /* 0x000fe20000410000 */
[C---:B------:R-:W-:Y:S01]  /*32350*/  FFMA.FTZ R27, R24.reuse, R31, -R27 ;  /* 0x0000001f181b7223 */ /* 0x040fe2000001081b */
[----:B------:R-:W-:Y:S01]  /*32360*/  FFMA.FTZ R25, R24, R36, R25 ;  /* 0x0000002418197223 */ /* 0x000fe20000010019 */
[----:B------:R-:W-:-:S02]  /*32370*/  IMAD.U32 R10, R14, 0x10000, RZ ;  /* 0x000100000e0a7824 */ /* 0x000fc400078e00ff */
[-C--:B------:R-:W-:Y:S01]  /*32380*/  FMUL.FTZ R31, R12, R129.reuse ;  /* 0x000000810c1f7220 */ /* 0x080fe20000410000 */
[----:B------:R-:W-:Y:S01]  /*32390*/  IMAD.U32 R24, R131, 0x10000, RZ ;  /* 0x0001000083187824 */ /* 0x000fe200078e00ff */
        /* <DEDUP_REMOVED lines=18> */
[----:B------:R-:W-:Y:S01]  /*324c0*/  F2FP.BF16.F32.PACK_AB R12, R8, R25 ;  /* 0x00000019080c723e */ /* 0x000fe200000010ff */
[----:B------:R-:W-:Y:S01]  /*324d0*/  IMAD.MOV.U32 R8, RZ, RZ, R26 ;  /* 0x000000ffff087224 */ /* 0x000fe200078e001a */
[----:B------:R-:W-:Y:S02]  /*324e0*/  F2FP.BF16.F32.PACK_AB R11, R128, R41 ;  /* 0x00000029800b723e */ /* 0x000fe400000010ff */
[----:B------:R-:W-:Y:S02]  /*324f0*/  F2FP.BF16.F32.PACK_AB R15, R132, R39 ;  /* 0x00000027840f723e */ /* 0x000fe400000010ff */
[----:B------:R-:W-:-:S02]  /*32500*/  F2FP.BF16.F32.PACK_AB R10, R127, R36 ;  /* 0x000000247f0a723e */ /* 0x000fc400000010ff */
[----:B------:R-:W-:-:S07]  /*32510*/  F2FP.BF16.F32.PACK_AB R14, R14, R31 ;  /* 0x0000001f0e0e723e */ /* 0x000fce00000010ff */
.L_x_5387:
[----:B------:R-:W-:Y:S05]  /*32520*/  BSYNC B4 ;  /* 0x0000000000047941 */ /* 0x000fea0003800000 */
.L_x_5386:
        /* <DEDUP_REMOVED lines=9> */
.L_x_5385:
[----:B------:R-:W-:Y:S05]  /*325c0*/  BSYNC B3 ;  /* 0x0000000000037941 */ /* 0x000fea0003800000 */
.L_x_5384:
[----:B------:R-:W-:Y:S02]  /*325d0*/  R2UR UR4, R74 ;  /* 0x000000004a0472ca */ /* 0x000fe400000e0000 */
[----:B------:R-:W-:-:S13]  /*325e0*/  R2UR UR5, R75 ;  /* 0x000000004b0572ca */ /* 0x000fda00000e0000 */
[----:B---3--:R-:W3:Y:S02]  /*325f0*/  LD.E.U8 R8, desc[UR4][R78.64] ;  /* 0x000000044e087980 */ /* 0x008ee4000c101100 */
        /* <DEDUP_REMOVED lines=55> */
[--C-:B------:R-:W-:Y:S01]  /*32970*/  SHF.R.U64 R30, R32, 0x10, R33.reuse ;  /* 0x00000010201e7819 */ /* 0x100fe20000001221 */
        /* <DEDUP_REMOVED lines=8> */
[--C-:B------:R-:W-:Y:S01]  /*32a00*/  SHF.R.U64 R36, R6, 0x10, R7.reuse ;  /* 0x0000001006247819 */ /* 0x100fe20000001207 */
[----:B------:R-:W-:Y:S01]  /*32a10*/  IMAD.U32 R6, R8, 0x10000, RZ ;  /* 0x0001000008067824 */ /* 0x000fe200078e00ff */
[----:B------:R-:W-:Y:S01]  /*32a20*/  PRMT R119, R119, 0x5410, R30 ;  /* 0x0000541077777816 */ /* 0x000fe2000000001e */
[----:B------:R-:W-:Y:S01]  /*32a30*/  IMAD.U32 R30, R122, 0x10000, RZ ;  /* 0x000100007a1e7824 */ /* 0x000fe200078e00ff */
[----:B------:R-:W-:Y:S01]  /*32a40*/  SHF.R.U32.HI R31, RZ, 0x10, R7 ;  /* 0x00000010ff1f7819 */ /* 0x000fe20000011607 */
[----:B------:R-:W-:Y:S01]  /*32a50*/  IMAD.U32 R7, R9, 0x10000, RZ ;  /* 0x0001000009077824 */ /* 0x000fe200078e00ff */
[----:B------:R-:W-:-:S02]  /*32a60*/  SHF.R.U32.HI R35, RZ, 0x10, R35 ;  /* 0x00000010ff237819 */ /* 0x000fc40000011623 */
[----:B------:R-:W-:Y:S01]  /*32a70*/  PRMT R121, R121, 0x5410, R34 ;  /* 0x0000541079797816 */ /* 0x000fe20000000022 */
[----:B------:R-:W-:Y:S01]  /*32a80*/  FMUL.FTZ R34, R27, R32 ;  /* 0x000000201b227220 */ /* 0x000fe20000410000 */
[----:B------:R-:W-:Y:S01]  /*32a90*/  LOP3.LUT R28, R13, 0xffff0000, RZ, 0xc0, !PT ;  /* 0xffff00000d1c7812 */ /* 0x000fe200078ec0ff */
[----:B------:R-:W-:Y:S01]  /*32aa0*/  IMAD.U32 R13, R12, 0x10000, RZ ;  /* 0x000100000c0d7824 */ /* 0x000fe200078e00ff */
[----:B------:R-:W-:Y:S01]  /*32ab0*/  PRMT R125, R125, 0x5410, R36 ;  /* 0x000054107d7d7816 */ /* 0x000fe20000000024 */
[-C--:B------:R-:W-:Y:S01]  /*32ac0*/  FMUL.FTZ R36, R27, R30.reuse ;  /* 0x0000001e1b247220 */ /* 0x080fe20000410000 */
[----:B------:R-:W-:Y:S01]  /*32ad0*/  LOP3.LUT R118, R118, 0xffff0000, RZ, 0xc0, !PT ;  /* 0xffff000076767812 */ /* 0x000fe200078ec0ff */
[C---:B------:R-:W-:Y:S01]  /*32ae0*/  FFMA.FTZ R34, R7.reuse, R30, -R34 ;  /* 0x0000001e07227223 */ /* 0x040fe20000010822 */
[----:B------:R-:W-:Y:S01]  /*32af0*/  PRMT R124, R124, 0x5410, R31 ;  /* 0x000054107c7c7816 */ /* 0x000fe2000000001f */
[----:B------:R-:W-:Y:S01]  /*32b00*/  FFMA.FTZ R36, R7, R32, R36 ;  /* 0x0000002007247223 */ /* 0x000fe20000010024 */
[----:B------:R-:W-:Y:S01]  /*32b10*/  PRMT R120, R120, 0x5410, R35 ;  /* 0x0000541078787816 */ /* 0x000fe20000000023 */
[----:B------:R-:W-:Y:S01]  /*32b20*/  FMUL.FTZ R30, R28, R118 ;  /* 0x000000761c1e7220 */ /* 0x000fe20000410000 */
[----:B------:R-:W-:Y:S01]  /*32b30*/  LOP3.LUT R9, R9, 0xffff0000, RZ, 0xc0, !PT ;  /* 0xffff000009097812 */ /* 0x000fe200078ec0ff */
[----:B------:R-:W-:Y:S01]  /*32b40*/  IMAD.U32 R7, R124, 0x10000, RZ ;  /* 0x000100007c077824 */ /* 0x000fe200078e00ff */
[----:B------:R-:W-:Y:S01]  /*32b50*/  LOP3.LUT R122, R122, 0xffff0000, RZ, 0xc0, !PT ;  /* 0xffff00007a7a7812 */ /* 0x000fe200078ec0ff */
[----:B------:R-:W-:Y:S01]  /*32b60*/  IMAD.U32 R27, R120, 0x10000, RZ ;  /* 0x00010000781b7824 */ /* 0x000fe200078e00ff */
[----:B------:R-:W-:Y:S01]  /*32b70*/  SHF.R.U64 R38, R4, 0x10, R5 ;  /* 0x0000001004267819 */ /* 0x000fe20000001205 */
[----:B------:R-:W-:Y:S01]  /*32b80*/  IMAD.U32 R5, R14, 0x10000, RZ ;  /* 0x000100000e057824 */ /* 0x000fe200078e00ff */
[----:B------:R-:W-:Y:S01]  /*32b90*/  LOP3.LUT R26, R12, 0xffff0000, RZ, 0xc0, !PT ;  /* 0xffff00000c1a7812 */ /* 0x000fe200078ec0ff */
[-C--:B------:R-:W-:Y:S01]  /*32ba0*/  FFMA.FTZ R31, R9, R122.reuse, -R30 ;  /* 0x0000007a091f7223 */ /* 0x080fe2000001081e */
[----:B------:R-:W-:Y:S01]  /*32bb0*/  IMAD.U32 R12, R11, 0x10000, RZ ;  /* 0x000100000b0c7824 */ /* 0x000fe200078e00ff */
[----:B------:R-:W-:Y:S01]  /*32bc0*/  LOP3.LUT R15, R15, 0xffff0000, RZ, 0xc0, !PT ;  /* 0xffff00000f0f7812 */ /* 0x000fe200078ec0ff */
[C---:B------:R-:W-:Y:S01]  /*32bd0*/  FMUL.FTZ R33, R29.reuse, R27 ;  /* 0x0000001b1d217220 */ /* 0x040fe20000410000 */
[----:B------:R-:W-:Y:S01]  /*32be0*/  LOP3.LUT R120, R120, 0xffff0000, RZ, 0xc0, !PT ;  /* 0xffff000078787812 */ /* 0x000fe200078ec0ff */
[-C--:B------:R-:W-:Y:S01]  /*32bf0*/  FMUL.FTZ R30, R29, R7.reuse ;  /* 0x000000071d1e7220 */ /* 0x080fe20000410000 */
[----:B------:R-:W-:Y:S01]  /*32c00*/  PRMT R123, R123, 0x5410, R38 ;  /* 0x000054107b7b7816 */ /* 0x000fe20000000026 */
[----:B------:R-:W-:Y:S01]  /*32c10*/  FMUL.FTZ R28, R28, R122 ;  /* 0x0000007a1c1c7220 */ /* 0x000fe20000410000 */
[----:B------:R-:W-:Y:S01]  /*32c20*/  LOP3.LUT R124, R124, 0xffff0000, RZ, 0xc0, !PT ;  /* 0xffff00007c7c7812 */ /* 0x000fe200078ec0ff */
[C---:B------:R-:W-:Y:S01]  /*32c30*/  FFMA.FTZ R33, R12.reuse, R7, -R33 ;  /* 0x000000070c217223 */ /* 0x040fe20000010821 */
[----:B------:R-:W-:Y:S01]  /*32c40*/  LOP3.LUT R11, R11, 0xffff0000, RZ, 0xc0, !PT ;  /* 0xffff00000b0b7812 */ /* 0x000fe200078ec0ff */
[----:B------:R-:W-:Y:S01]  /*32c50*/  FFMA.FTZ R30, R12, R27, R30 ;  /* 0x0000001b0c1e7223 */ /* 0x000fe2000001001e */
[----:B------:R-:W-:Y:S01]  /*32c60*/  FFMA.FTZ R29, R9, R118, R28 ;  /* 0x00000076091d7223 */ /* 0x000fe2000001001c */
[----:B------:R-:W-:Y:S01]  /*32c70*/  FMUL.FTZ R12, R15, R120 ;  /* 0x000000780f0c7220 */ /* 0x000fe20000410000 */
[----:B------:R-:W-:-:S02]  /*32c80*/  IMAD.U32 R7, R123, 0x10000, RZ ;  /* 0x000100007b077824 */ /* 0x000fc400078e00ff */
[-C--:B------:R-:W-:Y:S01]  /*32c90*/  FMUL.FTZ R28, R15, R124.reuse ;  /* 0x0000007c0f1c7220 */ /* 0x080fe20000410000 */
[----:B------:R-:W-:Y:S02]  /*32ca0*/  IMAD.U32 R9, R119, 0x10000, RZ ;  /* 0x0001000077097824 */ /* 0x000fe400078e00ff */
[----:B------:R-:W-:Y:S01]  /*32cb0*/  FFMA.FTZ R124, R11, R124, -R12 ;  /* 0x0000007c0b7c7223 */ /* 0x000fe2000001080c */
[----:B------:R-:W-:Y:S01]  /*32cc0*/  LOP3.LUT R119, R119, 0xffff0000, RZ, 0xc0, !PT ;  /* 0xffff000077777812 */ /* 0x000fe200078ec0ff */
[----:B------:R-:W-:Y:S01]  /*32cd0*/  FMUL.FTZ R12, R13, R7 ;  /* 0x000000070d0c7220 */ /* 0x000fe20000410000 */
[----:B------:R-:W-:Y:S01]  /*32ce0*/  LOP3.LUT R123, R123, 0xffff0000, RZ, 0xc0, !PT ;  /* 0xffff00007b7b7812 */ /* 0x000fe200078ec0ff */
[-C--:B------:R-:W-:Y:S01]  /*32cf0*/  FMUL.FTZ R15, R13, R9.reuse ;  /* 0x000000090d0f7220 */ /* 0x080fe20000410000 */
[----:B------:R-:W-:Y:S01]  /*32d00*/  LOP3.LUT R8, R8, 0xffff0000, RZ, 0xc0, !PT ;  /* 0xffff000008087812 */ /* 0x000fe200078ec0ff */
[----:B------:R-:W-:Y:S01]  /*32d10*/  FFMA.FTZ R13, R11, R120, R28 ;  /* 0x000000780b0d7223 */ /* 0x000fe2000001001c */
[C---:B------:R-:W-:Y:S01]  /*32d20*/  FFMA.FTZ R12, R6.reuse, R9, R12 ;  /* 0x00000009060c7223 */ /* 0x040fe2000001000c */
[----:B------:R-:W-:Y:S01]  /*32d30*/  FFMA.FTZ R15, R6, R7, -R15 ;  /* 0x00000007060f7223 */ /* 0x000fe2000001080f */
[C---:B------:R-:W-:Y:S01]  /*32d40*/  FMUL.FTZ R11, R26.reuse, R119 ;  /* 0x000000771a0b7220 */ /* 0x040fe20000410000 */
        /* <DEDUP_REMOVED lines=8> */
[----:B------:R-:W-:Y:S01]  /*32dd0*/  FFMA.FTZ R9, R8, R119, R9 ;  /* 0x0000007708097223 */ /* 0x000fe20000010009 */
[----:B------:R-:W-:Y:S01]  /*32de0*/  LOP3.LUT R10, R10, 0xffff0000, RZ, 0xc0, !PT ;  /* 0xffff00000a0a7812 */ /* 0x000fe200078ec0ff */
        /* <DEDUP_REMOVED lines=21> */
.L_x_5389:
[----:B------:R-:W-:Y:S05]  /*32f40*/  BSYNC B3 ;  /* 0x0000000000037941 */ /* 0x000fea0003800000 */
.L_x_5388:
[----:B------:R-:W-:Y:S01]  /*32f50*/  R2UR UR4, R74 ;  /* 0x000000004a0472ca */ /* 0x000fe200000e0000 */
[----:B------:R-:W-:Y:S01]  /*32f60*/  IMAD.SHL.U32 R5, R24, 0x8, RZ ;  /* 0x0000000818057824 */ /* 0x000fe200078e00ff */
[----:B------:R-:W-:Y:S02]  /*32f70*/  R2UR UR5, R75 ;  /* 0x000000004b0572ca */ /* 0x000fe400000e0000 */
[----:B------:R-:W-:Y:S01]  /*32f80*/  @!P2 R2UR UR6, R74 ;  /* 0x000000004a06a2ca */ /* 0x000fe200000e0000 */
[----:B-12---:R-:W-:Y:S01]  /*32f90*/  IMAD.WIDE R4, R5, 0x2, R84 ;  /* 0x0000000205047825 */ /* 0x006fe200078e0254 */
[----:B------:R-:W-:-:S03]  /*32fa0*/  @!P2 R2UR UR7, R75 ;  /* 0x000000004b07a2ca */ /* 0x000fc600000e0000 */
[----:B------:R-:W-:-:S06]  /*32fb0*/  @!P2 IMAD.WIDE R84, R25, 0x2, R84 ;  /* 0x000000021954a825 */ /* 0x000fcc00078e0254 */
[----:B-----5:R3:W-:Y:S04]  /*32fc0*/  ST.E.128 desc[UR4][R4.64], R8 ;  /* 0x0000000804007985 */ /* 0x0207e8000c101d04 */
[----:B------:R3:W-:Y:S02]  /*32fd0*/  @!P2 ST.E.128 desc[UR6][R84.64], R12 ;  /* 0x0000000c5400a985 */ /* 0x0007e4000c101d06 */
.L_x_5379:
[----:B------:R-:W-:Y:S05]  /*32fe0*/  BSYNC B2 ;  /* 0x0000000000027941 */ /* 0x000fea0003800000 */
.L_x_5378:
[----:B------:R-:W-:-:S03]  /*32ff0*/  UMOV UR4, 0xffffffff ;  /* 0xffffffff00047882 */ /* 0x000fc60000000000 */
[----:B------:R-:W-:Y:S05]  /*33000*/  BRA.DIV UR4, `(.L_x_5390) ;  /* 0x0000003204dc7947 */ /* 0x000fea000b800000 */
[----:B0-----:R-:W0:Y:S04]  /*33010*/  SHFL.IDX PT, R83, R83, 0x1, 0x1c1f ;  /* 0x003c1f0053537f89 */ /* 0x001e2800000e0000 */
[----:B---3--:R3:W4:Y:S02]  /*33020*/  SHFL.IDX PT, R14, R86, 0x1, 0x1c1f ;  /* 0x003c1f00560e7f89 */ /* 0x00872400000e0000 */
.L_x_5427:
[----:B------:R-:W-:Y:S02]  /*33030*/  R2UR UR4, R74 ;  /* 0x000000004a0472ca */ /* 0x000fe400000e0000 */
[----:B------:R-:W-:-:S13]  /*33040*/  R2UR UR5, R75 ;  /* 0x000000004b0572ca */ /* 0x000fda00000e0000 */
[----:B------:R-:W2:Y:S01]  /*33050*/  LD.E R5, desc[UR4][R76.64+0xc] ;  /* 0x00000c044c057980 */ /* 0x000ea2000c101900 */
[----:B------:R-:W-:Y:S02]  /*33060*/  VIADD R116, R116, 0x40 ;  /* 0x0000004074747836 */ /* 0x000fe40000000000 */
[----:B----4-:R-:W-:Y:S02]  /*33070*/  IMAD.MOV.U32 R12, RZ, RZ, R14 ;  /* 0x000000ffff0c7224 */ /* 0x010fe400078e000e */
[----:B0-----:R-:W-:Y:S02]  /*33080*/  IMAD.MOV.U32 R13, RZ, RZ, R83 ;  /* 0x000000ffff0d7224 */ /* 0x001fe400078e0053 */
[----:B--2---:R-:W-:-:S05]  /*33090*/  IMAD R5, R2, -0x60, R5 ;  /* 0xffffffa002057824 */ /* 0x004fca00078e0205 */
[----:B------:R-:W-:-:S04]  /*330a0*/  VIMNMX R5, R5, 0x60, PT ;  /* 0x0000006005057848 */ /* 0x000fc80003fe0100 */
[----:B------:R-:W-:-:S13]  /*330b0*/  ISETP.GE.AND P1, PT, R116, R5, PT ;  /* 0x000000057400720c */ /* 0x000fda0003f26270 */
[----:B------:R-:W-:Y:S05]  /*330c0*/  @P1 BRA `(.L_x_5346) ;  /* 0x0000002c00441947 */ /* 0x000fea0003800000 */
[----:B------:R-:W-:Y:S02]  /*330d0*/  R2UR UR4, R74 ;  /* 0x000000004a0472ca */ /* 0x000fe400000e0000 */
[----:B------:R-:W-:-:S13]  /*330e0*/  R2UR UR5, R75 ;  /* 0x000000004b0572ca */ /* 0x000fda00000e0000 */
[----:B-----5:R-:W2:Y:S01]  /*330f0*/  LD.E.U8 R4, desc[UR4][R78.64] ;  /* 0x000000044e047980 */ /* 0x020ea2000c101100 */
[----:B------:R-:W-:Y:S01]  /*33100*/  BSSY B2, `(.L_x_5391) ;  /* 0x000009f000027945 */ /* 0x000fe20003800000 */
[----:B--2---:R-:W-:-:S04]  /*33110*/  LOP3.LUT R4, R4, 0x1, RZ, 0xc0, !PT ;  /* 0x0000000104047812 */ /* 0x004fc800078ec0ff */
[----:B------:R-:W-:-:S13]  /*33120*/  ISETP.NE.U32.AND P1, PT, R4, 0x1, PT ;  /* 0x000000010400780c */ /* 0x000fda0003f25070 */
[----:B------:R-:W-:Y:S05]  /*33130*/  @P1 BRA `(.L_x_5392) ;  /* 0x00000008006c1947 */ /* 0x000fea0003800000 */
[----:B------:R-:W-:Y:S02]  /*33140*/  R2UR UR4, R74 ;  /* 0x000000004a0472ca */ /* 0x000fe400000e0000 */
[----:B------:R-:W-:-:S13]  /*33150*/  R2UR UR5, R75 ;  /* 0x000000004b0572ca */ /* 0x000fda00000e0000 */
[----:B------:R-:W2:Y:S01]  /*33160*/  LD.E R4, desc[UR4][R76.64+0x4] ;  /* 0x000004044c047980 */ /* 0x000ea2000c101900 */
[----:B------:R-:W-:Y:S01]  /*33170*/  IMAD.IADD R7, R87, 0x1, -R88 ;  /* 0x0000000157077824 */ /* 0x000fe200078e0a58 */
[----:B------:R-:W-:Y:S02]  /*33180*/  SHF.R.S32.HI R9, RZ, 0x1f, R116 ;  /* 0x0000001fff097819 */ /* 0x000fe40000011474 */
[----:B------:R-:W-:Y:S02]  /*33190*/  R2UR UR6, R74 ;  /* 0x000000004a0672ca */ /* 0x000fe400000e0000 */
[----:B------:R-:W-:Y:S02]  /*331a0*/  LEA.HI R10, R9, R116, RZ, 0x3 ;  /* 0x00000074090a7211 */ /* 0x000fe400078f18ff */
[----:B------:R-:W-:-:S03]  /*331b0*/  R2UR UR7, R75 ;  /* 0x000000004b0772ca */ /* 0x000fc600000e0000 */
[----:B------:R-:W-:-:S05]  /*331c0*/  IMAD.SHL.U32 R10, R10, 0x40, RZ ;  /* 0x000000400a0a7824 */ /* 0x000fca00078e00ff */
[----:B------:R-:W-:Y:S01]  /*331d0*/  LOP3.LUT R10, R10, 0xfffffe00, RZ, 0xc0, !PT ;  /* 0xfffffe000a0a7812 */ /* 0x000fe200078ec0ff */
[----:B------:R-:W-:Y:S01]  /*331e0*/  BSSY B3, `(.L_x_5393) ;  /* 0x0000087000037945 */ /* 0x000fe20003800000 */
[----:B--2---:R-:W-:-:S04]  /*331f0*/  LEA.HI R4, R4, R4, RZ, 0x1 ;  /* 0x0000000404047211 */ /* 0x004fc800078f08ff */
        /* <DEDUP_REMOVED lines=29> */
[----:B------:R-:W-:-:S03]  /*333d0*/  IMAD.X R9, RZ, RZ, R90, P1 ;  /* 0x000000ffff097224 */ /* 0x000fc600008e065a */
[----:B------:R-:W-:Y:S02]  /*333e0*/  IADD3 R7, P2, R89, R4, RZ ;  /* 0x0000000459077210 */ /* 0x000fe40007f5e0ff */
[----:B------:R-:W-:-:S03]  /*333f0*/  LEA R4, P1, R5, R80, 0x1 ;  /* 0x0000005005047211 */ /* 0x000fc600078208ff */
[----:B------:R-:W-:Y:S01]  /*33400*/  IMAD.X R6, RZ, RZ, R90, P2 ;  /* 0x000000ffff067224 */ /* 0x000fe200010e065a */
[----:B------:R-:W-:Y:S02]  /*33410*/  LEA.HI.X R5, R5, R81, R9, 0x1, P1 ;  /* 0x0000005105057211 */ /* 0x000fe400008f0c09 */
[----:B------:R-:W-:Y:S02]  /*33420*/  ISETP.GE.AND P1, PT, R91, R26, PT ;  /* 0x0000001a5b00720c */ /* 0x000fe40003f26270 */
[----:B------:R-:W-:-:S04]  /*33430*/  LEA R8, P2, R7, R80, 0x1 ;  /* 0x0000005007087211 */ /* 0x000fc800078408ff */
[----:B------:R-:W-:Y:S02]  /*33440*/  LEA.HI.X R9, R7, R81, R6, 0x1, P2 ;  /* 0x0000005107097211 */ /* 0x000fe400010f0c06 */
[----:B------:R-:W5:Y:S01]  /*33450*/  LD.E.128 R4, desc[UR4][R4.64] ;  /* 0x0000000404047980 */ /* 0x000f62000c101d00 */
[----:B------:R-:W-:-:S03]  /*33460*/  ISETP.GE.AND P2, PT, R24, R87, PT ;  /* 0x000000571800720c */ /* 0x000fc60003f46270 */
[----:B------:R-:W5:Y:S01]  /*33470*/  LD.E.128 R8, desc[UR6][R8.64] ;  /* 0x0000000608087980 */ /* 0x000f62000c101d00 */
[----:B------:R-:W-:Y:S09]  /*33480*/  @P1 BRA `(.L_x_5394) ;  /* 0x0000000400701947 */ /* 0x000ff20003800000 */
[----:B------:R-:W-:Y:S01]  /*33490*/  SHF.R.U64 R32, R64, 0x10, R65 ;  /* 0x0000001040207819 */ /* 0x000fe20000001241 */
[----:B-----5:R-:W-:Y:S01]  /*334a0*/  IMAD.U32 R28, R9, 0x10000, RZ ;  /* 0x00010000091c7824 */ /* 0x020fe200078e00ff */
[----:B------:R-:W-:Y:S01]  /*334b0*/  SHF.R.U64 R38, R52, 0x10, R53 ;  /* 0x0000001034267819 */ /* 0x000fe20000001235 */
[----:B------:R-:W-:Y:S01]  /*334c0*/  IMAD.U32 R15, R5, 0x10000, RZ ;  /* 0x00010000050f7824 */ /* 0x000fe200078e00ff */
[----:B------:R-:W-:Y:S01]  /*334d0*/  SHF.R.U32.HI R65, RZ, 0x10, R65 ;  /* 0x00000010ff417819 */ /* 0x000fe20000011641 */
[----:B------:R-:W-:Y:S01]  /*334e0*/  IMAD.U32 R30, R11, 0x10000, RZ ;  /* 0x000100000b1e7824 */ /* 0x000fe200078e00ff */
[----:B------:R-:W-:Y:S01]  /*334f0*/  SHF.R.U32.HI R53, RZ, 0x10, R53 ;  /* 0x00000010ff357819 */ /* 0x000fe20000011635 */
[----:B------:R-:W-:Y:S01]  /*33500*/  IMAD.U32 R26, R8, 0x10000, RZ ;  /* 0x00010000081a7824 */ /* 0x000fe200078e00ff */
[----:B------:R-:W-:Y:S02]  /*33510*/  PRMT R108, R108, 0x5410, R65 ;  /* 0x000054106c6c7816 */ /* 0x000fe40000000041 */
[----:B------:R-:W-:-:S02]  /*33520*/  PRMT R112, R112, 0x5410, R53 ;  /* 0x0000541070707816 */ /* 0x000fc40000000035 */
[----:B------:R-:W-:Y:S01]  /*33530*/  SHF.R.U64 R34, R66, 0x10, R67 ;  /* 0x0000001042227819 */ /* 0x000fe20000001243 */
[----:B------:R-:W-:Y:S01]  /*33540*/  IMAD.U32 R33, R108, 0x10000, RZ ;  /* 0x000100006c217824 */ /* 0x000fe200078e00ff */
[----:B------:R-:W-:Y:S02]  /*33550*/  SHF.R.U64 R36, R54, 0x10, R55 ;  /* 0x0000001036247819 */ /* 0x000fe40000001237 */
[----:B------:R-:W-:Y:S02]  /*33560*/  SHF.R.U32.HI R67, RZ, 0x10, R67 ;  /* 0x00000010ff437819 */ /* 0x000fe40000011643 */
[----:B------:R-:W-:Y:S01]  /*33570*/  PRMT R109, R109, 0x5410, R32 ;  /* 0x000054106d6d7816 */ /* 0x000fe20000000020 */
[----:B------:R-:W-:Y:S01]  /*33580*/  IMAD.U32 R32, R112, 0x10000, RZ ;  /* 0x0001000070207824 */ /* 0x000fe200078e00ff */
        /* <DEDUP_REMOVED lines=13> */
[----:B------:R-:W-:Y:S01]  /*33660*/  LOP3.LUT R25, R5, 0xffff0000, RZ, 0xc0, !PT ;  /* 0xffff000005197812 */ /* 0x000fe200078ec0ff */
[----:B------:R-:W-:Y:S01]  /*33670*/  FMUL.FTZ R28, R29, R112 ;  /* 0x000000701d1c7220 */ /* 0x000fe20000410000 */
[----:B------:R-:W-:Y:S01]  /*33680*/  LOP3.LUT R27, R8, 0xffff0000, RZ, 0xc0, !PT ;  /* 0xffff0000081b7812 */ /* 0x000fe200078ec0ff */
[----:B------:R-:W-:Y:S01]  /*33690*/  IMAD.U32 R8, R7, 0x10000, RZ ;  /* 0x0001000007087824 */ /* 0x000fe200078e00ff */
[----:B------:R-:W-:Y:S01]  /*336a0*/  LOP3.LUT R31, R11, 0xffff0000, RZ, 0xc0, !PT ;  /* 0xffff00000b1f7812 */ /* 0x000fe200078ec0ff */
[----:B------:R-:W-:Y:S01]  /*336b0*/  FMUL.FTZ R37, R30, R35 ;  /* 0x000000231e257220 */ /* 0x000fe20000410000 */
[----:B------:R-:W-:Y:S01]  /*336c0*/  LOP3.LUT R110, R110, 0xffff0000, RZ, 0xc0, !PT ;  /* 0xffff00006e6e7812 */ /* 0x000fe200078ec0ff */
[-C--:B------:R-:W-:Y:S01]  /*336d0*/  FMUL.FTZ R30, R30, R15.reuse ;  /* 0x0000000f1e1e7220 */ /* 0x080fe20000410000 */
[----:B------:R-:W-:Y:S01]  /*336e0*/  PRMT R113, R113, 0x5410, R38 ;  /* 0x0000541071717816 */ /* 0x000fe20000000026 */
[-C--:B------:R-:W-:Y:S01]  /*336f0*/  FMUL.FTZ R32, R29, R108.reuse ;  /* 0x0000006c1d207220 */ /* 0x080fe20000410000 */
[----:B------:R-:W-:Y:S01]  /*33700*/  LOP3.LUT R114, R114, 0xffff0000, RZ, 0xc0, !PT ;  /* 0xffff000072727812 */ /* 0x000fe200078ec0ff */
[----:B------:R-:W-:Y:S01]  /*33710*/  FFMA.FTZ R108, R25, R108, R28 ;  /* 0x0000006c196c7223 */ /* 0x000fe2000001001c */
[----:B------:R-:W-:Y:S01]  /*33720*/  LOP3.LUT R9, R7, 0xffff0000, RZ, 0xc0, !PT ;  /* 0xffff000007097812 */ /* 0x000fe200078ec0ff */
[C---:B------:R-:W-:Y:S01]  /*33730*/  FFMA.FTZ R37, R8.reuse, R15, -R37 ;  /* 0x0000000f08257223 */ /* 0x040fe20000010825 */
[----:B------:R-:W-:Y:S01]  /*33740*/  FMUL.FTZ R28, R31, R110 ;  /* 0x0000006e1f1c7220 */ /* 0x000fe20000410000 */
[----:B------:R-:W-:Y:S01]  /*33750*/  FFMA.FTZ R35, R8, R35, R30 ;  /* 0x0000002308237223 */ /* 0x000fe2000001001e */
[----:B------:R-:W-:-:S02]  /*33760*/  IMAD.U32 R15, R109, 0x10000, RZ ;  /* 0x000100006d0f7824 */ /* 0x000fc400078e00ff */
[-C--:B------:R-:W-:Y:S01]  /*33770*/  FMUL.FTZ R30, R31, R114.reuse ;  /* 0x000000721f1e7220 */ /* 0x080fe20000410000 */
[----:B------:R-:W-:Y:S02]  /*33780*/  IMAD.U32 R8, R113, 0x10000, RZ ;  /* 0x0001000071087824 */ /* 0x000fe400078e00ff */
[----:B------:R-:W-:Y:S01]  /*33790*/  FFMA.FTZ R114, R9, R114, -R28 ;  /* 0x0000007209727223 */ /* 0x000fe2000001081c */
[----:B------:R-:W-:Y:S02]  /*337a0*/  IMAD.U32 R5, R4, 0x10000, RZ ;  /* 0x0001000004057824 */ /* 0x000fe400078e00ff */
[CC--:B------:R-:W-:Y:S01]  /*337b0*/  FMUL.FTZ R28, R26.reuse, R15.reuse ;  /* 0x0000000f1a1c7220 */ /* 0x0c0fe20000410000 */
[-C--:B------:R-:W-:Y:S01]  /*337c0*/  FMUL.FTZ R26, R26, R8.reuse ;  /* 0x000000081a1a7220 */ /* 0x080fe20000410000 */
[----:B------:R-:W-:Y:S01]  /*337d0*/  PRMT R115, R115, 0x5410, R36 ;  /* 0x0000541073737816 */ /* 0x000fe20000000024 */
[C---:B------:R-:W-:Y:S01]  /*337e0*/  IMAD.U32 R11, R10.reuse, 0x10000, RZ ;  /* 0x000100000a0b7824 */ /* 0x040fe200078e00ff */
[----:B------:R-:W-:Y:S01]  /*337f0*/  LOP3.LUT R109, R109, 0xffff0000, RZ, 0xc0, !PT ;  /* 0xffff00006d6d7812 */ /* 0x000fe200078ec0ff */
        /* <DEDUP_REMOVED lines=10> */
[C---:B------:R-:W-:Y:S01]  /*338a0*/  IMAD.U32 R7, R6.reuse, 0x10000, RZ ;  /* 0x0001000006077824 */ /* 0x040fe200078e00ff */
[----:B------:R-:W-:Y:S01]  /*338b0*/  LOP3.LUT R115, R115, 0xffff0000, RZ, 0xc0, !PT ;  /* 0xffff000073737812 */ /* 0x000fe200078ec0ff */
[----:B------:R-:W-:Y:S01]  /*338c0*/  FMUL.FTZ R30, R11, R26 ;  /* 0x0000001a0b1e7220 */ /* 0x000fe20000410000 */
[----:B------:R-:W-:Y:S01]  /*338d0*/  LOP3.LUT R6, R6, 0xffff0000, RZ, 0xc0, !PT ;  /* 0xffff000006067812 */ /* 0x000fe200078ec0ff */
[----:B------:R-:W-:Y:S01]  /*338e0*/  FMUL.FTZ R15, R10, R111 ;  /* 0x0000006f0a0f7220 */ /* 0x000fe20000410000 */
[----:B------:R-:W-:Y:S01]  /*338f0*/  FFMA.FTZ R29, R25, R112, -R32 ;  /* 0x00000070191d7223 */ /* 0x000fe20000010820 */
[-C--:B------:R-:W-:Y:S01]  /*33900*/  FMUL.FTZ R27, R27, R113.reuse ;  /* 0x000000711b1b7220 */ /* 0x080fe20000410000 */
[----:B------:R-:W-:Y:S01]  /*33910*/  FFMA.FTZ R9, R4, R113, -R9 ;  /* 0x0000007104097223 */ /* 0x000fe20000010809 */
[-C--:B------:R-:W-:Y:S01]  /*33920*/  FMUL.FTZ R11, R11, R8.reuse ;  /* 0x000000080b0b7220 */ /* 0x080fe20000410000 */
[----:B------:R-:W-:Y:S01]  /*33930*/  FMUL.FTZ R10, R10, R115 ;  /* 0x000000730a0a7220 */ /* 0x000fe20000410000 */
[----:B------:R-:W-:Y:S01]  /*33940*/  FFMA.FTZ R4, R4, R109, R27 ;  /* 0x0000006d04047223 */ /* 0x000fe2000001001b */
[C---:B------:R-:W-:Y:S01]  /*33950*/  FFMA.FTZ R30, R7.reuse, R8, -R30 ;  /* 0x00000008071e7223 */ /* 0x040fe2000001081e */
[----:B------:R-:W-:Y:S01]  /*33960*/  FFMA.FTZ R11, R7, R26, R11 ;  /* 0x0000001a070b7223 */ /* 0x000fe2000001000b */
[C---:B------:R-:W-:Y:S01]  /*33970*/  FFMA.FTZ R10, R6.reuse, R111, R10 ;  /* 0x0000006f060a7223 */ /* 0x040fe2000001000a */
[----:B------:R-:W-:Y:S01]  /*33980*/  FFMA.FTZ R15, R6, R115, -R15 ;  /* 0x00000073060f7223 */ /* 0x000fe2000001080f */
        /* <DEDUP_REMOVED lines=12> */
.L_x_5394:
[----:B------:R-:W-:Y:S05]  /*33a50*/  BSYNC B3 ;  /* 0x0000000000037941 */ /* 0x000fea0003800000 */
.L_x_5393:
[----:B------:R-:W-:Y:S01]  /*33a60*/  R2UR UR4, R74 ;  /* 0x000000004a0472ca */ /* 0x000fe200000e0000 */
[----:B------:R-:W-:Y:S01]  /*33a70*/  IMAD.SHL.U32 R15, R14, 0x8, RZ ;  /* 0x000000080e0f7824 */ /* 0x000fe200078e00ff */
[C---:B------:R-:W-:Y:S01]  /*33a80*/  R2UR UR5, R75.reuse ;  /* 0x000000004b0572ca */ /* 0x040fe200000e0000 */
[--C-:B------:R-:W-:Y:S01]  /*33a90*/  @!P2 IMAD.WIDE R24, R24, 0x2, R12.reuse ;  /* 0x000000021818a825 */ /* 0x100fe200078e020c */
[----:B------:R-:W-:Y:S02]  /*33aa0*/  @!P2 R2UR UR6, R74 ;  /* 0x000000004a06a2ca */ /* 0x000fe400000e0000 */
[----:B------:R-:W-:Y:S01]  /*33ab0*/  @!P2 R2UR UR7, R75 ;  /* 0x000000004b07a2ca */ /* 0x000fe200000e0000 */
[----:B------:R-:W-:-:S08]  /*33ac0*/  IMAD.WIDE R14, R15, 0x2, R12 ;  /* 0x000000020f0e7825 */ /* 0x000fd000078e020c */
[----:B-----5:R0:W-:Y:S04]  /*33ad0*/  ST.E.128 desc[UR4][R14.64], R4 ;  /* 0x000000040e007985 */ /* 0x0201e8000c101d04 */
[----:B------:R0:W-:Y:S02]  /*33ae0*/  @!P2 ST.E.128 desc[UR6][R24.64], R8 ;  /* 0x000000081800a985 */ /* 0x0001e4000c101d06 */
.L_x_5392:
[----:B------:R-:W-:Y:S05]  /*33af0*/  BSYNC B2 ;  /* 0x0000000000027941 */ /* 0x000fea0003800000 */
.L_x_5391:
[----:B------:R-:W-:Y:S02]  /*33b00*/  R2UR UR4, R74 ;  /* 0x000000004a0472ca */ /* 0x000fe400000e0000 */
[----:B------:R-:W-:-:S13]  /*33b10*/  R2UR UR5, R75 ;  /* 0x000000004b0572ca */ /* 0x000fda00000e0000 */
[----:B0-----:R-:W2:Y:S01]  /*33b20*/  LD.E.U8 R4, desc[UR4][R78.64] ;  /* 0x000000044e047980 */ /* 0x001ea2000c101100 */
[----:B------:R-:W-:Y:S01]  /*33b30*/  BSSY B2, `(.L_x_5395) ;  /* 0x000009d000027945 */ /* 0x000fe20003800000 */
[----:B--2---:R-:W-:-:S13]  /*33b40*/  LOP3.LUT P1, RZ, R4, 0x2, RZ, 0xc0, !PT ;  /* 0x0000000204ff7812 */ /* 0x004fda000782c0ff */
[----:B------:R-:W-:Y:S05]  /*33b50*/  @!P1 BRA `(.L_x_5396) ;  /* 0x0000000800689947 */ /* 0x000fea0003800000 */
[----:B------:R-:W-:Y:S02]  /*33b60*/  R2UR UR4, R74 ;  /* 0x000000004a0472ca */ /* 0x000fe400000e0000 */
[----:B------:R-:W-:-:S13]  /*33b70*/  R2UR UR5, R75 ;  /* 0x000000004b0572ca */ /* 0x000fda00000e0000 */
[----:B------:R-:W2:Y:S01]  /*33b80*/  LD.E R4, desc[UR4][R76.64+0x4] ;  /* 0x000004044c047980 */ /* 0x000ea2000c101900 */
[----:B------:R-:W-:Y:S01]  /*33b90*/  VIADD R25, R91, 0x20 ;  /* 0x000000205b197836 */ /* 0x000fe20000000000 */
[----:B------:R-:W-:Y:S01]  /*33ba0*/  SHF.R.S32.HI R9, RZ, 0x1f, R116 ;  /* 0x0000001fff097819 */ /* 0x000fe20000011474 */
[----:B------:R-:W-:Y:S01]  /*33bb0*/  IMAD.IADD R7, R87, 0x1, -R88 ;  /* 0x0000000157077824 */ /* 0x000fe200078e0a58 */
        /* <DEDUP_REMOVED lines=56> */
[----:B------:R-:W-:Y:S02]  /*33f40*/  SHF.R.U64 R35, R50, 0x10, R51 ;  /* 0x0000001032237819 */ /* 0x000fe40000001233 */
[----:B------:R-:W-:-:S02]  /*33f50*/  PRMT R103, R103, 0x5410, R48 ;  /* 0x0000541067677816 */ /* 0x000fc40000000030 */
[----:B------:R-:W-:Y:S02]  /*33f60*/  PRMT R107, R107, 0x5410, R60 ;  /* 0x000054106b6b7816 */ /* 0x000fe4000000003c */
[----:B------:R-:W-:Y:S02]  /*33f70*/  SHF.R.U64 R37, R62, 0x10, R63 ;  /* 0x000000103e257819 */ /* 0x000fe4000000123f */
[----:B------:R-:W-:Y:S01]  /*33f80*/  PRMT R100, R100, 0x5410, R35 ;  /* 0x0000541064647816 */ /* 0x000fe20000000023 */
[----:B------:R-:W-:Y:S01]  /*33f90*/  IMAD.U32 R35, R107, 0x10000, RZ ;  /* 0x000100006b237824 */ /* 0x000fe200078e00ff */
[----:B------:R-:W-:Y:S01]  /*33fa0*/  PRMT R106, R106, 0x5410, R33 ;  /* 0x000054106a6a7816 */ /* 0x000fe20000000021 */
[----:B------:R-:W-:Y:S01]  /*33fb0*/  IMAD.U32 R33, R103, 0x10000, RZ ;  /* 0x0001000067217824 */ /* 0x000fe200078e00ff */
[----:B------:R-:W-:Y:S02]  /*33fc0*/  SHF.R.U32.HI R62, RZ, 0x10, R63 ;  /* 0x00000010ff3e7819 */ /* 0x000fe4000001163f */
[----:B------:R-:W-:-:S02]  /*33fd0*/  SHF.R.U32.HI R50, RZ, 0x10, R51 ;  /* 0x00000010ff327819 */ /* 0x000fc40000011633 */
[----:B------:R-:W-:Y:S01]  /*33fe0*/  PRMT R102, R102, 0x5410, R39 ;  /* 0x0000541066667816 */ /* 0x000fe20000000027 */
[----:B------:R-:W-:Y:S01]  /*33ff0*/  FMUL.FTZ R39, R28, R33 ;  /* 0x000000211c277220 */ /* 0x000fe20000410000 */
[----:B------:R-:W-:Y:S01]  /*34000*/  PRMT R104, R104, 0x5410, R37 ;  /* 0x0000541068687816 */ /* 0x000fe20000000025 */
[-C--:B------:R-:W-:Y:S01]  /*34010*/  FMUL.FTZ R37, R28, R35.reuse ;  /* 0x000000231c257220 */ /* 0x080fe20000410000 */
[----:B------:R-:W-:Y:S01]  /*34020*/  LOP3.LUT R29, R9, 0xffff0000, RZ, 0xc0, !PT ;  /* 0xffff0000091d7812 */ /* 0x000fe200078ec0ff */
[C---:B------:R-:W-:Y:S01]  /*34030*/  FFMA.FTZ R39, R24.reuse, R35, R39 ;  /* 0x0000002318277223 */ /* 0x040fe20000010027 */
[----:B------:R-:W-:Y:S01]  /*34040*/  PRMT R105, R105, 0x5410, R62 ;  /* 0x0000541069697816 */ /* 0x000fe2000000003e */
[----:B------:R-:W-:Y:S01]  /*34050*/  FFMA.FTZ R34, R24, R33, -R37 ;  /* 0x0000002118227223 */ /* 0x000fe20000010825 */
[----:B------:R-:W-:Y:S02]  /*34060*/  LOP3.LUT R32, R107, 0xffff0000, RZ, 0xc0, !PT ;  /* 0xffff00006b207812 */ /* 0x000fe400078ec0ff */
[----:B------:R-:W-:Y:S01]  /*34070*/  PRMT R101, R101, 0x5410, R50 ;  /* 0x0000541065657816 */ /* 0x000fe20000000032 */
[----:B------:R-:W-:Y:S01]  /*34080*/  IMAD.U32 R37, R105, 0x10000, RZ ;  /* 0x0001000069257824 */ /* 0x000fe200078e00ff */
[----:B------:R-:W-:Y:S01]  /*34090*/  LOP3.LUT R28, R103, 0xffff0000, RZ, 0xc0, !PT ;  /* 0xffff0000671c7812 */ /* 0x000fe200078ec0ff */
[----:B------:R-:W-:Y:S01]  /*340a0*/  FMUL.FTZ R36, R29, R32 ;  /* 0x000000201d247220 */ /* 0x000fe20000410000 */
[----:B------:R-:W-:Y:S01]  /*340b0*/  LOP3.LUT R25, R5, 0xffff0000, RZ, 0xc0, !PT ;  /* 0xffff000005197812 */ /* 0x000fe200078ec0ff */
[----:B------:R-:W-:Y:S01]  /*340c0*/  IMAD.U32 R33, R101, 0x10000, RZ ;  /* 0x0001000065217824 */ /* 0x000fe200078e00ff */
[----:B------:R-:W-:Y:S01]  /*340d0*/  LOP3.LUT R27, R8, 0xffff0000, RZ, 0xc0, !PT ;  /* 0xffff0000081b7812 */ /* 0x000fe200078ec0ff */
[-C--:B------:R-:W-:Y:S01]  /*340e0*/  FMUL.FTZ R24, R29, R28.reuse ;  /* 0x0000001c1d187220 */ /* 0x080fe20000410000 */
[C---:B------:R-:W-:Y:S01]  /*340f0*/  FMUL.FTZ R35, R30.reuse, R37 ;  /* 0x000000251e237220 */ /* 0x040fe20000410000 */
[----:B------:R-:W-:Y:S01]  /*34100*/  FFMA.FTZ R29, R25, R28, -R36 ;  /* 0x0000001c191d7223 */ /* 0x000fe20000010824 */
[----:B------:R-:W-:Y:S01]  /*34110*/  IMAD.U32 R8, R7, 0x10000, RZ ;  /* 0x0001000007087824 */ /* 0x000fe200078e00ff */
[----:B------:R-:W-:Y:S01]  /*34120*/  LOP3.LUT R31, R11, 0xffff0000, RZ, 0xc0, !PT ;  /* 0xffff00000b1f7812 */ /* 0x000fe200078ec0ff */
[----:B------:R-:W-:Y:S01]  /*34130*/  FMUL.FTZ R30, R30, R33 ;  /* 0x000000211e1e7220 */ /* 0x000fe20000410000 */
[----:B------:R-:W-:Y:S01]  /*34140*/  LOP3.LUT R28, R105, 0xffff0000, RZ, 0xc0, !PT ;  /* 0xffff0000691c7812 */ /* 0x000fe200078ec0ff */
[----:B------:R-:W-:Y:S01]  /*34150*/  FFMA.FTZ R32, R25, R32, R24 ;  /* 0x0000002019207223 */ /* 0x000fe20000010018 */
[----:B------:R-:W-:Y:S01]  /*34160*/  LOP3.LUT R24, R101, 0xffff0000, RZ, 0xc0, !PT ;  /* 0xffff000065187812 */ /* 0x000fe200078ec0ff */
[C---:B------:R-:W-:Y:S01]  /*34170*/  FFMA.FTZ R37, R8.reuse, R37, R30 ;  /* 0x0000002508257223 */ /* 0x040fe2000001001e */
[----:B------:R-:W-:Y:S01]  /*34180*/  LOP3.LUT R9, R7, 0xffff0000, RZ, 0xc0, !PT ;  /* 0xffff000007097812 */ /* 0x000fe200078ec0ff */
[----:B------:R-:W-:Y:S01]  /*34190*/  FFMA.FTZ R35, R8, R33, -R35 ;  /* 0x0000002108237223 */ /* 0x000fe20000010823 */
[----:B------:R-:W-:Y:S01]  /*341a0*/  FMUL.FTZ R30, R31, R28 ;  /* 0x0000001c1f1e7220 */ /* 0x000fe20000410000 */
[----:B------:R-:W-:-:S02]  /*341b0*/  IMAD.U32 R25, R106, 0x10000, RZ ;  /* 0x000100006a197824 */ /* 0x000fc400078e00ff */
[-C--:B------:R-:W-:Y:S01]  /*341c0*/  FMUL.FTZ R38, R31, R24.reuse ;  /* 0x000000181f267220 */ /* 0x080fe20000410000 */
[----:B------:R-:W-:Y:S01]  /*341d0*/  IMAD.U32 R8, R102, 0x10000, RZ ;  /* 0x0001000066087824 */ /* 0x000fe200078e00ff */
[----:B------:R-:W-:Y:S01]  /*341e0*/  LOP3.LUT R106, R106, 0xffff0000, RZ, 0xc0, !PT ;  /* 0xffff00006a6a7812 */ /* 0x000fe200078ec0ff */
[C---:B------:R-:W-:Y:S02]  /*341f0*/  IMAD.U32 R5, R4.reuse, 0x10000, RZ ;  /* 0x0001000004057824 */ /* 0x040fe400078e00ff */
[C---:B------:R-:W-:Y:S01]  /*34200*/  FFMA.FTZ R36, R9.reuse, R24, -R30 ;  /* 0x0000001809247223 */ /* 0x040fe2000001081e */
[----:B------:R-:W-:Y:S01]  /*34210*/  LOP3.LUT R4, R4, 0xffff0000, RZ, 0xc0, !PT ;  /* 0xffff000004047812 */ /* 0x000fe200078ec0ff */
[----:B------:R-:W-:Y:S01]  /*34220*/  FMUL.FTZ R30, R26, R8 ;  /* 0x000000081a1e7220 */ /* 0x000fe20000410000 */
[----:B------:R-:W-:Y:S01]  /*34230*/  LOP3.LUT R102, R102, 0xffff0000, RZ, 0xc0, !PT ;  /* 0xffff000066667812 */ /* 0x000fe200078ec0ff */
[----:B------:R-:W-:Y:S01]  /*34240*/  FFMA.FTZ R38, R9, R28, R38 ;  /* 0x0000001c09267223 */ /* 0x000fe20000010026 */
[----:B------:R-:W-:Y:S01]  /*34250*/  FMUL.FTZ R9, R27, R106 ;  /* 0x0000006a1b097220 */ /* 0x000fe20000410000 */
[-C--:B------:R-:W-:Y:S01]  /*34260*/  FMUL.FTZ R24, R26, R25.reuse ;  /* 0x000000191a187220 */ /* 0x080fe20000410000 */
[----:B------:R-:W-:Y:S01]  /*34270*/  FFMA.FTZ R30, R5, R25, R30 ;  /* 0x00000019051e7223 */ /* 0x000fe2000001001e */
[----:B------:R-:W-:-:S02]  /*34280*/  IMAD.U32 R11, R10, 0x10000, RZ ;  /* 0x000100000a0b7824 */ /* 0x000fc400078e00ff */
[----:B------:R-:W-:Y:S01]  /*34290*/  FFMA.FTZ R25, R4, R102, -R9 ;  /* 0x0000006604197223 */ /* 0x000fe20000010809 */
[----:B------:R-:W-:Y:S01]  /*342a0*/  LOP3.LUT R10, R10, 0xffff0000, RZ, 0xc0, !PT ;  /* 0xffff00000a0a7812 */ /* 0x000fe200078ec0ff */
[----:B------:R-:W-:Y:S01]  /*342b0*/  FFMA.FTZ R26, R5, R8, -R24 ;  /* 0x00000008051a7223 */ /* 0x000fe20000010818 */
[----:B------:R-:W-:Y:S01]  /*342c0*/  FMUL.FTZ R27, R27, R102 ;  /* 0x000000661b1b7220 */ /* 0x000fe20000410000 */
[C---:B------:R-:W-:Y:S01]  /*342d0*/  LOP3.LUT R9, R104.reuse, 0xffff0000, RZ, 0xc0, !PT ;  /* 0xffff000068097812 */ /* 0x040fe200078ec0ff */
[----:B------:R-:W-:Y:S01]  /*342e0*/  IMAD.U32 R24, R104, 0x10000, RZ ;  /* 0x0001000068187824 */ /* 0x000fe200078e00ff */
[C---:B------:R-:W-:Y:S01]  /*342f0*/  LOP3.LUT R5, R100.reuse, 0xffff0000, RZ, 0xc0, !PT ;  /* 0xffff000064057812 */ /* 0x040fe200078ec0ff */
[----:B------:R-:W-:Y:S02]  /*34300*/  IMAD.U32 R8, R100, 0x10000, RZ ;  /* 0x0001000064087824 */ /* 0x000fe400078e00ff */
[----:B------:R-:W-:Y:S01]  /*34310*/  FFMA.FTZ R27, R4, R106, R27 ;  /* 0x0000006a041b7223 */ /* 0x000fe2000001001b */
[C---:B------:R-:W-:Y:S01]  /*34320*/  IMAD.U32 R7, R6.reuse, 0x10000, RZ ;  /* 0x0001000006077824 */ /* 0x040fe200078e00ff */
[----:B------:R-:W-:Y:S01]  /*34330*/  LOP3.LUT R6, R6, 0xffff0000, RZ, 0xc0, !PT ;  /* 0xffff000006067812 */ /* 0x000fe200078ec0ff */
        /* <DEDUP_REMOVED lines=15> */
[----:B------:R-:W-:Y:S02]  /*34430*/  F2FP.BF16.F32.PACK_AB R7, R36, R35 ;  /* 0x000000232407723e */ /* 0x000fe400000010ff */
[----:B------:R-:W-:-:S02]  /*34440*/  F2FP.BF16.F32.PACK_AB R9, R32, R39 ;  /* 0x000000272009723e */ /* 0x000fc400000010ff */
[----:B------:R-:W-:-:S07]  /*34450*/  F2FP.BF16.F32.PACK_AB R8, R27, R30 ;  /* 0x0000001e1b08723e */ /* 0x000fce00000010ff */
.L_x_5398:
[----:B------:R-:W-:Y:S05]  /*34460*/  BSYNC B3 ;  /* 0x0000000000037941 */ /* 0x000fea0003800000 */
.L_x_5397:
[----:B------:R-:W-:Y:S01]  /*34470*/  R2UR UR4, R74 ;  /* 0x000000004a0472ca */ /* 0x000fe200000e0000 */
[----:B------:R-:W-:Y:S01]  /*34480*/  IMAD.SHL.U32 R25, R14, 0x8, RZ ;  /* 0x000000080e197824 */ /* 0x000fe200078e00ff */
[----:B------:R-:W-:Y:S01]  /*34490*/  R2UR UR5, R75 ;  /* 0x000000004b0572ca */ /* 0x000fe200000e0000 */
[--C-:B------:R-:W-:Y:S01]  /*344a0*/  @!P2 IMAD.WIDE R14, R15, 0x2, R12.reuse ;  /* 0x000000020f0ea825 */ /* 0x100fe200078e020c */
[----:B------:R-:W-:Y:S02]  /*344b0*/  @!P2 R2UR UR6, R74 ;  /* 0x000000004a06a2ca */ /* 0x000fe400000e0000 */
[----:B------:R-:W-:Y:S01]  /*344c0*/  @!P2 R2UR UR7, R75 ;  /* 0x000000004b07a2ca */ /* 0x000fe200000e0000 */
[----:B------:R-:W-:-:S08]  /*344d0*/  IMAD.WIDE R24, R25, 0x2, R12 ;  /* 0x0000000219187825 */ /* 0x000fd000078e020c */
[----:B-----5:R0:W-:Y:S04]  /*344e0*/  ST.E.128 desc[UR4][R24.64], R4 ;  /* 0x0000000418007985 */ /* 0x0201e8000c101d04 */
[----:B------:R0:W-:Y:S02]  /*344f0*/  @!P2 ST.E.128 desc[UR6][R14.64], R8 ;  /* 0x000000080e00a985 */ /* 0x0001e4000c101d06 */
.L_x_5396:
[----:B------:R-:W-:Y:S05]  /*34500*/  BSYNC B2 ;  /* 0x0000000000027941 */ /* 0x000fea0003800000 */
.L_x_5395:
[----:B------:R-:W-:Y:S02]  /*34510*/  R2UR UR4, R74 ;  /* 0x000000004a0472ca */ /* 0x000fe400000e0000 */
[----:B------:R-:W-:-:S13]  /*34520*/  R2UR UR5, R75 ;  /* 0x000000004b0572ca */ /* 0x000fda00000e0000 */
[----:B------:R-:W2:Y:S02]  /*34530*/  LD.E.U8 R78, desc[UR4][R78.64] ;  /* 0x000000044e4e7980 */ /* 0x000ea4000c101100 */
[----:B--2---:R-:W-:-:S13]  /*34540*/  LOP3.LUT P1, RZ, R78, 0x4, RZ, 0xc0, !PT ;  /* 0x000000044eff7812 */ /* 0x004fda000782c0ff */
[----:B------:R-:W-:Y:S05]  /*34550*/  @!P1 BRA `(.L_x_5346) ;  /* 0x0000001800209947 */ /* 0x000fea0003800000 */
[----:B------:R-:W-:Y:S02]  /*34560*/  R2UR UR4, R74 ;  /* 0x000000004a0472ca */ /* 0x000fe400000e0000 */
[----:B------:R-:W-:-:S13]  /*34570*/  R2UR UR5, R75 ;  /* 0x000000004b0572ca */ /* 0x000fda00000e0000 */
[----:B------:R-:W2:Y:S01]  /*34580*/  LD.E R76, desc[UR4][R76.64+0x4] ;  /* 0x000004044c4c7980 */ /* 0x000ea2000c101900 */
[----:B------:R-:W-:Y:S01]  /*34590*/  VIADD R91, R91, 0x40 ;  /* 0x000000405b5b7836 */ /* 0x000fe20000000000 */
[----:B0-----:R-:W-:Y:S01]  /*345a0*/  SHF.R.S32.HI R9, RZ, 0x1f, R116 ;  /* 0x0000001fff097819 */ /* 0x001fe20000011474 */
[----:B------:R-:W-:Y:S01]  /*345b0*/  IMAD.SHL.U32 R8, R116, 0x40, RZ ;  /* 0x0000004074087824 */ /* 0x000fe200078e00ff */
[----:B------:R-:W-:Y:S02]  /*345c0*/  R2UR UR6, R74 ;  /* 0x000000004a0672ca */ /* 0x000fe400000e0000 */
[----:B------:R-:W-:Y:S02]  /*345d0*/  LEA.HI R116, R9, R116, RZ, 0x3 ;  /* 0x0000007409747211 */ /* 0x000fe400078f18ff */
[----:B------:R-:W-:Y:S02]  /*345e0*/  LOP3.LUT R9, R8, 0x1c0, RZ, 0xc0, !PT ;  /* 0x000001c008097812 */ /* 0x000fe400078ec0ff */
[----:B------:R-:W-:Y:S01]  /*345f0*/  R2UR UR7, R75 ;  /* 0x000000004b0772ca */ /* 0x000fe200000e0000 */
[----:B------:R-:W-:Y:S01]  /*34600*/  IMAD.SHL.U32 R116, R116, 0x40, RZ ;  /* 0x0000004074747824 */ /* 0x000fe200078e00ff */
[----:B------:R-:W-:-:S04]  /*34610*/  SHF.R.U32.HI R10, RZ, 0x3, R9 ;  /* 0x00000003ff0a7819 */ /* 0x000fc80000011609 */
[----:B------:R-:W-:Y:S01]  /*34620*/  LOP3.LUT R11, R116, 0xfffffe00, RZ, 0xc0, !PT ;  /* 0xfffffe00740b7812 */ /* 0x000fe200078ec0ff */
[----:B------:R-:W-:Y:S01]  /*34630*/  BSSY B2, `(.L_x_5399) ;  /* 0x0000081000027945 */ /* 0x000fe20003800000 */
[----:B--2---:R-:W-:-:S04]  /*34640*/  LEA.HI R4, R76, R76, RZ, 0x1 ;  /* 0x0000004c4c047211 */ /* 0x004fc800078f08ff */
[----:B------:R-:W-:-:S04]  /*34650*/  SHF.R.S32.HI R24, RZ, 0x1, R4 ;  /* 0x00000001ff187819 */ /* 0x000fc80000011404 */
[----:B------:R-:W-:-:S04]  /*34660*/  ISETP.GE.AND P1, PT, R91, R24, PT ;  /* 0x000000185b00720c */ /* 0x000fc80003f26270 */
[----:B------:R-:W-:-:S05]  /*34670*/  SEL R4, R24, RZ, P1 ;  /* 0x000000ff18047207 */ /* 0x000fca0000800000 */
[----:B------:R-:W-:-:S04]  /*34680*/  IMAD.IADD R4, R91, 0x1, R4 ;  /* 0x000000015b047824 */ /* 0x000fc800078e0204 */
[----:B------:R-:W-:Y:S01]  /*34690*/  @P1 IMAD.IADD R88, R87, 0x1, -R88 ;  /* 0x0000000157581824 */ /* 0x000fe200078e0a58 */
[----:B------:R-:W-:-:S04]  /*346a0*/  SHF.R.S32.HI R5, RZ, 0x1f, R4 ;  /* 0x0000001fff057819 */ /* 0x000fc80000011404 */
[----:B------:R-:W-:Y:S02]  /*346b0*/  SHF.R.S32.HI R7, RZ, 0x1f, R88 ;  /* 0x0000001fff077819 */ /* 0x000fe40000011458 */
[----:B------:R-:W-:Y:S02]  /*346c0*/  LEA.HI R6, R5, R4, RZ, 0x3 ;  /* 0x0000000405067211 */ /* 0x000fe400078f18ff */
[----:B------:R-:W-:Y:S02]  /*346d0*/  LEA.HI R7, R7, R88, RZ, 0x4 ;  /* 0x0000005807077211 */ /* 0x000fe400078f20ff */
[----:B------:R-:W-:Y:S02]  /*346e0*/  SHF.R.S32.HI R14, RZ, 0x3, R6 ;  /* 0x00000003ff0e7819 */ /* 0x000fe40000011406 */
[----:B------:R-:W-:Y:S02]  /*346f0*/  LEA.HI R4, R5, R4, RZ, 0x6 ;  /* 0x0000000405047211 */ /* 0x000fe400078f30ff */
[----:B------:R-:W-:-:S02]  /*34700*/  LEA.HI.SX32 R7, R7, R14, 0x1c ;  /* 0x0000000e07077211 */ /* 0x000fc400078fe2ff */
[----:B------:R-:W-:Y:S02]  /*34710*/  SHF.R.S32.HI R4, RZ, 0x6, R4 ;  /* 0x00000006ff047819 */ /* 0x000fe40000011404 */
[----:B------:R-:W-:Y:S01]  /*34720*/  SHF.R.S32.HI R8, RZ, 0x1f, R7 ;  /* 0x0000001fff087819 */ /* 0x000fe20000011407 */
[----:B------:R-:W-:Y:S01]  /*34730*/  IMAD.SHL.U32 R15, R7, 0x8, RZ ;  /* 0x00000008070f7824 */ /* 0x000fe200078e00ff */
[----:B------:R-:W-:Y:S01]  /*34740*/  LOP3.LUT R6, R9, 0x38, R6, 0xf8, !PT ;  /* 0x0000003809067812 */ /* 0x000fe200078ef806 */
[----:B------:R-:W-:Y:S01]  /*34750*/  IMAD R4, R4, 0x1800, R11 ;  /* 0x0000180004047824 */ /* 0x000fe200078e020b */
[----:B------:R-:W-:Y:S02]  /*34760*/  LEA.HI R8, R8, R7, RZ, 0x3 ;  /* 0x0000000708087211 */ /* 0x000fe400078f18ff */
[----:B------:R-:W-:Y:S02]  /*34770*/  LOP3.LUT R5, R6, R10, RZ, 0x3c, !PT ;  /* 0x0000000a06057212 */ /* 0x000fe400078e3cff */
[----:B------:R-:W-:-:S02]  /*34780*/  SHF.R.S32.HI R8, RZ, 0x3, R8 ;  /* 0x00000003ff087819 */ /* 0x000fc40000011408 */
[----:B------:R-:W-:Y:S01]  /*34790*/  LOP3.LUT R7, R9, 0x38, R15, 0xf8, !PT ;  /* 0x0000003809077812 */ /* 0x000fe200078ef80f */
[----:B------:R-:W-:Y:S02]  /*347a0*/  IMAD.IADD R4, R4, 0x1, R5 ;  /* 0x0000000104047824 */ /* 0x000fe400078e0205 */
[----:B------:R-:W-:Y:S01]  /*347b0*/  IMAD R8, R8, 0x1800, R11 ;  /* 0x0000180008087824 */ /* 0x000fe200078e020b */
[----:B------:R-:W-:Y:S02]  /*347c0*/  LOP3.LUT R7, R7, R10, RZ, 0x3c, !PT ;  /* 0x0000000a07077212 */ /* 0x000fe400078e3cff */
[----:B------:R-:W-:-:S03]  /*347d0*/  IADD3 R5, P1, R89, R4, RZ ;  /* 0x0000000459057210 */ /* 0x000fc60007f3e0ff */
[----:B------:R-:W-:Y:S02]  /*347e0*/  IMAD.IADD R8, R8, 0x1, R7 ;  /* 0x0000000108087824 */ /* 0x000fe400078e0207 */
[----:B------:R-:W-:Y:S01]  /*347f0*/  IMAD.X R6, RZ, RZ, R90, P1 ;  /* 0x000000ffff067224 */ /* 0x000fe200008e065a */
[----:B------:R-:W-:Y:S02]  /*34800*/  LEA R4, P1, R5, R80, 0x1 ;  /* 0x0000005005047211 */ /* 0x000fe400078208ff */
[----:B------:R-:W-:Y:S02]  /*34810*/  IADD3 R89, P2, R89, R8, RZ ;  /* 0x0000000859597210 */ /* 0x000fe40007f5e0ff */
[----:B------:R-:W-:Y:S02]  /*34820*/  LEA.HI.X R5, R5, R81, R6, 0x1, P1 ;  /* 0x0000005105057211 */ /* 0x000fe400008f0c06 */
[----:B------:R-:W-:Y:S01]  /*34830*/  ISETP.GE.AND P1, PT, R91, R24, PT ;  /* 0x000000185b00720c */ /* 0x000fe20003f26270 */
[----:B------:R-:W-:Y:S01]  /*34840*/  IMAD.X R90, RZ, RZ, R90, P2 ;  /* 0x000000ffff5a7224 */ /* 0x000fe200010e065a */
[----:B------:R-:W-:-:S02]  /*34850*/  LEA R8, P2, R89, R80, 0x1 ;  /* 0x0000005059087211 */ /* 0x000fc400078408ff */
[----:B------:R-:W5:Y:S02]  /*34860*/  LD.E.128 R4, desc[UR4][R4.64] ;  /* 0x0000000404047980 */ /* 0x000f64000c101d00 */
[----:B------:R-:W-:-:S06]  /*34870*/  LEA.HI.X R9, R89, R81, R90, 0x1, P2 ;  /* 0x0000005159097211 */ /* 0x000fcc00010f0c5a */
[----:B------:R-:W5:Y:S01]  /*34880*/  LD.E.128 R8, desc[UR6][R8.64] ;  /* 0x0000000608087980 */ /* 0x000f62000c101d00 */
[----:B------:R-:W-:Y:S05]  /*34890*/  @P1 BRA `(.L_x_5400) ;  /* 0x0000000400681947 */ /* 0x000fea0003800000 */
        /* <DEDUP_REMOVED lines=90> */
.L_x_5400:
[----:B------:R-:W-:Y:S05]  /*34e40*/  BSYNC B2 ;  /* 0x0000000000027941 */ /* 0x000fea0003800000 */
.L_x_5399:
[----:B------:R-:W-:Y:S01]  /*34e50*/  R2UR UR4, R74 ;  /* 0x000000004a0472ca */ /* 0x000fe200000e0000 */
[----:B------:R-:W-:Y:S01]  /*34e60*/  IMAD.SHL.U32 R25, R14, 0x8, RZ ;  /* 0x000000080e197824 */ /* 0x000fe200078e00ff */
[----:B------:R-:W-:Y:S02]  /*34e70*/  R2UR UR5, R75 ;  /* 0x000000004b0572ca */ /* 0x000fe400000e0000 */
[----:B------:R-:W-:Y:S01]  /*34e80*/  ISETP.GE.AND P1, PT, R15, R87, PT ;  /* 0x000000570f00720c */ /* 0x000fe20003f26270 */
[----:B------:R-:W-:-:S10]  /*34e90*/  IMAD.WIDE R24, R25, 0x2, R12 ;  /* 0x0000000219187825 */ /* 0x000fd400078e020c */
[----:B-----5:R4:W-:Y:S02]  /*34ea0*/  ST.E.128 desc[UR4][R24.64], R4 ;  /* 0x0000000418007985 */ /* 0x0209e4000c101d04 */
[----:B------:R-:W-:Y:S05]  /*34eb0*/  @P1 BRA `(.L_x_5346) ;  /* 0x0000000c00c81947 */ /* 0x000fea0003800000 */
[----:B------:R-:W-:Y:S01]  /*34ec0*/  R2UR UR4, R74 ;  /* 0x000000004a0472ca */ /* 0x000fe200000e0000 */
[----:B------:R-:W-:Y:S01]  /*34ed0*/  IMAD.WIDE R12, R15, 0x2, R12 ;  /* 0x000000020f0c7825 */ /* 0x000fe200078e020c */
[----:B------:R-:W-:-:S13]  /*34ee0*/  R2UR UR5, R75 ;  /* 0x000000004b0572ca */ /* 0x000fda00000e0000 */
[----:B------:R0:W-:Y:S01]  /*34ef0*/  ST.E.128 desc[UR4][R12.64], R8 ;  /* 0x000000080c007985 */ /* 0x0001e2000c101d04 */
[----:B------:R-:W-:Y:S05]  /*34f00*/  BRA `(.L_x_5346) ;  /* 0x0000000c00b47947 */ /* 0x000fea0003800000 */
.L_x_5310:
[----:B------:R-:W2:Y:S01]  /*34f10*/  LDL.64 R4, [R21+0x10] ;  /* 0x0000100015047983 */ /* 0x000ea20000100a00 */
[----:B------:R-:W-:Y:S02]  /*34f20*/  R2UR UR4, R74 ;  /* 0x000000004a0472ca */ /* 0x000fe400000e0000 */
[----:B------:R-:W-:Y:S01]  /*34f30*/  R2UR UR5, R75 ;  /* 0x000000004b0572ca */ /* 0x000fe200000e0000 */
[----:B------:R0:W5:Y:S04]  /*34f40*/  LDL R6, [R71] ;  /* 0x0000000047067983 */ /* 0x0001680000100800 */
[----:B------:R0:W5:Y:S08]  /*34f50*/  LDL R7, [R71+0x4] ;  /* 0x0000040047077983 */ /* 0x0001700000100800 */
[----:B--2---:R-:W2:Y:S01]  /*34f60*/  LD.E R8, desc[UR4][R4.64+0x1c] ;  /* 0x00001c0404087980 */ /* 0x004ea2000c101900 */
[----:B------:R-:W-:Y:S01]  /*34f70*/  BSSY B2, `(.L_x_5401) ;  /* 0x0000005000027945 */ /* 0x000fe20003800000 */
[----:B--2---:R-:W-:-:S04]  /*34f80*/  LOP3.LUT R8, R8, 0x1, RZ, 0xfc, !PT ;  /* 0x0000000108087812 */ /* 0x004fc800078efcff */
[----:B------:R-:W-:-:S13]  /*34f90*/  ISETP.NE.AND P1, PT, R8, 0x3, PT ;  /* 0x000000030800780c */ /* 0x000fda0003f25270 */
[----:B0-----:R-:W-:Y:S05]  /*34fa0*/  @!P1 BRA `(.L_x_5402) ;  /* 0x0000000000049947 */ /* 0x001fea0003800000 */
[----:B------:R-:W-:Y:S01]  /*34fb0*/  BPT.TRAP 0x1 ;  /* 0x000000040000795c */ /* 0x000fe20000300000 */
.L_x_5402:
[----:B------:R-:W-:Y:S05]  /*34fc0*/  BSYNC B2 ;  /* 0x0000000000027941 */ /* 0x000fea0003800000 */
.L_x_5401:
        /* <DEDUP_REMOVED lines=9> */
.L_x_5428:
[----:B------:R-:W-:Y:S05]  /*35060*/  BSYNC B2 ;  /* 0x0000000000027941 */ /* 0x000fea0003800000 */
.L_x_5403:
[----:B------:R-:W2:Y:S01]  /*35070*/  LDL.64 R8, [R21+0x20] ;  /* 0x0000200015087983 */ /* 0x000ea20000100a00 */
[C---:B------:R-:W-:Y:S02]  /*35080*/  R2UR UR4, R74.reuse ;  /* 0x000000004a0472ca */ /* 0x040fe400000e0000 */
[C---:B------:R-:W-:Y:S01]  /*35090*/  R2UR UR5, R75.reuse ;  /* 0x000000004b0572ca */ /* 0x040fe200000e0000 */
[----:B------:R-:W3:Y:S01]  /*350a0*/  LDL.64 R4, [R21+0x18] ;  /* 0x0000180015047983 */ /* 0x000ee20000100a00 */
[C---:B------:R-:W-:Y:S02]  /*350b0*/  R2UR UR6, R74.reuse ;  /* 0x000000004a0672ca */ /* 0x040fe400000e0000 */
[C---:B------:R-:W-:Y:S01]  /*350c0*/  R2UR UR7, R75.reuse ;  /* 0x000000004b0772ca */ /* 0x040fe200000e0000 */
[----:B------:R-:W4:Y:S01]  /*350d0*/  LDL R14, [R71] ;  /* 0x00000000470e7983 */ /* 0x000f220000100800 */
[----:B------:R-:W-:Y:S02]  /*350e0*/  R2UR UR10, R74 ;  /* 0x000000004a0a72ca */ /* 0x000fe400000e0000 */
[----:B------:R-:W-:-:S02]  /*350f0*/  R2UR UR11, R75 ;  /* 0x000000004b0b72ca */ /* 0x000fc400000e0000 */
[C---:B------:R-:W-:Y:S02]  /*35100*/  R2UR UR12, R74.reuse ;  /* 0x000000004a0c72ca */ /* 0x040fe400000e0000 */
[C---:B------:R-:W-:Y:S02]  /*35110*/  R2UR UR13, R75.reuse ;  /* 0x000000004b0d72ca */ /* 0x040fe400000e0000 */
[----:B------:R-:W-:Y:S02]  /*35120*/  R2UR UR8, R74 ;  /* 0x000000004a0872ca */ /* 0x000fe400000e0000 */
[----:B------:R-:W-:Y:S01]  /*35130*/  R2UR UR9, R75 ;  /* 0x000000004b0972ca */ /* 0x000fe200000e0000 */
[----:B--2---:R-:W2:Y:S04]  /*35140*/  LD.E.64 R32, desc[UR4][R8.64+0xa0] ;  /* 0x0000a00408207980 */ /* 0x004ea8000c101b00 */
[----:B0-----:R-:W4:Y:S04]  /*35150*/  LD.E.64 R6, desc[UR6][R8.64+0x58] ;  /* 0x0000580608067980 */ /* 0x001f28000c101b00 */
[----:B------:R-:W4:Y:S04]  /*35160*/  LD.E R15, desc[UR10][R8.64+0x30] ;  /* 0x0000300a080f7980 */ /* 0x000f28000c101900 */
[----:B------:R-:W4:Y:S04]  /*35170*/  LD.E R25, desc[UR12][R8.64+0x1c] ;  /* 0x00001c0c08197980 */ /* 0x000f28000c101900 */
[----:B------:R-:W4:Y:S04]  /*35180*/  LD.E.64 R10, desc[UR8][R8.64+0x60] ;  /* 0x00006008080a7980 */ /* 0x000f28000c101b00 */
[----:B------:R-:W4:Y:S04]  /*35190*/  LD.E.64 R28, desc[UR6][R8.64+0x68] ;  /* 0x00006806081c7980 */ /* 0x000f28000c101b00 */
[----:B---3--:R-:W5:Y:S04]  /*351a0*/  LD.E R24, desc[UR4][R4.64] ;  /* 0x0000000404187980 */ /* 0x008f68000c101900 */
[----:B------:R0:W5:Y:S01]  /*351b0*/  LD.E.64 R26, desc[UR6][R4.64+0x8] ;  /* 0x00000806041a7980 */ /* 0x000162000c101b00 */
[----:B------:R-:W-:Y:S01]  /*351c0*/  UMOV UR4, 0xffffffff ;  /* 0xffffffff00047882 */ /* 0x000fe20000000000 */
[----:B--2---:R-:W-:Y:S01]  /*351d0*/  SHF.R.S32.HI R31, RZ, 0x1f, R33 ;  /* 0x0000001fff1f7819 */ /* 0x004fe20000011421 */
[----:B----4-:R-:W-:-:S02]  /*351e0*/  IMAD R7, R7, R33, RZ ;  /* 0x0000002107077224 */ /* 0x010fc400078e02ff */
[----:B------:R-:W-:-:S04]  /*351f0*/  IMAD.WIDE.U32 R12, R6, R33, RZ ;  /* 0x00000021060c7225 */ /* 0x000fc800078e00ff */
[----:B------:R-:W-:Y:S01]  /*35200*/  IMAD R7, R6, R31, R7 ;  /* 0x0000001f06077224 */ /* 0x000fe200078e0207 */
[----:B------:R-:W-:Y:S01]  /*35210*/  SHF.R.S32.HI R6, RZ, 0x1f, R15 ;  /* 0x0000001fff067819 */ /* 0x000fe2000001140f */
[----:B------:R-:W-:Y:S01]  /*35220*/  IMAD R25, R2, -0x60, R25 ;  /* 0xffffffa002197824 */ /* 0x000fe200078e0219 */
[----:B------:R-:W-:Y:S01]  /*35230*/  SHF.R.S32.HI R31, RZ, 0x1f, R32 ;  /* 0x0000001fff1f7819 */ /* 0x000fe20000011420 */
[----:B------:R-:W-:Y:S01]  /*35240*/  IMAD.IADD R13, R13, 0x1, R7 ;  /* 0x000000010d0d7824 */ /* 0x000fe200078e0207 */
[----:B------:R-:W-:Y:S01]  /*35250*/  LEA.HI R6, R6, R15, RZ, 0x2 ;  /* 0x0000000f06067211 */ /* 0x000fe200078f10ff */
[-C--:B------:R-:W-:Y:S01]  /*35260*/  IMAD R11, R11, R32.reuse, RZ ;  /* 0x000000200b0b7224 */ /* 0x080fe200078e02ff */
[----:B------:R-:W-:Y:S01]  /*35270*/  VIMNMX R30, R25, 0x60, PT ;  /* 0x00000060191e7848 */ /* 0x000fe20003fe0100 */
[----:B0-----:R-:W-:Y:S01]  /*35280*/  IMAD.WIDE.U32 R4, R10, R32, R12 ;  /* 0x000000200a047225 */ /* 0x001fe200078e000c */
[----:B------:R-:W-:Y:S02]  /*35290*/  SHF.R.S32.HI R7, RZ, 0x2, R6 ;  /* 0x00000002ff077819 */ /* 0x000fe40000011406 */
[----:B------:R-:W-:Y:S01]  /*352a0*/  LOP3.LUT R6, R6, 0x1ffffffc, RZ, 0xc0, !PT ;  /* 0x1ffffffc06067812 */ /* 0x000fe200078ec0ff */
[----:B------:R-:W-:Y:S01]  /*352b0*/  IMAD R11, R10, R31, R11 ;  /* 0x0000001f0a0b7224 */ /* 0x000fe200078e020b */
[----:B------:R-:W-:Y:S01]  /*352c0*/  LEA R10, P2, R4, R28, 0x1 ;  /* 0x0000001c040a7211 */ /* 0x000fe200078408ff */
[----:B------:R-:W-:-:S02]  /*352d0*/  IMAD.IADD R32, R30, 0x1, -R7 ;  /* 0x000000011e207824 */ /* 0x000fc400078e0a07 */
[----:B------:R-:W-:Y:S02]  /*352e0*/  IMAD.IADD R5, R5, 0x1, R11 ;  /* 0x0000000105057824 */ /* 0x000fe400078e020b */
[----:B------:R-:W-:Y:S02]  /*352f0*/  IMAD R7, R14, 0x4800, RZ ;  /* 0x000048000e077824 */ /* 0x000fe400078e02ff */
[----:B------:R-:W-:Y:S01]  /*35300*/  IMAD.IADD R6, R15, 0x1, -R6 ;  /* 0x000000010f067824 */ /* 0x000fe200078e0a06 */
[----:B------:R-:W-:Y:S02]  /*35310*/  LEA.HI.X R28, R4, R29, R5, 0x1, P2 ;  /* 0x0000001d041c7211 */ /* 0x000fe400010f0c05 */
[----:B------:R-:W-:Y:S01]  /*35320*/  ISETP.GE.AND P1, PT, R32, 0x1, PT ;  /* 0x000000012000780c */ /* 0x000fe20003f26270 */
[----:B------:R-:W-:Y:S01]  /*35330*/  IMAD.SHL.U32 R29, R6, 0x8, RZ ;  /* 0x00000008061d7824 */ /* 0x000fe200078e00ff */
[----:B------:R-:W-:Y:S01]  /*35340*/  SHF.R.S32.HI R25, RZ, 0x1f, R7 ;  /* 0x0000001fff197819 */ /* 0x000fe20000011407 */
[----:B------:R-:W-:Y:S10]  /*35350*/  BRA.DIV UR4, `(.L_x_5405) ;  /* 0x0000001204647947 */ /* 0x000ff4000b800000 */
[----:B------:R0:W1:Y:S04]  /*35360*/  SHFL.IDX PT, R5, R28, RZ, 0x1c1f ;  /* 0x001c1fff1c057589 */ /* 0x00006800000e0000 */
[----:B------:R0:W2:Y:S02]  /*35370*/  SHFL.IDX PT, R14, R10, RZ, 0x1c1f ;  /* 0x001c1fff0a0e7589 */ /* 0x0000a400000e0000 */
.L_x_5432:
[C---:B-----5:R-:W-:Y:S01]  /*35380*/  IADD3 R11, P2, R24.reuse, R7, RZ ;  /* 0x00000007180b7210 */ /* 0x060fe20007f5e0ff */
[----:B------:R-:W-:Y:S01]  /*35390*/  BSSY B2, `(.L_x_5406) ;  /* 0x0000052000027945 */ /* 0x000fe20003800000 */
[----:B-1----:R-:W-:Y:S02]  /*353a0*/  IMAD.MOV.U32 R15, RZ, RZ, R5 ;  /* 0x000000ffff0f7224 */ /* 0x002fe400078e0005 */
[----:B------:R-:W-:Y:S02]  /*353b0*/  LEA.HI.X.SX32 R25, R24, R25, 0x1, P2 ;  /* 0x0000001918197211 */ /* 0x000fe400010f0eff */
[----:B------:R-:W-:-:S04]  /*353c0*/  LEA R24, P2, R11, R26, 0x1 ;  /* 0x0000001a0b187211 */ /* 0x000fc800078408ff */
[----:B------:R-:W-:Y:S01]  /*353d0*/  LEA.HI.X R25, R11, R27, R25, 0x1, P2 ;  /* 0x0000001b0b197211 */ /* 0x000fe200010f0c19 */
[----:B------:R-:W-:Y:S01]  /*353e0*/  IMAD.WIDE R26, R7, 0x2, R26 ;  /* 0x00000002071a7825 */ /* 0x000fe200078e021a */
[----:B------:R-:W-:Y:S07]  /*353f0*/  @!P1 BRA `(.L_x_5407) ;  /* 0x00000004002c9947 */ /* 0x000fee0003800000 */
[----:B------:R-:W-:Y:S02]  /*35400*/  R2UR UR4, R74 ;  /* 0x000000004a0472ca */ /* 0x000fe400000e0000 */
[----:B------:R-:W-:-:S13]  /*35410*/  R2UR UR5, R75 ;  /* 0x000000004b0572ca */ /* 0x000fda00000e0000 */
[----:B------:R-:W3:Y:S02]  /*35420*/  LD.E.U8 R11, desc[UR4][R8.64+0x98] ;  /* 0x00009804080b7980 */ /* 0x000ee4000c101100 */
[----:B---3--:R-:W-:-:S04]  /*35430*/  LOP3.LUT R4, R11, 0x1, RZ, 0xc0, !PT ;  /* 0x000000010b047812 */ /* 0x008fc800078ec0ff */
[----:B------:R-:W-:-:S13]  /*35440*/  ISETP.NE.U32.AND P1, PT, R4, 0x1, PT ;  /* 0x000000010400780c */ /* 0x000fda0003f25070 */
[----:B------:R-:W-:Y:S02]  /*35450*/  @!P1 R2UR UR4, R74 ;  /* 0x000000004a0492ca */ /* 0x000fe400000e0000 */
[----:B------:R-:W-:-:S13]  /*35460*/  @!P1 R2UR UR5, R75 ;  /* 0x000000004b0592ca */ /* 0x000fda00000e0000 */
[----:B------:R-:W3:Y:S01]  /*35470*/  @!P1 LD.E.128 R4, desc[UR4][R26.64] ;  /* 0x000000041a049980 */ /* 0x000ee2000c101d00 */
[----:B------:R-:W-:Y:S01]  /*35480*/  @!P1 R2UR UR6, R74 ;  /* 0x000000004a0692ca */ /* 0x000fe200000e0000 */
[----:B--2---:R-:W-:Y:S01]  /*35490*/  @!P1 IMAD.WIDE R12, R29, 0x2, R14 ;  /* 0x000000021d0c9825 */ /* 0x004fe200078e020e */
[----:B------:R-:W-:-:S04]  /*354a0*/  @!P1 R2UR UR7, R75 ;  /* 0x000000004b0792ca */ /* 0x000fc800000e0000 */
[----:B---3--:R1:W-:Y:S09]  /*354b0*/  @!P1 ST.E.128 desc[UR4][R12.64], R4 ;  /* 0x000000040c009985 */ /* 0x0083f2000c101d04 */
[----:B------:R-:W2:Y:S02]  /*354c0*/  @!P1 LD.E.U8 R11, desc[UR6][R8.64+0x98] ;  /* 0x00009806080b9980 */ /* 0x000ea4000c101100 */
[----:B--2---:R-:W-:-:S13]  /*354d0*/  LOP3.LUT P1, RZ, R11, 0x2, RZ, 0xc0, !PT ;  /* 0x000000020bff7812 */ /* 0x004fda000782c0ff */
[----:B------:R-:W-:Y:S02]  /*354e0*/  @P1 R2UR UR4, R74 ;  /* 0x000000004a0412ca */ /* 0x000fe400000e0000 */
[----:B------:R-:W-:-:S13]  /*354f0*/  @P1 R2UR UR5, R75 ;  /* 0x000000004b0512ca */ /* 0x000fda00000e0000 */
[----:B-1----:R-:W2:Y:S01]  /*35500*/  @P1 LD.E.128 R4, desc[UR4][R24.64] ;  /* 0x0000000418041980 */ /* 0x002ea2000c101d00 */
[----:B------:R-:W-:Y:S01]  /*35510*/  @P1 VIADD R30, R29, 0x20 ;  /* 0x000000201d1e1836 */ /* 0x000fe20000000000 */
[----:B------:R-:W-:Y:S02]  /*35520*/  @P1 R2UR UR6, R74 ;  /* 0x000000004a0612ca */ /* 0x000fe400000e0000 */
[----:B------:R-:W-:Y:S02]  /*35530*/  @P1 R2UR UR7, R75 ;  /* 0x000000004b0712ca */ /* 0x000fe400000e0000 */
[----:B------:R-:W-:-:S04]  /*35540*/  @P1 SHF.R.S32.HI R31, RZ, 0x1f, R30 ;  /* 0x0000001fff1f1819 */ /* 0x000fc8000001141e */
[----:B------:R-:W-:-:S04]  /*35550*/  @P1 LEA.HI R31, R31, R30, RZ, 0x3 ;  /* 0x0000001e1f1f1211 */ /* 0x000fc800078f18ff */
[----:B------:R-:W-:-:S05]  /*35560*/  @P1 LOP3.LUT R31, R31, 0xfffffff8, RZ, 0xc0, !PT ;  /* 0xfffffff81f1f1812 */ /* 0x000fca00078ec0ff */
[----:B------:R-:W-:-:S05]  /*35570*/  @P1 IMAD.WIDE R12, R31, 0x2, R14 ;  /* 0x000000021f0c1825 */ /* 0x000fca00078e020e */
[----:B--2---:R1:W-:Y:S04]  /*35580*/  @P1 ST.E.128 desc[UR4][R12.64], R4 ;  /* 0x000000040c001985 */ /* 0x0043e8000c101d04 */
[----:B------:R-:W2:Y:S02]  /*35590*/  @P1 LD.E.U8 R11, desc[UR6][R8.64+0x98] ;  /* 0x00009806080b1980 */ /* 0x000ea4000c101100 */
        /* <DEDUP_REMOVED lines=43> */
[----:B------:R-:W-:-:S05]  /*35850*/  @P1 VIADD R11, R29, 0xa0 ;  /* 0x000000a01d0b1836 */ /* 0x000fca0000000000 */
[----:B------:R-:W-:-:S04]  /*35860*/  @P1 SHF.R.S32.HI R30, RZ, 0x1f, R11 ;  /* 0x0000001fff1e1819 */ /* 0x000fc8000001140b */
[----:B------:R-:W-:-:S04]  /*35870*/  @P1 LEA.HI R30, R30, R11, RZ, 0x3 ;  /* 0x0000000b1e1e1211 */ /* 0x000fc800078f18ff */
[----:B------:R-:W-:-:S05]  /*35880*/  @P1 LOP3.LUT R11, R30, 0xfffffff8, RZ, 0xc0, !PT ;  /* 0xfffffff81e0b1812 */ /* 0x000fca00078ec0ff */
[----:B------:R-:W-:-:S05]  /*35890*/  @P1 IMAD.WIDE R14, R11, 0x2, R14 ;  /* 0x000000020b0e1825 */ /* 0x000fca00078e020e */
[----:B--2---:R1:W-:Y:S02]  /*358a0*/  @P1 ST.E.128 desc[UR4][R14.64], R4 ;  /* 0x000000040e001985 */ /* 0x0043e4000c101d04 */
.L_x_5407:
[----:B------:R-:W-:Y:S05]  /*358b0*/  BSYNC B2 ;  /* 0x0000000000027941 */ /* 0x000fea0003800000 */
.L_x_5406:
[----:B------:R-:W-:-:S03]  /*358c0*/  UMOV UR4, 0xffffffff ;  /* 0xffffffff00047882 */ /* 0x000fc60000000000 */
[----:B------:R-:W-:Y:S05]  /*358d0*/  BRA.DIV UR4, `(.L_x_5408) ;  /* 0x0000000e044c7947 */ /* 0x000fea000b800000 */
[----:B-1----:R1:W3:Y:S04]  /*358e0*/  SHFL.IDX PT, R5, R28, 0x1, 0x1c1f ;  /* 0x003c1f001c057f89 */ /* 0x0022e800000e0000 */
[----:B--2---:R1:W2:Y:S02]  /*358f0*/  SHFL.IDX PT, R14, R10, 0x1, 0x1c1f ;  /* 0x003c1f000a0e7f89 */ /* 0x0042a400000e0000 */
.L_x_5436:
[----:B------:R-:W-:Y:S01]  /*35900*/  ISETP.GE.AND P1, PT, R32, 0x41, PT ;  /* 0x000000412000780c */ /* 0x000fe20003f26270 */
[----:B---3--:R-:W-:-:S12]  /*35910*/  IMAD.MOV.U32 R15, RZ, RZ, R5 ;  /* 0x000000ffff0f7224 */ /* 0x008fd800078e0005 */
[----:B------:R-:W-:Y:S05]  /*35920*/  @!P1 BRA `(.L_x_5346) ;  /* 0x00000004002c9947 */ /* 0x000fea0003800000 */
        /* <DEDUP_REMOVED lines=9> */
[----:B012---:R-:W-:Y:S01]  /*359c0*/  @!P1 IMAD.WIDE R10, R29, 0x2, R14 ;  /* 0x000000021d0a9825 */ /* 0x007fe200078e020e */
[----:B------:R-:W-:-:S04]  /*359d0*/  @!P1 R2UR UR7, R75 ;  /* 0x000000004b0792ca */ /* 0x000fc800000e0000 */
[----:B---3--:R0:W-:Y:S09]  /*359e0*/  @!P1 ST.E.128 desc[UR4][R10.64], R4 ;  /* 0x000000040a009985 */ /* 0x0081f2000c101d04 */
[----:B------:R-:W2:Y:S02]  /*359f0*/  @!P1 LD.E.U8 R12, desc[UR6][R8.64+0x98] ;  /* 0x00009806080c9980 */ /* 0x000ea4000c101100 */
[----:B--2---:R-:W-:-:S13]  /*35a00*/  LOP3.LUT P1, RZ, R12, 0x2, RZ, 0xc0, !PT ;  /* 0x000000020cff7812 */ /* 0x004fda000782c0ff */
[----:B------:R-:W-:Y:S02]  /*35a10*/  @P1 R2UR UR4, R74 ;  /* 0x000000004a0412ca */ /* 0x000fe400000e0000 */
[----:B------:R-:W-:-:S13]  /*35a20*/  @P1 R2UR UR5, R75 ;  /* 0x000000004b0512ca */ /* 0x000fda00000e0000 */
[----:B0-----:R-:W2:Y:S01]  /*35a30*/  @P1 LD.E.128 R4, desc[UR4][R24.64+0x2000] ;  /* 0x0020000418041980 */ /* 0x001ea2000c101d00 */
        /* <DEDUP_REMOVED lines=52> */
[----:B------:R-:W-:-:S05]  /*35d80*/  @P1 VIADD R29, R29, 0xa0 ;  /* 0x000000a01d1d1836 */ /* 0x000fca0000000000 */
[----:B------:R-:W-:-:S04]  /*35d90*/  @P1 SHF.R.S32.HI R12, RZ, 0x1f, R29 ;  /* 0x0000001fff0c1819 */ /* 0x000fc8000001141d */
[----:B------:R-:W-:-:S04]  /*35da0*/  @P1 LEA.HI R12, R12, R29, RZ, 0x3 ;  /* 0x0000001d0c0c1211 */ /* 0x000fc800078f18ff */
[----:B------:R-:W-:-:S05]  /*35db0*/  @P1 LOP3.LUT R13, R12, 0xfffffff8, RZ, 0xc0, !PT ;  /* 0xfffffff80c0d1812 */ /* 0x000fca00078ec0ff */
[----:B------:R-:W-:-:S05]  /*35dc0*/  @P1 IMAD.WIDE R14, R13, 0x2, R14 ;  /* 0x000000020d0e1825 */ /* 0x000fca00078e020e */
[----:B--2---:R3:W-:Y:S02]  /*35dd0*/  @P1 ST.E.128 desc[UR4][R14.64], R4 ;  /* 0x000000040e001985 */ /* 0x0047e4000c101d04 */
.L_x_5346:
[----:B------:R-:W-:Y:S05]  /*35de0*/  BSYNC B0 ;  /* 0x0000000000007941 */ /* 0x000fea0003800000 */
.L_x_5309:
[----:B01234-:R-:W0:Y:S01]  /*35df0*/  S2R R5, SR_TID.X ;  /* 0x0000000000057919 */ /* 0x01fe220000002100 */
[----:B------:R-:W-:Y:S01]  /*35e00*/  @!PT LDS RZ, [RZ] ;  /* 0x00000000fffff984 */ /* 0x000fe20000000800 */
[----:B------:R-:W-:Y:S01]  /*35e10*/  @!PT LDS RZ, [RZ] ;  /* 0x00000000fffff984 */ /* 0x000fe20000000800 */
[----:B------:R-:W-:Y:S01]  /*35e20*/  @!PT LDS RZ, [RZ] ;  /* 0x00000000fffff984 */ /* 0x000fe20000000800 */
[----:B------:R-:W-:Y:S01]  /*35e30*/  @!PT LDS RZ, [RZ] ;  /* 0x00000000fffff984 */ /* 0x000fe20000000800 */
[----:B------:R1:W-:Y:S06]  /*35e40*/  MEMBAR.ALL.CTA ;  /* 0x0000000000007992 */ /* 0x0003ec0000008000 */
[----:B-1----:R-:W1:Y:S01]  /*35e50*/  FENCE.VIEW.ASYNC.S ;  /* 0x00000000000073c6 */ /* 0x002e620000000000 */
[----:B------:R-:W-:Y:S05]  /*35e60*/  WARPSYNC.ALL ;  /* 0x0000000000007948 */ /* 0x000fea0003800000 */
[----:B0-----:R-:W-:-:S02]  /*35e70*/  LOP3.LUT P1, RZ, R5, 0x7f, RZ, 0xc0, !PT ;  /* 0x0000007f05ff7812 */ /* 0x001fc4000782c0ff */
[----:B------:R-:W-:-:S05]  /*35e80*/  LEA.HI R4, R5, 0x8, RZ, 0x19 ;  /* 0x0000000805047811 */ /* 0x000fca00078fc8ff */
[----:B-1----:R0:W-:Y:S06]  /*35e90*/  BAR.SYNC.DEFER_BLOCKING R4, 0x80 ;  /* 0x000200040000751d */ /* 0x0021ec0000010000 */
[----:B------:R-:W-:Y:S05]  /*35ea0*/  @P1 BRA `(.L_x_5409) ;  /* 0x0000000000241947 */ /* 0x000fea0003800000 */
[----:B0-----:R-:W2:Y:S01]  /*35eb0*/  LDL.64 R4, [R21+0x10] ;  /* 0x0000100015047983 */ /* 0x001ea20000100a00 */
[----:B------:R-:W-:Y:S02]  /*35ec0*/  R2UR UR4, R74 ;  /* 0x000000004a0472ca */ /* 0x000fe400000e0000 */
[----:B------:R-:W-:Y:S01]  /*35ed0*/  R2UR UR5, R75 ;  /* 0x000000004b0572ca */ /* 0x000fe200000e0000 */
[----:B------:R-:W3:-:S12]  /*35ee0*/  LDL R71, [R71] ;  /* 0x0000000047477983 */ /* 0x000ed80000100800 */
[----:B--2---:R-:W2:Y:S02]  /*35ef0*/  LD.E.64 R4, desc[UR4][R4.64+0x30] ;  /* 0x0000300404047980 */ /* 0x004ea4000c101b00 */
[----:B--2---:R-:W-:-:S05]  /*35f00*/  MOV R6, R4 ;  /* 0x0000000400067202 */ /* 0x004fca0000000f00 */
[----:B---3--:R-:W-:-:S05]  /*35f10*/  IMAD R6, R71, 0x8, R6 ;  /* 0x0000000847067824 */ /* 0x008fca00078e0206 */
[----:B------:R-:W-:-:S04]  /*35f20*/  PRMT R6, RZ, 0x654, R6 ;  /* 0x00000654ff067816 */ /* 0x000fc80000000006 */
[----:B------:R1:W-:Y:S03]  /*35f30*/  SYNCS.ARRIVE.TRANS64.RED.A1T0 RZ, [R6+URZ], RZ ;  /* 0x000000ff06ff79a7 */ /* 0x0003e6000810043f */
.L_x_5409:
[----:B------:R-:W-:-:S04]  /*35f40*/  IMAD.MOV.U32 R83, RZ, RZ, 0x0 ;  /* 0x00000000ff537424 */ /* 0x000fc800078e00ff */
[----:B01---5:R-:W-:Y:S05]  /*35f50*/  RET.REL.NODEC R82 `(_ZN7cutlass13device_kernelIN5flash11enable_sm90INS1_16FlashAttnFwdSm90INS1_25CollectiveMainloopFwdSm90ILi2EN4cute5tupleIJNS5_1CILi1EEES8_S8_EEENS6_IJNS7_ILi128EEENS7_ILi96EEENS7_ILi192EEEEEELi192ENS_10bfloat16_tEfNS_4arch4Sm90ELb0ELb1ELb1ELb1ELb1ELb1ELb0ELb1ELb1ELb1ELb1ELb0EEENS1_21CollectiveEpilogueFwdINS6_IJSA_SC_SB_EEES9_SE_SG_Li256ELb1ELb1ELb1ELb0EEENS1_36VarlenDynamicPersistentTileSchedulerILi128ELi96ELi256ELi128ELb1ELb1ELb1ELb1ELb0ELb1EEEEEEEEEvNT_6ParamsE) ;  /* 0xfffffca052287950 */ /* 0x023fea0003c3ffff */
.L_x_5319:
[----:B0-----:R0:W1:Y:S02]  /*35f60*/  SYNCS.PHASECHK.TRANS64.TRYWAIT P1, [R4+URZ], R5 ;  /* 0x00000005040075a7 */ /* 0x001064000802017f */
[----:B-1----:R-:W-:Y:S05]  /*35f70*/  @!P1 NANOSLEEP.SYNCS 0x989680 ;  /* 0x009896800000995d */ /* 0x002fea0003900000 */
[----:B------:R-:W1:Y:S02]  /*35f80*/  @!P1 SYNCS.PHASECHK.TRANS64 P1, [R4+URZ], R5 ;  /* 0x00000005040095a7 */ /* 0x000e64000802007f */
[----:B-1----:R-:W-:Y:S05]  /*35f90*/  @!P1 BRA `(.L_x_5319) ;  /* 0xfffffffc00f09947 */ /* 0x002fea000383ffff */
[----:B------:R-:W-:Y:S05]  /*35fa0*/  BRA `(.L_x_5410) ;  /* 0xffffff6400a07947 */ /* 0x000fea000383ffff */
.L_x_5320:
[----:B------:R-:W-:Y:S01]  /*35fb0*/  BSSY B2, `(.L_x_5411) ;  /* 0x0000008000027945 */ /* 0x000fe20003800000 */
[----:B------:R-:W-:Y:S02]  /*35fc0*/  IMAD.MOV.U32 R13, RZ, RZ, R83 ;  /* 0x000000ffff0d7224 */ /* 0x000fe400078e0053 */
[----:B------:R-:W-:Y:S02]  /*35fd0*/  IMAD.MOV.U32 R12, RZ, RZ, RZ ;  /* 0x000000ffff0c7224 */ /* 0x000fe400078e00ff */
[----:B------:R-:W-:Y:S02]  /*35fe0*/  IMAD.MOV.U32 R11, RZ, RZ, 0x1c1f ;  /* 0x00001c1fff0b7424 */ /* 0x000fe400078e00ff */
[----:B------:R-:W-:-:S07]  /*35ff0*/  IMAD.MOV.U32 R15, RZ, RZ, -0x1 ;  /* 0xffffffffff0f7424 */ /* 0x000fce00078e00ff */
[----:B-----5:R-:W-:Y:S05]  /*36000*/  WARPSYNC.COLLECTIVE R15, `(.L_x_5412) ;  /* 0x000000000f087348 */ /* 0x020fea0003c00000 */
[----:B------:R0:W1:Y:S02]  /*36010*/  SHFL.IDX P6, R14, R13, R12, R11 ;  /* 0x0000000c0d0e7389 */ /* 0x00006400000c000b */
[----:B01---5:R-:W-:Y:S01]  /*36020*/  ENDCOLLECTIVE ;  /* 0x000000000000791b */ /* 0x023fe20003800000 */
.L_x_5412:
[----:B------:R-:W-:Y:S05]  /*36030*/  BSYNC B2 ;  /* 0x0000000000027941 */ /* 0x000fea0003800000 */
.L_x_5411:
        /* <DEDUP_REMOVED lines=8> */
.L_x_5413:
[----:B------:R-:W-:Y:S01]  /*360c0*/  IMAD.MOV.U32 R10, RZ, RZ, R14 ;  /* 0x000000ffff0a7224 */ /* 0x000fe200078e000e */
[----:B------:R-:W-:Y:S06]  /*360d0*/  BRA `(.L_x_5414) ;  /* 0xffffff6400e87947 */ /* 0x000fec000383ffff */
.L_x_5345:
[----:B------:R-:W-:Y:S01]  /*360e0*/  BSSY B2, `(.L_x_5415) ;  /* 0x0000008000027945 */ /* 0x000fe20003800000 */
[----:B-1234-:R-:W-:Y:S02]  /*360f0*/  IMAD.MOV.U32 R13, RZ, RZ, R83 ;  /* 0x000000ffff0d7224 */ /* 0x01efe400078e0053 */
[----:B------:R-:W-:Y:S02]  /*36100*/  IMAD.MOV.U32 R12, RZ, RZ, 0x1 ;  /* 0x00000001ff0c7424 */ /* 0x000fe400078e00ff */
[----:B------:R-:W-:Y:S02]  /*36110*/  IMAD.MOV.U32 R11, RZ, RZ, 0x1c1f ;  /* 0x00001c1fff0b7424 */ /* 0x000fe400078e00ff */
[----:B------:R-:W-:-:S07]  /*36120*/  IMAD.MOV.U32 R15, RZ, RZ, -0x1 ;  /* 0xffffffffff0f7424 */ /* 0x000fce00078e00ff */
[----:B0-----:R-:W-:Y:S05]  /*36130*/  WARPSYNC.COLLECTIVE R15, `(.L_x_5416) ;  /* 0x000000000f087348 */ /* 0x001fea0003c00000 */
[----:B------:R1:W2:Y:S02]  /*36140*/  SHFL.IDX P6, R14, R13, R12, R11 ;  /* 0x0000000c0d0e7389 */ /* 0x0002a400000c000b */
[----:B012---:R-:W-:Y:S01]  /*36150*/  ENDCOLLECTIVE ;  /* 0x000000000000791b */ /* 0x007fe20003800000 */
.L_x_5416:
[----:B------:R-:W-:Y:S05]  /*36160*/  BSYNC B2 ;  /* 0x0000000000027941 */ /* 0x000fea0003800000 */
.L_x_5415:
        /* <DEDUP_REMOVED lines=8> */
.L_x_5417:
[----:B------:R-:W-:Y:S05]  /*361f0*/  BRA `(.L_x_5418) ;  /* 0xffffff80007c7947 */ /* 0x000fea000383ffff */
.L_x_5376:
[----:B-1----:R1:W2:Y:S02]  /*36200*/  SYNCS.PHASECHK.TRANS64.TRYWAIT P1, [R8+URZ], R9 ;  /* 0x00000009080075a7 */ /* 0x0022a4000802017f */
[----:B--2---:R-:W-:Y:S05]  /*36210*/  @!P1 NANOSLEEP.SYNCS 0x989680 ;  /* 0x009896800000995d */ /* 0x004fea0003900000 */
[----:B------:R-:W2:Y:S02]  /*36220*/  @!P1 SYNCS.PHASECHK.TRANS64 P1, [R8+URZ], R9 ;  /* 0x00000009080095a7 */ /* 0x000ea4000802007f */
[----:B--2---:R-:W-:Y:S05]  /*36230*/  @!P1 BRA `(.L_x_5376) ;  /* 0xfffffffc00f09947 */ /* 0x004fea000383ffff */
[----:B------:R-:W-:Y:S05]  /*36240*/  BRA `(.L_x_5419) ;  /* 0xffffffac00487947 */ /* 0x000fea000383ffff */
.L_x_5377:
        /* <DEDUP_REMOVED lines=8> */
.L_x_5421:
[----:B------:R-:W-:Y:S05]  /*362d0*/  BSYNC B2 ;  /* 0x0000000000027941 */ /* 0x000fea0003800000 */
.L_x_5420:
        /* <DEDUP_REMOVED lines=8> */
.L_x_5422:
[----:B------:R-:W-:Y:S01]  /*36360*/  IMAD.MOV.U32 R84, RZ, RZ, R14 ;  /* 0x000000ffff547224 */ /* 0x000fe200078e000e */
[----:B------:R-:W-:Y:S06]  /*36370*/  BRA `(.L_x_5423) ;  /* 0xffffffac006c7947 */ /* 0x000fec000383ffff */
.L_x_5390:
[----:B------:R-:W-:Y:S01]  /*36380*/  BSSY B2, `(.L_x_5424) ;  /* 0x0000008000027945 */ /* 0x000fe20003800000 */
[----:B---3--:R-:W-:Y:S02]  /*36390*/  IMAD.MOV.U32 R13, RZ, RZ, R83 ;  /* 0x000000ffff0d7224 */ /* 0x008fe400078e0053 */
[----:B------:R-:W-:Y:S02]  /*363a0*/  IMAD.MOV.U32 R12, RZ, RZ, 0x1 ;  /* 0x00000001ff0c7424 */ /* 0x000fe400078e00ff */
[----:B------:R-:W-:Y:S02]  /*363b0*/  IMAD.MOV.U32 R11, RZ, RZ, 0x1c1f ;  /* 0x00001c1fff0b7424 */ /* 0x000fe400078e00ff */
[----:B------:R-:W-:-:S07]  /*363c0*/  IMAD.MOV.U32 R15, RZ, RZ, -0x1 ;  /* 0xffffffffff0f7424 */ /* 0x000fce00078e00ff */
[----:B012--5:R-:W-:Y:S05]  /*363d0*/  WARPSYNC.COLLECTIVE R15, `(.L_x_5425) ;  /* 0x000000000f087348 */ /* 0x027fea0003c00000 */
[----:B------:R3:W4:Y:S02]  /*363e0*/  SHFL.IDX P6, R14, R13, R12, R11 ;  /* 0x0000000c0d0e7389 */ /* 0x00072400000c000b */
[----:B012345:R-:W-:Y:S01]  /*363f0*/  ENDCOLLECTIVE ;  /* 0x000000000000791b */ /* 0x03ffe20003800000 */
.L_x_5425:
[----:B------:R-:W-:Y:S05]  /*36400*/  BSYNC B2 ;  /* 0x0000000000027941 */ /* 0x000fea0003800000 */
.L_x_5424:
        /* <DEDUP_REMOVED lines=8> */
.L_x_5426:
[----:B------:R-:W-:Y:S05]  /*36490*/  BRA `(.L_x_5427) ;  /* 0xffffffc800e47947 */ /* 0x000fea000383ffff */
.L_x_5404:
[----:B0-----:R0:W1:Y:S02]  /*364a0*/  SYNCS.PHASECHK.TRANS64.TRYWAIT P1, [R6+URZ], R7 ;  /* 0x00000007060075a7 */ /* 0x001064000802017f */
[----:B-1----:R-:W-:Y:S05]  /*364b0*/  @!P1 NANOSLEEP.SYNCS 0x989680 ;  /* 0x009896800000995d */ /* 0x002fea0003900000 */
[----:B------:R-:W1:Y:S02]  /*364c0*/  @!P1 SYNCS.PHASECHK.TRANS64 P1, [R6+URZ], R7 ;  /* 0x00000007060095a7 */ /* 0x000e64000802007f */
[----:B-1----:R-:W-:Y:S05]  /*364d0*/  @!P1 BRA `(.L_x_5404) ;  /* 0xfffffffc00f09947 */ /* 0x002fea000383ffff */
[----:B------:R-:W-:Y:S05]  /*364e0*/  BRA `(.L_x_5428) ;  /* 0xffffffe800dc7947 */ /* 0x000fea000383ffff */
.L_x_5405:
        /* <DEDUP_REMOVED lines=8> */
.L_x_5430:
[----:B------:R-:W-:Y:S05]  /*36570*/  BSYNC B2 ;  /* 0x0000000000027941 */ /* 0x000fea0003800000 */
.L_x_5429:
        /* <DEDUP_REMOVED lines=8> */
.L_x_5431:
[----:B------:R-:W-:Y:S05]  /*36600*/  BRA `(.L_x_5432) ;  /* 0xffffffec005c7947 */ /* 0x000fea000383ffff */
.L_x_5408:
[----:B------:R-:W-:Y:S01]  /*36610*/  BSSY B2, `(.L_x_5433) ;  /* 0x0000008000027945 */ /* 0x000fe20003800000 */
[----:B------:R-:W-:Y:S02]  /*36620*/  IMAD.MOV.U32 R13, RZ, RZ, R28 ;  /* 0x000000ffff0d7224 */ /* 0x000fe400078e001c */
[----:B------:R-:W-:Y:S02]  /*36630*/  IMAD.MOV.U32 R12, RZ, RZ, 0x1 ;  /* 0x00000001ff0c7424 */ /* 0x000fe400078e00ff */
[----:B------:R-:W-:Y:S02]  /*36640*/  IMAD.MOV.U32 R11, RZ, RZ, 0x1c1f ;  /* 0x00001c1fff0b7424 */ /* 0x000fe400078e00ff */
[----:B-1----:R-:W-:-:S07]  /*36650*/  IMAD.MOV.U32 R15, RZ, RZ, -0x1 ;  /* 0xffffffffff0f7424 */ /* 0x002fce00078e00ff */
[----:B0-2---:R-:W-:Y:S05]  /*36660*/  WARPSYNC.COLLECTIVE R15, `(.L_x_5434) ;  /* 0x000000000f087348 */ /* 0x005fea0003c00000 */
[----:B--2---:R1:W2:Y:S02]  /*36670*/  SHFL.IDX P6, R14, R13, R12, R11 ;  /* 0x0000000c0d0e7389 */ /* 0x0042a400000c000b */
[----:B012---:R-:W-:Y:S01]  /*36680*/  ENDCOLLECTIVE ;  /* 0x000000000000791b */ /* 0x007fe20003800000 */
.L_x_5434:
[----:B------:R-:W-:Y:S05]  /*36690*/  BSYNC B2 ;  /* 0x0000000000027941 */ /* 0x000fea0003800000 */
.L_x_5433:
        /* <DEDUP_REMOVED lines=8> */
.L_x_5435:
[----:B------:R-:W-:Y:S05]  /*36720*/  BRA `(.L_x_5436) ;  /* 0xfffffff000747947 */ /* 0x000fea000383ffff */
.L_x_5437:
        /* <DEDUP_REMOVED lines=13> */
.L_x_15969:


//--------------------- .text._ZN7cutlass13device_kernelIN5flash11enable_sm90INS1_16FlashAttnFwdSm90INS1_25CollectiveMainloopFwdSm90ILi2EN4cute5tupleIJNS5_1CILi1EEES8_S8_EEENS6_IJNS7_ILi128EEENS7_ILi96EEENS7_ILi192EEEEEELi192ENS_10bfloat16_tEfNS_4arch4Sm90ELb1ELb0ELb1ELb0ELb1ELb0ELb0ELb1ELb1ELb1ELb1ELb0EEENS1_21CollectiveEpilogueFwdINS6_IJSA_SC_SB_EEES9_SE_SG_Li256ELb0ELb1ELb1ELb0EEENS1_19SingleTileSchedulerILb0ELb1ELb1ELi128EEEEEEEEEvNT_6ParamsE --------------------------
	.section	.text._ZN7cutlass13device_kernelIN5flash11enable_sm90INS1_16FlashAttnFwdSm90INS1_25CollectiveMainloopFwdSm90ILi2EN4cute5tupleIJNS5_1CILi1EEES8_S8_EEENS6_IJNS7_ILi128EEENS7_ILi96EEENS7_ILi192EEEEEELi192ENS_10bfloat16_tEfNS_4arch4Sm90ELb1ELb0ELb1ELb0ELb1ELb0ELb0ELb1ELb1ELb1ELb1ELb0EEENS1_21CollectiveEpilogueFwdINS6_IJSA_SC_SB_EEES9_SE_SG_Li256ELb0ELb1ELb1ELb0EEENS1_19SingleTileSchedulerILb0ELb1ELb1ELi128EEEEEEEEEvNT_6ParamsE,"ax",@progbits
	.align	128
.text._ZN7cutlass13device_kernelIN5flash11enable_sm90INS1_16FlashAttnFwdSm90INS1_25CollectiveMainloopFwdSm90ILi2EN4cute5tupleIJNS5_1CILi1EEES8_S8_EEENS6_IJNS7_ILi128EEENS7_ILi96EEENS7_ILi192EEEEEELi192ENS_10bfloat16_tEfNS_4arch4Sm90ELb1ELb0ELb1ELb0ELb1ELb0ELb0ELb1ELb1ELb1ELb1ELb0EEENS1_21CollectiveEpilogueFwdINS6_IJSA_SC_SB_EEES9_SE_SG_Li256ELb0ELb1ELb1ELb0EEENS1_19SingleTileSchedulerILb0ELb1ELb1ELi128EEEEEEEEEvNT_6ParamsE:
        .type           _ZN7cutlass13device_kernelIN5flash11enable_sm90INS1_16FlashAttnFwdSm90INS1_25CollectiveMainloopFwdSm90ILi2EN4cute5tupleIJNS5_1CILi1EEES8_S8_EEENS6_IJNS7_ILi128EEENS7_ILi96EEENS7_ILi192EEEEEELi192ENS_10bfloat16_tEfNS_4arch4Sm90ELb1ELb0ELb1ELb0ELb1ELb0ELb0ELb1ELb1ELb1ELb1ELb0EEENS1_21CollectiveEpilogueFwdINS6_IJSA_SC_SB_EEES9_SE_SG_Li256ELb0ELb1ELb1ELb0EEENS1_19SingleTileSchedulerILb0ELb1ELb1ELi128EEEEEEEEEvNT_6ParamsE,@function
        .size           _ZN7cutlass13device_kernelIN5flash11enable_sm90INS1_16FlashAttnFwdSm90INS1_25CollectiveMainloopFwdSm90ILi2EN4cute5tupleIJNS5_1CILi1EEES8_S8_EEENS6_IJNS7_ILi128EEENS7_ILi96EEENS7_ILi192EEEEEELi192ENS_10bfloat16_tEfNS_4arch4Sm90ELb1ELb0ELb1ELb0ELb1ELb0ELb0ELb1ELb1ELb1ELb1ELb0EEENS1_21CollectiveEpilogueFwdINS6_IJSA_SC_SB_EEES9_SE_SG_Li256ELb0ELb1ELb1ELb0EEENS1_19SingleTileSchedulerILb0ELb1ELb1ELi128EEEEEEEEEvNT_6ParamsE,(.L_x_15971 - _ZN7cutlass13device_kernelIN5flash11enable_sm90INS1_16FlashAttnFwdSm90INS1_25CollectiveMainloopFwdSm90ILi2EN4cute5tupleIJNS5_1CILi1EEES8_S8_EEENS6_IJNS7_ILi128EEENS7_ILi96EEENS7_ILi192EEEEEELi192ENS_10bfloat16_tEfNS_4arch4Sm90ELb1ELb0ELb1ELb0ELb1ELb0ELb0ELb1ELb1ELb1ELb1ELb0EEENS1_21CollectiveEpilogueFwdINS6_IJSA_SC_SB_EEES9_SE_SG_Li256ELb0ELb1ELb1ELb0EEENS1_19SingleTileSchedulerILb0ELb1ELb1ELi128EEEEEEEEEvNT_6ParamsE)
        .other          _ZN7cutlass13device_kernelIN5flash11enable_sm90INS1_16FlashAttnFwdSm90INS1_25CollectiveMainloopFwdSm90ILi2EN4cute5tupleIJNS5_1CILi1EEES8_S8_EEENS6_IJNS7_ILi128EEENS7_ILi96EEENS7_ILi192EEEEEELi192ENS_10bfloat16_tEfNS_4arch4Sm90ELb1ELb0ELb1ELb0ELb1ELb0ELb0ELb1ELb1ELb1ELb1ELb0EEENS1_21CollectiveEpilogueFwdINS6_IJSA_SC_SB_EEES9_SE_SG_Li256ELb0ELb1ELb1ELb0EEENS1_19SingleTileSchedulerILb0ELb1ELb1ELi128EEEEEEEEEvNT_6ParamsE,@"STO_CUDA_ENTRY STV_DEFAULT"
_ZN7cutlass13device_kernelIN5flash11enable_sm90INS1_16FlashAttnFwdSm90INS1_25CollectiveMainloopFwdSm90ILi2EN4cute5tupleIJNS5_1CILi1EEES8_S8_EEENS6_IJNS7_ILi128EEENS7_ILi96EEENS7_ILi192EEEEEELi192ENS_10bfloat16_tEfNS_4arch4Sm90ELb1ELb0ELb1ELb0ELb1ELb0ELb0ELb1ELb1ELb1ELb1ELb0EEENS1_21CollectiveEpilogueFwdINS6_IJSA_SC_SB_EEES9_SE_SG_Li256ELb0ELb1ELb1ELb0EEENS1_19SingleTileSchedulerILb0ELb1ELb1ELi128EEEEEEEEEvNT_6ParamsE:
        /* <DEDUP_REMOVED lines=45> */
.L_x_5438:
        /* <DEDUP_REMOVED lines=22> */
.L_x_5439:
        /* <DEDUP_REMOVED lines=18> */
.L_x_5440:
        /* <DEDUP_REMOVED lines=22> */
.L_x_5441:
        /* <DEDUP_REMOVED lines=23> */
.L_x_5442:
        /* <DEDUP_REMOVED lines=11> */
.L_x_5445:
        /* <DEDUP_REMOVED lines=31> */
[----:B------:R-:W-:Y:S01]  /*0ac0*/  IMAD.U32 R17, RZ, RZ, UR4 ;  /* 0x00000004ff117e24 */ /* 0x000fe2000f8e00ff */
        /* <DEDUP_REMOVED lines=27> */
[----:B------:R-:W-:Y:S01]  /*0c80*/  MOV R3, UR11 ;  /* 0x0000000b00037c02 */ /* 0x000fe20008000f00 */
[----:B------:R-:W-:Y:S01]  /*0c90*/  UIADD3 UR6, UR11, -0x1, UR10 ;  /* 0xffffffff0b067890 */ /* 0x000fe2000fffe00a */
[----:B------:R-:W-:Y:S02]  /*0ca0*/  UMOV UR4, URZ ;  /* 0x0000003f00047c82 */ /* 0x000fe40008000000 */
[-C--:B------:R-:W-:Y:S02]  /*0cb0*/  IABS R0, R3.reuse ;  /* 0x0000000300007213 */ /* 0x080fe40000000000 */
[----:B------:R-:W-:Y:S01]  /*0cc0*/  IABS R5, R3 ;  /* 0x0000000300057213 */ /* 0x000fe20000000000 */
[----:B------:R-:W-:Y:S01]  /*0cd0*/  IMAD.U32 R4, RZ, RZ, UR6 ;  /* 0x00000006ff047e24 */ /* 0x000fe2000f8e00ff */
[----:B------:R-:W-:Y:S01]  /*0ce0*/  R2UR UR12, R0 ;  /* 0x00000000000c72ca */ /* 0x000fe200000e0000 */
[----:B------:R-:W-:-:S03]  /*0cf0*/  ULOP3.LUT UR6, UR6, UR11, URZ, 0x3c, !UPT ;  /* 0x0000000b06067292 */ /* 0x000fc6000f8e3c3f */
[----:B------:R-:W-:-:S04]  /*0d00*/  IABS R4, R4 ;  /* 0x0000000400047213 */ /* 0x000fc80000000000 */
[----:B------:R-:W-:-:S04]  /*0d10*/  MOV R3, R4 ;  /* 0x0000000400037202 */ /* 0x000fc80000000f00 */
        /* <DEDUP_REMOVED lines=23> */
.L_x_5447:
        /* <DEDUP_REMOVED lines=88> */
[----:B------:R-:W-:Y:S01]  /*1410*/  MOV R10, UR6 ;  /* 0x00000006000a7c02 */ /* 0x000fe20008000f00 */
[----:B------:R-:W-:Y:S01]  /*1420*/  IMAD.U32 R6, RZ, RZ, UR4 ;  /* 0x00000004ff067e24 */ /* 0x000fe2000f8e00ff */
[----:B------:R-:W-:Y:S01]  /*1430*/  MOV R12, 0x1 ;  /* 0x00000001000c7802 */ /* 0x000fe20000000f00 */
[----:B------:R-:W-:-:S02]  /*1440*/  IMAD.U32 R7, RZ, RZ, UR5 ;  /* 0x00000005ff077e24 */ /* 0x000fc4000f8e00ff */
[----:B------:R-:W-:Y:S02]  /*1450*/  IMAD.U32 R11, RZ, RZ, UR7 ;  /* 0x00000007ff0b7e24 */ /* 0x000fe4000f8e00ff */
[----:B------:R-:W-:Y:S02]  /*1460*/  IMAD.MOV.U32 R8, RZ, RZ, 0x70 ;  /* 0x00000070ff087424 */ /* 0x000fe400078e00ff */
[----:B0-----:R-:W-:-:S07]  /*1470*/  IMAD.MOV.U32 R13, RZ, RZ, RZ ;  /* 0x000000ffff0d7224 */ /* 0x001fce00078e00ff */
[----:B------:R-:W-:-:S07]  /*1480*/  LEPC R20, `(.L_x_5449) ;  /* 0x000000001014794e */ /* 0x000fce0000000000 */
[----:B-1----:R-:W-:Y:S05]  /*1490*/  CALL.ABS.NOINC R2 ;  /* 0x0000000002007343 */ /* 0x002fea0003c00000 */
.L_x_5449:
[----:B------:R-:W-:-:S04]  /*14a0*/  SHF.L.U32 R0, RZ, 0x1f, RZ ;  /* 0x0000001fff007819 */ /* 0x000fc800000006ff */
[----:B------:R-:W0:Y:S02]  /*14b0*/  SYNCS.PHASECHK.TRANS64.TRYWAIT P0, [UR60+0x30800], R0 ;  /* 0x03080000ff0075a7 */ /* 0x000e24000800017c */
[----:B0-----:R-:W-:Y:S05]  /*14c0*/  @!P0 BRA `(.L_x_5450) ;  /* 0x000000e400c48947 */ /* 0x001fea0003800000 */
.L_x_5535:
[----:B------:R-:W2:Y:S02]  /*14d0*/  LDL R2, [R1+0x4] ;  /* 0x0000040001027983 */ /* 0x000ea40000100800 */
[----:B--2---:R-:W-:-:S13]  /*14e0*/  R2UR UR4, R2 ;  /* 0x00000000020472ca */ /* 0x004fda00000e0000 */
[----:B------:R-:W-:-:S06]  /*14f0*/  ULOP3.LUT UR4, UR4, 0x1, URZ, 0xfc, !UPT ;  /* 0x0000000104047892 */ /* 0x000fcc000f8efc3f */
[----:B------:R-:W-:-:S05]  /*1500*/  IMAD.U32 R2, RZ, RZ, UR4 ;  /* 0x00000004ff027e24 */ /* 0x000fca000f8e00ff */
[----:B------:R-:W-:-:S13]  /*1510*/  ISETP.NE.AND P0, PT, R2, 0x3, PT ;  /* 0x000000030200780c */ /* 0x000fda0003f05270 */
[----:B------:R-:W-:Y:S05]  /*1520*/  @!P0 BRA `(.L_x_5451) ;  /* 0x0000000000048947 */ /* 0x000fea0003800000 */
[----:B------:R-:W-:Y:S01]  /*1530*/  BPT.TRAP 0x1 ;  /* 0x000000040000795c */ /* 0x000fe20000300000 */
.L_x_5451:
[----:B------:R1:W2:Y:S01]  /*1540*/  SYNCS.PHASECHK.TRANS64.TRYWAIT P1, [UR60+0x30830], R0 ;  /* 0x03083000ff0075a7 */ /* 0x0002a2000802017c */
[----:B------:R-:W-:Y:S05]  /*1550*/  @!P0 BRA `(.L_x_5452) ;  /* 0x0000000000048947 */ /* 0x000fea0003800000 */
[----:B------:R-:W-:Y:S01]  /*1560*/  BPT.TRAP 0x1 ;  /* 0x000000040000795c */ /* 0x000fe20000300000 */
.L_x_5452:
[----:B------:R-:W-:-:S04]  /*1570*/  MOV R4, UR40 ;  /* 0x0000002800047c02 */ /* 0x000fc80008000f00 */
[----:B------:R-:W-:Y:S01]  /*1580*/  LOP3.LUT R4, R4, 0x10000, RZ, 0xfc, !PT ;  /* 0x0001000004047812 */ /* 0x000fe200078efcff */
[----:B--2---:R-:W-:Y:S06]  /*1590*/  @P1 BRA `(.L_x_5453) ;  /* 0x0000000000081947 */ /* 0x004fec0003800000 */
[----:B------:R-:W2:Y:S02]  /*15a0*/  SYNCS.PHASECHK.TRANS64.TRYWAIT P1, [UR60+0x30830], R0 ;  /* 0x03083000ff0075a7 */ /* 0x000ea4000802017c */
[----:B--2---:R-:W-:Y:S05]  /*15b0*/  @!P1 BRA `(.L_x_5454) ;  /* 0x000000e400a09947 */ /* 0x004fea0003800000 */
.L_x_5453:
        /* <DEDUP_REMOVED lines=19> */
[----:B------:R-:W-:Y:S01]  /*16f0*/  UMOV UR25, 0x40000040 ;  /* 0x4000004000197882 */ /* 0x000fe20000000000 */
[----:B------:R-:W-:Y:S01]  /*1700*/  HGMMA.64x96x16.F32.BF16 R24, gdesc[UR8], RZ, !UPT, gsb0 ;  /* 0x01600000081879f0 */ /* 0x000fe2000c0018ff */
[----:B------:R-:W-:Y:S01]  /*1710*/  R2UR UR10, R4 ;  /* 0x00000000040a72ca */ /* 0x000fe200000e0000 */
[----:B------:R-:W-:Y:S01]  /*1720*/  UMOV UR9, 0x40000040 ;  /* 0x4000004000097882 */ /* 0x000fe20000000000 */
[----:B------:R-:W-:Y:S01]  /*1730*/  UMOV UR29, 0x40000040 ;  /* 0x40000040001d7882 */ /* 0x000fe20000000000 */
[----:B------:R-:W-:Y:S01]  /*1740*/  UMOV UR5, UR9 ;  /* 0x0000000900057c82 */ /* 0x000fe20008000000 */
[----:B------:R-:W-:Y:S01]  /*1750*/  UMOV UR33, 0x40000040 ;  /* 0x4000004000217882 */ /* 0x000fe20000000000 */
[----:B------:R-:W-:Y:S01]  /*1760*/  UMOV UR41, 0x40000040 ;  /* 0x4000004000297882 */ /* 0x000fe20000000000 */
[----:B------:R-:W-:Y:S01]  /*1770*/  UMOV UR45, 0x40000040 ;  /* 0x40000040002d7882 */ /* 0x000fe20000000000 */
[----:B------:R-:W-:Y:S01]  /*1780*/  UMOV UR49, 0x40000040 ;  /* 0x4000004000317882 */ /* 0x000fe20000000000 */
[----:B------:R-:W-:-:S05]  /*1790*/  UMOV UR53, 0x40000040 ;  /* 0x4000004000357882 */ /* 0x000fca0000000000 */
        /* <DEDUP_REMOVED lines=8> */
[----:B------:R-:W-:Y:S02]  /*1820*/  UIADD3 UR40, UR10, 0x800, URZ ;  /* 0x000008000a287890 */ /* 0x000fe4000fffe03f */
[----:B------:R-:W-:Y:S02]  /*1830*/  UIADD3 UR44, UR10, 0x802, URZ ;  /* 0x000008020a2c7890 */ /* 0x000fe4000fffe03f */
[----:B------:R-:W-:Y:S02]  /*1840*/  UIADD3 UR48, UR10, 0x804, URZ ;  /* 0x000008040a307890 */ /* 0x000fe4000fffe03f */
[----:B------:R-:W-:Y:S01]  /*1850*/  UIADD3 UR52, UR10, 0x806, URZ ;  /* 0x000008060a347890 */ /* 0x000fe2000fffe03f */
        /* <DEDUP_REMOVED lines=72> */
.L_x_5455:
[----:B0-----:R-:W-:Y:S01]  /*1ce0*/  LOP3.LUT R3, R72, 0xffffff80, RZ, 0xc0, !PT ;  /* 0xffffff8048037812 */ /* 0x001fe200078ec0ff */
        /* <DEDUP_REMOVED lines=11> */
[-C--:B------:R-:W-:Y:S01]  /*1da0*/  LEA.HI R9, R8, R3.reuse, RZ, 0x2 ;  /* 0x0000000308097211 */ /* 0x080fe200078f10ff */
[----:B-1----:R-:W-:Y:S01]  /*1db0*/  FMUL.FTZ R0, R24, UR6 ;  /* 0x0000000618007c20 */ /* 0x002fe20008410000 */
[----:B------:R-:W-:Y:S01]  /*1dc0*/  LEA.HI R11, R8, R3, RZ, 0x5 ;  /* 0x00000003080b7211 */ /* 0x000fe200078f28ff */
[----:B------:R-:W-:Y:S01]  /*1dd0*/  IMAD.IADD R23, R22, 0x1, -R23 ;  /* 0x0000000116177824 */ /* 0x000fe200078e0a17 */
[--C-:B------:R-:W-:Y:S01]  /*1de0*/  SHF.R.S32.HI R8, RZ, 0x2, R9.reuse ;  /* 0x00000002ff087819 */ /* 0x100fe20000011409 */
[----:B------:R-:W-:Y:S01]  /*1df0*/  UISETP.NE.AND UP0, UPT, UR4, URZ, UPT ;  /* 0x0000003f0400728c */ /* 0x000fe2000bf05270 */
[----:B------:R-:W-:Y:S01]  /*1e00*/  SHF.R.S32.HI R21, RZ, 0x1f, R9 ;  /* 0x0000001fff157819 */ /* 0x000fe20000011409 */
[----:B------:R-:W0:Y:S01]  /*1e10*/  MUFU.TANH R26, R26 ;  /* 0x0000001a001a7308 */ /* 0x000e220000002400 */
[----:B------:R-:W-:Y:S01]  /*1e20*/  SHF.R.S32.HI R11, RZ, 0x5, R11 ;  /* 0x00000005ff0b7819 */ /* 0x000fe2000001140b */
[----:B------:R-:W-:Y:S01]  /*1e30*/  ULDC UR7, c[0x0][0x288] ;  /* 0x0000a20000077ab9 */ /* 0x000fe20000000800 */
[-C--:B------:R-:W-:Y:S01]  /*1e40*/  LEA.HI R21, R21, R8.reuse, RZ, 0x3 ;  /* 0x0000000815157211 */ /* 0x080fe200078f18ff */
[----:B------:R-:W-:Y:S01]  /*1e50*/  FMUL.FTZ R31, R31, UR6 ;  /* 0x000000061f1f7c20 */ /* 0x000fe20008410000 */
[----:B------:R-:W-:Y:S01]  /*1e60*/  LEA.HI R12, R73, R73, RZ, 0x1 ;  /* 0x00000049490c7211 */ /* 0x000fe200078f08ff */
[----:B------:R-:W-:Y:S01]  /*1e70*/  FMUL.FTZ R34, R34, UR6 ;  /* 0x0000000622227c20 */ /* 0x000fe20008410000 */
[----:B------:R-:W-:Y:S01]  /*1e80*/  LEA R22, R11, UR38, 0x4 ;  /* 0x000000260b167c11 */ /* 0x000fe2000f8e20ff */
[----:B------:R-:W1:Y:S01]  /*1e90*/  MUFU.TANH R24, R27 ;  /* 0x0000001b00187308 */ /* 0x000e620000002400 */
[----:B------:R-:W-:Y:S01]  /*1ea0*/  LOP3.LUT R21, R21, 0xfffffff8, RZ, 0xc0, !PT ;  /* 0xfffffff815157812 */ /* 0x000fe200078ec0ff */
[----:B------:R-:W-:Y:S01]  /*1eb0*/  @UP0 ULDC UR4, c[0x0][0x44c] ;  /* 0x0001130000040ab9 */ /* 0x000fe20000000800 */
[----:B------:R-:W-:Y:S01]  /*1ec0*/  LOP3.LUT R12, R12, 0x3fffffe, RZ, 0xc0, !PT ;  /* 0x03fffffe0c0c7812 */ /* 0x000fe200078ec0ff */
[----:B------:R-:W-:Y:S01]  /*1ed0*/  FMUL.FTZ R2, R25, UR6 ;  /* 0x0000000619027c20 */ /* 0x000fe20008410000 */
[----:B------:R-:W-:Y:S01]  /*1ee0*/  LEA.HI R11, R23, R23, RZ, 0x1 ;  /* 0x00000017170b7211 */ /* 0x000fe200078f08ff */
[----:B------:R-:W-:Y:S01]  /*1ef0*/  FMUL.FTZ R35, R35, UR6 ;  /* 0x0000000623237c20 */ /* 0x000fe20008410000 */
[----:B------:R-:W-:Y:S01]  /*1f00*/  IADD3 R21, R22, R8, -R21 ;  /* 0x0000000816157210 */ /* 0x000fe20007ffe815 */
[----:B------:R-:W-:Y:S01]  /*1f10*/  IMAD.IADD R12, R73, 0x1, -R12 ;  /* 0x00000001490c7824 */ /* 0x000fe200078e0a0c */
[----:B------:R-:W-:Y:S01]  /*1f20*/  LOP3.LUT R8, R11, 0x1ffffffe, RZ, 0xc0, !PT ;  /* 0x1ffffffe0b087812 */ /* 0x000fe200078ec0ff */
[----:B------:R-:W-:Y:S01]  /*1f30*/  IMAD.U32 R22, RZ, RZ, UR39 ;  /* 0x00000027ff167e24 */ /* 0x000fe2000f8e00ff */
[----:B------:R-:W-:Y:S01]  /*1f40*/  PLOP3.LUT P1, PT, PT, PT, UP0, 0x80, 0x0 ;  /* 0x000000000000781c */ /* 0x000fe20003f2f008 */
[----:B------:R-:W-:Y:S01]  /*1f50*/  IMAD R11, R12, 0x40, R21 ;  /* 0x000000400c0b7824 */ /* 0x000fe200078e0215 */
[----:B------:R-:W-:Y:S01]  /*1f60*/  IADD3 R8, R23, -R8, RZ ;  /* 0x8000000817087210 */ /* 0x000fe20007ffe0ff */
[----:B------:R-:W2:Y:S01]  /*1f70*/  MUFU.TANH R30, R30 ;  /* 0x0000001e001e7308 */ /* 0x000ea20000002400 */
[----:B------:R-:W-:Y:S01]  /*1f80*/  PLOP3.LUT P2, PT, PT, PT, UP0, 0x80, 0x0 ;  /* 0x000000000000781c */ /* 0x000fe20003f4f008 */
[----:B------:R-:W-:Y:S01]  /*1f90*/  FMUL.FTZ R38, R38, UR6 ;  /* 0x0000000626267c20 */ /* 0x000fe20008410000 */
[----:B------:R-:W-:Y:S01]  /*1fa0*/  FMUL.FTZ R39, R39, UR6 ;  /* 0x0000000627277c20 */ /* 0x000fe20008410000 */
[----:B------:R-:W-:-:S02]  /*1fb0*/  IMAD R11, R8, 0x8, R11 ;  /* 0x00000008080b7824 */ /* 0x000fc400078e020b */
[----:B------:R-:W-:Y:S01]  /*1fc0*/  FMUL.FTZ R43, R43, UR6 ;  /* 0x000000062b2b7c20 */ /* 0x000fe20008410000 */
[----:B------:R-:W-:Y:S01]  /*1fd0*/  FMUL.FTZ R42, R42, UR6 ;  /* 0x000000062a2a7c20 */ /* 0x000fe20008410000 */
[----:B------:R-:W-:Y:S01]  /*1fe0*/  FMUL.FTZ R47, R47, UR6 ;  /* 0x000000062f2f7c20 */ /* 0x000fe20008410000 */
[----:B------:R0:W3:Y:S01]  /*1ff0*/  MUFU.TANH R25, R31 ;  /* 0x0000001f00197308 */ /* 0x0000e20000002400 */
[----:B------:R-:W-:Y:S01]  /*2000*/  MOV R8, R11 ;  /* 0x0000000b00087202 */ /* 0x000fe20000000f00 */
[----:B------:R-:W-:Y:S01]  /*2010*/  @P1 IMAD.HI.U32 R12, R11, UR4, RZ ;  /* 0x000000040b0c1c27 */ /* 0x000fe2000f8e00ff */
[----:B------:R-:W-:-:S03]  /*2020*/  @UP0 ULDC UR4, c[0x0][0x450] ;  /* 0x0001140000040ab9 */ /* 0x000fc60000000800 */
[----:B------:R-:W-:Y:S01]  /*2030*/  FMUL.FTZ R51, R51, UR6 ;  /* 0x0000000633337c20 */ /* 0x000fe20008410000 */
[----:B------:R-:W-:Y:S01]  /*2040*/  FMUL.FTZ R46, R46, UR6 ;  /* 0x000000062e2e7c20 */ /* 0x000fe20008410000 */
[----:B------:R-:W-:Y:S01]  /*2050*/  FMUL.FTZ R55, R55, UR6 ;  /* 0x0000000637377c20 */ /* 0x000fe20008410000 */
[----:B------:R-:W-:Y:S01]  /*2060*/  @P2 SHF.R.U32.HI R8, RZ, UR4, R12 ;  /* 0x00000004ff082c19 */ /* 0x000fe2000801160c */
[----:B------:R-:W-:Y:S01]  /*2070*/  UIMAD UR4, UR61, -0x60, UR39 ;  /* 0xffffffa03d0478a4 */ /* 0x000fe2000f8e0227 */
[----:B------:R-:W-:Y:S01]  /*2080*/  LOP3.LUT R12, R9, 0x7ffffffc, RZ, 0xc0, !PT ;  /* 0x7ffffffc090c7812 */ /* 0x000fe200078ec0ff */
[----:B------:R-:W4:Y:S01]  /*2090*/  MUFU.TANH R34, R34 ;  /* 0x0000002200227308 */ /* 0x000f220000002400 */
[----:B------:R-:W-:Y:S01]  /*20a0*/  FMUL.FTZ R50, R50, UR6 ;  /* 0x0000000632327c20 */ /* 0x000fe20008410000 */
[----:B------:R-:W5:Y:S01]  /*20b0*/  SHFL.IDX PT, R21, R8, 0x1, 0x1c1f ;  /* 0x003c1f0008157f89 */ /* 0x000f6200000e0000 */
[----:B------:R-:W-:Y:S01]  /*20c0*/  UIADD3 UR4, UR4, 0x60, URZ ;  /* 0x0000006004047890 */ /* 0x000fe2000fffe03f */
[----:B------:R-:W-:-:S02]  /*20d0*/  IMAD.IADD R12, R3, 0x1, -R12 ;  /* 0x00000001030c7824 */ /* 0x000fc400078e0a0c */
[----:B------:R-:W-:Y:S01]  /*20e0*/  FMUL.FTZ R54, R54, UR6 ;  /* 0x0000000636367c20 */ /* 0x000fe20008410000 */
[----:B------:R-:W-:Y:S02]  /*20f0*/  IMAD.U32 R3, RZ, RZ, UR5 ;  /* 0x00000005ff037e24 */ /* 0x000fe4000f8e00ff */
[----:B------:R-:W-:Y:S01]  /*2100*/  FMUL.FTZ R58, R58, UR6 ;  /* 0x000000063a3a7c20 */ /* 0x000fe20008410000 */
[----:B------:R-:W4:Y:S01]  /*2110*/  MUFU.TANH R35, R35 ;  /* 0x0000002300237308 */ /* 0x000f220000002400 */
[----:B------:R-:W-:Y:S01]  /*2120*/  MOV R9, UR4 ;  /* 0x0000000400097c02 */ /* 0x000fe20008000f00 */
[----:B------:R-:W-:Y:S02]  /*2130*/  IMAD R3, R12, -0x2, R3 ;  /* 0xfffffffe0c037824 */ /* 0x000fe400078e0203 */
[----:B------:R-:W-:Y:S01]  /*2140*/  FMUL.FTZ R59, R59, UR6 ;  /* 0x000000063b3b7c20 */ /* 0x000fe20008410000 */
[----:B------:R-:W-:Y:S01]  /*2150*/  FMUL.FTZ R62, R62, UR6 ;  /* 0x000000063e3e7c20 */ /* 0x000fe20008410000 */
[----:B------:R-:W-:Y:S01]  /*2160*/  FMUL.FTZ R63, R63, UR6 ;  /* 0x000000063f3f7c20 */ /* 0x000fe20008410000 */
[----:B------:R-:W-:Y:S01]  /*2170*/  IMAD R9, R12, -0x2, R9 ;  /* 0xfffffffe0c097824 */ /* 0x000fe200078e0209 */
[----:B------:R-:W-:Y:S01]  /*2180*/  IADD3 R22, R3, -UR7, R22 ;  /* 0x8000000703167c10 */ /* 0x000fe2000fffe016 */
[----:B------:R-:W-:Y:S01]  /*2190*/  MUFU.TANH R38, R38 ;  /* 0x0000002600267308 */ /* 0x000fe20000002400 */
[----:B------:R-:W-:Y:S01]  /*21a0*/  FMUL.FTZ R66, R66, UR6 ;  /* 0x0000000642427c20 */ /* 0x000fe20008410000 */
[----:B------:R-:W-:Y:S01]  /*21b0*/  FMUL.FTZ R67, R67, UR6 ;  /* 0x0000000643437c20 */ /* 0x000fe20008410000 */
[----:B------:R-:W-:Y:S01]  /*21c0*/  FMUL.FTZ R70, R70, UR6 ;  /* 0x0000000646467c20 */ /* 0x000fe20008410000 */
[----:B------:R-:W-:Y:S01]  /*21d0*/  FMUL.FTZ R71, R71, UR6 ;  /* 0x0000000647477c20 */ /* 0x000fe20008410000 */
[----:B------:R-:W4:Y:S01]  /*21e0*/  SHFL.IDX PT, R8, R8, RZ, 0x1c1f ;  /* 0x001c1fff08087589 */ /* 0x000f2200000e0000 */
[----:B------:R-:W-:Y:S01]  /*21f0*/  FMUL.FTZ R6, R28, UR6 ;  /* 0x000000061c067c20 */ /* 0x000fe20008410000 */
[----:B------:R-:W-:Y:S01]  /*2200*/  FMUL.FTZ R10, R29, UR6 ;  /* 0x000000061d0a7c20 */ /* 0x000fe20008410000 */
[----:B------:R2:W4:Y:S01]  /*2210*/  MUFU.TANH R27, R39 ;  /* 0x00000027001b7308 */ /* 0x0005220000002400 */
[----:B------:R-:W-:Y:S01]  /*2220*/  FMUL.FTZ R14, R32, UR6 ;  /* 0x00000006200e7c20 */ /* 0x000fe20008410000 */
[--C-:B-----5:R-:W-:Y:S01]  /*2230*/  VIADDMNMX R21, R21, R22, R9.reuse, PT ;  /* 0x0000001615157246 */ /* 0x120fe20003800109 */
[----:B------:R-:W-:Y:S01]  /*2240*/  FMUL.FTZ R13, R33, UR6 ;  /* 0x00000006210d7c20 */ /* 0x000fe20008410000 */
[----:B------:R-:W-:Y:S01]  /*2250*/  FMUL.FTZ R20, R36, UR6 ;  /* 0x0000000624147c20 */ /* 0x000fe20008410000 */
[----:B------:R-:W-:Y:S01]  /*2260*/  FMUL.FTZ R15, R37, UR6 ;  /* 0x00000006250f7c20 */ /* 0x000fe20008410000 */
[C---:B------:R-:W-:Y:S01]  /*2270*/  ISETP.GT.AND P1, PT, R21.reuse, RZ, PT ;  /* 0x000000ff1500720c */ /* 0x040fe20003f24270 */
[----:B------:R-:W-:Y:S01]  /*2280*/  FMUL.FTZ R40, R40, UR6 ;  /* 0x0000000628287c20 */ /* 0x000fe20008410000 */
[C---:B------:R-:W-:Y:S01]  /*2290*/  ISETP.GT.AND P2, PT, R21.reuse, 0x1, PT ;  /* 0x000000011500780c */ /* 0x040fe20003f44270 */
[----:B------:R3:W5:Y:S01]  /*22a0*/  MUFU.TANH R77, R43 ;  /* 0x0000002b004d7308 */ /* 0x0007620000002400 */
[----:B------:R-:W-:Y:S01]  /*22b0*/  ISETP.GT.AND P3, PT, R21, 0x8, PT ;  /* 0x000000081500780c */ /* 0x000fe20003f64270 */
[----:B------:R-:W-:Y:S01]  /*22c0*/  FMUL.FTZ R41, R41, UR6 ;  /* 0x0000000629297c20 */ /* 0x000fe20008410000 */
[----:B0-----:R-:W-:Y:S01]  /*22d0*/  FSEL R31, R26, -INF , P1 ;  /* 0xff8000001a1f7808 */ /* 0x001fe20000800000 */
[----:B------:R-:W-:Y:S01]  /*22e0*/  ULDC UR4, c[0x0][0x988] ;  /* 0x0002620000047ab9 */ /* 0x000fe20000000800 */
[----:B-1----:R-:W-:Y:S01]  /*22f0*/  FSEL R24, R24, -INF , P2 ;  /* 0xff80000018187808 */ /* 0x002fe20001000000 */
[----:B------:R-:W-:Y:S01]  /*2300*/  FMUL.FTZ R44, R44, UR6 ;  /* 0x000000062c2c7c20 */ /* 0x000fe20008410000 */
[----:B------:R-:W-:Y:S01]  /*2310*/  ISETP.GT.AND P1, PT, R21, 0x9, PT ;  /* 0x000000091500780c */ /* 0x000fe20003f24270 */
[----:B------:R-:W0:Y:S01]  /*2320*/  MUFU.TANH R42, R42 ;  /* 0x0000002a002a7308 */ /* 0x000e220000002400 */
[----:B--2---:R-:W-:Y:S01]  /*2330*/  FSEL R39, R30, -INF , P3 ;  /* 0xff8000001e277808 */ /* 0x004fe20001800000 */
[----:B------:R-:W-:Y:S01]  /*2340*/  FMUL.FTZ R45, R45, UR6 ;  /* 0x000000062d2d7c20 */ /* 0x000fe20008410000 */
[----:B------:R-:W-:Y:S01]  /*2350*/  FMNMX.FTZ R26, R31, R24, !PT ;  /* 0x000000181f1a7209 */ /* 0x000fe20007810000 */
[----:B------:R-:W-:Y:S01]  /*2360*/  FMUL.FTZ R48, R48, UR6 ;  /* 0x0000000630307c20 */ /* 0x000fe20008410000 */
[----:B------:R-:W-:Y:S01]  /*2370*/  ISETP.GT.AND P2, PT, R21, 0x10, PT ;  /* 0x000000101500780c */ /* 0x000fe20003f44270 */
[----:B------:R-:W-:Y:S01]  /*2380*/  FMUL.FTZ R49, R49, UR6 ;  /* 0x0000000631317c20 */ /* 0x000fe20008410000 */
[----:B---3--:R-:W-:Y:S01]  /*2390*/  FSEL R43, R25, -INF , P1 ;  /* 0xff800000192b7808 */ /* 0x008fe20000800000 */
[----:B------:R1:W-:Y:S01]  /*23a0*/  MUFU.TANH R81, R47 ;  /* 0x0000002f00517308 */ /* 0x0003e20000002400 */
[----:B------:R-:W-:Y:S01]  /*23b0*/  FMNMX.FTZ R26, R39, R26, !PT ;  /* 0x0000001a271a7209 */ /* 0x000fe20007810000 */
[----:B------:R-:W-:Y:S01]  /*23c0*/  FMUL.FTZ R52, R52, UR6 ;  /* 0x0000000634347c20 */ /* 0x000fe20008410000 */
[----:B------:R-:W-:Y:S01]  /*23d0*/  ISETP.GT.AND P1, PT, R21, 0x11, PT ;  /* 0x000000111500780c */ /* 0x000fe20003f24270 */
[----:B------:R-:W-:Y:S01]  /*23e0*/  FMUL.FTZ R53, R53, UR6 ;  /* 0x0000000635357c20 */ /* 0x000fe20008410000 */
[----:B------:R-:W-:Y:S01]  /*23f0*/  FMNMX.FTZ R26, R43, R26, !PT ;  /* 0x0000001a2b1a7209 */ /* 0x000fe20007810000 */
[----:B------:R-:W-:Y:S01]  /*2400*/  FMUL.FTZ R56, R56, UR6 ;  /* 0x0000000638387c20 */ /* 0x000fe20008410000 */
[----:B----4-:R-:W-:Y:S01]  /*2410*/  VIADDMNMX R22, R8, R22, R9, PT ;  /* 0x0000001608167246 */ /* 0x010fe20003800109 */
[----:B------:R2:W-:Y:S01]  /*2420*/  MUFU.TANH R85, R51 ;  /* 0x0000003300557308 */ /* 0x0005e20000002400 */
[----:B-1----:R-:W-:Y:S01]  /*2430*/  FSEL R47, R34, -INF , P2 ;  /* 0xff800000222f7808 */ /* 0x002fe20001000000 */
[----:B------:R-:W-:Y:S01]  /*2440*/  IMAD.U32 R8, RZ, RZ, UR4 ;  /* 0x00000004ff087e24 */ /* 0x000fe2000f8e00ff */
[----:B------:R-:W-:Y:S01]  /*2450*/  ISETP.GT.AND P2, PT, R21, 0x18, PT ;  /* 0x000000181500780c */ /* 0x000fe20003f44270 */
[----:B------:R-:W-:Y:S01]  /*2460*/  FMUL.FTZ R57, R57, UR6 ;  /* 0x0000000639397c20 */ /* 0x000fe20008410000 */
[----:B------:R-:W-:Y:S01]  /*2470*/  FMNMX.FTZ R26, R47, R26, !PT ;  /* 0x0000001a2f1a7209 */ /* 0x000fe20007810000 */
[----:B------:R-:W-:Y:S01]  /*2480*/  FMUL.FTZ R60, R60, UR6 ;  /* 0x000000063c3c7c20 */ /* 0x000fe20008410000 */
[----:B------:R-:W-:Y:S01]  /*2490*/  ISETP.GT.AND P3, PT, R22, 0x8, PT ;  /* 0x000000081600780c */ /* 0x000fe20003f64270 */
[----:B------:R-:W1:Y:S01]  /*24a0*/  MUFU.TANH R46, R46 ;  /* 0x0000002e002e7308 */ /* 0x000e620000002400 */
[----:B--2---:R-:W-:Y:S01]  /*24b0*/  FSEL R51, R35, -INF , P1 ;  /* 0xff80000023337808 */ /* 0x004fe20000800000 */
[----:B------:R-:W-:Y:S01]  /*24c0*/  FMUL.FTZ R61, R61, UR6 ;  /* 0x000000063d3d7c20 */ /* 0x000fe20008410000 */
[----:B------:R-:W-:Y:S01]  /*24d0*/  ISETP.GT.AND P1, PT, R21, 0x19, PT ;  /* 0x000000191500780c */ /* 0x000fe20003f24270 */
[----:B------:R-:W-:Y:S01]  /*24e0*/  FMUL.FTZ R64, R64, UR6 ;  /* 0x0000000640407c20 */ /* 0x000fe20008410000 */
[----:B------:R-:W-:Y:S01]  /*24f0*/  FMNMX.FTZ R26, R51, R26, !PT ;  /* 0x0000001a331a7209 */ /* 0x000fe20007810000 */
[----:B------:R-:W-:Y:S01]  /*2500*/  FMUL.FTZ R65, R65, UR6 ;  /* 0x0000000641417c20 */ /* 0x000fe20008410000 */
[----:B------:R-:W-:Y:S01]  /*2510*/  FSEL R73, R27, -INF , P1 ;  /* 0xff8000001b497808 */ /* 0x000fe20000800000 */
[----:B------:R2:W-:Y:S01]  /*2520*/  MUFU.TANH R87, R55 ;  /* 0x0000003700577308 */ /* 0x0005e20000002400 */
[----:B------:R-:W-:Y:S01]  /*2530*/  ISETP.GT.AND P1, PT, R21, 0x21, PT ;  /* 0x000000211500780c */ /* 0x000fe20003f24270 */
[----:B------:R-:W-:Y:S01]  /*2540*/  FMUL.FTZ R68, R68, UR6 ;  /* 0x0000000644447c20 */ /* 0x000fe20008410000 */
[----:B------:R-:W-:Y:S01]  /*2550*/  FMUL.FTZ R69, R69, UR6 ;  /* 0x0000000645457c20 */ /* 0x000fe20008410000 */
[----:B------:R-:W-:Y:S01]  /*2560*/  @UP0 ULDC UR4, c[0x0][0x44c] ;  /* 0x0001130000040ab9 */ /* 0x000fe20000000800 */
[----:B-----5:R-:W-:Y:S01]  /*2570*/  FSEL R77, R77, -INF , P1 ;  /* 0xff8000004d4d7808 */ /* 0x020fe20000800000 */
[----:B------:R-:W-:Y:S01]  /*2580*/  UIMAD.WIDE.U32 UR4, UR38, UR4, URZ ;  /* 0x00000004260472a5 */ /* 0x000fe2000f8e003f */
[C---:B------:R-:W-:Y:S01]  /*2590*/  ISETP.GT.AND P1, PT, R21.reuse, 0x29, PT ;  /* 0x000000291500780c */ /* 0x040fe20003f24270 */
[----:B------:R-:W3:Y:S01]  /*25a0*/  MUFU.TANH R50, R50 ;  /* 0x0000003200327308 */ /* 0x000ee20000002400 */
[----:B--2---:R-:W-:Y:S01]  /*25b0*/  FSEL R55, R38, -INF , P2 ;  /* 0xff80000026377808 */ /* 0x004fe20001000000 */
[----:B------:R-:W-:Y:S01]  /*25c0*/  @UP0 ULDC UR10, c[0x0][0x450] ;  /* 0x00011400000a0ab9 */ /* 0x000fe20000000800 */
[----:B------:R-:W-:Y:S01]  /*25d0*/  ISETP.GT.AND P2, PT, R21, 0x20, PT ;  /* 0x000000201500780c */ /* 0x000fe20003f44270 */
[----:B------:R-:W-:Y:S01]  /*25e0*/  @UP0 USHF.R.U32.HI UR38, URZ, UR10, UR5 ;  /* 0x0000000a3f260299 */ /* 0x000fe20008011605 */
[----:B------:R-:W-:Y:S01]  /*25f0*/  FMNMX.FTZ R26, R55, R26, !PT ;  /* 0x0000001a371a7209 */ /* 0x000fe20007810000 */
[----:B------:R-:W2:Y:S01]  /*2600*/  S2UR UR14, SR_CgaCtaId ;  /* 0x00000000000e79c3 */ /* 0x000ea20000008800 */
[----:B0-----:R-:W-:Y:S01]  /*2610*/  FSEL R75, R42, -INF , P2 ;  /* 0xff8000002a4b7808 */ /* 0x001fe20001000000 */
[----:B------:R-:W-:Y:S01]  /*2620*/  MUFU.TANH R54, R54 ;  /* 0x0000003600367308 */ /* 0x000fe20000002400 */
[----:B------:R-:W-:Y:S01]  /*2630*/  FMNMX.FTZ R26, R73, R26, !PT ;  /* 0x0000001a491a7209 */ /* 0x000fe20007810000 */
[----:B------:R-:W-:Y:S01]  /*2640*/  UIADD3 UR4, UR38, -UR7, UR39 ;  /* 0x8000000726047290 */ /* 0x000fe2000fffe027 */
[----:B------:R-:W-:Y:S01]  /*2650*/  ISETP.GT.AND P2, PT, R21, 0x28, PT ;  /* 0x000000281500780c */ /* 0x000fe20003f44270 */
[----:B------:R-:W-:Y:S01]  /*2660*/  UIADD3 UR61, UR61, -0x2, URZ ;  /* 0xfffffffe3d3d7890 */ /* 0x000fe2000fffe03f */
[----:B------:R-:W-:Y:S01]  /*2670*/  FMNMX.FTZ R26, R75, R26, !PT ;  /* 0x0000001a4b1a7209 */ /* 0x000fe20007810000 */
[----:B------:R-:W-:Y:S01]  /*2680*/  UIMAD.WIDE UR4, UR4, 0x2aaaaaab, URZ ;  /* 0x2aaaaaab040478a5 */ /* 0x000fe2000f8e023f */
[----:B-1----:R-:W-:Y:S01]  /*2690*/  FSEL R79, R46, -INF , P2 ;  /* 0xff8000002e4f7808 */ /* 0x002fe20001000000 */
[----:B------:R-:W-:Y:S01]  /*26a0*/  MUFU.TANH R58, R58 ;  /* 0x0000003a003a7308 */ /* 0x000fe20000002400 */
[----:B------:R-:W-:Y:S01]  /*26b0*/  FMNMX.FTZ R26, R77, R26, !PT ;  /* 0x0000001a4d1a7209 */ /* 0x000fe20007810000 */
[----:B------:R-:W-:Y:S01]  /*26c0*/  USHF.R.U32.HI UR4, URZ, 0x1f, UR5 ;  /* 0x0000001f3f047899 */ /* 0x000fe20008011605 */
[----:B------:R-:W-:Y:S01]  /*26d0*/  ISETP.GT.AND P2, PT, R21, 0x30, PT ;  /* 0x000000301500780c */ /* 0x000fe20003f44270 */
[----:B------:R-:W-:Y:S01]  /*26e0*/  UIADD3 UR6, UR60, 0x30840, URZ ;  /* 0x000308403c067890 */ /* 0x000fe2000fffe03f */
[----:B------:R-:W-:Y:S01]  /*26f0*/  FSEL R81, R81, -INF , P1 ;  /* 0xff80000051517808 */ /* 0x000fe20000800000 */
[----:B------:R-:W-:Y:S01]  /*2700*/  ULEA.HI.SX32 UR4, UR5, UR4, 0x1c ;  /* 0x0000000405047291 */ /* 0x000fe2000f8fe23f */
[----:B------:R-:W-:Y:S01]  /*2710*/  FMNMX.FTZ R26, R79, R26, !PT ;  /* 0x0000001a4f1a7209 */ /* 0x000fe20007810000 */
[----:B------:R-:W0:Y:S01]  /*2720*/  MUFU.TANH R59, R59 ;  /* 0x0000003b003b7308 */ /* 0x000e220000002400 */
[----:B------:R-:W-:Y:S01]  /*2730*/  ISETP.GT.AND P1, PT, R21, 0x31, PT ;  /* 0x000000311500780c */ /* 0x000fe20003f24270 */
[----:B------:R-:W-:Y:S01]  /*2740*/  UMOV UR7, URZ ;  /* 0x0000003f00077c82 */ /* 0x000fe20008000000 */
[----:B---3--:R-:W-:-:S02]  /*2750*/  FSEL R83, R50, -INF , P2 ;  /* 0xff80000032537808 */ /* 0x008fc40001000000 */
[----:B------:R-:W-:Y:S02]  /*2760*/  CS2R R118, SRZ ;  /* 0x0000000000767805 */ /* 0x000fe4000001ff00 */
[----:B------:R-:W-:Y:S01]  /*2770*/  FMNMX.FTZ R26, R81, R26, !PT ;  /* 0x0000001a511a7209 */ /* 0x000fe20007810000 */
[----:B--2---:R-:W-:Y:S01]  /*2780*/  UPRMT UR6, UR14, 0x654, UR6 ;  /* 0x000006540e067896 */ /* 0x004fe20008000006 */
[----:B------:R-:W-:Y:S01]  /*2790*/  ISETP.GT.AND P2, PT, R21, 0x38, PT ;  /* 0x000000381500780c */ /* 0x000fe20003f44270 */
[----:B------:R-:W1:Y:S01]  /*27a0*/  MUFU.TANH R62, R62 ;  /* 0x0000003e003e7308 */ /* 0x000e620000002400 */
[----:B------:R-:W-:Y:S02]  /*27b0*/  FSEL R85, R85, -INF , P1 ;  /* 0xff80000055557808 */ /* 0x000fe40000800000 */
[----:B------:R-:W-:Y:S02]  /*27c0*/  CS2R R116, SRZ ;  /* 0x0000000000747805 */ /* 0x000fe4000001ff00 */
[----:B------:R-:W-:-:S02]  /*27d0*/  FMNMX.FTZ R26, R83, R26, !PT ;  /* 0x0000001a531a7209 */ /* 0x000fc40007810000 */
[----:B------:R-:W-:Y:S02]  /*27e0*/  CS2R R114, SRZ ;  /* 0x0000000000727805 */ /* 0x000fe4000001ff00 */
[----:B------:R-:W-:Y:S02]  /*27f0*/  ISETP.GT.AND P1, PT, R21, 0x39, PT ;  /* 0x000000391500780c */ /* 0x000fe40003f24270 */
[----:B------:R-:W-:Y:S02]  /*2800*/  CS2R R112, SRZ ;  /* 0x0000000000707805 */ /* 0x000fe4000001ff00 */
[----:B------:R-:W-:Y:S01]  /*2810*/  FMNMX.FTZ R26, R85, R26, !PT ;  /* 0x0000001a551a7209 */ /* 0x000fe20007810000 */
[----:B------:R2:W3:Y:S01]  /*2820*/  MUFU.TANH R93, R63 ;  /* 0x0000003f005d7308 */ /* 0x0004e20000002400 */
[----:B------:R-:W-:Y:S01]  /*2830*/  FSEL R87, R87, -INF , P1 ;  /* 0xff80000057577808 */ /* 0x000fe20000800000 */
[----:B------:R-:W-:Y:S01]  /*2840*/  SYNCS.ARRIVE.TRANS64.RED.A1T0 RZ, [UR6], RZ ;  /* 0x000000ffffff79a7 */ /* 0x000fe20008100406 */
[----:B------:R-:W-:-:S02]  /*2850*/  ISETP.GT.AND P1, PT, R21, 0x41, PT ;  /* 0x000000411500780c */ /* 0x000fc40003f24270 */
[----:B------:R-:W-:Y:S02]  /*2860*/  CS2R R110, SRZ ;  /* 0x00000000006e7805 */ /* 0x000fe4000001ff00 */
[----:B------:R-:W-:Y:S02]  /*2870*/  R2UR UR11, R18 ;  /* 0x00000000120b72ca */ /* 0x000fe400000e0000 */
[----:B------:R-:W-:Y:S02]  /*2880*/  CS2R R108, SRZ ;  /* 0x00000000006c7805 */ /* 0x000fe4000001ff00 */
[----:B0-----:R-:W-:Y:S01]  /*2890*/  FSEL R91, R59, -INF , P1 ;  /* 0xff8000003b5b7808 */ /* 0x001fe20000800000 */
[----:B------:R-:W0:Y:S01]  /*28a0*/  MUFU.TANH R66, R66 ;  /* 0x0000004200427308 */ /* 0x000e220000002400 */
[----:B--2---:R-:W-:Y:S02]  /*28b0*/  FSEL R63, R54, -INF , P2 ;  /* 0xff800000363f7808 */ /* 0x004fe40001000000 */
[----:B------:R-:W-:-:S02]  /*28c0*/  CS2R R106, SRZ ;  /* 0x00000000006a7805 */ /* 0x000fc4000001ff00 */
[----:B------:R-:W-:Y:S02]  /*28d0*/  ISETP.GT.AND P2, PT, R21, 0x40, PT ;  /* 0x000000401500780c */ /* 0x000fe40003f44270 */
[----:B------:R-:W-:Y:S02]  /*28e0*/  CS2R R104, SRZ ;  /* 0x0000000000687805 */ /* 0x000fe4000001ff00 */
[----:B------:R-:W-:Y:S02]  /*28f0*/  FMNMX.FTZ R26, R63, R26, !PT ;  /* 0x0000001a3f1a7209 */ /* 0x000fe40007810000 */
[----:B------:R-:W-:Y:S02]  /*2900*/  CS2R R102, SRZ ;  /* 0x0000000000667805 */ /* 0x000fe4000001ff00 */
[----:B------:R-:W-:Y:S01]  /*2910*/  FSEL R89, R58, -INF , P2 ;  /* 0xff8000003a597808 */ /* 0x000fe20001000000 */
[----:B------:R1:W2:Y:S01]  /*2920*/  MUFU.TANH R97, R67 ;  /* 0x0000004300617308 */ /* 0x0002a20000002400 */
[----:B------:R-:W-:Y:S01]  /*2930*/  FMNMX.FTZ R26, R87, R26, !PT ;  /* 0x0000001a571a7209 */ /* 0x000fe20007810000 */
[----:B------:R-:W-:Y:S01]  /*2940*/  UISETP.LT.AND UP0, UPT, UR11, UR4, UPT ;  /* 0x000000040b00728c */ /* 0x000fe2000bf01270 */
[----:B------:R-:W-:-:S02]  /*2950*/  ISETP.GT.AND P2, PT, R21, 0x48, PT ;  /* 0x000000481500780c */ /* 0x000fc40003f44270 */
[----:B------:R-:W-:Y:S02]  /*2960*/  CS2R R100, SRZ ;  /* 0x0000000000647805 */ /* 0x000fe4000001ff00 */
[----:B------:R-:W-:Y:S01]  /*2970*/  FMNMX.FTZ R26, R89, R26, !PT ;  /* 0x0000001a591a7209 */ /* 0x000fe20007810000 */
[----:B------:R-:W-:Y:S01]  /*2980*/  USEL UR5, UR11, UR4, !UP0 ;  /* 0x000000040b057287 */ /* 0x000fe2000c000000 */
[----:B------:R-:W-:Y:S01]  /*2990*/  ISETP.GT.AND P1, PT, R21, 0x49, PT ;  /* 0x000000491500780c */ /* 0x000fe20003f24270 */
[----:B------:R-:W4:Y:S01]  /*29a0*/  MUFU.TANH R70, R70 ;  /* 0x0000004600467308 */ /* 0x000f220000002400 */
[----:B-1----:R-:W-:Y:S01]  /*29b0*/  FSEL R67, R62, -INF , P2 ;  /* 0xff8000003e437808 */ /* 0x002fe20001000000 */
[----:B------:R-:W-:Y:S01]  /*29c0*/  UISETP.GE.AND UP0, UPT, UR61, UR5, UPT ;  /* 0x000000053d00728c */ /* 0x000fe2000bf06270 */
[----:B------:R-:W-:Y:S01]  /*29d0*/  FMNMX.FTZ R26, R91, R26, !PT ;  /* 0x0000001a5b1a7209 */ /* 0x000fe20007810000 */
[----:B------:R-:W-:Y:S01]  /*29e0*/  IMAD.U32 R192, RZ, RZ, UR5 ;  /* 0x00000005ffc07e24 */ /* 0x000fe2000f8e00ff */
[----:B------:R-:W-:Y:S01]  /*29f0*/  ISETP.GT.AND P2, PT, R21, 0x50, PT ;  /* 0x000000501500780c */ /* 0x000fe20003f44270 */
[----:B------:R-:W-:Y:S01]  /*2a00*/  UMOV UR4, URZ ;  /* 0x0000003f00047c82 */ /* 0x000fe20008000000 */
[----:B---3--:R-:W-:Y:S01]  /*2a10*/  FSEL R93, R93, -INF , P1 ;  /* 0xff8000005d5d7808 */ /* 0x008fe20000800000 */
[----:B------:R4:W1:Y:S01]  /*2a20*/  MUFU.TANH R3, R71 ;  /* 0x0000004700037308 */ /* 0x0008620000002400 */
[----:B------:R-:W-:-:S02]  /*2a30*/  FMNMX.FTZ R26, R67, R26, !PT ;  /* 0x0000001a431a7209 */ /* 0x000fc40007810000 */
[----:B------:R-:W-:Y:S02]  /*2a40*/  CS2R R98, SRZ ;  /* 0x0000000000627805 */ /* 0x000fe4000001ff00 */
[----:B------:R-:W-:Y:S02]  /*2a50*/  ISETP.GT.AND P1, PT, R21, 0x51, PT ;  /* 0x000000511500780c */ /* 0x000fe40003f24270 */
[----:B0-----:R-:W-:Y:S02]  /*2a60*/  FSEL R95, R66, -INF , P2 ;  /* 0xff800000425f7808 */ /* 0x001fe40001000000 */
[----:B------:R-:W-:Y:S01]  /*2a70*/  FMNMX.FTZ R26, R93, R26, !PT ;  /* 0x0000001a5d1a7209 */ /* 0x000fe20007810000 */
[----:B------:R-:W-:Y:S01]  /*2a80*/  MUFU.TANH R0, R0 ;  /* 0x0000000000007308 */ /* 0x000fe20000002400 */
[----:B------:R-:W-:Y:S02]  /*2a90*/  ISETP.GT.AND P2, PT, R21, 0x58, PT ;  /* 0x000000581500780c */ /* 0x000fe40003f44270 */
[----:B--2---:R-:W-:-:S02]  /*2aa0*/  FSEL R97, R97, -INF , P1 ;  /* 0xff80000061617808 */ /* 0x004fc40000800000 */
[----:B------:R-:W-:Y:S02]  /*2ab0*/  FMNMX.FTZ R26, R95, R26, !PT ;  /* 0x0000001a5f1a7209 */ /* 0x000fe40007810000 */
[----:B------:R-:W-:Y:S01]  /*2ac0*/  ISETP.GT.AND P1, PT, R21, 0x59, PT ;  /* 0x000000591500780c */ /* 0x000fe20003f24270 */
[----:B------:R-:W0:Y:S01]  /*2ad0*/  MUFU.TANH R2, R2 ;  /* 0x0000000200027308 */ /* 0x000e220000002400 */
[----:B----4-:R-:W-:Y:S02]  /*2ae0*/  FSEL R71, R70, -INF , P2 ;  /* 0xff80000046477808 */ /* 0x010fe40001000000 */
[----:B------:R-:W-:Y:S02]  /*2af0*/  FMNMX.FTZ R26, R97, R26, !PT ;  /* 0x0000001a611a7209 */ /* 0x000fe40007810000 */
[----:B-1----:R-:W-:Y:S02]  /*2b00*/  FSEL R3, R3, -INF , P1 ;  /* 0xff80000003037808 */ /* 0x002fe40000800000 */
[----:B------:R-:W-:Y:S01]  /*2b10*/  FMNMX.FTZ R26, R71, R26, !PT ;  /* 0x0000001a471a7209 */ /* 0x000fe20007810000 */
[----:B------:R-:W1:Y:S01]  /*2b20*/  MUFU.TANH R6, R6 ;  /* 0x0000000600067308 */ /* 0x000e620000002400 */
[----:B------:R-:W-:-:S02]  /*2b30*/  ISETP.GT.AND P1, PT, R22, RZ, PT ;  /* 0x000000ff1600720c */ /* 0x000fc40003f24270 */
[----:B------:R-:W-:Y:S02]  /*2b40*/  FMNMX.FTZ R26, R3, R26, !PT ;  /* 0x0000001a031a7209 */ /* 0x000fe40007810000 */
[----:B------:R-:W-:-:S03]  /*2b50*/  ISETP.GT.AND P2, PT, R22, 0x1, PT ;  /* 0x000000011600780c */ /* 0x000fc60003f44270 */
[----:B------:R-:W2:Y:S01]  /*2b60*/  SHFL.BFLY PT, R21, R26, 0x2, 0x1f ;  /* 0x0c401f001a157f89 */ /* 0x000ea200000e0000 */
[----:B------:R-:W-:Y:S01]  /*2b70*/  MUFU.TANH R10, R10 ;  /* 0x0000000a000a7308 */ /* 0x000fe20000002400 */
[----:B0-----:R-:W-:Y:S02]  /*2b80*/  FSEL R2, R2, -INF , P2 ;  /* 0xff80000002027808 */ /* 0x001fe40001000000 */
[----:B------:R-:W-:-:S05]  /*2b90*/  ISETP.GT.AND P2, PT, R22, 0x10, PT ;  /* 0x000000101600780c */ /* 0x000fca0003f44270 */
[----:B------:R-:W0:Y:S01]  /*2ba0*/  MUFU.TANH R14, R14 ;  /* 0x0000000e000e7308 */ /* 0x000e220000002400 */
[----:B-1----:R-:W-:Y:S02]  /*2bb0*/  FSEL R23, R6, -INF , P3 ;  /* 0xff80000006177808 */ /* 0x002fe40001800000 */
[----:B------:R-:W-:-:S05]  /*2bc0*/  ISETP.GT.AND P3, PT, R22, 0x18, PT ;  /* 0x000000181600780c */ /* 0x000fca0003f64270 */
[----:B------:R-:W-:Y:S01]  /*2bd0*/  MUFU.TANH R13, R13 ;  /* 0x0000000d000d7308 */ /* 0x000fe20000002400 */
[----:B--2---:R-:W-:-:S07]  /*2be0*/  FMNMX.FTZ R21, R26, R21, !PT ;  /* 0x000000151a157209 */ /* 0x004fce0007810000 */
[----:B------:R-:W1:Y:S01]  /*2bf0*/  MUFU.TANH R20, R20 ;  /* 0x0000001400147308 */ /* 0x000e620000002400 */
[----:B0-----:R-:W-:Y:S01]  /*2c00*/  FSEL R27, R14, -INF , P2 ;  /* 0xff8000000e1b7808 */ /* 0x001fe20001000000 */
[----:B------:R-:W0:Y:S06]  /*2c10*/  SHFL.BFLY PT, R26, R21, 0x1, 0x1f ;  /* 0x0c201f00151a7f89 */ /* 0x000e2c00000e0000 */
[----:B------:R-:W2:Y:S08]  /*2c20*/  MUFU.TANH R15, R15 ;  /* 0x0000000f000f7308 */ /* 0x000eb00000002400 */
[----:B------:R-:W3:Y:S01]  /*2c30*/  MUFU.TANH R40, R40 ;  /* 0x0000002800287308 */ /* 0x000ee20000002400 */
[----:B-1----:R-:W-:-:S07]  /*2c40*/  FSEL R29, R20, -INF , P3 ;  /* 0xff800000141d7808 */ /* 0x002fce0001800000 */
[----:B------:R-:W1:Y:S01]  /*2c50*/  MUFU.TANH R33, R41 ;  /* 0x0000002900217308 */ /* 0x000e620000002400 */
[----:B0-----:R-:W-:Y:S02]  /*2c60*/  FMNMX.FTZ R9, R21, R26, !PT ;  /* 0x0000001a15097209 */ /* 0x001fe40007810000 */
[----:B------:R-:W-:Y:S02]  /*2c70*/  FSEL R21, R0, -INF , P1 ;  /* 0xff80000000157808 */ /* 0x000fe40000800000 */
[----:B------:R-:W-:Y:S01]  /*2c80*/  ISETP.GT.AND P1, PT, R22, 0x9, PT ;  /* 0x000000091600780c */ /* 0x000fe20003f24270 */
[----:B------:R-:W-:Y:S01]  /*2c90*/  FMUL.FTZ R6, R9, R8 ;  /* 0x0000000809067220 */ /* 0x000fe20000410000 */
[----:B------:R-:W-:Y:S01]  /*2ca0*/  FMNMX.FTZ R0, R21, R2, !PT ;  /* 0x0000000215007209 */ /* 0x000fe20007810000 */
[----:B------:R-:W0:Y:S01]  /*2cb0*/  MUFU.TANH R35, R44 ;  /* 0x0000002c00237308 */ /* 0x000e220000002400 */
[----:B------:R-:W-:Y:S02]  /*2cc0*/  FSEL R25, R10, -INF , P1 ;  /* 0xff8000000a197808 */ /* 0x000fe40000800000 */
[----:B------:R-:W-:-:S02]  /*2cd0*/  FMNMX.FTZ R0, R23, R0, !PT ;  /* 0x0000000017007209 */ /* 0x000fc40007810000 */
[C---:B------:R-:W-:Y:S02]  /*2ce0*/  ISETP.GT.AND P1, PT, R22.reuse, 0x11, PT ;  /* 0x000000111600780c */ /* 0x040fe40003f24270 */
[----:B------:R-:W-:Y:S01]  /*2cf0*/  FMNMX.FTZ R0, R25, R0, !PT ;  /* 0x0000000019007209 */ /* 0x000fe20007810000 */
[----:B------:R-:W4:Y:S01]  /*2d00*/  MUFU.TANH R37, R45 ;  /* 0x0000002d00257308 */ /* 0x000f220000002400 */
[----:B------:R-:W-:Y:S02]  /*2d10*/  FSEL R13, R13, -INF , P1 ;  /* 0xff8000000d0d7808 */ /* 0x000fe40000800000 */
[----:B------:R-:W-:Y:S02]  /*2d20*/  FMNMX.FTZ R0, R27, R0, !PT ;  /* 0x000000001b007209 */ /* 0x000fe40007810000 */
[----:B------:R-:W-:Y:S02]  /*2d30*/  FSETP.NEU.FTZ.AND P2, PT, R9, -INF , PT ;  /* 0xff8000000900780b */ /* 0x000fe40003f5d000 */
[----:B------:R-:W-:Y:S01]  /*2d40*/  ISETP.GT.AND P1, PT, R22, 0x19, PT ;  /* 0x000000191600780c */ /* 0x000fe20003f24270 */
[----:B------:R-:W-:Y:S01]  /*2d50*/  MUFU.TANH R48, R48 ;  /* 0x0000003000307308 */ /* 0x000fe20000002400 */
[----:B------:R-:W-:-:S02]  /*2d60*/  FMNMX.FTZ R0, R13, R0, !PT ;  /* 0x000000000d007209 */ /* 0x000fc40007810000 */
[----:B------:R-:W-:Y:S02]  /*2d70*/  FSEL R6, R6, RZ, P2 ;  /* 0x000000ff06067208 */ /* 0x000fe40001000000 */
[C---:B------:R-:W-:Y:S02]  /*2d80*/  ISETP.GT.AND P2, PT, R22.reuse, 0x20, PT ;  /* 0x000000201600780c */ /* 0x040fe40003f44270 */
[----:B--2---:R-:W-:Y:S01]  /*2d90*/  FSEL R15, R15, -INF , P1 ;  /* 0xff8000000f0f7808 */ /* 0x004fe20000800000 */
[--C-:B------:R-:W-:Y:S01]  /*2da0*/  FFMA.FTZ R10, R31, R8, -R6.reuse ;  /* 0x000000081f0a7223 */ /* 0x100fe20000010806 */
[----:B------:R-:W-:Y:S01]  /*2db0*/  FMNMX.FTZ R0, R29, R0, !PT ;  /* 0x000000001d007209 */ /* 0x000fe20007810000 */
[----:B------:R-:W2:Y:S01]  /*2dc0*/  MUFU.TANH R41, R49 ;  /* 0x0000003100297308 */ /* 0x000ea20000002400 */
[----:B------:R-:W-:Y:S01]  /*2dd0*/  ISETP.GT.AND P1, PT, R22, 0x21, PT ;  /* 0x000000211600780c */ /* 0x000fe20003f24270 */
[-CC-:B------:R-:W-:Y:S01]  /*2de0*/  FFMA.FTZ R14, R43, R8.reuse, -R6.reuse ;  /* 0x000000082b0e7223 */ /* 0x180fe20000010806 */
[----:B---3--:R-:W-:Y:S01]  /*2df0*/  FSEL R31, R40, -INF , P2 ;  /* 0xff800000281f7808 */ /* 0x008fe20001000000 */
[--C-:B------:R-:W-:Y:S01]  /*2e00*/  FFMA.FTZ R20, R51, R8, -R6.reuse ;  /* 0x0000000833147223 */ /* 0x100fe20000010806 */
[----:B------:R-:W-:Y:S01]  /*2e10*/  FMNMX.FTZ R0, R15, R0, !PT ;  /* 0x000000000f007209 */ /* 0x000fe20007810000 */
[-CC-:B------:R-:W-:Y:S01]  /*2e20*/  FFMA.FTZ R24, R24, R8.reuse, -R6.reuse ;  /* 0x0000000818187223 */ /* 0x180fe20000010806 */
[C---:B------:R-:W-:Y:S01]  /*2e30*/  ISETP.GT.AND P2, PT, R22.reuse, 0x28, PT ;  /* 0x000000281600780c */ /* 0x040fe20003f44270 */
[----:B------:R-:W3:Y:S01]  /*2e40*/  MUFU.TANH R52, R52 ;  /* 0x0000003400347308 */ /* 0x000ee20000002400 */
[----:B-1----:R-:W-:Y:S01]  /*2e50*/  FSEL R33, R33, -INF , P1 ;  /* 0xff80000021217808 */ /* 0x002fe20000800000 */
[--C-:B------:R-:W-:Y:S01]  /*2e60*/  FFMA.FTZ R73, R73, R8, -R6.reuse ;  /* 0x0000000849497223 */ /* 0x100fe20000010806 */
[----:B------:R-:W-:Y:S01]  /*2e70*/  FMNMX.FTZ R0, R31, R0, !PT ;  /* 0x000000001f007209 */ /* 0x000fe20007810000 */
[-CC-:B------:R-:W-:Y:S01]  /*2e80*/  FFMA.FTZ R75, R75, R8.reuse, -R6.reuse ;  /* 0x000000084b4b7223 */ /* 0x180fe20000010806 */
[C---:B------:R-:W-:Y:S01]  /*2e90*/  ISETP.GT.AND P1, PT, R22.reuse, 0x29, PT ;  /* 0x000000291600780c */ /* 0x040fe20003f24270 */
[--C-:B------:R-:W-:Y:S01]  /*2ea0*/  FFMA.FTZ R77, R77, R8, -R6.reuse ;  /* 0x000000084d4d7223 */ /* 0x100fe20000010806 */
[----:B0-----:R-:W-:Y:S01]  /*2eb0*/  FSEL R35, R35, -INF , P2 ;  /* 0xff80000023237808 */ /* 0x001fe20001000000 */
[----:B------:R-:W0:Y:S01]  /*2ec0*/  MUFU.TANH R45, R53 ;  /* 0x00000035002d7308 */ /* 0x000e220000002400 */
[----:B------:R-:W-:Y:S01]  /*2ed0*/  FMNMX.FTZ R0, R33, R0, !PT ;  /* 0x0000000021007209 */ /* 0x000fe20007810000 */
[-CC-:B------:R-:W-:Y:S01]  /*2ee0*/  FFMA.FTZ R79, R79, R8.reuse, -R6.reuse ;  /* 0x000000084f4f7223 */ /* 0x180fe20000010806 */
[C---:B------:R-:W-:Y:S01]  /*2ef0*/  ISETP.GT.AND P2, PT, R22.reuse, 0x30, PT ;  /* 0x000000301600780c */ /* 0x040fe20003f44270 */
[-CC-:B------:R-:W-:Y:S01]  /*2f00*/  FFMA.FTZ R81, R81, R8.reuse, -R6.reuse ;  /* 0x0000000851517223 */ /* 0x180fe20000010806 */
[----:B----4-:R-:W-:Y:S01]  /*2f10*/  FSEL R37, R37, -INF , P1 ;  /* 0xff80000025257808 */ /* 0x010fe20000800000 */
[--C-:B------:R-:W-:Y:S01]  /*2f20*/  FFMA.FTZ R83, R83, R8, -R6.reuse ;  /* 0x0000000853537223 */ /* 0x100fe20000010806 */
[----:B------:R-:W-:Y:S01]  /*2f30*/  FMNMX.FTZ R0, R35, R0, !PT ;  /* 0x0000000023007209 */ /* 0x000fe20007810000 */
[----:B------:R1:W-:Y:S01]  /*2f40*/  MUFU.EX2 R189, R10 ;  /* 0x0000000a00bd7308 */ /* 0x0003e20000000800 */
[C---:B------:R-:W-:Y:S01]  /*2f50*/  ISETP.GT.AND P1, PT, R22.reuse, 0x31, PT ;  /* 0x000000311600780c */ /* 0x040fe20003f24270 */
[--C-:B------:R-:W-:Y:S01]  /*2f60*/  FFMA.FTZ R85, R85, R8, -R6.reuse ;  /* 0x0000000855557223 */ /* 0x100fe20000010806 */
[----:B------:R-:W-:Y:S01]  /*2f70*/  FMNMX.FTZ R0, R37, R0, !PT ;  /* 0x0000000025007209 */ /* 0x000fe20007810000 */
[-CC-:B------:R-:W-:Y:S01]  /*2f80*/  FFMA.FTZ R63, R63, R8.reuse, -R6.reuse ;  /* 0x000000083f3f7223 */ /* 0x180fe20000010806 */
[----:B--2---:R-:W-:Y:S01]  /*2f90*/  FSEL R41, R41, -INF , P1 ;  /* 0xff80000029297808 */ /* 0x004fe20000800000 */
[-CC-:B------:R-:W-:Y:S01]  /*2fa0*/  FFMA.FTZ R87, R87, R8.reuse, -R6.reuse ;  /* 0x0000000857577223 */ /* 0x180fe20000010806 */
[----:B------:R-:W-:Y:S01]  /*2fb0*/  ISETP.GT.AND P1, PT, R22, 0x39, PT ;  /* 0x000000391600780c */ /* 0x000fe20003f24270 */
[----:B------:R-:W-:Y:S01]  /*2fc0*/  MUFU.TANH R56, R56 ;  /* 0x0000003800387308 */ /* 0x000fe20000002400 */
[-CC-:B-1----:R-:W-:Y:S01]  /*2fd0*/  FFMA.FTZ R10, R39, R8.reuse, -R6.reuse ;  /* 0x00000008270a7223 */ /* 0x182fe20000010806 */
[----:B------:R-:W-:Y:S01]  /*2fe0*/  FSEL R39, R48, -INF , P2 ;  /* 0xff80000030277808 */ /* 0x000fe20001000000 */
[-CC-:B------:R-:W-:Y:S01]  /*2ff0*/  FFMA.FTZ R89, R89, R8.reuse, -R6.reuse ;  /* 0x0000000859597223 */ /* 0x180fe20000010806 */
[----:B------:R-:W-:Y:S01]  /*3000*/  ISETP.GT.AND P2, PT, R22, 0x38, PT ;  /* 0x000000381600780c */ /* 0x000fe20003f44270 */
[--C-:B------:R-:W-:Y:S01]  /*3010*/  FFMA.FTZ R91, R91, R8, -R6.reuse ;  /* 0x000000085b5b7223 */ /* 0x100fe20000010806 */
[----:B------:R-:W-:Y:S01]  /*3020*/  FMNMX.FTZ R0, R39, R0, !PT ;  /* 0x0000000027007209 */ /* 0x000fe20007810000 */
[-CC-:B------:R-:W-:Y:S01]  /*3030*/  FFMA.FTZ R67, R67, R8.reuse, -R6.reuse ;  /* 0x0000000843437223 */ /* 0x180fe20000010806 */
[----:B------:R-:W1:Y:S01]  /*3040*/  MUFU.TANH R57, R57 ;  /* 0x0000003900397308 */ /* 0x000e620000002400 */
[----:B---3--:R-:W-:Y:S01]  /*3050*/  FSEL R43, R52, -INF , P2 ;  /* 0xff800000342b7808 */ /* 0x008fe20001000000 */
        /* <DEDUP_REMOVED lines=9> */
[----:B------:R-:W-:Y:S01]  /*30f0*/  ISETP.GT.AND P1, PT, R22, 0x41, PT ;  /* 0x000000411600780c */ /* 0x000fe20003f24270 */
[----:B------:R-:W-:Y:S01]  /*3100*/  FFMA.FTZ R3, R3, R8, -R6 ;  /* 0x0000000803037223 */ /* 0x000fe20000010806 */
[----:B------:R-:W-:-:S03]  /*3110*/  FMNMX.FTZ R0, R45, R0, !PT ;  /* 0x000000002d007209 */ /* 0x000fc60007810000 */
[----:B------:R-:W2:Y:S01]  /*3120*/  MUFU.TANH R53, R61 ;  /* 0x0000003d00357308 */ /* 0x000ea20000002400 */
[----:B-1----:R-:W-:Y:S02]  /*3130*/  FSEL R49, R57, -INF , P1 ;  /* 0xff80000039317808 */ /* 0x002fe40000800000 */
[----:B------:R-:W-:-:S05]  /*3140*/  ISETP.GT.AND P1, PT, R22, 0x49, PT ;  /* 0x000000491600780c */ /* 0x000fca0003f24270 */
[----:B------:R1:W-:Y:S08]  /*3150*/  MUFU.EX2 R191, R10 ;  /* 0x0000000a00bf7308 */ /* 0x0003f00000000800 */
[----:B------:R-:W-:Y:S01]  /*3160*/  MUFU.TANH R64, R64 ;  /* 0x0000004000407308 */ /* 0x000fe20000002400 */
[----:B-1----:R-:W-:Y:S01]  /*3170*/  FFMA.FTZ R10, R47, R8, -R6 ;  /* 0x000000082f0a7223 */ /* 0x002fe20000010806 */
[----:B------:R-:W-:-:S02]  /*3180*/  FSEL R47, R56, -INF , P2 ;  /* 0xff800000382f7808 */ /* 0x000fc40001000000 */
[----:B------:R-:W-:Y:S02]  /*3190*/  ISETP.GT.AND P2, PT, R22, 0x48, PT ;  /* 0x000000481600780c */ /* 0x000fe40003f44270 */
[----:B------:R-:W-:Y:S02]  /*31a0*/  FMNMX.FTZ R0, R47, R0, !PT ;  /* 0x000000002f007209 */ /* 0x000fe40007810000 */
[----:B------:R-:W1:Y:S01]  /*31b0*/  MUFU.TANH R65, R65 ;  /* 0x0000004100417308 */ /* 0x000e620000002400 */
[----:B0-----:R-:W-:Y:S02]  /*31c0*/  FSEL R51, R60, -INF , P2 ;  /* 0xff8000003c337808 */ /* 0x001fe40001000000 */
[----:B------:R-:W-:Y:S02]  /*31d0*/  FMNMX.FTZ R0, R49, R0, !PT ;  /* 0x0000000031007209 */ /* 0x000fe40007810000 */
[----:B------:R-:W-:Y:S02]  /*31e0*/  ISETP.GT.AND P2, PT, R22, 0x50, PT ;  /* 0x000000501600780c */ /* 0x000fe40003f44270 */
[----:B--2---:R-:W-:Y:S01]  /*31f0*/  FSEL R53, R53, -INF , P1 ;  /* 0xff80000035357808 */ /* 0x004fe20000800000 */
[----:B------:R-:W0:Y:S01]  /*3200*/  MUFU.TANH R59, R68 ;  /* 0x00000044003b7308 */ /* 0x000e220000002400 */
[----:B------:R-:W-:-:S02]  /*3210*/  FMNMX.FTZ R0, R51, R0, !PT ;  /* 0x0000000033007209 */ /* 0x000fc40007810000 */
[----:B------:R-:W-:Y:S02]  /*3220*/  ISETP.GT.AND P1, PT, R22, 0x51, PT ;  /* 0x000000511600780c */ /* 0x000fe40003f24270 */
[----:B------:R-:W-:-:S03]  /*3230*/  FMNMX.FTZ R0, R53, R0, !PT ;  /* 0x0000000035007209 */ /* 0x000fc60007810000 */
[----:B------:R2:W3:Y:S01]  /*3240*/  MUFU.TANH R61, R69 ;  /* 0x00000045003d7308 */ /* 0x0004e20000002400 */
[----:B-1----:R-:W-:Y:S02]  /*3250*/  FSEL R57, R65, -INF , P1 ;  /* 0xff80000041397808 */ /* 0x002fe40000800000 */
[----:B------:R-:W-:-:S05]  /*3260*/  ISETP.GT.AND P1, PT, R22, 0x59, PT ;  /* 0x000000591600780c */ /* 0x000fca0003f24270 */
[----:B------:R1:W-:Y:S01]  /*3270*/  MUFU.EX2 R185, R10 ;  /* 0x0000000a00b97308 */ /* 0x0003e20000000800 */
[----:B--2---:R-:W-:-:S07]  /*3280*/  CS2R R68, SRZ ;  /* 0x0000000000447805 */ /* 0x004fce000001ff00 */
[----:B------:R-:W-:Y:S01]  /*3290*/  MUFU.EX2 R24, R24 ;  /* 0x0000001800187308 */ /* 0x000fe20000000800 */
[----:B-1----:R-:W-:Y:S01]  /*32a0*/  FFMA.FTZ R10, R55, R8, -R6 ;  /* 0x00000008370a7223 */ /* 0x002fe20000010806 */
[----:B------:R-:W-:Y:S02]  /*32b0*/  FSEL R55, R64, -INF , P2 ;  /* 0xff80000040377808 */ /* 0x000fe40001000000 */
[----:B------:R-:W-:Y:S02]  /*32c0*/  ISETP.GT.AND P2, PT, R22, 0x58, PT ;  /* 0x000000581600780c */ /* 0x000fe40003f44270 */
[----:B------:R-:W-:Y:S02]  /*32d0*/  FMNMX.FTZ R0, R55, R0, !PT ;  /* 0x0000000037007209 */ /* 0x000fe40007810000 */
[----:B0-----:R-:W-:Y:S01]  /*32e0*/  FSEL R59, R59, -INF , P2 ;  /* 0xff8000003b3b7808 */ /* 0x001fe20001000000 */
[----:B------:R-:W-:Y:S01]  /*32f0*/  MUFU.EX2 R187, R10 ;  /* 0x0000000a00bb7308 */ /* 0x000fe20000000800 */
[----:B------:R-:W-:-:S02]  /*3300*/  FMNMX.FTZ R0, R57, R0, !PT ;  /* 0x0000000039007209 */ /* 0x000fc40007810000 */
[----:B---3--:R-:W-:Y:S02]  /*3310*/  FSEL R61, R61, -INF , P1 ;  /* 0xff8000003d3d7808 */ /* 0x008fe40000800000 */
[----:B------:R-:W-:-:S03]  /*3320*/  FMNMX.FTZ R0, R59, R0, !PT ;  /* 0x000000003b007209 */ /* 0x000fc60007810000 */
[----:B------:R-:W-:Y:S01]  /*3330*/  MUFU.EX2 R14, R14 ;  /* 0x0000000e000e7308 */ /* 0x000fe20000000800 */
[----:B------:R-:W-:-:S05]  /*3340*/  FMNMX.FTZ R0, R61, R0, !PT ;  /* 0x000000003d007209 */ /* 0x000fca0007810000 */
[----:B------:R-:W0:Y:S02]  /*3350*/  SHFL.BFLY PT, R65, R0, 0x2, 0x1f ;  /* 0x0c401f0000417f89 */ /* 0x000e2400000e0000 */
[----:B------:R-:W-:Y:S08]  /*3360*/  MUFU.EX2 R20, R20 ;  /* 0x0000001400147308 */ /* 0x000ff00000000800 */
[----:B------:R1:W-:Y:S08]  /*3370*/  MUFU.EX2 R22, R73 ;  /* 0x0000004900167308 */ /* 0x0003f00000000800 */
[----:B------:R-:W-:Y:S01]  /*3380*/  MUFU.EX2 R75, R75 ;  /* 0x0000004b004b7308 */ /* 0x000fe20000000800 */
[----:B-1----:R-:W-:-:S02]  /*3390*/  CS2R R72, SRZ ;  /* 0x0000000000487805 */ /* 0x002fc4000001ff00 */
[----:B0-----:R-:W-:-:S05]  /*33a0*/  FMNMX.FTZ R65, R0, R65, !PT ;  /* 0x0000004100417209 */ /* 0x001fca0007810000 */
[----:B------:R0:W1:Y:S01]  /*33b0*/  MUFU.EX2 R26, R77 ;  /* 0x0000004d001a7308 */ /* 0x0000620000000800 */
[----:B------:R-:W2:Y:S07]  /*33c0*/  SHFL.BFLY PT, R10, R65, 0x1, 0x1f ;  /* 0x0c201f00410a7f89 */ /* 0x000eae00000e0000 */
[----:B------:R-:W-:Y:S01]  /*33d0*/  MUFU.EX2 R79, R79 ;  /* 0x0000004f004f7308 */ /* 0x000fe20000000800 */
[----:B0-----:R-:W-:-:S07]  /*33e0*/  CS2R R76, SRZ ;  /* 0x00000000004c7805 */ /* 0x001fce000001ff00 */
[----:B------:R0:W3:Y:S01]  /*33f0*/  MUFU.EX2 R28, R81 ;  /* 0x00000051001c7308 */ /* 0x0000e20000000800 */
[----:B-1----:R-:W-:-:S07]  /*3400*/  F2FP.BF16.F32.PACK_AB R181, R26, R75 ;  /* 0x0000004b1ab5723e */ /* 0x002fce00000010ff */
[----:B------:R-:W-:Y:S01]  /*3410*/  MUFU.EX2 R83, R83 ;  /* 0x0000005300537308 */ /* 0x000fe20000000800 */
[----:B0-----:R-:W-:Y:S02]  /*3420*/  CS2R R80, SRZ ;  /* 0x0000000000507805 */ /* 0x001fe4000001ff00 */
[----:B--2---:R-:W-:Y:S02]  /*3430*/  FMNMX.FTZ R10, R65, R10, !PT ;  /* 0x0000000a410a7209 */ /* 0x004fe40007810000 */
[----:B------:R-:W-:Y:S02]  /*3440*/  CS2R R64, SRZ ;  /* 0x0000000000407805 */ /* 0x000fe4000001ff00 */
        /* <DEDUP_REMOVED lines=29> */
[-CC-:B------:R-:W-:Y:S01]  /*3620*/  FFMA.FTZ R55, R55, R8.reuse, -R0.reuse ;  /* 0x0000000837377223 */ /* 0x180fe20000010800 */
[----:B------:R-:W2:Y:S01]  /*3630*/  MUFU.EX2 R23, R23 ;  /* 0x0000001700177308 */ /* 0x000ea20000000800 */
[-CC-:B------:R-:W-:Y:S01]  /*3640*/  FFMA.FTZ R57, R57, R8.reuse, -R0.reuse ;  /* 0x0000000839397223 */ /* 0x180fe20000010800 */
[-CC-:B------:R-:W-:Y:S01]  /*3650*/  FFMA.FTZ R59, R59, R8.reuse, -R0.reuse ;  /* 0x000000083b3b7223 */ /* 0x180fe20000010800 */
[----:B------:R-:W-:Y:S01]  /*3660*/  FFMA.FTZ R0, R61, R8, -R0 ;  /* 0x000000083d007223 */ /* 0x000fe20000010800 */
[----:B0-----:R-:W-:-:S02]  /*3670*/  F2FP.BF16.F32.PACK_AB R177, R30, R83 ;  /* 0x000000531eb1723e */ /* 0x001fc400000010ff */
[----:B------:R-:W-:Y:S02]  /*3680*/  CS2R R84, SRZ ;  /* 0x0000000000547805 */ /* 0x000fe4000001ff00 */
[----:B------:R-:W-:Y:S01]  /*3690*/  CS2R R60, SRZ ;  /* 0x00000000003c7805 */ /* 0x000fe2000001ff00 */
[----:B------:R-:W0:Y:S01]  /*36a0*/  MUFU.EX2 R190, R25 ;  /* 0x0000001900be7308 */ /* 0x000e220000000800 */
[----:B-1----:R-:W-:Y:S01]  /*36b0*/  FADD.FTZ R40, R21, R2 ;  /* 0x0000000215287221 */ /* 0x002fe20000010000 */
[----:B------:R-:W-:-:S06]  /*36c0*/  F2FP.BF16.F32.PACK_AB R188, R2, R21 ;  /* 0x0000001502bc723e */ /* 0x000fcc00000010ff */
[----:B------:R-:W1:Y:S08]  /*36d0*/  MUFU.EX2 R27, R27 ;  /* 0x0000001b001b7308 */ /* 0x000e700000000800 */
[----:B------:R2:W3:Y:S08]  /*36e0*/  MUFU.EX2 R184, R13 ;  /* 0x0000000d00b87308 */ /* 0x0004f00000000800 */
[----:B------:R-:W4:Y:S01]  /*36f0*/  MUFU.EX2 R29, R29 ;  /* 0x0000001d001d7308 */ /* 0x000f220000000800 */
[----:B--2---:R-:W-:Y:S01]  /*3700*/  FADD.FTZ R13, R23, R40 ;  /* 0x00000028170d7221 */ /* 0x004fe20000010000 */
[----:B------:R-:W-:Y:S01]  /*3710*/  FADD.FTZ R40, R189, R24 ;  /* 0x00000018bd287221 */ /* 0x000fe20000010000 */
[----:B------:R-:W-:-:S02]  /*3720*/  F2FP.BF16.F32.PACK_AB R189, R24, R189 ;  /* 0x000000bd18bd723e */ /* 0x000fc400000010ff */
[----:B------:R-:W-:Y:S01]  /*3730*/  CS2R R24, SRZ ;  /* 0x0000000000187805 */ /* 0x000fe2000001ff00 */
[----:B0-----:R-:W-:Y:S01]  /*3740*/  FADD.FTZ R42, R190, R13 ;  /* 0x0000000dbe2a7221 */ /* 0x001fe20000010000 */
[----:B------:R-:W-:Y:S01]  /*3750*/  FADD.FTZ R13, R191, R40 ;  /* 0x00000028bf0d7221 */ /* 0x000fe20000010000 */
[----:B------:R-:W-:Y:S01]  /*3760*/  F2FP.BF16.F32.PACK_AB R191, R14, R191 ;  /* 0x000000bf0ebf723e */ /* 0x000fe200000010ff */
[----:B------:R1:W0:Y:S01]  /*3770*/  MUFU.EX2 R186, R15 ;  /* 0x0000000f00ba7308 */ /* 0x0002220000000800 */
[----:B------:R-:W-:Y:S01]  /*3780*/  F2FP.BF16.F32.PACK_AB R190, R190, R23 ;  /* 0x00000017bebe723e */ /* 0x000fe200000010ff */
[----:B------:R-:W-:-:S04]  /*3790*/  FADD.FTZ R6, R14, R13 ;  /* 0x0000000d0e067221 */ /* 0x000fc80000010000 */
[----:B------:R-:W-:Y:S01]  /*37a0*/  FADD.FTZ R13, R185, R6 ;  /* 0x00000006b90d7221 */ /* 0x000fe20000010000 */
[C---:B------:R-:W-:Y:S01]  /*37b0*/  F2FP.BF16.F32.PACK_AB R185, R20.reuse, R185 ;  /* 0x000000b914b9723e */ /* 0x040fe200000010ff */
[----:B------:R-:W2:Y:S01]  /*37c0*/  MUFU.EX2 R31, R31 ;  /* 0x0000001f001f7308 */ /* 0x000ea20000000800 */
[----:B-1----:R-:W-:Y:S01]  /*37d0*/  FADD.FTZ R15, R27, R42 ;  /* 0x0000002a1b0f7221 */ /* 0x002fe20000010000 */
[----:B------:R-:W-:-:S03]  /*37e0*/  FADD.FTZ R6, R20, R13 ;  /* 0x0000000d14067221 */ /* 0x000fc60000010000 */
[C---:B---3--:R-:W-:Y:S01]  /*37f0*/  FADD.FTZ R40, R184.reuse, R15 ;  /* 0x0000000fb8287221 */ /* 0x048fe20000010000 */
[----:B------:R-:W-:Y:S01]  /*3800*/  FADD.FTZ R13, R187, R6 ;  /* 0x00000006bb0d7221 */ /* 0x000fe20000010000 */
[----:B------:R-:W-:Y:S01]  /*3810*/  F2FP.BF16.F32.PACK_AB R184, R184, R27 ;  /* 0x0000001bb8b8723e */ /* 0x000fe200000010ff */
[----:B------:R-:W1:Y:S01]  /*3820*/  MUFU.EX2 R180, R33 ;  /* 0x0000002100b47308 */ /* 0x000e620000000800 */
[----:B----4-:R-:W-:Y:S01]  /*3830*/  FADD.FTZ R15, R29, R40 ;  /* 0x000000281d0f7221 */ /* 0x010fe20000010000 */
[C---:B------:R-:W-:Y:S01]  /*3840*/  FADD.FTZ R6, R22.reuse, R13 ;  /* 0x0000000d16067221 */ /* 0x040fe20000010000 */
[----:B------:R-:W-:Y:S02]  /*3850*/  F2FP.BF16.F32.PACK_AB R187, R22, R187 ;  /* 0x000000bb16bb723e */ /* 0x000fe400000010ff */
[C---:B0-----:R-:W-:Y:S01]  /*3860*/  FADD.FTZ R40, R186.reuse, R15 ;  /* 0x0000000fba287221 */ /* 0x041fe20000010000 */
[----:B------:R-:W-:Y:S01]  /*3870*/  FADD.FTZ R13, R75, R6 ;  /* 0x000000064b0d7221 */ /* 0x000fe20000010000 */
[----:B------:R-:W-:Y:S01]  /*3880*/  F2FP.BF16.F32.PACK_AB R186, R186, R29 ;  /* 0x0000001dbaba723e */ /* 0x000fe200000010ff */
[----:B------:R-:W0:Y:S01]  /*3890*/  MUFU.EX2 R35, R35 ;  /* 0x0000002300237308 */ /* 0x000e220000000800 */
[----:B--2---:R-:W-:Y:S01]  /*38a0*/  FADD.FTZ R15, R31, R40 ;  /* 0x000000281f0f7221 */ /* 0x004fe20000010000 */
[----:B------:R-:W-:Y:S01]  /*38b0*/  FADD.FTZ R6, R26, R13 ;  /* 0x0000000d1a067221 */ /* 0x000fe20000010000 */
[----:B------:R-:W-:-:S02]  /*38c0*/  CS2R R74, SRZ ;  /* 0x00000000004a7805 */ /* 0x000fc4000001ff00 */
[----:B------:R-:W-:Y:S01]  /*38d0*/  CS2R R26, SRZ ;  /* 0x00000000001a7805 */ /* 0x000fe2000001ff00 */
[----:B------:R-:W-:Y:S01]  /*38e0*/  FADD.FTZ R13, R79, R6 ;  /* 0x000000064f0d7221 */ /* 0x000fe20000010000 */
[----:B------:R-:W-:Y:S01]  /*38f0*/  CS2R R78, SRZ ;  /* 0x00000000004e7805 */ /* 0x000fe2000001ff00 */
[----:B------:R-:W2:Y:S01]  /*3900*/  MUFU.EX2 R182, R37 ;  /* 0x0000002500b67308 */ /* 0x000ea20000000800 */
[----:B-1----:R-:W-:Y:S01]  /*3910*/  FADD.FTZ R40, R180, R15 ;  /* 0x0000000fb4287221 */ /* 0x002fe20000010000 */
[----:B------:R-:W-:Y:S01]  /*3920*/  FADD.FTZ R6, R28, R13 ;  /* 0x0000000d1c067221 */ /* 0x000fe20000010000 */
[----:B------:R-:W-:Y:S02]  /*3930*/  F2FP.BF16.F32.PACK_AB R180, R180, R31 ;  /* 0x0000001fb4b4723e */ /* 0x000fe400000010ff */
[----:B------:R-:W-:Y:S01]  /*3940*/  CS2R R28, SRZ ;  /* 0x00000000001c7805 */ /* 0x000fe2000001ff00 */
[----:B------:R-:W-:Y:S01]  /*3950*/  FADD.FTZ R13, R83, R6 ;  /* 0x00000006530d7221 */ /* 0x000fe20000010000 */
[----:B------:R-:W-:Y:S01]  /*3960*/  CS2R R82, SRZ ;  /* 0x0000000000527805 */ /* 0x000fe2000001ff00 */
[----:B------:R-:W1:Y:S01]  /*3970*/  MUFU.EX2 R39, R39 ;  /* 0x0000002700277308 */ /* 0x000e620000000800 */
[----:B0-----:R-:W-:-:S07]  /*3980*/  FADD.FTZ R15, R35, R40 ;  /* 0x00000028230f7221 */ /* 0x001fce0000010000 */
[----:B------:R0:W3:Y:S01]  /*3990*/  MUFU.EX2 R176, R41 ;  /* 0x0000002900b07308 */ /* 0x0000e20000000800 */
[C---:B--2---:R-:W-:Y:S01]  /*39a0*/  FADD.FTZ R14, R182.reuse, R15 ;  /* 0x0000000fb60e7221 */ /* 0x044fe20000010000 */
[----:B------:R-:W-:-:S06]  /*39b0*/  F2FP.BF16.F32.PACK_AB R182, R182, R35 ;  /* 0x00000023b6b6723e */ /* 0x000fcc00000010ff */
[----:B------:R-:W2:Y:S01]  /*39c0*/  MUFU.EX2 R43, R43 ;  /* 0x0000002b002b7308 */ /* 0x000ea20000000800 */
[----:B-1----:R-:W-:Y:S01]  /*39d0*/  FADD.FTZ R15, R39, R14 ;  /* 0x0000000e270f7221 */ /* 0x002fe20000010000 */
[----:B0-----:R-:W-:-:S06]  /*39e0*/  CS2R R40, SRZ ;  /* 0x0000000000287805 */ /* 0x001fcc000001ff00 */
[----:B------:R0:W1:Y:S01]  /*39f0*/  MUFU.EX2 R178, R45 ;  /* 0x0000002d00b27308 */ /* 0x0000620000000800 */
[C---:B---3--:R-:W-:Y:S01]  /*3a00*/  FADD.FTZ R2, R176.reuse, R15 ;  /* 0x0000000fb0027221 */ /* 0x048fe20000010000 */
[----:B------:R-:W-:-:S06]  /*3a10*/  F2FP.BF16.F32.PACK_AB R176, R176, R39 ;  /* 0x00000027b0b0723e */ /* 0x000fcc00000010ff */
[----:B------:R-:W3:Y:S01]  /*3a20*/  MUFU.EX2 R47, R47 ;  /* 0x0000002f002f7308 */ /* 0x000ee20000000800 */
[----:B--2---:R-:W-:Y:S01]  /*3a30*/  FADD.FTZ R15, R43, R2 ;  /* 0x000000022b0f7221 */ /* 0x004fe20000010000 */
[----:B------:R-:W-:Y:S01]  /*3a40*/  FADD.FTZ R2, R30, R13 ;  /* 0x0000000d1e027221 */ /* 0x000fe20000010000 */
[----:B0-----:R-:W-:Y:S02]  /*3a50*/  CS2R R44, SRZ ;  /* 0x00000000002c7805 */ /* 0x001fe4000001ff00 */
[----:B------:R-:W-:Y:S01]  /*3a60*/  CS2R R30, SRZ ;  /* 0x00000000001e7805 */ /* 0x000fe2000001ff00 */
[----:B------:R-:W-:Y:S02]  /*3a70*/  FADD.FTZ R13, R63, R2 ;  /* 0x000000023f0d7221 */ /* 0x000fe40000010000 */
[----:B------:R0:W2:Y:S01]  /*3a80*/  MUFU.EX2 R32, R87 ;  /* 0x0000005700207308 */ /* 0x0000a20000000800 */
[C---:B-1----:R-:W-:Y:S01]  /*3a90*/  FADD.FTZ R6, R178.reuse, R15 ;  /* 0x0000000fb2067221 */ /* 0x042fe20000010000 */
[----:B------:R-:W-:-:S02]  /*3aa0*/  F2FP.BF16.F32.PACK_AB R178, R178, R43 ;  /* 0x0000002bb2b2723e */ /* 0x000fc400000010ff */
[----:B------:R-:W-:-:S04]  /*3ab0*/  CS2R R42, SRZ ;  /* 0x00000000002a7805 */ /* 0x000fc8000001ff00 */
[----:B------:R1:W4:Y:S01]  /*3ac0*/  MUFU.EX2 R172, R49 ;  /* 0x0000003100ac7308 */ /* 0x0003220000000800 */
[----:B---3--:R-:W-:Y:S01]  /*3ad0*/  FADD.FTZ R15, R47, R6 ;  /* 0x000000062f0f7221 */ /* 0x008fe20000010000 */
[----:B0-----:R-:W-:-:S06]  /*3ae0*/  CS2R R86, SRZ ;  /* 0x0000000000567805 */ /* 0x001fcc000001ff00 */
[----:B------:R-:W0:Y:S01]  /*3af0*/  MUFU.EX2 R89, R89 ;  /* 0x0000005900597308 */ /* 0x000e220000000800 */
[C---:B--2---:R-:W-:Y:S01]  /*3b00*/  FADD.FTZ R2, R32.reuse, R13 ;  /* 0x0000000d20027221 */ /* 0x044fe20000010000 */
[----:B------:R-:W-:Y:S02]  /*3b10*/  F2FP.BF16.F32.PACK_AB R179, R32, R63 ;  /* 0x0000003f20b3723e */ /* 0x000fe400000010ff */
[----:B------:R-:W-:Y:S02]  /*3b20*/  CS2R R62, SRZ ;  /* 0x00000000003e7805 */ /* 0x000fe4000001ff00 */
[----:B-1----:R-:W-:Y:S02]  /*3b30*/  CS2R R48, SRZ ;  /* 0x0000000000307805 */ /* 0x002fe4000001ff00 */
[----:B------:R-:W-:Y:S01]  /*3b40*/  CS2R R32, SRZ ;  /* 0x0000000000207805 */ /* 0x000fe2000001ff00 */
[----:B------:R-:W1:Y:S01]  /*3b50*/  MUFU.EX2 R51, R51 ;  /* 0x0000003300337308 */ /* 0x000e620000000800 */
[C---:B----4-:R-:W-:Y:S01]  /*3b60*/  FADD.FTZ R6, R172.reuse, R15 ;  /* 0x0000000fac067221 */ /* 0x050fe20000010000 */
[----:B------:R-:W-:-:S02]  /*3b70*/  F2FP.BF16.F32.PACK_AB R172, R172, R47 ;  /* 0x0000002facac723e */ /* 0x000fc400000010ff */
[----:B------:R-:W-:-:S04]  /*3b80*/  CS2R R46, SRZ ;  /* 0x00000000002e7805 */ /* 0x000fc8000001ff00 */
[----:B------:R2:W3:Y:S01]  /*3b90*/  MUFU.EX2 R34, R91 ;  /* 0x0000005b00227308 */ /* 0x0004e20000000800 */
[----:B0-----:R-:W-:-:S07]  /*3ba0*/  FADD.FTZ R13, R89, R2 ;  /* 0x00000002590d7221 */ /* 0x001fce0000010000 */
[----:B------:R0:W4:Y:S01]  /*3bb0*/  MUFU.EX2 R174, R53 ;  /* 0x0000003500ae7308 */ /* 0x0001220000000800 */
[----:B-1----:R-:W-:Y:S01]  /*3bc0*/  FADD.FTZ R15, R51, R6 ;  /* 0x00000006330f7221 */ /* 0x002fe20000010000 */
[----:B--2---:R-:W-:-:S06]  /*3bd0*/  CS2R R90, SRZ ;  /* 0x00000000005a7805 */ /* 0x004fcc000001ff00 */
[----:B------:R-:W1:Y:S01]  /*3be0*/  MUFU.EX2 R67, R67 ;  /* 0x0000004300437308 */ /* 0x000e620000000800 */
[C---:B---3--:R-:W-:Y:S01]  /*3bf0*/  FADD.FTZ R2, R34.reuse, R13 ;  /* 0x0000000d22027221 */ /* 0x048fe20000010000 */
[----:B------:R-:W-:Y:S02]  /*3c00*/  F2FP.BF16.F32.PACK_AB R173, R34, R89 ;  /* 0x0000005922ad723e */ /* 0x000fe400000010ff */
[----:B------:R-:W-:Y:S02]  /*3c10*/  CS2R R88, SRZ ;  /* 0x0000000000587805 */ /* 0x000fe4000001ff00 */
[----:B0-----:R-:W-:Y:S02]  /*3c20*/  CS2R R52, SRZ ;  /* 0x0000000000347805 */ /* 0x001fe4000001ff00 */
[----:B------:R-:W-:Y:S01]  /*3c30*/  CS2R R34, SRZ ;  /* 0x0000000000227805 */ /* 0x000fe2000001ff00 */
[----:B------:R-:W0:Y:S01]  /*3c40*/  MUFU.EX2 R55, R55 ;  /* 0x0000003700377308 */ /* 0x000e220000000800 */
[C---:B----4-:R-:W-:Y:S01]  /*3c50*/  FADD.FTZ R6, R174.reuse, R15 ;  /* 0x0000000fae067221 */ /* 0x050fe20000010000 */
[----:B------:R-:W-:-:S02]  /*3c60*/  F2FP.BF16.F32.PACK_AB R174, R174, R51 ;  /* 0x00000033aeae723e */ /* 0x000fc400000010ff */
[----:B------:R-:W-:-:S04]  /*3c70*/  CS2R R50, SRZ ;  /* 0x0000000000327805 */ /* 0x000fc8000001ff00 */
[----:B------:R2:W3:Y:S01]  /*3c80*/  MUFU.EX2 R36, R93 ;  /* 0x0000005d00247308 */ /* 0x0004e20000000800 */
[----:B-1----:R-:W-:-:S07]  /*3c90*/  FADD.FTZ R13, R67, R2 ;  /* 0x00000002430d7221 */ /* 0x002fce0000010000 */
[----:B------:R1:W4:Y:S01]  /*3ca0*/  MUFU.EX2 R168, R57 ;  /* 0x0000003900a87308 */ /* 0x0003220000000800 */
[----:B0-----:R-:W-:Y:S01]  /*3cb0*/  FADD.FTZ R15, R55, R6 ;  /* 0x00000006370f7221 */ /* 0x001fe20000010000 */
[----:B--2---:R-:W-:-:S06]  /*3cc0*/  CS2R R92, SRZ ;  /* 0x00000000005c7805 */ /* 0x004fcc000001ff00 */
[----:B------:R-:W0:Y:S01]  /*3cd0*/  MUFU.EX2 R95, R95 ;  /* 0x0000005f005f7308 */ /* 0x000e220000000800 */
[C---:B---3--:R-:W-:Y:S01]  /*3ce0*/  FADD.FTZ R6, R36.reuse, R13 ;  /* 0x0000000d24067221 */ /* 0x048fe20000010000 */
        /* <DEDUP_REMOVED lines=10> */
[----:B------:R-:W0:Y:S01]  /*3d90*/  MUFU.EX2 R71, R71 ;  /* 0x0000004700477308 */ /* 0x000e220000000800 */
[----:B-1----:R-:W-:Y:S01]  /*3da0*/  FADD.FTZ R15, R59, R14 ;  /* 0x0000000e3b0f7221 */ /* 0x002fe20000010000 */
[----:B--2---:R-:W-:-:S06]  /*3db0*/  CS2R R96, SRZ ;  /* 0x0000000000607805 */ /* 0x004fcc000001ff00 */
[----:B------:R-:W1:Y:S01]  /*3dc0*/  MUFU.EX2 R0, R0 ;  /* 0x0000000000007308 */ /* 0x000e620000000800 */
[C---:B---3--:R-:W-:Y:S01]  /*3dd0*/  FADD.FTZ R14, R38.reuse, R13 ;  /* 0x0000000d260e7221 */ /* 0x048fe20000010000 */
[----:B------:R-:W-:Y:S02]  /*3de0*/  F2FP.BF16.F32.PACK_AB R169, R38, R95 ;  /* 0x0000005f26a9723e */ /* 0x000fe400000010ff */
[----:B------:R-:W-:Y:S02]  /*3df0*/  CS2R R94, SRZ ;  /* 0x00000000005e7805 */ /* 0x000fe4000001ff00 */
[----:B------:R-:W-:Y:S02]  /*3e00*/  CS2R R38, SRZ ;  /* 0x0000000000267805 */ /* 0x000fe4000001ff00 */
[----:B------:R0:W2:Y:S02]  /*3e10*/  MUFU.EX2 R2, R3 ;  /* 0x0000000300027308 */ /* 0x0000a40000000800 */
[----:B0-----:R-:W-:Y:S01]  /*3e20*/  FADD.FTZ R3, R71, R14 ;  /* 0x0000000e47037221 */ /* 0x001fe20000010000 */
[C---:B-1----:R-:W-:Y:S01]  /*3e30*/  FADD.FTZ R6, R0.reuse, R15 ;  /* 0x0000000f00067221 */ /* 0x042fe20000010000 */
[----:B------:R-:W-:Y:S01]  /*3e40*/  F2FP.BF16.F32.PACK_AB R170, R0, R59 ;  /* 0x0000003b00aa723e */ /* 0x000fe200000010ff */
[----:B------:R-:W-:Y:S01]  /*3e50*/  IMAD.MOV.U32 R0, RZ, RZ, 0x3f800000 ;  /* 0x3f800000ff007424 */ /* 0x000fe200078e00ff */
[----:B------:R-:W-:Y:S01]  /*3e60*/  CS2R R58, SRZ ;  /* 0x00000000003a7805 */ /* 0x000fe2000001ff00 */
[C---:B--2---:R-:W-:Y:S01]  /*3e70*/  FADD.FTZ R3, R2.reuse, R3 ;  /* 0x0000000302037221 */ /* 0x044fe20000010000 */
[----:B------:R-:W-:-:S02]  /*3e80*/  F2FP.BF16.F32.PACK_AB R171, R2, R71 ;  /* 0x0000004702ab723e */ /* 0x000fc400000010ff */
[----:B------:R-:W-:Y:S02]  /*3e90*/  CS2R R70, SRZ ;  /* 0x0000000000467805 */ /* 0x000fe4000001ff00 */
[----:B------:R-:W-:Y:S01]  /*3ea0*/  MOV R2, 0x3f800000 ;  /* 0x3f80000000027802 */ /* 0x000fe20000000f00 */
[----:B------:R-:W-:Y:S06]  /*3eb0*/  @!P1 BRA `(.L_x_5456) ;  /* 0x0000002c00009947 */ /* 0x000fec0003800000 */
[----:B------:R-:W-:Y:S01]  /*3ec0*/  MOV R13, R9 ;  /* 0x00000009000d7202 */ /* 0x000fe20000000f00 */
[----:B------:R-:W-:Y:S01]  /*3ed0*/  IMAD.MOV.U32 R14, RZ, RZ, R10 ;  /* 0x000000ffff0e7224 */ /* 0x000fe200078e000a */
[----:B------:R-:W-:Y:S01]  /*3ee0*/  MOV R119, RZ ;  /* 0x000000ff00777202 */ /* 0x000fe20000000f00 */
[----:B------:R-:W-:Y:S01]  /*3ef0*/  IMAD.MOV.U32 R2, RZ, RZ, 0x3f800000 ;  /* 0x3f800000ff027424 */ /* 0x000fe200078e00ff */
[----:B------:R-:W-:Y:S01]  /*3f00*/  UMOV UR5, URZ ;  /* 0x0000003f00057c82 */ /* 0x000fe20008000000 */
[----:B------:R-:W-:Y:S01]  /*3f10*/  UMOV UR6, URZ ;  /* 0x0000003f00067c82 */ /* 0x000fe20008000000 */
[----:B------:R-:W-:-:S05]  /*3f20*/  ULDC UR38, c[0x0][0x9d8] ;  /* 0x0002760000267ab9 */ /* 0x000fca0000000800 */
.L_x_5467:
[----:B------:R-:W-:-:S04]  /*3f30*/  UISETP.NE.AND UP0, UPT, UR6, 0x1, UPT ;  /* 0x000000010600788c */ /* 0x000fc8000bf05270 */
[----:B------:R-:W-:-:S04]  /*3f40*/  USEL UR7, URZ, 0x1, UP0 ;  /* 0x000000013f077887 */ /* 0x000fc80008000000 */
[----:B------:R-:W-:Y:S01]  /*3f50*/  ULOP3.LUT UR7, UR5, UR7, URZ, 0x3c, !UPT ;  /* 0x0000000705077292 */ /* 0x000fe2000f8e3c3f */
[----:B------:R-:W-:Y:S11]  /*3f60*/  @!P0 BRA `(.L_x_5457) ;  /* 0x0000000000048947 */ /* 0x000ff60003800000 */
[----:B------:R-:W-:Y:S01]  /*3f70*/  BPT.TRAP 0x1 ;  /* 0x000000040000795c */ /* 0x000fe20000300000 */
.L_x_5457:
        /* <DEDUP_REMOVED lines=9> */
.L_x_5458:
[----:B-1----:R-:W-:Y:S05]  /*4010*/  @P1 BRA `(.L_x_5459) ;  /* 0x0000000000081947 */ /* 0x002fea0003800000 */
[----:B------:R-:W1:Y:S02]  /*4020*/  SYNCS.PHASECHK.TRANS64.TRYWAIT P1, [UR39+0x30830], R8 ;  /* 0x03083008ff0075a7 */ /* 0x000e640008020167 */
[----:B-1----:R-:W-:Y:S05]  /*4030*/  @!P1 BRA `(.L_x_5460) ;  /* 0x000000bc00189947 */ /* 0x002fea0003800000 */
.L_x_5459:
        /* <DEDUP_REMOVED lines=162> */
.L_x_5461:
[----:B------:R-:W-:Y:S01]  /*4a60*/  ULEA UR14, UR6, UR60, 0x3 ;  /* 0x0000003c060e7291 */ /* 0x000fe2000f8e183f */
[----:B------:R-:W-:-:S05]  /*4a70*/  IMAD.U32 R0, RZ, RZ, UR5 ;  /* 0x00000005ff007e24 */ /* 0x000fca000f8e00ff */
[----:B------:R-:W-:-:S04]  /*4a80*/  SHF.L.U32 R0, R0, 0x1f, RZ ;  /* 0x0000001f00007819 */ /* 0x000fc800000006ff */
[----:B------:R2:W3:Y:S01]  /*4a90*/  SYNCS.PHASECHK.TRANS64.TRYWAIT P1, [UR14+0x30850], R0 ;  /* 0x03085000ff0075a7 */ /* 0x0004e2000802014e */
[----:B------:R-:W-:Y:S05]  /*4aa0*/  @!P0 BRA `(.L_x_5462) ;  /* 0x0000000000048947 */ /* 0x000fea0003800000 */
[----:B------:R-:W-:Y:S01]  /*4ab0*/  BPT.TRAP 0x1 ;  /* 0x000000040000795c */ /* 0x000fe20000300000 */
.L_x_5462:
[----:B---3--:R-:W-:Y:S05]  /*4ac0*/  @P1 BRA `(.L_x_5463) ;  /* 0x0000000000081947 */ /* 0x008fea0003800000 */
[----:B------:R-:W3:Y:S02]  /*4ad0*/  SYNCS.PHASECHK.TRANS64.TRYWAIT P1, [UR14+0x30850], R0 ;  /* 0x03085000ff0075a7 */ /* 0x000ee4000802014e */
[----:B---3--:R-:W-:Y:S05]  /*4ae0*/  @!P1 BRA `(.L_x_5464) ;  /* 0x000000b000849947 */ /* 0x008fea0003800000 */
.L_x_5463:
        /* <DEDUP_REMOVED lines=37> */
.L_x_5465:
[----:B------:R-:W-:Y:S01]  /*4d40*/  R2UR UR5, R17 ;  /* 0x00000000110572ca */ /* 0x000fe200000e0000 */
[----:B------:R-:W-:Y:S01]  /*4d50*/  FMUL.FTZ R125, R125, UR38 ;  /* 0x000000267d7d7c20 */ /* 0x000fe20008410000 */
[----:B------:R-:W-:Y:S01]  /*4d60*/  MOV R10, R11 ;  /* 0x0000000b000a7202 */ /* 0x000fe20000000f00 */
[----:B------:R-:W-:Y:S01]  /*4d70*/  FMUL.FTZ R124, R124, UR38 ;  /* 0x000000267c7c7c20 */ /* 0x000fe20008410000 */
[----:B------:R-:W-:Y:S01]  /*4d80*/  R2UR UR10, R16 ;  /* 0x00000000100a72ca */ /* 0x000fe200000e0000 */
[----:B------:R-:W-:Y:S01]  /*4d90*/  MUFU.TANH R181, R125 ;  /* 0x0000007d00b57308 */ /* 0x000fe20000002400 */
[----:B-1----:R-:W-:Y:S01]  /*4da0*/  FMUL.FTZ R9, R127, UR38 ;  /* 0x000000267f097c20 */ /* 0x002fe20008410000 */
[----:B------:R-:W-:Y:S01]  /*4db0*/  FMUL.FTZ R120, R120, UR38 ;  /* 0x0000002678787c20 */ /* 0x000fe20008410000 */
[----:B------:R-:W-:Y:S01]  /*4dc0*/  ULDC UR6, c[0x0][0x2f0] ;  /* 0x0000bc0000067ab9 */ /* 0x000fe20000000800 */
[----:B------:R-:W-:Y:S01]  /*4dd0*/  FMUL.FTZ R21, R131, UR38 ;  /* 0x0000002683157c20 */ /* 0x000fe20008410000 */
[----:B------:R-:W-:Y:S01]  /*4de0*/  FMUL.FTZ R121, R121, UR38 ;  /* 0x0000002679797c20 */ /* 0x000fe20008410000 */
[----:B------:R-:W-:Y:S01]  /*4df0*/  IMAD.U32 R131, RZ, RZ, UR6 ;  /* 0x00000006ff837e24 */ /* 0x000fe2000f8e00ff */
[----:B------:R-:W-:Y:S01]  /*4e00*/  ULDC UR6, c[0x0][0x288] ;  /* 0x0000a20000067ab9 */ /* 0x000fe20000000800 */
[----:B------:R-:W-:Y:S01]  /*4e10*/  UISETP.NE.AND UP0, UPT, UR5, URZ, UPT ;  /* 0x0000003f0500728c */ /* 0x000fe2000bf05270 */
[----:B------:R-:W-:Y:S01]  /*4e20*/  MUFU.TANH R183, R124 ;  /* 0x0000007c00b77308 */ /* 0x000fe20000002400 */
[----:B------:R-:W-:Y:S01]  /*4e30*/  FMUL.FTZ R128, R128, UR38 ;  /* 0x0000002680807c20 */ /* 0x000fe20008410000 */
[----:B------:R-:W-:Y:S01]  /*4e40*/  FMUL.FTZ R129, R129, UR38 ;  /* 0x0000002681817c20 */ /* 0x000fe20008410000 */
[----:B------:R-:W-:Y:S01]  /*4e50*/  FMUL.FTZ R132, R132, UR38 ;  /* 0x0000002684847c20 */ /* 0x000fe20008410000 */
[----:B------:R-:W-:Y:S01]  /*4e60*/  FMUL.FTZ R15, R126, UR38 ;  /* 0x000000267e0f7c20 */ /* 0x000fe20008410000 */
[----:B------:R-:W-:Y:S01]  /*4e70*/  PLOP3.LUT P1, PT, PT, PT, UP0, 0x80, 0x0 ;  /* 0x000000000000781c */ /* 0x000fe20003f2f008 */
[----:B------:R-:W-:Y:S01]  /*4e80*/  FMUL.FTZ R133, R133, UR38 ;  /* 0x0000002685857c20 */ /* 0x000fe20008410000 */
[----:B------:R-:W-:Y:S01]  /*4e90*/  PLOP3.LUT P2, PT, PT, PT, UP0, 0x80, 0x0 ;  /* 0x000000000000781c */ /* 0x000fe20003f4f008 */
[----:B------:R-:W1:Y:S01]  /*4ea0*/  MUFU.TANH R187, R120 ;  /* 0x0000007800bb7308 */ /* 0x000e620000002400 */
[----:B------:R-:W-:Y:S01]  /*4eb0*/  FMUL.FTZ R136, R136, UR38 ;  /* 0x0000002688887c20 */ /* 0x000fe20008410000 */
[----:B------:R-:W-:Y:S01]  /*4ec0*/  @UP0 ULDC UR5, c[0x0][0x44c] ;  /* 0x0001130000050ab9 */ /* 0x000fe20000000800 */
[----:B------:R-:W-:Y:S01]  /*4ed0*/  FMUL.FTZ R137, R137, UR38 ;  /* 0x0000002689897c20 */ /* 0x000fe20008410000 */
[----:B------:R-:W-:Y:S01]  /*4ee0*/  FMUL.FTZ R140, R140, UR38 ;  /* 0x000000268c8c7c20 */ /* 0x000fe20008410000 */
[----:B------:R-:W-:Y:S01]  /*4ef0*/  FMUL.FTZ R141, R141, UR38 ;  /* 0x000000268d8d7c20 */ /* 0x000fe20008410000 */
[----:B------:R-:W-:Y:S01]  /*4f00*/  FMUL.FTZ R144, R144, UR38 ;  /* 0x0000002690907c20 */ /* 0x000fe20008410000 */
[----:B------:R-:W-:Y:S01]  /*4f10*/  FMUL.FTZ R145, R145, UR38 ;  /* 0x0000002691917c20 */ /* 0x000fe20008410000 */
[----:B------:R3:W4:Y:S01]  /*4f20*/  MUFU.TANH R185, R121 ;  /* 0x0000007900b97308 */ /* 0x0007220000002400 */
[----:B------:R-:W-:Y:S01]  /*4f30*/  FMUL.FTZ R148, R148, UR38 ;  /* 0x0000002694947c20 */ /* 0x000fe20008410000 */
[----:B0-----:R-:W-:Y:S01]  /*4f40*/  @P1 IMAD.HI.U32 R8, R11, UR5, RZ ;  /* 0x000000050b081c27 */ /* 0x001fe2000f8e00ff */
[----:B------:R-:W-:-:S03]  /*4f50*/  @UP0 ULDC UR5, c[0x0][0x450] ;  /* 0x0001140000050ab9 */ /* 0x000fc60000000800 */
[----:B------:R-:W-:Y:S01]  /*4f60*/  FMUL.FTZ R149, R149, UR38 ;  /* 0x0000002695957c20 */ /* 0x000fe20008410000 */
[----:B------:R-:W-:Y:S01]  /*4f70*/  FMUL.FTZ R23, R135, UR38 ;  /* 0x0000002687177c20 */ /* 0x000fe20008410000 */
[----:B------:R-:W-:Y:S01]  /*4f80*/  FMUL.FTZ R152, R152, UR38 ;  /* 0x0000002698987c20 */ /* 0x000fe20008410000 */
[----:B------:R-:W-:Y:S01]  /*4f90*/  @P2 SHF.R.U32.HI R10, RZ, UR5, R8 ;  /* 0x00000005ff0a2c19 */ /* 0x000fe20008011608 */
[----:B------:R-:W-:Y:S01]  /*4fa0*/  UMOV UR5, 0x1 ;  /* 0x0000000100057882 */ /* 0x000fe20000000000 */
[----:B------:R-:W0:Y:S01]  /*4fb0*/  MUFU.TANH R128, R128 ;  /* 0x0000008000807308 */ /* 0x000e220000002400 */
[----:B------:R-:W-:Y:S01]  /*4fc0*/  UIMAD UR5, UR61, -0x60, UR5 ;  /* 0xffffffa03d0578a4 */ /* 0x000fe2000f8e0205 */
[----:B---3--:R-:W-:Y:S01]  /*4fd0*/  FMUL.FTZ R121, R139, UR38 ;  /* 0x000000268b797c20 */ /* 0x008fe20008410000 */
[----:B------:R-:W3:Y:S01]  /*4fe0*/  SHFL.IDX PT, R125, R10, RZ, 0x1c1f ;  /* 0x001c1fff0a7d7589 */ /* 0x000ee200000e0000 */
[----:B------:R-:W-:Y:S01]  /*4ff0*/  FMUL.FTZ R153, R153, UR38 ;  /* 0x0000002699997c20 */ /* 0x000fe20008410000 */
[----:B------:R-:W-:Y:S01]  /*5000*/  FMUL.FTZ R156, R156, UR38 ;  /* 0x000000269c9c7c20 */ /* 0x000fe20008410000 */
[----:B------:R-:W-:Y:S01]  /*5010*/  FMUL.FTZ R2, R123, UR38 ;  /* 0x000000267b027c20 */ /* 0x000fe20008410000 */
[----:B------:R-:W-:Y:S01]  /*5020*/  IMAD.U32 R127, RZ, RZ, UR5 ;  /* 0x00000005ff7f7e24 */ /* 0x000fe2000f8e00ff */
[----:B------:R-:W5:Y:S01]  /*5030*/  MUFU.TANH R129, R129 ;  /* 0x0000008100817308 */ /* 0x000f620000002400 */
[----:B------:R-:W-:Y:S01]  /*5040*/  FMUL.FTZ R157, R157, UR38 ;  /* 0x000000269d9d7c20 */ /* 0x000fe20008410000 */
[----:B------:R-:W-:Y:S01]  /*5050*/  FMUL.FTZ R123, R143, UR38 ;  /* 0x000000268f7b7c20 */ /* 0x000fe20008410000 */
[----:B------:R-:W-:-:S02]  /*5060*/  IMAD R124, R12, -0x2, R127 ;  /* 0xfffffffe0c7c7824 */ /* 0x000fc400078e027f */
[----:B------:R-:W-:Y:S01]  /*5070*/  FMUL.FTZ R160, R160, UR38 ;  /* 0x00000026a0a07c20 */ /* 0x000fe20008410000 */
[----:B------:R-:W-:Y:S01]  /*5080*/  FMUL.FTZ R161, R161, UR38 ;  /* 0x00000026a1a17c20 */ /* 0x000fe20008410000 */
[----:B------:R-:W-:Y:S01]  /*5090*/  FMUL.FTZ R164, R164, UR38 ;  /* 0x00000026a4a47c20 */ /* 0x000fe20008410000 */
[----:B------:R-:W-:Y:S01]  /*50a0*/  IMAD R124, R131, UR10, R124 ;  /* 0x0000000a837c7c24 */ /* 0x000fe2000f8e027c */
[----:B------:R-:W5:Y:S01]  /*50b0*/  MUFU.TANH R132, R132 ;  /* 0x0000008400847308 */ /* 0x000f620000002400 */
[----:B------:R-:W-:Y:S01]  /*50c0*/  FMUL.FTZ R165, R165, UR38 ;  /* 0x00000026a5a57c20 */ /* 0x000fe20008410000 */
[----:B------:R-:W-:Y:S01]  /*50d0*/  FMUL.FTZ R20, R130, UR38 ;  /* 0x0000002682147c20 */ /* 0x000fe20008410000 */
[----:B------:R-:W-:Y:S01]  /*50e0*/  FMUL.FTZ R151, R151, UR38 ;  /* 0x0000002697977c20 */ /* 0x000fe20008410000 */
[----:B--2---:R-:W-:Y:S01]  /*50f0*/  FMUL.FTZ R0, R122, UR38 ;  /* 0x000000267a007c20 */ /* 0x004fe20008410000 */
[----:B------:R-:W-:Y:S01]  /*5100*/  FMUL.FTZ R22, R134, UR38 ;  /* 0x0000002686167c20 */ /* 0x000fe20008410000 */
[----:B------:R-:W-:Y:S01]  /*5110*/  FMUL.FTZ R155, R155, UR38 ;  /* 0x000000269b9b7c20 */ /* 0x000fe20008410000 */
[----:B------:R-:W-:Y:S01]  /*5120*/  FMUL.FTZ R120, R138, UR38 ;  /* 0x000000268a787c20 */ /* 0x000fe20008410000 */
[----:B------:R-:W2:Y:S01]  /*5130*/  MUFU.TANH R133, R133 ;  /* 0x0000008500857308 */ /* 0x000ea20000002400 */
[----:B------:R-:W-:Y:S01]  /*5140*/  FMUL.FTZ R159, R159, UR38 ;  /* 0x000000269f9f7c20 */ /* 0x000fe20008410000 */
[----:B------:R-:W-:Y:S01]  /*5150*/  FMUL.FTZ R122, R142, UR38 ;  /* 0x000000268e7a7c20 */ /* 0x000fe20008410000 */
[----:B---3--:R-:W-:Y:S01]  /*5160*/  IADD3 R8, R125, -UR6, R124 ;  /* 0x800000067d087c10 */ /* 0x008fe2000fffe07c */
[----:B------:R-:W-:Y:S01]  /*5170*/  FMUL.FTZ R167, R167, UR38 ;  /* 0x00000026a7a77c20 */ /* 0x000fe20008410000 */
[----:B------:R-:W-:Y:S01]  /*5180*/  FMUL.FTZ R150, R150, UR38 ;  /* 0x0000002696967c20 */ /* 0x000fe20008410000 */
[----:B------:R-:W-:Y:S01]  /*5190*/  FMUL.FTZ R154, R154, UR38 ;  /* 0x000000269a9a7c20 */ /* 0x000fe20008410000 */
[C---:B------:R-:W-:Y:S01]  /*51a0*/  ISETP.GT.AND P1, PT, R8.reuse, RZ, PT ;  /* 0x000000ff0800720c */ /* 0x040fe20003f24270 */
[----:B------:R-:W3:Y:S01]  /*51b0*/  MUFU.TANH R136, R136 ;  /* 0x0000008800887308 */ /* 0x000ee20000002400 */
[----:B------:R-:W-:Y:S01]  /*51c0*/  ISETP.GT.AND P2, PT, R8, 0x1, PT ;  /* 0x000000010800780c */ /* 0x000fe20003f44270 */
[----:B------:R-:W-:Y:S01]  /*51d0*/  FMUL.FTZ R189, R158, UR38 ;  /* 0x000000269ebd7c20 */ /* 0x000fe20008410000 */
[----:B-1----:R-:W-:Y:S01]  /*51e0*/  FSEL R187, R187, -INF , P1 ;  /* 0xff800000bbbb7808 */ /* 0x002fe20000800000 */
[----:B------:R-:W-:Y:S01]  /*51f0*/  FMUL.FTZ R162, R162, UR38 ;  /* 0x00000026a2a27c20 */ /* 0x000fe20008410000 */
[----:B------:R-:W-:Y:S01]  /*5200*/  ISETP.GT.AND P1, PT, R8, 0x8, PT ;  /* 0x000000080800780c */ /* 0x000fe20003f24270 */
[----:B------:R-:W-:Y:S01]  /*5210*/  FMUL.FTZ R195, R166, UR38 ;  /* 0x00000026a6c37c20 */ /* 0x000fe20008410000 */
[----:B----4-:R-:W-:Y:S01]  /*5220*/  FSEL R185, R185, -INF , P2 ;  /* 0xff800000b9b97808 */ /* 0x010fe20001000000 */
[----:B------:R-:W1:Y:S01]  /*5230*/  MUFU.TANH R137, R137 ;  /* 0x0000008900897308 */ /* 0x000e620000002400 */
[----:B------:R-:W-:Y:S01]  /*5240*/  FMNMX.FTZ R126, R187, R14, !PT ;  /* 0x0000000ebb7e7209 */ /* 0x000fe20007810000 */
[----:B------:R-:W4:Y:S01]  /*5250*/  S2UR UR5, SR_CgaCtaId ;  /* 0x00000000000579c3 */ /* 0x000f220000008800 */
[----:B------:R-:W-:Y:S01]  /*5260*/  ISETP.GT.AND P2, PT, R8, 0x9, PT ;  /* 0x000000090800780c */ /* 0x000fe20003f44270 */
[----:B------:R-:W-:Y:S01]  /*5270*/  UIADD3 UR39, UR39, 0x30840, URZ ;  /* 0x0003084027277890 */ /* 0x000fe2000fffe03f */
[----:B------:R-:W-:-:S02]  /*5280*/  FSEL R183, R183, -INF , P1 ;  /* 0xff800000b7b77808 */ /* 0x000fc40000800000 */
[----:B------:R-:W-:Y:S01]  /*5290*/  FMNMX.FTZ R126, R185, R126, !PT ;  /* 0x0000007eb97e7209 */ /* 0x000fe20007810000 */
[----:B------:R-:W1:Y:S01]  /*52a0*/  MUFU.TANH R139, R140 ;  /* 0x0000008c008b7308 */ /* 0x000e620000002400 */
[C---:B------:R-:W-:Y:S02]  /*52b0*/  ISETP.GT.AND P1, PT, R8.reuse, 0x10, PT ;  /* 0x000000100800780c */ /* 0x040fe40003f24270 */
[----:B------:R-:W-:Y:S02]  /*52c0*/  FSEL R181, R181, -INF , P2 ;  /* 0xff800000b5b57808 */ /* 0x000fe40001000000 */
[----:B------:R-:W-:Y:S02]  /*52d0*/  FMNMX.FTZ R126, R183, R126, !PT ;  /* 0x0000007eb77e7209 */ /* 0x000fe40007810000 */
[----:B------:R-:W-:Y:S01]  /*52e0*/  ISETP.GT.AND P2, PT, R8, 0x11, PT ;  /* 0x000000110800780c */ /* 0x000fe20003f44270 */
[----:B------:R-:W1:Y:S01]  /*52f0*/  MUFU.TANH R141, R141 ;  /* 0x0000008d008d7308 */ /* 0x000e620000002400 */
[----:B0-----:R-:W-:-:S02]  /*5300*/  FSEL R179, R128, -INF , P1 ;  /* 0xff80000080b37808 */ /* 0x001fc40000800000 */
[----:B------:R-:W-:Y:S02]  /*5310*/  FMNMX.FTZ R126, R181, R126, !PT ;  /* 0x0000007eb57e7209 */ /* 0x000fe40007810000 */
[C---:B------:R-:W-:Y:S02]  /*5320*/  ISETP.GT.AND P1, PT, R8.reuse, 0x18, PT ;  /* 0x000000180800780c */ /* 0x040fe40003f24270 */
[----:B-----5:R-:W-:Y:S01]  /*5330*/  FSEL R177, R129, -INF , P2 ;  /* 0xff80000081b17808 */ /* 0x020fe20001000000 */
[----:B------:R-:W0:Y:S01]  /*5340*/  MUFU.TANH R131, R144 ;  /* 0x0000009000837308 */ /* 0x000e220000002400 */
[----:B------:R-:W-:Y:S01]  /*5350*/  FMNMX.FTZ R126, R179, R126, !PT ;  /* 0x0000007eb37e7209 */ /* 0x000fe20007810000 */
[----:B----4-:R-:W-:Y:S01]  /*5360*/  UPRMT UR39, UR5, 0x654, UR39 ;  /* 0x0000065405277896 */ /* 0x010fe20008000027 */
[----:B------:R-:W-:Y:S02]  /*5370*/  ISETP.GT.AND P2, PT, R8, 0x19, PT ;  /* 0x000000190800780c */ /* 0x000fe40003f44270 */
[----:B------:R-:W-:-:S02]  /*5380*/  FSEL R175, R132, -INF , P1 ;  /* 0xff80000084af7808 */ /* 0x000fc40000800000 */
[----:B------:R-:W-:Y:S01]  /*5390*/  FMNMX.FTZ R126, R177, R126, !PT ;  /* 0x0000007eb17e7209 */ /* 0x000fe20007810000 */
[----:B------:R-:W4:Y:S01]  /*53a0*/  MUFU.TANH R145, R145 ;  /* 0x0000009100917308 */ /* 0x000f220000002400 */
[C---:B------:R-:W-:Y:S02]  /*53b0*/  ISETP.GT.AND P1, PT, R8.reuse, 0x20, PT ;  /* 0x000000200800780c */ /* 0x040fe40003f24270 */
[----:B--2---:R-:W-:Y:S01]  /*53c0*/  FSEL R173, R133, -INF , P2 ;  /* 0xff80000085ad7808 */ /* 0x004fe20001000000 */
[----:B------:R-:W-:Y:S01]  /*53d0*/  SYNCS.ARRIVE.TRANS64.RED.A1T0 RZ, [UR39], RZ ;  /* 0x000000ffffff79a7 */ /* 0x000fe20008100427 */
[----:B------:R-:W-:Y:S02]  /*53e0*/  FMNMX.FTZ R126, R175, R126, !PT ;  /* 0x0000007eaf7e7209 */ /* 0x000fe40007810000 */
[----:B------:R-:W-:Y:S01]  /*53f0*/  ISETP.GT.AND P2, PT, R8, 0x21, PT ;  /* 0x000000210800780c */ /* 0x000fe20003f44270 */
[----:B------:R-:W2:Y:S01]  /*5400*/  MUFU.TANH R135, R148 ;  /* 0x0000009400877308 */ /* 0x000ea20000002400 */
[----:B---3--:R-:W-:-:S02]  /*5410*/  FSEL R171, R136, -INF , P1 ;  /* 0xff80000088ab7808 */ /* 0x008fc40000800000 */
[----:B------:R-:W-:Y:S02]  /*5420*/  FMNMX.FTZ R126, R173, R126, !PT ;  /* 0x0000007ead7e7209 */ /* 0x000fe40007810000 */
[C---:B------:R-:W-:Y:S02]  /*5430*/  ISETP.GT.AND P1, PT, R8.reuse, 0x28, PT ;  /* 0x000000280800780c */ /* 0x040fe40003f24270 */
[----:B-1----:R-:W-:Y:S01]  /*5440*/  FSEL R169, R137, -INF , P2 ;  /* 0xff80000089a97808 */ /* 0x002fe20001000000 */
[----:B------:R-:W1:Y:S01]  /*5450*/  MUFU.TANH R149, R149 ;  /* 0x0000009500957308 */ /* 0x000e620000002400 */
[----:B------:R-:W-:Y:S02]  /*5460*/  FMNMX.FTZ R126, R171, R126, !PT ;  /* 0x0000007eab7e7209 */ /* 0x000fe40007810000 */
[----:B------:R-:W-:Y:S02]  /*5470*/  ISETP.GT.AND P2, PT, R8, 0x29, PT ;  /* 0x000000290800780c */ /* 0x000fe40003f44270 */
[----:B------:R-:W-:-:S02]  /*5480*/  FSEL R139, R139, -INF , P1 ;  /* 0xff8000008b8b7808 */ /* 0x000fc40000800000 */
[----:B------:R-:W-:Y:S01]  /*5490*/  FMNMX.FTZ R126, R169, R126, !PT ;  /* 0x0000007ea97e7209 */ /* 0x000fe20007810000 */
[----:B------:R-:W3:Y:S01]  /*54a0*/  MUFU.TANH R152, R152 ;  /* 0x0000009800987308 */ /* 0x000ee20000002400 */
[C---:B------:R-:W-:Y:S02]  /*54b0*/  ISETP.GT.AND P1, PT, R8.reuse, 0x30, PT ;  /* 0x000000300800780c */ /* 0x040fe40003f24270 */
[----:B------:R-:W-:Y:S02]  /*54c0*/  FSEL R129, R141, -INF , P2 ;  /* 0xff8000008d817808 */ /* 0x000fe40001000000 */
[----:B------:R-:W-:Y:S02]  /*54d0*/  FMNMX.FTZ R126, R139, R126, !PT ;  /* 0x0000007e8b7e7209 */ /* 0x000fe40007810000 */
[----:B------:R-:W-:Y:S01]  /*54e0*/  ISETP.GT.AND P2, PT, R8, 0x31, PT ;  /* 0x000000310800780c */ /* 0x000fe20003f44270 */
[----:B------:R-:W5:Y:S01]  /*54f0*/  MUFU.TANH R125, R153 ;  /* 0x00000099007d7308 */ /* 0x000f620000002400 */
[----:B0-----:R-:W-:-:S02]  /*5500*/  FSEL R131, R131, -INF , P1 ;  /* 0xff80000083837808 */ /* 0x001fc40000800000 */
[----:B------:R-:W-:Y:S02]  /*5510*/  FMNMX.FTZ R126, R129, R126, !PT ;  /* 0x0000007e817e7209 */ /* 0x000fe40007810000 */
[C---:B------:R-:W-:Y:S02]  /*5520*/  ISETP.GT.AND P1, PT, R8.reuse, 0x38, PT ;  /* 0x000000380800780c */ /* 0x040fe40003f24270 */
[----:B----4-:R-:W-:Y:S01]  /*5530*/  FSEL R133, R145, -INF , P2 ;  /* 0xff80000091857808 */ /* 0x010fe20001000000 */
[----:B------:R-:W0:Y:S01]  /*5540*/  MUFU.TANH R143, R156 ;  /* 0x0000009c008f7308 */ /* 0x000e220000002400 */
[----:B------:R-:W-:Y:S02]  /*5550*/  FMNMX.FTZ R126, R131, R126, !PT ;  /* 0x0000007e837e7209 */ /* 0x000fe40007810000 */
[----:B------:R-:W-:Y:S02]  /*5560*/  ISETP.GT.AND P2, PT, R8, 0x39, PT ;  /* 0x000000390800780c */ /* 0x000fe40003f44270 */
[----:B--2---:R-:W-:-:S02]  /*5570*/  FSEL R135, R135, -INF , P1 ;  /* 0xff80000087877808 */ /* 0x004fc40000800000 */
[----:B------:R-:W-:Y:S01]  /*5580*/  FMNMX.FTZ R126, R133, R126, !PT ;  /* 0x0000007e857e7209 */ /* 0x000fe20007810000 */
[----:B------:R-:W2:Y:S01]  /*5590*/  MUFU.TANH R157, R157 ;  /* 0x0000009d009d7308 */ /* 0x000ea20000002400 */
[C---:B------:R-:W-:Y:S02]  /*55a0*/  ISETP.GT.AND P1, PT, R8.reuse, 0x40, PT ;  /* 0x000000400800780c */ /* 0x040fe40003f24270 */
[----:B-1----:R-:W-:Y:S02]  /*55b0*/  FSEL R137, R149, -INF , P2 ;  /* 0xff80000095897808 */ /* 0x002fe40001000000 */
[----:B------:R-:W-:Y:S02]  /*55c0*/  FMNMX.FTZ R126, R135, R126, !PT ;  /* 0x0000007e877e7209 */ /* 0x000fe40007810000 */
[----:B------:R-:W-:Y:S01]  /*55d0*/  ISETP.GT.AND P2, PT, R8, 0x41, PT ;  /* 0x000000410800780c */ /* 0x000fe20003f44270 */
[----:B------:R-:W1:Y:S01]  /*55e0*/  MUFU.TANH R160, R160 ;  /* 0x000000a000a07308 */ /* 0x000e620000002400 */
[----:B---3--:R-:W-:-:S02]  /*55f0*/  FSEL R141, R152, -INF , P1 ;  /* 0xff800000988d7808 */ /* 0x008fc40000800000 */
[----:B------:R-:W-:Y:S02]  /*5600*/  FMNMX.FTZ R126, R137, R126, !PT ;  /* 0x0000007e897e7209 */ /* 0x000fe40007810000 */
[C---:B------:R-:W-:Y:S02]  /*5610*/  ISETP.GT.AND P1, PT, R8.reuse, 0x48, PT ;  /* 0x000000480800780c */ /* 0x040fe40003f24270 */
[----:B-----5:R-:W-:Y:S01]  /*5620*/  FSEL R125, R125, -INF , P2 ;  /* 0xff8000007d7d7808 */ /* 0x020fe20001000000 */
[----:B------:R-:W3:Y:S01]  /*5630*/  MUFU.TANH R153, R161 ;  /* 0x000000a100997308 */ /* 0x000ee20000002400 */
[----:B------:R-:W-:Y:S02]  /*5640*/  FMNMX.FTZ R126, R141, R126, !PT ;  /* 0x0000007e8d7e7209 */ /* 0x000fe40007810000 */
[----:B------:R-:W-:Y:S02]  /*5650*/  ISETP.GT.AND P2, PT, R8, 0x49, PT ;  /* 0x000000490800780c */ /* 0x000fe40003f44270 */
[----:B0-----:R-:W-:-:S02]  /*5660*/  FSEL R143, R143, -INF , P1 ;  /* 0xff8000008f8f7808 */ /* 0x001fc40000800000 */
[----:B------:R-:W-:Y:S01]  /*5670*/  FMNMX.FTZ R126, R125, R126, !PT ;  /* 0x0000007e7d7e7209 */ /* 0x000fe20007810000 */
[----:B------:R-:W0:Y:S01]  /*5680*/  MUFU.TANH R164, R164 ;  /* 0x000000a400a47308 */ /* 0x000e220000002400 */
[----:B------:R-:W-:Y:S02]  /*5690*/  ISETP.GT.AND P1, PT, R8, 0x50, PT ;  /* 0x000000500800780c */ /* 0x000fe40003f24270 */
[----:B--2---:R-:W-:Y:S02]  /*56a0*/  FSEL R145, R157, -INF , P2 ;  /* 0xff8000009d917808 */ /* 0x004fe40001000000 */
[----:B------:R-:W-:Y:S01]  /*56b0*/  FMNMX.FTZ R128, R143, R126, !PT ;  /* 0x0000007e8f807209 */ /* 0x000fe20007810000 */
[----:B------:R-:W-:Y:S01]  /*56c0*/  FMUL.FTZ R126, R146, UR38 ;  /* 0x00000026927e7c20 */ /* 0x000fe20008410000 */
[----:B------:R-:W-:Y:S01]  /*56d0*/  ISETP.GT.AND P2, PT, R8, 0x51, PT ;  /* 0x000000510800780c */ /* 0x000fe20003f44270 */
[----:B------:R-:W2:Y:S01]  /*56e0*/  MUFU.TANH R127, R165 ;  /* 0x000000a5007f7308 */ /* 0x000ea20000002400 */
[----:B-1----:R-:W-:-:S02]  /*56f0*/  FSEL R149, R160, -INF , P1 ;  /* 0xff800000a0957808 */ /* 0x002fc40000800000 */
[----:B------:R-:W-:Y:S02]  /*5700*/  FMNMX.FTZ R128, R145, R128, !PT ;  /* 0x0000008091807209 */ /* 0x000fe40007810000 */
[C---:B------:R-:W-:Y:S02]  /*5710*/  ISETP.GT.AND P1, PT, R8.reuse, 0x58, PT ;  /* 0x000000580800780c */ /* 0x040fe40003f24270 */
[----:B---3--:R-:W-:Y:S01]  /*5720*/  FSEL R153, R153, -INF , P2 ;  /* 0xff80000099997808 */ /* 0x008fe20001000000 */
[----:B------:R1:W-:Y:S01]  /*5730*/  MUFU.TANH R136, R151 ;  /* 0x0000009700887308 */ /* 0x0003e20000002400 */
[----:B------:R-:W-:Y:S02]  /*5740*/  FMNMX.FTZ R128, R149, R128, !PT ;  /* 0x0000008095807209 */ /* 0x000fe40007810000 */
[----:B------:R-:W-:Y:S01]  /*5750*/  ISETP.GT.AND P2, PT, R8, 0x59, PT ;  /* 0x000000590800780c */ /* 0x000fe20003f44270 */
[----:B------:R-:W-:Y:S01]  /*5760*/  FMUL.FTZ R8, R147, UR38 ;  /* 0x0000002693087c20 */ /* 0x000fe20008410000 */
[----:B0-----:R-:W-:-:S02]  /*5770*/  FSEL R147, R164, -INF , P1 ;  /* 0xff800000a4937808 */ /* 0x001fc40000800000 */
[----:B------:R-:W-:Y:S01]  /*5780*/  FMNMX.FTZ R128, R153, R128, !PT ;  /* 0x0000008099807209 */ /* 0x000fe20007810000 */
[----:B------:R-:W0:Y:S01]  /*5790*/  MUFU.TANH R0, R0 ;  /* 0x0000000000007308 */ /* 0x000e220000002400 */
[----:B--2---:R-:W-:Y:S02]  /*57a0*/  FSEL R127, R127, -INF , P2 ;  /* 0xff8000007f7f7808 */ /* 0x004fe40001000000 */
[----:B------:R-:W-:-:S04]  /*57b0*/  FMNMX.FTZ R128, R147, R128, !PT ;  /* 0x0000008093807209 */ /* 0x000fc80007810000 */
[----:B------:R-:W-:Y:S01]  /*57c0*/  FMNMX.FTZ R128, R127, R128, !PT ;  /* 0x000000807f807209 */ /* 0x000fe20007810000 */
[----:B------:R-:W2:Y:S04]  /*57d0*/  MUFU.TANH R2, R2 ;  /* 0x0000000200027308 */ /* 0x000ea80000002400 */
[----:B------:R-:W3:Y:S04]  /*57e0*/  SHFL.BFLY PT, R157, R128, 0x2, 0x1f ;  /* 0x0c401f00809d7f89 */ /* 0x000ee800000e0000 */
[----:B------:R-:W4:Y:S08]  /*57f0*/  MUFU.TANH R15, R15 ;  /* 0x0000000f000f7308 */ /* 0x000f300000002400 */
[----:B------:R-:W5:Y:S08]  /*5800*/  MUFU.TANH R9, R9 ;  /* 0x0000000900097308 */ /* 0x000f700000002400 */
[----:B------:R-:W-:Y:S01]  /*5810*/  MUFU.TANH R20, R20 ;  /* 0x0000001400147308 */ /* 0x000fe20000002400 */
[----:B---3--:R-:W-:Y:S01]  /*5820*/  FMNMX.FTZ R130, R128, R157, !PT ;  /* 0x0000009d80827209 */ /* 0x008fe20007810000 */
[----:B------:R-:W-:Y:S01]  /*5830*/  FMUL.FTZ R128, R163, UR38 ;  /* 0x00000026a3807c20 */ /* 0x000fe20008410000 */
[----:B------:R-:W3:Y:S05]  /*5840*/  SHFL.IDX PT, R157, R10, 0x1, 0x1c1f ;  /* 0x003c1f000a9d7f89 */ /* 0x000eea00000e0000 */
[----:B------:R0:W-:Y:S01]  /*5850*/  MUFU.TANH R134, R8 ;  /* 0x0000000800867308 */ /* 0x0001e20000002400 */
[----:B-1----:R-:W1:Y:S07]  /*5860*/  SHFL.BFLY PT, R151, R130, 0x1, 0x1f ;  /* 0x0c201f0082977f89 */ /* 0x002e6e00000e0000 */
[----:B------:R-:W5:Y:S01]  /*5870*/  MUFU.TANH R21, R21 ;  /* 0x0000001500157308 */ /* 0x000f620000002400 */
[----:B0-----:R-:W0:Y:S07]  /*5880*/  LDC R8, c[0x0][0x988] ;  /* 0x00026200ff087b82 */ /* 0x001e2e0000000800 */
[----:B------:R-:W5:Y:S01]  /*5890*/  MUFU.TANH R22, R22 ;  /* 0x0000001600167308 */ /* 0x000f620000002400 */
[----:B---3--:R-:W-:-:S07]  /*58a0*/  IADD3 R124, R157, -UR6, R124 ;  /* 0x800000069d7c7c10 */ /* 0x008fce000fffe07c */
[----:B------:R4:W-:Y:S01]  /*58b0*/  MUFU.TANH R138, R155 ;  /* 0x0000009b008a7308 */ /* 0x0009e20000002400 */
[C---:B------:R-:W-:Y:S02]  /*58c0*/  ISETP.GT.AND P1, PT, R124.reuse, RZ, PT ;  /* 0x000000ff7c00720c */ /* 0x040fe40003f24270 */
[----:B------:R-:W-:Y:S02]  /*58d0*/  ISETP.GT.AND P2, PT, R124, 0x1, PT ;  /* 0x000000017c00780c */ /* 0x000fe40003f44270 */
[----:B------:R-:W-:Y:S02]  /*58e0*/  FSEL R0, R0, -INF , P1 ;  /* 0xff80000000007808 */ /* 0x000fe40000800000 */
[----:B-1----:R-:W-:Y:S01]  /*58f0*/  FMNMX.FTZ R10, R130, R151, !PT ;  /* 0x00000097820a7209 */ /* 0x002fe20007810000 */
[----:B------:R-:W1:Y:S01]  /*5900*/  MUFU.TANH R23, R23 ;  /* 0x0000001700177308 */ /* 0x000e620000002400 */
[----:B--2---:R-:W-:Y:S02]  /*5910*/  FSEL R151, R2, -INF , P2 ;  /* 0xff80000002977808 */ /* 0x004fe40001000000 */
[----:B------:R-:W-:Y:S01]  /*5920*/  ISETP.GT.AND P3, PT, R124, 0x8, PT ;  /* 0x000000087c00780c */ /* 0x000fe20003f64270 */
[----:B0-----:R-:W-:Y:S01]  /*5930*/  FMUL.FTZ R132, R10, R8 ;  /* 0x000000080a847220 */ /* 0x001fe20000410000 */
[----:B------:R-:W-:-:S02]  /*5940*/  FMNMX.FTZ R2, R0, R13, !PT ;  /* 0x0000000d00027209 */ /* 0x000fc40007810000 */
[C---:B------:R-:W-:Y:S01]  /*5950*/  ISETP.GT.AND P4, PT, R124.reuse, 0x9, PT ;  /* 0x000000097c00780c */ /* 0x040fe20003f84270 */
[----:B------:R-:W-:Y:S01]  /*5960*/  MUFU.TANH R120, R120 ;  /* 0x0000007800787308 */ /* 0x000fe20000002400 */
[----:B----4-:R-:W-:Y:S02]  /*5970*/  FSEL R155, R15, -INF , P3 ;  /* 0xff8000000f9b7808 */ /* 0x010fe40001800000 */
[----:B------:R-:W-:Y:S02]  /*5980*/  FMNMX.FTZ R130, R151, R2, !PT ;  /* 0x0000000297827209 */ /* 0x000fe40007810000 */
[----:B------:R-:W-:Y:S02]  /*5990*/  ISETP.GT.AND P2, PT, R124, 0x10, PT ;  /* 0x000000107c00780c */ /* 0x000fe40003f44270 */
[----:B-----5:R-:W-:Y:S01]  /*59a0*/  FSEL R157, R9, -INF , P4 ;  /* 0xff800000099d7808 */ /* 0x020fe20002000000 */
[----:B------:R0:W-:Y:S01]  /*59b0*/  MUFU.TANH R191, R159 ;  /* 0x0000009f00bf7308 */ /* 0x0001e20000002400 */
[----:B------:R-:W-:-:S02]  /*59c0*/  FMNMX.FTZ R130, R155, R130, !PT ;  /* 0x000000829b827209 */ /* 0x000fc40007810000 */
[----:B------:R-:W-:Y:S02]  /*59d0*/  ISETP.GT.AND P3, PT, R124, 0x11, PT ;  /* 0x000000117c00780c */ /* 0x000fe40003f64270 */
[----:B------:R-:W-:Y:S02]  /*59e0*/  FMNMX.FTZ R130, R157, R130, !PT ;  /* 0x000000829d827209 */ /* 0x000fe40007810000 */
[----:B------:R-:W-:Y:S01]  /*59f0*/  FSEL R161, R21, -INF , P3 ;  /* 0xff80000015a17808 */ /* 0x000fe20001800000 */
[----:B------:R-:W2:Y:S01]  /*5a00*/  MUFU.TANH R121, R121 ;  /* 0x0000007900797308 */ /* 0x000ea20000002400 */
[----:B0-----:R-:W-:Y:S02]  /*5a10*/  FSEL R159, R20, -INF , P2 ;  /* 0xff800000149f7808 */ /* 0x001fe40001000000 */
[----:B------:R-:W-:Y:S02]  /*5a20*/  ISETP.GT.AND P2, PT, R124, 0x18, PT ;  /* 0x000000187c00780c */ /* 0x000fe40003f44270 */
[----:B------:R-:W-:-:S02]  /*5a30*/  FMNMX.FTZ R130, R159, R130, !PT ;  /* 0x000000829f827209 */ /* 0x000fc40007810000 */
[----:B------:R-:W-:Y:S01]  /*5a40*/  ISETP.GT.AND P3, PT, R124, 0x19, PT ;  /* 0x000000197c00780c */ /* 0x000fe20003f64270 */
[----:B------:R-:W-:Y:S01]  /*5a50*/  MUFU.TANH R122, R122 ;  /* 0x0000007a007a7308 */ /* 0x000fe20000002400 */
[----:B------:R-:W-:Y:S02]  /*5a60*/  FSEL R163, R22, -INF , P2 ;  /* 0xff80000016a37808 */ /* 0x000fe40001000000 */
[----:B------:R-:W-:Y:S02]  /*5a70*/  FMNMX.FTZ R130, R161, R130, !PT ;  /* 0x00000082a1827209 */ /* 0x000fe40007810000 */
[----:B------:R-:W-:Y:S02]  /*5a80*/  FSETP.NEU.FTZ.AND P1, PT, R10, -INF , PT ;  /* 0xff8000000a00780b */ /* 0x000fe40003f3d000 */
[----:B------:R-:W-:Y:S01]  /*5a90*/  ISETP.GT.AND P2, PT, R124, 0x20, PT ;  /* 0x000000207c00780c */ /* 0x000fe20003f44270 */
[----:B------:R-:W0:Y:S01]  /*5aa0*/  MUFU.TANH R123, R123 ;  /* 0x0000007b007b7308 */ /* 0x000e220000002400 */
[----:B-1----:R-:W-:-:S02]  /*5ab0*/  FSEL R165, R23, -INF , P3 ;  /* 0xff80000017a57808 */ /* 0x002fc40001800000 */
[----:B------:R-:W-:Y:S02]  /*5ac0*/  FMNMX.FTZ R130, R163, R130, !PT ;  /* 0x00000082a3827209 */ /* 0x000fe40007810000 */
[----:B------:R-:W-:Y:S02]  /*5ad0*/  FSEL R2, R132, RZ, P1 ;  /* 0x000000ff84027208 */ /* 0x000fe40000800000 */
[C---:B------:R-:W-:Y:S01]  /*5ae0*/  ISETP.GT.AND P3, PT, R124.reuse, 0x21, PT ;  /* 0x000000217c00780c */ /* 0x040fe20003f64270 */
[----:B------:R-:W1:Y:S01]  /*5af0*/  MUFU.TANH R126, R126 ;  /* 0x0000007e007e7308 */ /* 0x000e620000002400 */
[----:B------:R-:W-:Y:S01]  /*5b00*/  FMNMX.FTZ R130, R165, R130, !PT ;  /* 0x00000082a5827209 */ /* 0x000fe20007810000 */
[-CC-:B------:R-:W-:Y:S01]  /*5b10*/  FFMA.FTZ R190, R183, R8.reuse, -R2.reuse ;  /* 0x00000008b7be7223 */ /* 0x180fe20000010802 */
[----:B--2---:R-:W-:Y:S01]  /*5b20*/  FSEL R183, R121, -INF , P3 ;  /* 0xff80000079b77808 */ /* 0x004fe20001800000 */
[-CC-:B------:R-:W-:Y:S01]  /*5b30*/  FFMA.FTZ R188, R185, R8.reuse, -R2.reuse ;  /* 0x00000008b9bc7223 */ /* 0x180fe20000010802 */
[C---:B------:R-:W-:Y:S01]  /*5b40*/  ISETP.GT.AND P3, PT, R124.reuse, 0x29, PT ;  /* 0x000000297c00780c */ /* 0x040fe20003f64270 */
[-CC-:B------:R-:W-:Y:S01]  /*5b50*/  FFMA.FTZ R184, R179, R8.reuse, -R2.reuse ;  /* 0x00000008b3b87223 */ /* 0x180fe20000010802 */
[-CC-:B------:R-:W-:Y:S01]  /*5b60*/  FFMA.FTZ R21, R181, R8.reuse, -R2.reuse ;  /* 0x00000008b5157223 */ /* 0x180fe20000010802 */
[----:B------:R2:W-:Y:S01]  /*5b70*/  MUFU.TANH R197, R167 ;  /* 0x000000a700c57308 */ /* 0x0005e20000002400 */
[----:B0-----:R-:W-:Y:S01]  /*5b80*/  FSEL R123, R123, -INF , P3 ;  /* 0xff8000007b7b7808 */ /* 0x001fe20001800000 */
[-CC-:B------:R-:W-:Y:S01]  /*5b90*/  FFMA.FTZ R23, R177, R8.reuse, -R2.reuse ;  /* 0x00000008b1177223 */ /* 0x180fe20000010802 */
[----:B------:R-:W-:Y:S01]  /*5ba0*/  ISETP.GT.AND P3, PT, R124, 0x31, PT ;  /* 0x000000317c00780c */ /* 0x000fe20003f64270 */
[-CC-:B------:R-:W-:Y:S01]  /*5bb0*/  FFMA.FTZ R15, R187, R8.reuse, -R2.reuse ;  /* 0x00000008bb0f7223 */ /* 0x180fe20000010802 */
[-CC-:B------:R-:W-:Y:S01]  /*5bc0*/  FFMA.FTZ R186, R175, R8.reuse, -R2.reuse ;  /* 0x00000008afba7223 */ /* 0x180fe20000010802 */
[-CC-:B------:R-:W-:Y:S01]  /*5bd0*/  FFMA.FTZ R180, R171, R8.reuse, -R2.reuse ;  /* 0x00000008abb47223 */ /* 0x180fe20000010802 */
[----:B------:R-:W-:Y:S01]  /*5be0*/  FSEL R179, R134, -INF , P3 ;  /* 0xff80000086b37808 */ /* 0x000fe20001800000 */
[----:B------:R-:W0:Y:S01]  /*5bf0*/  MUFU.TANH R150, R150 ;  /* 0x0000009600967308 */ /* 0x000e220000002400 */
[----:B--2---:R-:W-:Y:S01]  /*5c00*/  FSEL R167, R120, -INF , P2 ;  /* 0xff80000078a77808 */ /* 0x004fe20001000000 */
[-CC-:B------:R-:W-:Y:S01]  /*5c10*/  FFMA.FTZ R182, R139, R8.reuse, -R2.reuse ;  /* 0x000000088bb67223 */ /* 0x180fe20000010802 */
[----:B------:R-:W-:Y:S01]  /*5c20*/  ISETP.GT.AND P2, PT, R124, 0x28, PT ;  /* 0x000000287c00780c */ /* 0x000fe20003f44270 */
[--C-:B------:R-:W-:Y:S01]  /*5c30*/  FFMA.FTZ R168, R149, R8, -R2.reuse ;  /* 0x0000000895a87223 */ /* 0x100fe20000010802 */
[----:B------:R-:W-:Y:S01]  /*5c40*/  FMNMX.FTZ R130, R167, R130, !PT ;  /* 0x00000082a7827209 */ /* 0x000fe20007810000 */
[--C-:B------:R-:W-:Y:S01]  /*5c50*/  FFMA.FTZ R176, R131, R8, -R2.reuse ;  /* 0x0000000883b07223 */ /* 0x100fe20000010802 */
[----:B------:R-:W-:Y:S01]  /*5c60*/  FSEL R185, R122, -INF , P2 ;  /* 0xff8000007ab97808 */ /* 0x000fe20001000000 */
[----:B------:R-:W2:Y:S01]  /*5c70*/  MUFU.TANH R154, R154 ;  /* 0x0000009a009a7308 */ /* 0x000ea20000002400 */
[----:B------:R-:W-:Y:S01]  /*5c80*/  FMNMX.FTZ R130, R183, R130, !PT ;  /* 0x00000082b7827209 */ /* 0x000fe20007810000 */
[-CC-:B------:R-:W-:Y:S01]  /*5c90*/  FFMA.FTZ R131, R133, R8.reuse, -R2.reuse ;  /* 0x0000000885837223 */ /* 0x180fe20000010802 */
[----:B------:R-:W-:Y:S01]  /*5ca0*/  ISETP.GT.AND P2, PT, R124, 0x30, PT ;  /* 0x000000307c00780c */ /* 0x000fe20003f44270 */
[--C-:B------:R-:W-:Y:S01]  /*5cb0*/  FFMA.FTZ R178, R135, R8, -R2.reuse ;  /* 0x0000000887b27223 */ /* 0x100fe20000010802 */
[----:B------:R-:W-:Y:S01]  /*5cc0*/  FMNMX.FTZ R130, R185, R130, !PT ;  /* 0x00000082b9827209 */ /* 0x000fe20007810000 */
[--C-:B------:R-:W-:Y:S01]  /*5cd0*/  FFMA.FTZ R133, R137, R8, -R2.reuse ;  /* 0x0000000889857223 */ /* 0x100fe20000010802 */
[----:B-1----:R-:W-:Y:S01]  /*5ce0*/  FSEL R121, R126, -INF , P2 ;  /* 0xff8000007e797808 */ /* 0x002fe20001000000 */
[----:B------:R-:W1:Y:S01]  /*5cf0*/  MUFU.TANH R189, R189 ;  /* 0x000000bd00bd7308 */ /* 0x000e620000002400 */
[----:B------:R-:W-:Y:S01]  /*5d00*/  FMNMX.FTZ R130, R123, R130, !PT ;  /* 0x000000827b827209 */ /* 0x000fe20007810000 */
[-CC-:B------:R-:W-:Y:S01]  /*5d10*/  FFMA.FTZ R173, R173, R8.reuse, -R2.reuse ;  /* 0x00000008adad7223 */ /* 0x180fe20000010802 */
[C---:B------:R-:W-:Y:S01]  /*5d20*/  ISETP.GT.AND P2, PT, R124.reuse, 0x38, PT ;  /* 0x000000387c00780c */ /* 0x040fe20003f44270 */
[--C-:B------:R-:W-:Y:S01]  /*5d30*/  FFMA.FTZ R169, R169, R8, -R2.reuse ;  /* 0x00000008a9a97223 */ /* 0x100fe20000010802 */
[----:B------:R-:W-:Y:S01]  /*5d40*/  FMNMX.FTZ R130, R121, R130, !PT ;  /* 0x0000008279827209 */ /* 0x000fe20007810000 */
[-CC-:B------:R-:W-:Y:S01]  /*5d50*/  FFMA.FTZ R129, R129, R8.reuse, -R2.reuse ;  /* 0x0000000881817223 */ /* 0x180fe20000010802 */
[----:B------:R-:W-:Y:S01]  /*5d60*/  ISETP.GT.AND P3, PT, R124, 0x39, PT ;  /* 0x000000397c00780c */ /* 0x000fe20003f64270 */
[----:B------:R-:W3:Y:S01]  /*5d70*/  MUFU.TANH R162, R162 ;  /* 0x000000a200a27308 */ /* 0x000ee20000002400 */
[----:B0-----:R-:W-:Y:S01]  /*5d80*/  FSEL R181, R150, -INF , P2 ;  /* 0xff80000096b57808 */ /* 0x001fe20001000000 */
[--C-:B------:R-:W-:Y:S01]  /*5d90*/  FFMA.FTZ R172, R141, R8, -R2.reuse ;  /* 0x000000088dac7223 */ /* 0x100fe20000010802 */
[----:B------:R-:W-:Y:S01]  /*5da0*/  FMNMX.FTZ R130, R179, R130, !PT ;  /* 0x00000082b3827209 */ /* 0x000fe20007810000 */
[-CC-:B------:R-:W-:Y:S01]  /*5db0*/  FFMA.FTZ R125, R125, R8.reuse, -R2.reuse ;  /* 0x000000087d7d7223 */ /* 0x180fe20000010802 */
[----:B------:R-:W-:Y:S01]  /*5dc0*/  ISETP.GT.AND P2, PT, R124, 0x40, PT ;  /* 0x000000407c00780c */ /* 0x000fe20003f44270 */
[--C-:B------:R-:W-:Y:S01]  /*5dd0*/  FFMA.FTZ R174, R143, R8, -R2.reuse ;  /* 0x000000088fae7223 */ /* 0x100fe20000010802 */
[----:B------:R-:W-:Y:S01]  /*5de0*/  FSEL R177, R136, -INF , P3 ;  /* 0xff80000088b17808 */ /* 0x000fe20001800000 */
[----:B------:R-:W0:Y:S01]  /*5df0*/  MUFU.TANH R128, R128 ;  /* 0x0000008000807308 */ /* 0x000e220000002400 */
[----:B------:R-:W-:Y:S01]  /*5e00*/  FMNMX.FTZ R130, R181, R130, !PT ;  /* 0x00000082b5827209 */ /* 0x000fe20007810000 */
[-CC-:B------:R-:W-:Y:S01]  /*5e10*/  FFMA.FTZ R135, R145, R8.reuse, -R2.reuse ;  /* 0x0000000891877223 */ /* 0x180fe20000010802 */
[----:B------:R-:W-:Y:S01]  /*5e20*/  ISETP.GT.AND P3, PT, R124, 0x41, PT ;  /* 0x000000417c00780c */ /* 0x000fe20003f64270 */
[-CC-:B------:R-:W-:Y:S01]  /*5e30*/  FFMA.FTZ R137, R153, R8.reuse, -R2.reuse ;  /* 0x0000000899897223 */ /* 0x180fe20000010802 */
[----:B--2---:R-:W-:Y:S01]  /*5e40*/  FSEL R187, R154, -INF , P2 ;  /* 0xff8000009abb7808 */ /* 0x004fe20001000000 */
[--C-:B------:R-:W-:Y:S01]  /*5e50*/  FFMA.FTZ R170, R147, R8, -R2.reuse ;  /* 0x0000000893aa7223 */ /* 0x100fe20000010802 */
[----:B------:R-:W-:Y:S01]  /*5e60*/  FMNMX.FTZ R130, R177, R130, !PT ;  /* 0x00000082b1827209 */ /* 0x000fe20007810000 */
[----:B------:R-:W2:Y:S01]  /*5e70*/  MUFU.TANH R195, R195 ;  /* 0x000000c300c37308 */ /* 0x000ea20000002400 */
[----:B------:R-:W-:Y:S01]  /*5e80*/  ISETP.GT.AND P2, PT, R124, 0x48, PT ;  /* 0x000000487c00780c */ /* 0x000fe20003f44270 */
[----:B------:R-:W-:Y:S01]  /*5e90*/  FFMA.FTZ R127, R127, R8, -R2 ;  /* 0x000000087f7f7223 */ /* 0x000fe20000010802 */
[----:B------:R-:W-:-:S02]  /*5ea0*/  FSEL R175, R138, -INF , P3 ;  /* 0xff8000008aaf7808 */ /* 0x000fc40001800000 */
[----:B------:R-:W-:Y:S02]  /*5eb0*/  FMNMX.FTZ R130, R187, R130, !PT ;  /* 0x00000082bb827209 */ /* 0x000fe40007810000 */
[C---:B------:R-:W-:Y:S01]  /*5ec0*/  ISETP.GT.AND P3, PT, R124.reuse, 0x49, PT ;  /* 0x000000497c00780c */ /* 0x040fe20003f64270 */
[----:B------:R-:W-:Y:S01]  /*5ed0*/  MUFU.EX2 R15, R15 ;  /* 0x0000000f000f7308 */ /* 0x000fe20000000800 */
[----:B-1----:R-:W-:Y:S02]  /*5ee0*/  FSEL R189, R189, -INF , P2 ;  /* 0xff800000bdbd7808 */ /* 0x002fe40001000000 */
[----:B------:R-:W-:Y:S02]  /*5ef0*/  FMNMX.FTZ R130, R175, R130, !PT ;  /* 0x00000082af827209 */ /* 0x000fe40007810000 */
[----:B------:R-:W-:Y:S02]  /*5f00*/  ISETP.GT.AND P2, PT, R124, 0x50, PT ;  /* 0x000000507c00780c */ /* 0x000fe40003f44270 */
[----:B------:R-:W-:Y:S01]  /*5f10*/  FSEL R191, R191, -INF , P3 ;  /* 0xff800000bfbf7808 */ /* 0x000fe20001800000 */
[----:B------:R-:W-:Y:S01]  /*5f20*/  MUFU.EX2 R188, R188 ;  /* 0x000000bc00bc7308 */ /* 0x000fe20000000800 */
[----:B------:R-:W-:-:S02]  /*5f30*/  FMNMX.FTZ R130, R189, R130, !PT ;  /* 0x00000082bd827209 */ /* 0x000fc40007810000 */
[----:B------:R-:W-:Y:S02]  /*5f40*/  ISETP.GT.AND P3, PT, R124, 0x51, PT ;  /* 0x000000517c00780c */ /* 0x000fe40003f64270 */
[----:B---3--:R-:W-:Y:S02]  /*5f50*/  FSEL R193, R162, -INF , P2 ;  /* 0xff800000a2c17808 */ /* 0x008fe40001000000 */
[----:B------:R-:W-:Y:S01]  /*5f60*/  FMNMX.FTZ R130, R191, R130, !PT ;  /* 0x00000082bf827209 */ /* 0x000fe20007810000 */
[----:B------:R-:W-:Y:S01]  /*5f70*/  MUFU.EX2 R190, R190 ;  /* 0x000000be00be7308 */ /* 0x000fe20000000800 */
[----:B------:R-:W-:Y:S02]  /*5f80*/  ISETP.GT.AND P2, PT, R124, 0x58, PT ;  /* 0x000000587c00780c */ /* 0x000fe40003f44270 */
[----:B0-----:R-:W-:Y:S02]  /*5f90*/  FSEL R171, R128, -INF , P3 ;  /* 0xff80000080ab7808 */ /* 0x001fe40001800000 */
[----:B------:R-:W-:-:S02]  /*5fa0*/  FMNMX.FTZ R130, R193, R130, !PT ;  /* 0x00000082c1827209 */ /* 0x000fc40007810000 */
[----:B------:R-:W-:Y:S01]  /*5fb0*/  ISETP.GT.AND P3, PT, R124, 0x59, PT ;  /* 0x000000597c00780c */ /* 0x000fe20003f64270 */
[----:B------:R-:W-:Y:S01]  /*5fc0*/  MUFU.EX2 R21, R21 ;  /* 0x0000001500157308 */ /* 0x000fe20000000800 */
[----:B--2---:R-:W-:Y:S02]  /*5fd0*/  FSEL R195, R195, -INF , P2 ;  /* 0xff800000c3c37808 */ /* 0x004fe40001000000 */
[----:B------:R-:W-:Y:S02]  /*5fe0*/  FMNMX.FTZ R130, R171, R130, !PT ;  /* 0x00000082ab827209 */ /* 0x000fe40007810000 */
[----:B------:R-:W-:Y:S02]  /*5ff0*/  FSEL R197, R197, -INF , P3 ;  /* 0xff800000c5c57808 */ /* 0x000fe40001800000 */
[----:B------:R-:W-:Y:S01]  /*6000*/  FMNMX.FTZ R130, R195, R130, !PT ;  /* 0x00000082c3827209 */ /* 0x000fe20007810000 */
[----:B------:R-:W-:Y:S01]  /*6010*/  MUFU.EX2 R184, R184 ;  /* 0x000000b800b87308 */ /* 0x000fe20000000800 */
[----:B------:R-:W-:-:S02]  /*6020*/  FSEL R149, R10, RZ, P1 ;  /* 0x000000ff0a957208 */ /* 0x000fc40000800000 */
[----:B------:R-:W-:-:S03]  /*6030*/  FMNMX.FTZ R130, R197, R130, !PT ;  /* 0x00000082c5827209 */ /* 0x000fc60007810000 */
[----:B------:R-:W-:Y:S02]  /*6040*/  FADD.FTZ R149, -R149, R14 ;  /* 0x0000000e95957221 */ /* 0x000fe40000010100 */
[----:B------:R-:W0:Y:S01]  /*6050*/  SHFL.BFLY PT, R9, R130, 0x2, 0x1f ;  /* 0x0c401f0082097f89 */ /* 0x000e2200000e0000 */
[----:B------:R-:W-:Y:S01]  /*6060*/  MUFU.EX2 R23, R23 ;  /* 0x0000001700177308 */ /* 0x000fe20000000800 */
[----:B------:R-:W-:-:S07]  /*6070*/  FMUL.FTZ R149, R149, R8 ;  /* 0x0000000895957220 */ /* 0x000fce0000410000 */
        /* <DEDUP_REMOVED lines=10> */
[----:B------:R-:W-:Y:S02]  /*6120*/  FMUL.FTZ R20, R9, R8 ;  /* 0x0000000809147220 */ /* 0x000fe40000410000 */
[----:B------:R-:W-:Y:S03]  /*6130*/  MUFU.EX2 R176, R176 ;  /* 0x000000b000b07308 */ /* 0x000fe60000000800 */
[----:B------:R-:W-:-:S05]  /*6140*/  FSEL R20, R20, RZ, P2 ;  /* 0x000000ff14147208 */ /* 0x000fca0001000000 */
[----:B------:R-:W-:Y:S01]  /*6150*/  MUFU.EX2 R131, R131 ;  /* 0x0000008300837308 */ /* 0x000fe20000000800 */
[-CC-:B------:R-:W-:Y:S01]  /*6160*/  FFMA.FTZ R139, R0, R8.reuse, -R20.reuse ;  /* 0x00000008008b7223 */ /* 0x180fe20000010814 */
[----:B------:R-:W-:Y:S01]  /*6170*/  FSEL R0, R9, RZ, P2 ;  /* 0x000000ff09007208 */ /* 0x000fe20001000000 */
[-CC-:B------:R-:W-:Y:S01]  /*6180*/  FFMA.FTZ R22, R151, R8.reuse, -R20.reuse ;  /* 0x0000000897167223 */ /* 0x180fe20000010814 */
[-CC-:B------:R-:W-:Y:S01]  /*6190*/  FFMA.FTZ R120, R155, R8.reuse, -R20.reuse ;  /* 0x000000089b787223 */ /* 0x180fe20000010814 */
[-CC-:B------:R-:W-:Y:S01]  /*61a0*/  FFMA.FTZ R141, R157, R8.reuse, -R20.reuse ;  /* 0x000000089d8d7223 */ /* 0x180fe20000010814 */
[-CC-:B------:R-:W-:Y:S01]  /*61b0*/  FFMA.FTZ R122, R159, R8.reuse, -R20.reuse ;  /* 0x000000089f7a7223 */ /* 0x180fe20000010814 */
[----:B------:R-:W-:Y:S01]  /*61c0*/  FADD.FTZ R13, -R0, R13 ;  /* 0x0000000d000d7221 */ /* 0x000fe20000010100 */
[----:B------:R-:W-:Y:S01]  /*61d0*/  MUFU.EX2 R139, R139 ;  /* 0x0000008b008b7308 */ /* 0x000fe20000000800 */
[-CC-:B------:R-:W-:Y:S01]  /*61e0*/  FFMA.FTZ R143, R161, R8.reuse, -R20.reuse ;  /* 0x00000008a18f7223 */ /* 0x180fe20000010814 */
[-CC-:B------:R-:W-:Y:S01]  /*61f0*/  FFMA.FTZ R124, R163, R8.reuse, -R20.reuse ;  /* 0x00000008a37c7223 */ /* 0x180fe20000010814 */
[-C--:B------:R-:W-:Y:S01]  /*6200*/  FMUL.FTZ R2, R13, R8.reuse ;  /* 0x000000080d027220 */ /* 0x080fe20000410000 */
        /* <DEDUP_REMOVED lines=16> */
[----:B------:R-:W-:-:S04]  /*6310*/  FFMA.FTZ R195, R195, R8, -R20 ;  /* 0x00000008c3c37223 */ /* 0x000fc80000010814 */
[----:B------:R-:W2:Y:S01]  /*6320*/  MUFU.EX2 R22, R22 ;  /* 0x0000001600167308 */ /* 0x000ea20000000800 */
[----:B0-----:R-:W-:-:S04]  /*6330*/  FFMA.FTZ R121, R0, R6, R15 ;  /* 0x0000000600797223 */ /* 0x001fc8000001000f */
[----:B------:R-:W-:-:S03]  /*6340*/  FADD.FTZ R121, R188, R121 ;  /* 0x00000079bc797221 */ /* 0x000fc60000010000 */
[----:B------:R-:W0:Y:S01]  /*6350*/  MUFU.EX2 R120, R120 ;  /* 0x0000007800787308 */ /* 0x000e220000000800 */
[----:B-1----:R-:W-:Y:S01]  /*6360*/  FFMA.FTZ R3, R2, R3, R139 ;  /* 0x0000000302037223 */ /* 0x002fe2000001008b */
[----:B------:R-:W-:Y:S01]  /*6370*/  FADD.FTZ R6, R190, R121 ;  /* 0x00000079be067221 */ /* 0x000fe20000010000 */
[-CC-:B------:R-:W-:Y:S01]  /*6380*/  FFMA.FTZ R121, R187, R8.reuse, -R20.reuse ;  /* 0x00000008bb797223 */ /* 0x180fe20000010814 */
[----:B------:R-:W-:-:S04]  /*6390*/  FFMA.FTZ R20, R197, R8, -R20 ;  /* 0x00000008c5147223 */ /* 0x000fc80000010814 */
[----:B------:R-:W1:Y:S01]  /*63a0*/  MUFU.EX2 R141, R141 ;  /* 0x0000008d008d7308 */ /* 0x000e620000000800 */
[----:B--2---:R-:W-:-:S07]  /*63b0*/  FADD.FTZ R3, R22, R3 ;  /* 0x0000000316037221 */ /* 0x004fce0000010000 */
        /* <DEDUP_REMOVED lines=21> */
[----:B0-----:R-:W-:Y:S01]  /*6510*/  FADD.FTZ R132, R126, R123 ;  /* 0x0000007b7e847221 */ /* 0x001fe20000010000 */
[----:B------:R-:W-:-:S06]  /*6520*/  FADD.FTZ R123, R129, R6 ;  /* 0x00000006817b7221 */ /* 0x000fcc0000010000 */
[----:B------:R-:W0:Y:S01]  /*6530*/  MUFU.EX2 R14, R14 ;  /* 0x0000000e000e7308 */ /* 0x000e220000000800 */
[----:B-1----:R-:W-:-:S07]  /*6540*/  FADD.FTZ R132, R147, R132 ;  /* 0x0000008493847221 */ /* 0x002fce0000010000 */
        /* <DEDUP_REMOVED lines=50> */
.L_x_5466:
[----:B------:R-:W0:Y:S01]  /*6870*/  S2UR UR6, SR_CgaCtaId ;  /* 0x00000000000679c3 */ /* 0x000e220000008800 */
[----:B------:R-:W-:Y:S01]  /*6880*/  R2UR UR5, R192 ;  /* 0x00000000c00572ca */ /* 0x000fe200000e0000 */
[----:B------:R-:W-:Y:S01]  /*6890*/  UIADD3 UR14, UR14, 0x30860, URZ ;  /* 0x000308600e0e7890 */ /* 0x000fe2000fffe03f */
[----:B------:R-:W-:Y:S02]  /*68a0*/  F2FP.BF16.F32.PACK_AB R186, R173, R186 ;  /* 0x000000baadba723e */ /* 0x000fe400000010ff */
[----:B------:R-:W-:Y:S02]  /*68b0*/  F2FP.BF16.F32.PACK_AB R180, R169, R180 ;  /* 0x000000b4a9b4723e */ /* 0x000fe400000010ff */
        /* <DEDUP_REMOVED lines=8> */
[----:B------:R-:W-:Y:S01]  /*6940*/  F2FP.BF16.F32.PACK_AB R189, R22, R139 ;  /* 0x0000008b16bd723e */ /* 0x000fe200000010ff */
[----:B------:R-:W-:Y:S01]  /*6950*/  UMOV UR5, UR7 ;  /* 0x0000000700057c82 */ /* 0x000fe20008000000 */
[----:B------:R-:W-:Y:S02]  /*6960*/  F2FP.BF16.F32.PACK_AB R190, R21, R190 ;  /* 0x000000be15be723e */ /* 0x000fe400000010ff */
[----:B------:R-:W-:Y:S02]  /*6970*/  PLOP3.LUT P1, PT, PT, PT, UP0, 0x80, 0x0 ;  /* 0x000000000000781c */ /* 0x000fe40003f2f008 */
        /* <DEDUP_REMOVED lines=18> */
[----:B------:R-:W-:Y:S01]  /*6aa0*/  MOV R13, R9 ;  /* 0x00000009000d7202 */ /* 0x000fe20000000f00 */
[----:B------:R-:W-:Y:S06]  /*6ab0*/  @P1 BRA `(.L_x_5467) ;  /* 0xffffffd4001c1947 */ /* 0x000fec000383ffff */
.L_x_5456:
[----:B------:R-:W-:-:S13]  /*6ac0*/  R2UR UR5, R18 ;  /* 0x00000000120572ca */ /* 0x000fda00000e0000 */
[----:B------:R-:W-:-:S06]  /*6ad0*/  UISETP.GE.AND UP0, UPT, UR61, UR5, UPT ;  /* 0x000000053d00728c */ /* 0x000fcc000bf06270 */
[----:B------:R-:W-:-:S13]  /*6ae0*/  PLOP3.LUT P1, PT, PT, PT, UP0, 0x80, 0x0 ;  /* 0x000000000000781c */ /* 0x000fda0003f2f008 */
[----:B------:R-:W-:Y:S05]  /*6af0*/  @!P1 BRA `(.L_x_5468) ;  /* 0x00000024000c9947 */ /* 0x000fea0003800000 */
[----:B------:R-:W-:Y:S01]  /*6b00*/  IMAD.MOV.U32 R12, RZ, RZ, R9 ;  /* 0x000000ffff0c7224 */ /* 0x000fe200078e0009 */
[----:B------:R-:W-:Y:S01]  /*6b10*/  MOV R11, R10 ;  /* 0x0000000a000b7202 */ /* 0x000fe20000000f00 */
[----:B------:R-:W-:Y:S01]  /*6b20*/  IMAD.U32 R13, RZ, RZ, UR7 ;  /* 0x00000007ff0d7e24 */ /* 0x000fe2000f8e00ff */
[----:B------:R-:W-:Y:S01]  /*6b30*/  UMOV UR38, UR4 ;  /* 0x0000000400267c82 */ /* 0x000fe20008000000 */
[----:B------:R-:W-:-:S05]  /*6b40*/  ULDC UR6, c[0x0][0x9d8] ;  /* 0x0002760000067ab9 */ /* 0x000fca0000000800 */
.L_x_5479:
[----:B------:R-:W-:Y:S01]  /*6b50*/  R2UR UR5, R13 ;  /* 0x000000000d0572ca */ /* 0x000fe200000e0000 */
[----:B------:R-:W-:-:S04]  /*6b60*/  UIADD3 UR4, UR38, 0x1, URZ ;  /* 0x0000000126047890 */ /* 0x000fc8000fffe03f */
[----:B------:R-:W-:-:S04]  /*6b70*/  UISETP.NE.AND UP0, UPT, UR4, 0x2, UPT ;  /* 0x000000020400788c */ /* 0x000fc8000bf05270 */
[----:B------:R-:W-:Y:S02]  /*6b80*/  USEL UR7, URZ, 0x1, UP0 ;  /* 0x000000013f077887 */ /* 0x000fe40008000000 */
[----:B------:R-:W-:Y:S02]  /*6b90*/  USEL UR4, UR4, URZ, UP0 ;  /* 0x0000003f04047287 */ /* 0x000fe40008000000 */
[----:B------:R-:W-:Y:S01]  /*6ba0*/  ULOP3.LUT UR7, UR5, UR7, URZ, 0x3c, !UPT ;  /* 0x0000000705077292 */ /* 0x000fe2000f8e3c3f */
[----:B------:R-:W-:Y:S11]  /*6bb0*/  @!P0 BRA `(.L_x_5469) ;  /* 0x0000000000048947 */ /* 0x000ff60003800000 */
[----:B------:R-:W-:Y:S01]  /*6bc0*/  BPT.TRAP 0x1 ;  /* 0x000000040000795c */ /* 0x000fe20000300000 */
.L_x_5469:
[----:B------:R-:W-:Y:S01]  /*6bd0*/  ULEA UR39, UR4, UR60, 0x3 ;  /* 0x0000003c04277291 */ /* 0x000fe2000f8e183f */
[----:B------:R-:W-:-:S05]  /*6be0*/  IMAD.U32 R8, RZ, RZ, UR7 ;  /* 0x00000007ff087e24 */ /* 0x000fca000f8e00ff */
[----:B------:R-:W-:-:S04]  /*6bf0*/  SHF.L.U32 R8, R8, 0x1f, RZ ;  /* 0x0000001f08087819 */ /* 0x000fc800000006ff */
[----:B------:R0:W1:Y:S01]  /*6c00*/  SYNCS.PHASECHK.TRANS64.TRYWAIT P1, [UR39+0x30830], R8 ;  /* 0x03083008ff0075a7 */ /* 0x0000620008020167 */
[----:B------:R-:W-:Y:S05]  /*6c10*/  @!P0 BRA `(.L_x_5470) ;  /* 0x0000000000048947 */ /* 0x000fea0003800000 */
[----:B------:R-:W-:Y:S01]  /*6c20*/  BPT.TRAP 0x1 ;  /* 0x000000040000795c */ /* 0x000fe20000300000 */
.L_x_5470:
[----:B-1----:R-:W-:Y:S05]  /*6c30*/  @P1 BRA `(.L_x_5471) ;  /* 0x0000000000081947 */ /* 0x002fea0003800000 */
[----:B------:R-:W1:Y:S02]  /*6c40*/  SYNCS.PHASECHK.TRANS64.TRYWAIT P1, [UR39+0x30830], R8 ;  /* 0x03083008ff0075a7 */ /* 0x000e640008020167 */
[----:B-1----:R-:W-:Y:S05]  /*6c50*/  @!P1 BRA `(.L_x_5472) ;  /* 0x0000009000409947 */ /* 0x002fea0003800000 */
.L_x_5471:
        /* <DEDUP_REMOVED lines=162> */
.L_x_5473:
[----:B------:R-:W-:Y:S01]  /*7680*/  R2UR UR10, R13 ;  /* 0x000000000d0a72ca */ /* 0x000fe200000e0000 */
[----:B------:R-:W-:-:S12]  /*7690*/  ULEA UR5, UR38, UR60, 0x3 ;  /* 0x0000003c26057291 */ /* 0x000fd8000f8e183f */
[----:B------:R-:W-:-:S04]  /*76a0*/  MOV R0, UR10 ;  /* 0x0000000a00007c02 */ /* 0x000fc80008000f00 */
[----:B------:R-:W-:-:S04]  /*76b0*/  SHF.L.U32 R0, R0, 0x1f, RZ ;  /* 0x0000001f00007819 */ /* 0x000fc800000006ff */
[----:B------:R2:W3:Y:S01]  /*76c0*/  SYNCS.PHASECHK.TRANS64.TRYWAIT P1, [UR5+0x30850], R0 ;  /* 0x03085000ff0075a7 */ /* 0x0004e20008020145 */
[----:B------:R-:W-:Y:S05]  /*76d0*/  @!P0 BRA `(.L_x_5474) ;  /* 0x0000000000048947 */ /* 0x000fea0003800000 */
[----:B------:R-:W-:Y:S01]  /*76e0*/  BPT.TRAP 0x1 ;  /* 0x000000040000795c */ /* 0x000fe20000300000 */
.L_x_5474:
[----:B---3--:R-:W-:Y:S05]  /*76f0*/  @P1 BRA `(.L_x_5475) ;  /* 0x0000000000081947 */ /* 0x008fea0003800000 */
[----:B------:R-:W3:Y:S02]  /*7700*/  SYNCS.PHASECHK.TRANS64.TRYWAIT P1, [UR5+0x30850], R0 ;  /* 0x03085000ff0075a7 */ /* 0x000ee40008020145 */
[----:B---3--:R-:W-:Y:S05]  /*7710*/  @!P1 BRA `(.L_x_5476) ;  /* 0x0000008400a89947 */ /* 0x008fea0003800000 */
.L_x_5475:
[----:B------:R-:W-:Y:S01]  /*7720*/  UIADD3 UR10, UR60, 0x400, URZ ;  /* 0x000004003c0a7890 */ /* 0x000fe2000fffe03f */
[----:B------:R-:W-:Y:S01]  /*7730*/  WARPGROUP.ARRIVE ;  /* 0x00000000000079c5 */ /* 0x000fe20000000000 */
[----:B------:R-:W-:Y:S01]  /*7740*/  UMOV UR11, 0x40000040 ;  /* 0x40000040000b7882 */ /* 0x000fe20000000000 */
[----:B------:R-:W-:Y:S01]  /*7750*/  UMOV UR15, 0x40000040 ;  /* 0x40000040000f7882 */ /* 0x000fe20000000000 */
        /* <DEDUP_REMOVED lines=33> */
.L_x_5477:
        /* <DEDUP_REMOVED lines=60> */
[----:B0-----:R-:W0:Y:S01]  /*7d30*/  LDC R8, c[0x0][0x988] ;  /* 0x00026200ff087b82 */ /* 0x001e220000000800 */
[----:B------:R-:W-:Y:S01]  /*7d40*/  UIADD3 UR39, UR39, 0x30840, URZ ;  /* 0x0003084027277890 */ /* 0x000fe2000fffe03f */
[----:B------:R-:W2:Y:S01]  /*7d50*/  MUFU.TANH R175, R175 ;  /* 0x000000af00af7308 */ /* 0x000ea20000002400 */
[----:B---3--:R-:W-:-:S05]  /*7d60*/  FMNMX.FTZ R0, R173, R0, !PT ;  /* 0x00000000ad007209 */ /* 0x008fca0007810000 */
[----:B------:R-:W3:Y:S02]  /*7d70*/  S2UR UR10, SR_CgaCtaId ;  /* 0x00000000000a79c3 */ /* 0x000ee40000008800 */
[----:B------:R-:W4:Y:S01]  /*7d80*/  MUFU.TANH R21, R21 ;  /* 0x0000001500157308 */ /* 0x000f220000002400 */
[----:B-1----:R-:W-:-:S07]  /*7d90*/  FMNMX.FTZ R2, R17, R2, !PT ;  /* 0x0000000211027209 */ /* 0x002fce0007810000 */
[----:B------:R-:W1:Y:S01]  /*7da0*/  MUFU.TANH R177, R177 ;  /* 0x000000b100b17308 */ /* 0x000e620000002400 */
[----:B--2---:R-:W-:-:S07]  /*7db0*/  FMNMX.FTZ R0, R175, R0, !PT ;  /* 0x00000000af007209 */ /* 0x004fce0007810000 */
[----:B------:R-:W2:Y:S01]  /*7dc0*/  MUFU.TANH R23, R23 ;  /* 0x0000001700177308 */ /* 0x000ea20000002400 */
[----:B----4-:R-:W-:Y:S01]  /*7dd0*/  FMNMX.FTZ R2, R21, R2, !PT ;  /* 0x0000000215027209 */ /* 0x010fe20007810000 */
[----:B---3--:R-:W-:-:S06]  /*7de0*/  UPRMT UR39, UR10, 0x654, UR39 ;  /* 0x000006540a277896 */ /* 0x008fcc0008000027 */
[----:B------:R-:W3:Y:S01]  /*7df0*/  MUFU.TANH R179, R179 ;  /* 0x000000b300b37308 */ /* 0x000ee20000002400 */
[----:B-1----:R-:W-:Y:S02]  /*7e00*/  FMNMX.FTZ R0, R177, R0, !PT ;  /* 0x00000000b1007209 */ /* 0x002fe40007810000 */
[----:B------:R-:W-:Y:S05]  /*7e10*/  SYNCS.ARRIVE.TRANS64.RED.A1T0 RZ, [UR39], RZ ;  /* 0x000000ffffff79a7 */ /* 0x000fea0008100427 */
[----:B------:R-:W1:Y:S01]  /*7e20*/  MUFU.TANH R121, R121 ;  /* 0x0000007900797308 */ /* 0x000e620000002400 */
[----:B--2---:R-:W-:-:S07]  /*7e30*/  FMNMX.FTZ R2, R23, R2, !PT ;  /* 0x0000000217027209 */ /* 0x004fce0007810000 */
[----:B------:R-:W2:Y:S01]  /*7e40*/  MUFU.TANH R181, R181 ;  /* 0x000000b500b57308 */ /* 0x000ea20000002400 */
[----:B---3--:R-:W-:-:S07]  /*7e50*/  FMNMX.FTZ R0, R179, R0, !PT ;  /* 0x00000000b3007209 */ /* 0x008fce0007810000 */
[----:B------:R-:W3:Y:S01]  /*7e60*/  MUFU.TANH R123, R123 ;  /* 0x0000007b007b7308 */ /* 0x000ee20000002400 */
[----:B-1----:R-:W-:-:S07]  /*7e70*/  FMNMX.FTZ R2, R121, R2, !PT ;  /* 0x0000000279027209 */ /* 0x002fce0007810000 */
        /* <DEDUP_REMOVED lines=65> */
[----:B-1----:R-:W-:-:S05]  /*8290*/  FMNMX.FTZ R0, R205, R0, !PT ;  /* 0x00000000cd007209 */ /* 0x002fca0007810000 */
[----:B------:R-:W1:Y:S01]  /*82a0*/  SHFL.BFLY PT, R9, R0, 0x2, 0x1f ;  /* 0x0c401f0000097f89 */ /* 0x000e6200000e0000 */
[----:B--2---:R-:W-:-:S04]  /*82b0*/  FMNMX.FTZ R2, R163, R2, !PT ;  /* 0x00000002a3027209 */ /* 0x004fc80007810000 */
[----:B---3--:R-:W-:-:S05]  /*82c0*/  FMNMX.FTZ R2, R165, R2, !PT ;  /* 0x00000002a5027209 */ /* 0x008fca0007810000 */
[----:B------:R-:W2:Y:S01]  /*82d0*/  SHFL.BFLY PT, R167, R2, 0x2, 0x1f ;  /* 0x0c401f0002a77f89 */ /* 0x000ea200000e0000 */
[----:B-1----:R-:W-:-:S05]  /*82e0*/  FMNMX.FTZ R16, R0, R9, !PT ;  /* 0x0000000900107209 */ /* 0x002fca0007810000 */
[----:B------:R-:W1:Y:S01]  /*82f0*/  SHFL.BFLY PT, R9, R16, 0x1, 0x1f ;  /* 0x0c201f0010097f89 */ /* 0x000e6200000e0000 */
[----:B--2---:R-:W-:-:S05]  /*8300*/  FMNMX.FTZ R167, R2, R167, !PT ;  /* 0x000000a702a77209 */ /* 0x004fca0007810000 */
[----:B------:R-:W2:Y:S01]  /*8310*/  SHFL.BFLY PT, R20, R167, 0x1, 0x1f ;  /* 0x0c201f00a7147f89 */ /* 0x000ea200000e0000 */
[----:B-1----:R-:W-:-:S05]  /*8320*/  FMNMX.FTZ R10, R16, R9, !PT ;  /* 0x00000009100a7209 */ /* 0x002fca0007810000 */
[----:B------:R-:W-:Y:S01]  /*8330*/  FADD.FTZ R11, -R10, R11 ;  /* 0x0000000b0a0b7221 */ /* 0x000fe20000010100 */
[----:B--2---:R-:W-:-:S03]  /*8340*/  FMNMX.FTZ R9, R167, R20, !PT ;  /* 0x00000014a7097209 */ /* 0x004fc60007810000 */
[-C--:B0-----:R-:W-:Y:S02]  /*8350*/  FMUL.FTZ R20, R11, R8.reuse ;  /* 0x000000080b147220 */ /* 0x081fe40000410000 */
[----:B------:R-:W-:Y:S01]  /*8360*/  FADD.FTZ R11, -R9, R12 ;  /* 0x0000000c090b7221 */ /* 0x000fe20000010100 */
[-C--:B------:R-:W-:Y:S01]  /*8370*/  FMUL.FTZ R12, R10, R8.reuse ;  /* 0x000000080a0c7220 */ /* 0x080fe20000410000 */
[----:B------:R0:W-:Y:S02]  /*8380*/  MUFU.EX2 R0, R20 ;  /* 0x0000001400007308 */ /* 0x0001e40000000800 */
        /* <DEDUP_REMOVED lines=26> */
[----:B------:R-:W-:Y:S03]  /*8530*/  MUFU.EX2 R2, R2 ;  /* 0x0000000200027308 */ /* 0x000fe60000000800 */
[-CC-:B------:R-:W-:Y:S01]  /*8540*/  FFMA.FTZ R189, R13, R8.reuse, -R12.reuse ;  /* 0x000000080dbd7223 */ /* 0x180fe2000001080c */
[-CC-:B------:R-:W-:Y:S01]  /*8550*/  FFMA.FTZ R14, R15, R8.reuse, -R12.reuse ;  /* 0x000000080f0e7223 */ /* 0x180fe2000001080c */
[-CC-:B------:R-:W-:Y:S01]  /*8560*/  FFMA.FTZ R191, R17, R8.reuse, -R12.reuse ;  /* 0x0000000811bf7223 */ /* 0x180fe2000001080c */
[-CC-:B------:R-:W-:Y:S01]  /*8570*/  FFMA.FTZ R16, R21, R8.reuse, -R12.reuse ;  /* 0x0000000815107223 */ /* 0x180fe2000001080c */
[-CC-:B------:R-:W-:Y:S01]  /*8580*/  FFMA.FTZ R185, R23, R8.reuse, -R12.reuse ;  /* 0x0000000817b97223 */ /* 0x180fe2000001080c */
[----:B------:R-:W1:Y:S01]  /*8590*/  MUFU.EX2 R11, R11 ;  /* 0x0000000b000b7308 */ /* 0x000e620000000800 */
[-CC-:B0-----:R-:W-:Y:S01]  /*85a0*/  FFMA.FTZ R20, R121, R8.reuse, -R12.reuse ;  /* 0x0000000879147223 */ /* 0x181fe2000001080c */
        /* <DEDUP_REMOVED lines=15> */
[----:B-1----:R-:W-:Y:S01]  /*86a0*/  FFMA.FTZ R17, R0, R6, R11 ;  /* 0x0000000600117223 */ /* 0x002fe2000001000b */
[-CC-:B------:R-:W-:Y:S01]  /*86b0*/  FFMA.FTZ R149, R149, R8.reuse, -R12.reuse ;  /* 0x0000000895957223 */ /* 0x180fe2000001080c */
[-CC-:B------:R-:W-:Y:S01]  /*86c0*/  FFMA.FTZ R159, R159, R8.reuse, -R12.reuse ;  /* 0x000000089f9f7223 */ /* 0x180fe2000001080c */
[-CC-:B------:R-:W-:Y:S01]  /*86d0*/  FFMA.FTZ R161, R161, R8.reuse, -R12.reuse ;  /* 0x00000008a1a17223 */ /* 0x180fe2000001080c */
[-CC-:B------:R-:W-:Y:S01]  /*86e0*/  FFMA.FTZ R163, R163, R8.reuse, -R12.reuse ;  /* 0x00000008a3a37223 */ /* 0x180fe2000001080c */
[----:B------:R-:W-:-:S02]  /*86f0*/  FFMA.FTZ R12, R165, R8, -R12 ;  /* 0x00000008a50c7223 */ /* 0x000fc4000001080c */
[----:B------:R-:W1:Y:S01]  /*8700*/  MUFU.EX2 R14, R14 ;  /* 0x0000000e000e7308 */ /* 0x000e620000000800 */
[----:B0-----:R-:W-:-:S07]  /*8710*/  FFMA.FTZ R3, R2, R3, R189 ;  /* 0x0000000302037223 */ /* 0x001fce00000100bd */
        /* <DEDUP_REMOVED lines=92> */
.L_x_5478:
[----:B------:R-:W0:Y:S01]  /*8ce0*/  S2UR UR11, SR_CgaCtaId ;  /* 0x00000000000b79c3 */ /* 0x000e220000008800 */
[----:B------:R-:W-:Y:S01]  /*8cf0*/  R2UR UR10, R18 ;  /* 0x00000000120a72ca */ /* 0x000fe200000e0000 */
[----:B------:R-:W-:Y:S01]  /*8d00*/  UIADD3 UR5, UR5, 0x30860, URZ ;  /* 0x0003086005057890 */ /* 0x000fe2000fffe03f */
[----:B------:R-:W-:Y:S01]  /*8d10*/  F2FP.BF16.F32.PACK_AB R186, R171, R186 ;  /* 0x000000baabba723e */ /* 0x000fe200000010ff */
        /* <DEDUP_REMOVED lines=9> */
[----:B------:R-:W-:Y:S01]  /*8db0*/  F2FP.BF16.F32.PACK_AB R178, R179, R178 ;  /* 0x000000b2b3b2723e */ /* 0x000fe200000010ff */
[----:B------:R-:W-:Y:S01]  /*8dc0*/  IMAD.U32 R13, RZ, RZ, UR7 ;  /* 0x00000007ff0d7e24 */ /* 0x000fe2000f8e00ff */
        /* <DEDUP_REMOVED lines=22> */
.L_x_5468:
        /* <DEDUP_REMOVED lines=99> */
.L_x_5480:
[----:B------:R-:W-:Y:S01]  /*9560*/  ULEA UR5, UR4, UR60, 0x3 ;  /* 0x0000003c04057291 */ /* 0x000fe2000f8e183f */
[----:B------:R-:W-:-:S05]  /*9570*/  IMAD.U32 R0, RZ, RZ, UR7 ;  /* 0x00000007ff007e24 */ /* 0x000fca000f8e00ff */
[----:B------:R-:W-:-:S04]  /*9580*/  SHF.L.U32 R0, R0, 0x1f, RZ ;  /* 0x0000001f00007819 */ /* 0x000fc800000006ff */
[----:B------:R0:W1:Y:S01]  /*9590*/  SYNCS.PHASECHK.TRANS64.TRYWAIT P1, [UR5+0x30850], R0 ;  /* 0x03085000ff0075a7 */ /* 0x0000620008020145 */
[----:B------:R-:W-:Y:S05]  /*95a0*/  @!P0 BRA `(.L_x_5481) ;  /* 0x0000000000048947 */ /* 0x000fea0003800000 */
[----:B------:R-:W-:Y:S01]  /*95b0*/  BPT.TRAP 0x1 ;  /* 0x000000040000795c */ /* 0x000fe20000300000 */
.L_x_5481:
[----:B-1----:R-:W-:Y:S05]  /*95c0*/  @P1 BRA `(.L_x_5482) ;  /* 0x0000000000081947 */ /* 0x002fea0003800000 */
[----:B------:R-:W1:Y:S02]  /*95d0*/  SYNCS.PHASECHK.TRANS64.TRYWAIT P1, [UR5+0x30850], R0 ;  /* 0x03085000ff0075a7 */ /* 0x000e640008020145 */
[----:B-1----:R-:W-:Y:S05]  /*95e0*/  @!P1 BRA `(.L_x_5483) ;  /* 0x00000068000c9947 */ /* 0x002fea0003800000 */
.L_x_5482:
        /* <DEDUP_REMOVED lines=14> */
[----:B------:R-:W-:Y:S01]  /*96d0*/  MOV R6, RZ ;  /* 0x000000ff00067202 */ /* 0x000fe20000000f00 */
        /* <DEDUP_REMOVED lines=47> */
.L_x_5484:
        /* <DEDUP_REMOVED lines=101> */
.L_x_5448:
        /* <DEDUP_REMOVED lines=10> */
[----:B------:R-:W4:Y:S01]  /*a0c0*/  S2UR UR11, SR_CTAID.Y ;  /* 0x00000000000b79c3 */ /* 0x000f220000002600 */
[----:B------:R-:W-:Y:S02]  /*a0d0*/  UIMAD.WIDE.U32 UR4, UR13, UR8, URZ ;  /* 0x000000080d0472a5 */ /* 0x000fe4000f8e003f */
[----:B------:R-:W-:-:S04]  /*a0e0*/  UIMAD UR6, UR7, UR8, URZ ;  /* 0x00000008070672a4 */ /* 0x000fc8000f8e023f */
[----:B------:R-:W-:Y:S01]  /*a0f0*/  UIMAD UR6, UR13, UR9, UR6 ;  /* 0x000000090d0672a4 */ /* 0x000fe2000f8e0206 */
[----:B------:R-:W-:Y:S01]  /*a100*/  BAR.SYNC.DEFER_BLOCKING 0x1, 0x100 ;  /* 0x0044000000007b1d */ /* 0x000fe20000010000 */
[----:B-1----:R-:W-:Y:S02]  /*a110*/  ISETP.NE.AND P0, PT, R17, 0x1, PT ;  /* 0x000000011100780c */ /* 0x002fe40003f05270 */
[----:B------:R-:W-:-:S05]  /*a120*/  UIADD3 UR6, UR5, UR6, URZ ;  /* 0x0000000605067290 */ /* 0x000fca000fffe03f */
[----:B------:R-:W4:Y:S01]  /*a130*/  LDC R21, c[0x0][0xc50] ;  /* 0x00031400ff157b82 */ /* 0x000f220000000800 */
[----:B0-----:R-:W-:Y:S01]  /*a140*/  IADD3 R4, R3, -0x80, RZ ;  /* 0xffffff8003047810 */ /* 0x001fe20007ffe0ff */
[----:B---3--:R-:W-:Y:S01]  /*a150*/  USHF.R.S32.HI UR10, URZ, 0x1f, UR12 ;  /* 0x0000001f3f0a7899 */ /* 0x008fe2000801140c */
[----:B------:R-:W-:Y:S02]  /*a160*/  ULDC.64 UR8, c[0x0][0xb38] ;  /* 0x0002ce0000087ab9 */ /* 0x000fe40000000a00 */
[----:B------:R-:W-:Y:S01]  /*a170*/  SHF.R.S32.HI R3, RZ, 0x1f, R4 ;  /* 0x0000001fff037819 */ /* 0x000fe20000011404 */
[----:B------:R-:W-:Y:S02]  /*a180*/  UIMAD UR7, UR7, UR8, URZ ;  /* 0x00000008070772a4 */ /* 0x000fe4000f8e023f */
[----:B------:R-:W0:Y:S01]  /*a190*/  LDC.64 R14, c[0x0][0xb40] ;  /* 0x0002d000ff0e7b82 */ /* 0x000e220000000a00 */
[CC--:B------:R-:W-:Y:S02]  /*a1a0*/  LEA.HI R5, R3.reuse, R4.reuse, RZ, 0x7 ;  /* 0x0000000403057211 */ /* 0x0c0fe400078f38ff */
[----:B------:R-:W-:-:S02]  /*a1b0*/  LEA.HI R10, R3, R4, RZ, 0x2 ;  /* 0x00000004030a7211 */ /* 0x000fc400078f10ff */
[C---:B------:R-:W-:Y:S02]  /*a1c0*/  LOP3.LUT R7, R5.reuse, 0xffffff80, RZ, 0xc0, !PT ;  /* 0xffffff8005077812 */ /* 0x040fe400078ec0ff */
[----:B------:R-:W-:Y:S01]  /*a1d0*/  SHF.R.S32.HI R6, RZ, 0x7, R5 ;  /* 0x00000007ff067819 */ /* 0x000fe20000011405 */
[----:B------:R-:W1:Y:S02]  /*a1e0*/  @P0 LDC R13, c[0x0][0xbf0] ;  /* 0x0002fc00ff0d0b82 */ /* 0x000e640000000800 */
[----:B------:R-:W-:Y:S01]  /*a1f0*/  IMAD.IADD R20, R4, 0x1, -R7 ;  /* 0x0000000104147824 */ /* 0x000fe200078e0a07 */
[----:B------:R-:W-:Y:S02]  /*a200*/  LEA.HI R3, R5, R6, RZ, 0x1 ;  /* 0x0000000605037211 */ /* 0x000fe400078f08ff */
[----:B------:R-:W-:Y:S02]  /*a210*/  LOP3.LUT R5, R10, 0xfffffffc, RZ, 0xc0, !PT ;  /* 0xfffffffc0a057812 */ /* 0x000fe400078ec0ff */
[----:B------:R-:W-:Y:S01]  /*a220*/  SHF.R.S32.HI R7, RZ, 0x1f, R20 ;  /* 0x0000001fff077819 */ /* 0x000fe20000011414 */
[----:B------:R-:W3:Y:S01]  /*a230*/  LDC.64 R10, c[0x0][0xbd8] ;  /* 0x0002f600ff0a7b82 */ /* 0x000ee20000000a00 */
[----:B------:R-:W-:Y:S01]  /*a240*/  LOP3.LUT R3, R3, 0x3fffffe, RZ, 0xc0, !PT ;  /* 0x03fffffe03037812 */ /* 0x000fe200078ec0ff */
[----:B------:R-:W-:Y:S01]  /*a250*/  IMAD.IADD R5, R4, 0x1, -R5 ;  /* 0x0000000104057824 */ /* 0x000fe200078e0a05 */
[----:B------:R-:W-:Y:S01]  /*a260*/  LEA.HI R22, R7, R20, RZ, 0x2 ;  /* 0x0000001407167211 */ /* 0x000fe200078f10ff */
[----:B----4-:R-:W-:Y:S01]  /*a270*/  IMAD R21, R21, R16, UR11 ;  /* 0x0000000b15157e24 */ /* 0x010fe2000f8e0210 */
[----:B------:R-:W-:-:S02]  /*a280*/  IADD3 R3, R6, -R3, RZ ;  /* 0x8000000306037210 */ /* 0x000fc40007ffe0ff */
[--C-:B------:R-:W-:Y:S01]  /*a290*/  SHF.R.S32.HI R8, RZ, 0x2, R22.reuse ;  /* 0x00000002ff087819 */ /* 0x100fe20000011416 */
[----:B------:R-:W4:Y:S01]  /*a2a0*/  @P0 LDC R23, c[0x0][0xbec] ;  /* 0x0002fb00ff170b82 */ /* 0x000f220000000800 */
[----:B------:R-:W-:Y:S02]  /*a2b0*/  SHF.R.S32.HI R9, RZ, 0x1f, R22 ;  /* 0x0000001fff097819 */ /* 0x000fe40000011416 */
[----:B------:R-:W-:Y:S02]  /*a2c0*/  LEA.HI R6, R5, R5, RZ, 0x1 ;  /* 0x0000000505067211 */ /* 0x000fe400078f08ff */
[----:B------:R-:W-:Y:S02]  /*a2d0*/  LEA.HI R9, R9, R8, RZ, 0x3 ;  /* 0x0000000809097211 */ /* 0x000fe400078f18ff */
[----:B------:R-:W-:Y:S01]  /*a2e0*/  LEA.HI R7, R7, R20, RZ, 0x5 ;  /* 0x0000001407077211 */ /* 0x000fe200078f28ff */
[----:B------:R-:W5:Y:S01]  /*a2f0*/  @P0 LDC R120, c[0x0][0xbf0] ;  /* 0x0002fc00ff780b82 */ /* 0x000f620000000800 */
[----:B------:R-:W-:-:S02]  /*a300*/  LOP3.LUT R9, R9, 0xfffffff8, RZ, 0xc0, !PT ;  /* 0xfffffff809097812 */ /* 0x000fc400078ec0ff */
[----:B------:R-:W-:Y:S02]  /*a310*/  LOP3.LUT R6, R6, 0x1ffffffe, RZ, 0xc0, !PT ;  /* 0x1ffffffe06067812 */ /* 0x000fe400078ec0ff */
[----:B------:R-:W-:Y:S01]  /*a320*/  SHF.R.S32.HI R7, RZ, 0x5, R7 ;  /* 0x00000005ff077819 */ /* 0x000fe20000011407 */
[----:B------:R-:W-:Y:S02]  /*a330*/  IMAD.IADD R4, R8, 0x1, -R9 ;  /* 0x0000000108047824 */ /* 0x000fe400078e0a09 */
[----:B------:R-:W1:Y:S01]  /*a340*/  @P0 LDC R9, c[0x0][0xbec] ;  /* 0x0002fb00ff090b82 */ /* 0x000e620000000800 */
[----:B------:R-:W-:Y:S02]  /*a350*/  IMAD.IADD R12, R5, 0x1, -R6 ;  /* 0x00000001050c7824 */ /* 0x000fe400078e0a06 */
[----:B------:R-:W-:Y:S01]  /*a360*/  LEA R6, R7, R4, 0x4 ;  /* 0x0000000407067211 */ /* 0x000fe200078e20ff */
[----:B------:R-:W-:Y:S01]  /*a370*/  IMAD.U32 R5, RZ, RZ, UR5 ;  /* 0x00000005ff057e24 */ /* 0x000fe2000f8e00ff */
[----:B------:R-:W-:Y:S01]  /*a380*/  MOV R5, UR6 ;  /* 0x0000000600057c02 */ /* 0x000fe20008000f00 */
[----:B---3--:R-:W-:Y:S01]  /*a390*/  IMAD R8, R10, UR10, RZ ;  /* 0x0000000a0a087c24 */ /* 0x008fe2000f8e02ff */
[----:B------:R-:W-:Y:S01]  /*a3a0*/  UIMAD UR6, UR13, UR9, UR7 ;  /* 0x000000090d0672a4 */ /* 0x000fe2000f8e0207 */
[----:B------:R-:W-:-:S02]  /*a3b0*/  IMAD R3, R3, 0x40, R6 ;  /* 0x0000004003037824 */ /* 0x000fc400078e0206 */
[----:B------:R-:W-:Y:S01]  /*a3c0*/  IMAD.U32 R4, RZ, RZ, UR4 ;  /* 0x00000004ff047e24 */ /* 0x000fe2000f8e00ff */
[----:B------:R-:W-:Y:S01]  /*a3d0*/  UIMAD.WIDE.U32 UR4, UR13, UR8, URZ ;  /* 0x000000080d0472a5 */ /* 0x000fe2000f8e003f */
[----:B------:R-:W-:Y:S02]  /*a3e0*/  IMAD R6, R12, 0x8, R3 ;  /* 0x000000080c067824 */ /* 0x000fe400078e0203 */
[----:B------:R-:W-:Y:S01]  /*a3f0*/  IMAD R11, R11, UR12, R8 ;  /* 0x0000000c0b0b7c24 */ /* 0x000fe2000f8e0208 */
[----:B------:R-:W-:Y:S01]  /*a400*/  UIADD3 UR6, UR5, UR6, URZ ;  /* 0x0000000605067290 */ /* 0x000fe2000fffe03f */
[----:B------:R-:W-:Y:S01]  /*a410*/  IMAD.WIDE.U32 R4, R10, UR12, R4 ;  /* 0x0000000c0a047c25 */ /* 0x000fe2000f8e0004 */
[----:B--2---:R-:W-:Y:S01]  /*a420*/  LEA R8, R18, R6, 0x7 ;  /* 0x0000000612087211 */ /* 0x004fe200078e38ff */
[----:B------:R-:W-:Y:S02]  /*a430*/  ULDC.64 UR8, c[0x0][0xb28] ;  /* 0x0002ca0000087ab9 */ /* 0x000fe40000000a00 */
[----:B------:R-:W-:Y:S01]  /*a440*/  IMAD.U32 R7, RZ, RZ, UR5 ;  /* 0x00000005ff077e24 */ /* 0x000fe2000f8e00ff */
[----:B------:R-:W-:Y:S01]  /*a450*/  MOV R7, UR6 ;  /* 0x0000000600077c02 */ /* 0x000fe20008000f00 */
[----:B0-----:R-:W-:Y:S01]  /*a460*/  IMAD R12, R14, UR10, RZ ;  /* 0x0000000a0e0c7c24 */ /* 0x001fe2000f8e02ff */
[----:B------:R-:W-:Y:S01]  /*a470*/  IADD3 R5, R5, R11, RZ ;  /* 0x0000000b05057210 */ /* 0x000fe20007ffe0ff */
[----:B-1----:R-:W-:Y:S01]  /*a480*/  @P0 IMAD.HI.U32 R10, R8, R9, RZ ;  /* 0x00000009080a0227 */ /* 0x002fe200078e00ff */
[----:B------:R-:W-:-:S03]  /*a490*/  ULDC.64 UR6, c[0x0][0xb48] ;  /* 0x0002d20000067ab9 */ /* 0x000fc60000000a00 */
[----:B------:R-:W-:Y:S01]  /*a4a0*/  IMAD.U32 R6, RZ, RZ, UR4 ;  /* 0x00000004ff067e24 */ /* 0x000fe2000f8e00ff */
[----:B------:R-:W-:Y:S01]  /*a4b0*/  ULDC.64 UR4, c[0x0][0xbe0] ;  /* 0x0002f80000047ab9 */ /* 0x000fe20000000a00 */
[----:B------:R-:W-:Y:S01]  /*a4c0*/  IMAD.MOV.U32 R9, RZ, RZ, R8 ;  /* 0x000000ffff097224 */ /* 0x000fe200078e0008 */
[----:B------:R-:W-:Y:S01]  /*a4d0*/  @P0 SHF.R.U32.HI R9, RZ, R13, R10 ;  /* 0x0000000dff090219 */ /* 0x000fe2000001160a */
[----:B------:R-:W-:Y:S01]  /*a4e0*/  IMAD R13, R15, UR12, R12 ;  /* 0x0000000c0f0d7c24 */ /* 0x000fe2000f8e020c */
[----:B------:R-:W-:Y:S01]  /*a4f0*/  SHF.R.S32.HI R12, RZ, 0x1f, R21 ;  /* 0x0000001fff0c7819 */ /* 0x000fe20000011415 */
[----:B------:R-:W-:-:S04]  /*a500*/  IMAD.WIDE.U32 R6, R14, UR12, R6 ;  /* 0x0000000c0e067c25 */ /* 0x000fc8000f8e0006 */
[----:B----4-:R-:W-:-:S04]  /*a510*/  @P0 IMAD.HI.U32 R23, R8, R23, RZ ;  /* 0x0000001708170227 */ /* 0x010fc800078e00ff */
[----:B------:R-:W-:Y:S02]  /*a520*/  IMAD.IADD R7, R7, 0x1, R13 ;  /* 0x0000000107077824 */ /* 0x000fe400078e020d */
[----:B------:R-:W-:Y:S02]  /*a530*/  IMAD R13, R12, UR6, RZ ;  /* 0x000000060c0d7c24 */ /* 0x000fe4000f8e02ff */
[----:B------:R-:W-:-:S04]  /*a540*/  IMAD.WIDE.U32 R4, R21, UR4, R4 ;  /* 0x0000000415047c25 */ /* 0x000fc8000f8e0004 */
[----:B------:R-:W-:Y:S01]  /*a550*/  IMAD.MOV.U32 R11, RZ, RZ, R8 ;  /* 0x000000ffff0b7224 */ /* 0x000fe200078e0008 */
[----:B-----5:R-:W-:Y:S01]  /*a560*/  @P0 SHF.R.U32.HI R11, RZ, R120, R23 ;  /* 0x00000078ff0b0219 */ /* 0x020fe20000011617 */
[----:B------:R-:W-:Y:S01]  /*a570*/  IMAD R15, R21, UR7, R13 ;  /* 0x00000007150f7c24 */ /* 0x000fe2000f8e020d */
[----:B------:R-:W-:Y:S01]  /*a580*/  SHF.R.S32.HI R13, RZ, 0x1f, R9 ;  /* 0x0000001fff0d7819 */ /* 0x000fe20000011409 */
[----:B------:R-:W-:Y:S01]  /*a590*/  IMAD R10, R12, UR4, RZ ;  /* 0x000000040c0a7c24 */ /* 0x000fe2000f8e02ff */
[----:B------:R-:W-:Y:S01]  /*a5a0*/  IADD3 R4, P0, R9, R4, RZ ;  /* 0x0000000409047210 */ /* 0x000fe20007f1e0ff */
[----:B------:R-:W-:Y:S01]  /*a5b0*/  IMAD.WIDE.U32 R6, R21, UR6, R6 ;  /* 0x0000000615067c25 */ /* 0x000fe2000f8e0006 */
[----:B------:R-:W-:Y:S01]  /*a5c0*/  IADD3 R9, -R9, RZ, RZ ;  /* 0x000000ff09097210 */ /* 0x000fe20007ffe1ff */
[----:B------:R-:W-:Y:S02]  /*a5d0*/  ULDC.64 UR6, c[0x0][0xbc8] ;  /* 0x0002f20000067ab9 */ /* 0x000fe40000000a00 */
[----:B------:R-:W-:Y:S01]  /*a5e0*/  IMAD R12, R21, UR5, R10 ;  /* 0x00000005150c7c24 */ /* 0x000fe2000f8e020a */
[--C-:B------:R-:W-:Y:S01]  /*a5f0*/  SHF.R.S32.HI R10, RZ, 0x1f, R11.reuse ;  /* 0x0000001fff0a7819 */ /* 0x100fe2000001140b */
[----:B------:R-:W-:Y:S01]  /*a600*/  IMAD.MOV R14, RZ, RZ, -R11 ;  /* 0x000000ffff0e7224 */ /* 0x000fe200078e0a0b */
[----:B------:R-:W-:Y:S01]  /*a610*/  ULDC.64 UR4, c[0x0][0xb30] ;  /* 0x0002cc0000047ab9 */ /* 0x000fe20000000a00 */
[----:B------:R-:W-:Y:S01]  /*a620*/  IMAD R9, R17, R9, R8 ;  /* 0x0000000911097224 */ /* 0x000fe200078e0208 */
[----:B------:R-:W-:Y:S01]  /*a630*/  IADD3.X R5, R13, R5, R12, P0, !PT ;  /* 0x000000050d057210 */ /* 0x000fe200007fe40c */
[----:B------:R-:W-:-:S02]  /*a640*/  IMAD.IADD R7, R7, 0x1, R15 ;  /* 0x0000000107077824 */ /* 0x000fc400078e020f */
[----:B------:R-:W-:Y:S02]  /*a650*/  IMAD R10, R10, UR4, RZ ;  /* 0x000000040a0a7c24 */ /* 0x000fe4000f8e02ff */
[----:B------:R-:W-:Y:S01]  /*a660*/  IMAD R13, R17, R14, R8 ;  /* 0x0000000e110d7224 */ /* 0x000fe200078e0208 */
[----:B------:R-:W-:Y:S01]  /*a670*/  SHF.R.S32.HI R8, RZ, 0x1f, R9 ;  /* 0x0000001fff087819 */ /* 0x000fe20000011409 */
[C---:B------:R-:W-:Y:S01]  /*a680*/  IMAD R15, R11.reuse, UR5, R10 ;  /* 0x000000050b0f7c24 */ /* 0x040fe2000f8e020a */
[----:B------:R-:W0:Y:S01]  /*a690*/  S2UR UR5, SR_CgaCtaId ;  /* 0x00000000000579c3 */ /* 0x000e220000008800 */
[----:B------:R-:W-:Y:S01]  /*a6a0*/  IMAD.WIDE.U32 R6, R11, UR4, R6 ;  /* 0x000000040b067c25 */ /* 0x000fe2000f8e0006 */
[----:B------:R-:W-:Y:S01]  /*a6b0*/  SHF.R.S32.HI R10, RZ, 0x1f, R13 ;  /* 0x0000001fff0a7819 */ /* 0x000fe2000001140d */
[----:B------:R-:W-:Y:S01]  /*a6c0*/  UMOV UR4, 0x400 ;  /* 0x0000040000047882 */ /* 0x000fe20000000000 */
[----:B------:R-:W-:Y:S01]  /*a6d0*/  LEA R14, R18, R3, 0x7 ;  /* 0x00000003120e7211 */ /* 0x000fe200078e38ff */
[----:B------:R-:W-:Y:S01]  /*a6e0*/  IMAD R8, R8, UR6, RZ ;  /* 0x0000000608087c24 */ /* 0x000fe2000f8e02ff */
[----:B------:R-:W-:Y:S01]  /*a6f0*/  IADD3 R7, R7, R15, RZ ;  /* 0x0000000f07077210 */ /* 0x000fe20007ffe0ff */
[----:B------:R-:W-:Y:S01]  /*a700*/  IMAD R10, R10, UR8, RZ ;  /* 0x000000080a0a7c24 */ /* 0x000fe2000f8e02ff */
[----:B------:R-:W-:Y:S01]  /*a710*/  LOP3.LUT R3, R22, 0x7ffffffc, RZ, 0xc0, !PT ;  /* 0x7ffffffc16037812 */ /* 0x000fe200078ec0ff */
[----:B------:R-:W-:-:S02]  /*a720*/  IMAD R11, R9, UR7, R8 ;  /* 0x00000007090b7c24 */ /* 0x000fc4000f8e0208 */
        /* <DEDUP_REMOVED lines=26> */
[----:B------:R2:W3:Y:S04]  /*a8d0*/  SHFL.IDX PT, R4, R6, RZ, 0x1c1f ;  /* 0x001c1fff06047589 */ /* 0x0004e800000e0000 */
[----:B------:R2:W4:Y:S01]  /*a8e0*/  SHFL.IDX PT, R5, R9, RZ, 0x1c1f ;  /* 0x001c1fff09057589 */ /* 0x00052200000e0000 */
[----:B------:R-:W-:Y:S01]  /*a8f0*/  SHF.L.U32 R3, R3, 0x1, RZ ;  /* 0x0000000103037819 */ /* 0x000fe200000006ff */
        /* <DEDUP_REMOVED lines=14> */
[----:B------:R-:W-:Y:S01]  /*a9e0*/  VIADD R22, R3, 0x50 ;  /* 0x0000005003167836 */ /* 0x000fe20000000000 */
[----:B------:R-:W-:-:S02]  /*a9f0*/  ISETP.GE.AND P6, PT, R17, UR4, PT ;  /* 0x0000000411007c0c */ /* 0x000fc4000bfc6270 */
[----:B------:R-:W-:Y:S02]  /*aa00*/  ISETP.GE.AND P5, PT, R16, UR4, PT ;  /* 0x0000000410007c0c */ /* 0x000fe4000bfa6270 */
[C---:B------:R-:W-:Y:S01]  /*aa10*/  IADD3 R21, R3.reuse, 0x48, RZ ;  /* 0x0000004803157810 */ /* 0x040fe20007ffe0ff */
[C---:B---34-:R-:W-:Y:S01]  /*aa20*/  @!P0 IMAD.WIDE R10, R3.reuse, 0x4, R4 ;  /* 0x00000004030a8825 */ /* 0x058fe200078e0204 */
[----:B------:R-:W-:Y:S02]  /*aa30*/  ISETP.GE.AND P3, PT, R18, UR4, PT ;  /* 0x0000000412007c0c */ /* 0x000fe4000bf66270 */
[----:B------:R-:W-:Y:S02]  /*aa40*/  @!P1 LEA.HI R0, R0, R0, RZ, 0x1 ;  /* 0x0000000000009211 */ /* 0x000fe400078f08ff */
[----:B------:R-:W-:Y:S01]  /*aa50*/  @!P2 LEA.HI R2, R2, R2, RZ, 0x1 ;  /* 0x000000020202a211 */ /* 0x000fe200078f08ff */
[----:B------:R0:W-:Y:S01]  /*aa60*/  @!P0 ST.E.64 desc[UR36][R10.64], R24 ;  /* 0x000000180a008985 */ /* 0x0001e2000c101b24 */
[----:B------:R-:W-:Y:S01]  /*aa70*/  @!P1 LOP3.LUT R13, R0, 0xfffffffe, RZ, 0xc0, !PT ;  /* 0xfffffffe000d9812 */ /* 0x000fe200078ec0ff */
[----:B------:R-:W-:Y:S01]  /*aa80*/  VIADD R0, R3, 0x28 ;  /* 0x0000002803007836 */ /* 0x000fe20000000000 */
[----:B------:R-:W-:-:S02]  /*aa90*/  @!P2 LOP3.LUT R15, R2, 0xfffffffe, RZ, 0xc0, !PT ;  /* 0xfffffffe020fa812 */ /* 0x000fc400078ec0ff */
[----:B------:R-:W-:Y:S01]  /*aaa0*/  IADD3 R2, R3, 0x30, RZ ;  /* 0x0000003003027810 */ /* 0x000fe20007ffe0ff */
[--C-:B------:R-:W-:Y:S01]  /*aab0*/  @!P1 IMAD.WIDE R12, R13, 0x4, R4.reuse ;  /* 0x000000040d0c9825 */ /* 0x100fe200078e0204 */
[----:B------:R-:W-:Y:S02]  /*aac0*/  ISETP.GE.AND P0, PT, R0, UR4, PT ;  /* 0x0000000400007c0c */ /* 0x000fe4000bf06270 */
        /* <DEDUP_REMOVED lines=8> */
[----:B------:R-:W-:-:S02]  /*ab50*/  @!P6 LEA.HI R17, R17, R17, RZ, 0x1 ;  /* 0x000000111111e211 */ /* 0x000fc400078f08ff */
[----:B------:R-:W-:Y:S02]  /*ab60*/  @!P5 LOP3.LUT R11, R16, 0xfffffffe, RZ, 0xc0, !PT ;  /* 0xfffffffe100bd812 */ /* 0x000fe400078ec0ff */
[----:B------:R-:W-:Y:S02]  /*ab70*/  @!P0 LEA.HI R0, R0, R0, RZ, 0x1 ;  /* 0x0000000000008211 */ /* 0x000fe400078f08ff */
[----:B------:R-:W-:Y:S01]  /*ab80*/  @!P4 LEA.HI R2, R2, R2, RZ, 0x1 ;  /* 0x000000020202c211 */ /* 0x000fe200078f08ff */
[--C-:B------:R-:W-:Y:S01]  /*ab90*/  @!P5 IMAD.WIDE R10, R11, 0x4, R4.reuse ;  /* 0x000000040b0ad825 */ /* 0x100fe200078e0204 */
[----:B-1----:R-:W-:Y:S02]  /*aba0*/  @!P6 LOP3.LUT R13, R17, 0xfffffffe, RZ, 0xc0, !PT ;  /* 0xfffffffe110de812 */ /* 0x002fe400078ec0ff */
[----:B------:R-:W-:Y:S02]  /*abb0*/  @!P3 LEA.HI R18, R18, R18, RZ, 0x1 ;  /* 0x000000121212b211 */ /* 0x000fe400078f08ff */
[----:B------:R-:W-:Y:S01]  /*abc0*/  @!P2 LEA.HI R20, R20, R20, RZ, 0x1 ;  /* 0x000000141414a211 */ /* 0x000fe200078f08ff */
[----:B------:R-:W-:Y:S01]  /*abd0*/  @!P6 IMAD.WIDE R12, R13, 0x4, R4 ;  /* 0x000000040d0ce825 */ /* 0x000fe200078e0204 */
[----:B--2---:R-:W-:Y:S01]  /*abe0*/  @!P1 LEA.HI R14, R21, R21, RZ, 0x1 ;  /* 0x00000015150e9211 */ /* 0x004fe200078f08ff */
[----:B------:R0:W-:Y:S01]  /*abf0*/  @!P5 ST.E.64 desc[UR36][R10.64], R36 ;  /* 0x000000240a00d985 */ /* 0x0001e2000c101b24 */
[----:B------:R-:W-:-:S02]  /*ac00*/  @!P0 LOP3.LUT R15, R0, 0xfffffffe, RZ, 0xc0, !PT ;  /* 0xfffffffe000f8812 */ /* 0x000fc400078ec0ff */
[----:B------:R-:W-:Y:S01]  /*ac10*/  @!P4 LOP3.LUT R17, R2, 0xfffffffe, RZ, 0xc0, !PT ;  /* 0xfffffffe0211c812 */ /* 0x000fe200078ec0ff */
[----:B------:R1:W-:Y:S01]  /*ac20*/  @!P6 ST.E.64 desc[UR36][R12.64], R40 ;  /* 0x000000280c00e985 */ /* 0x0003e2000c101b24 */
[----:B------:R-:W-:Y:S01]  /*ac30*/  @!P3 LOP3.LUT R21, R18, 0xfffffffe, RZ, 0xc0, !PT ;  /* 0xfffffffe1215b812 */ /* 0x000fe200078ec0ff */
[C---:B------:R-:W-:Y:S01]  /*ac40*/  VIADD R2, R3.reuse, 0x68 ;  /* 0x0000006803027836 */ /* 0x040fe20000000000 */
[----:B------:R-:W-:Y:S01]  /*ac50*/  @!P2 LOP3.LUT R23, R20, 0xfffffffe, RZ, 0xc0, !PT ;  /* 0xfffffffe1417a812 */ /* 0x000fe200078ec0ff */
[C---:B------:R-:W-:Y:S01]  /*ac60*/  VIADD R18, R3.reuse, 0x70 ;  /* 0x0000007003127836 */ /* 0x040fe20000000000 */
[----:B------:R-:W-:Y:S02]  /*ac70*/  @!P1 LOP3.LUT R25, R14, 0xfffffffe, RZ, 0xc0, !PT ;  /* 0xfffffffe0e199812 */ /* 0x000fe400078ec0ff */
[----:B------:R-:W-:Y:S02]  /*ac80*/  ISETP.GE.AND P5, PT, R22, UR4, PT ;  /* 0x0000000416007c0c */ /* 0x000fe4000bfa6270 */
[----:B------:R-:W-:Y:S01]  /*ac90*/  IADD3 R0, R3, 0x60, RZ ;  /* 0x0000006003007810 */ /* 0x000fe20007ffe0ff */
[----:B0-----:R-:W-:Y:S01]  /*aca0*/  @!P0 IMAD.WIDE R10, R15, 0x4, R4 ;  /* 0x000000040f0a8825 */ /* 0x001fe200078e0204 */
[----:B------:R-:W-:-:S03]  /*acb0*/  ISETP.GE.AND P6, PT, R24, UR4, PT ;  /* 0x0000000418007c0c */ /* 0x000fc6000bfc6270 */
[--C-:B-1----:R-:W-:Y:S01]  /*acc0*/  @!P4 IMAD.WIDE R12, R17, 0x4, R4.reuse ;  /* 0x00000004110cc825 */ /* 0x102fe200078e0204 */
[----:B------:R0:W-:Y:S01]  /*acd0*/  @!P0 ST.E.64 desc[UR36][R10.64], R44 ;  /* 0x0000002c0a008985 */ /* 0x0001e2000c101b24 */
[----:B------:R-:W-:Y:S02]  /*ace0*/  ISETP.GE.AND P0, PT, R0, UR4, PT ;  /* 0x0000000400007c0c */ /* 0x000fe4000bf06270 */
[--C-:B------:R-:W-:Y:S01]  /*acf0*/  @!P3 IMAD.WIDE R14, R21, 0x4, R4.reuse ;  /* 0x00000004150eb825 */ /* 0x100fe200078e0204 */
[----:B------:R1:W-:Y:S01]  /*ad00*/  @!P4 ST.E.64 desc[UR36][R12.64], R48 ;  /* 0x000000300c00c985 */ /* 0x0003e2000c101b24 */
[----:B------:R-:W-:Y:S02]  /*ad10*/  @!P5 LEA.HI R22, R22, R22, RZ, 0x1 ;  /* 0x000000161616d211 */ /* 0x000fe400078f08ff */
        /* <DEDUP_REMOVED lines=12> */
[----:B0-----:R-:W-:Y:S01]  /*ade0*/  @!P5 LOP3.LUT R11, R22, 0xfffffffe, RZ, 0xc0, !PT ;  /* 0xfffffffe160bd812 */ /* 0x001fe200078ec0ff */
[----:B------:R-:W-:Y:S01]  /*adf0*/  VIADD R22, R3, 0xa0 ;  /* 0x000000a003167836 */ /* 0x000fe20000000000 */
[----:B------:R-:W-:Y:S02]  /*ae00*/  @!P0 LEA.HI R0, R0, R0, RZ, 0x1 ;  /* 0x0000000000008211 */ /* 0x000fe400078f08ff */
[----:B-1----:R-:W-:Y:S01]  /*ae10*/  @!P6 LOP3.LUT R13, R24, 0xfffffffe, RZ, 0xc0, !PT ;  /* 0xfffffffe180de812 */ /* 0x002fe200078ec0ff */
[--C-:B------:R-:W-:Y:S01]  /*ae20*/  @!P5 IMAD.WIDE R10, R11, 0x4, R4.reuse ;  /* 0x000000040b0ad825 */ /* 0x100fe200078e0204 */
        /* <DEDUP_REMOVED lines=15> */
[----:B------:R-:W-:-:S02]  /*af20*/  @!P4 LOP3.LUT R25, R25, 0xfffffffe, RZ, 0xc0, !PT ;  /* 0xfffffffe1919c812 */ /* 0x000fc400078ec0ff */
[----:B------:R-:W-:Y:S01]  /*af30*/  IADD3 R2, R3, 0x90, RZ ;  /* 0x0000009003027810 */ /* 0x000fe20007ffe0ff */
[----:B0-----:R-:W-:Y:S01]  /*af40*/  @!P1 IMAD.WIDE R10, R17, 0x4, R4 ;  /* 0x00000004110a9825 */ /* 0x001fe200078e0204 */
[----:B------:R-:W-:-:S03]  /*af50*/  ISETP.GE.AND P0, PT, R0, UR4, PT ;  /* 0x0000000400007c0c */ /* 0x000fc6000bf06270 */
[--C-:B-1----:R-:W-:Y:S01]  /*af60*/  @!P2 IMAD.WIDE R12, R21, 0x4, R4.reuse ;  /* 0x00000004150ca825 */ /* 0x102fe200078e0204 */
[----:B------:R0:W-:Y:S01]  /*af70*/  @!P1 ST.E.64 desc[UR36][R10.64], R76 ;  /* 0x0000004c0a009985 */ /* 0x0001e2000c101b24 */
[----:B------:R-:W-:Y:S02]  /*af80*/  ISETP.GE.AND P1, PT, R2, UR4, PT ;  /* 0x0000000402007c0c */ /* 0x000fe4000bf26270 */
[--C-:B------:R-:W-:Y:S01]  /*af90*/  @!P3 IMAD.WIDE R16, R23, 0x4, R4.reuse ;  /* 0x000000041710b825 */ /* 0x100fe200078e0204 */
[----:B--2---:R-:W-:Y:S01]  /*afa0*/  IADD3 R14, R3, 0xa8, RZ ;  /* 0x000000a8030e7810 */ /* 0x004fe20007ffe0ff */
[----:B------:R1:W-:Y:S01]  /*afb0*/  @!P2 ST.E.64 desc[UR36][R12.64], R80 ;  /* 0x000000500c00a985 */ /* 0x0003e2000c101b24 */
[----:B------:R-:W-:Y:S01]  /*afc0*/  ISETP.GE.AND P2, PT, R18, UR4, PT ;  /* 0x0000000412007c0c */ /* 0x000fe2000bf46270 */
[----:B------:R-:W-:Y:S02]  /*afd0*/  @!P4 IMAD.WIDE R20, R25, 0x4, R4 ;  /* 0x000000041914c825 */ /* 0x000fe400078e0204 */
[----:B------:R2:W-:Y:S01]  /*afe0*/  @!P3 ST.E.64 desc[UR36][R16.64], R84 ;  /* 0x000000541000b985 */ /* 0x0005e2000c101b24 */
[----:B------:R-:W-:Y:S01]  /*aff0*/  ISETP.GE.AND P3, PT, R22, UR4, PT ;  /* 0x0000000416007c0c */ /* 0x000fe2000bf66270 */
[C---:B------:R-:W-:Y:S01]  /*b000*/  VIADD R15, R3.reuse, 0xb0 ;  /* 0x000000b0030f7836 */ /* 0x040fe20000000000 */
[----:B------:R-:W-:Y:S01]  /*b010*/  @!P0 LEA.HI R0, R0, R0, RZ, 0x1 ;  /* 0x0000000000008211 */ /* 0x000fe200078f08ff */
[----:B------:R3:W-:Y:S01]  /*b020*/  @!P4 ST.E.64 desc[UR36][R20.64], R88 ;  /* 0x000000581400c985 */ /* 0x0007e2000c101b24 */
[----:B0-----:R-:W-:Y:S01]  /*b030*/  VIADD R11, R3, 0xb8 ;  /* 0x000000b8030b7836 */ /* 0x001fe20000000000 */
        /* <DEDUP_REMOVED lines=30> */
.L_x_5487:
[----:B------:R-:W-:Y:S05]  /*b220*/  BSYNC B0 ;  /* 0x0000000000007941 */ /* 0x000fea0003800000 */
.L_x_5486:
[----:B------:R-:W-:Y:S01]  /*b230*/  ISETP.GE.AND P0, PT, R8, R7, PT ;  /* 0x000000070800720c */ /* 0x000fe20003f06270 */
[----:B0---4-:R4:W0:Y:S04]  /*b240*/  SHFL.IDX PT, R5, R9, 0x1, 0x1c1f ;  /* 0x003c1f0009057f89 */ /* 0x01182800000e0000 */
[----:B---3--:R4:W3:Y:S08]  /*b250*/  SHFL.IDX PT, R4, R6, 0x1, 0x1c1f ;  /* 0x003c1f0006047f89 */ /* 0x0088f000000e0000 */
[----:B----4-:R-:W-:Y:S05]  /*b260*/  @P0 BRA `(.L_x_5446) ;  /* 0x0000004800540947 */ /* 0x010fea0003800000 */
[C---:B--2---:R-:W-:Y:S01]  /*b270*/  IADD3 R0, R3.reuse, 0x8, RZ ;  /* 0x0000000803007810 */ /* 0x044fe20007ffe0ff */
        /* <DEDUP_REMOVED lines=15> */
[----:B0--3--:R-:W-:Y:S01]  /*b370*/  @!P2 IMAD.WIDE R6, R3, 0x4, R4 ;  /* 0x000000040306a825 */ /* 0x009fe200078e0204 */
[----:B------:R-:W-:-:S02]  /*b380*/  ISETP.GE.AND P6, PT, R14, UR4, PT ;  /* 0x000000040e007c0c */ /* 0x000fc4000bfc6270 */
[----:B------:R-:W-:Y:S02]  /*b390*/  @!P3 LEA.HI R0, R0, R0, RZ, 0x1 ;  /* 0x000000000000b211 */ /* 0x000fe400078f08ff */
[----:B------:R0:W-:Y:S01]  /*b3a0*/  @!P2 ST.E.64 desc[UR36][R6.64], R26 ;  /* 0x0000001a0600a985 */ /* 0x0001e2000c101b24 */
[----:B------:R-:W-:Y:S02]  /*b3b0*/  @!P0 LEA.HI R2, R2, R2, RZ, 0x1 ;  /* 0x0000000202028211 */ /* 0x000fe400078f08ff */
[----:B------:R-:W-:Y:S02]  /*b3c0*/  @!P3 LOP3.LUT R9, R0, 0xfffffffe, RZ, 0xc0, !PT ;  /* 0xfffffffe0009b812 */ /* 0x000fe400078ec0ff */
[----:B------:R-:W-:Y:S02]  /*b3d0*/  IADD3 R0, R3, 0x20, RZ ;  /* 0x0000002003007810 */ /* 0x000fe40007ffe0ff */
[----:B------:R-:W-:Y:S01]  /*b3e0*/  @!P1 LEA.HI R10, R10, R10, RZ, 0x1 ;  /* 0x0000000a0a0a9211 */ /* 0x000fe200078f08ff */
[----:B------:R-:W-:Y:S01]  /*b3f0*/  @!P3 IMAD.WIDE R8, R9, 0x4, R4 ;  /* 0x000000040908b825 */ /* 0x000fe200078e0204 */
[----:B------:R-:W-:-:S02]  /*b400*/  ISETP.GE.AND P2, PT, R0, UR4, PT ;  /* 0x0000000400007c0c */ /* 0x000fc4000bf46270 */
[----:B------:R-:W-:Y:S02]  /*b410*/  @!P4 LEA.HI R12, R12, R12, RZ, 0x1 ;  /* 0x0000000c0c0cc211 */ /* 0x000fe400078f08ff */
[----:B------:R1:W-:Y:S01]  /*b420*/  @!P3 ST.E.64 desc[UR36][R8.64], R30 ;  /* 0x0000001e0800b985 */ /* 0x0003e2000c101b24 */
[----:B------:R-:W-:Y:S02]  /*b430*/  ISETP.GE.AND P3, PT, R11, UR4, PT ;  /* 0x000000040b007c0c */ /* 0x000fe4000bf66270 */
[----:B0-----:R-:W-:Y:S02]  /*b440*/  @!P0 LOP3.LUT R7, R2, 0xfffffffe, RZ, 0xc0, !PT ;  /* 0xfffffffe02078812 */ /* 0x001fe400078ec0ff */
[----:B------:R-:W-:Y:S02]  /*b450*/  @!P6 LEA.HI R14, R14, R14, RZ, 0x1 ;  /* 0x0000000e0e0ee211 */ /* 0x000fe400078f08ff */
[----:B------:R-:W-:Y:S01]  /*b460*/  @!P4 LOP3.LUT R15, R12, 0xfffffffe, RZ, 0xc0, !PT ;  /* 0xfffffffe0c0fc812 */ /* 0x000fe200078ec0ff */
[----:B------:R-:W-:Y:S01]  /*b470*/  @!P0 IMAD.WIDE R6, R7, 0x4, R4 ;  /* 0x0000000407068825 */ /* 0x000fe200078e0204 */
[----:B------:R-:W-:-:S02]  /*b480*/  @!P2 LEA.HI R0, R0, R0, RZ, 0x1 ;  /* 0x000000000000a211 */ /* 0x000fc400078f08ff */
[----:B------:R-:W-:Y:S02]  /*b490*/  @!P6 LOP3.LUT R21, R14, 0xfffffffe, RZ, 0xc0, !PT ;  /* 0xfffffffe0e15e812 */ /* 0x000fe400078ec0ff */
[----:B------:R0:W-:Y:S01]  /*b4a0*/  @!P0 ST.E.64 desc[UR36][R6.64], R34 ;  /* 0x0000002206008985 */ /* 0x0001e2000c101b24 */
[----:B-1----:R-:W-:Y:S02]  /*b4b0*/  @!P1 LOP3.LUT R9, R10, 0xfffffffe, RZ, 0xc0, !PT ;  /* 0xfffffffe0a099812 */ /* 0x002fe400078ec0ff */
[----:B------:R-:W-:Y:S02]  /*b4c0*/  @!P3 LEA.HI R2, R11, R11, RZ, 0x1 ;  /* 0x0000000b0b02b211 */ /* 0x000fe400078f08ff */
[----:B------:R-:W-:Y:S01]  /*b4d0*/  @!P5 LEA.HI R10, R13, R13, RZ, 0x1 ;  /* 0x0000000d0d0ad211 */ /* 0x000fe200078f08ff */
[--C-:B------:R-:W-:Y:S01]  /*b4e0*/  @!P1 IMAD.WIDE R8, R9, 0x4, R4.reuse ;  /* 0x0000000409089825 */ /* 0x100fe200078e0204 */
[----:B------:R-:W-:Y:S02]  /*b4f0*/  @!P2 LOP3.LUT R11, R0, 0xfffffffe, RZ, 0xc0, !PT ;  /* 0xfffffffe000ba812 */ /* 0x000fe400078ec0ff */
[----:B------:R-:W-:Y:S01]  /*b500*/  @!P3 LOP3.LUT R13, R2, 0xfffffffe, RZ, 0xc0, !PT ;  /* 0xfffffffe020db812 */ /* 0x000fe200078ec0ff */
[C---:B------:R-:W-:Y:S01]  /*b510*/  VIADD R0, R3.reuse, 0x58 ;  /* 0x0000005803007836 */ /* 0x040fe20000000000 */
[----:B------:R-:W-:Y:S01]  /*b520*/  @!P5 LOP3.LUT R17, R10, 0xfffffffe, RZ, 0xc0, !PT ;  /* 0xfffffffe0a11d812 */ /* 0x000fe200078ec0ff */
[----:B------:R1:W-:Y:S01]  /*b530*/  @!P1 ST.E.64 desc[UR36][R8.64], R38 ;  /* 0x0000002608009985 */ /* 0x0003e2000c101b24 */
[----:B------:R-:W-:Y:S01]  /*b540*/  IADD3 R18, R3, 0x50, RZ ;  /* 0x0000005003127810 */ /* 0x000fe20007ffe0ff */
[----:B0-----:R-:W-:Y:S01]  /*b550*/  @!P2 IMAD.WIDE R6, R11, 0x4, R4 ;  /* 0x000000040b06a825 */ /* 0x001fe200078e0204 */
[----:B------:R-:W-:-:S02]  /*b560*/  ISETP.GE.AND P1, PT, R16, UR4, PT ;  /* 0x0000000410007c0c */ /* 0x000fc4000bf26270 */
[----:B------:R-:W-:Y:S01]  /*b570*/  ISETP.GE.AND P0, PT, R18, UR4, PT ;  /* 0x0000000412007c0c */ /* 0x000fe2000bf06270 */
[--C-:B------:R-:W-:Y:S01]  /*b580*/  @!P4 IMAD.WIDE R10, R15, 0x4, R4.reuse ;  /* 0x000000040f0ac825 */ /* 0x100fe200078e0204 */
[----:B------:R0:W-:Y:S01]  /*b590*/  @!P2 ST.E.64 desc[UR36][R6.64], R42 ;  /* 0x0000002a0600a985 */ /* 0x0001e2000c101b24 */
[----:B------:R-:W-:Y:S02]  /*b5a0*/  ISETP.GE.AND P2, PT, R0, UR4, PT ;  /* 0x0000000400007c0c */ /* 0x000fe4000bf46270 */
[----:B------:R-:W-:-:S04]  /*b5b0*/  @!P6 IMAD.WIDE R14, R21, 0x4, R4 ;  /* 0x00000004150ee825 */ /* 0x000fc800078e0204 */
[--C-:B-1----:R-:W-:Y:S02]  /*b5c0*/  @!P3 IMAD.WIDE R8, R13, 0x4, R4.reuse ;  /* 0x000000040d08b825 */ /* 0x102fe400078e0204 */
        /* <DEDUP_REMOVED lines=10> */
[----:B------:R-:W-:Y:S01]  /*b670*/  ISETP.GE.AND P3, PT, R21, UR4, PT ;  /* 0x0000000415007c0c */ /* 0x000fe2000bf66270 */
[----:B------:R4:W-:Y:S01]  /*b680*/  @!P6 ST.E.64 desc[UR36][R14.64], R58 ;  /* 0x0000003a0e00e985 */ /* 0x0009e2000c101b24 */
        /* <DEDUP_REMOVED lines=19> */
[C---:B------:R-:W-:Y:S01]  /*b7c0*/  VIADD R20, R3.reuse, 0xa8 ;  /* 0x000000a803147836 */ /* 0x040fe20000000000 */
[----:B------:R-:W-:Y:S02]  /*b7d0*/  IADD3 R16, R3, 0x80, RZ ;  /* 0x0000008003107810 */ /* 0x000fe40007ffe0ff */
[----:B------:R-:W-:Y:S01]  /*b7e0*/  @!P3 LOP3.LUT R21, R21, 0xfffffffe, RZ, 0xc0, !PT ;  /* 0xfffffffe1515b812 */ /* 0x000fe200078ec0ff */
[--C-:B0-----:R-:W-:Y:S01]  /*b7f0*/  @!P2 IMAD.WIDE R6, R11, 0x4, R4.reuse ;  /* 0x000000040b06a825 */ /* 0x101fe200078e0204 */
[----:B------:R-:W-:Y:S02]  /*b800*/  ISETP.GE.AND P0, PT, R16, UR4, PT ;  /* 0x0000000410007c0c */ /* 0x000fe4000bf06270 */
[----:B------:R-:W-:Y:S01]  /*b810*/  ISETP.GE.AND P1, PT, R18, UR4, PT ;  /* 0x0000000412007c0c */ /* 0x000fe2000bf26270 */
[----:B-1----:R-:W-:Y:S01]  /*b820*/  @!P6 IMAD.WIDE R8, R13, 0x4, R4 ;  /* 0x000000040d08e825 */ /* 0x002fe200078e0204 */
[----:B------:R0:W-:Y:S01]  /*b830*/  @!P2 ST.E.64 desc[UR36][R6.64], R70 ;  /* 0x000000460600a985 */ /* 0x0001e2000c101b24 */
[----:B------:R-:W-:-:S02]  /*b840*/  IADD3 R2, R3, 0x98, RZ ;  /* 0x0000009803027810 */ /* 0x000fc40007ffe0ff */
        /* <DEDUP_REMOVED lines=9> */
[C---:B------:R-:W-:Y:S01]  /*b8e0*/  VIADD R17, R3.reuse, 0xa0 ;  /* 0x000000a003117836 */ /* 0x040fe20000000000 */
[----:B------:R4:W-:Y:S01]  /*b8f0*/  @!P3 ST.E.64 desc[UR36][R14.64], R86 ;  /* 0x000000560e00b985 */ /* 0x0009e2000c101b24 */
        /* <DEDUP_REMOVED lines=39> */
.L_x_5485:
[----:B------:R-:W0:Y:S02]  /*bb70*/  S2R R0, SR_TID.X ;  /* 0x0000000000007919 */ /* 0x000e240000002100 */
[----:B0-----:R-:W-:-:S05]  /*bb80*/  VIADD R2, R0, 0xffffff80 ;  /* 0xffffff8000027836 */ /* 0x001fca0000000000 */
[----:B------:R-:W-:-:S13]  /*bb90*/  ISETP.GT.AND P0, PT, R2, 0x7f, PT ;  /* 0x0000007f0200780c */ /* 0x000fda0003f04270 */
[----:B------:R-:W-:Y:S05]  /*bba0*/  @P0 BRA `(.L_x_5446) ;  /* 0x0000004000040947 */ /* 0x000fea0003800000 */
[----:B------:R-:W0:Y:S01]  /*bbb0*/  S2R R3, SR_CTAID.X ;  /* 0x0000000000037919 */ /* 0x000e220000002500 */
[----:B------:R-:W1:Y:S01]  /*bbc0*/  LDC R6, c[0x0][0xbe8] ;  /* 0x0002fa00ff067b82 */ /* 0x000e620000000800 */
[----:B------:R-:W-:Y:S01]  /*bbd0*/  ULDC UR4, c[0x0][0xa88] ;  /* 0x0002a20000047ab9 */ /* 0x000fe20000000800 */
[----:B0-----:R-:W-:Y:S01]  /*bbe0*/  LEA R0, R3, R0, 0x7 ;  /* 0x0000000003007211 */ /* 0x001fe200078e38ff */
[----:B-1----:R-:W-:-:S04]  /*bbf0*/  IMAD R3, R6, UR4, RZ ;  /* 0x0000000406037c24 */ /* 0x002fc8000f8e02ff */
[----:B------:R-:W-:-:S05]  /*bc00*/  VIADD R0, R0, 0xffffff80 ;  /* 0xffffff8000007836 */ /* 0x000fca0000000000 */
[----:B------:R-:W-:-:S13]  /*bc10*/  ISETP.GE.AND P0, PT, R0, R3, PT ;  /* 0x000000030000720c */ /* 0x000fda0003f06270 */
[----:B------:R-:W-:Y:S05]  /*bc20*/  @P0 BRA `(.L_x_5446) ;  /* 0x0000003c00e40947 */ /* 0x000fea0003800000 */
[----:B------:R-:W-:Y:S01]  /*bc30*/  ISETP.NE.AND P0, PT, R6, 0x1, PT ;  /* 0x000000010600780c */ /* 0x000fe20003f05270 */
[----:B------:R-:W0:Y:S01]  /*bc40*/  S2UR UR7, SR_CTAID.Z ;  /* 0x00000000000779c3 */ /* 0x000e220000002700 */
[----:B------:R-:W-:Y:S01]  /*bc50*/  R2UR UR11, R19 ;  /* 0x00000000130b72ca */ /* 0x000fe200000e0000 */
[----:B------:R-:W-:Y:S01]  /*bc60*/  ULDC.64 UR8, c[0x0][0xbd0] ;  /* 0x0002f40000087ab9 */ /* 0x000fe20000000a00 */
[----:B------:R-:W-:-:S05]  /*bc70*/  IMAD.MOV.U32 R5, RZ, RZ, R0 ;  /* 0x000000ffff057224 */ /* 0x000fca00078e0000 */
        /* <DEDUP_REMOVED lines=9> */
[----:B------:R-:W-:Y:S02]  /*bd10*/  UIADD3 UR6, UR5, UR6, URZ ;  /* 0x0000000605067290 */ /* 0x000fe4000fffe03f */
[----:B------:R-:W-:Y:S01]  /*bd20*/  IMAD.U32 R3, RZ, RZ, UR5 ;  /* 0x00000005ff037e24 */ /* 0x000fe2000f8e00ff */
[----:B------:R-:W-:Y:S02]  /*bd30*/  ULDC.64 UR4, c[0x0][0xbe0] ;  /* 0x0002f80000047ab9 */ /* 0x000fe40000000a00 */
[----:B------:R-:W0:Y:S01]  /*bd40*/  S2UR UR10, SR_CTAID.Y ;  /* 0x00000000000a79c3 */ /* 0x000e220000002600 */
[----:B------:R-:W-:-:S02]  /*bd50*/  IMAD.U32 R3, RZ, RZ, UR6 ;  /* 0x00000006ff037e24 */ /* 0x000fc4000f8e00ff */
[C---:B-1----:R-:W-:Y:S02]  /*bd60*/  IMAD R12, R10.reuse, UR8, RZ ;  /* 0x000000080a0c7c24 */ /* 0x042fe4000f8e02ff */
[----:B------:R-:W-:-:S03]  /*bd70*/  IMAD.WIDE.U32 R2, R10, UR7, R2 ;  /* 0x000000070a027c25 */ /* 0x000fc6000f8e0002 */
[----:B------:R-:W0:Y:S01]  /*bd80*/  LDC R8, c[0x0][0xc50] ;  /* 0x00031400ff087b82 */ /* 0x000e220000000800 */
[----:B--2---:R-:W-:Y:S01]  /*bd90*/  @P0 IMAD.HI.U32 R4, R0, R7, RZ ;  /* 0x0000000700040227 */ /* 0x004fe200078e00ff */
[----:B------:R-:W-:-:S03]  /*bda0*/  IADD3 R7, RZ, -UR11, RZ ;  /* 0x8000000bff077c10 */ /* 0x000fc6000fffe0ff */
[----:B------:R-:W-:Y:S01]  /*bdb0*/  IMAD R11, R11, UR7, R12 ;  /* 0x000000070b0b7c24 */ /* 0x000fe2000f8e020c */
[----:B---3--:R-:W-:-:S03]  /*bdc0*/  @P0 SHF.R.U32.HI R5, RZ, R9, R4 ;  /* 0x00000009ff050219 */ /* 0x008fc60000011604 */
[----:B------:R-:W-:Y:S02]  /*bdd0*/  IMAD.IADD R3, R11, 0x1, R3 ;  /* 0x000000010b037824 */ /* 0x000fe400078e0203 */
        /* <DEDUP_REMOVED lines=22> */
.L_x_5444:
        /* <DEDUP_REMOVED lines=18> */
.L_x_5488:
[----:B------:R-:W-:Y:S01]  /*c060*/  ULDC UR44, c[0x0][0xc50] ;  /* 0x00031400002c7ab9 */ /* 0x000fe20000000800 */
[----:B------:R-:W-:Y:S01]  /*c070*/  UMOV UR41, UR6 ;  /* 0x0000000600297c82 */ /* 0x000fe20008000000 */
[----:B------:R-:W-:-:S11]  /*c080*/  UISETP.NE.AND UP0, UPT, UR44, 0x1, UPT ;  /* 0x000000012c00788c */ /* 0x000fd6000bf05270 */
[----:B------:R-:W-:Y:S01]  /*c090*/  @UP0 ULDC UR4, c[0x0][0xc54] ;  /* 0x0003150000040ab9 */ /* 0x000fe20000000800 */
[----:B------:R-:W-:Y:S01]  /*c0a0*/  @UP0 ULDC UR7, c[0x0][0xc58] ;  /* 0x0003160000070ab9 */ /* 0x000fe20000000800 */
[----:B------:R-:W-:-:S04]  /*c0b0*/  UIMAD.WIDE.U32 UR4, UR6, UR4, URZ ;  /* 0x00000004060472a5 */ /* 0x000fc8000f8e003f */
[----:B------:R-:W-:-:S12]  /*c0c0*/  @UP0 USHF.R.U32.HI UR41, URZ, UR7, UR5 ;  /* 0x000000073f290299 */ /* 0x000fd80008011605 */
.L_x_5489:
[----:B------:R-:W-:Y:S01]  /*c0d0*/  ISETP.GE.AND P0, PT, R26, RZ, PT ;  /* 0x000000ff1a00720c */ /* 0x000fe20003f06270 */
[----:B------:R-:W-:Y:S01]  /*c0e0*/  UIADD3 UR4, -UR41, URZ, URZ ;  /* 0x0000003f29047290 */ /* 0x000fe2000fffe13f */
[----:B------:R-:W-:Y:S01]  /*c0f0*/  IMAD.MOV.U32 R28, RZ, RZ, 0x1 ;  /* 0x00000001ff1c7424 */ /* 0x000fe200078e00ff */
[----:B------:R-:W-:Y:S01]  /*c100*/  MOV R0, RZ ;  /* 0x000000ff00007202 */ /* 0x000fe20000000f00 */
[----:B------:R-:W-:Y:S01]  /*c110*/  IMAD.MOV.U32 R6, RZ, RZ, 0x1 ;  /* 0x00000001ff067424 */ /* 0x000fe200078e00ff */
[----:B------:R-:W-:-:S08]  /*c120*/  UIMAD UR44, UR44, UR4, UR6 ;  /* 0x000000042c2c72a4 */ /* 0x000fd0000f8e0206 */
[----:B------:R-:W-:Y:S05]  /*c130*/  @!P0 BRA `(.L_x_5490) ;  /* 0x0000003400d88947 */ /* 0x000fea0003800000 */
[----:B------:R-:W0:Y:S01]  /*c140*/  LDC.64 R2, c[0x0][0xa28] ;  /* 0x00028a00ff027b82 */ /* 0x000e220000000a00 */
[----:B------:R-:W-:Y:S01]  /*c150*/  ULDC UR4, c[0x0][0x448] ;  /* 0x0001120000047ab9 */ /* 0x000fe20000000800 */
[----:B------:R-:W-:Y:S01]  /*c160*/  ULDC UR7, c[0x0][0x2f0] ;  /* 0x0000bc0000077ab9 */ /* 0x000fe20000000800 */
[----:B------:R-:W-:-:S05]  /*c170*/  IMAD.MOV.U32 R22, RZ, RZ, RZ ;  /* 0x000000ffff167224 */ /* 0x000fca00078e00ff */
[----:B------:R-:W1:Y:S01]  /*c180*/  S2UR UR48, SR_CTAID.X ;  /* 0x00000000003079c3 */ /* 0x000e620000002500 */
[----:B------:R-:W-:Y:S01]  /*c190*/  UISETP.NE.AND UP1, UPT, UR4, 0x1, UPT ;  /* 0x000000010400788c */ /* 0x000fe2000bf25270 */
[----:B------:R-:W-:Y:S02]  /*c1a0*/  ULDC UR8, c[0x0][0x288] ;  /* 0x0000a20000087ab9 */ /* 0x000fe40000000800 */
[----:B------:R-:W-:Y:S02]  /*c1b0*/  ULDC.64 UR4, c[0x0][0x418] ;  /* 0x0001060000047ab9 */ /* 0x000fe40000000a00 */
[----:B------:R-:W-:-:S03]  /*c1c0*/  UISETP.NE.U32.AND UP0, UPT, UR4, URZ, UPT ;  /* 0x0000003f0400728c */ /* 0x000fc6000bf05070 */
[----:B------:R-:W-:Y:S01]  /*c1d0*/  ULDC UR4, c[0x0][0x424] ;  /* 0x0001090000047ab9 */ /* 0x000fe20000000800 */
[----:B------:R-:W-:-:S03]  /*c1e0*/  UISETP.NE.AND.EX UP0, UPT, UR5, URZ, UPT, UP0 ;  /* 0x0000003f0500728c */ /* 0x000fc6000bf05300 */
[----:B------:R-:W-:Y:S01]  /*c1f0*/  @UP1 ULDC UR5, c[0x0][0x44c] ;  /* 0x0001130000051ab9 */ /* 0x000fe20000000800 */
[----:B0-----:R-:W-:Y:S01]  /*c200*/  ISETP.NE.U32.AND P0, PT, R2, RZ, PT ;  /* 0x000000ff0200720c */ /* 0x001fe20003f05070 */
[----:B------:R-:W-:-:S03]  /*c210*/  USEL UR42, UR4, 0x1, UP0 ;  /* 0x00000001042a7887 */ /* 0x000fc60008000000 */
[----:B------:R-:W-:Y:S01]  /*c220*/  ISETP.NE.AND.EX P0, PT, R3, RZ, PT, P0 ;  /* 0x000000ff0300720c */ /* 0x000fe20003f05300 */
[----:B-1----:R-:W-:Y:S02]  /*c230*/  ULEA UR6, UR48, 0x7f, 0x7 ;  /* 0x0000007f30067891 */ /* 0x002fe4000f8e383f */
[----:B------:R-:W-:Y:S02]  /*c240*/  UIMAD UR42, UR42, UR7, URZ ;  /* 0x000000072a2a72a4 */ /* 0x000fe4000f8e023f */
[----:B------:R-:W-:Y:S01]  /*c250*/  UIMAD.WIDE.U32 UR4, UR6, UR5, URZ ;  /* 0x00000005060472a5 */ /* 0x000fe2000f8e003f */
[----:B------:R-:W-:-:S03]  /*c260*/  @UP1 ULDC UR7, c[0x0][0x450] ;  /* 0x0001140000071ab9 */ /* 0x000fc60000000800 */
[----:B------:R-:W-:-:S04]  /*c270*/  @UP1 USHF.R.U32.HI UR6, URZ, UR7, UR5 ;  /* 0x000000073f061299 */ /* 0x000fc80008011605 */
[----:B------:R-:W0:Y:S01]  /*c280*/  @P0 LDC.64 R2, c[0x0][0xa28] ;  /* 0x00028a00ff020b82 */ /* 0x000e220000000a00 */
[----:B------:R-:W-:Y:S02]  /*c290*/  UIADD3 UR5, UR42, 0x60, -UR8 ;  /* 0x000000602a057890 */ /* 0x000fe4000fffe808 */
[----:B------:R-:W-:Y:S02]  /*c2a0*/  UIADD3 UR4, UR42, 0x5f, URZ ;  /* 0x0000005f2a047890 */ /* 0x000fe4000fffe03f */
[----:B------:R-:W-:Y:S02]  /*c2b0*/  UIADD3 UR6, UR5, UR6, URZ ;  /* 0x0000000605067290 */ /* 0x000fe4000fffe03f */
[----:B------:R-:W-:Y:S02]  /*c2c0*/  UIMAD.WIDE UR4, UR4, 0x2aaaaaab, URZ ;  /* 0x2aaaaaab040478a5 */ /* 0x000fe4000f8e023f */
[----:B------:R-:W-:Y:S02]  /*c2d0*/  UIMAD.WIDE UR6, UR6, 0x2aaaaaab, URZ ;  /* 0x2aaaaaab060678a5 */ /* 0x000fe4000f8e023f */
[----:B------:R-:W-:-:S02]  /*c2e0*/  USHF.R.U32.HI UR43, URZ, 0x1f, UR5 ;  /* 0x0000001f3f2b7899 */ /* 0x000fc40008011605 */
[----:B------:R-:W-:Y:S02]  /*c2f0*/  USHF.R.U32.HI UR45, URZ, 0x1f, UR7 ;  /* 0x0000001f3f2d7899 */ /* 0x000fe40008011607 */
[----:B------:R-:W-:Y:S02]  /*c300*/  ULEA.HI.SX32 UR43, UR5, UR43, 0x1c ;  /* 0x0000002b052b7291 */ /* 0x000fe4000f8fe23f */
[----:B------:R-:W-:-:S04]  /*c310*/  ULEA.HI.SX32 UR45, UR7, UR45, 0x1c ;  /* 0x0000002d072d7291 */ /* 0x000fc8000f8fe23f */
[----:B------:R-:W-:Y:S02]  /*c320*/  UISETP.LT.AND UP0, UPT, UR43, UR45, UPT ;  /* 0x0000002d2b00728c */ /* 0x000fe4000bf01270 */
[----:B------:R-:W-:Y:S01]  /*c330*/  UP2UR UR49, UPR, URZ, 0x2 ;  /* 0x000000023f317883 */ /* 0x000fe20008000000 */
[----:B0-----:R-:W-:Y:S01]  /*c340*/  @P0 IMAD.WIDE R2, R26, 0x4, R2 ;  /* 0x000000041a020825 */ /* 0x001fe200078e0202 */
[----:B------:R-:W-:-:S04]  /*c350*/  USEL UR11, UR43, UR45, UP0 ;  /* 0x0000002d2b0b7287 */ /* 0x000fc80008000000 */
[----:B------:R-:W-:Y:S01]  /*c360*/  UISETP.GE.AND UP1, UPT, UR11, 0x1, UPT ;  /* 0x000000010b00788c */ /* 0x000fe2000bf26270 */
[----:B------:R0:W5:Y:S01]  /*c370*/  @P0 LDG.E R22, desc[UR36][R2.64] ;  /* 0x0000002402160981 */ /* 0x000162000c1e1900 */
[----:B------:R-:W-:Y:S02]  /*c380*/  USHF.R.U32.HI UR9, URZ, 0x10, UR44 ;  /* 0x000000103f097899 */ /* 0x000fe4000801162c */
[----:B------:R-:W-:Y:S02]  /*c390*/  ULOP3.LUT UR44, UR44, 0xffff, URZ, 0xc0, !UPT ;  /* 0x0000ffff2c2c7892 */ /* 0x000fe4000f8ec03f */
[----:B------:R-:W-:Y:S01]  /*c3a0*/  PLOP3.LUT P0, PT, PT, PT, UP1, 0x80, 0x0 ;  /* 0x000000000000781c */ /* 0x000fe20003f0f018 */
[----:B------:R-:W-:Y:S01]  /*c3b0*/  UISETP.NE.AND UP0, UPT, UR9, URZ, UPT ;  /* 0x0000003f0900728c */ /* 0x000fe2000bf05270 */
[----:B------:R-:W-:-:S10]  /*c3c0*/  UMOV UR40, URZ ;  /* 0x0000003f00287c82 */ /* 0x000fd40008000000 */
[----:B------:R-:W-:Y:S01]  /*c3d0*/  @!UP0 ULDC UR9, c[0x0][0x9f0] ;  /* 0x00027c0000098ab9 */ /* 0x000fe20000000800 */
        /* <DEDUP_REMOVED lines=11> */
[----:B0-----:R-:W-:Y:S01]  /*c490*/  IADD3 R2, R0, 0xffffffe, RZ ;  /* 0x0ffffffe00027810 */ /* 0x001fe20007ffe0ff */
[----:B------:R-:W-:-:S05]  /*c4a0*/  IMAD.MOV R0, RZ, RZ, -R4 ;  /* 0x000000ffff007224 */ /* 0x000fca00078e0a04 */
        /* <DEDUP_REMOVED lines=18> */
.L_x_5491:
[----:B------:R-:W-:Y:S02]  /*c5d0*/  UIMAD UR50, UR44, UR40, URZ ;  /* 0x000000282c3272a4 */ /* 0x000fe4000f8e023f */
[----:B------:R-:W-:Y:S02]  /*c5e0*/  IMAD.U32 R0, RZ, RZ, UR40 ;  /* 0x00000028ff007e24 */ /* 0x000fe4000f8e00ff */
[----:B------:R-:W-:Y:S02]  /*c5f0*/  IMAD.MOV.U32 R6, RZ, RZ, 0x1 ;  /* 0x00000001ff067424 */ /* 0x000fe400078e00ff */
[----:B------:R-:W-:-:S04]  /*c600*/  MOV R19, UR50 ;  /* 0x0000003200137c02 */ /* 0x000fc80008000f00 */
        /* <DEDUP_REMOVED lines=27> */
.L_x_5492:
        /* <DEDUP_REMOVED lines=20> */
.L_x_5494:
        /* <DEDUP_REMOVED lines=15> */
.L_x_5493:
        /* <DEDUP_REMOVED lines=17> */
[----:B------:R-:W-:-:S05]  /*cb00*/  IMAD R5, R31, 0x60, R37 ;  /* 0x000000601f057824 */ /* 0x000fca00078e0225 */
[C---:B------:R-:W-:Y:S01]  /*cb10*/  ISETP.GE.AND P0, PT, R5.reuse, UR42, PT ;  /* 0x0000002a05007c0c */ /* 0x040fe2000bf06270 */
[----:B0-----:R-:W0:Y:S01]  /*cb20*/  @P1 LDC R3, c[0x0][0x434] ;  /* 0x00010d00ff031b82 */ /* 0x001e220000000800 */
[----:B-----5:R-:W-:Y:S02]  /*cb30*/  IADD3 R10, R5, R22, RZ ;  /* 0x00000016050a7210 */ /* 0x020fe40007ffe0ff */
[----:B------:R-:W-:Y:S02]  /*cb40*/  ISETP.GT.U32.OR P0, PT, R37, 0x5f, P0 ;  /* 0x0000005f2500780c */ /* 0x000fe40000704470 */
[----:B------:R-:W-:Y:S01]  /*cb50*/  @P1 LOP3.LUT R16, R16, 0x20, RZ, 0xfc, !PT ;  /* 0x0000002010101812 */ /* 0x000fe200078efcff */
[----:B------:R-:W-:Y:S02]  /*cb60*/  IMAD.MOV.U32 R9, RZ, RZ, R10 ;  /* 0x000000ffff097224 */ /* 0x000fe400078e000a */
        /* <DEDUP_REMOVED lines=14> */
[----:B------:R-:W-:-:S05]  /*cc50*/  @!P0 IMAD R7, R36, R7, R0 ;  /* 0x0000000724078224 */ /* 0x000fca00078e0200 */
[----:B------:R-:W-:-:S04]  /*cc60*/  @!P0 IADD3 R0, R3, R7, RZ ;  /* 0x0000000703008210 */ /* 0x000fc80007ffe0ff */
[----:B------:R-:W-:Y:S01]  /*cc70*/  @!P0 LEA.HI.X R5, R2, R5, R0, 0x2, P1 ;  /* 0x0000000502058211 */ /* 0x000fe200008f1400 */
[----:B------:R-:W-:-:S06]  /*cc80*/  IMAD.MOV.U32 R0, RZ, RZ, RZ ;  /* 0x000000ffff007224 */ /* 0x000fcc00078e00ff */
[----:B------:R1:W5:Y:S02]  /*cc90*/  @!P0 LDG.E R0, desc[UR36][R4.64] ;  /* 0x0000002404008981 */ /* 0x000364000c1e1900 */
[----:B-1----:R-:W-:-:S05]  /*cca0*/  IMAD.SHL.U32 R4, R25, 0x8, RZ ;  /* 0x0000000819047824 */ /* 0x002fca00078e00ff */
        /* <DEDUP_REMOVED lines=12> */
.L_x_5537:
[----:B------:R-:W2:Y:S01]  /*cd70*/  LDL R2, [R1+0x4] ;  /* 0x0000040001027983 */ /* 0x000ea20000100800 */
[----:B------:R-:W-:Y:S01]  /*cd80*/  ISETP.GT.U32.AND P1, PT, R37, 0x5f, PT ;  /* 0x0000005f2500780c */ /* 0x000fe20003f24070 */
[----:B------:R-:W-:Y:S01]  /*cd90*/  IMAD.U32 R35, RZ, RZ, UR41 ;  /* 0x00000029ff237e24 */ /* 0x000fe2000f8e00ff */
[----:B------:R-:W-:Y:S02]  /*cda0*/  LOP3.LUT R16, R16, 0xfffffff7, RZ, 0xc0, !PT ;  /* 0xfffffff710107812 */ /* 0x000fe400078ec0ff */
[----:B------:R-:W-:Y:S02]  /*cdb0*/  IADD3 R3, -R9, RZ, RZ ;  /* 0x000000ff09037210 */ /* 0x000fe40007ffe1ff */
[----:B------:R-:W-:-:S03]  /*cdc0*/  SHF.R.S32.HI R35, RZ, 0x1f, R35 ;  /* 0x0000001fff237819 */ /* 0x000fc60000011423 */
[----:B------:R-:W-:-:S04]  /*cdd0*/  IMAD R10, R17, R3, R10 ;  /* 0x00000003110a7224 */ /* 0x000fc800078e020a */
        /* <DEDUP_REMOVED lines=9> */
.L_x_5496:
[----:B------:R-:W-:Y:S01]  /*ce70*/  SHF.R.S32.HI R6, RZ, 0x1f, R10 ;  /* 0x0000001fff067819 */ /* 0x000fe2000001140a */
[----:B------:R-:W-:Y:S01]  /*ce80*/  ULDC.64 UR4, c[0x0][0x328] ;  /* 0x0000ca0000047ab9 */ /* 0x000fe20000000a00 */
[----:B------:R-:W-:-:S03]  /*ce90*/  R2UR UR6, R35 ;  /* 0x00000000230672ca */ /* 0x000fc600000e0000 */
[----:B------:R-:W-:-:S04]  /*cea0*/  IMAD R3, R6, UR4, RZ ;  /* 0x0000000406037c24 */ /* 0x000fc8000f8e02ff */
[C---:B------:R-:W-:Y:S02]  /*ceb0*/  IMAD R5, R10.reuse, UR5, R3 ;  /* 0x000000050a057c24 */ /* 0x040fe4000f8e0203 */
[----:B------:R-:W-:Y:S01]  /*cec0*/  IMAD.WIDE.U32 R2, R10, UR4, RZ ;  /* 0x000000040a027c25 */ /* 0x000fe2000f8e00ff */
[----:B------:R-:W-:-:S04]  /*ced0*/  ULDC.64 UR4, c[0x0][0x338] ;  /* 0x0000ce0000047ab9 */ /* 0x000fc80000000a00 */
[----:B------:R-:W-:Y:S02]  /*cee0*/  IADD3 R3, R3, R5, RZ ;  /* 0x0000000503037210 */ /* 0x000fe40007ffe0ff */
        /* <DEDUP_REMOVED lines=12> */
[----:B------:R-:W-:-:S04]  /*cfb0*/  IADD3 R3, R3, UR4, RZ ;  /* 0x0000000403037c10 */ /* 0x000fc8000fffe0ff */
[----:B------:R-:W-:Y:S01]  /*cfc0*/  LEA.HI.X R18, R2, UR7, R3, 0x1, P0 ;  /* 0x0000000702127c11 */ /* 0x000fe200080f0c03 */
[----:B------:R-:W-:-:S05]  /*cfd0*/  IMAD.MOV.U32 R2, RZ, RZ, 0x1 ;  /* 0x00000001ff027424 */ /* 0x000fca00078e00ff */
[----:B------:R-:W-:-:S04]  /*cfe0*/  SHF.L.U32 R2, R2, 0x1f, RZ ;  /* 0x0000001f02027819 */ /* 0x000fc800000006ff */
[----:B------:R-:W0:Y:S02]  /*cff0*/  SYNCS.PHASECHK.TRANS64.TRYWAIT P0, [UR46+0x30840], R2 ;  /* 0x03084002ff0075a7 */ /* 0x000e24000800016e */
[----:B0-----:R-:W-:Y:S05]  /*d000*/  @!P0 BRA `(.L_x_5497) ;  /* 0x0000002c00bc8947 */ /* 0x001fea0003800000 */
.L_x_5538:
[----:B------:R-:W-:Y:S01]  /*d010*/  ULDC.64 UR4, c[0x0][0x300] ;  /* 0x0000c00000047ab9 */ /* 0x000fe20000000a00 */
[----:B------:R-:W-:Y:S01]  /*d020*/  R2UR UR6, R35 ;  /* 0x00000000230672ca */ /* 0x000fe200000e0000 */
[----:B0-----:R-:W-:Y:S01]  /*d030*/  IMAD R3, R6, UR4, RZ ;  /* 0x0000000406037c24 */ /* 0x001fe2000f8e02ff */
[----:B------:R-:W-:Y:S01]  /*d040*/  MOV R6, 0xffffffa0 ;  /* 0xffffffa000067802 */ /* 0x000fe20000000f00 */
[----:B------:R-:W-:Y:S01]  /*d050*/  IMAD.SHL.U32 R30, R8, 0x8, RZ ;  /* 0x00000008081e7824 */ /* 0x000fe200078e00ff */
[----:B------:R-:W-:Y:S01]  /*d060*/  SHF.R.U32.HI R27, RZ, 0x3, R8 ;  /* 0x00000003ff1b7819 */ /* 0x000fe20000011608 */
[----:B------:R-:W-:Y:S01]  /*d070*/  IMAD R7, R10, UR5, R3 ;  /* 0x000000050a077c24 */ /* 0x000fe2000f8e0203 */
[----:B------:R-:W-:Y:S01]  /*d080*/  LOP3.LUT P3, RZ, R16, 0x4, RZ, 0xc0, !PT ;  /* 0x0000000410ff7812 */ /* 0x000fe2000786c0ff */
[----:B------:R-:W-:Y:S01]  /*d090*/  IMAD.WIDE.U32 R2, R10, UR4, RZ ;  /* 0x000000040a027c25 */ /* 0x000fe2000f8e00ff */
[----:B------:R-:W-:Y:S01]  /*d0a0*/  ULDC.64 UR4, c[0x0][0x310] ;  /* 0x0000c40000047ab9 */ /* 0x000fe20000000a00 */
[----:B------:R-:W-:-:S02]  /*d0b0*/  LOP3.LUT P2, RZ, R16, 0x2, RZ, 0xc0, !PT ;  /* 0x0000000210ff7812 */ /* 0x000fc4000784c0ff */
[----:B------:R-:W-:Y:S01]  /*d0c0*/  IMAD.IADD R3, R3, 0x1, R7 ;  /* 0x0000000103037824 */ /* 0x000fe200078e0207 */
[----:B------:R-:W-:Y:S01]  /*d0d0*/  LOP3.LUT P1, RZ, R16, 0x1, RZ, 0xc0, !PT ;  /* 0x0000000110ff7812 */ /* 0x000fe2000782c0ff */
[----:B------:R-:W-:Y:S02]  /*d0e0*/  IMAD R5, R5, UR4, RZ ;  /* 0x0000000405057c24 */ /* 0x000fe4000f8e02ff */
[----:B------:R-:W-:-:S04]  /*d0f0*/  IMAD.WIDE.U32 R2, R0, UR4, R2 ;  /* 0x0000000400027c25 */ /* 0x000fc8000f8e0002 */
[----:B------:R-:W-:Y:S01]  /*d100*/  IMAD R5, R0, UR5, R5 ;  /* 0x0000000500057c24 */ /* 0x000fe2000f8e0205 */
[----:B------:R-:W-:Y:S01]  /*d110*/  ULDC.64 UR4, c[0x0][0x308] ;  /* 0x0000c20000047ab9 */ /* 0x000fe20000000a00 */
[----:B------:R-:W-:-:S03]  /*d120*/  IMAD R6, R31, R6, UR42 ;  /* 0x0000002a1f067e24 */ /* 0x000fc6000f8e0206 */
[----:B------:R-:W-:Y:S01]  /*d130*/  IADD3 R3, R3, R5, RZ ;  /* 0x0000000503037210 */ /* 0x000fe20007ffe0ff */
[----:B------:R-:W-:Y:S01]  /*d140*/  IMAD.U32 R5, RZ, RZ, UR4 ;  /* 0x00000004ff057e24 */ /* 0x000fe2000f8e00ff */
[----:B------:R-:W-:Y:S01]  /*d150*/  UIMAD UR4, UR6, UR4, URZ ;  /* 0x00000004060472a4 */ /* 0x000fe2000f8e023f */
[----:B------:R-:W-:Y:S02]  /*d160*/  IMAD.IADD R6, R6, 0x1, -R27 ;  /* 0x0000000106067824 */ /* 0x000fe400078e0a1b */
[----:B------:R-:W-:Y:S01]  /*d170*/  IMAD.WIDE.U32 R2, R5, UR41, R2 ;  /* 0x0000002905027c25 */ /* 0x000fe2000f8e0002 */
[----:B------:R-:W-:Y:S01]  /*d180*/  UIMAD UR4, UR41, UR5, UR4 ;  /* 0x00000005290472a4 */ /* 0x000fe2000f8e0204 */
[----:B------:R-:W-:Y:S02]  /*d190*/  ULDC.64 UR6, c[0x0][0x2e8] ;  /* 0x0000ba0000067ab9 */ /* 0x000fe40000000a00 */
[----:B------:R-:W-:-:S03]  /*d1a0*/  LEA R0, P0, R2, UR6, 0x1 ;  /* 0x0000000602007c11 */ /* 0x000fc6000f8008ff */
[----:B------:R-:W-:Y:S01]  /*d1b0*/  VIADD R7, R3, UR4 ;  /* 0x0000000403077c36 */ /* 0x000fe20008000000 */
[----:B------:R-:W-:Y:S01]  /*d1c0*/  LOP3.LUT R3, R4, 0x1c0, RZ, 0xc0, !PT ;  /* 0x000001c004037812 */ /* 0x000fe200078ec0ff */
[----:B------:R-:W-:-:S03]  /*d1d0*/  UMOV UR4, 0xffffffff ;  /* 0xffffffff00047882 */ /* 0x000fc60000000000 */
[----:B------:R-:W-:Y:S02]  /*d1e0*/  LOP3.LUT R4, R3, 0x38, R4, 0xf8, !PT ;  /* 0x0000003803047812 */ /* 0x000fe400078ef804 */
[----:B------:R-:W-:Y:S02]  /*d1f0*/  LEA.HI.X R7, R2, UR7, R7, 0x1, P0 ;  /* 0x0000000702077c11 */ /* 0x000fe400080f0c07 */
        /* <DEDUP_REMOVED lines=11> */
[----:B------:R-:W-:Y:S01]  /*d2b0*/  SHFL.IDX PT, R10, R0, 0x3, 0x181f ;  /* 0x00781f00000a7f89 */ /* 0x000fe200000e0000 */
        /* <DEDUP_REMOVED lines=9> */
[----:B------:R-:W1:Y:S02]  /*d350*/  SHFL.IDX PT, R14, R0, 0x4, 0x181f ;  /* 0x00981f00000e7f89 */ /* 0x000e6400000e0000 */
[----:B--2---:R-:W-:Y:S02]  /*d360*/  IMAD.MOV.U32 R3, RZ, RZ, R8 ;  /* 0x000000ffff037224 */ /* 0x004fe400078e0008 */
[----:B------:R-:W-:Y:S04]  /*d370*/  @P0 LDGSTS.E.BYPASS.LTC128B.128 [R21+0x1ec00], desc[UR36][R4.64], !P3 ;  /* 0x1ec0000004150fae */ /* 0x000fe8000d901d64 */
[----:B------:R-:W-:Y:S04]  /*d380*/  @P0 LDGSTS.E.BYPASS.LTC128B.128 [R21+0x21c00], desc[UR36][R4.64+0x80], !P2 ;  /* 0x21c0008004150fae */ /* 0x000fe8000d101d64 */
[----:B------:R0:W-:Y:S01]  /*d390*/  @P0 LDGSTS.E.BYPASS.LTC128B.128 [R21+0x24c00], desc[UR36][R4.64+0x100], !P1 ;  /* 0x24c0010004150fae */ /* 0x0001e2000c901d64 */
[----:B------:R-:W-:-:S03]  /*d3a0*/  ISETP.GE.AND P0, PT, R6, 0x21, PT ;  /* 0x000000210600780c */ /* 0x000fc60003f06270 */
[----:B------:R-:W2:Y:S04]  /*d3b0*/  SHFL.IDX PT, R8, R7, 0x4, 0x181f ;  /* 0x00981f0007087f89 */ /* 0x000ea800000e0000 */
[----:B------:R-:W3:Y:S01]  /*d3c0*/  SHFL.IDX PT, R7, R7, 0x5, 0x181f ;  /* 0x00b81f0007077f89 */ /* 0x000ee200000e0000 */
[----:B0-----:R-:W-:Y:S01]  /*d3d0*/  MOV R5, R9 ;  /* 0x0000000900057202 */ /* 0x001fe20000000f00 */
[----:B------:R-:W-:-:S04]  /*d3e0*/  IMAD.MOV.U32 R4, RZ, RZ, R10 ;  /* 0x000000ffff047224 */ /* 0x000fc800078e000a */
[----:B------:R-:W-:Y:S01]  /*d3f0*/  @P0 LEA R25, R30, UR46, 0x1 ;  /* 0x0000002e1e190c11 */ /* 0x000fe2000f8e08ff */
[----:B------:R-:W-:-:S05]  /*d400*/  @P0 IMAD.WIDE.U32 R2, R23, 0x2, R2 ;  /* 0x0000000217020825 */ /* 0x000fca00078e0002 */
        /* <DEDUP_REMOVED lines=8> */
[----:B--2---:R-:W-:Y:S02]  /*d490*/  IMAD.MOV.U32 R3, RZ, RZ, R8 ;  /* 0x000000ffff037224 */ /* 0x004fe400078e0008 */
        /* <DEDUP_REMOVED lines=8> */
[----:B-1-3--:R0:W-:Y:S02]  /*d520*/  @P0 LDGSTS.E.BYPASS.LTC128B.128 [R21+0x26400], desc[UR36][R2.64+0x100], !P1 ;  /* 0x2640010002150fae */ /* 0x00a1e4000c901d64 */
.L_x_5552:
        /* <DEDUP_REMOVED lines=18> */
.L_x_5499:
        /* <DEDUP_REMOVED lines=29> */
[----:B0-----:R-:W-:Y:S05]  /*d820*/  CALL.ABS.NOINC R2 ;  /* 0x0000000002007343 */ /* 0x001fea0003c00000 */
.L_x_5500:
[----:B------:R-:W-:Y:S01]  /*d830*/  UISETP.NE.AND UP0, UPT, UR49, URZ, UPT ;  /* 0x0000003f3100728c */ /* 0x000fe2000bf05270 */
[----:B------:R-:W-:Y:S01]  /*d840*/  IMAD.U32 R0, RZ, RZ, UR48 ;  /* 0x00000030ff007e24 */ /* 0x000fe2000f8e00ff */
[----:B------:R-:W-:Y:S01]  /*d850*/  ULDC.64 UR4, c[0x0][0x2e0] ;  /* 0x0000b80000047ab9 */ /* 0x000fe20000000a00 */
[----:B------:R-:W-:Y:S01]  /*d860*/  IMAD.U32 R4, RZ, RZ, UR38 ;  /* 0x00000026ff047e24 */ /* 0x000fe2000f8e00ff */
[----:B------:R-:W-:Y:S01]  /*d870*/  MOV R5, UR39 ;  /* 0x0000002700057c02 */ /* 0x000fe20008000f00 */
[----:B------:R-:W-:Y:S01]  /*d880*/  IMAD.U32 R3, RZ, RZ, UR47 ;  /* 0x0000002fff037e24 */ /* 0x000fe2000f8e00ff */
[----:B------:R-:W-:Y:S01]  /*d890*/  PLOP3.LUT P0, PT, PT, PT, UP0, 0x80, 0x0 ;  /* 0x000000000000781c */ /* 0x000fe20003f0f008 */
[----:B------:R-:W-:Y:S01]  /*d8a0*/  IMAD.MOV.U32 R2, RZ, RZ, R4 ;  /* 0x000000ffff027224 */ /* 0x000fe200078e0004 */
[----:B------:R-:W-:Y:S01]  /*d8b0*/  LEA R7, R0, R37, 0x7 ;  /* 0x0000002500077211 */ /* 0x000fe200078e38ff */
[----:B------:R-:W-:Y:S01]  /*d8c0*/  IMAD R25, R25, UR4, RZ ;  /* 0x0000000419197c24 */ /* 0x000fe2000f8e02ff */
[----:B------:R-:W0:Y:S01]  /*d8d0*/  LDC R0, c[0x0][0x448] ;  /* 0x00011200ff007b82 */ /* 0x000e220000000800 */
[----:B------:R-:W-:Y:S01]  /*d8e0*/  @UP0 ULDC UR6, c[0x0][0x44c] ;  /* 0x0001130000060ab9 */ /* 0x000fe20000000800 */
[----:B------:R-:W-:Y:S01]  /*d8f0*/  IMAD.WIDE.U32 R2, R26, UR4, R2 ;  /* 0x000000041a027c25 */ /* 0x000fe2000f8e0002 */
[----:B------:R-:W-:-:S03]  /*d900*/  @UP0 ULDC UR4, c[0x0][0x450] ;  /* 0x0001140000040ab9 */ /* 0x000fc60000000800 */
[----:B------:R-:W-:Y:S02]  /*d910*/  IMAD.MOV.U32 R5, RZ, RZ, R7 ;  /* 0x000000ffff057224 */ /* 0x000fe400078e0007 */
[----:B------:R-:W-:Y:S02]  /*d920*/  IMAD R25, R26, UR5, R25 ;  /* 0x000000051a197c24 */ /* 0x000fe4000f8e0219 */
[----:B------:R-:W-:Y:S01]  /*d930*/  @P0 IMAD.HI.U32 R6, R7, UR6, RZ ;  /* 0x0000000607060c27 */ /* 0x000fe2000f8e00ff */
[----:B------:R-:W-:Y:S02]  /*d940*/  PLOP3.LUT P0, PT, PT, PT, UP0, 0x80, 0x0 ;  /* 0x000000000000781c */ /* 0x000fe40003f0f008 */
[----:B------:R-:W-:-:S11]  /*d950*/  IADD3 R3, R3, R25, RZ ;  /* 0x0000001903037210 */ /* 0x000fd60007ffe0ff */
        /* <DEDUP_REMOVED lines=16> */
[----:B------:R-:W-:Y:S01]  /*da60*/  ULDC UR4, c[0x0][0x2b8] ;  /* 0x0000ae0000047ab9 */ /* 0x000fe20000000800 */
[----:B------:R-:W-:Y:S02]  /*da70*/  IADD3 R3, R3, R5, RZ ;  /* 0x0000000503037210 */ /* 0x000fe40007ffe0ff */
[----:B------:R-:W-:Y:S02]  /*da80*/  ISETP.GE.AND P3, PT, R23, UR4, PT ;  /* 0x0000000417007c0c */ /* 0x000fe4000bf66270 */
[----:B------:R-:W-:Y:S01]  /*da90*/  LEA.HI.X R8, R2, UR5, R3, 0x1, P0 ;  /* 0x0000000502087c11 */ /* 0x000fe200080f0c03 */
[----:B------:R-:W-:Y:S01]  /*daa0*/  UMOV UR5, 0xffffffff ;  /* 0xffffffff00057882 */ /* 0x000fe20000000000 */
[----:B------:R-:W-:-:S02]  /*dab0*/  ISETP.GE.AND P2, PT, R34, UR4, PT ;  /* 0x0000000422007c0c */ /* 0x000fc4000bf46270 */
[----:B------:R-:W-:Y:S01]  /*dac0*/  ISETP.GE.AND P0, PT, R33, UR4, PT ;  /* 0x0000000421007c0c */ /* 0x000fe2000bf06270 */
[----:B------:R-:W-:-:S12]  /*dad0*/  BRA.DIV UR5, `(.L_x_5501) ;  /* 0x0000002e05047947 */ /* 0x000fd8000b800000 */
[----:B------:R-:W-:Y:S01]  /*dae0*/  SHFL.IDX PT, R3, R8, RZ, 0x181f ;  /* 0x00181fff08037589 */ /* 0x000fe200000e0000 */
[----:B------:R-:W-:Y:S01]  /*daf0*/  IMAD.U32 R7, RZ, RZ, UR48 ;  /* 0x00000030ff077e24 */ /* 0x000fe2000f8e00ff */
[----:B------:R-:W-:Y:S02]  /*db00*/  ULDC UR4, c[0x0][0x288] ;  /* 0x0000a20000047ab9 */ /* 0x000fe40000000800 */
[----:B------:R-:W0:Y:S01]  /*db10*/  SHFL.IDX PT, R2, R6, RZ, 0x181f ;  /* 0x00181fff06027589 */ /* 0x000e2200000e0000 */
[----:B------:R-:W-:Y:S02]  /*db20*/  IMAD R0, R0, UR4, RZ ;  /* 0x0000000400007c24 */ /* 0x000fe4000f8e02ff */
[----:B------:R-:W-:Y:S01]  /*db30*/  IMAD R7, R7, 0x80, R27 ;  /* 0x0000008007077824 */ /* 0x000fe200078e021b */
[----:B------:R-:W-:Y:S04]  /*db40*/  SHFL.IDX PT, R5, R8, 0x1, 0x181f ;  /* 0x00381f0008057f89 */ /* 0x000fe800000e0000 */
[C---:B------:R-:W-:Y:S01]  /*db50*/  ISETP.GE.AND P1, PT, R7.reuse, R0, PT ;  /* 0x000000000700720c */ /* 0x040fe20003f26270 */
[----:B------:R-:W1:Y:S01]  /*db60*/  SHFL.IDX PT, R4, R6, 0x1, 0x181f ;  /* 0x00381f0006047f89 */ /* 0x000e6200000e0000 */
[----:B------:R-:W-:-:S03]  /*db70*/  IADD3 R11, R7, 0x10, RZ ;  /* 0x00000010070b7810 */ /* 0x000fc60007ffe0ff */
[----:B------:R-:W-:Y:S08]  /*db80*/  SHFL.IDX PT, R14, R6, 0x7, 0x181f ;  /* 0x00f81f00060e7f89 */ /* 0x000ff000000e0000 */
        /* <DEDUP_REMOVED lines=57> */
.L_x_5569:
        /* <DEDUP_REMOVED lines=14> */
.L_x_5503:
[----:B------:R-:W-:Y:S05]  /*e000*/  BSYNC B0 ;  /* 0x0000000000007941 */ /* 0x000fea0003800000 */
.L_x_5502:
[----:B------:R-:W-:Y:S01]  /*e010*/  NOP ;  /* 0x0000000000007918 */ /* 0x000fe20000000000 */
[----:B------:R-:W-:Y:S01]  /*e020*/  SYNCS.ARRIVE.TRANS64.RED.A0T1 RZ, [UR46+0x30800], RZ ;  /* 0x030800ffffff79a7 */ /* 0x000fe2000820042e */
[----:B------:R-:W-:Y:S01]  /*e030*/  MOV R0, 0x1 ;  /* 0x0000000100007802 */ /* 0x000fe20000000f00 */
[----:B------:R-:W-:Y:S03]  /*e040*/  ARRIVES.LDGSTSBAR.64.TRANSCNT [UR46+0x30800] ;  /* 0x03080000ff0079b0 */ /* 0x000fe60008000aae */
[----:B------:R-:W-:Y:S01]  /*e050*/  SHF.L.U32 R0, R0, 0x1f, RZ ;  /* 0x0000001f00007819 */ /* 0x000fe200000006ff */
[----:B------:R-:W-:Y:S01]  /*e060*/  NOP ;  /* 0x0000000000007918 */ /* 0x000fe20000000000 */
[----:B------:R-:W-:Y:S01]  /*e070*/  SYNCS.ARRIVE.TRANS64.A1T0 RZ, [UR46+0x30800], RZ ;  /* 0x030800ffffff79a7 */ /* 0x000fe2000810002e */
[----:B------:R-:W-:Y:S01]  /*e080*/  VIADD R19, R19, 0xfffffffe ;  /* 0xfffffffe13137836 */ /* 0x000fe20000000000 */
[----:B------:R-:W1:Y:S02]  /*e090*/  SYNCS.PHASECHK.TRANS64.TRYWAIT P0, [UR46+0x30820], R0 ;  /* 0x03082000ff0075a7 */ /* 0x000e64000800016e */
[----:B-1----:R-:W-:Y:S05]  /*e0a0*/  @!P0 BRA `(.L_x_5504) ;  /* 0x00000030001c8947 */ /* 0x002fea0003800000 */
.L_x_5570:
[----:B------:R-:W-:Y:S01]  /*e0b0*/  ISETP.GE.AND P0, PT, R19, UR50, PT ;  /* 0x0000003213007c0c */ /* 0x000fe2000bf06270 */
[----:B------:R-:W-:Y:S01]  /*e0c0*/  IMAD.MOV.U32 R28, RZ, RZ, 0x1 ;  /* 0x00000001ff1c7424 */ /* 0x000fe200078e00ff */
[----:B------:R-:W-:-:S11]  /*e0d0*/  MOV R26, RZ ;  /* 0x000000ff001a7202 */ /* 0x000fd60000000f00 */
[----:B------:R-:W-:Y:S05]  /*e0e0*/  @!P0 BRA `(.L_x_5505) ;  /* 0x0000001000388947 */ /* 0x000fea0003800000 */
[----:B0-----:R-:W0:Y:S01]  /*e0f0*/  S2R R2, SR_TID.X ;  /* 0x0000000000027919 */ /* 0x001e220000002100 */
[----:B------:R-:W-:Y:S01]  /*e100*/  UIADD3 UR4, UR44, 0x1, URZ ;  /* 0x000000012c047890 */ /* 0x000fe2000fffe03f */
[----:B------:R-:W-:Y:S01]  /*e110*/  LOP3.LUT R0, RZ, UR43, RZ, 0x33, !PT ;  /* 0x0000002bff007c12 */ /* 0x000fe2000f8e33ff */
[----:B------:R-:W-:Y:S01]  /*e120*/  ULOP3.LUT UR5, URZ, UR45, URZ, 0x33, !UPT ;  /* 0x0000002d3f057292 */ /* 0x000fe2000f8e333f */
[----:B------:R-:W-:Y:S01]  /*e130*/  BSSY B0, `(.L_x_5505) ;  /* 0x0000109000007945 */ /* 0x000fe20003800000 */
[----:B------:R-:W-:Y:S01]  /*e140*/  UIMAD UR4, UR4, UR40, URZ ;  /* 0x00000028040472a4 */ /* 0x000fe2000f8e023f */
[----:B------:R-:W-:Y:S01]  /*e150*/  MOV R27, 0x1 ;  /* 0x00000001001b7802 */ /* 0x000fe20000000f00 */
[----:B------:R-:W-:-:S04]  /*e160*/  IMAD.MOV.U32 R25, RZ, RZ, RZ ;  /* 0x000000ffff197224 */ /* 0x000fc800078e00ff */
[----:B------:R-:W-:Y:S01]  /*e170*/  LOP3.LUT R3, RZ, UR4, RZ, 0x33, !PT ;  /* 0x00000004ff037c12 */ /* 0x000fe2000f8e33ff */
[----:B------:R-:W-:Y:S02]  /*e180*/  ULDC UR4, c[0x0][0x2f4] ;  /* 0x0000bd0000047ab9 */ /* 0x000fe40000000800 */
[----:B------:R-:W-:Y:S02]  /*e190*/  ISETP.GE.AND P3, PT, R23, UR4, PT ;  /* 0x0000000417007c0c */ /* 0x000fe4000bf66270 */
[----:B------:R-:W-:Y:S02]  /*e1a0*/  VIMNMX3 R0, R0, UR5, R3, !PT ;  /* 0x0000000500007c0f */ /* 0x000fe4000f800103 */
[----:B------:R-:W-:Y:S02]  /*e1b0*/  ISETP.GE.AND P2, PT, R34, UR4, PT ;  /* 0x0000000422007c0c */ /* 0x000fe4000bf46270 */
[----:B------:R-:W-:Y:S02]  /*e1c0*/  IADD3 R31, -R0, -0x2, RZ ;  /* 0xfffffffe001f7810 */ /* 0x000fe40007ffe1ff */
[----:B------:R-:W-:-:S02]  /*e1d0*/  ISETP.GE.AND P1, PT, R33, UR4, PT ;  /* 0x0000000421007c0c */ /* 0x000fc4000bf26270 */
        /* <DEDUP_REMOVED lines=9> */
.L_x_5518:
[----:B------:R-:W2:Y:S01]  /*e270*/  LDL R8, [R1] ;  /* 0x0000000001087983 */ /* 0x000ea20000100800 */
[----:B------:R-:W0:Y:S01]  /*e280*/  LDC R2, c[0x0][0x430] ;  /* 0x00010c00ff027b82 */ /* 0x000e220000000800 */
[----:B------:R-:W-:-:S13]  /*e290*/  ISETP.GT.U32.AND P5, PT, R37, 0x5f, PT ;  /* 0x0000005f2500780c */ /* 0x000fda0003fa4070 */
[----:B------:R-:W2:Y:S01]  /*e2a0*/  @!P5 LDC.64 R4, c[0x0][0x428] ;  /* 0x00010a00ff04db82 */ /* 0x000ea20000000a00 */
[----:B0-----:R-:W-:-:S13]  /*e2b0*/  ISETP.NE.AND P0, PT, R2, 0x1, PT ;  /* 0x000000010200780c */ /* 0x001fda0003f05270 */
[----:B------:R-:W0:Y:S08]  /*e2c0*/  @P0 LDC R3, c[0x0][0x434] ;  /* 0x00010d00ff030b82 */ /* 0x000e300000000800 */
[----:B------:R-:W1:Y:S01]  /*e2d0*/  @P0 LDC R7, c[0x0][0x438] ;  /* 0x00010e00ff070b82 */ /* 0x000e620000000800 */
[----:B------:R-:W-:Y:S01]  /*e2e0*/  MOV R9, R20 ;  /* 0x0000001400097202 */ /* 0x000fe20000000f00 */
        /* <DEDUP_REMOVED lines=13> */
[----:B------:R-:W-:Y:S02]  /*e3c0*/  LOP3.LUT P4, RZ, R16, 0x10, RZ, 0xc0, !PT ;  /* 0x0000001010ff7812 */ /* 0x000fe4000788c0ff */
[----:B------:R-:W-:-:S04]  /*e3d0*/  IADD3 R26, R25, 0x1, RZ ;  /* 0x00000001191a7810 */ /* 0x000fc80007ffe0ff */
[----:B------:R-:W-:-:S04]  /*e3e0*/  ISETP.NE.AND P0, PT, R26, 0x2, PT ;  /* 0x000000021a00780c */ /* 0x000fc80003f05270 */
[----:B------:R-:W-:Y:S02]  /*e3f0*/  SEL R28, RZ, 0x1, P0 ;  /* 0x00000001ff1c7807 */ /* 0x000fe40000000000 */
[----:B------:R-:W-:Y:S02]  /*e400*/  SEL R26, R26, RZ, P0 ;  /* 0x000000ff1a1a7207 */ /* 0x000fe40000000000 */
[----:B------:R-:W-:Y:S01]  /*e410*/  LOP3.LUT R28, R27, R28, RZ, 0x3c, !PT ;  /* 0x0000001c1b1c7212 */ /* 0x000fe200078e3cff */
[----:B0-----:R-:W-:Y:S06]  /*e420*/  @!P4 BRA `(.L_x_5506) ;  /* 0x000000000004c947 */ /* 0x001fec0003800000 */
[----:B------:R-:W-:Y:S01]  /*e430*/  BPT.TRAP 0x1 ;  /* 0x000000040000795c */ /* 0x000fe20000300000 */
.L_x_5506:
[----:B------:R-:W-:Y:S01]  /*e440*/  LEA R19, R26, UR46, 0x3 ;  /* 0x0000002e1a137c11 */ /* 0x000fe2000f8e18ff */
[----:B------:R-:W-:Y:S01]  /*e450*/  BSSY B1, `(.L_x_5507) ;  /* 0x0000004000017945 */ /* 0x000fe20003800000 */
[----:B------:R-:W-:-:S04]  /*e460*/  SHF.L.U32 R2, R28, 0x1f, RZ ;  /* 0x0000001f1c027819 */ /* 0x000fc800000006ff */
[----:B------:R-:W0:Y:S02]  /*e470*/  SYNCS.PHASECHK.TRANS64.TRYWAIT P0, [R19+URZ+0x30840], R2 ;  /* 0x03084002130075a7 */ /* 0x000e24000800017f */
[----:B0-----:R-:W-:Y:S05]  /*e480*/  @!P0 BRA `(.L_x_5508) ;  /* 0x0000002c003c8947 */ /* 0x001fea0003800000 */
.L_x_5571:
[----:B------:R-:W-:Y:S05]  /*e490*/  BSYNC B1 ;  /* 0x0000000000017941 */ /* 0x000fea0003800000 */
.L_x_5507:
        /* <DEDUP_REMOVED lines=31> */
[----:B------:R-:W-:Y:S02]  /*e690*/  SHF.L.U32 R12, R23, 0x1, RZ ;  /* 0x00000001170c7819 */ /* 0x000fe400000006ff */
[----:B------:R-:W-:Y:S01]  /*e6a0*/  LOP3.LUT P6, RZ, R16, 0x4, RZ, 0xc0, !PT ;  /* 0x0000000410ff7812 */ /* 0x000fe200078cc0ff */
        /* <DEDUP_REMOVED lines=20> */
[----:B0-----:R-:W-:-:S02]  /*e7f0*/  IADD3.X R11, RZ, R7, RZ, P0, !PT ;  /* 0x00000007ff0b7210 */ /* 0x001fc400007fe4ff */
[-C--:B------:R-:W-:Y:S02]  /*e800*/  IADD3 R6, P0, R2, R12.reuse, RZ ;  /* 0x0000000c02067210 */ /* 0x080fe40007f1e0ff */
        /* <DEDUP_REMOVED lines=15> */
.L_x_5585:
[----:B--2---:R-:W-:Y:S02]  /*e900*/  SHF.L.U32 R2, R23, 0x1, RZ ;  /* 0x0000000117027819 */ /* 0x004fe400000006ff */
[----:B------:R-:W-:Y:S02]  /*e910*/  LOP3.LUT P6, RZ, R16, 0x4, RZ, 0xc0, !PT ;  /* 0x0000000410ff7812 */ /* 0x000fe400078cc0ff */
[----:B------:R-:W-:-:S05]  /*e920*/  IADD3 R2, P0, R14, R2, RZ ;  /* 0x000000020e027210 */ /* 0x000fca0007f1e0ff */
[----:B0-----:R-:W-:Y:S01]  /*e930*/  IMAD.X R3, RZ, RZ, R24, P0 ;  /* 0x000000ffff037224 */ /* 0x001fe200000e0618 */
        /* <DEDUP_REMOVED lines=8> */
.L_x_5510:
        /* <DEDUP_REMOVED lines=10> */
.L_x_5511:
[----:B------:R1:W-:Y:S01]  /*ea60*/  SYNCS.ARRIVE.TRANS64.A1T0 RZ, [R19+URZ+0x30830], RZ ;  /* 0x030830ff13ff79a7 */ /* 0x0003e2000810003f */
[----:B------:R-:W-:Y:S05]  /*ea70*/  @!P5 BRA `(.L_x_5512) ;  /* 0x000000000004d947 */ /* 0x000fea0003800000 */
[----:B------:R-:W-:Y:S01]  /*ea80*/  BPT.TRAP 0x1 ;  /* 0x000000040000795c */ /* 0x000fe20000300000 */
.L_x_5512:
[----:B0-----:R-:W-:Y:S01]  /*ea90*/  SHF.L.U32 R3, R27, 0x1f, RZ ;  /* 0x0000001f1b037819 */ /* 0x001fe200000006ff */
[----:B------:R-:W-:Y:S01]  /*eaa0*/  BSSY B1, `(.L_x_5513) ;  /* 0x0000004000017945 */ /* 0x000fe20003800000 */
[----:B------:R-:W-:-:S04]  /*eab0*/  LEA R6, R25, UR46, 0x3 ;  /* 0x0000002e19067c11 */ /* 0x000fc8000f8e18ff */
[----:B------:R-:W0:Y:S02]  /*eac0*/  SYNCS.PHASECHK.TRANS64.TRYWAIT P0, [R6+URZ+0x30860], R3 ;  /* 0x03086003060075a7 */ /* 0x000e24000800017f */
[----:B0-----:R-:W-:Y:S05]  /*ead0*/  @!P0 BRA `(.L_x_5514) ;  /* 0x0000002c008c8947 */ /* 0x001fea0003800000 */
.L_x_5586:
[----:B------:R-:W-:Y:S05]  /*eae0*/  BSYNC B1 ;  /* 0x0000000000017941 */ /* 0x000fea0003800000 */
.L_x_5513:
        /* <DEDUP_REMOVED lines=16> */
[----:B------:R2:W-:Y:S02]  /*ebf0*/  LDGSTS.E.BYPASS.LTC128B.128 [R7+0x6400], desc[UR36][R2.64+0x100], !P0 ;  /* 0x0640010002077fae */ /* 0x0005e4000c101d64 */
[----:B--2---:R-:W-:Y:S02]  /*ec00*/  IADD3 R2, P0, R14, R9, RZ ;  /* 0x000000090e027210 */ /* 0x004fe40007f1e0ff */
[----:B------:R-:W0:Y:S03]  /*ec10*/  SHFL.IDX PT, R14, R17, 0x2, 0x181f ;  /* 0x00581f00110e7f89 */ /* 0x000e2600000e0000 */
[----:B------:R-:W-:Y:S01]  /*ec20*/  IMAD.X R3, RZ, RZ, R8, P0 ;  /* 0x000000ffff037224 */ /* 0x000fe200000e0608 */
        /* <DEDUP_REMOVED lines=18> */
[----:B------:R-:W0:Y:S02]  /*ed50*/  SHFL.IDX PT, R14, R17, 0x4, 0x181f ;  /* 0x00981f00110e7f89 */ /* 0x000e2400000e0000 */
[----:B--2---:R-:W-:Y:S02]  /*ed60*/  IADD3.X R3, RZ, R8, RZ, P0, !PT ;  /* 0x00000008ff037210 */ /* 0x004fe400007fe4ff */
        /* <DEDUP_REMOVED lines=8> */
[----:B------:R3:W4:Y:S03]  /*edf0*/  SHFL.IDX PT, R14, R17, 0x5, 0x181f ;  /* 0x00b81f00110e7f89 */ /* 0x00072600000e0000 */
[----:B--2---:R-:W-:Y:S01]  /*ee00*/  IMAD.X R3, RZ, RZ, R8, P0 ;  /* 0x000000ffff037224 */ /* 0x004fe200000e0608 */
[----:B------:R-:W-:Y:S01]  /*ee10*/  ISETP.LT.OR P0, PT, R0, 0x41, P3 ;  /* 0x000000410000780c */ /* 0x000fe20001f01670 */
[----:B------:R3:W2:-:S12]  /*ee20*/  SHFL.IDX PT, R8, R18, 0x5, 0x181f ;  /* 0x00b81f0012087f89 */ /* 0x00069800000e0000 */
[----:B------:R3:W-:Y:S01]  /*ee30*/  LDGSTS.E.BYPASS.LTC128B.128 [R7+0x2400], desc[UR36][R2.64], !P0 ;  /* 0x0240000002077fae */ /* 0x0007e2000c101d64 */
[----:B------:R-:W-:-:S13]  /*ee40*/  ISETP.LT.OR P0, PT, R0, 0x41, P2 ;  /* 0x000000410000780c */ /* 0x000fda0001701670 */
[----:B------:R3:W-:Y:S01]  /*ee50*/  LDGSTS.E.BYPASS.LTC128B.128 [R7+0x5400], desc[UR36][R2.64+0x80], !P0 ;  /* 0x0540008002077fae */ /* 0x0007e2000c101d64 */
[----:B------:R-:W-:-:S13]  /*ee60*/  ISETP.LT.OR P0, PT, R0, 0x41, P1 ;  /* 0x000000410000780c */ /* 0x000fda0000f01670 */
[----:B--2-4-:R3:W-:Y:S02]  /*ee70*/  LDGSTS.E.BYPASS.LTC128B.128 [R7+0x8400], desc[UR36][R2.64+0x100], !P0 ;  /* 0x0840010002077fae */ /* 0x0147e4000c101d64 */
.L_x_5600:
[----:B0--3--:R-:W-:Y:S01]  /*ee80*/  IADD3 R2, P0, R14, R9, RZ ;  /* 0x000000090e027210 */ /* 0x009fe20007f1e0ff */
        /* <DEDUP_REMOVED lines=17> */
[----:B------:R-:W-:Y:S01]  /*efa0*/  IMAD R5, R32, UR4, RZ ;  /* 0x0000000420057c24 */ /* 0x000fe2000f8e02ff */
[----:B------:R-:W-:-:S03]  /*efb0*/  IADD3 R3, R3, R9, RZ ;  /* 0x0000000903037210 */ /* 0x000fc60007ffe0ff */
[C---:B------:R-:W-:Y:S02]  /*efc0*/  IMAD R5, R4.reuse, UR5, R5 ;  /* 0x0000000504057c24 */ /* 0x040fe4000f8e0205 */
[----:B------:R-:W-:-:S04]  /*efd0*/  IMAD.WIDE.U32 R2, R4, UR4, R2 ;  /* 0x0000000404027c25 */ /* 0x000fc8000f8e0002 */
[----:B-1----:R-:W-:-:S07]  /*efe0*/  IMAD.IADD R19, R3, 0x1, R5 ;  /* 0x0000000103137824 */ /* 0x002fce00078e0205 */
.L_x_5516:
        /* <DEDUP_REMOVED lines=10> */
.L_x_5517:
[----:B------:R-:W-:Y:S01]  /*f090*/  R2UR UR4, R35 ;  /* 0x00000000230472ca */ /* 0x000fe200000e0000 */
[----:B------:R-:W-:Y:S01]  /*f0a0*/  ULDC.64 UR6, c[0x0][0x330] ;  /* 0x0000cc0000067ab9 */ /* 0x000fe20000000a00 */
[----:B------:R-:W-:Y:S01]  /*f0b0*/  MOV R18, R2 ;  /* 0x0000000200127202 */ /* 0x000fe20000000f00 */
[----:B------:R-:W-:Y:S01]  /*f0c0*/  IMAD.U32 R3, RZ, RZ, UR6 ;  /* 0x00000006ff037e24 */ /* 0x000fe2000f8e00ff */
[----:B------:R-:W-:Y:S01]  /*f0d0*/  IADD3 R31, R31, -0x1, RZ ;  /* 0xffffffff1f1f7810 */ /* 0x000fe20007ffe0ff */
        /* <DEDUP_REMOVED lines=15> */
.L_x_5505:
[----:B------:R-:W-:-:S13]  /*f1d0*/  LOP3.LUT P0, RZ, R16, 0x10, RZ, 0xc0, !PT ;  /* 0x0000001010ff7812 */ /* 0x000fda000780c0ff */
[----:B------:R-:W-:Y:S05]  /*f1e0*/  @!P0 BRA `(.L_x_5519) ;  /* 0x0000000000048947 */ /* 0x000fea0003800000 */
[----:B------:R-:W-:Y:S01]  /*f1f0*/  BPT.TRAP 0x1 ;  /* 0x000000040000795c */ /* 0x000fe20000300000 */
.L_x_5519:
        /* <DEDUP_REMOVED lines=12> */
.L_x_5601:
[----:B------:R-:W-:Y:S05]  /*f2c0*/  BSYNC B0 ;  /* 0x0000000000007941 */ /* 0x000fea0003800000 */
.L_x_5520:
        /* <DEDUP_REMOVED lines=36> */
[----:B------:R-:W-:Y:S03]  /*f510*/  SHFL.IDX PT, R7, R18, 0x4, 0x181f ;  /* 0x00981f0012077f89 */ /* 0x000fe600000e0000 */
[----:B------:R-:W-:Y:S01]  /*f520*/  IMAD.WIDE.U32 R2, R23, 0x2, R2 ;  /* 0x0000000217027825 */ /* 0x000fe200078e0002 */
        /* <DEDUP_REMOVED lines=8> */
[----:B0-----:R-:W-:Y:S02]  /*f5b0*/  IMAD.MOV.U32 R2, RZ, RZ, R14 ;  /* 0x000000ffff027224 */ /* 0x001fe400078e000e */
[----:B-1----:R-:W-:Y:S01]  /*f5c0*/  IMAD.MOV.U32 R3, RZ, RZ, R6 ;  /* 0x000000ffff037224 */ /* 0x002fe200078e0006 */
[----:B------:R0:W1:Y:S01]  /*f5d0*/  SHFL.IDX PT, R14, R17, 0x5, 0x181f ;  /* 0x00b81f00110e7f89 */ /* 0x00006200000e0000 */
[----:B------:R-:W-:Y:S02]  /*f5e0*/  IMAD.MOV.U32 R6, RZ, RZ, RZ ;  /* 0x000000ffff067224 */ /* 0x000fe400078e00ff */
        /* <DEDUP_REMOVED lines=8> */
[----:B------:R-:W-:-:S04]  /*f670*/  IMAD.MOV.U32 R3, RZ, RZ, R7 ;  /* 0x000000ffff037224 */ /* 0x000fc800078e0007 */
[----:B------:R-:W-:-:S05]  /*f680*/  IMAD.WIDE.U32 R2, R23, 0x2, R2 ;  /* 0x0000000217027825 */ /* 0x000fca00078e0002 */
[----:B------:R0:W-:Y:S04]  /*f690*/  LDGSTS.E.BYPASS.LTC128B.128 [R4+0x2400], desc[UR36][R2.64], !P3 ;  /* 0x0240000002047fae */ /* 0x0001e8000d901d64 */
[----:B------:R0:W-:Y:S04]  /*f6a0*/  LDGSTS.E.BYPASS.LTC128B.128 [R4+0x5400], desc[UR36][R2.64+0x80], !P4 ;  /* 0x0540008002047fae */ /* 0x0001e8000e101d64 */
[----:B-1-3--:R0:W-:Y:S02]  /*f6b0*/  LDGSTS.E.BYPASS.LTC128B.128 [R4+0x8400], desc[UR36][R2.64+0x100], !P5 ;  /* 0x0840010002047fae */ /* 0x00a1e4000e901d64 */
.L_x_5615:
[C---:B------:R-:W-:Y:S01]  /*f6c0*/  ISETP.LT.OR P2, PT, R5.reuse, 0x51, P2 ;  /* 0x000000510500780c */ /* 0x040fe20001741670 */
[----:B0-----:R-:W-:Y:S01]  /*f6d0*/  IMAD.MOV.U32 R3, RZ, RZ, R18 ;  /* 0x000000ffff037224 */ /* 0x001fe200078e0012 */
[C---:B------:R-:W-:Y:S02]  /*f6e0*/  ISETP.LT.OR P1, PT, R5.reuse, 0x51, P1 ;  /* 0x000000510500780c */ /* 0x040fe40000f21670 */
[----:B------:R-:W-:Y:S02]  /*f6f0*/  ISETP.LT.OR P0, PT, R5, 0x51, P0 ;  /* 0x000000510500780c */ /* 0x000fe40000701670 */
[----:B------:R-:W-:-:S05]  /*f700*/  MOV R2, R14 ;  /* 0x0000000e00027202 */ /* 0x000fca0000000f00 */
        /* <DEDUP_REMOVED lines=9> */
.L_x_5523:
        /* <DEDUP_REMOVED lines=10> */
.L_x_5524:
[----:B------:R1:W-:Y:S02]  /*f840*/  SYNCS.ARRIVE.TRANS64.A1T0 RZ, [R0+URZ+0x30850], RZ ;  /* 0x030850ff00ff79a7 */ /* 0x0003e4000810003f */
[----:B-1----:R-:W-:-:S05]  /*f850*/  VIADD R0, R26, 0x1 ;  /* 0x000000011a007836 */ /* 0x002fca0000000000 */
[----:B------:R-:W-:-:S04]  /*f860*/  ISETP.NE.AND P0, PT, R0, 0x2, PT ;  /* 0x000000020000780c */ /* 0x000fc80003f05270 */
[----:B0-----:R-:W-:Y:S02]  /*f870*/  SEL R3, RZ, 0x1, P0 ;  /* 0x00000001ff037807 */ /* 0x001fe40000000000 */
[----:B------:R-:W-:Y:S02]  /*f880*/  SEL R0, R0, RZ, P0 ;  /* 0x000000ff00007207 */ /* 0x000fe40000000000 */
[----:B------:R-:W-:-:S07]  /*f890*/  LOP3.LUT R28, R28, R3, RZ, 0x3c, !PT ;  /* 0x000000031c1c7212 */ /* 0x000fce00078e3cff */
.L_x_5490:
[----:B------:R-:W0:Y:S01]  /*f8a0*/  S2R R3, SR_CgaCtaId ;  /* 0x0000000000037919 */ /* 0x000e220000008800 */
[----:B------:R-:W-:Y:S02]  /*f8b0*/  MOV R2, 0x400 ;  /* 0x0000040000027802 */ /* 0x000fe40000000f00 */
[----:B------:R-:W-:Y:S02]  /*f8c0*/  SHF.L.U32 R6, R6, 0x1f, RZ ;  /* 0x0000001f06067819 */ /* 0x000fe400000006ff */
[----:B0-----:R-:W-:-:S04]  /*f8d0*/  LEA R7, R3, R2, 0x18 ;  /* 0x0000000203077211 */ /* 0x001fc800078ec0ff */
[----:B------:R-:W0:Y:S02]  /*f8e0*/  SYNCS.PHASECHK.TRANS64.TRYWAIT P0, [R7+URZ+0x30820], R6 ;  /* 0x03082006070075a7 */ /* 0x000e24000800017f */
[----:B0-----:R-:W-:Y:S05]  /*f8f0*/  @!P0 BRA `(.L_x_5525) ;  /* 0x0000003000748947 */ /* 0x001fea0003800000 */
.L_x_5616:
[----:B------:R-:W-:-:S03]  /*f900*/  UMOV UR4, 0xffffffff ;  /* 0xffffffff00047882 */ /* 0x000fc60000000000 */
[----:B------:R-:W-:Y:S05]  /*f910*/  BRA.DIV UR4, `(.L_x_5526) ;  /* 0x0000003204807947 */ /* 0x000fea000b800000 */
[----:B------:R-:W1:Y:S02]  /*f920*/  S2R R2, SR_TID.X ;  /* 0x0000000000027919 */ /* 0x000e640000002100 */
[----:B-1----:R-:W-:-:S04]  /*f930*/  SHF.R.U32.HI R2, RZ, 0x5, R2 ;  /* 0x00000005ff027819 */ /* 0x002fc80000011602 */
[----:B------:R-:W-:-:S05]  /*f940*/  LOP3.LUT R2, R2, 0x3, RZ, 0xc0, !PT ;  /* 0x0000000302027812 */ /* 0x000fca00078ec0ff */
[----:B------:R1:W2:Y:S02]  /*f950*/  SHFL.IDX PT, R14, R2, RZ, 0x1f ;  /* 0x00001fff020e7589 */ /* 0x0002a400000e0000 */
.L_x_5619:
[----:B--2---:R-:W-:-:S13]  /*f960*/  ISETP.NE.AND P0, PT, R14, RZ, PT ;  /* 0x000000ff0e00720c */ /* 0x004fda0003f05270 */
[----:B------:R-:W-:Y:S05]  /*f970*/  @P0 BRA `(.L_x_5446) ;  /* 0x0000000000900947 */ /* 0x000fea0003800000 */
[----:B------:R-:W-:-:S03]  /*f980*/  UMOV UR4, 0xffffffff ;  /* 0xffffffff00047882 */ /* 0x000fc60000000000 */
[----:B------:R-:W-:Y:S05]  /*f990*/  BRA.DIV UR4, `(.L_x_5527) ;  /* 0x0000003204947947 */ /* 0x000fea000b800000 */
[----:B------:R-:W-:-:S13]  /*f9a0*/  ELECT P6, URZ, PT ;  /* 0x00000000003f782f */ /* 0x000fda00038c0000 */
.L_x_5622:
        /* <DEDUP_REMOVED lines=8> */
.L_x_5528:
[----:B------:R-:W-:Y:S01]  /*fa30*/  IMAD R5, R0, 0x8, R7 ;  /* 0x0000000800057824 */ /* 0x000fe200078e0207 */
[----:B------:R-:W-:Y:S01]  /*fa40*/  SHF.L.U32 R2, R28, 0x1f, RZ ;  /* 0x0000001f1c027819 */ /* 0x000fe200000006ff */
[----:B------:R-:W-:-:S03]  /*fa50*/  VIADD R0, R0, 0x1 ;  /* 0x0000000100007836 */ /* 0x000fc60000000000 */
[----:B------:R-:W1:Y:S02]  /*fa60*/  SYNCS.PHASECHK.TRANS64.TRYWAIT P1, [R5+URZ+0x30840], R2 ;  /* 0x03084002050075a7 */ /* 0x000e64000802017f */
[----:B------:R-:W-:-:S04]  /*fa70*/  ISETP.NE.AND P2, PT, R0, 0x2, PT ;  /* 0x000000020000780c */ /* 0x000fc80003f45270 */
[----:B------:R-:W-:Y:S01]  /*fa80*/  SEL R3, RZ, 0x1, P2 ;  /* 0x00000001ff037807 */ /* 0x000fe20001000000 */
[----:B-1----:R-:W-:Y:S08]  /*fa90*/  @!P1 BRA `(.L_x_5529) ;  /* 0x0000003000749947 */ /* 0x002ff00003800000 */
.L_x_5623:
[----:B------:R-:W-:Y:S02]  /*faa0*/  SEL R0, R0, RZ, P2 ;  /* 0x000000ff00007207 */ /* 0x000fe40001000000 */
[----:B------:R-:W-:Y:S01]  /*fab0*/  LOP3.LUT R3, R28, R3, RZ, 0x3c, !PT ;  /* 0x000000031c037212 */ /* 0x000fe200078e3cff */
[----:B------:R-:W-:Y:S06]  /*fac0*/  @!P0 BRA `(.L_x_5530) ;  /* 0x0000000000048947 */ /* 0x000fec0003800000 */
[----:B------:R-:W-:Y:S01]  /*fad0*/  BPT.TRAP 0x1 ;  /* 0x000000040000795c */ /* 0x000fe20000300000 */
.L_x_5530:
[----:B0-----:R-:W-:Y:S02]  /*fae0*/  LEA R7, R0, R7, 0x3 ;  /* 0x0000000700077211 */ /* 0x001fe400078e18ff */
[----:B------:R-:W-:-:S04]  /*faf0*/  SHF.L.U32 R0, R3, 0x1f, RZ ;  /* 0x0000001f03007819 */ /* 0x000fc800000006ff */
[----:B------:R-:W0:Y:S02]  /*fb00*/  SYNCS.PHASECHK.TRANS64.TRYWAIT P1, [R7+URZ+0x30840], R0 ;  /* 0x03084000070075a7 */ /* 0x000e24000802017f */
[----:B0-----:R-:W-:Y:S05]  /*fb10*/  @!P1 BRA `(.L_x_5531) ;  /* 0x0000003000689947 */ /* 0x001fea0003800000 */
.L_x_5624:
[----:B------:R-:W-:Y:S05]  /*fb20*/  @!P0 BRA `(.L_x_5532) ;  /* 0x0000000000048947 */ /* 0x000fea0003800000 */
[----:B------:R-:W-:Y:S01]  /*fb30*/  BPT.TRAP 0x1 ;  /* 0x000000040000795c */ /* 0x000fe20000300000 */
.L_x_5532:
[----:B------:R-:W2:Y:S02]  /*fb40*/  SYNCS.PHASECHK.TRANS64.TRYWAIT P1, [R5+URZ+0x30860], R2 ;  /* 0x03086002050075a7 */ /* 0x000ea4000802017f */
[----:B--2---:R-:W-:Y:S05]  /*fb50*/  @!P1 BRA `(.L_x_5533) ;  /* 0x00000030006c9947 */ /* 0x004fea0003800000 */
.L_x_5625:
[----:B------:R-:W-:Y:S05]  /*fb60*/  @!P0 BRA `(.L_x_5534) ;  /* 0x0000000000048947 */ /* 0x000fea0003800000 */
[----:B------:R-:W-:Y:S01]  /*fb70*/  BPT.TRAP 0x1 ;  /* 0x000000040000795c */ /* 0x000fe20000300000 */
.L_x_5534:
[----:B---3--:R3:W4:Y:S02]  /*fb80*/  SYNCS.PHASECHK.TRANS64.TRYWAIT P0, [R7+URZ+0x30860], R0 ;  /* 0x03086000070075a7 */ /* 0x008724000800017f */
[----:B----4-:R-:W-:Y:S05]  /*fb90*/  @!P0 NANOSLEEP.SYNCS 0x989680 ;  /* 0x009896800000895d */ /* 0x010fea0003900000 */
[----:B------:R-:W4:Y:S02]  /*fba0*/  @!P0 SYNCS.PHASECHK.TRANS64 P0, [R7+URZ+0x30860], R0 ;  /* 0x03086000070085a7 */ /* 0x000f24000800007f */
[----:B----4-:R-:W-:Y:S05]  /*fbb0*/  @!P0 BRA `(.L_x_5534) ;  /* 0xfffffffc00f08947 */ /* 0x010fea000383ffff */
.L_x_5446:
[----:B------:R-:W-:Y:S05]  /*fbc0*/  BSYNC B6 ;  /* 0x0000000000067941 */ /* 0x000fea0003800000 */
.L_x_5443:
[----:B------:R-:W-:Y:S05]  /*fbd0*/  EXIT ;  /* 0x000000000000794d */ /* 0x000fea0003800000 */
.L_x_5450:
[----:B0-----:R-:W-:-:S04]  /*fbe0*/  IMAD.U32 R3, RZ, RZ, UR60 ;  /* 0x0000003cff037e24 */ /* 0x001fc8000f8e00ff */
[----:B------:R0:W1:Y:S03]  /*fbf0*/  SYNCS.PHASECHK.TRANS64.TRYWAIT P0, [R3+URZ+0x30800], R0 ;  /* 0x03080000030075a7 */ /* 0x000066000800017f */
[----:B-1----:R-:W-:Y:S05]  /*fc00*/  @!P0 NANOSLEEP.SYNCS 0x989680 ;  /* 0x009896800000895d */ /* 0x002fea0003900000 */
[----:B------:R-:W1:Y:S02]  /*fc10*/  @!P0 SYNCS.PHASECHK.TRANS64 P0, [R3+URZ+0x30800], R0 ;  /* 0x03080000030085a7 */ /* 0x000e64000800007f */
[----:B-1----:R-:W-:Y:S05]  /*fc20*/  @!P0 BRA `(.L_x_5450) ;  /* 0xfffffffc00ec8947 */ /* 0x002fea000383ffff */
[----:B------:R-:W-:Y:S05]  /*fc30*/  BRA `(.L_x_5535) ;  /* 0xffffff1800247947 */ /* 0x000fea000383ffff */
.L_x_5454:
[----:B0-----:R-:W-:-:S04]  /*fc40*/  IMAD.U32 R3, RZ, RZ, UR60 ;  /* 0x0000003cff037e24 */ /* 0x001fc8000f8e00ff */
[----:B------:R0:W2:Y:S03]  /*fc50*/  SYNCS.PHASECHK.TRANS64.TRYWAIT P1, [R3+URZ+0x30830], R0 ;  /* 0x03083000030075a7 */ /* 0x0000a6000802017f */
[----:B--2---:R-:W-:Y:S05]  /*fc60*/  @!P1 NANOSLEEP.SYNCS 0x989680 ;  /* 0x009896800000995d */ /* 0x004fea0003900000 */
[----:B------:R-:W2:Y:S02]  /*fc70*/  @!P1 SYNCS.PHASECHK.TRANS64 P1, [R3+URZ+0x30830], R0 ;  /* 0x03083000030095a7 */ /* 0x000ea4000802007f */
[----:B--2---:R-:W-:Y:S05]  /*fc80*/  @!P1 BRA `(.L_x_5454) ;  /* 0xfffffffc00ec9947 */ /* 0x004fea000383ffff */
[----:B------:R-:W-:Y:S05]  /*fc90*/  BRA `(.L_x_5453) ;  /* 0xffffff1800487947 */ /* 0x000fea000383ffff */
.L_x_5460:
[----:B-1----:R-:W-:-:S04]  /*fca0*/  MOV R9, UR39 ;  /* 0x0000002700097c02 */ /* 0x002fc80008000f00 */
[----:B------:R1:W2:Y:S03]  /*fcb0*/  SYNCS.PHASECHK.TRANS64.TRYWAIT P1, [R9+URZ+0x30830], R8 ;  /* 0x03083008090075a7 */ /* 0x0002a6000802017f */
[----:B--2---:R-:W-:Y:S05]  /*fcc0*/  @!P1 NANOSLEEP.SYNCS 0x989680 ;  /* 0x009896800000995d */ /* 0x004fea0003900000 */
[----:B------:R-:W2:Y:S02]  /*fcd0*/  @!P1 SYNCS.PHASECHK.TRANS64 P1, [R9+URZ+0x30830], R8 ;  /* 0x03083008090095a7 */ /* 0x000ea4000802007f */
[----:B--2---:R-:W-:Y:S05]  /*fce0*/  @!P1 BRA `(.L_x_5460) ;  /* 0xfffffffc00ec9947 */ /* 0x004fea000383ffff */
[----:B------:R-:W-:Y:S05]  /*fcf0*/  BRA `(.L_x_5459) ;  /* 0xffffff4000d07947 */ /* 0x000fea000383ffff */
.L_x_5464:
[----:B-1----:R-:W-:-:S04]  /*fd00*/  IMAD.U32 R9, RZ, RZ, UR14 ;  /* 0x0000000eff097e24 */ /* 0x002fc8000f8e00ff */
[----:B------:R1:W3:Y:S03]  /*fd10*/  SYNCS.PHASECHK.TRANS64.TRYWAIT P1, [R9+URZ+0x30850], R0 ;  /* 0x03085000090075a7 */ /* 0x0002e6000802017f */
[----:B---3--:R-:W-:Y:S05]  /*fd20*/  @!P1 NANOSLEEP.SYNCS 0x989680 ;  /* 0x009896800000995d */ /* 0x008fea0003900000 */
[----:B------:R-:W3:Y:S02]  /*fd30*/  @!P1 SYNCS.PHASECHK.TRANS64 P1, [R9+URZ+0x30850], R0 ;  /* 0x03085000090095a7 */ /* 0x000ee4000802007f */
[----:B---3--:R-:W-:Y:S05]  /*fd40*/  @!P1 BRA `(.L_x_5464) ;  /* 0xfffffffc00ec9947 */ /* 0x008fea000383ffff */
[----:B------:R-:W-:Y:S05]  /*fd50*/  BRA `(.L_x_5463) ;  /* 0xffffff4c00647947 */ /* 0x000fea000383ffff */
.L_x_5472:
[----:B-1----:R-:W-:-:S04]  /*fd60*/  IMAD.U32 R9, RZ, RZ, UR39 ;  /* 0x00000027ff097e24 */ /* 0x002fc8000f8e00ff */
[----:B------:R1:W2:Y:S03]  /*fd70*/  SYNCS.PHASECHK.TRANS64.TRYWAIT P1, [R9+URZ+0x30830], R8 ;  /* 0x03083008090075a7 */ /* 0x0002a6000802017f */
[----:B--2---:R-:W-:Y:S05]  /*fd80*/  @!P1 NANOSLEEP.SYNCS 0x989680 ;  /* 0x009896800000995d */ /* 0x004fea0003900000 */
[----:B------:R-:W2:Y:S02]  /*fd90*/  @!P1 SYNCS.PHASECHK.TRANS64 P1, [R9+URZ+0x30830], R8 ;  /* 0x03083008090095a7 */ /* 0x000ea4000802007f */
[----:B--2---:R-:W-:Y:S05]  /*fda0*/  @!P1 BRA `(.L_x_5472) ;  /* 0xfffffffc00ec9947 */ /* 0x004fea000383ffff */
[----:B------:R-:W-:Y:S05]  /*fdb0*/  BRA `(.L_x_5471) ;  /* 0xffffff6c00a87947 */ /* 0x000fea000383ffff */
.L_x_5476:
[----:B-1----:R-:W-:-:S04]  /*fdc0*/  MOV R9, UR5 ;  /* 0x0000000500097c02 */ /* 0x002fc80008000f00 */
[----:B------:R1:W3:Y:S03]  /*fdd0*/  SYNCS.PHASECHK.TRANS64.TRYWAIT P1, [R9+URZ+0x30850], R0 ;  /* 0x03085000090075a7 */ /* 0x0002e6000802017f */
[----:B---3--:R-:W-:Y:S05]  /*fde0*/  @!P1 NANOSLEEP.SYNCS 0x989680 ;  /* 0x009896800000995d */ /* 0x008fea0003900000 */
[----:B------:R-:W3:Y:S02]  /*fdf0*/  @!P1 SYNCS.PHASECHK.TRANS64 P1, [R9+URZ+0x30850], R0 ;  /* 0x03085000090095a7 */ /* 0x000ee4000802007f */
[----:B---3--:R-:W-:Y:S05]  /*fe00*/  @!P1 BRA `(.L_x_5476) ;  /* 0xfffffffc00ec9947 */ /* 0x008fea000383ffff */
[----:B------:R-:W-:Y:S05]  /*fe10*/  BRA `(.L_x_5475) ;  /* 0xffffff7800407947 */ /* 0x000fea000383ffff */
.L_x_5483:
[----:B-1----:R-:W-:-:S04]  /*fe20*/  IMAD.U32 R5, RZ, RZ, UR5 ;  /* 0x00000005ff057e24 */ /* 0x002fc8000f8e00ff */
[----:B------:R1:W2:Y:S03]  /*fe30*/  SYNCS.PHASECHK.TRANS64.TRYWAIT P1, [R5+URZ+0x30850], R0 ;  /* 0x03085000050075a7 */ /* 0x0002a6000802017f */
[----:B--2---:R-:W-:Y:S05]  /*fe40*/  @!P1 NANOSLEEP.SYNCS 0x989680 ;  /* 0x009896800000995d */ /* 0x004fea0003900000 */
[----:B------:R-:W2:Y:S02]  /*fe50*/  @!P1 SYNCS.PHASECHK.TRANS64 P1, [R5+URZ+0x30850], R0 ;  /* 0x03085000050095a7 */ /* 0x000ea4000802007f */
[----:B--2---:R-:W-:Y:S05]  /*fe60*/  @!P1 BRA `(.L_x_5483) ;  /* 0xfffffffc00ec9947 */ /* 0x004fea000383ffff */
[----:B------:R-:W-:Y:S05]  /*fe70*/  BRA `(.L_x_5482) ;  /* 0xffffff9400dc7947 */ /* 0x000fea000383ffff */
.L_x_5495:
[----:B------:R-:W-:Y:S01]  /*fe80*/  IMAD.MOV.U32 R13, RZ, RZ, R18 ;  /* 0x000000ffff0d7224 */ /* 0x000fe200078e0012 */
[----:B------:R-:W-:Y:S01]  /*fe90*/  MOV R12, RZ ;  /* 0x000000ff000c7202 */ /* 0x000fe20000000f00 */
[----:B------:R-:W-:Y:S02]  /*fea0*/  IMAD.MOV.U32 R11, RZ, RZ, 0x1f ;  /* 0x0000001fff0b7424 */ /* 0x000fe400078e00ff */
[----:B------:R-:W-:-:S07]  /*feb0*/  IMAD.MOV.U32 R15, RZ, RZ, -0x1 ;  /* 0xffffffffff0f7424 */ /* 0x000fce00078e00ff */
[----:B-----5:R-:W-:Y:S05]  /*fec0*/  WARPSYNC.COLLECTIVE R15, `(.L_x_5536) ;  /* 0x000000000f087348 */ /* 0x020fea0003c00000 */
[----:B------:R0:W1:Y:S02]  /*fed0*/  SHFL.IDX P6, R14, R13, R12, R11 ;  /* 0x0000000c0d0e7389 */ /* 0x00006400000c000b */
[----:B01---5:R-:W-:Y:S01]  /*fee0*/  ENDCOLLECTIVE ;  /* 0x000000000000791b */ /* 0x023fe20003800000 */
.L_x_5536:
[----:B------:R-:W-:Y:S05]  /*fef0*/  BRA `(.L_x_5537) ;  /* 0xffffffcc009c7947 */ /* 0x000fea000383ffff */
.L_x_5497:
[----:B0-----:R-:W-:-:S04]  /*ff00*/  MOV R3, UR46 ;  /* 0x0000002e00037c02 */ /* 0x001fc80008000f00 */
[----:B------:R0:W1:Y:S03]  /*ff10*/  SYNCS.PHASECHK.TRANS64.TRYWAIT P0, [R3+URZ+0x30840], R2 ;  /* 0x03084002030075a7 */ /* 0x000066000800017f */
[----:B-1----:R-:W-:Y:S05]  /*ff20*/  @!P0 NANOSLEEP.SYNCS 0x989680 ;  /* 0x009896800000895d */ /* 0x002fea0003900000 */
[----:B------:R-:W1:Y:S02]  /*ff30*/  @!P0 SYNCS.PHASECHK.TRANS64 P0, [R3+URZ+0x30840], R2 ;  /* 0x03084002030085a7 */ /* 0x000e64000800007f */
[----:B-1----:R-:W-:Y:S05]  /*ff40*/  @!P0 BRA `(.L_x_5497) ;  /* 0xfffffffc00ec8947 */ /* 0x002fea000383ffff */
[----:B------:R-:W-:Y:S05]  /*ff50*/  BRA `(.L_x_5538) ;  /* 0xffffffd0002c7947 */ /* 0x000fea000383ffff */
.L_x_5498:
        /* <DEDUP_REMOVED lines=8> */
.L_x_5540:
[----:B------:R-:W-:Y:S05]  /*ffe0*/  BSYNC B0 ;  /* 0x0000000000007941 */ /* 0x000fea0003800000 */
.L_x_5539:
[----:B------:R-:W-:Y:S01]  /*fff0*/  MOV R13, R0 ;  /* 0x00000000000d7202 */ /* 0x000fe20000000f00 */
[----:B------:R-:W-:Y:S01]  /*10000*/  IMAD.MOV.U32 R12, RZ, RZ, RZ ;  /* 0x000000ffff0c7224 */ /* 0x000fe200078e00ff */
[----:B------:R-:W-:Y:S01]  /*10010*/  MOV R11, 0x181f ;  /* 0x0000181f000b7802 */ /* 0x000fe20000000f00 */
[----:B------:R-:W-:Y:S01]  /*10020*/  IMAD.MOV.U32 R15, RZ, RZ, -0x1 ;  /* 0xffffffffff0f7424 */ /* 0x000fe200078e00ff */
[----:B------:R-:W-:Y:S01]  /*10030*/  @P0 LEA R9, R30, UR46, 0x1 ;  /* 0x0000002e1e090c11 */ /* 0x000fe2000f8e08ff */
[----:B------:R-:W-:-:S07]  /*10040*/  IMAD.MOV.U32 R3, RZ, RZ, R14 ;  /* 0x000000ffff037224 */ /* 0x000fce00078e000e */
[----:B------:R-:W-:Y:S05]  /*10050*/  WARPSYNC.COLLECTIVE R15, `(.L_x_5541) ;  /* 0x000000000f087348 */ /* 0x000fea0003c00000 */
[----:B------:R0:W1:Y:S02]  /*10060*/  SHFL.IDX P6, R14, R13, R12, R11 ;  /* 0x0000000c0d0e7389 */ /* 0x00006400000c000b */
[----:B01----:R-:W-:Y:S01]  /*10070*/  ENDCOLLECTIVE ;  /* 0x000000000000791b */ /* 0x003fe20003800000 */
.L_x_5541:
[----:B------:R-:W-:Y:S01]  /*10080*/  IMAD.MOV.U32 R13, RZ, RZ, R7 ;  /* 0x000000ffff0d7224 */ /* 0x000fe200078e0007 */
[----:B------:R-:W-:Y:S02]  /*10090*/  MOV R12, 0x1 ;  /* 0x00000001000c7802 */ /* 0x000fe40000000f00 */
[----:B------:R-:W-:-:S07]  /*100a0*/  MOV R2, R14 ;  /* 0x0000000e00027202 */ /* 0x000fce0000000f00 */
[----:B------:R-:W-:Y:S05]  /*100b0*/  WARPSYNC.COLLECTIVE R15, `(.L_x_5542) ;  /* 0x000000000f087348 */ /* 0x000fea0003c00000 */
[----:B------:R0:W1:Y:S02]  /*100c0*/  SHFL.IDX P6, R14, R13, R12, R11 ;  /* 0x0000000c0d0e7389 */ /* 0x00006400000c000b */
[----:B01----:R-:W-:Y:S01]  /*100d0*/  ENDCOLLECTIVE ;  /* 0x000000000000791b */ /* 0x003fe20003800000 */
.L_x_5542:
        /* <DEDUP_REMOVED lines=13> */
.L_x_5543:
[----:B------:R-:W-:Y:S02]  /*101b0*/  @P0 LEA R21, R30, UR46, 0x1 ;  /* 0x0000002e1e150c11 */ /* 0x000fe4000f8e08ff */
[----:B------:R-:W-:Y:S01]  /*101c0*/  MOV R13, R7 ;  /* 0x00000007000d7202 */ /* 0x000fe20000000f00 */
[----:B------:R-:W-:Y:S02]  /*101d0*/  IMAD.MOV.U32 R12, RZ, RZ, 0x2 ;  /* 0x00000002ff0c7424 */ /* 0x000fe400078e00ff */
[----:B------:R-:W-:-:S07]  /*101e0*/  IMAD.MOV.U32 R4, RZ, RZ, R14 ;  /* 0x000000ffff047224 */ /* 0x000fce00078e000e */
[----:B------:R-:W-:Y:S05]  /*101f0*/  WARPSYNC.COLLECTIVE R15, `(.L_x_5544) ;  /* 0x000000000f087348 */ /* 0x000fea0003c00000 */
[----:B------:R0:W1:Y:S02]  /*10200*/  SHFL.IDX P6, R14, R13, R12, R11 ;  /* 0x0000000c0d0e7389 */ /* 0x00006400000c000b */
[----:B01----:R-:W-:Y:S01]  /*10210*/  ENDCOLLECTIVE ;  /* 0x000000000000791b */ /* 0x003fe20003800000 */
.L_x_5544:
        /* <DEDUP_REMOVED lines=13> */
.L_x_5545:
        /* <DEDUP_REMOVED lines=8> */
.L_x_5546:
        /* <DEDUP_REMOVED lines=13> */
.L_x_5547:
[----:B------:R-:W-:Y:S02]  /*10440*/  MOV R5, R9 ;  /* 0x0000000900057202 */ /* 0x000fe40000000f00 */
[----:B------:R-:W-:Y:S01]  /*10450*/  @P0 LEA R9, R30, UR46, 0x1 ;  /* 0x0000002e1e090c11 */ /* 0x000fe2000f8e08ff */
[----:B------:R-:W-:Y:S01]  /*10460*/  IMAD.MOV.U32 R13, RZ, RZ, R7 ;  /* 0x000000ffff0d7224 */ /* 0x000fe200078e0007 */
[----:B------:R-:W-:Y:S02]  /*10470*/  MOV R12, 0x4 ;  /* 0x00000004000c7802 */ /* 0x000fe40000000f00 */
[----:B------:R-:W-:-:S07]  /*10480*/  MOV R10, R14 ;  /* 0x0000000e000a7202 */ /* 0x000fce0000000f00 */
[----:B------:R-:W-:Y:S05]  /*10490*/  WARPSYNC.COLLECTIVE R15, `(.L_x_5548) ;  /* 0x000000000f087348 */ /* 0x000fea0003c00000 */
[----:B------:R0:W1:Y:S02]  /*104a0*/  SHFL.IDX P6, R14, R13, R12, R11 ;  /* 0x0000000c0d0e7389 */ /* 0x00006400000c000b */
[----:B01----:R-:W-:Y:S01]  /*104b0*/  ENDCOLLECTIVE ;  /* 0x000000000000791b */ /* 0x003fe20003800000 */
.L_x_5548:
[----:B------:R-:W-:-:S04]  /*104c0*/  IMAD.MOV.U32 R4, RZ, RZ, R10 ;  /* 0x000000ffff047224 */ /* 0x000fc800078e000a */
[----:B------:R-:W-:-:S05]  /*104d0*/  @P0 IMAD.WIDE.U32 R4, R23, 0x2, R4 ;  /* 0x0000000217040825 */ /* 0x000fca00078e0004 */
[----:B------:R-:W-:Y:S01]  /*104e0*/  @!PT LDS RZ, [RZ] ;  /* 0x00000000fffff984 */ /* 0x000fe20000000800 */
[----:B------:R-:W-:Y:S01]  /*104f0*/  @!PT LDS RZ, [RZ] ;  /* 0x00000000fffff984 */ /* 0x000fe20000000800 */
[----:B------:R-:W-:Y:S01]  /*10500*/  @!PT LDS RZ, [RZ] ;  /* 0x00000000fffff984 */ /* 0x000fe20000000800 */
        /* <DEDUP_REMOVED lines=9> */
.L_x_5549:
        /* <DEDUP_REMOVED lines=8> */
.L_x_5550:
        /* <DEDUP_REMOVED lines=8> */
[----:B------:R-:W-:-:S07]  /*106a0*/  IMAD.MOV.U32 R7, RZ, RZ, R14 ;  /* 0x000000ffff077224 */ /* 0x000fce00078e000e */
[----:B0-----:R-:W-:Y:S05]  /*106b0*/  WARPSYNC.COLLECTIVE R15, `(.L_x_5551) ;  /* 0x000000000f087348 */ /* 0x001fea0003c00000 */
[----:B------:R1:W2:Y:S02]  /*106c0*/  SHFL.IDX P6, R14, R13, R12, R11 ;  /* 0x0000000c0d0e7389 */ /* 0x0002a400000c000b */
[----:B012---:R-:W-:Y:S01]  /*106d0*/  ENDCOLLECTIVE ;  /* 0x000000000000791b */ /* 0x007fe20003800000 */
.L_x_5551:
[----:B------:R-:W-:Y:S05]  /*106e0*/  BRA `(.L_x_5552) ;  /* 0xffffffcc00907947 */ /* 0x000fea000383ffff */
.L_x_5501:
[----:B------:R-:W-:Y:S01]  /*106f0*/  IMAD.MOV.U32 R13, RZ, RZ, R8 ;  /* 0x000000ffff0d7224 */ /* 0x000fe200078e0008 */
[----:B------:R-:W-:Y:S01]  /*10700*/  MOV R12, RZ ;  /* 0x000000ff000c7202 */ /* 0x000fe20000000f00 */
[----:B------:R-:W-:Y:S01]  /*10710*/  IMAD.MOV.U32 R11, RZ, RZ, 0x181f ;  /* 0x0000181fff0b7424 */ /* 0x000fe200078e00ff */
[----:B------:R-:W-:Y:S02]  /*10720*/  MOV R15, 0xffffffff ;  /* 0xffffffff000f7802 */ /* 0x000fe40000000f00 */
[----:B------:R-:W-:-:S07]  /*10730*/  MOV R7, UR48 ;  /* 0x0000003000077c02 */ /* 0x000fce0008000f00 */
[----:B------:R-:W-:Y:S05]  /*10740*/  WARPSYNC.COLLECTIVE R15, `(.L_x_5553) ;  /* 0x000000000f087348 */ /* 0x000fea0003c00000 */
[----:B------:R0:W1:Y:S02]  /*10750*/  SHFL.IDX P6, R14, R13, R12, R11 ;  /* 0x0000000c0d0e7389 */ /* 0x00006400000c000b */
[----:B01----:R-:W-:Y:S01]  /*10760*/  ENDCOLLECTIVE ;  /* 0x000000000000791b */ /* 0x003fe20003800000 */
.L_x_5553:
[----:B------:R-:W-:-:S05]  /*10770*/  IMAD R7, R7, 0x80, R27 ;  /* 0x0000008007077824 */ /* 0x000fca00078e021b */
[----:B------:R-:W-:Y:S02]  /*10780*/  IADD3 R5, R7, 0x10, RZ ;  /* 0x0000001007057810 */ /* 0x000fe40007ffe0ff */
[----:B------:R-:W-:Y:S01]  /*10790*/  MOV R13, R6 ;  /* 0x00000006000d7202 */ /* 0x000fe20000000f00 */
[----:B------:R-:W-:-:S07]  /*107a0*/  IMAD.MOV.U32 R3, RZ, RZ, R14 ;  /* 0x000000ffff037224 */ /* 0x000fce00078e000e */
[----:B------:R-:W-:Y:S05]  /*107b0*/  WARPSYNC.COLLECTIVE R15, `(.L_x_5554) ;  /* 0x000000000f087348 */ /* 0x000fea0003c00000 */
[----:B------:R0:W1:Y:S02]  /*107c0*/  SHFL.IDX P6, R14, R13, R12, R11 ;  /* 0x0000000c0d0e7389 */ /* 0x00006400000c000b */
[----:B01----:R-:W-:Y:S01]  /*107d0*/  ENDCOLLECTIVE ;  /* 0x000000000000791b */ /* 0x003fe20003800000 */
.L_x_5554:
        /* <DEDUP_REMOVED lines=10> */
.L_x_5555:
        /* <DEDUP_REMOVED lines=13> */
.L_x_5556:
        /* <DEDUP_REMOVED lines=8> */
.L_x_5557:
        /* <DEDUP_REMOVED lines=13> */
.L_x_5558:
        /* <DEDUP_REMOVED lines=8> */
.L_x_5559:
        /* <DEDUP_REMOVED lines=13> */
.L_x_5560:
        /* <DEDUP_REMOVED lines=8> */
.L_x_5561:
        /* <DEDUP_REMOVED lines=13> */
.L_x_5562:
        /* <DEDUP_REMOVED lines=8> */
.L_x_5563:
        /* <DEDUP_REMOVED lines=13> */
.L_x_5564:
        /* <DEDUP_REMOVED lines=8> */
.L_x_5565:
        /* <DEDUP_REMOVED lines=13> */
.L_x_5566:
[----:B------:R-:W-:Y:S02]  /*10fe0*/  @!P1 LEA R9, R30, UR46, 0x1 ;  /* 0x0000002e1e099c11 */ /* 0x000fe4000f8e08ff */
[----:B------:R-:W-:Y:S01]  /*10ff0*/  MOV R13, R8 ;  /* 0x00000008000d7202 */ /* 0x000fe20000000f00 */
[----:B------:R-:W-:Y:S02]  /*11000*/  IMAD.MOV.U32 R12, RZ, RZ, 0x7 ;  /* 0x00000007ff0c7424 */ /* 0x000fe400078e00ff */
[----:B------:R-:W-:-:S07]  /*11010*/  IMAD.MOV.U32 R2, RZ, RZ, R14 ;  /* 0x000000ffff027224 */ /* 0x000fce00078e000e */
[----:B------:R-:W-:Y:S05]  /*11020*/  WARPSYNC.COLLECTIVE R15, `(.L_x_5567) ;  /* 0x000000000f087348 */ /* 0x000fea0003c00000 */
[----:B------:R0:W1:Y:S02]  /*11030*/  SHFL.IDX P6, R14, R13, R12, R11 ;  /* 0x0000000c0d0e7389 */ /* 0x00006400000c000b */
[----:B01----:R-:W-:Y:S01]  /*11040*/  ENDCOLLECTIVE ;  /* 0x000000000000791b */ /* 0x003fe20003800000 */
.L_x_5567:
        /* <DEDUP_REMOVED lines=12> */
.L_x_5568:
[----:B------:R-:W-:Y:S05]  /*11110*/  BRA `(.L_x_5569) ;  /* 0xffffffcc00807947 */ /* 0x000fea000383ffff */
.L_x_5504:
[----:B0-----:R-:W-:-:S04]  /*11120*/  MOV R3, UR46 ;  /* 0x0000002e00037c02 */ /* 0x001fc80008000f00 */
[----:B------:R0:W1:Y:S03]  /*11130*/  SYNCS.PHASECHK.TRANS64.TRYWAIT P0, [R3+URZ+0x30820], R0 ;  /* 0x03082000030075a7 */ /* 0x000066000800017f */
[----:B-1----:R-:W-:Y:S05]  /*11140*/  @!P0 NANOSLEEP.SYNCS 0x989680 ;  /* 0x009896800000895d */ /* 0x002fea0003900000 */
[----:B------:R-:W1:Y:S02]  /*11150*/  @!P0 SYNCS.PHASECHK.TRANS64 P0, [R3+URZ+0x30820], R0 ;  /* 0x03082000030085a7 */ /* 0x000e64000800007f */
[----:B-1----:R-:W-:Y:S05]  /*11160*/  @!P0 BRA `(.L_x_5504) ;  /* 0xfffffffc00ec8947 */ /* 0x002fea000383ffff */
[----:B------:R-:W-:Y:S05]  /*11170*/  BRA `(.L_x_5570) ;  /* 0xffffffcc00cc7947 */ /* 0x000fea000383ffff */
.L_x_5508:
[----:B0-----:R0:W1:Y:S02]  /*11180*/  SYNCS.PHASECHK.TRANS64.TRYWAIT P0, [R19+URZ+0x30840], R2 ;  /* 0x03084002130075a7 */ /* 0x001064000800017f */
[----:B-1----:R-:W-:Y:S05]  /*11190*/  @!P0 NANOSLEEP.SYNCS 0x989680 ;  /* 0x009896800000895d */ /* 0x002fea0003900000 */
[----:B------:R-:W1:Y:S02]  /*111a0*/  @!P0 SYNCS.PHASECHK.TRANS64 P0, [R19+URZ+0x30840], R2 ;  /* 0x03084002130085a7 */ /* 0x000e64000800007f */
[----:B-1----:R-:W-:Y:S05]  /*111b0*/  @!P0 BRA `(.L_x_5508) ;  /* 0xfffffffc00f08947 */ /* 0x002fea000383ffff */
[----:B------:R-:W-:Y:S05]  /*111c0*/  BRA `(.L_x_5571) ;  /* 0xffffffd000b07947 */ /* 0x000fea000383ffff */
.L_x_5509:
        /* <DEDUP_REMOVED lines=8> */
.L_x_5573:
[----:B------:R-:W-:Y:S05]  /*11250*/  BSYNC B1 ;  /* 0x0000000000017941 */ /* 0x000fea0003800000 */
.L_x_5572:
        /* <DEDUP_REMOVED lines=11> */
.L_x_5574:
[----:B------:R-:W-:Y:S02]  /*11310*/  LEA R22, R22, UR46, 0x1 ;  /* 0x0000002e16167c11 */ /* 0x000fe4000f8e08ff */
[----:B------:R-:W-:Y:S01]  /*11320*/  MOV R13, R24 ;  /* 0x00000018000d7202 */ /* 0x000fe20000000f00 */
[----:B------:R-:W-:Y:S01]  /*11330*/  IMAD.MOV.U32 R12, RZ, RZ, 0x1 ;  /* 0x00000001ff0c7424 */ /* 0x000fe200078e00ff */
[----:B------:R-:W-:-:S13]  /*11340*/  IADD3 R2, P0, R14, R8, RZ ;  /* 0x000000080e027210 */ /* 0x000fda0007f1e0ff */
[----:B------:R-:W-:Y:S05]  /*11350*/  WARPSYNC.COLLECTIVE R15, `(.L_x_5575) ;  /* 0x000000000f087348 */ /* 0x000fea0003c00000 */
[----:B------:R0:W1:Y:S02]  /*11360*/  SHFL.IDX P6, R14, R13, R12, R11 ;  /* 0x0000000c0d0e7389 */ /* 0x00006400000c000b */
[----:B01----:R-:W-:Y:S01]  /*11370*/  ENDCOLLECTIVE ;  /* 0x000000000000791b */ /* 0x003fe20003800000 */
.L_x_5575:
        /* <DEDUP_REMOVED lines=12> */
.L_x_5576:
[----:B------:R-:W-:Y:S01]  /*11440*/  IMAD.MOV.U32 R13, RZ, RZ, R24 ;  /* 0x000000ffff0d7224 */ /* 0x000fe200078e0018 */
[----:B------:R-:W-:Y:S02]  /*11450*/  MOV R12, 0x2 ;  /* 0x00000002000c7802 */ /* 0x000fe40000000f00 */
[----:B------:R-:W-:-:S13]  /*11460*/  IADD3 R2, P0, R14, R8, RZ ;  /* 0x000000080e027210 */ /* 0x000fda0007f1e0ff */
[----:B------:R-:W-:Y:S05]  /*11470*/  WARPSYNC.COLLECTIVE R15, `(.L_x_5577) ;  /* 0x000000000f087348 */ /* 0x000fea0003c00000 */
[----:B------:R0:W1:Y:S02]  /*11480*/  SHFL.IDX P6, R14, R13, R12, R11 ;  /* 0x0000000c0d0e7389 */ /* 0x00006400000c000b */
[----:B01----:R-:W-:Y:S01]  /*11490*/  ENDCOLLECTIVE ;  /* 0x000000000000791b */ /* 0x003fe20003800000 */
.L_x_5577:
        /* <DEDUP_REMOVED lines=12> */
.L_x_5578:
[----:B------:R-:W-:Y:S01]  /*11560*/  IMAD.MOV.U32 R13, RZ, RZ, R24 ;  /* 0x000000ffff0d7224 */ /* 0x000fe200078e0018 */
[----:B------:R-:W-:Y:S01]  /*11570*/  MOV R12, 0x3 ;  /* 0x00000003000c7802 */ /* 0x000fe20000000f00 */
[----:B------:R-:W-:-:S07]  /*11580*/  IMAD.MOV.U32 R10, RZ, RZ, R14 ;  /* 0x000000ffff0a7224 */ /* 0x000fce00078e000e */
[----:B------:R-:W-:Y:S05]  /*11590*/  WARPSYNC.COLLECTIVE R15, `(.L_x_5579) ;  /* 0x000000000f087348 */ /* 0x000fea0003c00000 */
[----:B------:R0:W1:Y:S02]  /*115a0*/  SHFL.IDX P6, R14, R13, R12, R11 ;  /* 0x0000000c0d0e7389 */ /* 0x00006400000c000b */
[----:B01----:R-:W-:Y:S01]  /*115b0*/  ENDCOLLECTIVE ;  /* 0x000000000000791b */ /* 0x003fe20003800000 */
.L_x_5579:
        /* <DEDUP_REMOVED lines=13> */
.L_x_5580:
[----:B------:R-:W-:Y:S01]  /*11690*/  IMAD.MOV.U32 R13, RZ, RZ, R24 ;  /* 0x000000ffff0d7224 */ /* 0x000fe200078e0018 */
[----:B------:R-:W-:Y:S01]  /*116a0*/  MOV R12, 0x4 ;  /* 0x00000004000c7802 */ /* 0x000fe20000000f00 */
[----:B------:R-:W-:-:S07]  /*116b0*/  IMAD.MOV.U32 R2, RZ, RZ, R14 ;  /* 0x000000ffff027224 */ /* 0x000fce00078e000e */
[----:B------:R-:W-:Y:S05]  /*116c0*/  WARPSYNC.COLLECTIVE R15, `(.L_x_5581) ;  /* 0x000000000f087348 */ /* 0x000fea0003c00000 */
[----:B------:R0:W1:Y:S02]  /*116d0*/  SHFL.IDX P6, R14, R13, R12, R11 ;  /* 0x0000000c0d0e7389 */ /* 0x00006400000c000b */
[----:B01----:R-:W-:Y:S01]  /*116e0*/  ENDCOLLECTIVE ;  /* 0x000000000000791b */ /* 0x003fe20003800000 */
.L_x_5581:
        /* <DEDUP_REMOVED lines=13> */
.L_x_5582:
[----:B------:R-:W-:Y:S01]  /*117c0*/  IMAD.MOV.U32 R13, RZ, RZ, R24 ;  /* 0x000000ffff0d7224 */ /* 0x000fe200078e0018 */
[----:B------:R-:W-:Y:S01]  /*117d0*/  MOV R12, 0x5 ;  /* 0x00000005000c7802 */ /* 0x000fe20000000f00 */
[----:B------:R-:W-:-:S07]  /*117e0*/  IMAD.MOV.U32 R2, RZ, RZ, R14 ;  /* 0x000000ffff027224 */ /* 0x000fce00078e000e */
[----:B------:R-:W-:Y:S05]  /*117f0*/  WARPSYNC.COLLECTIVE R15, `(.L_x_5583) ;  /* 0x000000000f087348 */ /* 0x000fea0003c00000 */
[----:B------:R0:W1:Y:S02]  /*11800*/  SHFL.IDX P6, R14, R13, R12, R11 ;  /* 0x0000000c0d0e7389 */ /* 0x00006400000c000b */
[----:B01----:R-:W-:Y:S01]  /*11810*/  ENDCOLLECTIVE ;  /* 0x000000000000791b */ /* 0x003fe20003800000 */
.L_x_5583:
        /* <DEDUP_REMOVED lines=14> */
.L_x_5584:
[----:B------:R-:W-:Y:S05]  /*11900*/  BRA `(.L_x_5585) ;  /* 0xffffffcc00fc7947 */ /* 0x000fea000383ffff */
.L_x_5514:
[----:B0-----:R0:W2:Y:S02]  /*11910*/  SYNCS.PHASECHK.TRANS64.TRYWAIT P0, [R6+URZ+0x30860], R3 ;  /* 0x03086003060075a7 */ /* 0x0010a4000800017f */
[----:B--2---:R-:W-:Y:S05]  /*11920*/  @!P0 NANOSLEEP.SYNCS 0x989680 ;  /* 0x009896800000895d */ /* 0x004fea0003900000 */
[----:B------:R-:W2:Y:S02]  /*11930*/  @!P0 SYNCS.PHASECHK.TRANS64 P0, [R6+URZ+0x30860], R3 ;  /* 0x03086003060085a7 */ /* 0x000ea4000800007f */
[----:B--2---:R-:W-:Y:S05]  /*11940*/  @!P0 BRA `(.L_x_5514) ;  /* 0xfffffffc00f08947 */ /* 0x004fea000383ffff */
[----:B------:R-:W-:Y:S05]  /*11950*/  BRA `(.L_x_5586) ;  /* 0xffffffd000607947 */ /* 0x000fea000383ffff */
.L_x_5515:
        /* <DEDUP_REMOVED lines=8> */
.L_x_5588:
[----:B------:R-:W-:Y:S05]  /*119e0*/  BSYNC B1 ;  /* 0x0000000000017941 */ /* 0x000fea0003800000 */
.L_x_5587:
        /* <DEDUP_REMOVED lines=9> */
.L_x_5589:
[----:B------:R-:W-:Y:S01]  /*11a80*/  IMAD.MOV.U32 R13, RZ, RZ, R18 ;  /* 0x000000ffff0d7224 */ /* 0x000fe200078e0012 */
[----:B------:R-:W-:Y:S02]  /*11a90*/  MOV R12, 0x1 ;  /* 0x00000001000c7802 */ /* 0x000fe40000000f00 */
[----:B------:R-:W-:-:S13]  /*11aa0*/  IADD3 R2, P0, R14, R9, RZ ;  /* 0x000000090e027210 */ /* 0x000fda0007f1e0ff */
[----:B------:R-:W-:Y:S05]  /*11ab0*/  WARPSYNC.COLLECTIVE R15, `(.L_x_5590) ;  /* 0x000000000f087348 */ /* 0x000fea0003c00000 */
[----:B------:R0:W1:Y:S02]  /*11ac0*/  SHFL.IDX P6, R14, R13, R12, R11 ;  /* 0x0000000c0d0e7389 */ /* 0x00006400000c000b */
[----:B01----:R-:W-:Y:S01]  /*11ad0*/  ENDCOLLECTIVE ;  /* 0x000000000000791b */ /* 0x003fe20003800000 */
.L_x_5590:
        /* <DEDUP_REMOVED lines=12> */
.L_x_5591:
        /* <DEDUP_REMOVED lines=12> */
.L_x_5592:
        /* <DEDUP_REMOVED lines=12> */
.L_x_5593:
        /* <DEDUP_REMOVED lines=12> */
.L_x_5594:
        /* <DEDUP_REMOVED lines=12> */
.L_x_5595:
        /* <DEDUP_REMOVED lines=12> */
.L_x_5596:
        /* <DEDUP_REMOVED lines=12> */
.L_x_5597:
        /* <DEDUP_REMOVED lines=12> */
.L_x_5598:
        /* <DEDUP_REMOVED lines=12> */
.L_x_5599:
[----:B------:R-:W-:Y:S01]  /*121a0*/  @!PT LDS RZ, [RZ] ;  /* 0x00000000fffff984 */ /* 0x000fe20000000800 */
[----:B------:R-:W-:Y:S01]  /*121b0*/  @!PT LDS RZ, [RZ] ;  /* 0x00000000fffff984 */ /* 0x000fe20000000800 */
[----:B------:R-:W-:Y:S01]  /*121c0*/  @!PT LDS RZ, [RZ] ;  /* 0x00000000fffff984 */ /* 0x000fe20000000800 */
[----:B------:R0:W-:Y:S01]  /*121d0*/  LDGSTS.E.BYPASS.LTC128B.128 [R7+0x5400], desc[UR36][R2.64+0x80], !P0 ;  /* 0x0540008002077fae */ /* 0x0001e2000c101d64 */
[----:B------:R-:W-:-:S13]  /*121e0*/  ISETP.LT.OR P0, PT, R0, 0x41, P1 ;  /* 0x000000410000780c */ /* 0x000fda0000f01670 */
[----:B------:R0:W-:Y:S01]  /*121f0*/  LDGSTS.E.BYPASS.LTC128B.128 [R7+0x8400], desc[UR36][R2.64+0x100], !P0 ;  /* 0x0840010002077fae */ /* 0x0001e2000c101d64 */
[----:B------:R-:W-:Y:S05]  /*12200*/  BRA `(.L_x_5600) ;  /* 0xffffffcc001c7947 */ /* 0x000fea000383ffff */
.L_x_5521:
[----:B0-----:R0:W1:Y:S02]  /*12210*/  SYNCS.PHASECHK.TRANS64.TRYWAIT P0, [R0+URZ+0x30860], R3 ;  /* 0x03086003000075a7 */ /* 0x001064000800017f */
[----:B-1----:R-:W-:Y:S05]  /*12220*/  @!P0 NANOSLEEP.SYNCS 0x989680 ;  /* 0x009896800000895d */ /* 0x002fea0003900000 */
[----:B------:R-:W1:Y:S02]  /*12230*/  @!P0 SYNCS.PHASECHK.TRANS64 P0, [R0+URZ+0x30860], R3 ;  /* 0x03086003000085a7 */ /* 0x000e64000800007f */
[----:B-1----:R-:W-:Y:S05]  /*12240*/  @!P0 BRA `(.L_x_5521) ;  /* 0xfffffffc00f08947 */ /* 0x002fea000383ffff */
[----:B------:R-:W-:Y:S05]  /*12250*/  BRA `(.L_x_5601) ;  /* 0xffffffd000187947 */ /* 0x000fea000383ffff */
.L_x_5522:
        /* <DEDUP_REMOVED lines=8> */
.L_x_5603:
[----:B------:R-:W-:Y:S05]  /*122e0*/  BSYNC B0 ;  /* 0x0000000000007941 */ /* 0x000fea0003800000 */
.L_x_5602:
        /* <DEDUP_REMOVED lines=9> */
.L_x_5604:
        /* <DEDUP_REMOVED lines=13> */
.L_x_5605:
        /* <DEDUP_REMOVED lines=15> */
.L_x_5606:
[----:B------:R-:W-:Y:S01]  /*12540*/  MOV R3, R6 ;  /* 0x0000000600037202 */ /* 0x000fe20000000f00 */
[----:B------:R-:W-:Y:S01]  /*12550*/  IMAD.MOV.U32 R13, RZ, RZ, R18 ;  /* 0x000000ffff0d7224 */ /* 0x000fe200078e0012 */
[----:B------:R-:W-:Y:S01]  /*12560*/  MOV R12, 0x2 ;  /* 0x00000002000c7802 */ /* 0x000fe20000000f00 */
[----:B------:R-:W-:-:S07]  /*12570*/  IMAD.MOV.U32 R2, RZ, RZ, R14 ;  /* 0x000000ffff027224 */ /* 0x000fce00078e000e */
[----:B------:R-:W-:Y:S05]  /*12580*/  WARPSYNC.COLLECTIVE R15, `(.L_x_5607) ;  /* 0x000000000f087348 */ /* 0x000fea0003c00000 */
[----:B------:R0:W1:Y:S02]  /*12590*/  SHFL.IDX P6, R14, R13, R12, R11 ;  /* 0x0000000c0d0e7389 */ /* 0x00006400000c000b */
[----:B01----:R-:W-:Y:S01]  /*125a0*/  ENDCOLLECTIVE ;  /* 0x000000000000791b */ /* 0x003fe20003800000 */
.L_x_5607:
        /* <DEDUP_REMOVED lines=15> */
.L_x_5608:
[----:B------:R-:W-:Y:S01]  /*126a0*/  IMAD.MOV.U32 R3, RZ, RZ, R7 ;  /* 0x000000ffff037224 */ /* 0x000fe200078e0007 */
[----:B------:R-:W-:Y:S01]  /*126b0*/  MOV R13, R18 ;  /* 0x00000012000d7202 */ /* 0x000fe20000000f00 */
[----:B------:R-:W-:Y:S02]  /*126c0*/  IMAD.MOV.U32 R12, RZ, RZ, 0x3 ;  /* 0x00000003ff0c7424 */ /* 0x000fe400078e00ff */
[----:B------:R-:W-:-:S07]  /*126d0*/  IMAD.MOV.U32 R8, RZ, RZ, R14 ;  /* 0x000000ffff087224 */ /* 0x000fce00078e000e */
[----:B------:R-:W-:Y:S05]  /*126e0*/  WARPSYNC.COLLECTIVE R15, `(.L_x_5609) ;  /* 0x000000000f087348 */ /* 0x000fea0003c00000 */
[----:B------:R0:W1:Y:S02]  /*126f0*/  SHFL.IDX P6, R14, R13, R12, R11 ;  /* 0x0000000c0d0e7389 */ /* 0x00006400000c000b */
[----:B01----:R-:W-:Y:S01]  /*12700*/  ENDCOLLECTIVE ;  /* 0x000000000000791b */ /* 0x003fe20003800000 */
.L_x_5609:
        /* <DEDUP_REMOVED lines=16> */
.L_x_5610:
        /* <DEDUP_REMOVED lines=8> */
.L_x_5611:
        /* <DEDUP_REMOVED lines=15> */
.L_x_5612:
[----:B------:R-:W-:Y:S01]  /*12980*/  MOV R3, R7 ;  /* 0x0000000700037202 */ /* 0x000fe20000000f00 */
[----:B------:R-:W-:Y:S01]  /*12990*/  IMAD.MOV.U32 R13, RZ, RZ, R18 ;  /* 0x000000ffff0d7224 */ /* 0x000fe200078e0012 */
[----:B------:R-:W-:Y:S02]  /*129a0*/  MOV R12, 0x5 ;  /* 0x00000005000c7802 */ /* 0x000fe40000000f00 */
[----:B------:R-:W-:-:S07]  /*129b0*/  MOV R8, R14 ;  /* 0x0000000e00087202 */ /* 0x000fce0000000f00 */
[----:B------:R-:W-:Y:S05]  /*129c0*/  WARPSYNC.COLLECTIVE R15, `(.L_x_5613) ;  /* 0x000000000f087348 */ /* 0x000fea0003c00000 */
[----:B------:R0:W1:Y:S02]  /*129d0*/  SHFL.IDX P6, R14, R13, R12, R11 ;  /* 0x0000000c0d0e7389 */ /* 0x00006400000c000b */
[----:B01----:R-:W-:Y:S01]  /*129e0*/  ENDCOLLECTIVE ;  /* 0x000000000000791b */ /* 0x003fe20003800000 */
.L_x_5613:
        /* <DEDUP_REMOVED lines=13> */
.L_x_5614:
[----:B------:R-:W-:Y:S05]  /*12ac0*/  BRA `(.L_x_5615) ;  /* 0xffffffc800fc7947 */ /* 0x000fea000383ffff */
.L_x_5525:
[----:B0-----:R0:W1:Y:S02]  /*12ad0*/  SYNCS.PHASECHK.TRANS64.TRYWAIT P0, [R7+URZ+0x30820], R6 ;  /* 0x03082006070075a7 */ /* 0x001064000800017f */
[----:B-1----:R-:W-:Y:S05]  /*12ae0*/  @!P0 NANOSLEEP.SYNCS 0x989680 ;  /* 0x009896800000895d */ /* 0x002fea0003900000 */
[----:B------:R-:W1:Y:S02]  /*12af0*/  @!P0 SYNCS.PHASECHK.TRANS64 P0, [R7+URZ+0x30820], R6 ;  /* 0x03082006070085a7 */ /* 0x000e64000800007f */
[----:B-1----:R-:W-:Y:S05]  /*12b00*/  @!P0 BRA `(.L_x_5525) ;  /* 0xfffffffc00f08947 */ /* 0x002fea000383ffff */
[----:B------:R-:W-:Y:S05]  /*12b10*/  BRA `(.L_x_5616) ;  /* 0xffffffcc00787947 */ /* 0x000fea000383ffff */
.L_x_5526:
        /* <DEDUP_REMOVED lines=11> */
.L_x_5618:
[----:B------:R-:W-:Y:S05]  /*12bd0*/  BSYNC B0 ;  /* 0x0000000000007941 */ /* 0x000fea0003800000 */
.L_x_5617:
[----:B------:R-:W-:Y:S05]  /*12be0*/  BRA `(.L_x_5619) ;  /* 0xffffffcc005c7947 */ /* 0x000fea000383ffff */
.L_x_5527:
[----:B------:R-:W-:Y:S01]  /*12bf0*/  BSSY B0, `(.L_x_5620) ;  /* 0x0000006000007945 */ /* 0x000fe20003800000 */
[----:B------:R-:W-:-:S07]  /*12c00*/  MOV R15, 0xffffffff ;  /* 0xffffffff000f7802 */ /* 0x000fce0000000f00 */
[----:B01---5:R-:W-:Y:S05]  /*12c10*/  WARPSYNC.COLLECTIVE R15, `(.L_x_5621) ;  /* 0x000000000f0c7348 */ /* 0x023fea0003c00000 */
[----:B------:R-:W-:Y:S02]  /*12c20*/  ELECT P6, UR62, PT ;  /* 0x00000000003e782f */ /* 0x000fe400038c0000 */
[----:B------:R-:W-:Y:S01]  /*12c30*/  MOV R14, UR62 ;  /* 0x0000003e000e7c02 */ /* 0x000fe20008000f00 */
[----:B01---5:R-:W-:Y:S10]  /*12c40*/  ENDCOLLECTIVE ;  /* 0x000000000000791b */ /* 0x023ff40003800000 */
.L_x_5621:
[----:B------:R-:W-:Y:S05]  /*12c50*/  BSYNC B0 ;  /* 0x0000000000007941 */ /* 0x000fea0003800000 */
.L_x_5620:
[----:B------:R-:W-:Y:S05]  /*12c60*/  BRA `(.L_x_5622) ;  /* 0xffffffcc00507947 */ /* 0x000fea000383ffff */
.L_x_5529:
[----:B-1----:R1:W2:Y:S02]  /*12c70*/  SYNCS.PHASECHK.TRANS64.TRYWAIT P1, [R5+URZ+0x30840], R2 ;  /* 0x03084002050075a7 */ /* 0x0022a4000802017f */
[----:B--2---:R-:W-:Y:S05]  /*12c80*/  @!P1 NANOSLEEP.SYNCS 0x989680 ;  /* 0x009896800000995d */ /* 0x004fea0003900000 */
[----:B------:R-:W2:Y:S02]  /*12c90*/  @!P1 SYNCS.PHASECHK.TRANS64 P1, [R5+URZ+0x30840], R2 ;  /* 0x03084002050095a7 */ /* 0x000ea4000802007f */
[----:B--2---:R-:W-:Y:S05]  /*12ca0*/  @!P1 BRA `(.L_x_5529) ;  /* 0xfffffffc00f09947 */ /* 0x004fea000383ffff */
[----:B------:R-:W-:Y:S05]  /*12cb0*/  BRA `(.L_x_5623) ;  /* 0xffffffcc00787947 */ /* 0x000fea000383ffff */
.L_x_5531:
[----:B0-----:R0:W2:Y:S02]  /*12cc0*/  SYNCS.PHASECHK.TRANS64.TRYWAIT P1, [R7+URZ+0x30840], R0 ;  /* 0x03084000070075a7 */ /* 0x0010a4000802017f */
[----:B--2---:R-:W-:Y:S05]  /*12cd0*/  @!P1 NANOSLEEP.SYNCS 0x989680 ;  /* 0x009896800000995d */ /* 0x004fea0003900000 */
[----:B------:R-:W2:Y:S02]  /*12ce0*/  @!P1 SYNCS.PHASECHK.TRANS64 P1, [R7+URZ+0x30840], R0 ;  /* 0x03084000070095a7 */ /* 0x000ea4000802007f */
[----:B--2---:R-:W-:Y:S05]  /*12cf0*/  @!P1 BRA `(.L_x_5531) ;  /* 0xfffffffc00f09947 */ /* 0x004fea000383ffff */
[----:B------:R-:W-:Y:S05]  /*12d00*/  BRA `(.L_x_5624) ;  /* 0xffffffcc00847947 */ /* 0x000fea000383ffff */
.L_x_5533:
[----:B--2---:R2:W3:Y:S02]  /*12d10*/  SYNCS.PHASECHK.TRANS64.TRYWAIT P1, [R5+URZ+0x30860], R2 ;  /* 0x03086002050075a7 */ /* 0x0044e4000802017f */
[----:B---3--:R-:W-:Y:S05]  /*12d20*/  @!P1 NANOSLEEP.SYNCS 0x989680 ;  /* 0x009896800000995d */ /* 0x008fea0003900000 */
[----:B------:R-:W3:Y:S02]  /*12d30*/  @!P1 SYNCS.PHASECHK.TRANS64 P1, [R5+URZ+0x30860], R2 ;  /* 0x03086002050095a7 */ /* 0x000ee4000802007f */
[----:B---3--:R-:W-:Y:S05]  /*12d40*/  @!P1 BRA `(.L_x_5533) ;  /* 0xfffffffc00f09947 */ /* 0x008fea000383ffff */
[----:B------:R-:W-:Y:S05]  /*12d50*/  BRA `(.L_x_5625) ;  /* 0xffffffcc00807947 */ /* 0x000fea000383ffff */
.L_x_5626:
        /* <DEDUP_REMOVED lines=10> */
.L_x_15971:


//--------------------- .text._ZN7cutlass13device_kernelIN5flash11enable_sm90INS1_16FlashAttnFwdSm90INS1_25CollectiveMainloopFwdSm90ILi2EN4cute5tupleIJNS5_1CILi1EEES8_S8_EEENS6_IJNS7_ILi128EEENS7_ILi96EEENS7_ILi192EEEEEELi192ENS_10bfloat16_tEfNS_4arch4Sm90ELb1ELb0ELb1ELb1ELb1ELb0ELb0ELb1ELb1ELb1ELb1ELb0EEENS1_21CollectiveEpilogueFwdINS6_IJSA_SC_SB_EEES9_SE_SG_Li256ELb1ELb1ELb1ELb0EEENS1_36VarlenDynamicPersistentTileSchedulerILi128ELi96ELi256ELi128ELb1ELb1ELb1ELb1ELb1ELb1EEEEEEEEEvNT_6ParamsE --------------------------
	.section	.text._ZN7cutlass13device_kernelIN5flash11enable_sm90INS1_16FlashAttnFwdSm90INS1_25CollectiveMainloopFwdSm90ILi2EN4cute5tupleIJNS5_1CILi1EEES8_S8_EEENS6_IJNS7_ILi128EEENS7_ILi96EEENS7_ILi192EEEEEELi192ENS_10bfloat16_tEfNS_4arch4Sm90ELb1ELb0ELb1ELb1ELb1ELb0ELb0ELb1ELb1ELb1ELb1ELb0EEENS1_21CollectiveEpilogueFwdINS6_IJSA_SC_SB_EEES9_SE_SG_Li256ELb1ELb1ELb1ELb0EEENS1_36VarlenDynamicPersistentTileSchedulerILi128ELi96ELi256ELi128ELb1ELb1ELb1ELb1ELb1ELb1EEEEEEEEEvNT_6ParamsE,"ax",@progbits
	.align	128
.text._ZN7cutlass13device_kernelIN5flash11enable_sm90INS1_16FlashAttnFwdSm90INS1_25CollectiveMainloopFwdSm90ILi2EN4cute5tupleIJNS5_1CILi1EEES8_S8_EEENS6_IJNS7_ILi128EEENS7_ILi96EEENS7_ILi192EEEEEELi192ENS_10bfloat16_tEfNS_4arch4Sm90ELb1ELb0ELb1ELb1ELb1ELb0ELb0ELb1ELb1ELb1ELb1ELb0EEENS1_21CollectiveEpilogueFwdINS6_IJSA_SC_SB_EEES9_SE_SG_Li256ELb1ELb1ELb1ELb0EEENS1_36VarlenDynamicPersistentTileSchedulerILi128ELi96ELi256ELi128ELb1ELb1ELb1ELb1ELb1ELb1EEEEEEEEEvNT_6ParamsE:
        .type           _ZN7cutlass13device_kernelIN5flash11enable_sm90INS1_16FlashAttnFwdSm90INS1_25CollectiveMainloopFwdSm90ILi2EN4cute5tupleIJNS5_1CILi1EEES8_S8_EEENS6_IJNS7_ILi128EEENS7_ILi96EEENS7_ILi192EEEEEELi192ENS_10bfloat16_tEfNS_4arch4Sm90ELb1ELb0ELb1ELb1ELb1ELb0ELb0ELb1ELb1ELb1ELb1ELb0EEENS1_21CollectiveEpilogueFwdINS6_IJSA_SC_SB_EEES9_SE_SG_Li256ELb1ELb1ELb1ELb0EEENS1_36VarlenDynamicPersistentTileSchedulerILi128ELi96ELi256ELi128ELb1ELb1ELb1ELb1ELb1ELb1EEEEEEEEEvNT_6ParamsE,@function
        .size           _ZN7cutlass13device_kernelIN5flash11enable_sm90INS1_16FlashAttnFwdSm90INS1_25CollectiveMainloopFwdSm90ILi2EN4cute5tupleIJNS5_1CILi1EEES8_S8_EEENS6_IJNS7_ILi128EEENS7_ILi96EEENS7_ILi192EEEEEELi192ENS_10bfloat16_tEfNS_4arch4Sm90ELb1ELb0ELb1ELb1ELb1ELb0ELb0ELb1ELb1ELb1ELb1ELb0EEENS1_21CollectiveEpilogueFwdINS6_IJSA_SC_SB_EEES9_SE_SG_Li256ELb1ELb1ELb1ELb0EEENS1_36VarlenDynamicPersistentTileSchedulerILi128ELi96ELi256ELi128ELb1ELb1ELb1ELb1ELb1ELb1EEEEEEEEEvNT_6ParamsE,(.L_x_15972 - _ZN7cutlass13device_kernelIN5flash11enable_sm90INS1_16FlashAttnFwdSm90INS1_25CollectiveMainloopFwdSm90ILi2EN4cute5tupleIJNS5_1CILi1EEES8_S8_EEENS6_IJNS7_ILi128EEENS7_ILi96EEENS7_ILi192EEEEEELi192ENS_10bfloat16_tEfNS_4arch4Sm90ELb1ELb0ELb1ELb1ELb1ELb0ELb0ELb1ELb1ELb1ELb1ELb0EEENS1_21CollectiveEpilogueFwdINS6_IJSA_SC_SB_EEES9_SE_SG_Li256ELb1ELb1ELb1ELb0EEENS1_36VarlenDynamicPersistentTileSchedulerILi128ELi96ELi256ELi128ELb1ELb1ELb1ELb1ELb1ELb1EEEEEEEEEvNT_6ParamsE)
        .other          _ZN7cutlass13device_kernelIN5flash11enable_sm90INS1_16FlashAttnFwdSm90INS1_25CollectiveMainloopFwdSm90ILi2EN4cute5tupleIJNS5_1CILi1EEES8_S8_EEENS6_IJNS7_ILi128EEENS7_ILi96EEENS7_ILi192EEEEEELi192ENS_10bfloat16_tEfNS_4arch4Sm90ELb1ELb0ELb1ELb1ELb1ELb0ELb0ELb1ELb1ELb1ELb1ELb0EEENS1_21CollectiveEpilogueFwdINS6_IJSA_SC_SB_EEES9_SE_SG_Li256ELb1ELb1ELb1ELb0EEENS1_36VarlenDynamicPersistentTileSchedulerILi128ELi96ELi256ELi128ELb1ELb1ELb1ELb1ELb1ELb1EEEEEEEEEvNT_6ParamsE,@"STO_CUDA_ENTRY STV_DEFAULT"
_ZN7cutlass13device_kernelIN5flash11enable_sm90INS1_16FlashAttnFwdSm90INS1_25CollectiveMainloopFwdSm90ILi2EN4cute5tupleIJNS5_1CILi1EEES8_S8_EEENS6_IJNS7_ILi128EEENS7_ILi96EEENS7_ILi192EEEEEELi192ENS_10bfloat16_tEfNS_4arch4Sm90ELb1ELb0ELb1ELb1ELb1ELb0ELb0ELb1ELb1ELb1ELb1ELb0EEENS1_21CollectiveEpilogueFwdINS6_IJSA_SC_SB_EEES9_SE_SG_Li256ELb1ELb1ELb1ELb0EEENS1_36VarlenDynamicPersistentTileSchedulerILi128ELi96ELi256ELi128ELb1ELb1ELb1ELb1ELb1ELb1EEEEEEEEEvNT_6ParamsE:
        /* <DEDUP_REMOVED lines=45> */
.L_x_5627:
        /* <DEDUP_REMOVED lines=22> */
.L_x_5628:
        /* <DEDUP_REMOVED lines=18> */
.L_x_5629:
        /* <DEDUP_REMOVED lines=22> */
.L_x_5630:
        /* <DEDUP_REMOVED lines=23> */
.L_x_5631:
        /* <DEDUP_REMOVED lines=10> */
.L_x_5633:
        /* <DEDUP_REMOVED lines=35> */
[----:B------:R-:W-:-:S03]  /*0af0*/  IMAD.IADD R11, R12, 0x1, -R11 ;  /* 0x000000010c0b7824 */ /* 0x000fc600078e0a0b */
[----:B------:R-:W-:Y:S02]  /*0b00*/  LEA R3, R3, R4, 0x3 ;  /* 0x0000000403037211 */ /* 0x000fe400078e18ff */
[----:B------:R-:W-:-:S03]  /*0b10*/  LEA.HI R5, R11, R11, RZ, 0x1 ;  /* 0x0000000b0b057211 */ /* 0x000fc600078f08ff */
[----:B------:R0:W-:Y:S01]  /*0b20*/  STL [R1+0x18], R3 ;  /* 0x0000180301007387 */ /* 0x0001e20000100800 */
        /* <DEDUP_REMOVED lines=20> */
[----:B------:R-:W-:-:S02]  /*0c70*/  LOP3.LUT R6, R7, 0x7ffffffc, RZ, 0xc0, !PT ;  /* 0x7ffffffc07067812 */ /* 0x000fc400078ec0ff */
[----:B------:R-:W-:Y:S02]  /*0c80*/  LEA.HI R10, R10, R9, RZ, 0x3 ;  /* 0x000000090a0a7211 */ /* 0x000fe400078f18ff */
[----:B------:R-:W-:Y:S01]  /*0c90*/  SHF.R.S32.HI R8, RZ, 0x5, R8 ;  /* 0x00000005ff087819 */ /* 0x000fe20000011408 */
[----:B------:R-:W-:Y:S01]  /*0ca0*/  IMAD.IADD R6, R217, 0x1, -R6 ;  /* 0x00000001d9067824 */ /* 0x000fe200078e0a06 */
[----:B------:R-:W-:-:S03]  /*0cb0*/  LOP3.LUT R10, R10, 0xfffffff8, RZ, 0xc0, !PT ;  /* 0xfffffff80a0a7812 */ /* 0x000fc600078ec0ff */
[----:B------:R-:W-:Y:S02]  /*0cc0*/  IMAD.SHL.U32 R16, R6, 0x2, RZ ;  /* 0x0000000206107824 */ /* 0x000fe400078e00ff */
[----:B------:R-:W-:Y:S02]  /*0cd0*/  IMAD.IADD R9, R9, 0x1, -R10 ;  /* 0x0000000109097824 */ /* 0x000fe400078e0a0a */
[C---:B------:R-:W-:Y:S01]  /*0ce0*/  VIADD R213, R16.reuse, 0x8 ;  /* 0x0000000810d57836 */ /* 0x040fe20000000000 */
[----:B------:R-:W-:Y:S01]  /*0cf0*/  IADD3 R206, R16, 0x78, RZ ;  /* 0x0000007810ce7810 */ /* 0x000fe20007ffe0ff */
[----:B------:R-:W-:Y:S01]  /*0d00*/  IMAD R9, R8, 0x10, R9 ;  /* 0x0000001008097824 */ /* 0x000fe200078e0209 */
[C---:B------:R-:W-:Y:S01]  /*0d10*/  IADD3 R194, R16.reuse, 0x10, RZ ;  /* 0x0000001010c27810 */ /* 0x040fe20007ffe0ff */
[----:B------:R-:W-:Y:S01]  /*0d20*/  VIADD R212, R16, 0x48 ;  /* 0x0000004810d47836 */ /* 0x000fe20000000000 */
[----:B------:R-:W-:Y:S01]  /*0d30*/  SHF.R.S32.HI R0, RZ, 0x1f, R213 ;  /* 0x0000001fff007819 */ /* 0x000fe200000114d5 */
[----:B0-----:R-:W-:Y:S01]  /*0d40*/  IMAD R3, R2, 0x40, R9 ;  /* 0x0000004002037824 */ /* 0x001fe200078e0209 */
[----:B------:R-:W-:Y:S01]  /*0d50*/  SHF.R.S32.HI R226, RZ, 0x1f, R206 ;  /* 0x0000001fffe27819 */ /* 0x000fe200000114ce */
        /* <DEDUP_REMOVED lines=32> */
[C---:B------:R-:W-:Y:S01]  /*0f60*/  VIADD R192, R16.reuse, 0x30 ;  /* 0x0000003010c07836 */ /* 0x040fe20000000000 */
[----:B------:R-:W-:Y:S01]  /*0f70*/  SHF.R.S32.HI R218, RZ, 0x1f, R198 ;  /* 0x0000001fffda7819 */ /* 0x000fe200000114c6 */
[----:B------:R-:W-:-:S02]  /*0f80*/  VIADD R23, R16, 0x38 ;  /* 0x0000003810177836 */ /* 0x000fc40000000000 */
[----:B------:R-:W-:Y:S02]  /*0f90*/  VIADD R22, R16, 0x40 ;  /* 0x0000004010167836 */ /* 0x000fe40000000000 */
[----:B------:R-:W-:-:S07]  /*0fa0*/  IMAD R17, R4, 0x8, R3 ;  /* 0x0000000804117824 */ /* 0x000fce00078e0203 */
.L_x_5697:
[----:B------:R-:W-:Y:S01]  /*0fb0*/  ULDC.64 UR8, c[0x0][0xc88] ;  /* 0x0003220000087ab9 */ /* 0x000fe20000000a00 */
[----:B------:R-:W-:Y:S01]  /*0fc0*/  ULDC.64 UR10, c[0x0][0xa18] ;  /* 0x00028600000a7ab9 */ /* 0x000fe20000000a00 */
[----:B------:R-:W-:Y:S02]  /*0fd0*/  UIMAD.WIDE UR8, UR7, 0x4, UR8 ;  /* 0x00000004070878a5 */ /* 0x000fe4000f8e0208 */
[----:B------:R-:W-:Y:S01]  /*0fe0*/  UISETP.NE.U32.AND UP1, UPT, UR10, URZ, UPT ;  /* 0x0000003f0a00728c */ /* 0x000fe2000bf25070 */
[----:B------:R-:W-:-:S03]  /*0ff0*/  ULDC UR7, c[0x0][0x2f0] ;  /* 0x0000bc0000077ab9 */ /* 0x000fc60000000800 */
[----:B01234-:R-:W-:Y:S01]  /*1000*/  IMAD.U32 R2, RZ, RZ, UR8 ;  /* 0x00000008ff027e24 */ /* 0x01ffe2000f8e00ff */
[----:B------:R-:W-:Y:S01]  /*1010*/  MOV R3, UR9 ;  /* 0x0000000900037c02 */ /* 0x000fe20008000f00 */
        /* <DEDUP_REMOVED lines=19> */
[----:B------:R-:W-:Y:S02]  /*1150*/  ULDC UR4, c[0x0][0x424] ;  /* 0x0001090000047ab9 */ /* 0x000fe40000000800 */
[----:B------:R-:W-:Y:S01]  /*1160*/  IMAD.U32 R5, RZ, RZ, UR11 ;  /* 0x0000000bff057e24 */ /* 0x000fe2000f8e00ff */
[----:B------:R-:W2:Y:S01]  /*1170*/  @P0 LDG.E R2, desc[UR36][R2.64] ;  /* 0x0000002402020981 */ /* 0x000ea2000c1e1900 */
[----:B------:R-:W-:Y:S01]  /*1180*/  UISETP.NE.U32.AND UP0, UPT, UR8, URZ, UPT ;  /* 0x0000003f0800728c */ /* 0x000fe2000bf05070 */
[----:B------:R-:W-:Y:S02]  /*1190*/  ULDC.64 UR10, c[0x0][0xa20] ;  /* 0x00028800000a7ab9 */ /* 0x000fe40000000a00 */
[----:B------:R-:W3:Y:S01]  /*11a0*/  @P2 LDG.E R4, desc[UR36][R4.64] ;  /* 0x0000002404042981 */ /* 0x000ee2000c1e1900 */
[----:B------:R-:W-:Y:S01]  /*11b0*/  UISETP.NE.AND.EX UP0, UPT, UR9, URZ, UPT, UP0 ;  /* 0x0000003f0900728c */ /* 0x000fe2000bf05300 */
[----:B------:R-:W-:Y:S01]  /*11c0*/  ISETP.NE.U32.AND P1, PT, RZ, UR10, PT ;  /* 0x0000000aff007c0c */ /* 0x000fe2000bf25070 */
[----:B------:R-:W-:-:S02]  /*11d0*/  ULOP3.LUT UR8, UR5, 0xffff, URZ, 0xc0, !UPT ;  /* 0x0000ffff05087892 */ /* 0x000fc4000f8ec03f */
[----:B------:R-:W-:Y:S01]  /*11e0*/  USEL UR4, UR4, 0x1, UP0 ;  /* 0x0000000104047887 */ /* 0x000fe20008000000 */
[----:B------:R-:W-:Y:S01]  /*11f0*/  ISETP.NE.AND.EX P1, PT, RZ, UR11, PT, P1 ;  /* 0x0000000bff007c0c */ /* 0x000fe2000bf25310 */
[----:B------:R-:W-:Y:S02]  /*1200*/  UMOV UR43, URZ ;  /* 0x0000003f002b7c82 */ /* 0x000fe40008000000 */
[----:B------:R-:W-:Y:S01]  /*1210*/  IMAD.U32 R197, RZ, RZ, UR8 ;  /* 0x00000008ffc57e24 */ /* 0x000fe2000f8e00ff */
[----:B------:R-:W-:Y:S01]  /*1220*/  UIMAD UR4, UR4, UR7, URZ ;  /* 0x00000007040472a4 */ /* 0x000fe2000f8e023f */
[----:B--2---:R-:W-:Y:S02]  /*1230*/  @P0 R2UR UR43, R2 ;  /* 0x00000000022b02ca */ /* 0x004fe400000e0000 */
[----:B---3--:R-:W-:Y:S01]  /*1240*/  @P2 R2UR UR41, R4 ;  /* 0x00000000042922ca */ /* 0x008fe200000e0000 */
[----:B-----5:R-:W-:-:S14]  /*1250*/  @P2 BRA `(.L_x_5634) ;  /* 0x00000000003c2947 */ /* 0x020fdc0003800000 */
[----:B------:R-:W-:Y:S01]  /*1260*/  ULDC.64 UR8, c[0x0][0xa00] ;  /* 0x0002800000087ab9 */ /* 0x000fe20000000a00 */
[----:B------:R-:W-:Y:S01]  /*1270*/  ULDC UR41, c[0x0][0x288] ;  /* 0x0000a20000297ab9 */ /* 0x000fe20000000800 */
        /* <DEDUP_REMOVED lines=13> */
.L_x_5634:
[----:B------:R-:W-:Y:S05]  /*1350*/  @!P1 BRA `(.L_x_5635) ;  /* 0x0000000000249947 */ /* 0x000fea0003800000 */
[----:B------:R-:W-:Y:S02]  /*1360*/  R2UR UR7, R196 ;  /* 0x00000000c40772ca */ /* 0x000fe400000e0000 */
[----:B------:R-:W-:-:S11]  /*1370*/  R2UR UR8, R214 ;  /* 0x00000000d60872ca */ /* 0x000fd600000e0000 */
[----:B------:R-:W-:-:S04]  /*1380*/  ULEA UR4, UP0, UR7, UR10, 0x2 ;  /* 0x0000000a07047291 */ /* 0x000fc8000f80103f */
[----:B------:R-:W-:Y:S02]  /*1390*/  ULEA.HI.X UR7, UR7, UR11, UR8, 0x2, UP0 ;  /* 0x0000000b07077291 */ /* 0x000fe400080f1408 */
[----:B------:R-:W-:-:S04]  /*13a0*/  IMAD.U32 R2, RZ, RZ, UR4 ;  /* 0x00000004ff027e24 */ /* 0x000fc8000f8e00ff */
[----:B------:R-:W-:-:S05]  /*13b0*/  MOV R3, UR7 ;  /* 0x0000000700037c02 */ /* 0x000fca0008000f00 */
[----:B------:R-:W2:Y:S02]  /*13c0*/  LDG.E R2, desc[UR36][R2.64] ;  /* 0x0000002402027981 */ /* 0x000ea4000c1e1900 */
[----:B--2---:R-:W-:Y:S01]  /*13d0*/  R2UR UR4, R2 ;  /* 0x00000000020472ca */ /* 0x004fe200000e0000 */
[----:B------:R-:W-:-:S14]  /*13e0*/  BRA `(.L_x_5636) ;  /* 0x0000000000387947 */ /* 0x000fdc0003800000 */
.L_x_5635:
        /* <DEDUP_REMOVED lines=14> */
.L_x_5636:
[----:B------:R-:W-:Y:S01]  /*14d0*/  ULDC UR7, c[0x0][0x448] ;  /* 0x0001120000077ab9 */ /* 0x000fe20000000800 */
[----:B------:R-:W-:Y:S02]  /*14e0*/  USHF.L.U32 UR42, UR6, 0x7, URZ ;  /* 0x00000007062a7899 */ /* 0x000fe4000800063f */
[----:B------:R-:W-:Y:S02]  /*14f0*/  UISETP.NE.AND UP0, UPT, UR7, 0x1, UPT ;  /* 0x000000010700788c */ /* 0x000fe4000bf05270 */
[----:B------:R-:W-:Y:S02]  /*1500*/  UIADD3 UR8, UR42, 0x7f, URZ ;  /* 0x0000007f2a087890 */ /* 0x000fe4000fffe03f */
[----:B------:R-:W-:Y:S02]  /*1510*/  UIADD3 UR43, -UR43, UR4, URZ ;  /* 0x000000042b2b7290 */ /* 0x000fe4000fffe13f */
[----:B------:R-:W-:Y:S02]  /*1520*/  UP2UR UR61, UPR, URZ, 0x1 ;  /* 0x000000013f3d7883 */ /* 0x000fe40008000000 */
[----:B------:R-:W-:-:S03]  /*1530*/  UIADD3 UR4, UR43, 0x60, -UR41 ;  /* 0x000000602b047890 */ /* 0x000fc6000fffe829 */
[----:B------:R-:W-:Y:S01]  /*1540*/  @UP0 ULDC UR6, c[0x0][0x44c] ;  /* 0x0001130000060ab9 */ /* 0x000fe20000000800 */
[----:B------:R-:W-:Y:S01]  /*1550*/  @UP0 ULDC UR9, c[0x0][0x450] ;  /* 0x0001140000090ab9 */ /* 0x000fe20000000800 */
[----:B------:R-:W-:Y:S02]  /*1560*/  UIMAD.WIDE.U32 UR6, UR8, UR6, URZ ;  /* 0x00000006080672a5 */ /* 0x000fe4000f8e003f */
[----:B------:R-:W-:Y:S02]  /*1570*/  UIADD3 UR6, UR43, 0x5f, URZ ;  /* 0x0000005f2b067890 */ /* 0x000fe4000fffe03f */
[----:B------:R-:W-:Y:S02]  /*1580*/  @UP0 USHF.R.U32.HI UR8, URZ, UR9, UR7 ;  /* 0x000000093f080299 */ /* 0x000fe40008011607 */
[----:B------:R-:W-:Y:S02]  /*1590*/  UIMAD.WIDE UR6, UR6, 0x2aaaaaab, URZ ;  /* 0x2aaaaaab060678a5 */ /* 0x000fe4000f8e023f */
[----:B------:R-:W-:-:S02]  /*15a0*/  UIADD3 UR8, UR4, UR8, URZ ;  /* 0x0000000804087290 */ /* 0x000fc4000fffe03f */
[----:B------:R-:W-:Y:S02]  /*15b0*/  USHF.R.U32.HI UR4, URZ, 0x1f, UR7 ;  /* 0x0000001f3f047899 */ /* 0x000fe40008011607 */
[----:B------:R-:W-:Y:S02]  /*15c0*/  UIMAD.WIDE UR8, UR8, 0x2aaaaaab, URZ ;  /* 0x2aaaaaab080878a5 */ /* 0x000fe4000f8e023f */
[----:B------:R-:W-:Y:S02]  /*15d0*/  ULEA.HI.SX32 UR7, UR7, UR4, 0x1c ;  /* 0x0000000407077291 */ /* 0x000fe4000f8fe23f */
[----:B------:R-:W-:Y:S02]  /*15e0*/  USHF.R.U32.HI UR6, URZ, 0x1f, UR9 ;  /* 0x0000001f3f067899 */ /* 0x000fe40008011609 */
[----:B------:R-:W-:Y:S02]  /*15f0*/  ULOP3.LUT UR4, UR5, 0xff000000, URZ, 0xc0, !UPT ;  /* 0xff00000005047892 */ /* 0x000fe4000f8ec03f */
[----:B------:R-:W-:-:S02]  /*1600*/  ULEA.HI.SX32 UR6, UR9, UR6, 0x1c ;  /* 0x0000000609067291 */ /* 0x000fc4000f8fe23f */
[----:B------:R-:W-:Y:S02]  /*1610*/  ULOP3.LUT UR5, UR5, 0xff0000, URZ, 0xc0, !UPT ;  /* 0x00ff000005057892 */ /* 0x000fe4000f8ec03f */
[----:B------:R-:W-:Y:S02]  /*1620*/  UISETP.LT.AND UP0, UPT, UR7, UR6, UPT ;  /* 0x000000060700728c */ /* 0x000fe4000bf01270 */
[----:B------:R-:W-:Y:S02]  /*1630*/  USHF.R.U32.HI UR4, URZ, 0x8, UR4 ;  /* 0x000000083f047899 */ /* 0x000fe40008011604 */
[----:B------:R-:W-:Y:S02]  /*1640*/  USEL UR9, UR7, UR6, UP0 ;  /* 0x0000000607097287 */ /* 0x000fe40008000000 */
[----:B------:R-:W-:Y:S02]  /*1650*/  ULEA.HI UR5, UR5, UR4, URZ, 0x10 ;  /* 0x0000000405057291 */ /* 0x000fe4000f8f803f */
[----:B------:R-:W-:-:S02]  /*1660*/  UISETP.GE.AND UP0, UPT, UR9, 0x1, UPT ;  /* 0x000000010900788c */ /* 0x000fc4000bf06270 */
[----:B------:R-:W-:Y:S02]  /*1670*/  ULOP3.LUT UR6, UR5, 0xff, URZ, 0xc0, !UPT ;  /* 0x000000ff05067892 */ /* 0x000fe4000f8ec03f */
[----:B------:R-:W-:Y:S02]  /*1680*/  USHF.R.U32.HI UR5, URZ, 0x10, UR5 ;  /* 0x000000103f057899 */ /* 0x000fe40008011605 */
[----:B------:R-:W-:Y:S01]  /*1690*/  PLOP3.LUT P0, PT, PT, PT, UP0, 0x80, 0x0 ;  /* 0x000000000000781c */ /* 0x000fe20003f0f008 */
[----:B------:R-:W-:Y:S01]  /*16a0*/  UMOV UR4, URZ ;  /* 0x0000003f00047c82 */ /* 0x000fe20008000000 */
[----:B------:R-:W-:Y:S02]  /*16b0*/  IMAD.U32 R195, RZ, RZ, UR6 ;  /* 0x00000006ffc37e24 */ /* 0x000fe4000f8e00ff */
        /* <DEDUP_REMOVED lines=39> */
.L_x_5637:
[----:B------:R-:W-:Y:S01]  /*1930*/  R2UR UR5, R195 ;  /* 0x00000000c30572ca */ /* 0x000fe200000e0000 */
[----:B------:R-:W-:Y:S01]  /*1940*/  IMAD.U32 R0, RZ, RZ, UR9 ;  /* 0x00000009ff007e24 */ /* 0x000fe2000f8e00ff */
[----:B------:R-:W-:Y:S01]  /*1950*/  MOV R3, UR4 ;  /* 0x0000000400037c02 */ /* 0x000fe20008000f00 */
[----:B------:R-:W-:Y:S01]  /*1960*/  IMAD.MOV.U32 R2, RZ, RZ, RZ ;  /* 0x000000ffff027224 */ /* 0x000fe200078e00ff */
        /* <DEDUP_REMOVED lines=93> */
.L_x_5639:
        /* <DEDUP_REMOVED lines=12> */
.L_x_5786:
[----:B------:R-:W-:Y:S05]  /*2000*/  @!P0 BRA `(.L_x_5641) ;  /* 0x0000000000048947 */ /* 0x000fea0003800000 */
[----:B------:R-:W-:Y:S01]  /*2010*/  BPT.TRAP 0x1 ;  /* 0x000000040000795c */ /* 0x000fe20000300000 */
.L_x_5641:
[----:B0-----:R-:W-:Y:S02]  /*2020*/  IMAD.U32 R0, RZ, RZ, UR39 ;  /* 0x00000027ff007e24 */ /* 0x001fe4000f8e00ff */
[----:B------:R-:W-:-:S03]  /*2030*/  IMAD.U32 R3, RZ, RZ, UR38 ;  /* 0x00000026ff037e24 */ /* 0x000fc6000f8e00ff */
[----:B------:R-:W-:Y:S02]  /*2040*/  LEA R0, R0, UR40, 0x3 ;  /* 0x0000002800007c11 */ /* 0x000fe4000f8e18ff */
[----:B------:R-:W-:-:S04]  /*2050*/  SHF.L.U32 R3, R3, 0x1f, RZ ;  /* 0x0000001f03037819 */ /* 0x000fc800000006ff */
[----:B------:R0:W1:Y:S01]  /*2060*/  SYNCS.PHASECHK.TRANS64.TRYWAIT P1, [R0+URZ+0x30830], R3 ;  /* 0x03083003000075a7 */ /* 0x000062000802017f */
[----:B------:R-:W-:Y:S05]  /*2070*/  @!P0 BRA `(.L_x_5642) ;  /* 0x0000000000048947 */ /* 0x000fea0003800000 */
[----:B------:R-:W-:Y:S01]  /*2080*/  BPT.TRAP 0x1 ;  /* 0x000000040000795c */ /* 0x000fe20000300000 */
.L_x_5642:
[----:B-1----:R-:W-:Y:S05]  /*2090*/  @P1 BRA `(.L_x_5643) ;  /* 0x0000000000081947 */ /* 0x002fea0003800000 */
[----:B------:R-:W1:Y:S02]  /*20a0*/  SYNCS.PHASECHK.TRANS64.TRYWAIT P1, [R0+URZ+0x30830], R3 ;  /* 0x03083003000075a7 */ /* 0x000e64000802017f */
[----:B-1----:R-:W-:Y:S05]  /*20b0*/  @!P1 BRA `(.L_x_5644) ;  /* 0x00000128008c9947 */ /* 0x002fea0003800000 */
.L_x_5643:
        /* <DEDUP_REMOVED lines=19> */
[----:B------:R-:W-:Y:S01]  /*21f0*/  IMAD.U32 R8, RZ, RZ, UR12 ;  /* 0x0000000cff087e24 */ /* 0x000fe2000f8e00ff */
[----:B------:R-:W-:Y:S01]  /*2200*/  HGMMA.64x96x16.F32.BF16 R24, gdesc[UR12], RZ, !UPT, gsb0 ;  /* 0x016000000c1879f0 */ /* 0x000fe2000c0018ff */
        /* <DEDUP_REMOVED lines=38> */
[----:B------:R-:W-:Y:S01]  /*2470*/  HGMMA.64x96x16.F32.BF16 R24, gdesc[UR12], R24, gsb0 ;  /* 0x016000000c1879f0 */ /* 0x000fe20008001818 */
[----:B------:R-:W-:Y:S01]  /*2480*/  UMOV UR12, UR6 ;  /* 0x00000006000c7c82 */ /* 0x000fe20008000000 */
[----:B------:R-:W-:Y:S01]  /*2490*/  UMOV UR13, 0x40000040 ;  /* 0x40000040000d7882 */ /* 0x000fe20000000000 */
[----:B------:R-:W-:Y:S01]  /*24a0*/  UMOV UR14, UR7 ;  /* 0x00000007000e7c82 */ /* 0x000fe20008000000 */
[----:B------:R-:W-:Y:S01]  /*24b0*/  UMOV UR15, 0x40000040 ;  /* 0x40000040000f7882 */ /* 0x000fe20000000000 */
[----:B------:R-:W-:Y:S01]  /*24c0*/  MOV R4, UR12 ;  /* 0x0000000c00047c02 */ /* 0x000fe20008000f00 */
[----:B------:R-:W-:Y:S01]  /*24d0*/  IMAD.U32 R5, RZ, RZ, UR13 ;  /* 0x0000000dff057e24 */ /* 0x000fe2000f8e00ff */
        /* <DEDUP_REMOVED lines=37> */
.L_x_5645:
[----:B------:R-:W-:Y:S01]  /*2730*/  UISETP.NE.AND UP0, UPT, UR61, URZ, UPT ;  /* 0x0000003f3d00728c */ /* 0x000fe2000bf05270 */
[----:B------:R-:W-:Y:S01]  /*2740*/  R2UR UR7, R84 ;  /* 0x00000000540772ca */ /* 0x000fe200000e0000 */
[----:B------:R-:W-:Y:S01]  /*2750*/  ULDC UR6, c[0x0][0x9d8] ;  /* 0x0002760000067ab9 */ /* 0x000fe20000000800 */
[----:B------:R-:W-:Y:S02]  /*2760*/  IMAD.U32 R15, RZ, RZ, UR41 ;  /* 0x00000029ff0f7e24 */ /* 0x000fe4000f8e00ff */
[----:B------:R-:W-:Y:S01]  /*2770*/  FMUL.FTZ R2, R26, UR6 ;  /* 0x000000061a027c20 */ /* 0x000fe20008410000 */
[----:B------:R-:W-:Y:S01]  /*2780*/  FMUL.FTZ R39, R39, UR6 ;  /* 0x0000000627277c20 */ /* 0x000fe20008410000 */
[----:B------:R-:W-:Y:S01]  /*2790*/  PLOP3.LUT P1, PT, PT, PT, UP0, 0x80, 0x0 ;  /* 0x000000000000781c */ /* 0x000fe20003f2f008 */
[----:B------:R-:W-:Y:S01]  /*27a0*/  FMUL.FTZ R27, R27, UR6 ;  /* 0x000000061b1b7c20 */ /* 0x000fe20008410000 */
[----:B------:R-:W-:Y:S01]  /*27b0*/  PLOP3.LUT P2, PT, PT, PT, UP0, 0x80, 0x0 ;  /* 0x000000000000781c */ /* 0x000fe20003f4f008 */
[----:B------:R2:W3:Y:S01]  /*27c0*/  MUFU.TANH R80, R2 ;  /* 0x0000000200507308 */ /* 0x0004e20000002400 */
[----:B------:R-:W-:Y:S01]  /*27d0*/  FMUL.FTZ R30, R30, UR6 ;  /* 0x000000061e1e7c20 */ /* 0x000fe20008410000 */
[----:B------:R-:W-:Y:S01]  /*27e0*/  @UP0 ULDC UR4, c[0x0][0x44c] ;  /* 0x0001130000040ab9 */ /* 0x000fe20000000800 */
[----:B------:R-:W-:Y:S01]  /*27f0*/  FMUL.FTZ R31, R31, UR6 ;  /* 0x000000061f1f7c20 */ /* 0x000fe20008410000 */
[----:B------:R-:W-:Y:S01]  /*2800*/  FMUL.FTZ R34, R34, UR6 ;  /* 0x0000000622227c20 */ /* 0x000fe20008410000 */
[----:B------:R-:W-:Y:S01]  /*2810*/  UIMAD UR5, UR7, -0x60, UR43 ;  /* 0xffffffa0070578a4 */ /* 0x000fe2000f8e022b */
[----:B------:R-:W-:Y:S01]  /*2820*/  FMUL.FTZ R35, R35, UR6 ;  /* 0x0000000623237c20 */ /* 0x000fe20008410000 */
[----:B------:R-:W-:Y:S01]  /*2830*/  FMUL.FTZ R38, R38, UR6 ;  /* 0x0000000626267c20 */ /* 0x000fe20008410000 */
[----:B------:R4:W-:Y:S01]  /*2840*/  MUFU.TANH R12, R39 ;  /* 0x00000027000c7308 */ /* 0x0009e20000002400 */
[----:B--2---:R-:W-:-:S02]  /*2850*/  VIADD R2, R17, UR42 ;  /* 0x0000002a11027c36 */ /* 0x004fc40008000000 */
[----:B------:R-:W-:Y:S01]  /*2860*/  FMUL.FTZ R42, R42, UR6 ;  /* 0x000000062a2a7c20 */ /* 0x000fe20008410000 */
[----:B------:R-:W-:Y:S01]  /*2870*/  FMUL.FTZ R43, R43, UR6 ;  /* 0x000000062b2b7c20 */ /* 0x000fe20008410000 */
[----:B------:R-:W-:Y:S01]  /*2880*/  FMUL.FTZ R54, R54, UR6 ;  /* 0x0000000636367c20 */ /* 0x000fe20008410000 */
[----:B01----:R-:W-:Y:S01]  /*2890*/  @P1 IMAD.HI.U32 R3, R2, UR4, RZ ;  /* 0x0000000402031c27 */ /* 0x003fe2000f8e00ff */
[----:B------:R-:W-:-:S03]  /*28a0*/  @UP0 ULDC UR4, c[0x0][0x450] ;  /* 0x0001140000040ab9 */ /* 0x000fc60000000800 */
[----:B------:R-:W-:Y:S01]  /*28b0*/  FMUL.FTZ R26, R29, UR6 ;  /* 0x000000061d1a7c20 */ /* 0x000fe20008410000 */
[----:B------:R0:W1:Y:S01]  /*28c0*/  MUFU.TANH R76, R27 ;  /* 0x0000001b004c7308 */ /* 0x0000620000002400 */
[----:B------:R-:W-:Y:S01]  /*28d0*/  IMAD.MOV.U32 R11, RZ, RZ, R2 ;  /* 0x000000ffff0b7224 */ /* 0x000fe200078e0002 */
[----:B------:R-:W-:Y:S01]  /*28e0*/  @P2 SHF.R.U32.HI R11, RZ, UR4, R3 ;  /* 0x00000004ff0b2c19 */ /* 0x000fe20008011603 */
[----:B------:R-:W-:Y:S01]  /*28f0*/  UIMAD UR4, UR7, -0x60, URZ ;  /* 0xffffffa0070478a4 */ /* 0x000fe2000f8e023f */
[----:B----4-:R-:W-:Y:S02]  /*2900*/  IMAD.U32 R39, RZ, RZ, UR5 ;  /* 0x00000005ff277e24 */ /* 0x010fe4000f8e00ff */
[----:B------:R-:W-:Y:S01]  /*2910*/  FMUL.FTZ R29, R32, UR6 ;  /* 0x00000006201d7c20 */ /* 0x000fe20008410000 */
[----:B------:R-:W-:Y:S01]  /*2920*/  FMUL.FTZ R46, R46, UR6 ;  /* 0x000000062e2e7c20 */ /* 0x000fe20008410000 */
[----:B------:R-:W2:Y:S01]  /*2930*/  SHFL.IDX PT, R3, R11, 0x1, 0x1c1f ;  /* 0x003c1f000b037f89 */ /* 0x000ea200000e0000 */
[----:B------:R-:W4:Y:S01]  /*2940*/  MUFU.TANH R30, R30 ;  /* 0x0000001e001e7308 */ /* 0x000f220000002400 */
[----:B------:R-:W-:Y:S01]  /*2950*/  IMAD.U32 R13, RZ, RZ, UR4 ;  /* 0x00000004ff0d7e24 */ /* 0x000fe2000f8e00ff */
[----:B------:R-:W-:Y:S01]  /*2960*/  IADD3 R39, -R16, 0x60, R39 ;  /* 0x0000006010277810 */ /* 0x000fe20007ffe127 */
[----:B------:R-:W-:Y:S01]  /*2970*/  FMUL.FTZ R50, R50, UR6 ;  /* 0x0000000632327c20 */ /* 0x000fe20008410000 */
[----:B------:R-:W-:Y:S01]  /*2980*/  FMUL.FTZ R21, R24, UR6 ;  /* 0x0000000618157c20 */ /* 0x000fe20008410000 */
[----:B------:R-:W-:Y:S01]  /*2990*/  FMUL.FTZ R24, R25, UR6 ;  /* 0x0000000619187c20 */ /* 0x000fe20008410000 */
[----:B------:R-:W-:Y:S01]  /*29a0*/  IADD3 R2, -R16, 0x61, R13 ;  /* 0x0000006110027810 */ /* 0x000fe20007ffe10d */
[----:B------:R-:W-:Y:S01]  /*29b0*/  FMUL.FTZ R47, R47, UR6 ;  /* 0x000000062f2f7c20 */ /* 0x000fe20008410000 */
[----:B------:R5:W4:Y:S01]  /*29c0*/  MUFU.TANH R72, R31 ;  /* 0x0000001f00487308 */ /* 0x000b220000002400 */
[----:B------:R-:W-:Y:S01]  /*29d0*/  FMUL.FTZ R25, R28, UR6 ;  /* 0x000000061c197c20 */ /* 0x000fe20008410000 */
[----:B------:R-:W-:Y:S01]  /*29e0*/  IADD3 R78, -R15, UR43, R2 ;  /* 0x0000002b0f4e7c10 */ /* 0x000fe2000fffe102 */
[----:B------:R-:W-:Y:S01]  /*29f0*/  FMUL.FTZ R2, R58, UR6 ;  /* 0x000000063a027c20 */ /* 0x000fe20008410000 */
[----:B------:R-:W-:Y:S01]  /*2a00*/  FMUL.FTZ R51, R51, UR6 ;  /* 0x0000000633337c20 */ /* 0x000fe20008410000 */
[----:B0-----:R-:W-:Y:S01]  /*2a10*/  FMUL.FTZ R27, R33, UR6 ;  /* 0x00000006211b7c20 */ /* 0x001fe20008410000 */
[----:B------:R-:W-:Y:S01]  /*2a20*/  FMUL.FTZ R33, R36, UR6 ;  /* 0x0000000624217c20 */ /* 0x000fe20008410000 */
[----:B------:R-:W-:Y:S01]  /*2a30*/  FMUL.FTZ R55, R55, UR6 ;  /* 0x0000000637377c20 */ /* 0x000fe20008410000 */
[----:B------:R-:W0:Y:S01]  /*2a40*/  MUFU.TANH R34, R34 ;  /* 0x0000002200227308 */ /* 0x000e220000002400 */
[----:B-----5:R-:W-:Y:S01]  /*2a50*/  FMUL.FTZ R31, R37, UR6 ;  /* 0x00000006251f7c20 */ /* 0x020fe20008410000 */
[----:B------:R-:W-:Y:S01]  /*2a60*/  FMUL.FTZ R37, R40, UR6 ;  /* 0x0000000628257c20 */ /* 0x000fe20008410000 */
[----:B------:R-:W-:Y:S01]  /*2a70*/  FMUL.FTZ R59, R59, UR6 ;  /* 0x000000063b3b7c20 */ /* 0x000fe20008410000 */
[----:B------:R-:W-:Y:S01]  /*2a80*/  FMUL.FTZ R62, R62, UR6 ;  /* 0x000000063e3e7c20 */ /* 0x000fe20008410000 */
[----:B------:R-:W-:Y:S01]  /*2a90*/  FMUL.FTZ R63, R63, UR6 ;  /* 0x000000063f3f7c20 */ /* 0x000fe20008410000 */
[----:B------:R-:W-:Y:S01]  /*2aa0*/  FMUL.FTZ R66, R66, UR6 ;  /* 0x0000000642427c20 */ /* 0x000fe20008410000 */
[--C-:B--2---:R-:W-:Y:S01]  /*2ab0*/  VIADDMNMX R20, R3, R78, R39.reuse, PT ;  /* 0x0000004e03147246 */ /* 0x104fe20003800127 */
[----:B------:R2:W5:Y:S01]  /*2ac0*/  MUFU.TANH R10, R35 ;  /* 0x00000023000a7308 */ /* 0x0005620000002400 */
        /* <DEDUP_REMOVED lines=8> */
[----:B---3--:R-:W-:Y:S01]  /*2b50*/  FSEL R80, R80, -INF , P1 ;  /* 0xff80000050507808 */ /* 0x008fe20000800000 */
[----:B--2---:R-:W-:Y:S01]  /*2b60*/  FMUL.FTZ R35, R41, UR6 ;  /* 0x0000000629237c20 */ /* 0x004fe20008410000 */
[----:B-1----:R-:W-:Y:S01]  /*2b70*/  FSEL R76, R76, -INF , P2 ;  /* 0xff8000004c4c7808 */ /* 0x002fe20001000000 */
[----:B------:R-:W1:Y:S01]  /*2b80*/  SHFL.IDX PT, R11, R11, RZ, 0x1c1f ;  /* 0x001c1fff0b0b7589 */ /* 0x000e6200000e0000 */
[----:B------:R-:W-:Y:S01]  /*2b90*/  ISETP.GT.AND P1, PT, R20, 0x9, PT ;  /* 0x000000091400780c */ /* 0x000fe20003f24270 */
[----:B------:R-:W-:Y:S01]  /*2ba0*/  FMUL.FTZ R48, R48, UR6 ;  /* 0x0000000630307c20 */ /* 0x000fe20008410000 */
[----:B----4-:R-:W-:Y:S01]  /*2bb0*/  FSEL R74, R30, -INF , P3 ;  /* 0xff8000001e4a7808 */ /* 0x010fe20001800000 */
[----:B------:R-:W-:Y:S01]  /*2bc0*/  MUFU.TANH R42, R42 ;  /* 0x0000002a002a7308 */ /* 0x000fe20000002400 */
[----:B------:R-:W-:Y:S01]  /*2bd0*/  FMNMX.FTZ R3, R80, R76, !PT ;  /* 0x0000004c50037209 */ /* 0x000fe20007810000 */
[----:B------:R-:W-:Y:S01]  /*2be0*/  ULDC UR14, c[0x0][0x988] ;  /* 0x00026200000e7ab9 */ /* 0x000fe20000000800 */
[----:B------:R-:W-:Y:S01]  /*2bf0*/  ISETP.GT.AND P2, PT, R20, 0x10, PT ;  /* 0x000000101400780c */ /* 0x000fe20003f44270 */
[----:B------:R-:W-:Y:S01]  /*2c00*/  FMUL.FTZ R45, R45, UR6 ;  /* 0x000000062d2d7c20 */ /* 0x000fe20008410000 */
[----:B------:R-:W-:Y:S01]  /*2c10*/  FSEL R72, R72, -INF , P1 ;  /* 0xff80000048487808 */ /* 0x000fe20000800000 */
[----:B------:R-:W-:Y:S01]  /*2c20*/  FMUL.FTZ R49, R49, UR6 ;  /* 0x0000000631317c20 */ /* 0x000fe20008410000 */
[----:B------:R-:W-:Y:S01]  /*2c30*/  FMNMX.FTZ R3, R74, R3, !PT ;  /* 0x000000034a037209 */ /* 0x000fe20007810000 */
[----:B------:R-:W2:Y:S01]  /*2c40*/  MUFU.TANH R40, R43 ;  /* 0x0000002b00287308 */ /* 0x000ea20000002400 */
[----:B------:R-:W-:Y:S01]  /*2c50*/  ISETP.GT.AND P1, PT, R20, 0x11, PT ;  /* 0x000000111400780c */ /* 0x000fe20003f24270 */
[----:B------:R-:W-:Y:S01]  /*2c60*/  FMUL.FTZ R52, R52, UR6 ;  /* 0x0000000634347c20 */ /* 0x000fe20008410000 */
[----:B0-----:R-:W-:Y:S01]  /*2c70*/  FSEL R58, R34, -INF , P2 ;  /* 0xff800000223a7808 */ /* 0x001fe20001000000 */
[----:B------:R-:W-:Y:S01]  /*2c80*/  FMUL.FTZ R53, R53, UR6 ;  /* 0x0000000635357c20 */ /* 0x000fe20008410000 */
[----:B------:R-:W-:Y:S01]  /*2c90*/  FMNMX.FTZ R3, R72, R3, !PT ;  /* 0x0000000348037209 */ /* 0x000fe20007810000 */
[----:B------:R-:W-:Y:S01]  /*2ca0*/  FMUL.FTZ R56, R56, UR6 ;  /* 0x0000000638387c20 */ /* 0x000fe20008410000 */
[----:B------:R-:W-:Y:S01]  /*2cb0*/  ISETP.GT.AND P2, PT, R20, 0x18, PT ;  /* 0x000000181400780c */ /* 0x000fe20003f44270 */
[----:B------:R5:W-:Y:S01]  /*2cc0*/  MUFU.TANH R32, R54 ;  /* 0x0000003600207308 */ /* 0x000be20000002400 */
[----:B------:R-:W-:Y:S01]  /*2cd0*/  FMNMX.FTZ R3, R58, R3, !PT ;  /* 0x000000033a037209 */ /* 0x000fe20007810000 */
[----:B------:R-:W-:Y:S01]  /*2ce0*/  FMUL.FTZ R57, R57, UR6 ;  /* 0x0000000639397c20 */ /* 0x000fe20008410000 */
[----:B------:R-:W-:Y:S01]  /*2cf0*/  FMUL.FTZ R60, R60, UR6 ;  /* 0x000000063c3c7c20 */ /* 0x000fe20008410000 */
[----:B-1----:R-:W-:Y:S01]  /*2d00*/  VIADDMNMX R39, R11, R78, R39, PT ;  /* 0x0000004e0b277246 */ /* 0x002fe20003800127 */
[----:B------:R-:W-:Y:S01]  /*2d10*/  FMUL.FTZ R61, R61, UR6 ;  /* 0x000000063d3d7c20 */ /* 0x000fe20008410000 */
[----:B------:R-:W-:Y:S01]  /*2d20*/  FMUL.FTZ R64, R64, UR6 ;  /* 0x0000000640407c20 */ /* 0x000fe20008410000 */
[----:B------:R-:W-:Y:S01]  /*2d30*/  FMUL.FTZ R65, R65, UR6 ;  /* 0x0000000641417c20 */ /* 0x000fe20008410000 */
[----:B------:R0:W1:Y:S01]  /*2d40*/  MUFU.TANH R28, R46 ;  /* 0x0000002e001c7308 */ /* 0x0000620000002400 */
[----:B-----5:R-:W-:Y:S01]  /*2d50*/  FSEL R54, R10, -INF , P1 ;  /* 0xff8000000a367808 */ /* 0x020fe20000800000 */
[----:B------:R-:W-:Y:S01]  /*2d60*/  FMUL.FTZ R68, R68, UR6 ;  /* 0x0000000644447c20 */ /* 0x000fe20008410000 */
[----:B------:R-:W-:Y:S01]  /*2d70*/  ISETP.GT.AND P1, PT, R20, 0x19, PT ;  /* 0x000000191400780c */ /* 0x000fe20003f24270 */
[----:B------:R-:W-:Y:S01]  /*2d80*/  FMUL.FTZ R69, R69, UR6 ;  /* 0x0000000645457c20 */ /* 0x000fe20008410000 */
[----:B------:R-:W-:Y:S01]  /*2d90*/  FMNMX.FTZ R3, R54, R3, !PT ;  /* 0x0000000336037209 */ /* 0x000fe20007810000 */
[----:B------:R-:W-:Y:S01]  /*2da0*/  @UP0 ULDC UR6, c[0x0][0x44c] ;  /* 0x0001130000060ab9 */ /* 0x000fe20000000800 */
[----:B------:R-:W-:Y:S01]  /*2db0*/  ISETP.GT.AND P3, PT, R39, 0x8, PT ;  /* 0x000000082700780c */ /* 0x000fe20003f64270 */
[----:B------:R3:W-:Y:S01]  /*2dc0*/  MUFU.TANH R13, R50 ;  /* 0x00000032000d7308 */ /* 0x0007e20000002400 */
[----:B0-----:R-:W-:Y:S01]  /*2dd0*/  FSEL R46, R12, -INF , P1 ;  /* 0xff8000000c2e7808 */ /* 0x001fe20000800000 */
[----:B------:R-:W-:Y:S01]  /*2de0*/  UIADD3 UR4, UR7, -0x2, URZ ;  /* 0xfffffffe07047890 */ /* 0x000fe2000fffe03f */
[----:B------:R-:W-:Y:S01]  /*2df0*/  ISETP.GT.AND P1, PT, R20, 0x21, PT ;  /* 0x000000211400780c */ /* 0x000fe20003f24270 */
[----:B------:R-:W-:Y:S01]  /*2e00*/  UIMAD.WIDE.U32 UR6, UR42, UR6, URZ ;  /* 0x000000062a0672a5 */ /* 0x000fe2000f8e003f */
[----:B------:R-:W-:Y:S01]  /*2e10*/  R2UR UR8, R0 ;  /* 0x00000000000872ca */ /* 0x000fe200000e0000 */
[----:B------:R-:W-:Y:S01]  /*2e20*/  @UP0 ULDC UR9, c[0x0][0x450] ;  /* 0x0001140000090ab9 */ /* 0x000fe20000000800 */
[----:B--2---:R-:W-:Y:S01]  /*2e30*/  FSEL R40, R40, -INF , P1 ;  /* 0xff80000028287808 */ /* 0x004fe20000800000 */
[----:B------:R-:W0:Y:S01]  /*2e40*/  MUFU.TANH R47, R47 ;  /* 0x0000002f002f7308 */ /* 0x000e220000002400 */
[----:B---3--:R-:W-:Y:S01]  /*2e50*/  FSEL R50, R38, -INF , P2 ;  /* 0xff80000026327808 */ /* 0x008fe20001000000 */
[----:B------:R-:W-:Y:S01]  /*2e60*/  UMOV UR5, UR42 ;  /* 0x0000002a00057c82 */ /* 0x000fe20008000000 */
[----:B------:R-:W-:Y:S01]  /*2e70*/  ISETP.GT.AND P2, PT, R20, 0x20, PT ;  /* 0x000000201400780c */ /* 0x000fe20003f44270 */
[----:B------:R-:W2:Y:S01]  /*2e80*/  S2UR UR10, SR_CgaCtaId ;  /* 0x00000000000a79c3 */ /* 0x000ea20000008800 */
[----:B------:R-:W-:Y:S01]  /*2e90*/  FMNMX.FTZ R3, R50, R3, !PT ;  /* 0x0000000332037209 */ /* 0x000fe20007810000 */
[----:B------:R-:W-:Y:S01]  /*2ea0*/  @UP0 USHF.R.U32.HI UR5, URZ, UR9, UR7 ;  /* 0x000000093f050299 */ /* 0x000fe20008011607 */
[----:B------:R-:W-:Y:S01]  /*2eb0*/  FSEL R42, R42, -INF , P2 ;  /* 0xff8000002a2a7808 */ /* 0x000fe20001000000 */
[----:B------:R-:W3:Y:S01]  /*2ec0*/  MUFU.TANH R36, R51 ;  /* 0x0000003300247308 */ /* 0x000ee20000002400 */
[----:B------:R-:W-:Y:S01]  /*2ed0*/  FMNMX.FTZ R3, R46, R3, !PT ;  /* 0x000000032e037209 */ /* 0x000fe20007810000 */
[----:B------:R-:W-:Y:S01]  /*2ee0*/  UIADD3 UR6, UR5, UR43, -UR41 ;  /* 0x0000002b05067290 */ /* 0x000fe2000fffe829 */
[----:B------:R-:W-:Y:S01]  /*2ef0*/  ISETP.GT.AND P2, PT, R20, 0x28, PT ;  /* 0x000000281400780c */ /* 0x000fe20003f44270 */
[----:B------:R-:W-:Y:S01]  /*2f00*/  UIADD3 UR5, UR8, 0x30840, URZ ;  /* 0x0003084008057890 */ /* 0x000fe2000fffe03f */
[----:B------:R-:W-:Y:S01]  /*2f10*/  FMNMX.FTZ R3, R42, R3, !PT ;  /* 0x000000032a037209 */ /* 0x000fe20007810000 */
[----:B------:R-:W-:Y:S01]  /*2f20*/  UIMAD.WIDE UR6, UR6, 0x2aaaaaab, URZ ;  /* 0x2aaaaaab060678a5 */ /* 0x000fe2000f8e023f */
[----:B------:R-:W-:Y:S01]  /*2f30*/  ISETP.GT.AND P1, PT, R20, 0x29, PT ;  /* 0x000000291400780c */ /* 0x000fe20003f24270 */
[----:B------:R-:W4:Y:S01]  /*2f40*/  MUFU.TANH R30, R55 ;  /* 0x00000037001e7308 */ /* 0x000f220000002400 */
[----:B-1----:R-:W-:Y:S01]  /*2f50*/  FSEL R28, R28, -INF , P2 ;  /* 0xff8000001c1c7808 */ /* 0x002fe20001000000 */
[----:B------:R-:W-:Y:S01]  /*2f60*/  USHF.R.U32.HI UR6, URZ, 0x1f, UR7 ;  /* 0x0000001f3f067899 */ /* 0x000fe20008011607 */
[----:B------:R-:W-:-:S02]  /*2f70*/  FMNMX.FTZ R3, R40, R3, !PT ;  /* 0x0000000328037209 */ /* 0x000fc40007810000 */
[----:B------:R-:W-:Y:S02]  /*2f80*/  CS2R R118, SRZ ;  /* 0x0000000000767805 */ /* 0x000fe4000001ff00 */
[----:B------:R-:W-:Y:S01]  /*2f90*/  ISETP.GT.AND P2, PT, R20, 0x30, PT ;  /* 0x000000301400780c */ /* 0x000fe20003f44270 */
[----:B------:R-:W-:Y:S01]  /*2fa0*/  ULEA.HI.SX32 UR6, UR7, UR6, 0x1c ;  /* 0x0000000607067291 */ /* 0x000fe2000f8fe23f */
[----:B0-----:R-:W-:Y:S01]  /*2fb0*/  FSEL R38, R47, -INF , P1 ;  /* 0xff8000002f267808 */ /* 0x001fe20000800000 */
[----:B------:R-:W0:Y:S01]  /*2fc0*/  MUFU.TANH R2, R2 ;  /* 0x0000000200027308 */ /* 0x000e220000002400 */
[----:B------:R-:W-:Y:S01]  /*2fd0*/  FMNMX.FTZ R3, R28, R3, !PT ;  /* 0x000000031c037209 */ /* 0x000fe20007810000 */
[----:B------:R-:W-:Y:S01]  /*2fe0*/  UISETP.LT.AND UP0, UPT, UR60, UR6, UPT ;  /* 0x000000063c00728c */ /* 0x000fe2000bf01270 */
[----:B------:R-:W-:Y:S01]  /*2ff0*/  ISETP.GT.AND P1, PT, R20, 0x31, PT ;  /* 0x000000311400780c */ /* 0x000fe20003f24270 */
[----:B--2---:R-:W-:Y:S01]  /*3000*/  UPRMT UR5, UR10, 0x654, UR5 ;  /* 0x000006540a057896 */ /* 0x004fe20008000005 */
[----:B------:R-:W-:Y:S01]  /*3010*/  FSEL R34, R13, -INF , P2 ;  /* 0xff8000000d227808 */ /* 0x000fe20001000000 */
[----:B------:R-:W-:Y:S01]  /*3020*/  USEL UR10, UR60, UR6, !UP0 ;  /* 0x000000063c0a7287 */ /* 0x000fe2000c000000 */
[----:B------:R-:W-:Y:S01]  /*3030*/  FMNMX.FTZ R3, R38, R3, !PT ;  /* 0x0000000326037209 */ /* 0x000fe20007810000 */
[----:B------:R-:W1:Y:S01]  /*3040*/  MUFU.TANH R10, R59 ;  /* 0x0000003b000a7308 */ /* 0x000e620000002400 */
[----:B------:R-:W-:Y:S01]  /*3050*/  ISETP.GT.AND P2, PT, R20, 0x38, PT ;  /* 0x000000381400780c */ /* 0x000fe20003f44270 */
[----:B------:R-:W-:Y:S01]  /*3060*/  UISETP.GE.AND UP0, UPT, UR4, UR10, UPT ;  /* 0x0000000a0400728c */ /* 0x000fe2000bf06270 */
[----:B---3--:R-:W-:-:S02]  /*3070*/  FSEL R36, R36, -INF , P1 ;  /* 0xff80000024247808 */ /* 0x008fc40000800000 */
[----:B------:R-:W-:Y:S02]  /*3080*/  CS2R R116, SRZ ;  /* 0x0000000000747805 */ /* 0x000fe4000001ff00 */
[----:B------:R-:W-:Y:S01]  /*3090*/  FMNMX.FTZ R3, R34, R3, !PT ;  /* 0x0000000322037209 */ /* 0x000fe20007810000 */
[----:B------:R-:W-:Y:S01]  /*30a0*/  SYNCS.ARRIVE.TRANS64.RED.A1T0 RZ, [UR5], RZ ;  /* 0x000000ffffff79a7 */ /* 0x000fe20008100405 */
[----:B------:R-:W-:Y:S01]  /*30b0*/  ISETP.GT.AND P1, PT, R20, 0x39, PT ;  /* 0x000000391400780c */ /* 0x000fe20003f24270 */
[----:B------:R-:W2:Y:S01]  /*30c0*/  MUFU.TANH R12, R62 ;  /* 0x0000003e000c7308 */ /* 0x000ea20000002400 */
[----:B------:R-:W-:Y:S02]  /*30d0*/  FSEL R32, R32, -INF , P2 ;  /* 0xff80000020207808 */ /* 0x000fe40001000000 */
[----:B------:R-:W-:Y:S02]  /*30e0*/  CS2R R114, SRZ ;  /* 0x0000000000727805 */ /* 0x000fe4000001ff00 */
[----:B------:R-:W-:-:S02]  /*30f0*/  FMNMX.FTZ R3, R36, R3, !PT ;  /* 0x0000000324037209 */ /* 0x000fc40007810000 */
[----:B------:R-:W-:Y:S02]  /*3100*/  CS2R R112, SRZ ;  /* 0x0000000000707805 */ /* 0x000fe4000001ff00 */
[----:B------:R-:W-:Y:S02]  /*3110*/  ISETP.GT.AND P2, PT, R20, 0x40, PT ;  /* 0x000000401400780c */ /* 0x000fe40003f44270 */
[----:B------:R-:W-:Y:S02]  /*3120*/  CS2R R110, SRZ ;  /* 0x00000000006e7805 */ /* 0x000fe4000001ff00 */
[----:B----4-:R-:W-:Y:S01]  /*3130*/  FSEL R30, R30, -INF , P1 ;  /* 0xff8000001e1e7808 */ /* 0x010fe20000800000 */
[----:B------:R-:W3:Y:S01]  /*3140*/  MUFU.TANH R15, R63 ;  /* 0x0000003f000f7308 */ /* 0x000ee20000002400 */
[----:B------:R-:W-:Y:S02]  /*3150*/  FMNMX.FTZ R13, R32, R3, !PT ;  /* 0x00000003200d7209 */ /* 0x000fe40007810000 */
[----:B------:R-:W-:-:S02]  /*3160*/  CS2R R108, SRZ ;  /* 0x00000000006c7805 */ /* 0x000fc4000001ff00 */
[----:B0-----:R-:W-:Y:S02]  /*3170*/  FSEL R3, R2, -INF , P2 ;  /* 0xff80000002037808 */ /* 0x001fe40001000000 */
[----:B------:R-:W-:Y:S02]  /*3180*/  CS2R R106, SRZ ;  /* 0x00000000006a7805 */ /* 0x000fe4000001ff00 */
[----:B------:R-:W-:Y:S02]  /*3190*/  ISETP.GT.AND P1, PT, R20, 0x41, PT ;  /* 0x000000411400780c */ /* 0x000fe40003f24270 */
[----:B------:R-:W-:Y:S02]  /*31a0*/  CS2R R104, SRZ ;  /* 0x0000000000687805 */ /* 0x000fe4000001ff00 */
[----:B------:R-:W-:Y:S01]  /*31b0*/  FMNMX.FTZ R2, R30, R13, !PT ;  /* 0x0000000d1e027209 */ /* 0x000fe20007810000 */
[----:B------:R-:W0:Y:S01]  /*31c0*/  MUFU.TANH R66, R66 ;  /* 0x0000004200427308 */ /* 0x000e220000002400 */
        /* <DEDUP_REMOVED lines=8> */
[----:B--2---:R-:W-:-:S02]  /*3250*/  FSEL R12, R12, -INF , P2 ;  /* 0xff8000000c0c7808 */ /* 0x004fc40001000000 */
[----:B------:R-:W-:Y:S02]  /*3260*/  CS2R R96, SRZ ;  /* 0x0000000000607805 */ /* 0x000fe4000001ff00 */
[----:B------:R-:W-:Y:S02]  /*3270*/  FMNMX.FTZ R13, R10, R13, !PT ;  /* 0x0000000d0a0d7209 */ /* 0x000fe40007810000 */
[----:B------:R-:W-:Y:S02]  /*3280*/  CS2R R94, SRZ ;  /* 0x00000000005e7805 */ /* 0x000fe4000001ff00 */
[----:B------:R-:W-:Y:S02]  /*3290*/  ISETP.GT.AND P2, PT, R20, 0x50, PT ;  /* 0x000000501400780c */ /* 0x000fe40003f44270 */
[----:B------:R-:W-:Y:S02]  /*32a0*/  CS2R R92, SRZ ;  /* 0x00000000005c7805 */ /* 0x000fe4000001ff00 */
[----:B---3--:R-:W-:Y:S01]  /*32b0*/  FSEL R15, R15, -INF , P1 ;  /* 0xff8000000f0f7808 */ /* 0x008fe20000800000 */
[----:B------:R-:W2:Y:S01]  /*32c0*/  MUFU.TANH R70, R70 ;  /* 0x0000004600467308 */ /* 0x000ea20000002400 */
[----:B------:R-:W-:-:S02]  /*32d0*/  FMNMX.FTZ R2, R12, R13, !PT ;  /* 0x0000000d0c027209 */ /* 0x000fc40007810000 */
[----:B------:R-:W-:Y:S02]  /*32e0*/  CS2R R90, SRZ ;  /* 0x00000000005a7805 */ /* 0x000fe4000001ff00 */
[----:B------:R-:W-:Y:S02]  /*32f0*/  ISETP.GT.AND P1, PT, R20, 0x51, PT ;  /* 0x000000511400780c */ /* 0x000fe40003f24270 */
[----:B------:R-:W-:Y:S02]  /*3300*/  CS2R R88, SRZ ;  /* 0x0000000000587805 */ /* 0x000fe4000001ff00 */
[----:B0-----:R-:W-:Y:S02]  /*3310*/  FSEL R13, R66, -INF , P2 ;  /* 0xff800000420d7808 */ /* 0x001fe40001000000 */
        /* <DEDUP_REMOVED lines=10> */
[----:B------:R1:W-:Y:S01]  /*33c0*/  MUFU.TANH R47, R44 ;  /* 0x0000002c002f7308 */ /* 0x0003e20000002400 */
[----:B--2---:R-:W-:-:S02]  /*33d0*/  FSEL R20, R70, -INF , P2 ;  /* 0xff80000046147808 */ /* 0x004fc40001000000 */
[----:B------:R-:W-:Y:S02]  /*33e0*/  CS2R R66, SRZ ;  /* 0x0000000000427805 */ /* 0x000fe4000001ff00 */
[----:B------:R-:W-:Y:S02]  /*33f0*/  FMNMX.FTZ R41, R14, R41, !PT ;  /* 0x000000290e297209 */ /* 0x000fe40007810000 */
[----:B------:R-:W-:Y:S02]  /*3400*/  ISETP.GT.AND P2, PT, R39, 0x1, PT ;  /* 0x000000012700780c */ /* 0x000fe40003f44270 */
[----:B------:R-:W-:Y:S01]  /*3410*/  FMNMX.FTZ R41, R20, R41, !PT ;  /* 0x0000002914297209 */ /* 0x000fe20007810000 */
[----:B------:R-:W-:Y:S01]  /*3420*/  MUFU.TANH R21, R21 ;  /* 0x0000001500157308 */ /* 0x000fe20000002400 */
[----:B0-----:R-:W-:Y:S02]  /*3430*/  FSEL R2, R71, -INF , P1 ;  /* 0xff80000047027808 */ /* 0x001fe40000800000 */
[----:B------:R-:W-:-:S02]  /*3440*/  CS2R R70, SRZ ;  /* 0x0000000000467805 */ /* 0x000fc4000001ff00 */
[----:B------:R-:W-:Y:S02]  /*3450*/  ISETP.GT.AND P1, PT, R39, RZ, PT ;  /* 0x000000ff2700720c */ /* 0x000fe40003f24270 */
[----:B------:R-:W-:Y:S01]  /*3460*/  FMNMX.FTZ R41, R2, R41, !PT ;  /* 0x0000002902297209 */ /* 0x000fe20007810000 */
[----:B------:R-:W-:Y:S04]  /*3470*/  MUFU.TANH R24, R24 ;  /* 0x0000001800187308 */ /* 0x000fe80000002400 */
[----:B-1----:R-:W0:Y:S04]  /*3480*/  SHFL.BFLY PT, R44, R41, 0x2, 0x1f ;  /* 0x0c401f00292c7f89 */ /* 0x002e2800000e0000 */
[----:B------:R-:W1:Y:S08]  /*3490*/  MUFU.TANH R25, R25 ;  /* 0x0000001900197308 */ /* 0x000e700000002400 */
[----:B------:R-:W2:Y:S08]  /*34a0*/  MUFU.TANH R26, R26 ;  /* 0x0000001a001a7308 */ /* 0x000eb00000002400 */
[----:B------:R-:W3:Y:S01]  /*34b0*/  MUFU.TANH R29, R29 ;  /* 0x0000001d001d7308 */ /* 0x000ee20000002400 */
[----:B-1----:R-:W-:-:S02]  /*34c0*/  FSEL R25, R25, -INF , P3 ;  /* 0xff80000019197808 */ /* 0x002fc40001800000 */
[----:B0-----:R-:W-:Y:S02]  /*34d0*/  FMNMX.FTZ R44, R41, R44, !PT ;  /* 0x0000002c292c7209 */ /* 0x001fe40007810000 */
[----:B------:R-:W-:-:S03]  /*34e0*/  ISETP.GT.AND P3, PT, R39, 0x18, PT ;  /* 0x000000182700780c */ /* 0x000fc60003f64270 */
[----:B------:R-:W0:Y:S01]  /*34f0*/  SHFL.BFLY PT, R41, R44, 0x1, 0x1f ;  /* 0x0c201f002c297f89 */ /* 0x000e2200000e0000 */
[----:B------:R-:W1:Y:S08]  /*3500*/  MUFU.TANH R27, R27 ;  /* 0x0000001b001b7308 */ /* 0x000e700000002400 */
[----:B------:R4:W-:Y:S08]  /*3510*/  MUFU.TANH R55, R48 ;  /* 0x0000003000377308 */ /* 0x0009f00000002400 */
[----:B------:R-:W5:Y:S01]  /*3520*/  MUFU.TANH R33, R33 ;  /* 0x0000002100217308 */ /* 0x000f620000002400 */
[----:B----4-:R-:W-:-:S02]  /*3530*/  FSEL R48, R24, -INF , P2 ;  /* 0xff80000018307808 */ /* 0x010fc40001000000 */
[----:B------:R-:W-:Y:S02]  /*3540*/  ISETP.GT.AND P2, PT, R39, 0x10, PT ;  /* 0x000000102700780c */ /* 0x000fe40003f44270 */
[----:B0-----:R-:W-:-:S03]  /*3550*/  FMNMX.FTZ R11, R44, R41, !PT ;  /* 0x000000292c0b7209 */ /* 0x001fc60007810000 */
[----:B------:R-:W0:Y:S01]  /*3560*/  MUFU.TANH R31, R31 ;  /* 0x0000001f001f7308 */ /* 0x000e220000002400 */
[----:B------:R-:W-:Y:S02]  /*3570*/  FSEL R41, R21, -INF , P1 ;  /* 0xff80000015297808 */ /* 0x000fe40000800000 */
[----:B------:R-:W-:Y:S01]  /*3580*/  ISETP.GT.AND P1, PT, R39, 0x9, PT ;  /* 0x000000092700780c */ /* 0x000fe20003f24270 */
[----:B------:R-:W-:Y:S01]  /*3590*/  FMUL.FTZ R21, R11, UR14 ;  /* 0x0000000e0b157c20 */ /* 0x000fe20008410000 */
[----:B------:R-:W-:Y:S02]  /*35a0*/  FMNMX.FTZ R24, R41, R48, !PT ;  /* 0x0000003029187209 */ /* 0x000fe40007810000 */
[----:B--2---:R-:W-:Y:S01]  /*35b0*/  FSEL R43, R26, -INF , P1 ;  /* 0xff8000001a2b7808 */ /* 0x004fe20000800000 */
[----:B------:R-:W2:Y:S01]  /*35c0*/  MUFU.TANH R37, R37 ;  /* 0x0000002500257308 */ /* 0x000ea20000002400 */
[----:B------:R-:W-:Y:S02]  /*35d0*/  FMNMX.FTZ R24, R25, R24, !PT ;  /* 0x0000001819187209 */ /* 0x000fe40007810000 */
[----:B------:R-:W-:-:S02]  /*35e0*/  ISETP.GT.AND P1, PT, R39, 0x11, PT ;  /* 0x000000112700780c */ /* 0x000fc40003f24270 */
[----:B---3--:R-:W-:Y:S02]  /*35f0*/  FSEL R29, R29, -INF , P2 ;  /* 0xff8000001d1d7808 */ /* 0x008fe40001000000 */
[----:B------:R-:W-:Y:S01]  /*3600*/  FMNMX.FTZ R24, R43, R24, !PT ;  /* 0x000000182b187209 */ /* 0x000fe20007810000 */
[----:B------:R-:W3:Y:S01]  /*3610*/  MUFU.TANH R35, R35 ;  /* 0x0000002300237308 */ /* 0x000ee20000002400 */
[----:B-1----:R-:W-:Y:S02]  /*3620*/  FSEL R27, R27, -INF , P1 ;  /* 0xff8000001b1b7808 */ /* 0x002fe40000800000 */
[----:B------:R-:W-:Y:S02]  /*3630*/  FMNMX.FTZ R24, R29, R24, !PT ;  /* 0x000000181d187209 */ /* 0x000fe40007810000 */
[----:B------:R-:W-:Y:S02]  /*3640*/  FSETP.NEU.FTZ.AND P2, PT, R11, -INF , PT ;  /* 0xff8000000b00780b */ /* 0x000fe40003f5d000 */
[----:B------:R-:W-:Y:S01]  /*3650*/  ISETP.GT.AND P1, PT, R39, 0x19, PT ;  /* 0x000000192700780c */ /* 0x000fe20003f24270 */
[----:B------:R1:W4:Y:S01]  /*3660*/  MUFU.TANH R51, R45 ;  /* 0x0000002d00337308 */ /* 0x0003220000002400 */
[----:B-----5:R-:W-:-:S02]  /*3670*/  FSEL R33, R33, -INF , P3 ;  /* 0xff80000021217808 */ /* 0x020fc40001800000 */
[----:B------:R-:W-:Y:S02]  /*3680*/  FMNMX.FTZ R24, R27, R24, !PT ;  /* 0x000000181b187209 */ /* 0x000fe40007810000 */
[----:B------:R-:W-:Y:S02]  /*3690*/  FSEL R21, R21, RZ, P2 ;  /* 0x000000ff15157208 */ /* 0x000fe40001000000 */
[----:B------:R-:W-:Y:S01]  /*36a0*/  ISETP.GT.AND P2, PT, R39, 0x20, PT ;  /* 0x000000202700780c */ /* 0x000fe20003f44270 */
[----:B------:R5:W5:Y:S01]  /*36b0*/  MUFU.TANH R59, R49 ;  /* 0x00000031003b7308 */ /* 0x000b620000002400 */
[----:B0-----:R-:W-:Y:S01]  /*36c0*/  FSEL R31, R31, -INF , P1 ;  /* 0xff8000001f1f7808 */ /* 0x001fe20000800000 */
[--C-:B------:R-:W-:Y:S01]  /*36d0*/  FFMA.FTZ R185, R58, UR14, -R21.reuse ;  /* 0x0000000e3ab97c23 */ /* 0x100fe20008010815 */
[----:B------:R-:W-:Y:S01]  /*36e0*/  FMNMX.FTZ R24, R33, R24, !PT ;  /* 0x0000001821187209 */ /* 0x000fe20007810000 */
[--C-:B------:R-:W-:Y:S01]  /*36f0*/  FFMA.FTZ R187, R50, UR14, -R21.reuse ;  /* 0x0000000e32bb7c23 */ /* 0x100fe20008010815 */
[----:B------:R-:W-:Y:S01]  /*3700*/  ISETP.GT.AND P1, PT, R39, 0x21, PT ;  /* 0x000000212700780c */ /* 0x000fe20003f24270 */
[--C-:B------:R-:W-:Y:S01]  /*3710*/  FFMA.FTZ R175, R12, UR14, -R21.reuse ;  /* 0x0000000e0caf7c23 */ /* 0x100fe20008010815 */
[----:B--2---:R-:W-:Y:S01]  /*3720*/  FSEL R37, R37, -INF , P2 ;  /* 0xff80000025257808 */ /* 0x004fe20001000000 */
[----:B------:R-:W0:Y:S01]  /*3730*/  MUFU.TANH R52, R52 ;  /* 0x0000003400347308 */ /* 0x000e220000002400 */
[----:B------:R-:W-:Y:S01]  /*3740*/  FMNMX.FTZ R24, R31, R24, !PT ;  /* 0x000000181f187209 */ /* 0x000fe20007810000 */
[--C-:B------:R-:W-:Y:S01]  /*3750*/  FFMA.FTZ R173, R3, UR14, -R21.reuse ;  /* 0x0000000e03ad7c23 */ /* 0x100fe20008010815 */
[----:B------:R-:W-:Y:S01]  /*3760*/  ISETP.GT.AND P2, PT, R39, 0x28, PT ;  /* 0x000000282700780c */ /* 0x000fe20003f44270 */
[--C-:B------:R-:W-:Y:S01]  /*3770*/  FFMA.FTZ R177, R34, UR14, -R21.reuse ;  /* 0x0000000e22b17c23 */ /* 0x100fe20008010815 */
[----:B---3--:R-:W-:Y:S01]  /*3780*/  FSEL R35, R35, -INF , P1 ;  /* 0xff80000023237808 */ /* 0x008fe20000800000 */
[--C-:B------:R-:W-:Y:S01]  /*3790*/  FFMA.FTZ R189, R80, UR14, -R21.reuse ;  /* 0x0000000e50bd7c23 */ /* 0x100fe20008010815 */
[----:B------:R-:W-:Y:S01]  /*37a0*/  FMNMX.FTZ R26, R37, R24, !PT ;  /* 0x00000018251a7209 */ /* 0x000fe20007810000 */
[----:B------:R-:W2:Y:S01]  /*37b0*/  MUFU.TANH R53, R53 ;  /* 0x0000003500357308 */ /* 0x000ea20000002400 */
        /* <DEDUP_REMOVED lines=20> */
[----:B------:R-:W-:Y:S01]  /*3900*/  FSEL R51, R59, -INF , P1 ;  /* 0xff8000003b337808 */ /* 0x000fe20000800000 */
[--C-:B------:R-:W-:Y:S01]  /*3910*/  FFMA.FTZ R38, R38, UR14, -R21.reuse ;  /* 0x0000000e26267c23 */ /* 0x100fe20008010815 */
[----:B------:R-:W-:Y:S01]  /*3920*/  FMNMX.FTZ R44, R49, R26, !PT ;  /* 0x0000001a312c7209 */ /* 0x000fe20007810000 */
[----:B------:R4:W5:Y:S01]  /*3930*/  MUFU.TANH R62, R60 ;  /* 0x0000003c003e7308 */ /* 0x0009620000002400 */
[----:B------:R-:W-:Y:S01]  /*3940*/  ISETP.GT.AND P1, PT, R39, 0x39, PT ;  /* 0x000000392700780c */ /* 0x000fe20003f24270 */
[--C-:B------:R-:W-:Y:S01]  /*3950*/  FFMA.FTZ R179, R32, UR14, -R21.reuse ;  /* 0x0000000e20b37c23 */ /* 0x100fe20008010815 */
[----:B0-----:R-:W-:Y:S01]  /*3960*/  FSEL R52, R52, -INF , P2 ;  /* 0xff80000034347808 */ /* 0x001fe20001000000 */
[--C-:B------:R-:W-:Y:S01]  /*3970*/  FFMA.FTZ R30, R30, UR14, -R21.reuse ;  /* 0x0000000e1e1e7c23 */ /* 0x100fe20008010815 */
[----:B------:R-:W-:Y:S01]  /*3980*/  FMNMX.FTZ R55, R51, R44, !PT ;  /* 0x0000002c33377209 */ /* 0x000fe20007810000 */
[--C-:B------:R-:W-:Y:S01]  /*3990*/  FFMA.FTZ R10, R10, UR14, -R21.reuse ;  /* 0x0000000e0a0a7c23 */ /* 0x100fe20008010815 */
[----:B------:R-:W-:Y:S01]  /*39a0*/  ISETP.GT.AND P2, PT, R39, 0x40, PT ;  /* 0x000000402700780c */ /* 0x000fe20003f44270 */
[----:B------:R-:W0:Y:S01]  /*39b0*/  MUFU.TANH R61, R61 ;  /* 0x0000003d003d7308 */ /* 0x000e220000002400 */
[----:B--2---:R-:W-:Y:S01]  /*39c0*/  FSEL R53, R53, -INF , P1 ;  /* 0xff80000035357808 */ /* 0x004fe20000800000 */
[--C-:B----4-:R-:W-:Y:S01]  /*39d0*/  FFMA.FTZ R60, R54, UR14, -R21.reuse ;  /* 0x0000000e363c7c23 */ /* 0x110fe20008010815 */
[----:B------:R-:W-:Y:S01]  /*39e0*/  FMNMX.FTZ R44, R52, R55, !PT ;  /* 0x00000037342c7209 */ /* 0x000fe20007810000 */
[--C-:B------:R-:W-:Y:S01]  /*39f0*/  FFMA.FTZ R32, R15, UR14, -R21.reuse ;  /* 0x0000000e0f207c23 */ /* 0x100fe20008010815 */
[----:B------:R-:W-:Y:S01]  /*3a00*/  ISETP.GT.AND P1, PT, R39, 0x41, PT ;  /* 0x000000412700780c */ /* 0x000fe20003f24270 */
[--C-:B------:R-:W-:Y:S01]  /*3a10*/  FFMA.FTZ R14, R14, UR14, -R21.reuse ;  /* 0x0000000e0e0e7c23 */ /* 0x100fe20008010815 */
[----:B-1----:R-:W-:Y:S01]  /*3a20*/  FSEL R55, R56, -INF , P2 ;  /* 0xff80000038377808 */ /* 0x002fe20001000000 */
[----:B------:R-:W1:Y:S01]  /*3a30*/  MUFU.TANH R64, R64 ;  /* 0x0000004000407308 */ /* 0x000e620000002400 */
[----:B------:R-:W-:Y:S01]  /*3a40*/  FMNMX.FTZ R44, R53, R44, !PT ;  /* 0x0000002c352c7209 */ /* 0x000fe20007810000 */
[----:B------:R-:W-:Y:S01]  /*3a50*/  FFMA.FTZ R2, R2, UR14, -R21 ;  /* 0x0000000e02027c23 */ /* 0x000fe20008010815 */
[----:B---3--:R-:W-:-:S02]  /*3a60*/  FSEL R56, R57, -INF , P1 ;  /* 0xff80000039387808 */ /* 0x008fc40000800000 */
[----:B------:R-:W-:Y:S02]  /*3a70*/  CS2R R80, SRZ ;  /* 0x0000000000507805 */ /* 0x000fe4000001ff00 */
[----:B------:R-:W-:Y:S02]  /*3a80*/  ISETP.GT.AND P2, PT, R39, 0x48, PT ;  /* 0x000000482700780c */ /* 0x000fe40003f44270 */
[----:B------:R-:W-:Y:S02]  /*3a90*/  CS2R R74, SRZ ;  /* 0x00000000004a7805 */ /* 0x000fe4000001ff00 */
[----:B------:R-:W-:Y:S01]  /*3aa0*/  FMNMX.FTZ R57, R55, R44, !PT ;  /* 0x0000002c37397209 */ /* 0x000fe20007810000 */
[----:B------:R-:W2:Y:S01]  /*3ab0*/  MUFU.TANH R65, R65 ;  /* 0x0000004100417308 */ /* 0x000ea20000002400 */
[----:B------:R-:W-:Y:S02]  /*3ac0*/  ISETP.GT.AND P1, PT, R39, 0x49, PT ;  /* 0x000000492700780c */ /* 0x000fe40003f24270 */
[----:B-----5:R-:W-:-:S02]  /*3ad0*/  FSEL R54, R62, -INF , P2 ;  /* 0xff8000003e367808 */ /* 0x020fc40001000000 */
[----:B------:R-:W-:Y:S02]  /*3ae0*/  FMNMX.FTZ R59, R56, R57, !PT ;  /* 0x00000039383b7209 */ /* 0x000fe40007810000 */
[----:B------:R-:W-:Y:S01]  /*3af0*/  ISETP.GT.AND P2, PT, R39, 0x50, PT ;  /* 0x000000502700780c */ /* 0x000fe20003f44270 */
[----:B------:R-:W3:Y:S01]  /*3b00*/  MUFU.TANH R68, R68 ;  /* 0x0000004400447308 */ /* 0x000ee20000002400 */
[----:B0-----:R-:W-:Y:S01]  /*3b10*/  FSEL R57, R61, -INF , P1 ;  /* 0xff8000003d397808 */ /* 0x001fe20000800000 */
[----:B------:R-:W-:Y:S01]  /*3b20*/  FFMA.FTZ R61, R46, UR14, -R21 ;  /* 0x0000000e2e3d7c23 */ /* 0x000fe20008010815 */
[----:B------:R-:W-:Y:S02]  /*3b30*/  FMNMX.FTZ R58, R54, R59, !PT ;  /* 0x0000003b363a7209 */ /* 0x000fe40007810000 */
[----:B------:R-:W-:Y:S02]  /*3b40*/  ISETP.GT.AND P1, PT, R39, 0x51, PT ;  /* 0x000000512700780c */ /* 0x000fe40003f24270 */
[----:B-1----:R-:W-:Y:S01]  /*3b50*/  FSEL R50, R64, -INF , P2 ;  /* 0xff80000040327808 */ /* 0x002fe20001000000 */
[----:B------:R-:W0:Y:S01]  /*3b60*/  MUFU.TANH R69, R69 ;  /* 0x0000004500457308 */ /* 0x000e220000002400 */
[----:B------:R-:W-:-:S02]  /*3b70*/  FMNMX.FTZ R59, R57, R58, !PT ;  /* 0x0000003a393b7209 */ /* 0x000fc40007810000 */
[----:B------:R-:W-:Y:S02]  /*3b80*/  ISETP.GT.AND P2, PT, R39, 0x58, PT ;  /* 0x000000582700780c */ /* 0x000fe40003f44270 */
[----:B--2---:R-:W-:Y:S02]  /*3b90*/  FSEL R58, R65, -INF , P1 ;  /* 0xff800000413a7808 */ /* 0x004fe40000800000 */
[----:B------:R-:W-:Y:S02]  /*3ba0*/  CS2R R64, SRZ ;  /* 0x0000000000407805 */ /* 0x000fe4000001ff00 */
[----:B------:R-:W-:Y:S01]  /*3bb0*/  FMNMX.FTZ R59, R50, R59, !PT ;  /* 0x0000003b323b7209 */ /* 0x000fe20007810000 */
[----:B------:R1:W-:Y:S01]  /*3bc0*/  MUFU.EX2 R44, R60 ;  /* 0x0000003c002c7308 */ /* 0x0003e20000000800 */
[----:B------:R-:W-:Y:S02]  /*3bd0*/  ISETP.GT.AND P1, PT, R39, 0x59, PT ;  /* 0x000000592700780c */ /* 0x000fe40003f24270 */
[----:B---3--:R-:W-:-:S05]  /*3be0*/  FSEL R39, R68, -INF , P2 ;  /* 0xff80000044277808 */ /* 0x008fca0001000000 */
[----:B------:R-:W-:Y:S01]  /*3bf0*/  MUFU.EX2 R189, R189 ;  /* 0x000000bd00bd7308 */ /* 0x000fe20000000800 */
[----:B-1----:R-:W-:Y:S02]  /*3c00*/  FMNMX.FTZ R60, R58, R59, !PT ;  /* 0x0000003b3a3c7209 */ /* 0x002fe40007810000 */
[----:B0-----:R-:W-:Y:S02]  /*3c10*/  FSEL R46, R69, -INF , P1 ;  /* 0xff800000452e7808 */ /* 0x001fe40000800000 */
[----:B------:R-:W-:Y:S02]  /*3c20*/  CS2R R68, SRZ ;  /* 0x0000000000447805 */ /* 0x000fe4000001ff00 */
[----:B------:R-:W-:Y:S01]  /*3c30*/  FMNMX.FTZ R59, R39, R60, !PT ;  /* 0x0000003c273b7209 */ /* 0x000fe20007810000 */
[----:B------:R-:W-:Y:S01]  /*3c40*/  FFMA.FTZ R60, R40, UR14, -R21 ;  /* 0x0000000e283c7c23 */ /* 0x000fe20008010815 */
[----:B------:R0:W1:Y:S02]  /*3c50*/  MUFU.EX2 R24, R76 ;  /* 0x0000004c00187308 */ /* 0x0000640000000800 */
[----:B------:R-:W-:-:S05]  /*3c60*/  FMNMX.FTZ R59, R46, R59, !PT ;  /* 0x0000003b2e3b7209 */ /* 0x000fca0007810000 */
[----:B------:R-:W2:Y:S01]  /*3c70*/  SHFL.BFLY PT, R40, R59, 0x2, 0x1f ;  /* 0x0c401f003b287f89 */ /* 0x000ea200000e0000 */
[----:B------:R-:W3:Y:S01]  /*3c80*/  MUFU.EX2 R191, R191 ;  /* 0x000000bf00bf7308 */ /* 0x000ee20000000800 */
[----:B0-----:R-:W-:-:S07]  /*3c90*/  CS2R R76, SRZ ;  /* 0x00000000004c7805 */ /* 0x001fce000001ff00 */
[----:B------:R0:W4:Y:S01]  /*3ca0*/  MUFU.EX2 R26, R72 ;  /* 0x00000048001a7308 */ /* 0x0001220000000800 */
[----:B-1----:R-:W-:Y:S01]  /*3cb0*/  FADD.FTZ R36, R189, R24 ;  /* 0x00000018bd247221 */ /* 0x002fe20000010000 */
[----:B------:R-:W-:-:S06]  /*3cc0*/  F2FP.BF16.F32.PACK_AB R189, R24, R189 ;  /* 0x000000bd18bd723e */ /* 0x000fcc00000010ff */
[----:B------:R-:W1:Y:S01]  /*3cd0*/  MUFU.EX2 R185, R185 ;  /* 0x000000b900b97308 */ /* 0x000e620000000800 */
[----:B---3--:R-:W-:Y:S01]  /*3ce0*/  FADD.FTZ R13, R191, R36 ;  /* 0x00000024bf0d7221 */ /* 0x008fe20000010000 */
[----:B0-----:R-:W-:Y:S02]  /*3cf0*/  CS2R R72, SRZ ;  /* 0x0000000000487805 */ /* 0x001fe4000001ff00 */
[----:B--2---:R-:W-:-:S04]  /*3d00*/  FMNMX.FTZ R40, R59, R40, !PT ;  /* 0x000000283b287209 */ /* 0x004fc80007810000 */
[----:B------:R-:W-:Y:S01]  /*3d10*/  MUFU.EX2 R187, R187 ;  /* 0x000000bb00bb7308 */ /* 0x000fe20000000800 */
[C---:B----4-:R-:W-:Y:S01]  /*3d20*/  FADD.FTZ R36, R26.reuse, R13 ;  /* 0x0000000d1a247221 */ /* 0x050fe20000010000 */
[----:B------:R-:W-:Y:S01]  /*3d30*/  F2FP.BF16.F32.PACK_AB R191, R26, R191 ;  /* 0x000000bf1abf723e */ /* 0x000fe200000010ff */
[----:B------:R-:W0:Y:S05]  /*3d40*/  SHFL.BFLY PT, R59, R40, 0x1, 0x1f ;  /* 0x0c201f00283b7f89 */ /* 0x000e2a00000e0000 */
[----:B------:R-:W-:Y:S01]  /*3d50*/  MUFU.EX2 R62, R61 ;  /* 0x0000003d003e7308 */ /* 0x000fe20000000800 */
[----:B-1----:R-:W-:Y:S01]  /*3d60*/  FADD.FTZ R13, R185, R36 ;  /* 0x00000024b90d7221 */ /* 0x002fe20000010000 */
[----:B------:R-:W-:-:S06]  /*3d70*/  F2FP.BF16.F32.PACK_AB R185, R44, R185 ;  /* 0x000000b92cb9723e */ /* 0x000fcc00000010ff */
[----:B------:R-:W-:Y:S08]  /*3d80*/  MUFU.EX2 R42, R42 ;  /* 0x0000002a002a7308 */ /* 0x000ff00000000800 */
[----:B------:R1:W-:Y:S01]  /*3d90*/  MUFU.EX2 R181, R60 ;  /* 0x0000003c00b57308 */ /* 0x0003e20000000800 */
[----:B0-----:R-:W-:-:S04]  /*3da0*/  FMNMX.FTZ R12, R40, R59, !PT ;  /* 0x0000003b280c7209 */ /* 0x001fc80007810000 */
[C---:B------:R-:W-:Y:S01]  /*3db0*/  FSETP.NEU.FTZ.AND P1, PT, R12.reuse, -INF , PT ;  /* 0xff8000000c00780b */ /* 0x040fe20003f3d000 */
[----:B------:R-:W-:Y:S02]  /*3dc0*/  FMUL.FTZ R3, R12, UR14 ;  /* 0x0000000e0c037c20 */ /* 0x000fe40008410000 */
[----:B------:R-:W-:Y:S01]  /*3dd0*/  MUFU.EX2 R63, R63 ;  /* 0x0000003f003f7308 */ /* 0x000fe20000000800 */
[----:B-1----:R-:W-:Y:S02]  /*3de0*/  CS2R R60, SRZ ;  /* 0x00000000003c7805 */ /* 0x002fe4000001ff00 */
[----:B------:R-:W-:Y:S02]  /*3df0*/  FSEL R34, R3, RZ, P1 ;  /* 0x000000ff03227208 */ /* 0x000fe40000800000 */
[----:B------:R-:W-:-:S03]  /*3e00*/  PLOP3.LUT P1, PT, PT, PT, UP0, 0x80, 0x0 ;  /* 0x000000000000781c */ /* 0x000fc60003f2f008 */
        /* <DEDUP_REMOVED lines=25> */
[--C-:B------:R-:W-:Y:S01]  /*3fa0*/  FFMA.FTZ R58, R58, UR14, -R34.reuse ;  /* 0x0000000e3a3a7c23 */ /* 0x100fe20008010822 */
[--C-:B------:R-:W-:Y:S01]  /*3fb0*/  FFMA.FTZ R39, R39, UR14, -R34.reuse ;  /* 0x0000000e27277c23 */ /* 0x100fe20008010822 */
[----:B------:R-:W-:Y:S01]  /*3fc0*/  FFMA.FTZ R34, R46, UR14, -R34 ;  /* 0x0000000e2e227c23 */ /* 0x000fe20008010822 */
[----:B0-----:R-:W-:-:S04]  /*3fd0*/  F2FP.BF16.F32.PACK_AB R183, R38, R63 ;  /* 0x0000003f26b7723e */ /* 0x001fc800000010ff */
[----:B------:R-:W0:Y:S01]  /*3fe0*/  MUFU.EX2 R190, R43 ;  /* 0x0000002b00be7308 */ /* 0x000e220000000800 */
[----:B-1----:R-:W-:Y:S01]  /*3ff0*/  FADD.FTZ R20, R41, R48 ;  /* 0x0000003029147221 */ /* 0x002fe20000010000 */
[----:B------:R-:W-:Y:S02]  /*4000*/  F2FP.BF16.F32.PACK_AB R188, R48, R41 ;  /* 0x0000002930bc723e */ /* 0x000fe400000010ff */
[----:B------:R-:W-:-:S04]  /*4010*/  CS2R R40, SRZ ;  /* 0x0000000000287805 */ /* 0x000fc8000001ff00 */
[----:B------:R-:W1:Y:S01]  /*4020*/  MUFU.EX2 R29, R29 ;  /* 0x0000001d001d7308 */ /* 0x000e620000000800 */
[----:B--2---:R-:W-:-:S07]  /*4030*/  FADD.FTZ R3, R25, R20 ;  /* 0x0000001419037221 */ /* 0x004fce0000010000 */
[----:B------:R2:W3:Y:S01]  /*4040*/  MUFU.EX2 R184, R27 ;  /* 0x0000001b00b87308 */ /* 0x0004e20000000800 */
[C---:B0-----:R-:W-:Y:S01]  /*4050*/  FADD.FTZ R20, R190.reuse, R3 ;  /* 0x00000003be147221 */ /* 0x041fe20000010000 */
[----:B------:R-:W-:Y:S02]  /*4060*/  F2FP.BF16.F32.PACK_AB R190, R190, R25 ;  /* 0x00000019bebe723e */ /* 0x000fe400000010ff */
[----:B------:R-:W-:-:S04]  /*4070*/  CS2R R24, SRZ ;  /* 0x0000000000187805 */ /* 0x000fc8000001ff00 */
[----:B------:R-:W0:Y:S01]  /*4080*/  MUFU.EX2 R33, R33 ;  /* 0x0000002100217308 */ /* 0x000e220000000800 */
[----:B-1----:R-:W-:Y:S01]  /*4090*/  FADD.FTZ R3, R29, R20 ;  /* 0x000000141d037221 */ /* 0x002fe20000010000 */
[----:B------:R-:W-:Y:S01]  /*40a0*/  FADD.FTZ R20, R44, R13 ;  /* 0x0000000d2c147221 */ /* 0x000fe20000010000 */
[----:B--2---:R-:W-:-:S03]  /*40b0*/  CS2R R26, SRZ ;  /* 0x00000000001a7805 */ /* 0x004fc6000001ff00 */
[----:B------:R-:W-:Y:S01]  /*40c0*/  FADD.FTZ R13, R187, R20 ;  /* 0x00000014bb0d7221 */ /* 0x000fe20000010000 */
[----:B------:R-:W-:Y:S01]  /*40d0*/  F2FP.BF16.F32.PACK_AB R187, R62, R187 ;  /* 0x000000bb3ebb723e */ /* 0x000fe200000010ff */
[----:B------:R-:W1:Y:S01]  /*40e0*/  MUFU.EX2 R186, R31 ;  /* 0x0000001f00ba7308 */ /* 0x000e620000000800 */
[----:B---3--:R-:W-:Y:S01]  /*40f0*/  FADD.FTZ R0, R184, R3 ;  /* 0x00000003b8007221 */ /* 0x008fe20000010000 */
[----:B------:R-:W-:Y:S01]  /*4100*/  FADD.FTZ R13, R62, R13 ;  /* 0x0000000d3e0d7221 */ /* 0x000fe20000010000 */
[----:B------:R-:W-:-:S05]  /*4110*/  F2FP.BF16.F32.PACK_AB R184, R184, R29 ;  /* 0x0000001db8b8723e */ /* 0x000fca00000010ff */
[----:B------:R-:W2:Y:S01]  /*4120*/  MUFU.EX2 R37, R37 ;  /* 0x0000002500257308 */ /* 0x000ea20000000800 */
[----:B0-----:R-:W-:-:S07]  /*4130*/  FADD.FTZ R3, R33, R0 ;  /* 0x0000000021037221 */ /* 0x001fce0000010000 */
        /* <DEDUP_REMOVED lines=8> */
[----:B------:R2:W3:Y:S01]  /*41c0*/  MUFU.EX2 R182, R47 ;  /* 0x0000002f00b67308 */ /* 0x0004e20000000800 */
[C---:B0-----:R-:W-:Y:S01]  /*41d0*/  FADD.FTZ R20, R180.reuse, R3 ;  /* 0x00000003b4147221 */ /* 0x041fe20000010000 */
[----:B------:R-:W-:Y:S01]  /*41e0*/  FADD.FTZ R13, R63, R0 ;  /* 0x000000003f0d7221 */ /* 0x000fe20000010000 */
[----:B------:R-:W-:Y:S02]  /*41f0*/  F2FP.BF16.F32.PACK_AB R180, R180, R37 ;  /* 0x00000025b4b4723e */ /* 0x000fe400000010ff */
[----:B------:R-:W-:Y:S02]  /*4200*/  CS2R R62, SRZ ;  /* 0x00000000003e7805 */ /* 0x000fe4000001ff00 */
[----:B------:R-:W-:Y:S02]  /*4210*/  CS2R R42, SRZ ;  /* 0x00000000002a7805 */ /* 0x000fe4000001ff00 */
[----:B------:R-:W-:Y:S01]  /*4220*/  CS2R R36, SRZ ;  /* 0x0000000000247805 */ /* 0x000fe2000001ff00 */
[----:B------:R-:W0:Y:S01]  /*4230*/  MUFU.EX2 R49, R49 ;  /* 0x0000003100317308 */ /* 0x000e220000000800 */
[----:B-1----:R-:W-:Y:S01]  /*4240*/  FADD.FTZ R3, R45, R20 ;  /* 0x000000142d037221 */ /* 0x002fe20000010000 */
[----:B------:R-:W-:Y:S01]  /*4250*/  FADD.FTZ R20, R38, R13 ;  /* 0x0000000d26147221 */ /* 0x000fe20000010000 */
[----:B--2---:R-:W-:-:S05]  /*4260*/  CS2R R46, SRZ ;  /* 0x00000000002e7805 */ /* 0x004fca000001ff00 */
[----:B------:R-:W1:Y:S01]  /*4270*/  MUFU.EX2 R177, R177 ;  /* 0x000000b100b17308 */ /* 0x000e620000000800 */
[C---:B---3--:R-:W-:Y:S01]  /*4280*/  FADD.FTZ R0, R182.reuse, R3 ;  /* 0x00000003b6007221 */ /* 0x048fe20000010000 */
[----:B------:R-:W-:Y:S02]  /*4290*/  F2FP.BF16.F32.PACK_AB R182, R182, R45 ;  /* 0x0000002db6b6723e */ /* 0x000fe400000010ff */
[----:B------:R-:W-:-:S04]  /*42a0*/  CS2R R44, SRZ ;  /* 0x00000000002c7805 */ /* 0x000fc8000001ff00 */
[----:B------:R-:W2:Y:S01]  /*42b0*/  MUFU.EX2 R176, R51 ;  /* 0x0000003300b07308 */ /* 0x000ea20000000800 */
[----:B0-----:R-:W-:-:S07]  /*42c0*/  FADD.FTZ R3, R49, R0 ;  /* 0x0000000031037221 */ /* 0x001fce0000010000 */
[----:B------:R-:W0:Y:S01]  /*42d0*/  MUFU.EX2 R28, R28 ;  /* 0x0000001c001c7308 */ /* 0x000e220000000800 */
[----:B-1----:R-:W-:-:S07]  /*42e0*/  FADD.FTZ R13, R177, R20 ;  /* 0x00000014b10d7221 */ /* 0x002fce0000010000 */
[----:B------:R-:W1:Y:S01]  /*42f0*/  MUFU.EX2 R52, R52 ;  /* 0x0000003400347308 */ /* 0x000e620000000800 */
[C---:B--2---:R-:W-:Y:S01]  /*4300*/  FADD.FTZ R15, R176.reuse, R3 ;  /* 0x00000003b00f7221 */ /* 0x044fe20000010000 */
[----:B------:R-:W-:Y:S02]  /*4310*/  F2FP.BF16.F32.PACK_AB R176, R176, R49 ;  /* 0x00000031b0b0723e */ /* 0x000fe400000010ff */
[----:B------:R-:W-:-:S04]  /*4320*/  CS2R R48, SRZ ;  /* 0x0000000000307805 */ /* 0x000fc8000001ff00 */
[----:B------:R-:W2:Y:S01]  /*4330*/  MUFU.EX2 R179, R179 ;  /* 0x000000b300b37308 */ /* 0x000ea20000000800 */
[C---:B0-----:R-:W-:Y:S01]  /*4340*/  FADD.FTZ R0, R28.reuse, R13 ;  /* 0x0000000d1c007221 */ /* 0x041fe20000010000 */
[----:B------:R-:W-:Y:S02]  /*4350*/  F2FP.BF16.F32.PACK_AB R177, R28, R177 ;  /* 0x000000b11cb1723e */ /* 0x000fe400000010ff */
[----:B------:R-:W-:-:S04]  /*4360*/  CS2R R28, SRZ ;  /* 0x00000000001c7805 */ /* 0x000fc8000001ff00 */
[----:B------:R-:W0:Y:S01]  /*4370*/  MUFU.EX2 R53, R53 ;  /* 0x0000003500357308 */ /* 0x000e220000000800 */
[----:B-1----:R-:W-:-:S07]  /*4380*/  FADD.FTZ R20, R52, R15 ;  /* 0x0000000f34147221 */ /* 0x002fce0000010000 */
[----:B------:R-:W1:Y:S01]  /*4390*/  MUFU.EX2 R30, R30 ;  /* 0x0000001e001e7308 */ /* 0x000e620000000800 */
[----:B--2---:R-:W-:-:S07]  /*43a0*/  FADD.FTZ R13, R179, R0 ;  /* 0x00000000b30d7221 */ /* 0x004fce0000010000 */
[----:B------:R-:W2:Y:S01]  /*43b0*/  MUFU.EX2 R55, R55 ;  /* 0x0000003700377308 */ /* 0x000ea20000000800 */
[C---:B0-----:R-:W-:Y:S01]  /*43c0*/  FADD.FTZ R20, R53.reuse, R20 ;  /* 0x0000001435147221 */ /* 0x041fe20000010000 */
[----:B------:R-:W-:Y:S02]  /*43d0*/  F2FP.BF16.F32.PACK_AB R178, R53, R52 ;  /* 0x0000003435b2723e */ /* 0x000fe400000010ff */
[----:B------:R-:W-:-:S04]  /*43e0*/  CS2R R52, SRZ ;  /* 0x0000000000347805 */ /* 0x000fc8000001ff00 */
        /* <DEDUP_REMOVED lines=10> */
[----:B------:R-:W-:-:S06]  /*4490*/  F2FP.BF16.F32.PACK_AB R172, R56, R55 ;  /* 0x0000003738ac723e */ /* 0x000fcc00000010ff */
[----:B------:R-:W1:Y:S01]  /*44a0*/  MUFU.EX2 R175, R175 ;  /* 0x000000af00af7308 */ /* 0x000e620000000800 */
[C---:B--2---:R-:W-:Y:S01]  /*44b0*/  FADD.FTZ R0, R10.reuse, R15 ;  /* 0x0000000f0a007221 */ /* 0x044fe20000010000 */
[----:B------:R-:W-:-:S06]  /*44c0*/  F2FP.BF16.F32.PACK_AB R173, R10, R173 ;  /* 0x000000ad0aad723e */ /* 0x000fcc00000010ff */
        /* <DEDUP_REMOVED lines=11> */
[----:B------:R-:W-:Y:S02]  /*4580*/  CS2R R56, SRZ ;  /* 0x0000000000387805 */ /* 0x000fe4000001ff00 */
[----:B------:R-:W-:Y:S02]  /*4590*/  CS2R R54, SRZ ;  /* 0x0000000000367805 */ /* 0x000fe4000001ff00 */
[----:B------:R-:W0:Y:S01]  /*45a0*/  MUFU.EX2 R14, R14 ;  /* 0x0000000e000e7308 */ /* 0x000e220000000800 */
[----:B-1----:R-:W-:-:S07]  /*45b0*/  FADD.FTZ R13, R169, R0 ;  /* 0x00000000a90d7221 */ /* 0x002fce0000010000 */
[----:B------:R1:W3:Y:S01]  /*45c0*/  MUFU.EX2 R3, R58 ;  /* 0x0000003a00037308 */ /* 0x0002e20000000800 */
[----:B--2---:R-:W-:-:S07]  /*45d0*/  FADD.FTZ R20, R50, R15 ;  /* 0x0000000f32147221 */ /* 0x004fce0000010000 */
[----:B------:R-:W2:Y:S01]  /*45e0*/  MUFU.EX2 R171, R171 ;  /* 0x000000ab00ab7308 */ /* 0x000ea20000000800 */
[C---:B0-----:R-:W-:Y:S01]  /*45f0*/  FADD.FTZ R0, R14.reuse, R13 ;  /* 0x0000000d0e007221 */ /* 0x041fe20000010000 */
[----:B------:R-:W-:Y:S02]  /*4600*/  F2FP.BF16.F32.PACK_AB R169, R14, R169 ;  /* 0x000000a90ea9723e */ /* 0x000fe400000010ff */
[----:B-1----:R-:W-:-:S04]  /*4610*/  CS2R R58, SRZ ;  /* 0x00000000003a7805 */ /* 0x002fc8000001ff00 */
[----:B------:R-:W0:Y:S01]  /*4620*/  MUFU.EX2 R39, R39 ;  /* 0x0000002700277308 */ /* 0x000e220000000800 */
[C---:B---3--:R-:W-:Y:S01]  /*4630*/  FADD.FTZ R20, R3.reuse, R20 ;  /* 0x0000001403147221 */ /* 0x048fe20000010000 */
[----:B------:R-:W-:Y:S02]  /*4640*/  F2FP.BF16.F32.PACK_AB R168, R3, R50 ;  /* 0x0000003203a8723e */ /* 0x000fe400000010ff */
[----:B------:R-:W-:-:S04]  /*4650*/  CS2R R50, SRZ ;  /* 0x0000000000327805 */ /* 0x000fc8000001ff00 */
[----:B------:R-:W1:Y:S01]  /*4660*/  MUFU.EX2 R34, R34 ;  /* 0x0000002200227308 */ /* 0x000e620000000800 */
[----:B--2---:R-:W-:Y:S01]  /*4670*/  FADD.FTZ R3, R171, R0 ;  /* 0x00000000ab037221 */ /* 0x004fe20000010000 */
[----:B------:R-:W-:-:S06]  /*4680*/  IMAD.MOV.U32 R0, RZ, RZ, 0x3f800000 ;  /* 0x3f800000ff007424 */ /* 0x000fcc00078e00ff */
[----:B------:R-:W2:Y:S01]  /*4690*/  MUFU.EX2 R2, R2 ;  /* 0x0000000200027308 */ /* 0x000ea20000000800 */
[----:B0-----:R-:W-:-:S04]  /*46a0*/  FADD.FTZ R13, R39, R20 ;  /* 0x00000014270d7221 */ /* 0x001fc80000010000 */
[C---:B-1----:R-:W-:Y:S01]  /*46b0*/  FADD.FTZ R10, R34.reuse, R13 ;  /* 0x0000000d220a7221 */ /* 0x042fe20000010000 */
[----:B------:R-:W-:Y:S02]  /*46c0*/  F2FP.BF16.F32.PACK_AB R170, R34, R39 ;  /* 0x0000002722aa723e */ /* 0x000fe400000010ff */
[----:B------:R-:W-:Y:S02]  /*46d0*/  CS2R R38, SRZ ;  /* 0x0000000000267805 */ /* 0x000fe4000001ff00 */
[----:B------:R-:W-:Y:S01]  /*46e0*/  CS2R R34, SRZ ;  /* 0x0000000000227805 */ /* 0x000fe2000001ff00 */
[C---:B--2---:R-:W-:Y:S01]  /*46f0*/  FADD.FTZ R3, R2.reuse, R3 ;  /* 0x0000000302037221 */ /* 0x044fe20000010000 */
[----:B------:R-:W-:Y:S01]  /*4700*/  F2FP.BF16.F32.PACK_AB R171, R2, R171 ;  /* 0x000000ab02ab723e */ /* 0x000fe200000010ff */
[----:B------:R-:W-:Y:S01]  /*4710*/  IMAD.MOV.U32 R2, RZ, RZ, 0x3f800000 ;  /* 0x3f800000ff027424 */ /* 0x000fe200078e00ff */
[----:B------:R-:W-:Y:S06]  /*4720*/  @!P1 BRA `(.L_x_5646) ;  /* 0x0000002c00209947 */ /* 0x000fec0003800000 */
[----:B------:R-:W-:Y:S01]  /*4730*/  IMAD.MOV.U32 R13, RZ, RZ, R11 ;  /* 0x000000ffff0d7224 */ /* 0x000fe200078e000b */
[----:B------:R-:W-:Y:S01]  /*4740*/  MOV R2, 0x3f800000 ;  /* 0x3f80000000027802 */ /* 0x000fe20000000f00 */
[----:B------:R-:W-:Y:S01]  /*4750*/  IMAD.MOV.U32 R14, RZ, RZ, R12 ;  /* 0x000000ffff0e7224 */ /* 0x000fe200078e000c */
[----:B------:R-:W-:Y:S01]  /*4760*/  UMOV UR5, UR38 ;  /* 0x0000002600057c82 */ /* 0x000fe20008000000 */
[----:B------:R-:W-:Y:S01]  /*4770*/  IMAD.MOV.U32 R119, RZ, RZ, RZ ;  /* 0x000000ffff777224 */ /* 0x000fe200078e00ff */
[----:B------:R-:W-:Y:S01]  /*4780*/  UMOV UR6, UR39 ;  /* 0x0000002700067c82 */ /* 0x000fe20008000000 */
[----:B------:R-:W-:Y:S01]  /*4790*/  ULDC UR7, c[0x0][0x9d8] ;  /* 0x0002760000077ab9 */ /* 0x000fe20000000800 */
[----:B------:R-:W-:-:S05]  /*47a0*/  ULDC UR34, c[0x0][0x988] ;  /* 0x0002620000227ab9 */ /* 0x000fca0000000800 */
.L_x_5657:
[----:B------:R-:W-:-:S04]  /*47b0*/  UISETP.NE.AND UP0, UPT, UR6, 0x1, UPT ;  /* 0x000000010600788c */ /* 0x000fc8000bf05270 */
[----:B------:R-:W-:-:S04]  /*47c0*/  USEL UR38, URZ, 0x1, UP0 ;  /* 0x000000013f267887 */ /* 0x000fc80008000000 */
[----:B------:R-:W-:Y:S01]  /*47d0*/  ULOP3.LUT UR38, UR5, UR38, URZ, 0x3c, !UPT ;  /* 0x0000002605267292 */ /* 0x000fe2000f8e3c3f */
[----:B------:R-:W-:Y:S11]  /*47e0*/  @!P0 BRA `(.L_x_5647) ;  /* 0x0000000000048947 */ /* 0x000ff60003800000 */
[----:B------:R-:W-:Y:S01]  /*47f0*/  BPT.TRAP 0x1 ;  /* 0x000000040000795c */ /* 0x000fe20000300000 */
.L_x_5647:
        /* <DEDUP_REMOVED lines=9> */
.L_x_5648:
[----:B-1----:R-:W-:Y:S05]  /*4890*/  @P1 BRA `(.L_x_5649) ;  /* 0x0000000000081947 */ /* 0x002fea0003800000 */
[----:B------:R-:W1:Y:S02]  /*48a0*/  SYNCS.PHASECHK.TRANS64.TRYWAIT P1, [UR8+0x30830], R11 ;  /* 0x0308300bff0075a7 */ /* 0x000e640008020148 */
[----:B-1----:R-:W-:Y:S05]  /*48b0*/  @!P1 BRA `(.L_x_5650) ;  /* 0x0000010000a09947 */ /* 0x002fea0003800000 */
.L_x_5649:
        /* <DEDUP_REMOVED lines=118> */
[----:B------:R-:W-:Y:S01]  /*5020*/  R2UR UR28, R4 ;  /* 0x00000000041c72ca */ /* 0x000fe200000e0000 */
[----:B------:R-:W-:Y:S01]  /*5030*/  UIADD3 UR30, UR9, 0x4, URZ ;  /* 0x00000004091e7890 */ /* 0x000fe2000fffe03f */
[----:B------:R-:W-:Y:S01]  /*5040*/  R2UR UR29, R5 ;  /* 0x00000000051d72ca */ /* 0x000fe200000e0000 */
[----:B------:R-:W-:Y:S01]  /*5050*/  UMOV UR31, 0x40000040 ;  /* 0x40000040001f7882 */ /* 0x000fe20000000000 */
[----:B------:R-:W-:Y:S02]  /*5060*/  WARPGROUP.DEPBAR.LE gsb0, 0x0 ;  /* 0x00008000000079c5 */ /* 0x000fe40000010000 */
[----:B------:R-:W-:-:S09]  /*5070*/  WARPGROUP.ARRIVE ;  /* 0x00000000000079c5 */ /* 0x000fd20000000000 */
        /* <DEDUP_REMOVED lines=51> */
.L_x_5651:
[----:B------:R-:W-:Y:S01]  /*53b0*/  ULEA UR9, UR6, UR40, 0x3 ;  /* 0x0000002806097291 */ /* 0x000fe2000f8e183f */
[----:B------:R-:W-:-:S05]  /*53c0*/  IMAD.U32 R0, RZ, RZ, UR5 ;  /* 0x00000005ff007e24 */ /* 0x000fca000f8e00ff */
[----:B------:R-:W-:-:S04]  /*53d0*/  SHF.L.U32 R0, R0, 0x1f, RZ ;  /* 0x0000001f00007819 */ /* 0x000fc800000006ff */
[----:B------:R2:W3:Y:S01]  /*53e0*/  SYNCS.PHASECHK.TRANS64.TRYWAIT P1, [UR9+0x30850], R0 ;  /* 0x03085000ff0075a7 */ /* 0x0004e20008020149 */
[----:B------:R-:W-:Y:S05]  /*53f0*/  @!P0 BRA `(.L_x_5652) ;  /* 0x0000000000048947 */ /* 0x000fea0003800000 */
[----:B------:R-:W-:Y:S01]  /*5400*/  BPT.TRAP 0x1 ;  /* 0x000000040000795c */ /* 0x000fe20000300000 */
.L_x_5652:
[----:B---3--:R-:W-:Y:S05]  /*5410*/  @P1 BRA `(.L_x_5653) ;  /* 0x0000000000081947 */ /* 0x008fea0003800000 */
[----:B------:R-:W3:Y:S02]  /*5420*/  SYNCS.PHASECHK.TRANS64.TRYWAIT P1, [UR9+0x30850], R0 ;  /* 0x03085000ff0075a7 */ /* 0x000ee40008020149 */
[----:B---3--:R-:W-:Y:S05]  /*5430*/  @!P1 BRA `(.L_x_5654) ;  /* 0x000000f400d89947 */ /* 0x008fea0003800000 */
.L_x_5653:
        /* <DEDUP_REMOVED lines=37> */
.L_x_5655:
[----:B------:R-:W-:Y:S01]  /*5690*/  UISETP.NE.AND UP0, UPT, UR61, URZ, UPT ;  /* 0x0000003f3d00728c */ /* 0x000fe2000bf05270 */
[----:B-1----:R-:W-:Y:S02]  /*56a0*/  VIADD R12, R17, UR42 ;  /* 0x0000002a110c7c36 */ /* 0x002fe40008000000 */
[----:B------:R-:W-:Y:S01]  /*56b0*/  FMUL.FTZ R173, R124, UR7 ;  /* 0x000000077cad7c20 */ /* 0x000fe20008410000 */
[----:B------:R-:W-:Y:S01]  /*56c0*/  FMUL.FTZ R172, R125, UR7 ;  /* 0x000000077dac7c20 */ /* 0x000fe20008410000 */
[----:B------:R-:W-:Y:S01]  /*56d0*/  FMUL.FTZ R170, R120, UR7 ;  /* 0x0000000778aa7c20 */ /* 0x000fe20008410000 */
[----:B------:R-:W-:Y:S01]  /*56e0*/  FMUL.FTZ R15, R127, UR7 ;  /* 0x000000077f0f7c20 */ /* 0x000fe20008410000 */
[----:B------:R-:W-:Y:S01]  /*56f0*/  PLOP3.LUT P1, PT, PT, PT, UP0, 0x80, 0x0 ;  /* 0x000000000000781c */ /* 0x000fe20003f2f008 */
[----:B------:R-:W-:Y:S01]  /*5700*/  FMUL.FTZ R169, R121, UR7 ;  /* 0x0000000779a97c20 */ /* 0x000fe20008410000 */
[----:B------:R-:W-:Y:S01]  /*5710*/  PLOP3.LUT P2, PT, PT, PT, UP0, 0x80, 0x0 ;  /* 0x000000000000781c */ /* 0x000fe20003f4f008 */
[----:B------:R-:W-:Y:S01]  /*5720*/  IMAD.U32 R127, RZ, RZ, UR41 ;  /* 0x00000029ff7f7e24 */ /* 0x000fe2000f8e00ff */
[----:B------:R-:W1:Y:S01]  /*5730*/  MUFU.TANH R170, R170 ;  /* 0x000000aa00aa7308 */ /* 0x000e620000002400 */
[----:B------:R-:W-:Y:S01]  /*5740*/  @UP0 ULDC UR5, c[0x0][0x44c] ;  /* 0x0001130000050ab9 */ /* 0x000fe20000000800 */
[----:B------:R-:W-:Y:S01]  /*5750*/  FMUL.FTZ R175, R128, UR7 ;  /* 0x0000000780af7c20 */ /* 0x000fe20008410000 */
[----:B------:R-:W-:Y:S01]  /*5760*/  FMUL.FTZ R174, R129, UR7 ;  /* 0x0000000781ae7c20 */ /* 0x000fe20008410000 */
[----:B------:R-:W-:Y:S01]  /*5770*/  FMUL.FTZ R21, R131, UR7 ;  /* 0x0000000783157c20 */ /* 0x000fe20008410000 */
[----:B------:R-:W-:Y:S01]  /*5780*/  FMUL.FTZ R131, R132, UR7 ;  /* 0x0000000784837c20 */ /* 0x000fe20008410000 */
[----:B0-----:R-:W-:Y:S01]  /*5790*/  FMUL.FTZ R11, R126, UR7 ;  /* 0x000000077e0b7c20 */ /* 0x001fe20008410000 */
[----:B------:R-:W-:Y:S01]  /*57a0*/  FMUL.FTZ R132, R133, UR7 ;  /* 0x0000000785847c20 */ /* 0x000fe20008410000 */
[----:B------:R-:W0:Y:S01]  /*57b0*/  MUFU.TANH R169, R169 ;  /* 0x000000a900a97308 */ /* 0x000e220000002400 */
[----:B------:R-:W-:Y:S01]  /*57c0*/  @P1 IMAD.HI.U32 R124, R12, UR5, RZ ;  /* 0x000000050c7c1c27 */ /* 0x000fe2000f8e00ff */
[----:B------:R-:W-:-:S03]  /*57d0*/  @UP0 ULDC UR5, c[0x0][0x450] ;  /* 0x0001140000050ab9 */ /* 0x000fc60000000800 */
[----:B------:R-:W-:Y:S01]  /*57e0*/  FMUL.FTZ R20, R130, UR7 ;  /* 0x0000000782147c20 */ /* 0x000fe20008410000 */
[----:B------:R-:W-:Y:S01]  /*57f0*/  FMUL.FTZ R133, R136, UR7 ;  /* 0x0000000788857c20 */ /* 0x000fe20008410000 */
[----:B------:R-:W-:Y:S01]  /*5800*/  FMUL.FTZ R121, R135, UR7 ;  /* 0x0000000787797c20 */ /* 0x000fe20008410000 */
[----:B------:R-:W-:Y:S01]  /*5810*/  @P2 SHF.R.U32.HI R12, RZ, UR5, R124 ;  /* 0x00000005ff0c2c19 */ /* 0x000fe2000801167c */
[----:B------:R-:W-:Y:S01]  /*5820*/  UIMAD UR5, UR4, -0x60, URZ ;  /* 0xffffffa0040578a4 */ /* 0x000fe2000f8e023f */
[----:B------:R-:W4:Y:S01]  /*5830*/  MUFU.TANH R173, R173 ;  /* 0x000000ad00ad7308 */ /* 0x000f220000002400 */
[----:B------:R-:W-:Y:S01]  /*5840*/  FMUL.FTZ R135, R141, UR7 ;  /* 0x000000078d877c20 */ /* 0x000fe20008410000 */
[----:B------:R-:W-:Y:S01]  /*5850*/  FMUL.FTZ R120, R134, UR7 ;  /* 0x0000000786787c20 */ /* 0x000fe20008410000 */
[----:B------:R-:W5:Y:S01]  /*5860*/  SHFL.IDX PT, R171, R12, RZ, 0x1c1f ;  /* 0x001c1fff0cab7589 */ /* 0x000f6200000e0000 */
[----:B------:R-:W-:Y:S01]  /*5870*/  FMUL.FTZ R134, R137, UR7 ;  /* 0x0000000789867c20 */ /* 0x000fe20008410000 */
[----:B------:R-:W-:-:S02]  /*5880*/  IMAD.U32 R125, RZ, RZ, UR5 ;  /* 0x00000005ff7d7e24 */ /* 0x000fc4000f8e00ff */
[----:B------:R-:W-:Y:S01]  /*5890*/  FMUL.FTZ R137, R144, UR7 ;  /* 0x0000000790897c20 */ /* 0x000fe20008410000 */
[----:B--23--:R-:W-:Y:S01]  /*58a0*/  FMUL.FTZ R0, R122, UR7 ;  /* 0x000000077a007c20 */ /* 0x00cfe20008410000 */
[----:B------:R-:W2:Y:S01]  /*58b0*/  MUFU.TANH R172, R172 ;  /* 0x000000ac00ac7308 */ /* 0x000ea20000002400 */
[----:B------:R-:W-:Y:S01]  /*58c0*/  FMUL.FTZ R136, R140, UR7 ;  /* 0x000000078c887c20 */ /* 0x000fe20008410000 */
[----:B------:R-:W-:Y:S01]  /*58d0*/  IADD3 R168, -R16, 0x1, R125 ;  /* 0x0000000110a87810 */ /* 0x000fe20007ffe17d */
[----:B------:R-:W-:Y:S01]  /*58e0*/  FMUL.FTZ R122, R138, UR7 ;  /* 0x000000078a7a7c20 */ /* 0x000fe20008410000 */
[----:B------:R-:W-:Y:S01]  /*58f0*/  FMUL.FTZ R138, R145, UR7 ;  /* 0x00000007918a7c20 */ /* 0x000fe20008410000 */
[----:B------:R-:W-:Y:S01]  /*5900*/  FMUL.FTZ R2, R123, UR7 ;  /* 0x000000077b027c20 */ /* 0x000fe20008410000 */
[----:B------:R-:W-:Y:S01]  /*5910*/  IADD3 R168, -R127, UR43, R168 ;  /* 0x0000002b7fa87c10 */ /* 0x000fe2000fffe1a8 */
        /* <DEDUP_REMOVED lines=11> */
[----:B------:R-:W-:Y:S01]  /*59d0*/  UMOV UR14, UR34 ;  /* 0x00000022000e7c82 */ /* 0x000fe20008000000 */
[----:B-----5:R-:W-:-:S02]  /*59e0*/  IMAD.IADD R171, R168, 0x1, R171 ;  /* 0x00000001a8ab7824 */ /* 0x020fc400078e02ab */
[----:B------:R-:W-:Y:S01]  /*59f0*/  FMUL.FTZ R147, R147, UR7 ;  /* 0x0000000793937c20 */ /* 0x000fe20008410000 */
[----:B------:R-:W-:Y:S01]  /*5a00*/  FMUL.FTZ R150, R150, UR7 ;  /* 0x0000000796967c20 */ /* 0x000fe20008410000 */
[----:B------:R-:W-:Y:S01]  /*5a10*/  FMUL.FTZ R151, R151, UR7 ;  /* 0x0000000797977c20 */ /* 0x000fe20008410000 */
[----:B------:R-:W-:Y:S01]  /*5a20*/  FMUL.FTZ R154, R154, UR7 ;  /* 0x000000079a9a7c20 */ /* 0x000fe20008410000 */
[C---:B------:R-:W-:Y:S01]  /*5a30*/  ISETP.GT.AND P1, PT, R171.reuse, RZ, PT ;  /* 0x000000ffab00720c */ /* 0x040fe20003f24270 */
[----:B------:R-:W5:Y:S01]  /*5a40*/  MUFU.TANH R131, R131 ;  /* 0x0000008300837308 */ /* 0x000f620000002400 */
[----:B------:R-:W-:Y:S01]  /*5a50*/  ISETP.GT.AND P2, PT, R171, 0x1, PT ;  /* 0x00000001ab00780c */ /* 0x000fe20003f44270 */
[----:B------:R-:W-:Y:S01]  /*5a60*/  FMUL.FTZ R155, R155, UR7 ;  /* 0x000000079b9b7c20 */ /* 0x000fe20008410000 */
[----:B-1----:R-:W-:Y:S01]  /*5a70*/  FSEL R125, R170, -INF , P1 ;  /* 0xff800000aa7d7808 */ /* 0x002fe20000800000 */
[----:B------:R-:W1:Y:S01]  /*5a80*/  S2UR UR6, SR_CgaCtaId ;  /* 0x00000000000679c3 */ /* 0x000e620000008800 */
[----:B------:R-:W-:Y:S01]  /*5a90*/  ISETP.GT.AND P1, PT, R171, 0x8, PT ;  /* 0x00000008ab00780c */ /* 0x000fe20003f24270 */
[----:B------:R-:W-:Y:S01]  /*5aa0*/  UIADD3 UR8, UR8, 0x30840, URZ ;  /* 0x0003084008087890 */ /* 0x000fe2000fffe03f */
[----:B0-----:R-:W-:Y:S01]  /*5ab0*/  FSEL R126, R169, -INF , P2 ;  /* 0xff800000a97e7808 */ /* 0x001fe20001000000 */
[----:B------:R-:W0:Y:S01]  /*5ac0*/  MUFU.TANH R132, R132 ;  /* 0x0000008400847308 */ /* 0x000e220000002400 */
[----:B------:R-:W-:-:S02]  /*5ad0*/  FMNMX.FTZ R129, R125, R14, !PT ;  /* 0x0000000e7d817209 */ /* 0x000fc40007810000 */
[----:B------:R-:W-:Y:S02]  /*5ae0*/  ISETP.GT.AND P2, PT, R171, 0x9, PT ;  /* 0x00000009ab00780c */ /* 0x000fe40003f44270 */
[----:B----4-:R-:W-:Y:S02]  /*5af0*/  FSEL R127, R173, -INF , P1 ;  /* 0xff800000ad7f7808 */ /* 0x010fe40000800000 */
[----:B------:R-:W-:Y:S01]  /*5b00*/  FMNMX.FTZ R130, R126, R129, !PT ;  /* 0x000000817e827209 */ /* 0x000fe20007810000 */
[----:B------:R-:W4:Y:S01]  /*5b10*/  MUFU.TANH R133, R133 ;  /* 0x0000008500857308 */ /* 0x000f220000002400 */
[----:B------:R-:W-:Y:S02]  /*5b20*/  ISETP.GT.AND P1, PT, R171, 0x10, PT ;  /* 0x00000010ab00780c */ /* 0x000fe40003f24270 */
[----:B--2---:R-:W-:Y:S02]  /*5b30*/  FSEL R128, R172, -INF , P2 ;  /* 0xff800000ac807808 */ /* 0x004fe40001000000 */
[----:B------:R-:W-:-:S02]  /*5b40*/  FMNMX.FTZ R141, R127, R130, !PT ;  /* 0x000000827f8d7209 */ /* 0x000fc40007810000 */
[----:B------:R-:W-:Y:S01]  /*5b50*/  ISETP.GT.AND P2, PT, R171, 0x11, PT ;  /* 0x00000011ab00780c */ /* 0x000fe20003f44270 */
[----:B------:R-:W2:Y:S01]  /*5b60*/  MUFU.TANH R134, R134 ;  /* 0x0000008600867308 */ /* 0x000ea20000002400 */
[----:B---3--:R-:W-:Y:S02]  /*5b70*/  FSEL R129, R175, -INF , P1 ;  /* 0xff800000af817808 */ /* 0x008fe40000800000 */
[----:B------:R-:W-:Y:S01]  /*5b80*/  FMNMX.FTZ R144, R128, R141, !PT ;  /* 0x0000008d80907209 */ /* 0x000fe20007810000 */
[----:B------:R-:W-:Y:S01]  /*5b90*/  FMUL.FTZ R141, R153, UR7 ;  /* 0x00000007998d7c20 */ /* 0x000fe20008410000 */
[----:B------:R-:W-:Y:S01]  /*5ba0*/  ISETP.GT.AND P1, PT, R171, 0x18, PT ;  /* 0x00000018ab00780c */ /* 0x000fe20003f24270 */
[----:B-1----:R-:W-:Y:S01]  /*5bb0*/  UPRMT UR8, UR6, 0x654, UR8 ;  /* 0x0000065406087896 */ /* 0x002fe20008000008 */
[----:B------:R-:W-:Y:S01]  /*5bc0*/  FSEL R130, R174, -INF , P2 ;  /* 0xff800000ae827808 */ /* 0x000fe20001000000 */
[----:B------:R-:W1:Y:S01]  /*5bd0*/  MUFU.TANH R136, R136 ;  /* 0x0000008800887308 */ /* 0x000e620000002400 */
[----:B------:R-:W-:-:S02]  /*5be0*/  FMNMX.FTZ R145, R129, R144, !PT ;  /* 0x0000009081917209 */ /* 0x000fc40007810000 */
[----:B------:R-:W-:Y:S02]  /*5bf0*/  ISETP.GT.AND P2, PT, R171, 0x19, PT ;  /* 0x00000019ab00780c */ /* 0x000fe40003f44270 */
[----:B-----5:R-:W-:Y:S02]  /*5c00*/  FSEL R131, R131, -INF , P1 ;  /* 0xff80000083837808 */ /* 0x020fe40000800000 */
[----:B------:R-:W-:Y:S01]  /*5c10*/  FMNMX.FTZ R144, R130, R145, !PT ;  /* 0x0000009182907209 */ /* 0x000fe20007810000 */
[----:B------:R-:W3:Y:S01]  /*5c20*/  MUFU.TANH R135, R135 ;  /* 0x0000008700877308 */ /* 0x000ee20000002400 */
[----:B------:R-:W-:Y:S01]  /*5c30*/  ISETP.GT.AND P1, PT, R171, 0x20, PT ;  /* 0x00000020ab00780c */ /* 0x000fe20003f24270 */
[----:B------:R-:W-:Y:S01]  /*5c40*/  SYNCS.ARRIVE.TRANS64.RED.A1T0 RZ, [UR8], RZ ;  /* 0x000000ffffff79a7 */ /* 0x000fe20008100408 */
[----:B0-----:R-:W-:Y:S02]  /*5c50*/  FSEL R132, R132, -INF , P2 ;  /* 0xff80000084847808 */ /* 0x001fe40001000000 */
[----:B------:R-:W-:Y:S01]  /*5c60*/  FMNMX.FTZ R145, R131, R144, !PT ;  /* 0x0000009083917209 */ /* 0x000fe20007810000 */
[----:B------:R-:W-:Y:S01]  /*5c70*/  FMUL.FTZ R144, R156, UR7 ;  /* 0x000000079c907c20 */ /* 0x000fe20008410000 */
[----:B------:R-:W-:Y:S01]  /*5c80*/  ISETP.GT.AND P2, PT, R171, 0x21, PT ;  /* 0x00000021ab00780c */ /* 0x000fe20003f44270 */
[----:B------:R-:W0:Y:S01]  /*5c90*/  MUFU.TANH R137, R137 ;  /* 0x0000008900897308 */ /* 0x000e220000002400 */
[----:B----4-:R-:W-:-:S02]  /*5ca0*/  FSEL R133, R133, -INF , P1 ;  /* 0xff80000085857808 */ /* 0x010fc40000800000 */
[----:B------:R-:W-:Y:S01]  /*5cb0*/  FMNMX.FTZ R148, R132, R145, !PT ;  /* 0x0000009184947209 */ /* 0x000fe20007810000 */
[----:B------:R-:W-:Y:S01]  /*5cc0*/  FMUL.FTZ R145, R157, UR7 ;  /* 0x000000079d917c20 */ /* 0x000fe20008410000 */
[----:B------:R-:W-:Y:S02]  /*5cd0*/  ISETP.GT.AND P1, PT, R171, 0x28, PT ;  /* 0x00000028ab00780c */ /* 0x000fe40003f24270 */
[----:B--2---:R-:W-:Y:S01]  /*5ce0*/  FSEL R134, R134, -INF , P2 ;  /* 0xff80000086867808 */ /* 0x004fe20001000000 */
[----:B------:R-:W2:Y:S01]  /*5cf0*/  MUFU.TANH R138, R138 ;  /* 0x0000008a008a7308 */ /* 0x000ea20000002400 */
[----:B------:R-:W-:Y:S02]  /*5d00*/  FMNMX.FTZ R149, R133, R148, !PT ;  /* 0x0000009485957209 */ /* 0x000fe40007810000 */
[----:B------:R-:W-:Y:S02]  /*5d10*/  ISETP.GT.AND P2, PT, R171, 0x29, PT ;  /* 0x00000029ab00780c */ /* 0x000fe40003f44270 */
[----:B-1----:R-:W-:-:S02]  /*5d20*/  FSEL R136, R136, -INF , P1 ;  /* 0xff80000088887808 */ /* 0x002fc40000800000 */
[----:B------:R-:W-:Y:S01]  /*5d30*/  FMNMX.FTZ R149, R134, R149, !PT ;  /* 0x0000009586957209 */ /* 0x000fe20007810000 */
[----:B------:R-:W1:Y:S01]  /*5d40*/  MUFU.TANH R139, R139 ;  /* 0x0000008b008b7308 */ /* 0x000e620000002400 */
[----:B------:R-:W-:Y:S02]  /*5d50*/  ISETP.GT.AND P1, PT, R171, 0x30, PT ;  /* 0x00000030ab00780c */ /* 0x000fe40003f24270 */
[----:B---3--:R-:W-:Y:S02]  /*5d60*/  FSEL R135, R135, -INF , P2 ;  /* 0xff80000087877808 */ /* 0x008fe40001000000 */
[----:B------:R-:W-:Y:S01]  /*5d70*/  FMNMX.FTZ R148, R136, R149, !PT ;  /* 0x0000009588947209 */ /* 0x000fe20007810000 */
[----:B------:R-:W-:Y:S01]  /*5d80*/  FMUL.FTZ R149, R160, UR7 ;  /* 0x00000007a0957c20 */ /* 0x000fe20008410000 */
[----:B------:R-:W-:Y:S01]  /*5d90*/  ISETP.GT.AND P2, PT, R171, 0x31, PT ;  /* 0x00000031ab00780c */ /* 0x000fe20003f44270 */
[----:B------:R-:W3:Y:S01]  /*5da0*/  MUFU.TANH R140, R140 ;  /* 0x0000008c008c7308 */ /* 0x000ee20000002400 */
[----:B0-----:R-:W-:-:S02]  /*5db0*/  FSEL R137, R137, -INF , P1 ;  /* 0xff80000089897808 */ /* 0x001fc40000800000 */
[----:B------:R-:W-:Y:S02]  /*5dc0*/  FMNMX.FTZ R148, R135, R148, !PT ;  /* 0x0000009487947209 */ /* 0x000fe40007810000 */
[----:B------:R-:W-:Y:S02]  /*5dd0*/  ISETP.GT.AND P1, PT, R171, 0x38, PT ;  /* 0x00000038ab00780c */ /* 0x000fe40003f24270 */
[----:B--2---:R-:W-:Y:S01]  /*5de0*/  FSEL R138, R138, -INF , P2 ;  /* 0xff8000008a8a7808 */ /* 0x004fe20001000000 */
[----:B------:R-:W0:Y:S01]  /*5df0*/  MUFU.TANH R142, R142 ;  /* 0x0000008e008e7308 */ /* 0x000e220000002400 */
[----:B------:R-:W-:Y:S02]  /*5e00*/  FMNMX.FTZ R153, R137, R148, !PT ;  /* 0x0000009489997209 */ /* 0x000fe40007810000 */
[----:B------:R-:W-:Y:S02]  /*5e10*/  ISETP.GT.AND P2, PT, R171, 0x39, PT ;  /* 0x00000039ab00780c */ /* 0x000fe40003f44270 */
[----:B-1----:R-:W-:-:S02]  /*5e20*/  FSEL R139, R139, -INF , P1 ;  /* 0xff8000008b8b7808 */ /* 0x002fc40000800000 */
[----:B------:R-:W-:Y:S01]  /*5e30*/  FMNMX.FTZ R148, R138, R153, !PT ;  /* 0x000000998a947209 */ /* 0x000fe20007810000 */
[----:B------:R-:W1:Y:S01]  /*5e40*/  MUFU.TANH R141, R141 ;  /* 0x0000008d008d7308 */ /* 0x000e620000002400 */
[----:B------:R-:W-:Y:S02]  /*5e50*/  ISETP.GT.AND P1, PT, R171, 0x40, PT ;  /* 0x00000040ab00780c */ /* 0x000fe40003f24270 */
[----:B---3--:R-:W-:Y:S02]  /*5e60*/  FSEL R140, R140, -INF , P2 ;  /* 0xff8000008c8c7808 */ /* 0x008fe40001000000 */
[----:B------:R-:W-:Y:S02]  /*5e70*/  FMNMX.FTZ R153, R139, R148, !PT ;  /* 0x000000948b997209 */ /* 0x000fe40007810000 */
[----:B------:R-:W-:Y:S01]  /*5e80*/  ISETP.GT.AND P2, PT, R171, 0x41, PT ;  /* 0x00000041ab00780c */ /* 0x000fe20003f44270 */
[----:B------:R-:W2:Y:S01]  /*5e90*/  MUFU.TANH R144, R144 ;  /* 0x0000009000907308 */ /* 0x000ea20000002400 */
[----:B0-----:R-:W-:-:S02]  /*5ea0*/  FSEL R142, R142, -INF , P1 ;  /* 0xff8000008e8e7808 */ /* 0x001fc40000800000 */
[----:B------:R-:W-:Y:S02]  /*5eb0*/  FMNMX.FTZ R153, R140, R153, !PT ;  /* 0x000000998c997209 */ /* 0x000fe40007810000 */
[----:B------:R-:W-:Y:S02]  /*5ec0*/  ISETP.GT.AND P1, PT, R171, 0x48, PT ;  /* 0x00000048ab00780c */ /* 0x000fe40003f24270 */
[----:B------:R-:W-:Y:S01]  /*5ed0*/  FMNMX.FTZ R148, R142, R153, !PT ;  /* 0x000000998e947209 */ /* 0x000fe20007810000 */
[----:B------:R-:W0:Y:S01]  /*5ee0*/  MUFU.TANH R145, R145 ;  /* 0x0000009100917308 */ /* 0x000e220000002400 */
[----:B-1----:R-:W-:Y:S02]  /*5ef0*/  FSEL R141, R141, -INF , P2 ;  /* 0xff8000008d8d7808 */ /* 0x002fe40001000000 */
[----:B------:R-:W-:Y:S02]  /*5f00*/  ISETP.GT.AND P2, PT, R171, 0x49, PT ;  /* 0x00000049ab00780c */ /* 0x000fe40003f44270 */
[----:B------:R-:W-:Y:S01]  /*5f10*/  FMNMX.FTZ R153, R141, R148, !PT ;  /* 0x000000948d997209 */ /* 0x000fe20007810000 */
[----:B------:R-:W-:-:S02]  /*5f20*/  FMUL.FTZ R148, R143, UR7 ;  /* 0x000000078f947c20 */ /* 0x000fc40008410000 */
[----:B------:R-:W1:Y:S01]  /*5f30*/  MUFU.TANH R149, R149 ;  /* 0x0000009500957308 */ /* 0x000e620000002400 */
[----:B--2---:R-:W-:Y:S02]  /*5f40*/  FSEL R144, R144, -INF , P1 ;  /* 0xff80000090907808 */ /* 0x004fe40000800000 */
[----:B------:R-:W-:Y:S02]  /*5f50*/  ISETP.GT.AND P1, PT, R171, 0x50, PT ;  /* 0x00000050ab00780c */ /* 0x000fe40003f24270 */
[----:B------:R-:W-:Y:S01]  /*5f60*/  FMNMX.FTZ R156, R144, R153, !PT ;  /* 0x00000099909c7209 */ /* 0x000fe20007810000 */
[----:B------:R-:W-:Y:S02]  /*5f70*/  FMUL.FTZ R153, R146, UR7 ;  /* 0x0000000792997c20 */ /* 0x000fe40008410000 */
[----:B------:R-:W2:Y:S01]  /*5f80*/  MUFU.TANH R152, R152 ;  /* 0x0000009800987308 */ /* 0x000ea20000002400 */
[----:B0-----:R-:W-:Y:S02]  /*5f90*/  FSEL R145, R145, -INF , P2 ;  /* 0xff80000091917808 */ /* 0x001fe40001000000 */
[----:B------:R-:W-:-:S02]  /*5fa0*/  ISETP.GT.AND P2, PT, R171, 0x51, PT ;  /* 0x00000051ab00780c */ /* 0x000fc40003f44270 */
[----:B------:R-:W-:-:S03]  /*5fb0*/  FMNMX.FTZ R156, R145, R156, !PT ;  /* 0x0000009c919c7209 */ /* 0x000fc60007810000 */
[----:B------:R-:W0:Y:S01]  /*5fc0*/  MUFU.TANH R164, R164 ;  /* 0x000000a400a47308 */ /* 0x000e220000002400 */
[----:B-1----:R-:W-:Y:S02]  /*5fd0*/  FSEL R149, R149, -INF , P1 ;  /* 0xff80000095957808 */ /* 0x002fe40000800000 */
[----:B------:R-:W-:Y:S02]  /*5fe0*/  ISETP.GT.AND P1, PT, R171, 0x58, PT ;  /* 0x00000058ab00780c */ /* 0x000fe40003f24270 */
[----:B------:R-:W-:-:S03]  /*5ff0*/  FMNMX.FTZ R143, R149, R156, !PT ;  /* 0x0000009c958f7209 */ /* 0x000fc60007810000 */
        /* <DEDUP_REMOVED lines=8> */
[----:B-1----:R-:W-:Y:S02]  /*6080*/  FSEL R143, R165, -INF , P2 ;  /* 0xff800000a58f7808 */ /* 0x002fe40001000000 */
[----:B------:R-:W-:Y:S02]  /*6090*/  SHFL.IDX PT, R165, R12, 0x1, 0x1c1f ;  /* 0x003c1f000ca57f89 */ /* 0x000fe400000e0000 */
[----:B------:R-:W-:Y:S01]  /*60a0*/  FMNMX.FTZ R157, R143, R156, !PT ;  /* 0x0000009c8f9d7209 */ /* 0x000fe20007810000 */
[----:B------:R-:W-:Y:S01]  /*60b0*/  FMUL.FTZ R156, R158, UR7 ;  /* 0x000000079e9c7c20 */ /* 0x000fe20008410000 */
[----:B------:R-:W-:Y:S01]  /*60c0*/  FMUL.FTZ R158, R162, UR7 ;  /* 0x00000007a29e7c20 */ /* 0x000fe20008410000 */
[----:B------:R-:W1:Y:S01]  /*60d0*/  MUFU.TANH R11, R11 ;  /* 0x0000000b000b7308 */ /* 0x000e620000002400 */
[----:B------:R-:W-:Y:S01]  /*60e0*/  FMUL.FTZ R162, R167, UR7 ;  /* 0x00000007a7a27c20 */ /* 0x000fe20008410000 */
[----:B------:R-:W3:Y:S06]  /*60f0*/  SHFL.BFLY PT, R160, R157, 0x2, 0x1f ;  /* 0x0c401f009da07f89 */ /* 0x000eec00000e0000 */
[----:B------:R-:W4:Y:S08]  /*6100*/  MUFU.TANH R15, R15 ;  /* 0x0000000f000f7308 */ /* 0x000f300000002400 */
[----:B------:R-:W5:Y:S08]  /*6110*/  MUFU.TANH R20, R20 ;  /* 0x0000001400147308 */ /* 0x000f700000002400 */
[----:B------:R-:W5:Y:S01]  /*6120*/  MUFU.TANH R21, R21 ;  /* 0x0000001500157308 */ /* 0x000f620000002400 */
[----:B---3--:R-:W-:Y:S01]  /*6130*/  FMNMX.FTZ R164, R157, R160, !PT ;  /* 0x000000a09da47209 */ /* 0x008fe20007810000 */
[----:B------:R-:W-:-:S02]  /*6140*/  IMAD.IADD R160, R168, 0x1, R165 ;  /* 0x00000001a8a07824 */ /* 0x000fc400078e02a5 */
[----:B------:R-:W-:Y:S01]  /*6150*/  FMUL.FTZ R157, R159, UR7 ;  /* 0x000000079f9d7c20 */ /* 0x000fe20008410000 */
[----:B------:R-:W-:Y:S01]  /*6160*/  FMUL.FTZ R159, R163, UR7 ;  /* 0x00000007a39f7c20 */ /* 0x000fe20008410000 */
[----:B------:R-:W3:Y:S01]  /*6170*/  SHFL.BFLY PT, R169, R164, 0x1, 0x1f ;  /* 0x0c201f00a4a97f89 */ /* 0x000ee200000e0000 */
[C---:B------:R-:W-:Y:S01]  /*6180*/  ISETP.GT.AND P1, PT, R160.reuse, RZ, PT ;  /* 0x000000ffa000720c */ /* 0x040fe20003f24270 */
[----:B------:R-:W5:Y:S01]  /*6190*/  MUFU.TANH R120, R120 ;  /* 0x0000007800787308 */ /* 0x000f620000002400 */
[----:B------:R-:W-:Y:S02]  /*61a0*/  ISETP.GT.AND P2, PT, R160, 0x1, PT ;  /* 0x00000001a000780c */ /* 0x000fe40003f44270 */
[----:B--2---:R-:W-:Y:S02]  /*61b0*/  FSEL R0, R0, -INF , P1 ;  /* 0xff80000000007808 */ /* 0x004fe40000800000 */
[----:B------:R-:W-:Y:S02]  /*61c0*/  ISETP.GT.AND P3, PT, R160, 0x8, PT ;  /* 0x00000008a000780c */ /* 0x000fe40003f64270 */
[----:B0-----:R-:W-:Y:S01]  /*61d0*/  FSEL R2, R2, -INF , P2 ;  /* 0xff80000002027808 */ /* 0x001fe20001000000 */
        /* <DEDUP_REMOVED lines=8> */
[----:B------:R-:W-:-:S02]  /*6260*/  FMNMX.FTZ R166, R163, R166, !PT ;  /* 0x000000a6a3a67209 */ /* 0x000fc40007810000 */
[----:B---3--:R-:W-:Y:S01]  /*6270*/  FMNMX.FTZ R12, R164, R169, !PT ;  /* 0x000000a9a40c7209 */ /* 0x008fe20007810000 */
[----:B------:R-:W2:Y:S01]  /*6280*/  MUFU.TANH R123, R123 ;  /* 0x0000007b007b7308 */ /* 0x000ea20000002400 */
[----:B------:R-:W-:Y:S02]  /*6290*/  ISETP.GT.AND P3, PT, R160, 0x11, PT ;  /* 0x00000011a000780c */ /* 0x000fe40003f64270 */
[C---:B------:R-:W-:Y:S01]  /*62a0*/  FSETP.NEU.FTZ.AND P1, PT, R12.reuse, -INF , PT ;  /* 0xff8000000c00780b */ /* 0x040fe20003f3d000 */
[----:B------:R-:W-:Y:S01]  /*62b0*/  FMUL.FTZ R164, R12, UR14 ;  /* 0x0000000e0ca47c20 */ /* 0x000fe20008410000 */
[----:B-----5:R-:W-:Y:S02]  /*62c0*/  FSEL R20, R20, -INF , P2 ;  /* 0xff80000014147808 */ /* 0x020fe40001000000 */
[----:B------:R-:W-:Y:S01]  /*62d0*/  FMNMX.FTZ R11, R15, R166, !PT ;  /* 0x000000a60f0b7209 */ /* 0x000fe20007810000 */
[----:B------:R-:W3:Y:S01]  /*62e0*/  MUFU.TANH R124, R124 ;  /* 0x0000007c007c7308 */ /* 0x000ee20000002400 */
[----:B------:R-:W-:-:S02]  /*62f0*/  FSEL R164, R164, RZ, P1 ;  /* 0x000000ffa4a47208 */ /* 0x000fc40000800000 */
[----:B------:R-:W-:Y:S02]  /*6300*/  ISETP.GT.AND P2, PT, R160, 0x18, PT ;  /* 0x00000018a000780c */ /* 0x000fe40003f44270 */
[----:B------:R-:W-:Y:S01]  /*6310*/  FSEL R21, R21, -INF , P3 ;  /* 0xff80000015157808 */ /* 0x000fe20001800000 */
[--C-:B------:R-:W-:Y:S01]  /*6320*/  FFMA.FTZ R188, R125, UR14, -R164.reuse ;  /* 0x0000000e7dbc7c23 */ /* 0x100fe200080108a4 */
[----:B------:R-:W-:Y:S01]  /*6330*/  FMNMX.FTZ R166, R20, R11, !PT ;  /* 0x0000000b14a67209 */ /* 0x000fe20007810000 */
[----:B------:R-:W4:Y:S01]  /*6340*/  MUFU.TANH R148, R148 ;  /* 0x0000009400947308 */ /* 0x000f220000002400 */
[----:B------:R-:W-:Y:S01]  /*6350*/  ISETP.GT.AND P3, PT, R160, 0x19, PT ;  /* 0x00000019a000780c */ /* 0x000fe20003f64270 */
[--C-:B------:R-:W-:Y:S01]  /*6360*/  FFMA.FTZ R190, R127, UR14, -R164.reuse ;  /* 0x0000000e7fbe7c23 */ /* 0x100fe200080108a4 */
[----:B------:R-:W-:Y:S01]  /*6370*/  FSEL R125, R120, -INF , P2 ;  /* 0xff800000787d7808 */ /* 0x000fe20001000000 */
[--C-:B------:R-:W-:Y:S01]  /*6380*/  FFMA.FTZ R120, R126, UR14, -R164.reuse ;  /* 0x0000000e7e787c23 */ /* 0x100fe200080108a4 */
[----:B------:R-:W-:Y:S01]  /*6390*/  FMNMX.FTZ R166, R21, R166, !PT ;  /* 0x000000a615a67209 */ /* 0x000fe20007810000 */
[--C-:B------:R-:W-:Y:S01]  /*63a0*/  FFMA.FTZ R127, R130, UR14, -R164.reuse ;  /* 0x0000000e827f7c23 */ /* 0x100fe200080108a4 */
[----:B------:R-:W-:Y:S01]  /*63b0*/  ISETP.GT.AND P2, PT, R160, 0x20, PT ;  /* 0x00000020a000780c */ /* 0x000fe20003f44270 */
[----:B------:R-:W5:Y:S01]  /*63c0*/  MUFU.TANH R153, R153 ;  /* 0x0000009900997308 */ /* 0x000f620000002400 */
[----:B0-----:R-:W-:Y:S01]  /*63d0*/  FSEL R121, R121, -INF , P3 ;  /* 0xff80000079797808 */ /* 0x001fe20001800000 */
[--C-:B------:R-:W-:Y:S01]  /*63e0*/  FFMA.FTZ R184, R129, UR14, -R164.reuse ;  /* 0x0000000e81b87c23 */ /* 0x100fe200080108a4 */
[----:B------:R-:W-:Y:S01]  /*63f0*/  FMNMX.FTZ R166, R125, R166, !PT ;  /* 0x000000a67da67209 */ /* 0x000fe20007810000 */
[--C-:B------:R-:W-:Y:S01]  /*6400*/  FFMA.FTZ R182, R136, UR14, -R164.reuse ;  /* 0x0000000e88b67c23 */ /* 0x100fe200080108a4 */
[----:B------:R-:W-:Y:S01]  /*6410*/  ISETP.GT.AND P3, PT, R160, 0x21, PT ;  /* 0x00000021a000780c */ /* 0x000fe20003f64270 */
[--C-:B------:R-:W-:Y:S01]  /*6420*/  FFMA.FTZ R180, R133, UR14, -R164.reuse ;  /* 0x0000000e85b47c23 */ /* 0x100fe200080108a4 */
[----:B-1----:R-:W-:Y:S01]  /*6430*/  FSEL R122, R122, -INF , P2 ;  /* 0xff8000007a7a7808 */ /* 0x002fe20001000000 */
[----:B------:R-:W0:Y:S01]  /*6440*/  MUFU.TANH R147, R147 ;  /* 0x0000009300937308 */ /* 0x000e220000002400 */
[----:B------:R-:W-:Y:S01]  /*6450*/  FMNMX.FTZ R11, R121, R166, !PT ;  /* 0x000000a6790b7209 */ /* 0x000fe20007810000 */
[--C-:B------:R-:W-:Y:S01]  /*6460*/  FFMA.FTZ R133, R138, UR14, -R164.reuse ;  /* 0x0000000e8a857c23 */ /* 0x100fe200080108a4 */
[----:B------:R-:W-:Y:S01]  /*6470*/  ISETP.GT.AND P2, PT, R160, 0x28, PT ;  /* 0x00000028a000780c */ /* 0x000fe20003f44270 */
[--C-:B------:R-:W-:Y:S01]  /*6480*/  FFMA.FTZ R176, R137, UR14, -R164.reuse ;  /* 0x0000000e89b07c23 */ /* 0x100fe200080108a4 */
[----:B--2---:R-:W-:Y:S01]  /*6490*/  FSEL R126, R123, -INF , P3 ;  /* 0xff8000007b7e7808 */ /* 0x004fe20001800000 */
[--C-:B------:R-:W-:Y:S01]  /*64a0*/  FFMA.FTZ R123, R128, UR14, -R164.reuse ;  /* 0x0000000e807b7c23 */ /* 0x100fe200080108a4 */
[----:B------:R-:W-:Y:S01]  /*64b0*/  FMNMX.FTZ R11, R122, R11, !PT ;  /* 0x0000000b7a0b7209 */ /* 0x000fe20007810000 */
[----:B------:R-:W1:Y:S01]  /*64c0*/  MUFU.TANH R150, R150 ;  /* 0x0000009600967308 */ /* 0x000e620000002400 */
[----:B------:R-:W-:Y:S01]  /*64d0*/  ISETP.GT.AND P3, PT, R160, 0x29, PT ;  /* 0x00000029a000780c */ /* 0x000fe20003f64270 */
[--C-:B------:R-:W-:Y:S01]  /*64e0*/  FFMA.FTZ R186, R131, UR14, -R164.reuse ;  /* 0x0000000e83ba7c23 */ /* 0x100fe200080108a4 */
[----:B---3--:R-:W-:Y:S01]  /*64f0*/  FSEL R124, R124, -INF , P2 ;  /* 0xff8000007c7c7808 */ /* 0x008fe20001000000 */
[--C-:B------:R-:W-:Y:S01]  /*6500*/  FFMA.FTZ R132, R132, UR14, -R164.reuse ;  /* 0x0000000e84847c23 */ /* 0x100fe200080108a4 */
[----:B------:R-:W-:Y:S01]  /*6510*/  FMNMX.FTZ R11, R126, R11, !PT ;  /* 0x0000000b7e0b7209 */ /* 0x000fe20007810000 */
[--C-:B------:R-:W-:Y:S01]  /*6520*/  FFMA.FTZ R178, R139, UR14, -R164.reuse ;  /* 0x0000000e8bb27c23 */ /* 0x100fe200080108a4 */
[----:B------:R-:W-:Y:S01]  /*6530*/  ISETP.GT.AND P2, PT, R160, 0x30, PT ;  /* 0x00000030a000780c */ /* 0x000fe20003f44270 */
        /* <DEDUP_REMOVED lines=14> */
[----:B------:R-:W-:Y:S01]  /*6620*/  FFMA.FTZ R170, R146, UR14, -R164 ;  /* 0x0000000e92aa7c23 */ /* 0x000fe200080108a4 */
[----:B------:R-:W-:Y:S01]  /*6630*/  FMNMX.FTZ R128, R153, R128, !PT ;  /* 0x0000008099807209 */ /* 0x000fe20007810000 */
[----:B------:R-:W0:Y:S01]  /*6640*/  MUFU.TANH R155, R155 ;  /* 0x0000009b009b7308 */ /* 0x000e220000002400 */
[----:B------:R-:W-:-:S02]  /*6650*/  ISETP.GT.AND P3, PT, R160, 0x39, PT ;  /* 0x00000039a000780c */ /* 0x000fc40003f64270 */
[----:B-1----:R-:W-:Y:S02]  /*6660*/  FSEL R150, R150, -INF , P2 ;  /* 0xff80000096967808 */ /* 0x002fe40001000000 */
[----:B------:R-:W-:Y:S02]  /*6670*/  FMNMX.FTZ R11, R147, R128, !PT ;  /* 0x00000080930b7209 */ /* 0x000fe40007810000 */
[----:B------:R-:W-:Y:S01]  /*6680*/  ISETP.GT.AND P2, PT, R160, 0x40, PT ;  /* 0x00000040a000780c */ /* 0x000fe20003f44270 */
[----:B------:R-:W1:Y:S01]  /*6690*/  MUFU.TANH R156, R156 ;  /* 0x0000009c009c7308 */ /* 0x000e620000002400 */
[----:B--2---:R-:W-:Y:S02]  /*66a0*/  FSEL R151, R151, -INF , P3 ;  /* 0xff80000097977808 */ /* 0x004fe40001800000 */
[----:B------:R-:W-:Y:S02]  /*66b0*/  FMNMX.FTZ R128, R150, R11, !PT ;  /* 0x0000000b96807209 */ /* 0x000fe40007810000 */
[----:B------:R-:W-:-:S02]  /*66c0*/  ISETP.GT.AND P3, PT, R160, 0x41, PT ;  /* 0x00000041a000780c */ /* 0x000fc40003f64270 */
[----:B---3--:R-:W-:Y:S01]  /*66d0*/  FSEL R154, R154, -INF , P2 ;  /* 0xff8000009a9a7808 */ /* 0x008fe20001000000 */
[----:B------:R-:W2:Y:S01]  /*66e0*/  MUFU.TANH R157, R157 ;  /* 0x0000009d009d7308 */ /* 0x000ea20000002400 */
[----:B------:R-:W-:Y:S02]  /*66f0*/  FMNMX.FTZ R11, R151, R128, !PT ;  /* 0x00000080970b7209 */ /* 0x000fe40007810000 */
[----:B------:R-:W-:Y:S02]  /*6700*/  ISETP.GT.AND P2, PT, R160, 0x48, PT ;  /* 0x00000048a000780c */ /* 0x000fe40003f44270 */
[----:B0-----:R-:W-:Y:S02]  /*6710*/  FSEL R155, R155, -INF , P3 ;  /* 0xff8000009b9b7808 */ /* 0x001fe40001800000 */
[----:B------:R-:W-:Y:S01]  /*6720*/  FMNMX.FTZ R128, R154, R11, !PT ;  /* 0x0000000b9a807209 */ /* 0x000fe20007810000 */
[----:B------:R-:W0:Y:S01]  /*6730*/  MUFU.TANH R158, R158 ;  /* 0x0000009e009e7308 */ /* 0x000e220000002400 */
[----:B------:R-:W-:-:S02]  /*6740*/  ISETP.GT.AND P3, PT, R160, 0x49, PT ;  /* 0x00000049a000780c */ /* 0x000fc40003f64270 */
[----:B-1----:R-:W-:Y:S02]  /*6750*/  FSEL R156, R156, -INF , P2 ;  /* 0xff8000009c9c7808 */ /* 0x002fe40001000000 */
[----:B------:R-:W-:Y:S02]  /*6760*/  FMNMX.FTZ R11, R155, R128, !PT ;  /* 0x000000809b0b7209 */ /* 0x000fe40007810000 */
[----:B------:R-:W-:Y:S01]  /*6770*/  ISETP.GT.AND P2, PT, R160, 0x50, PT ;  /* 0x00000050a000780c */ /* 0x000fe20003f44270 */
[----:B------:R-:W1:Y:S01]  /*6780*/  MUFU.TANH R159, R159 ;  /* 0x0000009f009f7308 */ /* 0x000e620000002400 */
[----:B--2---:R-:W-:Y:S01]  /*6790*/  FSEL R165, R157, -INF , P3 ;  /* 0xff8000009da57808 */ /* 0x004fe20001800000 */
[--C-:B------:R-:W-:Y:S01]  /*67a0*/  FFMA.FTZ R157, R134, UR14, -R164.reuse ;  /* 0x0000000e869d7c23 */ /* 0x100fe200080108a4 */
[----:B------:R-:W-:Y:S01]  /*67b0*/  FMNMX.FTZ R130, R156, R11, !PT ;  /* 0x0000000b9c827209 */ /* 0x000fe20007810000 */
[--C-:B------:R-:W-:Y:S01]  /*67c0*/  FFMA.FTZ R134, R135, UR14, -R164.reuse ;  /* 0x0000000e87867c23 */ /* 0x100fe200080108a4 */
[----:B------:R-:W-:Y:S01]  /*67d0*/  ISETP.GT.AND P3, PT, R160, 0x51, PT ;  /* 0x00000051a000780c */ /* 0x000fe20003f64270 */
[----:B------:R-:W-:Y:S01]  /*67e0*/  FFMA.FTZ R135, R143, UR14, -R164 ;  /* 0x0000000e8f877c23 */ /* 0x000fe200080108a4 */
[----:B------:R-:W-:Y:S01]  /*67f0*/  FMNMX.FTZ R11, R165, R130, !PT ;  /* 0x00000082a50b7209 */ /* 0x000fe20007810000 */
[----:B------:R-:W2:Y:S01]  /*6800*/  MUFU.TANH R161, R161 ;  /* 0x000000a100a17308 */ /* 0x000ea20000002400 */
[----:B0-----:R-:W-:-:S02]  /*6810*/  FSEL R158, R158, -INF , P2 ;  /* 0xff8000009e9e7808 */ /* 0x001fc40001000000 */
[----:B------:R-:W-:Y:S02]  /*6820*/  ISETP.GT.AND P2, PT, R160, 0x58, PT ;  /* 0x00000058a000780c */ /* 0x000fe40003f44270 */
[----:B------:R-:W-:-:S03]  /*6830*/  FMNMX.FTZ R130, R158, R11, !PT ;  /* 0x0000000b9e827209 */ /* 0x000fc60007810000 */
[----:B------:R-:W0:Y:S01]  /*6840*/  MUFU.TANH R162, R162 ;  /* 0x000000a200a27308 */ /* 0x000e220000002400 */
[----:B-1----:R-:W-:Y:S02]  /*6850*/  FSEL R159, R159, -INF , P3 ;  /* 0xff8000009f9f7808 */ /* 0x002fe40001800000 */
[----:B------:R-:W-:Y:S02]  /*6860*/  ISETP.GT.AND P3, PT, R160, 0x59, PT ;  /* 0x00000059a000780c */ /* 0x000fe40003f64270 */
[----:B------:R-:W-:-:S03]  /*6870*/  FMNMX.FTZ R130, R159, R130, !PT ;  /* 0x000000829f827209 */ /* 0x000fc60007810000 */
[----:B------:R-:W-:Y:S01]  /*6880*/  MUFU.EX2 R188, R188 ;  /* 0x000000bc00bc7308 */ /* 0x000fe20000000800 */
[----:B--2---:R-:W-:-:S04]  /*6890*/  FSEL R161, R161, -INF , P2 ;  /* 0xff800000a1a17808 */ /* 0x004fc80001000000 */
[----:B------:R-:W-:-:S03]  /*68a0*/  FMNMX.FTZ R11, R161, R130, !PT ;  /* 0x00000082a10b7209 */ /* 0x000fc60007810000 */
[----:B------:R-:W-:Y:S01]  /*68b0*/  MUFU.EX2 R120, R120 ;  /* 0x0000007800787308 */ /* 0x000fe20000000800 */
[----:B0-----:R-:W-:-:S04]  /*68c0*/  FSEL R162, R162, -INF , P3 ;  /* 0xff800000a2a27808 */ /* 0x001fc80001800000 */
[----:B------:R-:W-:-:S03]  /*68d0*/  FMNMX.FTZ R11, R162, R11, !PT ;  /* 0x0000000ba20b7209 */ /* 0x000fc60007810000 */
[----:B------:R-:W-:Y:S02]  /*68e0*/  MUFU.EX2 R190, R190 ;  /* 0x000000be00be7308 */ /* 0x000fe40000000800 */
[----:B------:R-:W0:Y:S06]  /*68f0*/  SHFL.BFLY PT, R130, R11, 0x2, 0x1f ;  /* 0x0c401f000b827f89 */ /* 0x000e2c00000e0000 */
[----:B------:R-:W-:Y:S08]  /*6900*/  MUFU.EX2 R123, R123 ;  /* 0x0000007b007b7308 */ /* 0x000ff00000000800 */
[----:B------:R-:W-:Y:S08]  /*6910*/  MUFU.EX2 R184, R184 ;  /* 0x000000b800b87308 */ /* 0x000ff00000000800 */
[----:B------:R-:W-:Y:S01]  /*6920*/  MUFU.EX2 R127, R127 ;  /* 0x0000007f007f7308 */ /* 0x000fe20000000800 */
[----:B0-----:R-:W-:Y:S01]  /*6930*/  FMNMX.FTZ R129, R11, R130, !PT ;  /* 0x000000820b817209 */ /* 0x001fe20007810000 */
[----:B------:R-:W-:-:S04]  /*6940*/  FFMA.FTZ R130, R145, UR14, -R164 ;  /* 0x0000000e91827c23 */ /* 0x000fc800080108a4 */
[----:B------:R-:W0:Y:S02]  /*6950*/  SHFL.BFLY PT, R136, R129, 0x1, 0x1f ;  /* 0x0c201f0081887f89 */ /* 0x000e2400000e0000 */
[----:B------:R-:W-:Y:S08]  /*6960*/  MUFU.EX2 R186, R186 ;  /* 0x000000ba00ba7308 */ /* 0x000ff00000000800 */
[----:B------:R1:W-:Y:S08]  /*6970*/  MUFU.EX2 R128, R132 ;  /* 0x0000008400807308 */ /* 0x0003f00000000800 */
[----:B------:R-:W-:Y:S01]  /*6980*/  MUFU.EX2 R180, R180 ;  /* 0x000000b400b47308 */ /* 0x000fe20000000800 */
[----:B-1----:R-:W-:Y:S01]  /*6990*/  FFMA.FTZ R132, R140, UR14, -R164 ;  /* 0x0000000e8c847c23 */ /* 0x002fe200080108a4 */
[----:B0-----:R-:W-:-:S06]  /*69a0*/  FMNMX.FTZ R11, R129, R136, !PT ;  /* 0x00000088810b7209 */ /* 0x001fcc0007810000 */
[----:B------:R-:W-:Y:S01]  /*69b0*/  MUFU.EX2 R157, R157 ;  /* 0x0000009d009d7308 */ /* 0x000fe20000000800 */
[C---:B------:R-:W-:Y:S01]  /*69c0*/  FSETP.NEU.FTZ.AND P2, PT, R11.reuse, -INF , PT ;  /* 0xff8000000b00780b */ /* 0x040fe20003f5d000 */
[----:B------:R-:W-:-:S06]  /*69d0*/  FMUL.FTZ R136, R11, UR14 ;  /* 0x0000000e0b887c20 */ /* 0x000fcc0008410000 */
[----:B------:R-:W-:Y:S01]  /*69e0*/  MUFU.EX2 R182, R182 ;  /* 0x000000b600b67308 */ /* 0x000fe20000000800 */
[----:B------:R-:W-:-:S05]  /*69f0*/  FSEL R136, R136, RZ, P2 ;  /* 0x000000ff88887208 */ /* 0x000fca0001000000 */
[--C-:B------:R-:W-:Y:S01]  /*6a00*/  FFMA.FTZ R189, R0, UR14, -R136.reuse ;  /* 0x0000000e00bd7c23 */ /* 0x100fe20008010888 */
[--C-:B------:R-:W-:Y:S01]  /*6a10*/  FFMA.FTZ R185, R20, UR14, -R136.reuse ;  /* 0x0000000e14b97c23 */ /* 0x100fe20008010888 */
[--C-:B------:R-:W-:Y:S01]  /*6a20*/  FFMA.FTZ R20, R121, UR14, -R136.reuse ;  /* 0x0000000e79147c23 */ /* 0x100fe20008010888 */
[----:B------:R-:W-:Y:S01]  /*6a30*/  FSEL R0, R11, RZ, P2 ;  /* 0x000000ff0b007208 */ /* 0x000fe20001000000 */
[--C-:B------:R-:W-:Y:S01]  /*6a40*/  FFMA.FTZ R138, R2, UR14, -R136.reuse ;  /* 0x0000000e028a7c23 */ /* 0x100fe20008010888 */
[----:B------:R-:W-:Y:S01]  /*6a50*/  FSEL R121, R12, RZ, P1 ;  /* 0x000000ff0c797208 */ /* 0x000fe20000800000 */
[----:B------:R-:W-:Y:S01]  /*6a60*/  MUFU.EX2 R189, R189 ;  /* 0x000000bd00bd7308 */ /* 0x000fe20000000800 */
[--C-:B------:R-:W-:Y:S01]  /*6a70*/  FFMA.FTZ R191, R163, UR14, -R136.reuse ;  /* 0x0000000ea3bf7c23 */ /* 0x100fe20008010888 */
[----:B------:R-:W-:Y:S01]  /*6a80*/  FADD.FTZ R2, -R0, R13 ;  /* 0x0000000d00027221 */ /* 0x000fe20000010100 */
[----:B------:R-:W-:Y:S01]  /*6a90*/  FFMA.FTZ R137, R15, UR14, -R136 ;  /* 0x0000000e0f897c23 */ /* 0x000fe20008010888 */
[----:B------:R-:W-:Y:S01]  /*6aa0*/  FADD.FTZ R121, -R121, R14 ;  /* 0x0000000e79797221 */ /* 0x000fe20000010100 */
[--C-:B------:R-:W-:Y:S01]  /*6ab0*/  FFMA.FTZ R21, R21, UR14, -R136.reuse ;  /* 0x0000000e15157c23 */ /* 0x100fe20008010888 */
[----:B------:R-:W-:Y:S01]  /*6ac0*/  FMUL.FTZ R2, R2, UR14 ;  /* 0x0000000e02027c20 */ /* 0x000fe20008410000 */
[--C-:B------:R-:W-:Y:S01]  /*6ad0*/  FFMA.FTZ R187, R125, UR14, -R136.reuse ;  /* 0x0000000e7dbb7c23 */ /* 0x100fe20008010888 */
[----:B------:R-:W-:Y:S01]  /*6ae0*/  FMUL.FTZ R121, R121, UR14 ;  /* 0x0000000e79797c20 */ /* 0x000fe20008410000 */
        /* <DEDUP_REMOVED lines=13> */
[----:B------:R-:W-:-:S03]  /*6bc0*/  FFMA.FTZ R171, R161, UR14, -R136 ;  /* 0x0000000ea1ab7c23 */ /* 0x000fc60008010888 */
[----:B------:R-:W2:Y:S01]  /*6bd0*/  MUFU.EX2 R2, R2 ;  /* 0x0000000200027308 */ /* 0x000ea20000000800 */
[----:B0-----:R-:W-:-:S07]  /*6be0*/  FFMA.FTZ R121, R155, UR14, -R136 ;  /* 0x0000000e9b797c23 */ /* 0x001fce0008010888 */
[----:B------:R-:W0:Y:S01]  /*6bf0*/  MUFU.EX2 R191, R191 ;  /* 0x000000bf00bf7308 */ /* 0x000e220000000800 */
[----:B-1----:R-:W-:-:S04]  /*6c00*/  FFMA.FTZ R13, R0, R10, R188 ;  /* 0x0000000a000d7223 */ /* 0x002fc800000100bc */
[----:B------:R-:W-:-:S03]  /*6c10*/  FADD.FTZ R13, R120, R13 ;  /* 0x0000000d780d7221 */ /* 0x000fc60000010000 */
[----:B------:R-:W1:Y:S01]  /*6c20*/  MUFU.EX2 R137, R137 ;  /* 0x0000008900897308 */ /* 0x000e620000000800 */
[----:B--2---:R-:W-:Y:S01]  /*6c30*/  FFMA.FTZ R3, R2, R3, R189 ;  /* 0x0000000302037223 */ /* 0x004fe200000100bd */
        /* <DEDUP_REMOVED lines=14> */
[----:B------:R-:W-:Y:S01]  /*6d20*/  FADD.FTZ R3, R157, R14 ;  /* 0x0000000e9d037221 */ /* 0x000fe20000010000 */
[----:B------:R-:W-:Y:S01]  /*6d30*/  FFMA.FTZ R14, R165, UR14, -R136 ;  /* 0x0000000ea50e7c23 */ /* 0x000fe20008010888 */
[----:B------:R-:W2:Y:S01]  /*6d40*/  MUFU.EX2 R20, R20 ;  /* 0x0000001400147308 */ /* 0x000ea20000000800 */
[----:B0-----:R-:W-:Y:S01]  /*6d50*/  FADD.FTZ R10, R21, R10 ;  /* 0x0000000a150a7221 */ /* 0x001fe20000010000 */
[----:B------:R-:W-:-:S06]  /*6d60*/  FADD.FTZ R3, R182, R3 ;  /* 0x00000003b6037221 */ /* 0x000fcc0000010000 */
[----:B------:R-:W0:Y:S01]  /*6d70*/  MUFU.EX2 R181, R181 ;  /* 0x000000b500b57308 */ /* 0x000e220000000800 */
[----:B-1----:R-:W-:-:S07]  /*6d80*/  FADD.FTZ R13, R187, R10 ;  /* 0x0000000abb0d7221 */ /* 0x002fce0000010000 */
[----:B------:R-:W1:Y:S01]  /*6d90*/  MUFU.EX2 R15, R15 ;  /* 0x0000000f000f7308 */ /* 0x000e620000000800 */
[----:B--2---:R-:W-:Y:S01]  /*6da0*/  FADD.FTZ R10, R20, R13 ;  /* 0x0000000d140a7221 */ /* 0x004fe20000010000 */
[----:B------:R-:W-:-:S06]  /*6db0*/  FFMA.FTZ R13, R159, UR14, -R136 ;  /* 0x0000000e9f0d7c23 */ /* 0x000fcc0008010888 */
        /* <DEDUP_REMOVED lines=32> */
[----:B------:R-:W-:-:S06]  /*6fc0*/  FFMA.FTZ R126, R162, UR14, -R136 ;  /* 0x0000000ea27e7c23 */ /* 0x000fcc0008010888 */
        /* <DEDUP_REMOVED lines=26> */
.L_x_5656:
[----:B------:R-:W0:Y:S01]  /*7170*/  S2UR UR5, SR_CgaCtaId ;  /* 0x00000000000579c3 */ /* 0x000e220000008800 */
        /* <DEDUP_REMOVED lines=35> */
.L_x_5646:
[----:B------:R-:W-:-:S06]  /*73b0*/  UISETP.GE.AND UP0, UPT, UR4, UR60, UPT ;  /* 0x0000003c0400728c */ /* 0x000fcc000bf06270 */
[----:B------:R-:W-:-:S13]  /*73c0*/  PLOP3.LUT P1, PT, PT, PT, UP0, 0x80, 0x0 ;  /* 0x000000000000781c */ /* 0x000fda0003f2f008 */
[----:B------:R-:W-:Y:S05]  /*73d0*/  @!P1 BRA `(.L_x_5658) ;  /* 0x0000002400409947 */ /* 0x000fea0003800000 */
[----:B------:R-:W-:Y:S01]  /*73e0*/  MOV R13, R11 ;  /* 0x0000000b000d7202 */ /* 0x000fe20000000f00 */
[----:B------:R-:W-:Y:S01]  /*73f0*/  IMAD.MOV.U32 R14, RZ, RZ, R12 ;  /* 0x000000ffff0e7224 */ /* 0x000fe200078e000c */
[----:B------:R-:W-:Y:S01]  /*7400*/  UMOV UR5, UR38 ;  /* 0x0000002600057c82 */ /* 0x000fe20008000000 */
[----:B------:R-:W-:Y:S01]  /*7410*/  UMOV UR6, UR39 ;  /* 0x0000002700067c82 */ /* 0x000fe20008000000 */
[----:B------:R-:W-:Y:S01]  /*7420*/  ULDC UR7, c[0x0][0x9d8] ;  /* 0x0002760000077ab9 */ /* 0x000fe20000000800 */
[----:B------:R-:W-:-:S05]  /*7430*/  ULDC UR10, c[0x0][0x988] ;  /* 0x00026200000a7ab9 */ /* 0x000fca0000000800 */
.L_x_5669:
        /* <DEDUP_REMOVED lines=8> */
.L_x_5659:
[----:B------:R-:W-:Y:S01]  /*74c0*/  ULEA UR8, UR39, UR40, 0x3 ;  /* 0x0000002827087291 */ /* 0x000fe2000f8e183f */
[----:B------:R-:W-:-:S05]  /*74d0*/  IMAD.U32 R11, RZ, RZ, UR38 ;  /* 0x00000026ff0b7e24 */ /* 0x000fca000f8e00ff */
[----:B------:R-:W-:-:S04]  /*74e0*/  SHF.L.U32 R11, R11, 0x1f, RZ ;  /* 0x0000001f0b0b7819 */ /* 0x000fc800000006ff */
[----:B------:R0:W1:Y:S01]  /*74f0*/  SYNCS.PHASECHK.TRANS64.TRYWAIT P1, [UR8+0x30830], R11 ;  /* 0x0308300bff0075a7 */ /* 0x0000620008020148 */
[----:B------:R-:W-:Y:S05]  /*7500*/  @!P0 BRA `(.L_x_5660) ;  /* 0x0000000000048947 */ /* 0x000fea0003800000 */
[----:B------:R-:W-:Y:S01]  /*7510*/  BPT.TRAP 0x1 ;  /* 0x000000040000795c */ /* 0x000fe20000300000 */
.L_x_5660:
[----:B-1----:R-:W-:Y:S05]  /*7520*/  @P1 BRA `(.L_x_5661) ;  /* 0x0000000000081947 */ /* 0x002fea0003800000 */
[----:B------:R-:W1:Y:S02]  /*7530*/  SYNCS.PHASECHK.TRANS64.TRYWAIT P1, [UR8+0x30830], R11 ;  /* 0x0308300bff0075a7 */ /* 0x000e640008020148 */
[----:B-1----:R-:W-:Y:S05]  /*7540*/  @!P1 BRA `(.L_x_5662) ;  /* 0x000000d400ac9947 */ /* 0x002fea0003800000 */
.L_x_5661:
        /* <DEDUP_REMOVED lines=175> */
.L_x_5663:
[----:B------:R-:W-:Y:S01]  /*8040*/  ULEA UR8, UR6, UR40, 0x3 ;  /* 0x0000002806087291 */ /* 0x000fe2000f8e183f */
[----:B------:R-:W-:-:S05]  /*8050*/  IMAD.U32 R0, RZ, RZ, UR5 ;  /* 0x00000005ff007e24 */ /* 0x000fca000f8e00ff */
[----:B------:R-:W-:-:S04]  /*8060*/  SHF.L.U32 R0, R0, 0x1f, RZ ;  /* 0x0000001f00007819 */ /* 0x000fc800000006ff */
[----:B------:R2:W3:Y:S01]  /*8070*/  SYNCS.PHASECHK.TRANS64.TRYWAIT P1, [UR8+0x30850], R0 ;  /* 0x03085000ff0075a7 */ /* 0x0004e20008020148 */
[----:B------:R-:W-:Y:S05]  /*8080*/  @!P0 BRA `(.L_x_5664) ;  /* 0x0000000000048947 */ /* 0x000fea0003800000 */
[----:B------:R-:W-:Y:S01]  /*8090*/  BPT.TRAP 0x1 ;  /* 0x000000040000795c */ /* 0x000fe20000300000 */
.L_x_5664:
[----:B---3--:R-:W-:Y:S05]  /*80a0*/  @P1 BRA `(.L_x_5665) ;  /* 0x0000000000081947 */ /* 0x008fea0003800000 */
[----:B------:R-:W3:Y:S02]  /*80b0*/  SYNCS.PHASECHK.TRANS64.TRYWAIT P1, [UR8+0x30850], R0 ;  /* 0x03085000ff0075a7 */ /* 0x000ee40008020148 */
[----:B---3--:R-:W-:Y:S05]  /*80c0*/  @!P1 BRA `(.L_x_5666) ;  /* 0x000000c800e49947 */ /* 0x008fea0003800000 */
.L_x_5665:
        /* <DEDUP_REMOVED lines=37> */
.L_x_5667:
        /* <DEDUP_REMOVED lines=24> */
[----:B01----:R-:W-:Y:S01]  /*84a0*/  FMNMX.FTZ R11, R15, R14, !PT ;  /* 0x0000000e0f0b7209 */ /* 0x003fe20007810000 */
[----:B------:R-:W-:Y:S01]  /*84b0*/  FMUL.FTZ R129, R132, UR7 ;  /* 0x0000000784817c20 */ /* 0x000fe20008410000 */
[----:B------:R-:W-:Y:S01]  /*84c0*/  FMUL.FTZ R131, R134, UR7 ;  /* 0x0000000786837c20 */ /* 0x000fe20008410000 */
[----:B------:R-:W-:Y:S01]  /*84d0*/  FMUL.FTZ R132, R135, UR7 ;  /* 0x0000000787847c20 */ /* 0x000fe20008410000 */
[----:B------:R-:W-:Y:S01]  /*84e0*/  FMUL.FTZ R135, R138, UR7 ;  /* 0x000000078a877c20 */ /* 0x000fe20008410000 */
[----:B------:R-:W-:Y:S01]  /*84f0*/  FMUL.FTZ R138, R141, UR7 ;  /* 0x000000078d8a7c20 */ /* 0x000fe20008410000 */
[----:B------:R-:W0:Y:S01]  /*8500*/  MUFU.TANH R120, R120 ;  /* 0x0000007800787308 */ /* 0x000e220000002400 */
[----:B----4-:R-:W-:Y:S01]  /*8510*/  FMNMX.FTZ R157, R21, R13, !PT ;  /* 0x0000000d159d7209 */ /* 0x010fe20007810000 */
[----:B------:R-:W-:Y:S01]  /*8520*/  FMUL.FTZ R141, R144, UR7 ;  /* 0x00000007908d7c20 */ /* 0x000fe20008410000 */
[----:B------:R-:W-:Y:S01]  /*8530*/  FMUL.FTZ R144, R147, UR7 ;  /* 0x0000000793907c20 */ /* 0x000fe20008410000 */
[----:B------:R-:W-:Y:S01]  /*8540*/  FMUL.FTZ R134, R137, UR7 ;  /* 0x0000000789867c20 */ /* 0x000fe20008410000 */
[----:B------:R-:W-:Y:S01]  /*8550*/  FMUL.FTZ R147, R150, UR7 ;  /* 0x0000000796937c20 */ /* 0x000fe20008410000 */
[----:B------:R-:W-:Y:S01]  /*8560*/  FMUL.FTZ R150, R153, UR7 ;  /* 0x0000000799967c20 */ /* 0x000fe20008410000 */
[----:B------:R-:W-:Y:S01]  /*8570*/  FMUL.FTZ R153, R156, UR7 ;  /* 0x000000079c997c20 */ /* 0x000fe20008410000 */
[----:B------:R-:W1:Y:S01]  /*8580*/  MUFU.TANH R121, R121 ;  /* 0x0000007900797308 */ /* 0x000e620000002400 */
        /* <DEDUP_REMOVED lines=12> */
[----:B------:R-:W-:Y:S01]  /*8650*/  UMOV UR14, UR10 ;  /* 0x0000000a000e7c82 */ /* 0x000fe20008000000 */
[----:B------:R-:W0:Y:S01]  /*8660*/  S2UR UR6, SR_CgaCtaId ;  /* 0x00000000000679c3 */ /* 0x000e220000008800 */
[----:B------:R-:W-:Y:S01]  /*8670*/  ULEA UR5, UR9, UR40, 0x3 ;  /* 0x0000002809057291 */ /* 0x000fe2000f8e183f */
[----:B------:R-:W3:Y:S01]  /*8680*/  MUFU.TANH R122, R122 ;  /* 0x0000007a007a7308 */ /* 0x000ee20000002400 */
[----:B-1----:R-:W-:-:S02]  /*8690*/  FMNMX.FTZ R11, R121, R0, !PT ;  /* 0x00000000790b7209 */ /* 0x002fc40007810000 */
[----:B------:R-:W-:-:S05]  /*86a0*/  UIADD3 UR5, UR5, 0x30840, URZ ;  /* 0x0003084005057890 */ /* 0x000fca000fffe03f */
[----:B------:R-:W1:Y:S01]  /*86b0*/  MUFU.TANH R124, R124 ;  /* 0x0000007c007c7308 */ /* 0x000e620000002400 */
[----:B--2---:R-:W-:-:S07]  /*86c0*/  FMNMX.FTZ R157, R123, R2, !PT ;  /* 0x000000027b9d7209 */ /* 0x004fce0007810000 */
[----:B------:R-:W2:Y:S01]  /*86d0*/  MUFU.TANH R125, R125 ;  /* 0x0000007d007d7308 */ /* 0x000ea20000002400 */
[----:B---3--:R-:W-:Y:S01]  /*86e0*/  FMNMX.FTZ R0, R122, R11, !PT ;  /* 0x0000000b7a007209 */ /* 0x008fe20007810000 */
[----:B0-----:R-:W-:-:S06]  /*86f0*/  UPRMT UR5, UR6, 0x654, UR5 ;  /* 0x0000065406057896 */ /* 0x001fcc0008000005 */
[----:B------:R-:W0:Y:S01]  /*8700*/  MUFU.TANH R127, R127 ;  /* 0x0000007f007f7308 */ /* 0x000e220000002400 */
[----:B-1----:R-:W-:Y:S01]  /*8710*/  FMNMX.FTZ R2, R124, R157, !PT ;  /* 0x0000009d7c027209 */ /* 0x002fe20007810000 */
[----:B------:R-:W-:Y:S01]  /*8720*/  FMUL.FTZ R157, R160, UR7 ;  /* 0x00000007a09d7c20 */ /* 0x000fe20008410000 */
[----:B------:R-:W-:Y:S01]  /*8730*/  FMUL.FTZ R160, R163, UR7 ;  /* 0x00000007a3a07c20 */ /* 0x000fe20008410000 */
        /* <DEDUP_REMOVED lines=82> */
[----:B-1----:R-:W-:-:S05]  /*8c60*/  FMNMX.FTZ R0, R162, R11, !PT ;  /* 0x0000000ba2007209 */ /* 0x002fca0007810000 */
        /* <DEDUP_REMOVED lines=10> */
[----:B------:R-:W-:Y:S02]  /*8d10*/  FMUL.FTZ R14, R14, UR14 ;  /* 0x0000000e0e0e7c20 */ /* 0x000fe40008410000 */
[----:B------:R-:W-:Y:S02]  /*8d20*/  FADD.FTZ R13, -R11, R13 ;  /* 0x0000000d0b0d7221 */ /* 0x000fe40000010100 */
[----:B------:R-:W-:Y:S02]  /*8d30*/  MUFU.EX2 R0, R14 ;  /* 0x0000000e00007308 */ /* 0x000fe40000000800 */
[----:B------:R-:W-:Y:S01]  /*8d40*/  FMUL.FTZ R165, R13, UR14 ;  /* 0x0000000e0da57c20 */ /* 0x000fe20008410000 */
[----:B------:R-:W-:-:S04]  /*8d50*/  FMUL.FTZ R13, R12, UR14 ;  /* 0x0000000e0c0d7c20 */ /* 0x000fc80008410000 */
        /* <DEDUP_REMOVED lines=17> */
[--C-:B0-----:R-:W-:Y:S01]  /*8e70*/  FFMA.FTZ R165, R126, UR14, -R13.reuse ;  /* 0x0000000e7ea57c23 */ /* 0x101fe2000801080d */
        /* <DEDUP_REMOVED lines=27> */
[----:B------:R-:W-:Y:S01]  /*9030*/  FFMA.FTZ R175, R155, UR14, -R130 ;  /* 0x0000000e9baf7c23 */ /* 0x000fe20008010882 */
[--C-:B------:R-:W-:Y:S01]  /*9040*/  FFMA.FTZ R15, R154, UR14, -R13.reuse ;  /* 0x0000000e9a0f7c23 */ /* 0x100fe2000801080d */
[--C-:B------:R-:W-:Y:S01]  /*9050*/  FFMA.FTZ R168, R157, UR14, -R13.reuse ;  /* 0x0000000e9da87c23 */ /* 0x100fe2000801080d */
[----:B------:R-:W0:Y:S01]  /*9060*/  MUFU.EX2 R190, R190 ;  /* 0x000000be00be7308 */ /* 0x000e220000000800 */
[----:B--2---:R-:W-:Y:S01]  /*9070*/  FADD.FTZ R3, R167, R10 ;  /* 0x0000000aa7037221 */ /* 0x004fe20000010000 */
[--C-:B------:R-:W-:Y:S01]  /*9080*/  FFMA.FTZ R169, R159, UR14, -R130.reuse ;  /* 0x0000000e9fa97c23 */ /* 0x100fe20008010882 */
[--C-:B------:R-:W-:Y:S01]  /*9090*/  FFMA.FTZ R14, R158, UR14, -R13.reuse ;  /* 0x0000000e9e0e7c23 */ /* 0x100fe2000801080d */
[--C-:B------:R-:W-:Y:S01]  /*90a0*/  FFMA.FTZ R170, R161, UR14, -R13.reuse ;  /* 0x0000000ea1aa7c23 */ /* 0x100fe2000801080d */
[----:B------:R-:W-:Y:S01]  /*90b0*/  FFMA.FTZ R171, R163, UR14, -R130 ;  /* 0x0000000ea3ab7c23 */ /* 0x000fe20008010882 */
[----:B------:R-:W-:-:S02]  /*90c0*/  FFMA.FTZ R13, R162, UR14, -R13 ;  /* 0x0000000ea20d7c23 */ /* 0x000fc4000801080d */
        /* <DEDUP_REMOVED lines=49> */
[--C-:B------:R-:W-:Y:S01]  /*93e0*/  FFMA.FTZ R21, R160, UR14, -R130.reuse ;  /* 0x0000000ea0157c23 */ /* 0x100fe20008010882 */
[----:B------:R-:W-:-:S05]  /*93f0*/  FFMA.FTZ R130, R164, UR14, -R130 ;  /* 0x0000000ea4827c23 */ /* 0x000fca0008010882 */
        /* <DEDUP_REMOVED lines=42> */
.L_x_5668:
        /* <DEDUP_REMOVED lines=36> */
.L_x_5658:
        /* <DEDUP_REMOVED lines=99> */
.L_x_5670:
[----:B------:R-:W-:Y:S01]  /*9f10*/  ULEA UR5, UR39, UR40, 0x3 ;  /* 0x0000002827057291 */ /* 0x000fe2000f8e183f */
[----:B------:R-:W-:-:S05]  /*9f20*/  IMAD.U32 R0, RZ, RZ, UR38 ;  /* 0x00000026ff007e24 */ /* 0x000fca000f8e00ff */
[----:B------:R-:W-:-:S04]  /*9f30*/  SHF.L.U32 R0, R0, 0x1f, RZ ;  /* 0x0000001f00007819 */ /* 0x000fc800000006ff */
[----:B------:R0:W1:Y:S01]  /*9f40*/  SYNCS.PHASECHK.TRANS64.TRYWAIT P1, [UR5+0x30850], R0 ;  /* 0x03085000ff0075a7 */ /* 0x0000620008020145 */
[----:B------:R-:W-:Y:S05]  /*9f50*/  @!P0 BRA `(.L_x_5671) ;  /* 0x0000000000048947 */ /* 0x000fea0003800000 */
[----:B------:R-:W-:Y:S01]  /*9f60*/  BPT.TRAP 0x1 ;  /* 0x000000040000795c */ /* 0x000fe20000300000 */
.L_x_5671:
[----:B-1----:R-:W-:Y:S05]  /*9f70*/  @P1 BRA `(.L_x_5672) ;  /* 0x0000000000081947 */ /* 0x002fea0003800000 */
[----:B------:R-:W1:Y:S02]  /*9f80*/  SYNCS.PHASECHK.TRANS64.TRYWAIT P1, [UR5+0x30850], R0 ;  /* 0x03085000ff0075a7 */ /* 0x000e640008020145 */
[----:B-1----:R-:W-:Y:S05]  /*9f90*/  @!P1 BRA `(.L_x_5673) ;  /* 0x000000ac00489947 */ /* 0x002fea0003800000 */
.L_x_5672:
        /* <DEDUP_REMOVED lines=21> */
[----:B------:R-:W-:Y:S01]  /*a0f0*/  IMAD.U32 R5, RZ, RZ, UR14 ;  /* 0x0000000eff057e24 */ /* 0x000fe2000f8e00ff */
[----:B------:R-:W-:Y:S01]  /*a100*/  MOV R0, 0xff800000 ;  /* 0xff80000000007802 */ /* 0x000fe20000000f00 */
[----:B-1----:R-:W-:-:S02]  /*a110*/  FADD.FTZ R13, R2, R7 ;  /* 0x00000007020d7221 */ /* 0x002fc40000010000 */
[----:B------:R-:W-:Y:S01]  /*a120*/  FSETP.NE.FTZ.AND P1, PT, R9, RZ, PT ;  /* 0x000000ff0900720b */ /* 0x000fe20003f35000 */
[----:B------:R-:W-:Y:S02]  /*a130*/  IMAD.MOV.U32 R2, RZ, RZ, -0x800000 ;  /* 0xff800000ff027424 */ /* 0x000fe400078e00ff */
[----:B------:R-:W-:-:S10]  /*a140*/  FSETP.NE.FTZ.AND P2, PT, R13, RZ, PT ;  /* 0x000000ff0d00720b */ /* 0x000fd40003f55000 */
[----:B------:R-:W0:Y:S01]  /*a150*/  @P1 MUFU.LG2 R6, R9 ;  /* 0x0000000900061308 */ /* 0x000e220000000c00 */
[----:B------:R-:W-:Y:S02]  /*a160*/  @P1 FMUL.FTZ R5, R5, 0.69314718246459960938 ;  /* 0x3f31721805051820 */ /* 0x000fe40000410000 */
        /* <DEDUP_REMOVED lines=32> */
[----:B0-23--:R-:W-:Y:S05]  /*a370*/  @!P0 BRA `(.L_x_5674) ;  /* 0x0000000000048947 */ /* 0x00dfea0003800000 */
[----:B------:R-:W-:Y:S01]  /*a380*/  BPT.TRAP 0x1 ;  /* 0x000000040000795c */ /* 0x000fe20000300000 */
.L_x_5674:
        /* <DEDUP_REMOVED lines=109> */
.L_x_5638:
        /* <DEDUP_REMOVED lines=17> */
[----:B------:R-:W-:Y:S01]  /*ab70*/  ULDC.64 UR12, c[0x0][0xc00] ;  /* 0x00030000000c7ab9 */ /* 0x000fe20000000a00 */
[----:B------:R-:W-:Y:S02]  /*ab80*/  R2UR UR16, R214 ;  /* 0x00000000d61072ca */ /* 0x000fe400000e0000 */
[----:B------:R-:W-:Y:S02]  /*ab90*/  R2UR UR17, R195 ;  /* 0x00000000c31172ca */ /* 0x000fe400000e0000 */
[----:B------:R-:W-:-:S07]  /*aba0*/  R2UR UR23, R197 ;  /* 0x00000000c51772ca */ /* 0x000fce00000e0000 */
[----:B------:R-:W-:Y:S01]  /*abb0*/  UIMAD.WIDE UR12, UR9, 0x4, UR12 ;  /* 0x00000004090c78a5 */ /* 0x000fe2000f8e020c */
[----:B------:R-:W-:Y:S01]  /*abc0*/  UMOV UR10, UR8 ;  /* 0x00000008000a7c82 */ /* 0x000fe20008000000 */
[----:B0-----:R-:W-:Y:S01]  /*abd0*/  UMOV UR11, UR4 ;  /* 0x00000004000b7c82 */ /* 0x001fe20008000000 */
[----:B------:R-:W-:Y:S01]  /*abe0*/  BAR.SYNC.DEFER_BLOCKING 0x1, 0x100 ;  /* 0x0044000000007b1d */ /* 0x000fe20000010000 */
[----:B--2---:R-:W-:-:S03]  /*abf0*/  IMAD.WIDE R4, R3, R4, UR10 ;  /* 0x0000000a03047e25 */ /* 0x004fc6000f8e0204 */
[C---:B------:R-:W-:Y:S02]  /*ac00*/  IADD3 R8, P1, R4.reuse, 0x40, RZ ;  /* 0x0000004004087810 */ /* 0x040fe40007f3e0ff */
[C---:B------:R-:W-:Y:S02]  /*ac10*/  LOP3.LUT R3, R4.reuse, 0x380, RZ, 0xc0, !PT ;  /* 0x0000038004037812 */ /* 0x040fe400078ec0ff */
[C---:B------:R-:W-:Y:S01]  /*ac20*/  IADD3 R6, P2, R4.reuse, 0x20, RZ ;  /* 0x0000002004067810 */ /* 0x040fe20007f5e0ff */
[--C-:B------:R-:W-:Y:S01]  /*ac30*/  IMAD.X R15, RZ, RZ, R5.reuse, P1 ;  /* 0x000000ffff0f7224 */ /* 0x100fe200008e0605 */
[C---:B------:R-:W-:Y:S02]  /*ac40*/  IADD3 R19, P6, R4.reuse, 0x60, RZ ;  /* 0x0000006004137810 */ /* 0x040fe40007fde0ff */
[----:B------:R-:W-:Y:S01]  /*ac50*/  IADD3 R133, P5, R4, 0x4000, RZ ;  /* 0x0000400004857810 */ /* 0x000fe20007fbe0ff */
[--C-:B------:R-:W-:Y:S01]  /*ac60*/  IMAD.X R13, RZ, RZ, R5.reuse, P2 ;  /* 0x000000ffff0d7224 */ /* 0x100fe200010e0605 */
[----:B------:R-:W-:Y:S01]  /*ac70*/  LOP3.LUT R7, R8, 0x380, RZ, 0xc0, !PT ;  /* 0x0000038008077812 */ /* 0x000fe200078ec0ff */
[--C-:B------:R-:W-:Y:S01]  /*ac80*/  IMAD.X R85, RZ, RZ, R5.reuse, P6 ;  /* 0x000000ffff557224 */ /* 0x100fe200030e0605 */
[----:B------:R-:W-:Y:S01]  /*ac90*/  SHF.R.U64 R3, R3, 0x3, RZ ;  /* 0x0000000303037819 */ /* 0x000fe200000012ff */
[----:B------:R-:W-:Y:S01]  /*aca0*/  IMAD.X R87, RZ, RZ, R5, P5 ;  /* 0x000000ffff577224 */ /* 0x000fe200028e0605 */
[----:B------:R-:W-:-:S02]  /*acb0*/  IADD3 R88, P0, R4, 0x4020, RZ ;  /* 0x0000402004587810 */ /* 0x000fc40007f1e0ff */
[C---:B------:R-:W-:Y:S02]  /*acc0*/  IADD3 R135, P4, R4.reuse, 0x4040, RZ ;  /* 0x0000404004877810 */ /* 0x040fe40007f9e0ff */
[C---:B------:R-:W-:Y:S01]  /*acd0*/  IADD3 R92, P3, R4.reuse, 0x4060, RZ ;  /* 0x00004060045c7810 */ /* 0x040fe20007f7e0ff */
[--C-:B------:R-:W-:Y:S01]  /*ace0*/  IMAD.X R89, RZ, RZ, R5.reuse, P0 ;  /* 0x000000ffff597224 */ /* 0x100fe200000e0605 */
[C---:B------:R-:W-:Y:S01]  /*acf0*/  IADD3 R137, P2, R4.reuse, 0x8000, RZ ;  /* 0x0000800004897810 */ /* 0x040fe20007f5e0ff */
[--C-:B------:R-:W-:Y:S01]  /*ad00*/  IMAD.X R91, RZ, RZ, R5.reuse, P4 ;  /* 0x000000ffff5b7224 */ /* 0x100fe200020e0605 */
[C---:B------:R-:W-:Y:S01]  /*ad10*/  IADD3 R139, P1, R4.reuse, 0x8020, RZ ;  /* 0x00008020048b7810 */ /* 0x040fe20007f3e0ff */
[--C-:B------:R-:W-:Y:S01]  /*ad20*/  IMAD.X R93, RZ, RZ, R5.reuse, P3 ;  /* 0x000000ffff5d7224 */ /* 0x100fe200018e0605 */
[C---:B------:R-:W-:Y:S02]  /*ad30*/  IADD3 R141, P6, R4.reuse, 0x8040, RZ ;  /* 0x00008040048d7810 */ /* 0x040fe40007fde0ff */
[----:B------:R-:W-:Y:S01]  /*ad40*/  IADD3 R132, P5, R4, 0x8060, RZ ;  /* 0x0000806004847810 */ /* 0x000fe20007fbe0ff */
[--C-:B------:R-:W-:Y:S01]  /*ad50*/  IMAD.X R131, RZ, RZ, R5.reuse, P1 ;  /* 0x000000ffff837224 */ /* 0x100fe200008e0605 */
[----:B------:R-:W-:Y:S01]  /*ad60*/  SHF.R.U64 R7, R7, 0x3, RZ ;  /* 0x0000000307077819 */ /* 0x000fe200000012ff */
[--C-:B------:R-:W-:Y:S01]  /*ad70*/  IMAD.X R9, RZ, RZ, R5.reuse, P6 ;  /* 0x000000ffff097224 */ /* 0x100fe200030e0605 */
[----:B------:R-:W-:Y:S01]  /*ad80*/  LOP3.LUT R4, R3, R4, RZ, 0x3c, !PT ;  /* 0x0000000403047212 */ /* 0x000fe200078e3cff */
[----:B------:R-:W-:Y:S01]  /*ad90*/  IMAD.X R11, RZ, RZ, R5, P5 ;  /* 0x000000ffff0b7224 */ /* 0x000fe200028e0605 */
[----:B------:R-:W-:-:S02]  /*ada0*/  LOP3.LUT R3, R6, 0x380, RZ, 0xc0, !PT ;  /* 0x0000038006037812 */ /* 0x000fc400078ec0ff */
[----:B------:R-:W-:Y:S02]  /*adb0*/  LOP3.LUT R14, R7, R8, RZ, 0x3c, !PT ;  /* 0x00000008070e7212 */ /* 0x000fe400078e3cff */
[----:B------:R-:W-:Y:S02]  /*adc0*/  LOP3.LUT R8, R137, 0x380, RZ, 0xc0, !PT ;  /* 0x0000038089087812 */ /* 0x000fe400078ec0ff */
[----:B------:R-:W-:Y:S02]  /*add0*/  LOP3.LUT R10, R19, 0x380, RZ, 0xc0, !PT ;  /* 0x00000380130a7812 */ /* 0x000fe400078ec0ff */
[----:B------:R-:W-:Y:S02]  /*ade0*/  SHF.R.U64 R3, R3, 0x3, RZ ;  /* 0x0000000303037819 */ /* 0x000fe400000012ff */
[----:B------:R-:W-:Y:S02]  /*adf0*/  SHF.R.U64 R8, R8, 0x3, RZ ;  /* 0x0000000308087819 */ /* 0x000fe400000012ff */
[----:B------:R-:W-:-:S02]  /*ae00*/  LOP3.LUT R86, R133, 0x380, RZ, 0xc0, !PT ;  /* 0x0000038085567812 */ /* 0x000fc400078ec0ff */
[----:B------:R-:W-:Y:S02]  /*ae10*/  SHF.R.U64 R10, R10, 0x3, RZ ;  /* 0x000000030a0a7819 */ /* 0x000fe400000012ff */
[----:B------:R-:W-:Y:S02]  /*ae20*/  LOP3.LUT R12, R3, R6, RZ, 0x3c, !PT ;  /* 0x00000006030c7212 */ /* 0x000fe400078e3cff */
[----:B------:R-:W-:Y:S02]  /*ae30*/  LOP3.LUT R3, R88, 0x380, RZ, 0xc0, !PT ;  /* 0x0000038058037812 */ /* 0x000fe400078ec0ff */
[----:B------:R-:W-:Y:S02]  /*ae40*/  LOP3.LUT R6, R135, 0x380, RZ, 0xc0, !PT ;  /* 0x0000038087067812 */ /* 0x000fe400078ec0ff */
[----:B------:R-:W-:Y:S02]  /*ae50*/  LOP3.LUT R7, R92, 0x380, RZ, 0xc0, !PT ;  /* 0x000003805c077812 */ /* 0x000fe400078ec0ff */
[----:B------:R-:W-:-:S02]  /*ae60*/  LOP3.LUT R94, R8, R137, RZ, 0x3c, !PT ;  /* 0x00000089085e7212 */ /* 0x000fc400078e3cff */
[----:B------:R-:W-:Y:S02]  /*ae70*/  SHF.R.U64 R86, R86, 0x3, RZ ;  /* 0x0000000356567819 */ /* 0x000fe400000012ff */
[----:B------:R-:W-:Y:S02]  /*ae80*/  LOP3.LUT R84, R10, R19, RZ, 0x3c, !PT ;  /* 0x000000130a547212 */ /* 0x000fe400078e3cff */
[----:B------:R-:W-:Y:S02]  /*ae90*/  LOP3.LUT R8, R139, 0x380, RZ, 0xc0, !PT ;  /* 0x000003808b087812 */ /* 0x000fe400078ec0ff */
[----:B------:R-:W-:Y:S02]  /*aea0*/  SHF.R.U64 R3, R3, 0x3, RZ ;  /* 0x0000000303037819 */ /* 0x000fe400000012ff */
[----:B------:R-:W-:Y:S02]  /*aeb0*/  SHF.R.U64 R6, R6, 0x3, RZ ;  /* 0x0000000306067819 */ /* 0x000fe400000012ff */
[----:B------:R-:W-:-:S02]  /*aec0*/  LOP3.LUT R10, R141, 0x380, RZ, 0xc0, !PT ;  /* 0x000003808d0a7812 */ /* 0x000fc400078ec0ff */
[----:B------:R-:W-:Y:S02]  /*aed0*/  LOP3.LUT R19, R132, 0x380, RZ, 0xc0, !PT ;  /* 0x0000038084137812 */ /* 0x000fe400078ec0ff */
[----:B------:R-:W-:Y:S02]  /*aee0*/  SHF.R.U64 R7, R7, 0x3, RZ ;  /* 0x0000000307077819 */ /* 0x000fe400000012ff */
[----:B------:R-:W-:Y:S02]  /*aef0*/  LOP3.LUT R86, R86, R133, RZ, 0x3c, !PT ;  /* 0x0000008556567212 */ /* 0x000fe400078e3cff */
[----:B------:R-:W-:Y:S02]  /*af00*/  SHF.R.U64 R8, R8, 0x3, RZ ;  /* 0x0000000308087819 */ /* 0x000fe400000012ff */
[----:B------:R-:W-:Y:S02]  /*af10*/  LOP3.LUT R88, R3, R88, RZ, 0x3c, !PT ;  /* 0x0000005803587212 */ /* 0x000fe400078e3cff */
[----:B------:R-:W-:-:S02]  /*af20*/  LOP3.LUT R90, R6, R135, RZ, 0x3c, !PT ;  /* 0x00000087065a7212 */ /* 0x000fc400078e3cff */
[----:B------:R-:W-:Y:S02]  /*af30*/  SHF.R.U64 R10, R10, 0x3, RZ ;  /* 0x000000030a0a7819 */ /* 0x000fe400000012ff */
[----:B------:R-:W-:Y:S02]  /*af40*/  SHF.R.U64 R19, R19, 0x3, RZ ;  /* 0x0000000313137819 */ /* 0x000fe400000012ff */
[-C--:B------:R-:W-:Y:S02]  /*af50*/  IADD3.X R95, RZ, R5.reuse, RZ, P2, !PT ;  /* 0x00000005ff5f7210 */ /* 0x080fe400017fe4ff */
        /* <DEDUP_REMOVED lines=9> */
[----:B------:R-:W-:-:S02]  /*aff0*/  MOV R135, R86 ;  /* 0x0000005600877202 */ /* 0x000fc40000000f00 */
[----:B------:R-:W-:Y:S02]  /*b000*/  LOP3.LUT R8, R10, R141, RZ, 0x3c, !PT ;  /* 0x0000008d0a087212 */ /* 0x000fe400078e3cff */
[----:B------:R-:W-:Y:S02]  /*b010*/  MOV R13, R12 ;  /* 0x0000000c000d7202 */ /* 0x000fe40000000f00 */
[----:B------:R-:W-:Y:S02]  /*b020*/  MOV R134, R88 ;  /* 0x0000005800867202 */ /* 0x000fe40000000f00 */
[----:B------:R-:W-:Y:S02]  /*b030*/  MOV R133, R90 ;  /* 0x0000005a00857202 */ /* 0x000fe40000000f00 */
[----:B------:R-:W-:Y:S02]  /*b040*/  F2FP.BF16.F32.PACK_AB R84, R33, R32 ;  /* 0x000000202154723e */ /* 0x000fe400000010ff */
[----:B------:R-:W-:-:S02]  /*b050*/  F2FP.BF16.F32.PACK_AB R85, R35, R34 ;  /* 0x000000222355723e */ /* 0x000fc400000010ff */
[----:B------:R-:W-:Y:S02]  /*b060*/  F2FP.BF16.F32.PACK_AB R86, R37, R36 ;  /* 0x000000242556723e */ /* 0x000fe400000010ff */
[----:B------:R-:W-:Y:S02]  /*b070*/  F2FP.BF16.F32.PACK_AB R87, R39, R38 ;  /* 0x000000262757723e */ /* 0x000fe400000010ff */
[----:B------:R-:W-:Y:S02]  /*b080*/  LOP3.LUT R10, R19, R132, RZ, 0x3c, !PT ;  /* 0x00000084130a7212 */ /* 0x000fe400078e3cff */
[----:B------:R-:W-:Y:S01]  /*b090*/  MOV R14, R14 ;  /* 0x0000000e000e7202 */ /* 0x000fe20000000f00 */
[----:B------:R1:W-:Y:S01]  /*b0a0*/  STSM.16.M88.4 [R13], R84 ;  /* 0x000000540d007844 */ /* 0x0003e20000000200 */
[----:B------:R-:W-:Y:S02]  /*b0b0*/  F2FP.BF16.F32.PACK_AB R88, R41, R40 ;  /* 0x000000282958723e */ /* 0x000fe400000010ff */
        /* <DEDUP_REMOVED lines=16> */
[----:B------:R-:W-:Y:S02]  /*b1c0*/  F2FP.BF16.F32.PACK_AB R12, R65, R64 ;  /* 0x00000040410c723e */ /* 0x000fe400000010ff */
[----:B-1----:R-:W-:Y:S01]  /*b1d0*/  F2FP.BF16.F32.PACK_AB R13, R67, R66 ;  /* 0x00000042430d723e */ /* 0x002fe200000010ff */
[----:B------:R-:W-:Y:S01]  /*b1e0*/  STSM.16.M88.4 [R135], R8 ;  /* 0x0000000887007844 */ /* 0x000fe20000000200 */
[----:B--2---:R-:W-:Y:S02]  /*b1f0*/  F2FP.BF16.F32.PACK_AB R14, R69, R68 ;  /* 0x00000044450e723e */ /* 0x004fe400000010ff */
[----:B------:R-:W-:Y:S02]  /*b200*/  F2FP.BF16.F32.PACK_AB R15, R71, R70 ;  /* 0x00000046470f723e */ /* 0x000fe400000010ff */
[----:B------:R-:W-:-:S02]  /*b210*/  F2FP.BF16.F32.PACK_AB R84, R73, R72 ;  /* 0x000000484954723e */ /* 0x000fc400000010ff */
[----:B------:R-:W-:Y:S01]  /*b220*/  F2FP.BF16.F32.PACK_AB R85, R75, R74 ;  /* 0x0000004a4b55723e */ /* 0x000fe200000010ff */
[----:B------:R-:W-:Y:S01]  /*b230*/  STSM.16.M88.4 [R134], R12 ;  /* 0x0000000c86007844 */ /* 0x000fe20000000200 */
        /* <DEDUP_REMOVED lines=13> */
[----:B------:R-:W-:Y:S01]  /*b310*/  F2FP.BF16.F32.PACK_AB R95, R129, R128 ;  /* 0x00000080815f723e */ /* 0x000fe200000010ff */
[----:B0-----:R-:W-:Y:S01]  /*b320*/  IMAD.U32 R84, RZ, RZ, UR12 ;  /* 0x0000000cff547e24 */ /* 0x001fe2000f8e00ff */
[----:B------:R-:W-:Y:S01]  /*b330*/  F2FP.BF16.F32.PACK_AB R4, R97, R96 ;  /* 0x000000606104723e */ /* 0x000fe200000010ff */
[----:B------:R-:W-:Y:S01]  /*b340*/  IMAD.U32 R85, RZ, RZ, UR13 ;  /* 0x0000000dff557e24 */ /* 0x000fe2000f8e00ff */
[----:B------:R-:W-:Y:S01]  /*b350*/  F2FP.BF16.F32.PACK_AB R5, R99, R98 ;  /* 0x000000626305723e */ /* 0x000fe200000010ff */
[----:B------:R-:W-:Y:S01]  /*b360*/  STSM.16.M88.4 [R132], R92 ;  /* 0x0000005c84007844 */ /* 0x000fe20000000200 */
[----:B------:R-:W-:Y:S01]  /*b370*/  F2FP.BF16.F32.PACK_AB R6, R101, R100 ;  /* 0x000000646506723e */ /* 0x000fe200000010ff */
[----:B------:R-:W-:Y:S01]  /*b380*/  ULDC.64 UR12, c[0x0][0xc08] ;  /* 0x00030200000c7ab9 */ /* 0x000fe20000000a00 */
[----:B------:R-:W-:Y:S02]  /*b390*/  F2FP.BF16.F32.PACK_AB R7, R103, R102 ;  /* 0x000000666707723e */ /* 0x000fe400000010ff */
[----:B------:R-:W-:-:S02]  /*b3a0*/  F2FP.BF16.F32.PACK_AB R8, R105, R104 ;  /* 0x000000686908723e */ /* 0x000fc400000010ff */
[----:B------:R-:W-:Y:S01]  /*b3b0*/  F2FP.BF16.F32.PACK_AB R9, R107, R106 ;  /* 0x0000006a6b09723e */ /* 0x000fe200000010ff */
[----:B------:R-:W-:Y:S01]  /*b3c0*/  STSM.16.M88.4 [R131], R4 ;  /* 0x0000000483007844 */ /* 0x000fe20000000200 */
[----:B------:R-:W-:Y:S02]  /*b3d0*/  F2FP.BF16.F32.PACK_AB R10, R109, R108 ;  /* 0x0000006c6d0a723e */ /* 0x000fe400000010ff */
[----:B------:R-:W-:Y:S02]  /*b3e0*/  F2FP.BF16.F32.PACK_AB R11, R111, R110 ;  /* 0x0000006e6f0b723e */ /* 0x000fe400000010ff */
[----:B------:R-:W-:Y:S02]  /*b3f0*/  F2FP.BF16.F32.PACK_AB R12, R113, R112 ;  /* 0x00000070710c723e */ /* 0x000fe400000010ff */
[----:B------:R-:W-:Y:S01]  /*b400*/  F2FP.BF16.F32.PACK_AB R13, R115, R114 ;  /* 0x00000072730d723e */ /* 0x000fe200000010ff */
[----:B------:R-:W-:Y:S01]  /*b410*/  STSM.16.M88.4 [R130], R8 ;  /* 0x0000000882007844 */ /* 0x000fe20000000200 */
[----:B------:R-:W-:-:S02]  /*b420*/  F2FP.BF16.F32.PACK_AB R14, R117, R116 ;  /* 0x00000074750e723e */ /* 0x000fc400000010ff */
[----:B------:R-:W-:Y:S02]  /*b430*/  F2FP.BF16.F32.PACK_AB R15, R119, R118 ;  /* 0x00000076770f723e */ /* 0x000fe400000010ff */
[----:B------:R-:W-:-:S03]  /*b440*/  ISETP.NE.U32.AND P0, PT, RZ, UR14, PT ;  /* 0x0000000eff007c0c */ /* 0x000fc6000bf05070 */
[----:B------:R0:W-:Y:S01]  /*b450*/  STSM.16.M88.4 [R3], R12 ;  /* 0x0000000c03007844 */ /* 0x0001e20000000200 */
[----:B------:R-:W-:Y:S01]  /*b460*/  BAR.SYNC.DEFER_BLOCKING 0x1, 0x100 ;  /* 0x0044000000007b1d */ /* 0x000fe20000010000 */
[----:B------:R-:W-:-:S07]  /*b470*/  ISETP.NE.AND.EX P0, PT, RZ, UR15, PT, P0 ;  /* 0x0000000fff007c0c */ /* 0x000fce000bf05300 */
[----:B0-----:R-:W0:Y:S06]  /*b480*/  LDC R3, c[0x0][0xbe8] ;  /* 0x0002fa00ff037b82 */ /* 0x001e2c0000000800 */
[----:B------:R-:W2:Y:S01]  /*b490*/  @P0 LDG.E R19, desc[UR36][R84.64] ;  /* 0x0000002454130981 */ /* 0x000ea2000c1e1900 */
[----:B------:R-:W-:Y:S01]  /*b4a0*/  UISETP.NE.U32.AND UP0, UPT, UR12, URZ, UPT ;  /* 0x0000003f0c00728c */ /* 0x000fe2000bf05070 */
[----:B------:R-:W-:-:S03]  /*b4b0*/  ULDC UR4, c[0x0][0xa88] ;  /* 0x0002a20000047ab9 */ /* 0x000fc60000000800 */
[----:B------:R-:W-:Y:S01]  /*b4c0*/  UISETP.NE.AND.EX UP0, UPT, UR13, URZ, UPT, UP0 ;  /* 0x0000003f0d00728c */ /* 0x000fe2000bf05300 */
[----:B------:R-:W-:Y:S01]  /*b4d0*/  IMAD.U32 R8, RZ, RZ, UR4 ;  /* 0x00000004ff087e24 */ /* 0x000fe2000f8e00ff */
[----:B------:R-:W-:-:S04]  /*b4e0*/  ULDC UR4, c[0x0][0xad4] ;  /* 0x0002b50000047ab9 */ /* 0x000fc80000000800 */
[----:B------:R-:W-:Y:S02]  /*b4f0*/  PLOP3.LUT P4, PT, PT, PT, UP0, 0x80, 0x0 ;  /* 0x000000000000781c */ /* 0x000fe40003f8f008 */
[----:B0-----:R-:W-:-:S03]  /*b500*/  ISETP.NE.AND P1, PT, R3, 0x1, PT ;  /* 0x000000010300780c */ /* 0x001fc60003f25270 */
[----:B------:R-:W-:-:S04]  /*b510*/  @UP0 ULEA UR12, UP1, UR9, UR12, 0x2 ;  /* 0x0000000c090c0291 */ /* 0x000fc8000f82103f */
[----:B------:R-:W-:Y:S02]  /*b520*/  @UP0 ULEA.HI.X UR13, UR9, UR13, UR16, 0x2, UP1 ;  /* 0x0000000d090d0291 */ /* 0x000fe400088f1410 */
[----:B------:R-:W-:Y:S01]  /*b530*/  UISETP.NE.AND UP0, UPT, UR18, URZ, UPT ;  /* 0x0000003f1200728c */ /* 0x000fe2000bf05270 */
[----:B------:R-:W-:-:S03]  /*b540*/  IMAD.U32 R4, RZ, RZ, UR12 ;  /* 0x0000000cff047e24 */ /* 0x000fc6000f8e00ff */
[----:B------:R-:W0:Y:S01]  /*b550*/  @P1 LDC R6, c[0x0][0xbec] ;  /* 0x0002fb00ff061b82 */ /* 0x000e220000000800 */
[----:B------:R-:W-:Y:S01]  /*b560*/  USEL UR4, UR18, UR4, UP0 ;  /* 0x0000000412047287 */ /* 0x000fe20008000000 */
[----:B------:R-:W-:Y:S01]  /*b570*/  IMAD.U32 R5, RZ, RZ, UR13 ;  /* 0x0000000dff057e24 */ /* 0x000fe2000f8e00ff */
[----:B------:R-:W-:Y:S02]  /*b580*/  UMOV UR22, 0x9b8 ;  /* 0x000009b800167882 */ /* 0x000fe40000000000 */
[----:B------:R-:W-:-:S03]  /*b590*/  UISETP.GT.AND UP1, UPT, UR4, 0x1, UPT ;  /* 0x000000010400788c */ /* 0x000fc6000bf24270 */
[----:B------:R-:W1:Y:S01]  /*b5a0*/  @P1 LDC R9, c[0x0][0xbf0] ;  /* 0x0002fc00ff091b82 */ /* 0x000e620000000800 */
[----:B------:R-:W-:Y:S01]  /*b5b0*/  USEL UR22, UR22, 0x978, UP1 ;  /* 0x0000097816167887 */ /* 0x000fe20008800000 */
[----:B------:R-:W-:Y:S01]  /*b5c0*/  VIADD R11, R17, UR42 ;  /* 0x0000002a110b7c36 */ /* 0x000fe20008000000 */
[----:B------:R-:W-:Y:S01]  /*b5d0*/  UISETP.NE.U32.AND UP0, UPT, UR14, URZ, UPT ;  /* 0x0000003f0e00728c */ /* 0x000fe2000bf05070 */
[----:B------:R0:W5:Y:S01]  /*b5e0*/  @P4 LDG.E R8, desc[UR36][R4.64] ;  /* 0x0000002404084981 */ /* 0x000162000c1e1900 */
[----:B------:R-:W-:Y:S01]  /*b5f0*/  UMOV UR4, URZ ;  /* 0x0000003f00047c82 */ /* 0x000fe20008000000 */
[----:B------:R-:W-:Y:S01]  /*b600*/  USEL UR20, UR17, URZ, UP1 ;  /* 0x0000003f11147287 */ /* 0x000fe20008800000 */
[----:B------:R-:W-:Y:S01]  /*b610*/  IMAD.MOV.U32 R7, RZ, RZ, R11 ;  /* 0x000000ffff077224 */ /* 0x000fe200078e000b */
[----:B------:R-:W-:-:S04]  /*b620*/  UISETP.NE.AND.EX UP0, UPT, UR15, URZ, UPT, UP0 ;  /* 0x0000003f0f00728c */ /* 0x000fc8000bf05300 */
[----:B------:R-:W-:Y:S02]  /*b630*/  USEL UR9, UR9, URZ, !UP0 ;  /* 0x0000003f09097287 */ /* 0x000fe4000c000000 */
[----:B------:R-:W-:Y:S01]  /*b640*/  USEL UR21, UR16, URZ, !UP0 ;  /* 0x0000003f10157287 */ /* 0x000fe2000c000000 */
[----:B------:R-:W-:Y:S02]  /*b650*/  ULDC.64 UR12, c[0x0][UR22+0x218] ;  /* 0x00008600160c7abb */ /* 0x000fe40008000a00 */
[----:B------:R-:W-:Y:S01]  /*b660*/  ULDC.64 UR16, c[0x0][UR22+0x220] ;  /* 0x0000880016107abb */ /* 0x000fe20008000a00 */
[----:B------:R-:W-:Y:S01]  /*b670*/  ULDC.64 UR18, c[0x0][UR22+0x228] ;  /* 0x00008a0016127abb */ /* 0x000fe20008000a00 */
[----:B------:R-:W-:Y:S01]  /*b680*/  UIMAD.WIDE.U32 UR14, UR12, UR23, URZ ;  /* 0x000000170c0e72a5 */ /* 0x000fe2000f8e003f */
[----:B0-----:R-:W-:Y:S01]  /*b690*/  @P1 IMAD.HI.U32 R4, R11, R6, RZ ;  /* 0x000000060b041227 */ /* 0x001fe200078e00ff */
[----:B------:R-:W-:Y:S02]  /*b6a0*/  UIMAD UR23, UR13, UR23, URZ ;  /* 0x000000170d1772a4 */ /* 0x000fe4000f8e023f */
[----:B------:R-:W-:-:S02]  /*b6b0*/  UIMAD UR17, UR17, UR9, URZ ;  /* 0x00000009111172a4 */ /* 0x000fc4000f8e023f */
[----:B------:R-:W-:Y:S01]  /*b6c0*/  UIMAD.WIDE.U32 UR24, UR18, UR20, URZ ;  /* 0x00000014121872a5 */ /* 0x000fe2000f8e003f */
[----:B-1----:R-:W-:Y:S01]  /*b6d0*/  @P1 SHF.R.U32.HI R7, RZ, R9, R4 ;  /* 0x00000009ff071219 */ /* 0x002fe20000011604 */
[----:B------:R-:W-:Y:S02]  /*b6e0*/  UIMAD.WIDE.U32 UR12, UR16, UR9, URZ ;  /* 0x00000009100c72a5 */ /* 0x000fe4000f8e003f */
[----:B------:R-:W-:Y:S01]  /*b6f0*/  UIMAD UR18, UR19, UR20, URZ ;  /* 0x00000014131272a4 */ /* 0x000fe2000f8e023f */
[----:B------:R-:W-:Y:S01]  /*b700*/  IADD3 R6, -R7, RZ, RZ ;  /* 0x000000ff07067210 */ /* 0x000fe20007ffe1ff */
[----:B------:R-:W-:Y:S01]  /*b710*/  UIMAD UR17, UR16, UR21, UR17 ;  /* 0x00000015101172a4 */ /* 0x000fe2000f8e0211 */
[----:B------:R-:W-:Y:S01]  /*b720*/  IMAD.U32 R4, RZ, RZ, UR24 ;  /* 0x00000018ff047e24 */ /* 0x000fe2000f8e00ff */
[----:B------:R-:W-:Y:S02]  /*b730*/  UIADD3 UR18, UR25, UR18, URZ ;  /* 0x0000001219127290 */ /* 0x000fe4000fffe03f */
[----:B------:R-:W-:Y:S01]  /*b740*/  IMAD.U32 R5, RZ, RZ, UR25 ;  /* 0x00000019ff057e24 */ /* 0x000fe2000f8e00ff */
[----:B------:R-:W-:Y:S01]  /*b750*/  UIADD3 UR23, UR15, UR23, URZ ;  /* 0x000000170f177290 */ /* 0x000fe2000fffe03f */
[----:B------:R-:W-:Y:S01]  /*b760*/  IMAD R9, R3, R6, R11 ;  /* 0x0000000603097224 */ /* 0x000fe200078e020b */
[----:B------:R-:W-:Y:S01]  /*b770*/  UIADD3 UR17, UR13, UR17, URZ ;  /* 0x000000110d117290 */ /* 0x000fe2000fffe03f */
[----:B------:R-:W-:Y:S01]  /*b780*/  SHF.R.S32.HI R5, RZ, 0x1f, R7 ;  /* 0x0000001fff057819 */ /* 0x000fe20000011407 */
[----:B------:R-:W-:-:S02]  /*b790*/  IMAD.U32 R10, RZ, RZ, UR18 ;  /* 0x00000012ff0a7e24 */ /* 0x000fc4000f8e00ff */
[----:B------:R-:W-:Y:S02]  /*b7a0*/  SHF.R.S32.HI R6, RZ, 0x1f, R9 ;  /* 0x0000001fff067819 */ /* 0x000fe40000011409 */
[----:B--2---:R-:W-:-:S13]  /*b7b0*/  @P0 R2UR UR4, R19 ;  /* 0x00000000130402ca */ /* 0x004fda00000e0000 */
[----:B------:R-:W-:Y:S02]  /*b7c0*/  UIADD3 UR14, UP0, UP2, UR12, UR14, UR4 ;  /* 0x0000000e0c0e7290 */ /* 0x000fe4000fa1e004 */
[----:B------:R-:W-:Y:S01]  /*b7d0*/  USHF.R.S32.HI UR16, URZ, 0x1f, UR4 ;  /* 0x0000001f3f107899 */ /* 0x000fe20008011404 */
[----:B------:R-:W-:-:S03]  /*b7e0*/  ULDC.64 UR12, c[0x0][UR22+0x210] ;  /* 0x00008400160c7abb */ /* 0x000fc60008000a00 */
[----:B------:R-:W-:Y:S01]  /*b7f0*/  IADD3 R4, P2, P3, R7, UR14, R4 ;  /* 0x0000000e07047c10 */ /* 0x000fe2000fb5e004 */
[----:B------:R-:W-:Y:S01]  /*b800*/  UIADD3.X UR14, UR17, UR23, UR16, UP0, UP2 ;  /* 0x00000017110e7290 */ /* 0x000fe200087e4410 */
[----:B------:R-:W-:-:S04]  /*b810*/  IMAD R7, R9, UR13, RZ ;  /* 0x0000000d09077c24 */ /* 0x000fc8000f8e02ff */
[----:B------:R-:W-:Y:S01]  /*b820*/  IMAD R7, R6, UR12, R7 ;  /* 0x0000000c06077c24 */ /* 0x000fe2000f8e0207 */
[----:B------:R-:W-:Y:S01]  /*b830*/  IADD3.X R5, R5, UR14, R10, P2, P3 ;  /* 0x0000000e05057c10 */ /* 0x000fe200097e640a */
        /* <DEDUP_REMOVED lines=12> */
.L_x_5677:
[----:B------:R-:W2:Y:S01]  /*b900*/  LDL R12, [R1+0x10] ;  /* 0x00001000010c7983 */ /* 0x000ea20000100800 */
[----:B-----5:R-:W-:Y:S01]  /*b910*/  IMAD R19, R8, R3, RZ ;  /* 0x0000000308137224 */ /* 0x020fe200078e02ff */
[----:B------:R-:W-:Y:S02]  /*b920*/  LOP3.LUT P0, RZ, R217, 0x3, RZ, 0xc0, !PT ;  /* 0x00000003d9ff7812 */ /* 0x000fe4000780c0ff */
[----:B------:R-:W-:Y:S01]  /*b930*/  SHFL.IDX PT, R4, R9, RZ, 0x1c1f ;  /* 0x001c1fff09047589 */ /* 0x000fe200000e0000 */
[----:B------:R-:W-:-:S03]  /*b940*/  PLOP3.LUT P3, PT, PT, PT, UP1, 0x80, 0x0 ;  /* 0x000000000000781c */ /* 0x000fc60003f6f018 */
[----:B------:R-:W0:Y:S04]  /*b950*/  SHFL.IDX PT, R5, R10, RZ, 0x1c1f ;  /* 0x001c1fff0a057589 */ /* 0x000e2800000e0000 */
[----:B------:R-:W-:Y:S04]  /*b960*/  SHFL.IDX PT, R6, R9, 0x1, 0x1c1f ;  /* 0x003c1f0009067f89 */ /* 0x000fe800000e0000 */
[----:B------:R-:W1:Y:S01]  /*b970*/  SHFL.IDX PT, R7, R10, 0x1, 0x1c1f ;  /* 0x003c1f000a077f89 */ /* 0x000e6200000e0000 */
[----:B--2---:R-:W-:-:S04]  /*b980*/  VIADD R12, R12, UR42 ;  /* 0x0000002a0c0c7c36 */ /* 0x004fc80008000000 */
        /* <DEDUP_REMOVED lines=8> */
[----:B------:R-:W-:Y:S01]  /*ba10*/  IMAD.SHL.U32 R67, R18, 0x8, RZ ;  /* 0x0000000812437824 */ /* 0x000fe200078e00ff */
[----:B------:R-:W1:Y:S01]  /*ba20*/  @P1 LDC R21, c[0x0][0xbec] ;  /* 0x0002fb00ff151b82 */ /* 0x000e620000000800 */
[----:B0-----:R-:W-:Y:S01]  /*ba30*/  IMAD.MOV.U32 R5, RZ, RZ, 0x2 ;  /* 0x00000002ff057424 */ /* 0x001fe200078e00ff */
[----:B------:R-:W-:Y:S01]  /*ba40*/  ULDC.64 UR14, c[0x0][0xaa0] ;  /* 0x0002a800000e7ab9 */ /* 0x000fe20000000a00 */
[----:B------:R-:W-:Y:S01]  /*ba50*/  IMAD R4, R215, 0x40, R67 ;  /* 0x00000040d7047824 */ /* 0x000fe200078e0243 */
[----:B------:R-:W-:-:S03]  /*ba60*/  R2UR UR17, R197 ;  /* 0x00000000c51172ca */ /* 0x000fc600000e0000 */
[----:B------:R-:W-:Y:S01]  /*ba70*/  IMAD.WIDE R4, R4, R5, UR10 ;  /* 0x0000000a04047e25 */ /* 0x000fe2000f8e0205 */
[----:B------:R-:W0:Y:S02]  /*ba80*/  @P1 LDC R63, c[0x0][0xbf0] ;  /* 0x0002fc00ff3f1b82 */ /* 0x000e240000000800 */
[C---:B------:R-:W-:Y:S01]  /*ba90*/  IADD3 R33, P2, R4.reuse, 0x5000, RZ ;  /* 0x0000500004217810 */ /* 0x040fe20007f5e0ff */
[----:B------:R-:W-:Y:S01]  /*baa0*/  UIMAD UR12, UR16, UR14, URZ ;  /* 0x0000000e100c72a4 */ /* 0x000fe2000f8e023f */
[C---:B------:R-:W-:Y:S02]  /*bab0*/  IADD3 R9, P4, R4.reuse, 0x1000, RZ ;  /* 0x0000100004097810 */ /* 0x040fe40007f9e0ff */
[----:B------:R-:W-:Y:S02]  /*bac0*/  LOP3.LUT R32, R33, 0x380, RZ, 0xc0, !PT ;  /* 0x0000038021207812 */ /* 0x000fe400078ec0ff */
[----:B------:R-:W-:Y:S02]  /*bad0*/  IADD3 R13, P3, R4, 0x2000, RZ ;  /* 0x00002000040d7810 */ /* 0x000fe40007f7e0ff */
[----:B------:R-:W-:-:S02]  /*bae0*/  SHF.R.U64 R32, R32, 0x3, RZ ;  /* 0x0000000320207819 */ /* 0x000fc400000012ff */
[----:B------:R-:W-:Y:S02]  /*baf0*/  IADD3 R25, P6, R4, 0x3000, RZ ;  /* 0x0000300004197810 */ /* 0x000fe40007fde0ff */
[----:B------:R-:W-:Y:S01]  /*bb00*/  LOP3.LUT R32, R32, R33, RZ, 0x3c, !PT ;  /* 0x0000002120207212 */ /* 0x000fe200078e3cff */
[--C-:B------:R-:W-:Y:S01]  /*bb10*/  IMAD.X R33, RZ, RZ, R5.reuse, P2 ;  /* 0x000000ffff217224 */ /* 0x100fe200010e0605 */
[C---:B------:R-:W-:Y:S02]  /*bb20*/  IADD3 R7, P2, R4.reuse, 0xb000, RZ ;  /* 0x0000b00004077810 */ /* 0x040fe40007f5e0ff */
        /* <DEDUP_REMOVED lines=10> */
[----:B------:R-:W-:Y:S01]  /*bbd0*/  LOP3.LUT R28, R29, 0x380, RZ, 0xc0, !PT ;  /* 0x000003801d1c7812 */ /* 0x000fe200078ec0ff */
[----:B------:R-:W-:Y:S01]  /*bbe0*/  UIADD3 UR11, UR11, UR12, URZ ;  /* 0x0000000c0b0b7290 */ /* 0x000fe2000fffe03f */
[----:B------:R-:W-:Y:S02]  /*bbf0*/  LOP3.LUT R56, R0, R7, RZ, 0x3c, !PT ;  /* 0x0000000700387212 */ /* 0x000fe400078e3cff */
[----:B------:R-:W-:Y:S01]  /*bc00*/  LEA R0, R18, R215, 0x5 ;  /* 0x000000d712007211 */ /* 0x000fe200078e28ff */
[----:B------:R-:W-:Y:S01]  /*bc10*/  ULDC.64 UR12, c[0x0][0xae8] ;  /* 0x0002ba00000c7ab9 */ /* 0x000fe20000000a00 */
[----:B------:R-:W-:Y:S02]  /*bc20*/  SHF.R.U64 R8, R8, 0x3, RZ ;  /* 0x0000000308087819 */ /* 0x000fe400000012ff */
[----:B------:R-:W-:Y:S02]  /*bc30*/  SHF.R.U64 R12, R12, 0x3, RZ ;  /* 0x000000030c0c7819 */ /* 0x000fe400000012ff */
[----:B------:R-:W-:-:S02]  /*bc40*/  SHF.R.U64 R24, R24, 0x3, RZ ;  /* 0x0000000318187819 */ /* 0x000fc400000012ff */
[----:B------:R-:W-:Y:S01]  /*bc50*/  SHF.R.U64 R28, R28, 0x3, RZ ;  /* 0x000000031c1c7819 */ /* 0x000fe200000012ff */
[----:B------:R-:W-:Y:S01]  /*bc60*/  UIMAD.WIDE.U32 UR10, UR17, UR12, UR10 ;  /* 0x0000000c110a72a5 */ /* 0x000fe2000f8e000a */
[----:B------:R-:W-:Y:S01]  /*bc70*/  LOP3.LUT R8, R8, R9, RZ, 0x3c, !PT ;  /* 0x0000000908087212 */ /* 0x000fe200078e3cff */
[----:B------:R-:W-:Y:S01]  /*bc80*/  VIADD R60, R0, UR42 ;  /* 0x0000002a003c7c36 */ /* 0x000fe20008000000 */
[----:B------:R-:W-:Y:S01]  /*bc90*/  LOP3.LUT R12, R12, R13, RZ, 0x3c, !PT ;  /* 0x0000000d0c0c7212 */ /* 0x000fe200078e3cff */
[--C-:B------:R-:W-:Y:S01]  /*bca0*/  IMAD.X R13, RZ, RZ, R5.reuse, P3 ;  /* 0x000000ffff0d7224 */ /* 0x100fe200018e0605 */
[----:B------:R-:W-:Y:S01]  /*bcb0*/  LOP3.LUT R24, R24, R25, RZ, 0x3c, !PT ;  /* 0x0000001918187212 */ /* 0x000fe200078e3cff */
[--C-:B------:R-:W-:Y:S01]  /*bcc0*/  IMAD.X R25, RZ, RZ, R5.reuse, P6 ;  /* 0x000000ffff197224 */ /* 0x100fe200030e0605 */
[----:B------:R-:W-:Y:S01]  /*bcd0*/  LOP3.LUT R28, R28, R29, RZ, 0x3c, !PT ;  /* 0x0000001d1c1c7212 */ /* 0x000fe200078e3cff */
[----:B------:R-:W-:Y:S01]  /*bce0*/  IMAD.X R29, RZ, RZ, R5, P5 ;  /* 0x000000ffff1d7224 */ /* 0x000fe200028e0605 */
[----:B------:R-:W-:Y:S01]  /*bcf0*/  IADD3.X R9, RZ, R5, RZ, P4, !PT ;  /* 0x00000005ff097210 */ /* 0x000fe200027fe4ff */
[----:B------:R-:W-:Y:S01]  /*bd00*/  USHF.R.S32.HI UR4, URZ, 0x1f, UR9 ;  /* 0x0000001f3f047899 */ /* 0x000fe20008011409 */
[C---:B------:R-:W-:Y:S01]  /*bd10*/  IADD3 R37, P0, R4.reuse, 0x6000, RZ ;  /* 0x0000600004257810 */ /* 0x040fe20007f1e0ff */
[----:B------:R-:W-:Y:S01]  /*bd20*/  UIMAD UR11, UR17, UR13, UR11 ;  /* 0x0000000d110b72a4 */ /* 0x000fe2000f8e020b */
[----:B------:R-:W-:Y:S01]  /*bd30*/  IADD3 R41, P4, R4, 0x7000, RZ ;  /* 0x0000700004297810 */ /* 0x000fe20007f9e0ff */
[----:B-1----:R-:W-:Y:S01]  /*bd40*/  @P1 IMAD.HI.U32 R0, R60, R21, RZ ;  /* 0x000000153c001227 */ /* 0x002fe200078e00ff */
[C---:B------:R-:W-:Y:S01]  /*bd50*/  IADD3 R45, P3, R4.reuse, 0x8000, RZ ;  /* 0x00008000042d7810 */ /* 0x040fe20007f7e0ff */
[----:B------:R-:W-:Y:S01]  /*bd60*/  ULDC.64 UR12, c[0x0][0xaf0] ;  /* 0x0002bc00000c7ab9 */ /* 0x000fe20000000a00 */
[C---:B------:R-:W-:Y:S01]  /*bd70*/  IADD3 R49, P6, R4.reuse, 0x9000, RZ ;  /* 0x0000900004317810 */ /* 0x040fe20007fde0ff */
[----:B------:R-:W-:Y:S01]  /*bd80*/  IMAD.MOV.U32 R61, RZ, RZ, R60 ;  /* 0x000000ffff3d7224 */ /* 0x000fe200078e003c */
[----:B------:R-:W-:Y:S01]  /*bd90*/  IADD3 R53, P5, R4, 0xa000, RZ ;  /* 0x0000a00004357810 */ /* 0x000fe20007fbe0ff */
[----:B------:R-:W-:Y:S01]  /*bda0*/  UIMAD UR4, UR4, UR12, URZ ;  /* 0x0000000c040472a4 */ /* 0x000fe2000f8e023f */
[----:B------:R-:W-:Y:S01]  /*bdb0*/  LOP3.LUT R36, R37, 0x380, RZ, 0xc0, !PT ;  /* 0x0000038025247812 */ /* 0x000fe200078ec0ff */
[----:B------:R-:W5:Y:S01]  /*bdc0*/  LD.E.128 R12, desc[UR36][R12.64] ;  /* 0x000000240c0c7980 */ /* 0x000f62000c101d00 */
[----:B------:R-:W-:-:S02]  /*bdd0*/  LOP3.LUT R40, R41, 0x380, RZ, 0xc0, !PT ;  /* 0x0000038029287812 */ /* 0x000fc400078ec0ff */
[----:B------:R-:W-:Y:S01]  /*bde0*/  LOP3.LUT R44, R45, 0x380, RZ, 0xc0, !PT ;  /* 0x000003802d2c7812 */ /* 0x000fe200078ec0ff */
[----:B------:R-:W5:Y:S01]  /*bdf0*/  LD.E.128 R24, desc[UR36][R24.64] ;  /* 0x0000002418187980 */ /* 0x000f62000c101d00 */
[----:B------:R-:W-:Y:S02]  /*be00*/  LOP3.LUT R48, R49, 0x380, RZ, 0xc0, !PT ;  /* 0x0000038031307812 */ /* 0x000fe400078ec0ff */
[----:B------:R-:W-:Y:S02]  /*be10*/  LOP3.LUT R52, R53, 0x380, RZ, 0xc0, !PT ;  /* 0x0000038035347812 */ /* 0x000fe400078ec0ff */
[----:B------:R-:W-:Y:S01]  /*be20*/  LOP3.LUT R11, R4, 0x380, RZ, 0xc0, !PT ;  /* 0x00000380040b7812 */ /* 0x000fe200078ec0ff */
[----:B------:R-:W-:Y:S01]  /*be30*/  UIMAD UR4, UR9, UR13, UR4 ;  /* 0x0000000d090472a4 */ /* 0x000fe2000f8e0204 */
[----:B0-----:R-:W-:Y:S01]  /*be40*/  @P1 SHF.R.U32.HI R61, RZ, R63, R0 ;  /* 0x0000003fff3d1219 */ /* 0x001fe20000011600 */
[----:B------:R-:W-:Y:S01]  /*be50*/  UIMAD.WIDE.U32 UR10, UR9, UR12, UR10 ;  /* 0x0000000c090a72a5 */ /* 0x000fe2000f8e000a */
[----:B------:R-:W-:Y:S01]  /*be60*/  SHF.R.U64 R36, R36, 0x3, RZ ;  /* 0x0000000324247819 */ /* 0x000fe200000012ff */
[----:B------:R-:W5:Y:S01]  /*be70*/  LD.E.128 R28, desc[UR36][R28.64] ;  /* 0x000000241c1c7980 */ /* 0x000f62000c101d00 */
[----:B------:R-:W-:-:S02]  /*be80*/  SHF.R.U64 R40, R40, 0x3, RZ ;  /* 0x0000000328287819 */ /* 0x000fc400000012ff */
[----:B------:R-:W-:Y:S01]  /*be90*/  SHF.R.U64 R44, R44, 0x3, RZ ;  /* 0x000000032c2c7819 */ /* 0x000fe200000012ff */
[----:B------:R-:W5:Y:S01]  /*bea0*/  LD.E.128 R56, desc[UR36][R56.64] ;  /* 0x0000002438387980 */ /* 0x000f62000c101d00 */
[----:B------:R-:W-:Y:S02]  /*beb0*/  SHF.R.U64 R48, R48, 0x3, RZ ;  /* 0x0000000330307819 */ /* 0x000fe400000012ff */
[----:B------:R-:W-:Y:S02]  /*bec0*/  SHF.R.U64 R52, R52, 0x3, RZ ;  /* 0x0000000334347819 */ /* 0x000fe400000012ff */
[----:B------:R-:W-:Y:S01]  /*bed0*/  SHF.R.U64 R11, R11, 0x3, RZ ;  /* 0x000000030b0b7819 */ /* 0x000fe200000012ff */
[----:B------:R-:W-:Y:S01]  /*bee0*/  UIADD3 UR4, UR11, UR4, URZ ;  /* 0x000000040b047290 */ /* 0x000fe2000fffe03f */
        /* <DEDUP_REMOVED lines=13> */
[----:B------:R-:W-:Y:S01]  /*bfc0*/  ULDC.64 UR12, c[0x0][0xae0] ;  /* 0x0002b800000c7ab9 */ /* 0x000fe20000000a00 */
[----:B------:R-:W-:Y:S01]  /*bfd0*/  IMAD R63, R3, R2, R60 ;  /* 0x00000002033f7224 */ /* 0x000fe200078e023c */
[----:B------:R-:W5:Y:S01]  /*bfe0*/  LD.E.128 R8, desc[UR36][R8.64] ;  /* 0x0000002408087980 */ /* 0x000f62000c101d00 */
[----:B------:R-:W-:-:S02]  /*bff0*/  IMAD R0, R0, UR12, RZ ;  /* 0x0000000c00007c24 */ /* 0x000fc4000f8e02ff */
[----:B------:R-:W-:Y:S01]  /*c000*/  IMAD.U32 R21, RZ, RZ, UR11 ;  /* 0x0000000bff157e24 */ /* 0x000fe2000f8e00ff */
[----:B------:R-:W5:Y:S01]  /*c010*/  LD.E.128 R4, desc[UR36][R4.64] ;  /* 0x0000002404047980 */ /* 0x000f62000c101d00 */
[----:B------:R-:W-:Y:S01]  /*c020*/  IMAD.U32 R20, RZ, RZ, UR10 ;  /* 0x0000000aff147e24 */ /* 0x000fe2000f8e00ff */
[----:B------:R-:W-:Y:S01]  /*c030*/  ULDC.64 UR10, c[0x0][0xad8] ;  /* 0x0002b600000a7ab9 */ /* 0x000fe20000000a00 */
[----:B------:R-:W-:Y:S01]  /*c040*/  IMAD.U32 R21, RZ, RZ, UR4 ;  /* 0x00000004ff157e24 */ /* 0x000fe2000f8e00ff */
[----:B------:R-:W5:Y:S01]  /*c050*/  LD.E.128 R36, desc[UR36][R36.64] ;  /* 0x0000002424247980 */ /* 0x000f62000c101d00 */
[C---:B------:R-:W-:Y:S01]  /*c060*/  IMAD R65, R61.reuse, UR13, R0 ;  /* 0x0000000d3d417c24 */ /* 0x040fe2000f8e0200 */
[----:B------:R-:W-:Y:S02]  /*c070*/  SHF.R.S32.HI R0, RZ, 0x1f, R63 ;  /* 0x0000001fff007819 */ /* 0x000fe4000001143f */
[----:B------:R-:W5:Y:S01]  /*c080*/  LD.E.128 R40, desc[UR36][R40.64] ;  /* 0x0000002428287980 */ /* 0x000f62000c101d00 */
[----:B------:R-:W-:-:S03]  /*c090*/  IMAD.WIDE.U32 R2, R61, UR12, R20 ;  /* 0x0000000c3d027c25 */ /* 0x000fc6000f8e0014 */
        /* <DEDUP_REMOVED lines=11> */
[----:B------:R-:W-:Y:S01]  /*c150*/  VIADD R64, R215, UR42 ;  /* 0x0000002ad7407c36 */ /* 0x000fe20008000000 */
[----:B------:R-:W-:Y:S01]  /*c160*/  UIADD3 UR8, UR8, 0x30820, URZ ;  /* 0x0003082008087890 */ /* 0x000fe2000fffe03f */
[C---:B------:R-:W-:Y:S02]  /*c170*/  IMAD R21, R63.reuse, UR11, R20 ;  /* 0x0000000b3f157c24 */ /* 0x040fe4000f8e0214 */
[----:B------:R-:W-:Y:S01]  /*c180*/  IMAD.WIDE.U32 R2, R63, UR10, R2 ;  /* 0x0000000a3f027c25 */ /* 0x000fe2000f8e0002 */
[----:B------:R-:W-:Y:S01]  /*c190*/  ISETP.GE.AND P2, PT, R64, R19, PT ;  /* 0x000000134000720c */ /* 0x000fe20003f46270 */
[----:B------:R-:W-:Y:S01]  /*c1a0*/  ULDC.64 UR10, c[0x0][0xa80] ;  /* 0x0002a000000a7ab9 */ /* 0x000fe20000000a00 */
[----:B------:R-:W-:Y:S02]  /*c1b0*/  UPRMT UR8, URZ, 0x654, UR8 ;  /* 0x000006543f087896 */ /* 0x000fe40008000008 */
[----:B------:R-:W-:-:S02]  /*c1c0*/  IADD3 R3, R3, R21, RZ ;  /* 0x0000001503037210 */ /* 0x000fc40007ffe0ff */
[----:B------:R-:W-:Y:S01]  /*c1d0*/  LEA R62, P3, R2, UR10, 0x1 ;  /* 0x0000000a023e7c11 */ /* 0x000fe2000f8608ff */
[----:B------:R-:W-:-:S03]  /*c1e0*/  VIADD R0, R64, 0x20 ;  /* 0x0000002040007836 */ /* 0x000fc60000000000 */
[----:B------:R-:W-:Y:S01]  /*c1f0*/  LEA.HI.X R63, R2, UR11, R3, 0x1, P3 ;  /* 0x0000000b023f7c11 */ /* 0x000fe200098f0c03 */
[----:B------:R-:W-:Y:S01]  /*c200*/  VIADD R20, R64, 0x40 ;  /* 0x0000004040147836 */ /* 0x000fe20000000000 */
[-C--:B------:R-:W-:Y:S01]  /*c210*/  ISETP.GE.AND P0, PT, R0, R19.reuse, PT ;  /* 0x000000130000720c */ /* 0x080fe20003f06270 */
[C---:B------:R-:W-:Y:S01]  /*c220*/  VIADD R65, R67.reuse, 0x40 ;  /* 0x0000004043417836 */ /* 0x040fe20000000000 */
[----:B0-----:R-:W-:Y:S01]  /*c230*/  SYNCS.ARRIVE.TRANS64.RED.A1T0 RZ, [UR8], RZ ;  /* 0x000000ffffff79a7 */ /* 0x001fe20008100408 */
[----:B------:R-:W-:Y:S01]  /*c240*/  VIADD R69, R67, 0x80 ;  /* 0x0000008043457836 */ /* 0x000fe20000000000 */
[----:B------:R0:W1:Y:S01]  /*c250*/  SHFL.IDX PT, R60, R62, RZ, 0x181f ;  /* 0x00181fff3e3c7589 */ /* 0x00006200000e0000 */
[----:B------:R-:W-:Y:S03]  /*c260*/  BSSY B1, `(.L_x_5679) ;  /* 0x0000014000017945 */ /* 0x000fe60003800000 */
[----:B------:R0:W2:Y:S01]  /*c270*/  SHFL.IDX PT, R0, R63, RZ, 0x181f ;  /* 0x00181fff3f007589 */ /* 0x0000a200000e0000 */
[----:B------:R-:W-:-:S02]  /*c280*/  ISETP.GE.AND P1, PT, R20, R19, PT ;  /* 0x000000131400720c */ /* 0x000fc40003f26270 */
        /* <DEDUP_REMOVED lines=17> */
.L_x_5680:
[----:B------:R-:W-:Y:S05]  /*c3a0*/  BSYNC B1 ;  /* 0x0000000000017941 */ /* 0x000fea0003800000 */
.L_x_5679:
[----:B--2---:R2:W3:Y:S01]  /*c3b0*/  SHFL.IDX PT, R0, R63, 0x1, 0x181f ;  /* 0x00381f003f007f89 */ /* 0x0044e200000e0000 */
[----:B------:R-:W-:Y:S03]  /*c3c0*/  BSSY B1, `(.L_x_5681) ;  /* 0x0000010000017945 */ /* 0x000fe60003800000 */
[----:B0----5:R2:W0:Y:S01]  /*c3d0*/  SHFL.IDX PT, R6, R62, 0x1, 0x181f ;  /* 0x00381f003e067f89 */ /* 0x02142200000e0000 */
        /* <DEDUP_REMOVED lines=14> */
.L_x_5682:
[----:B------:R-:W-:Y:S05]  /*c4c0*/  BSYNC B1 ;  /* 0x0000000000017941 */ /* 0x000fea0003800000 */
.L_x_5681:
[----:B---3--:R3:W1:Y:S01]  /*c4d0*/  SHFL.IDX PT, R0, R63, 0x2, 0x181f ;  /* 0x00581f003f007f89 */ /* 0x00866200000e0000 */
[----:B------:R-:W-:Y:S03]  /*c4e0*/  BSSY B1, `(.L_x_5683) ;  /* 0x0000010000017945 */ /* 0x000fe60003800000 */
[----:B0---4-:R3:W0:Y:S01]  /*c4f0*/  SHFL.IDX PT, R6, R62, 0x2, 0x181f ;  /* 0x00581f003e067f89 */ /* 0x01162200000e0000 */
        /* <DEDUP_REMOVED lines=8> */
[-C--:B-1----:R-:W-:Y:S02]  /*c580*/  @!P3 LEA.HI.X R3, R67, R0.reuse, R66, 0x1, P0 ;  /* 0x000000004303b211 */ /* 0x082fe400000f0c42 */
[-C--:B------:R-:W-:Y:S02]  /*c590*/  @!P4 LEA.HI.X R5, R65, R0.reuse, R68, 0x1, P1 ;  /* 0x000000004105c211 */ /* 0x080fe400008f0c44 */
[----:B------:R-:W-:Y:S01]  /*c5a0*/  @!P5 LEA.HI.X R7, R69, R0, R70, 0x1, P2 ;  /* 0x000000004507d211 */ /* 0x000fe200010f0c46 */
[----:B------:R4:W-:Y:S04]  /*c5b0*/  @!P3 ST.E.128 desc[UR36][R2.64], R12 ;  /* 0x0000000c0200b985 */ /* 0x0009e8000c101d24 */
[----:B------:R4:W-:Y:S04]  /*c5c0*/  @!P4 ST.E.128 desc[UR36][R4.64], R36 ;  /* 0x000000240400c985 */ /* 0x0009e8000c101d24 */
[----:B------:R4:W-:Y:S02]  /*c5d0*/  @!P5 ST.E.128 desc[UR36][R6.64], R52 ;  /* 0x000000340600d985 */ /* 0x0009e4000c101d24 */
.L_x_5684:
[----:B------:R-:W-:Y:S05]  /*c5e0*/  BSYNC B1 ;  /* 0x0000000000017941 */ /* 0x000fea0003800000 */
.L_x_5683:
[----:B-1----:R-:W-:Y:S01]  /*c5f0*/  VIADD R0, R64, 0x60 ;  /* 0x0000006040007836 */ /* 0x002fe20000000000 */
[----:B--23--:R-:W1:Y:S04]  /*c600*/  SHFL.IDX PT, R63, R63, 0x3, 0x181f ;  /* 0x00781f003f3f7f89 */ /* 0x00ce6800000e0000 */
[----:B------:R-:W-:Y:S01]  /*c610*/  ISETP.GE.AND P0, PT, R0, R19, PT ;  /* 0x000000130000720c */ /* 0x000fe20003f06270 */
[----:B------:R-:W2:-:S12]  /*c620*/  SHFL.IDX PT, R62, R62, 0x3, 0x181f ;  /* 0x00781f003e3e7f89 */ /* 0x000e9800000e0000 */
[----:B------:R-:W-:Y:S05]  /*c630*/  @P0 BRA `(.L_x_5685) ;  /* 0x0000002000180947 */ /* 0x000fea0003800000 */
[----:B------:R-:W-:Y:S02]  /*c640*/  ULDC UR4, c[0x0][0xac8] ;  /* 0x0002b20000047ab9 */ /* 0x000fe40000000800 */
[----:B------:R-:W-:Y:S02]  /*c650*/  ISETP.GE.AND P2, PT, R67, UR4, PT ;  /* 0x0000000443007c0c */ /* 0x000fe4000bf46270 */
[----:B------:R-:W-:-:S11]  /*c660*/  ISETP.GE.AND P3, PT, R65, UR4, PT ;  /* 0x0000000441007c0c */ /* 0x000fd6000bf66270 */
[-C--:B--2-4-:R-:W-:Y:S02]  /*c670*/  @!P2 LEA R2, P0, R67, R62.reuse, 0x1 ;  /* 0x0000003e4302a211 */ /* 0x094fe400078008ff */
[----:B------:R-:W-:Y:S02]  /*c680*/  @!P3 LEA R4, P1, R65, R62, 0x1 ;  /* 0x0000003e4104b211 */ /* 0x000fe400078208ff */
[-C--:B-1----:R-:W-:Y:S02]  /*c690*/  @!P2 LEA.HI.X R3, R67, R63.reuse, R66, 0x1, P0 ;  /* 0x0000003f4303a211 */ /* 0x082fe400000f0c42 */
[----:B------:R-:W-:Y:S02]  /*c6a0*/  @!P3 LEA.HI.X R5, R65, R63, R68, 0x1, P1 ;  /* 0x0000003f4105b211 */ /* 0x000fe400008f0c44 */
[----:B------:R-:W-:Y:S01]  /*c6b0*/  ISETP.GE.AND P0, PT, R69, UR4, PT ;  /* 0x0000000445007c0c */ /* 0x000fe2000bf06270 */
[----:B------:R1:W-:Y:S04]  /*c6c0*/  @!P2 ST.E.128 desc[UR36][R2.64], R24 ;  /* 0x000000180200a985 */ /* 0x0003e8000c101d24 */
[----:B------:R1:W-:Y:S08]  /*c6d0*/  @!P3 ST.E.128 desc[UR36][R4.64], R40 ;  /* 0x000000280400b985 */ /* 0x0003f0000c101d24 */
[----:B------:R-:W-:Y:S05]  /*c6e0*/  @P0 BRA `(.L_x_5685) ;  /* 0x0000001c00ec0947 */ /* 0x000fea0003800000 */
[----:B-1----:R-:W-:-:S04]  /*c6f0*/  LEA R2, P0, R69, R62, 0x1 ;  /* 0x0000003e45027211 */ /* 0x002fc800078008ff */
[----:B------:R-:W-:-:S05]  /*c700*/  LEA.HI.X R3, R69, R63, R70, 0x1, P0 ;  /* 0x0000003f45037211 */ /* 0x000fca00000f0c46 */
[----:B------:R1:W-:Y:S01]  /*c710*/  ST.E.128 desc[UR36][R2.64], R56 ;  /* 0x0000003802007985 */ /* 0x0003e2000c101d24 */
[----:B------:R-:W-:Y:S05]  /*c720*/  BRA `(.L_x_5685) ;  /* 0x0000001c00dc7947 */ /* 0x000fea0003800000 */
.L_x_5678:
        /* <DEDUP_REMOVED lines=16> */
[----:B------:R-:W-:Y:S01]  /*c830*/  UIMAD.WIDE.U32 UR10, UR18, UR12, UR10 ;  /* 0x0000000c120a72a5 */ /* 0x000fe2000f8e000a */
[----:B------:R-:W-:Y:S01]  /*c840*/  SHF.R.S32.HI R86, RZ, 0x1f, R212 ;  /* 0x0000001fff567819 */ /* 0x000fe200000114d4 */
[----:B------:R-:W-:Y:S01]  /*c850*/  UPRMT UR8, URZ, 0x654, UR8 ;  /* 0x000006543f087896 */ /* 0x000fe20008000008 */
[----:B------:R-:W-:Y:S01]  /*c860*/  SHF.R.S32.HI R19, RZ, 0x1f, R213 ;  /* 0x0000001fff137819 */ /* 0x000fe200000114d5 */
        /* <DEDUP_REMOVED lines=37> */
[----:B------:R-:W-:Y:S02]  /*cac0*/  ISETP.GE.AND P4, PT, R16, UR4, PT ;  /* 0x0000000410007c0c */ /* 0x000fe4000bf86270 */
[----:B------:R-:W-:Y:S02]  /*cad0*/  ISETP.GE.AND P1, PT, R213, UR4, PT ;  /* 0x00000004d5007c0c */ /* 0x000fe4000bf26270 */
[----:B------:R-:W-:Y:S02]  /*cae0*/  ISETP.GE.AND P2, PT, R194, UR4, PT ;  /* 0x00000004c2007c0c */ /* 0x000fe4000bf46270 */
[----:B------:R-:W-:Y:S02]  /*caf0*/  IADD3 R11, R16, 0x18, RZ ;  /* 0x00000018100b7810 */ /* 0x000fe40007ffe0ff */
[----:B------:R-:W-:-:S02]  /*cb00*/  SHF.R.S32.HI R9, RZ, 0x1f, R194 ;  /* 0x0000001fff097819 */ /* 0x000fc400000114c2 */
[----:B------:R-:W-:Y:S02]  /*cb10*/  ISETP.GE.AND P3, PT, R11, UR4, PT ;  /* 0x000000040b007c0c */ /* 0x000fe4000bf66270 */
[----:B------:R-:W-:Y:S01]  /*cb20*/  SHF.R.S32.HI R12, RZ, 0x1f, R11 ;  /* 0x0000001fff0c7819 */ /* 0x000fe2000001140b */
[----:B-12---:R-:W-:Y:S01]  /*cb30*/  @!P4 IMAD.WIDE R4, R16, 0x4, R2 ;  /* 0x000000041004c825 */ /* 0x006fe200078e0202 */
[----:B------:R-:W-:Y:S02]  /*cb40*/  SHF.R.S32.HI R15, RZ, 0x1f, R193 ;  /* 0x0000001fff0f7819 */ /* 0x000fe400000114c1 */
[-C--:B------:R-:W-:Y:S02]  /*cb50*/  @!P1 LEA R6, P5, R213, R2.reuse, 0x2 ;  /* 0x00000002d5069211 */ /* 0x080fe400078a10ff */
[----:B------:R1:W-:Y:S01]  /*cb60*/  @!P4 ST.E.64 desc[UR36][R4.64], R24 ;  /* 0x000000180400c985 */ /* 0x0003e2000c101b24 */
[----:B------:R-:W-:Y:S02]  /*cb70*/  ISETP.GE.AND P4, PT, R13, UR4, PT ;  /* 0x000000040d007c0c */ /* 0x000fe4000bf86270 */
[----:B------:R-:W-:-:S02]  /*cb80*/  @!P2 LEA R8, P6, R194, R2, 0x2 ;  /* 0x00000002c208a211 */ /* 0x000fc400078c10ff */
[-C--:B------:R-:W-:Y:S02]  /*cb90*/  @!P1 LEA.HI.X R7, R213, R3.reuse, R19, 0x2, P5 ;  /* 0x00000003d5079211 */ /* 0x080fe400028f1413 */
[----:B------:R-:W-:Y:S02]  /*cba0*/  ISETP.GE.AND P5, PT, R193, UR4, PT ;  /* 0x00000004c1007c0c */ /* 0x000fe4000bfa6270 */
[----:B------:R-:W-:Y:S01]  /*cbb0*/  @!P2 LEA.HI.X R9, R194, R3, R9, 0x2, P6 ;  /* 0x00000003c209a211 */ /* 0x000fe200030f1409 */
[----:B------:R2:W-:Y:S01]  /*cbc0*/  @!P1 ST.E.64 desc[UR36][R6.64], R28 ;  /* 0x0000001c06009985 */ /* 0x0005e2000c101b24 */
[-C--:B------:R-:W-:Y:S02]  /*cbd0*/  @!P3 LEA R10, P6, R11, R2.reuse, 0x2 ;  /* 0x000000020b0ab211 */ /* 0x080fe400078c10ff */
[----:B-1----:R-:W-:Y:S01]  /*cbe0*/  SHF.R.S32.HI R5, RZ, 0x1f, R13 ;  /* 0x0000001fff057819 */ /* 0x002fe2000001140d */
[----:B------:R1:W-:Y:S01]  /*cbf0*/  @!P2 ST.E.64 desc[UR36][R8.64], R32 ;  /* 0x000000200800a985 */ /* 0x0003e2000c101b24 */
[----:B------:R-:W-:-:S02]  /*cc00*/  @!P4 LEA R4, P1, R13, R2, 0x2 ;  /* 0x000000020d04c211 */ /* 0x000fc400078210ff */
[----:B------:R-:W-:Y:S02]  /*cc10*/  ISETP.GE.AND P2, PT, R192, UR4, PT ;  /* 0x00000004c0007c0c */ /* 0x000fe4000bf46270 */
[-C--:B------:R-:W-:Y:S02]  /*cc20*/  @!P4 LEA.HI.X R5, R13, R3.reuse, R5, 0x2, P1 ;  /* 0x000000030d05c211 */ /* 0x080fe400008f1405 */
[----:B------:R-:W-:Y:S02]  /*cc30*/  ISETP.GE.AND P1, PT, R23, UR4, PT ;  /* 0x0000000417007c0c */ /* 0x000fe4000bf26270 */
[-C--:B------:R-:W-:Y:S02]  /*cc40*/  @!P3 LEA.HI.X R11, R11, R3.reuse, R12, 0x2, P6 ;  /* 0x000000030b0bb211 */ /* 0x080fe400030f140c */
[C---:B------:R-:W-:Y:S02]  /*cc50*/  @!P5 LEA R12, P6, R193.reuse, R2, 0x2 ;  /* 0x00000002c10cd211 */ /* 0x040fe400078c10ff */
[----:B--2---:R-:W-:Y:S01]  /*cc60*/  SHF.R.S32.HI R7, RZ, 0x1f, R192 ;  /* 0x0000001fff077819 */ /* 0x004fe200000114c0 */
[----:B------:R-:W-:Y:S01]  /*cc70*/  @!P3 ST.E.64 desc[UR36][R10.64], R36 ;  /* 0x000000240a00b985 */ /* 0x000fe2000c101b24 */
[----:B------:R-:W-:-:S02]  /*cc80*/  @!P5 LEA.HI.X R13, R193, R3, R15, 0x2, P6 ;  /* 0x00000003c10dd211 */ /* 0x000fc400030f140f */
[----:B------:R-:W-:Y:S01]  /*cc90*/  ISETP.GE.AND P6, PT, R22, UR4, PT ;  /* 0x0000000416007c0c */ /* 0x000fe2000bfc6270 */
[----:B------:R2:W-:Y:S01]  /*cca0*/  @!P4 ST.E.64 desc[UR36][R4.64], R40 ;  /* 0x000000280400c985 */ /* 0x0005e2000c101b24 */
[-C--:B------:R-:W-:Y:S02]  /*ccb0*/  @!P2 LEA R6, P4, R192, R2.reuse, 0x2 ;  /* 0x00000002c006a211 */ /* 0x080fe400078810ff */
[----:B------:R-:W-:Y:S01]  /*ccc0*/  ISETP.GE.AND P3, PT, R212, UR4, PT ;  /* 0x00000004d4007c0c */ /* 0x000fe2000bf66270 */
[----:B------:R-:W-:Y:S01]  /*ccd0*/  @!P5 ST.E.64 desc[UR36][R12.64], R44 ;  /* 0x0000002c0c00d985 */ /* 0x000fe2000c101b24 */
[----:B-1----:R-:W-:Y:S02]  /*cce0*/  SHF.R.S32.HI R9, RZ, 0x1f, R23 ;  /* 0x0000001fff097819 */ /* 0x002fe40000011417 */
[----:B------:R-:W-:Y:S02]  /*ccf0*/  @!P1 LEA R8, P5, R23, R2, 0x2 ;  /* 0x0000000217089211 */ /* 0x000fe400078a10ff */
[----:B------:R-:W-:-:S02]  /*cd00*/  @!P2 LEA.HI.X R7, R192, R3, R7, 0x2, P4 ;  /* 0x00000003c007a211 */ /* 0x000fc400020f1407 */
[----:B------:R-:W-:Y:S02]  /*cd10*/  @!P1 LEA.HI.X R9, R23, R3, R9, 0x2, P5 ;  /* 0x0000000317099211 */ /* 0x000fe400028f1409 */
[----:B------:R-:W-:Y:S01]  /*cd20*/  ISETP.GE.AND P4, PT, R211, UR4, PT ;  /* 0x00000004d3007c0c */ /* 0x000fe2000bf86270 */
[----:B------:R1:W-:Y:S01]  /*cd30*/  @!P2 ST.E.64 desc[UR36][R6.64], R48 ;  /* 0x000000300600a985 */ /* 0x0003e2000c101b24 */
[----:B--2---:R-:W-:Y:S02]  /*cd40*/  SHF.R.S32.HI R5, RZ, 0x1f, R22 ;  /* 0x0000001fff057819 */ /* 0x004fe40000011416 */
[-C--:B------:R-:W-:Y:S01]  /*cd50*/  @!P6 LEA R4, P2, R22, R2.reuse, 0x2 ;  /* 0x000000021604e211 */ /* 0x080fe200078410ff */
[----:B------:R2:W-:Y:S01]  /*cd60*/  @!P1 ST.E.64 desc[UR36][R8.64], R52 ;  /* 0x0000003408009985 */ /* 0x0005e2000c101b24 */
[----:B------:R-:W-:Y:S02]  /*cd70*/  ISETP.GE.AND P5, PT, R210, UR4, PT ;  /* 0x00000004d2007c0c */ /* 0x000fe4000bfa6270 */
[----:B------:R-:W-:-:S02]  /*cd80*/  @!P3 LEA R10, P1, R212, R2, 0x2 ;  /* 0x00000002d40ab211 */ /* 0x000fc400078210ff */
[-C--:B------:R-:W-:Y:S02]  /*cd90*/  @!P6 LEA.HI.X R5, R22, R3.reuse, R5, 0x2, P2 ;  /* 0x000000031605e211 */ /* 0x080fe400010f1405 */
[----:B------:R-:W-:Y:S02]  /*cda0*/  @!P3 LEA.HI.X R11, R212, R3, R86, 0x2, P1 ;  /* 0x00000003d40bb211 */ /* 0x000fe400008f1456 */
[----:B------:R-:W-:Y:S01]  /*cdb0*/  ISETP.GE.AND P1, PT, R209, UR4, PT ;  /* 0x00000004d1007c0c */ /* 0x000fe2000bf26270 */
[----:B------:R3:W-:Y:S01]  /*cdc0*/  @!P6 ST.E.64 desc[UR36][R4.64], R56 ;  /* 0x000000380400e985 */ /* 0x0007e2000c101b24 */
[-C--:B-1----:R-:W-:Y:S02]  /*cdd0*/  @!P4 LEA R6, P6, R211, R2.reuse, 0x2 ;  /* 0x00000002d306c211 */ /* 0x082fe400078c10ff */
[----:B------:R-:W-:Y:S01]  /*cde0*/  ISETP.GE.AND P2, PT, R208, UR4, PT ;  /* 0x00000004d0007c0c */ /* 0x000fe2000bf46270 */
[----:B------:R1:W-:Y:S01]  /*cdf0*/  @!P3 ST.E.64 desc[UR36][R10.64], R60 ;  /* 0x0000003c0a00b985 */ /* 0x0003e2000c101b24 */
[----:B------:R-:W-:-:S02]  /*ce00*/  @!P5 LEA R12, P3, R210, R2, 0x2 ;  /* 0x00000002d20cd211 */ /* 0x000fc400078610ff */
[-C--:B------:R-:W-:Y:S02]  /*ce10*/  @!P4 LEA.HI.X R7, R211, R3.reuse, R85, 0x2, P6 ;  /* 0x00000003d307c211 */ /* 0x080fe400030f1455 */
[----:B------:R-:W-:-:S03]  /*ce20*/  @!P5 LEA.HI.X R13, R210, R3, R84, 0x2, P3 ;  /* 0x00000003d20dd211 */ /* 0x000fc600018f1454 */
[----:B------:R4:W-:Y:S01]  /*ce30*/  @!P4 ST.E.64 desc[UR36][R6.64], R64 ;  /* 0x000000400600c985 */ /* 0x0009e2000c101b24 */
[----:B------:R-:W-:Y:S02]  /*ce40*/  ISETP.GE.AND P4, PT, R207, UR4, PT ;  /* 0x00000004cf007c0c */ /* 0x000fe4000bf86270 */
[CC--:B--2---:R-:W-:Y:S01]  /*ce50*/  @!P1 LEA R8, P3, R209.reuse, R2.reuse, 0x2 ;  /* 0x00000002d1089211 */ /* 0x0c4fe200078610ff */
[----:B------:R2:W-:Y:S01]  /*ce60*/  @!P5 ST.E.64 desc[UR36][R12.64], R68 ;  /* 0x000000440c00d985 */ /* 0x0005e2000c101b24 */
[----:B------:R-:W-:Y:S02]  /*ce70*/  ISETP.GE.AND P5, PT, R206, UR4, PT ;  /* 0x00000004ce007c0c */ /* 0x000fe4000bfa6270 */
[----:B------:R-:W-:Y:S02]  /*ce80*/  @!P1 LEA.HI.X R9, R209, R3, R229, 0x2, P3 ;  /* 0x00000003d1099211 */ /* 0x000fe400018f14e5 */
[----:B---3--:R-:W-:-:S03]  /*ce90*/  @!P2 LEA R4, P6, R208, R2, 0x2 ;  /* 0x00000002d004a211 */ /* 0x008fc600078c10ff */
[----:B------:R3:W-:Y:S01]  /*cea0*/  @!P1 ST.E.64 desc[UR36][R8.64], R72 ;  /* 0x0000004808009985 */ /* 0x0007e2000c101b24 */
[-C--:B------:R-:W-:Y:S02]  /*ceb0*/  @!P2 LEA.HI.X R5, R208, R3.reuse, R228, 0x2, P6 ;  /* 0x00000003d005a211 */ /* 0x080fe400030f14e4 */
[----:B------:R-:W-:Y:S02]  /*cec0*/  ISETP.GE.AND P1, PT, R205, UR4, PT ;  /* 0x00000004cd007c0c */ /* 0x000fe4000bf26270 */
[CC--:B-1----:R-:W-:Y:S01]  /*ced0*/  @!P4 LEA R10, P3, R207.reuse, R2.reuse, 0x2 ;  /* 0x00000002cf0ac211 */ /* 0x0c2fe200078610ff */
        /* <DEDUP_REMOVED lines=11> */
[CC--:B---3--:R-:W-:Y:S02]  /*cf90*/  @!P2 LEA R8, P6, R204.reuse, R2.reuse, 0x2 ;  /* 0x00000002cc08a211 */ /* 0x0c8fe400078c10ff */
[----:B-1----:R-:W-:Y:S01]  /*cfa0*/  @!P3 LEA R4, P4, R203, R2, 0x2 ;  /* 0x00000002cb04b211 */ /* 0x002fe200078810ff */
        /* <DEDUP_REMOVED lines=24> */
.L_x_5687:
[----:B------:R-:W-:Y:S05]  /*d130*/  BSYNC B1 ;  /* 0x0000000000017941 */ /* 0x000fea0003800000 */
.L_x_5686:
        /* <DEDUP_REMOVED lines=18> */
[----:B------:R-:W-:-:S02]  /*d260*/  @!P4 LEA.HI.X R7, R213, R5, R19, 0x2, P6 ;  /* 0x00000005d507c211 */ /* 0x000fc400030f1413 */
[----:B------:R-:W-:Y:S02]  /*d270*/  ISETP.GE.AND P3, PT, R193, UR4, PT ;  /* 0x00000004c1007c0c */ /* 0x000fe4000bf66270 */
[-C--:B------:R-:W-:Y:S01]  /*d280*/  @!P2 LEA R12, P6, R9, R4.reuse, 0x2 ;  /* 0x00000004090ca211 */ /* 0x080fe200078c10ff */
[----:B------:R1:W-:Y:S01]  /*d290*/  @!P4 ST.E.64 desc[UR36][R6.64], R30 ;  /* 0x0000001e0600c985 */ /* 0x0003e2000c101b24 */
[-C--:B------:R-:W-:Y:S02]  /*d2a0*/  @!P1 LEA.HI.X R11, R11, R5.reuse, R0, 0x2, P5 ;  /* 0x000000050b0b9211 */ /* 0x080fe400028f1400 */
[C---:B------:R-:W-:Y:S02]  /*d2b0*/  @!P0 LEA R8, P5, R194.reuse, R4, 0x2 ;  /* 0x00000004c2088211 */ /* 0x040fe400078a10ff */
[-C--:B------:R-:W-:Y:S02]  /*d2c0*/  @!P2 LEA.HI.X R13, R9, R5.reuse, R13, 0x2, P6 ;  /* 0x00000005090da211 */ /* 0x080fe400030f140d */
[----:B------:R-:W-:-:S02]  /*d2d0*/  @!P0 LEA.HI.X R9, R194, R5, R15, 0x2, P5 ;  /* 0x00000005c2098211 */ /* 0x000fc400028f140f */
[----:B------:R-:W-:Y:S02]  /*d2e0*/  ISETP.GE.AND P4, PT, R192, UR4, PT ;  /* 0x00000004c0007c0c */ /* 0x000fe4000bf86270 */
[----:B------:R-:W-:Y:S01]  /*d2f0*/  ISETP.GE.AND P5, PT, R23, UR4, PT ;  /* 0x0000000417007c0c */ /* 0x000fe2000bfa6270 */
[----:B------:R-:W-:Y:S01]  /*d300*/  @!P0 ST.E.64 desc[UR36][R8.64], R34 ;  /* 0x0000002208008985 */ /* 0x000fe2000c101b24 */
[----:B------:R-:W-:Y:S02]  /*d310*/  SHF.R.S32.HI R0, RZ, 0x1f, R193 ;  /* 0x0000001fff007819 */ /* 0x000fe400000114c1 */
[----:B------:R-:W-:Y:S01]  /*d320*/  SHF.R.S32.HI R15, RZ, 0x1f, R192 ;  /* 0x0000001fff0f7819 */ /* 0x000fe200000114c0 */
[----:B------:R2:W-:Y:S01]  /*d330*/  @!P1 ST.E.64 desc[UR36][R10.64], R38 ;  /* 0x000000260a009985 */ /* 0x0005e2000c101b24 */
[C---:B0-----:R-:W-:Y:S02]  /*d340*/  @!P3 LEA R2, P1, R193.reuse, R4, 0x2 ;  /* 0x00000004c102b211 */ /* 0x041fe400078210ff */
[----:B------:R-:W-:Y:S01]  /*d350*/  SHF.R.S32.HI R19, RZ, 0x1f, R23 ;  /* 0x0000001fff137819 */ /* 0x000fe20000011417 */
[----:B------:R0:W-:Y:S01]  /*d360*/  @!P2 ST.E.64 desc[UR36][R12.64], R42 ;  /* 0x0000002a0c00a985 */ /* 0x0001e2000c101b24 */
[----:B------:R-:W-:-:S02]  /*d370*/  @!P3 LEA.HI.X R3, R193, R5, R0, 0x2, P1 ;  /* 0x00000005c103b211 */ /* 0x000fc400008f1400 */
[----:B------:R-:W-:Y:S02]  /*d380*/  ISETP.GE.AND P1, PT, R212, UR4, PT ;  /* 0x00000004d4007c0c */ /* 0x000fe4000bf26270 */
[----:B------:R-:W-:Y:S01]  /*d390*/  ISETP.GE.AND P2, PT, R22, UR4, PT ;  /* 0x0000000416007c0c */ /* 0x000fe2000bf46270 */
[----:B------:R3:W-:Y:S01]  /*d3a0*/  @!P3 ST.E.64 desc[UR36][R2.64], R46 ;  /* 0x0000002e0200b985 */ /* 0x0007e2000c101b24 */
[CC--:B-1----:R-:W-:Y:S02]  /*d3b0*/  @!P4 LEA R6, P0, R192.reuse, R4.reuse, 0x2 ;  /* 0x00000004c006c211 */ /* 0x0c2fe400078010ff */
[----:B------:R-:W-:Y:S02]  /*d3c0*/  @!P5 LEA R14, P6, R23, R4, 0x2 ;  /* 0x00000004170ed211 */ /* 0x000fe400078c10ff */
[----:B------:R-:W-:Y:S02]  /*d3d0*/  @!P4 LEA.HI.X R7, R192, R5, R15, 0x2, P0 ;  /* 0x00000005c007c211 */ /* 0x000fe400000f140f */
[----:B------:R-:W-:-:S02]  /*d3e0*/  ISETP.GE.AND P0, PT, R211, UR4, PT ;  /* 0x00000004d3007c0c */ /* 0x000fc4000bf06270 */
[----:B------:R-:W-:Y:S01]  /*d3f0*/  @!P5 LEA.HI.X R15, R23, R5, R19, 0x2, P6 ;  /* 0x00000005170fd211 */ /* 0x000fe200030f1413 */
[----:B------:R1:W-:Y:S01]  /*d400*/  @!P4 ST.E.64 desc[UR36][R6.64], R50 ;  /* 0x000000320600c985 */ /* 0x0003e2000c101b24 */
[-C--:B--2---:R-:W-:Y:S02]  /*d410*/  @!P1 LEA R10, P3, R212, R4.reuse, 0x2 ;  /* 0x00000004d40a9211 */ /* 0x084fe400078610ff */
[----:B------:R-:W-:Y:S01]  /*d420*/  SHF.R.S32.HI R9, RZ, 0x1f, R22 ;  /* 0x0000001fff097819 */ /* 0x000fe20000011416 */
[----:B------:R2:W-:Y:S01]  /*d430*/  @!P5 ST.E.64 desc[UR36][R14.64], R54 ;  /* 0x000000360e00d985 */ /* 0x0005e2000c101b24 */
[----:B------:R-:W-:Y:S02]  /*d440*/  ISETP.GE.AND P5, PT, R210, UR4, PT ;  /* 0x00000004d2007c0c */ /* 0x000fe4000bfa6270 */
[----:B------:R-:W-:Y:S02]  /*d450*/  @!P2 LEA R8, P6, R22, R4, 0x2 ;  /* 0x000000041608a211 */ /* 0x000fe400078c10ff */
[----:B------:R-:W-:-:S02]  /*d460*/  ISETP.GE.AND P4, PT, R209, UR4, PT ;  /* 0x00000004d1007c0c */ /* 0x000fc4000bf86270 */
[-C--:B------:R-:W-:Y:S02]  /*d470*/  @!P1 LEA.HI.X R11, R212, R5.reuse, R86, 0x2, P3 ;  /* 0x00000005d40b9211 */ /* 0x080fe400018f1456 */
[----:B------:R-:W-:Y:S02]  /*d480*/  ISETP.GE.AND P3, PT, R208, UR4, PT ;  /* 0x00000004d0007c0c */ /* 0x000fe4000bf66270 */
[----:B------:R-:W-:Y:S02]  /*d490*/  @!P2 LEA.HI.X R9, R22, R5, R9, 0x2, P6 ;  /* 0x000000051609a211 */ /* 0x000fe400030f1409 */
[----:B0-----:R-:W-:-:S03]  /*d4a0*/  @!P0 LEA R12, P6, R211, R4, 0x2 ;  /* 0x00000004d30c8211 */ /* 0x001fc600078c10ff */
[----:B------:R0:W-:Y:S01]  /*d4b0*/  @!P2 ST.E.64 desc[UR36][R8.64], R58 ;  /* 0x0000003a0800a985 */ /* 0x0001e2000c101b24 */
[-C--:B------:R-:W-:Y:S02]  /*d4c0*/  @!P0 LEA.HI.X R13, R211, R5.reuse, R85, 0x2, P6 ;  /* 0x00000005d30d8211 */ /* 0x080fe400030f1455 */
[CC--:B---3--:R-:W-:Y:S01]  /*d4d0*/  @!P5 LEA R2, P6, R210.reuse, R4.reuse, 0x2 ;  /* 0x00000004d202d211 */ /* 0x0c8fe200078c10ff */
[----:B------:R3:W-:Y:S01]  /*d4e0*/  @!P1 ST.E.64 desc[UR36][R10.64], R62 ;  /* 0x0000003e0a009985 */ /* 0x0007e2000c101b24 */
[----:B------:R-:W-:Y:S02]  /*d4f0*/  ISETP.GE.AND P2, PT, R207, UR4, PT ;  /* 0x00000004cf007c0c */ /* 0x000fe4000bf46270 */
[----:B------:R-:W-:Y:S01]  /*d500*/  @!P5 LEA.HI.X R3, R210, R5, R84, 0x2, P6 ;  /* 0x00000005d203d211 */ /* 0x000fe200030f1454 */
[----:B------:R4:W-:Y:S01]  /*d510*/  @!P0 ST.E.64 desc[UR36][R12.64], R66 ;  /* 0x000000420c008985 */ /* 0x0009e2000c101b24 */
[-C--:B-1----:R-:W-:Y:S02]  /*d520*/  @!P4 LEA R6, P0, R209, R4.reuse, 0x2 ;  /* 0x00000004d106c211 */ /* 0x082fe400078010ff */
[----:B--2---:R-:W-:Y:S01]  /*d530*/  @!P3 LEA R14, P6, R208, R4, 0x2 ;  /* 0x00000004d00eb211 */ /* 0x004fe200078c10ff */
[----:B------:R1:W-:Y:S01]  /*d540*/  @!P5 ST.E.64 desc[UR36][R2.64], R70 ;  /* 0x000000460200d985 */ /* 0x0003e2000c101b24 */
[----:B------:R-:W-:-:S02]  /*d550*/  ISETP.GE.AND P1, PT, R206, UR4, PT ;  /* 0x00000004ce007c0c */ /* 0x000fc4000bf26270 */
[-C--:B------:R-:W-:Y:S02]  /*d560*/  @!P4 LEA.HI.X R7, R209, R5.reuse, R229, 0x2, P0 ;  /* 0x00000005d107c211 */ /* 0x080fe400000f14e5 */
[----:B------:R-:W-:Y:S02]  /*d570*/  ISETP.GE.AND P0, PT, R205, UR4, PT ;  /* 0x00000004cd007c0c */ /* 0x000fe4000bf06270 */
[----:B------:R-:W-:Y:S01]  /*d580*/  @!P3 LEA.HI.X R15, R208, R5, R228, 0x2, P6 ;  /* 0x00000005d00fb211 */ /* 0x000fe200030f14e4 */
[----:B------:R2:W-:Y:S01]  /*d590*/  @!P4 ST.E.64 desc[UR36][R6.64], R74 ;  /* 0x0000004a0600c985 */ /* 0x0005e2000c101b24 */
[----:B0-----:R-:W-:-:S03]  /*d5a0*/  @!P2 LEA R8, P4, R207, R4, 0x2 ;  /* 0x00000004cf08a211 */ /* 0x001fc600078810ff */
[----:B------:R-:W-:Y:S01]  /*d5b0*/  @!P3 ST.E.64 desc[UR36][R14.64], R78 ;  /* 0x0000004e0e00b985 */ /* 0x000fe2000c101b24 */
[----:B------:R-:W-:Y:S02]  /*d5c0*/  ISETP.GE.AND P3, PT, R204, UR4, PT ;  /* 0x00000004cc007c0c */ /* 0x000fe4000bf66270 */
[CC--:B---3--:R-:W-:Y:S02]  /*d5d0*/  @!P1 LEA R10, P5, R206.reuse, R4.reuse, 0x2 ;  /* 0x00000004ce0a9211 */ /* 0x0c8fe400078a10ff */
[-C--:B------:R-:W-:Y:S02]  /*d5e0*/  @!P2 LEA.HI.X R9, R207, R5.reuse, R227, 0x2, P4 ;  /* 0x00000005cf09a211 */ /* 0x080fe400020f14e3 */
[----:B----4-:R-:W-:Y:S02]  /*d5f0*/  @!P0 LEA R12, P6, R205, R4, 0x2 ;  /* 0x00000004cd0c8211 */ /* 0x010fe400078c10ff */
[----:B------:R-:W-:Y:S01]  /*d600*/  ISETP.GE.AND P4, PT, R203, UR4, PT ;  /* 0x00000004cb007c0c */ /* 0x000fe2000bf86270 */
[----:B------:R0:W-:Y:S01]  /*d610*/  @!P2 ST.E.64 desc[UR36][R8.64], R82 ;  /* 0x000000520800a985 */ /* 0x0001e2000c101b24 */
[----:B------:R-:W-:-:S02]  /*d620*/  @!P1 LEA.HI.X R11, R206, R5, R226, 0x2, P5 ;  /* 0x00000005ce0b9211 */ /* 0x000fc400028f14e2 */
[-C--:B------:R-:W-:Y:S02]  /*d630*/  @!P0 LEA.HI.X R13, R205, R5.reuse, R225, 0x2, P6 ;  /* 0x00000005cd0d8211 */ /* 0x080fe400030f14e1 */
[----:B------:R-:W-:Y:S01]  /*d640*/  ISETP.GE.AND P2, PT, R202, UR4, PT ;  /* 0x00000004ca007c0c */ /* 0x000fe2000bf46270 */
[----:B------:R3:W-:Y:S01]  /*d650*/  @!P1 ST.E.64 desc[UR36][R10.64], R124 ;  /* 0x0000007c0a009985 */ /* 0x0007e2000c101b24 */
[----:B-1----:R-:W-:Y:S02]  /*d660*/  @!P3 LEA R2, P5, R204, R4, 0x2 ;  /* 0x00000004cc02b211 */ /* 0x002fe400078a10ff */
[----:B------:R-:W-:Y:S01]  /*d670*/  ISETP.GE.AND P1, PT, R201, UR4, PT ;  /* 0x00000004c9007c0c */ /* 0x000fe2000bf26270 */
[----:B------:R1:W-:Y:S01]  /*d680*/  @!P0 ST.E.64 desc[UR36][R12.64], R126 ;  /* 0x0000007e0c008985 */ /* 0x0003e2000c101b24 */
[----:B------:R-:W-:Y:S02]  /*d690*/  ISETP.GE.AND P0, PT, R200, UR4, PT ;  /* 0x00000004c8007c0c */ /* 0x000fe4000bf06270 */
[----:B------:R-:W-:-:S02]  /*d6a0*/  @!P3 LEA.HI.X R3, R204, R5, R224, 0x2, P5 ;  /* 0x00000005cc03b211 */ /* 0x000fc400028f14e0 */
[----:B------:R-:W-:Y:S02]  /*d6b0*/  ISETP.GE.AND P5, PT, R199, UR4, PT ;  /* 0x00000004c7007c0c */ /* 0x000fe4000bfa6270 */
[CC--:B--2---:R-:W-:Y:S01]  /*d6c0*/  @!P4 LEA R6, P6, R203.reuse, R4.reuse, 0x2 ;  /* 0x00000004cb06c211 */ /* 0x0c4fe200078c10ff */
[----:B------:R2:W-:Y:S01]  /*d6d0*/  @!P3 ST.E.64 desc[UR36][R2.64], R128 ;  /* 0x000000800200b985 */ /* 0x0005e2000c101b24 */
[CC--:B0-----:R-:W-:Y:S02]  /*d6e0*/  @!P2 LEA R8, P3, R202.reuse, R4.reuse, 0x2 ;  /* 0x00000004ca08a211 */ /* 0x0c1fe400078610ff */
[-C--:B------:R-:W-:Y:S02]  /*d6f0*/  @!P4 LEA.HI.X R7, R203, R5.reuse, R223, 0x2, P6 ;  /* 0x00000005cb07c211 */ /* 0x080fe400030f14df */
[-C--:B---3--:R-:W-:Y:S02]  /*d700*/  @!P1 LEA R10, P6, R201, R4.reuse, 0x2 ;  /* 0x00000004c90a9211 */ /* 0x088fe400078c10ff */
[----:B------:R-:W-:Y:S01]  /*d710*/  @!P2 LEA.HI.X R9, R202, R5, R222, 0x2, P3 ;  /* 0x00000005ca09a211 */ /* 0x000fe200018f14de */
[----:B------:R2:W-:Y:S01]  /*d720*/  @!P4 ST.E.64 desc[UR36][R6.64], R98 ;  /* 0x000000620600c985 */ /* 0x0005e2000c101b24 */
[----:B-1----:R-:W-:-:S02]  /*d730*/  @!P0 LEA R12, P4, R200, R4, 0x2 ;  /* 0x00000004c80c8211 */ /* 0x002fc400078810ff */
[----:B------:R-:W-:Y:S01]  /*d740*/  @!P5 LEA R14, P3, R199, R4, 0x2 ;  /* 0x00000004c70ed211 */ /* 0x000fe200078610ff */
[----:B------:R2:W-:Y:S01]  /*d750*/  @!P2 ST.E.64 desc[UR36][R8.64], R102 ;  /* 0x000000660800a985 */ /* 0x0005e2000c101b24 */
[-C--:B------:R-:W-:Y:S02]  /*d760*/  @!P1 LEA.HI.X R11, R201, R5.reuse, R221, 0x2, P6 ;  /* 0x00000005c90b9211 */ /* 0x080fe400030f14dd */
        /* <DEDUP_REMOVED lines=11> */
.L_x_5676:
[----:B------:R-:W-:Y:S01]  /*d820*/  R2UR UR4, R196 ;  /* 0x00000000c40472ca */ /* 0x000fe200000e0000 */
[----:B------:R-:W-:Y:S01]  /*d830*/  ULDC.64 UR8, c[0x0][0xc00] ;  /* 0x0003000000087ab9 */ /* 0x000fe20000000a00 */
[----:B------:R-:W-:Y:S01]  /*d840*/  R2UR UR11, R214 ;  /* 0x00000000d60b72ca */ /* 0x000fe200000e0000 */
[----:B------:R-:W-:Y:S01]  /*d850*/  UISETP.NE.U32.AND UP0, UPT, UR8, URZ, UPT ;  /* 0x0000003f0800728c */ /* 0x000fe2000bf05070 */
[----:B------:R-:W-:-:S03]  /*d860*/  R2UR UR10, R19 ;  /* 0x00000000130a72ca */ /* 0x000fc600000e0000 */
        /* <DEDUP_REMOVED lines=32> */
.L_x_5688:
        /* <DEDUP_REMOVED lines=8> */
[----:B------:R-:W-:Y:S02]  /*daf0*/  IMAD.U32 R3, RZ, RZ, UR42 ;  /* 0x0000002aff037e24 */ /* 0x000fe4000f8e00ff */
[----:B-1---5:R-:W-:-:S03]  /*db00*/  IMAD R2, R0, R9, RZ ;  /* 0x0000000900027224 */ /* 0x022fc600078e02ff */
        /* <DEDUP_REMOVED lines=52> */
.L_x_5690:
[----:B------:R-:W-:Y:S05]  /*de50*/  BSYNC B1 ;  /* 0x0000000000017941 */ /* 0x000fea0003800000 */
.L_x_5689:
[----:B------:R-:W-:-:S13]  /*de60*/  R2UR UR8, R19 ;  /* 0x00000000130872ca */ /* 0x000fda00000e0000 */
[----:B------:R-:W-:-:S06]  /*de70*/  UISETP.GT.AND UP0, UPT, UR8, 0x1, UPT ;  /* 0x000000010800788c */ /* 0x000fcc000bf04270 */
[----:B------:R-:W-:-:S13]  /*de80*/  PLOP3.LUT P0, PT, PT, PT, UP0, 0x80, 0x0 ;  /* 0x000000000000781c */ /* 0x000fda0003f0f008 */
[----:B------:R-:W-:Y:S05]  /*de90*/  @P0 BRA `(.L_x_5685) ;  /* 0x0000000800000947 */ /* 0x000fea0003800000 */
[----:B------:R-:W1:Y:S01]  /*dea0*/  LDC R11, c[0x0][0xbe8] ;  /* 0x0002fa00ff0b7b82 */ /* 0x000e620000000800 */
[----:B------:R-:W-:Y:S01]  /*deb0*/  ULDC.64 UR14, c[0x0][0xaa0] ;  /* 0x0002a800000e7ab9 */ /* 0x000fe20000000a00 */
[----:B------:R-:W-:Y:S01]  /*dec0*/  R2UR UR16, R197 ;  /* 0x00000000c51072ca */ /* 0x000fe200000e0000 */
[----:B------:R-:W-:Y:S01]  /*ded0*/  UIMAD UR10, UR21, UR14, URZ ;  /* 0x0000000e150a72a4 */ /* 0x000fe2000f8e023f */
[----:B------:R-:W-:Y:S01]  /*dee0*/  IMAD R2, R18, 0x20, R215 ;  /* 0x0000002012027824 */ /* 0x000fe200078e02d7 */
[----:B------:R-:W-:Y:S01]  /*def0*/  UIMAD.WIDE.U32 UR8, UR4, UR14, URZ ;  /* 0x0000000e040872a5 */ /* 0x000fe2000f8e003f */
[----:B------:R-:W-:Y:S01]  /*df00*/  VIADD R8, R215, UR42 ;  /* 0x0000002ad7087c36 */ /* 0x000fe20008000000 */
[----:B------:R-:W-:Y:S01]  /*df10*/  UIMAD UR10, UR4, UR15, UR10 ;  /* 0x0000000f040a72a4 */ /* 0x000fe2000f8e020a */
[----:B------:R-:W-:Y:S01]  /*df20*/  VIADD R6, R2, UR42 ;  /* 0x0000002a02067c36 */ /* 0x000fe20008000000 */
[----:B------:R-:W-:Y:S02]  /*df30*/  BSSY B1, `(.L_x_5691) ;  /* 0x0000040000017945 */ /* 0x000fe40003800000 */
[----:B------:R-:W-:-:S02]  /*df40*/  UIADD3 UR9, UR9, UR10, URZ ;  /* 0x0000000a09097290 */ /* 0x000fc4000fffe03f */
[----:B0-----:R-:W-:Y:S01]  /*df50*/  MOV R5, R6 ;  /* 0x0000000600057202 */ /* 0x001fe20000000f00 */
        /* <DEDUP_REMOVED lines=10> */
[----:B------:R-:W0:Y:S08]  /*e000*/  @P0 LDC R3, c[0x0][0xbec] ;  /* 0x0002fb00ff030b82 */ /* 0x000e300000000800 */
[----:B------:R-:W1:Y:S01]  /*e010*/  @P0 LDC R7, c[0x0][0xbf0] ;  /* 0x0002fc00ff070b82 */ /* 0x000e620000000800 */
        /* <DEDUP_REMOVED lines=8> */
[----:B------:R-:W-:Y:S02]  /*e0a0*/  IMAD.U32 R2, RZ, RZ, UR12 ;  /* 0x0000000cff027e24 */ /* 0x000fe4000f8e00ff */
[C---:B------:R-:W-:Y:S01]  /*e0b0*/  IMAD R9, R5.reuse, UR9, R4 ;  /* 0x0000000905097c24 */ /* 0x040fe2000f8e0204 */
[----:B------:R-:W-:Y:S01]  /*e0c0*/  SHF.R.S32.HI R4, RZ, 0x1f, R7 ;  /* 0x0000001fff047819 */ /* 0x000fe20000011407 */
[----:B------:R-:W-:Y:S01]  /*e0d0*/  IMAD.WIDE.U32 R2, R5, UR8, R2 ;  /* 0x0000000805027c25 */ /* 0x000fe2000f8e0002 */
[----:B------:R-:W-:-:S03]  /*e0e0*/  ULDC.64 UR8, c[0x0][0xad8] ;  /* 0x0002b60000087ab9 */ /* 0x000fc60000000a00 */
        /* <DEDUP_REMOVED lines=36> */
.L_x_5692:
[----:B------:R-:W-:Y:S05]  /*e330*/  BSYNC B1 ;  /* 0x0000000000017941 */ /* 0x000fea0003800000 */
.L_x_5691:
        /* <DEDUP_REMOVED lines=17> */
.L_x_5694:
[----:B------:R-:W-:Y:S05]  /*e450*/  BSYNC B1 ;  /* 0x0000000000017941 */ /* 0x000fea0003800000 */
.L_x_5693:
        /* <DEDUP_REMOVED lines=17> */
.L_x_5696:
[----:B------:R-:W-:Y:S05]  /*e570*/  BSYNC B1 ;  /* 0x0000000000017941 */ /* 0x000fea0003800000 */
.L_x_5695:
[----:B0-----:R-:W-:Y:S01]  /*e580*/  VIADD R0, R8, 0x60 ;  /* 0x0000006008007836 */ /* 0x001fe20000000000 */
[----:B--2-4-:R-:W2:Y:S04]  /*e590*/  SHFL.IDX PT, R5, R5, 0x3, 0x181f ;  /* 0x00781f0005057f89 */ /* 0x014ea800000e0000 */
[----:B------:R-:W-:Y:S01]  /*e5a0*/  ISETP.GE.AND P0, PT, R0, R11, PT ;  /* 0x0000000b0000720c */ /* 0x000fe20003f06270 */
[----:B-1-3--:R1:W3:-:S12]  /*e5b0*/  SHFL.IDX PT, R2, R4, 0x3, 0x181f ;  /* 0x00781f0004027f89 */ /* 0x00a2d800000e0000 */
        /* <DEDUP_REMOVED lines=8> */
[-C--:B--2---:R-:W-:Y:S02]  /*e640*/  @!P3 LEA.HI.X R15, R7, R5.reuse, R12, 0x1, P0 ;  /* 0x00000005070fb211 */ /* 0x084fe400000f0c0c */
[-C--:B------:R-:W-:Y:S02]  /*e650*/  @!P4 LEA.HI.X R9, R9, R5.reuse, R6, 0x1, P1 ;  /* 0x000000050909c211 */ /* 0x080fe400008f0c06 */
[----:B------:R-:W-:Y:S01]  /*e660*/  @!P5 LEA.HI.X R3, R13, R5, R10, 0x1, P2 ;  /* 0x000000050d03d211 */ /* 0x000fe200010f0c0a */
[----:B------:R1:W-:Y:S04]  /*e670*/  @!P3 ST.E.128 desc[UR36][R14.64], RZ ;  /* 0x000000ff0e00b985 */ /* 0x0003e8000c101d24 */
[----:B------:R1:W-:Y:S04]  /*e680*/  @!P4 ST.E.128 desc[UR36][R8.64], RZ ;  /* 0x000000ff0800c985 */ /* 0x0003e8000c101d24 */
[----:B------:R1:W-:Y:S02]  /*e690*/  @!P5 ST.E.128 desc[UR36][R2.64], RZ ;  /* 0x000000ff0200d985 */ /* 0x0003e4000c101d24 */
.L_x_5685:
[----:B------:R-:W-:Y:S05]  /*e6a0*/  BSYNC B0 ;  /* 0x0000000000007941 */ /* 0x000fea0003800000 */
.L_x_5675:
[----:B------:R-:W-:Y:S02]  /*e6b0*/  ULDC UR4, c[0x0][0xc3c] ;  /* 0x00030f0000047ab9 */ /* 0x000fe40000000800 */
[----:B------:R-:W-:-:S06]  /*e6c0*/  UISETP.GE.AND UP0, UPT, UR7, UR4, UPT ;  /* 0x000000040700728c */ /* 0x000fcc000bf06270 */
[----:B------:R-:W-:-:S13]  /*e6d0*/  PLOP3.LUT P0, PT, PT, PT, UP0, 0x80, 0x0 ;  /* 0x000000000000781c */ /* 0x000fda0003f0f008 */
[----:B------:R-:W-:Y:S05]  /*e6e0*/  @!P0 BRA `(.L_x_5697) ;  /* 0xffffff2800308947 */ /* 0x000fea000383ffff */
[----:B------:R-:W-:Y:S05]  /*e6f0*/  EXIT ;  /* 0x000000000000794d */ /* 0x000fea0003800000 */
.L_x_5632:
        /* <DEDUP_REMOVED lines=16> */
.L_x_5698:
        /* <DEDUP_REMOVED lines=40> */
[----:B------:R-:W-:Y:S01]  /*ea80*/  MOV R8, R3 ;  /* 0x0000000300087202 */ /* 0x000fe20000000f00 */
[----:B------:R-:W-:Y:S01]  /*ea90*/  UMOV UR4, URZ ;  /* 0x0000003f00047c82 */ /* 0x000fe20008000000 */
[----:B------:R-:W-:-:S05]  /*eaa0*/  ULDC UR5, c[0x0][0xc38] ;  /* 0x00030e0000057ab9 */ /* 0x000fca0000000800 */
.L_x_5702:
        /* <DEDUP_REMOVED lines=35> */
.L_x_5700:
        /* <DEDUP_REMOVED lines=13> */
.L_x_5703:
        /* <DEDUP_REMOVED lines=30> */
[----:B------:R-:W-:-:S02]  /*ef90*/  @P0 VIADD R2, R2, 0x1 ;  /* 0x0000000102020836 */ /* 0x000fc40000000000 */
[----:B0-----:R-:W-:-:S03]  /*efa0*/  IMAD.MOV R13, RZ, RZ, -R3 ;  /* 0x000000ffff0d7224 */ /* 0x001fc600078e0a03 */
[----:B------:R-:W-:Y:S02]  /*efb0*/  MOV R10, R2 ;  /* 0x00000002000a7202 */ /* 0x000fe40000000f00 */
[----:B------:R-:W-:Y:S01]  /*efc0*/  IABS R2, R9 ;  /* 0x0000000900027213 */ /* 0x000fe20000000000 */
[----:B------:R-:W-:Y:S02]  /*efd0*/  IMAD R11, R13, R4, RZ ;  /* 0x000000040d0b7224 */ /* 0x000fe400078e02ff */
[----:B------:R-:W-:Y:S01]  /*efe0*/  @!P2 IMAD.MOV R10, RZ, RZ, -R10 ;  /* 0x000000ffff0aa224 */ /* 0x000fe200078e0a0a */
[----:B------:R-:W-:Y:S01]  /*eff0*/  @!P1 LOP3.LUT R10, RZ, R6, RZ, 0x33, !PT ;  /* 0x00000006ff0a9212 */ /* 0x000fe200078e33ff */
[----:B------:R-:W-:Y:S02]  /*f000*/  IMAD.MOV R12, RZ, RZ, -R2 ;  /* 0x000000ffff0c7224 */ /* 0x000fe400078e0a02 */
[----:B------:R-:W-:Y:S01]  /*f010*/  IMAD.MOV.U32 R2, RZ, RZ, RZ ;  /* 0x000000ffff027224 */ /* 0x000fe200078e00ff */
[----:B------:R-:W-:-:S03]  /*f020*/  IABS R8, R10 ;  /* 0x0000000a00087213 */ /* 0x000fc60000000000 */
        /* <DEDUP_REMOVED lines=15> */
[----:B------:R-:W-:-:S04]  /*f120*/  @!P1 LOP3.LUT R2, RZ, R9, RZ, 0x33, !PT ;  /* 0x00000009ff029212 */ /* 0x000fc800078e33ff */
[----:B------:R-:W-:-:S05]  /*f130*/  IADD3 R18, -R2, RZ, RZ ;  /* 0x000000ff02127210 */ /* 0x000fca0007ffe1ff */
[C---:B------:R-:W-:Y:S02]  /*f140*/  IMAD R18, R9.reuse, R18, R10 ;  /* 0x0000001209127224 */ /* 0x040fe400078e020a */
[----:B------:R-:W-:Y:S02]  /*f150*/  IMAD R9, R9, 0x1000000, R2 ;  /* 0x0100000009097824 */ /* 0x000fe400078e0202 */
[----:B------:R-:W-:Y:S02]  /*f160*/  IMAD R2, R6, R3, R5 ;  /* 0x0000000306027224 */ /* 0x000fe400078e0205 */
[----:B------:R-:W-:Y:S01]  /*f170*/  IMAD R18, R18, 0x10000, R9 ;  /* 0x0001000012127824 */ /* 0x000fe200078e0209 */
[----:B------:R-:W-:Y:S06]  /*f180*/  BRA `(.L_x_5705) ;  /* 0x0000000000f47947 */ /* 0x000fec0003800000 */
.L_x_5704:
        /* <DEDUP_REMOVED lines=26> */
[----:B------:R-:W-:Y:S02]  /*f330*/  @!P2 IADD3 R2, -R2, RZ, RZ ;  /* 0x000000ff0202a210 */ /* 0x000fe40007ffe1ff */
        /* <DEDUP_REMOVED lines=31> */
[----:B------:R-:W-:Y:S02]  /*f530*/  @!P2 IADD3 R2, -R2, RZ, RZ ;  /* 0x000000ff0202a210 */ /* 0x000fe40007ffe1ff */
[----:B------:R-:W-:-:S05]  /*f540*/  @!P1 LOP3.LUT R2, RZ, R13, RZ, 0x33, !PT ;  /* 0x0000000dff029212 */ /* 0x000fca00078e33ff */
[----:B------:R-:W-:-:S07]  /*f550*/  IMAD R18, R2, R18, R3 ;  /* 0x0000001202127224 */ /* 0x000fce00078e0203 */
.L_x_5705:
[----:B------:R-:W-:-:S05]  /*f560*/  LOP3.LUT R17, RZ, R2, RZ, 0x33, !PT ;  /* 0x00000002ff117212 */ /* 0x000fca00078e33ff */
[----:B------:R-:W-:Y:S01]  /*f570*/  IMAD.IADD R17, R6, 0x1, R17 ;  /* 0x0000000106117824 */ /* 0x000fe200078e0211 */
[----:B------:R-:W-:Y:S06]  /*f580*/  BRA `(.L_x_5706) ;  /* 0x0000000000147947 */ /* 0x000fec0003800000 */
.L_x_5701:
[----:B------:R-:W-:Y:S01]  /*f590*/  ULDC UR4, c[0x0][0xc3c] ;  /* 0x00030f0000047ab9 */ /* 0x000fe20000000800 */
[----:B------:R-:W-:Y:S02]  /*f5a0*/  IMAD.MOV.U32 R17, RZ, RZ, RZ ;  /* 0x000000ffff117224 */ /* 0x000fe400078e00ff */
[----:B------:R-:W-:Y:S02]  /*f5b0*/  IMAD.U32 R16, RZ, RZ, UR6 ;  /* 0x00000006ff107e24 */ /* 0x000fe4000f8e00ff */
[----:B------:R-:W-:Y:S02]  /*f5c0*/  IMAD.MOV.U32 R18, RZ, RZ, RZ ;  /* 0x000000ffff127224 */ /* 0x000fe400078e00ff */
[----:B------:R-:W-:-:S07]  /*f5d0*/  IMAD.U32 R19, RZ, RZ, UR4 ;  /* 0x00000004ff137e24 */ /* 0x000fce000f8e00ff */
.L_x_5706:
[----:B------:R-:W-:-:S13]  /*f5e0*/  ISETP.NE.AND P0, PT, R7, RZ, PT ;  /* 0x000000ff0700720c */ /* 0x000fda0003f05270 */
[----:B------:R-:W0:Y:S01]  /*f5f0*/  @!P0 S2R R3, SR_CgaCtaId ;  /* 0x0000000000038919 */ /* 0x000e220000008800 */
[----:B------:R-:W-:-:S04]  /*f600*/  @!P0 MOV R2, 0x400 ;  /* 0x0000040000028802 */ /* 0x000fc80000000f00 */
[----:B0-----:R-:W-:-:S05]  /*f610*/  @!P0 LEA R2, R3, R2, 0x18 ;  /* 0x0000000203028211 */ /* 0x001fca00078ec0ff */
[----:B------:R1:W-:Y:S01]  /*f620*/  @!P0 STS.128 [R2+0x308d0], R16 ;  /* 0x0308d01002008388 */ /* 0x0003e20000000c00 */
[----:B------:R-:W-:Y:S06]  /*f630*/  BAR.ARV 0x5, 0x180 ;  /* 0x0146000000007b1d */ /* 0x000fec0000002000 */
.L_x_5699:
        /* <DEDUP_REMOVED lines=11> */
[----:B------:R-:W-:Y:S01]  /*f6f0*/  MOV R28, 0x1 ;  /* 0x00000001001c7802 */ /* 0x000fe20000000f00 */
[----:B------:R-:W-:Y:S01]  /*f700*/  IMAD.MOV.U32 R27, RZ, RZ, RZ ;  /* 0x000000ffff1b7224 */ /* 0x000fe200078e00ff */
[----:B------:R-:W-:Y:S01]  /*f710*/  LOP3.LUT R3, R31, 0x1f8, RZ, 0xc0, !PT ;  /* 0x000001f81f037812 */ /* 0x000fe200078ec0ff */
[----:B------:R-:W-:-:S03]  /*f720*/  ULDC UR39, c[0x0][0xc] ;  /* 0x0000030000277ab9 */ /* 0x000fc60000000800 */
        /* <DEDUP_REMOVED lines=15> */
.L_x_5772:
        /* <DEDUP_REMOVED lines=49> */
.L_x_5708:
        /* <DEDUP_REMOVED lines=9> */
.L_x_5709:
        /* <DEDUP_REMOVED lines=8> */
[----:B---3--:R-:W-:-:S07]  /*fc40*/  IADD3 R37, -R37, R0, RZ ;  /* 0x0000000025257210 */ /* 0x008fce0007ffe1ff */
.L_x_5710:
[----:B------:R-:W4:Y:S01]  /*fc50*/  LDL R4, [R1+0xc] ;  /* 0x00000c0001047983 */ /* 0x000f220000100800 */
[----:B012---:R-:W0:Y:S01]  /*fc60*/  LDC R0, c[0x0][0x448] ;  /* 0x00011200ff007b82 */ /* 0x007e220000000800 */
[----:B-----5:R-:W-:Y:S01]  /*fc70*/  IMAD.IADD R37, R37, 0x1, -R6 ;  /* 0x0000000125257824 */ /* 0x020fe200078e0a06 */
[----:B------:R-:W-:Y:S01]  /*fc80*/  LOP3.LUT R23, R23, 0xffffff7f, RZ, 0xc0, !PT ;  /* 0xffffff7f17177812 */ /* 0x000fe200078ec0ff */
[----:B------:R-:W-:Y:S01]  /*fc90*/  BSSY B0, `(.L_x_5711) ;  /* 0x0000038000007945 */ /* 0x000fe20003800000 */
[----:B0-----:R-:W-:Y:S01]  /*fca0*/  ISETP.NE.AND P0, PT, R0, 0x1, PT ;  /* 0x000000010000780c */ /* 0x001fe20003f05270 */
[----:B------:R-:W-:-:S04]  /*fcb0*/  IMAD.SHL.U32 R0, R17, 0x80, RZ ;  /* 0x0000008011007824 */ /* 0x000fc800078e00ff */
[----:B------:R-:W-:-:S08]  /*fcc0*/  VIADD R0, R0, 0x7f ;  /* 0x0000007f00007836 */ /* 0x000fd00000000000 */
[----:B---3--:R-:W0:Y:S01]  /*fcd0*/  @P0 LDC R3, c[0x0][0x44c] ;  /* 0x00011300ff030b82 */ /* 0x008e220000000800 */
[----:B------:R-:W-:-:S07]  /*fce0*/  @P0 LOP3.LUT R23, R23, 0x80, RZ, 0xfc, !PT ;  /* 0x0000008017170812 */ /* 0x000fce00078efcff */
[----:B------:R-:W1:Y:S01]  /*fcf0*/  @P0 LDC R5, c[0x0][0x450] ;  /* 0x00011400ff050b82 */ /* 0x000e620000000800 */
[----:B0-----:R-:W-:-:S05]  /*fd00*/  @P0 IMAD.HI.U32 R2, R0, R3, RZ ;  /* 0x0000000300020227 */ /* 0x001fca00078e00ff */
[----:B-1----:R-:W-:Y:S01]  /*fd10*/  @P0 SHF.R.U32.HI R0, RZ, R5, R2 ;  /* 0x00000005ff000219 */ /* 0x002fe20000011602 */
[----:B------:R-:W-:-:S04]  /*fd20*/  VIADD R2, R37, 0x5f ;  /* 0x0000005f25027836 */ /* 0x000fc80000000000 */
[----:B------:R-:W-:Y:S01]  /*fd30*/  IMAD.HI R2, R2, 0x2aaaaaab, RZ ;  /* 0x2aaaaaab02027827 */ /* 0x000fe200078e02ff */
[----:B----4-:R-:W-:-:S05]  /*fd40*/  IADD3 R3, R37, 0x60, -R4 ;  /* 0x0000006025037810 */ /* 0x010fca0007ffe804 */
[----:B------:R-:W-:Y:S01]  /*fd50*/  IMAD.IADD R0, R3, 0x1, R0 ;  /* 0x0000000103007824 */ /* 0x000fe200078e0200 */
[----:B------:R-:W-:-:S03]  /*fd60*/  SHF.R.U32.HI R3, RZ, 0x1f, R2 ;  /* 0x0000001fff037819 */ /* 0x000fc60000011602 */
[----:B------:R-:W-:Y:S01]  /*fd70*/  IMAD.HI R4, R0, 0x2aaaaaab, RZ ;  /* 0x2aaaaaab00047827 */ /* 0x000fe200078e02ff */
[----:B------:R-:W-:Y:S02]  /*fd80*/  LEA.HI.SX32 R0, R2, R3, 0x1c ;  /* 0x0000000302007211 */ /* 0x000fe400078fe2ff */
[----:B------:R-:W-:Y:S02]  /*fd90*/  LOP3.LUT R2, R18, 0xff000000, RZ, 0xc0, !PT ;  /* 0xff00000012027812 */ /* 0x000fe400078ec0ff */
[----:B------:R-:W-:Y:S02]  /*fda0*/  SHF.R.U32.HI R3, RZ, 0x1f, R4 ;  /* 0x0000001fff037819 */ /* 0x000fe40000011604 */
[----:B------:R-:W-:Y:S02]  /*fdb0*/  SHF.R.U32.HI R2, RZ, 0x8, R2 ;  /* 0x00000008ff027819 */ /* 0x000fe40000011602 */
[----:B------:R-:W-:-:S04]  /*fdc0*/  LEA.HI.SX32 R3, R4, R3, 0x1c ;  /* 0x0000000304037211 */ /* 0x000fc800078fe2ff */
[----:B------:R-:W-:Y:S02]  /*fdd0*/  VIMNMX R0, R0, R3, PT ;  /* 0x0000000300007248 */ /* 0x000fe40003fe0100 */
[----:B------:R-:W-:Y:S02]  /*fde0*/  LOP3.LUT R3, R18, 0xff0000, RZ, 0xc0, !PT ;  /* 0x00ff000012037812 */ /* 0x000fe400078ec0ff */
[----:B------:R-:W-:Y:S02]  /*fdf0*/  ISETP.GE.AND P0, PT, R0, 0x1, PT ;  /* 0x000000010000780c */ /* 0x000fe40003f06270 */
[----:B------:R-:W-:Y:S01]  /*fe00*/  LEA.HI R2, R3, R2, RZ, 0x10 ;  /* 0x0000000203027211 */ /* 0x000fe200078f80ff */
[----:B------:R-:W-:-:S03]  /*fe10*/  IMAD.MOV.U32 R3, RZ, RZ, RZ ;  /* 0x000000ffff037224 */ /* 0x000fc600078e00ff */
[----:B------:R-:W-:-:S07]  /*fe20*/  LOP3.LUT R4, R2, 0xff, RZ, 0xc0, !PT ;  /* 0x000000ff02047812 */ /* 0x000fce00078ec0ff */
        /* <DEDUP_REMOVED lines=30> */
.L_x_5712:
[----:B------:R-:W-:Y:S05]  /*10010*/  BSYNC B0 ;  /* 0x0000000000007941 */ /* 0x000fea0003800000 */
.L_x_5711:
        /* <DEDUP_REMOVED lines=24> */
.L_x_5714:
        /* <DEDUP_REMOVED lines=20> */
.L_x_5717:
[----:B------:R-:W-:Y:S05]  /*102e0*/  BSYNC B6 ;  /* 0x0000000000067941 */ /* 0x000fea0003800000 */
.L_x_5716:
        /* <DEDUP_REMOVED lines=20> */
.L_x_5720:
[----:B------:R0:W1:Y:S01]  /*10430*/  LDC.64 R2, c[0x4][R26] ;  /* 0x010000001a027b82 */ /* 0x0000620000000a00 */
[----:B------:R-:W-:Y:S01]  /*10440*/  ULDC.64 UR6, c[0x4][0x138] ;  /* 0x01004e0000067ab9 */ /* 0x000fe20000000a00 */
[----:B------:R-:W-:Y:S01]  /*10450*/  ULDC.64 UR8, c[0x4][0x140] ;  /* 0x0100500000087ab9 */ /* 0x000fe20000000a00 */
[----:B------:R-:W-:Y:S01]  /*10460*/  ULDC.64 UR4, c[0x4][0x80] ;  /* 0x0100200000047ab9 */ /* 0x000fe20000000a00 */
[----:B------:R-:W-:Y:S01]  /*10470*/  IMAD.U32 R4, RZ, RZ, UR6 ;  /* 0x00000006ff047e24 */ /* 0x000fe2000f8e00ff */
[----:B------:R-:W-:Y:S01]  /*10480*/  MOV R13, RZ ;  /* 0x000000ff000d7202 */ /* 0x000fe20000000f00 */
[----:B------:R-:W-:Y:S02]  /*10490*/  IMAD.U32 R5, RZ, RZ, UR7 ;  /* 0x00000007ff057e24 */ /* 0x000fe4000f8e00ff */
[----:B------:R-:W-:Y:S02]  /*104a0*/  IMAD.U32 R6, RZ, RZ, UR8 ;  /* 0x00000008ff067e24 */ /* 0x000fe4000f8e00ff */
[----:B------:R-:W-:-:S02]  /*104b0*/  IMAD.U32 R7, RZ, RZ, UR9 ;  /* 0x00000009ff077e24 */ /* 0x000fc4000f8e00ff */
[----:B------:R-:W-:Y:S02]  /*104c0*/  IMAD.U32 R10, RZ, RZ, UR4 ;  /* 0x00000004ff0a7e24 */ /* 0x000fe4000f8e00ff */
[----:B------:R-:W-:Y:S02]  /*104d0*/  IMAD.U32 R11, RZ, RZ, UR5 ;  /* 0x00000005ff0b7e24 */ /* 0x000fe4000f8e00ff */
[----:B------:R-:W-:Y:S02]  /*104e0*/  IMAD.MOV.U32 R8, RZ, RZ, 0x70 ;  /* 0x00000070ff087424 */ /* 0x000fe400078e00ff */
[----:B0-----:R-:W-:-:S07]  /*104f0*/  IMAD.MOV.U32 R12, RZ, RZ, 0x1 ;  /* 0x00000001ff0c7424 */ /* 0x001fce00078e00ff */
[----:B------:R-:W-:-:S07]  /*10500*/  LEPC R20, `(.L_x_5719) ;  /* 0x000000001014794e */ /* 0x000fce0000000000 */
[----:B-1----:R-:W-:Y:S05]  /*10510*/  CALL.ABS.NOINC R2 ;  /* 0x0000000002007343 */ /* 0x002fea0003c00000 */
.L_x_5719:
[----:B------:R-:W-:Y:S05]  /*10520*/  BSYNC B6 ;  /* 0x0000000000067941 */ /* 0x000fea0003800000 */
.L_x_5718:
        /* <DEDUP_REMOVED lines=26> */
[C---:B------:R-:W-:Y:S01]  /*106d0*/  ISETP.GE.AND P0, PT, R0.reuse, R37, PT ;  /* 0x000000250000720c */ /* 0x040fe20003f06270 */
[----:B---3--:R-:W-:-:S03]  /*106e0*/  IMAD.IADD R0, R0, 0x1, R21 ;  /* 0x0000000100007824 */ /* 0x008fc600078e0215 */
[----:B------:R-:W-:Y:S01]  /*106f0*/  ISETP.GT.U32.OR P0, PT, R20, 0x5f, P0 ;  /* 0x0000005f1400780c */ /* 0x000fe20000704470 */
[----:B0-----:R-:W-:-:S04]  /*10700*/  @P2 IMAD.HI.U32 R3, R0, R3, RZ ;  /* 0x0000000300032227 */ /* 0x001fc800078e00ff */
[----:B------:R-:W-:Y:S01]  /*10710*/  IMAD.MOV.U32 R4, RZ, RZ, R0 ;  /* 0x000000ffff047224 */ /* 0x000fe200078e0000 */
[----:B-1----:R-:W-:-:S07]  /*10720*/  @P2 SHF.R.U32.HI R4, RZ, R2, R3 ;  /* 0x00000002ff042219 */ /* 0x002fce0000011603 */
[----:B------:R-:W0:Y:S01]  /*10730*/  @!P0 LDC.64 R2, c[0x0][0x428] ;  /* 0x00010a00ff028b82 */ /* 0x000e220000000a00 */
[----:B------:R-:W-:-:S04]  /*10740*/  IMAD.MOV R5, RZ, RZ, -R4 ;  /* 0x000000ffff057224 */ /* 0x000fc800078e0a04 */
[----:B------:R-:W-:Y:S01]  /*10750*/  IMAD R0, R6, R5, R0 ;  /* 0x0000000506007224 */ /* 0x000fe200078e0200 */
[----:B----4-:R-:W-:Y:S02]  /*10760*/  SHF.R.S32.HI R6, RZ, 0x1f, R30 ;  /* 0x0000001fff067819 */ /* 0x010fe4000001141e */
[----:B------:R-:W-:-:S03]  /*10770*/  @!P0 SHF.R.S32.HI R5, RZ, 0x1f, R4 ;  /* 0x0000001fff058819 */ /* 0x000fc60000011404 */
[----:B------:R0:W-:Y:S02]  /*10780*/  STL [R1+0x8], R6 ;  /* 0x0000080601007387 */ /* 0x0001e40000100800 */
[-C--:B0-----:R-:W-:Y:S02]  /*10790*/  @!P0 IMAD R6, R6, R2.reuse, RZ ;  /* 0x0000000206068224 */ /* 0x081fe400078e02ff */
[----:B------:R-:W-:-:S04]  /*107a0*/  @!P0 IMAD.WIDE.U32 R4, R30, R2, R4 ;  /* 0x000000021e048225 */ /* 0x000fc800078e0004 */
[----:B------:R-:W-:Y:S02]  /*107b0*/  @!P0 IMAD R6, R30, R3, R6 ;  /* 0x000000031e068224 */ /* 0x000fe400078e0206 */
[----:B------:R-:W0:Y:S01]  /*107c0*/  @!P0 LDC.64 R2, c[0x0][0x418] ;  /* 0x00010600ff028b82 */ /* 0x000e220000000a00 */
[----:B------:R-:W-:Y:S01]  /*107d0*/  ISETP.GE.AND P2, PT, R31, UR4, PT ;  /* 0x000000041f007c0c */ /* 0x000fe2000bf46270 */
[----:B------:R-:W-:-:S12]  /*107e0*/  @!P0 IMAD.IADD R6, R5, 0x1, R6 ;  /* 0x0000000105068824 */ /* 0x000fd800078e0206 */
[----:B------:R-:W-:Y:S02]  /*107f0*/  @P2 LOP3.LUT R23, R23, 0x4, RZ, 0xfc, !PT ;  /* 0x0000000417172812 */ /* 0x000fe400078efcff */
[----:B0-----:R-:W-:-:S04]  /*10800*/  @!P0 LEA R2, P1, R4, R2, 0x2 ;  /* 0x0000000204028211 */ /* 0x001fc800078210ff */
[----:B------:R-:W-:Y:S01]  /*10810*/  @!P0 LEA.HI.X R3, R4, R3, R6, 0x2, P1 ;  /* 0x0000000304038211 */ /* 0x000fe200008f1406 */
[----:B------:R-:W-:Y:S01]  /*10820*/  IMAD.MOV.U32 R4, RZ, RZ, RZ ;  /* 0x000000ffff047224 */ /* 0x000fe200078e00ff */
[----:B------:R-:W-:Y:S02]  /*10830*/  ISETP.GE.AND P1, PT, R33, UR4, PT ;  /* 0x0000000421007c0c */ /* 0x000fe4000bf26270 */
[----:B------:R-:W-:-:S03]  /*10840*/  LOP3.LUT R23, R23, 0xfffffffd, RZ, 0xc0, !PT ;  /* 0xfffffffd17177812 */ /* 0x000fc600078ec0ff */
[----:B------:R0:W5:Y:S01]  /*10850*/  @!P0 LDG.E R4, desc[UR36][R2.64] ;  /* 0x0000002402048981 */ /* 0x000162000c1e1900 */
[----:B------:R-:W-:-:S07]  /*10860*/  ISETP.GE.AND P0, PT, R32, UR4, PT ;  /* 0x0000000420007c0c */ /* 0x000fce000bf06270 */
[----:B------:R-:W-:Y:S01]  /*10870*/  @P1 LOP3.LUT R23, R23, 0x2, RZ, 0xfc, !PT ;  /* 0x0000000217171812 */ /* 0x000fe200078efcff */
[----:B0-----:R-:W-:-:S03]  /*10880*/  IMAD.U32 R2, RZ, RZ, UR38 ;  /* 0x00000026ff027e24 */ /* 0x001fc6000f8e00ff */
[----:B------:R-:W-:-:S04]  /*10890*/  LOP3.LUT R23, R23, 0xfffffffe, RZ, 0xc0, !PT ;  /* 0xfffffffe17177812 */ /* 0x000fc800078ec0ff */
[----:B------:R-:W-:Y:S01]  /*108a0*/  @P0 LOP3.LUT R23, R23, 0x1, RZ, 0xfc, !PT ;  /* 0x0000000117170812 */ /* 0x000fe200078efcff */
[----:B------:R-:W-:Y:S06]  /*108b0*/  BRA.DIV UR5, `(.L_x_5721) ;  /* 0x0000004605187947 */ /* 0x000fec000b800000 */
.L_x_5789:
        /* <DEDUP_REMOVED lines=8> */
.L_x_5722:
        /* <DEDUP_REMOVED lines=23> */
.L_x_5790:
[----:B------:R-:W-:Y:S05]  /*10ab0*/  BSYNC B0 ;  /* 0x0000000000007941 */ /* 0x000fea0003800000 */
.L_x_5723:
        /* <DEDUP_REMOVED lines=90> */
.L_x_5804:
        /* <DEDUP_REMOVED lines=12> */
.L_x_5726:
        /* <DEDUP_REMOVED lines=10> */
.L_x_5727:
        /* <DEDUP_REMOVED lines=35> */
.L_x_5729:
[----:B------:R-:W-:Y:S05]  /*113f0*/  BSYNC B6 ;  /* 0x0000000000067941 */ /* 0x000fea0003800000 */
.L_x_5728:
[----:B------:R-:W3:Y:S01]  /*11400*/  LDL.LU.64 R2, [R1+0x18] ;  /* 0x0000180001027983 */ /* 0x000ee20000300a00 */
[----:B------:R-:W0:Y:S01]  /*11410*/  LDC R0, c[0x0][0x448] ;  /* 0x00011200ff007b82 */ /* 0x000e220000000800 */
[----:B------:R-:W-:Y:S02]  /*11420*/  ULDC.64 UR4, c[0x0][0x2d8] ;  /* 0x0000b60000047ab9 */ /* 0x000fe40000000a00 */
[----:B------:R-:W4:Y:S04]  /*11430*/  LDL.LU R20, [R1+0x10] ;  /* 0x0000100001147983 */ /* 0x000f280000300800 */
[----:B------:R1:W5:Y:S01]  /*11440*/  LDL R9, [R1+0xc] ;  /* 0x00000c0001097983 */ /* 0x0003620000100800 */
[----:B------:R-:W2:Y:S01]  /*11450*/  S2R R21, SR_TID.X ;  /* 0x0000000000157919 */ /* 0x000ea20000002100 */
[----:B0-----:R-:W-:-:S13]  /*11460*/  ISETP.NE.AND P6, PT, R0, 0x1, PT ;  /* 0x000000010000780c */ /* 0x001fda0003fc5270 */
[----:B------:R-:W0:Y:S01]  /*11470*/  @P6 LDC R4, c[0x0][0x44c] ;  /* 0x00011300ff046b82 */ /* 0x000e220000000800 */
[----:B--2---:R-:W-:-:S07]  /*11480*/  LOP3.LUT R21, R21, 0x7f, RZ, 0xc0, !PT ;  /* 0x0000007f15157812 */ /* 0x004fce00078ec0ff */
[----:B------:R-:W2:Y:S01]  /*11490*/  @P6 LDC R5, c[0x0][0x450] ;  /* 0x00011400ff056b82 */ /* 0x000ea20000000800 */
[----:B------:R-:W-:Y:S02]  /*114a0*/  SHF.R.U32.HI R0, RZ, 0x3, R21 ;  /* 0x00000003ff007819 */ /* 0x000fe40000011615 */
[----:B------:R-:W1:Y:S02]  /*114b0*/  S2R R21, SR_TID.X ;  /* 0x0000000000157919 */ /* 0x000e640000002100 */
[----:B-1----:R-:W-:-:S05]  /*114c0*/  IMAD.SHL.U32 R21, R21, 0x10, RZ ;  /* 0x0000001015157824 */ /* 0x002fca00078e00ff */
[----:B------:R-:W-:-:S05]  /*114d0*/  LOP3.LUT R21, R0, 0x70, R21, 0xf8, !PT ;  /* 0x0000007000157812 */ /* 0x000fca00078ef815 */
[----:B------:R-:W-:-:S04]  /*114e0*/  IMAD R0, R17, 0x80, R21 ;  /* 0x0000008011007824 */ /* 0x000fc800078e0215 */
[----:B0-----:R-:W-:-:S04]  /*114f0*/  @P6 IMAD.HI.U32 R6, R0, R4, RZ ;  /* 0x0000000400066227 */ /* 0x001fc800078e00ff */
[----:B------:R-:W-:Y:S01]  /*11500*/  IMAD.MOV.U32 R4, RZ, RZ, R0 ;  /* 0x000000ffff047224 */ /* 0x000fe200078e0000 */
[----:B--2---:R-:W-:-:S05]  /*11510*/  @P6 SHF.R.U32.HI R4, RZ, R5, R6 ;  /* 0x00000005ff046219 */ /* 0x004fca0000011606 */
[----:B------:R-:W-:Y:S02]  /*11520*/  IMAD.MOV R6, RZ, RZ, -R4 ;  /* 0x000000ffff067224 */ /* 0x000fe400078e0a04 */
[----:B---3--:R-:W-:Y:S02]  /*11530*/  IMAD.MOV.U32 R3, RZ, RZ, R35 ;  /* 0x000000ffff037224 */ /* 0x008fe400078e0023 */
[----:B------:R-:W-:-:S04]  /*11540*/  IMAD.WIDE.U32 R2, R26, UR4, R2 ;  /* 0x000000041a027c25 */ /* 0x000fc8000f8e0002 */
[----:B------:R-:W-:Y:S01]  /*11550*/  IMAD R3, R26, UR5, R3 ;  /* 0x000000051a037c24 */ /* 0x000fe2000f8e0203 */
[----:B------:R-:W-:Y:S02]  /*11560*/  ULDC.64 UR4, c[0x0][0x2e0] ;  /* 0x0000b80000047ab9 */ /* 0x000fe40000000a00 */
[----:B----4-:R-:W-:Y:S02]  /*11570*/  IMAD R5, R20, UR4, RZ ;  /* 0x0000000414057c24 */ /* 0x010fe4000f8e02ff */
[----:B------:R-:W-:-:S04]  /*11580*/  IMAD.WIDE.U32 R2, R29, UR4, R2 ;  /* 0x000000041d027c25 */ /* 0x000fc8000f8e0002 */
[----:B------:R-:W-:Y:S01]  /*11590*/  IMAD R5, R29, UR5, R5 ;  /* 0x000000051d057c24 */ /* 0x000fe2000f8e0205 */
[----:B------:R-:W0:Y:S01]  /*115a0*/  S2R R20, SR_TID.X ;  /* 0x0000000000147919 */ /* 0x000e220000002100 */
[----:B------:R-:W-:Y:S02]  /*115b0*/  ULDC.64 UR4, c[0x0][0x2d0] ;  /* 0x0000b40000047ab9 */ /* 0x000fe40000000a00 */
[----:B------:R-:W-:Y:S02]  /*115c0*/  IMAD.IADD R3, R3, 0x1, R5 ;  /* 0x0000000103037824 */ /* 0x000fe400078e0205 */
[----:B------:R-:W1:Y:S01]  /*115d0*/  LDC R5, c[0x0][0x448] ;  /* 0x00011200ff057b82 */ /* 0x000e620000000800 */
[----:B------:R-:W-:-:S04]  /*115e0*/  IMAD.WIDE.U32 R2, R4, UR4, R2 ;  /* 0x0000000404027c25 */ /* 0x000fc8000f8e0002 */
[----:B-1----:R-:W-:Y:S01]  /*115f0*/  IMAD R0, R5, R6, R0 ;  /* 0x0000000605007224 */ /* 0x002fe200078e0200 */
        /* <DEDUP_REMOVED lines=81> */
[----:B0-----:R-:W-:-:S04]  /*11b10*/  @!P1 LEA R14, P4, R31, R14, 0x1 ;  /* 0x0000000e1f0e9211 */ /* 0x001fc800078808ff */
[----:B-1----:R-:W-:Y:S01]  /*11b20*/  @!P1 IADD3.X R7, RZ, R2, RZ, P4, !PT ;  /* 0x00000002ff079210 */ /* 0x002fe200027fe4ff */
[----:B------:R-:W-:Y:S02]  /*11b30*/  @!P1 IMAD.MOV.U32 R2, RZ, RZ, R14 ;  /* 0x000000ffff029224 */ /* 0x000fe400078e000e */
[----:B------:R-:W0:Y:S02]  /*11b40*/  SHFL.IDX PT, R14, R0, 0x6, 0x181f ;  /* 0x00d81f00000e7f89 */ /* 0x000e2400000e0000 */
[----:B------:R-:W-:-:S05]  /*11b50*/  @!P1 IMAD.MOV.U32 R3, RZ, RZ, R7 ;  /* 0x000000ffff039224 */ /* 0x000fca00078e0007 */
        /* <DEDUP_REMOVED lines=14> */
.L_x_5821:
        /* <DEDUP_REMOVED lines=12> */
.L_x_5732:
[----:B------:R-:W-:Y:S05]  /*11d00*/  BSYNC B0 ;  /* 0x0000000000007941 */ /* 0x000fea0003800000 */
.L_x_5731:
[----:B------:R-:W-:Y:S01]  /*11d10*/  NOP ;  /* 0x0000000000007918 */ /* 0x000fe20000000000 */
[----:B------:R-:W-:-:S13]  /*11d20*/  PLOP3.LUT P0, PT, PT, PT, PT, 0x80, 0x0 ;  /* 0x000000000000781c */ /* 0x000fda0003f0f070 */
.L_x_5733:
        /* <DEDUP_REMOVED lines=8> */
[----:B---3--:R-:W-:Y:S01]  /*11db0*/  VIADD R3, R3, 0x1 ;  /* 0x0000000103037836 */ /* 0x008fe20000000000 */
[----:B----4-:R-:W-:-:S04]  /*11dc0*/  IADD3 R8, R2, -0x2, RZ ;  /* 0xfffffffe02087810 */ /* 0x010fc80007ffe0ff */
[----:B------:R0:W-:Y:S01]  /*11dd0*/  STL [R1+0x24], R3 ;  /* 0x0000240301007387 */ /* 0x0001e20000100800 */
[----:B------:R-:W-:-:S04]  /*11de0*/  LEA.HI R0, R3, R3, RZ, 0x1 ;  /* 0x0000000303007211 */ /* 0x000fc800078f08ff */
        /* <DEDUP_REMOVED lines=8> */
.L_x_5822:
[----:B------:R-:W-:Y:S05]  /*11e70*/  BSYNC B0 ;  /* 0x0000000000007941 */ /* 0x000fea0003800000 */
.L_x_5734:
        /* <DEDUP_REMOVED lines=11> */
.L_x_5750:
        /* <DEDUP_REMOVED lines=43> */
.L_x_5738:
[----:B------:R-:W-:Y:S01]  /*121e0*/  IMAD R6, R27, 0x8, R22 ;  /* 0x000000081b067824 */ /* 0x000fe200078e0216 */
[----:B------:R-:W-:Y:S01]  /*121f0*/  SHF.L.U32 R3, R28, 0x1f, RZ ;  /* 0x0000001f1c037819 */ /* 0x000fe200000006ff */
[----:B------:R-:W-:Y:S03]  /*12200*/  BSSY B1, `(.L_x_5739) ;  /* 0x0000003000017945 */ /* 0x000fe60003800000 */
[----:B------:R-:W0:Y:S02]  /*12210*/  SYNCS.PHASECHK.TRANS64.TRYWAIT P0, [R6+URZ+0x30840], R3 ;  /* 0x03084003060075a7 */ /* 0x000e24000800017f */
[----:B0-----:R-:W-:Y:S05]  /*12220*/  @!P0 BRA `(.L_x_5740) ;  /* 0x0000003c00dc8947 */ /* 0x001fea0003800000 */
.L_x_5823:
[----:B------:R-:W-:Y:S05]  /*12230*/  BSYNC B1 ;  /* 0x0000000000017941 */ /* 0x000fea0003800000 */
.L_x_5739:
        /* <DEDUP_REMOVED lines=56> */
[----:B0-----:R-:W-:-:S04]  /*125c0*/  IADD3 R2, P0, R2, R4, RZ ;  /* 0x0000000402027210 */ /* 0x001fc80007f1e0ff */
[----:B------:R-:W-:Y:S02]  /*125d0*/  IADD3.X R3, RZ, R35, RZ, P0, !PT ;  /* 0x00000023ff037210 */ /* 0x000fe400007fe4ff */
[----:B------:R0:W1:Y:S04]  /*125e0*/  SHFL.IDX PT, R35, R8, 0x5, 0x181f ;  /* 0x00b81f0008237f89 */ /* 0x00006800000e0000 */
[----:B------:R-:W-:Y:S04]  /*125f0*/  LDGSTS.E.BYPASS.LTC128B.128 [R5+0x20400], desc[UR36][R2.64], !P6 ;  /* 0x2040000002057fae */ /* 0x000fe8000f101d64 */
[----:B------:R-:W-:Y:S04]  /*12600*/  LDGSTS.E.BYPASS.LTC128B.128 [R5+0x23400], desc[UR36][R2.64+0x80], !P5 ;  /* 0x2340008002057fae */ /* 0x000fe8000e901d64 */
[----:B------:R2:W-:Y:S04]  /*12610*/  LDGSTS.E.BYPASS.LTC128B.128 [R5+0x26400], desc[UR36][R2.64+0x100], !P4 ;  /* 0x2640010002057fae */ /* 0x0005e8000e101d64 */
[----:B-12---:R0:W2:Y:S02]  /*12620*/  SHFL.IDX PT, R2, R7, 0x5, 0x181f ;  /* 0x00b81f0007027f89 */ /* 0x0060a400000e0000 */
.L_x_5837:
        /* <DEDUP_REMOVED lines=11> */
.L_x_5742:
        /* <DEDUP_REMOVED lines=10> */
.L_x_5743:
[----:B------:R2:W-:Y:S01]  /*12780*/  SYNCS.ARRIVE.TRANS64.A1T0 RZ, [R6+URZ+0x30830], RZ ;  /* 0x030830ff06ff79a7 */ /* 0x0005e2000810003f */
[----:B------:R-:W-:Y:S05]  /*12790*/  @!P5 BRA `(.L_x_5744) ;  /* 0x000000000004d947 */ /* 0x000fea0003800000 */
[----:B------:R-:W-:Y:S01]  /*127a0*/  BPT.TRAP 0x1 ;  /* 0x000000040000795c */ /* 0x000fe20000300000 */
.L_x_5744:
[----:B-1----:R-:W-:Y:S01]  /*127b0*/  SHF.L.U32 R2, R17, 0x1f, RZ ;  /* 0x0000001f11027819 */ /* 0x002fe200000006ff */
[----:B--2---:R-:W-:Y:S01]  /*127c0*/  IMAD R6, R10, 0x8, R22 ;  /* 0x000000080a067824 */ /* 0x004fe200078e0216 */
[----:B------:R-:W-:Y:S01]  /*127d0*/  BSSY B1, `(.L_x_5745) ;  /* 0x0000004000017945 */ /* 0x000fe20003800000 */
[----:B0-----:R-:W-:Y:S02]  /*127e0*/  IMAD R7, R29, -0x60, R37 ;  /* 0xffffffa01d077824 */ /* 0x001fe400078e0225 */
[----:B------:R-:W0:Y:S02]  /*127f0*/  SYNCS.PHASECHK.TRANS64.TRYWAIT P0, [R6+URZ+0x30860], R2 ;  /* 0x03086002060075a7 */ /* 0x000e24000800017f */
[----:B0-----:R-:W-:Y:S05]  /*12800*/  @!P0 BRA `(.L_x_5746) ;  /* 0x0000004000588947 */ /* 0x001fea0003800000 */
.L_x_5838:
[----:B------:R-:W-:Y:S05]  /*12810*/  BSYNC B1 ;  /* 0x0000000000017941 */ /* 0x000fea0003800000 */
.L_x_5745:
        /* <DEDUP_REMOVED lines=60> */
.L_x_5852:
        /* <DEDUP_REMOVED lines=29> */
.L_x_5748:
        /* <DEDUP_REMOVED lines=10> */
.L_x_5749:
        /* <DEDUP_REMOVED lines=8> */
.L_x_5737:
[----:B------:R-:W-:Y:S05]  /*12ed0*/  BSYNC B0 ;  /* 0x0000000000007941 */ /* 0x000fea0003800000 */
.L_x_5736:
        /* <DEDUP_REMOVED lines=17> */
.L_x_5752:
[----:B------:R-:W-:Y:S05]  /*12ff0*/  BSYNC B0 ;  /* 0x0000000000007941 */ /* 0x000fea0003800000 */
.L_x_5751:
[----:B------:R-:W-:-:S13]  /*13000*/  LOP3.LUT P0, RZ, R23, 0x10, RZ, 0xc0, !PT ;  /* 0x0000001017ff7812 */ /* 0x000fda000780c0ff */
[----:B------:R-:W-:Y:S05]  /*13010*/  @!P0 BRA `(.L_x_5753) ;  /* 0x0000000000048947 */ /* 0x000fea0003800000 */
[----:B------:R-:W-:Y:S01]  /*13020*/  BPT.TRAP 0x1 ;  /* 0x000000040000795c */ /* 0x000fe20000300000 */
.L_x_5753:
[----:B------:R-:W-:Y:S01]  /*13030*/  IMAD R0, R27, 0x8, R22 ;  /* 0x000000081b007824 */ /* 0x000fe200078e0216 */
[----:B0-----:R-:W-:Y:S01]  /*13040*/  SHF.L.U32 R3, R28, 0x1f, RZ ;  /* 0x0000001f1c037819 */ /* 0x001fe200000006ff */
[----:B------:R-:W-:Y:S01]  /*13050*/  BSSY B0, `(.L_x_5754) ;  /* 0x0000004000007945 */ /* 0x000fe20003800000 */
[----:B------:R-:W-:Y:S02]  /*13060*/  IMAD R6, R25, -0x60, R37 ;  /* 0xffffffa019067824 */ /* 0x000fe400078e0225 */
[----:B------:R-:W0:Y:S02]  /*13070*/  SYNCS.PHASECHK.TRANS64.TRYWAIT P0, [R0+URZ+0x30860], R3 ;  /* 0x03086003000075a7 */ /* 0x000e24000800017f */
[----:B0-----:R-:W-:Y:S05]  /*13080*/  @!P0 BRA `(.L_x_5755) ;  /* 0x00000040005c8947 */ /* 0x001fea0003800000 */
.L_x_5853:
[----:B------:R-:W-:Y:S05]  /*13090*/  BSYNC B0 ;  /* 0x0000000000007941 */ /* 0x000fea0003800000 */
.L_x_5754:
        /* <DEDUP_REMOVED lines=27> */
[----:B------:R-:W0:Y:S02]  /*13250*/  SHFL.IDX PT, R14, R18, 0x2, 0x181f ;  /* 0x00581f00120e7f89 */ /* 0x000e2400000e0000 */
[----:B------:R-:W-:Y:S02]  /*13260*/  IADD3.X R3, RZ, R7, RZ, P3, !PT ;  /* 0x00000007ff037210 */ /* 0x000fe40001ffe4ff */
[----:B------:R-:W1:Y:S01]  /*13270*/  SHFL.IDX PT, R7, R24, 0x2, 0x181f ;  /* 0x00581f0018077f89 */ /* 0x000e6200000e0000 */
[----:B------:R-:W-:-:S04]  /*13280*/  ISETP.LT.OR P3, PT, R6, 0x11, P1 ;  /* 0x000000110600780c */ /* 0x000fc80000f61670 */
[----:B------:R-:W-:Y:S01]  /*13290*/  LDGSTS.E.BYPASS.LTC128B.128 [R4+0xc00], desc[UR36][R2.64], !P4 ;  /* 0x00c0000002047fae */ /* 0x000fe2000e101d64 */
[----:B------:R-:W-:-:S08]  /*132a0*/  ISETP.LT.OR P4, PT, R6, 0x11, P0 ;  /* 0x000000110600780c */ /* 0x000fd00000781670 */
[----:B------:R-:W-:Y:S05]  /*132b0*/  LDGSTS.E.BYPASS.LTC128B.128 [R4+0x3c00], desc[UR36][R2.64+0x80], !P3 ;  /* 0x03c0008002047fae */ /* 0x000fea000d901d64 */
        /* <DEDUP_REMOVED lines=31> */
.L_x_5867:
        /* <DEDUP_REMOVED lines=13> */
.L_x_5757:
        /* <DEDUP_REMOVED lines=10> */
.L_x_5758:
[----:B------:R1:W-:Y:S01]  /*13620*/  SYNCS.ARRIVE.TRANS64.A1T0 RZ, [R0+URZ+0x30850], RZ ;  /* 0x030850ff00ff79a7 */ /* 0x0003e2000810003f */
[----:B------:R-:W-:-:S05]  /*13630*/  VIADD R27, R27, 0x1 ;  /* 0x000000011b1b7836 */ /* 0x000fca0000000000 */
[----:B------:R-:W-:-:S04]  /*13640*/  ISETP.NE.AND P0, PT, R27, 0x2, PT ;  /* 0x000000021b00780c */ /* 0x000fc80003f05270 */
[----:B0-----:R-:W-:Y:S02]  /*13650*/  SEL R3, RZ, 0x1, P0 ;  /* 0x00000001ff037807 */ /* 0x001fe40000000000 */
[----:B------:R-:W-:Y:S02]  /*13660*/  SEL R27, R27, RZ, P0 ;  /* 0x000000ff1b1b7207 */ /* 0x000fe40000000000 */
[----:B-1----:R-:W-:-:S07]  /*13670*/  LOP3.LUT R28, R28, R3, RZ, 0x3c, !PT ;  /* 0x000000031c1c7212 */ /* 0x002fce00078e3cff */
.L_x_5715:
[----:B------:R-:W-:Y:S05]  /*13680*/  BSYNC B7 ;  /* 0x0000000000077941 */ /* 0x000fea0003800000 */
.L_x_5713:
        /* <DEDUP_REMOVED lines=11> */
.L_x_5759:
        /* <DEDUP_REMOVED lines=22> */
[----:B--2---:R-:W-:Y:S01]  /*138a0*/  @!P1 MOV R8, R2 ;  /* 0x0000000200089202 */ /* 0x004fe20000000f00 */
        /* <DEDUP_REMOVED lines=20> */
.L_x_5877:
[----:B------:R-:W-:Y:S02]  /*139f0*/  ULDC UR4, c[0x0][0xc38] ;  /* 0x00030e0000047ab9 */ /* 0x000fe40000000800 */
[----:B------:R-:W-:-:S04]  /*13a00*/  IMAD.U32 R5, RZ, RZ, UR4 ;  /* 0x00000004ff057e24 */ /* 0x000fc8000f8e00ff */
[----:B-1----:R-:W-:-:S04]  /*13a10*/  IMAD R14, R14, R5, RZ ;  /* 0x000000050e0e7224 */ /* 0x002fc800078e02ff */
[----:B------:R-:W-:-:S05]  /*13a20*/  IMAD.IADD R7, R7, 0x1, R14 ;  /* 0x0000000107077824 */ /* 0x000fca00078e020e */
[----:B------:R-:W-:-:S13]  /*13a30*/  ISETP.GT.AND P6, PT, R7, R0, PT ;  /* 0x000000000700720c */ /* 0x000fda0003fc4270 */
[----:B------:R-:W-:Y:S05]  /*13a40*/  @P6 BRA `(.L_x_5762) ;  /* 0x0000000000a46947 */ /* 0x000fea0003800000 */
.L_x_5765:
        /* <DEDUP_REMOVED lines=35> */
.L_x_5885:
[----:B------:R-:W-:Y:S02]  /*13c80*/  ULDC UR4, c[0x0][0xc38] ;  /* 0x00030e0000047ab9 */ /* 0x000fe40000000800 */
[----:B------:R-:W-:-:S04]  /*13c90*/  IMAD.U32 R5, RZ, RZ, UR4 ;  /* 0x00000004ff057e24 */ /* 0x000fc8000f8e00ff */
[----:B-1----:R-:W-:-:S04]  /*13ca0*/  IMAD R14, R14, R5, RZ ;  /* 0x000000050e0e7224 */ /* 0x002fc800078e02ff */
[----:B------:R-:W-:-:S05]  /*13cb0*/  IMAD.IADD R7, R14, 0x1, R7 ;  /* 0x000000010e077824 */ /* 0x000fca00078e0207 */
[----:B------:R-:W-:-:S13]  /*13cc0*/  ISETP.GT.AND P6, PT, R7, R0, PT ;  /* 0x000000000700720c */ /* 0x000fda0003fc4270 */
[----:B------:R-:W-:Y:S05]  /*13cd0*/  @!P6 BRA `(.L_x_5765) ;  /* 0xfffffffc005ce947 */ /* 0x000fea000383ffff */
.L_x_5762:
[----:B------:R-:W-:Y:S01]  /*13ce0*/  IADD3 R7, -R14, R7, RZ ;  /* 0x000000070e077210 */ /* 0x000fe20007ffe1ff */
[----:B------:R-:W-:-:S04]  /*13cf0*/  UMOV UR4, 0xffffffff ;  /* 0xffffffff00047882 */ /* 0x000fc80000000000 */
        /* <DEDUP_REMOVED lines=8> */
.L_x_5890:
[----:B------:R-:W-:-:S13]  /*13d80*/  ISETP.NE.AND P0, PT, R3, RZ, PT ;  /* 0x000000ff0300720c */ /* 0x000fda0003f05270 */
[----:B------:R-:W-:Y:S05]  /*13d90*/  @!P0 BRA `(.L_x_5767) ;  /* 0x0000000000108947 */ /* 0x000fea0003800000 */
[----:B------:R-:W-:Y:S01]  /*13da0*/  UMOV UR4, 0xffffffff ;  /* 0xffffffff00047882 */ /* 0x000fe20000000000 */
[----:B-1----:R-:W-:Y:S02]  /*13db0*/  VIADD R12, R12, 0xffffffff ;  /* 0xffffffff0c0c7836 */ /* 0x002fe40000000000 */
[----:B------:R-:W-:Y:S05]  /*13dc0*/  BRA.DIV UR4, `(.L_x_5768) ;  /* 0x0000004604747947 */ /* 0x000fea000b800000 */
[----:B------:R4:W1:Y:S02]  /*13dd0*/  SHFL.IDX PT, R6, R2, R12, 0x1f ;  /* 0x00001f0c02067589 */ /* 0x00086400000e0000 */
.L_x_5767:
        /* <DEDUP_REMOVED lines=28> */
[----:B------:R-:W-:Y:S01]  /*13fa0*/  IMAD.MOV.U32 R2, RZ, RZ, RZ ;  /* 0x000000ffff027224 */ /* 0x000fe200078e00ff */
[----:B0-----:R-:W-:-:S05]  /*13fb0*/  IADD3 R5, RZ, -R3, RZ ;  /* 0x80000003ff057210 */ /* 0x001fca0007ffe0ff */
        /* <DEDUP_REMOVED lines=23> */
[----:B------:R-:W-:-:S04]  /*14130*/  @!P1 LOP3.LUT R5, RZ, R8, RZ, 0x33, !PT ;  /* 0x00000008ff059212 */ /* 0x000fc800078e33ff */
[----:B------:R-:W-:Y:S01]  /*14140*/  IADD3 R3, -R5, RZ, RZ ;  /* 0x000000ff05037210 */ /* 0x000fe20007ffe1ff */
[----:B------:R-:W-:-:S04]  /*14150*/  IMAD R5, R8, 0x1000000, R5 ;  /* 0x0100000008057824 */ /* 0x000fc800078e0205 */
[----:B------:R-:W-:-:S04]  /*14160*/  IMAD R8, R8, R3, R6 ;  /* 0x0000000308087224 */ /* 0x000fc800078e0206 */
[----:B------:R-:W-:Y:S01]  /*14170*/  IMAD R18, R8, 0x10000, R5 ;  /* 0x0001000008127824 */ /* 0x000fe200078e0205 */
[----:B------:R-:W-:Y:S06]  /*14180*/  BRA `(.L_x_5770) ;  /* 0x0000000000f07947 */ /* 0x000fec0003800000 */
.L_x_5769:
        /* <DEDUP_REMOVED lines=57> */
[----:B------:R-:W-:Y:S01]  /*14520*/  @!P1 LOP3.LUT R2, RZ, R5, RZ, 0x33, !PT ;  /* 0x00000005ff029212 */ /* 0x000fe200078e33ff */
[----:B------:R-:W-:-:S04]  /*14530*/  IMAD.MOV R5, RZ, RZ, -R5 ;  /* 0x000000ffff057224 */ /* 0x000fc800078e0a05 */
[----:B------:R-:W-:-:S07]  /*14540*/  IMAD R18, R2, R5, R3 ;  /* 0x0000000502127224 */ /* 0x000fce00078e0203 */
.L_x_5770:
[----:B------:R-:W-:-:S05]  /*14550*/  LOP3.LUT R2, RZ, R2, RZ, 0x33, !PT ;  /* 0x00000002ff027212 */ /* 0x000fca00078e33ff */
[----:B------:R-:W-:Y:S01]  /*14560*/  IMAD.IADD R17, R17, 0x1, R2 ;  /* 0x0000000111117824 */ /* 0x000fe200078e0202 */
[----:B------:R-:W-:Y:S06]  /*14570*/  BRA `(.L_x_5771) ;  /* 0x00000000001c7947 */ /* 0x000fec0003800000 */
.L_x_5763:
[----:B------:R-:W-:Y:S01]  /*14580*/  UMOV UR4, URZ ;  /* 0x0000003f00047c82 */ /* 0x000fe20008000000 */
[----:B------:R-:W-:Y:S01]  /*14590*/  UMOV UR5, URZ ;  /* 0x0000003f00057c82 */ /* 0x000fe20008000000 */
[----:B------:R-:W-:Y:S01]  /*145a0*/  ULDC UR6, c[0x0][0xc3c] ;  /* 0x00030f0000067ab9 */ /* 0x000fe20000000800 */
[----:B------:R-:W-:Y:S02]  /*145b0*/  IMAD.MOV.U32 R16, RZ, RZ, R0 ;  /* 0x000000ffff107224 */ /* 0x000fe400078e0000 */
[----:B------:R-:W-:Y:S02]  /*145c0*/  IMAD.U32 R17, RZ, RZ, UR4 ;  /* 0x00000004ff117e24 */ /* 0x000fe4000f8e00ff */
[----:B------:R-:W-:Y:S02]  /*145d0*/  IMAD.U32 R18, RZ, RZ, UR5 ;  /* 0x00000005ff127e24 */ /* 0x000fe4000f8e00ff */
[----:B------:R-:W-:-:S07]  /*145e0*/  IMAD.U32 R19, RZ, RZ, UR6 ;  /* 0x00000006ff137e24 */ /* 0x000fce000f8e00ff */
.L_x_5771:
        /* <DEDUP_REMOVED lines=10> */
.L_x_5760:
[----:B------:R-:W-:Y:S02]  /*14690*/  ULDC UR4, c[0x0][0xc3c] ;  /* 0x00030f0000047ab9 */ /* 0x000fe40000000800 */
[----:B--2---:R-:W-:-:S13]  /*146a0*/  ISETP.GE.AND P0, PT, R19, UR4, PT ;  /* 0x0000000413007c0c */ /* 0x004fda000bf06270 */
[----:B------:R-:W-:Y:S05]  /*146b0*/  @!P0 BRA `(.L_x_5772) ;  /* 0xffffffb000588947 */ /* 0x000fea000383ffff */
[----:B------:R-:W-:Y:S05]  /*146c0*/  BSYNC B8 ;  /* 0x0000000000087941 */ /* 0x000fea0003800000 */
.L_x_5707:
        /* <DEDUP_REMOVED lines=12> */
.L_x_5893:
[----:B------:R-:W-:Y:S05]  /*14790*/  BSYNC B0 ;  /* 0x0000000000007941 */ /* 0x000fea0003800000 */
.L_x_5773:
[----:B------:R-:W-:-:S03]  /*147a0*/  UMOV UR4, 0xffffffff ;  /* 0xffffffff00047882 */ /* 0x000fc60000000000 */
[----:B------:R-:W-:Y:S05]  /*147b0*/  BRA.DIV UR4, `(.L_x_5775) ;  /* 0x0000003e04347947 */ /* 0x000fea000b800000 */
[----:B-1----:R-:W1:Y:S02]  /*147c0*/  S2R R0, SR_TID.X ;  /* 0x0000000000007919 */ /* 0x002e640000002100 */
[----:B-1----:R-:W-:-:S04]  /*147d0*/  SHF.R.U32.HI R0, RZ, 0x5, R0 ;  /* 0x00000005ff007819 */ /* 0x002fc80000011600 */
[----:B------:R-:W-:-:S05]  /*147e0*/  LOP3.LUT R0, R0, 0x3, RZ, 0xc0, !PT ;  /* 0x0000000300007812 */ /* 0x000fca00078ec0ff */
[----:B------:R1:W2:Y:S02]  /*147f0*/  SHFL.IDX PT, R14, R0, RZ, 0x1f ;  /* 0x00001fff000e7589 */ /* 0x0002a400000e0000 */
.L_x_5896:
[----:B--2---:R-:W-:Y:S01]  /*14800*/  ISETP.NE.AND P0, PT, R14, RZ, PT ;  /* 0x000000ff0e00720c */ /* 0x004fe20003f05270 */
[----:B------:R-:W-:-:S12]  /*14810*/  BSSY B0, `(.L_x_5776) ;  /* 0x0000026000007945 */ /* 0x000fd80003800000 */
[----:B------:R-:W-:Y:S05]  /*14820*/  @P0 BRA `(.L_x_5777) ;  /* 0x0000000000900947 */ /* 0x000fea0003800000 */
[----:B------:R-:W-:-:S03]  /*14830*/  UMOV UR4, 0xffffffff ;  /* 0xffffffff00047882 */ /* 0x000fc60000000000 */
[----:B------:R-:W-:Y:S05]  /*14840*/  BRA.DIV UR4, `(.L_x_5778) ;  /* 0x0000003e04447947 */ /* 0x000fea000b800000 */
[----:B------:R-:W-:-:S13]  /*14850*/  ELECT P6, URZ, PT ;  /* 0x00000000003f782f */ /* 0x000fda00038c0000 */
.L_x_5899:
        /* <DEDUP_REMOVED lines=8> */
.L_x_5779:
[C---:B------:R-:W-:Y:S01]  /*148e0*/  IMAD R5, R27.reuse, 0x8, R4 ;  /* 0x000000081b057824 */ /* 0x040fe200078e0204 */
[----:B------:R-:W-:Y:S01]  /*148f0*/  SHF.L.U32 R0, R28, 0x1f, RZ ;  /* 0x0000001f1c007819 */ /* 0x000fe200000006ff */
[----:B------:R-:W-:-:S03]  /*14900*/  VIADD R27, R27, 0x1 ;  /* 0x000000011b1b7836 */ /* 0x000fc60000000000 */
[----:B------:R-:W1:Y:S02]  /*14910*/  SYNCS.PHASECHK.TRANS64.TRYWAIT P1, [R5+URZ+0x30840], R0 ;  /* 0x03084000050075a7 */ /* 0x000e64000802017f */
[----:B------:R-:W-:-:S04]  /*14920*/  ISETP.NE.AND P2, PT, R27, 0x2, PT ;  /* 0x000000021b00780c */ /* 0x000fc80003f45270 */
[----:B------:R-:W-:Y:S01]  /*14930*/  SEL R3, RZ, 0x1, P2 ;  /* 0x00000001ff037807 */ /* 0x000fe20001000000 */
[----:B-1----:R-:W-:Y:S08]  /*14940*/  @!P1 BRA `(.L_x_5780) ;  /* 0x0000003c00249947 */ /* 0x002ff00003800000 */
.L_x_5900:
[----:B------:R-:W-:Y:S02]  /*14950*/  SEL R27, R27, RZ, P2 ;  /* 0x000000ff1b1b7207 */ /* 0x000fe40001000000 */
[----:B------:R-:W-:Y:S01]  /*14960*/  LOP3.LUT R2, R28, R3, RZ, 0x3c, !PT ;  /* 0x000000031c027212 */ /* 0x000fe200078e3cff */
[----:B------:R-:W-:Y:S06]  /*14970*/  @!P0 BRA `(.L_x_5781) ;  /* 0x0000000000048947 */ /* 0x000fec0003800000 */
[----:B------:R-:W-:Y:S01]  /*14980*/  BPT.TRAP 0x1 ;  /* 0x000000040000795c */ /* 0x000fe20000300000 */
.L_x_5781:
[----:B------:R-:W-:Y:S01]  /*14990*/  IMAD R27, R27, 0x8, R4 ;  /* 0x000000081b1b7824 */ /* 0x000fe200078e0204 */
[----:B------:R-:W-:-:S04]  /*149a0*/  SHF.L.U32 R2, R2, 0x1f, RZ ;  /* 0x0000001f02027819 */ /* 0x000fc800000006ff */
[----:B------:R-:W2:Y:S02]  /*149b0*/  SYNCS.PHASECHK.TRANS64.TRYWAIT P1, [R27+URZ+0x30840], R2 ;  /* 0x030840021b0075a7 */ /* 0x000ea4000802017f */
[----:B--2---:R-:W-:Y:S05]  /*149c0*/  @!P1 BRA `(.L_x_5782) ;  /* 0x0000003c00189947 */ /* 0x004fea0003800000 */
.L_x_5901:
[----:B------:R-:W-:Y:S05]  /*149d0*/  @!P0 BRA `(.L_x_5783) ;  /* 0x0000000000048947 */ /* 0x000fea0003800000 */
[----:B------:R-:W-:Y:S01]  /*149e0*/  BPT.TRAP 0x1 ;  /* 0x000000040000795c */ /* 0x000fe20000300000 */
.L_x_5783:
[----:B------:R-:W3:Y:S02]  /*149f0*/  SYNCS.PHASECHK.TRANS64.TRYWAIT P1, [R5+URZ+0x30860], R0 ;  /* 0x03086000050075a7 */ /* 0x000ee4000802017f */
[----:B---3--:R-:W-:Y:S05]  /*14a00*/  @!P1 BRA `(.L_x_5784) ;  /* 0x0000003c001c9947 */ /* 0x008fea0003800000 */
.L_x_5902:
[----:B------:R-:W-:Y:S05]  /*14a10*/  @!P0 BRA `(.L_x_5785) ;  /* 0x0000000000048947 */ /* 0x000fea0003800000 */
[----:B------:R-:W-:Y:S01]  /*14a20*/  BPT.TRAP 0x1 ;  /* 0x000000040000795c */ /* 0x000fe20000300000 */
.L_x_5785:
[----:B----4-:R4:W0:Y:S02]  /*14a30*/  SYNCS.PHASECHK.TRANS64.TRYWAIT P0, [R27+URZ+0x30860], R2 ;  /* 0x030860021b0075a7 */ /* 0x010824000800017f */
[----:B0-----:R-:W-:Y:S05]  /*14a40*/  @!P0 NANOSLEEP.SYNCS 0x989680 ;  /* 0x009896800000895d */ /* 0x001fea0003900000 */
[----:B------:R-:W0:Y:S02]  /*14a50*/  @!P0 SYNCS.PHASECHK.TRANS64 P0, [R27+URZ+0x30860], R2 ;  /* 0x030860021b0085a7 */ /* 0x000e24000800007f */
[----:B0-----:R-:W-:Y:S05]  /*14a60*/  @!P0 BRA `(.L_x_5785) ;  /* 0xfffffffc00f08947 */ /* 0x001fea000383ffff */
.L_x_5777:
[----:B------:R-:W-:Y:S05]  /*14a70*/  BSYNC B0 ;  /* 0x0000000000007941 */ /* 0x000fea0003800000 */
.L_x_5776:
[----:B------:R-:W-:Y:S05]  /*14a80*/  EXIT ;  /* 0x000000000000794d */ /* 0x000fea0003800000 */
.L_x_5640:
[----:B0-----:R-:W-:-:S04]  /*14a90*/  IMAD.U32 R3, RZ, RZ, UR40 ;  /* 0x00000028ff037e24 */ /* 0x001fc8000f8e00ff */
[----:B------:R0:W1:Y:S03]  /*14aa0*/  SYNCS.PHASECHK.TRANS64.TRYWAIT P1, [R3+URZ+0x30800], R0 ;  /* 0x03080000030075a7 */ /* 0x000066000802017f */
[----:B-1----:R-:W-:Y:S05]  /*14ab0*/  @!P1 NANOSLEEP.SYNCS 0x989680 ;  /* 0x009896800000995d */ /* 0x002fea0003900000 */
[----:B------:R-:W1:Y:S02]  /*14ac0*/  @!P1 SYNCS.PHASECHK.TRANS64 P1, [R3+URZ+0x30800], R0 ;  /* 0x03080000030095a7 */ /* 0x000e64000802007f */
[----:B-1----:R-:W-:Y:S05]  /*14ad0*/  @!P1 BRA `(.L_x_5640) ;  /* 0xfffffffc00ec9947 */ /* 0x002fea000383ffff */
[----:B------:R-:W-:Y:S05]  /*14ae0*/  BRA `(.L_x_5786) ;  /* 0xfffffed400447947 */ /* 0x000fea000383ffff */
.L_x_5644:
[----:B-1----:R1:W2:Y:S02]  /*14af0*/  SYNCS.PHASECHK.TRANS64.TRYWAIT P1, [R0+URZ+0x30830], R3 ;  /* 0x03083003000075a7 */ /* 0x0022a4000802017f */
[----:B--2---:R-:W-:Y:S05]  /*14b00*/  @!P1 NANOSLEEP.SYNCS 0x989680 ;  /* 0x009896800000995d */ /* 0x004fea0003900000 */
[----:B------:R-:W2:Y:S02]  /*14b10*/  @!P1 SYNCS.PHASECHK.TRANS64 P1, [R0+URZ+0x30830], R3 ;  /* 0x03083003000095a7 */ /* 0x000ea4000802007f */
[----:B--2---:R-:W-:Y:S05]  /*14b20*/  @!P1 BRA `(.L_x_5644) ;  /* 0xfffffffc00f09947 */ /* 0x004fea000383ffff */
[----:B------:R-:W-:Y:S05]  /*14b30*/  BRA `(.L_x_5643) ;  /* 0xfffffed400607947 */ /* 0x000fea000383ffff */
.L_x_5650:
[----:B-1----:R-:W-:-:S04]  /*14b40*/  IMAD.U32 R12, RZ, RZ, UR8 ;  /* 0x00000008ff0c7e24 */ /* 0x002fc8000f8e00ff */
[----:B------:R1:W2:Y:S03]  /*14b50*/  SYNCS.PHASECHK.TRANS64.TRYWAIT P1, [R12+URZ+0x30830], R11 ;  /* 0x0308300b0c0075a7 */ /* 0x0002a6000802017f */
[----:B--2---:R-:W-:Y:S05]  /*14b60*/  @!P1 NANOSLEEP.SYNCS 0x989680 ;  /* 0x009896800000995d */ /* 0x004fea0003900000 */
[----:B------:R-:W2:Y:S02]  /*14b70*/  @!P1 SYNCS.PHASECHK.TRANS64 P1, [R12+URZ+0x30830], R11 ;  /* 0x0308300b0c0095a7 */ /* 0x000ea4000802007f */
[----:B--2---:R-:W-:Y:S05]  /*14b80*/  @!P1 BRA `(.L_x_5650) ;  /* 0xfffffffc00ec9947 */ /* 0x004fea000383ffff */
[----:B------:R-:W-:Y:S05]  /*14b90*/  BRA `(.L_x_5649) ;  /* 0xfffffefc00487947 */ /* 0x000fea000383ffff */
.L_x_5654:
[----:B---3--:R-:W-:-:S04]  /*14ba0*/  IMAD.U32 R2, RZ, RZ, UR9 ;  /* 0x00000009ff027e24 */ /* 0x008fc8000f8e00ff */
[----:B------:R3:W4:Y:S03]  /*14bb0*/  SYNCS.PHASECHK.TRANS64.TRYWAIT P1, [R2+URZ+0x30850], R0 ;  /* 0x03085000020075a7 */ /* 0x000726000802017f */
[----:B----4-:R-:W-:Y:S05]  /*14bc0*/  @!P1 NANOSLEEP.SYNCS 0x989680 ;  /* 0x009896800000995d */ /* 0x010fea0003900000 */
[----:B------:R-:W4:Y:S02]  /*14bd0*/  @!P1 SYNCS.PHASECHK.TRANS64 P1, [R2+URZ+0x30850], R0 ;  /* 0x03085000020095a7 */ /* 0x000f24000802007f */
[----:B----4-:R-:W-:Y:S05]  /*14be0*/  @!P1 BRA `(.L_x_5654) ;  /* 0xfffffffc00ec9947 */ /* 0x010fea000383ffff */
[----:B------:R-:W-:Y:S05]  /*14bf0*/  BRA `(.L_x_5653) ;  /* 0xffffff0800107947 */ /* 0x000fea000383ffff */
.L_x_5662:
[----:B-1----:R-:W-:-:S04]  /*14c00*/  IMAD.U32 R12, RZ, RZ, UR8 ;  /* 0x00000008ff0c7e24 */ /* 0x002fc8000f8e00ff */
[----:B------:R1:W2:Y:S03]  /*14c10*/  SYNCS.PHASECHK.TRANS64.TRYWAIT P1, [R12+URZ+0x30830], R11 ;  /* 0x0308300b0c0075a7 */ /* 0x0002a6000802017f */
[----:B--2---:R-:W-:Y:S05]  /*14c20*/  @!P1 NANOSLEEP.SYNCS 0x989680 ;  /* 0x009896800000995d */ /* 0x004fea0003900000 */
[----:B------:R-:W2:Y:S02]  /*14c30*/  @!P1 SYNCS.PHASECHK.TRANS64 P1, [R12+URZ+0x30830], R11 ;  /* 0x0308300b0c0095a7 */ /* 0x000ea4000802007f */
[----:B--2---:R-:W-:Y:S05]  /*14c40*/  @!P1 BRA `(.L_x_5662) ;  /* 0xfffffffc00ec9947 */ /* 0x004fea000383ffff */
[----:B------:R-:W-:Y:S05]  /*14c50*/  BRA `(.L_x_5661) ;  /* 0xffffff28003c7947 */ /* 0x000fea000383ffff */
.L_x_5666:
[----:B---3--:R-:W-:-:S04]  /*14c60*/  IMAD.U32 R2, RZ, RZ, UR8 ;  /* 0x00000008ff027e24 */ /* 0x008fc8000f8e00ff */
[----:B------:R3:W4:Y:S03]  /*14c70*/  SYNCS.PHASECHK.TRANS64.TRYWAIT P1, [R2+URZ+0x30850], R0 ;  /* 0x03085000020075a7 */ /* 0x000726000802017f */
[----:B----4-:R-:W-:Y:S05]  /*14c80*/  @!P1 NANOSLEEP.SYNCS 0x989680 ;  /* 0x009896800000995d */ /* 0x010fea0003900000 */
[----:B------:R-:W4:Y:S02]  /*14c90*/  @!P1 SYNCS.PHASECHK.TRANS64 P1, [R2+URZ+0x30850], R0 ;  /* 0x03085000020095a7 */ /* 0x000f24000802007f */
[----:B----4-:R-:W-:Y:S05]  /*14ca0*/  @!P1 BRA `(.L_x_5666) ;  /* 0xfffffffc00ec9947 */ /* 0x010fea000383ffff */
[----:B------:R-:W-:Y:S05]  /*14cb0*/  BRA `(.L_x_5665) ;  /* 0xffffff3400047947 */ /* 0x000fea000383ffff */
.L_x_5673:
[----:B-1----:R-:W-:-:S04]  /*14cc0*/  IMAD.U32 R5, RZ, RZ, UR5 ;  /* 0x00000005ff057e24 */ /* 0x002fc8000f8e00ff */
[----:B------:R1:W2:Y:S03]  /*14cd0*/  SYNCS.PHASECHK.TRANS64.TRYWAIT P1, [R5+URZ+0x30850], R0 ;  /* 0x03085000050075a7 */ /* 0x0002a6000802017f */
[----:B--2---:R-:W-:Y:S05]  /*14ce0*/  @!P1 NANOSLEEP.SYNCS 0x989680 ;  /* 0x009896800000995d */ /* 0x004fea0003900000 */
[----:B------:R-:W2:Y:S02]  /*14cf0*/  @!P1 SYNCS.PHASECHK.TRANS64 P1, [R5+URZ+0x30850], R0 ;  /* 0x03085000050095a7 */ /* 0x000ea4000802007f */
[----:B--2---:R-:W-:Y:S05]  /*14d00*/  @!P1 BRA `(.L_x_5673) ;  /* 0xfffffffc00ec9947 */ /* 0x004fea000383ffff */
[----:B------:R-:W-:Y:S05]  /*14d10*/  BRA `(.L_x_5672) ;  /* 0xffffff5000a07947 */ /* 0x000fea000383ffff */
.L_x_5721:
[----:B------:R-:W0:Y:S01]  /*14d20*/  S2R R7, SR_TID.X ;  /* 0x0000000000077919 */ /* 0x000e220000002100 */
[----:B------:R-:W-:Y:S01]  /*14d30*/  BSSY B0, `(.L_x_5787) ;  /* 0x000000a000007945 */ /* 0x000fe20003800000 */
[----:B------:R-:W-:Y:S02]  /*14d40*/  IMAD.MOV.U32 R12, RZ, RZ, RZ ;  /* 0x000000ffff0c7224 */ /* 0x000fe400078e00ff */
[----:B------:R-:W-:Y:S02]  /*14d50*/  IMAD.MOV.U32 R11, RZ, RZ, 0x1f ;  /* 0x0000001fff0b7424 */ /* 0x000fe400078e00ff */
[----:B------:R-:W-:Y:S01]  /*14d60*/  IMAD.MOV.U32 R15, RZ, RZ, -0x1 ;  /* 0xffffffffff0f7424 */ /* 0x000fe200078e00ff */
[----:B0-----:R-:W-:-:S04]  /*14d70*/  SHF.R.U32.HI R7, RZ, 0x5, R7 ;  /* 0x00000005ff077819 */ /* 0x001fc80000011607 */
[----:B------:R-:W-:-:S04]  /*14d80*/  LOP3.LUT R7, R7, 0x3, RZ, 0xc0, !PT ;  /* 0x0000000307077812 */ /* 0x000fc800078ec0ff */
[----:B------:R-:W-:-:S07]  /*14d90*/  MOV R13, R7 ;  /* 0x00000007000d7202 */ /* 0x000fce0000000f00 */
[----:B-----5:R-:W-:Y:S05]  /*14da0*/  WARPSYNC.COLLECTIVE R15, `(.L_x_5788) ;  /* 0x000000000f087348 */ /* 0x020fea0003c00000 */
[----:B------:R0:W1:Y:S02]  /*14db0*/  SHFL.IDX P6, R14, R13, R12, R11 ;  /* 0x0000000c0d0e7389 */ /* 0x00006400000c000b */
[----:B01---5:R-:W-:Y:S01]  /*14dc0*/  ENDCOLLECTIVE ;  /* 0x000000000000791b */ /* 0x023fe20003800000 */
.L_x_5788:
[----:B------:R-:W-:Y:S05]  /*14dd0*/  BSYNC B0 ;  /* 0x0000000000007941 */ /* 0x000fea0003800000 */
.L_x_5787:
[----:B------:R-:W-:Y:S05]  /*14de0*/  BRA `(.L_x_5789) ;  /* 0xffffffb800b47947 */ /* 0x000fea000383ffff */
.L_x_5724:
[----:B0-----:R0:W1:Y:S02]  /*14df0*/  SYNCS.PHASECHK.TRANS64.TRYWAIT P0, [R7+URZ+0x30840], R2 ;  /* 0x03084002070075a7 */ /* 0x001064000800017f */
[----:B-1----:R-:W-:Y:S05]  /*14e00*/  @!P0 NANOSLEEP.SYNCS 0x989680 ;  /* 0x009896800000895d */ /* 0x002fea0003900000 */
[----:B------:R-:W1:Y:S02]  /*14e10*/  @!P0 SYNCS.PHASECHK.TRANS64 P0, [R7+URZ+0x30840], R2 ;  /* 0x03084002070085a7 */ /* 0x000e64000800007f */
[----:B-1----:R-:W-:Y:S05]  /*14e20*/  @!P0 BRA `(.L_x_5724) ;  /* 0xfffffffc00f08947 */ /* 0x002fea000383ffff */
[----:B------:R-:W-:Y:S05]  /*14e30*/  BRA `(.L_x_5790) ;  /* 0xffffffbc001c7947 */ /* 0x000fea000383ffff */
.L_x_5725:
        /* <DEDUP_REMOVED lines=8> */
.L_x_5792:
[----:B------:R-:W-:Y:S05]  /*14ec0*/  BSYNC B0 ;  /* 0x0000000000007941 */ /* 0x000fea0003800000 */
.L_x_5791:
[----:B------:R-:W-:Y:S01]  /*14ed0*/  IMAD.MOV.U32 R13, RZ, RZ, R4 ;  /* 0x000000ffff0d7224 */ /* 0x000fe200078e0004 */
[----:B------:R-:W-:Y:S01]  /*14ee0*/  MOV R12, RZ ;  /* 0x000000ff000c7202 */ /* 0x000fe20000000f00 */
[----:B------:R-:W-:Y:S02]  /*14ef0*/  IMAD.MOV.U32 R11, RZ, RZ, 0x181f ;  /* 0x0000181fff0b7424 */ /* 0x000fe400078e00ff */
[----:B------:R-:W-:Y:S02]  /*14f00*/  IMAD.MOV.U32 R15, RZ, RZ, -0x1 ;  /* 0xffffffffff0f7424 */ /* 0x000fe400078e00ff */
[----:B------:R-:W-:Y:S02]  /*14f10*/  IMAD.MOV.U32 R2, RZ, RZ, R14 ;  /* 0x000000ffff027224 */ /* 0x000fe400078e000e */
[----:B------:R-:W-:-:S07]  /*14f20*/  @P0 IMAD R8, R5, 0x2, R22 ;  /* 0x0000000205080824 */ /* 0x000fce00078e0216 */
[----:B------:R-:W-:Y:S05]  /*14f30*/  WARPSYNC.COLLECTIVE R15, `(.L_x_5793) ;  /* 0x000000000f087348 */ /* 0x000fea0003c00000 */
[----:B------:R0:W1:Y:S02]  /*14f40*/  SHFL.IDX P6, R14, R13, R12, R11 ;  /* 0x0000000c0d0e7389 */ /* 0x00006400000c000b */
[----:B01----:R-:W-:Y:S01]  /*14f50*/  ENDCOLLECTIVE ;  /* 0x000000000000791b */ /* 0x003fe20003800000 */
.L_x_5793:
[----:B------:R-:W-:Y:S02]  /*14f60*/  IMAD.MOV.U32 R13, RZ, RZ, R0 ;  /* 0x000000ffff0d7224 */ /* 0x000fe400078e0000 */
[----:B------:R-:W-:Y:S02]  /*14f70*/  IMAD.MOV.U32 R12, RZ, RZ, 0x1 ;  /* 0x00000001ff0c7424 */ /* 0x000fe400078e00ff */
[----:B------:R-:W-:-:S07]  /*14f80*/  IMAD.MOV.U32 R3, RZ, RZ, R14 ;  /* 0x000000ffff037224 */ /* 0x000fce00078e000e */
[----:B------:R-:W-:Y:S05]  /*14f90*/  WARPSYNC.COLLECTIVE R15, `(.L_x_5794) ;  /* 0x000000000f087348 */ /* 0x000fea0003c00000 */
[----:B------:R0:W1:Y:S02]  /*14fa0*/  SHFL.IDX P6, R14, R13, R12, R11 ;  /* 0x0000000c0d0e7389 */ /* 0x00006400000c000b */
[----:B01----:R-:W-:Y:S01]  /*14fb0*/  ENDCOLLECTIVE ;  /* 0x000000000000791b */ /* 0x003fe20003800000 */
.L_x_5794:
        /* <DEDUP_REMOVED lines=17> */
.L_x_5795:
[----:B------:R-:W-:Y:S02]  /*150d0*/  @P1 IMAD R8, R5, 0x2, R22 ;  /* 0x0000000205081824 */ /* 0x000fe400078e0216 */
[----:B------:R-:W-:Y:S02]  /*150e0*/  IMAD.MOV.U32 R13, RZ, RZ, R0 ;  /* 0x000000ffff0d7224 */ /* 0x000fe400078e0000 */
[----:B------:R-:W-:Y:S01]  /*150f0*/  IMAD.MOV.U32 R12, RZ, RZ, 0x2 ;  /* 0x00000002ff0c7424 */ /* 0x000fe200078e00ff */
[----:B------:R-:W-:-:S07]  /*15100*/  MOV R3, R14 ;  /* 0x0000000e00037202 */ /* 0x000fce0000000f00 */
[----:B------:R-:W-:Y:S05]  /*15110*/  WARPSYNC.COLLECTIVE R15, `(.L_x_5796) ;  /* 0x000000000f087348 */ /* 0x000fea0003c00000 */
[----:B------:R0:W1:Y:S02]  /*15120*/  SHFL.IDX P6, R14, R13, R12, R11 ;  /* 0x0000000c0d0e7389 */ /* 0x00006400000c000b */
[----:B01----:R-:W-:Y:S01]  /*15130*/  ENDCOLLECTIVE ;  /* 0x000000000000791b */ /* 0x003fe20003800000 */
.L_x_5796:
        /* <DEDUP_REMOVED lines=17> */
.L_x_5797:
[----:B------:R-:W-:Y:S01]  /*15250*/  @P1 IMAD R8, R5, 0x2, R22 ;  /* 0x0000000205081824 */ /* 0x000fe200078e0216 */
[----:B------:R-:W-:Y:S01]  /*15260*/  MOV R13, R0 ;  /* 0x00000000000d7202 */ /* 0x000fe20000000f00 */
[----:B------:R-:W-:Y:S02]  /*15270*/  IMAD.MOV.U32 R12, RZ, RZ, 0x3 ;  /* 0x00000003ff0c7424 */ /* 0x000fe400078e00ff */
[----:B------:R-:W-:-:S07]  /*15280*/  IMAD.MOV.U32 R3, RZ, RZ, R14 ;  /* 0x000000ffff037224 */ /* 0x000fce00078e000e */
[----:B------:R-:W-:Y:S05]  /*15290*/  WARPSYNC.COLLECTIVE R15, `(.L_x_5798) ;  /* 0x000000000f087348 */ /* 0x000fea0003c00000 */
[----:B------:R0:W1:Y:S02]  /*152a0*/  SHFL.IDX P6, R14, R13, R12, R11 ;  /* 0x0000000c0d0e7389 */ /* 0x00006400000c000b */
[----:B01----:R-:W-:Y:S01]  /*152b0*/  ENDCOLLECTIVE ;  /* 0x000000000000791b */ /* 0x003fe20003800000 */
.L_x_5798:
        /* <DEDUP_REMOVED lines=17> */
.L_x_5799:
[----:B------:R-:W-:Y:S02]  /*153d0*/  @P1 IMAD R8, R5, 0x2, R22 ;  /* 0x0000000205081824 */ /* 0x000fe400078e0216 */
[----:B------:R-:W-:Y:S02]  /*153e0*/  IMAD.MOV.U32 R13, RZ, RZ, R0 ;  /* 0x000000ffff0d7224 */ /* 0x000fe400078e0000 */
[----:B------:R-:W-:Y:S02]  /*153f0*/  IMAD.MOV.U32 R12, RZ, RZ, 0x4 ;  /* 0x00000004ff0c7424 */ /* 0x000fe400078e00ff */
[----:B------:R-:W-:-:S07]  /*15400*/  IMAD.MOV.U32 R3, RZ, RZ, R14 ;  /* 0x000000ffff037224 */ /* 0x000fce00078e000e */
[----:B------:R-:W-:Y:S05]  /*15410*/  WARPSYNC.COLLECTIVE R15, `(.L_x_5800) ;  /* 0x000000000f087348 */ /* 0x000fea0003c00000 */
[----:B------:R0:W1:Y:S02]  /*15420*/  SHFL.IDX P6, R14, R13, R12, R11 ;  /* 0x0000000c0d0e7389 */ /* 0x00006400000c000b */
[----:B01----:R-:W-:Y:S01]  /*15430*/  ENDCOLLECTIVE ;  /* 0x000000000000791b */ /* 0x003fe20003800000 */
.L_x_5800:
        /* <DEDUP_REMOVED lines=17> */
.L_x_5801:
[----:B------:R-:W-:Y:S02]  /*15550*/  @P1 IMAD R8, R5, 0x2, R22 ;  /* 0x0000000205081824 */ /* 0x000fe400078e0216 */
[----:B------:R-:W-:Y:S02]  /*15560*/  IMAD.MOV.U32 R13, RZ, RZ, R0 ;  /* 0x000000ffff0d7224 */ /* 0x000fe400078e0000 */
[----:B------:R-:W-:Y:S02]  /*15570*/  IMAD.MOV.U32 R12, RZ, RZ, 0x5 ;  /* 0x00000005ff0c7424 */ /* 0x000fe400078e00ff */
[----:B------:R-:W-:-:S07]  /*15580*/  IMAD.MOV.U32 R3, RZ, RZ, R14 ;  /* 0x000000ffff037224 */ /* 0x000fce00078e000e */
[----:B------:R-:W-:Y:S05]  /*15590*/  WARPSYNC.COLLECTIVE R15, `(.L_x_5802) ;  /* 0x000000000f087348 */ /* 0x000fea0003c00000 */
[----:B------:R0:W1:Y:S02]  /*155a0*/  SHFL.IDX P6, R14, R13, R12, R11 ;  /* 0x0000000c0d0e7389 */ /* 0x00006400000c000b */
[----:B01----:R-:W-:Y:S01]  /*155b0*/  ENDCOLLECTIVE ;  /* 0x000000000000791b */ /* 0x003fe20003800000 */
.L_x_5802:
        /* <DEDUP_REMOVED lines=10> */
.L_x_5803:
        /* <DEDUP_REMOVED lines=8> */
.L_x_5730:
[----:B------:R-:W-:Y:S01]  /*156e0*/  IMAD.MOV.U32 R13, RZ, RZ, R4 ;  /* 0x000000ffff0d7224 */ /* 0x000fe200078e0004 */
[----:B------:R-:W-:Y:S01]  /*156f0*/  MOV R12, RZ ;  /* 0x000000ff000c7202 */ /* 0x000fe20000000f00 */
[----:B------:R-:W-:Y:S02]  /*15700*/  IMAD.MOV.U32 R11, RZ, RZ, 0x181f ;  /* 0x0000181fff0b7424 */ /* 0x000fe400078e00ff */
[----:B------:R-:W-:Y:S02]  /*15710*/  IMAD.MOV.U32 R15, RZ, RZ, -0x1 ;  /* 0xffffffffff0f7424 */ /* 0x000fe400078e00ff */
[----:B-----5:R-:W-:Y:S02]  /*15720*/  IMAD R5, R9, R5, RZ ;  /* 0x0000000509057224 */ /* 0x020fe400078e02ff */
[----:B------:R-:W-:-:S07]  /*15730*/  IMAD R17, R17, 0x80, R8 ;  /* 0x0000008011117824 */ /* 0x000fce00078e0208 */
[----:B------:R-:W-:Y:S05]  /*15740*/  WARPSYNC.COLLECTIVE R15, `(.L_x_5805) ;  /* 0x000000000f087348 */ /* 0x000fea0003c00000 */
[----:B------:R0:W1:Y:S02]  /*15750*/  SHFL.IDX P6, R14, R13, R12, R11 ;  /* 0x0000000c0d0e7389 */ /* 0x00006400000c000b */
[----:B01----:R-:W-:Y:S01]  /*15760*/  ENDCOLLECTIVE ;  /* 0x000000000000791b */ /* 0x003fe20003800000 */
.L_x_5805:
[C---:B------:R-:W-:Y:S01]  /*15770*/  VIADD R6, R17.reuse, 0x10 ;  /* 0x0000001011067836 */ /* 0x040fe20000000000 */
[----:B------:R-:W-:Y:S01]  /*15780*/  ISETP.GE.AND P1, PT, R17, R5, PT ;  /* 0x000000051100720c */ /* 0x000fe20003f26270 */
[----:B------:R-:W-:Y:S02]  /*15790*/  IMAD.MOV.U32 R13, RZ, RZ, R0 ;  /* 0x000000ffff0d7224 */ /* 0x000fe400078e0000 */
[----:B------:R-:W-:-:S10]  /*157a0*/  IMAD.MOV.U32 R2, RZ, RZ, R14 ;  /* 0x000000ffff027224 */ /* 0x000fd400078e000e */
[----:B------:R-:W-:Y:S05]  /*157b0*/  WARPSYNC.COLLECTIVE R15, `(.L_x_5806) ;  /* 0x000000000f087348 */ /* 0x000fea0003c00000 */
[----:B------:R0:W1:Y:S02]  /*157c0*/  SHFL.IDX P6, R14, R13, R12, R11 ;  /* 0x0000000c0d0e7389 */ /* 0x00006400000c000b */
[----:B01----:R-:W-:Y:S01]  /*157d0*/  ENDCOLLECTIVE ;  /* 0x000000000000791b */ /* 0x003fe20003800000 */
.L_x_5806:
        /* <DEDUP_REMOVED lines=8> */
.L_x_5807:
        /* <DEDUP_REMOVED lines=13> */
.L_x_5808:
        /* <DEDUP_REMOVED lines=8> */
.L_x_5809:
[----:B------:R-:W-:-:S05]  /*159b0*/  @!P1 IMAD.MOV.U32 R3, RZ, RZ, R7 ;  /* 0x000000ffff039224 */ /* 0x000fca00078e0007 */
[----:B------:R-:W-:Y:S01]  /*159c0*/  @!PT LDS RZ, [RZ] ;  /* 0x00000000fffff984 */ /* 0x000fe20000000800 */
[----:B------:R-:W-:Y:S01]  /*159d0*/  @!PT LDS RZ, [RZ] ;  /* 0x00000000fffff984 */ /* 0x000fe20000000800 */
[----:B------:R-:W-:Y:S01]  /*159e0*/  @!PT LDS RZ, [RZ] ;  /* 0x00000000fffff984 */ /* 0x000fe20000000800 */
[----:B------:R-:W-:Y:S04]  /*159f0*/  @!P1 LDGSTS.E.BYPASS.LTC128B.128 [R36+0x12c00], desc[UR36][R2.64], !P3 ;  /* 0x12c0000002249fae */ /* 0x000fe8000d901d64 */
[----:B------:R-:W-:Y:S01]  /*15a00*/  @!P1 LDGSTS.E.BYPASS.LTC128B.128 [R36+0x16c00], desc[UR36][R2.64+0x80], !P2 ;  /* 0x16c0008002249fae */ /* 0x000fe2000d101d64 */
[----:B------:R-:W-:-:S03]  /*15a10*/  MOV R13, R0 ;  /* 0x00000000000d7202 */ /* 0x000fc60000000f00 */
[----:B------:R0:W-:Y:S01]  /*15a20*/  @!P1 LDGSTS.E.BYPASS.LTC128B.128 [R36+0x1ac00], desc[UR36][R2.64+0x100], !P0 ;  /* 0x1ac0010002249fae */ /* 0x0001e2000c101d64 */
[----:B------:R-:W-:Y:S01]  /*15a30*/  ISETP.GE.AND P1, PT, R6, R5, PT ;  /* 0x000000050600720c */ /* 0x000fe20003f26270 */
[----:B------:R-:W-:Y:S02]  /*15a40*/  VIADD R6, R17, 0x30 ;  /* 0x0000003011067836 */ /* 0x000fe40000000000 */
[----:B0-----:R-:W-:-:S10]  /*15a50*/  IMAD.MOV.U32 R2, RZ, RZ, R14 ;  /* 0x000000ffff027224 */ /* 0x001fd400078e000e */
[----:B------:R-:W-:Y:S05]  /*15a60*/  WARPSYNC.COLLECTIVE R15, `(.L_x_5810) ;  /* 0x000000000f087348 */ /* 0x000fea0003c00000 */
[----:B------:R0:W1:Y:S02]  /*15a70*/  SHFL.IDX P6, R14, R13, R12, R11 ;  /* 0x0000000c0d0e7389 */ /* 0x00006400000c000b */
[----:B01----:R-:W-:Y:S01]  /*15a80*/  ENDCOLLECTIVE ;  /* 0x000000000000791b */ /* 0x003fe20003800000 */
.L_x_5810:
        /* <DEDUP_REMOVED lines=8> */
.L_x_5811:
        /* <DEDUP_REMOVED lines=14> */
.L_x_5812:
        /* <DEDUP_REMOVED lines=8> */
.L_x_5813:
        /* <DEDUP_REMOVED lines=8> */
[----:B------:R-:W-:Y:S02]  /*15cf0*/  ISETP.GE.AND P1, PT, R6, R5, PT ;  /* 0x000000050600720c */ /* 0x000fe40003f26270 */
[----:B------:R-:W-:Y:S01]  /*15d00*/  IADD3 R6, R17, 0x50, RZ ;  /* 0x0000005011067810 */ /* 0x000fe20007ffe0ff */
[----:B0-----:R-:W-:-:S10]  /*15d10*/  IMAD.MOV.U32 R2, RZ, RZ, R14 ;  /* 0x000000ffff027224 */ /* 0x001fd400078e000e */
[----:B------:R-:W-:Y:S05]  /*15d20*/  WARPSYNC.COLLECTIVE R15, `(.L_x_5814) ;  /* 0x000000000f087348 */ /* 0x000fea0003c00000 */
[----:B------:R0:W1:Y:S02]  /*15d30*/  SHFL.IDX P6, R14, R13, R12, R11 ;  /* 0x0000000c0d0e7389 */ /* 0x00006400000c000b */
[----:B01----:R-:W-:Y:S01]  /*15d40*/  ENDCOLLECTIVE ;  /* 0x000000000000791b */ /* 0x003fe20003800000 */
.L_x_5814:
        /* <DEDUP_REMOVED lines=8> */
.L_x_5815:
        /* <DEDUP_REMOVED lines=14> */
.L_x_5816:
        /* <DEDUP_REMOVED lines=8> */
.L_x_5817:
        /* <DEDUP_REMOVED lines=13> */
.L_x_5818:
        /* <DEDUP_REMOVED lines=8> */
.L_x_5819:
        /* <DEDUP_REMOVED lines=12> */
.L_x_5820:
[----:B------:R-:W-:Y:S05]  /*16140*/  BRA `(.L_x_5821) ;  /* 0xffffffb800bc7947 */ /* 0x000fea000383ffff */
.L_x_5735:
[----:B0-----:R0:W1:Y:S02]  /*16150*/  SYNCS.PHASECHK.TRANS64.TRYWAIT P0, [R22+URZ+0x30820], R3 ;  /* 0x03082003160075a7 */ /* 0x001064000800017f */
[----:B-1----:R-:W-:Y:S05]  /*16160*/  @!P0 NANOSLEEP.SYNCS 0x989680 ;  /* 0x009896800000895d */ /* 0x002fea0003900000 */
[----:B------:R-:W1:Y:S02]  /*16170*/  @!P0 SYNCS.PHASECHK.TRANS64 P0, [R22+URZ+0x30820], R3 ;  /* 0x03082003160085a7 */ /* 0x000e64000800007f */
[----:B-1----:R-:W-:Y:S05]  /*16180*/  @!P0 BRA `(.L_x_5735) ;  /* 0xfffffffc00f08947 */ /* 0x002fea000383ffff */
[----:B------:R-:W-:Y:S05]  /*16190*/  BRA `(.L_x_5822) ;  /* 0xffffffbc00347947 */ /* 0x000fea000383ffff */
.L_x_5740:
[----:B0-----:R0:W1:Y:S02]  /*161a0*/  SYNCS.PHASECHK.TRANS64.TRYWAIT P0, [R6+URZ+0x30840], R3 ;  /* 0x03084003060075a7 */ /* 0x001064000800017f */
[----:B-1----:R-:W-:Y:S05]  /*161b0*/  @!P0 NANOSLEEP.SYNCS 0x989680 ;  /* 0x009896800000895d */ /* 0x002fea0003900000 */
[----:B------:R-:W1:Y:S02]  /*161c0*/  @!P0 SYNCS.PHASECHK.TRANS64 P0, [R6+URZ+0x30840], R3 ;  /* 0x03084003060085a7 */ /* 0x000e64000800007f */
[----:B-1----:R-:W-:Y:S05]  /*161d0*/  @!P0 BRA `(.L_x_5740) ;  /* 0xfffffffc00f08947 */ /* 0x002fea000383ffff */
[----:B------:R-:W-:Y:S05]  /*161e0*/  BRA `(.L_x_5823) ;  /* 0xffffffc000107947 */ /* 0x000fea000383ffff */
.L_x_5741:
        /* <DEDUP_REMOVED lines=8> */
.L_x_5825:
[----:B------:R-:W-:Y:S05]  /*16270*/  BSYNC B1 ;  /* 0x0000000000017941 */ /* 0x000fea0003800000 */
.L_x_5824:
[----:B------:R-:W-:Y:S01]  /*16280*/  IMAD.MOV.U32 R13, RZ, RZ, R7 ;  /* 0x000000ffff0d7224 */ /* 0x000fe200078e0007 */
[----:B------:R-:W-:Y:S01]  /*16290*/  LOP3.LUT R23, R23, 0xfffffdff, RZ, 0xc0, !PT ;  /* 0xfffffdff17177812 */ /* 0x000fe200078ec0ff */
[----:B------:R-:W-:Y:S01]  /*162a0*/  IMAD.MOV.U32 R12, RZ, RZ, RZ ;  /* 0x000000ffff0c7224 */ /* 0x000fe200078e00ff */
[----:B------:R-:W-:Y:S01]  /*162b0*/  SHF.L.U32 R4, R31, 0x1, RZ ;  /* 0x000000011f047819 */ /* 0x000fe200000006ff */
[----:B------:R-:W-:Y:S01]  /*162c0*/  IMAD.MOV.U32 R11, RZ, RZ, 0x181f ;  /* 0x0000181fff0b7424 */ /* 0x000fe200078e00ff */
[----:B------:R-:W-:Y:S01]  /*162d0*/  @P1 LOP3.LUT R23, R23, 0x200, RZ, 0xfc, !PT ;  /* 0x0000020017171812 */ /* 0x000fe200078efcff */
[----:B------:R-:W-:Y:S02]  /*162e0*/  IMAD.MOV.U32 R15, RZ, RZ, -0x1 ;  /* 0xffffffffff0f7424 */ /* 0x000fe400078e00ff */
[----:B------:R-:W-:Y:S01]  /*162f0*/  IMAD.MOV.U32 R3, RZ, RZ, R14 ;  /* 0x000000ffff037224 */ /* 0x000fe200078e000e */
[----:B------:R-:W-:Y:S01]  /*16300*/  LOP3.LUT P1, RZ, R23, 0x4, RZ, 0xc0, !PT ;  /* 0x0000000417ff7812 */ /* 0x000fe2000782c0ff */
[----:B------:R-:W-:-:S12]  /*16310*/  IMAD R5, R5, 0x2, R22 ;  /* 0x0000000205057824 */ /* 0x000fd800078e0216 */
[----:B------:R-:W-:Y:S05]  /*16320*/  WARPSYNC.COLLECTIVE R15, `(.L_x_5826) ;  /* 0x000000000f087348 */ /* 0x000fea0003c00000 */
[----:B------:R0:W1:Y:S02]  /*16330*/  SHFL.IDX P6, R14, R13, R12, R11 ;  /* 0x0000000c0d0e7389 */ /* 0x00006400000c000b */
[----:B01----:R-:W-:Y:S01]  /*16340*/  ENDCOLLECTIVE ;  /* 0x000000000000791b */ /* 0x003fe20003800000 */
.L_x_5826:
[----:B------:R-:W-:Y:S02]  /*16350*/  IMAD.MOV.U32 R13, RZ, RZ, R8 ;  /* 0x000000ffff0d7224 */ /* 0x000fe400078e0008 */
[----:B------:R-:W-:Y:S02]  /*16360*/  IMAD.MOV.U32 R12, RZ, RZ, 0x1 ;  /* 0x00000001ff0c7424 */ /* 0x000fe400078e00ff */
[----:B------:R-:W-:-:S07]  /*16370*/  IMAD.MOV.U32 R2, RZ, RZ, R14 ;  /* 0x000000ffff027224 */ /* 0x000fce00078e000e */
[----:B------:R-:W-:Y:S05]  /*16380*/  WARPSYNC.COLLECTIVE R15, `(.L_x_5827) ;  /* 0x000000000f087348 */ /* 0x000fea0003c00000 */
[----:B------:R0:W1:Y:S02]  /*16390*/  SHFL.IDX P6, R14, R13, R12, R11 ;  /* 0x0000000c0d0e7389 */ /* 0x00006400000c000b */
[----:B01----:R-:W-:Y:S01]  /*163a0*/  ENDCOLLECTIVE ;  /* 0x000000000000791b */ /* 0x003fe20003800000 */
.L_x_5827:
        /* <DEDUP_REMOVED lines=13> */
.L_x_5828:
[----:B------:R-:W-:Y:S01]  /*16480*/  IMAD.MOV.U32 R13, RZ, RZ, R8 ;  /* 0x000000ffff0d7224 */ /* 0x000fe200078e0008 */
[----:B------:R-:W-:Y:S01]  /*16490*/  MOV R12, 0x2 ;  /* 0x00000002000c7802 */ /* 0x000fe20000000f00 */
[----:B------:R-:W-:-:S07]  /*164a0*/  IMAD.MOV.U32 R2, RZ, RZ, R14 ;  /* 0x000000ffff027224 */ /* 0x000fce00078e000e */
[----:B------:R-:W-:Y:S05]  /*164b0*/  WARPSYNC.COLLECTIVE R15, `(.L_x_5829) ;  /* 0x000000000f087348 */ /* 0x000fea0003c00000 */
[----:B------:R0:W1:Y:S02]  /*164c0*/  SHFL.IDX P6, R14, R13, R12, R11 ;  /* 0x0000000c0d0e7389 */ /* 0x00006400000c000b */
[----:B01----:R-:W-:Y:S01]  /*164d0*/  ENDCOLLECTIVE ;  /* 0x000000000000791b */ /* 0x003fe20003800000 */
.L_x_5829:
        /* <DEDUP_REMOVED lines=13> */
.L_x_5830:
[----:B------:R-:W-:Y:S02]  /*165b0*/  IMAD.MOV.U32 R13, RZ, RZ, R8 ;  /* 0x000000ffff0d7224 */ /* 0x000fe400078e0008 */
[----:B------:R-:W-:Y:S02]  /*165c0*/  IMAD.MOV.U32 R12, RZ, RZ, 0x3 ;  /* 0x00000003ff0c7424 */ /* 0x000fe400078e00ff */
[----:B------:R-:W-:-:S07]  /*165d0*/  IMAD.MOV.U32 R2, RZ, RZ, R14 ;  /* 0x000000ffff027224 */ /* 0x000fce00078e000e */
[----:B------:R-:W-:Y:S05]  /*165e0*/  WARPSYNC.COLLECTIVE R15, `(.L_x_5831) ;  /* 0x000000000f087348 */ /* 0x000fea0003c00000 */
[----:B------:R0:W1:Y:S02]  /*165f0*/  SHFL.IDX P6, R14, R13, R12, R11 ;  /* 0x0000000c0d0e7389 */ /* 0x00006400000c000b */
[----:B01----:R-:W-:Y:S01]  /*16600*/  ENDCOLLECTIVE ;  /* 0x000000000000791b */ /* 0x003fe20003800000 */
.L_x_5831:
        /* <DEDUP_REMOVED lines=13> */
.L_x_5832:
[----:B------:R-:W-:Y:S02]  /*166e0*/  IMAD.MOV.U32 R13, RZ, RZ, R8 ;  /* 0x000000ffff0d7224 */ /* 0x000fe400078e0008 */
[----:B------:R-:W-:Y:S02]  /*166f0*/  IMAD.MOV.U32 R12, RZ, RZ, 0x4 ;  /* 0x00000004ff0c7424 */ /* 0x000fe400078e00ff */
[----:B------:R-:W-:-:S07]  /*16700*/  IMAD.MOV.U32 R2, RZ, RZ, R14 ;  /* 0x000000ffff027224 */ /* 0x000fce00078e000e */
[----:B------:R-:W-:Y:S05]  /*16710*/  WARPSYNC.COLLECTIVE R15, `(.L_x_5833) ;  /* 0x000000000f087348 */ /* 0x000fea0003c00000 */
[----:B------:R0:W1:Y:S02]  /*16720*/  SHFL.IDX P6, R14, R13, R12, R11 ;  /* 0x0000000c0d0e7389 */ /* 0x00006400000c000b */
[----:B01----:R-:W-:Y:S01]  /*16730*/  ENDCOLLECTIVE ;  /* 0x000000000000791b */ /* 0x003fe20003800000 */
.L_x_5833:
        /* <DEDUP_REMOVED lines=13> */
.L_x_5834:
[----:B------:R-:W-:Y:S02]  /*16810*/  IMAD.MOV.U32 R13, RZ, RZ, R8 ;  /* 0x000000ffff0d7224 */ /* 0x000fe400078e0008 */
[----:B------:R-:W-:Y:S02]  /*16820*/  IMAD.MOV.U32 R12, RZ, RZ, 0x5 ;  /* 0x00000005ff0c7424 */ /* 0x000fe400078e00ff */
[----:B------:R-:W-:-:S07]  /*16830*/  IMAD.MOV.U32 R2, RZ, RZ, R14 ;  /* 0x000000ffff027224 */ /* 0x000fce00078e000e */
[----:B------:R-:W-:Y:S05]  /*16840*/  WARPSYNC.COLLECTIVE R15, `(.L_x_5835) ;  /* 0x000000000f087348 */ /* 0x000fea0003c00000 */
[----:B------:R0:W1:Y:S02]  /*16850*/  SHFL.IDX P6, R14, R13, R12, R11 ;  /* 0x0000000c0d0e7389 */ /* 0x00006400000c000b */
[----:B01----:R-:W-:Y:S01]  /*16860*/  ENDCOLLECTIVE ;  /* 0x000000000000791b */ /* 0x003fe20003800000 */
.L_x_5835:
[----:B------:R-:W-:-:S05]  /*16870*/  IADD3 R2, P0, R2, R4, RZ ;  /* 0x0000000402027210 */ /* 0x000fca0007f1e0ff */
[----:B------:R-:W-:-:S05]  /*16880*/  IMAD.X R3, RZ, RZ, R35, P0 ;  /* 0x000000ffff037224 */ /* 0x000fca00000e0623 */
[----:B------:R-:W-:Y:S01]  /*16890*/  @!PT LDS RZ, [RZ] ;  /* 0x00000000fffff984 */ /* 0x000fe20000000800 */
[----:B------:R-:W-:Y:S01]  /*168a0*/  @!PT LDS RZ, [RZ] ;  /* 0x00000000fffff984 */ /* 0x000fe20000000800 */
[----:B------:R-:W-:Y:S01]  /*168b0*/  @!PT LDS RZ, [RZ] ;  /* 0x00000000fffff984 */ /* 0x000fe20000000800 */
[----:B------:R0:W-:Y:S01]  /*168c0*/  LDGSTS.E.BYPASS.LTC128B.128 [R5+0x20400], desc[UR36][R2.64], !P1 ;  /* 0x2040000002057fae */ /* 0x0001e2000c901d64 */
[----:B------:R-:W-:Y:S02]  /*168d0*/  MOV R13, R7 ;  /* 0x00000007000d7202 */ /* 0x000fe40000000f00 */
[----:B------:R-:W-:Y:S01]  /*168e0*/  LOP3.LUT P1, RZ, R23, 0x200, RZ, 0xc0, !PT ;  /* 0x0000020017ff7812 */ /* 0x000fe2000782c0ff */
[----:B------:R0:W-:Y:S04]  /*168f0*/  LDGSTS.E.BYPASS.LTC128B.128 [R5+0x23400], desc[UR36][R2.64+0x80], !P5 ;  /* 0x2340008002057fae */ /* 0x0001e8000e901d64 */
[----:B------:R0:W-:Y:S01]  /*16900*/  LDGSTS.E.BYPASS.LTC128B.128 [R5+0x26400], desc[UR36][R2.64+0x100], !P4 ;  /* 0x2640010002057fae */ /* 0x0001e2000e101d64 */
[----:B------:R-:W-:-:S07]  /*16910*/  IMAD.MOV.U32 R35, RZ, RZ, R14 ;  /* 0x000000ffff237224 */ /* 0x000fce00078e000e */
[----:B0-----:R-:W-:Y:S05]  /*16920*/  WARPSYNC.COLLECTIVE R15, `(.L_x_5836) ;  /* 0x000000000f087348 */ /* 0x001fea0003c00000 */
[----:B------:R1:W2:Y:S02]  /*16930*/  SHFL.IDX P6, R14, R13, R12, R11 ;  /* 0x0000000c0d0e7389 */ /* 0x0002a400000c000b */
[----:B012---:R-:W-:Y:S01]  /*16940*/  ENDCOLLECTIVE ;  /* 0x000000000000791b */ /* 0x007fe20003800000 */
.L_x_5836:
[----:B------:R-:W-:Y:S01]  /*16950*/  IMAD.MOV.U32 R2, RZ, RZ, R14 ;  /* 0x000000ffff027224 */ /* 0x000fe200078e000e */
[----:B------:R-:W-:Y:S06]  /*16960*/  BRA `(.L_x_5837) ;  /* 0xffffffbc00307947 */ /* 0x000fec000383ffff */
.L_x_5746:
[----:B0-----:R0:W1:Y:S02]  /*16970*/  SYNCS.PHASECHK.TRANS64.TRYWAIT P0, [R6+URZ+0x30860], R2 ;  /* 0x03086002060075a7 */ /* 0x001064000800017f */
[----:B-1----:R-:W-:Y:S05]  /*16980*/  @!P0 NANOSLEEP.SYNCS 0x989680 ;  /* 0x009896800000895d */ /* 0x002fea0003900000 */
[----:B------:R-:W1:Y:S02]  /*16990*/  @!P0 SYNCS.PHASECHK.TRANS64 P0, [R6+URZ+0x30860], R2 ;  /* 0x03086002060085a7 */ /* 0x000e64000800007f */
[----:B-1----:R-:W-:Y:S05]  /*169a0*/  @!P0 BRA `(.L_x_5746) ;  /* 0xfffffffc00f08947 */ /* 0x002fea000383ffff */
[----:B------:R-:W-:Y:S05]  /*169b0*/  BRA `(.L_x_5838) ;  /* 0xffffffbc00947947 */ /* 0x000fea000383ffff */
.L_x_5747:
        /* <DEDUP_REMOVED lines=8> */
.L_x_5840:
[----:B------:R-:W-:Y:S05]  /*16a40*/  BSYNC B1 ;  /* 0x0000000000017941 */ /* 0x000fea0003800000 */
.L_x_5839:
[----:B------:R-:W-:Y:S01]  /*16a50*/  IMAD.MOV.U32 R13, RZ, RZ, R18 ;  /* 0x000000ffff0d7224 */ /* 0x000fe200078e0012 */
[----:B------:R-:W-:Y:S01]  /*16a60*/  MOV R15, 0xffffffff ;  /* 0xffffffff000f7802 */ /* 0x000fe20000000f00 */
[----:B------:R-:W-:Y:S02]  /*16a70*/  IMAD.MOV.U32 R12, RZ, RZ, RZ ;  /* 0x000000ffff0c7224 */ /* 0x000fe400078e00ff */
[----:B------:R-:W-:Y:S02]  /*16a80*/  IMAD.MOV.U32 R11, RZ, RZ, 0x181f ;  /* 0x0000181fff0b7424 */ /* 0x000fe400078e00ff */
[----:B------:R-:W-:Y:S02]  /*16a90*/  IMAD.MOV.U32 R3, RZ, RZ, R14 ;  /* 0x000000ffff037224 */ /* 0x000fe400078e000e */
[----:B------:R-:W-:-:S07]  /*16aa0*/  IMAD R5, R5, 0x2, R22 ;  /* 0x0000000205057824 */ /* 0x000fce00078e0216 */
[----:B------:R-:W-:Y:S05]  /*16ab0*/  WARPSYNC.COLLECTIVE R15, `(.L_x_5841) ;  /* 0x000000000f087348 */ /* 0x000fea0003c00000 */
[----:B------:R0:W1:Y:S02]  /*16ac0*/  SHFL.IDX P6, R14, R13, R12, R11 ;  /* 0x0000000c0d0e7389 */ /* 0x00006400000c000b */
[----:B01----:R-:W-:Y:S01]  /*16ad0*/  ENDCOLLECTIVE ;  /* 0x000000000000791b */ /* 0x003fe20003800000 */
.L_x_5841:
[----:B------:R-:W-:Y:S02]  /*16ae0*/  IMAD.MOV.U32 R13, RZ, RZ, R24 ;  /* 0x000000ffff0d7224 */ /* 0x000fe400078e0018 */
[----:B------:R-:W-:Y:S02]  /*16af0*/  IMAD.MOV.U32 R12, RZ, RZ, 0x1 ;  /* 0x00000001ff0c7424 */ /* 0x000fe400078e00ff */
[----:B------:R-:W-:-:S07]  /*16b00*/  IMAD.MOV.U32 R2, RZ, RZ, R14 ;  /* 0x000000ffff027224 */ /* 0x000fce00078e000e */
[----:B------:R-:W-:Y:S05]  /*16b10*/  WARPSYNC.COLLECTIVE R15, `(.L_x_5842) ;  /* 0x000000000f087348 */ /* 0x000fea0003c00000 */
[----:B------:R0:W1:Y:S02]  /*16b20*/  SHFL.IDX P6, R14, R13, R12, R11 ;  /* 0x0000000c0d0e7389 */ /* 0x00006400000c000b */
[----:B01----:R-:W-:Y:S01]  /*16b30*/  ENDCOLLECTIVE ;  /* 0x000000000000791b */ /* 0x003fe20003800000 */
.L_x_5842:
        /* <DEDUP_REMOVED lines=16> */
.L_x_5843:
[----:B------:R-:W-:Y:S01]  /*16c40*/  MOV R13, R24 ;  /* 0x00000018000d7202 */ /* 0x000fe20000000f00 */
[----:B------:R-:W-:Y:S02]  /*16c50*/  IMAD.MOV.U32 R12, RZ, RZ, 0x2 ;  /* 0x00000002ff0c7424 */ /* 0x000fe400078e00ff */
[----:B------:R-:W-:-:S07]  /*16c60*/  IMAD.MOV.U32 R2, RZ, RZ, R14 ;  /* 0x000000ffff027224 */ /* 0x000fce00078e000e */
[----:B------:R-:W-:Y:S05]  /*16c70*/  WARPSYNC.COLLECTIVE R15, `(.L_x_5844) ;  /* 0x000000000f087348 */ /* 0x000fea0003c00000 */
[----:B------:R0:W1:Y:S02]  /*16c80*/  SHFL.IDX P6, R14, R13, R12, R11 ;  /* 0x0000000c0d0e7389 */ /* 0x00006400000c000b */
[----:B01----:R-:W-:Y:S01]  /*16c90*/  ENDCOLLECTIVE ;  /* 0x000000000000791b */ /* 0x003fe20003800000 */
.L_x_5844:
        /* <DEDUP_REMOVED lines=16> */
.L_x_5845:
[----:B------:R-:W-:Y:S02]  /*16da0*/  IMAD.MOV.U32 R13, RZ, RZ, R24 ;  /* 0x000000ffff0d7224 */ /* 0x000fe400078e0018 */
[----:B------:R-:W-:Y:S02]  /*16db0*/  IMAD.MOV.U32 R12, RZ, RZ, 0x3 ;  /* 0x00000003ff0c7424 */ /* 0x000fe400078e00ff */
[----:B------:R-:W-:-:S07]  /*16dc0*/  IMAD.MOV.U32 R2, RZ, RZ, R14 ;  /* 0x000000ffff027224 */ /* 0x000fce00078e000e */
[----:B------:R-:W-:Y:S05]  /*16dd0*/  WARPSYNC.COLLECTIVE R15, `(.L_x_5846) ;  /* 0x000000000f087348 */ /* 0x000fea0003c00000 */
[----:B------:R0:W1:Y:S02]  /*16de0*/  SHFL.IDX P6, R14, R13, R12, R11 ;  /* 0x0000000c0d0e7389 */ /* 0x00006400000c000b */
[----:B01----:R-:W-:Y:S01]  /*16df0*/  ENDCOLLECTIVE ;  /* 0x000000000000791b */ /* 0x003fe20003800000 */
.L_x_5846:
        /* <DEDUP_REMOVED lines=16> */
.L_x_5847:
[----:B------:R-:W-:Y:S02]  /*16f00*/  IMAD.MOV.U32 R13, RZ, RZ, R24 ;  /* 0x000000ffff0d7224 */ /* 0x000fe400078e0018 */
[----:B------:R-:W-:Y:S01]  /*16f10*/  IMAD.MOV.U32 R12, RZ, RZ, 0x4 ;  /* 0x00000004ff0c7424 */ /* 0x000fe200078e00ff */
[----:B------:R-:W-:-:S07]  /*16f20*/  MOV R2, R14 ;  /* 0x0000000e00027202 */ /* 0x000fce0000000f00 */
[----:B------:R-:W-:Y:S05]  /*16f30*/  WARPSYNC.COLLECTIVE R15, `(.L_x_5848) ;  /* 0x000000000f087348 */ /* 0x000fea0003c00000 */
[----:B------:R0:W1:Y:S02]  /*16f40*/  SHFL.IDX P6, R14, R13, R12, R11 ;  /* 0x0000000c0d0e7389 */ /* 0x00006400000c000b */
[----:B01----:R-:W-:Y:S01]  /*16f50*/  ENDCOLLECTIVE ;  /* 0x000000000000791b */ /* 0x003fe20003800000 */
.L_x_5848:
        /* <DEDUP_REMOVED lines=16> */
.L_x_5849:
[----:B------:R-:W-:Y:S02]  /*17060*/  IMAD.MOV.U32 R13, RZ, RZ, R24 ;  /* 0x000000ffff0d7224 */ /* 0x000fe400078e0018 */
[----:B------:R-:W-:Y:S02]  /*17070*/  IMAD.MOV.U32 R12, RZ, RZ, 0x5 ;  /* 0x00000005ff0c7424 */ /* 0x000fe400078e00ff */
[----:B------:R-:W-:-:S07]  /*17080*/  IMAD.MOV.U32 R2, RZ, RZ, R14 ;  /* 0x000000ffff027224 */ /* 0x000fce00078e000e */
[----:B------:R-:W-:Y:S05]  /*17090*/  WARPSYNC.COLLECTIVE R15, `(.L_x_5850) ;  /* 0x000000000f087348 */ /* 0x000fea0003c00000 */
[----:B------:R0:W1:Y:S02]  /*170a0*/  SHFL.IDX P6, R14, R13, R12, R11 ;  /* 0x0000000c0d0e7389 */ /* 0x00006400000c000b */
[----:B01----:R-:W-:Y:S01]  /*170b0*/  ENDCOLLECTIVE ;  /* 0x000000000000791b */ /* 0x003fe20003800000 */
.L_x_5850:
        /* <DEDUP_REMOVED lines=13> */
.L_x_5851:
[----:B------:R-:W-:Y:S01]  /*17190*/  @!PT LDS RZ, [RZ] ;  /* 0x00000000fffff984 */ /* 0x000fe20000000800 */
[----:B------:R-:W-:Y:S01]  /*171a0*/  @!PT LDS RZ, [RZ] ;  /* 0x00000000fffff984 */ /* 0x000fe20000000800 */
[----:B------:R-:W-:Y:S01]  /*171b0*/  @!PT LDS RZ, [RZ] ;  /* 0x00000000fffff984 */ /* 0x000fe20000000800 */
[----:B------:R1:W-:Y:S01]  /*171c0*/  LDGSTS.E.BYPASS.LTC128B.128 [R5+0x5400], desc[UR36][R2.64+0x80], !P0 ;  /* 0x0540008002057fae */ /* 0x0003e2000c101d64 */
[----:B------:R-:W-:-:S13]  /*171d0*/  ISETP.LT.OR P0, PT, R7, 0x41, P1 ;  /* 0x000000410700780c */ /* 0x000fda0000f01670 */
[----:B------:R1:W-:Y:S01]  /*171e0*/  LDGSTS.E.BYPASS.LTC128B.128 [R5+0x8400], desc[UR36][R2.64+0x100], !P0 ;  /* 0x0840010002057fae */ /* 0x0003e2000c101d64 */
[----:B------:R-:W-:Y:S05]  /*171f0*/  BRA `(.L_x_5852) ;  /* 0xffffffb800787947 */ /* 0x000fea000383ffff */
.L_x_5755:
[----:B0-----:R0:W1:Y:S02]  /*17200*/  SYNCS.PHASECHK.TRANS64.TRYWAIT P0, [R0+URZ+0x30860], R3 ;  /* 0x03086003000075a7 */ /* 0x001064000800017f */
[----:B-1----:R-:W-:Y:S05]  /*17210*/  @!P0 NANOSLEEP.SYNCS 0x989680 ;  /* 0x009896800000895d */ /* 0x002fea0003900000 */
[----:B------:R-:W1:Y:S02]  /*17220*/  @!P0 SYNCS.PHASECHK.TRANS64 P0, [R0+URZ+0x30860], R3 ;  /* 0x03086003000085a7 */ /* 0x000e64000800007f */
[----:B-1----:R-:W-:Y:S05]  /*17230*/  @!P0 BRA `(.L_x_5755) ;  /* 0xfffffffc00f08947 */ /* 0x002fea000383ffff */
[----:B------:R-:W-:Y:S05]  /*17240*/  BRA `(.L_x_5853) ;  /* 0xffffffbc00907947 */ /* 0x000fea000383ffff */
.L_x_5756:
        /* <DEDUP_REMOVED lines=8> */
.L_x_5855:
[----:B------:R-:W-:Y:S05]  /*172d0*/  BSYNC B0 ;  /* 0x0000000000007941 */ /* 0x000fea0003800000 */
.L_x_5854:
[----:B------:R-:W-:Y:S01]  /*172e0*/  IMAD.MOV.U32 R13, RZ, RZ, R18 ;  /* 0x000000ffff0d7224 */ /* 0x000fe200078e0012 */
[----:B------:R-:W-:Y:S01]  /*172f0*/  MOV R15, 0xffffffff ;  /* 0xffffffff000f7802 */ /* 0x000fe20000000f00 */
[----:B------:R-:W-:Y:S02]  /*17300*/  IMAD.MOV.U32 R12, RZ, RZ, RZ ;  /* 0x000000ffff0c7224 */ /* 0x000fe400078e00ff */
[----:B------:R-:W-:Y:S02]  /*17310*/  IMAD.MOV.U32 R11, RZ, RZ, 0x181f ;  /* 0x0000181fff0b7424 */ /* 0x000fe400078e00ff */
[----:B------:R-:W-:Y:S02]  /*17320*/  IMAD.MOV.U32 R3, RZ, RZ, R14 ;  /* 0x000000ffff037224 */ /* 0x000fe400078e000e */
[----:B------:R-:W-:-:S07]  /*17330*/  IMAD.SHL.U32 R5, R31, 0x2, RZ ;  /* 0x000000021f057824 */ /* 0x000fce00078e00ff */
[----:B------:R-:W-:Y:S05]  /*17340*/  WARPSYNC.COLLECTIVE R15, `(.L_x_5856) ;  /* 0x000000000f087348 */ /* 0x000fea0003c00000 */
[----:B------:R0:W1:Y:S02]  /*17350*/  SHFL.IDX P6, R14, R13, R12, R11 ;  /* 0x0000000c0d0e7389 */ /* 0x00006400000c000b */
[----:B01----:R-:W-:Y:S01]  /*17360*/  ENDCOLLECTIVE ;  /* 0x000000000000791b */ /* 0x003fe20003800000 */
.L_x_5856:
        /* <DEDUP_REMOVED lines=14> */
.L_x_5857:
        /* <DEDUP_REMOVED lines=13> */
.L_x_5858:
[----:B------:R-:W-:Y:S01]  /*17520*/  IMAD.MOV.U32 R13, RZ, RZ, R24 ;  /* 0x000000ffff0d7224 */ /* 0x000fe200078e0018 */
[----:B------:R-:W-:Y:S02]  /*17530*/  MOV R12, 0x2 ;  /* 0x00000002000c7802 */ /* 0x000fe40000000f00 */
[----:B------:R-:W-:-:S13]  /*17540*/  IADD3 R2, P4, R14, R5, RZ ;  /* 0x000000050e027210 */ /* 0x000fda0007f9e0ff */
[----:B------:R-:W-:Y:S05]  /*17550*/  WARPSYNC.COLLECTIVE R15, `(.L_x_5859) ;  /* 0x000000000f087348 */ /* 0x000fea0003c00000 */
[----:B------:R0:W1:Y:S02]  /*17560*/  SHFL.IDX P6, R14, R13, R12, R11 ;  /* 0x0000000c0d0e7389 */ /* 0x00006400000c000b */
[----:B01----:R-:W-:Y:S01]  /*17570*/  ENDCOLLECTIVE ;  /* 0x000000000000791b */ /* 0x003fe20003800000 */
.L_x_5859:
        /* <DEDUP_REMOVED lines=15> */
.L_x_5860:
[----:B------:R-:W-:Y:S02]  /*17670*/  IMAD.MOV.U32 R13, RZ, RZ, R24 ;  /* 0x000000ffff0d7224 */ /* 0x000fe400078e0018 */
[----:B------:R-:W-:Y:S01]  /*17680*/  IMAD.MOV.U32 R12, RZ, RZ, 0x3 ;  /* 0x00000003ff0c7424 */ /* 0x000fe200078e00ff */
[----:B------:R-:W-:-:S13]  /*17690*/  IADD3 R2, P4, R14, R5, RZ ;  /* 0x000000050e027210 */ /* 0x000fda0007f9e0ff */
[----:B------:R-:W-:Y:S05]  /*176a0*/  WARPSYNC.COLLECTIVE R15, `(.L_x_5861) ;  /* 0x000000000f087348 */ /* 0x000fea0003c00000 */
[----:B------:R0:W1:Y:S02]  /*176b0*/  SHFL.IDX P6, R14, R13, R12, R11 ;  /* 0x0000000c0d0e7389 */ /* 0x00006400000c000b */
[----:B01----:R-:W-:Y:S01]  /*176c0*/  ENDCOLLECTIVE ;  /* 0x000000000000791b */ /* 0x003fe20003800000 */
.L_x_5861:
        /* <DEDUP_REMOVED lines=15> */
.L_x_5862:
[----:B------:R-:W-:Y:S01]  /*177c0*/  IMAD.MOV.U32 R13, RZ, RZ, R24 ;  /* 0x000000ffff0d7224 */ /* 0x000fe200078e0018 */
[----:B------:R-:W-:Y:S02]  /*177d0*/  MOV R12, 0x4 ;  /* 0x00000004000c7802 */ /* 0x000fe40000000f00 */
[----:B------:R-:W-:-:S13]  /*177e0*/  IADD3 R2, P4, R14, R5, RZ ;  /* 0x000000050e027210 */ /* 0x000fda0007f9e0ff */
[----:B------:R-:W-:Y:S05]  /*177f0*/  WARPSYNC.COLLECTIVE R15, `(.L_x_5863) ;  /* 0x000000000f087348 */ /* 0x000fea0003c00000 */
[----:B------:R0:W1:Y:S02]  /*17800*/  SHFL.IDX P6, R14, R13, R12, R11 ;  /* 0x0000000c0d0e7389 */ /* 0x00006400000c000b */
[----:B01----:R-:W-:Y:S01]  /*17810*/  ENDCOLLECTIVE ;  /* 0x000000000000791b */ /* 0x003fe20003800000 */
.L_x_5863:
        /* <DEDUP_REMOVED lines=15> */
.L_x_5864:
[----:B------:R-:W-:Y:S02]  /*17910*/  IMAD.MOV.U32 R13, RZ, RZ, R24 ;  /* 0x000000ffff0d7224 */ /* 0x000fe400078e0018 */
[----:B------:R-:W-:Y:S01]  /*17920*/  IMAD.MOV.U32 R12, RZ, RZ, 0x5 ;  /* 0x00000005ff0c7424 */ /* 0x000fe200078e00ff */
[----:B------:R-:W-:-:S13]  /*17930*/  IADD3 R2, P4, R14, R5, RZ ;  /* 0x000000050e027210 */ /* 0x000fda0007f9e0ff */
[----:B------:R-:W-:Y:S05]  /*17940*/  WARPSYNC.COLLECTIVE R15, `(.L_x_5865) ;  /* 0x000000000f087348 */ /* 0x000fea0003c00000 */
[----:B------:R0:W1:Y:S02]  /*17950*/  SHFL.IDX P6, R14, R13, R12, R11 ;  /* 0x0000000c0d0e7389 */ /* 0x00006400000c000b */
[----:B01----:R-:W-:Y:S01]  /*17960*/  ENDCOLLECTIVE ;  /* 0x000000000000791b */ /* 0x003fe20003800000 */
.L_x_5865:
        /* <DEDUP_REMOVED lines=14> */
.L_x_5866:
[----:B------:R-:W-:Y:S05]  /*17a50*/  BRA `(.L_x_5867) ;  /* 0xffffffb800947947 */ /* 0x000fea000383ffff */
.L_x_5761:
        /* <DEDUP_REMOVED lines=8> */
.L_x_5869:
[----:B------:R-:W-:Y:S05]  /*17ae0*/  BSYNC B0 ;  /* 0x0000000000007941 */ /* 0x000fea0003800000 */
.L_x_5868:
        /* <DEDUP_REMOVED lines=9> */
.L_x_5870:
        /* <DEDUP_REMOVED lines=15> */
[C---:B------:R-:W-:Y:S02]  /*17c70*/  ISETP.GE.U32.AND P5, PT, R10.reuse, 0x10, PT ;  /* 0x000000100a00780c */ /* 0x040fe40003fa6070 */
[----:B--2---:R-:W-:Y:S01]  /*17c80*/  @!P1 MOV R17, R4 ;  /* 0x0000000400119202 */ /* 0x004fe20000000f00 */
[----:B---3--:R-:W-:Y:S01]  /*17c90*/  @!P1 IMAD.MOV.U32 R8, RZ, RZ, R2 ;  /* 0x000000ffff089224 */ /* 0x008fe200078e0002 */
[----:B------:R-:W-:-:S03]  /*17ca0*/  ISETP.NE.AND P1, PT, R10, RZ, PT ;  /* 0x000000ff0a00720c */ /* 0x000fc60003f25270 */
[----:B------:R-:W-:-:S10]  /*17cb0*/  IMAD R13, R8, R17, RZ ;  /* 0x00000011080d7224 */ /* 0x000fd400078e02ff */
[----:B------:R-:W-:Y:S05]  /*17cc0*/  WARPSYNC.COLLECTIVE R15, `(.L_x_5871) ;  /* 0x000000000f087348 */ /* 0x000fea0003c00000 */
[----:B------:R0:W1:Y:S02]  /*17cd0*/  SHFL.UP P6, R14, R13, R12, R11 ;  /* 0x0400000c0d0e7389 */ /* 0x00006400000c000b */
[----:B01----:R-:W-:Y:S01]  /*17ce0*/  ENDCOLLECTIVE ;  /* 0x000000000000791b */ /* 0x003fe20003800000 */
.L_x_5871:
[----:B------:R-:W-:Y:S01]  /*17cf0*/  IMAD.MOV.U32 R12, RZ, RZ, 0x2 ;  /* 0x00000002ff0c7424 */ /* 0x000fe200078e00ff */
[----:B------:R-:W-:-:S05]  /*17d00*/  SEL R6, R14, RZ, P1 ;  /* 0x000000ff0e067207 */ /* 0x000fca0000800000 */
[----:B------:R-:W-:-:S04]  /*17d10*/  IMAD.IADD R6, R13, 0x1, R6 ;  /* 0x000000010d067824 */ /* 0x000fc800078e0206 */
[----:B------:R-:W-:-:S07]  /*17d20*/  IMAD.MOV.U32 R13, RZ, RZ, R6 ;  /* 0x000000ffff0d7224 */ /* 0x000fce00078e0006 */
[----:B------:R-:W-:Y:S05]  /*17d30*/  WARPSYNC.COLLECTIVE R15, `(.L_x_5872) ;  /* 0x000000000f087348 */ /* 0x000fea0003c00000 */
[----:B------:R0:W1:Y:S02]  /*17d40*/  SHFL.UP P6, R14, R13, R12, R11 ;  /* 0x0400000c0d0e7389 */ /* 0x00006400000c000b */
[----:B01----:R-:W-:Y:S01]  /*17d50*/  ENDCOLLECTIVE ;  /* 0x000000000000791b */ /* 0x003fe20003800000 */
.L_x_5872:
        /* <DEDUP_REMOVED lines=8> */
.L_x_5873:
[----:B------:R-:W-:Y:S01]  /*17de0*/  IMAD.MOV.U32 R12, RZ, RZ, 0x8 ;  /* 0x00000008ff0c7424 */ /* 0x000fe200078e00ff */
[----:B------:R-:W-:-:S04]  /*17df0*/  SEL R3, R14, RZ, P3 ;  /* 0x000000ff0e037207 */ /* 0x000fc80001800000 */
[----:B------:R-:W-:-:S05]  /*17e00*/  IADD3 R3, R2, R3, RZ ;  /* 0x0000000302037210 */ /* 0x000fca0007ffe0ff */
[----:B------:R-:W-:-:S07]  /*17e10*/  IMAD.MOV.U32 R13, RZ, RZ, R3 ;  /* 0x000000ffff0d7224 */ /* 0x000fce00078e0003 */
[----:B------:R-:W-:Y:S05]  /*17e20*/  WARPSYNC.COLLECTIVE R15, `(.L_x_5874) ;  /* 0x000000000f087348 */ /* 0x000fea0003c00000 */
[----:B------:R0:W1:Y:S02]  /*17e30*/  SHFL.UP P6, R14, R13, R12, R11 ;  /* 0x0400000c0d0e7389 */ /* 0x00006400000c000b */
[----:B01----:R-:W-:Y:S01]  /*17e40*/  ENDCOLLECTIVE ;  /* 0x000000000000791b */ /* 0x003fe20003800000 */
.L_x_5874:
[----:B------:R-:W-:Y:S01]  /*17e50*/  IMAD.MOV.U32 R12, RZ, RZ, 0x10 ;  /* 0x00000010ff0c7424 */ /* 0x000fe200078e00ff */
[----:B------:R-:W-:-:S05]  /*17e60*/  SEL R4, R14, RZ, P4 ;  /* 0x000000ff0e047207 */ /* 0x000fca0002000000 */
[----:B------:R-:W-:-:S04]  /*17e70*/  IMAD.IADD R4, R3, 0x1, R4 ;  /* 0x0000000103047824 */ /* 0x000fc800078e0204 */
[----:B------:R-:W-:-:S07]  /*17e80*/  IMAD.MOV.U32 R13, RZ, RZ, R4 ;  /* 0x000000ffff0d7224 */ /* 0x000fce00078e0004 */
[----:B------:R-:W-:Y:S05]  /*17e90*/  WARPSYNC.COLLECTIVE R15, `(.L_x_5875) ;  /* 0x000000000f087348 */ /* 0x000fea0003c00000 */
[----:B------:R0:W1:Y:S02]  /*17ea0*/  SHFL.UP P6, R14, R13, R12, R11 ;  /* 0x0400000c0d0e7389 */ /* 0x00006400000c000b */
[----:B01----:R-:W-:Y:S01]  /*17eb0*/  ENDCOLLECTIVE ;  /* 0x000000000000791b */ /* 0x003fe20003800000 */
.L_x_5875:
        /* <DEDUP_REMOVED lines=8> */
.L_x_5876:
[----:B------:R-:W-:Y:S05]  /*17f40*/  BRA `(.L_x_5877) ;  /* 0xffffffb800a87947 */ /* 0x000fea000383ffff */
.L_x_5764:
[----:B------:R-:W-:Y:S01]  /*17f50*/  BSSY B0, `(.L_x_5878) ;  /* 0x0000007000007945 */ /* 0x000fe20003800000 */
[----:B------:R-:W-:Y:S02]  /*17f60*/  IMAD.MOV.U32 R12, RZ, RZ, 0x1 ;  /* 0x00000001ff0c7424 */ /* 0x000fe400078e00ff */
[----:B------:R-:W-:Y:S02]  /*17f70*/  IMAD.MOV.U32 R11, RZ, RZ, RZ ;  /* 0x000000ffff0b7224 */ /* 0x000fe400078e00ff */
[----:B------:R-:W-:-:S07]  /*17f80*/  IMAD.MOV.U32 R15, RZ, RZ, -0x1 ;  /* 0xffffffffff0f7424 */ /* 0x000fce00078e00ff */
[----:B------:R-:W-:Y:S05]  /*17f90*/  WARPSYNC.COLLECTIVE R15, `(.L_x_5879) ;  /* 0x000000000f087348 */ /* 0x000fea0003c00000 */
[----:B------:R0:W1:Y:S02]  /*17fa0*/  SHFL.UP P6, R14, R13, R12, R11 ;  /* 0x0400000c0d0e7389 */ /* 0x00006400000c000b */
[----:B01----:R-:W-:Y:S01]  /*17fb0*/  ENDCOLLECTIVE ;  /* 0x000000000000791b */ /* 0x003fe20003800000 */
.L_x_5879:
[----:B------:R-:W-:Y:S05]  /*17fc0*/  BSYNC B0 ;  /* 0x0000000000007941 */ /* 0x000fea0003800000 */
.L_x_5878:
        /* <DEDUP_REMOVED lines=8> */
.L_x_5880:
[----:B------:R-:W-:Y:S02]  /*18050*/  MOV R12, 0x4 ;  /* 0x00000004000c7802 */ /* 0x000fe40000000f00 */
[----:B------:R-:W-:-:S05]  /*18060*/  SEL R2, R14, RZ, P2 ;  /* 0x000000ff0e027207 */ /* 0x000fca0001000000 */
[----:B------:R-:W-:-:S04]  /*18070*/  IMAD.IADD R2, R13, 0x1, R2 ;  /* 0x000000010d027824 */ /* 0x000fc800078e0202 */
[----:B------:R-:W-:-:S07]  /*18080*/  IMAD.MOV.U32 R13, RZ, RZ, R2 ;  /* 0x000000ffff0d7224 */ /* 0x000fce00078e0002 */
[----:B------:R-:W-:Y:S05]  /*18090*/  WARPSYNC.COLLECTIVE R15, `(.L_x_5881) ;  /* 0x000000000f087348 */ /* 0x000fea0003c00000 */
[----:B------:R0:W1:Y:S02]  /*180a0*/  SHFL.UP P6, R14, R13, R12, R11 ;  /* 0x0400000c0d0e7389 */ /* 0x00006400000c000b */
[----:B01----:R-:W-:Y:S01]  /*180b0*/  ENDCOLLECTIVE ;  /* 0x000000000000791b */ /* 0x003fe20003800000 */
.L_x_5881:
[----:B------:R-:W-:Y:S01]  /*180c0*/  IMAD.MOV.U32 R12, RZ, RZ, 0x8 ;  /* 0x00000008ff0c7424 */ /* 0x000fe200078e00ff */
[----:B------:R-:W-:-:S05]  /*180d0*/  SEL R3, R14, RZ, P3 ;  /* 0x000000ff0e037207 */ /* 0x000fca0001800000 */
[----:B------:R-:W-:-:S04]  /*180e0*/  IMAD.IADD R3, R2, 0x1, R3 ;  /* 0x0000000102037824 */ /* 0x000fc800078e0203 */
[----:B------:R-:W-:-:S07]  /*180f0*/  IMAD.MOV.U32 R13, RZ, RZ, R3 ;  /* 0x000000ffff0d7224 */ /* 0x000fce00078e0003 */
[----:B------:R-:W-:Y:S05]  /*18100*/  WARPSYNC.COLLECTIVE R15, `(.L_x_5882) ;  /* 0x000000000f087348 */ /* 0x000fea0003c00000 */
[----:B------:R0:W1:Y:S02]  /*18110*/  SHFL.UP P6, R14, R13, R12, R11 ;  /* 0x0400000c0d0e7389 */ /* 0x00006400000c000b */
[----:B01----:R-:W-:Y:S01]  /*18120*/  ENDCOLLECTIVE ;  /* 0x000000000000791b */ /* 0x003fe20003800000 */
.L_x_5882:
[----:B------:R-:W-:Y:S01]  /*18130*/  IMAD.MOV.U32 R12, RZ, RZ, 0x10 ;  /* 0x00000010ff0c7424 */ /* 0x000fe200078e00ff */
[----:B------:R-:W-:-:S05]  /*18140*/  SEL R4, R14, RZ, P4 ;  /* 0x000000ff0e047207 */ /* 0x000fca0002000000 */
[----:B------:R-:W-:-:S04]  /*18150*/  IMAD.IADD R4, R3, 0x1, R4 ;  /* 0x0000000103047824 */ /* 0x000fc800078e0204 */
[----:B------:R-:W-:-:S07]  /*18160*/  IMAD.MOV.U32 R13, RZ, RZ, R4 ;  /* 0x000000ffff0d7224 */ /* 0x000fce00078e0004 */
[----:B------:R-:W-:Y:S05]  /*18170*/  WARPSYNC.COLLECTIVE R15, `(.L_x_5883) ;  /* 0x000000000f087348 */ /* 0x000fea0003c00000 */
[----:B------:R0:W1:Y:S02]  /*18180*/  SHFL.UP P6, R14, R13, R12, R11 ;  /* 0x0400000c0d0e7389 */ /* 0x00006400000c000b */
[----:B01----:R-:W-:Y:S01]  /*18190*/  ENDCOLLECTIVE ;  /* 0x000000000000791b */ /* 0x003fe20003800000 */
.L_x_5883:
[----:B------:R-:W-:Y:S01]  /*181a0*/  IMAD.MOV.U32 R12, RZ, RZ, 0x1f ;  /* 0x0000001fff0c7424 */ /* 0x000fe200078e00ff */
[----:B------:R-:W-:Y:S02]  /*181b0*/  MOV R11, 0x1f ;  /* 0x0000001f000b7802 */ /* 0x000fe40000000f00 */
[----:B------:R-:W-:-:S05]  /*181c0*/  SEL R3, R14, RZ, P5 ;  /* 0x000000ff0e037207 */ /* 0x000fca0002800000 */
[----:B------:R-:W-:-:S04]  /*181d0*/  IMAD.IADD R2, R4, 0x1, R3 ;  /* 0x0000000104027824 */ /* 0x000fc800078e0203 */
[----:B------:R-:W-:-:S07]  /*181e0*/  IMAD.MOV.U32 R13, RZ, RZ, R2 ;  /* 0x000000ffff0d7224 */ /* 0x000fce00078e0002 */
[----:B------:R-:W-:Y:S05]  /*181f0*/  WARPSYNC.COLLECTIVE R15, `(.L_x_5884) ;  /* 0x000000000f087348 */ /* 0x000fea0003c00000 */
[----:B------:R0:W1:Y:S02]  /*18200*/  SHFL.IDX P6, R14, R13, R12, R11 ;  /* 0x0000000c0d0e7389 */ /* 0x00006400000c000b */
[----:B01----:R-:W-:Y:S01]  /*18210*/  ENDCOLLECTIVE ;  /* 0x000000000000791b */ /* 0x003fe20003800000 */
.L_x_5884:
[----:B------:R-:W-:Y:S05]  /*18220*/  BRA `(.L_x_5885) ;  /* 0xffffffb800947947 */ /* 0x000fea000383ffff */
.L_x_5766:
[----:B------:R-:W-:Y:S01]  /*18230*/  BSSY B0, `(.L_x_5886) ;  /* 0x0000006000007945 */ /* 0x000fe20003800000 */
[----:B------:R-:W-:Y:S01]  /*18240*/  PLOP3.LUT P6, PT, P6, PT, PT, 0x8, 0x0 ;  /* 0x000000000000781c */ /* 0x000fe200037ce170 */
[----:B------:R-:W-:-:S12]  /*18250*/  IMAD.MOV.U32 R15, RZ, RZ, -0x1 ;  /* 0xffffffffff0f7424 */ /* 0x000fd800078e00ff */
[----:B0-----:R-:W-:Y:S05]  /*18260*/  WARPSYNC.COLLECTIVE R15, `(.L_x_5887) ;  /* 0x000000000f087348 */ /* 0x001fea0003c00000 */
[----:B------:R-:W-:Y:S01]  /*18270*/  VOTE.ANY R14, PT, P6 ;  /* 0x00000000000e7806 */ /* 0x000fe200030e0100 */
[----:B0-----:R-:W-:Y:S06]  /*18280*/  ENDCOLLECTIVE ;  /* 0x000000000000791b */ /* 0x001fec0003800000 */
.L_x_5887:
[----:B------:R-:W-:Y:S05]  /*18290*/  BSYNC B0 ;  /* 0x0000000000007941 */ /* 0x000fea0003800000 */
.L_x_5886:
        /* <DEDUP_REMOVED lines=8> */
.L_x_5888:
[----:B------:R-:W-:Y:S02]  /*18320*/  IMAD.IADD R19, R12, 0x1, R19 ;  /* 0x000000010c137824 */ /* 0x000fe400078e0213 */
[----:B------:R-:W-:Y:S02]  /*18330*/  IMAD.MOV.U32 R13, RZ, RZ, R8 ;  /* 0x000000ffff0d7224 */ /* 0x000fe400078e0008 */
[----:B------:R-:W-:-:S07]  /*18340*/  IMAD.MOV.U32 R17, RZ, RZ, R14 ;  /* 0x000000ffff117224 */ /* 0x000fce00078e000e */
[----:B------:R-:W-:Y:S05]  /*18350*/  WARPSYNC.COLLECTIVE R15, `(.L_x_5889) ;  /* 0x000000000f087348 */ /* 0x000fea0003c00000 */
[----:B------:R0:W1:Y:S02]  /*18360*/  SHFL.IDX P6, R14, R13, R12, R11 ;  /* 0x0000000c0d0e7389 */ /* 0x00006400000c000b */
[----:B01----:R-:W-:Y:S01]  /*18370*/  ENDCOLLECTIVE ;  /* 0x000000000000791b */ /* 0x003fe20003800000 */
.L_x_5889:
[----:B------:R-:W-:Y:S01]  /*18380*/  IMAD.MOV.U32 R8, RZ, RZ, R14 ;  /* 0x000000ffff087224 */ /* 0x000fe200078e000e */
[----:B------:R-:W-:Y:S06]  /*18390*/  BRA `(.L_x_5890) ;  /* 0xffffffb800787947 */ /* 0x000fec000383ffff */
.L_x_5768:
[----:B------:R-:W-:Y:S01]  /*183a0*/  BSSY B0, `(.L_x_5891) ;  /* 0x0000007000007945 */ /* 0x000fe20003800000 */
[----:B------:R-:W-:Y:S01]  /*183b0*/  MOV R13, R2 ;  /* 0x00000002000d7202 */ /* 0x000fe20000000f00 */
[----:B------:R-:W-:Y:S02]  /*183c0*/  IMAD.MOV.U32 R11, RZ, RZ, 0x1f ;  /* 0x0000001fff0b7424 */ /* 0x000fe400078e00ff */
[----:B------:R-:W-:-:S07]  /*183d0*/  IMAD.MOV.U32 R15, RZ, RZ, -0x1 ;  /* 0xffffffffff0f7424 */ /* 0x000fce00078e00ff */
[----:B0-23--:R-:W-:Y:S05]  /*183e0*/  WARPSYNC.COLLECTIVE R15, `(.L_x_5892) ;  /* 0x000000000f087348 */ /* 0x00dfea0003c00000 */
[----:B------:R1:W4:Y:S02]  /*183f0*/  SHFL.IDX P6, R14, R13, R12, R11 ;  /* 0x0000000c0d0e7389 */ /* 0x00032400000c000b */
[----:B01234-:R-:W-:Y:S01]  /*18400*/  ENDCOLLECTIVE ;  /* 0x000000000000791b */ /* 0x01ffe20003800000 */
.L_x_5892:
[----:B------:R-:W-:Y:S05]  /*18410*/  BSYNC B0 ;  /* 0x0000000000007941 */ /* 0x000fea0003800000 */
.L_x_5891:
[----:B------:R-:W-:Y:S01]  /*18420*/  IMAD.MOV.U32 R6, RZ, RZ, R14 ;  /* 0x000000ffff067224 */ /* 0x000fe200078e000e */
[----:B------:R-:W-:Y:S06]  /*18430*/  BRA `(.L_x_5767) ;  /* 0xffffffb800687947 */ /* 0x000fec000383ffff */
.L_x_5774:
[----:B-1----:R1:W2:Y:S02]  /*18440*/  SYNCS.PHASECHK.TRANS64.TRYWAIT P0, [R4+URZ+0x30820], R0 ;  /* 0x03082000040075a7 */ /* 0x0022a4000800017f */
[----:B--2---:R-:W-:Y:S05]  /*18450*/  @!P0 NANOSLEEP.SYNCS 0x989680 ;  /* 0x009896800000895d */ /* 0x004fea0003900000 */
[----:B------:R-:W2:Y:S02]  /*18460*/  @!P0 SYNCS.PHASECHK.TRANS64 P0, [R4+URZ+0x30820], R0 ;  /* 0x03082000040085a7 */ /* 0x000ea4000800007f */
[----:B--2---:R-:W-:Y:S05]  /*18470*/  @!P0 BRA `(.L_x_5774) ;  /* 0xfffffffc00f08947 */ /* 0x004fea000383ffff */
[----:B------:R-:W-:Y:S05]  /*18480*/  BRA `(.L_x_5893) ;  /* 0xffffffc000c07947 */ /* 0x000fea000383ffff */
.L_x_5775:
        /* <DEDUP_REMOVED lines=11> */
.L_x_5895:
[----:B------:R-:W-:Y:S05]  /*18540*/  BSYNC B0 ;  /* 0x0000000000007941 */ /* 0x000fea0003800000 */
.L_x_5894:
[----:B------:R-:W-:Y:S05]  /*18550*/  BRA `(.L_x_5896) ;  /* 0xffffffc000a87947 */ /* 0x000fea000383ffff */
.L_x_5778:
[----:B------:R-:W-:Y:S01]  /*18560*/  BSSY B1, `(.L_x_5897) ;  /* 0x0000006000017945 */ /* 0x000fe20003800000 */
[----:B------:R-:W-:-:S07]  /*18570*/  IMAD.MOV.U32 R15, RZ, RZ, -0x1 ;  /* 0xffffffffff0f7424 */ /* 0x000fce00078e00ff */
[----:B01----:R-:W-:Y:S05]  /*18580*/  WARPSYNC.COLLECTIVE R15, `(.L_x_5898) ;  /* 0x000000000f0c7348 */ /* 0x003fea0003c00000 */
[----:B------:R-:W-:Y:S02]  /*18590*/  ELECT P6, UR62, PT ;  /* 0x00000000003e782f */ /* 0x000fe400038c0000 */
[----:B------:R-:W-:Y:S01]  /*185a0*/  MOV R14, UR62 ;  /* 0x0000003e000e7c02 */ /* 0x000fe20008000f00 */
[----:B01----:R-:W-:Y:S10]  /*185b0*/  ENDCOLLECTIVE ;  /* 0x000000000000791b */ /* 0x003ff40003800000 */
.L_x_5898:
[----:B------:R-:W-:Y:S05]  /*185c0*/  BSYNC B1 ;  /* 0x0000000000017941 */ /* 0x000fea0003800000 */
.L_x_5897:
[----:B------:R-:W-:Y:S05]  /*185d0*/  BRA `(.L_x_5899) ;  /* 0xffffffc000a07947 */ /* 0x000fea000383ffff */
.L_x_5780:
[----:B-1----:R1:W2:Y:S02]  /*185e0*/  SYNCS.PHASECHK.TRANS64.TRYWAIT P1, [R5+URZ+0x30840], R0 ;  /* 0x03084000050075a7 */ /* 0x0022a4000802017f */
[----:B--2---:R-:W-:Y:S05]  /*185f0*/  @!P1 NANOSLEEP.SYNCS 0x989680 ;  /* 0x009896800000995d */ /* 0x004fea0003900000 */
[----:B------:R-:W2:Y:S02]  /*18600*/  @!P1 SYNCS.PHASECHK.TRANS64 P1, [R5+URZ+0x30840], R0 ;  /* 0x03084000050095a7 */ /* 0x000ea4000802007f */
[----:B--2---:R-:W-:Y:S05]  /*18610*/  @!P1 BRA `(.L_x_5780) ;  /* 0xfffffffc00f09947 */ /* 0x004fea000383ffff */
[----:B------:R-:W-:Y:S05]  /*18620*/  BRA `(.L_x_5900) ;  /* 0xffffffc000c87947 */ /* 0x000fea000383ffff */
.L_x_5782:
[----:B--2---:R2:W3:Y:S02]  /*18630*/  SYNCS.PHASECHK.TRANS64.TRYWAIT P1, [R27+URZ+0x30840], R2 ;  /* 0x030840021b0075a7 */ /* 0x0044e4000802017f */
[----:B---3--:R-:W-:Y:S05]  /*18640*/  @!P1 NANOSLEEP.SYNCS 0x989680 ;  /* 0x009896800000995d */ /* 0x008fea0003900000 */
[----:B------:R-:W3:Y:S02]  /*18650*/  @!P1 SYNCS.PHASECHK.TRANS64 P1, [R27+URZ+0x30840], R2 ;  /* 0x030840021b0095a7 */ /* 0x000ee4000802007f */
[----:B---3--:R-:W-:Y:S05]  /*18660*/  @!P1 BRA `(.L_x_5782) ;  /* 0xfffffffc00f09947 */ /* 0x008fea000383ffff */
[----:B------:R-:W-:Y:S05]  /*18670*/  BRA `(.L_x_5901) ;  /* 0xffffffc000d47947 */ /* 0x000fea000383ffff */
.L_x_5784:
[----:B---3--:R3:W4:Y:S02]  /*18680*/  SYNCS.PHASECHK.TRANS64.TRYWAIT P1, [R5+URZ+0x30860], R0 ;  /* 0x03086000050075a7 */ /* 0x008724000802017f */
[----:B----4-:R-:W-:Y:S05]  /*18690*/  @!P1 NANOSLEEP.SYNCS 0x989680 ;  /* 0x009896800000995d */ /* 0x010fea0003900000 */
[----:B------:R-:W4:Y:S02]  /*186a0*/  @!P1 SYNCS.PHASECHK.TRANS64 P1, [R5+URZ+0x30860], R0 ;  /* 0x03086000050095a7 */ /* 0x000f24000802007f */
[----:B----4-:R-:W-:Y:S05]  /*186b0*/  @!P1 BRA `(.L_x_5784) ;  /* 0xfffffffc00f09947 */ /* 0x010fea000383ffff */
[----:B------:R-:W-:Y:S05]  /*186c0*/  BRA `(.L_x_5902) ;  /* 0xffffffc000d07947 */ /* 0x000fea000383ffff */
.L_x_5903:
        /* <DEDUP_REMOVED lines=11> */
.L_x_15972:


//--------------------- .text._ZN7cutlass13device_kernelIN5flash11enable_sm90INS1_16FlashAttnFwdSm90INS1_25CollectiveMainloopFwdSm90ILi2EN4cute5tupleIJNS5_1CILi1EEES8_S8_EEENS6_IJNS7_ILi128EEENS7_ILi96EEENS7_ILi192EEEEEELi192ENS_10bfloat16_tEfNS_4arch4Sm90ELb1ELb0ELb1ELb1ELb1ELb1ELb0ELb1ELb1ELb1ELb1ELb0EEENS1_21CollectiveEpilogueFwdINS6_IJSA_SC_SB_EEES9_SE_SG_Li256ELb1ELb1ELb1ELb0EEENS1_36VarlenDynamicPersistentTileSchedulerILi128ELi96ELi256ELi128ELb1ELb1ELb1ELb1ELb1ELb1EEEEEEEEEvNT_6ParamsE --------------------------
	.section	.text._ZN7cutlass13device_kernelIN5flash11enable_sm90INS1_16FlashAttnFwdSm90INS1_25CollectiveMainloopFwdSm90ILi2EN4cute5tupleIJNS5_1CILi1EEES8_S8_EEENS6_IJNS7_ILi128EEENS7_ILi96EEENS7_ILi192EEEEEELi192ENS_10bfloat16_tEfNS_4arch4Sm90ELb1ELb0ELb1ELb1ELb1ELb1ELb0ELb1ELb1ELb1ELb1ELb0EEENS1_21CollectiveEpilogueFwdINS6_IJSA_SC_SB_EEES9_SE_SG_Li256ELb1ELb1ELb1ELb0EEENS1_36VarlenDynamicPersistentTileSchedulerILi128ELi96ELi256ELi128ELb1ELb1ELb1ELb1ELb1ELb1EEEEEEEEEvNT_6ParamsE,"ax",@progbits
	.align	128
.text._ZN7cutlass13device_kernelIN5flash11enable_sm90INS1_16FlashAttnFwdSm90INS1_25CollectiveMainloopFwdSm90ILi2EN4cute5tupleIJNS5_1CILi1EEES8_S8_EEENS6_IJNS7_ILi128EEENS7_ILi96EEENS7_ILi192EEEEEELi192ENS_10bfloat16_tEfNS_4arch4Sm90ELb1ELb0ELb1ELb1ELb1ELb1ELb0ELb1ELb1ELb1ELb1ELb0EEENS1_21CollectiveEpilogueFwdINS6_IJSA_SC_SB_EEES9_SE_SG_Li256ELb1ELb1ELb1ELb0EEENS1_36VarlenDynamicPersistentTileSchedulerILi128ELi96ELi256ELi128ELb1ELb1ELb1ELb1ELb1ELb1EEEEEEEEEvNT_6ParamsE:
        .type           _ZN7cutlass13device_kernelIN5flash11enable_sm90INS1_16FlashAttnFwdSm90INS1_25CollectiveMainloopFwdSm90ILi2EN4cute5tupleIJNS5_1CILi1EEES8_S8_EEENS6_IJNS7_ILi128EEENS7_ILi96EEENS7_ILi192EEEEEELi192ENS_10bfloat16_tEfNS_4arch4Sm90ELb1ELb0ELb1ELb1ELb1ELb1ELb0ELb1ELb1ELb1ELb1ELb0EEENS1_21CollectiveEpilogueFwdINS6_IJSA_SC_SB_EEES9_SE_SG_Li256ELb1ELb1ELb1ELb0EEENS1_36VarlenDynamicPersistentTileSchedulerILi128ELi96ELi256ELi128ELb1ELb1ELb1ELb1ELb1ELb1EEEEEEEEEvNT_6ParamsE,@function
        .size           _ZN7cutlass13device_kernelIN5flash11enable_sm90INS1_16FlashAttnFwdSm90INS1_25CollectiveMainloopFwdSm90ILi2EN4cute5tupleIJNS5_1CILi1EEES8_S8_EEENS6_IJNS7_ILi128EEENS7_ILi96EEENS7_ILi192EEEEEELi192ENS_10bfloat16_tEfNS_4arch4Sm90ELb1ELb0ELb1ELb1ELb1ELb1ELb0ELb1ELb1ELb1ELb1ELb0EEENS1_21CollectiveEpilogueFwdINS6_IJSA_SC_SB_EEES9_SE_SG_Li256ELb1ELb1ELb1ELb0EEENS1_36VarlenDynamicPersistentTileSchedulerILi128ELi96ELi256ELi128ELb1ELb1ELb1ELb1ELb1ELb1EEEEEEEEEvNT_6ParamsE,(.L_x_15973 - _ZN7cutlass13device_kernelIN5flash11enable_sm90INS1_16FlashAttnFwdSm90INS1_25CollectiveMainloopFwdSm90ILi2EN4cute5tupleIJNS5_1CILi1EEES8_S8_EEENS6_IJNS7_ILi128EEENS7_ILi96EEENS7_ILi192EEEEEELi192ENS_10bfloat16_tEfNS_4arch4Sm90ELb1ELb0ELb1ELb1ELb1ELb1ELb0ELb1ELb1ELb1ELb1ELb0EEENS1_21CollectiveEpilogueFwdINS6_IJSA_SC_SB_EEES9_SE_SG_Li256ELb1ELb1ELb1ELb0EEENS1_36VarlenDynamicPersistentTileSchedulerILi128ELi96ELi256ELi128ELb1ELb1ELb1ELb1ELb1ELb1EEEEEEEEEvNT_6ParamsE)
        .other          _ZN7cutlass13device_kernelIN5flash11enable_sm90INS1_16FlashAttnFwdSm90INS1_25CollectiveMainloopFwdSm90ILi2EN4cute5tupleIJNS5_1CILi1EEES8_S8_EEENS6_IJNS7_ILi128EEENS7_ILi96EEENS7_ILi192EEEEEELi192ENS_10bfloat16_tEfNS_4arch4Sm90ELb1ELb0ELb1ELb1ELb1ELb1ELb0ELb1ELb1ELb1ELb1ELb0EEENS1_21CollectiveEpilogueFwdINS6_IJSA_SC_SB_EEES9_SE_SG_Li256ELb1ELb1ELb1ELb0EEENS1_36VarlenDynamicPersistentTileSchedulerILi128ELi96ELi256ELi128ELb1ELb1ELb1ELb1ELb1ELb1EEEEEEEEEvNT_6ParamsE,@"STO_CUDA_ENTRY STV_DEFAULT"
_ZN7cutlass13device_kernelIN5flash11enable_sm90INS1_16FlashAttnFwdSm90INS1_25CollectiveMainloopFwdSm90ILi2EN4cute5tupleIJNS5_1CILi1EEES8_S8_EEENS6_IJNS7_ILi128EEENS7_ILi96EEENS7_ILi192EEEEEELi192ENS_10bfloat16_tEfNS_4arch4Sm90ELb1ELb0ELb1ELb1ELb1ELb1ELb0ELb1ELb1ELb1ELb1ELb0EEENS1_21CollectiveEpilogueFwdINS6_IJSA_SC_SB_EEES9_SE_SG_Li256ELb1ELb1ELb1ELb0EEENS1_36VarlenDynamicPersistentTileSchedulerILi128ELi96ELi256ELi128ELb1ELb1ELb1ELb1ELb1ELb1EEEEEEEEEvNT_6ParamsE:
        /* <DEDUP_REMOVED lines=18> */
.L_x_5905:
[----:B------:R-:W-:Y:S05]  /*0120*/  BSYNC B0 ;  /* 0x0000000000007941 */ /* 0x000fea0003800000 */
.L_x_5904:
        /* <DEDUP_REMOVED lines=41> */
.L_x_5906:
        /* <DEDUP_REMOVED lines=22> */
.L_x_5907:
        /* <DEDUP_REMOVED lines=18> */
.L_x_5908:
        /* <DEDUP_REMOVED lines=22> */
.L_x_5909:
        /* <DEDUP_REMOVED lines=22> */
.L_x_5910:
        /* <DEDUP_REMOVED lines=10> */
.L_x_5913:
        /* <DEDUP_REMOVED lines=15> */
[----:B------:R-:W2:Y:S01]  /*0a90*/  LDL R4, [R1+0x6c] ;  /* 0x00006c0001047983 */ /* 0x000ea20000100800 */
[----:B------:R-:W-:Y:S01]  /*0aa0*/  VIADD R0, R0, 0xffffff80 ;  /* 0xffffff8000007836 */ /* 0x000fe20000000000 */
[----:B------:R-:W-:Y:S01]  /*0ab0*/  R2UR UR4, R2 ;  /* 0x00000000020472ca */ /* 0x000fe200000e0000 */
[----:B------:R-:W-:Y:S02]  /*0ac0*/  IMAD.MOV.U32 R205, RZ, RZ, RZ ;  /* 0x000000ffffcd7224 */ /* 0x000fe400078e00ff */
[----:B------:R-:W-:Y:S01]  /*0ad0*/  IMAD.MOV.U32 R200, RZ, RZ, RZ ;  /* 0x000000ffffc87224 */ /* 0x000fe200078e00ff */
[----:B------:R-:W-:Y:S01]  /*0ae0*/  SHF.R.S32.HI R3, RZ, 0x1f, R0 ;  /* 0x0000001fff037819 */ /* 0x000fe20000011400 */
[----:B------:R-:W-:-:S03]  /*0af0*/  IMAD.MOV.U32 R196, RZ, RZ, RZ ;  /* 0x000000ffffc47224 */ /* 0x000fc600078e00ff */
[----:B------:R-:W-:-:S04]  /*0b00*/  LEA.HI R6, R3, R0, RZ, 0x4 ;  /* 0x0000000003067211 */ /* 0x000fc800078f20ff */
[----:B------:R-:W-:Y:S01]  /*0b10*/  SHF.R.S32.HI R7, RZ, 0x4, R6 ;  /* 0x00000004ff077819 */ /* 0x000fe20000011406 */
[----:B------:R-:W-:Y:S01]  /*0b20*/  UIADD3 UR4, UR4, 0x12400, URZ ;  /* 0x0001240004047890 */ /* 0x000fe2000fffe03f */
[----:B--2---:R-:W-:Y:S02]  /*0b30*/  R2UR UR5, R4 ;  /* 0x00000000040572ca */ /* 0x004fe400000e0000 */
[----:B------:R-:W-:-:S04]  /*0b40*/  LEA.HI R4, R3, R0, RZ, 0x7 ;  /* 0x0000000003047211 */ /* 0x000fc800078f38ff */
[----:B------:R-:W-:-:S05]  /*0b50*/  LOP3.LUT R5, R4, 0xffffff80, RZ, 0xc0, !PT ;  /* 0xffffff8004057812 */ /* 0x000fca00078ec0ff */
[----:B------:R-:W-:Y:S01]  /*0b60*/  IMAD.IADD R15, R0, 0x1, -R5 ;  /* 0x00000001000f7824 */ /* 0x000fe200078e0a05 */
[----:B------:R-:W-:Y:S01]  /*0b70*/  LEA.HI R5, R6, R7, RZ, 0x1 ;  /* 0x0000000706057211 */ /* 0x000fe200078f08ff */
[----:B------:R-:W-:-:S03]  /*0b80*/  ULOP3.LUT UR5, UR5, 0x1, URZ, 0xfc, !UPT ;  /* 0x0000000105057892 */ /* 0x000fc6000f8efc3f */
        /* <DEDUP_REMOVED lines=12> */
[-C--:B------:R-:W-:Y:S01]  /*0c50*/  LEA.HI R7, R3, R0.reuse, RZ, 0x5 ;  /* 0x0000000003077211 */ /* 0x080fe200078f28ff */
[----:B------:R-:W-:Y:S01]  /*0c60*/  IMAD.IADD R13, R9, 0x1, -R12 ;  /* 0x00000001090d7824 */ /* 0x000fe200078e0a0c */
[----:B------:R-:W-:-:S02]  /*0c70*/  LEA.HI R9, R3, R0, RZ, 0x2 ;  /* 0x0000000003097211 */ /* 0x000fc400078f10ff */
[----:B------:R-:W-:Y:S01]  /*0c80*/  LEA.HI R4, R4, R5, RZ, 0x1 ;  /* 0x0000000504047211 */ /* 0x000fe200078f08ff */
[----:B------:R-:W-:Y:S01]  /*0c90*/  IMAD R13, R10, 0x10, R13 ;  /* 0x000000100a0d7824 */ /* 0x000fe200078e020d */
[----:B------:R-:W-:Y:S01]  /*0ca0*/  LOP3.LUT R3, R6, 0x3fffff0, RZ, 0xc0, !PT ;  /* 0x03fffff006037812 */ /* 0x000fe200078ec0ff */
[----:B------:R-:W-:Y:S01]  /*0cb0*/  IMAD.MOV.U32 R6, RZ, RZ, R18 ;  /* 0x000000ffff067224 */ /* 0x000fe200078e0012 */
[----:B------:R-:W-:Y:S01]  /*0cc0*/  LOP3.LUT R4, R4, 0x3fffffe, RZ, 0xc0, !PT ;  /* 0x03fffffe04047812 */ /* 0x000fe200078ec0ff */
[----:B------:R-:W-:Y:S01]  /*0cd0*/  IMAD.MOV.U32 R18, RZ, RZ, RZ ;  /* 0x000000ffff127224 */ /* 0x000fe200078e00ff */
[----:B------:R-:W-:Y:S01]  /*0ce0*/  SHF.R.S32.HI R222, RZ, 0x5, R7 ;  /* 0x00000005ffde7819 */ /* 0x000fe20000011407 */
[----:B------:R-:W-:Y:S01]  /*0cf0*/  IMAD.IADD R3, R0, 0x1, -R3 ;  /* 0x0000000100037824 */ /* 0x000fe200078e0a03 */
[----:B------:R-:W-:Y:S01]  /*0d00*/  LOP3.LUT R7, R9, 0xfffffffc, RZ, 0xc0, !PT ;  /* 0xfffffffc09077812 */ /* 0x000fe200078ec0ff */
[----:B------:R-:W-:Y:S01]  /*0d10*/  IMAD.IADD R4, R5, 0x1, -R4 ;  /* 0x0000000105047824 */ /* 0x000fe200078e0a04 */
[----:B------:R-:W-:Y:S01]  /*0d20*/  SHF.R.S32.HI R204, RZ, 0x2, R9 ;  /* 0x00000002ffcc7819 */ /* 0x000fe20000011409 */
[----:B------:R-:W-:Y:S01]  /*0d30*/  IMAD R3, R222, 0x10, R3 ;  /* 0x00000010de037824 */ /* 0x000fe200078e0203 */
[----:B------:R-:W-:Y:S01]  /*0d40*/  LOP3.LUT R11, R11, 0x7ffffffc, RZ, 0xc0, !PT ;  /* 0x7ffffffc0b0b7812 */ /* 0x000fe200078ec0ff */
[----:B------:R-:W-:Y:S01]  /*0d50*/  IMAD R14, R4, 0x40, R13 ;  /* 0x00000040040e7824 */ /* 0x000fe200078e020d */
[----:B------:R-:W-:Y:S01]  /*0d60*/  SHF.R.S32.HI R9, RZ, 0x1f, R9 ;  /* 0x0000001fff097819 */ /* 0x000fe20000011409 */
[----:B------:R-:W-:-:S02]  /*0d70*/  IMAD R8, R3, 0x8, R8 ;  /* 0x0000000803087824 */ /* 0x000fc400078e0208 */
[----:B------:R-:W-:Y:S01]  /*0d80*/  IMAD.IADD R0, R0, 0x1, -R7 ;  /* 0x0000000100007824 */ /* 0x000fe200078e0a07 */
[----:B------:R-:W-:Y:S01]  /*0d90*/  STL [R1+0x64], R14 ;  /* 0x0000640e01007387 */ /* 0x000fe20000100800 */
[----:B------:R-:W-:Y:S01]  /*0da0*/  IMAD.U32 R3, RZ, RZ, UR5 ;  /* 0x00000005ff037e24 */ /* 0x000fe2000f8e00ff */
[----:B------:R-:W-:Y:S01]  /*0db0*/  LEA.HI R9, R9, R204, RZ, 0x3 ;  /* 0x000000cc09097211 */ /* 0x000fe200078f18ff */
[----:B------:R-:W-:Y:S01]  /*0dc0*/  VIADD R12, R204, 0x40 ;  /* 0x00000040cc0c7836 */ /* 0x000fe20000000000 */
[----:B------:R-:W-:Y:S01]  /*0dd0*/  STL [R1+0x50], RZ ;  /* 0x000050ff01007387 */ /* 0x000fe20000100800 */
[----:B------:R-:W-:Y:S01]  /*0de0*/  IMAD.SHL.U32 R194, R0, 0x4, RZ ;  /* 0x0000000400c27824 */ /* 0x000fe200078e00ff */
[----:B------:R-:W-:Y:S01]  /*0df0*/  LOP3.LUT R9, R9, 0xfffffff8, RZ, 0xc0, !PT ;  /* 0xfffffff809097812 */ /* 0x000fe200078ec0ff */
[----:B------:R-:W-:Y:S01]  /*0e00*/  IMAD.SHL.U32 R217, R12, 0x40, RZ ;  /* 0x000000400cd97824 */ /* 0x000fe200078e00ff */
[----:B------:R0:W-:Y:S01]  /*0e10*/  STL [R1+0x4], R3 ;  /* 0x0000040301007387 */ /* 0x0001e20000100800 */
[----:B------:R-:W-:-:S02]  /*0e20*/  VIADD R207, R194, 0x20 ;  /* 0x00000020c2cf7836 */ /* 0x000fc40000000000 */
[----:B------:R-:W-:Y:S01]  /*0e30*/  IMAD.IADD R11, R15, 0x1, -R11 ;  /* 0x000000010f0b7824 */ /* 0x000fe200078e0a0b */
[----:B------:R-:W-:Y:S01]  /*0e40*/  LOP3.LUT R217, R217, 0x1c0, RZ, 0xc0, !PT ;  /* 0x000001c0d9d97812 */ /* 0x000fe200078ec0ff */
[----:B------:R-:W-:Y:S02]  /*0e50*/  IMAD.IADD R193, R194, 0x1, R207 ;  /* 0x00000001c2c17824 */ /* 0x000fe400078e02cf */
[C---:B------:R-:W-:Y:S02]  /*0e60*/  IMAD.SHL.U32 R16, R0.reuse, 0x8, RZ ;  /* 0x0000000800107824 */ /* 0x040fe400078e00ff */
[----:B------:R-:W-:Y:S01]  /*0e70*/  IMAD.U32 R4, RZ, RZ, UR4 ;  /* 0x00000004ff047e24 */ /* 0x000fe2000f8e00ff */
[----:B0-----:R-:W-:Y:S01]  /*0e80*/  LEA.HI R3, R0, R0, RZ, 0x1 ;  /* 0x0000000000037211 */ /* 0x001fe200078f08ff */
[----:B------:R-:W-:Y:S02]  /*0e90*/  IMAD.SHL.U32 R229, R11, 0x2, RZ ;  /* 0x000000020be57824 */ /* 0x000fe400078e00ff */
[----:B------:R-:W-:Y:S01]  /*0ea0*/  IMAD.IADD R10, R204, 0x1, -R9 ;  /* 0x00000001cc0a7824 */ /* 0x000fe200078e0a09 */
[----:B------:R-:W-:Y:S01]  /*0eb0*/  LOP3.LUT R3, R3, 0x1ffffffe, RZ, 0xc0, !PT ;  /* 0x1ffffffe03037812 */ /* 0x000fe200078ec0ff */
[----:B------:R0:W-:Y:S01]  /*0ec0*/  STL [R1+0x58], R4 ;  /* 0x0000580401007387 */ /* 0x0001e20000100800 */
[----:B------:R-:W-:-:S02]  /*0ed0*/  VIADD R36, R229, 0x10 ;  /* 0x00000010e5247836 */ /* 0x000fc40000000000 */
[C---:B------:R-:W-:Y:S01]  /*0ee0*/  VIADD R34, R229.reuse, 0x20 ;  /* 0x00000020e5227836 */ /* 0x040fe20000000000 */
[----:B------:R1:W-:Y:S01]  /*0ef0*/  STL [R1+0x38], R10 ;  /* 0x0000380a01007387 */ /* 0x0003e20000100800 */
[----:B------:R-:W-:Y:S01]  /*0f00*/  IMAD.IADD R3, R0, 0x1, -R3 ;  /* 0x0000000100037824 */ /* 0x000fe200078e0a03 */
[----:B------:R-:W-:Y:S01]  /*0f10*/  SHF.R.U32.HI R0, RZ, 0x3, R217 ;  /* 0x00000003ff007819 */ /* 0x000fe200000116d9 */
[C---:B------:R-:W-:Y:S01]  /*0f20*/  VIADD R31, R229.reuse, 0x38 ;  /* 0x00000038e51f7836 */ /* 0x040fe20000000000 */
[----:B------:R-:W-:Y:S01]  /*0f30*/  SHF.R.S32.HI R0, RZ, 0x1f, R193 ;  /* 0x0000001fff007819 */ /* 0x000fe200000114c1 */
[C---:B------:R-:W-:Y:S01]  /*0f40*/  VIADD R28, R229.reuse, 0x50 ;  /* 0x00000050e51c7836 */ /* 0x040fe20000000000 */
[----:B0-----:R-:W-:Y:S01]  /*0f50*/  SHF.R.S32.HI R4, RZ, 0x1f, R12 ;  /* 0x0000001fff047819 */ /* 0x001fe2000001140c */
[C---:B------:R-:W-:Y:S01]  /*0f60*/  VIADD R25, R229.reuse, 0x68 ;  /* 0x00000068e5197836 */ /* 0x040fe20000000000 */
[----:B------:R-:W-:Y:S01]  /*0f70*/  LEA.HI R0, R0, R193, RZ, 0x3 ;  /* 0x000000c100007211 */ /* 0x000fe200078f18ff */
[C---:B------:R-:W-:Y:S01]  /*0f80*/  VIADD R20, R229.reuse, 0x80 ;  /* 0x00000080e5147836 */ /* 0x040fe20000000000 */
[----:B------:R-:W-:Y:S01]  /*0f90*/  LEA.HI R4, R4, R12, RZ, 0x3 ;  /* 0x0000000c04047211 */ /* 0x000fe200078f18ff */
[C---:B------:R-:W-:Y:S01]  /*0fa0*/  VIADD R12, R229.reuse, 0x98 ;  /* 0x00000098e50c7836 */ /* 0x040fe20000000000 */
[----:B------:R-:W-:Y:S01]  /*0fb0*/  SHF.R.S32.HI R198, RZ, 0x3, R0 ;  /* 0x00000003ffc67819 */ /* 0x000fe20000011400 */
[C---:B------:R-:W-:Y:S01]  /*0fc0*/  VIADD R0, R229.reuse, 0xb0 ;  /* 0x000000b0e5007836 */ /* 0x040fe20000000000 */
[----:B------:R-:W-:Y:S01]  /*0fd0*/  SHF.R.S32.HI R0, RZ, 0x1f, R36 ;  /* 0x0000001fff007819 */ /* 0x000fe20000011424 */
[----:B------:R-:W-:Y:S01]  /*0fe0*/  IMAD.SHL.U32 R8, R8, 0x8, RZ ;  /* 0x0000000808087824 */ /* 0x000fe200078e00ff */
[----:B------:R-:W-:Y:S01]  /*0ff0*/  SHF.R.S32.HI R0, RZ, 0x1f, R34 ;  /* 0x0000001fff007819 */ /* 0x000fe20000011422 */
[----:B------:R-:W-:Y:S01]  /*1000*/  VIADD R206, R194, 0x40 ;  /* 0x00000040c2ce7836 */ /* 0x000fe20000000000 */
[----:B------:R-:W-:Y:S01]  /*1010*/  SHF.R.S32.HI R0, RZ, 0x1f, R31 ;  /* 0x0000001fff007819 */ /* 0x000fe2000001141f */
[----:B------:R-:W-:Y:S01]  /*1020*/  IMAD.SHL.U32 R4, R4, 0x40, RZ ;  /* 0x0000004004047824 */ /* 0x000fe200078e00ff */
[----:B------:R-:W-:Y:S01]  /*1030*/  SHF.R.S32.HI R0, RZ, 0x1f, R28 ;  /* 0x0000001fff007819 */ /* 0x000fe2000001141c */
[----:B------:R0:W-:Y:S01]  /*1040*/  STL [R1+0x68], R8 ;  /* 0x0000680801007387 */ /* 0x0001e20000100800 */
[----:B------:R-:W-:Y:S01]  /*1050*/  SHF.R.S32.HI R0, RZ, 0x1f, R25 ;  /* 0x0000001fff007819 */ /* 0x000fe20000011419 */
[----:B------:R-:W-:Y:S01]  /*1060*/  IMAD.IADD R192, R194, 0x1, R206 ;  /* 0x00000001c2c07824 */ /* 0x000fe200078e02ce */
[----:B------:R-:W-:Y:S01]  /*1070*/  SHF.R.S32.HI R0, RZ, 0x1f, R20 ;  /* 0x0000001fff007819 */ /* 0x000fe20000011414 */
[----:B------:R-:W-:Y:S01]  /*1080*/  VIADD R37, R229, 0x8 ;  /* 0x00000008e5257836 */ /* 0x000fe20000000000 */
[----:B------:R-:W-:Y:S01]  /*1090*/  SHF.R.S32.HI R0, RZ, 0x1f, R12 ;  /* 0x0000001fff007819 */ /* 0x000fe2000001140c */
[----:B------:R-:W-:Y:S01]  /*10a0*/  IMAD R0, R3, 0x8, R14 ;  /* 0x0000000803007824 */ /* 0x000fe200078e020e */
[----:B------:R-:W-:Y:S01]  /*10b0*/  SHF.R.S32.HI R9, RZ, 0x1f, R192 ;  /* 0x0000001fff097819 */ /* 0x000fe200000114c0 */
[C---:B------:R-:W-:Y:S01]  /*10c0*/  VIADD R35, R229.reuse, 0x18 ;  /* 0x00000018e5237836 */ /* 0x040fe20000000000 */
[----:B------:R-:W-:Y:S01]  /*10d0*/  LOP3.LUT R224, R4, 0xfffffe00, RZ, 0xc0, !PT ;  /* 0xfffffe0004e07812 */ /* 0x000fe200078ec0ff */
[----:B------:R-:W-:Y:S01]  /*10e0*/  VIADD R33, R229, 0x28 ;  /* 0x00000028e5217836 */ /* 0x000fe20000000000 */
[----:B------:R2:W-:Y:S01]  /*10f0*/  STL [R1+0x3c], R0 ;  /* 0x00003c0001007387 */ /* 0x0005e20000100800 */
[----:B------:R-:W-:Y:S01]  /*1100*/  LEA.HI R9, R9, R192, RZ, 0x3 ;  /* 0x000000c009097211 */ /* 0x000fe200078f18ff */
[C---:B------:R-:W-:Y:S01]  /*1110*/  VIADD R32, R229.reuse, 0x30 ;  /* 0x00000030e5207836 */ /* 0x040fe20000000000 */
[----:B------:R-:W-:Y:S01]  /*1120*/  SHF.R.S32.HI R4, RZ, 0x1f, R37 ;  /* 0x0000001fff047819 */ /* 0x000fe20000011425 */
[----:B------:R-:W-:Y:S01]  /*1130*/  IMAD.SHL.U32 R220, R10, 0x40, RZ ;  /* 0x000000400adc7824 */ /* 0x000fe200078e00ff */
        /* <DEDUP_REMOVED lines=8> */
[----:B------:R-:W-:Y:S01]  /*11c0*/  LOP3.LUT R220, R220, 0x1c0, RZ, 0xc0, !PT ;  /* 0x000001c0dcdc7812 */ /* 0x000fe200078ec0ff */
[C---:B------:R-:W-:Y:S01]  /*11d0*/  VIADD R24, R229.reuse, 0x70 ;  /* 0x00000070e5187836 */ /* 0x040fe20000000000 */
[----:B------:R-:W-:Y:S01]  /*11e0*/  SHF.R.S32.HI R9, RZ, 0x1f, R30 ;  /* 0x0000001fff097819 */ /* 0x000fe2000001141e */
[C---:B------:R-:W-:Y:S01]  /*11f0*/  VIADD R21, R229.reuse, 0x78 ;  /* 0x00000078e5157836 */ /* 0x040fe20000000000 */
[----:B------:R-:W-:Y:S01]  /*1200*/  SHF.R.S32.HI R4, RZ, 0x1f, R29 ;  /* 0x0000001fff047819 */ /* 0x000fe2000001141d */
[----:B------:R-:W-:Y:S01]  /*1210*/  IMAD.MOV.U32 R7, RZ, RZ, R19 ;  /* 0x000000ffff077224 */ /* 0x000fe200078e0013 */
        /* <DEDUP_REMOVED lines=11> */
[C---:B-1----:R-:W-:Y:S01]  /*12d0*/  VIADD R10, R229.reuse, 0xa0 ;  /* 0x000000a0e50a7836 */ /* 0x042fe20000000000 */
[----:B------:R-:W-:Y:S01]  /*12e0*/  SHF.R.S32.HI R203, RZ, 0x1f, R22 ;  /* 0x0000001fffcb7819 */ /* 0x000fe20000011416 */
[----:B0-----:R-:W-:Y:S01]  /*12f0*/  VIADD R8, R229, 0xa8 ;  /* 0x000000a8e5087836 */ /* 0x001fe20000000000 */
[----:B------:R-:W-:Y:S01]  /*1300*/  SHF.R.S32.HI R202, RZ, 0x1f, R19 ;  /* 0x0000001fffca7819 */ /* 0x000fe20000011413 */
[----:B------:R-:W-:Y:S01]  /*1310*/  IMAD.MOV.U32 R5, RZ, RZ, R17 ;  /* 0x000000ffff057224 */ /* 0x000fe200078e0011 */
[----:B------:R-:W-:Y:S01]  /*1320*/  SHF.R.S32.HI R17, RZ, 0x1f, R16 ;  /* 0x0000001fff117819 */ /* 0x000fe20000011410 */
[----:B------:R-:W-:Y:S01]  /*1330*/  IMAD.SHL.U32 R222, R222, 0x200, RZ ;  /* 0x00000200dede7824 */ /* 0x000fe200078e00ff */
[----:B------:R-:W-:Y:S01]  /*1340*/  SHF.R.S32.HI R201, RZ, 0x1f, R23 ;  /* 0x0000001fffc97819 */ /* 0x000fe20000011417 */
[C---:B------:R-:W-:Y:S01]  /*1350*/  VIADD R215, R194.reuse, 0x10 ;  /* 0x00000010c2d77836 */ /* 0x040fe20000000000 */
[----:B------:R-:W-:Y:S01]  /*1360*/  SHF.R.U32.HI R221, RZ, 0x3, R220 ;  /* 0x00000003ffdd7819 */ /* 0x000fe200000116dc */
[C---:B------:R-:W-:Y:S01]  /*1370*/  VIADD R208, R194.reuse, 0x30 ;  /* 0x00000030c2d07836 */ /* 0x040fe20000000000 */
[----:B------:R-:W-:Y:S01]  /*1380*/  SHF.R.S32.HI R9, RZ, 0x1f, R10 ;  /* 0x0000001fff097819 */ /* 0x000fe2000001140a */
[----:B------:R-:W-:Y:S01]  /*1390*/  VIADD R216, R194, 0x50 ;  /* 0x00000050c2d87836 */ /* 0x000fe20000000000 */
[----:B--2---:R-:W-:-:S07]  /*13a0*/  SHF.R.S32.HI R4, RZ, 0x1f, R8 ;  /* 0x0000001fff047819 */ /* 0x004fce0000011408 */
.L_x_6157:
[----:B012-4-:R-:W0:Y:S01]  /*13b0*/  LDC.64 R8, c[0x0][0xc88] ;  /* 0x00032200ff087b82 */ /* 0x017e220000000a00 */
[----:B------:R-:W-:Y:S01]  /*13c0*/  ULDC.64 UR4, c[0x0][0xa28] ;  /* 0x00028a0000047ab9 */ /* 0x000fe20000000a00 */
[----:B------:R-:W-:Y:S01]  /*13d0*/  ULDC.64 UR8, c[0x0][0xa18] ;  /* 0x0002860000087ab9 */ /* 0x000fe20000000a00 */
[----:B------:R-:W-:Y:S01]  /*13e0*/  ULDC.64 UR6, c[0x0][0xa08] ;  /* 0x0002820000067ab9 */ /* 0x000fe20000000a00 */
[----:B0-----:R-:W-:-:S05]  /*13f0*/  IMAD.WIDE R8, R7, 0x4, R8 ;  /* 0x0000000407087825 */ /* 0x001fca00078e0208 */
[----:B------:R-:W2:Y:S01]  /*1400*/  LDG.E R26, desc[UR60][R8.64] ;  /* 0x0000003c081a7981 */ /* 0x000ea2000c1e1900 */
[----:B------:R-:W-:Y:S01]  /*1410*/  ISETP.NE.U32.AND P2, PT, RZ, UR4, PT ;  /* 0x00000004ff007c0c */ /* 0x000fe2000bf45070 */
[----:B------:R-:W-:Y:S01]  /*1420*/  IMAD.MOV.U32 R4, RZ, RZ, RZ ;  /* 0x000000ffff047224 */ /* 0x000fe200078e00ff */
        /* <DEDUP_REMOVED lines=13> */
[C---:B------:R-:W-:Y:S01]  /*1500*/  IADD3 R8, P4, R29.reuse, UR6, RZ ;  /* 0x000000061d087c10 */ /* 0x040fe2000ff9e0ff */
[----:B------:R0:W-:Y:S04]  /*1510*/  STL [R1+0x5c], R0 ;  /* 0x00005c0001007387 */ /* 0x0001e80000100800 */
[----:B------:R1:W5:Y:S01]  /*1520*/  @P2 LDG.E R4, desc[UR60][R10.64] ;  /* 0x0000003c0a042981 */ /* 0x000362000c1e1900 */
[----:B------:R-:W-:Y:S01]  /*1530*/  @P1 IADD3 R12, P2, R29, UR8, RZ ;  /* 0x000000081d0c1c10 */ /* 0x000fe2000ff5e0ff */
[----:B------:R-:W-:Y:S01]  /*1540*/  IMAD.U32 R227, RZ, RZ, UR4 ;  /* 0x00000004ffe37e24 */ /* 0x000fe2000f8e00ff */
[C---:B------:R-:W-:Y:S01]  /*1550*/  IADD3.X R9, R28.reuse, UR7, RZ, P4, !PT ;  /* 0x000000071c097c10 */ /* 0x040fe2000a7fe4ff */
[----:B------:R2:W-:Y:S01]  /*1560*/  STL [R1+0x48], R29 ;  /* 0x0000481d01007387 */ /* 0x0005e20000100800 */
[----:B------:R-:W-:Y:S01]  /*1570*/  @P1 IADD3.X R13, R28, UR9, RZ, P2, !PT ;  /* 0x000000091c0d1c10 */ /* 0x000fe200097fe4ff */
[----:B------:R-:W-:Y:S01]  /*1580*/  ULDC.64 UR4, c[0x0][0x418] ;  /* 0x0001060000047ab9 */ /* 0x000fe20000000a00 */
[----:B------:R-:W-:Y:S01]  /*1590*/  ULDC.64 UR8, c[0x0][0xa20] ;  /* 0x0002880000087ab9 */ /* 0x000fe20000000a00 */
[----:B------:R2:W5:Y:S04]  /*15a0*/  @P0 LDG.E R122, desc[UR60][R8.64] ;  /* 0x0000003c087a0981 */ /* 0x000568000c1e1900 */
[----:B------:R2:W5:Y:S04]  /*15b0*/  @P1 LDG.E R227, desc[UR60][R12.64] ;  /* 0x0000003c0ce31981 */ /* 0x000568000c1e1900 */
[----:B------:R2:W-:Y:S01]  /*15c0*/  STL [R1+0x4c], R28 ;  /* 0x00004c1c01007387 */ /* 0x0005e20000100800 */
        /* <DEDUP_REMOVED lines=12> */
[----:B-1----:R-:W-:Y:S02]  /*1690*/  LEA.HI R11, R0, R3, RZ, 0x10 ;  /* 0x00000003000b7211 */ /* 0x002fe400078f80ff */
[----:B------:R-:W-:Y:S01]  /*16a0*/  LOP3.LUT R197, R6, 0xffff, RZ, 0xc0, !PT ;  /* 0x0000ffff06c57812 */ /* 0x000fe200078ec0ff */
[----:B--23--:R-:W-:Y:S07]  /*16b0*/  @P1 BRA `(.L_x_5915) ;  /* 0x0000000000241947 */ /* 0x00cfee0003800000 */
        /* <DEDUP_REMOVED lines=9> */
.L_x_5915:
[----:B------:R-:W-:Y:S02]  /*1750*/  IMAD.U32 R25, RZ, RZ, UR5 ;  /* 0x00000005ff197e24 */ /* 0x000fe4000f8e00ff */
[----:B------:R-:W-:Y:S01]  /*1760*/  IMAD.U32 R27, RZ, RZ, UR4 ;  /* 0x00000004ff1b7e24 */ /* 0x000fe2000f8e00ff */
[----:B------:R-:W-:Y:S06]  /*1770*/  @!P2 BRA `(.L_x_5916) ;  /* 0x000000000010a947 */ /* 0x000fec0003800000 */
[----:B------:R-:W-:-:S04]  /*1780*/  IADD3 R6, P0, R29, UR8, RZ ;  /* 0x000000081d067c10 */ /* 0x000fc8000ff1e0ff */
[----:B------:R-:W-:-:S05]  /*1790*/  IADD3.X R7, R28, UR9, RZ, P0, !PT ;  /* 0x000000091c077c10 */ /* 0x000fca00087fe4ff */
[----:B------:R0:W5:Y:S01]  /*17a0*/  LDG.E R27, desc[UR60][R6.64] ;  /* 0x0000003c061b7981 */ /* 0x000162000c1e1900 */
[----:B------:R-:W-:Y:S05]  /*17b0*/  BRA `(.L_x_5917) ;  /* 0x0000000000107947 */ /* 0x000fea0003800000 */
.L_x_5916:
[----:B------:R-:W-:Y:S05]  /*17c0*/  @!P0 BRA `(.L_x_5917) ;  /* 0x00000000000c8947 */ /* 0x000fea0003800000 */
[----:B------:R-:W2:Y:S04]  /*17d0*/  LDG.E R0, desc[UR60][R8.64] ;  /* 0x0000003c08007981 */ /* 0x000ea8000c1e1900 */
[----:B------:R-:W2:Y:S02]  /*17e0*/  LDG.E R27, desc[UR60][R8.64+0x4] ;  /* 0x0000043c081b7981 */ /* 0x000ea4000c1e1900 */
[----:B--2---:R-:W-:-:S07]  /*17f0*/  IMAD.IADD R27, R27, 0x1, -R0 ;  /* 0x000000011b1b7824 */ /* 0x004fce00078e0a00 */
.L_x_5917:
[----:B------:R-:W-:Y:S01]  /*1800*/  ULDC.64 UR4, c[0x0][0xa10] ;  /* 0x0002840000047ab9 */ /* 0x000fe20000000a00 */
[----:B------:R-:W1:Y:S01]  /*1810*/  LDC R10, c[0x0][0x448] ;  /* 0x00011200ff0a7b82 */ /* 0x000e620000000800 */
        /* <DEDUP_REMOVED lines=8> */
[----:B-----5:R-:W-:-:S03]  /*18a0*/  IMAD.MOV.U32 R134, RZ, RZ, R27 ;  /* 0x000000ffff867224 */ /* 0x020fc600078e001b */
[----:B------:R-:W-:-:S13]  /*18b0*/  ISETP.NE.AND.EX P1, PT, RZ, UR5, PT, P1 ;  /* 0x00000005ff007c0c */ /* 0x000fda000bf25310 */
[----:B------:R-:W-:-:S04]  /*18c0*/  @P1 IADD3 R8, P2, R29, UR4, RZ ;  /* 0x000000041d081c10 */ /* 0x000fc8000ff5e0ff */
[----:B------:R-:W-:-:S05]  /*18d0*/  @P1 IADD3.X R9, R28, UR5, RZ, P2, !PT ;  /* 0x000000051c091c10 */ /* 0x000fca00097fe4ff */
[----:B------:R3:W5:Y:S01]  /*18e0*/  @P1 LDG.E R134, desc[UR60][R8.64] ;  /* 0x0000003c08861981 */ /* 0x000762000c1e1900 */
[----:B-1----:R-:W-:Y:S01]  /*18f0*/  ISETP.NE.AND P1, PT, R10, 0x1, PT ;  /* 0x000000010a00780c */ /* 0x002fe20003f25270 */
[----:B------:R-:W-:Y:S01]  /*1900*/  IMAD.SHL.U32 R226, R5, 0x80, RZ ;  /* 0x0000008005e27824 */ /* 0x000fe200078e00ff */
[----:B------:R-:W-:Y:S01]  /*1910*/  LOP3.LUT R13, R11, 0xff, RZ, 0xc0, !PT ;  /* 0x000000ff0b0d7812 */ /* 0x000fe200078ec0ff */
[----:B------:R-:W-:Y:S01]  /*1920*/  IMAD.IADD R12, R27, 0x1, -R4 ;  /* 0x000000011b0c7824 */ /* 0x000fe200078e0a04 */
[----:B------:R-:W-:Y:S01]  /*1930*/  SHF.R.U32.HI R14, RZ, 0x10, R11 ;  /* 0x00000010ff0e7819 */ /* 0x000fe2000001160b */
[----:B------:R-:W-:Y:S01]  /*1940*/  VIADD R5, R226, 0x7f ;  /* 0x0000007fe2057836 */ /* 0x000fe20000000000 */
[----:B------:R-:W-:Y:S01]  /*1950*/  BSSY B0, `(.L_x_5918) ;  /* 0x0000033000007945 */ /* 0x000fe20003800000 */
[----:B------:R1:W-:Y:S04]  /*1960*/  STL [R1+0x54], R13 ;  /* 0x0000540d01007387 */ /* 0x0003e80000100800 */
[----:B------:R1:W-:Y:S02]  /*1970*/  STL [R1+0x40], R14 ;  /* 0x0000400e01007387 */ /* 0x0003e40000100800 */
[----:B------:R-:W4:Y:S08]  /*1980*/  @P1 LDC R10, c[0x0][0x44c] ;  /* 0x00011300ff0a1b82 */ /* 0x000f300000000800 */
[----:B0-----:R-:W0:Y:S01]  /*1990*/  @P1 LDC R7, c[0x0][0x450] ;  /* 0x00011400ff071b82 */ /* 0x001e220000000800 */
[----:B--2---:R-:W-:-:S02]  /*19a0*/  @P0 IMAD.IADD R25, R3, 0x1, -R0 ;  /* 0x0000000103190824 */ /* 0x004fc400078e0a00 */
[----:B----4-:R-:W-:-:S04]  /*19b0*/  @P1 IMAD.HI.U32 R0, R5, R10, RZ ;  /* 0x0000000a05001227 */ /* 0x010fc800078e00ff */
[----:B------:R-:W-:Y:S01]  /*19c0*/  IMAD.IADD R228, R12, 0x1, R25 ;  /* 0x000000010ce47824 */ /* 0x000fe200078e0219 */
[----:B0-----:R-:W-:-:S03]  /*19d0*/  @P1 SHF.R.U32.HI R5, RZ, R7, R0 ;  /* 0x00000007ff051219 */ /* 0x001fc60000011600 */
[C---:B------:R-:W-:Y:S01]  /*19e0*/  VIADD R0, R228.reuse, 0x5f ;  /* 0x0000005fe4007836 */ /* 0x040fe20000000000 */
[----:B------:R-:W-:-:S03]  /*19f0*/  IADD3 R135, R228, 0x60, -R227 ;  /* 0x00000060e4877810 */ /* 0x000fc60007ffe8e3 */
[----:B------:R-:W-:-:S04]  /*1a00*/  IMAD.HI R0, R0, 0x2aaaaaab, RZ ;  /* 0x2aaaaaab00007827 */ /* 0x000fc800078e02ff */
[----:B------:R-:W-:Y:S01]  /*1a10*/  IMAD.IADD R5, R135, 0x1, R5 ;  /* 0x0000000187057824 */ /* 0x000fe200078e0205 */
[----:B------:R-:W-:-:S03]  /*1a20*/  SHF.R.U32.HI R3, RZ, 0x1f, R0 ;  /* 0x0000001fff037819 */ /* 0x000fc60000011600 */
[----:B------:R-:W-:Y:S01]  /*1a30*/  IMAD.HI R5, R5, 0x2aaaaaab, RZ ;  /* 0x2aaaaaab05057827 */ /* 0x000fe200078e02ff */
[----:B------:R-:W-:-:S03]  /*1a40*/  LEA.HI.SX32 R136, R0, R3, 0x1c ;  /* 0x0000000300887211 */ /* 0x000fc600078fe2ff */
[----:B------:R-:W-:Y:S01]  /*1a50*/  IMAD.MOV.U32 R0, RZ, RZ, RZ ;  /* 0x000000ffff007224 */ /* 0x000fe200078e00ff */
[----:B------:R-:W-:-:S04]  /*1a60*/  SHF.R.U32.HI R4, RZ, 0x1f, R5 ;  /* 0x0000001fff047819 */ /* 0x000fc80000011605 */
[----:B------:R-:W-:-:S04]  /*1a70*/  LEA.HI.SX32 R5, R5, R4, 0x1c ;  /* 0x0000000405057211 */ /* 0x000fc800078fe2ff */
[----:B---3--:R-:W-:-:S04]  /*1a80*/  VIMNMX R9, R136, R5, PT ;  /* 0x0000000588097248 */ /* 0x008fc80003fe0100 */
[----:B------:R-:W-:-:S13]  /*1a90*/  ISETP.GE.AND P0, PT, R9, 0x1, PT ;  /* 0x000000010900780c */ /* 0x000fda0003f06270 */
[----:B-1----:R-:W-:Y:S05]  /*1aa0*/  @!P0 BRA `(.L_x_5919) ;  /* 0x0000000000748947 */ /* 0x002fea0003800000 */
[----:B------:R-:W-:Y:S01]  /*1ab0*/  ISETP.NE.AND P0, PT, R14, RZ, PT ;  /* 0x000000ff0e00720c */ /* 0x000fe20003f05270 */
[----:B------:R-:W-:-:S03]  /*1ac0*/  ULDC UR4, c[0x0][0x9f0] ;  /* 0x00027c0000047ab9 */ /* 0x000fc60000000800 */
[----:B------:R-:W-:-:S04]  /*1ad0*/  SEL R10, R14, UR4, P0 ;  /* 0x000000040e0a7c07 */ /* 0x000fc80008000000 */
[-C--:B------:R-:W-:Y:S02]  /*1ae0*/  IABS R6, R10.reuse ;  /* 0x0000000a00067213 */ /* 0x080fe40000000000 */
[----:B------:R-:W-:Y:S02]  /*1af0*/  IADD3 R0, R10, -0x1, R9 ;  /* 0xffffffff0a007810 */ /* 0x000fe40007ffe009 */
[----:B------:R-:W0:Y:S01]  /*1b00*/  I2F.RP R3, R6 ;  /* 0x0000000600037306 */ /* 0x000e220000209400 */
[----:B------:R-:W-:Y:S02]  /*1b10*/  IABS R11, R10 ;  /* 0x0000000a000b7213 */ /* 0x000fe40000000000 */
        /* <DEDUP_REMOVED lines=22> */
.L_x_5919:
[----:B------:R-:W-:Y:S05]  /*1c80*/  BSYNC B0 ;  /* 0x0000000000007941 */ /* 0x000fea0003800000 */
.L_x_5918:
        /* <DEDUP_REMOVED lines=37> */
.L_x_5922:
[----:B------:R-:W-:Y:S05]  /*1ee0*/  BSYNC B6 ;  /* 0x0000000000067941 */ /* 0x000fea0003800000 */
.L_x_5921:
        /* <DEDUP_REMOVED lines=20> */
.L_x_5924:
[----:B------:R-:W-:Y:S05]  /*2030*/  BSYNC B6 ;  /* 0x0000000000067941 */ /* 0x000fea0003800000 */
.L_x_5923:
[----:B------:R-:W-:Y:S01]  /*2040*/  ULDC.64 UR4, c[0x0][0x9f8] ;  /* 0x00027e0000047ab9 */ /* 0x000fe20000000a00 */
[----:B------:R-:W2:Y:S01]  /*2050*/  LDL R21, [R1+0x38] ;  /* 0x0000380001157983 */ /* 0x000ea20000100800 */
[----:B------:R-:W-:Y:S01]  /*2060*/  ISETP.NE.U32.AND P0, PT, RZ, UR4, PT ;  /* 0x00000004ff007c0c */ /* 0x000fe2000bf05070 */
[----:B------:R-:W-:Y:S01]  /*2070*/  IMAD.MOV.U32 R0, RZ, RZ, R26 ;  /* 0x000000ffff007224 */ /* 0x000fe200078e001a */
[----:B------:R-:W0:Y:S01]  /*2080*/  LDC R119, c[0x0][0x3f4] ;  /* 0x0000fd00ff777b82 */ /* 0x000e220000000800 */
[----:B------:R-:W3:Y:S01]  /*2090*/  LDL.LU R20, [R1] ;  /* 0x0000000001147983 */ /* 0x000ee20000300800 */
[----:B------:R-:W-:Y:S01]  /*20a0*/  ISETP.NE.AND.EX P0, PT, RZ, UR5, PT, P0 ;  /* 0x00000005ff007c0c */ /* 0x000fe2000bf05300 */
[----:B------:R-:W1:Y:S05]  /*20b0*/  S2R R8, SR_TID.X ;  /* 0x0000000000087919 */ /* 0x000e6a0000002100 */
[----:B------:R-:W4:Y:S07]  /*20c0*/  LDC.64 R94, c[0x0][0x3f8] ;  /* 0x0000fe00ff5e7b82 */ /* 0x000f2e0000000a00 */
[----:B------:R-:W-:Y:S01]  /*20d0*/  @P0 IADD3 R4, P1, R29, UR4, RZ ;  /* 0x000000041d040c10 */ /* 0x000fe2000ff3e0ff */
[----:B------:R-:W-:Y:S01]  /*20e0*/  ULDC UR4, c[0x0][0x2f4] ;  /* 0x0000bd0000047ab9 */ /* 0x000fe20000000800 */
[----:B------:R-:W0:Y:S02]  /*20f0*/  LDC.64 R88, c[0x0][0x408] ;  /* 0x00010200ff587b82 */ /* 0x000e240000000a00 */
[----:B------:R-:W-:-:S05]  /*2100*/  @P0 IADD3.X R5, R28, UR5, RZ, P1, !PT ;  /* 0x000000051c050c10 */ /* 0x000fca0008ffe4ff */
[----:B------:R1:W3:Y:S01]  /*2110*/  @P0 LDG.E R0, desc[UR60][R4.64] ;  /* 0x0000003c04000981 */ /* 0x0002e2000c1e1900 */
[----:B------:R-:W-:Y:S02]  /*2120*/  ISETP.GE.AND P1, PT, R193, UR4, PT ;  /* 0x00000004c1007c0c */ /* 0x000fe4000bf26270 */
[----:B------:R-:W-:Y:S02]  /*2130*/  ISETP.GE.AND P0, PT, R16, UR4, PT ;  /* 0x0000000410007c0c */ /* 0x000fe4000bf06270 */
[----:B------:R-:W-:Y:S02]  /*2140*/  SEL R6, RZ, 0xffffffff, P1 ;  /* 0xffffffffff067807 */ /* 0x000fe40000800000 */
[----:B------:R-:W-:-:S03]  /*2150*/  SEL R3, RZ, 0x1, P0 ;  /* 0x00000001ff037807 */ /* 0x000fc60000000000 */
[----:B------:R-:W-:Y:S01]  /*2160*/  IMAD.SHL.U32 R6, R6, 0x2, RZ ;  /* 0x0000000206067824 */ /* 0x000fe200078e00ff */
[----:B------:R-:W-:Y:S02]  /*2170*/  ISETP.GE.AND P0, PT, R192, UR4, PT ;  /* 0x00000004c0007c0c */ /* 0x000fe4000bf06270 */
[----:B------:R-:W-:Y:S02]  /*2180*/  ISETP.GE.AND P1, PT, R22, UR4, PT ;  /* 0x0000000416007c0c */ /* 0x000fe4000bf26270 */
[----:B------:R-:W-:Y:S01]  /*2190*/  LOP3.LUT R3, R6, 0x2, R3, 0xe2, !PT ;  /* 0x0000000206037812 */ /* 0x000fe200078ee203 */
[----:B-1----:R-:W-:Y:S01]  /*21a0*/  VIADD R6, R8, 0xffffff80 ;  /* 0xffffff8008067836 */ /* 0x002fe20000000000 */
[----:B------:R-:W-:Y:S02]  /*21b0*/  SEL R4, RZ, 0x4, P0 ;  /* 0x00000004ff047807 */ /* 0x000fe40000000000 */
[----:B------:R-:W-:Y:S02]  /*21c0*/  SEL R5, RZ, 0x8, P1 ;  /* 0x00000008ff057807 */ /* 0x000fe40000800000 */
[----:B------:R-:W-:-:S02]  /*21d0*/  ISETP.GE.AND P0, PT, R19, UR4, PT ;  /* 0x0000000413007c0c */ /* 0x000fc4000bf06270 */
[----:B------:R-:W-:Y:S02]  /*21e0*/  SHF.R.S32.HI R7, RZ, 0x1f, R204 ;  /* 0x0000001fff077819 */ /* 0x000fe400000114cc */
[----:B------:R-:W-:Y:S02]  /*21f0*/  SHF.R.S32.HI R9, RZ, 0x1f, R6 ;  /* 0x0000001fff097819 */ /* 0x000fe40000011406 */
[----:B------:R-:W-:Y:S02]  /*2200*/  LOP3.LUT R3, R5, R3, R4, 0xfe, !PT ;  /* 0x0000000305037212 */ /* 0x000fe400078efe04 */
[----:B------:R-:W-:Y:S01]  /*2210*/  SEL R8, RZ, 0x10, P0 ;  /* 0x00000010ff087807 */ /* 0x000fe20000000000 */
[----:B----4-:R-:W-:Y:S01]  /*2220*/  IMAD R4, R7, R94, RZ ;  /* 0x0000005e07047224 */ /* 0x010fe200078e02ff */
[----:B0-----:R-:W-:Y:S02]  /*2230*/  ISETP.GE.AND P0, PT, R16, R119, PT ;  /* 0x000000771000720c */ /* 0x001fe40003f06270 */
[----:B------:R-:W-:-:S02]  /*2240*/  LEA.HI R9, R9, R6, RZ, 0x2 ;  /* 0x0000000609097211 */ /* 0x000fc400078f10ff */
[----:B------:R-:W-:Y:S02]  /*2250*/  SHF.R.S32.HI R195, RZ, 0x1f, R194 ;  /* 0x0000001fffc37819 */ /* 0x000fe400000114c2 */
[----:B------:R-:W-:Y:S02]  /*2260*/  ISETP.GE.AND P1, PT, R193, R119, PT ;  /* 0x00000077c100720c */ /* 0x000fe40003f26270 */
[----:B------:R-:W-:Y:S01]  /*2270*/  LOP3.LUT R8, R3, R8, RZ, 0xfc, !PT ;  /* 0x0000000803087212 */ /* 0x000fe200078efcff */
[C---:B------:R-:W-:Y:S01]  /*2280*/  IMAD R5, R204.reuse, R95, R4 ;  /* 0x0000005fcc057224 */ /* 0x040fe200078e0204 */
[----:B------:R-:W-:Y:S02]  /*2290*/  SEL R3, R119, RZ, P0 ;  /* 0x000000ff77037207 */ /* 0x000fe40000000000 */
[----:B------:R-:W-:Y:S01]  /*22a0*/  LOP3.LUT R9, R9, 0xfffffffc, RZ, 0xc0, !PT ;  /* 0xfffffffc09097812 */ /* 0x000fe200078ec0ff */
[----:B------:R-:W-:Y:S01]  /*22b0*/  IMAD.WIDE.U32 R98, R204, R94, R194 ;  /* 0x0000005ecc627225 */ /* 0x000fe200078e00c2 */
[----:B------:R-:W-:-:S02]  /*22c0*/  SEL R4, R119, RZ, P1 ;  /* 0x000000ff77047207 */ /* 0x000fc40000800000 */
[----:B------:R-:W-:Y:S01]  /*22d0*/  ISETP.GE.AND P2, PT, R192, R119, PT ;  /* 0x00000077c000720c */ /* 0x000fe20003f46270 */
[----:B------:R-:W-:-:S04]  /*22e0*/  IMAD.WIDE.U32 R96, R204, R94, R16 ;  /* 0x0000005ecc607225 */ /* 0x000fc800078e0010 */
[-C--:B------:R-:W-:Y:S02]  /*22f0*/  IMAD R7, R7, R88.reuse, RZ ;  /* 0x0000005807077224 */ /* 0x080fe400078e02ff */
[----:B------:R-:W-:Y:S02]  /*2300*/  IMAD.IADD R3, R16, 0x1, R3 ;  /* 0x0000000110037824 */ /* 0x000fe400078e0203 */
[----:B------:R-:W-:Y:S02]  /*2310*/  IMAD.IADD R109, R6, 0x1, -R9 ;  /* 0x00000001066d7824 */ /* 0x000fe400078e0a09 */
[----:B------:R-:W-:Y:S02]  /*2320*/  IMAD.IADD R99, R99, 0x1, R5 ;  /* 0x0000000163637824 */ /* 0x000fe400078e0205 */
[----:B------:R-:W-:Y:S01]  /*2330*/  IMAD.IADD R97, R5, 0x1, R97 ;  /* 0x0000000105617824 */ /* 0x000fe200078e0261 */
[----:B------:R-:W-:Y:S01]  /*2340*/  SEL R5, R119, RZ, P2 ;  /* 0x000000ff77057207 */ /* 0x000fe20001000000 */
[----:B------:R-:W-:-:S04]  /*2350*/  IMAD.WIDE.U32 R92, R204, R88, R194 ;  /* 0x00000058cc5c7225 */ /* 0x000fc800078e00c2 */
[C---:B------:R-:W-:Y:S02]  /*2360*/  IMAD R7, R204.reuse, R89, R7 ;  /* 0x00000059cc077224 */ /* 0x040fe400078e0207 */
[----:B------:R-:W-:-:S04]  /*2370*/  IMAD.WIDE.U32 R90, R204, R88, R16 ;  /* 0x00000058cc5a7225 */ /* 0x000fc800078e0010 */
[----:B------:R-:W-:Y:S01]  /*2380*/  IMAD.IADD R6, R193, 0x1, R4 ;  /* 0x00000001c1067824 */ /* 0x000fe200078e0204 */
[----:B------:R-:W-:Y:S01]  /*2390*/  SHF.R.S32.HI R4, RZ, 0x1f, R3 ;  /* 0x0000001fff047819 */ /* 0x000fe20000011403 */
[----:B------:R-:W-:Y:S02]  /*23a0*/  IMAD.IADD R93, R93, 0x1, R7 ;  /* 0x000000015d5d7824 */ /* 0x000fe400078e0207 */
[----:B------:R-:W-:Y:S01]  /*23b0*/  IMAD.IADD R91, R7, 0x1, R91 ;  /* 0x00000001075b7824 */ /* 0x000fe200078e025b */
[----:B------:R-:W-:Y:S01]  /*23c0*/  SHF.R.S32.HI R7, RZ, 0x1f, R6 ;  /* 0x0000001fff077819 */ /* 0x000fe20000011406 */
[----:B------:R-:W-:Y:S01]  /*23d0*/  IMAD.IADD R11, R192, 0x1, R5 ;  /* 0x00000001c00b7824 */ /* 0x000fe200078e0205 */
[CC--:B------:R-:W-:Y:S02]  /*23e0*/  LEA.HI R5, R4.reuse, R3.reuse, RZ, 0x3 ;  /* 0x0000000304057211 */ /* 0x0c0fe400078f18ff */
[----:B------:R-:W-:Y:S02]  /*23f0*/  LEA.HI R3, R4, R3, RZ, 0x6 ;  /* 0x0000000304037211 */ /* 0x000fe400078f30ff */
[----:B------:R-:W-:-:S02]  /*2400*/  LEA.HI R4, R7, R6, RZ, 0x6 ;  /* 0x0000000607047211 */ /* 0x000fc400078f30ff */
[----:B------:R-:W-:Y:S02]  /*2410*/  LEA.HI R6, R7, R6, RZ, 0x3 ;  /* 0x0000000607067211 */ /* 0x000fe400078f18ff */
[----:B------:R-:W-:Y:S01]  /*2420*/  SHF.R.S32.HI R3, RZ, 0x6, R3 ;  /* 0x00000006ff037819 */ /* 0x000fe20000011403 */
[----:B------:R-:W0:Y:S01]  /*2430*/  S2R R137, SR_TID.X ;  /* 0x0000000000897919 */ /* 0x000e220000002100 */
[----:B------:R-:W-:Y:S02]  /*2440*/  SHF.R.S32.HI R7, RZ, 0x6, R4 ;  /* 0x00000006ff077819 */ /* 0x000fe40000011404 */
[C---:B------:R-:W-:Y:S02]  /*2450*/  LOP3.LUT R10, R220.reuse, 0x38, R6, 0xf8, !PT ;  /* 0x00000038dc0a7812 */ /* 0x040fe400078ef806 */
[----:B------:R-:W-:Y:S01]  /*2460*/  LOP3.LUT R4, R220, 0x38, R5, 0xf8, !PT ;  /* 0x00000038dc047812 */ /* 0x000fe200078ef805 */
[C---:B------:R-:W-:Y:S01]  /*2470*/  IMAD R131, R3.reuse, 0x1800, R222 ;  /* 0x0000180003837824 */ /* 0x040fe200078e02de */
[----:B------:R-:W-:Y:S01]  /*2480*/  SHF.R.S32.HI R14, RZ, 0x1f, R11 ;  /* 0x0000001fff0e7819 */ /* 0x000fe2000001140b */
[----:B------:R-:W-:Y:S01]  /*2490*/  IMAD R129, R3, 0x1800, R224 ;  /* 0x0000180003817824 */ /* 0x000fe200078e02e0 */
[-C--:B------:R-:W-:Y:S01]  /*24a0*/  LOP3.LUT R3, R10, R221.reuse, RZ, 0x3c, !PT ;  /* 0x000000dd0a037212 */ /* 0x080fe200078e3cff */
[----:B------:R-:W-:Y:S01]  /*24b0*/  IMAD R130, R7, 0x1800, R222 ;  /* 0x0000180007827824 */ /* 0x000fe200078e02de */
[----:B------:R-:W-:-:S02]  /*24c0*/  LOP3.LUT R4, R4, R221, RZ, 0x3c, !PT ;  /* 0x000000dd04047212 */ /* 0x000fc400078e3cff */
[CC--:B------:R-:W-:Y:S02]  /*24d0*/  LEA.HI R13, R14.reuse, R11.reuse, RZ, 0x3 ;  /* 0x0000000b0e0d7211 */ /* 0x0c0fe400078f18ff */
[----:B------:R-:W-:Y:S01]  /*24e0*/  LEA.HI R11, R14, R11, RZ, 0x6 ;  /* 0x0000000b0e0b7211 */ /* 0x000fe200078f30ff */
[----:B------:R-:W-:Y:S01]  /*24f0*/  IMAD.IADD R130, R130, 0x1, R3 ;  /* 0x0000000182827824 */ /* 0x000fe200078e0203 */
[----:B------:R-:W-:Y:S02]  /*2500*/  LOP3.LUT R9, R217, 0x38, R5, 0xf8, !PT ;  /* 0x00000038d9097812 */ /* 0x000fe400078ef805 */
[----:B------:R-:W-:Y:S01]  /*2510*/  SHF.R.U32.HI R26, RZ, 0x3, R217 ;  /* 0x00000003ff1a7819 */ /* 0x000fe200000116d9 */
[----:B------:R-:W-:Y:S01]  /*2520*/  IMAD.IADD R131, R131, 0x1, R4 ;  /* 0x0000000183837824 */ /* 0x000fe200078e0204 */
[----:B------:R-:W-:Y:S02]  /*2530*/  LOP3.LUT R3, R217, 0x38, R6, 0xf8, !PT ;  /* 0x00000038d9037812 */ /* 0x000fe400078ef806 */
[----:B-----5:R-:W-:-:S02]  /*2540*/  SHF.R.S32.HI R15, RZ, 0x1f, R134 ;  /* 0x0000001fff0f7819 */ /* 0x020fc40000011486 */
[----:B------:R-:W-:Y:S02]  /*2550*/  SHF.R.S32.HI R11, RZ, 0x6, R11 ;  /* 0x00000006ff0b7819 */ /* 0x000fe4000001140b */
[--C-:B------:R-:W-:Y:S02]  /*2560*/  LOP3.LUT R4, R220, 0x38, R13.reuse, 0xf8, !PT ;  /* 0x00000038dc047812 */ /* 0x100fe400078ef80d */
[-C--:B------:R-:W-:Y:S02]  /*2570*/  LOP3.LUT R12, R9, R26.reuse, RZ, 0x3c, !PT ;  /* 0x0000001a090c7212 */ /* 0x080fe400078e3cff */
[----:B------:R-:W-:Y:S02]  /*2580*/  LOP3.LUT R9, R217, 0x38, R13, 0xf8, !PT ;  /* 0x00000038d9097812 */ /* 0x000fe400078ef80d */
[----:B------:R-:W-:Y:S01]  /*2590*/  LOP3.LUT R10, R3, R26, RZ, 0x3c, !PT ;  /* 0x0000001a030a7212 */ /* 0x000fe200078e3cff */
[----:B------:R-:W-:Y:S01]  /*25a0*/  IMAD R128, R11, 0x1800, R222 ;  /* 0x000018000b807824 */ /* 0x000fe200078e02de */
[----:B------:R-:W-:Y:S01]  /*25b0*/  LOP3.LUT R3, R4, R221, RZ, 0x3c, !PT ;  /* 0x000000dd04037212 */ /* 0x000fe200078e3cff */
[----:B------:R-:W-:Y:S01]  /*25c0*/  IMAD R4, R15, R94, RZ ;  /* 0x0000005e0f047224 */ /* 0x000fe200078e02ff */
[----:B------:R-:W-:Y:S01]  /*25d0*/  LOP3.LUT R9, R9, R26, RZ, 0x3c, !PT ;  /* 0x0000001a09097212 */ /* 0x000fe200078e3cff */
[----:B------:R-:W-:-:S02]  /*25e0*/  IMAD R15, R15, R88, RZ ;  /* 0x000000580f0f7224 */ /* 0x000fc400078e02ff */
[--C-:B------:R-:W-:Y:S01]  /*25f0*/  IMAD R126, R11, 0x1800, R224.reuse ;  /* 0x000018000b7e7824 */ /* 0x100fe200078e02e0 */
[----:B------:R-:W-:Y:S01]  /*2600*/  SHF.L.U64.HI R104, R88, 0x6, R89 ;  /* 0x0000000658687819 */ /* 0x000fe20000010259 */
[----:B------:R-:W-:Y:S02]  /*2610*/  IMAD.IADD R128, R128, 0x1, R3 ;  /* 0x0000000180807824 */ /* 0x000fe400078e0203 */
[----:B------:R-:W-:Y:S02]  /*2620*/  IMAD R127, R7, 0x1800, R224 ;  /* 0x00001800077f7824 */ /* 0x000fe400078e02e0 */
[----:B------:R-:W-:Y:S02]  /*2630*/  IMAD R3, R89, 0x60, RZ ;  /* 0x0000006059037824 */ /* 0x000fe400078e02ff */
[----:B------:R-:W-:Y:S02]  /*2640*/  IMAD R15, R134, R89, R15 ;  /* 0x00000059860f7224 */ /* 0x000fe400078e020f */
[----:B------:R-:W-:-:S02]  /*2650*/  IMAD.SHL.U32 R105, R88, 0x40, RZ ;  /* 0x0000004058697824 */ /* 0x000fc400078e00ff */
[----:B------:R-:W-:-:S04]  /*2660*/  IMAD.WIDE.U32 R92, R134, R88, R92 ;  /* 0x00000058865c7225 */ /* 0x000fc800078e005c */
[----:B------:R-:W-:-:S04]  /*2670*/  IMAD.WIDE.U32 R90, R134, R88, R90 ;  /* 0x00000058865a7225 */ /* 0x000fc800078e005a */
[----:B------:R-:W-:Y:S02]  /*2680*/  IMAD.IADD R126, R126, 0x1, R9 ;  /* 0x000000017e7e7824 */ /* 0x000fe400078e0209 */
[----:B------:R-:W-:Y:S01]  /*2690*/  IMAD R7, R134, R95, R4 ;  /* 0x0000005f86077224 */ /* 0x000fe200078e0204 */
[----:B------:R-:W-:Y:S01]  /*26a0*/  LOP3.LUT R4, R220, 0x18, R16, 0xf8, !PT ;  /* 0x00000018dc047812 */ /* 0x000fe200078ef810 */
[----:B------:R-:W-:-:S04]  /*26b0*/  IMAD.WIDE.U32 R88, R88, 0x60, RZ ;  /* 0x0000006058587825 */ /* 0x000fc800078e00ff */
[----:B------:R-:W-:-:S04]  /*26c0*/  IMAD.WIDE.U32 R98, R134, R94, R98 ;  /* 0x0000005e86627225 */ /* 0x000fc800078e0062 */
[----:B------:R-:W-:Y:S01]  /*26d0*/  IMAD.WIDE.U32 R96, R134, R94, R96 ;  /* 0x0000005e86607225 */ /* 0x000fe200078e0060 */
[----:B------:R-:W-:Y:S02]  /*26e0*/  SHF.L.U64.HI R102, R94, 0x6, R95 ;  /* 0x000000065e667819 */ /* 0x000fe4000001025f */
[----:B------:R-:W-:Y:S01]  /*26f0*/  LOP3.LUT R125, R4, R221, RZ, 0x3c, !PT ;  /* 0x000000dd047d7212 */ /* 0x000fe200078e3cff */
[----:B------:R-:W-:Y:S01]  /*2700*/  IMAD.IADD R124, R89, 0x1, R3 ;  /* 0x00000001597c7824 */ /* 0x000fe200078e0203 */
[----:B------:R-:W-:Y:S01]  /*2710*/  SHF.R.S32.HI R112, RZ, 0x3, R5 ;  /* 0x00000003ff707819 */ /* 0x000fe20000011405 */
[----:B------:R-:W-:Y:S01]  /*2720*/  IMAD R123, R95, 0x60, RZ ;  /* 0x000000605f7b7824 */ /* 0x000fe200078e02ff */
[----:B------:R-:W-:Y:S01]  /*2730*/  SHF.R.S32.HI R111, RZ, 0x3, R6 ;  /* 0x00000003ff6f7819 */ /* 0x000fe20000011406 */
[----:B------:R-:W-:Y:S01]  /*2740*/  IMAD.SHL.U32 R103, R94, 0x40, RZ ;  /* 0x000000405e677824 */ /* 0x000fe200078e00ff */
[----:B------:R-:W-:Y:S01]  /*2750*/  LOP3.LUT R5, R5, 0xfffffff8, RZ, 0xc0, !PT ;  /* 0xfffffff805057812 */ /* 0x000fe200078ec0ff */
[----:B------:R-:W-:Y:S01]  /*2760*/  IMAD.IADD R101, R99, 0x1, R7 ;  /* 0x0000000163657824 */ /* 0x000fe200078e0207 */
[----:B------:R-:W-:Y:S01]  /*2770*/  LOP3.LUT R6, R6, 0xfffffff8, RZ, 0xc0, !PT ;  /* 0xfffffff806067812 */ /* 0x000fe200078ec0ff */
[----:B------:R-:W-:Y:S01]  /*2780*/  IMAD.IADD R3, R7, 0x1, R97 ;  /* 0x0000000107037824 */ /* 0x000fe200078e0261 */
[----:B------:R-:W-:Y:S01]  /*2790*/  LOP3.LUT R7, R13, 0xfffffff8, RZ, 0xc0, !PT ;  /* 0xfffffff80d077812 */ /* 0x000fe200078ec0ff */
[----:B------:R-:W-:Y:S01]  /*27a0*/  IMAD.WIDE.U32 R94, R94, 0x60, RZ ;  /* 0x000000605e5e7825 */ /* 0x000fe200078e00ff */
[----:B0-----:R-:W-:-:S03]  /*27b0*/  LEA.HI R137, R137, 0x8, RZ, 0x19 ;  /* 0x0000000889897811 */ /* 0x001fc600078fc8ff */
[----:B------:R-:W-:Y:S01]  /*27c0*/  IMAD.IADD R127, R127, 0x1, R10 ;  /* 0x000000017f7f7824 */ /* 0x000fe200078e020a */
[----:B------:R-:W-:Y:S01]  /*27d0*/  SHF.R.S32.HI R110, RZ, 0x3, R13 ;  /* 0x00000003ff6e7819 */ /* 0x000fe2000001140d */
[----:B------:R-:W-:Y:S01]  /*27e0*/  IMAD.IADD R122, R122, 0x1, R27 ;  /* 0x000000017a7a7824 */ /* 0x000fe200078e021b */
[----:B------:R-:W-:Y:S01]  /*27f0*/  SHF.R.S32.HI R108, RZ, 0x1f, R5 ;  /* 0x0000001fff6c7819 */ /* 0x000fe20000011405 */
[----:B------:R-:W-:Y:S01]  /*2800*/  IMAD.IADD R129, R129, 0x1, R12 ;  /* 0x0000000181817824 */ /* 0x000fe200078e020c */
[----:B------:R-:W-:Y:S01]  /*2810*/  SHF.R.S32.HI R107, RZ, 0x1f, R6 ;  /* 0x0000001fff6b7819 */ /* 0x000fe20000011406 */
[----:B------:R-:W-:Y:S01]  /*2820*/  IMAD.SHL.U32 R119, R119, 0x2, RZ ;  /* 0x0000000277777824 */ /* 0x000fe200078e00ff */
[----:B------:R-:W-:Y:S01]  /*2830*/  SHF.R.S32.HI R106, RZ, 0x1f, R7 ;  /* 0x0000001fff6a7819 */ /* 0x000fe20000011407 */
[----:B------:R-:W-:Y:S02]  /*2840*/  IMAD.IADD R125, R222, 0x1, R125 ;  /* 0x00000001de7d7824 */ /* 0x000fe400078e027d */
[----:B------:R-:W-:-:S02]  /*2850*/  IMAD.IADD R123, R95, 0x1, R123 ;  /* 0x000000015f7b7824 */ /* 0x000fc400078e027b */
[----:B------:R-:W-:Y:S02]  /*2860*/  IMAD R109, R109, 0x40, R204 ;  /* 0x000000406d6d7824 */ /* 0x000fe400078e02cc */
[----:B------:R-:W-:Y:S02]  /*2870*/  IMAD.IADD R100, R93, 0x1, R15 ;  /* 0x000000015d647824 */ /* 0x000fe400078e020f */
[----:B------:R-:W-:Y:S01]  /*2880*/  IMAD.IADD R4, R15, 0x1, R91 ;  /* 0x000000010f047824 */ /* 0x000fe200078e025b */
[----:B--2---:R-:W-:Y:S02]  /*2890*/  LOP3.LUT P3, RZ, R21, 0x4, RZ, 0xc0, !PT ;  /* 0x0000000415ff7812 */ /* 0x004fe4000786c0ff */
[----:B---3--:R-:W-:-:S04]  /*28a0*/  LOP3.LUT R20, R20, 0xfffffffe, RZ, 0xc0, !PT ;  /* 0xfffffffe14147812 */ /* 0x008fc800078ec0ff */
[----:B------:R-:W-:Y:S02]  /*28b0*/  @P2 LOP3.LUT R20, R20, 0x1, RZ, 0xfc, !PT ;  /* 0x0000000114142812 */ /* 0x000fe400078efcff */
[----:B------:R-:W-:Y:S02]  /*28c0*/  ISETP.GE.AND P2, PT, R23, UR4, PT ;  /* 0x0000000417007c0c */ /* 0x000fe4000bf46270 */
[----:B------:R-:W-:Y:S02]  /*28d0*/  LOP3.LUT R20, R20, 0xfffffffb, RZ, 0xc0, !PT ;  /* 0xfffffffb14147812 */ /* 0x000fe400078ec0ff */
[----:B------:R-:W-:Y:S02]  /*28e0*/  SEL R9, RZ, 0x20, P2 ;  /* 0x00000020ff097807 */ /* 0x000fe40001000000 */
[----:B------:R-:W-:Y:S02]  /*28f0*/  @P3 LOP3.LUT R20, R20, 0x4, RZ, 0xfc, !PT ;  /* 0x0000000414143812 */ /* 0x000fe400078efcff */
[----:B------:R-:W-:-:S03]  /*2900*/  LOP3.LUT R26, R8, R9, RZ, 0xfc, !PT ;  /* 0x00000009081a7212 */ /* 0x000fc600078efcff */
[----:B------:R0:W-:Y:S01]  /*2910*/  STL [R1], R20 ;  /* 0x0000001401007387 */ /* 0x0001e20000100800 */
[C---:B------:R-:W-:Y:S02]  /*2920*/  LOP3.LUT R9, R26.reuse, 0x2, RZ, 0xc0, !PT ;  /* 0x000000021a097812 */ /* 0x040fe400078ec0ff */
[C---:B------:R-:W-:Y:S02]  /*2930*/  LOP3.LUT R10, R26.reuse, 0x4, RZ, 0xc0, !PT ;  /* 0x000000041a0a7812 */ /* 0x040fe400078ec0ff */
[----:B------:R-:W-:Y:S02]  /*2940*/  LOP3.LUT R21, R26, 0x10, RZ, 0xc0, !PT ;  /* 0x000000101a157812 */ /* 0x000fe400078ec0ff */
[----:B------:R-:W-:Y:S02]  /*2950*/  LOP3.LUT R8, R8, 0x1, RZ, 0xc0, !PT ;  /* 0x0000000108087812 */ /* 0x000fe400078ec0ff */
[----:B------:R-:W-:Y:S02]  /*2960*/  SHF.R.S32.HI R121, RZ, 0x1f, R0 ;  /* 0x0000001fff797819 */ /* 0x000fe40000011400 */
[----:B0-----:R-:W-:-:S02]  /*2970*/  LOP3.LUT R20, R26, 0x8, RZ, 0xc0, !PT ;  /* 0x000000081a147812 */ /* 0x001fc400078ec0ff */
[----:B------:R-:W-:-:S07]  /*2980*/  LOP3.LUT R26, R26, 0x20, RZ, 0xc0, !PT ;  /* 0x000000201a1a7812 */ /* 0x000fce00078ec0ff */
.L_x_6030:
[----:B0-2-4-:R-:W2:Y:S01]  /*2990*/  LDL R33, [R1+0x38] ;  /* 0x0000380001217983 */ /* 0x015ea20000100800 */
[----:B------:R-:W0:Y:S03]  /*29a0*/  LDC R76, c[0x0][0x430] ;  /* 0x00010c00ff4c7b82 */ /* 0x000e260000000800 */
[----:B------:R-:W3:Y:S01]  /*29b0*/  LDL.LU R31, [R1] ;  /* 0x00000000011f7983 */ /* 0x000ee20000300800 */
[----:B------:R-:W-:Y:S02]  /*29c0*/  VIADD R24, R24, 0xffffffff ;  /* 0xffffffff18187836 */ /* 0x000fe40000000000 */
[----:B------:R-:W-:Y:S02]  /*29d0*/  IMAD.MOV.U32 R27, RZ, RZ, RZ ;  /* 0x000000ffff1b7224 */ /* 0x000fe400078e00ff */
[----:B------:R-:W-:Y:S01]  /*29e0*/  IMAD R12, R24, 0x60, R109 ;  /* 0x00000060180c7824 */ /* 0x000fe200078e026d */
[----:B-1----:R-:W1:Y:S03]  /*29f0*/  LDC R118, c[0x0][0x3f4] ;  /* 0x0000fd00ff767b82 */ /* 0x002e660000000800 */
[----:B------:R-:W-:Y:S01]  /*2a00*/  IMAD.IADD R32, R122, 0x1, R12 ;  /* 0x000000017a207824 */ /* 0x000fe200078e020c */
[----:B------:R-:W-:-:S03]  /*2a10*/  ISETP.GE.AND P2, PT, R12, R25, PT ;  /* 0x000000190c00720c */ /* 0x000fc60003f46270 */
[----:B------:R-:W-:Y:S01]  /*2a20*/  IMAD.MOV.U32 R28, RZ, RZ, R32 ;  /* 0x000000ffff1c7224 */ /* 0x000fe200078e0020 */
[----:B------:R-:W-:Y:S02]  /*2a30*/  ISETP.GT.OR P2, PT, R109, 0x5f, P2 ;  /* 0x0000005f6d00780c */ /* 0x000fe40001744670 */
[----:B0-----:R-:W-:-:S11]  /*2a40*/  ISETP.NE.AND P3, PT, R76, 0x1, PT ;  /* 0x000000014c00780c */ /* 0x001fd60003f65270 */
[----:B------:R-:W0:Y:S08]  /*2a50*/  @!P2 LDC.64 R14, c[0x0][0x428] ;  /* 0x00010a00ff0eab82 */ /* 0x000e300000000a00 */
[----:B------:R-:W4:Y:S08]  /*2a60*/  @P3 LDC R11, c[0x0][0x434] ;  /* 0x00010d00ff0b3b82 */ /* 0x000f300000000800 */
[----:B------:R-:W1:Y:S08]  /*2a70*/  @P3 LDC R30, c[0x0][0x438] ;  /* 0x00010e00ff1e3b82 */ /* 0x000e700000000800 */
[----:B------:R-:W0:Y:S01]  /*2a80*/  @!P2 LDC.64 R12, c[0x0][0x418] ;  /* 0x00010600ff0cab82 */ /* 0x000e220000000a00 */
[----:B----4-:R-:W-:-:S05]  /*2a90*/  @P3 IMAD.HI.U32 R11, R32, R11, RZ ;  /* 0x0000000b200b3227 */ /* 0x010fca00078e00ff */
[----:B-1----:R-:W-:Y:S01]  /*2aa0*/  @P3 SHF.R.U32.HI R28, RZ, R30, R11 ;  /* 0x0000001eff1c3219 */ /* 0x002fe2000001160b */
[----:B0-----:R-:W-:-:S03]  /*2ab0*/  @!P2 IMAD R11, R121, R14, RZ ;  /* 0x0000000e790ba224 */ /* 0x001fc600078e02ff */
[--C-:B------:R-:W-:Y:S01]  /*2ac0*/  @!P2 SHF.R.S32.HI R29, RZ, 0x1f, R28.reuse ;  /* 0x0000001fff1da819 */ /* 0x100fe2000001141c */
[C---:B------:R-:W-:Y:S02]  /*2ad0*/  @!P2 IMAD R11, R0.reuse, R15, R11 ;  /* 0x0000000f000ba224 */ /* 0x040fe400078e020b */
[----:B------:R-:W-:-:S04]  /*2ae0*/  @!P2 IMAD.WIDE.U32 R14, R0, R14, R28 ;  /* 0x0000000e000ea225 */ /* 0x000fc800078e001c */
[----:B------:R-:W-:Y:S01]  /*2af0*/  @!P2 IMAD.IADD R11, R15, 0x1, R11 ;  /* 0x000000010f0ba824 */ /* 0x000fe200078e020b */
[----:B------:R-:W-:-:S04]  /*2b00*/  @!P2 LEA R12, P3, R14, R12, 0x2 ;  /* 0x0000000c0e0ca211 */ /* 0x000fc800078610ff */
[----:B------:R-:W-:-:S05]  /*2b10*/  @!P2 LEA.HI.X R13, R14, R13, R11, 0x2, P3 ;  /* 0x0000000d0e0da211 */ /* 0x000fca00018f140b */
[----:B------:R0:W5:Y:S01]  /*2b20*/  @!P2 LDG.E R27, desc[UR60][R12.64] ;  /* 0x0000003c0c1ba981 */ /* 0x000162000c1e1900 */
[----:B------:R-:W-:Y:S01]  /*2b30*/  ISETP.GT.AND P2, PT, R24, R120, PT ;  /* 0x000000781800720c */ /* 0x000fe20003f44270 */
[----:B------:R-:W-:Y:S01]  /*2b40*/  IMAD R14, R18, 0x4800, R125 ;  /* 0x00004800120e7824 */ /* 0x000fe200078e027d */
[----:B------:R-:W-:Y:S05]  /*2b50*/  YIELD ;  /* 0x0000000000007946 */ /* 0x000fea0003800000 */
[----:B------:R-:W-:Y:S01]  /*2b60*/  VIADD R78, R14, 0x20 ;  /* 0x000000200e4e7836 */ /* 0x000fe20000000000 */
[----:B------:R-:W-:Y:S01]  /*2b70*/  BSSY B0, `(.L_x_5925) ;  /* 0x00007f6000007945 */ /* 0x000fe20003800000 */
[----:B------:R-:W-:-:S02]  /*2b80*/  IMAD.MOV R11, RZ, RZ, -R28 ;  /* 0x000000ffff0b7224 */ /* 0x000fc400078e0a1c */
[----:B------:R-:W-:Y:S02]  /*2b90*/  IMAD R77, R14, 0x2, R113 ;  /* 0x000000020e4d7824 */ /* 0x000fe400078e0271 */
[----:B------:R-:W-:Y:S01]  /*2ba0*/  IMAD R76, R76, R11, R32 ;  /* 0x0000000b4c4c7224 */ /* 0x000fe200078e0220 */
[----:B--2---:R-:W-:Y:S02]  /*2bb0*/  LOP3.LUT P4, RZ, R33, 0x4, RZ, 0xc0, !PT ;  /* 0x0000000421ff7812 */ /* 0x004fe4000788c0ff */
[----:B---3--:R-:W-:-:S04]  /*2bc0*/  LOP3.LUT R31, R31, 0xfffffffd, RZ, 0xc0, !PT ;  /* 0xfffffffd1f1f7812 */ /* 0x008fc800078ec0ff */
[----:B------:R-:W-:Y:S02]  /*2bd0*/  @P2 LOP3.LUT R31, R31, 0x2, RZ, 0xfc, !PT ;  /* 0x000000021f1f2812 */ /* 0x000fe400078efcff */
[----:B------:R-:W-:-:S03]  /*2be0*/  ISETP.GE.AND P2, PT, R118, 0x1, PT ;  /* 0x000000017600780c */ /* 0x000fc60003f46270 */
[----:B------:R0:W-:Y:S02]  /*2bf0*/  STL [R1], R31 ;  /* 0x0000001f01007387 */ /* 0x0001e40000100800 */
[----:B------:R-:W-:-:S04]  /*2c00*/  @P4 VIADD R78, R14, 0xffffffe0 ;  /* 0xffffffe00e4e4836 */ /* 0x000fc80000000000 */
[----:B------:R-:W-:-:S04]  /*2c10*/  IMAD R78, R78, 0x2, R113 ;  /* 0x000000024e4e7824 */ /* 0x000fc800078e0271 */
[----:B0-----:R-:W-:Y:S05]  /*2c20*/  @!P2 BRA `(.L_x_5926) ;  /* 0x0000007400d4a947 */ /* 0x001fea0003800000 */
        /* <DEDUP_REMOVED lines=51> */
[----:B------:R-:W-:Y:S01]  /*2f60*/  CS2R R74, SRZ ;  /* 0x00000000004a7805 */ /* 0x000fe2000001ff00 */
[----:B------:R-:W-:Y:S01]  /*2f70*/  IMAD.X R32, R11, 0x1, R101, P2 ;  /* 0x000000010b207824 */ /* 0x000fe200010e0665 */
[----:B------:R-:W-:-:S04]  /*2f80*/  LEA R30, P2, R31, UR4, 0x1 ;  /* 0x000000041f1e7c11 */ /* 0x000fc8000f8408ff */
[----:B------:R-:W-:Y:S01]  /*2f90*/  LEA.HI.X R31, R31, UR5, R32, 0x1, P2 ;  /* 0x000000051f1f7c11 */ /* 0x000fe200090f0c20 */
[----:B------:R-:W-:Y:S01]  /*2fa0*/  ULDC.64 UR4, c[0x0][0x400] ;  /* 0x0001000000047ab9 */ /* 0x000fe20000000a00 */
[----:B------:R-:W-:-:S05]  /*2fb0*/  IADD3 R33, P2, R92, R12, RZ ;  /* 0x0000000c5c217210 */ /* 0x000fca0007f5e0ff */
[----:B------:R-:W-:Y:S01]  /*2fc0*/  IMAD.X R34, R80, 0x1, R100, P2 ;  /* 0x0000000150227824 */ /* 0x000fe200010e0664 */
        /* <DEDUP_REMOVED lines=30> */
.L_x_5929:
[----:B------:R-:W-:Y:S05]  /*31b0*/  BSYNC B1 ;  /* 0x0000000000017941 */ /* 0x000fea0003800000 */
.L_x_5928:
[----:B0-----:R-:W-:Y:S01]  /*31c0*/  VIADD R30, R204, 0x40 ;  /* 0x00000040cc1e7836 */ /* 0x001fe20000000000 */
        /* <DEDUP_REMOVED lines=11> */
[----:B------:R-:W-:Y:S01]  /*3280*/  CS2R R46, SRZ ;  /* 0x00000000002e7805 */ /* 0x000fe2000001ff00 */
[----:B-----5:R-:W-:Y:S01]  /*3290*/  IMAD.MOV.U32 R81, RZ, RZ, R52 ;  /* 0x000000ffff517224 */ /* 0x020fe200078e0034 */
[----:B------:R-:W-:Y:S01]  /*32a0*/  CS2R R50, SRZ ;  /* 0x0000000000327805 */ /* 0x000fe2000001ff00 */
[----:B------:R-:W-:Y:S06]  /*32b0*/  @P4 BRA `(.L_x_5931) ;  /* 0x0000000000a04947 */ /* 0x000fec0003800000 */
        /* <DEDUP_REMOVED lines=40> */
.L_x_5931:
[----:B------:R-:W-:Y:S05]  /*3540*/  BSYNC B1 ;  /* 0x0000000000017941 */ /* 0x000fea0003800000 */
.L_x_5930:
[----:B------:R-:W2:Y:S01]  /*3550*/  LDL R11, [R1+0x4] ;  /* 0x00000400010b7983 */ /* 0x000ea20000100800 */
        /* <DEDUP_REMOVED lines=13> */
[----:B------:R-:W-:Y:S01]  /*3630*/  PRMT R157, R157, 0x5410, R12 ;  /* 0x000054109d9d7816 */ /* 0x000fe2000000000c */
[----:B------:R-:W-:Y:S01]  /*3640*/  IMAD.MOV.U32 R12, RZ, RZ, R54 ;  /* 0x000000ffff0c7224 */ /* 0x000fe200078e0036 */
        /* <DEDUP_REMOVED lines=10> */
[----:B------:R-:W-:-:S04]  /*36f0*/  PLOP3.LUT P2, PT, PT, PT, UP0, 0x80, 0x0 ;  /* 0x000000000000781c */ /* 0x000fc80003f4f008 */
        /* <DEDUP_REMOVED lines=61> */
.L_x_5932:
[----:B------:R-:W-:Y:S01]  /*3ad0*/  IMAD R86, R18, 0x8, R2 ;  /* 0x0000000812567824 */ /* 0x000fe200078e0202 */
[----:B------:R-:W-:Y:S01]  /*3ae0*/  SHF.L.U32 R87, R205, 0x1f, RZ ;  /* 0x0000001fcd577819 */ /* 0x000fe200000006ff */
[----:B------:R-:W-:Y:S03]  /*3af0*/  BSSY B1, `(.L_x_5933) ;  /* 0x0000003000017945 */ /* 0x000fe60003800000 */
[----:B------:R-:W0:Y:S02]  /*3b00*/  SYNCS.PHASECHK.TRANS64.TRYWAIT P5, [R86+URZ+0x30890], R87 ;  /* 0x03089057560075a7 */ /* 0x000e2400080a017f */
[----:B0-----:R-:W-:Y:S05]  /*3b10*/  @!P5 BRA `(.L_x_5934) ;  /* 0x0000024c0020d947 */ /* 0x001fea0003800000 */
.L_x_6286:
[----:B------:R-:W-:Y:S05]  /*3b20*/  BSYNC B1 ;  /* 0x0000000000017941 */ /* 0x000fea0003800000 */
.L_x_5933:
[----:B------:R-:W-:-:S03]  /*3b30*/  UMOV UR4, 0xffffffff ;  /* 0xffffffff00047882 */ /* 0x000fc60000000000 */
[----:B------:R-:W-:Y:S05]  /*3b40*/  BRA.DIV UR4, `(.L_x_5935) ;  /* 0x0000024e04287947 */ /* 0x000fea000b800000 */
[----:B------:R1:W2:Y:S04]  /*3b50*/  SHFL.IDX PT, R80, R116, RZ, 0x1c1f ;  /* 0x001c1fff74507589 */ /* 0x0002a800000e0000 */
[----:B------:R1:W3:Y:S02]  /*3b60*/  SHFL.IDX PT, R11, R117, RZ, 0x1c1f ;  /* 0x001c1fff750b7589 */ /* 0x0002e400000e0000 */
.L_x_6290:
        /* <DEDUP_REMOVED lines=13> */
[C---:B------:R-:W-:Y:S02]  /*3c40*/  PRMT R75, R139.reuse, 0x5410, R73 ;  /* 0x000054108b4b7816 */ /* 0x040fe40000000049 */
[----:B------:R-:W-:-:S02]  /*3c50*/  PRMT R73, R139, 0x5432, R74 ;  /* 0x000054328b497816 */ /* 0x000fc4000000004a */
[C---:B------:R-:W-:Y:S02]  /*3c60*/  PRMT R72, R138.reuse, 0x5432, R72 ;  /* 0x000054328a487816 */ /* 0x040fe40000000048 */
[----:B0-----:R-:W-:Y:S02]  /*3c70*/  LOP3.LUT R140, R13, 0xffff0000, RZ, 0xc0, !PT ;  /* 0xffff00000d8c7812 */ /* 0x001fe400078ec0ff */
[C---:B------:R-:W-:Y:S01]  /*3c80*/  LOP3.LUT R139, R75.reuse, 0xffff0000, RZ, 0xc0, !PT ;  /* 0xffff00004b8b7812 */ /* 0x040fe200078ec0ff */
[----:B------:R-:W-:Y:S01]  /*3c90*/  IMAD.U32 R75, R75, 0x10000, RZ ;  /* 0x000100004b4b7824 */ /* 0x000fe200078e00ff */
[----:B------:R-:W-:Y:S01]  /*3ca0*/  PRMT R133, R138, 0x5410, R133 ;  /* 0x000054108a857816 */ /* 0x000fe20000000085 */
[----:B------:R-:W-:Y:S01]  /*3cb0*/  IMAD.U32 R138, R13, 0x10000, RZ ;  /* 0x000100000d8a7824 */ /* 0x000fe200078e00ff */
[----:B------:R-:W-:Y:S01]  /*3cc0*/  LOP3.LUT R13, R72, 0xffff0000, RZ, 0xc0, !PT ;  /* 0xffff0000480d7812 */ /* 0x000fe200078ec0ff */
[----:B------:R-:W-:Y:S01]  /*3cd0*/  FMUL.FTZ R74, R140, R139 ;  /* 0x0000008b8c4a7220 */ /* 0x000fe20000410000 */
[----:B------:R-:W-:-:S03]  /*3ce0*/  IMAD.U32 R72, R72, 0x10000, RZ ;  /* 0x0001000048487824 */ /* 0x000fc600078e00ff */
        /* <DEDUP_REMOVED lines=32> */
.L_x_5941:
[----:B------:R-:W-:Y:S05]  /*3ef0*/  BSYNC B3 ;  /* 0x0000000000037941 */ /* 0x000fea0003800000 */
.L_x_5940:
[----:B---3--:R-:W-:-:S04]  /*3f00*/  LEA R72, P3, R16, R11, 0x1 ;  /* 0x0000000b10487211 */ /* 0x008fc800078608ff */
[----:B--2---:R-:W-:-:S05]  /*3f10*/  LEA.HI.X R73, R16, R80, R17, 0x1, P3 ;  /* 0x0000005010497211 */ /* 0x004fca00018f0c11 */
[----:B0-----:R4:W-:Y:S04]  /*3f20*/  ST.E.128 desc[UR60][R72.64], R12 ;  /* 0x0000000c48007985 */ /* 0x0019e8000c101d3c */
.L_x_5939:
[----:B------:R-:W-:Y:S05]  /*3f30*/  BSYNC B2 ;  /* 0x0000000000027941 */ /* 0x000fea0003800000 */
.L_x_5938:
        /* <DEDUP_REMOVED lines=54> */
.L_x_5945:
[----:B------:R-:W-:Y:S05]  /*42a0*/  BSYNC B3 ;  /* 0x0000000000037941 */ /* 0x000fea0003800000 */
.L_x_5944:
[----:B------:R-:W-:Y:S02]  /*42b0*/  IMAD.SHL.U32 R70, R198, 0x8, RZ ;  /* 0x00000008c6467824 */ /* 0x000fe400078e00ff */
[----:B---3--:R-:W-:Y:S02]  /*42c0*/  IMAD.MOV.U32 R68, RZ, RZ, R11 ;  /* 0x000000ffff447224 */ /* 0x008fe400078e000b */
[----:B--2---:R-:W-:Y:S02]  /*42d0*/  IMAD.MOV.U32 R69, RZ, RZ, R80 ;  /* 0x000000ffff457224 */ /* 0x004fe400078e0050 */
[----:B------:R-:W-:-:S05]  /*42e0*/  IMAD.WIDE R68, R70, 0x2, R68 ;  /* 0x0000000246447825 */ /* 0x000fca00078e0244 */
[----:B0-----:R0:W-:Y:S02]  /*42f0*/  ST.E.128 desc[UR60][R68.64], R12 ;  /* 0x0000000c44007985 */ /* 0x0011e4000c101d3c */
.L_x_5943:
[----:B------:R-:W-:Y:S05]  /*4300*/  BSYNC B2 ;  /* 0x0000000000027941 */ /* 0x000fea0003800000 */
.L_x_5942:
        /* <DEDUP_REMOVED lines=54> */
.L_x_5949:
[----:B------:R-:W-:Y:S05]  /*4670*/  BSYNC B3 ;  /* 0x0000000000037941 */ /* 0x000fea0003800000 */
.L_x_5948:
[----:B------:R-:W-:Y:S02]  /*4680*/  IMAD.SHL.U32 R66, R199, 0x8, RZ ;  /* 0x00000008c7427824 */ /* 0x000fe400078e00ff */
[----:B---3--:R-:W-:Y:S02]  /*4690*/  IMAD.MOV.U32 R64, RZ, RZ, R11 ;  /* 0x000000ffff407224 */ /* 0x008fe400078e000b */
[----:B--2---:R-:W-:Y:S02]  /*46a0*/  IMAD.MOV.U32 R65, RZ, RZ, R80 ;  /* 0x000000ffff417224 */ /* 0x004fe400078e0050 */
[----:B------:R-:W-:-:S05]  /*46b0*/  IMAD.WIDE R64, R66, 0x2, R64 ;  /* 0x0000000242407825 */ /* 0x000fca00078e0240 */
[----:B----4-:R0:W-:Y:S02]  /*46c0*/  ST.E.128 desc[UR60][R64.64], R12 ;  /* 0x0000000c40007985 */ /* 0x0101e4000c101d3c */
.L_x_5947:
[----:B------:R-:W-:Y:S05]  /*46d0*/  BSYNC B2 ;  /* 0x0000000000027941 */ /* 0x000fea0003800000 */
.L_x_5946:
[----:B------:R-:W-:Y:S01]  /*46e0*/  ISETP.NE.AND P3, PT, R20, RZ, PT ;  /* 0x000000ff1400720c */ /* 0x000fe20003f65270 */
[----:B------:R-:W-:-:S12]  /*46f0*/  BSSY B2, `(.L_x_5950) ;  /* 0x000003a000027945 */ /* 0x000fd80003800000 */
        /* <DEDUP_REMOVED lines=13> */
[C---:B------:R-:W-:Y:S01]  /*47d0*/  LOP3.LUT R66, R63.reuse, 0xffff0000, RZ, 0xc0, !PT ;  /* 0xffff00003f427812 */ /* 0x040fe200078ec0ff */
[----:B------:R-:W-:Y:S01]  /*47e0*/  IMAD.U32 R63, R63, 0x10000, RZ ;  /* 0x000100003f3f7824 */ /* 0x000fe200078e00ff */
[C---:B------:R-:W-:Y:S01]  /*47f0*/  LOP3.LUT R62, R60.reuse, 0xffff0000, RZ, 0xc0, !PT ;  /* 0xffff00003c3e7812 */ /* 0x040fe200078ec0ff */
[----:B------:R-:W-:Y:S02]  /*4800*/  IMAD.U32 R60, R60, 0x10000, RZ ;  /* 0x000100003c3c7824 */ /* 0x000fe400078e00ff */
[C---:B------:R-:W-:Y:S02]  /*4810*/  FMUL.FTZ R67, R68.reuse, R66 ;  /* 0x0000004244437220 */ /* 0x040fe40000410000 */
[-C--:B------:R-:W-:Y:S02]  /*4820*/  FMUL.FTZ R13, R68, R62.reuse ;  /* 0x0000003e440d7220 */ /* 0x080fe40000410000 */
[----:B------:R-:W-:-:S02]  /*4830*/  FFMA.FTZ R62, R61, R62, -R67 ;  /* 0x0000003e3d3e7223 */ /* 0x000fc40000010843 */
[----:B------:R-:W-:Y:S01]  /*4840*/  FFMA.FTZ R61, R61, R66, R13 ;  /* 0x000000423d3d7223 */ /* 0x000fe2000001000d */
[C---:B------:R-:W-:Y:S02]  /*4850*/  PRMT R13, R152.reuse, 0x5432, R64 ;  /* 0x00005432980d7816 */ /* 0x040fe40000000040 */
[----:B------:R-:W-:Y:S02]  /*4860*/  PRMT R64, R152, 0x5410, R65 ;  /* 0x0000541098407816 */ /* 0x000fe40000000041 */
[----:B------:R-:W-:Y:S01]  /*4870*/  LOP3.LUT R66, R14, 0xffff0000, RZ, 0xc0, !PT ;  /* 0xffff00000e427812 */ /* 0x000fe200078ec0ff */
        /* <DEDUP_REMOVED lines=16> */
[C---:B------:R-:W-:Y:S01]  /*4980*/  LOP3.LUT R13, R12.reuse, 0xffff0000, RZ, 0xc0, !PT ;  /* 0xffff00000c0d7812 */ /* 0x040fe200078ec0ff */
[----:B------:R-:W-:Y:S01]  /*4990*/  FFMA.FTZ R14, R15, R64, R14 ;  /* 0x000000400f0e7223 */ /* 0x000fe2000001000e */
[----:B------:R-:W-:-:S03]  /*49a0*/  IMAD.U32 R12, R12, 0x10000, RZ ;  /* 0x000100000c0c7824 */ /* 0x000fc600078e00ff */
[C---:B------:R-:W-:Y:S01]  /*49b0*/  FMUL.FTZ R15, R13.reuse, R63 ;  /* 0x0000003f0d0f7220 */ /* 0x040fe20000410000 */
[-C--:B------:R-:W-:Y:S01]  /*49c0*/  FMUL.FTZ R13, R13, R60.reuse ;  /* 0x0000003c0d0d7220 */ /* 0x080fe20000410000 */
[----:B------:R-:W-:Y:S02]  /*49d0*/  F2FP.BF16.F32.PACK_AB R14, R14, R65 ;  /* 0x000000410e0e723e */ /* 0x000fe400000010ff */
[C---:B------:R-:W-:Y:S01]  /*49e0*/  FFMA.FTZ R15, R12.reuse, R60, -R15 ;  /* 0x0000003c0c0f7223 */ /* 0x040fe2000001080f */
[----:B------:R-:W-:-:S05]  /*49f0*/  FFMA.FTZ R13, R12, R63, R13 ;  /* 0x0000003f0c0d7223 */ /* 0x000fca000001000d */
[----:B------:R-:W-:Y:S01]  /*4a00*/  F2FP.BF16.F32.PACK_AB R13, R13, R15 ;  /* 0x0000000f0d0d723e */ /* 0x000fe200000010ff */
[----:B------:R-:W-:Y:S02]  /*4a10*/  IMAD.MOV.U32 R15, RZ, RZ, R14 ;  /* 0x000000ffff0f7224 */ /* 0x000fe400078e000e */
[----:B------:R-:W-:Y:S02]  /*4a20*/  IMAD.MOV.U32 R14, RZ, RZ, R66 ;  /* 0x000000ffff0e7224 */ /* 0x000fe400078e0042 */
[----:B------:R-:W-:Y:S02]  /*4a30*/  IMAD.MOV.U32 R12, RZ, RZ, R13 ;  /* 0x000000ffff0c7224 */ /* 0x000fe400078e000d */
[----:B------:R-:W-:-:S07]  /*4a40*/  IMAD.MOV.U32 R13, RZ, RZ, R61 ;  /* 0x000000ffff0d7224 */ /* 0x000fce00078e003d */
.L_x_5953:
[----:B------:R-:W-:Y:S05]  /*4a50*/  BSYNC B3 ;  /* 0x0000000000037941 */ /* 0x000fea0003800000 */
.L_x_5952:
[----:B---3--:R-:W-:-:S04]  /*4a60*/  LEA R60, P3, R22, R11, 0x1 ;  /* 0x0000000b163c7211 */ /* 0x008fc800078608ff */
[----:B--2---:R-:W-:-:S05]  /*4a70*/  LEA.HI.X R61, R22, R80, R203, 0x1, P3 ;  /* 0x00000050163d7211 */ /* 0x004fca00018f0ccb */
[----:B----4-:R0:W-:Y:S04]  /*4a80*/  ST.E.128 desc[UR60][R60.64], R12 ;  /* 0x0000000c3c007985 */ /* 0x0101e8000c101d3c */
.L_x_5951:
[----:B------:R-:W-:Y:S05]  /*4a90*/  BSYNC B2 ;  /* 0x0000000000027941 */ /* 0x000fea0003800000 */
.L_x_5950:
[----:B------:R-:W-:Y:S01]  /*4aa0*/  ISETP.NE.AND P3, PT, R21, RZ, PT ;  /* 0x000000ff1500720c */ /* 0x000fe20003f65270 */
[----:B------:R-:W-:-:S12]  /*4ab0*/  BSSY B2, `(.L_x_5954) ;  /* 0x000003a000027945 */ /* 0x000fd80003800000 */
        /* <DEDUP_REMOVED lines=20> */
[-C--:B------:R-:W-:Y:S01]  /*4c00*/  FMUL.FTZ R13, R66, R58.reuse ;  /* 0x0000003a420d7220 */ /* 0x080fe20000410000 */
[C---:B------:R-:W-:Y:S01]  /*4c10*/  LOP3.LUT R66, R14.reuse, 0xffff0000, RZ, 0xc0, !PT ;  /* 0xffff00000e427812 */ /* 0x040fe200078ec0ff */
[----:B------:R-:W-:Y:S01]  /*4c20*/  FFMA.FTZ R58, R57, R58, -R65 ;  /* 0x0000003a393a7223 */ /* 0x000fe20000010841 */
[----:B------:R-:W-:-:S02]  /*4c30*/  IMAD.U32 R14, R14, 0x10000, RZ ;  /* 0x000100000e0e7824 */ /* 0x000fc400078e00ff */
[----:B------:R-:W-:Y:S01]  /*4c40*/  FFMA.FTZ R57, R57, R64, R13 ;  /* 0x0000004039397223 */ /* 0x000fe2000001000d */
[C---:B------:R-:W-:Y:S02]  /*4c50*/  PRMT R13, R150.reuse, 0x5432, R62 ;  /* 0x00005432960d7816 */ /* 0x040fe4000000003e */
[----:B------:R-:W-:Y:S02]  /*4c60*/  PRMT R62, R150, 0x5410, R63 ;  /* 0x00005410963e7816 */ /* 0x000fe4000000003f */
[----:B------:R-:W-:Y:S01]  /*4c70*/  F2FP.BF16.F32.PACK_AB R57, R57, R58 ;  /* 0x0000003a3939723e */ /* 0x000fe200000010ff */
        /* <DEDUP_REMOVED lines=27> */
.L_x_5957:
[----:B------:R-:W-:Y:S05]  /*4e30*/  BSYNC B3 ;  /* 0x0000000000037941 */ /* 0x000fea0003800000 */
.L_x_5956:
[----:B----4-:R0:W-:Y:S02]  /*4e40*/  ST.E.128 desc[UR60][R60.64], R12 ;  /* 0x0000000c3c007985 */ /* 0x0101e4000c101d3c */
.L_x_5955:
[----:B------:R-:W-:Y:S05]  /*4e50*/  BSYNC B2 ;  /* 0x0000000000027941 */ /* 0x000fea0003800000 */
.L_x_5954:
        /* <DEDUP_REMOVED lines=8> */
[----:B------:R-:W-:Y:S02]  /*4ee0*/  SHF.R.U64 R11, R54, 0x10, R55 ;  /* 0x00000010360b7819 */ /* 0x000fe40000001237 */
[----:B------:R-:W-:Y:S02]  /*4ef0*/  SHF.R.U64 R52, R52, 0x10, R53 ;  /* 0x0000001034347819 */ /* 0x000fe40000001235 */
[----:B------:R-:W-:Y:S02]  /*4f00*/  PRMT R11, R149, 0x5410, R11 ;  /* 0x00005410950b7816 */ /* 0x000fe4000000000b */
        /* <DEDUP_REMOVED lines=9> */
[CC--:B------:R-:W-:Y:S01]  /*4fa0*/  FMUL.FTZ R59, R60.reuse, R55.reuse ;  /* 0x000000373c3b7220 */ /* 0x0c0fe20000410000 */
        /* <DEDUP_REMOVED lines=34> */
.L_x_5959:
[----:B------:R-:W-:Y:S05]  /*51d0*/  BSYNC B2 ;  /* 0x0000000000027941 */ /* 0x000fea0003800000 */
.L_x_5958:
[----:B----4-:R0:W-:Y:S02]  /*51e0*/  ST.E.128 desc[UR60][R56.64], R12 ;  /* 0x0000000c38007985 */ /* 0x0101e4000c101d3c */
.L_x_5937:
[----:B------:R-:W-:Y:S05]  /*51f0*/  BSYNC B1 ;  /* 0x0000000000017941 */ /* 0x000fea0003800000 */
.L_x_5936:
[----:B------:R-:W-:-:S03]  /*5200*/  UMOV UR4, 0xffffffff ;  /* 0xffffffff00047882 */ /* 0x000fc60000000000 */
[----:B------:R-:W-:Y:S05]  /*5210*/  BRA.DIV UR4, `(.L_x_5960) ;  /* 0x0000023604c07947 */ /* 0x000fea000b800000 */
[----:B-1----:R-:W1:Y:S04]  /*5220*/  SHFL.IDX PT, R116, R116, 0x1, 0x1c1f ;  /* 0x003c1f0074747f89 */ /* 0x002e6800000e0000 */
[----:B------:R-:W0:Y:S02]  /*5230*/  SHFL.IDX PT, R117, R117, 0x1, 0x1c1f ;  /* 0x003c1f0075757f89 */ /* 0x000e2400000e0000 */
.L_x_6294:
        /* <DEDUP_REMOVED lines=10> */
[----:B---3--:R-:W-:Y:S01]  /*52e0*/  SHF.R.U64 R11, R48, 0x10, R49 ;  /* 0x00000010300b7819 */ /* 0x008fe20000001231 */
[----:B----4-:R-:W-:Y:S01]  /*52f0*/  IMAD.U32 R56, R15, 0x10000, RZ ;  /* 0x000100000f387824 */ /* 0x010fe200078e00ff */
[--C-:B------:R-:W-:Y:S01]  /*5300*/  SHF.R.U64 R48, R50, 0x10, R51.reuse ;  /* 0x0000001032307819 */ /* 0x100fe20000001233 */
[----:B------:R-:W-:Y:S01]  /*5310*/  IMAD.U32 R54, R14, 0x10000, RZ ;  /* 0x000100000e367824 */ /* 0x000fe200078e00ff */
[----:B------:R-:W-:Y:S01]  /*5320*/  SHF.R.U32.HI R51, RZ, 0x10, R51 ;  /* 0x00000010ff337819 */ /* 0x000fe20000011633 */
[----:B------:R-:W-:Y:S01]  /*5330*/  IMAD.U32 R55, R12, 0x10000, RZ ;  /* 0x000100000c377824 */ /* 0x000fe200078e00ff */
[----:B------:R-:W-:Y:S02]  /*5340*/  PRMT R48, R147, 0x5410, R48 ;  /* 0x0000541093307816 */ /* 0x000fe40000000030 */
[----:B------:R-:W-:Y:S02]  /*5350*/  SHF.R.U32.HI R49, RZ, 0x10, R49 ;  /* 0x00000010ff317819 */ /* 0x000fe40000011631 */
[----:B------:R-:W-:Y:S01]  /*5360*/  LOP3.LUT R50, R15, 0xffff0000, RZ, 0xc0, !PT ;  /* 0xffff00000f327812 */ /* 0x000fe200078ec0ff */
[C---:B------:R-:W-:Y:S01]  /*5370*/  IMAD.U32 R15, R13.reuse, 0x10000, RZ ;  /* 0x000100000d0f7824 */ /* 0x040fe200078e00ff */
[----:B------:R-:W-:-:S02]  /*5380*/  LOP3.LUT R13, R13, 0xffff0000, RZ, 0xc0, !PT ;  /* 0xffff00000d0d7812 */ /* 0x000fc400078ec0ff */
[C---:B------:R-:W-:Y:S01]  /*5390*/  LOP3.LUT R57, R48.reuse, 0xffff0000, RZ, 0xc0, !PT ;  /* 0xffff000030397812 */ /* 0x040fe200078ec0ff */
[----:B------:R-:W-:Y:S01]  /*53a0*/  IMAD.U32 R48, R48, 0x10000, RZ ;  /* 0x0001000030307824 */ /* 0x000fe200078e00ff */
[C---:B------:R-:W-:Y:S02]  /*53b0*/  PRMT R11, R146.reuse, 0x5410, R11 ;  /* 0x00005410920b7816 */ /* 0x040fe4000000000b */
[----:B------:R-:W-:Y:S01]  /*53c0*/  PRMT R51, R147, 0x5432, R51 ;  /* 0x0000543293337816 */ /* 0x000fe20000000033 */
[----:B------:R-:W-:Y:S01]  /*53d0*/  FMUL.FTZ R58, R13, R57 ;  /* 0x000000390d3a7220 */ /* 0x000fe20000410000 */
[----:B------:R-:W-:Y:S02]  /*53e0*/  PRMT R49, R146, 0x5432, R49 ;  /* 0x0000543292317816 */ /* 0x000fe40000000031 */
[----:B------:R-:W-:Y:S01]  /*53f0*/  LOP3.LUT R60, R11, 0xffff0000, RZ, 0xc0, !PT ;  /* 0xffff00000b3c7812 */ /* 0x000fe200078ec0ff */
[----:B------:R-:W-:Y:S01]  /*5400*/  IMAD.U32 R59, R51, 0x10000, RZ ;  /* 0x00010000333b7824 */ /* 0x000fe200078e00ff */
[----:B------:R-:W-:Y:S01]  /*5410*/  LOP3.LUT R14, R14, 0xffff0000, RZ, 0xc0, !PT ;  /* 0xffff00000e0e7812 */ /* 0x000fe200078ec0ff */
[----:B------:R-:W-:Y:S01]  /*5420*/  IMAD.U32 R61, R49, 0x10000, RZ ;  /* 0x00010000313d7824 */ /* 0x000fe200078e00ff */
[----:B------:R-:W-:Y:S01]  /*5430*/  LOP3.LUT R51, R51, 0xffff0000, RZ, 0xc0, !PT ;  /* 0xffff000033337812 */ /* 0x000fe200078ec0ff */
[-C--:B------:R-:W-:Y:S01]  /*5440*/  FMUL.FTZ R13, R13, R60.reuse ;  /* 0x0000003c0d0d7220 */ /* 0x080fe20000410000 */
[----:B------:R-:W-:Y:S01]  /*5450*/  FFMA.FTZ R58, R15, R60, -R58 ;  /* 0x0000003c0f3a7223 */ /* 0x000fe2000001083a */
[C---:B------:R-:W-:Y:S01]  /*5460*/  FMUL.FTZ R60, R14.reuse, R59 ;  /* 0x0000003b0e3c7220 */ /* 0x040fe20000410000 */
[----:B------:R-:W-:Y:S01]  /*5470*/  FMUL.FTZ R14, R14, R61 ;  /* 0x0000003d0e0e7220 */ /* 0x000fe20000410000 */
[----:B------:R-:W-:Y:S01]  /*5480*/  LOP3.LUT R49, R49, 0xffff0000, RZ, 0xc0, !PT ;  /* 0xffff000031317812 */ /* 0x000fe200078ec0ff */
[----:B------:R-:W-:Y:S01]  /*5490*/  IMAD.U32 R11, R11, 0x10000, RZ ;  /* 0x000100000b0b7824 */ /* 0x000fe200078e00ff */
[----:B------:R-:W-:Y:S01]  /*54a0*/  LOP3.LUT R12, R12, 0xffff0000, RZ, 0xc0, !PT ;  /* 0xffff00000c0c7812 */ /* 0x000fe200078ec0ff */
[----:B------:R-:W-:Y:S01]  /*54b0*/  FFMA.FTZ R13, R15, R57, R13 ;  /* 0x000000390f0d7223 */ /* 0x000fe2000001000d */
[C---:B------:R-:W-:Y:S01]  /*54c0*/  FFMA.FTZ R60, R54.reuse, R61, -R60 ;  /* 0x0000003d363c7223 */ /* 0x040fe2000001083c */
[----:B------:R-:W-:Y:S01]  /*54d0*/  FFMA.FTZ R14, R54, R59, R14 ;  /* 0x0000003b360e7223 */ /* 0x000fe2000001000e */
[C---:B------:R-:W-:Y:S01]  /*54e0*/  FMUL.FTZ R15, R50.reuse, R51 ;  /* 0x00000033320f7220 */ /* 0x040fe20000410000 */
[----:B------:R-:W-:Y:S01]  /*54f0*/  FMUL.FTZ R54, R50, R49 ;  /* 0x0000003132367220 */ /* 0x000fe20000410000 */
[CC--:B------:R-:W-:Y:S01]  /*5500*/  FMUL.FTZ R50, R12.reuse, R48.reuse ;  /* 0x000000300c327220 */ /* 0x0c0fe20000410000 */
        /* <DEDUP_REMOVED lines=9> */
.L_x_5965:
[----:B------:R-:W-:Y:S05]  /*55a0*/  BSYNC B2 ;  /* 0x0000000000027941 */ /* 0x000fea0003800000 */
.L_x_5964:
[----:B----4-:R0:W-:Y:S02]  /*55b0*/  ST.E.128 desc[UR60][R52.64], R12 ;  /* 0x0000000c34007985 */ /* 0x0101e4000c101d3c */
.L_x_5963:
[----:B------:R-:W-:Y:S05]  /*55c0*/  BSYNC B1 ;  /* 0x0000000000017941 */ /* 0x000fea0003800000 */
.L_x_5962:
        /* <DEDUP_REMOVED lines=16> */
[----:B------:R-:W-:Y:S02]  /*56d0*/  PRMT R44, R145, 0x5410, R44 ;  /* 0x00005410912c7816 */ /* 0x000fe4000000002c */
[----:B------:R-:W-:Y:S02]  /*56e0*/  SHF.R.U32.HI R45, RZ, 0x10, R45 ;  /* 0x00000010ff2d7819 */ /* 0x000fe4000001162d */
[----:B------:R-:W-:-:S02]  /*56f0*/  PRMT R11, R144, 0x5410, R11 ;  /* 0x00005410900b7816 */ /* 0x000fc4000000000b */
[----:B------:R-:W-:Y:S01]  /*5700*/  PRMT R145, R145, 0x5432, R50 ;  /* 0x0000543291917816 */ /* 0x000fe20000000032 */
[C---:B------:R-:W-:Y:S01]  /*5710*/  IMAD.U32 R50, R13.reuse, 0x10000, RZ ;  /* 0x000100000d327824 */ /* 0x040fe200078e00ff */
[----:B------:R-:W-:Y:S02]  /*5720*/  LOP3.LUT R56, R13, 0xffff0000, RZ, 0xc0, !PT ;  /* 0xffff00000d387812 */ /* 0x000fe400078ec0ff */
[----:B------:R-:W-:Y:S01]  /*5730*/  LOP3.LUT R13, R44, 0xffff0000, RZ, 0xc0, !PT ;  /* 0xffff00002c0d7812 */ /* 0x000fe200078ec0ff */
[----:B------:R-:W-:Y:S01]  /*5740*/  IMAD.U32 R53, R145, 0x10000, RZ ;  /* 0x0001000091357824 */ /* 0x000fe200078e00ff */
[----:B------:R-:W-:Y:S02]  /*5750*/  PRMT R45, R144, 0x5432, R45 ;  /* 0x00005432902d7816 */ /* 0x000fe4000000002d */
[----:B------:R-:W-:Y:S01]  /*5760*/  LOP3.LUT R51, R11, 0xffff0000, RZ, 0xc0, !PT ;  /* 0xffff00000b337812 */ /* 0x000fe200078ec0ff */
[----:B------:R-:W-:Y:S01]  /*5770*/  FMUL.FTZ R55, R56, R13 ;  /* 0x0000000d38377220 */ /* 0x000fe20000410000 */
[----:B------:R-:W-:Y:S01]  /*5780*/  LOP3.LUT R14, R14, 0xffff0000, RZ, 0xc0, !PT ;  /* 0xffff00000e0e7812 */ /* 0x000fe200078ec0ff */
[----:B------:R-:W-:Y:S01]  /*5790*/  IMAD.U32 R54, R45, 0x10000, RZ ;  /* 0x000100002d367824 */ /* 0x000fe200078e00ff */
[----:B------:R-:W-:Y:S01]  /*57a0*/  LOP3.LUT R46, R15, 0xffff0000, RZ, 0xc0, !PT ;  /* 0xffff00000f2e7812 */ /* 0x000fe200078ec0ff */
[----:B------:R-:W-:Y:S01]  /*57b0*/  FMUL.FTZ R56, R56, R51 ;  /* 0x0000003338387220 */ /* 0x000fe20000410000 */
[----:B------:R-:W-:Y:S01]  /*57c0*/  LOP3.LUT R12, R12, 0xffff0000, RZ, 0xc0, !PT ;  /* 0xffff00000c0c7812 */ /* 0x000fe200078ec0ff */
[C---:B------:R-:W-:Y:S01]  /*57d0*/  FMUL.FTZ R57, R14.reuse, R53 ;  /* 0x000000350e397220 */ /* 0x040fe20000410000 */
[----:B------:R-:W-:Y:S01]  /*57e0*/  FMUL.FTZ R14, R14, R54 ;  /* 0x000000360e0e7220 */ /* 0x000fe20000410000 */
[----:B------:R-:W-:Y:S01]  /*57f0*/  FFMA.FTZ R56, R50, R13, R56 ;  /* 0x0000000d32387223 */ /* 0x000fe20000010038 */
[----:B------:R-:W-:Y:S01]  /*5800*/  LOP3.LUT R145, R145, 0xffff0000, RZ, 0xc0, !PT ;  /* 0xffff000091917812 */ /* 0x000fe200078ec0ff */
[----:B------:R-:W-:Y:S01]  /*5810*/  IMAD.U32 R13, R44, 0x10000, RZ ;  /* 0x000100002c0d7824 */ /* 0x000fe200078e00ff */
[----:B------:R-:W-:Y:S01]  /*5820*/  LOP3.LUT R45, R45, 0xffff0000, RZ, 0xc0, !PT ;  /* 0xffff00002d2d7812 */ /* 0x000fe200078ec0ff */
[----:B------:R-:W-:-:S02]  /*5830*/  IMAD.U32 R11, R11, 0x10000, RZ ;  /* 0x000100000b0b7824 */ /* 0x000fc400078e00ff */
[C---:B------:R-:W-:Y:S01]  /*5840*/  FFMA.FTZ R57, R47.reuse, R54, -R57 ;  /* 0x000000362f397223 */ /* 0x040fe20000010839 */
[----:B------:R-:W-:Y:S01]  /*5850*/  FFMA.FTZ R14, R47, R53, R14 ;  /* 0x000000352f0e7223 */ /* 0x000fe2000001000e */
[----:B------:R-:W-:Y:S01]  /*5860*/  FMUL.FTZ R44, R46, R145 ;  /* 0x000000912e2c7220 */ /* 0x000fe20000410000 */
[----:B------:R-:W-:Y:S01]  /*5870*/  FMUL.FTZ R47, R12, R13 ;  /* 0x0000000d0c2f7220 */ /* 0x000fe20000410000 */
[----:B------:R-:W-:Y:S02]  /*5880*/  IMAD.U32 R15, R15, 0x10000, RZ ;  /* 0x000100000f0f7824 */ /* 0x000fe400078e00ff */
[----:B------:R-:W-:Y:S01]  /*5890*/  FMUL.FTZ R46, R46, R45 ;  /* 0x0000002d2e2e7220 */ /* 0x000fe20000410000 */
[----:B------:R-:W-:Y:S01]  /*58a0*/  FMUL.FTZ R12, R12, R11 ;  /* 0x0000000b0c0c7220 */ /* 0x000fe20000410000 */
[----:B------:R-:W-:Y:S01]  /*58b0*/  FFMA.FTZ R55, R50, R51, -R55 ;  /* 0x0000003332377223 */ /* 0x000fe20000010837 */
        /* <DEDUP_REMOVED lines=8> */
.L_x_5969:
[----:B------:R-:W-:Y:S05]  /*5940*/  BSYNC B2 ;  /* 0x0000000000027941 */ /* 0x000fea0003800000 */
.L_x_5968:
[----:B----4-:R0:W-:Y:S02]  /*5950*/  ST.E.128 desc[UR60][R48.64], R12 ;  /* 0x0000000c30007985 */ /* 0x0101e4000c101d3c */
.L_x_5967:
[----:B------:R-:W-:Y:S05]  /*5960*/  BSYNC B1 ;  /* 0x0000000000017941 */ /* 0x000fea0003800000 */
.L_x_5966:
        /* <DEDUP_REMOVED lines=11> */
[----:B------:R-:W-:Y:S02]  /*5a20*/  SHF.R.U64 R42, R42, 0x10, R43 ;  /* 0x000000102a2a7819 */ /* 0x000fe4000000122b */
[----:B------:R-:W-:Y:S01]  /*5a30*/  SHF.R.U64 R49, R40, 0x10, R41 ;  /* 0x0000001028317819 */ /* 0x000fe20000001229 */
[----:B----4-:R-:W-:Y:S01]  /*5a40*/  IMAD.U32 R40, R14, 0x10000, RZ ;  /* 0x000100000e287824 */ /* 0x010fe200078e00ff */
[----:B------:R-:W-:Y:S02]  /*5a50*/  SHF.R.U32.HI R46, RZ, 0x10, R43 ;  /* 0x00000010ff2e7819 */ /* 0x000fe4000001162b */
[----:B------:R-:W-:Y:S02]  /*5a60*/  SHF.R.U32.HI R47, RZ, 0x10, R41 ;  /* 0x00000010ff2f7819 */ /* 0x000fe40000011629 */
[----:B------:R-:W-:Y:S02]  /*5a70*/  PRMT R42, R143, 0x5410, R42 ;  /* 0x000054108f2a7816 */ /* 0x000fe4000000002a */
[----:B------:R-:W-:-:S02]  /*5a80*/  PRMT R41, R142, 0x5410, R49 ;  /* 0x000054108e297816 */ /* 0x000fc40000000031 */
[----:B------:R-:W-:Y:S02]  /*5a90*/  PRMT R143, R143, 0x5432, R46 ;  /* 0x000054328f8f7816 */ /* 0x000fe4000000002e */
[----:B------:R-:W-:Y:S02]  /*5aa0*/  LOP3.LUT R46, R13, 0xffff0000, RZ, 0xc0, !PT ;  /* 0xffff00000d2e7812 */ /* 0x000fe400078ec0ff */
[C---:B------:R-:W-:Y:S01]  /*5ab0*/  LOP3.LUT R50, R42.reuse, 0xffff0000, RZ, 0xc0, !PT ;  /* 0xffff00002a327812 */ /* 0x040fe200078ec0ff */
[----:B------:R-:W-:Y:S01]  /*5ac0*/  IMAD.U32 R43, R143, 0x10000, RZ ;  /* 0x000100008f2b7824 */ /* 0x000fe200078e00ff */
[----:B------:R-:W-:Y:S01]  /*5ad0*/  LOP3.LUT R48, R41, 0xffff0000, RZ, 0xc0, !PT ;  /* 0xffff000029307812 */ /* 0x000fe200078ec0ff */
[----:B------:R-:W-:Y:S01]  /*5ae0*/  IMAD.U32 R42, R42, 0x10000, RZ ;  /* 0x000100002a2a7824 */ /* 0x000fe200078e00ff */
[----:B------:R-:W-:Y:S01]  /*5af0*/  PRMT R142, R142, 0x5432, R47 ;  /* 0x000054328e8e7816 */ /* 0x000fe2000000002f */
[----:B------:R-:W-:Y:S02]  /*5b00*/  IMAD.U32 R47, R13, 0x10000, RZ ;  /* 0x000100000d2f7824 */ /* 0x000fe400078e00ff */
[----:B------:R-:W-:Y:S01]  /*5b10*/  FMUL.FTZ R52, R46, R50 ;  /* 0x000000322e347220 */ /* 0x000fe20000410000 */
[----:B------:R-:W-:Y:S01]  /*5b20*/  LOP3.LUT R14, R14, 0xffff0000, RZ, 0xc0, !PT ;  /* 0xffff00000e0e7812 */ /* 0x000fe200078ec0ff */
[----:B------:R-:W-:Y:S01]  /*5b30*/  FMUL.FTZ R51, R46, R48 ;  /* 0x000000302e337220 */ /* 0x000fe20000410000 */
[----:B------:R-:W-:Y:S01]  /*5b40*/  IMAD.U32 R49, R142, 0x10000, RZ ;  /* 0x000100008e317824 */ /* 0x000fe200078e00ff */
[C---:B------:R-:W-:Y:S01]  /*5b50*/  LOP3.LUT R46, R12.reuse, 0xffff0000, RZ, 0xc0, !PT ;  /* 0xffff00000c2e7812 */ /* 0x040fe200078ec0ff */
[----:B------:R-:W-:-:S02]  /*5b60*/  IMAD.U32 R13, R12, 0x10000, RZ ;  /* 0x000100000c0d7824 */ /* 0x000fc400078e00ff */
[C---:B------:R-:W-:Y:S01]  /*5b70*/  FFMA.FTZ R12, R47.reuse, R48, -R52 ;  /* 0x000000302f0c7223 */ /* 0x040fe20000010834 */
[----:B------:R-:W-:Y:S01]  /*5b80*/  FFMA.FTZ R47, R47, R50, R51 ;  /* 0x000000322f2f7223 */ /* 0x000fe20000010033 */
[----:B------:R-:W-:Y:S01]  /*5b90*/  LOP3.LUT R11, R15, 0xffff0000, RZ, 0xc0, !PT ;  /* 0xffff00000f0b7812 */ /* 0x000fe200078ec0ff */
[C---:B------:R-:W-:Y:S01]  /*5ba0*/  FMUL.FTZ R51, R14.reuse, R49 ;  /* 0x000000310e337220 */ /* 0x040fe20000410000 */
[----:B------:R-:W-:Y:S01]  /*5bb0*/  LOP3.LUT R48, R143, 0xffff0000, RZ, 0xc0, !PT ;  /* 0xffff00008f307812 */ /* 0x000fe200078ec0ff */
[-C--:B------:R-:W-:Y:S01]  /*5bc0*/  FMUL.FTZ R53, R14, R43.reuse ;  /* 0x0000002b0e357220 */ /* 0x080fe20000410000 */
[----:B------:R-:W-:Y:S01]  /*5bd0*/  LOP3.LUT R142, R142, 0xffff0000, RZ, 0xc0, !PT ;  /* 0xffff00008e8e7812 */ /* 0x000fe200078ec0ff */
[----:B------:R-:W-:Y:S02]  /*5be0*/  IMAD.U32 R41, R41, 0x10000, RZ ;  /* 0x0001000029297824 */ /* 0x000fe400078e00ff */
[C---:B------:R-:W-:Y:S01]  /*5bf0*/  FFMA.FTZ R51, R40.reuse, R43, R51 ;  /* 0x0000002b28337223 */ /* 0x040fe20000010033 */
[----:B------:R-:W-:Y:S01]  /*5c00*/  FFMA.FTZ R14, R40, R49, -R53 ;  /* 0x00000031280e7223 */ /* 0x000fe20000010835 */
[C---:B------:R-:W-:Y:S01]  /*5c10*/  FMUL.FTZ R50, R11.reuse, R48 ;  /* 0x000000300b327220 */ /* 0x040fe20000410000 */
[----:B------:R-:W-:Y:S01]  /*5c20*/  FMUL.FTZ R43, R11, R142 ;  /* 0x0000008e0b2b7220 */ /* 0x000fe20000410000 */
[----:B------:R-:W-:-:S02]  /*5c30*/  IMAD.U32 R15, R15, 0x10000, RZ ;  /* 0x000100000f0f7824 */ /* 0x000fc400078e00ff */
[C---:B------:R-:W-:Y:S01]  /*5c40*/  FMUL.FTZ R40, R46.reuse, R42 ;  /* 0x0000002a2e287220 */ /* 0x040fe20000410000 */
[-C--:B------:R-:W-:Y:S01]  /*5c50*/  FMUL.FTZ R11, R46, R41.reuse ;  /* 0x000000292e0b7220 */ /* 0x080fe20000410000 */
[----:B------:R-:W-:Y:S01]  /*5c60*/  F2FP.BF16.F32.PACK_AB R14, R51, R14 ;  /* 0x0000000e330e723e */ /* 0x000fe200000010ff */
[C---:B------:R-:W-:Y:S01]  /*5c70*/  FFMA.FTZ R50, R15.reuse, R142, -R50 ;  /* 0x0000008e0f327223 */ /* 0x040fe20000010832 */
[----:B------:R-:W-:Y:S01]  /*5c80*/  FFMA.FTZ R43, R15, R48, R43 ;  /* 0x000000300f2b7223 */ /* 0x000fe2000001002b */
[C---:B------:R-:W-:Y:S01]  /*5c90*/  FFMA.FTZ R40, R13.reuse, R41, -R40 ;  /* 0x000000290d287223 */ /* 0x040fe20000010828 */
[----:B------:R-:W-:Y:S01]  /*5ca0*/  FFMA.FTZ R11, R13, R42, R11 ;  /* 0x0000002a0d0b7223 */ /* 0x000fe2000001000b */
[----:B------:R-:W-:Y:S02]  /*5cb0*/  F2FP.BF16.F32.PACK_AB R13, R47, R12 ;  /* 0x0000000c2f0d723e */ /* 0x000fe400000010ff */
[----:B------:R-:W-:Y:S02]  /*5cc0*/  F2FP.BF16.F32.PACK_AB R15, R43, R50 ;  /* 0x000000322b0f723e */ /* 0x000fe400000010ff */
[----:B------:R-:W-:-:S07]  /*5cd0*/  F2FP.BF16.F32.PACK_AB R12, R11, R40 ;  /* 0x000000280b0c723e */ /* 0x000fce00000010ff */
.L_x_5973:
[----:B------:R-:W-:Y:S05]  /*5ce0*/  BSYNC B2 ;  /* 0x0000000000027941 */ /* 0x000fea0003800000 */
.L_x_5972:
[----:B----4-:R0:W-:Y:S02]  /*5cf0*/  ST.E.128 desc[UR60][R44.64], R12 ;  /* 0x0000000c2c007985 */ /* 0x0101e4000c101d3c */
.L_x_5971:
[----:B------:R-:W-:Y:S05]  /*5d00*/  BSYNC B1 ;  /* 0x0000000000017941 */ /* 0x000fea0003800000 */
.L_x_5970:
        /* <DEDUP_REMOVED lines=9> */
[--C-:B------:R-:W-:Y:S01]  /*5da0*/  SHF.R.U64 R44, R36, 0x10, R37.reuse ;  /* 0x00000010242c7819 */ /* 0x100fe20000001225 */
[----:B----4-:R-:W-:Y:S01]  /*5db0*/  IMAD.U32 R36, R14, 0x10000, RZ ;  /* 0x000100000e247824 */ /* 0x010fe200078e00ff */
[----:B------:R-:W-:Y:S02]  /*5dc0*/  SHF.R.U32.HI R42, RZ, 0x10, R37 ;  /* 0x00000010ff2a7819 */ /* 0x000fe40000011625 */
[--C-:B------:R-:W-:Y:S02]  /*5dd0*/  SHF.R.U64 R43, R38, 0x10, R39.reuse ;  /* 0x00000010262b7819 */ /* 0x100fe40000001227 */
[----:B------:R-:W-:Y:S02]  /*5de0*/  SHF.R.U32.HI R39, RZ, 0x10, R39 ;  /* 0x00000010ff277819 */ /* 0x000fe40000011627 */
[----:B------:R-:W-:Y:S01]  /*5df0*/  LOP3.LUT R37, R14, 0xffff0000, RZ, 0xc0, !PT ;  /* 0xffff00000e257812 */ /* 0x000fe200078ec0ff */
[C---:B------:R-:W-:Y:S01]  /*5e00*/  IMAD.U32 R14, R15.reuse, 0x10000, RZ ;  /* 0x000100000f0e7824 */ /* 0x040fe200078e00ff */
[----:B---3--:R-:W-:-:S02]  /*5e10*/  LOP3.LUT R11, R15, 0xffff0000, RZ, 0xc0, !PT ;  /* 0xffff00000f0b7812 */ /* 0x008fc400078ec0ff */
[----:B------:R-:W-:Y:S02]  /*5e20*/  PRMT R15, R115, 0x5410, R44 ;  /* 0x00005410730f7816 */ /* 0x000fe4000000002c */
[C---:B------:R-:W-:Y:S02]  /*5e30*/  PRMT R44, R132.reuse, 0x5410, R43 ;  /* 0x00005410842c7816 */ /* 0x040fe4000000002b */
[----:B------:R-:W-:Y:S01]  /*5e40*/  PRMT R132, R132, 0x5432, R39 ;  /* 0x0000543284847816 */ /* 0x000fe20000000027 */
[----:B------:R-:W-:Y:S01]  /*5e50*/  IMAD.U32 R39, R13, 0x10000, RZ ;  /* 0x000100000d277824 */ /* 0x000fe200078e00ff */
[----:B------:R-:W-:Y:S02]  /*5e60*/  PRMT R115, R115, 0x5432, R42 ;  /* 0x0000543273737816 */ /* 0x000fe4000000002a */
[----:B------:R-:W-:Y:S01]  /*5e70*/  LOP3.LUT R38, R13, 0xffff0000, RZ, 0xc0, !PT ;  /* 0xffff00000d267812 */ /* 0x000fe200078ec0ff */
[----:B------:R-:W-:Y:S01]  /*5e80*/  IMAD.U32 R46, R132, 0x10000, RZ ;  /* 0x00010000842e7824 */ /* 0x000fe200078e00ff */
[----:B------:R-:W-:Y:S01]  /*5e90*/  LOP3.LUT R45, R44, 0xffff0000, RZ, 0xc0, !PT ;  /* 0xffff00002c2d7812 */ /* 0x000fe200078ec0ff */
[----:B------:R-:W-:Y:S01]  /*5ea0*/  IMAD.U32 R43, R115, 0x10000, RZ ;  /* 0x00010000732b7824 */ /* 0x000fe200078e00ff */
[----:B------:R-:W-:Y:S01]  /*5eb0*/  LOP3.LUT R42, R15, 0xffff0000, RZ, 0xc0, !PT ;  /* 0xffff00000f2a7812 */ /* 0x000fe200078ec0ff */
[C---:B------:R-:W-:Y:S01]  /*5ec0*/  FMUL.FTZ R47, R37.reuse, R46 ;  /* 0x0000002e252f7220 */ /* 0x040fe20000410000 */
[----:B------:R-:W-:Y:S01]  /*5ed0*/  LOP3.LUT R132, R132, 0xffff0000, RZ, 0xc0, !PT ;  /* 0xffff000084847812 */ /* 0x000fe200078ec0ff */
[----:B------:R-:W-:Y:S01]  /*5ee0*/  FMUL.FTZ R37, R37, R43 ;  /* 0x0000002b25257220 */ /* 0x000fe20000410000 */
[C---:B------:R-:W-:Y:S01]  /*5ef0*/  FMUL.FTZ R48, R38.reuse, R45 ;  /* 0x0000002d26307220 */ /* 0x040fe20000410000 */
[----:B------:R-:W-:Y:S01]  /*5f00*/  FMUL.FTZ R50, R38, R42 ;  /* 0x0000002a26327220 */ /* 0x000fe20000410000 */
[----:B------:R-:W-:Y:S01]  /*5f10*/  LOP3.LUT R115, R115, 0xffff0000, RZ, 0xc0, !PT ;  /* 0xffff000073737812 */ /* 0x000fe200078ec0ff */
[----:B------:R-:W-:Y:S01]  /*5f20*/  IMAD.U32 R44, R44, 0x10000, RZ ;  /* 0x000100002c2c7824 */ /* 0x000fe200078e00ff */
[----:B------:R-:W-:Y:S01]  /*5f30*/  LOP3.LUT R38, R12, 0xffff0000, RZ, 0xc0, !PT ;  /* 0xffff00000c267812 */ /* 0x000fe200078ec0ff */
[----:B------:R-:W-:-:S02]  /*5f40*/  IMAD.U32 R15, R15, 0x10000, RZ ;  /* 0x000100000f0f7824 */ /* 0x000fc400078e00ff */
[C---:B------:R-:W-:Y:S01]  /*5f50*/  FFMA.FTZ R46, R36.reuse, R46, R37 ;  /* 0x0000002e242e7223 */ /* 0x040fe20000010025 */
[----:B------:R-:W-:Y:S01]  /*5f60*/  FFMA.FTZ R47, R36, R43, -R47 ;  /* 0x0000002b242f7223 */ /* 0x000fe2000001082f */
[C---:B------:R-:W-:Y:S01]  /*5f70*/  FMUL.FTZ R37, R11.reuse, R132 ;  /* 0x000000840b257220 */ /* 0x040fe20000410000 */
[----:B------:R-:W-:Y:S01]  /*5f80*/  FMUL.FTZ R43, R11, R115 ;  /* 0x000000730b2b7220 */ /* 0x000fe20000410000 */
[----:B------:R-:W-:Y:S02]  /*5f90*/  IMAD.U32 R13, R12, 0x10000, RZ ;  /* 0x000100000c0d7824 */ /* 0x000fe400078e00ff */
        /* <DEDUP_REMOVED lines=12> */
.L_x_5977:
[----:B------:R-:W-:Y:S05]  /*6060*/  BSYNC B2 ;  /* 0x0000000000027941 */ /* 0x000fea0003800000 */
.L_x_5976:
[----:B----4-:R0:W-:Y:S02]  /*6070*/  ST.E.128 desc[UR60][R40.64], R12 ;  /* 0x0000000c28007985 */ /* 0x0101e4000c101d3c */
.L_x_5975:
[----:B------:R-:W-:Y:S05]  /*6080*/  BSYNC B1 ;  /* 0x0000000000017941 */ /* 0x000fea0003800000 */
.L_x_5974:
        /* <DEDUP_REMOVED lines=9> */
[--C-:B------:R-:W-:Y:S02]  /*6120*/  SHF.R.U64 R41, R34, 0x10, R35.reuse ;  /* 0x0000001022297819 */ /* 0x100fe40000001223 */
[----:B------:R-:W-:Y:S02]  /*6130*/  SHF.R.U32.HI R39, RZ, 0x10, R35 ;  /* 0x00000010ff277819 */ /* 0x000fe40000011623 */
[--C-:B------:R-:W-:Y:S02]  /*6140*/  SHF.R.U64 R38, R32, 0x10, R33.reuse ;  /* 0x0000001020267819 */ /* 0x100fe40000001221 */
[----:B------:R-:W-:Y:S01]  /*6150*/  SHF.R.U32.HI R32, RZ, 0x10, R33 ;  /* 0x00000010ff207819 */ /* 0x000fe20000011621 */
[----:B----4-:R-:W-:Y:S01]  /*6160*/  IMAD.U32 R33, R14, 0x10000, RZ ;  /* 0x000100000e217824 */ /* 0x010fe200078e00ff */
[C---:B------:R-:W-:Y:S02]  /*6170*/  PRMT R40, R114.reuse, 0x5410, R41 ;  /* 0x0000541072287816 */ /* 0x040fe40000000029 */
[----:B------:R-:W-:-:S02]  /*6180*/  PRMT R114, R114, 0x5432, R39 ;  /* 0x0000543272727816 */ /* 0x000fc40000000027 */
[C---:B------:R-:W-:Y:S02]  /*6190*/  PRMT R35, R83.reuse, 0x5410, R38 ;  /* 0x0000541053237816 */ /* 0x040fe40000000026 */
[----:B------:R-:W-:Y:S01]  /*61a0*/  PRMT R83, R83, 0x5432, R32 ;  /* 0x0000543253537816 */ /* 0x000fe20000000020 */
[----:B------:R-:W-:Y:S01]  /*61b0*/  IMAD.U32 R42, R114, 0x10000, RZ ;  /* 0x00010000722a7824 */ /* 0x000fe200078e00ff */
        /* <DEDUP_REMOVED lines=8> */
[----:B---3--:R-:W-:Y:S01]  /*6240*/  LOP3.LUT R11, R15, 0xffff0000, RZ, 0xc0, !PT ;  /* 0xffff00000f0b7812 */ /* 0x008fe200078ec0ff */
[----:B------:R-:W-:-:S02]  /*6250*/  IMAD.U32 R15, R13, 0x10000, RZ ;  /* 0x000100000d0f7824 */ /* 0x000fc400078e00ff */
[----:B------:R-:W-:Y:S01]  /*6260*/  FMUL.FTZ R44, R32, R41 ;  /* 0x00000029202c7220 */ /* 0x000fe20000410000 */
[----:B------:R-:W-:Y:S01]  /*6270*/  LOP3.LUT R114, R114, 0xffff0000, RZ, 0xc0, !PT ;  /* 0xffff000072727812 */ /* 0x000fe200078ec0ff */
[----:B------:R-:W-:Y:S02]  /*6280*/  IMAD.U32 R13, R12, 0x10000, RZ ;  /* 0x000100000c0d7824 */ /* 0x000fe400078e00ff */
[-C--:B------:R-:W-:Y:S01]  /*6290*/  FMUL.FTZ R32, R32, R38.reuse ;  /* 0x0000002620207220 */ /* 0x080fe20000410000 */
[----:B------:R-:W-:Y:S01]  /*62a0*/  LOP3.LUT R83, R83, 0xffff0000, RZ, 0xc0, !PT ;  /* 0xffff000053537812 */ /* 0x000fe200078ec0ff */
[----:B------:R-:W-:Y:S01]  /*62b0*/  IMAD.U32 R35, R35, 0x10000, RZ ;  /* 0x0001000023237824 */ /* 0x000fe200078e00ff */
[----:B------:R-:W-:Y:S01]  /*62c0*/  LOP3.LUT R12, R12, 0xffff0000, RZ, 0xc0, !PT ;  /* 0xffff00000c0c7812 */ /* 0x000fe200078ec0ff */
[----:B------:R-:W-:Y:S01]  /*62d0*/  FFMA.FTZ R44, R15, R38, -R44 ;  /* 0x000000260f2c7223 */ /* 0x000fe2000001082c */
[-C--:B------:R-:W-:Y:S01]  /*62e0*/  FMUL.FTZ R34, R34, R39.reuse ;  /* 0x0000002722227220 */ /* 0x080fe20000410000 */
[----:B------:R-:W-:Y:S01]  /*62f0*/  FFMA.FTZ R46, R33, R39, -R46 ;  /* 0x00000027212e7223 */ /* 0x000fe2000001082e */
[----:B------:R-:W-:Y:S01]  /*6300*/  FFMA.FTZ R15, R15, R41, R32 ;  /* 0x000000290f0f7223 */ /* 0x000fe20000010020 */
[C---:B------:R-:W-:Y:S01]  /*6310*/  FMUL.FTZ R39, R11.reuse, R114 ;  /* 0x000000720b277220 */ /* 0x040fe20000410000 */
[----:B------:R-:W-:Y:S01]  /*6320*/  FMUL.FTZ R41, R11, R83 ;  /* 0x000000530b297220 */ /* 0x000fe20000410000 */
[C---:B------:R-:W-:Y:S01]  /*6330*/  FMUL.FTZ R32, R12.reuse, R40 ;  /* 0x000000280c207220 */ /* 0x040fe20000410000 */
[----:B------:R-:W-:Y:S01]  /*6340*/  FMUL.FTZ R11, R12, R35 ;  /* 0x000000230c0b7220 */ /* 0x000fe20000410000 */
[C---:B------:R-:W-:Y:S01]  /*6350*/  FFMA.FTZ R39, R14.reuse, R83, -R39 ;  /* 0x000000530e277223 */ /* 0x040fe20000010827 */
[----:B------:R-:W-:Y:S01]  /*6360*/  FFMA.FTZ R14, R14, R114, R41 ;  /* 0x000000720e0e7223 */ /* 0x000fe20000010029 */
[----:B------:R-:W-:Y:S01]  /*6370*/  FFMA.FTZ R33, R33, R42, R34 ;  /* 0x0000002a21217223 */ /* 0x000fe20000010022 */
[C---:B------:R-:W-:Y:S01]  /*6380*/  FFMA.FTZ R32, R13.reuse, R35, -R32 ;  /* 0x000000230d207223 */ /* 0x040fe20000010820 */
[----:B------:R-:W-:Y:S01]  /*6390*/  FFMA.FTZ R11, R13, R40, R11 ;  /* 0x000000280d0b7223 */ /* 0x000fe2000001000b */
[----:B------:R-:W-:-:S02]  /*63a0*/  F2FP.BF16.F32.PACK_AB R13, R15, R44 ;  /* 0x0000002c0f0d723e */ /* 0x000fc400000010ff */
[----:B------:R-:W-:Y:S02]  /*63b0*/  F2FP.BF16.F32.PACK_AB R15, R14, R39 ;  /* 0x000000270e0f723e */ /* 0x000fe400000010ff */
[----:B------:R-:W-:Y:S02]  /*63c0*/  F2FP.BF16.F32.PACK_AB R14, R33, R46 ;  /* 0x0000002e210e723e */ /* 0x000fe400000010ff */
[----:B------:R-:W-:-:S07]  /*63d0*/  F2FP.BF16.F32.PACK_AB R12, R11, R32 ;  /* 0x000000200b0c723e */ /* 0x000fce00000010ff */
.L_x_5981:
[----:B------:R-:W-:Y:S05]  /*63e0*/  BSYNC B2 ;  /* 0x0000000000027941 */ /* 0x000fea0003800000 */
.L_x_5980:
[----:B----4-:R0:W-:Y:S02]  /*63f0*/  ST.E.128 desc[UR60][R36.64], R12 ;  /* 0x0000000c24007985 */ /* 0x0101e4000c101d3c */
.L_x_5979:
[----:B------:R-:W-:Y:S05]  /*6400*/  BSYNC B1 ;  /* 0x0000000000017941 */ /* 0x000fea0003800000 */
.L_x_5978:
        /* <DEDUP_REMOVED lines=11> */
[----:B------:R-:W-:Y:S02]  /*64c0*/  SHF.R.U32.HI R34, RZ, 0x10, R31 ;  /* 0x00000010ff227819 */ /* 0x000fe4000001161f */
[----:B---3--:R-:W-:Y:S02]  /*64d0*/  SHF.R.U32.HI R11, RZ, 0x10, R29 ;  /* 0x00000010ff0b7819 */ /* 0x008fe4000001161d */
[----:B------:R-:W-:Y:S02]  /*64e0*/  PRMT R31, R82, 0x5432, R35 ;  /* 0x00005432521f7816 */ /* 0x000fe40000000023 */
[----:B------:R-:W-:-:S02]  /*64f0*/  PRMT R36, R81, 0x5432, R36 ;  /* 0x0000543251247816 */ /* 0x000fc40000000024 */
[----:B------:R-:W-:Y:S02]  /*6500*/  PRMT R81, R81, 0x5410, R34 ;  /* 0x0000541051517816 */ /* 0x000fe40000000022 */
[----:B------:R-:W-:Y:S01]  /*6510*/  LOP3.LUT R29, R14, 0xffff0000, RZ, 0xc0, !PT ;  /* 0xffff00000e1d7812 */ /* 0x000fe200078ec0ff */
[----:B------:R-:W-:Y:S01]  /*6520*/  IMAD.U32 R14, R13, 0x10000, RZ ;  /* 0x000100000d0e7824 */ /* 0x000fe200078e00ff */
[----:B------:R-:W-:Y:S01]  /*6530*/  PRMT R82, R82, 0x5410, R11 ;  /* 0x0000541052527816 */ /* 0x000fe2000000000b */
[----:B------:R-:W-:Y:S01]  /*6540*/  IMAD.U32 R38, R81, 0x10000, RZ ;  /* 0x0001000051267824 */ /* 0x000fe200078e00ff */
[----:B------:R-:W-:Y:S01]  /*6550*/  LOP3.LUT R13, R13, 0xffff0000, RZ, 0xc0, !PT ;  /* 0xffff00000d0d7812 */ /* 0x000fe200078ec0ff */
        /* <DEDUP_REMOVED lines=9> */
[----:B------:R-:W-:Y:S01]  /*65f0*/  FMUL.FTZ R13, R29, R38 ;  /* 0x000000261d0d7220 */ /* 0x000fe20000410000 */
[----:B------:R-:W-:Y:S01]  /*6600*/  LOP3.LUT R81, R81, 0xffff0000, RZ, 0xc0, !PT ;  /* 0xffff000051517812 */ /* 0x000fe200078ec0ff */
[----:B------:R-:W-:Y:S01]  /*6610*/  FMUL.FTZ R29, R29, R35 ;  /* 0x000000231d1d7220 */ /* 0x000fe20000410000 */
[----:B------:R-:W-:Y:S01]  /*6620*/  LOP3.LUT R82, R82, 0xffff0000, RZ, 0xc0, !PT ;  /* 0xffff000052527812 */ /* 0x000fe200078ec0ff */
[----:B------:R-:W-:-:S02]  /*6630*/  IMAD.U32 R31, R31, 0x10000, RZ ;  /* 0x000100001f1f7824 */ /* 0x000fc400078e00ff */
[C---:B------:R-:W-:Y:S01]  /*6640*/  FFMA.FTZ R39, R14.reuse, R34, -R39 ;  /* 0x000000220e277223 */ /* 0x040fe20000010827 */
[----:B------:R-:W-:Y:S01]  /*6650*/  FFMA.FTZ R40, R14, R37, R40 ;  /* 0x000000250e287223 */ /* 0x000fe20000010028 */
[C---:B------:R-:W-:Y:S01]  /*6660*/  FFMA.FTZ R35, R28.reuse, R35, -R13 ;  /* 0x000000231c237223 */ /* 0x040fe2000001080d */
[----:B------:R-:W-:Y:S02]  /*6670*/  IMAD.U32 R15, R15, 0x10000, RZ ;  /* 0x000100000f0f7824 */ /* 0x000fe400078e00ff */
[----:B------:R-:W-:Y:S01]  /*6680*/  FFMA.FTZ R28, R28, R38, R29 ;  /* 0x000000261c1c7223 */ /* 0x000fe2000001001d */
[----:B------:R-:W-:Y:S01]  /*6690*/  FMUL.FTZ R34, R30, R81 ;  /* 0x000000511e227220 */ /* 0x000fe20000410000 */
[C---:B------:R-:W-:Y:S01]  /*66a0*/  FMUL.FTZ R14, R12.reuse, R36 ;  /* 0x000000240c0e7220 */ /* 0x040fe20000410000 */
[-C--:B------:R-:W-:Y:S01]  /*66b0*/  FMUL.FTZ R13, R12, R31.reuse ;  /* 0x0000001f0c0d7220 */ /* 0x080fe20000410000 */
[-C--:B------:R-:W-:Y:S01]  /*66c0*/  FMUL.FTZ R30, R30, R82.reuse ;  /* 0x000000521e1e7220 */ /* 0x080fe20000410000 */
[----:B------:R-:W-:Y:S01]  /*66d0*/  FFMA.FTZ R34, R15, R82, -R34 ;  /* 0x000000520f227223 */ /* 0x000fe20000010822 */
        /* <DEDUP_REMOVED lines=9> */
.L_x_5983:
[----:B------:R-:W-:Y:S05]  /*6770*/  BSYNC B1 ;  /* 0x0000000000017941 */ /* 0x000fea0003800000 */
.L_x_5982:
[----:B----4-:R0:W-:Y:S01]  /*6780*/  ST.E.128 desc[UR60][R32.64], R12 ;  /* 0x0000000c20007985 */ /* 0x0101e2000c101d3c */
[----:B------:R-:W-:Y:S05]  /*6790*/  BRA `(.L_x_5961) ;  /* 0x0000004000cc7947 */ /* 0x000fea0003800000 */
.L_x_5927:
        /* <DEDUP_REMOVED lines=22> */
[----:B------:R-:W-:Y:S02]  /*6900*/  LEA R52, P2, R28, UR4, 0x1 ;  /* 0x000000041c347c11 */ /* 0x000fe4000f8408ff */
[----:B------:R-:W-:-:S02]  /*6910*/  CS2R R48, SRZ ;  /* 0x0000000000307805 */ /* 0x000fc4000001ff00 */
        /* <DEDUP_REMOVED lines=23> */
.L_x_5985:
[----:B------:R-:W-:Y:S05]  /*6a90*/  BSYNC B1 ;  /* 0x0000000000017941 */ /* 0x000fea0003800000 */
.L_x_5984:
        /* <DEDUP_REMOVED lines=47> */
.L_x_5987:
[----:B------:R-:W-:Y:S05]  /*6d90*/  BSYNC B1 ;  /* 0x0000000000017941 */ /* 0x000fea0003800000 */
.L_x_5986:
[----:B------:R-:W2:Y:S01]  /*6da0*/  LDL R11, [R1+0x4] ;  /* 0x00000400010b7983 */ /* 0x000ea20000100800 */
[----:B0-----:R-:W-:Y:S02]  /*6db0*/  IMAD.MOV.U32 R12, RZ, RZ, R28 ;  /* 0x000000ffff0c7224 */ /* 0x001fe400078e001c */
[----:B------:R-:W-:Y:S02]  /*6dc0*/  IMAD.MOV.U32 R13, RZ, RZ, R31 ;  /* 0x000000ffff0d7224 */ /* 0x000fe400078e001f */
[----:B------:R-:W-:-:S03]  /*6dd0*/  IMAD.MOV.U32 R14, RZ, RZ, R34 ;  /* 0x000000ffff0e7224 */ /* 0x000fc600078e0022 */
[----:B------:R-:W-:Y:S01]  /*6de0*/  PRMT R156, R81, 0x5410, R13 ;  /* 0x00005410519c7816 */ /* 0x000fe2000000000d */
[----:B------:R-:W-:-:S05]  /*6df0*/  IMAD.MOV.U32 R13, RZ, RZ, R35 ;  /* 0x000000ffff0d7224 */ /* 0x000fca00078e0023 */
[----:B------:R-:W-:Y:S01]  /*6e00*/  PRMT R160, R14, 0x5410, R13 ;  /* 0x000054100ea07816 */ /* 0x000fe2000000000d */
[----:B------:R-:W-:Y:S02]  /*6e10*/  IMAD.MOV.U32 R13, RZ, RZ, R36 ;  /* 0x000000ffff0d7224 */ /* 0x000fe400078e0024 */
[----:B------:R-:W-:-:S05]  /*6e20*/  IMAD.MOV.U32 R14, RZ, RZ, R37 ;  /* 0x000000ffff0e7224 */ /* 0x000fca00078e0025 */
[----:B------:R-:W-:Y:S02]  /*6e30*/  PRMT R144, R14, 0x5410, R13 ;  /* 0x000054100e907816 */ /* 0x000fe4000000000d */
[----:B--2---:R-:W-:Y:S01]  /*6e40*/  R2UR UR4, R11 ;  /* 0x000000000b0472ca */ /* 0x004fe200000e0000 */
[----:B------:R-:W-:-:S05]  /*6e50*/  IMAD.MOV.U32 R11, RZ, RZ, R29 ;  /* 0x000000ffff0b7224 */ /* 0x000fca00078e001d */
[----:B------:R-:W-:Y:S01]  /*6e60*/  PRMT R157, R12, 0x5410, R11 ;  /* 0x000054100c9d7816 */ /* 0x000fe2000000000b */
[----:B------:R-:W-:Y:S02]  /*6e70*/  IMAD.MOV.U32 R11, RZ, RZ, R32 ;  /* 0x000000ffff0b7224 */ /* 0x000fe400078e0020 */
[----:B------:R-:W-:-:S03]  /*6e80*/  IMAD.MOV.U32 R12, RZ, RZ, R33 ;  /* 0x000000ffff0c7224 */ /* 0x000fc600078e0021 */
[----:B------:R-:W-:Y:S01]  /*6e90*/  PRMT R163, R163, 0x5410, R11 ;  /* 0x00005410a3a37816 */ /* 0x000fe2000000000b */
[----:B------:R-:W-:Y:S01]  /*6ea0*/  IMAD.MOV.U32 R11, RZ, RZ, R38 ;  /* 0x000000ffff0b7224 */ /* 0x000fe200078e0026 */
[----:B------:R-:W-:Y:S01]  /*6eb0*/  PRMT R161, R12, 0x7610, R161 ;  /* 0x000076100ca17816 */ /* 0x000fe200000000a1 */
[----:B------:R-:W-:Y:S01]  /*6ec0*/  IMAD.MOV.U32 R12, RZ, RZ, R39 ;  /* 0x000000ffff0c7224 */ /* 0x000fe200078e0027 */
[----:B------:R-:W-:-:S04]  /*6ed0*/  UISETP.NE.AND UP0, UPT, UR4, 0x3, UPT ;  /* 0x000000030400788c */ /* 0x000fc8000bf05270 */
[----:B------:R-:W-:Y:S01]  /*6ee0*/  PRMT R145, R11, 0x5410, R12 ;  /* 0x000054100b917816 */ /* 0x000fe2000000000c */
[----:B------:R-:W-:Y:S01]  /*6ef0*/  IMAD.MOV.U32 R12, RZ, RZ, R42 ;  /* 0x000000ffff0c7224 */ /* 0x000fe200078e002a */
[----:B------:R-:W-:Y:S01]  /*6f00*/  PLOP3.LUT P2, PT, PT, PT, UP0, 0x80, 0x0 ;  /* 0x000000000000781c */ /* 0x000fe20003f4f008 */
[----:B------:R-:W-:-:S05]  /*6f10*/  IMAD.MOV.U32 R11, RZ, RZ, R43 ;  /* 0x000000ffff0b7224 */ /* 0x000fca00078e002b */
[----:B------:R-:W-:Y:S01]  /*6f20*/  PRMT R158, R12, 0x5410, R11 ;  /* 0x000054100c9e7816 */ /* 0x000fe2000000000b */
[----:B------:R-:W-:Y:S02]  /*6f30*/  IMAD.MOV.U32 R12, RZ, RZ, R40 ;  /* 0x000000ffff0c7224 */ /* 0x000fe400078e0028 */
        /* <DEDUP_REMOVED lines=57> */
.L_x_5988:
[----:B------:R-:W-:Y:S01]  /*72d0*/  IMAD R86, R18, 0x8, R2 ;  /* 0x0000000812567824 */ /* 0x000fe200078e0202 */
[----:B------:R-:W-:Y:S01]  /*72e0*/  SHF.L.U32 R87, R205, 0x1f, RZ ;  /* 0x0000001fcd577819 */ /* 0x000fe200000006ff */
[----:B------:R-:W-:Y:S03]  /*72f0*/  BSSY B1, `(.L_x_5989) ;  /* 0x0000003000017945 */ /* 0x000fe60003800000 */
[----:B------:R-:W0:Y:S02]  /*7300*/  SYNCS.PHASECHK.TRANS64.TRYWAIT P5, [R86+URZ+0x30890], R87 ;  /* 0x03089057560075a7 */ /* 0x000e2400080a017f */
[----:B0-----:R-:W-:Y:S05]  /*7310*/  @!P5 BRA `(.L_x_5990) ;  /* 0x0000021400ccd947 */ /* 0x001fea0003800000 */
.L_x_6295:
[----:B------:R-:W-:Y:S05]  /*7320*/  BSYNC B1 ;  /* 0x0000000000017941 */ /* 0x000fea0003800000 */
.L_x_5989:
[----:B------:R-:W1:Y:S01]  /*7330*/  LDC R132, c[0x0][0x2f4] ;  /* 0x0000bd00ff847b82 */ /* 0x000e620000000800 */
[----:B------:R-:W-:Y:S01]  /*7340*/  UMOV UR4, 0xffffffff ;  /* 0xffffffff00047882 */ /* 0x000fe20000000000 */
[----:B-1----:R-:W-:Y:S02]  /*7350*/  IMAD.IADD R133, R132, 0x1, -R119 ;  /* 0x0000000184857824 */ /* 0x002fe400078e0a77 */
[----:B------:R-:W-:Y:S05]  /*7360*/  BRA.DIV UR4, `(.L_x_5991) ;  /* 0x0000021604cc7947 */ /* 0x000fea000b800000 */
[----:B------:R1:W2:Y:S04]  /*7370*/  SHFL.IDX PT, R115, R116, RZ, 0x1c1f ;  /* 0x001c1fff74737589 */ /* 0x0002a800000e0000 */
[----:B------:R1:W3:Y:S02]  /*7380*/  SHFL.IDX PT, R11, R117, RZ, 0x1c1f ;  /* 0x001c1fff750b7589 */ /* 0x0002e400000e0000 */
.L_x_6299:
        /* <DEDUP_REMOVED lines=120> */
.L_x_5997:
[----:B------:R-:W-:Y:S05]  /*7b10*/  BSYNC B3 ;  /* 0x0000000000037941 */ /* 0x000fea0003800000 */
.L_x_5996:
[----:B------:R-:W-:-:S04]  /*7b20*/  LEA R36, P3, R5, R11, 0x1 ;  /* 0x0000000b05247211 */ /* 0x000fc800078608ff */
[----:B--2---:R-:W-:Y:S02]  /*7b30*/  LEA.HI.X R37, R5, R115, R108, 0x1, P3 ;  /* 0x0000007305257211 */ /* 0x004fe400018f0c6c */
[----:B------:R-:W-:-:S03]  /*7b40*/  ISETP.GE.AND P3, PT, R138, R132, PT ;  /* 0x000000848a00720c */ /* 0x000fc60003f66270 */
[----:B----4-:R2:W-:Y:S10]  /*7b50*/  ST.E.128 desc[UR60][R36.64], R12 ;  /* 0x0000000c24007985 */ /* 0x0105f4000c101d3c */
[----:B--2---:R-:W-:-:S05]  /*7b60*/  @!P3 IMAD.WIDE R12, R138, 0x2, R114 ;  /* 0x000000028a0cb825 */ /* 0x004fca00078e0272 */
[----:B---3--:R3:W-:Y:S02]  /*7b70*/  @!P3 ST.E.128 desc[UR60][R12.64], R80 ;  /* 0x000000500c00b985 */ /* 0x0087e4000c101d3c */
.L_x_5995:
[----:B------:R-:W-:Y:S05]  /*7b80*/  BSYNC B2 ;  /* 0x0000000000027941 */ /* 0x000fea0003800000 */
.L_x_5994:
        /* <DEDUP_REMOVED lines=118> */
.L_x_6001:
[----:B------:R-:W-:Y:S05]  /*82f0*/  BSYNC B3 ;  /* 0x0000000000037941 */ /* 0x000fea0003800000 */
.L_x_6000:
[----:B------:R-:W-:-:S04]  /*8300*/  LEA R32, P3, R6, R11, 0x1 ;  /* 0x0000000b06207211 */ /* 0x000fc800078608ff */
[----:B--2---:R-:W-:Y:S02]  /*8310*/  LEA.HI.X R33, R6, R115, R107, 0x1, P3 ;  /* 0x0000007306217211 */ /* 0x004fe400018f0c6b */
[----:B------:R-:W-:-:S03]  /*8320*/  ISETP.GE.AND P3, PT, R48, R132, PT ;  /* 0x000000843000720c */ /* 0x000fc60003f66270 */
[----:B----4-:R2:W-:Y:S10]  /*8330*/  ST.E.128 desc[UR60][R32.64], R12 ;  /* 0x0000000c20007985 */ /* 0x0105f4000c101d3c */
[----:B--2---:R-:W-:-:S05]  /*8340*/  @!P3 IMAD.WIDE R12, R48, 0x2, R114 ;  /* 0x00000002300cb825 */ /* 0x004fca00078e0272 */
[----:B---3--:R4:W-:Y:S02]  /*8350*/  @!P3 ST.E.128 desc[UR60][R12.64], R36 ;  /* 0x000000240c00b985 */ /* 0x0089e4000c101d3c */
.L_x_5999:
[----:B------:R-:W-:Y:S05]  /*8360*/  BSYNC B2 ;  /* 0x0000000000027941 */ /* 0x000fea0003800000 */
.L_x_5998:
[----:B------:R-:W-:-:S13]  /*8370*/  ISETP.NE.AND P3, PT, R10, RZ, PT ;  /* 0x000000ff0a00720c */ /* 0x000fda0003f65270 */
[----:B------:R-:W-:Y:S05]  /*8380*/  @!P3 BRA `(.L_x_5993) ;  /* 0x0000000400f0b947 */ /* 0x000fea0003800000 */
[----:B---34-:R-:W3:Y:S01]  /*8390*/  LDL R12, [R1] ;  /* 0x00000000010c7983 */ /* 0x018ee20000100800 */
[C---:B------:R-:W-:Y:S01]  /*83a0*/  LEA R36, P3, R7.reuse, R11, 0x1 ;  /* 0x0000000b07247211 */ /* 0x040fe200078608ff */
[----:B------:R-:W-:Y:S03]  /*83b0*/  BSSY B2, `(.L_x_6002) ;  /* 0x0000075000027945 */ /* 0x000fe60003800000 */
[----:B--2---:R-:W-:Y:S02]  /*83c0*/  LEA.HI.X R37, R7, R115, R106, 0x1, P3 ;  /* 0x0000007307257211 */ /* 0x004fe400018f0c6a */
[----:B------:R-:W-:Y:S02]  /*83d0*/  ISETP.GE.AND P3, PT, R192, R118, PT ;  /* 0x00000076c000720c */ /* 0x000fe40003f66270 */
        /* <DEDUP_REMOVED lines=17> */
[----:B------:R-:W2:Y:S04]  /*84f0*/  LDS.128 R32, [R32+0x1e400] ;  /* 0x01e4000020207984 */ /* 0x000ea80000000c00 */
[----:B------:R-:W3:Y:S01]  /*8500*/  LDS.128 R12, [R12+0x1e400] ;  /* 0x01e400000c0c7984 */ /* 0x000ee20000000c00 */
[----:B------:R-:W-:Y:S05]  /*8510*/  @P3 BRA `(.L_x_6003) ;  /* 0x0000000400783947 */ /* 0x000fea0003800000 */
[--C-:B------:R-:W-:Y:S01]  /*8520*/  SHF.R.U64 R28, R28, 0x10, R29.reuse ;  /* 0x000000101c1c7819 */ /* 0x100fe2000000121d */
[----:B--2---:R-:W-:Y:S01]  /*8530*/  IMAD.U32 R45, R35, 0x10000, RZ ;  /* 0x00010000232d7824 */ /* 0x004fe200078e00ff */
[----:B------:R-:W-:Y:S02]  /*8540*/  SHF.R.U32.HI R38, RZ, 0x10, R29 ;  /* 0x00000010ff267819 */ /* 0x000fe4000001161d */
[----:B------:R-:W-:Y:S02]  /*8550*/  SHF.R.U64 R29, R30, 0x10, R31 ;  /* 0x000000101e1d7819 */ /* 0x000fe4000000121f */
[--C-:B------:R-:W-:Y:S02]  /*8560*/  SHF.R.U64 R30, R40, 0x10, R41.reuse ;  /* 0x00000010281e7819 */ /* 0x100fe40000001229 */
[----:B------:R-:W-:Y:S02]  /*8570*/  SHF.R.U32.HI R40, RZ, 0x10, R41 ;  /* 0x00000010ff287819 */ /* 0x000fe40000011629 */
[----:B------:R-:W-:-:S02]  /*8580*/  SHF.R.U64 R39, R42, 0x10, R43 ;  /* 0x000000102a277819 */ /* 0x000fc4000000122b */
[----:B------:R-:W-:Y:S02]  /*8590*/  PRMT R30, R159, 0x5410, R30 ;  /* 0x000054109f1e7816 */ /* 0x000fe4000000001e */
[----:B------:R-:W-:Y:S01]  /*85a0*/  SHF.R.U32.HI R42, RZ, 0x10, R43 ;  /* 0x00000010ff2a7819 */ /* 0x000fe2000001162b */
[----:B------:R-:W-:Y:S01]  /*85b0*/  IMAD.U32 R43, R33, 0x10000, RZ ;  /* 0x00010000212b7824 */ /* 0x000fe200078e00ff */
[----:B------:R-:W-:Y:S01]  /*85c0*/  PRMT R159, R159, 0x5432, R40 ;  /* 0x000054329f9f7816 */ /* 0x000fe20000000028 */
[----:B---3--:R-:W-:Y:S01]  /*85d0*/  IMAD.U32 R40, R13, 0x10000, RZ ;  /* 0x000100000d287824 */ /* 0x008fe200078e00ff */
[----:B------:R-:W-:Y:S02]  /*85e0*/  PRMT R38, R157, 0x5432, R38 ;  /* 0x000054329d267816 */ /* 0x000fe40000000026 */
[C---:B------:R-:W-:Y:S02]  /*85f0*/  PRMT R39, R158.reuse, 0x5410, R39 ;  /* 0x000054109e277816 */ /* 0x040fe40000000027 */
[----:B------:R-:W-:Y:S01]  /*8600*/  PRMT R158, R158, 0x5432, R42 ;  /* 0x000054329e9e7816 */ /* 0x000fe2000000002a */
[C---:B------:R-:W-:Y:S01]  /*8610*/  IMAD.U32 R42, R159.reuse, 0x10000, RZ ;  /* 0x000100009f2a7824 */ /* 0x040fe200078e00ff */
[----:B------:R-:W-:Y:S01]  /*8620*/  LOP3.LUT R159, R159, 0xffff0000, RZ, 0xc0, !PT ;  /* 0xffff00009f9f7812 */ /* 0x000fe200078ec0ff */
[C---:B------:R-:W-:Y:S01]  /*8630*/  IMAD.U32 R41, R38.reuse, 0x10000, RZ ;  /* 0x0001000026297824 */ /* 0x040fe200078e00ff */
[----:B------:R-:W-:Y:S01]  /*8640*/  LOP3.LUT R38, R38, 0xffff0000, RZ, 0xc0, !PT ;  /* 0xffff000026267812 */ /* 0x000fe200078ec0ff */
[CC--:B------:R-:W-:Y:S01]  /*8650*/  FMUL.FTZ R44, R43.reuse, R42.reuse ;  /* 0x0000002a2b2c7220 */ /* 0x0c0fe20000410000 */
[----:B------:R-:W-:Y:S01]  /*8660*/  SHF.R.U32.HI R31, RZ, 0x10, R31 ;  /* 0x00000010ff1f7819 */ /* 0x000fe2000001161f */
[-C--:B------:R-:W-:Y:S01]  /*8670*/  FMUL.FTZ R43, R43, R41.reuse ;  /* 0x000000292b2b7220 */ /* 0x080fe20000410000 */
[----:B------:R-:W-:Y:S01]  /*8680*/  LOP3.LUT R13, R13, 0xffff0000, RZ, 0xc0, !PT ;  /* 0xffff00000d0d7812 */ /* 0x000fe200078ec0ff */
[----:B------:R-:W-:Y:S01]  /*8690*/  FFMA.FTZ R41, R40, R41, -R44 ;  /* 0x0000002928297223 */ /* 0x000fe2000001082c */
[----:B------:R-:W-:Y:S01]  /*86a0*/  PRMT R31, R156, 0x5432, R31 ;  /* 0x000054329c1f7816 */ /* 0x000fe2000000001f */
        /* <DEDUP_REMOVED lines=8> */
[----:B------:R-:W-:-:S02]  /*8730*/  LOP3.LUT R15, R15, 0xffff0000, RZ, 0xc0, !PT ;  /* 0xffff00000f0f7812 */ /* 0x000fc400078ec0ff */
[C---:B------:R-:W-:Y:S01]  /*8740*/  FFMA.FTZ R33, R13.reuse, R38, -R33 ;  /* 0x000000260d217223 */ /* 0x040fe20000010821 */
[----:B------:R-:W-:Y:S01]  /*8750*/  FFMA.FTZ R13, R13, R159, R42 ;  /* 0x0000009f0d0d7223 */ /* 0x000fe2000001002a */
[----:B------:R-:W-:Y:S02]  /*8760*/  IMAD.U32 R38, R31, 0x10000, RZ ;  /* 0x000100001f267824 */ /* 0x000fe400078e00ff */
[----:B------:R-:W-:Y:S01]  /*8770*/  FMUL.FTZ R42, R45, R44 ;  /* 0x0000002c2d2a7220 */ /* 0x000fe20000410000 */
[----:B------:R-:W-:Y:S02]  /*8780*/  PRMT R28, R157, 0x5410, R28 ;  /* 0x000054109d1c7816 */ /* 0x000fe4000000001c */
[----:B------:R-:W-:Y:S01]  /*8790*/  PRMT R29, R156, 0x5410, R29 ;  /* 0x000054109c1d7816 */ /* 0x000fe2000000001d */
[-C--:B------:R-:W-:Y:S01]  /*87a0*/  FFMA.FTZ R42, R43, R38.reuse, -R42 ;  /* 0x000000262b2a7223 */ /* 0x080fe2000001082a */
[----:B------:R-:W-:Y:S01]  /*87b0*/  FMUL.FTZ R38, R45, R38 ;  /* 0x000000262d267220 */ /* 0x000fe20000410000 */
[C---:B------:R-:W-:Y:S01]  /*87c0*/  IMAD.U32 R45, R28.reuse, 0x10000, RZ ;  /* 0x000100001c2d7824 */ /* 0x040fe200078e00ff */
[----:B------:R-:W-:-:S02]  /*87d0*/  LOP3.LUT R28, R28, 0xffff0000, RZ, 0xc0, !PT ;  /* 0xffff00001c1c7812 */ /* 0x000fc400078ec0ff */
[----:B------:R-:W-:Y:S01]  /*87e0*/  FFMA.FTZ R38, R43, R44, R38 ;  /* 0x0000002c2b267223 */ /* 0x000fe20000010026 */
[----:B------:R-:W-:Y:S01]  /*87f0*/  LOP3.LUT R43, R31, 0xffff0000, RZ, 0xc0, !PT ;  /* 0xffff00001f2b7812 */ /* 0x000fe200078ec0ff */
[-C--:B------:R-:W-:Y:S01]  /*8800*/  FMUL.FTZ R31, R35, R158.reuse ;  /* 0x0000009e231f7220 */ /* 0x080fe20000410000 */
[C---:B------:R-:W-:Y:S01]  /*8810*/  IMAD.U32 R44, R32.reuse, 0x10000, RZ ;  /* 0x00010000202c7824 */ /* 0x040fe200078e00ff */
[----:B------:R-:W-:Y:S02]  /*8820*/  LOP3.LUT R32, R32, 0xffff0000, RZ, 0xc0, !PT ;  /* 0xffff000020207812 */ /* 0x000fe400078ec0ff */
[-C--:B------:R-:W-:Y:S01]  /*8830*/  FFMA.FTZ R31, R15, R43.reuse, -R31 ;  /* 0x0000002b0f1f7223 */ /* 0x080fe2000001081f */
[----:B------:R-:W-:Y:S01]  /*8840*/  FMUL.FTZ R35, R35, R43 ;  /* 0x0000002b23237220 */ /* 0x000fe20000410000 */
[C---:B------:R-:W-:Y:S01]  /*8850*/  IMAD.U32 R43, R30.reuse, 0x10000, RZ ;  /* 0x000100001e2b7824 */ /* 0x040fe200078e00ff */
[----:B------:R-:W-:Y:S02]  /*8860*/  LOP3.LUT R30, R30, 0xffff0000, RZ, 0xc0, !PT ;  /* 0xffff00001e1e7812 */ /* 0x000fe400078ec0ff */
[----:B------:R-:W-:Y:S01]  /*8870*/  FFMA.FTZ R15, R15, R158, R35 ;  /* 0x0000009e0f0f7223 */ /* 0x000fe20000010023 */
[----:B------:R-:W-:Y:S01]  /*8880*/  FMUL.FTZ R46, R44, R43 ;  /* 0x0000002b2c2e7220 */ /* 0x000fe20000410000 */
[----:B------:R-:W-:-:S02]  /*8890*/  IMAD.U32 R35, R12, 0x10000, RZ ;  /* 0x000100000c237824 */ /* 0x000fc400078e00ff */
[----:B------:R-:W-:Y:S01]  /*88a0*/  FMUL.FTZ R44, R44, R45 ;  /* 0x0000002d2c2c7220 */ /* 0x000fe20000410000 */
[----:B------:R-:W-:Y:S01]  /*88b0*/  F2FP.BF16.F32.PACK_AB R33, R33, R41 ;  /* 0x000000292121723e */ /* 0x000fe200000010ff */
[C---:B------:R-:W-:Y:S02]  /*88c0*/  FFMA.FTZ R46, R35.reuse, R45, -R46 ;  /* 0x0000002d232e7223 */ /* 0x040fe4000001082e */
[----:B------:R-:W-:Y:S01]  /*88d0*/  FFMA.FTZ R44, R35, R43, R44 ;  /* 0x0000002b232c7223 */ /* 0x000fe2000001002c */
[----:B------:R-:W-:Y:S01]  /*88e0*/  LOP3.LUT R35, R12, 0xffff0000, RZ, 0xc0, !PT ;  /* 0xffff00000c237812 */ /* 0x000fe200078ec0ff */
[C---:B------:R-:W-:Y:S01]  /*88f0*/  FMUL.FTZ R12, R32.reuse, R30 ;  /* 0x0000001e200c7220 */ /* 0x040fe20000410000 */
        /* <DEDUP_REMOVED lines=11> */
[C---:B------:R-:W-:Y:S01]  /*89b0*/  FMUL.FTZ R45, R35.reuse, R32 ;  /* 0x00000020232d7220 */ /* 0x040fe20000410000 */
[----:B------:R-:W-:Y:S01]  /*89c0*/  FMUL.FTZ R35, R35, R43 ;  /* 0x0000002b23237220 */ /* 0x000fe20000410000 */
[----:B------:R-:W-:-:S02]  /*89d0*/  F2FP.BF16.F32.PACK_AB R31, R31, R42 ;  /* 0x0000002a1f1f723e */ /* 0x000fc400000010ff */
[C---:B------:R-:W-:Y:S01]  /*89e0*/  FFMA.FTZ R45, R30.reuse, R43, -R45 ;  /* 0x0000002b1e2d7223 */ /* 0x040fe2000001082d */
[----:B------:R-:W-:Y:S01]  /*89f0*/  FFMA.FTZ R35, R30, R32, R35 ;  /* 0x000000201e237223 */ /* 0x000fe20000010023 */
[C---:B------:R-:W-:Y:S01]  /*8a00*/  FMUL.FTZ R30, R34.reuse, R39 ;  /* 0x00000027221e7220 */ /* 0x040fe20000410000 */
[-C--:B------:R-:W-:Y:S01]  /*8a10*/  FMUL.FTZ R34, R34, R29.reuse ;  /* 0x0000001d22227220 */ /* 0x080fe20000410000 */
[----:B------:R-:W-:Y:S01]  /*8a20*/  F2FP.BF16.F32.PACK_AB R40, R13, R40 ;  /* 0x000000280d28723e */ /* 0x000fe200000010ff */
[----:B------:R-:W-:Y:S02]  /*8a30*/  IMAD.MOV.U32 R13, RZ, RZ, R33 ;  /* 0x000000ffff0d7224 */ /* 0x000fe400078e0021 */
        /* <DEDUP_REMOVED lines=10> */
[----:B------:R-:W-:Y:S02]  /*8ae0*/  IMAD.MOV.U32 R14, RZ, RZ, R30 ;  /* 0x000000ffff0e7224 */ /* 0x000fe400078e001e */
[----:B------:R-:W-:-:S07]  /*8af0*/  IMAD.MOV.U32 R35, RZ, RZ, R38 ;  /* 0x000000ffff237224 */ /* 0x000fce00078e0026 */
.L_x_6003:
[----:B------:R-:W-:Y:S05]  /*8b00*/  BSYNC B2 ;  /* 0x0000000000027941 */ /* 0x000fea0003800000 */
.L_x_6002:
[----:B------:R-:W-:Y:S01]  /*8b10*/  ISETP.GE.AND P3, PT, R11, R132, PT ;  /* 0x000000840b00720c */ /* 0x000fe20003f66270 */
[----:B---3--:R3:W-:-:S12]  /*8b20*/  ST.E.128 desc[UR60][R36.64], R12 ;  /* 0x0000000c24007985 */ /* 0x0087d8000c101d3c */
[----:B------:R-:W-:-:S05]  /*8b30*/  @!P3 IMAD.WIDE R114, R11, 0x2, R114 ;  /* 0x000000020b72b825 */ /* 0x000fca00078e0272 */
[----:B--2---:R3:W-:Y:S02]  /*8b40*/  @!P3 ST.E.128 desc[UR60][R114.64], R32 ;  /* 0x000000207200b985 */ /* 0x0047e4000c101d3c */
.L_x_5993:
[----:B------:R-:W-:Y:S05]  /*8b50*/  BSYNC B1 ;  /* 0x0000000000017941 */ /* 0x000fea0003800000 */
.L_x_5992:
[----:B------:R-:W-:-:S03]  /*8b60*/  UMOV UR4, 0xffffffff ;  /* 0xffffffff00047882 */ /* 0x000fc60000000000 */
[----:B------:R-:W-:Y:S05]  /*8b70*/  BRA.DIV UR4, `(.L_x_6004) ;  /* 0x0000020204147947 */ /* 0x000fea000b800000 */
[----:B-1----:R-:W1:Y:S04]  /*8b80*/  SHFL.IDX PT, R116, R116, 0x1, 0x1c1f ;  /* 0x003c1f0074747f89 */ /* 0x002e6800000e0000 */
[----:B------:R-:W0:Y:S02]  /*8b90*/  SHFL.IDX PT, R117, R117, 0x1, 0x1c1f ;  /* 0x003c1f0075757f89 */ /* 0x000e2400000e0000 */
.L_x_6303:
[----:B------:R-:W-:Y:S05]  /*8ba0*/  @P4 BRA `(.L_x_5961) ;  /* 0x0000001c00c84947 */ /* 0x000fea0003800000 */
[----:B------:R-:W-:Y:S01]  /*8bb0*/  ISETP.NE.AND P3, PT, R8, RZ, PT ;  /* 0x000000ff0800720c */ /* 0x000fe20003f65270 */
[----:B------:R-:W-:Y:S01]  /*8bc0*/  BSSY B1, `(.L_x_6005) ;  /* 0x000007e000017945 */ /* 0x000fe20003800000 */
[----:B0--3--:R-:W-:Y:S02]  /*8bd0*/  IMAD.MOV.U32 R32, RZ, RZ, R117 ;  /* 0x000000ffff207224 */ /* 0x009fe400078e0075 */
[----:B-1----:R-:W-:-:S09]  /*8be0*/  IMAD.MOV.U32 R33, RZ, RZ, R116 ;  /* 0x000000ffff217224 */ /* 0x002fd200078e0074 */
[----:B------:R-:W-:Y:S05]  /*8bf0*/  @!P3 BRA `(.L_x_6006) ;  /* 0x0000000400e8b947 */ /* 0x000fea0003800000 */
[----:B------:R-:W-:Y:S01]  /*8c00*/  SEL R11, R119, R133, !P0 ;  /* 0x00000085770b7207 */ /* 0x000fe20004000000 */
[----:B------:R-:W-:Y:S01]  /*8c10*/  BSSY B2, `(.L_x_6007) ;  /* 0x0000075000027945 */ /* 0x000fe20003800000 */
[----:B----4-:R-:W-:Y:S02]  /*8c20*/  SHF.R.U32.HI R13, RZ, 0x3, R217 ;  /* 0x00000003ff0d7819 */ /* 0x010fe400000116d9 */
[----:B------:R-:W-:Y:S02]  /*8c30*/  SHF.R.S32.HI R12, RZ, 0x1f, R11 ;  /* 0x0000001fff0c7819 */ /* 0x000fe4000001140b */
[----:B------:R-:W-:Y:S02]  /*8c40*/  ISETP.GE.AND P4, PT, R16, R118, PT ;  /* 0x000000761000720c */ /* 0x000fe40003f86270 */
[----:B------:R-:W-:Y:S02]  /*8c50*/  LEA.HI R12, R12, R11, RZ, 0x4 ;  /* 0x0000000b0c0c7211 */ /* 0x000fe400078f20ff */
[----:B------:R-:W-:-:S02]  /*8c60*/  LEA R34, P3, R5, R117, 0x1 ;  /* 0x0000007505227211 */ /* 0x000fc400078608ff */
[----:B------:R-:W-:Y:S02]  /*8c70*/  LEA.HI.SX32 R36, R12, R112, 0x1c ;  /* 0x000000700c247211 */ /* 0x000fe400078fe2ff */
[----:B------:R-:W-:Y:S02]  /*8c80*/  LEA.HI.X R35, R5, R116, R108, 0x1, P3 ;  /* 0x0000007405237211 */ /* 0x000fe400018f0c6c */
[----:B------:R-:W-:-:S04]  /*8c90*/  SHF.R.S32.HI R12, RZ, 0x1f, R36 ;  /* 0x0000001fff0c7819 */ /* 0x000fc80000011424 */
[----:B------:R-:W-:Y:S01]  /*8ca0*/  LEA.HI R12, R12, R36, RZ, 0x3 ;  /* 0x000000240c0c7211 */ /* 0x000fe200078f18ff */
[----:B------:R-:W-:-:S03]  /*8cb0*/  IMAD.SHL.U32 R36, R36, 0x8, RZ ;  /* 0x0000000824247824 */ /* 0x000fc600078e00ff */
[----:B------:R-:W-:Y:S02]  /*8cc0*/  SHF.R.S32.HI R12, RZ, 0x3, R12 ;  /* 0x00000003ff0c7819 */ /* 0x000fe4000001140c */
[----:B------:R-:W-:Y:S02]  /*8cd0*/  LOP3.LUT R11, R217, 0x38, R36, 0xf8, !PT ;  /* 0x00000038d90b7812 */ /* 0x000fe400078ef824 */
[----:B------:R-:W-:Y:S01]  /*8ce0*/  ISETP.GE.AND P3, PT, R36, R132, PT ;  /* 0x000000842400720c */ /* 0x000fe20003f66270 */
        /* <DEDUP_REMOVED lines=78> */
[----:B------:R-:W-:Y:S01]  /*91d0*/  FMUL.FTZ R45, R46, R29 ;  /* 0x0000001d2e2d7220 */ /* 0x000fe20000410000 */
[----:B------:R-:W-:-:S02]  /*91e0*/  IMAD.U32 R12, R14, 0x10000, RZ ;  /* 0x000100000e0c7824 */ /* 0x000fc400078e00ff */
[-C--:B------:R-:W-:Y:S01]  /*91f0*/  FMUL.FTZ R46, R46, R39.reuse ;  /* 0x000000272e2e7220 */ /* 0x080fe20000410000 */
[----:B------:R-:W-:Y:S01]  /*9200*/  LOP3.LUT R74, R74, 0xffff0000, RZ, 0xc0, !PT ;  /* 0xffff00004a4a7812 */ /* 0x000fe200078ec0ff */
[C---:B------:R-:W-:Y:S02]  /*9210*/  FFMA.FTZ R45, R12.reuse, R39, -R45 ;  /* 0x000000270c2d7223 */ /* 0x040fe4000001082d */
        /* <DEDUP_REMOVED lines=20> */
.L_x_6008:
[----:B------:R-:W-:Y:S05]  /*9360*/  BSYNC B2 ;  /* 0x0000000000027941 */ /* 0x000fea0003800000 */
.L_x_6007:
[----:B------:R-:W-:Y:S01]  /*9370*/  @!P3 IMAD.WIDE R36, R36, 0x2, R32 ;  /* 0x000000022424b825 */ /* 0x000fe200078e0220 */
[----:B0-----:R0:W-:Y:S04]  /*9380*/  ST.E.128 desc[UR60][R34.64], R12 ;  /* 0x0000000c22007985 */ /* 0x0011e8000c101d3c */
[----:B-1----:R0:W-:Y:S02]  /*9390*/  @!P3 ST.E.128 desc[UR60][R36.64], R28 ;  /* 0x0000001c2400b985 */ /* 0x0021e4000c101d3c */
.L_x_6006:
[----:B------:R-:W-:Y:S05]  /*93a0*/  BSYNC B1 ;  /* 0x0000000000017941 */ /* 0x000fea0003800000 */
.L_x_6005:
[----:B------:R-:W-:Y:S01]  /*93b0*/  ISETP.NE.AND P3, PT, R9, RZ, PT ;  /* 0x000000ff0900720c */ /* 0x000fe20003f65270 */
[----:B------:R-:W-:-:S12]  /*93c0*/  BSSY B1, `(.L_x_6009) ;  /* 0x000007c000017945 */ /* 0x000fd80003800000 */
[----:B------:R-:W-:Y:S05]  /*93d0*/  @!P3 BRA `(.L_x_6010) ;  /* 0x0000000400e8b947 */ /* 0x000fea0003800000 */
[----:B------:R-:W-:Y:S01]  /*93e0*/  SEL R11, R119, R133, !P1 ;  /* 0x00000085770b7207 */ /* 0x000fe20004800000 */
[----:B------:R-:W-:Y:S01]  /*93f0*/  BSSY B2, `(.L_x_6011) ;  /* 0x0000076000027945 */ /* 0x000fe20003800000 */
[----:B0-----:R-:W-:Y:S02]  /*9400*/  SHF.R.U32.HI R14, RZ, 0x3, R217 ;  /* 0x00000003ff0e7819 */ /* 0x001fe400000116d9 */
[----:B----4-:R-:W-:Y:S02]  /*9410*/  SHF.R.S32.HI R12, RZ, 0x1f, R11 ;  /* 0x0000001fff0c7819 */ /* 0x010fe4000001140b */
[----:B------:R-:W-:Y:S02]  /*9420*/  LEA R34, P3, R6, R117, 0x1 ;  /* 0x0000007506227211 */ /* 0x000fe400078608ff */
[----:B------:R-:W-:Y:S02]  /*9430*/  LEA.HI R12, R12, R11, RZ, 0x4 ;  /* 0x0000000b0c0c7211 */ /* 0x000fe400078f20ff */
[----:B------:R-:W-:-:S02]  /*9440*/  ISETP.GE.AND P4, PT, R193, R118, PT ;  /* 0x00000076c100720c */ /* 0x000fc40003f86270 */
[----:B------:R-:W-:Y:S02]  /*9450*/  LEA.HI.SX32 R12, R12, R111, 0x1c ;  /* 0x0000006f0c0c7211 */ /* 0x000fe400078fe2ff */
[----:B------:R-:W-:Y:S02]  /*9460*/  LEA.HI.X R35, R6, R116, R107, 0x1, P3 ;  /* 0x0000007406237211 */ /* 0x000fe400018f0c6b */
[----:B------:R-:W-:Y:S01]  /*9470*/  SHF.R.S32.HI R11, RZ, 0x1f, R12 ;  /* 0x0000001fff0b7819 */ /* 0x000fe2000001140c */
[----:B------:R-:W-:-:S03]  /*9480*/  IMAD.SHL.U32 R37, R12, 0x8, RZ ;  /* 0x000000080c257824 */ /* 0x000fc600078e00ff */
[----:B------:R-:W-:Y:S02]  /*9490*/  LEA.HI R11, R11, R12, RZ, 0x3 ;  /* 0x0000000c0b0b7211 */ /* 0x000fe400078f18ff */
[----:B------:R-:W-:Y:S02]  /*94a0*/  ISETP.GE.AND P3, PT, R37, R132, PT ;  /* 0x000000842500720c */ /* 0x000fe40003f66270 */
        /* <DEDUP_REMOVED lines=8> */
[----:B------:R-:W-:Y:S02]  /*9530*/  IMAD R28, R13, 0x2, R2 ;  /* 0x000000020d1c7824 */ /* 0x000fe400078e0202 */
[----:B------:R-:W-:Y:S01]  /*9540*/  @!P3 IMAD.WIDE R36, R37, 0x2, R32 ;  /* 0x000000022524b825 */ /* 0x000fe200078e0220 */
[----:B------:R0:W1:Y:S04]  /*9550*/  LDS.128 R12, [R11+0x1e400] ;  /* 0x01e400000b0c7984 */ /* 0x0000680000000c00 */
[----:B------:R-:W3:Y:S01]  /*9560*/  LDS.128 R28, [R28+0x1e400] ;  /* 0x01e400001c1c7984 */ /* 0x000ee20000000c00 */
[----:B------:R-:W-:Y:S05]  /*9570*/  @P4 BRA `(.L_x_6012) ;  /* 0x0000000400744947 */ /* 0x000fea0003800000 */
[----:B------:R-:W-:Y:S01]  /*9580*/  SHF.R.U64 R39, R68, 0x10, R69 ;  /* 0x0000001044277819 */ /* 0x000fe20000001245 */
[----:B---3--:R-:W-:Y:S01]  /*9590*/  IMAD.U32 R43, R29, 0x10000, RZ ;  /* 0x000100001d2b7824 */ /* 0x008fe200078e00ff */
[----:B0-----:R-:W-:Y:S01]  /*95a0*/  SHF.R.U64 R11, R56, 0x10, R57 ;  /* 0x00000010380b7819 */ /* 0x001fe20000001239 */
[----:B-1----:R-:W-:Y:S01]  /*95b0*/  IMAD.U32 R41, R13, 0x10000, RZ ;  /* 0x000100000d297824 */ /* 0x002fe200078e00ff */
[----:B------:R-:W-:Y:S01]  /*95c0*/  SHF.R.U32.HI R68, RZ, 0x10, R69 ;  /* 0x00000010ff447819 */ /* 0x000fe20000011645 */
[----:B------:R-:W-:Y:S01]  /*95d0*/  IMAD.U32 R47, R31, 0x10000, RZ ;  /* 0x000100001f2f7824 */ /* 0x000fe200078e00ff */
[----:B------:R-:W-:Y:S01]  /*95e0*/  SHF.R.U32.HI R56, RZ, 0x10, R57 ;  /* 0x00000010ff387819 */ /* 0x000fe20000011639 */
[----:B------:R-:W-:Y:S01]  /*95f0*/  IMAD.U32 R46, R15, 0x10000, RZ ;  /* 0x000100000f2e7824 */ /* 0x000fe200078e00ff */
[----:B------:R-:W-:Y:S01]  /*9600*/  PRMT R68, R151, 0x5432, R68 ;  /* 0x0000543297447816 */ /* 0x000fe20000000044 */
[----:B------:R-:W-:Y:S01]  /*9610*/  IMAD.U32 R48, R30, 0x10000, RZ ;  /* 0x000100001e307824 */ /* 0x000fe200078e00ff */
[----:B------:R-:W-:Y:S01]  /*9620*/  PRMT R56, R149, 0x5432, R56 ;  /* 0x0000543295387816 */ /* 0x000fe20000000038 */
[----:B------:R-:W-:Y:S01]  /*9630*/  IMAD.U32 R45, R14, 0x10000, RZ ;  /* 0x000100000e2d7824 */ /* 0x000fe200078e00ff */
[----:B------:R-:W-:Y:S01]  /*9640*/  SHF.R.U64 R40, R70, 0x10, R71 ;  /* 0x0000001046287819 */ /* 0x000fe20000001247 */
[----:B------:R-:W-:Y:S01]  /*9650*/  IMAD.U32 R49, R68, 0x10000, RZ ;  /* 0x0001000044317824 */ /* 0x000fe200078e00ff */
[----:B------:R-:W-:Y:S01]  /*9660*/  SHF.R.U64 R38, R58, 0x10, R59 ;  /* 0x000000103a267819 */ /* 0x000fe2000000123b */
[----:B------:R-:W-:Y:S01]  /*9670*/  IMAD.U32 R50, R56, 0x10000, RZ ;  /* 0x0001000038327824 */ /* 0x000fe200078e00ff */
[----:B------:R-:W-:-:S02]  /*9680*/  SHF.R.U32.HI R70, RZ, 0x10, R71 ;  /* 0x00000010ff467819 */ /* 0x000fc40000011647 */
[----:B------:R-:W-:Y:S02]  /*9690*/  SHF.R.U32.HI R58, RZ, 0x10, R59 ;  /* 0x00000010ff3a7819 */ /* 0x000fe4000001163b */
[C---:B------:R-:W-:Y:S01]  /*96a0*/  PRMT R51, R150.reuse, 0x5410, R40 ;  /* 0x0000541096337816 */ /* 0x040fe20000000028 */
[CC--:B------:R-:W-:Y:S01]  /*96b0*/  FMUL.FTZ R40, R43.reuse, R49.reuse ;  /* 0x000000312b287220 */ /* 0x0c0fe20000410000 */
[----:B------:R-:W-:Y:S01]  /*96c0*/  PRMT R70, R150, 0x5432, R70 ;  /* 0x0000543296467816 */ /* 0x000fe20000000046 */
[-C--:B------:R-:W-:Y:S01]  /*96d0*/  FMUL.FTZ R43, R43, R50.reuse ;  /* 0x000000322b2b7220 */ /* 0x080fe20000410000 */
[----:B------:R-:W-:Y:S01]  /*96e0*/  PRMT R58, R148, 0x5432, R58 ;  /* 0x00005432943a7816 */ /* 0x000fe2000000003a */
[----:B------:R-:W-:Y:S01]  /*96f0*/  FFMA.FTZ R40, R41, R50, -R40 ;  /* 0x0000003229287223 */ /* 0x000fe20000010828 */
[----:B------:R-:W-:Y:S01]  /*9700*/  LOP3.LUT R44, R29, 0xffff0000, RZ, 0xc0, !PT ;  /* 0xffff00001d2c7812 */ /* 0x000fe200078ec0ff */
[----:B------:R-:W-:Y:S02]  /*9710*/  IMAD.U32 R50, R70, 0x10000, RZ ;  /* 0x0001000046327824 */ /* 0x000fe400078e00ff */
[----:B------:R-:W-:Y:S01]  /*9720*/  FFMA.FTZ R43, R41, R49, R43 ;  /* 0x00000031292b7223 */ /* 0x000fe2000001002b */
[----:B------:R-:W-:Y:S01]  /*9730*/  LOP3.LUT R68, R68, 0xffff0000, RZ, 0xc0, !PT ;  /* 0xffff000044447812 */ /* 0x000fe200078ec0ff */
[----:B------:R-:W-:Y:S01]  /*9740*/  IMAD.U32 R41, R58, 0x10000, RZ ;  /* 0x000100003a297824 */ /* 0x000fe200078e00ff */
[----:B------:R-:W-:Y:S01]  /*9750*/  LOP3.LUT R56, R56, 0xffff0000, RZ, 0xc0, !PT ;  /* 0xffff000038387812 */ /* 0x000fe200078ec0ff */
[----:B------:R-:W-:Y:S01]  /*9760*/  FMUL.FTZ R49, R47, R50 ;  /* 0x000000322f317220 */ /* 0x000fe20000410000 */
[----:B------:R-:W-:Y:S01]  /*9770*/  LOP3.LUT R42, R13, 0xffff0000, RZ, 0xc0, !PT ;  /* 0xffff00000d2a7812 */ /* 0x000fe200078ec0ff */
[-C--:B------:R-:W-:Y:S01]  /*9780*/  FMUL.FTZ R47, R47, R41.reuse ;  /* 0x000000292f2f7220 */ /* 0x080fe20000410000 */
[----:B------:R-:W-:Y:S01]  /*9790*/  PRMT R39, R151, 0x5410, R39 ;  /* 0x0000541097277816 */ /* 0x000fe20000000027 */
[C---:B------:R-:W-:Y:S01]  /*97a0*/  FMUL.FTZ R57, R44.reuse, R68 ;  /* 0x000000442c397220 */ /* 0x040fe20000410000 */
[----:B------:R-:W-:Y:S01]  /*97b0*/  LOP3.LUT R31, R31, 0xffff0000, RZ, 0xc0, !PT ;  /* 0xffff00001f1f7812 */ /* 0x000fe200078ec0ff */
[----:B------:R-:W-:Y:S01]  /*97c0*/  FMUL.FTZ R44, R44, R56 ;  /* 0x000000382c2c7220 */ /* 0x000fe20000410000 */
[----:B------:R-:W-:Y:S01]  /*97d0*/  LOP3.LUT R70, R70, 0xffff0000, RZ, 0xc0, !PT ;  /* 0xffff000046467812 */ /* 0x000fe200078ec0ff */
[----:B------:R-:W-:Y:S01]  /*97e0*/  FFMA.FTZ R49, R46, R41, -R49 ;  /* 0x000000292e317223 */ /* 0x000fe20000010831 */
[----:B------:R-:W-:Y:S01]  /*97f0*/  LOP3.LUT R58, R58, 0xffff0000, RZ, 0xc0, !PT ;  /* 0xffff00003a3a7812 */ /* 0x000fe200078ec0ff */
[----:B------:R-:W-:Y:S01]  /*9800*/  FFMA.FTZ R47, R46, R50, R47 ;  /* 0x000000322e2f7223 */ /* 0x000fe2000001002f */
[----:B------:R-:W-:Y:S01]  /*9810*/  PRMT R11, R149, 0x5410, R11 ;  /* 0x00005410950b7816 */ /* 0x000fe2000000000b */
[----:B------:R-:W-:Y:S01]  /*9820*/  IMAD.U32 R29, R28, 0x10000, RZ ;  /* 0x000100001c1d7824 */ /* 0x000fe200078e00ff */
[----:B------:R-:W-:Y:S01]  /*9830*/  LOP3.LUT R15, R15, 0xffff0000, RZ, 0xc0, !PT ;  /* 0xffff00000f0f7812 */ /* 0x000fe200078ec0ff */
[----:B------:R-:W-:Y:S01]  /*9840*/  FFMA.FTZ R57, R42, R56, -R57 ;  /* 0x000000382a397223 */ /* 0x000fe20000010839 */
[----:B------:R-:W-:Y:S01]  /*9850*/  IMAD.U32 R46, R39, 0x10000, RZ ;  /* 0x00010000272e7824 */ /* 0x000fe200078e00ff */
[----:B------:R-:W-:Y:S01]  /*9860*/  LOP3.LUT R28, R28, 0xffff0000, RZ, 0xc0, !PT ;  /* 0xffff00001c1c7812 */ /* 0x000fe200078ec0ff */
[C---:B------:R-:W-:Y:S01]  /*9870*/  FMUL.FTZ R56, R31.reuse, R70 ;  /* 0x000000461f387220 */ /* 0x040fe20000410000 */
[----:B------:R-:W-:Y:S01]  /*9880*/  FMUL.FTZ R50, R31, R58 ;  /* 0x0000003a1f327220 */ /* 0x000fe20000410000 */
[----:B------:R-:W-:Y:S01]  /*9890*/  LOP3.LUT R39, R39, 0xffff0000, RZ, 0xc0, !PT ;  /* 0xffff000027277812 */ /* 0x000fe200078ec0ff */
[----:B------:R-:W-:Y:S01]  /*98a0*/  FFMA.FTZ R44, R42, R68, R44 ;  /* 0x000000442a2c7223 */ /* 0x000fe2000001002c */
[C---:B------:R-:W-:Y:S01]  /*98b0*/  IMAD.U32 R13, R12.reuse, 0x10000, RZ ;  /* 0x000100000c0d7824 */ /* 0x040fe200078e00ff */
[----:B------:R-:W-:Y:S01]  /*98c0*/  LOP3.LUT R12, R12, 0xffff0000, RZ, 0xc0, !PT ;  /* 0xffff00000c0c7812 */ /* 0x000fe200078ec0ff */
[----:B------:R-:W-:-:S02]  /*98d0*/  IMAD.U32 R42, R11, 0x10000, RZ ;  /* 0x000100000b2a7824 */ /* 0x000fc400078e00ff */
[----:B------:R-:W-:Y:S01]  /*98e0*/  FFMA.FTZ R58, R15, R58, -R56 ;  /* 0x0000003a0f3a7223 */ /* 0x000fe20000010838 */
[----:B------:R-:W-:Y:S01]  /*98f0*/  LOP3.LUT R11, R11, 0xffff0000, RZ, 0xc0, !PT ;  /* 0xffff00000b0b7812 */ /* 0x000fe200078ec0ff */
[----:B------:R-:W-:Y:S01]  /*9900*/  FFMA.FTZ R50, R15, R70, R50 ;  /* 0x000000460f327223 */ /* 0x000fe20000010032 */
[----:B------:R-:W-:Y:S01]  /*9910*/  FMUL.FTZ R15, R28, R39 ;  /* 0x000000271c0f7220 */ /* 0x000fe20000410000 */
[C---:B------:R-:W-:Y:S01]  /*9920*/  FMUL.FTZ R56, R29.reuse, R46 ;  /* 0x0000002e1d387220 */ /* 0x040fe20000410000 */
[-C--:B------:R-:W-:Y:S01]  /*9930*/  FMUL.FTZ R29, R29, R42.reuse ;  /* 0x0000002a1d1d7220 */ /* 0x080fe20000410000 */
[----:B------:R-:W-:Y:S01]  /*9940*/  PRMT R38, R148, 0x5410, R38 ;  /* 0x0000541094267816 */ /* 0x000fe20000000026 */
[-C--:B------:R-:W-:Y:S01]  /*9950*/  FMUL.FTZ R31, R28, R11.reuse ;  /* 0x0000000b1c1f7220 */ /* 0x080fe20000410000 */
[----:B------:R-:W-:Y:S01]  /*9960*/  FFMA.FTZ R15, R12, R11, -R15 ;  /* 0x0000000b0c0f7223 */ /* 0x000fe2000001080f */
[----:B------:R-:W-:Y:S01]  /*9970*/  IMAD.U32 R11, R51, 0x10000, RZ ;  /* 0x00010000330b7824 */ /* 0x000fe200078e00ff */
[----:B------:R-:W-:Y:S01]  /*9980*/  LOP3.LUT R30, R30, 0xffff0000, RZ, 0xc0, !PT ;  /* 0xffff00001e1e7812 */ /* 0x000fe200078ec0ff */
[C---:B------:R-:W-:Y:S01]  /*9990*/  FFMA.FTZ R56, R13.reuse, R42, -R56 ;  /* 0x0000002a0d387223 */ /* 0x040fe20000010838 */
[----:B------:R-:W-:Y:S01]  /*99a0*/  FFMA.FTZ R29, R13, R46, R29 ;  /* 0x0000002e0d1d7223 */ /* 0x000fe2000001001d */
[----:B------:R-:W-:Y:S01]  /*99b0*/  LOP3.LUT R51, R51, 0xffff0000, RZ, 0xc0, !PT ;  /* 0xffff000033337812 */ /* 0x000fe200078ec0ff */
[C---:B------:R-:W-:Y:S01]  /*99c0*/  IMAD.U32 R28, R38.reuse, 0x10000, RZ ;  /* 0x00010000261c7824 */ /* 0x040fe200078e00ff */
[----:B------:R-:W-:Y:S01]  /*99d0*/  LOP3.LUT R13, R38, 0xffff0000, RZ, 0xc0, !PT ;  /* 0xffff0000260d7812 */ /* 0x000fe200078ec0ff */
[----:B------:R-:W-:Y:S01]  /*99e0*/  FFMA.FTZ R12, R12, R39, R31 ;  /* 0x000000270c0c7223 */ /* 0x000fe2000001001f */
[----:B------:R-:W-:Y:S01]  /*99f0*/  LOP3.LUT R14, R14, 0xffff0000, RZ, 0xc0, !PT ;  /* 0xffff00000e0e7812 */ /* 0x000fe200078ec0ff */
        /* <DEDUP_REMOVED lines=21> */
.L_x_6012:
[----:B------:R-:W-:Y:S05]  /*9b50*/  BSYNC B2 ;  /* 0x0000000000027941 */ /* 0x000fea0003800000 */
.L_x_6011:
[----:B-1----:R1:W-:Y:S04]  /*9b60*/  ST.E.128 desc[UR60][R34.64], R12 ;  /* 0x0000000c22007985 */ /* 0x0023e8000c101d3c */
[----:B---3--:R1:W-:Y:S02]  /*9b70*/  @!P3 ST.E.128 desc[UR60][R36.64], R28 ;  /* 0x0000001c2400b985 */ /* 0x0083e4000c101d3c */
.L_x_6010:
[----:B------:R-:W-:Y:S05]  /*9b80*/  BSYNC B1 ;  /* 0x0000000000017941 */ /* 0x000fea0003800000 */
.L_x_6009:
[----:B------:R-:W-:-:S13]  /*9b90*/  ISETP.NE.AND P3, PT, R10, RZ, PT ;  /* 0x000000ff0a00720c */ /* 0x000fda0003f65270 */
[----:B------:R-:W-:Y:S05]  /*9ba0*/  @!P3 BRA `(.L_x_5961) ;  /* 0x0000000c00c8b947 */ /* 0x000fea0003800000 */
[----:B0-----:R-:W3:Y:S01]  /*9bb0*/  LDL R11, [R1] ;  /* 0x00000000010b7983 */ /* 0x001ee20000100800 */
[----:B-1----:R-:W-:Y:S01]  /*9bc0*/  SHF.R.U32.HI R14, RZ, 0x3, R217 ;  /* 0x00000003ff0e7819 */ /* 0x002fe200000116d9 */
[----:B------:R-:W-:Y:S01]  /*9bd0*/  BSSY B1, `(.L_x_6013) ;  /* 0x0000074000017945 */ /* 0x000fe20003800000 */
[----:B------:R-:W-:-:S04]  /*9be0*/  LEA R34, P3, R7, R117, 0x1 ;  /* 0x0000007507227211 */ /* 0x000fc800078608ff */
[----:B------:R-:W-:Y:S02]  /*9bf0*/  LEA.HI.X R35, R7, R116, R106, 0x1, P3 ;  /* 0x0000007407237211 */ /* 0x000fe400018f0c6a */
[----:B------:R-:W-:Y:S02]  /*9c00*/  ISETP.GE.AND P3, PT, R192, R118, PT ;  /* 0x00000076c000720c */ /* 0x000fe40003f66270 */
[----:B---3--:R-:W-:-:S04]  /*9c10*/  LOP3.LUT P4, RZ, R11, 0x1, RZ, 0xc0, !PT ;  /* 0x000000010bff7812 */ /* 0x008fc8000788c0ff */
[----:B------:R-:W-:-:S04]  /*9c20*/  SEL R133, R119, R133, !P4 ;  /* 0x0000008577857207 */ /* 0x000fc80006000000 */
[----:B----4-:R-:W-:-:S04]  /*9c30*/  SHF.R.S32.HI R12, RZ, 0x1f, R133 ;  /* 0x0000001fff0c7819 */ /* 0x010fc80000011485 */
[----:B------:R-:W-:-:S04]  /*9c40*/  LEA.HI R133, R12, R133, RZ, 0x4 ;  /* 0x000000850c857211 */ /* 0x000fc800078f20ff */
[----:B------:R-:W-:-:S04]  /*9c50*/  LEA.HI.SX32 R133, R133, R110, 0x1c ;  /* 0x0000006e85857211 */ /* 0x000fc800078fe2ff */
        /* <DEDUP_REMOVED lines=17> */
[--C-:B------:R-:W-:Y:S01]  /*9d70*/  SHF.R.U64 R45, R64, 0x10, R65.reuse ;  /* 0x00000010402d7819 */ /* 0x100fe20000001241 */
[----:B0-----:R-:W-:Y:S01]  /*9d80*/  IMAD.U32 R41, R13, 0x10000, RZ ;  /* 0x000100000d297824 */ /* 0x001fe200078e00ff */
[----:B------:R-:W-:Y:S01]  /*9d90*/  SHF.R.U32.HI R65, RZ, 0x10, R65 ;  /* 0x00000010ff417819 */ /* 0x000fe20000011641 */
[----:B------:R-:W-:Y:S01]  /*9da0*/  IMAD.U32 R46, R31, 0x10000, RZ ;  /* 0x000100001f2e7824 */ /* 0x000fe200078e00ff */
[----:B------:R-:W-:Y:S01]  /*9db0*/  SHF.R.U64 R40, R52, 0x10, R53 ;  /* 0x0000001034287819 */ /* 0x000fe20000001235 */
[----:B------:R-:W-:Y:S01]  /*9dc0*/  IMAD.U32 R39, R15, 0x10000, RZ ;  /* 0x000100000f277824 */ /* 0x000fe200078e00ff */
[----:B------:R-:W-:Y:S02]  /*9dd0*/  PRMT R42, R140, 0x5432, R49 ;  /* 0x000054328c2a7816 */ /* 0x000fe40000000031 */
[----:B------:R-:W-:-:S02]  /*9de0*/  SHF.R.U32.HI R52, RZ, 0x10, R53 ;  /* 0x00000010ff347819 */ /* 0x000fc40000011635 */
[----:B------:R-:W-:Y:S02]  /*9df0*/  PRMT R49, R142, 0x5432, R65 ;  /* 0x000054328e317816 */ /* 0x000fe40000000041 */
[C---:B------:R-:W-:Y:S02]  /*9e00*/  PRMT R40, R139.reuse, 0x5432, R40 ;  /* 0x000054328b287816 */ /* 0x040fe40000000028 */
[----:B------:R-:W-:Y:S01]  /*9e10*/  PRMT R139, R139, 0x5410, R52 ;  /* 0x000054108b8b7816 */ /* 0x000fe20000000034 */
[----:B------:R-:W-:Y:S01]  /*9e20*/  IMAD.U32 R50, R49, 0x10000, RZ ;  /* 0x0001000031327824 */ /* 0x000fe200078e00ff */
[--C-:B------:R-:W-:Y:S02]  /*9e30*/  SHF.R.U64 R44, R66, 0x10, R67.reuse ;  /* 0x00000010422c7819 */ /* 0x100fe40000001243 */
[----:B------:R-:W-:Y:S01]  /*9e40*/  SHF.R.U32.HI R66, RZ, 0x10, R67 ;  /* 0x00000010ff427819 */ /* 0x000fe20000011643 */
[----:B------:R-:W-:Y:S01]  /*9e50*/  IMAD.U32 R48, R139, 0x10000, RZ ;  /* 0x000100008b307824 */ /* 0x000fe200078e00ff */
[----:B------:R-:W-:Y:S01]  /*9e60*/  SHF.R.U32.HI R55, RZ, 0x10, R55 ;  /* 0x00000010ff377819 */ /* 0x000fe20000011637 */
[----:B------:R-:W-:Y:S01]  /*9e70*/  FMUL.FTZ R52, R47, R50 ;  /* 0x000000322f347220 */ /* 0x000fe20000410000 */
[----:B------:R-:W-:Y:S01]  /*9e80*/  PRMT R66, R141, 0x5432, R66 ;  /* 0x000054328d427816 */ /* 0x000fe20000000042 */
[----:B------:R-:W-:Y:S01]  /*9e90*/  FMUL.FTZ R54, R47, R48 ;  /* 0x000000302f367220 */ /* 0x000fe20000410000 */
[----:B------:R-:W-:-:S02]  /*9ea0*/  PRMT R140, R140, 0x5410, R55 ;  /* 0x000054108c8c7816 */ /* 0x000fc40000000037 */
[----:B------:R-:W-:Y:S01]  /*9eb0*/  PRMT R142, R142, 0x5410, R45 ;  /* 0x000054108e8e7816 */ /* 0x000fe2000000002d */
[----:B------:R-:W-:Y:S01]  /*9ec0*/  FFMA.FTZ R45, R41, R48, -R52 ;  /* 0x00000030292d7223 */ /* 0x000fe20000010834 */
[----:B------:R-:W-:Y:S01]  /*9ed0*/  LOP3.LUT R43, R29, 0xffff0000, RZ, 0xc0, !PT ;  /* 0xffff00001d2b7812 */ /* 0x000fe200078ec0ff */
        /* <DEDUP_REMOVED lines=8> */
[-C--:B------:R-:W-:Y:S01]  /*9f60*/  FMUL.FTZ R43, R43, R48.reuse ;  /* 0x000000302b2b7220 */ /* 0x080fe20000410000 */
[----:B------:R-:W-:Y:S01]  /*9f70*/  FMUL.FTZ R50, R46, R51 ;  /* 0x000000332e327220 */ /* 0x000fe20000410000 */
[----:B------:R-:W-:Y:S01]  /*9f80*/  LOP3.LUT R66, R66, 0xffff0000, RZ, 0xc0, !PT ;  /* 0xffff000042427812 */ /* 0x000fe200078ec0ff */
[----:B------:R-:W-:Y:S01]  /*9f90*/  FMUL.FTZ R52, R46, R47 ;  /* 0x0000002f2e347220 */ /* 0x000fe20000410000 */
[C---:B------:R-:W-:Y:S01]  /*9fa0*/  FFMA.FTZ R48, R38.reuse, R48, -R53 ;  /* 0x0000003026307223 */ /* 0x040fe20000010835 */
[----:B------:R-:W-:Y:S01]  /*9fb0*/  FFMA.FTZ R38, R38, R49, R43 ;  /* 0x0000003126267223 */ /* 0x000fe2000001002b */
[----:B------:R-:W-:Y:S01]  /*9fc0*/  LOP3.LUT R46, R140, 0xffff0000, RZ, 0xc0, !PT ;  /* 0xffff00008c2e7812 */ /* 0x000fe200078ec0ff */
[----:B------:R-:W-:Y:S01]  /*9fd0*/  FFMA.FTZ R43, R39, R47, -R50 ;  /* 0x0000002f272b7223 */ /* 0x000fe20000010832 */
[----:B------:R-:W-:Y:S01]  /*9fe0*/  LOP3.LUT R36, R15, 0xffff0000, RZ, 0xc0, !PT ;  /* 0xffff00000f247812 */ /* 0x000fe200078ec0ff */
[----:B------:R-:W-:Y:S01]  /*9ff0*/  FFMA.FTZ R39, R39, R51, R52 ;  /* 0x0000003327277223 */ /* 0x000fe20000010034 */
[----:B------:R-:W-:Y:S01]  /*a000*/  FMUL.FTZ R47, R31, R66 ;  /* 0x000000421f2f7220 */ /* 0x000fe20000410000 */
[----:B------:R-:W-:-:S02]  /*a010*/  IMAD.U32 R29, R28, 0x10000, RZ ;  /* 0x000100001c1d7824 */ /* 0x000fc400078e00ff */
[-C--:B------:R-:W-:Y:S01]  /*a020*/  FMUL.FTZ R49, R31, R46.reuse ;  /* 0x0000002e1f317220 */ /* 0x080fe20000410000 */
[----:B------:R-:W-:Y:S02]  /*a030*/  IMAD.U32 R52, R142, 0x10000, RZ ;  /* 0x000100008e347824 */ /* 0x000fe400078e00ff */
[----:B------:R-:W-:Y:S01]  /*a040*/  FFMA.FTZ R46, R36, R46, -R47 ;  /* 0x0000002e242e7223 */ /* 0x000fe2000001082f */
[C---:B------:R-:W-:Y:S01]  /*a050*/  IMAD.U32 R50, R40.reuse, 0x10000, RZ ;  /* 0x0001000028327824 */ /* 0x040fe200078e00ff */
[----:B------:R-:W-:Y:S01]  /*a060*/  LOP3.LUT R31, R40, 0xffff0000, RZ, 0xc0, !PT ;  /* 0xffff0000281f7812 */ /* 0x000fe200078ec0ff */
[C---:B------:R-:W-:Y:S01]  /*a070*/  FMUL.FTZ R40, R29.reuse, R52 ;  /* 0x000000341d287220 */ /* 0x040fe20000410000 */
[----:B------:R-:W-:Y:S01]  /*a080*/  SHF.L.U32 R13, R12, 0x10, RZ ;  /* 0x000000100c0d7819 */ /* 0x000fe200000006ff */
[----:B------:R-:W-:Y:S01]  /*a090*/  FMUL.FTZ R29, R29, R50 ;  /* 0x000000321d1d7220 */ /* 0x000fe20000410000 */
[----:B------:R-:W-:Y:S01]  /*a0a0*/  LOP3.LUT R28, R28, 0xffff0000, RZ, 0xc0, !PT ;  /* 0xffff00001c1c7812 */ /* 0x000fe200078ec0ff */
[----:B------:R-:W-:Y:S01]  /*a0b0*/  FFMA.FTZ R66, R36, R66, R49 ;  /* 0x0000004224427223 */ /* 0x000fe20000010031 */
[----:B------:R-:W-:Y:S01]  /*a0c0*/  LOP3.LUT R47, R142, 0xffff0000, RZ, 0xc0, !PT ;  /* 0xffff00008e2f7812 */ /* 0x000fe200078ec0ff */
[----:B------:R-:W-:Y:S01]  /*a0d0*/  IMAD.U32 R15, R14, 0x10000, RZ ;  /* 0x000100000e0f7824 */ /* 0x000fe200078e00ff */
[----:B------:R-:W-:Y:S01]  /*a0e0*/  PRMT R44, R141, 0x5410, R44 ;  /* 0x000054108d2c7816 */ /* 0x000fe2000000002c */
[C---:B------:R-:W-:Y:S01]  /*a0f0*/  FFMA.FTZ R40, R13.reuse, R50, -R40 ;  /* 0x000000320d287223 */ /* 0x040fe20000010828 */
[----:B------:R-:W-:Y:S01]  /*a100*/  LOP3.LUT R12, R12, 0xffff0000, RZ, 0xc0, !PT ;  /* 0xffff00000c0c7812 */ /* 0x000fe200078ec0ff */
[----:B------:R-:W-:Y:S01]  /*a110*/  FMUL.FTZ R49, R28, R47 ;  /* 0x0000002f1c317220 */ /* 0x000fe20000410000 */
[----:B------:R-:W-:Y:S01]  /*a120*/  LOP3.LUT R37, R14, 0xffff0000, RZ, 0xc0, !PT ;  /* 0xffff00000e257812 */ /* 0x000fe200078ec0ff */
        /* <DEDUP_REMOVED lines=30> */
.L_x_6014:
[----:B------:R-:W-:Y:S05]  /*a310*/  BSYNC B1 ;  /* 0x0000000000017941 */ /* 0x000fea0003800000 */
.L_x_6013:
[----:B0-----:R0:W-:Y:S01]  /*a320*/  ST.E.128 desc[UR60][R34.64], R12 ;  /* 0x0000000c22007985 */ /* 0x0011e2000c101d3c */
[----:B------:R-:W-:-:S13]  /*a330*/  ISETP.GE.AND P3, PT, R11, R132, PT ;  /* 0x000000840b00720c */ /* 0x000fda0003f66270 */
[----:B------:R-:W-:Y:S05]  /*a340*/  @P3 BRA `(.L_x_5961) ;  /* 0x0000000400e03947 */ /* 0x000fea0003800000 */
[----:B------:R-:W-:-:S05]  /*a350*/  IMAD.WIDE R32, R11, 0x2, R32 ;  /* 0x000000020b207825 */ /* 0x000fca00078e0220 */
[----:B-1----:R1:W-:Y:S01]  /*a360*/  ST.E.128 desc[UR60][R32.64], R28 ;  /* 0x0000001c20007985 */ /* 0x0023e2000c101d3c */
[----:B------:R-:W-:Y:S05]  /*a370*/  BRA `(.L_x_5961) ;  /* 0x0000000400d47947 */ /* 0x000fea0003800000 */
.L_x_5926:
[----:B------:R-:W2:Y:S02]  /*a380*/  LDL R11, [R1+0x4] ;  /* 0x00000400010b7983 */ /* 0x000ea40000100800 */
[----:B--2---:R-:W-:-:S13]  /*a390*/  R2UR UR4, R11 ;  /* 0x000000000b0472ca */ /* 0x004fda00000e0000 */
[----:B------:R-:W-:-:S06]  /*a3a0*/  UISETP.NE.AND UP0, UPT, UR4, 0x3, UPT ;  /* 0x000000030400788c */ /* 0x000fcc000bf05270 */
[----:B------:R-:W-:-:S13]  /*a3b0*/  PLOP3.LUT P2, PT, PT, PT, UP0, 0x80, 0x0 ;  /* 0x000000000000781c */ /* 0x000fda0003f4f008 */
[----:B------:R-:W-:Y:S05]  /*a3c0*/  @!P2 BRA `(.L_x_6015) ;  /* 0x000000000004a947 */ /* 0x000fea0003800000 */
[----:B------:R-:W-:Y:S01]  /*a3d0*/  BPT.TRAP 0x1 ;  /* 0x000000040000795c */ /* 0x000fe20000300000 */
.L_x_6015:
[----:B------:R-:W-:Y:S01]  /*a3e0*/  IMAD R86, R18, 0x8, R2 ;  /* 0x0000000812567824 */ /* 0x000fe200078e0202 */
[----:B------:R-:W-:Y:S01]  /*a3f0*/  SHF.L.U32 R87, R205, 0x1f, RZ ;  /* 0x0000001fcd577819 */ /* 0x000fe200000006ff */
[----:B------:R-:W-:Y:S01]  /*a400*/  BSSY B1, `(.L_x_6016) ;  /* 0x0000004000017945 */ /* 0x000fe20003800000 */
[----:B------:R-:W-:Y:S02]  /*a410*/  SHF.R.S32.HI R79, RZ, 0x1f, R76 ;  /* 0x0000001fff4f7819 */ /* 0x000fe4000001144c */
[----:B------:R-:W0:Y:S02]  /*a420*/  SYNCS.PHASECHK.TRANS64.TRYWAIT P3, [R86+URZ+0x30890], R87 ;  /* 0x03089057560075a7 */ /* 0x000e24000806017f */
[----:B0-----:R-:W-:Y:S05]  /*a430*/  @!P3 BRA `(.L_x_6017) ;  /* 0x000001e80030b947 */ /* 0x001fea0003800000 */
.L_x_6304:
[----:B------:R-:W-:Y:S05]  /*a440*/  BSYNC B1 ;  /* 0x0000000000017941 */ /* 0x000fea0003800000 */
.L_x_6016:
        /* <DEDUP_REMOVED lines=25> */
.L_x_6308:
        /* <DEDUP_REMOVED lines=37> */
.L_x_6020:
[----:B------:R-:W-:Y:S05]  /*a830*/  BSYNC B1 ;  /* 0x0000000000017941 */ /* 0x000fea0003800000 */
.L_x_6019:
[----:B------:R-:W-:-:S03]  /*a840*/  UMOV UR4, 0xffffffff ;  /* 0xffffffff00047882 */ /* 0x000fc60000000000 */
[----:B------:R-:W-:Y:S05]  /*a850*/  BRA.DIV UR4, `(.L_x_6021) ;  /* 0x000001e604887947 */ /* 0x000fea000b800000 */
[----:B--2---:R2:W0:Y:S04]  /*a860*/  SHFL.IDX PT, R36, R35, 0x1, 0x1c1f ;  /* 0x003c1f0023247f89 */ /* 0x00442800000e0000 */
[----:B---3--:R2:W3:Y:S02]  /*a870*/  SHFL.IDX PT, R37, R34, 0x1, 0x1c1f ;  /* 0x003c1f0022257f89 */ /* 0x0084e400000e0000 */
.L_x_6312:
        /* <DEDUP_REMOVED lines=23> */
[----:B------:R-:W-:Y:S02]  /*a9f0*/  @!P5 IMAD.SHL.U32 R11, R199, 0x8, RZ ;  /* 0x00000008c70bd824 */ /* 0x000fe400078e00ff */
[----:B0-----:R-:W-:Y:S02]  /*aa00*/  @!P5 IMAD.MOV.U32 R32, RZ, RZ, R37 ;  /* 0x000000ffff20d224 */ /* 0x001fe400078e0025 */
[----:B------:R-:W-:Y:S02]  /*aa10*/  @!P5 IMAD.MOV.U32 R33, RZ, RZ, R36 ;  /* 0x000000ffff21d224 */ /* 0x000fe400078e0024 */
        /* <DEDUP_REMOVED lines=11> */
.L_x_5961:
[----:B------:R-:W-:Y:S05]  /*aad0*/  BSYNC B0 ;  /* 0x0000000000007941 */ /* 0x000fea0003800000 */
.L_x_5925:
        /* <DEDUP_REMOVED lines=17> */
.L_x_6023:
[----:B------:R-:W-:Y:S05]  /*abf0*/  BSYNC B0 ;  /* 0x0000000000007941 */ /* 0x000fea0003800000 */
.L_x_6022:
[----:B------:R-:W3:Y:S01]  /*ac00*/  SYNCS.PHASECHK.TRANS64.TRYWAIT P2, [R86+URZ+0x308b0], R87 ;  /* 0x0308b057560075a7 */ /* 0x000ee2000804017f */
[----:B------:R-:W-:Y:S04]  /*ac10*/  BSSY B0, `(.L_x_6024) ;  /* 0x0000002000007945 */ /* 0x000fe80003800000 */
[----:B---3--:R-:W-:Y:S05]  /*ac20*/  @!P2 BRA `(.L_x_6025) ;  /* 0x000001e000e0a947 */ /* 0x008fea0003800000 */
.L_x_6313:
[----:B------:R-:W-:Y:S05]  /*ac30*/  BSYNC B0 ;  /* 0x0000000000007941 */ /* 0x000fea0003800000 */
.L_x_6024:
[----:B------:R-:W-:Y:S01]  /*ac40*/  ULDC.64 UR4, c[0x0][0x328] ;  /* 0x0000ca0000047ab9 */ /* 0x000fe20000000a00 */
[----:B------:R-:W-:Y:S01]  /*ac50*/  ULDC.64 UR6, c[0x0][0x318] ;  /* 0x0000c60000067ab9 */ /* 0x000fe20000000a00 */
[----:B------:R-:W-:Y:S01]  /*ac60*/  IMAD R79, R79, UR4, RZ ;  /* 0x000000044f4f7c24 */ /* 0x000fe2000f8e02ff */
[----:B------:R-:W-:Y:S01]  /*ac70*/  BSSY B0, `(.L_x_6026) ;  /* 0x0000034000007945 */ /* 0x000fe20003800000 */
[----:B-1--4-:R-:W-:-:S04]  /*ac80*/  IMAD.WIDE.U32 R12, R76, UR4, RZ ;  /* 0x000000044c0c7c25 */ /* 0x012fc8000f8e00ff */
        /* <DEDUP_REMOVED lines=15> */
[----:B------:R0:W4:Y:S10]  /*ad80*/  SHFL.IDX PT, R33, R11, RZ, 0x1c1f ;  /* 0x001c1fff0b217589 */ /* 0x00013400000e0000 */
[----:B0-----:R-:W-:Y:S05]  /*ad90*/  @!P2 BRA `(.L_x_6027) ;  /* 0x000000000084a947 */ /* 0x001fea0003800000 */
[----:B------:R-:W-:Y:S02]  /*ada0*/  ULDC UR4, c[0x0][0x2f4] ;  /* 0x0000bd0000047ab9 */ /* 0x000fe40000000800 */
[----:B------:R-:W-:Y:S02]  /*adb0*/  ISETP.GE.AND P5, PT, R16, UR4, PT ;  /* 0x0000000410007c0c */ /* 0x000fe4000bfa6270 */
[----:B------:R-:W-:-:S11]  /*adc0*/  ISETP.GE.AND P4, PT, R22, UR4, PT ;  /* 0x0000000416007c0c */ /* 0x000fd6000bf86270 */
[----:B------:R-:W0:Y:S01]  /*add0*/  @!P5 LDS.128 R12, [R77] ;  /* 0x000000004d0cd984 */ /* 0x000e220000000c00 */
[----:B-12---:R-:W-:-:S04]  /*ade0*/  @!P5 LEA R34, P2, R16, R32, 0x1 ;  /* 0x000000201022d211 */ /* 0x006fc800078408ff */
[----:B----4-:R-:W-:Y:S02]  /*adf0*/  @!P5 LEA.HI.X R35, R16, R33, R17, 0x1, P2 ;  /* 0x000000211023d211 */ /* 0x010fe400010f0c11 */
        /* <DEDUP_REMOVED lines=27> */
.L_x_6027:
[----:B------:R-:W-:Y:S05]  /*afb0*/  BSYNC B0 ;  /* 0x0000000000007941 */ /* 0x000fea0003800000 */
.L_x_6026:
[----:B------:R-:W-:Y:S01]  /*afc0*/  ISETP.GE.AND P2, PT, R85, 0x41, PT ;  /* 0x000000415500780c */ /* 0x000fe20003f46270 */
[----:B0---4-:R0:W4:Y:S01]  /*afd0*/  SHFL.IDX PT, R33, R11, 0x1, 0x1c1f ;  /* 0x003c1f000b217f89 */ /* 0x01112200000e0000 */
[----:B------:R-:W-:Y:S03]  /*afe0*/  BSSY B0, `(.L_x_6028) ;  /* 0x0000024000007945 */ /* 0x000fe60003800000 */
[----:B-1----:R0:W1:Y:S08]  /*aff0*/  SHFL.IDX PT, R32, R27, 0x1, 0x1c1f ;  /* 0x003c1f001b207f89 */ /* 0x00207000000e0000 */
[----:B0-----:R-:W-:Y:S05]  /*b000*/  @!P2 BRA `(.L_x_6029) ;  /* 0x000000000084a947 */ /* 0x001fea0003800000 */
[----:B------:R-:W-:Y:S02]  /*b010*/  ULDC UR4, c[0x0][0x2f4] ;  /* 0x0000bd0000047ab9 */ /* 0x000fe40000000800 */
[----:B------:R-:W-:Y:S02]  /*b020*/  ISETP.GE.AND P5, PT, R16, UR4, PT ;  /* 0x0000000410007c0c */ /* 0x000fe4000bfa6270 */
[----:B------:R-:W-:-:S11]  /*b030*/  ISETP.GE.AND P4, PT, R22, UR4, PT ;  /* 0x0000000416007c0c */ /* 0x000fd6000bf86270 */
[----:B------:R-:W0:Y:S01]  /*b040*/  @!P5 LDS.128 R12, [R77+0x2000] ;  /* 0x002000004d0cd984 */ /* 0x000e220000000c00 */
        /* <DEDUP_REMOVED lines=29> */
.L_x_6029:
[----:B------:R-:W-:Y:S05]  /*b220*/  BSYNC B0 ;  /* 0x0000000000007941 */ /* 0x000fea0003800000 */
.L_x_6028:
[----:B------:R-:W5:Y:S01]  /*b230*/  LDL R11, [R1] ;  /* 0x00000000010b7983 */ /* 0x000f620000100800 */
[----:B---3--:R-:W-:Y:S01]  /*b240*/  @!P3 VIADD R86, R86, 0x308c0 ;  /* 0x000308c05656b836 */ /* 0x008fe20000000000 */
[----:B------:R-:W-:Y:S01]  /*b250*/  PLOP3.LUT P2, PT, PT, PT, PT, 0x8, 0x0 ;  /* 0x000000000000781c */ /* 0x000fe20003f4e170 */
[----:B------:R-:W-:Y:S01]  /*b260*/  VIADD R18, R18, 0x1 ;  /* 0x0000000112127836 */ /* 0x000fe20000000000 */
[----:B------:R-:W-:Y:S01]  /*b270*/  @!PT LDS RZ, [RZ] ;  /* 0x00000000fffff984 */ /* 0x000fe20000000800 */
[----:B------:R-:W-:Y:S01]  /*b280*/  @!PT LDS RZ, [RZ] ;  /* 0x00000000fffff984 */ /* 0x000fe20000000800 */
[----:B------:R-:W-:Y:S01]  /*b290*/  @!PT LDS RZ, [RZ] ;  /* 0x00000000fffff984 */ /* 0x000fe20000000800 */
[----:B------:R-:W-:Y:S01]  /*b2a0*/  @!PT LDS RZ, [RZ] ;  /* 0x00000000fffff984 */ /* 0x000fe20000000800 */
[----:B------:R3:W-:Y:S06]  /*b2b0*/  MEMBAR.ALL.CTA ;  /* 0x0000000000007992 */ /* 0x0007ec0000008000 */
[----:B---3--:R-:W3:Y:S01]  /*b2c0*/  FENCE.VIEW.ASYNC.S ;  /* 0x00000000000073c6 */ /* 0x008ee20000000000 */
[----:B------:R-:W-:Y:S01]  /*b2d0*/  @!P3 PRMT R86, RZ, 0x654, R86 ;  /* 0x00000654ff56b816 */ /* 0x000fe20000000056 */
[----:B---3--:R3:W-:Y:S06]  /*b2e0*/  BAR.SYNC.DEFER_BLOCKING R137, 0x80 ;  /* 0x000200890000751d */ /* 0x0087ec0000010000 */
[----:B------:R3:W-:Y:S01]  /*b2f0*/  @!P3 SYNCS.ARRIVE.TRANS64.RED.A1T0 RZ, [R86+URZ], RZ ;  /* 0x000000ff56ffb9a7 */ /* 0x0007e2000810043f */
[----:B------:R-:W-:-:S04]  /*b300*/  ISETP.NE.AND P3, PT, R18, 0x2, PT ;  /* 0x000000021200780c */ /* 0x000fc80003f65270 */
[----:B------:R-:W-:Y:S02]  /*b310*/  SEL R12, RZ, 0x1, P3 ;  /* 0x00000001ff0c7807 */ /* 0x000fe40001800000 */
[----:B------:R-:W-:Y:S02]  /*b320*/  SEL R18, R18, RZ, P3 ;  /* 0x000000ff12127207 */ /* 0x000fe40001800000 */
[----:B------:R-:W-:Y:S02]  /*b330*/  LOP3.LUT R205, R205, R12, RZ, 0x3c, !PT ;  /* 0x0000000ccdcd7212 */ /* 0x000fe400078e3cff */
[----:B-----5:R-:W-:-:S13]  /*b340*/  LOP3.LUT P4, RZ, R11, 0x2, RZ, 0xc0, !PT ;  /* 0x000000020bff7812 */ /* 0x020fda000788c0ff */
[----:B---3--:R-:W-:Y:S05]  /*b350*/  @P4 BRA `(.L_x_6030) ;  /* 0xffffff74008c4947 */ /* 0x008fea000383ffff */
.L_x_5920:
[----:B------:R-:W3:Y:S01]  /*b360*/  LDC R0, c[0x0][0x448] ;  /* 0x00011200ff007b82 */ /* 0x000ee20000000800 */
[----:B------:R-:W-:Y:S01]  /*b370*/  BSSY B0, `(.L_x_6031) ;  /* 0x0000011000007945 */ /* 0x000fe20003800000 */
[----:B--2---:R-:W-:Y:S01]  /*b380*/  IMAD.MOV.U32 R80, RZ, RZ, RZ ;  /* 0x000000ffff507224 */ /* 0x004fe200078e00ff */
[----:B---3--:R-:W-:Y:S01]  /*b390*/  ISETP.NE.AND P0, PT, R0, 0x1, PT ;  /* 0x000000010000780c */ /* 0x008fe20003f05270 */
[----:B------:R-:W-:-:S12]  /*b3a0*/  VIADD R0, R226, 0x7f ;  /* 0x0000007fe2007836 */ /* 0x000fd80000000000 */
[----:B------:R-:W2:Y:S08]  /*b3b0*/  @P0 LDC R3, c[0x0][0x44c] ;  /* 0x00011300ff030b82 */ /* 0x000eb00000000800 */
[----:B------:R-:W3:Y:S01]  /*b3c0*/  @P0 LDC R4, c[0x0][0x450] ;  /* 0x00011400ff040b82 */ /* 0x000ee20000000800 */
[----:B--2---:R-:W-:-:S05]  /*b3d0*/  @P0 IMAD.HI.U32 R3, R0, R3, RZ ;  /* 0x0000000300030227 */ /* 0x004fca00078e00ff */
        /* <DEDUP_REMOVED lines=8> */
[----:B------:R-:W2:Y:S02]  /*b460*/  FENCE.VIEW.ASYNC.G ;  /* 0x00000000000073c6 */ /* 0x000ea40000000100 */
[----:B--2---:R-:W-:Y:S06]  /*b470*/  BAR.ARV 0xc, 0x180 ;  /* 0x0306000000007b1d */ /* 0x004fec0000002000 */
.L_x_6032:
[----:B------:R-:W-:Y:S05]  /*b480*/  BSYNC B0 ;  /* 0x0000000000007941 */ /* 0x000fea0003800000 */
.L_x_6031:
        /* <DEDUP_REMOVED lines=8> */
[----:B------:R-:W2:Y:S01]  /*b510*/  I2F.RP R3, R6 ;  /* 0x0000000600037306 */ /* 0x000ea20000209400 */
[-C--:B------:R-:W-:Y:S02]  /*b520*/  IABS R10, R9.reuse ;  /* 0x00000009000a7213 */ /* 0x080fe40000000000 */
[----:B------:R-:W-:Y:S02]  /*b530*/  IABS R8, R0 ;  /* 0x0000000000087213 */ /* 0x000fe40000000000 */
[----:B------:R-:W-:-:S04]  /*b540*/  LOP3.LUT R0, R0, R9, RZ, 0x3c, !PT ;  /* 0x0000000900007212 */ /* 0x000fc800078e3cff */
[----:B------:R-:W-:Y:S01]  /*b550*/  ISETP.GE.AND P2, PT, R0, RZ, PT ;  /* 0x000000ff0000720c */ /* 0x000fe20003f46270 */
[----:B--2---:R-:W2:Y:S02]  /*b560*/  MUFU.RCP R3, R3 ;  /* 0x0000000300037308 */ /* 0x004ea40000001000 */
[----:B--2---:R-:W-:Y:S02]  /*b570*/  VIADD R4, R3, 0xffffffe ;  /* 0x0ffffffe03047836 */ /* 0x004fe40000000000 */
[----:B------:R-:W-:-:S04]  /*b580*/  IMAD.MOV R3, RZ, RZ, -R10 ;  /* 0x000000ffff037224 */ /* 0x000fc800078e0a0a */
[----:B------:R2:W3:Y:S02]  /*b590*/  F2I.FTZ.U32.TRUNC.NTZ R5, R4 ;  /* 0x0000000400057305 */ /* 0x0004e4000021f000 */
[----:B--2---:R-:W-:Y:S02]  /*b5a0*/  IMAD.MOV.U32 R4, RZ, RZ, RZ ;  /* 0x000000ffff047224 */ /* 0x004fe400078e00ff */
        /* <DEDUP_REMOVED lines=14> */
.L_x_6034:
[----:B------:R-:W-:Y:S05]  /*b690*/  BSYNC B0 ;  /* 0x0000000000007941 */ /* 0x000fea0003800000 */
.L_x_6033:
        /* <DEDUP_REMOVED lines=23> */
[----:B0-----:R-:W-:Y:S02]  /*b810*/  CS2R R78, SRZ ;  /* 0x00000000004e7805 */ /* 0x001fe4000001ff00 */
        /* <DEDUP_REMOVED lines=22> */
[----:B-1--4-:R-:W-:Y:S02]  /*b980*/  CS2R R32, SRZ ;  /* 0x0000000000207805 */ /* 0x012fe4000001ff00 */
[----:B------:R-:W-:Y:S02]  /*b990*/  CS2R R30, SRZ ;  /* 0x00000000001e7805 */ /* 0x000fe4000001ff00 */
[----:B------:R-:W-:-:S02]  /*b9a0*/  CS2R R28, SRZ ;  /* 0x00000000001c7805 */ /* 0x000fc4000001ff00 */
[----:B------:R-:W-:Y:S02]  /*b9b0*/  CS2R R26, SRZ ;  /* 0x00000000001a7805 */ /* 0x000fe4000001ff00 */
[----:B------:R-:W-:Y:S01]  /*b9c0*/  CS2R R24, SRZ ;  /* 0x0000000000187805 */ /* 0x000fe2000001ff00 */
[----:B--2---:R-:W-:-:S05]  /*b9d0*/  IMAD R225, R0, R80, RZ ;  /* 0x0000005000e17224 */ /* 0x004fca00078e02ff */
[----:B------:R-:W-:-:S04]  /*b9e0*/  VIADDMNMX R80, R225, R80, R136, PT ;  /* 0x00000050e1507246 */ /* 0x000fc80003800188 */
[----:B------:R-:W-:-:S13]  /*b9f0*/  ISETP.GT.AND P1, PT, R80, R225, PT ;  /* 0x000000e15000720c */ /* 0x000fda0003f24270 */
[----:B------:R-:W-:Y:S05]  /*ba00*/  @!P1 BRA `(.L_x_6035) ;  /* 0x00000110007c9947 */ /* 0x000fea0003800000 */
[----:B------:R-:W2:Y:S02]  /*ba10*/  LDL R0, [R1+0x58] ;  /* 0x0000580001007983 */ /* 0x000ea40000100800 */
[----:B--2---:R-:W-:Y:S02]  /*ba20*/  R2UR UR4, R0 ;  /* 0x00000000000472ca */ /* 0x004fe400000e0000 */
[----:B------:R-:W0:Y:S11]  /*ba30*/  S2R R0, SR_TID.X ;  /* 0x0000000000007919 */ /* 0x000e360000002100 */
[----:B------:R-:W-:-:S06]  /*ba40*/  ULOP3.LUT UP0, URZ, UR4, 0x1bf, URZ, 0xc0, !UPT ;  /* 0x000001bf043f7892 */ /* 0x000fcc000f80c03f */
[----:B------:R-:W-:Y:S01]  /*ba50*/  PLOP3.LUT P0, PT, PT, PT, UP0, 0x80, 0x0 ;  /* 0x000000000000781c */ /* 0x000fe20003f0f008 */
[----:B0-----:R-:W-:-:S05]  /*ba60*/  VIADD R28, R0, 0xffffff80 ;  /* 0xffffff80001c7836 */ /* 0x001fca0000000000 */
[----:B------:R-:W-:-:S04]  /*ba70*/  SHF.R.S32.HI R31, RZ, 0x1f, R28 ;  /* 0x0000001fff1f7819 */ /* 0x000fc8000001141c */
[----:B------:R-:W-:-:S04]  /*ba80*/  LEA.HI R0, R31, R28, RZ, 0x7 ;  /* 0x0000001c1f007211 */ /* 0x000fc800078f38ff */
[----:B------:R-:W-:-:S06]  /*ba90*/  SHF.R.S32.HI R0, RZ, 0x7, R0 ;  /* 0x00000007ff007819 */ /* 0x000fcc0000011400 */
[----:B------:R-:W0:Y:S02]  /*baa0*/  SHFL.IDX PT, R0, R0, RZ, 0x1f ;  /* 0x00001fff00007589 */ /* 0x000e2400000e0000 */
        /* <DEDUP_REMOVED lines=23> */
.L_x_6036:
        /* <DEDUP_REMOVED lines=13> */
.L_x_6040:
[----:B-1----:R1:W2:Y:S02]  /*bcf0*/  SYNCS.PHASECHK.TRANS64.TRYWAIT P0, [R2+URZ+0x30800], R3 ;  /* 0x03080003020075a7 */ /* 0x0022a4000800017f */
[----:B--2---:R-:W-:Y:S05]  /*bd00*/  @!P0 NANOSLEEP.SYNCS 0x989680 ;  /* 0x009896800000895d */ /* 0x004fea0003900000 */
[----:B------:R-:W2:Y:S02]  /*bd10*/  @!P0 SYNCS.PHASECHK.TRANS64 P0, [R2+URZ+0x30800], R3 ;  /* 0x03080003020085a7 */ /* 0x000ea4000800007f */
[----:B--2---:R-:W-:Y:S05]  /*bd20*/  @!P0 BRA `(.L_x_6040) ;  /* 0xfffffffc00f08947 */ /* 0x004fea000383ffff */
.L_x_6039:
[----:B------:R-:W-:Y:S05]  /*bd30*/  BSYNC B0 ;  /* 0x0000000000007941 */ /* 0x000fea0003800000 */
.L_x_6038:
[----:B------:R-:W-:Y:S05]  /*bd40*/  BRA `(.L_x_6041) ;  /* 0x0000007800447947 */ /* 0x000fea0003800000 */
.L_x_6037:
        /* <DEDUP_REMOVED lines=32> */
.L_x_6042:
[----:B------:R-:W-:Y:S01]  /*bf50*/  ULDC.U8 UR4, c[0x0][0x410] ;  /* 0x0001040000047ab9 */ /* 0x000fe20000000000 */
[----:B------:R-:W-:Y:S01]  /*bf60*/  BSSY B0, `(.L_x_6043) ;  /* 0x0000767000007945 */ /* 0x000fe20003800000 */
[----:B------:R-:W-:Y:S01]  /*bf70*/  ISETP.NE.AND P0, PT, RZ, UR4, PT ;  /* 0x00000004ff007c0c */ /* 0x000fe2000bf05270 */
[----:B------:R-:W-:-:S12]  /*bf80*/  IMAD.IADD R64, R204, 0x1, R226 ;  /* 0x00000001cc407824 */ /* 0x000fd800078e02e2 */
[----:B------:R-:W-:Y:S05]  /*bf90*/  @!P0 BRA `(.L_x_6044) ;  /* 0x0000003800b08947 */ /* 0x000fea0003800000 */
[----:B------:R-:W0:Y:S01]  /*bfa0*/  LDC R10, c[0x0][0x448] ;  /* 0x00011200ff0a7b82 */ /* 0x000e220000000800 */
[----:B------:R-:W-:Y:S01]  /*bfb0*/  LEA.HI R31, R31, R28, RZ, 0x2 ;  /* 0x0000001c1f1f7211 */ /* 0x000fe200078f10ff */
[----:B------:R-:W-:Y:S01]  /*bfc0*/  ULDC.64 UR4, c[0x0][0x3f8] ;  /* 0x0000fe0000047ab9 */ /* 0x000fe20000000a00 */
[----:B------:R-:W-:Y:S01]  /*bfd0*/  ULDC.64 UR6, c[0x0][0x408] ;  /* 0x0001020000067ab9 */ /* 0x000fe20000000a00 */
[----:B------:R-:W-:Y:S01]  /*bfe0*/  IMAD.MOV.U32 R4, RZ, RZ, R24 ;  /* 0x000000ffff047224 */ /* 0x000fe200078e0018 */
[----:B------:R-:W-:Y:S01]  /*bff0*/  LOP3.LUT R31, R31, 0xfffffffc, RZ, 0xc0, !PT ;  /* 0xfffffffc1f1f7812 */ /* 0x000fe200078ec0ff */
[----:B------:R-:W-:Y:S02]  /*c000*/  IMAD.MOV.U32 R6, RZ, RZ, R134 ;  /* 0x000000ffff067224 */ /* 0x000fe400078e0086 */
[----:B------:R-:W-:Y:S02]  /*c010*/  IMAD.MOV.U32 R7, RZ, RZ, R29 ;  /* 0x000000ffff077224 */ /* 0x000fe400078e001d */
[----:B------:R-:W-:-:S04]  /*c020*/  IMAD.IADD R31, R28, 0x1, -R31 ;  /* 0x000000011c1f7824 */ /* 0x000fc800078e0a1f */
[----:B------:R-:W-:Y:S01]  /*c030*/  IMAD R3, R31, 0x40, R64 ;  /* 0x000000401f037824 */ /* 0x000fe200078e0240 */
[----:B0-----:R-:W-:-:S13]  /*c040*/  ISETP.NE.AND P0, PT, R10, 0x1, PT ;  /* 0x000000010a00780c */ /* 0x001fda0003f05270 */
[----:B------:R-:W0:Y:S08]  /*c050*/  @P0 LDC R0, c[0x0][0x44c] ;  /* 0x00011300ff000b82 */ /* 0x000e300000000800 */
[----:B------:R-:W1:Y:S01]  /*c060*/  @P0 LDC R5, c[0x0][0x450] ;  /* 0x00011400ff050b82 */ /* 0x000e620000000800 */
[----:B0-----:R-:W-:-:S05]  /*c070*/  @P0 IMAD.HI.U32 R0, R3, R0, RZ ;  /* 0x0000000003000227 */ /* 0x001fca00078e00ff */
[----:B-1----:R-:W-:Y:S01]  /*c080*/  @P0 SHF.R.U32.HI R3, RZ, R5, R0 ;  /* 0x00000005ff030219 */ /* 0x002fe20000011600 */
        /* <DEDUP_REMOVED lines=22> */
.L_x_6319:
        /* <DEDUP_REMOVED lines=21> */
[----:B------:R-:W-:Y:S02]  /*c340*/  SHF.R.S32.HI R12, RZ, 0x1f, R215 ;  /* 0x0000001fff0c7819 */ /* 0x000fe400000114d7 */
[----:B------:R-:W-:-:S05]  /*c350*/  ISETP.GE.AND P4, PT, R194, UR4, PT ;  /* 0x00000004c2007c0c */ /* 0x000fca000bf86270 */
[C---:B------:R-:W-:Y:S01]  /*c360*/  @!P3 IMAD.SHL.U32 R27, R215.reuse, 0x2, RZ ;  /* 0x00000002d71bb824 */ /* 0x040fe200078e00ff */
[----:B------:R-:W-:Y:S01]  /*c370*/  @!P3 SHF.L.U64.HI R12, R215, 0x1, R12 ;  /* 0x00000001d70cb819 */ /* 0x000fe2000001020c */
[C---:B------:R-:W-:Y:S01]  /*c380*/  @!P2 IMAD.SHL.U32 R21, R207.reuse, 0x2, RZ ;  /* 0x00000002cf15a824 */ /* 0x040fe200078e00ff */
[----:B------:R-:W-:Y:S02]  /*c390*/  SHF.R.S32.HI R10, RZ, 0x1f, R207 ;  /* 0x0000001fff0a7819 */ /* 0x000fe400000114cf */
[-C--:B--2---:R-:W-:Y:S01]  /*c3a0*/  @!P3 IADD3 R28, P6, R8, R27.reuse, RZ ;  /* 0x0000001b081cb210 */ /* 0x084fe20007fde0ff */
[----:B------:R-:W-:Y:S01]  /*c3b0*/  @!P1 IMAD.SHL.U32 R13, R208, 0x2, RZ ;  /* 0x00000002d00d9824 */ /* 0x000fe200078e00ff */
[----:B------:R-:W-:Y:S01]  /*c3c0*/  ISETP.GE.AND P0, PT, R206, UR4, PT ;  /* 0x00000004ce007c0c */ /* 0x000fe2000bf06270 */
[----:B------:R-:W-:Y:S01]  /*c3d0*/  @!P4 IMAD.MOV.U32 R4, RZ, RZ, R8 ;  /* 0x000000ffff04c224 */ /* 0x000fe200078e0008 */
[----:B------:R-:W-:Y:S01]  /*c3e0*/  @!P2 SHF.L.U64.HI R10, R207, 0x1, R10 ;  /* 0x00000001cf0aa819 */ /* 0x000fe2000001020a */
[----:B-1----:R-:W-:Y:S01]  /*c3f0*/  @!P3 IMAD.X R29, R3, 0x1, R12, P6 ;  /* 0x00000001031db824 */ /* 0x002fe200030e060c */
[----:B----4-:R-:W-:Y:S01]  /*c400*/  @!P3 IADD3 R26, P5, R30, R27, RZ ;  /* 0x0000001b1e1ab210 */ /* 0x010fe20007fbe0ff */
[----:B------:R-:W-:Y:S01]  /*c410*/  @!P4 IMAD.MOV.U32 R5, RZ, RZ, R3 ;  /* 0x000000ffff05c224 */ /* 0x000fe200078e0003 */
[----:B------:R-:W-:-:S02]  /*c420*/  @!P2 IADD3 R24, P6, R8, R21, RZ ;  /* 0x000000150818a210 */ /* 0x000fc40007fde0ff */
[----:B------:R-:W-:Y:S01]  /*c430*/  SHF.R.S32.HI R7, RZ, 0x1f, R208 ;  /* 0x0000001fff077819 */ /* 0x000fe200000114d0 */
[----:B---3--:R-:W-:Y:S01]  /*c440*/  @!P3 IMAD.X R27, R9, 0x1, R12, P5 ;  /* 0x00000001091bb824 */ /* 0x008fe200028e060c */
[----:B------:R-:W-:Y:S01]  /*c450*/  @!P2 IADD3 R20, P5, R30, R21, RZ ;  /* 0x000000151e14a210 */ /* 0x000fe20007fbe0ff */
[----:B------:R-:W-:Y:S01]  /*c460*/  @!P2 IMAD.X R25, R3, 0x1, R10, P6 ;  /* 0x000000010319a824 */ /* 0x000fe200030e060a */
[----:B------:R-:W-:Y:S01]  /*c470*/  @!P1 SHF.L.U64.HI R6, R208, 0x1, R7 ;  /* 0x00000001d0069819 */ /* 0x000fe20000010207 */
[----:B------:R-:W-:Y:S01]  /*c480*/  @!P4 IMAD.WIDE R4, R194, 0x2, R4 ;  /* 0x00000002c204c825 */ /* 0x000fe200078e0204 */
[----:B------:R-:W-:-:S03]  /*c490*/  @!P1 IADD3 R14, P6, R8, R13, RZ ;  /* 0x0000000d080e9210 */ /* 0x000fc60007fde0ff */
[----:B------:R-:W-:Y:S01]  /*c4a0*/  @!P2 IMAD.X R21, R9, 0x1, R10, P5 ;  /* 0x000000010915a824 */ /* 0x000fe200028e060a */
[----:B------:R-:W-:Y:S01]  /*c4b0*/  ISETP.GE.AND P5, PT, R216, UR4, PT ;  /* 0x00000004d8007c0c */ /* 0x000fe2000bfa6270 */
[--C-:B------:R-:W-:Y:S01]  /*c4c0*/  @!P1 IMAD.X R15, R3, 0x1, R6.reuse, P6 ;  /* 0x00000001030f9824 */ /* 0x100fe200030e0606 */
[----:B------:R-:W-:Y:S01]  /*c4d0*/  @!P1 IADD3 R12, P6, R30, R13, RZ ;  /* 0x0000000d1e0c9210 */ /* 0x000fe20007fde0ff */
[----:B------:R1:W5:Y:S01]  /*c4e0*/  @!P4 LD.E.64 R58, desc[UR60][R4.64] ;  /* 0x0000003c043ac980 */ /* 0x000362000c101b00 */
[----:B------:R-:W-:Y:S01]  /*c4f0*/  @!P0 IMAD.SHL.U32 R31, R206, 0x2, RZ ;  /* 0x00000002ce1f8824 */ /* 0x000fe200078e00ff */
[----:B------:R-:W-:Y:S02]  /*c500*/  CS2R R60, SRZ ;  /* 0x00000000003c7805 */ /* 0x000fe4000001ff00 */
[----:B------:R-:W-:Y:S02]  /*c510*/  @!P1 IMAD.X R13, R9, 0x1, R6, P6 ;  /* 0x00000001090d9824 */ /* 0x000fe400030e0606 */
[----:B------:R-:W-:-:S02]  /*c520*/  @!P0 IADD3 R10, P6, R8, R31, RZ ;  /* 0x0000001f080a8210 */ /* 0x000fc40007fde0ff */
[----:B-1----:R-:W-:Y:S01]  /*c530*/  SHF.R.S32.HI R5, RZ, 0x1f, R206 ;  /* 0x0000001fff057819 */ /* 0x002fe200000114ce */
[----:B------:R-:W-:-:S03]  /*c540*/  @!P4 IMAD.MOV.U32 R4, RZ, RZ, R30 ;  /* 0x000000ffff04c224 */ /* 0x000fc600078e001e */
[----:B------:R-:W-:Y:S01]  /*c550*/  @!P0 SHF.L.U64.HI R34, R206, 0x1, R5 ;  /* 0x00000001ce228819 */ /* 0x000fe20000010205 */
[----:B------:R-:W-:Y:S02]  /*c560*/  @!P4 IMAD.MOV.U32 R5, RZ, RZ, R9 ;  /* 0x000000ffff05c224 */ /* 0x000fe400078e0009 */
[----:B------:R-:W-:Y:S01]  /*c570*/  @!P4 IMAD.WIDE R6, R194, 0x2, R4 ;  /* 0x00000002c206c825 */ /* 0x000fe200078e0204 */
[----:B------:R-:W-:-:S03]  /*c580*/  SHF.R.S32.HI R5, RZ, 0x1f, R216 ;  /* 0x0000001fff057819 */ /* 0x000fc600000114d8 */
[--C-:B------:R-:W-:Y:S01]  /*c590*/  @!P0 IMAD.X R11, R3, 0x1, R34.reuse, P6 ;  /* 0x00000001030b8824 */ /* 0x100fe200030e0622 */
[----:B------:R-:W-:Y:S01]  /*c5a0*/  @!P0 IADD3 R4, P6, R30, R31, RZ ;  /* 0x0000001f1e048210 */ /* 0x000fe20007fde0ff */
[C---:B------:R-:W-:Y:S01]  /*c5b0*/  @!P5 IMAD.SHL.U32 R31, R216.reuse, 0x2, RZ ;  /* 0x00000002d81fd824 */ /* 0x040fe200078e00ff */
[----:B------:R1:W5:Y:S01]  /*c5c0*/  @!P4 LD.E.64 R60, desc[UR60][R6.64] ;  /* 0x0000003c063cc980 */ /* 0x000362000c101b00 */
[----:B------:R-:W-:Y:S02]  /*c5d0*/  @!P5 SHF.L.U64.HI R32, R216, 0x1, R5 ;  /* 0x00000001d820d819 */ /* 0x000fe40000010205 */
[----:B------:R-:W-:Y:S01]  /*c5e0*/  CS2R R54, SRZ ;  /* 0x0000000000367805 */ /* 0x000fe2000001ff00 */
[----:B------:R-:W-:Y:S01]  /*c5f0*/  @!P0 IMAD.X R5, R9, 0x1, R34, P6 ;  /* 0x0000000109058824 */ /* 0x000fe200030e0622 */
[----:B------:R-:W-:Y:S02]  /*c600*/  CS2R R56, SRZ ;  /* 0x0000000000387805 */ /* 0x000fe4000001ff00 */
[----:B------:R-:W-:-:S02]  /*c610*/  CS2R R50, SRZ ;  /* 0x0000000000327805 */ /* 0x000fc4000001ff00 */
[-C--:B-1----:R-:W-:Y:S02]  /*c620*/  @!P5 IADD3 R6, P4, R8, R31.reuse, RZ ;  /* 0x0000001f0806d210 */ /* 0x082fe40007f9e0ff */
[----:B------:R-:W-:Y:S02]  /*c630*/  CS2R R52, SRZ ;  /* 0x0000000000347805 */ /* 0x000fe4000001ff00 */
[----:B------:R-:W-:Y:S02]  /*c640*/  @!P5 IADD3 R8, P6, R30, R31, RZ ;  /* 0x0000001f1e08d210 */ /* 0x000fe40007fde0ff */
[----:B------:R-:W-:Y:S02]  /*c650*/  CS2R R46, SRZ ;  /* 0x00000000002e7805 */ /* 0x000fe4000001ff00 */
[----:B------:R-:W-:Y:S02]  /*c660*/  CS2R R48, SRZ ;  /* 0x0000000000307805 */ /* 0x000fe4000001ff00 */
[----:B------:R-:W-:-:S02]  /*c670*/  CS2R R42, SRZ ;  /* 0x00000000002a7805 */ /* 0x000fc4000001ff00 */
[----:B------:R-:W-:Y:S02]  /*c680*/  CS2R R44, SRZ ;  /* 0x00000000002c7805 */ /* 0x000fe4000001ff00 */
[----:B------:R-:W-:Y:S02]  /*c690*/  CS2R R36, SRZ ;  /* 0x0000000000247805 */ /* 0x000fe4000001ff00 */
[----:B------:R-:W-:Y:S01]  /*c6a0*/  CS2R R34, SRZ ;  /* 0x0000000000227805 */ /* 0x000fe2000001ff00 */
[--C-:B------:R-:W-:Y:S01]  /*c6b0*/  @!P5 IMAD.X R7, R3, 0x1, R32.reuse, P4 ;  /* 0x000000010307d824 */ /* 0x100fe200020e0620 */
[----:B------:R1:W5:Y:S01]  /*c6c0*/  @!P3 LD.E.64 R54, desc[UR60][R28.64] ;  /* 0x0000003c1c36b980 */ /* 0x000362000c101b00 */
[----:B------:R-:W-:-:S03]  /*c6d0*/  @!P5 IMAD.X R9, R9, 0x1, R32, P6 ;  /* 0x000000010909d824 */ /* 0x000fc600030e0620 */
[----:B------:R1:W5:Y:S04]  /*c6e0*/  @!P3 LD.E.64 R56, desc[UR60][R26.64] ;  /* 0x0000003c1a38b980 */ /* 0x000368000c101b00 */
        /* <DEDUP_REMOVED lines=8> */
.L_x_6047:
[----:B------:R-:W-:Y:S05]  /*c770*/  BSYNC B1 ;  /* 0x0000000000017941 */ /* 0x000fea0003800000 */
.L_x_6046:
[----:B-1---5:R-:W-:Y:S01]  /*c780*/  IMAD.MOV.U32 R3, RZ, RZ, R36 ;  /* 0x000000ffff037224 */ /* 0x022fe200078e0024 */
[----:B------:R-:W-:Y:S01]  /*c790*/  UMOV UR4, 0xffffffff ;  /* 0xffffffff00047882 */ /* 0x000fe20000000000 */
[----:B------:R-:W-:Y:S01]  /*c7a0*/  IMAD.MOV.U32 R4, RZ, RZ, R37 ;  /* 0x000000ffff047224 */ /* 0x000fe200078e0025 */
[----:B--23--:R-:W-:Y:S01]  /*c7b0*/  CS2R R8, SRZ ;  /* 0x0000000000087805 */ /* 0x00cfe2000001ff00 */
        /* <DEDUP_REMOVED lines=45> */
[----:B------:R-:W-:Y:S01]  /*ca90*/  PRMT R106, R6, 0x7610, R106 ;  /* 0x00007610066a7816 */ /* 0x000fe2000000006a */
[----:B------:R-:W-:Y:S06]  /*caa0*/  BRA.DIV UR4, `(.L_x_6048) ;  /* 0x000001c604c87947 */ /* 0x000fec000b800000 */
[----:B0-----:R-:W0:Y:S04]  /*cab0*/  SHFL.IDX PT, R0, R0, 0x1, 0x1c1f ;  /* 0x003c1f0000007f89 */ /* 0x001e2800000e0000 */
[----:B------:R-:W1:Y:S04]  /*cac0*/  SHFL.IDX PT, R65, R65, 0x1, 0x1c1f ;  /* 0x003c1f0041417f89 */ /* 0x000e6800000e0000 */
[----:B------:R-:W2:Y:S04]  /*cad0*/  SHFL.IDX PT, R63, R63, 0x1, 0x1c1f ;  /* 0x003c1f003f3f7f89 */ /* 0x000ea800000e0000 */
[----:B------:R-:W3:Y:S02]  /*cae0*/  SHFL.IDX PT, R62, R62, 0x1, 0x1c1f ;  /* 0x003c1f003e3e7f89 */ /* 0x000ee400000e0000 */
.L_x_6325:
[----:B------:R-:W5:Y:S01]  /*caf0*/  LDL R3, [R1+0x38] ;  /* 0x0000380001037983 */ /* 0x000f620000100800 */
[----:B------:R-:W-:Y:S01]  /*cb00*/  VIADD R64, R64, 0x40 ;  /* 0x0000004040407836 */ /* 0x000fe20000000000 */
[----:B------:R-:W-:Y:S01]  /*cb10*/  LOP3.LUT R4, R220, 0x18, R16, 0xf8, !PT ;  /* 0x00000018dc047812 */ /* 0x000fe200078ef810 */
[----:B------:R-:W-:Y:S01]  /*cb20*/  BSSY B1, `(.L_x_6049) ;  /* 0x000005a000017945 */ /* 0x000fe20003800000 */
[----:B------:R-:W-:Y:S02]  /*cb30*/  CS2R R12, SRZ ;  /* 0x00000000000c7805 */ /* 0x000fe4000001ff00 */
[----:B------:R-:W-:Y:S02]  /*cb40*/  CS2R R20, SRZ ;  /* 0x0000000000147805 */ /* 0x000fe4000001ff00 */
[----:B------:R-:W-:Y:S02]  /*cb50*/  ISETP.GE.AND P1, PT, R64, R67, PT ;  /* 0x000000434000720c */ /* 0x000fe40003f26270 */
[----:B------:R-:W-:-:S02]  /*cb60*/  CS2R R26, SRZ ;  /* 0x00000000001a7805 */ /* 0x000fc4000001ff00 */
[----:B----4-:R-:W-:Y:S02]  /*cb70*/  CS2R R30, SRZ ;  /* 0x00000000001e7805 */ /* 0x010fe4000001ff00 */
[----:B------:R-:W-:Y:S02]  /*cb80*/  CS2R R38, SRZ ;  /* 0x0000000000267805 */ /* 0x000fe4000001ff00 */
[----:B------:R-:W-:Y:S02]  /*cb90*/  CS2R R10, SRZ ;  /* 0x00000000000a7805 */ /* 0x000fe4000001ff00 */
[----:B------:R-:W-:Y:S02]  /*cba0*/  CS2R R14, SRZ ;  /* 0x00000000000e7805 */ /* 0x000fe4000001ff00 */
[----:B------:R-:W-:Y:S02]  /*cbb0*/  CS2R R24, SRZ ;  /* 0x0000000000187805 */ /* 0x000fe4000001ff00 */
[----:B------:R-:W-:-:S02]  /*cbc0*/  CS2R R28, SRZ ;  /* 0x00000000001c7805 */ /* 0x000fc4000001ff00 */
[----:B------:R-:W-:Y:S02]  /*cbd0*/  CS2R R32, SRZ ;  /* 0x0000000000207805 */ /* 0x000fe4000001ff00 */
[----:B------:R-:W-:Y:S02]  /*cbe0*/  CS2R R40, SRZ ;  /* 0x0000000000287805 */ /* 0x000fe4000001ff00 */
[----:B-----5:R-:W-:Y:S02]  /*cbf0*/  LOP3.LUT P0, RZ, R3, 0x4, RZ, 0xc0, !PT ;  /* 0x0000000403ff7812 */ /* 0x020fe4000780c0ff */
[----:B------:R-:W-:-:S05]  /*cc00*/  LOP3.LUT R3, R4, R221, RZ, 0x3c, !PT ;  /* 0x000000dd04037212 */ /* 0x000fca00078e3cff */
[----:B------:R-:W-:-:S04]  /*cc10*/  IMAD.IADD R3, R222, 0x1, R3 ;  /* 0x00000001de037824 */ /* 0x000fc800078e0203 */
[----:B------:R-:W-:Y:S01]  /*cc20*/  IMAD R3, R3, 0x2, R2 ;  /* 0x0000000203037824 */ /* 0x000fe200078e0202 */
[----:B------:R-:W-:Y:S06]  /*cc30*/  @P1 BRA `(.L_x_6050) ;  /* 0x0000000400201947 */ /* 0x000fec0003800000 */
[----:B------:R-:W-:Y:S01]  /*cc40*/  ULDC UR4, c[0x0][0x3f4] ;  /* 0x0000fd0000047ab9 */ /* 0x000fe20000000800 */
[----:B------:R-:W-:Y:S02]  /*cc50*/  SHF.R.S32.HI R4, RZ, 0x1f, R215 ;  /* 0x0000001fff047819 */ /* 0x000fe400000114d7 */
[----:B------:R-:W-:Y:S02]  /*cc60*/  CS2R R38, SRZ ;  /* 0x0000000000267805 */ /* 0x000fe4000001ff00 */
[----:B------:R-:W-:Y:S02]  /*cc70*/  ISETP.GE.AND P4, PT, R215, UR4, PT ;  /* 0x00000004d7007c0c */ /* 0x000fe4000bf86270 */
[----:B------:R-:W-:Y:S02]  /*cc80*/  CS2R R40, SRZ ;  /* 0x0000000000287805 */ /* 0x000fe4000001ff00 */
[----:B------:R-:W-:Y:S02]  /*cc90*/  ISETP.GE.AND P3, PT, R207, UR4, PT ;  /* 0x00000004cf007c0c */ /* 0x000fe4000bf66270 */
[----:B------:R-:W-:-:S02]  /*cca0*/  ISETP.GE.AND P2, PT, R208, UR4, PT ;  /* 0x00000004d0007c0c */ /* 0x000fc4000bf46270 */
[----:B------:R-:W-:Y:S02]  /*ccb0*/  ISETP.GE.AND P1, PT, R206, UR4, PT ;  /* 0x00000004ce007c0c */ /* 0x000fe4000bf26270 */
[----:B------:R-:W-:Y:S02]  /*ccc0*/  SHF.R.S32.HI R6, RZ, 0x1f, R207 ;  /* 0x0000001fff067819 */ /* 0x000fe400000114cf */
[----:B------:R-:W-:Y:S02]  /*ccd0*/  SHF.R.S32.HI R7, RZ, 0x1f, R208 ;  /* 0x0000001fff077819 */ /* 0x000fe400000114d0 */
[----:B------:R-:W-:Y:S01]  /*cce0*/  SHF.R.S32.HI R9, RZ, 0x1f, R206 ;  /* 0x0000001fff097819 */ /* 0x000fe200000114ce */
[C---:B------:R-:W-:Y:S01]  /*ccf0*/  @!P4 IMAD.SHL.U32 R24, R215.reuse, 0x2, RZ ;  /* 0x00000002d718c824 */ /* 0x040fe200078e00ff */
[----:B------:R-:W-:Y:S01]  /*cd00*/  @!P4 SHF.L.U64.HI R4, R215, 0x1, R4 ;  /* 0x00000001d704c819 */ /* 0x000fe20000010204 */
[C---:B------:R-:W-:Y:S01]  /*cd10*/  @!P3 IMAD.SHL.U32 R14, R207.reuse, 0x2, RZ ;  /* 0x00000002cf0eb824 */ /* 0x040fe200078e00ff */
[----:B------:R-:W-:Y:S01]  /*cd20*/  @!P3 SHF.L.U64.HI R5, R207, 0x1, R6 ;  /* 0x00000001cf05b819 */ /* 0x000fe20000010206 */
[----:B------:R-:W-:Y:S01]  /*cd30*/  @!P2 IMAD.SHL.U32 R10, R208, 0x2, RZ ;  /* 0x00000002d00aa824 */ /* 0x000fe200078e00ff */
[----:B-1----:R-:W-:-:S02]  /*cd40*/  @!P4 IADD3 R26, P5, R65, R24, RZ ;  /* 0x00000018411ac210 */ /* 0x002fc40007fbe0ff */
[----:B---3--:R-:W-:Y:S02]  /*cd50*/  @!P4 IADD3 R24, P6, R62, R24, RZ ;  /* 0x000000183e18c210 */ /* 0x008fe40007fde0ff */
[----:B------:R-:W-:Y:S01]  /*cd60*/  @!P2 SHF.L.U64.HI R6, R208, 0x1, R7 ;  /* 0x00000001d006a819 */ /* 0x000fe20000010207 */
[--C-:B0-----:R-:W-:Y:S01]  /*cd70*/  @!P4 IMAD.X R27, R0, 0x1, R4.reuse, P5 ;  /* 0x00000001001bc824 */ /* 0x101fe200028e0604 */
[-C--:B------:R-:W-:Y:S01]  /*cd80*/  @!P3 IADD3 R20, P5, R65, R14.reuse, RZ ;  /* 0x0000000e4114b210 */ /* 0x080fe20007fbe0ff */
[----:B--2---:R-:W-:Y:S01]  /*cd90*/  @!P4 IMAD.X R25, R63, 0x1, R4, P6 ;  /* 0x000000013f19c824 */ /* 0x004fe200030e0604 */
[----:B------:R-:W-:Y:S01]  /*cda0*/  @!P3 IADD3 R14, P6, R62, R14, RZ ;  /* 0x0000000e3e0eb210 */ /* 0x000fe20007fde0ff */
[C---:B------:R-:W-:Y:S01]  /*cdb0*/  @!P1 IMAD.SHL.U32 R4, R206.reuse, 0x2, RZ ;  /* 0x00000002ce049824 */ /* 0x040fe200078e00ff */
[----:B------:R-:W-:Y:S01]  /*cdc0*/  @!P1 SHF.L.U64.HI R7, R206, 0x1, R9 ;  /* 0x00000001ce079819 */ /* 0x000fe20000010209 */
[--C-:B------:R-:W-:Y:S01]  /*cdd0*/  @!P3 IMAD.X R21, R0, 0x1, R5.reuse, P5 ;  /* 0x000000010015b824 */ /* 0x100fe200028e0605 */
[-C--:B------:R-:W-:Y:S01]  /*cde0*/  @!P2 IADD3 R12, P5, R65, R10.reuse, RZ ;  /* 0x0000000a410ca210 */ /* 0x080fe20007fbe0ff */
[----:B------:R-:W-:Y:S01]  /*cdf0*/  @!P3 IMAD.X R15, R63, 0x1, R5, P6 ;  /* 0x000000013f0fb824 */ /* 0x000fe200030e0605 */
[----:B------:R-:W-:-:S02]  /*ce00*/  @!P2 IADD3 R10, P6, R62, R10, RZ ;  /* 0x0000000a3e0aa210 */ /* 0x000fc40007fde0ff */
[----:B------:R-:W-:Y:S01]  /*ce10*/  SHF.R.S32.HI R31, RZ, 0x1f, R216 ;  /* 0x0000001fff1f7819 */ /* 0x000fe200000114d8 */
[--C-:B------:R-:W-:Y:S01]  /*ce20*/  @!P2 IMAD.X R13, R0, 0x1, R6.reuse, P5 ;  /* 0x00000001000da824 */ /* 0x100fe200028e0606 */
[----:B------:R-:W-:Y:S01]  /*ce30*/  @!P1 IADD3 R8, P5, R65, R4, RZ ;  /* 0x0000000441089210 */ /* 0x000fe20007fbe0ff */
[----:B------:R-:W-:Y:S01]  /*ce40*/  @!P2 IMAD.X R11, R63, 0x1, R6, P6 ;  /* 0x000000013f0ba824 */ /* 0x000fe200030e0606 */
[----:B------:R-:W-:-:S03]  /*ce50*/  ISETP.GE.AND P6, PT, R194, UR4, PT ;  /* 0x00000004c2007c0c */ /* 0x000fc6000bfc6270 */
[----:B------:R-:W-:Y:S01]  /*ce60*/  @!P1 IMAD.X R9, R0, 0x1, R7, P5 ;  /* 0x0000000100099824 */ /* 0x000fe200028e0607 */
[----:B------:R-:W-:-:S05]  /*ce70*/  @!P1 IADD3 R4, P5, R62, R4, RZ ;  /* 0x000000043e049210 */ /* 0x000fca0007fbe0ff */
[----:B------:R-:W-:Y:S01]  /*ce80*/  @!P1 IMAD.X R5, R63, 0x1, R7, P5 ;  /* 0x000000013f059824 */ /* 0x000fe200028e0607 */
[----:B------:R-:W-:-:S03]  /*ce90*/  ISETP.GE.AND P5, PT, R216, UR4, PT ;  /* 0x00000004d8007c0c */ /* 0x000fc6000bfa6270 */
[----:B------:R-:W-:Y:S02]  /*cea0*/  @!P6 IMAD.MOV.U32 R28, RZ, RZ, R65 ;  /* 0x000000ffff1ce224 */ /* 0x000fe400078e0041 */
[----:B------:R-:W-:Y:S02]  /*ceb0*/  @!P6 IMAD.MOV.U32 R29, RZ, RZ, R0 ;  /* 0x000000ffff1de224 */ /* 0x000fe400078e0000 */
[----:B------:R-:W-:Y:S02]  /*cec0*/  @!P6 IMAD.MOV.U32 R6, RZ, RZ, R62 ;  /* 0x000000ffff06e224 */ /* 0x000fe400078e003e */
[----:B------:R-:W-:Y:S02]  /*ced0*/  @!P6 IMAD.MOV.U32 R7, RZ, RZ, R63 ;  /* 0x000000ffff07e224 */ /* 0x000fe400078e003f */
[----:B------:R-:W-:-:S04]  /*cee0*/  @!P6 IMAD.WIDE R28, R194, 0x2, R28 ;  /* 0x00000002c21ce825 */ /* 0x000fc800078e021c */
[----:B------:R-:W-:Y:S01]  /*cef0*/  @!P6 IMAD.WIDE R6, R194, 0x2, R6 ;  /* 0x00000002c206e825 */ /* 0x000fe200078e0206 */
[----:B------:R-:W5:Y:S03]  /*cf00*/  @!P6 LD.E.64 R38, desc[UR60][R28.64] ;  /* 0x0000003c1c26e980 */ /* 0x000f66000c101b00 */
[C---:B------:R-:W-:Y:S01]  /*cf10*/  @!P5 IMAD.SHL.U32 R30, R216.reuse, 0x2, RZ ;  /* 0x00000002d81ed824 */ /* 0x040fe200078e00ff */
[----:B------:R0:W5:Y:S01]  /*cf20*/  @!P6 LD.E.64 R40, desc[UR60][R6.64] ;  /* 0x0000003c0628e980 */ /* 0x000162000c101b00 */
[----:B------:R-:W-:-:S03]  /*cf30*/  @!P5 SHF.L.U64.HI R32, R216, 0x1, R31 ;  /* 0x00000001d820d819 */ /* 0x000fc6000001021f */
[----:B0-----:R-:W-:-:S05]  /*cf40*/  @!P5 IADD3 R6, P6, R65, R30, RZ ;  /* 0x0000001e4106d210 */ /* 0x001fca0007fde0ff */
[----:B------:R-:W-:Y:S01]  /*cf50*/  @!P5 IMAD.X R7, R0, 0x1, R32, P6 ;  /* 0x000000010007d824 */ /* 0x000fe200030e0620 */
[----:B------:R-:W-:Y:S02]  /*cf60*/  @!P5 IADD3 R62, P6, R62, R30, RZ ;  /* 0x0000001e3e3ed210 */ /* 0x000fe40007fde0ff */
[----:B------:R-:W-:-:S06]  /*cf70*/  CS2R R30, SRZ ;  /* 0x00000000001e7805 */ /* 0x000fcc000001ff00 */
[----:B------:R0:W5:Y:S01]  /*cf80*/  @!P4 LD.E.64 R30, desc[UR60][R26.64] ;  /* 0x0000003c1a1ec980 */ /* 0x000162000c101b00 */
[----:B------:R-:W-:Y:S01]  /*cf90*/  @!P5 IMAD.X R63, R63, 0x1, R32, P6 ;  /* 0x000000013f3fd824 */ /* 0x000fe200030e0620 */
[----:B------:R-:W-:Y:S02]  /*cfa0*/  CS2R R32, SRZ ;  /* 0x0000000000207805 */ /* 0x000fe4000001ff00 */
[----:B------:R-:W-:-:S04]  /*cfb0*/  CS2R R28, SRZ ;  /* 0x00000000001c7805 */ /* 0x000fc8000001ff00 */
[----:B------:R1:W5:Y:S01]  /*cfc0*/  @!P4 LD.E.64 R32, desc[UR60][R24.64] ;  /* 0x0000003c1820c980 */ /* 0x000362000c101b00 */
[----:B0-----:R-:W-:-:S03]  /*cfd0*/  CS2R R26, SRZ ;  /* 0x00000000001a7805 */ /* 0x001fc6000001ff00 */
[----:B------:R0:W5:Y:S04]  /*cfe0*/  @!P3 LD.E.64 R28, desc[UR60][R14.64] ;  /* 0x0000003c0e1cb980 */ /* 0x000168000c101b00 */
[----:B------:R2:W5:Y:S01]  /*cff0*/  @!P3 LD.E.64 R26, desc[UR60][R20.64] ;  /* 0x0000003c141ab980 */ /* 0x000562000c101b00 */
[----:B-1----:R-:W-:Y:S02]  /*d000*/  CS2R R24, SRZ ;  /* 0x0000000000187805 */ /* 0x002fe4000001ff00 */
[----:B0-----:R-:W-:-:S04]  /*d010*/  CS2R R14, SRZ ;  /* 0x00000000000e7805 */ /* 0x001fc8000001ff00 */
[----:B------:R0:W5:Y:S01]  /*d020*/  @!P2 LD.E.64 R24, desc[UR60][R10.64] ;  /* 0x0000003c0a18a980 */ /* 0x000162000c101b00 */
[----:B--2---:R-:W-:-:S03]  /*d030*/  CS2R R20, SRZ ;  /* 0x0000000000147805 */ /* 0x004fc6000001ff00 */
[----:B------:R-:W5:Y:S04]  /*d040*/  @!P1 LD.E.64 R14, desc[UR60][R4.64] ;  /* 0x0000003c040e9980 */ /* 0x000f68000c101b00 */
[----:B------:R1:W5:Y:S01]  /*d050*/  @!P2 LD.E.64 R20, desc[UR60][R12.64] ;  /* 0x0000003c0c14a980 */ /* 0x000362000c101b00 */
[----:B0-----:R-:W-:-:S06]  /*d060*/  CS2R R10, SRZ ;  /* 0x00000000000a7805 */ /* 0x001fcc000001ff00 */
[----:B------:R-:W5:Y:S01]  /*d070*/  @!P5 LD.E.64 R10, desc[UR60][R62.64] ;  /* 0x0000003c3e0ad980 */ /* 0x000f62000c101b00 */
[----:B-1----:R-:W-:-:S06]  /*d080*/  CS2R R12, SRZ ;  /* 0x00000000000c7805 */ /* 0x002fcc000001ff00 */
[----:B------:R0:W5:Y:S02]  /*d090*/  @!P1 LD.E.64 R12, desc[UR60][R8.64] ;  /* 0x0000003c080c9980 */ /* 0x000164000c101b00 */
[----:B0-----:R-:W-:-:S06]  /*d0a0*/  CS2R R8, SRZ ;  /* 0x0000000000087805 */ /* 0x001fcc000001ff00 */
[----:B------:R4:W5:Y:S02]  /*d0b0*/  @!P5 LD.E.64 R8, desc[UR60][R6.64] ;  /* 0x0000003c0608d980 */ /* 0x000964000c101b00 */
.L_x_6050:
[----:B------:R-:W-:Y:S05]  /*d0c0*/  BSYNC B1 ;  /* 0x0000000000017941 */ /* 0x000fea0003800000 */
.L_x_6049:
[----:B------:R-:W2:Y:S01]  /*d0d0*/  LDL R64, [R1+0x50] ;  /* 0x0000500001407983 */ /* 0x000ea20000100800 */
[----:B-----5:R-:W-:Y:S01]  /*d0e0*/  IMAD.MOV.U32 R5, RZ, RZ, R8 ;  /* 0x000000ffff057224 */ /* 0x020fe200078e0008 */
[----:B------:R-:W-:Y:S01]  /*d0f0*/  VIADDMNMX R67, R67, -R226, 0x80, PT ;  /* 0x0000008043437446 */ /* 0x000fe200038009e2 */
[C---:B----4-:R-:W-:Y:S01]  /*d100*/  VIADD R6, R3.reuse, 0x12400 ;  /* 0x0001240003067836 */ /* 0x050fe20000000000 */
[----:B------:R-:W-:Y:S01]  /*d110*/  BSSY B1, `(.L_x_6051) ;  /* 0x0000035000017945 */ /* 0x000fe20003800000 */
[----:B0-----:R-:W-:Y:S01]  /*d120*/  VIADD R0, R3, 0x12440 ;  /* 0x0001244003007836 */ /* 0x001fe20000000000 */
[----:B---3--:R-:W-:Y:S01]  /*d130*/  PRMT R62, R5, 0x7610, R62 ;  /* 0x00007610053e7816 */ /* 0x008fe2000000003e */
[----:B------:R-:W-:Y:S01]  /*d140*/  IMAD.MOV.U32 R5, RZ, RZ, R9 ;  /* 0x000000ffff057224 */ /* 0x000fe200078e0009 */
[----:B------:R-:W-:Y:S01]  /*d150*/  ISETP.GE.AND P1, PT, R204, R67, PT ;  /* 0x00000043cc00720c */ /* 0x000fe20003f26270 */
[----:B------:R-:W-:Y:S02]  /*d160*/  @P0 VIADD R0, R6, 0xffffffc0 ;  /* 0xffffffc006000836 */ /* 0x000fe40000000000 */
[----:B------:R-:W-:Y:S01]  /*d170*/  IMAD.MOV.U32 R6, RZ, RZ, R12 ;  /* 0x000000ffff067224 */ /* 0x000fe200078e000c */
[----:B--2---:R-:W-:Y:S01]  /*d180*/  PRMT R63, R5, 0x7610, R63 ;  /* 0x00007610053f7816 */ /* 0x004fe2000000003f */
[----:B------:R-:W-:-:S02]  /*d190*/  IMAD.MOV.U32 R7, RZ, RZ, R13 ;  /* 0x000000ffff077224 */ /* 0x000fc400078e000d */
[----:B------:R-:W-:Y:S01]  /*d1a0*/  IMAD.MOV.U32 R72, RZ, RZ, R14 ;  /* 0x000000ffff487224 */ /* 0x000fe200078e000e */
[----:B------:R-:W-:Y:S01]  /*d1b0*/  PRMT R74, R6, 0x7610, R74 ;  /* 0x00007610064a7816 */ /* 0x000fe2000000004a */
[----:B------:R-:W-:Y:S01]  /*d1c0*/  IMAD.MOV.U32 R6, RZ, RZ, R20 ;  /* 0x000000ffff067224 */ /* 0x000fe200078e0014 */
[----:B------:R-:W-:Y:S01]  /*d1d0*/  PRMT R73, R7, 0x7610, R73 ;  /* 0x0000761007497816 */ /* 0x000fe20000000049 */
[----:B------:R-:W-:Y:S02]  /*d1e0*/  IMAD.MOV.U32 R7, RZ, RZ, R21 ;  /* 0x000000ffff077224 */ /* 0x000fe400078e0015 */
        /* <DEDUP_REMOVED lines=9> */
[----:B-1----:R-:W-:Y:S01]  /*d280*/  PRMT R65, R7, 0x7610, R65 ;  /* 0x0000761007417816 */ /* 0x002fe20000000041 */
[----:B------:R-:W-:-:S05]  /*d290*/  IMAD.MOV.U32 R7, RZ, RZ, R25 ;  /* 0x000000ffff077224 */ /* 0x000fca00078e0019 */
[----:B------:R-:W-:Y:S01]  /*d2a0*/  PRMT R84, R7, 0x7610, R84 ;  /* 0x0000761007547816 */ /* 0x000fe20000000054 */
[----:B------:R-:W-:-:S05]  /*d2b0*/  IMAD.MOV.U32 R7, RZ, RZ, R32 ;  /* 0x000000ffff077224 */ /* 0x000fca00078e0020 */
[----:B------:R-:W-:Y:S02]  /*d2c0*/  PRMT R99, R7, 0x7610, R99 ;  /* 0x0000761007637816 */ /* 0x000fe40000000063 */
[----:B------:R-:W-:-:S04]  /*d2d0*/  LEA.HI R4, R64, R64, RZ, 0x1 ;  /* 0x0000004040047211 */ /* 0x000fc800078f08ff */
[----:B------:R-:W-:-:S05]  /*d2e0*/  LOP3.LUT R4, R4, 0xfffffffe, RZ, 0xc0, !PT ;  /* 0xfffffffe04047812 */ /* 0x000fca00078ec0ff */
[----:B------:R-:W-:Y:S02]  /*d2f0*/  IMAD.IADD R4, R64, 0x1, -R4 ;  /* 0x0000000140047824 */ /* 0x000fe400078e0a04 */
[----:B------:R-:W-:-:S03]  /*d300*/  IMAD.MOV.U32 R64, RZ, RZ, R26 ;  /* 0x000000ffff407224 */ /* 0x000fc600078e001a */
[----:B------:R-:W-:Y:S01]  /*d310*/  SHF.L.U32 R5, R4, 0x1f, RZ ;  /* 0x0000001f04057819 */ /* 0x000fe200000006ff */
[----:B------:R-:W-:Y:S01]  /*d320*/  IMAD.MOV.U32 R4, RZ, RZ, R27 ;  /* 0x000000ffff047224 */ /* 0x000fe200078e001b */
[----:B------:R-:W-:Y:S01]  /*d330*/  PRMT R89, R64, 0x7610, R89 ;  /* 0x0000761040597816 */ /* 0x000fe20000000059 */
[----:B------:R-:W-:Y:S01]  /*d340*/  IMAD.MOV.U32 R64, RZ, RZ, R38 ;  /* 0x000000ffff407224 */ /* 0x000fe200078e0026 */
[----:B------:R-:W0:Y:S02]  /*d350*/  SYNCS.PHASECHK.TRANS64.TRYWAIT P0, [R2+URZ+0x30800], R5 ;  /* 0x03080005020075a7 */ /* 0x000e24000800017f */
        /* <DEDUP_REMOVED lines=14> */
[----:B------:R-:W-:Y:S01]  /*d440*/  IMAD.MOV.U32 R4, RZ, RZ, R40 ;  /* 0x000000ffff047224 */ /* 0x000fe200078e0028 */
[----:B0-----:R-:W-:Y:S06]  /*d450*/  @!P0 BRA `(.L_x_6052) ;  /* 0x000001bc00d08947 */ /* 0x001fec0003800000 */
.L_x_6326:
[----:B------:R-:W-:Y:S05]  /*d460*/  BSYNC B1 ;  /* 0x0000000000017941 */ /* 0x000fea0003800000 */
.L_x_6051:
        /* <DEDUP_REMOVED lines=14> */
[--C-:B------:R-:W-:Y:S02]  /*d550*/  SHF.R.U64 R60, R60, 0x10, R61.reuse ;  /* 0x000000103c3c7819 */ /* 0x100fe4000000123d */
[----:B------:R-:W-:Y:S02]  /*d560*/  SHF.R.U32.HI R61, RZ, 0x10, R61 ;  /* 0x00000010ff3d7819 */ /* 0x000fe4000001163d */
[----:B------:R-:W-:Y:S02]  /*d570*/  SHF.R.U32.HI R109, RZ, 0x10, R59 ;  /* 0x00000010ff6d7819 */ /* 0x000fe4000001163b */
[----:B------:R-:W-:Y:S02]  /*d580*/  PRMT R61, R106, 0x5410, R61 ;  /* 0x000054106a3d7816 */ /* 0x000fe4000000003d */
[----:B------:R-:W-:Y:S02]  /*d590*/  SHF.R.U64 R113, R58, 0x10, R59 ;  /* 0x000000103a717819 */ /* 0x000fe4000000123b */
[----:B------:R-:W-:Y:S01]  /*d5a0*/  PRMT R109, R104, 0x5410, R109 ;  /* 0x00005410686d7816 */ /* 0x000fe2000000006d */
[----:B------:R-:W-:Y:S01]  /*d5b0*/  IMAD.U32 R115, R61, 0x10000, RZ ;  /* 0x000100003d737824 */ /* 0x000fe200078e00ff */
[----:B------:R-:W-:-:S02]  /*d5c0*/  PRMT R58, R66, 0x5432, R113 ;  /* 0x00005432423a7816 */ /* 0x000fc40000000071 */
[----:B------:R-:W-:Y:S01]  /*d5d0*/  PRMT R59, R69, 0x5432, R60 ;  /* 0x00005432453b7816 */ /* 0x000fe2000000003c */
[----:B------:R-:W-:Y:S01]  /*d5e0*/  IMAD.U32 R113, R109, 0x10000, RZ ;  /* 0x000100006d717824 */ /* 0x000fe200078e00ff */
[----:B------:R-:W-:Y:S02]  /*d5f0*/  LOP3.LUT R61, R61, 0xffff0000, RZ, 0xc0, !PT ;  /* 0xffff00003d3d7812 */ /* 0x000fe400078ec0ff */
        /* <DEDUP_REMOVED lines=8> */
[----:B------:R-:W-:Y:S01]  /*d680*/  IMAD.U32 R7, R4, 0x10000, RZ ;  /* 0x0001000004077824 */ /* 0x000fe200078e00ff */
[C---:B------:R-:W-:Y:S01]  /*d690*/  LOP3.LUT R104, R5.reuse, 0xffff0000, RZ, 0xc0, !PT ;  /* 0xffff000005687812 */ /* 0x040fe200078ec0ff */
[----:B------:R-:W-:-:S02]  /*d6a0*/  IMAD.U32 R4, R5, 0x10000, RZ ;  /* 0x0001000005047824 */ /* 0x000fc400078e00ff */
[C---:B------:R-:W-:Y:S01]  /*d6b0*/  FFMA.FTZ R5, R106.reuse, R113, -R117 ;  /* 0x000000716a057223 */ /* 0x040fe20000010875 */
[----:B------:R-:W-:Y:S01]  /*d6c0*/  FFMA.FTZ R106, R106, R115, R114 ;  /* 0x000000736a6a7223 */ /* 0x000fe20000010072 */
[C---:B------:R-:W-:Y:S01]  /*d6d0*/  FMUL.FTZ R119, R112.reuse, R61 ;  /* 0x0000003d70777220 */ /* 0x040fe20000410000 */
[-C--:B------:R-:W-:Y:S01]  /*d6e0*/  FMUL.FTZ R117, R112, R109.reuse ;  /* 0x0000006d70757220 */ /* 0x080fe20000410000 */
[C---:B------:R-:W-:Y:S01]  /*d6f0*/  IMAD.U32 R113, R59.reuse, 0x10000, RZ ;  /* 0x000100003b717824 */ /* 0x040fe200078e00ff */
[----:B------:R-:W-:Y:S01]  /*d700*/  LOP3.LUT R115, R59, 0xffff0000, RZ, 0xc0, !PT ;  /* 0xffff00003b737812 */ /* 0x000fe200078ec0ff */
[C---:B------:R-:W-:Y:S01]  /*d710*/  IMAD.U32 R112, R58.reuse, 0x10000, RZ ;  /* 0x000100003a707824 */ /* 0x040fe200078e00ff */
[----:B------:R-:W-:Y:S01]  /*d720*/  LOP3.LUT R59, R58, 0xffff0000, RZ, 0xc0, !PT ;  /* 0xffff00003a3b7812 */ /* 0x000fe200078ec0ff */
[C---:B------:R-:W-:Y:S01]  /*d730*/  FFMA.FTZ R109, R6.reuse, R109, -R119 ;  /* 0x0000006d066d7223 */ /* 0x040fe20000010877 */
        /* <DEDUP_REMOVED lines=14> */
.L_x_6056:
[----:B------:R-:W-:Y:S05]  /*d820*/  BSYNC B2 ;  /* 0x0000000000027941 */ /* 0x000fea0003800000 */
.L_x_6055:
        /* <DEDUP_REMOVED lines=22> */
[C---:B------:R-:W-:Y:S01]  /*d990*/  FMUL.FTZ R55, R57.reuse, R103 ;  /* 0x0000006739377220 */ /* 0x040fe20000410000 */
[----:B------:R-:W-:Y:S01]  /*d9a0*/  FMUL.FTZ R57, R57, R101 ;  /* 0x0000006539397220 */ /* 0x000fe20000410000 */
[----:B------:R-:W-:-:S02]  /*d9b0*/  IMAD.U32 R6, R4, 0x10000, RZ ;  /* 0x0001000004067824 */ /* 0x000fc400078e00ff */
[C---:B------:R-:W-:Y:S01]  /*d9c0*/  FFMA.FTZ R61, R54.reuse, R58, -R61 ;  /* 0x0000003a363d7223 */ /* 0x040fe2000001083d */
[----:B------:R-:W-:Y:S01]  /*d9d0*/  FFMA.FTZ R60, R54, R59, R60 ;  /* 0x0000003b363c7223 */ /* 0x000fe2000001003c */
[----:B------:R-:W-:Y:S01]  /*d9e0*/  FFMA.FTZ R101, R56, R101, -R55 ;  /* 0x0000006538657223 */ /* 0x000fe20000010837 */
[C---:B------:R-:W-:Y:S01]  /*d9f0*/  IMAD.U32 R4, R5.reuse, 0x10000, RZ ;  /* 0x0001000005047824 */ /* 0x040fe200078e00ff */
[----:B------:R-:W-:Y:S01]  /*da00*/  LOP3.LUT R5, R5, 0xffff0000, RZ, 0xc0, !PT ;  /* 0xffff000005057812 */ /* 0x000fe200078ec0ff */
[C---:B------:R-:W-:Y:S01]  /*da10*/  IMAD.U32 R55, R102.reuse, 0x10000, RZ ;  /* 0x0001000066377824 */ /* 0x040fe200078e00ff */
[----:B------:R-:W-:Y:S01]  /*da20*/  LOP3.LUT R102, R102, 0xffff0000, RZ, 0xc0, !PT ;  /* 0xffff000066667812 */ /* 0x000fe200078ec0ff */
[C---:B------:R-:W-:Y:S01]  /*da30*/  IMAD.U32 R54, R105.reuse, 0x10000, RZ ;  /* 0x0001000069367824 */ /* 0x040fe200078e00ff */
        /* <DEDUP_REMOVED lines=15> */
.L_x_6058:
[----:B------:R-:W-:Y:S05]  /*db30*/  BSYNC B2 ;  /* 0x0000000000027941 */ /* 0x000fea0003800000 */
.L_x_6057:
[----:B------:R-:W-:Y:S04]  /*db40*/  BSSY B2, `(.L_x_6059) ;  /* 0x0000030000027945 */ /* 0x000fe80003800000 */
[----:B------:R-:W-:Y:S05]  /*db50*/  @P2 BRA `(.L_x_6060) ;  /* 0x0000000000b82947 */ /* 0x000fea0003800000 */
[----:B01----:R-:W0:Y:S01]  /*db60*/  LDS.128 R4, [R3+0x16400] ;  /* 0x0164000003047984 */ /* 0x003e220000000c00 */
        /* <DEDUP_REMOVED lines=45> */
.L_x_6060:
[----:B------:R-:W-:Y:S05]  /*de40*/  BSYNC B2 ;  /* 0x0000000000027941 */ /* 0x000fea0003800000 */
.L_x_6059:
        /* <DEDUP_REMOVED lines=48> */
.L_x_6062:
[----:B------:R-:W-:Y:S05]  /*e150*/  BSYNC B2 ;  /* 0x0000000000027941 */ /* 0x000fea0003800000 */
.L_x_6061:
        /* <DEDUP_REMOVED lines=48> */
.L_x_6064:
[----:B------:R-:W-:Y:S05]  /*e460*/  BSYNC B2 ;  /* 0x0000000000027941 */ /* 0x000fea0003800000 */
.L_x_6063:
[----:B------:R-:W-:Y:S05]  /*e470*/  @P5 BRA `(.L_x_6054) ;  /* 0x0000000000b85947 */ /* 0x000fea0003800000 */
[----:B01234-:R-:W0:Y:S01]  /*e480*/  LDS.128 R4, [R0+0x8000] ;  /* 0x0080000000047984 */ /* 0x01fe220000000c00 */
        /* <DEDUP_REMOVED lines=45> */
.L_x_6054:
[----:B------:R-:W-:Y:S05]  /*e760*/  BSYNC B1 ;  /* 0x0000000000017941 */ /* 0x000fea0003800000 */
.L_x_6053:
        /* <DEDUP_REMOVED lines=15> */
[--C-:B------:R-:W-:Y:S02]  /*e860*/  SHF.R.U64 R35, R40, 0x10, R41.reuse ;  /* 0x0000001028237819 */ /* 0x100fe40000001229 */
[----:B------:R-:W-:Y:S02]  /*e870*/  SHF.R.U32.HI R40, RZ, 0x10, R41 ;  /* 0x00000010ff287819 */ /* 0x000fe40000011629 */
[----:B------:R-:W-:Y:S02]  /*e880*/  PRMT R108, R108, 0x5410, R39 ;  /* 0x000054106c6c7816 */ /* 0x000fe40000000027 */
[----:B------:R-:W-:-:S02]  /*e890*/  PRMT R111, R111, 0x5410, R40 ;  /* 0x000054106f6f7816 */ /* 0x000fc40000000028 */
[----:B------:R-:W-:Y:S01]  /*e8a0*/  PRMT R110, R110, 0x5410, R35 ;  /* 0x000054106e6e7816 */ /* 0x000fe20000000023 */
[C---:B------:R-:W-:Y:S01]  /*e8b0*/  IMAD.U32 R38, R108.reuse, 0x10000, RZ ;  /* 0x000100006c267824 */ /* 0x040fe200078e00ff */
        /* <DEDUP_REMOVED lines=9> */
[----:B------:R-:W-:Y:S01]  /*e950*/  FMUL.FTZ R41, R35, R39 ;  /* 0x0000002723297220 */ /* 0x000fe20000410000 */
[C---:B------:R-:W-:Y:S01]  /*e960*/  FMUL.FTZ R35, R37.reuse, R111 ;  /* 0x0000006f25237220 */ /* 0x040fe20000410000 */
[----:B------:R-:W-:Y:S02]  /*e970*/  IMAD.U32 R6, R4, 0x10000, RZ ;  /* 0x0001000004067824 */ /* 0x000fe400078e00ff */
[C---:B------:R-:W-:Y:S01]  /*e980*/  FFMA.FTZ R43, R34.reuse, R39, R42 ;  /* 0x00000027222b7223 */ /* 0x040fe2000001002a */
[----:B------:R-:W-:Y:S01]  /*e990*/  FMUL.FTZ R39, R37, R108 ;  /* 0x0000006c25277220 */ /* 0x000fe20000410000 */
        /* <DEDUP_REMOVED lines=23> */
.L_x_6067:
[----:B------:R-:W-:Y:S05]  /*eb10*/  BSYNC B1 ;  /* 0x0000000000017941 */ /* 0x000fea0003800000 */
.L_x_6066:
[----:B------:R-:W-:Y:S04]  /*eb20*/  BSSY B1, `(.L_x_6068) ;  /* 0x0000030000017945 */ /* 0x000fe80003800000 */
[----:B------:R-:W-:Y:S05]  /*eb30*/  @P1 BRA `(.L_x_6069) ;  /* 0x0000000000b81947 */ /* 0x000fea0003800000 */
[----:B0-----:R-:W0:Y:S01]  /*eb40*/  LDS.128 R4, [R0+0x2000] ;  /* 0x0020000000047984 */ /* 0x001e220000000c00 */
        /* <DEDUP_REMOVED lines=45> */
.L_x_6069:
[----:B------:R-:W-:Y:S05]  /*ee20*/  BSYNC B1 ;  /* 0x0000000000017941 */ /* 0x000fea0003800000 */
.L_x_6068:
        /* <DEDUP_REMOVED lines=48> */
.L_x_6071:
[----:B------:R-:W-:Y:S05]  /*f130*/  BSYNC B1 ;  /* 0x0000000000017941 */ /* 0x000fea0003800000 */
.L_x_6070:
        /* <DEDUP_REMOVED lines=48> */
.L_x_6073:
[----:B------:R-:W-:Y:S05]  /*f440*/  BSYNC B1 ;  /* 0x0000000000017941 */ /* 0x000fea0003800000 */
.L_x_6072:
[----:B------:R-:W-:Y:S04]  /*f450*/  BSSY B1, `(.L_x_6074) ;  /* 0x0000030000017945 */ /* 0x000fe80003800000 */
[----:B------:R-:W-:Y:S05]  /*f460*/  @P4 BRA `(.L_x_6075) ;  /* 0x0000000000b84947 */ /* 0x000fea0003800000 */
[----:B0123--:R-:W0:Y:S01]  /*f470*/  LDS.128 R4, [R3+0x1c400] ;  /* 0x01c4000003047984 */ /* 0x00fe220000000c00 */
        /* <DEDUP_REMOVED lines=45> */
.L_x_6075:
[----:B------:R-:W-:Y:S05]  /*f750*/  BSYNC B1 ;  /* 0x0000000000017941 */ /* 0x000fea0003800000 */
.L_x_6074:
        /* <DEDUP_REMOVED lines=15> */
[C---:B------:R-:W-:Y:S01]  /*f850*/  IMAD.U32 R10, R7.reuse, 0x10000, RZ ;  /* 0x00010000070a7824 */ /* 0x040fe200078e00ff */
[----:B------:R-:W-:Y:S01]  /*f860*/  LOP3.LUT R7, R7, 0xffff0000, RZ, 0xc0, !PT ;  /* 0xffff000007077812 */ /* 0x000fe200078ec0ff */
[----:B------:R-:W-:-:S02]  /*f870*/  IMAD.U32 R8, R6, 0x10000, RZ ;  /* 0x0001000006087824 */ /* 0x000fc400078e00ff */
[CC--:B------:R-:W-:Y:S01]  /*f880*/  FMUL.FTZ R13, R9.reuse, R12.reuse ;  /* 0x0000000c090d7220 */ /* 0x0c0fe20000410000 */
[----:B------:R-:W-:Y:S01]  /*f890*/  FMUL.FTZ R9, R9, R11 ;  /* 0x0000000b09097220 */ /* 0x000fe20000410000 */
[C---:B------:R-:W-:Y:S01]  /*f8a0*/  FMUL.FTZ R21, R7.reuse, R65 ;  /* 0x0000004107157220 */ /* 0x040fe20000410000 */
[----:B------:R-:W-:Y:S02]  /*f8b0*/  IMAD.U32 R3, R4, 0x10000, RZ ;  /* 0x0001000004037824 */ /* 0x000fe400078e00ff */
[C---:B------:R-:W-:Y:S01]  /*f8c0*/  FFMA.FTZ R14, R8.reuse, R11, -R13 ;  /* 0x0000000b080e7223 */ /* 0x040fe2000001080d */
[----:B------:R-:W-:Y:S01]  /*f8d0*/  FFMA.FTZ R15, R8, R12, R9 ;  /* 0x0000000c080f7223 */ /* 0x000fe20000010009 */
[-C--:B------:R-:W-:Y:S01]  /*f8e0*/  FMUL.FTZ R9, R7, R63.reuse ;  /* 0x0000003f07097220 */ /* 0x080fe20000410000 */
        /* <DEDUP_REMOVED lines=23> */
.L_x_6044:
[----:B------:R-:W0:Y:S01]  /*fa60*/  LDC R26, c[0x0][0x448] ;  /* 0x00011200ff1a7b82 */ /* 0x000e220000000800 */
[----:B------:R-:W-:Y:S01]  /*fa70*/  LEA.HI R31, R31, R28, RZ, 0x2 ;  /* 0x0000001c1f1f7211 */ /* 0x000fe200078f10ff */
[----:B------:R-:W-:Y:S01]  /*fa80*/  ULDC.64 UR4, c[0x0][0x3f8] ;  /* 0x0000fe0000047ab9 */ /* 0x000fe20000000a00 */
[----:B------:R-:W-:Y:S01]  /*fa90*/  ULDC.64 UR6, c[0x0][0x408] ;  /* 0x0001020000067ab9 */ /* 0x000fe20000000a00 */
[----:B------:R-:W-:Y:S01]  /*faa0*/  IMAD.MOV.U32 R6, RZ, RZ, R24 ;  /* 0x000000ffff067224 */ /* 0x000fe200078e0018 */
[----:B------:R-:W-:Y:S01]  /*fab0*/  LOP3.LUT R31, R31, 0xfffffffc, RZ, 0xc0, !PT ;  /* 0xfffffffc1f1f7812 */ /* 0x000fe200078ec0ff */
[----:B------:R-:W-:-:S04]  /*fac0*/  IMAD.MOV.U32 R7, RZ, RZ, R27 ;  /* 0x000000ffff077224 */ /* 0x000fc800078e001b */
[----:B------:R-:W-:-:S04]  /*fad0*/  IMAD.IADD R0, R28, 0x1, -R31 ;  /* 0x000000011c007824 */ /* 0x000fc800078e0a1f */
[----:B------:R-:W-:Y:S01]  /*fae0*/  IMAD R3, R0, 0x40, R64 ;  /* 0x0000004000037824 */ /* 0x000fe200078e0240 */
        /* <DEDUP_REMOVED lines=28> */
.L_x_6332:
        /* <DEDUP_REMOVED lines=17> */
[----:B--2---:R-:W-:Y:S01]  /*fdc0*/  IMAD.MOV.U32 R12, RZ, RZ, R4 ;  /* 0x000000ffff0c7224 */ /* 0x004fe200078e0004 */
[----:B------:R-:W-:Y:S01]  /*fdd0*/  ISETP.GE.AND P2, PT, R16, UR4, PT ;  /* 0x0000000410007c0c */ /* 0x000fe2000bf46270 */
[----:B-1----:R-:W-:Y:S01]  /*fde0*/  IMAD.MOV.U32 R13, RZ, RZ, R5 ;  /* 0x000000ffff0d7224 */ /* 0x002fe200078e0005 */
[----:B------:R-:W-:Y:S02]  /*fdf0*/  ISETP.GE.AND P3, PT, R193, UR4, PT ;  /* 0x00000004c1007c0c */ /* 0x000fe4000bf66270 */
[----:B------:R-:W-:Y:S02]  /*fe00*/  CS2R R28, SRZ ;  /* 0x00000000001c7805 */ /* 0x000fe4000001ff00 */
[----:B------:R-:W-:Y:S02]  /*fe10*/  ISETP.GE.AND P4, PT, R192, UR4, PT ;  /* 0x00000004c0007c0c */ /* 0x000fe4000bf86270 */
[----:B------:R-:W-:-:S02]  /*fe20*/  CS2R R30, SRZ ;  /* 0x00000000001e7805 */ /* 0x000fc4000001ff00 */
[----:B------:R-:W-:Y:S02]  /*fe30*/  CS2R R40, SRZ ;  /* 0x0000000000287805 */ /* 0x000fe4000001ff00 */
[----:B------:R-:W-:Y:S02]  /*fe40*/  CS2R R42, SRZ ;  /* 0x00000000002a7805 */ /* 0x000fe4000001ff00 */
[----:B------:R-:W-:Y:S01]  /*fe50*/  CS2R R26, SRZ ;  /* 0x00000000001a7805 */ /* 0x000fe2000001ff00 */
[C---:B------:R-:W-:Y:S01]  /*fe60*/  @!P2 IMAD.SHL.U32 R9, R16.reuse, 0x2, RZ ;  /* 0x000000021009a824 */ /* 0x040fe200078e00ff */
[----:B------:R-:W-:Y:S01]  /*fe70*/  @!P2 SHF.L.U64.HI R32, R16, 0x1, R17 ;  /* 0x000000011020a819 */ /* 0x000fe20000010211 */
[----:B------:R-:W-:Y:S02]  /*fe80*/  @!P3 IMAD.SHL.U32 R15, R198, 0x8, RZ ;  /* 0x00000008c60fb824 */ /* 0x000fe400078e00ff */
[----:B------:R-:W-:Y:S01]  /*fe90*/  @!P4 IMAD.SHL.U32 R25, R199, 0x8, RZ ;  /* 0x00000008c719c824 */ /* 0x000fe200078e00ff */
[-C--:B------:R-:W-:Y:S01]  /*fea0*/  @!P2 IADD3 R4, P0, R4, R9.reuse, RZ ;  /* 0x000000090404a210 */ /* 0x080fe20007f1e0ff */
[----:B------:R-:W-:Y:S01]  /*feb0*/  @!P3 IMAD.WIDE R10, R15, 0x2, R12 ;  /* 0x000000020f0ab825 */ /* 0x000fe200078e020c */
[----:B----4-:R-:W-:-:S03]  /*fec0*/  @!P2 IADD3 R6, P1, R8, R9, RZ ;  /* 0x000000090806a210 */ /* 0x010fc60007f3e0ff */
[----:B---3--:R-:W-:Y:S01]  /*fed0*/  IMAD.MOV.U32 R9, RZ, RZ, R7 ;  /* 0x000000ffff097224 */ /* 0x008fe200078e0007 */
[----:B------:R-:W-:Y:S01]  /*fee0*/  CS2R R36, SRZ ;  /* 0x0000000000247805 */ /* 0x000fe2000001ff00 */
[----:B------:R-:W-:Y:S01]  /*fef0*/  @!P4 IMAD.WIDE R12, R25, 0x2, R12 ;  /* 0x00000002190cc825 */ /* 0x000fe200078e020c */
[----:B------:R-:W-:Y:S02]  /*ff00*/  CS2R R38, SRZ ;  /* 0x0000000000267805 */ /* 0x000fe4000001ff00 */
[----:B------:R-:W-:Y:S02]  /*ff10*/  CS2R R34, SRZ ;  /* 0x0000000000227805 */ /* 0x000fe4000001ff00 */
[----:B------:R-:W-:Y:S01]  /*ff20*/  CS2R R44, SRZ ;  /* 0x00000000002c7805 */ /* 0x000fe2000001ff00 */
[--C-:B------:R-:W-:Y:S01]  /*ff30*/  @!P3 IMAD.WIDE R14, R15, 0x2, R8.reuse ;  /* 0x000000020f0eb825 */ /* 0x100fe200078e0208 */
[----:B------:R-:W-:Y:S01]  /*ff40*/  CS2R R46, SRZ ;  /* 0x00000000002e7805 */ /* 0x000fe2000001ff00 */
[----:B------:R1:W5:Y:S02]  /*ff50*/  @!P3 LD.E.128 R28, desc[UR60][R10.64] ;  /* 0x0000003c0a1cb980 */ /* 0x000364000c101d00 */
[----:B------:R-:W-:Y:S01]  /*ff60*/  @!P4 IMAD.WIDE R8, R25, 0x2, R8 ;  /* 0x000000021908c825 */ /* 0x000fe200078e0208 */
[----:B------:R-:W-:Y:S01]  /*ff70*/  CS2R R24, SRZ ;  /* 0x0000000000187805 */ /* 0x000fe2000001ff00 */
[----:B------:R1:W5:Y:S02]  /*ff80*/  @!P3 LD.E.128 R40, desc[UR60][R14.64] ;  /* 0x0000003c0e28b980 */ /* 0x000364000c101d00 */
[----:B------:R-:W-:-:S02]  /*ff90*/  @!P2 IMAD.X R5, R5, 0x1, R32, P0 ;  /* 0x000000010505a824 */ /* 0x000fc400000e0620 */
[----:B------:R-:W-:Y:S01]  /*ffa0*/  @!P2 IMAD.X R7, R7, 0x1, R32, P1 ;  /* 0x000000010707a824 */ /* 0x000fe200008e0620 */
[----:B------:R-:W-:Y:S01]  /*ffb0*/  CS2R R32, SRZ ;  /* 0x0000000000207805 */ /* 0x000fe2000001ff00 */
[----:B------:R1:W5:Y:S04]  /*ffc0*/  @!P4 LD.E.128 R24, desc[UR60][R12.64] ;  /* 0x0000003c0c18c980 */ /* 0x000368000c101d00 */
[----:B------:R1:W5:Y:S04]  /*ffd0*/  @!P4 LD.E.128 R36, desc[UR60][R8.64] ;  /* 0x0000003c0824c980 */ /* 0x000368000c101d00 */
[----:B------:R1:W5:Y:S04]  /*ffe0*/  @!P2 LD.E.128 R32, desc[UR60][R4.64] ;  /* 0x0000003c0420a980 */ /* 0x000368000c101d00 */
[----:B------:R1:W5:Y:S02]  /*fff0*/  @!P2 LD.E.128 R44, desc[UR60][R6.64] ;  /* 0x0000003c062ca980 */ /* 0x000364000c101d00 */
.L_x_6078:
[----:B------:R-:W-:Y:S05]  /*10000*/  BSYNC B1 ;  /* 0x0000000000017941 */ /* 0x000fea0003800000 */
.L_x_6077:
[----:B-12--5:R-:W-:Y:S01]  /*10010*/  IMAD.MOV.U32 R4, RZ, RZ, R44 ;  /* 0x000000ffff047224 */ /* 0x026fe200078e002c */
[----:B------:R-:W-:Y:S01]  /*10020*/  UMOV UR4, 0xffffffff ;  /* 0xffffffff00047882 */ /* 0x000fe20000000000 */
[----:B------:R-:W-:Y:S02]  /*10030*/  IMAD.MOV.U32 R5, RZ, RZ, R45 ;  /* 0x000000ffff057224 */ /* 0x000fe400078e002d */
[----:B------:R-:W-:Y:S01]  /*10040*/  IMAD.MOV.U32 R6, RZ, RZ, R46 ;  /* 0x000000ffff067224 */ /* 0x000fe200078e002e */
[----:B------:R-:W-:Y:S01]  /*10050*/  PRMT R70, R70, 0x5410, R4 ;  /* 0x0000541046467816 */ /* 0x000fe20000000004 */
[----:B---3--:R-:W-:Y:S01]  /*10060*/  IMAD.MOV.U32 R7, RZ, RZ, R47 ;  /* 0x000000ffff077224 */ /* 0x008fe200078e002f */
        /* <DEDUP_REMOVED lines=45> */
[----:B0-----:R-:W0:Y:S04]  /*10340*/  SHFL.IDX PT, R21, R21, 0x1, 0x1c1f ;  /* 0x003c1f0015157f89 */ /* 0x001e2800000e0000 */
[----:B------:R-:W1:Y:S04]  /*10350*/  SHFL.IDX PT, R20, R20, 0x1, 0x1c1f ;  /* 0x003c1f0014147f89 */ /* 0x000e6800000e0000 */
[----:B------:R-:W2:Y:S04]  /*10360*/  SHFL.IDX PT, R61, R61, 0x1, 0x1c1f ;  /* 0x003c1f003d3d7f89 */ /* 0x000ea800000e0000 */
[----:B------:R3:W0:Y:S02]  /*10370*/  SHFL.IDX PT, R62, R3, 0x1, 0x1c1f ;  /* 0x003c1f00033e7f89 */ /* 0x00062400000e0000 */
.L_x_6338:
[----:B------:R-:W-:Y:S01]  /*10380*/  VIADD R64, R64, 0x40 ;  /* 0x0000004040407836 */ /* 0x000fe20000000000 */
[----:B------:R-:W-:Y:S01]  /*10390*/  BSSY B1, `(.L_x_6080) ;  /* 0x0000034000017945 */ /* 0x000fe20003800000 */
[----:B------:R-:W-:Y:S02]  /*103a0*/  CS2R R6, SRZ ;  /* 0x0000000000067805 */ /* 0x000fe4000001ff00 */
[----:B----4-:R-:W-:Y:S02]  /*103b0*/  CS2R R8, SRZ ;  /* 0x0000000000087805 */ /* 0x010fe4000001ff00 */
        /* <DEDUP_REMOVED lines=11> */
[----:B------:R-:W-:Y:S01]  /*10470*/  ULDC UR4, c[0x0][0x3f4] ;  /* 0x0000fd0000047ab9 */ /* 0x000fe20000000800 */
[----:B-1----:R-:W-:Y:S01]  /*10480*/  IMAD.MOV.U32 R6, RZ, RZ, R20 ;  /* 0x000000ffff067224 */ /* 0x002fe200078e0014 */
[----:B------:R-:W-:Y:S01]  /*10490*/  ISETP.GE.AND P2, PT, R16, UR4, PT ;  /* 0x0000000410007c0c */ /* 0x000fe2000bf46270 */
[----:B0-----:R-:W-:Y:S01]  /*104a0*/  IMAD.MOV.U32 R7, RZ, RZ, R21 ;  /* 0x000000ffff077224 */ /* 0x001fe200078e0015 */
[----:B------:R-:W-:Y:S01]  /*104b0*/  ISETP.GE.AND P3, PT, R193, UR4, PT ;  /* 0x00000004c1007c0c */ /* 0x000fe2000bf66270 */
[----:B------:R-:W-:Y:S01]  /*104c0*/  IMAD.MOV.U32 R8, RZ, RZ, R62 ;  /* 0x000000ffff087224 */ /* 0x000fe200078e003e */
[----:B------:R-:W-:Y:S01]  /*104d0*/  ISETP.GE.AND P4, PT, R192, UR4, PT ;  /* 0x00000004c0007c0c */ /* 0x000fe2000bf86270 */
[----:B--2---:R-:W-:Y:S01]  /*104e0*/  IMAD.MOV.U32 R9, RZ, RZ, R61 ;  /* 0x000000ffff097224 */ /* 0x004fe200078e003d */
[----:B------:R-:W-:Y:S02]  /*104f0*/  CS2R R52, SRZ ;  /* 0x0000000000347805 */ /* 0x000fe4000001ff00 */
[----:B------:R-:W-:-:S02]  /*10500*/  CS2R R54, SRZ ;  /* 0x0000000000367805 */ /* 0x000fc4000001ff00 */
[----:B------:R-:W-:Y:S02]  /*10510*/  CS2R R10, SRZ ;  /* 0x00000000000a7805 */ /* 0x000fe4000001ff00 */
[----:B------:R-:W-:Y:S02]  /*10520*/  CS2R R56, SRZ ;  /* 0x0000000000387805 */ /* 0x000fe4000001ff00 */
[----:B------:R-:W-:Y:S01]  /*10530*/  CS2R R58, SRZ ;  /* 0x00000000003a7805 */ /* 0x000fe2000001ff00 */
[C---:B---3--:R-:W-:Y:S01]  /*10540*/  @!P2 IMAD.SHL.U32 R3, R16.reuse, 0x2, RZ ;  /* 0x000000021003a824 */ /* 0x048fe200078e00ff */
[----:B------:R-:W-:Y:S01]  /*10550*/  @!P2 SHF.L.U64.HI R14, R16, 0x1, R17 ;  /* 0x00000001100ea819 */ /* 0x000fe20000010211 */
[----:B------:R-:W-:Y:S02]  /*10560*/  @!P3 IMAD.SHL.U32 R13, R198, 0x8, RZ ;  /* 0x00000008c60db824 */ /* 0x000fe400078e00ff */
[----:B------:R-:W-:Y:S01]  /*10570*/  @!P4 IMAD.SHL.U32 R63, R199, 0x8, RZ ;  /* 0x00000008c73fc824 */ /* 0x000fe200078e00ff */
[-C--:B------:R-:W-:Y:S01]  /*10580*/  @!P2 IADD3 R60, P1, R62, R3.reuse, RZ ;  /* 0x000000033e3ca210 */ /* 0x080fe20007f3e0ff */
[----:B------:R-:W-:Y:S01]  /*10590*/  @!P3 IMAD.WIDE R4, R13, 0x2, R6 ;  /* 0x000000020d04b825 */ /* 0x000fe200078e0206 */
[----:B------:R-:W-:-:S03]  /*105a0*/  @!P2 IADD3 R20, P0, R20, R3, RZ ;  /* 0x000000031414a210 */ /* 0x000fc60007f1e0ff */
[----:B------:R-:W-:Y:S01]  /*105b0*/  @!P4 IMAD.WIDE R6, R63, 0x2, R6 ;  /* 0x000000023f06c825 */ /* 0x000fe200078e0206 */
[----:B------:R0:W5:Y:S03]  /*105c0*/  @!P3 LD.E.128 R52, desc[UR60][R4.64] ;  /* 0x0000003c0434b980 */ /* 0x000166000c101d00 */
[--C-:B------:R-:W-:Y:S01]  /*105d0*/  @!P3 IMAD.WIDE R12, R13, 0x2, R8.reuse ;  /* 0x000000020d0cb825 */ /* 0x100fe200078e0208 */
[----:B------:R1:W5:Y:S03]  /*105e0*/  @!P4 LD.E.128 R56, desc[UR60][R6.64] ;  /* 0x0000003c0638c980 */ /* 0x000366000c101d00 */
[----:B------:R-:W-:Y:S01]  /*105f0*/  @!P4 IMAD.WIDE R62, R63, 0x2, R8 ;  /* 0x000000023f3ec825 */ /* 0x000fe200078e0208 */
[----:B------:R-:W-:Y:S02]  /*10600*/  CS2R R8, SRZ ;  /* 0x0000000000087805 */ /* 0x000fe4000001ff00 */
[----:B------:R-:W-:-:S02]  /*10610*/  CS2R R48, SRZ ;  /* 0x0000000000307805 */ /* 0x000fc4000001ff00 */
[----:B------:R-:W-:Y:S01]  /*10620*/  CS2R R50, SRZ ;  /* 0x0000000000327805 */ /* 0x000fe2000001ff00 */
[--C-:B------:R-:W-:Y:S01]  /*10630*/  @!P2 IMAD.X R21, R21, 0x1, R14.reuse, P0 ;  /* 0x000000011515a824 */ /* 0x100fe200000e060e */
[----:B0-----:R-:W-:Y:S01]  /*10640*/  CS2R R4, SRZ ;  /* 0x0000000000047805 */ /* 0x001fe2000001ff00 */
[----:B------:R-:W-:Y:S01]  /*10650*/  @!P2 IMAD.X R61, R61, 0x1, R14, P1 ;  /* 0x000000013d3da824 */ /* 0x000fe200008e060e */
[----:B------:R0:W5:Y:S01]  /*10660*/  @!P3 LD.E.128 R8, desc[UR60][R12.64] ;  /* 0x0000003c0c08b980 */ /* 0x000162000c101d00 */
[----:B------:R-:W-:Y:S02]  /*10670*/  CS2R R14, SRZ ;  /* 0x00000000000e7805 */ /* 0x000fe4000001ff00 */
[----:B-1----:R-:W-:Y:S01]  /*10680*/  CS2R R6, SRZ ;  /* 0x0000000000067805 */ /* 0x002fe2000001ff00 */
[----:B------:R4:W5:Y:S05]  /*10690*/  @!P2 LD.E.128 R48, desc[UR60][R20.64] ;  /* 0x0000003c1430a980 */ /* 0x00096a000c101d00 */
[----:B------:R4:W5:Y:S01]  /*106a0*/  @!P2 LD.E.128 R4, desc[UR60][R60.64] ;  /* 0x0000003c3c04a980 */ /* 0x000962000c101d00 */
[----:B0-----:R-:W-:-:S06]  /*106b0*/  CS2R R12, SRZ ;  /* 0x00000000000c7805 */ /* 0x001fcc000001ff00 */
[----:B------:R4:W5:Y:S02]  /*106c0*/  @!P4 LD.E.128 R12, desc[UR60][R62.64] ;  /* 0x0000003c3e0cc980 */ /* 0x000964000c101d00 */
.L_x_6081:
[----:B------:R-:W-:Y:S05]  /*106d0*/  BSYNC B1 ;  /* 0x0000000000017941 */ /* 0x000fea0003800000 */
.L_x_6080:
[----:B--2-4-:R-:W3:Y:S01]  /*106e0*/  LDL R61, [R1+0x50] ;  /* 0x00005000013d7983 */ /* 0x014ee20000100800 */
[----:B0----5:R-:W-:Y:S01]  /*106f0*/  IMAD.MOV.U32 R21, RZ, RZ, R5 ;  /* 0x000000ffff157224 */ /* 0x021fe200078e0005 */
[----:B------:R-:W-:Y:S01]  /*10700*/  BSSY B1, `(.L_x_6082) ;  /* 0x0000036000017945 */ /* 0x000fe20003800000 */
[----:B-1----:R-:W-:Y:S02]  /*10710*/  IMAD.MOV.U32 R20, RZ, RZ, R4 ;  /* 0x000000ffff147224 */ /* 0x002fe400078e0004 */
        /* <DEDUP_REMOVED lines=30> */
[----:B---3--:R-:W-:-:S04]  /*10900*/  LEA.HI R3, R61, R61, RZ, 0x1 ;  /* 0x0000003d3d037211 */ /* 0x008fc800078f08ff */
        /* <DEDUP_REMOVED lines=10> */
[----:B------:R-:W-:Y:S01]  /*109b0*/  PRMT R72, R61, 0x7610, R72 ;  /* 0x000076103d487816 */ /* 0x000fe20000000048 */
[----:B------:R-:W-:-:S03]  /*109c0*/  IMAD.MOV.U32 R61, RZ, RZ, R50 ;  /* 0x000000ffff3d7224 */ /* 0x000fc600078e0032 */
[----:B------:R-:W-:Y:S02]  /*109d0*/  PRMT R73, R3, 0x7610, R73 ;  /* 0x0000761003497816 */ /* 0x000fe40000000049 */
[----:B------:R-:W-:Y:S01]  /*109e0*/  PRMT R115, R61, 0x7610, R115 ;  /* 0x000076103d737816 */ /* 0x000fe20000000073 */
[----:B------:R-:W-:Y:S01]  /*109f0*/  IMAD.MOV.U32 R61, RZ, RZ, R53 ;  /* 0x000000ffff3d7224 */ /* 0x000fe200078e0035 */
[----:B------:R-:W-:-:S04]  /*10a00*/  VIADDMNMX R3, R65, -R226, 0x80, PT ;  /* 0x0000008041037446 */ /* 0x000fc800038009e2 */
[----:B------:R-:W-:Y:S01]  /*10a10*/  PRMT R85, R61, 0x7610, R85 ;  /* 0x000076103d557816 */ /* 0x000fe20000000055 */
[----:B------:R-:W-:Y:S01]  /*10a20*/  IMAD.MOV.U32 R61, RZ, RZ, R56 ;  /* 0x000000ffff3d7224 */ /* 0x000fe200078e0038 */
[----:B------:R-:W-:-:S04]  /*10a30*/  ISETP.GE.AND P1, PT, R204, R3, PT ;  /* 0x00000003cc00720c */ /* 0x000fc80003f26270 */
[----:B------:R-:W-:Y:S01]  /*10a40*/  PRMT R74, R61, 0x7610, R74 ;  /* 0x000076103d4a7816 */ /* 0x000fe2000000004a */
[----:B0-----:R-:W-:Y:S08]  /*10a50*/  @!P0 BRA `(.L_x_6083) ;  /* 0x0000018c004c8947 */ /* 0x001ff00003800000 */
.L_x_6339:
[----:B------:R-:W-:Y:S05]  /*10a60*/  BSYNC B1 ;  /* 0x0000000000017941 */ /* 0x000fea0003800000 */
.L_x_6082:
        /* <DEDUP_REMOVED lines=8> */
[----:B------:R-:W-:-:S09]  /*10af0*/  ISETP.GE.AND P2, PT, R192, R21, PT ;  /* 0x00000015c000720c */ /* 0x000fd20003f46270 */
[----:B------:R-:W-:Y:S05]  /*10b00*/  @P0 BRA `(.L_x_6087) ;  /* 0x0000000400a80947 */ /* 0x000fea0003800000 */
[----:B------:R-:W-:Y:S02]  /*10b10*/  LEA.HI R60, R21, R0, RZ, 0x1d ;  /* 0x00000000153c7211 */ /* 0x000fe400078fe8ff */
[----:B------:R-:W-:Y:S02]  /*10b20*/  LOP3.LUT R20, R220, 0x38, R16, 0xf8, !PT ;  /* 0x00000038dc147812 */ /* 0x000fe400078ef810 */
[----:B------:R-:W-:Y:S01]  /*10b30*/  SHF.R.S32.HI R65, RZ, 0x1f, R60 ;  /* 0x0000001fff417819 */ /* 0x000fe2000001143c */
[----:B------:R-:W-:Y:S01]  /*10b40*/  IMAD.SHL.U32 R63, R60, 0x8, RZ ;  /* 0x000000083c3f7824 */ /* 0x000fe200078e00ff */
[-C--:B------:R-:W-:Y:S02]  /*10b50*/  LOP3.LUT R61, R20, R221.reuse, RZ, 0x3c, !PT ;  /* 0x000000dd143d7212 */ /* 0x080fe400078e3cff */
[----:B------:R-:W-:Y:S02]  /*10b60*/  LEA.HI R65, R65, R60, RZ, 0x3 ;  /* 0x0000003c41417211 */ /* 0x000fe400078f18ff */
[----:B------:R-:W-:Y:S01]  /*10b70*/  LOP3.LUT R20, R220, 0x38, R63, 0xf8, !PT ;  /* 0x00000038dc147812 */ /* 0x000fe200078ef83f */
[----:B------:R-:W-:Y:S01]  /*10b80*/  IMAD.IADD R61, R222, 0x1, R61 ;  /* 0x00000001de3d7824 */ /* 0x000fe200078e023d */
[----:B------:R-:W-:Y:S01]  /*10b90*/  SHF.R.U64 R90, R44, 0x10, R45 ;  /* 0x000000102c5a7819 */ /* 0x000fe2000000122d */
[----:B------:R-:W-:Y:S01]  /*10ba0*/  IMAD.SHL.U32 R65, R65, 0x400, RZ ;  /* 0x0000040041417824 */ /* 0x000fe200078e00ff */
[----:B------:R-:W-:Y:S01]  /*10bb0*/  LOP3.LUT R60, R20, R221, RZ, 0x3c, !PT ;  /* 0x000000dd143c7212 */ /* 0x000fe200078e3cff */
[----:B------:R-:W-:Y:S01]  /*10bc0*/  IMAD R20, R61, 0x2, R2 ;  /* 0x000000023d147824 */ /* 0x000fe200078e0202 */
[----:B------:R-:W-:-:S02]  /*10bd0*/  SHF.R.U64 R32, R32, 0x10, R33 ;  /* 0x0000001020207819 */ /* 0x000fc40000001221 */
[----:B------:R-:W-:Y:S02]  /*10be0*/  LOP3.LUT R65, R65, 0x7fffe000, RZ, 0xc0, !PT ;  /* 0x7fffe00041417812 */ /* 0x000fe400078ec0ff */
[----:B------:R-:W-:Y:S02]  /*10bf0*/  PRMT R90, R70, 0x5432, R90 ;  /* 0x00005432465a7816 */ /* 0x000fe4000000005a */
[----:B------:R-:W-:Y:S02]  /*10c00*/  IADD3 R65, R60, R65, R222 ;  /* 0x000000413c417210 */ /* 0x000fe40007ffe0de */
[----:B------:R-:W0:Y:S01]  /*10c10*/  LDS.128 R60, [R20+0x12400] ;  /* 0x01240000143c7984 */ /* 0x000e220000000c00 */
[----:B------:R-:W-:Y:S01]  /*10c20*/  SHF.R.U32.HI R44, RZ, 0x10, R45 ;  /* 0x00000010ff2c7819 */ /* 0x000fe2000001162d */
[----:B------:R-:W-:Y:S01]  /*10c30*/  IMAD.U32 R106, R90, 0x10000, RZ ;  /* 0x000100005a6a7824 */ /* 0x000fe200078e00ff */
[----:B------:R-:W-:Y:S01]  /*10c40*/  PRMT R32, R73, 0x5432, R32 ;  /* 0x0000543249207816 */ /* 0x000fe20000000020 */
[----:B------:R-:W-:Y:S01]  /*10c50*/  IMAD R69, R65, 0x2, R2 ;  /* 0x0000000241457824 */ /* 0x000fe200078e0202 */
[----:B------:R-:W-:-:S02]  /*10c60*/  SHF.R.U32.HI R33, RZ, 0x10, R33 ;  /* 0x00000010ff217819 */ /* 0x000fc40000011621 */
[----:B------:R-:W-:Y:S01]  /*10c70*/  SHF.R.U64 R45, R46, 0x10, R47 ;  /* 0x000000102e2d7819 */ /* 0x000fe2000000122f */
[----:B------:R-:W-:Y:S01]  /*10c80*/  IMAD.U32 R102, R32, 0x10000, RZ ;  /* 0x0001000020667824 */ /* 0x000fe200078e00ff */
[----:B------:R-:W1:Y:S01]  /*10c90*/  LDS.128 R64, [R69+0x12400] ;  /* 0x0124000045407984 */ /* 0x000e620000000c00 */
[----:B------:R-:W-:Y:S02]  /*10ca0*/  PRMT R44, R71, 0x5432, R44 ;  /* 0x00005432472c7816 */ /* 0x000fe4000000002c */
[----:B------:R-:W-:Y:S02]  /*10cb0*/  SHF.R.U64 R34, R34, 0x10, R35 ;  /* 0x0000001022227819 */ /* 0x000fe40000001223 */
[----:B------:R-:W-:Y:S01]  /*10cc0*/  SHF.R.U32.HI R47, RZ, 0x10, R47 ;  /* 0x00000010ff2f7819 */ /* 0x000fe2000001162f */
[----:B------:R-:W-:Y:S01]  /*10cd0*/  IMAD.U32 R104, R44, 0x10000, RZ ;  /* 0x000100002c687824 */ /* 0x000fe200078e00ff */
[----:B------:R-:W-:Y:S02]  /*10ce0*/  SHF.R.U32.HI R35, RZ, 0x10, R35 ;  /* 0x00000010ff237819 */ /* 0x000fe40000011623 */
[----:B------:R-:W-:-:S02]  /*10cf0*/  PRMT R33, R74, 0x5432, R33 ;  /* 0x000054324a217816 */ /* 0x000fc40000000021 */
[----:B------:R-:W-:Y:S02]  /*10d00*/  PRMT R46, R72, 0x5432, R47 ;  /* 0x00005432482e7816 */ /* 0x000fe4000000002f */
[----:B------:R-:W-:Y:S02]  /*10d10*/  PRMT R35, R76, 0x5432, R35 ;  /* 0x000054324c237816 */ /* 0x000fe40000000023 */
[----:B------:R-:W-:Y:S02]  /*10d20*/  PRMT R45, R83, 0x5410, R45 ;  /* 0x00005410532d7816 */ /* 0x000fe4000000002d */
[----:B------:R-:W-:Y:S01]  /*10d30*/  LOP3.LUT R90, R90, 0xffff0000, RZ, 0xc0, !PT ;  /* 0xffff00005a5a7812 */ /* 0x000fe200078ec0ff */
[----:B------:R-:W-:Y:S01]  /*10d40*/  IMAD.U32 R105, R35, 0x10000, RZ ;  /* 0x0001000023697824 */ /* 0x000fe200078e00ff */
[----:B------:R-:W-:Y:S02]  /*10d50*/  LOP3.LUT R32, R32, 0xffff0000, RZ, 0xc0, !PT ;  /* 0xffff000020207812 */ /* 0x000fe400078ec0ff */
[----:B------:R-:W-:-:S02]  /*10d60*/  PRMT R34, R75, 0x5432, R34 ;  /* 0x000054324b227816 */ /* 0x000fc40000000022 */
        /* <DEDUP_REMOVED lines=18> */
[----:B------:R-:W-:Y:S02]  /*10e90*/  IMAD.U32 R108, R33, 0x10000, RZ ;  /* 0x00010000216c7824 */ /* 0x000fe400078e00ff */
[----:B------:R-:W-:Y:S01]  /*10ea0*/  FFMA.FTZ R99, R99, R106, R126 ;  /* 0x0000006a63637223 */ /* 0x000fe2000001007e */
[----:B------:R-:W-:Y:S02]  /*10eb0*/  IMAD.U32 R102, R46, 0x10000, RZ ;  /* 0x000100002e667824 */ /* 0x000fe400078e00ff */
[CC--:B------:R-:W-:Y:S01]  /*10ec0*/  FMUL.FTZ R125, R100.reuse, R105.reuse ;  /* 0x00000069647d7220 */ /* 0x0c0fe20000410000 */
[-C--:B------:R-:W-:Y:S01]  /*10ed0*/  FMUL.FTZ R106, R103, R108.reuse ;  /* 0x0000006c676a7220 */ /* 0x080fe20000410000 */
[----:B------:R-:W-:Y:S01]  /*10ee0*/  FFMA.FTZ R103, R83, R108, -R110 ;  /* 0x0000006c53677223 */ /* 0x000fe2000001086e */
[----:B------:R-:W-:Y:S01]  /*10ef0*/  FMUL.FTZ R108, R100, R102 ;  /* 0x00000066646c7220 */ /* 0x000fe20000410000 */
[----:B------:R-:W-:Y:S01]  /*10f00*/  LOP3.LUT R33, R33, 0xffff0000, RZ, 0xc0, !PT ;  /* 0xffff000021217812 */ /* 0x000fe200078ec0ff */
[----:B------:R-:W-:Y:S01]  /*10f10*/  FFMA.FTZ R106, R83, R104, R106 ;  /* 0x00000068536a7223 */ /* 0x000fe2000001006a */
[----:B------:R-:W-:Y:S01]  /*10f20*/  LOP3.LUT R83, R44, 0xffff0000, RZ, 0xc0, !PT ;  /* 0xffff00002c537812 */ /* 0x000fe200078ec0ff */
[C---:B------:R-:W-:Y:S01]  /*10f30*/  FFMA.FTZ R105, R89.reuse, R105, -R108 ;  /* 0x0000006959697223 */ /* 0x040fe2000001086c */
[----:B------:R-:W-:Y:S01]  /*10f40*/  FFMA.FTZ R89, R89, R102, R125 ;  /* 0x0000006659597223 */ /* 0x000fe2000001007d */
[C---:B------:R-:W-:Y:S01]  /*10f50*/  FMUL.FTZ R100, R63.reuse, R90 ;  /* 0x0000005a3f647220 */ /* 0x040fe20000410000 */
[----:B------:R-:W-:Y:S01]  /*10f60*/  FMUL.FTZ R102, R63, R32 ;  /* 0x000000203f667220 */ /* 0x000fe20000410000 */
[----:B------:R-:W-:Y:S01]  /*10f70*/  FMUL.FTZ R63, R64, R83 ;  /* 0x00000053403f7220 */ /* 0x000fe20000410000 */
[----:B------:R-:W-:-:S02]  /*10f80*/  IMAD.U32 R65, R66, 0x10000, RZ ;  /* 0x0001000042417824 */ /* 0x000fc400078e00ff */
[-C--:B------:R-:W-:Y:S01]  /*10f90*/  FMUL.FTZ R104, R64, R33.reuse ;  /* 0x0000002140687220 */ /* 0x080fe20000410000 */
[----:B------:R-:W-:Y:S01]  /*10fa0*/  IMAD.U32 R44, R45, 0x10000, RZ ;  /* 0x000100002d2c7824 */ /* 0x000fe200078e00ff */
[----:B------:R-:W-:Y:S01]  /*10fb0*/  LOP3.LUT R66, R66, 0xffff0000, RZ, 0xc0, !PT ;  /* 0xffff000042427812 */ /* 0x000fe200078ec0ff */
[----:B------:R-:W-:Y:S01]  /*10fc0*/  FFMA.FTZ R32, R47, R32, -R100 ;  /* 0x000000202f207223 */ /* 0x000fe20000010864 */
[----:B------:R-:W-:Y:S01]  /*10fd0*/  FFMA.FTZ R64, R88, R33, -R63 ;  /* 0x0000002158407223 */ /* 0x000fe2000001083f */
[----:B------:R-:W-:Y:S01]  /*10fe0*/  LOP3.LUT R45, R45, 0xffff0000, RZ, 0xc0, !PT ;  /* 0xffff00002d2d7812 */ /* 0x000fe200078ec0ff */
[C---:B------:R-:W-:Y:S01]  /*10ff0*/  IMAD.U32 R100, R34.reuse, 0x10000, RZ ;  /* 0x0001000022647824 */ /* 0x040fe200078e00ff */
[----:B------:R-:W-:Y:S01]  /*11000*/  LOP3.LUT R33, R34, 0xffff0000, RZ, 0xc0, !PT ;  /* 0xffff000022217812 */ /* 0x000fe200078ec0ff */
[----:B------:R-:W-:Y:S01]  /*11010*/  FFMA.FTZ R90, R47, R90, R102 ;  /* 0x0000005a2f5a7223 */ /* 0x000fe20000010066 */
[----:B------:R-:W-:Y:S01]  /*11020*/  LOP3.LUT R67, R67, 0xffff0000, RZ, 0xc0, !PT ;  /* 0xffff000043437812 */ /* 0x000fe200078ec0ff */
[----:B------:R-:W-:Y:S01]  /*11030*/  FFMA.FTZ R83, R88, R83, R104 ;  /* 0x0000005358537223 */ /* 0x000fe20000010068 */
[----:B------:R-:W-:Y:S01]  /*11040*/  LOP3.LUT R34, R46, 0xffff0000, RZ, 0xc0, !PT ;  /* 0xffff00002e227812 */ /* 0x000fe200078ec0ff */
[C---:B------:R-:W-:Y:S01]  /*11050*/  FMUL.FTZ R102, R65.reuse, R44 ;  /* 0x0000002c41667220 */ /* 0x040fe20000410000 */
[----:B------:R-:W-:Y:S01]  /*11060*/  FMUL.FTZ R88, R65, R100 ;  /* 0x0000006441587220 */ /* 0x000fe20000410000 */
        /* <DEDUP_REMOVED lines=20> */
.L_x_6087:
[----:B------:R-:W-:Y:S05]  /*111b0*/  BSYNC B2 ;  /* 0x0000000000027941 */ /* 0x000fea0003800000 */
.L_x_6086:
[----:B------:R-:W-:Y:S04]  /*111c0*/  BSSY B2, `(.L_x_6088) ;  /* 0x0000073000027945 */ /* 0x000fe80003800000 */
[----:B------:R-:W-:Y:S05]  /*111d0*/  @P1 BRA `(.L_x_6089) ;  /* 0x0000000400c41947 */ /* 0x000fea0003800000 */
[----:B0-----:R-:W2:Y:S01]  /*111e0*/  LDL R20, [R1+0x58] ;  /* 0x0000580001147983 */ /* 0x001ea20000100800 */
[----:B------:R-:W-:Y:S02]  /*111f0*/  SHF.R.S32.HI R32, RZ, 0x1f, R193 ;  /* 0x0000001fff207819 */ /* 0x000fe400000114c1 */
[----:B------:R-:W-:Y:S02]  /*11200*/  SHF.R.U64 R62, R30, 0x10, R31 ;  /* 0x000000101e3e7819 */ /* 0x000fe4000000121f */
[CC--:B------:R-:W-:Y:S02]  /*11210*/  LEA.HI R34, R32.reuse, R193.reuse, RZ, 0x6 ;  /* 0x000000c120227211 */ /* 0x0c0fe400078f30ff */
[----:B------:R-:W-:Y:S02]  /*11220*/  LEA.HI R35, R32, R193, RZ, 0x3 ;  /* 0x000000c120237211 */ /* 0x000fe400078f18ff */
[----:B------:R-:W-:Y:S01]  /*11230*/  SHF.R.U64 R30, R40, 0x10, R41 ;  /* 0x00000010281e7819 */ /* 0x000fe20000001229 */
[----:B------:R-:W-:Y:S01]  /*11240*/  IMAD.SHL.U32 R44, R34, 0x80, RZ ;  /* 0x00000080222c7824 */ /* 0x000fe200078e00ff */
[----:B------:R-:W-:-:S02]  /*11250*/  LOP3.LUT R34, R220, 0x38, R35, 0xf8, !PT ;  /* 0x00000038dc227812 */ /* 0x000fc400078ef823 */
[--C-:B------:R-:W-:Y:S02]  /*11260*/  SHF.R.U64 R64, R28, 0x10, R29.reuse ;  /* 0x000000101c407819 */ /* 0x100fe4000000121d */
[----:B------:R-:W-:Y:S02]  /*11270*/  LOP3.LUT R35, R44, 0xffffe000, RZ, 0xc0, !PT ;  /* 0xffffe0002c237812 */ /* 0x000fe400078ec0ff */
[----:B------:R-:W-:Y:S02]  /*11280*/  LOP3.LUT R34, R34, R221, RZ, 0x3c, !PT ;  /* 0x000000dd22227212 */ /* 0x000fe400078e3cff */
[----:B------:R-:W-:Y:S02]  /*11290*/  SHF.R.U32.HI R29, RZ, 0x10, R29 ;  /* 0x00000010ff1d7819 */ /* 0x000fe4000001161d */
[----:B------:R-:W-:Y:S02]  /*112a0*/  IADD3 R35, R34, R35, R222 ;  /* 0x0000002322237210 */ /* 0x000fe40007ffe0de */
[----:B------:R-:W-:-:S02]  /*112b0*/  SHF.R.U64 R28, R42, 0x10, R43 ;  /* 0x000000102a1c7819 */ /* 0x000fc4000000122b */
[----:B------:R-:W-:Y:S02]  /*112c0*/  PRMT R117, R117, 0x5410, R30 ;  /* 0x0000541075757816 */ /* 0x000fe4000000001e */
[----:B------:R-:W-:Y:S02]  /*112d0*/  PRMT R122, R122, 0x5410, R29 ;  /* 0x000054107a7a7816 */ /* 0x000fe4000000001d */
[----:B------:R-:W-:Y:S02]  /*112e0*/  PRMT R119, R119, 0x5410, R28 ;  /* 0x0000541077777816 */ /* 0x000fe4000000001c */
[----:B------:R-:W-:Y:S01]  /*112f0*/  PRMT R121, R121, 0x5410, R64 ;  /* 0x0000541079797816 */ /* 0x000fe20000000040 */
[----:B------:R-:W-:Y:S01]  /*11300*/  IMAD.U32 R64, R117, 0x10000, RZ ;  /* 0x0001000075407824 */ /* 0x000fe200078e00ff */
[----:B------:R-:W-:Y:S02]  /*11310*/  SHF.R.U32.HI R41, RZ, 0x10, R41 ;  /* 0x00000010ff297819 */ /* 0x000fe40000011629 */
[----:B------:R-:W-:-:S02]  /*11320*/  SHF.R.U32.HI R43, RZ, 0x10, R43 ;  /* 0x00000010ff2b7819 */ /* 0x000fc4000001162b */
[----:B------:R-:W-:Y:S02]  /*11330*/  SHF.R.U32.HI R31, RZ, 0x10, R31 ;  /* 0x00000010ff1f7819 */ /* 0x000fe4000001161f */
[----:B------:R-:W-:Y:S01]  /*11340*/  PRMT R123, R123, 0x5410, R62 ;  /* 0x000054107b7b7816 */ /* 0x000fe2000000003e */
[----:B------:R-:W-:Y:S01]  /*11350*/  IMAD.U32 R62, R121, 0x10000, RZ ;  /* 0x00010000793e7824 */ /* 0x000fe200078e00ff */
[----:B------:R-:W-:Y:S02]  /*11360*/  PRMT R118, R118, 0x5410, R41 ;  /* 0x0000541076767816 */ /* 0x000fe40000000029 */
[----:B------:R-:W-:Y:S02]  /*11370*/  PRMT R120, R120, 0x5410, R43 ;  /* 0x0000541078787816 */ /* 0x000fe4000000002b */
[----:B------:R-:W-:Y:S01]  /*11380*/  PRMT R124, R124, 0x5410, R31 ;  /* 0x000054107c7c7816 */ /* 0x000fe2000000001f */
[----:B------:R-:W-:Y:S01]  /*11390*/  IMAD.U32 R63, R118, 0x10000, RZ ;  /* 0x00010000763f7824 */ /* 0x000fe200078e00ff */
[----:B------:R-:W-:-:S02]  /*113a0*/  LOP3.LUT R117, R117, 0xffff0000, RZ, 0xc0, !PT ;  /* 0xffff000075757812 */ /* 0x000fc400078ec0ff */
[----:B------:R-:W-:Y:S02]  /*113b0*/  LOP3.LUT R121, R121, 0xffff0000, RZ, 0xc0, !PT ;  /* 0xffff000079797812 */ /* 0x000fe400078ec0ff */
[----:B--2---:R-:W-:Y:S02]  /*113c0*/  R2UR UR4, R20 ;  /* 0x00000000140472ca */ /* 0x004fe400000e0000 */
[----:B------:R-:W-:-:S04]  /*113d0*/  LEA.HI R20, R21, R198, RZ, 0x1d ;  /* 0x000000c615147211 */ /* 0x000fc800078fe8ff */
[----:B------:R-:W-:-:S04]  /*113e0*/  SHF.R.S32.HI R33, RZ, 0x1f, R20 ;  /* 0x0000001fff217819 */ /* 0x000fc80000011414 */
[----:B------:R-:W-:Y:S01]  /*113f0*/  LEA.HI R32, R33, R20, RZ, 0x3 ;  /* 0x0000001421207211 */ /* 0x000fe200078f18ff */
[----:B------:R-:W-:-:S04]  /*11400*/  IMAD.SHL.U32 R33, R20, 0x8, RZ ;  /* 0x0000000814217824 */ /* 0x000fc800078e00ff */
[----:B------:R-:W-:Y:S01]  /*11410*/  IMAD.SHL.U32 R32, R32, 0x400, RZ ;  /* 0x0000040020207824 */ /* 0x000fe200078e00ff */
[----:B------:R-:W-:-:S04]  /*11420*/  LOP3.LUT R20, R220, 0x38, R33, 0xf8, !PT ;  /* 0x00000038dc147812 */ /* 0x000fc800078ef821 */
[----:B------:R-:W-:Y:S02]  /*11430*/  LOP3.LUT R34, R20, R221, RZ, 0x3c, !PT ;  /* 0x000000dd14227212 */ /* 0x000fe400078e3cff */
[----:B------:R-:W-:Y:S02]  /*11440*/  LOP3.LUT R33, R32, 0x7fffe000, RZ, 0xc0, !PT ;  /* 0x7fffe00020217812 */ /* 0x000fe400078ec0ff */
[----:B------:R-:W-:Y:S02]  /*11450*/  LEA R20, R35, UR4, 0x1 ;  /* 0x0000000423147c11 */ /* 0x000fe4000f8e08ff */
[----:B------:R-:W-:-:S03]  /*11460*/  IADD3 R45, R34, R33, R222 ;  /* 0x00000021222d7210 */ /* 0x000fc60007ffe0de */
[----:B------:R-:W0:Y:S02]  /*11470*/  LDS.128 R32, [R20] ;  /* 0x0000000014207984 */ /* 0x000e240000000c00 */
        /* <DEDUP_REMOVED lines=15> */
[C---:B------:R-:W-:Y:S01]  /*11570*/  IMAD.U32 R33, R46.reuse, 0x10000, RZ ;  /* 0x000100002e217824 */ /* 0x040fe200078e00ff */
[----:B------:R-:W-:Y:S01]  /*11580*/  LOP3.LUT R31, R46, 0xffff0000, RZ, 0xc0, !PT ;  /* 0xffff00002e1f7812 */ /* 0x000fe200078ec0ff */
[-C--:B------:R-:W-:Y:S01]  /*11590*/  FMUL.FTZ R88, R35, R62.reuse ;  /* 0x0000003e23587220 */ /* 0x080fe20000410000 */
        /* <DEDUP_REMOVED lines=9> */
[----:B------:R-:W-:Y:S01]  /*11630*/  FMUL.FTZ R88, R45, R66 ;  /* 0x000000422d587220 */ /* 0x000fe20000410000 */
[----:B------:R-:W-:Y:S01]  /*11640*/  FFMA.FTZ R42, R43, R47, -R90 ;  /* 0x0000002f2b2a7223 */ /* 0x000fe2000001085a */
[-C--:B------:R-:W-:Y:S01]  /*11650*/  FMUL.FTZ R45, R45, R62.reuse ;  /* 0x0000003e2d2d7220 */ /* 0x080fe20000410000 */
[----:B------:R-:W-:Y:S01]  /*11660*/  FFMA.FTZ R47, R43, R63, R64 ;  /* 0x0000003f2b2f7223 */ /* 0x000fe20000010040 */
[C---:B------:R-:W-:Y:S01]  /*11670*/  FFMA.FTZ R43, R61.reuse, R62, -R88 ;  /* 0x0000003e3d2b7223 */ /* 0x040fe20000010858 */
[----:B------:R-:W-:Y:S01]  /*11680*/  FMUL.FTZ R65, R40, R117 ;  /* 0x0000007528417220 */ /* 0x000fe20000410000 */
[----:B------:R-:W-:Y:S01]  /*11690*/  FFMA.FTZ R45, R61, R66, R45 ;  /* 0x000000423d2d7223 */ /* 0x000fe2000001002d */
[----:B------:R-:W-:Y:S01]  /*116a0*/  LOP3.LUT R63, R118, 0xffff0000, RZ, 0xc0, !PT ;  /* 0xffff0000763f7812 */ /* 0x000fe200078ec0ff */
[-C--:B------:R-:W-:Y:S01]  /*116b0*/  FMUL.FTZ R67, R40, R121.reuse ;  /* 0x0000007928437220 */ /* 0x080fe20000410000 */
[----:B------:R-:W-:Y:S01]  /*116c0*/  LOP3.LUT R61, R122, 0xffff0000, RZ, 0xc0, !PT ;  /* 0xffff00007a3d7812 */ /* 0x000fe200078ec0ff */
[----:B------:R-:W-:Y:S01]  /*116d0*/  FFMA.FTZ R64, R30, R121, -R65 ;  /* 0x000000791e407223 */ /* 0x000fe20000010841 */
[----:B------:R-:W-:Y:S01]  /*116e0*/  SHF.L.U32 R40, R123, 0x10, RZ ;  /* 0x000000107b287819 */ /* 0x000fe200000006ff */
[----:B------:R-:W-:Y:S01]  /*116f0*/  FMUL.FTZ R65, R44, R63 ;  /* 0x0000003f2c417220 */ /* 0x000fe20000410000 */
[----:B------:R-:W-:-:S02]  /*11700*/  IMAD.U32 R62, R119, 0x10000, RZ ;  /* 0x00010000773e7824 */ /* 0x000fc400078e00ff */
[-C--:B------:R-:W-:Y:S01]  /*11710*/  FMUL.FTZ R44, R44, R61.reuse ;  /* 0x0000003d2c2c7220 */ /* 0x080fe20000410000 */
[----:B------:R-:W-:Y:S01]  /*11720*/  LOP3.LUT R119, R119, 0xffff0000, RZ, 0xc0, !PT ;  /* 0xffff000077777812 */ /* 0x000fe200078ec0ff */
[C---:B------:R-:W-:Y:S01]  /*11730*/  FFMA.FTZ R65, R32.reuse, R61, -R65 ;  /* 0x0000003d20417223 */ /* 0x040fe20000010841 */
[C---:B------:R-:W-:Y:S01]  /*11740*/  FMUL.FTZ R66, R33.reuse, R62 ;  /* 0x0000003e21427220 */ /* 0x040fe20000410000 */
[----:B------:R-:W-:Y:S01]  /*11750*/  FFMA.FTZ R44, R32, R63, R44 ;  /* 0x0000003f202c7223 */ /* 0x000fe2000001002c */
[-C--:B------:R-:W-:Y:S01]  /*11760*/  FMUL.FTZ R32, R33, R40.reuse ;  /* 0x0000002821207220 */ /* 0x080fe20000410000 */
[----:B------:R-:W-:Y:S01]  /*11770*/  LOP3.LUT R123, R123, 0xffff0000, RZ, 0xc0, !PT ;  /* 0xffff00007b7b7812 */ /* 0x000fe200078ec0ff */
[C---:B------:R-:W-:Y:S01]  /*11780*/  FFMA.FTZ R66, R29.reuse, R40, -R66 ;  /* 0x000000281d427223 */ /* 0x040fe20000010842 */
[----:B------:R-:W-:Y:S01]  /*11790*/  LOP3.LUT R61, R120, 0xffff0000, RZ, 0xc0, !PT ;  /* 0xffff0000783d7812 */ /* 0x000fe200078ec0ff */
[----:B------:R-:W-:Y:S01]  /*117a0*/  FFMA.FTZ R62, R29, R62, R32 ;  /* 0x0000003e1d3e7223 */ /* 0x000fe20000010020 */
[----:B------:R-:W-:Y:S01]  /*117b0*/  LOP3.LUT R33, R124, 0xffff0000, RZ, 0xc0, !PT ;  /* 0xffff00007c217812 */ /* 0x000fe200078ec0ff */
[C---:B------:R-:W-:Y:S01]  /*117c0*/  FMUL.FTZ R29, R31.reuse, R119 ;  /* 0x000000771f1d7220 */ /* 0x040fe20000410000 */
[----:B------:R-:W-:Y:S01]  /*117d0*/  FMUL.FTZ R32, R31, R123 ;  /* 0x0000007b1f207220 */ /* 0x000fe20000410000 */
[----:B------:R-:W-:Y:S01]  /*117e0*/  FMUL.FTZ R31, R46, R61 ;  /* 0x0000003d2e1f7220 */ /* 0x000fe20000410000 */
[----:B------:R-:W-:Y:S01]  /*117f0*/  FFMA.FTZ R30, R30, R117, R67 ;  /* 0x000000751e1e7223 */ /* 0x000fe20000010043 */
        /* <DEDUP_REMOVED lines=15> */
.L_x_6089:
[----:B------:R-:W-:Y:S05]  /*118f0*/  BSYNC B2 ;  /* 0x0000000000027941 */ /* 0x000fea0003800000 */
.L_x_6088:
[----:B------:R-:W-:Y:S05]  /*11900*/  @P2 BRA `(.L_x_6085) ;  /* 0x0000000400c42947 */ /* 0x000fea0003800000 */
[----:B01----:R-:W2:Y:S01]  /*11910*/  LDL R20, [R1+0x58] ;  /* 0x0000580001147983 */ /* 0x003ea20000100800 */
[----:B------:R-:W-:Y:S02]  /*11920*/  SHF.R.S32.HI R29, RZ, 0x1f, R192 ;  /* 0x0000001fff1d7819 */ /* 0x000fe400000114c0 */
[----:B------:R-:W-:Y:S02]  /*11930*/  LEA.HI R21, R21, R199, RZ, 0x1d ;  /* 0x000000c715157211 */ /* 0x000fe400078fe8ff */
[CC--:B------:R-:W-:Y:S02]  /*11940*/  LEA.HI R28, R29.reuse, R192.reuse, RZ, 0x6 ;  /* 0x000000c01d1c7211 */ /* 0x0c0fe400078f30ff */
[----:B------:R-:W-:Y:S02]  /*11950*/  LEA.HI R29, R29, R192, RZ, 0x3 ;  /* 0x000000c01d1d7211 */ /* 0x000fe400078f18ff */
[----:B------:R-:W-:Y:S01]  /*11960*/  SHF.R.U64 R40, R26, 0x10, R27 ;  /* 0x000000101a287819 */ /* 0x000fe2000000121b */
[----:B------:R-:W-:Y:S01]  /*11970*/  IMAD.SHL.U32 R31, R28, 0x80, RZ ;  /* 0x000000801c1f7824 */ /* 0x000fe200078e00ff */
[----:B------:R-:W-:-:S02]  /*11980*/  LOP3.LUT R30, R220, 0x38, R29, 0xf8, !PT ;  /* 0x00000038dc1e7812 */ /* 0x000fc400078ef81d */
[----:B------:R-:W-:Y:S02]  /*11990*/  SHF.R.U64 R26, R36, 0x10, R37 ;  /* 0x00000010241a7819 */ /* 0x000fe40000001225 */
[----:B------:R-:W-:Y:S02]  /*119a0*/  LOP3.LUT R31, R31, 0xffffe000, RZ, 0xc0, !PT ;  /* 0xffffe0001f1f7812 */ /* 0x000fe400078ec0ff */
[----:B------:R-:W-:Y:S02]  /*119b0*/  LOP3.LUT R30, R30, R221, RZ, 0x3c, !PT ;  /* 0x000000dd1e1e7212 */ /* 0x000fe400078e3cff */
[----:B------:R-:W-:Y:S02]  /*119c0*/  SHF.R.U64 R42, R24, 0x10, R25 ;  /* 0x00000010182a7819 */ /* 0x000fe40000001219 */
[----:B------:R-:W-:Y:S02]  /*119d0*/  IADD3 R30, R30, R31, R222 ;  /* 0x0000001f1e1e7210 */ /* 0x000fe40007ffe0de */
[----:B------:R-:W-:-:S02]  /*119e0*/  SHF.R.U32.HI R27, RZ, 0x10, R27 ;  /* 0x00000010ff1b7819 */ /* 0x000fc4000001161b */
[----:B------:R-:W-:Y:S02]  /*119f0*/  PRMT R91, R91, 0x5410, R26 ;  /* 0x000054105b5b7816 */ /* 0x000fe4000000001a */
[----:B------:R-:W-:Y:S02]  /*11a00*/  SHF.R.U32.HI R37, RZ, 0x10, R37 ;  /* 0x00000010ff257819 */ /* 0x000fe40000011625 */
[----:B------:R-:W-:Y:S02]  /*11a10*/  SHF.R.U32.HI R25, RZ, 0x10, R25 ;  /* 0x00000010ff197819 */ /* 0x000fe40000011619 */
[--C-:B------:R-:W-:Y:S02]  /*11a20*/  SHF.R.U64 R24, R38, 0x10, R39.reuse ;  /* 0x0000001026187819 */ /* 0x100fe40000001227 */
[----:B------:R-:W-:Y:S01]  /*11a30*/  PRMT R95, R95, 0x5410, R42 ;  /* 0x000054105f5f7816 */ /* 0x000fe2000000002a */
[----:B------:R-:W-:Y:S01]  /*11a40*/  IMAD.U32 R42, R91, 0x10000, RZ ;  /* 0x000100005b2a7824 */ /* 0x000fe200078e00ff */
[----:B------:R-:W-:-:S02]  /*11a50*/  SHF.R.U32.HI R39, RZ, 0x10, R39 ;  /* 0x00000010ff277819 */ /* 0x000fc40000011627 */
[----:B------:R-:W-:Y:S02]  /*11a60*/  PRMT R98, R98, 0x5410, R27 ;  /* 0x0000541062627816 */ /* 0x000fe4000000001b */
[----:B------:R-:W-:Y:S02]  /*11a70*/  PRMT R92, R92, 0x5410, R37 ;  /* 0x000054105c5c7816 */ /* 0x000fe40000000025 */
[----:B------:R-:W-:Y:S02]  /*11a80*/  PRMT R96, R96, 0x5410, R25 ;  /* 0x0000541060607816 */ /* 0x000fe40000000019 */
[----:B------:R-:W-:Y:S01]  /*11a90*/  PRMT R93, R93, 0x5410, R24 ;  /* 0x000054105d5d7816 */ /* 0x000fe20000000018 */
[----:B------:R-:W-:Y:S01]  /*11aa0*/  IMAD.U32 R43, R92, 0x10000, RZ ;  /* 0x000100005c2b7824 */ /* 0x000fe200078e00ff */
[----:B------:R-:W-:Y:S02]  /*11ab0*/  PRMT R97, R97, 0x5410, R40 ;  /* 0x0000541061617816 */ /* 0x000fe40000000028 */
[----:B------:R-:W-:-:S02]  /*11ac0*/  PRMT R94, R94, 0x5410, R39 ;  /* 0x000054105e5e7816 */ /* 0x000fc40000000027 */
[----:B------:R-:W-:-:S03]  /*11ad0*/  LOP3.LUT R92, R92, 0xffff0000, RZ, 0xc0, !PT ;  /* 0xffff00005c5c7812 */ /* 0x000fc600078ec0ff */
[----:B------:R-:W-:Y:S01]  /*11ae0*/  IMAD.U32 R44, R94, 0x10000, RZ ;  /* 0x000100005e2c7824 */ /* 0x000fe200078e00ff */
[----:B--2---:R-:W-:Y:S02]  /*11af0*/  R2UR UR4, R20 ;  /* 0x00000000140472ca */ /* 0x004fe400000e0000 */
        /* <DEDUP_REMOVED lines=18> */
[----:B------:R-:W-:Y:S01]  /*11c20*/  IMAD.U32 R28, R95, 0x10000, RZ ;  /* 0x000100005f1c7824 */ /* 0x000fe200078e00ff */
[C---:B------:R-:W-:Y:S01]  /*11c30*/  LOP3.LUT R39, R29.reuse, 0xffff0000, RZ, 0xc0, !PT ;  /* 0xffff00001d277812 */ /* 0x040fe200078ec0ff */
[C---:B-1----:R-:W-:Y:S01]  /*11c40*/  IMAD.U32 R27, R32.reuse, 0x10000, RZ ;  /* 0x00010000201b7824 */ /* 0x042fe200078e00ff */
[----:B------:R-:W-:Y:S01]  /*11c50*/  LOP3.LUT R31, R32, 0xffff0000, RZ, 0xc0, !PT ;  /* 0xffff0000201f7812 */ /* 0x000fe200078ec0ff */
[----:B------:R-:W-:Y:S01]  /*11c60*/  IMAD.U32 R38, R29, 0x10000, RZ ;  /* 0x000100001d267824 */ /* 0x000fe200078e00ff */
[----:B------:R-:W-:Y:S01]  /*11c70*/  LOP3.LUT R32, R33, 0xffff0000, RZ, 0xc0, !PT ;  /* 0xffff000021207812 */ /* 0x000fe200078ec0ff */
[----:B------:R-:W-:Y:S01]  /*11c80*/  FMUL.FTZ R45, R27, R42 ;  /* 0x0000002a1b2d7220 */ /* 0x000fe20000410000 */
[----:B------:R-:W-:Y:S01]  /*11c90*/  IMAD.U32 R29, R33, 0x10000, RZ ;  /* 0x00010000211d7824 */ /* 0x000fe200078e00ff */
[C---:B------:R-:W-:Y:S01]  /*11ca0*/  LOP3.LUT R26, R34.reuse, 0xffff0000, RZ, 0xc0, !PT ;  /* 0xffff0000221a7812 */ /* 0x040fe200078ec0ff */
[----:B------:R-:W-:Y:S01]  /*11cb0*/  IMAD.U32 R33, R34, 0x10000, RZ ;  /* 0x0001000022217824 */ /* 0x000fe200078e00ff */
[C---:B------:R-:W-:Y:S01]  /*11cc0*/  LOP3.LUT R34, R35.reuse, 0xffff0000, RZ, 0xc0, !PT ;  /* 0xffff000023227812 */ /* 0x040fe200078ec0ff */
[----:B------:R-:W-:-:S02]  /*11cd0*/  IMAD.U32 R41, R35, 0x10000, RZ ;  /* 0x0001000023297824 */ /* 0x000fc400078e00ff */
[-C--:B------:R-:W-:Y:S01]  /*11ce0*/  FMUL.FTZ R47, R27, R28.reuse ;  /* 0x0000001c1b2f7220 */ /* 0x080fe20000410000 */
[----:B------:R-:W-:Y:S01]  /*11cf0*/  FFMA.FTZ R27, R36, R28, -R45 ;  /* 0x0000001c241b7223 */ /* 0x000fe2000001082d */
[----:B------:R-:W-:Y:S02]  /*11d00*/  IMAD.U32 R35, R96, 0x10000, RZ ;  /* 0x0001000060237824 */ /* 0x000fe400078e00ff */
[C---:B------:R-:W-:Y:S01]  /*11d10*/  FMUL.FTZ R45, R29.reuse, R43 ;  /* 0x0000002b1d2d7220 */ /* 0x040fe20000410000 */
[----:B------:R-:W-:Y:S01]  /*11d20*/  FFMA.FTZ R28, R36, R42, R47 ;  /* 0x0000002a241c7223 */ /* 0x000fe2000001002f */
[----:B------:R-:W-:Y:S02]  /*11d30*/  IMAD.U32 R36, R98, 0x10000, RZ ;  /* 0x0001000062247824 */ /* 0x000fe400078e00ff */
[-C--:B------:R-:W-:Y:S01]  /*11d40*/  FMUL.FTZ R47, R29, R35.reuse ;  /* 0x000000231d2f7220 */ /* 0x080fe20000410000 */
[C---:B------:R-:W-:Y:S01]  /*11d50*/  FFMA.FTZ R29, R38.reuse, R35, -R45 ;  /* 0x00000023261d7223 */ /* 0x040fe2000001082d */
[----:B------:R-:W-:Y:S01]  /*11d60*/  FMUL.FTZ R35, R41, R44 ;  /* 0x0000002c29237220 */ /* 0x000fe20000410000 */
[----:B------:R-:W-:Y:S01]  /*11d70*/  LOP3.LUT R42, R91, 0xffff0000, RZ, 0xc0, !PT ;  /* 0xffff00005b2a7812 */ /* 0x000fe200078ec0ff */
[-C--:B------:R-:W-:Y:S01]  /*11d80*/  FMUL.FTZ R41, R41, R36.reuse ;  /* 0x0000002429297220 */ /* 0x080fe20000410000 */
[----:B------:R-:W-:Y:S01]  /*11d90*/  FFMA.FTZ R47, R38, R43, R47 ;  /* 0x0000002b262f7223 */ /* 0x000fe2000001002f */
[----:B------:R-:W-:Y:S01]  /*11da0*/  FFMA.FTZ R35, R40, R36, -R35 ;  /* 0x0000002428237223 */ /* 0x000fe20000010823 */
[----:B------:R-:W-:Y:S01]  /*11db0*/  LOP3.LUT R36, R95, 0xffff0000, RZ, 0xc0, !PT ;  /* 0xffff00005f247812 */ /* 0x000fe200078ec0ff */
[C---:B------:R-:W-:Y:S01]  /*11dc0*/  FMUL.FTZ R38, R31.reuse, R42 ;  /* 0x0000002a1f267220 */ /* 0x040fe20000410000 */
[----:B------:R-:W-:Y:S01]  /*11dd0*/  LOP3.LUT R96, R96, 0xffff0000, RZ, 0xc0, !PT ;  /* 0xffff000060607812 */ /* 0x000fe200078ec0ff */
[----:B------:R-:W-:Y:S01]  /*11de0*/  FFMA.FTZ R41, R40, R44, R41 ;  /* 0x0000002c28297223 */ /* 0x000fe20000010029 */
[----:B------:R-:W-:Y:S01]  /*11df0*/  FMUL.FTZ R46, R32, R92 ;  /* 0x0000005c202e7220 */ /* 0x000fe20000410000 */
[-C--:B------:R-:W-:Y:S01]  /*11e00*/  FMUL.FTZ R44, R31, R36.reuse ;  /* 0x000000241f2c7220 */ /* 0x080fe20000410000 */
[----:B------:R-:W-:Y:S01]  /*11e10*/  FFMA.FTZ R40, R37, R36, -R38 ;  /* 0x0000002425287223 */ /* 0x000fe20000010826 */
[----:B------:R-:W-:-:S02]  /*11e20*/  IMAD.U32 R38, R93, 0x10000, RZ ;  /* 0x000100005d267824 */ /* 0x000fc400078e00ff */
[----:B------:R-:W-:Y:S01]  /*11e30*/  FMUL.FTZ R31, R32, R96 ;  /* 0x00000060201f7220 */ /* 0x000fe20000410000 */
[----:B------:R-:W-:Y:S02]  /*11e40*/  IMAD.U32 R36, R97, 0x10000, RZ ;  /* 0x0001000061247824 */ /* 0x000fe400078e00ff */
[----:B------:R-:W-:Y:S01]  /*11e50*/  FFMA.FTZ R37, R37, R42, R44 ;  /* 0x0000002a25257223 */ /* 0x000fe2000001002c */
[----:B------:R-:W-:Y:S01]  /*11e60*/  FMUL.FTZ R32, R33, R38 ;  /* 0x0000002621207220 */ /* 0x000fe20000410000 */
[----:B------:R-:W-:Y:S01]  /*11e70*/  FFMA.FTZ R92, R39, R92, R31 ;  /* 0x0000005c275c7223 */ /* 0x000fe2000001001f */
[----:B------:R-:W-:Y:S01]  /*11e80*/  FMUL.FTZ R42, R33, R36 ;  /* 0x00000024212a7220 */ /* 0x000fe20000410000 */
[----:B------:R-:W-:Y:S01]  /*11e90*/  LOP3.LUT R93, R93, 0xffff0000, RZ, 0xc0, !PT ;  /* 0xffff00005d5d7812 */ /* 0x000fe200078ec0ff */
[----:B------:R-:W-:Y:S01]  /*11ea0*/  FFMA.FTZ R46, R39, R96, -R46 ;  /* 0x00000060272e7223 */ /* 0x000fe2000001082e */
[----:B------:R-:W-:Y:S01]  /*11eb0*/  LOP3.LUT R33, R94, 0xffff0000, RZ, 0xc0, !PT ;  /* 0xffff00005e217812 */ /* 0x000fe200078ec0ff */
[----:B------:R-:W-:Y:S01]  /*11ec0*/  FFMA.FTZ R32, R25, R36, -R32 ;  /* 0x0000002419207223 */ /* 0x000fe20000010820 */
[----:B------:R-:W-:Y:S01]  /*11ed0*/  LOP3.LUT R97, R97, 0xffff0000, RZ, 0xc0, !PT ;  /* 0xffff000061617812 */ /* 0x000fe200078ec0ff */
[----:B------:R-:W-:Y:S01]  /*11ee0*/  FFMA.FTZ R42, R25, R38, R42 ;  /* 0x00000026192a7223 */ /* 0x000fe2000001002a */
[----:B------:R-:W-:Y:S01]  /*11ef0*/  LOP3.LUT R31, R98, 0xffff0000, RZ, 0xc0, !PT ;  /* 0xffff0000621f7812 */ /* 0x000fe200078ec0ff */
[----:B------:R-:W-:Y:S01]  /*11f00*/  FMUL.FTZ R25, R26, R93 ;  /* 0x0000005d1a197220 */ /* 0x000fe20000410000 */
[----:B------:R-:W-:Y:S01]  /*11f10*/  FMUL.FTZ R39, R34, R33 ;  /* 0x0000002122277220 */ /* 0x000fe20000410000 */
[----:B------:R-:W-:Y:S01]  /*11f20*/  FMUL.FTZ R26, R26, R97 ;  /* 0x000000611a1a7220 */ /* 0x000fe20000410000 */
[----:B------:R-:W-:Y:S01]  /*11f30*/  F2FP.BF16.F32.PACK_AB R28, R37, R28 ;  /* 0x0000001c251c723e */ /* 0x000fe200000010ff */
        /* <DEDUP_REMOVED lines=14> */
.L_x_6085:
[----:B------:R-:W-:Y:S05]  /*12020*/  BSYNC B1 ;  /* 0x0000000000017941 */ /* 0x000fea0003800000 */
.L_x_6084:
[----:B012---:R-:W-:-:S05]  /*12030*/  VIADD R20, R204, 0x40 ;  /* 0x00000040cc147836 */ /* 0x007fca0000000000 */
[----:B------:R-:W-:-:S13]  /*12040*/  ISETP.GE.AND P0, PT, R20, R3, PT ;  /* 0x000000031400720c */ /* 0x000fda0003f06270 */
[----:B------:R-:W-:Y:S05]  /*12050*/  @P0 BRA `(.L_x_6065) ;  /* 0x00000014005c0947 */ /* 0x000fea0003800000 */
[----:B------:R0:W5:Y:S01]  /*12060*/  LDL R42, [R1+0x58] ;  /* 0x00005800012a7983 */ /* 0x0001620000100800 */
[----:B------:R-:W1:Y:S01]  /*12070*/  LDC R3, c[0x0][0x3f4] ;  /* 0x0000fd00ff037b82 */ /* 0x000e620000000800 */
[----:B------:R-:W-:Y:S01]  /*12080*/  BSSY B1, `(.L_x_6090) ;  /* 0x0000070000017945 */ /* 0x000fe20003800000 */
[----:B------:R-:W-:Y:S02]  /*12090*/  SHF.R.U32.HI R40, RZ, 0x3, R217 ;  /* 0x00000003ff287819 */ /* 0x000fe400000116d9 */
[-C--:B-1----:R-:W-:Y:S02]  /*120a0*/  ISETP.GE.AND P0, PT, R16, R3.reuse, PT ;  /* 0x000000031000720c */ /* 0x082fe40003f06270 */
[-C--:B------:R-:W-:Y:S02]  /*120b0*/  ISETP.GE.AND P1, PT, R193, R3.reuse, PT ;  /* 0x00000003c100720c */ /* 0x080fe40003f26270 */
[----:B------:R-:W-:-:S09]  /*120c0*/  ISETP.GE.AND P2, PT, R192, R3, PT ;  /* 0x00000003c000720c */ /* 0x000fd20003f46270 */
[----:B0-----:R-:W-:Y:S05]  /*120d0*/  @P0 BRA `(.L_x_6091) ;  /* 0x0000000400a80947 */ /* 0x001fea0003800000 */
[----:B------:R-:W-:Y:S02]  /*120e0*/  LEA.HI R0, R3, R0, RZ, 0x1d ;  /* 0x0000000003007211 */ /* 0x000fe400078fe8ff */
[----:B-----5:R-:W-:Y:S02]  /*120f0*/  R2UR UR4, R42 ;  /* 0x000000002a0472ca */ /* 0x020fe400000e0000 */
        /* <DEDUP_REMOVED lines=13> */
[--C-:B------:R-:W-:Y:S02]  /*121d0*/  SHF.R.U64 R4, R6, 0x10, R7.reuse ;  /* 0x0000001006047819 */ /* 0x100fe40000001207 */
[----:B------:R-:W-:Y:S01]  /*121e0*/  IMAD R20, R21, 0x2, R2 ;  /* 0x0000000215147824 */ /* 0x000fe200078e0202 */
[----:B------:R-:W-:Y:S02]  /*121f0*/  SHF.R.U32.HI R7, RZ, 0x10, R7 ;  /* 0x00000010ff077819 */ /* 0x000fe40000011607 */
[----:B------:R-:W-:Y:S02]  /*12200*/  SHF.R.U64 R38, R48, 0x10, R49 ;  /* 0x0000001030267819 */ /* 0x000fe40000001231 */
[----:B------:R-:W1:Y:S01]  /*12210*/  LDS.128 R28, [R20+0x12400] ;  /* 0x01240000141c7984 */ /* 0x000e620000000c00 */
[----:B------:R-:W-:Y:S02]  /*12220*/  SHF.R.U64 R36, R50, 0x10, R51 ;  /* 0x0000001032247819 */ /* 0x000fe40000001233 */
[----:B------:R-:W-:-:S02]  /*12230*/  PRMT R107, R107, 0x5410, R34 ;  /* 0x000054106b6b7816 */ /* 0x000fc40000000022 */
[----:B------:R-:W-:Y:S02]  /*12240*/  SHF.R.U32.HI R32, RZ, 0x10, R5 ;  /* 0x00000010ff207819 */ /* 0x000fe40000011605 */
[----:B------:R-:W-:Y:S02]  /*12250*/  PRMT R111, R111, 0x5410, R4 ;  /* 0x000054106f6f7816 */ /* 0x000fe40000000004 */
[----:B------:R-:W-:Y:S02]  /*12260*/  PRMT R112, R112, 0x5410, R7 ;  /* 0x0000541070707816 */ /* 0x000fe40000000007 */
[----:B------:R-:W-:Y:S02]  /*12270*/  PRMT R113, R113, 0x5410, R38 ;  /* 0x0000541071717816 */ /* 0x000fe40000000026 */
[----:B------:R-:W-:Y:S02]  /*12280*/  SHF.R.U32.HI R49, RZ, 0x10, R49 ;  /* 0x00000010ff317819 */ /* 0x000fe40000011631 */
[----:B------:R-:W-:Y:S01]  /*12290*/  PRMT R115, R115, 0x5410, R36 ;  /* 0x0000541073737816 */ /* 0x000fe20000000024 */
[----:B------:R-:W-:Y:S01]  /*122a0*/  IMAD.U32 R36, R107, 0x10000, RZ ;  /* 0x000100006b247824 */ /* 0x000fe200078e00ff */
[----:B------:R-:W-:Y:S01]  /*122b0*/  PRMT R114, R114, 0x5410, R49 ;  /* 0x0000541072727816 */ /* 0x000fe20000000031 */
[----:B------:R-:W-:Y:S01]  /*122c0*/  IMAD.U32 R35, R113, 0x10000, RZ ;  /* 0x0001000071237824 */ /* 0x000fe200078e00ff */
[----:B------:R-:W-:-:S02]  /*122d0*/  PRMT R109, R109, 0x5410, R32 ;  /* 0x000054106d6d7816 */ /* 0x000fc40000000020 */
[----:B------:R-:W-:Y:S02]  /*122e0*/  SHF.R.U32.HI R51, RZ, 0x10, R51 ;  /* 0x00000010ff337819 */ /* 0x000fe40000011633 */
[----:B------:R-:W-:Y:S01]  /*122f0*/  LOP3.LUT R107, R107, 0xffff0000, RZ, 0xc0, !PT ;  /* 0xffff00006b6b7812 */ /* 0x000fe200078ec0ff */
[----:B------:R-:W-:Y:S01]  /*12300*/  IMAD.U32 R37, R109, 0x10000, RZ ;  /* 0x000100006d257824 */ /* 0x000fe200078e00ff */
[----:B------:R-:W-:Y:S02]  /*12310*/  PRMT R116, R116, 0x5410, R51 ;  /* 0x0000541074747816 */ /* 0x000fe40000000033 */
        /* <DEDUP_REMOVED lines=24> */
[----:B------:R-:W-:Y:S01]  /*124a0*/  FFMA.FTZ R43, R6, R27, -R43 ;  /* 0x0000001b062b7223 */ /* 0x000fe2000001082b */
[----:B------:R-:W-:Y:S01]  /*124b0*/  FMUL.FTZ R32, R34, R35 ;  /* 0x0000002322207220 */ /* 0x000fe20000410000 */
[----:B------:R-:W-:Y:S01]  /*124c0*/  LOP3.LUT R114, R114, 0xffff0000, RZ, 0xc0, !PT ;  /* 0xffff000072727812 */ /* 0x000fe200078ec0ff */
[-C--:B------:R-:W-:Y:S01]  /*124d0*/  FMUL.FTZ R34, R34, R4.reuse ;  /* 0x0000000422227220 */ /* 0x080fe20000410000 */
[----:B------:R-:W-:Y:S01]  /*124e0*/  FFMA.FTZ R45, R6, R37, R45 ;  /* 0x00000025062d7223 */ /* 0x000fe2000001002d */
[----:B------:R-:W-:Y:S01]  /*124f0*/  FFMA.FTZ R27, R25, R4, -R32 ;  /* 0x00000004191b7223 */ /* 0x000fe20000010820 */
[----:B------:R-:W-:Y:S01]  /*12500*/  FMUL.FTZ R4, R28, R107 ;  /* 0x0000006b1c047220 */ /* 0x000fe20000410000 */
[----:B------:R-:W-:-:S02]  /*12510*/  IMAD.U32 R33, R30, 0x10000, RZ ;  /* 0x000100001e217824 */ /* 0x000fc400078e00ff */
[----:B------:R-:W-:Y:S01]  /*12520*/  FFMA.FTZ R35, R25, R35, R34 ;  /* 0x0000002319237223 */ /* 0x000fe20000010022 */
[----:B------:R-:W-:Y:S02]  /*12530*/  IMAD.U32 R6, R111, 0x10000, RZ ;  /* 0x000100006f067824 */ /* 0x000fe400078e00ff */
[-C--:B------:R-:W-:Y:S01]  /*12540*/  FMUL.FTZ R32, R28, R113.reuse ;  /* 0x000000711c207220 */ /* 0x080fe20000410000 */
[----:B------:R-:W-:Y:S01]  /*12550*/  FFMA.FTZ R28, R5, R113, -R4 ;  /* 0x00000071051c7223 */ /* 0x000fe20000010804 */
[CC--:B------:R-:W-:Y:S01]  /*12560*/  FMUL.FTZ R25, R29.reuse, R109.reuse ;  /* 0x0000006d1d197220 */ /* 0x0c0fe20000410000 */
[----:B------:R-:W-:Y:S01]  /*12570*/  FMUL.FTZ R34, R29, R114 ;  /* 0x000000721d227220 */ /* 0x000fe20000410000 */
[----:B------:R-:W-:Y:S01]  /*12580*/  LOP3.LUT R30, R30, 0xffff0000, RZ, 0xc0, !PT ;  /* 0xffff00001e1e7812 */ /* 0x000fe200078ec0ff */
[----:B------:R-:W-:Y:S02]  /*12590*/  IMAD.U32 R4, R115, 0x10000, RZ ;  /* 0x0001000073047824 */ /* 0x000fe400078e00ff */
[----:B------:R-:W-:Y:S01]  /*125a0*/  FMUL.FTZ R36, R33, R6 ;  /* 0x0000000621247220 */ /* 0x000fe20000410000 */
[----:B------:R-:W-:Y:S01]  /*125b0*/  LOP3.LUT R111, R111, 0xffff0000, RZ, 0xc0, !PT ;  /* 0xffff00006f6f7812 */ /* 0x000fe200078ec0ff */
[C---:B------:R-:W-:Y:S01]  /*125c0*/  FFMA.FTZ R114, R24.reuse, R114, -R25 ;  /* 0x0000007218727223 */ /* 0x040fe20000010819 */
        /* <DEDUP_REMOVED lines=8> */
[----:B------:R-:W-:Y:S01]  /*12650*/  FFMA.FTZ R32, R5, R107, R32 ;  /* 0x0000006b05207223 */ /* 0x000fe20000010020 */
        /* <DEDUP_REMOVED lines=18> */
.L_x_6091:
[----:B------:R-:W-:Y:S05]  /*12780*/  BSYNC B1 ;  /* 0x0000000000017941 */ /* 0x000fea0003800000 */
.L_x_6090:
[----:B------:R-:W-:Y:S04]  /*12790*/  BSSY B1, `(.L_x_6092) ;  /* 0x0000072000017945 */ /* 0x000fe80003800000 */
[----:B------:R-:W-:Y:S05]  /*127a0*/  @P1 BRA `(.L_x_6093) ;  /* 0x0000000400c01947 */ /* 0x000fea0003800000 */
[----:B0-----:R-:W-:Y:S02]  /*127b0*/  SHF.R.S32.HI R4, RZ, 0x1f, R193 ;  /* 0x0000001fff047819 */ /* 0x001fe400000114c1 */
[----:B------:R-:W-:Y:S02]  /*127c0*/  LEA.HI R0, R3, R198, RZ, 0x1d ;  /* 0x000000c603007211 */ /* 0x000fe400078fe8ff */
        /* <DEDUP_REMOVED lines=8> */
[-C--:B------:R-:W-:Y:S01]  /*12850*/  LOP3.LUT R6, R4, R40.reuse, RZ, 0x3c, !PT ;  /* 0x0000002804067212 */ /* 0x080fe200078e3cff */
[----:B------:R-:W-:Y:S01]  /*12860*/  IMAD.SHL.U32 R4, R5, 0x400, RZ ;  /* 0x0000040005047824 */ /* 0x000fe200078e00ff */
[----:B------:R-:W-:Y:S02]  /*12870*/  LOP3.LUT R0, R217, 0x38, R0, 0xf8, !PT ;  /* 0x00000038d9007812 */ /* 0x000fe400078ef800 */
[----:B-----5:R-:W-:Y:S02]  /*12880*/  R2UR UR4, R42 ;  /* 0x000000002a0472ca */ /* 0x020fe400000e0000 */
[----:B------:R-:W-:-:S02]  /*12890*/  LOP3.LUT R5, R0, R40, RZ, 0x3c, !PT ;  /* 0x0000002800057212 */ /* 0x000fc400078e3cff */
[----:B------:R-:W-:Y:S02]  /*128a0*/  LOP3.LUT R4, R4, 0x7fffe000, RZ, 0xc0, !PT ;  /* 0x7fffe00004047812 */ /* 0x000fe400078ec0ff */
[--C-:B------:R-:W-:Y:S02]  /*128b0*/  IADD3 R6, R6, R7, R224.reuse ;  /* 0x0000000706067210 */ /* 0x100fe40007ffe0e0 */
[----:B------:R-:W-:Y:S02]  /*128c0*/  IADD3 R21, R5, R4, R224 ;  /* 0x0000000405157210 */ /* 0x000fe40007ffe0e0 */
[----:B------:R-:W-:Y:S02]  /*128d0*/  SHF.R.U64 R31, R52, 0x10, R53 ;  /* 0x00000010341f7819 */ /* 0x000fe40000001235 */
[----:B------:R-:W-:Y:S01]  /*128e0*/  SHF.R.U32.HI R28, RZ, 0x10, R9 ;  /* 0x00000010ff1c7819 */ /* 0x000fe20000011609 */
[----:B------:R-:W-:Y:S01]  /*128f0*/  IMAD R20, R21, 0x2, R2 ;  /* 0x0000000215147824 */ /* 0x000fe200078e0202 */
[----:B------:R-:W-:-:S02]  /*12900*/  LEA R0, R6, UR4, 0x1 ;  /* 0x0000000406007c11 */ /* 0x000fc4000f8e08ff */
[----:B------:R-:W-:Y:S02]  /*12910*/  SHF.R.U64 R21, R8, 0x10, R9 ;  /* 0x0000001008157819 */ /* 0x000fe40000001209 */
[----:B------:R-:W0:Y:S01]  /*12920*/  LDS.128 R24, [R20+0x12400] ;  /* 0x0124000014187984 */ /* 0x000e220000000c00 */
[----:B------:R-:W-:Y:S02]  /*12930*/  PRMT R84, R84, 0x5410, R31 ;  /* 0x0000541054547816 */ /* 0x000fe4000000001f */
[----:B------:R-:W-:Y:S01]  /*12940*/  PRMT R82, R82, 0x5410, R21 ;  /* 0x0000541052527816 */ /* 0x000fe20000000015 */
[----:B------:R-:W1:Y:S01]  /*12950*/  LDS.128 R4, [R0] ;  /* 0x0000000000047984 */ /* 0x000e620000000c00 */
[----:B------:R-:W-:Y:S01]  /*12960*/  SHF.R.U32.HI R52, RZ, 0x10, R53 ;  /* 0x00000010ff347819 */ /* 0x000fe20000011635 */
[----:B------:R-:W-:Y:S01]  /*12970*/  IMAD.U32 R31, R84, 0x10000, RZ ;  /* 0x00010000541f7824 */ /* 0x000fe200078e00ff */
[----:B------:R-:W-:Y:S01]  /*12980*/  SHF.R.U64 R8, R10, 0x10, R11 ;  /* 0x000000100a087819 */ /* 0x000fe2000000120b */
[----:B------:R-:W-:Y:S01]  /*12990*/  IMAD.U32 R32, R82, 0x10000, RZ ;  /* 0x0001000052207824 */ /* 0x000fe200078e00ff */
[----:B------:R-:W-:-:S02]  /*129a0*/  SHF.R.U64 R29, R54, 0x10, R55 ;  /* 0x00000010361d7819 */ /* 0x000fc40000001237 */
[----:B------:R-:W-:Y:S02]  /*129b0*/  SHF.R.U32.HI R11, RZ, 0x10, R11 ;  /* 0x00000010ff0b7819 */ /* 0x000fe4000001160b */
[----:B------:R-:W-:Y:S02]  /*129c0*/  PRMT R81, R81, 0x5410, R28 ;  /* 0x0000541051517816 */ /* 0x000fe4000000001c */
[----:B------:R-:W-:Y:S02]  /*129d0*/  SHF.R.U32.HI R54, RZ, 0x10, R55 ;  /* 0x00000010ff367819 */ /* 0x000fe40000011637 */
[----:B------:R-:W-:Y:S01]  /*129e0*/  PRMT R85, R85, 0x5410, R52 ;  /* 0x0000541055557816 */ /* 0x000fe20000000034 */
[----:B------:R-:W-:Y:S01]  /*129f0*/  IMAD.U32 R33, R81, 0x10000, RZ ;  /* 0x0001000051217824 */ /* 0x000fe200078e00ff */
[----:B------:R-:W-:Y:S02]  /*12a00*/  PRMT R79, R79, 0x5410, R8 ;  /* 0x000054104f4f7816 */ /* 0x000fe40000000008 */
[----:B------:R-:W-:-:S02]  /*12a10*/  PRMT R78, R78, 0x5410, R11 ;  /* 0x000054104e4e7816 */ /* 0x000fc4000000000b */
[----:B------:R-:W-:Y:S02]  /*12a20*/  PRMT R87, R87, 0x5410, R54 ;  /* 0x0000541057577816 */ /* 0x000fe40000000036 */
[----:B------:R-:W-:Y:S01]  /*12a30*/  PRMT R86, R86, 0x5410, R29 ;  /* 0x0000541056567816 */ /* 0x000fe2000000001d */
[C---:B0-----:R-:W-:Y:S01]  /*12a40*/  IMAD.U32 R21, R24.reuse, 0x10000, RZ ;  /* 0x0001000018157824 */ /* 0x041fe200078e00ff */
[----:B------:R-:W-:Y:S01]  /*12a50*/  LOP3.LUT R24, R24, 0xffff0000, RZ, 0xc0, !PT ;  /* 0xffff000018187812 */ /* 0x000fe200078ec0ff */
[C---:B------:R-:W-:Y:S01]  /*12a60*/  IMAD.U32 R28, R25.reuse, 0x10000, RZ ;  /* 0x00010000191c7824 */ /* 0x040fe200078e00ff */
[----:B------:R-:W-:Y:S01]  /*12a70*/  LOP3.LUT R25, R25, 0xffff0000, RZ, 0xc0, !PT ;  /* 0xffff000019197812 */ /* 0x000fe200078ec0ff */
[----:B-1----:R-:W-:Y:S02]  /*12a80*/  IMAD.U32 R8, R4, 0x10000, RZ ;  /* 0x0001000004087824 */ /* 0x002fe400078e00ff */
        /* <DEDUP_REMOVED lines=11> */
[----:B------:R-:W-:Y:S01]  /*12b40*/  IMAD.U32 R8, R87, 0x10000, RZ ;  /* 0x0001000057087824 */ /* 0x000fe200078e00ff */
[----:B------:R-:W-:Y:S01]  /*12b50*/  LOP3.LUT R21, R82, 0xffff0000, RZ, 0xc0, !PT ;  /* 0xffff000052157812 */ /* 0x000fe200078ec0ff */
[----:B------:R-:W-:Y:S01]  /*12b60*/  FMUL.FTZ R32, R30, R31 ;  /* 0x0000001f1e207220 */ /* 0x000fe20000410000 */
[----:B------:R-:W-:-:S02]  /*12b70*/  IMAD.U32 R11, R7, 0x10000, RZ ;  /* 0x00010000070b7824 */ /* 0x000fc400078e00ff */
[-C--:B------:R-:W-:Y:S01]  /*12b80*/  FMUL.FTZ R30, R30, R8.reuse ;  /* 0x000000081e1e7220 */ /* 0x080fe20000410000 */
[----:B------:R-:W-:Y:S01]  /*12b90*/  FFMA.FTZ R33, R9, R33, R28 ;  /* 0x0000002109217223 */ /* 0x000fe2000001001c */
[----:B------:R-:W-:Y:S01]  /*12ba0*/  LOP3.LUT R9, R84, 0xffff0000, RZ, 0xc0, !PT ;  /* 0xffff000054097812 */ /* 0x000fe200078ec0ff */
[C---:B------:R-:W-:Y:S01]  /*12bb0*/  FFMA.FTZ R36, R11.reuse, R8, -R32 ;  /* 0x000000080b247223 */ /* 0x040fe20000010820 */
[----:B------:R-:W-:Y:S01]  /*12bc0*/  LOP3.LUT R4, R4, 0xffff0000, RZ, 0xc0, !PT ;  /* 0xffff000004047812 */ /* 0x000fe200078ec0ff */
[----:B------:R-:W-:Y:S01]  /*12bd0*/  FFMA.FTZ R38, R11, R31, R30 ;  /* 0x0000001f0b267223 */ /* 0x000fe2000001001e */
[----:B------:R-:W-:Y:S01]  /*12be0*/  LOP3.LUT R28, R81, 0xffff0000, RZ, 0xc0, !PT ;  /* 0xffff0000511c7812 */ /* 0x000fe200078ec0ff */
[C---:B------:R-:W-:Y:S01]  /*12bf0*/  FMUL.FTZ R11, R24.reuse, R21 ;  /* 0x00000015180b7220 */ /* 0x040fe20000410000 */
[----:B------:R-:W-:Y:S01]  /*12c00*/  LOP3.LUT R8, R85, 0xffff0000, RZ, 0xc0, !PT ;  /* 0xffff000055087812 */ /* 0x000fe200078ec0ff */
[-C--:B------:R-:W-:Y:S01]  /*12c10*/  FMUL.FTZ R31, R24, R9.reuse ;  /* 0x00000009181f7220 */ /* 0x080fe20000410000 */
[----:B------:R-:W-:Y:S01]  /*12c20*/  LOP3.LUT R5, R5, 0xffff0000, RZ, 0xc0, !PT ;  /* 0xffff000005057812 */ /* 0x000fe200078ec0ff */
[----:B------:R-:W-:Y:S01]  /*12c30*/  FFMA.FTZ R24, R4, R9, -R11 ;  /* 0x0000000904187223 */ /* 0x000fe2000001080b */
[----:B------:R-:W-:Y:S01]  /*12c40*/  FMUL.FTZ R32, R25, R28 ;  /* 0x0000001c19207220 */ /* 0x000fe20000410000 */
[----:B------:R-:W-:-:S02]  /*12c50*/  IMAD.U32 R29, R26, 0x10000, RZ ;  /* 0x000100001a1d7824 */ /* 0x000fc400078e00ff */
[-C--:B------:R-:W-:Y:S01]  /*12c60*/  FMUL.FTZ R25, R25, R8.reuse ;  /* 0x0000000819197220 */ /* 0x080fe20000410000 */
[----:B------:R-:W-:Y:S02]  /*12c70*/  IMAD.U32 R11, R79, 0x10000, RZ ;  /* 0x000100004f0b7824 */ /* 0x000fe400078e00ff */
[----:B------:R-:W-:Y:S01]  /*12c80*/  FFMA.FTZ R30, R4, R21, R31 ;  /* 0x00000015041e7223 */ /* 0x000fe2000001001f */
[----:B------:R-:W-:Y:S01]  /*12c90*/  IMAD.U32 R10, R6, 0x10000, RZ ;  /* 0x00010000060a7824 */ /* 0x000fe200078e00ff */
[----:B------:R-:W-:Y:S01]  /*12ca0*/  LOP3.LUT R26, R26, 0xffff0000, RZ, 0xc0, !PT ;  /* 0xffff00001a1a7812 */ /* 0x000fe200078ec0ff */
[----:B------:R-:W-:Y:S01]  /*12cb0*/  IMAD.U32 R9, R86, 0x10000, RZ ;  /* 0x0001000056097824 */ /* 0x000fe200078e00ff */
[----:B------:R-:W-:Y:S01]  /*12cc0*/  LOP3.LUT R27, R27, 0xffff0000, RZ, 0xc0, !PT ;  /* 0xffff00001b1b7812 */ /* 0x000fe200078ec0ff */
[----:B------:R-:W-:Y:S01]  /*12cd0*/  FMUL.FTZ R31, R29, R11 ;  /* 0x0000000b1d1f7220 */ /* 0x000fe20000410000 */
        /* <DEDUP_REMOVED lines=12> */
[----:B------:R-:W-:Y:S01]  /*12da0*/  LOP3.LUT R7, R7, 0xffff0000, RZ, 0xc0, !PT ;  /* 0xffff000007077812 */ /* 0x000fe200078ec0ff */
[-C--:B------:R-:W-:Y:S01]  /*12db0*/  FMUL.FTZ R27, R27, R4.reuse ;  /* 0x000000041b1b7220 */ /* 0x080fe20000410000 */
        /* <DEDUP_REMOVED lines=15> */
.L_x_6093:
[----:B------:R-:W-:Y:S05]  /*12eb0*/  BSYNC B1 ;  /* 0x0000000000017941 */ /* 0x000fea0003800000 */
.L_x_6092:
[----:B------:R-:W-:Y:S05]  /*12ec0*/  @P2 BRA `(.L_x_6065) ;  /* 0x0000000400c02947 */ /* 0x000fea0003800000 */
[----:B01----:R-:W-:Y:S02]  /*12ed0*/  SHF.R.S32.HI R5, RZ, 0x1f, R192 ;  /* 0x0000001fff057819 */ /* 0x003fe400000114c0 */
        /* <DEDUP_REMOVED lines=13> */
[----:B-----5:R-:W-:-:S02]  /*12fb0*/  R2UR UR4, R42 ;  /* 0x000000002a0472ca */ /* 0x020fc400000e0000 */
[----:B------:R-:W-:Y:S02]  /*12fc0*/  LOP3.LUT R3, R0, R40, RZ, 0x3c, !PT ;  /* 0x0000002800037212 */ /* 0x000fe400078e3cff */
[----:B------:R-:W-:Y:S02]  /*12fd0*/  LOP3.LUT R4, R4, 0x7fffe000, RZ, 0xc0, !PT ;  /* 0x7fffe00004047812 */ /* 0x000fe400078ec0ff */
[----:B------:R-:W-:Y:S02]  /*12fe0*/  SHF.R.U64 R27, R56, 0x10, R57 ;  /* 0x00000010381b7819 */ /* 0x000fe40000001239 */
[----:B------:R-:W-:Y:S02]  /*12ff0*/  IADD3 R3, R3, R4, R224 ;  /* 0x0000000403037210 */ /* 0x000fe40007ffe0e0 */
[--C-:B------:R-:W-:Y:S02]  /*13000*/  SHF.R.U64 R21, R12, 0x10, R13.reuse ;  /* 0x000000100c157819 */ /* 0x100fe4000000120d */
[----:B------:R-:W-:Y:S01]  /*13010*/  SHF.R.U32.HI R12, RZ, 0x10, R13 ;  /* 0x00000010ff0c7819 */ /* 0x000fe2000001160d */
[----:B------:R-:W-:Y:S01]  /*13020*/  IMAD R3, R3, 0x2, R2 ;  /* 0x0000000203037824 */ /* 0x000fe200078e0202 */
[----:B------:R-:W-:-:S02]  /*13030*/  LEA R0, R5, UR4, 0x1 ;  /* 0x0000000405007c11 */ /* 0x000fc4000f8e08ff */
[----:B------:R-:W-:Y:S02]  /*13040*/  PRMT R74, R74, 0x5410, R27 ;  /* 0x000054104a4a7816 */ /* 0x000fe4000000001b */
[----:B------:R-:W0:Y:S01]  /*13050*/  LDS.128 R8, [R3+0x12400] ;  /* 0x0124000003087984 */ /* 0x000e220000000c00 */
[----:B------:R-:W-:Y:S02]  /*13060*/  PRMT R70, R70, 0x5410, R21 ;  /* 0x0000541046467816 */ /* 0x000fe40000000015 */
[----:B------:R-:W-:Y:S01]  /*13070*/  SHF.R.U32.HI R56, RZ, 0x10, R57 ;  /* 0x00000010ff387819 */ /* 0x000fe20000011639 */
[----:B------:R-:W1:Y:S01]  /*13080*/  LDS.128 R4, [R0] ;  /* 0x0000000000047984 */ /* 0x000e620000000c00 */
[--C-:B------:R-:W-:Y:S01]  /*13090*/  SHF.R.U64 R13, R14, 0x10, R15.reuse ;  /* 0x000000100e0d7819 */ /* 0x100fe2000000120f */
[----:B------:R-:W-:Y:S01]  /*130a0*/  IMAD.U32 R29, R70, 0x10000, RZ ;  /* 0x00010000461d7824 */ /* 0x000fe200078e00ff */
[----:B------:R-:W-:Y:S01]  /*130b0*/  PRMT R71, R71, 0x5410, R12 ;  /* 0x0000541047477816 */ /* 0x000fe2000000000c */
[----:B------:R-:W-:Y:S01]  /*130c0*/  IMAD.U32 R27, R74, 0x10000, RZ ;  /* 0x000100004a1b7824 */ /* 0x000fe200078e00ff */
[----:B------:R-:W-:-:S02]  /*130d0*/  SHF.R.U32.HI R14, RZ, 0x10, R15 ;  /* 0x00000010ff0e7819 */ /* 0x000fc4000001160f */
[--C-:B------:R-:W-:Y:S01]  /*130e0*/  SHF.R.U64 R25, R58, 0x10, R59.reuse ;  /* 0x000000103a197819 */ /* 0x100fe2000000123b */
[----:B------:R-:W-:Y:S01]  /*130f0*/  IMAD.U32 R26, R71, 0x10000, RZ ;  /* 0x00010000471a7824 */ /* 0x000fe200078e00ff */
[----:B------:R-:W-:Y:S02]  /*13100*/  SHF.R.U32.HI R58, RZ, 0x10, R59 ;  /* 0x00000010ff3a7819 */ /* 0x000fe4000001163b */
[----:B------:R-:W-:Y:S02]  /*13110*/  PRMT R75, R75, 0x5410, R56 ;  /* 0x000054104b4b7816 */ /* 0x000fe40000000038 */
        /* <DEDUP_REMOVED lines=9> */
[----:B-1----:R-:W-:-:S02]  /*131b0*/  IMAD.U32 R12, R4, 0x10000, RZ ;  /* 0x00010000040c7824 */ /* 0x002fc400078e00ff */
[C---:B------:R-:W-:Y:S01]  /*131c0*/  FMUL.FTZ R31, R20.reuse, R29 ;  /* 0x0000001d141f7220 */ /* 0x040fe20000410000 */
[-C--:B------:R-:W-:Y:S01]  /*131d0*/  FMUL.FTZ R33, R20, R27.reuse ;  /* 0x0000001b14217220 */ /* 0x080fe20000410000 */
[----:B------:R-:W-:Y:S02]  /*131e0*/  IMAD.U32 R13, R5, 0x10000, RZ ;  /* 0x00010000050d7824 */ /* 0x000fe400078e00ff */
[----:B------:R-:W-:Y:S01]  /*131f0*/  FMUL.FTZ R30, R21, R26 ;  /* 0x0000001a151e7220 */ /* 0x000fe20000410000 */
[----:B------:R-:W-:Y:S02]  /*13200*/  IMAD.U32 R20, R75, 0x10000, RZ ;  /* 0x000100004b147824 */ /* 0x000fe400078e00ff */
[C---:B------:R-:W-:Y:S01]  /*13210*/  FFMA.FTZ R31, R12.reuse, R27, -R31 ;  /* 0x0000001b0c1f7223 */ /* 0x040fe2000001081f */
[----:B------:R-:W-:Y:S02]  /*13220*/  IMAD.U32 R25, R11, 0x10000, RZ ;  /* 0x000100000b197824 */ /* 0x000fe400078e00ff */
[----:B------:R-:W-:Y:S01]  /*13230*/  FFMA.FTZ R33, R12, R29, R33 ;  /* 0x0000001d0c217223 */ /* 0x000fe20000010021 */
[----:B------:R-:W-:-:S02]  /*13240*/  IMAD.U32 R12, R77, 0x10000, RZ ;  /* 0x000100004d0c7824 */ /* 0x000fc400078e00ff */
[-C--:B------:R-:W-:Y:S01]  /*13250*/  FMUL.FTZ R32, R21, R20.reuse ;  /* 0x0000001415207220 */ /* 0x080fe20000410000 */
[----:B------:R-:W-:Y:S01]  /*13260*/  FFMA.FTZ R30, R13, R20, -R30 ;  /* 0x000000140d1e7223 */ /* 0x000fe2000001081e */
[----:B------:R-:W-:Y:S02]  /*13270*/  IMAD.U32 R15, R7, 0x10000, RZ ;  /* 0x00010000070f7824 */ /* 0x000fe400078e00ff */
[C---:B------:R-:W-:Y:S01]  /*13280*/  FMUL.FTZ R20, R25.reuse, R28 ;  /* 0x0000001c19147220 */ /* 0x040fe20000410000 */
[----:B------:R-:W-:Y:S01]  /*13290*/  LOP3.LUT R21, R70, 0xffff0000, RZ, 0xc0, !PT ;  /* 0xffff000046157812 */ /* 0x000fe200078ec0ff */
[----:B------:R-:W-:Y:S01]  /*132a0*/  FMUL.FTZ R25, R25, R12 ;  /* 0x0000000c19197220 */ /* 0x000fe20000410000 */
[----:B------:R-:W-:Y:S01]  /*132b0*/  FFMA.FTZ R32, R13, R26, R32 ;  /* 0x0000001a0d207223 */ /* 0x000fe20000010020 */
[C---:B------:R-:W-:Y:S01]  /*132c0*/  FFMA.FTZ R34, R15.reuse, R12, -R20 ;  /* 0x0000000c0f227223 */ /* 0x040fe20000010814 */
[----:B------:R-:W-:Y:S01]  /*132d0*/  LOP3.LUT R13, R74, 0xffff0000, RZ, 0xc0, !PT ;  /* 0xffff00004a0d7812 */ /* 0x000fe200078ec0ff */
[----:B------:R-:W-:Y:S01]  /*132e0*/  FFMA.FTZ R35, R15, R28, R25 ;  /* 0x0000001c0f237223 */ /* 0x000fe20000010019 */
[----:B------:R-:W-:Y:S01]  /*132f0*/  LOP3.LUT R20, R71, 0xffff0000, RZ, 0xc0, !PT ;  /* 0xffff000047147812 */ /* 0x000fe200078ec0ff */
[----:B------:R-:W-:Y:S01]  /*13300*/  FMUL.FTZ R15, R8, R21 ;  /* 0x00000015080f7220 */ /* 0x000fe20000410000 */
[----:B------:R-:W-:Y:S01]  /*13310*/  LOP3.LUT R4, R4, 0xffff0000, RZ, 0xc0, !PT ;  /* 0xffff000004047812 */ /* 0x000fe200078ec0ff */
[-C--:B------:R-:W-:Y:S01]  /*13320*/  FMUL.FTZ R25, R8, R13.reuse ;  /* 0x0000000d08197220 */ /* 0x080fe20000410000 */
[----:B------:R-:W-:Y:S01]  /*13330*/  LOP3.LUT R12, R75, 0xffff0000, RZ, 0xc0, !PT ;  /* 0xffff00004b0c7812 */ /* 0x000fe200078ec0ff */
[----:B------:R-:W-:Y:S01]  /*13340*/  FMUL.FTZ R8, R9, R20 ;  /* 0x0000001409087220 */ /* 0x000fe20000410000 */
[----:B------:R-:W-:Y:S01]  /*13350*/  LOP3.LUT R5, R5, 0xffff0000, RZ, 0xc0, !PT ;  /* 0xffff000005057812 */ /* 0x000fe200078ec0ff */
[----:B------:R-:W-:Y:S01]  /*13360*/  FFMA.FTZ R26, R4, R13, -R15 ;  /* 0x0000000d041a7223 */ /* 0x000fe2000001080f */
[----:B------:R-:W-:-:S02]  /*13370*/  IMAD.U32 R24, R10, 0x10000, RZ ;  /* 0x000100000a187824 */ /* 0x000fc400078e00ff */
[-C--:B------:R-:W-:Y:S01]  /*13380*/  FMUL.FTZ R9, R9, R12.reuse ;  /* 0x0000000c09097220 */ /* 0x080fe20000410000 */
[----:B------:R-:W-:Y:S02]  /*13390*/  IMAD.U32 R15, R72, 0x10000, RZ ;  /* 0x00010000480f7824 */ /* 0x000fe400078e00ff */
        /* <DEDUP_REMOVED lines=35> */
.L_x_6065:
[----:B------:R-:W-:Y:S05]  /*135d0*/  BSYNC B0 ;  /* 0x0000000000007941 */ /* 0x000fea0003800000 */
.L_x_6043:
        /* <DEDUP_REMOVED lines=8> */
.L_x_6041:
[----:B0-23--:R-:W2:Y:S02]  /*13660*/  LDL R0, [R1+0x4] ;  /* 0x0000040001007983 */ /* 0x00dea40000100800 */
[----:B--2---:R-:W-:-:S13]  /*13670*/  R2UR UR4, R0 ;  /* 0x00000000000472ca */ /* 0x004fda00000e0000 */
[----:B------:R-:W-:-:S05]  /*13680*/  IMAD.U32 R0, RZ, RZ, UR4 ;  /* 0x00000004ff007e24 */ /* 0x000fca000f8e00ff */
[----:B------:R-:W-:-:S13]  /*13690*/  ISETP.NE.AND P0, PT, R0, 0x3, PT ;  /* 0x000000030000780c */ /* 0x000fda0003f05270 */
[----:B------:R-:W-:Y:S05]  /*136a0*/  @!P0 BRA `(.L_x_6094) ;  /* 0x0000000000048947 */ /* 0x000fea0003800000 */
[----:B------:R-:W-:Y:S01]  /*136b0*/  BPT.TRAP 0x1 ;  /* 0x000000040000795c */ /* 0x000fe20000300000 */
.L_x_6094:
[----:B------:R-:W-:Y:S01]  /*136c0*/  IMAD R8, R196, 0x8, R2 ;  /* 0x00000008c4087824 */ /* 0x000fe200078e0202 */
[----:B-1--4-:R-:W-:-:S04]  /*136d0*/  SHF.L.U32 R3, R200, 0x1f, RZ ;  /* 0x0000001fc8037819 */ /* 0x012fc800000006ff */
[----:B------:R0:W1:Y:S01]  /*136e0*/  SYNCS.PHASECHK.TRANS64.TRYWAIT P1, [R8+URZ+0x30830], R3 ;  /* 0x03083003080075a7 */ /* 0x000062000802017f */
[----:B------:R-:W-:Y:S05]  /*136f0*/  @!P0 BRA `(.L_x_6095) ;  /* 0x0000000000048947 */ /* 0x000fea0003800000 */
[----:B------:R-:W-:Y:S01]  /*13700*/  BPT.TRAP 0x1 ;  /* 0x000000040000795c */ /* 0x000fe20000300000 */
.L_x_6095:
[----:B-1----:R-:W-:Y:S05]  /*13710*/  @P1 BRA `(.L_x_6096) ;  /* 0x0000000000081947 */ /* 0x002fea0003800000 */
[----:B------:R-:W1:Y:S02]  /*13720*/  SYNCS.PHASECHK.TRANS64.TRYWAIT P1, [R8+URZ+0x30830], R3 ;  /* 0x03083003080075a7 */ /* 0x000e64000802017f */
[----:B-1----:R-:W-:Y:S05]  /*13730*/  @!P1 BRA `(.L_x_6097) ;  /* 0x0000016000289947 */ /* 0x002fea0003800000 */
.L_x_6096:
[----:B------:R-:W-:Y:S05]  /*13740*/  WARPSYNC.ALL ;  /* 0x0000000000007948 */ /* 0x000fea0003800000 */
[----:B------:R-:W-:Y:S01]  /*13750*/  VIADD R0, R2, 0x1e400 ;  /* 0x0001e40002007836 */ /* 0x000fe20000000000 */
        /* <DEDUP_REMOVED lines=37> */
[----:B------:R-:W-:Y:S01]  /*139b0*/  IMAD.MOV.U32 R7, RZ, RZ, 0x40000040 ;  /* 0x40000040ff077424 */ /* 0x000fe200078e00ff */
[----:B------:R-:W-:Y:S01]  /*139c0*/  UIADD3 UR36, UR4, 0x806, URZ ;  /* 0x0000080604247890 */ /* 0x000fe2000fffe03f */
[----:B--2---:R-:W-:Y:S01]  /*139d0*/  IMAD.U32 R10, RZ, RZ, UR8 ;  /* 0x00000008ff0a7e24 */ /* 0x004fe2000f8e00ff */
[----:B------:R-:W-:Y:S01]  /*139e0*/  UMOV UR37, 0x40000040 ;  /* 0x4000004000257882 */ /* 0x000fe20000000000 */
        /* <DEDUP_REMOVED lines=12> */
[----:B--2---:R-:W-:Y:S02]  /*13ab0*/  IMAD.U32 R10, RZ, RZ, UR8 ;  /* 0x00000008ff0a7e24 */ /* 0x004fe4000f8e00ff */
        /* <DEDUP_REMOVED lines=35> */
[----:B------:R-:W-:Y:S02]  /*13cf0*/  VIADD R6, R4, 0x304 ;  /* 0x0000030404067836 */ /* 0x000fe40000000000 */
[----:B------:R-:W-:Y:S02]  /*13d00*/  IMAD.MOV.U32 R7, RZ, RZ, 0x40000040 ;  /* 0x40000040ff077424 */ /* 0x000fe400078e00ff */
[----:B--2---:R-:W-:Y:S01]  /*13d10*/  IMAD.U32 R10, RZ, RZ, UR8 ;  /* 0x00000008ff0a7e24 */ /* 0x004fe2000f8e00ff */
[----:B------:R-:W-:Y:S01]  /*13d20*/  R2UR UR58, R6 ;  /* 0x00000000063a72ca */ /* 0x000fe200000e0000 */
[----:B------:R-:W-:Y:S01]  /*13d30*/  VIADD R6, R4, 0x306 ;  /* 0x0000030604067836 */ /* 0x000fe20000000000 */
[----:B------:R-:W-:Y:S01]  /*13d40*/  R2UR UR59, R7 ;  /* 0x00000000073b72ca */ /* 0x000fe200000e0000 */
[----:B------:R-:W-:-:S02]  /*13d50*/  IMAD.MOV.U32 R7, RZ, RZ, 0x40000040 ;  /* 0x40000040ff077424 */ /* 0x000fc400078e00ff */
        /* <DEDUP_REMOVED lines=40> */
[----:B--2---:R-:W-:Y:S05]  /*13fe0*/  @!P0 BRA `(.L_x_6098) ;  /* 0x0000000000048947 */ /* 0x004fea0003800000 */
[----:B------:R-:W-:Y:S01]  /*13ff0*/  BPT.TRAP 0x1 ;  /* 0x000000040000795c */ /* 0x000fe20000300000 */
.L_x_6098:
[----:B------:R-:W2:Y:S01]  /*14000*/  LDL.LU R6, [R1] ;  /* 0x0000000001067983 */ /* 0x000ea20000300800 */
[----:B------:R-:W3:Y:S01]  /*14010*/  LDC R12, c[0x0][0x448] ;  /* 0x00011200ff0c7b82 */ /* 0x000ee20000000800 */
[----:B------:R-:W-:Y:S01]  /*14020*/  ULDC UR4, c[0x0][0x9d8] ;  /* 0x0002760000047ab9 */ /* 0x000fe20000000800 */
[----:B------:R-:W-:Y:S01]  /*14030*/  ULDC UR38, c[0x0][0x9d8] ;  /* 0x0002760000267ab9 */ /* 0x000fe20000000800 */
[----:B------:R-:W4:Y:S01]  /*14040*/  LDL R4, [R1+0x3c] ;  /* 0x00003c0001047983 */ /* 0x000f220000100800 */
[----:B------:R-:W-:Y:S01]  /*14050*/  FMUL.FTZ R27, R27, UR4 ;  /* 0x000000041b1b7c20 */ /* 0x000fe20008410000 */
[----:B------:R-:W-:Y:S01]  /*14060*/  FMUL.FTZ R7, R29, UR4 ;  /* 0x000000041d077c20 */ /* 0x000fe20008410000 */
[----:B------:R-:W-:Y:S01]  /*14070*/  FMUL.FTZ R26, R26, UR4 ;  /* 0x000000041a1a7c20 */ /* 0x000fe20008410000 */
[----:B------:R-:W-:Y:S01]  /*14080*/  FMUL.FTZ R30, R30, UR4 ;  /* 0x000000041e1e7c20 */ /* 0x000fe20008410000 */
[----:B------:R5:W-:Y:S01]  /*14090*/  MUFU.TANH R82, R27 ;  /* 0x0000001b00527308 */ /* 0x000be20000002400 */
[----:B01----:R-:W-:Y:S01]  /*140a0*/  FMUL.FTZ R3, R25, UR4 ;  /* 0x0000000419037c20 */ /* 0x003fe20008410000 */
        /* <DEDUP_REMOVED lines=14> */
[----:B---3--:R-:W-:Y:S01]  /*14190*/  ISETP.NE.AND P4, PT, R12, 0x1, PT ;  /* 0x000000010c00780c */ /* 0x008fe20003f85270 */
[----:B------:R-:W-:Y:S01]  /*141a0*/  IMAD R12, R80, -0x60, R228 ;  /* 0xffffffa0500c7824 */ /* 0x000fe200078e02e4 */
        /* <DEDUP_REMOVED lines=11> */
[----:B-----5:R-:W5:Y:S01]  /*14260*/  @P4 LDC R27, c[0x0][0x44c] ;  /* 0x00011300ff1b4b82 */ /* 0x020f620000000800 */
[----:B------:R-:W-:Y:S01]  /*14270*/  FMUL.FTZ R67, R67, UR4 ;  /* 0x0000000443437c20 */ /* 0x000fe20008410000 */
[----:B------:R-:W-:Y:S01]  /*14280*/  FMUL.FTZ R70, R70, UR4 ;  /* 0x0000000446467c20 */ /* 0x000fe20008410000 */
[----:B------:R-:W-:Y:S01]  /*14290*/  FMUL.FTZ R71, R71, UR4 ;  /* 0x0000000447477c20 */ /* 0x000fe20008410000 */
[----:B------:R-:W-:Y:S01]  /*142a0*/  FMUL.FTZ R10, R33, UR4 ;  /* 0x00000004210a7c20 */ /* 0x000fe20008410000 */
[----:B------:R-:W3:Y:S01]  /*142b0*/  MUFU.TANH R34, R34 ;  /* 0x0000002200227308 */ /* 0x000ee20000002400 */
[----:B------:R-:W-:Y:S01]  /*142c0*/  FMUL.FTZ R33, R44, UR4 ;  /* 0x000000042c217c20 */ /* 0x000fe20008410000 */
[----:B------:R-:W-:Y:S01]  /*142d0*/  FMUL.FTZ R48, R48, UR4 ;  /* 0x0000000430307c20 */ /* 0x000fe20008410000 */
[----:B------:R-:W0:Y:S01]  /*142e0*/  @P4 LDC R29, c[0x0][0x450] ;  /* 0x00011400ff1d4b82 */ /* 0x000e220000000800 */
        /* <DEDUP_REMOVED lines=15> */
[----:B------:R-:W-:Y:S01]  /*143e0*/  ULDC UR39, c[0x0][0x9d8] ;  /* 0x0002760000277ab9 */ /* 0x000fe20000000800 */
[----:B------:R-:W-:Y:S01]  /*143f0*/  ULDC UR42, c[0x0][0x988] ;  /* 0x00026200002a7ab9 */ /* 0x000fe20000000800 */
[----:B------:R-:W-:Y:S01]  /*14400*/  ULDC UR43, c[0x0][0x988] ;  /* 0x00026200002b7ab9 */ /* 0x000fe20000000800 */
[----:B------:R-:W-:Y:S01]  /*14410*/  BSSY B0, `(.L_x_6099) ;  /* 0x00004c8000007945 */ /* 0x000fe20003800000 */
[----:B------:R-:W-:Y:S01]  /*14420*/  CS2R R118, SRZ ;  /* 0x0000000000767805 */ /* 0x000fe2000001ff00 */
[----:B------:R-:W3:Y:S01]  /*14430*/  MUFU.TANH R39, R39 ;  /* 0x0000002700277308 */ /* 0x000ee20000002400 */
[----:B------:R-:W-:-:S02]  /*14440*/  CS2R R116, SRZ ;  /* 0x0000000000747805 */ /* 0x000fc4000001ff00 */
[----:B------:R-:W-:Y:S02]  /*14450*/  CS2R R114, SRZ ;  /* 0x0000000000727805 */ /* 0x000fe4000001ff00 */
[----:B------:R-:W-:Y:S02]  /*14460*/  CS2R R112, SRZ ;  /* 0x0000000000707805 */ /* 0x000fe4000001ff00 */
[----:B------:R-:W-:Y:S02]  /*14470*/  CS2R R110, SRZ ;  /* 0x00000000006e7805 */ /* 0x000fe4000001ff00 */
[----:B------:R-:W-:Y:S02]  /*14480*/  CS2R R108, SRZ ;  /* 0x00000000006c7805 */ /* 0x000fe4000001ff00 */
[----:B------:R-:W-:Y:S02]  /*14490*/  CS2R R106, SRZ ;  /* 0x00000000006a7805 */ /* 0x000fe4000001ff00 */
[----:B------:R-:W-:Y:S01]  /*144a0*/  CS2R R104, SRZ ;  /* 0x0000000000687805 */ /* 0x000fe2000001ff00 */
[----:B------:R-:W3:Y:S01]  /*144b0*/  MUFU.TANH R42, R42 ;  /* 0x0000002a002a7308 */ /* 0x000ee20000002400 */
[----:B------:R-:W-:-:S07]  /*144c0*/  CS2R R102, SRZ ;  /* 0x0000000000667805 */ /* 0x000fce000001ff00 */
[----:B------:R-:W3:Y:S08]  /*144d0*/  MUFU.TANH R36, R43 ;  /* 0x0000002b00247308 */ /* 0x000ef00000002400 */
[----:B------:R-:W3:Y:S08]  /*144e0*/  MUFU.TANH R46, R46 ;  /* 0x0000002e002e7308 */ /* 0x000ef00000002400 */
[----:B------:R-:W3:Y:S08]  /*144f0*/  MUFU.TANH R47, R47 ;  /* 0x0000002f002f7308 */ /* 0x000ef00000002400 */
[----:B------:R3:W-:Y:S08]  /*14500*/  MUFU.TANH R32, R54 ;  /* 0x0000003600207308 */ /* 0x0007f00000002400 */
[----:B------:R-:W3:Y:S08]  /*14510*/  MUFU.TANH R50, R50 ;  /* 0x0000003200327308 */ /* 0x000ef00000002400 */
[----:B------:R-:W3:Y:S08]  /*14520*/  MUFU.TANH R51, R51 ;  /* 0x0000003300337308 */ /* 0x000ef00000002400 */
[----:B------:R-:W3:Y:S08]  /*14530*/  MUFU.TANH R40, R55 ;  /* 0x0000003700287308 */ /* 0x000ef00000002400 */
[----:B------:R-:W-:Y:S08]  /*14540*/  MUFU.TANH R28, R59 ;  /* 0x0000003b001c7308 */ /* 0x000ff00000002400 */
        /* <DEDUP_REMOVED lines=20> */
[----:B--2---:R-:W-:-:S04]  /*14690*/  LOP3.LUT R6, R6, 0xfffffffd, RZ, 0xc0, !PT ;  /* 0xfffffffd06067812 */ /* 0x004fc800078ec0ff */
[----:B------:R-:W-:Y:S01]  /*146a0*/  @P4 LOP3.LUT R6, R6, 0x2, RZ, 0xfc, !PT ;  /* 0x0000000206064812 */ /* 0x000fe200078efcff */
[----:B----4-:R-:W-:Y:S02]  /*146b0*/  IMAD.IADD R4, R4, 0x1, R226 ;  /* 0x0000000104047824 */ /* 0x010fe400078e02e2 */
[----:B------:R-:W-:Y:S02]  /*146c0*/  MUFU.TANH R45, R45 ;  /* 0x0000002d002d7308 */ /* 0x000fe40000002400 */
[----:B------:R5:W-:Y:S06]  /*146d0*/  STL [R1], R6 ;  /* 0x0000000601007387 */ /* 0x000bec0000100800 */
[----:B------:R-:W-:Y:S01]  /*146e0*/  MUFU.TANH R98, R68 ;  /* 0x0000004400627308 */ /* 0x000fe20000002400 */
[----:B-----5:R-:W-:Y:S01]  /*146f0*/  @P4 IMAD.HI.U32 R6, R4, R27, RZ ;  /* 0x0000001b04064227 */ /* 0x020fe200078e00ff */
[----:B------:R-:W-:-:S03]  /*14700*/  IADD3 R27, -R229, 0x60, R12 ;  /* 0x00000060e51b7810 */ /* 0x000fc60007ffe10c */
[----:B------:R-:W-:-:S03]  /*14710*/  FMUL.FTZ R12, R58, UR4 ;  /* 0x000000043a0c7c20 */ /* 0x000fc60008410000 */
[----:B------:R-:W-:Y:S01]  /*14720*/  MUFU.TANH R49, R49 ;  /* 0x0000003100317308 */ /* 0x000fe20000002400 */
[----:B0-----:R-:W-:Y:S01]  /*14730*/  @P4 SHF.R.U32.HI R4, RZ, R29, R6 ;  /* 0x0000001dff044219 */ /* 0x001fe20000011606 */
[----:B------:R-:W-:-:S04]  /*14740*/  IMAD R6, R80, -0x60, RZ ;  /* 0xffffffa050067824 */ /* 0x000fc800078e02ff */
[----:B------:R-:W0:Y:S01]  /*14750*/  SHFL.IDX PT, R14, R4, 0x1, 0x1c1f ;  /* 0x003c1f00040e7f89 */ /* 0x000e2200000e0000 */
[----:B------:R-:W-:Y:S01]  /*14760*/  IADD3 R6, -R229, 0x61, R6 ;  /* 0x00000061e5067810 */ /* 0x000fe20007ffe106 */
[----:B------:R-:W2:Y:S03]  /*14770*/  MUFU.TANH R12, R12 ;  /* 0x0000000c000c7308 */ /* 0x000ea60000002400 */
[----:B------:R-:W-:-:S05]  /*14780*/  IADD3 R84, -R227, R6, R228 ;  /* 0x00000006e3547210 */ /* 0x000fca0007ffe1e4 */
[----:B------:R-:W-:Y:S08]  /*14790*/  MUFU.TANH R53, R53 ;  /* 0x0000003500357308 */ /* 0x000ff00000002400 */
[----:B------:R-:W-:Y:S01]  /*147a0*/  MUFU.TANH R57, R57 ;  /* 0x0000003900397308 */ /* 0x000fe20000002400 */
[----:B0-----:R-:W-:-:S07]  /*147b0*/  VIADDMNMX R6, R14, R84, R27, PT ;  /* 0x000000540e067246 */ /* 0x001fce000380011b */
[----:B------:R-:W0:Y:S01]  /*147c0*/  MUFU.TANH R14, R70 ;  /* 0x00000046000e7308 */ /* 0x000e220000002400 */
[C---:B------:R-:W-:Y:S02]  /*147d0*/  ISETP.GT.AND P1, PT, R6.reuse, RZ, PT ;  /* 0x000000ff0600720c */ /* 0x040fe40003f24270 */
[C---:B------:R-:W-:Y:S02]  /*147e0*/  ISETP.GT.AND P2, PT, R6.reuse, 0x1, PT ;  /* 0x000000010600780c */ /* 0x040fe40003f44270 */
[----:B------:R-:W-:Y:S02]  /*147f0*/  ISETP.GT.AND P3, PT, R6, 0x8, PT ;  /* 0x000000080600780c */ /* 0x000fe40003f64270 */
[----:B------:R-:W-:Y:S01]  /*14800*/  FSEL R25, R25, -INF , P1 ;  /* 0xff80000019197808 */ /* 0x000fe20000800000 */
[----:B------:R-:W4:Y:S01]  /*14810*/  MUFU.TANH R61, R61 ;  /* 0x0000003d003d7308 */ /* 0x000f220000002400 */
[----:B------:R-:W-:Y:S02]  /*14820*/  FSEL R82, R82, -INF , P2 ;  /* 0xff80000052527808 */ /* 0x000fe40001000000 */
[----:B------:R-:W-:-:S02]  /*14830*/  ISETP.GT.AND P1, PT, R6, 0x9, PT ;  /* 0x000000090600780c */ /* 0x000fc40003f24270 */
[----:B-1----:R-:W-:Y:S02]  /*14840*/  FSEL R78, R30, -INF , P3 ;  /* 0xff8000001e4e7808 */ /* 0x002fe40001800000 */
[----:B------:R-:W-:Y:S01]  /*14850*/  FMNMX.FTZ R29, R25, R82, !PT ;  /* 0x00000052191d7209 */ /* 0x000fe20007810000 */
[----:B------:R-:W-:Y:S01]  /*14860*/  MUFU.TANH R96, R96 ;  /* 0x0000006000607308 */ /* 0x000fe20000002400 */
[----:B------:R-:W-:Y:S02]  /*14870*/  ISETP.GT.AND P2, PT, R6, 0x10, PT ;  /* 0x000000100600780c */ /* 0x000fe40003f44270 */
[----:B---3--:R-:W-:Y:S01]  /*14880*/  FSEL R76, R31, -INF , P1 ;  /* 0xff8000001f4c7808 */ /* 0x008fe20000800000 */
[----:B------:R-:W-:Y:S01]  /*14890*/  FMUL.FTZ R31, R64, UR4 ;  /* 0x00000004401f7c20 */ /* 0x000fe20008410000 */
[----:B------:R-:W-:Y:S01]  /*148a0*/  FMNMX.FTZ R29, R78, R29, !PT ;  /* 0x0000001d4e1d7209 */ /* 0x000fe20007810000 */
[----:B------:R-:W-:Y:S01]  /*148b0*/  ULDC UR4, c[0x0][0x988] ;  /* 0x0002620000047ab9 */ /* 0x000fe20000000800 */
[----:B------:R-:W-:Y:S01]  /*148c0*/  ISETP.GT.AND P1, PT, R6, 0x11, PT ;  /* 0x000000110600780c */ /* 0x000fe20003f24270 */
[----:B------:R-:W-:Y:S01]  /*148d0*/  MUFU.TANH R69, R69 ;  /* 0x0000004500457308 */ /* 0x000fe20000002400 */
[----:B------:R-:W-:-:S02]  /*148e0*/  FSEL R74, R34, -INF , P2 ;  /* 0xff800000224a7808 */ /* 0x000fc40001000000 */
[----:B------:R-:W-:Y:S02]  /*148f0*/  FMNMX.FTZ R29, R76, R29, !PT ;  /* 0x0000001d4c1d7209 */ /* 0x000fe40007810000 */
[----:B------:R-:W-:Y:S02]  /*14900*/  ISETP.GT.AND P2, PT, R6, 0x18, PT ;  /* 0x000000180600780c */ /* 0x000fe40003f44270 */
[----:B------:R-:W-:Y:S01]  /*14910*/  FSEL R72, R35, -INF , P1 ;  /* 0xff80000023487808 */ /* 0x000fe20000800000 */
[----:B------:R-:W1:Y:S01]  /*14920*/  MUFU.TANH R31, R31 ;  /* 0x0000001f001f7308 */ /* 0x000e620000002400 */
[----:B------:R-:W-:Y:S02]  /*14930*/  FMNMX.FTZ R29, R74, R29, !PT ;  /* 0x0000001d4a1d7209 */ /* 0x000fe40007810000 */
[----:B------:R-:W-:Y:S02]  /*14940*/  ISETP.GT.AND P1, PT, R6, 0x19, PT ;  /* 0x000000190600780c */ /* 0x000fe40003f24270 */
[----:B------:R-:W-:-:S02]  /*14950*/  FSEL R58, R38, -INF , P2 ;  /* 0xff800000263a7808 */ /* 0x000fc40001000000 */
[----:B------:R-:W-:Y:S02]  /*14960*/  FMNMX.FTZ R29, R72, R29, !PT ;  /* 0x0000001d481d7209 */ /* 0x000fe40007810000 */
[----:B------:R-:W-:Y:S02]  /*14970*/  ISETP.GT.AND P2, PT, R6, 0x20, PT ;  /* 0x000000200600780c */ /* 0x000fe40003f44270 */
[----:B------:R-:W-:Y:S02]  /*14980*/  FSEL R54, R39, -INF , P1 ;  /* 0xff80000027367808 */ /* 0x000fe40000800000 */
        /* <DEDUP_REMOVED lines=26> */
[----:B--2---:R-:W-:-:S02]  /*14b30*/  FSEL R50, R12, -INF , P2 ;  /* 0xff8000000c327808 */ /* 0x004fc40001000000 */
        /* <DEDUP_REMOVED lines=17> */
[----:B0-----:R-:W-:-:S02]  /*14c50*/  FSEL R14, R14, -INF , P2 ;  /* 0xff8000000e0e7808 */ /* 0x001fc40001000000 */
[----:B------:R-:W-:Y:S02]  /*14c60*/  FMNMX.FTZ R29, R20, R29, !PT ;  /* 0x0000001d141d7209 */ /* 0x000fe40007810000 */
[----:B------:R-:W-:Y:S02]  /*14c70*/  FSEL R6, R71, -INF , P1 ;  /* 0xff80000047067808 */ /* 0x000fe40000800000 */
[----:B------:R-:W-:-:S04]  /*14c80*/  FMNMX.FTZ R29, R14, R29, !PT ;  /* 0x0000001d0e1d7209 */ /* 0x000fc80007810000 */
[----:B------:R-:W-:-:S05]  /*14c90*/  FMNMX.FTZ R29, R6, R29, !PT ;  /* 0x0000001d061d7209 */ /* 0x000fca0007810000 */
[----:B------:R-:W0:Y:S02]  /*14ca0*/  SHFL.BFLY PT, R44, R29, 0x2, 0x1f ;  /* 0x0c401f001d2c7f89 */ /* 0x000e2400000e0000 */
[----:B0-----:R-:W-:Y:S02]  /*14cb0*/  FMNMX.FTZ R44, R29, R44, !PT ;  /* 0x0000002c1d2c7209 */ /* 0x001fe40007810000 */
[----:B------:R-:W0:Y:S04]  /*14cc0*/  SHFL.IDX PT, R29, R4, RZ, 0x1c1f ;  /* 0x001c1fff041d7589 */ /* 0x000e2800000e0000 */
[----:B------:R-:W2:Y:S01]  /*14cd0*/  SHFL.BFLY PT, R35, R44, 0x1, 0x1f ;  /* 0x0c201f002c237f89 */ /* 0x000ea200000e0000 */
[----:B0-----:R-:W-:-:S04]  /*14ce0*/  VIADDMNMX R29, R29, R84, R27, PT ;  /* 0x000000541d1d7246 */ /* 0x001fc8000380011b */
[C---:B------:R-:W-:Y:S02]  /*14cf0*/  ISETP.GT.AND P1, PT, R29.reuse, RZ, PT ;  /* 0x000000ff1d00720c */ /* 0x040fe40003f24270 */
[C---:B------:R-:W-:Y:S02]  /*14d00*/  ISETP.GT.AND P2, PT, R29.reuse, 0x1, PT ;  /* 0x000000011d00780c */ /* 0x040fe40003f44270 */
[----:B--2---:R-:W-:Y:S02]  /*14d10*/  FMNMX.FTZ R4, R44, R35, !PT ;  /* 0x000000232c047209 */ /* 0x004fe40007810000 */
[----:B------:R-:W-:Y:S02]  /*14d20*/  ISETP.GT.AND P3, PT, R29, 0x8, PT ;  /* 0x000000081d00780c */ /* 0x000fe40003f64270 */
[----:B------:R-:W-:Y:S02]  /*14d30*/  FSEL R44, R0, -INF , P1 ;  /* 0xff800000002c7808 */ /* 0x000fe40000800000 */
[----:B------:R-:W-:Y:S01]  /*14d40*/  FSEL R27, R3, -INF , P2 ;  /* 0xff800000031b7808 */ /* 0x000fe20001000000 */
[----:B------:R-:W-:Y:S01]  /*14d50*/  IMAD.U32 R3, RZ, RZ, UR4 ;  /* 0x00000004ff037e24 */ /* 0x000fe2000f8e00ff */
[----:B------:R-:W-:-:S02]  /*14d60*/  FSEL R48, R5, -INF , P3 ;  /* 0xff80000005307808 */ /* 0x000fc40001800000 */
[C---:B------:R-:W-:Y:S01]  /*14d70*/  ISETP.GT.AND P1, PT, R29.reuse, 0x9, PT ;  /* 0x000000091d00780c */ /* 0x040fe20003f24270 */
[----:B------:R-:W-:Y:S01]  /*14d80*/  FMUL.FTZ R0, R4, R3 ;  /* 0x0000000304007220 */ /* 0x000fe20000410000 */
        /* <DEDUP_REMOVED lines=10> */
[----:B------:R-:W-:-:S02]  /*14e30*/  FSETP.NEU.FTZ.AND P2, PT, R4, -INF , PT ;  /* 0xff8000000400780b */ /* 0x000fc40003f5d000 */
[----:B------:R-:W-:Y:S02]  /*14e40*/  ISETP.GT.AND P1, PT, R29, 0x19, PT ;  /* 0x000000191d00780c */ /* 0x000fe40003f24270 */
[----:B------:R-:W-:Y:S02]  /*14e50*/  FSEL R62, R11, -INF , P3 ;  /* 0xff8000000b3e7808 */ /* 0x000fe40001800000 */
[----:B------:R-:W-:Y:S02]  /*14e60*/  FMNMX.FTZ R7, R60, R7, !PT ;  /* 0x000000073c077209 */ /* 0x000fe40007810000 */
[----:B------:R-:W-:Y:S02]  /*14e70*/  FSEL R5, R0, RZ, P2 ;  /* 0x000000ff00057208 */ /* 0x000fe40001000000 */
[----:B------:R-:W-:Y:S02]  /*14e80*/  ISETP.GT.AND P2, PT, R29, 0x20, PT ;  /* 0x000000201d00780c */ /* 0x000fe40003f44270 */
[----:B------:R-:W-:Y:S01]  /*14e90*/  FSEL R66, R13, -INF , P1 ;  /* 0xff8000000d427808 */ /* 0x000fe20000800000 */
[--C-:B------:R-:W-:Y:S01]  /*14ea0*/  FFMA.FTZ R10, R82, R3, -R5.reuse ;  /* 0x00000003520a7223 */ /* 0x100fe20000010805 */
[----:B------:R-:W-:Y:S01]  /*14eb0*/  FMNMX.FTZ R7, R62, R7, !PT ;  /* 0x000000073e077209 */ /* 0x000fe20007810000 */
[-CC-:B------:R-:W-:Y:S01]  /*14ec0*/  FFMA.FTZ R64, R76, R3.reuse, -R5.reuse ;  /* 0x000000034c407223 */ /* 0x180fe20000010805 */
[----:B------:R-:W-:Y:S01]  /*14ed0*/  ISETP.GT.AND P1, PT, R29, 0x21, PT ;  /* 0x000000211d00780c */ /* 0x000fe20003f24270 */
[-CC-:B------:R-:W-:Y:S01]  /*14ee0*/  FFMA.FTZ R191, R78, R3.reuse, -R5.reuse ;  /* 0x000000034ebf7223 */ /* 0x180fe20000010805 */
[----:B------:R-:W-:Y:S01]  /*14ef0*/  FSEL R68, R21, -INF , P2 ;  /* 0xff80000015447808 */ /* 0x000fe20001000000 */
[--C-:B------:R-:W-:Y:S01]  /*14f00*/  FFMA.FTZ R185, R74, R3, -R5.reuse ;  /* 0x000000034ab97223 */ /* 0x100fe20000010805 */
[----:B------:R-:W-:Y:S01]  /*14f10*/  FMNMX.FTZ R7, R66, R7, !PT ;  /* 0x0000000742077209 */ /* 0x000fe20007810000 */
[-CC-:B------:R-:W-:Y:S01]  /*14f20*/  FFMA.FTZ R187, R58, R3.reuse, -R5.reuse ;  /* 0x000000033abb7223 */ /* 0x180fe20000010805 */
[----:B------:R-:W-:Y:S01]  /*14f30*/  ISETP.GT.AND P2, PT, R29, 0x28, PT ;  /* 0x000000281d00780c */ /* 0x000fe20003f44270 */
[--C-:B------:R-:W-:Y:S01]  /*14f40*/  FFMA.FTZ R189, R25, R3, -R5.reuse ;  /* 0x0000000319bd7223 */ /* 0x100fe20000010805 */
[----:B------:R-:W-:Y:S01]  /*14f50*/  FSEL R70, R15, -INF , P1 ;  /* 0xff8000000f467808 */ /* 0x000fe20000800000 */
[----:B------:R-:W-:Y:S01]  /*14f60*/  MUFU.EX2 R10, R10 ;  /* 0x0000000a000a7308 */ /* 0x000fe20000000800 */
[----:B------:R-:W-:Y:S01]  /*14f70*/  FMNMX.FTZ R7, R68, R7, !PT ;  /* 0x0000000744077209 */ /* 0x000fe20007810000 */
[-CC-:B------:R-:W-:Y:S01]  /*14f80*/  FFMA.FTZ R72, R72, R3.reuse, -R5.reuse ;  /* 0x0000000348487223 */ /* 0x180fe20000010805 */
[----:B------:R-:W-:Y:S01]  /*14f90*/  ISETP.GT.AND P1, PT, R29, 0x29, PT ;  /* 0x000000291d00780c */ /* 0x000fe20003f24270 */
[-CC-:B------:R-:W-:Y:S01]  /*14fa0*/  FFMA.FTZ R169, R12, R3.reuse, -R5.reuse ;  /* 0x000000030ca97223 */ /* 0x180fe20000010805 */
[----:B------:R-:W-:Y:S01]  /*14fb0*/  FSEL R82, R33, -INF , P2 ;  /* 0xff80000021527808 */ /* 0x000fe20001000000 */
[--C-:B------:R-:W-:Y:S01]  /*14fc0*/  FFMA.FTZ R12, R20, R3, -R5.reuse ;  /* 0x00000003140c7223 */ /* 0x100fe20000010805 */
[----:B------:R-:W-:Y:S01]  /*14fd0*/  FMNMX.FTZ R7, R70, R7, !PT ;  /* 0x0000000746077209 */ /* 0x000fe20007810000 */
[----:B------:R-:W0:Y:S01]  /*14fe0*/  @P4 LDC R33, c[0x0][0x450] ;  /* 0x00011400ff214b82 */ /* 0x000e220000000800 */
[----:B------:R-:W-:Y:S01]  /*14ff0*/  ISETP.GT.AND P2, PT, R29, 0x30, PT ;  /* 0x000000301d00780c */ /* 0x000fe20003f44270 */
[----:B------:R-:W2:Y:S01]  /*15000*/  MUFU.EX2 R189, R189 ;  /* 0x000000bd00bd7308 */ /* 0x000ea20000000800 */
[----:B------:R-:W-:Y:S01]  /*15010*/  FSEL R84, R45, -INF , P1 ;  /* 0xff8000002d547808 */ /* 0x000fe20000800000 */
[--C-:B------:R-:W-:Y:S01]  /*15020*/  FFMA.FTZ R54, R54, R3, -R5.reuse ;  /* 0x0000000336367223 */ /* 0x100fe20000010805 */
[----:B------:R-:W-:Y:S01]  /*15030*/  FMNMX.FTZ R7, R82, R7, !PT ;  /* 0x0000000752077209 */ /* 0x000fe20007810000 */
[--C-:B------:R-:W-:Y:S01]  /*15040*/  FFMA.FTZ R171, R14, R3, -R5.reuse ;  /* 0x000000030eab7223 */ /* 0x100fe20000010805 */
[C---:B------:R-:W-:Y:S01]  /*15050*/  ISETP.GT.AND P1, PT, R29.reuse, 0x31, PT ;  /* 0x000000311d00780c */ /* 0x040fe20003f24270 */
[----:B------:R-:W-:Y:S01]  /*15060*/  IMAD.MOV.U32 R14, RZ, RZ, R226 ;  /* 0x000000ffff0e7224 */ /* 0x000fe200078e00e2 */
[----:B------:R-:W-:Y:S01]  /*15070*/  FSEL R86, R86, -INF , P2 ;  /* 0xff80000056567808 */ /* 0x000fe20001000000 */
[----:B------:R-:W3:Y:S01]  /*15080*/  MUFU.EX2 R191, R191 ;  /* 0x000000bf00bf7308 */ /* 0x000ee20000000800 */
[----:B------:R-:W-:Y:S01]  /*15090*/  FMNMX.FTZ R7, R84, R7, !PT ;  /* 0x0000000754077209 */ /* 0x000fe20007810000 */
[-CC-:B------:R-:W-:Y:S01]  /*150a0*/  FFMA.FTZ R181, R38, R3.reuse, -R5.reuse ;  /* 0x0000000326b57223 */ /* 0x180fe20000010805 */
[----:B------:R-:W-:Y:S01]  /*150b0*/  ISETP.GT.AND P2, PT, R29, 0x38, PT ;  /* 0x000000381d00780c */ /* 0x000fe20003f44270 */
[-CC-:B------:R-:W-:Y:S01]  /*150c0*/  FFMA.FTZ R36, R36, R3.reuse, -R5.reuse ;  /* 0x0000000324247223 */ /* 0x180fe20000010805 */
[----:B------:R-:W-:Y:S01]  /*150d0*/  FSEL R90, R49, -INF , P1 ;  /* 0xff800000315a7808 */ /* 0x000fe20000800000 */
[--C-:B------:R-:W-:Y:S01]  /*150e0*/  FFMA.FTZ R183, R34, R3, -R5.reuse ;  /* 0x0000000322b77223 */ /* 0x100fe20000010805 */
[----:B------:R-:W-:Y:S01]  /*150f0*/  FMNMX.FTZ R7, R86, R7, !PT ;  /* 0x0000000756077209 */ /* 0x000fe20007810000 */
[----:B------:R-:W5:Y:S01]  /*15100*/  MUFU.EX2 R64, R64 ;  /* 0x0000004000407308 */ /* 0x000f620000000800 */
[C---:B------:R-:W-:Y:S01]  /*15110*/  ISETP.GT.AND P1, PT, R29.reuse, 0x39, PT ;  /* 0x000000391d00780c */ /* 0x040fe20003f24270 */
[-CC-:B------:R-:W-:Y:S01]  /*15120*/  FFMA.FTZ R177, R30, R3.reuse, -R5.reuse ;  /* 0x000000031eb17223 */ /* 0x180fe20000010805 */
[----:B------:R-:W-:Y:S01]  /*15130*/  FSEL R88, R88, -INF , P2 ;  /* 0xff80000058587808 */ /* 0x000fe20001000000 */
[--C-:B------:R-:W-:Y:S01]  /*15140*/  FFMA.FTZ R179, R32, R3, -R5.reuse ;  /* 0x0000000320b37223 */ /* 0x100fe20000010805 */
[----:B------:R-:W-:Y:S01]  /*15150*/  FMNMX.FTZ R7, R90, R7, !PT ;  /* 0x000000075a077209 */ /* 0x000fe20007810000 */
[-CC-:B------:R-:W-:Y:S01]  /*15160*/  FFMA.FTZ R34, R46, R3.reuse, -R5.reuse ;  /* 0x000000032e227223 */ /* 0x180fe20000010805 */
[----:B------:R-:W-:Y:S01]  /*15170*/  ISETP.GT.AND P2, PT, R29, 0x40, PT ;  /* 0x000000401d00780c */ /* 0x000fe20003f44270 */
[----:B------:R-:W5:Y:S01]  /*15180*/  MUFU.EX2 R185, R185 ;  /* 0x000000b900b97308 */ /* 0x000f620000000800 */
[----:B------:R-:W-:Y:S01]  /*15190*/  FSEL R76, R53, -INF , P1 ;  /* 0xff800000354c7808 */ /* 0x000fe20000800000 */
[--C-:B------:R-:W-:Y:S01]  /*151a0*/  FFMA.FTZ R30, R42, R3, -R5.reuse ;  /* 0x000000032a1e7223 */ /* 0x100fe20000010805 */
[----:B------:R-:W-:Y:S01]  /*151b0*/  FMNMX.FTZ R7, R88, R7, !PT ;  /* 0x0000000758077209 */ /* 0x000fe20007810000 */
[-CC-:B------:R-:W-:Y:S01]  /*151c0*/  FFMA.FTZ R32, R40, R3.reuse, -R5.reuse ;  /* 0x0000000328207223 */ /* 0x180fe20000010805 */
[----:B------:R-:W-:Y:S01]  /*151d0*/  ISETP.GT.AND P1, PT, R29, 0x41, PT ;  /* 0x000000411d00780c */ /* 0x000fe20003f24270 */
[--C-:B------:R-:W-:Y:S01]  /*151e0*/  FFMA.FTZ R173, R50, R3, -R5.reuse ;  /* 0x0000000332ad7223 */ /* 0x100fe20000010805 */
[----:B------:R-:W-:Y:S01]  /*151f0*/  FSEL R78, R37, -INF , P2 ;  /* 0xff800000254e7808 */ /* 0x000fe20001000000 */
[----:B------:R-:W5:Y:S01]  /*15200*/  MUFU.EX2 R72, R72 ;  /* 0x0000004800487308 */ /* 0x000f620000000800 */
[----:B------:R-:W-:Y:S01]  /*15210*/  FMNMX.FTZ R7, R76, R7, !PT ;  /* 0x000000074c077209 */ /* 0x000fe20007810000 */
[-CC-:B------:R-:W-:Y:S01]  /*15220*/  FFMA.FTZ R28, R28, R3.reuse, -R5.reuse ;  /* 0x000000031c1c7223 */ /* 0x180fe20000010805 */
[----:B------:R-:W-:Y:S01]  /*15230*/  ISETP.GT.AND P2, PT, R29, 0x48, PT ;  /* 0x000000481d00780c */ /* 0x000fe20003f44270 */
[-CC-:B------:R-:W-:Y:S01]  /*15240*/  FFMA.FTZ R175, R26, R3.reuse, -R5.reuse ;  /* 0x000000031aaf7223 */ /* 0x180fe20000010805 */
[----:B------:R-:W-:Y:S01]  /*15250*/  FSEL R74, R57, -INF , P1 ;  /* 0xff800000394a7808 */ /* 0x000fe20000800000 */
[--C-:B------:R-:W-:Y:S01]  /*15260*/  FFMA.FTZ R24, R24, R3, -R5.reuse ;  /* 0x0000000318187223 */ /* 0x100fe20000010805 */
[----:B------:R-:W-:Y:S01]  /*15270*/  FMNMX.FTZ R7, R78, R7, !PT ;  /* 0x000000074e077209 */ /* 0x000fe20007810000 */
[----:B------:R-:W-:Y:S01]  /*15280*/  MUFU.EX2 R187, R187 ;  /* 0x000000bb00bb7308 */ /* 0x000fe20000000800 */
[----:B------:R-:W-:Y:S01]  /*15290*/  ISETP.GT.AND P1, PT, R29, 0x49, PT ;  /* 0x000000491d00780c */ /* 0x000fe20003f24270 */
[----:B------:R-:W-:Y:S01]  /*152a0*/  FFMA.FTZ R5, R6, R3, -R5 ;  /* 0x0000000306057223 */ /* 0x000fe20000010805 */
[----:B------:R-:W-:-:S02]  /*152b0*/  FSEL R92, R92, -INF , P2 ;  /* 0xff8000005c5c7808 */ /* 0x000fc40001000000 */
[----:B------:R-:W-:Y:S02]  /*152c0*/  CS2R R50, SRZ ;  /* 0x0000000000327805 */ /* 0x000fe4000001ff00 */
[----:B------:R-:W-:Y:S02]  /*152d0*/  FMNMX.FTZ R7, R74, R7, !PT ;  /* 0x000000074a077209 */ /* 0x000fe40007810000 */
[----:B------:R-:W-:Y:S02]  /*152e0*/  CS2R R46, SRZ ;  /* 0x00000000002e7805 */ /* 0x000fe4000001ff00 */
[----:B------:R-:W-:Y:S01]  /*152f0*/  ISETP.GT.AND P2, PT, R29, 0x50, PT ;  /* 0x000000501d00780c */ /* 0x000fe20003f44270 */
[----:B------:R-:W-:Y:S01]  /*15300*/  MUFU.EX2 R54, R54 ;  /* 0x0000003600367308 */ /* 0x000fe20000000800 */
[----:B----4-:R-:W-:Y:S02]  /*15310*/  FSEL R94, R61, -INF , P1 ;  /* 0xff8000003d5e7808 */ /* 0x010fe40000800000 */
[----:B------:R-:W-:-:S02]  /*15320*/  CS2R R42, SRZ ;  /* 0x00000000002a7805 */ /* 0x000fc4000001ff00 */
[----:B------:R-:W-:Y:S02]  /*15330*/  FMNMX.FTZ R7, R92, R7, !PT ;  /* 0x000000075c077209 */ /* 0x000fe40007810000 */
[----:B------:R-:W-:Y:S02]  /*15340*/  CS2R R40, SRZ ;  /* 0x0000000000287805 */ /* 0x000fe4000001ff00 */
[----:B------:R-:W-:Y:S02]  /*15350*/  ISETP.GT.AND P1, PT, R29, 0x51, PT ;  /* 0x000000511d00780c */ /* 0x000fe40003f24270 */
[----:B------:R-:W-:Y:S02]  /*15360*/  CS2R R38, SRZ ;  /* 0x0000000000267805 */ /* 0x000fe4000001ff00 */
[----:B-1----:R-:W-:Y:S01]  /*15370*/  FSEL R58, R31, -INF , P2 ;  /* 0xff8000001f3a7808 */ /* 0x002fe20001000000 */
[----:B------:R-:W-:Y:S01]  /*15380*/  MUFU.EX2 R181, R181 ;  /* 0x000000b500b57308 */ /* 0x000fe20000000800 */
[----:B------:R-:W-:Y:S01]  /*15390*/  FMNMX.FTZ R7, R94, R7, !PT ;  /* 0x000000075e077209 */ /* 0x000fe20007810000 */
[----:B------:R-:W1:Y:S01]  /*153a0*/  @P4 LDC R31, c[0x0][0x44c] ;  /* 0x00011300ff1f4b82 */ /* 0x000e620000000800 */
[----:B------:R-:W-:-:S02]  /*153b0*/  ISETP.GT.AND P2, PT, R29, 0x58, PT ;  /* 0x000000581d00780c */ /* 0x000fc40003f44270 */
[----:B------:R-:W-:Y:S02]  /*153c0*/  FSEL R96, R96, -INF , P1 ;  /* 0xff80000060607808 */ /* 0x000fe40000800000 */
[----:B------:R-:W-:Y:S01]  /*153d0*/  FMNMX.FTZ R7, R58, R7, !PT ;  /* 0x000000073a077209 */ /* 0x000fe20007810000 */
[----:B------:R-:W-:Y:S01]  /*153e0*/  MUFU.EX2 R36, R36 ;  /* 0x0000002400247308 */ /* 0x000fe20000000800 */
[----:B------:R-:W-:Y:S01]  /*153f0*/  ISETP.GT.AND P1, PT, R29, 0x59, PT ;  /* 0x000000591d00780c */ /* 0x000fe20003f24270 */
[----:B------:R-:W-:Y:S01]  /*15400*/  VIADD R29, R8, 0x30840 ;  /* 0x00030840081d7836 */ /* 0x000fe20000000000 */
[----:B------:R-:W-:Y:S01]  /*15410*/  FSEL R98, R98, -INF , P2 ;  /* 0xff80000062627808 */ /* 0x000fe20001000000 */
[----:B--2---:R-:W-:Y:S01]  /*15420*/  FADD.FTZ R8, R189, R10 ;  /* 0x0000000abd087221 */ /* 0x004fe20000010000 */
[----:B------:R-:W-:Y:S02]  /*15430*/  FMNMX.FTZ R7, R96, R7, !PT ;  /* 0x0000000760077209 */ /* 0x000fe40007810000 */
[----:B------:R-:W-:Y:S01]  /*15440*/  FSEL R100, R69, -INF , P1 ;  /* 0xff80000045647808 */ /* 0x000fe20000800000 */
[----:B------:R-:W-:Y:S01]  /*15450*/  MUFU.EX2 R183, R183 ;  /* 0x000000b700b77308 */ /* 0x000fe20000000800 */
[----:B------:R-:W-:-:S02]  /*15460*/  FMNMX.FTZ R7, R98, R7, !PT ;  /* 0x0000000762077209 */ /* 0x000fc40007810000 */
[----:B------:R-:W-:Y:S02]  /*15470*/  PRMT R29, R218, 0x654, R29 ;  /* 0x00000654da1d7816 */ /* 0x000fe4000000001d */
[----:B------:R-:W-:Y:S02]  /*15480*/  FMNMX.FTZ R7, R100, R7, !PT ;  /* 0x0000000764077209 */ /* 0x000fe40007810000 */
[----:B------:R2:W-:Y:S01]  /*15490*/  SYNCS.ARRIVE.TRANS64.RED.A1T0 RZ, [R29+URZ], RZ ;  /* 0x000000ff1dff79a7 */ /* 0x0005e2000810043f */
[----:B------:R-:W-:Y:S01]  /*154a0*/  MUFU.EX2 R34, R34 ;  /* 0x0000002200227308 */ /* 0x000fe20000000800 */
[----:B------:R-:W-:Y:S01]  /*154b0*/  F2FP.BF16.F32.PACK_AB R189, R10, R189 ;  /* 0x000000bd0abd723e */ /* 0x000fe200000010ff */
[----:B------:R-:W4:Y:S01]  /*154c0*/  SHFL.BFLY PT, R0, R7, 0x2, 0x1f ;  /* 0x0c401f0007007f89 */ /* 0x000f2200000e0000 */
[----:B-1----:R-:W-:-:S05]  /*154d0*/  @P4 IMAD.HI.U32 R20, R226, R31, RZ ;  /* 0x0000001fe2144227 */ /* 0x002fca00078e00ff */
[----:B0-----:R-:W-:Y:S01]  /*154e0*/  @P4 SHF.R.U32.HI R14, RZ, R33, R20 ;  /* 0x00000021ff0e4219 */ /* 0x001fe20000011614 */
[----:B---3--:R-:W-:Y:S01]  /*154f0*/  FADD.FTZ R33, R191, R8 ;  /* 0x00000008bf217221 */ /* 0x008fe20000010000 */
[----:B------:R-:W-:Y:S01]  /*15500*/  MUFU.EX2 R177, R177 ;  /* 0x000000b100b17308 */ /* 0x000fe20000000800 */
[----:B-----5:R-:W-:Y:S02]  /*15510*/  F2FP.BF16.F32.PACK_AB R191, R64, R191 ;  /* 0x000000bf40bf723e */ /* 0x020fe400000010ff */
[----:B------:R-:W-:Y:S01]  /*15520*/  IADD3 R20, R14, R228, -R227 ;  /* 0x000000e40e147210 */ /* 0x000fe20007ffe8e3 */
[----:B------:R-:W-:Y:S01]  /*15530*/  FADD.FTZ R14, R64, R33 ;  /* 0x00000021400e7221 */ /* 0x000fe20000010000 */
[----:B------:R-:W-:-:S03]  /*15540*/  CS2R R64, SRZ ;  /* 0x0000000000407805 */ /* 0x000fc6000001ff00 */
[----:B------:R-:W-:Y:S01]  /*15550*/  FADD.FTZ R33, R185, R14 ;  /* 0x0000000eb9217221 */ /* 0x000fe20000010000 */
[----:B------:R-:W-:Y:S01]  /*15560*/  MUFU.EX2 R30, R30 ;  /* 0x0000001e001e7308 */ /* 0x000fe20000000800 */
[----:B------:R-:W-:Y:S01]  /*15570*/  IMAD.HI R20, R20, 0x2aaaaaab, RZ ;  /* 0x2aaaaaab14147827 */ /* 0x000fe200078e02ff */
[----:B------:R-:W-:-:S04]  /*15580*/  F2FP.BF16.F32.PACK_AB R185, R72, R185 ;  /* 0x000000b948b9723e */ /* 0x000fc800000010ff */
[----:B------:R-:W-:Y:S02]  /*15590*/  SHF.R.U32.HI R37, RZ, 0x1f, R20 ;  /* 0x0000001fff257819 */ /* 0x000fe40000011614 */
[----:B----4-:R-:W-:Y:S01]  /*155a0*/  FMNMX.FTZ R9, R7, R0, !PT ;  /* 0x0000000007097209 */ /* 0x010fe20007810000 */
[----:B------:R-:W-:Y:S04]  /*155b0*/  MUFU.EX2 R179, R179 ;  /* 0x000000b300b37308 */ /* 0x000fe80000000800 */
[----:B------:R-:W0:Y:S04]  /*155c0*/  SHFL.BFLY PT, R0, R9, 0x1, 0x1f ;  /* 0x0c201f0009007f89 */ /* 0x000e2800000e0000 */
        /* <DEDUP_REMOVED lines=26> */
[-CC-:B--2---:R-:W-:Y:S01]  /*15770*/  FFMA.FTZ R29, R76, R3.reuse, -R13.reuse ;  /* 0x000000034c1d7223 */ /* 0x184fe2000001080d */
        /* <DEDUP_REMOVED lines=8> */
[----:B------:R-:W-:Y:S01]  /*15800*/  FFMA.FTZ R100, R100, R3, -R13 ;  /* 0x0000000364647223 */ /* 0x000fe2000001080d */
[----:B------:R-:W-:-:S02]  /*15810*/  CS2R R90, SRZ ;  /* 0x00000000005a7805 */ /* 0x000fc4000001ff00 */
[----:B------:R-:W-:Y:S02]  /*15820*/  CS2R R88, SRZ ;  /* 0x0000000000587805 */ /* 0x000fe4000001ff00 */
[----:B------:R-:W-:Y:S02]  /*15830*/  CS2R R86, SRZ ;  /* 0x0000000000567805 */ /* 0x000fe4000001ff00 */
[----:B------:R-:W-:Y:S01]  /*15840*/  CS2R R84, SRZ ;  /* 0x0000000000547805 */ /* 0x000fe2000001ff00 */
[----:B------:R-:W2:Y:S01]  /*15850*/  MUFU.EX2 R9, R9 ;  /* 0x0000000900097308 */ /* 0x000ea20000000800 */
[----:B0-----:R-:W-:Y:S01]  /*15860*/  FADD.FTZ R31, R188, R7 ;  /* 0x00000007bc1f7221 */ /* 0x001fe20000010000 */
[----:B------:R-:W-:Y:S02]  /*15870*/  F2FP.BF16.F32.PACK_AB R188, R7, R188 ;  /* 0x000000bc07bc723e */ /* 0x000fe400000010ff */
[----:B------:R-:W-:Y:S02]  /*15880*/  CS2R R82, SRZ ;  /* 0x0000000000527805 */ /* 0x000fe4000001ff00 */
[----:B------:R-:W-:-:S02]  /*15890*/  CS2R R78, SRZ ;  /* 0x00000000004e7805 */ /* 0x000fc4000001ff00 */
[----:B------:R-:W-:Y:S02]  /*158a0*/  CS2R R76, SRZ ;  /* 0x00000000004c7805 */ /* 0x000fe4000001ff00 */
[----:B------:R-:W-:Y:S02]  /*158b0*/  CS2R R70, SRZ ;  /* 0x0000000000467805 */ /* 0x000fe4000001ff00 */
[----:B------:R-:W-:Y:S01]  /*158c0*/  CS2R R68, SRZ ;  /* 0x0000000000447805 */ /* 0x000fe2000001ff00 */
[----:B------:R-:W0:Y:S01]  /*158d0*/  MUFU.EX2 R184, R184 ;  /* 0x000000b800b87308 */ /* 0x000e220000000800 */
[----:B-1----:R-:W-:Y:S01]  /*158e0*/  FADD.FTZ R8, R190, R31 ;  /* 0x0000001fbe087221 */ /* 0x002fe20000010000 */
[----:B------:R-:W-:Y:S02]  /*158f0*/  CS2R R66, SRZ ;  /* 0x0000000000427805 */ /* 0x000fe4000001ff00 */
[----:B------:R-:W-:Y:S02]  /*15900*/  CS2R R62, SRZ ;  /* 0x00000000003e7805 */ /* 0x000fe4000001ff00 */
[----:B------:R-:W-:-:S02]  /*15910*/  CS2R R60, SRZ ;  /* 0x00000000003c7805 */ /* 0x000fc4000001ff00 */
[----:B------:R-:W-:Y:S02]  /*15920*/  CS2R R56, SRZ ;  /* 0x0000000000387805 */ /* 0x000fe4000001ff00 */
[----:B------:R-:W-:Y:S02]  /*15930*/  CS2R R52, SRZ ;  /* 0x0000000000347805 */ /* 0x000fe4000001ff00 */
[----:B------:R-:W-:Y:S01]  /*15940*/  CS2R R48, SRZ ;  /* 0x0000000000307805 */ /* 0x000fe2000001ff00 */
[----:B------:R-:W1:Y:S01]  /*15950*/  MUFU.EX2 R11, R11 ;  /* 0x0000000b000b7308 */ /* 0x000e620000000800 */
[C---:B--2---:R-:W-:Y:S01]  /*15960*/  FADD.FTZ R31, R9.reuse, R8 ;  /* 0x00000008091f7221 */ /* 0x044fe20000010000 */
[----:B------:R-:W-:Y:S01]  /*15970*/  FADD.FTZ R8, R72, R33 ;  /* 0x0000002148087221 */ /* 0x000fe20000010000 */
[----:B------:R-:W-:Y:S02]  /*15980*/  F2FP.BF16.F32.PACK_AB R190, R9, R190 ;  /* 0x000000be09be723e */ /* 0x000fe400000010ff */
[----:B------:R-:W-:-:S02]  /*15990*/  CS2R R72, SRZ ;  /* 0x0000000000487805 */ /* 0x000fc4000001ff00 */
[----:B------:R-:W-:Y:S01]  /*159a0*/  CS2R R44, SRZ ;  /* 0x00000000002c7805 */ /* 0x000fe2000001ff00 */
[----:B------:R-:W-:Y:S01]  /*159b0*/  FADD.FTZ R35, R187, R8 ;  /* 0x00000008bb237221 */ /* 0x000fe20000010000 */
[----:B------:R-:W-:Y:S01]  /*159c0*/  F2FP.BF16.F32.PACK_AB R187, R54, R187 ;  /* 0x000000bb36bb723e */ /* 0x000fe200000010ff */
[----:B------:R-:W2:Y:S01]  /*159d0*/  MUFU.EX2 R186, R186 ;  /* 0x000000ba00ba7308 */ /* 0x000ea20000000800 */
[----:B0-----:R-:W-:Y:S01]  /*159e0*/  FADD.FTZ R6, R184, R31 ;  /* 0x0000001fb8067221 */ /* 0x001fe20000010000 */
[----:B------:R-:W-:Y:S01]  /*159f0*/  FADD.FTZ R8, R54, R35 ;  /* 0x0000002336087221 */ /* 0x000fe20000010000 */
[----:B------:R-:W-:-:S03]  /*15a00*/  CS2R R54, SRZ ;  /* 0x0000000000367805 */ /* 0x000fc6000001ff00 */
[----:B------:R-:W-:Y:S01]  /*15a10*/  FADD.FTZ R35, R181, R8 ;  /* 0x00000008b5237221 */ /* 0x000fe20000010000 */
[C---:B------:R-:W-:Y:S01]  /*15a20*/  F2FP.BF16.F32.PACK_AB R181, R36.reuse, R181 ;  /* 0x000000b524b5723e */ /* 0x040fe200000010ff */
[----:B------:R-:W0:Y:S01]  /*15a30*/  MUFU.EX2 R15, R15 ;  /* 0x0000000f000f7308 */ /* 0x000e220000000800 */
[C---:B-1----:R-:W-:Y:S01]  /*15a40*/  FADD.FTZ R33, R11.reuse, R6 ;  /* 0x000000060b217221 */ /* 0x042fe20000010000 */
[----:B------:R-:W-:Y:S01]  /*15a50*/  FADD.FTZ R8, R36, R35 ;  /* 0x0000002324087221 */ /* 0x000fe20000010000 */
[----:B------:R-:W-:-:S03]  /*15a60*/  F2FP.BF16.F32.PACK_AB R184, R11, R184 ;  /* 0x000000b80bb8723e */ /* 0x000fc600000010ff */
[----:B------:R-:W-:Y:S01]  /*15a70*/  FADD.FTZ R35, R183, R8 ;  /* 0x00000008b7237221 */ /* 0x000fe20000010000 */
[----:B------:R-:W-:Y:S01]  /*15a80*/  LEA.HI.SX32 R8, R20, R37, 0x1c ;  /* 0x0000002514087211 */ /* 0x000fe200078fe2ff */
[----:B------:R-:W1:Y:S01]  /*15a90*/  MUFU.EX2 R180, R180 ;  /* 0x000000b400b47308 */ /* 0x000e620000000800 */
[----:B--2---:R-:W-:Y:S01]  /*15aa0*/  FADD.FTZ R6, R186, R33 ;  /* 0x00000021ba067221 */ /* 0x004fe20000010000 */
[C---:B------:R-:W-:Y:S01]  /*15ab0*/  FADD.FTZ R10, R34.reuse, R35 ;  /* 0x00000023220a7221 */ /* 0x040fe20000010000 */
[----:B------:R-:W-:Y:S02]  /*15ac0*/  VIMNMX R223, R225, R8, !PT ;  /* 0x00000008e1df7248 */ /* 0x000fe40007fe0100 */
[----:B------:R-:W-:Y:S01]  /*15ad0*/  F2FP.BF16.F32.PACK_AB R183, R34, R183 ;  /* 0x000000b722b7723e */ /* 0x000fe200000010ff */
[----:B------:R-:W-:Y:S01]  /*15ae0*/  FADD.FTZ R35, R177, R10 ;  /* 0x0000000ab1237221 */ /* 0x000fe20000010000 */
[C---:B------:R-:W-:Y:S01]  /*15af0*/  F2FP.BF16.F32.PACK_AB R177, R30.reuse, R177 ;  /* 0x000000b11eb1723e */ /* 0x040fe200000010ff */
[----:B------:R-:W2:Y:S01]  /*15b00*/  MUFU.EX2 R21, R21 ;  /* 0x0000001500157308 */ /* 0x000ea20000000800 */
[C---:B0-----:R-:W-:Y:S01]  /*15b10*/  FADD.FTZ R33, R15.reuse, R6 ;  /* 0x000000060f217221 */ /* 0x041fe20000010000 */
[----:B------:R-:W-:Y:S01]  /*15b20*/  FADD.FTZ R10, R30, R35 ;  /* 0x000000231e0a7221 */ /* 0x000fe20000010000 */
[----:B------:R-:W-:-:S03]  /*15b30*/  F2FP.BF16.F32.PACK_AB R186, R15, R186 ;  /* 0x000000ba0fba723e */ /* 0x000fc600000010ff */
[----:B------:R-:W-:Y:S01]  /*15b40*/  FADD.FTZ R37, R179, R10 ;  /* 0x0000000ab3257221 */ /* 0x000fe20000010000 */
[----:B------:R-:W-:Y:S01]  /*15b50*/  F2FP.BF16.F32.PACK_AB R179, R32, R179 ;  /* 0x000000b320b3723e */ /* 0x000fe200000010ff */
[----:B------:R-:W0:Y:S01]  /*15b60*/  MUFU.EX2 R182, R182 ;  /* 0x000000b600b67308 */ /* 0x000e220000000800 */
[----:B-1----:R-:W-:Y:S01]  /*15b70*/  FADD.FTZ R6, R180, R33 ;  /* 0x00000021b4067221 */ /* 0x002fe20000010000 */
[----:B------:R-:W-:Y:S01]  /*15b80*/  FADD.FTZ R10, R32, R37 ;  /* 0x00000025200a7221 */ /* 0x000fe20000010000 */
[----:B------:R-:W-:-:S03]  /*15b90*/  CS2R R36, SRZ ;  /* 0x0000000000247805 */ /* 0x000fc6000001ff00 */
[----:B------:R-:W-:Y:S01]  /*15ba0*/  FADD.FTZ R7, R173, R10 ;  /* 0x0000000aad077221 */ /* 0x000fe20000010000 */
[----:B------:R-:W-:Y:S01]  /*15bb0*/  F2FP.BF16.F32.PACK_AB R173, R28, R173 ;  /* 0x000000ad1cad723e */ /* 0x000fe200000010ff */
        /* <DEDUP_REMOVED lines=12> */
[----:B------:R-:W-:Y:S02]  /*15c80*/  F2FP.BF16.F32.PACK_AB R176, R27, R176 ;  /* 0x000000b01bb0723e */ /* 0x000fe400000010ff */
[----:B------:R-:W-:-:S04]  /*15c90*/  CS2R R26, SRZ ;  /* 0x00000000001a7805 */ /* 0x000fc8000001ff00 */
[----:B------:R-:W0:Y:S01]  /*15ca0*/  MUFU.EX2 R172, R172 ;  /* 0x000000ac00ac7308 */ /* 0x000e220000000800 */
[----:B-1----:R-:W-:-:S07]  /*15cb0*/  FADD.FTZ R6, R178, R35 ;  /* 0x00000023b2067221 */ /* 0x002fce0000010000 */
[----:B------:R1:W3:Y:S01]  /*15cc0*/  MUFU.EX2 R31, R74 ;  /* 0x0000004a001f7308 */ /* 0x0002e20000000800 */
[C---:B--2---:R-:W-:Y:S01]  /*15cd0*/  FADD.FTZ R35, R29.reuse, R6 ;  /* 0x000000061d237221 */ /* 0x044fe20000010000 */
[----:B------:R-:W-:-:S06]  /*15ce0*/  F2FP.BF16.F32.PACK_AB R178, R29, R178 ;  /* 0x000000b21db2723e */ /* 0x000fcc00000010ff */
[----:B------:R-:W2:Y:S01]  /*15cf0*/  MUFU.EX2 R169, R169 ;  /* 0x000000a900a97308 */ /* 0x000ea20000000800 */
[----:B0-----:R-:W-:Y:S01]  /*15d00*/  FADD.FTZ R6, R172, R35 ;  /* 0x00000023ac067221 */ /* 0x001fe20000010000 */
[----:B-1----:R-:W-:Y:S02]  /*15d10*/  CS2R R74, SRZ ;  /* 0x00000000004a7805 */ /* 0x002fe4000001ff00 */
[----:B------:R-:W-:-:S04]  /*15d20*/  CS2R R34, SRZ ;  /* 0x0000000000227805 */ /* 0x000fc8000001ff00 */
[----:B------:R-:W0:Y:S01]  /*15d30*/  MUFU.EX2 R92, R92 ;  /* 0x0000005c005c7308 */ /* 0x000e220000000800 */
[C---:B---3--:R-:W-:Y:S01]  /*15d40*/  FADD.FTZ R11, R31.reuse, R6 ;  /* 0x000000061f0b7221 */ /* 0x048fe20000010000 */
[----:B------:R-:W-:Y:S01]  /*15d50*/  FADD.FTZ R6, R28, R7 ;  /* 0x000000071c067221 */ /* 0x000fe20000010000 */
[----:B------:R-:W-:Y:S02]  /*15d60*/  F2FP.BF16.F32.PACK_AB R172, R31, R172 ;  /* 0x000000ac1fac723e */ /* 0x000fe400000010ff */
[----:B------:R-:W-:Y:S02]  /*15d70*/  CS2R R30, SRZ ;  /* 0x00000000001e7805 */ /* 0x000fe4000001ff00 */
[----:B------:R-:W-:Y:S01]  /*15d80*/  CS2R R28, SRZ ;  /* 0x00000000001c7805 */ /* 0x000fe2000001ff00 */
[----:B------:R-:W-:Y:S01]  /*15d90*/  FADD.FTZ R7, R175, R6 ;  /* 0x00000006af077221 */ /* 0x000fe20000010000 */
[C---:B------:R-:W-:Y:S01]  /*15da0*/  F2FP.BF16.F32.PACK_AB R175, R24.reuse, R175 ;  /* 0x000000af18af723e */ /* 0x040fe200000010ff */
[----:B------:R-:W1:Y:S02]  /*15db0*/  MUFU.EX2 R12, R12 ;  /* 0x0000000c000c7308 */ /* 0x000e640000000800 */
[----:B------:R-:W-:Y:S01]  /*15dc0*/  FADD.FTZ R6, R24, R7 ;  /* 0x0000000718067221 */ /* 0x000fe20000010000 */
[----:B------:R-:W-:-:S03]  /*15dd0*/  CS2R R24, SRZ ;  /* 0x0000000000187805 */ /* 0x000fc6000001ff00 */
[----:B--2---:R-:W-:Y:S02]  /*15de0*/  FADD.FTZ R7, R169, R6 ;  /* 0x00000006a9077221 */ /* 0x004fe40000010000 */
[----:B------:R2:W3:Y:S01]  /*15df0*/  MUFU.EX2 R13, R94 ;  /* 0x0000005e000d7308 */ /* 0x0004e20000000800 */
[----:B0-----:R-:W-:-:S07]  /*15e00*/  FADD.FTZ R10, R92, R11 ;  /* 0x0000000b5c0a7221 */ /* 0x001fce0000010000 */
[----:B------:R-:W0:Y:S01]  /*15e10*/  MUFU.EX2 R58, R58 ;  /* 0x0000003a003a7308 */ /* 0x000e220000000800 */
[C---:B-1----:R-:W-:Y:S01]  /*15e20*/  FADD.FTZ R6, R12.reuse, R7 ;  /* 0x000000070c067221 */ /* 0x042fe20000010000 */
[----:B------:R-:W-:Y:S01]  /*15e30*/  F2FP.BF16.F32.PACK_AB R169, R12, R169 ;  /* 0x000000a90ca9723e */ /* 0x000fe200000010ff */
[----:B------:R-:W-:Y:S01]  /*15e40*/  VIADD R12, R80, 0xfffffffe ;  /* 0xfffffffe500c7836 */ /* 0x000fe20000000000 */
[----:B--2---:R-:W-:Y:S02]  /*15e50*/  CS2R R94, SRZ ;  /* 0x00000000005e7805 */ /* 0x004fe4000001ff00 */
[----:B------:R-:W-:Y:S02]  /*15e60*/  CS2R R80, SRZ ;  /* 0x0000000000507805 */ /* 0x000fe4000001ff00 */
[----:B------:R1:W2:Y:S01]  /*15e70*/  MUFU.EX2 R33, R96 ;  /* 0x0000006000217308 */ /* 0x0002a20000000800 */
[----:B---3--:R-:W-:Y:S01]  /*15e80*/  FADD.FTZ R11, R13, R10 ;  /* 0x0000000a0d0b7221 */ /* 0x008fe20000010000 */
[----:B------:R-:W-:-:S02]  /*15e90*/  ISETP.GE.AND P1, PT, R12, R223, PT ;  /* 0x000000df0c00720c */ /* 0x000fc40003f26270 */
[----:B------:R-:W-:Y:S02]  /*15ea0*/  F2FP.BF16.F32.PACK_AB R174, R13, R92 ;  /* 0x0000005c0dae723e */ /* 0x000fe400000010ff */
[----:B------:R-:W-:Y:S02]  /*15eb0*/  CS2R R92, SRZ ;  /* 0x00000000005c7805 */ /* 0x000fe4000001ff00 */
[----:B------:R-:W-:Y:S01]  /*15ec0*/  MUFU.EX2 R171, R171 ;  /* 0x000000ab00ab7308 */ /* 0x000fe20000000800 */
[----:B0-----:R-:W-:Y:S01]  /*15ed0*/  FADD.FTZ R14, R58, R11 ;  /* 0x0000000b3a0e7221 */ /* 0x001fe20000010000 */
[----:B-1----:R-:W-:-:S06]  /*15ee0*/  CS2R R96, SRZ ;  /* 0x0000000000607805 */ /* 0x002fcc000001ff00 */
[----:B------:R-:W0:Y:S01]  /*15ef0*/  MUFU.EX2 R98, R98 ;  /* 0x0000006200627308 */ /* 0x000e220000000800 */
[C---:B--2---:R-:W-:Y:S01]  /*15f00*/  FADD.FTZ R11, R33.reuse, R14 ;  /* 0x0000000e210b7221 */ /* 0x044fe20000010000 */
[----:B------:R-:W-:Y:S02]  /*15f10*/  F2FP.BF16.F32.PACK_AB R168, R33, R58 ;  /* 0x0000003a21a8723e */ /* 0x000fe400000010ff */
[----:B------:R-:W-:Y:S02]  /*15f20*/  CS2R R58, SRZ ;  /* 0x00000000003a7805 */ /* 0x000fe4000001ff00 */
[----:B------:R-:W-:Y:S02]  /*15f30*/  CS2R R32, SRZ ;  /* 0x0000000000207805 */ /* 0x000fe4000001ff00 */
[----:B------:R1:W2:Y:S08]  /*15f40*/  MUFU.EX2 R9, R100 ;  /* 0x0000006400097308 */ /* 0x0002b00000000800 */
[----:B------:R3:W4:Y:S01]  /*15f50*/  MUFU.EX2 R10, R5 ;  /* 0x00000005000a7308 */ /* 0x0007220000000800 */
[----:B0-----:R-:W-:Y:S01]  /*15f60*/  FADD.FTZ R14, R98, R11 ;  /* 0x0000000b620e7221 */ /* 0x001fe20000010000 */
[----:B-1----:R-:W-:Y:S01]  /*15f70*/  CS2R R100, SRZ ;  /* 0x0000000000647805 */ /* 0x002fe2000001ff00 */
[----:B---3--:R-:W-:-:S02]  /*15f80*/  FADD.FTZ R5, R171, R6 ;  /* 0x00000006ab057221 */ /* 0x008fc40000010000 */
[C---:B--2---:R-:W-:Y:S01]  /*15f90*/  FADD.FTZ R7, R9.reuse, R14 ;  /* 0x0000000e09077221 */ /* 0x044fe20000010000 */
[----:B------:R-:W-:Y:S01]  /*15fa0*/  F2FP.BF16.F32.PACK_AB R170, R9, R98 ;  /* 0x0000006209aa723e */ /* 0x000fe200000010ff */
[----:B------:R-:W-:Y:S01]  /*15fb0*/  IMAD.MOV.U32 R14, RZ, RZ, 0x3f800000 ;  /* 0x3f800000ff0e7424 */ /* 0x000fe200078e00ff */
[----:B------:R-:W-:Y:S01]  /*15fc0*/  CS2R R98, SRZ ;  /* 0x0000000000627805 */ /* 0x000fe2000001ff00 */
[C---:B----4-:R-:W-:Y:S01]  /*15fd0*/  FADD.FTZ R6, R10.reuse, R5 ;  /* 0x000000050a067221 */ /* 0x050fe20000010000 */
[----:B------:R-:W-:Y:S01]  /*15fe0*/  F2FP.BF16.F32.PACK_AB R171, R10, R171 ;  /* 0x000000ab0aab723e */ /* 0x000fe200000010ff */
[----:B------:R-:W-:Y:S01]  /*15ff0*/  IMAD.MOV.U32 R5, RZ, RZ, 0x3f800000 ;  /* 0x3f800000ff057424 */ /* 0x000fe200078e00ff */
        /* <DEDUP_REMOVED lines=8> */
.L_x_6113:
[----:B------:R-:W-:-:S04]  /*16080*/  ISETP.NE.AND P1, PT, R9, 0x1, PT ;  /* 0x000000010900780c */ /* 0x000fc80003f25270 */
[----:B------:R-:W-:-:S04]  /*16090*/  SEL R200, RZ, 0x1, P1 ;  /* 0x00000001ffc87807 */ /* 0x000fc80000800000 */
[----:B------:R-:W-:Y:S01]  /*160a0*/  LOP3.LUT R200, R8, R200, RZ, 0x3c, !PT ;  /* 0x000000c808c87212 */ /* 0x000fe200078e3cff */
[----:B------:R-:W-:Y:S06]  /*160b0*/  @!P0 BRA `(.L_x_6101) ;  /* 0x0000000000048947 */ /* 0x000fec0003800000 */
[----:B------:R-:W-:Y:S01]  /*160c0*/  BPT.TRAP 0x1 ;  /* 0x000000040000795c */ /* 0x000fe20000300000 */
.L_x_6101:
        /* <DEDUP_REMOVED lines=8> */
.L_x_6102:
[----:B------:R-:W-:Y:S01]  /*16150*/  IMAD R126, R196, 0x900, R219 ;  /* 0x00000900c47e7824 */ /* 0x000fe200078e02db */
[----:B------:R-:W-:Y:S03]  /*16160*/  BSSY B2, `(.L_x_6103) ;  /* 0x0000006000027945 */ /* 0x000fe60003800000 */
[C---:B------:R-:W-:Y:S02]  /*16170*/  VIADD R122, R126.reuse, 0x2 ;  /* 0x000000027e7a7836 */ /* 0x040fe40000000000 */
[----:B------:R-:W-:Y:S01]  /*16180*/  VIADD R124, R126, 0x4 ;  /* 0x000000047e7c7836 */ /* 0x000fe20000000000 */
[----:B-1----:R-:W-:Y:S06]  /*16190*/  @P1 BRA `(.L_x_6104) ;  /* 0x0000000000081947 */ /* 0x002fec0003800000 */
[----:B------:R-:W1:Y:S02]  /*161a0*/  SYNCS.PHASECHK.TRANS64.TRYWAIT P1, [R0+URZ+0x30830], R3 ;  /* 0x03083003000075a7 */ /* 0x000e64000802017f */
[----:B-1----:R-:W-:Y:S05]  /*161b0*/  @!P1 BRA `(.L_x_6105) ;  /* 0x00000134009c9947 */ /* 0x002fea0003800000 */
.L_x_6104:
[----:B------:R-:W-:Y:S05]  /*161c0*/  BSYNC B2 ;  /* 0x0000000000027941 */ /* 0x000fea0003800000 */
.L_x_6103:
[----:B------:R-:W2:Y:S04]  /*161d0*/  LDL.64 R128, [R1+0x30] ;  /* 0x0000300001807983 */ /* 0x000ea80000100a00 */
[----:B------:R3:W-:Y:S04]  /*161e0*/  STL.64 [R1+0x78], R6 ;  /* 0x0000780601007387 */ /* 0x0007e80000100a00 */
[----:B---3--:R-:W3:Y:S01]  /*161f0*/  LDL.64 R6, [R1+0x28] ;  /* 0x0000280001067983 */ /* 0x008ee20000100a00 */
[----:B------:R-:W-:Y:S01]  /*16200*/  IMAD.MOV.U32 R120, RZ, RZ, R126 ;  /* 0x000000ffff787224 */ /* 0x000fe200078e007e */
[----:B------:R-:W-:Y:S01]  /*16210*/  R2UR UR46, R122 ;  /* 0x000000007a2e72ca */ /* 0x000fe200000e0000 */
[----:B------:R-:W-:Y:S01]  /*16220*/  IMAD.MOV.U32 R122, RZ, RZ, R124 ;  /* 0x000000ffff7a7224 */ /* 0x000fe200078e007c */
[----:B------:R-:W-:Y:S01]  /*16230*/  MOV R21, UR42 ;  /* 0x0000002a00157c02 */ /* 0x000fe20008000f00 */
[----:B------:R-:W-:Y:S01]  /*16240*/  IMAD.MOV.U32 R121, RZ, RZ, 0x40000040 ;  /* 0x40000040ff797424 */ /* 0x000fe200078e00ff */
[----:B------:R-:W-:Y:S01]  /*16250*/  R2UR UR50, R120 ;  /* 0x00000000783272ca */ /* 0x000fe200000e0000 */
[C---:B------:R-:W-:Y:S01]  /*16260*/  VIADD R120, R126.reuse, 0x6 ;  /* 0x000000067e787836 */ /* 0x040fe20000000000 */
[----:B------:R-:W-:Y:S01]  /*16270*/  MOV R4, UR38 ;  /* 0x0000002600047c02 */ /* 0x000fe20008000f00 */
[----:B------:R-:W-:Y:S01]  /*16280*/  VIADD R124, R126, 0x302 ;  /* 0x000003027e7c7836 */ /* 0x000fe20000000000 */
[----:B------:R-:W-:Y:S01]  /*16290*/  R2UR UR42, R122 ;  /* 0x000000007a2a72ca */ /* 0x000fe200000e0000 */
[----:B------:R-:W-:Y:S01]  /*162a0*/  VIADD R122, R126, 0x300 ;  /* 0x000003007e7a7836 */ /* 0x000fe20000000000 */
[----:B------:R-:W-:Y:S01]  /*162b0*/  R2UR UR38, R120 ;  /* 0x00000000782672ca */ /* 0x000fe200000e0000 */
[----:B------:R-:W-:Y:S01]  /*162c0*/  VIADD R120, R126, 0x304 ;  /* 0x000003047e787836 */ /* 0x000fe20000000000 */
[----:B------:R-:W-:Y:S01]  /*162d0*/  MOV R213, UR49 ;  /* 0x0000003100d57c02 */ /* 0x000fe20008000f00 */
[----:B------:R-:W-:Y:S01]  /*162e0*/  IMAD.MOV.U32 R123, RZ, RZ, 0x40000040 ;  /* 0x40000040ff7b7424 */ /* 0x000fe200078e00ff */
[----:B------:R-:W-:Y:S01]  /*162f0*/  R2UR UR34, R122 ;  /* 0x000000007a2272ca */ /* 0x000fe200000e0000 */
[----:B------:R-:W-:Y:S01]  /*16300*/  VIADD R122, R126, 0x306 ;  /* 0x000003067e7a7836 */ /* 0x000fe20000000000 */
[----:B------:R-:W-:Y:S01]  /*16310*/  R2UR UR26, R120 ;  /* 0x00000000781a72ca */ /* 0x000fe200000e0000 */
[----:B------:R-:W-:Y:S01]  /*16320*/  VIADD R120, R126, 0x602 ;  /* 0x000006027e787836 */ /* 0x000fe20000000000 */
[----:B------:R-:W-:Y:S01]  /*16330*/  MOV R214, UR48 ;  /* 0x0000003000d67c02 */ /* 0x000fe20008000f00 */
[----:B------:R-:W-:Y:S01]  /*16340*/  IMAD.MOV.U32 R125, RZ, RZ, 0x40000040 ;  /* 0x40000040ff7d7424 */ /* 0x000fe200078e00ff */
[----:B------:R-:W-:Y:S01]  /*16350*/  R2UR UR51, R121 ;  /* 0x00000000793372ca */ /* 0x000fe200000e0000 */
[-C--:B------:R-:W-:Y:S01]  /*16360*/  FMUL.FTZ R24, R24, R14.reuse ;  /* 0x0000000e18187220 */ /* 0x080fe20000410000 */
[----:B------:R-:W-:Y:S01]  /*16370*/  R2UR UR30, R124 ;  /* 0x000000007c1e72ca */ /* 0x000fe200000e0000 */
[----:B------:R-:W-:Y:S01]  /*16380*/  VIADD R124, R126, 0x600 ;  /* 0x000006007e7c7836 */ /* 0x000fe20000000000 */
[----:B------:R-:W-:Y:S01]  /*16390*/  R2UR UR22, R122 ;  /* 0x000000007a1672ca */ /* 0x000fe200000e0000 */
[----:B------:R-:W-:Y:S01]  /*163a0*/  VIADD R122, R126, 0x604 ;  /* 0x000006047e7a7836 */ /* 0x000fe20000000000 */
[----:B------:R-:W-:Y:S01]  /*163b0*/  R2UR UR14, R120 ;  /* 0x00000000780e72ca */ /* 0x000fe200000e0000 */
[----:B------:R-:W-:Y:S01]  /*163c0*/  VIADD R120, R126, 0x606 ;  /* 0x000006067e787836 */ /* 0x000fe20000000000 */
[----:B------:R-:W-:Y:S01]  /*163d0*/  MOV R20, UR43 ;  /* 0x0000002b00147c02 */ /* 0x000fe20008000f00 */
[-C--:B------:R-:W-:Y:S01]  /*163e0*/  FMUL.FTZ R25, R25, R14.reuse ;  /* 0x0000000e19197220 */ /* 0x080fe20000410000 */
[----:B01----:R-:W-:Y:S01]  /*163f0*/  MOV R3, UR39 ;  /* 0x0000002700037c02 */ /* 0x003fe20008000f00 */
        /* <DEDUP_REMOVED lines=122> */
[----:B------:R-:W-:Y:S01]  /*16ba0*/  UMOV UR24, UR56 ;  /* 0x0000003800187c82 */ /* 0x000fe20008000000 */
[----:B------:R-:W-:Y:S01]  /*16bb0*/  UMOV UR25, UR57 ;  /* 0x0000003900197c82 */ /* 0x000fe20008000000 */
[----:B------:R-:W-:Y:S01]  /*16bc0*/  UMOV UR20, UR52 ;  /* 0x0000003400147c82 */ /* 0x000fe20008000000 */
[----:B------:R-:W-:Y:S01]  /*16bd0*/  UMOV UR21, UR53 ;  /* 0x0000003500157c82 */ /* 0x000fe20008000000 */
[----:B------:R-:W-:Y:S01]  /*16be0*/  R2UR UR48, R214 ;  /* 0x00000000d63072ca */ /* 0x000fe200000e0000 */
[----:B------:R-:W-:-:S02]  /*16bf0*/  WARPGROUP.DEPBAR.LE gsb0, 0x0 ;  /* 0x00008000000079c5 */ /* 0x000fc40000010000 */
[----:B------:R-:W-:-:S06]  /*16c00*/  WARPGROUP.ARRIVE ;  /* 0x00000000000079c5 */ /* 0x000fcc0000000000 */
[----:B------:R-:W-:Y:S01]  /*16c10*/  HGMMA.64x96x16.F32.BF16 R120, gdesc[UR44], R120, gsb0 ;  /* 0x016000002c7879f0 */ /* 0x000fe20008001878 */
[----:B------:R-:W-:Y:S02]  /*16c20*/  R2UR UR44, R212 ;  /* 0x00000000d42c72ca */ /* 0x000fe400000e0000 */
[----:B------:R-:W2:Y:S01]  /*16c30*/  LDL.64 R212, [R1+0x20] ;  /* 0x0000200001d47983 */ /* 0x000ea20000100a00 */
[----:B------:R-:W-:Y:S01]  /*16c40*/  R2UR UR45, R211 ;  /* 0x00000000d32d72ca */ /* 0x000fe200000e0000 */
[----:B------:R-:W-:Y:S02]  /*16c50*/  WARPGROUP.DEPBAR.LE gsb0, 0x0 ;  /* 0x00008000000079c5 */ /* 0x000fe40000010000 */
[----:B------:R-:W-:Y:S01]  /*16c60*/  WARPGROUP.ARRIVE ;  /* 0x00000000000079c5 */ /* 0x000fe20000000000 */
[----:B--2---:R-:W-:Y:S02]  /*16c70*/  R2UR UR40, R212 ;  /* 0x00000000d42872ca */ /* 0x004fe400000e0000 */
[----:B------:R-:W-:-:S02]  /*16c80*/  R2UR UR41, R213 ;  /* 0x00000000d52972ca */ /* 0x000fc400000e0000 */
[----:B------:R-:W2:Y:S11]  /*16c90*/  LDL.64 R212, [R1+0x8] ;  /* 0x0000080001d47983 */ /* 0x000eb60000100a00 */
[----:B------:R-:W-:Y:S01]  /*16ca0*/  HGMMA.64x96x16.F32.BF16 R120, gdesc[UR40], R120, gsb0 ;  /* 0x01600000287879f0 */ /* 0x000fe20008001878 */
[----:B------:R-:W-:-:S02]  /*16cb0*/  R2UR UR40, R210 ;  /* 0x00000000d22872ca */ /* 0x000fc400000e0000 */
[----:B------:R-:W3:Y:S01]  /*16cc0*/  LDL.64 R210, [R1+0x18] ;  /* 0x0000180001d27983 */ /* 0x000ee20000100a00 */
[----:B------:R-:W-:Y:S02]  /*16cd0*/  R2UR UR43, R20 ;  /* 0x00000000142b72ca */ /* 0x000fe400000e0000 */
[----:B------:R-:W-:Y:S02]  /*16ce0*/  R2UR UR42, R21 ;  /* 0x00000000152a72ca */ /* 0x000fe400000e0000 */
[----:B------:R-:W4:Y:S01]  /*16cf0*/  LDL.64 R20, [R1+0x10] ;  /* 0x0000100001147983 */ /* 0x000f220000100a00 */
[----:B------:R-:W-:Y:S02]  /*16d00*/  WARPGROUP.DEPBAR.LE gsb0, 0x0 ;  /* 0x00008000000079c5 */ /* 0x000fe40000010000 */
[----:B------:R-:W-:Y:S01]  /*16d10*/  WARPGROUP.ARRIVE ;  /* 0x00000000000079c5 */ /* 0x000fe20000000000 */
[----:B---3--:R-:W-:Y:S02]  /*16d20*/  R2UR UR36, R210 ;  /* 0x00000000d22472ca */ /* 0x008fe400000e0000 */
[----:B------:R-:W-:-:S13]  /*16d30*/  R2UR UR37, R211 ;  /* 0x00000000d32572ca */ /* 0x000fda00000e0000 */
[----:B------:R-:W-:Y:S01]  /*16d40*/  HGMMA.64x96x16.F32.BF16 R120, gdesc[UR36], R120, gsb0 ;  /* 0x01600000247879f0 */ /* 0x000fe20008001878 */
[----:B----4-:R-:W-:Y:S02]  /*16d50*/  R2UR UR32, R20 ;  /* 0x00000000142072ca */ /* 0x010fe400000e0000 */
[----:B------:R-:W-:Y:S02]  /*16d60*/  R2UR UR33, R21 ;  /* 0x00000000152172ca */ /* 0x000fe400000e0000 */
[----:B--2---:R-:W-:Y:S02]  /*16d70*/  R2UR UR28, R212 ;  /* 0x00000000d41c72ca */ /* 0x004fe400000e0000 */
        /* <DEDUP_REMOVED lines=26> */
[----:B------:R-:W-:Y:S02]  /*16f20*/  R2UR UR37, R13 ;  /* 0x000000000d2572ca */ /* 0x000fe400000e0000 */
[----:B------:R-:W-:Y:S01]  /*16f30*/  R2UR UR36, R15 ;  /* 0x000000000f2472ca */ /* 0x000fe200000e0000 */
[----:B------:R-:W-:Y:S02]  /*16f40*/  WARPGROUP.DEPBAR.LE gsb0, 0x0 ;  /* 0x00008000000079c5 */ /* 0x000fe40000010000 */
[----:B------:R-:W-:-:S06]  /*16f50*/  WARPGROUP.ARRIVE ;  /* 0x00000000000079c5 */ /* 0x000fcc0000000000 */
[----:B------:R-:W-:Y:S04]  /*16f60*/  HGMMA.64x96x16.F32.BF16 R120, gdesc[UR4], R120, gsb0 ;  /* 0x01600000047879f0 */ /* 0x000fe80008001878 */
[----:B------:R-:W-:Y:S01]  /*16f70*/  UMOV UR8, UR36 ;  /* 0x0000002400087c82 */ /* 0x000fe20008000000 */
[----:B------:R-:W-:Y:S01]  /*16f80*/  UMOV UR9, UR37 ;  /* 0x0000002500097c82 */ /* 0x000fe20008000000 */
[----:B------:R-:W-:Y:S01]  /*16f90*/  R2UR UR39, R3 ;  /* 0x00000000032772ca */ /* 0x000fe200000e0000 */
[----:B------:R-:W-:Y:S02]  /*16fa0*/  WARPGROUP.DEPBAR.LE gsb0, 0x0 ;  /* 0x00008000000079c5 */ /* 0x000fe40000010000 */
[----:B------:R-:W-:-:S06]  /*16fb0*/  WARPGROUP.ARRIVE ;  /* 0x00000000000079c5 */ /* 0x000fcc0000000000 */
[----:B------:R-:W-:Y:S01]  /*16fc0*/  HGMMA.64x96x16.F32.BF16 R120, gdesc[UR8], R120, gsb0 ;  /* 0x01600000087879f0 */ /* 0x000fe20008001878 */
[----:B------:R-:W-:Y:S02]  /*16fd0*/  R2UR UR38, R4 ;  /* 0x00000000042672ca */ /* 0x000fe400000e0000 */
[----:B------:R-:W-:Y:S02]  /*16fe0*/  WARPGROUP.DEPBAR.LE gsb0, 0x0 ;  /* 0x00008000000079c5 */ /* 0x000fe40000010000 */
[----:B0-----:R-:W-:Y:S11]  /*16ff0*/  @!P0 BRA `(.L_x_6106) ;  /* 0x0000000000048947 */ /* 0x001ff60003800000 */
[----:B------:R-:W-:Y:S01]  /*17000*/  BPT.TRAP 0x1 ;  /* 0x000000040000795c */ /* 0x000fe20000300000 */
.L_x_6106:
[----:B------:R-:W-:Y:S01]  /*17010*/  SHF.L.U32 R3, R8, 0x1f, RZ ;  /* 0x0000001f08037819 */ /* 0x000fe200000006ff */
[----:B------:R-:W-:-:S04]  /*17020*/  IMAD R13, R9, 0x8, R2 ;  /* 0x00000008090d7824 */ /* 0x000fc800078e0202 */
[----:B------:R0:W1:Y:S01]  /*17030*/  SYNCS.PHASECHK.TRANS64.TRYWAIT P1, [R13+URZ+0x30850], R3 ;  /* 0x030850030d0075a7 */ /* 0x000062000802017f */
[----:B------:R-:W-:Y:S05]  /*17040*/  @!P0 BRA `(.L_x_6107) ;  /* 0x0000000000048947 */ /* 0x000fea0003800000 */
[----:B------:R-:W-:Y:S01]  /*17050*/  BPT.TRAP 0x1 ;  /* 0x000000040000795c */ /* 0x000fe20000300000 */
.L_x_6107:
[----:B------:R-:W-:Y:S04]  /*17060*/  BSSY B2, `(.L_x_6108) ;  /* 0x0000004000027945 */ /* 0x000fe80003800000 */
[----:B-1----:R-:W-:Y:S05]  /*17070*/  @P1 BRA `(.L_x_6109) ;  /* 0x0000000000081947 */ /* 0x002fea0003800000 */
[----:B------:R-:W1:Y:S02]  /*17080*/  SYNCS.PHASECHK.TRANS64.TRYWAIT P1, [R13+URZ+0x30850], R3 ;  /* 0x030850030d0075a7 */ /* 0x000e64000802017f */
[----:B-1----:R-:W-:Y:S05]  /*17090*/  @!P1 BRA `(.L_x_6110) ;  /* 0x0000012400f89947 */ /* 0x002fea0003800000 */
.L_x_6109:
[----:B------:R-:W-:Y:S05]  /*170a0*/  BSYNC B2 ;  /* 0x0000000000027941 */ /* 0x000fea0003800000 */
.L_x_6108:
        /* <DEDUP_REMOVED lines=48> */
.L_x_6111:
[----:B------:R-:W2:Y:S01]  /*173b0*/  LDL R4, [R1+0x3c] ;  /* 0x00003c0001047983 */ /* 0x000ea20000100800 */
[----:B------:R-:W0:Y:S01]  /*173c0*/  LDC R3, c[0x0][0x448] ;  /* 0x00011200ff037b82 */ /* 0x000e220000000800 */
[----:B------:R-:W-:-:S05]  /*173d0*/  VIADD R0, R0, 0x30840 ;  /* 0x0003084000007836 */ /* 0x000fca0000000000 */
[----:B------:R-:W-:-:S04]  /*173e0*/  PRMT R0, R218, 0x654, R0 ;  /* 0x00000654da007816 */ /* 0x000fc80000000000 */
[----:B------:R1:W-:Y:S01]  /*173f0*/  SYNCS.ARRIVE.TRANS64.RED.A1T0 RZ, [R0+URZ], RZ ;  /* 0x000000ff00ff79a7 */ /* 0x0003e2000810043f */
[----:B0-----:R-:W-:-:S13]  /*17400*/  ISETP.NE.AND P1, PT, R3, 0x1, PT ;  /* 0x000000010300780c */ /* 0x001fda0003f25270 */
[----:B------:R-:W0:Y:S08]  /*17410*/  @P1 LDC R3, c[0x0][0x44c] ;  /* 0x00011300ff031b82 */ /* 0x000e300000000800 */
[----:B-1----:R-:W1:Y:S01]  /*17420*/  @P1 LDC R0, c[0x0][0x450] ;  /* 0x00011400ff001b82 */ /* 0x002e620000000800 */
[----:B------:R-:W-:Y:S01]  /*17430*/  FMUL.FTZ R15, R129, UR39 ;  /* 0x00000027810f7c20 */ /* 0x000fe20008410000 */
[----:B------:R-:W-:Y:S01]  /*17440*/  FMUL.FTZ R129, R133, UR39 ;  /* 0x0000002785817c20 */ /* 0x000fe20008410000 */
[----:B------:R-:W-:Y:S01]  /*17450*/  FMUL.FTZ R185, R131, UR39 ;  /* 0x0000002783b97c20 */ /* 0x000fe20008410000 */
[----:B------:R-:W-:Y:S01]  /*17460*/  FMUL.FTZ R184, R128, UR39 ;  /* 0x0000002780b87c20 */ /* 0x000fe20008410000 */
[----:B------:R-:W-:-:S02]  /*17470*/  IMAD R131, R12, -0x60, RZ ;  /* 0xffffffa00c837824 */ /* 0x000fc400078e02ff */
[----:B------:R-:W-:-:S03]  /*17480*/  FMUL.FTZ R128, R137, UR39 ;  /* 0x0000002789807c20 */ /* 0x000fc60008410000 */
[----:B------:R-:W-:Y:S01]  /*17490*/  IADD3 R131, -R229, 0x1, R131 ;  /* 0x00000001e5837810 */ /* 0x000fe20007ffe183 */
[----:B------:R-:W3:Y:S01]  /*174a0*/  MUFU.TANH R184, R184 ;  /* 0x000000b800b87308 */ /* 0x000ee20000002400 */
[----:B------:R-:W-:Y:S02]  /*174b0*/  FMUL.FTZ R178, R148, UR39 ;  /* 0x0000002794b27c20 */ /* 0x000fe40008410000 */
[----:B------:R-:W-:Y:S01]  /*174c0*/  IADD3 R131, -R227, R131, R228 ;  /* 0x00000083e3837210 */ /* 0x000fe20007ffe1e4 */
[----:B------:R-:W-:-:S04]  /*174d0*/  FMUL.FTZ R20, R157, UR39 ;  /* 0x000000279d147c20 */ /* 0x000fc80008410000 */
[----:B------:R-:W4:Y:S01]  /*174e0*/  MUFU.TANH R128, R128 ;  /* 0x0000008000807308 */ /* 0x000f220000002400 */
[----:B------:R-:W-:Y:S01]  /*174f0*/  FMUL.FTZ R188, R120, UR39 ;  /* 0x0000002778bc7c20 */ /* 0x000fe20008410000 */
[----:B------:R-:W-:-:S06]  /*17500*/  FMUL.FTZ R8, R121, UR39 ;  /* 0x0000002779087c20 */ /* 0x000fcc0008410000 */
[----:B------:R-:W4:Y:S01]  /*17510*/  MUFU.TANH R178, R178 ;  /* 0x000000b200b27308 */ /* 0x000f220000002400 */
[----:B------:R-:W-:-:S07]  /*17520*/  FMUL.FTZ R190, R124, UR39 ;  /* 0x000000277cbe7c20 */ /* 0x000fce0008410000 */
[----:B------:R-:W4:Y:S01]  /*17530*/  MUFU.TANH R20, R20 ;  /* 0x0000001400147308 */ /* 0x000f220000002400 */
[----:B------:R-:W-:-:S07]  /*17540*/  FMUL.FTZ R9, R125, UR39 ;  /* 0x000000277d097c20 */ /* 0x000fce0008410000 */
[----:B------:R-:W4:Y:S08]  /*17550*/  MUFU.TANH R188, R188 ;  /* 0x000000bc00bc7308 */ /* 0x000f300000002400 */
[----:B------:R-:W-:Y:S08]  /*17560*/  MUFU.TANH R8, R8 ;  /* 0x0000000800087308 */ /* 0x000ff00000002400 */
[----:B------:R-:W-:Y:S01]  /*17570*/  MUFU.TANH R190, R190 ;  /* 0x000000be00be7308 */ /* 0x000fe20000002400 */
[----:B------:R-:W-:-:S07]  /*17580*/  FMUL.FTZ R186, R132, UR39 ;  /* 0x0000002784ba7c20 */ /* 0x000fce0008410000 */
[----:B------:R-:W-:Y:S01]  /*17590*/  MUFU.TANH R9, R9 ;  /* 0x0000000900097308 */ /* 0x000fe20000002400 */
[----:B------:R-:W-:Y:S01]  /*175a0*/  FMUL.FTZ R187, R135, UR39 ;  /* 0x0000002787bb7c20 */ /* 0x000fe20008410000 */
[----:B------:R-:W-:-:S06]  /*175b0*/  FMUL.FTZ R180, R136, UR39 ;  /* 0x0000002788b47c20 */ /* 0x000fcc0008410000 */
[----:B------:R-:W-:Y:S08]  /*175c0*/  MUFU.TANH R15, R15 ;  /* 0x0000000f000f7308 */ /* 0x000ff00000002400 */
[----:B------:R-:W-:Y:S01]  /*175d0*/  MUFU.TANH R186, R186 ;  /* 0x000000ba00ba7308 */ /* 0x000fe20000002400 */
[----:B------:R-:W-:-:S07]  /*175e0*/  FMUL.FTZ R182, R140, UR39 ;  /* 0x000000278cb67c20 */ /* 0x000fce0008410000 */
[----:B------:R-:W-:Y:S08]  /*175f0*/  MUFU.TANH R129, R129 ;  /* 0x0000008100817308 */ /* 0x000ff00000002400 */
[----:B------:R-:W-:Y:S01]  /*17600*/  MUFU.TANH R180, R180 ;  /* 0x000000b400b47308 */ /* 0x000fe20000002400 */
[----:B------:R-:W-:Y:S01]  /*17610*/  FMUL.FTZ R176, R144, UR39 ;  /* 0x0000002790b07c20 */ /* 0x000fe20008410000 */
[----:B------:R-:W-:-:S06]  /*17620*/  FMUL.FTZ R124, R145, UR39 ;  /* 0x00000027917c7c20 */ /* 0x000fcc0008410000 */
[----:B------:R-:W-:Y:S08]  /*17630*/  MUFU.TANH R182, R182 ;  /* 0x000000b600b67308 */ /* 0x000ff00000002400 */
[----:B------:R-:W-:Y:S01]  /*17640*/  MUFU.TANH R176, R176 ;  /* 0x000000b000b07308 */ /* 0x000fe20000002400 */
[----:B------:R-:W-:-:S07]  /*17650*/  FMUL.FTZ R172, R152, UR39 ;  /* 0x0000002798ac7c20 */ /* 0x000fce0008410000 */
[----:B------:R-:W-:Y:S01]  /*17660*/  MUFU.TANH R124, R124 ;  /* 0x0000007c007c7308 */ /* 0x000fe20000002400 */
[----:B------:R-:W-:Y:S01]  /*17670*/  FMUL.FTZ R120, R153, UR39 ;  /* 0x0000002799787c20 */ /* 0x000fe20008410000 */
[----:B------:R-:W-:-:S06]  /*17680*/  FMUL.FTZ R174, R156, UR39 ;  /* 0x000000279cae7c20 */ /* 0x000fcc0008410000 */
[----:B------:R-:W-:Y:S01]  /*17690*/  MUFU.TANH R172, R172 ;  /* 0x000000ac00ac7308 */ /* 0x000fe20000002400 */
[----:B------:R-:W-:-:S07]  /*176a0*/  FMUL.FTZ R168, R160, UR39 ;  /* 0x00000027a0a87c20 */ /* 0x000fce0008410000 */
[----:B------:R-:W-:Y:S01]  /*176b0*/  MUFU.TANH R120, R120 ;  /* 0x0000007800787308 */ /* 0x000fe20000002400 */
[----:B--2---:R-:W-:-:S04]  /*176c0*/  IMAD.IADD R5, R4, 0x1, R226 ;  /* 0x0000000104057824 */ /* 0x004fc800078e02e2 */
[----:B0-----:R-:W-:-:S05]  /*176d0*/  @P1 IMAD.HI.U32 R3, R5, R3, RZ ;  /* 0x0000000305031227 */ /* 0x001fca00078e00ff */
[----:B-1----:R-:W-:-:S05]  /*176e0*/  @P1 SHF.R.U32.HI R5, RZ, R0, R3 ;  /* 0x00000000ff051219 */ /* 0x002fca0000011603 */
[----:B------:R-:W0:Y:S04]  /*176f0*/  SHFL.IDX PT, R133, R5, RZ, 0x1c1f ;  /* 0x001c1fff05857589 */ /* 0x000e2800000e0000 */
[----:B------:R-:W1:Y:S01]  /*17700*/  SHFL.IDX PT, R14, R5, 0x1, 0x1c1f ;  /* 0x003c1f00050e7f89 */ /* 0x000e6200000e0000 */
[----:B------:R-:W-:-:S06]  /*17710*/  FMUL.FTZ R0, R122, UR39 ;  /* 0x000000277a007c20 */ /* 0x000fcc0008410000 */
[----:B------:R-:W2:Y:S01]  /*17720*/  MUFU.TANH R0, R0 ;  /* 0x0000000000007308 */ /* 0x000ea20000002400 */
[----:B0-----:R-:W-:-:S05]  /*17730*/  IMAD.IADD R133, R131, 0x1, R133 ;  /* 0x0000000183857824 */ /* 0x001fca00078e0285 */
[----:B------:R-:W-:-:S04]  /*17740*/  ISETP.GT.AND P2, PT, R133, 0x10, PT ;  /* 0x000000108500780c */ /* 0x000fc80003f44270 */
[----:B---3--:R-:W-:Y:S02]  /*17750*/  FSEL R184, R184, -INF , P2 ;  /* 0xff800000b8b87808 */ /* 0x008fe40001000000 */
[----:B------:R-:W-:-:S04]  /*17760*/  ISETP.GT.AND P2, PT, R133, 0x21, PT ;  /* 0x000000218500780c */ /* 0x000fc80003f44270 */
[----:B----4-:R-:W-:Y:S02]  /*17770*/  FSEL R128, R128, -INF , P2 ;  /* 0xff80000080807808 */ /* 0x010fe40001000000 */
[----:B------:R-:W-:Y:S01]  /*17780*/  ISETP.GT.AND P2, PT, R133, 0x38, PT ;  /* 0x000000388500780c */ /* 0x000fe20003f44270 */
[----:B-1----:R-:W-:-:S03]  /*17790*/  IMAD.IADD R14, R131, 0x1, R14 ;  /* 0x00000001830e7824 */ /* 0x002fc600078e020e */
[----:B------:R-:W-:Y:S02]  /*177a0*/  FSEL R178, R178, -INF , P2 ;  /* 0xff800000b2b27808 */ /* 0x000fe40001000000 */
[C---:B------:R-:W-:Y:S02]  /*177b0*/  ISETP.GT.AND P2, PT, R133.reuse, 0x49, PT ;  /* 0x000000498500780c */ /* 0x040fe40003f44270 */
[C---:B------:R-:W-:Y:S02]  /*177c0*/  ISETP.GT.AND P3, PT, R133.reuse, RZ, PT ;  /* 0x000000ff8500720c */ /* 0x040fe40003f64270 */
[----:B------:R-:W-:Y:S02]  /*177d0*/  FSEL R20, R20, -INF , P2 ;  /* 0xff80000014147808 */ /* 0x000fe40001000000 */
[----:B------:R-:W-:Y:S02]  /*177e0*/  ISETP.GT.AND P2, PT, R14, RZ, PT ;  /* 0x000000ff0e00720c */ /* 0x000fe40003f44270 */
[----:B------:R-:W-:-:S02]  /*177f0*/  ISETP.GT.AND P4, PT, R133, 0x1, PT ;  /* 0x000000018500780c */ /* 0x000fc40003f84270 */
[----:B------:R-:W-:Y:S02]  /*17800*/  FSEL R188, R188, -INF , P3 ;  /* 0xff800000bcbc7808 */ /* 0x000fe40001800000 */
[----:B--2---:R-:W-:Y:S02]  /*17810*/  FSEL R135, R0, -INF , P2 ;  /* 0xff80000000877808 */ /* 0x004fe40001000000 */
[C---:B------:R-:W-:Y:S02]  /*17820*/  ISETP.GT.AND P5, PT, R133.reuse, 0x8, PT ;  /* 0x000000088500780c */ /* 0x040fe40003fa4270 */
[----:B------:R-:W-:Y:S02]  /*17830*/  FSEL R136, R8, -INF , P4 ;  /* 0xff80000008887808 */ /* 0x000fe40002000000 */
[----:B------:R-:W-:Y:S02]  /*17840*/  FMNMX.FTZ R0, R188, R11, !PT ;  /* 0x0000000bbc007209 */ /* 0x000fe40007810000 */
[----:B------:R-:W-:-:S02]  /*17850*/  ISETP.GT.AND P1, PT, R133, 0x9, PT ;  /* 0x000000098500780c */ /* 0x000fc40003f24270 */
[----:B------:R-:W-:Y:S02]  /*17860*/  FSEL R190, R190, -INF , P5 ;  /* 0xff800000bebe7808 */ /* 0x000fe40002800000 */
[----:B------:R-:W-:Y:S01]  /*17870*/  FMNMX.FTZ R0, R136, R0, !PT ;  /* 0x0000000088007209 */ /* 0x000fe20007810000 */
[----:B------:R-:W-:Y:S01]  /*17880*/  FMUL.FTZ R4, R130, UR39 ;  /* 0x0000002782047c20 */ /* 0x000fe20008410000 */
[----:B------:R-:W-:Y:S01]  /*17890*/  FMUL.FTZ R130, R134, UR39 ;  /* 0x0000002786827c20 */ /* 0x000fe20008410000 */
[----:B------:R-:W-:Y:S02]  /*178a0*/  FSEL R134, R9, -INF , P1 ;  /* 0xff80000009867808 */ /* 0x000fe40000800000 */
[----:B------:R-:W-:Y:S02]  /*178b0*/  FMNMX.FTZ R0, R190, R0, !PT ;  /* 0x00000000be007209 */ /* 0x000fe40007810000 */
[C---:B------:R-:W-:Y:S02]  /*178c0*/  ISETP.GT.AND P3, PT, R133.reuse, 0x11, PT ;  /* 0x000000118500780c */ /* 0x040fe40003f64270 */
[----:B------:R-:W-:Y:S01]  /*178d0*/  FMNMX.FTZ R0, R134, R0, !PT ;  /* 0x0000000086007209 */ /* 0x000fe20007810000 */
[----:B------:R-:W-:Y:S01]  /*178e0*/  FMUL.FTZ R3, R126, UR39 ;  /* 0x000000277e037c20 */ /* 0x000fe20008410000 */
[----:B------:R-:W-:Y:S01]  /*178f0*/  ISETP.GT.AND P4, PT, R133, 0x18, PT ;  /* 0x000000188500780c */ /* 0x000fe20003f84270 */
[----:B------:R-:W-:Y:S01]  /*17900*/  FMUL.FTZ R126, R141, UR39 ;  /* 0x000000278d7e7c20 */ /* 0x000fe20008410000 */
[----:B------:R-:W-:-:S02]  /*17910*/  FSEL R132, R15, -INF , P3 ;  /* 0xff8000000f847808 */ /* 0x000fc40001800000 */
[----:B------:R-:W-:Y:S02]  /*17920*/  FMNMX.FTZ R0, R184, R0, !PT ;  /* 0x00000000b8007209 */ /* 0x000fe40007810000 */
[C---:B------:R-:W-:Y:S02]  /*17930*/  ISETP.GT.AND P5, PT, R133.reuse, 0x19, PT ;  /* 0x000000198500780c */ /* 0x040fe40003fa4270 */
[----:B------:R-:W-:Y:S02]  /*17940*/  FSEL R186, R186, -INF , P4 ;  /* 0xff800000baba7808 */ /* 0x000fe40002000000 */
[----:B------:R-:W-:Y:S01]  /*17950*/  FMNMX.FTZ R0, R132, R0, !PT ;  /* 0x0000000084007209 */ /* 0x000fe20007810000 */
[----:B------:R-:W0:Y:S01]  /*17960*/  MUFU.TANH R126, R126 ;  /* 0x0000007e007e7308 */ /* 0x000e220000002400 */
[----:B------:R-:W-:Y:S02]  /*17970*/  ISETP.GT.AND P1, PT, R133, 0x20, PT ;  /* 0x000000208500780c */ /* 0x000fe40003f24270 */
[----:B------:R-:W-:-:S02]  /*17980*/  FSEL R129, R129, -INF , P5 ;  /* 0xff80000081817808 */ /* 0x000fc40002800000 */
[----:B------:R-:W-:Y:S02]  /*17990*/  FMNMX.FTZ R0, R186, R0, !PT ;  /* 0x00000000ba007209 */ /* 0x000fe40007810000 */
[----:B------:R-:W-:Y:S02]  /*179a0*/  FSEL R180, R180, -INF , P1 ;  /* 0xff800000b4b47808 */ /* 0x000fe40000800000 */
[----:B------:R-:W-:Y:S01]  /*179b0*/  FMNMX.FTZ R0, R129, R0, !PT ;  /* 0x0000000081007209 */ /* 0x000fe20007810000 */
[----:B------:R-:W-:Y:S01]  /*179c0*/  FMUL.FTZ R122, R149, UR39 ;  /* 0x00000027957a7c20 */ /* 0x000fe20008410000 */
[C---:B------:R-:W-:Y:S02]  /*179d0*/  ISETP.GT.AND P3, PT, R133.reuse, 0x28, PT ;  /* 0x000000288500780c */ /* 0x040fe40003f64270 */
[----:B------:R-:W-:Y:S02]  /*179e0*/  FMNMX.FTZ R0, R180, R0, !PT ;  /* 0x00000000b4007209 */ /* 0x000fe40007810000 */
[----:B------:R-:W-:-:S02]  /*179f0*/  ISETP.GT.AND P4, PT, R133, 0x29, PT ;  /* 0x000000298500780c */ /* 0x000fc40003f84270 */
[----:B------:R-:W-:Y:S02]  /*17a00*/  FSEL R182, R182, -INF , P3 ;  /* 0xff800000b6b67808 */ /* 0x000fe40001800000 */
[----:B------:R-:W-:Y:S01]  /*17a10*/  FMNMX.FTZ R0, R128, R0, !PT ;  /* 0x0000000080007209 */ /* 0x000fe20007810000 */
[----:B------:R-:W1:Y:S01]  /*17a20*/  MUFU.TANH R122, R122 ;  /* 0x0000007a007a7308 */ /* 0x000e620000002400 */
[C---:B------:R-:W-:Y:S02]  /*17a30*/  ISETP.GT.AND P5, PT, R133.reuse, 0x30, PT ;  /* 0x000000308500780c */ /* 0x040fe40003fa4270 */
[----:B0-----:R-:W-:Y:S02]  /*17a40*/  FSEL R126, R126, -INF , P4 ;  /* 0xff8000007e7e7808 */ /* 0x001fe40002000000 */
[----:B------:R-:W-:Y:S02]  /*17a50*/  FMNMX.FTZ R0, R182, R0, !PT ;  /* 0x00000000b6007209 */ /* 0x000fe40007810000 */
[----:B------:R-:W-:-:S02]  /*17a60*/  ISETP.GT.AND P1, PT, R133, 0x31, PT ;  /* 0x000000318500780c */ /* 0x000fc40003f24270 */
[----:B------:R-:W-:Y:S02]  /*17a70*/  FSEL R176, R176, -INF , P5 ;  /* 0xff800000b0b07808 */ /* 0x000fe40002800000 */
[----:B------:R-:W-:Y:S02]  /*17a80*/  FMNMX.FTZ R0, R126, R0, !PT ;  /* 0x000000007e007209 */ /* 0x000fe40007810000 */
[----:B------:R-:W-:Y:S02]  /*17a90*/  FSEL R124, R124, -INF , P1 ;  /* 0xff8000007c7c7808 */ /* 0x000fe40000800000 */
[----:B------:R-:W-:Y:S01]  /*17aa0*/  FMNMX.FTZ R0, R176, R0, !PT ;  /* 0x00000000b0007209 */ /* 0x000fe20007810000 */
[----:B------:R-:W0:Y:S01]  /*17ab0*/  MUFU.TANH R174, R174 ;  /* 0x000000ae00ae7308 */ /* 0x000e220000002400 */
[----:B------:R-:W-:Y:S02]  /*17ac0*/  ISETP.GT.AND P3, PT, R133, 0x39, PT ;  /* 0x000000398500780c */ /* 0x000fe40003f64270 */
[----:B------:R-:W-:Y:S01]  /*17ad0*/  FMNMX.FTZ R0, R124, R0, !PT ;  /* 0x000000007c007209 */ /* 0x000fe20007810000 */
[----:B------:R-:W-:Y:S01]  /*17ae0*/  FMUL.FTZ R5, R161, UR39 ;  /* 0x00000027a1057c20 */ /* 0x000fe20008410000 */
[----:B------:R-:W-:-:S02]  /*17af0*/  ISETP.GT.AND P4, PT, R133, 0x40, PT ;  /* 0x000000408500780c */ /* 0x000fc40003f84270 */
[----:B-1----:R-:W-:Y:S02]  /*17b00*/  FSEL R122, R122, -INF , P3 ;  /* 0xff8000007a7a7808 */ /* 0x002fe40001800000 */
[----:B------:R-:W-:Y:S01]  /*17b10*/  FMNMX.FTZ R0, R178, R0, !PT ;  /* 0x00000000b2007209 */ /* 0x000fe20007810000 */
[----:B------:R-:W1:Y:S01]  /*17b20*/  MUFU.TANH R168, R168 ;  /* 0x000000a800a87308 */ /* 0x000e620000002400 */
[----:B------:R-:W-:Y:S01]  /*17b30*/  ISETP.GT.AND P5, PT, R133, 0x41, PT ;  /* 0x000000418500780c */ /* 0x000fe20003fa4270 */
[----:B------:R-:W-:Y:S01]  /*17b40*/  FMUL.FTZ R170, R164, UR39 ;  /* 0x00000027a4aa7c20 */ /* 0x000fe20008410000 */
[----:B------:R-:W-:Y:S02]  /*17b50*/  FSEL R172, R172, -INF , P4 ;  /* 0xff800000acac7808 */ /* 0x000fe40002000000 */
[----:B------:R-:W-:Y:S01]  /*17b60*/  FMNMX.FTZ R0, R122, R0, !PT ;  /* 0x000000007a007209 */ /* 0x000fe20007810000 */
[----:B------:R-:W-:Y:S01]  /*17b70*/  FMUL.FTZ R131, R165, UR39 ;  /* 0x00000027a5837c20 */ /* 0x000fe20008410000 */
[----:B------:R-:W-:Y:S01]  /*17b80*/  ISETP.GT.AND P1, PT, R133, 0x48, PT ;  /* 0x000000488500780c */ /* 0x000fe20003f24270 */
[----:B------:R-:W2:Y:S01]  /*17b90*/  MUFU.TANH R5, R5 ;  /* 0x0000000500057308 */ /* 0x000ea20000002400 */
[----:B------:R-:W-:-:S02]  /*17ba0*/  FSEL R120, R120, -INF , P5 ;  /* 0xff80000078787808 */ /* 0x000fc40002800000 */
[----:B------:R-:W-:Y:S02]  /*17bb0*/  FMNMX.FTZ R0, R172, R0, !PT ;  /* 0x00000000ac007209 */ /* 0x000fe40007810000 */
[----:B0-----:R-:W-:Y:S02]  /*17bc0*/  FSEL R174, R174, -INF , P1 ;  /* 0xff800000aeae7808 */ /* 0x001fe40000800000 */
[----:B------:R-:W-:Y:S01]  /*17bd0*/  FMNMX.FTZ R0, R120, R0, !PT ;  /* 0x0000000078007209 */ /* 0x000fe20007810000 */
[----:B------:R-:W0:Y:S01]  /*17be0*/  MUFU.TANH R170, R170 ;  /* 0x000000aa00aa7308 */ /* 0x000e220000002400 */
[----:B------:R-:W-:Y:S02]  /*17bf0*/  ISETP.GT.AND P3, PT, R133, 0x50, PT ;  /* 0x000000508500780c */ /* 0x000fe40003f64270 */
[----:B------:R-:W-:-:S05]  /*17c00*/  FMNMX.FTZ R0, R174, R0, !PT ;  /* 0x00000000ae007209 */ /* 0x000fca0007810000 */
[----:B------:R-:W3:Y:S01]  /*17c10*/  MUFU.TANH R131, R131 ;  /* 0x0000008300837308 */ /* 0x000ee20000002400 */
[C---:B------:R-:W-:Y:S02]  /*17c20*/  ISETP.GT.AND P4, PT, R133.reuse, 0x51, PT ;  /* 0x000000518500780c */ /* 0x040fe40003f84270 */
[----:B-1----:R-:W-:Y:S02]  /*17c30*/  FSEL R168, R168, -INF , P3 ;  /* 0xff800000a8a87808 */ /* 0x002fe40001800000 */
[----:B------:R-:W-:Y:S02]  /*17c40*/  FMNMX.FTZ R0, R20, R0, !PT ;  /* 0x0000000014007209 */ /* 0x000fe40007810000 */
[----:B------:R-:W-:Y:S01]  /*17c50*/  ISETP.GT.AND P5, PT, R133, 0x58, PT ;  /* 0x000000588500780c */ /* 0x000fe20003fa4270 */
[----:B------:R-:W1:Y:S01]  /*17c60*/  MUFU.TANH R3, R3 ;  /* 0x0000000300037308 */ /* 0x000e620000002400 */
[----:B--2---:R-:W-:Y:S02]  /*17c70*/  FSEL R8, R5, -INF , P4 ;  /* 0xff80000005087808 */ /* 0x004fe40002000000 */
[----:B------:R-:W-:-:S02]  /*17c80*/  FMNMX.FTZ R0, R168, R0, !PT ;  /* 0x00000000a8007209 */ /* 0x000fc40007810000 */
[----:B------:R-:W-:Y:S02]  /*17c90*/  ISETP.GT.AND P1, PT, R133, 0x59, PT ;  /* 0x000000598500780c */ /* 0x000fe40003f24270 */
[----:B0-----:R-:W-:Y:S02]  /*17ca0*/  FSEL R170, R170, -INF , P5 ;  /* 0xff800000aaaa7808 */ /* 0x001fe40002800000 */
[----:B------:R-:W-:Y:S02]  /*17cb0*/  FMNMX.FTZ R0, R8, R0, !PT ;  /* 0x0000000008007209 */ /* 0x000fe40007810000 */
[----:B---3--:R-:W-:Y:S02]  /*17cc0*/  FSEL R9, R131, -INF , P1 ;  /* 0xff80000083097808 */ /* 0x008fe40000800000 */
[----:B------:R-:W-:Y:S02]  /*17cd0*/  FMNMX.FTZ R0, R170, R0, !PT ;  /* 0x00000000aa007209 */ /* 0x000fe40007810000 */
[----:B------:R-:W-:-:S02]  /*17ce0*/  ISETP.GT.AND P4, PT, R14, 0x8, PT ;  /* 0x000000080e00780c */ /* 0x000fc40003f84270 */
[----:B------:R-:W-:Y:S02]  /*17cf0*/  FMNMX.FTZ R0, R9, R0, !PT ;  /* 0x0000000009007209 */ /* 0x000fe40007810000 */
[----:B-1----:R-:W-:-:S03]  /*17d00*/  FSEL R133, R3, -INF , P4 ;  /* 0xff80000003857808 */ /* 0x002fc60002000000 */
[----:B------:R-:W0:Y:S01]  /*17d10*/  SHFL.BFLY PT, R3, R0, 0x2, 0x1f ;  /* 0x0c401f0000037f89 */ /* 0x000e2200000e0000 */
[----:B------:R-:W1:Y:S01]  /*17d20*/  MUFU.TANH R4, R4 ;  /* 0x0000000400047308 */ /* 0x000e620000002400 */
[----:B------:R-:W-:Y:S01]  /*17d30*/  FMUL.FTZ R189, R123, UR39 ;  /* 0x000000277bbd7c20 */ /* 0x000fe20008410000 */
[----:B0-----:R-:W-:-:S05]  /*17d40*/  FMNMX.FTZ R0, R0, R3, !PT ;  /* 0x0000000300007209 */ /* 0x001fca0007810000 */
[----:B------:R-:W0:Y:S01]  /*17d50*/  SHFL.BFLY PT, R3, R0, 0x1, 0x1f ;  /* 0x0c201f0000037f89 */ /* 0x000e2200000e0000 */
[----:B------:R-:W2:Y:S01]  /*17d60*/  MUFU.TANH R189, R189 ;  /* 0x000000bd00bd7308 */ /* 0x000ea20000002400 */
[----:B------:R-:W-:Y:S01]  /*17d70*/  ISETP.GT.AND P1, PT, R14, 0x10, PT ;  /* 0x000000100e00780c */ /* 0x000fe20003f24270 */
[----:B------:R-:W-:-:S03]  /*17d80*/  FMUL.FTZ R191, R127, UR39 ;  /* 0x000000277fbf7c20 */ /* 0x000fc60008410000 */
[----:B-1----:R-:W-:-:S03]  /*17d90*/  FSEL R131, R4, -INF , P1 ;  /* 0xff80000004837808 */ /* 0x002fc60000800000 */
[----:B------:R-:W1:Y:S01]  /*17da0*/  MUFU.TANH R191, R191 ;  /* 0x000000bf00bf7308 */ /* 0x000e620000002400 */
[----:B------:R-:W-:Y:S02]  /*17db0*/  ISETP.GT.AND P3, PT, R14, 0x1, PT ;  /* 0x000000010e00780c */ /* 0x000fe40003f64270 */
[----:B0-----:R-:W-:Y:S01]  /*17dc0*/  FMNMX.FTZ R0, R0, R3, !PT ;  /* 0x0000000300007209 */ /* 0x001fe20007810000 */
[----:B------:R-:W-:-:S03]  /*17dd0*/  IMAD.U32 R3, RZ, RZ, UR43 ;  /* 0x0000002bff037e24 */ /* 0x000fc6000f8e00ff */
[C---:B------:R-:W-:Y:S01]  /*17de0*/  FSETP.NEU.FTZ.AND P6, PT, R0.reuse, -INF , PT ;  /* 0xff8000000000780b */ /* 0x040fe20003fdd000 */
[----:B------:R-:W-:-:S03]  /*17df0*/  FMUL.FTZ R4, R0, R3 ;  /* 0x0000000300047220 */ /* 0x000fc60000410000 */
[----:B------:R-:W-:Y:S02]  /*17e00*/  FSEL R5, R0, RZ, P6 ;  /* 0x000000ff00057208 */ /* 0x000fe40003000000 */
[----:B------:R-:W-:Y:S01]  /*17e10*/  FSEL R4, R4, RZ, P6 ;  /* 0x000000ff04047208 */ /* 0x000fe20003000000 */
[----:B------:R-:W0:Y:S02]  /*17e20*/  MUFU.TANH R185, R185 ;  /* 0x000000b900b97308 */ /* 0x000e240000002400 */
[----:B------:R-:W-:Y:S01]  /*17e30*/  FADD.FTZ R5, -R5, R11 ;  /* 0x0000000b05057221 */ /* 0x000fe20000010100 */
[----:B--2---:R-:W-:Y:S01]  /*17e40*/  FSEL R189, R189, -INF , P3 ;  /* 0xff800000bdbd7808 */ /* 0x004fe20001800000 */
        /* <DEDUP_REMOVED lines=24> */
[----:B------:R-:W-:Y:S01]  /*17fd0*/  FMNMX.FTZ R4, R135, R10, !PT ;  /* 0x0000000a87047209 */ /* 0x000fe20007810000 */
[----:B------:R-:W2:Y:S01]  /*17fe0*/  MUFU.TANH R130, R130 ;  /* 0x0000008200827308 */ /* 0x000ea20000002400 */
[----:B------:R-:W-:Y:S01]  /*17ff0*/  ISETP.GT.AND P5, PT, R14, 0x9, PT ;  /* 0x000000090e00780c */ /* 0x000fe20003fa4270 */
[----:B------:R-:W-:Y:S01]  /*18000*/  FMUL.FTZ R127, R138, UR39 ;  /* 0x000000278a7f7c20 */ /* 0x000fe20008410000 */
[----:B------:R-:W-:Y:S01]  /*18010*/  FMNMX.FTZ R4, R189, R4, !PT ;  /* 0x00000004bd047209 */ /* 0x000fe20007810000 */
[----:B------:R-:W-:Y:S01]  /*18020*/  FMUL.FTZ R181, R139, UR39 ;  /* 0x000000278bb57c20 */ /* 0x000fe20008410000 */
[----:B-1----:R-:W-:-:S02]  /*18030*/  FSEL R191, R191, -INF , P5 ;  /* 0xff800000bfbf7808 */ /* 0x002fc40002800000 */
[----:B------:R-:W-:Y:S01]  /*18040*/  FMNMX.FTZ R4, R133, R4, !PT ;  /* 0x0000000485047209 */ /* 0x000fe20007810000 */
[----:B------:R-:W1:Y:S01]  /*18050*/  MUFU.TANH R187, R187 ;  /* 0x000000bb00bb7308 */ /* 0x000e620000002400 */
[----:B------:R-:W-:Y:S01]  /*18060*/  ISETP.GT.AND P2, PT, R14, 0x11, PT ;  /* 0x000000110e00780c */ /* 0x000fe20003f44270 */
[----:B------:R-:W-:Y:S01]  /*18070*/  FMUL.FTZ R125, R142, UR39 ;  /* 0x000000278e7d7c20 */ /* 0x000fe20008410000 */
[----:B------:R-:W-:-:S05]  /*18080*/  FMNMX.FTZ R4, R191, R4, !PT ;  /* 0x00000004bf047209 */ /* 0x000fca0007810000 */
[----:B------:R-:W3:Y:S01]  /*18090*/  MUFU.TANH R127, R127 ;  /* 0x0000007f007f7308 */ /* 0x000ee20000002400 */
[----:B------:R-:W-:Y:S01]  /*180a0*/  ISETP.GT.AND P3, PT, R14, 0x18, PT ;  /* 0x000000180e00780c */ /* 0x000fe20003f64270 */
[----:B------:R-:W-:Y:S01]  /*180b0*/  FMUL.FTZ R183, R143, UR39 ;  /* 0x000000278fb77c20 */ /* 0x000fe20008410000 */
[----:B0-----:R-:W-:Y:S02]  /*180c0*/  FSEL R185, R185, -INF , P2 ;  /* 0xff800000b9b97808 */ /* 0x001fe40001000000 */
[----:B------:R-:W-:-:S03]  /*180d0*/  FMNMX.FTZ R4, R131, R4, !PT ;  /* 0x0000000483047209 */ /* 0x000fc60007810000 */
[----:B------:R-:W0:Y:S01]  /*180e0*/  MUFU.TANH R181, R181 ;  /* 0x000000b500b57308 */ /* 0x000e220000002400 */
[----:B------:R-:W-:Y:S01]  /*180f0*/  ISETP.GT.AND P4, PT, R14, 0x19, PT ;  /* 0x000000190e00780c */ /* 0x000fe20003f84270 */
[----:B------:R-:W-:Y:S01]  /*18100*/  FMUL.FTZ R123, R146, UR39 ;  /* 0x00000027927b7c20 */ /* 0x000fe20008410000 */
[----:B--2---:R-:W-:Y:S02]  /*18110*/  FSEL R130, R130, -INF , P3 ;  /* 0xff80000082827808 */ /* 0x004fe40001800000 */
[----:B------:R-:W-:-:S03]  /*18120*/  FMNMX.FTZ R4, R185, R4, !PT ;  /* 0x00000004b9047209 */ /* 0x000fc60007810000 */
[----:B------:R-:W2:Y:S01]  /*18130*/  MUFU.TANH R125, R125 ;  /* 0x0000007d007d7308 */ /* 0x000ea20000002400 */
[----:B------:R-:W-:Y:S01]  /*18140*/  ISETP.GT.AND P5, PT, R14, 0x20, PT ;  /* 0x000000200e00780c */ /* 0x000fe20003fa4270 */
[----:B------:R-:W-:Y:S01]  /*18150*/  FMUL.FTZ R177, R147, UR39 ;  /* 0x0000002793b17c20 */ /* 0x000fe20008410000 */
[----:B-1----:R-:W-:Y:S02]  /*18160*/  FSEL R187, R187, -INF , P4 ;  /* 0xff800000bbbb7808 */ /* 0x002fe40002000000 */
[----:B------:R-:W-:-:S03]  /*18170*/  FMNMX.FTZ R4, R130, R4, !PT ;  /* 0x0000000482047209 */ /* 0x000fc60007810000 */
[----:B------:R-:W1:Y:S01]  /*18180*/  MUFU.TANH R183, R183 ;  /* 0x000000b700b77308 */ /* 0x000e620000002400 */
[----:B------:R-:W-:Y:S01]  /*18190*/  ISETP.GT.AND P1, PT, R14, 0x21, PT ;  /* 0x000000210e00780c */ /* 0x000fe20003f24270 */
[----:B------:R-:W-:Y:S01]  /*181a0*/  FMUL.FTZ R121, R150, UR39 ;  /* 0x0000002796797c20 */ /* 0x000fe20008410000 */
[----:B---3--:R-:W-:Y:S02]  /*181b0*/  FSEL R127, R127, -INF , P5 ;  /* 0xff8000007f7f7808 */ /* 0x008fe40002800000 */
[----:B------:R-:W-:-:S03]  /*181c0*/  FMNMX.FTZ R4, R187, R4, !PT ;  /* 0x00000004bb047209 */ /* 0x000fc60007810000 */
        /* <DEDUP_REMOVED lines=16> */
[----:B------:R-:W-:Y:S02]  /*182d0*/  ISETP.GT.AND P5, PT, R14, 0x31, PT ;  /* 0x000000310e00780c */ /* 0x000fe40003fa4270 */
[----:B---3--:R-:W-:Y:S02]  /*182e0*/  FSEL R123, R123, -INF , P4 ;  /* 0xff8000007b7b7808 */ /* 0x008fe40002000000 */
[----:B------:R-:W-:-:S03]  /*182f0*/  FMNMX.FTZ R4, R183, R4, !PT ;  /* 0x00000004b7047209 */ /* 0x000fc60007810000 */
[----:B------:R-:W3:Y:S01]  /*18300*/  MUFU.TANH R21, R21 ;  /* 0x0000001500157308 */ /* 0x000ee20000002400 */
[----:B------:R-:W-:Y:S01]  /*18310*/  FMUL.FTZ R158, R158, UR39 ;  /* 0x000000279e9e7c20 */ /* 0x000fe20008410000 */
[C---:B------:R-:W-:Y:S01]  /*18320*/  ISETP.GT.AND P1, PT, R14.reuse, 0x38, PT ;  /* 0x000000380e00780c */ /* 0x040fe20003f24270 */
[----:B------:R-:W-:Y:S01]  /*18330*/  FMUL.FTZ R175, R159, UR39 ;  /* 0x000000279faf7c20 */ /* 0x000fe20008410000 */
[----:B0-----:R-:W-:Y:S02]  /*18340*/  FSEL R177, R177, -INF , P5 ;  /* 0xff800000b1b17808 */ /* 0x001fe40002800000 */
[----:B------:R-:W-:Y:S02]  /*18350*/  FMNMX.FTZ R4, R123, R4, !PT ;  /* 0x000000047b047209 */ /* 0x000fe40007810000 */
[----:B------:R-:W0:Y:S01]  /*18360*/  MUFU.TANH R173, R173 ;  /* 0x000000ad00ad7308 */ /* 0x000e220000002400 */
[----:B------:R-:W-:Y:S01]  /*18370*/  ISETP.GT.AND P2, PT, R14, 0x39, PT ;  /* 0x000000390e00780c */ /* 0x000fe20003f44270 */
[----:B------:R-:W-:Y:S01]  /*18380*/  FMUL.FTZ R169, R162, UR39 ;  /* 0x00000027a2a97c20 */ /* 0x000fe20008410000 */
[----:B--2---:R-:W-:-:S02]  /*18390*/  FSEL R121, R121, -INF , P1 ;  /* 0xff80000079797808 */ /* 0x004fc40000800000 */
        /* <DEDUP_REMOVED lines=12> */
[----:B0-----:R-:W-:Y:S01]  /*18460*/  FSEL R173, R173, -INF , P4 ;  /* 0xff800000adad7808 */ /* 0x001fe20002000000 */
[----:B------:R-:W-:Y:S01]  /*18470*/  FMUL.FTZ R8, R167, UR39 ;  /* 0x00000027a7087c20 */ /* 0x000fe20008410000 */
[----:B------:R-:W-:Y:S02]  /*18480*/  ISETP.GT.AND P6, PT, R14, 0x48, PT ;  /* 0x000000480e00780c */ /* 0x000fe40003fc4270 */
[----:B------:R-:W-:-:S03]  /*18490*/  FMNMX.FTZ R4, R21, R4, !PT ;  /* 0x0000000415047209 */ /* 0x000fc60007810000 */
[----:B------:R-:W0:Y:S01]  /*184a0*/  MUFU.TANH R138, R138 ;  /* 0x0000008a008a7308 */ /* 0x000e220000002400 */
[----:B------:R-:W-:Y:S02]  /*184b0*/  ISETP.GT.AND P1, PT, R14, 0x49, PT ;  /* 0x000000490e00780c */ /* 0x000fe40003f24270 */
[----:B--2---:R-:W-:Y:S02]  /*184c0*/  FSEL R15, R15, -INF , P6 ;  /* 0xff8000000f0f7808 */ /* 0x004fe40003000000 */
[----:B------:R-:W-:-:S03]  /*184d0*/  FMNMX.FTZ R4, R173, R4, !PT ;  /* 0x00000004ad047209 */ /* 0x000fc60007810000 */
[----:B------:R-:W2:Y:S01]  /*184e0*/  MUFU.TANH R171, R171 ;  /* 0x000000ab00ab7308 */ /* 0x000ea20000002400 */
[----:B------:R-:W-:Y:S02]  /*184f0*/  ISETP.GT.AND P2, PT, R14, 0x50, PT ;  /* 0x000000500e00780c */ /* 0x000fe40003f44270 */
[----:B-1----:R-:W-:Y:S02]  /*18500*/  FSEL R175, R175, -INF , P1 ;  /* 0xff800000afaf7808 */ /* 0x002fe40000800000 */
[----:B------:R-:W-:-:S03]  /*18510*/  FMNMX.FTZ R4, R15, R4, !PT ;  /* 0x000000040f047209 */ /* 0x000fc60007810000 */
[----:B------:R-:W1:Y:S01]  /*18520*/  MUFU.TANH R8, R8 ;  /* 0x0000000800087308 */ /* 0x000e620000002400 */
[C---:B------:R-:W-:Y:S02]  /*18530*/  ISETP.GT.AND P3, PT, R14.reuse, 0x51, PT ;  /* 0x000000510e00780c */ /* 0x040fe40003f64270 */
[----:B---3--:R-:W-:Y:S02]  /*18540*/  FSEL R169, R169, -INF , P2 ;  /* 0xff800000a9a97808 */ /* 0x008fe40001000000 */
[----:B------:R-:W-:Y:S02]  /*18550*/  FMNMX.FTZ R4, R175, R4, !PT ;  /* 0x00000004af047209 */ /* 0x000fe40007810000 */
[----:B------:R-:W-:Y:S02]  /*18560*/  ISETP.GT.AND P4, PT, R14, 0x58, PT ;  /* 0x000000580e00780c */ /* 0x000fe40003f84270 */
[----:B0-----:R-:W-:Y:S02]  /*18570*/  FSEL R138, R138, -INF , P3 ;  /* 0xff8000008a8a7808 */ /* 0x001fe40001800000 */
[----:B------:R-:W-:-:S02]  /*18580*/  FMNMX.FTZ R4, R169, R4, !PT ;  /* 0x00000004a9047209 */ /* 0x000fc40007810000 */
[----:B------:R-:W-:Y:S02]  /*18590*/  ISETP.GT.AND P5, PT, R14, 0x59, PT ;  /* 0x000000590e00780c */ /* 0x000fe40003fa4270 */
[----:B--2---:R-:W-:Y:S02]  /*185a0*/  FSEL R171, R171, -INF , P4 ;  /* 0xff800000abab7808 */ /* 0x004fe40002000000 */
[----:B------:R-:W-:Y:S02]  /*185b0*/  FMNMX.FTZ R4, R138, R4, !PT ;  /* 0x000000048a047209 */ /* 0x000fe40007810000 */
[----:B-1----:R-:W-:Y:S02]  /*185c0*/  FSEL R8, R8, -INF , P5 ;  /* 0xff80000008087808 */ /* 0x002fe40002800000 */
[----:B------:R-:W-:-:S04]  /*185d0*/  FMNMX.FTZ R4, R171, R4, !PT ;  /* 0x00000004ab047209 */ /* 0x000fc80007810000 */
[----:B------:R-:W-:-:S05]  /*185e0*/  FMNMX.FTZ R4, R8, R4, !PT ;  /* 0x0000000408047209 */ /* 0x000fca0007810000 */
[----:B------:R-:W0:Y:S02]  /*185f0*/  SHFL.BFLY PT, R14, R4, 0x2, 0x1f ;  /* 0x0c401f00040e7f89 */ /* 0x000e2400000e0000 */
[----:B0-----:R-:W-:-:S05]  /*18600*/  FMNMX.FTZ R4, R4, R14, !PT ;  /* 0x0000000e04047209 */ /* 0x001fca0007810000 */
[----:B------:R-:W0:Y:S01]  /*18610*/  SHFL.BFLY PT, R14, R4, 0x1, 0x1f ;  /* 0x0c201f00040e7f89 */ /* 0x000e2200000e0000 */
[----:B------:R-:W-:Y:S01]  /*18620*/  FMUL.FTZ R5, R5, R3 ;  /* 0x0000000305057220 */ /* 0x000fe20000410000 */
[----:B------:R-:W-:Y:S01]  /*18630*/  MUFU.EX2 R188, R188 ;  /* 0x000000bc00bc7308 */ /* 0x000fe20000000800 */
[----:B0-----:R-:W-:-:S04]  /*18640*/  FMNMX.FTZ R4, R4, R14, !PT ;  /* 0x0000000e04047209 */ /* 0x001fc80007810000 */
[C---:B------:R-:W-:Y:S01]  /*18650*/  FSETP.NEU.FTZ.AND P1, PT, R4.reuse, -INF , PT ;  /* 0xff8000000400780b */ /* 0x040fe20003f3d000 */
[----:B------:R-:W-:-:S03]  /*18660*/  FMUL.FTZ R14, R4, R3 ;  /* 0x00000003040e7220 */ /* 0x000fc60000410000 */
[----:B------:R-:W-:Y:S02]  /*18670*/  FSEL R137, R4, RZ, P1 ;  /* 0x000000ff04897208 */ /* 0x000fe40000800000 */
[----:B------:R-:W-:-:S03]  /*18680*/  FSEL R14, R14, RZ, P1 ;  /* 0x000000ff0e0e7208 */ /* 0x000fc60000800000 */
[----:B------:R-:W-:Y:S02]  /*18690*/  FADD.FTZ R137, -R137, R10 ;  /* 0x0000000a89897221 */ /* 0x000fe40000010100 */
[-CC-:B------:R-:W-:Y:S02]  /*186a0*/  FFMA.FTZ R135, R135, R3.reuse, -R14.reuse ;  /* 0x0000000387877223 */ /* 0x180fe4000001080e */
        /* <DEDUP_REMOVED lines=25> */
[----:B------:R-:W0:Y:S08]  /*18840*/  MUFU.EX2 R14, R5 ;  /* 0x00000005000e7308 */ /* 0x000e300000000800 */
[----:B------:R-:W1:Y:S08]  /*18850*/  MUFU.EX2 R5, R137 ;  /* 0x0000008900057308 */ /* 0x000e700000000800 */
[----:B------:R-:W2:Y:S08]  /*18860*/  MUFU.EX2 R136, R136 ;  /* 0x0000008800887308 */ /* 0x000eb00000000800 */
[----:B------:R-:W3:Y:S08]  /*18870*/  MUFU.EX2 R189, R189 ;  /* 0x000000bd00bd7308 */ /* 0x000ef00000000800 */
[----:B------:R-:W4:Y:S08]  /*18880*/  MUFU.EX2 R190, R190 ;  /* 0x000000be00be7308 */ /* 0x000f300000000800 */
[----:B------:R-:W4:Y:S01]  /*18890*/  MUFU.EX2 R133, R133 ;  /* 0x0000008500857308 */ /* 0x000f220000000800 */
[----:B0----5:R-:W-:Y:S01]  /*188a0*/  FFMA.FTZ R7, R14, R7, R188 ;  /* 0x000000070e077223 */ /* 0x021fe200000100bc */
[----:B-1----:R-:W-:-:S06]  /*188b0*/  FFMA.FTZ R6, R5, R6, R135 ;  /* 0x0000000605067223 */ /* 0x002fcc0000010087 */
[----:B------:R-:W0:Y:S08]  /*188c0*/  MUFU.EX2 R134, R134 ;  /* 0x0000008600867308 */ /* 0x000e300000000800 */
[----:B------:R-:W1:Y:S01]  /*188d0*/  MUFU.EX2 R191, R191 ;  /* 0x000000bf00bf7308 */ /* 0x000e620000000800 */
[----:B--2---:R-:W-:Y:S01]  /*188e0*/  FADD.FTZ R7, R136, R7 ;  /* 0x0000000788077221 */ /* 0x004fe20000010000 */
[----:B---3--:R-:W-:-:S06]  /*188f0*/  FADD.FTZ R137, R189, R6 ;  /* 0x00000006bd897221 */ /* 0x008fcc0000010000 */
[----:B------:R-:W2:Y:S08]  /*18900*/  MUFU.EX2 R184, R184 ;  /* 0x000000b800b87308 */ /* 0x000eb00000000800 */
[----:B------:R-:W3:Y:S01]  /*18910*/  MUFU.EX2 R131, R131 ;  /* 0x0000008300837308 */ /* 0x000ee20000000800 */
[----:B----4-:R-:W-:Y:S01]  /*18920*/  FADD.FTZ R6, R190, R7 ;  /* 0x00000007be067221 */ /* 0x010fe20000010000 */
[----:B------:R-:W-:-:S06]  /*18930*/  FADD.FTZ R7, R133, R137 ;  /* 0x0000008985077221 */ /* 0x000fcc0000010000 */
[----:B------:R-:W4:Y:S08]  /*18940*/  MUFU.EX2 R132, R132 ;  /* 0x0000008400847308 */ /* 0x000f300000000800 */
[----:B------:R-:W4:Y:S01]  /*18950*/  MUFU.EX2 R185, R185 ;  /* 0x000000b900b97308 */ /* 0x000f220000000800 */
[----:B0-----:R-:W-:Y:S01]  /*18960*/  FADD.FTZ R6, R134, R6 ;  /* 0x0000000686067221 */ /* 0x001fe20000010000 */
[----:B-1----:R-:W-:-:S06]  /*18970*/  FADD.FTZ R7, R191, R7 ;  /* 0x00000007bf077221 */ /* 0x002fcc0000010000 */
        /* <DEDUP_REMOVED lines=71> */
[----:B-1----:R-:W-:-:S03]  /*18df0*/  FADD.FTZ R7, R10, R7 ;  /* 0x000000070a077221 */ /* 0x002fc60000010000 */
[----:B--2---:R-:W-:Y:S01]  /*18e00*/  FADD.FTZ R6, R170, R6 ;  /* 0x00000006aa067221 */ /* 0x004fe20000010000 */
[----:B---3--:R-:W-:-:S03]  /*18e10*/  FADD.FTZ R137, R171, R7 ;  /* 0x00000007ab897221 */ /* 0x008fc60000010000 */
[----:B----4-:R-:W-:Y:S01]  /*18e20*/  FADD.FTZ R7, R9, R6 ;  /* 0x0000000609077221 */ /* 0x010fe20000010000 */
[----:B------:R-:W-:Y:S01]  /*18e30*/  FADD.FTZ R6, R8, R137 ;  /* 0x0000008908067221 */ /* 0x000fe20000010000 */
[----:B------:R-:W-:Y:S06]  /*18e40*/  @!P0 BRA `(.L_x_6112) ;  /* 0x0000000000048947 */ /* 0x000fec0003800000 */
[----:B------:R-:W-:Y:S01]  /*18e50*/  BPT.TRAP 0x1 ;  /* 0x000000040000795c */ /* 0x000fe20000300000 */
.L_x_6112:
[C---:B------:R-:W-:Y:S01]  /*18e60*/  ISETP.GT.AND P1, PT, R12.reuse, R223, PT ;  /* 0x000000df0c00720c */ /* 0x040fe20003f24270 */
[----:B------:R-:W-:Y:S01]  /*18e70*/  VIADD R13, R13, 0x30860 ;  /* 0x000308600d0d7836 */ /* 0x000fe20000000000 */
[----:B------:R-:W-:Y:S01]  /*18e80*/  F2FP.BF16.F32.PACK_AB R168, R11, R168 ;  /* 0x000000a80ba8723e */ /* 0x000fe200000010ff */
[----:B------:R-:W-:Y:S01]  /*18e90*/  VIADD R12, R12, 0xffffffff ;  /* 0xffffffff0c0c7836 */ /* 0x000fe20000000000 */
[----:B------:R-:W-:Y:S01]  /*18ea0*/  F2FP.BF16.F32.PACK_AB R169, R10, R169 ;  /* 0x000000a90aa9723e */ /* 0x000fe200000010ff */
[----:B------:R-:W-:Y:S01]  /*18eb0*/  IMAD.MOV.U32 R10, RZ, RZ, R4 ;  /* 0x000000ffff0a7224 */ /* 0x000fe200078e0004 */
[----:B------:R-:W-:Y:S01]  /*18ec0*/  PRMT R13, R218, 0x654, R13 ;  /* 0x00000654da0d7816 */ /* 0x000fe2000000000d */
[----:B------:R-:W-:Y:S01]  /*18ed0*/  IMAD.MOV.U32 R11, RZ, RZ, R0 ;  /* 0x000000ffff0b7224 */ /* 0x000fe200078e0000 */
[----:B------:R-:W-:Y:S01]  /*18ee0*/  F2FP.BF16.F32.PACK_AB R170, R9, R170 ;  /* 0x000000aa09aa723e */ /* 0x000fe200000010ff */
[----:B------:R-:W-:Y:S01]  /*18ef0*/  IMAD.MOV.U32 R9, RZ, RZ, R196 ;  /* 0x000000ffff097224 */ /* 0x000fe200078e00c4 */
        /* <DEDUP_REMOVED lines=23> */
[----:B0-----:R-:W-:Y:S06]  /*19070*/  @P1 BRA `(.L_x_6113) ;  /* 0xffffffd000001947 */ /* 0x001fec000383ffff */
[----:B------:R-:W-:Y:S05]  /*19080*/  BSYNC B1 ;  /* 0x0000000000017941 */ /* 0x000fea0003800000 */
.L_x_6100:
[----:B------:R-:W-:Y:S05]  /*19090*/  BSYNC B0 ;  /* 0x0000000000007941 */ /* 0x000fea0003800000 */
.L_x_6099:
[----:B------:R-:W-:Y:S01]  /*190a0*/  ISETP.GE.AND P1, PT, R12, R225, PT ;  /* 0x000000e10c00720c */ /* 0x000fe20003f26270 */
[----:B------:R-:W-:-:S12]  /*190b0*/  BSSY B0, `(.L_x_6114) ;  /* 0x0000292000007945 */ /* 0x000fd80003800000 */
[----:B------:R-:W-:Y:S05]  /*190c0*/  @!P1 BRA `(.L_x_6115) ;  /* 0x0000002800409947 */ /* 0x000fea0003800000 */
[----:B------:R-:W-:Y:S02]  /*190d0*/  IMAD.MOV.U32 R10, RZ, RZ, R4 ;  /* 0x000000ffff0a7224 */ /* 0x000fe400078e0004 */
[----:B------:R-:W-:Y:S02]  /*190e0*/  IMAD.MOV.U32 R11, RZ, RZ, R0 ;  /* 0x000000ffff0b7224 */ /* 0x000fe400078e0000 */
[----:B------:R-:W-:Y:S02]  /*190f0*/  IMAD.MOV.U32 R8, RZ, RZ, R200 ;  /* 0x000000ffff087224 */ /* 0x000fe400078e00c8 */
[----:B------:R-:W-:-:S07]  /*19100*/  IMAD.MOV.U32 R9, RZ, RZ, R196 ;  /* 0x000000ffff097224 */ /* 0x000fce00078e00c4 */
.L_x_6128:
        /* <DEDUP_REMOVED lines=8> */
.L_x_6116:
[----:B------:R-:W-:Y:S01]  /*19190*/  IMAD R3, R196, 0x8, R2 ;  /* 0x00000008c4037824 */ /* 0x000fe200078e0202 */
[----:B------:R-:W-:-:S04]  /*191a0*/  SHF.L.U32 R4, R200, 0x1f, RZ ;  /* 0x0000001fc8047819 */ /* 0x000fc800000006ff */
[----:B------:R0:W1:Y:S01]  /*191b0*/  SYNCS.PHASECHK.TRANS64.TRYWAIT P1, [R3+URZ+0x30830], R4 ;  /* 0x03083004030075a7 */ /* 0x000062000802017f */
[----:B------:R-:W-:Y:S05]  /*191c0*/  @!P0 BRA `(.L_x_6117) ;  /* 0x0000000000048947 */ /* 0x000fea0003800000 */
[----:B------:R-:W-:Y:S01]  /*191d0*/  BPT.TRAP 0x1 ;  /* 0x000000040000795c */ /* 0x000fe20000300000 */
.L_x_6117:
[----:B------:R-:W-:Y:S01]  /*191e0*/  IMAD R126, R196, 0x900, R219 ;  /* 0x00000900c47e7824 */ /* 0x000fe200078e02db */
[----:B------:R-:W-:Y:S03]  /*191f0*/  BSSY B1, `(.L_x_6118) ;  /* 0x0000006000017945 */ /* 0x000fe60003800000 */
[C---:B------:R-:W-:Y:S02]  /*19200*/  VIADD R122, R126.reuse, 0x2 ;  /* 0x000000027e7a7836 */ /* 0x040fe40000000000 */
[----:B------:R-:W-:Y:S01]  /*19210*/  VIADD R124, R126, 0x4 ;  /* 0x000000047e7c7836 */ /* 0x000fe20000000000 */
[----:B-1----:R-:W-:Y:S06]  /*19220*/  @P1 BRA `(.L_x_6119) ;  /* 0x0000000000081947 */ /* 0x002fec0003800000 */
[----:B------:R-:W1:Y:S02]  /*19230*/  SYNCS.PHASECHK.TRANS64.TRYWAIT P1, [R3+URZ+0x30830], R4 ;  /* 0x03083004030075a7 */ /* 0x000e64000802017f */
[----:B-1----:R-:W-:Y:S05]  /*19240*/  @!P1 BRA `(.L_x_6120) ;  /* 0x0000010400a09947 */ /* 0x002fea0003800000 */
.L_x_6119:
[----:B------:R-:W-:Y:S05]  /*19250*/  BSYNC B1 ;  /* 0x0000000000017941 */ /* 0x000fea0003800000 */
.L_x_6118:
        /* <DEDUP_REMOVED lines=10> */
[----:B01----:R-:W-:Y:S01]  /*19300*/  MOV R4, UR38 ;  /* 0x0000002600047c02 */ /* 0x003fe20008000f00 */
        /* <DEDUP_REMOVED lines=23> */
[----:B------:R-:W-:Y:S01]  /*19480*/  MOV R3, UR39 ;  /* 0x0000002700037c02 */ /* 0x000fe20008000f00 */
        /* <DEDUP_REMOVED lines=193> */
.L_x_6121:
[----:B------:R-:W-:Y:S01]  /*1a0a0*/  SHF.L.U32 R3, R8, 0x1f, RZ ;  /* 0x0000001f08037819 */ /* 0x000fe200000006ff */
[----:B------:R-:W-:-:S04]  /*1a0b0*/  IMAD R13, R9, 0x8, R2 ;  /* 0x00000008090d7824 */ /* 0x000fc800078e0202 */
[----:B------:R0:W1:Y:S01]  /*1a0c0*/  SYNCS.PHASECHK.TRANS64.TRYWAIT P1, [R13+URZ+0x30850], R3 ;  /* 0x030850030d0075a7 */ /* 0x000062000802017f */
[----:B------:R-:W-:Y:S05]  /*1a0d0*/  @!P0 BRA `(.L_x_6122) ;  /* 0x0000000000048947 */ /* 0x000fea0003800000 */
[----:B------:R-:W-:Y:S01]  /*1a0e0*/  BPT.TRAP 0x1 ;  /* 0x000000040000795c */ /* 0x000fe20000300000 */
.L_x_6122:
[----:B------:R-:W-:Y:S04]  /*1a0f0*/  BSSY B1, `(.L_x_6123) ;  /* 0x0000004000017945 */ /* 0x000fe80003800000 */
[----:B-1----:R-:W-:Y:S05]  /*1a100*/  @P1 BRA `(.L_x_6124) ;  /* 0x0000000000081947 */ /* 0x002fea0003800000 */
[----:B------:R-:W1:Y:S02]  /*1a110*/  SYNCS.PHASECHK.TRANS64.TRYWAIT P1, [R13+URZ+0x30850], R3 ;  /* 0x030850030d0075a7 */ /* 0x000e64000802017f */
[----:B-1----:R-:W-:Y:S05]  /*1a120*/  @!P1 BRA `(.L_x_6125) ;  /* 0x000000f400fc9947 */ /* 0x002fea0003800000 */
.L_x_6124:
[----:B------:R-:W-:Y:S05]  /*1a130*/  BSYNC B1 ;  /* 0x0000000000017941 */ /* 0x000fea0003800000 */
.L_x_6123:
        /* <DEDUP_REMOVED lines=48> */
.L_x_6126:
[----:B------:R-:W-:Y:S01]  /*1a440*/  FMUL.FTZ R5, R120, UR38 ;  /* 0x0000002678057c20 */ /* 0x000fe20008410000 */
[----:B------:R-:W-:Y:S01]  /*1a450*/  FMUL.FTZ R14, R121, UR38 ;  /* 0x00000026790e7c20 */ /* 0x000fe20008410000 */
[----:B------:R-:W-:Y:S01]  /*1a460*/  FMUL.FTZ R15, R124, UR38 ;  /* 0x000000267c0f7c20 */ /* 0x000fe20008410000 */
[----:B------:R-:W-:Y:S02]  /*1a470*/  IMAD R0, R0, 0x8, R2 ;  /* 0x0000000800007824 */ /* 0x000fe400078e0202 */
        /* <DEDUP_REMOVED lines=8> */
[----:B------:R-:W-:Y:S01]  /*1a500*/  PRMT R0, R218, 0x654, R0 ;  /* 0x00000654da007816 */ /* 0x000fe20000000000 */
[----:B------:R-:W-:Y:S01]  /*1a510*/  FMUL.FTZ R9, R123, UR38 ;  /* 0x000000267b097c20 */ /* 0x000fe20008410000 */
[----:B------:R-:W1:Y:S01]  /*1a520*/  MUFU.TANH R14, R14 ;  /* 0x0000000e000e7308 */ /* 0x000e620000002400 */
[----:B------:R-:W-:Y:S01]  /*1a530*/  FMUL.FTZ R123, R136, UR38 ;  /* 0x00000026887b7c20 */ /* 0x000fe20008410000 */
[----:B------:R0:W-:Y:S01]  /*1a540*/  SYNCS.ARRIVE.TRANS64.RED.A1T0 RZ, [R0+URZ], RZ ;  /* 0x000000ff00ff79a7 */ /* 0x0001e2000810043f */
[----:B------:R-:W-:Y:S01]  /*1a550*/  FMUL.FTZ R125, R137, UR38 ;  /* 0x00000026897d7c20 */ /* 0x000fe20008410000 */
[----:B------:R-:W-:Y:S01]  /*1a560*/  FMUL.FTZ R124, R140, UR38 ;  /* 0x000000268c7c7c20 */ /* 0x000fe20008410000 */
[----:B------:R-:W-:Y:S01]  /*1a570*/  FMUL.FTZ R128, R141, UR38 ;  /* 0x000000268d807c20 */ /* 0x000fe20008410000 */
[----:B------:R-:W-:Y:S01]  /*1a580*/  FMUL.FTZ R129, R144, UR38 ;  /* 0x0000002690817c20 */ /* 0x000fe20008410000 */
[----:B------:R-:W-:Y:S01]  /*1a590*/  FMUL.FTZ R132, R145, UR38 ;  /* 0x0000002691847c20 */ /* 0x000fe20008410000 */
[----:B------:R-:W2:Y:S01]  /*1a5a0*/  MUFU.TANH R15, R15 ;  /* 0x0000000f000f7308 */ /* 0x000ea20000002400 */
[----:B------:R-:W-:Y:S01]  /*1a5b0*/  FMUL.FTZ R133, R148, UR38 ;  /* 0x0000002694857c20 */ /* 0x000fe20008410000 */
[----:B0-----:R-:W-:Y:S01]  /*1a5c0*/  FMNMX.FTZ R0, R5, R11, !PT ;  /* 0x0000000b05007209 */ /* 0x001fe20007810000 */
        /* <DEDUP_REMOVED lines=80> */
[----:B------:R-:W4:Y:S01]  /*1aad0*/  MUFU.TANH R130, R130 ;  /* 0x0000008200827308 */ /* 0x000f220000002400 */
        /* <DEDUP_REMOVED lines=14> */
[----:B------:R-:W-:-:S03]  /*1abc0*/  FMNMX.FTZ R3, R130, R3, !PT ;  /* 0x0000000382037209 */ /* 0x000fc60007810000 */
        /* <DEDUP_REMOVED lines=87> */
[--C-:B------:R-:W-:Y:S01]  /*1b140*/  FFMA.FTZ R155, R155, R3, -R152.reuse ;  /* 0x000000039b9b7223 */ /* 0x100fe20000010898 */
[----:B------:R-:W1:Y:S01]  /*1b150*/  MUFU.EX2 R8, R8 ;  /* 0x0000000800087308 */ /* 0x000e620000000800 */
[----:B0----5:R-:W-:Y:S01]  /*1b160*/  FFMA.FTZ R7, R14, R7, R11 ;  /* 0x000000070e077223 */ /* 0x021fe2000001000b */
[-CC-:B------:R-:W-:Y:S01]  /*1b170*/  FFMA.FTZ R156, R156, R3.reuse, -R152.reuse ;  /* 0x000000039c9c7223 */ /* 0x180fe20000010898 */
[-CC-:B------:R-:W-:Y:S01]  /*1b180*/  FFMA.FTZ R157, R157, R3.reuse, -R152.reuse ;  /* 0x000000039d9d7223 */ /* 0x180fe20000010898 */
[-CC-:B------:R-:W-:Y:S01]  /*1b190*/  FFMA.FTZ R158, R158, R3.reuse, -R152.reuse ;  /* 0x000000039e9e7223 */ /* 0x180fe20000010898 */
[-CC-:B------:R-:W-:Y:S01]  /*1b1a0*/  FFMA.FTZ R159, R159, R3.reuse, -R152.reuse ;  /* 0x000000039f9f7223 */ /* 0x180fe20000010898 */
[----:B------:R-:W-:-:S02]  /*1b1b0*/  FFMA.FTZ R171, R160, R3, -R152 ;  /* 0x00000003a0ab7223 */ /* 0x000fc40000010898 */
        /* <DEDUP_REMOVED lines=95> */
.L_x_6127:
        /* <DEDUP_REMOVED lines=34> */
.L_x_6115:
[----:B------:R-:W-:Y:S05]  /*1b9d0*/  BSYNC B0 ;  /* 0x0000000000007941 */ /* 0x000fea0003800000 */
.L_x_6114:
        /* <DEDUP_REMOVED lines=99> */
.L_x_6129:
[----:B------:R-:W-:Y:S01]  /*1c010*/  IMAD R10, R196, 0x8, R2 ;  /* 0x00000008c40a7824 */ /* 0x000fe200078e0202 */
[----:B------:R-:W-:-:S04]  /*1c020*/  SHF.L.U32 R5, R200, 0x1f, RZ ;  /* 0x0000001fc8057819 */ /* 0x000fc800000006ff */
[----:B------:R0:W1:Y:S01]  /*1c030*/  SYNCS.PHASECHK.TRANS64.TRYWAIT P1, [R10+URZ+0x30850], R5 ;  /* 0x030850050a0075a7 */ /* 0x000062000802017f */
[----:B------:R-:W-:Y:S05]  /*1c040*/  @!P0 BRA `(.L_x_6130) ;  /* 0x0000000000048947 */ /* 0x000fea0003800000 */
[----:B------:R-:W-:Y:S01]  /*1c050*/  BPT.TRAP 0x1 ;  /* 0x000000040000795c */ /* 0x000fe20000300000 */
.L_x_6130:
        /* <DEDUP_REMOVED lines=9> */
.L_x_6132:
[----:B------:R-:W-:Y:S05]  /*1c0f0*/  BSYNC B0 ;  /* 0x0000000000007941 */ /* 0x000fea0003800000 */
.L_x_6131:
[----:B------:R-:W-:Y:S01]  /*1c100*/  IMAD.MOV.U32 R8, RZ, RZ, R2 ;  /* 0x000000ffff087224 */ /* 0x000fe200078e0002 */
[----:B------:R-:W-:Y:S01]  /*1c110*/  WARPGROUP.ARRIVE ;  /* 0x00000000000079c5 */ /* 0x000fe20000000000 */
[----:B------:R-:W-:Y:S01]  /*1c120*/  IMAD.MOV.U32 R9, RZ, RZ, 0x40000040 ;  /* 0x40000040ff097424 */ /* 0x000fe200078e00ff */
[----:B01----:R-:W-:Y:S01]  /*1c130*/  SHFL.BFLY PT, R5, R6, 0x2, 0x1f ;  /* 0x0c401f0006057f89 */ /* 0x003fe200000e0000 */
[----:B------:R-:W-:Y:S01]  /*1c140*/  IMAD.MOV.U32 R128, RZ, RZ, -0x800000 ;  /* 0xff800000ff807424 */ /* 0x000fe200078e00ff */
[----:B------:R-:W-:Y:S01]  /*1c150*/  R2UR UR6, R8 ;  /* 0x00000000080672ca */ /* 0x000fe200000e0000 */
[----:B------:R-:W-:Y:S01]  /*1c160*/  VIADD R8, R2, 0x80 ;  /* 0x0000008002087836 */ /* 0x000fe20000000000 */
[----:B------:R-:W-:Y:S01]  /*1c170*/  R2UR UR7, R9 ;  /* 0x00000000090772ca */ /* 0x000fe200000e0000 */
[----:B------:R-:W-:Y:S02]  /*1c180*/  IMAD.MOV.U32 R9, RZ, RZ, 0x40000040 ;  /* 0x40000040ff097424 */ /* 0x000fe400078e00ff */
[----:B------:R-:W-:-:S10]  /*1c190*/  IMAD.MOV.U32 R129, RZ, RZ, -0x800000 ;  /* 0xff800000ff817424 */ /* 0x000fd400078e00ff */
        /* <DEDUP_REMOVED lines=26> */
[----:B------:R-:W0:Y:S01]  /*1c340*/  SHFL.BFLY PT, R2, R7, 0x2, 0x1f ;  /* 0x0c401f0007027f89 */ /* 0x000e2200000e0000 */
[----:B------:R-:W-:Y:S02]  /*1c350*/  WARPGROUP.DEPBAR.LE gsb0, 0x0 ;  /* 0x00008000000079c5 */ /* 0x000fe40000010000 */
[----:B------:R-:W-:-:S12]  /*1c360*/  WARPGROUP.ARRIVE ;  /* 0x00000000000079c5 */ /* 0x000fd80000000000 */
[----:B------:R-:W-:Y:S01]  /*1c370*/  HGMMA.64x192x16.F32.BF16 R24, R172, gdesc[UR4].tnspB, R24, gsb0 ;  /* 0x42e00004ac187df0 */ /* 0x000fe20008001818 */
[----:B------:R-:W-:Y:S01]  /*1c380*/  R2UR UR6, R8 ;  /* 0x00000000080672ca */ /* 0x000fe200000e0000 */
[----:B0-----:R-:W-:Y:S01]  /*1c390*/  FADD.FTZ R8, R2, R7 ;  /* 0x0000000702087221 */ /* 0x001fe20000010000 */
[----:B------:R-:W-:Y:S01]  /*1c3a0*/  R2UR UR7, R9 ;  /* 0x00000000090772ca */ /* 0x000fe200000e0000 */
[----:B------:R-:W-:-:S03]  /*1c3b0*/  FADD.FTZ R9, R5, R6 ;  /* 0x0000000605097221 */ /* 0x000fc60000010000 */
[----:B------:R-:W0:Y:S04]  /*1c3c0*/  SHFL.BFLY PT, R5, R8, 0x1, 0x1f ;  /* 0x0c201f0008057f89 */ /* 0x000e2800000e0000 */
[----:B------:R-:W1:Y:S01]  /*1c3d0*/  SHFL.BFLY PT, R2, R9, 0x1, 0x1f ;  /* 0x0c201f0009027f89 */ /* 0x000e6200000e0000 */
[----:B0-----:R-:W-:Y:S01]  /*1c3e0*/  FADD.FTZ R13, R8, R5 ;  /* 0x00000005080d7221 */ /* 0x001fe20000010000 */
[----:B------:R-:W-:Y:S02]  /*1c3f0*/  IMAD.MOV.U32 R5, RZ, RZ, RZ ;  /* 0x000000ffff057224 */ /* 0x000fe400078e00ff */
[----:B-1----:R-:W-:Y:S02]  /*1c400*/  FADD.FTZ R14, R9, R2 ;  /* 0x00000002090e7221 */ /* 0x002fe40000010000 */
[----:B------:R-:W-:Y:S01]  /*1c410*/  FSETP.NE.FTZ.AND P1, PT, R13, RZ, PT ;  /* 0x000000ff0d00720b */ /* 0x000fe20003f35000 */
[----:B------:R-:W-:-:S02]  /*1c420*/  IMAD.MOV.U32 R2, RZ, RZ, RZ ;  /* 0x000000ffff027224 */ /* 0x000fc400078e00ff */
        /* <DEDUP_REMOVED lines=17> */
.L_x_6134:
[----:B------:R-:W2:Y:S01]  /*1c540*/  LDL.LU R0, [R1+0x50] ;  /* 0x0000500001007983 */ /* 0x000ea20000300800 */
        /* <DEDUP_REMOVED lines=15> */
[-C--:B------:R-:W-:Y:S01]  /*1c640*/  FMUL.FTZ R44, R44, R5.reuse ;  /* 0x000000052c2c7220 */ /* 0x080fe20000410000 */
[-C--:B------:R-:W-:Y:S01]  /*1c650*/  FMUL.FTZ R45, R45, R5.reuse ;  /* 0x000000052d2d7220 */ /* 0x080fe20000410000 */
[----:B-1----:R-:W-:Y:S01]  /*1c660*/  SEL R3, RZ, 0x1, P1 ;  /* 0x00000001ff037807 */ /* 0x002fe20000800000 */
        /* <DEDUP_REMOVED lines=85> */
[----:B------:R-:W-:-:S02]  /*1cbc0*/  LOP3.LUT R200, R200, R3, RZ, 0x3c, !PT ;  /* 0x00000003c8c87212 */ /* 0x000fc400078e3cff */
[----:B------:R-:W-:Y:S01]  /*1cbd0*/  SEL R196, R196, RZ, P1 ;  /* 0x000000ffc4c47207 */ /* 0x000fe20000800000 */
[----:B--2---:R-:W-:-:S05]  /*1cbe0*/  VIADD R0, R0, 0x1 ;  /* 0x0000000100007836 */ /* 0x004fca0000000000 */
[----:B------:R0:W-:Y:S02]  /*1cbf0*/  STL [R1+0x50], R0 ;  /* 0x0000500001007387 */ /* 0x0001e40000100800 */
.L_x_6035:
[----:B------:R-:W1:Y:S08]  /*1cc00*/  S2UR UR4, SR_CgaCtaId ;  /* 0x00000000000479c3 */ /* 0x000e700000008800 */
[----:B------:R-:W-:Y:S01]  /*1cc10*/  BAR.SYNC.DEFER_BLOCKING 0x5, 0x180 ;  /* 0x0146000000007b1d */ /* 0x000fe20000010000 */
[----:B------:R-:W-:-:S05]  /*1cc20*/  MOV R3, 0x400 ;  /* 0x0000040000037802 */ /* 0x000fca0000000f00 */
[----:B------:R-:W-:Y:S01]  /*1cc30*/  BSSY B0, `(.L_x_6135) ;  /* 0x00003d8000007945 */ /* 0x000fe20003800000 */
[----:B-1----:R-:W-:-:S05]  /*1cc40*/  IMAD.U32 R218, RZ, RZ, UR4 ;  /* 0x00000004ffda7e24 */ /* 0x002fca000f8e00ff */
[----:B------:R-:W-:-:S05]  /*1cc50*/  LEA R2, R218, R3, 0x18 ;  /* 0x00000003da027211 */ /* 0x000fca00078ec0ff */
[----:B------:R1:W2:Y:S01]  /*1cc60*/  LDS.128 R4, [R2+0x308d0] ;  /* 0x0308d00002047984 */ /* 0x0002a20000000c00 */
[----:B------:R-:W-:Y:S06]  /*1cc70*/  BAR.ARV 0x4, 0x180 ;  /* 0x0106000000007b1d */ /* 0x000fec0000002000 */
[----:B------:R-:W-:Y:S05]  /*1cc80*/  @P0 BRA `(.L_x_6136) ;  /* 0x0000002c00dc0947 */ /* 0x000fea0003800000 */
[----:B0-----:R-:W3:Y:S01]  /*1cc90*/  LDL R0, [R1+0x68] ;  /* 0x0000680001007983 */ /* 0x001ee20000100800 */
[----:B------:R-:W0:Y:S01]  /*1cca0*/  S2R R3, SR_SWINHI ;  /* 0x0000000000037919 */ /* 0x000e220000002f00 */
[----:B------:R-:W-:Y:S01]  /*1ccb0*/  F2FP.BF16.F32.PACK_AB R10, R29, R28 ;  /* 0x0000001c1d0a723e */ /* 0x000fe200000010ff */
[----:B------:R-:W-:Y:S01]  /*1ccc0*/  ULDC.64 UR6, c[0x0][0xc00] ;  /* 0x0003000000067ab9 */ /* 0x000fe20000000a00 */
[----:B------:R-:W-:Y:S01]  /*1ccd0*/  F2FP.BF16.F32.PACK_AB R11, R31, R30 ;  /* 0x0000001e1f0b723e */ /* 0x000fe200000010ff */
[----:B------:R-:W4:Y:S01]  /*1cce0*/  LDL.LU R145, [R1+0x48] ;  /* 0x0000480001917983 */ /* 0x000f220000300800 */
[----:B------:R-:W-:-:S03]  /*1ccf0*/  ULDC.64 UR4, c[0x0][0xc08] ;  /* 0x0003020000047ab9 */ /* 0x000fc60000000a00 */
[----:B------:R-:W4:Y:S04]  /*1cd00*/  LDL.LU R144, [R1+0x4c] ;  /* 0x00004c0001907983 */ /* 0x000f280000300800 */
[----:B------:R-:W4:Y:S04]  /*1cd10*/  LDL.LU R143, [R1+0x40] ;  /* 0x00004000018f7983 */ /* 0x000f280000300800 */
[----:B------:R-:W4:Y:S04]  /*1cd20*/  LDL.LU R142, [R1+0x44] ;  /* 0x00004400018e7983 */ /* 0x000f280000300800 */
[----:B------:R-:W4:Y:S04]  /*1cd30*/  LDL.LU R141, [R1+0x5c] ;  /* 0x00005c00018d7983 */ /* 0x000f280000300800 */
[----:B------:R-:W4:Y:S01]  /*1cd40*/  LDL R140, [R1+0x3c] ;  /* 0x00003c00018c7983 */ /* 0x000f220000100800 */
[----:B------:R-:W-:-:S02]  /*1cd50*/  MOV R126, R2 ;  /* 0x00000002007e7202 */ /* 0x000fc40000000f00 */
[----:B0-----:R-:W-:Y:S01]  /*1cd60*/  MOV R127, R3 ;  /* 0x00000003007f7202 */ /* 0x001fe20000000f00 */
[----:B------:R-:W-:Y:S02]  /*1cd70*/  BAR.SYNC.DEFER_BLOCKING 0x1, 0x100 ;  /* 0x0044000000007b1d */ /* 0x000fe40000010000 */
[----:B---3--:R-:W-:-:S03]  /*1cd80*/  IMAD.WIDE R84, R0, 0x2, R126 ;  /* 0x0000000200547825 */ /* 0x008fc600078e027e */
[C---:B------:R-:W-:Y:S02]  /*1cd90*/  IADD3 R81, P0, R84.reuse, 0x20, RZ ;  /* 0x0000002054517810 */ /* 0x040fe40007f1e0ff */
[----:B------:R-:W-:Y:S02]  /*1cda0*/  LOP3.LUT R9, R84, 0x380, RZ, 0xc0, !PT ;  /* 0x0000038054097812 */ /* 0x000fe400078ec0ff */
[----:B------:R-:W-:Y:S02]  /*1cdb0*/  LOP3.LUT R80, R81, 0x380, RZ, 0xc0, !PT ;  /* 0x0000038051507812 */ /* 0x000fe400078ec0ff */
[----:B------:R-:W-:Y:S02]  /*1cdc0*/  SHF.R.U64 R9, R9, 0x3, RZ ;  /* 0x0000000309097819 */ /* 0x000fe400000012ff */
[----:B------:R-:W-:Y:S02]  /*1cdd0*/  SHF.R.U64 R80, R80, 0x3, RZ ;  /* 0x0000000350507819 */ /* 0x000fe400000012ff */
[----:B------:R-:W-:Y:S01]  /*1cde0*/  LOP3.LUT R8, R9, R84, RZ, 0x3c, !PT ;  /* 0x0000005409087212 */ /* 0x000fe200078e3cff */
[----:B------:R-:W-:Y:S01]  /*1cdf0*/  IMAD.MOV.U32 R9, RZ, RZ, R85 ;  /* 0x000000ffff097224 */ /* 0x000fe200078e0055 */
[----:B------:R-:W-:-:S02]  /*1ce00*/  IADD3 R15, P1, R84, 0x40, RZ ;  /* 0x00000040540f7810 */ /* 0x000fc40007f3e0ff */
[----:B------:R-:W-:Y:S01]  /*1ce10*/  LOP3.LUT R80, R80, R81, RZ, 0x3c, !PT ;  /* 0x0000005150507212 */ /* 0x000fe200078e3cff */
[----:B------:R-:W-:Y:S01]  /*1ce20*/  IMAD.X R81, RZ, RZ, R85, P0 ;  /* 0x000000ffff517224 */ /* 0x000fe200000e0655 */
[----:B------:R-:W-:Y:S02]  /*1ce30*/  LOP3.LUT R14, R15, 0x380, RZ, 0xc0, !PT ;  /* 0x000003800f0e7812 */ /* 0x000fe400078ec0ff */
[C---:B------:R-:W-:Y:S02]  /*1ce40*/  IADD3 R136, P6, R84.reuse, 0x60, RZ ;  /* 0x0000006054887810 */ /* 0x040fe40007fde0ff */
[----:B------:R-:W-:Y:S02]  /*1ce50*/  IADD3 R12, P5, R84, 0x4000, RZ ;  /* 0x00004000540c7810 */ /* 0x000fe40007fbe0ff */
[----:B------:R-:W-:Y:S02]  /*1ce60*/  MOV R3, R8 ;  /* 0x0000000800037202 */ /* 0x000fe40000000f00 */
[----:B------:R-:W-:-:S02]  /*1ce70*/  F2FP.BF16.F32.PACK_AB R8, R25, R24 ;  /* 0x000000181908723e */ /* 0x000fc400000010ff */
[----:B------:R-:W-:Y:S02]  /*1ce80*/  F2FP.BF16.F32.PACK_AB R9, R27, R26 ;  /* 0x0000001a1b09723e */ /* 0x000fe400000010ff */
[----:B------:R-:W-:Y:S02]  /*1ce90*/  IADD3 R82, P3, R84, 0x4060, RZ ;  /* 0x0000406054527810 */ /* 0x000fe40007f7e0ff */
[----:B------:R-:W-:Y:S02]  /*1cea0*/  MOV R81, R80 ;  /* 0x0000005000517202 */ /* 0x000fe40000000f00 */
[----:B------:R-:W-:Y:S02]  /*1ceb0*/  SHF.R.U64 R14, R14, 0x3, RZ ;  /* 0x000000030e0e7819 */ /* 0x000fe400000012ff */
[----:B------:R-:W-:Y:S02]  /*1cec0*/  LOP3.LUT R137, R136, 0x380, RZ, 0xc0, !PT ;  /* 0x0000038088897812 */ /* 0x000fe400078ec0ff */
[----:B------:R-:W-:-:S02]  /*1ced0*/  IADD3 R80, P4, R84, 0x4040, RZ ;  /* 0x0000404054507810 */ /* 0x000fc40007f9e0ff */
[----:B------:R-:W-:Y:S01]  /*1cee0*/  LOP3.LUT R13, R12, 0x380, RZ, 0xc0, !PT ;  /* 0x000003800c0d7812 */ /* 0x000fe200078ec0ff */
[----:B------:R0:W-:Y:S01]  /*1cef0*/  STSM.16.M88.4 [R3], R8 ;  /* 0x0000000803007844 */ /* 0x0001e20000000200 */
[----:B------:R-:W-:Y:S02]  /*1cf00*/  LOP3.LUT R83, R82, 0x380, RZ, 0xc0, !PT ;  /* 0x0000038052537812 */ /* 0x000fe400078ec0ff */
[----:B------:R-:W-:Y:S02]  /*1cf10*/  IADD3 R138, P0, R84, 0x4020, RZ ;  /* 0x00004020548a7810 */ /* 0x000fe40007f1e0ff */
[----:B------:R-:W-:Y:S01]  /*1cf20*/  LOP3.LUT R14, R14, R15, RZ, 0x3c, !PT ;  /* 0x0000000f0e0e7212 */ /* 0x000fe200078e3cff */
[----:B------:R-:W-:Y:S01]  /*1cf30*/  IMAD.X R15, RZ, RZ, R85, P1 ;  /* 0x000000ffff0f7224 */ /* 0x000fe200008e0655 */
[----:B------:R-:W-:Y:S02]  /*1cf40*/  SHF.R.U64 R137, R137, 0x3, RZ ;  /* 0x0000000389897819 */ /* 0x000fe400000012ff */
[----:B------:R-:W-:-:S02]  /*1cf50*/  LOP3.LUT R0, R80, 0x380, RZ, 0xc0, !PT ;  /* 0x0000038050007812 */ /* 0x000fc400078ec0ff */
[----:B------:R-:W-:Y:S02]  /*1cf60*/  SHF.R.U64 R13, R13, 0x3, RZ ;  /* 0x000000030d0d7819 */ /* 0x000fe400000012ff */
[----:B------:R-:W-:Y:S02]  /*1cf70*/  SHF.R.U64 R83, R83, 0x3, RZ ;  /* 0x0000000353537819 */ /* 0x000fe400000012ff */
[----:B0-----:R-:W-:Y:S02]  /*1cf80*/  F2FP.BF16.F32.PACK_AB R8, R33, R32 ;  /* 0x000000202108723e */ /* 0x001fe400000010ff */
[----:B------:R-:W-:Y:S02]  /*1cf90*/  F2FP.BF16.F32.PACK_AB R9, R35, R34 ;  /* 0x000000222309723e */ /* 0x000fe400000010ff */
[----:B------:R-:W-:Y:S02]  /*1cfa0*/  F2FP.BF16.F32.PACK_AB R10, R37, R36 ;  /* 0x00000024250a723e */ /* 0x000fe400000010ff */
[----:B------:R-:W-:-:S02]  /*1cfb0*/  F2FP.BF16.F32.PACK_AB R11, R39, R38 ;  /* 0x00000026270b723e */ /* 0x000fc400000010ff */
[----:B------:R-:W-:Y:S02]  /*1cfc0*/  LOP3.LUT R139, R138, 0x380, RZ, 0xc0, !PT ;  /* 0x000003808a8b7812 */ /* 0x000fe400078ec0ff */
[----:B------:R-:W-:Y:S01]  /*1cfd0*/  IADD3 R86, P2, R84, 0x8000, RZ ;  /* 0x0000800054567810 */ /* 0x000fe20007f5e0ff */
[----:B------:R0:W-:Y:S01]  /*1cfe0*/  STSM.16.M88.4 [R81], R8 ;  /* 0x0000000851007844 */ /* 0x0001e20000000200 */
[----:B------:R-:W-:Y:S01]  /*1cff0*/  LOP3.LUT R136, R137, R136, RZ, 0x3c, !PT ;  /* 0x0000008889887212 */ /* 0x000fe200078e3cff */
[--C-:B------:R-:W-:Y:S01]  /*1d000*/  IMAD.X R137, RZ, RZ, R85.reuse, P6 ;  /* 0x000000ffff897224 */ /* 0x100fe200030e0655 */
[----:B------:R-:W-:Y:S02]  /*1d010*/  SHF.R.U64 R0, R0, 0x3, RZ ;  /* 0x0000000300007819 */ /* 0x000fe400000012ff */
[----:B------:R-:W-:Y:S01]  /*1d020*/  LOP3.LUT R12, R13, R12, RZ, 0x3c, !PT ;  /* 0x0000000c0d0c7212 */ /* 0x000fe200078e3cff */
[----:B------:R-:W-:Y:S01]  /*1d030*/  IMAD.X R13, RZ, RZ, R85, P5 ;  /* 0x000000ffff0d7224 */ /* 0x000fe200028e0655 */
[----:B-----5:R-:W-:-:S02]  /*1d040*/  IADD3 R134, P1, R84, 0x8020, RZ ;  /* 0x0000802054867810 */ /* 0x020fc40007f3e0ff */
[----:B------:R-:W-:Y:S01]  /*1d050*/  LOP3.LUT R82, R83, R82, RZ, 0x3c, !PT ;  /* 0x0000005253527212 */ /* 0x000fe200078e3cff */
[--C-:B------:R-:W-:Y:S01]  /*1d060*/  IMAD.X R83, RZ, RZ, R85.reuse, P3 ;  /* 0x000000ffff537224 */ /* 0x100fe200018e0655 */
[----:B------:R-:W-:Y:S02]  /*1d070*/  IADD3 R130, P6, R84, 0x8040, RZ ;  /* 0x0000804054827810 */ /* 0x000fe40007fde0ff */
[----:B------:R-:W-:Y:S02]  /*1d080*/  MOV R14, R14 ;  /* 0x0000000e000e7202 */ /* 0x000fe40000000f00 */
[----:B------:R-:W-:Y:S01]  /*1d090*/  SHF.R.U64 R139, R139, 0x3, RZ ;  /* 0x000000038b8b7819 */ /* 0x000fe200000012ff */
[----:B0-----:R-:W-:Y:S01]  /*1d0a0*/  IMAD.X R81, RZ, RZ, R85, P4 ;  /* 0x000000ffff517224 */ /* 0x001fe200020e0655 */
[----:B------:R-:W-:Y:S02]  /*1d0b0*/  F2FP.BF16.F32.PACK_AB R8, R41, R40 ;  /* 0x000000282908723e */ /* 0x000fe400000010ff */
[----:B------:R-:W-:-:S02]  /*1d0c0*/  F2FP.BF16.F32.PACK_AB R9, R43, R42 ;  /* 0x0000002a2b09723e */ /* 0x000fc400000010ff */
[----:B------:R-:W-:Y:S02]  /*1d0d0*/  F2FP.BF16.F32.PACK_AB R10, R45, R44 ;  /* 0x0000002c2d0a723e */ /* 0x000fe400000010ff */
[----:B------:R-:W-:Y:S02]  /*1d0e0*/  F2FP.BF16.F32.PACK_AB R11, R47, R46 ;  /* 0x0000002e2f0b723e */ /* 0x000fe400000010ff */
[----:B------:R-:W-:Y:S02]  /*1d0f0*/  LOP3.LUT R87, R86, 0x380, RZ, 0xc0, !PT ;  /* 0x0000038056577812 */ /* 0x000fe400078ec0ff */
[----:B------:R-:W-:Y:S02]  /*1d100*/  IADD3 R132, P5, R84, 0x8060, RZ ;  /* 0x0000806054847810 */ /* 0x000fe40007fbe0ff */
[----:B------:R-:W-:Y:S02]  /*1d110*/  LOP3.LUT R80, R0, R80, RZ, 0x3c, !PT ;  /* 0x0000005000507212 */ /* 0x000fe400078e3cff */
[----:B------:R-:W-:Y:S01]  /*1d120*/  LOP3.LUT R135, R134, 0x380, RZ, 0xc0, !PT ;  /* 0x0000038086877812 */ /* 0x000fe200078ec0ff */
[----:B------:R0:W-:Y:S01]  /*1d130*/  STSM.16.M88.4 [R14], R8 ;  /* 0x000000080e007844 */ /* 0x0001e20000000200 */
[----:B------:R-:W-:-:S02]  /*1d140*/  LOP3.LUT R131, R130, 0x380, RZ, 0xc0, !PT ;  /* 0x0000038082837812 */ /* 0x000fc400078ec0ff */
[----:B------:R-:W-:Y:S01]  /*1d150*/  LOP3.LUT R138, R139, R138, RZ, 0x3c, !PT ;  /* 0x0000008a8b8a7212 */ /* 0x000fe200078e3cff */
[----:B------:R-:W-:Y:S01]  /*1d160*/  IMAD.X R139, RZ, RZ, R85, P0 ;  /* 0x000000ffff8b7224 */ /* 0x000fe200000e0655 */
[----:B------:R-:W-:Y:S02]  /*1d170*/  SHF.R.U64 R87, R87, 0x3, RZ ;  /* 0x0000000357577819 */ /* 0x000fe400000012ff */
[----:B------:R-:W-:Y:S02]  /*1d180*/  LOP3.LUT R133, R132, 0x380, RZ, 0xc0, !PT ;  /* 0x0000038084857812 */ /* 0x000fe400078ec0ff */
[----:B------:R-:W-:Y:S02]  /*1d190*/  MOV R3, R12 ;  /* 0x0000000c00037202 */ /* 0x000fe40000000f00 */
[----:B------:R-:W-:Y:S02]  /*1d1a0*/  MOV R136, R136 ;  /* 0x0000008800887202 */ /* 0x000fe40000000f00 */
[----:B------:R-:W-:-:S02]  /*1d1b0*/  F2FP.BF16.F32.PACK_AB R12, R49, R48 ;  /* 0x00000030310c723e */ /* 0x000fc400000010ff */
[----:B------:R-:W-:Y:S02]  /*1d1c0*/  F2FP.BF16.F32.PACK_AB R13, R51, R50 ;  /* 0x00000032330d723e */ /* 0x000fe400000010ff */
[----:B0-----:R-:W-:Y:S02]  /*1d1d0*/  F2FP.BF16.F32.PACK_AB R14, R53, R52 ;  /* 0x00000034350e723e */ /* 0x001fe400000010ff */
[----:B------:R-:W-:Y:S02]  /*1d1e0*/  F2FP.BF16.F32.PACK_AB R15, R55, R54 ;  /* 0x00000036370f723e */ /* 0x000fe400000010ff */
[----:B--2---:R-:W-:Y:S02]  /*1d1f0*/  MOV R4, R80 ;  /* 0x0000005000047202 */ /* 0x004fe40000000f00 */
[----:B------:R-:W-:Y:S02]  /*1d200*/  MOV R0, R82 ;  /* 0x0000005200007202 */ /* 0x000fe40000000f00 */
[----:B------:R-:W-:-:S02]  /*1d210*/  SHF.R.U64 R135, R135, 0x3, RZ ;  /* 0x0000000387877819 */ /* 0x000fc400000012ff */
[----:B------:R-:W-:Y:S02]  /*1d220*/  F2FP.BF16.F32.PACK_AB R80, R57, R56 ;  /* 0x000000383950723e */ /* 0x000fe400000010ff */
[----:B------:R-:W-:Y:S02]  /*1d230*/  F2FP.BF16.F32.PACK_AB R81, R59, R58 ;  /* 0x0000003a3b51723e */ /* 0x000fe400000010ff */
[----:B------:R-:W-:Y:S02]  /*1d240*/  F2FP.BF16.F32.PACK_AB R82, R61, R60 ;  /* 0x0000003c3d52723e */ /* 0x000fe400000010ff */
[----:B------:R-:W-:Y:S02]  /*1d250*/  F2FP.BF16.F32.PACK_AB R83, R63, R62 ;  /* 0x0000003e3f53723e */ /* 0x000fe400000010ff */
[----:B------:R-:W-:Y:S02]  /*1d260*/  SHF.R.U64 R131, R131, 0x3, RZ ;  /* 0x0000000383837819 */ /* 0x000fe400000012ff */
[----:B------:R-:W-:Y:S01]  /*1d270*/  LOP3.LUT R86, R87, R86, RZ, 0x3c, !PT ;  /* 0x0000005657567212 */ /* 0x000fe200078e3cff */
[--C-:B------:R-:W-:Y:S01]  /*1d280*/  IMAD.X R87, RZ, RZ, R85.reuse, P2 ;  /* 0x000000ffff577224 */ /* 0x100fe200010e0655 */
[----:B------:R-:W-:Y:S01]  /*1d290*/  SHF.R.U64 R133, R133, 0x3, RZ ;  /* 0x0000000385857819 */ /* 0x000fe200000012ff */
[----:B------:R0:W-:Y:S01]  /*1d2a0*/  STSM.16.M88.4 [R136], R12 ;  /* 0x0000000c88007844 */ /* 0x0001e20000000200 */
[----:B------:R-:W-:Y:S01]  /*1d2b0*/  LOP3.LUT R134, R135, R134, RZ, 0x3c, !PT ;  /* 0x0000008687867212 */ /* 0x000fe200078e3cff */
[----:B------:R-:W-:Y:S01]  /*1d2c0*/  IMAD.X R135, RZ, RZ, R85, P1 ;  /* 0x000000ffff877224 */ /* 0x000fe200008e0655 */
[----:B------:R-:W-:Y:S01]  /*1d2d0*/  MOV R138, R138 ;  /* 0x0000008a008a7202 */ /* 0x000fe20000000f00 */
[----:B------:R2:W-:Y:S01]  /*1d2e0*/  STSM.16.M88.4 [R3], R80 ;  /* 0x0000005003007844 */ /* 0x0005e20000000200 */
[----:B------:R-:W-:-:S02]  /*1d2f0*/  F2FP.BF16.F32.PACK_AB R8, R65, R64 ;  /* 0x000000404108723e */ /* 0x000fc400000010ff */
[----:B------:R-:W-:Y:S02]  /*1d300*/  F2FP.BF16.F32.PACK_AB R9, R67, R66 ;  /* 0x000000424309723e */ /* 0x000fe400000010ff */
[----:B------:R-:W-:Y:S02]  /*1d310*/  F2FP.BF16.F32.PACK_AB R10, R69, R68 ;  /* 0x00000044450a723e */ /* 0x000fe400000010ff */
[----:B------:R-:W-:Y:S02]  /*1d320*/  F2FP.BF16.F32.PACK_AB R11, R71, R70 ;  /* 0x00000046470b723e */ /* 0x000fe400000010ff */
[----:B------:R-:W-:Y:S01]  /*1d330*/  LOP3.LUT R130, R131, R130, RZ, 0x3c, !PT ;  /* 0x0000008283827212 */ /* 0x000fe200078e3cff */
[----:B------:R-:W-:Y:S01]  /*1d340*/  IMAD.X R131, RZ, RZ, R85, P6 ;  /* 0x000000ffff837224 */ /* 0x000fe200030e0655 */
[----:B------:R-:W-:Y:S02]  /*1d350*/  LOP3.LUT R132, R133, R132, RZ, 0x3c, !PT ;  /* 0x0000008485847212 */ /* 0x000fe400078e3cff */
[----:B0-----:R-:W-:-:S02]  /*1d360*/  F2FP.BF16.F32.PACK_AB R12, R73, R72 ;  /* 0x00000048490c723e */ /* 0x001fc400000010ff */
[----:B------:R-:W-:Y:S02]  /*1d370*/  F2FP.BF16.F32.PACK_AB R13, R75, R74 ;  /* 0x0000004a4b0d723e */ /* 0x000fe400000010ff */
[----:B------:R-:W-:Y:S02]  /*1d380*/  F2FP.BF16.F32.PACK_AB R14, R77, R76 ;  /* 0x0000004c4d0e723e */ /* 0x000fe400000010ff */
[----:B------:R-:W-:Y:S01]  /*1d390*/  F2FP.BF16.F32.PACK_AB R15, R79, R78 ;  /* 0x0000004e4f0f723e */ /* 0x000fe200000010ff */
[----:B------:R-:W-:Y:S01]  /*1d3a0*/  IMAD.X R133, RZ, RZ, R85, P5 ;  /* 0x000000ffff857224 */ /* 0x000fe200028e0655 */
[----:B--2---:R-:W-:Y:S02]  /*1d3b0*/  F2FP.BF16.F32.PACK_AB R80, R21, R20 ;  /* 0x000000141550723e */ /* 0x004fe400000010ff */
[----:B------:R-:W-:Y:S02]  /*1d3c0*/  F2FP.BF16.F32.PACK_AB R81, R123, R122 ;  /* 0x0000007a7b51723e */ /* 0x000fe400000010ff */
[----:B------:R-:W-:-:S02]  /*1d3d0*/  F2FP.BF16.F32.PACK_AB R82, R121, R120 ;  /* 0x000000787952723e */ /* 0x000fc400000010ff */
[----:B------:R-:W-:Y:S01]  /*1d3e0*/  F2FP.BF16.F32.PACK_AB R83, R125, R124 ;  /* 0x0000007c7d53723e */ /* 0x000fe200000010ff */
[----:B------:R0:W-:Y:S01]  /*1d3f0*/  STSM.16.M88.4 [R138], R8 ;  /* 0x000000088a007844 */ /* 0x0001e20000000200 */
[----:B------:R-:W-:Y:S02]  /*1d400*/  MOV R136, R86 ;  /* 0x0000005600887202 */ /* 0x000fe40000000f00 */
[----:B------:R-:W-:Y:S01]  /*1d410*/  F2FP.BF16.F32.PACK_AB R84, R89, R88 ;  /* 0x000000585954723e */ /* 0x000fe200000010ff */
[----:B------:R2:W-:Y:S01]  /*1d420*/  STSM.16.M88.4 [R4], R12 ;  /* 0x0000000c04007844 */ /* 0x0005e20000000200 */
[----:B------:R-:W-:Y:S02]  /*1d430*/  F2FP.BF16.F32.PACK_AB R85, R91, R90 ;  /* 0x0000005a5b55723e */ /* 0x000fe400000010ff */
[----:B------:R-:W-:Y:S02]  /*1d440*/  F2FP.BF16.F32.PACK_AB R86, R93, R92 ;  /* 0x0000005c5d56723e */ /* 0x000fe400000010ff */
[----:B------:R-:W-:Y:S01]  /*1d450*/  F2FP.BF16.F32.PACK_AB R87, R95, R94 ;  /* 0x0000005e5f57723e */ /* 0x000fe200000010ff */
[----:B------:R3:W-:Y:S01]  /*1d460*/  STSM.16.M88.4 [R0], R80 ;  /* 0x0000005000007844 */ /* 0x0007e20000000200 */
[----:B------:R-:W-:-:S02]  /*1d470*/  MOV R134, R134 ;  /* 0x0000008600867202 */ /* 0x000fc40000000f00 */
[----:B------:R-:W-:Y:S02]  /*1d480*/  MOV R130, R130 ;  /* 0x0000008200827202 */ /* 0x000fe40000000f00 */
[----:B0-----:R-:W-:Y:S02]  /*1d490*/  F2FP.BF16.F32.PACK_AB R8, R97, R96 ;  /* 0x000000606108723e */ /* 0x001fe400000010ff */
[----:B------:R-:W-:Y:S02]  /*1d4a0*/  F2FP.BF16.F32.PACK_AB R9, R99, R98 ;  /* 0x000000626309723e */ /* 0x000fe400000010ff */
[----:B------:R-:W-:Y:S02]  /*1d4b0*/  F2FP.BF16.F32.PACK_AB R10, R101, R100 ;  /* 0x00000064650a723e */ /* 0x000fe400000010ff */
[----:B------:R-:W-:Y:S02]  /*1d4c0*/  F2FP.BF16.F32.PACK_AB R11, R103, R102 ;  /* 0x00000066670b723e */ /* 0x000fe400000010ff */
[----:B--2---:R-:W-:-:S02]  /*1d4d0*/  F2FP.BF16.F32.PACK_AB R12, R105, R104 ;  /* 0x00000068690c723e */ /* 0x004fc400000010ff */
[----:B------:R-:W-:Y:S02]  /*1d4e0*/  F2FP.BF16.F32.PACK_AB R13, R107, R106 ;  /* 0x0000006a6b0d723e */ /* 0x000fe400000010ff */
[----:B------:R-:W-:Y:S02]  /*1d4f0*/  F2FP.BF16.F32.PACK_AB R14, R109, R108 ;  /* 0x0000006c6d0e723e */ /* 0x000fe400000010ff */
[----:B------:R-:W-:Y:S02]  /*1d500*/  F2FP.BF16.F32.PACK_AB R15, R111, R110 ;  /* 0x0000006e6f0f723e */ /* 0x000fe400000010ff */
[----:B------:R-:W-:Y:S02]  /*1d510*/  MOV R132, R132 ;  /* 0x0000008400847202 */ /* 0x000fe40000000f00 */
[----:B---3--:R-:W-:Y:S02]  /*1d520*/  F2FP.BF16.F32.PACK_AB R80, R113, R112 ;  /* 0x000000707150723e */ /* 0x008fe400000010ff */
[----:B------:R-:W-:-:S02]  /*1d530*/  F2FP.BF16.F32.PACK_AB R81, R115, R114 ;  /* 0x000000727351723e */ /* 0x000fc400000010ff */
[----:B------:R-:W-:Y:S02]  /*1d540*/  F2FP.BF16.F32.PACK_AB R82, R117, R116 ;  /* 0x000000747552723e */ /* 0x000fe400000010ff */
[----:B------:R-:W-:Y:S01]  /*1d550*/  F2FP.BF16.F32.PACK_AB R83, R119, R118 ;  /* 0x000000767753723e */ /* 0x000fe200000010ff */
[----:B------:R4:W-:Y:S04]  /*1d560*/  STSM.16.M88.4 [R136], R84 ;  /* 0x0000005488007844 */ /* 0x0009e80000000200 */
[----:B------:R0:W-:Y:S04]  /*1d570*/  STSM.16.M88.4 [R134], R8 ;  /* 0x0000000886007844 */ /* 0x0001e80000000200 */
[----:B------:R-:W-:Y:S04]  /*1d580*/  STSM.16.M88.4 [R130], R12 ;  /* 0x0000000c82007844 */ /* 0x000fe80000000200 */
[----:B------:R2:W-:Y:S01]  /*1d590*/  STSM.16.M88.4 [R132], R80 ;  /* 0x0000005084007844 */ /* 0x0005e20000000200 */
[----:B------:R-:W-:-:S02]  /*1d5a0*/  ISETP.NE.U32.AND P0, PT, RZ, UR6, PT ;  /* 0x00000006ff007c0c */ /* 0x000fc4000bf05070 */
[----:B----4-:R-:W-:Y:S01]  /*1d5b0*/  IADD3 R84, P1, R145, UR6, RZ ;  /* 0x0000000691547c10 */ /* 0x010fe2000ff3e0ff */
[----:B------:R-:W-:Y:S01]  /*1d5c0*/  IMAD.MOV.U32 R0, RZ, RZ, RZ ;  /* 0x000000ffff007224 */ /* 0x000fe200078e00ff */
[----:B------:R-:W-:Y:S01]  /*1d5d0*/  BAR.SYNC.DEFER_BLOCKING 0x1, 0x100 ;  /* 0x0044000000007b1d */ /* 0x000fe20000010000 */
[----:B------:R-:W-:Y:S02]  /*1d5e0*/  ISETP.NE.AND.EX P0, PT, RZ, UR7, PT, P0 ;  /* 0x00000007ff007c0c */ /* 0x000fe4000bf05300 */
[----:B------:R-:W-:Y:S01]  /*1d5f0*/  IADD3.X R85, R144, UR7, RZ, P1, !PT ;  /* 0x0000000790557c10 */ /* 0x000fe20008ffe4ff */
[----:B------:R-:W-:-:S04]  /*1d600*/  IMAD.MOV.U32 R133, RZ, RZ, 0x9b8 ;  /* 0x000009b8ff857424 */ /* 0x000fc800078e00ff */
[----:B------:R-:W3:Y:S01]  /*1d610*/  LDC R86, c[0x0][0xbe8] ;  /* 0x0002fa00ff567b82 */ /* 0x000ee20000000800 */
[----:B0-----:R-:W4:Y:S07]  /*1d620*/  LDL R134, [R1+0x54] ;  /* 0x0000540001867983 */ /* 0x001f2e0000100800 */
[----:B--2---:R-:W0:Y:S01]  /*1d630*/  LDC.64 R80, c[0x0][0xba8] ;  /* 0x0002ea00ff507b82 */ /* 0x004e220000000a00 */
[----:B------:R-:W2:Y:S01]  /*1d640*/  @P0 LDG.E R0, desc[UR60][R84.64] ;  /* 0x0000003c54000981 */ /* 0x000ea2000c1e1900 */
        /* <DEDUP_REMOVED lines=12> */
[----:B------:R-:W0:Y:S08]  /*1d710*/  LDC.64 R10, c[0x0][R133+0x220] ;  /* 0x00008800850a7b82 */ /* 0x000e300000000a00 */
[----:B------:R-:W0:Y:S01]  /*1d720*/  LDC.64 R12, c[0x0][R133+0x218] ;  /* 0x00008600850c7b82 */ /* 0x000e220000000a00 */
[----:B---3--:R-:W-:-:S07]  /*1d730*/  ISETP.NE.AND P4, PT, R86, 0x1, PT ;  /* 0x000000015600780c */ /* 0x008fce0003f85270 */
[----:B------:R-:W3:Y:S01]  /*1d740*/  LDC.64 R14, c[0x0][R133+0x228] ;  /* 0x00008a00850e7b82 */ /* 0x000ee20000000a00 */
[----:B------:R-:W-:-:S07]  /*1d750*/  ISETP.NE.U32.AND P2, PT, RZ, UR6, PT ;  /* 0x00000006ff007c0c */ /* 0x000fce000bf45070 */
[----:B-1----:R-:W1:Y:S01]  /*1d760*/  LDC.64 R8, c[0x0][R133+0x210] ;  /* 0x0000840085087b82 */ /* 0x002e620000000a00 */
[----:B------:R-:W-:-:S07]  /*1d770*/  ISETP.NE.AND.EX P2, PT, RZ, UR7, PT, P2 ;  /* 0x00000007ff007c0c */ /* 0x000fce000bf45320 */
[----:B------:R-:W1:Y:S01]  /*1d780*/  @P4 LDC R4, c[0x0][0xbec] ;  /* 0x0002fb00ff044b82 */ /* 0x000e620000000800 */
[----:B------:R-:W-:-:S07]  /*1d790*/  SEL R3, R142, RZ, !P2 ;  /* 0x000000ff8e037207 */ /* 0x000fce0005000000 */
[----:B------:R-:W1:Y:S01]  /*1d7a0*/  @P4 LDC R87, c[0x0][0xbf0] ;  /* 0x0002fc00ff574b82 */ /* 0x000e620000000800 */
[----:B------:R-:W-:Y:S01]  /*1d7b0*/  SEL R131, R141, RZ, !P2 ;  /* 0x000000ff8d837207 */ /* 0x000fe20005000000 */
[----:B0-----:R-:W-:-:S06]  /*1d7c0*/  IMAD R130, R11, R3, RZ ;  /* 0x000000030b827224 */ /* 0x001fcc00078e02ff */
[----:B------:R-:W0:Y:S01]  /*1d7d0*/  @!P3 LDC R80, c[0x0][0xb50] ;  /* 0x0002d400ff50bb82 */ /* 0x000e220000000800 */
[C---:B------:R-:W-:Y:S02]  /*1d7e0*/  IMAD R130, R10.reuse, R131, R130 ;  /* 0x000000830a827224 */ /* 0x040fe400078e0282 */
[----:B------:R-:W-:-:S05]  /*1d7f0*/  IMAD.WIDE.U32 R10, R10, R3, RZ ;  /* 0x000000030a0a7225 */ /* 0x000fca00078e00ff */
[----:B------:R-:W0:Y:S01]  /*1d800*/  @!P3 LDC R81, c[0x0][0xb54] ;  /* 0x0002d500ff51bb82 */ /* 0x000e220000000800 */
[-C--:B------:R-:W-:Y:S02]  /*1d810*/  IMAD R131, R13, R197.reuse, RZ ;  /* 0x000000c50d837224 */ /* 0x080fe400078e02ff */
[----:B------:R-:W-:-:S04]  /*1d820*/  IMAD.WIDE.U32 R12, R12, R197, RZ ;  /* 0x000000c50c0c7225 */ /* 0x000fc800078e00ff */
[----:B------:R-:W-:Y:S02]  /*1d830*/  IMAD.IADD R82, R140, 0x1, R226 ;  /* 0x000000018c527824 */ /* 0x000fe400078e02e2 */
[----:B------:R-:W-:Y:S02]  /*1d840*/  IMAD.IADD R130, R11, 0x1, R130 ;  /* 0x000000010b827824 */ /* 0x000fe400078e0282 */
[----:B------:R-:W-:Y:S01]  /*1d850*/  IMAD.IADD R131, R13, 0x1, R131 ;  /* 0x000000010d837824 */ /* 0x000fe200078e0283 */
[----:B----4-:R-:W-:-:S05]  /*1d860*/  SEL R132, R134, RZ, P3 ;  /* 0x000000ff86847207 */ /* 0x010fca0001800000 */
[-C--:B---3--:R-:W-:Y:S02]  /*1d870*/  IMAD R13, R15, R132.reuse, RZ ;  /* 0x000000840f0d7224 */ /* 0x088fe400078e02ff */
[----:B------:R-:W-:Y:S01]  /*1d880*/  IMAD.WIDE.U32 R14, R14, R132, RZ ;  /* 0x000000840e0e7225 */ /* 0x000fe200078e00ff */
[----:B--2---:R-:W-:-:S03]  /*1d890*/  IADD3 R11, P2, P5, R10, R12, R0 ;  /* 0x0000000c0a0b7210 */ /* 0x004fc60007d5e000 */
[----:B-1----:R-:W-:-:S04]  /*1d8a0*/  @P4 IMAD.HI.U32 R12, R82, R4, RZ ;  /* 0x00000004520c4227 */ /* 0x002fc800078e00ff */
[----:B------:R-:W-:Y:S01]  /*1d8b0*/  IMAD.MOV.U32 R10, RZ, RZ, R82 ;  /* 0x000000ffff0a7224 */ /* 0x000fe200078e0052 */
[----:B------:R-:W-:Y:S02]  /*1d8c0*/  @P4 SHF.R.U32.HI R10, RZ, R87, R12 ;  /* 0x00000057ff0a4219 */ /* 0x000fe4000001160c */
[----:B------:R-:W-:-:S03]  /*1d8d0*/  SHF.R.S32.HI R4, RZ, 0x1f, R0 ;  /* 0x0000001fff047819 */ /* 0x000fc60000011400 */
[----:B------:R-:W-:Y:S01]  /*1d8e0*/  IMAD.MOV R87, RZ, RZ, -R10 ;  /* 0x000000ffff577224 */ /* 0x000fe200078e0a0a */
[----:B------:R-:W-:Y:S01]  /*1d8f0*/  IADD3.X R130, R130, R131, R4, P2, P5 ;  /* 0x0000008382827210 */ /* 0x000fe200017ea404 */
[----:B------:R-:W-:Y:S01]  /*1d900*/  IMAD.IADD R12, R15, 0x1, R13 ;  /* 0x000000010f0c7824 */ /* 0x000fe200078e020d */
[----:B------:R-:W-:Y:S01]  /*1d910*/  IADD3 R14, P2, P5, R10, R11, R14 ;  /* 0x0000000b0a0e7210 */ /* 0x000fe20007d5e00e */
[----:B------:R-:W-:Y:S01]  /*1d920*/  IMAD R11, R86, R87, R82 ;  /* 0x00000057560b7224 */ /* 0x000fe200078e0252 */
[----:B------:R-:W-:-:S04]  /*1d930*/  SHF.R.S32.HI R13, RZ, 0x1f, R10 ;  /* 0x0000001fff0d7819 */ /* 0x000fc8000001140a */
[----:B------:R-:W-:Y:S01]  /*1d940*/  IADD3.X R15, R13, R130, R12, P2, P5 ;  /* 0x000000820d0f7210 */ /* 0x000fe200017ea40c */
[-C--:B------:R-:W-:Y:S01]  /*1d950*/  IMAD R9, R9, R11.reuse, RZ ;  /* 0x0000000b09097224 */ /* 0x080fe200078e02ff */
[----:B------:R-:W-:Y:S01]  /*1d960*/  SHF.R.S32.HI R13, RZ, 0x1f, R11 ;  /* 0x0000001fff0d7819 */ /* 0x000fe2000001140b */
[----:B------:R-:W-:-:S04]  /*1d970*/  IMAD.WIDE.U32 R14, R8, R11, R14 ;  /* 0x0000000b080e7225 */ /* 0x000fc800078e000e */
[----:B------:R-:W-:Y:S01]  /*1d980*/  IMAD R9, R8, R13, R9 ;  /* 0x0000000d08097224 */ /* 0x000fe200078e0209 */
[----:B0-----:R-:W-:-:S03]  /*1d990*/  LEA R13, P2, R14, R80, 0x2 ;  /* 0x000000500e0d7211 */ /* 0x001fc600078410ff */
[----:B------:R-:W-:-:S05]  /*1d9a0*/  IMAD.IADD R8, R15, 0x1, R9 ;  /* 0x000000010f087824 */ /* 0x000fca00078e0209 */
[----:B------:R-:W-:Y:S01]  /*1d9b0*/  LEA.HI.X R14, R14, R81, R8, 0x2, P2 ;  /* 0x000000510e0e7211 */ /* 0x000fe200010f1408 */
[----:B------:R-:W-:Y:S06]  /*1d9c0*/  @P1 BRA `(.L_x_6137) ;  /* 0x0000000000101947 */ /* 0x000fec0003800000 */
[----:B------:R-:W-:Y:S05]  /*1d9d0*/  @!P0 BRA `(.L_x_6137) ;  /* 0x00000000000c8947 */ /* 0x000fea0003800000 */
[----:B------:R-:W2:Y:S04]  /*1d9e0*/  LDG.E R8, desc[UR60][R84.64] ;  /* 0x0000003c54087981 */ /* 0x000ea8000c1e1900 */
[----:B-----5:R-:W2:Y:S02]  /*1d9f0*/  LDG.E R83, desc[UR60][R84.64+0x4] ;  /* 0x0000043c54537981 */ /* 0x020ea4000c1e1900 */
[----:B--2---:R-:W-:-:S07]  /*1da00*/  IMAD.IADD R83, R83, 0x1, -R8 ;  /* 0x0000000153537824 */ /* 0x004fce00078e0a08 */
.L_x_6137:
[----:B------:R-:W2:Y:S04]  /*1da10*/  LDL R12, [R1+0x64] ;  /* 0x00006400010c7983 */ /* 0x000ea80000100800 */
[----:B------:R-:W3:Y:S01]  /*1da20*/  LDL R15, [R1+0x60] ;  /* 0x00006000010f7983 */ /* 0x000ee20000100800 */
[----:B-----5:R-:W-:-:S03]  /*1da30*/  IMAD R80, R83, R86, RZ ;  /* 0x0000005653507224 */ /* 0x020fc600078e02ff */
[----:B------:R-:W-:Y:S04]  /*1da40*/  SHFL.IDX PT, R8, R13, RZ, 0x1c1f ;  /* 0x001c1fff0d087589 */ /* 0x000fe800000e0000 */
[----:B------:R-:W0:Y:S04]  /*1da50*/  SHFL.IDX PT, R9, R14, RZ, 0x1c1f ;  /* 0x001c1fff0e097589 */ /* 0x000e2800000e0000 */
[----:B------:R-:W-:Y:S04]  /*1da60*/  SHFL.IDX PT, R10, R13, 0x1, 0x1c1f ;  /* 0x003c1f000d0a7f89 */ /* 0x000fe800000e0000 */
[----:B------:R-:W1:Y:S01]  /*1da70*/  SHFL.IDX PT, R11, R14, 0x1, 0x1c1f ;  /* 0x003c1f000e0b7f89 */ /* 0x000e6200000e0000 */
[----:B--2---:R-:W-:Y:S01]  /*1da80*/  IMAD.IADD R12, R12, 0x1, R226 ;  /* 0x000000010c0c7824 */ /* 0x004fe200078e02e2 */
[----:B---3--:R-:W-:-:S03]  /*1da90*/  LOP3.LUT P0, RZ, R15, 0x3, RZ, 0xc0, !PT ;  /* 0x000000030fff7812 */ /* 0x008fc6000780c0ff */
[C---:B------:R-:W-:Y:S01]  /*1daa0*/  VIADD R81, R12.reuse, 0x8 ;  /* 0x000000080c517836 */ /* 0x040fe20000000000 */
[----:B------:R-:W-:-:S04]  /*1dab0*/  ISETP.GE.OR P1, PT, R12, R80, P0 ;  /* 0x000000500c00720c */ /* 0x000fc80000726670 */
[----:B------:R-:W-:-:S09]  /*1dac0*/  ISETP.GE.OR P0, PT, R81, R80, P0 ;  /* 0x000000505100720c */ /* 0x000fd20000706670 */
[----:B0-----:R0:W-:Y:S04]  /*1dad0*/  @!P1 ST.E desc[UR60][R8.64], R128 ;  /* 0x0000008008009985 */ /* 0x0011e8000c10193c */
[----:B-1----:R0:W-:Y:S01]  /*1dae0*/  @!P0 ST.E desc[UR60][R10.64], R129 ;  /* 0x000000810a008985 */ /* 0x0021e2000c10193c */
[----:B------:R-:W-:Y:S05]  /*1daf0*/  @P3 BRA `(.L_x_6138) ;  /* 0x0000000c00503947 */ /* 0x000fea0003800000 */
[----:B0-----:R-:W0:Y:S01]  /*1db00*/  S2R R8, SR_TID.X ;  /* 0x0000000000087919 */ /* 0x001e220000002100 */
[----:B------:R-:W1:Y:S01]  /*1db10*/  @P4 LDC R69, c[0x0][0xbec] ;  /* 0x0002fb00ff454b82 */ /* 0x000e620000000800 */
[----:B------:R-:W-:Y:S02]  /*1db20*/  ULDC.64 UR4, c[0x0][0xaa0] ;  /* 0x0002a80000047ab9 */ /* 0x000fe40000000a00 */
[----:B------:R-:W-:-:S05]  /*1db30*/  IMAD R21, R4, UR4, RZ ;  /* 0x0000000404157c24 */ /* 0x000fca000f8e02ff */
[----:B------:R-:W2:Y:S01]  /*1db40*/  @P4 LDC R71, c[0x0][0xbf0] ;  /* 0x0002fc00ff474b82 */ /* 0x000ea20000000800 */
[----:B0-----:R-:W-:-:S05]  /*1db50*/  VIADD R8, R8, 0xffffff80 ;  /* 0xffffff8008087836 */ /* 0x001fca0000000000 */
[----:B------:R-:W-:-:S04]  /*1db60*/  SHF.R.S32.HI R9, RZ, 0x1f, R8 ;  /* 0x0000001fff097819 */ /* 0x000fc80000011408 */
[----:B------:R-:W-:-:S04]  /*1db70*/  LEA.HI R9, R9, R8, RZ, 0x3 ;  /* 0x0000000809097211 */ /* 0x000fc800078f18ff */
[----:B------:R-:W-:Y:S02]  /*1db80*/  LOP3.LUT R11, R9, 0xfffffff8, RZ, 0xc0, !PT ;  /* 0xfffffff8090b7812 */ /* 0x000fe400078ec0ff */
[----:B------:R-:W-:-:S03]  /*1db90*/  SHF.R.S32.HI R65, RZ, 0x3, R9 ;  /* 0x00000003ff417819 */ /* 0x000fc60000011409 */
[----:B------:R-:W-:-:S04]  /*1dba0*/  IMAD.IADD R64, R8, 0x1, -R11 ;  /* 0x0000000108407824 */ /* 0x000fc800078e0a0b */
[----:B------:R-:W-:-:S04]  /*1dbb0*/  IMAD.SHL.U32 R68, R64, 0x8, RZ ;  /* 0x0000000840447824 */ /* 0x000fc800078e00ff */
[----:B------:R-:W-:Y:S02]  /*1dbc0*/  IMAD R9, R65, 0x40, R68 ;  /* 0x0000004041097824 */ /* 0x000fe400078e0244 */
[----:B------:R-:W-:Y:S02]  /*1dbd0*/  IMAD R67, R0, UR5, R21 ;  /* 0x0000000500437c24 */ /* 0x000fe4000f8e0215 */
[----:B------:R-:W-:-:S04]  /*1dbe0*/  IMAD.WIDE R126, R9, 0x2, R126 ;  /* 0x00000002097e7825 */ /* 0x000fc800078e027e */
[----:B------:R-:W-:Y:S01]  /*1dbf0*/  IMAD.WIDE.U32 R20, R0, UR4, RZ ;  /* 0x0000000400147c25 */ /* 0x000fe2000f8e00ff */
[C---:B------:R-:W-:Y:S01]  /*1dc00*/  IADD3 R13, P3, R126.reuse, 0x1000, RZ ;  /* 0x000010007e0d7810 */ /* 0x040fe20007f7e0ff */
[----:B------:R-:W-:Y:S01]  /*1dc10*/  ULDC.64 UR4, c[0x0][0xae8] ;  /* 0x0002ba0000047ab9 */ /* 0x000fe20000000a00 */
[C---:B------:R-:W-:Y:S01]  /*1dc20*/  IADD3 R25, P2, R126.reuse, 0x2000, RZ ;  /* 0x000020007e197810 */ /* 0x040fe20007f5e0ff */
[----:B------:R-:W-:Y:S01]  /*1dc30*/  IMAD.IADD R21, R21, 0x1, R67 ;  /* 0x0000000115157824 */ /* 0x000fe200078e0243 */
[----:B------:R-:W-:Y:S01]  /*1dc40*/  IADD3 R29, P6, R126, 0x3000, RZ ;  /* 0x000030007e1d7810 */ /* 0x000fe20007fde0ff */
[----:B------:R-:W-:Y:S01]  /*1dc50*/  IMAD R67, R64, 0x20, R65 ;  /* 0x0000002040437824 */ /* 0x000fe200078e0241 */
[C---:B------:R-:W-:Y:S02]  /*1dc60*/  IADD3 R33, P5, R126.reuse, 0x4000, RZ ;  /* 0x000040007e217810 */ /* 0x040fe40007fbe0ff */
[----:B------:R-:W-:Y:S01]  /*1dc70*/  IADD3 R37, P1, R126, 0x5000, RZ ;  /* 0x000050007e257810 */ /* 0x000fe20007f3e0ff */
[----:B------:R-:W-:Y:S01]  /*1dc80*/  IMAD.IADD R64, R226, 0x1, R67 ;  /* 0x00000001e2407824 */ /* 0x000fe200078e0243 */
[----:B------:R-:W-:-:S02]  /*1dc90*/  LOP3.LUT R12, R13, 0x380, RZ, 0xc0, !PT ;  /* 0x000003800d0c7812 */ /* 0x000fc400078ec0ff */
[----:B------:R-:W-:Y:S02]  /*1dca0*/  LOP3.LUT R24, R25, 0x380, RZ, 0xc0, !PT ;  /* 0x0000038019187812 */ /* 0x000fe400078ec0ff */
[----:B------:R-:W-:Y:S02]  /*1dcb0*/  LOP3.LUT R28, R29, 0x380, RZ, 0xc0, !PT ;  /* 0x000003801d1c7812 */ /* 0x000fe400078ec0ff */
[----:B------:R-:W-:Y:S01]  /*1dcc0*/  LOP3.LUT R32, R33, 0x380, RZ, 0xc0, !PT ;  /* 0x0000038021207812 */ /* 0x000fe200078ec0ff */
[----:B------:R-:W-:Y:S01]  /*1dcd0*/  IMAD.WIDE.U32 R20, R197, UR4, R20 ;  /* 0x00000004c5147c25 */ /* 0x000fe2000f8e0014 */
[----:B------:R-:W-:Y:S02]  /*1dce0*/  LOP3.LUT R36, R37, 0x380, RZ, 0xc0, !PT ;  /* 0x0000038025247812 */ /* 0x000fe400078ec0ff */
[----:B------:R-:W-:Y:S01]  /*1dcf0*/  SHF.R.U64 R12, R12, 0x3, RZ ;  /* 0x000000030c0c7819 */ /* 0x000fe200000012ff */
[----:B-1----:R-:W-:Y:S01]  /*1dd00*/  @P4 IMAD.HI.U32 R0, R64, R69, RZ ;  /* 0x0000004540004227 */ /* 0x002fe200078e00ff */
[----:B------:R-:W-:-:S02]  /*1dd10*/  SHF.R.U64 R24, R24, 0x3, RZ ;  /* 0x0000000318187819 */ /* 0x000fc400000012ff */
[----:B------:R-:W-:Y:S02]  /*1dd20*/  SHF.R.U64 R28, R28, 0x3, RZ ;  /* 0x000000031c1c7819 */ /* 0x000fe400000012ff */
[----:B------:R-:W-:Y:S02]  /*1dd30*/  SHF.R.U64 R32, R32, 0x3, RZ ;  /* 0x0000000320207819 */ /* 0x000fe400000012ff */
[----:B------:R-:W-:Y:S01]  /*1dd40*/  SHF.R.S32.HI R4, RZ, 0x1f, R3 ;  /* 0x0000001fff047819 */ /* 0x000fe20000011403 */
[----:B------:R-:W-:Y:S01]  /*1dd50*/  IMAD R21, R197, UR5, R21 ;  /* 0x00000005c5157c24 */ /* 0x000fe2000f8e0215 */
[----:B------:R-:W-:Y:S01]  /*1dd60*/  SHF.R.U64 R36, R36, 0x3, RZ ;  /* 0x0000000324247819 */ /* 0x000fe200000012ff */
[----:B------:R-:W-:Y:S01]  /*1dd70*/  ULDC.64 UR4, c[0x0][0xaf0] ;  /* 0x0002bc0000047ab9 */ /* 0x000fe20000000a00 */
[----:B------:R-:W-:Y:S01]  /*1dd80*/  LOP3.LUT R12, R12, R13, RZ, 0x3c, !PT ;  /* 0x0000000d0c0c7212 */ /* 0x000fe200078e3cff */
[----:B------:R-:W-:Y:S01]  /*1dd90*/  IMAD.MOV.U32 R67, RZ, RZ, R64 ;  /* 0x000000ffff437224 */ /* 0x000fe200078e0040 */
        /* <DEDUP_REMOVED lines=8> */
[----:B--2---:R-:W-:Y:S01]  /*1de20*/  @P4 SHF.R.U32.HI R67, RZ, R71, R0 ;  /* 0x00000047ff434219 */ /* 0x004fe20000011600 */
[----:B------:R-:W-:Y:S01]  /*1de30*/  IMAD R4, R4, UR4, RZ ;  /* 0x0000000404047c24 */ /* 0x000fe2000f8e02ff */
[C---:B------:R-:W-:Y:S01]  /*1de40*/  IADD3 R41, P0, R126.reuse, 0x6000, RZ ;  /* 0x000060007e297810 */ /* 0x040fe20007f1e0ff */
[----:B------:R-:W-:Y:S01]  /*1de50*/  IMAD.X R37, RZ, RZ, R127, P1 ;  /* 0x000000ffff257224 */ /* 0x000fe200008e067f */
[C---:B------:R-:W-:Y:S01]  /*1de60*/  IADD3 R45, P3, R126.reuse, 0x7000, RZ ;  /* 0x000070007e2d7810 */ /* 0x040fe20007f7e0ff */
[----:B------:R-:W-:Y:S01]  /*1de70*/  IMAD.WIDE.U32 R20, R3, UR4, R20 ;  /* 0x0000000403147c25 */ /* 0x000fe2000f8e0014 */
[C---:B------:R-:W-:Y:S01]  /*1de80*/  IADD3 R49, P2, R126.reuse, 0x8000, RZ ;  /* 0x000080007e317810 */ /* 0x040fe20007f5e0ff */
[----:B------:R-:W5:Y:S01]  /*1de90*/  LD.E.128 R12, desc[UR60][R12.64] ;  /* 0x0000003c0c0c7980 */ /* 0x000f62000c101d00 */
[----:B------:R-:W-:-:S02]  /*1dea0*/  IADD3 R53, P6, R126, 0x9000, RZ ;  /* 0x000090007e357810 */ /* 0x000fc40007fde0ff */
[C---:B------:R-:W-:Y:S01]  /*1deb0*/  IADD3 R57, P5, R126.reuse, 0xa000, RZ ;  /* 0x0000a0007e397810 */ /* 0x040fe20007fbe0ff */
[----:B------:R-:W-:Y:S01]  /*1dec0*/  IMAD R69, R3, UR5, R4 ;  /* 0x0000000503457c24 */ /* 0x000fe2000f8e0204 */
[----:B------:R-:W-:Y:S01]  /*1ded0*/  IADD3 R9, P1, R126, 0xb000, RZ ;  /* 0x0000b0007e097810 */ /* 0x000fe20007f3e0ff */
[--C-:B------:R-:W-:Y:S01]  /*1dee0*/  IMAD.MOV R3, RZ, RZ, -R67.reuse ;  /* 0x000000ffff037224 */ /* 0x100fe200078e0a43 */
[----:B------:R-:W-:Y:S01]  /*1def0*/  SHF.R.S32.HI R0, RZ, 0x1f, R67 ;  /* 0x0000001fff007819 */ /* 0x000fe20000011443 */
[----:B------:R-:W-:Y:S01]  /*1df00*/  ULDC.64 UR4, c[0x0][0xae0] ;  /* 0x0002b80000047ab9 */ /* 0x000fe20000000a00 */
[----:B------:R-:W-:Y:S01]  /*1df10*/  LOP3.LUT R40, R41, 0x380, RZ, 0xc0, !PT ;  /* 0x0000038029287812 */ /* 0x000fe200078ec0ff */
[----:B------:R-:W5:Y:S01]  /*1df20*/  LD.E.128 R24, desc[UR60][R24.64] ;  /* 0x0000003c18187980 */ /* 0x000f62000c101d00 */
[----:B------:R-:W-:Y:S02]  /*1df30*/  LOP3.LUT R44, R45, 0x380, RZ, 0xc0, !PT ;  /* 0x000003802d2c7812 */ /* 0x000fe400078ec0ff */
[----:B------:R-:W-:Y:S01]  /*1df40*/  LOP3.LUT R48, R49, 0x380, RZ, 0xc0, !PT ;  /* 0x0000038031307812 */ /* 0x000fe200078ec0ff */
[----:B------:R-:W5:Y:S01]  /*1df50*/  LD.E.128 R28, desc[UR60][R28.64] ;  /* 0x0000003c1c1c7980 */ /* 0x000f62000c101d00 */
[----:B------:R-:W-:-:S02]  /*1df60*/  LOP3.LUT R52, R53, 0x380, RZ, 0xc0, !PT ;  /* 0x0000038035347812 */ /* 0x000fc400078ec0ff */
[----:B------:R-:W-:Y:S01]  /*1df70*/  LOP3.LUT R56, R57, 0x380, RZ, 0xc0, !PT ;  /* 0x0000038039387812 */ /* 0x000fe200078ec0ff */
[----:B------:R-:W-:Y:S01]  /*1df80*/  IMAD.IADD R21, R21, 0x1, R69 ;  /* 0x0000000115157824 */ /* 0x000fe200078e0245 */
[----:B------:R-:W-:Y:S02]  /*1df90*/  LOP3.LUT R8, R9, 0x380, RZ, 0xc0, !PT ;  /* 0x0000038009087812 */ /* 0x000fe400078ec0ff */
[----:B------:R-:W-:Y:S01]  /*1dfa0*/  LOP3.LUT R11, R126, 0x380, RZ, 0xc0, !PT ;  /* 0x000003807e0b7812 */ /* 0x000fe200078ec0ff */
[----:B------:R-:W-:Y:S01]  /*1dfb0*/  IMAD R0, R0, UR4, RZ ;  /* 0x0000000400007c24 */ /* 0x000fe2000f8e02ff */
[----:B------:R-:W-:Y:S01]  /*1dfc0*/  SHF.R.U64 R40, R40, 0x3, RZ ;  /* 0x0000000328287819 */ /* 0x000fe200000012ff */
[----:B------:R-:W-:Y:S01]  /*1dfd0*/  IMAD R3, R86, R3, R64 ;  /* 0x0000000356037224 */ /* 0x000fe200078e0240 */
[----:B------:R-:W-:Y:S01]  /*1dfe0*/  SHF.R.U64 R44, R44, 0x3, RZ ;  /* 0x000000032c2c7819 */ /* 0x000fe200000012ff */
[----:B------:R-:W-:Y:S01]  /*1dff0*/  IMAD.X R61, RZ, RZ, R127, P1 ;  /* 0x000000ffff3d7224 */ /* 0x000fe200008e067f */
[----:B------:R-:W-:Y:S01]  /*1e000*/  SHF.R.U64 R48, R48, 0x3, RZ ;  /* 0x0000000330307819 */ /* 0x000fe200000012ff */
[----:B------:R-:W5:Y:S01]  /*1e010*/  LD.E.128 R32, desc[UR60][R32.64] ;  /* 0x0000003c20207980 */ /* 0x000f62000c101d00 */
[----:B------:R-:W-:-:S02]  /*1e020*/  SHF.R.U64 R52, R52, 0x3, RZ ;  /* 0x0000000334347819 */ /* 0x000fc400000012ff */
[----:B------:R-:W-:Y:S01]  /*1e030*/  SHF.R.U64 R56, R56, 0x3, RZ ;  /* 0x0000000338387819 */ /* 0x000fe200000012ff */
[----:B------:R-:W5:Y:S01]  /*1e040*/  LD.E.128 R36, desc[UR60][R36.64] ;  /* 0x0000003c24247980 */ /* 0x000f62000c101d00 */
[----:B------:R-:W-:Y:S01]  /*1e050*/  SHF.R.U64 R8, R8, 0x3, RZ ;  /* 0x0000000308087819 */ /* 0x000fe200000012ff */
[----:B------:R-:W-:Y:S01]  /*1e060*/  IMAD.WIDE.U32 R20, R67, UR4, R20 ;  /* 0x0000000443147c25 */ /* 0x000fe2000f8e0014 */
[----:B------:R-:W-:Y:S02]  /*1e070*/  SHF.R.U64 R11, R11, 0x3, RZ ;  /* 0x000000030b0b7819 */ /* 0x000fe400000012ff */
[----:B------:R-:W-:Y:S01]  /*1e080*/  LOP3.LUT R40, R40, R41, RZ, 0x3c, !PT ;  /* 0x0000002928287212 */ /* 0x000fe200078e3cff */
[----:B------:R-:W-:Y:S01]  /*1e090*/  IMAD R67, R67, UR5, R0 ;  /* 0x0000000543437c24 */ /* 0x000fe2000f8e0200 */
        /* <DEDUP_REMOVED lines=11> */
[----:B------:R-:W-:Y:S01]  /*1e150*/  ULDC.64 UR4, c[0x0][0xad8] ;  /* 0x0002b60000047ab9 */ /* 0x000fe20000000a00 */
[----:B------:R-:W-:Y:S01]  /*1e160*/  LOP3.LUT R126, R11, R126, RZ, 0x3c, !PT ;  /* 0x0000007e0b7e7212 */ /* 0x000fe200078e3cff */
[----:B------:R-:W-:Y:S01]  /*1e170*/  IMAD.IADD R21, R21, 0x1, R67 ;  /* 0x0000000115157824 */ /* 0x000fe200078e0243 */
[----:B------:R-:W5:Y:S01]  /*1e180*/  LD.E.128 R40, desc[UR60][R40.64] ;  /* 0x0000003c28287980 */ /* 0x000f62000c101d00 */
[----:B------:R-:W-:-:S03]  /*1e190*/  IMAD R0, R0, UR4, RZ ;  /* 0x0000000400007c24 */ /* 0x000fc6000f8e02ff */
[----:B------:R0:W5:Y:S01]  /*1e1a0*/  LD.E.128 R8, desc[UR60][R126.64] ;  /* 0x0000003c7e087980 */ /* 0x000162000c101d00 */
[----:B------:R-:W-:-:S03]  /*1e1b0*/  IMAD R67, R3, UR5, R0 ;  /* 0x0000000503437c24 */ /* 0x000fc6000f8e0200 */
[----:B------:R-:W5:Y:S01]  /*1e1c0*/  LD.E.128 R44, desc[UR60][R44.64] ;  /* 0x0000003c2c2c7980 */ /* 0x000f62000c101d00 */
[----:B------:R-:W-:Y:S01]  /*1e1d0*/  IMAD.WIDE.U32 R20, R3, UR4, R20 ;  /* 0x0000000403147c25 */ /* 0x000fe2000f8e0014 */
[----:B------:R-:W-:Y:S02]  /*1e1e0*/  ULDC.64 UR4, c[0x0][0xa80] ;  /* 0x0002a00000047ab9 */ /* 0x000fe40000000a00 */
        /* <DEDUP_REMOVED lines=9> */
[----:B-1----:R-:W1:Y:S01]  /*1e280*/  FENCE.VIEW.ASYNC.S ;  /* 0x00000000000073c6 */ /* 0x002e620000000000 */
[----:B------:R-:W-:Y:S01]  /*1e290*/  IMAD.IADD R21, R21, 0x1, R67 ;  /* 0x0000000115157824 */ /* 0x000fe200078e0243 */
[----:B------:R-:W-:Y:S01]  /*1e2a0*/  LEA R4, P2, R20, UR4, 0x1 ;  /* 0x0000000414047c11 */ /* 0x000fe2000f8408ff */
[----:B------:R-:W-:-:S03]  /*1e2b0*/  IMAD.IADD R71, R65, 0x1, R226 ;  /* 0x0000000141477824 */ /* 0x000fc600078e02e2 */
[----:B------:R-:W-:Y:S02]  /*1e2c0*/  LEA.HI.X R69, R20, UR5, R21, 0x1, P2 ;  /* 0x0000000514457c11 */ /* 0x000fe400090f0c15 */
[C---:B------:R-:W-:Y:S01]  /*1e2d0*/  ISETP.GE.AND P2, PT, R71.reuse, R80, PT ;  /* 0x000000504700720c */ /* 0x040fe20003f46270 */
[----:B------:R-:W-:Y:S02]  /*1e2e0*/  VIADD R0, R2, 0x30820 ;  /* 0x0003082002007836 */ /* 0x000fe40000000000 */
[----:B------:R-:W-:-:S03]  /*1e2f0*/  VIADD R3, R71, 0x20 ;  /* 0x0000002047037836 */ /* 0x000fc60000000000 */
[----:B------:R-:W-:Y:S01]  /*1e300*/  PRMT R0, RZ, 0x654, R0 ;  /* 0x00000654ff007816 */ /* 0x000fe20000000000 */
[----:B------:R-:W-:Y:S01]  /*1e310*/  VIADD R65, R71, 0x40 ;  /* 0x0000004047417836 */ /* 0x000fe20000000000 */
[-C--:B------:R-:W-:Y:S01]  /*1e320*/  ISETP.GE.AND P1, PT, R3, R80.reuse, PT ;  /* 0x000000500300720c */ /* 0x080fe20003f26270 */
[C---:B------:R-:W-:Y:S02]  /*1e330*/  VIADD R70, R68.reuse, 0x80 ;  /* 0x0000008044467836 */ /* 0x040fe40000000000 */
[----:B------:R-:W-:Y:S01]  /*1e340*/  VIADD R74, R68, 0x40 ;  /* 0x00000040444a7836 */ /* 0x000fe20000000000 */
[----:B-1----:R0:W1:Y:S01]  /*1e350*/  SHFL.IDX PT, R67, R4, RZ, 0x181f ;  /* 0x00181fff04437589 */ /* 0x00206200000e0000 */
[----:B------:R-:W-:Y:S01]  /*1e360*/  BSSY B1, `(.L_x_6139) ;  /* 0x0000015000017945 */ /* 0x000fe20003800000 */
[----:B------:R2:W-:Y:S02]  /*1e370*/  SYNCS.ARRIVE.TRANS64.RED.A1T0 RZ, [R0+URZ], RZ ;  /* 0x000000ff00ff79a7 */ /* 0x0005e4000810043f */
[----:B------:R0:W3:Y:S01]  /*1e380*/  SHFL.IDX PT, R3, R69, RZ, 0x181f ;  /* 0x00181fff45037589 */ /* 0x0000e200000e0000 */
[----:B------:R-:W-:-:S02]  /*1e390*/  ISETP.GE.AND P0, PT, R65, R80, PT ;  /* 0x000000504100720c */ /* 0x000fc40003f06270 */
[----:B------:R-:W-:Y:S02]  /*1e3a0*/  SHF.R.S32.HI R72, RZ, 0x1f, R68 ;  /* 0x0000001fff487819 */ /* 0x000fe40000011444 */
[----:B------:R-:W-:Y:S02]  /*1e3b0*/  SHF.R.S32.HI R73, RZ, 0x1f, R74 ;  /* 0x0000001fff497819 */ /* 0x000fe4000001144a */
[----:B--2---:R-:W-:Y:S01]  /*1e3c0*/  SHF.R.S32.HI R0, RZ, 0x1f, R70 ;  /* 0x0000001fff007819 */ /* 0x004fe20000011446 */
[----:B0-----:R-:W-:Y:S06]  /*1e3d0*/  @P2 BRA `(.L_x_6140) ;  /* 0x0000000000342947 */ /* 0x001fec0003800000 */
[----:B------:R-:W-:Y:S02]  /*1e3e0*/  ULDC UR4, c[0x0][0xac8] ;  /* 0x0002b20000047ab9 */ /* 0x000fe40000000800 */
[----:B------:R-:W-:Y:S02]  /*1e3f0*/  ISETP.GE.AND P4, PT, R68, UR4, PT ;  /* 0x0000000444007c0c */ /* 0x000fe4000bf86270 */
[----:B------:R-:W-:Y:S02]  /*1e400*/  ISETP.GE.AND P3, PT, R74, UR4, PT ;  /* 0x000000044a007c0c */ /* 0x000fe4000bf66270 */
[----:B------:R-:W-:-:S09]  /*1e410*/  ISETP.GE.AND P2, PT, R70, UR4, PT ;  /* 0x0000000446007c0c */ /* 0x000fd2000bf46270 */
[-C--:B-1----:R-:W-:Y:S02]  /*1e420*/  @!P4 LEA R20, P6, R68, R67.reuse, 0x1 ;  /* 0x000000434414c211 */ /* 0x082fe400078c08ff */
[----:B------:R-:W-:Y:S02]  /*1e430*/  @!P3 LEA R64, P5, R74, R67, 0x1 ;  /* 0x000000434a40b211 */ /* 0x000fe400078a08ff */
[----:B---3--:R-:W-:Y:S02]  /*1e440*/  @!P4 LEA.HI.X R21, R68, R3, R72, 0x1, P6 ;  /* 0x000000034415c211 */ /* 0x008fe400030f0c48 */
[----:B------:R-:W-:Y:S02]  /*1e450*/  @!P2 LEA R66, P6, R70, R67, 0x1 ;  /* 0x000000434642a211 */ /* 0x000fe400078c08ff */
[-C--:B------:R-:W-:Y:S01]  /*1e460*/  @!P3 LEA.HI.X R65, R74, R3.reuse, R73, 0x1, P5 ;  /* 0x000000034a41b211 */ /* 0x080fe200028f0c49 */
[----:B-----5:R0:W-:Y:S01]  /*1e470*/  @!P4 ST.E.128 desc[UR60][R20.64], R8 ;  /* 0x000000081400c985 */ /* 0x0201e2000c101d3c */
[----:B------:R-:W-:-:S03]  /*1e480*/  @!P2 LEA.HI.X R67, R70, R3, R0, 0x1, P6 ;  /* 0x000000034643a211 */ /* 0x000fc600030f0c00 */
[----:B------:R0:W-:Y:S04]  /*1e490*/  @!P3 ST.E.128 desc[UR60][R64.64], R32 ;  /* 0x000000204000b985 */ /* 0x0001e8000c101d3c */
[----:B------:R0:W-:Y:S02]  /*1e4a0*/  @!P2 ST.E.128 desc[UR60][R66.64], R48 ;  /* 0x000000304200a985 */ /* 0x0001e4000c101d3c */
.L_x_6140:
[----:B------:R-:W-:Y:S05]  /*1e4b0*/  BSYNC B1 ;  /* 0x0000000000017941 */ /* 0x000fea0003800000 */
.L_x_6139:
[----:B---3--:R2:W3:Y:S01]  /*1e4c0*/  SHFL.IDX PT, R3, R69, 0x1, 0x181f ;  /* 0x00381f0045037f89 */ /* 0x0084e200000e0000 */
[----:B------:R-:W-:Y:S03]  /*1e4d0*/  BSSY B1, `(.L_x_6141) ;  /* 0x0000010000017945 */ /* 0x000fe60003800000 */
[----:B0-----:R2:W0:Y:S01]  /*1e4e0*/  SHFL.IDX PT, R21, R4, 0x1, 0x181f ;  /* 0x00381f0004157f89 */ /* 0x00142200000e0000 */
[----:B------:R-:W-:Y:S05]  /*1e4f0*/  @P1 BRA `(.L_x_6142) ;  /* 0x0000000000341947 */ /* 0x000fea0003800000 */
[----:B------:R-:W-:Y:S02]  /*1e500*/  ULDC UR4, c[0x0][0xac8] ;  /* 0x0002b20000047ab9 */ /* 0x000fe40000000800 */
[----:B------:R-:W-:Y:S02]  /*1e510*/  ISETP.GE.AND P4, PT, R68, UR4, PT ;  /* 0x0000000444007c0c */ /* 0x000fe4000bf86270 */
[----:B------:R-:W-:Y:S02]  /*1e520*/  ISETP.GE.AND P5, PT, R74, UR4, PT ;  /* 0x000000044a007c0c */ /* 0x000fe4000bfa6270 */
[----:B------:R-:W-:-:S09]  /*1e530*/  ISETP.GE.AND P6, PT, R70, UR4, PT ;  /* 0x0000000446007c0c */ /* 0x000fd2000bfc6270 */
[-C--:B0----5:R-:W-:Y:S02]  /*1e540*/  @!P4 LEA R8, P1, R68, R21.reuse, 0x1 ;  /* 0x000000154408c211 */ /* 0x0a1fe400078208ff */
        /* <DEDUP_REMOVED lines=8> */
.L_x_6142:
[----:B------:R-:W-:Y:S05]  /*1e5d0*/  BSYNC B1 ;  /* 0x0000000000017941 */ /* 0x000fea0003800000 */
.L_x_6141:
[----:B---3--:R3:W0:Y:S01]  /*1e5e0*/  SHFL.IDX PT, R3, R69, 0x2, 0x181f ;  /* 0x00581f0045037f89 */ /* 0x00862200000e0000 */
[----:B------:R-:W-:Y:S03]  /*1e5f0*/  BSSY B1, `(.L_x_6143) ;  /* 0x0000010000017945 */ /* 0x000fe60003800000 */
[----:B----45:R3:W4:Y:S01]  /*1e600*/  SHFL.IDX PT, R13, R4, 0x2, 0x181f ;  /* 0x00581f00040d7f89 */ /* 0x03072200000e0000 */
        /* <DEDUP_REMOVED lines=14> */
.L_x_6144:
[----:B------:R-:W-:Y:S05]  /*1e6f0*/  BSYNC B1 ;  /* 0x0000000000017941 */ /* 0x000fea0003800000 */
.L_x_6143:
[----:B0-----:R-:W-:Y:S01]  /*1e700*/  VIADD R3, R71, 0x60 ;  /* 0x0000006047037836 */ /* 0x001fe20000000000 */
[----:B--23--:R-:W3:Y:S04]  /*1e710*/  SHFL.IDX PT, R69, R69, 0x3, 0x181f ;  /* 0x00781f0045457f89 */ /* 0x00cee800000e0000 */
[----:B------:R-:W-:Y:S01]  /*1e720*/  ISETP.GE.AND P0, PT, R3, R80, PT ;  /* 0x000000500300720c */ /* 0x000fe20003f06270 */
[----:B----4-:R0:W2:-:S12]  /*1e730*/  SHFL.IDX PT, R13, R4, 0x3, 0x181f ;  /* 0x00781f00040d7f89 */ /* 0x01009800000e0000 */
[----:B0-----:R-:W-:Y:S05]  /*1e740*/  @P0 BRA `(.L_x_6145) ;  /* 0x0000002000980947 */ /* 0x001fea0003800000 */
[----:B------:R-:W-:Y:S02]  /*1e750*/  ULDC UR4, c[0x0][0xac8] ;  /* 0x0002b20000047ab9 */ /* 0x000fe40000000800 */
[----:B------:R-:W-:Y:S02]  /*1e760*/  ISETP.GE.AND P2, PT, R68, UR4, PT ;  /* 0x0000000444007c0c */ /* 0x000fe4000bf46270 */
[----:B------:R-:W-:-:S11]  /*1e770*/  ISETP.GE.AND P3, PT, R74, UR4, PT ;  /* 0x000000044a007c0c */ /* 0x000fd6000bf66270 */
[-C--:B--2---:R-:W-:Y:S02]  /*1e780*/  @!P2 LEA R8, P0, R68, R13.reuse, 0x1 ;  /* 0x0000000d4408a211 */ /* 0x084fe400078008ff */
[----:B------:R-:W-:Y:S02]  /*1e790*/  @!P3 LEA R10, P1, R74, R13, 0x1 ;  /* 0x0000000d4a0ab211 */ /* 0x000fe400078208ff */
[-C--:B---3--:R-:W-:Y:S02]  /*1e7a0*/  @!P2 LEA.HI.X R9, R68, R69.reuse, R72, 0x1, P0 ;  /* 0x000000454409a211 */ /* 0x088fe400000f0c48 */
        /* <DEDUP_REMOVED lines=9> */
.L_x_6138:
[----:B------:R-:W1:Y:S01]  /*1e840*/  @P4 LDC R13, c[0x0][0xbec] ;  /* 0x0002fb00ff0d4b82 */ /* 0x000e620000000800 */
[----:B------:R-:W-:Y:S01]  /*1e850*/  ULDC.64 UR4, c[0x0][0xb08] ;  /* 0x0002c20000047ab9 */ /* 0x000fe20000000a00 */
[----:B------:R-:W-:Y:S01]  /*1e860*/  ULDC.64 UR6, c[0x0][0xb30] ;  /* 0x0002cc0000067ab9 */ /* 0x000fe20000000a00 */
[----:B0-----:R-:W-:Y:S01]  /*1e870*/  IMAD R11, R4, UR4, RZ ;  /* 0x00000004040b7c24 */ /* 0x001fe2000f8e02ff */
[----:B------:R-:W-:Y:S01]  /*1e880*/  ISETP.GE.AND P0, PT, R12, R80, PT ;  /* 0x000000500c00720c */ /* 0x000fe20003f06270 */
[C---:B------:R-:W-:Y:S01]  /*1e890*/  IMAD.WIDE.U32 R8, R0.reuse, UR4, RZ ;  /* 0x0000000400087c25 */ /* 0x040fe2000f8e00ff */
[----:B------:R-:W-:Y:S02]  /*1e8a0*/  BSSY B1, `(.L_x_6146) ;  /* 0x00000cc000017945 */ /* 0x000fe40003800000 */
[----:B------:R-:W0:Y:S01]  /*1e8b0*/  @P4 LDC R4, c[0x0][0xbf0] ;  /* 0x0002fc00ff044b82 */ /* 0x000e220000000800 */
[----:B------:R-:W-:Y:S01]  /*1e8c0*/  IMAD R11, R0, UR5, R11 ;  /* 0x00000005000b7c24 */ /* 0x000fe2000f8e020b */
[----:B------:R-:W-:Y:S01]  /*1e8d0*/  ULDC.64 UR4, c[0x0][0xb38] ;  /* 0x0002ce0000047ab9 */ /* 0x000fe20000000a00 */
[----:B------:R-:W-:Y:S01]  /*1e8e0*/  SHF.R.S32.HI R0, RZ, 0x1f, R3 ;  /* 0x0000001fff007819 */ /* 0x000fe20000011403 */
[----:B------:R-:W-:-:S02]  /*1e8f0*/  VIADD R84, R229, 0xa8 ;  /* 0x000000a8e5547836 */ /* 0x000fc40000000000 */
[----:B------:R-:W-:Y:S02]  /*1e900*/  IMAD.IADD R9, R9, 0x1, R11 ;  /* 0x0000000109097824 */ /* 0x000fe400078e020b */
[----:B------:R-:W-:Y:S01]  /*1e910*/  VIADD R126, R229, 0x98 ;  /* 0x00000098e57e7836 */ /* 0x000fe20000000000 */
[----:B------:R-:W-:Y:S01]  /*1e920*/  SHF.R.S32.HI R84, RZ, 0x1f, R84 ;  /* 0x0000001fff547819 */ /* 0x000fe20000011454 */
[----:B------:R-:W-:-:S03]  /*1e930*/  IMAD.WIDE.U32 R8, R197, UR4, R8 ;  /* 0x00000004c5087c25 */ /* 0x000fc6000f8e0008 */
[----:B------:R-:W-:Y:S01]  /*1e940*/  SHF.R.S32.HI R126, RZ, 0x1f, R126 ;  /* 0x0000001fff7e7819 */ /* 0x000fe2000001147e */
[----:B------:R-:W-:Y:S01]  /*1e950*/  IMAD R9, R197, UR5, R9 ;  /* 0x00000005c5097c24 */ /* 0x000fe2000f8e0209 */
[----:B------:R-:W-:Y:S01]  /*1e960*/  ULDC.64 UR4, c[0x0][0xb40] ;  /* 0x0002d00000047ab9 */ /* 0x000fe20000000a00 */
[----:B-1----:R-:W-:-:S04]  /*1e970*/  @P4 IMAD.HI.U32 R13, R82, R13, RZ ;  /* 0x0000000d520d4227 */ /* 0x002fc800078e00ff */
[----:B------:R-:W-:Y:S02]  /*1e980*/  IMAD R0, R0, UR4, RZ ;  /* 0x0000000400007c24 */ /* 0x000fe4000f8e02ff */
[----:B------:R-:W-:-:S04]  /*1e990*/  IMAD.WIDE.U32 R8, R3, UR4, R8 ;  /* 0x0000000403087c25 */ /* 0x000fc8000f8e0008 */
[----:B------:R-:W-:Y:S01]  /*1e9a0*/  IMAD R11, R3, UR5, R0 ;  /* 0x00000005030b7c24 */ /* 0x000fe2000f8e0200 */
[----:B------:R-:W-:Y:S01]  /*1e9b0*/  ULDC.64 UR4, c[0x0][0xb48] ;  /* 0x0002d20000047ab9 */ /* 0x000fe20000000a00 */
[----:B------:R-:W-:Y:S01]  /*1e9c0*/  IMAD.MOV.U32 R3, RZ, RZ, R82 ;  /* 0x000000ffff037224 */ /* 0x000fe200078e0052 */
[----:B0-----:R-:W-:Y:S01]  /*1e9d0*/  @P4 SHF.R.U32.HI R3, RZ, R4, R13 ;  /* 0x00000004ff034219 */ /* 0x001fe2000001160d */
[----:B------:R-:W-:Y:S02]  /*1e9e0*/  IMAD.IADD R9, R9, 0x1, R11 ;  /* 0x0000000109097824 */ /* 0x000fe400078e020b */
[----:B------:R-:W-:Y:S01]  /*1e9f0*/  VIADD R4, R2, 0x30820 ;  /* 0x0003082002047836 */ /* 0x000fe20000000000 */
[--C-:B------:R-:W-:Y:S01]  /*1ea00*/  SHF.R.S32.HI R0, RZ, 0x1f, R3.reuse ;  /* 0x0000001fff007819 */ /* 0x100fe20000011403 */
[----:B------:R-:W-:Y:S02]  /*1ea10*/  IMAD.MOV R11, RZ, RZ, -R3 ;  /* 0x000000ffff0b7224 */ /* 0x000fe400078e0a03 */
[----:B------:R-:W-:Y:S01]  /*1ea20*/  IMAD.WIDE.U32 R8, R134, UR4, R8 ;  /* 0x0000000486087c25 */ /* 0x000fe2000f8e0008 */
[----:B------:R-:W-:-:S03]  /*1ea30*/  PRMT R4, RZ, 0x654, R4 ;  /* 0x00000654ff047816 */ /* 0x000fc60000000004 */
[----:B------:R-:W-:Y:S01]  /*1ea40*/  IMAD R11, R86, R11, R82 ;  /* 0x0000000b560b7224 */ /* 0x000fe200078e0252 */
[----:B------:R0:W-:Y:S01]  /*1ea50*/  SYNCS.ARRIVE.TRANS64.RED.A1T0 RZ, [R4+URZ], RZ ;  /* 0x000000ff04ff79a7 */ /* 0x0001e2000810043f */
        /* <DEDUP_REMOVED lines=12> */
[C---:B------:R-:W-:Y:S01]  /*1eb20*/  LEA R0, P1, R8.reuse, UR4, 0x2 ;  /* 0x0000000408007c11 */ /* 0x040fe2000f8210ff */
[C---:B------:R-:W-:Y:S02]  /*1eb30*/  VIADD R86, R229.reuse, 0xa0 ;  /* 0x000000a0e5567836 */ /* 0x040fe40000000000 */
        /* <DEDUP_REMOVED lines=68> */
[----:B------:R-:W-:-:S04]  /*1ef80*/  @!P0 IMAD.WIDE R10, R229, 0x4, R8 ;  /* 0x00000004e50a8825 */ /* 0x000fc800078e0208 */
[-C--:B------:R-:W-:Y:S01]  /*1ef90*/  @!P4 LEA R12, P2, R159, R8.reuse, 0x2 ;  /* 0x000000089f0cc211 */ /* 0x080fe200078410ff */
[----:B------:R0:W-:Y:S01]  /*1efa0*/  @!P0 ST.E.64 desc[UR60][R10.64], R24 ;  /* 0x000000180a008985 */ /* 0x0001e2000c101b3c */
[----:B------:R-:W-:Y:S02]  /*1efb0*/  ISETP.GE.AND P0, PT, R155, UR4, PT ;  /* 0x000000049b007c0c */ /* 0x000fe4000bf06270 */
[----:B------:R-:W-:Y:S02]  /*1efc0*/  @!P3 LEA R14, P6, R157, R8, 0x2 ;  /* 0x000000089d0eb211 */ /* 0x000fe400078c10ff */
[-C--:B------:R-:W-:Y:S02]  /*1efd0*/  @!P4 LEA.HI.X R13, R159, R9.reuse, R160, 0x2, P2 ;  /* 0x000000099f0dc211 */ /* 0x080fe400010f14a0 */
[----:B------:R-:W-:Y:S02]  /*1efe0*/  ISETP.GE.AND P2, PT, R151, UR4, PT ;  /* 0x0000000497007c0c */ /* 0x000fe4000bf46270 */
[----:B------:R-:W-:-:S02]  /*1eff0*/  @!P3 LEA.HI.X R15, R157, R9, R158, 0x2, P6 ;  /* 0x000000099d0fb211 */ /* 0x000fc400030f149e */
[C---:B0-----:R-:W-:Y:S02]  /*1f000*/  @!P5 LEA R10, P1, R161.reuse, R8, 0x2 ;  /* 0x00000008a10ad211 */ /* 0x041fe400078210ff */
[----:B------:R-:W-:Y:S02]  /*1f010*/  SHF.R.S32.HI R25, RZ, 0x1f, R82 ;  /* 0x0000001fff197819 */ /* 0x000fe40000011452 */
[----:B------:R-:W-:Y:S02]  /*1f020*/  @!P5 LEA.HI.X R11, R161, R9, R162, 0x2, P1 ;  /* 0x00000009a10bd211 */ /* 0x000fe400008f14a2 */
[----:B------:R-:W-:-:S03]  /*1f030*/  ISETP.GE.AND P1, PT, R153, UR4, PT ;  /* 0x0000000499007c0c */ /* 0x000fc6000bf26270 */
[----:B------:R0:W-:Y:S04]  /*1f040*/  @!P5 ST.E.64 desc[UR60][R10.64], R28 ;  /* 0x0000001c0a00d985 */ /* 0x0001e8000c101b3c */
[----:B------:R1:W-:Y:S01]  /*1f050*/  @!P4 ST.E.64 desc[UR60][R12.64], R32 ;  /* 0x000000200c00c985 */ /* 0x0003e2000c101b3c */
[----:B------:R-:W-:-:S03]  /*1f060*/  ISETP.GE.AND P4, PT, R147, UR4, PT ;  /* 0x0000000493007c0c */ /* 0x000fc6000bf86270 */
[----:B------:R2:W-:Y:S01]  /*1f070*/  @!P3 ST.E.64 desc[UR60][R14.64], R36 ;  /* 0x000000240e00b985 */ /* 0x0005e2000c101b3c */
[----:B------:R-:W-:Y:S02]  /*1f080*/  ISETP.GE.AND P3, PT, R149, UR4, PT ;  /* 0x0000000495007c0c */ /* 0x000fe4000bf66270 */
[-C--:B0-----:R-:W-:Y:S01]  /*1f090*/  @!P0 LEA R10, P6, R155, R8.reuse, 0x2 ;  /* 0x000000089b0a8211 */ /* 0x081fe200078c10ff */
[----:B------:R-:W-:Y:S01]  /*1f0a0*/  VIADD R29, R229, 0xb8 ;  /* 0x000000b8e51d7836 */ /* 0x000fe20000000000 */
[-C--:B-1----:R-:W-:Y:S02]  /*1f0b0*/  @!P1 LEA R12, P5, R153, R8.reuse, 0x2 ;  /* 0x00000008990c9211 */ /* 0x082fe400078a10ff */
[-C--:B------:R-:W-:Y:S02]  /*1f0c0*/  @!P0 LEA.HI.X R11, R155, R9.reuse, R156, 0x2, P6 ;  /* 0x000000099b0b8211 */ /* 0x080fe400030f149c */
[----:B--2---:R-:W-:Y:S02]  /*1f0d0*/  @!P2 LEA R14, P6, R151, R8, 0x2 ;  /* 0x00000008970ea211 */ /* 0x004fe400078c10ff */
[----:B------:R-:W-:Y:S01]  /*1f0e0*/  @!P1 LEA.HI.X R13, R153, R9, R154, 0x2, P5 ;  /* 0x00000009990d9211 */ /* 0x000fe200028f149a */
[----:B------:R0:W-:Y:S01]  /*1f0f0*/  @!P0 ST.E.64 desc[UR60][R10.64], R40 ;  /* 0x000000280a008985 */ /* 0x0001e2000c101b3c */
[----:B------:R-:W-:-:S02]  /*1f100*/  ISETP.GE.AND P5, PT, R145, UR4, PT ;  /* 0x0000000491007c0c */ /* 0x000fc4000bfa6270 */
[----:B------:R-:W-:Y:S01]  /*1f110*/  @!P2 LEA.HI.X R15, R151, R9, R152, 0x2, P6 ;  /* 0x00000009970fa211 */ /* 0x000fe200030f1498 */
[----:B------:R1:W-:Y:S01]  /*1f120*/  @!P1 ST.E.64 desc[UR60][R12.64], R44 ;  /* 0x0000002c0c009985 */ /* 0x0003e2000c101b3c */
[----:B------:R-:W-:Y:S02]  /*1f130*/  ISETP.GE.AND P0, PT, R143, UR4, PT ;  /* 0x000000048f007c0c */ /* 0x000fe4000bf06270 */
[----:B------:R-:W-:Y:S01]  /*1f140*/  ISETP.GE.AND P1, PT, R141, UR4, PT ;  /* 0x000000048d007c0c */ /* 0x000fe2000bf26270 */
[----:B------:R2:W-:Y:S01]  /*1f150*/  @!P2 ST.E.64 desc[UR60][R14.64], R48 ;  /* 0x000000300e00a985 */ /* 0x0005e2000c101b3c */
[----:B------:R-:W-:Y:S02]  /*1f160*/  SHF.R.S32.HI R4, RZ, 0x1f, R29 ;  /* 0x0000001fff047819 */ /* 0x000fe4000001141d */
[-C--:B0-----:R-:W-:Y:S02]  /*1f170*/  @!P3 LEA R10, P6, R149, R8.reuse, 0x2 ;  /* 0x00000008950ab211 */ /* 0x081fe400078c10ff */
[----:B-1----:R-:W-:-:S02]  /*1f180*/  @!P4 LEA R12, P2, R147, R8, 0x2 ;  /* 0x00000008930cc211 */ /* 0x002fc400078410ff */
[-C--:B------:R-:W-:Y:S02]  /*1f190*/  @!P3 LEA.HI.X R11, R149, R9.reuse, R150, 0x2, P6 ;  /* 0x00000009950bb211 */ /* 0x080fe400030f1496 */
[----:B--2---:R-:W-:Y:S02]  /*1f1a0*/  @!P5 LEA R14, P6, R145, R8, 0x2 ;  /* 0x00000008910ed211 */ /* 0x004fe400078c10ff */
[-C--:B------:R-:W-:Y:S01]  /*1f1b0*/  @!P4 LEA.HI.X R13, R147, R9.reuse, R148, 0x2, P2 ;  /* 0x00000009930dc211 */ /* 0x080fe200010f1494 */
[----:B------:R0:W-:Y:S01]  /*1f1c0*/  @!P3 ST.E.64 desc[UR60][R10.64], R52 ;  /* 0x000000340a00b985 */ /* 0x0001e2000c101b3c */
[----:B------:R-:W-:Y:S02]  /*1f1d0*/  ISETP.GE.AND P2, PT, R139, UR4, PT ;  /* 0x000000048b007c0c */ /* 0x000fe4000bf46270 */
[----:B------:R-:W-:Y:S01]  /*1f1e0*/  @!P5 LEA.HI.X R15, R145, R9, R146, 0x2, P6 ;  /* 0x00000009910fd211 */ /* 0x000fe200030f1492 */
[----:B------:R1:W-:Y:S01]  /*1f1f0*/  @!P4 ST.E.64 desc[UR60][R12.64], R56 ;  /* 0x000000380c00c985 */ /* 0x0003e2000c101b3c */
[----:B------:R-:W-:-:S03]  /*1f200*/  ISETP.GE.AND P3, PT, R137, UR4, PT ;  /* 0x0000000489007c0c */ /* 0x000fc6000bf66270 */
[----:B------:R2:W-:Y:S01]  /*1f210*/  @!P5 ST.E.64 desc[UR60][R14.64], R60 ;  /* 0x0000003c0e00d985 */ /* 0x0005e2000c101b3c */
[-C--:B0-----:R-:W-:Y:S02]  /*1f220*/  @!P0 LEA R10, P4, R143, R8.reuse, 0x2 ;  /* 0x000000088f0a8211 */ /* 0x081fe400078810ff */
[-C--:B-1----:R-:W-:Y:S02]  /*1f230*/  @!P1 LEA R12, P5, R141, R8.reuse, 0x2 ;  /* 0x000000088d0c9211 */ /* 0x082fe400078a10ff */
[-C--:B------:R-:W-:Y:S02]  /*1f240*/  @!P0 LEA.HI.X R11, R143, R9.reuse, R144, 0x2, P4 ;  /* 0x000000098f0b8211 */ /* 0x080fe400020f1490 */
[----:B--2---:R-:W-:Y:S02]  /*1f250*/  @!P2 LEA R14, P6, R139, R8, 0x2 ;  /* 0x000000088b0ea211 */ /* 0x004fe400078c10ff */
[----:B------:R-:W-:Y:S01]  /*1f260*/  ISETP.GE.AND P4, PT, R135, UR4, PT ;  /* 0x0000000487007c0c */ /* 0x000fe2000bf86270 */
[----:B------:R0:W-:Y:S01]  /*1f270*/  @!P0 ST.E.64 desc[UR60][R10.64], R64 ;  /* 0x000000400a008985 */ /* 0x0001e2000c101b3c */
[----:B------:R-:W-:-:S02]  /*1f280*/  @!P1 LEA.HI.X R13, R141, R9, R142, 0x2, P5 ;  /* 0x000000098d0d9211 */ /* 0x000fc400028f148e */
        /* <DEDUP_REMOVED lines=10> */
[----:B--2---:R-:W-:Y:S02]  /*1f330*/  @!P5 LEA R14, P6, R133, R8, 0x2 ;  /* 0x00000008850ed211 */ /* 0x004fe400078c10ff */
[-C--:B------:R-:W-:Y:S02]  /*1f340*/  @!P4 LEA.HI.X R13, R135, R9.reuse, R136, 0x2, P1 ;  /* 0x00000009870dc211 */ /* 0x080fe400008f1488 */
        /* <DEDUP_REMOVED lines=19> */
[-C--:B------:R-:W-:Y:S02]  /*1f480*/  @!P4 LEA R20, P1, R85, R8.reuse, 0x2 ;  /* 0x000000085514c211 */ /* 0x080fe400078210ff */
[-C--:B------:R-:W-:Y:S02]  /*1f490*/  @!P5 LEA.HI.X R11, R87, R9.reuse, R126, 0x2, P3 ;  /* 0x00000009570bd211 */ /* 0x080fe400018f147e */
[-C--:B------:R-:W-:Y:S02]  /*1f4a0*/  @!P4 LEA.HI.X R21, R85, R9.reuse, R86, 0x2, P1 ;  /* 0x000000095515c211 */ /* 0x080fe400008f1456 */
[CC--:B-1----:R-:W-:Y:S01]  /*1f4b0*/  @!P2 LEA R12, P1, R29.reuse, R8.reuse, 0x2 ;  /* 0x000000081d0ca211 */ /* 0x0c2fe200078210ff */
[----:B------:R1:W-:Y:S03]  /*1f4c0*/  @!P5 ST.E.64 desc[UR60][R10.64], R100 ;  /* 0x000000640a00d985 */ /* 0x0003e6000c101b3c */
[----:B------:R-:W-:Y:S01]  /*1f4d0*/  @!P2 LEA.HI.X R13, R29, R9, R4, 0x2, P1 ;  /* 0x000000091d0da211 */ /* 0x000fe200008f1404 */
[----:B------:R1:W-:Y:S01]  /*1f4e0*/  @!P4 ST.E.64 desc[UR60][R20.64], R104 ;  /* 0x000000681400c985 */ /* 0x0003e2000c101b3c */
[----:B0-----:R-:W-:-:S04]  /*1f4f0*/  @!P6 LEA R14, P3, R82, R8, 0x2 ;  /* 0x00000008520ee211 */ /* 0x001fc800078610ff */
[----:B------:R-:W-:Y:S02]  /*1f500*/  @!P6 LEA.HI.X R15, R82, R9, R25, 0x2, P3 ;  /* 0x00000009520fe211 */ /* 0x000fe400018f1419 */
[----:B------:R-:W-:-:S04]  /*1f510*/  @!P0 LEA R8, P3, R83, R8, 0x2 ;  /* 0x0000000853088211 */ /* 0x000fc800078610ff */
[----:B------:R-:W-:-:S05]  /*1f520*/  @!P0 LEA.HI.X R9, R83, R9, R84, 0x2, P3 ;  /* 0x0000000953098211 */ /* 0x000fca00018f1454 */
[----:B------:R1:W-:Y:S04]  /*1f530*/  @!P0 ST.E.64 desc[UR60][R8.64], R108 ;  /* 0x0000006c08008985 */ /* 0x0003e8000c101b3c */
[----:B------:R1:W-:Y:S04]  /*1f540*/  @!P6 ST.E.64 desc[UR60][R14.64], R112 ;  /* 0x000000700e00e985 */ /* 0x0003e8000c101b3c */
[----:B------:R1:W-:Y:S02]  /*1f550*/  @!P2 ST.E.64 desc[UR60][R12.64], R116 ;  /* 0x000000740c00a985 */ /* 0x0003e4000c101b3c */
.L_x_6147:
[----:B------:R-:W-:Y:S05]  /*1f560*/  BSYNC B1 ;  /* 0x0000000000017941 */ /* 0x000fea0003800000 */
.L_x_6146:
[----:B------:R-:W-:Y:S01]  /*1f570*/  ISETP.GE.AND P0, PT, R81, R80, PT ;  /* 0x000000505100720c */ /* 0x000fe20003f06270 */
[----:B-1----:R0:W1:Y:S04]  /*1f580*/  SHFL.IDX PT, R9, R3, 0x1, 0x1c1f ;  /* 0x003c1f0003097f89 */ /* 0x00206800000e0000 */
[----:B------:R0:W2:Y:S08]  /*1f590*/  SHFL.IDX PT, R8, R0, 0x1, 0x1c1f ;  /* 0x003c1f0000087f89 */ /* 0x0000b000000e0000 */
[----:B0-----:R-:W-:Y:S05]  /*1f5a0*/  @P0 BRA `(.L_x_6145) ;  /* 0x0000001400000947 */ /* 0x001fea0003800000 */
[----:B------:R-:W-:Y:S01]  /*1f5b0*/  ULDC UR4, c[0x0][0xac8] ;  /* 0x0002b20000047ab9 */ /* 0x000fe20000000800 */
[----:B------:R-:W-:Y:S02]  /*1f5c0*/  SHF.R.S32.HI R3, RZ, 0x1f, R82 ;  /* 0x0000001fff037819 */ /* 0x000fe40000011452 */
[----:B------:R-:W-:Y:S02]  /*1f5d0*/  ISETP.GE.AND P2, PT, R161, UR4, PT ;  /* 0x00000004a1007c0c */ /* 0x000fe4000bf46270 */
[----:B------:R-:W-:Y:S02]  /*1f5e0*/  ISETP.GE.AND P1, PT, R229, UR4, PT ;  /* 0x00000004e5007c0c */ /* 0x000fe4000bf26270 */
[----:B------:R-:W-:Y:S02]  /*1f5f0*/  ISETP.GE.AND P5, PT, R159, UR4, PT ;  /* 0x000000049f007c0c */ /* 0x000fe4000bfa6270 */
[----:B------:R-:W-:Y:S02]  /*1f600*/  ISETP.GE.AND P4, PT, R157, UR4, PT ;  /* 0x000000049d007c0c */ /* 0x000fe4000bf86270 */
[----:B------:R-:W-:-:S05]  /*1f610*/  ISETP.GE.AND P3, PT, R155, UR4, PT ;  /* 0x000000049b007c0c */ /* 0x000fca000bf66270 */
[----:B--2---:R-:W-:Y:S02]  /*1f620*/  @!P2 LEA R10, P0, R161, R8, 0x2 ;  /* 0x00000008a10aa211 */ /* 0x004fe400078010ff */
[----:B-1----:R-:W-:Y:S02]  /*1f630*/  @!P1 IMAD.WIDE R12, R229, 0x4, R8 ;  /* 0x00000004e50c9825 */ /* 0x002fe400078e0208 */
[----:B------:R-:W-:Y:S02]  /*1f640*/  @!P2 LEA.HI.X R11, R161, R9, R162, 0x2, P0 ;  /* 0x00000009a10ba211 */ /* 0x000fe400000f14a2 */
[----:B------:R-:W-:Y:S01]  /*1f650*/  ISETP.GE.AND P0, PT, R153, UR4, PT ;  /* 0x0000000499007c0c */ /* 0x000fe2000bf06270 */
[----:B------:R0:W-:Y:S01]  /*1f660*/  @!P1 ST.E.64 desc[UR60][R12.64], R26 ;  /* 0x0000001a0c009985 */ /* 0x0001e2000c101b3c */
[----:B------:R-:W-:-:S03]  /*1f670*/  ISETP.GE.AND P1, PT, R151, UR4, PT ;  /* 0x0000000497007c0c */ /* 0x000fc6000bf26270 */
[----:B------:R1:W-:Y:S01]  /*1f680*/  @!P2 ST.E.64 desc[UR60][R10.64], R30 ;  /* 0x0000001e0a00a985 */ /* 0x0003e2000c101b3c */
[-C--:B0-----:R-:W-:Y:S02]  /*1f690*/  @!P4 LEA R12, P2, R157, R8.reuse, 0x2 ;  /* 0x000000089d0cc211 */ /* 0x081fe400078410ff */
[-C--:B-1----:R-:W-:Y:S02]  /*1f6a0*/  @!P5 LEA R10, P6, R159, R8.reuse, 0x2 ;  /* 0x000000089f0ad211 */ /* 0x082fe400078c10ff */
        /* <DEDUP_REMOVED lines=17> */
[-C--:B------:R-:W-:Y:S01]  /*1f7c0*/  @!P2 LEA.HI.X R15, R149, R9.reuse, R150, 0x2, P6 ;  /* 0x00000009950fa211 */ /* 0x080fe200030f1496 */
[----:B------:R1:W-:Y:S01]  /*1f7d0*/  @!P1 ST.E.64 desc[UR60][R12.64], R50 ;  /* 0x000000320c009985 */ /* 0x0003e2000c101b3c */
[-C--:B------:R-:W-:Y:S02]  /*1f7e0*/  @!P3 LEA R20, P6, R147, R8.reuse, 0x2 ;  /* 0x000000089314b211 */ /* 0x080fe400078c10ff */
[----:B------:R-:W-:Y:S01]  /*1f7f0*/  @!P4 LEA R24, P0, R145, R8, 0x2 ;  /* 0x000000089118c211 */ /* 0x000fe200078010ff */
[----:B------:R2:W-:Y:S01]  /*1f800*/  @!P2 ST.E.64 desc[UR60][R14.64], R54 ;  /* 0x000000360e00a985 */ /* 0x0005e2000c101b3c */
[----:B------:R-:W-:Y:S02]  /*1f810*/  ISETP.GE.AND P2, PT, R141, UR4, PT ;  /* 0x000000048d007c0c */ /* 0x000fe4000bf46270 */
[----:B------:R-:W-:Y:S02]  /*1f820*/  ISETP.GE.AND P1, PT, R139, UR4, PT ;  /* 0x000000048b007c0c */ /* 0x000fe4000bf26270 */
[----:B------:R-:W-:-:S02]  /*1f830*/  @!P4 LEA.HI.X R25, R145, R9, R146, 0x2, P0 ;  /* 0x000000099119c211 */ /* 0x000fc400000f1492 */
[-C--:B------:R-:W-:Y:S02]  /*1f840*/  @!P3 LEA.HI.X R21, R147, R9.reuse, R148, 0x2, P6 ;  /* 0x000000099315b211 */ /* 0x080fe400030f1494 */
[----:B------:R-:W-:Y:S02]  /*1f850*/  ISETP.GE.AND P0, PT, R137, UR4, PT ;  /* 0x0000000489007c0c */ /* 0x000fe4000bf06270 */
[CC--:B------:R-:W-:Y:S01]  /*1f860*/  @!P5 LEA R26, P6, R143.reuse, R8.reuse, 0x2 ;  /* 0x000000088f1ad211 */ /* 0x0c0fe200078c10ff */
[----:B------:R3:W-:Y:S03]  /*1f870*/  @!P3 ST.E.64 desc[UR60][R20.64], R58 ;  /* 0x0000003a1400b985 */ /* 0x0007e6000c101b3c */
[----:B------:R-:W-:Y:S01]  /*1f880*/  @!P5 LEA.HI.X R27, R143, R9, R144, 0x2, P6 ;  /* 0x000000098f1bd211 */ /* 0x000fe200030f1490 */
[----:B------:R4:W-:Y:S01]  /*1f890*/  @!P4 ST.E.64 desc[UR60][R24.64], R62 ;  /* 0x0000003e1800c985 */ /* 0x0009e2000c101b3c */
[----:B0-----:R-:W-:-:S02]  /*1f8a0*/  @!P2 LEA R10, P6, R141, R8, 0x2 ;  /* 0x000000088d0aa211 */ /* 0x001fc400078c10ff */
[-C--:B-1----:R-:W-:Y:S01]  /*1f8b0*/  @!P1 LEA R12, P3, R139, R8.reuse, 0x2 ;  /* 0x000000088b0c9211 */ /* 0x082fe200078610ff */
[----:B------:R0:W-:Y:S01]  /*1f8c0*/  @!P5 ST.E.64 desc[UR60][R26.64], R66 ;  /* 0x000000421a00d985 */ /* 0x0001e2000c101b3c */
[----:B------:R-:W-:Y:S02]  /*1f8d0*/  ISETP.GE.AND P5, PT, R135, UR4, PT ;  /* 0x0000000487007c0c */ /* 0x000fe4000bfa6270 */
        /* <DEDUP_REMOVED lines=8> */
[----:B---3--:R-:W-:-:S03]  /*1f960*/  @!P5 LEA R20, P1, R135, R8, 0x2 ;  /* 0x000000088714d211 */ /* 0x008fc600078210ff */
[----:B------:R3:W-:Y:S01]  /*1f970*/  @!P0 ST.E.64 desc[UR60][R14.64], R78 ;  /* 0x0000004e0e008985 */ /* 0x0007e2000c101b3c */
[----:B------:R-:W-:Y:S02]  /*1f980*/  ISETP.GE.AND P0, PT, R129, UR4, PT ;  /* 0x0000000481007c0c */ /* 0x000fe4000bf06270 */
[-C--:B------:R-:W-:Y:S02]  /*1f990*/  @!P5 LEA.HI.X R21, R135, R9.reuse, R136, 0x2, P1 ;  /* 0x000000098715d211 */ /* 0x080fe400008f1488 */
[-C--:B----4-:R-:W-:Y:S02]  /*1f9a0*/  @!P4 LEA R24, P2, R133, R8.reuse, 0x2 ;  /* 0x000000088518c211 */ /* 0x090fe400078410ff */
[----:B------:R-:W-:Y:S01]  /*1f9b0*/  ISETP.GE.AND P1, PT, R127, UR4, PT ;  /* 0x000000047f007c0c */ /* 0x000fe2000bf26270 */
[----:B------:R-:W-:Y:S01]  /*1f9c0*/  @!P5 ST.E.64 desc[UR60][R20.64], R122 ;  /* 0x0000007a1400d985 */ /* 0x000fe2000c101b3c */
[----:B0-----:R-:W-:Y:S02]  /*1f9d0*/  @!P3 LEA R26, P6, R131, R8, 0x2 ;  /* 0x00000008831ab211 */ /* 0x001fe400078c10ff */
        /* <DEDUP_REMOVED lines=11> */
[----:B------:R4:W-:Y:S03]  /*1fa90*/  @!P0 ST.E.64 desc[UR60][R10.64], R94 ;  /* 0x0000005e0a008985 */ /* 0x0009e6000c101b3c */
[----:B------:R-:W-:Y:S02]  /*1faa0*/  @!P1 LEA.HI.X R13, R127, R9, R128, 0x2, P6 ;  /* 0x000000097f0d9211 */ /* 0x000fe400030f1480 */
[-C--:B---3--:R-:W-:Y:S02]  /*1fab0*/  @!P5 LEA R14, P6, R87, R8.reuse, 0x2 ;  /* 0x00000008570ed211 */ /* 0x088fe400078c10ff */
[-C--:B0-----:R-:W-:Y:S01]  /*1fac0*/  @!P3 LEA R24, P0, R83, R8.reuse, 0x2 ;  /* 0x000000085318b211 */ /* 0x081fe200078010ff */
[----:B------:R4:W-:Y:S01]  /*1fad0*/  @!P1 ST.E.64 desc[UR60][R12.64], R98 ;  /* 0x000000620c009985 */ /* 0x0009e2000c101b3c */
[----:B------:R-:W-:-:S02]  /*1fae0*/  @!P4 LEA R20, P1, R85, R8, 0x2 ;  /* 0x000000085514c211 */ /* 0x000fc400078210ff */
[-C--:B------:R-:W-:Y:S02]  /*1faf0*/  @!P5 LEA.HI.X R15, R87, R9.reuse, R126, 0x2, P6 ;  /* 0x00000009570fd211 */ /* 0x080fe400030f147e */
[C---:B-1----:R-:W-:Y:S02]  /*1fb00*/  @!P2 LEA R26, P6, R82.reuse, R8, 0x2 ;  /* 0x00000008521aa211 */ /* 0x042fe400078c10ff */
[-C--:B------:R-:W-:Y:S01]  /*1fb10*/  @!P4 LEA.HI.X R21, R85, R9.reuse, R86, 0x2, P1 ;  /* 0x000000095515c211 */ /* 0x080fe200008f1456 */
[----:B------:R4:W-:Y:S01]  /*1fb20*/  @!P5 ST.E.64 desc[UR60][R14.64], R102 ;  /* 0x000000660e00d985 */ /* 0x0009e2000c101b3c */
[-C--:B------:R-:W-:Y:S02]  /*1fb30*/  @!P3 LEA.HI.X R25, R83, R9.reuse, R84, 0x2, P0 ;  /* 0x000000095319b211 */ /* 0x080fe400000f1454 */
[----:B------:R-:W-:Y:S01]  /*1fb40*/  @!P2 LEA.HI.X R27, R82, R9, R3, 0x2, P6 ;  /* 0x00000009521ba211 */ /* 0x000fe200030f1403 */
[----:B------:R4:W-:Y:S01]  /*1fb50*/  @!P4 ST.E.64 desc[UR60][R20.64], R106 ;  /* 0x0000006a1400c985 */ /* 0x0009e2000c101b3c */
[----:B------:R-:W-:-:S03]  /*1fb60*/  VIADD R3, R229, 0xb8 ;  /* 0x000000b8e5037836 */ /* 0x000fc60000000000 */
[----:B------:R4:W-:Y:S02]  /*1fb70*/  @!P3 ST.E.64 desc[UR60][R24.64], R110 ;  /* 0x0000006e1800b985 */ /* 0x0009e4000c101b3c */
[----:B------:R-:W-:Y:S02]  /*1fb80*/  ISETP.GE.AND P0, PT, R3, UR4, PT ;  /* 0x0000000403007c0c */ /* 0x000fe4000bf06270 */
[----:B------:R4:W-:Y:S11]  /*1fb90*/  @!P2 ST.E.64 desc[UR60][R26.64], R114 ;  /* 0x000000721a00a985 */ /* 0x0009f6000c101b3c */
[----:B------:R-:W-:Y:S05]  /*1fba0*/  @P0 BRA `(.L_x_6145) ;  /* 0x0000000c00800947 */ /* 0x000fea0003800000 */
[----:B------:R-:W-:Y:S02]  /*1fbb0*/  LEA R8, P0, R3, R8, 0x2 ;  /* 0x0000000803087211 */ /* 0x000fe400078010ff */
[----:B------:R-:W-:-:S04]  /*1fbc0*/  SHF.R.S32.HI R0, RZ, 0x1f, R3 ;  /* 0x0000001fff007819 */ /* 0x000fc80000011403 */
[----:B------:R-:W-:-:S05]  /*1fbd0*/  LEA.HI.X R9, R3, R9, R0, 0x2, P0 ;  /* 0x0000000903097211 */ /* 0x000fca00000f1400 */
[----:B------:R0:W-:Y:S01]  /*1fbe0*/  ST.E.64 desc[UR60][R8.64], R118 ;  /* 0x0000007608007985 */ /* 0x0001e2000c101b3c */
[----:B------:R-:W-:Y:S05]  /*1fbf0*/  BRA `(.L_x_6145) ;  /* 0x0000000c006c7947 */ /* 0x000fea0003800000 */
.L_x_6136:
[----:B--2---:R-:W2:Y:S01]  /*1fc00*/  LDL.LU R4, [R1+0x48] ;  /* 0x0000480001047983 */ /* 0x004ea20000300800 */
[----:B------:R-:W-:Y:S01]  /*1fc10*/  ULDC.64 UR6, c[0x0][0xc08] ;  /* 0x0003020000067ab9 */ /* 0x000fe20000000a00 */
[----:B------:R-:W-:Y:S02]  /*1fc20*/  ULDC.64 UR4, c[0x0][0xc00] ;  /* 0x0003000000047ab9 */ /* 0x000fe40000000a00 */
[----:B0-----:R-:W3:Y:S04]  /*1fc30*/  LDL.LU R0, [R1+0x4c] ;  /* 0x00004c0001007983 */ /* 0x001ee80000300800 */
[----:B------:R-:W4:Y:S01]  /*1fc40*/  LDL R12, [R1+0x40] ;  /* 0x00004000010c7983 */ /* 0x000f220000100800 */
[----:B------:R-:W-:Y:S01]  /*1fc50*/  ISETP.NE.U32.AND P1, PT, RZ, UR6, PT ;  /* 0x00000006ff007c0c */ /* 0x000fe2000bf25070 */
[----:B------:R-:W-:Y:S01]  /*1fc60*/  IMAD.MOV.U32 R3, RZ, RZ, RZ ;  /* 0x000000ffff037224 */ /* 0x000fe200078e00ff */
[----:B------:R-:W-:-:S02]  /*1fc70*/  ISETP.NE.U32.AND P0, PT, RZ, UR4, PT ;  /* 0x00000004ff007c0c */ /* 0x000fc4000bf05070 */
[----:B------:R-:W-:Y:S02]  /*1fc80*/  ISETP.NE.AND.EX P1, PT, RZ, UR7, PT, P1 ;  /* 0x00000007ff007c0c */ /* 0x000fe4000bf25310 */
[----:B------:R-:W-:Y:S01]  /*1fc90*/  ISETP.NE.AND.EX P0, PT, RZ, UR5, PT, P0 ;  /* 0x00000005ff007c0c */ /* 0x000fe2000bf05300 */
[----:B------:R-:W0:Y:S01]  /*1fca0*/  S2R R35, SR_TID.X ;  /* 0x0000000000237919 */ /* 0x000e220000002100 */
[----:B--2---:R-:W-:-:S04]  /*1fcb0*/  IADD3 R8, P2, R4, UR4, RZ ;  /* 0x0000000404087c10 */ /* 0x004fc8000ff5e0ff */
[----:B---3--:R-:W-:-:S05]  /*1fcc0*/  IADD3.X R9, R0, UR5, RZ, P2, !PT ;  /* 0x0000000500097c10 */ /* 0x008fca00097fe4ff */
        /* <DEDUP_REMOVED lines=14> */
[----:B--2---:R-:W2:Y:S04]  /*1fdb0*/  LDG.E R11, desc[UR60][R8.64] ;  /* 0x0000003c080b7981 */ /* 0x004ea8000c1e1900 */
[----:B-----5:R-:W2:Y:S02]  /*1fdc0*/  LDG.E R0, desc[UR60][R8.64+0x4] ;  /* 0x0000043c08007981 */ /* 0x020ea4000c1e1900 */
[----:B--2---:R-:W-:-:S07]  /*1fdd0*/  IMAD.IADD R0, R0, 0x1, -R11 ;  /* 0x0000000100007824 */ /* 0x004fce00078e0a0b */
.L_x_6148:
[----:B--2---:R-:W2:Y:S04]  /*1fde0*/  LDL.LU R8, [R1+0x44] ;  /* 0x0000440001087983 */ /* 0x004ea80000300800 */
[----:B------:R-:W3:Y:S01]  /*1fdf0*/  LDL.LU R4, [R1+0x5c] ;  /* 0x00005c0001047983 */ /* 0x000ee20000300800 */
[----:B------:R-:W-:Y:S01]  /*1fe00*/  BSSY B1, `(.L_x_6149) ;  /* 0x0000036000017945 */ /* 0x000fe20003800000 */
[----:B-----5:R-:W-:Y:S02]  /*1fe10*/  SHF.R.S32.HI R28, RZ, 0x1f, R3 ;  /* 0x0000001fff1c7819 */ /* 0x020fe40000011403 */
[----:B--2---:R-:W-:Y:S02]  /*1fe20*/  SEL R33, R8, RZ, !P0 ;  /* 0x000000ff08217207 */ /* 0x004fe40004000000 */
[----:B---3--:R-:W-:Y:S01]  /*1fe30*/  SEL R30, R4, RZ, !P0 ;  /* 0x000000ff041e7207 */ /* 0x008fe20004000000 */
[----:B------:R-:W-:Y:S06]  /*1fe40*/  @P3 BRA `(.L_x_6150) ;  /* 0x0000000000c43947 */ /* 0x000fec0003800000 */
[----:B------:R-:W0:Y:S01]  /*1fe50*/  LDC R37, c[0x0][0xbe8] ;  /* 0x0002fa00ff257b82 */ /* 0x000e220000000800 */
[----:B------:R-:W-:Y:S01]  /*1fe60*/  IADD3 R35, R226, -0x80, R35 ;  /* 0xffffff80e2237810 */ /* 0x000fe20007ffe023 */
[----:B0-----:R-:W-:-:S05]  /*1fe70*/  IMAD R4, R0, R37, RZ ;  /* 0x0000002500047224 */ /* 0x001fca00078e02ff */
        /* <DEDUP_REMOVED lines=27> */
[----:B------:R-:W-:Y:S02]  /*20030*/  IMAD.IADD R31, R15, 0x1, R31 ;  /* 0x000000010f1f7824 */ /* 0x000fe400078e021f */
[----:B------:R-:W-:-:S03]  /*20040*/  IMAD R15, R37, R4, R35 ;  /* 0x00000004250f7224 */ /* 0x000fc600078e0223 */
[----:B------:R-:W-:Y:S02]  /*20050*/  IADD3.X R4, R31, R29, R28, P1, P3 ;  /* 0x0000001d1f047210 */ /* 0x000fe40000fe641c */
[----:B--2---:R-:W-:-:S05]  /*20060*/  SEL R21, R32, RZ, P0 ;  /* 0x000000ff20157207 */ /* 0x004fca0000000000 */
[-C--:B------:R-:W-:Y:S02]  /*20070*/  IMAD R25, R13, R21.reuse, RZ ;  /* 0x000000150d197224 */ /* 0x080fe400078e02ff */
[----:B------:R-:W-:Y:S01]  /*20080*/  IMAD.WIDE.U32 R12, R12, R21, RZ ;  /* 0x000000150c0c7225 */ /* 0x000fe200078e00ff */
[----:B------:R-:W-:-:S03]  /*20090*/  SHF.R.S32.HI R21, RZ, 0x1f, R15 ;  /* 0x0000001fff157819 */ /* 0x000fc6000001140f */
[----:B------:R-:W-:Y:S01]  /*200a0*/  IMAD.IADD R25, R13, 0x1, R25 ;  /* 0x000000010d197824 */ /* 0x000fe200078e0219 */
[----:B------:R-:W-:Y:S02]  /*200b0*/  IADD3 R12, P0, P1, R27, R24, R12 ;  /* 0x000000181b0c7210 */ /* 0x000fe4000791e00c */
[----:B------:R-:W-:-:S04]  /*200c0*/  SHF.R.S32.HI R27, RZ, 0x1f, R27 ;  /* 0x0000001fff1b7819 */ /* 0x000fc8000001141b */
[----:B------:R-:W-:Y:S01]  /*200d0*/  IADD3.X R13, R27, R4, R25, P0, P1 ;  /* 0x000000041b0d7210 */ /* 0x000fe200007e2419 */
[----:B------:R-:W-:-:S04]  /*200e0*/  IMAD R4, R11, R15, RZ ;  /* 0x0000000f0b047224 */ /* 0x000fc800078e02ff */
[C---:B------:R-:W-:Y:S02]  /*200f0*/  IMAD R21, R10.reuse, R21, R4 ;  /* 0x000000150a157224 */ /* 0x040fe400078e0204 */
[----:B------:R-:W-:-:S04]  /*20100*/  IMAD.WIDE.U32 R10, R10, R15, R12 ;  /* 0x0000000f0a0a7225 */ /* 0x000fc800078e000c */
[----:B------:R-:W-:Y:S01]  /*20110*/  IMAD.IADD R4, R11, 0x1, R21 ;  /* 0x000000010b047824 */ /* 0x000fe200078e0215 */
[----:B0-----:R-:W-:Y:S01]  /*20120*/  LEA R8, P0, R10, R8, 0x2 ;  /* 0x000000080a087211 */ /* 0x001fe200078010ff */
[----:B------:R-:W-:-:S03]  /*20130*/  IMAD.MOV.U32 R11, RZ, RZ, -0x800000 ;  /* 0xff800000ff0b7424 */ /* 0x000fc600078e00ff */
[----:B-1----:R-:W-:-:S05]  /*20140*/  LEA.HI.X R9, R10, R9, R4, 0x2, P0 ;  /* 0x000000090a097211 */ /* 0x002fca00000f1404 */
[----:B------:R0:W-:Y:S04]  /*20150*/  STG.E desc[UR60][R8.64], R11 ;  /* 0x0000000b08007986 */ /* 0x0001e8000c10193c */
.L_x_6150:
[----:B------:R-:W-:Y:S05]  /*20160*/  BSYNC B1 ;  /* 0x0000000000017941 */ /* 0x000fea0003800000 */
.L_x_6149:
[----:B------:R-:W-:Y:S05]  /*20170*/  @P2 BRA `(.L_x_6145) ;  /* 0x00000008000c2947 */ /* 0x000fea0003800000 */
[----:B------:R-:W2:Y:S01]  /*20180*/  S2R R4, SR_TID.X ;  /* 0x0000000000047919 */ /* 0x000ea20000002100 */
[----:B------:R-:W3:Y:S01]  /*20190*/  LDC R15, c[0x0][0xbe8] ;  /* 0x0002fa00ff0f7b82 */ /* 0x000ee20000000800 */
[----:B------:R-:W-:Y:S01]  /*201a0*/  ULDC.64 UR4, c[0x0][0xaa0] ;  /* 0x0002a80000047ab9 */ /* 0x000fe20000000a00 */
[----:B------:R-:W-:Y:S01]  /*201b0*/  BSSY B1, `(.L_x_6151) ;  /* 0x0000049000017945 */ /* 0x000fe20003800000 */
[----:B---3--:R-:W-:Y:S01]  /*201c0*/  ISETP.NE.AND P0, PT, R15, 0x1, PT ;  /* 0x000000010f00780c */ /* 0x008fe20003f05270 */
[----:B--2---:R-:W-:Y:S02]  /*201d0*/  VIADD R10, R4, 0xffffff80 ;  /* 0xffffff80040a7836 */ /* 0x004fe40000000000 */
[----:B------:R-:W-:-:S03]  /*201e0*/  IMAD R4, R28, UR4, RZ ;  /* 0x000000041c047c24 */ /* 0x000fc6000f8e02ff */
[----:B0-----:R-:W-:-:S07]  /*201f0*/  SHF.R.S32.HI R9, RZ, 0x1f, R10 ;  /* 0x0000001fff097819 */ /* 0x001fce000001140a */
[----:B------:R-:W0:Y:S01]  /*20200*/  @P0 LDC R13, c[0x0][0xbec] ;  /* 0x0002fb00ff0d0b82 */ /* 0x000e220000000800 */
[----:B------:R-:W-:Y:S01]  /*20210*/  IMAD R11, R3, UR5, R4 ;  /* 0x00000005030b7c24 */ /* 0x000fe2000f8e0204 */
[----:B------:R-:W-:Y:S01]  /*20220*/  LEA.HI R4, R9, R10, RZ, 0x3 ;  /* 0x0000000a09047211 */ /* 0x000fe200078f18ff */
[----:B------:R-:W-:Y:S01]  /*20230*/  IMAD.WIDE.U32 R8, R3, UR4, RZ ;  /* 0x0000000403087c25 */ /* 0x000fe2000f8e00ff */
[----:B------:R-:W-:Y:S02]  /*20240*/  ULDC.64 UR4, c[0x0][0xae8] ;  /* 0x0002ba0000047ab9 */ /* 0x000fe40000000a00 */
[----:B------:R-:W-:Y:S02]  /*20250*/  LOP3.LUT R3, R4, 0xfffffff8, RZ, 0xc0, !PT ;  /* 0xfffffff804037812 */ /* 0x000fe400078ec0ff */
[----:B------:R-:W2:Y:S01]  /*20260*/  @P0 LDC R21, c[0x0][0xbf0] ;  /* 0x0002fc00ff150b82 */ /* 0x000ea20000000800 */
[----:B------:R-:W-:Y:S01]  /*20270*/  SHF.R.S32.HI R25, RZ, 0x3, R4 ;  /* 0x00000003ff197819 */ /* 0x000fe20000011404 */
[----:B------:R-:W-:-:S02]  /*20280*/  IMAD.IADD R9, R9, 0x1, R11 ;  /* 0x0000000109097824 */ /* 0x000fc400078e020b */
[----:B------:R-:W-:Y:S02]  /*20290*/  IMAD.IADD R14, R10, 0x1, -R3 ;  /* 0x000000010a0e7824 */ /* 0x000fe400078e0a03 */
[----:B------:R-:W-:-:S04]  /*202a0*/  IMAD.WIDE.U32 R8, R197, UR4, R8 ;  /* 0x00000004c5087c25 */ /* 0x000fc8000f8e0008 */
[----:B------:R-:W-:Y:S02]  /*202b0*/  IMAD R3, R14, 0x20, R25 ;  /* 0x000000200e037824 */ /* 0x000fe400078e0219 */
[----:B------:R-:W-:Y:S01]  /*202c0*/  IMAD R9, R197, UR5, R9 ;  /* 0x00000005c5097c24 */ /* 0x000fe2000f8e0209 */
[----:B------:R-:W-:Y:S01]  /*202d0*/  ULDC.64 UR4, c[0x0][0xaf0] ;  /* 0x0002bc0000047ab9 */ /* 0x000fe20000000a00 */
[----:B------:R-:W-:Y:S02]  /*202e0*/  IMAD.IADD R12, R226, 0x1, R3 ;  /* 0x00000001e20c7824 */ /* 0x000fe400078e0203 */
[----:B------:R-:W-:Y:S02]  /*202f0*/  IMAD R10, R30, UR4, RZ ;  /* 0x000000041e0a7c24 */ /* 0x000fe4000f8e02ff */
[----:B0-----:R-:W-:-:S04]  /*20300*/  @P0 IMAD.HI.U32 R4, R12, R13, RZ ;  /* 0x0000000d0c040227 */ /* 0x001fc800078e00ff */
[----:B------:R-:W-:Y:S02]  /*20310*/  IMAD.MOV.U32 R3, RZ, RZ, R12 ;  /* 0x000000ffff037224 */ /* 0x000fe400078e000c */
[C---:B------:R-:W-:Y:S01]  /*20320*/  IMAD R11, R33.reuse, UR5, R10 ;  /* 0x00000005210b7c24 */ /* 0x040fe2000f8e020a */
[----:B--2---:R-:W-:Y:S01]  /*20330*/  @P0 SHF.R.U32.HI R3, RZ, R21, R4 ;  /* 0x00000015ff030219 */ /* 0x004fe20000011604 */
[----:B------:R-:W-:Y:S01]  /*20340*/  IMAD.WIDE.U32 R8, R33, UR4, R8 ;  /* 0x0000000421087c25 */ /* 0x000fe2000f8e0008 */
[----:B------:R-:W-:Y:S02]  /*20350*/  ULDC.64 UR4, c[0x0][0xae0] ;  /* 0x0002b80000047ab9 */ /* 0x000fe40000000a00 */
[----:B------:R-:W-:Y:S01]  /*20360*/  SHF.R.S32.HI R4, RZ, 0x1f, R3 ;  /* 0x0000001fff047819 */ /* 0x000fe20000011403 */
[----:B------:R-:W-:Y:S02]  /*20370*/  IMAD.IADD R9, R9, 0x1, R11 ;  /* 0x0000000109097824 */ /* 0x000fe400078e020b */
[----:B------:R-:W-:-:S02]  /*20380*/  IMAD.MOV R11, RZ, RZ, -R3 ;  /* 0x000000ffff0b7224 */ /* 0x000fc400078e0a03 */
[----:B------:R-:W-:Y:S02]  /*20390*/  IMAD R4, R4, UR4, RZ ;  /* 0x0000000404047c24 */ /* 0x000fe4000f8e02ff */
[----:B------:R-:W-:Y:S02]  /*203a0*/  IMAD R11, R15, R11, R12 ;  /* 0x0000000b0f0b7224 */ /* 0x000fe400078e020c */
[----:B------:R-:W-:-:S04]  /*203b0*/  IMAD.WIDE.U32 R8, R3, UR4, R8 ;  /* 0x0000000403087c25 */ /* 0x000fc8000f8e0008 */
[----:B------:R-:W-:Y:S01]  /*203c0*/  IMAD R13, R3, UR5, R4 ;  /* 0x00000005030d7c24 */ /* 0x000fe2000f8e0204 */
[----:B------:R-:W-:Y:S01]  /*203d0*/  SHF.R.S32.HI R3, RZ, 0x1f, R11 ;  /* 0x0000001fff037819 */ /* 0x000fe2000001140b */
[----:B------:R-:W-:Y:S01]  /*203e0*/  IMAD.IADD R226, R25, 0x1, R226 ;  /* 0x0000000119e27824 */ /* 0x000fe200078e02e2 */
[----:B------:R-:W-:Y:S01]  /*203f0*/  ULDC.64 UR4, c[0x0][0xad8] ;  /* 0x0002b60000047ab9 */ /* 0x000fe20000000a00 */
[----:B------:R-:W-:Y:S02]  /*20400*/  IMAD.IADD R9, R9, 0x1, R13 ;  /* 0x0000000109097824 */ /* 0x000fe400078e020d */
[----:B------:R-:W-:Y:S02]  /*20410*/  IMAD R4, R3, UR4, RZ ;  /* 0x0000000403047c24 */ /* 0x000fe4000f8e02ff */
[----:B------:R-:W-:Y:S02]  /*20420*/  IMAD R15, R0, R15, RZ ;  /* 0x0000000f000f7224 */ /* 0x000fe400078e02ff */
[----:B------:R-:W-:-:S02]  /*20430*/  VIADD R3, R226, 0x40 ;  /* 0x00000040e2037836 */ /* 0x000fc40000000000 */
[C---:B------:R-:W-:Y:S01]  /*20440*/  IMAD R13, R11.reuse, UR5, R4 ;  /* 0x000000050b0d7c24 */ /* 0x040fe2000f8e0204 */
[-C--:B------:R-:W-:Y:S01]  /*20450*/  ISETP.GE.AND P2, PT, R226, R15.reuse, PT ;  /* 0x0000000fe200720c */ /* 0x080fe20003f46270 */
[----:B------:R-:W-:Y:S01]  /*20460*/  IMAD.WIDE.U32 R8, R11, UR4, R8 ;  /* 0x000000040b087c25 */ /* 0x000fe2000f8e0008 */
[----:B------:R-:W-:Y:S01]  /*20470*/  ISETP.GE.AND P1, PT, R3, R15, PT ;  /* 0x0000000f0300720c */ /* 0x000fe20003f26270 */
[----:B------:R-:W-:Y:S02]  /*20480*/  ULDC.64 UR4, c[0x0][0xa80] ;  /* 0x0002a00000047ab9 */ /* 0x000fe40000000a00 */
        /* <DEDUP_REMOVED lines=10> */
[----:B------:R0:W3:Y:S01]  /*20530*/  SHFL.IDX PT, R0, R3, RZ, 0x181f ;  /* 0x00181fff03007589 */ /* 0x0000e200000e0000 */
[----:B------:R-:W-:Y:S02]  /*20540*/  SHF.R.S32.HI R10, RZ, 0x1f, R13 ;  /* 0x0000001fff0a7819 */ /* 0x000fe4000001140d */
[----:B------:R-:W-:Y:S01]  /*20550*/  SHF.R.S32.HI R12, RZ, 0x1f, R21 ;  /* 0x0000001fff0c7819 */ /* 0x000fe20000011415 */
[----:B------:R-:W-:Y:S06]  /*20560*/  @P2 BRA `(.L_x_6152) ;  /* 0x0000000000342947 */ /* 0x000fec0003800000 */
[----:B------:R-:W-:Y:S02]  /*20570*/  ULDC UR4, c[0x0][0xac8] ;  /* 0x0002b20000047ab9 */ /* 0x000fe40000000800 */
[----:B------:R-:W-:Y:S02]  /*20580*/  ISETP.GE.AND P4, PT, R11, UR4, PT ;  /* 0x000000040b007c0c */ /* 0x000fe4000bf86270 */
[----:B------:R-:W-:Y:S02]  /*20590*/  ISETP.GE.AND P3, PT, R21, UR4, PT ;  /* 0x0000000415007c0c */ /* 0x000fe4000bf66270 */
[----:B------:R-:W-:-:S09]  /*205a0*/  ISETP.GE.AND P2, PT, R13, UR4, PT ;  /* 0x000000040d007c0c */ /* 0x000fd2000bf46270 */
[-C--:B--2---:R-:W-:Y:S02]  /*205b0*/  @!P4 LEA R24, P6, R11, R8.reuse, 0x1 ;  /* 0x000000080b18c211 */ /* 0x084fe400078c08ff */
[----:B------:R-:W-:Y:S02]  /*205c0*/  @!P3 LEA R26, P5, R21, R8, 0x1 ;  /* 0x00000008151ab211 */ /* 0x000fe400078a08ff */
[----:B---3--:R-:W-:Y:S02]  /*205d0*/  @!P4 LEA.HI.X R25, R11, R0, R14, 0x1, P6 ;  /* 0x000000000b19c211 */ /* 0x008fe400030f0c0e */
[----:B------:R-:W-:Y:S02]  /*205e0*/  @!P2 LEA R8, P6, R13, R8, 0x1 ;  /* 0x000000080d08a211 */ /* 0x000fe400078c08ff */
[-C--:B------:R-:W-:Y:S01]  /*205f0*/  @!P3 LEA.HI.X R27, R21, R0.reuse, R12, 0x1, P5 ;  /* 0x00000000151bb211 */ /* 0x080fe200028f0c0c */
[----:B------:R4:W-:Y:S01]  /*20600*/  @!P4 ST.E.128 desc[UR60][R24.64], RZ ;  /* 0x000000ff1800c985 */ /* 0x0009e2000c101d3c */
[----:B------:R-:W-:-:S03]  /*20610*/  @!P2 LEA.HI.X R9, R13, R0, R10, 0x1, P6 ;  /* 0x000000000d09a211 */ /* 0x000fc600030f0c0a */
[----:B------:R4:W-:Y:S04]  /*20620*/  @!P3 ST.E.128 desc[UR60][R26.64], RZ ;  /* 0x000000ff1a00b985 */ /* 0x0009e8000c101d3c */
[----:B------:R4:W-:Y:S02]  /*20630*/  @!P2 ST.E.128 desc[UR60][R8.64], RZ ;  /* 0x000000ff0800a985 */ /* 0x0009e4000c101d3c */
.L_x_6152:
[----:B------:R-:W-:Y:S05]  /*20640*/  BSYNC B1 ;  /* 0x0000000000017941 */ /* 0x000fea0003800000 */
.L_x_6151:
[----:B---3--:R3:W0:Y:S01]  /*20650*/  SHFL.IDX PT, R0, R3, 0x1, 0x181f ;  /* 0x00381f0003007f89 */ /* 0x00862200000e0000 */
[----:B------:R-:W-:Y:S03]  /*20660*/  BSSY B1, `(.L_x_6153) ;  /* 0x0000010000017945 */ /* 0x000fe60003800000 */
[----:B--2-4-:R3:W2:Y:S01]  /*20670*/  SHFL.IDX PT, R8, R4, 0x1, 0x181f ;  /* 0x00381f0004087f89 */ /* 0x0146a200000e0000 */
        /* <DEDUP_REMOVED lines=14> */
.L_x_6154:
[----:B------:R-:W-:Y:S05]  /*20760*/  BSYNC B1 ;  /* 0x0000000000017941 */ /* 0x000fea0003800000 */
.L_x_6153:
[----:B0-----:R0:W0:Y:S01]  /*20770*/  SHFL.IDX PT, R0, R3, 0x2, 0x181f ;  /* 0x00581f0003007f89 */ /* 0x00102200000e0000 */
[----:B------:R-:W-:Y:S03]  /*20780*/  BSSY B1, `(.L_x_6155) ;  /* 0x0000010000017945 */ /* 0x000fe60003800000 */
[----:B--2-4-:R2:W4:Y:S01]  /*20790*/  SHFL.IDX PT, R8, R4, 0x2, 0x181f ;  /* 0x00581f0004087f89 */ /* 0x01452200000e0000 */
        /* <DEDUP_REMOVED lines=14> */
.L_x_6156:
[----:B------:R-:W-:Y:S05]  /*20880*/  BSYNC B1 ;  /* 0x0000000000017941 */ /* 0x000fea0003800000 */
.L_x_6155:
[----:B0-----:R-:W-:Y:S01]  /*20890*/  VIADD R0, R226, 0x60 ;  /* 0x00000060e2007836 */ /* 0x001fe20000000000 */
[----:B---3--:R-:W0:Y:S04]  /*208a0*/  SHFL.IDX PT, R3, R3, 0x3, 0x181f ;  /* 0x00781f0003037f89 */ /* 0x008e2800000e0000 */
[----:B------:R-:W-:Y:S01]  /*208b0*/  ISETP.GE.AND P0, PT, R0, R15, PT ;  /* 0x0000000f0000720c */ /* 0x000fe20003f06270 */
[----:B--2---:R-:W2:-:S12]  /*208c0*/  SHFL.IDX PT, R4, R4, 0x3, 0x181f ;  /* 0x00781f0004047f89 */ /* 0x004e9800000e0000 */
[----:B------:R-:W-:Y:S05]  /*208d0*/  @P0 BRA `(.L_x_6145) ;  /* 0x0000000000340947 */ /* 0x000fea0003800000 */
[----:B------:R-:W-:Y:S02]  /*208e0*/  ULDC UR4, c[0x0][0xac8] ;  /* 0x0002b20000047ab9 */ /* 0x000fe40000000800 */
[----:B------:R-:W-:Y:S02]  /*208f0*/  ISETP.GE.AND P3, PT, R11, UR4, PT ;  /* 0x000000040b007c0c */ /* 0x000fe4000bf66270 */
[----:B------:R-:W-:Y:S02]  /*20900*/  ISETP.GE.AND P4, PT, R21, UR4, PT ;  /* 0x0000000415007c0c */ /* 0x000fe4000bf86270 */
[----:B------:R-:W-:-:S09]  /*20910*/  ISETP.GE.AND P5, PT, R13, UR4, PT ;  /* 0x000000040d007c0c */ /* 0x000fd2000bfa6270 */
[-C--:B--2---:R-:W-:Y:S02]  /*20920*/  @!P3 LEA R24, P0, R11, R4.reuse, 0x1 ;  /* 0x000000040b18b211 */ /* 0x084fe400078008ff */
[-C--:B------:R-:W-:Y:S02]  /*20930*/  @!P4 LEA R20, P1, R21, R4.reuse, 0x1 ;  /* 0x000000041514c211 */ /* 0x080fe400078208ff */
[----:B----4-:R-:W-:Y:S02]  /*20940*/  @!P5 LEA R8, P2, R13, R4, 0x1 ;  /* 0x000000040d08d211 */ /* 0x010fe400078408ff */
[-C--:B0-----:R-:W-:Y:S02]  /*20950*/  @!P3 LEA.HI.X R25, R11, R3.reuse, R14, 0x1, P0 ;  /* 0x000000030b19b211 */ /* 0x081fe400000f0c0e */
[-C--:B------:R-:W-:Y:S02]  /*20960*/  @!P4 LEA.HI.X R21, R21, R3.reuse, R12, 0x1, P1 ;  /* 0x000000031515c211 */ /* 0x080fe400008f0c0c */
[----:B------:R-:W-:Y:S01]  /*20970*/  @!P5 LEA.HI.X R9, R13, R3, R10, 0x1, P2 ;  /* 0x000000030d09d211 */ /* 0x000fe200010f0c0a */
[----:B------:R0:W-:Y:S04]  /*20980*/  @!P3 ST.E.128 desc[UR60][R24.64], RZ ;  /* 0x000000ff1800b985 */ /* 0x0001e8000c101d3c */
[----:B------:R0:W-:Y:S04]  /*20990*/  @!P4 ST.E.128 desc[UR60][R20.64], RZ ;  /* 0x000000ff1400c985 */ /* 0x0001e8000c101d3c */
[----:B------:R0:W-:Y:S02]  /*209a0*/  @!P5 ST.E.128 desc[UR60][R8.64], RZ ;  /* 0x000000ff0800d985 */ /* 0x0001e4000c101d3c */
.L_x_6145:
[----:B------:R-:W-:Y:S05]  /*209b0*/  BSYNC B0 ;  /* 0x0000000000007941 */ /* 0x000fea0003800000 */
.L_x_6135:
[----:B------:R-:W-:Y:S02]  /*209c0*/  ULDC UR4, c[0x0][0xc3c] ;  /* 0x00030f0000047ab9 */ /* 0x000fe40000000800 */
[----:B------:R-:W-:-:S13]  /*209d0*/  ISETP.GE.AND P0, PT, R7, UR4, PT ;  /* 0x0000000407007c0c */ /* 0x000fda000bf06270 */
[----:B------:R-:W-:Y:S05]  /*209e0*/  @!P0 BRA `(.L_x_6157) ;  /* 0xfffffe0800708947 */ /* 0x000fea000383ffff */
[----:B------:R-:W-:Y:S05]  /*209f0*/  BRA `(.L_x_5914) ;  /* 0x0000007c00607947 */ /* 0x000fea0003800000 */
.L_x_5912:
[----:B------:R-:W-:-:S08]  /*20a00*/  NOP ;  /* 0x0000000000007918 */ /* 0x000fd00000000000 */
[----:B0-----:R-:W0:-:S00]  /*20a10*/  USETMAXREG.DEALLOC.CTAPOOL 0x28 ;  /* 0x00000028000079c8 */ /* 0x001e0000080e0500 */
[----:B0-----:R-:W2:Y:S01]  /*20a20*/  LDL.LU R3, [R1] ;  /* 0x0000000001037983 */ /* 0x001ea20000300800 */
[----:B------:R-:W-:Y:S01]  /*20a30*/  LOP3.LUT R2, R2, 0x3, RZ, 0xc0, !PT ;  /* 0x0000000302027812 */ /* 0x000fe200078ec0ff */
[----:B------:R-:W-:-:S05]  /*20a40*/  IMAD.MOV.U32 R7, RZ, RZ, RZ ;  /* 0x000000ffff077224 */ /* 0x000fca00078e00ff */
        /* <DEDUP_REMOVED lines=13> */
.L_x_6158:
        /* <DEDUP_REMOVED lines=43> */
.L_x_6162:
        /* <DEDUP_REMOVED lines=37> */
.L_x_6160:
        /* <DEDUP_REMOVED lines=11> */
[----:B------:R-:W-:-:S05]  /*210d0*/  IADD3 R3, R19, -0x1, RZ ;  /* 0xffffffff13037810 */ /* 0x000fca0007ffe0ff */
[----:B------:R0:W1:Y:S02]  /*210e0*/  SHFL.IDX PT, R16, R2, R3, 0x1f ;  /* 0x00001f0302107589 */ /* 0x00006400000e0000 */
.L_x_6163:
        /* <DEDUP_REMOVED lines=62> */
.L_x_6164:
        /* <DEDUP_REMOVED lines=61> */
.L_x_6165:
[----:B------:R-:W-:-:S05]  /*218a0*/  LOP3.LUT R2, RZ, R2, RZ, 0x33, !PT ;  /* 0x00000002ff027212 */ /* 0x000fca00078e33ff */
[----:B------:R-:W-:Y:S01]  /*218b0*/  IMAD.IADD R17, R7, 0x1, R2 ;  /* 0x0000000107117824 */ /* 0x000fe200078e0202 */
[----:B------:R-:W-:Y:S06]  /*218c0*/  BRA `(.L_x_6166) ;  /* 0x00000000000c7947 */ /* 0x000fec0003800000 */
.L_x_6161:
[----:B------:R-:W-:Y:S02]  /*218d0*/  IMAD.MOV.U32 R17, RZ, RZ, RZ ;  /* 0x000000ffff117224 */ /* 0x000fe400078e00ff */
[----:B------:R-:W-:Y:S02]  /*218e0*/  IMAD.U32 R16, RZ, RZ, UR6 ;  /* 0x00000006ff107e24 */ /* 0x000fe4000f8e00ff */
[----:B------:R-:W-:-:S07]  /*218f0*/  IMAD.MOV.U32 R18, RZ, RZ, RZ ;  /* 0x000000ffff127224 */ /* 0x000fce00078e00ff */
.L_x_6166:
[----:B------:R-:W-:-:S13]  /*21900*/  ISETP.NE.AND P0, PT, R6, RZ, PT ;  /* 0x000000ff0600720c */ /* 0x000fda0003f05270 */
[----:B------:R-:W0:Y:S01]  /*21910*/  @!P0 S2R R3, SR_CgaCtaId ;  /* 0x0000000000038919 */ /* 0x000e220000008800 */
[----:B------:R-:W-:-:S04]  /*21920*/  @!P0 MOV R2, 0x400 ;  /* 0x0000040000028802 */ /* 0x000fc80000000f00 */
[----:B0-----:R-:W-:-:S05]  /*21930*/  @!P0 LEA R2, R3, R2, 0x18 ;  /* 0x0000000203028211 */ /* 0x001fca00078ec0ff */
[----:B------:R2:W-:Y:S01]  /*21940*/  @!P0 STS.128 [R2+0x308d0], R16 ;  /* 0x0308d01002008388 */ /* 0x0005e20000000c00 */
[----:B------:R-:W-:Y:S06]  /*21950*/  BAR.ARV 0x5, 0x180 ;  /* 0x0146000000007b1d */ /* 0x000fec0000002000 */
.L_x_6159:
[----:B------:R3:W-:Y:S01]  /*21960*/  STL [R1+0x28], RZ ;  /* 0x000028ff01007387 */ /* 0x0007e20000100800 */
[----:B------:R-:W-:Y:S01]  /*21970*/  ULDC UR4, c[0x0][0xc3c] ;  /* 0x00030f0000047ab9 */ /* 0x000fe20000000800 */
[----:B------:R-:W-:Y:S01]  /*21980*/  IMAD.MOV.U32 R28, RZ, RZ, 0x1 ;  /* 0x00000001ff1c7424 */ /* 0x000fe200078e00ff */
[----:B-1----:R-:W-:Y:S01]  /*21990*/  ISETP.GE.AND P0, PT, R19, UR4, PT ;  /* 0x0000000413007c0c */ /* 0x002fe2000bf06270 */
[----:B------:R-:W-:-:S12]  /*219a0*/  IMAD.MOV.U32 R26, RZ, RZ, RZ ;  /* 0x000000ffff1a7224 */ /* 0x000fd800078e00ff */
[----:B---3--:R-:W-:Y:S05]  /*219b0*/  @P0 BRA `(.L_x_6167) ;  /* 0x00000068008c0947 */ /* 0x008fea0003800000 */
[----:B--2---:R-:W2:Y:S01]  /*219c0*/  LDL R2, [R1+0x6c] ;  /* 0x00006c0001027983 */ /* 0x004ea20000100800 */
[----:B------:R-:W1:Y:S01]  /*219d0*/  S2UR UR5, SR_CgaCtaId ;  /* 0x00000000000579c3 */ /* 0x000e620000008800 */
[----:B------:R-:W-:Y:S01]  /*219e0*/  IMAD.SHL.U32 R32, R0, 0x8, RZ ;  /* 0x0000000800207824 */ /* 0x000fe200078e00ff */
[----:B------:R-:W-:Y:S01]  /*219f0*/  BSSY B8, `(.L_x_6167) ;  /* 0x000069f000087945 */ /* 0x000fe20003800000 */
[----:B------:R3:W-:Y:S01]  /*21a00*/  STL [R1+0x28], RZ ;  /* 0x000028ff01007387 */ /* 0x0007e20000100800 */
[----:B------:R-:W-:Y:S01]  /*21a10*/  IMAD.MOV.U32 R29, RZ, RZ, 0x1 ;  /* 0x00000001ff1d7424 */ /* 0x000fe200078e00ff */
[----:B------:R-:W-:Y:S02]  /*21a20*/  CS2R R26, SRZ ;  /* 0x00000000001a7805 */ /* 0x000fe4000001ff00 */
[C---:B0-----:R-:W-:Y:S01]  /*21a30*/  LOP3.LUT R3, R32.reuse, 0x1f8, RZ, 0xc0, !PT ;  /* 0x000001f820037812 */ /* 0x041fe200078ec0ff */
[----:B------:R-:W-:Y:S01]  /*21a40*/  IMAD.MOV.U32 R28, RZ, RZ, 0x1 ;  /* 0x00000001ff1c7424 */ /* 0x000fe200078e00ff */
[----:B------:R-:W-:Y:S01]  /*21a50*/  LOP3.LUT R32, R32, 0x38, RZ, 0xc0, !PT ;  /* 0x0000003820207812 */ /* 0x000fe200078ec0ff */
[----:B------:R-:W-:Y:S01]  /*21a60*/  ULDC.64 UR36, c[0x0][0x198] ;  /* 0x0000660000247ab9 */ /* 0x000fe20000000a00 */
[----:B------:R-:W-:Y:S01]  /*21a70*/  LOP3.LUT R3, R3, 0x38, R0, 0x78, !PT ;  /* 0x0000003803037812 */ /* 0x000fe200078e7800 */
[----:B------:R-:W-:Y:S01]  /*21a80*/  ULDC UR38, c[0x0][0xc] ;  /* 0x0000030000267ab9 */ /* 0x000fe20000000800 */
[----:B------:R-:W-:-:S02]  /*21a90*/  LOP3.LUT R35, R32, 0x40, RZ, 0xfc, !PT ;  /* 0x0000004020237812 */ /* 0x000fc400078efcff */
[----:B------:R-:W-:Y:S02]  /*21aa0*/  LOP3.LUT R33, R32, 0x80, RZ, 0xfc, !PT ;  /* 0x0000008020217812 */ /* 0x000fe400078efcff */
[----:B--2---:R-:W-:Y:S02]  /*21ab0*/  R2UR UR4, R2 ;  /* 0x00000000020472ca */ /* 0x004fe400000e0000 */
[C---:B------:R-:W-:Y:S01]  /*21ac0*/  LOP3.LUT R2, R0.reuse, 0x7f, RZ, 0xc0, !PT ;  /* 0x0000007f00027812 */ /* 0x040fe200078ec0ff */
[----:B------:R-:W-:-:S04]  /*21ad0*/  IMAD.SHL.U32 R0, R0, 0x10, RZ ;  /* 0x0000001000007824 */ /* 0x000fc800078e00ff */
[----:B------:R-:W-:Y:S01]  /*21ae0*/  IMAD.SHL.U32 R36, R2, 0x8, RZ ;  /* 0x0000000802247824 */ /* 0x000fe200078e00ff */
[----:B------:R-:W-:-:S04]  /*21af0*/  SHF.R.U32.HI R2, RZ, 0x3, R2 ;  /* 0x00000003ff027819 */ /* 0x000fc80000011602 */
[----:B------:R-:W-:Y:S01]  /*21b00*/  LOP3.LUT R36, R3, 0x200, R36, 0xf8, !PT ;  /* 0x0000020003247812 */ /* 0x000fe200078ef824 */
[----:B------:R-:W-:Y:S01]  /*21b10*/  ULOP3.LUT UR39, UR4, 0x2, URZ, 0xfc, !UPT ;  /* 0x0000000204277892 */ /* 0x000fe2000f8efc3f */
[----:B------:R-:W-:Y:S02]  /*21b20*/  LOP3.LUT R0, R2, 0x70, R0, 0xf8, !PT ;  /* 0x0000007002007812 */ /* 0x000fe400078ef800 */
[----:B------:R-:W-:Y:S02]  /*21b30*/  UMOV UR4, 0x400 ;  /* 0x0000040000047882 */ /* 0x000fe40000000000 */
[----:B-1----:R-:W-:-:S06]  /*21b40*/  ULEA UR4, UR5, UR4, 0x18 ;  /* 0x0000000405047291 */ /* 0x002fcc000f8ec03f */
[----:B------:R-:W-:-:S04]  /*21b50*/  IMAD.U32 R22, RZ, RZ, UR4 ;  /* 0x00000004ff167e24 */ /* 0x000fc8000f8e00ff */
[----:B---3--:R-:W-:-:S07]  /*21b60*/  IMAD R37, R36, 0x2, R22 ;  /* 0x0000000224257824 */ /* 0x008fce00078e0216 */
.L_x_6274:
[----:B0-----:R-:W0:Y:S02]  /*21b70*/  LDC.64 R30, c[0x0][0xc88] ;  /* 0x00032200ff1e7b82 */ /* 0x001e240000000a00 */
[----:B0-----:R-:W-:-:S06]  /*21b80*/  IMAD.WIDE R30, R19, 0x4, R30 ;  /* 0x00000004131e7825 */ /* 0x001fcc00078e021e */
        /* <DEDUP_REMOVED lines=28> */
[C---:B------:R-:W-:Y:S02]  /*21d50*/  IADD3.X R3, R24.reuse, UR5, RZ, P3, !PT ;  /* 0x0000000518037c10 */ /* 0x040fe40009ffe4ff */
[----:B------:R-:W-:Y:S01]  /*21d60*/  @P2 IADD3 R6, P3, R23, UR8, RZ ;  /* 0x0000000817062c10 */ /* 0x000fe2000ff7e0ff */
[----:B------:R-:W-:Y:S01]  /*21d70*/  IMAD.U32 R8, RZ, RZ, UR4 ;  /* 0x00000004ff087e24 */ /* 0x000fe2000f8e00ff */
[----:B------:R-:W-:Y:S01]  /*21d80*/  ULDC.64 UR4, c[0x0][0x418] ;  /* 0x0001060000047ab9 */ /* 0x000fe20000000a00 */
[----:B------:R-:W5:Y:S01]  /*21d90*/  @P0 LDG.E R34, desc[UR60][R2.64] ;  /* 0x0000003c02220981 */ /* 0x000f62000c1e1900 */
[----:B------:R-:W-:-:S03]  /*21da0*/  @P2 IADD3.X R7, R24, UR9, RZ, P3, !PT ;  /* 0x0000000918072c10 */ /* 0x000fc60009ffe4ff */
[----:B------:R-:W5:Y:S04]  /*21db0*/  @P1 LDG.E R0, desc[UR60][R4.64] ;  /* 0x0000003c04001981 */ /* 0x000f68000c1e1900 */
        /* <DEDUP_REMOVED lines=10> */
[----:B---3--:R0:W-:Y:S01]  /*21e60*/  STL [R1+0x18], R8 ;  /* 0x0000180801007387 */ /* 0x0081e20000100800 */
[----:B------:R-:W-:-:S03]  /*21e70*/  IMAD.MOV.U32 R11, RZ, RZ, R8 ;  /* 0x000000ffff0b7224 */ /* 0x000fc600078e0008 */
[----:B--2---:R0:W-:Y:S01]  /*21e80*/  STL [R1+0xc], R12 ;  /* 0x00000c0c01007387 */ /* 0x0041e20000100800 */
[----:B------:R-:W-:Y:S05]  /*21e90*/  @P2 BRA `(.L_x_6168) ;  /* 0x0000000000142947 */ /* 0x000fea0003800000 */
[----:B------:R-:W-:Y:S05]  /*21ea0*/  @!P0 BRA `(.L_x_6168) ;  /* 0x0000000000108947 */ /* 0x000fea0003800000 */
[----:B0-----:R-:W2:Y:S04]  /*21eb0*/  LDG.E R8, desc[UR60][R2.64] ;  /* 0x0000003c02087981 */ /* 0x001ea8000c1e1900 */
[----:B------:R-:W2:Y:S02]  /*21ec0*/  LDG.E R7, desc[UR60][R2.64+0x4] ;  /* 0x0000043c02077981 */ /* 0x000ea4000c1e1900 */
[----:B--2---:R-:W-:-:S05]  /*21ed0*/  IMAD.IADD R11, R7, 0x1, -R8 ;  /* 0x00000001070b7824 */ /* 0x004fca00078e0a08 */
[----:B------:R1:W-:Y:S02]  /*21ee0*/  STL [R1+0x18], R11 ;  /* 0x0000180b01007387 */ /* 0x0003e40000100800 */
.L_x_6168:
[----:B------:R-:W-:Y:S01]  /*21ef0*/  ULDC.64 UR4, c[0x0][0xa20] ;  /* 0x0002880000047ab9 */ /* 0x000fe20000000a00 */
[C---:B------:R-:W-:Y:S01]  /*21f00*/  LOP3.LUT R2, R18.reuse, 0xff000000, RZ, 0xc0, !PT ;  /* 0xff00000012027812 */ /* 0x040fe200078ec0ff */
        /* <DEDUP_REMOVED lines=12> */
.L_x_6169:
        /* <DEDUP_REMOVED lines=9> */
.L_x_6170:
[----:B0-----:R-:W2:Y:S01]  /*22060*/  @P1 LDG.E R2, desc[UR60][R4.64] ;  /* 0x0000003c04021981 */ /* 0x001ea2000c1e1900 */
[----:B------:R-:W0:Y:S03]  /*22070*/  LDC R3, c[0x0][0x448] ;  /* 0x00011200ff037b82 */ /* 0x000e260000000800 */
[----:B------:R3:W2:Y:S01]  /*22080*/  @P1 LDG.E R5, desc[UR60][R4.64+0x4] ;  /* 0x0000043c04051981 */ /* 0x0006a2000c1e1900 */
[----:B-----5:R-:W-:Y:S01]  /*22090*/  IMAD.IADD R9, R9, 0x1, -R12 ;  /* 0x0000000109097824 */ /* 0x020fe200078e0a0c */
[----:B------:R-:W-:Y:S01]  /*220a0*/  BSSY B0, `(.L_x_6171) ;  /* 0x0000037000007945 */ /* 0x000fe20003800000 */
[----:B------:R-:W-:Y:S02]  /*220b0*/  LOP3.LUT R20, R8, 0xff, RZ, 0xc0, !PT ;  /* 0x000000ff08147812 */ /* 0x000fe400078ec0ff */
[----:B0-----:R-:W-:-:S13]  /*220c0*/  ISETP.NE.AND P0, PT, R3, 0x1, PT ;  /* 0x000000010300780c */ /* 0x001fda0003f05270 */
[----:B---3--:R-:W0:Y:S08]  /*220d0*/  @P0 LDC R4, c[0x0][0x44c] ;  /* 0x00011300ff040b82 */ /* 0x008e300000000800 */
[----:B------:R-:W3:Y:S01]  /*220e0*/  @P0 LDC R3, c[0x0][0x450] ;  /* 0x00011400ff030b82 */ /* 0x000ee20000000800 */
[----:B--2---:R-:W-:Y:S02]  /*220f0*/  @P1 IMAD.IADD R6, R5, 0x1, -R2 ;  /* 0x0000000105061824 */ /* 0x004fe400078e0a02 */
[----:B------:R-:W-:-:S04]  /*22100*/  IMAD.SHL.U32 R2, R17, 0x80, RZ ;  /* 0x0000008011027824 */ /* 0x000fc800078e00ff */
[----:B------:R-:W-:-:S04]  /*22110*/  VIADD R2, R2, 0x7f ;  /* 0x0000007f02027836 */ /* 0x000fc80000000000 */
[----:B0-----:R-:W-:-:S05]  /*22120*/  @P0 IMAD.HI.U32 R4, R2, R4, RZ ;  /* 0x0000000402040227 */ /* 0x001fca00078e00ff */
[----:B---3--:R-:W-:Y:S01]  /*22130*/  @P0 SHF.R.U32.HI R2, RZ, R3, R4 ;  /* 0x00000003ff020219 */ /* 0x008fe20000011604 */
        /* <DEDUP_REMOVED lines=8> */
[----:B0-----:R-:W-:-:S04]  /*221c0*/  SHF.R.U32.HI R3, RZ, 0x1f, R5 ;  /* 0x0000001fff037819 */ /* 0x001fc80000011605 */
[----:B------:R-:W-:Y:S02]  /*221d0*/  LEA.HI.SX32 R5, R5, R3, 0x1c ;  /* 0x0000000305057211 */ /* 0x000fe400078fe2ff */
[----:B------:R-:W-:-:S04]  /*221e0*/  SHF.R.U32.HI R3, RZ, 0x1f, R2 ;  /* 0x0000001fff037819 */ /* 0x000fc80000011602 */
[----:B------:R-:W-:Y:S01]  /*221f0*/  LEA.HI.SX32 R3, R2, R3, 0x1c ;  /* 0x0000000302037211 */ /* 0x000fe200078fe2ff */
[----:B------:R-:W-:-:S03]  /*22200*/  IMAD.MOV.U32 R2, RZ, RZ, RZ ;  /* 0x000000ffff027224 */ /* 0x000fc600078e00ff */
[----:B------:R-:W-:-:S04]  /*22210*/  VIMNMX R10, R5, R3, PT ;  /* 0x00000003050a7248 */ /* 0x000fc80003fe0100 */
[----:B------:R-:W-:-:S13]  /*22220*/  ISETP.GE.AND P0, PT, R10, 0x1, PT ;  /* 0x000000010a00780c */ /* 0x000fda0003f06270 */
[----:B------:R-:W-:Y:S05]  /*22230*/  @!P0 BRA `(.L_x_6172) ;  /* 0x0000000000748947 */ /* 0x000fea0003800000 */
[----:B------:R-:W-:Y:S01]  /*22240*/  ISETP.NE.AND P0, PT, R4, RZ, PT ;  /* 0x000000ff0400720c */ /* 0x000fe20003f05270 */
[----:B------:R-:W-:-:S03]  /*22250*/  ULDC UR4, c[0x0][0x9f0] ;  /* 0x00027c0000047ab9 */ /* 0x000fc60000000800 */
[----:B------:R-:W-:-:S04]  /*22260*/  SEL R8, R4, UR4, P0 ;  /* 0x0000000404087c07 */ /* 0x000fc80008000000 */
[----:B-1----:R-:W-:Y:S02]  /*22270*/  IABS R11, R8 ;  /* 0x00000008000b7213 */ /* 0x002fe40000000000 */
        /* <DEDUP_REMOVED lines=25> */
.L_x_6172:
[----:B------:R-:W-:Y:S05]  /*22410*/  BSYNC B0 ;  /* 0x0000000000007941 */ /* 0x000fea0003800000 */
.L_x_6171:
        /* <DEDUP_REMOVED lines=25> */
.L_x_6342:
[----:B--2---:R-:W-:Y:S02]  /*225b0*/  ISETP.NE.AND P0, PT, R14, RZ, PT ;  /* 0x000000ff0e00720c */ /* 0x004fe40003f05270 */
[----:B------:R-:W-:-:S11]  /*225c0*/  PLOP3.LUT P6, PT, PT, PT, PT, 0x8, 0x0 ;  /* 0x000000000000781c */ /* 0x000fd60003fce170 */
[----:B------:R-:W-:Y:S05]  /*225d0*/  @P0 BRA `(.L_x_6176) ;  /* 0x00000000000c0947 */ /* 0x000fea0003800000 */
[----:B------:R-:W-:-:S03]  /*225e0*/  UMOV UR4, 0xffffffff ;  /* 0xffffffff00047882 */ /* 0x000fc60000000000 */
[----:B------:R-:W-:Y:S05]  /*225f0*/  BRA.DIV UR4, `(.L_x_6177) ;  /* 0x0000007604247947 */ /* 0x000fea000b800000 */
[----:B------:R-:W-:-:S13]  /*22600*/  ELECT P6, URZ, PT ;  /* 0x00000000003f782f */ /* 0x000fda00038c0000 */
.L_x_6176:
        /* <DEDUP_REMOVED lines=9> */
.L_x_6345:
[----:B------:R-:W-:Y:S05]  /*226a0*/  BSYNC B1 ;  /* 0x0000000000017941 */ /* 0x000fea0003800000 */
.L_x_6178:
[----:B------:R-:W-:Y:S04]  /*226b0*/  BSSY B1, `(.L_x_6180) ;  /* 0x000008c000017945 */ /* 0x000fe80003800000 */
[----:B------:R-:W-:Y:S05]  /*226c0*/  @!P6 BRA `(.L_x_6181) ;  /* 0x000000080028e947 */ /* 0x000fea0003800000 */
[----:B------:R-:W-:Y:S01]  /*226d0*/  IMAD R12, R27, 0x8, R22 ;  /* 0x000000081b0c7824 */ /* 0x000fe200078e0216 */
[----:B-1----:R-:W-:Y:S01]  /*226e0*/  SHF.L.U32 R11, R29, 0x1f, RZ ;  /* 0x0000001f1d0b7819 */ /* 0x002fe200000006ff */
[----:B------:R-:W1:Y:S01]  /*226f0*/  S2R R9, SR_TID.X ;  /* 0x0000000000097919 */ /* 0x000e620000002100 */
[----:B------:R-:W-:Y:S02]  /*22700*/  BSSY B2, `(.L_x_6182) ;  /* 0x0000005000027945 */ /* 0x000fe40003800000 */
[----:B------:R-:W2:Y:S01]  /*22710*/  SYNCS.PHASECHK.TRANS64.TRYWAIT P0, [R12+URZ+0x308a0], R11 ;  /* 0x0308a00b0c0075a7 */ /* 0x000ea2000800017f */
[----:B-1----:R-:W-:-:S04]  /*22720*/  LOP3.LUT R9, R9, 0x7f, RZ, 0xc0, !PT ;  /* 0x0000007f09097812 */ /* 0x002fc800078ec0ff */
[----:B------:R-:W-:Y:S01]  /*22730*/  ISETP.NE.AND P1, PT, R9, RZ, PT ;  /* 0x000000ff0900720c */ /* 0x000fe20003f25270 */
[----:B--2---:R-:W-:-:S12]  /*22740*/  @!P0 BRA `(.L_x_6183) ;  /* 0x0000007400048947 */ /* 0x004fd80003800000 */
.L_x_6346:
[----:B------:R-:W-:Y:S05]  /*22750*/  BSYNC B2 ;  /* 0x0000000000027941 */ /* 0x000fea0003800000 */
.L_x_6182:
        /* <DEDUP_REMOVED lines=9> */
.L_x_6185:
[----:B------:R-:W-:Y:S05]  /*227f0*/  BSYNC B2 ;  /* 0x0000000000027941 */ /* 0x000fea0003800000 */
.L_x_6184:
        /* <DEDUP_REMOVED lines=12> */
.L_x_6186:
        /* <DEDUP_REMOVED lines=16> */
.L_x_6187:
        /* <DEDUP_REMOVED lines=16> */
.L_x_6188:
        /* <DEDUP_REMOVED lines=13> */
.L_x_6347:
[----:B------:R-:W-:Y:S05]  /*22b90*/  BSYNC B2 ;  /* 0x0000000000027941 */ /* 0x000fea0003800000 */
.L_x_6189:
        /* <DEDUP_REMOVED lines=11> */
.L_x_6192:
[----:B------:R-:W-:Y:S05]  /*22c50*/  BSYNC B2 ;  /* 0x0000000000027941 */ /* 0x000fea0003800000 */
.L_x_6191:
        /* <DEDUP_REMOVED lines=9> */
.L_x_6193:
        /* <DEDUP_REMOVED lines=15> */
.L_x_6194:
        /* <DEDUP_REMOVED lines=15> */
.L_x_6195:
        /* <DEDUP_REMOVED lines=10> */
.L_x_6181:
[----:B------:R-:W-:Y:S05]  /*22f70*/  BSYNC B1 ;  /* 0x0000000000017941 */ /* 0x000fea0003800000 */
.L_x_6180:
        /* <DEDUP_REMOVED lines=9> */
.L_x_6212:
[----:B------:R-:W-:Y:S05]  /*23010*/  YIELD ;  /* 0x0000000000007946 */ /* 0x000fea0003800000 */
        /* <DEDUP_REMOVED lines=10> */
.L_x_6348:
[----:B------:R-:W-:Y:S05]  /*230c0*/  BSYNC B2 ;  /* 0x0000000000027941 */ /* 0x000fea0003800000 */
.L_x_6198:
        /* <DEDUP_REMOVED lines=9> */
.L_x_6201:
[----:B------:R-:W-:Y:S05]  /*23160*/  BSYNC B2 ;  /* 0x0000000000027941 */ /* 0x000fea0003800000 */
.L_x_6200:
        /* <DEDUP_REMOVED lines=11> */
.L_x_6202:
        /* <DEDUP_REMOVED lines=16> */
.L_x_6203:
        /* <DEDUP_REMOVED lines=16> */
.L_x_6204:
        /* <DEDUP_REMOVED lines=13> */
.L_x_6349:
[----:B------:R-:W-:Y:S05]  /*234f0*/  BSYNC B2 ;  /* 0x0000000000027941 */ /* 0x000fea0003800000 */
.L_x_6205:
        /* <DEDUP_REMOVED lines=11> */
.L_x_6208:
[----:B------:R-:W-:Y:S05]  /*235b0*/  BSYNC B2 ;  /* 0x0000000000027941 */ /* 0x000fea0003800000 */
.L_x_6207:
        /* <DEDUP_REMOVED lines=8> */
.L_x_6209:
        /* <DEDUP_REMOVED lines=16> */
.L_x_6210:
        /* <DEDUP_REMOVED lines=15> */
.L_x_6211:
        /* <DEDUP_REMOVED lines=10> */
.L_x_6197:
[----:B------:R-:W-:Y:S05]  /*238d0*/  BSYNC B1 ;  /* 0x0000000000017941 */ /* 0x000fea0003800000 */
.L_x_6196:
        /* <DEDUP_REMOVED lines=8> */
.L_x_6174:
[----:B------:R-:W-:Y:S05]  /*23960*/  BSYNC B0 ;  /* 0x0000000000007941 */ /* 0x000fea0003800000 */
.L_x_6173:
        /* <DEDUP_REMOVED lines=46> */
.L_x_6214:
[----:B------:R-:W-:Y:S05]  /*23c50*/  BSYNC B0 ;  /* 0x0000000000007941 */ /* 0x000fea0003800000 */
.L_x_6213:
        /* <DEDUP_REMOVED lines=24> */
.L_x_6216:
        /* <DEDUP_REMOVED lines=12> */
[----:B------:R-:W-:-:S02]  /*23ea0*/  IMAD.U32 R7, RZ, RZ, UR9 ;  /* 0x00000009ff077e24 */ /* 0x000fc4000f8e00ff */
[----:B------:R-:W-:Y:S02]  /*23eb0*/  IMAD.U32 R10, RZ, RZ, UR4 ;  /* 0x00000004ff0a7e24 */ /* 0x000fe4000f8e00ff */
[----:B-1----:R-:W-:Y:S02]  /*23ec0*/  IMAD.U32 R11, RZ, RZ, UR5 ;  /* 0x00000005ff0b7e24 */ /* 0x002fe4000f8e00ff */
[----:B0-----:R-:W-:Y:S02]  /*23ed0*/  IMAD.MOV.U32 R8, RZ, RZ, 0x70 ;  /* 0x00000070ff087424 */ /* 0x001fe400078e00ff */
[----:B------:R-:W-:Y:S02]  /*23ee0*/  IMAD.MOV.U32 R12, RZ, RZ, 0x1 ;  /* 0x00000001ff0c7424 */ /* 0x000fe400078e00ff */
[----:B------:R-:W-:-:S07]  /*23ef0*/  IMAD.MOV.U32 R13, RZ, RZ, RZ ;  /* 0x000000ffff0d7224 */ /* 0x000fce00078e00ff */
[----:B------:R-:W-:-:S07]  /*23f00*/  LEPC R20, `(.L_x_6219) ;  /* 0x000000001014794e */ /* 0x000fce0000000000 */
[----:B--2---:R-:W-:Y:S05]  /*23f10*/  CALL.ABS.NOINC R2 ;  /* 0x0000000002007343 */ /* 0x004fea0003c00000 */
.L_x_6219:
[----:B------:R-:W-:Y:S05]  /*23f20*/  BSYNC B6 ;  /* 0x0000000000067941 */ /* 0x000fea0003800000 */
.L_x_6218:
        /* <DEDUP_REMOVED lines=12> */
[----:B------:R-:W-:-:S02]  /*23ff0*/  IMAD.U32 R7, RZ, RZ, UR9 ;  /* 0x00000009ff077e24 */ /* 0x000fc4000f8e00ff */
[----:B------:R-:W-:Y:S02]  /*24000*/  IMAD.U32 R10, RZ, RZ, UR4 ;  /* 0x00000004ff0a7e24 */ /* 0x000fe4000f8e00ff */
[----:B-1----:R-:W-:Y:S02]  /*24010*/  IMAD.U32 R11, RZ, RZ, UR5 ;  /* 0x00000005ff0b7e24 */ /* 0x002fe4000f8e00ff */
[----:B0-----:R-:W-:Y:S02]  /*24020*/  IMAD.MOV.U32 R8, RZ, RZ, 0x70 ;  /* 0x00000070ff087424 */ /* 0x001fe400078e00ff */
[----:B------:R-:W-:Y:S02]  /*24030*/  IMAD.MOV.U32 R12, RZ, RZ, 0x1 ;  /* 0x00000001ff0c7424 */ /* 0x000fe400078e00ff */
[----:B--2---:R-:W-:-:S07]  /*24040*/  IMAD.MOV.U32 R13, RZ, RZ, RZ ;  /* 0x000000ffff0d7224 */ /* 0x004fce00078e00ff */
[----:B------:R-:W-:-:S07]  /*24050*/  LEPC R20, `(.L_x_6222) ;  /* 0x000000001014794e */ /* 0x000fce0000000000 */
[----:B---3--:R-:W-:Y:S05]  /*24060*/  CALL.ABS.NOINC R2 ;  /* 0x0000000002007343 */ /* 0x008fea0003c00000 */
.L_x_6222:
        /* <DEDUP_REMOVED lines=15> */
.L_x_6221:
[----:B------:R-:W-:Y:S05]  /*24160*/  BSYNC B6 ;  /* 0x0000000000067941 */ /* 0x000fea0003800000 */
.L_x_6220:
[----:B------:R-:W2:Y:S01]  /*24170*/  LDL R25, [R1+0x1c] ;  /* 0x00001c0001197983 */ /* 0x000ea20000100800 */
[----:B------:R-:W-:Y:S01]  /*24180*/  ULDC.64 UR4, c[0x0][0x9f8] ;  /* 0x00027e0000047ab9 */ /* 0x000fe20000000a00 */
[----:B------:R-:W3:Y:S02]  /*24190*/  LDC R0, c[0x0][0x430] ;  /* 0x00010c00ff007b82 */ /* 0x000ee40000000800 */
[----:B0-----:R-:W4:Y:S01]  /*241a0*/  LDL R8, [R1+0x4] ;  /* 0x0000040001087983 */ /* 0x001f220000100800 */
[----:B------:R-:W-:-:S03]  /*241b0*/  ISETP.NE.U32.AND P0, PT, RZ, UR4, PT ;  /* 0x00000004ff007c0c */ /* 0x000fc6000bf05070 */
[----:B------:R-:W4:Y:S01]  /*241c0*/  LDL R7, [R1+0xc] ;  /* 0x00000c0001077983 */ /* 0x000f220000100800 */
[----:B------:R-:W-:-:S03]  /*241d0*/  ISETP.NE.AND.EX P0, PT, RZ, UR5, PT, P0 ;  /* 0x00000005ff007c0c */ /* 0x000fc6000bf05300 */
[----:B------:R-:W4:Y:S01]  /*241e0*/  LDL.LU R20, [R1] ;  /* 0x0000000001147983 */ /* 0x000f220000300800 */
[----:B------:R-:W0:Y:S09]  /*241f0*/  S2R R21, SR_TID.X ;  /* 0x0000000000157919 */ /* 0x000e320000002100 */
        /* <DEDUP_REMOVED lines=8> */
[----:B------:R-:W3:Y:S01]  /*24280*/  @P1 LDC R6, c[0x0][0x438] ;  /* 0x00010e00ff061b82 */ /* 0x000ee20000000800 */
[----:B0-----:R-:W-:-:S05]  /*24290*/  IMAD.SHL.U32 R21, R21, 0x10, RZ ;  /* 0x0000001015157824 */ /* 0x001fca00078e00ff */
[----:B------:R-:W-:Y:S02]  /*242a0*/  LOP3.LUT R21, R4, 0x70, R21, 0xf8, !PT ;  /* 0x0000007004157812 */ /* 0x000fe400078ef815 */
[----:B------:R-:W0:Y:S01]  /*242b0*/  @P1 LDC R4, c[0x0][0x434] ;  /* 0x00010d00ff041b82 */ /* 0x000e220000000800 */
[----:B------:R-:W-:Y:S01]  /*242c0*/  ISETP.GE.AND P3, PT, R32, UR4, PT ;  /* 0x0000000420007c0c */ /* 0x000fe2000bf66270 */
[----:B------:R-:W-:Y:S01]  /*242d0*/  UMOV UR5, 0xffffffff ;  /* 0xffffffff00057882 */ /* 0x000fe20000000000 */
[----:B--2---:R-:W-:-:S04]  /*242e0*/  VIADD R25, R25, 0xffffffff ;  /* 0xffffffff19197836 */ /* 0x004fc80000000000 */
[----:B------:R-:W-:-:S05]  /*242f0*/  IMAD R5, R25, 0x60, R21 ;  /* 0x0000006019057824 */ /* 0x000fca00078e0215 */
[----:B----4-:R-:W-:-:S04]  /*24300*/  ISETP.GE.AND P0, PT, R5, R8, PT ;  /* 0x000000080500720c */ /* 0x010fc80003f06270 */
[----:B------:R-:W-:Y:S01]  /*24310*/  ISETP.GT.U32.OR P0, PT, R21, 0x5f, P0 ;  /* 0x0000005f1500780c */ /* 0x000fe20000704470 */
[----:B------:R-:W-:-:S04]  /*24320*/  IMAD.IADD R5, R5, 0x1, R7 ;  /* 0x0000000105057824 */ /* 0x000fc800078e0207 */
[----:B0-----:R-:W-:-:S08]  /*24330*/  @P1 IMAD.HI.U32 R7, R5, R4, RZ ;  /* 0x0000000405071227 */ /* 0x001fd000078e00ff */
[----:B-1----:R-:W0:Y:S01]  /*24340*/  @!P0 LDC.64 R2, c[0x0][0x428] ;  /* 0x00010a00ff028b82 */ /* 0x002e220000000a00 */
[----:B------:R-:W-:Y:S01]  /*24350*/  IMAD.MOV.U32 R4, RZ, RZ, R5 ;  /* 0x000000ffff047224 */ /* 0x000fe200078e0005 */
[----:B---3--:R-:W-:Y:S02]  /*24360*/  @P1 SHF.R.U32.HI R4, RZ, R6, R7 ;  /* 0x00000006ff041219 */ /* 0x008fe40000011607 */
        /* <DEDUP_REMOVED lines=15> */
[----:B------:R-:W-:Y:S02]  /*24460*/  ISETP.NE.AND P2, PT, R5, 0x3, PT ;  /* 0x000000030500780c */ /* 0x000fe40003f45270 */
[----:B------:R-:W-:-:S09]  /*24470*/  LOP3.LUT R20, R20, 0xfffffff7, RZ, 0xc0, !PT ;  /* 0xfffffff714147812 */ /* 0x000fd200078ec0ff */
[----:B------:R-:W-:-:S04]  /*24480*/  @P0 LOP3.LUT R20, R20, 0x8, RZ, 0xfc, !PT ;  /* 0x0000000814140812 */ /* 0x000fc800078efcff */
[----:B------:R-:W-:-:S04]  /*24490*/  LOP3.LUT R20, R20, 0xffffffef, RZ, 0xc0, !PT ;  /* 0xffffffef14147812 */ /* 0x000fc800078ec0ff */
[----:B------:R-:W-:-:S04]  /*244a0*/  @P2 LOP3.LUT R20, R20, 0x10, RZ, 0xfc, !PT ;  /* 0x0000001014142812 */ /* 0x000fc800078efcff */
[----:B------:R-:W-:Y:S02]  /*244b0*/  LOP3.LUT R20, R20, 0xfffffffb, RZ, 0xc0, !PT ;  /* 0xfffffffb14147812 */ /* 0x000fe400078ec0ff */
[----:B------:R-:W-:Y:S02]  /*244c0*/  ISETP.GE.AND P1, PT, R35, UR4, PT ;  /* 0x0000000423007c0c */ /* 0x000fe4000bf26270 */
        /* <DEDUP_REMOVED lines=9> */
.L_x_6352:
[----:B------:R-:W-:Y:S05]  /*24560*/  @!P2 BRA `(.L_x_6224) ;  /* 0x000000000004a947 */ /* 0x000fea0003800000 */
[----:B------:R-:W-:Y:S01]  /*24570*/  BPT.TRAP 0x1 ;  /* 0x000000040000795c */ /* 0x000fe20000300000 */
.L_x_6224:
[----:B------:R-:W-:Y:S01]  /*24580*/  SHF.R.S32.HI R5, RZ, 0x1f, R0 ;  /* 0x0000001fff057819 */ /* 0x000fe20000011400 */
[----:B------:R-:W-:Y:S01]  /*24590*/  ULDC.64 UR4, c[0x0][0x328] ;  /* 0x0000ca0000047ab9 */ /* 0x000fe20000000a00 */
[----:B------:R-:W-:Y:S01]  /*245a0*/  ULDC.64 UR6, c[0x0][0x318] ;  /* 0x0000c60000067ab9 */ /* 0x000fe20000000a00 */
[----:B------:R-:W-:Y:S02]  /*245b0*/  BSSY B0, `(.L_x_6225) ;  /* 0x0000014000007945 */ /* 0x000fe40003800000 */
[----:B0-----:R-:W-:-:S04]  /*245c0*/  IMAD R3, R5, UR4, RZ ;  /* 0x0000000405037c24 */ /* 0x001fc8000f8e02ff */
        /* <DEDUP_REMOVED lines=18> */
.L_x_6353:
[----:B------:R-:W-:Y:S05]  /*246f0*/  BSYNC B0 ;  /* 0x0000000000007941 */ /* 0x000fea0003800000 */
.L_x_6225:
        /* <DEDUP_REMOVED lines=92> */
.L_x_6367:
        /* <DEDUP_REMOVED lines=12> */
.L_x_6228:
[----:B------:R-:W-:Y:S02]  /*24d80*/  PLOP3.LUT P1, PT, P1, P0, PT, 0xa2, 0x0 ;  /* 0x000000000000781c */ /* 0x000fe40000f21472 */
[----:B------:R-:W-:-:S08]  /*24d90*/  @P0 R2UR P1, UR4, R7 ;  /* 0x00000000070402ca */ /* 0x000fd00000020000 */
[----:B------:R-:W-:-:S05]  /*24da0*/  @P0 PLOP3.LUT P0, PT, P1, PT, PT, 0x80, 0x0 ;  /* 0x000000000000081c */ /* 0x000fca0000f0f070 */
[----:B------:R-:W-:Y:S01]  /*24db0*/  @!P1 SYNCS.ARRIVE.TRANS64.RED.A0T1 RZ, [UR4+0x30830], RZ ;  /* 0x030830ffffff99a7 */ /* 0x000fe20008200404 */
[----:B------:R-:W-:Y:S07]  /*24dc0*/  @!P1 ARRIVES.LDGSTSBAR.64.TRANSCNT [UR4+0x30830] ;  /* 0x03083000ff0099b0 */ /* 0x000fee0008000a84 */
[----:B------:R-:W-:Y:S05]  /*24dd0*/  @P0 BRA.U.ANY `(.L_x_6228) ;  /* 0xfffffffd00e80947 */ /* 0x000fea000393ffff */
[----:B------:R-:W-:Y:S01]  /*24de0*/  NOP ;  /* 0x0000000000007918 */ /* 0x000fe20000000000 */
[----:B------:R-:W2:Y:S02]  /*24df0*/  LDL R0, [R1] ;  /* 0x0000000001007983 */ /* 0x000ea40000100800 */
[----:B--2---:R-:W-:-:S13]  /*24e00*/  LOP3.LUT P2, RZ, R0, 0x10, RZ, 0xc0, !PT ;  /* 0x0000001000ff7812 */ /* 0x004fda000784c0ff */
[----:B------:R-:W-:Y:S05]  /*24e10*/  @!P2 BRA `(.L_x_6229) ;  /* 0x000000000004a947 */ /* 0x000fea0003800000 */
[----:B------:R-:W-:Y:S01]  /*24e20*/  BPT.TRAP 0x1 ;  /* 0x000000040000795c */ /* 0x000fe20000300000 */
.L_x_6229:
        /* <DEDUP_REMOVED lines=37> */
.L_x_6231:
[----:B------:R-:W-:Y:S05]  /*25080*/  BSYNC B6 ;  /* 0x0000000000067941 */ /* 0x000fea0003800000 */
.L_x_6230:
[----:B------:R-:W2:Y:S01]  /*25090*/  LDL.LU R20, [R1+0x2c] ;  /* 0x00002c0001147983 */ /* 0x000ea20000300800 */
[----:B------:R-:W-:Y:S01]  /*250a0*/  ULDC.64 UR4, c[0x0][0x2d8] ;  /* 0x0000b60000047ab9 */ /* 0x000fe20000000a00 */
[----:B------:R-:W3:Y:S02]  /*250b0*/  LDC R6, c[0x0][0x448] ;  /* 0x00011200ff067b82 */ /* 0x000ee40000000800 */
[----:B0-----:R-:W4:Y:S04]  /*250c0*/  LDL.LU.64 R2, [R1+0x20] ;  /* 0x0000200001027983 */ /* 0x001f280000300a00 */
[----:B------:R0:W5:Y:S01]  /*250d0*/  LDL R9, [R1+0x18] ;  /* 0x0000180001097983 */ /* 0x0001620000100800 */
[----:B---3--:R-:W-:-:S13]  /*250e0*/  ISETP.NE.AND P0, PT, R6, 0x1, PT ;  /* 0x000000010600780c */ /* 0x008fda0003f05270 */
[----:B-1----:R-:W1:Y:S01]  /*250f0*/  @P0 LDC R7, c[0x0][0x44c] ;  /* 0x00011300ff070b82 */ /* 0x002e620000000800 */
[----:B----4-:R-:W-:Y:S02]  /*25100*/  IMAD.MOV.U32 R3, RZ, RZ, R34 ;  /* 0x000000ffff037224 */ /* 0x010fe400078e0022 */
        /* <DEDUP_REMOVED lines=8> */
[----:B--2---:R-:W-:-:S04]  /*25190*/  LOP3.LUT R20, R20, 0x7f, RZ, 0xc0, !PT ;  /* 0x0000007f14147812 */ /* 0x004fc800078ec0ff */
[----:B------:R-:W-:Y:S02]  /*251a0*/  SHF.R.U32.HI R21, RZ, 0x3, R20 ;  /* 0x00000003ff157819 */ /* 0x000fe40000011614 */
[----:B------:R-:W2:Y:S01]  /*251b0*/  S2R R20, SR_TID.X ;  /* 0x0000000000147919 */ /* 0x000ea20000002100 */
[----:B------:R-:W-:Y:S02]  /*251c0*/  IMAD.IADD R3, R3, 0x1, R0 ;  /* 0x0000000103037824 */ /* 0x000fe400078e0200 */
[----:B------:R-:W3:Y:S01]  /*251d0*/  @P0 LDC R0, c[0x0][0x450] ;  /* 0x00011400ff000b82 */ /* 0x000ee20000000800 */
[----:B--2---:R-:W-:-:S05]  /*251e0*/  IMAD.SHL.U32 R20, R20, 0x10, RZ ;  /* 0x0000001014147824 */ /* 0x004fca00078e00ff */
[----:B------:R-:W-:-:S05]  /*251f0*/  LOP3.LUT R20, R21, 0x70, R20, 0xf8, !PT ;  /* 0x0000007015147812 */ /* 0x000fca00078ef814 */
[----:B------:R-:W-:-:S04]  /*25200*/  IMAD R5, R17, 0x80, R20 ;  /* 0x0000008011057824 */ /* 0x000fc800078e0214 */
        /* <DEDUP_REMOVED lines=107> */
.L_x_6384:
        /* <DEDUP_REMOVED lines=12> */
.L_x_6234:
[----:B------:R-:W-:Y:S05]  /*25980*/  BSYNC B0 ;  /* 0x0000000000007941 */ /* 0x000fea0003800000 */
.L_x_6233:
[----:B------:R-:W-:Y:S01]  /*25990*/  NOP ;  /* 0x0000000000007918 */ /* 0x000fe20000000000 */
[----:B------:R-:W-:-:S13]  /*259a0*/  PLOP3.LUT P0, PT, PT, PT, PT, 0x80, 0x0 ;  /* 0x000000000000781c */ /* 0x000fda0003f0f070 */
.L_x_6235:
        /* <DEDUP_REMOVED lines=20> */
.L_x_6385:
[----:B------:R-:W-:Y:S05]  /*25af0*/  BSYNC B0 ;  /* 0x0000000000007941 */ /* 0x000fea0003800000 */
.L_x_6236:
        /* <DEDUP_REMOVED lines=11> */
.L_x_6252:
[----:B------:R-:W3:Y:S01]  /*25bb0*/  LDL R2, [R1] ;  /* 0x0000000001027983 */ /* 0x000ee20000100800 */
[----:B------:R-:W1:Y:S03]  /*25bc0*/  LDC R7, c[0x0][0x430] ;  /* 0x00010c00ff077b82 */ /* 0x000e660000000800 */
[----:B------:R-:W4:Y:S04]  /*25bd0*/  LDL R4, [R1+0xc] ;  /* 0x00000c0001047983 */ /* 0x000f280000100800 */
[----:B------:R-:W2:Y:S01]  /*25be0*/  LDL R8, [R1+0x10] ;  /* 0x0000100001087983 */ /* 0x000ea20000100800 */
[----:B------:R-:W0:Y:S02]  /*25bf0*/  S2R R0, SR_TID.X ;  /* 0x0000000000007919 */ /* 0x000e240000002100 */
[----:B0-----:R-:W-:-:S02]  /*25c00*/  LOP3.LUT R0, R0, 0x7f, RZ, 0xc0, !PT ;  /* 0x0000007f00007812 */ /* 0x001fc400078ec0ff */
[----:B-1----:R-:W-:-:S13]  /*25c10*/  ISETP.NE.AND P0, PT, R7, 0x1, PT ;  /* 0x000000010700780c */ /* 0x002fda0003f05270 */
[----:B------:R-:W0:Y:S01]  /*25c20*/  @P0 LDC R3, c[0x0][0x438] ;  /* 0x00010e00ff030b82 */ /* 0x000e220000000800 */
[----:B---3--:R-:W-:Y:S02]  /*25c30*/  LOP3.LUT P4, RZ, R2, 0x10, RZ, 0xc0, !PT ;  /* 0x0000001002ff7812 */ /* 0x008fe4000788c0ff */
[----:B------:R-:W-:Y:S02]  /*25c40*/  SHF.R.U32.HI R2, RZ, 0x3, R0 ;  /* 0x00000003ff027819 */ /* 0x000fe40000011600 */
[----:B------:R-:W1:Y:S01]  /*25c50*/  S2R R0, SR_TID.X ;  /* 0x0000000000007919 */ /* 0x000e620000002100 */
[----:B----4-:R-:W-:Y:S02]  /*25c60*/  IMAD R9, R6, 0x60, R4 ;  /* 0x0000006006097824 */ /* 0x010fe400078e0204 */
[----:B-1----:R-:W-:-:S05]  /*25c70*/  IMAD.SHL.U32 R0, R0, 0x10, RZ ;  /* 0x0000001000007824 */ /* 0x002fca00078e00ff */
[----:B------:R-:W-:Y:S02]  /*25c80*/  LOP3.LUT R0, R2, 0x70, R0, 0xf8, !PT ;  /* 0x0000007002007812 */ /* 0x000fe400078ef800 */
[----:B------:R-:W1:Y:S02]  /*25c90*/  @P0 LDC R2, c[0x0][0x434] ;  /* 0x00010d00ff020b82 */ /* 0x000e640000000800 */
[C---:B------:R-:W-:Y:S01]  /*25ca0*/  ISETP.GT.U32.AND P5, PT, R0.reuse, 0x5f, PT ;  /* 0x0000005f0000780c */ /* 0x040fe20003fa4070 */
[----:B------:R-:W-:-:S12]  /*25cb0*/  IMAD.IADD R9, R0, 0x1, R9 ;  /* 0x0000000100097824 */ /* 0x000fd800078e0209 */
[----:B------:R-:W2:Y:S01]  /*25cc0*/  @!P5 LDC.64 R4, c[0x0][0x428] ;  /* 0x00010a00ff04db82 */ /* 0x000ea20000000a00 */
[----:B------:R-:W-:Y:S02]  /*25cd0*/  IMAD.MOV.U32 R0, RZ, RZ, R9 ;  /* 0x000000ffff007224 */ /* 0x000fe400078e0009 */
[----:B-1----:R-:W-:-:S05]  /*25ce0*/  @P0 IMAD.HI.U32 R2, R9, R2, RZ ;  /* 0x0000000209020227 */ /* 0x002fca00078e00ff */
[----:B0-----:R-:W-:-:S04]  /*25cf0*/  @P0 SHF.R.U32.HI R0, RZ, R3, R2 ;  /* 0x00000003ff000219 */ /* 0x001fc80000011602 */
[--C-:B------:R-:W-:Y:S01]  /*25d00*/  @!P5 SHF.R.S32.HI R3, RZ, 0x1f, R0.reuse ;  /* 0x0000001fff03d819 */ /* 0x100fe20000011400 */
[----:B------:R-:W-:Y:S02]  /*25d10*/  @!P5 IMAD.MOV.U32 R2, RZ, RZ, R0 ;  /* 0x000000ffff02d224 */ /* 0x000fe400078e0000 */
[-C--:B--2---:R-:W-:Y:S02]  /*25d20*/  @!P5 IMAD R8, R8, R4.reuse, RZ ;  /* 0x000000040808d224 */ /* 0x084fe400078e02ff */
        /* <DEDUP_REMOVED lines=19> */
.L_x_6240:
[----:B------:R-:W-:Y:S01]  /*25e60*/  IMAD R7, R26, 0x8, R22 ;  /* 0x000000081a077824 */ /* 0x000fe200078e0216 */
[----:B------:R-:W-:Y:S01]  /*25e70*/  SHF.L.U32 R2, R28, 0x1f, RZ ;  /* 0x0000001f1c027819 */ /* 0x000fe200000006ff */
[----:B------:R-:W-:Y:S03]  /*25e80*/  BSSY B1, `(.L_x_6241) ;  /* 0x0000003000017945 */ /* 0x000fe60003800000 */
[----:B------:R-:W0:Y:S02]  /*25e90*/  SYNCS.PHASECHK.TRANS64.TRYWAIT P0, [R7+URZ+0x30840], R2 ;  /* 0x03084002070075a7 */ /* 0x000e24000800017f */
[----:B0-----:R-:W-:Y:S05]  /*25ea0*/  @!P0 BRA `(.L_x_6242) ;  /* 0x00000050009c8947 */ /* 0x001fea0003800000 */
.L_x_6386:
[----:B------:R-:W-:Y:S05]  /*25eb0*/  BSYNC B1 ;  /* 0x0000000000017941 */ /* 0x000fea0003800000 */
.L_x_6241:
        /* <DEDUP_REMOVED lines=25> */
[----:B------:R-:W-:Y:S02]  /*26050*/  IMAD.SHL.U32 R4, R32, 0x2, RZ ;  /* 0x0000000220047824 */ /* 0x000fe400078e00ff */
[----:B------:R-:W-:Y:S01]  /*26060*/  IMAD R5, R5, 0x2, R22 ;  /* 0x0000000205057824 */ /* 0x000fe200078e0216 */
        /* <DEDUP_REMOVED lines=38> */
.L_x_6400:
        /* <DEDUP_REMOVED lines=12> */
.L_x_6244:
[----:B------:R-:W-:Y:S02]  /*26390*/  PLOP3.LUT P4, PT, P4, P0, PT, 0xa2, 0x0 ;  /* 0x000000000000781c */ /* 0x000fe40002781472 */
[----:B------:R-:W-:-:S08]  /*263a0*/  @P0 R2UR P4, UR4, R7 ;  /* 0x00000000070402ca */ /* 0x000fd00000080000 */
[----:B------:R-:W-:-:S05]  /*263b0*/  @P0 PLOP3.LUT P0, PT, P4, PT, PT, 0x80, 0x0 ;  /* 0x000000000000081c */ /* 0x000fca000270f070 */
[----:B------:R-:W-:Y:S01]  /*263c0*/  @!P4 SYNCS.ARRIVE.TRANS64.RED.A0T1 RZ, [UR4+0x30830], RZ ;  /* 0x030830ffffffc9a7 */ /* 0x000fe20008200404 */
[----:B------:R-:W-:Y:S07]  /*263d0*/  @!P4 ARRIVES.LDGSTSBAR.64.TRANSCNT [UR4+0x30830] ;  /* 0x03083000ff00c9b0 */ /* 0x000fee0008000a84 */
[----:B------:R-:W-:Y:S05]  /*263e0*/  @P0 BRA.U.ANY `(.L_x_6244) ;  /* 0xfffffffd00e80947 */ /* 0x000fea000393ffff */
[----:B------:R-:W-:Y:S01]  /*263f0*/  NOP ;  /* 0x0000000000007918 */ /* 0x000fe20000000000 */
[----:B-1----:R-:W2:Y:S02]  /*26400*/  LDL R2, [R1] ;  /* 0x0000000001027983 */ /* 0x002ea40000100800 */
[----:B--2---:R-:W-:-:S13]  /*26410*/  LOP3.LUT P5, RZ, R2, 0x10, RZ, 0xc0, !PT ;  /* 0x0000001002ff7812 */ /* 0x004fda00078ac0ff */
[----:B------:R-:W-:Y:S05]  /*26420*/  @!P5 BRA `(.L_x_6245) ;  /* 0x000000000004d947 */ /* 0x000fea0003800000 */
[----:B------:R-:W-:Y:S01]  /*26430*/  BPT.TRAP 0x1 ;  /* 0x000000040000795c */ /* 0x000fe20000300000 */
.L_x_6245:
[----:B------:R1:W-:Y:S01]  /*26440*/  SYNCS.ARRIVE.TRANS64.A1T0 RZ, [R7+URZ+0x30830], RZ ;  /* 0x030830ff07ff79a7 */ /* 0x0003e2000810003f */
[----:B------:R-:W-:Y:S05]  /*26450*/  @!P5 BRA `(.L_x_6246) ;  /* 0x000000000004d947 */ /* 0x000fea0003800000 */
[----:B------:R-:W-:Y:S01]  /*26460*/  BPT.TRAP 0x1 ;  /* 0x000000040000795c */ /* 0x000fe20000300000 */
.L_x_6246:
[----:B------:R-:W-:Y:S01]  /*26470*/  SHF.L.U32 R2, R17, 0x1f, RZ ;  /* 0x0000001f11027819 */ /* 0x000fe200000006ff */
[----:B0-----:R-:W-:Y:S01]  /*26480*/  IMAD R6, R10, 0x8, R22 ;  /* 0x000000080a067824 */ /* 0x001fe200078e0216 */
[----:B------:R-:W-:Y:S03]  /*26490*/  BSSY B1, `(.L_x_6247) ;  /* 0x0000003000017945 */ /* 0x000fe60003800000 */
[----:B------:R-:W0:Y:S02]  /*264a0*/  SYNCS.PHASECHK.TRANS64.TRYWAIT P0, [R6+URZ+0x30860], R2 ;  /* 0x03086002060075a7 */ /* 0x000e24000800017f */
[----:B0-----:R-:W-:Y:S05]  /*264b0*/  @!P0 BRA `(.L_x_6248) ;  /* 0x0000005400288947 */ /* 0x001fea0003800000 */
.L_x_6401:
[----:B------:R-:W-:Y:S05]  /*264c0*/  BSYNC B1 ;  /* 0x0000000000017941 */ /* 0x000fea0003800000 */
.L_x_6247:
        /* <DEDUP_REMOVED lines=62> */
.L_x_6415:
        /* <DEDUP_REMOVED lines=29> */
.L_x_6250:
        /* <DEDUP_REMOVED lines=11> */
.L_x_6251:
        /* <DEDUP_REMOVED lines=8> */
.L_x_6239:
[----:B------:R-:W-:Y:S05]  /*26bb0*/  BSYNC B0 ;  /* 0x0000000000007941 */ /* 0x000fea0003800000 */
.L_x_6238:
        /* <DEDUP_REMOVED lines=17> */
.L_x_6254:
[----:B------:R-:W-:Y:S05]  /*26cd0*/  BSYNC B0 ;  /* 0x0000000000007941 */ /* 0x000fea0003800000 */
.L_x_6253:
[----:B------:R-:W3:Y:S02]  /*26ce0*/  LDL R0, [R1] ;  /* 0x0000000001007983 */ /* 0x000ee40000100800 */
[----:B---3--:R-:W-:-:S13]  /*26cf0*/  LOP3.LUT P0, RZ, R0, 0x10, RZ, 0xc0, !PT ;  /* 0x0000001000ff7812 */ /* 0x008fda000780c0ff */
[----:B------:R-:W-:Y:S05]  /*26d00*/  @!P0 BRA `(.L_x_6255) ;  /* 0x0000000000048947 */ /* 0x000fea0003800000 */
[----:B------:R-:W-:Y:S01]  /*26d10*/  BPT.TRAP 0x1 ;  /* 0x000000040000795c */ /* 0x000fe20000300000 */
.L_x_6255:
[----:B------:R-:W3:Y:S01]  /*26d20*/  LDL.LU R2, [R1+0x4] ;  /* 0x0000040001027983 */ /* 0x000ee20000300800 */
[----:B------:R-:W-:Y:S01]  /*26d30*/  IMAD R0, R26, 0x8, R22 ;  /* 0x000000081a007824 */ /* 0x000fe200078e0216 */
[----:B0-----:R-:W-:Y:S01]  /*26d40*/  SHF.L.U32 R3, R28, 0x1f, RZ ;  /* 0x0000001f1c037819 */ /* 0x001fe200000006ff */
[----:B------:R-:W-:Y:S03]  /*26d50*/  BSSY B0, `(.L_x_6256) ;  /* 0x0000004000007945 */ /* 0x000fe60003800000 */
[----:B------:R-:W0:Y:S01]  /*26d60*/  SYNCS.PHASECHK.TRANS64.TRYWAIT P0, [R0+URZ+0x30860], R3 ;  /* 0x03086003000075a7 */ /* 0x000e22000800017f */
[----:B---3--:R-:W-:Y:S01]  /*26d70*/  IMAD R6, R25, -0x60, R2 ;  /* 0xffffffa019067824 */ /* 0x008fe200078e0202 */
[----:B0-----:R-:W-:Y:S06]  /*26d80*/  @!P0 BRA `(.L_x_6257) ;  /* 0x0000005400188947 */ /* 0x001fec0003800000 */
.L_x_6416:
[----:B------:R-:W-:Y:S05]  /*26d90*/  BSYNC B0 ;  /* 0x0000000000007941 */ /* 0x000fea0003800000 */
.L_x_6256:
        /* <DEDUP_REMOVED lines=65> */
.L_x_6430:
        /* <DEDUP_REMOVED lines=13> */
.L_x_6259:
[----:B------:R-:W-:Y:S02]  /*27280*/  PLOP3.LUT P1, PT, P1, P0, PT, 0xa2, 0x0 ;  /* 0x000000000000781c */ /* 0x000fe40000f21472 */
[----:B------:R-:W-:-:S08]  /*27290*/  @P0 R2UR P1, UR4, R0 ;  /* 0x00000000000402ca */ /* 0x000fd00000020000 */
[----:B------:R-:W-:-:S05]  /*272a0*/  @P0 PLOP3.LUT P0, PT, P1, PT, PT, 0x80, 0x0 ;  /* 0x000000000000081c */ /* 0x000fca0000f0f070 */
[----:B------:R-:W-:Y:S01]  /*272b0*/  @!P1 SYNCS.ARRIVE.TRANS64.RED.A0T1 RZ, [UR4+0x30850], RZ ;  /* 0x030850ffffff99a7 */ /* 0x000fe20008200404 */
[----:B------:R-:W-:Y:S07]  /*272c0*/  @!P1 ARRIVES.LDGSTSBAR.64.TRANSCNT [UR4+0x30850] ;  /* 0x03085000ff0099b0 */ /* 0x000fee0008000a84 */
[----:B------:R-:W-:Y:S05]  /*272d0*/  @P0 BRA.U.ANY `(.L_x_6259) ;  /* 0xfffffffd00e80947 */ /* 0x000fea000393ffff */
[----:B------:R-:W-:Y:S01]  /*272e0*/  NOP ;  /* 0x0000000000007918 */ /* 0x000fe20000000000 */
[----:B0-----:R-:W2:Y:S02]  /*272f0*/  LDL R2, [R1] ;  /* 0x0000000001027983 */ /* 0x001ea40000100800 */
[----:B--2---:R-:W-:-:S13]  /*27300*/  LOP3.LUT P2, RZ, R2, 0x10, RZ, 0xc0, !PT ;  /* 0x0000001002ff7812 */ /* 0x004fda000784c0ff */
[----:B------:R-:W-:Y:S05]  /*27310*/  @!P2 BRA `(.L_x_6260) ;  /* 0x000000000004a947 */ /* 0x000fea0003800000 */
[----:B------:R-:W-:Y:S01]  /*27320*/  BPT.TRAP 0x1 ;  /* 0x000000040000795c */ /* 0x000fe20000300000 */
.L_x_6260:
[----:B------:R2:W-:Y:S01]  /*27330*/  SYNCS.ARRIVE.TRANS64.A1T0 RZ, [R0+URZ+0x30850], RZ ;  /* 0x030850ff00ff79a7 */ /* 0x0005e2000810003f */
[----:B------:R-:W-:-:S05]  /*27340*/  VIADD R26, R26, 0x1 ;  /* 0x000000011a1a7836 */ /* 0x000fca0000000000 */
[----:B------:R-:W-:-:S04]  /*27350*/  ISETP.NE.AND P0, PT, R26, 0x2, PT ;  /* 0x000000021a00780c */ /* 0x000fc80003f05270 */
[----:B------:R-:W-:Y:S02]  /*27360*/  SEL R3, RZ, 0x1, P0 ;  /* 0x00000001ff037807 */ /* 0x000fe40000000000 */
[----:B------:R-:W-:Y:S02]  /*27370*/  SEL R26, R26, RZ, P0 ;  /* 0x000000ff1a1a7207 */ /* 0x000fe40000000000 */
[----:B--2---:R-:W-:-:S07]  /*27380*/  LOP3.LUT R28, R28, R3, RZ, 0x3c, !PT ;  /* 0x000000031c1c7212 */ /* 0x004fce00078e3cff */
.L_x_6217:
[----:B------:R-:W-:Y:S05]  /*27390*/  BSYNC B7 ;  /* 0x0000000000077941 */ /* 0x000fea0003800000 */
.L_x_6215:
[----:B------:R-:W2:Y:S02]  /*273a0*/  LDL R0, [R1] ;  /* 0x0000000001007983 */ /* 0x000ea40000100800 */
[----:B--2---:R-:W-:-:S13]  /*273b0*/  LOP3.LUT P0, RZ, R0, 0x20, RZ, 0xc0, !PT ;  /* 0x0000002000ff7812 */ /* 0x004fda000780c0ff */
[----:B------:R-:W-:Y:S05]  /*273c0*/  @!P0 BRA `(.L_x_6261) ;  /* 0x0000000000248947 */ /* 0x000fea0003800000 */
[----:B------:R-:W-:Y:S05]  /*273d0*/  WARPSYNC.ALL ;  /* 0x0000000000007948 */ /* 0x000fea0003800000 */
[----:B------:R-:W2:Y:S08]  /*273e0*/  S2UR UR5, SR_CgaCtaId ;  /* 0x00000000000579c3 */ /* 0x000eb00000008800 */
[----:B------:R-:W-:Y:S06]  /*273f0*/  BAR.SYNC.DEFER_BLOCKING 0x5, 0x180 ;  /* 0x0146000000007b1d */ /* 0x000fec0000010000 */
[----:B------:R-:W-:-:S02]  /*27400*/  UMOV UR4, 0x400 ;  /* 0x0000040000047882 */ /* 0x000fc40000000000 */
[----:B--2---:R-:W-:-:S06]  /*27410*/  ULEA UR4, UR5, UR4, 0x18 ;  /* 0x0000000405047291 */ /* 0x004fcc000f8ec03f */
[----:B0-----:R-:W-:-:S05]  /*27420*/  IMAD.U32 R22, RZ, RZ, UR4 ;  /* 0x00000004ff167e24 */ /* 0x001fca000f8e00ff */
[----:B------:R2:W3:Y:S01]  /*27430*/  LDS.128 R16, [R22+0x308d0] ;  /* 0x0308d00016107984 */ /* 0x0004e20000000c00 */
[----:B------:R-:W-:Y:S06]  /*27440*/  BAR.ARV 0x4, 0x180 ;  /* 0x0106000000007b1d */ /* 0x000fec0000002000 */
[----:B------:R-:W-:Y:S05]  /*27450*/  BRA `(.L_x_6262) ;  /* 0x0000000c00d47947 */ /* 0x000fea0003800000 */
.L_x_6261:
[----:B0-----:R-:W0:Y:S01]  /*27460*/  S2R R8, SR_TID.X ;  /* 0x0000000000087919 */ /* 0x001e220000002100 */
        /* <DEDUP_REMOVED lines=8> */
[----:B------:R-:W2:Y:S01]  /*274f0*/  @!P1 LDC.64 R4, c[0x0][0xc78] ;  /* 0x00031e00ff049b82 */ /* 0x000ea20000000a00 */
[----:B0-----:R-:W-:-:S05]  /*27500*/  @!P1 IMAD.WIDE R2, R7, 0x4, R2 ;  /* 0x0000000407029825 */ /* 0x001fca00078e0202 */
        /* <DEDUP_REMOVED lines=32> */
.L_x_6440:
[----:B------:R-:W-:Y:S02]  /*27710*/  ULDC UR4, c[0x0][0xc38] ;  /* 0x00030e0000047ab9 */ /* 0x000fe40000000800 */
[----:B------:R-:W-:-:S04]  /*27720*/  IMAD.U32 R5, RZ, RZ, UR4 ;  /* 0x00000004ff057e24 */ /* 0x000fc8000f8e00ff */
[----:B--2---:R-:W-:-:S04]  /*27730*/  IMAD R14, R14, R5, RZ ;  /* 0x000000050e0e7224 */ /* 0x004fc800078e02ff */
[----:B------:R-:W-:-:S05]  /*27740*/  IMAD.IADD R7, R7, 0x1, R14 ;  /* 0x0000000107077824 */ /* 0x000fca00078e020e */
[----:B------:R-:W-:-:S13]  /*27750*/  ISETP.GT.AND P6, PT, R7, R0, PT ;  /* 0x000000000700720c */ /* 0x000fda0003fc4270 */
[----:B------:R-:W-:Y:S05]  /*27760*/  @P6 BRA `(.L_x_6264) ;  /* 0x0000000000a46947 */ /* 0x000fea0003800000 */
.L_x_6267:
        /* <DEDUP_REMOVED lines=10> */
[----:B------:R-:W2:Y:S01]  /*27810*/  @!P6 LDC.64 R4, c[0x0][0xc78] ;  /* 0x00031e00ff04eb82 */ /* 0x000ea20000000a00 */
[----:B0-----:R-:W-:-:S05]  /*27820*/  @!P6 IMAD.WIDE R2, R9, 0x4, R2 ;  /* 0x000000040902e825 */ /* 0x001fca00078e0202 */
[----:B------:R2:W3:Y:S02]  /*27830*/  @!P6 LDG.E R17, desc[UR60][R2.64] ;  /* 0x0000003c0211e981 */ /* 0x0004e4000c1e1900 */
[----:B--2---:R-:W-:-:S04]  /*27840*/  @!P6 IMAD.WIDE R2, R9, 0x4, R4 ;  /* 0x000000040902e825 */ /* 0x004fc800078e0204 */
[----:B------:R-:W-:-:S06]  /*27850*/  IMAD.MOV.U32 R4, RZ, RZ, RZ ;  /* 0x000000ffff047224 */ /* 0x000fcc00078e00ff */
        /* <DEDUP_REMOVED lines=20> */
.L_x_6448:
[----:B------:R-:W-:Y:S02]  /*279a0*/  ULDC UR4, c[0x0][0xc38] ;  /* 0x00030e0000047ab9 */ /* 0x000fe40000000800 */
[----:B------:R-:W-:-:S04]  /*279b0*/  IMAD.U32 R5, RZ, RZ, UR4 ;  /* 0x00000004ff057e24 */ /* 0x000fc8000f8e00ff */
[----:B--2---:R-:W-:-:S04]  /*279c0*/  IMAD R14, R14, R5, RZ ;  /* 0x000000050e0e7224 */ /* 0x004fc800078e02ff */
[----:B------:R-:W-:-:S05]  /*279d0*/  IMAD.IADD R7, R14, 0x1, R7 ;  /* 0x000000010e077824 */ /* 0x000fca00078e0207 */
[----:B------:R-:W-:-:S13]  /*279e0*/  ISETP.GT.AND P6, PT, R7, R0, PT ;  /* 0x000000000700720c */ /* 0x000fda0003fc4270 */
[----:B------:R-:W-:Y:S05]  /*279f0*/  @!P6 BRA `(.L_x_6267) ;  /* 0xfffffffc005ce947 */ /* 0x000fea000383ffff */
.L_x_6264:
        /* <DEDUP_REMOVED lines=10> */
.L_x_6453:
[----:B------:R-:W-:-:S13]  /*27aa0*/  ISETP.NE.AND P0, PT, R3, RZ, PT ;  /* 0x000000ff0300720c */ /* 0x000fda0003f05270 */
[----:B------:R-:W-:Y:S05]  /*27ab0*/  @!P0 BRA `(.L_x_6269) ;  /* 0x0000000000108947 */ /* 0x000fea0003800000 */
[----:B------:R-:W-:Y:S01]  /*27ac0*/  UMOV UR4, 0xffffffff ;  /* 0xffffffff00047882 */ /* 0x000fe20000000000 */
[----:B--2---:R-:W-:Y:S02]  /*27ad0*/  VIADD R12, R12, 0xffffffff ;  /* 0xffffffff0c0c7836 */ /* 0x004fe40000000000 */
[----:B------:R-:W-:Y:S05]  /*27ae0*/  BRA.DIV UR4, `(.L_x_6270) ;  /* 0x0000005a04287947 */ /* 0x000fea000b800000 */
[----:B------:R2:W0:Y:S02]  /*27af0*/  SHFL.IDX PT, R6, R2, R12, 0x1f ;  /* 0x00001f0c02067589 */ /* 0x00042400000e0000 */
.L_x_6269:
[----:B----4-:R-:W-:Y:S01]  /*27b00*/  ISETP.NE.AND P0, PT, R4, 0x1, PT ;  /* 0x000000010400780c */ /* 0x010fe20003f05270 */
[----:B0-----:R-:W-:-:S04]  /*27b10*/  IMAD R16, R6, R5, R7 ;  /* 0x0000000506107224 */ /* 0x001fc800078e0207 */
[----:B------:R-:W-:-:S08]  /*27b20*/  IMAD.IADD R0, R0, 0x1, -R16 ;  /* 0x0000000100007824 */ /* 0x000fd000078e0a10 */
[----:B------:R-:W-:Y:S05]  /*27b30*/  @!P0 BRA `(.L_x_6271) ;  /* 0x0000000000dc8947 */ /* 0x000fea0003800000 */
[-C--:B---3--:R-:W-:Y:S02]  /*27b40*/  IABS R5, R17.reuse ;  /* 0x0000001100057213 */ /* 0x088fe40000000000 */
[----:B------:R-:W-:Y:S02]  /*27b50*/  IABS R6, R4 ;  /* 0x0000000400067213 */ /* 0x000fe40000000000 */
[----:B------:R-:W0:Y:S08]  /*27b60*/  I2F.RP R7, R5 ;  /* 0x0000000500077306 */ /* 0x000e300000209400 */
[----:B------:R-:W3:Y:S08]  /*27b70*/  I2F.RP R8, R6 ;  /* 0x0000000600087306 */ /* 0x000ef00000209400 */
[----:B0-----:R-:W2:Y:S08]  /*27b80*/  MUFU.RCP R7, R7 ;  /* 0x0000000700077308 */ /* 0x001eb00000001000 */
[----:B---3--:R-:W-:Y:S01]  /*27b90*/  MUFU.RCP R8, R8 ;  /* 0x0000000800087308 */ /* 0x008fe20000001000 */
[----:B--2---:R-:W-:Y:S01]  /*27ba0*/  VIADD R2, R7, 0xffffffe ;  /* 0x0ffffffe07027836 */ /* 0x004fe20000000000 */
[----:B------:R-:W-:-:S06]  /*27bb0*/  IABS R7, R17 ;  /* 0x0000001100077213 */ /* 0x000fcc0000000000 */
[----:B------:R0:W2:Y:S02]  /*27bc0*/  F2I.FTZ.U32.TRUNC.NTZ R3, R2 ;  /* 0x0000000200037305 */ /* 0x0000a4000021f000 */
[----:B0-----:R-:W-:Y:S02]  /*27bd0*/  IMAD.MOV.U32 R2, RZ, RZ, RZ ;  /* 0x000000ffff027224 */ /* 0x001fe400078e00ff */
[----:B--2---:R-:W-:-:S04]  /*27be0*/  IMAD.MOV R10, RZ, RZ, -R3 ;  /* 0x000000ffff0a7224 */ /* 0x004fc800078e0a03 */
        /* <DEDUP_REMOVED lines=44> */
.L_x_6271:
        /* <DEDUP_REMOVED lines=60> */
.L_x_6272:
[----:B------:R-:W-:-:S05]  /*28270*/  LOP3.LUT R2, RZ, R2, RZ, 0x33, !PT ;  /* 0x00000002ff027212 */ /* 0x000fca00078e33ff */
[----:B------:R-:W-:Y:S01]  /*28280*/  IMAD.IADD R17, R17, 0x1, R2 ;  /* 0x0000000111117824 */ /* 0x000fe200078e0202 */
[----:B------:R-:W-:Y:S06]  /*28290*/  BRA `(.L_x_6273) ;  /* 0x00000000001c7947 */ /* 0x000fec0003800000 */
.L_x_6265:
[----:B------:R-:W-:Y:S01]  /*282a0*/  UMOV UR4, URZ ;  /* 0x0000003f00047c82 */ /* 0x000fe20008000000 */
[----:B------:R-:W-:Y:S01]  /*282b0*/  UMOV UR5, URZ ;  /* 0x0000003f00057c82 */ /* 0x000fe20008000000 */
[----:B------:R-:W-:Y:S01]  /*282c0*/  ULDC UR6, c[0x0][0xc3c] ;  /* 0x00030f0000067ab9 */ /* 0x000fe20000000800 */
[----:B------:R-:W-:Y:S02]  /*282d0*/  IMAD.MOV.U32 R16, RZ, RZ, R0 ;  /* 0x000000ffff107224 */ /* 0x000fe400078e0000 */
[----:B------:R-:W-:Y:S02]  /*282e0*/  IMAD.U32 R17, RZ, RZ, UR4 ;  /* 0x00000004ff117e24 */ /* 0x000fe4000f8e00ff */
[----:B------:R-:W-:Y:S02]  /*282f0*/  IMAD.U32 R18, RZ, RZ, UR5 ;  /* 0x00000005ff127e24 */ /* 0x000fe4000f8e00ff */
[----:B------:R-:W-:-:S07]  /*28300*/  IMAD.U32 R19, RZ, RZ, UR6 ;  /* 0x00000006ff137e24 */ /* 0x000fce000f8e00ff */
.L_x_6273:
        /* <DEDUP_REMOVED lines=10> */
.L_x_6262:
[----:B------:R-:W-:Y:S02]  /*283b0*/  ULDC UR4, c[0x0][0xc3c] ;  /* 0x00030f0000047ab9 */ /* 0x000fe40000000800 */
[----:B---3--:R-:W-:-:S13]  /*283c0*/  ISETP.GE.AND P0, PT, R19, UR4, PT ;  /* 0x0000000413007c0c */ /* 0x008fda000bf06270 */
[----:B------:R-:W-:Y:S05]  /*283d0*/  @!P0 BRA `(.L_x_6274) ;  /* 0xffffff9400e48947 */ /* 0x000fea000383ffff */
[----:B------:R-:W-:Y:S05]  /*283e0*/  BSYNC B8 ;  /* 0x0000000000087941 */ /* 0x000fea0003800000 */
.L_x_6167:
[----:B------:R-:W3:Y:S01]  /*283f0*/  LDL.LU R0, [R1+0x28] ;  /* 0x0000280001007983 */ /* 0x000ee20000300800 */
[----:B------:R-:W-:Y:S01]  /*28400*/  BSSY B0, `(.L_x_6275) ;  /* 0x000000b000007945 */ /* 0x000fe20003800000 */
[----:B------:R-:W4:Y:S01]  /*28410*/  S2R R5, SR_CgaCtaId ;  /* 0x0000000000057919 */ /* 0x000f220000008800 */
[----:B---3--:R-:W-:-:S05]  /*28420*/  VIADD R0, R0, 0x1 ;  /* 0x0000000100007836 */ /* 0x008fca0000000000 */
[----:B--2---:R-:W-:-:S04]  /*28430*/  LEA.HI R2, R0, R0, RZ, 0x1 ;  /* 0x0000000000027211 */ /* 0x004fc800078f08ff */
[----:B0-----:R-:W-:Y:S02]  /*28440*/  LOP3.LUT R3, R2, 0xfffffffe, RZ, 0xc0, !PT ;  /* 0xfffffffe02037812 */ /* 0x001fe400078ec0ff */
[----:B------:R-:W-:-:S03]  /*28450*/  MOV R2, 0x400 ;  /* 0x0000040000027802 */ /* 0x000fc60000000f00 */
[----:B------:R-:W-:Y:S01]  /*28460*/  IMAD.IADD R0, R0, 0x1, -R3 ;  /* 0x0000000100007824 */ /* 0x000fe200078e0a03 */
[----:B----4-:R-:W-:-:S04]  /*28470*/  LEA R7, R5, R2, 0x18 ;  /* 0x0000000205077211 */ /* 0x010fc800078ec0ff */
[----:B------:R-:W-:-:S04]  /*28480*/  SHF.L.U32 R0, R0, 0x1f, RZ ;  /* 0x0000001f00007819 */ /* 0x000fc800000006ff */
[----:B------:R-:W0:Y:S02]  /*28490*/  SYNCS.PHASECHK.TRANS64.TRYWAIT P0, [R7+URZ+0x30820], R0 ;  /* 0x03082000070075a7 */ /* 0x000e24000800017f */
[----:B0-----:R-:W-:Y:S05]  /*284a0*/  @!P0 BRA `(.L_x_6276) ;  /* 0x0000004c00e08947 */ /* 0x001fea0003800000 */
.L_x_6456:
[----:B------:R-:W-:Y:S05]  /*284b0*/  BSYNC B0 ;  /* 0x0000000000007941 */ /* 0x000fea0003800000 */
.L_x_6275:
[----:B------:R-:W-:-:S03]  /*284c0*/  UMOV UR4, 0xffffffff ;  /* 0xffffffff00047882 */ /* 0x000fc60000000000 */
[----:B------:R-:W-:Y:S05]  /*284d0*/  BRA.DIV UR4, `(.L_x_6277) ;  /* 0x0000004e04e87947 */ /* 0x000fea000b800000 */
[----:B0-----:R-:W0:Y:S02]  /*284e0*/  S2R R0, SR_TID.X ;  /* 0x0000000000007919 */ /* 0x001e240000002100 */
[----:B0-----:R-:W-:-:S04]  /*284f0*/  SHF.R.U32.HI R0, RZ, 0x5, R0 ;  /* 0x00000005ff007819 */ /* 0x001fc80000011600 */
[----:B------:R-:W-:-:S05]  /*28500*/  LOP3.LUT R0, R0, 0x3, RZ, 0xc0, !PT ;  /* 0x0000000300007812 */ /* 0x000fca00078ec0ff */
[----:B------:R0:W2:Y:S02]  /*28510*/  SHFL.IDX PT, R14, R0, RZ, 0x1f ;  /* 0x00001fff000e7589 */ /* 0x0000a400000e0000 */
.L_x_6459:
[----:B--2---:R-:W-:-:S13]  /*28520*/  ISETP.NE.AND P0, PT, R14, RZ, PT ;  /* 0x000000ff0e00720c */ /* 0x004fda0003f05270 */
[----:B------:R-:W-:Y:S05]  /*28530*/  @P0 BRA `(.L_x_5914) ;  /* 0x0000000000900947 */ /* 0x000fea0003800000 */
[----:B------:R-:W-:-:S03]  /*28540*/  UMOV UR4, 0xffffffff ;  /* 0xffffffff00047882 */ /* 0x000fc60000000000 */
[----:B------:R-:W-:Y:S05]  /*28550*/  BRA.DIV UR4, `(.L_x_6278) ;  /* 0x0000004e04fc7947 */ /* 0x000fea000b800000 */
[----:B------:R-:W-:-:S13]  /*28560*/  ELECT P6, URZ, PT ;  /* 0x00000000003f782f */ /* 0x000fda00038c0000 */
.L_x_6462:
[----:B------:R-:W-:Y:S05]  /*28570*/  @!P6 BRA `(.L_x_5914) ;  /* 0x000000000080e947 */ /* 0x000fea0003800000 */
[----:B0-----:R-:W2:Y:S02]  /*28580*/  LDL R0, [R1+0x6c] ;  /* 0x00006c0001007983 */ /* 0x001ea40000100800 */
[----:B--2---:R-:W-:-:S13]  /*28590*/  R2UR UR4, R0 ;  /* 0x00000000000472ca */ /* 0x004fda00000e0000 */
[----:B------:R-:W-:-:S06]  /*285a0*/  ULOP3.LUT UR4, UR4, 0x2, URZ, 0xfc, !UPT ;  /* 0x0000000204047892 */ /* 0x000fcc000f8efc3f */
[----:B------:R-:W-:-:S05]  /*285b0*/  IMAD.U32 R0, RZ, RZ, UR4 ;  /* 0x00000004ff007e24 */ /* 0x000fca000f8e00ff */
[----:B------:R-:W-:-:S13]  /*285c0*/  ISETP.NE.AND P0, PT, R0, 0x3, PT ;  /* 0x000000030000780c */ /* 0x000fda0003f05270 */
[----:B------:R-:W-:Y:S05]  /*285d0*/  @!P0 BRA `(.L_x_6279) ;  /* 0x0000000000048947 */ /* 0x000fea0003800000 */
[----:B------:R-:W-:Y:S01]  /*285e0*/  BPT.TRAP 0x1 ;  /* 0x000000040000795c */ /* 0x000fe20000300000 */
.L_x_6279:
[----:B------:R-:W-:Y:S01]  /*285f0*/  IMAD R5, R26, 0x8, R7 ;  /* 0x000000081a057824 */ /* 0x000fe200078e0207 */
[----:B------:R-:W-:Y:S01]  /*28600*/  SHF.L.U32 R0, R28, 0x1f, RZ ;  /* 0x0000001f1c007819 */ /* 0x000fe200000006ff */
[----:B------:R-:W-:-:S03]  /*28610*/  VIADD R26, R26, 0x1 ;  /* 0x000000011a1a7836 */ /* 0x000fc60000000000 */
[----:B------:R-:W0:Y:S02]  /*28620*/  SYNCS.PHASECHK.TRANS64.TRYWAIT P1, [R5+URZ+0x30840], R0 ;  /* 0x03084000050075a7 */ /* 0x000e24000802017f */
[----:B------:R-:W-:-:S04]  /*28630*/  ISETP.NE.AND P2, PT, R26, 0x2, PT ;  /* 0x000000021a00780c */ /* 0x000fc80003f45270 */
[----:B------:R-:W-:Y:S01]  /*28640*/  SEL R3, RZ, 0x1, P2 ;  /* 0x00000001ff037807 */ /* 0x000fe20001000000 */
[----:B0-----:R-:W-:Y:S08]  /*28650*/  @!P1 BRA `(.L_x_6280) ;  /* 0x0000004c00dc9947 */ /* 0x001ff00003800000 */
.L_x_6463:
[----:B------:R-:W-:Y:S02]  /*28660*/  SEL R26, R26, RZ, P2 ;  /* 0x000000ff1a1a7207 */ /* 0x000fe40001000000 */
[----:B------:R-:W-:Y:S01]  /*28670*/  LOP3.LUT R2, R28, R3, RZ, 0x3c, !PT ;  /* 0x000000031c027212 */ /* 0x000fe200078e3cff */
[----:B------:R-:W-:Y:S06]  /*28680*/  @!P0 BRA `(.L_x_6281) ;  /* 0x0000000000048947 */ /* 0x000fec0003800000 */
[----:B------:R-:W-:Y:S01]  /*28690*/  BPT.TRAP 0x1 ;  /* 0x000000040000795c */ /* 0x000fe20000300000 */
.L_x_6281:
[----:B------:R-:W-:Y:S01]  /*286a0*/  IMAD R3, R26, 0x8, R7 ;  /* 0x000000081a037824 */ /* 0x000fe200078e0207 */
[----:B------:R-:W-:-:S04]  /*286b0*/  SHF.L.U32 R2, R2, 0x1f, RZ ;  /* 0x0000001f02027819 */ /* 0x000fc800000006ff */
[----:B------:R-:W2:Y:S02]  /*286c0*/  SYNCS.PHASECHK.TRANS64.TRYWAIT P1, [R3+URZ+0x30840], R2 ;  /* 0x03084002030075a7 */ /* 0x000ea4000802017f */
[----:B--2---:R-:W-:Y:S05]  /*286d0*/  @!P1 BRA `(.L_x_6282) ;  /* 0x0000004c00d09947 */ /* 0x004fea0003800000 */
.L_x_6464:
[----:B------:R-:W-:Y:S05]  /*286e0*/  @!P0 BRA `(.L_x_6283) ;  /* 0x0000000000048947 */ /* 0x000fea0003800000 */
[----:B------:R-:W-:Y:S01]  /*286f0*/  BPT.TRAP 0x1 ;  /* 0x000000040000795c */ /* 0x000fe20000300000 */
.L_x_6283:
[----:B------:R-:W3:Y:S02]  /*28700*/  SYNCS.PHASECHK.TRANS64.TRYWAIT P1, [R5+URZ+0x30860], R0 ;  /* 0x03086000050075a7 */ /* 0x000ee4000802017f */
[----:B---3--:R-:W-:Y:S05]  /*28710*/  @!P1 BRA `(.L_x_6284) ;  /* 0x0000004c00d49947 */ /* 0x008fea0003800000 */
.L_x_6465:
[----:B------:R-:W-:Y:S05]  /*28720*/  @!P0 BRA `(.L_x_6285) ;  /* 0x0000000000048947 */ /* 0x000fea0003800000 */
[----:B------:R-:W-:Y:S01]  /*28730*/  BPT.TRAP 0x1 ;  /* 0x000000040000795c */ /* 0x000fe20000300000 */
.L_x_6285:
[----:B----4-:R4:W0:Y:S02]  /*28740*/  SYNCS.PHASECHK.TRANS64.TRYWAIT P0, [R3+URZ+0x30860], R2 ;  /* 0x03086002030075a7 */ /* 0x010824000800017f */
[----:B0-----:R-:W-:Y:S05]  /*28750*/  @!P0 NANOSLEEP.SYNCS 0x989680 ;  /* 0x009896800000895d */ /* 0x001fea0003900000 */
[----:B------:R-:W0:Y:S02]  /*28760*/  @!P0 SYNCS.PHASECHK.TRANS64 P0, [R3+URZ+0x30860], R2 ;  /* 0x03086002030085a7 */ /* 0x000e24000800007f */
[----:B0-----:R-:W-:Y:S05]  /*28770*/  @!P0 BRA `(.L_x_6285) ;  /* 0xfffffffc00f08947 */ /* 0x001fea000383ffff */
.L_x_5914:
[----:B------:R-:W-:Y:S05]  /*28780*/  BSYNC B9 ;  /* 0x0000000000097941 */ /* 0x000fea0003800000 */
.L_x_5911:
[----:B------:R-:W-:Y:S05]  /*28790*/  EXIT ;  /* 0x000000000000794d */ /* 0x000fea0003800000 */
.L_x_5934:
[----:B0-----:R0:W1:Y:S02]  /*287a0*/  SYNCS.PHASECHK.TRANS64.TRYWAIT P5, [R86+URZ+0x30890], R87 ;  /* 0x03089057560075a7 */ /* 0x00106400080a017f */
[----:B-1----:R-:W-:Y:S05]  /*287b0*/  @!P5 NANOSLEEP.SYNCS 0x989680 ;  /* 0x009896800000d95d */ /* 0x002fea0003900000 */
[----:B------:R-:W1:Y:S02]  /*287c0*/  @!P5 SYNCS.PHASECHK.TRANS64 P5, [R86+URZ+0x30890], R87 ;  /* 0x030890575600d5a7 */ /* 0x000e6400080a007f */
[----:B-1----:R-:W-:Y:S05]  /*287d0*/  @!P5 BRA `(.L_x_5934) ;  /* 0xfffffffc00f0d947 */ /* 0x002fea000383ffff */
[----:B------:R-:W-:Y:S05]  /*287e0*/  BRA `(.L_x_6286) ;  /* 0xfffffdb000cc7947 */ /* 0x000fea000383ffff */
.L_x_5935:
        /* <DEDUP_REMOVED lines=8> */
.L_x_6288:
[----:B------:R-:W-:Y:S05]  /*28870*/  BSYNC B1 ;  /* 0x0000000000017941 */ /* 0x000fea0003800000 */
.L_x_6287:
        /* <DEDUP_REMOVED lines=8> */
.L_x_6289:
[----:B------:R-:W-:Y:S01]  /*28900*/  IMAD.MOV.U32 R11, RZ, RZ, R14 ;  /* 0x000000ffff0b7224 */ /* 0x000fe200078e000e */
[----:B------:R-:W-:Y:S06]  /*28910*/  BRA `(.L_x_6290) ;  /* 0xfffffdb000947947 */ /* 0x000fec000383ffff */
.L_x_5960:
        /* <DEDUP_REMOVED lines=8> */
.L_x_6292:
[----:B------:R-:W-:Y:S05]  /*289a0*/  BSYNC B1 ;  /* 0x0000000000017941 */ /* 0x000fea0003800000 */
.L_x_6291:
        /* <DEDUP_REMOVED lines=8> */
.L_x_6293:
[----:B------:R-:W-:Y:S01]  /*28a30*/  IMAD.MOV.U32 R117, RZ, RZ, R14 ;  /* 0x000000ffff757224 */ /* 0x000fe200078e000e */
[----:B------:R-:W-:Y:S06]  /*28a40*/  BRA `(.L_x_6294) ;  /* 0xfffffdc400fc7947 */ /* 0x000fec000383ffff */
.L_x_5990:
[----:B0-----:R0:W1:Y:S02]  /*28a50*/  SYNCS.PHASECHK.TRANS64.TRYWAIT P5, [R86+URZ+0x30890], R87 ;  /* 0x03089057560075a7 */ /* 0x00106400080a017f */
[----:B-1----:R-:W-:Y:S05]  /*28a60*/  @!P5 NANOSLEEP.SYNCS 0x989680 ;  /* 0x009896800000d95d */ /* 0x002fea0003900000 */
[----:B------:R-:W1:Y:S02]  /*28a70*/  @!P5 SYNCS.PHASECHK.TRANS64 P5, [R86+URZ+0x30890], R87 ;  /* 0x030890575600d5a7 */ /* 0x000e6400080a007f */
[----:B-1----:R-:W-:Y:S05]  /*28a80*/  @!P5 BRA `(.L_x_5990) ;  /* 0xfffffffc00f0d947 */ /* 0x002fea000383ffff */
[----:B------:R-:W-:Y:S05]  /*28a90*/  BRA `(.L_x_6295) ;  /* 0xfffffde800207947 */ /* 0x000fea000383ffff */
.L_x_5991:
        /* <DEDUP_REMOVED lines=8> */
.L_x_6297:
[----:B------:R-:W-:Y:S05]  /*28b20*/  BSYNC B1 ;  /* 0x0000000000017941 */ /* 0x000fea0003800000 */
.L_x_6296:
        /* <DEDUP_REMOVED lines=8> */
.L_x_6298:
[----:B------:R-:W-:Y:S01]  /*28bb0*/  IMAD.MOV.U32 R11, RZ, RZ, R14 ;  /* 0x000000ffff0b7224 */ /* 0x000fe200078e000e */
[----:B------:R-:W-:Y:S06]  /*28bc0*/  BRA `(.L_x_6299) ;  /* 0xfffffde400f07947 */ /* 0x000fec000383ffff */
.L_x_6004:
        /* <DEDUP_REMOVED lines=8> */
.L_x_6301:
[----:B------:R-:W-:Y:S05]  /*28c50*/  BSYNC B1 ;  /* 0x0000000000017941 */ /* 0x000fea0003800000 */
.L_x_6300:
        /* <DEDUP_REMOVED lines=8> */
.L_x_6302:
[----:B------:R-:W-:Y:S01]  /*28ce0*/  IMAD.MOV.U32 R117, RZ, RZ, R14 ;  /* 0x000000ffff757224 */ /* 0x000fe200078e000e */
[----:B------:R-:W-:Y:S06]  /*28cf0*/  BRA `(.L_x_6303) ;  /* 0xfffffdfc00a87947 */ /* 0x000fec000383ffff */
.L_x_6017:
[----:B0-----:R0:W1:Y:S02]  /*28d00*/  SYNCS.PHASECHK.TRANS64.TRYWAIT P3, [R86+URZ+0x30890], R87 ;  /* 0x03089057560075a7 */ /* 0x001064000806017f */
[----:B-1----:R-:W-:Y:S05]  /*28d10*/  @!P3 NANOSLEEP.SYNCS 0x989680 ;  /* 0x009896800000b95d */ /* 0x002fea0003900000 */
[----:B------:R-:W1:Y:S02]  /*28d20*/  @!P3 SYNCS.PHASECHK.TRANS64 P3, [R86+URZ+0x30890], R87 ;  /* 0x030890575600b5a7 */ /* 0x000e64000806007f */
[----:B-1----:R-:W-:Y:S05]  /*28d30*/  @!P3 BRA `(.L_x_6017) ;  /* 0xfffffffc00f0b947 */ /* 0x002fea000383ffff */
[----:B------:R-:W-:Y:S05]  /*28d40*/  BRA `(.L_x_6304) ;  /* 0xfffffe1400bc7947 */ /* 0x000fea000383ffff */
.L_x_6018:
        /* <DEDUP_REMOVED lines=8> */
.L_x_6306:
[----:B------:R-:W-:Y:S05]  /*28dd0*/  BSYNC B1 ;  /* 0x0000000000017941 */ /* 0x000fea0003800000 */
.L_x_6305:
        /* <DEDUP_REMOVED lines=8> */
.L_x_6307:
[----:B------:R-:W-:Y:S01]  /*28e60*/  IMAD.MOV.U32 R37, RZ, RZ, R14 ;  /* 0x000000ffff257224 */ /* 0x000fe200078e000e */
[----:B------:R-:W-:Y:S06]  /*28e70*/  BRA `(.L_x_6308) ;  /* 0xfffffe1400d87947 */ /* 0x000fec000383ffff */
.L_x_6021:
        /* <DEDUP_REMOVED lines=8> */
.L_x_6310:
[----:B------:R-:W-:Y:S05]  /*28f00*/  BSYNC B1 ;  /* 0x0000000000017941 */ /* 0x000fea0003800000 */
.L_x_6309:
        /* <DEDUP_REMOVED lines=8> */
.L_x_6311:
[----:B------:R-:W-:Y:S01]  /*28f90*/  IMAD.MOV.U32 R37, RZ, RZ, R14 ;  /* 0x000000ffff257224 */ /* 0x000fe200078e000e */
[----:B------:R-:W-:Y:S06]  /*28fa0*/  BRA `(.L_x_6312) ;  /* 0xfffffe1800347947 */ /* 0x000fec000383ffff */
.L_x_6025:
[----:B---3--:R3:W0:Y:S02]  /*28fb0*/  SYNCS.PHASECHK.TRANS64.TRYWAIT P2, [R86+URZ+0x308b0], R87 ;  /* 0x0308b057560075a7 */ /* 0x008624000804017f */
[----:B0-----:R-:W-:Y:S05]  /*28fc0*/  @!P2 NANOSLEEP.SYNCS 0x989680 ;  /* 0x009896800000a95d */ /* 0x001fea0003900000 */
[----:B------:R-:W0:Y:S02]  /*28fd0*/  @!P2 SYNCS.PHASECHK.TRANS64 P2, [R86+URZ+0x308b0], R87 ;  /* 0x0308b0575600a5a7 */ /* 0x000e24000804007f */
[----:B0-----:R-:W-:Y:S05]  /*28fe0*/  @!P2 BRA `(.L_x_6025) ;  /* 0xfffffffc00f0a947 */ /* 0x001fea000383ffff */
[----:B------:R-:W-:Y:S05]  /*28ff0*/  BRA `(.L_x_6313) ;  /* 0xfffffe1c000c7947 */ /* 0x000fea000383ffff */
.L_x_6045:
        /* <DEDUP_REMOVED lines=8> */
.L_x_6315:
[----:B------:R-:W-:Y:S05]  /*29080*/  BSYNC B1 ;  /* 0x0000000000017941 */ /* 0x000fea0003800000 */
.L_x_6314:
        /* <DEDUP_REMOVED lines=8> */
.L_x_6316:
[----:B------:R-:W-:Y:S02]  /*29110*/  IMAD.MOV.U32 R13, RZ, RZ, R63 ;  /* 0x000000ffff0d7224 */ /* 0x000fe400078e003f */
[----:B------:R-:W-:-:S07]  /*29120*/  IMAD.MOV.U32 R8, RZ, RZ, R14 ;  /* 0x000000ffff087224 */ /* 0x000fce00078e000e */
[----:B------:R-:W-:Y:S05]  /*29130*/  WARPSYNC.COLLECTIVE R15, `(.L_x_6317) ;  /* 0x000000000f087348 */ /* 0x000fea0003c00000 */
[----:B------:R0:W1:Y:S02]  /*29140*/  SHFL.IDX P6, R14, R13, R12, R11 ;  /* 0x0000000c0d0e7389 */ /* 0x00006400000c000b */
[----:B01----:R-:W-:Y:S01]  /*29150*/  ENDCOLLECTIVE ;  /* 0x000000000000791b */ /* 0x003fe20003800000 */
.L_x_6317:
[----:B------:R-:W-:Y:S02]  /*29160*/  IMAD.MOV.U32 R13, RZ, RZ, R62 ;  /* 0x000000ffff0d7224 */ /* 0x000fe400078e003e */
[----:B------:R-:W-:-:S07]  /*29170*/  IMAD.MOV.U32 R9, RZ, RZ, R14 ;  /* 0x000000ffff097224 */ /* 0x000fce00078e000e */
[----:B------:R-:W-:Y:S05]  /*29180*/  WARPSYNC.COLLECTIVE R15, `(.L_x_6318) ;  /* 0x000000000f087348 */ /* 0x000fea0003c00000 */
[----:B------:R0:W1:Y:S02]  /*29190*/  SHFL.IDX P6, R14, R13, R12, R11 ;  /* 0x0000000c0d0e7389 */ /* 0x00006400000c000b */
[----:B01----:R-:W-:Y:S01]  /*291a0*/  ENDCOLLECTIVE ;  /* 0x000000000000791b */ /* 0x003fe20003800000 */
.L_x_6318:
[----:B------:R-:W-:Y:S01]  /*291b0*/  IMAD.MOV.U32 R30, RZ, RZ, R14 ;  /* 0x000000ffff1e7224 */ /* 0x000fe200078e000e */
[----:B------:R-:W-:Y:S06]  /*291c0*/  BRA `(.L_x_6319) ;  /* 0xfffffe3000087947 */ /* 0x000fec000383ffff */
.L_x_6048:
[----:B------:R-:W-:Y:S01]  /*291d0*/  BSSY B1, `(.L_x_6320) ;  /* 0x0000008000017945 */ /* 0x000fe20003800000 */
[----:B------:R-:W-:Y:S02]  /*291e0*/  IMAD.MOV.U32 R13, RZ, RZ, R0 ;  /* 0x000000ffff0d7224 */ /* 0x000fe400078e0000 */
[----:B------:R-:W-:Y:S02]  /*291f0*/  IMAD.MOV.U32 R12, RZ, RZ, 0x1 ;  /* 0x00000001ff0c7424 */ /* 0x000fe400078e00ff */
[----:B------:R-:W-:Y:S02]  /*29200*/  IMAD.MOV.U32 R11, RZ, RZ, 0x1c1f ;  /* 0x00001c1fff0b7424 */ /* 0x000fe400078e00ff */
[----:B------:R-:W-:-:S07]  /*29210*/  IMAD.MOV.U32 R15, RZ, RZ, -0x1 ;  /* 0xffffffffff0f7424 */ /* 0x000fce00078e00ff */
[----:B0---4-:R-:W-:Y:S05]  /*29220*/  WARPSYNC.COLLECTIVE R15, `(.L_x_6321) ;  /* 0x000000000f087348 */ /* 0x011fea0003c00000 */
[----:B------:R1:W2:Y:S02]  /*29230*/  SHFL.IDX P6, R14, R13, R12, R11 ;  /* 0x0000000c0d0e7389 */ /* 0x0002a400000c000b */
[----:B012-4-:R-:W-:Y:S01]  /*29240*/  ENDCOLLECTIVE ;  /* 0x000000000000791b */ /* 0x017fe20003800000 */
.L_x_6321:
[----:B------:R-:W-:Y:S05]  /*29250*/  BSYNC B1 ;  /* 0x0000000000017941 */ /* 0x000fea0003800000 */
.L_x_6320:
        /* <DEDUP_REMOVED lines=8> */
.L_x_6322:
[----:B------:R-:W-:Y:S02]  /*292e0*/  IMAD.MOV.U32 R13, RZ, RZ, R63 ;  /* 0x000000ffff0d7224 */ /* 0x000fe400078e003f */
[----:B------:R-:W-:-:S07]  /*292f0*/  IMAD.MOV.U32 R65, RZ, RZ, R14 ;  /* 0x000000ffff417224 */ /* 0x000fce00078e000e */
[----:B------:R-:W-:Y:S05]  /*29300*/  WARPSYNC.COLLECTIVE R15, `(.L_x_6323) ;  /* 0x000000000f087348 */ /* 0x000fea0003c00000 */
[----:B------:R0:W1:Y:S02]  /*29310*/  SHFL.IDX P6, R14, R13, R12, R11 ;  /* 0x0000000c0d0e7389 */ /* 0x00006400000c000b */
[----:B01----:R-:W-:Y:S01]  /*29320*/  ENDCOLLECTIVE ;  /* 0x000000000000791b */ /* 0x003fe20003800000 */
.L_x_6323:
[----:B------:R-:W-:Y:S02]  /*29330*/  IMAD.MOV.U32 R13, RZ, RZ, R62 ;  /* 0x000000ffff0d7224 */ /* 0x000fe400078e003e */
[----:B------:R-:W-:-:S07]  /*29340*/  IMAD.MOV.U32 R63, RZ, RZ, R14 ;  /* 0x000000ffff3f7224 */ /* 0x000fce00078e000e */
[----:B------:R-:W-:Y:S05]  /*29350*/  WARPSYNC.COLLECTIVE R15, `(.L_x_6324) ;  /* 0x000000000f087348 */ /* 0x000fea0003c00000 */
[----:B------:R0:W1:Y:S02]  /*29360*/  SHFL.IDX P6, R14, R13, R12, R11 ;  /* 0x0000000c0d0e7389 */ /* 0x00006400000c000b */
[----:B01----:R-:W-:Y:S01]  /*29370*/  ENDCOLLECTIVE ;  /* 0x000000000000791b */ /* 0x003fe20003800000 */
.L_x_6324:
[----:B------:R-:W-:Y:S01]  /*29380*/  IMAD.MOV.U32 R62, RZ, RZ, R14 ;  /* 0x000000ffff3e7224 */ /* 0x000fe200078e000e */
[----:B------:R-:W-:Y:S06]  /*29390*/  BRA `(.L_x_6325) ;  /* 0xfffffe3400d47947 */ /* 0x000fec000383ffff */
.L_x_6052:
[----:B0-----:R0:W1:Y:S02]  /*293a0*/  SYNCS.PHASECHK.TRANS64.TRYWAIT P0, [R2+URZ+0x30800], R5 ;  /* 0x03080005020075a7 */ /* 0x001064000800017f */
[----:B-1----:R-:W-:Y:S05]  /*293b0*/  @!P0 NANOSLEEP.SYNCS 0x989680 ;  /* 0x009896800000895d */ /* 0x002fea0003900000 */
[----:B------:R-:W1:Y:S02]  /*293c0*/  @!P0 SYNCS.PHASECHK.TRANS64 P0, [R2+URZ+0x30800], R5 ;  /* 0x03080005020085a7 */ /* 0x000e64000800007f */
[----:B-1----:R-:W-:Y:S05]  /*293d0*/  @!P0 BRA `(.L_x_6052) ;  /* 0xfffffffc00f08947 */ /* 0x002fea000383ffff */
[----:B------:R-:W-:Y:S05]  /*293e0*/  BRA `(.L_x_6326) ;  /* 0xfffffe40001c7947 */ /* 0x000fea000383ffff */
.L_x_6076:
        /* <DEDUP_REMOVED lines=8> */
.L_x_6328:
[----:B------:R-:W-:Y:S05]  /*29470*/  BSYNC B1 ;  /* 0x0000000000017941 */ /* 0x000fea0003800000 */
.L_x_6327:
        /* <DEDUP_REMOVED lines=8> */
.L_x_6329:
[----:B------:R-:W-:Y:S02]  /*29500*/  IMAD.MOV.U32 R13, RZ, RZ, R61 ;  /* 0x000000ffff0d7224 */ /* 0x000fe400078e003d */
[----:B------:R-:W-:-:S07]  /*29510*/  IMAD.MOV.U32 R4, RZ, RZ, R14 ;  /* 0x000000ffff047224 */ /* 0x000fce00078e000e */
[----:B------:R-:W-:Y:S05]  /*29520*/  WARPSYNC.COLLECTIVE R15, `(.L_x_6330) ;  /* 0x000000000f087348 */ /* 0x000fea0003c00000 */
[----:B------:R0:W1:Y:S02]  /*29530*/  SHFL.IDX P6, R14, R13, R12, R11 ;  /* 0x0000000c0d0e7389 */ /* 0x00006400000c000b */
[----:B01----:R-:W-:Y:S01]  /*29540*/  ENDCOLLECTIVE ;  /* 0x000000000000791b */ /* 0x003fe20003800000 */
.L_x_6330:
[----:B------:R-:W-:Y:S02]  /*29550*/  IMAD.MOV.U32 R13, RZ, RZ, R3 ;  /* 0x000000ffff0d7224 */ /* 0x000fe400078e0003 */
[----:B------:R-:W-:-:S07]  /*29560*/  IMAD.MOV.U32 R7, RZ, RZ, R14 ;  /* 0x000000ffff077224 */ /* 0x000fce00078e000e */
[----:B------:R-:W-:Y:S05]  /*29570*/  WARPSYNC.COLLECTIVE R15, `(.L_x_6331) ;  /* 0x000000000f087348 */ /* 0x000fea0003c00000 */
[----:B------:R0:W1:Y:S02]  /*29580*/  SHFL.IDX P6, R14, R13, R12, R11 ;  /* 0x0000000c0d0e7389 */ /* 0x00006400000c000b */
[----:B01----:R-:W-:Y:S01]  /*29590*/  ENDCOLLECTIVE ;  /* 0x000000000000791b */ /* 0x003fe20003800000 */
.L_x_6331:
[----:B------:R-:W-:Y:S01]  /*295a0*/  IMAD.MOV.U32 R8, RZ, RZ, R14 ;  /* 0x000000ffff087224 */ /* 0x000fe200078e000e */
[----:B------:R-:W-:Y:S06]  /*295b0*/  BRA `(.L_x_6332) ;  /* 0xfffffe6400bc7947 */ /* 0x000fec000383ffff */
.L_x_6079:
        /* <DEDUP_REMOVED lines=8> */
.L_x_6334:
[----:B------:R-:W-:Y:S05]  /*29640*/  BSYNC B1 ;  /* 0x0000000000017941 */ /* 0x000fea0003800000 */
.L_x_6333:
        /* <DEDUP_REMOVED lines=8> */
.L_x_6335:
[----:B------:R-:W-:Y:S02]  /*296d0*/  IMAD.MOV.U32 R13, RZ, RZ, R61 ;  /* 0x000000ffff0d7224 */ /* 0x000fe400078e003d */
[----:B------:R-:W-:-:S07]  /*296e0*/  IMAD.MOV.U32 R20, RZ, RZ, R14 ;  /* 0x000000ffff147224 */ /* 0x000fce00078e000e */
[----:B------:R-:W-:Y:S05]  /*296f0*/  WARPSYNC.COLLECTIVE R15, `(.L_x_6336) ;  /* 0x000000000f087348 */ /* 0x000fea0003c00000 */
[----:B------:R0:W1:Y:S02]  /*29700*/  SHFL.IDX P6, R14, R13, R12, R11 ;  /* 0x0000000c0d0e7389 */ /* 0x00006400000c000b */
[----:B01----:R-:W-:Y:S01]  /*29710*/  ENDCOLLECTIVE ;  /* 0x000000000000791b */ /* 0x003fe20003800000 */
.L_x_6336:
[----:B------:R-:W-:Y:S02]  /*29720*/  IMAD.MOV.U32 R13, RZ, RZ, R3 ;  /* 0x000000ffff0d7224 */ /* 0x000fe400078e0003 */
[----:B------:R-:W-:-:S07]  /*29730*/  IMAD.MOV.U32 R61, RZ, RZ, R14 ;  /* 0x000000ffff3d7224 */ /* 0x000fce00078e000e */
[----:B------:R-:W-:Y:S05]  /*29740*/  WARPSYNC.COLLECTIVE R15, `(.L_x_6337) ;  /* 0x000000000f087348 */ /* 0x000fea0003c00000 */
[----:B------:R0:W1:Y:S02]  /*29750*/  SHFL.IDX P6, R14, R13, R12, R11 ;  /* 0x0000000c0d0e7389 */ /* 0x00006400000c000b */
[----:B01----:R-:W-:Y:S01]  /*29760*/  ENDCOLLECTIVE ;  /* 0x000000000000791b */ /* 0x003fe20003800000 */
.L_x_6337:
[----:B------:R-:W-:Y:S01]  /*29770*/  IMAD.MOV.U32 R62, RZ, RZ, R14 ;  /* 0x000000ffff3e7224 */ /* 0x000fe200078e000e */
[----:B------:R-:W-:Y:S06]  /*29780*/  BRA `(.L_x_6338) ;  /* 0xfffffe6800fc7947 */ /* 0x000fec000383ffff */
.L_x_6083:
[----:B0-----:R0:W1:Y:S02]  /*29790*/  SYNCS.PHASECHK.TRANS64.TRYWAIT P0, [R2+URZ+0x30800], R21 ;  /* 0x03080015020075a7 */ /* 0x001064000800017f */
[----:B-1----:R-:W-:Y:S05]  /*297a0*/  @!P0 NANOSLEEP.SYNCS 0x989680 ;  /* 0x009896800000895d */ /* 0x002fea0003900000 */
[----:B------:R-:W1:Y:S02]  /*297b0*/  @!P0 SYNCS.PHASECHK.TRANS64 P0, [R2+URZ+0x30800], R21 ;  /* 0x03080015020085a7 */ /* 0x000e64000800007f */
[----:B-1----:R-:W-:Y:S05]  /*297c0*/  @!P0 BRA `(.L_x_6083) ;  /* 0xfffffffc00f08947 */ /* 0x002fea000383ffff */
[----:B------:R-:W-:Y:S05]  /*297d0*/  BRA `(.L_x_6339) ;  /* 0xfffffe7000a07947 */ /* 0x000fea000383ffff */
.L_x_6097:
[----:B-1----:R1:W2:Y:S02]  /*297e0*/  SYNCS.PHASECHK.TRANS64.TRYWAIT P1, [R8+URZ+0x30830], R3 ;  /* 0x03083003080075a7 */ /* 0x0022a4000802017f */
[----:B--2---:R-:W-:Y:S05]  /*297f0*/  @!P1 NANOSLEEP.SYNCS 0x989680 ;  /* 0x009896800000995d */ /* 0x004fea0003900000 */
[----:B------:R-:W2:Y:S02]  /*29800*/  @!P1 SYNCS.PHASECHK.TRANS64 P1, [R8+URZ+0x30830], R3 ;  /* 0x03083003080095a7 */ /* 0x000ea4000802007f */
[----:B--2---:R-:W-:Y:S05]  /*29810*/  @!P1 BRA `(.L_x_6097) ;  /* 0xfffffffc00f09947 */ /* 0x004fea000383ffff */
[----:B------:R-:W-:Y:S05]  /*29820*/  BRA `(.L_x_6096) ;  /* 0xfffffe9c00c47947 */ /* 0x000fea000383ffff */
.L_x_6105:
[----:B-1----:R1:W2:Y:S02]  /*29830*/  SYNCS.PHASECHK.TRANS64.TRYWAIT P1, [R0+URZ+0x30830], R3 ;  /* 0x03083003000075a7 */ /* 0x0022a4000802017f */
[----:B--2---:R-:W-:Y:S05]  /*29840*/  @!P1 NANOSLEEP.SYNCS 0x989680 ;  /* 0x009896800000995d */ /* 0x004fea0003900000 */
[----:B------:R-:W2:Y:S02]  /*29850*/  @!P1 SYNCS.PHASECHK.TRANS64 P1, [R0+URZ+0x30830], R3 ;  /* 0x03083003000095a7 */ /* 0x000ea4000802007f */
[----:B--2---:R-:W-:Y:S05]  /*29860*/  @!P1 BRA `(.L_x_6105) ;  /* 0xfffffffc00f09947 */ /* 0x004fea000383ffff */
[----:B------:R-:W-:Y:S05]  /*29870*/  BRA `(.L_x_6104) ;  /* 0xfffffec800507947 */ /* 0x000fea000383ffff */
.L_x_6110:
[----:B-1----:R1:W2:Y:S02]  /*29880*/  SYNCS.PHASECHK.TRANS64.TRYWAIT P1, [R13+URZ+0x30850], R3 ;  /* 0x030850030d0075a7 */ /* 0x0022a4000802017f */
[----:B--2---:R-:W-:Y:S05]  /*29890*/  @!P1 NANOSLEEP.SYNCS 0x989680 ;  /* 0x009896800000995d */ /* 0x004fea0003900000 */
[----:B------:R-:W2:Y:S02]  /*298a0*/  @!P1 SYNCS.PHASECHK.TRANS64 P1, [R13+URZ+0x30850], R3 ;  /* 0x030850030d0095a7 */ /* 0x000ea4000802007f */
[----:B--2---:R-:W-:Y:S05]  /*298b0*/  @!P1 BRA `(.L_x_6110) ;  /* 0xfffffffc00f09947 */ /* 0x004fea000383ffff */
[----:B------:R-:W-:Y:S05]  /*298c0*/  BRA `(.L_x_6109) ;  /* 0xfffffed400f47947 */ /* 0x000fea000383ffff */
.L_x_6120:
[----:B-1----:R1:W2:Y:S02]  /*298d0*/  SYNCS.PHASECHK.TRANS64.TRYWAIT P1, [R3+URZ+0x30830], R4 ;  /* 0x03083004030075a7 */ /* 0x0022a4000802017f */
[----:B--2---:R-:W-:Y:S05]  /*298e0*/  @!P1 NANOSLEEP.SYNCS 0x989680 ;  /* 0x009896800000995d */ /* 0x004fea0003900000 */
[----:B------:R-:W2:Y:S02]  /*298f0*/  @!P1 SYNCS.PHASECHK.TRANS64 P1, [R3+URZ+0x30830], R4 ;  /* 0x03083004030095a7 */ /* 0x000ea4000802007f */
[----:B--2---:R-:W-:Y:S05]  /*29900*/  @!P1 BRA `(.L_x_6120) ;  /* 0xfffffffc00f09947 */ /* 0x004fea000383ffff */
[----:B------:R-:W-:Y:S05]  /*29910*/  BRA `(.L_x_6119) ;  /* 0xfffffef8004c7947 */ /* 0x000fea000383ffff */
.L_x_6125:
[----:B-1----:R1:W2:Y:S02]  /*29920*/  SYNCS.PHASECHK.TRANS64.TRYWAIT P1, [R13+URZ+0x30850], R3 ;  /* 0x030850030d0075a7 */ /* 0x0022a4000802017f */
[----:B--2---:R-:W-:Y:S05]  /*29930*/  @!P1 NANOSLEEP.SYNCS 0x989680 ;  /* 0x009896800000995d */ /* 0x004fea0003900000 */
[----:B------:R-:W2:Y:S02]  /*29940*/  @!P1 SYNCS.PHASECHK.TRANS64 P1, [R13+URZ+0x30850], R3 ;  /* 0x030850030d0095a7 */ /* 0x000ea4000802007f */
[----:B--2---:R-:W-:Y:S05]  /*29950*/  @!P1 BRA `(.L_x_6125) ;  /* 0xfffffffc00f09947 */ /* 0x004fea000383ffff */
[----:B------:R-:W-:Y:S05]  /*29960*/  BRA `(.L_x_6124) ;  /* 0xffffff0400f07947 */ /* 0x000fea000383ffff */
.L_x_6133:
[----:B-1----:R1:W2:Y:S02]  /*29970*/  SYNCS.PHASECHK.TRANS64.TRYWAIT P1, [R10+URZ+0x30850], R5 ;  /* 0x030850050a0075a7 */ /* 0x0022a4000802017f */
[----:B--2---:R-:W-:Y:S05]  /*29980*/  @!P1 NANOSLEEP.SYNCS 0x989680 ;  /* 0x009896800000995d */ /* 0x004fea0003900000 */
[----:B------:R-:W2:Y:S02]  /*29990*/  @!P1 SYNCS.PHASECHK.TRANS64 P1, [R10+URZ+0x30850], R5 ;  /* 0x030850050a0095a7 */ /* 0x000ea4000802007f */
[----:B--2---:R-:W-:Y:S05]  /*299a0*/  @!P1 BRA `(.L_x_6133) ;  /* 0xfffffffc00f09947 */ /* 0x004fea000383ffff */
[----:B------:R-:W-:Y:S05]  /*299b0*/  BRA `(.L_x_6132) ;  /* 0xffffff2400cc7947 */ /* 0x000fea000383ffff */
.L_x_6175:
[----:B-1----:R-:W0:Y:S01]  /*299c0*/  S2R R11, SR_TID.X ;  /* 0x00000000000b7919 */ /* 0x002e220000002100 */
[----:B------:R-:W-:Y:S01]  /*299d0*/  BSSY B1, `(.L_x_6340) ;  /* 0x000000a000017945 */ /* 0x000fe20003800000 */
[----:B------:R-:W-:Y:S02]  /*299e0*/  IMAD.MOV.U32 R12, RZ, RZ, RZ ;  /* 0x000000ffff0c7224 */ /* 0x000fe400078e00ff */
[----:B------:R-:W-:Y:S01]  /*299f0*/  IMAD.MOV.U32 R15, RZ, RZ, -0x1 ;  /* 0xffffffffff0f7424 */ /* 0x000fe200078e00ff */
[----:B0-----:R-:W-:-:S04]  /*29a00*/  SHF.R.U32.HI R11, RZ, 0x5, R11 ;  /* 0x00000005ff0b7819 */ /* 0x001fc8000001160b */
[----:B------:R-:W-:-:S05]  /*29a10*/  LOP3.LUT R11, R11, 0x3, RZ, 0xc0, !PT ;  /* 0x000000030b0b7812 */ /* 0x000fca00078ec0ff */
[----:B------:R-:W-:Y:S02]  /*29a20*/  IMAD.MOV.U32 R13, RZ, RZ, R11 ;  /* 0x000000ffff0d7224 */ /* 0x000fe400078e000b */
[----:B------:R-:W-:-:S07]  /*29a30*/  IMAD.MOV.U32 R11, RZ, RZ, 0x1f ;  /* 0x0000001fff0b7424 */ /* 0x000fce00078e00ff */
[----:B------:R-:W-:Y:S05]  /*29a40*/  WARPSYNC.COLLECTIVE R15, `(.L_x_6341) ;  /* 0x000000000f087348 */ /* 0x000fea0003c00000 */
[----:B------:R0:W1:Y:S02]  /*29a50*/  SHFL.IDX P6, R14, R13, R12, R11 ;  /* 0x0000000c0d0e7389 */ /* 0x00006400000c000b */
[----:B01----:R-:W-:Y:S01]  /*29a60*/  ENDCOLLECTIVE ;  /* 0x000000000000791b */ /* 0x003fe20003800000 */
.L_x_6341:
[----:B------:R-:W-:Y:S05]  /*29a70*/  BSYNC B1 ;  /* 0x0000000000017941 */ /* 0x000fea0003800000 */
.L_x_6340:
[----:B------:R-:W-:Y:S05]  /*29a80*/  BRA `(.L_x_6342) ;  /* 0xffffff8800c87947 */ /* 0x000fea000383ffff */
.L_x_6177:
[----:B------:R-:W-:Y:S01]  /*29a90*/  BSSY B1, `(.L_x_6343) ;  /* 0x0000006000017945 */ /* 0x000fe20003800000 */
[----:B------:R-:W-:-:S07]  /*29aa0*/  IMAD.MOV.U32 R15, RZ, RZ, -0x1 ;  /* 0xffffffffff0f7424 */ /* 0x000fce00078e00ff */
[----:B01----:R-:W-:Y:S05]  /*29ab0*/  WARPSYNC.COLLECTIVE R15, `(.L_x_6344) ;  /* 0x000000000f0c7348 */ /* 0x003fea0003c00000 */
[----:B------:R-:W-:Y:S02]  /*29ac0*/  ELECT P6, UR62, PT ;  /* 0x00000000003e782f */ /* 0x000fe400038c0000 */
[----:B------:R-:W-:Y:S01]  /*29ad0*/  MOV R14, UR62 ;  /* 0x0000003e000e7c02 */ /* 0x000fe20008000f00 */
[----:B01----:R-:W-:Y:S10]  /*29ae0*/  ENDCOLLECTIVE ;  /* 0x000000000000791b */ /* 0x003ff40003800000 */
.L_x_6344:
[----:B------:R-:W-:Y:S05]  /*29af0*/  BSYNC B1 ;  /* 0x0000000000017941 */ /* 0x000fea0003800000 */
.L_x_6343:
[----:B------:R-:W-:Y:S05]  /*29b00*/  BRA `(.L_x_6176) ;  /* 0xffffff8800c07947 */ /* 0x000fea000383ffff */
.L_x_6179:
[----:B0-----:R0:W2:Y:S02]  /*29b10*/  SYNCS.PHASECHK.TRANS64.TRYWAIT P0, [R22+URZ+0x30820], R8 ;  /* 0x03082008160075a7 */ /* 0x0010a4000800017f */
[----:B--2---:R-:W-:Y:S05]  /*29b20*/  @!P0 NANOSLEEP.SYNCS 0x989680 ;  /* 0x009896800000895d */ /* 0x004fea0003900000 */
[----:B------:R-:W2:Y:S02]  /*29b30*/  @!P0 SYNCS.PHASECHK.TRANS64 P0, [R22+URZ+0x30820], R8 ;  /* 0x03082008160085a7 */ /* 0x000ea4000800007f */
[----:B--2---:R-:W-:Y:S05]  /*29b40*/  @!P0 BRA `(.L_x_6179) ;  /* 0xfffffffc00f08947 */ /* 0x004fea000383ffff */
[----:B------:R-:W-:Y:S05]  /*29b50*/  BRA `(.L_x_6345) ;  /* 0xffffff8800d07947 */ /* 0x000fea000383ffff */
.L_x_6183:
[----:B-1----:R1:W2:Y:S02]  /*29b60*/  SYNCS.PHASECHK.TRANS64.TRYWAIT P0, [R12+URZ+0x308a0], R11 ;  /* 0x0308a00b0c0075a7 */ /* 0x0022a4000800017f */
[----:B--2---:R-:W-:Y:S05]  /*29b70*/  @!P0 NANOSLEEP.SYNCS 0x989680 ;  /* 0x009896800000895d */ /* 0x004fea0003900000 */
[----:B------:R-:W2:Y:S02]  /*29b80*/  @!P0 SYNCS.PHASECHK.TRANS64 P0, [R12+URZ+0x308a0], R11 ;  /* 0x0308a00b0c0085a7 */ /* 0x000ea4000800007f */
[----:B--2---:R-:W-:Y:S05]  /*29b90*/  @!P0 BRA `(.L_x_6183) ;  /* 0xfffffffc00f08947 */ /* 0x004fea000383ffff */
[----:B------:R-:W-:Y:S05]  /*29ba0*/  BRA `(.L_x_6346) ;  /* 0xffffff8800e87947 */ /* 0x000fea000383ffff */
.L_x_6190:
[----:B0-----:R0:W2:Y:S02]  /*29bb0*/  SYNCS.PHASECHK.TRANS64.TRYWAIT P0, [R12+URZ+0x308c0], R11 ;  /* 0x0308c00b0c0075a7 */ /* 0x0010a4000800017f */
[----:B--2---:R-:W-:Y:S05]  /*29bc0*/  @!P0 NANOSLEEP.SYNCS 0x989680 ;  /* 0x009896800000895d */ /* 0x004fea0003900000 */
[----:B------:R-:W2:Y:S02]  /*29bd0*/  @!P0 SYNCS.PHASECHK.TRANS64 P0, [R12+URZ+0x308c0], R11 ;  /* 0x0308c00b0c0085a7 */ /* 0x000ea4000800007f */
[----:B--2---:R-:W-:Y:S05]  /*29be0*/  @!P0 BRA `(.L_x_6190) ;  /* 0xfffffffc00f08947 */ /* 0x004fea000383ffff */
[----:B------:R-:W-:Y:S05]  /*29bf0*/  BRA `(.L_x_6347) ;  /* 0xffffff8c00e47947 */ /* 0x000fea000383ffff */
.L_x_6199:
[----:B-1----:R1:W2:Y:S02]  /*29c00*/  SYNCS.PHASECHK.TRANS64.TRYWAIT P1, [R11+URZ+0x308a0], R10 ;  /* 0x0308a00a0b0075a7 */ /* 0x0022a4000802017f */
[----:B--2---:R-:W-:Y:S05]  /*29c10*/  @!P1 NANOSLEEP.SYNCS 0x989680 ;  /* 0x009896800000995d */ /* 0x004fea0003900000 */
[----:B------:R-:W2:Y:S02]  /*29c20*/  @!P1 SYNCS.PHASECHK.TRANS64 P1, [R11+URZ+0x308a0], R10 ;  /* 0x0308a00a0b0095a7 */ /* 0x000ea4000802007f */
[----:B--2---:R-:W-:Y:S05]  /*29c30*/  @!P1 BRA `(.L_x_6199) ;  /* 0xfffffffc00f09947 */ /* 0x004fea000383ffff */
[----:B------:R-:W-:Y:S05]  /*29c40*/  BRA `(.L_x_6348) ;  /* 0xffffff94001c7947 */ /* 0x000fea000383ffff */
.L_x_6206:
[----:B0-----:R0:W2:Y:S02]  /*29c50*/  SYNCS.PHASECHK.TRANS64.TRYWAIT P1, [R11+URZ+0x308c0], R10 ;  /* 0x0308c00a0b0075a7 */ /* 0x0010a4000802017f */
[----:B--2---:R-:W-:Y:S05]  /*29c60*/  @!P1 NANOSLEEP.SYNCS 0x989680 ;  /* 0x009896800000995d */ /* 0x004fea0003900000 */
[----:B------:R-:W2:Y:S02]  /*29c70*/  @!P1 SYNCS.PHASECHK.TRANS64 P1, [R11+URZ+0x308c0], R10 ;  /* 0x0308c00a0b0095a7 */ /* 0x000ea4000802007f */
[----:B--2---:R-:W-:Y:S05]  /*29c80*/  @!P1 BRA `(.L_x_6206) ;  /* 0xfffffffc00f09947 */ /* 0x004fea000383ffff */
[----:B------:R-:W-:Y:S05]  /*29c90*/  BRA `(.L_x_6349) ;  /* 0xffffff9800147947 */ /* 0x000fea000383ffff */
.L_x_6223:
[----:B0-----:R-:W0:Y:S01]  /*29ca0*/  S2R R8, SR_TID.X ;  /* 0x0000000000087919 */ /* 0x001e220000002100 */
        /* <DEDUP_REMOVED lines=10> */
.L_x_6351:
[----:B------:R-:W-:Y:S05]  /*29d50*/  BSYNC B0 ;  /* 0x0000000000007941 */ /* 0x000fea0003800000 */
.L_x_6350:
[----:B------:R-:W-:Y:S05]  /*29d60*/  BRA `(.L_x_6352) ;  /* 0xffffffa400fc7947 */ /* 0x000fea000383ffff */
.L_x_6226:
[----:B0-----:R0:W1:Y:S02]  /*29d70*/  SYNCS.PHASECHK.TRANS64.TRYWAIT P0, [R7+URZ+0x30840], R2 ;  /* 0x03084002070075a7 */ /* 0x001064000800017f */
[----:B-1----:R-:W-:Y:S05]  /*29d80*/  @!P0 NANOSLEEP.SYNCS 0x989680 ;  /* 0x009896800000895d */ /* 0x002fea0003900000 */
[----:B------:R-:W1:Y:S02]  /*29d90*/  @!P0 SYNCS.PHASECHK.TRANS64 P0, [R7+URZ+0x30840], R2 ;  /* 0x03084002070085a7 */ /* 0x000e64000800007f */
[----:B-1----:R-:W-:Y:S05]  /*29da0*/  @!P0 BRA `(.L_x_6226) ;  /* 0xfffffffc00f08947 */ /* 0x002fea000383ffff */
[----:B------:R-:W-:Y:S05]  /*29db0*/  BRA `(.L_x_6353) ;  /* 0xffffffa8004c7947 */ /* 0x000fea000383ffff */
.L_x_6227:
        /* <DEDUP_REMOVED lines=8> */
.L_x_6355:
[----:B------:R-:W-:Y:S05]  /*29e40*/  BSYNC B0 ;  /* 0x0000000000007941 */ /* 0x000fea0003800000 */
.L_x_6354:
        /* <DEDUP_REMOVED lines=9> */
.L_x_6356:
[----:B------:R-:W-:Y:S02]  /*29ee0*/  IMAD.MOV.U32 R13, RZ, RZ, R0 ;  /* 0x000000ffff0d7224 */ /* 0x000fe400078e0000 */
[----:B------:R-:W-:Y:S02]  /*29ef0*/  IMAD.MOV.U32 R12, RZ, RZ, 0x1 ;  /* 0x00000001ff0c7424 */ /* 0x000fe400078e00ff */
[----:B------:R-:W-:-:S07]  /*29f00*/  IMAD.MOV.U32 R3, RZ, RZ, R14 ;  /* 0x000000ffff037224 */ /* 0x000fce00078e000e */
[----:B------:R-:W-:Y:S05]  /*29f10*/  WARPSYNC.COLLECTIVE R15, `(.L_x_6357) ;  /* 0x000000000f087348 */ /* 0x000fea0003c00000 */
[----:B------:R0:W1:Y:S02]  /*29f20*/  SHFL.IDX P6, R14, R13, R12, R11 ;  /* 0x0000000c0d0e7389 */ /* 0x00006400000c000b */
[----:B01----:R-:W-:Y:S01]  /*29f30*/  ENDCOLLECTIVE ;  /* 0x000000000000791b */ /* 0x003fe20003800000 */
.L_x_6357:
        /* <DEDUP_REMOVED lines=17> */
.L_x_6358:
[----:B------:R-:W-:Y:S02]  /*2a050*/  @P1 IMAD R8, R5, 0x2, R22 ;  /* 0x0000000205081824 */ /* 0x000fe400078e0216 */
[----:B------:R-:W-:Y:S02]  /*2a060*/  IMAD.MOV.U32 R13, RZ, RZ, R0 ;  /* 0x000000ffff0d7224 */ /* 0x000fe400078e0000 */
[----:B------:R-:W-:Y:S02]  /*2a070*/  IMAD.MOV.U32 R12, RZ, RZ, 0x2 ;  /* 0x00000002ff0c7424 */ /* 0x000fe400078e00ff */
[----:B------:R-:W-:-:S07]  /*2a080*/  IMAD.MOV.U32 R3, RZ, RZ, R14 ;  /* 0x000000ffff037224 */ /* 0x000fce00078e000e */
[----:B------:R-:W-:Y:S05]  /*2a090*/  WARPSYNC.COLLECTIVE R15, `(.L_x_6359) ;  /* 0x000000000f087348 */ /* 0x000fea0003c00000 */
[----:B------:R0:W1:Y:S02]  /*2a0a0*/  SHFL.IDX P6, R14, R13, R12, R11 ;  /* 0x0000000c0d0e7389 */ /* 0x00006400000c000b */
[----:B01----:R-:W-:Y:S01]  /*2a0b0*/  ENDCOLLECTIVE ;  /* 0x000000000000791b */ /* 0x003fe20003800000 */
.L_x_6359:
        /* <DEDUP_REMOVED lines=17> */
.L_x_6360:
[----:B------:R-:W-:Y:S02]  /*2a1d0*/  @P1 IMAD R8, R5, 0x2, R22 ;  /* 0x0000000205081824 */ /* 0x000fe400078e0216 */
[----:B------:R-:W-:Y:S02]  /*2a1e0*/  IMAD.MOV.U32 R13, RZ, RZ, R0 ;  /* 0x000000ffff0d7224 */ /* 0x000fe400078e0000 */
[----:B------:R-:W-:Y:S02]  /*2a1f0*/  IMAD.MOV.U32 R12, RZ, RZ, 0x3 ;  /* 0x00000003ff0c7424 */ /* 0x000fe400078e00ff */
[----:B------:R-:W-:-:S07]  /*2a200*/  IMAD.MOV.U32 R3, RZ, RZ, R14 ;  /* 0x000000ffff037224 */ /* 0x000fce00078e000e */
[----:B------:R-:W-:Y:S05]  /*2a210*/  WARPSYNC.COLLECTIVE R15, `(.L_x_6361) ;  /* 0x000000000f087348 */ /* 0x000fea0003c00000 */
[----:B------:R0:W1:Y:S02]  /*2a220*/  SHFL.IDX P6, R14, R13, R12, R11 ;  /* 0x0000000c0d0e7389 */ /* 0x00006400000c000b */
[----:B01----:R-:W-:Y:S01]  /*2a230*/  ENDCOLLECTIVE ;  /* 0x000000000000791b */ /* 0x003fe20003800000 */
.L_x_6361:
        /* <DEDUP_REMOVED lines=17> */
.L_x_6362:
[----:B------:R-:W-:Y:S02]  /*2a350*/  @P1 IMAD R8, R5, 0x2, R22 ;  /* 0x0000000205081824 */ /* 0x000fe400078e0216 */
[----:B------:R-:W-:Y:S02]  /*2a360*/  IMAD.MOV.U32 R13, RZ, RZ, R0 ;  /* 0x000000ffff0d7224 */ /* 0x000fe400078e0000 */
[----:B------:R-:W-:Y:S02]  /*2a370*/  IMAD.MOV.U32 R12, RZ, RZ, 0x4 ;  /* 0x00000004ff0c7424 */ /* 0x000fe400078e00ff */
[----:B------:R-:W-:-:S07]  /*2a380*/  IMAD.MOV.U32 R3, RZ, RZ, R14 ;  /* 0x000000ffff037224 */ /* 0x000fce00078e000e */
[----:B------:R-:W-:Y:S05]  /*2a390*/  WARPSYNC.COLLECTIVE R15, `(.L_x_6363) ;  /* 0x000000000f087348 */ /* 0x000fea0003c00000 */
[----:B------:R0:W1:Y:S02]  /*2a3a0*/  SHFL.IDX P6, R14, R13, R12, R11 ;  /* 0x0000000c0d0e7389 */ /* 0x00006400000c000b */
[----:B01----:R-:W-:Y:S01]  /*2a3b0*/  ENDCOLLECTIVE ;  /* 0x000000000000791b */ /* 0x003fe20003800000 */
.L_x_6363:
        /* <DEDUP_REMOVED lines=17> */
.L_x_6364:
[----:B------:R-:W-:Y:S02]  /*2a4d0*/  @P1 IMAD R8, R5, 0x2, R22 ;  /* 0x0000000205081824 */ /* 0x000fe400078e0216 */
[----:B------:R-:W-:Y:S02]  /*2a4e0*/  IMAD.MOV.U32 R13, RZ, RZ, R0 ;  /* 0x000000ffff0d7224 */ /* 0x000fe400078e0000 */
[----:B------:R-:W-:Y:S02]  /*2a4f0*/  IMAD.MOV.U32 R12, RZ, RZ, 0x5 ;  /* 0x00000005ff0c7424 */ /* 0x000fe400078e00ff */
[----:B------:R-:W-:-:S07]  /*2a500*/  IMAD.MOV.U32 R3, RZ, RZ, R14 ;  /* 0x000000ffff037224 */ /* 0x000fce00078e000e */
[----:B------:R-:W-:Y:S05]  /*2a510*/  WARPSYNC.COLLECTIVE R15, `(.L_x_6365) ;  /* 0x000000000f087348 */ /* 0x000fea0003c00000 */
[----:B------:R0:W1:Y:S02]  /*2a520*/  SHFL.IDX P6, R14, R13, R12, R11 ;  /* 0x0000000c0d0e7389 */ /* 0x00006400000c000b */
[----:B01----:R-:W-:Y:S01]  /*2a530*/  ENDCOLLECTIVE ;  /* 0x000000000000791b */ /* 0x003fe20003800000 */
.L_x_6365:
        /* <DEDUP_REMOVED lines=10> */
.L_x_6366:
        /* <DEDUP_REMOVED lines=8> */
.L_x_6232:
        /* <DEDUP_REMOVED lines=9> */
.L_x_6368:
[C---:B------:R-:W-:Y:S01]  /*2a6f0*/  VIADD R6, R17.reuse, 0x10 ;  /* 0x0000001011067836 */ /* 0x040fe20000000000 */
[----:B------:R-:W-:Y:S01]  /*2a700*/  ISETP.GE.AND P1, PT, R17, R5, PT ;  /* 0x000000051100720c */ /* 0x000fe20003f26270 */
[----:B------:R-:W-:Y:S02]  /*2a710*/  IMAD.MOV.U32 R13, RZ, RZ, R0 ;  /* 0x000000ffff0d7224 */ /* 0x000fe400078e0000 */
[----:B------:R-:W-:-:S10]  /*2a720*/  IMAD.MOV.U32 R2, RZ, RZ, R14 ;  /* 0x000000ffff027224 */ /* 0x000fd400078e000e */
[----:B------:R-:W-:Y:S05]  /*2a730*/  WARPSYNC.COLLECTIVE R15, `(.L_x_6369) ;  /* 0x000000000f087348 */ /* 0x000fea0003c00000 */
[----:B------:R0:W1:Y:S02]  /*2a740*/  SHFL.IDX P6, R14, R13, R12, R11 ;  /* 0x0000000c0d0e7389 */ /* 0x00006400000c000b */
[----:B01----:R-:W-:Y:S01]  /*2a750*/  ENDCOLLECTIVE ;  /* 0x000000000000791b */ /* 0x003fe20003800000 */
.L_x_6369:
        /* <DEDUP_REMOVED lines=8> */
.L_x_6370:
        /* <DEDUP_REMOVED lines=13> */
.L_x_6371:
        /* <DEDUP_REMOVED lines=8> */
.L_x_6372:
        /* <DEDUP_REMOVED lines=14> */
.L_x_6373:
        /* <DEDUP_REMOVED lines=8> */
.L_x_6374:
        /* <DEDUP_REMOVED lines=14> */
.L_x_6375:
        /* <DEDUP_REMOVED lines=8> */
.L_x_6376:
        /* <DEDUP_REMOVED lines=14> */
.L_x_6377:
        /* <DEDUP_REMOVED lines=8> */
.L_x_6378:
        /* <DEDUP_REMOVED lines=14> */
.L_x_6379:
        /* <DEDUP_REMOVED lines=8> */
.L_x_6380:
        /* <DEDUP_REMOVED lines=13> */
.L_x_6381:
        /* <DEDUP_REMOVED lines=8> */
.L_x_6382:
        /* <DEDUP_REMOVED lines=12> */
.L_x_6383:
[----:B------:R-:W-:Y:S05]  /*2b0c0*/  BRA `(.L_x_6384) ;  /* 0xffffffa400fc7947 */ /* 0x000fea000383ffff */
.L_x_6237:
[----:B0-----:R0:W1:Y:S02]  /*2b0d0*/  SYNCS.PHASECHK.TRANS64.TRYWAIT P0, [R22+URZ+0x30820], R3 ;  /* 0x03082003160075a7 */ /* 0x001064000800017f */
[----:B-1----:R-:W-:Y:S05]  /*2b0e0*/  @!P0 NANOSLEEP.SYNCS 0x989680 ;  /* 0x009896800000895d */ /* 0x002fea0003900000 */
[----:B------:R-:W1:Y:S02]  /*2b0f0*/  @!P0 SYNCS.PHASECHK.TRANS64 P0, [R22+URZ+0x30820], R3 ;  /* 0x03082003160085a7 */ /* 0x000e64000800007f */
[----:B-1----:R-:W-:Y:S05]  /*2b100*/  @!P0 BRA `(.L_x_6237) ;  /* 0xfffffffc00f08947 */ /* 0x002fea000383ffff */
[----:B------:R-:W-:Y:S05]  /*2b110*/  BRA `(.L_x_6385) ;  /* 0xffffffa800747947 */ /* 0x000fea000383ffff */
.L_x_6242:
[----:B0-----:R0:W1:Y:S02]  /*2b120*/  SYNCS.PHASECHK.TRANS64.TRYWAIT P0, [R7+URZ+0x30840], R2 ;  /* 0x03084002070075a7 */ /* 0x001064000800017f */
[----:B-1----:R-:W-:Y:S05]  /*2b130*/  @!P0 NANOSLEEP.SYNCS 0x989680 ;  /* 0x009896800000895d */ /* 0x002fea0003900000 */
[----:B------:R-:W1:Y:S02]  /*2b140*/  @!P0 SYNCS.PHASECHK.TRANS64 P0, [R7+URZ+0x30840], R2 ;  /* 0x03084002070085a7 */ /* 0x000e64000800007f */
[----:B-1----:R-:W-:Y:S05]  /*2b150*/  @!P0 BRA `(.L_x_6242) ;  /* 0xfffffffc00f08947 */ /* 0x002fea000383ffff */
[----:B------:R-:W-:Y:S05]  /*2b160*/  BRA `(.L_x_6386) ;  /* 0xffffffac00507947 */ /* 0x000fea000383ffff */
.L_x_6243:
        /* <DEDUP_REMOVED lines=8> */
.L_x_6388:
[----:B------:R-:W-:Y:S05]  /*2b1f0*/  BSYNC B1 ;  /* 0x0000000000017941 */ /* 0x000fea0003800000 */
.L_x_6387:
        /* <DEDUP_REMOVED lines=11> */
.L_x_6389:
[----:B------:R-:W-:Y:S02]  /*2b2b0*/  IMAD R5, R5, 0x2, R22 ;  /* 0x0000000205057824 */ /* 0x000fe400078e0216 */
[----:B------:R-:W-:Y:S02]  /*2b2c0*/  IMAD.MOV.U32 R13, RZ, RZ, R6 ;  /* 0x000000ffff0d7224 */ /* 0x000fe400078e0006 */
[----:B------:R-:W-:Y:S02]  /*2b2d0*/  IMAD.MOV.U32 R12, RZ, RZ, 0x1 ;  /* 0x00000001ff0c7424 */ /* 0x000fe400078e00ff */
[----:B------:R-:W-:-:S07]  /*2b2e0*/  IMAD.MOV.U32 R2, RZ, RZ, R14 ;  /* 0x000000ffff027224 */ /* 0x000fce00078e000e */
[----:B------:R-:W-:Y:S05]  /*2b2f0*/  WARPSYNC.COLLECTIVE R15, `(.L_x_6390) ;  /* 0x000000000f087348 */ /* 0x000fea0003c00000 */
[----:B------:R0:W1:Y:S02]  /*2b300*/  SHFL.IDX P6, R14, R13, R12, R11 ;  /* 0x0000000c0d0e7389 */ /* 0x00006400000c000b */
[----:B01----:R-:W-:Y:S01]  /*2b310*/  ENDCOLLECTIVE ;  /* 0x000000000000791b */ /* 0x003fe20003800000 */
.L_x_6390:
        /* <DEDUP_REMOVED lines=17> */
.L_x_6391:
[----:B------:R-:W-:Y:S02]  /*2b430*/  IMAD.MOV.U32 R13, RZ, RZ, R6 ;  /* 0x000000ffff0d7224 */ /* 0x000fe400078e0006 */
[----:B------:R-:W-:Y:S02]  /*2b440*/  IMAD.MOV.U32 R12, RZ, RZ, 0x2 ;  /* 0x00000002ff0c7424 */ /* 0x000fe400078e00ff */
[----:B------:R-:W-:-:S07]  /*2b450*/  IMAD.MOV.U32 R2, RZ, RZ, R14 ;  /* 0x000000ffff027224 */ /* 0x000fce00078e000e */
[----:B------:R-:W-:Y:S05]  /*2b460*/  WARPSYNC.COLLECTIVE R15, `(.L_x_6392) ;  /* 0x000000000f087348 */ /* 0x000fea0003c00000 */
[----:B------:R0:W1:Y:S02]  /*2b470*/  SHFL.IDX P6, R14, R13, R12, R11 ;  /* 0x0000000c0d0e7389 */ /* 0x00006400000c000b */
[----:B01----:R-:W-:Y:S01]  /*2b480*/  ENDCOLLECTIVE ;  /* 0x000000000000791b */ /* 0x003fe20003800000 */
.L_x_6392:
        /* <DEDUP_REMOVED lines=13> */
.L_x_6393:
[----:B------:R-:W-:Y:S02]  /*2b560*/  IMAD.MOV.U32 R13, RZ, RZ, R6 ;  /* 0x000000ffff0d7224 */ /* 0x000fe400078e0006 */
[----:B------:R-:W-:Y:S02]  /*2b570*/  IMAD.MOV.U32 R12, RZ, RZ, 0x3 ;  /* 0x00000003ff0c7424 */ /* 0x000fe400078e00ff */
[----:B------:R-:W-:-:S07]  /*2b580*/  IMAD.MOV.U32 R2, RZ, RZ, R14 ;  /* 0x000000ffff027224 */ /* 0x000fce00078e000e */
[----:B------:R-:W-:Y:S05]  /*2b590*/  WARPSYNC.COLLECTIVE R15, `(.L_x_6394) ;  /* 0x000000000f087348 */ /* 0x000fea0003c00000 */
[----:B------:R0:W1:Y:S02]  /*2b5a0*/  SHFL.IDX P6, R14, R13, R12, R11 ;  /* 0x0000000c0d0e7389 */ /* 0x00006400000c000b */
[----:B01----:R-:W-:Y:S01]  /*2b5b0*/  ENDCOLLECTIVE ;  /* 0x000000000000791b */ /* 0x003fe20003800000 */
.L_x_6394:
        /* <DEDUP_REMOVED lines=13> */
.L_x_6395:
[----:B------:R-:W-:Y:S02]  /*2b690*/  IMAD.MOV.U32 R13, RZ, RZ, R6 ;  /* 0x000000ffff0d7224 */ /* 0x000fe400078e0006 */
[----:B------:R-:W-:Y:S02]  /*2b6a0*/  IMAD.MOV.U32 R12, RZ, RZ, 0x4 ;  /* 0x00000004ff0c7424 */ /* 0x000fe400078e00ff */
[----:B------:R-:W-:-:S07]  /*2b6b0*/  IMAD.MOV.U32 R2, RZ, RZ, R14 ;  /* 0x000000ffff027224 */ /* 0x000fce00078e000e */
[----:B------:R-:W-:Y:S05]  /*2b6c0*/  WARPSYNC.COLLECTIVE R15, `(.L_x_6396) ;  /* 0x000000000f087348 */ /* 0x000fea0003c00000 */
[----:B------:R0:W1:Y:S02]  /*2b6d0*/  SHFL.IDX P6, R14, R13, R12, R11 ;  /* 0x0000000c0d0e7389 */ /* 0x00006400000c000b */
[----:B01----:R-:W-:Y:S01]  /*2b6e0*/  ENDCOLLECTIVE ;  /* 0x000000000000791b */ /* 0x003fe20003800000 */
.L_x_6396:
        /* <DEDUP_REMOVED lines=13> */
.L_x_6397:
        /* <DEDUP_REMOVED lines=15> */
.L_x_6398:
        /* <DEDUP_REMOVED lines=9> */
.L_x_6399:
[----:B------:R-:W-:Y:S01]  /*2b940*/  IMAD.MOV.U32 R2, RZ, RZ, R14 ;  /* 0x000000ffff027224 */ /* 0x000fe200078e000e */
[----:B------:R-:W-:Y:S06]  /*2b950*/  BRA `(.L_x_6400) ;  /* 0xffffffa8005c7947 */ /* 0x000fec000383ffff */
.L_x_6248:
[----:B0-----:R0:W2:Y:S02]  /*2b960*/  SYNCS.PHASECHK.TRANS64.TRYWAIT P0, [R6+URZ+0x30860], R2 ;  /* 0x03086002060075a7 */ /* 0x0010a4000800017f */
[----:B--2---:R-:W-:Y:S05]  /*2b970*/  @!P0 NANOSLEEP.SYNCS 0x989680 ;  /* 0x009896800000895d */ /* 0x004fea0003900000 */
[----:B------:R-:W2:Y:S02]  /*2b980*/  @!P0 SYNCS.PHASECHK.TRANS64 P0, [R6+URZ+0x30860], R2 ;  /* 0x03086002060085a7 */ /* 0x000ea4000800007f */
[----:B--2---:R-:W-:Y:S05]  /*2b990*/  @!P0 BRA `(.L_x_6248) ;  /* 0xfffffffc00f08947 */ /* 0x004fea000383ffff */
[----:B------:R-:W-:Y:S05]  /*2b9a0*/  BRA `(.L_x_6401) ;  /* 0xffffffa800c47947 */ /* 0x000fea000383ffff */
.L_x_6249:
        /* <DEDUP_REMOVED lines=8> */
.L_x_6403:
[----:B------:R-:W-:Y:S05]  /*2ba30*/  BSYNC B1 ;  /* 0x0000000000017941 */ /* 0x000fea0003800000 */
.L_x_6402:
        /* <DEDUP_REMOVED lines=9> */
.L_x_6404:
[----:B------:R-:W-:Y:S02]  /*2bad0*/  IMAD.MOV.U32 R13, RZ, RZ, R24 ;  /* 0x000000ffff0d7224 */ /* 0x000fe400078e0018 */
[----:B------:R-:W-:Y:S02]  /*2bae0*/  IMAD.MOV.U32 R12, RZ, RZ, 0x1 ;  /* 0x00000001ff0c7424 */ /* 0x000fe400078e00ff */
[----:B------:R-:W-:-:S07]  /*2baf0*/  IMAD.MOV.U32 R2, RZ, RZ, R14 ;  /* 0x000000ffff027224 */ /* 0x000fce00078e000e */
[----:B------:R-:W-:Y:S05]  /*2bb00*/  WARPSYNC.COLLECTIVE R15, `(.L_x_6405) ;  /* 0x000000000f087348 */ /* 0x000fea0003c00000 */
[----:B------:R0:W1:Y:S02]  /*2bb10*/  SHFL.IDX P6, R14, R13, R12, R11 ;  /* 0x0000000c0d0e7389 */ /* 0x00006400000c000b */
[----:B01----:R-:W-:Y:S01]  /*2bb20*/  ENDCOLLECTIVE ;  /* 0x000000000000791b */ /* 0x003fe20003800000 */
.L_x_6405:
        /* <DEDUP_REMOVED lines=16> */
.L_x_6406:
[----:B------:R-:W-:Y:S02]  /*2bc30*/  IMAD.MOV.U32 R13, RZ, RZ, R24 ;  /* 0x000000ffff0d7224 */ /* 0x000fe400078e0018 */
[----:B------:R-:W-:Y:S02]  /*2bc40*/  IMAD.MOV.U32 R12, RZ, RZ, 0x2 ;  /* 0x00000002ff0c7424 */ /* 0x000fe400078e00ff */
[----:B------:R-:W-:-:S07]  /*2bc50*/  IMAD.MOV.U32 R2, RZ, RZ, R14 ;  /* 0x000000ffff027224 */ /* 0x000fce00078e000e */
[----:B------:R-:W-:Y:S05]  /*2bc60*/  WARPSYNC.COLLECTIVE R15, `(.L_x_6407) ;  /* 0x000000000f087348 */ /* 0x000fea0003c00000 */
[----:B------:R0:W1:Y:S02]  /*2bc70*/  SHFL.IDX P6, R14, R13, R12, R11 ;  /* 0x0000000c0d0e7389 */ /* 0x00006400000c000b */
[----:B01----:R-:W-:Y:S01]  /*2bc80*/  ENDCOLLECTIVE ;  /* 0x000000000000791b */ /* 0x003fe20003800000 */
.L_x_6407:
        /* <DEDUP_REMOVED lines=16> */
.L_x_6408:
[----:B------:R-:W-:Y:S02]  /*2bd90*/  IMAD.MOV.U32 R13, RZ, RZ, R24 ;  /* 0x000000ffff0d7224 */ /* 0x000fe400078e0018 */
[----:B------:R-:W-:Y:S02]  /*2bda0*/  IMAD.MOV.U32 R12, RZ, RZ, 0x3 ;  /* 0x00000003ff0c7424 */ /* 0x000fe400078e00ff */
[----:B------:R-:W-:-:S07]  /*2bdb0*/  IMAD.MOV.U32 R2, RZ, RZ, R14 ;  /* 0x000000ffff027224 */ /* 0x000fce00078e000e */
[----:B------:R-:W-:Y:S05]  /*2bdc0*/  WARPSYNC.COLLECTIVE R15, `(.L_x_6409) ;  /* 0x000000000f087348 */ /* 0x000fea0003c00000 */
[----:B------:R0:W1:Y:S02]  /*2bdd0*/  SHFL.IDX P6, R14, R13, R12, R11 ;  /* 0x0000000c0d0e7389 */ /* 0x00006400000c000b */
[----:B01----:R-:W-:Y:S01]  /*2bde0*/  ENDCOLLECTIVE ;  /* 0x000000000000791b */ /* 0x003fe20003800000 */
.L_x_6409:
        /* <DEDUP_REMOVED lines=16> */
.L_x_6410:
[----:B------:R-:W-:Y:S02]  /*2bef0*/  IMAD.MOV.U32 R13, RZ, RZ, R24 ;  /* 0x000000ffff0d7224 */ /* 0x000fe400078e0018 */
[----:B------:R-:W-:Y:S02]  /*2bf00*/  IMAD.MOV.U32 R12, RZ, RZ, 0x4 ;  /* 0x00000004ff0c7424 */ /* 0x000fe400078e00ff */
[----:B------:R-:W-:-:S07]  /*2bf10*/  IMAD.MOV.U32 R2, RZ, RZ, R14 ;  /* 0x000000ffff027224 */ /* 0x000fce00078e000e */
[----:B------:R-:W-:Y:S05]  /*2bf20*/  WARPSYNC.COLLECTIVE R15, `(.L_x_6411) ;  /* 0x000000000f087348 */ /* 0x000fea0003c00000 */
[----:B------:R0:W1:Y:S02]  /*2bf30*/  SHFL.IDX P6, R14, R13, R12, R11 ;  /* 0x0000000c0d0e7389 */ /* 0x00006400000c000b */
[----:B01----:R-:W-:Y:S01]  /*2bf40*/  ENDCOLLECTIVE ;  /* 0x000000000000791b */ /* 0x003fe20003800000 */
.L_x_6411:
        /* <DEDUP_REMOVED lines=16> */
.L_x_6412:
[----:B------:R-:W-:Y:S02]  /*2c050*/  IMAD.MOV.U32 R13, RZ, RZ, R24 ;  /* 0x000000ffff0d7224 */ /* 0x000fe400078e0018 */
[----:B------:R-:W-:Y:S02]  /*2c060*/  IMAD.MOV.U32 R12, RZ, RZ, 0x5 ;  /* 0x00000005ff0c7424 */ /* 0x000fe400078e00ff */
[----:B------:R-:W-:-:S07]  /*2c070*/  IMAD.MOV.U32 R2, RZ, RZ, R14 ;  /* 0x000000ffff027224 */ /* 0x000fce00078e000e */
[----:B------:R-:W-:Y:S05]  /*2c080*/  WARPSYNC.COLLECTIVE R15, `(.L_x_6413) ;  /* 0x000000000f087348 */ /* 0x000fea0003c00000 */
[----:B------:R0:W1:Y:S02]  /*2c090*/  SHFL.IDX P6, R14, R13, R12, R11 ;  /* 0x0000000c0d0e7389 */ /* 0x00006400000c000b */
[----:B01----:R-:W-:Y:S01]  /*2c0a0*/  ENDCOLLECTIVE ;  /* 0x000000000000791b */ /* 0x003fe20003800000 */
.L_x_6413:
        /* <DEDUP_REMOVED lines=13> */
.L_x_6414:
[----:B------:R-:W-:Y:S01]  /*2c180*/  @!PT LDS RZ, [RZ] ;  /* 0x00000000fffff984 */ /* 0x000fe20000000800 */
[----:B------:R-:W-:Y:S01]  /*2c190*/  @!PT LDS RZ, [RZ] ;  /* 0x00000000fffff984 */ /* 0x000fe20000000800 */
[----:B------:R-:W-:Y:S01]  /*2c1a0*/  @!PT LDS RZ, [RZ] ;  /* 0x00000000fffff984 */ /* 0x000fe20000000800 */
[----:B------:R0:W-:Y:S01]  /*2c1b0*/  LDGSTS.E.BYPASS.LTC128B.128 [R5+0x5400], desc[UR60][R2.64+0x80], !P0 ;  /* 0x0540008002057fae */ /* 0x0001e2000c101d7c */
[----:B------:R-:W-:-:S13]  /*2c1c0*/  ISETP.LT.OR P0, PT, R7, 0x41, P1 ;  /* 0x000000410700780c */ /* 0x000fda0000f01670 */
[----:B------:R0:W-:Y:S01]  /*2c1d0*/  LDGSTS.E.BYPASS.LTC128B.128 [R5+0x8400], desc[UR60][R2.64+0x100], !P0 ;  /* 0x0840010002057fae */ /* 0x0001e2000c101d7c */
[----:B------:R-:W-:Y:S05]  /*2c1e0*/  BRA `(.L_x_6415) ;  /* 0xffffffa400b07947 */ /* 0x000fea000383ffff */
.L_x_6257:
[----:B0-----:R0:W1:Y:S02]  /*2c1f0*/  SYNCS.PHASECHK.TRANS64.TRYWAIT P0, [R0+URZ+0x30860], R3 ;  /* 0x03086003000075a7 */ /* 0x001064000800017f */
[----:B-1----:R-:W-:Y:S05]  /*2c200*/  @!P0 NANOSLEEP.SYNCS 0x989680 ;  /* 0x009896800000895d */ /* 0x002fea0003900000 */
[----:B------:R-:W1:Y:S02]  /*2c210*/  @!P0 SYNCS.PHASECHK.TRANS64 P0, [R0+URZ+0x30860], R3 ;  /* 0x03086003000085a7 */ /* 0x000e64000800007f */
[----:B-1----:R-:W-:Y:S05]  /*2c220*/  @!P0 BRA `(.L_x_6257) ;  /* 0xfffffffc00f08947 */ /* 0x002fea000383ffff */
[----:B------:R-:W-:Y:S05]  /*2c230*/  BRA `(.L_x_6416) ;  /* 0xffffffa800d47947 */ /* 0x000fea000383ffff */
.L_x_6258:
        /* <DEDUP_REMOVED lines=8> */
.L_x_6418:
[----:B------:R-:W-:Y:S05]  /*2c2c0*/  BSYNC B0 ;  /* 0x0000000000007941 */ /* 0x000fea0003800000 */
.L_x_6417:
        /* <DEDUP_REMOVED lines=9> */
.L_x_6419:
        /* <DEDUP_REMOVED lines=14> */
.L_x_6420:
        /* <DEDUP_REMOVED lines=13> */
.L_x_6421:
[----:B------:R-:W-:Y:S02]  /*2c510*/  IMAD.MOV.U32 R13, RZ, RZ, R24 ;  /* 0x000000ffff0d7224 */ /* 0x000fe400078e0018 */
[----:B------:R-:W-:Y:S01]  /*2c520*/  IMAD.MOV.U32 R12, RZ, RZ, 0x2 ;  /* 0x00000002ff0c7424 */ /* 0x000fe200078e00ff */
[----:B------:R-:W-:-:S13]  /*2c530*/  IADD3 R2, P4, R14, R5, RZ ;  /* 0x000000050e027210 */ /* 0x000fda0007f9e0ff */
[----:B------:R-:W-:Y:S05]  /*2c540*/  WARPSYNC.COLLECTIVE R15, `(.L_x_6422) ;  /* 0x000000000f087348 */ /* 0x000fea0003c00000 */
[----:B------:R0:W1:Y:S02]  /*2c550*/  SHFL.IDX P6, R14, R13, R12, R11 ;  /* 0x0000000c0d0e7389 */ /* 0x00006400000c000b */
[----:B01----:R-:W-:Y:S01]  /*2c560*/  ENDCOLLECTIVE ;  /* 0x000000000000791b */ /* 0x003fe20003800000 */
.L_x_6422:
        /* <DEDUP_REMOVED lines=15> */
.L_x_6423:
[----:B------:R-:W-:Y:S02]  /*2c660*/  IMAD.MOV.U32 R13, RZ, RZ, R24 ;  /* 0x000000ffff0d7224 */ /* 0x000fe400078e0018 */
[----:B------:R-:W-:Y:S01]  /*2c670*/  IMAD.MOV.U32 R12, RZ, RZ, 0x3 ;  /* 0x00000003ff0c7424 */ /* 0x000fe200078e00ff */
[----:B------:R-:W-:-:S13]  /*2c680*/  IADD3 R2, P4, R14, R5, RZ ;  /* 0x000000050e027210 */ /* 0x000fda0007f9e0ff */
[----:B------:R-:W-:Y:S05]  /*2c690*/  WARPSYNC.COLLECTIVE R15, `(.L_x_6424) ;  /* 0x000000000f087348 */ /* 0x000fea0003c00000 */
[----:B------:R0:W1:Y:S02]  /*2c6a0*/  SHFL.IDX P6, R14, R13, R12, R11 ;  /* 0x0000000c0d0e7389 */ /* 0x00006400000c000b */
[----:B01----:R-:W-:Y:S01]  /*2c6b0*/  ENDCOLLECTIVE ;  /* 0x000000000000791b */ /* 0x003fe20003800000 */
.L_x_6424:
        /* <DEDUP_REMOVED lines=15> */
.L_x_6425:
[----:B------:R-:W-:Y:S02]  /*2c7b0*/  IMAD.MOV.U32 R13, RZ, RZ, R24 ;  /* 0x000000ffff0d7224 */ /* 0x000fe400078e0018 */
[----:B------:R-:W-:Y:S01]  /*2c7c0*/  IMAD.MOV.U32 R12, RZ, RZ, 0x4 ;  /* 0x00000004ff0c7424 */ /* 0x000fe200078e00ff */
[----:B------:R-:W-:-:S13]  /*2c7d0*/  IADD3 R2, P4, R14, R5, RZ ;  /* 0x000000050e027210 */ /* 0x000fda0007f9e0ff */
[----:B------:R-:W-:Y:S05]  /*2c7e0*/  WARPSYNC.COLLECTIVE R15, `(.L_x_6426) ;  /* 0x000000000f087348 */ /* 0x000fea0003c00000 */
[----:B------:R0:W1:Y:S02]  /*2c7f0*/  SHFL.IDX P6, R14, R13, R12, R11 ;  /* 0x0000000c0d0e7389 */ /* 0x00006400000c000b */
[----:B01----:R-:W-:Y:S01]  /*2c800*/  ENDCOLLECTIVE ;  /* 0x000000000000791b */ /* 0x003fe20003800000 */
.L_x_6426:
        /* <DEDUP_REMOVED lines=15> */
.L_x_6427:
[----:B------:R-:W-:Y:S02]  /*2c900*/  IMAD.MOV.U32 R13, RZ, RZ, R24 ;  /* 0x000000ffff0d7224 */ /* 0x000fe400078e0018 */
[----:B------:R-:W-:Y:S01]  /*2c910*/  IMAD.MOV.U32 R12, RZ, RZ, 0x5 ;  /* 0x00000005ff0c7424 */ /* 0x000fe200078e00ff */
[----:B------:R-:W-:-:S13]  /*2c920*/  IADD3 R2, P4, R14, R5, RZ ;  /* 0x000000050e027210 */ /* 0x000fda0007f9e0ff */
[----:B------:R-:W-:Y:S05]  /*2c930*/  WARPSYNC.COLLECTIVE R15, `(.L_x_6428) ;  /* 0x000000000f087348 */ /* 0x000fea0003c00000 */
[----:B------:R0:W1:Y:S02]  /*2c940*/  SHFL.IDX P6, R14, R13, R12, R11 ;  /* 0x0000000c0d0e7389 */ /* 0x00006400000c000b */
[----:B01----:R-:W-:Y:S01]  /*2c950*/  ENDCOLLECTIVE ;  /* 0x000000000000791b */ /* 0x003fe20003800000 */
.L_x_6428:
        /* <DEDUP_REMOVED lines=14> */
.L_x_6429:
[----:B------:R-:W-:Y:S05]  /*2ca40*/  BRA `(.L_x_6430) ;  /* 0xffffffa400d87947 */ /* 0x000fea000383ffff */
.L_x_6263:
[----:B------:R-:W-:Y:S01]  /*2ca50*/  BSSY B0, `(.L_x_6431) ;  /* 0x0000008000007945 */ /* 0x000fe20003800000 */
[----:B------:R-:W-:Y:S02]  /*2ca60*/  IMAD.MOV.U32 R13, RZ, RZ, R16 ;  /* 0x000000ffff0d7224 */ /* 0x000fe400078e0010 */
[----:B------:R-:W-:Y:S02]  /*2ca70*/  IMAD.MOV.U32 R12, RZ, RZ, RZ ;  /* 0x000000ffff0c7224 */ /* 0x000fe400078e00ff */
[----:B-1----:R-:W-:Y:S02]  /*2ca80*/  IMAD.MOV.U32 R11, RZ, RZ, 0x1f ;  /* 0x0000001fff0b7424 */ /* 0x002fe400078e00ff */
[----:B------:R-:W-:-:S07]  /*2ca90*/  IMAD.MOV.U32 R15, RZ, RZ, -0x1 ;  /* 0xffffffffff0f7424 */ /* 0x000fce00078e00ff */
[----:B------:R-:W-:Y:S05]  /*2caa0*/  WARPSYNC.COLLECTIVE R15, `(.L_x_6432) ;  /* 0x000000000f087348 */ /* 0x000fea0003c00000 */
[----:B------:R0:W1:Y:S02]  /*2cab0*/  SHFL.IDX P6, R14, R13, R12, R11 ;  /* 0x0000000c0d0e7389 */ /* 0x00006400000c000b */
[----:B01----:R-:W-:Y:S01]  /*2cac0*/  ENDCOLLECTIVE ;  /* 0x000000000000791b */ /* 0x003fe20003800000 */
.L_x_6432:
[----:B------:R-:W-:Y:S05]  /*2cad0*/  BSYNC B0 ;  /* 0x0000000000007941 */ /* 0x000fea0003800000 */
.L_x_6431:
        /* <DEDUP_REMOVED lines=9> */
.L_x_6433:
        /* <DEDUP_REMOVED lines=24> */
.L_x_6434:
[----:B------:R-:W-:Y:S01]  /*2ccf0*/  IMAD.MOV.U32 R12, RZ, RZ, 0x2 ;  /* 0x00000002ff0c7424 */ /* 0x000fe200078e00ff */
[----:B------:R-:W-:-:S05]  /*2cd00*/  SEL R14, R14, RZ, P1 ;  /* 0x000000ff0e0e7207 */ /* 0x000fca0000800000 */
[----:B------:R-:W-:-:S04]  /*2cd10*/  IMAD.IADD R5, R13, 0x1, R14 ;  /* 0x000000010d057824 */ /* 0x000fc800078e020e */
[----:B------:R-:W-:-:S07]  /*2cd20*/  IMAD.MOV.U32 R13, RZ, RZ, R5 ;  /* 0x000000ffff0d7224 */ /* 0x000fce00078e0005 */
[----:B------:R-:W-:Y:S05]  /*2cd30*/  WARPSYNC.COLLECTIVE R15, `(.L_x_6435) ;  /* 0x000000000f087348 */ /* 0x000fea0003c00000 */
[----:B------:R0:W1:Y:S02]  /*2cd40*/  SHFL.UP P6, R14, R13, R12, R11 ;  /* 0x0400000c0d0e7389 */ /* 0x00006400000c000b */
[----:B01----:R-:W-:Y:S01]  /*2cd50*/  ENDCOLLECTIVE ;  /* 0x000000000000791b */ /* 0x003fe20003800000 */
.L_x_6435:
[----:B------:R-:W-:Y:S01]  /*2cd60*/  IMAD.MOV.U32 R12, RZ, RZ, 0x4 ;  /* 0x00000004ff0c7424 */ /* 0x000fe200078e00ff */
[----:B------:R-:W-:-:S05]  /*2cd70*/  SEL R2, R14, RZ, P2 ;  /* 0x000000ff0e027207 */ /* 0x000fca0001000000 */
[----:B------:R-:W-:-:S04]  /*2cd80*/  IMAD.IADD R2, R5, 0x1, R2 ;  /* 0x0000000105027824 */ /* 0x000fc800078e0202 */
[----:B------:R-:W-:-:S07]  /*2cd90*/  IMAD.MOV.U32 R13, RZ, RZ, R2 ;  /* 0x000000ffff0d7224 */ /* 0x000fce00078e0002 */
[----:B------:R-:W-:Y:S05]  /*2cda0*/  WARPSYNC.COLLECTIVE R15, `(.L_x_6436) ;  /* 0x000000000f087348 */ /* 0x000fea0003c00000 */
[----:B------:R0:W1:Y:S02]  /*2cdb0*/  SHFL.UP P6, R14, R13, R12, R11 ;  /* 0x0400000c0d0e7389 */ /* 0x00006400000c000b */
[----:B01----:R-:W-:Y:S01]  /*2cdc0*/  ENDCOLLECTIVE ;  /* 0x000000000000791b */ /* 0x003fe20003800000 */
.L_x_6436:
[----:B------:R-:W-:Y:S01]  /*2cdd0*/  IMAD.MOV.U32 R12, RZ, RZ, 0x8 ;  /* 0x00000008ff0c7424 */ /* 0x000fe200078e00ff */
[----:B------:R-:W-:-:S05]  /*2cde0*/  SEL R3, R14, RZ, P3 ;  /* 0x000000ff0e037207 */ /* 0x000fca0001800000 */
[----:B------:R-:W-:-:S04]  /*2cdf0*/  IMAD.IADD R3, R2, 0x1, R3 ;  /* 0x0000000102037824 */ /* 0x000fc800078e0203 */
[----:B------:R-:W-:-:S07]  /*2ce00*/  IMAD.MOV.U32 R13, RZ, RZ, R3 ;  /* 0x000000ffff0d7224 */ /* 0x000fce00078e0003 */
[----:B------:R-:W-:Y:S05]  /*2ce10*/  WARPSYNC.COLLECTIVE R15, `(.L_x_6437) ;  /* 0x000000000f087348 */ /* 0x000fea0003c00000 */
[----:B------:R0:W1:Y:S02]  /*2ce20*/  SHFL.UP P6, R14, R13, R12, R11 ;  /* 0x0400000c0d0e7389 */ /* 0x00006400000c000b */
[----:B01----:R-:W-:Y:S01]  /*2ce30*/  ENDCOLLECTIVE ;  /* 0x000000000000791b */ /* 0x003fe20003800000 */
.L_x_6437:
[----:B------:R-:W-:Y:S01]  /*2ce40*/  IMAD.MOV.U32 R12, RZ, RZ, 0x10 ;  /* 0x00000010ff0c7424 */ /* 0x000fe200078e00ff */
[----:B------:R-:W-:-:S05]  /*2ce50*/  SEL R14, R14, RZ, P4 ;  /* 0x000000ff0e0e7207 */ /* 0x000fca0002000000 */
[----:B------:R-:W-:-:S04]  /*2ce60*/  IMAD.IADD R5, R3, 0x1, R14 ;  /* 0x0000000103057824 */ /* 0x000fc800078e020e */
[----:B------:R-:W-:-:S07]  /*2ce70*/  IMAD.MOV.U32 R13, RZ, RZ, R5 ;  /* 0x000000ffff0d7224 */ /* 0x000fce00078e0005 */
[----:B------:R-:W-:Y:S05]  /*2ce80*/  WARPSYNC.COLLECTIVE R15, `(.L_x_6438) ;  /* 0x000000000f087348 */ /* 0x000fea0003c00000 */
[----:B------:R0:W1:Y:S02]  /*2ce90*/  SHFL.UP P6, R14, R13, R12, R11 ;  /* 0x0400000c0d0e7389 */ /* 0x00006400000c000b */
[----:B01----:R-:W-:Y:S01]  /*2cea0*/  ENDCOLLECTIVE ;  /* 0x000000000000791b */ /* 0x003fe20003800000 */
.L_x_6438:
        /* <DEDUP_REMOVED lines=8> */
.L_x_6439:
[----:B------:R-:W-:Y:S05]  /*2cf30*/  BRA `(.L_x_6440) ;  /* 0xffffffa400f47947 */ /* 0x000fea000383ffff */
.L_x_6266:
[----:B------:R-:W-:Y:S01]  /*2cf40*/  BSSY B0, `(.L_x_6441) ;  /* 0x0000007000007945 */ /* 0x000fe20003800000 */
[----:B------:R-:W-:Y:S02]  /*2cf50*/  IMAD.MOV.U32 R12, RZ, RZ, 0x1 ;  /* 0x00000001ff0c7424 */ /* 0x000fe400078e00ff */
[----:B-1----:R-:W-:Y:S02]  /*2cf60*/  IMAD.MOV.U32 R11, RZ, RZ, RZ ;  /* 0x000000ffff0b7224 */ /* 0x002fe400078e00ff */
[----:B------:R-:W-:-:S07]  /*2cf70*/  IMAD.MOV.U32 R15, RZ, RZ, -0x1 ;  /* 0xffffffffff0f7424 */ /* 0x000fce00078e00ff */
[----:B------:R-:W-:Y:S05]  /*2cf80*/  WARPSYNC.COLLECTIVE R15, `(.L_x_6442) ;  /* 0x000000000f087348 */ /* 0x000fea0003c00000 */
[----:B------:R0:W1:Y:S02]  /*2cf90*/  SHFL.UP P6, R14, R13, R12, R11 ;  /* 0x0400000c0d0e7389 */ /* 0x00006400000c000b */
[----:B01----:R-:W-:Y:S01]  /*2cfa0*/  ENDCOLLECTIVE ;  /* 0x000000000000791b */ /* 0x003fe20003800000 */
.L_x_6442:
[----:B------:R-:W-:Y:S05]  /*2cfb0*/  BSYNC B0 ;  /* 0x0000000000007941 */ /* 0x000fea0003800000 */
.L_x_6441:
        /* <DEDUP_REMOVED lines=8> */
.L_x_6443:
[----:B------:R-:W-:Y:S01]  /*2d040*/  IMAD.MOV.U32 R12, RZ, RZ, 0x4 ;  /* 0x00000004ff0c7424 */ /* 0x000fe200078e00ff */
[----:B------:R-:W-:-:S05]  /*2d050*/  SEL R2, R14, RZ, P2 ;  /* 0x000000ff0e027207 */ /* 0x000fca0001000000 */
[----:B------:R-:W-:-:S04]  /*2d060*/  IMAD.IADD R2, R13, 0x1, R2 ;  /* 0x000000010d027824 */ /* 0x000fc800078e0202 */
[----:B------:R-:W-:-:S07]  /*2d070*/  IMAD.MOV.U32 R13, RZ, RZ, R2 ;  /* 0x000000ffff0d7224 */ /* 0x000fce00078e0002 */
[----:B------:R-:W-:Y:S05]  /*2d080*/  WARPSYNC.COLLECTIVE R15, `(.L_x_6444) ;  /* 0x000000000f087348 */ /* 0x000fea0003c00000 */
[----:B------:R0:W1:Y:S02]  /*2d090*/  SHFL.UP P6, R14, R13, R12, R11 ;  /* 0x0400000c0d0e7389 */ /* 0x00006400000c000b */
[----:B01----:R-:W-:Y:S01]  /*2d0a0*/  ENDCOLLECTIVE ;  /* 0x000000000000791b */ /* 0x003fe20003800000 */
.L_x_6444:
[----:B------:R-:W-:Y:S01]  /*2d0b0*/  IMAD.MOV.U32 R12, RZ, RZ, 0x8 ;  /* 0x00000008ff0c7424 */ /* 0x000fe200078e00ff */
[----:B------:R-:W-:-:S05]  /*2d0c0*/  SEL R3, R14, RZ, P3 ;  /* 0x000000ff0e037207 */ /* 0x000fca0001800000 */
[----:B------:R-:W-:-:S04]  /*2d0d0*/  IMAD.IADD R3, R2, 0x1, R3 ;  /* 0x0000000102037824 */ /* 0x000fc800078e0203 */
[----:B------:R-:W-:-:S07]  /*2d0e0*/  IMAD.MOV.U32 R13, RZ, RZ, R3 ;  /* 0x000000ffff0d7224 */ /* 0x000fce00078e0003 */
[----:B------:R-:W-:Y:S05]  /*2d0f0*/  WARPSYNC.COLLECTIVE R15, `(.L_x_6445) ;  /* 0x000000000f087348 */ /* 0x000fea0003c00000 */
[----:B------:R0:W1:Y:S02]  /*2d100*/  SHFL.UP P6, R14, R13, R12, R11 ;  /* 0x0400000c0d0e7389 */ /* 0x00006400000c000b */
[----:B01----:R-:W-:Y:S01]  /*2d110*/  ENDCOLLECTIVE ;  /* 0x000000000000791b */ /* 0x003fe20003800000 */
.L_x_6445:
[----:B------:R-:W-:Y:S01]  /*2d120*/  IMAD.MOV.U32 R12, RZ, RZ, 0x10 ;  /* 0x00000010ff0c7424 */ /* 0x000fe200078e00ff */
[----:B------:R-:W-:-:S05]  /*2d130*/  SEL R14, R14, RZ, P4 ;  /* 0x000000ff0e0e7207 */ /* 0x000fca0002000000 */
[----:B------:R-:W-:-:S04]  /*2d140*/  IMAD.IADD R5, R3, 0x1, R14 ;  /* 0x0000000103057824 */ /* 0x000fc800078e020e */
[----:B------:R-:W-:-:S07]  /*2d150*/  IMAD.MOV.U32 R13, RZ, RZ, R5 ;  /* 0x000000ffff0d7224 */ /* 0x000fce00078e0005 */
[----:B------:R-:W-:Y:S05]  /*2d160*/  WARPSYNC.COLLECTIVE R15, `(.L_x_6446) ;  /* 0x000000000f087348 */ /* 0x000fea0003c00000 */
[----:B------:R0:W1:Y:S02]  /*2d170*/  SHFL.UP P6, R14, R13, R12, R11 ;  /* 0x0400000c0d0e7389 */ /* 0x00006400000c000b */
[----:B01----:R-:W-:Y:S01]  /*2d180*/  ENDCOLLECTIVE ;  /* 0x000000000000791b */ /* 0x003fe20003800000 */
.L_x_6446:
        /* <DEDUP_REMOVED lines=8> */
.L_x_6447:
[----:B------:R-:W-:Y:S05]  /*2d210*/  BRA `(.L_x_6448) ;  /* 0xffffffa400e07947 */ /* 0x000fea000383ffff */
.L_x_6268:
[----:B------:R-:W-:Y:S01]  /*2d220*/  BSSY B0, `(.L_x_6449) ;  /* 0x0000006000007945 */ /* 0x000fe20003800000 */
[----:B------:R-:W-:Y:S01]  /*2d230*/  PLOP3.LUT P6, PT, P6, PT, PT, 0x8, 0x0 ;  /* 0x000000000000781c */ /* 0x000fe200037ce170 */
[----:B------:R-:W-:-:S12]  /*2d240*/  IMAD.MOV.U32 R15, RZ, RZ, -0x1 ;  /* 0xffffffffff0f7424 */ /* 0x000fd800078e00ff */
[----:B01----:R-:W-:Y:S05]  /*2d250*/  WARPSYNC.COLLECTIVE R15, `(.L_x_6450) ;  /* 0x000000000f087348 */ /* 0x003fea0003c00000 */
[----:B------:R-:W-:Y:S01]  /*2d260*/  VOTE.ANY R14, PT, P6 ;  /* 0x00000000000e7806 */ /* 0x000fe200030e0100 */
[----:B01----:R-:W-:Y:S06]  /*2d270*/  ENDCOLLECTIVE ;  /* 0x000000000000791b */ /* 0x003fec0003800000 */
.L_x_6450:
[----:B------:R-:W-:Y:S05]  /*2d280*/  BSYNC B0 ;  /* 0x0000000000007941 */ /* 0x000fea0003800000 */
.L_x_6449:
        /* <DEDUP_REMOVED lines=8> */
.L_x_6451:
[----:B------:R-:W-:Y:S02]  /*2d310*/  IMAD.IADD R19, R12, 0x1, R19 ;  /* 0x000000010c137824 */ /* 0x000fe400078e0213 */
[----:B------:R-:W-:Y:S02]  /*2d320*/  IMAD.MOV.U32 R13, RZ, RZ, R4 ;  /* 0x000000ffff0d7224 */ /* 0x000fe400078e0004 */
[----:B------:R-:W-:-:S07]  /*2d330*/  IMAD.MOV.U32 R17, RZ, RZ, R14 ;  /* 0x000000ffff117224 */ /* 0x000fce00078e000e */
[----:B------:R-:W-:Y:S05]  /*2d340*/  WARPSYNC.COLLECTIVE R15, `(.L_x_6452) ;  /* 0x000000000f087348 */ /* 0x000fea0003c00000 */
[----:B------:R0:W1:Y:S02]  /*2d350*/  SHFL.IDX P6, R14, R13, R12, R11 ;  /* 0x0000000c0d0e7389 */ /* 0x00006400000c000b */
[----:B01----:R-:W-:Y:S01]  /*2d360*/  ENDCOLLECTIVE ;  /* 0x000000000000791b */ /* 0x003fe20003800000 */
.L_x_6452:
[----:B------:R-:W-:Y:S01]  /*2d370*/  IMAD.MOV.U32 R4, RZ, RZ, R14 ;  /* 0x000000ffff047224 */ /* 0x000fe200078e000e */
[----:B------:R-:W-:Y:S06]  /*2d380*/  BRA `(.L_x_6453) ;  /* 0xffffffa400c47947 */ /* 0x000fec000383ffff */
.L_x_6270:
[----:B------:R-:W-:Y:S01]  /*2d390*/  BSSY B0, `(.L_x_6454) ;  /* 0x0000007000007945 */ /* 0x000fe20003800000 */
[----:B------:R-:W-:Y:S02]  /*2d3a0*/  IMAD.MOV.U32 R13, RZ, RZ, R2 ;  /* 0x000000ffff0d7224 */ /* 0x000fe400078e0002 */
[----:B-1----:R-:W-:Y:S02]  /*2d3b0*/  IMAD.MOV.U32 R11, RZ, RZ, 0x1f ;  /* 0x0000001fff0b7424 */ /* 0x002fe400078e00ff */
[----:B------:R-:W-:-:S07]  /*2d3c0*/  IMAD.MOV.U32 R15, RZ, RZ, -0x1 ;  /* 0xffffffffff0f7424 */ /* 0x000fce00078e00ff */
[----:B0--34-:R-:W-:Y:S05]  /*2d3d0*/  WARPSYNC.COLLECTIVE R15, `(.L_x_6455) ;  /* 0x000000000f087348 */ /* 0x019fea0003c00000 */
[----:B------:R1:W2:Y:S02]  /*2d3e0*/  SHFL.IDX P6, R14, R13, R12, R11 ;  /* 0x0000000c0d0e7389 */ /* 0x0002a400000c000b */
[----:B01234-:R-:W-:Y:S01]  /*2d3f0*/  ENDCOLLECTIVE ;  /* 0x000000000000791b */ /* 0x01ffe20003800000 */
.L_x_6455:
[----:B------:R-:W-:Y:S05]  /*2d400*/  BSYNC B0 ;  /* 0x0000000000007941 */ /* 0x000fea0003800000 */
.L_x_6454:
[----:B------:R-:W-:Y:S01]  /*2d410*/  IMAD.MOV.U32 R6, RZ, RZ, R14 ;  /* 0x000000ffff067224 */ /* 0x000fe200078e000e */
[----:B------:R-:W-:Y:S06]  /*2d420*/  BRA `(.L_x_6269) ;  /* 0xffffffa400b47947 */ /* 0x000fec000383ffff */
.L_x_6276:
[----:B0-----:R0:W2:Y:S02]  /*2d430*/  SYNCS.PHASECHK.TRANS64.TRYWAIT P0, [R7+URZ+0x30820], R0 ;  /* 0x03082000070075a7 */ /* 0x0010a4000800017f */
[----:B--2---:R-:W-:Y:S05]  /*2d440*/  @!P0 NANOSLEEP.SYNCS 0x989680 ;  /* 0x009896800000895d */ /* 0x004fea0003900000 */
[----:B------:R-:W2:Y:S02]  /*2d450*/  @!P0 SYNCS.PHASECHK.TRANS64 P0, [R7+URZ+0x30820], R0 ;  /* 0x03082000070085a7 */ /* 0x000ea4000800007f */
[----:B--2---:R-:W-:Y:S05]  /*2d460*/  @!P0 BRA `(.L_x_6276) ;  /* 0xfffffffc00f08947 */ /* 0x004fea000383ffff */
[----:B------:R-:W-:Y:S05]  /*2d470*/  BRA `(.L_x_6456) ;  /* 0xffffffb0000c7947 */ /* 0x000fea000383ffff */
.L_x_6277:
[----:B------:R-:W2:Y:S01]  /*2d480*/  S2R R2, SR_TID.X ;  /* 0x0000000000027919 */ /* 0x000ea20000002100 */
[----:B------:R-:W-:Y:S01]  /*2d490*/  BSSY B0, `(.L_x_6457) ;  /* 0x000000a000007945 */ /* 0x000fe20003800000 */
[----:B------:R-:W-:Y:S02]  /*2d4a0*/  IMAD.MOV.U32 R12, RZ, RZ, RZ ;  /* 0x000000ffff0c7224 */ /* 0x000fe400078e00ff */
[----:B-1----:R-:W-:Y:S02]  /*2d4b0*/  IMAD.MOV.U32 R11, RZ, RZ, 0x1f ;  /* 0x0000001fff0b7424 */ /* 0x002fe400078e00ff */
[----:B------:R-:W-:Y:S01]  /*2d4c0*/  IMAD.MOV.U32 R15, RZ, RZ, -0x1 ;  /* 0xffffffffff0f7424 */ /* 0x000fe200078e00ff */
[----:B--2---:R-:W-:-:S04]  /*2d4d0*/  SHF.R.U32.HI R2, RZ, 0x5, R2 ;  /* 0x00000005ff027819 */ /* 0x004fc80000011602 */
[----:B------:R-:W-:-:S05]  /*2d4e0*/  LOP3.LUT R2, R2, 0x3, RZ, 0xc0, !PT ;  /* 0x0000000302027812 */ /* 0x000fca00078ec0ff */
[----:B------:R-:W-:-:S07]  /*2d4f0*/  IMAD.MOV.U32 R13, RZ, RZ, R2 ;  /* 0x000000ffff0d7224 */ /* 0x000fce00078e0002 */
[----:B0-----:R-:W-:Y:S05]  /*2d500*/  WARPSYNC.COLLECTIVE R15, `(.L_x_6458) ;  /* 0x000000000f087348 */ /* 0x001fea0003c00000 */
[----:B------:R1:W2:Y:S02]  /*2d510*/  SHFL.IDX P6, R14, R13, R12, R11 ;  /* 0x0000000c0d0e7389 */ /* 0x0002a400000c000b */
[----:B012---:R-:W-:Y:S01]  /*2d520*/  ENDCOLLECTIVE ;  /* 0x000000000000791b */ /* 0x007fe20003800000 */
.L_x_6458:
[----:B------:R-:W-:Y:S05]  /*2d530*/  BSYNC B0 ;  /* 0x0000000000007941 */ /* 0x000fea0003800000 */
.L_x_6457:
[----:B------:R-:W-:Y:S05]  /*2d540*/  BRA `(.L_x_6459) ;  /* 0xffffffac00f47947 */ /* 0x000fea000383ffff */
.L_x_6278:
[----:B------:R-:W-:Y:S01]  /*2d550*/  BSSY B0, `(.L_x_6460) ;  /* 0x0000006000007945 */ /* 0x000fe20003800000 */
[----:B------:R-:W-:-:S07]  /*2d560*/  IMAD.MOV.U32 R15, RZ, RZ, -0x1 ;  /* 0xffffffffff0f7424 */ /* 0x000fce00078e00ff */
[----:B01----:R-:W-:Y:S05]  /*2d570*/  WARPSYNC.COLLECTIVE R15, `(.L_x_6461) ;  /* 0x000000000f0c7348 */ /* 0x003fea0003c00000 */
[----:B------:R-:W-:Y:S02]  /*2d580*/  ELECT P6, UR62, PT ;  /* 0x00000000003e782f */ /* 0x000fe400038c0000 */
[----:B------:R-:W-:Y:S01]  /*2d590*/  MOV R14, UR62 ;  /* 0x0000003e000e7c02 */ /* 0x000fe20008000f00 */
[----:B01----:R-:W-:Y:S10]  /*2d5a0*/  ENDCOLLECTIVE ;  /* 0x000000000000791b */ /* 0x003ff40003800000 */
.L_x_6461:
[----:B------:R-:W-:Y:S05]  /*2d5b0*/  BSYNC B0 ;  /* 0x0000000000007941 */ /* 0x000fea0003800000 */
.L_x_6460:
[----:B------:R-:W-:Y:S05]  /*2d5c0*/  BRA `(.L_x_6462) ;  /* 0xffffffac00e87947 */ /* 0x000fea000383ffff */
.L_x_6280:
[----:B0-----:R0:W2:Y:S02]  /*2d5d0*/  SYNCS.PHASECHK.TRANS64.TRYWAIT P1, [R5+URZ+0x30840], R0 ;  /* 0x03084000050075a7 */ /* 0x0010a4000802017f */
[----:B--2---:R-:W-:Y:S05]  /*2d5e0*/  @!P1 NANOSLEEP.SYNCS 0x989680 ;  /* 0x009896800000995d */ /* 0x004fea0003900000 */
[----:B------:R-:W2:Y:S02]  /*2d5f0*/  @!P1 SYNCS.PHASECHK.TRANS64 P1, [R5+URZ+0x30840], R0 ;  /* 0x03084000050095a7 */ /* 0x000ea4000802007f */
[----:B--2---:R-:W-:Y:S05]  /*2d600*/  @!P1 BRA `(.L_x_6280) ;  /* 0xfffffffc00f09947 */ /* 0x004fea000383ffff */
[----:B------:R-:W-:Y:S05]  /*2d610*/  BRA `(.L_x_6463) ;  /* 0xffffffb000107947 */ /* 0x000fea000383ffff */
.L_x_6282:
[----:B--2---:R2:W3:Y:S02]  /*2d620*/  SYNCS.PHASECHK.TRANS64.TRYWAIT P1, [R3+URZ+0x30840], R2 ;  /* 0x03084002030075a7 */ /* 0x0044e4000802017f */
[----:B---3--:R-:W-:Y:S05]  /*2d630*/  @!P1 NANOSLEEP.SYNCS 0x989680 ;  /* 0x009896800000995d */ /* 0x008fea0003900000 */
[----:B------:R-:W3:Y:S02]  /*2d640*/  @!P1 SYNCS.PHASECHK.TRANS64 P1, [R3+URZ+0x30840], R2 ;  /* 0x03084002030095a7 */ /* 0x000ee4000802007f */
[----:B---3--:R-:W-:Y:S05]  /*2d650*/  @!P1 BRA `(.L_x_6282) ;  /* 0xfffffffc00f09947 */ /* 0x008fea000383ffff */
[----:B------:R-:W-:Y:S05]  /*2d660*/  BRA `(.L_x_6464) ;  /* 0xffffffb0001c7947 */ /* 0x000fea000383ffff */
.L_x_6284:
[----:B---3--:R3:W4:Y:S02]  /*2d670*/  SYNCS.PHASECHK.TRANS64.TRYWAIT P1, [R5+URZ+0x30860], R0 ;  /* 0x03086000050075a7 */ /* 0x008724000802017f */
[----:B----4-:R-:W-:Y:S05]  /*2d680*/  @!P1 NANOSLEEP.SYNCS 0x989680 ;  /* 0x009896800000995d */ /* 0x010fea0003900000 */
[----:B------:R-:W4:Y:S02]  /*2d690*/  @!P1 SYNCS.PHASECHK.TRANS64 P1, [R5+URZ+0x30860], R0 ;  /* 0x03086000050095a7 */ /* 0x000f24000802007f */
[----:B----4-:R-:W-:Y:S05]  /*2d6a0*/  @!P1 BRA `(.L_x_6284) ;  /* 0xfffffffc00f09947 */ /* 0x010fea000383ffff */
[----:B------:R-:W-:Y:S05]  /*2d6b0*/  BRA `(.L_x_6465) ;  /* 0xffffffb000187947 */ /* 0x000fea000383ffff */
.L_x_6466:
        /* <DEDUP_REMOVED lines=12> */
.L_x_15973:


//--------------------- .text._ZN7cutlass13device_kernelIN5flash11enable_sm90INS1_16FlashAttnFwdSm90INS1_25CollectiveMainloopFwdSm90ILi2EN4cute5tupleIJNS5_1CILi1EEES8_S8_EEENS6_IJNS7_ILi128EEESA_SA_EEELi128ENS_10bfloat16_tEfNS_4arch4Sm90ELb0ELb0ELb1ELb0ELb1ELb0ELb0ELb1ELb1ELb1ELb1ELb0EEENS1_21CollectiveEpilogueFwdISB_S9_SC_SE_Li256ELb0ELb1ELb1ELb0EEENS1_19SingleTileSchedulerILb0ELb1ELb1ELi128EEEEEEEEEvNT_6ParamsE --------------------------
	.section	.text._ZN7cutlass13device_kernelIN5flash11enable_sm90INS1_16FlashAttnFwdSm90INS1_25CollectiveMainloopFwdSm90ILi2EN4cute5tupleIJNS5_1CILi1EEES8_S8_EEENS6_IJNS7_ILi128EEESA_SA_EEELi128ENS_10bfloat16_tEfNS_4arch4Sm90ELb0ELb0ELb1ELb0ELb1ELb0ELb0ELb1ELb1ELb1ELb1ELb0EEENS1_21CollectiveEpilogueFwdISB_S9_SC_SE_Li256ELb0ELb1ELb1ELb0EEENS1_19SingleTileSchedulerILb0ELb1ELb1ELi128EEEEEEEEEvNT_6ParamsE,"ax",@progbits
	.align	128
.text._ZN7cutlass13device_kernelIN5flash11enable_sm90INS1_16FlashAttnFwdSm90INS1_25CollectiveMainloopFwdSm90ILi2EN4cute5tupleIJNS5_1CILi1EEES8_S8_EEENS6_IJNS7_ILi128EEESA_SA_EEELi128ENS_10bfloat16_tEfNS_4arch4Sm90ELb0ELb0ELb1ELb0ELb1ELb0ELb0ELb1ELb1ELb1ELb1ELb0EEENS1_21CollectiveEpilogueFwdISB_S9_SC_SE_Li256ELb0ELb1ELb1ELb0EEENS1_19SingleTileSchedulerILb0ELb1ELb1ELi128EEEEEEEEEvNT_6ParamsE:
        .type           _ZN7cutlass13device_kernelIN5flash11enable_sm90INS1_16FlashAttnFwdSm90INS1_25CollectiveMainloopFwdSm90ILi2EN4cute5tupleIJNS5_1CILi1EEES8_S8_EEENS6_IJNS7_ILi128EEESA_SA_EEELi128ENS_10bfloat16_tEfNS_4arch4Sm90ELb0ELb0ELb1ELb0ELb1ELb0ELb0ELb1ELb1ELb1ELb1ELb0EEENS1_21CollectiveEpilogueFwdISB_S9_SC_SE_Li256ELb0ELb1ELb1ELb0EEENS1_19SingleTileSchedulerILb0ELb1ELb1ELi128EEEEEEEEEvNT_6ParamsE,@function
        .size           _ZN7cutlass13device_kernelIN5flash11enable_sm90INS1_16FlashAttnFwdSm90INS1_25CollectiveMainloopFwdSm90ILi2EN4cute5tupleIJNS5_1CILi1EEES8_S8_EEENS6_IJNS7_ILi128EEESA_SA_EEELi128ENS_10bfloat16_tEfNS_4arch4Sm90ELb0ELb0ELb1ELb0ELb1ELb0ELb0ELb1ELb1ELb1ELb1ELb0EEENS1_21CollectiveEpilogueFwdISB_S9_SC_SE_Li256ELb0ELb1ELb1ELb0EEENS1_19SingleTileSchedulerILb0ELb1ELb1ELi128EEEEEEEEEvNT_6ParamsE,(.L_x_15974 - _ZN7cutlass13device_kernelIN5flash11enable_sm90INS1_16FlashAttnFwdSm90INS1_25CollectiveMainloopFwdSm90ILi2EN4cute5tupleIJNS5_1CILi1EEES8_S8_EEENS6_IJNS7_ILi128EEESA_SA_EEELi128ENS_10bfloat16_tEfNS_4arch4Sm90ELb0ELb0ELb1ELb0ELb1ELb0ELb0ELb1ELb1ELb1ELb1ELb0EEENS1_21CollectiveEpilogueFwdISB_S9_SC_SE_Li256ELb0ELb1ELb1ELb0EEENS1_19SingleTileSchedulerILb0ELb1ELb1ELi128EEEEEEEEEvNT_6ParamsE)
        .other          _ZN7cutlass13device_kernelIN5flash11enable_sm90INS1_16FlashAttnFwdSm90INS1_25CollectiveMainloopFwdSm90ILi2EN4cute5tupleIJNS5_1CILi1EEES8_S8_EEENS6_IJNS7_ILi128EEESA_SA_EEELi128ENS_10bfloat16_tEfNS_4arch4Sm90ELb0ELb0ELb1ELb0ELb1ELb0ELb0ELb1ELb1ELb1ELb1ELb0EEENS1_21CollectiveEpilogueFwdISB_S9_SC_SE_Li256ELb0ELb1ELb1ELb0EEENS1_19SingleTileSchedulerILb0ELb1ELb1ELi128EEEEEEEEEvNT_6ParamsE,@"STO_CUDA_ENTRY STV_DEFAULT"
_ZN7cutlass13device_kernelIN5flash11enable_sm90INS1_16FlashAttnFwdSm90INS1_25CollectiveMainloopFwdSm90ILi2EN4cute5tupleIJNS5_1CILi1EEES8_S8_EEENS6_IJNS7_ILi128EEESA_SA_EEELi128ENS_10bfloat16_tEfNS_4arch4Sm90ELb0ELb0ELb1ELb0ELb1ELb0ELb0ELb1ELb1ELb1ELb1ELb0EEENS1_21CollectiveEpilogueFwdISB_S9_SC_SE_Li256ELb0ELb1ELb1ELb0EEENS1_19SingleTileSchedulerILb0ELb1ELb1ELi128EEEEEEEEEvNT_6ParamsE:
[----:B------:R-:W0:Y:S01]  /*0000*/  LDC R1, c[0x0][0x28] ;  /* 0x00000a00ff017b82 */ /* 0x000e220000000800 */
[----:B------:R-:W1:Y:S01]  /*0010*/  S2R R18, SR_TID.X ;  /* 0x0000000000127919 */ /* 0x000e620000002100 */
[----:B------:R-:W-:Y:S01]  /*0020*/  ELECT P0, URZ, PT ;  /* 0x00000000003f782f */ /* 0x000fe20003800000 */
[----:B------:R-:W-:Y:S01]  /*0030*/  UMOV UR4, 0x80 ;  /* 0x0000008000047882 */ /* 0x000fe20000000000 */
[----:B------:R-:W-:Y:S01]  /*0040*/  UMOV UR7, 0x100 ;  /* 0x0000010000077882 */ /* 0x000fe20000000000 */
[--C-:B-1----:R-:W-:Y:S02]  /*0050*/  SHF.R.U32.HI R17, RZ, 0x5, R18.reuse ;  /* 0x00000005ff117819 */ /* 0x102fe40000011612 */
[----:B------:R-:W-:-:S03]  /*0060*/  SHF.R.U32.HI R2, RZ, 0x7, R18 ;  /* 0x00000007ff027819 */ /* 0x000fc60000011612 */
[----:B------:R-:W1:Y:S04]  /*0070*/  SHFL.IDX PT, R0, R17, RZ, 0x1f ;  /* 0x00001fff11007589 */ /* 0x000e6800000e0000 */
[----:B------:R2:W3:Y:S01]  /*0080*/  SHFL.IDX PT, R3, R2, RZ, 0x1f ;  /* 0x00001fff02037589 */ /* 0x0004e200000e0000 */
[C---:B-1----:R-:W-:Y:S02]  /*0090*/  ISETP.NE.OR P0, PT, R0.reuse, RZ, !P0 ;  /* 0x000000ff0000720c */ /* 0x042fe40004705670 */
[----:B------:R-:W-:-:S11]  /*00a0*/  ISETP.NE.AND P1, PT, R0, RZ, PT ;  /* 0x000000ff0000720c */ /* 0x000fd60003f25270 */
        /* <DEDUP_REMOVED lines=12> */
[----:B------:R2:W1:Y:S06]  /*0170*/  @!UP0 SYNCS.EXCH.64 URZ, [UR8+0x28800], UR4 ;  /* 0x02880004083f85b2 */ /* 0x00046c0008000100 */
[----:B------:R2:W4:Y:S02]  /*0180*/  @!UP1 SYNCS.EXCH.64 URZ, [UR8+0x28820], UR6 ;  /* 0x02882006083f95b2 */ /* 0x0005240008000100 */
[----:B0-23--:R-:W-:Y:S05]  /*0190*/  @P1 BRA `(.L_x_6467) ;  /* 0x0000000000481947 */ /* 0x00dfea0003800000 */
        /* <DEDUP_REMOVED lines=13> */
[----:B0-----:R0:W2:Y:S08]  /*0270*/  SYNCS.EXCH.64 URZ, [UR8+0x28830], UR4 ;  /* 0x02883004083f75b2 */ /* 0x0010b00008000100 */
[----:B------:R0:W3:Y:S01]  /*0280*/  SYNCS.EXCH.64 URZ, [UR8+0x28840], UR6 ;  /* 0x02884006083f75b2 */ /* 0x0000e20008000100 */
[----:B------:R0:W0:Y:S01]  /*0290*/  SYNCS.EXCH.64 URZ, [UR8+0x28838], UR4 ;  /* 0x02883804083f75b2 */ /* 0x0000220008000100 */
[----:B------:R0:W0:Y:S01]  /*02a0*/  SYNCS.EXCH.64 URZ, [UR8+0x28848], UR6 ;  /* 0x02884806083f75b2 */ /* 0x0000220008000100 */
[----:B------:R-:W-:Y:S01]  /*02b0*/  NOP ;  /* 0x0000000000007918 */ /* 0x000fe20000000000 */
.L_x_6467:
        /* <DEDUP_REMOVED lines=22> */
.L_x_6468:
        /* <DEDUP_REMOVED lines=18> */
.L_x_6469:
        /* <DEDUP_REMOVED lines=22> */
.L_x_6470:
        /* <DEDUP_REMOVED lines=23> */
.L_x_6471:
[----:B------:R-:W-:Y:S01]  /*0810*/  UISETP.NE.AND UP0, UPT, UR9, URZ, UPT ;  /* 0x0000003f0900728c */ /* 0x000fe2000bf05270 */
[----:B------:R-:W-:Y:S01]  /*0820*/  NOP ;  /* 0x0000000000007918 */ /* 0x000fe20000000000 */
[----:B------:R-:W-:Y:S01]  /*0830*/  UMOV UR40, 0x1 ;  /* 0x0000000100287882 */ /* 0x000fe20000000000 */
[----:B------:R-:W-:Y:S01]  /*0840*/  ULDC.64 UR38, c[0x0][0x208] ;  /* 0x0000820000267ab9 */ /* 0x000fe20000000a00 */
[----:B------:R-:W-:Y:S01]  /*0850*/  USEL UR40, UR40, 0x2, !UP0 ;  /* 0x0000000228287887 */ /* 0x000fe2000c000000 */
[----:B------:R-:W-:Y:S01]  /*0860*/  BSSY B6, `(.L_x_6472) ;  /* 0x0000bcf000067945 */ /* 0x000fe20003800000 */
[----:B01234-:R-:W-:Y:S01]  /*0870*/  BAR.SYNC.DEFER_BLOCKING 0x0 ;  /* 0x0000000000007b1d */ /* 0x01ffe20000010000 */
[----:B------:R-:W-:-:S13]  /*0880*/  PLOP3.LUT P0, PT, PT, PT, UP0, 0x80, 0x0 ;  /* 0x000000000000781c */ /* 0x000fda0003f0f008 */
[----:B------:R-:W-:Y:S05]  /*0890*/  @!P0 BRA `(.L_x_6473) ;  /* 0x0000008000788947 */ /* 0x000fea0003800000 */
.L_x_6474:
[----:B------:R-:W-:-:S08]  /*08a0*/  NOP ;  /* 0x0000000000007918 */ /* 0x000fd00000000000 */
[----:B------:R-:W0:Y:S02]  /*08b0*/  USETMAXREG.TRY_ALLOC.CTAPOOL UP0, 0xe8 ;  /* 0x000000e8000079c8 */ /* 0x000e240008000600 */
[----:B0-----:R-:W-:-:S13]  /*08c0*/  PLOP3.LUT P0, PT, PT, PT, UP0, 0x80, 0x0 ;  /* 0x000000000000781c */ /* 0x001fda0003f0f008 */
[----:B------:R-:W-:Y:S05]  /*08d0*/  @!P0 BRA `(.L_x_6474) ;  /* 0xfffffffc00f08947 */ /* 0x000fea000383ffff */
[----:B------:R-:W0:Y:S01]  /*08e0*/  S2UR UR6, SR_CTAID.Y ;  /* 0x00000000000679c3 */ /* 0x000e220000002600 */
[----:B------:R-:W-:Y:S01]  /*08f0*/  LOP3.LUT R0, R18, 0xffffff80, RZ, 0xc0, !PT ;  /* 0xffffff8012007812 */ /* 0x000fe200078ec0ff */
[----:B------:R-:W-:Y:S02]  /*0900*/  ULDC UR7, c[0x0][0xc50] ;  /* 0x0003140000077ab9 */ /* 0x000fe40000000800 */
[----:B------:R-:W-:-:S04]  /*0910*/  UISETP.NE.AND UP0, UPT, UR7, 0x1, UPT ;  /* 0x000000010700788c */ /* 0x000fc8000bf05270 */
[----:B------:R-:W-:Y:S08]  /*0920*/  BAR.ARV 0x8, 0x180 ;  /* 0x0206000000007b1d */ /* 0x000ff00000002000 */
[----:B------:R-:W1:Y:S01]  /*0930*/  S2UR UR8, SR_CTAID.Z ;  /* 0x00000000000879c3 */ /* 0x000e620000002700 */
[----:B------:R-:W-:Y:S01]  /*0940*/  ISETP.NE.AND P0, PT, R0, 0x80, PT ;  /* 0x000000800000780c */ /* 0x000fe20003f05270 */
[----:B------:R-:W-:Y:S01]  /*0950*/  @UP0 ULDC UR4, c[0x0][0xc54] ;  /* 0x0003150000040ab9 */ /* 0x000fe20000000800 */
[----:B------:R-:W-:Y:S01]  /*0960*/  @UP0 ULDC UR9, c[0x0][0xc58] ;  /* 0x0003160000090ab9 */ /* 0x000fe20000000800 */
[----:B0-----:R-:W-:-:S10]  /*0970*/  UIMAD.WIDE.U32 UR4, UR6, UR4, URZ ;  /* 0x00000004060472a5 */ /* 0x001fd4000f8e003f */
[----:B------:R-:W-:Y:S06]  /*0980*/  @!P0 BAR.ARV 0x9, 0x100 ;  /* 0x0244000000008b1d */ /* 0x000fec0000002000 */
[----:B------:R-:W-:Y:S01]  /*0990*/  UMOV UR37, UR6 ;  /* 0x0000000600257c82 */ /* 0x000fe20008000000 */
[----:B------:R-:W-:Y:S01]  /*09a0*/  @UP0 USHF.R.U32.HI UR37, URZ, UR9, UR5 ;  /* 0x000000093f250299 */ /* 0x000fe20008011605 */
[----:B-1----:R-:W-:-:S03]  /*09b0*/  ISETP.LE.AND P0, PT, RZ, UR8, PT ;  /* 0x00000008ff007c0c */ /* 0x002fc6000bf03270 */
[----:B------:R-:W-:-:S04]  /*09c0*/  UIADD3 UR4, -UR37, URZ, URZ ;  /* 0x0000003f25047290 */ /* 0x000fc8000fffe13f */
[----:B------:R-:W-:-:S06]  /*09d0*/  UIMAD UR7, UR7, UR4, UR6 ;  /* 0x00000004070772a4 */ /* 0x000fcc000f8e0206 */
[----:B------:R-:W-:Y:S06]  /*09e0*/  @!P0 BRA `(.L_x_6475) ;  /* 0x000000b800d88947 */ /* 0x000fec0003800000 */
[----:B------:R-:W-:Y:S01]  /*09f0*/  ULDC.64 UR4, c[0x0][0x418] ;  /* 0x0001060000047ab9 */ /* 0x000fe20000000a00 */
[----:B------:R-:W-:Y:S01]  /*0a00*/  ULDC UR43, c[0x0][0x424] ;  /* 0x00010900002b7ab9 */ /* 0x000fe20000000800 */
[----:B------:R-:W-:Y:S01]  /*0a10*/  UISETP.NE.U32.AND UP0, UPT, UR4, URZ, UPT ;  /* 0x0000003f0400728c */ /* 0x000fe2000bf05070 */
[----:B------:R-:W-:Y:S01]  /*0a20*/  IMAD.MOV.U32 R3, RZ, RZ, RZ ;  /* 0x000000ffff037224 */ /* 0x000fe200078e00ff */
        /* <DEDUP_REMOVED lines=8> */
[----:B------:R-:W-:-:S04]  /*0ab0*/  USHF.R.S32.HI UR5, URZ, 0x1f, UR4 ;  /* 0x0000001f3f057899 */ /* 0x000fc80008011404 */
[----:B------:R-:W-:-:S04]  /*0ac0*/  ULEA.HI UR5, UR5, UR4, URZ, 0x7 ;  /* 0x0000000405057291 */ /* 0x000fc8000f8f383f */
[----:B------:R-:W-:-:S04]  /*0ad0*/  USHF.R.S32.HI UR5, URZ, 0x7, UR5 ;  /* 0x000000073f057899 */ /* 0x000fc80008011405 */
[----:B------:R-:W-:Y:S08]  /*0ae0*/  @!P0 BRA `(.L_x_6476) ;  /* 0x0000000000808947 */ /* 0x000ff00003800000 */
[----:B------:R-:W-:-:S04]  /*0af0*/  USHF.R.U32.HI UR4, URZ, 0x10, UR7 ;  /* 0x000000103f047899 */ /* 0x000fc80008011607 */
[----:B------:R-:W-:-:S11]  /*0b00*/  UISETP.NE.AND UP0, UPT, UR4, URZ, UPT ;  /* 0x0000003f0400728c */ /* 0x000fd6000bf05270 */
[----:B------:R-:W-:Y:S02]  /*0b10*/  @!UP0 ULDC UR4, c[0x0][0x9f0] ;  /* 0x00027c0000048ab9 */ /* 0x000fe40000000800 */
[----:B------:R-:W-:Y:S01]  /*0b20*/  IMAD.U32 R6, RZ, RZ, UR4 ;  /* 0x00000004ff067e24 */ /* 0x000fe2000f8e00ff */
[----:B------:R-:W-:-:S04]  /*0b30*/  UIADD3 UR6, UR5, -0x1, UR4 ;  /* 0xffffffff05067890 */ /* 0x000fc8000fffe004 */
[-C--:B------:R-:W-:Y:S02]  /*0b40*/  IABS R3, R6.reuse ;  /* 0x0000000600037213 */ /* 0x080fe40000000000 */
[----:B------:R-:W-:Y:S01]  /*0b50*/  IMAD.U32 R8, RZ, RZ, UR6 ;  /* 0x00000006ff087e24 */ /* 0x000fe2000f8e00ff */
[----:B------:R-:W-:Y:S01]  /*0b60*/  IABS R6, R6 ;  /* 0x0000000600067213 */ /* 0x000fe20000000000 */
[----:B------:R-:W0:Y:S01]  /*0b70*/  I2F.RP R0, R3 ;  /* 0x0000000300007306 */ /* 0x000e220000209400 */
[----:B------:R-:W-:Y:S02]  /*0b80*/  ULOP3.LUT UR6, UR6, UR4, URZ, 0x3c, !UPT ;  /* 0x0000000406067292 */ /* 0x000fe4000f8e3c3f */
[----:B------:R-:W-:-:S04]  /*0b90*/  IADD3 R6, RZ, -R6, RZ ;  /* 0x80000006ff067210 */ /* 0x000fc80007ffe0ff */
[----:B------:R-:W-:Y:S01]  /*0ba0*/  ISETP.LE.AND P2, PT, RZ, UR6, PT ;  /* 0x00000006ff007c0c */ /* 0x000fe2000bf43270 */
[----:B0-----:R-:W0:Y:S02]  /*0bb0*/  MUFU.RCP R0, R0 ;  /* 0x0000000000007308 */ /* 0x001e240000001000 */
[----:B0-----:R-:W-:Y:S02]  /*0bc0*/  IADD3 R4, R0, 0xffffffe, RZ ;  /* 0x0ffffffe00047810 */ /* 0x001fe40007ffe0ff */
[----:B------:R-:W-:-:S04]  /*0bd0*/  IABS R0, R8 ;  /* 0x0000000800007213 */ /* 0x000fc80000000000 */
[----:B------:R0:W1:Y:S02]  /*0be0*/  F2I.FTZ.U32.TRUNC.NTZ R5, R4 ;  /* 0x0000000400057305 */ /* 0x000064000021f000 */
        /* <DEDUP_REMOVED lines=8> */
[-C--:B------:R-:W-:Y:S01]  /*0c70*/  @!P1 IADD3 R0, R0, -R3.reuse, RZ ;  /* 0x8000000300009210 */ /* 0x080fe20007ffe0ff */
[----:B------:R-:W-:Y:S01]  /*0c80*/  @!P1 VIADD R5, R5, 0x1 ;  /* 0x0000000105059836 */ /* 0x000fe20000000000 */
[----:B------:R-:W-:Y:S02]  /*0c90*/  ISETP.NE.AND P1, PT, RZ, UR4, PT ;  /* 0x00000004ff007c0c */ /* 0x000fe4000bf25270 */
[----:B------:R-:W-:-:S13]  /*0ca0*/  ISETP.GE.U32.AND P0, PT, R0, R3, PT ;  /* 0x000000030000720c */ /* 0x000fda0003f06070 */
[----:B------:R-:W-:-:S05]  /*0cb0*/  @P0 VIADD R5, R5, 0x1 ;  /* 0x0000000105050836 */ /* 0x000fca0000000000 */
[----:B------:R-:W-:-:S05]  /*0cc0*/  MOV R3, R5 ;  /* 0x0000000500037202 */ /* 0x000fca0000000f00 */
[----:B------:R-:W-:Y:S01]  /*0cd0*/  @!P2 IMAD.MOV R3, RZ, RZ, -R3 ;  /* 0x000000ffff03a224 */ /* 0x000fe200078e0a03 */
[----:B------:R-:W-:-:S07]  /*0ce0*/  @!P1 LOP3.LUT R3, RZ, UR4, RZ, 0x33, !PT ;  /* 0x00000004ff039c12 */ /* 0x000fce000f8e33ff */
.L_x_6476:
[----:B------:R-:W-:Y:S01]  /*0cf0*/  IMAD R16, R3, UR8, RZ ;  /* 0x0000000803107c24 */ /* 0x000fe2000f8e02ff */
[----:B------:R-:W-:Y:S01]  /*0d00*/  PLOP3.LUT P0, PT, PT, PT, PT, 0x80, 0x0 ;  /* 0x000000000000781c */ /* 0x000fe20003f0f070 */
[----:B------:R-:W-:Y:S01]  /*0d10*/  VIADD R18, R18, 0xffffff80 ;  /* 0xffffff8012127836 */ /* 0x000fe20000000000 */
[----:B------:R-:W-:Y:S02]  /*0d20*/  MOV R0, RZ ;  /* 0x000000ff00007202 */ /* 0x000fe40000000f00 */
[----:B------:R-:W-:Y:S02]  /*0d30*/  CS2R R150, SRZ ;  /* 0x0000000000967805 */ /* 0x000fe4000001ff00 */
[----:B------:R-:W-:Y:S02]  /*0d40*/  VIADDMNMX R3, R16, R3, UR5, PT ;  /* 0x0000000510037e46 */ /* 0x000fe4000b800103 */
[----:B------:R-:W-:Y:S02]  /*0d50*/  CS2R R68, SRZ ;  /* 0x0000000000447805 */ /* 0x000fe4000001ff00 */
[----:B------:R-:W-:-:S02]  /*0d60*/  CS2R R66, SRZ ;  /* 0x0000000000427805 */ /* 0x000fc4000001ff00 */
        /* <DEDUP_REMOVED lines=14> */
[----:B------:R-:W-:Y:S02]  /*0e50*/  ISETP.LT.AND P1, PT, R16, UR42, PT ;  /* 0x0000002a10007c0c */ /* 0x000fe4000bf21270 */
        /* <DEDUP_REMOVED lines=52> */
.L_x_6478:
[----:B------:R-:W-:-:S04]  /*11a0*/  SHF.L.U32 R3, RZ, 0x1f, RZ ;  /* 0x0000001fff037819 */ /* 0x000fc800000006ff */
[----:B------:R-:W0:Y:S02]  /*11b0*/  SYNCS.PHASECHK.TRANS64.TRYWAIT P0, [UR36+0x28800], R3 ;  /* 0x02880003ff0075a7 */ /* 0x000e240008000164 */
[----:B0-----:R-:W-:Y:S05]  /*11c0*/  @!P0 BRA `(.L_x_6479) ;  /* 0x000000b000e88947 */ /* 0x001fea0003800000 */
.L_x_6552:
[----:B------:R-:W-:-:S06]  /*11d0*/  ULOP3.LUT UR4, UR40, 0x1, URZ, 0xfc, !UPT ;  /* 0x0000000128047892 */ /* 0x000fcc000f8efc3f */
[----:B0-----:R-:W-:-:S05]  /*11e0*/  IMAD.U32 R0, RZ, RZ, UR4 ;  /* 0x00000004ff007e24 */ /* 0x001fca000f8e00ff */
[----:B------:R-:W-:-:S13]  /*11f0*/  ISETP.NE.AND P0, PT, R0, 0x3, PT ;  /* 0x000000030000780c */ /* 0x000fda0003f05270 */
[----:B------:R-:W-:Y:S05]  /*1200*/  @!P0 BRA `(.L_x_6480) ;  /* 0x0000000000048947 */ /* 0x000fea0003800000 */
[----:B------:R-:W-:Y:S01]  /*1210*/  BPT.TRAP 0x1 ;  /* 0x000000040000795c */ /* 0x000fe20000300000 */
.L_x_6480:
[----:B------:R0:W1:Y:S01]  /*1220*/  SYNCS.PHASECHK.TRANS64.TRYWAIT P1, [UR36+0x28830], R3 ;  /* 0x02883003ff0075a7 */ /* 0x0000620008020164 */
[----:B------:R-:W-:Y:S05]  /*1230*/  @!P0 BRA `(.L_x_6481) ;  /* 0x0000000000048947 */ /* 0x000fea0003800000 */
[----:B------:R-:W-:Y:S01]  /*1240*/  BPT.TRAP 0x1 ;  /* 0x000000040000795c */ /* 0x000fe20000300000 */
.L_x_6481:
[----:B------:R-:W-:Y:S01]  /*1250*/  MOV R5, UR44 ;  /* 0x0000002c00057c02 */ /* 0x000fe20008000f00 */
[----:B------:R-:W-:Y:S01]  /*1260*/  IMAD.MOV.U32 R0, RZ, RZ, RZ ;  /* 0x000000ffff007224 */ /* 0x000fe200078e00ff */
[----:B-1----:R-:W-:Y:S06]  /*1270*/  @P1 BRA `(.L_x_6482) ;  /* 0x0000000000081947 */ /* 0x002fec0003800000 */
[----:B------:R-:W1:Y:S02]  /*1280*/  SYNCS.PHASECHK.TRANS64.TRYWAIT P1, [UR36+0x28830], R3 ;  /* 0x02883003ff0075a7 */ /* 0x000e640008020164 */
[----:B-1----:R-:W-:Y:S05]  /*1290*/  @!P1 BRA `(.L_x_6483) ;  /* 0x000000b000cc9947 */ /* 0x002fea0003800000 */
.L_x_6482:
[----:B------:R-:W-:Y:S05]  /*12a0*/  WARPSYNC.ALL ;  /* 0x0000000000007948 */ /* 0x000fea0003800000 */
[----:B-1----:R-:W-:Y:S01]  /*12b0*/  LOP3.LUT R4, R5, 0x10000, RZ, 0xfc, !PT ;  /* 0x0001000005047812 */ /* 0x002fe200078efcff */
[----:B------:R-:W-:Y:S01]  /*12c0*/  IMAD.MOV.U32 R151, RZ, RZ, RZ ;  /* 0x000000ffff977224 */ /* 0x000fe200078e00ff */
[----:B------:R-:W-:Y:S01]  /*12d0*/  MOV R5, 0x40000040 ;  /* 0x4000004000057802 */ /* 0x000fe20000000f00 */
[----:B------:R-:W-:Y:S01]  /*12e0*/  UIADD3 UR4, UR36, 0x18400, URZ ;  /* 0x0001840024047890 */ /* 0x000fe2000fffe03f */
        /* <DEDUP_REMOVED lines=8> */
[----:B------:R-:W1:Y:S01]  /*1370*/  S2UR UR7, SR_CgaCtaId ;  /* 0x00000000000779c3 */ /* 0x000e620000008800 */
[----:B------:R-:W-:Y:S01]  /*1380*/  UMOV UR15, 0x40000040 ;  /* 0x40000040000f7882 */ /* 0x000fe20000000000 */
[----:B------:R-:W-:Y:S01]  /*1390*/  UMOV UR17, 0x40000040 ;  /* 0x4000004000117882 */ /* 0x000fe20000000000 */
[----:B------:R-:W-:Y:S01]  /*13a0*/  ULOP3.LUT UR48, UR4, 0x10000, URZ, 0xfc, !UPT ;  /* 0x0001000004307892 */ /* 0x000fe2000f8efc3f */
[----:B------:R-:W-:Y:S01]  /*13b0*/  UMOV UR19, 0x40000040 ;  /* 0x4000004000137882 */ /* 0x000fe20000000000 */
[----:B------:R-:W-:-:S02]  /*13c0*/  UMOV UR21, 0x40000040 ;  /* 0x4000004000157882 */ /* 0x000fc40000000000 */
[----:B------:R-:W-:Y:S02]  /*13d0*/  UIADD3 UR14, UR48, 0x4, URZ ;  /* 0x00000004300e7890 */ /* 0x000fe4000fffe03f */
[----:B------:R-:W-:Y:S01]  /*13e0*/  UIADD3 UR12, UR32, 0x4, URZ ;  /* 0x00000004200c7890 */ /* 0x000fe2000fffe03f */
[----:B------:R-:W-:Y:S01]  /*13f0*/  UMOV UR10, UR48 ;  /* 0x00000030000a7c82 */ /* 0x000fe20008000000 */
[----:B------:R-:W-:Y:S01]  /*1400*/  UIADD3 UR16, UR32, 0x6, URZ ;  /* 0x0000000620107890 */ /* 0x000fe2000fffe03f */
[----:B------:R-:W-:Y:S01]  /*1410*/  HGMMA.64x128x16.F32.BF16 R24, gdesc[UR8], RZ, !UPT, gsb0 ;  /* 0x01e00000081879f0 */ /* 0x000fe2000c0018ff */
[----:B------:R-:W-:Y:S02]  /*1420*/  UIADD3 UR8, UR32, 0x2, URZ ;  /* 0x0000000220087890 */ /* 0x000fe4000fffe03f */
[----:B------:R-:W-:Y:S01]  /*1430*/  UIADD3 UR10, UR48, 0x2, URZ ;  /* 0x00000002300a7890 */ /* 0x000fe2000fffe03f */
[----:B------:R-:W-:Y:S01]  /*1440*/  UMOV UR9, 0x40000040 ;  /* 0x4000004000097882 */ /* 0x000fe20000000000 */
[----:B------:R-:W-:Y:S01]  /*1450*/  UMOV UR11, 0x40000040 ;  /* 0x40000040000b7882 */ /* 0x000fe20000000000 */
[----:B------:R-:W-:-:S02]  /*1460*/  UIADD3 UR18, UR48, 0x6, URZ ;  /* 0x0000000630127890 */ /* 0x000fc4000fffe03f */
[----:B------:R-:W-:Y:S02]  /*1470*/  UIADD3 UR20, UR32, 0x400, URZ ;  /* 0x0000040020147890 */ /* 0x000fe4000fffe03f */
[----:B------:R-:W-:Y:S01]  /*1480*/  UIADD3 UR22, UR48, 0x400, URZ ;  /* 0x0000040030167890 */ /* 0x000fe2000fffe03f */
        /* <DEDUP_REMOVED lines=15> */
[----:B------:R-:W-:Y:S03]  /*1580*/  HGMMA.64x128x16.F32.BF16 R24, gdesc[UR8], R24, gsb0 ;  /* 0x01e00000081879f0 */ /* 0x000fe60008001818 */
[----:B------:R-:W-:Y:S02]  /*1590*/  WARPGROUP.DEPBAR.LE gsb0, 0x0 ;  /* 0x00008000000079c5 */ /* 0x000fe40000010000 */
[----:B------:R-:W-:-:S07]  /*15a0*/  WARPGROUP.ARRIVE ;  /* 0x00000000000079c5 */ /* 0x000fce0000000000 */
        /* <DEDUP_REMOVED lines=17> */
[----:B-1----:R-:W-:Y:S05]  /*16c0*/  @!P0 BRA `(.L_x_6484) ;  /* 0x0000000000048947 */ /* 0x002fea0003800000 */
[----:B------:R-:W-:Y:S01]  /*16d0*/  BPT.TRAP 0x1 ;  /* 0x000000040000795c */ /* 0x000fe20000300000 */
.L_x_6484:
        /* <DEDUP_REMOVED lines=9> */
[----:B------:R-:W1:Y:S01]  /*1770*/  MUFU.TANH R26, R26 ;  /* 0x0000001a001a7308 */ /* 0x000e620000002400 */
[----:B------:R-:W-:Y:S01]  /*1780*/  SHF.R.S32.HI R10, RZ, 0x1f, R17 ;  /* 0x0000001fff0a7819 */ /* 0x000fe20000011411 */
[----:B------:R-:W-:Y:S01]  /*1790*/  FMUL.FTZ R35, R35, UR4 ;  /* 0x0000000423237c20 */ /* 0x000fe20008410000 */
[----:B------:R-:W-:Y:S01]  /*17a0*/  FMUL.FTZ R24, R24, UR4 ;  /* 0x0000000418187c20 */ /* 0x000fe20008410000 */
[----:B------:R-:W-:Y:S01]  /*17b0*/  FMUL.FTZ R38, R38, UR4 ;  /* 0x0000000426267c20 */ /* 0x000fe20008410000 */
[----:B------:R-:W-:Y:S01]  /*17c0*/  LEA.HI R10, R10, R17, RZ, 0x2 ;  /* 0x000000110a0a7211 */ /* 0x000fe200078f10ff */
[----:B------:R-:W-:Y:S01]  /*17d0*/  FMUL.FTZ R25, R25, UR4 ;  /* 0x0000000419197c20 */ /* 0x000fe20008410000 */
[----:B------:R-:W-:Y:S01]  /*17e0*/  FMUL.FTZ R39, R39, UR4 ;  /* 0x0000000427277c20 */ /* 0x000fe20008410000 */
[----:B------:R-:W2:Y:S01]  /*17f0*/  MUFU.TANH R27, R27 ;  /* 0x0000001b001b7308 */ /* 0x000ea20000002400 */
[----:B------:R-:W-:Y:S01]  /*1800*/  LOP3.LUT R10, R10, 0x7ffffffc, RZ, 0xc0, !PT ;  /* 0x7ffffffc0a0a7812 */ /* 0x000fe200078ec0ff */
[----:B------:R-:W-:Y:S01]  /*1810*/  FMUL.FTZ R28, R28, UR4 ;  /* 0x000000041c1c7c20 */ /* 0x000fe20008410000 */
[----:B------:R-:W-:Y:S01]  /*1820*/  FMUL.FTZ R42, R42, UR4 ;  /* 0x000000042a2a7c20 */ /* 0x000fe20008410000 */
[----:B------:R-:W-:Y:S01]  /*1830*/  FMUL.FTZ R29, R29, UR4 ;  /* 0x000000041d1d7c20 */ /* 0x000fe20008410000 */
[----:B------:R-:W-:Y:S01]  /*1840*/  FMUL.FTZ R32, R32, UR4 ;  /* 0x0000000420207c20 */ /* 0x000fe20008410000 */
[----:B------:R-:W-:-:S02]  /*1850*/  IMAD.IADD R10, R17, 0x1, -R10 ;  /* 0x00000001110a7824 */ /* 0x000fc400078e0a0a */
[----:B------:R-:W-:Y:S01]  /*1860*/  FMUL.FTZ R43, R43, UR4 ;  /* 0x000000042b2b7c20 */ /* 0x000fe20008410000 */
[----:B------:R-:W3:Y:S01]  /*1870*/  MUFU.TANH R30, R30 ;  /* 0x0000001e001e7308 */ /* 0x000ee20000002400 */
[----:B------:R-:W-:Y:S01]  /*1880*/  FMUL.FTZ R46, R46, UR4 ;  /* 0x000000042e2e7c20 */ /* 0x000fe20008410000 */
[----:B------:R-:W-:Y:S02]  /*1890*/  IMAD R10, R10, R9, 0x80 ;  /* 0x000000800a0a7424 */ /* 0x000fe400078e0209 */
[----:B------:R-:W-:Y:S01]  /*18a0*/  FMUL.FTZ R33, R33, UR4 ;  /* 0x0000000421217c20 */ /* 0x000fe20008410000 */
[----:B------:R-:W-:Y:S02]  /*18b0*/  IMAD.U32 R9, RZ, RZ, UR42 ;  /* 0x0000002aff097e24 */ /* 0x000fe4000f8e00ff */
[----:B------:R-:W-:Y:S01]  /*18c0*/  FMUL.FTZ R47, R47, UR4 ;  /* 0x000000042f2f7c20 */ /* 0x000fe20008410000 */
[----:B------:R-:W-:Y:S02]  /*18d0*/  VIADD R10, R10, UR43 ;  /* 0x0000002b0a0a7c36 */ /* 0x000fe40008000000 */
[----:B------:R-:W-:Y:S01]  /*18e0*/  FMUL.FTZ R36, R36, UR4 ;  /* 0x0000000424247c20 */ /* 0x000fe20008410000 */
[----:B------:R-:W4:Y:S01]  /*18f0*/  MUFU.TANH R31, R31 ;  /* 0x0000001f001f7308 */ /* 0x000f220000002400 */
[----:B------:R-:W-:Y:S01]  /*1900*/  FMUL.FTZ R50, R50, UR4 ;  /* 0x0000000432327c20 */ /* 0x000fe20008410000 */
[----:B------:R-:W-:-:S02]  /*1910*/  IMAD R10, R9, -0x80, R10 ;  /* 0xffffff80090a7824 */ /* 0x000fc400078e020a */
[----:B------:R-:W-:Y:S01]  /*1920*/  FMUL.FTZ R37, R37, UR4 ;  /* 0x0000000425257c20 */ /* 0x000fe20008410000 */
[----:B------:R-:W-:Y:S01]  /*1930*/  FMUL.FTZ R40, R40, UR4 ;  /* 0x0000000428287c20 */ /* 0x000fe20008410000 */
[----:B------:R-:W-:Y:S01]  /*1940*/  FMUL.FTZ R51, R51, UR4 ;  /* 0x0000000433337c20 */ /* 0x000fe20008410000 */
[----:B------:R-:W-:Y:S01]  /*1950*/  FMUL.FTZ R54, R54, UR4 ;  /* 0x0000000436367c20 */ /* 0x000fe20008410000 */
[C---:B------:R-:W-:Y:S01]  /*1960*/  ISETP.GT.AND P2, PT, R10.reuse, RZ, PT ;  /* 0x000000ff0a00720c */ /* 0x040fe20003f44270 */
[----:B------:R-:W5:Y:S01]  /*1970*/  MUFU.TANH R34, R34 ;  /* 0x0000002200227308 */ /* 0x000f620000002400 */
[C---:B------:R-:W-:Y:S01]  /*1980*/  ISETP.GT.AND P1, PT, R10.reuse, 0x1, PT ;  /* 0x000000010a00780c */ /* 0x040fe20003f24270 */
[----:B------:R-:W-:Y:S01]  /*1990*/  FMUL.FTZ R41, R41, UR4 ;  /* 0x0000000429297c20 */ /* 0x000fe20008410000 */
[----:B------:R-:W-:Y:S01]  /*19a0*/  ISETP.GT.AND P6, PT, R10, 0x8, PT ;  /* 0x000000080a00780c */ /* 0x000fe20003fc4270 */
[----:B------:R-:W-:Y:S01]  /*19b0*/  FMUL.FTZ R44, R44, UR4 ;  /* 0x000000042c2c7c20 */ /* 0x000fe20008410000 */
[----:B-1----:R-:W-:Y:S01]  /*19c0*/  FSEL R12, R26, -INF , P2 ;  /* 0xff8000001a0c7808 */ /* 0x002fe20001000000 */
[----:B------:R-:W-:Y:S01]  /*19d0*/  FMUL.FTZ R55, R55, UR4 ;  /* 0x0000000437377c20 */ /* 0x000fe20008410000 */
[----:B--2---:R-:W-:Y:S01]  /*19e0*/  FSEL R27, R27, -INF , P1 ;  /* 0xff8000001b1b7808 */ /* 0x004fe20000800000 */
        /* <DEDUP_REMOVED lines=13> */
[----:B------:R-:W-:Y:S01]  /*1ac0*/  ISETP.GT.AND P3, PT, R10, 0x11, PT ;  /* 0x000000110a00780c */ /* 0x000fe20003f64270 */
[----:B------:R-:W-:Y:S01]  /*1ad0*/  FMUL.FTZ R49, R49, UR4 ;  /* 0x0000000431317c20 */ /* 0x000fe20008410000 */
[----:B-----5:R-:W-:Y:S01]  /*1ae0*/  FSEL R92, R34, -INF , P4 ;  /* 0xff800000225c7808 */ /* 0x020fe20002000000 */
[----:B0-----:R-:W0:Y:S01]  /*1af0*/  MUFU.TANH R3, R25 ;  /* 0x0000001900037308 */ /* 0x001e220000002400 */
[----:B------:R-:W-:Y:S01]  /*1b00*/  FMNMX.FTZ R9, R90, R9, !PT ;  /* 0x000000095a097209 */ /* 0x000fe20007810000 */
[----:B------:R-:W-:Y:S01]  /*1b10*/  FMUL.FTZ R52, R52, UR4 ;  /* 0x0000000434347c20 */ /* 0x000fe20008410000 */
[----:B-1----:R-:W-:Y:S01]  /*1b20*/  FSEL R6, R6, -INF , P2 ;  /* 0xff80000006067808 */ /* 0x002fe20001000000 */
[----:B------:R-:W-:Y:S01]  /*1b30*/  FMUL.FTZ R63, R63, UR4 ;  /* 0x000000043f3f7c20 */ /* 0x000fe20008410000 */
[----:B------:R-:W-:Y:S01]  /*1b40*/  ISETP.GT.AND P2, PT, R10, 0x18, PT ;  /* 0x000000180a00780c */ /* 0x000fe20003f44270 */
[----:B------:R-:W-:Y:S01]  /*1b50*/  FMUL.FTZ R53, R53, UR4 ;  /* 0x0000000435357c20 */ /* 0x000fe20008410000 */
[----:B------:R-:W-:Y:S01]  /*1b60*/  FMNMX.FTZ R9, R92, R9, !PT ;  /* 0x000000095c097209 */ /* 0x000fe20007810000 */
[----:B------:R-:W1:Y:S01]  /*1b70*/  MUFU.TANH R38, R38 ;  /* 0x0000002600267308 */ /* 0x000e620000002400 */
[----:B--2---:R-:W-:Y:S01]  /*1b80*/  FSEL R94, R35, -INF , P3 ;  /* 0xff800000235e7808 */ /* 0x004fe20001800000 */
[----:B------:R-:W-:Y:S01]  /*1b90*/  FMUL.FTZ R66, R66, UR4 ;  /* 0x0000000442427c20 */ /* 0x000fe20008410000 */
[----:B------:R-:W-:Y:S01]  /*1ba0*/  FMUL.FTZ R56, R56, UR4 ;  /* 0x0000000438387c20 */ /* 0x000fe20008410000 */
[----:B------:R-:W-:Y:S01]  /*1bb0*/  FMUL.FTZ R67, R67, UR4 ;  /* 0x0000000443437c20 */ /* 0x000fe20008410000 */
[----:B------:R-:W-:Y:S01]  /*1bc0*/  FMNMX.FTZ R9, R94, R9, !PT ;  /* 0x000000095e097209 */ /* 0x000fe20007810000 */
[----:B------:R-:W-:Y:S01]  /*1bd0*/  FMUL.FTZ R57, R57, UR4 ;  /* 0x0000000439397c20 */ /* 0x000fe20008410000 */
[----:B------:R-:W-:Y:S01]  /*1be0*/  FMUL.FTZ R70, R70, UR4 ;  /* 0x0000000446467c20 */ /* 0x000fe20008410000 */
[----:B------:R-:W2:Y:S01]  /*1bf0*/  MUFU.TANH R8, R28 ;  /* 0x0000001c00087308 */ /* 0x000ea20000002400 */
        /* <DEDUP_REMOVED lines=10> */
[----:B------:R-:W-:Y:S01]  /*1ca0*/  FMUL.FTZ R65, R65, UR4 ;  /* 0x0000000441417c20 */ /* 0x000fe20008410000 */
[----:B------:R-:W-:Y:S01]  /*1cb0*/  FMUL.FTZ R78, R78, UR4 ;  /* 0x000000044e4e7c20 */ /* 0x000fe20008410000 */
[----:B------:R-:W-:Y:S01]  /*1cc0*/  FMNMX.FTZ R9, R96, R9, !PT ;  /* 0x0000000960097209 */ /* 0x000fe20007810000 */
[----:B------:R-:W-:Y:S01]  /*1cd0*/  FMUL.FTZ R68, R68, UR4 ;  /* 0x0000000444447c20 */ /* 0x000fe20008410000 */
[----:B------:R-:W-:Y:S01]  /*1ce0*/  FMUL.FTZ R79, R79, UR4 ;  /* 0x000000044f4f7c20 */ /* 0x000fe20008410000 */
[----:B------:R-:W1:Y:S01]  /*1cf0*/  MUFU.TANH R14, R29 ;  /* 0x0000001d000e7308 */ /* 0x000e620000002400 */
[----:B--2---:R-:W-:Y:S01]  /*1d00*/  FSEL R8, R8, -INF , P6 ;  /* 0xff80000008087808 */ /* 0x004fe20003000000 */
[----:B------:R-:W-:Y:S01]  /*1d10*/  FMUL.FTZ R69, R69, UR4 ;  /* 0x0000000445457c20 */ /* 0x000fe20008410000 */
[----:B------:R-:W-:Y:S01]  /*1d20*/  ISETP.GT.AND P6, PT, R10, 0x20, PT ;  /* 0x000000200a00780c */ /* 0x000fe20003fc4270 */
[----:B------:R-:W-:Y:S01]  /*1d30*/  FMUL.FTZ R82, R82, UR4 ;  /* 0x0000000452527c20 */ /* 0x000fe20008410000 */
[----:B------:R-:W-:Y:S01]  /*1d40*/  FMUL.FTZ R72, R72, UR4 ;  /* 0x0000000448487c20 */ /* 0x000fe20008410000 */
[----:B------:R-:W-:Y:S01]  /*1d50*/  FMUL.FTZ R83, R83, UR4 ;  /* 0x0000000453537c20 */ /* 0x000fe20008410000 */
[----:B------:R-:W-:Y:S01]  /*1d60*/  FMUL.FTZ R73, R73, UR4 ;  /* 0x0000000449497c20 */ /* 0x000fe20008410000 */
[----:B------:R-:W2:Y:S01]  /*1d70*/  MUFU.TANH R42, R42 ;  /* 0x0000002a002a7308 */ /* 0x000ea20000002400 */
[----:B0-----:R-:W-:Y:S01]  /*1d80*/  FSEL R98, R39, -INF , P1 ;  /* 0xff80000027627808 */ /* 0x001fe20000800000 */
[----:B------:R-:W-:Y:S01]  /*1d90*/  FMUL.FTZ R86, R86, UR4 ;  /* 0x0000000456567c20 */ /* 0x000fe20008410000 */
[----:B------:R-:W-:Y:S01]  /*1da0*/  FMUL.FTZ R87, R87, UR4 ;  /* 0x0000000457577c20 */ /* 0x000fe20008410000 */
[----:B------:R-:W-:Y:S01]  /*1db0*/  ULDC UR5, c[0x0][0x988] ;  /* 0x0002620000057ab9 */ /* 0x000fe20000000800 */
[----:B------:R-:W-:Y:S01]  /*1dc0*/  FMNMX.FTZ R9, R98, R9, !PT ;  /* 0x0000000962097209 */ /* 0x000fe20007810000 */
[----:B------:R-:W-:Y:S01]  /*1dd0*/  FMUL.FTZ R76, R76, UR4 ;  /* 0x000000044c4c7c20 */ /* 0x000fe20008410000 */
[----:B------:R-:W-:Y:S01]  /*1de0*/  P2R R7, PR, RZ, 0x1 ;  /* 0x00000001ff077803 */ /* 0x000fe20000000000 */
[----:B------:R-:W0:Y:S01]  /*1df0*/  MUFU.TANH R32, R32 ;  /* 0x0000002000207308 */ /* 0x000e220000002400 */
[----:B-1----:R-:W-:Y:S01]  /*1e00*/  FSEL R14, R14, -INF , P5 ;  /* 0xff8000000e0e7808 */ /* 0x002fe20002800000 */
[----:B------:R-:W-:Y:S01]  /*1e10*/  FMUL.FTZ R77, R77, UR4 ;  /* 0x000000044d4d7c20 */ /* 0x000fe20008410000 */
[----:B------:R-:W-:Y:S01]  /*1e20*/  ISETP.GT.AND P5, PT, R10, 0x21, PT ;  /* 0x000000210a00780c */ /* 0x000fe20003fa4270 */
[----:B------:R-:W-:Y:S01]  /*1e30*/  FMUL.FTZ R80, R80, UR4 ;  /* 0x0000000450507c20 */ /* 0x000fe20008410000 */
[----:B------:R-:W-:Y:S01]  /*1e40*/  FMUL.FTZ R81, R81, UR4 ;  /* 0x0000000451517c20 */ /* 0x000fe20008410000 */
[----:B------:R-:W-:Y:S01]  /*1e50*/  FMUL.FTZ R84, R84, UR4 ;  /* 0x0000000454547c20 */ /* 0x000fe20008410000 */
[----:B------:R-:W-:Y:S01]  /*1e60*/  FMUL.FTZ R85, R85, UR4 ;  /* 0x0000000455557c20 */ /* 0x000fe20008410000 */
[----:B------:R-:W1:Y:S01]  /*1e70*/  MUFU.TANH R43, R43 ;  /* 0x0000002b002b7308 */ /* 0x000e620000002400 */
[----:B--2---:R-:W-:Y:S01]  /*1e80*/  FSEL R100, R42, -INF , P6 ;  /* 0xff8000002a647808 */ /* 0x004fe20003000000 */
[----:B------:R-:W-:Y:S01]  /*1e90*/  UIADD3 UR42, UR42, -0x2, URZ ;  /* 0xfffffffe2a2a7890 */ /* 0x000fe2000fffe03f */
[--C-:B------:R-:W-:Y:S01]  /*1ea0*/  IMAD.MOV.U32 R150, RZ, RZ, R151.reuse ;  /* 0x000000ffff967224 */ /* 0x100fe200078e0097 */
[----:B------:R-:W-:Y:S01]  /*1eb0*/  UIADD3 UR4, UR36, 0x28840, URZ ;  /* 0x0002884024047890 */ /* 0x000fe2000fffe03f */
[----:B------:R-:W-:Y:S01]  /*1ec0*/  FMNMX.FTZ R9, R100, R9, !PT ;  /* 0x0000000964097209 */ /* 0x000fe20007810000 */
[--C-:B------:R-:W-:Y:S01]  /*1ed0*/  IMAD.MOV.U32 R149, RZ, RZ, R151.reuse ;  /* 0x000000ffff957224 */ /* 0x100fe200078e0097 */
[-C--:B------:R-:W-:Y:S01]  /*1ee0*/  MOV R148, R151.reuse ;  /* 0x0000009700947202 */ /* 0x080fe20000000f00 */
[----:B------:R-:W2:Y:S01]  /*1ef0*/  MUFU.TANH R20, R33 ;  /* 0x0000002100147308 */ /* 0x000ea20000002400 */
[----:B0-----:R-:W-:Y:S01]  /*1f00*/  FSEL R18, R32, -INF , P4 ;  /* 0xff80000020127808 */ /* 0x001fe20002000000 */
[----:B------:R-:W-:Y:S01]  /*1f10*/  UPRMT UR4, UR7, 0x654, UR4 ;  /* 0x0000065407047896 */ /* 0x000fe20008000004 */
[----:B------:R-:W-:Y:S01]  /*1f20*/  ISETP.GT.AND P4, PT, R10, 0x28, PT ;  /* 0x000000280a00780c */ /* 0x000fe20003f84270 */
[--C-:B------:R-:W-:Y:S01]  /*1f30*/  IMAD.MOV.U32 R147, RZ, RZ, R151.reuse ;  /* 0x000000ffff937224 */ /* 0x100fe200078e0097 */
[-C--:B------:R-:W-:Y:S01]  /*1f40*/  MOV R145, R151.reuse ;  /* 0x0000009700917202 */ /* 0x080fe20000000f00 */
[--C-:B------:R-:W-:Y:S01]  /*1f50*/  IMAD.MOV.U32 R143, RZ, RZ, R151.reuse ;  /* 0x000000ffff8f7224 */ /* 0x100fe200078e0097 */
[----:B------:R-:W-:Y:S01]  /*1f60*/  MOV R139, R151 ;  /* 0x00000097008b7202 */ /* 0x000fe20000000f00 */
[----:B------:R-:W0:Y:S01]  /*1f70*/  MUFU.TANH R46, R46 ;  /* 0x0000002e002e7308 */ /* 0x000e220000002400 */
[----:B-1----:R-:W-:Y:S01]  /*1f80*/  FSEL R102, R43, -INF , P5 ;  /* 0xff8000002b667808 */ /* 0x002fe20002800000 */
[--C-:B------:R-:W-:Y:S01]  /*1f90*/  IMAD.MOV.U32 R141, RZ, RZ, R151.reuse ;  /* 0x000000ffff8d7224 */ /* 0x100fe200078e0097 */
[----:B------:R-:W-:Y:S01]  /*1fa0*/  SYNCS.ARRIVE.TRANS64.RED.A1T0 RZ, [UR4], RZ ;  /* 0x000000ffffff79a7 */ /* 0x000fe20008100404 */
[----:B------:R-:W-:Y:S01]  /*1fb0*/  UMOV UR4, URZ ;  /* 0x0000003f00047c82 */ /* 0x000fe20008000000 */
        /* <DEDUP_REMOVED lines=42> */
[----:B------:R-:W-:-:S03]  /*2260*/  IMAD.MOV.U32 R89, RZ, RZ, R151 ;  /* 0x000000ffff597224 */ /* 0x000fc600078e0097 */
[----:B------:R-:W-:-:S03]  /*2270*/  FMNMX.FTZ R9, R108, R9, !PT ;  /* 0x000000096c097209 */ /* 0x000fc60007810000 */
[----:B------:R-:W1:Y:S01]  /*2280*/  MUFU.TANH R28, R41 ;  /* 0x00000029001c7308 */ /* 0x000e620000002400 */
[----:B--2---:R-:W-:Y:S02]  /*2290*/  FSEL R26, R40, -INF , P6 ;  /* 0xff800000281a7808 */ /* 0x004fe40003000000 */
[----:B------:R-:W-:-:S05]  /*22a0*/  ISETP.GT.AND P6, PT, R10, 0x38, PT ;  /* 0x000000380a00780c */ /* 0x000fca0003fc4270 */
[----:B------:R-:W2:Y:S01]  /*22b0*/  MUFU.TANH R54, R54 ;  /* 0x0000003600367308 */ /* 0x000ea20000002400 */
[----:B0-----:R-:W-:-:S04]  /*22c0*/  FSEL R110, R51, -INF , P1 ;  /* 0xff800000336e7808 */ /* 0x001fc80000800000 */
[----:B------:R-:W-:-:S03]  /*22d0*/  FMNMX.FTZ R9, R110, R9, !PT ;  /* 0x000000096e097209 */ /* 0x000fc60007810000 */
[----:B------:R-:W0:Y:S01]  /*22e0*/  MUFU.TANH R44, R44 ;  /* 0x0000002c002c7308 */ /* 0x000e220000002400 */
[----:B-1----:R-:W-:Y:S02]  /*22f0*/  FSEL R28, R28, -INF , P5 ;  /* 0xff8000001c1c7808 */ /* 0x002fe40002800000 */
        /* <DEDUP_REMOVED lines=101> */
[----:B--2---:R-:W-:-:S04]  /*2950*/  FSEL R146, R87, -INF , P1 ;  /* 0xff80000057927808 */ /* 0x004fc80000800000 */
[----:B------:R-:W-:Y:S02]  /*2960*/  FMNMX.FTZ R11, R146, R9, !PT ;  /* 0x00000009920b7209 */ /* 0x000fe40007810000 */
[----:B------:R-:W-:Y:S01]  /*2970*/  MOV R9, UR5 ;  /* 0x0000000500097c02 */ /* 0x000fe20008000f00 */
[----:B------:R-:W2:Y:S01]  /*2980*/  MUFU.TANH R80, R80 ;  /* 0x0000005000507308 */ /* 0x000ea20000002400 */
[----:B0-----:R-:W-:Y:S01]  /*2990*/  FSEL R78, R76, -INF , P6 ;  /* 0xff8000004c4e7808 */ /* 0x001fe20003000000 */
[----:B------:R-:W0:Y:S06]  /*29a0*/  SHFL.BFLY PT, R10, R11, 0x2, 0x1f ;  /* 0x0c401f000b0a7f89 */ /* 0x000e2c00000e0000 */
[----:B------:R-:W3:Y:S01]  /*29b0*/  MUFU.TANH R81, R81 ;  /* 0x0000005100517308 */ /* 0x000ee20000002400 */
[----:B-1----:R-:W-:-:S07]  /*29c0*/  FSEL R82, R77, -INF , P5 ;  /* 0xff8000004d527808 */ /* 0x002fce0002800000 */
[----:B------:R-:W1:Y:S01]  /*29d0*/  MUFU.TANH R84, R84 ;  /* 0x0000005400547308 */ /* 0x000e620000002400 */
[----:B--2---:R-:W-:-:S07]  /*29e0*/  FSEL R80, R80, -INF , P4 ;  /* 0xff80000050507808 */ /* 0x004fce0002000000 */
[----:B------:R-:W2:Y:S01]  /*29f0*/  MUFU.TANH R85, R85 ;  /* 0x0000005500557308 */ /* 0x000ea20000002400 */
[----:B---3--:R-:W-:Y:S02]  /*2a00*/  FSEL R86, R81, -INF , P3 ;  /* 0xff80000051567808 */ /* 0x008fe40001800000 */
[----:B0-----:R-:W-:-:S05]  /*2a10*/  FMNMX.FTZ R13, R11, R10, !PT ;  /* 0x0000000a0b0d7209 */ /* 0x001fca0007810000 */
[----:B------:R-:W0:Y:S01]  /*2a20*/  SHFL.BFLY PT, R10, R13, 0x1, 0x1f ;  /* 0x0c201f000d0a7f89 */ /* 0x000e2200000e0000 */
[----:B-1----:R-:W-:Y:S02]  /*2a30*/  FSEL R84, R84, -INF , P2 ;  /* 0xff80000054547808 */ /* 0x002fe40001000000 */
[----:B0-----:R-:W-:-:S04]  /*2a40*/  FMNMX.FTZ R10, R13, R10, !PT ;  /* 0x0000000a0d0a7209 */ /* 0x001fc80007810000 */
[C---:B------:R-:W-:Y:S01]  /*2a50*/  FSETP.NEU.FTZ.AND P0, PT, R10.reuse, -INF , PT ;  /* 0xff8000000a00780b */ /* 0x040fe20003f1d000 */
[----:B------:R-:W-:-:S05]  /*2a60*/  FMUL.FTZ R15, R10, R9 ;  /* 0x000000090a0f7220 */ /* 0x000fca0000410000 */
[----:B------:R-:W-:Y:S02]  /*2a70*/  FSEL R15, R15, RZ, P0 ;  /* 0x000000ff0f0f7208 */ /* 0x000fe40000000000 */
[----:B------:R-:W-:Y:S02]  /*2a80*/  ISETP.NE.AND P0, PT, R7, RZ, PT ;  /* 0x000000ff0700720c */ /* 0x000fe40003f05270 */
[----:B------:R-:W-:Y:S01]  /*2a90*/  FMNMX.FTZ R7, R6, R3, !PT ;  /* 0x0000000306077209 */ /* 0x000fe20007810000 */
[-CC-:B------:R-:W-:Y:S01]  /*2aa0*/  FFMA.FTZ R155, R88, R9.reuse, -R15.reuse ;  /* 0x00000009589b7223 */ /* 0x180fe2000001080f */
[----:B--2---:R-:W-:Y:S01]  /*2ab0*/  FSEL R88, R85, -INF , P1 ;  /* 0xff80000055587808 */ /* 0x004fe20000800000 */
        /* <DEDUP_REMOVED lines=26> */
[-CC-:B------:R-:W-:Y:S01]  /*2c60*/  FFMA.FTZ R118, R118, R9.reuse, -R15.reuse ;  /* 0x0000000976767223 */ /* 0x180fe2000001080f */
[--C-:B------:R-:W-:Y:S01]  /*2c70*/  FFMA.FTZ R120, R120, R9, -R15.reuse ;  /* 0x0000000978787223 */ /* 0x100fe2000001080f */
[----:B------:R-:W1:Y:S01]  /*2c80*/  MUFU.EX2 R64, R64 ;  /* 0x0000004000407308 */ /* 0x000e620000000800 */
[----:B------:R-:W-:Y:S01]  /*2c90*/  FMNMX.FTZ R7, R28, R7, !PT ;  /* 0x000000071c077209 */ /* 0x000fe20007810000 */
[-CC-:B------:R-:W-:Y:S01]  /*2ca0*/  FFMA.FTZ R122, R122, R9.reuse, -R15.reuse ;  /* 0x000000097a7a7223 */ /* 0x180fe2000001080f */
[-CC-:B------:R-:W-:Y:S01]  /*2cb0*/  FFMA.FTZ R124, R124, R9.reuse, -R15.reuse ;  /* 0x000000097c7c7223 */ /* 0x180fe2000001080f */
[--C-:B------:R-:W-:Y:S01]  /*2cc0*/  FFMA.FTZ R126, R126, R9, -R15.reuse ;  /* 0x000000097e7e7223 */ /* 0x100fe2000001080f */
[----:B------:R-:W-:Y:S01]  /*2cd0*/  FMNMX.FTZ R7, R30, R7, !PT ;  /* 0x000000071e077209 */ /* 0x000fe20007810000 */
[-CC-:B------:R-:W-:Y:S01]  /*2ce0*/  FFMA.FTZ R128, R128, R9.reuse, -R15.reuse ;  /* 0x0000000980807223 */ /* 0x180fe2000001080f */
[--C-:B------:R-:W-:Y:S01]  /*2cf0*/  FFMA.FTZ R130, R130, R9, -R15.reuse ;  /* 0x0000000982827223 */ /* 0x100fe2000001080f */
[----:B------:R-:W2:Y:S01]  /*2d00*/  MUFU.EX2 R157, R157 ;  /* 0x0000009d009d7308 */ /* 0x000ea20000000800 */
[----:B------:R-:W-:Y:S01]  /*2d10*/  FMNMX.FTZ R7, R32, R7, !PT ;  /* 0x0000000720077209 */ /* 0x000fe20007810000 */
[-CC-:B------:R-:W-:Y:S01]  /*2d20*/  FFMA.FTZ R132, R132, R9.reuse, -R15.reuse ;  /* 0x0000000984847223 */ /* 0x180fe2000001080f */
[-CC-:B------:R-:W-:Y:S01]  /*2d30*/  FFMA.FTZ R134, R134, R9.reuse, -R15.reuse ;  /* 0x0000000986867223 */ /* 0x180fe2000001080f */
[--C-:B------:R-:W-:Y:S01]  /*2d40*/  FFMA.FTZ R136, R136, R9, -R15.reuse ;  /* 0x0000000988887223 */ /* 0x100fe2000001080f */
[----:B------:R-:W-:Y:S01]  /*2d50*/  FMNMX.FTZ R7, R34, R7, !PT ;  /* 0x0000000722077209 */ /* 0x000fe20007810000 */
[-CC-:B------:R-:W-:Y:S01]  /*2d60*/  FFMA.FTZ R138, R138, R9.reuse, -R15.reuse ;  /* 0x000000098a8a7223 */ /* 0x180fe2000001080f */
[--C-:B------:R-:W-:Y:S01]  /*2d70*/  FFMA.FTZ R140, R140, R9, -R15.reuse ;  /* 0x000000098c8c7223 */ /* 0x100fe2000001080f */
[----:B------:R-:W3:Y:S01]  /*2d80*/  MUFU.EX2 R66, R66 ;  /* 0x0000004200427308 */ /* 0x000ee20000000800 */
[----:B------:R-:W-:Y:S01]  /*2d90*/  FMNMX.FTZ R7, R36, R7, !PT ;  /* 0x0000000724077209 */ /* 0x000fe20007810000 */
[-CC-:B------:R-:W-:Y:S01]  /*2da0*/  FFMA.FTZ R142, R142, R9.reuse, -R15.reuse ;  /* 0x000000098e8e7223 */ /* 0x180fe2000001080f */
[-CC-:B------:R-:W-:Y:S01]  /*2db0*/  FFMA.FTZ R144, R144, R9.reuse, -R15.reuse ;  /* 0x0000000990907223 */ /* 0x180fe2000001080f */
[----:B------:R-:W-:Y:S01]  /*2dc0*/  FFMA.FTZ R15, R146, R9, -R15 ;  /* 0x00000009920f7223 */ /* 0x000fe2000001080f */
[----:B------:R-:W-:Y:S01]  /*2dd0*/  FMNMX.FTZ R7, R38, R7, !PT ;  /* 0x0000000726077209 */ /* 0x000fe20007810000 */
[--C-:B------:R-:W-:Y:S01]  /*2de0*/  IMAD.MOV.U32 R146, RZ, RZ, R151.reuse ;  /* 0x000000ffff927224 */ /* 0x100fe200078e0097 */
[----:B------:R-:W-:Y:S01]  /*2df0*/  MOV R112, R151 ;  /* 0x0000009700707202 */ /* 0x000fe20000000f00 */
[----:B------:R-:W4:Y:S01]  /*2e00*/  MUFU.EX2 R159, R159 ;  /* 0x0000009f009f7308 */ /* 0x000f220000000800 */
[----:B------:R-:W-:Y:S01]  /*2e10*/  FMNMX.FTZ R7, R40, R7, !PT ;  /* 0x0000000728077209 */ /* 0x000fe20007810000 */
[--C-:B------:R-:W-:Y:S01]  /*2e20*/  IMAD.MOV.U32 R116, RZ, RZ, R151.reuse ;  /* 0x000000ffff747224 */ /* 0x100fe200078e0097 */
[----:B------:R-:W-:Y:S01]  /*2e30*/  MOV R106, R151 ;  /* 0x00000097006a7202 */ /* 0x000fe20000000f00 */
[--C-:B------:R-:W-:Y:S01]  /*2e40*/  IMAD.MOV.U32 R114, RZ, RZ, R151.reuse ;  /* 0x000000ffff727224 */ /* 0x100fe200078e0097 */
[----:B------:R-:W-:Y:S01]  /*2e50*/  FMNMX.FTZ R7, R42, R7, !PT ;  /* 0x000000072a077209 */ /* 0x000fe20007810000 */
[--C-:B------:R-:W-:Y:S01]  /*2e60*/  IMAD.MOV.U32 R110, RZ, RZ, R151.reuse ;  /* 0x000000ffff6e7224 */ /* 0x100fe200078e0097 */
[----:B------:R-:W-:Y:S01]  /*2e70*/  MOV R100, R151 ;  /* 0x0000009700647202 */ /* 0x000fe20000000f00 */
[----:B------:R-:W-:Y:S01]  /*2e80*/  MUFU.EX2 R68, R68 ;  /* 0x0000004400447308 */ /* 0x000fe20000000800 */
[----:B------:R-:W-:Y:S01]  /*2e90*/  FMNMX.FTZ R7, R44, R7, !PT ;  /* 0x000000072c077209 */ /* 0x000fe20007810000 */
[--C-:B------:R-:W-:Y:S01]  /*2ea0*/  IMAD.MOV.U32 R108, RZ, RZ, R151.reuse ;  /* 0x000000ffff6c7224 */ /* 0x100fe200078e0097 */
[----:B------:R-:W-:Y:S01]  /*2eb0*/  MOV R94, R151 ;  /* 0x00000097005e7202 */ /* 0x000fe20000000f00 */
[--C-:B------:R-:W-:Y:S01]  /*2ec0*/  IMAD.MOV.U32 R104, RZ, RZ, R151.reuse ;  /* 0x000000ffff687224 */ /* 0x100fe200078e0097 */
[----:B------:R-:W-:Y:S01]  /*2ed0*/  FMNMX.FTZ R7, R46, R7, !PT ;  /* 0x000000072e077209 */ /* 0x000fe20007810000 */
[----:B------:R-:W-:-:S02]  /*2ee0*/  IMAD.MOV.U32 R102, RZ, RZ, R151 ;  /* 0x000000ffff667224 */ /* 0x000fc400078e0097 */
[----:B------:R-:W-:Y:S01]  /*2ef0*/  MUFU.EX2 R161, R161 ;  /* 0x000000a100a17308 */ /* 0x000fe20000000800 */
[----:B------:R-:W-:Y:S01]  /*2f00*/  FMNMX.FTZ R7, R48, R7, !PT ;  /* 0x0000000730077209 */ /* 0x000fe20007810000 */
[--C-:B------:R-:W-:Y:S02]  /*2f10*/  IMAD.MOV.U32 R98, RZ, RZ, R151.reuse ;  /* 0x000000ffff627224 */ /* 0x100fe400078e0097 */
[--C-:B------:R-:W-:Y:S01]  /*2f20*/  IMAD.MOV.U32 R96, RZ, RZ, R151.reuse ;  /* 0x000000ffff607224 */ /* 0x100fe200078e0097 */
[----:B------:R-:W-:Y:S01]  /*2f30*/  FMNMX.FTZ R7, R50, R7, !PT ;  /* 0x0000000732077209 */ /* 0x000fe20007810000 */
[--C-:B------:R-:W-:Y:S02]  /*2f40*/  IMAD.MOV.U32 R92, RZ, RZ, R151.reuse ;  /* 0x000000ffff5c7224 */ /* 0x100fe400078e0097 */
[----:B------:R-:W-:Y:S01]  /*2f50*/  MUFU.EX2 R70, R70 ;  /* 0x0000004600467308 */ /* 0x000fe20000000800 */
[----:B------:R-:W-:Y:S01]  /*2f60*/  FMNMX.FTZ R7, R52, R7, !PT ;  /* 0x0000000734077209 */ /* 0x000fe20007810000 */
[----:B------:R-:W-:-:S03]  /*2f70*/  IMAD.MOV.U32 R90, RZ, RZ, R151 ;  /* 0x000000ffff5a7224 */ /* 0x000fc600078e0097 */
        /* <DEDUP_REMOVED lines=15> */
[----:B------:R-:W5:Y:S02]  /*3070*/  SHFL.BFLY PT, R12, R7, 0x2, 0x1f ;  /* 0x0c401f00070c7f89 */ /* 0x000f6400000e0000 */
[----:B------:R-:W-:Y:S08]  /*3080*/  MUFU.EX2 R167, R167 ;  /* 0x000000a700a77308 */ /* 0x000ff00000000800 */
[----:B------:R-:W-:Y:S08]  /*3090*/  MUFU.EX2 R76, R76 ;  /* 0x0000004c004c7308 */ /* 0x000ff00000000800 */
[----:B------:R-:W-:Y:S01]  /*30a0*/  MUFU.EX2 R169, R169 ;  /* 0x000000a900a97308 */ /* 0x000fe20000000800 */
[----:B-----5:R-:W-:-:S07]  /*30b0*/  FMNMX.FTZ R11, R7, R12, !PT ;  /* 0x0000000c070b7209 */ /* 0x020fce0007810000 */
[----:B------:R-:W-:Y:S01]  /*30c0*/  MUFU.EX2 R118, R118 ;  /* 0x0000007600767308 */ /* 0x000fe20000000800 */
[----:B------:R-:W5:Y:S07]  /*30d0*/  SHFL.BFLY PT, R12, R11, 0x1, 0x1f ;  /* 0x0c201f000b0c7f89 */ /* 0x000f6e00000e0000 */
[----:B------:R-:W-:Y:S08]  /*30e0*/  MUFU.EX2 R120, R120 ;  /* 0x0000007800787308 */ /* 0x000ff00000000800 */
[----:B------:R0:W-:Y:S08]  /*30f0*/  MUFU.EX2 R171, R122 ;  /* 0x0000007a00ab7308 */ /* 0x0001f00000000800 */
[----:B------:R-:W-:Y:S01]  /*3100*/  MUFU.EX2 R124, R124 ;  /* 0x0000007c007c7308 */ /* 0x000fe20000000800 */
[----:B0-----:R-:W-:Y:S01]  /*3110*/  IMAD.MOV.U32 R122, RZ, RZ, R151 ;  /* 0x000000ffff7a7224 */ /* 0x001fe200078e0097 */
[----:B-----5:R-:W-:-:S04]  /*3120*/  FMNMX.FTZ R12, R11, R12, !PT ;  /* 0x0000000c0b0c7209 */ /* 0x020fc80007810000 */
[C---:B------:R-:W-:Y:S01]  /*3130*/  FSETP.NEU.FTZ.AND P1, PT, R12.reuse, -INF , PT ;  /* 0xff8000000c00780b */ /* 0x040fe20003f3d000 */
[-C--:B------:R-:W-:Y:S01]  /*3140*/  FMUL.FTZ R7, R12, R9.reuse ;  /* 0x000000090c077220 */ /* 0x080fe20000410000 */
[----:B------:R-:W-:Y:S04]  /*3150*/  MUFU.EX2 R173, R126 ;  /* 0x0000007e00ad7308 */ /* 0x000fe80000000800 */
[----:B------:R-:W-:Y:S02]  /*3160*/  FSEL R7, R7, RZ, P1 ;  /* 0x000000ff07077208 */ /* 0x000fe40000800000 */
[----:B------:R-:W-:Y:S02]  /*3170*/  ISETP.LE.AND P1, PT, R16, UR42, PT ;  /* 0x0000002a10007c0c */ /* 0x000fe4000bf23270 */
        /* <DEDUP_REMOVED lines=17> */
[----:B0-----:R-:W-:Y:S01]  /*3290*/  FADD.FTZ R8, R153, R62 ;  /* 0x0000003e99087221 */ /* 0x001fe20000010000 */
[-CC-:B------:R-:W-:Y:S01]  /*32a0*/  FFMA.FTZ R38, R38, R9.reuse, -R7.reuse ;  /* 0x0000000926267223 */ /* 0x180fe20000010807 */
[-CC-:B------:R-:W-:Y:S01]  /*32b0*/  FFMA.FTZ R40, R40, R9.reuse, -R7.reuse ;  /* 0x0000000928287223 */ /* 0x180fe20000010807 */
[-CC-:B------:R-:W-:Y:S01]  /*32c0*/  FFMA.FTZ R42, R42, R9.reuse, -R7.reuse ;  /* 0x000000092a2a7223 */ /* 0x180fe20000010807 */
[----:B------:R-:W-:Y:S01]  /*32d0*/  FADD.FTZ R25, R155, R8 ;  /* 0x000000089b197221 */ /* 0x000fe20000010000 */
[-CC-:B------:R-:W-:Y:S01]  /*32e0*/  FFMA.FTZ R44, R44, R9.reuse, -R7.reuse ;  /* 0x000000092c2c7223 */ /* 0x180fe20000010807 */
[-C--:B------:R-:W-:Y:S01]  /*32f0*/  FFMA.FTZ R46, R46, R9.reuse, -R7 ;  /* 0x000000092e2e7223 */ /* 0x080fe20000010807 */
[----:B------:R-:W0:Y:S01]  /*3300*/  MUFU.EX2 R3, R3 ;  /* 0x0000000300037308 */ /* 0x000e220000000800 */
[----:B-1----:R-:W-:Y:S01]  /*3310*/  FADD.FTZ R8, R64, R25 ;  /* 0x0000001940087221 */ /* 0x002fe20000010000 */
[-CC-:B------:R-:W-:Y:S01]  /*3320*/  FFMA.FTZ R48, R48, R9.reuse, -R7.reuse ;  /* 0x0000000930307223 */ /* 0x180fe20000010807 */
[-CC-:B------:R-:W-:Y:S01]  /*3330*/  FFMA.FTZ R50, R50, R9.reuse, -R7.reuse ;  /* 0x0000000932327223 */ /* 0x180fe20000010807 */
[-CC-:B------:R-:W-:Y:S01]  /*3340*/  FFMA.FTZ R52, R52, R9.reuse, -R7.reuse ;  /* 0x0000000934347223 */ /* 0x180fe20000010807 */
[----:B--2---:R-:W-:Y:S01]  /*3350*/  FADD.FTZ R27, R157, R8 ;  /* 0x000000089d1b7221 */ /* 0x004fe20000010000 */
[-CC-:B------:R-:W-:Y:S01]  /*3360*/  FFMA.FTZ R54, R54, R9.reuse, -R7.reuse ;  /* 0x0000000936367223 */ /* 0x180fe20000010807 */
[-C--:B------:R-:W-:Y:S01]  /*3370*/  FFMA.FTZ R56, R56, R9.reuse, -R7 ;  /* 0x0000000938387223 */ /* 0x080fe20000010807 */
[----:B------:R1:W2:Y:S01]  /*3380*/  MUFU.EX2 R11, R14 ;  /* 0x0000000e000b7308 */ /* 0x0002a20000000800 */
[----:B---3--:R-:W-:Y:S01]  /*3390*/  FADD.FTZ R8, R66, R27 ;  /* 0x0000001b42087221 */ /* 0x008fe20000010000 */
[-CC-:B------:R-:W-:Y:S01]  /*33a0*/  FFMA.FTZ R58, R58, R9.reuse, -R7.reuse ;  /* 0x000000093a3a7223 */ /* 0x180fe20000010807 */
[-CC-:B------:R-:W-:Y:S01]  /*33b0*/  FFMA.FTZ R60, R60, R9.reuse, -R7.reuse ;  /* 0x000000093c3c7223 */ /* 0x180fe20000010807 */
[-CC-:B------:R-:W-:Y:S01]  /*33c0*/  FFMA.FTZ R78, R78, R9.reuse, -R7.reuse ;  /* 0x000000094e4e7223 */ /* 0x180fe20000010807 */
[----:B----4-:R-:W-:Y:S01]  /*33d0*/  FADD.FTZ R29, R159, R8 ;  /* 0x000000089f1d7221 */ /* 0x010fe20000010000 */
[-CC-:B------:R-:W-:Y:S01]  /*33e0*/  FFMA.FTZ R82, R82, R9.reuse, -R7.reuse ;  /* 0x0000000952527223 */ /* 0x180fe20000010807 */
[-C--:B------:R-:W-:Y:S01]  /*33f0*/  FFMA.FTZ R80, R80, R9.reuse, -R7 ;  /* 0x0000000950507223 */ /* 0x080fe20000010807 */
[----:B------:R-:W3:Y:S01]  /*3400*/  MUFU.EX2 R18, R18 ;  /* 0x0000001200127308 */ /* 0x000ee20000000800 */
[----:B0-----:R-:W-:Y:S01]  /*3410*/  FADD.FTZ R27, R6, R3 ;  /* 0x00000003061b7221 */ /* 0x001fe20000010000 */
[----:B-1----:R-:W-:Y:S01]  /*3420*/  FADD.FTZ R14, R68, R29 ;  /* 0x0000001d440e7221 */ /* 0x002fe20000010000 */
[-CC-:B------:R-:W-:Y:S01]  /*3430*/  FFMA.FTZ R86, R86, R9.reuse, -R7.reuse ;  /* 0x0000000956567223 */ /* 0x180fe20000010807 */
[-C--:B------:R-:W-:Y:S01]  /*3440*/  FFMA.FTZ R84, R84, R9.reuse, -R7 ;  /* 0x0000000954547223 */ /* 0x080fe20000010807 */
[----:B------:R-:W-:Y:S01]  /*3450*/  FADD.FTZ R8, R154, R27 ;  /* 0x0000001b9a087221 */ /* 0x000fe20000010000 */
[----:B------:R-:W-:Y:S01]  /*3460*/  FADD.FTZ R31, R161, R14 ;  /* 0x0000000ea11f7221 */ /* 0x000fe20000010000 */
[----:B------:R-:W-:Y:S01]  /*3470*/  FFMA.FTZ R88, R88, R9, -R7 ;  /* 0x0000000958587223 */ /* 0x000fe20000010807 */
[----:B------:R-:W0:Y:S01]  /*3480*/  MUFU.EX2 R13, R20 ;  /* 0x00000014000d7308 */ /* 0x000e220000000800 */
[----:B--2---:R-:W-:Y:S01]  /*3490*/  FADD.FTZ R29, R11, R8 ;  /* 0x000000080b1d7221 */ /* 0x004fe20000010000 */
[----:B------:R-:W-:Y:S01]  /*34a0*/  FADD.FTZ R14, R70, R31 ;  /* 0x0000001f460e7221 */ /* 0x000fe20000010000 */
[----:B------:R-:W-:Y:S01]  /*34b0*/  F2FP.BF16.F32.PACK_AB R152, R3, R6 ;  /* 0x000000060398723e */ /* 0x000fe200000010ff */
[----:B------:R-:W-:Y:S01]  /*34c0*/  IMAD.MOV.U32 R126, RZ, RZ, R151 ;  /* 0x000000ffff7e7224 */ /* 0x000fe200078e0097 */
[----:B------:R-:W-:Y:S01]  /*34d0*/  F2FP.BF16.F32.PACK_AB R154, R11, R154 ;  /* 0x0000009a0b9a723e */ /* 0x000fe200000010ff */
[----:B------:R-:W-:Y:S01]  /*34e0*/  FADD.FTZ R31, R163, R14 ;  /* 0x0000000ea31f7221 */ /* 0x000fe20000010000 */
[----:B------:R-:W-:Y:S01]  /*34f0*/  F2FP.BF16.F32.PACK_AB R153, R62, R153 ;  /* 0x000000993e99723e */ /* 0x000fe200000010ff */
[----:B------:R-:W1:Y:S01]  /*3500*/  MUFU.EX2 R22, R22 ;  /* 0x0000001600167308 */ /* 0x000e620000000800 */
[----:B---3--:R-:W-:Y:S01]  /*3510*/  FADD.FTZ R8, R18, R29 ;  /* 0x0000001d12087221 */ /* 0x008fe20000010000 */
[----:B------:R-:W-:Y:S01]  /*3520*/  FADD.FTZ R14, R72, R31 ;  /* 0x0000001f480e7221 */ /* 0x000fe20000010000 */
[----:B------:R-:W-:-:S02]  /*3530*/  F2FP.BF16.F32.PACK_AB R155, R64, R155 ;  /* 0x0000009b409b723e */ /* 0x000fc400000010ff */
[----:B------:R-:W-:Y:S01]  /*3540*/  F2FP.BF16.F32.PACK_AB R157, R66, R157 ;  /* 0x0000009d429d723e */ /* 0x000fe200000010ff */
[----:B------:R-:W-:Y:S01]  /*3550*/  FADD.FTZ R33, R165, R14 ;  /* 0x0000000ea5217221 */ /* 0x000fe20000010000 */
[----:B------:R-:W-:Y:S01]  /*3560*/  F2FP.BF16.F32.PACK_AB R159, R68, R159 ;  /* 0x0000009f449f723e */ /* 0x000fe200000010ff */
[----:B------:R-:W2:Y:S01]  /*3570*/  MUFU.EX2 R15, R24 ;  /* 0x00000018000f7308 */ /* 0x000ea20000000800 */
[----:B0-----:R-:W-:Y:S01]  /*3580*/  FADD.FTZ R29, R13, R8 ;  /* 0x000000080d1d7221 */ /* 0x001fe20000010000 */
[----:B------:R-:W-:Y:S01]  /*3590*/  FADD.FTZ R14, R74, R33 ;  /* 0x000000214a0e7221 */ /* 0x000fe20000010000 */
[----:B------:R-:W-:Y:S02]  /*35a0*/  F2FP.BF16.F32.PACK_AB R161, R70, R161 ;  /* 0x000000a146a1723e */ /* 0x000fe400000010ff */
[----:B------:R-:W-:Y:S01]  /*35b0*/  F2FP.BF16.F32.PACK_AB R163, R72, R163 ;  /* 0x000000a348a3723e */ /* 0x000fe200000010ff */
[----:B------:R-:W-:Y:S01]  /*35c0*/  FADD.FTZ R33, R167, R14 ;  /* 0x0000000ea7217221 */ /* 0x000fe20000010000 */
[----:B------:R-:W-:Y:S01]  /*35d0*/  F2FP.BF16.F32.PACK_AB R165, R74, R165 ;  /* 0x000000a54aa5723e */ /* 0x000fe200000010ff */
[----:B------:R-:W0:Y:S01]  /*35e0*/  MUFU.EX2 R26, R26 ;  /* 0x0000001a001a7308 */ /* 0x000e220000000800 */
[----:B-1----:R-:W-:Y:S01]  /*35f0*/  FADD.FTZ R8, R22, R29 ;  /* 0x0000001d16087221 */ /* 0x002fe20000010000 */
[C---:B------:R-:W-:Y:S01]  /*3600*/  FADD.FTZ R14, R76.reuse, R33 ;  /* 0x000000214c0e7221 */ /* 0x040fe20000010000 */
[----:B------:R-:W-:-:S02]  /*3610*/  F2FP.BF16.F32.PACK_AB R167, R76, R167 ;  /* 0x000000a74ca7723e */ /* 0x000fc400000010ff */
[----:B------:R-:W-:Y:S01]  /*3620*/  F2FP.BF16.F32.PACK_AB R156, R13, R18 ;  /* 0x000000120d9c723e */ /* 0x000fe200000010ff */
[----:B------:R-:W-:Y:S01]  /*3630*/  FADD.FTZ R35, R169, R14 ;  /* 0x0000000ea9237221 */ /* 0x000fe20000010000 */
[C---:B------:R-:W-:Y:S01]  /*3640*/  F2FP.BF16.F32.PACK_AB R169, R118.reuse, R169 ;  /* 0x000000a976a9723e */ /* 0x040fe200000010ff */
[----:B------:R-:W1:Y:S01]  /*3650*/  MUFU.EX2 R17, R28 ;  /* 0x0000001c00117308 */ /* 0x000e620000000800 */
[C---:B--2---:R-:W-:Y:S01]  /*3660*/  FADD.FTZ R31, R15.reuse, R8 ;  /* 0x000000080f1f7221 */ /* 0x044fe20000010000 */
[----:B------:R-:W-:Y:S01]  /*3670*/  FADD.FTZ R35, R118, R35 ;  /* 0x0000002376237221 */ /* 0x000fe20000010000 */
[----:B------:R-:W-:Y:S02]  /*3680*/  F2FP.BF16.F32.PACK_AB R158, R15, R22 ;  /* 0x000000160f9e723e */ /* 0x000fe400000010ff */
[----:B------:R-:W-:Y:S01]  /*3690*/  MOV R118, R151 ;  /* 0x0000009700767202 */ /* 0x000fe20000000f00 */
[----:B------:R-:W-:Y:S02]  /*36a0*/  FADD.FTZ R14, R120, R35 ;  /* 0x00000023780e7221 */ /* 0x000fe40000010000 */
[----:B------:R-:W2:Y:S01]  /*36b0*/  MUFU.EX2 R30, R30 ;  /* 0x0000001e001e7308 */ /* 0x000ea20000000800 */
[----:B0-----:R-:W-:Y:S01]  /*36c0*/  FADD.FTZ R8, R26, R31 ;  /* 0x0000001f1a087221 */ /* 0x001fe20000010000 */
[C---:B------:R-:W-:Y:S01]  /*36d0*/  FADD.FTZ R35, R171.reuse, R14 ;  /* 0x0000000eab237221 */ /* 0x040fe20000010000 */
[----:B------:R-:W-:Y:S01]  /*36e0*/  F2FP.BF16.F32.PACK_AB R171, R171, R120 ;  /* 0x00000078abab723e */ /* 0x000fe200000010ff */
[----:B------:R-:W-:-:S02]  /*36f0*/  IMAD.MOV.U32 R120, RZ, RZ, R151 ;  /* 0x000000ffff787224 */ /* 0x000fc400078e0097 */
[----:B------:R-:W-:Y:S02]  /*3700*/  FADD.FTZ R14, R124, R35 ;  /* 0x000000237c0e7221 */ /* 0x000fe40000010000 */
[----:B------:R-:W0:Y:S01]  /*3710*/  MUFU.EX2 R19, R32 ;  /* 0x0000002000137308 */ /* 0x000e220000000800 */
[----:B-1----:R-:W-:Y:S01]  /*3720*/  FADD.FTZ R31, R17, R8 ;  /* 0x00000008111f7221 */ /* 0x002fe20000010000 */
[C---:B------:R-:W-:Y:S01]  /*3730*/  FADD.FTZ R35, R173.reuse, R14 ;  /* 0x0000000ead237221 */ /* 0x040fe20000010000 */
[----:B------:R-:W-:Y:S02]  /*3740*/  F2FP.BF16.F32.PACK_AB R173, R173, R124 ;  /* 0x0000007cadad723e */ /* 0x000fe400000010ff */
[----:B------:R-:W-:Y:S01]  /*3750*/  F2FP.BF16.F32.PACK_AB R160, R17, R26 ;  /* 0x0000001a11a0723e */ /* 0x000fe200000010ff */
[----:B------:R-:W-:Y:S01]  /*3760*/  FADD.FTZ R14, R128, R35 ;  /* 0x00000023800e7221 */ /* 0x000fe20000010000 */
[----:B------:R-:W-:Y:S01]  /*3770*/  MOV R124, R151 ;  /* 0x00000097007c7202 */ /* 0x000fe20000000f00 */
        /* <DEDUP_REMOVED lines=15> */
[----:B------:R1:W3:Y:S01]  /*3870*/  MUFU.EX2 R175, R130 ;  /* 0x0000008200af7308 */ /* 0x0002e20000000800 */
[----:B--2---:R-:W-:-:S07]  /*3880*/  FADD.FTZ R8, R42, R33 ;  /* 0x000000212a087221 */ /* 0x004fce0000010000 */
[----:B------:R-:W2:Y:S01]  /*3890*/  MUFU.EX2 R46, R46 ;  /* 0x0000002e002e7308 */ /* 0x000ea20000000800 */
[C---:B0-----:R-:W-:Y:S01]  /*38a0*/  FADD.FTZ R33, R25.reuse, R8 ;  /* 0x0000000819217221 */ /* 0x041fe20000010000 */
[----:B------:R-:W-:Y:S02]  /*38b0*/  F2FP.BF16.F32.PACK_AB R168, R25, R42 ;  /* 0x0000002a19a8723e */ /* 0x000fe400000010ff */
[----:B-1----:R-:W-:-:S04]  /*38c0*/  MOV R130, R151 ;  /* 0x0000009700827202 */ /* 0x002fc80000000f00 */
[----:B------:R-:W0:Y:S01]  /*38d0*/  MUFU.EX2 R132, R132 ;  /* 0x0000008400847308 */ /* 0x000e220000000800 */
[C---:B---3--:R-:W-:Y:S01]  /*38e0*/  FADD.FTZ R35, R175.reuse, R14 ;  /* 0x0000000eaf237221 */ /* 0x048fe20000010000 */
[----:B------:R-:W-:Y:S01]  /*38f0*/  F2FP.BF16.F32.PACK_AB R175, R175, R128 ;  /* 0x00000080afaf723e */ /* 0x000fe200000010ff */
[----:B------:R-:W-:-:S05]  /*3900*/  IMAD.MOV.U32 R128, RZ, RZ, R151 ;  /* 0x000000ffff807224 */ /* 0x000fca00078e0097 */
[----:B------:R-:W1:Y:S01]  /*3910*/  MUFU.EX2 R27, R48 ;  /* 0x00000030001b7308 */ /* 0x000e620000000800 */
[----:B--2---:R-:W-:-:S07]  /*3920*/  FADD.FTZ R8, R46, R33 ;  /* 0x000000212e087221 */ /* 0x004fce0000010000 */
[----:B------:R2:W3:Y:S01]  /*3930*/  MUFU.EX2 R177, R134 ;  /* 0x0000008600b17308 */ /* 0x0004e20000000800 */
[----:B0-----:R-:W-:-:S07]  /*3940*/  FADD.FTZ R14, R132, R35 ;  /* 0x00000023840e7221 */ /* 0x001fce0000010000 */
[----:B------:R-:W0:Y:S01]  /*3950*/  MUFU.EX2 R50, R50 ;  /* 0x0000003200327308 */ /* 0x000e220000000800 */
[C---:B-1----:R-:W-:Y:S01]  /*3960*/  FADD.FTZ R35, R27.reuse, R8 ;  /* 0x000000081b237221 */ /* 0x042fe20000010000 */
[----:B------:R-:W-:Y:S01]  /*3970*/  F2FP.BF16.F32.PACK_AB R170, R27, R46 ;  /* 0x0000002e1baa723e */ /* 0x000fe200000010ff */
[----:B--2---:R-:W-:-:S05]  /*3980*/  IMAD.MOV.U32 R134, RZ, RZ, R151 ;  /* 0x000000ffff867224 */ /* 0x004fca00078e0097 */
[----:B------:R-:W1:Y:S01]  /*3990*/  MUFU.EX2 R136, R136 ;  /* 0x0000008800887308 */ /* 0x000e620000000800 */
[C---:B---3--:R-:W-:Y:S01]  /*39a0*/  FADD.FTZ R37, R177.reuse, R14 ;  /* 0x0000000eb1257221 */ /* 0x048fe20000010000 */
        /* <DEDUP_REMOVED lines=9> */
[----:B0-----:R-:W-:-:S05]  /*3a40*/  IMAD.MOV.U32 R138, RZ, RZ, R151 ;  /* 0x000000ffff8a7224 */ /* 0x001fca00078e0097 */
[----:B------:R-:W0:Y:S01]  /*3a50*/  MUFU.EX2 R140, R140 ;  /* 0x0000008c008c7308 */ /* 0x000e220000000800 */
[C---:B---3--:R-:W-:Y:S01]  /*3a60*/  FADD.FTZ R37, R179.reuse, R14 ;  /* 0x0000000eb3257221 */ /* 0x048fe20000010000 */
[----:B------:R-:W-:Y:S02]  /*3a70*/  F2FP.BF16.F32.PACK_AB R179, R179, R136 ;  /* 0x00000088b3b3723e */ /* 0x000fe400000010ff */
[----:B------:R-:W-:-:S04]  /*3a80*/  MOV R136, R151 ;  /* 0x0000009700887202 */ /* 0x000fc80000000f00 */
[----:B------:R-:W2:Y:S01]  /*3a90*/  MUFU.EX2 R31, R56 ;  /* 0x00000038001f7308 */ /* 0x000ea20000000800 */
[----:B-1----:R-:W-:-:S07]  /*3aa0*/  FADD.FTZ R8, R54, R35 ;  /* 0x0000002336087221 */ /* 0x002fce0000010000 */
        /* <DEDUP_REMOVED lines=12> */
[----:B------:R2:W3:Y:S01]  /*3b70*/  MUFU.EX2 R181, R142 ;  /* 0x0000008e00b57308 */ /* 0x0004e20000000800 */
[C---:B-1----:R-:W-:Y:S01]  /*3b80*/  FADD.FTZ R11, R33.reuse, R6 ;  /* 0x00000006210b7221 */ /* 0x042fe20000010000 */
[----:B------:R-:W-:-:S06]  /*3b90*/  F2FP.BF16.F32.PACK_AB R178, R33, R78 ;  /* 0x0000004e21b2723e */ /* 0x000fcc00000010ff */
[----:B------:R-:W1:Y:S01]  /*3ba0*/  MUFU.EX2 R35, R86 ;  /* 0x0000005600237308 */ /* 0x000e620000000800 */
[----:B0-----:R-:W-:Y:S01]  /*3bb0*/  FADD.FTZ R6, R80, R11 ;  /* 0x0000000b50067221 */ /* 0x001fe20000010000 */
[----:B--2---:R-:W-:-:S06]  /*3bc0*/  MOV R142, R151 ;  /* 0x00000097008e7202 */ /* 0x004fcc0000000f00 */
[----:B------:R-:W0:Y:S01]  /*3bd0*/  MUFU.EX2 R144, R144 ;  /* 0x0000009000907308 */ /* 0x000e220000000800 */
[C---:B---3--:R-:W-:Y:S01]  /*3be0*/  FADD.FTZ R39, R181.reuse, R14 ;  /* 0x0000000eb5277221 */ /* 0x048fe20000010000 */
[----:B------:R-:W-:Y:S01]  /*3bf0*/  F2FP.BF16.F32.PACK_AB R181, R181, R140 ;  /* 0x0000008cb5b5723e */ /* 0x000fe200000010ff */
[----:B------:R-:W-:-:S05]  /*3c00*/  IMAD.MOV.U32 R140, RZ, RZ, R151 ;  /* 0x000000ffff8c7224 */ /* 0x000fca00078e0097 */
[----:B------:R-:W2:Y:S01]  /*3c10*/  MUFU.EX2 R84, R84 ;  /* 0x0000005400547308 */ /* 0x000ea20000000800 */
[C---:B-1----:R-:W-:Y:S01]  /*3c20*/  FADD.FTZ R11, R35.reuse, R6 ;  /* 0x00000006230b7221 */ /* 0x042fe20000010000 */
[----:B------:R-:W-:-:S06]  /*3c30*/  F2FP.BF16.F32.PACK_AB R180, R35, R80 ;  /* 0x0000005023b4723e */ /* 0x000fcc00000010ff */
[----:B------:R1:W3:Y:S01]  /*3c40*/  MUFU.EX2 R3, R88 ;  /* 0x0000005800037308 */ /* 0x0002e20000000800 */
[----:B0-----:R-:W-:-:S04]  /*3c50*/  FADD.FTZ R14, R144, R39 ;  /* 0x00000027900e7221 */ /* 0x001fc80000010000 */
[C---:B------:R-:W-:Y:S01]  /*3c60*/  FADD.FTZ R8, R183.reuse, R14 ;  /* 0x0000000eb7087221 */ /* 0x040fe20000010000 */
[----:B------:R-:W-:Y:S01]  /*3c70*/  F2FP.BF16.F32.PACK_AB R183, R183, R144 ;  /* 0x00000090b7b7723e */ /* 0x000fe200000010ff */
[----:B------:R-:W-:Y:S02]  /*3c80*/  IMAD.MOV.U32 R144, RZ, RZ, R151 ;  /* 0x000000ffff907224 */ /* 0x000fe400078e0097 */
[----:B--2---:R-:W-:Y:S01]  /*3c90*/  FADD.FTZ R6, R84, R11 ;  /* 0x0000000b54067221 */ /* 0x004fe20000010000 */
[----:B-1----:R-:W-:-:S03]  /*3ca0*/  MOV R88, R151 ;  /* 0x0000009700587202 */ /* 0x002fc60000000f00 */
[C---:B---3--:R-:W-:Y:S01]  /*3cb0*/  FADD.FTZ R6, R3.reuse, R6 ;  /* 0x0000000603067221 */ /* 0x048fe20000010000 */
[----:B------:R-:W-:Y:S01]  /*3cc0*/  F2FP.BF16.F32.PACK_AB R182, R3, R84 ;  /* 0x0000005403b6723e */ /* 0x000fe200000010ff */
[----:B------:R-:W-:Y:S06]  /*3cd0*/  @!P1 BRA `(.L_x_6485) ;  /* 0x0000002800a89947 */ /* 0x000fec0003800000 */
[----:B------:R-:W-:Y:S01]  /*3ce0*/  IMAD.MOV.U32 R7, RZ, RZ, R10 ;  /* 0x000000ffff077224 */ /* 0x000fe200078e000a */
[----:B------:R-:W-:Y:S01]  /*3cf0*/  CS2R R150, SRZ ;  /* 0x0000000000967805 */ /* 0x000fe2000001ff00 */
        /* <DEDUP_REMOVED lines=32> */
[----:B------:R-:W-:Y:S01]  /*3f00*/  UMOV UR6, URZ ;  /* 0x0000003f00067c82 */ /* 0x000fe20008000000 */
[----:B------:R-:W-:Y:S01]  /*3f10*/  UMOV UR5, URZ ;  /* 0x0000003f00057c82 */ /* 0x000fe20008000000 */
[----:B------:R-:W-:-:S05]  /*3f20*/  ULDC UR43, c[0x0][0x9d8] ;  /* 0x00027600002b7ab9 */ /* 0x000fca0000000800 */
.L_x_6496:
[----:B------:R-:W-:Y:S01]  /*3f30*/  ISETP.NE.AND P2, PT, RZ, UR41, PT ;  /* 0x00000029ff007c0c */ /* 0x000fe2000bf45270 */
[----:B------:R-:W-:-:S04]  /*3f40*/  UISETP.NE.AND UP0, UPT, UR5, 0x1, UPT ;  /* 0x000000010500788c */ /* 0x000fc8000bf05270 */
[----:B------:R-:W-:-:S04]  /*3f50*/  USEL UR4, URZ, 0x1, UP0 ;  /* 0x000000013f047887 */ /* 0x000fc80008000000 */
[----:B------:R-:W-:-:S04]  /*3f60*/  ULOP3.LUT UR4, UR6, UR4, URZ, 0x3c, !UPT ;  /* 0x0000000406047292 */ /* 0x000fc8000f8e3c3f */
[----:B------:R-:W-:Y:S08]  /*3f70*/  @P2 BRA `(.L_x_6486) ;  /* 0x0000000000382947 */ /* 0x000ff00003800000 */
[----:B------:R-:W-:Y:S05]  /*3f80*/  @!P0 BRA `(.L_x_6487) ;  /* 0x0000000000048947 */ /* 0x000fea0003800000 */
[----:B------:R-:W-:Y:S01]  /*3f90*/  BPT.TRAP 0x1 ;  /* 0x000000040000795c */ /* 0x000fe20000300000 */
.L_x_6487:
        /* <DEDUP_REMOVED lines=9> */
.L_x_6488:
[----:B-1----:R-:W-:Y:S05]  /*4030*/  @P1 BRA `(.L_x_6486) ;  /* 0x0000000000081947 */ /* 0x002fea0003800000 */
[----:B------:R-:W1:Y:S02]  /*4040*/  SYNCS.PHASECHK.TRANS64.TRYWAIT P1, [UR10+0x28830], R0 ;  /* 0x02883000ff0075a7 */ /* 0x000e64000802014a */
[----:B-1----:R-:W-:Y:S05]  /*4050*/  @!P1 BRA `(.L_x_6489) ;  /* 0x0000008400749947 */ /* 0x002fea0003800000 */
.L_x_6486:
[----:B01----:R-:W-:Y:S01]  /*4060*/  VIADD R0, R2, 0x8 ;  /* 0x0000000802007836 */ /* 0x003fe20000000000 */
[----:B------:R-:W-:Y:S01]  /*4070*/  UIADD3 UR10, UR5, 0x1, URZ ;  /* 0x00000001050a7890 */ /* 0x000fe2000fffe03f */
[----:B------:R-:W-:Y:S01]  /*4080*/  R2UR UR44, R4 ;  /* 0x00000000042c72ca */ /* 0x000fe200000e0000 */
[----:B------:R-:W-:Y:S01]  /*4090*/  UMOV UR47, 0x40000040 ;  /* 0x40000040002f7882 */ /* 0x000fe20000000000 */
[----:B------:R-:W-:Y:S01]  /*40a0*/  R2UR UR45, R5 ;  /* 0x00000000052d72ca */ /* 0x000fe200000e0000 */
[----:B------:R0:W-:Y:S01]  /*40b0*/  BAR.SYNC.DEFER_BLOCKING R0, 0x100 ;  /* 0x000400000000751d */ /* 0x0001e20000010000 */
[----:B------:R-:W-:-:S04]  /*40c0*/  UISETP.NE.AND UP0, UPT, UR10, 0x2, UPT ;  /* 0x000000020a00788c */ /* 0x000fc8000bf05270 */
[----:B------:R-:W-:Y:S01]  /*40d0*/  USEL UR49, UR10, URZ, UP0 ;  /* 0x0000003f0a317287 */ /* 0x000fe20008000000 */
[----:B------:R-:W-:Y:S01]  /*40e0*/  UMOV UR11, 0x40000040 ;  /* 0x40000040000b7882 */ /* 0x000fe20000000000 */
[----:B------:R-:W-:Y:S02]  /*40f0*/  UMOV UR15, 0x40000040 ;  /* 0x40000040000f7882 */ /* 0x000fe40000000000 */
[----:B------:R-:W-:Y:S01]  /*4100*/  ULEA UR46, UR49, UR48, 0xb ;  /* 0x00000030312e7291 */ /* 0x000fe2000f8e583f */
[----:B------:R-:W-:Y:S01]  /*4110*/  UMOV UR19, 0x40000040 ;  /* 0x4000004000137882 */ /* 0x000fe20000000000 */
[----:B------:R-:W-:Y:S02]  /*4120*/  UMOV UR23, 0x40000040 ;  /* 0x4000004000177882 */ /* 0x000fe40000000000 */
[----:B------:R-:W-:Y:S01]  /*4130*/  UIADD3 UR10, UR46, 0x2, URZ ;  /* 0x000000022e0a7890 */ /* 0x000fe2000fffe03f */
[----:B0-----:R-:W-:Y:S01]  /*4140*/  IMAD.U32 R0, RZ, RZ, UR49 ;  /* 0x00000031ff007e24 */ /* 0x001fe2000f8e00ff */
[----:B------:R-:W-:-:S02]  /*4150*/  UIADD3 UR14, UR46, 0x4, URZ ;  /* 0x000000042e0e7890 */ /* 0x000fc4000fffe03f */
[----:B------:R-:W-:Y:S02]  /*4160*/  UIADD3 UR18, UR46, 0x6, URZ ;  /* 0x000000062e127890 */ /* 0x000fe4000fffe03f */
[----:B------:R-:W-:Y:S02]  /*4170*/  UIADD3 UR22, UR46, 0x400, URZ ;  /* 0x000004002e167890 */ /* 0x000fe4000fffe03f */
[----:B------:R-:W-:Y:S01]  /*4180*/  UIADD3 UR26, UR46, 0x402, URZ ;  /* 0x000004022e1a7890 */ /* 0x000fe2000fffe03f */
[----:B------:R-:W-:Y:S01]  /*4190*/  UMOV UR27, 0x40000040 ;  /* 0x40000040001b7882 */ /* 0x000fe20000000000 */
[----:B------:R-:W-:Y:S01]  /*41a0*/  WARPGROUP.ARRIVE ;  /* 0x00000000000079c5 */ /* 0x000fe20000000000 */
[----:B------:R-:W-:Y:S01]  /*41b0*/  UIADD3 UR30, UR46, 0x404, URZ ;  /* 0x000004042e1e7890 */ /* 0x000fe2000fffe03f */
[----:B------:R-:W-:Y:S01]  /*41c0*/  UMOV UR31, 0x40000040 ;  /* 0x40000040001f7882 */ /* 0x000fe20000000000 */
[----:B------:R-:W-:-:S03]  /*41d0*/  UIADD3 UR34, UR46, 0x406, URZ ;  /* 0x000004062e227890 */ /* 0x000fc6000fffe03f */
[----:B------:R-:W-:Y:S01]  /*41e0*/  HGMMA.64x128x16.F32.BF16 R24, gdesc[UR44], RZ, !UPT, gsb0 ;  /* 0x01e000002c1879f0 */ /* 0x000fe2000c0018ff */
[----:B------:R-:W-:Y:S02]  /*41f0*/  UMOV UR35, 0x40000040 ;  /* 0x4000004000237882 */ /* 0x000fe40000000000 */
        /* <DEDUP_REMOVED lines=22> */
[----:B------:R-:W-:Y:S05]  /*4360*/  @P2 BRA `(.L_x_6490) ;  /* 0x00000000002c2947 */ /* 0x000fea0003800000 */
[----:B------:R-:W-:Y:S05]  /*4370*/  @!P0 BRA `(.L_x_6491) ;  /* 0x0000000000048947 */ /* 0x000fea0003800000 */
[----:B------:R-:W-:Y:S01]  /*4380*/  BPT.TRAP 0x1 ;  /* 0x000000040000795c */ /* 0x000fe20000300000 */
.L_x_6491:
[----:B------:R-:W-:Y:S01]  /*4390*/  ULEA UR10, UR5, UR36, 0x3 ;  /* 0x00000024050a7291 */ /* 0x000fe2000f8e183f */
[----:B------:R-:W-:-:S04]  /*43a0*/  MOV R9, UR6 ;  /* 0x0000000600097c02 */ /* 0x000fc80008000f00 */
[----:B------:R-:W-:-:S04]  /*43b0*/  SHF.L.U32 R9, R9, 0x1f, RZ ;  /* 0x0000001f09097819 */ /* 0x000fc800000006ff */
[----:B------:R0:W1:Y:S01]  /*43c0*/  SYNCS.PHASECHK.TRANS64.TRYWAIT P1, [UR10+0x28850], R9 ;  /* 0x02885009ff0075a7 */ /* 0x000062000802014a */
[----:B------:R-:W-:Y:S05]  /*43d0*/  @!P0 BRA `(.L_x_6492) ;  /* 0x0000000000048947 */ /* 0x000fea0003800000 */
[----:B------:R-:W-:Y:S01]  /*43e0*/  BPT.TRAP 0x1 ;  /* 0x000000040000795c */ /* 0x000fe20000300000 */
.L_x_6492:
[----:B-1----:R-:W-:Y:S05]  /*43f0*/  @P1 BRA `(.L_x_6490) ;  /* 0x0000000000081947 */ /* 0x002fea0003800000 */
[----:B------:R-:W1:Y:S02]  /*4400*/  SYNCS.PHASECHK.TRANS64.TRYWAIT P1, [UR10+0x28850], R9 ;  /* 0x02885009ff0075a7 */ /* 0x000e64000802014a */
[----:B-1----:R-:W-:Y:S05]  /*4410*/  @!P1 BRA `(.L_x_6493) ;  /* 0x00000080009c9947 */ /* 0x002fea0003800000 */
.L_x_6490:
[----:B------:R-:W-:Y:S01]  /*4420*/  UIADD3 UR6, UR36, 0x400, URZ ;  /* 0x0000040024067890 */ /* 0x000fe2000fffe03f */
[----:B------:R-:W-:Y:S01]  /*4430*/  WARPGROUP.ARRIVE ;  /* 0x00000000000079c5 */ /* 0x000fe20000000000 */
[----:B------:R-:W-:Y:S01]  /*4440*/  UMOV UR11, 0x40000040 ;  /* 0x40000040000b7882 */ /* 0x000fe20000000000 */
[----:B01----:R-:W-:Y:S01]  /*4450*/  IADD3 R9, -R2, 0xb, RZ ;  /* 0x0000000b02097810 */ /* 0x003fe20007ffe1ff */
[----:B------:R-:W-:-:S04]  /*4460*/  USHF.R.U32.HI UR6, URZ, 0x4, UR6 ;  /* 0x000000043f067899 */ /* 0x000fc80008011606 */
[----:B------:R-:W-:-:S04]  /*4470*/  ULOP3.LUT UR6, UR6, 0x3fff, URZ, 0xc0, !UPT ;  /* 0x00003fff06067892 */ /* 0x000fc8000f8ec03f */
[----:B------:R-:W-:-:S04]  /*4480*/  ULOP3.LUT UR6, UR6, 0x4000000, URZ, 0xfc, !UPT ;  /* 0x0400000006067892 */ /* 0x000fc8000f8efc3f */
[----:B------:R-:W-:-:S07]  /*4490*/  ULEA UR6, UR5, UR6, 0xb ;  /* 0x0000000605067291 */ /* 0x000fce000f8e583f */
[----:B------:R-:W-:Y:S02]  /*44a0*/  UMOV UR10, UR6 ;  /* 0x00000006000a7c82 */ /* 0x000fe40008000000 */
[----:B------:R-:W-:Y:S01]  /*44b0*/  HGMMA.64x128x16.F32.BF16 R88, R152, gdesc[UR8].tnspB, R88, gsb0 ;  /* 0x41e0000898587df0 */ /* 0x000fe20008001858 */
[----:B------:R-:W-:Y:S01]  /*44c0*/  UIADD3 UR10, UR6, 0x80, URZ ;  /* 0x00000080060a7890 */ /* 0x000fe2000fffe03f */
[----:B------:R-:W-:Y:S01]  /*44d0*/  UMOV UR11, 0x40000040 ;  /* 0x40000040000b7882 */ /* 0x000fe20000000000 */
[----:B------:R-:W-:Y:S02]  /*44e0*/  WARPGROUP.DEPBAR.LE gsb0, 0x0 ;  /* 0x00008000000079c5 */ /* 0x000fe40000010000 */
[----:B------:R-:W-:-:S07]  /*44f0*/  WARPGROUP.ARRIVE ;  /* 0x00000000000079c5 */ /* 0x000fce0000000000 */
        /* <DEDUP_REMOVED lines=23> */
[----:B------:R-:W-:Y:S01]  /*4670*/  UIADD3 UR6, UR6, 0x380, URZ ;  /* 0x0000038006067890 */ /* 0x000fe2000fffe03f */
[----:B------:R-:W-:Y:S02]  /*4680*/  WARPGROUP.DEPBAR.LE gsb0, 0x0 ;  /* 0x00008000000079c5 */ /* 0x000fe40000010000 */
[----:B------:R-:W-:-:S06]  /*4690*/  WARPGROUP.ARRIVE ;  /* 0x00000000000079c5 */ /* 0x000fcc0000000000 */
[----:B------:R-:W-:Y:S01]  /*46a0*/  HGMMA.64x128x16.F32.BF16 R88, R176, gdesc[UR8].tnspB, R88, gsb0 ;  /* 0x41e00008b0587df0 */ /* 0x000fe20008001858 */
[----:B------:R-:W-:Y:S01]  /*46b0*/  UMOV UR10, UR6 ;  /* 0x00000006000a7c82 */ /* 0x000fe20008000000 */
[----:B------:R-:W-:Y:S01]  /*46c0*/  UMOV UR11, 0x40000040 ;  /* 0x40000040000b7882 */ /* 0x000fe20000000000 */
[----:B------:R-:W-:Y:S02]  /*46d0*/  WARPGROUP.DEPBAR.LE gsb0, 0x0 ;  /* 0x00008000000079c5 */ /* 0x000fe40000010000 */
[----:B------:R-:W-:-:S07]  /*46e0*/  WARPGROUP.ARRIVE ;  /* 0x00000000000079c5 */ /* 0x000fce0000000000 */
[----:B------:R-:W-:Y:S03]  /*46f0*/  HGMMA.64x128x16.F32.BF16 R88, R180, gdesc[UR8].tnspB, R88, gsb0 ;  /* 0x41e00008b4587df0 */ /* 0x000fe60008001858 */
[----:B------:R-:W-:Y:S02]  /*4700*/  WARPGROUP.DEPBAR.LE gsb0, 0x0 ;  /* 0x00008000000079c5 */ /* 0x000fe40000010000 */
[----:B------:R0:W-:Y:S06]  /*4710*/  BAR.ARV R9, 0x100 ;  /* 0x000400090000751d */ /* 0x0001ec0000002000 */
[----:B------:R-:W-:Y:S05]  /*4720*/  @!P0 BRA `(.L_x_6494) ;  /* 0x0000000000048947 */ /* 0x000fea0003800000 */
[----:B------:R-:W-:Y:S01]  /*4730*/  BPT.TRAP 0x1 ;  /* 0x000000040000795c */ /* 0x000fe20000300000 */
.L_x_6494:
        /* <DEDUP_REMOVED lines=82> */
[----:B------:R-:W-:-:S04]  /*4c60*/  R2UR UR6, R0 ;  /* 0x00000000000672ca */ /* 0x000fc800000e0000 */
[----:B------:R-:W1:Y:S01]  /*4c70*/  MUFU.TANH R24, R24 ;  /* 0x0000001800187308 */ /* 0x000e620000002400 */
[----:B--2---:R-:W-:-:S07]  /*4c80*/  FMNMX.FTZ R9, R160, R9, !PT ;  /* 0x00000009a0097209 */ /* 0x004fce0007810000 */
[----:B------:R-:W2:Y:S01]  /*4c90*/  MUFU.TANH R26, R26 ;  /* 0x0000001a001a7308 */ /* 0x000ea20000002400 */
[----:B0-----:R-:W-:Y:S01]  /*4ca0*/  FMNMX.FTZ R9, R162, R9, !PT ;  /* 0x00000009a2097209 */ /* 0x001fe20007810000 */
[----:B------:R-:W-:-:S04]  /*4cb0*/  ULEA UR6, UR6, UR36, 0x3 ;  /* 0x0000002406067291 */ /* 0x000fc8000f8e183f */
[----:B------:R-:W-:Y:S02]  /*4cc0*/  UIADD3 UR6, UR6, 0x28840, URZ ;  /* 0x0002884006067890 */ /* 0x000fe4000fffe03f */
[----:B------:R-:W0:Y:S01]  /*4cd0*/  MUFU.TANH R164, R164 ;  /* 0x000000a400a47308 */ /* 0x000e220000002400 */
[----:B-1----:R-:W-:Y:S01]  /*4ce0*/  FMNMX.FTZ R11, R24, R11, !PT ;  /* 0x0000000b180b7209 */ /* 0x002fe20007810000 */
[----:B------:R-:W-:-:S06]  /*4cf0*/  UPRMT UR6, UR7, 0x654, UR6 ;  /* 0x0000065407067896 */ /* 0x000fcc0008000006 */
[----:B------:R-:W1:Y:S01]  /*4d00*/  MUFU.TANH R166, R166 ;  /* 0x000000a600a67308 */ /* 0x000e620000002400 */
[----:B--2---:R-:W-:Y:S02]  /*4d10*/  FMNMX.FTZ R11, R26, R11, !PT ;  /* 0x0000000b1a0b7209 */ /* 0x004fe40007810000 */
[----:B------:R-:W-:Y:S05]  /*4d20*/  SYNCS.ARRIVE.TRANS64.RED.A1T0 RZ, [UR6], RZ ;  /* 0x000000ffffff79a7 */ /* 0x000fea0008100406 */
        /* <DEDUP_REMOVED lines=100> */
[----:B------:R-:W1:Y:S03]  /*5370*/  LDC R9, c[0x0][0x988] ;  /* 0x00026200ff097b82 */ /* 0x000e660000000800 */
[----:B------:R-:W3:Y:S01]  /*5380*/  SHFL.BFLY PT, R10, R13, 0x2, 0x1f ;  /* 0x0c401f000d0a7f89 */ /* 0x000ee200000e0000 */
[----:B--2---:R-:W-:-:S04]  /*5390*/  FMNMX.FTZ R11, R82, R11, !PT ;  /* 0x0000000b520b7209 */ /* 0x004fc80007810000 */
[----:B0-----:R-:W-:-:S05]  /*53a0*/  FMNMX.FTZ R11, R84, R11, !PT ;  /* 0x0000000b540b7209 */ /* 0x001fca0007810000 */
[----:B------:R-:W0:Y:S01]  /*53b0*/  SHFL.BFLY PT, R12, R11, 0x2, 0x1f ;  /* 0x0c401f000b0c7f89 */ /* 0x000e2200000e0000 */
[----:B---3--:R-:W-:Y:S02]  /*53c0*/  FMNMX.FTZ R15, R13, R10, !PT ;  /* 0x0000000a0d0f7209 */ /* 0x008fe40007810000 */
[----:B0-----:R-:W-:-:S03]  /*53d0*/  FMNMX.FTZ R17, R11, R12, !PT ;  /* 0x0000000c0b117209 */ /* 0x001fc60007810000 */
[----:B------:R-:W0:Y:S04]  /*53e0*/  SHFL.BFLY PT, R12, R15, 0x1, 0x1f ;  /* 0x0c201f000f0c7f89 */ /* 0x000e2800000e0000 */
[----:B------:R-:W2:Y:S01]  /*53f0*/  SHFL.BFLY PT, R10, R17, 0x1, 0x1f ;  /* 0x0c201f00110a7f89 */ /* 0x000ea200000e0000 */
[----:B0-----:R-:W-:Y:S02]  /*5400*/  FMNMX.FTZ R12, R15, R12, !PT ;  /* 0x0000000c0f0c7209 */ /* 0x001fe40007810000 */
[----:B--2---:R-:W-:-:S03]  /*5410*/  FMNMX.FTZ R10, R17, R10, !PT ;  /* 0x0000000a110a7209 */ /* 0x004fc60007810000 */
[C---:B------:R-:W-:Y:S01]  /*5420*/  FADD.FTZ R86, -R12.reuse, R3 ;  /* 0x000000030c567221 */ /* 0x040fe20000010100 */
[----:B-1----:R-:W-:-:S03]  /*5430*/  FMUL.FTZ R41, R12, R9 ;  /* 0x000000090c297220 */ /* 0x002fc60000410000 */
[-C--:B------:R-:W-:Y:S01]  /*5440*/  FMUL.FTZ R3, R86, R9.reuse ;  /* 0x0000000956037220 */ /* 0x080fe20000410000 */
[C---:B------:R-:W-:Y:S01]  /*5450*/  FADD.FTZ R86, -R10.reuse, R7 ;  /* 0x000000070a567221 */ /* 0x040fe20000010100 */
[-C--:B------:R-:W-:Y:S01]  /*5460*/  FMUL.FTZ R43, R10, R9.reuse ;  /* 0x000000090a2b7220 */ /* 0x080fe20000410000 */
[-CC-:B------:R-:W-:Y:S01]  /*5470*/  FFMA.FTZ R152, R152, R9.reuse, -R41.reuse ;  /* 0x0000000998987223 */ /* 0x180fe20000010829 */
[-C--:B------:R-:W-:Y:S01]  /*5480*/  FFMA.FTZ R11, R154, R9.reuse, -R41 ;  /* 0x000000099a0b7223 */ /* 0x080fe20000010829 */
[-C--:B------:R-:W-:Y:S01]  /*5490*/  FMUL.FTZ R7, R86, R9.reuse ;  /* 0x0000000956077220 */ /* 0x080fe20000410000 */
[-CC-:B------:R-:W-:Y:S01]  /*54a0*/  FFMA.FTZ R14, R14, R9.reuse, -R43.reuse ;  /* 0x000000090e0e7223 */ /* 0x180fe2000001082b */
[-C--:B------:R-:W-:Y:S01]  /*54b0*/  FFMA.FTZ R153, R18, R9.reuse, -R43 ;  /* 0x0000000912997223 */ /* 0x080fe2000001082b */
[----:B------:R-:W-:Y:S01]  /*54c0*/  MUFU.EX2 R3, R3 ;  /* 0x0000000300037308 */ /* 0x000fe20000000800 */
[-C--:B------:R-:W-:Y:S01]  /*54d0*/  FFMA.FTZ R154, R156, R9.reuse, -R41 ;  /* 0x000000099c9a7223 */ /* 0x080fe20000010829 */
[-C--:B------:R-:W-:Y:S01]  /*54e0*/  FFMA.FTZ R155, R20, R9.reuse, -R43 ;  /* 0x00000009149b7223 */ /* 0x080fe2000001082b */
[-C--:B------:R-:W-:Y:S01]  /*54f0*/  FFMA.FTZ R13, R158, R9.reuse, -R41 ;  /* 0x000000099e0d7223 */ /* 0x080fe20000010829 */
[-C--:B------:R-:W-:Y:S01]  /*5500*/  FFMA.FTZ R18, R22, R9.reuse, -R43 ;  /* 0x0000000916127223 */ /* 0x080fe2000001082b */
[-C--:B------:R-:W-:Y:S01]  /*5510*/  FFMA.FTZ R156, R160, R9.reuse, -R41 ;  /* 0x00000009a09c7223 */ /* 0x080fe20000010829 */
[-C--:B------:R-:W-:Y:S01]  /*5520*/  FFMA.FTZ R157, R24, R9.reuse, -R43 ;  /* 0x00000009189d7223 */ /* 0x080fe2000001082b */
[-C--:B------:R-:W-:Y:S01]  /*5530*/  FFMA.FTZ R15, R162, R9.reuse, -R41 ;  /* 0x00000009a20f7223 */ /* 0x080fe20000010829 */
[----:B------:R-:W0:Y:S01]  /*5540*/  MUFU.EX2 R152, R152 ;  /* 0x0000009800987308 */ /* 0x000e220000000800 */
[-C--:B------:R-:W-:Y:S01]  /*5550*/  FFMA.FTZ R20, R26, R9.reuse, -R43 ;  /* 0x000000091a147223 */ /* 0x080fe2000001082b */
[-C--:B------:R-:W-:Y:S01]  /*5560*/  FFMA.FTZ R158, R164, R9.reuse, -R41 ;  /* 0x00000009a49e7223 */ /* 0x080fe20000010829 */
[-C--:B------:R-:W-:Y:S01]  /*5570*/  FFMA.FTZ R159, R28, R9.reuse, -R43 ;  /* 0x000000091c9f7223 */ /* 0x080fe2000001082b */
[-C--:B------:R-:W-:Y:S01]  /*5580*/  FFMA.FTZ R17, R166, R9.reuse, -R41 ;  /* 0x00000009a6117223 */ /* 0x080fe20000010829 */
[-C--:B------:R-:W-:Y:S01]  /*5590*/  FFMA.FTZ R22, R30, R9.reuse, -R43 ;  /* 0x000000091e167223 */ /* 0x080fe2000001082b */
[-C--:B------:R-:W-:Y:S01]  /*55a0*/  FFMA.FTZ R160, R168, R9.reuse, -R41 ;  /* 0x00000009a8a07223 */ /* 0x080fe20000010829 */
        /* <DEDUP_REMOVED lines=9> */
[----:B------:R-:W1:Y:S01]  /*5640*/  MUFU.EX2 R14, R14 ;  /* 0x0000000e000e7308 */ /* 0x000e620000000800 */
[----:B0-----:R-:W-:Y:S01]  /*5650*/  FFMA.FTZ R6, R3, R6, R152 ;  /* 0x0000000603067223 */ /* 0x001fe20000010098 */
        /* <DEDUP_REMOVED lines=14> */
[----:B------:R-:W2:Y:S01]  /*5740*/  MUFU.EX2 R153, R153 ;  /* 0x0000009900997308 */ /* 0x000ea20000000800 */
[----:B-1----:R-:W-:Y:S01]  /*5750*/  FFMA.FTZ R8, R7, R8, R14 ;  /* 0x0000000807087223 */ /* 0x002fe2000001000e */
[-C--:B------:R-:W-:Y:S01]  /*5760*/  FFMA.FTZ R29, R190, R9.reuse, -R41 ;  /* 0x00000009be1d7223 */ /* 0x080fe20000010829 */
[-C--:B------:R-:W-:Y:S01]  /*5770*/  FFMA.FTZ R34, R54, R9.reuse, -R43 ;  /* 0x0000000936227223 */ /* 0x080fe2000001082b */
[-C--:B------:R-:W-:Y:S01]  /*5780*/  FFMA.FTZ R172, R192, R9.reuse, -R41 ;  /* 0x00000009c0ac7223 */ /* 0x080fe20000010829 */
[-C--:B------:R-:W-:Y:S01]  /*5790*/  FFMA.FTZ R173, R56, R9.reuse, -R43 ;  /* 0x0000000938ad7223 */ /* 0x080fe2000001082b */
[-C--:B------:R-:W-:Y:S01]  /*57a0*/  FFMA.FTZ R31, R194, R9.reuse, -R41 ;  /* 0x00000009c21f7223 */ /* 0x080fe20000010829 */
[-C--:B------:R-:W-:Y:S01]  /*57b0*/  FFMA.FTZ R36, R58, R9.reuse, -R43 ;  /* 0x000000093a247223 */ /* 0x080fe2000001082b */
[----:B------:R-:W1:Y:S01]  /*57c0*/  MUFU.EX2 R154, R154 ;  /* 0x0000009a009a7308 */ /* 0x000e620000000800 */
[----:B0-----:R-:W-:Y:S01]  /*57d0*/  FADD.FTZ R45, R11, R6 ;  /* 0x000000060b2d7221 */ /* 0x001fe20000010000 */
[-C--:B------:R-:W-:Y:S01]  /*57e0*/  FFMA.FTZ R174, R68, R9.reuse, -R41 ;  /* 0x0000000944ae7223 */ /* 0x080fe20000010829 */
[-C--:B------:R-:W-:Y:S01]  /*57f0*/  FFMA.FTZ R60, R60, R9.reuse, -R43 ;  /* 0x000000093c3c7223 */ /* 0x080fe2000001082b */
[-C--:B------:R-:W-:Y:S01]  /*5800*/  FFMA.FTZ R33, R196, R9.reuse, -R41 ;  /* 0x00000009c4217223 */ /* 0x080fe20000010829 */
[-C--:B------:R-:W-:Y:S01]  /*5810*/  FFMA.FTZ R62, R62, R9.reuse, -R43 ;  /* 0x000000093e3e7223 */ /* 0x080fe2000001082b */
[-C--:B------:R-:W-:Y:S01]  /*5820*/  FFMA.FTZ R176, R72, R9.reuse, -R41 ;  /* 0x0000000948b07223 */ /* 0x080fe20000010829 */
[-C--:B------:R-:W-:Y:S01]  /*5830*/  FFMA.FTZ R64, R64, R9.reuse, -R43 ;  /* 0x0000000940407223 */ /* 0x080fe2000001082b */
[----:B------:R-:W0:Y:S01]  /*5840*/  MUFU.EX2 R155, R155 ;  /* 0x0000009b009b7308 */ /* 0x000e220000000800 */
[----:B--2---:R-:W-:Y:S01]  /*5850*/  FADD.FTZ R8, R153, R8 ;  /* 0x0000000899087221 */ /* 0x004fe20000010000 */
[-C--:B------:R-:W-:Y:S01]  /*5860*/  FFMA.FTZ R35, R198, R9.reuse, -R41 ;  /* 0x00000009c6237223 */ /* 0x080fe20000010829 */
[-C--:B------:R-:W-:Y:S01]  /*5870*/  FFMA.FTZ R66, R66, R9.reuse, -R43 ;  /* 0x0000000942427223 */ /* 0x080fe2000001082b */
[-C--:B------:R-:W-:Y:S01]  /*5880*/  FFMA.FTZ R178, R76, R9.reuse, -R41 ;  /* 0x000000094cb27223 */ /* 0x080fe20000010829 */
[-C--:B------:R-:W-:Y:S01]  /*5890*/  FFMA.FTZ R70, R70, R9.reuse, -R43 ;  /* 0x0000000946467223 */ /* 0x080fe2000001082b */
[-C--:B------:R-:W-:Y:S01]  /*58a0*/  FFMA.FTZ R37, R200, R9.reuse, -R41 ;  /* 0x00000009c8257223 */ /* 0x080fe20000010829 */
[-C--:B------:R-:W-:Y:S01]  /*58b0*/  FFMA.FTZ R74, R74, R9.reuse, -R43 ;  /* 0x000000094a4a7223 */ /* 0x080fe2000001082b */
[----:B------:R-:W2:Y:S01]  /*58c0*/  MUFU.EX2 R13, R13 ;  /* 0x0000000d000d7308 */ /* 0x000ea20000000800 */
[----:B-1----:R-:W-:Y:S01]  /*58d0*/  FADD.FTZ R6, R154, R45 ;  /* 0x0000002d9a067221 */ /* 0x002fe20000010000 */
        /* <DEDUP_REMOVED lines=9> */
[----:B------:R-:W-:-:S05]  /*5970*/  FFMA.FTZ R43, R84, R9, -R43 ;  /* 0x00000009542b7223 */ /* 0x000fca000001082b */
        /* <DEDUP_REMOVED lines=116> */
.L_x_6495:
[----:B------:R-:W-:Y:S01]  /*60c0*/  ULEA UR5, UR5, UR36, 0x3 ;  /* 0x0000002405057291 */ /* 0x000fe2000f8e183f */
[----:B------:R-:W-:Y:S01]  /*60d0*/  ISETP.LT.AND P1, PT, R16, UR42, PT ;  /* 0x0000002a10007c0c */ /* 0x000fe2000bf21270 */
[----:B------:R-:W-:Y:S01]  /*60e0*/  UIADD3 UR10, UR42, -0x1, URZ ;  /* 0xffffffff2a0a7890 */ /* 0x000fe2000fffe03f */
[-C--:B------:R-:W-:Y:S01]  /*60f0*/  FMUL.FTZ R88, R88, R3.reuse ;  /* 0x0000000358587220 */ /* 0x080fe20000410000 */
[----:B------:R-:W-:Y:S01]  /*6100*/  UIADD3 UR5, UR5, 0x28860, URZ ;  /* 0x0002886005057890 */ /* 0x000fe2000fffe03f */
[-C--:B------:R-:W-:Y:S01]  /*6110*/  FMUL.FTZ R89, R89, R3.reuse ;  /* 0x0000000359597220 */ /* 0x080fe20000410000 */
[----:B------:R-:W-:Y:S01]  /*6120*/  UMOV UR6, UR4 ;  /* 0x0000000400067c82 */ /* 0x000fe20008000000 */
[-C--:B------:R-:W-:Y:S01]  /*6130*/  FMUL.FTZ R92, R92, R3.reuse ;  /* 0x000000035c5c7220 */ /* 0x080fe20000410000 */
[----:B------:R-:W-:Y:S01]  /*6140*/  UPRMT UR5, UR7, 0x654, UR5 ;  /* 0x0000065407057896 */ /* 0x000fe20008000005 */
[-C--:B------:R-:W-:Y:S01]  /*6150*/  FMUL.FTZ R93, R93, R3.reuse ;  /* 0x000000035d5d7220 */ /* 0x080fe20000410000 */
[----:B------:R-:W-:Y:S01]  /*6160*/  UMOV UR42, UR10 ;  /* 0x0000000a002a7c82 */ /* 0x000fe20008000000 */
[-C--:B------:R-:W-:Y:S01]  /*6170*/  FMUL.FTZ R96, R96, R3.reuse ;  /* 0x0000000360607220 */ /* 0x080fe20000410000 */
[-C--:B------:R-:W-:Y:S01]  /*6180*/  FMUL.FTZ R97, R97, R3.reuse ;  /* 0x0000000361617220 */ /* 0x080fe20000410000 */
[-C--:B------:R-:W-:Y:S01]  /*6190*/  FMUL.FTZ R100, R100, R3.reuse ;  /* 0x0000000364647220 */ /* 0x080fe20000410000 */
[-C--:B------:R-:W-:Y:S01]  /*61a0*/  FMUL.FTZ R101, R101, R3.reuse ;  /* 0x0000000365657220 */ /* 0x080fe20000410000 */
[-C--:B------:R-:W-:Y:S01]  /*61b0*/  FMUL.FTZ R104, R104, R3.reuse ;  /* 0x0000000368687220 */ /* 0x080fe20000410000 */
[-C--:B------:R-:W-:Y:S01]  /*61c0*/  FMUL.FTZ R105, R105, R3.reuse ;  /* 0x0000000369697220 */ /* 0x080fe20000410000 */
[----:B------:R-:W-:Y:S01]  /*61d0*/  SYNCS.ARRIVE.TRANS64.RED.A1T0 RZ, [UR5], RZ ;  /* 0x000000ffffff79a7 */ /* 0x000fe20008100405 */
        /* <DEDUP_REMOVED lines=88> */
[----:B------:R-:W-:Y:S01]  /*6760*/  F2FP.BF16.F32.PACK_AB R183, R43, R82 ;  /* 0x000000522bb7723e */ /* 0x000fe200000010ff */
[----:B------:R-:W-:Y:S06]  /*6770*/  @P1 BRA `(.L_x_6496) ;  /* 0xffffffd400ec1947 */ /* 0x000fec000383ffff */
.L_x_6485:
[----:B------:R-:W-:Y:S06]  /*6780*/  BAR.ARV 0x8, 0x180 ;  /* 0x0206000000007b1d */ /* 0x000fec0000002000 */
[----:B------:R-:W-:Y:S05]  /*6790*/  @!P0 BRA `(.L_x_6497) ;  /* 0x0000000000048947 */ /* 0x000fea0003800000 */
[----:B------:R-:W-:Y:S01]  /*67a0*/  BPT.TRAP 0x1 ;  /* 0x000000040000795c */ /* 0x000fe20000300000 */
.L_x_6497:
[----:B------:R-:W-:Y:S02]  /*67b0*/  R2UR UR5, R0 ;  /* 0x00000000000572ca */ /* 0x000fe400000e0000 */
[----:B------:R-:W-:-:S04]  /*67c0*/  MOV R2, UR4 ;  /* 0x0000000400027c02 */ /* 0x000fc80008000f00 */
[----:B------:R-:W-:-:S07]  /*67d0*/  SHF.L.U32 R2, R2, 0x1f, RZ ;  /* 0x0000001f02027819 */ /* 0x000fce00000006ff */
[----:B------:R-:W-:-:S09]  /*67e0*/  ULEA UR5, UR5, UR36, 0x3 ;  /* 0x0000002405057291 */ /* 0x000fd2000f8e183f */
[----:B------:R0:W1:Y:S01]  /*67f0*/  SYNCS.PHASECHK.TRANS64.TRYWAIT P1, [UR5+0x28850], R2 ;  /* 0x02885002ff0075a7 */ /* 0x0000620008020145 */
[----:B------:R-:W-:Y:S05]  /*6800*/  @!P0 BRA `(.L_x_6498) ;  /* 0x0000000000048947 */ /* 0x000fea0003800000 */
[----:B------:R-:W-:Y:S01]  /*6810*/  BPT.TRAP 0x1 ;  /* 0x000000040000795c */ /* 0x000fe20000300000 */
.L_x_6498:
[----:B-1----:R-:W-:Y:S05]  /*6820*/  @P1 BRA `(.L_x_6499) ;  /* 0x0000000000081947 */ /* 0x002fea0003800000 */
[----:B------:R-:W1:Y:S02]  /*6830*/  SYNCS.PHASECHK.TRANS64.TRYWAIT P1, [UR5+0x28850], R2 ;  /* 0x02885002ff0075a7 */ /* 0x000e640008020145 */
[----:B-1----:R-:W-:Y:S05]  /*6840*/  @!P1 BRA `(.L_x_6500) ;  /* 0x0000005c00a89947 */ /* 0x002fea0003800000 */
.L_x_6499:
[----:B------:R-:W-:Y:S01]  /*6850*/  UIADD3 UR36, UR36, 0x400, URZ ;  /* 0x0000040024247890 */ /* 0x000fe2000fffe03f */
[----:B------:R-:W-:Y:S01]  /*6860*/  R2UR UR6, R0 ;  /* 0x00000000000672ca */ /* 0x000fe200000e0000 */
[----:B------:R-:W-:Y:S01]  /*6870*/  WARPGROUP.ARRIVE ;  /* 0x00000000000079c5 */ /* 0x000fe20000000000 */
[----:B------:R-:W-:Y:S01]  /*6880*/  UMOV UR11, 0x40000040 ;  /* 0x40000040000b7882 */ /* 0x000fe20000000000 */
[----:B------:R-:W-:Y:S01]  /*6890*/  USHF.R.U32.HI UR36, URZ, 0x4, UR36 ;  /* 0x000000043f247899 */ /* 0x000fe20008011624 */
[----:B-1----:R-:W1:Y:S01]  /*68a0*/  SHFL.BFLY PT, R3, R6, 0x2, 0x1f ;  /* 0x0c401f0006037f89 */ /* 0x002e6200000e0000 */
[----:B------:R-:W-:Y:S02]  /*68b0*/  IMAD.MOV.U32 R69, RZ, RZ, RZ ;  /* 0x000000ffff457224 */ /* 0x000fe400078e00ff */
[----:B------:R-:W-:Y:S01]  /*68c0*/  ULOP3.LUT UR36, UR36, 0x3fff, URZ, 0xc0, !UPT ;  /* 0x00003fff24247892 */ /* 0x000fe2000f8ec03f */
[----:B------:R-:W2:Y:S01]  /*68d0*/  SHFL.BFLY PT, R5, R8, 0x2, 0x1f ;  /* 0x0c401f0008057f89 */ /* 0x000ea200000e0000 */
[----:B------:R-:W-:-:S02]  /*68e0*/  IMAD.MOV.U32 R16, RZ, RZ, RZ ;  /* 0x000000ffff107224 */ /* 0x000fc400078e00ff */
[----:B------:R-:W-:-:S04]  /*68f0*/  ULOP3.LUT UR4, UR36, 0x4000000, URZ, 0xfc, !UPT ;  /* 0x0400000024047892 */ /* 0x000fc8000f8efc3f */
[----:B------:R-:W-:-:S04]  /*6900*/  ULEA UR4, UR6, UR4, 0xb ;  /* 0x0000000406047291 */ /* 0x000fc8000f8e583f */
[----:B------:R-:W-:-:S03]  /*6910*/  UIADD3 UR6, UR4, 0x80, URZ ;  /* 0x0000008004067890 */ /* 0x000fc6000fffe03f */
[----:B------:R-:W-:Y:S02]  /*6920*/  UMOV UR10, UR4 ;  /* 0x00000004000a7c82 */ /* 0x000fe40008000000 */
[----:B------:R-:W-:Y:S01]  /*6930*/  HGMMA.64x128x16.F32.BF16 R88, R152, gdesc[UR8].tnspB, R88, gsb0 ;  /* 0x41e0000898587df0 */ /* 0x000fe20008001858 */
[----:B------:R-:W-:Y:S01]  /*6940*/  UMOV UR11, 0x40000040 ;  /* 0x40000040000b7882 */ /* 0x000fe20000000000 */
[----:B------:R-:W-:Y:S01]  /*6950*/  UMOV UR10, UR6 ;  /* 0x00000006000a7c82 */ /* 0x000fe20008000000 */
[----:B------:R-:W-:Y:S01]  /*6960*/  UIADD3 UR6, UR4, 0x100, URZ ;  /* 0x0000010004067890 */ /* 0x000fe2000fffe03f */
[----:B-1----:R-:W-:Y:S01]  /*6970*/  FADD.FTZ R3, R3, R6 ;  /* 0x0000000603037221 */ /* 0x002fe20000010000 */
[----:B--2---:R-:W-:-:S04]  /*6980*/  FADD.FTZ R5, R5, R8 ;  /* 0x0000000805057221 */ /* 0x004fc80000010000 */
[----:B------:R-:W1:Y:S04]  /*6990*/  SHFL.BFLY PT, R0, R3, 0x1, 0x1f ;  /* 0x0c201f0003007f89 */ /* 0x000e6800000e0000 */
[----:B0-----:R-:W0:Y:S01]  /*69a0*/  SHFL.BFLY PT, R2, R5, 0x1, 0x1f ;  /* 0x0c201f0005027f89 */ /* 0x001e2200000e0000 */
[----:B-1----:R-:W-:Y:S01]  /*69b0*/  FADD.FTZ R11, R3, R0 ;  /* 0x00000000030b7221 */ /* 0x002fe20000010000 */
[----:B------:R-:W-:Y:S01]  /*69c0*/  MOV R3, 0xff800000 ;  /* 0xff80000000037802 */ /* 0x000fe20000000f00 */
[----:B------:R-:W-:Y:S02]  /*69d0*/  IMAD.MOV.U32 R0, RZ, RZ, -0x800000 ;  /* 0xff800000ff007424 */ /* 0x000fe400078e00ff */
[----:B0-----:R-:W-:Y:S01]  /*69e0*/  FADD.FTZ R13, R5, R2 ;  /* 0x00000002050d7221 */ /* 0x001fe20000010000 */
[----:B------:R-:W-:-:S04]  /*69f0*/  FSETP.NE.FTZ.AND P1, PT, R11, RZ, PT ;  /* 0x000000ff0b00720b */ /* 0x000fc80003f35000 */
        /* <DEDUP_REMOVED lines=13> */
[----:B------:R-:W-:Y:S01]  /*6ad0*/  HGMMA.64x128x16.F32.BF16 R88, R156, gdesc[UR8].tnspB, R88, gsb0 ;  /* 0x41e000089c587df0 */ /* 0x000fe20008001858 */
[----:B------:R-:W-:Y:S01]  /*6ae0*/  UMOV UR10, UR6 ;  /* 0x00000006000a7c82 */ /* 0x000fe20008000000 */
[----:B------:R-:W-:Y:S01]  /*6af0*/  UMOV UR11, 0x40000040 ;  /* 0x40000040000b7882 */ /* 0x000fe20000000000 */
[----:B------:R-:W-:Y:S01]  /*6b00*/  UIADD3 UR6, UR4, 0x180, URZ ;  /* 0x0000018004067890 */ /* 0x000fe2000fffe03f */
        /* <DEDUP_REMOVED lines=17> */
[----:B------:R-:W-:Y:S02]  /*6c20*/  UIADD3 UR6, UR4, 0x300, URZ ;  /* 0x0000030004067890 */ /* 0x000fe4000fffe03f */
        /* <DEDUP_REMOVED lines=8> */
[----:B------:R-:W-:Y:S01]  /*6cb0*/  HGMMA.64x128x16.F32.BF16 R88, R176, gdesc[UR8].tnspB, R88, gsb0 ;  /* 0x41e00008b0587df0 */ /* 0x000fe20008001858 */
[----:B------:R-:W-:Y:S01]  /*6cc0*/  UMOV UR10, UR4 ;  /* 0x00000004000a7c82 */ /* 0x000fe20008000000 */
[----:B------:R-:W-:Y:S01]  /*6cd0*/  UMOV UR11, 0x40000040 ;  /* 0x40000040000b7882 */ /* 0x000fe20000000000 */
[----:B------:R-:W-:Y:S02]  /*6ce0*/  WARPGROUP.DEPBAR.LE gsb0, 0x0 ;  /* 0x00008000000079c5 */ /* 0x000fe40000010000 */
[----:B------:R-:W-:-:S07]  /*6cf0*/  WARPGROUP.ARRIVE ;  /* 0x00000000000079c5 */ /* 0x000fce0000000000 */
[----:B------:R-:W-:Y:S03]  /*6d00*/  HGMMA.64x128x16.F32.BF16 R88, R180, gdesc[UR8].tnspB, R88, gsb0 ;  /* 0x41e00008b4587df0 */ /* 0x000fe60008001858 */
[----:B------:R-:W-:Y:S02]  /*6d10*/  WARPGROUP.DEPBAR.LE gsb0, 0x0 ;  /* 0x00008000000079c5 */ /* 0x000fe40000010000 */
[----:B0-23--:R-:W-:Y:S05]  /*6d20*/  @!P0 BRA `(.L_x_6501) ;  /* 0x0000000000048947 */ /* 0x00dfea0003800000 */
[----:B------:R-:W-:Y:S01]  /*6d30*/  BPT.TRAP 0x1 ;  /* 0x000000040000795c */ /* 0x000fe20000300000 */
.L_x_6501:
[----:B------:R-:W-:Y:S01]  /*6d40*/  UIADD3 UR4, UR5, 0x28860, URZ ;  /* 0x0002886005047890 */ /* 0x000fe2000fffe03f */
[-C--:B------:R-:W-:Y:S01]  /*6d50*/  FMUL.FTZ R50, R88, R69.reuse ;  /* 0x0000004558327220 */ /* 0x080fe20000410000 */
[-C--:B------:R-:W-:Y:S01]  /*6d60*/  FMUL.FTZ R51, R89, R69.reuse ;  /* 0x0000004559337220 */ /* 0x080fe20000410000 */
[-C--:B------:R-:W-:Y:S01]  /*6d70*/  FMUL.FTZ R54, R92, R69.reuse ;  /* 0x000000455c367220 */ /* 0x080fe20000410000 */
[----:B------:R-:W-:Y:S01]  /*6d80*/  UPRMT UR4, UR7, 0x654, UR4 ;  /* 0x0000065407047896 */ /* 0x000fe20008000004 */
        /* <DEDUP_REMOVED lines=63> */
.L_x_6477:
[----:B------:R-:W-:Y:S05]  /*7180*/  @P0 BRA `(.L_x_6502) ;  /* 0x00000014004c0947 */ /* 0x000fea0003800000 */
[----:B------:R-:W0:Y:S01]  /*7190*/  S2R R2, SR_TID.X ;  /* 0x0000000000027919 */ /* 0x000e220000002100 */
[----:B------:R-:W1:Y:S01]  /*71a0*/  LDC R78, c[0x0][0xbe8] ;  /* 0x0002fa00ff4e7b82 */ /* 0x000e620000000800 */
[----:B------:R-:W-:Y:S02]  /*71b0*/  USHF.R.S32.HI UR7, URZ, 0x1f, UR37 ;  /* 0x0000001f3f077899 */ /* 0x000fe40008011425 */
[----:B------:R-:W-:Y:S01]  /*71c0*/  IADD3 R76, RZ, -UR37, RZ ;  /* 0x80000025ff4c7c10 */ /* 0x000fe2000fffe0ff */
[----:B------:R-:W2:Y:S01]  /*71d0*/  S2R R72, SR_CTAID.X ;  /* 0x0000000000487919 */ /* 0x000ea20000002500 */
[----:B------:R-:W-:Y:S01]  /*71e0*/  ULDC.64 UR8, c[0x0][0xbd0] ;  /* 0x0002f40000087ab9 */ /* 0x000fe20000000a00 */
[----:B------:R-:W-:Y:S01]  /*71f0*/  BSSY B0, `(.L_x_6503) ;  /* 0x00000e8000007945 */ /* 0x000fe20003800000 */
[----:B------:R-:W-:Y:S01]  /*7200*/  UIMAD UR6, UR7, UR8, URZ ;  /* 0x00000008070672a4 */ /* 0x000fe2000f8e023f */
[----:B------:R-:W3:Y:S01]  /*7210*/  S2UR UR12, SR_CTAID.Z ;  /* 0x00000000000c79c3 */ /* 0x000ee20000002700 */
[----:B------:R-:W-:-:S02]  /*7220*/  UIMAD.WIDE.U32 UR4, UR37, UR8, URZ ;  /* 0x00000008250472a5 */ /* 0x000fc4000f8e003f */
[----:B------:R-:W-:-:S03]  /*7230*/  UIMAD UR6, UR37, UR9, UR6 ;  /* 0x00000009250672a4 */ /* 0x000fc6000f8e0206 */
[----:B------:R-:W-:Y:S01]  /*7240*/  ULDC.64 UR8, c[0x0][0xb38] ;  /* 0x0002ce0000087ab9 */ /* 0x000fe20000000a00 */
[----:B------:R-:W-:Y:S01]  /*7250*/  UIADD3 UR6, UR5, UR6, URZ ;  /* 0x0000000605067290 */ /* 0x000fe2000fffe03f */
[----:B------:R-:W4:Y:S01]  /*7260*/  LDC.64 R74, c[0x0][0xbd8] ;  /* 0x0002f600ff4a7b82 */ /* 0x000f220000000a00 */
[----:B------:R-:W-:-:S07]  /*7270*/  UIMAD UR7, UR7, UR8, URZ ;  /* 0x00000008070772a4 */ /* 0x000fce000f8e023f */
[----:B------:R-:W-:Y:S01]  /*7280*/  BAR.SYNC.DEFER_BLOCKING 0x1, 0x100 ;  /* 0x0044000000007b1d */ /* 0x000fe20000010000 */
[----:B-1----:R-:W-:-:S07]  /*7290*/  ISETP.NE.AND P0, PT, R78, 0x1, PT ;  /* 0x000000014e00780c */ /* 0x002fce0003f05270 */
[----:B------:R-:W1:Y:S01]  /*72a0*/  S2UR UR11, SR_CTAID.Y ;  /* 0x00000000000b79c3 */ /* 0x000e620000002600 */
[----:B0-----:R-:W-:Y:S01]  /*72b0*/  VIADD R19, R2, 0xffffff80 ;  /* 0xffffff8002137836 */ /* 0x001fe20000000000 */
[----:B---3--:R-:W-:-:S06]  /*72c0*/  USHF.R.S32.HI UR10, URZ, 0x1f, UR12 ;  /* 0x0000001f3f0a7899 */ /* 0x008fcc000801140c */
[----:B------:R-:W1:Y:S01]  /*72d0*/  LDC R79, c[0x0][0xc50] ;  /* 0x00031400ff4f7b82 */ /* 0x000e620000000800 */
[----:B------:R-:W-:-:S04]  /*72e0*/  SHF.R.S32.HI R18, RZ, 0x1f, R19 ;  /* 0x0000001fff127819 */ /* 0x000fc80000011413 */
[----:B------:R-:W-:-:S03]  /*72f0*/  LEA.HI R2, R18, R19, RZ, 0x7 ;  /* 0x0000001312027211 */ /* 0x000fc600078f38ff */
[----:B------:R-:W0:Y:S01]  /*7300*/  @P0 LDC R70, c[0x0][0xbec] ;  /* 0x0002fb00ff460b82 */ /* 0x000e220000000800 */
[----:B------:R-:W-:Y:S02]  /*7310*/  LEA.HI R18, R18, R19, RZ, 0x2 ;  /* 0x0000001312127211 */ /* 0x000fe400078f10ff */
[----:B------:R-:W-:Y:S02]  /*7320*/  LOP3.LUT R16, R2, 0xffffff80, RZ, 0xc0, !PT ;  /* 0xffffff8002107812 */ /* 0x000fe400078ec0ff */
[----:B------:R-:W-:Y:S02]  /*7330*/  LOP3.LUT R18, R18, 0xfffffffc, RZ, 0xc0, !PT ;  /* 0xfffffffc12127812 */ /* 0x000fe400078ec0ff */
[C---:B------:R-:W-:Y:S01]  /*7340*/  IADD3 R82, R19.reuse, -R16, RZ ;  /* 0x8000001013527210 */ /* 0x040fe20007ffe0ff */
[----:B------:R-:W3:Y:S01]  /*7350*/  LDC.64 R80, c[0x0][0xb40] ;  /* 0x0002d000ff507b82 */ /* 0x000ee20000000a00 */
[----:B------:R-:W-:Y:S01]  /*7360*/  SHF.R.S32.HI R71, RZ, 0x7, R2 ;  /* 0x00000007ff477819 */ /* 0x000fe20000011402 */
[----:B------:R-:W-:Y:S01]  /*7370*/  IMAD.IADD R18, R19, 0x1, -R18 ;  /* 0x0000000113127824 */ /* 0x000fe200078e0a12 */
[----:B------:R-:W-:-:S02]  /*7380*/  SHF.R.S32.HI R73, RZ, 0x1f, R82 ;  /* 0x0000001fff497819 */ /* 0x000fc40000011452 */
[----:B------:R-:W-:Y:S02]  /*7390*/  LEA.HI R2, R2, R71, RZ, 0x1 ;  /* 0x0000004702027211 */ /* 0x000fe400078f08ff */
[----:B------:R-:W-:Y:S01]  /*73a0*/  LEA.HI R84, R73, R82, RZ, 0x2 ;  /* 0x0000005249547211 */ /* 0x000fe200078f10ff */
[----:B------:R-:W5:Y:S01]  /*73b0*/  @P0 LDC R86, c[0x0][0xbec] ;  /* 0x0002fb00ff560b82 */ /* 0x000f620000000800 */
[----:B------:R-:W-:Y:S01]  /*73c0*/  LEA.HI R19, R18, R18, RZ, 0x1 ;  /* 0x0000001212137211 */ /* 0x000fe200078f08ff */
[----:B-1----:R-:W-:Y:S01]  /*73d0*/  IMAD R83, R79, R76, UR11 ;  /* 0x0000000b4f537e24 */ /* 0x002fe2000f8e024c */
[--C-:B------:R-:W-:Y:S02]  /*73e0*/  SHF.R.S32.HI R16, RZ, 0x2, R84.reuse ;  /* 0x00000002ff107819 */ /* 0x100fe40000011454 */
[----:B------:R-:W-:Y:S02]  /*73f0*/  SHF.R.S32.HI R17, RZ, 0x1f, R84 ;  /* 0x0000001fff117819 */ /* 0x000fe40000011454 */
[----:B------:R-:W-:Y:S01]  /*7400*/  LOP3.LUT R2, R2, 0x3fffffe, RZ, 0xc0, !PT ;  /* 0x03fffffe02027812 */ /* 0x000fe200078ec0ff */
[----:B------:R-:W1:Y:S01]  /*7410*/  @P0 LDC R77, c[0x0][0xbf0] ;  /* 0x0002fc00ff4d0b82 */ /* 0x000e620000000800 */
[----:B------:R-:W-:-:S02]  /*7420*/  LEA.HI R17, R17, R16, RZ, 0x3 ;  /* 0x0000001011117211 */ /* 0x000fc400078f18ff */
[----:B------:R-:W-:Y:S01]  /*7430*/  LOP3.LUT R19, R19, 0x1ffffffe, RZ, 0xc0, !PT ;  /* 0x1ffffffe13137812 */ /* 0x000fe200078ec0ff */
[----:B------:R-:W-:Y:S01]  /*7440*/  IMAD.IADD R2, R71, 0x1, -R2 ;  /* 0x0000000147027824 */ /* 0x000fe200078e0a02 */
[----:B------:R-:W-:Y:S02]  /*7450*/  LOP3.LUT R17, R17, 0xfffffff8, RZ, 0xc0, !PT ;  /* 0xfffffff811117812 */ /* 0x000fe400078ec0ff */
[----:B------:R-:W-:Y:S01]  /*7460*/  SHF.R.S32.HI R76, RZ, 0x1f, R83 ;  /* 0x0000001fff4c7819 */ /* 0x000fe20000011453 */
[----:B------:R-:W-:Y:S01]  /*7470*/  IMAD.IADD R71, R18, 0x1, -R19 ;  /* 0x0000000112477824 */ /* 0x000fe200078e0a13 */
[----:B------:R-:W-:Y:S01]  /*7480*/  IADD3 R17, R16, -R17, RZ ;  /* 0x8000001110117210 */ /* 0x000fe20007ffe0ff */
[----:B------:R-:W1:Y:S01]  /*7490*/  @P0 LDC R85, c[0x0][0xbf0] ;  /* 0x0002fc00ff550b82 */ /* 0x000e620000000800 */
[----:B------:R-:W-:Y:S01]  /*74a0*/  LEA.HI R16, R73, R82, RZ, 0x5 ;  /* 0x0000005249107211 */ /* 0x000fe200078f28ff */
[----:B----4-:R-:W-:-:S03]  /*74b0*/  IMAD R18, R74, UR10, RZ ;  /* 0x0000000a4a127c24 */ /* 0x010fc6000f8e02ff */
[----:B------:R-:W-:Y:S01]  /*74c0*/  SHF.R.S32.HI R16, RZ, 0x5, R16 ;  /* 0x00000005ff107819 */ /* 0x000fe20000011410 */
[----:B------:R-:W-:-:S04]  /*74d0*/  IMAD R75, R75, UR12, R18 ;  /* 0x0000000c4b4b7c24 */ /* 0x000fc8000f8e0212 */
[----:B------:R-:W-:Y:S01]  /*74e0*/  IMAD R19, R16, 0x10, R17 ;  /* 0x0000001010137824 */ /* 0x000fe200078e0211 */
[----:B------:R-:W-:Y:S01]  /*74f0*/  MOV R16, UR4 ;  /* 0x0000000400107c02 */ /* 0x000fe20008000f00 */
[----:B------:R-:W-:Y:S01]  /*7500*/  IMAD.U32 R17, RZ, RZ, UR5 ;  /* 0x00000005ff117e24 */ /* 0x000fe2000f8e00ff */
[----:B------:R-:W-:Y:S01]  /*7510*/  UIMAD.WIDE.U32 UR4, UR37, UR8, URZ ;  /* 0x00000008250472a5 */ /* 0x000fe2000f8e003f */
[----:B------:R-:W-:Y:S01]  /*7520*/  IMAD.U32 R17, RZ, RZ, UR6 ;  /* 0x00000006ff117e24 */ /* 0x000fe2000f8e00ff */
[----:B------:R-:W-:Y:S01]  /*7530*/  LEA R2, R2, R19, 0x6 ;  /* 0x0000001302027211 */ /* 0x000fe200078e30ff */
[----:B------:R-:W-:Y:S01]  /*7540*/  UIMAD UR6, UR37, UR9, UR7 ;  /* 0x00000009250672a4 */ /* 0x000fe2000f8e0207 */
[----:B------:R-:W-:Y:S02]  /*7550*/  IMAD.WIDE.U32 R16, R74, UR12, R16 ;  /* 0x0000000c4a107c25 */ /* 0x000fe4000f8e0010 */
[----:B------:R-:W-:Y:S01]  /*7560*/  MOV R18, UR4 ;  /* 0x0000000400127c02 */ /* 0x000fe20008000f00 */
[----:B------:R-:W-:Y:S01]  /*7570*/  UIADD3 UR6, UR5, UR6, URZ ;  /* 0x0000000605067290 */ /* 0x000fe2000fffe03f */
[----:B------:R-:W-:Y:S01]  /*7580*/  IMAD R71, R71, 0x8, R2 ;  /* 0x0000000847477824 */ /* 0x000fe200078e0202 */
[----:B------:R-:W-:Y:S01]  /*7590*/  ULDC.64 UR8, c[0x0][0xb28] ;  /* 0x0002ca0000087ab9 */ /* 0x000fe20000000a00 */
[----:B------:R-:W-:Y:S01]  /*75a0*/  IMAD.U32 R19, RZ, RZ, UR5 ;  /* 0x00000005ff137e24 */ /* 0x000fe2000f8e00ff */
[----:B------:R-:W-:Y:S01]  /*75b0*/  ULDC.64 UR4, c[0x0][0xbe0] ;  /* 0x0002f80000047ab9 */ /* 0x000fe20000000a00 */
[----:B--2---:R-:W-:-:S02]  /*75c0*/  IMAD R71, R72, 0x80, R71 ;  /* 0x0000008048477824 */ /* 0x004fc400078e0247 */
[----:B------:R-:W-:Y:S01]  /*75d0*/  IMAD.U32 R19, RZ, RZ, UR6 ;  /* 0x00000006ff137e24 */ /* 0x000fe2000f8e00ff */
[----:B------:R-:W-:Y:S01]  /*75e0*/  ULDC.64 UR6, c[0x0][0xb48] ;  /* 0x0002d20000067ab9 */ /* 0x000fe20000000a00 */
[----:B0-----:R-:W-:-:S04]  /*75f0*/  @P0 IMAD.HI.U32 R70, R71, R70, RZ ;  /* 0x0000004647460227 */ /* 0x001fc800078e00ff */
[----:B------:R-:W-:Y:S01]  /*7600*/  IMAD.IADD R17, R17, 0x1, R75 ;  /* 0x0000000111117824 */ /* 0x000fe200078e024b */
[----:B------:R-:W-:Y:S01]  /*7610*/  MOV R75, R71 ;  /* 0x00000047004b7202 */ /* 0x000fe20000000f00 */
[----:B---3--:R-:W-:Y:S02]  /*7620*/  IMAD R74, R80, UR10, RZ ;  /* 0x0000000a504a7c24 */ /* 0x008fe4000f8e02ff */
[----:B-----5:R-:W-:-:S04]  /*7630*/  @P0 IMAD.HI.U32 R86, R71, R86, RZ ;  /* 0x0000005647560227 */ /* 0x020fc800078e00ff */
[----:B------:R-:W-:Y:S01]  /*7640*/  IMAD.MOV.U32 R73, RZ, RZ, R71 ;  /* 0x000000ffff497224 */ /* 0x000fe200078e0047 */
[----:B-1----:R-:W-:Y:S01]  /*7650*/  @P0 SHF.R.U32.HI R73, RZ, R77, R70 ;  /* 0x0000004dff490219 */ /* 0x002fe20000011646 */
[----:B------:R-:W-:Y:S01]  /*7660*/  IMAD R77, R81, UR12, R74 ;  /* 0x0000000c514d7c24 */ /* 0x000fe2000f8e024a */
[----:B------:R-:W-:Y:S01]  /*7670*/  @P0 SHF.R.U32.HI R75, RZ, R85, R86 ;  /* 0x00000055ff4b0219 */ /* 0x000fe20000011656 */
[----:B------:R-:W-:-:S04]  /*7680*/  IMAD.WIDE.U32 R18, R80, UR12, R18 ;  /* 0x0000000c50127c25 */ /* 0x000fc8000f8e0012 */
[----:B------:R-:W-:Y:S02]  /*7690*/  IMAD R70, R76, UR4, RZ ;  /* 0x000000044c467c24 */ /* 0x000fe4000f8e02ff */
[----:B------:R-:W-:-:S04]  /*76a0*/  IMAD.WIDE.U32 R16, R83, UR4, R16 ;  /* 0x0000000453107c25 */ /* 0x000fc8000f8e0010 */
[----:B------:R-:W-:Y:S01]  /*76b0*/  IMAD.IADD R19, R19, 0x1, R77 ;  /* 0x0000000113137824 */ /* 0x000fe200078e024d */
[----:B------:R-:W-:Y:S01]  /*76c0*/  SHF.R.S32.HI R77, RZ, 0x1f, R73 ;  /* 0x0000001fff4d7819 */ /* 0x000fe20000011449 */
[----:B------:R-:W-:Y:S01]  /*76d0*/  IMAD R76, R76, UR6, RZ ;  /* 0x000000064c4c7c24 */ /* 0x000fe2000f8e02ff */
[----:B------:R-:W-:Y:S01]  /*76e0*/  IADD3 R16, P0, R73, R16, RZ ;  /* 0x0000001049107210 */ /* 0x000fe20007f1e0ff */
[C---:B------:R-:W-:Y:S01]  /*76f0*/  IMAD R74, R83.reuse, UR5, R70 ;  /* 0x00000005534a7c24 */ /* 0x040fe2000f8e0246 */
[----:B------:R-:W-:Y:S01]  /*7700*/  SHF.R.S32.HI R70, RZ, 0x1f, R75 ;  /* 0x0000001fff467819 */ /* 0x000fe2000001144b */
[----:B------:R-:W-:Y:S01]  /*7710*/  IMAD.MOV R73, RZ, RZ, -R73 ;  /* 0x000000ffff497224 */ /* 0x000fe200078e0a49 */
[----:B------:R-:W-:Y:S01]  /*7720*/  ULDC.64 UR4, c[0x0][0xb30] ;  /* 0x0002cc0000047ab9 */ /* 0x000fe20000000a00 */
[----:B------:R-:W-:Y:S01]  /*7730*/  IMAD R79, R83, UR7, R76 ;  /* 0x00000007534f7c24 */ /* 0x000fe2000f8e024c */
[----:B------:R-:W-:Y:S01]  /*7740*/  IADD3 R76, -R75, RZ, RZ ;  /* 0x000000ff4b4c7210 */ /* 0x000fe20007ffe1ff */
[----:B------:R-:W-:Y:S01]  /*7750*/  IMAD R70, R70, UR4, RZ ;  /* 0x0000000446467c24 */ /* 0x000fe2000f8e02ff */
[----:B------:R-:W-:Y:S01]  /*7760*/  IADD3.X R17, R77, R17, R74, P0, !PT ;  /* 0x000000114d117210 */ /* 0x000fe200007fe44a */
[----:B------:R-:W-:-:S02]  /*7770*/  IMAD R73, R78, R73, R71 ;  /* 0x000000494e497224 */ /* 0x000fc400078e0247 */
        /* <DEDUP_REMOVED lines=24> */
[----:B------:R-:W-:Y:S01]  /*7900*/  IMAD R2, R72, 0x80, R2 ;  /* 0x0000008048027824 */ /* 0x000fe200078e0202 */
[----:B------:R-:W-:Y:S01]  /*7910*/  LEA.HI.X R75, R16, UR7, R71, 0x2, P0 ;  /* 0x00000007104b7c11 */ /* 0x000fe200080f1447 */
[----:B0-----:R-:W-:Y:S01]  /*7920*/  ULEA UR4, UR5, UR4, 0x18 ;  /* 0x0000000405047291 */ /* 0x001fe2000f8ec03f */
[----:B------:R-:W-:Y:S01]  /*7930*/  LEA.HI.X R80, R18, UR9, R17, 0x2, P1 ;  /* 0x0000000912507c11 */ /* 0x000fe200088f1411 */
[----:B------:R-:W-:Y:S01]  /*7940*/  SHFL.IDX PT, R16, R74, RZ, 0x1c1f ;  /* 0x001c1fff4a107589 */ /* 0x000fe200000e0000 */
[----:B------:R-:W-:Y:S01]  /*7950*/  IMAD R73, R78, UR6, RZ ;  /* 0x000000064e497c24 */ /* 0x000fe2000f8e02ff */
[----:B------:R-:W-:Y:S01]  /*7960*/  LOP3.LUT P0, RZ, R82, 0x3, RZ, 0xc0, !PT ;  /* 0x0000000352ff7812 */ /* 0x000fe2000780c0ff */
[----:B------:R-:W-:Y:S01]  /*7970*/  UIADD3 UR4, UR4, 0x28820, URZ ;  /* 0x0002882004047890 */ /* 0x000fe2000fffe03f */
[----:B------:R-:W0:Y:S01]  /*7980*/  SHFL.IDX PT, R17, R75, RZ, 0x1c1f ;  /* 0x001c1fff4b117589 */ /* 0x000e2200000e0000 */
[----:B------:R-:W-:-:S02]  /*7990*/  IADD3 R72, R2, 0x8, RZ ;  /* 0x0000000802487810 */ /* 0x000fc40007ffe0ff */
[-C--:B------:R-:W-:Y:S01]  /*79a0*/  ISETP.GE.OR P1, PT, R2, R73.reuse, P0 ;  /* 0x000000490200720c */ /* 0x080fe20000726670 */
[----:B------:R-:W-:Y:S01]  /*79b0*/  SHFL.IDX PT, R18, R74, 0x1, 0x1c1f ;  /* 0x003c1f004a127f89 */ /* 0x000fe200000e0000 */
[-C--:B------:R-:W-:Y:S01]  /*79c0*/  ISETP.GE.OR P0, PT, R72, R73.reuse, P0 ;  /* 0x000000494800720c */ /* 0x080fe20000706670 */
[----:B------:R-:W-:Y:S01]  /*79d0*/  UPRMT UR4, URZ, 0x654, UR4 ;  /* 0x000006543f047896 */ /* 0x000fe20008000004 */
[----:B------:R-:W-:Y:S01]  /*79e0*/  ISETP.GE.AND P2, PT, R2, R73, PT ;  /* 0x000000490200720c */ /* 0x000fe20003f46270 */
[----:B------:R1:W2:Y:S04]  /*79f0*/  SHFL.IDX PT, R19, R75, 0x1, 0x1c1f ;  /* 0x003c1f004b137f89 */ /* 0x0002a800000e0000 */
[----:B------:R3:W4:Y:S03]  /*7a00*/  SHFL.IDX PT, R70, R79, RZ, 0x1c1f ;  /* 0x001c1fff4f467589 */ /* 0x00072600000e0000 */
[----:B------:R-:W-:Y:S01]  /*7a10*/  SYNCS.ARRIVE.TRANS64.RED.A1T0 RZ, [UR4], RZ ;  /* 0x000000ffffff79a7 */ /* 0x000fe20008100404 */
[----:B-1----:R-:W-:Y:S01]  /*7a20*/  LOP3.LUT R75, R84, 0x7ffffffc, RZ, 0xc0, !PT ;  /* 0x7ffffffc544b7812 */ /* 0x002fe200078ec0ff */
[----:B------:R3:W1:Y:S04]  /*7a30*/  SHFL.IDX PT, R71, R80, RZ, 0x1c1f ;  /* 0x001c1fff50477589 */ /* 0x00066800000e0000 */
[----:B------:R-:W-:Y:S01]  /*7a40*/  IMAD.IADD R75, R82, 0x1, -R75 ;  /* 0x00000001524b7824 */ /* 0x000fe200078e0a4b */
[----:B0-----:R3:W-:Y:S03]  /*7a50*/  @!P1 ST.E desc[UR38][R16.64], R3 ;  /* 0x0000000310009985 */ /* 0x0017e6000c101926 */
[----:B------:R-:W-:Y:S01]  /*7a60*/  IMAD.SHL.U32 R75, R75, 0x2, RZ ;  /* 0x000000024b4b7824 */ /* 0x000fe200078e00ff */
[----:B--2---:R3:W-:Y:S01]  /*7a70*/  @!P0 ST.E desc[UR38][R18.64], R0 ;  /* 0x0000000012008985 */ /* 0x0047e2000c101926 */
[----:B------:R-:W-:Y:S05]  /*7a80*/  @P2 BRA `(.L_x_6504) ;  /* 0x0000000400782947 */ /* 0x000fea0003800000 */
[C---:B---3--:R-:W-:Y:S01]  /*7a90*/  IADD3 R0, R75.reuse, 0x8, RZ ;  /* 0x000000084b007810 */ /* 0x048fe20007ffe0ff */
[----:B------:R-:W-:Y:S01]  /*7aa0*/  ULDC UR4, c[0x0][0xac8] ;  /* 0x0002b20000047ab9 */ /* 0x000fe20000000800 */
[C---:B------:R-:W-:Y:S01]  /*7ab0*/  VIADD R18, R75.reuse, 0x10 ;  /* 0x000000104b127836 */ /* 0x040fe20000000000 */
[C---:B------:R-:W-:Y:S01]  /*7ac0*/  ISETP.GE.AND P2, PT, R75.reuse, UR4, PT ;  /* 0x000000044b007c0c */ /* 0x040fe2000bf46270 */
        /* <DEDUP_REMOVED lines=8> */
[----:B------:R-:W-:Y:S02]  /*7b50*/  ISETP.GE.AND P4, PT, R76, UR4, PT ;  /* 0x000000044c007c0c */ /* 0x000fe4000bf86270 */
[----:B------:R-:W-:Y:S01]  /*7b60*/  ISETP.GE.AND P5, PT, R77, UR4, PT ;  /* 0x000000044d007c0c */ /* 0x000fe2000bfa6270 */
[----:B-1--4-:R-:W-:Y:S01]  /*7b70*/  @!P2 IMAD.WIDE R2, R75, 0x4, R70 ;  /* 0x000000044b02a825 */ /* 0x012fe200078e0246 */
[----:B------:R-:W-:Y:S02]  /*7b80*/  ISETP.GE.AND P6, PT, R78, UR4, PT ;  /* 0x000000044e007c0c */ /* 0x000fe4000bfc6270 */
[----:B------:R-:W-:Y:S02]  /*7b90*/  @!P3 LEA.HI R0, R0, R0, RZ, 0x1 ;  /* 0x000000000000b211 */ /* 0x000fe400078f08ff */
[----:B------:R0:W-:Y:S01]  /*7ba0*/  @!P2 ST.E.64 desc[UR38][R2.64], R50 ;  /* 0x000000320200a985 */ /* 0x0001e2000c101b26 */
[----:B------:R-:W-:Y:S02]  /*7bb0*/  @!P0 LEA.HI R18, R18, R18, RZ, 0x1 ;  /* 0x0000001212128211 */ /* 0x000fe400078f08ff */
[----:B------:R-:W-:-:S02]  /*7bc0*/  @!P3 LOP3.LUT R17, R0, 0xfffffffe, RZ, 0xc0, !PT ;  /* 0xfffffffe0011b812 */ /* 0x000fc400078ec0ff */
[----:B------:R-:W-:Y:S02]  /*7bd0*/  IADD3 R0, R75, 0x20, RZ ;  /* 0x000000204b007810 */ /* 0x000fe40007ffe0ff */
[----:B------:R-:W-:Y:S01]  /*7be0*/  @!P1 LEA.HI R19, R19, R19, RZ, 0x1 ;  /* 0x0000001313139211 */ /* 0x000fe200078f08ff */
[----:B------:R-:W-:Y:S01]  /*7bf0*/  @!P3 IMAD.WIDE R16, R17, 0x4, R70 ;  /* 0x000000041110b825 */ /* 0x000fe200078e0246 */
[----:B------:R-:W-:Y:S02]  /*7c00*/  ISETP.GE.AND P2, PT, R0, UR4, PT ;  /* 0x0000000400007c0c */ /* 0x000fe4000bf46270 */
[----:B------:R-:W-:Y:S02]  /*7c10*/  @!P4 LEA.HI R76, R76, R76, RZ, 0x1 ;  /* 0x0000004c4c4cc211 */ /* 0x000fe400078f08ff */
[----:B------:R1:W-:Y:S01]  /*7c20*/  @!P3 ST.E.64 desc[UR38][R16.64], R54 ;  /* 0x000000361000b985 */ /* 0x0003e2000c101b26 */
[----:B------:R-:W-:Y:S02]  /*7c30*/  ISETP.GE.AND P3, PT, R74, UR4, PT ;  /* 0x000000044a007c0c */ /* 0x000fe4000bf66270 */
[----:B0-----:R-:W-:-:S02]  /*7c40*/  @!P0 LOP3.LUT R3, R18, 0xfffffffe, RZ, 0xc0, !PT ;  /* 0xfffffffe12038812 */ /* 0x001fc400078ec0ff */
[----:B------:R-:W-:Y:S02]  /*7c50*/  @!P5 LEA.HI R77, R77, R77, RZ, 0x1 ;  /* 0x0000004d4d4dd211 */ /* 0x000fe400078f08ff */
[----:B------:R-:W-:Y:S01]  /*7c60*/  @!P6 LEA.HI R78, R78, R78, RZ, 0x1 ;  /* 0x0000004e4e4ee211 */ /* 0x000fe200078f08ff */
[----:B------:R-:W-:Y:S01]  /*7c70*/  @!P0 IMAD.WIDE R2, R3, 0x4, R70 ;  /* 0x0000000403028825 */ /* 0x000fe200078e0246 */
[----:B------:R-:W-:-:S04]  /*7c80*/  @!P2 LEA.HI R0, R0, R0, RZ, 0x1 ;  /* 0x000000000000a211 */ /* 0x000fc800078f08ff */
[----:B------:R0:W-:Y:S01]  /*7c90*/  @!P0 ST.E.64 desc[UR38][R2.64], R46 ;  /* 0x0000002e02008985 */ /* 0x0001e2000c101b26 */
[----:B------:R-:W-:Y:S02]  /*7ca0*/  @!P3 LEA.HI R74, R74, R74, RZ, 0x1 ;  /* 0x0000004a4a4ab211 */ /* 0x000fe400078f08ff */
[----:B-1----:R-:W-:Y:S02]  /*7cb0*/  @!P1 LOP3.LUT R17, R19, 0xfffffffe, RZ, 0xc0, !PT ;  /* 0xfffffffe13119812 */ /* 0x002fe400078ec0ff */
[----:B------:R-:W-:Y:S01]  /*7cc0*/  @!P2 LOP3.LUT R19, R0, 0xfffffffe, RZ, 0xc0, !PT ;  /* 0xfffffffe0013a812 */ /* 0x000fe200078ec0ff */
[----:B------:R-:W-:Y:S01]  /*7cd0*/  VIADD R0, R75, 0x48 ;  /* 0x000000484b007836 */ /* 0x000fe20000000000 */
[----:B------:R-:W-:Y:S01]  /*7ce0*/  @!P3 LOP3.LUT R51, R74, 0xfffffffe, RZ, 0xc0, !PT ;  /* 0xfffffffe4a33b812 */ /* 0x000fe200078ec0ff */
[--C-:B------:R-:W-:Y:S01]  /*7cf0*/  @!P1 IMAD.WIDE R16, R17, 0x4, R70.reuse ;  /* 0x0000000411109825 */ /* 0x100fe200078e0246 */
[----:B------:R-:W-:Y:S02]  /*7d00*/  @!P4 LOP3.LUT R55, R76, 0xfffffffe, RZ, 0xc0, !PT ;  /* 0xfffffffe4c37c812 */ /* 0x000fe400078ec0ff */
[----:B------:R-:W-:Y:S01]  /*7d10*/  IADD3 R54, R75, 0x50, RZ ;  /* 0x000000504b367810 */ /* 0x000fe20007ffe0ff */
[----:B------:R-:W-:Y:S01]  /*7d20*/  @!P2 IMAD.WIDE R18, R19, 0x4, R70 ;  /* 0x000000041312a825 */ /* 0x000fe200078e0246 */
[----:B------:R1:W-:Y:S01]  /*7d30*/  @!P1 ST.E.64 desc[UR38][R16.64], R58 ;  /* 0x0000003a10009985 */ /* 0x0003e2000c101b26 */
[----:B0-----:R-:W-:-:S02]  /*7d40*/  @!P5 LOP3.LUT R47, R77, 0xfffffffe, RZ, 0xc0, !PT ;  /* 0xfffffffe4d2fd812 */ /* 0x001fc400078ec0ff */
[--C-:B------:R-:W-:Y:S01]  /*7d50*/  @!P3 IMAD.WIDE R2, R51, 0x4, R70.reuse ;  /* 0x000000043302b825 */ /* 0x100fe200078e0246 */
[----:B------:R-:W-:Y:S01]  /*7d60*/  @!P6 LOP3.LUT R51, R78, 0xfffffffe, RZ, 0xc0, !PT ;  /* 0xfffffffe4e33e812 */ /* 0x000fe200078ec0ff */
[----:B------:R0:W-:Y:S01]  /*7d70*/  @!P2 ST.E.64 desc[UR38][R18.64], R34 ;  /* 0x000000221200a985 */ /* 0x0001e2000c101b26 */
[----:B------:R-:W-:Y:S01]  /*7d80*/  ISETP.GE.AND P0, PT, R0, UR4, PT ;  /* 0x0000000400007c0c */ /* 0x000fe2000bf06270 */
[--C-:B------:R-:W-:Y:S01]  /*7d90*/  @!P5 IMAD.WIDE R46, R47, 0x4, R70.reuse ;  /* 0x000000042f2ed825 */ /* 0x100fe200078e0246 */
[----:B------:R-:W-:Y:S01]  /*7da0*/  ISETP.GE.AND P1, PT, R54, UR4, PT ;  /* 0x0000000436007c0c */ /* 0x000fe2000bf26270 */
[----:B------:R2:W-:Y:S02]  /*7db0*/  @!P3 ST.E.64 desc[UR38][R2.64], R32 ;  /* 0x000000200200b985 */ /* 0x0005e4000c101b26 */
[----:B------:R-:W-:-:S04]  /*7dc0*/  @!P6 IMAD.WIDE R50, R51, 0x4, R70 ;  /* 0x000000043332e825 */ /* 0x000fc800078e0246 */
[----:B-1----:R-:W-:-:S04]  /*7dd0*/  @!P4 IMAD.WIDE R16, R55, 0x4, R70 ;  /* 0x000000043710c825 */ /* 0x002fc800078e0246 */
[C---:B------:R-:W-:Y:S01]  /*7de0*/  VIADD R55, R75.reuse, 0x58 ;  /* 0x000000584b377836 */ /* 0x040fe20000000000 */
[----:B------:R1:W-:Y:S01]  /*7df0*/  @!P4 ST.E.64 desc[UR38][R16.64], R28 ;  /* 0x0000001c1000c985 */ /* 0x0003e2000c101b26 */
[C---:B------:R-:W-:Y:S01]  /*7e00*/  VIADD R58, R75.reuse, 0x60 ;  /* 0x000000604b3a7836 */ /* 0x040fe20000000000 */
[C---:B0-----:R-:W-:Y:S01]  /*7e10*/  IADD3 R18, R75.reuse, 0x68, RZ ;  /* 0x000000684b127810 */ /* 0x041fe20007ffe0ff */
[C---:B--2---:R-:W-:Y:S01]  /*7e20*/  VIADD R3, R75.reuse, 0x78 ;  /* 0x000000784b037836 */ /* 0x044fe20000000000 */
[----:B------:R0:W-:Y:S01]  /*7e30*/  @!P5 ST.E.64 desc[UR38][R46.64], R42 ;  /* 0x0000002a2e00d985 */ /* 0x0001e2000c101b26 */
[----:B------:R-:W-:Y:S01]  /*7e40*/  VIADD R19, R75, 0x70 ;  /* 0x000000704b137836 */ /* 0x000fe20000000000 */
[----:B------:R-:W-:Y:S02]  /*7e50*/  ISETP.GE.AND P2, PT, R55, UR4, PT ;  /* 0x0000000437007c0c */ /* 0x000fe4000bf46270 */
        /* <DEDUP_REMOVED lines=15> */
[----:B------:R-:W-:Y:S02]  /*7f50*/  @!P3 LOP3.LUT R29, R58, 0xfffffffe, RZ, 0xc0, !PT ;  /* 0xfffffffe3a1db812 */ /* 0x000fe400078ec0ff */
[----:B------:R-:W-:Y:S01]  /*7f60*/  @!P4 LOP3.LUT R33, R18, 0xfffffffe, RZ, 0xc0, !PT ;  /* 0xfffffffe1221c812 */ /* 0x000fe200078ec0ff */
[--C-:B------:R-:W-:Y:S01]  /*7f70*/  @!P2 IMAD.WIDE R18, R19, 0x4, R70.reuse ;  /* 0x000000041312a825 */ /* 0x100fe200078e0246 */
[----:B------:R-:W-:Y:S02]  /*7f80*/  @!P5 LOP3.LUT R35, R2, 0xfffffffe, RZ, 0xc0, !PT ;  /* 0xfffffffe0223d812 */ /* 0x000fe400078ec0ff */
[----:B0-----:R-:W-:Y:S01]  /*7f90*/  @!P6 LOP3.LUT R43, R16, 0xfffffffe, RZ, 0xc0, !PT ;  /* 0xfffffffe102be812 */ /* 0x001fe200078ec0ff */
        /* <DEDUP_REMOVED lines=13> */
.L_x_6504:
[----:B------:R-:W-:Y:S05]  /*8070*/  BSYNC B0 ;  /* 0x0000000000007941 */ /* 0x000fea0003800000 */
.L_x_6503:
[----:B------:R-:W-:Y:S01]  /*8080*/  ISETP.GE.AND P0, PT, R72, R73, PT ;  /* 0x000000494800720c */ /* 0x000fe20003f06270 */
[----:B--23--:R2:W3:Y:S04]  /*8090*/  SHFL.IDX PT, R17, R80, 0x1, 0x1c1f ;  /* 0x003c1f0050117f89 */ /* 0x00c4e800000e0000 */
[----:B------:R2:W0:Y:S08]  /*80a0*/  SHFL.IDX PT, R16, R79, 0x1, 0x1c1f ;  /* 0x003c1f004f107f89 */ /* 0x00043000000e0000 */
[----:B--2---:R-:W-:Y:S05]  /*80b0*/  @P0 BRA `(.L_x_6475) ;  /* 0x0000004400240947 */ /* 0x004fea0003800000 */
[----:B------:R-:W-:Y:S01]  /*80c0*/  ULDC UR4, c[0x0][0xac8] ;  /* 0x0002b20000047ab9 */ /* 0x000fe20000000800 */
[C---:B------:R-:W-:Y:S01]  /*80d0*/  IADD3 R0, R75.reuse, 0x8, RZ ;  /* 0x000000084b007810 */ /* 0x040fe20007ffe0ff */
        /* <DEDUP_REMOVED lines=16> */
[----:B------:R-:W-:Y:S02]  /*81e0*/  ISETP.GE.AND P1, PT, R15, UR4, PT ;  /* 0x000000040f007c0c */ /* 0x000fe4000bf26270 */
[----:B------:R0:W-:Y:S01]  /*81f0*/  @!P0 ST.E.64 desc[UR38][R2.64], R52 ;  /* 0x0000003402008985 */ /* 0x0001e2000c101b26 */
[----:B------:R-:W-:Y:S02]  /*8200*/  ISETP.GE.AND P0, PT, R6, UR4, PT ;  /* 0x0000000406007c0c */ /* 0x000fe4000bf06270 */
[----:B------:R-:W-:Y:S02]  /*8210*/  @!P5 LEA.HI R0, R0, R0, RZ, 0x1 ;  /* 0x000000000000d211 */ /* 0x000fe400078f08ff */
[----:B------:R-:W-:Y:S02]  /*8220*/  @!P6 LEA.HI R4, R4, R4, RZ, 0x1 ;  /* 0x000000040404e211 */ /* 0x000fe400078f08ff */
[----:B------:R-:W-:Y:S02]  /*8230*/  @!P5 LOP3.LUT R5, R0, 0xfffffffe, RZ, 0xc0, !PT ;  /* 0xfffffffe0005d812 */ /* 0x000fe400078ec0ff */
[----:B------:R-:W-:-:S02]  /*8240*/  @!P6 LOP3.LUT R7, R4, 0xfffffffe, RZ, 0xc0, !PT ;  /* 0xfffffffe0407e812 */ /* 0x000fc400078ec0ff */
[----:B------:R-:W-:Y:S02]  /*8250*/  @!P4 LEA.HI R8, R8, R8, RZ, 0x1 ;  /* 0x000000080808c211 */ /* 0x000fe400078f08ff */
[----:B------:R-:W-:Y:S01]  /*8260*/  @!P3 LEA.HI R0, R9, R9, RZ, 0x1 ;  /* 0x000000090900b211 */ /* 0x000fe200078f08ff */
[--C-:B0-----:R-:W-:Y:S01]  /*8270*/  @!P5 IMAD.WIDE R2, R5, 0x4, R16.reuse ;  /* 0x000000040502d825 */ /* 0x101fe200078e0210 */
[----:B------:R-:W-:Y:S02]  /*8280*/  @!P0 LEA.HI R6, R6, R6, RZ, 0x1 ;  /* 0x0000000606068211 */ /* 0x000fe400078f08ff */
[----:B------:R-:W-:Y:S01]  /*8290*/  @!P2 LEA.HI R14, R14, R14, RZ, 0x1 ;  /* 0x0000000e0e0ea211 */ /* 0x000fe200078f08ff */
[----:B------:R-:W-:Y:S01]  /*82a0*/  @!P6 IMAD.WIDE R4, R7, 0x4, R16 ;  /* 0x000000040704e825 */ /* 0x000fe200078e0210 */
[----:B------:R-:W-:Y:S01]  /*82b0*/  @!P1 LEA.HI R18, R15, R15, RZ, 0x1 ;  /* 0x0000000f0f129211 */ /* 0x000fe200078f08ff */
[----:B------:R0:W-:Y:S01]  /*82c0*/  @!P5 ST.E.64 desc[UR38][R2.64], R48 ;  /* 0x000000300200d985 */ /* 0x0001e2000c101b26 */
[----:B------:R-:W-:-:S02]  /*82d0*/  @!P0 LOP3.LUT R7, R6, 0xfffffffe, RZ, 0xc0, !PT ;  /* 0xfffffffe06078812 */ /* 0x000fc400078ec0ff */
[----:B------:R-:W-:Y:S01]  /*82e0*/  @!P4 LOP3.LUT R9, R8, 0xfffffffe, RZ, 0xc0, !PT ;  /* 0xfffffffe0809c812 */ /* 0x000fe200078ec0ff */
[----:B------:R2:W-:Y:S01]  /*82f0*/  @!P6 ST.E.64 desc[UR38][R4.64], R56 ;  /* 0x000000380400e985 */ /* 0x0005e2000c101b26 */
[----:B------:R-:W-:Y:S02]  /*8300*/  @!P3 LOP3.LUT R15, R0, 0xfffffffe, RZ, 0xc0, !PT ;  /* 0xfffffffe000fb812 */ /* 0x000fe400078ec0ff */
[----:B------:R-:W-:Y:S02]  /*8310*/  @!P2 LOP3.LUT R19, R14, 0xfffffffe, RZ, 0xc0, !PT ;  /* 0xfffffffe0e13a812 */ /* 0x000fe400078ec0ff */
[----:B------:R-:W-:Y:S01]  /*8320*/  @!P1 LOP3.LUT R25, R18, 0xfffffffe, RZ, 0xc0, !PT ;  /* 0xfffffffe12199812 */ /* 0x000fe200078ec0ff */
[----:B------:R-:W-:Y:S01]  /*8330*/  VIADD R18, R75, 0x58 ;  /* 0x000000584b127836 */ /* 0x000fe20000000000 */
[----:B------:R-:W-:Y:S02]  /*8340*/  ISETP.GE.AND P5, PT, R24, UR4, PT ;  /* 0x0000000418007c0c */ /* 0x000fe4000bfa6270 */
[----:B------:R-:W-:Y:S01]  /*8350*/  ISETP.GE.AND P6, PT, R28, UR4, PT ;  /* 0x000000041c007c0c */ /* 0x000fe2000bfc6270 */
[----:B0-----:R-:W-:Y:S01]  /*8360*/  @!P0 IMAD.WIDE R2, R7, 0x4, R16 ;  /* 0x0000000407028825 */ /* 0x001fe200078e0210 */
[----:B------:R-:W-:-:S03]  /*8370*/  IADD3 R0, R75, 0x50, RZ ;  /* 0x000000504b007810 */ /* 0x000fc60007ffe0ff */
[--C-:B--2---:R-:W-:Y:S01]  /*8380*/  @!P4 IMAD.WIDE R4, R9, 0x4, R16.reuse ;  /* 0x000000040904c825 */ /* 0x104fe200078e0210 */
[----:B------:R0:W-:Y:S01]  /*8390*/  @!P0 ST.E.64 desc[UR38][R2.64], R12 ;  /* 0x0000000c02008985 */ /* 0x0001e2000c101b26 */
[----:B------:R-:W-:Y:S02]  /*83a0*/  ISETP.GE.AND P0, PT, R0, UR4, PT ;  /* 0x0000000400007c0c */ /* 0x000fe4000bf06270 */
[--C-:B------:R-:W-:Y:S01]  /*83b0*/  @!P3 IMAD.WIDE R6, R15, 0x4, R16.reuse ;  /* 0x000000040f06b825 */ /* 0x100fe200078e0210 */
[----:B------:R2:W-:Y:S01]  /*83c0*/  @!P4 ST.E.64 desc[UR38][R4.64], R22 ;  /* 0x000000160400c985 */ /* 0x0005e2000c101b26 */
[----:B------:R-:W-:Y:S02]  /*83d0*/  ISETP.GE.AND P4, PT, R29, UR4, PT ;  /* 0x000000041d007c0c */ /* 0x000fe4000bf86270 */
[----:B------:R-:W-:Y:S01]  /*83e0*/  @!P2 IMAD.WIDE R8, R19, 0x4, R16 ;  /* 0x000000041308a825 */ /* 0x000fe200078e0210 */
[----:B------:R3:W-:Y:S01]  /*83f0*/  @!P3 ST.E.64 desc[UR38][R6.64], R30 ;  /* 0x0000001e0600b985 */ /* 0x0007e2000c101b26 */
[----:B------:R-:W-:-:S02]  /*8400*/  @!P5 LEA.HI R24, R24, R24, RZ, 0x1 ;  /* 0x000000181818d211 */ /* 0x000fc400078f08ff */
[----:B------:R-:W-:Y:S01]  /*8410*/  @!P1 IMAD.WIDE R14, R25, 0x4, R16 ;  /* 0x00000004190e9825 */ /* 0x000fe200078e0210 */
[----:B------:R5:W-:Y:S01]  /*8420*/  @!P2 ST.E.64 desc[UR38][R8.64], R44 ;  /* 0x0000002c0800a985 */ /* 0x000be2000c101b26 */
[C---:B------:R-:W-:Y:S02]  /*8430*/  IADD3 R25, R75.reuse, 0x68, RZ ;  /* 0x000000684b197810 */ /* 0x040fe40007ffe0ff */
[C---:B------:R-:W-:Y:S01]  /*8440*/  VIADD R19, R75.reuse, 0x60 ;  /* 0x000000604b137836 */ /* 0x040fe20000000000 */
[----:B------:R-:W-:Y:S01]  /*8450*/  @!P1 ST.E.64 desc[UR38][R14.64], R60 ;  /* 0x0000003c0e009985 */ /* 0x000fe2000c101b26 */
[----:B------:R-:W-:Y:S01]  /*8460*/  ISETP.GE.AND P1, PT, R18, UR4, PT ;  /* 0x0000000412007c0c */ /* 0x000fe2000bf26270 */
[----:B------:R-:W-:Y:S01]  /*8470*/  VIADD R75, R75, 0x78 ;  /* 0x000000784b4b7836 */ /* 0x000fe20000000000 */
[----:B------:R-:W-:Y:S02]  /*8480*/  ISETP.GE.AND P3, PT, R25, UR4, PT ;  /* 0x0000000419007c0c */ /* 0x000fe4000bf66270 */
[----:B------:R-:W-:-:S02]  /*8490*/  ISETP.GE.AND P2, PT, R19, UR4, PT ;  /* 0x0000000413007c0c */ /* 0x000fc4000bf46270 */
[----:B------:R-:W-:Y:S02]  /*84a0*/  @!P6 LEA.HI R28, R28, R28, RZ, 0x1 ;  /* 0x0000001c1c1ce211 */ /* 0x000fe400078f08ff */
[----:B0-----:R-:W-:Y:S02]  /*84b0*/  @!P5 LOP3.LUT R3, R24, 0xfffffffe, RZ, 0xc0, !PT ;  /* 0xfffffffe1803d812 */ /* 0x001fe400078ec0ff */
[----:B--2---:R-:W-:Y:S02]  /*84c0*/  @!P6 LOP3.LUT R5, R28, 0xfffffffe, RZ, 0xc0, !PT ;  /* 0xfffffffe1c05e812 */ /* 0x004fe400078ec0ff */
        /* <DEDUP_REMOVED lines=8> */
[----:B---3--:R-:W-:Y:S01]  /*8550*/  @!P0 LOP3.LUT R7, R0, 0xfffffffe, RZ, 0xc0, !PT ;  /* 0xfffffffe00078812 */ /* 0x008fe200078ec0ff */
[----:B------:R2:W-:Y:S01]  /*8560*/  @!P6 ST.E.64 desc[UR38][R4.64], R64 ;  /* 0x000000400400e985 */ /* 0x0005e2000c101b26 */
[----:B-----5:R-:W-:Y:S02]  /*8570*/  @!P1 LOP3.LUT R9, R18, 0xfffffffe, RZ, 0xc0, !PT ;  /* 0xfffffffe12099812 */ /* 0x020fe400078ec0ff */
[----:B------:R-:W-:Y:S02]  /*8580*/  @!P2 LOP3.LUT R19, R19, 0xfffffffe, RZ, 0xc0, !PT ;  /* 0xfffffffe1313a812 */ /* 0x000fe400078ec0ff */
[----:B------:R-:W-:Y:S02]  /*8590*/  @!P3 LOP3.LUT R25, R25, 0xfffffffe, RZ, 0xc0, !PT ;  /* 0xfffffffe1919b812 */ /* 0x000fe400078ec0ff */
[----:B------:R-:W-:Y:S01]  /*85a0*/  @!P4 LOP3.LUT R13, R29, 0xfffffffe, RZ, 0xc0, !PT ;  /* 0xfffffffe1d0dc812 */ /* 0x000fe200078ec0ff */
[----:B0-----:R-:W-:-:S04]  /*85b0*/  @!P0 IMAD.WIDE R2, R7, 0x4, R16 ;  /* 0x0000000407028825 */ /* 0x001fc800078e0210 */
[--C-:B--2---:R-:W-:Y:S01]  /*85c0*/  @!P1 IMAD.WIDE R4, R9, 0x4, R16.reuse ;  /* 0x0000000409049825 */ /* 0x104fe200078e0210 */
        /* <DEDUP_REMOVED lines=11> */
[----:B--2---:R-:W-:-:S05]  /*8680*/  LOP3.LUT R3, R75, 0xfffffffe, RZ, 0xc0, !PT ;  /* 0xfffffffe4b037812 */ /* 0x004fca00078ec0ff */
[----:B------:R-:W-:-:S05]  /*8690*/  IMAD.WIDE R2, R3, 0x4, R16 ;  /* 0x0000000403027825 */ /* 0x000fca00078e0210 */
[----:B------:R0:W-:Y:S01]  /*86a0*/  ST.E.64 desc[UR38][R2.64], R150 ;  /* 0x0000009602007985 */ /* 0x0001e2000c101b26 */
[----:B------:R-:W-:Y:S05]  /*86b0*/  BRA `(.L_x_6475) ;  /* 0x0000003c00a47947 */ /* 0x000fea0003800000 */
.L_x_6502:
        /* <DEDUP_REMOVED lines=14> */
[----:B------:R-:W-:Y:S01]  /*87a0*/  USHF.R.S32.HI UR6, URZ, 0x1f, UR37 ;  /* 0x0000001f3f067899 */ /* 0x000fe20008011425 */
[----:B------:R-:W-:Y:S01]  /*87b0*/  MOV R5, R0 ;  /* 0x0000000000057202 */ /* 0x000fe20000000f00 */
[----:B------:R-:W-:Y:S02]  /*87c0*/  ULDC.64 UR8, c[0x0][0xbd0] ;  /* 0x0002f40000087ab9 */ /* 0x000fe40000000a00 */
[----:B------:R-:W-:Y:S02]  /*87d0*/  UIMAD UR6, UR6, UR8, URZ ;  /* 0x00000008060672a4 */ /* 0x000fe4000f8e023f */
[----:B------:R-:W-:Y:S01]  /*87e0*/  UIMAD.WIDE.U32 UR4, UR37, UR8, URZ ;  /* 0x00000008250472a5 */ /* 0x000fe2000f8e003f */
[----:B------:R-:W1:Y:S01]  /*87f0*/  LDC.64 R10, c[0x0][0xbd8] ;  /* 0x0002f600ff0a7b82 */ /* 0x000e620000000a00 */
[----:B------:R-:W-:-:S04]  /*8800*/  UIMAD UR6, UR37, UR9, UR6 ;  /* 0x00000009250672a4 */ /* 0x000fc8000f8e0206 */
[----:B------:R-:W-:Y:S02]  /*8810*/  UIADD3 UR6, UR5, UR6, URZ ;  /* 0x0000000605067290 */ /* 0x000fe4000fffe03f */
[----:B------:R-:W-:Y:S01]  /*8820*/  IMAD.U32 R3, RZ, RZ, UR5 ;  /* 0x00000005ff037e24 */ /* 0x000fe2000f8e00ff */
[----:B------:R-:W2:Y:S01]  /*8830*/  @P0 LDC R7, c[0x0][0xbec] ;  /* 0x0002fb00ff070b82 */ /* 0x000ea20000000800 */
[----:B------:R-:W-:Y:S01]  /*8840*/  IMAD.U32 R2, RZ, RZ, UR4 ;  /* 0x00000004ff027e24 */ /* 0x000fe2000f8e00ff */
[----:B------:R-:W-:Y:S01]  /*8850*/  ULDC.64 UR4, c[0x0][0xbe0] ;  /* 0x0002f80000047ab9 */ /* 0x000fe20000000a00 */
[----:B------:R-:W-:-:S05]  /*8860*/  MOV R3, UR6 ;  /* 0x0000000600037c02 */ /* 0x000fca0008000f00 */
[----:B------:R-:W3:Y:S01]  /*8870*/  @P0 LDC R9, c[0x0][0xbf0] ;  /* 0x0002fc00ff090b82 */ /* 0x000ee20000000800 */
[----:B0-----:R-:W-:-:S07]  /*8880*/  USHF.R.S32.HI UR8, URZ, 0x1f, UR7 ;  /* 0x0000001f3f087899 */ /* 0x001fce0008011407 */
[----:B------:R-:W0:Y:S01]  /*8890*/  S2UR UR10, SR_CTAID.Y ;  /* 0x00000000000a79c3 */ /* 0x000e220000002600 */
[C---:B-1----:R-:W-:Y:S02]  /*88a0*/  IMAD R12, R10.reuse, UR8, RZ ;  /* 0x000000080a0c7c24 */ /* 0x042fe4000f8e02ff */
[----:B------:R-:W-:-:S04]  /*88b0*/  IMAD.WIDE.U32 R2, R10, UR7, R2 ;  /* 0x000000070a027c25 */ /* 0x000fc8000f8e0002 */
[----:B------:R-:W-:Y:S01]  /*88c0*/  IMAD R11, R11, UR7, R12 ;  /* 0x000000070b0b7c24 */ /* 0x000fe2000f8e020c */
[----:B------:R-:W0:Y:S01]  /*88d0*/  LDC R8, c[0x0][0xc50] ;  /* 0x00031400ff087b82 */ /* 0x000e220000000800 */
[----:B--2---:R-:W-:-:S03]  /*88e0*/  @P0 IMAD.HI.U32 R4, R0, R7, RZ ;  /* 0x0000000700040227 */ /* 0x004fc600078e00ff */
[----:B------:R-:W-:Y:S01]  /*88f0*/  IADD3 R3, R11, R3, RZ ;  /* 0x000000030b037210 */ /* 0x000fe20007ffe0ff */
[----:B------:R-:W-:Y:S01]  /*8900*/  IMAD R7, RZ, RZ, -UR37 ;  /* 0x80000025ff077e24 */ /* 0x000fe2000f8e02ff */
[----:B---3--:R-:W-:-:S03]  /*8910*/  @P0 SHF.R.U32.HI R5, RZ, R9, R4 ;  /* 0x00000009ff050219 */ /* 0x008fc60000011604 */
        /* <DEDUP_REMOVED lines=22> */
.L_x_6473:
[----:B------:R-:W-:-:S08]  /*8a80*/  NOP ;  /* 0x0000000000007918 */ /* 0x000fd00000000000 */
[----:B------:R-:W0:-:S00]  /*8a90*/  USETMAXREG.DEALLOC.CTAPOOL 0x28 ;  /* 0x00000028000079c8 */ /* 0x000e0000080e0500 */
        /* <DEDUP_REMOVED lines=16> */
.L_x_6505:
[----:B------:R-:W-:Y:S01]  /*8ba0*/  ULDC UR7, c[0x0][0xc50] ;  /* 0x0003140000077ab9 */ /* 0x000fe20000000800 */
[----:B------:R-:W-:Y:S01]  /*8bb0*/  UMOV UR42, UR6 ;  /* 0x00000006002a7c82 */ /* 0x000fe20008000000 */
[----:B------:R-:W-:-:S11]  /*8bc0*/  UISETP.NE.AND UP0, UPT, UR7, 0x1, UPT ;  /* 0x000000010700788c */ /* 0x000fd6000bf05270 */
[----:B------:R-:W-:Y:S01]  /*8bd0*/  @UP0 ULDC UR4, c[0x0][0xc54] ;  /* 0x0003150000040ab9 */ /* 0x000fe20000000800 */
[----:B------:R-:W-:Y:S01]  /*8be0*/  @UP0 ULDC UR8, c[0x0][0xc58] ;  /* 0x0003160000080ab9 */ /* 0x000fe20000000800 */
[----:B------:R-:W-:-:S04]  /*8bf0*/  UIMAD.WIDE.U32 UR4, UR6, UR4, URZ ;  /* 0x00000004060472a5 */ /* 0x000fc8000f8e003f */
[----:B------:R-:W-:-:S12]  /*8c00*/  @UP0 USHF.R.U32.HI UR42, URZ, UR8, UR5 ;  /* 0x000000083f2a0299 */ /* 0x000fd80008011605 */
.L_x_6506:
        /* <DEDUP_REMOVED lines=10> */
[----:B------:R-:W-:Y:S01]  /*8cb0*/  ULDC UR43, c[0x0][0x2f0] ;  /* 0x0000bc00002b7ab9 */ /* 0x000fe20000000800 */
[----:B------:R-:W-:Y:S02]  /*8cc0*/  MOV R33, RZ ;  /* 0x000000ff00217202 */ /* 0x000fe40000000f00 */
[----:B0-----:R-:W-:-:S04]  /*8cd0*/  ISETP.NE.U32.AND P0, PT, R2, RZ, PT ;  /* 0x000000ff0200720c */ /* 0x001fc80003f05070 */
[----:B------:R-:W-:Y:S01]  /*8ce0*/  ISETP.NE.AND.EX P0, PT, R3, RZ, PT, P0 ;  /* 0x000000ff0300720c */ /* 0x000fe20003f05300 */
[----:B------:R-:W-:-:S12]  /*8cf0*/  UISETP.NE.U32.AND UP0, UPT, UR6, URZ, UPT ;  /* 0x0000003f0600728c */ /* 0x000fd8000bf05070 */
        /* <DEDUP_REMOVED lines=10> */
[----:B------:R-:W-:Y:S02]  /*8da0*/  USHF.R.S32.HI UR6, URZ, 0x1f, UR5 ;  /* 0x0000001f3f067899 */ /* 0x000fe40008011405 */
[----:B------:R-:W-:Y:S02]  /*8db0*/  ULOP3.LUT UR47, UR4, 0xffff, URZ, 0xc0, !UPT ;  /* 0x0000ffff042f7892 */ /* 0x000fe4000f8ec03f */
[----:B------:R-:W-:Y:S01]  /*8dc0*/  ULEA.HI UR6, UR6, UR5, URZ, 0x7 ;  /* 0x0000000506067291 */ /* 0x000fe2000f8f383f */
[----:B------:R-:W-:-:S03]  /*8dd0*/  UMOV UR41, URZ ;  /* 0x0000003f00297c82 */ /* 0x000fc60008000000 */
[----:B------:R-:W-:-:S04]  /*8de0*/  USHF.R.S32.HI UR44, URZ, 0x7, UR6 ;  /* 0x000000073f2c7899 */ /* 0x000fc80008011406 */
[----:B01----:R-:W-:Y:S08]  /*8df0*/  @!P0 BRA `(.L_x_6508) ;  /* 0x0000000000848947 */ /* 0x003ff00003800000 */
[----:B------:R-:W-:-:S03]  /*8e00*/  USHF.R.U32.HI UR6, URZ, 0x10, UR4 ;  /* 0x000000103f067899 */ /* 0x000fc60008011604 */
[----:B------:R-:W-:Y:S01]  /*8e10*/  UMOV UR4, URZ ;  /* 0x0000003f00047c82 */ /* 0x000fe20008000000 */
        /* <DEDUP_REMOVED lines=31> */
.L_x_6508:
[----:B------:R-:W-:Y:S02]  /*9010*/  UIMAD UR48, UR47, UR41, URZ ;  /* 0x000000292f3072a4 */ /* 0x000fe4000f8e023f */
[----:B------:R-:W-:Y:S01]  /*9020*/  MOV R3, UR41 ;  /* 0x0000002900037c02 */ /* 0x000fe20008000f00 */
[----:B------:R-:W-:Y:S01]  /*9030*/  IMAD.MOV.U32 R0, RZ, RZ, RZ ;  /* 0x000000ffff007224 */ /* 0x000fe200078e00ff */
[----:B------:R-:W-:Y:S02]  /*9040*/  MOV R10, 0x1 ;  /* 0x00000001000a7802 */ /* 0x000fe40000000f00 */
[----:B------:R-:W-:-:S05]  /*9050*/  IMAD.U32 R32, RZ, RZ, UR48 ;  /* 0x00000030ff207e24 */ /* 0x000fca000f8e00ff */
[----:B------:R-:W-:-:S04]  /*9060*/  VIADDMNMX R32, R32, R3, UR44, PT ;  /* 0x0000002c20207e46 */ /* 0x000fc8000b800103 */
        /* <DEDUP_REMOVED lines=25> */
.L_x_6509:
        /* <DEDUP_REMOVED lines=20> */
.L_x_6511:
        /* <DEDUP_REMOVED lines=15> */
.L_x_6510:
[----:B------:R-:W0:Y:S01]  /*9430*/  LDC.64 R2, c[0x0][0x9f8] ;  /* 0x00027e00ff027b82 */ /* 0x000e220000000a00 */
[----:B------:R-:W-:-:S07]  /*9440*/  IMAD.MOV.U32 R31, RZ, RZ, R35 ;  /* 0x000000ffff1f7224 */ /* 0x000fce00078e0023 */
[----:B------:R-:W1:Y:S01]  /*9450*/  LDC R30, c[0x0][0x430] ;  /* 0x00010c00ff1e7b82 */ /* 0x000e620000000800 */
[C---:B------:R-:W-:Y:S01]  /*9460*/  LOP3.LUT R7, R18.reuse, 0x7f, RZ, 0xc0, !PT ;  /* 0x0000007f12077812 */ /* 0x040fe200078ec0ff */
[----:B------:R-:W-:Y:S01]  /*9470*/  IMAD.SHL.U32 R28, R18, 0x10, RZ ;  /* 0x00000010121c7824 */ /* 0x000fe200078e00ff */
[----:B------:R-:W-:Y:S01]  /*9480*/  IADD3 R22, R32, -0x1, RZ ;  /* 0xffffffff20167810 */ /* 0x000fe20007ffe0ff */
[----:B------:R-:W-:Y:S01]  /*9490*/  ULDC UR4, c[0x0][0x2f4] ;  /* 0x0000bd0000047ab9 */ /* 0x000fe20000000800 */
[----:B0-----:R-:W-:-:S04]  /*94a0*/  ISETP.NE.U32.AND P0, PT, R2, RZ, PT ;  /* 0x000000ff0200720c */ /* 0x001fc80003f05070 */
[----:B------:R-:W-:-:S13]  /*94b0*/  ISETP.NE.AND.EX P0, PT, R3, RZ, PT, P0 ;  /* 0x000000ff0300720c */ /* 0x000fda0003f05300 */
[----:B------:R-:W0:Y:S02]  /*94c0*/  @P0 LDC.64 R2, c[0x0][0x9f8] ;  /* 0x00027e00ff020b82 */ /* 0x000e240000000a00 */
[----:B0-----:R-:W-:-:S05]  /*94d0*/  @P0 IMAD.WIDE R2, R35, 0x4, R2 ;  /* 0x0000000423020825 */ /* 0x001fca00078e0202 */
[----:B------:R0:W2:Y:S01]  /*94e0*/  @P0 LDG.E R31, desc[UR38][R2.64] ;  /* 0x00000026021f0981 */ /* 0x0000a2000c1e1900 */
[----:B------:R-:W-:Y:S02]  /*94f0*/  SHF.R.U32.HI R29, RZ, 0x3, R7 ;  /* 0x00000003ff1d7819 */ /* 0x000fe40000011607 */
[----:B------:R-:W-:Y:S02]  /*9500*/  LOP3.LUT R28, R28, 0x70, RZ, 0xc0, !PT ;  /* 0x000000701c1c7812 */ /* 0x000fe400078ec0ff */
[----:B-1----:R-:W-:Y:S01]  /*9510*/  ISETP.NE.AND P1, PT, R30, 0x1, PT ;  /* 0x000000011e00780c */ /* 0x002fe20003f25270 */
[----:B------:R-:W-:Y:S01]  /*9520*/  IMAD R5, R22, 0x80, R29 ;  /* 0x0000008016057824 */ /* 0x000fe200078e021d */
[----:B------:R-:W-:-:S03]  /*9530*/  LOP3.LUT R23, R23, 0xfffffff7, RZ, 0xc0, !PT ;  /* 0xfffffff717177812 */ /* 0x000fc600078ec0ff */
[----:B------:R-:W-:-:S05]  /*9540*/  IMAD.IADD R6, R28, 0x1, R5 ;  /* 0x000000011c067824 */ /* 0x000fca00078e0205 */
[C---:B------:R-:W-:Y:S02]  /*9550*/  ISETP.GE.AND P0, PT, R6.reuse, UR43, PT ;  /* 0x0000002b06007c0c */ /* 0x040fe4000bf06270 */
[----:B-----5:R-:W-:Y:S01]  /*9560*/  IADD3 R21, R6, R33, RZ ;  /* 0x0000002106157210 */ /* 0x020fe20007ffe0ff */
[----:B------:R-:W1:Y:S01]  /*9570*/  @P1 LDC R0, c[0x0][0x434] ;  /* 0x00010d00ff001b82 */ /* 0x000e620000000800 */
[----:B------:R-:W-:-:S03]  /*9580*/  @P1 LOP3.LUT R23, R23, 0x8, RZ, 0xfc, !PT ;  /* 0x0000000817171812 */ /* 0x000fc600078efcff */
[----:B------:R-:W-:-:S04]  /*9590*/  IMAD.MOV.U32 R37, RZ, RZ, R21 ;  /* 0x000000ffff257224 */ /* 0x000fc800078e0015 */
[----:B0-----:R-:W0:Y:S08]  /*95a0*/  @P1 LDC R3, c[0x0][0x438] ;  /* 0x00010e00ff031b82 */ /* 0x001e300000000800 */
[----:B------:R-:W3:Y:S08]  /*95b0*/  @!P0 LDC.64 R4, c[0x0][0x428] ;  /* 0x00010a00ff048b82 */ /* 0x000ef00000000a00 */
[----:B------:R-:W4:Y:S01]  /*95c0*/  @!P0 LDC.64 R8, c[0x0][0x418] ;  /* 0x00010600ff088b82 */ /* 0x000f220000000a00 */
[----:B-1----:R-:W-:-:S05]  /*95d0*/  @P1 IMAD.HI.U32 R0, R21, R0, RZ ;  /* 0x0000000015001227 */ /* 0x002fca00078e00ff */
[----:B0-----:R-:W-:-:S04]  /*95e0*/  @P1 SHF.R.U32.HI R37, RZ, R3, R0 ;  /* 0x00000003ff251219 */ /* 0x001fc80000011600 */
[--C-:B------:R-:W-:Y:S01]  /*95f0*/  @!P0 SHF.R.S32.HI R3, RZ, 0x1f, R37.reuse ;  /* 0x0000001fff038819 */ /* 0x100fe20000011425 */
[----:B------:R-:W-:Y:S02]  /*9600*/  @!P0 IMAD.MOV.U32 R2, RZ, RZ, R37 ;  /* 0x000000ffff028224 */ /* 0x000fe400078e0025 */
[----:B------:R-:W-:-:S05]  /*9610*/  IMAD.SHL.U32 R6, R18, 0x8, RZ ;  /* 0x0000000812067824 */ /* 0x000fca00078e00ff */
[----:B------:R-:W-:-:S04]  /*9620*/  LOP3.LUT R26, R6, 0x38, RZ, 0xc0, !PT ;  /* 0x00000038061a7812 */ /* 0x000fc800078ec0ff */
[----:B------:R-:W-:Y:S02]  /*9630*/  LOP3.LUT R25, R26, 0x40, RZ, 0xfc, !PT ;  /* 0x000000401a197812 */ /* 0x000fe400078efcff */
[----:B------:R-:W-:Y:S01]  /*9640*/  LOP3.LUT R23, R23, 0xfffffffe, RZ, 0xc0, !PT ;  /* 0xfffffffe17177812 */ /* 0x000fe200078ec0ff */
[----:B------:R-:W-:-:S03]  /*9650*/  UMOV UR5, 0xffffffff ;  /* 0xffffffff00057882 */ /* 0x000fc60000000000 */
[----:B------:R-:W-:Y:S02]  /*9660*/  LOP3.LUT R23, R23, 0xfffffffd, RZ, 0xc0, !PT ;  /* 0xfffffffd17177812 */ /* 0x000fe400078ec0ff */
[----:B--2---:R-:W-:-:S05]  /*9670*/  SHF.R.S32.HI R27, RZ, 0x1f, R31 ;  /* 0x0000001fff1b7819 */ /* 0x004fca000001141f */
[----:B---3--:R-:W-:-:S04]  /*9680*/  @!P0 IMAD R0, R27, R4, RZ ;  /* 0x000000041b008224 */ /* 0x008fc800078e02ff */
[C---:B------:R-:W-:Y:S02]  /*9690*/  @!P0 IMAD R11, R31.reuse, R5, R0 ;  /* 0x000000051f0b8224 */ /* 0x040fe400078e0200 */
[----:B------:R-:W-:-:S05]  /*96a0*/  @!P0 IMAD.WIDE.U32 R4, R31, R4, R2 ;  /* 0x000000041f048225 */ /* 0x000fca00078e0002 */
[----:B------:R-:W-:Y:S02]  /*96b0*/  @!P0 IADD3 R0, R5, R11, RZ ;  /* 0x0000000b05008210 */ /* 0x000fe40007ffe0ff */
[----:B----4-:R-:W-:-:S04]  /*96c0*/  @!P0 LEA R2, P1, R4, R8, 0x2 ;  /* 0x0000000804028211 */ /* 0x010fc800078210ff */
[----:B------:R-:W-:Y:S01]  /*96d0*/  @!P0 LEA.HI.X R3, R4, R9, R0, 0x2, P1 ;  /* 0x0000000904038211 */ /* 0x000fe200008f1400 */
[----:B------:R-:W-:Y:S01]  /*96e0*/  IMAD.MOV.U32 R9, RZ, RZ, RZ ;  /* 0x000000ffff097224 */ /* 0x000fe200078e00ff */
[----:B------:R-:W-:-:S05]  /*96f0*/  ISETP.GE.AND P1, PT, R26, UR4, PT ;  /* 0x000000041a007c0c */ /* 0x000fca000bf26270 */
[----:B------:R0:W5:Y:S01]  /*9700*/  @!P0 LDG.E R9, desc[UR38][R2.64] ;  /* 0x0000002602098981 */ /* 0x000162000c1e1900 */
[----:B------:R-:W-:-:S07]  /*9710*/  ISETP.GE.AND P0, PT, R25, UR4, PT ;  /* 0x0000000419007c0c */ /* 0x000fce000bf06270 */
[----:B------:R-:W-:-:S06]  /*9720*/  @P1 LOP3.LUT R23, R23, 0x2, RZ, 0xfc, !PT ;  /* 0x0000000217171812 */ /* 0x000fcc00078efcff */
[----:B------:R-:W-:Y:S01]  /*9730*/  @P0 LOP3.LUT R23, R23, 0x1, RZ, 0xfc, !PT ;  /* 0x0000000117170812 */ /* 0x000fe200078efcff */
[----:B0-----:R-:W-:Y:S06]  /*9740*/  BRA.DIV UR5, `(.L_x_6512) ;  /* 0x0000003205007947 */ /* 0x001fec000b800000 */
.L_x_6554:
[----:B------:R-:W-:Y:S01]  /*9750*/  ULOP3.LUT UR4, UR40, 0x2, URZ, 0xfc, !UPT ;  /* 0x0000000228047892 */ /* 0x000fe2000f8efc3f */
[----:B------:R-:W-:Y:S01]  /*9760*/  IMAD.U32 R24, RZ, RZ, UR42 ;  /* 0x0000002aff187e24 */ /* 0x000fe2000f8e00ff */
[----:B------:R-:W-:Y:S01]  /*9770*/  LOP3.LUT R23, R23, 0xfffffffb, RZ, 0xc0, !PT ;  /* 0xfffffffb17177812 */ /* 0x000fe200078ec0ff */
[----:B------:R-:W-:-:S03]  /*9780*/  IMAD.MOV R4, RZ, RZ, -R37 ;  /* 0x000000ffff047224 */ /* 0x000fc600078e0a25 */
[----:B------:R-:W-:Y:S01]  /*9790*/  MOV R19, UR4 ;  /* 0x0000000400137c02 */ /* 0x000fe20008000f00 */
[----:B------:R-:W-:Y:S01]  /*97a0*/  IMAD R4, R30, R4, R21 ;  /* 0x000000041e047224 */ /* 0x000fe200078e0215 */
[----:B------:R-:W-:Y:S02]  /*97b0*/  SHF.R.S32.HI R24, RZ, 0x1f, R24 ;  /* 0x0000001fff187819 */ /* 0x000fe40000011418 */
[----:B------:R-:W-:-:S13]  /*97c0*/  ISETP.NE.AND P0, PT, R19, 0x3, PT ;  /* 0x000000031300780c */ /* 0x000fda0003f05270 */
[----:B------:R-:W-:Y:S01]  /*97d0*/  @P0 LOP3.LUT R23, R23, 0x4, RZ, 0xfc, !PT ;  /* 0x0000000417170812 */ /* 0x000fe200078efcff */
[----:B------:R-:W-:Y:S06]  /*97e0*/  @!P0 BRA `(.L_x_6513) ;  /* 0x0000000000048947 */ /* 0x000fec0003800000 */
[----:B------:R-:W-:Y:S01]  /*97f0*/  BPT.TRAP 0x1 ;  /* 0x000000040000795c */ /* 0x000fe20000300000 */
.L_x_6513:
[----:B------:R-:W-:Y:S01]  /*9800*/  IMAD.MOV.U32 R8, RZ, RZ, 0x1 ;  /* 0x00000001ff087424 */ /* 0x000fe200078e00ff */
[----:B------:R-:W-:Y:S01]  /*9810*/  SHF.R.S32.HI R5, RZ, 0x1f, R4 ;  /* 0x0000001fff057819 */ /* 0x000fe20000011404 */
[----:B------:R-:W-:Y:S01]  /*9820*/  ULDC.64 UR4, c[0x0][0x328] ;  /* 0x0000ca0000047ab9 */ /* 0x000fe20000000a00 */
[----:B-----5:R-:W-:Y:S02]  /*9830*/  SHF.R.S32.HI R0, RZ, 0x1f, R9 ;  /* 0x0000001fff007819 */ /* 0x020fe40000011409 */
[----:B------:R-:W-:Y:S01]  /*9840*/  SHF.L.U32 R8, R8, 0x1f, RZ ;  /* 0x0000001f08087819 */ /* 0x000fe200000006ff */
[----:B------:R-:W-:Y:S01]  /*9850*/  IMAD R3, R5, UR4, RZ ;  /* 0x0000000405037c24 */ /* 0x000fe2000f8e02ff */
[----:B------:R-:W-:Y:S02]  /*9860*/  R2UR UR6, R24 ;  /* 0x00000000180672ca */ /* 0x000fe400000e0000 */
[----:B------:R-:W0:Y:S01]  /*9870*/  SYNCS.PHASECHK.TRANS64.TRYWAIT P0, [UR45+0x28840], R8 ;  /* 0x02884008ff0075a7 */ /* 0x000e22000800016d */
[----:B------:R-:W-:-:S02]  /*9880*/  IMAD R11, R4, UR5, R3 ;  /* 0x00000005040b7c24 */ /* 0x000fc4000f8e0203 */
[----:B------:R-:W-:Y:S01]  /*9890*/  IMAD.WIDE.U32 R2, R4, UR4, RZ ;  /* 0x0000000404027c25 */ /* 0x000fe2000f8e00ff */
[----:B------:R-:W-:-:S03]  /*98a0*/  ULDC.64 UR4, c[0x0][0x338] ;  /* 0x0000ce0000047ab9 */ /* 0x000fc60000000a00 */
[----:B------:R-:W-:Y:S01]  /*98b0*/  IMAD R10, R0, UR4, RZ ;  /* 0x00000004000a7c24 */ /* 0x000fe2000f8e02ff */
[----:B------:R-:W-:-:S03]  /*98c0*/  IADD3 R3, R3, R11, RZ ;  /* 0x0000000b03037210 */ /* 0x000fc60007ffe0ff */
        /* <DEDUP_REMOVED lines=10> */
[----:B------:R-:W-:-:S04]  /*9970*/  LEA R16, P1, R2, UR6, 0x1 ;  /* 0x0000000602107c11 */ /* 0x000fc8000f8208ff */
[----:B------:R-:W-:Y:S01]  /*9980*/  LEA.HI.X R2, R2, UR7, R3, 0x1, P1 ;  /* 0x0000000702027c11 */ /* 0x000fe200088f0c03 */
[----:B0-----:R-:W-:Y:S08]  /*9990*/  @!P0 BRA `(.L_x_6514) ;  /* 0x0000002c008c8947 */ /* 0x001ff00003800000 */
.L_x_6555:
[----:B------:R-:W-:Y:S01]  /*99a0*/  ULDC.64 UR4, c[0x0][0x300] ;  /* 0x0000c00000047ab9 */ /* 0x000fe20000000a00 */
[----:B------:R-:W-:Y:S01]  /*99b0*/  R2UR UR6, R24 ;  /* 0x00000000180672ca */ /* 0x000fe200000e0000 */
[----:B------:R-:W-:Y:S01]  /*99c0*/  IMAD R5, R5, UR4, RZ ;  /* 0x0000000405057c24 */ /* 0x000fe2000f8e02ff */
[----:B------:R-:W-:Y:S01]  /*99d0*/  LOP3.LUT P3, RZ, R23, 0x2, RZ, 0xc0, !PT ;  /* 0x0000000217ff7812 */ /* 0x000fe2000786c0ff */
[----:B------:R-:W-:Y:S01]  /*99e0*/  IMAD.SHL.U32 R36, R7, 0x8, RZ ;  /* 0x0000000807247824 */ /* 0x000fe200078e00ff */
[----:B------:R-:W-:Y:S01]  /*99f0*/  LOP3.LUT P2, RZ, R23, 0x1, RZ, 0xc0, !PT ;  /* 0x0000000117ff7812 */ /* 0x000fe2000784c0ff */
        /* <DEDUP_REMOVED lines=16> */
[----:B------:R-:W-:Y:S01]  /*9b00*/  MOV R5, 0xffffff80 ;  /* 0xffffff8000057802 */ /* 0x000fe20000000f00 */
[----:B------:R-:W-:-:S03]  /*9b10*/  UMOV UR4, 0xffffffff ;  /* 0xffffffff00047882 */ /* 0x000fc60000000000 */
[----:B------:R-:W-:Y:S01]  /*9b20*/  LEA.HI.X R3, R4, UR7, R3, 0x1, P0 ;  /* 0x0000000704037c11 */ /* 0x000fe200080f0c03 */
[----:B------:R-:W-:Y:S01]  /*9b30*/  IMAD R4, R22, R5, UR43 ;  /* 0x0000002b16047e24 */ /* 0x000fe2000f8e0205 */
[----:B------:R-:W-:-:S04]  /*9b40*/  LOP3.LUT R5, R6, 0x1c0, RZ, 0xc0, !PT ;  /* 0x000001c006057812 */ /* 0x000fc800078ec0ff */
[----:B------:R-:W-:Y:S01]  /*9b50*/  LOP3.LUT R5, R5, 0x38, R6, 0xf8, !PT ;  /* 0x0000003805057812 */ /* 0x000fe200078ef806 */
[----:B------:R-:W-:-:S03]  /*9b60*/  IMAD.IADD R6, R4, 0x1, -R29 ;  /* 0x0000000104067824 */ /* 0x000fc600078e0a1d */
[----:B------:R-:W-:Y:S02]  /*9b70*/  LOP3.LUT R5, R5, 0x38, R18, 0x78, !PT ;  /* 0x0000003805057812 */ /* 0x000fe400078e7812 */
[----:B------:R-:W-:Y:S02]  /*9b80*/  ISETP.GE.AND P0, PT, R6, 0x1, PT ;  /* 0x000000010600780c */ /* 0x000fe40003f06270 */
[----:B------:R-:W-:Y:S01]  /*9b90*/  LOP3.LUT R36, R5, 0x200, R36, 0xf8, !PT ;  /* 0x0000020005247812 */ /* 0x000fe200078ef824 */
[----:B------:R-:W-:Y:S10]  /*9ba0*/  BRA.DIV UR4, `(.L_x_6515) ;  /* 0x0000002e04207947 */ /* 0x000ff4000b800000 */
[----:B------:R-:W-:Y:S01]  /*9bb0*/  SHFL.IDX PT, R5, R3, RZ, 0x181f ;  /* 0x00181fff03057589 */ /* 0x000fe200000e0000 */
[----:B------:R-:W-:Y:S02]  /*9bc0*/  @P0 LEA R9, R36, UR45, 0x1 ;  /* 0x0000002d24090c11 */ /* 0x000fe4000f8e08ff */
[----:B------:R-:W-:Y:S01]  /*9bd0*/  ISETP.GE.AND P1, PT, R6, 0x21, PT ;  /* 0x000000210600780c */ /* 0x000fe20003f26270 */
[----:B------:R-:W0:Y:S04]  /*9be0*/  SHFL.IDX PT, R4, R0, RZ, 0x181f ;  /* 0x00181fff00047589 */ /* 0x000e2800000e0000 */
[----:B------:R-:W1:Y:S04]  /*9bf0*/  SHFL.IDX PT, R21, R0, 0x1, 0x181f ;  /* 0x00381f0000157f89 */ /* 0x000e6800000e0000 */
[----:B------:R-:W2:Y:S04]  /*9c00*/  SHFL.IDX PT, R10, R3, 0x1, 0x181f ;  /* 0x00381f00030a7f89 */ /* 0x000ea800000e0000 */
[----:B------:R-:W3:Y:S04]  /*9c10*/  SHFL.IDX PT, R8, R3, 0x2, 0x181f ;  /* 0x00581f0003087f89 */ /* 0x000ee800000e0000 */
[----:B------:R-:W4:Y:S04]  /*9c20*/  SHFL.IDX PT, R37, R0, 0x2, 0x181f ;  /* 0x00581f0000257f89 */ /* 0x000f2800000e0000 */
[----:B------:R-:W-:Y:S01]  /*9c30*/  SHFL.IDX PT, R7, R3, 0x3, 0x181f ;  /* 0x00781f0003077f89 */ /* 0x000fe200000e0000 */
[----:B0-----:R-:W-:-:S03]  /*9c40*/  @P0 IMAD.WIDE.U32 R4, R26, 0x2, R4 ;  /* 0x000000021a040825 */ /* 0x001fc600078e0004 */
[----:B------:R-:W0:Y:S04]  /*9c50*/  SHFL.IDX PT, R14, R0, 0x3, 0x181f ;  /* 0x00781f00000e7f89 */ /* 0x000e2800000e0000 */
[----:B------:R-:W-:Y:S04]  /*9c60*/  @P0 LDGSTS.E.BYPASS.LTC128B.128 [R9+0x18400], desc[UR38][R4.64], !P3 ;  /* 0x1840000004090fae */ /* 0x000fe8000d901d66 */
[----:B------:R1:W-:Y:S01]  /*9c70*/  @P0 LDGSTS.E.BYPASS.LTC128B.128 [R9+0x1c400], desc[UR38][R4.64+0x80], !P2 ;  /* 0x1c40008004090fae */ /* 0x0003e2000d101d66 */
[----:B------:R-:W-:Y:S02]  /*9c80*/  ISETP.GE.AND P0, PT, R6, 0x11, PT ;  /* 0x000000110600780c */ /* 0x000fe40003f06270 */
[----:B-1----:R-:W-:Y:S01]  /*9c90*/  MOV R4, R21 ;  /* 0x0000001500047202 */ /* 0x002fe20000000f00 */
[----:B--2---:R-:W-:-:S10]  /*9ca0*/  IMAD.MOV.U32 R5, RZ, RZ, R10 ;  /* 0x000000ffff057224 */ /* 0x004fd400078e000a */
[----:B------:R-:W-:Y:S01]  /*9cb0*/  @P0 LEA R18, R36, UR45, 0x1 ;  /* 0x0000002d24120c11 */ /* 0x000fe2000f8e08ff */
[----:B------:R-:W-:Y:S01]  /*9cc0*/  SHFL.IDX PT, R10, R3, 0x4, 0x181f ;  /* 0x00981f00030a7f89 */ /* 0x000fe200000e0000 */
[----:B------:R-:W-:Y:S01]  /*9cd0*/  @P0 IMAD.WIDE.U32 R20, R26, 0x2, R4 ;  /* 0x000000021a140825 */ /* 0x000fe200078e0004 */
[----:B---3--:R-:W-:-:S03]  /*9ce0*/  MOV R5, R8 ;  /* 0x0000000800057202 */ /* 0x008fc60000000f00 */
[----:B----4-:R-:W-:Y:S01]  /*9cf0*/  IMAD.MOV.U32 R4, RZ, RZ, R37 ;  /* 0x000000ffff047224 */ /* 0x010fe200078e0025 */
[----:B------:R-:W-:Y:S03]  /*9d00*/  @P0 LDGSTS.E.BYPASS.LTC128B.128 [R18+0x18c00], desc[UR38][R20.64], !P3 ;  /* 0x18c0000014120fae */ /* 0x000fe6000d901d66 */
[----:B------:R-:W-:Y:S01]  /*9d10*/  @P1 IMAD.WIDE.U32 R8, R26, 0x2, R4 ;  /* 0x000000021a081825 */ /* 0x000fe200078e0004 */
[----:B------:R1:W-:Y:S01]  /*9d20*/  @P0 LDGSTS.E.BYPASS.LTC128B.128 [R18+0x1cc00], desc[UR38][R20.64+0x80], !P2 ;  /* 0x1cc0008014120fae */ /* 0x0003e2000d101d66 */
[----:B------:R-:W-:Y:S02]  /*9d30*/  ISETP.GE.AND P0, PT, R6, 0x31, PT ;  /* 0x000000310600780c */ /* 0x000fe40003f06270 */
[----:B------:R-:W-:Y:S01]  /*9d40*/  @P1 LEA R5, R36, UR45, 0x1 ;  /* 0x0000002d24051c11 */ /* 0x000fe2000f8e08ff */
[----:B------:R-:W2:Y:S01]  /*9d50*/  SHFL.IDX PT, R37, R0, 0x4, 0x181f ;  /* 0x00981f0000257f89 */ /* 0x000ea200000e0000 */
[----:B0-----:R-:W-:-:S03]  /*9d60*/  IMAD.MOV.U32 R4, RZ, RZ, R14 ;  /* 0x000000ffff047224 */ /* 0x001fc600078e000e */
[----:B------:R-:W-:Y:S04]  /*9d70*/  @P1 LDGSTS.E.BYPASS.LTC128B.128 [R5+0x19400], desc[UR38][R8.64], !P3 ;  /* 0x1940000008051fae */ /* 0x000fe8000d901d66 */
[----:B------:R0:W-:Y:S01]  /*9d80*/  @P1 LDGSTS.E.BYPASS.LTC128B.128 [R5+0x1d400], desc[UR38][R8.64+0x80], !P2 ;  /* 0x1d40008008051fae */ /* 0x0001e2000d101d66 */
[----:B------:R-:W-:-:S03]  /*9d90*/  ISETP.GE.AND P1, PT, R6, 0x51, PT ;  /* 0x000000510600780c */ /* 0x000fc60003f26270 */
[----:B-1----:R-:W1:Y:S04]  /*9da0*/  SHFL.IDX PT, R18, R3, 0x5, 0x181f ;  /* 0x00b81f0003127f89 */ /* 0x002e6800000e0000 */
[----:B------:R-:W-:Y:S01]  /*9db0*/  SHFL.IDX PT, R14, R0, 0x6, 0x181f ;  /* 0x00d81f00000e7f89 */ /* 0x000fe200000e0000 */
[----:B0-----:R-:W-:Y:S01]  /*9dc0*/  IMAD.MOV.U32 R5, RZ, RZ, R7 ;  /* 0x000000ffff057224 */ /* 0x001fe200078e0007 */
[----:B------:R-:W-:Y:S02]  /*9dd0*/  @P0 LEA R7, R36, UR45, 0x1 ;  /* 0x0000002d24070c11 */ /* 0x000fe4000f8e08ff */
[----:B------:R-:W0:Y:S01]  /*9de0*/  SHFL.IDX PT, R9, R0, 0x5, 0x181f ;  /* 0x00b81f0000097f89 */ /* 0x000e2200000e0000 */
[----:B------:R-:W-:-:S05]  /*9df0*/  @P0 IMAD.WIDE.U32 R4, R26, 0x2, R4 ;  /* 0x000000021a040825 */ /* 0x000fca00078e0004 */
[----:B------:R-:W-:Y:S04]  /*9e00*/  @P0 LDGSTS.E.BYPASS.LTC128B.128 [R7+0x19c00], desc[UR38][R4.64], !P3 ;  /* 0x19c0000004070fae */ /* 0x000fe8000d901d66 */
[----:B------:R3:W-:Y:S01]  /*9e10*/  @P0 LDGSTS.E.BYPASS.LTC128B.128 [R7+0x1dc00], desc[UR38][R4.64+0x80], !P2 ;  /* 0x1dc0008004070fae */ /* 0x0007e2000d101d66 */
[----:B------:R-:W-:-:S03]  /*9e20*/  ISETP.GE.AND P0, PT, R6, 0x41, PT ;  /* 0x000000410600780c */ /* 0x000fc60003f06270 */
[----:B---3--:R-:W3:Y:S01]  /*9e30*/  SHFL.IDX PT, R7, R3, 0x6, 0x181f ;  /* 0x00d81f0003077f89 */ /* 0x008ee200000e0000 */
[----:B--2---:R-:W-:Y:S01]  /*9e40*/  MOV R4, R37 ;  /* 0x0000002500047202 */ /* 0x004fe20000000f00 */
[----:B------:R-:W-:-:S08]  /*9e50*/  IMAD.MOV.U32 R5, RZ, RZ, R10 ;  /* 0x000000ffff057224 */ /* 0x000fd000078e000a */
[C---:B------:R-:W-:Y:S01]  /*9e60*/  @P0 LEA R37, R36.reuse, UR45, 0x1 ;  /* 0x0000002d24250c11 */ /* 0x040fe2000f8e08ff */
[----:B------:R-:W2:Y:S01]  /*9e70*/  SHFL.IDX PT, R3, R3, 0x7, 0x181f ;  /* 0x00f81f0003037f89 */ /* 0x000ea200000e0000 */
[----:B------:R-:W-:Y:S01]  /*9e80*/  @P1 LEA R10, R36, UR45, 0x1 ;  /* 0x0000002d240a1c11 */ /* 0x000fe2000f8e08ff */
[----:B------:R-:W-:Y:S01]  /*9e90*/  @P0 IMAD.WIDE.U32 R20, R26, 0x2, R4 ;  /* 0x000000021a140825 */ /* 0x000fe200078e0004 */
[----:B-1----:R-:W-:-:S03]  /*9ea0*/  MOV R5, R18 ;  /* 0x0000001200057202 */ /* 0x002fc60000000f00 */
[----:B0-----:R-:W-:Y:S01]  /*9eb0*/  IMAD.MOV.U32 R4, RZ, RZ, R9 ;  /* 0x000000ffff047224 */ /* 0x001fe200078e0009 */
[----:B------:R0:W-:Y:S03]  /*9ec0*/  @P0 LDGSTS.E.BYPASS.LTC128B.128 [R37+0x1a400], desc[UR38][R20.64], !P3 ;  /* 0x1a40000014250fae */ /* 0x0001e6000d901d66 */
[----:B------:R-:W-:Y:S01]  /*9ed0*/  @P1 IMAD.WIDE.U32 R8, R26, 0x2, R4 ;  /* 0x000000021a081825 */ /* 0x000fe200078e0004 */
[----:B------:R0:W-:Y:S01]  /*9ee0*/  @P0 LDGSTS.E.BYPASS.LTC128B.128 [R37+0x1e400], desc[UR38][R20.64+0x80], !P2 ;  /* 0x1e40008014250fae */ /* 0x0001e2000d101d66 */
[----:B------:R-:W-:Y:S02]  /*9ef0*/  ISETP.GE.AND P0, PT, R6, 0x61, PT ;  /* 0x000000610600780c */ /* 0x000fe40003f06270 */
[----:B------:R-:W-:Y:S01]  /*9f00*/  IMAD.MOV.U32 R4, RZ, RZ, R14 ;  /* 0x000000ffff047224 */ /* 0x000fe200078e000e */
[----:B------:R0:W-:Y:S04]  /*9f10*/  @P1 LDGSTS.E.BYPASS.LTC128B.128 [R10+0x1ac00], desc[UR38][R8.64], !P3 ;  /* 0x1ac00000080a1fae */ /* 0x0001e8000d901d66 */
[----:B------:R0:W-:Y:S01]  /*9f20*/  @P1 LDGSTS.E.BYPASS.LTC128B.128 [R10+0x1ec00], desc[UR38][R8.64+0x80], !P2 ;  /* 0x1ec00080080a1fae */ /* 0x0001e2000d101d66 */
[----:B---3--:R-:W-:-:S03]  /*9f30*/  IMAD.MOV.U32 R5, RZ, RZ, R7 ;  /* 0x000000ffff057224 */ /* 0x008fc600078e0007 */
[----:B------:R0:W1:Y:S02]  /*9f40*/  SHFL.IDX PT, R14, R0, 0x7, 0x181f ;  /* 0x00f81f00000e7f89 */ /* 0x00006400000e0000 */
[----:B------:R-:W-:Y:S01]  /*9f50*/  @P0 IMAD.WIDE.U32 R4, R26, 0x2, R4 ;  /* 0x000000021a040825 */ /* 0x000fe200078e0004 */
[----:B------:R-:W-:-:S05]  /*9f60*/  @P0 LEA R7, R36, UR45, 0x1 ;  /* 0x0000002d24070c11 */ /* 0x000fca000f8e08ff */
[----:B------:R0:W-:Y:S04]  /*9f70*/  @P0 LDGSTS.E.BYPASS.LTC128B.128 [R7+0x1b400], desc[UR38][R4.64], !P3 ;  /* 0x1b40000004070fae */ /* 0x0001e8000d901d66 */
[----:B--2---:R0:W-:Y:S02]  /*9f80*/  @P0 LDGSTS.E.BYPASS.LTC128B.128 [R7+0x1f400], desc[UR38][R4.64+0x80], !P2 ;  /* 0x1f40008004070fae */ /* 0x0041e4000d101d66 */
.L_x_6573:
[----:B------:R-:W-:Y:S01]  /*9f90*/  ISETP.GE.AND P0, PT, R6, 0x71, PT ;  /* 0x000000710600780c */ /* 0x000fe20003f06270 */
[----:B0-----:R-:W-:Y:S01]  /*9fa0*/  IMAD.MOV.U32 R5, RZ, RZ, R3 ;  /* 0x000000ffff057224 */ /* 0x001fe200078e0003 */
[----:B-1----:R-:W-:-:S11]  /*9fb0*/  MOV R4, R14 ;  /* 0x0000000e00047202 */ /* 0x002fd60000000f00 */
[----:B------:R-:W-:Y:S01]  /*9fc0*/  @P0 IMAD.WIDE.U32 R4, R26, 0x2, R4 ;  /* 0x000000021a040825 */ /* 0x000fe200078e0004 */
[----:B------:R-:W-:-:S05]  /*9fd0*/  @P0 LEA R3, R36, UR45, 0x1 ;  /* 0x0000002d24030c11 */ /* 0x000fca000f8e08ff */
[----:B------:R-:W-:Y:S01]  /*9fe0*/  @!PT LDS RZ, [RZ] ;  /* 0x00000000fffff984 */ /* 0x000fe20000000800 */
[----:B------:R-:W-:Y:S01]  /*9ff0*/  @!PT LDS RZ, [RZ] ;  /* 0x00000000fffff984 */ /* 0x000fe20000000800 */
[----:B------:R-:W-:Y:S01]  /*a000*/  @!PT LDS RZ, [RZ] ;  /* 0x00000000fffff984 */ /* 0x000fe20000000800 */
[----:B------:R0:W-:Y:S04]  /*a010*/  @P0 LDGSTS.E.BYPASS.LTC128B.128 [R3+0x1bc00], desc[UR38][R4.64], !P3 ;  /* 0x1bc0000004030fae */ /* 0x0001e8000d901d66 */
[----:B------:R0:W-:Y:S01]  /*a020*/  @P0 LDGSTS.E.BYPASS.LTC128B.128 [R3+0x1fc00], desc[UR38][R4.64+0x80], !P2 ;  /* 0x1fc0008004030fae */ /* 0x0001e2000d101d66 */
[----:B------:R-:W-:Y:S01]  /*a030*/  NOP ;  /* 0x0000000000007918 */ /* 0x000fe20000000000 */
[----:B------:R-:W-:Y:S02]  /*a040*/  SYNCS.ARRIVE.TRANS64.RED.A0T1 RZ, [UR45+0x28830], RZ ;  /* 0x028830ffffff79a7 */ /* 0x000fe4000820042d */
[----:B------:R-:W-:Y:S01]  /*a050*/  ARRIVES.LDGSTSBAR.64.TRANSCNT [UR45+0x28830] ;  /* 0x02883000ff0079b0 */ /* 0x000fe20008000aad */
[----:B------:R-:W-:Y:S01]  /*a060*/  NOP ;  /* 0x0000000000007918 */ /* 0x000fe20000000000 */
[----:B------:R-:W-:-:S13]  /*a070*/  ISETP.NE.AND P1, PT, R19, 0x3, PT ;  /* 0x000000031300780c */ /* 0x000fda0003f25270 */
[----:B0-----:R-:W-:Y:S05]  /*a080*/  @!P1 BRA `(.L_x_6516) ;  /* 0x0000000000049947 */ /* 0x001fea0003800000 */
[----:B------:R-:W-:Y:S01]  /*a090*/  BPT.TRAP 0x1 ;  /* 0x000000040000795c */ /* 0x000fe20000300000 */
.L_x_6516:
        /* <DEDUP_REMOVED lines=30> */
.L_x_6517:
[----:B------:R-:W0:Y:S01]  /*a280*/  LDC R0, c[0x0][0x448] ;  /* 0x00011200ff007b82 */ /* 0x000e220000000800 */
[----:B------:R-:W-:Y:S01]  /*a290*/  IMAD.IADD R3, R28, 0x1, R29 ;  /* 0x000000011c037824 */ /* 0x000fe200078e021d */
[----:B------:R-:W-:Y:S01]  /*a2a0*/  ULDC.64 UR4, c[0x0][0x2e0] ;  /* 0x0000b80000047ab9 */ /* 0x000fe20000000a00 */
[----:B------:R-:W-:Y:S01]  /*a2b0*/  IMAD.U32 R4, RZ, RZ, UR36 ;  /* 0x00000024ff047e24 */ /* 0x000fe2000f8e00ff */
[----:B------:R-:W-:Y:S01]  /*a2c0*/  MOV R5, UR37 ;  /* 0x0000002500057c02 */ /* 0x000fe20008000f00 */
[----:B------:R-:W-:Y:S01]  /*a2d0*/  IMAD R18, R18, UR4, RZ ;  /* 0x0000000412127c24 */ /* 0x000fe2000f8e02ff */
[----:B------:R-:W-:Y:S01]  /*a2e0*/  LEA R3, R34, R3, 0x7 ;  /* 0x0000000322037211 */ /* 0x000fe200078e38ff */
[----:B------:R-:W-:Y:S01]  /*a2f0*/  IMAD.MOV.U32 R6, RZ, RZ, R4 ;  /* 0x000000ffff067224 */ /* 0x000fe200078e0004 */
[----:B------:R-:W-:Y:S01]  /*a300*/  ULDC.64 UR6, c[0x0][0x280] ;  /* 0x0000a00000067ab9 */ /* 0x000fe20000000a00 */
[----:B------:R-:W-:Y:S02]  /*a310*/  IMAD.U32 R7, RZ, RZ, UR46 ;  /* 0x0000002eff077e24 */ /* 0x000fe4000f8e00ff */
[----:B------:R-:W-:-:S02]  /*a320*/  IMAD.MOV.U32 R9, RZ, RZ, R3 ;  /* 0x000000ffff097224 */ /* 0x000fc400078e0003 */
[----:B------:R-:W-:-:S04]  /*a330*/  IMAD.WIDE.U32 R6, R35, UR4, R6 ;  /* 0x0000000423067c25 */ /* 0x000fc8000f8e0006 */
[----:B------:R-:W-:Y:S01]  /*a340*/  IMAD R5, R35, UR5, R18 ;  /* 0x0000000523057c24 */ /* 0x000fe2000f8e0212 */
[----:B------:R-:W-:-:S04]  /*a350*/  ULDC.64 UR4, c[0x0][0x2d0] ;  /* 0x0000b40000047ab9 */ /* 0x000fc80000000a00 */
[----:B------:R-:W-:Y:S02]  /*a360*/  IADD3 R7, R7, R5, RZ ;  /* 0x0000000507077210 */ /* 0x000fe40007ffe0ff */
[----:B0-----:R-:W-:-:S13]  /*a370*/  ISETP.NE.AND P0, PT, R0, 0x1, PT ;  /* 0x000000010000780c */ /* 0x001fda0003f05270 */
[----:B------:R-:W0:Y:S08]  /*a380*/  @P0 LDC R8, c[0x0][0x44c] ;  /* 0x00011300ff080b82 */ /* 0x000e300000000800 */
[----:B------:R-:W1:Y:S01]  /*a390*/  @P0 LDC R11, c[0x0][0x450] ;  /* 0x00011400ff0b0b82 */ /* 0x000e620000000800 */
[----:B0-----:R-:W-:-:S05]  /*a3a0*/  @P0 IMAD.HI.U32 R4, R3, R8, RZ ;  /* 0x0000000803040227 */ /* 0x001fca00078e00ff */
[----:B-1----:R-:W-:-:S05]  /*a3b0*/  @P0 SHF.R.U32.HI R9, RZ, R11, R4 ;  /* 0x0000000bff090219 */ /* 0x002fca0000011604 */
[----:B------:R-:W-:-:S04]  /*a3c0*/  IMAD.MOV R4, RZ, RZ, -R9 ;  /* 0x000000ffff047224 */ /* 0x000fc800078e0a09 */
[----:B------:R-:W-:Y:S01]  /*a3d0*/  IMAD R3, R0, R4, R3 ;  /* 0x0000000400037224 */ /* 0x000fe200078e0203 */
[----:B------:R-:W-:-:S05]  /*a3e0*/  SHF.R.S32.HI R4, RZ, 0x1f, R9 ;  /* 0x0000001fff047819 */ /* 0x000fca0000011409 */
[----:B------:R-:W-:Y:S02]  /*a3f0*/  IMAD R8, R4, UR4, RZ ;  /* 0x0000000404087c24 */ /* 0x000fe4000f8e02ff */
[----:B------:R-:W-:Y:S01]  /*a400*/  IMAD.WIDE.U32 R4, R9, UR4, R6 ;  /* 0x0000000409047c25 */ /* 0x000fe2000f8e0006 */
[----:B------:R-:W-:-:S03]  /*a410*/  SHF.R.S32.HI R6, RZ, 0x1f, R3 ;  /* 0x0000001fff067819 */ /* 0x000fc60000011403 */
[----:B------:R-:W-:Y:S01]  /*a420*/  IMAD R9, R9, UR5, R8 ;  /* 0x0000000509097c24 */ /* 0x000fe2000f8e0208 */
[----:B------:R-:W-:Y:S02]  /*a430*/  ULDC.64 UR4, c[0x0][0x2c8] ;  /* 0x0000b20000047ab9 */ /* 0x000fe40000000a00 */
[----:B------:R-:W-:Y:S02]  /*a440*/  IMAD R6, R6, UR4, RZ ;  /* 0x0000000406067c24 */ /* 0x000fe4000f8e02ff */
[----:B------:R-:W-:Y:S02]  /*a450*/  IMAD.IADD R5, R5, 0x1, R9 ;  /* 0x0000000105057824 */ /* 0x000fe400078e0209 */
[C---:B------:R-:W-:Y:S02]  /*a460*/  IMAD R7, R3.reuse, UR5, R6 ;  /* 0x0000000503077c24 */ /* 0x040fe4000f8e0206 */
[----:B------:R-:W-:Y:S01]  /*a470*/  IMAD.WIDE.U32 R4, R3, UR4, R4 ;  /* 0x0000000403047c25 */ /* 0x000fe2000f8e0004 */
[----:B------:R-:W-:-:S02]  /*a480*/  ULDC UR4, c[0x0][0x2b8] ;  /* 0x0000ae0000047ab9 */ /* 0x000fc40000000800 */
[----:B------:R-:W-:Y:S02]  /*a490*/  ISETP.GE.AND P0, PT, R26, UR4, PT ;  /* 0x000000041a007c0c */ /* 0x000fe4000bf06270 */
[C---:B------:R-:W-:Y:S02]  /*a4a0*/  LEA R6, P2, R4.reuse, UR6, 0x1 ;  /* 0x0000000604067c11 */ /* 0x040fe4000f8408ff */
[----:B------:R-:W-:Y:S02]  /*a4b0*/  IADD3 R7, R5, R7, RZ ;  /* 0x0000000705077210 */ /* 0x000fe40007ffe0ff */
[----:B------:R-:W-:Y:S01]  /*a4c0*/  ISETP.GE.AND P1, PT, R25, UR4, PT ;  /* 0x0000000419007c0c */ /* 0x000fe2000bf26270 */
[----:B------:R-:W-:Y:S01]  /*a4d0*/  UMOV UR4, 0xffffffff ;  /* 0xffffffff00047882 */ /* 0x000fe20000000000 */
[----:B------:R-:W-:Y:S02]  /*a4e0*/  LEA.HI.X R7, R4, UR7, R7, 0x1, P2 ;  /* 0x0000000704077c11 */ /* 0x000fe400090f0c07 */
[----:B------:R-:W-:Y:S09]  /*a4f0*/  BRA.DIV UR4, `(.L_x_6518) ;  /* 0x0000002e044c7947 */ /* 0x000ff2000b800000 */
[----:B------:R-:W-:Y:S01]  /*a500*/  SHFL.IDX PT, R5, R7, RZ, 0x181f ;  /* 0x00181fff07057589 */ /* 0x000fe200000e0000 */
[----:B------:R-:W-:Y:S01]  /*a510*/  ULDC UR4, c[0x0][0x288] ;  /* 0x0000a20000047ab9 */ /* 0x000fe20000000800 */
[----:B------:R-:W-:Y:S02]  /*a520*/  IMAD R3, R34, 0x80, R29 ;  /* 0x0000008022037824 */ /* 0x000fe400078e021d */
[----:B------:R-:W0:Y:S01]  /*a530*/  SHFL.IDX PT, R4, R6, RZ, 0x181f ;  /* 0x00181fff06047589 */ /* 0x000e2200000e0000 */
[----:B------:R-:W-:Y:S02]  /*a540*/  IMAD R0, R0, UR4, RZ ;  /* 0x0000000400007c24 */ /* 0x000fe4000f8e02ff */
[C---:B------:R-:W-:Y:S01]  /*a550*/  VIADD R9, R3.reuse, 0x10 ;  /* 0x0000001003097836 */ /* 0x040fe20000000000 */
[----:B------:R-:W-:Y:S01]  /*a560*/  SHFL.IDX PT, R8, R7, 0x1, 0x181f ;  /* 0x00381f0007087f89 */ /* 0x000fe200000e0000 */
[C---:B------:R-:W-:Y:S01]  /*a570*/  VIADD R11, R3.reuse, 0x20 ;  /* 0x00000020030b7836 */ /* 0x040fe20000000000 */
[----:B------:R-:W-:-:S02]  /*a580*/  ISETP.GE.AND P2, PT, R3, R0, PT ;  /* 0x000000000300720c */ /* 0x000fc40003f46270 */
[----:B------:R-:W1:Y:S04]  /*a590*/  SHFL.IDX PT, R14, R6, 0x1, 0x181f ;  /* 0x00381f00060e7f89 */ /* 0x000e6800000e0000 */
[----:B------:R-:W-:Y:S07]  /*a5a0*/  SHFL.IDX PT, R10, R7, 0x3, 0x181f ;  /* 0x00781f00070a7f89 */ /* 0x000fee00000e0000 */
[----:B------:R-:W-:Y:S01]  /*a5b0*/  @!P2 LEA R21, R36, UR45, 0x1 ;  /* 0x0000002d2415ac11 */ /* 0x000fe2000f8e08ff */
[----:B0-----:R-:W-:-:S05]  /*a5c0*/  @!P2 IMAD.WIDE.U32 R4, R26, 0x2, R4 ;  /* 0x000000021a04a825 */ /* 0x001fca00078e0004 */
[----:B------:R-:W-:Y:S04]  /*a5d0*/  @!P2 LDGSTS.E.BYPASS.LTC128B.128 [R21+0x10400], desc[UR38][R4.64], !P0 ;  /* 0x104000000415afae */ /* 0x000fe8000c101d66 */
[----:B------:R1:W-:Y:S01]  /*a5e0*/  @!P2 LDGSTS.E.BYPASS.LTC128B.128 [R21+0x14400], desc[UR38][R4.64+0x80], !P1 ;  /* 0x144000800415afae */ /* 0x0003e2000c901d66 */
[----:B------:R-:W-:Y:S02]  /*a5f0*/  ISETP.GE.AND P2, PT, R9, R0, PT ;  /* 0x000000000900720c */ /* 0x000fe40003f46270 */
[----:B-1----:R-:W-:Y:S01]  /*a600*/  MOV R4, R14 ;  /* 0x0000000e00047202 */ /* 0x002fe20000000f00 */
[----:B------:R-:W-:-:S10]  /*a610*/  IMAD.MOV.U32 R5, RZ, RZ, R8 ;  /* 0x000000ffff057224 */ /* 0x000fd400078e0008 */
[----:B------:R-:W-:Y:S01]  /*a620*/  @!P2 LEA R35, R36, UR45, 0x1 ;  /* 0x0000002d2423ac11 */ /* 0x000fe2000f8e08ff */
[----:B------:R-:W-:Y:S01]  /*a630*/  SHFL.IDX PT, R14, R6, 0x3, 0x181f ;  /* 0x00781f00060e7f89 */ /* 0x000fe200000e0000 */
[----:B------:R-:W-:-:S03]  /*a640*/  @!P2 IMAD.WIDE.U32 R8, R26, 0x2, R4 ;  /* 0x000000021a08a825 */ /* 0x000fc600078e0004 */
[----:B------:R-:W-:Y:S04]  /*a650*/  SHFL.IDX PT, R5, R7, 0x2, 0x181f ;  /* 0x00581f0007057f89 */ /* 0x000fe800000e0000 */
[----:B------:R-:W0:Y:S04]  /*a660*/  SHFL.IDX PT, R4, R6, 0x2, 0x181f ;  /* 0x00581f0006047f89 */ /* 0x000e2800000e0000 */
[----:B------:R-:W-:Y:S04]  /*a670*/  @!P2 LDGSTS.E.BYPASS.LTC128B.128 [R35+0x10c00], desc[UR38][R8.64], !P0 ;  /* 0x10c000000823afae */ /* 0x000fe8000c101d66 */
[----:B------:R1:W-:Y:S01]  /*a680*/  @!P2 LDGSTS.E.BYPASS.LTC128B.128 [R35+0x14c00], desc[UR38][R8.64+0x80], !P1 ;  /* 0x14c000800823afae */ /* 0x0003e2000c901d66 */
[----:B------:R-:W-:-:S02]  /*a690*/  ISETP.GE.AND P2, PT, R11, R0, PT ;  /* 0x000000000b00720c */ /* 0x000fc40003f46270 */
[C---:B------:R-:W-:Y:S02]  /*a6a0*/  IADD3 R11, R3.reuse, 0x40, RZ ;  /* 0x00000040030b7810 */ /* 0x040fe40007ffe0ff */
[----:B-1----:R-:W-:-:S09]  /*a6b0*/  IADD3 R9, R3, 0x30, RZ ;  /* 0x0000003003097810 */ /* 0x002fd20007ffe0ff */
[----:B------:R-:W-:Y:S01]  /*a6c0*/  @!P2 LEA R21, R36, UR45, 0x1 ;  /* 0x0000002d2415ac11 */ /* 0x000fe2000f8e08ff */
[----:B0-----:R-:W-:-:S05]  /*a6d0*/  @!P2 IMAD.WIDE.U32 R4, R26, 0x2, R4 ;  /* 0x000000021a04a825 */ /* 0x001fca00078e0004 */
[----:B------:R-:W-:Y:S04]  /*a6e0*/  @!P2 LDGSTS.E.BYPASS.LTC128B.128 [R21+0x11400], desc[UR38][R4.64], !P0 ;  /* 0x114000000415afae */ /* 0x000fe8000c101d66 */
[----:B------:R0:W-:Y:S01]  /*a6f0*/  @!P2 LDGSTS.E.BYPASS.LTC128B.128 [R21+0x15400], desc[UR38][R4.64+0x80], !P1 ;  /* 0x154000800415afae */ /* 0x0001e2000c901d66 */
[----:B------:R-:W-:Y:S01]  /*a700*/  ISETP.GE.AND P2, PT, R9, R0, PT ;  /* 0x000000000900720c */ /* 0x000fe20003f46270 */
[----:B0-----:R-:W-:Y:S02]  /*a710*/  IMAD.MOV.U32 R4, RZ, RZ, R14 ;  /* 0x000000ffff047224 */ /* 0x001fe400078e000e */
        /* <DEDUP_REMOVED lines=8> */
[----:B------:R-:W-:Y:S01]  /*a7a0*/  ISETP.GE.AND P2, PT, R11, R0, PT ;  /* 0x000000000b00720c */ /* 0x000fe20003f46270 */
[----:B------:R-:W-:-:S02]  /*a7b0*/  VIADD R11, R3, 0x60 ;  /* 0x00000060030b7836 */ /* 0x000fc40000000000 */
[----:B------:R-:W2:Y:S01]  /*a7c0*/  SHFL.IDX PT, R14, R6, 0x5, 0x181f ;  /* 0x00b81f00060e7f89 */ /* 0x000ea200000e0000 */
[----:B-1----:R-:W-:-:S09]  /*a7d0*/  VIADD R9, R3, 0x50 ;  /* 0x0000005003097836 */ /* 0x002fd20000000000 */
[----:B------:R-:W-:Y:S01]  /*a7e0*/  @!P2 LEA R21, R36, UR45, 0x1 ;  /* 0x0000002d2415ac11 */ /* 0x000fe2000f8e08ff */
[----:B0-----:R-:W-:-:S05]  /*a7f0*/  @!P2 IMAD.WIDE.U32 R4, R26, 0x2, R4 ;  /* 0x000000021a04a825 */ /* 0x001fca00078e0004 */
[----:B------:R-:W-:Y:S04]  /*a800*/  @!P2 LDGSTS.E.BYPASS.LTC128B.128 [R21+0x12400], desc[UR38][R4.64], !P0 ;  /* 0x124000000415afae */ /* 0x000fe8000c101d66 */
[----:B------:R2:W-:Y:S01]  /*a810*/  @!P2 LDGSTS.E.BYPASS.LTC128B.128 [R21+0x16400], desc[UR38][R4.64+0x80], !P1 ;  /* 0x164000800415afae */ /* 0x0005e2000c901d66 */
[----:B------:R-:W-:Y:S01]  /*a820*/  ISETP.GE.AND P2, PT, R9, R0, PT ;  /* 0x000000000900720c */ /* 0x000fe20003f46270 */
[----:B--2---:R-:W-:Y:S01]  /*a830*/  IMAD.MOV.U32 R4, RZ, RZ, R14 ;  /* 0x000000ffff047224 */ /* 0x004fe200078e000e */
[----:B------:R-:W-:Y:S01]  /*a840*/  MOV R5, R10 ;  /* 0x0000000a00057202 */ /* 0x000fe20000000f00 */
[----:B------:R-:W-:Y:S10]  /*a850*/  SHFL.IDX PT, R14, R6, 0x7, 0x181f ;  /* 0x00f81f00060e7f89 */ /* 0x000ff400000e0000 */
[----:B------:R-:W-:Y:S01]  /*a860*/  @!P2 LEA R35, R36, UR45, 0x1 ;  /* 0x0000002d2423ac11 */ /* 0x000fe2000f8e08ff */
[----:B------:R-:W-:Y:S01]  /*a870*/  @!P2 IMAD.WIDE.U32 R8, R26, 0x2, R4 ;  /* 0x000000021a08a825 */ /* 0x000fe200078e0004 */
[----:B------:R-:W-:Y:S04]  /*a880*/  SHFL.IDX PT, R10, R7, 0x7, 0x181f ;  /* 0x00f81f00070a7f89 */ /* 0x000fe800000e0000 */
[----:B------:R-:W-:Y:S04]  /*a890*/  SHFL.IDX PT, R5, R7, 0x6, 0x181f ;  /* 0x00d81f0007057f89 */ /* 0x000fe800000e0000 */
[----:B------:R-:W0:Y:S04]  /*a8a0*/  SHFL.IDX PT, R4, R6, 0x6, 0x181f ;  /* 0x00d81f0006047f89 */ /* 0x000e2800000e0000 */
[----:B------:R1:W-:Y:S04]  /*a8b0*/  @!P2 LDGSTS.E.BYPASS.LTC128B.128 [R35+0x12c00], desc[UR38][R8.64], !P0 ;  /* 0x12c000000823afae */ /* 0x0003e8000c101d66 */
[----:B------:R1:W-:Y:S01]  /*a8c0*/  @!P2 LDGSTS.E.BYPASS.LTC128B.128 [R35+0x16c00], desc[UR38][R8.64+0x80], !P1 ;  /* 0x16c000800823afae */ /* 0x0003e2000c901d66 */
[----:B------:R-:W-:-:S13]  /*a8d0*/  ISETP.GE.AND P2, PT, R11, R0, PT ;  /* 0x000000000b00720c */ /* 0x000fda0003f46270 */
[----:B------:R-:W-:Y:S01]  /*a8e0*/  @!P2 LEA R21, R36, UR45, 0x1 ;  /* 0x0000002d2415ac11 */ /* 0x000fe2000f8e08ff */
[----:B0-----:R-:W-:-:S05]  /*a8f0*/  @!P2 IMAD.WIDE.U32 R4, R26, 0x2, R4 ;  /* 0x000000021a04a825 */ /* 0x001fca00078e0004 */
[----:B------:R1:W-:Y:S04]  /*a900*/  @!P2 LDGSTS.E.BYPASS.LTC128B.128 [R21+0x13400], desc[UR38][R4.64], !P0 ;  /* 0x134000000415afae */ /* 0x0003e8000c101d66 */
[----:B------:R1:W-:Y:S02]  /*a910*/  @!P2 LDGSTS.E.BYPASS.LTC128B.128 [R21+0x17400], desc[UR38][R4.64+0x80], !P1 ;  /* 0x174000800415afae */ /* 0x0003e4000c901d66 */
.L_x_6590:
[----:B------:R-:W-:Y:S01]  /*a920*/  VIADD R3, R3, 0x70 ;  /* 0x0000007003037836 */ /* 0x000fe20000000000 */
[----:B------:R-:W-:Y:S01]  /*a930*/  BSSY B0, `(.L_x_6519) ;  /* 0x000000e000007945 */ /* 0x000fe20003800000 */
[----:B-1----:R-:W-:Y:S02]  /*a940*/  IMAD.MOV.U32 R4, RZ, RZ, R14 ;  /* 0x000000ffff047224 */ /* 0x002fe400078e000e */
[----:B------:R-:W-:Y:S01]  /*a950*/  IMAD.MOV.U32 R5, RZ, RZ, R10 ;  /* 0x000000ffff057224 */ /* 0x000fe200078e000a */
[----:B------:R-:W-:Y:S02]  /*a960*/  ISETP.GE.AND P2, PT, R3, R0, PT ;  /* 0x000000000300720c */ /* 0x000fe40003f46270 */
[----:B------:R-:W-:-:S04]  /*a970*/  MOV R0, 0x1 ;  /* 0x0000000100007802 */ /* 0x000fc80000000f00 */
[----:B------:R-:W-:-:S07]  /*a980*/  SHF.L.U32 R0, R0, 0x1f, RZ ;  /* 0x0000001f00007819 */ /* 0x000fce00000006ff */
[----:B------:R-:W-:Y:S05]  /*a990*/  @P2 BRA `(.L_x_6520) ;  /* 0x00000000001c2947 */ /* 0x000fea0003800000 */
[----:B------:R-:W-:Y:S01]  /*a9a0*/  IMAD.WIDE.U32 R4, R26, 0x2, R4 ;  /* 0x000000021a047825 */ /* 0x000fe200078e0004 */
[----:B------:R-:W-:-:S05]  /*a9b0*/  LEA R3, R36, UR45, 0x1 ;  /* 0x0000002d24037c11 */ /* 0x000fca000f8e08ff */
[----:B------:R-:W-:Y:S01]  /*a9c0*/  @!PT LDS RZ, [RZ] ;  /* 0x00000000fffff984 */ /* 0x000fe20000000800 */
[----:B------:R-:W-:Y:S01]  /*a9d0*/  @!PT LDS RZ, [RZ] ;  /* 0x00000000fffff984 */ /* 0x000fe20000000800 */
[----:B------:R-:W-:Y:S01]  /*a9e0*/  @!PT LDS RZ, [RZ] ;  /* 0x00000000fffff984 */ /* 0x000fe20000000800 */
[----:B------:R0:W-:Y:S04]  /*a9f0*/  LDGSTS.E.BYPASS.LTC128B.128 [R3+0x13c00], desc[UR38][R4.64], !P0 ;  /* 0x13c0000004037fae */ /* 0x0001e8000c101d66 */
[----:B------:R0:W-:Y:S02]  /*aa00*/  LDGSTS.E.BYPASS.LTC128B.128 [R3+0x17c00], desc[UR38][R4.64+0x80], !P1 ;  /* 0x17c0008004037fae */ /* 0x0001e4000c901d66 */
.L_x_6520:
[----:B------:R-:W-:Y:S05]  /*aa10*/  BSYNC B0 ;  /* 0x0000000000007941 */ /* 0x000fea0003800000 */
.L_x_6519:
[----:B------:R-:W-:Y:S01]  /*aa20*/  NOP ;  /* 0x0000000000007918 */ /* 0x000fe20000000000 */
[----:B------:R-:W-:Y:S01]  /*aa30*/  SYNCS.ARRIVE.TRANS64.RED.A0T1 RZ, [UR45+0x28800], RZ ;  /* 0x028800ffffff79a7 */ /* 0x000fe2000820042d */
[----:B------:R-:W-:Y:S01]  /*aa40*/  ARRIVES.LDGSTSBAR.64.TRANSCNT [UR45+0x28800] ;  /* 0x02880000ff0079b0 */ /* 0x000fe20008000aad */
[----:B------:R-:W-:Y:S01]  /*aa50*/  NOP ;  /* 0x0000000000007918 */ /* 0x000fe20000000000 */
[----:B------:R-:W-:Y:S01]  /*aa60*/  SYNCS.ARRIVE.TRANS64.A1T0 RZ, [UR45+0x28800], RZ ;  /* 0x028800ffffff79a7 */ /* 0x000fe2000810002d */
[----:B------:R-:W-:-:S04]  /*aa70*/  IADD3 R32, R32, -0x2, RZ ;  /* 0xfffffffe20207810 */ /* 0x000fc80007ffe0ff */
[----:B------:R-:W-:Y:S01]  /*aa80*/  ISETP.GE.AND P1, PT, R32, UR48, PT ;  /* 0x0000003020007c0c */ /* 0x000fe2000bf26270 */
[----:B------:R-:W1:Y:S02]  /*aa90*/  SYNCS.PHASECHK.TRANS64.TRYWAIT P0, [UR45+0x28820], R0 ;  /* 0x02882000ff0075a7 */ /* 0x000e64000800016d */
[----:B-1----:R-:W-:Y:S10]  /*aaa0*/  @!P0 BRA `(.L_x_6521) ;  /* 0x0000003000588947 */ /* 0x002ff40003800000 */
.L_x_6591:
[----:B------:R-:W-:Y:S02]  /*aab0*/  IMAD.MOV.U32 R8, RZ, RZ, 0x1 ;  /* 0x00000001ff087424 */ /* 0x000fe400078e00ff */
[----:B------:R-:W-:Y:S01]  /*aac0*/  IMAD.MOV.U32 R9, RZ, RZ, RZ ;  /* 0x000000ffff097224 */ /* 0x000fe200078e00ff */
[----:B------:R-:W-:Y:S06]  /*aad0*/  @!P1 BRA `(.L_x_6522) ;  /* 0x0000001000289947 */ /* 0x000fec0003800000 */
[----:B------:R-:W-:Y:S01]  /*aae0*/  UIADD3 UR4, UR47, 0x1, URZ ;  /* 0x000000012f047890 */ /* 0x000fe2000fffe03f */
[----:B0-----:R-:W-:Y:S01]  /*aaf0*/  LOP3.LUT R3, RZ, UR44, RZ, 0x33, !PT ;  /* 0x0000002cff037c12 */ /* 0x001fe2000f8e33ff */
[----:B------:R-:W-:Y:S01]  /*ab00*/  BSSY B0, `(.L_x_6522) ;  /* 0x0000107000007945 */ /* 0x000fe20003800000 */
[----:B------:R-:W-:Y:S01]  /*ab10*/  IADD3 R28, R28, R33, R29 ;  /* 0x000000211c1c7210 */ /* 0x000fe20007ffe01d */
[----:B------:R-:W-:Y:S01]  /*ab20*/  UIMAD UR4, UR4, UR41, URZ ;  /* 0x00000029040472a4 */ /* 0x000fe2000f8e023f */
[----:B------:R-:W-:Y:S01]  /*ab30*/  IMAD.MOV.U32 R10, RZ, RZ, 0x1 ;  /* 0x00000001ff0a7424 */ /* 0x000fe200078e00ff */
[----:B------:R-:W-:Y:S02]  /*ab40*/  MOV R21, RZ ;  /* 0x000000ff00157202 */ /* 0x000fe40000000f00 */
[----:B------:R-:W-:Y:S02]  /*ab50*/  IADD3 R5, R28, -0x180, RZ ;  /* 0xfffffe801c057810 */ /* 0x000fe40007ffe0ff */
[----:B------:R-:W-:Y:S01]  /*ab60*/  LOP3.LUT R0, RZ, UR4, RZ, 0x33, !PT ;  /* 0x00000004ff007c12 */ /* 0x000fe2000f8e33ff */
[----:B------:R-:W-:-:S02]  /*ab70*/  ULDC UR4, c[0x0][0x2f4] ;  /* 0x0000bd0000047ab9 */ /* 0x000fc40000000800 */
[----:B------:R-:W-:Y:S02]  /*ab80*/  ISETP.GE.AND P2, PT, R26, UR4, PT ;  /* 0x000000041a007c0c */ /* 0x000fe4000bf46270 */
[----:B------:R-:W-:Y:S02]  /*ab90*/  VIMNMX R0, R0, R3, !PT ;  /* 0x0000000300007248 */ /* 0x000fe40007fe0100 */
[----:B------:R-:W-:Y:S02]  /*aba0*/  IADD3 R3, -R29, UR43, RZ ;  /* 0x0000002b1d037c10 */ /* 0x000fe4000fffe1ff */
[----:B------:R-:W-:Y:S01]  /*abb0*/  ISETP.GE.AND P1, PT, R25, UR4, PT ;  /* 0x0000000419007c0c */ /* 0x000fe2000bf26270 */
[C---:B------:R-:W-:Y:S01]  /*abc0*/  IMAD R18, R0.reuse, -0x80, R5 ;  /* 0xffffff8000127824 */ /* 0x040fe200078e0205 */
[C---:B------:R-:W-:Y:S01]  /*abd0*/  IADD3 R22, -R0.reuse, -0x2, RZ ;  /* 0xfffffffe00167810 */ /* 0x040fe20007ffe1ff */
[----:B------:R-:W-:-:S04]  /*abe0*/  IMAD R3, R0, 0x80, R3 ;  /* 0x0000008000037824 */ /* 0x000fc800078e0203 */
[----:B------:R-:W-:-:S07]  /*abf0*/  VIADD R20, R3, 0x100 ;  /* 0x0000010003147836 */ /* 0x000fce0000000000 */
.L_x_6535:
[----:B------:R-:W-:Y:S01]  /*ac00*/  ISETP.NE.AND P0, PT, R30, 0x1, PT ;  /* 0x000000011e00780c */ /* 0x000fe20003f05270 */
[----:B------:R-:W-:-:S12]  /*ac10*/  ULDC.64 UR4, c[0x0][0x428] ;  /* 0x00010a0000047ab9 */ /* 0x000fd80000000a00 */
[----:B------:R-:W0:Y:S08]  /*ac20*/  @P0 LDC R3, c[0x0][0x434] ;  /* 0x00010d00ff030b82 */ /* 0x000e300000000800 */
[----:B------:R-:W1:Y:S01]  /*ac30*/  @P0 LDC R5, c[0x0][0x438] ;  /* 0x00010e00ff050b82 */ /* 0x000e620000000800 */
[----:B0-----:R-:W-:-:S04]  /*ac40*/  @P0 IMAD.HI.U32 R0, R18, R3, RZ ;  /* 0x0000000312000227 */ /* 0x001fc800078e00ff */
[----:B------:R-:W-:Y:S01]  /*ac50*/  IMAD.MOV.U32 R3, RZ, RZ, R18 ;  /* 0x000000ffff037224 */ /* 0x000fe200078e0012 */
[----:B-1----:R-:W-:Y:S01]  /*ac60*/  @P0 SHF.R.U32.HI R3, RZ, R5, R0 ;  /* 0x00000005ff030219 */ /* 0x002fe20000011600 */
[----:B------:R-:W-:-:S03]  /*ac70*/  IMAD R0, R27, UR4, RZ ;  /* 0x000000041b007c24 */ /* 0x000fc6000f8e02ff */
[----:B------:R-:W-:Y:S01]  /*ac80*/  SHF.R.S32.HI R5, RZ, 0x1f, R3 ;  /* 0x0000001fff057819 */ /* 0x000fe20000011403 */
[----:B------:R-:W-:Y:S01]  /*ac90*/  IMAD R9, R31, UR5, R0 ;  /* 0x000000051f097c24 */ /* 0x000fe2000f8e0200 */
[----:B------:R-:W-:-:S05]  /*aca0*/  MOV R4, R3 ;  /* 0x0000000300047202 */ /* 0x000fca0000000f00 */
[----:B------:R-:W-:Y:S01]  /*acb0*/  IMAD.WIDE.U32 R6, R31, UR4, R4 ;  /* 0x000000041f067c25 */ /* 0x000fe2000f8e0004 */
[----:B------:R-:W-:-:S03]  /*acc0*/  ULDC.64 UR4, c[0x0][0x418] ;  /* 0x0001060000047ab9 */ /* 0x000fc60000000a00 */
[----:B------:R-:W-:Y:S01]  /*acd0*/  IMAD.IADD R5, R9, 0x1, R7 ;  /* 0x0000000109057824 */ /* 0x000fe200078e0207 */
[----:B------:R-:W-:-:S04]  /*ace0*/  LEA R4, P0, R6, UR4, 0x2 ;  /* 0x0000000406047c11 */ /* 0x000fc8000f8010ff */
[----:B------:R-:W-:-:S05]  /*acf0*/  LEA.HI.X R5, R6, UR5, R5, 0x2, P0 ;  /* 0x0000000506057c11 */ /* 0x000fca00080f1405 */
[----:B--2---:R-:W2:Y:S01]  /*ad00*/  LDG.E R28, desc[UR38][R4.64] ;  /* 0x00000026041c7981 */ /* 0x004ea2000c1e1900 */
[----:B------:R-:W-:Y:S01]  /*ad10*/  ISETP.NE.AND P3, PT, R19, 0x3, PT ;  /* 0x000000031300780c */ /* 0x000fe20003f65270 */
[----:B------:R-:W-:-:S05]  /*ad20*/  VIADD R9, R21, 0x1 ;  /* 0x0000000115097836 */ /* 0x000fca0000000000 */
[----:B------:R-:W-:-:S04]  /*ad30*/  ISETP.NE.AND P0, PT, R9, 0x2, PT ;  /* 0x000000020900780c */ /* 0x000fc80003f05270 */
[----:B------:R-:W-:Y:S02]  /*ad40*/  SEL R7, RZ, 0x1, P0 ;  /* 0x00000001ff077807 */ /* 0x000fe40000000000 */
[----:B------:R-:W-:Y:S02]  /*ad50*/  SEL R9, R9, RZ, P0 ;  /* 0x000000ff09097207 */ /* 0x000fe40000000000 */
[----:B------:R-:W-:Y:S02]  /*ad60*/  LOP3.LUT R8, R10, R7, RZ, 0x3c, !PT ;  /* 0x000000070a087212 */ /* 0x000fe400078e3cff */
[----:B--2---:R-:W-:Y:S01]  /*ad70*/  SHF.R.S32.HI R32, RZ, 0x1f, R28 ;  /* 0x0000001fff207819 */ /* 0x004fe2000001141c */
[----:B------:R-:W-:Y:S06]  /*ad80*/  @!P3 BRA `(.L_x_6523) ;  /* 0x000000000004b947 */ /* 0x000fec0003800000 */
[----:B------:R-:W-:Y:S01]  /*ad90*/  BPT.TRAP 0x1 ;  /* 0x000000040000795c */ /* 0x000fe20000300000 */
.L_x_6523:
[----:B------:R-:W-:Y:S01]  /*ada0*/  LEA R33, R9, UR45, 0x3 ;  /* 0x0000002d09217c11 */ /* 0x000fe2000f8e18ff */
[----:B------:R-:W-:Y:S01]  /*adb0*/  BSSY B1, `(.L_x_6524) ;  /* 0x0000004000017945 */ /* 0x000fe20003800000 */
[----:B------:R-:W-:-:S04]  /*adc0*/  SHF.L.U32 R0, R8, 0x1f, RZ ;  /* 0x0000001f08007819 */ /* 0x000fc800000006ff */
[----:B------:R-:W0:Y:S02]  /*add0*/  SYNCS.PHASECHK.TRANS64.TRYWAIT P0, [R33+URZ+0x28840], R0 ;  /* 0x02884000210075a7 */ /* 0x000e24000800017f */
[----:B0-----:R-:W-:Y:S05]  /*ade0*/  @!P0 BRA `(.L_x_6525) ;  /* 0x0000002c00a08947 */ /* 0x001fea0003800000 */
.L_x_6592:
[----:B------:R-:W-:Y:S05]  /*adf0*/  BSYNC B1 ;  /* 0x0000000000017941 */ /* 0x000fea0003800000 */
.L_x_6524:
[----:B------:R-:W-:Y:S01]  /*ae00*/  ULDC UR4, c[0x0][0x430] ;  /* 0x00010c0000047ab9 */ /* 0x000fe20000000800 */
[----:B------:R-:W-:Y:S01]  /*ae10*/  R2UR UR6, R24 ;  /* 0x00000000180672ca */ /* 0x000fe200000e0000 */
[----:B------:R-:W-:Y:S01]  /*ae20*/  UIADD3 UR4, -UR4, URZ, URZ ;  /* 0x0000003f04047290 */ /* 0x000fe2000fffe13f */
[C---:B------:R-:W-:Y:S02]  /*ae30*/  LOP3.LUT P4, RZ, R23.reuse, 0x2, RZ, 0xc0, !PT ;  /* 0x0000000217ff7812 */ /* 0x040fe4000788c0ff */
[----:B------:R-:W-:-:S03]  /*ae40*/  LOP3.LUT P3, RZ, R23, 0x1, RZ, 0xc0, !PT ;  /* 0x0000000117ff7812 */ /* 0x000fc6000786c0ff */
[----:B------:R-:W-:Y:S01]  /*ae50*/  IMAD R34, R3, UR4, R18 ;  /* 0x0000000403227c24 */ /* 0x000fe2000f8e0212 */
[----:B------:R-:W-:-:S03]  /*ae60*/  ULDC.64 UR4, c[0x0][0x300] ;  /* 0x0000c00000047ab9 */ /* 0x000fc60000000a00 */
[----:B------:R-:W-:Y:S01]  /*ae70*/  IMAD.WIDE.U32 R4, R34, UR4, RZ ;  /* 0x0000000422047c25 */ /* 0x000fe2000f8e00ff */
[----:B------:R-:W-:-:S05]  /*ae80*/  SHF.R.S32.HI R35, RZ, 0x1f, R34 ;  /* 0x0000001fff237819 */ /* 0x000fca0000011422 */
[----:B------:R-:W-:-:S04]  /*ae90*/  IMAD R3, R35, UR4, RZ ;  /* 0x0000000423037c24 */ /* 0x000fc8000f8e02ff */
[----:B------:R-:W-:Y:S01]  /*aea0*/  IMAD R3, R34, UR5, R3 ;  /* 0x0000000522037c24 */ /* 0x000fe2000f8e0203 */
        /* <DEDUP_REMOVED lines=16> */
[----:B------:R-:W-:Y:S01]  /*afb0*/  IMAD R4, R9, 0x4000, R36 ;  /* 0x0000400009047824 */ /* 0x000fe200078e0224 */
[----:B------:R-:W-:Y:S06]  /*afc0*/  BRA.DIV UR4, `(.L_x_6526) ;  /* 0x0000002e043c7947 */ /* 0x000fec000b800000 */
[----:B------:R-:W1:Y:S01]  /*afd0*/  SHFL.IDX PT, R14, R6, RZ, 0x181f ;  /* 0x00181fff060e7589 */ /* 0x000e6200000e0000 */
[----:B------:R-:W-:Y:S01]  /*afe0*/  IMAD.SHL.U32 R3, R26, 0x2, RZ ;  /* 0x000000021a037824 */ /* 0x000fe200078e00ff */
[----:B------:R-:W-:Y:S02]  /*aff0*/  LEA R4, R4, UR45, 0x1 ;  /* 0x0000002d04047c11 */ /* 0x000fe4000f8e08ff */
[----:B0-----:R-:W0:Y:S04]  /*b000*/  SHFL.IDX PT, R0, R5, RZ, 0x181f ;  /* 0x00181fff05007589 */ /* 0x001e2800000e0000 */
[----:B------:R-:W2:Y:S04]  /*b010*/  SHFL.IDX PT, R37, R6, 0x1, 0x181f ;  /* 0x00381f0006257f89 */ /* 0x000ea800000e0000 */
[----:B------:R-:W-:Y:S01]  /*b020*/  SHFL.IDX PT, R7, R5, 0x2, 0x181f ;  /* 0x00581f0005077f89 */ /* 0x000fe200000e0000 */
[----:B-1----:R-:W-:-:S04]  /*b030*/  IADD3 R14, P0, R14, R3, RZ ;  /* 0x000000030e0e7210 */ /* 0x002fc80007f1e0ff */
[----:B0-----:R-:W-:Y:S02]  /*b040*/  IADD3.X R15, RZ, R0, RZ, P0, !PT ;  /* 0x00000000ff0f7210 */ /* 0x001fe400007fe4ff */
[----:B------:R-:W0:Y:S01]  /*b050*/  SHFL.IDX PT, R0, R5, 0x1, 0x181f ;  /* 0x00381f0005007f89 */ /* 0x000e2200000e0000 */
[----:B--2---:R-:W-:-:S03]  /*b060*/  IADD3 R12, P0, R37, R3, RZ ;  /* 0x00000003250c7210 */ /* 0x004fc60007f1e0ff */
[----:B------:R-:W-:Y:S04]  /*b070*/  LDGSTS.E.BYPASS.LTC128B.128 [R4+0x18400], desc[UR38][R14.64], !P4 ;  /* 0x184000000e047fae */ /* 0x000fe8000e101d66 */
[----:B------:R1:W-:Y:S04]  /*b080*/  LDGSTS.E.BYPASS.LTC128B.128 [R4+0x1c400], desc[UR38][R14.64+0x80], !P3 ;  /* 0x1c4000800e047fae */ /* 0x0003e8000d901d66 */
[----:B------:R-:W-:Y:S04]  /*b090*/  SHFL.IDX PT, R37, R6, 0x3, 0x181f ;  /* 0x00781f0006257f89 */ /* 0x000fe800000e0000 */
[----:B-1----:R-:W1:Y:S01]  /*b0a0*/  SHFL.IDX PT, R14, R6, 0x2, 0x181f ;  /* 0x00581f00060e7f89 */ /* 0x002e6200000e0000 */
[----:B0-----:R-:W-:-:S03]  /*b0b0*/  IMAD.X R13, RZ, RZ, R0, P0 ;  /* 0x000000ffff0d7224 */ /* 0x001fc600000e0600 */
[----:B------:R-:W0:Y:S04]  /*b0c0*/  SHFL.IDX PT, R0, R5, 0x3, 0x181f ;  /* 0x00781f0005007f89 */ /* 0x000e2800000e0000 */
[----:B------:R-:W-:Y:S04]  /*b0d0*/  LDGSTS.E.BYPASS.LTC128B.128 [R4+0x18c00], desc[UR38][R12.64], !P4 ;  /* 0x18c000000c047fae */ /* 0x000fe8000e101d66 */
[----:B------:R1:W-:Y:S02]  /*b0e0*/  LDGSTS.E.BYPASS.LTC128B.128 [R4+0x1cc00], desc[UR38][R12.64+0x80], !P3 ;  /* 0x1cc000800c047fae */ /* 0x0003e4000d901d66 */
[----:B-1----:R-:W-:-:S05]  /*b0f0*/  IADD3 R12, P0, R14, R3, RZ ;  /* 0x000000030e0c7210 */ /* 0x002fca0007f1e0ff */
[----:B------:R-:W-:Y:S01]  /*b100*/  IMAD.X R13, RZ, RZ, R7, P0 ;  /* 0x000000ffff0d7224 */ /* 0x000fe200000e0607 */
[-C--:B------:R-:W-:Y:S01]  /*b110*/  IADD3 R14, P0, R37, R3.reuse, RZ ;  /* 0x00000003250e7210 */ /* 0x080fe20007f1e0ff */
[----:B------:R-:W-:Y:S03]  /*b120*/  SHFL.IDX PT, R7, R5, 0x5, 0x181f ;  /* 0x00b81f0005077f89 */ /* 0x000fe600000e0000 */
[----:B0-----:R-:W-:Y:S01]  /*b130*/  IADD3.X R15, RZ, R0, RZ, P0, !PT ;  /* 0x00000000ff0f7210 */ /* 0x001fe200007fe4ff */
[----:B------:R-:W0:Y:S04]  /*b140*/  SHFL.IDX PT, R37, R6, 0x4, 0x181f ;  /* 0x00981f0006257f89 */ /* 0x000e2800000e0000 */
[----:B------:R-:W1:Y:S04]  /*b150*/  SHFL.IDX PT, R0, R5, 0x4, 0x181f ;  /* 0x00981f0005007f89 */ /* 0x000e6800000e0000 */
[----:B------:R-:W-:Y:S04]  /*b160*/  LDGSTS.E.BYPASS.LTC128B.128 [R4+0x19400], desc[UR38][R12.64], !P4 ;  /* 0x194000000c047fae */ /* 0x000fe8000e101d66 */
[----:B------:R0:W-:Y:S04]  /*b170*/  LDGSTS.E.BYPASS.LTC128B.128 [R4+0x1d400], desc[UR38][R12.64+0x80], !P3 ;  /* 0x1d4000800c047fae */ /* 0x0001e8000d901d66 */
[----:B------:R-:W-:Y:S04]  /*b180*/  LDGSTS.E.BYPASS.LTC128B.128 [R4+0x19c00], desc[UR38][R14.64], !P4 ;  /* 0x19c000000e047fae */ /* 0x000fe8000e101d66 */
[----:B------:R2:W-:Y:S01]  /*b190*/  LDGSTS.E.BYPASS.LTC128B.128 [R4+0x1dc00], desc[UR38][R14.64+0x80], !P3 ;  /* 0x1dc000800e047fae */ /* 0x0005e2000d901d66 */
[----:B0-----:R-:W-:-:S03]  /*b1a0*/  IADD3 R12, P0, R37, R3, RZ ;  /* 0x00000003250c7210 */ /* 0x001fc60007f1e0ff */
[----:B------:R-:W-:Y:S02]  /*b1b0*/  SHFL.IDX PT, R37, R6, 0x6, 0x181f ;  /* 0x00d81f0006257f89 */ /* 0x000fe400000e0000 */
[----:B-1----:R-:W-:Y:S02]  /*b1c0*/  IMAD.X R13, RZ, RZ, R0, P0 ;  /* 0x000000ffff0d7224 */ /* 0x002fe400000e0600 */
[----:B------:R-:W-:Y:S04]  /*b1d0*/  SHFL.IDX PT, R0, R5, 0x6, 0x181f ;  /* 0x00d81f0005007f89 */ /* 0x000fe800000e0000 */
[----:B--2---:R-:W0:Y:S04]  /*b1e0*/  SHFL.IDX PT, R14, R6, 0x5, 0x181f ;  /* 0x00b81f00060e7f89 */ /* 0x004e2800000e0000 */
[----:B------:R-:W-:Y:S04]  /*b1f0*/  LDGSTS.E.BYPASS.LTC128B.128 [R4+0x1a400], desc[UR38][R12.64], !P4 ;  /* 0x1a4000000c047fae */ /* 0x000fe8000e101d66 */
[----:B------:R1:W-:Y:S04]  /*b200*/  LDGSTS.E.BYPASS.LTC128B.128 [R4+0x1e400], desc[UR38][R12.64+0x80], !P3 ;  /* 0x1e4000800c047fae */ /* 0x0003e8000d901d66 */
[----:B------:R-:W2:Y:S04]  /*b210*/  SHFL.IDX PT, R6, R6, 0x7, 0x181f ;  /* 0x00f81f0006067f89 */ /* 0x000ea800000e0000 */
[----:B------:R-:W3:Y:S01]  /*b220*/  SHFL.IDX PT, R5, R5, 0x7, 0x181f ;  /* 0x00f81f0005057f89 */ /* 0x000ee200000e0000 */
[----:B0-----:R-:W-:-:S05]  /*b230*/  IADD3 R14, P0, R14, R3, RZ ;  /* 0x000000030e0e7210 */ /* 0x001fca0007f1e0ff */
[----:B------:R-:W-:Y:S01]  /*b240*/  IMAD.X R15, RZ, RZ, R7, P0 ;  /* 0x000000ffff0f7224 */ /* 0x000fe200000e0607 */
[----:B-1----:R-:W-:-:S04]  /*b250*/  IADD3 R12, P0, R37, R3, RZ ;  /* 0x00000003250c7210 */ /* 0x002fc80007f1e0ff */
[----:B------:R-:W-:Y:S01]  /*b260*/  IADD3.X R13, RZ, R0, RZ, P0, !PT ;  /* 0x00000000ff0d7210 */ /* 0x000fe200007fe4ff */
[----:B------:R0:W-:Y:S04]  /*b270*/  LDGSTS.E.BYPASS.LTC128B.128 [R4+0x1ac00], desc[UR38][R14.64], !P4 ;  /* 0x1ac000000e047fae */ /* 0x0001e8000e101d66 */
[----:B------:R0:W-:Y:S04]  /*b280*/  LDGSTS.E.BYPASS.LTC128B.128 [R4+0x1ec00], desc[UR38][R14.64+0x80], !P3 ;  /* 0x1ec000800e047fae */ /* 0x0001e8000d901d66 */
[----:B------:R0:W-:Y:S04]  /*b290*/  LDGSTS.E.BYPASS.LTC128B.128 [R4+0x1b400], desc[UR38][R12.64], !P4 ;  /* 0x1b4000000c047fae */ /* 0x0001e8000e101d66 */
[----:B--23--:R0:W-:Y:S02]  /*b2a0*/  LDGSTS.E.BYPASS.LTC128B.128 [R4+0x1f400], desc[UR38][R12.64+0x80], !P3 ;  /* 0x1f4000800c047fae */ /* 0x00c1e4000d901d66 */
.L_x_6610:
[----:B------:R-:W-:-:S05]  /*b2b0*/  IADD3 R6, P0, R6, R3, RZ ;  /* 0x0000000306067210 */ /* 0x000fca0007f1e0ff */
[----:B------:R-:W-:Y:S01]  /*b2c0*/  IMAD.X R7, RZ, RZ, R5, P0 ;  /* 0x000000ffff077224 */ /* 0x000fe200000e0605 */
[----:B------:R-:W-:-:S04]  /*b2d0*/  PLOP3.LUT P0, PT, PT, PT, PT, 0x80, 0x0 ;  /* 0x000000000000781c */ /* 0x000fc80003f0f070 */
[----:B------:R-:W-:Y:S01]  /*b2e0*/  @!PT LDS RZ, [RZ] ;  /* 0x00000000fffff984 */ /* 0x000fe20000000800 */
[----:B------:R-:W-:Y:S01]  /*b2f0*/  @!PT LDS RZ, [RZ] ;  /* 0x00000000fffff984 */ /* 0x000fe20000000800 */
[----:B------:R-:W-:Y:S01]  /*b300*/  @!PT LDS RZ, [RZ] ;  /* 0x00000000fffff984 */ /* 0x000fe20000000800 */
[----:B------:R1:W-:Y:S04]  /*b310*/  LDGSTS.E.BYPASS.LTC128B.128 [R4+0x1bc00], desc[UR38][R6.64], !P4 ;  /* 0x1bc0000006047fae */ /* 0x0003e8000e101d66 */
[----:B------:R1:W-:Y:S01]  /*b320*/  LDGSTS.E.BYPASS.LTC128B.128 [R4+0x1fc00], desc[UR38][R6.64+0x80], !P3 ;  /* 0x1fc0008006047fae */ /* 0x0003e2000d901d66 */
[----:B------:R-:W-:-:S04]  /*b330*/  NOP ;  /* 0x0000000000007918 */ /* 0x000fc80000000000 */
.L_x_6527:
[----:B------:R-:W-:Y:S02]  /*b340*/  PLOP3.LUT P3, PT, P3, P0, PT, 0xa2, 0x0 ;  /* 0x000000000000781c */ /* 0x000fe40001f61472 */
[----:B------:R-:W-:-:S08]  /*b350*/  @P0 R2UR P3, UR4, R33 ;  /* 0x00000000210402ca */ /* 0x000fd00000060000 */
[----:B------:R-:W-:-:S05]  /*b360*/  @P0 PLOP3.LUT P0, PT, P3, PT, PT, 0x80, 0x0 ;  /* 0x000000000000081c */ /* 0x000fca0001f0f070 */
[----:B------:R-:W-:Y:S01]  /*b370*/  @!P3 SYNCS.ARRIVE.TRANS64.RED.A0T1 RZ, [UR4+0x28830], RZ ;  /* 0x028830ffffffb9a7 */ /* 0x000fe20008200404 */
[----:B------:R-:W-:Y:S07]  /*b380*/  @!P3 ARRIVES.LDGSTSBAR.64.TRANSCNT [UR4+0x28830] ;  /* 0x02883000ff00b9b0 */ /* 0x000fee0008000a84 */
[----:B------:R-:W-:Y:S05]  /*b390*/  @P0 BRA.U.ANY `(.L_x_6527) ;  /* 0xfffffffd00e80947 */ /* 0x000fea000393ffff */
[----:B------:R-:W-:Y:S01]  /*b3a0*/  NOP ;  /* 0x0000000000007918 */ /* 0x000fe20000000000 */
[----:B------:R-:W-:-:S13]  /*b3b0*/  ISETP.NE.AND P4, PT, R19, 0x3, PT ;  /* 0x000000031300780c */ /* 0x000fda0003f85270 */
[----:B------:R-:W-:Y:S05]  /*b3c0*/  @!P4 BRA `(.L_x_6528) ;  /* 0x000000000004c947 */ /* 0x000fea0003800000 */
[----:B------:R-:W-:Y:S01]  /*b3d0*/  BPT.TRAP 0x1 ;  /* 0x000000040000795c */ /* 0x000fe20000300000 */
.L_x_6528:
[----:B------:R2:W-:Y:S01]  /*b3e0*/  SYNCS.ARRIVE.TRANS64.A1T0 RZ, [R33+URZ+0x28830], RZ ;  /* 0x028830ff21ff79a7 */ /* 0x0005e2000810003f */
[----:B------:R-:W-:Y:S05]  /*b3f0*/  @!P4 BRA `(.L_x_6529) ;  /* 0x000000000004c947 */ /* 0x000fea0003800000 */
[----:B------:R-:W-:Y:S01]  /*b400*/  BPT.TRAP 0x1 ;  /* 0x000000040000795c */ /* 0x000fe20000300000 */
.L_x_6529:
[----:B------:R-:W-:Y:S01]  /*b410*/  SHF.L.U32 R5, R10, 0x1f, RZ ;  /* 0x0000001f0a057819 */ /* 0x000fe200000006ff */
[----:B------:R-:W-:Y:S01]  /*b420*/  BSSY B1, `(.L_x_6530) ;  /* 0x0000004000017945 */ /* 0x000fe20003800000 */
[----:B------:R-:W-:-:S04]  /*b430*/  LEA R0, R21, UR45, 0x3 ;  /* 0x0000002d15007c11 */ /* 0x000fc8000f8e18ff */
[----:B------:R-:W3:Y:S02]  /*b440*/  SYNCS.PHASECHK.TRANS64.TRYWAIT P0, [R0+URZ+0x28860], R5 ;  /* 0x02886005000075a7 */ /* 0x000ee4000800017f */
[----:B---3--:R-:W-:Y:S05]  /*b450*/  @!P0 BRA `(.L_x_6531) ;  /* 0x0000003000748947 */ /* 0x008fea0003800000 */
.L_x_6611:
[----:B------:R-:W-:Y:S05]  /*b460*/  BSYNC B1 ;  /* 0x0000000000017941 */ /* 0x000fea0003800000 */
.L_x_6530:
[----:B------:R-:W-:Y:S01]  /*b470*/  UMOV UR4, 0xffffffff ;  /* 0xffffffff00047882 */ /* 0x000fe20000000000 */
[----:B-1----:R-:W-:Y:S02]  /*b480*/  IMAD R7, R21, 0x4000, R36 ;  /* 0x0000400015077824 */ /* 0x002fe400078e0224 */
[----:B------:R-:W-:Y:S05]  /*b490*/  BRA.DIV UR4, `(.L_x_6532) ;  /* 0x0000003204787947 */ /* 0x000fea000b800000 */
[----:B0-----:R-:W0:Y:S01]  /*b4a0*/  SHFL.IDX PT, R14, R16, RZ, 0x181f ;  /* 0x00181fff100e7589 */ /* 0x001e2200000e0000 */
[----:B------:R-:W-:-:S03]  /*b4b0*/  LEA R7, R7, UR45, 0x1 ;  /* 0x0000002d07077c11 */ /* 0x000fc6000f8e08ff */
[----:B---3--:R-:W1:Y:S04]  /*b4c0*/  SHFL.IDX PT, R5, R2, RZ, 0x181f ;  /* 0x00181fff02057589 */ /* 0x008e6800000e0000 */
[----:B------:R-:W-:Y:S01]  /*b4d0*/  SHFL.IDX PT, R6, R2, 0x1, 0x181f ;  /* 0x00381f0002067f89 */ /* 0x000fe200000e0000 */
[----:B0-----:R-:W-:-:S03]  /*b4e0*/  IADD3 R4, P0, R14, R3, RZ ;  /* 0x000000030e047210 */ /* 0x001fc60007f1e0ff */
[----:B------:R-:W0:Y:S01]  /*b4f0*/  SHFL.IDX PT, R14, R16, 0x1, 0x181f ;  /* 0x00381f00100e7f89 */ /* 0x000e2200000e0000 */
[----:B-1----:R-:W-:Y:S02]  /*b500*/  IADD3.X R5, RZ, R5, RZ, P0, !PT ;  /* 0x00000005ff057210 */ /* 0x002fe400007fe4ff */
[----:B------:R-:W-:-:S13]  /*b510*/  ISETP.LT.OR P0, PT, R20, 0x1, P2 ;  /* 0x000000011400780c */ /* 0x000fda0001701670 */
[----:B------:R-:W-:Y:S01]  /*b520*/  LDGSTS.E.BYPASS.LTC128B.128 [R7+0x400], desc[UR38][R4.64], !P0 ;  /* 0x0040000004077fae */ /* 0x000fe2000c101d66 */
[----:B------:R-:W-:-:S13]  /*b530*/  ISETP.LT.OR P0, PT, R20, 0x1, P1 ;  /* 0x000000011400780c */ /* 0x000fda0000f01670 */
[----:B------:R1:W-:Y:S01]  /*b540*/  LDGSTS.E.BYPASS.LTC128B.128 [R7+0x4400], desc[UR38][R4.64+0x80], !P0 ;  /* 0x0440008004077fae */ /* 0x0003e2000c101d66 */
[----:B0-----:R-:W-:-:S03]  /*b550*/  IADD3 R12, P0, R14, R3, RZ ;  /* 0x000000030e0c7210 */ /* 0x001fc60007f1e0ff */
[----:B------:R-:W0:Y:S02]  /*b560*/  SHFL.IDX PT, R14, R16, 0x2, 0x181f ;  /* 0x00581f00100e7f89 */ /* 0x000e2400000e0000 */
[----:B------:R-:W-:Y:S01]  /*b570*/  IMAD.X R13, RZ, RZ, R6, P0 ;  /* 0x000000ffff0d7224 */ /* 0x000fe200000e0606 */
[----:B------:R-:W-:Y:S01]  /*b580*/  ISETP.LT.OR P0, PT, R20, 0x11, P2 ;  /* 0x000000111400780c */ /* 0x000fe20001701670 */
[----:B------:R-:W3:-:S12]  /*b590*/  SHFL.IDX PT, R6, R2, 0x2, 0x181f ;  /* 0x00581f0002067f89 */ /* 0x000ed800000e0000 */
[----:B------:R-:W-:Y:S01]  /*b5a0*/  LDGSTS.E.BYPASS.LTC128B.128 [R7+0xc00], desc[UR38][R12.64], !P0 ;  /* 0x00c000000c077fae */ /* 0x000fe2000c101d66 */
[----:B------:R-:W-:-:S13]  /*b5b0*/  ISETP.LT.OR P0, PT, R20, 0x11, P1 ;  /* 0x000000111400780c */ /* 0x000fda0000f01670 */
[----:B------:R4:W-:Y:S01]  /*b5c0*/  LDGSTS.E.BYPASS.LTC128B.128 [R7+0x4c00], desc[UR38][R12.64+0x80], !P0 ;  /* 0x04c000800c077fae */ /* 0x0009e2000c101d66 */
[----:B0-----:R-:W-:-:S03]  /*b5d0*/  IADD3 R10, P0, R14, R3, RZ ;  /* 0x000000030e0a7210 */ /* 0x001fc60007f1e0ff */
[----:B------:R-:W1:Y:S02]  /*b5e0*/  SHFL.IDX PT, R14, R16, 0x3, 0x181f ;  /* 0x00781f00100e7f89 */ /* 0x000e6400000e0000 */
[----:B---3--:R-:W-:Y:S01]  /*b5f0*/  IMAD.X R11, RZ, RZ, R6, P0 ;  /* 0x000000ffff0b7224 */ /* 0x008fe200000e0606 */
[----:B------:R-:W-:Y:S01]  /*b600*/  ISETP.LT.OR P0, PT, R20, 0x21, P2 ;  /* 0x000000211400780c */ /* 0x000fe20001701670 */
[----:B------:R-:W0:-:S12]  /*b610*/  SHFL.IDX PT, R6, R2, 0x3, 0x181f ;  /* 0x00781f0002067f89 */ /* 0x000e1800000e0000 */
[----:B------:R-:W-:Y:S01]  /*b620*/  LDGSTS.E.BYPASS.LTC128B.128 [R7+0x1400], desc[UR38][R10.64], !P0 ;  /* 0x014000000a077fae */ /* 0x000fe2000c101d66 */
[----:B------:R-:W-:-:S13]  /*b630*/  ISETP.LT.OR P0, PT, R20, 0x21, P1 ;  /* 0x000000211400780c */ /* 0x000fda0000f01670 */
[----:B------:R3:W-:Y:S01]  /*b640*/  LDGSTS.E.BYPASS.LTC128B.128 [R7+0x5400], desc[UR38][R10.64+0x80], !P0 ;  /* 0x054000800a077fae */ /* 0x0007e2000c101d66 */
[----:B-1----:R-:W-:-:S03]  /*b650*/  IADD3 R4, P0, R14, R3, RZ ;  /* 0x000000030e047210 */ /* 0x002fc60007f1e0ff */
[----:B------:R-:W4:Y:S01]  /*b660*/  SHFL.IDX PT, R14, R16, 0x4, 0x181f ;  /* 0x00981f00100e7f89 */ /* 0x000f2200000e0000 */
[----:B0-----:R-:W-:Y:S02]  /*b670*/  IADD3.X R5, RZ, R6, RZ, P0, !PT ;  /* 0x00000006ff057210 */ /* 0x001fe400007fe4ff */
[----:B------:R-:W-:Y:S01]  /*b680*/  ISETP.LT.OR P0, PT, R20, 0x31, P2 ;  /* 0x000000311400780c */ /* 0x000fe20001701670 */
[----:B------:R-:W0:-:S12]  /*b690*/  SHFL.IDX PT, R6, R2, 0x4, 0x181f ;  /* 0x00981f0002067f89 */ /* 0x000e1800000e0000 */
[----:B------:R-:W-:Y:S01]  /*b6a0*/  LDGSTS.E.BYPASS.LTC128B.128 [R7+0x1c00], desc[UR38][R4.64], !P0 ;  /* 0x01c0000004077fae */ /* 0x000fe2000c101d66 */
[----:B------:R-:W-:-:S13]  /*b6b0*/  ISETP.LT.OR P0, PT, R20, 0x31, P1 ;  /* 0x000000311400780c */ /* 0x000fda0000f01670 */
[----:B------:R1:W-:Y:S01]  /*b6c0*/  LDGSTS.E.BYPASS.LTC128B.128 [R7+0x5c00], desc[UR38][R4.64+0x80], !P0 ;  /* 0x05c0008004077fae */ /* 0x0003e2000c101d66 */
[----:B----4-:R-:W-:-:S03]  /*b6d0*/  IADD3 R12, P0, R14, R3, RZ ;  /* 0x000000030e0c7210 */ /* 0x010fc60007f1e0ff */
[----:B------:R-:W3:Y:S02]  /*b6e0*/  SHFL.IDX PT, R14, R16, 0x5, 0x181f ;  /* 0x00b81f00100e7f89 */ /* 0x000ee400000e0000 */
[----:B0-----:R-:W-:Y:S01]  /*b6f0*/  IMAD.X R13, RZ, RZ, R6, P0 ;  /* 0x000000ffff0d7224 */ /* 0x001fe200000e0606 */
[----:B------:R-:W-:Y:S01]  /*b700*/  ISETP.LT.OR P0, PT, R20, 0x41, P2 ;  /* 0x000000411400780c */ /* 0x000fe20001701670 */
[----:B------:R-:W0:-:S12]  /*b710*/  SHFL.IDX PT, R6, R2, 0x5, 0x181f ;  /* 0x00b81f0002067f89 */ /* 0x000e1800000e0000 */
[----:B------:R4:W-:Y:S01]  /*b720*/  LDGSTS.E.BYPASS.LTC128B.128 [R7+0x2400], desc[UR38][R12.64], !P0 ;  /* 0x024000000c077fae */ /* 0x0009e2000c101d66 */
[----:B------:R-:W-:-:S13]  /*b730*/  ISETP.LT.OR P0, PT, R20, 0x41, P1 ;  /* 0x000000411400780c */ /* 0x000fda0000f01670 */
[----:B------:R4:W-:Y:S01]  /*b740*/  LDGSTS.E.BYPASS.LTC128B.128 [R7+0x6400], desc[UR38][R12.64+0x80], !P0 ;  /* 0x064000800c077fae */ /* 0x0009e2000c101d66 */
[----:B---3--:R-:W-:-:S03]  /*b750*/  IADD3 R10, P0, R14, R3, RZ ;  /* 0x000000030e0a7210 */ /* 0x008fc60007f1e0ff */
[----:B------:R-:W1:Y:S02]  /*b760*/  SHFL.IDX PT, R14, R16, 0x6, 0x181f ;  /* 0x00d81f00100e7f89 */ /* 0x000e6400000e0000 */
[----:B0-----:R-:W-:Y:S01]  /*b770*/  IMAD.X R11, RZ, RZ, R6, P0 ;  /* 0x000000ffff0b7224 */ /* 0x001fe200000e0606 */
[----:B------:R-:W-:Y:S01]  /*b780*/  ISETP.LT.OR P0, PT, R20, 0x51, P2 ;  /* 0x000000511400780c */ /* 0x000fe20001701670 */
[----:B------:R-:W0:-:S12]  /*b790*/  SHFL.IDX PT, R6, R2, 0x6, 0x181f ;  /* 0x00d81f0002067f89 */ /* 0x000e1800000e0000 */
[----:B------:R4:W-:Y:S01]  /*b7a0*/  LDGSTS.E.BYPASS.LTC128B.128 [R7+0x2c00], desc[UR38][R10.64], !P0 ;  /* 0x02c000000a077fae */ /* 0x0009e2000c101d66 */
[----:B------:R-:W-:-:S13]  /*b7b0*/  ISETP.LT.OR P0, PT, R20, 0x51, P1 ;  /* 0x000000511400780c */ /* 0x000fda0000f01670 */
[----:B------:R4:W-:Y:S01]  /*b7c0*/  LDGSTS.E.BYPASS.LTC128B.128 [R7+0x6c00], desc[UR38][R10.64+0x80], !P0 ;  /* 0x06c000800a077fae */ /* 0x0009e2000c101d66 */
[----:B-1----:R-:W-:-:S03]  /*b7d0*/  IADD3 R4, P0, R14, R3, RZ ;  /* 0x000000030e047210 */ /* 0x002fc60007f1e0ff */
[----:B------:R4:W1:Y:S01]  /*b7e0*/  SHFL.IDX PT, R14, R16, 0x7, 0x181f ;  /* 0x00f81f00100e7f89 */ /* 0x00086200000e0000 */
[----:B0-----:R-:W-:Y:S02]  /*b7f0*/  IADD3.X R5, RZ, R6, RZ, P0, !PT ;  /* 0x00000006ff057210 */ /* 0x001fe400007fe4ff */
[----:B------:R-:W-:Y:S01]  /*b800*/  ISETP.LT.OR P0, PT, R20, 0x61, P2 ;  /* 0x000000611400780c */ /* 0x000fe20001701670 */
[----:B------:R4:W3:-:S12]  /*b810*/  SHFL.IDX PT, R6, R2, 0x7, 0x181f ;  /* 0x00f81f0002067f89 */ /* 0x0008d800000e0000 */
[----:B------:R4:W-:Y:S01]  /*b820*/  LDGSTS.E.BYPASS.LTC128B.128 [R7+0x3400], desc[UR38][R4.64], !P0 ;  /* 0x0340000004077fae */ /* 0x0009e2000c101d66 */
[----:B------:R-:W-:-:S13]  /*b830*/  ISETP.LT.OR P0, PT, R20, 0x61, P1 ;  /* 0x000000611400780c */ /* 0x000fda0000f01670 */
[----:B-1-3--:R4:W-:Y:S02]  /*b840*/  LDGSTS.E.BYPASS.LTC128B.128 [R7+0x7400], desc[UR38][R4.64+0x80], !P0 ;  /* 0x0740008004077fae */ /* 0x00a9e4000c101d66 */
.L_x_6629:
[----:B----4-:R-:W-:Y:S01]  /*b850*/  IADD3 R2, P0, R14, R3, RZ ;  /* 0x000000030e027210 */ /* 0x010fe20007f1e0ff */
[----:B------:R-:W-:Y:S02]  /*b860*/  ULDC.64 UR4, c[0x0][0x328] ;  /* 0x0000ca0000047ab9 */ /* 0x000fe40000000a00 */
[----:B------:R-:W-:Y:S02]  /*b870*/  IMAD R35, R35, UR4, RZ ;  /* 0x0000000423237c24 */ /* 0x000fe4000f8e02ff */
[----:B------:R-:W-:Y:S01]  /*b880*/  IMAD.X R3, RZ, RZ, R6, P0 ;  /* 0x000000ffff037224 */ /* 0x000fe200000e0606 */
[----:B------:R-:W-:Y:S01]  /*b890*/  ISETP.LT.OR P0, PT, R20, 0x71, P2 ;  /* 0x000000711400780c */ /* 0x000fe20001701670 */
[C---:B------:R-:W-:Y:S02]  /*b8a0*/  IMAD R35, R34.reuse, UR5, R35 ;  /* 0x0000000522237c24 */ /* 0x040fe4000f8e0223 */
[----:B0-----:R-:W-:Y:S01]  /*b8b0*/  IMAD.WIDE.U32 R4, R34, UR4, RZ ;  /* 0x0000000422047c25 */ /* 0x001fe2000f8e00ff */
[----:B------:R-:W-:-:S03]  /*b8c0*/  ULDC.64 UR4, c[0x0][0x338] ;  /* 0x0000ce0000047ab9 */ /* 0x000fc60000000a00 */
[----:B------:R-:W-:Y:S02]  /*b8d0*/  IMAD.IADD R5, R5, 0x1, R35 ;  /* 0x0000000105057824 */ /* 0x000fe400078e0223 */
[----:B------:R-:W-:Y:S02]  /*b8e0*/  IMAD R11, R32, UR4, RZ ;  /* 0x00000004200b7c24 */ /* 0x000fe4000f8e02ff */
[----:B------:R-:W-:Y:S02]  /*b8f0*/  IMAD.WIDE.U32 R4, R28, UR4, R4 ;  /* 0x000000041c047c25 */ /* 0x000fe4000f8e0004 */
[----:B------:R-:W-:Y:S01]  /*b900*/  @!PT LDS RZ, [RZ] ;  /* 0x00000000fffff984 */ /* 0x000fe20000000800 */
[----:B------:R-:W-:Y:S01]  /*b910*/  @!PT LDS RZ, [RZ] ;  /* 0x00000000fffff984 */ /* 0x000fe20000000800 */
[----:B------:R-:W-:Y:S01]  /*b920*/  @!PT LDS RZ, [RZ] ;  /* 0x00000000fffff984 */ /* 0x000fe20000000800 */
[----:B------:R0:W-:Y:S01]  /*b930*/  LDGSTS.E.BYPASS.LTC128B.128 [R7+0x3c00], desc[UR38][R2.64], !P0 ;  /* 0x03c0000002077fae */ /* 0x0001e2000c101d66 */
[----:B------:R-:W-:Y:S01]  /*b940*/  ISETP.LT.OR P0, PT, R20, 0x71, P1 ;  /* 0x000000711400780c */ /* 0x000fe20000f01670 */
[----:B------:R-:W-:-:S05]  /*b950*/  IMAD R11, R28, UR5, R11 ;  /* 0x000000051c0b7c24 */ /* 0x000fca000f8e020b */
[----:B------:R-:W-:-:S07]  /*b960*/  IADD3 R11, R5, R11, RZ ;  /* 0x0000000b050b7210 */ /* 0x000fce0007ffe0ff */
[----:B------:R0:W-:Y:S01]  /*b970*/  LDGSTS.E.BYPASS.LTC128B.128 [R7+0x7c00], desc[UR38][R2.64+0x80], !P0 ;  /* 0x07c0008002077fae */ /* 0x0001e2000c101d66 */
[----:B------:R-:W-:Y:S01]  /*b980*/  PLOP3.LUT P0, PT, PT, PT, PT, 0x80, 0x0 ;  /* 0x000000000000781c */ /* 0x000fe20003f0f070 */
[----:B------:R-:W-:-:S12]  /*b990*/  NOP ;  /* 0x0000000000007918 */ /* 0x000fd80000000000 */
.L_x_6533:
        /* <DEDUP_REMOVED lines=10> */
.L_x_6534:
[----:B------:R-:W-:Y:S01]  /*ba40*/  R2UR UR4, R24 ;  /* 0x00000000180472ca */ /* 0x000fe200000e0000 */
[----:B------:R-:W-:Y:S01]  /*ba50*/  ULDC.64 UR6, c[0x0][0x330] ;  /* 0x0000cc0000067ab9 */ /* 0x000fe20000000a00 */
[----:B------:R-:W-:Y:S01]  /*ba60*/  IMAD.MOV.U32 R5, RZ, RZ, R11 ;  /* 0x000000ffff057224 */ /* 0x000fe200078e000b */
[----:B------:R1:W-:Y:S01]  /*ba70*/  SYNCS.ARRIVE.TRANS64.A1T0 RZ, [R0+URZ+0x28850], RZ ;  /* 0x028850ff00ff79a7 */ /* 0x0003e2000810003f */
[----:B0-----:R-:W-:Y:S01]  /*ba80*/  IMAD.U32 R3, RZ, RZ, UR6 ;  /* 0x00000006ff037e24 */ /* 0x001fe2000f8e00ff */
[----:B------:R-:W-:Y:S01]  /*ba90*/  IADD3 R18, R18, -0x80, RZ ;  /* 0xffffff8012127810 */ /* 0x000fe20007ffe0ff */
        /* <DEDUP_REMOVED lines=8> */
[----:B------:R-:W-:Y:S02]  /*bb20*/  LEA R16, P0, R4, UR6, 0x1 ;  /* 0x0000000604107c11 */ /* 0x000fe4000f8008ff */
[----:B------:R-:W-:-:S04]  /*bb30*/  IADD3 R3, R5, UR4, RZ ;  /* 0x0000000405037c10 */ /* 0x000fc8000fffe0ff */
[----:B------:R-:W-:Y:S02]  /*bb40*/  LEA.HI.X R2, R4, UR7, R3, 0x1, P0 ;  /* 0x0000000704027c11 */ /* 0x000fe400080f0c03 */
[----:B------:R-:W-:-:S13]  /*bb50*/  ISETP.GT.AND P0, PT, R22, UR48, PT ;  /* 0x0000003016007c0c */ /* 0x000fda000bf04270 */
[----:B-1----:R-:W-:Y:S05]  /*bb60*/  @P0 BRA `(.L_x_6535) ;  /* 0xfffffff000240947 */ /* 0x002fea000383ffff */
[----:B------:R-:W-:Y:S05]  /*bb70*/  BSYNC B0 ;  /* 0x0000000000007941 */ /* 0x000fea0003800000 */
.L_x_6522:
[----:B------:R-:W-:-:S13]  /*bb80*/  ISETP.NE.AND P0, PT, R19, 0x3, PT ;  /* 0x000000031300780c */ /* 0x000fda0003f05270 */
[----:B------:R-:W-:Y:S05]  /*bb90*/  @!P0 BRA `(.L_x_6536) ;  /* 0x0000000000048947 */ /* 0x000fea0003800000 */
[----:B------:R-:W-:Y:S01]  /*bba0*/  BPT.TRAP 0x1 ;  /* 0x000000040000795c */ /* 0x000fe20000300000 */
.L_x_6536:
[C---:B0-----:R-:W-:Y:S01]  /*bbb0*/  LEA R0, R9.reuse, UR45, 0x3 ;  /* 0x0000002d09007c11 */ /* 0x041fe2000f8e18ff */
[----:B------:R-:W-:Y:S01]  /*bbc0*/  BSSY B0, `(.L_x_6537) ;  /* 0x0000008000007945 */ /* 0x000fe20003800000 */
[----:B------:R-:W-:Y:S02]  /*bbd0*/  SHF.L.U32 R5, R8, 0x1f, RZ ;  /* 0x0000001f08057819 */ /* 0x000fe400000006ff */
[----:B------:R-:W-:Y:S02]  /*bbe0*/  MOV R3, 0xffffff80 ;  /* 0xffffff8000037802 */ /* 0x000fe40000000f00 */
[----:B------:R-:W0:Y:S03]  /*bbf0*/  SYNCS.PHASECHK.TRANS64.TRYWAIT P0, [R0+URZ+0x28860], R5 ;  /* 0x02886005000075a7 */ /* 0x000e26000800017f */
[----:B------:R-:W-:Y:S02]  /*bc00*/  IMAD R22, R22, R3, UR43 ;  /* 0x0000002b16167e24 */ /* 0x000fe4000f8e0203 */
[----:B------:R-:W-:-:S02]  /*bc10*/  IMAD R3, R9, 0x4000, R36 ;  /* 0x0000400009037824 */ /* 0x000fc400078e0224 */
[----:B------:R-:W-:Y:S01]  /*bc20*/  IMAD.IADD R29, R22, 0x1, -R29 ;  /* 0x00000001161d7824 */ /* 0x000fe200078e0a1d */
[----:B0-----:R-:W-:Y:S06]  /*bc30*/  @!P0 BRA `(.L_x_6538) ;  /* 0x0000003400448947 */ /* 0x001fec0003800000 */
.L_x_6630:
[----:B------:R-:W-:Y:S05]  /*bc40*/  BSYNC B0 ;  /* 0x0000000000007941 */ /* 0x000fea0003800000 */
.L_x_6537:
[----:B------:R-:W-:-:S03]  /*bc50*/  UMOV UR4, 0xffffffff ;  /* 0xffffffff00047882 */ /* 0x000fc60000000000 */
[----:B------:R-:W-:Y:S05]  /*bc60*/  BRA.DIV UR4, `(.L_x_6539) ;  /* 0x00000036044c7947 */ /* 0x000fea000b800000 */
[----:B------:R-:W1:Y:S01]  /*bc70*/  SHFL.IDX PT, R4, R16, RZ, 0x181f ;  /* 0x00181fff10047589 */ /* 0x000e6200000e0000 */
[----:B------:R-:W-:Y:S01]  /*bc80*/  ULDC UR4, c[0x0][0x2f4] ;  /* 0x0000bd0000047ab9 */ /* 0x000fe20000000800 */
[----:B------:R-:W-:Y:S02]  /*bc90*/  LEA R3, R3, UR45, 0x1 ;  /* 0x0000002d03037c11 */ /* 0x000fe4000f8e08ff */
[----:B0-----:R-:W0:Y:S01]  /*bca0*/  SHFL.IDX PT, R5, R2, RZ, 0x181f ;  /* 0x00181fff02057589 */ /* 0x001e2200000e0000 */
[----:B------:R-:W-:Y:S02]  /*bcb0*/  ISETP.GE.AND P1, PT, R26, UR4, PT ;  /* 0x000000041a007c0c */ /* 0x000fe4000bf26270 */
[----:B------:R-:W-:Y:S01]  /*bcc0*/  ISETP.GE.AND P0, PT, R25, UR4, PT ;  /* 0x0000000419007c0c */ /* 0x000fe2000bf06270 */
[----:B------:R-:W3:Y:S01]  /*bcd0*/  SHFL.IDX PT, R20, R2, 0x1, 0x181f ;  /* 0x00381f0002147f89 */ /* 0x000ee200000e0000 */
[C---:B------:R-:W-:Y:S02]  /*bce0*/  ISETP.LT.OR P4, PT, R29.reuse, 0x1, P1 ;  /* 0x000000011d00780c */ /* 0x040fe40000f81670 */
[C---:B------:R-:W-:Y:S01]  /*bcf0*/  ISETP.LT.OR P5, PT, R29.reuse, 0x1, P0 ;  /* 0x000000011d00780c */ /* 0x040fe200007a1670 */
[----:B------:R-:W4:Y:S01]  /*bd00*/  SHFL.IDX PT, R14, R16, 0x1, 0x181f ;  /* 0x00381f00100e7f89 */ /* 0x000f2200000e0000 */
[----:B------:R-:W-:-:S02]  /*bd10*/  ISETP.LT.OR P2, PT, R29, 0x11, P1 ;  /* 0x000000111d00780c */ /* 0x000fc40000f41670 */
[----:B------:R-:W-:Y:S01]  /*bd20*/  ISETP.LT.OR P3, PT, R29, 0x11, P0 ;  /* 0x000000111d00780c */ /* 0x000fe20000761670 */
[----:B------:R-:W5:Y:S04]  /*bd30*/  SHFL.IDX PT, R22, R16, 0x2, 0x181f ;  /* 0x00581f0010167f89 */ /* 0x000f6800000e0000 */
[----:B------:R-:W2:Y:S01]  /*bd40*/  SHFL.IDX PT, R21, R2, 0x2, 0x181f ;  /* 0x00581f0002157f89 */ /* 0x000ea200000e0000 */
[----:B-1----:R-:W-:-:S03]  /*bd50*/  MOV R6, R4 ;  /* 0x0000000400067202 */ /* 0x002fc60000000f00 */
[----:B------:R-:W1:Y:S01]  /*bd60*/  SHFL.IDX PT, R10, R2, 0x3, 0x181f ;  /* 0x00781f00020a7f89 */ /* 0x000e6200000e0000 */
[----:B0-----:R-:W-:-:S03]  /*bd70*/  IMAD.MOV.U32 R7, RZ, RZ, R5 ;  /* 0x000000ffff077224 */ /* 0x001fc600078e0005 */
[----:B------:R-:W0:Y:S01]  /*bd80*/  SHFL.IDX PT, R23, R16, 0x3, 0x181f ;  /* 0x00781f0010177f89 */ /* 0x000e2200000e0000 */
[----:B------:R-:W-:-:S03]  /*bd90*/  IMAD.WIDE.U32 R6, R26, 0x2, R6 ;  /* 0x000000021a067825 */ /* 0x000fc600078e0006 */
[----:B------:R-:W0:Y:S01]  /*bda0*/  SHFL.IDX PT, R18, R2, 0x4, 0x181f ;  /* 0x00981f0002127f89 */ /* 0x000e2200000e0000 */
[----:B---3--:R-:W-:Y:S01]  /*bdb0*/  MOV R5, R20 ;  /* 0x0000001400057202 */ /* 0x008fe20000000f00 */
[----:B----4-:R-:W-:Y:S02]  /*bdc0*/  IMAD.MOV.U32 R4, RZ, RZ, R14 ;  /* 0x000000ffff047224 */ /* 0x010fe400078e000e */
[----:B------:R-:W3:Y:S01]  /*bdd0*/  SHFL.IDX PT, R25, R16, 0x4, 0x181f ;  /* 0x00981f0010197f89 */ /* 0x000ee200000e0000 */
[----:B-----5:R-:W-:-:S03]  /*bde0*/  IMAD.MOV.U32 R20, RZ, RZ, R22 ;  /* 0x000000ffff147224 */ /* 0x020fc600078e0016 */
[----:B------:R-:W-:Y:S01]  /*bdf0*/  LDGSTS.E.BYPASS.LTC128B.128 [R3+0x400], desc[UR38][R6.64], !P4 ;  /* 0x0040000006037fae */ /* 0x000fe2000e101d66 */
[C---:B------:R-:W-:Y:S01]  /*be00*/  ISETP.LT.OR P4, PT, R29.reuse, 0x21, P1 ;  /* 0x000000211d00780c */ /* 0x040fe20000f81670 */
[C---:B------:R-:W-:Y:S02]  /*be10*/  IMAD.WIDE.U32 R4, R26.reuse, 0x2, R4 ;  /* 0x000000021a047825 */ /* 0x040fe400078e0004 */
[----:B------:R4:W-:Y:S01]  /*be20*/  LDGSTS.E.BYPASS.LTC128B.128 [R3+0x4400], desc[UR38][R6.64+0x80], !P5 ;  /* 0x0440008006037fae */ /* 0x0009e2000e901d66 */
[----:B------:R-:W-:Y:S01]  /*be30*/  ISETP.LT.OR P5, PT, R29, 0x21, P0 ;  /* 0x000000211d00780c */ /* 0x000fe200007a1670 */
[----:B--2---:R-:W-:Y:S02]  /*be40*/  IMAD.WIDE.U32 R20, R26, 0x2, R20 ;  /* 0x000000021a147825 */ /* 0x004fe400078e0014 */
[----:B------:R-:W4:Y:S01]  /*be50*/  SHFL.IDX PT, R14, R16, 0x5, 0x181f ;  /* 0x00b81f00100e7f89 */ /* 0x000f2200000e0000 */
[----:B-1----:R-:W-:-:S03]  /*be60*/  MOV R13, R10 ;  /* 0x0000000a000d7202 */ /* 0x002fc60000000f00 */
[----:B------:R-:W1:Y:S01]  /*be70*/  SHFL.IDX PT, R24, R2, 0x5, 0x181f ;  /* 0x00b81f0002187f89 */ /* 0x000e6200000e0000 */
[----:B0-----:R-:W-:-:S03]  /*be80*/  IMAD.MOV.U32 R12, RZ, RZ, R23 ;  /* 0x000000ffff0c7224 */ /* 0x001fc600078e0017 */
[----:B------:R-:W0:Y:S01]  /*be90*/  SHFL.IDX PT, R22, R2, 0x6, 0x181f ;  /* 0x00d81f0002167f89 */ /* 0x000e2200000e0000 */
[----:B------:R-:W-:Y:S02]  /*bea0*/  IMAD.MOV.U32 R11, RZ, RZ, R18 ;  /* 0x000000ffff0b7224 */ /* 0x000fe400078e0012 */
[C---:B------:R-:W-:Y:S01]  /*beb0*/  IMAD.WIDE.U32 R12, R26.reuse, 0x2, R12 ;  /* 0x000000021a0c7825 */ /* 0x040fe200078e000c */
[----:B------:R-:W2:Y:S03]  /*bec0*/  SHFL.IDX PT, R27, R16, 0x6, 0x181f ;  /* 0x00d81f00101b7f89 */ /* 0x000ea600000e0000 */
[----:B---3--:R-:W-:Y:S01]  /*bed0*/  IMAD.MOV.U32 R10, RZ, RZ, R25 ;  /* 0x000000ffff0a7224 */ /* 0x008fe200078e0019 */
[----:B------:R-:W-:Y:S01]  /*bee0*/  LDGSTS.E.BYPASS.LTC128B.128 [R3+0xc00], desc[UR38][R4.64], !P2 ;  /* 0x00c0000004037fae */ /* 0x000fe2000d101d66 */
[C---:B------:R-:W-:Y:S02]  /*bef0*/  ISETP.LT.OR P2, PT, R29.reuse, 0x31, P1 ;  /* 0x000000311d00780c */ /* 0x040fe40000f41670 */
[----:B------:R-:W-:Y:S01]  /*bf00*/  IMAD.WIDE.U32 R10, R26, 0x2, R10 ;  /* 0x000000021a0a7825 */ /* 0x000fe200078e000a */
[----:B------:R0:W-:Y:S01]  /*bf10*/  LDGSTS.E.BYPASS.LTC128B.128 [R3+0x4c00], desc[UR38][R4.64+0x80], !P3 ;  /* 0x04c0008004037fae */ /* 0x0001e2000d901d66 */
[----:B------:R-:W-:-:S03]  /*bf20*/  ISETP.LT.OR P3, PT, R29, 0x31, P0 ;  /* 0x000000311d00780c */ /* 0x000fc60000761670 */
[----:B------:R-:W-:Y:S01]  /*bf30*/  LDGSTS.E.BYPASS.LTC128B.128 [R3+0x1400], desc[UR38][R20.64], !P4 ;  /* 0x0140000014037fae */ /* 0x000fe2000e101d66 */
[C---:B------:R-:W-:Y:S02]  /*bf40*/  ISETP.LT.OR P4, PT, R29.reuse, 0x41, P1 ;  /* 0x000000411d00780c */ /* 0x040fe40000f81670 */
[----:B----4-:R-:W-:Y:S01]  /*bf50*/  MOV R6, R14 ;  /* 0x0000000e00067202 */ /* 0x010fe20000000f00 */
[----:B------:R-:W-:Y:S01]  /*bf60*/  LDGSTS.E.BYPASS.LTC128B.128 [R3+0x5400], desc[UR38][R20.64+0x80], !P5 ;  /* 0x0540008014037fae */ /* 0x000fe2000e901d66 */
[C---:B------:R-:W-:Y:S01]  /*bf70*/  ISETP.LT.OR P5, PT, R29.reuse, 0x41, P0 ;  /* 0x000000411d00780c */ /* 0x040fe200007a1670 */
[----:B-1----:R-:W-:Y:S02]  /*bf80*/  IMAD.MOV.U32 R7, RZ, RZ, R24 ;  /* 0x000000ffff077224 */ /* 0x002fe400078e0018 */
[----:B------:R-:W-:Y:S01]  /*bf90*/  LDGSTS.E.BYPASS.LTC128B.128 [R3+0x1c00], desc[UR38][R12.64], !P2 ;  /* 0x01c000000c037fae */ /* 0x000fe2000d101d66 */
[C---:B------:R-:W-:Y:S01]  /*bfa0*/  ISETP.LT.OR P2, PT, R29.reuse, 0x51, P1 ;  /* 0x000000511d00780c */ /* 0x040fe20000f41670 */
[----:B------:R-:W-:Y:S01]  /*bfb0*/  IMAD.WIDE.U32 R6, R26, 0x2, R6 ;  /* 0x000000021a067825 */ /* 0x000fe200078e0006 */
[----:B0-----:R-:W-:Y:S01]  /*bfc0*/  MOV R5, R22 ;  /* 0x0000001600057202 */ /* 0x001fe20000000f00 */
[----:B------:R-:W-:Y:S01]  /*bfd0*/  LDGSTS.E.BYPASS.LTC128B.128 [R3+0x5c00], desc[UR38][R12.64+0x80], !P3 ;  /* 0x05c000800c037fae */ /* 0x000fe2000d901d66 */
[----:B------:R-:W-:Y:S01]  /*bfe0*/  ISETP.LT.OR P3, PT, R29, 0x51, P0 ;  /* 0x000000511d00780c */ /* 0x000fe20000761670 */
[----:B--2---:R-:W-:-:S02]  /*bff0*/  IMAD.MOV.U32 R4, RZ, RZ, R27 ;  /* 0x000000ffff047224 */ /* 0x004fc400078e001b */
[----:B------:R-:W-:Y:S01]  /*c000*/  LDGSTS.E.BYPASS.LTC128B.128 [R3+0x2400], desc[UR38][R10.64], !P4 ;  /* 0x024000000a037fae */ /* 0x000fe2000e101d66 */
[C---:B------:R-:W-:Y:S01]  /*c010*/  ISETP.LT.OR P4, PT, R29.reuse, 0x61, P1 ;  /* 0x000000611d00780c */ /* 0x040fe20000f81670 */
[----:B------:R-:W-:Y:S02]  /*c020*/  IMAD.WIDE.U32 R4, R26, 0x2, R4 ;  /* 0x000000021a047825 */ /* 0x000fe400078e0004 */
[----:B------:R0:W-:Y:S01]  /*c030*/  LDGSTS.E.BYPASS.LTC128B.128 [R3+0x6400], desc[UR38][R10.64+0x80], !P5 ;  /* 0x064000800a037fae */ /* 0x0001e2000e901d66 */
[----:B------:R-:W-:-:S03]  /*c040*/  ISETP.LT.OR P5, PT, R29, 0x61, P0 ;  /* 0x000000611d00780c */ /* 0x000fc600007a1670 */
[----:B------:R1:W-:Y:S04]  /*c050*/  LDGSTS.E.BYPASS.LTC128B.128 [R3+0x2c00], desc[UR38][R6.64], !P2 ;  /* 0x02c0000006037fae */ /* 0x0003e8000d101d66 */
[----:B------:R1:W-:Y:S04]  /*c060*/  LDGSTS.E.BYPASS.LTC128B.128 [R3+0x6c00], desc[UR38][R6.64+0x80], !P3 ;  /* 0x06c0008006037fae */ /* 0x0003e8000d901d66 */
[----:B------:R1:W-:Y:S01]  /*c070*/  LDGSTS.E.BYPASS.LTC128B.128 [R3+0x3400], desc[UR38][R4.64], !P4 ;  /* 0x0340000004037fae */ /* 0x0003e2000e101d66 */
[----:B0-----:R-:W-:-:S03]  /*c080*/  IMAD.MOV.U32 R10, RZ, RZ, RZ ;  /* 0x000000ffff0a7224 */ /* 0x001fc600078e00ff */
[----:B------:R-:W0:Y:S04]  /*c090*/  SHFL.IDX PT, R2, R2, 0x7, 0x181f ;  /* 0x00f81f0002027f89 */ /* 0x000e2800000e0000 */
[----:B------:R1:W2:Y:S04]  /*c0a0*/  SHFL.IDX PT, R14, R16, 0x7, 0x181f ;  /* 0x00f81f00100e7f89 */ /* 0x0002a800000e0000 */
[----:B------:R1:W-:Y:S02]  /*c0b0*/  LDGSTS.E.BYPASS.LTC128B.128 [R3+0x7400], desc[UR38][R4.64+0x80], !P5 ;  /* 0x0740008004037fae */ /* 0x0003e4000e901d66 */
.L_x_6648:
[C---:B------:R-:W-:Y:S01]  /*c0c0*/  ISETP.LT.OR P1, PT, R29.reuse, 0x71, P1 ;  /* 0x000000711d00780c */ /* 0x040fe20000f21670 */
[----:B-12---:R-:W-:Y:S01]  /*c0d0*/  IMAD.MOV.U32 R4, RZ, RZ, R14 ;  /* 0x000000ffff047224 */ /* 0x006fe200078e000e */
[----:B------:R-:W-:Y:S02]  /*c0e0*/  ISETP.LT.OR P0, PT, R29, 0x71, P0 ;  /* 0x000000711d00780c */ /* 0x000fe40000701670 */
[----:B0-----:R-:W-:-:S03]  /*c0f0*/  MOV R5, R2 ;  /* 0x0000000200057202 */ /* 0x001fc60000000f00 */
[----:B------:R-:W-:-:S06]  /*c100*/  IMAD.WIDE.U32 R4, R26, 0x2, R4 ;  /* 0x000000021a047825 */ /* 0x000fcc00078e0004 */
[----:B------:R-:W-:Y:S01]  /*c110*/  @!PT LDS RZ, [RZ] ;  /* 0x00000000fffff984 */ /* 0x000fe20000000800 */
[----:B------:R-:W-:Y:S01]  /*c120*/  @!PT LDS RZ, [RZ] ;  /* 0x00000000fffff984 */ /* 0x000fe20000000800 */
[----:B------:R-:W-:Y:S01]  /*c130*/  @!PT LDS RZ, [RZ] ;  /* 0x00000000fffff984 */ /* 0x000fe20000000800 */
[----:B------:R0:W-:Y:S04]  /*c140*/  LDGSTS.E.BYPASS.LTC128B.128 [R3+0x3c00], desc[UR38][R4.64], !P1 ;  /* 0x03c0000004037fae */ /* 0x0001e8000c901d66 */
[----:B------:R0:W-:Y:S01]  /*c150*/  LDGSTS.E.BYPASS.LTC128B.128 [R3+0x7c00], desc[UR38][R4.64+0x80], !P0 ;  /* 0x07c0008004037fae */ /* 0x0001e2000c101d66 */
[----:B------:R-:W-:Y:S01]  /*c160*/  PLOP3.LUT P0, PT, PT, PT, PT, 0x80, 0x0 ;  /* 0x000000000000781c */ /* 0x000fe20003f0f070 */
[----:B------:R-:W-:-:S12]  /*c170*/  NOP ;  /* 0x0000000000007918 */ /* 0x000fd80000000000 */
.L_x_6540:
        /* <DEDUP_REMOVED lines=10> */
.L_x_6541:
[----:B------:R1:W-:Y:S02]  /*c220*/  SYNCS.ARRIVE.TRANS64.A1T0 RZ, [R0+URZ+0x28850], RZ ;  /* 0x028850ff00ff79a7 */ /* 0x0003e4000810003f */
[----:B-1----:R-:W-:-:S05]  /*c230*/  VIADD R0, R9, 0x1 ;  /* 0x0000000109007836 */ /* 0x002fca0000000000 */
[----:B------:R-:W-:-:S04]  /*c240*/  ISETP.NE.AND P0, PT, R0, 0x2, PT ;  /* 0x000000020000780c */ /* 0x000fc80003f05270 */
[----:B0-----:R-:W-:Y:S02]  /*c250*/  SEL R3, RZ, 0x1, P0 ;  /* 0x00000001ff037807 */ /* 0x001fe40000000000 */
[----:B------:R-:W-:Y:S02]  /*c260*/  SEL R0, R0, RZ, P0 ;  /* 0x000000ff00007207 */ /* 0x000fe40000000000 */
[----:B------:R-:W-:-:S07]  /*c270*/  LOP3.LUT R8, R8, R3, RZ, 0x3c, !PT ;  /* 0x0000000308087212 */ /* 0x000fce00078e3cff */
.L_x_6507:
[----:B------:R-:W0:Y:S01]  /*c280*/  S2R R3, SR_CgaCtaId ;  /* 0x0000000000037919 */ /* 0x000e220000008800 */
[----:B------:R-:W-:Y:S02]  /*c290*/  MOV R2, 0x400 ;  /* 0x0000040000027802 */ /* 0x000fe40000000f00 */
[----:B------:R-:W-:Y:S02]  /*c2a0*/  SHF.L.U32 R10, R10, 0x1f, RZ ;  /* 0x0000001f0a0a7819 */ /* 0x000fe400000006ff */
[----:B0-----:R-:W-:-:S04]  /*c2b0*/  LEA R7, R3, R2, 0x18 ;  /* 0x0000000203077211 */ /* 0x001fc800078ec0ff */
[----:B------:R-:W0:Y:S02]  /*c2c0*/  SYNCS.PHASECHK.TRANS64.TRYWAIT P0, [R7+URZ+0x28820], R10 ;  /* 0x0288200a070075a7 */ /* 0x000e24000800017f */
[----:B0-----:R-:W-:Y:S05]  /*c2d0*/  @!P0 BRA `(.L_x_6542) ;  /* 0x0000003800488947 */ /* 0x001fea0003800000 */
.L_x_6649:
[----:B------:R-:W-:-:S03]  /*c2e0*/  UMOV UR4, 0xffffffff ;  /* 0xffffffff00047882 */ /* 0x000fc60000000000 */
[----:B------:R-:W-:Y:S05]  /*c2f0*/  BRA.DIV UR4, `(.L_x_6543) ;  /* 0x0000003a04547947 */ /* 0x000fea000b800000 */
[----:B------:R1:W2:Y:S02]  /*c300*/  SHFL.IDX PT, R14, R17, RZ, 0x1f ;  /* 0x00001fff110e7589 */ /* 0x0002a400000e0000 */
.L_x_6652:
[----:B--2---:R-:W-:-:S13]  /*c310*/  ISETP.NE.AND P0, PT, R14, RZ, PT ;  /* 0x000000ff0e00720c */ /* 0x004fda0003f05270 */
[----:B------:R-:W-:Y:S05]  /*c320*/  @P0 BRA `(.L_x_6475) ;  /* 0x0000000000880947 */ /* 0x000fea0003800000 */
[----:B------:R-:W-:-:S03]  /*c330*/  UMOV UR4, 0xffffffff ;  /* 0xffffffff00047882 */ /* 0x000fc60000000000 */
[----:B------:R-:W-:Y:S05]  /*c340*/  BRA.DIV UR4, `(.L_x_6544) ;  /* 0x0000003a04687947 */ /* 0x000fea000b800000 */
[----:B------:R-:W-:-:S13]  /*c350*/  ELECT P6, URZ, PT ;  /* 0x00000000003f782f */ /* 0x000fda00038c0000 */
.L_x_6655:
[----:B------:R-:W-:Y:S05]  /*c360*/  @!P6 BRA `(.L_x_6475) ;  /* 0x000000000078e947 */ /* 0x000fea0003800000 */
[----:B------:R-:W-:-:S06]  /*c370*/  ULOP3.LUT UR4, UR40, 0x2, URZ, 0xfc, !UPT ;  /* 0x0000000228047892 */ /* 0x000fcc000f8efc3f */
[----:B------:R-:W-:-:S05]  /*c380*/  IMAD.U32 R2, RZ, RZ, UR4 ;  /* 0x00000004ff027e24 */ /* 0x000fca000f8e00ff */
[----:B------:R-:W-:-:S13]  /*c390*/  ISETP.NE.AND P0, PT, R2, 0x3, PT ;  /* 0x000000030200780c */ /* 0x000fda0003f05270 */
[----:B------:R-:W-:Y:S05]  /*c3a0*/  @!P0 BRA `(.L_x_6545) ;  /* 0x0000000000048947 */ /* 0x000fea0003800000 */
[----:B------:R-:W-:Y:S01]  /*c3b0*/  BPT.TRAP 0x1 ;  /* 0x000000040000795c */ /* 0x000fe20000300000 */
.L_x_6545:
[C---:B------:R-:W-:Y:S01]  /*c3c0*/  LEA R5, R0.reuse, R7, 0x3 ;  /* 0x0000000700057211 */ /* 0x040fe200078e18ff */
[----:B------:R-:W-:Y:S01]  /*c3d0*/  VIADD R0, R0, 0x1 ;  /* 0x0000000100007836 */ /* 0x000fe20000000000 */
[----:B------:R-:W-:-:S04]  /*c3e0*/  SHF.L.U32 R2, R8, 0x1f, RZ ;  /* 0x0000001f08027819 */ /* 0x000fc800000006ff */
[----:B------:R-:W2:Y:S01]  /*c3f0*/  SYNCS.PHASECHK.TRANS64.TRYWAIT P1, [R5+URZ+0x28840], R2 ;  /* 0x02884002050075a7 */ /* 0x000ea2000802017f */
[----:B------:R-:W-:-:S04]  /*c400*/  ISETP.NE.AND P2, PT, R0, 0x2, PT ;  /* 0x000000020000780c */ /* 0x000fc80003f45270 */
[----:B------:R-:W-:Y:S01]  /*c410*/  SEL R3, RZ, 0x1, P2 ;  /* 0x00000001ff037807 */ /* 0x000fe20001000000 */
[----:B--2---:R-:W-:Y:S08]  /*c420*/  @!P1 BRA `(.L_x_6546) ;  /* 0x0000003800509947 */ /* 0x004ff00003800000 */
.L_x_6656:
[----:B------:R-:W-:Y:S02]  /*c430*/  SEL R0, R0, RZ, P2 ;  /* 0x000000ff00007207 */ /* 0x000fe40001000000 */
[----:B------:R-:W-:Y:S01]  /*c440*/  LOP3.LUT R3, R8, R3, RZ, 0x3c, !PT ;  /* 0x0000000308037212 */ /* 0x000fe200078e3cff */
[----:B------:R-:W-:Y:S06]  /*c450*/  @!P0 BRA `(.L_x_6547) ;  /* 0x0000000000048947 */ /* 0x000fec0003800000 */
[----:B------:R-:W-:Y:S01]  /*c460*/  BPT.TRAP 0x1 ;  /* 0x000000040000795c */ /* 0x000fe20000300000 */
.L_x_6547:
[----:B0-----:R-:W-:Y:S01]  /*c470*/  IMAD R7, R0, 0x8, R7 ;  /* 0x0000000800077824 */ /* 0x001fe200078e0207 */
[----:B------:R-:W-:-:S04]  /*c480*/  SHF.L.U32 R0, R3, 0x1f, RZ ;  /* 0x0000001f03007819 */ /* 0x000fc800000006ff */
[----:B------:R-:W0:Y:S02]  /*c490*/  SYNCS.PHASECHK.TRANS64.TRYWAIT P1, [R7+URZ+0x28840], R0 ;  /* 0x02884000070075a7 */ /* 0x000e24000802017f */
[----:B0-----:R-:W-:Y:S05]  /*c4a0*/  @!P1 BRA `(.L_x_6548) ;  /* 0x0000003800449947 */ /* 0x001fea0003800000 */
.L_x_6657:
[----:B------:R-:W-:Y:S05]  /*c4b0*/  @!P0 BRA `(.L_x_6549) ;  /* 0x0000000000048947 */ /* 0x000fea0003800000 */
[----:B------:R-:W-:Y:S01]  /*c4c0*/  BPT.TRAP 0x1 ;  /* 0x000000040000795c */ /* 0x000fe20000300000 */
.L_x_6549:
[----:B------:R-:W3:Y:S02]  /*c4d0*/  SYNCS.PHASECHK.TRANS64.TRYWAIT P1, [R5+URZ+0x28860], R2 ;  /* 0x02886002050075a7 */ /* 0x000ee4000802017f */
[----:B---3--:R-:W-:Y:S05]  /*c4e0*/  @!P1 BRA `(.L_x_6550) ;  /* 0x0000003800489947 */ /* 0x008fea0003800000 */
.L_x_6658:
[----:B------:R-:W-:Y:S05]  /*c4f0*/  @!P0 BRA `(.L_x_6551) ;  /* 0x0000000000048947 */ /* 0x000fea0003800000 */
[----:B------:R-:W-:Y:S01]  /*c500*/  BPT.TRAP 0x1 ;  /* 0x000000040000795c */ /* 0x000fe20000300000 */
.L_x_6551:
[----:B----4-:R4:W0:Y:S02]  /*c510*/  SYNCS.PHASECHK.TRANS64.TRYWAIT P0, [R7+URZ+0x28860], R0 ;  /* 0x02886000070075a7 */ /* 0x010824000800017f */
[----:B0-----:R-:W-:Y:S05]  /*c520*/  @!P0 NANOSLEEP.SYNCS 0x989680 ;  /* 0x009896800000895d */ /* 0x001fea0003900000 */
[----:B------:R-:W0:Y:S02]  /*c530*/  @!P0 SYNCS.PHASECHK.TRANS64 P0, [R7+URZ+0x28860], R0 ;  /* 0x02886000070085a7 */ /* 0x000e24000800007f */
[----:B0-----:R-:W-:Y:S05]  /*c540*/  @!P0 BRA `(.L_x_6551) ;  /* 0xfffffffc00f08947 */ /* 0x001fea000383ffff */
.L_x_6475:
[----:B------:R-:W-:Y:S05]  /*c550*/  BSYNC B6 ;  /* 0x0000000000067941 */ /* 0x000fea0003800000 */
.L_x_6472:
[----:B------:R-:W-:Y:S05]  /*c560*/  EXIT ;  /* 0x000000000000794d */ /* 0x000fea0003800000 */
.L_x_6479:
[----:B0-----:R-:W-:-:S04]  /*c570*/  MOV R0, UR36 ;  /* 0x0000002400007c02 */ /* 0x001fc80008000f00 */
[----:B------:R0:W1:Y:S03]  /*c580*/  SYNCS.PHASECHK.TRANS64.TRYWAIT P0, [R0+URZ+0x28800], R3 ;  /* 0x02880003000075a7 */ /* 0x000066000800017f */
[----:B-1----:R-:W-:Y:S05]  /*c590*/  @!P0 NANOSLEEP.SYNCS 0x989680 ;  /* 0x009896800000895d */ /* 0x002fea0003900000 */
[----:B------:R-:W1:Y:S02]  /*c5a0*/  @!P0 SYNCS.PHASECHK.TRANS64 P0, [R0+URZ+0x28800], R3 ;  /* 0x02880003000085a7 */ /* 0x000e64000800007f */
[----:B-1----:R-:W-:Y:S05]  /*c5b0*/  @!P0 BRA `(.L_x_6479) ;  /* 0xfffffffc00ec8947 */ /* 0x002fea000383ffff */
[----:B------:R-:W-:Y:S05]  /*c5c0*/  BRA `(.L_x_6552) ;  /* 0xffffff4c00007947 */ /* 0x000fea000383ffff */
.L_x_6483:
[----:B-1----:R-:W-:-:S04]  /*c5d0*/  IMAD.U32 R4, RZ, RZ, UR36 ;  /* 0x00000024ff047e24 */ /* 0x002fc8000f8e00ff */
[----:B------:R1:W2:Y:S03]  /*c5e0*/  SYNCS.PHASECHK.TRANS64.TRYWAIT P1, [R4+URZ+0x28830], R3 ;  /* 0x02883003040075a7 */ /* 0x0002a6000802017f */
[----:B--2---:R-:W-:Y:S05]  /*c5f0*/  @!P1 NANOSLEEP.SYNCS 0x989680 ;  /* 0x009896800000995d */ /* 0x004fea0003900000 */
[----:B------:R-:W2:Y:S02]  /*c600*/  @!P1 SYNCS.PHASECHK.TRANS64 P1, [R4+URZ+0x28830], R3 ;  /* 0x02883003040095a7 */ /* 0x000ea4000802007f */
[----:B--2---:R-:W-:Y:S05]  /*c610*/  @!P1 BRA `(.L_x_6483) ;  /* 0xfffffffc00ec9947 */ /* 0x004fea000383ffff */
[----:B------:R-:W-:Y:S05]  /*c620*/  BRA `(.L_x_6482) ;  /* 0xffffff4c001c7947 */ /* 0x000fea000383ffff */
.L_x_6489:
[----:B-1----:R-:W-:-:S04]  /*c630*/  IMAD.U32 R9, RZ, RZ, UR10 ;  /* 0x0000000aff097e24 */ /* 0x002fc8000f8e00ff */
[----:B------:R1:W2:Y:S03]  /*c640*/  SYNCS.PHASECHK.TRANS64.TRYWAIT P1, [R9+URZ+0x28830], R0 ;  /* 0x02883000090075a7 */ /* 0x0002a6000802017f */
[----:B--2---:R-:W-:Y:S05]  /*c650*/  @!P1 NANOSLEEP.SYNCS 0x989680 ;  /* 0x009896800000995d */ /* 0x004fea0003900000 */
[----:B------:R-:W2:Y:S02]  /*c660*/  @!P1 SYNCS.PHASECHK.TRANS64 P1, [R9+URZ+0x28830], R0 ;  /* 0x02883000090095a7 */ /* 0x000ea4000802007f */
[----:B--2---:R-:W-:Y:S05]  /*c670*/  @!P1 BRA `(.L_x_6489) ;  /* 0xfffffffc00ec9947 */ /* 0x004fea000383ffff */
[----:B------:R-:W-:Y:S05]  /*c680*/  BRA `(.L_x_6486) ;  /* 0xffffff7800747947 */ /* 0x000fea000383ffff */
.L_x_6493:
[----:B-1----:R-:W-:-:S04]  /*c690*/  MOV R10, UR10 ;  /* 0x0000000a000a7c02 */ /* 0x002fc80008000f00 */
[----:B------:R1:W2:Y:S03]  /*c6a0*/  SYNCS.PHASECHK.TRANS64.TRYWAIT P1, [R10+URZ+0x28850], R9 ;  /* 0x028850090a0075a7 */ /* 0x0002a6000802017f */
[----:B--2---:R-:W-:Y:S05]  /*c6b0*/  @!P1 NANOSLEEP.SYNCS 0x989680 ;  /* 0x009896800000995d */ /* 0x004fea0003900000 */
[----:B------:R-:W2:Y:S02]  /*c6c0*/  @!P1 SYNCS.PHASECHK.TRANS64 P1, [R10+URZ+0x28850], R9 ;  /* 0x028850090a0095a7 */ /* 0x000ea4000802007f */
[----:B--2---:R-:W-:Y:S05]  /*c6d0*/  @!P1 BRA `(.L_x_6493) ;  /* 0xfffffffc00ec9947 */ /* 0x004fea000383ffff */
[----:B------:R-:W-:Y:S05]  /*c6e0*/  BRA `(.L_x_6490) ;  /* 0xffffff7c004c7947 */ /* 0x000fea000383ffff */
.L_x_6500:
[----:B-1----:R-:W-:-:S04]  /*c6f0*/  IMAD.U32 R3, RZ, RZ, UR5 ;  /* 0x00000005ff037e24 */ /* 0x002fc8000f8e00ff */
[----:B------:R1:W2:Y:S03]  /*c700*/  SYNCS.PHASECHK.TRANS64.TRYWAIT P1, [R3+URZ+0x28850], R2 ;  /* 0x02885002030075a7 */ /* 0x0002a6000802017f */
[----:B--2---:R-:W-:Y:S05]  /*c710*/  @!P1 NANOSLEEP.SYNCS 0x989680 ;  /* 0x009896800000995d */ /* 0x004fea0003900000 */
[----:B------:R-:W2:Y:S02]  /*c720*/  @!P1 SYNCS.PHASECHK.TRANS64 P1, [R3+URZ+0x28850], R2 ;  /* 0x02885002030095a7 */ /* 0x000ea4000802007f */
[----:B--2---:R-:W-:Y:S05]  /*c730*/  @!P1 BRA `(.L_x_6500) ;  /* 0xfffffffc00ec9947 */ /* 0x004fea000383ffff */
[----:B------:R-:W-:Y:S05]  /*c740*/  BRA `(.L_x_6499) ;  /* 0xffffffa000407947 */ /* 0x000fea000383ffff */
.L_x_6512:
[----:B------:R-:W-:Y:S01]  /*c750*/  IMAD.MOV.U32 R13, RZ, RZ, R17 ;  /* 0x000000ffff0d7224 */ /* 0x000fe200078e0011 */
[----:B------:R-:W-:Y:S01]  /*c760*/  MOV R12, RZ ;  /* 0x000000ff000c7202 */ /* 0x000fe20000000f00 */
[----:B------:R-:W-:Y:S02]  /*c770*/  IMAD.MOV.U32 R11, RZ, RZ, 0x1f ;  /* 0x0000001fff0b7424 */ /* 0x000fe400078e00ff */
[----:B------:R-:W-:-:S07]  /*c780*/  IMAD.MOV.U32 R15, RZ, RZ, -0x1 ;  /* 0xffffffffff0f7424 */ /* 0x000fce00078e00ff */
[----:B-----5:R-:W-:Y:S05]  /*c790*/  WARPSYNC.COLLECTIVE R15, `(.L_x_6553) ;  /* 0x000000000f087348 */ /* 0x020fea0003c00000 */
[----:B------:R0:W1:Y:S02]  /*c7a0*/  SHFL.IDX P6, R14, R13, R12, R11 ;  /* 0x0000000c0d0e7389 */ /* 0x00006400000c000b */
[----:B01---5:R-:W-:Y:S01]  /*c7b0*/  ENDCOLLECTIVE ;  /* 0x000000000000791b */ /* 0x023fe20003800000 */
.L_x_6553:
[----:B------:R-:W-:Y:S05]  /*c7c0*/  BRA `(.L_x_6554) ;  /* 0xffffffcc00e07947 */ /* 0x000fea000383ffff */
.L_x_6514:
[----:B0-----:R-:W-:-:S04]  /*c7d0*/  MOV R3, UR45 ;  /* 0x0000002d00037c02 */ /* 0x001fc80008000f00 */
[----:B------:R0:W1:Y:S03]  /*c7e0*/  SYNCS.PHASECHK.TRANS64.TRYWAIT P0, [R3+URZ+0x28840], R8 ;  /* 0x02884008030075a7 */ /* 0x000066000800017f */
[----:B-1----:R-:W-:Y:S05]  /*c7f0*/  @!P0 NANOSLEEP.SYNCS 0x989680 ;  /* 0x009896800000895d */ /* 0x002fea0003900000 */
[----:B------:R-:W1:Y:S02]  /*c800*/  @!P0 SYNCS.PHASECHK.TRANS64 P0, [R3+URZ+0x28840], R8 ;  /* 0x02884008030085a7 */ /* 0x000e64000800007f */
[----:B-1----:R-:W-:Y:S05]  /*c810*/  @!P0 BRA `(.L_x_6514) ;  /* 0xfffffffc00ec8947 */ /* 0x002fea000383ffff */
[----:B------:R-:W-:Y:S05]  /*c820*/  BRA `(.L_x_6555) ;  /* 0xffffffd0005c7947 */ /* 0x000fea000383ffff */
.L_x_6515:
        /* <DEDUP_REMOVED lines=8> */
.L_x_6557:
[----:B------:R-:W-:Y:S05]  /*c8b0*/  BSYNC B0 ;  /* 0x0000000000007941 */ /* 0x000fea0003800000 */
.L_x_6556:
[----:B------:R-:W-:Y:S01]  /*c8c0*/  MOV R13, R0 ;  /* 0x00000000000d7202 */ /* 0x000fe20000000f00 */
[----:B------:R-:W-:Y:S01]  /*c8d0*/  IMAD.MOV.U32 R12, RZ, RZ, RZ ;  /* 0x000000ffff0c7224 */ /* 0x000fe200078e00ff */
[----:B------:R-:W-:Y:S01]  /*c8e0*/  MOV R15, 0xffffffff ;  /* 0xffffffff000f7802 */ /* 0x000fe20000000f00 */
[----:B------:R-:W-:Y:S01]  /*c8f0*/  IMAD.MOV.U32 R11, RZ, RZ, 0x181f ;  /* 0x0000181fff0b7424 */ /* 0x000fe200078e00ff */
[----:B------:R-:W-:Y:S01]  /*c900*/  @P0 LEA R9, R36, UR45, 0x1 ;  /* 0x0000002d24090c11 */ /* 0x000fe2000f8e08ff */
[----:B------:R-:W-:-:S07]  /*c910*/  IMAD.MOV.U32 R5, RZ, RZ, R14 ;  /* 0x000000ffff057224 */ /* 0x000fce00078e000e */
[----:B------:R-:W-:Y:S05]  /*c920*/  WARPSYNC.COLLECTIVE R15, `(.L_x_6558) ;  /* 0x000000000f087348 */ /* 0x000fea0003c00000 */
[----:B------:R0:W1:Y:S02]  /*c930*/  SHFL.IDX P6, R14, R13, R12, R11 ;  /* 0x0000000c0d0e7389 */ /* 0x00006400000c000b */
[----:B01----:R-:W-:Y:S01]  /*c940*/  ENDCOLLECTIVE ;  /* 0x000000000000791b */ /* 0x003fe20003800000 */
.L_x_6558:
[----:B------:R-:W-:Y:S01]  /*c950*/  IMAD.MOV.U32 R13, RZ, RZ, R3 ;  /* 0x000000ffff0d7224 */ /* 0x000fe200078e0003 */
[----:B------:R-:W-:Y:S01]  /*c960*/  MOV R12, 0x1 ;  /* 0x00000001000c7802 */ /* 0x000fe20000000f00 */
[----:B------:R-:W-:-:S07]  /*c970*/  IMAD.MOV.U32 R4, RZ, RZ, R14 ;  /* 0x000000ffff047224 */ /* 0x000fce00078e000e */
[----:B------:R-:W-:Y:S05]  /*c980*/  WARPSYNC.COLLECTIVE R15, `(.L_x_6559) ;  /* 0x000000000f087348 */ /* 0x000fea0003c00000 */
[----:B------:R0:W1:Y:S02]  /*c990*/  SHFL.IDX P6, R14, R13, R12, R11 ;  /* 0x0000000c0d0e7389 */ /* 0x00006400000c000b */
[----:B01----:R-:W-:Y:S01]  /*c9a0*/  ENDCOLLECTIVE ;  /* 0x000000000000791b */ /* 0x003fe20003800000 */
.L_x_6559:
[----:B------:R-:W-:-:S05]  /*c9b0*/  @P0 IMAD.WIDE.U32 R4, R26, 0x2, R4 ;  /* 0x000000021a040825 */ /* 0x000fca00078e0004 */
[----:B------:R-:W-:Y:S01]  /*c9c0*/  @!PT LDS RZ, [RZ] ;  /* 0x00000000fffff984 */ /* 0x000fe20000000800 */
[----:B------:R-:W-:Y:S01]  /*c9d0*/  @!PT LDS RZ, [RZ] ;  /* 0x00000000fffff984 */ /* 0x000fe20000000800 */
[----:B------:R-:W-:Y:S01]  /*c9e0*/  @!PT LDS RZ, [RZ] ;  /* 0x00000000fffff984 */ /* 0x000fe20000000800 */
[----:B------:R0:W-:Y:S04]  /*c9f0*/  @P0 LDGSTS.E.BYPASS.LTC128B.128 [R9+0x18400], desc[UR38][R4.64], !P3 ;  /* 0x1840000004090fae */ /* 0x0001e8000d901d66 */
[----:B------:R0:W-:Y:S01]  /*ca00*/  @P0 LDGSTS.E.BYPASS.LTC128B.128 [R9+0x1c400], desc[UR38][R4.64+0x80], !P2 ;  /* 0x1c40008004090fae */ /* 0x0001e2000d101d66 */
[----:B------:R-:W-:Y:S01]  /*ca10*/  ISETP.GE.AND P0, PT, R6, 0x11, PT ;  /* 0x000000110600780c */ /* 0x000fe20003f06270 */
[----:B------:R-:W-:Y:S02]  /*ca20*/  IMAD.MOV.U32 R13, RZ, RZ, R0 ;  /* 0x000000ffff0d7224 */ /* 0x000fe400078e0000 */
[----:B------:R-:W-:-:S10]  /*ca30*/  IMAD.MOV.U32 R10, RZ, RZ, R14 ;  /* 0x000000ffff0a7224 */ /* 0x000fd400078e000e */
[----:B0-----:R-:W-:-:S07]  /*ca40*/  @P0 LEA R18, R36, UR45, 0x1 ;  /* 0x0000002d24120c11 */ /* 0x001fce000f8e08ff */
[----:B------:R-:W-:Y:S05]  /*ca50*/  WARPSYNC.COLLECTIVE R15, `(.L_x_6560) ;  /* 0x000000000f087348 */ /* 0x000fea0003c00000 */
[----:B------:R0:W1:Y:S02]  /*ca60*/  SHFL.IDX P6, R14, R13, R12, R11 ;  /* 0x0000000c0d0e7389 */ /* 0x00006400000c000b */
[----:B01----:R-:W-:Y:S01]  /*ca70*/  ENDCOLLECTIVE ;  /* 0x000000000000791b */ /* 0x003fe20003800000 */
.L_x_6560:
[----:B------:R-:W-:Y:S01]  /*ca80*/  IMAD.MOV.U32 R5, RZ, RZ, R10 ;  /* 0x000000ffff057224 */ /* 0x000fe200078e000a */
[----:B------:R-:W-:Y:S01]  /*ca90*/  MOV R13, R3 ;  /* 0x00000003000d7202 */ /* 0x000fe20000000f00 */
[----:B------:R-:W-:Y:S01]  /*caa0*/  IMAD.MOV.U32 R12, RZ, RZ, 0x2 ;  /* 0x00000002ff0c7424 */ /* 0x000fe200078e00ff */
[----:B------:R-:W-:-:S07]  /*cab0*/  MOV R21, R14 ;  /* 0x0000000e00157202 */ /* 0x000fce0000000f00 */
[----:B------:R-:W-:Y:S05]  /*cac0*/  WARPSYNC.COLLECTIVE R15, `(.L_x_6561) ;  /* 0x000000000f087348 */ /* 0x000fea0003c00000 */
[----:B------:R0:W1:Y:S02]  /*cad0*/  SHFL.IDX P6, R14, R13, R12, R11 ;  /* 0x0000000c0d0e7389 */ /* 0x00006400000c000b */
[----:B01----:R-:W-:Y:S01]  /*cae0*/  ENDCOLLECTIVE ;  /* 0x000000000000791b */ /* 0x003fe20003800000 */
.L_x_6561:
[----:B------:R-:W-:-:S04]  /*caf0*/  IMAD.MOV.U32 R4, RZ, RZ, R21 ;  /* 0x000000ffff047224 */ /* 0x000fc800078e0015 */
[----:B------:R-:W-:-:S05]  /*cb00*/  @P0 IMAD.WIDE.U32 R20, R26, 0x2, R4 ;  /* 0x000000021a140825 */ /* 0x000fca00078e0004 */
[----:B------:R-:W-:Y:S01]  /*cb10*/  @!PT LDS RZ, [RZ] ;  /* 0x00000000fffff984 */ /* 0x000fe20000000800 */
[----:B------:R-:W-:Y:S01]  /*cb20*/  @!PT LDS RZ, [RZ] ;  /* 0x00000000fffff984 */ /* 0x000fe20000000800 */
[----:B------:R-:W-:Y:S01]  /*cb30*/  @!PT LDS RZ, [RZ] ;  /* 0x00000000fffff984 */ /* 0x000fe20000000800 */
        /* <DEDUP_REMOVED lines=8> */
.L_x_6562:
[----:B------:R-:W-:Y:S01]  /*cbc0*/  MOV R5, R8 ;  /* 0x0000000800057202 */ /* 0x000fe20000000f00 */
[----:B------:R-:W-:Y:S02]  /*cbd0*/  IMAD.MOV.U32 R13, RZ, RZ, R3 ;  /* 0x000000ffff0d7224 */ /* 0x000fe400078e0003 */
[----:B------:R-:W-:Y:S02]  /*cbe0*/  IMAD.MOV.U32 R12, RZ, RZ, 0x3 ;  /* 0x00000003ff0c7424 */ /* 0x000fe400078e00ff */
[----:B------:R-:W-:-:S07]  /*cbf0*/  IMAD.MOV.U32 R37, RZ, RZ, R14 ;  /* 0x000000ffff257224 */ /* 0x000fce00078e000e */
[----:B------:R-:W-:Y:S05]  /*cc00*/  WARPSYNC.COLLECTIVE R15, `(.L_x_6563) ;  /* 0x000000000f087348 */ /* 0x000fea0003c00000 */
[----:B------:R0:W1:Y:S02]  /*cc10*/  SHFL.IDX P6, R14, R13, R12, R11 ;  /* 0x0000000c0d0e7389 */ /* 0x00006400000c000b */
[----:B01----:R-:W-:Y:S01]  /*cc20*/  ENDCOLLECTIVE ;  /* 0x000000000000791b */ /* 0x003fe20003800000 */
.L_x_6563:
[----:B------:R-:W-:-:S04]  /*cc30*/  IMAD.MOV.U32 R4, RZ, RZ, R37 ;  /* 0x000000ffff047224 */ /* 0x000fc800078e0025 */
[----:B------:R-:W-:Y:S01]  /*cc40*/  @P0 IMAD.WIDE.U32 R8, R26, 0x2, R4 ;  /* 0x000000021a080825 */ /* 0x000fe200078e0004 */
[----:B------:R-:W-:-:S05]  /*cc50*/  @P0 LEA R5, R36, UR45, 0x1 ;  /* 0x0000002d24050c11 */ /* 0x000fca000f8e08ff */
[----:B------:R-:W-:Y:S01]  /*cc60*/  @!PT LDS RZ, [RZ] ;  /* 0x00000000fffff984 */ /* 0x000fe20000000800 */
[----:B------:R-:W-:Y:S01]  /*cc70*/  @!PT LDS RZ, [RZ] ;  /* 0x00000000fffff984 */ /* 0x000fe20000000800 */
[----:B------:R-:W-:Y:S01]  /*cc80*/  @!PT LDS RZ, [RZ] ;  /* 0x00000000fffff984 */ /* 0x000fe20000000800 */
        /* <DEDUP_REMOVED lines=8> */
.L_x_6564:
[----:B------:R-:W-:Y:S02]  /*cd10*/  MOV R5, R7 ;  /* 0x0000000700057202 */ /* 0x000fe40000000f00 */
[----:B------:R-:W-:Y:S01]  /*cd20*/  @P0 LEA R7, R36, UR45, 0x1 ;  /* 0x0000002d24070c11 */ /* 0x000fe2000f8e08ff */
[----:B------:R-:W-:Y:S02]  /*cd30*/  IMAD.MOV.U32 R13, RZ, RZ, R3 ;  /* 0x000000ffff0d7224 */ /* 0x000fe400078e0003 */
[----:B------:R-:W-:Y:S02]  /*cd40*/  IMAD.MOV.U32 R12, RZ, RZ, 0x4 ;  /* 0x00000004ff0c7424 */ /* 0x000fe400078e00ff */
[----:B------:R-:W-:-:S07]  /*cd50*/  IMAD.MOV.U32 R4, RZ, RZ, R14 ;  /* 0x000000ffff047224 */ /* 0x000fce00078e000e */
[----:B------:R-:W-:Y:S05]  /*cd60*/  WARPSYNC.COLLECTIVE R15, `(.L_x_6565) ;  /* 0x000000000f087348 */ /* 0x000fea0003c00000 */
[----:B------:R0:W1:Y:S02]  /*cd70*/  SHFL.IDX P6, R14, R13, R12, R11 ;  /* 0x0000000c0d0e7389 */ /* 0x00006400000c000b */
[----:B01----:R-:W-:Y:S01]  /*cd80*/  ENDCOLLECTIVE ;  /* 0x000000000000791b */ /* 0x003fe20003800000 */
.L_x_6565:
[----:B------:R-:W-:-:S05]  /*cd90*/  @P0 IMAD.WIDE.U32 R4, R26, 0x2, R4 ;  /* 0x000000021a040825 */ /* 0x000fca00078e0004 */
[----:B------:R-:W-:Y:S01]  /*cda0*/  @!PT LDS RZ, [RZ] ;  /* 0x00000000fffff984 */ /* 0x000fe20000000800 */
[----:B------:R-:W-:Y:S01]  /*cdb0*/  @!PT LDS RZ, [RZ] ;  /* 0x00000000fffff984 */ /* 0x000fe20000000800 */
[----:B------:R-:W-:Y:S01]  /*cdc0*/  @!PT LDS RZ, [RZ] ;  /* 0x00000000fffff984 */ /* 0x000fe20000000800 */
[----:B------:R0:W-:Y:S04]  /*cdd0*/  @P0 LDGSTS.E.BYPASS.LTC128B.128 [R7+0x19c00], desc[UR38][R4.64], !P3 ;  /* 0x19c0000004070fae */ /* 0x0001e8000d901d66 */
[----:B------:R0:W-:Y:S01]  /*cde0*/  @P0 LDGSTS.E.BYPASS.LTC128B.128 [R7+0x1dc00], desc[UR38][R4.64+0x80], !P2 ;  /* 0x1dc0008004070fae */ /* 0x0001e2000d101d66 */
[----:B------:R-:W-:Y:S01]  /*cdf0*/  ISETP.GE.AND P0, PT, R6, 0x41, PT ;  /* 0x000000410600780c */ /* 0x000fe20003f06270 */
[----:B------:R-:W-:Y:S01]  /*ce00*/  IMAD.MOV.U32 R13, RZ, RZ, R0 ;  /* 0x000000ffff0d7224 */ /* 0x000fe200078e0000 */
[----:B------:R-:W-:-:S11]  /*ce10*/  MOV R10, R14 ;  /* 0x0000000e000a7202 */ /* 0x000fd60000000f00 */
[----:B0-----:R-:W-:Y:S05]  /*ce20*/  WARPSYNC.COLLECTIVE R15, `(.L_x_6566) ;  /* 0x000000000f087348 */ /* 0x001fea0003c00000 */
[----:B------:R1:W2:Y:S02]  /*ce30*/  SHFL.IDX P6, R14, R13, R12, R11 ;  /* 0x0000000c0d0e7389 */ /* 0x0002a400000c000b */
[----:B012---:R-:W-:Y:S01]  /*ce40*/  ENDCOLLECTIVE ;  /* 0x000000000000791b */ /* 0x007fe20003800000 */
.L_x_6566:
[----:B------:R-:W-:Y:S02]  /*ce50*/  IMAD.MOV.U32 R5, RZ, RZ, R10 ;  /* 0x000000ffff057224 */ /* 0x000fe400078e000a */
[----:B------:R-:W-:Y:S01]  /*ce60*/  IMAD.MOV.U32 R13, RZ, RZ, R3 ;  /* 0x000000ffff0d7224 */ /* 0x000fe200078e0003 */
[----:B------:R-:W-:Y:S01]  /*ce70*/  MOV R12, 0x5 ;  /* 0x00000005000c7802 */ /* 0x000fe20000000f00 */
[----:B------:R-:W-:-:S07]  /*ce80*/  IMAD.MOV.U32 R37, RZ, RZ, R14 ;  /* 0x000000ffff257224 */ /* 0x000fce00078e000e */
[----:B------:R-:W-:Y:S05]  /*ce90*/  WARPSYNC.COLLECTIVE R15, `(.L_x_6567) ;  /* 0x000000000f087348 */ /* 0x000fea0003c00000 */
[----:B------:R0:W1:Y:S02]  /*cea0*/  SHFL.IDX P6, R14, R13, R12, R11 ;  /* 0x0000000c0d0e7389 */ /* 0x00006400000c000b */
[----:B01----:R-:W-:Y:S01]  /*ceb0*/  ENDCOLLECTIVE ;  /* 0x000000000000791b */ /* 0x003fe20003800000 */
.L_x_6567:
[----:B------:R-:W-:Y:S02]  /*cec0*/  MOV R4, R37 ;  /* 0x0000002500047202 */ /* 0x000fe40000000f00 */
[----:B------:R-:W-:-:S03]  /*ced0*/  @P0 LEA R37, R36, UR45, 0x1 ;  /* 0x0000002d24250c11 */ /* 0x000fc6000f8e08ff */
[----:B------:R-:W-:-:S05]  /*cee0*/  @P0 IMAD.WIDE.U32 R20, R26, 0x2, R4 ;  /* 0x000000021a140825 */ /* 0x000fca00078e0004 */
[----:B------:R-:W-:Y:S01]  /*cef0*/  @!PT LDS RZ, [RZ] ;  /* 0x00000000fffff984 */ /* 0x000fe20000000800 */
[----:B------:R-:W-:Y:S01]  /*cf00*/  @!PT LDS RZ, [RZ] ;  /* 0x00000000fffff984 */ /* 0x000fe20000000800 */
[----:B------:R-:W-:Y:S01]  /*cf10*/  @!PT LDS RZ, [RZ] ;  /* 0x00000000fffff984 */ /* 0x000fe20000000800 */
        /* <DEDUP_REMOVED lines=8> */
.L_x_6568:
        /* <DEDUP_REMOVED lines=8> */
.L_x_6569:
        /* <DEDUP_REMOVED lines=13> */
.L_x_6570:
        /* <DEDUP_REMOVED lines=8> */
.L_x_6571:
[----:B------:R-:W-:-:S05]  /*d170*/  @P0 IMAD.WIDE.U32 R4, R26, 0x2, R4 ;  /* 0x000000021a040825 */ /* 0x000fca00078e0004 */
[----:B------:R-:W-:Y:S01]  /*d180*/  @!PT LDS RZ, [RZ] ;  /* 0x00000000fffff984 */ /* 0x000fe20000000800 */
[----:B------:R-:W-:Y:S01]  /*d190*/  @!PT LDS RZ, [RZ] ;  /* 0x00000000fffff984 */ /* 0x000fe20000000800 */
[----:B------:R-:W-:Y:S01]  /*d1a0*/  @!PT LDS RZ, [RZ] ;  /* 0x00000000fffff984 */ /* 0x000fe20000000800 */
[----:B------:R0:W-:Y:S04]  /*d1b0*/  @P0 LDGSTS.E.BYPASS.LTC128B.128 [R7+0x1b400], desc[UR38][R4.64], !P3 ;  /* 0x1b40000004070fae */ /* 0x0001e8000d901d66 */
[----:B------:R0:W-:Y:S01]  /*d1c0*/  @P0 LDGSTS.E.BYPASS.LTC128B.128 [R7+0x1f400], desc[UR38][R4.64+0x80], !P2 ;  /* 0x1f40008004070fae */ /* 0x0001e2000d101d66 */
[----:B------:R-:W-:Y:S01]  /*d1d0*/  MOV R13, R0 ;  /* 0x00000000000d7202 */ /* 0x000fe20000000f00 */
[----:B------:R-:W-:-:S07]  /*d1e0*/  IMAD.MOV.U32 R3, RZ, RZ, R14 ;  /* 0x000000ffff037224 */ /* 0x000fce00078e000e */
[----:B0-----:R-:W-:Y:S05]  /*d1f0*/  WARPSYNC.COLLECTIVE R15, `(.L_x_6572) ;  /* 0x000000000f087348 */ /* 0x001fea0003c00000 */
[----:B------:R1:W2:Y:S02]  /*d200*/  SHFL.IDX P6, R14, R13, R12, R11 ;  /* 0x0000000c0d0e7389 */ /* 0x0002a400000c000b */
[----:B012---:R-:W-:Y:S01]  /*d210*/  ENDCOLLECTIVE ;  /* 0x000000000000791b */ /* 0x007fe20003800000 */
.L_x_6572:
[----:B------:R-:W-:Y:S05]  /*d220*/  BRA `(.L_x_6573) ;  /* 0xffffffcc00587947 */ /* 0x000fea000383ffff */
.L_x_6518:
[----:B------:R-:W-:Y:S01]  /*d230*/  IMAD.MOV.U32 R13, RZ, RZ, R7 ;  /* 0x000000ffff0d7224 */ /* 0x000fe200078e0007 */
[----:B------:R-:W-:Y:S01]  /*d240*/  MOV R11, 0x181f ;  /* 0x0000181f000b7802 */ /* 0x000fe20000000f00 */
[----:B------:R-:W-:Y:S02]  /*d250*/  IMAD.MOV.U32 R12, RZ, RZ, RZ ;  /* 0x000000ffff0c7224 */ /* 0x000fe400078e00ff */
[----:B------:R-:W-:Y:S02]  /*d260*/  IMAD.MOV.U32 R15, RZ, RZ, -0x1 ;  /* 0xffffffffff0f7424 */ /* 0x000fe400078e00ff */
[----:B------:R-:W-:-:S07]  /*d270*/  IMAD R3, R34, 0x80, R29 ;  /* 0x0000008022037824 */ /* 0x000fce00078e021d */
[----:B------:R-:W-:Y:S05]  /*d280*/  WARPSYNC.COLLECTIVE R15, `(.L_x_6574) ;  /* 0x000000000f087348 */ /* 0x000fea0003c00000 */
[----:B------:R0:W1:Y:S02]  /*d290*/  SHFL.IDX P6, R14, R13, R12, R11 ;  /* 0x0000000c0d0e7389 */ /* 0x00006400000c000b */
[----:B01----:R-:W-:Y:S01]  /*d2a0*/  ENDCOLLECTIVE ;  /* 0x000000000000791b */ /* 0x003fe20003800000 */
.L_x_6574:
[----:B------:R-:W-:Y:S02]  /*d2b0*/  IADD3 R9, R3, 0x10, RZ ;  /* 0x0000001003097810 */ /* 0x000fe40007ffe0ff */
[----:B------:R-:W-:Y:S01]  /*d2c0*/  MOV R13, R6 ;  /* 0x00000006000d7202 */ /* 0x000fe20000000f00 */
[----:B------:R-:W-:-:S07]  /*d2d0*/  IMAD.MOV.U32 R5, RZ, RZ, R14 ;  /* 0x000000ffff057224 */ /* 0x000fce00078e000e */
[----:B------:R-:W-:Y:S05]  /*d2e0*/  WARPSYNC.COLLECTIVE R15, `(.L_x_6575) ;  /* 0x000000000f087348 */ /* 0x000fea0003c00000 */
[----:B------:R0:W1:Y:S02]  /*d2f0*/  SHFL.IDX P6, R14, R13, R12, R11 ;  /* 0x0000000c0d0e7389 */ /* 0x00006400000c000b */
[----:B01----:R-:W-:Y:S01]  /*d300*/  ENDCOLLECTIVE ;  /* 0x000000000000791b */ /* 0x003fe20003800000 */
.L_x_6575:
        /* <DEDUP_REMOVED lines=10> */
.L_x_6576:
[----:B------:R-:W-:-:S05]  /*d3b0*/  @!P2 IMAD.WIDE.U32 R4, R26, 0x2, R4 ;  /* 0x000000021a04a825 */ /* 0x000fca00078e0004 */
[----:B------:R-:W-:Y:S01]  /*d3c0*/  @!PT LDS RZ, [RZ] ;  /* 0x00000000fffff984 */ /* 0x000fe20000000800 */
[----:B------:R-:W-:Y:S01]  /*d3d0*/  @!PT LDS RZ, [RZ] ;  /* 0x00000000fffff984 */ /* 0x000fe20000000800 */
[----:B------:R-:W-:Y:S01]  /*d3e0*/  @!PT LDS RZ, [RZ] ;  /* 0x00000000fffff984 */ /* 0x000fe20000000800 */
[----:B------:R0:W-:Y:S04]  /*d3f0*/  @!P2 LDGSTS.E.BYPASS.LTC128B.128 [R21+0x10400], desc[UR38][R4.64], !P0 ;  /* 0x104000000415afae */ /* 0x0001e8000c101d66 */
[----:B------:R0:W-:Y:S01]  /*d400*/  @!P2 LDGSTS.E.BYPASS.LTC128B.128 [R21+0x14400], desc[UR38][R4.64+0x80], !P1 ;  /* 0x144000800415afae */ /* 0x0001e2000c901d66 */
[----:B------:R-:W-:Y:S01]  /*d410*/  ISETP.GE.AND P2, PT, R9, R0, PT ;  /* 0x000000000900720c */ /* 0x000fe20003f46270 */
[----:B------:R-:W-:Y:S01]  /*d420*/  IMAD.MOV.U32 R13, RZ, RZ, R6 ;  /* 0x000000ffff0d7224 */ /* 0x000fe200078e0006 */
[----:B------:R-:W-:-:S11]  /*d430*/  MOV R8, R14 ;  /* 0x0000000e00087202 */ /* 0x000fd60000000f00 */
[----:B0-----:R-:W-:Y:S05]  /*d440*/  WARPSYNC.COLLECTIVE R15, `(.L_x_6577) ;  /* 0x000000000f087348 */ /* 0x001fea0003c00000 */
[----:B------:R1:W2:Y:S02]  /*d450*/  SHFL.IDX P6, R14, R13, R12, R11 ;  /* 0x0000000c0d0e7389 */ /* 0x0002a400000c000b */
[----:B012---:R-:W-:Y:S01]  /*d460*/  ENDCOLLECTIVE ;  /* 0x000000000000791b */ /* 0x007fe20003800000 */
.L_x_6577:
[----:B------:R-:W-:Y:S02]  /*d470*/  @!P2 LEA R35, R36, UR45, 0x1 ;  /* 0x0000002d2423ac11 */ /* 0x000fe4000f8e08ff */
[----:B------:R-:W-:Y:S01]  /*d480*/  MOV R5, R8 ;  /* 0x0000000800057202 */ /* 0x000fe20000000f00 */
[----:B------:R-:W-:Y:S01]  /*d490*/  IMAD.MOV.U32 R13, RZ, RZ, R7 ;  /* 0x000000ffff0d7224 */ /* 0x000fe200078e0007 */
[----:B------:R-:W-:Y:S01]  /*d4a0*/  MOV R12, 0x2 ;  /* 0x00000002000c7802 */ /* 0x000fe20000000f00 */
[----:B------:R-:W-:-:S07]  /*d4b0*/  IMAD.MOV.U32 R4, RZ, RZ, R14 ;  /* 0x000000ffff047224 */ /* 0x000fce00078e000e */
[----:B------:R-:W-:Y:S05]  /*d4c0*/  WARPSYNC.COLLECTIVE R15, `(.L_x_6578) ;  /* 0x000000000f087348 */ /* 0x000fea0003c00000 */
[----:B------:R0:W1:Y:S02]  /*d4d0*/  SHFL.IDX P6, R14, R13, R12, R11 ;  /* 0x0000000c0d0e7389 */ /* 0x00006400000c000b */
[----:B01----:R-:W-:Y:S01]  /*d4e0*/  ENDCOLLECTIVE ;  /* 0x000000000000791b */ /* 0x003fe20003800000 */
.L_x_6578:
[----:B------:R-:W-:-:S04]  /*d4f0*/  @!P2 IMAD.WIDE.U32 R8, R26, 0x2, R4 ;  /* 0x000000021a08a825 */ /* 0x000fc800078e0004 */
[----:B------:R-:W-:Y:S01]  /*d500*/  VIADD R5, R3, 0x20 ;  /* 0x0000002003057836 */ /* 0x000fe20000000000 */
[----:B------:R-:W-:Y:S01]  /*d510*/  @!PT LDS RZ, [RZ] ;  /* 0x00000000fffff984 */ /* 0x000fe20000000800 */
[----:B------:R-:W-:Y:S01]  /*d520*/  @!PT LDS RZ, [RZ] ;  /* 0x00000000fffff984 */ /* 0x000fe20000000800 */
[----:B------:R-:W-:Y:S01]  /*d530*/  @!PT LDS RZ, [RZ] ;  /* 0x00000000fffff984 */ /* 0x000fe20000000800 */
[----:B------:R-:W-:Y:S04]  /*d540*/  @!P2 LDGSTS.E.BYPASS.LTC128B.128 [R35+0x10c00], desc[UR38][R8.64], !P0 ;  /* 0x10c000000823afae */ /* 0x000fe8000c101d66 */
[----:B------:R0:W-:Y:S01]  /*d550*/  @!P2 LDGSTS.E.BYPASS.LTC128B.128 [R35+0x14c00], desc[UR38][R8.64+0x80], !P1 ;  /* 0x14c000800823afae */ /* 0x0001e2000c901d66 */
[----:B------:R-:W-:Y:S01]  /*d560*/  ISETP.GE.AND P2, PT, R5, R0, PT ;  /* 0x000000000500720c */ /* 0x000fe20003f46270 */
[----:B------:R-:W-:Y:S02]  /*d570*/  IMAD.MOV.U32 R13, RZ, RZ, R6 ;  /* 0x000000ffff0d7224 */ /* 0x000fe400078e0006 */
[----:B0-----:R-:W-:Y:S02]  /*d580*/  VIADD R9, R3, 0x30 ;  /* 0x0000003003097836 */ /* 0x001fe40000000000 */
[----:B------:R-:W-:-:S08]  /*d590*/  IMAD.MOV.U32 R5, RZ, RZ, R14 ;  /* 0x000000ffff057224 */ /* 0x000fd000078e000e */
[----:B------:R-:W-:-:S07]  /*d5a0*/  @!P2 LEA R21, R36, UR45, 0x1 ;  /* 0x0000002d2415ac11 */ /* 0x000fce000f8e08ff */
[----:B------:R-:W-:Y:S05]  /*d5b0*/  WARPSYNC.COLLECTIVE R15, `(.L_x_6579) ;  /* 0x000000000f087348 */ /* 0x000fea0003c00000 */
[----:B------:R0:W1:Y:S02]  /*d5c0*/  SHFL.IDX P6, R14, R13, R12, R11 ;  /* 0x0000000c0d0e7389 */ /* 0x00006400000c000b */
[----:B01----:R-:W-:Y:S01]  /*d5d0*/  ENDCOLLECTIVE ;  /* 0x000000000000791b */ /* 0x003fe20003800000 */
.L_x_6579:
[----:B------:R-:W-:Y:S01]  /*d5e0*/  IMAD.MOV.U32 R13, RZ, RZ, R7 ;  /* 0x000000ffff0d7224 */ /* 0x000fe200078e0007 */
[----:B------:R-:W-:Y:S02]  /*d5f0*/  MOV R12, 0x3 ;  /* 0x00000003000c7802 */ /* 0x000fe40000000f00 */
[----:B------:R-:W-:-:S07]  /*d600*/  MOV R4, R14 ;  /* 0x0000000e00047202 */ /* 0x000fce0000000f00 */
[----:B------:R-:W-:Y:S05]  /*d610*/  WARPSYNC.COLLECTIVE R15, `(.L_x_6580) ;  /* 0x000000000f087348 */ /* 0x000fea0003c00000 */
[----:B------:R0:W1:Y:S02]  /*d620*/  SHFL.IDX P6, R14, R13, R12, R11 ;  /* 0x0000000c0d0e7389 */ /* 0x00006400000c000b */
[----:B01----:R-:W-:Y:S01]  /*d630*/  ENDCOLLECTIVE ;  /* 0x000000000000791b */ /* 0x003fe20003800000 */
.L_x_6580:
[----:B------:R-:W-:-:S05]  /*d640*/  @!P2 IMAD.WIDE.U32 R4, R26, 0x2, R4 ;  /* 0x000000021a04a825 */ /* 0x000fca00078e0004 */
[----:B------:R-:W-:Y:S01]  /*d650*/  @!PT LDS RZ, [RZ] ;  /* 0x00000000fffff984 */ /* 0x000fe20000000800 */
[----:B------:R-:W-:Y:S01]  /*d660*/  @!PT LDS RZ, [RZ] ;  /* 0x00000000fffff984 */ /* 0x000fe20000000800 */
[----:B------:R-:W-:Y:S01]  /*d670*/  @!PT LDS RZ, [RZ] ;  /* 0x00000000fffff984 */ /* 0x000fe20000000800 */
[----:B------:R0:W-:Y:S04]  /*d680*/  @!P2 LDGSTS.E.BYPASS.LTC128B.128 [R21+0x11400], desc[UR38][R4.64], !P0 ;  /* 0x114000000415afae */ /* 0x0001e8000c101d66 */
[----:B------:R0:W-:Y:S01]  /*d690*/  @!P2 LDGSTS.E.BYPASS.LTC128B.128 [R21+0x15400], desc[UR38][R4.64+0x80], !P1 ;  /* 0x154000800415afae */ /* 0x0001e2000c901d66 */
[----:B------:R-:W-:Y:S01]  /*d6a0*/  ISETP.GE.AND P2, PT, R9, R0, PT ;  /* 0x000000000900720c */ /* 0x000fe20003f46270 */
[----:B------:R-:W-:Y:S02]  /*d6b0*/  IMAD.MOV.U32 R13, RZ, RZ, R6 ;  /* 0x000000ffff0d7224 */ /* 0x000fe400078e0006 */
[----:B------:R-:W-:-:S10]  /*d6c0*/  IMAD.MOV.U32 R10, RZ, RZ, R14 ;  /* 0x000000ffff0a7224 */ /* 0x000fd400078e000e */
[----:B0-----:R-:W-:Y:S05]  /*d6d0*/  WARPSYNC.COLLECTIVE R15, `(.L_x_6581) ;  /* 0x000000000f087348 */ /* 0x001fea0003c00000 */
[----:B------:R1:W2:Y:S02]  /*d6e0*/  SHFL.IDX P6, R14, R13, R12, R11 ;  /* 0x0000000c0d0e7389 */ /* 0x0002a400000c000b */
[----:B012---:R-:W-:Y:S01]  /*d6f0*/  ENDCOLLECTIVE ;  /* 0x000000000000791b */ /* 0x007fe20003800000 */
.L_x_6581:
[----:B------:R-:W-:Y:S01]  /*d700*/  @!P2 LEA R35, R36, UR45, 0x1 ;  /* 0x0000002d2423ac11 */ /* 0x000fe2000f8e08ff */
[----:B------:R-:W-:Y:S01]  /*d710*/  IMAD.MOV.U32 R5, RZ, RZ, R10 ;  /* 0x000000ffff057224 */ /* 0x000fe200078e000a */
[----:B------:R-:W-:Y:S01]  /*d720*/  MOV R13, R7 ;  /* 0x00000007000d7202 */ /* 0x000fe20000000f00 */
[----:B------:R-:W-:Y:S01]  /*d730*/  IMAD.MOV.U32 R12, RZ, RZ, 0x4 ;  /* 0x00000004ff0c7424 */ /* 0x000fe200078e00ff */
[----:B------:R-:W-:-:S07]  /*d740*/  MOV R4, R14 ;  /* 0x0000000e00047202 */ /* 0x000fce0000000f00 */
[----:B------:R-:W-:Y:S05]  /*d750*/  WARPSYNC.COLLECTIVE R15, `(.L_x_6582) ;  /* 0x000000000f087348 */ /* 0x000fea0003c00000 */
[----:B------:R0:W1:Y:S02]  /*d760*/  SHFL.IDX P6, R14, R13, R12, R11 ;  /* 0x0000000c0d0e7389 */ /* 0x00006400000c000b */
[----:B01----:R-:W-:Y:S01]  /*d770*/  ENDCOLLECTIVE ;  /* 0x000000000000791b */ /* 0x003fe20003800000 */
.L_x_6582:
[----:B------:R-:W-:-:S04]  /*d780*/  @!P2 IMAD.WIDE.U32 R8, R26, 0x2, R4 ;  /* 0x000000021a08a825 */ /* 0x000fc800078e0004 */
[----:B------:R-:W-:Y:S01]  /*d790*/  VIADD R5, R3, 0x40 ;  /* 0x0000004003057836 */ /* 0x000fe20000000000 */
[----:B------:R-:W-:Y:S01]  /*d7a0*/  @!PT LDS RZ, [RZ] ;  /* 0x00000000fffff984 */ /* 0x000fe20000000800 */
[----:B------:R-:W-:Y:S01]  /*d7b0*/  @!PT LDS RZ, [RZ] ;  /* 0x00000000fffff984 */ /* 0x000fe20000000800 */
[----:B------:R-:W-:Y:S01]  /*d7c0*/  @!PT LDS RZ, [RZ] ;  /* 0x00000000fffff984 */ /* 0x000fe20000000800 */
[----:B------:R0:W-:Y:S04]  /*d7d0*/  @!P2 LDGSTS.E.BYPASS.LTC128B.128 [R35+0x11c00], desc[UR38][R8.64], !P0 ;  /* 0x11c000000823afae */ /* 0x0001e8000c101d66 */
[----:B------:R0:W-:Y:S01]  /*d7e0*/  @!P2 LDGSTS.E.BYPASS.LTC128B.128 [R35+0x15c00], desc[UR38][R8.64+0x80], !P1 ;  /* 0x15c000800823afae */ /* 0x0001e2000c901d66 */
[----:B------:R-:W-:Y:S02]  /*d7f0*/  ISETP.GE.AND P2, PT, R5, R0, PT ;  /* 0x000000000500720c */ /* 0x000fe40003f46270 */
[----:B------:R-:W-:Y:S01]  /*d800*/  MOV R13, R6 ;  /* 0x00000006000d7202 */ /* 0x000fe20000000f00 */
[----:B------:R-:W-:-:S10]  /*d810*/  IMAD.MOV.U32 R5, RZ, RZ, R14 ;  /* 0x000000ffff057224 */ /* 0x000fd400078e000e */
[----:B0-----:R-:W-:Y:S05]  /*d820*/  WARPSYNC.COLLECTIVE R15, `(.L_x_6583) ;  /* 0x000000000f087348 */ /* 0x001fea0003c00000 */
[----:B------:R1:W2:Y:S02]  /*d830*/  SHFL.IDX P6, R14, R13, R12, R11 ;  /* 0x0000000c0d0e7389 */ /* 0x0002a400000c000b */
[----:B012---:R-:W-:Y:S01]  /*d840*/  ENDCOLLECTIVE ;  /* 0x000000000000791b */ /* 0x007fe20003800000 */
.L_x_6583:
[----:B------:R-:W-:Y:S01]  /*d850*/  @!P2 LEA R21, R36, UR45, 0x1 ;  /* 0x0000002d2415ac11 */ /* 0x000fe2000f8e08ff */
[----:B------:R-:W-:Y:S01]  /*d860*/  VIADD R9, R3, 0x50 ;  /* 0x0000005003097836 */ /* 0x000fe20000000000 */
[----:B------:R-:W-:Y:S01]  /*d870*/  MOV R13, R7 ;  /* 0x00000007000d7202 */ /* 0x000fe20000000f00 */
[----:B------:R-:W-:Y:S02]  /*d880*/  IMAD.MOV.U32 R12, RZ, RZ, 0x5 ;  /* 0x00000005ff0c7424 */ /* 0x000fe400078e00ff */
[----:B------:R-:W-:-:S07]  /*d890*/  IMAD.MOV.U32 R4, RZ, RZ, R14 ;  /* 0x000000ffff047224 */ /* 0x000fce00078e000e */
[----:B------:R-:W-:Y:S05]  /*d8a0*/  WARPSYNC.COLLECTIVE R15, `(.L_x_6584) ;  /* 0x000000000f087348 */ /* 0x000fea0003c00000 */
[----:B------:R0:W1:Y:S02]  /*d8b0*/  SHFL.IDX P6, R14, R13, R12, R11 ;  /* 0x0000000c0d0e7389 */ /* 0x00006400000c000b */
[----:B01----:R-:W-:Y:S01]  /*d8c0*/  ENDCOLLECTIVE ;  /* 0x000000000000791b */ /* 0x003fe20003800000 */
.L_x_6584:
[----:B------:R-:W-:-:S05]  /*d8d0*/  @!P2 IMAD.WIDE.U32 R4, R26, 0x2, R4 ;  /* 0x000000021a04a825 */ /* 0x000fca00078e0004 */
        /* <DEDUP_REMOVED lines=8> */
[----:B0-----:R-:W-:-:S07]  /*d960*/  @!P2 LEA R35, R36, UR45, 0x1 ;  /* 0x0000002d2423ac11 */ /* 0x001fce000f8e08ff */
[----:B------:R-:W-:Y:S05]  /*d970*/  WARPSYNC.COLLECTIVE R15, `(.L_x_6585) ;  /* 0x000000000f087348 */ /* 0x000fea0003c00000 */
[----:B------:R0:W1:Y:S02]  /*d980*/  SHFL.IDX P6, R14, R13, R12, R11 ;  /* 0x0000000c0d0e7389 */ /* 0x00006400000c000b */
[----:B01----:R-:W-:Y:S01]  /*d990*/  ENDCOLLECTIVE ;  /* 0x000000000000791b */ /* 0x003fe20003800000 */
.L_x_6585:
[----:B------:R-:W-:Y:S02]  /*d9a0*/  IMAD.MOV.U32 R5, RZ, RZ, R10 ;  /* 0x000000ffff057224 */ /* 0x000fe400078e000a */
[----:B------:R-:W-:Y:S02]  /*d9b0*/  IMAD.MOV.U32 R13, RZ, RZ, R7 ;  /* 0x000000ffff0d7224 */ /* 0x000fe400078e0007 */
[----:B------:R-:W-:Y:S02]  /*d9c0*/  IMAD.MOV.U32 R12, RZ, RZ, 0x6 ;  /* 0x00000006ff0c7424 */ /* 0x000fe400078e00ff */
[----:B------:R-:W-:-:S07]  /*d9d0*/  IMAD.MOV.U32 R4, RZ, RZ, R14 ;  /* 0x000000ffff047224 */ /* 0x000fce00078e000e */
[----:B------:R-:W-:Y:S05]  /*d9e0*/  WARPSYNC.COLLECTIVE R15, `(.L_x_6586) ;  /* 0x000000000f087348 */ /* 0x000fea0003c00000 */
[----:B------:R0:W1:Y:S02]  /*d9f0*/  SHFL.IDX P6, R14, R13, R12, R11 ;  /* 0x0000000c0d0e7389 */ /* 0x00006400000c000b */
[----:B01----:R-:W-:Y:S01]  /*da00*/  ENDCOLLECTIVE ;  /* 0x000000000000791b */ /* 0x003fe20003800000 */
.L_x_6586:
[----:B------:R-:W-:Y:S01]  /*da10*/  @!P2 IMAD.WIDE.U32 R8, R26, 0x2, R4 ;  /* 0x000000021a08a825 */ /* 0x000fe200078e0004 */
[----:B------:R-:W-:-:S04]  /*da20*/  IADD3 R5, R3, 0x60, RZ ;  /* 0x0000006003057810 */ /* 0x000fc80007ffe0ff */
        /* <DEDUP_REMOVED lines=11> */
.L_x_6587:
[----:B------:R-:W-:Y:S02]  /*dae0*/  @!P2 LEA R21, R36, UR45, 0x1 ;  /* 0x0000002d2415ac11 */ /* 0x000fe4000f8e08ff */
[----:B------:R-:W-:Y:S01]  /*daf0*/  MOV R13, R7 ;  /* 0x00000007000d7202 */ /* 0x000fe20000000f00 */
[----:B------:R-:W-:Y:S02]  /*db00*/  IMAD.MOV.U32 R12, RZ, RZ, 0x7 ;  /* 0x00000007ff0c7424 */ /* 0x000fe400078e00ff */
[----:B------:R-:W-:-:S07]  /*db10*/  IMAD.MOV.U32 R4, RZ, RZ, R14 ;  /* 0x000000ffff047224 */ /* 0x000fce00078e000e */
[----:B------:R-:W-:Y:S05]  /*db20*/  WARPSYNC.COLLECTIVE R15, `(.L_x_6588) ;  /* 0x000000000f087348 */ /* 0x000fea0003c00000 */
[----:B------:R0:W1:Y:S02]  /*db30*/  SHFL.IDX P6, R14, R13, R12, R11 ;  /* 0x0000000c0d0e7389 */ /* 0x00006400000c000b */
[----:B01----:R-:W-:Y:S01]  /*db40*/  ENDCOLLECTIVE ;  /* 0x000000000000791b */ /* 0x003fe20003800000 */
.L_x_6588:
[----:B------:R-:W-:-:S05]  /*db50*/  @!P2 IMAD.WIDE.U32 R4, R26, 0x2, R4 ;  /* 0x000000021a04a825 */ /* 0x000fca00078e0004 */
[----:B------:R-:W-:Y:S01]  /*db60*/  @!PT LDS RZ, [RZ] ;  /* 0x00000000fffff984 */ /* 0x000fe20000000800 */
[----:B------:R-:W-:Y:S01]  /*db70*/  @!PT LDS RZ, [RZ] ;  /* 0x00000000fffff984 */ /* 0x000fe20000000800 */
[----:B------:R-:W-:Y:S01]  /*db80*/  @!PT LDS RZ, [RZ] ;  /* 0x00000000fffff984 */ /* 0x000fe20000000800 */
[----:B------:R0:W-:Y:S04]  /*db90*/  @!P2 LDGSTS.E.BYPASS.LTC128B.128 [R21+0x13400], desc[UR38][R4.64], !P0 ;  /* 0x134000000415afae */ /* 0x0001e8000c101d66 */
[----:B------:R0:W-:Y:S01]  /*dba0*/  @!P2 LDGSTS.E.BYPASS.LTC128B.128 [R21+0x17400], desc[UR38][R4.64+0x80], !P1 ;  /* 0x174000800415afae */ /* 0x0001e2000c901d66 */
[----:B------:R-:W-:Y:S01]  /*dbb0*/  MOV R13, R6 ;  /* 0x00000006000d7202 */ /* 0x000fe20000000f00 */
[----:B------:R-:W-:-:S07]  /*dbc0*/  IMAD.MOV.U32 R10, RZ, RZ, R14 ;  /* 0x000000ffff0a7224 */ /* 0x000fce00078e000e */
[----:B0-----:R-:W-:Y:S05]  /*dbd0*/  WARPSYNC.COLLECTIVE R15, `(.L_x_6589) ;  /* 0x000000000f087348 */ /* 0x001fea0003c00000 */
[----:B------:R1:W2:Y:S02]  /*dbe0*/  SHFL.IDX P6, R14, R13, R12, R11 ;  /* 0x0000000c0d0e7389 */ /* 0x0002a400000c000b */
[----:B012---:R-:W-:Y:S01]  /*dbf0*/  ENDCOLLECTIVE ;  /* 0x000000000000791b */ /* 0x007fe20003800000 */
.L_x_6589:
[----:B------:R-:W-:Y:S05]  /*dc00*/  BRA `(.L_x_6590) ;  /* 0xffffffcc00447947 */ /* 0x000fea000383ffff */
.L_x_6521:
[----:B0-----:R-:W-:-:S04]  /*dc10*/  IMAD.U32 R3, RZ, RZ, UR45 ;  /* 0x0000002dff037e24 */ /* 0x001fc8000f8e00ff */
[----:B------:R0:W1:Y:S03]  /*dc20*/  SYNCS.PHASECHK.TRANS64.TRYWAIT P0, [R3+URZ+0x28820], R0 ;  /* 0x02882000030075a7 */ /* 0x000066000800017f */
[----:B-1----:R-:W-:Y:S05]  /*dc30*/  @!P0 NANOSLEEP.SYNCS 0x989680 ;  /* 0x009896800000895d */ /* 0x002fea0003900000 */
[----:B------:R-:W1:Y:S02]  /*dc40*/  @!P0 SYNCS.PHASECHK.TRANS64 P0, [R3+URZ+0x28820], R0 ;  /* 0x02882000030085a7 */ /* 0x000e64000800007f */
[----:B-1----:R-:W-:Y:S05]  /*dc50*/  @!P0 BRA `(.L_x_6521) ;  /* 0xfffffffc00ec8947 */ /* 0x002fea000383ffff */
[----:B------:R-:W-:Y:S05]  /*dc60*/  BRA `(.L_x_6591) ;  /* 0xffffffcc00907947 */ /* 0x000fea000383ffff */
.L_x_6525:
[----:B0-----:R0:W1:Y:S02]  /*dc70*/  SYNCS.PHASECHK.TRANS64.TRYWAIT P0, [R33+URZ+0x28840], R0 ;  /* 0x02884000210075a7 */ /* 0x001064000800017f */
[----:B-1----:R-:W-:Y:S05]  /*dc80*/  @!P0 NANOSLEEP.SYNCS 0x989680 ;  /* 0x009896800000895d */ /* 0x002fea0003900000 */
[----:B------:R-:W1:Y:S02]  /*dc90*/  @!P0 SYNCS.PHASECHK.TRANS64 P0, [R33+URZ+0x28840], R0 ;  /* 0x02884000210085a7 */ /* 0x000e64000800007f */
[----:B-1----:R-:W-:Y:S05]  /*dca0*/  @!P0 BRA `(.L_x_6525) ;  /* 0xfffffffc00f08947 */ /* 0x002fea000383ffff */
[----:B------:R-:W-:Y:S05]  /*dcb0*/  BRA `(.L_x_6592) ;  /* 0xffffffd0004c7947 */ /* 0x000fea000383ffff */
.L_x_6526:
[----:B------:R-:W-:Y:S01]  /*dcc0*/  BSSY B1, `(.L_x_6593) ;  /* 0x0000008000017945 */ /* 0x000fe20003800000 */
[----:B------:R-:W-:Y:S01]  /*dcd0*/  IMAD.MOV.U32 R13, RZ, RZ, R5 ;  /* 0x000000ffff0d7224 */ /* 0x000fe200078e0005 */
[----:B------:R-:W-:Y:S01]  /*dce0*/  MOV R12, RZ ;  /* 0x000000ff000c7202 */ /* 0x000fe20000000f00 */
[----:B------:R-:W-:Y:S02]  /*dcf0*/  IMAD.MOV.U32 R11, RZ, RZ, 0x181f ;  /* 0x0000181fff0b7424 */ /* 0x000fe400078e00ff */
[----:B------:R-:W-:-:S07]  /*dd00*/  IMAD.MOV.U32 R15, RZ, RZ, -0x1 ;  /* 0xffffffffff0f7424 */ /* 0x000fce00078e00ff */
[----:B0-----:R-:W-:Y:S05]  /*dd10*/  WARPSYNC.COLLECTIVE R15, `(.L_x_6594) ;  /* 0x000000000f087348 */ /* 0x001fea0003c00000 */
[----:B------:R1:W2:Y:S02]  /*dd20*/  SHFL.IDX P6, R14, R13, R12, R11 ;  /* 0x0000000c0d0e7389 */ /* 0x0002a400000c000b */
[----:B012---:R-:W-:Y:S01]  /*dd30*/  ENDCOLLECTIVE ;  /* 0x000000000000791b */ /* 0x007fe20003800000 */
.L_x_6594:
[----:B------:R-:W-:Y:S05]  /*dd40*/  BSYNC B1 ;  /* 0x0000000000017941 */ /* 0x000fea0003800000 */
.L_x_6593:
[----:B------:R-:W-:Y:S01]  /*dd50*/  IMAD.MOV.U32 R13, RZ, RZ, R6 ;  /* 0x000000ffff0d7224 */ /* 0x000fe200078e0006 */
[----:B------:R-:W-:Y:S01]  /*dd60*/  MOV R11, 0x181f ;  /* 0x0000181f000b7802 */ /* 0x000fe20000000f00 */
[----:B------:R-:W-:Y:S01]  /*dd70*/  IMAD.MOV.U32 R12, RZ, RZ, RZ ;  /* 0x000000ffff0c7224 */ /* 0x000fe200078e00ff */
[----:B------:R-:W-:Y:S01]  /*dd80*/  MOV R0, R14 ;  /* 0x0000000e00007202 */ /* 0x000fe20000000f00 */
[----:B------:R-:W-:Y:S01]  /*dd90*/  IMAD.MOV.U32 R15, RZ, RZ, -0x1 ;  /* 0xffffffffff0f7424 */ /* 0x000fe200078e00ff */
[----:B------:R-:W-:Y:S01]  /*dda0*/  LEA R4, R4, UR45, 0x1 ;  /* 0x0000002d04047c11 */ /* 0x000fe2000f8e08ff */
[----:B------:R-:W-:-:S07]  /*ddb0*/  IMAD.SHL.U32 R3, R26, 0x2, RZ ;  /* 0x000000021a037824 */ /* 0x000fce00078e00ff */
[----:B------:R-:W-:Y:S05]  /*ddc0*/  WARPSYNC.COLLECTIVE R15, `(.L_x_6595) ;  /* 0x000000000f087348 */ /* 0x000fea0003c00000 */
[----:B------:R0:W1:Y:S02]  /*ddd0*/  SHFL.IDX P6, R14, R13, R12, R11 ;  /* 0x0000000c0d0e7389 */ /* 0x00006400000c000b */
[----:B01----:R-:W-:Y:S01]  /*dde0*/  ENDCOLLECTIVE ;  /* 0x000000000000791b */ /* 0x003fe20003800000 */
.L_x_6595:
[----:B------:R-:W-:Y:S01]  /*ddf0*/  IMAD.MOV.U32 R13, RZ, RZ, R5 ;  /* 0x000000ffff0d7224 */ /* 0x000fe200078e0005 */
[----:B------:R-:W-:Y:S02]  /*de00*/  MOV R12, 0x1 ;  /* 0x00000001000c7802 */ /* 0x000fe40000000f00 */
[----:B------:R-:W-:-:S04]  /*de10*/  IADD3 R14, P0, R14, R3, RZ ;  /* 0x000000030e0e7210 */ /* 0x000fc80007f1e0ff */
[----:B------:R-:W-:-:S05]  /*de20*/  IADD3.X R15, RZ, R0, RZ, P0, !PT ;  /* 0x00000000ff0f7210 */ /* 0x000fca00007fe4ff */
[----:B------:R-:W-:Y:S01]  /*de30*/  @!PT LDS RZ, [RZ] ;  /* 0x00000000fffff984 */ /* 0x000fe20000000800 */
[----:B------:R-:W-:Y:S01]  /*de40*/  @!PT LDS RZ, [RZ] ;  /* 0x00000000fffff984 */ /* 0x000fe20000000800 */
[----:B------:R-:W-:Y:S01]  /*de50*/  @!PT LDS RZ, [RZ] ;  /* 0x00000000fffff984 */ /* 0x000fe20000000800 */
[----:B------:R-:W-:Y:S04]  /*de60*/  LDGSTS.E.BYPASS.LTC128B.128 [R4+0x18400], desc[UR38][R14.64], !P4 ;  /* 0x184000000e047fae */ /* 0x000fe8000e101d66 */
[----:B------:R0:W-:Y:S02]  /*de70*/  LDGSTS.E.BYPASS.LTC128B.128 [R4+0x1c400], desc[UR38][R14.64+0x80], !P3 ;  /* 0x1c4000800e047fae */ /* 0x0001e4000d901d66 */
[----:B0-----:R-:W-:-:S07]  /*de80*/  IMAD.MOV.U32 R15, RZ, RZ, -0x1 ;  /* 0xffffffffff0f7424 */ /* 0x001fce00078e00ff */
[----:B------:R-:W-:Y:S05]  /*de90*/  WARPSYNC.COLLECTIVE R15, `(.L_x_6596) ;  /* 0x000000000f087348 */ /* 0x000fea0003c00000 */
[----:B------:R0:W1:Y:S02]  /*dea0*/  SHFL.IDX P6, R14, R13, R12, R11 ;  /* 0x0000000c0d0e7389 */ /* 0x00006400000c000b */
[----:B01----:R-:W-:Y:S01]  /*deb0*/  ENDCOLLECTIVE ;  /* 0x000000000000791b */ /* 0x003fe20003800000 */
.L_x_6596:
[----:B------:R-:W-:Y:S01]  /*dec0*/  IMAD.MOV.U32 R13, RZ, RZ, R6 ;  /* 0x000000ffff0d7224 */ /* 0x000fe200078e0006 */
[----:B------:R-:W-:-:S07]  /*ded0*/  MOV R0, R14 ;  /* 0x0000000e00007202 */ /* 0x000fce0000000f00 */
[----:B------:R-:W-:Y:S05]  /*dee0*/  WARPSYNC.COLLECTIVE R15, `(.L_x_6597) ;  /* 0x000000000f087348 */ /* 0x000fea0003c00000 */
[----:B------:R0:W1:Y:S02]  /*def0*/  SHFL.IDX P6, R14, R13, R12, R11 ;  /* 0x0000000c0d0e7389 */ /* 0x00006400000c000b */
[----:B01----:R-:W-:Y:S01]  /*df00*/  ENDCOLLECTIVE ;  /* 0x000000000000791b */ /* 0x003fe20003800000 */
.L_x_6597:
[----:B------:R-:W-:Y:S01]  /*df10*/  MOV R13, R5 ;  /* 0x00000005000d7202 */ /* 0x000fe20000000f00 */
[----:B------:R-:W-:Y:S01]  /*df20*/  IMAD.MOV.U32 R12, RZ, RZ, 0x2 ;  /* 0x00000002ff0c7424 */ /* 0x000fe200078e00ff */
[----:B------:R-:W-:-:S04]  /*df30*/  MOV R37, R14 ;  /* 0x0000000e00257202 */ /* 0x000fc80000000f00 */
[----:B------:R-:W-:-:S05]  /*df40*/  IADD3 R14, P0, R37, R3, RZ ;  /* 0x00000003250e7210 */ /* 0x000fca0007f1e0ff */
[----:B------:R-:W-:-:S05]  /*df50*/  IMAD.X R15, RZ, RZ, R0, P0 ;  /* 0x000000ffff0f7224 */ /* 0x000fca00000e0600 */
[----:B------:R-:W-:Y:S01]  /*df60*/  @!PT LDS RZ, [RZ] ;  /* 0x00000000fffff984 */ /* 0x000fe20000000800 */
[----:B------:R-:W-:Y:S01]  /*df70*/  @!PT LDS RZ, [RZ] ;  /* 0x00000000fffff984 */ /* 0x000fe20000000800 */
[----:B------:R-:W-:Y:S01]  /*df80*/  @!PT LDS RZ, [RZ] ;  /* 0x00000000fffff984 */ /* 0x000fe20000000800 */
[----:B------:R-:W-:Y:S04]  /*df90*/  LDGSTS.E.BYPASS.LTC128B.128 [R4+0x18c00], desc[UR38][R14.64], !P4 ;  /* 0x18c000000e047fae */ /* 0x000fe8000e101d66 */
[----:B------:R0:W-:Y:S02]  /*dfa0*/  LDGSTS.E.BYPASS.LTC128B.128 [R4+0x1cc00], desc[UR38][R14.64+0x80], !P3 ;  /* 0x1cc000800e047fae */ /* 0x0001e4000d901d66 */
[----:B0-----:R-:W-:-:S07]  /*dfb0*/  MOV R15, 0xffffffff ;  /* 0xffffffff000f7802 */ /* 0x001fce0000000f00 */
[----:B------:R-:W-:Y:S05]  /*dfc0*/  WARPSYNC.COLLECTIVE R15, `(.L_x_6598) ;  /* 0x000000000f087348 */ /* 0x000fea0003c00000 */
[----:B------:R0:W1:Y:S02]  /*dfd0*/  SHFL.IDX P6, R14, R13, R12, R11 ;  /* 0x0000000c0d0e7389 */ /* 0x00006400000c000b */
[----:B01----:R-:W-:Y:S01]  /*dfe0*/  ENDCOLLECTIVE ;  /* 0x000000000000791b */ /* 0x003fe20003800000 */
.L_x_6598:
[----:B------:R-:W-:Y:S01]  /*dff0*/  MOV R13, R6 ;  /* 0x00000006000d7202 */ /* 0x000fe20000000f00 */
[----:B------:R-:W-:-:S07]  /*e000*/  IMAD.MOV.U32 R7, RZ, RZ, R14 ;  /* 0x000000ffff077224 */ /* 0x000fce00078e000e */
[----:B------:R-:W-:Y:S05]  /*e010*/  WARPSYNC.COLLECTIVE R15, `(.L_x_6599) ;  /* 0x000000000f087348 */ /* 0x000fea0003c00000 */
[----:B------:R0:W1:Y:S02]  /*e020*/  SHFL.IDX P6, R14, R13, R12, R11 ;  /* 0x0000000c0d0e7389 */ /* 0x00006400000c000b */
[----:B01----:R-:W-:Y:S01]  /*e030*/  ENDCOLLECTIVE ;  /* 0x000000000000791b */ /* 0x003fe20003800000 */
.L_x_6599:
[----:B------:R-:W-:Y:S01]  /*e040*/  MOV R13, R5 ;  /* 0x00000005000d7202 */ /* 0x000fe20000000f00 */
[----:B------:R-:W-:Y:S01]  /*e050*/  IMAD.MOV.U32 R12, RZ, RZ, 0x3 ;  /* 0x00000003ff0c7424 */ /* 0x000fe200078e00ff */
        /* <DEDUP_REMOVED lines=11> */
.L_x_6600:
[----:B------:R-:W-:Y:S01]  /*e110*/  MOV R13, R6 ;  /* 0x00000006000d7202 */ /* 0x000fe20000000f00 */
[----:B------:R-:W-:-:S07]  /*e120*/  IMAD.MOV.U32 R0, RZ, RZ, R14 ;  /* 0x000000ffff007224 */ /* 0x000fce00078e000e */
[----:B------:R-:W-:Y:S05]  /*e130*/  WARPSYNC.COLLECTIVE R15, `(.L_x_6601) ;  /* 0x000000000f087348 */ /* 0x000fea0003c00000 */
[----:B------:R0:W1:Y:S02]  /*e140*/  SHFL.IDX P6, R14, R13, R12, R11 ;  /* 0x0000000c0d0e7389 */ /* 0x00006400000c000b */
[----:B01----:R-:W-:Y:S01]  /*e150*/  ENDCOLLECTIVE ;  /* 0x000000000000791b */ /* 0x003fe20003800000 */
.L_x_6601:
[----:B------:R-:W-:Y:S01]  /*e160*/  IMAD.MOV.U32 R13, RZ, RZ, R5 ;  /* 0x000000ffff0d7224 */ /* 0x000fe200078e0005 */
[----:B------:R-:W-:Y:S01]  /*e170*/  MOV R12, 0x4 ;  /* 0x00000004000c7802 */ /* 0x000fe20000000f00 */
[----:B------:R-:W-:-:S05]  /*e180*/  IMAD.MOV.U32 R37, RZ, RZ, R14 ;  /* 0x000000ffff257224 */ /* 0x000fca00078e000e */
        /* <DEDUP_REMOVED lines=11> */
.L_x_6602:
[----:B------:R-:W-:Y:S01]  /*e240*/  IMAD.MOV.U32 R13, RZ, RZ, R6 ;  /* 0x000000ffff0d7224 */ /* 0x000fe200078e0006 */
[----:B------:R-:W-:-:S07]  /*e250*/  MOV R0, R14 ;  /* 0x0000000e00007202 */ /* 0x000fce0000000f00 */
[----:B------:R-:W-:Y:S05]  /*e260*/  WARPSYNC.COLLECTIVE R15, `(.L_x_6603) ;  /* 0x000000000f087348 */ /* 0x000fea0003c00000 */
[----:B------:R0:W1:Y:S02]  /*e270*/  SHFL.IDX P6, R14, R13, R12, R11 ;  /* 0x0000000c0d0e7389 */ /* 0x00006400000c000b */
[----:B01----:R-:W-:Y:S01]  /*e280*/  ENDCOLLECTIVE ;  /* 0x000000000000791b */ /* 0x003fe20003800000 */
.L_x_6603:
        /* <DEDUP_REMOVED lines=14> */
.L_x_6604:
[----:B------:R-:W-:Y:S01]  /*e370*/  MOV R13, R6 ;  /* 0x00000006000d7202 */ /* 0x000fe20000000f00 */
[----:B------:R-:W-:-:S07]  /*e380*/  IMAD.MOV.U32 R7, RZ, RZ, R14 ;  /* 0x000000ffff077224 */ /* 0x000fce00078e000e */
[----:B------:R-:W-:Y:S05]  /*e390*/  WARPSYNC.COLLECTIVE R15, `(.L_x_6605) ;  /* 0x000000000f087348 */ /* 0x000fea0003c00000 */
[----:B------:R0:W1:Y:S02]  /*e3a0*/  SHFL.IDX P6, R14, R13, R12, R11 ;  /* 0x0000000c0d0e7389 */ /* 0x00006400000c000b */
[----:B01----:R-:W-:Y:S01]  /*e3b0*/  ENDCOLLECTIVE ;  /* 0x000000000000791b */ /* 0x003fe20003800000 */
.L_x_6605:
        /* <DEDUP_REMOVED lines=13> */
.L_x_6606:
[----:B------:R-:W-:Y:S01]  /*e490*/  MOV R13, R6 ;  /* 0x00000006000d7202 */ /* 0x000fe20000000f00 */
[----:B------:R-:W-:-:S07]  /*e4a0*/  IMAD.MOV.U32 R0, RZ, RZ, R14 ;  /* 0x000000ffff007224 */ /* 0x000fce00078e000e */
[----:B------:R-:W-:Y:S05]  /*e4b0*/  WARPSYNC.COLLECTIVE R15, `(.L_x_6607) ;  /* 0x000000000f087348 */ /* 0x000fea0003c00000 */
[----:B------:R0:W1:Y:S02]  /*e4c0*/  SHFL.IDX P6, R14, R13, R12, R11 ;  /* 0x0000000c0d0e7389 */ /* 0x00006400000c000b */
[----:B01----:R-:W-:Y:S01]  /*e4d0*/  ENDCOLLECTIVE ;  /* 0x000000000000791b */ /* 0x003fe20003800000 */
.L_x_6607:
        /* <DEDUP_REMOVED lines=14> */
.L_x_6608:
[----:B------:R-:W-:Y:S01]  /*e5c0*/  IMAD.MOV.U32 R13, RZ, RZ, R6 ;  /* 0x000000ffff0d7224 */ /* 0x000fe200078e0006 */
[----:B------:R-:W-:-:S07]  /*e5d0*/  MOV R5, R14 ;  /* 0x0000000e00057202 */ /* 0x000fce0000000f00 */
[----:B------:R-:W-:Y:S05]  /*e5e0*/  WARPSYNC.COLLECTIVE R15, `(.L_x_6609) ;  /* 0x000000000f087348 */ /* 0x000fea0003c00000 */
[----:B------:R0:W1:Y:S02]  /*e5f0*/  SHFL.IDX P6, R14, R13, R12, R11 ;  /* 0x0000000c0d0e7389 */ /* 0x00006400000c000b */
[----:B01----:R-:W-:Y:S01]  /*e600*/  ENDCOLLECTIVE ;  /* 0x000000000000791b */ /* 0x003fe20003800000 */
.L_x_6609:
[----:B------:R-:W-:Y:S01]  /*e610*/  MOV R6, R14 ;  /* 0x0000000e00067202 */ /* 0x000fe20000000f00 */
[----:B------:R-:W-:Y:S06]  /*e620*/  BRA `(.L_x_6610) ;  /* 0xffffffcc00207947 */ /* 0x000fec000383ffff */
.L_x_6531:
[----:B---3--:R3:W4:Y:S02]  /*e630*/  SYNCS.PHASECHK.TRANS64.TRYWAIT P0, [R0+URZ+0x28860], R5 ;  /* 0x02886005000075a7 */ /* 0x008724000800017f */
[----:B----4-:R-:W-:Y:S05]  /*e640*/  @!P0 NANOSLEEP.SYNCS 0x989680 ;  /* 0x009896800000895d */ /* 0x010fea0003900000 */
[----:B------:R-:W4:Y:S02]  /*e650*/  @!P0 SYNCS.PHASECHK.TRANS64 P0, [R0+URZ+0x28860], R5 ;  /* 0x02886005000085a7 */ /* 0x000f24000800007f */
[----:B----4-:R-:W-:Y:S05]  /*e660*/  @!P0 BRA `(.L_x_6531) ;  /* 0xfffffffc00f08947 */ /* 0x010fea000383ffff */
[----:B------:R-:W-:Y:S05]  /*e670*/  BRA `(.L_x_6611) ;  /* 0xffffffcc00787947 */ /* 0x000fea000383ffff */
.L_x_6532:
[----:B------:R-:W-:Y:S01]  /*e680*/  BSSY B1, `(.L_x_6612) ;  /* 0x0000008000017945 */ /* 0x000fe20003800000 */
[----:B0-----:R-:W-:Y:S01]  /*e690*/  IMAD.MOV.U32 R13, RZ, RZ, R2 ;  /* 0x000000ffff0d7224 */ /* 0x001fe200078e0002 */
[----:B------:R-:W-:Y:S01]  /*e6a0*/  MOV R12, RZ ;  /* 0x000000ff000c7202 */ /* 0x000fe20000000f00 */
[----:B------:R-:W-:Y:S01]  /*e6b0*/  IMAD.MOV.U32 R11, RZ, RZ, 0x181f ;  /* 0x0000181fff0b7424 */ /* 0x000fe200078e00ff */
[----:B------:R-:W-:-:S07]  /*e6c0*/  MOV R15, 0xffffffff ;  /* 0xffffffff000f7802 */ /* 0x000fce0000000f00 */
[----:B--23--:R-:W-:Y:S05]  /*e6d0*/  WARPSYNC.COLLECTIVE R15, `(.L_x_6613) ;  /* 0x000000000f087348 */ /* 0x00cfea0003c00000 */
[----:B------:R0:W1:Y:S02]  /*e6e0*/  SHFL.IDX P6, R14, R13, R12, R11 ;  /* 0x0000000c0d0e7389 */ /* 0x00006400000c000b */
[----:B0123--:R-:W-:Y:S01]  /*e6f0*/  ENDCOLLECTIVE ;  /* 0x000000000000791b */ /* 0x00ffe20003800000 */
.L_x_6613:
[----:B------:R-:W-:Y:S05]  /*e700*/  BSYNC B1 ;  /* 0x0000000000017941 */ /* 0x000fea0003800000 */
.L_x_6612:
        /* <DEDUP_REMOVED lines=9> */
.L_x_6614:
[----:B------:R-:W-:Y:S01]  /*e7a0*/  IMAD.MOV.U32 R13, RZ, RZ, R2 ;  /* 0x000000ffff0d7224 */ /* 0x000fe200078e0002 */
[----:B------:R-:W-:Y:S02]  /*e7b0*/  MOV R12, 0x1 ;  /* 0x00000001000c7802 */ /* 0x000fe40000000f00 */
[----:B------:R-:W-:-:S13]  /*e7c0*/  IADD3 R4, P0, R14, R3, RZ ;  /* 0x000000030e047210 */ /* 0x000fda0007f1e0ff */
[----:B------:R-:W-:Y:S05]  /*e7d0*/  WARPSYNC.COLLECTIVE R15, `(.L_x_6615) ;  /* 0x000000000f087348 */ /* 0x000fea0003c00000 */
[----:B------:R0:W1:Y:S02]  /*e7e0*/  SHFL.IDX P6, R14, R13, R12, R11 ;  /* 0x0000000c0d0e7389 */ /* 0x00006400000c000b */
[----:B01----:R-:W-:Y:S01]  /*e7f0*/  ENDCOLLECTIVE ;  /* 0x000000000000791b */ /* 0x003fe20003800000 */
.L_x_6615:
        /* <DEDUP_REMOVED lines=12> */
.L_x_6616:
[----:B------:R-:W-:Y:S01]  /*e8c0*/  @!PT LDS RZ, [RZ] ;  /* 0x00000000fffff984 */ /* 0x000fe20000000800 */
[----:B------:R-:W-:Y:S01]  /*e8d0*/  @!PT LDS RZ, [RZ] ;  /* 0x00000000fffff984 */ /* 0x000fe20000000800 */
[----:B------:R-:W-:Y:S01]  /*e8e0*/  @!PT LDS RZ, [RZ] ;  /* 0x00000000fffff984 */ /* 0x000fe20000000800 */
[----:B------:R0:W-:Y:S01]  /*e8f0*/  LDGSTS.E.BYPASS.LTC128B.128 [R7+0x4400], desc[UR38][R4.64+0x80], !P0 ;  /* 0x0440008004077fae */ /* 0x0001e2000c101d66 */
[----:B------:R-:W-:Y:S01]  /*e900*/  MOV R13, R2 ;  /* 0x00000002000d7202 */ /* 0x000fe20000000f00 */
[----:B------:R-:W-:Y:S01]  /*e910*/  IMAD.MOV.U32 R12, RZ, RZ, 0x2 ;  /* 0x00000002ff0c7424 */ /* 0x000fe200078e00ff */
[----:B0-----:R-:W-:-:S13]  /*e920*/  IADD3 R4, P0, R14, R3, RZ ;  /* 0x000000030e047210 */ /* 0x001fda0007f1e0ff */
[----:B------:R-:W-:Y:S05]  /*e930*/  WARPSYNC.COLLECTIVE R15, `(.L_x_6617) ;  /* 0x000000000f087348 */ /* 0x000fea0003c00000 */
[----:B------:R0:W1:Y:S02]  /*e940*/  SHFL.IDX P6, R14, R13, R12, R11 ;  /* 0x0000000c0d0e7389 */ /* 0x00006400000c000b */
[----:B01----:R-:W-:Y:S01]  /*e950*/  ENDCOLLECTIVE ;  /* 0x000000000000791b */ /* 0x003fe20003800000 */
.L_x_6617:
        /* <DEDUP_REMOVED lines=12> */
.L_x_6618:
[----:B------:R-:W-:Y:S01]  /*ea20*/  @!PT LDS RZ, [RZ] ;  /* 0x00000000fffff984 */ /* 0x000fe20000000800 */
[----:B------:R-:W-:Y:S01]  /*ea30*/  @!PT LDS RZ, [RZ] ;  /* 0x00000000fffff984 */ /* 0x000fe20000000800 */
[----:B------:R-:W-:Y:S01]  /*ea40*/  @!PT LDS RZ, [RZ] ;  /* 0x00000000fffff984 */ /* 0x000fe20000000800 */
[----:B------:R0:W-:Y:S01]  /*ea50*/  LDGSTS.E.BYPASS.LTC128B.128 [R7+0x4c00], desc[UR38][R4.64+0x80], !P0 ;  /* 0x04c0008004077fae */ /* 0x0001e2000c101d66 */
[----:B------:R-:W-:Y:S01]  /*ea60*/  IMAD.MOV.U32 R13, RZ, RZ, R2 ;  /* 0x000000ffff0d7224 */ /* 0x000fe200078e0002 */
[----:B------:R-:W-:Y:S02]  /*ea70*/  MOV R12, 0x3 ;  /* 0x00000003000c7802 */ /* 0x000fe40000000f00 */
[----:B0-----:R-:W-:-:S13]  /*ea80*/  IADD3 R4, P0, R14, R3, RZ ;  /* 0x000000030e047210 */ /* 0x001fda0007f1e0ff */
[----:B------:R-:W-:Y:S05]  /*ea90*/  WARPSYNC.COLLECTIVE R15, `(.L_x_6619) ;  /* 0x000000000f087348 */ /* 0x000fea0003c00000 */
[----:B------:R0:W1:Y:S02]  /*eaa0*/  SHFL.IDX P6, R14, R13, R12, R11 ;  /* 0x0000000c0d0e7389 */ /* 0x00006400000c000b */
[----:B01----:R-:W-:Y:S01]  /*eab0*/  ENDCOLLECTIVE ;  /* 0x000000000000791b */ /* 0x003fe20003800000 */
.L_x_6619:
        /* <DEDUP_REMOVED lines=12> */
.L_x_6620:
        /* <DEDUP_REMOVED lines=10> */
.L_x_6621:
        /* <DEDUP_REMOVED lines=12> */
.L_x_6622:
        /* <DEDUP_REMOVED lines=10> */
.L_x_6623:
        /* <DEDUP_REMOVED lines=12> */
.L_x_6624:
        /* <DEDUP_REMOVED lines=10> */
.L_x_6625:
        /* <DEDUP_REMOVED lines=12> */
.L_x_6626:
        /* <DEDUP_REMOVED lines=10> */
.L_x_6627:
        /* <DEDUP_REMOVED lines=12> */
.L_x_6628:
[----:B------:R-:W-:Y:S01]  /*f100*/  @!PT LDS RZ, [RZ] ;  /* 0x00000000fffff984 */ /* 0x000fe20000000800 */
[----:B------:R-:W-:Y:S01]  /*f110*/  @!PT LDS RZ, [RZ] ;  /* 0x00000000fffff984 */ /* 0x000fe20000000800 */
[----:B------:R-:W-:Y:S01]  /*f120*/  @!PT LDS RZ, [RZ] ;  /* 0x00000000fffff984 */ /* 0x000fe20000000800 */
[----:B------:R0:W-:Y:S01]  /*f130*/  LDGSTS.E.BYPASS.LTC128B.128 [R7+0x7400], desc[UR38][R4.64+0x80], !P0 ;  /* 0x0740008004077fae */ /* 0x0001e2000c101d66 */
[----:B------:R-:W-:Y:S05]  /*f140*/  BRA `(.L_x_6629) ;  /* 0xffffffc400c07947 */ /* 0x000fea000383ffff */
.L_x_6538:
[----:B0-----:R0:W1:Y:S02]  /*f150*/  SYNCS.PHASECHK.TRANS64.TRYWAIT P0, [R0+URZ+0x28860], R5 ;  /* 0x02886005000075a7 */ /* 0x001064000800017f */
[----:B-1----:R-:W-:Y:S05]  /*f160*/  @!P0 NANOSLEEP.SYNCS 0x989680 ;  /* 0x009896800000895d */ /* 0x002fea0003900000 */
[----:B------:R-:W1:Y:S02]  /*f170*/  @!P0 SYNCS.PHASECHK.TRANS64 P0, [R0+URZ+0x28860], R5 ;  /* 0x02886005000085a7 */ /* 0x000e64000800007f */
[----:B-1----:R-:W-:Y:S05]  /*f180*/  @!P0 BRA `(.L_x_6538) ;  /* 0xfffffffc00f08947 */ /* 0x002fea000383ffff */
[----:B------:R-:W-:Y:S05]  /*f190*/  BRA `(.L_x_6630) ;  /* 0xffffffc800a87947 */ /* 0x000fea000383ffff */
.L_x_6539:
[----:B------:R-:W-:Y:S01]  /*f1a0*/  BSSY B0, `(.L_x_6631) ;  /* 0x0000008000007945 */ /* 0x000fe20003800000 */
[----:B------:R-:W-:Y:S01]  /*f1b0*/  IMAD.MOV.U32 R13, RZ, RZ, R2 ;  /* 0x000000ffff0d7224 */ /* 0x000fe200078e0002 */
[----:B------:R-:W-:Y:S01]  /*f1c0*/  MOV R12, RZ ;  /* 0x000000ff000c7202 */ /* 0x000fe20000000f00 */
[----:B------:R-:W-:Y:S01]  /*f1d0*/  IMAD.MOV.U32 R11, RZ, RZ, 0x181f ;  /* 0x0000181fff0b7424 */ /* 0x000fe200078e00ff */
[----:B------:R-:W-:-:S07]  /*f1e0*/  MOV R15, 0xffffffff ;  /* 0xffffffff000f7802 */ /* 0x000fce0000000f00 */
[----:B0-2---:R-:W-:Y:S05]  /*f1f0*/  WARPSYNC.COLLECTIVE R15, `(.L_x_6632) ;  /* 0x000000000f087348 */ /* 0x005fea0003c00000 */
[----:B------:R1:W3:Y:S02]  /*f200*/  SHFL.IDX P6, R14, R13, R12, R11 ;  /* 0x0000000c0d0e7389 */ /* 0x0002e400000c000b */
[----:B0123--:R-:W-:Y:S01]  /*f210*/  ENDCOLLECTIVE ;  /* 0x000000000000791b */ /* 0x00ffe20003800000 */
.L_x_6632:
[----:B------:R-:W-:Y:S05]  /*f220*/  BSYNC B0 ;  /* 0x0000000000007941 */ /* 0x000fea0003800000 */
.L_x_6631:
        /* <DEDUP_REMOVED lines=9> */
.L_x_6633:
[----:B------:R-:W-:Y:S02]  /*f2c0*/  ULDC UR4, c[0x0][0x2f4] ;  /* 0x0000bd0000047ab9 */ /* 0x000fe40000000800 */
[----:B------:R-:W-:Y:S02]  /*f2d0*/  ISETP.GE.AND P0, PT, R25, UR4, PT ;  /* 0x0000000419007c0c */ /* 0x000fe4000bf06270 */
[----:B------:R-:W-:Y:S02]  /*f2e0*/  ISETP.GE.AND P1, PT, R26, UR4, PT ;  /* 0x000000041a007c0c */ /* 0x000fe4000bf26270 */
[C---:B------:R-:W-:Y:S02]  /*f2f0*/  ISETP.LT.OR P3, PT, R29.reuse, 0x1, P0 ;  /* 0x000000011d00780c */ /* 0x040fe40000761670 */
[----:B------:R-:W-:Y:S01]  /*f300*/  ISETP.LT.OR P2, PT, R29, 0x1, P1 ;  /* 0x000000011d00780c */ /* 0x000fe20000f41670 */
[----:B------:R-:W-:Y:S01]  /*f310*/  IMAD.MOV.U32 R13, RZ, RZ, R2 ;  /* 0x000000ffff0d7224 */ /* 0x000fe200078e0002 */
[----:B------:R-:W-:-:S02]  /*f320*/  MOV R12, 0x1 ;  /* 0x00000001000c7802 */ /* 0x000fc40000000f00 */
[----:B------:R-:W-:-:S09]  /*f330*/  MOV R4, R14 ;  /* 0x0000000e00047202 */ /* 0x000fd20000000f00 */
[----:B------:R-:W-:Y:S05]  /*f340*/  WARPSYNC.COLLECTIVE R15, `(.L_x_6634) ;  /* 0x000000000f087348 */ /* 0x000fea0003c00000 */
[----:B------:R0:W1:Y:S02]  /*f350*/  SHFL.IDX P6, R14, R13, R12, R11 ;  /* 0x0000000c0d0e7389 */ /* 0x00006400000c000b */
[----:B01----:R-:W-:Y:S01]  /*f360*/  ENDCOLLECTIVE ;  /* 0x000000000000791b */ /* 0x003fe20003800000 */
.L_x_6634:
[----:B------:R-:W-:-:S05]  /*f370*/  IMAD.WIDE.U32 R4, R26, 0x2, R4 ;  /* 0x000000021a047825 */ /* 0x000fca00078e0004 */
[----:B------:R-:W-:Y:S01]  /*f380*/  @!PT LDS RZ, [RZ] ;  /* 0x00000000fffff984 */ /* 0x000fe20000000800 */
[----:B------:R-:W-:Y:S01]  /*f390*/  @!PT LDS RZ, [RZ] ;  /* 0x00000000fffff984 */ /* 0x000fe20000000800 */
[----:B------:R-:W-:Y:S01]  /*f3a0*/  @!PT LDS RZ, [RZ] ;  /* 0x00000000fffff984 */ /* 0x000fe20000000800 */
[----:B------:R0:W-:Y:S01]  /*f3b0*/  LDGSTS.E.BYPASS.LTC128B.128 [R3+0x400], desc[UR38][R4.64], !P2 ;  /* 0x0040000004037fae */ /* 0x0001e2000d101d66 */
[----:B------:R-:W-:-:S03]  /*f3c0*/  ISETP.LT.OR P2, PT, R29, 0x11, P1 ;  /* 0x000000111d00780c */ /* 0x000fc60000f41670 */
[----:B------:R0:W-:Y:S01]  /*f3d0*/  LDGSTS.E.BYPASS.LTC128B.128 [R3+0x4400], desc[UR38][R4.64+0x80], !P3 ;  /* 0x0440008004037fae */ /* 0x0001e2000d901d66 */
[----:B------:R-:W-:Y:S02]  /*f3e0*/  ISETP.LT.OR P3, PT, R29, 0x11, P0 ;  /* 0x000000111d00780c */ /* 0x000fe40000761670 */
[----:B------:R-:W-:Y:S01]  /*f3f0*/  MOV R13, R16 ;  /* 0x00000010000d7202 */ /* 0x000fe20000000f00 */
[----:B------:R-:W-:-:S10]  /*f400*/  IMAD.MOV.U32 R20, RZ, RZ, R14 ;  /* 0x000000ffff147224 */ /* 0x000fd400078e000e */
[----:B0-----:R-:W-:Y:S05]  /*f410*/  WARPSYNC.COLLECTIVE R15, `(.L_x_6635) ;  /* 0x000000000f087348 */ /* 0x001fea0003c00000 */
[----:B------:R1:W2:Y:S02]  /*f420*/  SHFL.IDX P6, R14, R13, R12, R11 ;  /* 0x0000000c0d0e7389 */ /* 0x0002a400000c000b */
[----:B012---:R-:W-:Y:S01]  /*f430*/  ENDCOLLECTIVE ;  /* 0x000000000000791b */ /* 0x007fe20003800000 */
.L_x_6635:
[----:B------:R-:W-:Y:S01]  /*f440*/  MOV R5, R20 ;  /* 0x0000001400057202 */ /* 0x000fe20000000f00 */
[----:B------:R-:W-:Y:S01]  /*f450*/  IMAD.MOV.U32 R13, RZ, RZ, R2 ;  /* 0x000000ffff0d7224 */ /* 0x000fe200078e0002 */
[----:B------:R-:W-:Y:S01]  /*f460*/  MOV R12, 0x2 ;  /* 0x00000002000c7802 */ /* 0x000fe20000000f00 */
[----:B------:R-:W-:-:S07]  /*f470*/  IMAD.MOV.U32 R4, RZ, RZ, R14 ;  /* 0x000000ffff047224 */ /* 0x000fce00078e000e */
[----:B------:R-:W-:Y:S05]  /*f480*/  WARPSYNC.COLLECTIVE R15, `(.L_x_6636) ;  /* 0x000000000f087348 */ /* 0x000fea0003c00000 */
[----:B------:R0:W1:Y:S02]  /*f490*/  SHFL.IDX P6, R14, R13, R12, R11 ;  /* 0x0000000c0d0e7389 */ /* 0x00006400000c000b */
[----:B01----:R-:W-:Y:S01]  /*f4a0*/  ENDCOLLECTIVE ;  /* 0x000000000000791b */ /* 0x003fe20003800000 */
.L_x_6636:
        /* <DEDUP_REMOVED lines=13> */
.L_x_6637:
[----:B------:R-:W-:Y:S01]  /*f580*/  IMAD.MOV.U32 R5, RZ, RZ, R21 ;  /* 0x000000ffff057224 */ /* 0x000fe200078e0015 */
[----:B------:R-:W-:Y:S01]  /*f590*/  MOV R13, R2 ;  /* 0x00000002000d7202 */ /* 0x000fe20000000f00 */
[----:B------:R-:W-:Y:S02]  /*f5a0*/  IMAD.MOV.U32 R12, RZ, RZ, 0x3 ;  /* 0x00000003ff0c7424 */ /* 0x000fe400078e00ff */
[----:B------:R-:W-:-:S07]  /*f5b0*/  IMAD.MOV.U32 R22, RZ, RZ, R14 ;  /* 0x000000ffff167224 */ /* 0x000fce00078e000e */
[----:B------:R-:W-:Y:S05]  /*f5c0*/  WARPSYNC.COLLECTIVE R15, `(.L_x_6638) ;  /* 0x000000000f087348 */ /* 0x000fea0003c00000 */
[----:B------:R0:W1:Y:S02]  /*f5d0*/  SHFL.IDX P6, R14, R13, R12, R11 ;  /* 0x0000000c0d0e7389 */ /* 0x00006400000c000b */
[----:B01----:R-:W-:Y:S01]  /*f5e0*/  ENDCOLLECTIVE ;  /* 0x000000000000791b */ /* 0x003fe20003800000 */
.L_x_6638:
        /* <DEDUP_REMOVED lines=9> */
[----:B------:R-:W-:Y:S02]  /*f680*/  ISETP.LT.OR P3, PT, R29, 0x31, P0 ;  /* 0x000000311d00780c */ /* 0x000fe40000761670 */
[----:B------:R-:W-:-:S11]  /*f690*/  MOV R10, R14 ;  /* 0x0000000e000a7202 */ /* 0x000fd60000000f00 */
[----:B0-----:R-:W-:Y:S05]  /*f6a0*/  WARPSYNC.COLLECTIVE R15, `(.L_x_6639) ;  /* 0x000000000f087348 */ /* 0x001fea0003c00000 */
[----:B------:R1:W2:Y:S02]  /*f6b0*/  SHFL.IDX P6, R14, R13, R12, R11 ;  /* 0x0000000c0d0e7389 */ /* 0x0002a400000c000b */
[----:B012---:R-:W-:Y:S01]  /*f6c0*/  ENDCOLLECTIVE ;  /* 0x000000000000791b */ /* 0x007fe20003800000 */
.L_x_6639:
[----:B------:R-:W-:Y:S01]  /*f6d0*/  MOV R5, R10 ;  /* 0x0000000a00057202 */ /* 0x000fe20000000f00 */
[----:B------:R-:W-:Y:S02]  /*f6e0*/  IMAD.MOV.U32 R10, RZ, RZ, RZ ;  /* 0x000000ffff0a7224 */ /* 0x000fe400078e00ff */
[----:B------:R-:W-:Y:S01]  /*f6f0*/  IMAD.MOV.U32 R13, RZ, RZ, R2 ;  /* 0x000000ffff0d7224 */ /* 0x000fe200078e0002 */
[----:B------:R-:W-:Y:S02]  /*f700*/  MOV R12, 0x4 ;  /* 0x00000004000c7802 */ /* 0x000fe40000000f00 */
[----:B------:R-:W-:-:S07]  /*f710*/  MOV R23, R14 ;  /* 0x0000000e00177202 */ /* 0x000fce0000000f00 */
[----:B------:R-:W-:Y:S05]  /*f720*/  WARPSYNC.COLLECTIVE R15, `(.L_x_6640) ;  /* 0x000000000f087348 */ /* 0x000fea0003c00000 */
[----:B------:R0:W1:Y:S02]  /*f730*/  SHFL.IDX P6, R14, R13, R12, R11 ;  /* 0x0000000c0d0e7389 */ /* 0x00006400000c000b */
[----:B01----:R-:W-:Y:S01]  /*f740*/  ENDCOLLECTIVE ;  /* 0x000000000000791b */ /* 0x003fe20003800000 */
.L_x_6640:
[----:B------:R-:W-:-:S04]  /*f750*/  IMAD.MOV.U32 R4, RZ, RZ, R23 ;  /* 0x000000ffff047224 */ /* 0x000fc800078e0017 */
[----:B------:R-:W-:-:S05]  /*f760*/  IMAD.WIDE.U32 R4, R26, 0x2, R4 ;  /* 0x000000021a047825 */ /* 0x000fca00078e0004 */
[----:B------:R-:W-:Y:S01]  /*f770*/  @!PT LDS RZ, [RZ] ;  /* 0x00000000fffff984 */ /* 0x000fe20000000800 */
[----:B------:R-:W-:Y:S01]  /*f780*/  @!PT LDS RZ, [RZ] ;  /* 0x00000000fffff984 */ /* 0x000fe20000000800 */
[----:B------:R-:W-:Y:S01]  /*f790*/  @!PT LDS RZ, [RZ] ;  /* 0x00000000fffff984 */ /* 0x000fe20000000800 */
        /* <DEDUP_REMOVED lines=9> */
.L_x_6641:
[----:B------:R-:W-:Y:S01]  /*f830*/  IMAD.MOV.U32 R5, RZ, RZ, R18 ;  /* 0x000000ffff057224 */ /* 0x000fe200078e0012 */
[----:B------:R-:W-:Y:S01]  /*f840*/  MOV R13, R2 ;  /* 0x00000002000d7202 */ /* 0x000fe20000000f00 */
[----:B------:R-:W-:Y:S02]  /*f850*/  IMAD.MOV.U32 R12, RZ, RZ, 0x5 ;  /* 0x00000005ff0c7424 */ /* 0x000fe400078e00ff */
[----:B------:R-:W-:-:S07]  /*f860*/  IMAD.MOV.U32 R25, RZ, RZ, R14 ;  /* 0x000000ffff197224 */ /* 0x000fce00078e000e */
[----:B------:R-:W-:Y:S05]  /*f870*/  WARPSYNC.COLLECTIVE R15, `(.L_x_6642) ;  /* 0x000000000f087348 */ /* 0x000fea0003c00000 */
[----:B------:R0:W1:Y:S02]  /*f880*/  SHFL.IDX P6, R14, R13, R12, R11 ;  /* 0x0000000c0d0e7389 */ /* 0x00006400000c000b */
[----:B01----:R-:W-:Y:S01]  /*f890*/  ENDCOLLECTIVE ;  /* 0x000000000000791b */ /* 0x003fe20003800000 */
.L_x_6642:
        /* <DEDUP_REMOVED lines=14> */
.L_x_6643:
[----:B------:R-:W-:Y:S01]  /*f980*/  IMAD.MOV.U32 R5, RZ, RZ, R24 ;  /* 0x000000ffff057224 */ /* 0x000fe200078e0018 */
[----:B------:R-:W-:Y:S01]  /*f990*/  MOV R13, R2 ;  /* 0x00000002000d7202 */ /* 0x000fe20000000f00 */
[----:B------:R-:W-:Y:S01]  /*f9a0*/  IMAD.MOV.U32 R12, RZ, RZ, 0x6 ;  /* 0x00000006ff0c7424 */ /* 0x000fe200078e00ff */
[----:B------:R-:W-:-:S07]  /*f9b0*/  MOV R4, R14 ;  /* 0x0000000e00047202 */ /* 0x000fce0000000f00 */
[----:B------:R-:W-:Y:S05]  /*f9c0*/  WARPSYNC.COLLECTIVE R15, `(.L_x_6644) ;  /* 0x000000000f087348 */ /* 0x000fea0003c00000 */
[----:B------:R0:W1:Y:S02]  /*f9d0*/  SHFL.IDX P6, R14, R13, R12, R11 ;  /* 0x0000000c0d0e7389 */ /* 0x00006400000c000b */
[----:B01----:R-:W-:Y:S01]  /*f9e0*/  ENDCOLLECTIVE ;  /* 0x000000000000791b */ /* 0x003fe20003800000 */
.L_x_6644:
        /* <DEDUP_REMOVED lines=8> */
[----:B------:R-:W-:Y:S01]  /*fa70*/  IMAD.MOV.U32 R13, RZ, RZ, R16 ;  /* 0x000000ffff0d7224 */ /* 0x000fe200078e0010 */
[----:B------:R-:W-:-:S11]  /*fa80*/  MOV R22, R14 ;  /* 0x0000000e00167202 */ /* 0x000fd60000000f00 */
[----:B0-----:R-:W-:Y:S05]  /*fa90*/  WARPSYNC.COLLECTIVE R15, `(.L_x_6645) ;  /* 0x000000000f087348 */ /* 0x001fea0003c00000 */
[----:B------:R1:W2:Y:S02]  /*faa0*/  SHFL.IDX P6, R14, R13, R12, R11 ;  /* 0x0000000c0d0e7389 */ /* 0x0002a400000c000b */
[----:B012---:R-:W-:Y:S01]  /*fab0*/  ENDCOLLECTIVE ;  /* 0x000000000000791b */ /* 0x007fe20003800000 */
.L_x_6645:
[----:B------:R-:W-:Y:S01]  /*fac0*/  MOV R5, R22 ;  /* 0x0000001600057202 */ /* 0x000fe20000000f00 */
[----:B------:R-:W-:Y:S01]  /*fad0*/  IMAD.MOV.U32 R13, RZ, RZ, R2 ;  /* 0x000000ffff0d7224 */ /* 0x000fe200078e0002 */
[----:B------:R-:W-:Y:S02]  /*fae0*/  MOV R12, 0x7 ;  /* 0x00000007000c7802 */ /* 0x000fe40000000f00 */
[----:B------:R-:W-:-:S07]  /*faf0*/  MOV R27, R14 ;  /* 0x0000000e001b7202 */ /* 0x000fce0000000f00 */
[----:B------:R-:W-:Y:S05]  /*fb00*/  WARPSYNC.COLLECTIVE R15, `(.L_x_6646) ;  /* 0x000000000f087348 */ /* 0x000fea0003c00000 */
[----:B------:R0:W1:Y:S02]  /*fb10*/  SHFL.IDX P6, R14, R13, R12, R11 ;  /* 0x0000000c0d0e7389 */ /* 0x00006400000c000b */
[----:B01----:R-:W-:Y:S01]  /*fb20*/  ENDCOLLECTIVE ;  /* 0x000000000000791b */ /* 0x003fe20003800000 */
.L_x_6646:
[----:B------:R-:W-:-:S04]  /*fb30*/  IMAD.MOV.U32 R4, RZ, RZ, R27 ;  /* 0x000000ffff047224 */ /* 0x000fc800078e001b */
[----:B------:R-:W-:-:S05]  /*fb40*/  IMAD.WIDE.U32 R4, R26, 0x2, R4 ;  /* 0x000000021a047825 */ /* 0x000fca00078e0004 */
[----:B------:R-:W-:Y:S01]  /*fb50*/  @!PT LDS RZ, [RZ] ;  /* 0x00000000fffff984 */ /* 0x000fe20000000800 */
[----:B------:R-:W-:Y:S01]  /*fb60*/  @!PT LDS RZ, [RZ] ;  /* 0x00000000fffff984 */ /* 0x000fe20000000800 */
[----:B------:R-:W-:Y:S01]  /*fb70*/  @!PT LDS RZ, [RZ] ;  /* 0x00000000fffff984 */ /* 0x000fe20000000800 */
[----:B------:R0:W-:Y:S01]  /*fb80*/  LDGSTS.E.BYPASS.LTC128B.128 [R3+0x3400], desc[UR38][R4.64], !P2 ;  /* 0x0340000004037fae */ /* 0x0001e2000d101d66 */
[----:B------:R-:W-:-:S03]  /*fb90*/  MOV R13, R16 ;  /* 0x00000010000d7202 */ /* 0x000fc60000000f00 */
[----:B------:R0:W-:Y:S01]  /*fba0*/  LDGSTS.E.BYPASS.LTC128B.128 [R3+0x7400], desc[UR38][R4.64+0x80], !P3 ;  /* 0x0740008004037fae */ /* 0x0001e2000d901d66 */
[----:B------:R-:W-:-:S07]  /*fbb0*/  IMAD.MOV.U32 R2, RZ, RZ, R14 ;  /* 0x000000ffff027224 */ /* 0x000fce00078e000e */
[----:B0-----:R-:W-:Y:S05]  /*fbc0*/  WARPSYNC.COLLECTIVE R15, `(.L_x_6647) ;  /* 0x000000000f087348 */ /* 0x001fea0003c00000 */
[----:B------:R1:W2:Y:S02]  /*fbd0*/  SHFL.IDX P6, R14, R13, R12, R11 ;  /* 0x0000000c0d0e7389 */ /* 0x0002a400000c000b */
[----:B012---:R-:W-:Y:S01]  /*fbe0*/  ENDCOLLECTIVE ;  /* 0x000000000000791b */ /* 0x007fe20003800000 */
.L_x_6647:
[----:B------:R-:W-:Y:S05]  /*fbf0*/  BRA `(.L_x_6648) ;  /* 0xffffffc400307947 */ /* 0x000fea000383ffff */
.L_x_6542:
[----:B0-----:R0:W1:Y:S02]  /*fc00*/  SYNCS.PHASECHK.TRANS64.TRYWAIT P0, [R7+URZ+0x28820], R10 ;  /* 0x0288200a070075a7 */ /* 0x001064000800017f */
[----:B-1----:R-:W-:Y:S05]  /*fc10*/  @!P0 NANOSLEEP.SYNCS 0x989680 ;  /* 0x009896800000895d */ /* 0x002fea0003900000 */
[----:B------:R-:W1:Y:S02]  /*fc20*/  @!P0 SYNCS.PHASECHK.TRANS64 P0, [R7+URZ+0x28820], R10 ;  /* 0x0288200a070085a7 */ /* 0x000e64000800007f */
[----:B-1----:R-:W-:Y:S05]  /*fc30*/  @!P0 BRA `(.L_x_6542) ;  /* 0xfffffffc00f08947 */ /* 0x002fea000383ffff */
[----:B------:R-:W-:Y:S05]  /*fc40*/  BRA `(.L_x_6649) ;  /* 0xffffffc400a47947 */ /* 0x000fea000383ffff */
.L_x_6543:
[----:B------:R-:W-:Y:S01]  /*fc50*/  BSSY B0, `(.L_x_6650) ;  /* 0x0000008000007945 */ /* 0x000fe20003800000 */
[----:B------:R-:W-:Y:S01]  /*fc60*/  MOV R13, R17 ;  /* 0x00000011000d7202 */ /* 0x000fe20000000f00 */
[----:B------:R-:W-:Y:S01]  /*fc70*/  IMAD.MOV.U32 R12, RZ, RZ, RZ ;  /* 0x000000ffff0c7224 */ /* 0x000fe200078e00ff */
[----:B------:R-:W-:Y:S01]  /*fc80*/  MOV R11, 0x1f ;  /* 0x0000001f000b7802 */ /* 0x000fe20000000f00 */
[----:B------:R-:W-:-:S07]  /*fc90*/  IMAD.MOV.U32 R15, RZ, RZ, -0x1 ;  /* 0xffffffffff0f7424 */ /* 0x000fce00078e00ff */
[----:B0----5:R-:W-:Y:S05]  /*fca0*/  WARPSYNC.COLLECTIVE R15, `(.L_x_6651) ;  /* 0x000000000f087348 */ /* 0x021fea0003c00000 */
[----:B------:R1:W2:Y:S02]  /*fcb0*/  SHFL.IDX P6, R14, R13, R12, R11 ;  /* 0x0000000c0d0e7389 */ /* 0x0002a400000c000b */
[----:B012--5:R-:W-:Y:S01]  /*fcc0*/  ENDCOLLECTIVE ;  /* 0x000000000000791b */ /* 0x027fe20003800000 */
.L_x_6651:
[----:B------:R-:W-:Y:S05]  /*fcd0*/  BSYNC B0 ;  /* 0x0000000000007941 */ /* 0x000fea0003800000 */
.L_x_6650:
[----:B------:R-:W-:Y:S05]  /*fce0*/  BRA `(.L_x_6652) ;  /* 0xffffffc400887947 */ /* 0x000fea000383ffff */
.L_x_6544:
[----:B------:R-:W-:Y:S01]  /*fcf0*/  BSSY B0, `(.L_x_6653) ;  /* 0x0000006000007945 */ /* 0x000fe20003800000 */
[----:B------:R-:W-:-:S07]  /*fd00*/  MOV R15, 0xffffffff ;  /* 0xffffffff000f7802 */ /* 0x000fce0000000f00 */
[----:B01---5:R-:W-:Y:S05]  /*fd10*/  WARPSYNC.COLLECTIVE R15, `(.L_x_6654) ;  /* 0x000000000f0c7348 */ /* 0x023fea0003c00000 */
[----:B------:R-:W-:Y:S02]  /*fd20*/  ELECT P6, UR62, PT ;  /* 0x00000000003e782f */ /* 0x000fe400038c0000 */
[----:B------:R-:W-:Y:S01]  /*fd30*/  MOV R14, UR62 ;  /* 0x0000003e000e7c02 */ /* 0x000fe20008000f00 */
[----:B01---5:R-:W-:Y:S10]  /*fd40*/  ENDCOLLECTIVE ;  /* 0x000000000000791b */ /* 0x023ff40003800000 */
.L_x_6654:
[----:B------:R-:W-:Y:S05]  /*fd50*/  BSYNC B0 ;  /* 0x0000000000007941 */ /* 0x000fea0003800000 */
.L_x_6653:
[----:B------:R-:W-:Y:S05]  /*fd60*/  BRA `(.L_x_6655) ;  /* 0xffffffc4007c7947 */ /* 0x000fea000383ffff */
.L_x_6546:
[----:B--2---:R2:W3:Y:S02]  /*fd70*/  SYNCS.PHASECHK.TRANS64.TRYWAIT P1, [R5+URZ+0x28840], R2 ;  /* 0x02884002050075a7 */ /* 0x0044e4000802017f */
[----:B---3--:R-:W-:Y:S05]  /*fd80*/  @!P1 NANOSLEEP.SYNCS 0x989680 ;  /* 0x009896800000995d */ /* 0x008fea0003900000 */
[----:B------:R-:W3:Y:S02]  /*fd90*/  @!P1 SYNCS.PHASECHK.TRANS64 P1, [R5+URZ+0x28840], R2 ;  /* 0x02884002050095a7 */ /* 0x000ee4000802007f */
[----:B---3--:R-:W-:Y:S05]  /*fda0*/  @!P1 BRA `(.L_x_6546) ;  /* 0xfffffffc00f09947 */ /* 0x008fea000383ffff */
[----:B------:R-:W-:Y:S05]  /*fdb0*/  BRA `(.L_x_6656) ;  /* 0xffffffc4009c7947 */ /* 0x000fea000383ffff */
.L_x_6548:
[----:B0-----:R0:W3:Y:S02]  /*fdc0*/  SYNCS.PHASECHK.TRANS64.TRYWAIT P1, [R7+URZ+0x28840], R0 ;  /* 0x02884000070075a7 */ /* 0x0010e4000802017f */
[----:B---3--:R-:W-:Y:S05]  /*fdd0*/  @!P1 NANOSLEEP.SYNCS 0x989680 ;  /* 0x009896800000995d */ /* 0x008fea0003900000 */
[----:B------:R-:W3:Y:S02]  /*fde0*/  @!P1 SYNCS.PHASECHK.TRANS64 P1, [R7+URZ+0x28840], R0 ;  /* 0x02884000070095a7 */ /* 0x000ee4000802007f */
[----:B---3--:R-:W-:Y:S05]  /*fdf0*/  @!P1 BRA `(.L_x_6548) ;  /* 0xfffffffc00f09947 */ /* 0x008fea000383ffff */
[----:B------:R-:W-:Y:S05]  /*fe00*/  BRA `(.L_x_6657) ;  /* 0xffffffc400a87947 */ /* 0x000fea000383ffff */
.L_x_6550:
[----:B---3--:R3:W4:Y:S02]  /*fe10*/  SYNCS.PHASECHK.TRANS64.TRYWAIT P1, [R5+URZ+0x28860], R2 ;  /* 0x02886002050075a7 */ /* 0x008724000802017f */
[----:B----4-:R-:W-:Y:S05]  /*fe20*/  @!P1 NANOSLEEP.SYNCS 0x989680 ;  /* 0x009896800000995d */ /* 0x010fea0003900000 */
[----:B------:R-:W4:Y:S02]  /*fe30*/  @!P1 SYNCS.PHASECHK.TRANS64 P1, [R5+URZ+0x28860], R2 ;  /* 0x02886002050095a7 */ /* 0x000f24000802007f */
[----:B----4-:R-:W-:Y:S05]  /*fe40*/  @!P1 BRA `(.L_x_6550) ;  /* 0xfffffffc00f09947 */ /* 0x010fea000383ffff */
[----:B------:R-:W-:Y:S05]  /*fe50*/  BRA `(.L_x_6658) ;  /* 0xffffffc400a47947 */ /* 0x000fea000383ffff */
.L_x_6659:
        /* <DEDUP_REMOVED lines=10> */
.L_x_15974:


//--------------------- .text._ZN7cutlass13device_kernelIN5flash11enable_sm90INS1_16FlashAttnFwdSm90INS1_25CollectiveMainloopFwdSm90ILi2EN4cute5tupleIJNS5_1CILi1EEES8_S8_EEENS6_IJNS7_ILi128EEESA_SA_EEELi128ENS_10bfloat16_tEfNS_4arch4Sm90ELb0ELb0ELb1ELb1ELb1ELb0ELb0ELb1ELb1ELb1ELb1ELb0EEENS1_21CollectiveEpilogueFwdISB_S9_SC_SE_Li256ELb1ELb1ELb1ELb0EEENS1_36VarlenDynamicPersistentTileSchedulerILi128ELi128ELi256ELi128ELb1ELb1ELb1ELb0ELb1ELb1EEEEEEEEEvNT_6ParamsE --------------------------
	.section	.text._ZN7cutlass13device_kernelIN5flash11enable_sm90INS1_16FlashAttnFwdSm90INS1_25CollectiveMainloopFwdSm90ILi2EN4cute5tupleIJNS5_1CILi1EEES8_S8_EEENS6_IJNS7_ILi128EEESA_SA_EEELi128ENS_10bfloat16_tEfNS_4arch4Sm90ELb0ELb0ELb1ELb1ELb1ELb0ELb0ELb1ELb1ELb1ELb1ELb0EEENS1_21CollectiveEpilogueFwdISB_S9_SC_SE_Li256ELb1ELb1ELb1ELb0EEENS1_36VarlenDynamicPersistentTileSchedulerILi128ELi128ELi256ELi128ELb1ELb1ELb1ELb0ELb1ELb1EEEEEEEEEvNT_6ParamsE,"ax",@progbits
	.align	128
.text._ZN7cutlass13device_kernelIN5flash11enable_sm90INS1_16FlashAttnFwdSm90INS1_25CollectiveMainloopFwdSm90ILi2EN4cute5tupleIJNS5_1CILi1EEES8_S8_EEENS6_IJNS7_ILi128EEESA_SA_EEELi128ENS_10bfloat16_tEfNS_4arch4Sm90ELb0ELb0ELb1ELb1ELb1ELb0ELb0ELb1ELb1ELb1ELb1ELb0EEENS1_21CollectiveEpilogueFwdISB_S9_SC_SE_Li256ELb1ELb1ELb1ELb0EEENS1_36VarlenDynamicPersistentTileSchedulerILi128ELi128ELi256ELi128ELb1ELb1ELb1ELb0ELb1ELb1EEEEEEEEEvNT_6ParamsE:
        .type           _ZN7cutlass13device_kernelIN5flash11enable_sm90INS1_16FlashAttnFwdSm90INS1_25CollectiveMainloopFwdSm90ILi2EN4cute5tupleIJNS5_1CILi1EEES8_S8_EEENS6_IJNS7_ILi128EEESA_SA_EEELi128ENS_10bfloat16_tEfNS_4arch4Sm90ELb0ELb0ELb1ELb1ELb1ELb0ELb0ELb1ELb1ELb1ELb1ELb0EEENS1_21CollectiveEpilogueFwdISB_S9_SC_SE_Li256ELb1ELb1ELb1ELb0EEENS1_36VarlenDynamicPersistentTileSchedulerILi128ELi128ELi256ELi128ELb1ELb1ELb1ELb0ELb1ELb1EEEEEEEEEvNT_6ParamsE,@function
        .size           _ZN7cutlass13device_kernelIN5flash11enable_sm90INS1_16FlashAttnFwdSm90INS1_25CollectiveMainloopFwdSm90ILi2EN4cute5tupleIJNS5_1CILi1EEES8_S8_EEENS6_IJNS7_ILi128EEESA_SA_EEELi128ENS_10bfloat16_tEfNS_4arch4Sm90ELb0ELb0ELb1ELb1ELb1ELb0ELb0ELb1ELb1ELb1ELb1ELb0EEENS1_21CollectiveEpilogueFwdISB_S9_SC_SE_Li256ELb1ELb1ELb1ELb0EEENS1_36VarlenDynamicPersistentTileSchedulerILi128ELi128ELi256ELi128ELb1ELb1ELb1ELb0ELb1ELb1EEEEEEEEEvNT_6ParamsE,(.L_x_15975 - _ZN7cutlass13device_kernelIN5flash11enable_sm90INS1_16FlashAttnFwdSm90INS1_25CollectiveMainloopFwdSm90ILi2EN4cute5tupleIJNS5_1CILi1EEES8_S8_EEENS6_IJNS7_ILi128EEESA_SA_EEELi128ENS_10bfloat16_tEfNS_4arch4Sm90ELb0ELb0ELb1ELb1ELb1ELb0ELb0ELb1ELb1ELb1ELb1ELb0EEENS1_21CollectiveEpilogueFwdISB_S9_SC_SE_Li256ELb1ELb1ELb1ELb0EEENS1_36VarlenDynamicPersistentTileSchedulerILi128ELi128ELi256ELi128ELb1ELb1ELb1ELb0ELb1ELb1EEEEEEEEEvNT_6ParamsE)
        .other          _ZN7cutlass13device_kernelIN5flash11enable_sm90INS1_16FlashAttnFwdSm90INS1_25CollectiveMainloopFwdSm90ILi2EN4cute5tupleIJNS5_1CILi1EEES8_S8_EEENS6_IJNS7_ILi128EEESA_SA_EEELi128ENS_10bfloat16_tEfNS_4arch4Sm90ELb0ELb0ELb1ELb1ELb1ELb0ELb0ELb1ELb1ELb1ELb1ELb0EEENS1_21CollectiveEpilogueFwdISB_S9_SC_SE_Li256ELb1ELb1ELb1ELb0EEENS1_36VarlenDynamicPersistentTileSchedulerILi128ELi128ELi256ELi128ELb1ELb1ELb1ELb0ELb1ELb1EEEEEEEEEvNT_6ParamsE,@"STO_CUDA_ENTRY STV_DEFAULT"
_ZN7cutlass13device_kernelIN5flash11enable_sm90INS1_16FlashAttnFwdSm90INS1_25CollectiveMainloopFwdSm90ILi2EN4cute5tupleIJNS5_1CILi1EEES8_S8_EEENS6_IJNS7_ILi128EEESA_SA_EEELi128ENS_10bfloat16_tEfNS_4arch4Sm90ELb0ELb0ELb1ELb1ELb1ELb0ELb0ELb1ELb1ELb1ELb1ELb0EEENS1_21CollectiveEpilogueFwdISB_S9_SC_SE_Li256ELb1ELb1ELb1ELb0EEENS1_36VarlenDynamicPersistentTileSchedulerILi128ELi128ELi256ELi128ELb1ELb1ELb1ELb0ELb1ELb1EEEEEEEEEvNT_6ParamsE:
[----:B------:R-:W0:Y:S02]  /*0000*/  LDC R1, c[0x0][0x28] ;  /* 0x00000a00ff017b82 */ /* 0x000e240000000800 */
[----:B0-----:R-:W-:Y:S01]  /*0010*/  VIADD R1, R1, 0xffffffd8 ;  /* 0xffffffd801017836 */ /* 0x001fe20000000000 */
[----:B------:R-:W0:Y:S01]  /*0020*/  S2R R3, SR_TID.X ;  /* 0x0000000000037919 */ /* 0x000e220000002100 */
[----:B------:R-:W-:Y:S01]  /*0030*/  ELECT P0, URZ, PT ;  /* 0x00000000003f782f */ /* 0x000fe20003800000 */
[----:B------:R-:W-:Y:S01]  /*0040*/  UMOV UR4, 0x80 ;  /* 0x0000008000047882 */ /* 0x000fe20000000000 */
[----:B------:R-:W-:Y:S01]  /*0050*/  UMOV UR7, 0x100 ;  /* 0x0000010000077882 */ /* 0x000fe20000000000 */
[--C-:B0-----:R-:W-:Y:S02]  /*0060*/  SHF.R.U32.HI R0, RZ, 0x5, R3.reuse ;  /* 0x00000005ff007819 */ /* 0x101fe40000011603 */
[----:B------:R-:W-:-:S03]  /*0070*/  SHF.R.U32.HI R3, RZ, 0x7, R3 ;  /* 0x00000007ff037819 */ /* 0x000fc60000011603 */
[----:B------:R-:W0:Y:S02]  /*0080*/  SHFL.IDX PT, R2, R0, RZ, 0x1f ;  /* 0x00001fff00027589 */ /* 0x000e2400000e0000 */
[C---:B0-----:R-:W-:Y:S02]  /*0090*/  ISETP.NE.OR P0, PT, R2.reuse, RZ, !P0 ;  /* 0x000000ff0200720c */ /* 0x041fe40004705670 */
[----:B------:R-:W-:Y:S02]  /*00a0*/  ISETP.NE.AND P1, PT, R2, RZ, PT ;  /* 0x000000ff0200720c */ /* 0x000fe40003f25270 */
[----:B------:R0:W1:Y:S09]  /*00b0*/  SHFL.IDX PT, R2, R3, RZ, 0x1f ;  /* 0x00001fff03027589 */ /* 0x00007200000e0000 */
[----:B------:R-:W-:Y:S01]  /*00c0*/  VOTEU.ALL UP0, P0 ;  /* 0x00000000003f7886 */ /* 0x000fe20000000000 */
[----:B------:R-:W-:-:S04]  /*00d0*/  VOTEU.ALL UP1, P0 ;  /* 0x00000000003f7886 */ /* 0x000fc80000020000 */
[----:B------:R-:W2:Y:S01]  /*00e0*/  @!UP0 S2UR UR8, SR_CgaCtaId ;  /* 0x00000000000889c3 */ /* 0x000ea20000008800 */
[----:B------:R-:W-:Y:S01]  /*00f0*/  @!UP0 UMOV UR6, 0x400 ;  /* 0x0000040000068882 */ /* 0x000fe20000000000 */
[----:B------:R-:W-:-:S04]  /*0100*/  @!UP0 UIADD3 UR4, -UR4, 0x100000, URZ ;  /* 0x0010000004048890 */ /* 0x000fc8000fffe13f */
[----:B------:R-:W-:Y:S02]  /*0110*/  @!UP0 USHF.L.U32 UR5, UR4, 0xb, URZ ;  /* 0x0000000b04058899 */ /* 0x000fe4000800063f */
[----:B------:R-:W-:Y:S02]  /*0120*/  @!UP0 USHF.L.U32 UR4, UR4, 0x1, URZ ;  /* 0x0000000104048899 */ /* 0x000fe4000800063f */
[----:B--2---:R-:W-:Y:S02]  /*0130*/  @!UP0 ULEA UR8, UR8, UR6, 0x18 ;  /* 0x0000000608088291 */ /* 0x004fe4000f8ec03f */
        /* <DEDUP_REMOVED lines=25> */
.L_x_6660:
        /* <DEDUP_REMOVED lines=22> */
.L_x_6661:
        /* <DEDUP_REMOVED lines=18> */
.L_x_6662:
        /* <DEDUP_REMOVED lines=22> */
.L_x_6663:
        /* <DEDUP_REMOVED lines=22> */
.L_x_6664:
[----:B------:R-:W-:Y:S01]  /*0810*/  ISETP.NE.AND P0, PT, R2, RZ, PT ;  /* 0x000000ff0200720c */ /* 0x000fe20003f05270 */
[----:B------:R-:W-:Y:S01]  /*0820*/  IMAD.MOV.U32 R2, RZ, RZ, 0x1 ;  /* 0x00000001ff027424 */ /* 0x000fe200078e00ff */
[----:B------:R-:W-:Y:S01]  /*0830*/  NOP ;  /* 0x0000000000007918 */ /* 0x000fe20000000000 */
[----:B------:R-:W-:-:S03]  /*0840*/  ULDC.64 UR36, c[0x0][0x208] ;  /* 0x0000820000247ab9 */ /* 0x000fc60000000a00 */
[----:B------:R-:W-:-:S05]  /*0850*/  SEL R2, R2, 0x2, !P0 ;  /* 0x0000000202027807 */ /* 0x000fca0004000000 */
[----:B------:R0:W-:Y:S02]  /*0860*/  STL [R1+0x4], R2 ;  /* 0x0000040201007387 */ /* 0x0001e40000100800 */
[----:B01234-:R-:W-:Y:S06]  /*0870*/  BAR.SYNC.DEFER_BLOCKING 0x0 ;  /* 0x0000000000007b1d */ /* 0x01ffec0000010000 */
[----:B------:R-:W-:Y:S05]  /*0880*/  @!P0 BRA `(.L_x_6665) ;  /* 0x0000009c00388947 */ /* 0x000fea0003800000 */
.L_x_6666:
[----:B------:R-:W-:-:S08]  /*0890*/  NOP ;  /* 0x0000000000007918 */ /* 0x000fd00000000000 */
[----:B------:R-:W0:Y:S02]  /*08a0*/  USETMAXREG.TRY_ALLOC.CTAPOOL UP0, 0xe8 ;  /* 0x000000e8000079c8 */ /* 0x000e240008000600 */
[----:B0-----:R-:W-:-:S13]  /*08b0*/  PLOP3.LUT P0, PT, PT, PT, UP0, 0x80, 0x0 ;  /* 0x000000000000781c */ /* 0x001fda0003f0f008 */
[----:B------:R-:W-:Y:S05]  /*08c0*/  @!P0 BRA `(.L_x_6666) ;  /* 0xfffffffc00f08947 */ /* 0x000fea000383ffff */
[----:B------:R-:W0:Y:S01]  /*08d0*/  S2R R2, SR_TID.X ;  /* 0x0000000000027919 */ /* 0x000e220000002100 */
[----:B------:R-:W1:Y:S01]  /*08e0*/  S2UR UR5, SR_CgaCtaId ;  /* 0x00000000000579c3 */ /* 0x000e620000008800 */
[----:B------:R-:W-:-:S07]  /*08f0*/  UMOV UR4, 0x400 ;  /* 0x0000040000047882 */ /* 0x000fce0000000000 */
[----:B------:R-:W-:Y:S06]  /*0900*/  BAR.ARV 0x8, 0x180 ;  /* 0x0206000000007b1d */ /* 0x000fec0000002000 */
[----:B-1----:R-:W-:Y:S01]  /*0910*/  ULEA UR4, UR5, UR4, 0x18 ;  /* 0x0000000405047291 */ /* 0x002fe2000f8ec03f */
[----:B0-----:R-:W-:-:S04]  /*0920*/  LOP3.LUT R0, R2, 0xffffff80, RZ, 0xc0, !PT ;  /* 0xffffff8002007812 */ /* 0x001fc800078ec0ff */
[----:B------:R-:W-:-:S13]  /*0930*/  ISETP.NE.AND P0, PT, R0, 0x80, PT ;  /* 0x000000800000780c */ /* 0x000fda0003f05270 */
[----:B------:R-:W-:Y:S08]  /*0940*/  @!P0 BAR.ARV 0x9, 0x100 ;  /* 0x0244000000008b1d */ /* 0x000ff00000002000 */
[----:B------:R-:W-:Y:S06]  /*0950*/  BAR.SYNC.DEFER_BLOCKING 0x5, 0x180 ;  /* 0x0146000000007b1d */ /* 0x000fec0000010000 */
[----:B------:R-:W0:Y:S01]  /*0960*/  LDS.128 R16, [UR4+0x288d0] ;  /* 0x0288d004ff107984 */ /* 0x000e220008000c00 */
[----:B------:R-:W-:Y:S01]  /*0970*/  ULDC UR4, c[0x0][0xc3c] ;  /* 0x00030f0000047ab9 */ /* 0x000fe20000000800 */
[----:B------:R-:W-:Y:S06]  /*0980*/  BAR.ARV 0x4, 0x180 ;  /* 0x0106000000007b1d */ /* 0x000fec0000002000 */
[----:B0-----:R-:W-:-:S13]  /*0990*/  ISETP.GE.AND P0, PT, R19, UR4, PT ;  /* 0x0000000413007c0c */ /* 0x001fda000bf06270 */
[----:B------:R-:W-:Y:S05]  /*09a0*/  @P0 EXIT ;  /* 0x000000000000094d */ /* 0x000fea0003800000 */
[----:B------:R-:W2:Y:S01]  /*09b0*/  LDL.LU R10, [R1+0x4] ;  /* 0x00000400010a7983 */ /* 0x000ea20000300800 */
[----:B------:R-:W-:-:S05]  /*09c0*/  VIADD R228, R2, 0xffffff80 ;  /* 0xffffff8002e47836 */ /* 0x000fca0000000000 */
[----:B------:R-:W-:-:S04]  /*09d0*/  SHF.R.S32.HI R3, RZ, 0x1f, R228 ;  /* 0x0000001fff037819 */ /* 0x000fc800000114e4 */
[----:B------:R-:W-:-:S04]  /*09e0*/  LEA.HI R5, R3, R228, RZ, 0x7 ;  /* 0x000000e403057211 */ /* 0x000fc800078f38ff */
[----:B------:R-:W-:-:S05]  /*09f0*/  LOP3.LUT R7, R5, 0xffffff80, RZ, 0xc0, !PT ;  /* 0xffffff8005077812 */ /* 0x000fca00078ec0ff */
[----:B------:R-:W-:-:S05]  /*0a00*/  IMAD.IADD R206, R228, 0x1, -R7 ;  /* 0x00000001e4ce7824 */ /* 0x000fca00078e0a07 */
[----:B------:R-:W-:-:S04]  /*0a10*/  SHF.R.S32.HI R11, RZ, 0x1f, R206 ;  /* 0x0000001fff0b7819 */ /* 0x000fc800000114ce */
[----:B------:R-:W-:-:S04]  /*0a20*/  LEA.HI R4, R11, R206, RZ, 0x2 ;  /* 0x000000ce0b047211 */ /* 0x000fc800078f10ff */
[--C-:B------:R-:W-:Y:S02]  /*0a30*/  SHF.R.S32.HI R6, RZ, 0x2, R4.reuse ;  /* 0x00000002ff067819 */ /* 0x100fe40000011404 */
[----:B------:R-:W-:Y:S02]  /*0a40*/  SHF.R.S32.HI R9, RZ, 0x1f, R4 ;  /* 0x0000001fff097819 */ /* 0x000fe40000011404 */
[----:B------:R-:W-:Y:S02]  /*0a50*/  LEA.HI R0, R3, R228, RZ, 0x4 ;  /* 0x000000e403007211 */ /* 0x000fe400078f20ff */
[----:B------:R-:W-:Y:S02]  /*0a60*/  LEA.HI R9, R9, R6, RZ, 0x3 ;  /* 0x0000000609097211 */ /* 0x000fe400078f18ff */
[----:B------:R-:W-:Y:S02]  /*0a70*/  LEA.HI R2, R3, R228, RZ, 0x5 ;  /* 0x000000e403027211 */ /* 0x000fe400078f28ff */
[----:B------:R-:W-:-:S02]  /*0a80*/  LOP3.LUT R13, R9, 0xfffffff8, RZ, 0xc0, !PT ;  /* 0xfffffff8090d7812 */ /* 0x000fc400078ec0ff */
[----:B------:R-:W-:Y:S01]  /*0a90*/  SHF.R.S32.HI R9, RZ, 0x4, R0 ;  /* 0x00000004ff097819 */ /* 0x000fe20000011400 */
[----:B------:R-:W-:Y:S01]  /*0aa0*/  IMAD.SHL.U32 R2, R2, 0x20, RZ ;  /* 0x0000002002027824 */ /* 0x000fe200078e00ff */
[C---:B------:R-:W-:Y:S02]  /*0ab0*/  LOP3.LUT R7, R0.reuse, 0x3fffff0, RZ, 0xc0, !PT ;  /* 0x03fffff000077812 */ /* 0x040fe400078ec0ff */
[----:B------:R-:W-:Y:S02]  /*0ac0*/  LEA.HI R0, R0, R9, RZ, 0x1 ;  /* 0x0000000900007211 */ /* 0x000fe400078f08ff */
[----:B------:R-:W-:Y:S01]  /*0ad0*/  LOP3.LUT R2, R2, 0xfffffc00, RZ, 0xc0, !PT ;  /* 0xfffffc0002027812 */ /* 0x000fe200078ec0ff */
[----:B------:R-:W-:Y:S01]  /*0ae0*/  IMAD.IADD R7, R228, 0x1, -R7 ;  /* 0x00000001e4077824 */ /* 0x000fe200078e0a07 */
[----:B------:R-:W-:Y:S02]  /*0af0*/  LEA.HI R8, R3, R228, RZ, 0x2 ;  /* 0x000000e403087211 */ /* 0x000fe400078f10ff */
[----:B------:R-:W-:-:S02]  /*0b00*/  LOP3.LUT R0, R0, 0x1ffffffe, RZ, 0xc0, !PT ;  /* 0x1ffffffe00007812 */ /* 0x000fc400078ec0ff */
[----:B------:R-:W-:Y:S01]  /*0b10*/  IADD3 R6, R6, -R13, RZ ;  /* 0x8000000d06067210 */ /* 0x000fe20007ffe0ff */
[----:B------:R-:W-:Y:S01]  /*0b20*/  IMAD R7, R7, 0x40, R2 ;  /* 0x0000004007077824 */ /* 0x000fe200078e0202 */
[----:B------:R-:W-:Y:S01]  /*0b30*/  LOP3.LUT R13, R8, 0xfffffffc, RZ, 0xc0, !PT ;  /* 0xfffffffc080d7812 */ /* 0x000fe200078ec0ff */
[----:B------:R-:W-:Y:S01]  /*0b40*/  IMAD.IADD R0, R9, 0x1, -R0 ;  /* 0x0000000109007824 */ /* 0x000fe200078e0a00 */
[----:B------:R-:W-:Y:S02]  /*0b50*/  SHF.R.S32.HI R222, RZ, 0x7, R5 ;  /* 0x00000007ffde7819 */ /* 0x000fe40000011405 */
[----:B------:R-:W-:Y:S01]  /*0b60*/  LEA.HI R3, R3, R228, RZ, 0x3 ;  /* 0x000000e403037211 */ /* 0x000fe200078f18ff */
[----:B------:R-:W-:Y:S01]  /*0b70*/  IMAD.IADD R13, R228, 0x1, -R13 ;  /* 0x00000001e40d7824 */ /* 0x000fe200078e0a0d */
[----:B------:R-:W-:Y:S01]  /*0b80*/  LOP3.LUT R9, R4, 0x7ffffffc, RZ, 0xc0, !PT ;  /* 0x7ffffffc04097812 */ /* 0x000fe200078ec0ff */
[----:B------:R-:W-:Y:S01]  /*0b90*/  IMAD R225, R0, 0x8, R7 ;  /* 0x0000000800e17824 */ /* 0x000fe200078e0207 */
[----:B------:R-:W-:-:S02]  /*0ba0*/  LEA.HI R11, R11, R206, RZ, 0x5 ;  /* 0x000000ce0b0b7211 */ /* 0x000fc400078f28ff */
[----:B------:R-:W-:Y:S02]  /*0bb0*/  LEA.HI R5, R5, R222, RZ, 0x1 ;  /* 0x000000de05057211 */ /* 0x000fe400078f08ff */
[----:B------:R-:W-:Y:S01]  /*0bc0*/  LOP3.LUT R7, R3, 0xfffffff8, RZ, 0xc0, !PT ;  /* 0xfffffff803077812 */ /* 0x000fe200078ec0ff */
[----:B------:R-:W-:Y:S01]  /*0bd0*/  IMAD.IADD R9, R206, 0x1, -R9 ;  /* 0x00000001ce097824 */ /* 0x000fe200078e0a09 */
[----:B------:R-:W-:Y:S02]  /*0be0*/  SHF.R.S32.HI R11, RZ, 0x5, R11 ;  /* 0x00000005ff0b7819 */ /* 0x000fe4000001140b */
[----:B------:R-:W-:Y:S01]  /*0bf0*/  LEA.HI R2, R13, R13, RZ, 0x1 ;  /* 0x0000000d0d027211 */ /* 0x000fe200078f08ff */
[----:B------:R-:W-:Y:S01]  /*0c00*/  IMAD.IADD R154, R228, 0x1, -R7 ;  /* 0x00000001e49a7824 */ /* 0x000fe200078e0a07 */
[----:B------:R-:W-:Y:S01]  /*0c10*/  LOP3.LUT R5, R5, 0x3fffffe, RZ, 0xc0, !PT ;  /* 0x03fffffe05057812 */ /* 0x000fe200078ec0ff */
[----:B------:R-:W-:Y:S01]  /*0c20*/  IMAD R6, R11, 0x10, R6 ;  /* 0x000000100b067824 */ /* 0x000fe200078e0206 */
[----:B------:R-:W-:Y:S01]  /*0c30*/  LOP3.LUT R2, R2, 0x1ffffffe, RZ, 0xc0, !PT ;  /* 0x1ffffffe02027812 */ /* 0x000fe200078ec0ff */
[----:B------:R-:W-:Y:S01]  /*0c40*/  IMAD.SHL.U32 R153, R154, 0x8, RZ ;  /* 0x000000089a997824 */ /* 0x000fe200078e00ff */
[----:B------:R-:W-:Y:S01]  /*0c50*/  SHF.L.U32 R203, R9, 0x1, RZ ;  /* 0x0000000109cb7819 */ /* 0x000fe200000006ff */
[----:B------:R-:W-:-:S02]  /*0c60*/  IMAD.IADD R5, R222, 0x1, -R5 ;  /* 0x00000001de057824 */ /* 0x000fc400078e0a05 */
[----:B------:R-:W-:Y:S01]  /*0c70*/  IMAD.IADD R2, R13, 0x1, -R2 ;  /* 0x000000010d027824 */ /* 0x000fe200078e0a02 */
[----:B------:R-:W-:Y:S01]  /*0c80*/  IADD3 R194, R203, 0x40, RZ ;  /* 0x00000040cbc27810 */ /* 0x000fe20007ffe0ff */
[----:B------:R-:W-:Y:S02]  /*0c90*/  IMAD R223, R5, 0x40, R6 ;  /* 0x0000004005df7824 */ /* 0x000fe400078e0206 */
[----:B------:R-:W-:Y:S02]  /*0ca0*/  VIADD R23, R153, 0x40 ;  /* 0x0000004099177836 */ /* 0x000fe40000000000 */
        /* <DEDUP_REMOVED lines=14> */
[----:B------:R-:W-:Y:S01]  /*0d90*/  MOV R5, R17 ;  /* 0x0000001100057202 */ /* 0x000fe20000000f00 */
[----:B------:R-:W-:Y:S01]  /*0da0*/  IMAD.MOV.U32 R6, RZ, RZ, R18 ;  /* 0x000000ffff067224 */ /* 0x000fe200078e0012 */
[----:B------:R-:W-:Y:S01]  /*0db0*/  SHF.R.S32.HI R204, RZ, 0x3, R3 ;  /* 0x00000003ffcc7819 */ /* 0x000fe20000011403 */
[----:B------:R-:W-:Y:S01]  /*0dc0*/  IMAD.MOV.U32 R7, RZ, RZ, R19 ;  /* 0x000000ffff077224 */ /* 0x000fe200078e0013 */
[----:B------:R-:W-:Y:S01]  /*0dd0*/  SHF.R.S32.HI R227, RZ, 0x1f, R153 ;  /* 0x0000001fffe37819 */ /* 0x000fe20000011499 */
[----:B------:R-:W-:Y:S01]  /*0de0*/  IMAD.MOV.U32 R205, RZ, RZ, RZ ;  /* 0x000000ffffcd7224 */ /* 0x000fe200078e00ff */
        /* <DEDUP_REMOVED lines=16> */
[----:B------:R-:W-:Y:S01]  /*0ef0*/  LEA R224, R2, R223, 0x3 ;  /* 0x000000df02e07211 */ /* 0x000fe200078e18ff */
[----:B------:R-:W-:Y:S01]  /*0f00*/  UMOV UR38, URZ ;  /* 0x0000003f00267c82 */ /* 0x000fe20008000000 */
[----:B------:R-:W-:Y:S01]  /*0f10*/  UMOV UR39, URZ ;  /* 0x0000003f00277c82 */ /* 0x000fe20008000000 */
[----:B--2---:R-:W-:-:S07]  /*0f20*/  LOP3.LUT R152, R10, 0x1, RZ, 0xfc, !PT ;  /* 0x000000010a987812 */ /* 0x004fce00078efcff */
.L_x_6716:
[----:B0--34-:R-:W0:Y:S01]  /*0f30*/  LDC.64 R2, c[0x0][0xc88] ;  /* 0x00032200ff027b82 */ /* 0x019e220000000a00 */
[----:B------:R-:W-:-:S07]  /*0f40*/  ULDC.64 UR4, c[0x0][0xa28] ;  /* 0x00028a0000047ab9 */ /* 0x000fce0000000a00 */
[----:B--2---:R-:W1:Y:S08]  /*0f50*/  LDC.64 R10, c[0x0][0x418] ;  /* 0x00010600ff0a7b82 */ /* 0x004e700000000a00 */
[----:B------:R-:W2:Y:S01]  /*0f60*/  LDC R0, c[0x0][0x424] ;  /* 0x00010900ff007b82 */ /* 0x000ea20000000800 */
[----:B0-----:R-:W-:-:S07]  /*0f70*/  IMAD.WIDE R2, R7, 0x4, R2 ;  /* 0x0000000407027825 */ /* 0x001fce00078e0202 */
[----:B------:R-:W0:Y:S01]  /*0f80*/  LDC R13, c[0x0][0x2f0] ;  /* 0x0000bc00ff0d7b82 */ /* 0x000e220000000800 */
[----:B------:R-:W3:Y:S01]  /*0f90*/  LDG.E R22, desc[UR36][R2.64] ;  /* 0x0000002402167981 */ /* 0x000ee2000c1e1900 */
[----:B------:R-:W-:Y:S01]  /*0fa0*/  ISETP.NE.U32.AND P0, PT, RZ, UR4, PT ;  /* 0x00000004ff007c0c */ /* 0x000fe2000bf05070 */
[----:B------:R-:W-:-:S03]  /*0fb0*/  IMAD.MOV.U32 R7, RZ, RZ, RZ ;  /* 0x000000ffff077224 */ /* 0x000fc600078e00ff */
[----:B------:R-:W-:Y:S02]  /*0fc0*/  ISETP.NE.AND.EX P0, PT, RZ, UR5, PT, P0 ;  /* 0x00000005ff007c0c */ /* 0x000fe4000bf05300 */
[----:B---3--:R-:W-:-:S11]  /*0fd0*/  SHF.R.S32.HI R19, RZ, 0x1f, R22 ;  /* 0x0000001fff137819 */ /* 0x008fd60000011416 */
[----:B------:R-:W-:-:S04]  /*0fe0*/  @P0 LEA R8, P1, R22, UR4, 0x2 ;  /* 0x0000000416080c11 */ /* 0x000fc8000f8210ff */
[----:B------:R-:W-:Y:S01]  /*0ff0*/  @P0 LEA.HI.X R9, R22, UR5, R19, 0x2, P1 ;  /* 0x0000000516090c11 */ /* 0x000fe200088f1413 */
[----:B------:R-:W-:Y:S02]  /*1000*/  ULDC.64 UR4, c[0x0][0xa20] ;  /* 0x0002880000047ab9 */ /* 0x000fe40000000a00 */
[----:B------:R-:W-:Y:S02]  /*1010*/  ISETP.NE.U32.AND P1, PT, RZ, UR4, PT ;  /* 0x00000004ff007c0c */ /* 0x000fe4000bf25070 */
[----:B------:R3:W5:Y:S01]  /*1020*/  @P0 LDG.E R7, desc[UR36][R8.64] ;  /* 0x0000002408070981 */ /* 0x000762000c1e1900 */
[----:B-1----:R-:W-:Y:S02]  /*1030*/  ISETP.NE.U32.AND P0, PT, R10, RZ, PT ;  /* 0x000000ff0a00720c */ /* 0x002fe40003f05070 */
[----:B------:R-:W-:Y:S02]  /*1040*/  ISETP.NE.AND.EX P1, PT, RZ, UR5, PT, P1 ;  /* 0x00000005ff007c0c */ /* 0x000fe4000bf25310 */
[----:B------:R-:W-:-:S04]  /*1050*/  ISETP.NE.AND.EX P0, PT, R11, RZ, PT, P0 ;  /* 0x000000ff0b00720c */ /* 0x000fc80003f05300 */
[----:B--2---:R-:W-:-:S05]  /*1060*/  SEL R0, R0, 0x1, P0 ;  /* 0x0000000100007807 */ /* 0x004fca0000000000 */
[----:B0-----:R-:W-:Y:S02]  /*1070*/  IMAD R92, R0, R13, RZ ;  /* 0x0000000d005c7224 */ /* 0x001fe400078e02ff */
[----:B------:R-:W-:-:S04]  /*1080*/  @P1 LEA R2, P2, R22, UR4, 0x2 ;  /* 0x0000000416021c11 */ /* 0x000fc8000f8410ff */
[----:B------:R-:W-:-:S05]  /*1090*/  @P1 LEA.HI.X R3, R22, UR5, R19, 0x2, P2 ;  /* 0x0000000516031c11 */ /* 0x000fca00090f1413 */
[----:B------:R3:W5:Y:S01]  /*10a0*/  @P1 LDG.E R92, desc[UR36][R2.64] ;  /* 0x00000024025c1981 */ /* 0x000762000c1e1900 */
[----:B------:R-:W-:Y:S05]  /*10b0*/  @P1 BRA `(.L_x_6667) ;  /* 0x0000000000241947 */ /* 0x000fea0003800000 */
[----:B------:R-:W-:Y:S02]  /*10c0*/  ULDC.64 UR4, c[0x0][0xa08] ;  /* 0x0002820000047ab9 */ /* 0x000fe40000000a00 */
[----:B------:R-:W-:-:S04]  /*10d0*/  ISETP.NE.U32.AND P0, PT, RZ, UR4, PT ;  /* 0x00000004ff007c0c */ /* 0x000fc8000bf05070 */
[----:B------:R-:W-:-:S13]  /*10e0*/  ISETP.NE.AND.EX P0, PT, RZ, UR5, PT, P0 ;  /* 0x00000005ff007c0c */ /* 0x000fda000bf05300 */
[----:B------:R-:W-:Y:S05]  /*10f0*/  @!P0 BRA `(.L_x_6667) ;  /* 0x0000000000148947 */ /* 0x000fea0003800000 */
[----:B---3--:R-:W0:Y:S02]  /*1100*/  LDC.64 R2, c[0x0][0xa08] ;  /* 0x00028200ff027b82 */ /* 0x008e240000000a00 */
[----:B0-----:R-:W-:-:S05]  /*1110*/  IMAD.WIDE R2, R22, 0x4, R2 ;  /* 0x0000000416027825 */ /* 0x001fca00078e0202 */
[----:B-----5:R-:W2:Y:S04]  /*1120*/  LDG.E R92, desc[UR36][R2.64] ;  /* 0x00000024025c7981 */ /* 0x020ea8000c1e1900 */
[----:B------:R-:W2:Y:S02]  /*1130*/  LDG.E R9, desc[UR36][R2.64+0x4] ;  /* 0x0000042402097981 */ /* 0x000ea4000c1e1900 */
[----:B--2---:R-:W-:-:S07]  /*1140*/  IMAD.IADD R92, R9, 0x1, -R92 ;  /* 0x00000001095c7824 */ /* 0x004fce00078e0a5c */
.L_x_6667:
[----:B-----5:R-:W-:Y:S01]  /*1150*/  IMAD.IADD R92, R92, 0x1, -R7 ;  /* 0x000000015c5c7824 */ /* 0x020fe200078e0a07 */
[C---:B---3--:R-:W-:Y:S01]  /*1160*/  LOP3.LUT R2, R6.reuse, 0xff000000, RZ, 0xc0, !PT ;  /* 0xff00000006027812 */ /* 0x048fe200078ec0ff */
[----:B------:R-:W-:Y:S01]  /*1170*/  IMAD.MOV.U32 R88, RZ, RZ, RZ ;  /* 0x000000ffff587224 */ /* 0x000fe200078e00ff */
[----:B------:R-:W-:Y:S01]  /*1180*/  LOP3.LUT R0, R6, 0xff0000, RZ, 0xc0, !PT ;  /* 0x00ff000006007812 */ /* 0x000fe200078ec0ff */
[C---:B------:R-:W-:Y:S01]  /*1190*/  VIADD R4, R92.reuse, 0x7f ;  /* 0x0000007f5c047836 */ /* 0x040fe20000000000 */
[----:B------:R-:W-:Y:S02]  /*11a0*/  ISETP.GE.AND P0, PT, R92, 0x1, PT ;  /* 0x000000015c00780c */ /* 0x000fe40003f06270 */
[----:B------:R-:W-:Y:S02]  /*11b0*/  SHF.R.U32.HI R3, RZ, 0x8, R2 ;  /* 0x00000008ff037819 */ /* 0x000fe40000011602 */
[----:B------:R-:W-:Y:S02]  /*11c0*/  SHF.R.S32.HI R7, RZ, 0x1f, R4 ;  /* 0x0000001fff077819 */ /* 0x000fe40000011404 */
[----:B------:R-:W-:-:S02]  /*11d0*/  LEA.HI R0, R0, R3, RZ, 0x10 ;  /* 0x0000000300007211 */ /* 0x000fc400078f80ff */
[----:B------:R-:W-:Y:S02]  /*11e0*/  LEA.HI R7, R7, R4, RZ, 0x7 ;  /* 0x0000000407077211 */ /* 0x000fe400078f38ff */
[----:B------:R-:W-:Y:S02]  /*11f0*/  LOP3.LUT R202, R0, 0xff, RZ, 0xc0, !PT ;  /* 0x000000ff00ca7812 */ /* 0x000fe400078ec0ff */
[----:B------:R-:W-:Y:S02]  /*1200*/  SHF.R.U32.HI R18, RZ, 0x10, R0 ;  /* 0x00000010ff127819 */ /* 0x000fe40000011600 */
[----:B------:R-:W-:Y:S01]  /*1210*/  SHF.R.S32.HI R8, RZ, 0x7, R7 ;  /* 0x00000007ff087819 */ /* 0x000fe20000011407 */
[----:B------:R-:W-:Y:S06]  /*1220*/  @!P0 BRA `(.L_x_6668) ;  /* 0x0000000000788947 */ /* 0x000fec0003800000 */
[----:B------:R-:W0:Y:S01]  /*1230*/  LDC R3, c[0x0][0x9f0] ;  /* 0x00027c00ff037b82 */ /* 0x000e220000000800 */
[----:B------:R-:W-:-:S04]  /*1240*/  ISETP.NE.AND P0, PT, R18, RZ, PT ;  /* 0x000000ff1200720c */ /* 0x000fc80003f05270 */
[----:B0-----:R-:W-:-:S04]  /*1250*/  SEL R11, R18, R3, P0 ;  /* 0x00000003120b7207 */ /* 0x001fc80000000000 */
[-C--:B------:R-:W-:Y:S02]  /*1260*/  IABS R7, R11.reuse ;  /* 0x0000000b00077213 */ /* 0x080fe40000000000 */
[----:B------:R-:W-:Y:S02]  /*1270*/  IADD3 R0, R8, -0x1, R11 ;  /* 0xffffffff08007810 */ /* 0x000fe40007ffe00b */
[----:B------:R-:W0:Y:S01]  /*1280*/  I2F.RP R4, R7 ;  /* 0x0000000700047306 */ /* 0x000e220000209400 */
[----:B------:R-:W-:-:S04]  /*1290*/  IABS R12, R11 ;  /* 0x0000000b000c7213 */ /* 0x000fc80000000000 */
[----:B------:R-:W-:-:S03]  /*12a0*/  IADD3 R12, RZ, -R12, RZ ;  /* 0x8000000cff0c7210 */ /* 0x000fc60007ffe0ff */
        /* <DEDUP_REMOVED lines=22> */
.L_x_6668:
[-C--:B------:R-:W-:Y:S01]  /*1410*/  IMAD R17, R202, R88.reuse, RZ ;  /* 0x00000058ca117224 */ /* 0x080fe200078e02ff */
[----:B------:R-:W-:Y:S01]  /*1420*/  MOV R16, R5 ;  /* 0x0000000500107202 */ /* 0x000fe20000000f00 */
[----:B------:R-:W-:Y:S01]  /*1430*/  IMAD.MOV.U32 R3, RZ, RZ, RZ ;  /* 0x000000ffff037224 */ /* 0x000fe200078e00ff */
[----:B------:R-:W-:Y:S01]  /*1440*/  LOP3.LUT R2, R6, 0xffff, RZ, 0xc0, !PT ;  /* 0x0000ffff06027812 */ /* 0x000fe200078ec0ff */
[----:B------:R-:W-:Y:S01]  /*1450*/  IMAD.MOV.U32 R0, RZ, RZ, RZ ;  /* 0x000000ffff007224 */ /* 0x000fe200078e00ff */
[----:B------:R-:W-:Y:S02]  /*1460*/  VIADDMNMX R88, R17, R88, R8, PT ;  /* 0x0000005811587246 */ /* 0x000fe40003800108 */
[----:B------:R-:W-:Y:S02]  /*1470*/  CS2R R150, SRZ ;  /* 0x0000000000967805 */ /* 0x000fe4000001ff00 */
[----:B------:R-:W-:Y:S02]  /*1480*/  PLOP3.LUT P0, PT, PT, PT, PT, 0x80, 0x0 ;  /* 0x000000000000781c */ /* 0x000fe40003f0f070 */
[----:B------:R-:W-:-:S02]  /*1490*/  CS2R R64, SRZ ;  /* 0x0000000000407805 */ /* 0x000fc4000001ff00 */
[----:B------:R-:W-:Y:S02]  /*14a0*/  ISETP.GT.AND P1, PT, R88, R17, PT ;  /* 0x000000115800720c */ /* 0x000fe40003f24270 */
        /* <DEDUP_REMOVED lines=31> */
[----:B------:R-:W0:Y:S01]  /*16a0*/  SHFL.IDX PT, R0, R222, RZ, 0x1f ;  /* 0x00001fffde007589 */ /* 0x000e2200000e0000 */
[----:B------:R-:W1:Y:S01]  /*16b0*/  S2UR UR40, SR_CgaCtaId ;  /* 0x00000000002879c3 */ /* 0x000e620000008800 */
[----:B------:R-:W-:Y:S01]  /*16c0*/  UMOV UR5, 0x400 ;  /* 0x0000040000057882 */ /* 0x000fe20000000000 */
[----:B0-----:R-:W-:Y:S01]  /*16d0*/  R2UR UR41, R0 ;  /* 0x00000000002972ca */ /* 0x001fe200000e0000 */
[----:B-1----:R-:W-:-:S04]  /*16e0*/  ULEA UR42, UR40, UR5, 0x18 ;  /* 0x00000005282a7291 */ /* 0x002fc8000f8ec03f */
[----:B------:R-:W-:-:S04]  /*16f0*/  UIADD3 UR5, UR42, 0x10400, URZ ;  /* 0x000104002a057890 */ /* 0x000fc8000fffe03f */
[----:B------:R-:W-:-:S04]  /*1700*/  ULOP3.LUT UP0, URZ, UR5, 0x3ff, URZ, 0xc0, !UPT ;  /* 0x000003ff053f7892 */ /* 0x000fc8000f80c03f */
[----:B------:R-:W-:Y:S02]  /*1710*/  ULEA.HI UR4, UR41, UR41, URZ, 0x1 ;  /* 0x0000002929047291 */ /* 0x000fe4000f8f083f */
[----:B------:R-:W-:Y:S02]  /*1720*/  PLOP3.LUT P0, PT, PT, PT, UP0, 0x80, 0x0 ;  /* 0x000000000000781c */ /* 0x000fe40003f0f008 */
        /* <DEDUP_REMOVED lines=22> */
.L_x_6670:
[----:B------:R-:W-:Y:S02]  /*1890*/  LEA.HI R0, R205, R205, RZ, 0x1 ;  /* 0x000000cdcd007211 */ /* 0x000fe400078f08ff */
[----:B------:R-:W-:Y:S02]  /*18a0*/  ISETP.NE.AND P0, PT, R152, 0x3, PT ;  /* 0x000000039800780c */ /* 0x000fe40003f05270 */
[----:B------:R-:W-:-:S05]  /*18b0*/  LOP3.LUT R0, R0, 0xfffffffe, RZ, 0xc0, !PT ;  /* 0xfffffffe00007812 */ /* 0x000fca00078ec0ff */
[----:B------:R-:W-:-:S05]  /*18c0*/  IMAD.IADD R0, R205, 0x1, -R0 ;  /* 0x00000001cd007824 */ /* 0x000fca00078e0a00 */
[----:B------:R-:W-:-:S04]  /*18d0*/  SHF.L.U32 R0, R0, 0x1f, RZ ;  /* 0x0000001f00007819 */ /* 0x000fc800000006ff */
[----:B------:R-:W0:Y:S02]  /*18e0*/  SYNCS.PHASECHK.TRANS64.TRYWAIT P1, [UR42+0x28800], R0 ;  /* 0x02880000ff0075a7 */ /* 0x000e24000802016a */
[----:B0-----:R-:W-:Y:S05]  /*18f0*/  @!P1 BRA `(.L_x_6671) ;  /* 0x000000e400c09947 */ /* 0x001fea0003800000 */
.L_x_6801:
[----:B------:R-:W-:Y:S05]  /*1900*/  @!P0 BRA `(.L_x_6672) ;  /* 0x0000000000048947 */ /* 0x000fea0003800000 */
[----:B------:R-:W-:Y:S01]  /*1910*/  BPT.TRAP 0x1 ;  /* 0x000000040000795c */ /* 0x000fe20000300000 */
.L_x_6672:
[----:B0-----:R-:W-:Y:S02]  /*1920*/  IMAD.U32 R0, RZ, RZ, UR39 ;  /* 0x00000027ff007e24 */ /* 0x001fe4000f8e00ff */
[----:B------:R-:W-:-:S03]  /*1930*/  IMAD.U32 R3, RZ, RZ, UR38 ;  /* 0x00000026ff037e24 */ /* 0x000fc6000f8e00ff */
[----:B------:R-:W-:Y:S02]  /*1940*/  LEA R0, R0, UR42, 0x3 ;  /* 0x0000002a00007c11 */ /* 0x000fe4000f8e18ff */
[----:B------:R-:W-:-:S04]  /*1950*/  SHF.L.U32 R3, R3, 0x1f, RZ ;  /* 0x0000001f03037819 */ /* 0x000fc800000006ff */
[----:B------:R0:W1:Y:S01]  /*1960*/  SYNCS.PHASECHK.TRANS64.TRYWAIT P1, [R0+URZ+0x28830], R3 ;  /* 0x02883003000075a7 */ /* 0x000062000802017f */
[----:B------:R-:W-:Y:S05]  /*1970*/  @!P0 BRA `(.L_x_6673) ;  /* 0x0000000000048947 */ /* 0x000fea0003800000 */
[----:B------:R-:W-:Y:S01]  /*1980*/  BPT.TRAP 0x1 ;  /* 0x000000040000795c */ /* 0x000fe20000300000 */
.L_x_6673:
[----:B------:R-:W-:Y:S01]  /*1990*/  MOV R151, RZ ;  /* 0x000000ff00977202 */ /* 0x000fe20000000f00 */
[----:B-1----:R-:W-:Y:S06]  /*19a0*/  @P1 BRA `(.L_x_6674) ;  /* 0x0000000000081947 */ /* 0x002fec0003800000 */
[----:B------:R-:W1:Y:S02]  /*19b0*/  SYNCS.PHASECHK.TRANS64.TRYWAIT P1, [R0+URZ+0x28830], R3 ;  /* 0x02883003000075a7 */ /* 0x000e64000802017f */
[----:B-1----:R-:W-:Y:S05]  /*19c0*/  @!P1 BRA `(.L_x_6675) ;  /* 0x000000e400a49947 */ /* 0x002fea0003800000 */
.L_x_6674:
[----:B------:R-:W-:Y:S05]  /*19d0*/  WARPSYNC.ALL ;  /* 0x0000000000007948 */ /* 0x000fea0003800000 */
[----:B------:R-:W-:Y:S01]  /*19e0*/  UIADD3 UR4, UR42, 0x18400, URZ ;  /* 0x000184002a047890 */ /* 0x000fe2000fffe03f */
[----:B------:R-:W-:Y:S01]  /*19f0*/  WARPGROUP.ARRIVE ;  /* 0x00000000000079c5 */ /* 0x000fe20000000000 */
[----:B------:R-:W-:Y:S02]  /*1a00*/  ULOP3.LUT UR32, UR43, 0x10000, URZ, 0xfc, !UPT ;  /* 0x000100002b207892 */ /* 0x000fe4000f8efc3f */
[----:B------:R-:W-:Y:S01]  /*1a10*/  USHF.R.U32.HI UR4, URZ, 0x4, UR4 ;  /* 0x000000043f047899 */ /* 0x000fe20008011604 */
[----:B------:R-:W-:Y:S01]  /*1a20*/  UMOV UR33, 0x40000040 ;  /* 0x4000004000217882 */ /* 0x000fe20000000000 */
[----:B------:R-:W-:-:S02]  /*1a30*/  UMOV UR35, 0x40000040 ;  /* 0x4000004000237882 */ /* 0x000fc40000000000 */
[----:B------:R-:W-:Y:S01]  /*1a40*/  ULOP3.LUT UR4, UR4, 0x3fff, URZ, 0xc0, !UPT ;  /* 0x00003fff04047892 */ /* 0x000fe2000f8ec03f */
[----:B------:R-:W-:Y:S01]  /*1a50*/  UMOV UR5, 0x40000040 ;  /* 0x4000004000057882 */ /* 0x000fe20000000000 */
[----:B------:R-:W-:Y:S02]  /*1a60*/  UMOV UR7, 0x40000040 ;  /* 0x4000004000077882 */ /* 0x000fe40000000000 */
[----:B------:R-:W-:Y:S02]  /*1a70*/  ULOP3.LUT UR42, UR4, 0x10000, URZ, 0xfc, !UPT ;  /* 0x00010000042a7892 */ /* 0x000fe4000f8efc3f */
[----:B------:R-:W-:Y:S02]  /*1a80*/  UIADD3 UR4, UR32, 0x2, URZ ;  /* 0x0000000220047890 */ /* 0x000fe4000fffe03f */
[----:B------:R-:W-:Y:S02]  /*1a90*/  ULEA UR34, UR39, UR42, 0xb ;  /* 0x0000002a27227291 */ /* 0x000fe4000f8e583f */
[----:B------:R-:W-:-:S02]  /*1aa0*/  UIADD3 UR8, UR32, 0x4, URZ ;  /* 0x0000000420087890 */ /* 0x000fc4000fffe03f */
[----:B------:R-:W-:Y:S02]  /*1ab0*/  UIADD3 UR6, UR34, 0x2, URZ ;  /* 0x0000000222067890 */ /* 0x000fe4000fffe03f */
[----:B------:R-:W-:Y:S01]  /*1ac0*/  UIADD3 UR10, UR34, 0x4, URZ ;  /* 0x00000004220a7890 */ /* 0x000fe2000fffe03f */
[----:B------:R-:W-:Y:S02]  /*1ad0*/  UMOV UR9, 0x40000040 ;  /* 0x4000004000097882 */ /* 0x000fe40000000000 */
[----:B------:R-:W-:Y:S01]  /*1ae0*/  HGMMA.64x128x16.F32.BF16 R24, gdesc[UR32], RZ, !UPT, gsb0 ;  /* 0x01e00000201879f0 */ /* 0x000fe2000c0018ff */
        /* <DEDUP_REMOVED lines=43> */
[----:B------:R-:W-:Y:S05]  /*1da0*/  @!P0 BRA `(.L_x_6676) ;  /* 0x0000000000048947 */ /* 0x000fea0003800000 */
[----:B------:R-:W-:Y:S01]  /*1db0*/  BPT.TRAP 0x1 ;  /* 0x000000040000795c */ /* 0x000fe20000300000 */
.L_x_6676:
[----:B------:R-:W-:Y:S01]  /*1dc0*/  ULDC UR6, c[0x0][0x9d8] ;  /* 0x0002760000067ab9 */ /* 0x000fe20000000800 */
[----:B------:R-:W-:Y:S01]  /*1dd0*/  ULDC UR7, c[0x0][0x988] ;  /* 0x0002620000077ab9 */ /* 0x000fe20000000800 */
[----:B------:R-:W-:Y:S01]  /*1de0*/  FMUL.FTZ R5, R24, UR6 ;  /* 0x0000000618057c20 */ /* 0x000fe20008410000 */
[----:B------:R-:W-:Y:S01]  /*1df0*/  FMUL.FTZ R6, R25, UR6 ;  /* 0x0000000619067c20 */ /* 0x000fe20008410000 */
[----:B------:R-:W-:Y:S01]  /*1e00*/  FMUL.FTZ R11, R28, UR6 ;  /* 0x000000061c0b7c20 */ /* 0x000fe20008410000 */
[----:B------:R-:W-:Y:S01]  /*1e10*/  FMUL.FTZ R12, R29, UR6 ;  /* 0x000000061d0c7c20 */ /* 0x000fe20008410000 */
[----:B------:R-:W-:Y:S01]  /*1e20*/  FMUL.FTZ R54, R54, UR6 ;  /* 0x0000000636367c20 */ /* 0x000fe20008410000 */
[----:B------:R-:W-:Y:S01]  /*1e30*/  IADD3 R25, R92, 0x80, -R203 ;  /* 0x000000805c197810 */ /* 0x000fe20007ffe8cb */
[----:B------:R-:W2:Y:S01]  /*1e40*/  MUFU.TANH R5, R5 ;  /* 0x0000000500057308 */ /* 0x000ea20000002400 */
[----:B------:R-:W-:Y:S01]  /*1e50*/  FMUL.FTZ R32, R32, UR6 ;  /* 0x0000000620207c20 */ /* 0x000fe20008410000 */
[----:B------:R-:W-:Y:S01]  /*1e60*/  FMUL.FTZ R10, R35, UR6 ;  /* 0x00000006230a7c20 */ /* 0x000fe20008410000 */
[----:B01----:R-:W-:Y:S01]  /*1e70*/  FMUL.FTZ R3, R26, UR6 ;  /* 0x000000061a037c20 */ /* 0x003fe20008410000 */
        /* <DEDUP_REMOVED lines=29> */
[----:B0-----:R-:W-:-:S02]  /*2050*/  IMAD R54, R88, -0x80, R25 ;  /* 0xffffff8058367824 */ /* 0x001fc400078e0219 */
[----:B------:R-:W-:Y:S01]  /*2060*/  FMUL.FTZ R56, R56, UR6 ;  /* 0x0000000638387c20 */ /* 0x000fe20008410000 */
[----:B------:R-:W-:Y:S01]  /*2070*/  FMUL.FTZ R31, R50, UR6 ;  /* 0x00000006321f7c20 */ /* 0x000fe20008410000 */
[----:B------:R-:W-:Y:S01]  /*2080*/  FMUL.FTZ R57, R57, UR6 ;  /* 0x0000000639397c20 */ /* 0x000fe20008410000 */
[----:B------:R-:W-:Y:S01]  /*2090*/  FMUL.FTZ R28, R51, UR6 ;  /* 0x00000006331c7c20 */ /* 0x000fe20008410000 */
[----:B------:R-:W-:Y:S01]  /*20a0*/  ISETP.GT.AND P2, PT, R54, RZ, PT ;  /* 0x000000ff3600720c */ /* 0x000fe20003f44270 */
[----:B------:R-:W-:Y:S01]  /*20b0*/  FMUL.FTZ R60, R60, UR6 ;  /* 0x000000063c3c7c20 */ /* 0x000fe20008410000 */
[----:B------:R-:W0:Y:S01]  /*20c0*/  MUFU.TANH R32, R32 ;  /* 0x0000002000207308 */ /* 0x000e220000002400 */
[C---:B------:R-:W-:Y:S01]  /*20d0*/  ISETP.GT.AND P1, PT, R54.reuse, 0x1, PT ;  /* 0x000000013600780c */ /* 0x040fe20003f24270 */
[----:B------:R-:W-:Y:S01]  /*20e0*/  FMUL.FTZ R61, R61, UR6 ;  /* 0x000000063d3d7c20 */ /* 0x000fe20008410000 */
[C---:B------:R-:W-:Y:S01]  /*20f0*/  ISETP.GT.AND P6, PT, R54.reuse, 0x8, PT ;  /* 0x000000083600780c */ /* 0x040fe20003fc4270 */
[----:B------:R-:W-:Y:S01]  /*2100*/  FMUL.FTZ R75, R75, UR6 ;  /* 0x000000064b4b7c20 */ /* 0x000fe20008410000 */
[----:B--2---:R-:W-:Y:S01]  /*2110*/  FSEL R30, R5, -INF , P2 ;  /* 0xff800000051e7808 */ /* 0x004fe20001000000 */
[----:B------:R-:W-:Y:S01]  /*2120*/  FMUL.FTZ R39, R55, UR6 ;  /* 0x0000000637277c20 */ /* 0x000fe20008410000 */
[C---:B------:R-:W-:Y:S01]  /*2130*/  ISETP.GT.AND P5, PT, R54.reuse, 0x9, PT ;  /* 0x000000093600780c */ /* 0x040fe20003fa4270 */
[----:B------:R-:W1:Y:S01]  /*2140*/  MUFU.TANH R3, R3 ;  /* 0x0000000300037308 */ /* 0x000e620000002400 */
[----:B------:R-:W-:Y:S01]  /*2150*/  ISETP.GT.AND P4, PT, R54, 0x10, PT ;  /* 0x000000103600780c */ /* 0x000fe20003f84270 */
        /* <DEDUP_REMOVED lines=10> */
[----:B------:R-:W-:Y:S01]  /*2200*/  FMUL.FTZ R69, R69, UR6 ;  /* 0x0000000645457c20 */ /* 0x000fe20008410000 */
[----:B------:R-:W-:Y:S01]  /*2210*/  FMUL.FTZ R63, R63, UR6 ;  /* 0x000000063f3f7c20 */ /* 0x000fe20008410000 */
[----:B------:R-:W-:Y:S01]  /*2220*/  FMUL.FTZ R72, R72, UR6 ;  /* 0x0000000648487c20 */ /* 0x000fe20008410000 */
[----:B------:R-:W-:Y:S01]  /*2230*/  FMUL.FTZ R66, R66, UR6 ;  /* 0x0000000642427c20 */ /* 0x000fe20008410000 */
[----:B------:R0:W-:Y:S01]  /*2240*/  MUFU.TANH R46, R71 ;  /* 0x00000047002e7308 */ /* 0x0001e20000002400 */
        /* <DEDUP_REMOVED lines=8> */
[----:B0-----:R-:W-:Y:S01]  /*22d0*/  FSEL R71, R6, -INF , P1 ;  /* 0xff80000006477808 */ /* 0x001fe20000800000 */
[----:B------:R-:W-:Y:S01]  /*22e0*/  FMUL.FTZ R84, R84, UR6 ;  /* 0x0000000654547c20 */ /* 0x000fe20008410000 */
[----:B--2---:R-:W-:Y:S01]  /*22f0*/  FSEL R89, R15, -INF , P3 ;  /* 0xff8000000f597808 */ /* 0x004fe20001800000 */
[----:B------:R-:W-:Y:S01]  /*2300*/  FMUL.FTZ R78, R78, UR6 ;  /* 0x000000064e4e7c20 */ /* 0x000fe20008410000 */
[----:B------:R-:W-:Y:S01]  /*2310*/  FMNMX.FTZ R6, R30, R71, !PT ;  /* 0x000000471e067209 */ /* 0x000fe20007810000 */
[----:B------:R-:W-:Y:S01]  /*2320*/  FMUL.FTZ R79, R79, UR6 ;  /* 0x000000064f4f7c20 */ /* 0x000fe20008410000 */
[----:B------:R-:W-:Y:S01]  /*2330*/  FMUL.FTZ R82, R82, UR6 ;  /* 0x0000000652527c20 */ /* 0x000fe20008410000 */
[----:B------:R-:W0:Y:S01]  /*2340*/  MUFU.TANH R36, R36 ;  /* 0x0000002400247308 */ /* 0x000e220000002400 */
[----:B------:R-:W-:Y:S01]  /*2350*/  P2R R90, PR, RZ, 0x1 ;  /* 0x00000001ff5a7803 */ /* 0x000fe20000000000 */
[----:B------:R-:W-:Y:S01]  /*2360*/  FMUL.FTZ R83, R83, UR6 ;  /* 0x0000000653537c20 */ /* 0x000fe20008410000 */
[----:B------:R-:W-:Y:S01]  /*2370*/  FMUL.FTZ R86, R86, UR6 ;  /* 0x0000000656567c20 */ /* 0x000fe20008410000 */
[----:B------:R-:W-:Y:S01]  /*2380*/  FMUL.FTZ R87, R87, UR6 ;  /* 0x0000000657577c20 */ /* 0x000fe20008410000 */
[----:B------:R-:W-:Y:S01]  /*2390*/  R2UR UR6, R0 ;  /* 0x00000000000672ca */ /* 0x000fe200000e0000 */
[--C-:B------:R-:W-:Y:S01]  /*23a0*/  IMAD.MOV.U32 R150, RZ, RZ, R151.reuse ;  /* 0x000000ffff967224 */ /* 0x100fe200078e0097 */
[-C--:B------:R-:W-:Y:S01]  /*23b0*/  MOV R146, R151.reuse ;  /* 0x0000009700927202 */ /* 0x080fe20000000f00 */
[----:B------:R2:W-:Y:S01]  /*23c0*/  MUFU.TANH R115, R73 ;  /* 0x0000004900737308 */ /* 0x0005e20000002400 */
        /* <DEDUP_REMOVED lines=9> */
[----:B------:R-:W-:Y:S01]  /*2460*/  UIADD3 UR6, UR6, 0x28840, URZ ;  /* 0x0002884006067890 */ /* 0x000fe2000fffe03f */
[----:B0-----:R-:W-:Y:S01]  /*2470*/  FSEL R105, R36, -INF , P2 ;  /* 0xff80000024697808 */ /* 0x001fe20001000000 */
[----:B------:R-:W-:Y:S01]  /*2480*/  IMAD.U32 R36, RZ, RZ, UR7 ;  /* 0x00000007ff247e24 */ /* 0x000fe2000f8e00ff */
[----:B------:R-:W-:Y:S01]  /*2490*/  FMNMX.FTZ R6, R73, R6, !PT ;  /* 0x0000000649067209 */ /* 0x000fe20007810000 */
[----:B------:R-:W-:Y:S01]  /*24a0*/  UPRMT UR6, UR40, 0x654, UR6 ;  /* 0x0000065428067896 */ /* 0x000fe20008000006 */
[--C-:B------:R-:W-:Y:S01]  /*24b0*/  IMAD.MOV.U32 R145, RZ, RZ, R151.reuse ;  /* 0x000000ffff917224 */ /* 0x100fe200078e0097 */
[----:B------:R-:W0:Y:S01]  /*24c0*/  MUFU.TANH R37, R37 ;  /* 0x0000002500257308 */ /* 0x000e220000002400 */
[--C-:B------:R-:W-:Y:S01]  /*24d0*/  IMAD.MOV.U32 R144, RZ, RZ, R151.reuse ;  /* 0x000000ffff907224 */ /* 0x100fe200078e0097 */
[-C--:B------:R-:W-:Y:S01]  /*24e0*/  MOV R118, R151.reuse ;  /* 0x0000009700767202 */ /* 0x080fe20000000f00 */
[--C-:B------:R-:W-:Y:S01]  /*24f0*/  IMAD.MOV.U32 R143, RZ, RZ, R151.reuse ;  /* 0x000000ffff8f7224 */ /* 0x100fe200078e0097 */
[----:B------:R-:W-:Y:S01]  /*2500*/  MOV R104, R151 ;  /* 0x0000009700687202 */ /* 0x000fe20000000f00 */
[----:B------:R-:W-:-:S02]  /*2510*/  IMAD.MOV.U32 R142, RZ, RZ, R151 ;  /* 0x000000ffff8e7224 */ /* 0x000fc400078e0097 */
[----:B------:R-:W-:Y:S01]  /*2520*/  SYNCS.ARRIVE.TRANS64.RED.A1T0 RZ, [UR6], RZ ;  /* 0x000000ffffff79a7 */ /* 0x000fe20008100406 */
[----:B------:R2:W-:Y:S01]  /*2530*/  MUFU.TANH R123, R81 ;  /* 0x00000051007b7308 */ /* 0x0005e20000002400 */
[----:B-1----:R-:W-:Y:S01]  /*2540*/  FSEL R7, R7, -INF , P6 ;  /* 0xff80000007077808 */ /* 0x002fe20003000000 */
[--C-:B------:R-:W-:Y:S01]  /*2550*/  IMAD.MOV.U32 R141, RZ, RZ, R151.reuse ;  /* 0x000000ffff8d7224 */ /* 0x100fe200078e0097 */
[----:B------:R-:W-:Y:S01]  /*2560*/  ISETP.GT.AND P6, PT, R54, 0x20, PT ;  /* 0x000000203600780c */ /* 0x000fe20003fc4270 */
[--C-:B------:R-:W-:Y:S02]  /*2570*/  IMAD.MOV.U32 R140, RZ, RZ, R151.reuse ;  /* 0x000000ffff8c7224 */ /* 0x100fe400078e0097 */
[--C-:B------:R-:W-:Y:S02]  /*2580*/  IMAD.MOV.U32 R138, RZ, RZ, R151.reuse ;  /* 0x000000ffff8a7224 */ /* 0x100fe400078e0097 */
[----:B------:R-:W1:Y:S01]  /*2590*/  MUFU.TANH R8, R8 ;  /* 0x0000000800087308 */ /* 0x000e620000002400 */
[----:B--2---:R-:W-:Y:S01]  /*25a0*/  FSEL R81, R12, -INF , P5 ;  /* 0xff8000000c517808 */ /* 0x004fe20002800000 */
[--C-:B------:R-:W-:Y:S01]  /*25b0*/  IMAD.MOV.U32 R137, RZ, RZ, R151.reuse ;  /* 0x000000ffff897224 */ /* 0x100fe200078e0097 */
[----:B0-----:R-:W-:Y:S01]  /*25c0*/  FSEL R93, R37, -INF , P1 ;  /* 0xff800000255d7808 */ /* 0x001fe20000800000 */
        /* <DEDUP_REMOVED lines=9> */
[----:B------:R-:W2:Y:S01]  /*2660*/  MUFU.TANH R9, R9 ;  /* 0x0000000900097308 */ /* 0x000ea20000002400 */
[----:B------:R-:W-:Y:S01]  /*2670*/  FMNMX.FTZ R6, R105, R6, !PT ;  /* 0x0000000669067209 */ /* 0x000fe20007810000 */
[--C-:B------:R-:W-:Y:S01]  /*2680*/  IMAD.MOV.U32 R130, RZ, RZ, R151.reuse ;  /* 0x000000ffff827224 */ /* 0x100fe200078e0097 */
[----:B-1----:R-:W-:Y:S01]  /*2690*/  FSEL R5, R8, -INF , P5 ;  /* 0xff80000008057808 */ /* 0x002fe20002800000 */
[--C-:B------:R-:W-:Y:S01]  /*26a0*/  IMAD.MOV.U32 R129, RZ, RZ, R151.reuse ;  /* 0x000000ffff817224 */ /* 0x100fe200078e0097 */
[----:B------:R-:W-:Y:S01]  /*26b0*/  ISETP.GT.AND P5, PT, R54, 0x21, PT ;  /* 0x000000213600780c */ /* 0x000fe20003fa4270 */
[--C-:B------:R-:W-:Y:S01]  /*26c0*/  IMAD.MOV.U32 R128, RZ, RZ, R151.reuse ;  /* 0x000000ffff807224 */ /* 0x100fe200078e0097 */
[----:B------:R-:W-:Y:S01]  /*26d0*/  FMNMX.FTZ R6, R93, R6, !PT ;  /* 0x000000065d067209 */ /* 0x000fe20007810000 */
[----:B------:R-:W-:Y:S01]  /*26e0*/  MUFU.TANH R41, R41 ;  /* 0x0000002900297308 */ /* 0x000fe20000002400 */
[----:B0-----:R-:W-:Y:S01]  /*26f0*/  FSEL R103, R40, -INF , P6 ;  /* 0xff80000028677808 */ /* 0x001fe20003000000 */
[----:B------:R-:W-:-:S02]  /*2700*/  IMAD.MOV.U32 R126, RZ, RZ, R151 ;  /* 0x000000ffff7e7224 */ /* 0x000fc400078e0097 */
[--C-:B------:R-:W-:Y:S01]  /*2710*/  IMAD.MOV.U32 R124, RZ, RZ, R151.reuse ;  /* 0x000000ffff7c7224 */ /* 0x100fe200078e0097 */
[----:B------:R-:W-:Y:S01]  /*2720*/  FMNMX.FTZ R6, R103, R6, !PT ;  /* 0x0000000667067209 */ /* 0x000fe20007810000 */
[--C-:B------:R-:W-:Y:S02]  /*2730*/  IMAD.MOV.U32 R122, RZ, RZ, R151.reuse ;  /* 0x000000ffff7a7224 */ /* 0x100fe400078e0097 */
[----:B------:R-:W0:Y:S01]  /*2740*/  MUFU.TANH R10, R10 ;  /* 0x0000000a000a7308 */ /* 0x000e220000002400 */
[----:B--2---:R-:W-:Y:S01]  /*2750*/  FSEL R9, R9, -INF , P4 ;  /* 0xff80000009097808 */ /* 0x004fe20002000000 */
[--C-:B------:R-:W-:Y:S01]  /*2760*/  IMAD.MOV.U32 R120, RZ, RZ, R151.reuse ;  /* 0x000000ffff787224 */ /* 0x100fe200078e0097 */
[----:B------:R-:W-:Y:S01]  /*2770*/  ISETP.GT.AND P4, PT, R54, 0x28, PT ;  /* 0x000000283600780c */ /* 0x000fe20003f84270 */
[--C-:B------:R-:W-:Y:S02]  /*2780*/  IMAD.MOV.U32 R116, RZ, RZ, R151.reuse ;  /* 0x000000ffff747224 */ /* 0x100fe400078e0097 */
[----:B------:R-:W-:-:S02]  /*2790*/  IMAD.MOV.U32 R114, RZ, RZ, R151 ;  /* 0x000000ffff727224 */ /* 0x000fc400078e0097 */
[----:B------:R-:W1:Y:S01]  /*27a0*/  MUFU.TANH R44, R44 ;  /* 0x0000002c002c7308 */ /* 0x000e620000002400 */
[--C-:B------:R-:W-:Y:S02]  /*27b0*/  IMAD.MOV.U32 R112, RZ, RZ, R151.reuse ;  /* 0x000000ffff707224 */ /* 0x100fe400078e0097 */
[--C-:B------:R-:W-:Y:S02]  /*27c0*/  IMAD.MOV.U32 R110, RZ, RZ, R151.reuse ;  /* 0x000000ffff6e7224 */ /* 0x100fe400078e0097 */
[--C-:B------:R-:W-:Y:S02]  /*27d0*/  IMAD.MOV.U32 R108, RZ, RZ, R151.reuse ;  /* 0x000000ffff6c7224 */ /* 0x100fe400078e0097 */
[--C-:B------:R-:W-:Y:S01]  /*27e0*/  IMAD.MOV.U32 R106, RZ, RZ, R151.reuse ;  /* 0x000000ffff6a7224 */ /* 0x100fe200078e0097 */
[----:B------:R-:W2:Y:S01]  /*27f0*/  MUFU.TANH R13, R13 ;  /* 0x0000000d000d7308 */ /* 0x000ea20000002400 */
[----:B0-----:R-:W-:Y:S01]  /*2800*/  FSEL R11, R10, -INF , P3 ;  /* 0xff8000000a0b7808 */ /* 0x001fe20001800000 */
[--C-:B------:R-:W-:Y:S01]  /*2810*/  IMAD.MOV.U32 R102, RZ, RZ, R151.reuse ;  /* 0x000000ffff667224 */ /* 0x100fe200078e0097 */
[----:B------:R-:W-:Y:S01]  /*2820*/  ISETP.GT.AND P3, PT, R54, 0x29, PT ;  /* 0x000000293600780c */ /* 0x000fe20003f64270 */
[----:B------:R-:W-:-:S02]  /*2830*/  IMAD.MOV.U32 R100, RZ, RZ, R151 ;  /* 0x000000ffff647224 */ /* 0x000fc400078e0097 */
[--C-:B------:R-:W-:Y:S02]  /*2840*/  IMAD.MOV.U32 R98, RZ, RZ, R151.reuse ;  /* 0x000000ffff627224 */ /* 0x100fe400078e0097 */
[----:B------:R-:W0:Y:S01]  /*2850*/  MUFU.TANH R45, R45 ;  /* 0x0000002d002d7308 */ /* 0x000e220000002400 */
[----:B-1----:R-:W-:Y:S01]  /*2860*/  FSEL R101, R44, -INF , P4 ;  /* 0xff8000002c657808 */ /* 0x002fe20002000000 */
[--C-:B------:R-:W-:Y:S02]  /*2870*/  IMAD.MOV.U32 R96, RZ, RZ, R151.reuse ;  /* 0x000000ffff607224 */ /* 0x100fe400078e0097 */
[--C-:B------:R-:W-:Y:S02]  /*2880*/  IMAD.MOV.U32 R94, RZ, RZ, R151.reuse ;  /* 0x000000ffff5e7224 */ /* 0x100fe400078e0097 */
[----:B------:R-:W-:Y:S02]  /*2890*/  IMAD.MOV.U32 R92, RZ, RZ, R151 ;  /* 0x000000ffff5c7224 */ /* 0x000fe400078e0097 */
[----:B------:R-:W1:Y:S01]  /*28a0*/  MUFU.TANH R14, R14 ;  /* 0x0000000e000e7308 */ /* 0x000e620000002400 */
[----:B--2---:R-:W-:-:S02]  /*28b0*/  FSEL R13, R13, -INF , P2 ;  /* 0xff8000000d0d7808 */ /* 0x004fc40001000000 */
[----:B------:R-:W-:-:S05]  /*28c0*/  ISETP.GT.AND P2, PT, R54, 0x30, PT ;  /* 0x000000303600780c */ /* 0x000fca0003f44270 */
[----:B------:R-:W2:Y:S01]  /*28d0*/  MUFU.TANH R48, R48 ;  /* 0x0000003000307308 */ /* 0x000ea20000002400 */
[----:B0-----:R-:W-:-:S07]  /*28e0*/  FSEL R91, R45, -INF , P3 ;  /* 0xff8000002d5b7808 */ /* 0x001fce0001800000 */
[----:B------:R-:W0:Y:S01]  /*28f0*/  MUFU.TANH R20, R20 ;  /* 0x0000001400147308 */ /* 0x000e220000002400 */
[----:B-1----:R-:W-:Y:S02]  /*2900*/  FSEL R15, R14, -INF , P1 ;  /* 0xff8000000e0f7808 */ /* 0x002fe40000800000 */
[----:B------:R-:W-:Y:S02]  /*2910*/  ISETP.GT.AND P1, PT, R54, 0x31, PT ;  /* 0x000000313600780c */ /* 0x000fe40003f24270 */
[----:B------:R-:W-:-:S03]  /*2920*/  FMNMX.FTZ R14, R3, R4, !PT ;  /* 0x00000004030e7209 */ /* 0x000fc60007810000 */
[----:B------:R-:W1:Y:S01]  /*2930*/  MUFU.TANH R49, R49 ;  /* 0x0000003100317308 */ /* 0x000e620000002400 */
[----:B--2---:R-:W-:Y:S02]  /*2940*/  FSEL R99, R48, -INF , P2 ;  /* 0xff80000030637808 */ /* 0x004fe40001000000 */
[----:B------:R-:W-:-:S04]  /*2950*/  FMNMX.FTZ R14, R7, R14, !PT ;  /* 0x0000000e070e7209 */ /* 0x000fc80007810000 */
[----:B------:R-:W-:Y:S01]  /*2960*/  FMNMX.FTZ R14, R5, R14, !PT ;  /* 0x0000000e050e7209 */ /* 0x000fe20007810000 */
[----:B------:R2:W-:Y:S01]  /*2970*/  MUFU.TANH R127, R85 ;  /* 0x00000055007f7308 */ /* 0x0005e20000002400 */
[----:B0-----:R-:W-:Y:S02]  /*2980*/  FSEL R25, R20, -INF , P6 ;  /* 0xff80000014197808 */ /* 0x001fe40003000000 */
[----:B------:R-:W-:Y:S02]  /*2990*/  ISETP.GT.AND P6, PT, R54, 0x38, PT ;  /* 0x000000383600780c */ /* 0x000fe40003fc4270 */
[----:B------:R-:W-:Y:S02]  /*29a0*/  FMNMX.FTZ R14, R9, R14, !PT ;  /* 0x0000000e090e7209 */ /* 0x000fe40007810000 */
[----:B------:R-:W-:Y:S01]  /*29b0*/  FSEL R35, R35, -INF , P6 ;  /* 0xff80000023237808 */ /* 0x000fe20003000000 */
[----:B------:R-:W0:Y:S01]  /*29c0*/  MUFU.TANH R21, R21 ;  /* 0x0000001500157308 */ /* 0x000e220000002400 */
[----:B--2---:R-:W-:-:S02]  /*29d0*/  FSEL R85, R41, -INF , P5 ;  /* 0xff80000029557808 */ /* 0x004fc40002800000 */
[----:B-1----:R-:W-:Y:S02]  /*29e0*/  FSEL R95, R49, -INF , P1 ;  /* 0xff800000315f7808 */ /* 0x002fe40000800000 */
[----:B------:R-:W-:Y:S02]  /*29f0*/  FMNMX.FTZ R6, R85, R6, !PT ;  /* 0x0000000655067209 */ /* 0x000fe40007810000 */
[----:B------:R-:W-:Y:S01]  /*2a00*/  FMNMX.FTZ R14, R11, R14, !PT ;  /* 0x0000000e0b0e7209 */ /* 0x000fe20007810000 */
[----:B------:R-:W1:Y:S01]  /*2a10*/  MUFU.TANH R52, R52 ;  /* 0x0000003400347308 */ /* 0x000e620000002400 */
[----:B------:R-:W-:Y:S02]  /*2a20*/  FMNMX.FTZ R6, R101, R6, !PT ;  /* 0x0000000665067209 */ /* 0x000fe40007810000 */
[----:B------:R-:W-:Y:S02]  /*2a30*/  FMNMX.FTZ R14, R13, R14, !PT ;  /* 0x0000000e0d0e7209 */ /* 0x000fe40007810000 */
[----:B------:R-:W-:-:S02]  /*2a40*/  FMNMX.FTZ R6, R91, R6, !PT ;  /* 0x000000065b067209 */ /* 0x000fc40007810000 */
[----:B------:R-:W-:Y:S01]  /*2a50*/  FMNMX.FTZ R14, R15, R14, !PT ;  /* 0x0000000e0f0e7209 */ /* 0x000fe20007810000 */
[----:B------:R-:W2:Y:S01]  /*2a60*/  MUFU.TANH R26, R26 ;  /* 0x0000001a001a7308 */ /* 0x000ea20000002400 */
[----:B------:R-:W-:Y:S02]  /*2a70*/  FMNMX.FTZ R6, R99, R6, !PT ;  /* 0x0000000663067209 */ /* 0x000fe40007810000 */
[----:B0-----:R-:W-:Y:S02]  /*2a80*/  FSEL R21, R21, -INF , P5 ;  /* 0xff80000015157808 */ /* 0x001fe40002800000 */
[----:B------:R-:W-:Y:S02]  /*2a90*/  ISETP.GT.AND P5, PT, R54, 0x39, PT ;  /* 0x000000393600780c */ /* 0x000fe40003fa4270 */
[----:B------:R-:W-:Y:S01]  /*2aa0*/  FMNMX.FTZ R6, R95, R6, !PT ;  /* 0x000000065f067209 */ /* 0x000fe20007810000 */
[----:B------:R-:W-:Y:S01]  /*2ab0*/  MUFU.TANH R53, R53 ;  /* 0x0000003500357308 */ /* 0x000fe20000002400 */
[----:B-1----:R-:W-:-:S02]  /*2ac0*/  FSEL R97, R52, -INF , P6 ;  /* 0xff80000034617808 */ /* 0x002fc40003000000 */
[----:B------:R-:W-:Y:S02]  /*2ad0*/  ISETP.GT.AND P6, PT, R54, 0x50, PT ;  /* 0x000000503600780c */ /* 0x000fe40003fc4270 */
[----:B------:R-:W-:Y:S02]  /*2ae0*/  FMNMX.FTZ R6, R97, R6, !PT ;  /* 0x0000000661067209 */ /* 0x000fe40007810000 */
[----:B------:R-:W-:Y:S01]  /*2af0*/  FMNMX.FTZ R14, R25, R14, !PT ;  /* 0x0000000e190e7209 */ /* 0x000fe20007810000 */
[----:B------:R-:W0:Y:S01]  /*2b00*/  MUFU.TANH R24, R24 ;  /* 0x0000001800187308 */ /* 0x000e220000002400 */
[----:B--2---:R-:W-:Y:S02]  /*2b10*/  FSEL R27, R26, -INF , P4 ;  /* 0xff8000001a1b7808 */ /* 0x004fe40002000000 */
[----:B------:R-:W-:Y:S02]  /*2b20*/  ISETP.GT.AND P4, PT, R54, 0x40, PT ;  /* 0x000000403600780c */ /* 0x000fe40003f84270 */
[----:B------:R-:W-:-:S03]  /*2b30*/  FMNMX.FTZ R14, R21, R14, !PT ;  /* 0x0000000e150e7209 */ /* 0x000fc60007810000 */
[----:B------:R-:W-:Y:S01]  /*2b40*/  MUFU.TANH R56, R56 ;  /* 0x0000003800387308 */ /* 0x000fe20000002400 */
[----:B------:R-:W-:-:S07]  /*2b50*/  FMNMX.FTZ R14, R27, R14, !PT ;  /* 0x0000000e1b0e7209 */ /* 0x000fce0007810000 */
[----:B------:R-:W1:Y:S01]  /*2b60*/  MUFU.TANH R31, R31 ;  /* 0x0000001f001f7308 */ /* 0x000e620000002400 */
[----:B0-----:R-:W-:Y:S02]  /*2b70*/  FSEL R29, R24, -INF , P3 ;  /* 0xff800000181d7808 */ /* 0x001fe40001800000 */
[----:B------:R-:W-:Y:S02]  /*2b80*/  ISETP.GT.AND P3, PT, R54, 0x41, PT ;  /* 0x000000413600780c */ /* 0x000fe40003f64270 */
[----:B------:R-:W-:-:S03]  /*2b90*/  FMNMX.FTZ R14, R29, R14, !PT ;  /* 0x0000000e1d0e7209 */ /* 0x000fc60007810000 */
[----:B------:R-:W0:Y:S08]  /*2ba0*/  MUFU.TANH R57, R57 ;  /* 0x0000003900397308 */ /* 0x000e300000002400 */
[----:B------:R-:W2:Y:S01]  /*2bb0*/  MUFU.TANH R28, R28 ;  /* 0x0000001c001c7308 */ /* 0x000ea20000002400 */
[----:B-1----:R-:W-:Y:S02]  /*2bc0*/  FSEL R31, R31, -INF , P2 ;  /* 0xff8000001f1f7808 */ /* 0x002fe40001000000 */
[----:B------:R-:W-:-:S02]  /*2bd0*/  ISETP.GT.AND P2, PT, R54, 0x48, PT ;  /* 0x000000483600780c */ /* 0x000fc40003f44270 */
[----:B------:R-:W-:-:S03]  /*2be0*/  FMNMX.FTZ R14, R31, R14, !PT ;  /* 0x0000000e1f0e7209 */ /* 0x000fc60007810000 */
[----:B------:R-:W1:Y:S01]  /*2bf0*/  MUFU.TANH R60, R60 ;  /* 0x0000003c003c7308 */ /* 0x000e620000002400 */
[----:B0-----:R-:W-:-:S07]  /*2c00*/  FSEL R45, R57, -INF , P3 ;  /* 0xff800000392d7808 */ /* 0x001fce0001800000 */
[----:B------:R1:W-:Y:S01]  /*2c10*/  MUFU.TANH R34, R61 ;  /* 0x0000003d00227308 */ /* 0x0003e20000002400 */
[----:B--2---:R-:W-:Y:S02]  /*2c20*/  FSEL R33, R28, -INF , P1 ;  /* 0xff8000001c217808 */ /* 0x004fe40000800000 */
[----:B------:R-:W-:Y:S02]  /*2c30*/  ISETP.GT.AND P1, PT, R54, 0x49, PT ;  /* 0x000000493600780c */ /* 0x000fe40003f24270 */
[----:B------:R-:W-:-:S03]  /*2c40*/  FMNMX.FTZ R14, R33, R14, !PT ;  /* 0x0000000e210e7209 */ /* 0x000fc60007810000 */
[----:B------:R0:W-:Y:S01]  /*2c50*/  MUFU.TANH R50, R75 ;  /* 0x0000004b00327308 */ /* 0x0001e20000002400 */
[----:B-1----:R-:W-:Y:S02]  /*2c60*/  FSEL R61, R60, -INF , P2 ;  /* 0xff8000003c3d7808 */ /* 0x002fe40001000000 */
[----:B------:R-:W-:-:S05]  /*2c70*/  FMNMX.FTZ R14, R35, R14, !PT ;  /* 0x0000000e230e7209 */ /* 0x000fca0007810000 */
[----:B------:R-:W1:Y:S01]  /*2c80*/  MUFU.TANH R39, R39 ;  /* 0x0000002700277308 */ /* 0x000e620000002400 */
[----:B0-----:R-:W-:-:S04]  /*2c90*/  FSEL R75, R53, -INF , P5 ;  /* 0xff800000354b7808 */ /* 0x001fc80002800000 */
[----:B------:R-:W-:-:S03]  /*2ca0*/  FMNMX.FTZ R6, R75, R6, !PT ;  /* 0x000000064b067209 */ /* 0x000fc60007810000 */
[----:B------:R-:W-:Y:S08]  /*2cb0*/  MUFU.TANH R64, R64 ;  /* 0x0000004000407308 */ /* 0x000ff00000002400 */
[----:B------:R0:W2:Y:S01]  /*2cc0*/  MUFU.TANH R42, R67 ;  /* 0x00000043002a7308 */ /* 0x0000a20000002400 */
[----:B-1----:R-:W-:Y:S02]  /*2cd0*/  FSEL R39, R39, -INF , P5 ;  /* 0xff80000027277808 */ /* 0x002fe40002800000 */
[----:B------:R-:W-:-:S02]  /*2ce0*/  ISETP.GT.AND P5, PT, R54, 0x51, PT ;  /* 0x000000513600780c */ /* 0x000fc40003fa4270 */
[----:B------:R-:W-:-:S03]  /*2cf0*/  FMNMX.FTZ R14, R39, R14, !PT ;  /* 0x0000000e270e7209 */ /* 0x000fc60007810000 */
[----:B------:R-:W1:Y:S01]  /*2d00*/  MUFU.TANH R58, R58 ;  /* 0x0000003a003a7308 */ /* 0x000e620000002400 */
[----:B0-----:R-:W-:-:S04]  /*2d10*/  FSEL R67, R56, -INF , P4 ;  /* 0xff80000038437808 */ /* 0x001fc80002000000 */
[----:B------:R-:W-:-:S03]  /*2d20*/  FMNMX.FTZ R6, R67, R6, !PT ;  /* 0x0000000643067209 */ /* 0x000fc60007810000 */
[----:B------:R0:W-:Y:S01]  /*2d30*/  MUFU.TANH R38, R65 ;  /* 0x0000004100267308 */ /* 0x0001e20000002400 */
[----:B------:R-:W-:Y:S02]  /*2d40*/  FMNMX.FTZ R6, R45, R6, !PT ;  /* 0x000000062d067209 */ /* 0x000fe40007810000 */
[----:B--2---:R-:W-:Y:S02]  /*2d50*/  FSEL R53, R42, -INF , P5 ;  /* 0xff8000002a357808 */ /* 0x004fe40002800000 */
[----:B------:R-:W-:-:S03]  /*2d60*/  FMNMX.FTZ R6, R61, R6, !PT ;  /* 0x000000063d067209 */ /* 0x000fc60007810000 */
[----:B------:R-:W2:Y:S01]  /*2d70*/  MUFU.TANH R43, R59 ;  /* 0x0000003b002b7308 */ /* 0x000ea20000002400 */
[----:B0-----:R-:W-:Y:S02]  /*2d80*/  FSEL R65, R34, -INF , P1 ;  /* 0xff80000022417808 */ /* 0x001fe40000800000 */
[----:B-1----:R-:W-:Y:S02]  /*2d90*/  FSEL R41, R58, -INF , P4 ;  /* 0xff8000003a297808 */ /* 0x002fe40002000000 */
[----:B------:R-:W-:Y:S02]  /*2da0*/  FMNMX.FTZ R6, R65, R6, !PT ;  /* 0x0000000641067209 */ /* 0x000fe40007810000 */
[----:B------:R-:W-:Y:S01]  /*2db0*/  ISETP.GT.AND P4, PT, R54, 0x58, PT ;  /* 0x000000583600780c */ /* 0x000fe20003f84270 */
[----:B------:R-:W0:Y:S01]  /*2dc0*/  MUFU.TANH R68, R68 ;  /* 0x0000004400447308 */ /* 0x000e220000002400 */
[----:B------:R-:W-:-:S07]  /*2dd0*/  FMNMX.FTZ R14, R41, R14, !PT ;  /* 0x0000000e290e7209 */ /* 0x000fce0007810000 */
[----:B------:R-:W1:Y:S01]  /*2de0*/  MUFU.TANH R47, R62 ;  /* 0x0000003e002f7308 */ /* 0x000e620000002400 */
[----:B--2---:R-:W-:Y:S02]  /*2df0*/  FSEL R43, R43, -INF , P3 ;  /* 0xff8000002b2b7808 */ /* 0x004fe40001800000 */
[----:B------:R-:W-:Y:S02]  /*2e00*/  ISETP.GT.AND P3, PT, R54, 0x59, PT ;  /* 0x000000593600780c */ /* 0x000fe40003f64270 */
[----:B------:R-:W-:Y:S02]  /*2e10*/  FMNMX.FTZ R14, R43, R14, !PT ;  /* 0x0000000e2b0e7209 */ /* 0x000fe40007810000 */
[----:B------:R-:W-:Y:S01]  /*2e20*/  FSEL R57, R46, -INF , P3 ;  /* 0xff8000002e397808 */ /* 0x000fe20001800000 */
[----:B------:R2:W3:Y:S01]  /*2e30*/  MUFU.TANH R111, R69 ;  /* 0x00000045006f7308 */ /* 0x0004e20000002400 */
[----:B0-----:R-:W-:-:S07]  /*2e40*/  FSEL R109, R68, -INF , P4 ;  /* 0xff800000446d7808 */ /* 0x001fce0002000000 */
[----:B------:R-:W0:Y:S01]  /*2e50*/  MUFU.TANH R63, R63 ;  /* 0x0000003f003f7308 */ /* 0x000e220000002400 */
[----:B--2---:R-:W-:Y:S02]  /*2e60*/  FSEL R69, R64, -INF , P6 ;  /* 0xff80000040457808 */ /* 0x004fe40003000000 */
[----:B-1----:R-:W-:Y:S02]  /*2e70*/  FSEL R47, R47, -INF , P2 ;  /* 0xff8000002f2f7808 */ /* 0x002fe40001000000 */
[----:B------:R-:W-:Y:S02]  /*2e80*/  FMNMX.FTZ R6, R69, R6, !PT ;  /* 0x0000000645067209 */ /* 0x000fe40007810000 */
[C---:B------:R-:W-:Y:S01]  /*2e90*/  ISETP.GT.AND P2, PT, R54.reuse, 0x60, PT ;  /* 0x000000603600780c */ /* 0x040fe20003f44270 */
[----:B------:R-:W1:Y:S01]  /*2ea0*/  MUFU.TANH R72, R72 ;  /* 0x0000004800487308 */ /* 0x000e620000002400 */
[----:B---3--:R-:W-:Y:S02]  /*2eb0*/  FSEL R111, R111, -INF , P3 ;  /* 0xff8000006f6f7808 */ /* 0x008fe40001800000 */
[----:B------:R-:W-:-:S02]  /*2ec0*/  ISETP.GT.AND P3, PT, R54, 0x71, PT ;  /* 0x000000713600780c */ /* 0x000fc40003f64270 */
[----:B------:R-:W-:Y:S02]  /*2ed0*/  FMNMX.FTZ R14, R47, R14, !PT ;  /* 0x0000000e2f0e7209 */ /* 0x000fe40007810000 */
[----:B------:R-:W-:Y:S01]  /*2ee0*/  FSEL R123, R123, -INF , P3 ;  /* 0xff8000007b7b7808 */ /* 0x000fe20001800000 */
[----:B------:R-:W2:Y:S01]  /*2ef0*/  MUFU.TANH R51, R66 ;  /* 0x0000004200337308 */ /* 0x000ea20000002400 */
[----:B0-----:R-:W-:Y:S02]  /*2f00*/  FSEL R49, R63, -INF , P1 ;  /* 0xff8000003f317808 */ /* 0x001fe40000800000 */
[----:B------:R-:W-:Y:S02]  /*2f10*/  ISETP.GT.AND P1, PT, R54, 0x61, PT ;  /* 0x000000613600780c */ /* 0x000fe40003f24270 */
[----:B------:R-:W-:Y:S02]  /*2f20*/  FMNMX.FTZ R14, R49, R14, !PT ;  /* 0x0000000e310e7209 */ /* 0x000fe40007810000 */
[----:B------:R-:W-:Y:S01]  /*2f30*/  FSEL R115, R115, -INF , P1 ;  /* 0xff80000073737808 */ /* 0x000fe20000800000 */
[----:B------:R0:W3:Y:S01]  /*2f40*/  MUFU.TANH R119, R77 ;  /* 0x0000004d00777308 */ /* 0x0000e20000002400 */
[----:B-1----:R-:W-:-:S02]  /*2f50*/  FSEL R113, R72, -INF , P2 ;  /* 0xff80000048717808 */ /* 0x002fc40001000000 */
[----:B------:R-:W-:Y:S02]  /*2f60*/  FSEL R63, R50, -INF , P1 ;  /* 0xff800000323f7808 */ /* 0x000fe40000800000 */
[----:B------:R-:W-:-:S03]  /*2f70*/  ISETP.GT.AND P1, PT, R54, 0x79, PT ;  /* 0x000000793600780c */ /* 0x000fc60003f24270 */
[----:B------:R-:W1:Y:S01]  /*2f80*/  MUFU.TANH R76, R76 ;  /* 0x0000004c004c7308 */ /* 0x000e620000002400 */
[----:B0-----:R-:W-:Y:S02]  /*2f90*/  FSEL R77, R38, -INF , P5 ;  /* 0xff800000264d7808 */ /* 0x001fe40002800000 */
[----:B--2---:R-:W-:Y:S02]  /*2fa0*/  FSEL R51, R51, -INF , P6 ;  /* 0xff80000033337808 */ /* 0x004fe40003000000 */
[----:B------:R-:W-:Y:S02]  /*2fb0*/  FMNMX.FTZ R6, R77, R6, !PT ;  /* 0x000000064d067209 */ /* 0x000fe40007810000 */
[C---:B------:R-:W-:Y:S01]  /*2fc0*/  ISETP.GT.AND P6, PT, R54.reuse, 0x68, PT ;  /* 0x000000683600780c */ /* 0x040fe20003fc4270 */
[----:B------:R-:W0:Y:S01]  /*2fd0*/  MUFU.TANH R55, R70 ;  /* 0x0000004600377308 */ /* 0x000e220000002400 */
[----:B------:R-:W-:Y:S02]  /*2fe0*/  FMNMX.FTZ R6, R109, R6, !PT ;  /* 0x000000066d067209 */ /* 0x000fe40007810000 */
[----:B------:R-:W-:-:S02]  /*2ff0*/  ISETP.GT.AND P5, PT, R54, 0x69, PT ;  /* 0x000000693600780c */ /* 0x000fc40003fa4270 */
[----:B------:R-:W-:Y:S02]  /*3000*/  FMNMX.FTZ R6, R111, R6, !PT ;  /* 0x000000066f067209 */ /* 0x000fe40007810000 */
[----:B---3--:R-:W-:Y:S01]  /*3010*/  FSEL R119, R119, -INF , P5 ;  /* 0xff80000077777808 */ /* 0x008fe20002800000 */
[----:B------:R-:W2:Y:S01]  /*3020*/  MUFU.TANH R80, R80 ;  /* 0x0000005000507308 */ /* 0x000ea20000002400 */
[----:B------:R-:W-:Y:S02]  /*3030*/  FMNMX.FTZ R6, R113, R6, !PT ;  /* 0x0000000671067209 */ /* 0x000fe40007810000 */
[----:B-1----:R-:W-:Y:S02]  /*3040*/  FSEL R117, R76, -INF , P6 ;  /* 0xff8000004c757808 */ /* 0x002fe40003000000 */
[----:B------:R-:W-:Y:S02]  /*3050*/  FMNMX.FTZ R6, R115, R6, !PT ;  /* 0x0000000673067209 */ /* 0x000fe40007810000 */
[----:B------:R-:W-:Y:S01]  /*3060*/  FSEL R127, R127, -INF , P1 ;  /* 0xff8000007f7f7808 */ /* 0x000fe20000800000 */
[----:B------:R-:W1:Y:S01]  /*3070*/  MUFU.TANH R59, R74 ;  /* 0x0000004a003b7308 */ /* 0x000e620000002400 */
[----:B0-----:R-:W-:-:S02]  /*3080*/  FSEL R55, R55, -INF , P4 ;  /* 0xff80000037377808 */ /* 0x001fc40002000000 */
[----:B------:R-:W-:Y:S02]  /*3090*/  ISETP.GT.AND P4, PT, R54, 0x70, PT ;  /* 0x000000703600780c */ /* 0x000fe40003f84270 */
[----:B------:R-:W-:Y:S02]  /*30a0*/  FMNMX.FTZ R6, R117, R6, !PT ;  /* 0x0000000675067209 */ /* 0x000fe40007810000 */
[----:B------:R-:W-:Y:S01]  /*30b0*/  FMNMX.FTZ R14, R51, R14, !PT ;  /* 0x0000000e330e7209 */ /* 0x000fe20007810000 */
[----:B------:R-:W0:Y:S01]  /*30c0*/  MUFU.TANH R84, R84 ;  /* 0x0000005400547308 */ /* 0x000e220000002400 */
[----:B--2---:R-:W-:Y:S02]  /*30d0*/  FSEL R121, R80, -INF , P4 ;  /* 0xff80000050797808 */ /* 0x004fe40002000000 */
[----:B------:R-:W-:Y:S02]  /*30e0*/  FMNMX.FTZ R6, R119, R6, !PT ;  /* 0x0000000677067209 */ /* 0x000fe40007810000 */
[----:B------:R-:W-:-:S02]  /*30f0*/  FMNMX.FTZ R14, R53, R14, !PT ;  /* 0x0000000e350e7209 */ /* 0x000fc40007810000 */
[----:B------:R-:W-:Y:S01]  /*3100*/  FMNMX.FTZ R6, R121, R6, !PT ;  /* 0x0000000679067209 */ /* 0x000fe20007810000 */
[----:B------:R-:W2:Y:S01]  /*3110*/  MUFU.TANH R78, R78 ;  /* 0x0000004e004e7308 */ /* 0x000ea20000002400 */
[----:B-1----:R-:W-:Y:S02]  /*3120*/  FSEL R59, R59, -INF , P2 ;  /* 0xff8000003b3b7808 */ /* 0x002fe40001000000 */
[----:B------:R-:W-:Y:S02]  /*3130*/  ISETP.GT.AND P2, PT, R54, 0x78, PT ;  /* 0x000000783600780c */ /* 0x000fe40003f44270 */
[----:B------:R-:W-:Y:S02]  /*3140*/  FMNMX.FTZ R6, R123, R6, !PT ;  /* 0x000000067b067209 */ /* 0x000fe40007810000 */
[----:B------:R-:W-:Y:S01]  /*3150*/  FMNMX.FTZ R14, R55, R14, !PT ;  /* 0x0000000e370e7209 */ /* 0x000fe20007810000 */
[----:B------:R-:W-:Y:S01]  /*3160*/  MUFU.TANH R82, R82 ;  /* 0x0000005200527308 */ /* 0x000fe20000002400 */
[----:B0-----:R-:W-:-:S02]  /*3170*/  FSEL R125, R84, -INF , P2 ;  /* 0xff800000547d7808 */ /* 0x001fc40001000000 */
[----:B------:R-:W-:Y:S02]  /*3180*/  FMNMX.FTZ R14, R57, R14, !PT ;  /* 0x0000000e390e7209 */ /* 0x000fe40007810000 */
[----:B------:R-:W-:Y:S02]  /*3190*/  FMNMX.FTZ R6, R125, R6, !PT ;  /* 0x000000067d067209 */ /* 0x000fe40007810000 */
[----:B------:R-:W-:Y:S01]  /*31a0*/  FMNMX.FTZ R14, R59, R14, !PT ;  /* 0x0000000e3b0e7209 */ /* 0x000fe20007810000 */
[----:B------:R-:W-:Y:S01]  /*31b0*/  MUFU.TANH R86, R86 ;  /* 0x0000005600567308 */ /* 0x000fe20000002400 */
[----:B------:R-:W-:Y:S02]  /*31c0*/  FMNMX.FTZ R8, R127, R6, !PT ;  /* 0x000000067f087209 */ /* 0x000fe40007810000 */
[----:B------:R-:W-:-:S03]  /*31d0*/  FMNMX.FTZ R14, R63, R14, !PT ;  /* 0x0000000e3f0e7209 */ /* 0x000fc60007810000 */
[----:B------:R-:W0:Y:S02]  /*31e0*/  SHFL.BFLY PT, R37, R8, 0x2, 0x1f ;  /* 0x0c401f0008257f89 */ /* 0x000e2400000e0000 */
[----:B------:R-:W-:Y:S01]  /*31f0*/  MUFU.TANH R12, R87 ;  /* 0x00000057000c7308 */ /* 0x000fe20000002400 */
[----:B0-----:R-:W-:-:S07]  /*3200*/  FMNMX.FTZ R10, R8, R37, !PT ;  /* 0x00000025080a7209 */ /* 0x001fce0007810000 */
[----:B------:R0:W1:Y:S01]  /*3210*/  MUFU.TANH R8, R79 ;  /* 0x0000004f00087308 */ /* 0x0000620000002400 */
[----:B------:R-:W3:Y:S02]  /*3220*/  SHFL.BFLY PT, R37, R10, 0x1, 0x1f ;  /* 0x0c201f000a257f89 */ /* 0x000ee400000e0000 */
[----:B---3--:R-:W-:-:S05]  /*3230*/  FMNMX.FTZ R37, R10, R37, !PT ;  /* 0x000000250a257209 */ /* 0x008fca0007810000 */
[----:B------:R3:W4:Y:S01]  /*3240*/  MUFU.TANH R10, R83 ;  /* 0x00000053000a7308 */ /* 0x0007220000002400 */
[C---:B------:R-:W-:Y:S01]  /*3250*/  FSETP.NEU.FTZ.AND P0, PT, R37.reuse, -INF , PT ;  /* 0xff8000002500780b */ /* 0x040fe20003f1d000 */
[----:B------:R-:W-:-:S05]  /*3260*/  FMUL.FTZ R6, R37, R36 ;  /* 0x0000002425067220 */ /* 0x000fca0000410000 */
[----:B------:R-:W-:Y:S02]  /*3270*/  FSEL R6, R6, RZ, P0 ;  /* 0x000000ff06067208 */ /* 0x000fe40000000000 */
[----:B------:R-:W-:Y:S02]  /*3280*/  ISETP.NE.AND P0, PT, R90, RZ, PT ;  /* 0x000000ff5a00720c */ /* 0x000fe40003f05270 */
[-C--:B------:R-:W-:Y:S01]  /*3290*/  MOV R90, R151.reuse ;  /* 0x00000097005a7202 */ /* 0x080fe20000000f00 */
[-CC-:B0-----:R-:W-:Y:S01]  /*32a0*/  FFMA.FTZ R79, R89, R36.reuse, -R6.reuse ;  /* 0x00000024594f7223 */ /* 0x181fe20000010806 */
[----:B--2---:R-:W-:Y:S01]  /*32b0*/  FSEL R89, R78, -INF , P6 ;  /* 0xff8000004e597808 */ /* 0x004fe20003000000 */
[-CC-:B---3--:R-:W-:Y:S01]  /*32c0*/  FFMA.FTZ R83, R85, R36.reuse, -R6.reuse ;  /* 0x0000002455537223 */ /* 0x188fe20000010806 */
[-CC-:B------:R-:W-:Y:S01]  /*32d0*/  FFMA.FTZ R85, R91, R36.reuse, -R6.reuse ;  /* 0x000000245b557223 */ /* 0x180fe20000010806 */
[----:B-1----:R-:W-:Y:S01]  /*32e0*/  FSEL R91, R8, -INF , P5 ;  /* 0xff800000085b7808 */ /* 0x002fe20002800000 */
[--C-:B------:R-:W-:Y:S01]  /*32f0*/  FFMA.FTZ R158, R73, R36, -R6.reuse ;  /* 0x00000024499e7223 */ /* 0x100fe20000010806 */
[----:B------:R-:W-:Y:S01]  /*3300*/  FMNMX.FTZ R14, R89, R14, !PT ;  /* 0x0000000e590e7209 */ /* 0x000fe20007810000 */
[-CC-:B------:R-:W-:Y:S01]  /*3310*/  FFMA.FTZ R73, R81, R36.reuse, -R6.reuse ;  /* 0x0000002451497223 */ /* 0x180fe20000010806 */
[-CC-:B------:R-:W-:Y:S01]  /*3320*/  FFMA.FTZ R81, R93, R36.reuse, -R6.reuse ;  /* 0x000000245d517223 */ /* 0x180fe20000010806 */
[----:B------:R-:W-:Y:S01]  /*3330*/  FSEL R93, R82, -INF , P4 ;  /* 0xff800000525d7808 */ /* 0x000fe20002000000 */
[--C-:B------:R-:W-:Y:S01]  /*3340*/  FFMA.FTZ R87, R95, R36, -R6.reuse ;  /* 0x000000245f577223 */ /* 0x100fe20000010806 */
[----:B------:R-:W-:Y:S01]  /*3350*/  FMNMX.FTZ R14, R91, R14, !PT ;  /* 0x0000000e5b0e7209 */ /* 0x000fe20007810000 */
[-CC-:B------:R-:W-:Y:S01]  /*3360*/  FFMA.FTZ R170, R97, R36.reuse, -R6.reuse ;  /* 0x0000002461aa7223 */ /* 0x180fe20000010806 */
[----:B----4-:R-:W-:Y:S01]  /*3370*/  FSEL R95, R10, -INF , P3 ;  /* 0xff8000000a5f7808 */ /* 0x010fe20001800000 */
        /* <DEDUP_REMOVED lines=16> */
[-CC-:B------:R-:W-:Y:S01]  /*3480*/  FFMA.FTZ R164, R103, R36.reuse, -R6.reuse ;  /* 0x0000002467a47223 */ /* 0x180fe20000010806 */
[-CC-:B------:R-:W-:Y:S01]  /*3490*/  FFMA.FTZ R166, R101, R36.reuse, -R6.reuse ;  /* 0x0000002465a67223 */ /* 0x180fe20000010806 */
[----:B------:R-:W0:Y:S01]  /*34a0*/  SHFL.BFLY PT, R45, R14, 0x2, 0x1f ;  /* 0x0c401f000e2d7f89 */ /* 0x000e2200000e0000 */
        /* <DEDUP_REMOVED lines=14> */
[----:B------:R-:W-:Y:S01]  /*3590*/  FFMA.FTZ R105, R127, R36, -R6 ;  /* 0x000000247f697223 */ /* 0x000fe20000010806 */
[--C-:B------:R-:W-:Y:S01]  /*35a0*/  IMAD.MOV.U32 R127, RZ, RZ, R151.reuse ;  /* 0x000000ffff7f7224 */ /* 0x100fe200078e0097 */
[----:B------:R-:W2:Y:S01]  /*35b0*/  MUFU.EX2 R73, R73 ;  /* 0x0000004900497308 */ /* 0x000ea20000000800 */
[-C--:B------:R-:W-:Y:S01]  /*35c0*/  MOV R125, R151.reuse ;  /* 0x00000097007d7202 */ /* 0x080fe20000000f00 */
[--C-:B------:R-:W-:Y:S01]  /*35d0*/  IMAD.MOV.U32 R123, RZ, RZ, R151.reuse ;  /* 0x000000ffff7b7224 */ /* 0x100fe200078e0097 */
[----:B------:R-:W-:Y:S01]  /*35e0*/  MOV R111, R151 ;  /* 0x00000097006f7202 */ /* 0x000fe20000000f00 */
[----:B------:R-:W-:-:S02]  /*35f0*/  IMAD.MOV.U32 R121, RZ, RZ, R151 ;  /* 0x000000ffff797224 */ /* 0x000fc400078e0097 */
[--C-:B------:R-:W-:Y:S01]  /*3600*/  IMAD.MOV.U32 R119, RZ, RZ, R151.reuse ;  /* 0x000000ffff777224 */ /* 0x100fe200078e0097 */
[----:B0-----:R-:W-:Y:S01]  /*3610*/  FMNMX.FTZ R8, R14, R45, !PT ;  /* 0x0000002d0e087209 */ /* 0x001fe20007810000 */
[----:B------:R-:W0:Y:S01]  /*3620*/  MUFU.EX2 R160, R160 ;  /* 0x000000a000a07308 */ /* 0x000e220000000800 */
[--C-:B------:R-:W-:Y:S02]  /*3630*/  IMAD.MOV.U32 R117, RZ, RZ, R151.reuse ;  /* 0x000000ffff757224 */ /* 0x100fe400078e0097 */
[--C-:B------:R-:W-:Y:S01]  /*3640*/  IMAD.MOV.U32 R115, RZ, RZ, R151.reuse ;  /* 0x000000ffff737224 */ /* 0x100fe200078e0097 */
[----:B------:R-:W3:Y:S01]  /*3650*/  SHFL.BFLY PT, R45, R8, 0x1, 0x1f ;  /* 0x0c201f00082d7f89 */ /* 0x000ee200000e0000 */
[--C-:B------:R-:W-:Y:S02]  /*3660*/  IMAD.MOV.U32 R113, RZ, RZ, R151.reuse ;  /* 0x000000ffff717224 */ /* 0x100fe400078e0097 */
[--C-:B------:R-:W-:Y:S01]  /*3670*/  IMAD.MOV.U32 R109, RZ, RZ, R151.reuse ;  /* 0x000000ffff6d7224 */ /* 0x100fe200078e0097 */
[----:B------:R-:W4:Y:S01]  /*3680*/  MUFU.EX2 R79, R79 ;  /* 0x0000004f004f7308 */ /* 0x000f220000000800 */
[----:B------:R-:W-:-:S07]  /*3690*/  IMAD.MOV.U32 R107, RZ, RZ, R151 ;  /* 0x000000ffff6b7224 */ /* 0x000fce00078e0097 */
[----:B------:R-:W5:Y:S08]  /*36a0*/  MUFU.EX2 R162, R162 ;  /* 0x000000a200a27308 */ /* 0x000f700000000800 */
[----:B------:R-:W5:Y:S01]  /*36b0*/  MUFU.EX2 R81, R81 ;  /* 0x0000005100517308 */ /* 0x000f620000000800 */
[----:B---3--:R-:W-:-:S04]  /*36c0*/  FMNMX.FTZ R45, R8, R45, !PT ;  /* 0x0000002d082d7209 */ /* 0x008fc80007810000 */
        /* <DEDUP_REMOVED lines=8> */
[----:B-1----:R-:W-:Y:S01]  /*3750*/  FADD.FTZ R3, R156, R71 ;  /* 0x000000479c037221 */ /* 0x002fe20000010000 */
[-CC-:B------:R-:W-:Y:S01]  /*3760*/  FFMA.FTZ R6, R5, R36.reuse, -R28.reuse ;  /* 0x0000002405067223 */ /* 0x180fe2000001081c */
[-CC-:B------:R-:W-:Y:S01]  /*3770*/  FFMA.FTZ R161, R9, R36.reuse, -R28.reuse ;  /* 0x0000002409a17223 */ /* 0x180fe2000001081c */
[-CC-:B------:R-:W-:Y:S01]  /*3780*/  FFMA.FTZ R8, R11, R36.reuse, -R28.reuse ;  /* 0x000000240b087223 */ /* 0x180fe2000001081c */
[----:B------:R-:W-:Y:S01]  /*3790*/  MUFU.EX2 R157, R157 ;  /* 0x0000009d009d7308 */ /* 0x000fe20000000800 */
[----:B------:R-:W-:Y:S01]  /*37a0*/  FADD.FTZ R26, R158, R3 ;  /* 0x000000039e1a7221 */ /* 0x000fe20000010000 */
[-CC-:B------:R-:W-:Y:S01]  /*37b0*/  FFMA.FTZ R163, R13, R36.reuse, -R28.reuse ;  /* 0x000000240da37223 */ /* 0x180fe2000001081c */
[-CC-:B------:R-:W-:Y:S01]  /*37c0*/  FFMA.FTZ R10, R15, R36.reuse, -R28.reuse ;  /* 0x000000240f0a7223 */ /* 0x180fe2000001081c */
[-C--:B------:R-:W-:Y:S01]  /*37d0*/  FFMA.FTZ R165, R25, R36.reuse, -R28 ;  /* 0x0000002419a57223 */ /* 0x080fe2000001081c */
[----:B--2---:R-:W-:Y:S01]  /*37e0*/  FADD.FTZ R3, R73, R26 ;  /* 0x0000001a49037221 */ /* 0x004fe20000010000 */
[-CC-:B------:R-:W-:Y:S01]  /*37f0*/  FFMA.FTZ R12, R21, R36.reuse, -R28.reuse ;  /* 0x00000024150c7223 */ /* 0x180fe2000001081c */
[-CC-:B------:R-:W-:Y:S01]  /*3800*/  FFMA.FTZ R167, R27, R36.reuse, -R28.reuse ;  /* 0x000000241ba77223 */ /* 0x180fe2000001081c */
[----:B------:R-:W1:Y:S01]  /*3810*/  MUFU.EX2 R4, R4 ;  /* 0x0000000400047308 */ /* 0x000e620000000800 */
[----:B0-----:R-:W-:Y:S01]  /*3820*/  FADD.FTZ R30, R160, R3 ;  /* 0x00000003a01e7221 */ /* 0x001fe20000010000 */
[-CC-:B------:R-:W-:Y:S01]  /*3830*/  FFMA.FTZ R14, R29, R36.reuse, -R28.reuse ;  /* 0x000000241d0e7223 */ /* 0x180fe2000001081c */
[-CC-:B------:R-:W-:Y:S01]  /*3840*/  FFMA.FTZ R169, R31, R36.reuse, -R28.reuse ;  /* 0x000000241fa97223 */ /* 0x180fe2000001081c */
[-C--:B------:R-:W-:Y:S01]  /*3850*/  FFMA.FTZ R20, R33, R36.reuse, -R28 ;  /* 0x0000002421147223 */ /* 0x080fe2000001081c */
[----:B----4-:R-:W-:Y:S01]  /*3860*/  FADD.FTZ R3, R79, R30 ;  /* 0x0000001e4f037221 */ /* 0x010fe20000010000 */
[-CC-:B------:R-:W-:Y:S01]  /*3870*/  FFMA.FTZ R171, R35, R36.reuse, -R28.reuse ;  /* 0x0000002423ab7223 */ /* 0x180fe2000001081c */
[-CC-:B------:R-:W-:Y:S01]  /*3880*/  FFMA.FTZ R24, R39, R36.reuse, -R28.reuse ;  /* 0x0000002427187223 */ /* 0x180fe2000001081c */
[----:B------:R-:W0:Y:S01]  /*3890*/  MUFU.EX2 R159, R159 ;  /* 0x0000009f009f7308 */ /* 0x000e220000000800 */
[----:B-----5:R-:W-:Y:S01]  /*38a0*/  FADD.FTZ R32, R162, R3 ;  /* 0x00000003a2207221 */ /* 0x020fe20000010000 */
[-CC-:B------:R-:W-:Y:S01]  /*38b0*/  FFMA.FTZ R173, R41, R36.reuse, -R28.reuse ;  /* 0x0000002429ad7223 */ /* 0x180fe2000001081c */
[-CC-:B------:R-:W-:Y:S01]  /*38c0*/  FFMA.FTZ R26, R43, R36.reuse, -R28.reuse ;  /* 0x000000242b1a7223 */ /* 0x180fe2000001081c */
[-C--:B------:R-:W-:Y:S01]  /*38d0*/  FFMA.FTZ R175, R47, R36.reuse, -R28 ;  /* 0x000000242faf7223 */ /* 0x080fe2000001081c */
[----:B------:R-:W-:Y:S01]  /*38e0*/  FADD.FTZ R5, R81, R32 ;  /* 0x0000002051057221 */ /* 0x000fe20000010000 */
[-CC-:B------:R-:W-:Y:S01]  /*38f0*/  FFMA.FTZ R49, R49, R36.reuse, -R28.reuse ;  /* 0x0000002431317223 */ /* 0x180fe2000001081c */
[-C--:B------:R-:W-:Y:S01]  /*3900*/  FFMA.FTZ R51, R51, R36.reuse, -R28 ;  /* 0x0000002433337223 */ /* 0x080fe2000001081c */
[----:B------:R-:W2:Y:S01]  /*3910*/  MUFU.EX2 R6, R6 ;  /* 0x0000000600067308 */ /* 0x000ea20000000800 */
[----:B-1----:R-:W-:Y:S01]  /*3920*/  FADD.FTZ R30, R157, R4 ;  /* 0x000000049d1e7221 */ /* 0x002fe20000010000 */
[----:B------:R-:W-:Y:S01]  /*3930*/  FADD.FTZ R34, R164, R5 ;  /* 0x00000005a4227221 */ /* 0x000fe20000010000 */
[-CC-:B------:R-:W-:Y:S01]  /*3940*/  FFMA.FTZ R53, R53, R36.reuse, -R28.reuse ;  /* 0x0000002435357223 */ /* 0x180fe2000001081c */
[-CC-:B------:R-:W-:Y:S01]  /*3950*/  FFMA.FTZ R55, R55, R36.reuse, -R28.reuse ;  /* 0x0000002437377223 */ /* 0x180fe2000001081c */
[-C--:B------:R-:W-:Y:S01]  /*3960*/  FFMA.FTZ R57, R57, R36.reuse, -R28 ;  /* 0x0000002439397223 */ /* 0x080fe2000001081c */
[----:B------:R-:W-:Y:S01]  /*3970*/  FADD.FTZ R5, R83, R34 ;  /* 0x0000002253057221 */ /* 0x000fe20000010000 */
[-C--:B------:R-:W-:Y:S01]  /*3980*/  FFMA.FTZ R59, R59, R36.reuse, -R28 ;  /* 0x000000243b3b7223 */ /* 0x080fe2000001081c */
[----:B------:R-:W1:Y:S01]  /*3990*/  MUFU.EX2 R161, R161 ;  /* 0x000000a100a17308 */ /* 0x000e620000000800 */
[----:B0-----:R-:W-:Y:S01]  /*39a0*/  FADD.FTZ R3, R159, R30 ;  /* 0x0000001e9f037221 */ /* 0x001fe20000010000 */
[-CC-:B------:R-:W-:Y:S01]  /*39b0*/  FFMA.FTZ R63, R63, R36.reuse, -R28.reuse ;  /* 0x000000243f3f7223 */ /* 0x180fe2000001081c */
[-CC-:B------:R-:W-:Y:S01]  /*39c0*/  FFMA.FTZ R89, R89, R36.reuse, -R28.reuse ;  /* 0x0000002459597223 */ /* 0x180fe2000001081c */
[-CC-:B------:R-:W-:Y:S01]  /*39d0*/  FFMA.FTZ R91, R91, R36.reuse, -R28.reuse ;  /* 0x000000245b5b7223 */ /* 0x180fe2000001081c */
[-CC-:B------:R-:W-:Y:S01]  /*39e0*/  FFMA.FTZ R93, R93, R36.reuse, -R28.reuse ;  /* 0x000000245d5d7223 */ /* 0x180fe2000001081c */
[-CC-:B------:R-:W-:Y:S01]  /*39f0*/  FFMA.FTZ R95, R95, R36.reuse, -R28.reuse ;  /* 0x000000245f5f7223 */ /* 0x180fe2000001081c */
[-CC-:B------:R-:W-:Y:S01]  /*3a00*/  FFMA.FTZ R97, R97, R36.reuse, -R28.reuse ;  /* 0x0000002461617223 */ /* 0x180fe2000001081c */
[----:B------:R-:W0:Y:S01]  /*3a10*/  MUFU.EX2 R8, R8 ;  /* 0x0000000800087308 */ /* 0x000e220000000800 */
[C---:B--2---:R-:W-:Y:S01]  /*3a20*/  FADD.FTZ R32, R6.reuse, R3 ;  /* 0x0000000306207221 */ /* 0x044fe20000010000 */
[----:B------:R-:W-:Y:S01]  /*3a30*/  FFMA.FTZ R99, R99, R36, -R28 ;  /* 0x0000002463637223 */ /* 0x000fe2000001081c */
[----:B------:R-:W-:-:S02]  /*3a40*/  F2FP.BF16.F32.PACK_AB R159, R6, R159 ;  /* 0x0000009f069f723e */ /* 0x000fc400000010ff */
[----:B------:R-:W-:Y:S02]  /*3a50*/  F2FP.BF16.F32.PACK_AB R157, R4, R157 ;  /* 0x0000009d049d723e */ /* 0x000fe400000010ff */
[----:B------:R-:W-:Y:S01]  /*3a60*/  F2FP.BF16.F32.PACK_AB R156, R71, R156 ;  /* 0x0000009c479c723e */ /* 0x000fe200000010ff */
[----:B------:R-:W2:Y:S01]  /*3a70*/  MUFU.EX2 R166, R166 ;  /* 0x000000a600a67308 */ /* 0x000ea20000000800 */
[----:B-1----:R-:W-:Y:S01]  /*3a80*/  FADD.FTZ R3, R161, R32 ;  /* 0x00000020a1037221 */ /* 0x002fe20000010000 */
[----:B------:R-:W-:Y:S02]  /*3a90*/  F2FP.BF16.F32.PACK_AB R158, R73, R158 ;  /* 0x0000009e499e723e */ /* 0x000fe400000010ff */
[----:B------:R-:W-:Y:S02]  /*3aa0*/  F2FP.BF16.F32.PACK_AB R160, R79, R160 ;  /* 0x000000a04fa0723e */ /* 0x000fe400000010ff */
[----:B------:R-:W-:Y:S02]  /*3ab0*/  F2FP.BF16.F32.PACK_AB R162, R81, R162 ;  /* 0x000000a251a2723e */ /* 0x000fe400000010ff */
[----:B------:R-:W1:Y:S01]  /*3ac0*/  MUFU.EX2 R163, R163 ;  /* 0x000000a300a37308 */ /* 0x000e620000000800 */
[----:B0-----:R-:W-:Y:S01]  /*3ad0*/  FADD.FTZ R32, R8, R3 ;  /* 0x0000000308207221 */ /* 0x001fe20000010000 */
[----:B------:R-:W-:-:S02]  /*3ae0*/  F2FP.BF16.F32.PACK_AB R164, R83, R164 ;  /* 0x000000a453a4723e */ /* 0x000fc400000010ff */
[----:B------:R-:W-:-:S04]  /*3af0*/  F2FP.BF16.F32.PACK_AB R161, R8, R161 ;  /* 0x000000a108a1723e */ /* 0x000fc800000010ff */
        /* <DEDUP_REMOVED lines=86> */
[----:B------:R-:W-:Y:S01]  /*4060*/  F2FP.BF16.F32.PACK_AB R182, R101, R182 ;  /* 0x000000b665b6723e */ /* 0x000fe200000010ff */
[----:B------:R-:W-:-:S05]  /*4070*/  IMAD.MOV.U32 R101, RZ, RZ, R151 ;  /* 0x000000ffff657224 */ /* 0x000fca00078e0097 */
        /* <DEDUP_REMOVED lines=9> */
[----:B------:R-:W-:Y:S01]  /*4110*/  F2FP.BF16.F32.PACK_AB R184, R103, R184 ;  /* 0x000000b867b8723e */ /* 0x000fe200000010ff */
[----:B------:R-:W-:-:S05]  /*4120*/  IMAD.MOV.U32 R103, RZ, RZ, R151 ;  /* 0x000000ffff677224 */ /* 0x000fca00078e0097 */
[----:B------:R0:W3:Y:S01]  /*4130*/  MUFU.EX2 R38, R91 ;  /* 0x0000005b00267308 */ /* 0x0000e20000000800 */
[C---:B--2---:R-:W-:Y:S01]  /*4140*/  FADD.FTZ R42, R28.reuse, R3 ;  /* 0x000000031c2a7221 */ /* 0x044fe20000010000 */
[----:B------:R-:W-:-:S06]  /*4150*/  F2FP.BF16.F32.PACK_AB R181, R28, R59 ;  /* 0x0000003b1cb5723e */ /* 0x000fcc00000010ff */
[----:B------:R-:W2:Y:S01]  /*4160*/  MUFU.EX2 R93, R93 ;  /* 0x0000005d005d7308 */ /* 0x000ea20000000800 */
[----:B-1----:R-:W-:Y:S01]  /*4170*/  FADD.FTZ R3, R89, R42 ;  /* 0x0000002a59037221 */ /* 0x002fe20000010000 */
[----:B0-----:R-:W-:-:S06]  /*4180*/  IMAD.MOV.U32 R91, RZ, RZ, R151 ;  /* 0x000000ffff5b7224 */ /* 0x001fcc00078e0097 */
[----:B------:R0:W1:Y:S01]  /*4190*/  MUFU.EX2 R40, R95 ;  /* 0x0000005f00287308 */ /* 0x0000620000000800 */
[C---:B---3--:R-:W-:Y:S01]  /*41a0*/  FADD.FTZ R6, R38.reuse, R3 ;  /* 0x0000000326067221 */ /* 0x048fe20000010000 */
[----:B------:R-:W-:Y:S01]  /*41b0*/  F2FP.BF16.F32.PACK_AB R183, R38, R89 ;  /* 0x0000005926b7723e */ /* 0x000fe200000010ff */
[----:B------:R-:W-:-:S05]  /*41c0*/  IMAD.MOV.U32 R89, RZ, RZ, R151 ;  /* 0x000000ffff597224 */ /* 0x000fca00078e0097 */
[----:B------:R-:W3:Y:S01]  /*41d0*/  MUFU.EX2 R97, R97 ;  /* 0x0000006100617308 */ /* 0x000ee20000000800 */
[----:B--2---:R-:W-:Y:S01]  /*41e0*/  FADD.FTZ R3, R93, R6 ;  /* 0x000000065d037221 */ /* 0x004fe20000010000 */
[----:B0-----:R-:W-:-:S06]  /*41f0*/  IMAD.MOV.U32 R95, RZ, RZ, R151 ;  /* 0x000000ffff5f7224 */ /* 0x001fcc00078e0097 */
[----:B------:R-:W0:Y:S01]  /*4200*/  MUFU.EX2 R186, R186 ;  /* 0x000000ba00ba7308 */ /* 0x000e220000000800 */
[C---:B-1----:R-:W-:Y:S01]  /*4210*/  FADD.FTZ R6, R40.reuse, R3 ;  /* 0x0000000328067221 */ /* 0x042fe20000010000 */
[----:B------:R-:W-:Y:S01]  /*4220*/  F2FP.BF16.F32.PACK_AB R185, R40, R93 ;  /* 0x0000005d28b9723e */ /* 0x000fe200000010ff */
[----:B------:R-:W-:-:S05]  /*4230*/  IMAD.MOV.U32 R93, RZ, RZ, R151 ;  /* 0x000000ffff5d7224 */ /* 0x000fca00078e0097 */
[----:B------:R-:W1:Y:S01]  /*4240*/  MUFU.EX2 R105, R105 ;  /* 0x0000006900697308 */ /* 0x000e620000000800 */
[----:B---3--:R-:W-:Y:S01]  /*4250*/  FADD.FTZ R3, R97, R6 ;  /* 0x0000000661037221 */ /* 0x008fe20000010000 */
[----:B------:R-:W-:Y:S02]  /*4260*/  VIADD R6, R88, 0xfffffffe ;  /* 0xfffffffe58067836 */ /* 0x000fe40000000000 */
[----:B------:R-:W-:-:S03]  /*4270*/  IMAD.MOV.U32 R88, RZ, RZ, R151 ;  /* 0x000000ffff587224 */ /* 0x000fc600078e0097 */
[----:B------:R-:W-:Y:S01]  /*4280*/  ISETP.GE.AND P1, PT, R6, R17, PT ;  /* 0x000000110600720c */ /* 0x000fe20003f26270 */
[----:B------:R2:W3:Y:S01]  /*4290*/  MUFU.EX2 R4, R99 ;  /* 0x0000006300047308 */ /* 0x0004e20000000800 */
[----:B0-----:R-:W-:-:S04]  /*42a0*/  FADD.FTZ R0, R186, R5 ;  /* 0x00000005ba007221 */ /* 0x001fc80000010000 */
[C---:B-1----:R-:W-:Y:S01]  /*42b0*/  FADD.FTZ R0, R105.reuse, R0 ;  /* 0x0000000069007221 */ /* 0x042fe20000010000 */
[----:B------:R-:W-:Y:S01]  /*42c0*/  F2FP.BF16.F32.PACK_AB R186, R105, R186 ;  /* 0x000000ba69ba723e */ /* 0x000fe200000010ff */
[--C-:B------:R-:W-:Y:S02]  /*42d0*/  IMAD.MOV.U32 R105, RZ, RZ, R151.reuse ;  /* 0x000000ffff697224 */ /* 0x100fe400078e0097 */
[----:B--2---:R-:W-:Y:S01]  /*42e0*/  IMAD.MOV.U32 R99, RZ, RZ, R151 ;  /* 0x000000ffff637224 */ /* 0x004fe200078e0097 */
[C---:B---3--:R-:W-:Y:S01]  /*42f0*/  F2FP.BF16.F32.PACK_AB R187, R4.reuse, R97 ;  /* 0x0000006104bb723e */ /* 0x048fe200000010ff */
[----:B------:R-:W-:Y:S01]  /*4300*/  FADD.FTZ R3, R4, R3 ;  /* 0x0000000304037221 */ /* 0x000fe20000010000 */
[----:B------:R-:W-:Y:S01]  /*4310*/  MOV R97, R151 ;  /* 0x0000009700617202 */ /* 0x000fe20000000f00 */
        /* <DEDUP_REMOVED lines=35> */
[----:B------:R-:W-:Y:S01]  /*4550*/  UMOV UR43, UR38 ;  /* 0x00000026002b7c82 */ /* 0x000fe20008000000 */
[----:B------:R-:W-:Y:S01]  /*4560*/  UMOV UR40, UR39 ;  /* 0x0000002700287c82 */ /* 0x000fe20008000000 */
[----:B------:R-:W-:-:S05]  /*4570*/  ULDC UR44, c[0x0][0x9d8] ;  /* 0x00027600002c7ab9 */ /* 0x000fca0000000800 */
.L_x_6688:
[----:B------:R-:W-:Y:S01]  /*4580*/  ISETP.NE.AND P2, PT, RZ, UR41, PT ;  /* 0x00000029ff007c0c */ /* 0x000fe2000bf45270 */
[----:B------:R-:W-:-:S04]  /*4590*/  UISETP.NE.AND UP0, UPT, UR40, 0x1, UPT ;  /* 0x000000012800788c */ /* 0x000fc8000bf05270 */
[----:B------:R-:W-:-:S04]  /*45a0*/  USEL UR38, URZ, 0x1, UP0 ;  /* 0x000000013f267887 */ /* 0x000fc80008000000 */
[----:B------:R-:W-:-:S04]  /*45b0*/  ULOP3.LUT UR38, UR43, UR38, URZ, 0x3c, !UPT ;  /* 0x000000262b267292 */ /* 0x000fc8000f8e3c3f */
[----:B------:R-:W-:Y:S08]  /*45c0*/  @P2 BRA `(.L_x_6678) ;  /* 0x0000000000442947 */ /* 0x000ff00003800000 */
[----:B------:R-:W-:Y:S05]  /*45d0*/  @!P0 BRA `(.L_x_6679) ;  /* 0x0000000000048947 */ /* 0x000fea0003800000 */
[----:B------:R-:W-:Y:S01]  /*45e0*/  BPT.TRAP 0x1 ;  /* 0x000000040000795c */ /* 0x000fe20000300000 */
.L_x_6679:
[----:B------:R-:W0:Y:S01]  /*45f0*/  S2UR UR10, SR_CgaCtaId ;  /* 0x00000000000a79c3 */ /* 0x000e220000008800 */
[----:B------:R-:W-:Y:S01]  /*4600*/  UIADD3 UR6, UR40, 0x1, URZ ;  /* 0x0000000128067890 */ /* 0x000fe2000fffe03f */
[----:B------:R-:W-:Y:S01]  /*4610*/  IMAD.U32 R7, RZ, RZ, UR38 ;  /* 0x00000026ff077e24 */ /* 0x000fe2000f8e00ff */
[----:B------:R-:W-:Y:S02]  /*4620*/  UMOV UR7, 0x400 ;  /* 0x0000040000077882 */ /* 0x000fe40000000000 */
[----:B------:R-:W-:Y:S02]  /*4630*/  UISETP.NE.AND UP0, UPT, UR6, 0x2, UPT ;  /* 0x000000020600788c */ /* 0x000fe4000bf05270 */
[----:B------:R-:W-:Y:S02]  /*4640*/  SHF.L.U32 R7, R7, 0x1f, RZ ;  /* 0x0000001f07077819 */ /* 0x000fe400000006ff */
[----:B------:R-:W-:Y:S02]  /*4650*/  USEL UR6, UR6, URZ, UP0 ;  /* 0x0000003f06067287 */ /* 0x000fe40008000000 */
[----:B0-----:R-:W-:-:S04]  /*4660*/  ULEA UR7, UR10, UR7, 0x18 ;  /* 0x000000070a077291 */ /* 0x001fc8000f8ec03f */
[----:B------:R-:W-:-:S09]  /*4670*/  ULEA UR6, UR6, UR7, 0x3 ;  /* 0x0000000706067291 */ /* 0x000fd2000f8e183f */
[----:B------:R0:W1:Y:S01]  /*4680*/  SYNCS.PHASECHK.TRANS64.TRYWAIT P1, [UR6+0x28830], R7 ;  /* 0x02883007ff0075a7 */ /* 0x0000620008020146 */
[----:B------:R-:W-:Y:S05]  /*4690*/  @!P0 BRA `(.L_x_6680) ;  /* 0x0000000000048947 */ /* 0x000fea0003800000 */
[----:B------:R-:W-:Y:S01]  /*46a0*/  BPT.TRAP 0x1 ;  /* 0x000000040000795c */ /* 0x000fe20000300000 */
.L_x_6680:
[----:B-1----:R-:W-:Y:S05]  /*46b0*/  @P1 BRA `(.L_x_6678) ;  /* 0x0000000000081947 */ /* 0x002fea0003800000 */
[----:B------:R-:W1:Y:S02]  /*46c0*/  SYNCS.PHASECHK.TRANS64.TRYWAIT P1, [UR6+0x28830], R7 ;  /* 0x02883007ff0075a7 */ /* 0x000e640008020146 */
[----:B-1----:R-:W-:Y:S05]  /*46d0*/  @!P1 BRA `(.L_x_6681) ;  /* 0x000000b800749947 */ /* 0x002fea0003800000 */
.L_x_6678:
[----:B-1----:R-:W1:Y:S01]  /*46e0*/  S2R R8, SR_TID.X ;  /* 0x0000000000087919 */ /* 0x002e620000002100 */
[----:B------:R-:W-:Y:S01]  /*46f0*/  UIADD3 UR39, UR40, 0x1, URZ ;  /* 0x0000000128277890 */ /* 0x000fe2000fffe03f */
[----:B------:R-:W-:Y:S01]  /*4700*/  UMOV UR35, 0x40000040 ;  /* 0x4000004000237882 */ /* 0x000fe20000000000 */
[----:B------:R-:W-:Y:S02]  /*4710*/  UMOV UR7, 0x40000040 ;  /* 0x4000004000077882 */ /* 0x000fe40000000000 */
[----:B------:R-:W-:Y:S01]  /*4720*/  UISETP.NE.AND UP0, UPT, UR39, 0x2, UPT ;  /* 0x000000022700788c */ /* 0x000fe2000bf05270 */
[----:B------:R-:W-:Y:S01]  /*4730*/  UMOV UR11, 0x40000040 ;  /* 0x40000040000b7882 */ /* 0x000fe20000000000 */
[----:B------:R-:W-:Y:S02]  /*4740*/  UMOV UR15, 0x40000040 ;  /* 0x40000040000f7882 */ /* 0x000fe40000000000 */
[----:B------:R-:W-:Y:S01]  /*4750*/  USEL UR39, UR39, URZ, UP0 ;  /* 0x0000003f27277287 */ /* 0x000fe20008000000 */
[----:B------:R-:W-:Y:S01]  /*4760*/  UMOV UR19, 0x40000040 ;  /* 0x4000004000137882 */ /* 0x000fe20000000000 */
[----:B------:R-:W-:-:S02]  /*4770*/  UMOV UR23, 0x40000040 ;  /* 0x4000004000177882 */ /* 0x000fc40000000000 */
[----:B------:R-:W-:Y:S01]  /*4780*/  ULEA UR34, UR39, UR42, 0xb ;  /* 0x0000002a27227291 */ /* 0x000fe2000f8e583f */
[----:B------:R-:W-:Y:S01]  /*4790*/  UMOV UR27, 0x40000040 ;  /* 0x40000040001b7882 */ /* 0x000fe20000000000 */
[----:B------:R-:W-:Y:S02]  /*47a0*/  UMOV UR31, 0x40000040 ;  /* 0x40000040001f7882 */ /* 0x000fe40000000000 */
[----:B------:R-:W-:Y:S02]  /*47b0*/  UIADD3 UR6, UR34, 0x2, URZ ;  /* 0x0000000222067890 */ /* 0x000fe4000fffe03f */
[----:B------:R-:W-:Y:S02]  /*47c0*/  UIADD3 UR10, UR34, 0x4, URZ ;  /* 0x00000004220a7890 */ /* 0x000fe4000fffe03f */
[----:B------:R-:W-:Y:S02]  /*47d0*/  UIADD3 UR14, UR34, 0x6, URZ ;  /* 0x00000006220e7890 */ /* 0x000fe4000fffe03f */
[----:B------:R-:W-:-:S02]  /*47e0*/  UIADD3 UR18, UR34, 0x400, URZ ;  /* 0x0000040022127890 */ /* 0x000fc4000fffe03f */
[----:B------:R-:W-:Y:S02]  /*47f0*/  UIADD3 UR22, UR34, 0x402, URZ ;  /* 0x0000040222167890 */ /* 0x000fe4000fffe03f */
[----:B------:R-:W-:Y:S02]  /*4800*/  UIADD3 UR26, UR34, 0x404, URZ ;  /* 0x00000404221a7890 */ /* 0x000fe4000fffe03f */
[----:B------:R-:W-:Y:S01]  /*4810*/  UIADD3 UR30, UR34, 0x406, URZ ;  /* 0x00000406221e7890 */ /* 0x000fe2000fffe03f */
[----:B-1----:R-:W-:-:S05]  /*4820*/  SHF.R.U32.HI R8, RZ, 0x7, R8 ;  /* 0x00000007ff087819 */ /* 0x002fca0000011608 */
[----:B0-----:R-:W-:-:S05]  /*4830*/  VIADD R7, R8, 0x8 ;  /* 0x0000000808077836 */ /* 0x001fca0000000000 */
[----:B------:R0:W-:Y:S06]  /*4840*/  BAR.SYNC.DEFER_BLOCKING R7, 0x100 ;  /* 0x000400070000751d */ /* 0x0001ec0000010000 */
[----:B------:R-:W-:-:S06]  /*4850*/  WARPGROUP.ARRIVE ;  /* 0x00000000000079c5 */ /* 0x000fcc0000000000 */
[----:B------:R-:W-:Y:S03]  /*4860*/  HGMMA.64x128x16.F32.BF16 R24, gdesc[UR32], RZ, !UPT, gsb0 ;  /* 0x01e00000201879f0 */ /* 0x000fe6000c0018ff */
        /* <DEDUP_REMOVED lines=22> */
[----:B0-----:R-:W-:Y:S05]  /*49d0*/  @P2 BRA `(.L_x_6682) ;  /* 0x0000000000382947 */ /* 0x001fea0003800000 */
[----:B------:R-:W-:Y:S05]  /*49e0*/  @!P0 BRA `(.L_x_6683) ;  /* 0x0000000000048947 */ /* 0x000fea0003800000 */
[----:B------:R-:W-:Y:S01]  /*49f0*/  BPT.TRAP 0x1 ;  /* 0x000000040000795c */ /* 0x000fe20000300000 */
.L_x_6683:
[----:B------:R-:W0:Y:S01]  /*4a00*/  S2UR UR7, SR_CgaCtaId ;  /* 0x00000000000779c3 */ /* 0x000e220000008800 */
[----:B------:R-:W-:Y:S01]  /*4a10*/  UMOV UR6, 0x400 ;  /* 0x0000040000067882 */ /* 0x000fe20000000000 */
[----:B------:R-:W-:-:S04]  /*4a20*/  MOV R7, UR43 ;  /* 0x0000002b00077c02 */ /* 0x000fc80008000f00 */
[----:B------:R-:W-:Y:S01]  /*4a30*/  SHF.L.U32 R7, R7, 0x1f, RZ ;  /* 0x0000001f07077819 */ /* 0x000fe200000006ff */
[----:B0-----:R-:W-:-:S04]  /*4a40*/  ULEA UR6, UR7, UR6, 0x18 ;  /* 0x0000000607067291 */ /* 0x001fc8000f8ec03f */
[----:B------:R-:W-:-:S09]  /*4a50*/  ULEA UR6, UR40, UR6, 0x3 ;  /* 0x0000000628067291 */ /* 0x000fd2000f8e183f */
[----:B------:R0:W1:Y:S01]  /*4a60*/  SYNCS.PHASECHK.TRANS64.TRYWAIT P1, [UR6+0x28850], R7 ;  /* 0x02885007ff0075a7 */ /* 0x0000620008020146 */
[----:B------:R-:W-:Y:S05]  /*4a70*/  @!P0 BRA `(.L_x_6684) ;  /* 0x0000000000048947 */ /* 0x000fea0003800000 */
[----:B------:R-:W-:Y:S01]  /*4a80*/  BPT.TRAP 0x1 ;  /* 0x000000040000795c */ /* 0x000fe20000300000 */
.L_x_6684:
[----:B-1----:R-:W-:Y:S05]  /*4a90*/  @P1 BRA `(.L_x_6682) ;  /* 0x0000000000081947 */ /* 0x002fea0003800000 */
[----:B------:R-:W1:Y:S02]  /*4aa0*/  SYNCS.PHASECHK.TRANS64.TRYWAIT P1, [UR6+0x28850], R7 ;  /* 0x02885007ff0075a7 */ /* 0x000e640008020146 */
[----:B-1----:R-:W-:Y:S05]  /*4ab0*/  @!P1 BRA `(.L_x_6685) ;  /* 0x000000b400949947 */ /* 0x002fea0003800000 */
.L_x_6682:
[----:B------:R-:W2:Y:S01]  /*4ac0*/  S2UR UR6, SR_CgaCtaId ;  /* 0x00000000000679c3 */ /* 0x000ea20000008800 */
[----:B------:R-:W-:Y:S01]  /*4ad0*/  UMOV UR7, 0x400 ;  /* 0x0000040000077882 */ /* 0x000fe20000000000 */
[----:B------:R-:W-:Y:S01]  /*4ae0*/  WARPGROUP.ARRIVE ;  /* 0x00000000000079c5 */ /* 0x000fe20000000000 */
[----:B------:R-:W-:-:S05]  /*4af0*/  UMOV UR15, 0x40000040 ;  /* 0x40000040000f7882 */ /* 0x000fca0000000000 */
[----:B-1----:R-:W1:Y:S01]  /*4b00*/  S2R R8, SR_TID.X ;  /* 0x0000000000087919 */ /* 0x002e620000002100 */
[----:B--2---:R-:W-:-:S04]  /*4b10*/  ULEA UR11, UR6, UR7, 0x18 ;  /* 0x00000007060b7291 */ /* 0x004fc8000f8ec03f */
[----:B------:R-:W-:-:S04]  /*4b20*/  UIADD3 UR7, UR11, 0x400, URZ ;  /* 0x000004000b077890 */ /* 0x000fc8000fffe03f */
[----:B------:R-:W-:-:S04]  /*4b30*/  USHF.R.U32.HI UR7, URZ, 0x4, UR7 ;  /* 0x000000043f077899 */ /* 0x000fc80008011607 */
[----:B------:R-:W-:Y:S01]  /*4b40*/  ULOP3.LUT UR7, UR7, 0x3fff, URZ, 0xc0, !UPT ;  /* 0x00003fff07077892 */ /* 0x000fe2000f8ec03f */
[----:B-1----:R-:W-:-:S03]  /*4b50*/  SHF.R.U32.HI R8, RZ, 0x7, R8 ;  /* 0x00000007ff087819 */ /* 0x002fc60000011608 */
[----:B------:R-:W-:Y:S01]  /*4b60*/  ULOP3.LUT UR7, UR7, 0x4000000, URZ, 0xfc, !UPT ;  /* 0x0400000007077892 */ /* 0x000fe2000f8efc3f */
[----:B0-----:R-:W-:-:S03]  /*4b70*/  IADD3 R7, -R8, 0xb, RZ ;  /* 0x0000000b08077810 */ /* 0x001fc60007ffe1ff */
        /* <DEDUP_REMOVED lines=43> */
.L_x_6686:
[----:B0-----:R-:W-:Y:S01]  /*4e30*/  FMUL.FTZ R7, R24, UR44 ;  /* 0x0000002c18077c20 */ /* 0x001fe20008410000 */
        /* <DEDUP_REMOVED lines=81> */
[----:B------:R-:W-:-:S04]  /*5350*/  ULEA UR7, UR39, UR11, 0x3 ;  /* 0x0000000b27077291 */ /* 0x000fc8000f8e183f */
        /* <DEDUP_REMOVED lines=94> */
[----:B--2---:R-:W-:Y:S02]  /*5940*/  FMNMX.FTZ R37, R77, R36, !PT ;  /* 0x000000244d257209 */ /* 0x004fe40007810000 */
[----:B------:R-:W2:Y:S05]  /*5950*/  LDC R36, c[0x0][0x988] ;  /* 0x00026200ff247b82 */ /* 0x000eaa0000000800 */
        /* <DEDUP_REMOVED lines=16> */
[----:B------:R-:W1:Y:S01]  /*5a60*/  SHFL.BFLY PT, R37, R40, 0x2, 0x1f ;  /* 0x0c401f0028257f89 */ /* 0x000e6200000e0000 */
[----:B---3--:R-:W-:-:S04]  /*5a70*/  FMNMX.FTZ R38, R83, R38, !PT ;  /* 0x0000002653267209 */ /* 0x008fc80007810000 */
[----:B0-----:R-:W-:-:S05]  /*5a80*/  FMNMX.FTZ R38, R85, R38, !PT ;  /* 0x0000002655267209 */ /* 0x001fca0007810000 */
[----:B------:R-:W0:Y:S01]  /*5a90*/  SHFL.BFLY PT, R45, R38, 0x2, 0x1f ;  /* 0x0c401f00262d7f89 */ /* 0x000e2200000e0000 */
[----:B-1----:R-:W-:-:S05]  /*5aa0*/  FMNMX.FTZ R52, R40, R37, !PT ;  /* 0x0000002528347209 */ /* 0x002fca0007810000 */
[----:B------:R-:W1:Y:S01]  /*5ab0*/  SHFL.BFLY PT, R37, R52, 0x1, 0x1f ;  /* 0x0c201f0034257f89 */ /* 0x000e6200000e0000 */
[----:B0-----:R-:W-:-:S05]  /*5ac0*/  FMNMX.FTZ R54, R38, R45, !PT ;  /* 0x0000002d26367209 */ /* 0x001fca0007810000 */
[----:B------:R-:W0:Y:S01]  /*5ad0*/  SHFL.BFLY PT, R45, R54, 0x1, 0x1f ;  /* 0x0c201f00362d7f89 */ /* 0x000e2200000e0000 */
[----:B-1----:R-:W-:-:S05]  /*5ae0*/  FMNMX.FTZ R37, R52, R37, !PT ;  /* 0x0000002534257209 */ /* 0x002fca0007810000 */
[C---:B--2---:R-:W-:Y:S01]  /*5af0*/  FMUL.FTZ R50, R37.reuse, R36 ;  /* 0x0000002425327220 */ /* 0x044fe20000410000 */
[----:B------:R-:W-:-:S03]  /*5b00*/  FADD.FTZ R87, -R37, R4 ;  /* 0x0000000425577221 */ /* 0x000fc60000010100 */
[-CC-:B------:R-:W-:Y:S01]  /*5b10*/  FFMA.FTZ R38, R12, R36.reuse, -R50.reuse ;  /* 0x000000240c267223 */ /* 0x180fe20000010832 */
[-CC-:B------:R-:W-:Y:S01]  /*5b20*/  FFMA.FTZ R12, R26, R36.reuse, -R50.reuse ;  /* 0x000000241a0c7223 */ /* 0x180fe20000010832 */
[-CC-:B------:R-:W-:Y:S01]  /*5b30*/  FFMA.FTZ R168, R157, R36.reuse, -R50.reuse ;  /* 0x000000249da87223 */ /* 0x180fe20000010832 */
[-CC-:B------:R-:W-:Y:S01]  /*5b40*/  FFMA.FTZ R156, R7, R36.reuse, -R50.reuse ;  /* 0x00000024079c7223 */ /* 0x180fe20000010832 */
[-C--:B------:R-:W-:Y:S01]  /*5b50*/  FMUL.FTZ R87, R87, R36.reuse ;  /* 0x0000002457577220 */ /* 0x080fe20000410000 */
[-CC-:B------:R-:W-:Y:S01]  /*5b60*/  FFMA.FTZ R40, R8, R36.reuse, -R50.reuse ;  /* 0x0000002408287223 */ /* 0x180fe20000010832 */
[-CC-:B------:R-:W-:Y:S01]  /*5b70*/  FFMA.FTZ R187, R159, R36.reuse, -R50.reuse ;  /* 0x000000249fbb7223 */ /* 0x180fe20000010832 */
[----:B0-----:R-:W-:Y:S01]  /*5b80*/  FMNMX.FTZ R45, R54, R45, !PT ;  /* 0x0000002d362d7209 */ /* 0x001fe20007810000 */
[-CC-:B------:R-:W-:Y:S01]  /*5b90*/  FFMA.FTZ R158, R11, R36.reuse, -R50.reuse ;  /* 0x000000240b9e7223 */ /* 0x180fe20000010832 */
[----:B------:R-:W-:Y:S01]  /*5ba0*/  MUFU.EX2 R156, R156 ;  /* 0x0000009c009c7308 */ /* 0x000fe20000000800 */
[-CC-:B------:R-:W-:Y:S01]  /*5bb0*/  FFMA.FTZ R170, R161, R36.reuse, -R50.reuse ;  /* 0x00000024a1aa7223 */ /* 0x180fe20000010832 */
[-CC-:B------:R-:W-:Y:S01]  /*5bc0*/  FFMA.FTZ R160, R15, R36.reuse, -R50.reuse ;  /* 0x000000240fa07223 */ /* 0x180fe20000010832 */
[C---:B------:R-:W-:Y:S01]  /*5bd0*/  FADD.FTZ R185, -R45.reuse, R5 ;  /* 0x000000052db97221 */ /* 0x040fe20000010100 */
[-C--:B------:R-:W-:Y:S01]  /*5be0*/  FMUL.FTZ R26, R45, R36.reuse ;  /* 0x000000242d1a7220 */ /* 0x080fe20000410000 */
[-CC-:B------:R-:W-:Y:S01]  /*5bf0*/  FFMA.FTZ R20, R20, R36.reuse, -R50.reuse ;  /* 0x0000002414147223 */ /* 0x180fe20000010832 */
[-C--:B------:R-:W-:Y:S01]  /*5c00*/  FFMA.FTZ R162, R25, R36.reuse, -R50 ;  /* 0x0000002419a27223 */ /* 0x080fe20000010832 */
[-C--:B------:R-:W-:Y:S01]  /*5c10*/  FMUL.FTZ R4, R185, R36.reuse ;  /* 0x00000024b9047220 */ /* 0x080fe20000410000 */
[-CC-:B------:R-:W-:Y:S01]  /*5c20*/  FFMA.FTZ R157, R10, R36.reuse, -R26.reuse ;  /* 0x000000240a9d7223 */ /* 0x180fe2000001081a */
[-CC-:B------:R-:W-:Y:S01]  /*5c30*/  FFMA.FTZ R10, R9, R36.reuse, -R26.reuse ;  /* 0x00000024090a7223 */ /* 0x180fe2000001081a */
[----:B------:R0:W1:Y:S01]  /*5c40*/  MUFU.EX2 R5, R87 ;  /* 0x0000005700057308 */ /* 0x0000620000000800 */
[-CC-:B------:R-:W-:Y:S01]  /*5c50*/  FFMA.FTZ R159, R13, R36.reuse, -R26.reuse ;  /* 0x000000240d9f7223 */ /* 0x180fe2000001081a */
[-CC-:B------:R-:W-:Y:S01]  /*5c60*/  FFMA.FTZ R14, R14, R36.reuse, -R26.reuse ;  /* 0x000000240e0e7223 */ /* 0x180fe2000001081a */
[-CC-:B------:R-:W-:Y:S01]  /*5c70*/  FFMA.FTZ R161, R21, R36.reuse, -R26.reuse ;  /* 0x0000002415a17223 */ /* 0x180fe2000001081a */
[-C--:B------:R-:W-:Y:S01]  /*5c80*/  FFMA.FTZ R24, R24, R36.reuse, -R26 ;  /* 0x0000002418187223 */ /* 0x080fe2000001081a */
[-C--:B------:R-:W-:Y:S01]  /*5c90*/  FFMA.FTZ R185, R163, R36.reuse, -R50 ;  /* 0x00000024a3b97223 */ /* 0x080fe20000010832 */
[-CC-:B------:R-:W-:Y:S01]  /*5ca0*/  FFMA.FTZ R163, R27, R36.reuse, -R26.reuse ;  /* 0x000000241ba37223 */ /* 0x180fe2000001081a */
[-C--:B------:R-:W-:Y:S01]  /*5cb0*/  FFMA.FTZ R28, R28, R36.reuse, -R26 ;  /* 0x000000241c1c7223 */ /* 0x080fe2000001081a */
[----:B------:R-:W-:Y:S01]  /*5cc0*/  MUFU.EX2 R4, R4 ;  /* 0x0000000400047308 */ /* 0x000fe20000000800 */
[-CC-:B------:R-:W-:Y:S01]  /*5cd0*/  FFMA.FTZ R172, R165, R36.reuse, -R50.reuse ;  /* 0x00000024a5ac7223 */ /* 0x180fe20000010832 */
[-C--:B------:R-:W-:Y:S01]  /*5ce0*/  FFMA.FTZ R164, R29, R36.reuse, -R50 ;  /* 0x000000241da47223 */ /* 0x080fe20000010832 */
[-C--:B------:R-:W-:Y:S01]  /*5cf0*/  FFMA.FTZ R165, R31, R36.reuse, -R26 ;  /* 0x000000241fa57223 */ /* 0x080fe2000001081a */
[-C--:B------:R-:W-:Y:S01]  /*5d00*/  FFMA.FTZ R8, R30, R36.reuse, -R50 ;  /* 0x000000241e087223 */ /* 0x080fe20000010832 */
[-C--:B------:R-:W-:Y:S01]  /*5d10*/  FFMA.FTZ R30, R32, R36.reuse, -R26 ;  /* 0x00000024201e7223 */ /* 0x080fe2000001081a */
[-CC-:B0-----:R-:W-:Y:S01]  /*5d20*/  FFMA.FTZ R87, R167, R36.reuse, -R50.reuse ;  /* 0x00000024a7577223 */ /* 0x181fe20000010832 */
[----:B------:R-:W-:Y:S01]  /*5d30*/  FFMA.FTZ R166, R33, R36, -R50 ;  /* 0x0000002421a67223 */ /* 0x000fe20000010832 */
[----:B------:R-:W0:Y:S01]  /*5d40*/  MUFU.EX2 R157, R157 ;  /* 0x0000009d009d7308 */ /* 0x000e220000000800 */
[----:B-1----:R-:W-:Y:S01]  /*5d50*/  FFMA.FTZ R9, R5, R0, R156 ;  /* 0x0000000005097223 */ /* 0x002fe2000001009c */
[-C--:B------:R-:W-:Y:S01]  /*5d60*/  FFMA.FTZ R167, R35, R36.reuse, -R26 ;  /* 0x0000002423a77223 */ /* 0x080fe2000001081a */
[-C--:B------:R-:W-:Y:S01]  /*5d70*/  FFMA.FTZ R229, R34, R36.reuse, -R50 ;  /* 0x0000002422e57223 */ /* 0x080fe20000010832 */
[-C--:B------:R-:W-:Y:S01]  /*5d80*/  FFMA.FTZ R32, R39, R36.reuse, -R26 ;  /* 0x0000002427207223 */ /* 0x080fe2000001081a */
[-C--:B------:R-:W-:Y:S01]  /*5d90*/  FFMA.FTZ R174, R169, R36.reuse, -R50 ;  /* 0x00000024a9ae7223 */ /* 0x080fe20000010832 */
[-CC-:B------:R-:W-:Y:S01]  /*5da0*/  FFMA.FTZ R169, R41, R36.reuse, -R26.reuse ;  /* 0x0000002429a97223 */ /* 0x180fe2000001081a */
[-C--:B------:R-:W-:Y:S01]  /*5db0*/  FFMA.FTZ R34, R43, R36.reuse, -R26 ;  /* 0x000000242b227223 */ /* 0x080fe2000001081a */
[----:B------:R-:W1:Y:S01]  /*5dc0*/  MUFU.EX2 R40, R40 ;  /* 0x0000002800287308 */ /* 0x000e620000000800 */
        /* <DEDUP_REMOVED lines=16> */
[----:B-1----:R-:W-:Y:S01]  /*5ed0*/  FADD.FTZ R9, R40, R9 ;  /* 0x0000000928097221 */ /* 0x002fe20000010000 */
[-C--:B------:R-:W-:Y:S01]  /*5ee0*/  FFMA.FTZ R177, R59, R36.reuse, -R26 ;  /* 0x000000243bb17223 */ /* 0x080fe2000001081a */
[-CC-:B------:R-:W-:Y:S01]  /*5ef0*/  FFMA.FTZ R182, R75, R36.reuse, -R50.reuse ;  /* 0x000000244bb67223 */ /* 0x180fe20000010832 */
[-C--:B------:R-:W-:Y:S01]  /*5f00*/  FFMA.FTZ R75, R48, R36.reuse, -R50 ;  /* 0x00000024304b7223 */ /* 0x080fe20000010832 */
[-C--:B------:R-:W-:Y:S01]  /*5f10*/  FFMA.FTZ R48, R61, R36.reuse, -R26 ;  /* 0x000000243d307223 */ /* 0x080fe2000001081a */
[-C--:B------:R-:W-:Y:S01]  /*5f20*/  FFMA.FTZ R25, R179, R36.reuse, -R50 ;  /* 0x00000024b3197223 */ /* 0x080fe20000010832 */
[-C--:B------:R-:W-:Y:S01]  /*5f30*/  FFMA.FTZ R179, R63, R36.reuse, -R26 ;  /* 0x000000243fb37223 */ /* 0x080fe2000001081a */
[----:B------:R-:W1:Y:S01]  /*5f40*/  MUFU.EX2 R159, R159 ;  /* 0x0000009f009f7308 */ /* 0x000e620000000800 */
[----:B--2---:R-:W-:Y:S01]  /*5f50*/  FADD.FTZ R0, R10, R3 ;  /* 0x000000030a007221 */ /* 0x004fe20000010000 */
[-CC-:B------:R-:W-:Y:S01]  /*5f60*/  FFMA.FTZ R180, R181, R36.reuse, -R50.reuse ;  /* 0x00000024b5b47223 */ /* 0x180fe20000010832 */
[-CC-:B------:R-:W-:Y:S01]  /*5f70*/  FFMA.FTZ R15, R183, R36.reuse, -R50.reuse ;  /* 0x00000024b70f7223 */ /* 0x180fe20000010832 */
[-C--:B------:R-:W-:Y:S01]  /*5f80*/  FFMA.FTZ R11, R77, R36.reuse, -R50 ;  /* 0x000000244d0b7223 */ /* 0x080fe20000010832 */
[-CC-:B------:R-:W-:Y:S01]  /*5f90*/  FFMA.FTZ R50, R65, R36.reuse, -R26.reuse ;  /* 0x0000002441327223 */ /* 0x180fe2000001081a */
[-CC-:B------:R-:W-:Y:S01]  /*5fa0*/  FFMA.FTZ R181, R67, R36.reuse, -R26.reuse ;  /* 0x0000002443b57223 */ /* 0x180fe2000001081a */
[----:B------:R-:W-:Y:S01]  /*5fb0*/  FFMA.FTZ R183, R71, R36, -R26 ;  /* 0x0000002447b77223 */ /* 0x000fe2000001081a */
        /* <DEDUP_REMOVED lines=46> */
[----:B------:R-:W-:-:S06]  /*62a0*/  FFMA.FTZ R52, R69, R36, -R26 ;  /* 0x0000002445347223 */ /* 0x000fcc000001081a */
        /* <DEDUP_REMOVED lines=16> */
[----:B------:R-:W-:-:S06]  /*63b0*/  FFMA.FTZ R54, R73, R36, -R26 ;  /* 0x0000002449367223 */ /* 0x000fcc000001081a */
[----:B------:R-:W0:Y:S01]  /*63c0*/  MUFU.EX2 R175, R175 ;  /* 0x000000af00af7308 */ /* 0x000e220000000800 */
[----:B-1----:R-:W-:-:S07]  /*63d0*/  FADD.FTZ R0, R44, R3 ;  /* 0x000000032c007221 */ /* 0x002fce0000010000 */
[----:B------:R-:W1:Y:S01]  /*63e0*/  MUFU.EX2 R33, R33 ;  /* 0x0000002100217308 */ /* 0x000e620000000800 */
[----:B--2---:R-:W-:Y:S01]  /*63f0*/  FADD.FTZ R56, R174, R9 ;  /* 0x00000009ae387221 */ /* 0x004fe20000010000 */
[----:B------:R-:W-:-:S06]  /*6400*/  FFMA.FTZ R9, R79, R36, -R26 ;  /* 0x000000244f097223 */ /* 0x000fcc000001081a */
        /* <DEDUP_REMOVED lines=16> */
[----:B-1----:R-:W-:Y:S01]  /*6510*/  FADD.FTZ R58, R178, R13 ;  /* 0x0000000db23a7221 */ /* 0x002fe20000010000 */
[-CC-:B------:R-:W-:Y:S01]  /*6520*/  FFMA.FTZ R13, R83, R36.reuse, -R26.reuse ;  /* 0x00000024530d7223 */ /* 0x180fe2000001081a */
[----:B------:R-:W-:-:S05]  /*6530*/  FFMA.FTZ R26, R85, R36, -R26 ;  /* 0x00000024551a7223 */ /* 0x000fca000001081a */
        /* <DEDUP_REMOVED lines=38> */
.L_x_6687:
[----:B------:R-:W-:Y:S01]  /*67a0*/  ULEA UR7, UR40, UR11, 0x3 ;  /* 0x0000000b28077291 */ /* 0x000fe2000f8e183f */
[----:B------:R-:W-:Y:S01]  /*67b0*/  ISETP.GT.AND P1, PT, R6, R17, PT ;  /* 0x000000110600720c */ /* 0x000fe20003f24270 */
[----:B------:R-:W-:Y:S01]  /*67c0*/  UMOV UR43, UR38 ;  /* 0x00000026002b7c82 */ /* 0x000fe20008000000 */
[----:B------:R-:W-:Y:S01]  /*67d0*/  UMOV UR40, UR39 ;  /* 0x0000002700287c82 */ /* 0x000fe20008000000 */
[----:B------:R-:W-:Y:S01]  /*67e0*/  UIADD3 UR7, UR7, 0x28860, URZ ;  /* 0x0002886007077890 */ /* 0x000fe2000fffe03f */
[----:B------:R-:W-:Y:S01]  /*67f0*/  F2FP.BF16.F32.PACK_AB R168, R187, R168 ;  /* 0x000000a8bba8723e */ /* 0x000fe200000010ff */
[-C--:B------:R-:W-:Y:S01]  /*6800*/  FMUL.FTZ R88, R88, R5.reuse ;  /* 0x0000000558587220 */ /* 0x080fe20000410000 */
[----:B------:R-:W-:Y:S01]  /*6810*/  F2FP.BF16.F32.PACK_AB R170, R185, R170 ;  /* 0x000000aab9aa723e */ /* 0x000fe200000010ff */
        /* <DEDUP_REMOVED lines=99> */
.L_x_6677:
[----:B------:R-:W-:Y:S06]  /*6e50*/  BAR.ARV 0x8, 0x180 ;  /* 0x0206000000007b1d */ /* 0x000fec0000002000 */
[----:B------:R-:W-:Y:S05]  /*6e60*/  @!P0 BRA `(.L_x_6689) ;  /* 0x0000000000048947 */ /* 0x000fea0003800000 */
[----:B------:R-:W-:Y:S01]  /*6e70*/  BPT.TRAP 0x1 ;  /* 0x000000040000795c */ /* 0x000fe20000300000 */
.L_x_6689:
[----:B------:R-:W0:Y:S01]  /*6e80*/  S2UR UR7, SR_CgaCtaId ;  /* 0x00000000000779c3 */ /* 0x000e220000008800 */
[----:B------:R-:W-:Y:S01]  /*6e90*/  UMOV UR4, 0x400 ;  /* 0x0000040000047882 */ /* 0x000fe20000000000 */
[----:B------:R-:W-:-:S05]  /*6ea0*/  IMAD.U32 R4, RZ, RZ, UR38 ;  /* 0x00000026ff047e24 */ /* 0x000fca000f8e00ff */
[----:B------:R-:W-:Y:S01]  /*6eb0*/  SHF.L.U32 R4, R4, 0x1f, RZ ;  /* 0x0000001f04047819 */ /* 0x000fe200000006ff */
[----:B0-----:R-:W-:-:S04]  /*6ec0*/  ULEA UR4, UR7, UR4, 0x18 ;  /* 0x0000000407047291 */ /* 0x001fc8000f8ec03f */
[----:B------:R-:W-:-:S09]  /*6ed0*/  ULEA UR5, UR39, UR4, 0x3 ;  /* 0x0000000427057291 */ /* 0x000fd2000f8e183f */
[----:B------:R0:W1:Y:S01]  /*6ee0*/  SYNCS.PHASECHK.TRANS64.TRYWAIT P1, [UR5+0x28850], R4 ;  /* 0x02885004ff0075a7 */ /* 0x0000620008020145 */
[----:B------:R-:W-:Y:S05]  /*6ef0*/  @!P0 BRA `(.L_x_6690) ;  /* 0x0000000000048947 */ /* 0x000fea0003800000 */
[----:B------:R-:W-:Y:S01]  /*6f00*/  BPT.TRAP 0x1 ;  /* 0x000000040000795c */ /* 0x000fe20000300000 */
.L_x_6690:
[----:B-1----:R-:W-:Y:S05]  /*6f10*/  @P1 BRA `(.L_x_6691) ;  /* 0x0000000000081947 */ /* 0x002fea0003800000 */
[----:B------:R-:W1:Y:S02]  /*6f20*/  SYNCS.PHASECHK.TRANS64.TRYWAIT P1, [UR5+0x28850], R4 ;  /* 0x02885004ff0075a7 */ /* 0x000e640008020145 */
[----:B-1----:R-:W-:Y:S05]  /*6f30*/  @!P1 BRA `(.L_x_6692) ;  /* 0x00000090008c9947 */ /* 0x002fea0003800000 */
.L_x_6691:
        /* <DEDUP_REMOVED lines=8> */
[----:B------:R-:W-:-:S03]  /*6fc0*/  IMAD.MOV.U32 R8, RZ, RZ, RZ ;  /* 0x000000ffff087224 */ /* 0x000fc600078e00ff */
        /* <DEDUP_REMOVED lines=9> */
[----:B------:R-:W-:Y:S01]  /*7060*/  MOV R0, 0xff800000 ;  /* 0xff80000000007802 */ /* 0x000fe20000000f00 */
[----:B0-----:R-:W-:Y:S01]  /*7070*/  FADD.FTZ R6, R4, R3 ;  /* 0x0000000304067221 */ /* 0x001fe20000010000 */
[----:B------:R-:W-:Y:S02]  /*7080*/  IMAD.MOV.U32 R3, RZ, RZ, -0x800000 ;  /* 0xff800000ff037424 */ /* 0x000fe400078e00ff */
[----:B------:R-:W0:Y:S04]  /*7090*/  SHFL.BFLY PT, R4, R5, 0x1, 0x1f ;  /* 0x0c201f0005047f89 */ /* 0x000e2800000e0000 */
[----:B------:R-:W1:Y:S01]  /*70a0*/  SHFL.BFLY PT, R7, R6, 0x1, 0x1f ;  /* 0x0c201f0006077f89 */ /* 0x000e6200000e0000 */
[----:B0-----:R-:W-:Y:S01]  /*70b0*/  FADD.FTZ R10, R5, R4 ;  /* 0x00000004050a7221 */ /* 0x001fe20000010000 */
[----:B-1----:R-:W-:-:S04]  /*70c0*/  FADD.FTZ R11, R6, R7 ;  /* 0x00000007060b7221 */ /* 0x002fc80000010000 */
[----:B------:R-:W-:Y:S02]  /*70d0*/  FSETP.NE.FTZ.AND P1, PT, R10, RZ, PT ;  /* 0x000000ff0a00720b */ /* 0x000fe40003f35000 */
        /* <DEDUP_REMOVED lines=52> */
.L_x_6693:
[----:B------:R-:W-:Y:S01]  /*7420*/  UIADD3 UR4, UR5, 0x28860, URZ ;  /* 0x0002886005047890 */ /* 0x000fe2000fffe03f */
[-C--:B------:R-:W-:Y:S01]  /*7430*/  FMUL.FTZ R20, R88, R65.reuse ;  /* 0x0000004158147220 */ /* 0x080fe20000410000 */
[----:B------:R-:W-:Y:S01]  /*7440*/  UIADD3 UR39, UR39, 0x1, URZ ;  /* 0x0000000127277890 */ /* 0x000fe2000fffe03f */
[-C--:B------:R-:W-:Y:S01]  /*7450*/  FMUL.FTZ R21, R89, R65.reuse ;  /* 0x0000004159157220 */ /* 0x080fe20000410000 */
[----:B------:R-:W-:Y:S01]  /*7460*/  UPRMT UR4, UR7, 0x654, UR4 ;  /* 0x0000065407047896 */ /* 0x000fe20008000004 */
        /* <DEDUP_REMOVED lines=37> */
[----:B------:R-:W-:Y:S01]  /*76c0*/  USEL UR4, URZ, 0x1, UP0 ;  /* 0x000000013f047887 */ /* 0x000fe20008000000 */
        /* <DEDUP_REMOVED lines=28> */
[----:B------:R-:W-:Y:S01]  /*7890*/  VIADD R205, R205, 0x1 ;  /* 0x00000001cdcd7836 */ /* 0x000fe20000000000 */
[----:B------:R-:W-:-:S02]  /*78a0*/  USEL UR39, UR39, URZ, UP0 ;  /* 0x0000003f27277287 */ /* 0x000fc40008000000 */
[----:B------:R-:W-:-:S12]  /*78b0*/  ULOP3.LUT UR38, UR38, UR4, URZ, 0x3c, !UPT ;  /* 0x0000000426267292 */ /* 0x000fd8000f8e3c3f */
.L_x_6669:
[----:B------:R-:W0:Y:S01]  /*78c0*/  S2R R4, SR_CgaCtaId ;  /* 0x0000000000047919 */ /* 0x000e220000008800 */
[----:B------:R-:W-:Y:S01]  /*78d0*/  MOV R17, 0x400 ;  /* 0x0000040000117802 */ /* 0x000fe20000000f00 */
[----:B------:R-:W-:Y:S01]  /*78e0*/  BSSY B0, `(.L_x_6694) ;  /* 0x00002c4000007945 */ /* 0x000fe20003800000 */
[----:B------:R-:W-:Y:S02]  /*78f0*/  BAR.SYNC.DEFER_BLOCKING 0x5, 0x180 ;  /* 0x0146000000007b1d */ /* 0x000fe40000010000 */
[----:B0-----:R-:W-:-:S05]  /*7900*/  LEA R17, R4, R17, 0x18 ;  /* 0x0000001104117211 */ /* 0x001fca00078ec0ff */
[----:B------:R0:W1:Y:S01]  /*7910*/  LDS.128 R4, [R17+0x288d0] ;  /* 0x0288d00011047984 */ /* 0x0000620000000c00 */
[----:B------:R-:W-:Y:S06]  /*7920*/  BAR.ARV 0x4, 0x180 ;  /* 0x0106000000007b1d */ /* 0x000fec0000002000 */
[----:B------:R-:W-:Y:S05]  /*7930*/  @P0 BRA `(.L_x_6695) ;  /* 0x00000020001c0947 */ /* 0x000fea0003800000 */
[----:B-1----:R-:W1:Y:S01]  /*7940*/  S2R R4, SR_SWINHI ;  /* 0x0000000000047919 */ /* 0x002e620000002f00 */
[----:B------:R-:W-:Y:S01]  /*7950*/  SHF.L.U64.HI R106, R22, 0x2, R19 ;  /* 0x00000002166a7819 */ /* 0x000fe20000010213 */
[----:B------:R-:W-:Y:S01]  /*7960*/  ULDC.64 UR4, c[0x0][0xc08] ;  /* 0x0003020000047ab9 */ /* 0x000fe20000000a00 */
[----:B------:R-:W-:Y:S02]  /*7970*/  MOV R88, R17 ;  /* 0x0000001100587202 */ /* 0x000fe40000000f00 */
[----:B-1----:R-:W-:-:S03]  /*7980*/  MOV R89, R4 ;  /* 0x0000000400597202 */ /* 0x002fc60000000f00 */
[----:B------:R-:W-:-:S03]  /*7990*/  IMAD.WIDE R12, R225, 0x2, R88 ;  /* 0x00000002e10c7825 */ /* 0x000fc600078e0258 */
[C---:B------:R-:W-:Y:S02]  /*79a0*/  IADD3 R105, P1, R12.reuse, 0x4040, RZ ;  /* 0x000040400c697810 */ /* 0x040fe40007f3e0ff */
[C---:B------:R-:W-:Y:S02]  /*79b0*/  IADD3 R103, P2, R12.reuse, 0x4020, RZ ;  /* 0x000040200c677810 */ /* 0x040fe40007f5e0ff */
[----:B------:R-:W-:Y:S01]  /*79c0*/  IADD3 R15, P3, R12, 0x4000, RZ ;  /* 0x000040000c0f7810 */ /* 0x000fe20007f7e0ff */
[--C-:B------:R-:W-:Y:S01]  /*79d0*/  IMAD.X R27, RZ, RZ, R13.reuse, P1 ;  /* 0x000000ffff1b7224 */ /* 0x100fe200008e060d */
[----:B------:R-:W-:Y:S01]  /*79e0*/  LOP3.LUT R10, R105, 0x380, RZ, 0xc0, !PT ;  /* 0x00000380690a7812 */ /* 0x000fe200078ec0ff */
[--C-:B------:R-:W-:Y:S01]  /*79f0*/  IMAD.X R33, RZ, RZ, R13.reuse, P2 ;  /* 0x000000ffff217224 */ /* 0x100fe200010e060d */
[----:B------:R-:W-:Y:S01]  /*7a00*/  LOP3.LUT R8, R103, 0x380, RZ, 0xc0, !PT ;  /* 0x0000038067087812 */ /* 0x000fe200078ec0ff */
[----:B------:R-:W-:Y:S01]  /*7a10*/  IMAD.X R29, RZ, RZ, R13, P3 ;  /* 0x000000ffff1d7224 */ /* 0x000fe200018e060d */
[----:B------:R-:W-:-:S02]  /*7a20*/  LOP3.LUT R4, R15, 0x380, RZ, 0xc0, !PT ;  /* 0x000003800f047812 */ /* 0x000fc400078ec0ff */
[C---:B------:R-:W-:Y:S02]  /*7a30*/  LOP3.LUT R9, R12.reuse, 0x380, RZ, 0xc0, !PT ;  /* 0x000003800c097812 */ /* 0x040fe400078ec0ff */
[----:B------:R-:W-:Y:S02]  /*7a40*/  IADD3 R107, P0, R12, 0x4060, RZ ;  /* 0x000040600c6b7810 */ /* 0x000fe40007f1e0ff */
[----:B------:R-:W-:Y:S02]  /*7a50*/  SHF.R.U64 R10, R10, 0x3, RZ ;  /* 0x000000030a0a7819 */ /* 0x000fe400000012ff */
[----:B------:R-:W-:Y:S01]  /*7a60*/  SHF.R.U64 R8, R8, 0x3, RZ ;  /* 0x0000000308087819 */ /* 0x000fe200000012ff */
[----:B------:R-:W-:Y:S01]  /*7a70*/  IMAD.X R31, RZ, RZ, R13, P0 ;  /* 0x000000ffff1f7224 */ /* 0x000fe200000e060d */
[C---:B------:R-:W-:Y:S02]  /*7a80*/  IADD3 R101, P4, R12.reuse, 0x60, RZ ;  /* 0x000000600c657810 */ /* 0x040fe40007f9e0ff */
[----:B------:R-:W-:-:S02]  /*7a90*/  IADD3 R93, P5, R12, 0x40, RZ ;  /* 0x000000400c5d7810 */ /* 0x000fc40007fbe0ff */
[----:B------:R-:W-:Y:S01]  /*7aa0*/  SHF.R.U64 R4, R4, 0x3, RZ ;  /* 0x0000000304047819 */ /* 0x000fe200000012ff */
[----:B------:R-:W-:Y:S01]  /*7ab0*/  IMAD.X R11, RZ, RZ, R13, P4 ;  /* 0x000000ffff0b7224 */ /* 0x000fe200020e060d */
[----:B------:R-:W-:Y:S01]  /*7ac0*/  BAR.SYNC.DEFER_BLOCKING 0x1, 0x100 ;  /* 0x0044000000007b1d */ /* 0x000fe20000010000 */
[----:B------:R-:W-:Y:S02]  /*7ad0*/  IADD3 R35, P6, R12, 0x20, RZ ;  /* 0x000000200c237810 */ /* 0x000fe40007fde0ff */
[----:B------:R-:W-:Y:S02]  /*7ae0*/  SHF.R.U64 R9, R9, 0x3, RZ ;  /* 0x0000000309097819 */ /* 0x000fe400000012ff */
[----:B------:R-:W-:Y:S02]  /*7af0*/  LOP3.LUT R14, R107, 0x380, RZ, 0xc0, !PT ;  /* 0x000003806b0e7812 */ /* 0x000fe400078ec0ff */
[----:B------:R-:W-:Y:S02]  /*7b00*/  LOP3.LUT R26, R10, R105, RZ, 0x3c, !PT ;  /* 0x000000690a1a7212 */ /* 0x000fe400078e3cff */
[----:B------:R-:W-:-:S02]  /*7b10*/  LOP3.LUT R32, R8, R103, RZ, 0x3c, !PT ;  /* 0x0000006708207212 */ /* 0x000fc400078e3cff */
[----:B------:R-:W-:Y:S02]  /*7b20*/  LOP3.LUT R28, R4, R15, RZ, 0x3c, !PT ;  /* 0x0000000f041c7212 */ /* 0x000fe400078e3cff */
[----:B------:R-:W-:Y:S02]  /*7b30*/  LOP3.LUT R10, R101, 0x380, RZ, 0xc0, !PT ;  /* 0x00000380650a7812 */ /* 0x000fe400078ec0ff */
[----:B------:R-:W-:Y:S02]  /*7b40*/  LOP3.LUT R8, R93, 0x380, RZ, 0xc0, !PT ;  /* 0x000003805d087812 */ /* 0x000fe400078ec0ff */
[----:B------:R-:W-:Y:S02]  /*7b50*/  LOP3.LUT R4, R35, 0x380, RZ, 0xc0, !PT ;  /* 0x0000038023047812 */ /* 0x000fe400078ec0ff */
[----:B------:R-:W-:Y:S01]  /*7b60*/  LOP3.LUT R12, R9, R12, RZ, 0x3c, !PT ;  /* 0x0000000c090c7212 */ /* 0x000fe200078e3cff */
[----:B------:R-:W-:Y:S01]  /*7b70*/  IMAD.X R9, RZ, RZ, R13, P5 ;  /* 0x000000ffff097224 */ /* 0x000fe200028e060d */
[----:B------:R-:W-:-:S02]  /*7b80*/  SHF.R.U64 R14, R14, 0x3, RZ ;  /* 0x000000030e0e7819 */ /* 0x000fc400000012ff */
[----:B------:R-:W-:Y:S02]  /*7b90*/  SHF.R.U64 R10, R10, 0x3, RZ ;  /* 0x000000030a0a7819 */ /* 0x000fe400000012ff */
[----:B------:R-:W-:Y:S02]  /*7ba0*/  SHF.R.U64 R8, R8, 0x3, RZ ;  /* 0x0000000308087819 */ /* 0x000fe400000012ff */
[----:B------:R-:W-:Y:S02]  /*7bb0*/  SHF.R.U64 R4, R4, 0x3, RZ ;  /* 0x0000000304047819 */ /* 0x000fe400000012ff */
[----:B------:R-:W-:Y:S02]  /*7bc0*/  IADD3.X R25, RZ, R13, RZ, P6, !PT ;  /* 0x0000000dff197210 */ /* 0x000fe400037fe4ff */
[----:B------:R-:W-:Y:S01]  /*7bd0*/  LOP3.LUT R30, R14, R107, RZ, 0x3c, !PT ;  /* 0x0000006b0e1e7212 */ /* 0x000fe200078e3cff */
[----:B------:R-:W-:Y:S01]  /*7be0*/  IMAD.SHL.U32 R107, R22, 0x4, RZ ;  /* 0x00000004166b7824 */ /* 0x000fe200078e00ff */
[----:B------:R-:W-:-:S02]  /*7bf0*/  MOV R34, R12 ;  /* 0x0000000c00227202 */ /* 0x000fc40000000f00 */
[----:B------:R-:W-:Y:S02]  /*7c00*/  F2FP.BF16.F32.PACK_AB R12, R21, R20 ;  /* 0x00000014150c723e */ /* 0x000fe400000010ff */
[----:B------:R-:W-:Y:S02]  /*7c10*/  F2FP.BF16.F32.PACK_AB R13, R67, R66 ;  /* 0x00000042430d723e */ /* 0x000fe400000010ff */
[----:B------:R-:W-:Y:S02]  /*7c20*/  F2FP.BF16.F32.PACK_AB R14, R37, R36 ;  /* 0x00000024250e723e */ /* 0x000fe400000010ff */
[----:B------:R-:W-:Y:S02]  /*7c30*/  F2FP.BF16.F32.PACK_AB R15, R69, R68 ;  /* 0x00000044450f723e */ /* 0x000fe400000010ff */
[----:B------:R-:W-:Y:S02]  /*7c40*/  LOP3.LUT R10, R10, R101, RZ, 0x3c, !PT ;  /* 0x000000650a0a7212 */ /* 0x000fe400078e3cff */
[----:B------:R-:W-:Y:S01]  /*7c50*/  LOP3.LUT R8, R8, R93, RZ, 0x3c, !PT ;  /* 0x0000005d08087212 */ /* 0x000fe200078e3cff */
[----:B------:R1:W-:Y:S01]  /*7c60*/  STSM.16.M88.4 [R34], R12 ;  /* 0x0000000c22007844 */ /* 0x0003e20000000200 */
[----:B------:R-:W-:Y:S01]  /*7c70*/  LOP3.LUT R24, R4, R35, RZ, 0x3c, !PT ;  /* 0x0000002304187212 */ /* 0x000fe200078e3cff */
[----:B------:R-:W2:Y:S01]  /*7c80*/  LDC.64 R92, c[0x0][0xc00] ;  /* 0x00030000ff5c7b82 */ /* 0x000ea20000000a00 */
[----:B------:R-:W-:-:S02]  /*7c90*/  MOV R103, R10 ;  /* 0x0000000a00677202 */ /* 0x000fc40000000f00 */
[----:B------:R-:W-:Y:S02]  /*7ca0*/  MOV R104, R8 ;  /* 0x0000000800687202 */ /* 0x000fe40000000f00 */
[----:B------:R-:W-:Y:S02]  /*7cb0*/  MOV R105, R24 ;  /* 0x0000001800697202 */ /* 0x000fe40000000f00 */
[----:B------:R-:W-:Y:S02]  /*7cc0*/  F2FP.BF16.F32.PACK_AB R8, R39, R38 ;  /* 0x000000262708723e */ /* 0x000fe400000010ff */
[----:B------:R-:W-:Y:S02]  /*7cd0*/  F2FP.BF16.F32.PACK_AB R9, R71, R70 ;  /* 0x000000464709723e */ /* 0x000fe400000010ff */
[----:B------:R-:W-:Y:S02]  /*7ce0*/  F2FP.BF16.F32.PACK_AB R10, R41, R40 ;  /* 0x00000028290a723e */ /* 0x000fe400000010ff */
[----:B------:R-:W-:-:S02]  /*7cf0*/  F2FP.BF16.F32.PACK_AB R11, R73, R72 ;  /* 0x00000048490b723e */ /* 0x000fc400000010ff */
[----:B-1----:R-:W-:Y:S02]  /*7d00*/  F2FP.BF16.F32.PACK_AB R12, R43, R42 ;  /* 0x0000002a2b0c723e */ /* 0x002fe400000010ff */
        /* <DEDUP_REMOVED lines=23> */
[----:B-1----:R-:W-:Y:S02]  /*7e80*/  F2FP.BF16.F32.PACK_AB R8, R59, R58 ;  /* 0x0000003a3b08723e */ /* 0x002fe400000010ff */
[----:B------:R-:W-:Y:S01]  /*7e90*/  F2FP.BF16.F32.PACK_AB R9, R95, R94 ;  /* 0x0000005e5f09723e */ /* 0x000fe200000010ff */
[----:B------:R-:W-:Y:S01]  /*7ea0*/  STSM.16.M88.4 [R102], R32 ;  /* 0x0000002066007844 */ /* 0x000fe20000000200 */
[----:B------:R-:W-:Y:S02]  /*7eb0*/  F2FP.BF16.F32.PACK_AB R10, R61, R60 ;  /* 0x0000003c3d0a723e */ /* 0x000fe400000010ff */
[----:B------:R-:W-:Y:S02]  /*7ec0*/  F2FP.BF16.F32.PACK_AB R11, R97, R96 ;  /* 0x00000060610b723e */ /* 0x000fe400000010ff */
[----:B---3--:R-:W-:Y:S01]  /*7ed0*/  F2FP.BF16.F32.PACK_AB R12, R63, R62 ;  /* 0x0000003e3f0c723e */ /* 0x008fe200000010ff */
[----:B----4-:R-:W-:Y:S01]  /*7ee0*/  IMAD.MOV.U32 R100, RZ, RZ, RZ ;  /* 0x000000ffff647224 */ /* 0x010fe200078e00ff */
[----:B------:R-:W-:Y:S01]  /*7ef0*/  F2FP.BF16.F32.PACK_AB R13, R99, R98 ;  /* 0x00000062630d723e */ /* 0x000fe200000010ff */
[----:B------:R1:W-:Y:S01]  /*7f00*/  STSM.16.M88.4 [R101], R8 ;  /* 0x0000000865007844 */ /* 0x0003e20000000200 */
[----:B------:R-:W-:-:S02]  /*7f10*/  F2FP.BF16.F32.PACK_AB R14, R65, R64 ;  /* 0x00000040410e723e */ /* 0x000fc400000010ff */
[----:B------:R-:W-:Y:S02]  /*7f20*/  F2FP.BF16.F32.PACK_AB R15, R151, R150 ;  /* 0x00000096970f723e */ /* 0x000fe400000010ff */
[----:B--2---:R-:W-:Y:S02]  /*7f30*/  ISETP.NE.U32.AND P0, PT, R92, RZ, PT ;  /* 0x000000ff5c00720c */ /* 0x004fe40003f05070 */
[----:B------:R-:W-:Y:S01]  /*7f40*/  IADD3 R24, P1, R107, R92, RZ ;  /* 0x0000005c6b187210 */ /* 0x000fe20007f3e0ff */
[----:B------:R2:W-:Y:S01]  /*7f50*/  STSM.16.M88.4 [R4], R12 ;  /* 0x0000000c04007844 */ /* 0x0005e20000000200 */
[----:B------:R-:W-:Y:S01]  /*7f60*/  BAR.SYNC.DEFER_BLOCKING 0x1, 0x100 ;  /* 0x0044000000007b1d */ /* 0x000fe20000010000 */
[----:B------:R-:W-:Y:S02]  /*7f70*/  ISETP.NE.AND.EX P0, PT, R93, RZ, PT, P0 ;  /* 0x000000ff5d00720c */ /* 0x000fe40003f05300 */
[----:B------:R-:W-:-:S05]  /*7f80*/  IMAD.X R25, R106, 0x1, R93, P1 ;  /* 0x000000016a197824 */ /* 0x000fca00008e065d */
[----:B-1----:R-:W1:Y:S08]  /*7f90*/  LDC R9, c[0x0][0xad4] ;  /* 0x0002b500ff097b82 */ /* 0x002e700000000800 */
[----:B--2---:R-:W2:Y:S01]  /*7fa0*/  LDC R4, c[0x0][0xbe8] ;  /* 0x0002fa00ff047b82 */ /* 0x004ea20000000800 */
[----:B------:R-:W3:Y:S01]  /*7fb0*/  @P0 LDG.E R100, desc[UR36][R24.64] ;  /* 0x0000002418640981 */ /* 0x000ee2000c1e1900 */
[----:B------:R-:W-:-:S04]  /*7fc0*/  ISETP.NE.U32.AND P1, PT, RZ, UR4, PT ;  /* 0x00000004ff007c0c */ /* 0x000fc8000bf25070 */
[----:B------:R-:W-:-:S13]  /*7fd0*/  ISETP.NE.AND.EX P1, PT, RZ, UR5, PT, P1 ;  /* 0x00000005ff007c0c */ /* 0x000fda000bf25310 */
[----:B------:R-:W-:Y:S01]  /*7fe0*/  @P1 IADD3 R26, P2, R107, UR4, RZ ;  /* 0x000000046b1a1c10 */ /* 0x000fe2000ff5e0ff */
[----:B------:R-:W-:Y:S01]  /*7ff0*/  ULDC UR4, c[0x0][0xa88] ;  /* 0x0002a20000047ab9 */ /* 0x000fe20000000800 */
[----:B------:R-:W-:Y:S01]  /*8000*/  MOV R28, 0x9b8 ;  /* 0x000009b8001c7802 */ /* 0x000fe20000000f00 */
[----:B------:R-:W-:Y:S01]  /*8010*/  IMAD.U32 R29, RZ, RZ, UR4 ;  /* 0x00000004ff1d7e24 */ /* 0x000fe2000f8e00ff */
[----:B------:R-:W-:Y:S02]  /*8020*/  @P1 IADD3.X R27, R106, UR5, RZ, P2, !PT ;  /* 0x000000056a1b1c10 */ /* 0x000fe400097fe4ff */
[----:B------:R-:W-:Y:S02]  /*8030*/  ISETP.NE.AND P2, PT, R18, RZ, PT ;  /* 0x000000ff1200720c */ /* 0x000fe40003f45270 */
[----:B--2---:R-:W-:Y:S01]  /*8040*/  ISETP.NE.AND P4, PT, R4, 0x1, PT ;  /* 0x000000010400780c */ /* 0x004fe20003f85270 */
[----:B------:R2:W5:Y:S01]  /*8050*/  @P1 LDG.E R29, desc[UR36][R26.64] ;  /* 0x000000241a1d1981 */ /* 0x000562000c1e1900 */
[----:B-1----:R-:W-:-:S02]  /*8060*/  SEL R9, R18, R9, P2 ;  /* 0x0000000912097207 */ /* 0x002fc40001000000 */
[----:B------:R-:W-:Y:S02]  /*8070*/  ISETP.NE.U32.AND P2, PT, R92, RZ, PT ;  /* 0x000000ff5c00720c */ /* 0x000fe40003f45070 */
[----:B------:R-:W-:Y:S02]  /*8080*/  ISETP.GT.AND P3, PT, R9, 0x1, PT ;  /* 0x000000010900780c */ /* 0x000fe40003f64270 */
[----:B------:R-:W-:Y:S01]  /*8090*/  ISETP.NE.AND.EX P2, PT, R93, RZ, PT, P2 ;  /* 0x000000ff5d00720c */ /* 0x000fe20003f45320 */
[----:B------:R-:W1:Y:S01]  /*80a0*/  LDC.64 R8, c[0x0][0xba8] ;  /* 0x0002ea00ff087b82 */ /* 0x000e620000000a00 */
[----:B------:R-:W-:Y:S01]  /*80b0*/  SEL R28, R28, 0x978, P3 ;  /* 0x000009781c1c7807 */ /* 0x000fe20001800000 */
[----:B------:R-:W-:Y:S01]  /*80c0*/  IMAD R93, R16, 0x80, R224 ;  /* 0x00000080105d7824 */ /* 0x000fe200078e02e0 */
[----:B------:R-:W-:Y:S02]  /*80d0*/  SEL R22, R22, RZ, !P2 ;  /* 0x000000ff16167207 */ /* 0x000fe40005000000 */
[----:B------:R-:W-:-:S02]  /*80e0*/  SEL R19, R19, RZ, !P2 ;  /* 0x000000ff13137207 */ /* 0x000fc40005000000 */
[----:B--2---:R-:W-:Y:S01]  /*80f0*/  SEL R27, R202, RZ, P3 ;  /* 0x000000ffca1b7207 */ /* 0x004fe20001800000 */
[----:B------:R-:W2:Y:S08]  /*8100*/  LDC.64 R14, c[0x0][R28+0x220] ;  /* 0x000088001c0e7b82 */ /* 0x000eb00000000a00 */
[----:B------:R-:W4:Y:S08]  /*8110*/  LDC.64 R10, c[0x0][R28+0x218] ;  /* 0x000086001c0a7b82 */ /* 0x000f300000000a00 */
[----:B------:R-:W0:Y:S08]  /*8120*/  @P4 LDC R26, c[0x0][0xbec] ;  /* 0x0002fb00ff1a4b82 */ /* 0x000e300000000800 */
[----:B------:R-:W0:Y:S01]  /*8130*/  @P4 LDC R35, c[0x0][0xbf0] ;  /* 0x0002fc00ff234b82 */ /* 0x000e220000000800 */
[----:B--2---:R-:W-:-:S04]  /*8140*/  IMAD R15, R15, R22, RZ ;  /* 0x000000160f0f7224 */ /* 0x004fc800078e02ff */
[C---:B------:R-:W-:Y:S02]  /*8150*/  IMAD R33, R14.reuse, R19, R15 ;  /* 0x000000130e217224 */ /* 0x040fe400078e020f */
[----:B------:R-:W-:Y:S01]  /*8160*/  IMAD.WIDE.U32 R14, R14, R22, RZ ;  /* 0x000000160e0e7225 */ /* 0x000fe200078e00ff */
[----:B------:R-:W2:Y:S03]  /*8170*/  LDC.64 R12, c[0x0][R28+0x228] ;  /* 0x00008a001c0c7b82 */ /* 0x000ea60000000a00 */
[----:B----4-:R-:W-:-:S04]  /*8180*/  IMAD.WIDE.U32 R18, R10, R2, RZ ;  /* 0x000000020a127225 */ /* 0x010fc800078e00ff */
[----:B------:R-:W-:Y:S01]  /*8190*/  IMAD R31, R11, R2, RZ ;  /* 0x000000020b1f7224 */ /* 0x000fe200078e02ff */
[----:B-1----:R-:W1:Y:S01]  /*81a0*/  @!P3 LDC R8, c[0x0][0xb50] ;  /* 0x0002d400ff08bb82 */ /* 0x002e620000000800 */
[----:B------:R-:W-:Y:S02]  /*81b0*/  IMAD.IADD R33, R15, 0x1, R33 ;  /* 0x000000010f217824 */ /* 0x000fe400078e0221 */
[----:B------:R-:W-:Y:S02]  /*81c0*/  IMAD.MOV.U32 R15, RZ, RZ, R93 ;  /* 0x000000ffff0f7224 */ /* 0x000fe400078e005d */
[----:B------:R-:W-:-:S03]  /*81d0*/  IMAD.IADD R30, R19, 0x1, R31 ;  /* 0x00000001131e7824 */ /* 0x000fc600078e021f */
[----:B------:R-:W4:Y:S01]  /*81e0*/  LDC.64 R10, c[0x0][R28+0x210] ;  /* 0x000084001c0a7b82 */ /* 0x000f220000000a00 */
[----:B--2---:R-:W-:-:S07]  /*81f0*/  IMAD R31, R13, R27, RZ ;  /* 0x0000001b0d1f7224 */ /* 0x004fce00078e02ff */
[----:B------:R-:W2:Y:S01]  /*8200*/  @!P3 LDC R9, c[0x0][0xb54] ;  /* 0x0002d500ff09bb82 */ /* 0x000ea20000000800 */
[----:B------:R-:W-:-:S04]  /*8210*/  IMAD.WIDE.U32 R12, R12, R27, RZ ;  /* 0x0000001b0c0c7225 */ /* 0x000fc800078e00ff */
[----:B------:R-:W-:Y:S01]  /*8220*/  IMAD.IADD R31, R13, 0x1, R31 ;  /* 0x000000010d1f7824 */ /* 0x000fe200078e021f */
[--C-:B---3--:R-:W-:Y:S01]  /*8230*/  IADD3 R18, P2, P5, R14, R18, R100.reuse ;  /* 0x000000120e127210 */ /* 0x108fe20007d5e064 */
[----:B0-----:R-:W-:Y:S01]  /*8240*/  @P4 IMAD.HI.U32 R14, R93, R26, RZ ;  /* 0x0000001a5d0e4227 */ /* 0x001fe200078e00ff */
        /* <DEDUP_REMOVED lines=8> */
[----:B----4-:R-:W-:Y:S01]  /*82d0*/  IMAD R11, R11, R15, RZ ;  /* 0x0000000f0b0b7224 */ /* 0x010fe200078e02ff */
[----:B------:R-:W-:-:S05]  /*82e0*/  SHF.R.S32.HI R27, RZ, 0x1f, R15 ;  /* 0x0000001fff1b7819 */ /* 0x000fca000001140f */
[C---:B------:R-:W-:Y:S02]  /*82f0*/  IMAD R27, R10.reuse, R27, R11 ;  /* 0x0000001b0a1b7224 */ /* 0x040fe400078e020b */
[----:B------:R-:W-:-:S05]  /*8300*/  IMAD.WIDE.U32 R10, R10, R15, R12 ;  /* 0x0000000f0a0a7225 */ /* 0x000fca00078e000c */
[----:B------:R-:W-:Y:S02]  /*8310*/  IADD3 R11, R11, R27, RZ ;  /* 0x0000001b0b0b7210 */ /* 0x000fe40007ffe0ff */
[----:B-1----:R-:W-:-:S04]  /*8320*/  LEA R12, P2, R10, R8, 0x2 ;  /* 0x000000080a0c7211 */ /* 0x002fc800078410ff */
[----:B--2---:R-:W-:Y:S01]  /*8330*/  LEA.HI.X R14, R10, R9, R11, 0x2, P2 ;  /* 0x000000090a0e7211 */ /* 0x004fe200010f140b */
[----:B------:R-:W-:Y:S08]  /*8340*/  @P1 BRA `(.L_x_6696) ;  /* 0x0000000000101947 */ /* 0x000ff00003800000 */
[----:B------:R-:W-:Y:S05]  /*8350*/  @!P0 BRA `(.L_x_6696) ;  /* 0x00000000000c8947 */ /* 0x000fea0003800000 */
[----:B------:R-:W2:Y:S04]  /*8360*/  LDG.E R8, desc[UR36][R24.64] ;  /* 0x0000002418087981 */ /* 0x000ea8000c1e1900 */
[----:B-----5:R-:W2:Y:S02]  /*8370*/  LDG.E R29, desc[UR36][R24.64+0x4] ;  /* 0x00000424181d7981 */ /* 0x020ea4000c1e1900 */
[----:B--2---:R-:W-:-:S07]  /*8380*/  IMAD.IADD R29, R29, 0x1, -R8 ;  /* 0x000000011d1d7824 */ /* 0x004fce00078e0a08 */
.L_x_6696:
[----:B------:R-:W-:Y:S01]  /*8390*/  SHFL.IDX PT, R8, R12, RZ, 0x1c1f ;  /* 0x001c1fff0c087589 */ /* 0x000fe200000e0000 */
[----:B------:R-:W-:Y:S01]  /*83a0*/  IMAD R15, R16, 0x80, R223 ;  /* 0x00000080100f7824 */ /* 0x000fe200078e02df */
[----:B------:R-:W-:Y:S01]  /*83b0*/  LOP3.LUT P0, RZ, R206, 0x3, RZ, 0xc0, !PT ;  /* 0x00000003ceff7812 */ /* 0x000fe2000780c0ff */
[----:B-----5:R-:W-:Y:S01]  /*83c0*/  IMAD R18, R29, R4, RZ ;  /* 0x000000041d127224 */ /* 0x020fe200078e02ff */
[----:B------:R-:W0:Y:S01]  /*83d0*/  SHFL.IDX PT, R9, R14, RZ, 0x1c1f ;  /* 0x001c1fff0e097589 */ /* 0x000e2200000e0000 */
[----:B------:R-:W-:-:S03]  /*83e0*/  VIADD R13, R15, 0x8 ;  /* 0x000000080f0d7836 */ /* 0x000fc60000000000 */
[----:B------:R-:W-:Y:S01]  /*83f0*/  SHFL.IDX PT, R10, R12, 0x1, 0x1c1f ;  /* 0x003c1f000c0a7f89 */ /* 0x000fe200000e0000 */
[-C--:B------:R-:W-:Y:S02]  /*8400*/  ISETP.GE.OR P1, PT, R15, R18.reuse, P0 ;  /* 0x000000120f00720c */ /* 0x080fe40000726670 */
[-C--:B------:R-:W-:Y:S01]  /*8410*/  ISETP.GE.OR P0, PT, R13, R18.reuse, P0 ;  /* 0x000000120d00720c */ /* 0x080fe20000706670 */
[----:B------:R-:W1:Y:S01]  /*8420*/  SHFL.IDX PT, R11, R14, 0x1, 0x1c1f ;  /* 0x003c1f000e0b7f89 */ /* 0x000e6200000e0000 */
[----:B------:R-:W-:-:S09]  /*8430*/  ISETP.GE.AND P2, PT, R15, R18, PT ;  /* 0x000000120f00720c */ /* 0x000fd20003f46270 */
[----:B0-----:R0:W-:Y:S04]  /*8440*/  @!P1 ST.E desc[UR36][R8.64], R0 ;  /* 0x0000000008009985 */ /* 0x0011e8000c101924 */
[----:B-1----:R0:W-:Y:S01]  /*8450*/  @!P0 ST.E desc[UR36][R10.64], R3 ;  /* 0x000000030a008985 */ /* 0x0021e2000c101924 */
[----:B------:R-:W-:Y:S01]  /*8460*/  ISETP.GE.AND P0, PT, R13, R18, PT ;  /* 0x000000120d00720c */ /* 0x000fe20003f06270 */
[----:B------:R-:W-:-:S12]  /*8470*/  @P3 BRA `(.L_x_6697) ;  /* 0x00000008007c3947 */ /* 0x000fd80003800000 */
[----:B0-----:R-:W-:Y:S01]  /*8480*/  IMAD R3, R204, 0x40, R153 ;  /* 0x00000040cc037824 */ /* 0x001fe200078e0299 */
[----:B------:R-:W0:Y:S01]  /*8490*/  @P4 LDC R49, c[0x0][0xbec] ;  /* 0x0002fb00ff314b82 */ /* 0x000e220000000800 */
[----:B------:R-:W-:Y:S02]  /*84a0*/  ULDC.64 UR4, c[0x0][0xaa0] ;  /* 0x0002a80000047ab9 */ /* 0x000fe40000000a00 */
[----:B------:R-:W-:-:S03]  /*84b0*/  IMAD.WIDE R88, R3, 0x2, R88 ;  /* 0x0000000203587825 */ /* 0x000fc600078e0258 */
[C---:B------:R-:W-:Y:S02]  /*84c0*/  IADD3 R13, P6, R88.reuse, 0x1000, RZ ;  /* 0x00001000580d7810 */ /* 0x040fe40007fde0ff */
[----:B------:R-:W1:Y:S01]  /*84d0*/  @P4 LDC R51, c[0x0][0xbf0] ;  /* 0x0002fc00ff334b82 */ /* 0x000e620000000800 */
[----:B------:R-:W-:Y:S01]  /*84e0*/  IMAD R19, R19, UR4, RZ ;  /* 0x0000000413137c24 */ /* 0x000fe2000f8e02ff */
[----:B------:R-:W-:Y:S02]  /*84f0*/  IADD3 R25, P5, R88, 0x2000, RZ ;  /* 0x0000200058197810 */ /* 0x000fe40007fbe0ff */
[----:B------:R-:W-:Y:S01]  /*8500*/  LOP3.LUT R12, R13, 0x380, RZ, 0xc0, !PT ;  /* 0x000003800d0c7812 */ /* 0x000fe200078ec0ff */
[----:B------:R-:W-:Y:S01]  /*8510*/  IMAD R19, R100, UR5, R19 ;  /* 0x0000000564137c24 */ /* 0x000fe2000f8e0213 */
[----:B------:R-:W-:Y:S02]  /*8520*/  IADD3 R29, P3, R88, 0x3000, RZ ;  /* 0x00003000581d7810 */ /* 0x000fe40007f7e0ff */
[----:B------:R-:W-:Y:S01]  /*8530*/  SHF.R.U64 R12, R12, 0x3, RZ ;  /* 0x000000030c0c7819 */ /* 0x000fe200000012ff */
[----:B------:R-:W-:Y:S01]  /*8540*/  IMAD.WIDE.U32 R20, R100, UR4, RZ ;  /* 0x0000000464147c25 */ /* 0x000fe2000f8e00ff */
[----:B------:R-:W-:Y:S01]  /*8550*/  ULDC.64 UR4, c[0x0][0xae8] ;  /* 0x0002ba0000047ab9 */ /* 0x000fe20000000a00 */
[----:B------:R-:W-:-:S02]  /*8560*/  IADD3 R33, P2, R88, 0x4000, RZ ;  /* 0x0000400058217810 */ /* 0x000fc40007f5e0ff */
[----:B------:R-:W-:Y:S01]  /*8570*/  LOP3.LUT R12, R12, R13, RZ, 0x3c, !PT ;  /* 0x0000000d0c0c7212 */ /* 0x000fe200078e3cff */
[----:B------:R-:W-:Y:S01]  /*8580*/  IMAD.X R13, RZ, RZ, R89, P6 ;  /* 0x000000ffff0d7224 */ /* 0x000fe200030e0659 */
[C---:B------:R-:W-:Y:S01]  /*8590*/  IADD3 R3, P6, R88.reuse, 0x7000, RZ ;  /* 0x0000700058037810 */ /* 0x040fe20007fde0ff */
[----:B------:R-:W-:Y:S01]  /*85a0*/  IMAD.IADD R21, R21, 0x1, R19 ;  /* 0x0000000115157824 */ /* 0x000fe200078e0213 */
[----:B------:R-:W-:Y:S02]  /*85b0*/  IADD3 R37, P1, R88, 0x5000, RZ ;  /* 0x0000500058257810 */ /* 0x000fe40007f3e0ff */
[----:B------:R-:W-:Y:S01]  /*85c0*/  LOP3.LUT R0, R3, 0x380, RZ, 0xc0, !PT ;  /* 0x0000038003007812 */ /* 0x000fe200078ec0ff */
[----:B------:R-:W-:Y:S01]  /*85d0*/  IMAD.WIDE.U32 R20, R2, UR4, R20 ;  /* 0x0000000402147c25 */ /* 0x000fe2000f8e0014 */
[----:B------:R-:W-:Y:S01]  /*85e0*/  IADD3 R41, P0, R88, 0x6000, RZ ;  /* 0x0000600058297810 */ /* 0x000fe20007f1e0ff */
[----:B------:R-:W5:Y:S01]  /*85f0*/  LD.E.128 R12, desc[UR36][R12.64] ;  /* 0x000000240c0c7980 */ /* 0x000f62000c101d00 */
[----:B------:R-:W-:Y:S01]  /*8600*/  SHF.R.U64 R0, R0, 0x3, RZ ;  /* 0x0000000300007819 */ /* 0x000fe200000012ff */
[----:B------:R-:W-:Y:S01]  /*8610*/  IMAD R21, R2, UR5, R21 ;  /* 0x0000000502157c24 */ /* 0x000fe2000f8e0215 */
[----:B------:R-:W-:Y:S01]  /*8620*/  LOP3.LUT R24, R25, 0x380, RZ, 0xc0, !PT ;  /* 0x0000038019187812 */ /* 0x000fe200078ec0ff */
[----:B------:R-:W-:Y:S01]  /*8630*/  ULDC.64 UR4, c[0x0][0xaf0] ;  /* 0x0002bc0000047ab9 */ /* 0x000fe20000000a00 */
[----:B------:R-:W-:Y:S01]  /*8640*/  LOP3.LUT R44, R0, R3, RZ, 0x3c, !PT ;  /* 0x00000003002c7212 */ /* 0x000fe200078e3cff */
[----:B------:R-:W-:Y:S01]  /*8650*/  IMAD R3, R154, 0x20, R204 ;  /* 0x000000209a037824 */ /* 0x000fe200078e02cc */
[----:B------:R-:W-:Y:S01]  /*8660*/  LOP3.LUT R28, R29, 0x380, RZ, 0xc0, !PT ;  /* 0x000003801d1c7812 */ /* 0x000fe200078ec0ff */
[----:B------:R-:W-:Y:S01]  /*8670*/  IMAD.X R45, RZ, RZ, R89, P6 ;  /* 0x000000ffff2d7224 */ /* 0x000fe200030e0659 */
[----:B------:R-:W-:-:S02]  /*8680*/  LOP3.LUT R32, R33, 0x380, RZ, 0xc0, !PT ;  /* 0x0000038021207812 */ /* 0x000fc400078ec0ff */
[----:B------:R-:W-:Y:S02]  /*8690*/  LEA R48, R16, R3, 0x7 ;  /* 0x0000000310307211 */ /* 0x000fe400078e38ff */
[----:B------:R-:W-:Y:S01]  /*86a0*/  SHF.R.S32.HI R3, RZ, 0x1f, R22 ;  /* 0x0000001fff037819 */ /* 0x000fe20000011416 */
[----:B------:R-:W5:Y:S01]  /*86b0*/  LD.E.128 R44, desc[UR36][R44.64] ;  /* 0x000000242c2c7980 */ /* 0x000f62000c101d00 */
[----:B------:R-:W-:Y:S01]  /*86c0*/  LOP3.LUT R36, R37, 0x380, RZ, 0xc0, !PT ;  /* 0x0000038025247812 */ /* 0x000fe200078ec0ff */
[----:B0-----:R-:W-:Y:S01]  /*86d0*/  @P4 IMAD.HI.U32 R0, R48, R49, RZ ;  /* 0x0000003130004227 */ /* 0x001fe200078e00ff */
[----:B------:R-:W-:Y:S02]  /*86e0*/  LOP3.LUT R40, R41, 0x380, RZ, 0xc0, !PT ;  /* 0x0000038029287812 */ /* 0x000fe400078ec0ff */
[----:B------:R-:W-:Y:S01]  /*86f0*/  LOP3.LUT R9, R88, 0x380, RZ, 0xc0, !PT ;  /* 0x0000038058097812 */ /* 0x000fe200078ec0ff */
[----:B------:R-:W-:Y:S01]  /*8700*/  IMAD.MOV.U32 R19, RZ, RZ, R48 ;  /* 0x000000ffff137224 */ /* 0x000fe200078e0030 */
[----:B-1----:R-:W-:Y:S01]  /*8710*/  @P4 SHF.R.U32.HI R19, RZ, R51, R0 ;  /* 0x00000033ff134219 */ /* 0x002fe20000011600 */
[----:B------:R-:W-:Y:S01]  /*8720*/  IMAD R3, R3, UR4, RZ ;  /* 0x0000000403037c24 */ /* 0x000fe2000f8e02ff */
[----:B------:R-:W-:-:S02]  /*8730*/  SHF.R.U64 R24, R24, 0x3, RZ ;  /* 0x0000000318187819 */ /* 0x000fc400000012ff */
[----:B------:R-:W-:Y:S02]  /*8740*/  SHF.R.U64 R28, R28, 0x3, RZ ;  /* 0x000000031c1c7819 */ /* 0x000fe400000012ff */
[----:B------:R-:W-:Y:S02]  /*8750*/  SHF.R.U64 R32, R32, 0x3, RZ ;  /* 0x0000000320207819 */ /* 0x000fe400000012ff */
[----:B------:R-:W-:Y:S02]  /*8760*/  SHF.R.U64 R36, R36, 0x3, RZ ;  /* 0x0000000324247819 */ /* 0x000fe400000012ff */
[----:B------:R-:W-:Y:S01]  /*8770*/  SHF.R.U64 R40, R40, 0x3, RZ ;  /* 0x0000000328287819 */ /* 0x000fe200000012ff */
[C---:B------:R-:W-:Y:S01]  /*8780*/  IMAD R49, R22.reuse, UR5, R3 ;  /* 0x0000000516317c24 */ /* 0x040fe2000f8e0203 */
[----:B------:R-:W-:Y:S01]  /*8790*/  SHF.R.U64 R9, R9, 0x3, RZ ;  /* 0x0000000309097819 */ /* 0x000fe200000012ff */
[----:B------:R-:W-:Y:S01]  /*87a0*/  IMAD.WIDE.U32 R2, R22, UR4, R20 ;  /* 0x0000000416027c25 */ /* 0x000fe2000f8e0014 */
[--C-:B------:R-:W-:Y:S01]  /*87b0*/  SHF.R.S32.HI R0, RZ, 0x1f, R19.reuse ;  /* 0x0000001fff007819 */ /* 0x100fe20000011413 */
[----:B------:R-:W-:Y:S01]  /*87c0*/  ULDC.64 UR4, c[0x0][0xae0] ;  /* 0x0002b80000047ab9 */ /* 0x000fe20000000a00 */
[----:B------:R-:W-:Y:S01]  /*87d0*/  LOP3.LUT R24, R24, R25, RZ, 0x3c, !PT ;  /* 0x0000001918187212 */ /* 0x000fe200078e3cff */
        /* <DEDUP_REMOVED lines=9> */
[----:B------:R-:W-:-:S02]  /*8870*/  IADD3.X R29, RZ, R89, RZ, P3, !PT ;  /* 0x00000059ff1d7210 */ /* 0x000fc40001ffe4ff */
[----:B------:R-:W-:Y:S01]  /*8880*/  LOP3.LUT R88, R9, R88, RZ, 0x3c, !PT ;  /* 0x0000005809587212 */ /* 0x000fe200078e3cff */
[----:B------:R-:W-:Y:S01]  /*8890*/  IMAD R0, R0, UR4, RZ ;  /* 0x0000000400007c24 */ /* 0x000fe2000f8e02ff */
[----:B------:R-:W5:Y:S01]  /*88a0*/  LD.E.128 R24, desc[UR36][R24.64] ;  /* 0x0000002418187980 */ /* 0x000f62000c101d00 */
[----:B------:R-:W-:Y:S02]  /*88b0*/  IMAD R21, R4, R21, R48 ;  /* 0x0000001504157224 */ /* 0x000fe400078e0230 */
[----:B------:R-:W-:Y:S01]  /*88c0*/  IMAD.IADD R3, R3, 0x1, R49 ;  /* 0x0000000103037824 */ /* 0x000fe200078e0231 */
[----:B------:R0:W5:Y:S01]  /*88d0*/  LD.E.128 R8, desc[UR36][R88.64] ;  /* 0x0000002458087980 */ /* 0x000162000c101d00 */
[C---:B------:R-:W-:Y:S01]  /*88e0*/  IMAD R49, R19.reuse, UR5, R0 ;  /* 0x0000000513317c24 */ /* 0x040fe2000f8e0200 */
[----:B------:R-:W-:Y:S02]  /*88f0*/  SHF.R.S32.HI R0, RZ, 0x1f, R21 ;  /* 0x0000001fff007819 */ /* 0x000fe40000011415 */
[----:B------:R-:W5:Y:S01]  /*8900*/  LD.E.128 R28, desc[UR36][R28.64] ;  /* 0x000000241c1c7980 */ /* 0x000f62000c101d00 */
[----:B------:R-:W-:Y:S01]  /*8910*/  IMAD.WIDE.U32 R2, R19, UR4, R2 ;  /* 0x0000000413027c25 */ /* 0x000fe2000f8e0002 */
[----:B------:R-:W-:-:S02]  /*8920*/  ULDC.64 UR4, c[0x0][0xad8] ;  /* 0x0002b60000047ab9 */ /* 0x000fc40000000a00 */
        /* <DEDUP_REMOVED lines=9> */
[----:B------:R-:W-:-:S02]  /*89c0*/  IMAD.IADD R3, R3, 0x1, R49 ;  /* 0x0000000103037824 */ /* 0x000fc400078e0231 */
[----:B------:R-:W-:Y:S02]  /*89d0*/  IMAD R0, R0, UR4, RZ ;  /* 0x0000000400007c24 */ /* 0x000fe4000f8e02ff */
[----:B------:R-:W-:Y:S02]  /*89e0*/  IMAD R51, R16, 0x80, R204 ;  /* 0x0000008010337824 */ /* 0x000fe400078e02cc */
[C---:B------:R-:W-:Y:S02]  /*89f0*/  IMAD R49, R21.reuse, UR5, R0 ;  /* 0x0000000515317c24 */ /* 0x040fe4000f8e0200 */
[----:B------:R-:W-:Y:S01]  /*8a00*/  IMAD.WIDE.U32 R2, R21, UR4, R2 ;  /* 0x0000000415027c25 */ /* 0x000fe2000f8e0002 */
[----:B------:R-:W-:Y:S01]  /*8a10*/  ISETP.GE.AND P2, PT, R51, R18, PT ;  /* 0x000000123300720c */ /* 0x000fe20003f46270 */
[----:B------:R-:W-:Y:S02]  /*8a20*/  ULDC.64 UR4, c[0x0][0xa80] ;  /* 0x0002a00000047ab9 */ /* 0x000fe40000000a00 */
[----:B------:R-:W-:Y:S01]  /*8a30*/  IMAD.IADD R3, R3, 0x1, R49 ;  /* 0x0000000103037824 */ /* 0x000fe200078e0231 */
[----:B------:R-:W-:Y:S01]  /*8a40*/  LEA R0, P3, R2, UR4, 0x1 ;  /* 0x0000000402007c11 */ /* 0x000fe2000f8608ff */
[----:B------:R-:W-:Y:S01]  /*8a50*/  VIADD R19, R51, 0x20 ;  /* 0x0000002033137836 */ /* 0x000fe20000000000 */
[----:B------:R-:W-:-:S02]  /*8a60*/  IADD3 R17, R17, 0x28820, RZ ;  /* 0x0002882011117810 */ /* 0x000fc40007ffe0ff */
[----:B------:R-:W-:Y:S02]  /*8a70*/  LEA.HI.X R4, R2, UR5, R3, 0x1, P3 ;  /* 0x0000000502047c11 */ /* 0x000fe400098f0c03 */
[----:B------:R-:W-:Y:S02]  /*8a80*/  PRMT R17, RZ, 0x654, R17 ;  /* 0x00000654ff117816 */ /* 0x000fe40000000011 */
[-C--:B------:R-:W-:Y:S01]  /*8a90*/  ISETP.GE.AND P0, PT, R19, R18.reuse, PT ;  /* 0x000000121300720c */ /* 0x080fe20003f06270 */
[----:B------:R-:W-:Y:S01]  /*8aa0*/  VIADD R19, R51, 0x40 ;  /* 0x0000004033137836 */ /* 0x000fe20000000000 */
[----:B-1----:R0:W-:Y:S01]  /*8ab0*/  SYNCS.ARRIVE.TRANS64.RED.A1T0 RZ, [R17+URZ], RZ ;  /* 0x000000ff11ff79a7 */ /* 0x0021e2000810043f */
[----:B------:R0:W1:Y:S01]  /*8ac0*/  SHFL.IDX PT, R16, R0, RZ, 0x181f ;  /* 0x00181fff00107589 */ /* 0x00006200000e0000 */
[----:B------:R-:W-:Y:S03]  /*8ad0*/  BSSY B1, `(.L_x_6698) ;  /* 0x000000d000017945 */ /* 0x000fe60003800000 */
[----:B------:R0:W2:Y:S01]  /*8ae0*/  SHFL.IDX PT, R20, R4, RZ, 0x181f ;  /* 0x00181fff04147589 */ /* 0x0000a200000e0000 */
[----:B------:R-:W-:Y:S01]  /*8af0*/  ISETP.GE.AND P1, PT, R19, R18, PT ;  /* 0x000000121300720c */ /* 0x000fe20003f26270 */
[----:B------:R-:W-:-:S12]  /*8b00*/  @P2 BRA `(.L_x_6699) ;  /* 0x0000000000242947 */ /* 0x000fd80003800000 */
[----:B------:R-:W-:Y:S02]  /*8b10*/  ULDC UR4, c[0x0][0xac8] ;  /* 0x0002b20000047ab9 */ /* 0x000fe40000000800 */
[----:B------:R-:W-:Y:S02]  /*8b20*/  ISETP.GE.AND P2, PT, R153, UR4, PT ;  /* 0x0000000499007c0c */ /* 0x000fe4000bf46270 */
[----:B------:R-:W-:-:S11]  /*8b30*/  ISETP.GE.AND P3, PT, R23, UR4, PT ;  /* 0x0000000417007c0c */ /* 0x000fd6000bf66270 */
[-C--:B-1----:R-:W-:Y:S02]  /*8b40*/  @!P2 LEA R2, P4, R153, R16.reuse, 0x1 ;  /* 0x000000109902a211 */ /* 0x082fe400078808ff */
[----:B------:R-:W-:Y:S02]  /*8b50*/  @!P3 LEA R16, P5, R23, R16, 0x1 ;  /* 0x000000101710b211 */ /* 0x000fe400078a08ff */
[-C--:B--2---:R-:W-:Y:S02]  /*8b60*/  @!P2 LEA.HI.X R3, R153, R20.reuse, R227, 0x1, P4 ;  /* 0x000000149903a211 */ /* 0x084fe400020f0ce3 */
[----:B0-----:R-:W-:-:S03]  /*8b70*/  @!P3 LEA.HI.X R17, R23, R20, R226, 0x1, P5 ;  /* 0x000000141711b211 */ /* 0x001fc600028f0ce2 */
[----:B-----5:R3:W-:Y:S04]  /*8b80*/  @!P2 ST.E.128 desc[UR36][R2.64], R8 ;  /* 0x000000080200a985 */ /* 0x0207e8000c101d24 */
[----:B------:R3:W-:Y:S02]  /*8b90*/  @!P3 ST.E.128 desc[UR36][R16.64], R32 ;  /* 0x000000201000b985 */ /* 0x0007e4000c101d24 */
.L_x_6699:
[----:B------:R-:W-:Y:S05]  /*8ba0*/  BSYNC B1 ;  /* 0x0000000000017941 */ /* 0x000fea0003800000 */
.L_x_6698:
[----:B---3-5:R3:W4:Y:S01]  /*8bb0*/  SHFL.IDX PT, R10, R4, 0x1, 0x181f ;  /* 0x00381f00040a7f89 */ /* 0x02872200000e0000 */
[----:B------:R-:W-:Y:S03]  /*8bc0*/  BSSY B1, `(.L_x_6700) ;  /* 0x000000c000017945 */ /* 0x000fe60003800000 */
[----:B------:R3:W0:Y:S01]  /*8bd0*/  SHFL.IDX PT, R8, R0, 0x1, 0x181f ;  /* 0x00381f0000087f89 */ /* 0x00062200000e0000 */
[----:B------:R-:W-:Y:S05]  /*8be0*/  @P0 BRA `(.L_x_6701) ;  /* 0x0000000000240947 */ /* 0x000fea0003800000 */
[----:B------:R-:W-:Y:S02]  /*8bf0*/  ULDC UR4, c[0x0][0xac8] ;  /* 0x0002b20000047ab9 */ /* 0x000fe40000000800 */
[----:B------:R-:W-:Y:S02]  /*8c00*/  ISETP.GE.AND P3, PT, R153, UR4, PT ;  /* 0x0000000499007c0c */ /* 0x000fe4000bf66270 */
[----:B------:R-:W-:-:S11]  /*8c10*/  ISETP.GE.AND P4, PT, R23, UR4, PT ;  /* 0x0000000417007c0c */ /* 0x000fd6000bf86270 */
[-C--:B0-----:R-:W-:Y:S02]  /*8c20*/  @!P3 LEA R2, P0, R153, R8.reuse, 0x1 ;  /* 0x000000089902b211 */ /* 0x081fe400078008ff */
[----:B------:R-:W-:Y:S02]  /*8c30*/  @!P4 LEA R8, P2, R23, R8, 0x1 ;  /* 0x000000081708c211 */ /* 0x000fe400078408ff */
[-C--:B----4-:R-:W-:Y:S02]  /*8c40*/  @!P3 LEA.HI.X R3, R153, R10.reuse, R227, 0x1, P0 ;  /* 0x0000000a9903b211 */ /* 0x090fe400000f0ce3 */
[----:B------:R-:W-:-:S03]  /*8c50*/  @!P4 LEA.HI.X R9, R23, R10, R226, 0x1, P2 ;  /* 0x0000000a1709c211 */ /* 0x000fc600010f0ce2 */
[----:B------:R0:W-:Y:S04]  /*8c60*/  @!P3 ST.E.128 desc[UR36][R2.64], R12 ;  /* 0x0000000c0200b985 */ /* 0x0001e8000c101d24 */
[----:B------:R0:W-:Y:S02]  /*8c70*/  @!P4 ST.E.128 desc[UR36][R8.64], R36 ;  /* 0x000000240800c985 */ /* 0x0001e4000c101d24 */
.L_x_6701:
[----:B------:R-:W-:Y:S05]  /*8c80*/  BSYNC B1 ;  /* 0x0000000000017941 */ /* 0x000fea0003800000 */
.L_x_6700:
[----:B----4-:R4:W1:Y:S01]  /*8c90*/  SHFL.IDX PT, R10, R4, 0x2, 0x181f ;  /* 0x00581f00040a7f89 */ /* 0x01086200000e0000 */
[----:B------:R-:W-:Y:S03]  /*8ca0*/  BSSY B1, `(.L_x_6702) ;  /* 0x000000c000017945 */ /* 0x000fe60003800000 */
[----:B0-----:R4:W0:Y:S01]  /*8cb0*/  SHFL.IDX PT, R8, R0, 0x2, 0x181f ;  /* 0x00581f0000087f89 */ /* 0x00182200000e0000 */
[----:B------:R-:W-:Y:S05]  /*8cc0*/  @P1 BRA `(.L_x_6703) ;  /* 0x0000000000241947 */ /* 0x000fea0003800000 */
[----:B------:R-:W-:Y:S02]  /*8cd0*/  ULDC UR4, c[0x0][0xac8] ;  /* 0x0002b20000047ab9 */ /* 0x000fe40000000800 */
[----:B------:R-:W-:Y:S02]  /*8ce0*/  ISETP.GE.AND P2, PT, R153, UR4, PT ;  /* 0x0000000499007c0c */ /* 0x000fe4000bf46270 */
[----:B------:R-:W-:-:S11]  /*8cf0*/  ISETP.GE.AND P3, PT, R23, UR4, PT ;  /* 0x0000000417007c0c */ /* 0x000fd6000bf66270 */
[-C--:B0-----:R-:W-:Y:S02]  /*8d00*/  @!P2 LEA R2, P0, R153, R8.reuse, 0x1 ;  /* 0x000000089902a211 */ /* 0x081fe400078008ff */
[----:B------:R-:W-:Y:S02]  /*8d10*/  @!P3 LEA R8, P1, R23, R8, 0x1 ;  /* 0x000000081708b211 */ /* 0x000fe400078208ff */
[-C--:B-1----:R-:W-:Y:S02]  /*8d20*/  @!P2 LEA.HI.X R3, R153, R10.reuse, R227, 0x1, P0 ;  /* 0x0000000a9903a211 */ /* 0x082fe400000f0ce3 */
[----:B------:R-:W-:-:S03]  /*8d30*/  @!P3 LEA.HI.X R9, R23, R10, R226, 0x1, P1 ;  /* 0x0000000a1709b211 */ /* 0x000fc600008f0ce2 */
[----:B------:R0:W-:Y:S04]  /*8d40*/  @!P2 ST.E.128 desc[UR36][R2.64], R24 ;  /* 0x000000180200a985 */ /* 0x0001e8000c101d24 */
[----:B------:R0:W-:Y:S02]  /*8d50*/  @!P3 ST.E.128 desc[UR36][R8.64], R40 ;  /* 0x000000280800b985 */ /* 0x0001e4000c101d24 */
.L_x_6703:
[----:B------:R-:W-:Y:S05]  /*8d60*/  BSYNC B1 ;  /* 0x0000000000017941 */ /* 0x000fea0003800000 */
.L_x_6702:
[----:B0-----:R-:W-:Y:S01]  /*8d70*/  VIADD R3, R51, 0x60 ;  /* 0x0000006033037836 */ /* 0x001fe20000000000 */
[----:B---34-:R-:W0:Y:S04]  /*8d80*/  SHFL.IDX PT, R4, R4, 0x3, 0x181f ;  /* 0x00781f0004047f89 */ /* 0x018e2800000e0000 */
[----:B------:R-:W-:Y:S01]  /*8d90*/  ISETP.GE.AND P0, PT, R3, R18, PT ;  /* 0x000000120300720c */ /* 0x000fe20003f06270 */
[----:B------:R-:W3:-:S12]  /*8da0*/  SHFL.IDX PT, R0, R0, 0x3, 0x181f ;  /* 0x00781f0000007f89 */ /* 0x000ed800000e0000 */
[----:B------:R-:W-:Y:S05]  /*8db0*/  @P0 BRA `(.L_x_6704) ;  /* 0x0000001400d80947 */ /* 0x000fea0003800000 */
[----:B------:R-:W-:Y:S02]  /*8dc0*/  ULDC UR4, c[0x0][0xac8] ;  /* 0x0002b20000047ab9 */ /* 0x000fe40000000800 */
[----:B------:R-:W-:-:S13]  /*8dd0*/  ISETP.GE.AND P1, PT, R153, UR4, PT ;  /* 0x0000000499007c0c */ /* 0x000fda000bf26270 */
[----:B---3--:R-:W-:-:S04]  /*8de0*/  @!P1 LEA R2, P0, R153, R0, 0x1 ;  /* 0x0000000099029211 */ /* 0x008fc800078008ff */
[----:B0-----:R-:W-:Y:S02]  /*8df0*/  @!P1 LEA.HI.X R3, R153, R4, R227, 0x1, P0 ;  /* 0x0000000499039211 */ /* 0x001fe400000f0ce3 */
[----:B------:R-:W-:-:S03]  /*8e00*/  ISETP.GE.AND P0, PT, R23, UR4, PT ;  /* 0x0000000417007c0c */ /* 0x000fc6000bf06270 */
[----:B------:R0:W-:Y:S10]  /*8e10*/  @!P1 ST.E.128 desc[UR36][R2.64], R28 ;  /* 0x0000001c02009985 */ /* 0x0001f4000c101d24 */
[----:B------:R-:W-:Y:S05]  /*8e20*/  @P0 BRA `(.L_x_6704) ;  /* 0x0000001400bc0947 */ /* 0x000fea0003800000 */
[----:B0-----:R-:W-:-:S04]  /*8e30*/  LEA R2, P0, R23, R0, 0x1 ;  /* 0x0000000017027211 */ /* 0x001fc800078008ff */
[----:B------:R-:W-:-:S05]  /*8e40*/  LEA.HI.X R3, R23, R4, R226, 0x1, P0 ;  /* 0x0000000417037211 */ /* 0x000fca00000f0ce2 */
[----:B------:R0:W-:Y:S01]  /*8e50*/  ST.E.128 desc[UR36][R2.64], R44 ;  /* 0x0000002c02007985 */ /* 0x0001e2000c101d24 */
[----:B------:R-:W-:Y:S05]  /*8e60*/  BRA `(.L_x_6704) ;  /* 0x0000001400ac7947 */ /* 0x000fea0003800000 */
.L_x_6697:
[----:B0-----:R-:W0:Y:S01]  /*8e70*/  @P4 LDC R0, c[0x0][0xbec] ;  /* 0x0002fb00ff004b82 */ /* 0x001e220000000800 */
[----:B------:R-:W-:Y:S01]  /*8e80*/  ULDC.64 UR4, c[0x0][0xb08] ;  /* 0x0002c20000047ab9 */ /* 0x000fe20000000a00 */
[----:B------:R-:W-:Y:S01]  /*8e90*/  SHF.R.S32.HI R3, RZ, 0x1f, R22 ;  /* 0x0000001fff037819 */ /* 0x000fe20000011416 */
[----:B------:R-:W-:Y:S01]  /*8ea0*/  IMAD R19, R19, UR4, RZ ;  /* 0x0000000413137c24 */ /* 0x000fe2000f8e02ff */
[----:B------:R-:W-:Y:S01]  /*8eb0*/  ULDC.64 UR6, c[0x0][0xb30] ;  /* 0x0002cc0000067ab9 */ /* 0x000fe20000000a00 */
[C---:B------:R-:W-:Y:S01]  /*8ec0*/  IMAD.WIDE.U32 R8, R100.reuse, UR4, RZ ;  /* 0x0000000464087c25 */ /* 0x040fe2000f8e00ff */
[----:B------:R-:W-:Y:S02]  /*8ed0*/  BSSY B1, `(.L_x_6705) ;  /* 0x0000068000017945 */ /* 0x000fe40003800000 */
[----:B------:R-:W1:Y:S01]  /*8ee0*/  @P4 LDC R13, c[0x0][0xbf0] ;  /* 0x0002fc00ff0d4b82 */ /* 0x000e620000000800 */
[----:B------:R-:W-:Y:S01]  /*8ef0*/  IMAD R19, R100, UR5, R19 ;  /* 0x0000000564137c24 */ /* 0x000fe2000f8e0213 */
[----:B------:R-:W-:Y:S01]  /*8f00*/  ULDC.64 UR4, c[0x0][0xb38] ;  /* 0x0002ce0000047ab9 */ /* 0x000fe20000000a00 */
[----:B------:R-:W-:-:S02]  /*8f10*/  VIADD R17, R17, 0x28820 ;  /* 0x0002882011117836 */ /* 0x000fc40000000000 */
[----:B------:R-:W-:-:S03]  /*8f20*/  IMAD.IADD R9, R9, 0x1, R19 ;  /* 0x0000000109097824 */ /* 0x000fc600078e0213 */
[----:B------:R-:W-:Y:S01]  /*8f30*/  PRMT R17, RZ, 0x654, R17 ;  /* 0x00000654ff117816 */ /* 0x000fe20000000011 */
[----:B------:R-:W-:-:S03]  /*8f40*/  IMAD.WIDE.U32 R8, R2, UR4, R8 ;  /* 0x0000000402087c25 */ /* 0x000fc6000f8e0008 */
[----:B------:R2:W-:Y:S01]  /*8f50*/  SYNCS.ARRIVE.TRANS64.RED.A1T0 RZ, [R17+URZ], RZ ;  /* 0x000000ff11ff79a7 */ /* 0x0005e2000810043f */
[----:B------:R-:W-:Y:S01]  /*8f60*/  IMAD R9, R2, UR5, R9 ;  /* 0x0000000502097c24 */ /* 0x000fe2000f8e0209 */
[----:B------:R-:W-:Y:S02]  /*8f70*/  ULDC.64 UR4, c[0x0][0xb40] ;  /* 0x0002d00000047ab9 */ /* 0x000fe40000000a00 */
[----:B------:R-:W-:Y:S02]  /*8f80*/  IMAD R3, R3, UR4, RZ ;  /* 0x0000000403037c24 */ /* 0x000fe4000f8e02ff */
[----:B0-----:R-:W-:-:S04]  /*8f90*/  @P4 IMAD.HI.U32 R0, R93, R0, RZ ;  /* 0x000000005d004227 */ /* 0x001fc800078e00ff */
[C---:B------:R-:W-:Y:S02]  /*8fa0*/  IMAD R11, R22.reuse, UR5, R3 ;  /* 0x00000005160b7c24 */ /* 0x040fe4000f8e0203 */
[----:B------:R-:W-:Y:S01]  /*8fb0*/  IMAD.WIDE.U32 R2, R22, UR4, R8 ;  /* 0x0000000416027c25 */ /* 0x000fe2000f8e0008 */
[----:B------:R-:W-:-:S03]  /*8fc0*/  ULDC.64 UR4, c[0x0][0xb48] ;  /* 0x0002d20000047ab9 */ /* 0x000fc60000000a00 */
[----:B------:R-:W-:Y:S01]  /*8fd0*/  IMAD.MOV.U32 R9, RZ, RZ, R93 ;  /* 0x000000ffff097224 */ /* 0x000fe200078e005d */
[----:B-1----:R-:W-:Y:S01]  /*8fe0*/  @P4 SHF.R.U32.HI R9, RZ, R13, R0 ;  /* 0x0000000dff094219 */ /* 0x002fe20000011600 */
[----:B------:R-:W-:-:S03]  /*8ff0*/  IMAD.IADD R3, R3, 0x1, R11 ;  /* 0x0000000103037824 */ /* 0x000fc600078e020b */
[----:B------:R-:W-:Y:S01]  /*9000*/  IADD3 R11, -R9, RZ, RZ ;  /* 0x000000ff090b7210 */ /* 0x000fe20007ffe1ff */
[----:B------:R-:W-:Y:S01]  /*9010*/  IMAD.WIDE.U32 R2, R202, UR4, R2 ;  /* 0x00000004ca027c25 */ /* 0x000fe2000f8e0002 */
[----:B------:R-:W-:-:S03]  /*9020*/  SHF.R.S32.HI R0, RZ, 0x1f, R9 ;  /* 0x0000001fff007819 */ /* 0x000fc60000011409 */
        /* <DEDUP_REMOVED lines=14> */
[----:B------:R-:W-:Y:S01]  /*9110*/  LEA.HI.X R4, R2, UR5, R3, 0x2, P1 ;  /* 0x0000000502047c11 */ /* 0x000fe200088f1403 */
[----:B------:R2:W0:Y:S04]  /*9120*/  SHFL.IDX PT, R8, R0, RZ, 0x1c1f ;  /* 0x001c1fff00087589 */ /* 0x00042800000e0000 */
[----:B------:R2:W1:Y:S01]  /*9130*/  SHFL.IDX PT, R9, R4, RZ, 0x1c1f ;  /* 0x001c1fff04097589 */ /* 0x00046200000e0000 */
[----:B------:R-:W-:Y:S05]  /*9140*/  @P2 BRA `(.L_x_6706) ;  /* 0x0000000400002947 */ /* 0x000fea0003800000 */
[----:B------:R-:W-:Y:S02]  /*9150*/  ULDC UR4, c[0x0][0xac8] ;  /* 0x0002b20000047ab9 */ /* 0x000fe40000000800 */
[----:B------:R-:W-:Y:S02]  /*9160*/  ISETP.GE.AND P3, PT, R201, UR4, PT ;  /* 0x00000004c9007c0c */ /* 0x000fe4000bf66270 */
[----:B------:R-:W-:Y:S02]  /*9170*/  ISETP.GE.AND P1, PT, R203, UR4, PT ;  /* 0x00000004cb007c0c */ /* 0x000fe4000bf26270 */
[----:B------:R-:W-:Y:S02]  /*9180*/  ISETP.GE.AND P4, PT, R200, UR4, PT ;  /* 0x00000004c8007c0c */ /* 0x000fe4000bf86270 */
[----:B------:R-:W-:-:S07]  /*9190*/  ISETP.GE.AND P2, PT, R199, UR4, PT ;  /* 0x00000004c7007c0c */ /* 0x000fce000bf46270 */
[-C--:B0-----:R-:W-:Y:S02]  /*91a0*/  @!P3 LEA R10, P5, R201, R8.reuse, 0x2 ;  /* 0x00000008c90ab211 */ /* 0x081fe400078a10ff */
[----:B-1----:R-:W-:Y:S02]  /*91b0*/  @!P1 IMAD.WIDE R2, R203, 0x4, R8 ;  /* 0x00000004cb029825 */ /* 0x002fe400078e0208 */
[----:B------:R-:W-:Y:S02]  /*91c0*/  @!P3 LEA.HI.X R11, R201, R9, R221, 0x2, P5 ;  /* 0x00000009c90bb211 */ /* 0x000fe400028f14dd */
[-C--:B------:R-:W-:Y:S01]  /*91d0*/  @!P4 LEA R12, P5, R200, R8.reuse, 0x2 ;  /* 0x00000008c80cc211 */ /* 0x080fe200078a10ff */
[----:B------:R0:W-:Y:S01]  /*91e0*/  @!P1 ST.E.64 desc[UR36][R2.64], R20 ;  /* 0x0000001402009985 */ /* 0x0001e2000c101b24 */
[----:B------:R-:W-:Y:S02]  /*91f0*/  ISETP.GE.AND P1, PT, R198, UR4, PT ;  /* 0x00000004c6007c0c */ /* 0x000fe4000bf26270 */
[----:B------:R-:W-:Y:S01]  /*9200*/  @!P2 LEA R14, P6, R199, R8, 0x2 ;  /* 0x00000008c70ea211 */ /* 0x000fe200078c10ff */
[----:B------:R1:W-:Y:S01]  /*9210*/  @!P3 ST.E.64 desc[UR36][R10.64], R36 ;  /* 0x000000240a00b985 */ /* 0x0003e2000c101b24 */
[----:B------:R-:W-:-:S02]  /*9220*/  ISETP.GE.AND P3, PT, R197, UR4, PT ;  /* 0x00000004c5007c0c */ /* 0x000fc4000bf66270 */
[-C--:B------:R-:W-:Y:S02]  /*9230*/  @!P4 LEA.HI.X R13, R200, R9.reuse, R220, 0x2, P5 ;  /* 0x00000009c80dc211 */ /* 0x080fe400028f14dc */
[----:B------:R-:W-:Y:S02]  /*9240*/  @!P2 LEA.HI.X R15, R199, R9, R219, 0x2, P6 ;  /* 0x00000009c70fa211 */ /* 0x000fe400030f14db */
[----:B------:R-:W-:Y:S01]  /*9250*/  ISETP.GE.AND P5, PT, R196, UR4, PT ;  /* 0x00000004c4007c0c */ /* 0x000fe2000bfa6270 */
[----:B------:R3:W-:Y:S02]  /*9260*/  @!P4 ST.E.64 desc[UR36][R12.64], R38 ;  /* 0x000000260c00c985 */ /* 0x0007e4000c101b24 */
[----:B------:R-:W-:Y:S02]  /*9270*/  @!P1 LEA R16, P4, R198, R8, 0x2 ;  /* 0x00000008c6109211 */ /* 0x000fe400078810ff */
[----:B------:R4:W-:Y:S01]  /*9280*/  @!P2 ST.E.64 desc[UR36][R14.64], R40 ;  /* 0x000000280e00a985 */ /* 0x0009e2000c101b24 */
[----:B------:R-:W-:-:S02]  /*9290*/  ISETP.GE.AND P2, PT, R195, UR4, PT ;  /* 0x00000004c3007c0c */ /* 0x000fc4000bf46270 */
[CC--:B0-----:R-:W-:Y:S02]  /*92a0*/  @!P3 LEA R2, P6, R197.reuse, R8.reuse, 0x2 ;  /* 0x00000008c502b211 */ /* 0x0c1fe400078c10ff */
[-C--:B--2---:R-:W-:Y:S02]  /*92b0*/  @!P1 LEA.HI.X R17, R198, R9.reuse, R218, 0x2, P4 ;  /* 0x00000009c6119211 */ /* 0x084fe400020f14da */
[----:B------:R-:W-:Y:S02]  /*92c0*/  @!P3 LEA.HI.X R3, R197, R9, R217, 0x2, P6 ;  /* 0x00000009c503b211 */ /* 0x000fe400030f14d9 */
[----:B------:R-:W-:Y:S01]  /*92d0*/  ISETP.GE.AND P4, PT, R194, UR4, PT ;  /* 0x00000004c2007c0c */ /* 0x000fe2000bf86270 */
[----:B------:R0:W-:Y:S01]  /*92e0*/  @!P1 ST.E.64 desc[UR36][R16.64], R42 ;  /* 0x0000002a10009985 */ /* 0x0001e2000c101b24 */
[----:B-1----:R-:W-:-:S03]  /*92f0*/  @!P5 LEA R10, P1, R196, R8, 0x2 ;  /* 0x00000008c40ad211 */ /* 0x002fc600078210ff */
[----:B------:R1:W-:Y:S01]  /*9300*/  @!P3 ST.E.64 desc[UR36][R2.64], R44 ;  /* 0x0000002c0200b985 */ /* 0x0003e2000c101b24 */
[-C--:B---3--:R-:W-:Y:S02]  /*9310*/  @!P2 LEA R12, P6, R195, R8.reuse, 0x2 ;  /* 0x00000008c30ca211 */ /* 0x088fe400078c10ff */
[----:B------:R-:W-:Y:S02]  /*9320*/  ISETP.GE.AND P3, PT, R193, UR4, PT ;  /* 0x00000004c1007c0c */ /* 0x000fe4000bf66270 */
[-C--:B------:R-:W-:Y:S02]  /*9330*/  @!P5 LEA.HI.X R11, R196, R9.reuse, R216, 0x2, P1 ;  /* 0x00000009c40bd211 */ /* 0x080fe400008f14d8 */
[----:B------:R-:W-:Y:S02]  /*9340*/  ISETP.GE.AND P1, PT, R192, UR4, PT ;  /* 0x00000004c0007c0c */ /* 0x000fe4000bf26270 */
[----:B------:R-:W-:Y:S01]  /*9350*/  @!P2 LEA.HI.X R13, R195, R9, R215, 0x2, P6 ;  /* 0x00000009c30da211 */ /* 0x000fe200030f14d7 */
[----:B------:R2:W-:Y:S01]  /*9360*/  @!P5 ST.E.64 desc[UR36][R10.64], R46 ;  /* 0x0000002e0a00d985 */ /* 0x0005e2000c101b24 */
[----:B----4-:R-:W-:-:S03]  /*9370*/  @!P4 LEA R14, P6, R194, R8, 0x2 ;  /* 0x00000008c20ec211 */ /* 0x010fc600078c10ff */
[----:B------:R3:W-:Y:S01]  /*9380*/  @!P2 ST.E.64 desc[UR36][R12.64], R48 ;  /* 0x000000300c00a985 */ /* 0x0007e2000c101b24 */
[----:B------:R-:W-:Y:S02]  /*9390*/  ISETP.GE.AND P2, PT, R191, UR4, PT ;  /* 0x00000004bf007c0c */ /* 0x000fe4000bf46270 */
[-C--:B------:R-:W-:Y:S02]  /*93a0*/  @!P4 LEA.HI.X R15, R194, R9.reuse, R214, 0x2, P6 ;  /* 0x00000009c20fc211 */ /* 0x080fe400030f14d6 */
[CC--:B0-----:R-:W-:Y:S02]  /*93b0*/  @!P3 LEA R16, P5, R193.reuse, R8.reuse, 0x2 ;  /* 0x00000008c110b211 */ /* 0x0c1fe400078a10ff */
        /* <DEDUP_REMOVED lines=12> */
[----:B---3--:R-:W-:-:S03]  /*9480*/  @!P4 LEA R12, P6, R190, R8, 0x2 ;  /* 0x00000008be0cc211 */ /* 0x008fc600078c10ff */
[----:B------:R4:W-:Y:S01]  /*9490*/  @!P2 ST.E.64 desc[UR36][R10.64], R56 ;  /* 0x000000380a00a985 */ /* 0x0009e2000c101b24 */
[CC--:B0-----:R-:W-:Y:S02]  /*94a0*/  @!P5 LEA R14, P2, R189.reuse, R8.reuse, 0x2 ;  /* 0x00000008bd0ed211 */ /* 0x0c1fe400078410ff */
[-C--:B------:R-:W-:Y:S02]  /*94b0*/  @!P4 LEA.HI.X R13, R190, R9.reuse, R210, 0x2, P6 ;  /* 0x00000009be0dc211 */ /* 0x080fe400030f14d2 */
[CC--:B-1----:R-:W-:Y:S02]  /*94c0*/  @!P3 LEA R16, P6, R188.reuse, R8.reuse, 0x2 ;  /* 0x00000008bc10b211 */ /* 0x0c2fe400078c10ff */
        /* <DEDUP_REMOVED lines=8> */
.L_x_6706:
[----:B------:R-:W-:Y:S05]  /*9550*/  BSYNC B1 ;  /* 0x0000000000017941 */ /* 0x000fea0003800000 */
.L_x_6705:
[----:B-1--4-:R1:W3:Y:S04]  /*9560*/  SHFL.IDX PT, R9, R4, 0x1, 0x1c1f ;  /* 0x003c1f0004097f89 */ /* 0x0122e800000e0000 */
[----:B0-----:R1:W0:Y:S01]  /*9570*/  SHFL.IDX PT, R8, R0, 0x1, 0x1c1f ;  /* 0x003c1f0000087f89 */ /* 0x00122200000e0000 */
[----:B------:R-:W-:Y:S05]  /*9580*/  @P0 BRA `(.L_x_6704) ;  /* 0x0000000c00e40947 */ /* 0x000fea0003800000 */
[----:B------:R-:W-:Y:S02]  /*9590*/  ULDC UR4, c[0x0][0xac8] ;  /* 0x0002b20000047ab9 */ /* 0x000fe40000000800 */
[----:B------:R-:W-:Y:S02]  /*95a0*/  ISETP.GE.AND P1, PT, R201, UR4, PT ;  /* 0x00000004c9007c0c */ /* 0x000fe4000bf26270 */
[----:B------:R-:W-:Y:S02]  /*95b0*/  ISETP.GE.AND P0, PT, R200, UR4, PT ;  /* 0x00000004c8007c0c */ /* 0x000fe4000bf06270 */
[----:B------:R-:W-:Y:S02]  /*95c0*/  ISETP.GE.AND P2, PT, R203, UR4, PT ;  /* 0x00000004cb007c0c */ /* 0x000fe4000bf46270 */
[----:B------:R-:W-:Y:S02]  /*95d0*/  ISETP.GE.AND P4, PT, R198, UR4, PT ;  /* 0x00000004c6007c0c */ /* 0x000fe4000bf86270 */
[----:B------:R-:W-:-:S05]  /*95e0*/  ISETP.GE.AND P3, PT, R199, UR4, PT ;  /* 0x00000004c7007c0c */ /* 0x000fca000bf66270 */
[CC--:B0-----:R-:W-:Y:S02]  /*95f0*/  @!P1 LEA R10, P5, R201.reuse, R8.reuse, 0x2 ;  /* 0x00000008c90a9211 */ /* 0x0c1fe400078a10ff */
[CC--:B------:R-:W-:Y:S02]  /*9600*/  @!P0 LEA R12, P6, R200.reuse, R8.reuse, 0x2 ;  /* 0x00000008c80c8211 */ /* 0x0c0fe400078c10ff */
[-C--:B---3--:R-:W-:Y:S01]  /*9610*/  @!P1 LEA.HI.X R11, R201, R9.reuse, R221, 0x2, P5 ;  /* 0x00000009c90b9211 */ /* 0x088fe200028f14dd */
[----:B------:R-:W-:Y:S01]  /*9620*/  @!P2 IMAD.WIDE R2, R203, 0x4, R8 ;  /* 0x00000004cb02a825 */ /* 0x000fe200078e0208 */
[----:B------:R-:W-:Y:S02]  /*9630*/  ISETP.GE.AND P5, PT, R197, UR4, PT ;  /* 0x00000004c5007c0c */ /* 0x000fe4000bfa6270 */
[----:B------:R-:W-:Y:S02]  /*9640*/  @!P0 LEA.HI.X R13, R200, R9, R220, 0x2, P6 ;  /* 0x00000009c80d8211 */ /* 0x000fe400030f14dc */
[----:B------:R0:W-:Y:S01]  /*9650*/  @!P2 ST.E.64 desc[UR36][R2.64], R66 ;  /* 0x000000420200a985 */ /* 0x0001e2000c101b24 */
[----:B------:R-:W-:-:S02]  /*9660*/  @!P4 LEA R16, P2, R198, R8, 0x2 ;  /* 0x00000008c610c211 */ /* 0x000fc400078410ff */
[----:B------:R-:W-:Y:S01]  /*9670*/  @!P3 LEA R14, P6, R199, R8, 0x2 ;  /* 0x00000008c70eb211 */ /* 0x000fe200078c10ff */
[----:B------:R-:W-:Y:S01]  /*9680*/  @!P1 ST.E.64 desc[UR36][R10.64], R68 ;  /* 0x000000440a009985 */ /* 0x000fe2000c101b24 */
[----:B------:R-:W-:Y:S02]  /*9690*/  ISETP.GE.AND P1, PT, R195, UR4, PT ;  /* 0x00000004c3007c0c */ /* 0x000fe4000bf26270 */
[-C--:B--2---:R-:W-:Y:S01]  /*96a0*/  @!P4 LEA.HI.X R17, R198, R9.reuse, R218, 0x2, P2 ;  /* 0x00000009c611c211 */ /* 0x084fe200010f14da */
        /* <DEDUP_REMOVED lines=10> */
[-C--:B--2---:R-:W-:Y:S01]  /*9750*/  @!P2 LEA R12, P6, R194, R8.reuse, 0x2 ;  /* 0x00000008c20ca211 */ /* 0x084fe200078c10ff */
[----:B------:R-:W-:Y:S01]  /*9760*/  @!P5 ST.E.64 desc[UR36][R18.64], R76 ;  /* 0x0000004c1200d985 */ /* 0x000fe2000c101b24 */
[----:B------:R-:W-:Y:S02]  /*9770*/  @!P1 LEA R10, P5, R195, R8, 0x2 ;  /* 0x00000008c30a9211 */ /* 0x000fe400078a10ff */
[----:B------:R-:W-:-:S02]  /*9780*/  @!P0 LEA.HI.X R3, R196, R9, R216, 0x2, P4 ;  /* 0x00000009c4038211 */ /* 0x000fc400020f14d8 */
[-C--:B------:R-:W-:Y:S02]  /*9790*/  @!P1 LEA.HI.X R11, R195, R9.reuse, R215, 0x2, P5 ;  /* 0x00000009c30b9211 */ /* 0x080fe400028f14d7 */
[----:B------:R-:W-:Y:S01]  /*97a0*/  ISETP.GE.AND P4, PT, R192, UR4, PT ;  /* 0x00000004c0007c0c */ /* 0x000fe2000bf86270 */
[----:B------:R-:W-:Y:S01]  /*97b0*/  @!P0 ST.E.64 desc[UR36][R2.64], R78 ;  /* 0x0000004e02008985 */ /* 0x000fe2000c101b24 */
[----:B------:R-:W-:Y:S02]  /*97c0*/  @!P2 LEA.HI.X R13, R194, R9, R214, 0x2, P6 ;  /* 0x00000009c20da211 */ /* 0x000fe400030f14d6 */
[----:B---3--:R-:W-:Y:S01]  /*97d0*/  @!P3 LEA R14, P5, R193, R8, 0x2 ;  /* 0x00000008c10eb211 */ /* 0x008fe200078a10ff */
[----:B------:R0:W-:Y:S01]  /*97e0*/  @!P1 ST.E.64 desc[UR36][R10.64], R80 ;  /* 0x000000500a009985 */ /* 0x0001e2000c101b24 */
[----:B------:R-:W-:Y:S02]  /*97f0*/  ISETP.GE.AND P1, PT, R190, UR4, PT ;  /* 0x00000004be007c0c */ /* 0x000fe4000bf26270 */
[----:B------:R-:W-:Y:S01]  /*9800*/  ISETP.GE.AND P0, PT, R189, UR4, PT ;  /* 0x00000004bd007c0c */ /* 0x000fe2000bf06270 */
[----:B------:R2:W-:Y:S01]  /*9810*/  @!P2 ST.E.64 desc[UR36][R12.64], R82 ;  /* 0x000000520c00a985 */ /* 0x0005e2000c101b24 */
[----:B------:R-:W-:-:S02]  /*9820*/  ISETP.GE.AND P2, PT, R191, UR4, PT ;  /* 0x00000004bf007c0c */ /* 0x000fc4000bf46270 */
[-C--:B------:R-:W-:Y:S02]  /*9830*/  @!P3 LEA.HI.X R15, R193, R9.reuse, R213, 0x2, P5 ;  /* 0x00000009c10fb211 */ /* 0x080fe400028f14d5 */
[----:B------:R-:W-:Y:S02]  /*9840*/  ISETP.GE.AND P5, PT, R188, UR4, PT ;  /* 0x00000004bc007c0c */ /* 0x000fe4000bfa6270 */
[CC--:B----4-:R-:W-:Y:S01]  /*9850*/  @!P4 LEA R16, P6, R192.reuse, R8.reuse, 0x2 ;  /* 0x00000008c010c211 */ /* 0x0d0fe200078c10ff */
[----:B------:R4:W-:Y:S03]  /*9860*/  @!P3 ST.E.64 desc[UR36][R14.64], R84 ;  /* 0x000000540e00b985 */ /* 0x0009e6000c101b24 */
[----:B------:R-:W-:Y:S02]  /*9870*/  @!P4 LEA.HI.X R17, R192, R9, R212, 0x2, P6 ;  /* 0x00000009c011c211 */ /* 0x000fe400030f14d4 */
[----:B0-----:R-:W-:-:S02]  /*9880*/  @!P1 LEA R10, P6, R190, R8, 0x2 ;  /* 0x00000008be0a9211 */ /* 0x001fc400078c10ff */
[-C--:B------:R-:W-:Y:S01]  /*9890*/  @!P2 LEA R2, P3, R191, R8.reuse, 0x2 ;  /* 0x00000008bf02a211 */ /* 0x080fe200078610ff */
[----:B------:R4:W-:Y:S01]  /*98a0*/  @!P4 ST.E.64 desc[UR36][R16.64], R86 ;  /* 0x000000561000c985 */ /* 0x0009e2000c101b24 */
[-C--:B--2---:R-:W-:Y:S02]  /*98b0*/  @!P0 LEA R12, P4, R189, R8.reuse, 0x2 ;  /* 0x00000008bd0c8211 */ /* 0x084fe400078810ff */
[-C--:B------:R-:W-:Y:S02]  /*98c0*/  @!P2 LEA.HI.X R3, R191, R9.reuse, R211, 0x2, P3 ;  /* 0x00000009bf03a211 */ /* 0x080fe400018f14d3 */
[----:B------:R-:W-:Y:S02]  /*98d0*/  @!P5 LEA R18, P3, R188, R8, 0x2 ;  /* 0x00000008bc12d211 */ /* 0x000fe400078610ff */
[-C--:B------:R-:W-:Y:S01]  /*98e0*/  @!P1 LEA.HI.X R11, R190, R9.reuse, R210, 0x2, P6 ;  /* 0x00000009be0b9211 */ /* 0x080fe200030f14d2 */
[----:B------:R4:W-:Y:S01]  /*98f0*/  @!P2 ST.E.64 desc[UR36][R2.64], R90 ;  /* 0x0000005a0200a985 */ /* 0x0009e2000c101b24 */
[----:B------:R-:W-:-:S02]  /*9900*/  @!P0 LEA.HI.X R13, R189, R9, R209, 0x2, P4 ;  /* 0x00000009bd0d8211 */ /* 0x000fc400020f14d1 */
[----:B------:R-:W-:Y:S01]  /*9910*/  @!P5 LEA.HI.X R19, R188, R9, R208, 0x2, P3 ;  /* 0x00000009bc13d211 */ /* 0x000fe200018f14d0 */
[----:B------:R4:W-:Y:S04]  /*9920*/  @!P1 ST.E.64 desc[UR36][R10.64], R94 ;  /* 0x0000005e0a009985 */ /* 0x0009e8000c101b24 */
[----:B------:R4:W-:Y:S01]  /*9930*/  @!P0 ST.E.64 desc[UR36][R12.64], R96 ;  /* 0x000000600c008985 */ /* 0x0009e2000c101b24 */
[----:B------:R-:W-:-:S03]  /*9940*/  ISETP.GE.AND P0, PT, R155, UR4, PT ;  /* 0x000000049b007c0c */ /* 0x000fc6000bf06270 */
[----:B------:R4:W-:Y:S10]  /*9950*/  @!P5 ST.E.64 desc[UR36][R18.64], R98 ;  /* 0x000000621200d985 */ /* 0x0009f4000c101b24 */
[----:B------:R-:W-:Y:S05]  /*9960*/  @P0 BRA `(.L_x_6704) ;  /* 0x0000000800ec0947 */ /* 0x000fea0003800000 */
[----:B----4-:R-:W-:-:S04]  /*9970*/  LEA R2, P0, R155, R8, 0x2 ;  /* 0x000000089b027211 */ /* 0x010fc800078010ff */
[----:B------:R-:W-:-:S05]  /*9980*/  LEA.HI.X R3, R155, R9, R207, 0x2, P0 ;  /* 0x000000099b037211 */ /* 0x000fca00000f14cf */
[----:B------:R0:W-:Y:S01]  /*9990*/  ST.E.64 desc[UR36][R2.64], R150 ;  /* 0x0000009602007985 */ /* 0x0001e2000c101b24 */
[----:B------:R-:W-:Y:S05]  /*99a0*/  BRA `(.L_x_6704) ;  /* 0x0000000800dc7947 */ /* 0x000fea0003800000 */
.L_x_6695:
[----:B------:R-:W2:Y:S01]  /*99b0*/  LDC.64 R10, c[0x0][0xc00] ;  /* 0x00030000ff0a7b82 */ /* 0x000ea20000000a00 */
[----:B------:R-:W-:Y:S01]  /*99c0*/  ULDC.64 UR4, c[0x0][0xc08] ;  /* 0x0003020000047ab9 */ /* 0x000fe20000000a00 */
[----:B------:R-:W-:Y:S01]  /*99d0*/  IMAD.MOV.U32 R3, RZ, RZ, RZ ;  /* 0x000000ffff037224 */ /* 0x000fe200078e00ff */
[----:B------:R-:W-:-:S04]  /*99e0*/  ISETP.NE.U32.AND P1, PT, RZ, UR4, PT ;  /* 0x00000004ff007c0c */ /* 0x000fc8000bf25070 */
[----:B------:R-:W-:Y:S01]  /*99f0*/  ISETP.NE.AND.EX P1, PT, RZ, UR5, PT, P1 ;  /* 0x00000005ff007c0c */ /* 0x000fe2000bf25310 */
[----:B------:R-:W3:Y:S01]  /*9a00*/  LDC.64 R8, c[0x0][0xc00] ;  /* 0x00030000ff087b82 */ /* 0x000ee20000000a00 */
[----:B--2---:R-:W-:-:S04]  /*9a10*/  ISETP.NE.U32.AND P0, PT, R10, RZ, PT ;  /* 0x000000ff0a00720c */ /* 0x004fc80003f05070 */
[----:B------:R-:W-:Y:S01]  /*9a20*/  ISETP.NE.AND.EX P0, PT, R11, RZ, PT, P0 ;  /* 0x000000ff0b00720c */ /* 0x000fe20003f05300 */
[----:B---3--:R-:W-:-:S06]  /*9a30*/  IMAD.WIDE R10, R22, 0x4, R8 ;  /* 0x00000004160a7825 */ /* 0x008fcc00078e0208 */
[C---:B------:R-:W-:Y:S01]  /*9a40*/  @P1 LEA R8, P2, R22.reuse, UR4, 0x2 ;  /* 0x0000000416081c11 */ /* 0x040fe2000f8410ff */
[----:B------:R-:W-:Y:S02]  /*9a50*/  ULDC UR4, c[0x0][0xa88] ;  /* 0x0002a20000047ab9 */ /* 0x000fe40000000800 */
[----:B------:R-:W-:Y:S01]  /*9a60*/  IMAD.U32 R0, RZ, RZ, UR4 ;  /* 0x00000004ff007e24 */ /* 0x000fe2000f8e00ff */
[----:B------:R-:W-:Y:S02]  /*9a70*/  @P1 LEA.HI.X R9, R22, UR5, R19, 0x2, P2 ;  /* 0x0000000516091c11 */ /* 0x000fe400090f1413 */
[----:B------:R2:W5:Y:S04]  /*9a80*/  @P0 LDG.E R3, desc[UR36][R10.64] ;  /* 0x000000240a030981 */ /* 0x000568000c1e1900 */
[----:B------:R2:W5:Y:S01]  /*9a90*/  @P1 LDG.E R0, desc[UR36][R8.64] ;  /* 0x0000002408001981 */ /* 0x000562000c1e1900 */
[----:B------:R-:W-:-:S02]  /*9aa0*/  ISETP.NE.AND P2, PT, R18, RZ, PT ;  /* 0x000000ff1200720c */ /* 0x000fc40003f45270 */
[----:B------:R-:W-:-:S11]  /*9ab0*/  ISETP.GT.AND P3, PT, R228, 0x7f, PT ;  /* 0x0000007fe400780c */ /* 0x000fd60003f64270 */
[----:B------:R-:W3:Y:S02]  /*9ac0*/  @!P2 LDC R18, c[0x0][0xad4] ;  /* 0x0002b500ff12ab82 */ /* 0x000ee40000000800 */
[----:B---3--:R-:W-:Y:S01]  /*9ad0*/  ISETP.GT.AND P2, PT, R18, 0x1, PT ;  /* 0x000000011200780c */ /* 0x008fe20003f44270 */
[----:B--2---:R-:W-:-:S12]  /*9ae0*/  @P1 BRA `(.L_x_6707) ;  /* 0x0000000000101947 */ /* 0x004fd80003800000 */
[----:B------:R-:W-:Y:S05]  /*9af0*/  @!P0 BRA `(.L_x_6707) ;  /* 0x00000000000c8947 */ /* 0x000fea0003800000 */
[----:B------:R-:W2:Y:S04]  /*9b00*/  LDG.E R9, desc[UR36][R10.64] ;  /* 0x000000240a097981 */ /* 0x000ea8000c1e1900 */
[----:B-----5:R-:W2:Y:S02]  /*9b10*/  LDG.E R0, desc[UR36][R10.64+0x4] ;  /* 0x000004240a007981 */ /* 0x020ea4000c1e1900 */
[----:B--2---:R-:W-:-:S07]  /*9b20*/  IMAD.IADD R0, R0, 0x1, -R9 ;  /* 0x0000000100007824 */ /* 0x004fce00078e0a09 */
.L_x_6707:
[----:B------:R-:W-:Y:S01]  /*9b30*/  BSSY B1, `(.L_x_6708) ;  /* 0x0000037000017945 */ /* 0x000fe20003800000 */
[----:B------:R-:W-:Y:S02]  /*9b40*/  SEL R27, R22, RZ, !P0 ;  /* 0x000000ff161b7207 */ /* 0x000fe40004000000 */
[----:B------:R-:W-:Y:S02]  /*9b50*/  SEL R24, R19, RZ, !P0 ;  /* 0x000000ff13187207 */ /* 0x000fe40004000000 */
[----:B-----5:R-:W-:Y:S01]  /*9b60*/  SHF.R.S32.HI R22, RZ, 0x1f, R3 ;  /* 0x0000001fff167819 */ /* 0x020fe20000011403 */
[----:B------:R-:W-:Y:S06]  /*9b70*/  @P3 BRA `(.L_x_6709) ;  /* 0x0000000000c83947 */ /* 0x000fec0003800000 */
[----:B-1----:R-:W1:Y:S01]  /*9b80*/  S2R R4, SR_TID.X ;  /* 0x0000000000047919 */ /* 0x002e620000002100 */
[----:B------:R-:W2:Y:S02]  /*9b90*/  LDC R33, c[0x0][0xbe8] ;  /* 0x0002fa00ff217b82 */ /* 0x000ea40000000800 */
[----:B--2---:R-:W-:Y:S01]  /*9ba0*/  IMAD R8, R0, R33, RZ ;  /* 0x0000002100087224 */ /* 0x004fe200078e02ff */
[----:B-1----:R-:W-:-:S05]  /*9bb0*/  LEA R4, R16, R4, 0x7 ;  /* 0x0000000410047211 */ /* 0x002fca00078e38ff */
[----:B------:R-:W-:-:S05]  /*9bc0*/  VIADD R29, R4, 0xffffff80 ;  /* 0xffffff80041d7836 */ /* 0x000fca0000000000 */
[----:B------:R-:W-:-:S13]  /*9bd0*/  ISETP.GE.AND P0, PT, R29, R8, PT ;  /* 0x000000081d00720c */ /* 0x000fda0003f06270 */
[----:B------:R-:W-:Y:S05]  /*9be0*/  @P0 BRA `(.L_x_6709) ;  /* 0x0000000000ac0947 */ /* 0x000fea0003800000 */
[----:B------:R-:W-:Y:S01]  /*9bf0*/  ISETP.NE.AND P1, PT, R33, 0x1, PT ;  /* 0x000000012100780c */ /* 0x000fe20003f25270 */
[----:B------:R-:W-:Y:S01]  /*9c00*/  IMAD.MOV.U32 R20, RZ, RZ, 0x9b8 ;  /* 0x000009b8ff147424 */ /* 0x000fe200078e00ff */
[----:B------:R-:W-:Y:S01]  /*9c10*/  ISETP.GT.AND P0, PT, R18, 0x1, PT ;  /* 0x000000011200780c */ /* 0x000fe20003f04270 */
[----:B------:R-:W1:Y:S01]  /*9c20*/  LDC.64 R30, c[0x0][0xba8] ;  /* 0x0002ea00ff1e7b82 */ /* 0x000e620000000a00 */
[----:B0-----:R-:W-:Y:S02]  /*9c30*/  IMAD.MOV.U32 R17, RZ, RZ, R29 ;  /* 0x000000ffff117224 */ /* 0x001fe400078e001d */
[----:B------:R-:W-:-:S05]  /*9c40*/  SEL R20, R20, 0x978, P0 ;  /* 0x0000097814147807 */ /* 0x000fca0000000000 */
[----:B------:R-:W0:Y:S08]  /*9c50*/  LDC.64 R10, c[0x0][R20+0x220] ;  /* 0x00008800140a7b82 */ /* 0x000e300000000a00 */
[----:B------:R-:W2:Y:S08]  /*9c60*/  @P1 LDC R4, c[0x0][0xbec] ;  /* 0x0002fb00ff041b82 */ /* 0x000eb00000000800 */
[----:B------:R-:W3:Y:S08]  /*9c70*/  LDC.64 R8, c[0x0][R20+0x218] ;  /* 0x0000860014087b82 */ /* 0x000ef00000000a00 */
[----:B------:R-:W4:Y:S01]  /*9c80*/  @P1 LDC R25, c[0x0][0xbf0] ;  /* 0x0002fc00ff191b82 */ /* 0x000f220000000800 */
[----:B0-----:R-:W-:-:S02]  /*9c90*/  IMAD R11, R11, R27, RZ ;  /* 0x0000001b0b0b7224 */ /* 0x001fc400078e02ff */
[----:B------:R-:W-:-:S05]  /*9ca0*/  IMAD.WIDE.U32 R18, R10, R27, RZ ;  /* 0x0000001b0a127225 */ /* 0x000fca00078e00ff */
[----:B------:R-:W0:Y:S01]  /*9cb0*/  LDC.64 R12, c[0x0][R20+0x228] ;  /* 0x00008a00140c7b82 */ /* 0x000e220000000a00 */
[----:B--2---:R-:W-:-:S07]  /*9cc0*/  @P1 IMAD.HI.U32 R4, R29, R4, RZ ;  /* 0x000000041d041227 */ /* 0x004fce00078e00ff */
[----:B------:R-:W2:Y:S01]  /*9cd0*/  LDC.64 R14, c[0x0][R20+0x210] ;  /* 0x00008400140e7b82 */ /* 0x000ea20000000a00 */
[-C--:B---3--:R-:W-:Y:S02]  /*9ce0*/  IMAD R21, R9, R2.reuse, RZ ;  /* 0x0000000209157224 */ /* 0x088fe400078e02ff */
[----:B------:R-:W-:-:S04]  /*9cf0*/  IMAD.WIDE.U32 R8, R8, R2, RZ ;  /* 0x0000000208087225 */ /* 0x000fc800078e00ff */
[----:B------:R-:W-:Y:S01]  /*9d00*/  IMAD.IADD R21, R9, 0x1, R21 ;  /* 0x0000000109157824 */ /* 0x000fe200078e0215 */
[----:B----4-:R-:W-:Y:S01]  /*9d10*/  @P1 SHF.R.U32.HI R17, RZ, R25, R4 ;  /* 0x00000019ff111219 */ /* 0x010fe20000011604 */
[----:B------:R-:W-:Y:S01]  /*9d20*/  IMAD R25, R10, R24, R11 ;  /* 0x000000180a197224 */ /* 0x000fe200078e020b */
[----:B------:R-:W-:Y:S01]  /*9d30*/  SEL R11, R202, RZ, P0 ;  /* 0x000000ffca0b7207 */ /* 0x000fe20000000000 */
[----:B-1----:R-:W1:Y:S01]  /*9d40*/  @!P0 LDC R30, c[0x0][0xb50] ;  /* 0x0002d400ff1e8b82 */ /* 0x002e620000000800 */
[----:B------:R-:W-:Y:S01]  /*9d50*/  IADD3 R4, P1, P3, R18, R8, R3 ;  /* 0x0000000812047210 */ /* 0x000fe20007b3e003 */
[----:B------:R-:W-:Y:S02]  /*9d60*/  IMAD.MOV R10, RZ, RZ, -R17 ;  /* 0x000000ffff0a7224 */ /* 0x000fe400078e0a11 */
[----:B------:R-:W-:Y:S02]  /*9d70*/  IMAD.IADD R25, R19, 0x1, R25 ;  /* 0x0000000113197824 */ /* 0x000fe400078e0219 */
[----:B0-----:R-:W-:-:S02]  /*9d80*/  IMAD.WIDE.U32 R8, R12, R11, RZ ;  /* 0x0000000b0c087225 */ /* 0x001fc400078e00ff */
[----:B------:R-:W0:Y:S02]  /*9d90*/  @!P0 LDC R31, c[0x0][0xb54] ;  /* 0x0002d500ff1f8b82 */ /* 0x000e240000000800 */
[----:B------:R-:W-:Y:S02]  /*9da0*/  IMAD R13, R13, R11, RZ ;  /* 0x0000000b0d0d7224 */ /* 0x000fe400078e02ff */
[----:B------:R-:W-:Y:S01]  /*9db0*/  IMAD R11, R33, R10, R29 ;  /* 0x0000000a210b7224 */ /* 0x000fe200078e021d */
[----:B------:R-:W-:Y:S02]  /*9dc0*/  IADD3.X R10, R25, R21, R22, P1, P3 ;  /* 0x00000015190a7210 */ /* 0x000fe40000fe6416 */
[----:B------:R-:W-:Y:S01]  /*9dd0*/  IADD3 R8, P0, P1, R17, R4, R8 ;  /* 0x0000000411087210 */ /* 0x000fe2000791e008 */
[----:B--2---:R-:W-:Y:S01]  /*9de0*/  IMAD R4, R15, R11, RZ ;  /* 0x0000000b0f047224 */ /* 0x004fe200078e02ff */
[----:B------:R-:W-:Y:S02]  /*9df0*/  IADD3 R13, R9, R13, RZ ;  /* 0x0000000d090d7210 */ /* 0x000fe40007ffe0ff */
[----:B------:R-:W-:-:S04]  /*9e00*/  SHF.R.S32.HI R17, RZ, 0x1f, R17 ;  /* 0x0000001fff117819 */ /* 0x000fc80000011411 */
[----:B------:R-:W-:Y:S02]  /*9e10*/  IADD3.X R9, R17, R10, R13, P0, P1 ;  /* 0x0000000a11097210 */ /* 0x000fe400007e240d */
[----:B------:R-:W-:Y:S01]  /*9e20*/  SHF.R.S32.HI R13, RZ, 0x1f, R11 ;  /* 0x0000001fff0d7819 */ /* 0x000fe2000001140b */
[----:B------:R-:W-:-:S04]  /*9e30*/  IMAD.WIDE.U32 R8, R14, R11, R8 ;  /* 0x0000000b0e087225 */ /* 0x000fc800078e0008 */
[----:B------:R-:W-:Y:S01]  /*9e40*/  IMAD R13, R14, R13, R4 ;  /* 0x0000000d0e0d7224 */ /* 0x000fe200078e0204 */
[----:B-1----:R-:W-:-:S03]  /*9e50*/  LEA R10, P0, R8, R30, 0x2 ;  /* 0x0000001e080a7211 */ /* 0x002fc600078010ff */
[----:B------:R-:W-:Y:S02]  /*9e60*/  IMAD.IADD R4, R9, 0x1, R13 ;  /* 0x0000000109047824 */ /* 0x000fe400078e020d */
[----:B------:R-:W-:-:S03]  /*9e70*/  IMAD.MOV.U32 R9, RZ, RZ, -0x800000 ;  /* 0xff800000ff097424 */ /* 0x000fc600078e00ff */
[----:B0-----:R-:W-:-:S05]  /*9e80*/  LEA.HI.X R11, R8, R31, R4, 0x2, P0 ;  /* 0x0000001f080b7211 */ /* 0x001fca00000f1404 */
[----:B------:R2:W-:Y:S02]  /*9e90*/  STG.E desc[UR36][R10.64], R9 ;  /* 0x000000090a007986 */ /* 0x0005e4000c101924 */
.L_x_6709:
[----:B------:R-:W-:Y:S05]  /*9ea0*/  BSYNC B1 ;  /* 0x0000000000017941 */ /* 0x000fea0003800000 */
.L_x_6708:
[----:B------:R-:W-:Y:S05]  /*9eb0*/  @P2 BRA `(.L_x_6704) ;  /* 0x0000000400982947 */ /* 0x000fea0003800000 */
[----:B------:R-:W3:Y:S01]  /*9ec0*/  LDC R15, c[0x0][0xbe8] ;  /* 0x0002fa00ff0f7b82 */ /* 0x000ee20000000800 */
[----:B------:R-:W-:Y:S01]  /*9ed0*/  ULDC.64 UR4, c[0x0][0xaa0] ;  /* 0x0002a80000047ab9 */ /* 0x000fe20000000a00 */
[----:B------:R-:W-:Y:S01]  /*9ee0*/  ULDC.64 UR6, c[0x0][0xaf0] ;  /* 0x0002bc0000067ab9 */ /* 0x000fe20000000a00 */
[----:B-1----:R-:W-:Y:S01]  /*9ef0*/  IMAD R4, R22, UR4, RZ ;  /* 0x0000000416047c24 */ /* 0x002fe2000f8e02ff */
[----:B------:R-:W-:Y:S01]  /*9f00*/  BSSY B1, `(.L_x_6710) ;  /* 0x0000037000017945 */ /* 0x000fe20003800000 */
[----:B--2---:R-:W-:-:S04]  /*9f10*/  IMAD.WIDE.U32 R8, R3, UR4, RZ ;  /* 0x0000000403087c25 */ /* 0x004fc8000f8e00ff */
[----:B------:R-:W-:Y:S01]  /*9f20*/  IMAD R11, R3, UR5, R4 ;  /* 0x00000005030b7c24 */ /* 0x000fe2000f8e0204 */
[----:B------:R-:W-:Y:S01]  /*9f30*/  ULDC.64 UR4, c[0x0][0xae8] ;  /* 0x0002ba0000047ab9 */ /* 0x000fe20000000a00 */
[----:B------:R-:W-:Y:S02]  /*9f40*/  IMAD R3, R154, 0x20, R204 ;  /* 0x000000209a037824 */ /* 0x000fe400078e02cc */
[----:B------:R-:W-:Y:S02]  /*9f50*/  IMAD.IADD R9, R9, 0x1, R11 ;  /* 0x0000000109097824 */ /* 0x000fe400078e020b */
[----:B------:R-:W-:Y:S02]  /*9f60*/  IMAD R10, R16, 0x80, R3 ;  /* 0x00000080100a7824 */ /* 0x000fe400078e0203 */
[----:B------:R-:W-:-:S04]  /*9f70*/  IMAD.WIDE.U32 R8, R2, UR4, R8 ;  /* 0x0000000402087c25 */ /* 0x000fc8000f8e0008 */
[----:B------:R-:W-:Y:S02]  /*9f80*/  IMAD.MOV.U32 R11, RZ, RZ, R10 ;  /* 0x000000ffff0b7224 */ /* 0x000fe400078e000a */
[----:B------:R-:W-:Y:S01]  /*9f90*/  IMAD R4, R24, UR6, RZ ;  /* 0x0000000618047c24 */ /* 0x000fe2000f8e02ff */
[----:B---3--:R-:W-:Y:S01]  /*9fa0*/  ISETP.NE.AND P0, PT, R15, 0x1, PT ;  /* 0x000000010f00780c */ /* 0x008fe20003f05270 */
[----:B------:R-:W-:Y:S01]  /*9fb0*/  IMAD R9, R2, UR5, R9 ;  /* 0x0000000502097c24 */ /* 0x000fe2000f8e0209 */
[----:B------:R-:W-:-:S11]  /*9fc0*/  ULDC.64 UR4, c[0x0][0xae0] ;  /* 0x0002b80000047ab9 */ /* 0x000fd60000000a00 */
[----:B------:R-:W1:Y:S08]  /*9fd0*/  @P0 LDC R13, c[0x0][0xbec] ;  /* 0x0002fb00ff0d0b82 */ /* 0x000e700000000800 */
[----:B------:R-:W2:Y:S01]  /*9fe0*/  @P0 LDC R12, c[0x0][0xbf0] ;  /* 0x0002fc00ff0c0b82 */ /* 0x000ea20000000800 */
[----:B-1----:R-:W-:-:S04]  /*9ff0*/  @P0 IMAD.HI.U32 R3, R10, R13, RZ ;  /* 0x0000000d0a030227 */ /* 0x002fc800078e00ff */
[C---:B------:R-:W-:Y:S01]  /*a000*/  IMAD R13, R27.reuse, UR7, R4 ;  /* 0x000000071b0d7c24 */ /* 0x040fe2000f8e0204 */
[----:B--2---:R-:W-:Y:S01]  /*a010*/  @P0 SHF.R.U32.HI R11, RZ, R12, R3 ;  /* 0x0000000cff0b0219 */ /* 0x004fe20000011603 */
[----:B------:R-:W-:-:S03]  /*a020*/  IMAD.WIDE.U32 R2, R27, UR6, R8 ;  /* 0x000000061b027c25 */ /* 0x000fc6000f8e0008 */
[----:B------:R-:W-:Y:S01]  /*a030*/  SHF.R.S32.HI R4, RZ, 0x1f, R11 ;  /* 0x0000001fff047819 */ /* 0x000fe2000001140b */
[----:B------:R-:W-:Y:S01]  /*a040*/  IMAD.IADD R3, R3, 0x1, R13 ;  /* 0x0000000103037824 */ /* 0x000fe200078e020d */
[----:B------:R-:W-:-:S03]  /*a050*/  IADD3 R9, -R11, RZ, RZ ;  /* 0x000000ff0b097210 */ /* 0x000fc60007ffe1ff */
[----:B------:R-:W-:Y:S02]  /*a060*/  IMAD R4, R4, UR4, RZ ;  /* 0x0000000404047c24 */ /* 0x000fe4000f8e02ff */
[----:B------:R-:W-:Y:S02]  /*a070*/  IMAD R9, R15, R9, R10 ;  /* 0x000000090f097224 */ /* 0x000fe400078e020a */
[C---:B------:R-:W-:Y:S02]  /*a080*/  IMAD R13, R11.reuse, UR5, R4 ;  /* 0x000000050b0d7c24 */ /* 0x040fe4000f8e0204 */
[----:B------:R-:W-:Y:S01]  /*a090*/  IMAD.WIDE.U32 R2, R11, UR4, R2 ;  /* 0x000000040b027c25 */ /* 0x000fe2000f8e0002 */
[----:B------:R-:W-:Y:S01]  /*a0a0*/  SHF.R.S32.HI R4, RZ, 0x1f, R9 ;  /* 0x0000001fff047819 */ /* 0x000fe20000011409 */
[----:B------:R-:W-:Y:S02]  /*a0b0*/  ULDC.64 UR4, c[0x0][0xad8] ;  /* 0x0002b60000047ab9 */ /* 0x000fe40000000a00 */
[----:B------:R-:W-:-:S02]  /*a0c0*/  IMAD.IADD R3, R3, 0x1, R13 ;  /* 0x0000000103037824 */ /* 0x000fc400078e020d */
[----:B------:R-:W-:Y:S02]  /*a0d0*/  IMAD R4, R4, UR4, RZ ;  /* 0x0000000404047c24 */ /* 0x000fe4000f8e02ff */
[----:B------:R-:W-:Y:S02]  /*a0e0*/  IMAD R10, R16, 0x80, R204 ;  /* 0x00000080100a7824 */ /* 0x000fe400078e02cc */
[----:B------:R-:W-:Y:S02]  /*a0f0*/  IMAD R15, R0, R15, RZ ;  /* 0x0000000f000f7224 */ /* 0x000fe400078e02ff */
[C---:B------:R-:W-:Y:S02]  /*a100*/  IMAD R11, R9.reuse, UR5, R4 ;  /* 0x00000005090b7c24 */ /* 0x040fe4000f8e0204 */
[----:B------:R-:W-:Y:S01]  /*a110*/  IMAD.WIDE.U32 R2, R9, UR4, R2 ;  /* 0x0000000409027c25 */ /* 0x000fe2000f8e0002 */
[----:B------:R-:W-:Y:S01]  /*a120*/  ISETP.GE.AND P2, PT, R10, R15, PT ;  /* 0x0000000f0a00720c */ /* 0x000fe20003f46270 */
[----:B------:R-:W-:-:S02]  /*a130*/  ULDC.64 UR4, c[0x0][0xa80] ;  /* 0x0002a00000047ab9 */ /* 0x000fc40000000a00 */
[----:B------:R-:W-:Y:S01]  /*a140*/  VIADD R0, R10, 0x20 ;  /* 0x000000200a007836 */ /* 0x000fe20000000000 */
[----:B------:R-:W-:Y:S01]  /*a150*/  LEA R4, P3, R2, UR4, 0x1 ;  /* 0x0000000402047c11 */ /* 0x000fe2000f8608ff */
[----:B------:R-:W-:-:S03]  /*a160*/  IMAD.IADD R3, R3, 0x1, R11 ;  /* 0x0000000103037824 */ /* 0x000fc600078e020b */
[-C--:B------:R-:W-:Y:S01]  /*a170*/  ISETP.GE.AND P1, PT, R0, R15.reuse, PT ;  /* 0x0000000f0000720c */ /* 0x080fe20003f26270 */
[----:B------:R-:W-:Y:S01]  /*a180*/  VIADD R0, R10, 0x40 ;  /* 0x000000400a007836 */ /* 0x000fe20000000000 */
[----:B------:R-:W-:Y:S02]  /*a190*/  LEA.HI.X R8, R2, UR5, R3, 0x1, P3 ;  /* 0x0000000502087c11 */ /* 0x000fe400098f0c03 */
[----:B------:R1:W2:Y:S02]  /*a1a0*/  SHFL.IDX PT, R2, R4, RZ, 0x181f ;  /* 0x00181fff04027589 */ /* 0x0002a400000e0000 */
[----:B------:R-:W-:Y:S02]  /*a1b0*/  ISETP.GE.AND P0, PT, R0, R15, PT ;  /* 0x0000000f0000720c */ /* 0x000fe40003f06270 */
[----:B------:R1:W3:Y:S01]  /*a1c0*/  SHFL.IDX PT, R0, R8, RZ, 0x181f ;  /* 0x00181fff08007589 */ /* 0x0002e200000e0000 */
[----:B------:R-:W-:Y:S10]  /*a1d0*/  @P2 BRA `(.L_x_6711) ;  /* 0x0000000000242947 */ /* 0x000ff40003800000 */
[----:B------:R-:W-:Y:S02]  /*a1e0*/  ULDC UR4, c[0x0][0xac8] ;  /* 0x0002b20000047ab9 */ /* 0x000fe40000000800 */
[----:B------:R-:W-:Y:S02]  /*a1f0*/  ISETP.GE.AND P4, PT, R153, UR4, PT ;  /* 0x0000000499007c0c */ /* 0x000fe4000bf86270 */
[----:B------:R-:W-:-:S11]  /*a200*/  ISETP.GE.AND P5, PT, R23, UR4, PT ;  /* 0x0000000417007c0c */ /* 0x000fd6000bfa6270 */
[-C--:B--2---:R-:W-:Y:S02]  /*a210*/  @!P4 LEA R12, P2, R153, R2.reuse, 0x1 ;  /* 0x00000002990cc211 */ /* 0x084fe400078408ff */
[----:B------:R-:W-:Y:S02]  /*a220*/  @!P5 LEA R2, P3, R23, R2, 0x1 ;  /* 0x000000021702d211 */ /* 0x000fe400078608ff */
[-C--:B---3--:R-:W-:Y:S02]  /*a230*/  @!P4 LEA.HI.X R13, R153, R0.reuse, R227, 0x1, P2 ;  /* 0x00000000990dc211 */ /* 0x088fe400010f0ce3 */
[----:B------:R-:W-:-:S03]  /*a240*/  @!P5 LEA.HI.X R3, R23, R0, R226, 0x1, P3 ;  /* 0x000000001703d211 */ /* 0x000fc600018f0ce2 */
[----:B------:R4:W-:Y:S04]  /*a250*/  @!P4 ST.E.128 desc[UR36][R12.64], RZ ;  /* 0x000000ff0c00c985 */ /* 0x0009e8000c101d24 */
[----:B------:R4:W-:Y:S02]  /*a260*/  @!P5 ST.E.128 desc[UR36][R2.64], RZ ;  /* 0x000000ff0200d985 */ /* 0x0009e4000c101d24 */
.L_x_6711:
[----:B------:R-:W-:Y:S05]  /*a270*/  BSYNC B1 ;  /* 0x0000000000017941 */ /* 0x000fea0003800000 */
.L_x_6710:
[----:B---3--:R3:W0:Y:S01]  /*a280*/  SHFL.IDX PT, R0, R8, 0x1, 0x181f ;  /* 0x00381f0008007f89 */ /* 0x00862200000e0000 */
[----:B------:R-:W-:Y:S03]  /*a290*/  BSSY B1, `(.L_x_6712) ;  /* 0x000000c000017945 */ /* 0x000fe60003800000 */
[----:B--2-4-:R3:W2:Y:S01]  /*a2a0*/  SHFL.IDX PT, R2, R4, 0x1, 0x181f ;  /* 0x00381f0004027f89 */ /* 0x0146a200000e0000 */
[----:B------:R-:W-:Y:S05]  /*a2b0*/  @P1 BRA `(.L_x_6713) ;  /* 0x0000000000241947 */ /* 0x000fea0003800000 */
[----:B------:R-:W-:Y:S02]  /*a2c0*/  ULDC UR4, c[0x0][0xac8] ;  /* 0x0002b20000047ab9 */ /* 0x000fe40000000800 */
[----:B------:R-:W-:Y:S02]  /*a2d0*/  ISETP.GE.AND P3, PT, R153, UR4, PT ;  /* 0x0000000499007c0c */ /* 0x000fe4000bf66270 */
[----:B------:R-:W-:-:S11]  /*a2e0*/  ISETP.GE.AND P4, PT, R23, UR4, PT ;  /* 0x0000000417007c0c */ /* 0x000fd6000bf86270 */
[-C--:B--2---:R-:W-:Y:S02]  /*a2f0*/  @!P3 LEA R12, P1, R153, R2.reuse, 0x1 ;  /* 0x00000002990cb211 */ /* 0x084fe400078208ff */
[----:B------:R-:W-:Y:S02]  /*a300*/  @!P4 LEA R2, P2, R23, R2, 0x1 ;  /* 0x000000021702c211 */ /* 0x000fe400078408ff */
[-C--:B0-----:R-:W-:Y:S02]  /*a310*/  @!P3 LEA.HI.X R13, R153, R0.reuse, R227, 0x1, P1 ;  /* 0x00000000990db211 */ /* 0x081fe400008f0ce3 */
[----:B------:R-:W-:-:S03]  /*a320*/  @!P4 LEA.HI.X R3, R23, R0, R226, 0x1, P2 ;  /* 0x000000001703c211 */ /* 0x000fc600010f0ce2 */
[----:B------:R4:W-:Y:S04]  /*a330*/  @!P3 ST.E.128 desc[UR36][R12.64], RZ ;  /* 0x000000ff0c00b985 */ /* 0x0009e8000c101d24 */
[----:B------:R4:W-:Y:S02]  /*a340*/  @!P4 ST.E.128 desc[UR36][R2.64], RZ ;  /* 0x000000ff0200c985 */ /* 0x0009e4000c101d24 */
.L_x_6713:
[----:B------:R-:W-:Y:S05]  /*a350*/  BSYNC B1 ;  /* 0x0000000000017941 */ /* 0x000fea0003800000 */
.L_x_6712:
[----:B0-----:R0:W0:Y:S01]  /*a360*/  SHFL.IDX PT, R0, R8, 0x2, 0x181f ;  /* 0x00581f0008007f89 */ /* 0x00102200000e0000 */
[----:B------:R-:W-:Y:S03]  /*a370*/  BSSY B1, `(.L_x_6714) ;  /* 0x000000c000017945 */ /* 0x000fe60003800000 */
[----:B--2-4-:R2:W4:Y:S01]  /*a380*/  SHFL.IDX PT, R2, R4, 0x2, 0x181f ;  /* 0x00581f0004027f89 */ /* 0x01452200000e0000 */
[----:B------:R-:W-:Y:S05]  /*a390*/  @P0 BRA `(.L_x_6715) ;  /* 0x0000000000240947 */ /* 0x000fea0003800000 */
[----:B------:R-:W-:Y:S02]  /*a3a0*/  ULDC UR4, c[0x0][0xac8] ;  /* 0x0002b20000047ab9 */ /* 0x000fe40000000800 */
[----:B------:R-:W-:Y:S02]  /*a3b0*/  ISETP.GE.AND P2, PT, R153, UR4, PT ;  /* 0x0000000499007c0c */ /* 0x000fe4000bf46270 */
[----:B------:R-:W-:-:S11]  /*a3c0*/  ISETP.GE.AND P3, PT, R23, UR4, PT ;  /* 0x0000000417007c0c */ /* 0x000fd6000bf66270 */
[-C--:B----4-:R-:W-:Y:S02]  /*a3d0*/  @!P2 LEA R12, P0, R153, R2.reuse, 0x1 ;  /* 0x00000002990ca211 */ /* 0x090fe400078008ff */
[----:B------:R-:W-:Y:S02]  /*a3e0*/  @!P3 LEA R2, P1, R23, R2, 0x1 ;  /* 0x000000021702b211 */ /* 0x000fe400078208ff */
[-C--:B0-----:R-:W-:Y:S02]  /*a3f0*/  @!P2 LEA.HI.X R13, R153, R0.reuse, R227, 0x1, P0 ;  /* 0x00000000990da211 */ /* 0x081fe400000f0ce3 */
[----:B------:R-:W-:-:S03]  /*a400*/  @!P3 LEA.HI.X R3, R23, R0, R226, 0x1, P1 ;  /* 0x000000001703b211 */ /* 0x000fc600008f0ce2 */
[----:B------:R0:W-:Y:S04]  /*a410*/  @!P2 ST.E.128 desc[UR36][R12.64], RZ ;  /* 0x000000ff0c00a985 */ /* 0x0001e8000c101d24 */
[----:B------:R0:W-:Y:S02]  /*a420*/  @!P3 ST.E.128 desc[UR36][R2.64], RZ ;  /* 0x000000ff0200b985 */ /* 0x0001e4000c101d24 */
.L_x_6715:
[----:B------:R-:W-:Y:S05]  /*a430*/  BSYNC B1 ;  /* 0x0000000000017941 */ /* 0x000fea0003800000 */
.L_x_6714:
[----:B0-----:R-:W-:Y:S01]  /*a440*/  IADD3 R0, R10, 0x60, RZ ;  /* 0x000000600a007810 */ /* 0x001fe20007ffe0ff */
[----:B-1-3--:R-:W0:Y:S03]  /*a450*/  SHFL.IDX PT, R8, R8, 0x3, 0x181f ;  /* 0x00781f0008087f89 */ /* 0x00ae2600000e0000 */
[----:B------:R-:W-:Y:S01]  /*a460*/  ISETP.GE.AND P0, PT, R0, R15, PT ;  /* 0x0000000f0000720c */ /* 0x000fe20003f06270 */
[----:B----4-:R1:W3:-:S12]  /*a470*/  SHFL.IDX PT, R2, R4, 0x3, 0x181f ;  /* 0x00781f0004027f89 */ /* 0x0102d800000e0000 */
[----:B-1----:R-:W-:Y:S05]  /*a480*/  @P0 BRA `(.L_x_6704) ;  /* 0x0000000000240947 */ /* 0x002fea0003800000 */
[----:B------:R-:W-:Y:S02]  /*a490*/  ULDC UR4, c[0x0][0xac8] ;  /* 0x0002b20000047ab9 */ /* 0x000fe40000000800 */
[----:B------:R-:W-:Y:S02]  /*a4a0*/  ISETP.GE.AND P2, PT, R153, UR4, PT ;  /* 0x0000000499007c0c */ /* 0x000fe4000bf46270 */
[----:B------:R-:W-:-:S11]  /*a4b0*/  ISETP.GE.AND P3, PT, R23, UR4, PT ;  /* 0x0000000417007c0c */ /* 0x000fd6000bf66270 */
[-C--:B---3--:R-:W-:Y:S02]  /*a4c0*/  @!P2 LEA R10, P0, R153, R2.reuse, 0x1 ;  /* 0x00000002990aa211 */ /* 0x088fe400078008ff */
[----:B------:R-:W-:Y:S02]  /*a4d0*/  @!P3 LEA R2, P1, R23, R2, 0x1 ;  /* 0x000000021702b211 */ /* 0x000fe400078208ff */
[-C--:B0-----:R-:W-:Y:S02]  /*a4e0*/  @!P2 LEA.HI.X R11, R153, R8.reuse, R227, 0x1, P0 ;  /* 0x00000008990ba211 */ /* 0x081fe400000f0ce3 */
[----:B------:R-:W-:-:S03]  /*a4f0*/  @!P3 LEA.HI.X R3, R23, R8, R226, 0x1, P1 ;  /* 0x000000081703b211 */ /* 0x000fc600008f0ce2 */
[----:B------:R0:W-:Y:S04]  /*a500*/  @!P2 ST.E.128 desc[UR36][R10.64], RZ ;  /* 0x000000ff0a00a985 */ /* 0x0001e8000c101d24 */
[----:B------:R0:W-:Y:S02]  /*a510*/  @!P3 ST.E.128 desc[UR36][R2.64], RZ ;  /* 0x000000ff0200b985 */ /* 0x0001e4000c101d24 */
.L_x_6704:
[----:B------:R-:W-:Y:S05]  /*a520*/  BSYNC B0 ;  /* 0x0000000000007941 */ /* 0x000fea0003800000 */
.L_x_6694:
[----:B------:R-:W-:Y:S02]  /*a530*/  ULDC UR4, c[0x0][0xc3c] ;  /* 0x00030f0000047ab9 */ /* 0x000fe40000000800 */
[----:B-1----:R-:W-:-:S13]  /*a540*/  ISETP.GE.AND P0, PT, R7, UR4, PT ;  /* 0x0000000407007c0c */ /* 0x002fda000bf06270 */
[----:B------:R-:W-:Y:S05]  /*a550*/  @!P0 BRA `(.L_x_6716) ;  /* 0xffffff6800748947 */ /* 0x000fea000383ffff */
[----:B------:R-:W-:Y:S05]  /*a560*/  EXIT ;  /* 0x000000000000794d */ /* 0x000fea0003800000 */
.L_x_6665:
[----:B------:R-:W-:-:S08]  /*a570*/  NOP ;  /* 0x0000000000007918 */ /* 0x000fd00000000000 */
[----:B------:R-:W0:-:S00]  /*a580*/  USETMAXREG.DEALLOC.CTAPOOL 0x28 ;  /* 0x00000028000079c8 */ /* 0x000e0000080e0500 */
[----:B0-----:R-:W-:Y:S02]  /*a590*/  LOP3.LUT R0, R0, 0x3, RZ, 0xc0, !PT ;  /* 0x0000000300007812 */ /* 0x001fe400078ec0ff */
[----:B------:R-:W-:-:S04]  /*a5a0*/  LOP3.LUT R27, R27, 0xffffffdf, RZ, 0xc0, !PT ;  /* 0xffffffdf1b1b7812 */ /* 0x000fc800078ec0ff */
[----:B------:R-:W0:Y:S02]  /*a5b0*/  SHFL.IDX PT, R0, R0, RZ, 0x1f ;  /* 0x00001fff00007589 */ /* 0x000e2400000e0000 */
[----:B0-----:R-:W-:Y:S01]  /*a5c0*/  ISETP.NE.AND P0, PT, R0, RZ, PT ;  /* 0x000000ff0000720c */ /* 0x001fe20003f05270 */
[----:B------:R-:W-:-:S12]  /*a5d0*/  IMAD.MOV.U32 R0, RZ, RZ, RZ ;  /* 0x000000ffff007224 */ /* 0x000fd800078e00ff */
        /* <DEDUP_REMOVED lines=9> */
.L_x_6717:
        /* <DEDUP_REMOVED lines=44> */
.L_x_6721:
[----:B------:R-:W0:Y:S01]  /*a930*/  LDC R0, c[0x0][0xc3c] ;  /* 0x00030f00ff007b82 */ /* 0x000e220000000800 */
[----:B------:R-:W-:-:S06]  /*a940*/  UIADD3 UR4, UR4, 0x1f, URZ ;  /* 0x0000001f04047890 */ /* 0x000fcc000fffe03f */
[----:B0-----:R-:W-:-:S13]  /*a950*/  ISETP.LE.AND P6, PT, R0, UR4, PT ;  /* 0x0000000400007c0c */ /* 0x001fda000bfc3270 */
[----:B------:R-:W-:Y:S05]  /*a960*/  @P6 BRA `(.L_x_6720) ;  /* 0x0000000400a86947 */ /* 0x000fea0003800000 */
[----:B------:R-:W-:-:S05]  /*a970*/  VIADD R9, R7, UR4 ;  /* 0x0000000407097c36 */ /* 0x000fca0008000000 */
[----:B------:R-:W-:Y:S01]  /*a980*/  ISETP.GE.OR P6, PT, R9, R0, !P0 ;  /* 0x000000000900720c */ /* 0x000fe200047c6670 */
[----:B------:R-:W-:-:S12]  /*a990*/  IMAD.MOV.U32 R0, RZ, RZ, RZ ;  /* 0x000000ffff007224 */ /* 0x000fd800078e00ff */
        /* <DEDUP_REMOVED lines=28> */
.L_x_6719:
        /* <DEDUP_REMOVED lines=14> */
[----:B0-----:R-:W-:Y:S01]  /*ac40*/  IADD3 R11, RZ, -R3, RZ ;  /* 0x80000003ff0b7210 */ /* 0x001fe20007ffe0ff */
[----:B-12---:R-:W-:Y:S06]  /*ac50*/  @!P0 BRA `(.L_x_6722) ;  /* 0x0000000000088947 */ /* 0x006fec0003800000 */
[----:B------:R-:W-:-:S06]  /*ac60*/  VIADD R16, R19, 0xffffffff ;  /* 0xffffffff13107836 */ /* 0x000fcc0000000000 */
[----:B------:R0:W1:Y:S02]  /*ac70*/  SHFL.IDX PT, R16, R5, R16, 0x1f ;  /* 0x00001f1005107589 */ /* 0x00006400000e0000 */
.L_x_6722:
[----:B-1----:R-:W-:Y:S01]  /*ac80*/  IMAD R16, R16, UR5, R10 ;  /* 0x0000000510107c24 */ /* 0x002fe2000f8e020a */
[----:B0-----:R-:W-:Y:S01]  /*ac90*/  IABS R5, R9 ;  /* 0x0000000900057213 */ /* 0x001fe20000000000 */
[----:B------:R-:W-:Y:S01]  /*aca0*/  IMAD R11, R11, R4, RZ ;  /* 0x000000040b0b7224 */ /* 0x000fe200078e02ff */
[----:B------:R-:W-:Y:S01]  /*acb0*/  IABS R10, R0 ;  /* 0x00000000000a7213 */ /* 0x000fe20000000000 */
[----:B------:R-:W-:Y:S01]  /*acc0*/  IMAD.MOV.U32 R2, RZ, RZ, RZ ;  /* 0x000000ffff027224 */ /* 0x000fe200078e00ff */
[----:B------:R-:W-:Y:S01]  /*acd0*/  IADD3 R17, -R16, UR6, RZ ;  /* 0x0000000610117c10 */ /* 0x000fe2000fffe1ff */
[----:B------:R-:W0:Y:S01]  /*ace0*/  I2F.RP R6, R5 ;  /* 0x0000000500067306 */ /* 0x000e220000209400 */
[----:B------:R-:W-:Y:S02]  /*acf0*/  VIADD R19, R19, UR4 ;  /* 0x0000000413137c36 */ /* 0x000fe40008000000 */
[----:B------:R-:W-:Y:S01]  /*ad00*/  IABS R8, R17 ;  /* 0x0000001100087213 */ /* 0x000fe20000000000 */
[----:B------:R-:W-:-:S04]  /*ad10*/  IMAD.HI.U32 R2, R3, R11, R2 ;  /* 0x0000000b03027227 */ /* 0x000fc800078e0002 */
[----:B------:R-:W-:Y:S02]  /*ad20*/  IMAD.MOV R10, RZ, RZ, -R10 ;  /* 0x000000ffff0a7224 */ /* 0x000fe400078e0a0a */
[----:B------:R-:W-:Y:S02]  /*ad30*/  IMAD.MOV.U32 R3, RZ, RZ, R8 ;  /* 0x000000ffff037224 */ /* 0x000fe400078e0008 */
[----:B------:R-:W-:Y:S02]  /*ad40*/  IMAD.MOV.U32 R8, RZ, RZ, R10 ;  /* 0x000000ffff087224 */ /* 0x000fe400078e000a */
[----:B------:R-:W-:Y:S01]  /*ad50*/  IMAD.HI.U32 R2, R2, R3, RZ ;  /* 0x0000000302027227 */ /* 0x000fe200078e00ff */
[----:B0-----:R-:W0:Y:S03]  /*ad60*/  MUFU.RCP R6, R6 ;  /* 0x0000000600067308 */ /* 0x001e260000001000 */
[----:B------:R-:W-:-:S05]  /*ad70*/  IMAD R3, R2, R8, R3 ;  /* 0x0000000802037224 */ /* 0x000fca00078e0203 */
[----:B------:R-:W-:Y:S01]  /*ad80*/  ISETP.GT.U32.AND P1, PT, R4, R3, PT ;  /* 0x000000030400720c */ /* 0x000fe20003f24070 */
[----:B0-----:R-:W-:-:S12]  /*ad90*/  VIADD R8, R6, 0xffffffe ;  /* 0x0ffffffe06087836 */ /* 0x001fd80000000000 */
[-C--:B------:R-:W-:Y:S01]  /*ada0*/  @!P1 IADD3 R3, R3, -R4.reuse, RZ ;  /* 0x8000000403039210 */ /* 0x080fe20007ffe0ff */
[----:B------:R-:W-:Y:S01]  /*adb0*/  @!P1 VIADD R2, R2, 0x1 ;  /* 0x0000000102029836 */ /* 0x000fe20000000000 */
[----:B------:R-:W-:Y:S02]  /*adc0*/  ISETP.NE.AND P1, PT, R0, RZ, PT ;  /* 0x000000ff0000720c */ /* 0x000fe40003f25270 */
[----:B------:R-:W-:Y:S02]  /*add0*/  ISETP.GE.U32.AND P0, PT, R3, R4, PT ;  /* 0x000000040300720c */ /* 0x000fe40003f06070 */
[----:B------:R-:W-:Y:S01]  /*ade0*/  LOP3.LUT R4, R17, R0, RZ, 0x3c, !PT ;  /* 0x0000000011047212 */ /* 0x000fe200078e3cff */
[----:B------:R0:W1:Y:S03]  /*adf0*/  F2I.FTZ.U32.TRUNC.NTZ R3, R8 ;  /* 0x0000000800037305 */ /* 0x000066000021f000 */
[----:B------:R-:W-:-:S02]  /*ae00*/  ISETP.GE.AND P2, PT, R4, RZ, PT ;  /* 0x000000ff0400720c */ /* 0x000fc40003f46270 */
[----:B0-----:R-:W-:-:S05]  /*ae10*/  IABS R8, R9 ;  /* 0x0000000900087213 */ /* 0x001fca0000000000 */
[----:B------:R-:W-:Y:S01]  /*ae20*/  @P0 VIADD R2, R2, 0x1 ;  /* 0x0000000102020836 */ /* 0x000fe20000000000 */
[----:B------:R-:W-:-:S03]  /*ae30*/  IADD3 R8, RZ, -R8, RZ ;  /* 0x80000008ff087210 */ /* 0x000fc60007ffe0ff */
[----:B------:R-:W-:Y:S02]  /*ae40*/  IMAD.MOV.U32 R6, RZ, RZ, R2 ;  /* 0x000000ffff067224 */ /* 0x000fe400078e0002 */
[----:B-1----:R-:W-:Y:S02]  /*ae50*/  IMAD.MOV R2, RZ, RZ, -R3 ;  /* 0x000000ffff027224 */ /* 0x002fe400078e0a03 */
[----:B------:R-:W-:Y:S01]  /*ae60*/  @!P2 IMAD.MOV R6, RZ, RZ, -R6 ;  /* 0x000000ffff06a224 */ /* 0x000fe200078e0a06 */
[----:B------:R-:W-:Y:S01]  /*ae70*/  @!P1 LOP3.LUT R6, RZ, R0, RZ, 0x33, !PT ;  /* 0x00000000ff069212 */ /* 0x000fe200078e33ff */
[----:B------:R-:W-:Y:S02]  /*ae80*/  IMAD R11, R2, R5, RZ ;  /* 0x00000005020b7224 */ /* 0x000fe400078e02ff */
[----:B------:R-:W-:Y:S01]  /*ae90*/  IMAD.MOV.U32 R2, RZ, RZ, RZ ;  /* 0x000000ffff027224 */ /* 0x000fe200078e00ff */
[-C--:B------:R-:W-:Y:S01]  /*aea0*/  IABS R4, R6.reuse ;  /* 0x0000000600047213 */ /* 0x080fe20000000000 */
[----:B------:R-:W-:-:S02]  /*aeb0*/  IMAD R0, R0, R6, RZ ;  /* 0x0000000600007224 */ /* 0x000fc400078e02ff */
        /* <DEDUP_REMOVED lines=13> */
[----:B------:R-:W-:-:S05]  /*af90*/  @P0 VIADD R2, R2, 0x1 ;  /* 0x0000000102020836 */ /* 0x000fca0000000000 */
[----:B------:R-:W-:Y:S02]  /*afa0*/  @!P2 IADD3 R2, -R2, RZ, RZ ;  /* 0x000000ff0202a210 */ /* 0x000fe40007ffe1ff */
[----:B------:R-:W-:-:S05]  /*afb0*/  @!P1 LOP3.LUT R2, RZ, R9, RZ, 0x33, !PT ;  /* 0x00000009ff029212 */ /* 0x000fca00078e33ff */
[----:B------:R-:W-:-:S04]  /*afc0*/  IMAD.MOV R18, RZ, RZ, -R2 ;  /* 0x000000ffff127224 */ /* 0x000fc800078e0a02 */
[C---:B------:R-:W-:Y:S02]  /*afd0*/  IMAD R18, R9.reuse, R18, R6 ;  /* 0x0000001209127224 */ /* 0x040fe400078e0206 */
[----:B------:R-:W-:-:S04]  /*afe0*/  IMAD R9, R9, 0x1000000, R2 ;  /* 0x0100000009097824 */ /* 0x000fc800078e0202 */
[----:B------:R-:W-:Y:S01]  /*aff0*/  IMAD R18, R18, 0x10000, R9 ;  /* 0x0001000012127824 */ /* 0x000fe200078e0209 */
[----:B------:R-:W-:Y:S06]  /*b000*/  BRA `(.L_x_6723) ;  /* 0x0000000000147947 */ /* 0x000fec0003800000 */
.L_x_6720:
[----:B------:R-:W-:Y:S01]  /*b010*/  ULDC UR4, c[0x0][0xc3c] ;  /* 0x00030f0000047ab9 */ /* 0x000fe20000000800 */
[----:B------:R-:W-:Y:S01]  /*b020*/  IMAD.MOV.U32 R17, RZ, RZ, RZ ;  /* 0x000000ffff117224 */ /* 0x000fe200078e00ff */
[----:B------:R-:W-:Y:S01]  /*b030*/  MOV R16, UR6 ;  /* 0x0000000600107c02 */ /* 0x000fe20008000f00 */
[----:B------:R-:W-:Y:S02]  /*b040*/  IMAD.MOV.U32 R18, RZ, RZ, RZ ;  /* 0x000000ffff127224 */ /* 0x000fe400078e00ff */
[----:B------:R-:W-:-:S07]  /*b050*/  IMAD.U32 R19, RZ, RZ, UR4 ;  /* 0x00000004ff137e24 */ /* 0x000fce000f8e00ff */
.L_x_6723:
[----:B------:R-:W-:-:S13]  /*b060*/  ISETP.NE.AND P0, PT, R7, RZ, PT ;  /* 0x000000ff0700720c */ /* 0x000fda0003f05270 */
[----:B------:R-:W0:Y:S01]  /*b070*/  @!P0 S2R R3, SR_CgaCtaId ;  /* 0x0000000000038919 */ /* 0x000e220000008800 */
[----:B------:R-:W-:-:S04]  /*b080*/  @!P0 MOV R0, 0x400 ;  /* 0x0000040000008802 */ /* 0x000fc80000000f00 */
[----:B0-----:R-:W-:-:S05]  /*b090*/  @!P0 LEA R0, R3, R0, 0x18 ;  /* 0x0000000003008211 */ /* 0x001fca00078ec0ff */
[----:B------:R0:W-:Y:S01]  /*b0a0*/  @!P0 STS.128 [R0+0x288d0], R16 ;  /* 0x0288d01000008388 */ /* 0x0001e20000000c00 */
[----:B------:R-:W-:Y:S06]  /*b0b0*/  BAR.ARV 0x5, 0x180 ;  /* 0x0146000000007b1d */ /* 0x000fec0000002000 */
.L_x_6718:
[----:B------:R2:W-:Y:S01]  /*b0c0*/  STL [R1+0x20], RZ ;  /* 0x000020ff01007387 */ /* 0x0005e20000100800 */
[----:B------:R-:W-:Y:S01]  /*b0d0*/  ULDC UR4, c[0x0][0xc3c] ;  /* 0x00030f0000047ab9 */ /* 0x000fe20000000800 */
[----:B------:R-:W-:Y:S01]  /*b0e0*/  IMAD.MOV.U32 R28, RZ, RZ, 0x1 ;  /* 0x00000001ff1c7424 */ /* 0x000fe200078e00ff */
[----:B-1----:R-:W-:Y:S01]  /*b0f0*/  ISETP.GE.AND P0, PT, R19, UR4, PT ;  /* 0x0000000413007c0c */ /* 0x002fe2000bf06270 */
[----:B------:R-:W-:-:S12]  /*b100*/  IMAD.MOV.U32 R25, RZ, RZ, RZ ;  /* 0x000000ffff197224 */ /* 0x000fd800078e00ff */
[----:B--2---:R-:W-:Y:S05]  /*b110*/  @P0 BRA `(.L_x_6724) ;  /* 0x0000004800d00947 */ /* 0x004fea0003800000 */
[----:B------:R-:W2:Y:S01]  /*b120*/  LDL R3, [R1+0x4] ;  /* 0x0000040001037983 */ /* 0x000ea20000100800 */
[----:B------:R-:W1:Y:S01]  /*b130*/  S2R R4, SR_TID.X ;  /* 0x0000000000047919 */ /* 0x000e620000002100 */
[----:B------:R-:W3:Y:S01]  /*b140*/  S2UR UR5, SR_CgaCtaId ;  /* 0x00000000000579c3 */ /* 0x000ee20000008800 */
[----:B------:R-:W-:Y:S01]  /*b150*/  UMOV UR4, 0x400 ;  /* 0x0000040000047882 */ /* 0x000fe20000000000 */
[----:B-1----:R-:W-:Y:S01]  /*b160*/  IMAD.SHL.U32 R30, R4, 0x8, RZ ;  /* 0x00000008041e7824 */ /* 0x002fe200078e00ff */
[----:B---3--:R-:W-:-:S04]  /*b170*/  ULEA UR4, UR5, UR4, 0x18 ;  /* 0x0000000405047291 */ /* 0x008fc8000f8ec03f */
[----:B0-----:R-:W-:-:S04]  /*b180*/  LOP3.LUT R0, R30, 0x1f8, RZ, 0xc0, !PT ;  /* 0x000001f81e007812 */ /* 0x001fc800078ec0ff */
[----:B------:R-:W-:Y:S01]  /*b190*/  LOP3.LUT R33, R0, 0x38, R4, 0x78, !PT ;  /* 0x0000003800217812 */ /* 0x000fe200078e7804 */
[----:B------:R-:W-:-:S03]  /*b1a0*/  IMAD.U32 R22, RZ, RZ, UR4 ;  /* 0x00000004ff167e24 */ /* 0x000fc6000f8e00ff */
[----:B------:R-:W-:Y:S02]  /*b1b0*/  LOP3.LUT R33, R33, 0x200, R30, 0xf8, !PT ;  /* 0x0000020021217812 */ /* 0x000fe400078ef81e */
[----:B------:R-:W-:Y:S01]  /*b1c0*/  LOP3.LUT R30, R30, 0x38, RZ, 0xc0, !PT ;  /* 0x000000381e1e7812 */ /* 0x000fe200078ec0ff */
[----:B------:R-:W-:Y:S01]  /*b1d0*/  BSSY B8, `(.L_x_6724) ;  /* 0x00004a8000087945 */ /* 0x000fe20003800000 */
[----:B------:R-:W-:Y:S01]  /*b1e0*/  IMAD.MOV.U32 R28, RZ, RZ, 0x1 ;  /* 0x00000001ff1c7424 */ /* 0x000fe200078e00ff */
[----:B------:R-:W-:Y:S02]  /*b1f0*/  MOV R25, RZ ;  /* 0x000000ff00197202 */ /* 0x000fe40000000f00 */
[----:B------:R-:W-:Y:S01]  /*b200*/  LOP3.LUT R29, R30, 0x40, RZ, 0xfc, !PT ;  /* 0x000000401e1d7812 */ /* 0x000fe200078efcff */
[----:B------:R-:W-:Y:S01]  /*b210*/  ULDC UR38, c[0x0][0xc] ;  /* 0x0000030000267ab9 */ /* 0x000fe20000000800 */
[----:B--2---:R-:W-:-:S05]  /*b220*/  LOP3.LUT R0, R3, 0x2, RZ, 0xfc, !PT ;  /* 0x0000000203007812 */ /* 0x004fca00078efcff */
[----:B------:R0:W-:Y:S04]  /*b230*/  STL [R1+0x24], R0 ;  /* 0x0000240001007387 */ /* 0x0001e80000100800 */
[----:B------:R1:W-:Y:S01]  /*b240*/  STL [R1+0x20], RZ ;  /* 0x000020ff01007387 */ /* 0x0003e20000100800 */
[----:B0-----:R-:W-:-:S05]  /*b250*/  IMAD R0, R33, 0x2, R22 ;  /* 0x0000000221007824 */ /* 0x001fca00078e0216 */
[----:B------:R1:W-:Y:S02]  /*b260*/  STL [R1], R0 ;  /* 0x0000000001007387 */ /* 0x0003e40000100800 */
.L_x_6787:
[----:B0-----:R-:W0:Y:S02]  /*b270*/  LDC.64 R2, c[0x0][0xc88] ;  /* 0x00032200ff027b82 */ /* 0x001e240000000a00 */
[----:B0-----:R-:W-:-:S05]  /*b280*/  IMAD.WIDE R2, R19, 0x4, R2 ;  /* 0x0000000413027825 */ /* 0x001fca00078e0202 */
[----:B-1----:R-:W1:Y:S01]  /*b290*/  LDG.E R31, desc[UR36][R2.64] ;  /* 0x00000024021f7981 */ /* 0x002e62000c1e1900 */
[----:B------:R-:W-:Y:S05]  /*b2a0*/  YIELD ;  /* 0x0000000000007946 */ /* 0x000fea0003800000 */
[----:B------:R-:W-:Y:S01]  /*b2b0*/  ULDC.64 UR4, c[0x0][0xa28] ;  /* 0x00028a0000047ab9 */ /* 0x000fe20000000a00 */
[----:B------:R-:W-:Y:S01]  /*b2c0*/  IMAD.MOV.U32 R36, RZ, RZ, RZ ;  /* 0x000000ffff247224 */ /* 0x000fe200078e00ff */
[----:B------:R-:W-:Y:S01]  /*b2d0*/  ISETP.NE.U32.AND P0, PT, RZ, UR4, PT ;  /* 0x00000004ff007c0c */ /* 0x000fe2000bf05070 */
[----:B------:R-:W-:-:S03]  /*b2e0*/  ULDC.64 UR6, c[0x0][0xa18] ;  /* 0x0002860000067ab9 */ /* 0x000fc60000000a00 */
[----:B------:R-:W-:Y:S02]  /*b2f0*/  ISETP.NE.AND.EX P0, PT, RZ, UR5, PT, P0 ;  /* 0x00000005ff007c0c */ /* 0x000fe4000bf05300 */
[----:B-1----:R-:W-:-:S11]  /*b300*/  SHF.R.S32.HI R0, RZ, 0x1f, R31 ;  /* 0x0000001fff007819 */ /* 0x002fd6000001141f */
[C---:B------:R-:W-:Y:S01]  /*b310*/  @P0 LEA R2, P1, R31.reuse, UR4, 0x2 ;  /* 0x000000041f020c11 */ /* 0x040fe2000f8210ff */
[C---:B------:R-:W-:Y:S01]  /*b320*/  IMAD.SHL.U32 R23, R31.reuse, 0x4, RZ ;  /* 0x000000041f177824 */ /* 0x040fe200078e00ff */
[C-C-:B------:R-:W-:Y:S01]  /*b330*/  SHF.L.U64.HI R24, R31.reuse, 0x2, R0.reuse ;  /* 0x000000021f187819 */ /* 0x140fe20000010200 */
[----:B------:R0:W-:Y:S01]  /*b340*/  STL [R1+0x10], R0 ;  /* 0x0000100001007387 */ /* 0x0001e20000100800 */
[----:B------:R-:W-:Y:S01]  /*b350*/  @P0 LEA.HI.X R3, R31, UR5, R0, 0x2, P1 ;  /* 0x000000051f030c11 */ /* 0x000fe200088f1400 */
[----:B------:R-:W-:-:S04]  /*b360*/  ULDC.64 UR4, c[0x0][0xa00] ;  /* 0x0002800000047ab9 */ /* 0x000fc80000000a00 */
[----:B------:R1:W5:Y:S01]  /*b370*/  @P0 LDG.E R36, desc[UR36][R2.64] ;  /* 0x0000002402240981 */ /* 0x000362000c1e1900 */
[----:B------:R-:W-:Y:S02]  /*b380*/  ISETP.NE.U32.AND P0, PT, RZ, UR4, PT ;  /* 0x00000004ff007c0c */ /* 0x000fe4000bf05070 */
[----:B------:R-:W-:Y:S01]  /*b390*/  LOP3.LUT R27, R27, 0xffffffef, RZ, 0xc0, !PT ;  /* 0xffffffef1b1b7812 */ /* 0x000fe200078ec0ff */
[----:B0-----:R-:W-:Y:S01]  /*b3a0*/  IMAD.MOV.U32 R0, RZ, RZ, RZ ;  /* 0x000000ffff007224 */ /* 0x001fe200078e00ff */
[----:B------:R-:W-:Y:S02]  /*b3b0*/  ISETP.NE.AND.EX P2, PT, RZ, UR5, PT, P0 ;  /* 0x00000005ff007c0c */ /* 0x000fe4000bf45300 */
[----:B------:R-:W-:Y:S02]  /*b3c0*/  ISETP.NE.U32.AND P0, PT, RZ, UR6, PT ;  /* 0x00000006ff007c0c */ /* 0x000fe4000bf05070 */
[----:B-1----:R-:W-:Y:S02]  /*b3d0*/  IADD3 R2, P1, R23, UR4, RZ ;  /* 0x0000000417027c10 */ /* 0x002fe4000ff3e0ff */
[----:B------:R-:W-:-:S02]  /*b3e0*/  ISETP.NE.AND.EX P0, PT, RZ, UR7, PT, P0 ;  /* 0x00000007ff007c0c */ /* 0x000fc4000bf05300 */
[----:B------:R-:W-:Y:S01]  /*b3f0*/  IADD3.X R3, R24, UR5, RZ, P1, !PT ;  /* 0x0000000518037c10 */ /* 0x000fe20008ffe4ff */
[----:B------:R-:W-:-:S04]  /*b400*/  ULDC.64 UR4, c[0x0][0x418] ;  /* 0x0001060000047ab9 */ /* 0x000fc80000000a00 */
[----:B------:R-:W-:Y:S01]  /*b410*/  @P2 LOP3.LUT R27, R27, 0x10, RZ, 0xfc, !PT ;  /* 0x000000101b1b2812 */ /* 0x000fe200078efcff */
[----:B--2---:R-:W2:Y:S05]  /*b420*/  @P2 LDG.E R0, desc[UR36][R2.64] ;  /* 0x0000002402002981 */ /* 0x004eaa000c1e1900 */
[----:B------:R-:W-:-:S04]  /*b430*/  @P0 IADD3 R4, P1, R23, UR6, RZ ;  /* 0x0000000617040c10 */ /* 0x000fc8000ff3e0ff */
[----:B------:R-:W-:Y:S01]  /*b440*/  @P0 IADD3.X R5, R24, UR7, RZ, P1, !PT ;  /* 0x0000000718050c10 */ /* 0x000fe20008ffe4ff */
[----:B--2---:R0:W-:Y:S04]  /*b450*/  STL [R1+0x8], R0 ;  /* 0x0000080001007387 */ /* 0x0041e80000100800 */
[----:B0-----:R-:W2:Y:S01]  /*b460*/  @P0 LDG.E R0, desc[UR36][R4.64] ;  /* 0x0000002404000981 */ /* 0x001ea2000c1e1900 */
[----:B------:R-:W-:-:S03]  /*b470*/  UISETP.NE.U32.AND UP0, UPT, UR4, URZ, UPT ;  /* 0x0000003f0400728c */ /* 0x000fc6000bf05070 */
[----:B------:R-:W-:Y:S01]  /*b480*/  ULDC UR4, c[0x0][0x424] ;  /* 0x0001090000047ab9 */ /* 0x000fe20000000800 */
[----:B------:R-:W-:-:S03]  /*b490*/  UISETP.NE.AND.EX UP0, UPT, UR5, URZ, UPT, UP0 ;  /* 0x0000003f0500728c */ /* 0x000fc6000bf05300 */
[----:B------:R-:W-:Y:S01]  /*b4a0*/  ULDC UR5, c[0x0][0x2f0] ;  /* 0x0000bc0000057ab9 */ /* 0x000fe20000000800 */
[----:B------:R-:W-:-:S04]  /*b4b0*/  USEL UR4, UR4, 0x1, UP0 ;  /* 0x0000000104047887 */ /* 0x000fc80008000000 */
[----:B------:R-:W-:-:S06]  /*b4c0*/  UIMAD UR4, UR4, UR5, URZ ;  /* 0x00000005040472a4 */ /* 0x000fcc000f8e023f */
[----:B------:R-:W-:Y:S01]  /*b4d0*/  IMAD.U32 R7, RZ, RZ, UR4 ;  /* 0x00000004ff077e24 */ /* 0x000fe2000f8e00ff */
[----:B--2---:R0:W-:Y:S01]  /*b4e0*/  @P0 STL [R1+0x14], R0 ;  /* 0x0000140001000387 */ /* 0x0041e20000100800 */
[----:B------:R-:W-:Y:S05]  /*b4f0*/  @P0 BRA `(.L_x_6725) ;  /* 0x0000000000200947 */ /* 0x000fea0003800000 */
[----:B------:R-:W-:Y:S02]  /*b500*/  ULDC UR4, c[0x0][0x288] ;  /* 0x0000a20000047ab9 */ /* 0x000fe40000000800 */
[----:B0-----:R-:W-:-:S05]  /*b510*/  MOV R0, UR4 ;  /* 0x0000000400007c02 */ /* 0x001fca0008000f00 */
[----:B------:R1:W-:Y:S01]  /*b520*/  STL [R1+0x14], R0 ;  /* 0x0000140001007387 */ /* 0x0003e20000100800 */
[----:B------:R-:W-:Y:S05]  /*b530*/  @!P2 BRA `(.L_x_6725) ;  /* 0x000000000010a947 */ /* 0x000fea0003800000 */
[----:B------:R-:W2:Y:S04]  /*b540*/  LDG.E R5, desc[UR36][R2.64] ;  /* 0x0000002402057981 */ /* 0x000ea8000c1e1900 */
[----:B-1----:R-:W2:Y:S02]  /*b550*/  LDG.E R0, desc[UR36][R2.64+0x4] ;  /* 0x0000042402007981 */ /* 0x002ea4000c1e1900 */
[----:B--2---:R-:W-:-:S05]  /*b560*/  IMAD.IADD R0, R0, 0x1, -R5 ;  /* 0x0000000100007824 */ /* 0x004fca00078e0a05 */
[----:B------:R2:W-:Y:S02]  /*b570*/  STL [R1+0x14], R0 ;  /* 0x0000140001007387 */ /* 0x0005e40000100800 */
.L_x_6725:
[----:B------:R-:W-:Y:S01]  /*b580*/  ULDC.64 UR4, c[0x0][0xa20] ;  /* 0x0002880000047ab9 */ /* 0x000fe20000000a00 */
[----:B------:R-:W-:Y:S01]  /*b590*/  IMAD.MOV.U32 R32, RZ, RZ, R31 ;  /* 0x000000ffff207224 */ /* 0x000fe200078e001f */
[----:B------:R-:W-:-:S04]  /*b5a0*/  ISETP.NE.U32.AND P0, PT, RZ, UR4, PT ;  /* 0x00000004ff007c0c */ /* 0x000fc8000bf05070 */
[----:B------:R-:W-:-:S13]  /*b5b0*/  ISETP.NE.AND.EX P0, PT, RZ, UR5, PT, P0 ;  /* 0x00000005ff007c0c */ /* 0x000fda000bf05300 */
[----:B------:R-:W-:Y:S05]  /*b5c0*/  @!P0 BRA `(.L_x_6726) ;  /* 0x0000000000108947 */ /* 0x000fea0003800000 */
[----:B------:R-:W-:-:S04]  /*b5d0*/  IADD3 R2, P0, R23, UR4, RZ ;  /* 0x0000000417027c10 */ /* 0x000fc8000ff1e0ff */
[----:B------:R-:W-:-:S05]  /*b5e0*/  IADD3.X R3, R24, UR5, RZ, P0, !PT ;  /* 0x0000000518037c10 */ /* 0x000fca00087fe4ff */
[----:B------:R3:W5:Y:S01]  /*b5f0*/  LDG.E R7, desc[UR36][R2.64] ;  /* 0x0000002402077981 */ /* 0x000762000c1e1900 */
[----:B------:R-:W-:Y:S05]  /*b600*/  BRA `(.L_x_6727) ;  /* 0x0000000000247947 */ /* 0x000fea0003800000 */
.L_x_6726:
[----:B------:R-:W-:Y:S02]  /*b610*/  ULDC.64 UR4, c[0x0][0xa08] ;  /* 0x0002820000047ab9 */ /* 0x000fe40000000a00 */
[----:B------:R-:W-:-:S04]  /*b620*/  ISETP.NE.U32.AND P0, PT, RZ, UR4, PT ;  /* 0x00000004ff007c0c */ /* 0x000fc8000bf05070 */
[----:B------:R-:W-:-:S13]  /*b630*/  ISETP.NE.AND.EX P0, PT, RZ, UR5, PT, P0 ;  /* 0x00000005ff007c0c */ /* 0x000fda000bf05300 */
[----:B------:R-:W-:Y:S05]  /*b640*/  @!P0 BRA `(.L_x_6727) ;  /* 0x0000000000148947 */ /* 0x000fea0003800000 */
[----:B------:R-:W3:Y:S02]  /*b650*/  LDC.64 R2, c[0x0][0xa08] ;  /* 0x00028200ff027b82 */ /* 0x000ee40000000a00 */
[----:B---3--:R-:W-:-:S05]  /*b660*/  IMAD.WIDE R2, R32, 0x4, R2 ;  /* 0x0000000420027825 */ /* 0x008fca00078e0202 */
[----:B------:R-:W3:Y:S04]  /*b670*/  LDG.E R7, desc[UR36][R2.64] ;  /* 0x0000002402077981 */ /* 0x000ee8000c1e1900 */
[----:B012---:R-:W3:Y:S02]  /*b680*/  LDG.E R0, desc[UR36][R2.64+0x4] ;  /* 0x0000042402007981 */ /* 0x007ee4000c1e1900 */
[----:B---3--:R-:W-:-:S07]  /*b690*/  IMAD.IADD R7, R0, 0x1, -R7 ;  /* 0x0000000100077824 */ /* 0x008fce00078e0a07 */
.L_x_6727:
[----:B-----5:R-:W-:Y:S01]  /*b6a0*/  IMAD.IADD R34, R7, 0x1, -R36 ;  /* 0x0000000107227824 */ /* 0x020fe200078e0a24 */
[----:B------:R-:W-:Y:S03]  /*b6b0*/  BSSY B0, `(.L_x_6728) ;  /* 0x0000029000007945 */ /* 0x000fe60003800000 */
[C---:B012---:R-:W-:Y:S01]  /*b6c0*/  VIADD R0, R34.reuse, 0x7f ;  /* 0x0000007f22007836 */ /* 0x047fe20000000000 */
[----:B------:R-:W-:-:S04]  /*b6d0*/  ISETP.GE.AND P0, PT, R34, 0x1, PT ;  /* 0x000000012200780c */ /* 0x000fc80003f06270 */
[----:B---3--:R-:W-:-:S04]  /*b6e0*/  SHF.R.S32.HI R3, RZ, 0x1f, R0 ;  /* 0x0000001fff037819 */ /* 0x008fc80000011400 */
[----:B------:R-:W-:Y:S02]  /*b6f0*/  LEA.HI R2, R3, R0, RZ, 0x7 ;  /* 0x0000000003027211 */ /* 0x000fe400078f38ff */
[----:B------:R-:W-:-:S04]  /*b700*/  LOP3.LUT R0, R18, 0xff000000, RZ, 0xc0, !PT ;  /* 0xff00000012007812 */ /* 0x000fc800078ec0ff */
[----:B------:R-:W-:Y:S02]  /*b710*/  SHF.R.U32.HI R3, RZ, 0x8, R0 ;  /* 0x00000008ff037819 */ /* 0x000fe40000011600 */
[----:B------:R-:W-:-:S04]  /*b720*/  LOP3.LUT R0, R18, 0xff0000, RZ, 0xc0, !PT ;  /* 0x00ff000012007812 */ /* 0x000fc800078ec0ff */
[----:B------:R-:W-:Y:S02]  /*b730*/  LEA.HI R3, R0, R3, RZ, 0x10 ;  /* 0x0000000300037211 */ /* 0x000fe400078f80ff */
[----:B------:R-:W-:Y:S01]  /*b740*/  SHF.R.S32.HI R0, RZ, 0x7, R2 ;  /* 0x00000007ff007819 */ /* 0x000fe20000011402 */
[----:B------:R-:W-:Y:S01]  /*b750*/  IMAD.MOV.U32 R2, RZ, RZ, RZ ;  /* 0x000000ffff027224 */ /* 0x000fe200078e00ff */
[----:B------:R-:W-:Y:S01]  /*b760*/  LOP3.LUT R35, R3, 0xff, RZ, 0xc0, !PT ;  /* 0x000000ff03237812 */ /* 0x000fe200078ec0ff */
        /* <DEDUP_REMOVED lines=11> */
[----:B0-----:R-:W-:-:S06]  /*b820*/  IADD3 R3, R7, 0xffffffe, RZ ;  /* 0x0ffffffe07037810 */ /* 0x001fcc0007ffe0ff */
        /* <DEDUP_REMOVED lines=14> */
[----:B------:R-:W-:-:S05]  /*b910*/  @P0 VIADD R2, R2, 0x1 ;  /* 0x0000000102020836 */ /* 0x000fca0000000000 */
[----:B------:R-:W-:Y:S02]  /*b920*/  @!P2 IADD3 R2, -R2, RZ, RZ ;  /* 0x000000ff0202a210 */ /* 0x000fe40007ffe1ff */
[----:B------:R-:W-:-:S07]  /*b930*/  @!P1 LOP3.LUT R2, RZ, R5, RZ, 0x33, !PT ;  /* 0x00000005ff029212 */ /* 0x000fce00078e33ff */
.L_x_6729:
[----:B------:R-:W-:Y:S05]  /*b940*/  BSYNC B0 ;  /* 0x0000000000007941 */ /* 0x000fea0003800000 */
.L_x_6728:
[-C--:B------:R-:W-:Y:S01]  /*b950*/  IMAD R35, R35, R2.reuse, RZ ;  /* 0x0000000223237224 */ /* 0x080fe200078e02ff */
[----:B------:R-:W-:Y:S04]  /*b960*/  BSSY B7, `(.L_x_6730) ;  /* 0x000036c000077945 */ /* 0x000fe80003800000 */
[----:B------:R-:W-:-:S04]  /*b970*/  VIADDMNMX R0, R35, R2, R0, PT ;  /* 0x0000000223007246 */ /* 0x000fc80003800100 */
        /* <DEDUP_REMOVED lines=20> */
.L_x_6731:
        /* <DEDUP_REMOVED lines=20> */
.L_x_6734:
[----:B------:R-:W-:Y:S05]  /*bc00*/  BSYNC B6 ;  /* 0x0000000000067941 */ /* 0x000fea0003800000 */
.L_x_6733:
        /* <DEDUP_REMOVED lines=20> */
.L_x_6737:
[----:B------:R0:W1:Y:S01]  /*bd50*/  LDC.64 R2, c[0x4][R26] ;  /* 0x010000001a027b82 */ /* 0x0000620000000a00 */
[----:B------:R-:W-:Y:S01]  /*bd60*/  ULDC.64 UR6, c[0x4][0x138] ;  /* 0x01004e0000067ab9 */ /* 0x000fe20000000a00 */
[----:B------:R-:W-:Y:S01]  /*bd70*/  ULDC.64 UR8, c[0x4][0x140] ;  /* 0x0100500000087ab9 */ /* 0x000fe20000000a00 */
[----:B------:R-:W-:Y:S01]  /*bd80*/  ULDC.64 UR4, c[0x4][0x60] ;  /* 0x0100180000047ab9 */ /* 0x000fe20000000a00 */
[----:B------:R-:W-:Y:S01]  /*bd90*/  MOV R4, UR6 ;  /* 0x0000000600047c02 */ /* 0x000fe20008000f00 */
[----:B------:R-:W-:Y:S01]  /*bda0*/  IMAD.U32 R5, RZ, RZ, UR7 ;  /* 0x00000007ff057e24 */ /* 0x000fe2000f8e00ff */
[----:B------:R-:W-:Y:S01]  /*bdb0*/  MOV R12, 0x1 ;  /* 0x00000001000c7802 */ /* 0x000fe20000000f00 */
[----:B------:R-:W-:Y:S02]  /*bdc0*/  IMAD.U32 R6, RZ, RZ, UR8 ;  /* 0x00000008ff067e24 */ /* 0x000fe4000f8e00ff */
[----:B------:R-:W-:Y:S02]  /*bdd0*/  IMAD.U32 R7, RZ, RZ, UR9 ;  /* 0x00000009ff077e24 */ /* 0x000fe4000f8e00ff */
[----:B------:R-:W-:-:S02]  /*bde0*/  IMAD.U32 R10, RZ, RZ, UR4 ;  /* 0x00000004ff0a7e24 */ /* 0x000fc4000f8e00ff */
[----:B------:R-:W-:Y:S02]  /*bdf0*/  IMAD.U32 R11, RZ, RZ, UR5 ;  /* 0x00000005ff0b7e24 */ /* 0x000fe4000f8e00ff */
[----:B------:R-:W-:Y:S02]  /*be00*/  IMAD.MOV.U32 R8, RZ, RZ, 0x70 ;  /* 0x00000070ff087424 */ /* 0x000fe400078e00ff */
[----:B0-----:R-:W-:-:S07]  /*be10*/  IMAD.MOV.U32 R13, RZ, RZ, RZ ;  /* 0x000000ffff0d7224 */ /* 0x001fce00078e00ff */
[----:B------:R-:W-:-:S07]  /*be20*/  LEPC R20, `(.L_x_6736) ;  /* 0x000000001014794e */ /* 0x000fce0000000000 */
[----:B-1----:R-:W-:Y:S05]  /*be30*/  CALL.ABS.NOINC R2 ;  /* 0x0000000002007343 */ /* 0x002fea0003c00000 */
.L_x_6736:
[----:B------:R-:W-:Y:S05]  /*be40*/  BSYNC B6 ;  /* 0x0000000000067941 */ /* 0x000fea0003800000 */
.L_x_6735:
[----:B------:R-:W2:Y:S01]  /*be50*/  LDL R26, [R1+0x18] ;  /* 0x00001800011a7983 */ /* 0x000ea20000100800 */
[----:B------:R-:W-:Y:S01]  /*be60*/  ULDC.64 UR4, c[0x0][0x9f8] ;  /* 0x00027e0000047ab9 */ /* 0x000fe20000000a00 */
[----:B------:R-:W0:Y:S01]  /*be70*/  LDC R10, c[0x0][0x430] ;  /* 0x00010c00ff0a7b82 */ /* 0x000e220000000800 */
[----:B------:R-:W-:Y:S01]  /*be80*/  ISETP.NE.U32.AND P0, PT, RZ, UR4, PT ;  /* 0x00000004ff007c0c */ /* 0x000fe2000bf05070 */
[----:B------:R-:W3:Y:S03]  /*be90*/  LDL R20, [R1+0x24] ;  /* 0x0000240001147983 */ /* 0x000ee60000100800 */
[----:B------:R-:W-:-:S13]  /*bea0*/  ISETP.NE.AND.EX P0, PT, RZ, UR5, PT, P0 ;  /* 0x00000005ff007c0c */ /* 0x000fda000bf05300 */
[----:B------:R-:W-:Y:S01]  /*beb0*/  @P0 IADD3 R2, P1, R23, UR4, RZ ;  /* 0x0000000417020c10 */ /* 0x000fe2000ff3e0ff */
[----:B------:R-:W1:Y:S01]  /*bec0*/  S2R R0, SR_TID.X ;  /* 0x0000000000007919 */ /* 0x000e620000002100 */
[----:B------:R-:W4:Y:S02]  /*bed0*/  S2R R21, SR_TID.X ;  /* 0x0000000000157919 */ /* 0x000f240000002100 */
[----:B------:R-:W-:Y:S01]  /*bee0*/  @P0 IADD3.X R3, R24, UR5, RZ, P1, !PT ;  /* 0x0000000518030c10 */ /* 0x000fe20008ffe4ff */
[----:B------:R-:W-:-:S04]  /*bef0*/  ULDC UR4, c[0x0][0x2f4] ;  /* 0x0000bd0000047ab9 */ /* 0x000fc80000000800 */
[----:B------:R2:W3:Y:S01]  /*bf00*/  @P0 LDG.E R32, desc[UR36][R2.64] ;  /* 0x0000002402200981 */ /* 0x0004e2000c1e1900 */
[----:B0-----:R-:W-:Y:S02]  /*bf10*/  ISETP.NE.AND P2, PT, R10, 0x1, PT ;  /* 0x000000010a00780c */ /* 0x001fe40003f45270 */
[----:B------:R-:W-:-:S11]  /*bf20*/  LOP3.LUT R27, R27, 0xfffffff7, RZ, 0xc0, !PT ;  /* 0xfffffff71b1b7812 */ /* 0x000fd600078ec0ff */
[----:B------:R-:W0:Y:S01]  /*bf30*/  @P2 LDC R7, c[0x0][0x434] ;  /* 0x00010d00ff072b82 */ /* 0x000e220000000800 */
[----:B------:R-:W-:Y:S01]  /*bf40*/  @P2 LOP3.LUT R27, R27, 0x8, RZ, 0xfc, !PT ;  /* 0x000000081b1b2812 */ /* 0x000fe200078efcff */
[----:B-1----:R-:W-:-:S06]  /*bf50*/  IMAD.SHL.U32 R0, R0, 0x10, RZ ;  /* 0x0000001000007824 */ /* 0x002fcc00078e00ff */
[----:B------:R-:W1:Y:S01]  /*bf60*/  @P2 LDC R5, c[0x0][0x438] ;  /* 0x00010e00ff052b82 */ /* 0x000e620000000800 */
[----:B----4-:R-:W-:Y:S02]  /*bf70*/  LOP3.LUT R21, R21, 0x7f, RZ, 0xc0, !PT ;  /* 0x0000007f15157812 */ /* 0x010fe400078ec0ff */
[----:B------:R-:W-:Y:S02]  /*bf80*/  LOP3.LUT R0, R0, 0x70, RZ, 0xc0, !PT ;  /* 0x0000007000007812 */ /* 0x000fe400078ec0ff */
[----:B------:R-:W-:Y:S02]  /*bf90*/  SHF.R.U32.HI R21, RZ, 0x3, R21 ;  /* 0x00000003ff157819 */ /* 0x000fe40000011615 */
[----:B------:R-:W-:Y:S01]  /*bfa0*/  LOP3.LUT R27, R27, 0xfffffffb, RZ, 0xc0, !PT ;  /* 0xfffffffb1b1b7812 */ /* 0x000fe200078ec0ff */
[----:B------:R-:W-:Y:S01]  /*bfb0*/  UMOV UR5, 0xffffffff ;  /* 0xffffffff00057882 */ /* 0x000fe20000000000 */
[----:B--2---:R-:W-:-:S04]  /*bfc0*/  VIADD R26, R26, 0xffffffff ;  /* 0xffffffff1a1a7836 */ /* 0x004fc80000000000 */
[----:B------:R-:W-:-:S05]  /*bfd0*/  IMAD.SHL.U32 R8, R26, 0x80, RZ ;  /* 0x000000801a087824 */ /* 0x000fca00078e00ff */
[----:B------:R-:W-:-:S04]  /*bfe0*/  LOP3.LUT R9, R8, R21, R0, 0xfe, !PT ;  /* 0x0000001508097212 */ /* 0x000fc800078efe00 */
[C---:B------:R-:W-:Y:S01]  /*bff0*/  ISETP.GE.AND P0, PT, R9.reuse, R34, PT ;  /* 0x000000220900720c */ /* 0x040fe20003f06270 */
[----:B------:R-:W-:-:S04]  /*c000*/  IMAD.IADD R0, R9, 0x1, R36 ;  /* 0x0000000109007824 */ /* 0x000fc800078e0224 */
[----:B0-----:R-:W-:-:S04]  /*c010*/  @P2 IMAD.HI.U32 R6, R0, R7, RZ ;  /* 0x0000000700062227 */ /* 0x001fc800078e00ff */
[----:B------:R-:W-:Y:S01]  /*c020*/  IMAD.MOV.U32 R4, RZ, RZ, R0 ;  /* 0x000000ffff047224 */ /* 0x000fe200078e0000 */
[----:B-1----:R-:W-:-:S03]  /*c030*/  @P2 SHF.R.U32.HI R4, RZ, R5, R6 ;  /* 0x00000005ff042219 */ /* 0x002fc60000011606 */
[----:B------:R-:W0:Y:S01]  /*c040*/  @!P0 LDC.64 R2, c[0x0][0x428] ;  /* 0x00010a00ff028b82 */ /* 0x000e220000000a00 */
[----:B------:R-:W-:Y:S02]  /*c050*/  IADD3 R5, -R4, RZ, RZ ;  /* 0x000000ff04057210 */ /* 0x000fe40007ffe1ff */
[----:B---3--:R-:W-:-:S03]  /*c060*/  SHF.R.S32.HI R37, RZ, 0x1f, R32 ;  /* 0x0000001fff257819 */ /* 0x008fc60000011420 */
[----:B------:R-:W-:Y:S01]  /*c070*/  IMAD R0, R10, R5, R0 ;  /* 0x000000050a007224 */ /* 0x000fe200078e0200 */
[--C-:B------:R-:W-:Y:S01]  /*c080*/  @!P0 SHF.R.S32.HI R5, RZ, 0x1f, R4.reuse ;  /* 0x0000001fff058819 */ /* 0x100fe20000011404 */
[-C--:B0-----:R-:W-:Y:S02]  /*c090*/  @!P0 IMAD R6, R37, R2.reuse, RZ ;  /* 0x0000000225068224 */ /* 0x081fe400078e02ff */
[----:B------:R-:W-:-:S04]  /*c0a0*/  @!P0 IMAD.WIDE.U32 R4, R32, R2, R4 ;  /* 0x0000000220048225 */ /* 0x000fc800078e0004 */
[----:B------:R-:W-:Y:S02]  /*c0b0*/  @!P0 IMAD R6, R32, R3, R6 ;  /* 0x0000000320068224 */ /* 0x000fe400078e0206 */
[----:B------:R-:W0:Y:S02]  /*c0c0*/  @!P0 LDC.64 R2, c[0x0][0x418] ;  /* 0x00010600ff028b82 */ /* 0x000e240000000a00 */
[----:B------:R-:W-:Y:S01]  /*c0d0*/  @!P0 IMAD.IADD R6, R5, 0x1, R6 ;  /* 0x0000000105068824 */ /* 0x000fe200078e0206 */
[----:B------:R-:W-:Y:S02]  /*c0e0*/  ISETP.NE.AND P2, PT, R20, 0x3, PT ;  /* 0x000000031400780c */ /* 0x000fe40003f45270 */
[----:B0-----:R-:W-:-:S04]  /*c0f0*/  @!P0 LEA R2, P1, R4, R2, 0x2 ;  /* 0x0000000204028211 */ /* 0x001fc800078210ff */
[----:B------:R-:W-:Y:S01]  /*c100*/  @!P0 LEA.HI.X R3, R4, R3, R6, 0x2, P1 ;  /* 0x0000000304038211 */ /* 0x000fe200008f1406 */
[----:B------:R-:W-:-:S06]  /*c110*/  IMAD.MOV.U32 R4, RZ, RZ, RZ ;  /* 0x000000ffff047224 */ /* 0x000fcc00078e00ff */
[----:B------:R0:W5:Y:S01]  /*c120*/  @!P0 LDG.E R4, desc[UR36][R2.64] ;  /* 0x0000002402048981 */ /* 0x000162000c1e1900 */
[----:B------:R-:W-:Y:S02]  /*c130*/  ISETP.GE.AND P0, PT, R30, UR4, PT ;  /* 0x000000041e007c0c */ /* 0x000fe4000bf06270 */
[----:B------:R-:W-:-:S04]  /*c140*/  @P2 LOP3.LUT R27, R27, 0x4, RZ, 0xfc, !PT ;  /* 0x000000041b1b2812 */ /* 0x000fc800078efcff */
[----:B------:R-:W-:-:S07]  /*c150*/  LOP3.LUT R27, R27, 0xfffffffd, RZ, 0xc0, !PT ;  /* 0xfffffffd1b1b7812 */ /* 0x000fce00078ec0ff */
[----:B------:R-:W-:Y:S02]  /*c160*/  @P0 LOP3.LUT R27, R27, 0x2, RZ, 0xfc, !PT ;  /* 0x000000021b1b0812 */ /* 0x000fe400078efcff */
[----:B------:R-:W-:Y:S02]  /*c170*/  ISETP.GE.AND P0, PT, R29, UR4, PT ;  /* 0x000000041d007c0c */ /* 0x000fe4000bf06270 */
[----:B------:R-:W-:-:S11]  /*c180*/  LOP3.LUT R27, R27, 0xfffffffe, RZ, 0xc0, !PT ;  /* 0xfffffffe1b1b7812 */ /* 0x000fd600078ec0ff */
[----:B------:R-:W-:Y:S01]  /*c190*/  @P0 LOP3.LUT R27, R27, 0x1, RZ, 0xfc, !PT ;  /* 0x000000011b1b0812 */ /* 0x000fe200078efcff */
[----:B0-----:R-:W-:Y:S06]  /*c1a0*/  BRA.DIV UR5, `(.L_x_6738) ;  /* 0x0000004205087947 */ /* 0x001fec000b800000 */
.L_x_6804:
[----:B------:R-:W-:Y:S01]  /*c1b0*/  LOP3.LUT R24, R18, 0xffff, RZ, 0xc0, !PT ;  /* 0x0000ffff12187812 */ /* 0x000fe200078ec0ff */
[----:B------:R-:W-:Y:S06]  /*c1c0*/  @!P2 BRA `(.L_x_6739) ;  /* 0x000000000004a947 */ /* 0x000fec0003800000 */
[----:B------:R-:W-:Y:S01]  /*c1d0*/  BPT.TRAP 0x1 ;  /* 0x000000040000795c */ /* 0x000fe20000300000 */
.L_x_6739:
        /* <DEDUP_REMOVED lines=23> */
.L_x_6805:
[----:B------:R-:W-:Y:S05]  /*c350*/  BSYNC B0 ;  /* 0x0000000000007941 */ /* 0x000fea0003800000 */
.L_x_6740:
[----:B------:R-:W1:Y:S01]  /*c360*/  S2R R9, SR_TID.X ;  /* 0x0000000000097919 */ /* 0x000e620000002100 */
[----:B------:R-:W-:Y:S01]  /*c370*/  ULDC.64 UR4, c[0x0][0x300] ;  /* 0x0000c00000047ab9 */ /* 0x000fe20000000a00 */
[----:B------:R-:W-:Y:S01]  /*c380*/  ULDC.64 UR6, c[0x0][0x2e8] ;  /* 0x0000ba0000067ab9 */ /* 0x000fe20000000a00 */
[----:B------:R-:W-:Y:S01]  /*c390*/  IMAD R5, R5, UR4, RZ ;  /* 0x0000000405057c24 */ /* 0x000fe2000f8e02ff */
[C---:B------:R-:W-:Y:S01]  /*c3a0*/  LOP3.LUT P3, RZ, R27.reuse, 0x2, RZ, 0xc0, !PT ;  /* 0x000000021bff7812 */ /* 0x040fe2000786c0ff */
[----:B0-----:R-:W-:Y:S01]  /*c3b0*/  IMAD.WIDE.U32 R2, R0, UR4, RZ ;  /* 0x0000000400027c25 */ /* 0x001fe2000f8e00ff */
[----:B------:R-:W-:-:S03]  /*c3c0*/  LOP3.LUT P2, RZ, R27, 0x1, RZ, 0xc0, !PT ;  /* 0x000000011bff7812 */ /* 0x000fc6000784c0ff */
[----:B------:R-:W-:Y:S01]  /*c3d0*/  IMAD R5, R0, UR5, R5 ;  /* 0x0000000500057c24 */ /* 0x000fe2000f8e0205 */
[----:B------:R-:W-:Y:S02]  /*c3e0*/  ULDC.64 UR4, c[0x0][0x310] ;  /* 0x0000c40000047ab9 */ /* 0x000fe40000000a00 */
[----:B------:R-:W-:Y:S02]  /*c3f0*/  IMAD R6, R6, UR4, RZ ;  /* 0x0000000406067c24 */ /* 0x000fe4000f8e02ff */
[----:B------:R-:W-:Y:S02]  /*c400*/  IMAD.IADD R3, R3, 0x1, R5 ;  /* 0x0000000103037824 */ /* 0x000fe400078e0205 */
[C---:B------:R-:W-:Y:S02]  /*c410*/  IMAD R6, R4.reuse, UR5, R6 ;  /* 0x0000000504067c24 */ /* 0x040fe4000f8e0206 */
[----:B------:R-:W-:Y:S01]  /*c420*/  IMAD.WIDE.U32 R2, R4, UR4, R2 ;  /* 0x0000000404027c25 */ /* 0x000fe2000f8e0002 */
[----:B------:R-:W-:-:S03]  /*c430*/  ULDC.64 UR4, c[0x0][0x308] ;  /* 0x0000c20000047ab9 */ /* 0x000fc60000000a00 */
[----:B------:R-:W-:Y:S01]  /*c440*/  IMAD R5, R25, 0x4000, R33 ;  /* 0x0000400019057824 */ /* 0x000fe200078e0221 */
[----:B------:R-:W-:-:S03]  /*c450*/  IADD3 R3, R3, R6, RZ ;  /* 0x0000000603037210 */ /* 0x000fc60007ffe0ff */
[C---:B------:R-:W-:Y:S01]  /*c460*/  IMAD.WIDE.U32 R2, R24.reuse, UR4, R2 ;  /* 0x0000000418027c25 */ /* 0x040fe2000f8e0002 */
[----:B------:R-:W-:Y:S01]  /*c470*/  UMOV UR4, 0xffffffff ;  /* 0xffffffff00047882 */ /* 0x000fe20000000000 */
[----:B-1----:R-:W-:Y:S02]  /*c480*/  LOP3.LUT R9, R9, 0x7f, RZ, 0xc0, !PT ;  /* 0x0000007f09097812 */ /* 0x002fe400078ec0ff */
[----:B------:R-:W-:Y:S01]  /*c490*/  IMAD R0, R24, UR5, R3 ;  /* 0x0000000518007c24 */ /* 0x000fe2000f8e0203 */
[C---:B------:R-:W-:Y:S02]  /*c4a0*/  LEA R4, P0, R2.reuse, UR6, 0x1 ;  /* 0x0000000602047c11 */ /* 0x040fe4000f8008ff */
[----:B------:R-:W-:Y:S02]  /*c4b0*/  SHF.R.U32.HI R9, RZ, 0x3, R9 ;  /* 0x00000003ff097819 */ /* 0x000fe40000011609 */
[----:B------:R-:W-:Y:S02]  /*c4c0*/  LEA.HI.X R0, R2, UR7, R0, 0x1, P0 ;  /* 0x0000000702007c11 */ /* 0x000fe400080f0c00 */
[----:B------:R-:W-:-:S04]  /*c4d0*/  IADD3 R6, -R9, R34, -R8 ;  /* 0x0000002209067210 */ /* 0x000fc80007ffe908 */
        /* <DEDUP_REMOVED lines=71> */
[----:B------:R-:W1:Y:S04]  /*c950*/  SHFL.IDX PT, R2, R0, 0x6, 0x181f ;  /* 0x00d81f0000027f89 */ /* 0x000e6800000e0000 */
[----:B------:R-:W2:Y:S01]  /*c960*/  SHFL.IDX PT, R0, R0, 0x7, 0x181f ;  /* 0x00f81f0000007f89 */ /* 0x000ea200000e0000 */
[----:B0-----:R-:W-:-:S04]  /*c970*/  @P1 LEA R3, P0, R30, R3, 0x1 ;  /* 0x000000031e031211 */ /* 0x001fc800078008ff */
[----:B-1----:R-:W-:-:S04]  /*c980*/  @P1 IADD3.X R2, RZ, R2, RZ, P0, !PT ;  /* 0x00000002ff021210 */ /* 0x002fc800007fe4ff */
[----:B------:R-:W-:-:S04]  /*c990*/  @P1 LOP3.LUT R3, R3, R2, RZ, 0x3c, !PT ;  /* 0x0000000203031212 */ /* 0x000fc800078e3cff */
[----:B------:R-:W-:-:S04]  /*c9a0*/  @P1 LOP3.LUT R2, R3, R2, RZ, 0x3c, !PT ;  /* 0x0000000203021212 */ /* 0x000fc800078e3cff */
[----:B------:R-:W-:-:S05]  /*c9b0*/  @P1 LOP3.LUT R3, R3, R2, RZ, 0x3c, !PT ;  /* 0x0000000203031212 */ /* 0x000fca00078e3cff */
[----:B------:R-:W-:Y:S04]  /*c9c0*/  @P1 LDGSTS.E.BYPASS.LTC128B.128 [R8+0x1b400], desc[UR36][R2.64], !P3 ;  /* 0x1b40000002081fae */ /* 0x000fe8000d901d64 */
[----:B------:R0:W-:Y:S04]  /*c9d0*/  @P1 LDGSTS.E.BYPASS.LTC128B.128 [R8+0x1f400], desc[UR36][R2.64+0x80], !P2 ;  /* 0x1f40008002081fae */ /* 0x0001e8000d101d64 */
[----:B0-2---:R0:W1:Y:S02]  /*c9e0*/  SHFL.IDX PT, R2, R4, 0x7, 0x181f ;  /* 0x00f81f0004027f89 */ /* 0x00506400000e0000 */
.L_x_6823:
        /* <DEDUP_REMOVED lines=8> */
[----:B------:R1:W-:Y:S01]  /*ca70*/  @P0 LDGSTS.E.BYPASS.LTC128B.128 [R5+0x1fc00], desc[UR36][R2.64+0x80], !P2 ;  /* 0x1fc0008002050fae */ /* 0x0003e2000d101d64 */
[----:B------:R-:W-:Y:S01]  /*ca80*/  PLOP3.LUT P0, PT, PT, PT, PT, 0x80, 0x0 ;  /* 0x000000000000781c */ /* 0x000fe20003f0f070 */
[----:B------:R-:W-:-:S12]  /*ca90*/  NOP ;  /* 0x0000000000007918 */ /* 0x000fd80000000000 */
.L_x_6743:
        /* <DEDUP_REMOVED lines=11> */
.L_x_6744:
[----:B-1----:R1:W5:Y:S01]  /*cb50*/  LDL.LU R3, [R1+0x8] ;  /* 0x0000080001037983 */ /* 0x0023620000300800 */
[----:B------:R1:W-:Y:S03]  /*cb60*/  SYNCS.ARRIVE.TRANS64.A1T0 RZ, [R7+URZ+0x28830], RZ ;  /* 0x028830ff07ff79a7 */ /* 0x0003e6000810003f */
[----:B0-----:R1:W5:Y:S02]  /*cb70*/  LDL.LU R4, [R1+0x10] ;  /* 0x0000100001047983 */ /* 0x0013640000300800 */
[----:B------:R-:W-:Y:S05]  /*cb80*/  WARPSYNC.ALL ;  /* 0x0000000000007948 */ /* 0x000fea0003800000 */
[----:B------:R-:W-:Y:S01]  /*cb90*/  ULDC.64 UR4, c[0x0][0x298] ;  /* 0x0000a60000047ab9 */ /* 0x000fe20000000a00 */
[----:B------:R-:W-:Y:S01]  /*cba0*/  VIADD R2, R22, 0x10400 ;  /* 0x0001040016027836 */ /* 0x000fe20000000000 */
[----:B------:R-:W-:Y:S01]  /*cbb0*/  BAR.SYNC.DEFER_BLOCKING 0x8, 0x180 ;  /* 0x0206000000007b1d */ /* 0x000fe20000010000 */
[----:B------:R-:W-:-:S03]  /*cbc0*/  LOP3.LUT P1, RZ, R27, 0x10, RZ, 0xc0, !PT ;  /* 0x000000101bff7812 */ /* 0x000fc6000782c0ff */
[----:B------:R-:W-:Y:S02]  /*cbd0*/  LOP3.LUT P0, RZ, R2, 0x3ff, RZ, 0xc0, !PT ;  /* 0x000003ff02ff7812 */ /* 0x000fe4000780c0ff */
[----:B------:R-:W-:Y:S01]  /*cbe0*/  BSSY B6, `(.L_x_6745) ;  /* 0x000001c000067945 */ /* 0x000fe20003800000 */
[----:B------:R-:W-:Y:S02]  /*cbf0*/  SEL R31, R31, RZ, !P1 ;  /* 0x000000ff1f1f7207 */ /* 0x000fe40004800000 */
[----:B-----5:R-:W-:Y:S02]  /*cc00*/  SHF.R.S32.HI R0, RZ, 0x1f, R3 ;  /* 0x0000001fff007819 */ /* 0x020fe40000011403 */
[----:B------:R-:W-:-:S03]  /*cc10*/  SEL R4, R4, RZ, !P1 ;  /* 0x000000ff04047207 */ /* 0x000fc60004800000 */
[----:B------:R-:W-:-:S04]  /*cc20*/  IMAD R0, R0, UR4, RZ ;  /* 0x0000000400007c24 */ /* 0x000fc8000f8e02ff */
[C---:B------:R-:W-:Y:S02]  /*cc30*/  IMAD R0, R3.reuse, UR5, R0 ;  /* 0x0000000503007c24 */ /* 0x040fe4000f8e0200 */
[----:B------:R-:W-:-:S04]  /*cc40*/  IMAD.WIDE.U32 R2, R3, UR4, RZ ;  /* 0x0000000403027c25 */ /* 0x000fc8000f8e00ff */
[----:B------:R-:W-:Y:S01]  /*cc50*/  IMAD.IADD R0, R3, 0x1, R0 ;  /* 0x0000000103007824 */ /* 0x000fe200078e0200 */
[----:B------:R0:W-:Y:S04]  /*cc60*/  STL.64 [R1+0x8], R2 ;  /* 0x0000080201007387 */ /* 0x0001e80000100a00 */
[----:B------:R0:W-:Y:S04]  /*cc70*/  STL [R1+0x1c], R4 ;  /* 0x00001c0401007387 */ /* 0x0001e80000100800 */
[----:B------:R0:W-:Y:S01]  /*cc80*/  STL [R1+0x10], R0 ;  /* 0x0000100001007387 */ /* 0x0001e20000100800 */
[----:B------:R-:W-:Y:S05]  /*cc90*/  @!P0 BRA `(.L_x_6746) ;  /* 0x0000000000408947 */ /* 0x000fea0003800000 */
        /* <DEDUP_REMOVED lines=8> */
[----:B------:R-:W-:Y:S01]  /*cd20*/  MOV R13, RZ ;  /* 0x000000ff000d7202 */ /* 0x000fe20000000f00 */
[----:B-1----:R-:W-:Y:S02]  /*cd30*/  IMAD.U32 R7, RZ, RZ, UR7 ;  /* 0x00000007ff077e24 */ /* 0x002fe4000f8e00ff */
[----:B------:R-:W-:-:S02]  /*cd40*/  IMAD.U32 R10, RZ, RZ, UR8 ;  /* 0x00000008ff0a7e24 */ /* 0x000fc4000f8e00ff */
[----:B------:R-:W-:Y:S02]  /*cd50*/  IMAD.U32 R11, RZ, RZ, UR9 ;  /* 0x00000009ff0b7e24 */ /* 0x000fe4000f8e00ff */
[----:B------:R-:W-:Y:S02]  /*cd60*/  IMAD.MOV.U32 R8, RZ, RZ, 0x70 ;  /* 0x00000070ff087424 */ /* 0x000fe400078e00ff */
[----:B------:R-:W-:-:S07]  /*cd70*/  IMAD.MOV.U32 R12, RZ, RZ, 0x1 ;  /* 0x00000001ff0c7424 */ /* 0x000fce00078e00ff */
[----:B------:R-:W-:-:S07]  /*cd80*/  LEPC R20, `(.L_x_6746) ;  /* 0x000000001014794e */ /* 0x000fce0000000000 */
[----:B0-----:R-:W-:Y:S05]  /*cd90*/  CALL.ABS.NOINC R2 ;  /* 0x0000000002007343 */ /* 0x001fea0003c00000 */
.L_x_6746:
[----:B------:R-:W-:Y:S05]  /*cda0*/  BSYNC B6 ;  /* 0x0000000000067941 */ /* 0x000fea0003800000 */
.L_x_6745:
[----:B------:R-:W2:Y:S01]  /*cdb0*/  LDL.LU R20, [R1+0x1c] ;  /* 0x00001c0001147983 */ /* 0x000ea20000300800 */
[----:B------:R-:W-:Y:S01]  /*cdc0*/  ULDC.64 UR4, c[0x0][0x2d8] ;  /* 0x0000b60000047ab9 */ /* 0x000fe20000000a00 */
[----:B------:R-:W3:Y:S02]  /*cdd0*/  LDC R6, c[0x0][0x448] ;  /* 0x00011200ff067b82 */ /* 0x000ee40000000800 */
[----:B------:R-:W4:Y:S04]  /*cde0*/  LDL.LU R21, [R1+0x10] ;  /* 0x0000100001157983 */ /* 0x000f280000300800 */
[----:B0-----:R-:W4:Y:S04]  /*cdf0*/  LDL.LU.64 R2, [R1+0x8] ;  /* 0x0000080001027983 */ /* 0x001f280000300a00 */
[----:B------:R0:W5:Y:S01]  /*ce00*/  LDL R9, [R1] ;  /* 0x0000000001097983 */ /* 0x0001620000100800 */
[----:B---3--:R-:W-:Y:S01]  /*ce10*/  ISETP.NE.AND P0, PT, R6, 0x1, PT ;  /* 0x000000010600780c */ /* 0x008fe20003f05270 */
[----:B------:R-:W-:-:S12]  /*ce20*/  IMAD.SHL.U32 R4, R17, 0x80, RZ ;  /* 0x0000008011047824 */ /* 0x000fd800078e00ff */
[----:B-1----:R-:W1:Y:S01]  /*ce30*/  @P0 LDC R7, c[0x0][0x450] ;  /* 0x00011400ff070b82 */ /* 0x002e620000000800 */
[----:B----4-:R-:W-:Y:S02]  /*ce40*/  IMAD.MOV.U32 R3, RZ, RZ, R21 ;  /* 0x000000ffff037224 */ /* 0x010fe400078e0015 */
[----:B------:R-:W3:Y:S01]  /*ce50*/  S2R R21, SR_TID.X ;  /* 0x0000000000157919 */ /* 0x000ee20000002100 */
[----:B------:R-:W-:-:S04]  /*ce60*/  IMAD.WIDE.U32 R2, R24, UR4, R2 ;  /* 0x0000000418027c25 */ /* 0x000fc8000f8e0002 */
[----:B------:R-:W-:Y:S01]  /*ce70*/  IMAD R3, R24, UR5, R3 ;  /* 0x0000000518037c24 */ /* 0x000fe2000f8e0203 */
[----:B------:R-:W-:Y:S02]  /*ce80*/  ULDC.64 UR4, c[0x0][0x2e0] ;  /* 0x0000b80000047ab9 */ /* 0x000fe40000000a00 */
[----:B--2---:R-:W-:Y:S02]  /*ce90*/  IMAD R0, R20, UR4, RZ ;  /* 0x0000000414007c24 */ /* 0x004fe4000f8e02ff */
[----:B------:R-:W2:Y:S01]  /*cea0*/  S2R R20, SR_TID.X ;  /* 0x0000000000147919 */ /* 0x000ea20000002100 */
[----:B------:R-:W-:-:S04]  /*ceb0*/  IMAD.WIDE.U32 R2, R31, UR4, R2 ;  /* 0x000000041f027c25 */ /* 0x000fc8000f8e0002 */
[----:B------:R-:W-:Y:S01]  /*cec0*/  IMAD R0, R31, UR5, R0 ;  /* 0x000000051f007c24 */ /* 0x000fe2000f8e0200 */
[----:B------:R-:W-:-:S03]  /*ced0*/  ULDC.64 UR4, c[0x0][0x2d0] ;  /* 0x0000b40000047ab9 */ /* 0x000fc60000000a00 */
[----:B------:R-:W-:Y:S02]  /*cee0*/  IMAD.IADD R3, R3, 0x1, R0 ;  /* 0x0000000103037824 */ /* 0x000fe400078e0200 */
[----:B------:R-:W4:Y:S01]  /*cef0*/  @P0 LDC R0, c[0x0][0x44c] ;  /* 0x00011300ff000b82 */ /* 0x000f220000000800 */
[----:B--2---:R-:W-:-:S04]  /*cf00*/  LOP3.LUT R20, R20, 0x7f, RZ, 0xc0, !PT ;  /* 0x0000007f14147812 */ /* 0x004fc800078ec0ff */
[----:B------:R-:W-:Y:S02]  /*cf10*/  SHF.R.U32.HI R10, RZ, 0x3, R20 ;  /* 0x00000003ff0a7819 */ /* 0x000fe40000011614 */
[----:B------:R0:W5:Y:S01]  /*cf20*/  LDL R20, [R1+0x14] ;  /* 0x0000140001147983 */ /* 0x0001620000100800 */
[----:B---3--:R-:W-:-:S05]  /*cf30*/  IMAD.SHL.U32 R5, R21, 0x10, RZ ;  /* 0x0000001015057824 */ /* 0x008fca00078e00ff */
[----:B------:R-:W-:-:S04]  /*cf40*/  LOP3.LUT R5, R5, 0x70, RZ, 0xc0, !PT ;  /* 0x0000007005057812 */ /* 0x000fc800078ec0ff */
[----:B------:R-:W-:-:S05]  /*cf50*/  LOP3.LUT R8, R4, R10, R5, 0xfe, !PT ;  /* 0x0000000a04087212 */ /* 0x000fca00078efe05 */
[----:B----4-:R-:W-:-:S04]  /*cf60*/  @P0 IMAD.HI.U32 R0, R8, R0, RZ ;  /* 0x0000000008000227 */ /* 0x010fc800078e00ff */
[----:B------:R-:W-:Y:S01]  /*cf70*/  IMAD.MOV.U32 R5, RZ, RZ, R8 ;  /* 0x000000ffff057224 */ /* 0x000fe200078e0008 */
[----:B-1----:R-:W-:-:S05]  /*cf80*/  @P0 SHF.R.U32.HI R5, RZ, R7, R0 ;  /* 0x00000007ff050219 */ /* 0x002fca0000011600 */
[----:B------:R-:W-:-:S04]  /*cf90*/  IMAD.MOV R7, RZ, RZ, -R5 ;  /* 0x000000ffff077224 */ /* 0x000fc800078e0a05 */
[----:B------:R-:W-:Y:S01]  /*cfa0*/  IMAD R0, R6, R7, R8 ;  /* 0x0000000706007224 */ /* 0x000fe200078e0208 */
[----:B------:R-:W-:Y:S01]  /*cfb0*/  SHF.R.S32.HI R7, RZ, 0x1f, R5 ;  /* 0x0000001fff077819 */ /* 0x000fe20000011405 */
[----:B------:R-:W-:-:S04]  /*cfc0*/  IMAD.WIDE.U32 R2, R5, UR4, R2 ;  /* 0x0000000405027c25 */ /* 0x000fc8000f8e0002 */
        /* <DEDUP_REMOVED lines=13> */
[----:B------:R-:W-:Y:S02]  /*d0a0*/  LEA.HI.X R5, R2, UR5, R5, 0x1, P0 ;  /* 0x0000000502057c11 */ /* 0x000fe400080f0c05 */
[----:B------:R-:W-:Y:S01]  /*d0b0*/  ISETP.GE.AND P0, PT, R30, UR4, PT ;  /* 0x000000041e007c0c */ /* 0x000fe2000bf06270 */
[----:B------:R-:W-:-:S03]  /*d0c0*/  UMOV UR4, 0xffffffff ;  /* 0xffffffff00047882 */ /* 0x000fc60000000000 */
[----:B0-----:R-:W-:Y:S09]  /*d0d0*/  BRA.DIV UR4, `(.L_x_6747) ;  /* 0x0000003e04507947 */ /* 0x001ff2000b800000 */
        /* <DEDUP_REMOVED lines=11> */
[----:B------:R1:W-:Y:S01]  /*d190*/  @!P2 LDGSTS.E.BYPASS.LTC128B.128 [R9+0x14400], desc[UR36][R2.64+0x80], !P1 ;  /* 0x144000800209afae */ /* 0x0003e2000c901d64 */
[----:B------:R-:W-:-:S03]  /*d1a0*/  ISETP.GE.AND P2, PT, R7, R6, PT ;  /* 0x000000060700720c */ /* 0x000fc60003f46270 */
[----:B-1----:R-:W1:Y:S10]  /*d1b0*/  SHFL.IDX PT, R2, R5, 0x1, 0x181f ;  /* 0x00381f0005027f89 */ /* 0x002e7400000e0000 */
[----:B0-----:R-:W-:-:S05]  /*d1c0*/  @!P2 LEA R14, P3, R30, R14, 0x1 ;  /* 0x0000000e1e0ea211 */ /* 0x001fca00078608ff */
[----:B-1----:R-:W-:Y:S01]  /*d1d0*/  @!P2 IMAD.X R7, RZ, RZ, R2, P3 ;  /* 0x000000ffff07a224 */ /* 0x002fe200018e0602 */
[----:B------:R-:W-:Y:S02]  /*d1e0*/  @!P2 MOV R2, R14 ;  /* 0x0000000e0002a202 */ /* 0x000fe40000000f00 */
[----:B------:R-:W0:Y:S01]  /*d1f0*/  SHFL.IDX PT, R14, R0, 0x2, 0x181f ;  /* 0x00581f00000e7f89 */ /* 0x000e2200000e0000 */
[----:B------:R-:W-:Y:S02]  /*d200*/  @!P2 IMAD.MOV.U32 R3, RZ, RZ, R7 ;  /* 0x000000ffff03a224 */ /* 0x000fe400078e0007 */
[----:B------:R-:W-:-:S03]  /*d210*/  VIADD R7, R4, 0x20 ;  /* 0x0000002004077836 */ /* 0x000fc60000000000 */
        /* <DEDUP_REMOVED lines=11> */
[----:B------:R1:W-:Y:S01]  /*d2d0*/  @!P2 LDGSTS.E.BYPASS.LTC128B.128 [R9+0x15400], desc[UR36][R2.64+0x80], !P1 ;  /* 0x154000800209afae */ /* 0x0003e2000c901d64 */
[----:B------:R-:W-:-:S03]  /*d2e0*/  ISETP.GE.AND P2, PT, R7, R6, PT ;  /* 0x000000060700720c */ /* 0x000fc60003f46270 */
[----:B-1----:R-:W1:Y:S10]  /*d2f0*/  SHFL.IDX PT, R2, R5, 0x3, 0x181f ;  /* 0x00781f0005027f89 */ /* 0x002e7400000e0000 */
[----:B0-----:R-:W-:-:S04]  /*d300*/  @!P2 LEA R14, P3, R30, R14, 0x1 ;  /* 0x0000000e1e0ea211 */ /* 0x001fc800078608ff */
[----:B-1----:R-:W-:Y:S01]  /*d310*/  @!P2 IADD3.X R7, RZ, R2, RZ, P3, !PT ;  /* 0x00000002ff07a210 */ /* 0x002fe20001ffe4ff */
[----:B------:R-:W-:Y:S02]  /*d320*/  @!P2 IMAD.MOV.U32 R2, RZ, RZ, R14 ;  /* 0x000000ffff02a224 */ /* 0x000fe400078e000e */
[----:B------:R-:W0:Y:S02]  /*d330*/  SHFL.IDX PT, R14, R0, 0x4, 0x181f ;  /* 0x00981f00000e7f89 */ /* 0x000e2400000e0000 */
        /* <DEDUP_REMOVED lines=30> */
[----:B------:R1:W2:Y:S01]  /*d520*/  SHFL.IDX PT, R14, R0, 0x7, 0x181f ;  /* 0x00f81f00000e7f89 */ /* 0x0002a200000e0000 */
[----:B------:R-:W-:-:S05]  /*d530*/  @!P2 MOV R3, R7 ;  /* 0x000000070003a202 */ /* 0x000fca0000000f00 */
[----:B------:R1:W-:Y:S04]  /*d540*/  @!P2 LDGSTS.E.BYPASS.LTC128B.128 [R9+0x13400], desc[UR36][R2.64], !P0 ;  /* 0x134000000209afae */ /* 0x0003e8000c101d64 */
[----:B0-----:R1:W-:Y:S02]  /*d550*/  @!P2 LDGSTS.E.BYPASS.LTC128B.128 [R9+0x17400], desc[UR36][R2.64+0x80], !P1 ;  /* 0x174000800209afae */ /* 0x0013e4000c901d64 */
.L_x_6840:
        /* <DEDUP_REMOVED lines=10> */
[----:B------:R0:W-:Y:S02]  /*d600*/  LDGSTS.E.BYPASS.LTC128B.128 [R9+0x17c00], desc[UR36][R2.64+0x80], !P1 ;  /* 0x17c0008002097fae */ /* 0x0001e4000c901d64 */
.L_x_6749:
[----:B------:R-:W-:Y:S05]  /*d610*/  BSYNC B0 ;  /* 0x0000000000007941 */ /* 0x000fea0003800000 */
.L_x_6748:
[----:B------:R-:W-:Y:S01]  /*d620*/  NOP ;  /* 0x0000000000007918 */ /* 0x000fe20000000000 */
[----:B------:R-:W-:-:S13]  /*d630*/  PLOP3.LUT P0, PT, PT, PT, PT, 0x80, 0x0 ;  /* 0x000000000000781c */ /* 0x000fda0003f0f070 */
.L_x_6750:
        /* <DEDUP_REMOVED lines=18> */
[----:B---3--:R-:W-:-:S05]  /*d760*/  VIADD R6, R2, 0xfffffffe ;  /* 0xfffffffe02067836 */ /* 0x008fca0000000000 */
[----:B------:R-:W-:Y:S01]  /*d770*/  ISETP.GE.AND P0, PT, R6, R35, PT ;  /* 0x000000230600720c */ /* 0x000fe20003f06270 */
[----:B01----:R-:W-:-:S12]  /*d780*/  @!P1 BRA `(.L_x_6752) ;  /* 0x0000004000249947 */ /* 0x003fd80003800000 */
.L_x_6841:
[----:B------:R-:W-:Y:S05]  /*d790*/  BSYNC B0 ;  /* 0x0000000000007941 */ /* 0x000fea0003800000 */
.L_x_6751:
[----:B------:R-:W-:Y:S04]  /*d7a0*/  BSSY B0, `(.L_x_6753) ;  /* 0x0000108000007945 */ /* 0x000fe80003800000 */
[----:B------:R-:W-:Y:S05]  /*d7b0*/  @!P0 BRA `(.L_x_6754) ;  /* 0x0000001000188947 */ /* 0x000fea0003800000 */
[----:B------:R-:W-:Y:S01]  /*d7c0*/  ULDC UR4, c[0x0][0x2f4] ;  /* 0x0000bd0000047ab9 */ /* 0x000fe20000000800 */
[----:B------:R-:W-:Y:S01]  /*d7d0*/  IMAD.MOV.U32 R10, RZ, RZ, R25 ;  /* 0x000000ffff0a7224 */ /* 0x000fe200078e0019 */
[----:B------:R-:W-:Y:S01]  /*d7e0*/  ISETP.GE.AND P2, PT, R30, UR4, PT ;  /* 0x000000041e007c0c */ /* 0x000fe2000bf46270 */
[----:B------:R-:W-:Y:S01]  /*d7f0*/  IMAD.MOV.U32 R31, RZ, RZ, R26 ;  /* 0x000000ffff1f7224 */ /* 0x000fe200078e001a */
[----:B------:R-:W-:Y:S02]  /*d800*/  ISETP.GE.AND P1, PT, R29, UR4, PT ;  /* 0x000000041d007c0c */ /* 0x000fe4000bf26270 */
[----:B------:R-:W-:-:S11]  /*d810*/  MOV R17, R28 ;  /* 0x0000001c00117202 */ /* 0x000fd60000000f00 */
.L_x_6767:
[----:B0-----:R-:W0:Y:S01]  /*d820*/  S2R R3, SR_TID.X ;  /* 0x0000000000037919 */ /* 0x001e220000002100 */
[----:B------:R-:W1:Y:S01]  /*d830*/  LDC R4, c[0x0][0x430] ;  /* 0x00010c00ff047b82 */ /* 0x000e620000000800 */
[----:B------:R-:W3:Y:S01]  /*d840*/  LDL R9, [R1+0x24] ;  /* 0x0000240001097983 */ /* 0x000ee20000100800 */
[----:B-1----:R-:W-:Y:S02]  /*d850*/  ISETP.NE.AND P0, PT, R4, 0x1, PT ;  /* 0x000000010400780c */ /* 0x002fe40003f05270 */
[----:B0-----:R-:W-:-:S04]  /*d860*/  LOP3.LUT R0, R3, 0x7f, RZ, 0xc0, !PT ;  /* 0x0000007f03007812 */ /* 0x001fc800078ec0ff */
[----:B------:R-:W-:-:S07]  /*d870*/  SHF.R.U32.HI R5, RZ, 0x3, R0 ;  /* 0x00000003ff057819 */ /* 0x000fce0000011600 */
[----:B------:R-:W0:Y:S01]  /*d880*/  @P0 LDC R0, c[0x0][0x434] ;  /* 0x00010d00ff000b82 */ /* 0x000e220000000800 */
[----:B------:R-:W-:-:S07]  /*d890*/  IMAD.SHL.U32 R4, R3, 0x10, RZ ;  /* 0x0000001003047824 */ /* 0x000fce00078e00ff */
[----:B------:R-:W1:Y:S01]  /*d8a0*/  @P0 LDC R3, c[0x0][0x438] ;  /* 0x00010e00ff030b82 */ /* 0x000e620000000800 */
[----:B------:R-:W-:Y:S01]  /*d8b0*/  IMAD R7, R6, 0x80, R5 ;  /* 0x0000008006077824 */ /* 0x000fe200078e0205 */
[----:B------:R-:W-:-:S04]  /*d8c0*/  LOP3.LUT R4, R4, 0x70, RZ, 0xc0, !PT ;  /* 0x0000007004047812 */ /* 0x000fc800078ec0ff */
[----:B------:R-:W-:Y:S01]  /*d8d0*/  IADD3 R7, R4, R7, R36 ;  /* 0x0000000704077210 */ /* 0x000fe20007ffe024 */
[----:B------:R-:W-:Y:S05]  /*d8e0*/  YIELD ;  /* 0x0000000000007946 */ /* 0x000fea0003800000 */
[----:B------:R-:W-:Y:S01]  /*d8f0*/  IMAD.MOV.U32 R8, RZ, RZ, R7 ;  /* 0x000000ffff087224 */ /* 0x000fe200078e0007 */
[----:B------:R-:W-:Y:S01]  /*d900*/  ULDC.64 UR4, c[0x0][0x428] ;  /* 0x00010a0000047ab9 */ /* 0x000fe20000000a00 */
[----:B0-----:R-:W-:-:S05]  /*d910*/  @P0 IMAD.HI.U32 R0, R7, R0, RZ ;  /* 0x0000000007000227 */ /* 0x001fca00078e00ff */
[----:B-1----:R-:W-:Y:S01]  /*d920*/  @P0 SHF.R.U32.HI R8, RZ, R3, R0 ;  /* 0x00000003ff080219 */ /* 0x002fe20000011600 */
[----:B------:R-:W-:-:S03]  /*d930*/  IMAD R5, R37, UR4, RZ ;  /* 0x0000000425057c24 */ /* 0x000fc6000f8e02ff */
[--C-:B------:R-:W-:Y:S01]  /*d940*/  SHF.R.S32.HI R3, RZ, 0x1f, R8.reuse ;  /* 0x0000001fff037819 */ /* 0x100fe20000011408 */
[----:B------:R-:W-:Y:S02]  /*d950*/  IMAD.MOV.U32 R2, RZ, RZ, R8 ;  /* 0x000000ffff027224 */ /* 0x000fe400078e0008 */
[C---:B------:R-:W-:Y:S02]  /*d960*/  IMAD R5, R32.reuse, UR5, R5 ;  /* 0x0000000520057c24 */ /* 0x040fe4000f8e0205 */
[----:B------:R-:W-:Y:S01]  /*d970*/  IMAD.WIDE.U32 R2, R32, UR4, R2 ;  /* 0x0000000420027c25 */ /* 0x000fe2000f8e0002 */
[----:B------:R-:W-:-:S03]  /*d980*/  ULDC.64 UR4, c[0x0][0x418] ;  /* 0x0001060000047ab9 */ /* 0x000fc60000000a00 */
[----:B------:R-:W-:Y:S01]  /*d990*/  IMAD.IADD R3, R5, 0x1, R3 ;  /* 0x0000000105037824 */ /* 0x000fe200078e0203 */
[----:B------:R-:W-:Y:S01]  /*d9a0*/  LEA R4, P0, R2, UR4, 0x2 ;  /* 0x0000000402047c11 */ /* 0x000fe2000f8010ff */
[----:B------:R-:W-:-:S03]  /*d9b0*/  ULDC UR4, c[0x0][0x430] ;  /* 0x00010c0000047ab9 */ /* 0x000fc60000000800 */
[----:B------:R-:W-:-:S05]  /*d9c0*/  LEA.HI.X R5, R2, UR5, R3, 0x2, P0 ;  /* 0x0000000502057c11 */ /* 0x000fca00080f1403 */
[----:B------:R0:W4:Y:S01]  /*d9d0*/  LDG.E R0, desc[UR36][R4.64] ;  /* 0x0000002404007981 */ /* 0x000122000c1e1900 */
[----:B------:R-:W-:Y:S01]  /*d9e0*/  IADD3 R25, R10, 0x1, RZ ;  /* 0x000000010a197810 */ /* 0x000fe20007ffe0ff */
[----:B------:R-:W-:-:S03]  /*d9f0*/  IMAD.MOV R2, RZ, RZ, -R8 ;  /* 0x000000ffff027224 */ /* 0x000fc600078e0a08 */
[----:B------:R-:W-:-:S04]  /*da00*/  ISETP.NE.AND P0, PT, R25, 0x2, PT ;  /* 0x000000021900780c */ /* 0x000fc80003f05270 */
[----:B------:R-:W-:Y:S01]  /*da10*/  SEL R28, RZ, 0x1, P0 ;  /* 0x00000001ff1c7807 */ /* 0x000fe20000000000 */
[----:B0-----:R-:W-:Y:S01]  /*da20*/  IMAD R4, R2, UR4, R7 ;  /* 0x0000000402047c24 */ /* 0x001fe2000f8e0207 */
[----:B------:R-:W-:Y:S01]  /*da30*/  SEL R25, R25, RZ, P0 ;  /* 0x000000ff19197207 */ /* 0x000fe20000000000 */
[----:B------:R-:W-:Y:S01]  /*da40*/  IMAD.MOV.U32 R26, RZ, RZ, R6 ;  /* 0x000000ffff1a7224 */ /* 0x000fe200078e0006 */
[----:B------:R-:W-:Y:S02]  /*da50*/  LOP3.LUT R28, R17, R28, RZ, 0x3c, !PT ;  /* 0x0000001c111c7212 */ /* 0x000fe400078e3cff */
[----:B---3--:R-:W-:Y:S02]  /*da60*/  ISETP.NE.AND P3, PT, R9, 0x3, PT ;  /* 0x000000030900780c */ /* 0x008fe40003f65270 */
[----:B----4-:R-:W-:-:S11]  /*da70*/  SHF.R.S32.HI R21, RZ, 0x1f, R0 ;  /* 0x0000001fff157819 */ /* 0x010fd60000011400 */
[----:B------:R-:W-:Y:S05]  /*da80*/  @!P3 BRA `(.L_x_6755) ;  /* 0x000000000004b947 */ /* 0x000fea0003800000 */
[----:B------:R-:W-:Y:S01]  /*da90*/  BPT.TRAP 0x1 ;  /* 0x000000040000795c */ /* 0x000fe20000300000 */
.L_x_6755:
[----:B------:R-:W-:Y:S01]  /*daa0*/  IMAD R6, R25, 0x8, R22 ;  /* 0x0000000819067824 */ /* 0x000fe200078e0216 */
[----:B------:R-:W-:Y:S01]  /*dab0*/  SHF.L.U32 R3, R28, 0x1f, RZ ;  /* 0x0000001f1c037819 */ /* 0x000fe200000006ff */
[----:B------:R-:W-:Y:S03]  /*dac0*/  BSSY B1, `(.L_x_6756) ;  /* 0x0000003000017945 */ /* 0x000fe60003800000 */
[----:B------:R-:W0:Y:S02]  /*dad0*/  SYNCS.PHASECHK.TRANS64.TRYWAIT P0, [R6+URZ+0x28840], R3 ;  /* 0x02884003060075a7 */ /* 0x000e24000800017f */
[----:B0-----:R-:W-:Y:S05]  /*dae0*/  @!P0 BRA `(.L_x_6757) ;  /* 0x0000003c00608947 */ /* 0x001fea0003800000 */
.L_x_6842:
[----:B------:R-:W-:Y:S05]  /*daf0*/  BSYNC B1 ;  /* 0x0000000000017941 */ /* 0x000fea0003800000 */
.L_x_6756:
[----:B------:R-:W-:Y:S01]  /*db00*/  SHF.R.S32.HI R20, RZ, 0x1f, R4 ;  /* 0x0000001fff147819 */ /* 0x000fe20000011404 */
[----:B------:R-:W-:Y:S01]  /*db10*/  ULDC.64 UR4, c[0x0][0x300] ;  /* 0x0000c00000047ab9 */ /* 0x000fe20000000a00 */
[----:B------:R-:W-:Y:S01]  /*db20*/  ULDC.64 UR6, c[0x0][0x2e8] ;  /* 0x0000ba0000067ab9 */ /* 0x000fe20000000a00 */
[----:B0-----:R-:W-:Y:S01]  /*db30*/  IMAD.WIDE.U32 R2, R4, UR4, RZ ;  /* 0x0000000404027c25 */ /* 0x001fe2000f8e00ff */
[C---:B------:R-:W-:Y:S02]  /*db40*/  LOP3.LUT P4, RZ, R27.reuse, 0x2, RZ, 0xc0, !PT ;  /* 0x000000021bff7812 */ /* 0x040fe4000788c0ff */
[----:B------:R-:W-:Y:S01]  /*db50*/  LOP3.LUT P3, RZ, R27, 0x1, RZ, 0xc0, !PT ;  /* 0x000000011bff7812 */ /* 0x000fe2000786c0ff */
        /* <DEDUP_REMOVED lines=17> */
[----:B------:R-:W-:Y:S01]  /*dc70*/  SHF.L.U32 R5, R30, 0x1, RZ ;  /* 0x000000011e057819 */ /* 0x000fe200000006ff */
[----:B------:R-:W-:Y:S02]  /*dc80*/  IMAD R7, R7, 0x2, R22 ;  /* 0x0000000207077824 */ /* 0x000fe400078e0216 */
[----:B------:R-:W1:Y:S01]  /*dc90*/  SHFL.IDX PT, R3, R9, RZ, 0x181f ;  /* 0x00181fff09037589 */ /* 0x000e6200000e0000 */
[----:B0-----:R-:W-:-:S05]  /*dca0*/  IADD3 R2, P0, R2, R5, RZ ;  /* 0x0000000502027210 */ /* 0x001fca0007f1e0ff */
[----:B-1----:R-:W-:-:S05]  /*dcb0*/  IMAD.X R3, RZ, RZ, R3, P0 ;  /* 0x000000ffff037224 */ /* 0x002fca00000e0603 */
[----:B------:R-:W-:Y:S01]  /*dcc0*/  @!PT LDS RZ, [RZ] ;  /* 0x00000000fffff984 */ /* 0x000fe20000000800 */
[----:B------:R-:W-:Y:S04]  /*dcd0*/  LDGSTS.E.BYPASS.LTC128B.128 [R7+0x18400], desc[UR36][R2.64], !P4 ;  /* 0x1840000002077fae */ /* 0x000fe8000e101d64 */
[----:B------:R0:W-:Y:S04]  /*dce0*/  LDGSTS.E.BYPASS.LTC128B.128 [R7+0x1c400], desc[UR36][R2.64+0x80], !P3 ;  /* 0x1c40008002077fae */ /* 0x0001e8000d901d64 */
[----:B0-----:R-:W0:Y:S04]  /*dcf0*/  SHFL.IDX PT, R2, R8, 0x1, 0x181f ;  /* 0x00381f0008027f89 */ /* 0x001e2800000e0000 */
[----:B------:R-:W1:Y:S01]  /*dd00*/  SHFL.IDX PT, R3, R9, 0x1, 0x181f ;  /* 0x00381f0009037f89 */ /* 0x000e6200000e0000 */
[----:B0-----:R-:W-:-:S05]  /*dd10*/  IADD3 R2, P0, R2, R5, RZ ;  /* 0x0000000502027210 */ /* 0x001fca0007f1e0ff */
[----:B-1----:R-:W-:-:S05]  /*dd20*/  IMAD.X R3, RZ, RZ, R3, P0 ;  /* 0x000000ffff037224 */ /* 0x002fca00000e0603 */
        /* <DEDUP_REMOVED lines=22> */
[----:B0-----:R-:W-:-:S04]  /*de90*/  IADD3 R2, P0, R2, R5, RZ ;  /* 0x0000000502027210 */ /* 0x001fc80007f1e0ff */
[----:B-1----:R-:W-:-:S05]  /*dea0*/  IADD3.X R3, RZ, R3, RZ, P0, !PT ;  /* 0x00000003ff037210 */ /* 0x002fca00007fe4ff */
[----:B------:R-:W-:Y:S04]  /*deb0*/  LDGSTS.E.BYPASS.LTC128B.128 [R7+0x1ac00], desc[UR36][R2.64], !P4 ;  /* 0x1ac0000002077fae */ /* 0x000fe8000e101d64 */
[----:B------:R0:W-:Y:S04]  /*dec0*/  LDGSTS.E.BYPASS.LTC128B.128 [R7+0x1ec00], desc[UR36][R2.64+0x80], !P3 ;  /* 0x1ec0008002077fae */ /* 0x0001e8000d901d64 */
[----:B0-----:R-:W0:Y:S04]  /*ded0*/  SHFL.IDX PT, R2, R8, 0x6, 0x181f ;  /* 0x00d81f0008027f89 */ /* 0x001e2800000e0000 */
[----:B------:R-:W1:Y:S04]  /*dee0*/  SHFL.IDX PT, R3, R9, 0x6, 0x181f ;  /* 0x00d81f0009037f89 */ /* 0x000e6800000e0000 */
[----:B------:R-:W3:Y:S01]  /*def0*/  SHFL.IDX PT, R9, R9, 0x7, 0x181f ;  /* 0x00f81f0009097f89 */ /* 0x000ee200000e0000 */
[----:B0-----:R-:W-:-:S05]  /*df00*/  IADD3 R2, P0, R2, R5, RZ ;  /* 0x0000000502027210 */ /* 0x001fca0007f1e0ff */
[----:B-1----:R-:W-:-:S05]  /*df10*/  IMAD.X R3, RZ, RZ, R3, P0 ;  /* 0x000000ffff037224 */ /* 0x002fca00000e0603 */
[----:B------:R-:W-:Y:S04]  /*df20*/  LDGSTS.E.BYPASS.LTC128B.128 [R7+0x1b400], desc[UR36][R2.64], !P4 ;  /* 0x1b40000002077fae */ /* 0x000fe8000e101d64 */
[----:B------:R0:W-:Y:S04]  /*df30*/  LDGSTS.E.BYPASS.LTC128B.128 [R7+0x1f400], desc[UR36][R2.64+0x80], !P3 ;  /* 0x1f40008002077fae */ /* 0x0001e8000d901d64 */
[----:B0--3--:R0:W1:Y:S02]  /*df40*/  SHFL.IDX PT, R2, R8, 0x7, 0x181f ;  /* 0x00f81f0008027f89 */ /* 0x00906400000e0000 */
.L_x_6860:
[----:B-1----:R-:W-:-:S05]  /*df50*/  IADD3 R2, P0, R2, R5, RZ ;  /* 0x0000000502027210 */ /* 0x002fca0007f1e0ff */
        /* <DEDUP_REMOVED lines=8> */
.L_x_6759:
[----:B------:R-:W-:Y:S02]  /*dfe0*/  PLOP3.LUT P3, PT, P3, P0, PT, 0xa2, 0x0 ;  /* 0x000000000000781c */ /* 0x000fe40001f61472 */
[----:B------:R-:W-:-:S08]  /*dff0*/  @P0 R2UR P3, UR4, R6 ;  /* 0x00000000060402ca */ /* 0x000fd00000060000 */
[----:B------:R-:W-:-:S05]  /*e000*/  @P0 PLOP3.LUT P0, PT, P3, PT, PT, 0x80, 0x0 ;  /* 0x000000000000081c */ /* 0x000fca0001f0f070 */
[----:B------:R-:W-:Y:S01]  /*e010*/  @!P3 SYNCS.ARRIVE.TRANS64.RED.A0T1 RZ, [UR4+0x28830], RZ ;  /* 0x028830ffffffb9a7 */ /* 0x000fe20008200404 */
[----:B------:R-:W-:Y:S07]  /*e020*/  @!P3 ARRIVES.LDGSTSBAR.64.TRANSCNT [UR4+0x28830] ;  /* 0x02883000ff00b9b0 */ /* 0x000fee0008000a84 */
[----:B------:R-:W-:Y:S05]  /*e030*/  @P0 BRA.U.ANY `(.L_x_6759) ;  /* 0xfffffffd00e80947 */ /* 0x000fea000393ffff */
[----:B------:R-:W-:Y:S01]  /*e040*/  NOP ;  /* 0x0000000000007918 */ /* 0x000fe20000000000 */
[----:B-1----:R-:W3:Y:S02]  /*e050*/  LDL R2, [R1+0x24] ;  /* 0x0000240001027983 */ /* 0x002ee40000100800 */
[----:B---3--:R-:W-:-:S13]  /*e060*/  ISETP.NE.AND P4, PT, R2, 0x3, PT ;  /* 0x000000030200780c */ /* 0x008fda0003f85270 */
[----:B------:R-:W-:Y:S05]  /*e070*/  @!P4 BRA `(.L_x_6760) ;  /* 0x000000000004c947 */ /* 0x000fea0003800000 */
[----:B------:R-:W-:Y:S01]  /*e080*/  BPT.TRAP 0x1 ;  /* 0x000000040000795c */ /* 0x000fe20000300000 */
.L_x_6760:
[----:B------:R1:W-:Y:S01]  /*e090*/  SYNCS.ARRIVE.TRANS64.A1T0 RZ, [R6+URZ+0x28830], RZ ;  /* 0x028830ff06ff79a7 */ /* 0x0003e2000810003f */
[----:B------:R-:W-:Y:S05]  /*e0a0*/  @!P4 BRA `(.L_x_6761) ;  /* 0x000000000004c947 */ /* 0x000fea0003800000 */
[----:B------:R-:W-:Y:S01]  /*e0b0*/  BPT.TRAP 0x1 ;  /* 0x000000040000795c */ /* 0x000fe20000300000 */
.L_x_6761:
[----:B------:R-:W-:Y:S01]  /*e0c0*/  SHF.L.U32 R3, R17, 0x1f, RZ ;  /* 0x0000001f11037819 */ /* 0x000fe200000006ff */
[----:B-1----:R-:W-:Y:S01]  /*e0d0*/  IMAD R6, R10, 0x8, R22 ;  /* 0x000000080a067824 */ /* 0x002fe200078e0216 */
[----:B------:R-:W-:Y:S03]  /*e0e0*/  BSSY B1, `(.L_x_6762) ;  /* 0x0000003000017945 */ /* 0x000fe60003800000 */
[----:B------:R-:W1:Y:S02]  /*e0f0*/  SYNCS.PHASECHK.TRANS64.TRYWAIT P0, [R6+URZ+0x28860], R3 ;  /* 0x02886003060075a7 */ /* 0x000e64000800017f */
[----:B-1----:R-:W-:Y:S05]  /*e100*/  @!P0 BRA `(.L_x_6763) ;  /* 0x0000004000388947 */ /* 0x002fea0003800000 */
.L_x_6861:
[----:B------:R-:W-:Y:S05]  /*e110*/  BSYNC B1 ;  /* 0x0000000000017941 */ /* 0x000fea0003800000 */
.L_x_6762:
[----:B------:R-:W3:Y:S01]  /*e120*/  S2R R2, SR_TID.X ;  /* 0x0000000000027919 */ /* 0x000ee20000002100 */
[----:B------:R-:W-:Y:S01]  /*e130*/  UMOV UR4, 0xffffffff ;  /* 0xffffffff00047882 */ /* 0x000fe20000000000 */
[----:B0-----:R-:W-:Y:S02]  /*e140*/  IMAD R8, R31, -0x80, R34 ;  /* 0xffffff801f087824 */ /* 0x001fe400078e0222 */
[----:B------:R-:W-:Y:S01]  /*e150*/  IMAD R7, R10, 0x4000, R33 ;  /* 0x000040000a077824 */ /* 0x000fe200078e0221 */
[----:B---3--:R-:W-:-:S04]  /*e160*/  LOP3.LUT R2, R2, 0x7f, RZ, 0xc0, !PT ;  /* 0x0000007f02027812 */ /* 0x008fc800078ec0ff */
[----:B------:R-:W-:-:S05]  /*e170*/  SHF.R.U32.HI R2, RZ, 0x3, R2 ;  /* 0x00000003ff027819 */ /* 0x000fca0000011602 */
[----:B------:R-:W-:Y:S01]  /*e180*/  IMAD.IADD R8, R8, 0x1, -R2 ;  /* 0x0000000108087824 */ /* 0x000fe200078e0a02 */
[----:B------:R-:W-:Y:S06]  /*e190*/  BRA.DIV UR4, `(.L_x_6764) ;  /* 0x0000004204287947 */ /* 0x000fec000b800000 */
[----:B------:R-:W0:Y:S01]  /*e1a0*/  SHFL.IDX PT, R2, R18, RZ, 0x181f ;  /* 0x00181fff12027589 */ /* 0x000e2200000e0000 */
[----:B------:R-:W-:-:S03]  /*e1b0*/  LEA R7, R7, R22, 0x1 ;  /* 0x0000001607077211 */ /* 0x000fc600078e08ff */
[----:B-1----:R-:W1:Y:S04]  /*e1c0*/  SHFL.IDX PT, R3, R23, RZ, 0x181f ;  /* 0x00181fff17037589 */ /* 0x002e6800000e0000 */
[----:B--2---:R-:W-:Y:S01]  /*e1d0*/  SHFL.IDX PT, R14, R18, 0x7, 0x181f ;  /* 0x00f81f00120e7f89 */ /* 0x004fe200000e0000 */
[----:B0-----:R-:W-:-:S05]  /*e1e0*/  IADD3 R2, P0, R2, R5, RZ ;  /* 0x0000000502027210 */ /* 0x001fca0007f1e0ff */
[----:B-1----:R-:W-:Y:S01]  /*e1f0*/  IMAD.X R3, RZ, RZ, R3, P0 ;  /* 0x000000ffff037224 */ /* 0x002fe200000e0603 */
        /* <DEDUP_REMOVED lines=52> */
[----:B--2---:R1:W-:Y:S02]  /*e540*/  LDGSTS.E.BYPASS.LTC128B.128 [R7+0x7400], desc[UR36][R2.64+0x80], !P0 ;  /* 0x0740008002077fae */ /* 0x0043e4000c101d64 */
.L_x_6879:
[----:B01----:R-:W-:Y:S01]  /*e550*/  IADD3 R2, P0, R14, R5, RZ ;  /* 0x000000050e027210 */ /* 0x003fe20007f1e0ff */
[----:B------:R-:W-:Y:S01]  /*e560*/  ULDC.64 UR4, c[0x0][0x328] ;  /* 0x0000ca0000047ab9 */ /* 0x000fe20000000a00 */
[----:B------:R-:W-:Y:S01]  /*e570*/  ULDC.64 UR6, c[0x0][0x318] ;  /* 0x0000c60000067ab9 */ /* 0x000fe20000000a00 */
[----:B------:R-:W-:Y:S01]  /*e580*/  IMAD R5, R20, UR4, RZ ;  /* 0x0000000414057c24 */ /* 0x000fe2000f8e02ff */
[----:B------:R-:W-:Y:S02]  /*e590*/  IADD3.X R3, RZ, R23, RZ, P0, !PT ;  /* 0x00000017ff037210 */ /* 0x000fe400007fe4ff */
[----:B------:R-:W-:Y:S01]  /*e5a0*/  ISETP.LT.OR P0, PT, R8, 0x71, P2 ;  /* 0x000000710800780c */ /* 0x000fe20001701670 */
[----:B------:R-:W-:-:S12]  /*e5b0*/  IMAD R5, R4, UR5, R5 ;  /* 0x0000000504057c24 */ /* 0x000fd8000f8e0205 */
[----:B------:R-:W-:Y:S01]  /*e5c0*/  @!PT LDS RZ, [RZ] ;  /* 0x00000000fffff984 */ /* 0x000fe20000000800 */
[----:B------:R-:W-:Y:S01]  /*e5d0*/  @!PT LDS RZ, [RZ] ;  /* 0x00000000fffff984 */ /* 0x000fe20000000800 */
[----:B------:R-:W-:Y:S01]  /*e5e0*/  @!PT LDS RZ, [RZ] ;  /* 0x00000000fffff984 */ /* 0x000fe20000000800 */
[----:B------:R-:W-:Y:S01]  /*e5f0*/  LDGSTS.E.BYPASS.LTC128B.128 [R7+0x3c00], desc[UR36][R2.64], !P0 ;  /* 0x03c0000002077fae */ /* 0x000fe2000c101d64 */
[----:B------:R-:W-:-:S13]  /*e600*/  ISETP.LT.OR P0, PT, R8, 0x71, P1 ;  /* 0x000000710800780c */ /* 0x000fda0000f01670 */
        /* <DEDUP_REMOVED lines=15> */
.L_x_6765:
        /* <DEDUP_REMOVED lines=11> */
.L_x_6766:
[C---:B------:R-:W-:Y:S01]  /*e7b0*/  ISETP.GT.AND P0, PT, R26.reuse, R35, PT ;  /* 0x000000231a00720c */ /* 0x040fe20003f04270 */
[----:B------:R0:W-:Y:S01]  /*e7c0*/  SYNCS.ARRIVE.TRANS64.A1T0 RZ, [R6+URZ+0x28850], RZ ;  /* 0x028850ff06ff79a7 */ /* 0x0001e2000810003f */
[----:B------:R-:W-:Y:S02]  /*e7d0*/  IMAD.MOV.U32 R10, RZ, RZ, R25 ;  /* 0x000000ffff0a7224 */ /* 0x000fe400078e0019 */
[----:B------:R-:W-:Y:S02]  /*e7e0*/  IMAD.MOV.U32 R17, RZ, RZ, R28 ;  /* 0x000000ffff117224 */ /* 0x000fe400078e001c */
[----:B------:R-:W-:Y:S02]  /*e7f0*/  IMAD.MOV.U32 R31, RZ, RZ, R26 ;  /* 0x000000ffff1f7224 */ /* 0x000fe400078e001a */
[----:B0-----:R-:W-:-:S05]  /*e800*/  VIADD R6, R26, 0xffffffff ;  /* 0xffffffff1a067836 */ /* 0x001fca0000000000 */
[----:B------:R-:W-:Y:S05]  /*e810*/  @P0 BRA `(.L_x_6767) ;  /* 0xfffffff000000947 */ /* 0x000fea000383ffff */
.L_x_6754:
[----:B------:R-:W-:Y:S05]  /*e820*/  BSYNC B0 ;  /* 0x0000000000007941 */ /* 0x000fea0003800000 */
.L_x_6753:
        /* <DEDUP_REMOVED lines=17> */
.L_x_6769:
[----:B------:R-:W-:Y:S05]  /*e940*/  BSYNC B0 ;  /* 0x0000000000007941 */ /* 0x000fea0003800000 */
.L_x_6768:
[----:B------:R-:W3:Y:S02]  /*e950*/  LDL R0, [R1+0x24] ;  /* 0x0000240001007983 */ /* 0x000ee40000100800 */
[----:B---3--:R-:W-:-:S13]  /*e960*/  ISETP.NE.AND P0, PT, R0, 0x3, PT ;  /* 0x000000030000780c */ /* 0x008fda0003f05270 */
[----:B------:R-:W-:Y:S05]  /*e970*/  @!P0 BRA `(.L_x_6770) ;  /* 0x0000000000048947 */ /* 0x000fea0003800000 */
[----:B------:R-:W-:Y:S01]  /*e980*/  BPT.TRAP 0x1 ;  /* 0x000000040000795c */ /* 0x000fe20000300000 */
.L_x_6770:
[----:B------:R-:W-:Y:S01]  /*e990*/  LEA R0, R25, R22, 0x3 ;  /* 0x0000001619007211 */ /* 0x000fe200078e18ff */
[----:B------:R-:W-:Y:S01]  /*e9a0*/  BSSY B0, `(.L_x_6771) ;  /* 0x0000005000007945 */ /* 0x000fe20003800000 */
[----:B0-----:R-:W-:Y:S01]  /*e9b0*/  SHF.L.U32 R3, R28, 0x1f, RZ ;  /* 0x0000001f1c037819 */ /* 0x001fe200000006ff */
[----:B------:R-:W-:-:S03]  /*e9c0*/  IMAD R6, R26, -0x80, R34 ;  /* 0xffffff801a067824 */ /* 0x000fc600078e0222 */
[----:B------:R-:W0:Y:S02]  /*e9d0*/  SYNCS.PHASECHK.TRANS64.TRYWAIT P0, [R0+URZ+0x28860], R3 ;  /* 0x02886003000075a7 */ /* 0x000e24000800017f */
[----:B0-----:R-:W-:Y:S05]  /*e9e0*/  @!P0 BRA `(.L_x_6772) ;  /* 0x00000040009c8947 */ /* 0x001fea0003800000 */
.L_x_6880:
[----:B------:R-:W-:Y:S05]  /*e9f0*/  BSYNC B0 ;  /* 0x0000000000007941 */ /* 0x000fea0003800000 */
.L_x_6771:
        /* <DEDUP_REMOVED lines=12> */
[----:B------:R-:W-:Y:S01]  /*eac0*/  ISETP.GE.AND P0, PT, R29, UR4, PT ;  /* 0x000000041d007c0c */ /* 0x000fe2000bf06270 */
[----:B------:R-:W-:Y:S01]  /*ead0*/  IMAD R4, R9, 0x2, R22 ;  /* 0x0000000209047824 */ /* 0x000fe200078e0216 */
[C---:B------:R-:W-:Y:S01]  /*eae0*/  ISETP.LT.OR P2, PT, R6.reuse, 0x1, P1 ;  /* 0x000000010600780c */ /* 0x040fe20000f41670 */
[----:B------:R-:W2:Y:S01]  /*eaf0*/  SHFL.IDX PT, R10, R18, 0x1, 0x181f ;  /* 0x00381f00120a7f89 */ /* 0x000ea200000e0000 */
[----:B------:R-:W-:-:S03]  /*eb00*/  ISETP.LT.OR P3, PT, R6, 0x1, P0 ;  /* 0x000000010600780c */ /* 0x000fc60000761670 */
[----:B------:R-:W3:Y:S04]  /*eb10*/  SHFL.IDX PT, R7, R23, 0x1, 0x181f ;  /* 0x00381f0017077f89 */ /* 0x000ee800000e0000 */
[----:B------:R-:W-:Y:S01]  /*eb20*/  SHFL.IDX PT, R8, R23, 0x2, 0x181f ;  /* 0x00581f0017087f89 */ /* 0x000fe200000e0000 */
[----:B-1----:R-:W-:-:S03]  /*eb30*/  IADD3 R2, P4, R14, R5, RZ ;  /* 0x000000050e027210 */ /* 0x002fc60007f9e0ff */
[----:B------:R-:W1:Y:S02]  /*eb40*/  SHFL.IDX PT, R14, R18, 0x2, 0x181f ;  /* 0x00581f00120e7f89 */ /* 0x000e6400000e0000 */
[----:B0-----:R-:W-:-:S05]  /*eb50*/  IMAD.X R3, RZ, RZ, R3, P4 ;  /* 0x000000ffff037224 */ /* 0x001fca00020e0603 */
[----:B------:R-:W-:Y:S01]  /*eb60*/  LDGSTS.E.BYPASS.LTC128B.128 [R4+0x400], desc[UR36][R2.64], !P2 ;  /* 0x0040000002047fae */ /* 0x000fe2000d101d64 */
[----:B------:R-:W-:-:S03]  /*eb70*/  ISETP.LT.OR P2, PT, R6, 0x11, P1 ;  /* 0x000000110600780c */ /* 0x000fc60000f41670 */
[----:B------:R2:W-:Y:S01]  /*eb80*/  LDGSTS.E.BYPASS.LTC128B.128 [R4+0x4400], desc[UR36][R2.64+0x80], !P3 ;  /* 0x0440008002047fae */ /* 0x0005e2000d901d64 */
[----:B------:R-:W-:Y:S02]  /*eb90*/  ISETP.LT.OR P3, PT, R6, 0x11, P0 ;  /* 0x000000110600780c */ /* 0x000fe40000761670 */
[----:B--2---:R-:W-:Y:S02]  /*eba0*/  IADD3 R2, P4, R10, R5, RZ ;  /* 0x000000050a027210 */ /* 0x004fe40007f9e0ff */
[----:B------:R-:W-:Y:S03]  /*ebb0*/  SHFL.IDX PT, R10, R18, 0x4, 0x181f ;  /* 0x00981f00120a7f89 */ /* 0x000fe600000e0000 */
[----:B---3--:R-:W-:Y:S02]  /*ebc0*/  IMAD.X R3, RZ, RZ, R7, P4 ;  /* 0x000000ffff037224 */ /* 0x008fe400020e0607 */
[----:B------:R-:W-:Y:S04]  /*ebd0*/  SHFL.IDX PT, R7, R23, 0x3, 0x181f ;  /* 0x00781f0017077f89 */ /* 0x000fe800000e0000 */
[----:B------:R-:W-:Y:S01]  /*ebe0*/  LDGSTS.E.BYPASS.LTC128B.128 [R4+0xc00], desc[UR36][R2.64], !P2 ;  /* 0x00c0000002047fae */ /* 0x000fe2000d101d64 */
[----:B------:R-:W-:-:S03]  /*ebf0*/  ISETP.LT.OR P2, PT, R6, 0x21, P1 ;  /* 0x000000210600780c */ /* 0x000fc60000f41670 */
[----:B------:R1:W-:Y:S01]  /*ec00*/  LDGSTS.E.BYPASS.LTC128B.128 [R4+0x4c00], desc[UR36][R2.64+0x80], !P3 ;  /* 0x04c0008002047fae */ /* 0x0003e2000d901d64 */
[----:B------:R-:W-:Y:S02]  /*ec10*/  ISETP.LT.OR P3, PT, R6, 0x21, P0 ;  /* 0x000000210600780c */ /* 0x000fe40000761670 */
[----:B-1----:R-:W-:Y:S02]  /*ec20*/  IADD3 R2, P4, R14, R5, RZ ;  /* 0x000000050e027210 */ /* 0x002fe40007f9e0ff */
[----:B------:R-:W0:Y:S02]  /*ec30*/  SHFL.IDX PT, R14, R18, 0x3, 0x181f ;  /* 0x00781f00120e7f89 */ /* 0x000e2400000e0000 */
[----:B------:R-:W-:Y:S02]  /*ec40*/  IADD3.X R3, RZ, R8, RZ, P4, !PT ;  /* 0x00000008ff037210 */ /* 0x000fe400027fe4ff */
[----:B------:R-:W1:Y:S04]  /*ec50*/  SHFL.IDX PT, R8, R23, 0x4, 0x181f ;  /* 0x00981f0017087f89 */ /* 0x000e6800000e0000 */
[----:B------:R-:W-:Y:S01]  /*ec60*/  LDGSTS.E.BYPASS.LTC128B.128 [R4+0x1400], desc[UR36][R2.64], !P2 ;  /* 0x0140000002047fae */ /* 0x000fe2000d101d64 */
[----:B------:R-:W-:-:S03]  /*ec70*/  ISETP.LT.OR P2, PT, R6, 0x31, P1 ;  /* 0x000000310600780c */ /* 0x000fc60000f41670 */
[----:B------:R0:W-:Y:S01]  /*ec80*/  LDGSTS.E.BYPASS.LTC128B.128 [R4+0x5400], desc[UR36][R2.64+0x80], !P3 ;  /* 0x0540008002047fae */ /* 0x0001e2000d901d64 */
[----:B------:R-:W-:Y:S02]  /*ec90*/  ISETP.LT.OR P3, PT, R6, 0x31, P0 ;  /* 0x000000310600780c */ /* 0x000fe40000761670 */
[----:B0-----:R-:W-:Y:S02]  /*eca0*/  IADD3 R2, P4, R14, R5, RZ ;  /* 0x000000050e027210 */ /* 0x001fe40007f9e0ff */
[----:B------:R-:W0:Y:S03]  /*ecb0*/  SHFL.IDX PT, R14, R18, 0x5, 0x181f ;  /* 0x00b81f00120e7f89 */ /* 0x000e2600000e0000 */
[----:B------:R-:W-:Y:S02]  /*ecc0*/  IMAD.X R3, RZ, RZ, R7, P4 ;  /* 0x000000ffff037224 */ /* 0x000fe400020e0607 */
[----:B------:R-:W2:Y:S04]  /*ecd0*/  SHFL.IDX PT, R7, R23, 0x5, 0x181f ;  /* 0x00b81f0017077f89 */ /* 0x000ea800000e0000 */
[----:B------:R-:W-:Y:S01]  /*ece0*/  LDGSTS.E.BYPASS.LTC128B.128 [R4+0x1c00], desc[UR36][R2.64], !P2 ;  /* 0x01c0000002047fae */ /* 0x000fe2000d101d64 */
[----:B------:R-:W-:-:S03]  /*ecf0*/  ISETP.LT.OR P2, PT, R6, 0x41, P1 ;  /* 0x000000410600780c */ /* 0x000fc60000f41670 */
[----:B------:R3:W-:Y:S01]  /*ed00*/  LDGSTS.E.BYPASS.LTC128B.128 [R4+0x5c00], desc[UR36][R2.64+0x80], !P3 ;  /* 0x05c0008002047fae */ /* 0x0007e2000d901d64 */
[----:B------:R-:W-:Y:S02]  /*ed10*/  ISETP.LT.OR P3, PT, R6, 0x41, P0 ;  /* 0x000000410600780c */ /* 0x000fe40000761670 */
[----:B---3--:R-:W-:Y:S02]  /*ed20*/  IADD3 R2, P4, R10, R5, RZ ;  /* 0x000000050a027210 */ /* 0x008fe40007f9e0ff */
[----:B------:R-:W3:Y:S03]  /*ed30*/  SHFL.IDX PT, R10, R18, 0x6, 0x181f ;  /* 0x00d81f00120a7f89 */ /* 0x000ee600000e0000 */
[----:B-1----:R-:W-:Y:S02]  /*ed40*/  IMAD.X R3, RZ, RZ, R8, P4 ;  /* 0x000000ffff037224 */ /* 0x002fe400020e0608 */
[----:B------:R-:W1:Y:S04]  /*ed50*/  SHFL.IDX PT, R8, R23, 0x6, 0x181f ;  /* 0x00d81f0017087f89 */ /* 0x000e6800000e0000 */
[----:B------:R-:W-:Y:S01]  /*ed60*/  LDGSTS.E.BYPASS.LTC128B.128 [R4+0x2400], desc[UR36][R2.64], !P2 ;  /* 0x0240000002047fae */ /* 0x000fe2000d101d64 */
[----:B------:R-:W-:-:S03]  /*ed70*/  ISETP.LT.OR P2, PT, R6, 0x51, P1 ;  /* 0x000000510600780c */ /* 0x000fc60000f41670 */
[----:B------:R0:W-:Y:S01]  /*ed80*/  LDGSTS.E.BYPASS.LTC128B.128 [R4+0x6400], desc[UR36][R2.64+0x80], !P3 ;  /* 0x0640008002047fae */ /* 0x0001e2000d901d64 */
[----:B------:R-:W-:-:S03]  /*ed90*/  ISETP.LT.OR P3, PT, R6, 0x51, P0 ;  /* 0x000000510600780c */ /* 0x000fc60000761670 */
[----:B------:R-:W4:Y:S01]  /*eda0*/  SHFL.IDX PT, R23, R23, 0x7, 0x181f ;  /* 0x00f81f0017177f89 */ /* 0x000f2200000e0000 */
[----:B0-----:R-:W-:-:S03]  /*edb0*/  IADD3 R2, P4, R14, R5, RZ ;  /* 0x000000050e027210 */ /* 0x001fc60007f9e0ff */
[----:B------:R0:W0:Y:S02]  /*edc0*/  SHFL.IDX PT, R14, R18, 0x7, 0x181f ;  /* 0x00f81f00120e7f89 */ /* 0x00002400000e0000 */
[----:B--2---:R-:W-:-:S05]  /*edd0*/  IMAD.X R3, RZ, RZ, R7, P4 ;  /* 0x000000ffff037224 */ /* 0x004fca00020e0607 */
[----:B------:R-:W-:Y:S01]  /*ede0*/  LDGSTS.E.BYPASS.LTC128B.128 [R4+0x2c00], desc[UR36][R2.64], !P2 ;  /* 0x02c0000002047fae */ /* 0x000fe2000d101d64 */
[----:B------:R-:W-:-:S03]  /*edf0*/  ISETP.LT.OR P2, PT, R6, 0x61, P1 ;  /* 0x000000610600780c */ /* 0x000fc60000f41670 */
[----:B------:R3:W-:Y:S01]  /*ee00*/  LDGSTS.E.BYPASS.LTC128B.128 [R4+0x6c00], desc[UR36][R2.64+0x80], !P3 ;  /* 0x06c0008002047fae */ /* 0x0007e2000d901d64 */
[----:B------:R-:W-:Y:S02]  /*ee10*/  ISETP.LT.OR P3, PT, R6, 0x61, P0 ;  /* 0x000000610600780c */ /* 0x000fe40000761670 */
[----:B---3--:R-:W-:-:S05]  /*ee20*/  IADD3 R2, P4, R10, R5, RZ ;  /* 0x000000050a027210 */ /* 0x008fca0007f9e0ff */
[----:B-1----:R-:W-:-:S05]  /*ee30*/  IMAD.X R3, RZ, RZ, R8, P4 ;  /* 0x000000ffff037224 */ /* 0x002fca00020e0608 */
[----:B------:R1:W-:Y:S04]  /*ee40*/  LDGSTS.E.BYPASS.LTC128B.128 [R4+0x3400], desc[UR36][R2.64], !P2 ;  /* 0x0340000002047fae */ /* 0x0003e8000d101d64 */
[----:B0---4-:R1:W-:Y:S02]  /*ee50*/  LDGSTS.E.BYPASS.LTC128B.128 [R4+0x7400], desc[UR36][R2.64+0x80], !P3 ;  /* 0x0740008002047fae */ /* 0x0113e4000d901d64 */
.L_x_6898:
[C---:B------:R-:W-:Y:S02]  /*ee60*/  ISETP.LT.OR P1, PT, R6.reuse, 0x71, P1 ;  /* 0x000000710600780c */ /* 0x040fe40000f21670 */
[----:B------:R-:W-:Y:S02]  /*ee70*/  ISETP.LT.OR P0, PT, R6, 0x71, P0 ;  /* 0x000000710600780c */ /* 0x000fe40000701670 */
[----:B-1----:R-:W-:-:S05]  /*ee80*/  IADD3 R2, P2, R14, R5, RZ ;  /* 0x000000050e027210 */ /* 0x002fca0007f5e0ff */
[----:B------:R-:W-:-:S05]  /*ee90*/  IMAD.X R3, RZ, RZ, R23, P2 ;  /* 0x000000ffff037224 */ /* 0x000fca00010e0617 */
[----:B------:R-:W-:Y:S01]  /*eea0*/  @!PT LDS RZ, [RZ] ;  /* 0x00000000fffff984 */ /* 0x000fe20000000800 */
[----:B------:R-:W-:Y:S01]  /*eeb0*/  @!PT LDS RZ, [RZ] ;  /* 0x00000000fffff984 */ /* 0x000fe20000000800 */
[----:B------:R-:W-:Y:S01]  /*eec0*/  @!PT LDS RZ, [RZ] ;  /* 0x00000000fffff984 */ /* 0x000fe20000000800 */
[----:B------:R0:W-:Y:S04]  /*eed0*/  LDGSTS.E.BYPASS.LTC128B.128 [R4+0x3c00], desc[UR36][R2.64], !P1 ;  /* 0x03c0000002047fae */ /* 0x0001e8000c901d64 */
[----:B------:R0:W-:Y:S01]  /*eee0*/  LDGSTS.E.BYPASS.LTC128B.128 [R4+0x7c00], desc[UR36][R2.64+0x80], !P0 ;  /* 0x07c0008002047fae */ /* 0x0001e2000c101d64 */
[----:B------:R-:W-:Y:S01]  /*eef0*/  PLOP3.LUT P0, PT, PT, PT, PT, 0x80, 0x0 ;  /* 0x000000000000781c */ /* 0x000fe20003f0f070 */
[----:B------:R-:W-:-:S12]  /*ef00*/  NOP ;  /* 0x0000000000007918 */ /* 0x000fd80000000000 */
.L_x_6774:
        /* <DEDUP_REMOVED lines=11> */
.L_x_6775:
[----:B------:R0:W-:Y:S01]  /*efc0*/  SYNCS.ARRIVE.TRANS64.A1T0 RZ, [R0+URZ+0x28850], RZ ;  /* 0x028850ff00ff79a7 */ /* 0x0001e2000810003f */
[----:B------:R-:W-:-:S05]  /*efd0*/  VIADD R25, R25, 0x1 ;  /* 0x0000000119197836 */ /* 0x000fca0000000000 */
[----:B------:R-:W-:-:S04]  /*efe0*/  ISETP.NE.AND P0, PT, R25, 0x2, PT ;  /* 0x000000021900780c */ /* 0x000fc80003f05270 */
[----:B------:R-:W-:Y:S02]  /*eff0*/  SEL R3, RZ, 0x1, P0 ;  /* 0x00000001ff037807 */ /* 0x000fe40000000000 */
[----:B------:R-:W-:Y:S02]  /*f000*/  SEL R25, R25, RZ, P0 ;  /* 0x000000ff19197207 */ /* 0x000fe40000000000 */
[----:B0-----:R-:W-:-:S07]  /*f010*/  LOP3.LUT R28, R28, R3, RZ, 0x3c, !PT ;  /* 0x000000031c1c7212 */ /* 0x001fce00078e3cff */
.L_x_6732:
[----:B------:R-:W-:Y:S05]  /*f020*/  BSYNC B7 ;  /* 0x0000000000077941 */ /* 0x000fea0003800000 */
.L_x_6730:
[----:B------:R-:W-:-:S13]  /*f030*/  LOP3.LUT P0, RZ, R27, 0x20, RZ, 0xc0, !PT ;  /* 0x000000201bff7812 */ /* 0x000fda000780c0ff */
[----:B------:R-:W-:Y:S05]  /*f040*/  @!P0 BRA `(.L_x_6776) ;  /* 0x0000000000248947 */ /* 0x000fea0003800000 */
[----:B------:R-:W-:Y:S05]  /*f050*/  WARPSYNC.ALL ;  /* 0x0000000000007948 */ /* 0x000fea0003800000 */
[----:B------:R-:W0:Y:S08]  /*f060*/  S2UR UR5, SR_CgaCtaId ;  /* 0x00000000000579c3 */ /* 0x000e300000008800 */
[----:B------:R-:W-:Y:S06]  /*f070*/  BAR.SYNC.DEFER_BLOCKING 0x5, 0x180 ;  /* 0x0146000000007b1d */ /* 0x000fec0000010000 */
[----:B------:R-:W-:-:S02]  /*f080*/  UMOV UR4, 0x400 ;  /* 0x0000040000047882 */ /* 0x000fc40000000000 */
[----:B0-----:R-:W-:-:S06]  /*f090*/  ULEA UR4, UR5, UR4, 0x18 ;  /* 0x0000000405047291 */ /* 0x001fcc000f8ec03f */
[----:B------:R-:W-:-:S05]  /*f0a0*/  MOV R22, UR4 ;  /* 0x0000000400167c02 */ /* 0x000fca0008000f00 */
[----:B------:R2:W3:Y:S01]  /*f0b0*/  LDS.128 R16, [R22+0x288d0] ;  /* 0x0288d00016107984 */ /* 0x0004e20000000c00 */
[----:B------:R-:W-:Y:S06]  /*f0c0*/  BAR.ARV 0x4, 0x180 ;  /* 0x0106000000007b1d */ /* 0x000fec0000002000 */
[----:B------:R-:W-:Y:S05]  /*f0d0*/  BRA `(.L_x_6777) ;  /* 0x0000000800d07947 */ /* 0x000fea0003800000 */
.L_x_6776:
        /* <DEDUP_REMOVED lines=43> */
.L_x_6908:
[----:B------:R-:W-:Y:S02]  /*f390*/  ULDC UR4, c[0x0][0xc38] ;  /* 0x00030e0000047ab9 */ /* 0x000fe40000000800 */
[----:B------:R-:W-:-:S04]  /*f3a0*/  IMAD.U32 R5, RZ, RZ, UR4 ;  /* 0x00000004ff057e24 */ /* 0x000fc8000f8e00ff */
[----:B-1----:R-:W-:-:S04]  /*f3b0*/  IMAD R14, R14, R5, RZ ;  /* 0x000000050e0e7224 */ /* 0x002fc800078e02ff */
[----:B------:R-:W-:-:S05]  /*f3c0*/  IMAD.IADD R9, R8, 0x1, R14 ;  /* 0x0000000108097824 */ /* 0x000fca00078e020e */
[----:B------:R-:W-:-:S13]  /*f3d0*/  ISETP.GT.AND P6, PT, R9, R0, PT ;  /* 0x000000000900720c */ /* 0x000fda0003fc4270 */
[----:B------:R-:W-:Y:S05]  /*f3e0*/  @P6 BRA `(.L_x_6779) ;  /* 0x0000000000a46947 */ /* 0x000fea0003800000 */
.L_x_6782:
[----:B0-----:R-:W0:Y:S01]  /*f3f0*/  LDC R2, c[0x0][0xc3c] ;  /* 0x00030f00ff027b82 */ /* 0x001e220000000800 */
[----:B------:R-:W-:-:S04]  /*f400*/  IADD3 R19, R19, 0x1f, RZ ;  /* 0x0000001f13137810 */ /* 0x000fc80007ffe0ff */
        /* <DEDUP_REMOVED lines=33> */
.L_x_6916:
[----:B------:R-:W-:Y:S02]  /*f620*/  ULDC UR4, c[0x0][0xc38] ;  /* 0x00030e0000047ab9 */ /* 0x000fe40000000800 */
[----:B------:R-:W-:-:S04]  /*f630*/  IMAD.U32 R5, RZ, RZ, UR4 ;  /* 0x00000004ff057e24 */ /* 0x000fc8000f8e00ff */
[----:B-1----:R-:W-:-:S04]  /*f640*/  IMAD R14, R14, R5, RZ ;  /* 0x000000050e0e7224 */ /* 0x002fc800078e02ff */
[----:B------:R-:W-:-:S05]  /*f650*/  IMAD.IADD R9, R14, 0x1, R9 ;  /* 0x000000010e097824 */ /* 0x000fca00078e0209 */
[----:B------:R-:W-:-:S13]  /*f660*/  ISETP.GT.AND P6, PT, R9, R0, PT ;  /* 0x000000000900720c */ /* 0x000fda0003fc4270 */
[----:B------:R-:W-:Y:S05]  /*f670*/  @!P6 BRA `(.L_x_6782) ;  /* 0xfffffffc005ce947 */ /* 0x000fea000383ffff */
.L_x_6779:
        /* <DEDUP_REMOVED lines=9> */
.L_x_6921:
[----:B------:R-:W-:-:S13]  /*f710*/  ISETP.NE.AND P0, PT, R3, RZ, PT ;  /* 0x000000ff0300720c */ /* 0x000fda0003f05270 */
[----:B------:R-:W-:Y:S05]  /*f720*/  @!P0 BRA `(.L_x_6784) ;  /* 0x0000000000108947 */ /* 0x000fea0003800000 */
[----:B------:R-:W-:Y:S01]  /*f730*/  UMOV UR4, 0xffffffff ;  /* 0xffffffff00047882 */ /* 0x000fe20000000000 */
[----:B------:R-:W-:Y:S02]  /*f740*/  VIADD R12, R8, 0xffffffff ;  /* 0xffffffff080c7836 */ /* 0x000fe40000000000 */
[----:B------:R-:W-:Y:S05]  /*f750*/  BRA.DIV UR4, `(.L_x_6785) ;  /* 0x0000004a04207947 */ /* 0x000fea000b800000 */
[----:B------:R4:W0:Y:S02]  /*f760*/  SHFL.IDX PT, R6, R2, R12, 0x1f ;  /* 0x00001f0c02067589 */ /* 0x00082400000e0000 */
.L_x_6784:
        /* <DEDUP_REMOVED lines=11> */
[----:B0-----:R-:W-:Y:S01]  /*f820*/  IMAD.MOV.U32 R2, RZ, RZ, RZ ;  /* 0x000000ffff027224 */ /* 0x001fe200078e00ff */
[----:B--2---:R-:W-:-:S05]  /*f830*/  IADD3 R9, RZ, -R3, RZ ;  /* 0x80000003ff097210 */ /* 0x004fca0007ffe0ff */
        /* <DEDUP_REMOVED lines=15> */
[----:B------:R-:W-:Y:S02]  /*f930*/  MOV R2, RZ ;  /* 0x000000ff00027202 */ /* 0x000fe40000000f00 */
[----:B------:R-:W-:-:S03]  /*f940*/  ISETP.NE.AND P1, PT, R7, RZ, PT ;  /* 0x000000ff0700720c */ /* 0x000fc60003f25270 */
        /* <DEDUP_REMOVED lines=23> */
[--C-:B------:R-:W-:Y:S02]  /*fac0*/  IMAD.MOV R3, RZ, RZ, -R9.reuse ;  /* 0x000000ffff037224 */ /* 0x100fe400078e0a09 */
[C---:B------:R-:W-:Y:S02]  /*fad0*/  IMAD R9, R4.reuse, 0x1000000, R9 ;  /* 0x0100000004097824 */ /* 0x040fe400078e0209 */
[----:B------:R-:W-:-:S04]  /*fae0*/  IMAD R18, R4, R3, R6 ;  /* 0x0000000304127224 */ /* 0x000fc800078e0206 */
[----:B------:R-:W-:Y:S01]  /*faf0*/  IMAD R18, R18, 0x10000, R9 ;  /* 0x0001000012127824 */ /* 0x000fe200078e0209 */
[----:B------:R-:W-:Y:S06]  /*fb00*/  BRA `(.L_x_6786) ;  /* 0x00000000001c7947 */ /* 0x000fec0003800000 */
.L_x_6780:
[----:B------:R-:W-:Y:S01]  /*fb10*/  UMOV UR4, URZ ;  /* 0x0000003f00047c82 */ /* 0x000fe20008000000 */
[----:B------:R-:W-:Y:S01]  /*fb20*/  UMOV UR5, URZ ;  /* 0x0000003f00057c82 */ /* 0x000fe20008000000 */
[----:B------:R-:W-:Y:S01]  /*fb30*/  ULDC UR6, c[0x0][0xc3c] ;  /* 0x00030f0000067ab9 */ /* 0x000fe20000000800 */
[----:B------:R-:W-:Y:S01]  /*fb40*/  MOV R16, R0 ;  /* 0x0000000000107202 */ /* 0x000fe20000000f00 */
[----:B------:R-:W-:Y:S02]  /*fb50*/  IMAD.U32 R17, RZ, RZ, UR4 ;  /* 0x00000004ff117e24 */ /* 0x000fe4000f8e00ff */
[----:B------:R-:W-:Y:S02]  /*fb60*/  IMAD.U32 R18, RZ, RZ, UR5 ;  /* 0x00000005ff127e24 */ /* 0x000fe4000f8e00ff */
[----:B------:R-:W-:-:S07]  /*fb70*/  IMAD.U32 R19, RZ, RZ, UR6 ;  /* 0x00000006ff137e24 */ /* 0x000fce000f8e00ff */
.L_x_6786:
        /* <DEDUP_REMOVED lines=10> */
.L_x_6777:
[----:B------:R-:W-:Y:S02]  /*fc20*/  ULDC UR4, c[0x0][0xc3c] ;  /* 0x00030f0000047ab9 */ /* 0x000fe40000000800 */
[----:B---3--:R-:W-:-:S13]  /*fc30*/  ISETP.GE.AND P0, PT, R19, UR4, PT ;  /* 0x0000000413007c0c */ /* 0x008fda000bf06270 */
[----:B------:R-:W-:Y:S05]  /*fc40*/  @!P0 BRA `(.L_x_6787) ;  /* 0xffffffb400888947 */ /* 0x000fea000383ffff */
[----:B------:R-:W-:Y:S05]  /*fc50*/  BSYNC B8 ;  /* 0x0000000000087941 */ /* 0x000fea0003800000 */
.L_x_6724:
[----:B0-----:R-:W3:Y:S01]  /*fc60*/  LDL.LU R0, [R1+0x20] ;  /* 0x0000200001007983 */ /* 0x001ee20000300800 */
[----:B------:R-:W-:Y:S01]  /*fc70*/  BSSY B0, `(.L_x_6788) ;  /* 0x000000b000007945 */ /* 0x000fe20003800000 */
[----:B------:R-:W0:Y:S01]  /*fc80*/  S2R R5, SR_CgaCtaId ;  /* 0x0000000000057919 */ /* 0x000e220000008800 */
[----:B---3--:R-:W-:-:S05]  /*fc90*/  VIADD R0, R0, 0x1 ;  /* 0x0000000100007836 */ /* 0x008fca0000000000 */
[----:B------:R-:W-:-:S04]  /*fca0*/  LEA.HI R2, R0, R0, RZ, 0x1 ;  /* 0x0000000000027211 */ /* 0x000fc800078f08ff */
[----:B------:R-:W-:Y:S02]  /*fcb0*/  LOP3.LUT R3, R2, 0xfffffffe, RZ, 0xc0, !PT ;  /* 0xfffffffe02037812 */ /* 0x000fe400078ec0ff */
[----:B------:R-:W-:-:S03]  /*fcc0*/  MOV R2, 0x400 ;  /* 0x0000040000027802 */ /* 0x000fc60000000f00 */
[----:B------:R-:W-:Y:S01]  /*fcd0*/  IMAD.IADD R0, R0, 0x1, -R3 ;  /* 0x0000000100007824 */ /* 0x000fe200078e0a03 */
[----:B0-----:R-:W-:-:S04]  /*fce0*/  LEA R4, R5, R2, 0x18 ;  /* 0x0000000205047211 */ /* 0x001fc800078ec0ff */
[----:B------:R-:W-:-:S04]  /*fcf0*/  SHF.L.U32 R0, R0, 0x1f, RZ ;  /* 0x0000001f00007819 */ /* 0x000fc800000006ff */
[----:B------:R-:W0:Y:S02]  /*fd00*/  SYNCS.PHASECHK.TRANS64.TRYWAIT P0, [R4+URZ+0x28820], R0 ;  /* 0x02882000040075a7 */ /* 0x000e24000800017f */
[----:B0-----:R-:W-:Y:S05]  /*fd10*/  @!P0 BRA `(.L_x_6789) ;  /* 0x0000004000d88947 */ /* 0x001fea0003800000 */
.L_x_6924:
[----:B------:R-:W-:Y:S05]  /*fd20*/  BSYNC B0 ;  /* 0x0000000000007941 */ /* 0x000fea0003800000 */
.L_x_6788:
[----:B------:R-:W-:-:S03]  /*fd30*/  UMOV UR4, 0xffffffff ;  /* 0xffffffff00047882 */ /* 0x000fc60000000000 */
[----:B------:R-:W-:Y:S05]  /*fd40*/  BRA.DIV UR4, `(.L_x_6790) ;  /* 0x0000004204e07947 */ /* 0x000fea000b800000 */
[----:B0-----:R-:W0:Y:S02]  /*fd50*/  S2R R0, SR_TID.X ;  /* 0x0000000000007919 */ /* 0x001e240000002100 */
[----:B0-----:R-:W-:-:S04]  /*fd60*/  SHF.R.U32.HI R0, RZ, 0x5, R0 ;  /* 0x00000005ff007819 */ /* 0x001fc80000011600 */
[----:B------:R-:W-:-:S05]  /*fd70*/  LOP3.LUT R0, R0, 0x3, RZ, 0xc0, !PT ;  /* 0x0000000300007812 */ /* 0x000fca00078ec0ff */
[----:B------:R0:W3:Y:S02]  /*fd80*/  SHFL.IDX PT, R14, R0, RZ, 0x1f ;  /* 0x00001fff000e7589 */ /* 0x0000e400000e0000 */
.L_x_6927:
[----:B---3--:R-:W-:Y:S01]  /*fd90*/  ISETP.NE.AND P0, PT, R14, RZ, PT ;  /* 0x000000ff0e00720c */ /* 0x008fe20003f05270 */
[----:B------:R-:W-:-:S12]  /*fda0*/  BSSY B0, `(.L_x_6791) ;  /* 0x0000024000007945 */ /* 0x000fd80003800000 */
[----:B------:R-:W-:Y:S05]  /*fdb0*/  @P0 BRA `(.L_x_6792) ;  /* 0x0000000000880947 */ /* 0x000fea0003800000 */
[----:B------:R-:W-:-:S03]  /*fdc0*/  UMOV UR4, 0xffffffff ;  /* 0xffffffff00047882 */ /* 0x000fc60000000000 */
[----:B------:R-:W-:Y:S05]  /*fdd0*/  BRA.DIV UR4, `(.L_x_6793) ;  /* 0x0000004204f07947 */ /* 0x000fea000b800000 */
[----:B------:R-:W-:-:S13]  /*fde0*/  ELECT P6, URZ, PT ;  /* 0x00000000003f782f */ /* 0x000fda00038c0000 */
.L_x_6930:
[----:B------:R-:W-:Y:S05]  /*fdf0*/  @!P6 BRA `(.L_x_6792) ;  /* 0x000000000078e947 */ /* 0x000fea0003800000 */
[----:B0-----:R-:W3:Y:S02]  /*fe00*/  LDL.LU R0, [R1+0x4] ;  /* 0x0000040001007983 */ /* 0x001ee40000300800 */
[----:B---3--:R-:W-:-:S04]  /*fe10*/  LOP3.LUT R0, R0, 0x2, RZ, 0xfc, !PT ;  /* 0x0000000200007812 */ /* 0x008fc800078efcff */
[----:B------:R-:W-:-:S13]  /*fe20*/  ISETP.NE.AND P0, PT, R0, 0x3, PT ;  /* 0x000000030000780c */ /* 0x000fda0003f05270 */
[----:B------:R-:W-:Y:S05]  /*fe30*/  @!P0 BRA `(.L_x_6794) ;  /* 0x0000000000048947 */ /* 0x000fea0003800000 */
[----:B------:R-:W-:Y:S01]  /*fe40*/  BPT.TRAP 0x1 ;  /* 0x000000040000795c */ /* 0x000fe20000300000 */
.L_x_6794:
[C---:B------:R-:W-:Y:S01]  /*fe50*/  IMAD R5, R25.reuse, 0x8, R4 ;  /* 0x0000000819057824 */ /* 0x040fe200078e0204 */
[----:B------:R-:W-:Y:S02]  /*fe60*/  SHF.L.U32 R0, R28, 0x1f, RZ ;  /* 0x0000001f1c007819 */ /* 0x000fe400000006ff */
[----:B------:R-:W-:Y:S02]  /*fe70*/  IADD3 R25, R25, 0x1, RZ ;  /* 0x0000000119197810 */ /* 0x000fe40007ffe0ff */
[----:B------:R-:W0:Y:S02]  /*fe80*/  SYNCS.PHASECHK.TRANS64.TRYWAIT P1, [R5+URZ+0x28840], R0 ;  /* 0x02884000050075a7 */ /* 0x000e24000802017f */
[----:B------:R-:W-:-:S04]  /*fe90*/  ISETP.NE.AND P2, PT, R25, 0x2, PT ;  /* 0x000000021900780c */ /* 0x000fc80003f45270 */
[----:B------:R-:W-:Y:S01]  /*fea0*/  SEL R3, RZ, 0x1, P2 ;  /* 0x00000001ff037807 */ /* 0x000fe20001000000 */
[----:B0-----:R-:W-:Y:S08]  /*feb0*/  @!P1 BRA `(.L_x_6795) ;  /* 0x0000004000d89947 */ /* 0x001ff00003800000 */
.L_x_6931:
[----:B------:R-:W-:Y:S02]  /*fec0*/  SEL R25, R25, RZ, P2 ;  /* 0x000000ff19197207 */ /* 0x000fe40001000000 */
[----:B------:R-:W-:Y:S01]  /*fed0*/  LOP3.LUT R2, R28, R3, RZ, 0x3c, !PT ;  /* 0x000000031c027212 */ /* 0x000fe200078e3cff */
[----:B------:R-:W-:Y:S06]  /*fee0*/  @!P0 BRA `(.L_x_6796) ;  /* 0x0000000000048947 */ /* 0x000fec0003800000 */
[----:B------:R-:W-:Y:S01]  /*fef0*/  BPT.TRAP 0x1 ;  /* 0x000000040000795c */ /* 0x000fe20000300000 */
.L_x_6796:
[----:B------:R-:W-:Y:S01]  /*ff00*/  IMAD R25, R25, 0x8, R4 ;  /* 0x0000000819197824 */ /* 0x000fe200078e0204 */
[----:B------:R-:W-:-:S04]  /*ff10*/  SHF.L.U32 R2, R2, 0x1f, RZ ;  /* 0x0000001f02027819 */ /* 0x000fc800000006ff */
[----:B------:R-:W3:Y:S02]  /*ff20*/  SYNCS.PHASECHK.TRANS64.TRYWAIT P1, [R25+URZ+0x28840], R2 ;  /* 0x02884002190075a7 */ /* 0x000ee4000802017f */
[----:B---3--:R-:W-:Y:S05]  /*ff30*/  @!P1 BRA `(.L_x_6797) ;  /* 0x0000004000cc9947 */ /* 0x008fea0003800000 */
.L_x_6932:
[----:B------:R-:W-:Y:S05]  /*ff40*/  @!P0 BRA `(.L_x_6798) ;  /* 0x0000000000048947 */ /* 0x000fea0003800000 */
[----:B------:R-:W-:Y:S01]  /*ff50*/  BPT.TRAP 0x1 ;  /* 0x000000040000795c */ /* 0x000fe20000300000 */
.L_x_6798:
[----:B------:R-:W4:Y:S02]  /*ff60*/  SYNCS.PHASECHK.TRANS64.TRYWAIT P1, [R5+URZ+0x28860], R0 ;  /* 0x02886000050075a7 */ /* 0x000f24000802017f */
[----:B----4-:R-:W-:Y:S05]  /*ff70*/  @!P1 BRA `(.L_x_6799) ;  /* 0x0000004000d09947 */ /* 0x010fea0003800000 */
.L_x_6933:
[----:B------:R-:W-:Y:S05]  /*ff80*/  @!P0 BRA `(.L_x_6800) ;  /* 0x0000000000048947 */ /* 0x000fea0003800000 */
[----:B------:R-:W-:Y:S01]  /*ff90*/  BPT.TRAP 0x1 ;  /* 0x000000040000795c */ /* 0x000fe20000300000 */
.L_x_6800:
[----:B------:R0:W0:Y:S02]  /*ffa0*/  SYNCS.PHASECHK.TRANS64.TRYWAIT P0, [R25+URZ+0x28860], R2 ;  /* 0x02886002190075a7 */ /* 0x000024000800017f */
[----:B0-----:R-:W-:Y:S05]  /*ffb0*/  @!P0 NANOSLEEP.SYNCS 0x989680 ;  /* 0x009896800000895d */ /* 0x001fea0003900000 */
[----:B------:R-:W0:Y:S02]  /*ffc0*/  @!P0 SYNCS.PHASECHK.TRANS64 P0, [R25+URZ+0x28860], R2 ;  /* 0x02886002190085a7 */ /* 0x000e24000800007f */
[----:B0-----:R-:W-:Y:S05]  /*ffd0*/  @!P0 BRA `(.L_x_6800) ;  /* 0xfffffffc00f08947 */ /* 0x001fea000383ffff */
.L_x_6792:
[----:B------:R-:W-:Y:S05]  /*ffe0*/  BSYNC B0 ;  /* 0x0000000000007941 */ /* 0x000fea0003800000 */
.L_x_6791:
[----:B------:R-:W-:Y:S05]  /*fff0*/  EXIT ;  /* 0x000000000000794d */ /* 0x000fea0003800000 */
.L_x_6671:
[----:B0-----:R-:W-:-:S04]  /*10000*/  IMAD.U32 R3, RZ, RZ, UR42 ;  /* 0x0000002aff037e24 */ /* 0x001fc8000f8e00ff */
[----:B------:R0:W1:Y:S03]  /*10010*/  SYNCS.PHASECHK.TRANS64.TRYWAIT P1, [R3+URZ+0x28800], R0 ;  /* 0x02880000030075a7 */ /* 0x000066000802017f */
[----:B-1----:R-:W-:Y:S05]  /*10020*/  @!P1 NANOSLEEP.SYNCS 0x989680 ;  /* 0x009896800000995d */ /* 0x002fea0003900000 */
[----:B------:R-:W1:Y:S02]  /*10030*/  @!P1 SYNCS.PHASECHK.TRANS64 P1, [R3+URZ+0x28800], R0 ;  /* 0x02880000030095a7 */ /* 0x000e64000802007f */
[----:B-1----:R-:W-:Y:S05]  /*10040*/  @!P1 BRA `(.L_x_6671) ;  /* 0xfffffffc00ec9947 */ /* 0x002fea000383ffff */
[----:B------:R-:W-:Y:S05]  /*10050*/  BRA `(.L_x_6801) ;  /* 0xffffff1800287947 */ /* 0x000fea000383ffff */
.L_x_6675:
[----:B-1----:R1:W2:Y:S02]  /*10060*/  SYNCS.PHASECHK.TRANS64.TRYWAIT P1, [R0+URZ+0x28830], R3 ;  /* 0x02883003000075a7 */ /* 0x0022a4000802017f */
[----:B--2---:R-:W-:Y:S05]  /*10070*/  @!P1 NANOSLEEP.SYNCS 0x989680 ;  /* 0x009896800000995d */ /* 0x004fea0003900000 */
[----:B------:R-:W2:Y:S02]  /*10080*/  @!P1 SYNCS.PHASECHK.TRANS64 P1, [R0+URZ+0x28830], R3 ;  /* 0x02883003000095a7 */ /* 0x000ea4000802007f */
[----:B--2---:R-:W-:Y:S05]  /*10090*/  @!P1 BRA `(.L_x_6675) ;  /* 0xfffffffc00f09947 */ /* 0x004fea000383ffff */
[----:B------:R-:W-:Y:S05]  /*100a0*/  BRA `(.L_x_6674) ;  /* 0xffffff1800487947 */ /* 0x000fea000383ffff */
.L_x_6681:
[----:B-1----:R-:W-:-:S04]  /*100b0*/  IMAD.U32 R8, RZ, RZ, UR6 ;  /* 0x00000006ff087e24 */ /* 0x002fc8000f8e00ff */
[----:B------:R1:W2:Y:S03]  /*100c0*/  SYNCS.PHASECHK.TRANS64.TRYWAIT P1, [R8+URZ+0x28830], R7 ;  /* 0x02883007080075a7 */ /* 0x0002a6000802017f */
[----:B--2---:R-:W-:Y:S05]  /*100d0*/  @!P1 NANOSLEEP.SYNCS 0x989680 ;  /* 0x009896800000995d */ /* 0x004fea0003900000 */
[----:B------:R-:W2:Y:S02]  /*100e0*/  @!P1 SYNCS.PHASECHK.TRANS64 P1, [R8+URZ+0x28830], R7 ;  /* 0x02883007080095a7 */ /* 0x000ea4000802007f */
[----:B--2---:R-:W-:Y:S05]  /*100f0*/  @!P1 BRA `(.L_x_6681) ;  /* 0xfffffffc00ec9947 */ /* 0x004fea000383ffff */
[----:B------:R-:W-:Y:S05]  /*10100*/  BRA `(.L_x_6678) ;  /* 0xffffff4400747947 */ /* 0x000fea000383ffff */
.L_x_6685:
[----:B-1----:R-:W-:-:S04]  /*10110*/  IMAD.U32 R8, RZ, RZ, UR6 ;  /* 0x00000006ff087e24 */ /* 0x002fc8000f8e00ff */
[----:B------:R1:W2:Y:S03]  /*10120*/  SYNCS.PHASECHK.TRANS64.TRYWAIT P1, [R8+URZ+0x28850], R7 ;  /* 0x02885007080075a7 */ /* 0x0002a6000802017f */
[----:B--2---:R-:W-:Y:S05]  /*10130*/  @!P1 NANOSLEEP.SYNCS 0x989680 ;  /* 0x009896800000995d */ /* 0x004fea0003900000 */
[----:B------:R-:W2:Y:S02]  /*10140*/  @!P1 SYNCS.PHASECHK.TRANS64 P1, [R8+URZ+0x28850], R7 ;  /* 0x02885007080095a7 */ /* 0x000ea4000802007f */
[----:B--2---:R-:W-:Y:S05]  /*10150*/  @!P1 BRA `(.L_x_6685) ;  /* 0xfffffffc00ec9947 */ /* 0x004fea000383ffff */
[----:B------:R-:W-:Y:S05]  /*10160*/  BRA `(.L_x_6682) ;  /* 0xffffff4800547947 */ /* 0x000fea000383ffff */
.L_x_6692:
[----:B-1----:R-:W-:-:S04]  /*10170*/  IMAD.U32 R5, RZ, RZ, UR5 ;  /* 0x00000005ff057e24 */ /* 0x002fc8000f8e00ff */
[----:B------:R1:W2:Y:S03]  /*10180*/  SYNCS.PHASECHK.TRANS64.TRYWAIT P1, [R5+URZ+0x28850], R4 ;  /* 0x02885004050075a7 */ /* 0x0002a6000802017f */
[----:B--2---:R-:W-:Y:S05]  /*10190*/  @!P1 NANOSLEEP.SYNCS 0x989680 ;  /* 0x009896800000995d */ /* 0x004fea0003900000 */
[----:B------:R-:W2:Y:S02]  /*101a0*/  @!P1 SYNCS.PHASECHK.TRANS64 P1, [R5+URZ+0x28850], R4 ;  /* 0x02885004050095a7 */ /* 0x000ea4000802007f */
[----:B--2---:R-:W-:Y:S05]  /*101b0*/  @!P1 BRA `(.L_x_6692) ;  /* 0xfffffffc00ec9947 */ /* 0x004fea000383ffff */
[----:B------:R-:W-:Y:S05]  /*101c0*/  BRA `(.L_x_6691) ;  /* 0xffffff6c005c7947 */ /* 0x000fea000383ffff */
.L_x_6738:
        /* <DEDUP_REMOVED lines=11> */
.L_x_6803:
[----:B------:R-:W-:Y:S05]  /*10280*/  BSYNC B0 ;  /* 0x0000000000007941 */ /* 0x000fea0003800000 */
.L_x_6802:
[----:B------:R-:W-:Y:S05]  /*10290*/  BRA `(.L_x_6804) ;  /* 0xffffffbc00c47947 */ /* 0x000fea000383ffff */
.L_x_6741:
[----:B0-----:R0:W1:Y:S02]  /*102a0*/  SYNCS.PHASECHK.TRANS64.TRYWAIT P0, [R7+URZ+0x28840], R2 ;  /* 0x02884002070075a7 */ /* 0x001064000800017f */
[----:B-1----:R-:W-:Y:S05]  /*102b0*/  @!P0 NANOSLEEP.SYNCS 0x989680 ;  /* 0x009896800000895d */ /* 0x002fea0003900000 */
[----:B------:R-:W1:Y:S02]  /*102c0*/  @!P0 SYNCS.PHASECHK.TRANS64 P0, [R7+URZ+0x28840], R2 ;  /* 0x02884002070085a7 */ /* 0x000e64000800007f */
[----:B-1----:R-:W-:Y:S05]  /*102d0*/  @!P0 BRA `(.L_x_6741) ;  /* 0xfffffffc00f08947 */ /* 0x002fea000383ffff */
[----:B------:R-:W-:Y:S05]  /*102e0*/  BRA `(.L_x_6805) ;  /* 0xffffffc000187947 */ /* 0x000fea000383ffff */
.L_x_6742:
        /* <DEDUP_REMOVED lines=8> */
.L_x_6807:
[----:B------:R-:W-:Y:S05]  /*10370*/  BSYNC B0 ;  /* 0x0000000000007941 */ /* 0x000fea0003800000 */
.L_x_6806:
[----:B------:R-:W-:Y:S01]  /*10380*/  IMAD.MOV.U32 R13, RZ, RZ, R4 ;  /* 0x000000ffff0d7224 */ /* 0x000fe200078e0004 */
[----:B------:R-:W-:Y:S01]  /*10390*/  MOV R2, R14 ;  /* 0x0000000e00027202 */ /* 0x000fe20000000f00 */
[----:B------:R-:W-:Y:S01]  /*103a0*/  IMAD.MOV.U32 R12, RZ, RZ, RZ ;  /* 0x000000ffff0c7224 */ /* 0x000fe200078e00ff */
[----:B------:R-:W-:Y:S01]  /*103b0*/  @P0 LEA R8, R5, R22, 0x1 ;  /* 0x0000001605080211 */ /* 0x000fe200078e08ff */
[----:B------:R-:W-:Y:S02]  /*103c0*/  IMAD.MOV.U32 R11, RZ, RZ, 0x181f ;  /* 0x0000181fff0b7424 */ /* 0x000fe400078e00ff */
[----:B------:R-:W-:-:S07]  /*103d0*/  IMAD.MOV.U32 R15, RZ, RZ, -0x1 ;  /* 0xffffffffff0f7424 */ /* 0x000fce00078e00ff */
[----:B------:R-:W-:Y:S05]  /*103e0*/  WARPSYNC.COLLECTIVE R15, `(.L_x_6808) ;  /* 0x000000000f087348 */ /* 0x000fea0003c00000 */
[----:B------:R0:W1:Y:S02]  /*103f0*/  SHFL.IDX P6, R14, R13, R12, R11 ;  /* 0x0000000c0d0e7389 */ /* 0x00006400000c000b */
[----:B01----:R-:W-:Y:S01]  /*10400*/  ENDCOLLECTIVE ;  /* 0x000000000000791b */ /* 0x003fe20003800000 */
.L_x_6808:
[----:B------:R-:W-:Y:S02]  /*10410*/  IMAD.MOV.U32 R13, RZ, RZ, R0 ;  /* 0x000000ffff0d7224 */ /* 0x000fe400078e0000 */
[----:B------:R-:W-:Y:S02]  /*10420*/  IMAD.MOV.U32 R12, RZ, RZ, 0x1 ;  /* 0x00000001ff0c7424 */ /* 0x000fe400078e00ff */
[----:B------:R-:W-:-:S07]  /*10430*/  IMAD.MOV.U32 R3, RZ, RZ, R14 ;  /* 0x000000ffff037224 */ /* 0x000fce00078e000e */
[----:B------:R-:W-:Y:S05]  /*10440*/  WARPSYNC.COLLECTIVE R15, `(.L_x_6809) ;  /* 0x000000000f087348 */ /* 0x000fea0003c00000 */
[----:B------:R0:W1:Y:S02]  /*10450*/  SHFL.IDX P6, R14, R13, R12, R11 ;  /* 0x0000000c0d0e7389 */ /* 0x00006400000c000b */
[----:B01----:R-:W-:Y:S01]  /*10460*/  ENDCOLLECTIVE ;  /* 0x000000000000791b */ /* 0x003fe20003800000 */
.L_x_6809:
        /* <DEDUP_REMOVED lines=11> */
[----:B------:R0:W-:Y:S02]  /*10520*/  @P0 LDGSTS.E.BYPASS.LTC128B.128 [R8+0x1c400], desc[UR36][R2.64+0x80], !P2 ;  /* 0x1c40008002080fae */ /* 0x0001e4000d101d64 */
[----:B0-----:R-:W-:Y:S01]  /*10530*/  IMAD.MOV.U32 R2, RZ, RZ, R14 ;  /* 0x000000ffff027224 */ /* 0x001fe200078e000e */
[----:B------:R-:W-:-:S07]  /*10540*/  @P1 LEA R8, R5, R22, 0x1 ;  /* 0x0000001605081211 */ /* 0x000fce00078e08ff */
[----:B------:R-:W-:Y:S05]  /*10550*/  WARPSYNC.COLLECTIVE R15, `(.L_x_6810) ;  /* 0x000000000f087348 */ /* 0x000fea0003c00000 */
[----:B------:R0:W1:Y:S02]  /*10560*/  SHFL.IDX P6, R14, R13, R12, R11 ;  /* 0x0000000c0d0e7389 */ /* 0x00006400000c000b */
[----:B01----:R-:W-:Y:S01]  /*10570*/  ENDCOLLECTIVE ;  /* 0x000000000000791b */ /* 0x003fe20003800000 */
.L_x_6810:
[----:B------:R-:W-:Y:S02]  /*10580*/  IMAD.MOV.U32 R13, RZ, RZ, R0 ;  /* 0x000000ffff0d7224 */ /* 0x000fe400078e0000 */
[----:B------:R-:W-:Y:S02]  /*10590*/  IMAD.MOV.U32 R12, RZ, RZ, 0x2 ;  /* 0x00000002ff0c7424 */ /* 0x000fe400078e00ff */
[----:B------:R-:W-:-:S07]  /*105a0*/  IMAD.MOV.U32 R3, RZ, RZ, R14 ;  /* 0x000000ffff037224 */ /* 0x000fce00078e000e */
[----:B------:R-:W-:Y:S05]  /*105b0*/  WARPSYNC.COLLECTIVE R15, `(.L_x_6811) ;  /* 0x000000000f087348 */ /* 0x000fea0003c00000 */
[----:B------:R0:W1:Y:S02]  /*105c0*/  SHFL.IDX P6, R14, R13, R12, R11 ;  /* 0x0000000c0d0e7389 */ /* 0x00006400000c000b */
[----:B01----:R-:W-:Y:S01]  /*105d0*/  ENDCOLLECTIVE ;  /* 0x000000000000791b */ /* 0x003fe20003800000 */
.L_x_6811:
        /* <DEDUP_REMOVED lines=10> */
[----:B------:R0:W-:Y:S01]  /*10680*/  @P1 LDGSTS.E.BYPASS.LTC128B.128 [R8+0x1cc00], desc[UR36][R2.64+0x80], !P2 ;  /* 0x1cc0008002081fae */ /* 0x0001e2000d101d64 */
[----:B------:R-:W-:Y:S01]  /*10690*/  ISETP.GE.AND P1, PT, R6, 0x21, PT ;  /* 0x000000210600780c */ /* 0x000fe20003f26270 */
[----:B0-----:R-:W-:-:S12]  /*106a0*/  IMAD.MOV.U32 R2, RZ, RZ, R14 ;  /* 0x000000ffff027224 */ /* 0x001fd800078e000e */
[----:B------:R-:W-:Y:S05]  /*106b0*/  WARPSYNC.COLLECTIVE R15, `(.L_x_6812) ;  /* 0x000000000f087348 */ /* 0x000fea0003c00000 */
[----:B------:R0:W1:Y:S02]  /*106c0*/  SHFL.IDX P6, R14, R13, R12, R11 ;  /* 0x0000000c0d0e7389 */ /* 0x00006400000c000b */
[----:B01----:R-:W-:Y:S01]  /*106d0*/  ENDCOLLECTIVE ;  /* 0x000000000000791b */ /* 0x003fe20003800000 */
.L_x_6812:
[----:B------:R-:W-:Y:S01]  /*106e0*/  @P1 LEA R8, R5, R22, 0x1 ;  /* 0x0000001605081211 */ /* 0x000fe200078e08ff */
[----:B------:R-:W-:Y:S02]  /*106f0*/  IMAD.MOV.U32 R13, RZ, RZ, R0 ;  /* 0x000000ffff0d7224 */ /* 0x000fe400078e0000 */
[----:B------:R-:W-:Y:S02]  /*10700*/  IMAD.MOV.U32 R12, RZ, RZ, 0x3 ;  /* 0x00000003ff0c7424 */ /* 0x000fe400078e00ff */
[----:B------:R-:W-:-:S07]  /*10710*/  IMAD.MOV.U32 R3, RZ, RZ, R14 ;  /* 0x000000ffff037224 */ /* 0x000fce00078e000e */
[----:B------:R-:W-:Y:S05]  /*10720*/  WARPSYNC.COLLECTIVE R15, `(.L_x_6813) ;  /* 0x000000000f087348 */ /* 0x000fea0003c00000 */
[----:B------:R0:W1:Y:S02]  /*10730*/  SHFL.IDX P6, R14, R13, R12, R11 ;  /* 0x0000000c0d0e7389 */ /* 0x00006400000c000b */
[----:B01----:R-:W-:Y:S01]  /*10740*/  ENDCOLLECTIVE ;  /* 0x000000000000791b */ /* 0x003fe20003800000 */
.L_x_6813:
        /* <DEDUP_REMOVED lines=16> */
.L_x_6814:
[----:B------:R-:W-:Y:S01]  /*10850*/  @P1 LEA R8, R5, R22, 0x1 ;  /* 0x0000001605081211 */ /* 0x000fe200078e08ff */
[----:B------:R-:W-:Y:S02]  /*10860*/  IMAD.MOV.U32 R13, RZ, RZ, R0 ;  /* 0x000000ffff0d7224 */ /* 0x000fe400078e0000 */
[----:B------:R-:W-:Y:S02]  /*10870*/  IMAD.MOV.U32 R12, RZ, RZ, 0x4 ;  /* 0x00000004ff0c7424 */ /* 0x000fe400078e00ff */
[----:B------:R-:W-:-:S07]  /*10880*/  IMAD.MOV.U32 R3, RZ, RZ, R14 ;  /* 0x000000ffff037224 */ /* 0x000fce00078e000e */
[----:B------:R-:W-:Y:S05]  /*10890*/  WARPSYNC.COLLECTIVE R15, `(.L_x_6815) ;  /* 0x000000000f087348 */ /* 0x000fea0003c00000 */
[----:B------:R0:W1:Y:S02]  /*108a0*/  SHFL.IDX P6, R14, R13, R12, R11 ;  /* 0x0000000c0d0e7389 */ /* 0x00006400000c000b */
[----:B01----:R-:W-:Y:S01]  /*108b0*/  ENDCOLLECTIVE ;  /* 0x000000000000791b */ /* 0x003fe20003800000 */
.L_x_6815:
        /* <DEDUP_REMOVED lines=16> */
.L_x_6816:
[----:B------:R-:W-:Y:S01]  /*109c0*/  @P1 LEA R8, R5, R22, 0x1 ;  /* 0x0000001605081211 */ /* 0x000fe200078e08ff */
[----:B------:R-:W-:Y:S02]  /*109d0*/  IMAD.MOV.U32 R13, RZ, RZ, R0 ;  /* 0x000000ffff0d7224 */ /* 0x000fe400078e0000 */
[----:B------:R-:W-:Y:S02]  /*109e0*/  IMAD.MOV.U32 R12, RZ, RZ, 0x5 ;  /* 0x00000005ff0c7424 */ /* 0x000fe400078e00ff */
[----:B------:R-:W-:-:S07]  /*109f0*/  IMAD.MOV.U32 R3, RZ, RZ, R14 ;  /* 0x000000ffff037224 */ /* 0x000fce00078e000e */
[----:B------:R-:W-:Y:S05]  /*10a00*/  WARPSYNC.COLLECTIVE R15, `(.L_x_6817) ;  /* 0x000000000f087348 */ /* 0x000fea0003c00000 */
[----:B------:R0:W1:Y:S02]  /*10a10*/  SHFL.IDX P6, R14, R13, R12, R11 ;  /* 0x0000000c0d0e7389 */ /* 0x00006400000c000b */
[----:B01----:R-:W-:Y:S01]  /*10a20*/  ENDCOLLECTIVE ;  /* 0x000000000000791b */ /* 0x003fe20003800000 */
.L_x_6817:
        /* <DEDUP_REMOVED lines=16> */
.L_x_6818:
[----:B------:R-:W-:Y:S01]  /*10b30*/  @P1 LEA R8, R5, R22, 0x1 ;  /* 0x0000001605081211 */ /* 0x000fe200078e08ff */
[----:B------:R-:W-:Y:S02]  /*10b40*/  IMAD.MOV.U32 R13, RZ, RZ, R0 ;  /* 0x000000ffff0d7224 */ /* 0x000fe400078e0000 */
[----:B------:R-:W-:Y:S02]  /*10b50*/  IMAD.MOV.U32 R12, RZ, RZ, 0x6 ;  /* 0x00000006ff0c7424 */ /* 0x000fe400078e00ff */
[----:B------:R-:W-:-:S07]  /*10b60*/  IMAD.MOV.U32 R3, RZ, RZ, R14 ;  /* 0x000000ffff037224 */ /* 0x000fce00078e000e */
[----:B------:R-:W-:Y:S05]  /*10b70*/  WARPSYNC.COLLECTIVE R15, `(.L_x_6819) ;  /* 0x000000000f087348 */ /* 0x000fea0003c00000 */
[----:B------:R0:W1:Y:S02]  /*10b80*/  SHFL.IDX P6, R14, R13, R12, R11 ;  /* 0x0000000c0d0e7389 */ /* 0x00006400000c000b */
[----:B01----:R-:W-:Y:S01]  /*10b90*/  ENDCOLLECTIVE ;  /* 0x000000000000791b */ /* 0x003fe20003800000 */
.L_x_6819:
        /* <DEDUP_REMOVED lines=16> */
.L_x_6820:
[----:B------:R-:W-:Y:S01]  /*10ca0*/  @P1 LEA R8, R5, R22, 0x1 ;  /* 0x0000001605081211 */ /* 0x000fe200078e08ff */
[----:B------:R-:W-:Y:S02]  /*10cb0*/  IMAD.MOV.U32 R13, RZ, RZ, R0 ;  /* 0x000000ffff0d7224 */ /* 0x000fe400078e0000 */
[----:B------:R-:W-:Y:S02]  /*10cc0*/  IMAD.MOV.U32 R12, RZ, RZ, 0x7 ;  /* 0x00000007ff0c7424 */ /* 0x000fe400078e00ff */
[----:B------:R-:W-:-:S07]  /*10cd0*/  IMAD.MOV.U32 R3, RZ, RZ, R14 ;  /* 0x000000ffff037224 */ /* 0x000fce00078e000e */
[----:B------:R-:W-:Y:S05]  /*10ce0*/  WARPSYNC.COLLECTIVE R15, `(.L_x_6821) ;  /* 0x000000000f087348 */ /* 0x000fea0003c00000 */
[----:B------:R0:W1:Y:S02]  /*10cf0*/  SHFL.IDX P6, R14, R13, R12, R11 ;  /* 0x0000000c0d0e7389 */ /* 0x00006400000c000b */
[----:B01----:R-:W-:Y:S01]  /*10d00*/  ENDCOLLECTIVE ;  /* 0x000000000000791b */ /* 0x003fe20003800000 */
.L_x_6821:
        /* <DEDUP_REMOVED lines=10> */
.L_x_6822:
[----:B------:R-:W-:Y:S01]  /*10db0*/  @!PT LDS RZ, [RZ] ;  /* 0x00000000fffff984 */ /* 0x000fe20000000800 */
[----:B------:R-:W-:Y:S01]  /*10dc0*/  @!PT LDS RZ, [RZ] ;  /* 0x00000000fffff984 */ /* 0x000fe20000000800 */
[----:B------:R-:W-:Y:S01]  /*10dd0*/  @!PT LDS RZ, [RZ] ;  /* 0x00000000fffff984 */ /* 0x000fe20000000800 */
[----:B------:R-:W-:Y:S04]  /*10de0*/  @P1 LDGSTS.E.BYPASS.LTC128B.128 [R8+0x1b400], desc[UR36][R2.64], !P3 ;  /* 0x1b40000002081fae */ /* 0x000fe8000d901d64 */
[----:B------:R0:W-:Y:S02]  /*10df0*/  @P1 LDGSTS.E.BYPASS.LTC128B.128 [R8+0x1f400], desc[UR36][R2.64+0x80], !P2 ;  /* 0x1f40008002081fae */ /* 0x0001e4000d101d64 */
[----:B0-----:R-:W-:Y:S01]  /*10e00*/  IMAD.MOV.U32 R2, RZ, RZ, R14 ;  /* 0x000000ffff027224 */ /* 0x001fe200078e000e */
[----:B------:R-:W-:Y:S06]  /*10e10*/  BRA `(.L_x_6823) ;  /* 0xffffffb800f47947 */ /* 0x000fec000383ffff */
.L_x_6747:
        /* <DEDUP_REMOVED lines=9> */
.L_x_6824:
[C---:B------:R-:W-:Y:S01]  /*10eb0*/  VIADD R7, R4.reuse, 0x10 ;  /* 0x0000001004077836 */ /* 0x040fe20000000000 */
[----:B------:R-:W-:Y:S01]  /*10ec0*/  ISETP.GE.AND P2, PT, R4, R6, PT ;  /* 0x000000060400720c */ /* 0x000fe20003f46270 */
[----:B------:R-:W-:Y:S02]  /*10ed0*/  IMAD.MOV.U32 R13, RZ, RZ, R0 ;  /* 0x000000ffff0d7224 */ /* 0x000fe400078e0000 */
[----:B------:R-:W-:-:S10]  /*10ee0*/  IMAD.MOV.U32 R2, RZ, RZ, R14 ;  /* 0x000000ffff027224 */ /* 0x000fd400078e000e */
[----:B------:R-:W-:Y:S05]  /*10ef0*/  WARPSYNC.COLLECTIVE R15, `(.L_x_6825) ;  /* 0x000000000f087348 */ /* 0x000fea0003c00000 */
[----:B------:R0:W1:Y:S02]  /*10f00*/  SHFL.IDX P6, R14, R13, R12, R11 ;  /* 0x0000000c0d0e7389 */ /* 0x00006400000c000b */
[----:B01----:R-:W-:Y:S01]  /*10f10*/  ENDCOLLECTIVE ;  /* 0x000000000000791b */ /* 0x003fe20003800000 */
.L_x_6825:
        /* <DEDUP_REMOVED lines=8> */
.L_x_6826:
[----:B------:R-:W-:Y:S01]  /*10fa0*/  @!PT LDS RZ, [RZ] ;  /* 0x00000000fffff984 */ /* 0x000fe20000000800 */
[----:B------:R-:W-:Y:S01]  /*10fb0*/  @!PT LDS RZ, [RZ] ;  /* 0x00000000fffff984 */ /* 0x000fe20000000800 */
[----:B------:R-:W-:Y:S01]  /*10fc0*/  @!PT LDS RZ, [RZ] ;  /* 0x00000000fffff984 */ /* 0x000fe20000000800 */
[----:B------:R-:W-:Y:S04]  /*10fd0*/  @!P2 LDGSTS.E.BYPASS.LTC128B.128 [R9+0x10400], desc[UR36][R2.64], !P0 ;  /* 0x104000000209afae */ /* 0x000fe8000c101d64 */
[----:B------:R0:W-:Y:S01]  /*10fe0*/  @!P2 LDGSTS.E.BYPASS.LTC128B.128 [R9+0x14400], desc[UR36][R2.64+0x80], !P1 ;  /* 0x144000800209afae */ /* 0x0001e2000c901d64 */
[----:B------:R-:W-:Y:S01]  /*10ff0*/  ISETP.GE.AND P2, PT, R7, R6, PT ;  /* 0x000000060700720c */ /* 0x000fe20003f46270 */
[----:B------:R-:W-:Y:S02]  /*11000*/  IMAD.MOV.U32 R13, RZ, RZ, R0 ;  /* 0x000000ffff0d7224 */ /* 0x000fe400078e0000 */
[----:B0-----:R-:W-:-:S10]  /*11010*/  IMAD.MOV.U32 R2, RZ, RZ, R14 ;  /* 0x000000ffff027224 */ /* 0x001fd400078e000e */
[----:B------:R-:W-:Y:S05]  /*11020*/  WARPSYNC.COLLECTIVE R15, `(.L_x_6827) ;  /* 0x000000000f087348 */ /* 0x000fea0003c00000 */
[----:B------:R0:W1:Y:S02]  /*11030*/  SHFL.IDX P6, R14, R13, R12, R11 ;  /* 0x0000000c0d0e7389 */ /* 0x00006400000c000b */
[----:B01----:R-:W-:Y:S01]  /*11040*/  ENDCOLLECTIVE ;  /* 0x000000000000791b */ /* 0x003fe20003800000 */
.L_x_6827:
        /* <DEDUP_REMOVED lines=8> */
.L_x_6828:
[----:B------:R-:W-:Y:S02]  /*110d0*/  @!P2 IMAD.MOV.U32 R3, RZ, RZ, R7 ;  /* 0x000000ffff03a224 */ /* 0x000fe400078e0007 */
[----:B------:R-:W-:-:S03]  /*110e0*/  VIADD R7, R4, 0x20 ;  /* 0x0000002004077836 */ /* 0x000fc60000000000 */
        /* <DEDUP_REMOVED lines=11> */
.L_x_6829:
        /* <DEDUP_REMOVED lines=8> */
.L_x_6830:
[----:B------:R-:W-:Y:S02]  /*11220*/  @!P2 IMAD.MOV.U32 R3, RZ, RZ, R7 ;  /* 0x000000ffff03a224 */ /* 0x000fe400078e0007 */
[----:B------:R-:W-:-:S03]  /*11230*/  VIADD R7, R4, 0x30 ;  /* 0x0000003004077836 */ /* 0x000fc60000000000 */
[----:B------:R-:W-:Y:S01]  /*11240*/  @!PT LDS RZ, [RZ] ;  /* 0x00000000fffff984 */ /* 0x000fe20000000800 */
[----:B------:R-:W-:Y:S01]  /*11250*/  @!PT LDS RZ, [RZ] ;  /* 0x00000000fffff984 */ /* 0x000fe20000000800 */
[----:B------:R-:W-:Y:S01]  /*11260*/  @!PT LDS RZ, [RZ] ;  /* 0x00000000fffff984 */ /* 0x000fe20000000800 */
        /* <DEDUP_REMOVED lines=8> */
.L_x_6831:
        /* <DEDUP_REMOVED lines=8> */
.L_x_6832:
        /* <DEDUP_REMOVED lines=8> */
[----:B------:R-:W-:Y:S01]  /*113f0*/  IMAD.MOV.U32 R13, RZ, RZ, R0 ;  /* 0x000000ffff0d7224 */ /* 0x000fe200078e0000 */
[----:B0-----:R-:W-:-:S11]  /*11400*/  MOV R2, R14 ;  /* 0x0000000e00027202 */ /* 0x001fd60000000f00 */
[----:B------:R-:W-:Y:S05]  /*11410*/  WARPSYNC.COLLECTIVE R15, `(.L_x_6833) ;  /* 0x000000000f087348 */ /* 0x000fea0003c00000 */
[----:B------:R0:W1:Y:S02]  /*11420*/  SHFL.IDX P6, R14, R13, R12, R11 ;  /* 0x0000000c0d0e7389 */ /* 0x00006400000c000b */
[----:B01----:R-:W-:Y:S01]  /*11430*/  ENDCOLLECTIVE ;  /* 0x000000000000791b */ /* 0x003fe20003800000 */
.L_x_6833:
        /* <DEDUP_REMOVED lines=8> */
.L_x_6834:
        /* <DEDUP_REMOVED lines=13> */
.L_x_6835:
        /* <DEDUP_REMOVED lines=8> */
.L_x_6836:
        /* <DEDUP_REMOVED lines=13> */
.L_x_6837:
        /* <DEDUP_REMOVED lines=8> */
.L_x_6838:
[----:B------:R-:W-:-:S05]  /*11760*/  @!P2 IMAD.MOV.U32 R3, RZ, RZ, R7 ;  /* 0x000000ffff03a224 */ /* 0x000fca00078e0007 */
[----:B------:R-:W-:Y:S01]  /*11770*/  @!PT LDS RZ, [RZ] ;  /* 0x00000000fffff984 */ /* 0x000fe20000000800 */
[----:B------:R-:W-:Y:S01]  /*11780*/  @!PT LDS RZ, [RZ] ;  /* 0x00000000fffff984 */ /* 0x000fe20000000800 */
[----:B------:R-:W-:Y:S01]  /*11790*/  @!PT LDS RZ, [RZ] ;  /* 0x00000000fffff984 */ /* 0x000fe20000000800 */
[----:B------:R0:W-:Y:S04]  /*117a0*/  @!P2 LDGSTS.E.BYPASS.LTC128B.128 [R9+0x13400], desc[UR36][R2.64], !P0 ;  /* 0x134000000209afae */ /* 0x0001e8000c101d64 */
[----:B------:R0:W-:Y:S01]  /*117b0*/  @!P2 LDGSTS.E.BYPASS.LTC128B.128 [R9+0x17400], desc[UR36][R2.64+0x80], !P1 ;  /* 0x174000800209afae */ /* 0x0001e2000c901d64 */
[----:B------:R-:W-:Y:S02]  /*117c0*/  IMAD.MOV.U32 R13, RZ, RZ, R0 ;  /* 0x000000ffff0d7224 */ /* 0x000fe400078e0000 */
[----:B------:R-:W-:-:S07]  /*117d0*/  IMAD.MOV.U32 R5, RZ, RZ, R14 ;  /* 0x000000ffff057224 */ /* 0x000fce00078e000e */
[----:B0-----:R-:W-:Y:S05]  /*117e0*/  WARPSYNC.COLLECTIVE R15, `(.L_x_6839) ;  /* 0x000000000f087348 */ /* 0x001fea0003c00000 */
[----:B------:R1:W2:Y:S02]  /*117f0*/  SHFL.IDX P6, R14, R13, R12, R11 ;  /* 0x0000000c0d0e7389 */ /* 0x0002a400000c000b */
[----:B012---:R-:W-:Y:S01]  /*11800*/  ENDCOLLECTIVE ;  /* 0x000000000000791b */ /* 0x007fe20003800000 */
.L_x_6839:
[----:B------:R-:W-:Y:S05]  /*11810*/  BRA `(.L_x_6840) ;  /* 0xffffffbc00507947 */ /* 0x000fea000383ffff */
.L_x_6752:
[----:B0-----:R0:W1:Y:S02]  /*11820*/  SYNCS.PHASECHK.TRANS64.TRYWAIT P1, [R22+URZ+0x28820], R3 ;  /* 0x02882003160075a7 */ /* 0x001064000802017f */
[----:B-1----:R-:W-:Y:S05]  /*11830*/  @!P1 NANOSLEEP.SYNCS 0x989680 ;  /* 0x009896800000995d */ /* 0x002fea0003900000 */
[----:B------:R-:W1:Y:S02]  /*11840*/  @!P1 SYNCS.PHASECHK.TRANS64 P1, [R22+URZ+0x28820], R3 ;  /* 0x02882003160095a7 */ /* 0x000e64000802007f */
[----:B-1----:R-:W-:Y:S05]  /*11850*/  @!P1 BRA `(.L_x_6752) ;  /* 0xfffffffc00f09947 */ /* 0x002fea000383ffff */
[----:B------:R-:W-:Y:S05]  /*11860*/  BRA `(.L_x_6841) ;  /* 0xffffffbc00c87947 */ /* 0x000fea000383ffff */
.L_x_6757:
[----:B0-----:R0:W1:Y:S02]  /*11870*/  SYNCS.PHASECHK.TRANS64.TRYWAIT P0, [R6+URZ+0x28840], R3 ;  /* 0x02884003060075a7 */ /* 0x001064000800017f */
[----:B-1----:R-:W-:Y:S05]  /*11880*/  @!P0 NANOSLEEP.SYNCS 0x989680 ;  /* 0x009896800000895d */ /* 0x002fea0003900000 */
[----:B------:R-:W1:Y:S02]  /*11890*/  @!P0 SYNCS.PHASECHK.TRANS64 P0, [R6+URZ+0x28840], R3 ;  /* 0x02884003060085a7 */ /* 0x000e64000800007f */
[----:B-1----:R-:W-:Y:S05]  /*118a0*/  @!P0 BRA `(.L_x_6757) ;  /* 0xfffffffc00f08947 */ /* 0x002fea000383ffff */
[----:B------:R-:W-:Y:S05]  /*118b0*/  BRA `(.L_x_6842) ;  /* 0xffffffc0008c7947 */ /* 0x000fea000383ffff */
.L_x_6758:
[----:B------:R-:W-:Y:S01]  /*118c0*/  BSSY B1, `(.L_x_6843) ;  /* 0x0000008000017945 */ /* 0x000fe20003800000 */
[----:B------:R-:W-:Y:S01]  /*118d0*/  IMAD.MOV.U32 R13, RZ, RZ, R9 ;  /* 0x000000ffff0d7224 */ /* 0x000fe200078e0009 */
[----:B------:R-:W-:Y:S01]  /*118e0*/  MOV R15, 0xffffffff ;  /* 0xffffffff000f7802 */ /* 0x000fe20000000f00 */
[----:B------:R-:W-:Y:S02]  /*118f0*/  IMAD.MOV.U32 R12, RZ, RZ, RZ ;  /* 0x000000ffff0c7224 */ /* 0x000fe400078e00ff */
[----:B------:R-:W-:-:S07]  /*11900*/  IMAD.MOV.U32 R11, RZ, RZ, 0x181f ;  /* 0x0000181fff0b7424 */ /* 0x000fce00078e00ff */
[----:B--2---:R-:W-:Y:S05]  /*11910*/  WARPSYNC.COLLECTIVE R15, `(.L_x_6844) ;  /* 0x000000000f087348 */ /* 0x004fea0003c00000 */
[----:B--2---:R0:W1:Y:S02]  /*11920*/  SHFL.IDX P6, R14, R13, R12, R11 ;  /* 0x0000000c0d0e7389 */ /* 0x00406400000c000b */
[----:B01----:R-:W-:Y:S01]  /*11930*/  ENDCOLLECTIVE ;  /* 0x000000000000791b */ /* 0x003fe20003800000 */
.L_x_6844:
[----:B------:R-:W-:Y:S05]  /*11940*/  BSYNC B1 ;  /* 0x0000000000017941 */ /* 0x000fea0003800000 */
.L_x_6843:
[----:B------:R-:W-:Y:S01]  /*11950*/  IMAD.MOV.U32 R13, RZ, RZ, R8 ;  /* 0x000000ffff0d7224 */ /* 0x000fe200078e0008 */
[----:B------:R-:W-:Y:S01]  /*11960*/  SHF.L.U32 R5, R30, 0x1, RZ ;  /* 0x000000011e057819 */ /* 0x000fe200000006ff */
        /* <DEDUP_REMOVED lines=8> */
.L_x_6845:
[----:B------:R-:W-:Y:S02]  /*119f0*/  IMAD.MOV.U32 R13, RZ, RZ, R9 ;  /* 0x000000ffff0d7224 */ /* 0x000fe400078e0009 */
[----:B------:R-:W-:Y:S02]  /*11a00*/  IMAD.MOV.U32 R12, RZ, RZ, 0x1 ;  /* 0x00000001ff0c7424 */ /* 0x000fe400078e00ff */
[----:B------:R-:W-:-:S07]  /*11a10*/  IMAD.MOV.U32 R2, RZ, RZ, R14 ;  /* 0x000000ffff027224 */ /* 0x000fce00078e000e */
[----:B------:R-:W-:Y:S05]  /*11a20*/  WARPSYNC.COLLECTIVE R15, `(.L_x_6846) ;  /* 0x000000000f087348 */ /* 0x000fea0003c00000 */
[----:B------:R0:W1:Y:S02]  /*11a30*/  SHFL.IDX P6, R14, R13, R12, R11 ;  /* 0x0000000c0d0e7389 */ /* 0x00006400000c000b */
[----:B01----:R-:W-:Y:S01]  /*11a40*/  ENDCOLLECTIVE ;  /* 0x000000000000791b */ /* 0x003fe20003800000 */
.L_x_6846:
[----:B------:R-:W-:-:S05]  /*11a50*/  IADD3 R2, P0, R2, R5, RZ ;  /* 0x0000000502027210 */ /* 0x000fca0007f1e0ff */
[----:B------:R-:W-:-:S05]  /*11a60*/  IMAD.X R3, RZ, RZ, R3, P0 ;  /* 0x000000ffff037224 */ /* 0x000fca00000e0603 */
[----:B------:R-:W-:Y:S01]  /*11a70*/  @!PT LDS RZ, [RZ] ;  /* 0x00000000fffff984 */ /* 0x000fe20000000800 */
[----:B------:R-:W-:Y:S01]  /*11a80*/  @!PT LDS RZ, [RZ] ;  /* 0x00000000fffff984 */ /* 0x000fe20000000800 */
[----:B------:R-:W-:Y:S01]  /*11a90*/  @!PT LDS RZ, [RZ] ;  /* 0x00000000fffff984 */ /* 0x000fe20000000800 */
[----:B------:R-:W-:Y:S01]  /*11aa0*/  LDGSTS.E.BYPASS.LTC128B.128 [R7+0x18400], desc[UR36][R2.64], !P4 ;  /* 0x1840000002077fae */ /* 0x000fe2000e101d64 */
[----:B------:R-:W-:-:S03]  /*11ab0*/  IMAD.MOV.U32 R13, RZ, RZ, R8 ;  /* 0x000000ffff0d7224 */ /* 0x000fc600078e0008 */
[----:B------:R0:W-:Y:S02]  /*11ac0*/  LDGSTS.E.BYPASS.LTC128B.128 [R7+0x1c400], desc[UR36][R2.64+0x80], !P3 ;  /* 0x1c40008002077fae */ /* 0x0001e4000d901d64 */
[----:B0-----:R-:W-:-:S07]  /*11ad0*/  IMAD.MOV.U32 R3, RZ, RZ, R14 ;  /* 0x000000ffff037224 */ /* 0x001fce00078e000e */
[----:B------:R-:W-:Y:S05]  /*11ae0*/  WARPSYNC.COLLECTIVE R15, `(.L_x_6847) ;  /* 0x000000000f087348 */ /* 0x000fea0003c00000 */
[----:B------:R0:W1:Y:S02]  /*11af0*/  SHFL.IDX P6, R14, R13, R12, R11 ;  /* 0x0000000c0d0e7389 */ /* 0x00006400000c000b */
[----:B01----:R-:W-:Y:S01]  /*11b00*/  ENDCOLLECTIVE ;  /* 0x000000000000791b */ /* 0x003fe20003800000 */
.L_x_6847:
[----:B------:R-:W-:Y:S02]  /*11b10*/  IMAD.MOV.U32 R13, RZ, RZ, R9 ;  /* 0x000000ffff0d7224 */ /* 0x000fe400078e0009 */
[----:B------:R-:W-:Y:S01]  /*11b20*/  IMAD.MOV.U32 R12, RZ, RZ, 0x2 ;  /* 0x00000002ff0c7424 */ /* 0x000fe200078e00ff */
[----:B------:R-:W-:-:S07]  /*11b30*/  MOV R2, R14 ;  /* 0x0000000e00027202 */ /* 0x000fce0000000f00 */
[----:B------:R-:W-:Y:S05]  /*11b40*/  WARPSYNC.COLLECTIVE R15, `(.L_x_6848) ;  /* 0x000000000f087348 */ /* 0x000fea0003c00000 */
[----:B------:R0:W1:Y:S02]  /*11b50*/  SHFL.IDX P6, R14, R13, R12, R11 ;  /* 0x0000000c0d0e7389 */ /* 0x00006400000c000b */
[----:B01----:R-:W-:Y:S01]  /*11b60*/  ENDCOLLECTIVE ;  /* 0x000000000000791b */ /* 0x003fe20003800000 */
.L_x_6848:
        /* <DEDUP_REMOVED lines=12> */
.L_x_6849:
[----:B------:R-:W-:Y:S02]  /*11c30*/  IMAD.MOV.U32 R13, RZ, RZ, R9 ;  /* 0x000000ffff0d7224 */ /* 0x000fe400078e0009 */
[----:B------:R-:W-:Y:S02]  /*11c40*/  IMAD.MOV.U32 R12, RZ, RZ, 0x3 ;  /* 0x00000003ff0c7424 */ /* 0x000fe400078e00ff */
[----:B------:R-:W-:-:S07]  /*11c50*/  IMAD.MOV.U32 R2, RZ, RZ, R14 ;  /* 0x000000ffff027224 */ /* 0x000fce00078e000e */
[----:B------:R-:W-:Y:S05]  /*11c60*/  WARPSYNC.COLLECTIVE R15, `(.L_x_6850) ;  /* 0x000000000f087348 */ /* 0x000fea0003c00000 */
[----:B------:R0:W1:Y:S02]  /*11c70*/  SHFL.IDX P6, R14, R13, R12, R11 ;  /* 0x0000000c0d0e7389 */ /* 0x00006400000c000b */
[----:B01----:R-:W-:Y:S01]  /*11c80*/  ENDCOLLECTIVE ;  /* 0x000000000000791b */ /* 0x003fe20003800000 */
.L_x_6850:
[----:B------:R-:W-:-:S04]  /*11c90*/  IADD3 R2, P0, R2, R5, RZ ;  /* 0x0000000502027210 */ /* 0x000fc80007f1e0ff */
[----:B------:R-:W-:-:S05]  /*11ca0*/  IADD3.X R3, RZ, R3, RZ, P0, !PT ;  /* 0x00000003ff037210 */ /* 0x000fca00007fe4ff */
        /* <DEDUP_REMOVED lines=10> */
.L_x_6851:
[----:B------:R-:W-:Y:S01]  /*11d50*/  MOV R13, R9 ;  /* 0x00000009000d7202 */ /* 0x000fe20000000f00 */
[----:B------:R-:W-:Y:S02]  /*11d60*/  IMAD.MOV.U32 R12, RZ, RZ, 0x4 ;  /* 0x00000004ff0c7424 */ /* 0x000fe400078e00ff */
[----:B------:R-:W-:-:S07]  /*11d70*/  IMAD.MOV.U32 R2, RZ, RZ, R14 ;  /* 0x000000ffff027224 */ /* 0x000fce00078e000e */
[----:B------:R-:W-:Y:S05]  /*11d80*/  WARPSYNC.COLLECTIVE R15, `(.L_x_6852) ;  /* 0x000000000f087348 */ /* 0x000fea0003c00000 */
[----:B------:R0:W1:Y:S02]  /*11d90*/  SHFL.IDX P6, R14, R13, R12, R11 ;  /* 0x0000000c0d0e7389 */ /* 0x00006400000c000b */
[----:B01----:R-:W-:Y:S01]  /*11da0*/  ENDCOLLECTIVE ;  /* 0x000000000000791b */ /* 0x003fe20003800000 */
.L_x_6852:
        /* <DEDUP_REMOVED lines=12> */
.L_x_6853:
[----:B------:R-:W-:Y:S01]  /*11e70*/  IMAD.MOV.U32 R13, RZ, RZ, R9 ;  /* 0x000000ffff0d7224 */ /* 0x000fe200078e0009 */
[----:B------:R-:W-:Y:S01]  /*11e80*/  MOV R12, 0x5 ;  /* 0x00000005000c7802 */ /* 0x000fe20000000f00 */
[----:B------:R-:W-:-:S07]  /*11e90*/  IMAD.MOV.U32 R2, RZ, RZ, R14 ;  /* 0x000000ffff027224 */ /* 0x000fce00078e000e */
[----:B------:R-:W-:Y:S05]  /*11ea0*/  WARPSYNC.COLLECTIVE R15, `(.L_x_6854) ;  /* 0x000000000f087348 */ /* 0x000fea0003c00000 */
[----:B------:R0:W1:Y:S02]  /*11eb0*/  SHFL.IDX P6, R14, R13, R12, R11 ;  /* 0x0000000c0d0e7389 */ /* 0x00006400000c000b */
[----:B01----:R-:W-:Y:S01]  /*11ec0*/  ENDCOLLECTIVE ;  /* 0x000000000000791b */ /* 0x003fe20003800000 */
.L_x_6854:
        /* <DEDUP_REMOVED lines=12> */
.L_x_6855:
[----:B------:R-:W-:Y:S02]  /*11f90*/  IMAD.MOV.U32 R13, RZ, RZ, R9 ;  /* 0x000000ffff0d7224 */ /* 0x000fe400078e0009 */
[----:B------:R-:W-:Y:S02]  /*11fa0*/  IMAD.MOV.U32 R12, RZ, RZ, 0x6 ;  /* 0x00000006ff0c7424 */ /* 0x000fe400078e00ff */
[----:B------:R-:W-:-:S07]  /*11fb0*/  IMAD.MOV.U32 R2, RZ, RZ, R14 ;  /* 0x000000ffff027224 */ /* 0x000fce00078e000e */
[----:B------:R-:W-:Y:S05]  /*11fc0*/  WARPSYNC.COLLECTIVE R15, `(.L_x_6856) ;  /* 0x000000000f087348 */ /* 0x000fea0003c00000 */
[----:B------:R0:W1:Y:S02]  /*11fd0*/  SHFL.IDX P6, R14, R13, R12, R11 ;  /* 0x0000000c0d0e7389 */ /* 0x00006400000c000b */
[----:B01----:R-:W-:Y:S01]  /*11fe0*/  ENDCOLLECTIVE ;  /* 0x000000000000791b */ /* 0x003fe20003800000 */
.L_x_6856:
        /* <DEDUP_REMOVED lines=8> */
[----:B0-----:R-:W-:-:S07]  /*12070*/  MOV R3, R14 ;  /* 0x0000000e00037202 */ /* 0x001fce0000000f00 */
[----:B------:R-:W-:Y:S05]  /*12080*/  WARPSYNC.COLLECTIVE R15, `(.L_x_6857) ;  /* 0x000000000f087348 */ /* 0x000fea0003c00000 */
[----:B------:R0:W1:Y:S02]  /*12090*/  SHFL.IDX P6, R14, R13, R12, R11 ;  /* 0x0000000c0d0e7389 */ /* 0x00006400000c000b */
[----:B01----:R-:W-:Y:S01]  /*120a0*/  ENDCOLLECTIVE ;  /* 0x000000000000791b */ /* 0x003fe20003800000 */
.L_x_6857:
[----:B------:R-:W-:Y:S02]  /*120b0*/  IMAD.MOV.U32 R13, RZ, RZ, R9 ;  /* 0x000000ffff0d7224 */ /* 0x000fe400078e0009 */
[----:B------:R-:W-:Y:S02]  /*120c0*/  IMAD.MOV.U32 R12, RZ, RZ, 0x7 ;  /* 0x00000007ff0c7424 */ /* 0x000fe400078e00ff */
[----:B------:R-:W-:-:S07]  /*120d0*/  IMAD.MOV.U32 R2, RZ, RZ, R14 ;  /* 0x000000ffff027224 */ /* 0x000fce00078e000e */
[----:B------:R-:W-:Y:S05]  /*120e0*/  WARPSYNC.COLLECTIVE R15, `(.L_x_6858) ;  /* 0x000000000f087348 */ /* 0x000fea0003c00000 */
[----:B------:R0:W1:Y:S02]  /*120f0*/  SHFL.IDX P6, R14, R13, R12, R11 ;  /* 0x0000000c0d0e7389 */ /* 0x00006400000c000b */
[----:B01----:R-:W-:Y:S01]  /*12100*/  ENDCOLLECTIVE ;  /* 0x000000000000791b */ /* 0x003fe20003800000 */
.L_x_6858:
[----:B------:R-:W-:-:S05]  /*12110*/  IADD3 R2, P0, R2, R5, RZ ;  /* 0x0000000502027210 */ /* 0x000fca0007f1e0ff */
[----:B------:R-:W-:-:S05]  /*12120*/  IMAD.X R3, RZ, RZ, R3, P0 ;  /* 0x000000ffff037224 */ /* 0x000fca00000e0603 */
        /* <DEDUP_REMOVED lines=10> */
.L_x_6859:
[----:B------:R-:W-:Y:S01]  /*121d0*/  IMAD.MOV.U32 R2, RZ, RZ, R14 ;  /* 0x000000ffff027224 */ /* 0x000fe200078e000e */
[----:B------:R-:W-:Y:S06]  /*121e0*/  BRA `(.L_x_6860) ;  /* 0xffffffbc00587947 */ /* 0x000fec000383ffff */
.L_x_6763:
[----:B-1----:R1:W3:Y:S02]  /*121f0*/  SYNCS.PHASECHK.TRANS64.TRYWAIT P0, [R6+URZ+0x28860], R3 ;  /* 0x02886003060075a7 */ /* 0x0022e4000800017f */
[----:B---3--:R-:W-:Y:S05]  /*12200*/  @!P0 NANOSLEEP.SYNCS 0x989680 ;  /* 0x009896800000895d */ /* 0x008fea0003900000 */
[----:B------:R-:W3:Y:S02]  /*12210*/  @!P0 SYNCS.PHASECHK.TRANS64 P0, [R6+URZ+0x28860], R3 ;  /* 0x02886003060085a7 */ /* 0x000ee4000800007f */
[----:B---3--:R-:W-:Y:S05]  /*12220*/  @!P0 BRA `(.L_x_6763) ;  /* 0xfffffffc00f08947 */ /* 0x008fea000383ffff */
[----:B------:R-:W-:Y:S05]  /*12230*/  BRA `(.L_x_6861) ;  /* 0xffffffbc00b47947 */ /* 0x000fea000383ffff */
.L_x_6764:
[----:B------:R-:W-:Y:S01]  /*12240*/  BSSY B1, `(.L_x_6862) ;  /* 0x0000008000017945 */ /* 0x000fe20003800000 */
[----:B------:R-:W-:Y:S02]  /*12250*/  IMAD.MOV.U32 R13, RZ, RZ, R23 ;  /* 0x000000ffff0d7224 */ /* 0x000fe400078e0017 */
[----:B------:R-:W-:Y:S02]  /*12260*/  IMAD.MOV.U32 R12, RZ, RZ, RZ ;  /* 0x000000ffff0c7224 */ /* 0x000fe400078e00ff */
[----:B------:R-:W-:Y:S02]  /*12270*/  IMAD.MOV.U32 R11, RZ, RZ, 0x181f ;  /* 0x0000181fff0b7424 */ /* 0x000fe400078e00ff */
[----:B------:R-:W-:-:S07]  /*12280*/  IMAD.MOV.U32 R15, RZ, RZ, -0x1 ;  /* 0xffffffffff0f7424 */ /* 0x000fce00078e00ff */
[----:B-12---:R-:W-:Y:S05]  /*12290*/  WARPSYNC.COLLECTIVE R15, `(.L_x_6863) ;  /* 0x000000000f087348 */ /* 0x006fea0003c00000 */
[----:B--2---:R0:W2:Y:S02]  /*122a0*/  SHFL.IDX P6, R14, R13, R12, R11 ;  /* 0x0000000c0d0e7389 */ /* 0x0040a400000c000b */
[----:B012---:R-:W-:Y:S01]  /*122b0*/  ENDCOLLECTIVE ;  /* 0x000000000000791b */ /* 0x007fe20003800000 */
.L_x_6863:
[----:B------:R-:W-:Y:S05]  /*122c0*/  BSYNC B1 ;  /* 0x0000000000017941 */ /* 0x000fea0003800000 */
.L_x_6862:
        /* <DEDUP_REMOVED lines=9> */
.L_x_6864:
[----:B------:R-:W-:Y:S01]  /*12360*/  MOV R13, R23 ;  /* 0x00000017000d7202 */ /* 0x000fe20000000f00 */
[----:B------:R-:W-:Y:S02]  /*12370*/  IMAD.MOV.U32 R12, RZ, RZ, 0x1 ;  /* 0x00000001ff0c7424 */ /* 0x000fe400078e00ff */
[----:B------:R-:W-:-:S07]  /*12380*/  IMAD.MOV.U32 R2, RZ, RZ, R14 ;  /* 0x000000ffff027224 */ /* 0x000fce00078e000e */
[----:B------:R-:W-:Y:S05]  /*12390*/  WARPSYNC.COLLECTIVE R15, `(.L_x_6865) ;  /* 0x000000000f087348 */ /* 0x000fea0003c00000 */
[----:B------:R0:W1:Y:S02]  /*123a0*/  SHFL.IDX P6, R14, R13, R12, R11 ;  /* 0x0000000c0d0e7389 */ /* 0x00006400000c000b */
[----:B01----:R-:W-:Y:S01]  /*123b0*/  ENDCOLLECTIVE ;  /* 0x000000000000791b */ /* 0x003fe20003800000 */
.L_x_6865:
        /* <DEDUP_REMOVED lines=9> */
[----:B------:R0:W-:Y:S02]  /*12450*/  LDGSTS.E.BYPASS.LTC128B.128 [R7+0x4400], desc[UR36][R2.64+0x80], !P0 ;  /* 0x0440008002077fae */ /* 0x0001e4000c101d64 */
[----:B0-----:R-:W-:-:S07]  /*12460*/  IMAD.MOV.U32 R3, RZ, RZ, R14 ;  /* 0x000000ffff037224 */ /* 0x001fce00078e000e */
[----:B------:R-:W-:Y:S05]  /*12470*/  WARPSYNC.COLLECTIVE R15, `(.L_x_6866) ;  /* 0x000000000f087348 */ /* 0x000fea0003c00000 */
[----:B------:R0:W1:Y:S02]  /*12480*/  SHFL.IDX P6, R14, R13, R12, R11 ;  /* 0x0000000c0d0e7389 */ /* 0x00006400000c000b */
[----:B01----:R-:W-:Y:S01]  /*12490*/  ENDCOLLECTIVE ;  /* 0x000000000000791b */ /* 0x003fe20003800000 */
.L_x_6866:
[----:B------:R-:W-:Y:S01]  /*124a0*/  IMAD.MOV.U32 R13, RZ, RZ, R23 ;  /* 0x000000ffff0d7224 */ /* 0x000fe200078e0017 */
[----:B------:R-:W-:Y:S01]  /*124b0*/  MOV R12, 0x2 ;  /* 0x00000002000c7802 */ /* 0x000fe20000000f00 */
[----:B------:R-:W-:-:S07]  /*124c0*/  IMAD.MOV.U32 R2, RZ, RZ, R14 ;  /* 0x000000ffff027224 */ /* 0x000fce00078e000e */
[----:B------:R-:W-:Y:S05]  /*124d0*/  WARPSYNC.COLLECTIVE R15, `(.L_x_6867) ;  /* 0x000000000f087348 */ /* 0x000fea0003c00000 */
[----:B------:R0:W1:Y:S02]  /*124e0*/  SHFL.IDX P6, R14, R13, R12, R11 ;  /* 0x0000000c0d0e7389 */ /* 0x00006400000c000b */
[----:B01----:R-:W-:Y:S01]  /*124f0*/  ENDCOLLECTIVE ;  /* 0x000000000000791b */ /* 0x003fe20003800000 */
.L_x_6867:
        /* <DEDUP_REMOVED lines=14> */
.L_x_6868:
[----:B------:R-:W-:Y:S02]  /*125e0*/  IMAD.MOV.U32 R13, RZ, RZ, R23 ;  /* 0x000000ffff0d7224 */ /* 0x000fe400078e0017 */
[----:B------:R-:W-:Y:S02]  /*125f0*/  IMAD.MOV.U32 R12, RZ, RZ, 0x3 ;  /* 0x00000003ff0c7424 */ /* 0x000fe400078e00ff */
[----:B------:R-:W-:-:S07]  /*12600*/  IMAD.MOV.U32 R2, RZ, RZ, R14 ;  /* 0x000000ffff027224 */ /* 0x000fce00078e000e */
[----:B------:R-:W-:Y:S05]  /*12610*/  WARPSYNC.COLLECTIVE R15, `(.L_x_6869) ;  /* 0x000000000f087348 */ /* 0x000fea0003c00000 */
[----:B------:R0:W1:Y:S02]  /*12620*/  SHFL.IDX P6, R14, R13, R12, R11 ;  /* 0x0000000c0d0e7389 */ /* 0x00006400000c000b */
[----:B01----:R-:W-:Y:S01]  /*12630*/  ENDCOLLECTIVE ;  /* 0x000000000000791b */ /* 0x003fe20003800000 */
.L_x_6869:
        /* <DEDUP_REMOVED lines=10> */
[----:B0-----:R-:W-:-:S07]  /*126e0*/  MOV R3, R14 ;  /* 0x0000000e00037202 */ /* 0x001fce0000000f00 */
[----:B------:R-:W-:Y:S05]  /*126f0*/  WARPSYNC.COLLECTIVE R15, `(.L_x_6870) ;  /* 0x000000000f087348 */ /* 0x000fea0003c00000 */
[----:B------:R0:W1:Y:S02]  /*12700*/  SHFL.IDX P6, R14, R13, R12, R11 ;  /* 0x0000000c0d0e7389 */ /* 0x00006400000c000b */
[----:B01----:R-:W-:Y:S01]  /*12710*/  ENDCOLLECTIVE ;  /* 0x000000000000791b */ /* 0x003fe20003800000 */
.L_x_6870:
[----:B------:R-:W-:Y:S02]  /*12720*/  IMAD.MOV.U32 R13, RZ, RZ, R23 ;  /* 0x000000ffff0d7224 */ /* 0x000fe400078e0017 */
[----:B------:R-:W-:Y:S02]  /*12730*/  IMAD.MOV.U32 R12, RZ, RZ, 0x4 ;  /* 0x00000004ff0c7424 */ /* 0x000fe400078e00ff */
[----:B------:R-:W-:-:S07]  /*12740*/  IMAD.MOV.U32 R2, RZ, RZ, R14 ;  /* 0x000000ffff027224 */ /* 0x000fce00078e000e */
[----:B------:R-:W-:Y:S05]  /*12750*/  WARPSYNC.COLLECTIVE R15, `(.L_x_6871) ;  /* 0x000000000f087348 */ /* 0x000fea0003c00000 */
[----:B------:R0:W1:Y:S02]  /*12760*/  SHFL.IDX P6, R14, R13, R12, R11 ;  /* 0x0000000c0d0e7389 */ /* 0x00006400000c000b */
[----:B01----:R-:W-:Y:S01]  /*12770*/  ENDCOLLECTIVE ;  /* 0x000000000000791b */ /* 0x003fe20003800000 */
.L_x_6871:
        /* <DEDUP_REMOVED lines=14> */
.L_x_6872:
[----:B------:R-:W-:Y:S02]  /*12860*/  IMAD.MOV.U32 R13, RZ, RZ, R23 ;  /* 0x000000ffff0d7224 */ /* 0x000fe400078e0017 */
[----:B------:R-:W-:Y:S02]  /*12870*/  IMAD.MOV.U32 R12, RZ, RZ, 0x5 ;  /* 0x00000005ff0c7424 */ /* 0x000fe400078e00ff */
[----:B------:R-:W-:-:S07]  /*12880*/  IMAD.MOV.U32 R2, RZ, RZ, R14 ;  /* 0x000000ffff027224 */ /* 0x000fce00078e000e */
[----:B------:R-:W-:Y:S05]  /*12890*/  WARPSYNC.COLLECTIVE R15, `(.L_x_6873) ;  /* 0x000000000f087348 */ /* 0x000fea0003c00000 */
[----:B------:R0:W1:Y:S02]  /*128a0*/  SHFL.IDX P6, R14, R13, R12, R11 ;  /* 0x0000000c0d0e7389 */ /* 0x00006400000c000b */
[----:B01----:R-:W-:Y:S01]  /*128b0*/  ENDCOLLECTIVE ;  /* 0x000000000000791b */ /* 0x003fe20003800000 */
.L_x_6873:
        /* <DEDUP_REMOVED lines=14> */
.L_x_6874:
[----:B------:R-:W-:Y:S02]  /*129a0*/  IMAD.MOV.U32 R13, RZ, RZ, R23 ;  /* 0x000000ffff0d7224 */ /* 0x000fe400078e0017 */
[----:B------:R-:W-:Y:S01]  /*129b0*/  IMAD.MOV.U32 R12, RZ, RZ, 0x6 ;  /* 0x00000006ff0c7424 */ /* 0x000fe200078e00ff */
[----:B------:R-:W-:-:S07]  /*129c0*/  MOV R2, R14 ;  /* 0x0000000e00027202 */ /* 0x000fce0000000f00 */
[----:B------:R-:W-:Y:S05]  /*129d0*/  WARPSYNC.COLLECTIVE R15, `(.L_x_6875) ;  /* 0x000000000f087348 */ /* 0x000fea0003c00000 */
[----:B------:R0:W1:Y:S02]  /*129e0*/  SHFL.IDX P6, R14, R13, R12, R11 ;  /* 0x0000000c0d0e7389 */ /* 0x00006400000c000b */
[----:B01----:R-:W-:Y:S01]  /*129f0*/  ENDCOLLECTIVE ;  /* 0x000000000000791b */ /* 0x003fe20003800000 */
.L_x_6875:
        /* <DEDUP_REMOVED lines=14> */
.L_x_6876:
[----:B------:R-:W-:Y:S02]  /*12ae0*/  IMAD.MOV.U32 R13, RZ, RZ, R23 ;  /* 0x000000ffff0d7224 */ /* 0x000fe400078e0017 */
[----:B------:R-:W-:Y:S02]  /*12af0*/  IMAD.MOV.U32 R12, RZ, RZ, 0x7 ;  /* 0x00000007ff0c7424 */ /* 0x000fe400078e00ff */
[----:B------:R-:W-:-:S07]  /*12b00*/  IMAD.MOV.U32 R2, RZ, RZ, R14 ;  /* 0x000000ffff027224 */ /* 0x000fce00078e000e */
[----:B------:R-:W-:Y:S05]  /*12b10*/  WARPSYNC.COLLECTIVE R15, `(.L_x_6877) ;  /* 0x000000000f087348 */ /* 0x000fea0003c00000 */
[----:B------:R0:W1:Y:S02]  /*12b20*/  SHFL.IDX P6, R14, R13, R12, R11 ;  /* 0x0000000c0d0e7389 */ /* 0x00006400000c000b */
[----:B01----:R-:W-:Y:S01]  /*12b30*/  ENDCOLLECTIVE ;  /* 0x000000000000791b */ /* 0x003fe20003800000 */
.L_x_6877:
        /* <DEDUP_REMOVED lines=13> */
.L_x_6878:
[----:B------:R-:W-:Y:S01]  /*12c10*/  @!PT LDS RZ, [RZ] ;  /* 0x00000000fffff984 */ /* 0x000fe20000000800 */
[----:B------:R-:W-:Y:S01]  /*12c20*/  @!PT LDS RZ, [RZ] ;  /* 0x00000000fffff984 */ /* 0x000fe20000000800 */
[----:B------:R-:W-:Y:S01]  /*12c30*/  @!PT LDS RZ, [RZ] ;  /* 0x00000000fffff984 */ /* 0x000fe20000000800 */
[----:B------:R0:W-:Y:S01]  /*12c40*/  LDGSTS.E.BYPASS.LTC128B.128 [R7+0x7400], desc[UR36][R2.64+0x80], !P0 ;  /* 0x0740008002077fae */ /* 0x0001e2000c101d64 */
[----:B------:R-:W-:Y:S05]  /*12c50*/  BRA `(.L_x_6879) ;  /* 0xffffffb8003c7947 */ /* 0x000fea000383ffff */
.L_x_6772:
[----:B0-----:R0:W1:Y:S02]  /*12c60*/  SYNCS.PHASECHK.TRANS64.TRYWAIT P0, [R0+URZ+0x28860], R3 ;  /* 0x02886003000075a7 */ /* 0x001064000800017f */
[----:B-1----:R-:W-:Y:S05]  /*12c70*/  @!P0 NANOSLEEP.SYNCS 0x989680 ;  /* 0x009896800000895d */ /* 0x002fea0003900000 */
[----:B------:R-:W1:Y:S02]  /*12c80*/  @!P0 SYNCS.PHASECHK.TRANS64 P0, [R0+URZ+0x28860], R3 ;  /* 0x02886003000085a7 */ /* 0x000e64000800007f */
[----:B-1----:R-:W-:Y:S05]  /*12c90*/  @!P0 BRA `(.L_x_6772) ;  /* 0xfffffffc00f08947 */ /* 0x002fea000383ffff */
[----:B------:R-:W-:Y:S05]  /*12ca0*/  BRA `(.L_x_6880) ;  /* 0xffffffbc00507947 */ /* 0x000fea000383ffff */
.L_x_6773:
[----:B------:R-:W-:Y:S01]  /*12cb0*/  BSSY B0, `(.L_x_6881) ;  /* 0x0000008000007945 */ /* 0x000fe20003800000 */
[----:B------:R-:W-:Y:S01]  /*12cc0*/  IMAD.MOV.U32 R13, RZ, RZ, R23 ;  /* 0x000000ffff0d7224 */ /* 0x000fe200078e0017 */
[----:B------:R-:W-:Y:S01]  /*12cd0*/  MOV R11, 0x181f ;  /* 0x0000181f000b7802 */ /* 0x000fe20000000f00 */
[----:B------:R-:W-:Y:S02]  /*12ce0*/  IMAD.MOV.U32 R12, RZ, RZ, RZ ;  /* 0x000000ffff0c7224 */ /* 0x000fe400078e00ff */
[----:B------:R-:W-:-:S07]  /*12cf0*/  IMAD.MOV.U32 R15, RZ, RZ, -0x1 ;  /* 0xffffffffff0f7424 */ /* 0x000fce00078e00ff */
[----:B0-2---:R-:W-:Y:S05]  /*12d00*/  WARPSYNC.COLLECTIVE R15, `(.L_x_6882) ;  /* 0x000000000f087348 */ /* 0x005fea0003c00000 */
[----:B--2---:R1:W2:Y:S02]  /*12d10*/  SHFL.IDX P6, R14, R13, R12, R11 ;  /* 0x0000000c0d0e7389 */ /* 0x0042a400000c000b */
[----:B012---:R-:W-:Y:S01]  /*12d20*/  ENDCOLLECTIVE ;  /* 0x000000000000791b */ /* 0x007fe20003800000 */
.L_x_6882:
[----:B------:R-:W-:Y:S05]  /*12d30*/  BSYNC B0 ;  /* 0x0000000000007941 */ /* 0x000fea0003800000 */
.L_x_6881:
        /* <DEDUP_REMOVED lines=10> */
.L_x_6883:
[----:B------:R-:W-:Y:S02]  /*12de0*/  ULDC UR4, c[0x0][0x2f4] ;  /* 0x0000bd0000047ab9 */ /* 0x000fe40000000800 */
[----:B------:R-:W-:Y:S02]  /*12df0*/  ISETP.GE.AND P1, PT, R30, UR4, PT ;  /* 0x000000041e007c0c */ /* 0x000fe4000bf26270 */
[----:B------:R-:W-:Y:S02]  /*12e00*/  ISETP.GE.AND P0, PT, R29, UR4, PT ;  /* 0x000000041d007c0c */ /* 0x000fe4000bf06270 */
[C---:B------:R-:W-:Y:S02]  /*12e10*/  ISETP.LT.OR P3, PT, R6.reuse, 0x1, P1 ;  /* 0x000000010600780c */ /* 0x040fe40000f61670 */
[----:B------:R-:W-:Y:S01]  /*12e20*/  ISETP.LT.OR P4, PT, R6, 0x1, P0 ;  /* 0x000000010600780c */ /* 0x000fe20000781670 */
[----:B------:R-:W-:Y:S02]  /*12e30*/  IMAD.MOV.U32 R13, RZ, RZ, R23 ;  /* 0x000000ffff0d7224 */ /* 0x000fe400078e0017 */
[----:B------:R-:W-:Y:S01]  /*12e40*/  IMAD.MOV.U32 R12, RZ, RZ, 0x1 ;  /* 0x00000001ff0c7424 */ /* 0x000fe200078e00ff */
[----:B------:R-:W-:-:S13]  /*12e50*/  IADD3 R2, P2, R14, R5, RZ ;  /* 0x000000050e027210 */ /* 0x000fda0007f5e0ff */
[----:B------:R-:W-:Y:S05]  /*12e60*/  WARPSYNC.COLLECTIVE R15, `(.L_x_6884) ;  /* 0x000000000f087348 */ /* 0x000fea0003c00000 */
[----:B------:R0:W1:Y:S02]  /*12e70*/  SHFL.IDX P6, R14, R13, R12, R11 ;  /* 0x0000000c0d0e7389 */ /* 0x00006400000c000b */
[----:B01----:R-:W-:Y:S01]  /*12e80*/  ENDCOLLECTIVE ;  /* 0x000000000000791b */ /* 0x003fe20003800000 */
.L_x_6884:
[----:B------:R-:W-:-:S05]  /*12e90*/  IMAD.X R3, RZ, RZ, R3, P2 ;  /* 0x000000ffff037224 */ /* 0x000fca00010e0603 */
[----:B------:R-:W-:Y:S01]  /*12ea0*/  @!PT LDS RZ, [RZ] ;  /* 0x00000000fffff984 */ /* 0x000fe20000000800 */
[----:B------:R-:W-:Y:S01]  /*12eb0*/  @!PT LDS RZ, [RZ] ;  /* 0x00000000fffff984 */ /* 0x000fe20000000800 */
[----:B------:R-:W-:Y:S01]  /*12ec0*/  @!PT LDS RZ, [RZ] ;  /* 0x00000000fffff984 */ /* 0x000fe20000000800 */
[----:B------:R0:W-:Y:S01]  /*12ed0*/  LDGSTS.E.BYPASS.LTC128B.128 [R4+0x400], desc[UR36][R2.64], !P3 ;  /* 0x0040000002047fae */ /* 0x0001e2000d901d64 */
[----:B------:R-:W-:-:S03]  /*12ee0*/  ISETP.LT.OR P3, PT, R6, 0x11, P1 ;  /* 0x000000110600780c */ /* 0x000fc60000f61670 */
[----:B------:R0:W-:Y:S01]  /*12ef0*/  LDGSTS.E.BYPASS.LTC128B.128 [R4+0x4400], desc[UR36][R2.64+0x80], !P4 ;  /* 0x0440008002047fae */ /* 0x0001e2000e101d64 */
[----:B------:R-:W-:Y:S01]  /*12f00*/  ISETP.LT.OR P4, PT, R6, 0x11, P0 ;  /* 0x000000110600780c */ /* 0x000fe20000781670 */
[----:B------:R-:W-:Y:S02]  /*12f10*/  IMAD.MOV.U32 R13, RZ, RZ, R18 ;  /* 0x000000ffff0d7224 */ /* 0x000fe400078e0012 */
[----:B------:R-:W-:-:S10]  /*12f20*/  IMAD.MOV.U32 R7, RZ, RZ, R14 ;  /* 0x000000ffff077224 */ /* 0x000fd400078e000e */
[----:B0-----:R-:W-:Y:S05]  /*12f30*/  WARPSYNC.COLLECTIVE R15, `(.L_x_6885) ;  /* 0x000000000f087348 */ /* 0x001fea0003c00000 */
[----:B------:R1:W2:Y:S02]  /*12f40*/  SHFL.IDX P6, R14, R13, R12, R11 ;  /* 0x0000000c0d0e7389 */ /* 0x0002a400000c000b */
[----:B012---:R-:W-:Y:S01]  /*12f50*/  ENDCOLLECTIVE ;  /* 0x000000000000791b */ /* 0x007fe20003800000 */
.L_x_6885:
[----:B------:R-:W-:Y:S02]  /*12f60*/  IMAD.MOV.U32 R13, RZ, RZ, R23 ;  /* 0x000000ffff0d7224 */ /* 0x000fe400078e0017 */
[----:B------:R-:W-:Y:S01]  /*12f70*/  IMAD.MOV.U32 R12, RZ, RZ, 0x2 ;  /* 0x00000002ff0c7424 */ /* 0x000fe200078e00ff */
[----:B------:R-:W-:-:S07]  /*12f80*/  MOV R10, R14 ;  /* 0x0000000e000a7202 */ /* 0x000fce0000000f00 */
[----:B------:R-:W-:Y:S05]  /*12f90*/  WARPSYNC.COLLECTIVE R15, `(.L_x_6886) ;  /* 0x000000000f087348 */ /* 0x000fea0003c00000 */
[----:B------:R0:W1:Y:S02]  /*12fa0*/  SHFL.IDX P6, R14, R13, R12, R11 ;  /* 0x0000000c0d0e7389 */ /* 0x00006400000c000b */
[----:B01----:R-:W-:Y:S01]  /*12fb0*/  ENDCOLLECTIVE ;  /* 0x000000000000791b */ /* 0x003fe20003800000 */
.L_x_6886:
[----:B------:R-:W-:-:S05]  /*12fc0*/  IADD3 R2, P2, R10, R5, RZ ;  /* 0x000000050a027210 */ /* 0x000fca0007f5e0ff */
[----:B------:R-:W-:-:S05]  /*12fd0*/  IMAD.X R3, RZ, RZ, R7, P2 ;  /* 0x000000ffff037224 */ /* 0x000fca00010e0607 */
[----:B------:R-:W-:Y:S01]  /*12fe0*/  @!PT LDS RZ, [RZ] ;  /* 0x00000000fffff984 */ /* 0x000fe20000000800 */
[----:B------:R-:W-:Y:S01]  /*12ff0*/  @!PT LDS RZ, [RZ] ;  /* 0x00000000fffff984 */ /* 0x000fe20000000800 */
[----:B------:R-:W-:Y:S01]  /*13000*/  @!PT LDS RZ, [RZ] ;  /* 0x00000000fffff984 */ /* 0x000fe20000000800 */
        /* <DEDUP_REMOVED lines=9> */
.L_x_6887:
[----:B------:R-:W-:Y:S01]  /*130a0*/  MOV R13, R23 ;  /* 0x00000017000d7202 */ /* 0x000fe20000000f00 */
[----:B------:R-:W-:Y:S01]  /*130b0*/  IMAD.MOV.U32 R12, RZ, RZ, 0x3 ;  /* 0x00000003ff0c7424 */ /* 0x000fe200078e00ff */
[----:B------:R-:W-:-:S13]  /*130c0*/  IADD3 R2, P2, R14, R5, RZ ;  /* 0x000000050e027210 */ /* 0x000fda0007f5e0ff */
[----:B------:R-:W-:Y:S05]  /*130d0*/  WARPSYNC.COLLECTIVE R15, `(.L_x_6888) ;  /* 0x000000000f087348 */ /* 0x000fea0003c00000 */
[----:B------:R0:W1:Y:S02]  /*130e0*/  SHFL.IDX P6, R14, R13, R12, R11 ;  /* 0x0000000c0d0e7389 */ /* 0x00006400000c000b */
[----:B01----:R-:W-:Y:S01]  /*130f0*/  ENDCOLLECTIVE ;  /* 0x000000000000791b */ /* 0x003fe20003800000 */
.L_x_6888:
        /* <DEDUP_REMOVED lines=13> */
.L_x_6889:
[----:B------:R-:W-:Y:S02]  /*131d0*/  IMAD.MOV.U32 R13, RZ, RZ, R23 ;  /* 0x000000ffff0d7224 */ /* 0x000fe400078e0017 */
[----:B------:R-:W-:Y:S01]  /*131e0*/  IMAD.MOV.U32 R12, RZ, RZ, 0x4 ;  /* 0x00000004ff0c7424 */ /* 0x000fe200078e00ff */
[----:B------:R-:W-:-:S13]  /*131f0*/  IADD3 R2, P2, R14, R5, RZ ;  /* 0x000000050e027210 */ /* 0x000fda0007f5e0ff */
[----:B------:R-:W-:Y:S05]  /*13200*/  WARPSYNC.COLLECTIVE R15, `(.L_x_6890) ;  /* 0x000000000f087348 */ /* 0x000fea0003c00000 */
[----:B------:R0:W1:Y:S02]  /*13210*/  SHFL.IDX P6, R14, R13, R12, R11 ;  /* 0x0000000c0d0e7389 */ /* 0x00006400000c000b */
[----:B01----:R-:W-:Y:S01]  /*13220*/  ENDCOLLECTIVE ;  /* 0x000000000000791b */ /* 0x003fe20003800000 */
.L_x_6890:
        /* <DEDUP_REMOVED lines=13> */
.L_x_6891:
[----:B------:R-:W-:Y:S02]  /*13300*/  IMAD.MOV.U32 R13, RZ, RZ, R23 ;  /* 0x000000ffff0d7224 */ /* 0x000fe400078e0017 */
[----:B------:R-:W-:Y:S02]  /*13310*/  IMAD.MOV.U32 R12, RZ, RZ, 0x5 ;  /* 0x00000005ff0c7424 */ /* 0x000fe400078e00ff */
[----:B------:R-:W-:-:S07]  /*13320*/  IMAD.MOV.U32 R10, RZ, RZ, R14 ;  /* 0x000000ffff0a7224 */ /* 0x000fce00078e000e */
[----:B------:R-:W-:Y:S05]  /*13330*/  WARPSYNC.COLLECTIVE R15, `(.L_x_6892) ;  /* 0x000000000f087348 */ /* 0x000fea0003c00000 */
[----:B------:R0:W1:Y:S02]  /*13340*/  SHFL.IDX P6, R14, R13, R12, R11 ;  /* 0x0000000c0d0e7389 */ /* 0x00006400000c000b */
[----:B01----:R-:W-:Y:S01]  /*13350*/  ENDCOLLECTIVE ;  /* 0x000000000000791b */ /* 0x003fe20003800000 */
.L_x_6892:
[----:B------:R-:W-:-:S05]  /*13360*/  IADD3 R2, P2, R10, R5, RZ ;  /* 0x000000050a027210 */ /* 0x000fca0007f5e0ff */
[----:B------:R-:W-:-:S05]  /*13370*/  IMAD.X R3, RZ, RZ, R8, P2 ;  /* 0x000000ffff037224 */ /* 0x000fca00010e0608 */
[----:B------:R-:W-:Y:S01]  /*13380*/  @!PT LDS RZ, [RZ] ;  /* 0x00000000fffff984 */ /* 0x000fe20000000800 */
[----:B------:R-:W-:Y:S01]  /*13390*/  @!PT LDS RZ, [RZ] ;  /* 0x00000000fffff984 */ /* 0x000fe20000000800 */
[----:B------:R-:W-:Y:S01]  /*133a0*/  @!PT LDS RZ, [RZ] ;  /* 0x00000000fffff984 */ /* 0x000fe20000000800 */
[----:B------:R0:W-:Y:S01]  /*133b0*/  LDGSTS.E.BYPASS.LTC128B.128 [R4+0x2400], desc[UR36][R2.64], !P3 ;  /* 0x0240000002047fae */ /* 0x0001e2000d901d64 */
[----:B------:R-:W-:Y:S02]  /*133c0*/  MOV R13, R18 ;  /* 0x00000012000d7202 */ /* 0x000fe40000000f00 */
[C---:B------:R-:W-:Y:S01]  /*133d0*/  ISETP.LT.OR P3, PT, R6.reuse, 0x51, P1 ;  /* 0x000000510600780c */ /* 0x040fe20000f61670 */
[----:B------:R0:W-:Y:S01]  /*133e0*/  LDGSTS.E.BYPASS.LTC128B.128 [R4+0x6400], desc[UR36][R2.64+0x80], !P4 ;  /* 0x0640008002047fae */ /* 0x0001e2000e101d64 */
[----:B------:R-:W-:Y:S01]  /*133f0*/  ISETP.LT.OR P4, PT, R6, 0x51, P0 ;  /* 0x000000510600780c */ /* 0x000fe20000781670 */
[----:B------:R-:W-:-:S12]  /*13400*/  IMAD.MOV.U32 R7, RZ, RZ, R14 ;  /* 0x000000ffff077224 */ /* 0x000fd800078e000e */
[----:B0-----:R-:W-:Y:S05]  /*13410*/  WARPSYNC.COLLECTIVE R15, `(.L_x_6893) ;  /* 0x000000000f087348 */ /* 0x001fea0003c00000 */
[----:B------:R1:W2:Y:S02]  /*13420*/  SHFL.IDX P6, R14, R13, R12, R11 ;  /* 0x0000000c0d0e7389 */ /* 0x0002a400000c000b */
[----:B012---:R-:W-:Y:S01]  /*13430*/  ENDCOLLECTIVE ;  /* 0x000000000000791b */ /* 0x007fe20003800000 */
.L_x_6893:
[----:B------:R-:W-:Y:S02]  /*13440*/  IMAD.MOV.U32 R13, RZ, RZ, R23 ;  /* 0x000000ffff0d7224 */ /* 0x000fe400078e0017 */
[----:B------:R-:W-:Y:S01]  /*13450*/  IMAD.MOV.U32 R12, RZ, RZ, 0x6 ;  /* 0x00000006ff0c7424 */ /* 0x000fe200078e00ff */
[----:B------:R-:W-:-:S13]  /*13460*/  IADD3 R2, P2, R14, R5, RZ ;  /* 0x000000050e027210 */ /* 0x000fda0007f5e0ff */
[----:B------:R-:W-:Y:S05]  /*13470*/  WARPSYNC.COLLECTIVE R15, `(.L_x_6894) ;  /* 0x000000000f087348 */ /* 0x000fea0003c00000 */
[----:B------:R0:W1:Y:S02]  /*13480*/  SHFL.IDX P6, R14, R13, R12, R11 ;  /* 0x0000000c0d0e7389 */ /* 0x00006400000c000b */
[----:B01----:R-:W-:Y:S01]  /*13490*/  ENDCOLLECTIVE ;  /* 0x000000000000791b */ /* 0x003fe20003800000 */
.L_x_6894:
        /* <DEDUP_REMOVED lines=13> */
.L_x_6895:
[----:B------:R-:W-:Y:S02]  /*13570*/  IMAD.MOV.U32 R13, RZ, RZ, R23 ;  /* 0x000000ffff0d7224 */ /* 0x000fe400078e0017 */
[----:B------:R-:W-:Y:S02]  /*13580*/  IMAD.MOV.U32 R12, RZ, RZ, 0x7 ;  /* 0x00000007ff0c7424 */ /* 0x000fe400078e00ff */
[----:B------:R-:W-:-:S07]  /*13590*/  IMAD.MOV.U32 R10, RZ, RZ, R14 ;  /* 0x000000ffff0a7224 */ /* 0x000fce00078e000e */
[----:B------:R-:W-:Y:S05]  /*135a0*/  WARPSYNC.COLLECTIVE R15, `(.L_x_6896) ;  /* 0x000000000f087348 */ /* 0x000fea0003c00000 */
[----:B------:R0:W1:Y:S02]  /*135b0*/  SHFL.IDX P6, R14, R13, R12, R11 ;  /* 0x0000000c0d0e7389 */ /* 0x00006400000c000b */
[----:B01----:R-:W-:Y:S01]  /*135c0*/  ENDCOLLECTIVE ;  /* 0x000000000000791b */ /* 0x003fe20003800000 */
.L_x_6896:
[----:B------:R-:W-:-:S04]  /*135d0*/  IADD3 R2, P2, R10, R5, RZ ;  /* 0x000000050a027210 */ /* 0x000fc80007f5e0ff */
[----:B------:R-:W-:-:S05]  /*135e0*/  IADD3.X R3, RZ, R8, RZ, P2, !PT ;  /* 0x00000008ff037210 */ /* 0x000fca00017fe4ff */
[----:B------:R-:W-:Y:S01]  /*135f0*/  @!PT LDS RZ, [RZ] ;  /* 0x00000000fffff984 */ /* 0x000fe20000000800 */
[----:B------:R-:W-:Y:S01]  /*13600*/  @!PT LDS RZ, [RZ] ;  /* 0x00000000fffff984 */ /* 0x000fe20000000800 */
[----:B------:R-:W-:Y:S01]  /*13610*/  @!PT LDS RZ, [RZ] ;  /* 0x00000000fffff984 */ /* 0x000fe20000000800 */
[----:B------:R0:W-:Y:S01]  /*13620*/  LDGSTS.E.BYPASS.LTC128B.128 [R4+0x3400], desc[UR36][R2.64], !P3 ;  /* 0x0340000002047fae */ /* 0x0001e2000d901d64 */
[----:B------:R-:W-:-:S03]  /*13630*/  IMAD.MOV.U32 R13, RZ, RZ, R18 ;  /* 0x000000ffff0d7224 */ /* 0x000fc600078e0012 */
[----:B------:R0:W-:Y:S01]  /*13640*/  LDGSTS.E.BYPASS.LTC128B.128 [R4+0x7400], desc[UR36][R2.64+0x80], !P4 ;  /* 0x0740008002047fae */ /* 0x0001e2000e101d64 */
[----:B------:R-:W-:-:S07]  /*13650*/  IMAD.MOV.U32 R23, RZ, RZ, R14 ;  /* 0x000000ffff177224 */ /* 0x000fce00078e000e */
[----:B0-----:R-:W-:Y:S05]  /*13660*/  WARPSYNC.COLLECTIVE R15, `(.L_x_6897) ;  /* 0x000000000f087348 */ /* 0x001fea0003c00000 */
[----:B------:R1:W2:Y:S02]  /*13670*/  SHFL.IDX P6, R14, R13, R12, R11 ;  /* 0x0000000c0d0e7389 */ /* 0x0002a400000c000b */
[----:B012---:R-:W-:Y:S01]  /*13680*/  ENDCOLLECTIVE ;  /* 0x000000000000791b */ /* 0x007fe20003800000 */
.L_x_6897:
[----:B------:R-:W-:Y:S05]  /*13690*/  BRA `(.L_x_6898) ;  /* 0xffffffb400f07947 */ /* 0x000fea000383ffff */
.L_x_6778:
        /* <DEDUP_REMOVED lines=8> */
.L_x_6900:
[----:B------:R-:W-:Y:S05]  /*13720*/  BSYNC B0 ;  /* 0x0000000000007941 */ /* 0x000fea0003800000 */
.L_x_6899:
        /* <DEDUP_REMOVED lines=9> */
.L_x_6901:
[----:B------:R-:W-:Y:S02]  /*137c0*/  ULDC UR4, c[0x0][0xc3c] ;  /* 0x00030f0000047ab9 */ /* 0x000fe40000000800 */
[----:B------:R-:W-:-:S13]  /*137d0*/  ISETP.GE.OR P1, PT, R7, UR4, !P0 ;  /* 0x0000000407007c0c */ /* 0x000fda000c726670 */
[----:B------:R-:W0:Y:S08]  /*137e0*/  @!P1 LDC.64 R2, c[0x0][0xc80] ;  /* 0x00032000ff029b82 */ /* 0x000e300000000a00 */
[----:B------:R-:W1:Y:S01]  /*137f0*/  @!P1 LDC.64 R4, c[0x0][0xc78] ;  /* 0x00031e00ff049b82 */ /* 0x000e620000000a00 */
[----:B------:R-:W-:Y:S01]  /*13800*/  IMAD.MOV.U32 R11, RZ, RZ, RZ ;  /* 0x000000ffff0b7224 */ /* 0x000fe200078e00ff */
[----:B------:R-:W-:Y:S01]  /*13810*/  MOV R8, R14 ;  /* 0x0000000e00087202 */ /* 0x000fe20000000f00 */
        /* <DEDUP_REMOVED lines=18> */
.L_x_6902:
[----:B------:R-:W-:Y:S01]  /*13940*/  IMAD.MOV.U32 R12, RZ, RZ, 0x2 ;  /* 0x00000002ff0c7424 */ /* 0x000fe200078e00ff */
[----:B------:R-:W-:-:S04]  /*13950*/  SEL R14, R14, RZ, P1 ;  /* 0x000000ff0e0e7207 */ /* 0x000fc80000800000 */
[----:B------:R-:W-:-:S05]  /*13960*/  IADD3 R5, R13, R14, RZ ;  /* 0x0000000e0d057210 */ /* 0x000fca0007ffe0ff */
[----:B------:R-:W-:-:S07]  /*13970*/  IMAD.MOV.U32 R13, RZ, RZ, R5 ;  /* 0x000000ffff0d7224 */ /* 0x000fce00078e0005 */
[----:B------:R-:W-:Y:S05]  /*13980*/  WARPSYNC.COLLECTIVE R15, `(.L_x_6903) ;  /* 0x000000000f087348 */ /* 0x000fea0003c00000 */
[----:B------:R0:W1:Y:S02]  /*13990*/  SHFL.UP P6, R14, R13, R12, R11 ;  /* 0x0400000c0d0e7389 */ /* 0x00006400000c000b */
[----:B01----:R-:W-:Y:S01]  /*139a0*/  ENDCOLLECTIVE ;  /* 0x000000000000791b */ /* 0x003fe20003800000 */
.L_x_6903:
[----:B------:R-:W-:Y:S01]  /*139b0*/  IMAD.MOV.U32 R12, RZ, RZ, 0x4 ;  /* 0x00000004ff0c7424 */ /* 0x000fe200078e00ff */
[----:B------:R-:W-:-:S05]  /*139c0*/  SEL R2, R14, RZ, P2 ;  /* 0x000000ff0e027207 */ /* 0x000fca0001000000 */
[----:B------:R-:W-:-:S04]  /*139d0*/  IMAD.IADD R2, R5, 0x1, R2 ;  /* 0x0000000105027824 */ /* 0x000fc800078e0202 */
[----:B------:R-:W-:-:S07]  /*139e0*/  IMAD.MOV.U32 R13, RZ, RZ, R2 ;  /* 0x000000ffff0d7224 */ /* 0x000fce00078e0002 */
[----:B------:R-:W-:Y:S05]  /*139f0*/  WARPSYNC.COLLECTIVE R15, `(.L_x_6904) ;  /* 0x000000000f087348 */ /* 0x000fea0003c00000 */
[----:B------:R0:W1:Y:S02]  /*13a00*/  SHFL.UP P6, R14, R13, R12, R11 ;  /* 0x0400000c0d0e7389 */ /* 0x00006400000c000b */
[----:B01----:R-:W-:Y:S01]  /*13a10*/  ENDCOLLECTIVE ;  /* 0x000000000000791b */ /* 0x003fe20003800000 */
.L_x_6904:
[----:B------:R-:W-:Y:S01]  /*13a20*/  IMAD.MOV.U32 R12, RZ, RZ, 0x8 ;  /* 0x00000008ff0c7424 */ /* 0x000fe200078e00ff */
[----:B------:R-:W-:-:S05]  /*13a30*/  SEL R3, R14, RZ, P3 ;  /* 0x000000ff0e037207 */ /* 0x000fca0001800000 */
[----:B------:R-:W-:-:S05]  /*13a40*/  IMAD.IADD R3, R2, 0x1, R3 ;  /* 0x0000000102037824 */ /* 0x000fca00078e0203 */
[----:B------:R-:W-:-:S07]  /*13a50*/  MOV R13, R3 ;  /* 0x00000003000d7202 */ /* 0x000fce0000000f00 */
[----:B------:R-:W-:Y:S05]  /*13a60*/  WARPSYNC.COLLECTIVE R15, `(.L_x_6905) ;  /* 0x000000000f087348 */ /* 0x000fea0003c00000 */
[----:B------:R0:W1:Y:S02]  /*13a70*/  SHFL.UP P6, R14, R13, R12, R11 ;  /* 0x0400000c0d0e7389 */ /* 0x00006400000c000b */
[----:B01----:R-:W-:Y:S01]  /*13a80*/  ENDCOLLECTIVE ;  /* 0x000000000000791b */ /* 0x003fe20003800000 */
.L_x_6905:
[----:B------:R-:W-:Y:S01]  /*13a90*/  IMAD.MOV.U32 R12, RZ, RZ, 0x10 ;  /* 0x00000010ff0c7424 */ /* 0x000fe200078e00ff */
[----:B------:R-:W-:-:S05]  /*13aa0*/  SEL R14, R14, RZ, P4 ;  /* 0x000000ff0e0e7207 */ /* 0x000fca0002000000 */
[----:B------:R-:W-:-:S04]  /*13ab0*/  IMAD.IADD R5, R3, 0x1, R14 ;  /* 0x0000000103057824 */ /* 0x000fc800078e020e */
[----:B------:R-:W-:-:S07]  /*13ac0*/  IMAD.MOV.U32 R13, RZ, RZ, R5 ;  /* 0x000000ffff0d7224 */ /* 0x000fce00078e0005 */
[----:B------:R-:W-:Y:S05]  /*13ad0*/  WARPSYNC.COLLECTIVE R15, `(.L_x_6906) ;  /* 0x000000000f087348 */ /* 0x000fea0003c00000 */
[----:B------:R0:W1:Y:S02]  /*13ae0*/  SHFL.UP P6, R14, R13, R12, R11 ;  /* 0x0400000c0d0e7389 */ /* 0x00006400000c000b */
[----:B01----:R-:W-:Y:S01]  /*13af0*/  ENDCOLLECTIVE ;  /* 0x000000000000791b */ /* 0x003fe20003800000 */
.L_x_6906:
[----:B------:R-:W-:Y:S01]  /*13b00*/  MOV R12, 0x1f ;  /* 0x0000001f000c7802 */ /* 0x000fe20000000f00 */
[----:B------:R-:W-:Y:S01]  /*13b10*/  IMAD.MOV.U32 R11, RZ, RZ, 0x1f ;  /* 0x0000001fff0b7424 */ /* 0x000fe200078e00ff */
[----:B------:R-:W-:-:S05]  /*13b20*/  SEL R2, R14, RZ, P5 ;  /* 0x000000ff0e027207 */ /* 0x000fca0002800000 */
[----:B------:R-:W-:-:S04]  /*13b30*/  IMAD.IADD R2, R5, 0x1, R2 ;  /* 0x0000000105027824 */ /* 0x000fc800078e0202 */
[----:B------:R-:W-:-:S07]  /*13b40*/  IMAD.MOV.U32 R13, RZ, RZ, R2 ;  /* 0x000000ffff0d7224 */ /* 0x000fce00078e0002 */
[----:B------:R-:W-:Y:S05]  /*13b50*/  WARPSYNC.COLLECTIVE R15, `(.L_x_6907) ;  /* 0x000000000f087348 */ /* 0x000fea0003c00000 */
[----:B------:R0:W1:Y:S02]  /*13b60*/  SHFL.IDX P6, R14, R13, R12, R11 ;  /* 0x0000000c0d0e7389 */ /* 0x00006400000c000b */
[----:B01----:R-:W-:Y:S01]  /*13b70*/  ENDCOLLECTIVE ;  /* 0x000000000000791b */ /* 0x003fe20003800000 */
.L_x_6907:
[----:B------:R-:W-:Y:S05]  /*13b80*/  BRA `(.L_x_6908) ;  /* 0xffffffb800007947 */ /* 0x000fea000383ffff */
.L_x_6781:
[----:B------:R-:W-:Y:S01]  /*13b90*/  BSSY B0, `(.L_x_6909) ;  /* 0x0000007000007945 */ /* 0x000fe20003800000 */
[----:B------:R-:W-:Y:S02]  /*13ba0*/  IMAD.MOV.U32 R12, RZ, RZ, 0x1 ;  /* 0x00000001ff0c7424 */ /* 0x000fe400078e00ff */
[----:B------:R-:W-:Y:S02]  /*13bb0*/  IMAD.MOV.U32 R11, RZ, RZ, RZ ;  /* 0x000000ffff0b7224 */ /* 0x000fe400078e00ff */
[----:B------:R-:W-:-:S07]  /*13bc0*/  IMAD.MOV.U32 R15, RZ, RZ, -0x1 ;  /* 0xffffffffff0f7424 */ /* 0x000fce00078e00ff */
[----:B------:R-:W-:Y:S05]  /*13bd0*/  WARPSYNC.COLLECTIVE R15, `(.L_x_6910) ;  /* 0x000000000f087348 */ /* 0x000fea0003c00000 */
[----:B------:R0:W1:Y:S02]  /*13be0*/  SHFL.UP P6, R14, R13, R12, R11 ;  /* 0x0400000c0d0e7389 */ /* 0x00006400000c000b */
[----:B01----:R-:W-:Y:S01]  /*13bf0*/  ENDCOLLECTIVE ;  /* 0x000000000000791b */ /* 0x003fe20003800000 */
.L_x_6910:
[----:B------:R-:W-:Y:S05]  /*13c00*/  BSYNC B0 ;  /* 0x0000000000007941 */ /* 0x000fea0003800000 */
.L_x_6909:
[----:B------:R-:W-:Y:S01]  /*13c10*/  SEL R14, R14, RZ, P1 ;  /* 0x000000ff0e0e7207 */ /* 0x000fe20000800000 */
[----:B------:R-:W-:Y:S01]  /*13c20*/  IMAD.MOV.U32 R11, RZ, RZ, RZ ;  /* 0x000000ffff0b7224 */ /* 0x000fe200078e00ff */
[----:B------:R-:W-:Y:S01]  /*13c30*/  MOV R12, 0x2 ;  /* 0x00000002000c7802 */ /* 0x000fe20000000f00 */
[----:B------:R-:W-:Y:S02]  /*13c40*/  IMAD.MOV.U32 R15, RZ, RZ, -0x1 ;  /* 0xffffffffff0f7424 */ /* 0x000fe400078e00ff */
[----:B------:R-:W-:-:S07]  /*13c50*/  IMAD.IADD R13, R13, 0x1, R14 ;  /* 0x000000010d0d7824 */ /* 0x000fce00078e020e */
[----:B------:R-:W-:Y:S05]  /*13c60*/  WARPSYNC.COLLECTIVE R15, `(.L_x_6911) ;  /* 0x000000000f087348 */ /* 0x000fea0003c00000 */
[----:B------:R0:W1:Y:S02]  /*13c70*/  SHFL.UP P6, R14, R13, R12, R11 ;  /* 0x0400000c0d0e7389 */ /* 0x00006400000c000b */
[----:B01----:R-:W-:Y:S01]  /*13c80*/  ENDCOLLECTIVE ;  /* 0x000000000000791b */ /* 0x003fe20003800000 */
.L_x_6911:
[----:B------:R-:W-:Y:S01]  /*13c90*/  IMAD.MOV.U32 R12, RZ, RZ, 0x4 ;  /* 0x00000004ff0c7424 */ /* 0x000fe200078e00ff */
[----:B------:R-:W-:-:S05]  /*13ca0*/  SEL R2, R14, RZ, P2 ;  /* 0x000000ff0e027207 */ /* 0x000fca0001000000 */
[----:B------:R-:W-:-:S04]  /*13cb0*/  IMAD.IADD R2, R13, 0x1, R2 ;  /* 0x000000010d027824 */ /* 0x000fc800078e0202 */
[----:B------:R-:W-:-:S07]  /*13cc0*/  IMAD.MOV.U32 R13, RZ, RZ, R2 ;  /* 0x000000ffff0d7224 */ /* 0x000fce00078e0002 */
[----:B------:R-:W-:Y:S05]  /*13cd0*/  WARPSYNC.COLLECTIVE R15, `(.L_x_6912) ;  /* 0x000000000f087348 */ /* 0x000fea0003c00000 */
[----:B------:R0:W1:Y:S02]  /*13ce0*/  SHFL.UP P6, R14, R13, R12, R11 ;  /* 0x0400000c0d0e7389 */ /* 0x00006400000c000b */
[----:B01----:R-:W-:Y:S01]  /*13cf0*/  ENDCOLLECTIVE ;  /* 0x000000000000791b */ /* 0x003fe20003800000 */
.L_x_6912:
[----:B------:R-:W-:Y:S01]  /*13d00*/  IMAD.MOV.U32 R12, RZ, RZ, 0x8 ;  /* 0x00000008ff0c7424 */ /* 0x000fe200078e00ff */
[----:B------:R-:W-:-:S05]  /*13d10*/  SEL R3, R14, RZ, P3 ;  /* 0x000000ff0e037207 */ /* 0x000fca0001800000 */
[----:B------:R-:W-:-:S05]  /*13d20*/  IMAD.IADD R3, R2, 0x1, R3 ;  /* 0x0000000102037824 */ /* 0x000fca00078e0203 */
[----:B------:R-:W-:-:S07]  /*13d30*/  MOV R13, R3 ;  /* 0x00000003000d7202 */ /* 0x000fce0000000f00 */
[----:B------:R-:W-:Y:S05]  /*13d40*/  WARPSYNC.COLLECTIVE R15, `(.L_x_6913) ;  /* 0x000000000f087348 */ /* 0x000fea0003c00000 */
[----:B------:R0:W1:Y:S02]  /*13d50*/  SHFL.UP P6, R14, R13, R12, R11 ;  /* 0x0400000c0d0e7389 */ /* 0x00006400000c000b */
[----:B01----:R-:W-:Y:S01]  /*13d60*/  ENDCOLLECTIVE ;  /* 0x000000000000791b */ /* 0x003fe20003800000 */
.L_x_6913:
[----:B------:R-:W-:Y:S01]  /*13d70*/  IMAD.MOV.U32 R12, RZ, RZ, 0x10 ;  /* 0x00000010ff0c7424 */ /* 0x000fe200078e00ff */
[----:B------:R-:W-:-:S05]  /*13d80*/  SEL R14, R14, RZ, P4 ;  /* 0x000000ff0e0e7207 */ /* 0x000fca0002000000 */
[----:B------:R-:W-:-:S04]  /*13d90*/  IMAD.IADD R5, R3, 0x1, R14 ;  /* 0x0000000103057824 */ /* 0x000fc800078e020e */
[----:B------:R-:W-:-:S07]  /*13da0*/  IMAD.MOV.U32 R13, RZ, RZ, R5 ;  /* 0x000000ffff0d7224 */ /* 0x000fce00078e0005 */
[----:B------:R-:W-:Y:S05]  /*13db0*/  WARPSYNC.COLLECTIVE R15, `(.L_x_6914) ;  /* 0x000000000f087348 */ /* 0x000fea0003c00000 */
[----:B------:R0:W1:Y:S02]  /*13dc0*/  SHFL.UP P6, R14, R13, R12, R11 ;  /* 0x0400000c0d0e7389 */ /* 0x00006400000c000b */
[----:B01----:R-:W-:Y:S01]  /*13dd0*/  ENDCOLLECTIVE ;  /* 0x000000000000791b */ /* 0x003fe20003800000 */
.L_x_6914:
        /* <DEDUP_REMOVED lines=8> */
.L_x_6915:
[----:B------:R-:W-:Y:S05]  /*13e60*/  BRA `(.L_x_6916) ;  /* 0xffffffb400ec7947 */ /* 0x000fea000383ffff */
.L_x_6783:
[----:B------:R-:W-:Y:S01]  /*13e70*/  BSSY B0, `(.L_x_6917) ;  /* 0x0000006000007945 */ /* 0x000fe20003800000 */
[----:B------:R-:W-:Y:S01]  /*13e80*/  PLOP3.LUT P6, PT, P6, PT, PT, 0x8, 0x0 ;  /* 0x000000000000781c */ /* 0x000fe200037ce170 */
[----:B------:R-:W-:-:S12]  /*13e90*/  IMAD.MOV.U32 R15, RZ, RZ, -0x1 ;  /* 0xffffffffff0f7424 */ /* 0x000fd800078e00ff */
[----:B0-----:R-:W-:Y:S05]  /*13ea0*/  WARPSYNC.COLLECTIVE R15, `(.L_x_6918) ;  /* 0x000000000f087348 */ /* 0x001fea0003c00000 */
[----:B------:R-:W-:Y:S01]  /*13eb0*/  VOTE.ANY R14, PT, P6 ;  /* 0x00000000000e7806 */ /* 0x000fe200030e0100 */
[----:B0-----:R-:W-:Y:S06]  /*13ec0*/  ENDCOLLECTIVE ;  /* 0x000000000000791b */ /* 0x001fec0003800000 */
.L_x_6918:
[----:B------:R-:W-:Y:S05]  /*13ed0*/  BSYNC B0 ;  /* 0x0000000000007941 */ /* 0x000fea0003800000 */
.L_x_6917:
[----:B------:R-:W-:Y:S01]  /*13ee0*/  IMAD.MOV.U32 R3, RZ, RZ, R14 ;  /* 0x000000ffff037224 */ /* 0x000fe200078e000e */
[----:B------:R-:W-:Y:S01]  /*13ef0*/  MOV R15, 0xffffffff ;  /* 0xffffffff000f7802 */ /* 0x000fe20000000f00 */
[----:B------:R-:W-:Y:S02]  /*13f00*/  IMAD.MOV.U32 R13, RZ, RZ, R7 ;  /* 0x000000ffff0d7224 */ /* 0x000fe400078e0007 */
[----:B------:R-:W0:Y:S01]  /*13f10*/  POPC R8, R3 ;  /* 0x0000000300087309 */ /* 0x000e220000000000 */
[----:B------:R-:W-:Y:S02]  /*13f20*/  IMAD.MOV.U32 R11, RZ, RZ, 0x1f ;  /* 0x0000001fff0b7424 */ /* 0x000fe400078e00ff */
[----:B0-----:R-:W-:-:S07]  /*13f30*/  IMAD.MOV.U32 R12, RZ, RZ, R8 ;  /* 0x000000ffff0c7224 */ /* 0x001fce00078e0008 */
[----:B------:R-:W-:Y:S05]  /*13f40*/  WARPSYNC.COLLECTIVE R15, `(.L_x_6919) ;  /* 0x000000000f087348 */ /* 0x000fea0003c00000 */
[----:B------:R0:W1:Y:S02]  /*13f50*/  SHFL.IDX P6, R14, R13, R12, R11 ;  /* 0x0000000c0d0e7389 */ /* 0x00006400000c000b */
[----:B01----:R-:W-:Y:S01]  /*13f60*/  ENDCOLLECTIVE ;  /* 0x000000000000791b */ /* 0x003fe20003800000 */
.L_x_6919:
[----:B------:R-:W-:Y:S02]  /*13f70*/  IMAD.MOV.U32 R13, RZ, RZ, R4 ;  /* 0x000000ffff0d7224 */ /* 0x000fe400078e0004 */
[----:B------:R-:W-:-:S07]  /*13f80*/  IMAD.MOV.U32 R7, RZ, RZ, R14 ;  /* 0x000000ffff077224 */ /* 0x000fce00078e000e */
[----:B------:R-:W-:Y:S05]  /*13f90*/  WARPSYNC.COLLECTIVE R15, `(.L_x_6920) ;  /* 0x000000000f087348 */ /* 0x000fea0003c00000 */
[----:B------:R0:W1:Y:S02]  /*13fa0*/  SHFL.IDX P6, R14, R13, R12, R11 ;  /* 0x0000000c0d0e7389 */ /* 0x00006400000c000b */
[----:B01----:R-:W-:Y:S01]  /*13fb0*/  ENDCOLLECTIVE ;  /* 0x000000000000791b */ /* 0x003fe20003800000 */
.L_x_6920:
[----:B------:R-:W-:Y:S01]  /*13fc0*/  IMAD.MOV.U32 R4, RZ, RZ, R14 ;  /* 0x000000ffff047224 */ /* 0x000fe200078e000e */
[----:B------:R-:W-:Y:S06]  /*13fd0*/  BRA `(.L_x_6921) ;  /* 0xffffffb400cc7947 */ /* 0x000fec000383ffff */
.L_x_6785:
[----:B------:R-:W-:Y:S01]  /*13fe0*/  BSSY B0, `(.L_x_6922) ;  /* 0x0000007000007945 */ /* 0x000fe20003800000 */
[----:B------:R-:W-:Y:S02]  /*13ff0*/  IMAD.MOV.U32 R13, RZ, RZ, R2 ;  /* 0x000000ffff0d7224 */ /* 0x000fe400078e0002 */
[----:B------:R-:W-:Y:S02]  /*14000*/  IMAD.MOV.U32 R11, RZ, RZ, 0x1f ;  /* 0x0000001fff0b7424 */ /* 0x000fe400078e00ff */
[----:B------:R-:W-:-:S07]  /*14010*/  IMAD.MOV.U32 R15, RZ, RZ, -0x1 ;  /* 0xffffffffff0f7424 */ /* 0x000fce00078e00ff */
[----:B0123--:R-:W-:Y:S05]  /*14020*/  WARPSYNC.COLLECTIVE R15, `(.L_x_6923) ;  /* 0x000000000f087348 */ /* 0x00ffea0003c00000 */
[----:B------:R4:W0:Y:S02]  /*14030*/  SHFL.IDX P6, R14, R13, R12, R11 ;  /* 0x0000000c0d0e7389 */ /* 0x00082400000c000b */
[----:B01234-:R-:W-:Y:S01]  /*14040*/  ENDCOLLECTIVE ;  /* 0x000000000000791b */ /* 0x01ffe20003800000 */
.L_x_6923:
[----:B------:R-:W-:Y:S05]  /*14050*/  BSYNC B0 ;  /* 0x0000000000007941 */ /* 0x000fea0003800000 */
.L_x_6922:
[----:B------:R-:W-:Y:S01]  /*14060*/  MOV R6, R14 ;  /* 0x0000000e00067202 */ /* 0x000fe20000000f00 */
[----:B------:R-:W-:Y:S06]  /*14070*/  BRA `(.L_x_6784) ;  /* 0xffffffb400bc7947 */ /* 0x000fec000383ffff */
.L_x_6789:
[----:B0-----:R0:W3:Y:S02]  /*14080*/  SYNCS.PHASECHK.TRANS64.TRYWAIT P0, [R4+URZ+0x28820], R0 ;  /* 0x02882000040075a7 */ /* 0x0010e4000800017f */
[----:B---3--:R-:W-:Y:S05]  /*14090*/  @!P0 NANOSLEEP.SYNCS 0x989680 ;  /* 0x009896800000895d */ /* 0x008fea0003900000 */
[----:B------:R-:W3:Y:S02]  /*140a0*/  @!P0 SYNCS.PHASECHK.TRANS64 P0, [R4+URZ+0x28820], R0 ;  /* 0x02882000040085a7 */ /* 0x000ee4000800007f */
[----:B---3--:R-:W-:Y:S05]  /*140b0*/  @!P0 BRA `(.L_x_6789) ;  /* 0xfffffffc00f08947 */ /* 0x008fea000383ffff */
[----:B------:R-:W-:Y:S05]  /*140c0*/  BRA `(.L_x_6924) ;  /* 0xffffffbc00147947 */ /* 0x000fea000383ffff */
.L_x_6790:
        /* <DEDUP_REMOVED lines=11> */
.L_x_6926:
[----:B------:R-:W-:Y:S05]  /*14180*/  BSYNC B0 ;  /* 0x0000000000007941 */ /* 0x000fea0003800000 */
.L_x_6925:
[----:B------:R-:W-:Y:S05]  /*14190*/  BRA `(.L_x_6927) ;  /* 0xffffffb800fc7947 */ /* 0x000fea000383ffff */
.L_x_6793:
[----:B------:R-:W-:Y:S01]  /*141a0*/  BSSY B1, `(.L_x_6928) ;  /* 0x0000006000017945 */ /* 0x000fe20003800000 */
[----:B------:R-:W-:-:S07]  /*141b0*/  IMAD.MOV.U32 R15, RZ, RZ, -0x1 ;  /* 0xffffffffff0f7424 */ /* 0x000fce00078e00ff */
[----:B012---:R-:W-:Y:S05]  /*141c0*/  WARPSYNC.COLLECTIVE R15, `(.L_x_6929) ;  /* 0x000000000f0c7348 */ /* 0x007fea0003c00000 */
[----:B------:R-:W-:Y:S02]  /*141d0*/  ELECT P6, UR62, PT ;  /* 0x00000000003e782f */ /* 0x000fe400038c0000 */
[----:B------:R-:W-:Y:S01]  /*141e0*/  MOV R14, UR62 ;  /* 0x0000003e000e7c02 */ /* 0x000fe20008000f00 */
[----:B012---:R-:W-:Y:S10]  /*141f0*/  ENDCOLLECTIVE ;  /* 0x000000000000791b */ /* 0x007ff40003800000 */
.L_x_6929:
[----:B------:R-:W-:Y:S05]  /*14200*/  BSYNC B1 ;  /* 0x0000000000017941 */ /* 0x000fea0003800000 */
.L_x_6928:
[----:B------:R-:W-:Y:S05]  /*14210*/  BRA `(.L_x_6930) ;  /* 0xffffffb800f47947 */ /* 0x000fea000383ffff */
.L_x_6795:
[----:B0-----:R0:W3:Y:S02]  /*14220*/  SYNCS.PHASECHK.TRANS64.TRYWAIT P1, [R5+URZ+0x28840], R0 ;  /* 0x02884000050075a7 */ /* 0x0010e4000802017f */
[----:B---3--:R-:W-:Y:S05]  /*14230*/  @!P1 NANOSLEEP.SYNCS 0x989680 ;  /* 0x009896800000995d */ /* 0x008fea0003900000 */
[----:B------:R-:W3:Y:S02]  /*14240*/  @!P1 SYNCS.PHASECHK.TRANS64 P1, [R5+URZ+0x28840], R0 ;  /* 0x02884000050095a7 */ /* 0x000ee4000802007f */
[----:B---3--:R-:W-:Y:S05]  /*14250*/  @!P1 BRA `(.L_x_6795) ;  /* 0xfffffffc00f09947 */ /* 0x008fea000383ffff */
[----:B------:R-:W-:Y:S05]  /*14260*/  BRA `(.L_x_6931) ;  /* 0xffffffbc00147947 */ /* 0x000fea000383ffff */
.L_x_6797:
[----:B---3--:R3:W4:Y:S02]  /*14270*/  SYNCS.PHASECHK.TRANS64.TRYWAIT P1, [R25+URZ+0x28840], R2 ;  /* 0x02884002190075a7 */ /* 0x008724000802017f */
[----:B----4-:R-:W-:Y:S05]  /*14280*/  @!P1 NANOSLEEP.SYNCS 0x989680 ;  /* 0x009896800000995d */ /* 0x010fea0003900000 */
[----:B------:R-:W4:Y:S02]  /*14290*/  @!P1 SYNCS.PHASECHK.TRANS64 P1, [R25+URZ+0x28840], R2 ;  /* 0x02884002190095a7 */ /* 0x000f24000802007f */
[----:B----4-:R-:W-:Y:S05]  /*142a0*/  @!P1 BRA `(.L_x_6797) ;  /* 0xfffffffc00f09947 */ /* 0x010fea000383ffff */
[----:B------:R-:W-:Y:S05]  /*142b0*/  BRA `(.L_x_6932) ;  /* 0xffffffbc00207947 */ /* 0x000fea000383ffff */
.L_x_6799:
[----:B----4-:R4:W0:Y:S02]  /*142c0*/  SYNCS.PHASECHK.TRANS64.TRYWAIT P1, [R5+URZ+0x28860], R0 ;  /* 0x02886000050075a7 */ /* 0x010824000802017f */
[----:B0-----:R-:W-:Y:S05]  /*142d0*/  @!P1 NANOSLEEP.SYNCS 0x989680 ;  /* 0x009896800000995d */ /* 0x001fea0003900000 */
[----:B------:R-:W0:Y:S02]  /*142e0*/  @!P1 SYNCS.PHASECHK.TRANS64 P1, [R5+URZ+0x28860], R0 ;  /* 0x02886000050095a7 */ /* 0x000e24000802007f */
[----:B0-----:R-:W-:Y:S05]  /*142f0*/  @!P1 BRA `(.L_x_6799) ;  /* 0xfffffffc00f09947 */ /* 0x001fea000383ffff */
[----:B------:R-:W-:Y:S05]  /*14300*/  BRA `(.L_x_6933) ;  /* 0xffffffbc001c7947 */ /* 0x000fea000383ffff */
.L_x_6934:
        /* <DEDUP_REMOVED lines=15> */
.L_x_15975:


//--------------------- .text._ZN7cutlass13device_kernelIN5flash11enable_sm90INS1_16FlashAttnFwdSm90INS1_25CollectiveMainloopFwdSm90ILi2EN4cute5tupleIJNS5_1CILi1EEES8_S8_EEENS6_IJNS7_ILi128EEESA_SA_EEELi128ENS_10bfloat16_tEfNS_4arch4Sm90ELb0ELb0ELb1ELb1ELb1ELb1ELb0ELb1ELb1ELb1ELb1ELb0EEENS1_21CollectiveEpilogueFwdISB_S9_SC_SE_Li256ELb1ELb1ELb1ELb0EEENS1_36VarlenDynamicPersistentTileSchedulerILi128ELi128ELi256ELi128ELb1ELb1ELb1ELb0ELb1ELb1EEEEEEEEEvNT_6ParamsE --------------------------
	.section	.text._ZN7cutlass13device_kernelIN5flash11enable_sm90INS1_16FlashAttnFwdSm90INS1_25CollectiveMainloopFwdSm90ILi2EN4cute5tupleIJNS5_1CILi1EEES8_S8_EEENS6_IJNS7_ILi128EEESA_SA_EEELi128ENS_10bfloat16_tEfNS_4arch4Sm90ELb0ELb0ELb1ELb1ELb1ELb1ELb0ELb1ELb1ELb1ELb1ELb0EEENS1_21CollectiveEpilogueFwdISB_S9_SC_SE_Li256ELb1ELb1ELb1ELb0EEENS1_36VarlenDynamicPersistentTileSchedulerILi128ELi128ELi256ELi128ELb1ELb1ELb1ELb0ELb1ELb1EEEEEEEEEvNT_6ParamsE,"ax",@progbits
	.align	128
.text._ZN7cutlass13device_kernelIN5flash11enable_sm90INS1_16FlashAttnFwdSm90INS1_25CollectiveMainloopFwdSm90ILi2EN4cute5tupleIJNS5_1CILi1EEES8_S8_EEENS6_IJNS7_ILi128EEESA_SA_EEELi128ENS_10bfloat16_tEfNS_4arch4Sm90ELb0ELb0ELb1ELb1ELb1ELb1ELb0ELb1ELb1ELb1ELb1ELb0EEENS1_21CollectiveEpilogueFwdISB_S9_SC_SE_Li256ELb1ELb1ELb1ELb0EEENS1_36VarlenDynamicPersistentTileSchedulerILi128ELi128ELi256ELi128ELb1ELb1ELb1ELb0ELb1ELb1EEEEEEEEEvNT_6ParamsE:
        .type           _ZN7cutlass13device_kernelIN5flash11enable_sm90INS1_16FlashAttnFwdSm90INS1_25CollectiveMainloopFwdSm90ILi2EN4cute5tupleIJNS5_1CILi1EEES8_S8_EEENS6_IJNS7_ILi128EEESA_SA_EEELi128ENS_10bfloat16_tEfNS_4arch4Sm90ELb0ELb0ELb1ELb1ELb1ELb1ELb0ELb1ELb1ELb1ELb1ELb0EEENS1_21CollectiveEpilogueFwdISB_S9_SC_SE_Li256ELb1ELb1ELb1ELb0EEENS1_36VarlenDynamicPersistentTileSchedulerILi128ELi128ELi256ELi128ELb1ELb1ELb1ELb0ELb1ELb1EEEEEEEEEvNT_6ParamsE,@function
        .size           _ZN7cutlass13device_kernelIN5flash11enable_sm90INS1_16FlashAttnFwdSm90INS1_25CollectiveMainloopFwdSm90ILi2EN4cute5tupleIJNS5_1CILi1EEES8_S8_EEENS6_IJNS7_ILi128EEESA_SA_EEELi128ENS_10bfloat16_tEfNS_4arch4Sm90ELb0ELb0ELb1ELb1ELb1ELb1ELb0ELb1ELb1ELb1ELb1ELb0EEENS1_21CollectiveEpilogueFwdISB_S9_SC_SE_Li256ELb1ELb1ELb1ELb0EEENS1_36VarlenDynamicPersistentTileSchedulerILi128ELi128ELi256ELi128ELb1ELb1ELb1ELb0ELb1ELb1EEEEEEEEEvNT_6ParamsE,(.L_x_15976 - _ZN7cutlass13device_kernelIN5flash11enable_sm90INS1_16FlashAttnFwdSm90INS1_25CollectiveMainloopFwdSm90ILi2EN4cute5tupleIJNS5_1CILi1EEES8_S8_EEENS6_IJNS7_ILi128EEESA_SA_EEELi128ENS_10bfloat16_tEfNS_4arch4Sm90ELb0ELb0ELb1ELb1ELb1ELb1ELb0ELb1ELb1ELb1ELb1ELb0EEENS1_21CollectiveEpilogueFwdISB_S9_SC_SE_Li256ELb1ELb1ELb1ELb0EEENS1_36VarlenDynamicPersistentTileSchedulerILi128ELi128ELi256ELi128ELb1ELb1ELb1ELb0ELb1ELb1EEEEEEEEEvNT_6ParamsE)
        .other          _ZN7cutlass13device_kernelIN5flash11enable_sm90INS1_16FlashAttnFwdSm90INS1_25CollectiveMainloopFwdSm90ILi2EN4cute5tupleIJNS5_1CILi1EEES8_S8_EEENS6_IJNS7_ILi128EEESA_SA_EEELi128ENS_10bfloat16_tEfNS_4arch4Sm90ELb0ELb0ELb1ELb1ELb1ELb1ELb0ELb1ELb1ELb1ELb1ELb0EEENS1_21CollectiveEpilogueFwdISB_S9_SC_SE_Li256ELb1ELb1ELb1ELb0EEENS1_36VarlenDynamicPersistentTileSchedulerILi128ELi128ELi256ELi128ELb1ELb1ELb1ELb0ELb1ELb1EEEEEEEEEvNT_6ParamsE,@"STO_CUDA_ENTRY STV_DEFAULT"
_ZN7cutlass13device_kernelIN5flash11enable_sm90INS1_16FlashAttnFwdSm90INS1_25CollectiveMainloopFwdSm90ILi2EN4cute5tupleIJNS5_1CILi1EEES8_S8_EEENS6_IJNS7_ILi128EEESA_SA_EEELi128ENS_10bfloat16_tEfNS_4arch4Sm90ELb0ELb0ELb1ELb1ELb1ELb1ELb0ELb1ELb1ELb1ELb1ELb0EEENS1_21CollectiveEpilogueFwdISB_S9_SC_SE_Li256ELb1ELb1ELb1ELb0EEENS1_36VarlenDynamicPersistentTileSchedulerILi128ELi128ELi256ELi128ELb1ELb1ELb1ELb0ELb1ELb1EEEEEEEEEvNT_6ParamsE:
[----:B------:R-:W0:Y:S02]  /*0000*/  LDC R1, c[0x0][0x28] ;  /* 0x00000a00ff017b82 */ /* 0x000e240000000800 */
[----:B0-----:R-:W-:Y:S01]  /*0010*/  VIADD R1, R1, 0xffffffd8 ;  /* 0xffffffd801017836 */ /* 0x001fe20000000000 */
[----:B------:R-:W0:Y:S01]  /*0020*/  S2R R0, SR_TID.X ;  /* 0x0000000000007919 */ /* 0x000e220000002100 */
[----:B------:R-:W-:Y:S01]  /*0030*/  ELECT P0, URZ, PT ;  /* 0x00000000003f782f */ /* 0x000fe20003800000 */
[----:B------:R-:W-:Y:S01]  /*0040*/  BSSY B0, `(.L_x_6935) ;  /* 0x000000e000007945 */ /* 0x000fe20003800000 */
[--C-:B0-----:R-:W-:Y:S02]  /*0050*/  SHF.R.U32.HI R2, RZ, 0x5, R0.reuse ;  /* 0x00000005ff027819 */ /* 0x101fe40000011600 */
[----:B------:R-:W-:-:S03]  /*0060*/  SHF.R.U32.HI R4, RZ, 0x7, R0 ;  /* 0x00000007ff047819 */ /* 0x000fc60000011600 */
        /* <DEDUP_REMOVED lines=11> */
.L_x_6936:
[----:B------:R-:W-:Y:S05]  /*0120*/  BSYNC B0 ;  /* 0x0000000000007941 */ /* 0x000fea0003800000 */
.L_x_6935:
        /* <DEDUP_REMOVED lines=41> */
.L_x_6937:
        /* <DEDUP_REMOVED lines=22> */
.L_x_6938:
        /* <DEDUP_REMOVED lines=18> */
.L_x_6939:
        /* <DEDUP_REMOVED lines=22> */
.L_x_6940:
        /* <DEDUP_REMOVED lines=22> */
.L_x_6941:
[----:B------:R-:W-:Y:S01]  /*0900*/  PLOP3.LUT P0, PT, PT, PT, UP0, 0x80, 0x0 ;  /* 0x000000000000781c */ /* 0x000fe20003f0f008 */
[----:B------:R-:W-:Y:S01]  /*0910*/  UMOV UR36, 0x1 ;  /* 0x0000000100247882 */ /* 0x000fe20000000000 */
[----:B------:R-:W-:Y:S01]  /*0920*/  NOP ;  /* 0x0000000000007918 */ /* 0x000fe20000000000 */
[----:B------:R-:W-:Y:S01]  /*0930*/  USEL UR36, UR36, 0x2, !UP0 ;  /* 0x0000000224247887 */ /* 0x000fe2000c000000 */
[----:B------:R-:W-:Y:S01]  /*0940*/  BSSY B9, `(.L_x_6942) ;  /* 0x0001c3d000097945 */ /* 0x000fe20003800000 */
[----:B------:R-:W-:Y:S01]  /*0950*/  ULDC.64 UR42, c[0x0][0x208] ;  /* 0x00008200002a7ab9 */ /* 0x000fe20000000a00 */
[----:B012-4-:R-:W-:Y:S07]  /*0960*/  BAR.SYNC.DEFER_BLOCKING 0x0 ;  /* 0x0000000000007b1d */ /* 0x017fee0000010000 */
[----:B------:R-:W-:Y:S05]  /*0970*/  @!P0 BRA `(.L_x_6943) ;  /* 0x0000015400148947 */ /* 0x000fea0003800000 */
.L_x_6944:
[----:B------:R-:W-:-:S08]  /*0980*/  NOP ;  /* 0x0000000000007918 */ /* 0x000fd00000000000 */
[----:B------:R-:W0:Y:S02]  /*0990*/  USETMAXREG.TRY_ALLOC.CTAPOOL UP0, 0xe8 ;  /* 0x000000e8000079c8 */ /* 0x000e240008000600 */
[----:B0-----:R-:W-:-:S13]  /*09a0*/  PLOP3.LUT P0, PT, PT, PT, UP0, 0x80, 0x0 ;  /* 0x000000000000781c */ /* 0x001fda0003f0f008 */
[----:B------:R-:W-:Y:S05]  /*09b0*/  @!P0 BRA `(.L_x_6944) ;  /* 0xfffffffc00f08947 */ /* 0x000fea000383ffff */
[----:B------:R-:W2:Y:S01]  /*09c0*/  LDL.LU R2, [R1] ;  /* 0x0000000001027983 */ /* 0x000ea20000300800 */
[----:B------:R-:W-:Y:S01]  /*09d0*/  SHF.R.U32.HI R3, RZ, 0x7, R0 ;  /* 0x00000007ff037819 */ /* 0x000fe20000011600 */
[----:B------:R-:W0:Y:S01]  /*09e0*/  S2UR UR38, SR_CgaCtaId ;  /* 0x00000000002679c3 */ /* 0x000e220000008800 */
[----:B------:R-:W-:-:S07]  /*09f0*/  UMOV UR4, 0x400 ;  /* 0x0000040000047882 */ /* 0x000fce0000000000 */
[----:B------:R-:W-:Y:S06]  /*0a00*/  BAR.ARV 0x8, 0x180 ;  /* 0x0206000000007b1d */ /* 0x000fec0000002000 */
[----:B------:R-:W-:-:S13]  /*0a10*/  ISETP.NE.AND P0, PT, R3, 0x1, PT ;  /* 0x000000010300780c */ /* 0x000fda0003f05270 */
[----:B------:R-:W-:Y:S06]  /*0a20*/  @!P0 BAR.ARV 0x9, 0x100 ;  /* 0x0244000000008b1d */ /* 0x000fec0000002000 */
[----:B0-----:R-:W-:Y:S02]  /*0a30*/  ULEA UR4, UR38, UR4, 0x18 ;  /* 0x0000000426047291 */ /* 0x001fe4000f8ec03f */
[----:B------:R-:W-:Y:S04]  /*0a40*/  BAR.SYNC.DEFER_BLOCKING 0x5, 0x180 ;  /* 0x0146000000007b1d */ /* 0x000fe80000010000 */
[----:B------:R-:W-:-:S02]  /*0a50*/  IMAD.U32 R156, RZ, RZ, UR4 ;  /* 0x00000004ff9c7e24 */ /* 0x000fc4000f8e00ff */
[----:B------:R-:W-:-:S03]  /*0a60*/  ULDC UR4, c[0x0][0xc3c] ;  /* 0x00030f0000047ab9 */ /* 0x000fc60000000800 */
[----:B------:R-:W0:Y:S01]  /*0a70*/  LDS.128 R28, [R156+0x288d0] ;  /* 0x0288d0009c1c7984 */ /* 0x000e220000000c00 */
[----:B------:R-:W-:Y:S06]  /*0a80*/  BAR.ARV 0x4, 0x180 ;  /* 0x0106000000007b1d */ /* 0x000fec0000002000 */
[----:B--2---:R-:W-:-:S04]  /*0a90*/  LOP3.LUT R2, R2, 0xfffffff7, RZ, 0xc0, !PT ;  /* 0xfffffff702027812 */ /* 0x004fc800078ec0ff */
[----:B------:R-:W-:Y:S02]  /*0aa0*/  @P0 LOP3.LUT R2, R2, 0x8, RZ, 0xfc, !PT ;  /* 0x0000000802020812 */ /* 0x000fe400078efcff */
[----:B0-----:R-:W-:-:S03]  /*0ab0*/  ISETP.GE.AND P0, PT, R31, UR4, PT ;  /* 0x000000041f007c0c */ /* 0x001fc6000bf06270 */
[----:B------:R0:W-:Y:S10]  /*0ac0*/  STL [R1], R2 ;  /* 0x0000000201007387 */ /* 0x0001f40000100800 */
[----:B0-----:R-:W-:Y:S05]  /*0ad0*/  @P0 BRA `(.L_x_6945) ;  /* 0x000001c0008c0947 */ /* 0x001fea0003800000 */
[----:B------:R-:W-:Y:S01]  /*0ae0*/  VIADD R12, R0, 0xffffff80 ;  /* 0xffffff80000c7836 */ /* 0x000fe20000000000 */
[----:B------:R-:W-:Y:S02]  /*0af0*/  R2UR UR40, R156 ;  /* 0x000000009c2872ca */ /* 0x000fe400000e0000 */
[----:B------:R-:W-:Y:S01]  /*0b00*/  CS2R R154, SRZ ;  /* 0x00000000009a7805 */ /* 0x000fe2000001ff00 */
[----:B------:R-:W-:Y:S01]  /*0b10*/  IMAD.MOV.U32 R158, RZ, RZ, RZ ;  /* 0x000000ffff9e7224 */ /* 0x000fe200078e00ff */
[----:B------:R-:W-:Y:S01]  /*0b20*/  ULOP3.LUT UR41, UR36, 0x1, URZ, 0xfc, !UPT ;  /* 0x0000000124297892 */ /* 0x000fe2000f8efc3f */
[----:B------:R-:W-:Y:S01]  /*0b30*/  SHF.R.S32.HI R0, RZ, 0x1f, R12 ;  /* 0x0000001fff007819 */ /* 0x000fe2000001140c */
[----:B------:R-:W-:Y:S01]  /*0b40*/  IMAD.MOV.U32 R157, RZ, RZ, RZ ;  /* 0x000000ffff9d7224 */ /* 0x000fe200078e00ff */
[----:B------:R-:W-:Y:S02]  /*0b50*/  UMOV UR39, URZ ;  /* 0x0000003f00277c82 */ /* 0x000fe40008000000 */
[----:B------:R-:W-:-:S02]  /*0b60*/  LEA.HI R2, R0, R12, RZ, 0x7 ;  /* 0x0000000c00027211 */ /* 0x000fc400078f38ff */
[-C--:B------:R-:W-:Y:S02]  /*0b70*/  LEA.HI R4, R0, R12.reuse, RZ, 0x5 ;  /* 0x0000000c00047211 */ /* 0x080fe400078f28ff */
[----:B------:R-:W-:Y:S01]  /*0b80*/  LOP3.LUT R218, R2, 0xffffff80, RZ, 0xc0, !PT ;  /* 0xffffff8002da7812 */ /* 0x000fe200078ec0ff */
[----:B------:R-:W-:Y:S01]  /*0b90*/  UIADD3 UR40, UR40, 0x10400, URZ ;  /* 0x0001040028287890 */ /* 0x000fe2000fffe03f */
[-C--:B------:R-:W-:Y:S01]  /*0ba0*/  LEA.HI R3, R0, R12.reuse, RZ, 0x4 ;  /* 0x0000000c00037211 */ /* 0x080fe200078f20ff */
[----:B------:R-:W-:Y:S01]  /*0bb0*/  IMAD.SHL.U32 R5, R4, 0x20, RZ ;  /* 0x0000002004057824 */ /* 0x000fe200078e00ff */
[----:B------:R-:W-:Y:S01]  /*0bc0*/  LEA.HI R153, R0, R12, RZ, 0x3 ;  /* 0x0000000c00997211 */ /* 0x000fe200078f18ff */
[----:B------:R-:W-:Y:S01]  /*0bd0*/  IMAD.IADD R218, R12, 0x1, -R218 ;  /* 0x000000010cda7824 */ /* 0x000fe200078e0ada */
[----:B------:R-:W-:Y:S02]  /*0be0*/  LOP3.LUT R4, R3, 0x3fffff0, RZ, 0xc0, !PT ;  /* 0x03fffff003047812 */ /* 0x000fe400078ec0ff */
[----:B------:R-:W-:-:S02]  /*0bf0*/  LOP3.LUT R5, R5, 0xfffffc00, RZ, 0xc0, !PT ;  /* 0xfffffc0005057812 */ /* 0x000fc400078ec0ff */
[----:B------:R-:W-:Y:S01]  /*0c00*/  SHF.R.S32.HI R7, RZ, 0x1f, R218 ;  /* 0x0000001fff077819 */ /* 0x000fe200000114da */
[C---:B------:R-:W-:Y:S01]  /*0c10*/  IMAD.IADD R4, R12.reuse, 0x1, -R4 ;  /* 0x000000010c047824 */ /* 0x040fe200078e0a04 */
[----:B------:R-:W-:Y:S02]  /*0c20*/  LOP3.LUT R203, R153, 0xfffffff8, RZ, 0xc0, !PT ;  /* 0xfffffff899cb7812 */ /* 0x000fe400078ec0ff */
[CC--:B------:R-:W-:Y:S02]  /*0c30*/  LEA.HI R8, R7.reuse, R218.reuse, RZ, 0x2 ;  /* 0x000000da07087211 */ /* 0x0c0fe400078f10ff */
[----:B------:R-:W-:Y:S01]  /*0c40*/  LEA.HI R7, R7, R218, RZ, 0x5 ;  /* 0x000000da07077211 */ /* 0x000fe200078f28ff */
[----:B------:R-:W-:Y:S01]  /*0c50*/  IMAD.IADD R203, R12, 0x1, -R203 ;  /* 0x000000010ccb7824 */ /* 0x000fe200078e0acb */
[--C-:B------:R-:W-:Y:S02]  /*0c60*/  SHF.R.S32.HI R9, RZ, 0x2, R8.reuse ;  /* 0x00000002ff097819 */ /* 0x100fe40000011408 */
[----:B------:R-:W-:Y:S01]  /*0c70*/  SHF.R.S32.HI R6, RZ, 0x1f, R8 ;  /* 0x0000001fff067819 */ /* 0x000fe20000011408 */
[C---:B------:R-:W-:Y:S01]  /*0c80*/  IMAD.SHL.U32 R16, R203.reuse, 0x8, RZ ;  /* 0x00000008cb107824 */ /* 0x040fe200078e00ff */
[----:B------:R-:W-:Y:S01]  /*0c90*/  SHF.R.S32.HI R7, RZ, 0x5, R7 ;  /* 0x00000005ff077819 */ /* 0x000fe20000011407 */
[----:B------:R-:W-:Y:S01]  /*0ca0*/  IMAD.SHL.U32 R18, R203, 0x4, RZ ;  /* 0x00000004cb127824 */ /* 0x000fe200078e00ff */
[----:B------:R-:W-:Y:S01]  /*0cb0*/  LEA.HI R6, R6, R9, RZ, 0x3 ;  /* 0x0000000906067211 */ /* 0x000fe200078f18ff */
[----:B------:R-:W-:Y:S01]  /*0cc0*/  VIADD R23, R16, 0x40 ;  /* 0x0000004010177836 */ /* 0x000fe20000000000 */
[-C--:B------:R-:W-:Y:S01]  /*0cd0*/  LEA.HI R11, R0, R12.reuse, RZ, 0x2 ;  /* 0x0000000c000b7211 */ /* 0x080fe200078f10ff */
[----:B------:R-:W-:Y:S01]  /*0ce0*/  VIADD R152, R18, 0x20 ;  /* 0x0000002012987836 */ /* 0x000fe20000000000 */
[----:B------:R-:W-:Y:S01]  /*0cf0*/  LOP3.LUT R10, R6, 0xfffffff8, RZ, 0xc0, !PT ;  /* 0xfffffff8060a7812 */ /* 0x000fe200078ec0ff */
[----:B------:R-:W-:Y:S01]  /*0d00*/  IMAD R6, R4, 0x40, R5 ;  /* 0x0000004004067824 */ /* 0x000fe200078e0205 */
[----:B------:R-:W-:Y:S01]  /*0d10*/  SHF.R.S32.HI R153, RZ, 0x3, R153 ;  /* 0x00000003ff997819 */ /* 0x000fe20000011499 */
[----:B------:R-:W-:Y:S01]  /*0d20*/  IMAD.SHL.U32 R220, R152, 0x2, RZ ;  /* 0x0000000298dc7824 */ /* 0x000fe200078e00ff */
[----:B------:R-:W-:Y:S01]  /*0d30*/  LEA.HI R0, R0, R12, RZ, 0x6 ;  /* 0x0000000c00007211 */ /* 0x000fe200078f30ff */
[----:B------:R-:W-:Y:S01]  /*0d40*/  IMAD.IADD R10, R9, 0x1, -R10 ;  /* 0x00000001090a7824 */ /* 0x000fe200078e0a0a */
[----:B------:R-:W-:-:S02]  /*0d50*/  SHF.R.S32.HI R4, RZ, 0x4, R3 ;  /* 0x00000004ff047819 */ /* 0x000fc40000011403 */
[----:B------:R-:W-:Y:S01]  /*0d60*/  SHF.R.S32.HI R13, RZ, 0x7, R2 ;  /* 0x00000007ff0d7819 */ /* 0x000fe20000011402 */
[----:B------:R-:W-:Y:S01]  /*0d70*/  IMAD R7, R7, 0x10, R10 ;  /* 0x0000001007077824 */ /* 0x000fe200078e020a */
[----:B------:R-:W-:Y:S01]  /*0d80*/  LOP3.LUT R11, R11, 0xfffffffc, RZ, 0xc0, !PT ;  /* 0xfffffffc0b0b7812 */ /* 0x000fe200078ec0ff */
[----:B------:R-:W-:Y:S01]  /*0d90*/  VIADD R10, R153, 0x20 ;  /* 0x00000020990a7836 */ /* 0x000fe20000000000 */
[----:B------:R-:W-:Y:S02]  /*0da0*/  SHF.L.U32 R0, R0, 0x3, RZ ;  /* 0x0000000300007819 */ /* 0x000fe400000006ff */
[----:B------:R-:W-:Y:S01]  /*0db0*/  LEA.HI R3, R3, R4, RZ, 0x1 ;  /* 0x0000000403037211 */ /* 0x000fe200078f08ff */
[----:B------:R-:W-:Y:S01]  /*0dc0*/  IMAD.SHL.U32 R193, R10, 0x40, RZ ;  /* 0x000000400ac17824 */ /* 0x000fe200078e00ff */
[----:B------:R-:W-:Y:S02]  /*0dd0*/  LEA.HI R2, R2, R13, RZ, 0x1 ;  /* 0x0000000d02027211 */ /* 0x000fe400078f08ff */
[----:B------:R-:W-:-:S02]  /*0de0*/  IADD3 R11, R12, -R11, RZ ;  /* 0x8000000b0c0b7210 */ /* 0x000fc40007ffe0ff */
[----:B------:R-:W-:Y:S02]  /*0df0*/  LOP3.LUT R201, R0, 0xfffffe00, RZ, 0xc0, !PT ;  /* 0xfffffe0000c97812 */ /* 0x000fe400078ec0ff */
[----:B------:R-:W-:Y:S02]  /*0e00*/  LOP3.LUT R3, R3, 0x1ffffffe, RZ, 0xc0, !PT ;  /* 0x1ffffffe03037812 */ /* 0x000fe400078ec0ff */
[----:B------:R-:W-:Y:S02]  /*0e10*/  LOP3.LUT R2, R2, 0x3fffffe, RZ, 0xc0, !PT ;  /* 0x03fffffe02027812 */ /* 0x000fe400078ec0ff */
[----:B------:R-:W-:Y:S01]  /*0e20*/  SHF.R.S32.HI R0, RZ, 0x1f, R10 ;  /* 0x0000001fff007819 */ /* 0x000fe2000001140a */
[----:B------:R-:W-:Y:S01]  /*0e30*/  IMAD.IADD R3, R4, 0x1, -R3 ;  /* 0x0000000104037824 */ /* 0x000fe200078e0a03 */
[----:B------:R-:W-:Y:S01]  /*0e40*/  LEA.HI R5, R11, R11, RZ, 0x1 ;  /* 0x0000000b0b057211 */ /* 0x000fe200078f08ff */
[----:B------:R-:W-:Y:S01]  /*0e50*/  IMAD.IADD R2, R13, 0x1, -R2 ;  /* 0x000000010d027824 */ /* 0x000fe200078e0a02 */
[----:B------:R-:W-:Y:S01]  /*0e60*/  LEA.HI R0, R0, R10, RZ, 0x3 ;  /* 0x0000000a00007211 */ /* 0x000fe200078f18ff */
[----:B------:R-:W-:Y:S01]  /*0e70*/  IMAD R3, R3, 0x8, R6 ;  /* 0x0000000803037824 */ /* 0x000fe200078e0206 */
[----:B------:R-:W-:Y:S01]  /*0e80*/  LOP3.LUT R4, R5, 0x1ffffffe, RZ, 0xc0, !PT ;  /* 0x1ffffffe05047812 */ /* 0x000fe200078ec0ff */
[----:B------:R-:W-:Y:S01]  /*0e90*/  IMAD R9, R2, 0x40, R7 ;  /* 0x0000004002097824 */ /* 0x000fe200078e0207 */
[----:B------:R-:W-:Y:S01]  /*0ea0*/  LOP3.LUT R193, R193, 0x1c0, RZ, 0xc0, !PT ;  /* 0x000001c0c1c17812 */ /* 0x000fe200078ec0ff */
[----:B------:R-:W-:Y:S01]  /*0eb0*/  IMAD.SHL.U32 R0, R0, 0x40, RZ ;  /* 0x0000004000007824 */ /* 0x000fe200078e00ff */
[----:B------:R0:W-:Y:S01]  /*0ec0*/  STL [R1+0x20], R3 ;  /* 0x0000200301007387 */ /* 0x0001e20000100800 */
[----:B------:R-:W-:Y:S01]  /*0ed0*/  IMAD.SHL.U32 R2, R153, 0x40, RZ ;  /* 0x0000004099027824 */ /* 0x000fe200078e00ff */
[----:B------:R-:W-:Y:S01]  /*0ee0*/  SHF.R.U32.HI R12, RZ, 0x3, R193 ;  /* 0x00000003ff0c7819 */ /* 0x000fe200000116c1 */
[----:B------:R-:W-:Y:S01]  /*0ef0*/  IMAD.IADD R4, R11, 0x1, -R4 ;  /* 0x000000010b047824 */ /* 0x000fe200078e0a04 */
[----:B------:R-:W-:Y:S01]  /*0f00*/  LOP3.LUT R199, R0, 0xfffffe00, RZ, 0xc0, !PT ;  /* 0xfffffe0000c77812 */ /* 0x000fe200078ec0ff */
[C---:B------:R-:W-:Y:S01]  /*0f10*/  VIADD R7, R153.reuse, 0x40 ;  /* 0x0000004099077836 */ /* 0x040fe20000000000 */
[----:B------:R1:W-:Y:S01]  /*0f20*/  STL [R1+0x18], R9 ;  /* 0x0000180901007387 */ /* 0x0003e20000100800 */
[----:B------:R-:W-:Y:S01]  /*0f30*/  VIADD R6, R153, 0x60 ;  /* 0x0000006099067836 */ /* 0x000fe20000000000 */
[----:B------:R-:W-:Y:S01]  /*0f40*/  SHF.R.S32.HI R219, RZ, 0x1f, R152 ;  /* 0x0000001fffdb7819 */ /* 0x000fe20000011498 */
[----:B------:R-:W-:Y:S01]  /*0f50*/  IMAD R0, R4, 0x8, R9 ;  /* 0x0000000804007824 */ /* 0x000fe200078e0209 */
[----:B0-----:R-:W-:Y:S01]  /*0f60*/  LOP3.LUT R3, R2, 0x1c0, RZ, 0xc0, !PT ;  /* 0x000001c002037812 */ /* 0x001fe200078ec0ff */
[----:B------:R-:W-:Y:S01]  /*0f70*/  IMAD.SHL.U32 R192, R7, 0x40, RZ ;  /* 0x0000004007c07824 */ /* 0x000fe200078e00ff */
[----:B------:R-:W-:-:S02]  /*0f80*/  SHF.R.S32.HI R2, RZ, 0x1f, R7 ;  /* 0x0000001fff027819 */ /* 0x000fc40000011407 */
[----:B------:R-:W-:Y:S01]  /*0f90*/  SHF.R.S32.HI R5, RZ, 0x1f, R6 ;  /* 0x0000001fff057819 */ /* 0x000fe20000011406 */
[----:B------:R1:W-:Y:S01]  /*0fa0*/  STL [R1+0x1c], R0 ;  /* 0x00001c0001007387 */ /* 0x0003e20000100800 */
[----:B------:R-:W-:Y:S02]  /*0fb0*/  SHF.R.U32.HI R200, RZ, 0x3, R3 ;  /* 0x00000003ffc87819 */ /* 0x000fe40000011603 */
[----:B------:R-:W-:Y:S02]  /*0fc0*/  LOP3.LUT R196, R3, 0x38, R16, 0xf8, !PT ;  /* 0x0000003803c47812 */ /* 0x000fe400078ef810 */
[----:B------:R-:W-:Y:S02]  /*0fd0*/  LOP3.LUT R3, R8, 0x7ffffffc, RZ, 0xc0, !PT ;  /* 0x7ffffffc08037812 */ /* 0x000fe400078ec0ff */
[----:B------:R-:W-:Y:S02]  /*0fe0*/  LEA.HI R2, R2, R7, RZ, 0x3 ;  /* 0x0000000702027211 */ /* 0x000fe400078f18ff */
[----:B------:R-:W-:Y:S01]  /*0ff0*/  LEA.HI R5, R5, R6, RZ, 0x3 ;  /* 0x0000000605057211 */ /* 0x000fe200078f18ff */
[----:B------:R-:W-:Y:S01]  /*1000*/  IMAD.IADD R3, R218, 0x1, -R3 ;  /* 0x00000001da037824 */ /* 0x000fe200078e0a03 */
[----:B------:R-:W-:Y:S01]  /*1010*/  SHF.L.U32 R159, R6, 0x6, RZ ;  /* 0x00000006069f7819 */ /* 0x000fe200000006ff */
[----:B------:R-:W-:Y:S01]  /*1020*/  IMAD.SHL.U32 R2, R2, 0x40, RZ ;  /* 0x0000004002027824 */ /* 0x000fe200078e00ff */
[----:B------:R-:W-:Y:S01]  /*1030*/  LOP3.LUT R192, R192, 0x1c0, RZ, 0xc0, !PT ;  /* 0x000001c0c0c07812 */ /* 0x000fe200078ec0ff */
[----:B------:R-:W-:Y:S01]  /*1040*/  IMAD.SHL.U32 R5, R5, 0x40, RZ ;  /* 0x0000004005057824 */ /* 0x000fe200078e00ff */
[----:B------:R-:W-:-:S02]  /*1050*/  LOP3.LUT R159, R159, 0x1c0, RZ, 0xc0, !PT ;  /* 0x000001c09f9f7812 */ /* 0x000fc400078ec0ff */
[----:B------:R-:W-:Y:S02]  /*1060*/  SHF.L.U32 R202, R3, 0x1, RZ ;  /* 0x0000000103ca7819 */ /* 0x000fe400000006ff */
[----:B------:R-:W-:Y:S02]  /*1070*/  LOP3.LUT R6, R193, 0x38, R16, 0xf8, !PT ;  /* 0x00000038c1067812 */ /* 0x000fe400078ef810 */
[----:B------:R-:W-:Y:S01]  /*1080*/  SHF.R.U32.HI R11, RZ, 0x3, R192 ;  /* 0x00000003ff0b7819 */ /* 0x000fe200000116c0 */
[----:B------:R-:W-:Y:S01]  /*1090*/  VIADD R216, R202, 0x50 ;  /* 0x00000050cad87836 */ /* 0x000fe20000000000 */
[--C-:B------:R-:W-:Y:S01]  /*10a0*/  LOP3.LUT R7, R192, 0x38, R16.reuse, 0xf8, !PT ;  /* 0x00000038c0077812 */ /* 0x100fe200078ef810 */
[C---:B------:R-:W-:Y:S01]  /*10b0*/  VIADD R215, R202.reuse, 0x58 ;  /* 0x00000058cad77836 */ /* 0x040fe20000000000 */
[----:B------:R-:W-:Y:S01]  /*10c0*/  SHF.R.U32.HI R10, RZ, 0x3, R159 ;  /* 0x00000003ff0a7819 */ /* 0x000fe2000001169f */
[C---:B------:R-:W-:Y:S01]  /*10d0*/  VIADD R214, R202.reuse, 0x60 ;  /* 0x00000060cad67836 */ /* 0x040fe20000000000 */
[----:B------:R-:W-:Y:S01]  /*10e0*/  LOP3.LUT R8, R159, 0x38, R16, 0xf8, !PT ;  /* 0x000000389f087812 */ /* 0x000fe200078ef810 */
[----:B------:R-:W-:Y:S01]  /*10f0*/  VIADD R213, R202, 0x68 ;  /* 0x00000068cad57836 */ /* 0x000fe20000000000 */
[----:B------:R-:W-:Y:S01]  /*1100*/  LOP3.LUT R198, R2, 0xfffffe00, RZ, 0xc0, !PT ;  /* 0xfffffe0002c67812 */ /* 0x000fe200078ec0ff */
[C---:B------:R-:W-:Y:S01]  /*1110*/  VIADD R212, R202.reuse, 0x70 ;  /* 0x00000070cad47836 */ /* 0x040fe20000000000 */
[----:B------:R-:W-:Y:S01]  /*1120*/  LOP3.LUT R197, R5, 0xfffffe00, RZ, 0xc0, !PT ;  /* 0xfffffe0005c57812 */ /* 0x000fe200078ec0ff */
[C---:B------:R-:W-:Y:S01]  /*1130*/  VIADD R211, R202.reuse, 0x78 ;  /* 0x00000078cad37836 */ /* 0x040fe20000000000 */
[----:B------:R-:W-:Y:S01]  /*1140*/  LOP3.LUT R6, R199, R6, R12, 0xf6, !PT ;  /* 0x00000006c7067212 */ /* 0x000fe200078ef60c */
[----:B------:R-:W-:Y:S01]  /*1150*/  VIADD R210, R202, 0x48 ;  /* 0x00000048cad27836 */ /* 0x000fe20000000000 */
[----:B------:R-:W-:-:S02]  /*1160*/  LOP3.LUT R7, R198, R7, R11, 0xf6, !PT ;  /* 0x00000007c6077212 */ /* 0x000fc400078ef60b */
[----:B------:R-:W-:Y:S02]  /*1170*/  LOP3.LUT R8, R197, R8, R10, 0xf6, !PT ;  /* 0x00000008c5087212 */ /* 0x000fe400078ef60a */
[----:B------:R-:W-:Y:S02]  /*1180*/  SHF.R.S32.HI R19, RZ, 0x1f, R18 ;  /* 0x0000001fff137819 */ /* 0x000fe40000011412 */
[----:B------:R-:W-:Y:S02]  /*1190*/  SHF.R.S32.HI R17, RZ, 0x1f, R16 ;  /* 0x0000001fff117819 */ /* 0x000fe40000011410 */
[----:B------:R-:W-:Y:S02]  /*11a0*/  LOP3.LUT R196, R201, R196, R200, 0xf6, !PT ;  /* 0x000000c4c9c47212 */ /* 0x000fe400078ef6c8 */
[----:B------:R-:W-:Y:S02]  /*11b0*/  SHF.R.S32.HI R22, RZ, 0x1f, R23 ;  /* 0x0000001fff167819 */ /* 0x000fe40000011417 */
[----:B------:R-:W-:-:S02]  /*11c0*/  SHF.L.U64.HI R219, R152, 0x1, R219 ;  /* 0x0000000198db7819 */ /* 0x000fc400000102db */
[----:B------:R-:W-:Y:S02]  /*11d0*/  LEA R229, R6, UR40, 0x1 ;  /* 0x0000002806e57c11 */ /* 0x000fe4000f8e08ff */
[----:B------:R-:W-:Y:S02]  /*11e0*/  LEA R228, R7, UR40, 0x1 ;  /* 0x0000002807e47c11 */ /* 0x000fe4000f8e08ff */
[----:B------:R-:W-:Y:S02]  /*11f0*/  LEA R227, R8, UR40, 0x1 ;  /* 0x0000002808e37c11 */ /* 0x000fe4000f8e08ff */
[----:B------:R-:W-:Y:S02]  /*1200*/  SHF.R.S32.HI R226, RZ, 0x1f, R216 ;  /* 0x0000001fffe27819 */ /* 0x000fe400000114d8 */
[----:B------:R-:W-:Y:S02]  /*1210*/  SHF.R.S32.HI R225, RZ, 0x1f, R215 ;  /* 0x0000001fffe17819 */ /* 0x000fe400000114d7 */
[----:B------:R-:W-:-:S02]  /*1220*/  SHF.R.S32.HI R224, RZ, 0x1f, R214 ;  /* 0x0000001fffe07819 */ /* 0x000fc400000114d6 */
[----:B------:R-:W-:Y:S02]  /*1230*/  SHF.R.S32.HI R223, RZ, 0x1f, R213 ;  /* 0x0000001fffdf7819 */ /* 0x000fe400000114d5 */
[----:B------:R-:W-:Y:S02]  /*1240*/  SHF.R.S32.HI R222, RZ, 0x1f, R212 ;  /* 0x0000001fffde7819 */ /* 0x000fe400000114d4 */
[----:B-1----:R-:W-:-:S07]  /*1250*/  SHF.R.S32.HI R221, RZ, 0x1f, R211 ;  /* 0x0000001fffdd7819 */ /* 0x002fce00000114d3 */
.L_x_7154:
[----:B01--4-:R-:W0:Y:S02]  /*1260*/  LDC.64 R2, c[0x0][0xc88] ;  /* 0x00032200ff027b82 */ /* 0x013e240000000a00 */
[----:B0-----:R-:W-:-:S05]  /*1270*/  IMAD.WIDE R2, R31, 0x4, R2 ;  /* 0x000000041f027825 */ /* 0x001fca00078e0202 */
[----:B--2---:R-:W2:Y:S01]  /*1280*/  LDG.E R205, desc[UR42][R2.64] ;  /* 0x0000002a02cd7981 */ /* 0x004ea2000c1e1900 */
[----:B------:R-:W-:Y:S05]  /*1290*/  YIELD ;  /* 0x0000000000007946 */ /* 0x000fea0003800000 */
[----:B------:R-:W-:Y:S01]  /*12a0*/  ULDC.64 UR4, c[0x0][0xa28] ;  /* 0x00028a0000047ab9 */ /* 0x000fe20000000a00 */
[----:B------:R-:W-:Y:S01]  /*12b0*/  ULDC.64 UR8, c[0x0][0xa18] ;  /* 0x0002860000087ab9 */ /* 0x000fe20000000a00 */
[----:B------:R-:W-:Y:S01]  /*12c0*/  ISETP.NE.U32.AND P1, PT, RZ, UR4, PT ;  /* 0x00000004ff007c0c */ /* 0x000fe2000bf25070 */
[----:B------:R-:W-:Y:S01]  /*12d0*/  ULDC.64 UR6, c[0x0][0xa08] ;  /* 0x0002820000067ab9 */ /* 0x000fe20000000a00 */
[----:B------:R-:W-:Y:S01]  /*12e0*/  IMAD.MOV.U32 R9, RZ, RZ, RZ ;  /* 0x000000ffff097224 */ /* 0x000fe200078e00ff */
[----:B------:R-:W-:Y:S01]  /*12f0*/  ISETP.NE.U32.AND P0, PT, RZ, UR6, PT ;  /* 0x00000006ff007c0c */ /* 0x000fe2000bf05070 */
[----:B------:R-:W-:Y:S01]  /*1300*/  IMAD.MOV.U32 R31, RZ, RZ, RZ ;  /* 0x000000ffff1f7224 */ /* 0x000fe200078e00ff */
[----:B------:R-:W-:-:S02]  /*1310*/  ISETP.NE.AND.EX P1, PT, RZ, UR5, PT, P1 ;  /* 0x00000005ff007c0c */ /* 0x000fc4000bf25310 */
[----:B------:R-:W-:Y:S02]  /*1320*/  ISETP.NE.AND.EX P0, PT, RZ, UR7, PT, P0 ;  /* 0x00000007ff007c0c */ /* 0x000fe4000bf05300 */
[----:B--2---:R-:W-:-:S09]  /*1330*/  SHF.R.S32.HI R217, RZ, 0x1f, R205 ;  /* 0x0000001fffd97819 */ /* 0x004fd200000114cd */
[C---:B------:R-:W-:Y:S02]  /*1340*/  @P1 LEA R4, P2, R205.reuse, UR4, 0x2 ;  /* 0x00000004cd041c11 */ /* 0x040fe4000f8410ff */
[C---:B------:R-:W-:Y:S02]  /*1350*/  SHF.L.U32 R206, R205.reuse, 0x2, RZ ;  /* 0x00000002cdce7819 */ /* 0x040fe400000006ff */
[C-C-:B------:R-:W-:Y:S02]  /*1360*/  @P1 LEA.HI.X R5, R205.reuse, UR5, R217.reuse, 0x2, P2 ;  /* 0x00000005cd051c11 */ /* 0x140fe400090f14d9 */
[----:B------:R-:W-:Y:S01]  /*1370*/  ISETP.NE.U32.AND P2, PT, RZ, UR8, PT ;  /* 0x00000008ff007c0c */ /* 0x000fe2000bf45070 */
[----:B------:R-:W-:Y:S01]  /*1380*/  ULDC UR4, c[0x0][0x288] ;  /* 0x0000a20000047ab9 */ /* 0x000fe20000000800 */
[----:B------:R-:W-:Y:S01]  /*1390*/  SHF.L.U64.HI R207, R205, 0x2, R217 ;  /* 0x00000002cdcf7819 */ /* 0x000fe200000102d9 */
[----:B------:R0:W5:Y:S01]  /*13a0*/  @P1 LDG.E R9, desc[UR42][R4.64] ;  /* 0x0000002a04091981 */ /* 0x000162000c1e1900 */
[----:B------:R-:W-:-:S02]  /*13b0*/  ISETP.NE.AND.EX P2, PT, RZ, UR9, PT, P2 ;  /* 0x00000009ff007c0c */ /* 0x000fc4000bf45320 */
[----:B------:R-:W-:Y:S01]  /*13c0*/  IADD3 R6, P3, R206, UR6, RZ ;  /* 0x00000006ce067c10 */ /* 0x000fe2000ff7e0ff */
[----:B------:R-:W-:Y:S01]  /*13d0*/  IMAD.U32 R93, RZ, RZ, UR4 ;  /* 0x00000004ff5d7e24 */ /* 0x000fe2000f8e00ff */
[----:B------:R-:W-:Y:S02]  /*13e0*/  ULDC.64 UR4, c[0x0][0x418] ;  /* 0x0001060000047ab9 */ /* 0x000fe40000000a00 */
[----:B------:R-:W-:-:S05]  /*13f0*/  IADD3.X R7, R207, UR7, RZ, P3, !PT ;  /* 0x00000007cf077c10 */ /* 0x000fca0009ffe4ff */
[----:B------:R0:W5:Y:S02]  /*1400*/  @P0 LDG.E R31, desc[UR42][R6.64] ;  /* 0x0000002a061f0981 */ /* 0x000164000c1e1900 */
[----:B------:R-:W-:-:S04]  /*1410*/  @P2 IADD3 R2, P1, R206, UR8, RZ ;  /* 0x00000008ce022c10 */ /* 0x000fc8000ff3e0ff */
[----:B------:R-:W-:-:S05]  /*1420*/  @P2 IADD3.X R3, R207, UR9, RZ, P1, !PT ;  /* 0x00000009cf032c10 */ /* 0x000fca0008ffe4ff */
[----:B------:R0:W5:Y:S01]  /*1430*/  @P2 LDG.E R93, desc[UR42][R2.64] ;  /* 0x0000002a025d2981 */ /* 0x000162000c1e1900 */
[----:B------:R-:W-:-:S03]  /*1440*/  UISETP.NE.U32.AND UP0, UPT, UR4, URZ, UPT ;  /* 0x0000003f0400728c */ /* 0x000fc6000bf05070 */
[----:B------:R-:W-:Y:S01]  /*1450*/  ULDC UR4, c[0x0][0x424] ;  /* 0x0001090000047ab9 */ /* 0x000fe20000000800 */
[----:B------:R-:W-:-:S03]  /*1460*/  UISETP.NE.AND.EX UP0, UPT, UR5, URZ, UPT, UP0 ;  /* 0x0000003f0500728c */ /* 0x000fc6000bf05300 */
[----:B------:R-:W-:Y:S01]  /*1470*/  ULDC UR5, c[0x0][0x2f0] ;  /* 0x0000bc0000057ab9 */ /* 0x000fe20000000800 */
[----:B------:R-:W-:-:S04]  /*1480*/  USEL UR4, UR4, 0x1, UP0 ;  /* 0x0000000104047887 */ /* 0x000fc80008000000 */
[----:B------:R-:W-:-:S03]  /*1490*/  UIMAD UR4, UR4, UR5, URZ ;  /* 0x00000005040472a4 */ /* 0x000fc6000f8e023f */
[----:B------:R-:W-:Y:S02]  /*14a0*/  ULDC UR5, c[0x0][0x348] ;  /* 0x0000d20000057ab9 */ /* 0x000fe40000000800 */
[----:B------:R-:W-:Y:S02]  /*14b0*/  IMAD.U32 R25, RZ, RZ, UR5 ;  /* 0x00000005ff197e24 */ /* 0x000fe4000f8e00ff */
[----:B------:R-:W-:Y:S01]  /*14c0*/  IMAD.U32 R28, RZ, RZ, UR4 ;  /* 0x00000004ff1c7e24 */ /* 0x000fe2000f8e00ff */
[----:B0-----:R-:W-:Y:S06]  /*14d0*/  @P2 BRA `(.L_x_6946) ;  /* 0x0000000000242947 */ /* 0x001fec0003800000 */
        /* <DEDUP_REMOVED lines=9> */
.L_x_6946:
[----:B------:R-:W-:Y:S01]  /*1570*/  ULDC.64 UR4, c[0x0][0xa20] ;  /* 0x0002880000047ab9 */ /* 0x000fe20000000a00 */
[C---:B------:R-:W-:Y:S01]  /*1580*/  LOP3.LUT R2, R30.reuse, 0xff000000, RZ, 0xc0, !PT ;  /* 0xff0000001e027812 */ /* 0x040fe200078ec0ff */
[----:B------:R-:W-:Y:S01]  /*1590*/  IMAD.MOV.U32 R208, RZ, RZ, R29 ;  /* 0x000000ffffd07224 */ /* 0x000fe200078e001d */
[----:B------:R-:W-:Y:S02]  /*15a0*/  ISETP.NE.U32.AND P1, PT, RZ, UR4, PT ;  /* 0x00000004ff007c0c */ /* 0x000fe4000bf25070 */
[C---:B------:R-:W-:Y:S02]  /*15b0*/  LOP3.LUT R0, R30.reuse, 0xff0000, RZ, 0xc0, !PT ;  /* 0x00ff00001e007812 */ /* 0x040fe400078ec0ff */
[----:B------:R-:W-:Y:S02]  /*15c0*/  ISETP.NE.AND.EX P1, PT, RZ, UR5, PT, P1 ;  /* 0x00000005ff007c0c */ /* 0x000fe4000bf25310 */
[----:B------:R-:W-:Y:S02]  /*15d0*/  SHF.R.U32.HI R3, RZ, 0x8, R2 ;  /* 0x00000008ff037819 */ /* 0x000fe40000011602 */
[----:B------:R-:W-:-:S02]  /*15e0*/  LOP3.LUT R2, R30, 0xffff, RZ, 0xc0, !PT ;  /* 0x0000ffff1e027812 */ /* 0x000fc400078ec0ff */
[----:B------:R-:W-:-:S07]  /*15f0*/  LEA.HI R204, R0, R3, RZ, 0x10 ;  /* 0x0000000300cc7211 */ /* 0x000fce00078f80ff */
[----:B------:R-:W-:Y:S05]  /*1600*/  @!P1 BRA `(.L_x_6947) ;  /* 0x0000000000109947 */ /* 0x000fea0003800000 */
[----:B------:R-:W-:-:S04]  /*1610*/  IADD3 R4, P0, R206, UR4, RZ ;  /* 0x00000004ce047c10 */ /* 0x000fc8000ff1e0ff */
[----:B------:R-:W-:-:S05]  /*1620*/  IADD3.X R5, R207, UR5, RZ, P0, !PT ;  /* 0x00000005cf057c10 */ /* 0x000fca00087fe4ff */
[----:B------:R0:W5:Y:S01]  /*1630*/  LDG.E R28, desc[UR42][R4.64] ;  /* 0x0000002a041c7981 */ /* 0x000162000c1e1900 */
[----:B------:R-:W-:Y:S05]  /*1640*/  BRA `(.L_x_6948) ;  /* 0x0000000000107947 */ /* 0x000fea0003800000 */
.L_x_6947:
[----:B------:R-:W-:Y:S05]  /*1650*/  @!P0 BRA `(.L_x_6948) ;  /* 0x00000000000c8947 */ /* 0x000fea0003800000 */
[----:B------:R-:W2:Y:S04]  /*1660*/  LDG.E R3, desc[UR42][R6.64] ;  /* 0x0000002a06037981 */ /* 0x000ea8000c1e1900 */
[----:B------:R-:W2:Y:S02]  /*1670*/  LDG.E R28, desc[UR42][R6.64+0x4] ;  /* 0x0000042a061c7981 */ /* 0x000ea4000c1e1900 */
[----:B--2---:R-:W-:-:S07]  /*1680*/  IMAD.IADD R28, R28, 0x1, -R3 ;  /* 0x000000011c1c7824 */ /* 0x004fce00078e0a03 */
.L_x_6948:
[----:B------:R-:W-:Y:S01]  /*1690*/  ULDC.64 UR4, c[0x0][0xa10] ;  /* 0x0002840000047ab9 */ /* 0x000fe20000000a00 */
[----:B------:R-:W2:Y:S01]  /*16a0*/  LDL.LU R8, [R1] ;  /* 0x0000000001087983 */ /* 0x000ea20000300800 */
[----:B------:R-:W-:-:S04]  /*16b0*/  ISETP.NE.U32.AND P0, PT, RZ, UR4, PT ;  /* 0x00000004ff007c0c */ /* 0x000fc8000bf05070 */
[----:B------:R-:W-:Y:S01]  /*16c0*/  ISETP.NE.AND.EX P0, PT, RZ, UR5, PT, P0 ;  /* 0x00000005ff007c0c */ /* 0x000fe2000bf05300 */
[----:B------:R-:W-:Y:S02]  /*16d0*/  ULDC.64 UR4, c[0x0][0xa30] ;  /* 0x00028c0000047ab9 */ /* 0x000fe40000000a00 */
[----:B------:R-:W-:-:S10]  /*16e0*/  ISETP.NE.U32.AND P1, PT, RZ, UR4, PT ;  /* 0x00000004ff007c0c */ /* 0x000fd4000bf25070 */
[----:B0-----:R-:W0:Y:S02]  /*16f0*/  @P0 LDC.64 R4, c[0x0][0xa10] ;  /* 0x00028400ff040b82 */ /* 0x001e240000000a00 */
[----:B0-----:R-:W-:-:S05]  /*1700*/  @P0 IMAD.WIDE R4, R205, 0x4, R4 ;  /* 0x00000004cd040825 */ /* 0x001fca00078e0204 */
[----:B------:R-:W3:Y:S04]  /*1710*/  @P0 LDG.E R0, desc[UR42][R4.64] ;  /* 0x0000002a04000981 */ /* 0x000ee8000c1e1900 */
[----:B------:R-:W3:Y:S01]  /*1720*/  @P0 LDG.E R3, desc[UR42][R4.64+0x4] ;  /* 0x0000042a04030981 */ /* 0x000ee2000c1e1900 */
[----:B------:R-:W-:Y:S02]  /*1730*/  ISETP.NE.AND.EX P1, PT, RZ, UR5, PT, P1 ;  /* 0x00000005ff007c0c */ /* 0x000fe4000bf25310 */
[----:B-----5:R-:W-:-:S11]  /*1740*/  MOV R24, R28 ;  /* 0x0000001c00187202 */ /* 0x020fd60000000f00 */
[----:B------:R-:W-:-:S04]  /*1750*/  @P1 IADD3 R6, P2, R206, UR4, RZ ;  /* 0x00000004ce061c10 */ /* 0x000fc8000ff5e0ff */
[----:B------:R-:W-:-:S05]  /*1760*/  @P1 IADD3.X R7, R207, UR5, RZ, P2, !PT ;  /* 0x00000005cf071c10 */ /* 0x000fca00097fe4ff */
[----:B------:R0:W5:Y:S01]  /*1770*/  @P1 LDG.E R24, desc[UR42][R6.64] ;  /* 0x0000002a06181981 */ /* 0x000162000c1e1900 */
[----:B------:R-:W-:Y:S01]  /*1780*/  IMAD.IADD R10, R28, 0x1, -R9 ;  /* 0x000000011c0a7824 */ /* 0x000fe200078e0a09 */
[----:B------:R-:W-:Y:S01]  /*1790*/  BSSY B0, `(.L_x_6949) ;  /* 0x000002c000007945 */ /* 0x000fe20003800000 */
[----:B------:R-:W-:Y:S02]  /*17a0*/  LOP3.LUT R209, R204, 0xff, RZ, 0xc0, !PT ;  /* 0x000000ffccd17812 */ /* 0x000fe400078ec0ff */
[----:B------:R-:W-:Y:S02]  /*17b0*/  SHF.R.U32.HI R204, RZ, 0x10, R204 ;  /* 0x00000010ffcc7819 */ /* 0x000fe400000116cc */
[----:B--2---:R-:W-:Y:S01]  /*17c0*/  LOP3.LUT R8, R8, 0xffffffef, RZ, 0xc0, !PT ;  /* 0xffffffef08087812 */ /* 0x004fe200078ec0ff */
[----:B---3--:R-:W-:-:S04]  /*17d0*/  @P0 IMAD.IADD R25, R3, 0x1, -R0 ;  /* 0x0000000103190824 */ /* 0x008fc800078e0a00 */
[----:B------:R-:W-:-:S04]  /*17e0*/  IMAD.IADD R95, R10, 0x1, R25 ;  /* 0x000000010a5f7824 */ /* 0x000fc800078e0219 */
[C---:B------:R-:W-:Y:S01]  /*17f0*/  VIADD R0, R95.reuse, 0x7f ;  /* 0x0000007f5f007836 */ /* 0x040fe20000000000 */
[----:B------:R-:W-:-:S04]  /*1800*/  ISETP.GE.AND P3, PT, R95, 0x1, PT ;  /* 0x000000015f00780c */ /* 0x000fc80003f66270 */
[----:B------:R-:W-:-:S04]  /*1810*/  SHF.R.S32.HI R3, RZ, 0x1f, R0 ;  /* 0x0000001fff037819 */ /* 0x000fc80000011400 */
[----:B------:R-:W-:Y:S01]  /*1820*/  LEA.HI R3, R3, R0, RZ, 0x7 ;  /* 0x0000000003037211 */ /* 0x000fe200078f38ff */
[----:B------:R-:W-:-:S03]  /*1830*/  IMAD.MOV.U32 R0, RZ, RZ, RZ ;  /* 0x000000ffff007224 */ /* 0x000fc600078e00ff */
[----:B------:R-:W-:Y:S02]  /*1840*/  SHF.R.S32.HI R92, RZ, 0x7, R3 ;  /* 0x00000007ff5c7819 */ /* 0x000fe40000011403 */
        /* <DEDUP_REMOVED lines=17> */
[----:B0-----:R-:W-:Y:S01]  /*1960*/  MOV R4, RZ ;  /* 0x000000ff00047202 */ /* 0x001fe20000000f00 */
        /* <DEDUP_REMOVED lines=14> */
.L_x_6950:
[----:B------:R-:W-:Y:S05]  /*1a50*/  BSYNC B0 ;  /* 0x0000000000007941 */ /* 0x000fea0003800000 */
.L_x_6949:
[----:B------:R-:W-:-:S05]  /*1a60*/  IMAD R3, R209, R0, RZ ;  /* 0x00000000d1037224 */ /* 0x000fca00078e02ff */
[C---:B------:R-:W-:Y:S01]  /*1a70*/  VIADDMNMX R0, R3.reuse, R0, R92, PT ;  /* 0x0000000003007246 */ /* 0x040fe2000380015c */
[----:B------:R-:W-:-:S04]  /*1a80*/  IMAD R3, R3, 0x80, -R10 ;  /* 0x0000008003037824 */ /* 0x000fc800078e0a0a */
[----:B------:R-:W-:Y:S01]  /*1a90*/  IMAD R0, R0, 0x80, -R10 ;  /* 0x0000008000007824 */ /* 0x000fe200078e0a0a */
[----:B------:R-:W-:-:S04]  /*1aa0*/  VIMNMX R3, RZ, R3, !PT ;  /* 0x00000003ff037248 */ /* 0x000fc80007fe0100 */
[----:B------:R-:W-:Y:S02]  /*1ab0*/  VIMNMX R0, R0, R25, PT ;  /* 0x0000001900007248 */ /* 0x000fe40003fe0100 */
[----:B------:R-:W-:Y:S02]  /*1ac0*/  SHF.R.U32.HI R26, RZ, 0x7, R3 ;  /* 0x00000007ff1a7819 */ /* 0x000fe40000011603 */
[----:B------:R-:W-:Y:S02]  /*1ad0*/  ISETP.GT.AND P0, PT, R0, R3, PT ;  /* 0x000000030000720c */ /* 0x000fe40003f04270 */
[----:B------:R-:W-:-:S11]  /*1ae0*/  MOV R27, R26 ;  /* 0x0000001a001b7202 */ /* 0x000fd60000000f00 */
        /* <DEDUP_REMOVED lines=18> */
[----:B------:R-:W-:Y:S01]  /*1c10*/  IMAD.U32 R10, RZ, RZ, UR6 ;  /* 0x00000006ff0a7e24 */ /* 0x000fe2000f8e00ff */
[----:B------:R-:W-:Y:S01]  /*1c20*/  MOV R12, 0x1 ;  /* 0x00000001000c7802 */ /* 0x000fe20000000f00 */
[----:B0-----:R-:W-:Y:S02]  /*1c30*/  IMAD.U32 R6, RZ, RZ, UR4 ;  /* 0x00000004ff067e24 */ /* 0x001fe4000f8e00ff */
[----:B------:R-:W-:-:S02]  /*1c40*/  IMAD.U32 R7, RZ, RZ, UR5 ;  /* 0x00000005ff077e24 */ /* 0x000fc4000f8e00ff */
[----:B------:R-:W-:Y:S02]  /*1c50*/  IMAD.U32 R11, RZ, RZ, UR7 ;  /* 0x00000007ff0b7e24 */ /* 0x000fe4000f8e00ff */
[----:B------:R-:W-:Y:S02]  /*1c60*/  IMAD.MOV.U32 R8, RZ, RZ, 0x70 ;  /* 0x00000070ff087424 */ /* 0x000fe400078e00ff */
[----:B-1----:R-:W-:-:S07]  /*1c70*/  IMAD.MOV.U32 R13, RZ, RZ, RZ ;  /* 0x000000ffff0d7224 */ /* 0x002fce00078e00ff */
[----:B------:R-:W-:-:S07]  /*1c80*/  LEPC R20, `(.L_x_6953) ;  /* 0x000000001014794e */ /* 0x000fce0000000000 */
[----:B--2--5:R-:W-:Y:S05]  /*1c90*/  CALL.ABS.NOINC R14 ;  /* 0x000000000e007343 */ /* 0x024fea0003c00000 */
.L_x_6953:
[----:B------:R-:W-:Y:S05]  /*1ca0*/  BSYNC B6 ;  /* 0x0000000000067941 */ /* 0x000fea0003800000 */
.L_x_6952:
        /* <DEDUP_REMOVED lines=12> */
[----:B0-----:R-:W-:Y:S01]  /*1d70*/  MOV R8, 0x70 ;  /* 0x0000007000087802 */ /* 0x001fe20000000f00 */
[----:B------:R-:W-:Y:S02]  /*1d80*/  IMAD.U32 R6, RZ, RZ, UR4 ;  /* 0x00000004ff067e24 */ /* 0x000fe4000f8e00ff */
[----:B------:R-:W-:-:S02]  /*1d90*/  IMAD.U32 R7, RZ, RZ, UR5 ;  /* 0x00000005ff077e24 */ /* 0x000fc4000f8e00ff */
[----:B------:R-:W-:Y:S02]  /*1da0*/  IMAD.U32 R11, RZ, RZ, UR7 ;  /* 0x00000007ff0b7e24 */ /* 0x000fe4000f8e00ff */
[----:B------:R-:W-:Y:S02]  /*1db0*/  IMAD.MOV.U32 R12, RZ, RZ, 0x1 ;  /* 0x00000001ff0c7424 */ /* 0x000fe400078e00ff */
[----:B-1----:R-:W-:-:S07]  /*1dc0*/  IMAD.MOV.U32 R13, RZ, RZ, RZ ;  /* 0x000000ffff0d7224 */ /* 0x002fce00078e00ff */
[----:B------:R-:W-:-:S07]  /*1dd0*/  LEPC R20, `(.L_x_6955) ;  /* 0x000000001014794e */ /* 0x000fce0000000000 */
[----:B--2--5:R-:W-:Y:S05]  /*1de0*/  CALL.ABS.NOINC R14 ;  /* 0x000000000e007343 */ /* 0x024fea0003c00000 */
.L_x_6955:
[----:B------:R-:W-:Y:S05]  /*1df0*/  BSYNC B6 ;  /* 0x0000000000067941 */ /* 0x000fea0003800000 */
.L_x_6954:
[----:B------:R-:W-:Y:S01]  /*1e00*/  ULDC.64 UR4, c[0x0][0x9f8] ;  /* 0x00027e0000047ab9 */ /* 0x000fe20000000a00 */
[----:B------:R-:W-:Y:S01]  /*1e10*/  IMAD.MOV.U32 R0, RZ, RZ, R205 ;  /* 0x000000ffff007224 */ /* 0x000fe200078e00cd */
[----:B------:R-:W-:Y:S01]  /*1e20*/  ISETP.NE.U32.AND P0, PT, RZ, UR4, PT ;  /* 0x00000004ff007c0c */ /* 0x000fe2000bf05070 */
[----:B------:R-:W1:Y:S03]  /*1e30*/  LDC R37, c[0x0][0x3f4] ;  /* 0x0000fd00ff257b82 */ /* 0x000e660000000800 */
[----:B------:R-:W-:-:S05]  /*1e40*/  ISETP.NE.AND.EX P0, PT, RZ, UR5, PT, P0 ;  /* 0x00000005ff007c0c */ /* 0x000fca000bf05300 */
[----:B------:R-:W0:Y:S08]  /*1e50*/  LDC.64 R14, c[0x0][0x3f8] ;  /* 0x0000fe00ff0e7b82 */ /* 0x000e300000000a00 */
[----:B------:R-:W-:Y:S01]  /*1e60*/  @P0 IADD3 R4, P1, R206, UR4, RZ ;  /* 0x00000004ce040c10 */ /* 0x000fe2000ff3e0ff */
[----:B------:R-:W2:Y:S03]  /*1e70*/  LDC.64 R12, c[0x0][0x408] ;  /* 0x00010200ff0c7b82 */ /* 0x000ea60000000a00 */
[----:B------:R-:W-:-:S05]  /*1e80*/  @P0 IADD3.X R5, R207, UR5, RZ, P1, !PT ;  /* 0x00000005cf050c10 */ /* 0x000fca0008ffe4ff */
[----:B------:R3:W4:Y:S01]  /*1e90*/  @P0 LDG.E R0, desc[UR42][R4.64] ;  /* 0x0000002a04000981 */ /* 0x000722000c1e1900 */
[----:B-1----:R-:W-:Y:S01]  /*1ea0*/  ISETP.GE.AND P0, PT, R16, R37, PT ;  /* 0x000000251000720c */ /* 0x002fe20003f06270 */
[----:B------:R-:W-:Y:S01]  /*1eb0*/  IMAD.SHL.U32 R33, R153, 0x40, RZ ;  /* 0x0000004099217824 */ /* 0x000fe200078e00ff */
[----:B------:R-:W-:Y:S01]  /*1ec0*/  SHF.R.S32.HI R9, RZ, 0x1f, R153 ;  /* 0x0000001fff097819 */ /* 0x000fe20000011499 */
[----:B------:R-:W1:Y:S01]  /*1ed0*/  S2R R38, SR_TID.X ;  /* 0x0000000000267919 */ /* 0x000e620000002100 */
[----:B-----5:R-:W-:Y:S01]  /*1ee0*/  SHF.R.S32.HI R11, RZ, 0x1f, R24 ;  /* 0x0000001fff0b7819 */ /* 0x020fe20000011418 */
[----:B------:R-:W-:Y:S01]  /*1ef0*/  IMAD.IADD R3, R31, 0x1, R28 ;  /* 0x000000011f037824 */ /* 0x000fe200078e021c */
[----:B------:R-:W-:Y:S01]  /*1f00*/  SHF.R.U32.HI R32, RZ, 0x3, R193 ;  /* 0x00000003ff207819 */ /* 0x000fe200000116c1 */
[-C--:B0-----:R-:W-:Y:S01]  /*1f10*/  IMAD R6, R9, R14.reuse, RZ ;  /* 0x0000000e09067224 */ /* 0x081fe200078e02ff */
[----:B------:R-:W-:Y:S01]  /*1f20*/  SHF.R.U32.HI R30, RZ, 0x3, R192 ;  /* 0x00000003ff1e7819 */ /* 0x000fe200000116c0 */
[----:B------:R-:W-:Y:S01]  /*1f30*/  IMAD.WIDE.U32 R80, R153, R14, R18 ;  /* 0x0000000e99507225 */ /* 0x000fe200078e0012 */
[----:B---3--:R-:W-:-:S02]  /*1f40*/  SEL R5, R37, RZ, P0 ;  /* 0x000000ff25057207 */ /* 0x008fc40000000000 */
[----:B------:R-:W-:Y:S01]  /*1f50*/  SHF.R.U32.HI R21, RZ, 0x3, R159 ;  /* 0x00000003ff157819 */ /* 0x000fe2000001169f */
[----:B------:R-:W-:Y:S02]  /*1f60*/  IMAD R83, R153, R15, R6 ;  /* 0x0000000f99537224 */ /* 0x000fe400078e0206 */
[----:B--2---:R-:W-:Y:S01]  /*1f70*/  IMAD R4, R9, R12, RZ ;  /* 0x0000000c09047224 */ /* 0x004fe200078e02ff */
[----:B------:R-:W-:Y:S01]  /*1f80*/  SHF.L.U64.HI R31, R12, 0x6, R13 ;  /* 0x000000060c1f7819 */ /* 0x000fe2000001020d */
[----:B------:R-:W-:Y:S01]  /*1f90*/  IMAD.IADD R5, R16, 0x1, R5 ;  /* 0x0000000110057824 */ /* 0x000fe200078e0205 */
[----:B------:R-:W-:Y:S01]  /*1fa0*/  SHF.L.U32 R35, R12, 0x7, RZ ;  /* 0x000000070c237819 */ /* 0x000fe200000006ff */
[----:B------:R-:W-:-:S04]  /*1fb0*/  IMAD.WIDE.U32 R6, R153, R14, R16 ;  /* 0x0000000e99067225 */ /* 0x000fc800078e0010 */
[C---:B------:R-:W-:Y:S01]  /*1fc0*/  IMAD R9, R153.reuse, R13, R4 ;  /* 0x0000000d99097224 */ /* 0x040fe200078e0204 */
[----:B------:R-:W-:Y:S01]  /*1fd0*/  SHF.R.S32.HI R4, RZ, 0x1f, R5 ;  /* 0x0000001fff047819 */ /* 0x000fe20000011405 */
[C---:B------:R-:W-:Y:S01]  /*1fe0*/  IMAD.WIDE.U32 R84, R153.reuse, R12, R18 ;  /* 0x0000000c99547225 */ /* 0x040fe200078e0012 */
[----:B------:R-:W-:Y:S02]  /*1ff0*/  MOV R82, R6 ;  /* 0x0000000600527202 */ /* 0x000fe40000000f00 */
[CC--:B------:R-:W-:Y:S01]  /*2000*/  LEA.HI R40, R4.reuse, R5.reuse, RZ, 0x3 ;  /* 0x0000000504287211 */ /* 0x0c0fe200078f18ff */
[----:B------:R-:W-:Y:S01]  /*2010*/  IMAD.WIDE.U32 R86, R153, R12, R16 ;  /* 0x0000000c99567225 */ /* 0x000fe200078e0010 */
[----:B------:R-:W-:Y:S02]  /*2020*/  LEA.HI R6, R4, R5, RZ, 0x6 ;  /* 0x0000000504067211 */ /* 0x000fe400078f30ff */
[----:B------:R-:W-:Y:S01]  /*2030*/  LOP3.LUT R4, R40, 0x38, RZ, 0xc0, !PT ;  /* 0x0000003828047812 */ /* 0x000fe200078ec0ff */
[----:B------:R-:W-:Y:S01]  /*2040*/  IMAD.IADD R81, R81, 0x1, R83 ;  /* 0x0000000151517824 */ /* 0x000fe200078e0253 */
[----:B------:R-:W-:Y:S01]  /*2050*/  LOP3.LUT R10, R159, 0x38, R40, 0xf8, !PT ;  /* 0x000000389f0a7812 */ /* 0x000fe200078ef828 */
[----:B------:R-:W-:Y:S01]  /*2060*/  IMAD.IADD R83, R83, 0x1, R7 ;  /* 0x0000000153537824 */ /* 0x000fe200078e0207 */
[----:B-1----:R-:W-:Y:S01]  /*2070*/  SHF.R.U32.HI R38, RZ, 0x7, R38 ;  /* 0x00000007ff267819 */ /* 0x002fe20000011626 */
[----:B------:R-:W-:Y:S01]  /*2080*/  IMAD.SHL.U32 R6, R6, 0x80, RZ ;  /* 0x0000008006067824 */ /* 0x000fe200078e00ff */
[--C-:B------:R-:W-:Y:S01]  /*2090*/  LOP3.LUT R7, R193, 0x38, R40.reuse, 0xf8, !PT ;  /* 0x00000038c1077812 */ /* 0x100fe200078ef828 */
[----:B------:R-:W-:Y:S01]  /*20a0*/  IMAD.IADD R85, R85, 0x1, R9 ;  /* 0x0000000155557824 */ /* 0x000fe200078e0209 */
[----:B------:R-:W-:Y:S01]  /*20b0*/  ISETP.NE.AND P6, PT, R38, 0x1, PT ;  /* 0x000000012600780c */ /* 0x000fe20003fc5270 */
[----:B------:R-:W-:Y:S01]  /*20c0*/  IMAD.IADD R87, R9, 0x1, R87 ;  /* 0x0000000109577824 */ /* 0x000fe200078e0257 */
[----:B------:R-:W-:Y:S01]  /*20d0*/  LOP3.LUT R9, R192, 0x38, R40, 0xf8, !PT ;  /* 0x00000038c0097812 */ /* 0x000fe200078ef828 */
[C---:B------:R-:W-:Y:S01]  /*20e0*/  IMAD R20, R11.reuse, R14, RZ ;  /* 0x0000000e0b147224 */ /* 0x040fe200078e02ff */
[----:B------:R-:W-:Y:S01]  /*20f0*/  LOP3.LUT R5, R4, 0x1c0, R33, 0xf8, !PT ;  /* 0x000001c004057812 */ /* 0x000fe200078ef821 */
[----:B------:R-:W-:Y:S01]  /*2100*/  IMAD R11, R11, R12, RZ ;  /* 0x0000000c0b0b7224 */ /* 0x000fe200078e02ff */
[----:B------:R-:W-:Y:S01]  /*2110*/  LOP3.LUT R8, R6, 0xffffe000, RZ, 0xc0, !PT ;  /* 0xffffe00006087812 */ /* 0x000fe200078ec0ff */
[C---:B------:R-:W-:Y:S01]  /*2120*/  IMAD R39, R24.reuse, R15, R20 ;  /* 0x0000000f18277224 */ /* 0x040fe200078e0214 */
[----:B------:R-:W-:Y:S01]  /*2130*/  LOP3.LUT R4, R7, R32, RZ, 0x3c, !PT ;  /* 0x0000002007047212 */ /* 0x000fe200078e3cff */
[----:B------:R-:W-:Y:S01]  /*2140*/  IMAD.WIDE.U32 R80, R24, R14, R80 ;  /* 0x0000000e18507225 */ /* 0x000fe200078e0050 */
[----:B------:R-:W-:-:S02]  /*2150*/  LOP3.LUT R9, R9, R30, RZ, 0x3c, !PT ;  /* 0x0000001e09097212 */ /* 0x000fc400078e3cff */
[----:B------:R-:W-:Y:S01]  /*2160*/  LOP3.LUT R6, R10, R21, RZ, 0x3c, !PT ;  /* 0x000000150a067212 */ /* 0x000fe200078e3cff */
[----:B------:R-:W-:Y:S05]  /*2170*/  @!P6 WARPSYNC.ALL ;  /* 0x000000000000e948 */ /* 0x000fea0003800000 */
[----:B------:R-:W-:Y:S01]  /*2180*/  LOP3.LUT R7, R5, R200, RZ, 0x3c, !PT ;  /* 0x000000c805077212 */ /* 0x000fe200078e3cff */
[----:B------:R-:W-:Y:S01]  /*2190*/  IMAD.WIDE.U32 R82, R24, R14, R82 ;  /* 0x0000000e18527225 */ /* 0x000fe200078e0052 */
[----:B------:R-:W-:Y:S01]  /*21a0*/  LOP3.LUT R77, R40, 0xfffffff8, RZ, 0xc0, !PT ;  /* 0xfffffff8284d7812 */ /* 0x000fe200078ec0ff */
[----:B------:R-:W-:Y:S01]  /*21b0*/  ULDC UR4, c[0x0][0x2f4] ;  /* 0x0000bd0000047ab9 */ /* 0x000fe20000000800 */
[-C--:B------:R-:W-:Y:S01]  /*21c0*/  IADD3 R4, R4, R8.reuse, R199 ;  /* 0x0000000804047210 */ /* 0x080fe20007ffe0c7 */
[C---:B------:R-:W-:Y:S01]  /*21d0*/  IMAD R11, R24.reuse, R13, R11 ;  /* 0x0000000d180b7224 */ /* 0x040fe200078e020b */
[----:B------:R-:W-:Y:S01]  /*21e0*/  IADD3 R5, R9, R8, R198 ;  /* 0x0000000809057210 */ /* 0x000fe20007ffe0c6 */
[----:B------:R-:W-:Y:S01]  /*21f0*/  IMAD.WIDE.U32 R84, R24, R12, R84 ;  /* 0x0000000c18547225 */ /* 0x000fe200078e0054 */
[----:B------:R-:W-:-:S02]  /*2200*/  IADD3 R6, R6, R8, R197 ;  /* 0x0000000806067210 */ /* 0x000fc40007ffe0c5 */
[----:B------:R-:W-:Y:S01]  /*2210*/  IADD3 R7, R7, R8, R201 ;  /* 0x0000000807077210 */ /* 0x000fe20007ffe0c9 */
[----:B------:R-:W-:Y:S01]  /*2220*/  IMAD.WIDE.U32 R86, R24, R12, R86 ;  /* 0x0000000c18567225 */ /* 0x000fe200078e0056 */
[C-C-:B------:R-:W-:Y:S02]  /*2230*/  SHF.L.U64.HI R8, R14.reuse, 0x5, R15.reuse ;  /* 0x000000050e087819 */ /* 0x140fe4000001020f */
[--C-:B------:R-:W-:Y:S01]  /*2240*/  SHF.L.U64.HI R9, R14, 0x6, R15.reuse ;  /* 0x000000060e097819 */ /* 0x100fe2000001020f */
[----:B------:R-:W-:Y:S01]  /*2250*/  VIADD R94, R38, 0x8 ;  /* 0x00000008265e7836 */ /* 0x000fe20000000000 */
[----:B------:R-:W-:Y:S01]  /*2260*/  SHF.L.U64.HI R10, R14, 0x7, R15 ;  /* 0x000000070e0a7819 */ /* 0x000fe2000001020f */
[----:B------:R-:W-:Y:S01]  /*2270*/  IMAD.IADD R38, R81, 0x1, R39 ;  /* 0x0000000151267824 */ /* 0x000fe200078e0227 */
[--C-:B------:R-:W-:Y:S01]  /*2280*/  SHF.L.U64.HI R30, R12, 0x5, R13.reuse ;  /* 0x000000050c1e7819 */ /* 0x100fe2000001020d */
[----:B------:R-:W-:Y:S01]  /*2290*/  IMAD.SHL.U32 R20, R14, 0x20, RZ ;  /* 0x000000200e147824 */ /* 0x000fe200078e00ff */
[----:B------:R-:W-:Y:S01]  /*22a0*/  SHF.L.U64.HI R32, R12, 0x7, R13 ;  /* 0x000000070c207819 */ /* 0x000fe2000001020d */
[----:B------:R-:W-:Y:S01]  /*22b0*/  IMAD.SHL.U32 R21, R14, 0x40, RZ ;  /* 0x000000400e157824 */ /* 0x000fe200078e00ff */
[----:B------:R-:W-:Y:S01]  /*22c0*/  ISETP.GE.AND P1, PT, R16, UR4, PT ;  /* 0x0000000410007c0c */ /* 0x000fe2000bf26270 */
[----:B------:R-:W-:Y:S01]  /*22d0*/  IMAD.SHL.U32 R28, R14, 0x80, RZ ;  /* 0x000000800e1c7824 */ /* 0x000fe200078e00ff */
[----:B------:R-:W-:Y:S01]  /*22e0*/  ISETP.GE.AND P2, PT, R23, UR4, PT ;  /* 0x0000000417007c0c */ /* 0x000fe2000bf46270 */
[C---:B------:R-:W-:Y:S01]  /*22f0*/  IMAD.SHL.U32 R33, R12.reuse, 0x20, RZ ;  /* 0x000000200c217824 */ /* 0x040fe200078e00ff */
[----:B------:R-:W-:Y:S01]  /*2300*/  SHF.R.S32.HI R79, RZ, 0x3, R40 ;  /* 0x00000003ff4f7819 */ /* 0x000fe20000011428 */
[----:B------:R-:W-:Y:S01]  /*2310*/  IMAD.SHL.U32 R34, R12, 0x40, RZ ;  /* 0x000000400c227824 */ /* 0x000fe200078e00ff */
[----:B------:R-:W-:Y:S01]  /*2320*/  SHF.R.S32.HI R89, RZ, 0x1f, R77 ;  /* 0x0000001fff597819 */ /* 0x000fe2000001144d */
[----:B------:R-:W-:-:S02]  /*2330*/  IMAD R36, R203, 0x20, R153 ;  /* 0x00000020cb247824 */ /* 0x000fc400078e0299 */
[----:B------:R-:W-:Y:S02]  /*2340*/  IMAD.SHL.U32 R37, R37, 0x2, RZ ;  /* 0x0000000225257824 */ /* 0x000fe400078e00ff */
[----:B------:R-:W-:Y:S02]  /*2350*/  IMAD.IADD R39, R39, 0x1, R83 ;  /* 0x0000000127277824 */ /* 0x000fe400078e0253 */
[----:B------:R-:W-:Y:S02]  /*2360*/  IMAD.IADD R76, R85, 0x1, R11 ;  /* 0x00000001554c7824 */ /* 0x000fe400078e020b */
[----:B------:R-:W-:Y:S01]  /*2370*/  IMAD.IADD R78, R11, 0x1, R87 ;  /* 0x000000010b4e7824 */ /* 0x000fe200078e0257 */
[----:B------:R-:W-:Y:S01]  /*2380*/  @!P6 BAR.SYNC.DEFER_BLOCKING 0x9, 0x100 ;  /* 0x024400000000eb1d */ /* 0x000fe20000010000 */
[----:B----4-:R-:W-:-:S07]  /*2390*/  SHF.R.S32.HI R88, RZ, 0x1f, R0 ;  /* 0x0000001fff587819 */ /* 0x010fce0000011400 */
.L_x_7053:
[----:B--2-4-:R-:W2:Y:S01]  /*23a0*/  LDL.LU R43, [R1] ;  /* 0x00000000012b7983 */ /* 0x014ea20000300800 */
[----:B------:R-:W0:Y:S01]  /*23b0*/  LDC R99, c[0x0][0x430] ;  /* 0x00010c00ff637b82 */ /* 0x000e220000000800 */
[----:B------:R-:W-:Y:S02]  /*23c0*/  VIADD R27, R27, 0xffffffff ;  /* 0xffffffff1b1b7836 */ /* 0x000fe40000000000 */
[----:B------:R-:W-:-:S03]  /*23d0*/  IMAD.MOV.U32 R100, RZ, RZ, RZ ;  /* 0x000000ffff647224 */ /* 0x000fc600078e00ff */
[----:B------:R-:W-:Y:S02]  /*23e0*/  LEA R12, R27, R36, 0x7 ;  /* 0x000000241b0c7211 */ /* 0x000fe400078e38ff */
[----:B-1----:R-:W1:Y:S02]  /*23f0*/  LDC R102, c[0x0][0x3f4] ;  /* 0x0000fd00ff667b82 */ /* 0x002e640000000800 */
[----:B------:R-:W-:Y:S01]  /*2400*/  ISETP.GE.AND P3, PT, R12, R25, PT ;  /* 0x000000190c00720c */ /* 0x000fe20003f66270 */
[----:B------:R-:W-:-:S03]  /*2410*/  IMAD.IADD R44, R3, 0x1, R12 ;  /* 0x00000001032c7824 */ /* 0x000fc600078e020c */
[----:B------:R-:W-:Y:S01]  /*2420*/  ISETP.GT.OR P3, PT, R36, 0x7f, P3 ;  /* 0x0000007f2400780c */ /* 0x000fe20001f64670 */
[----:B------:R-:W-:Y:S01]  /*2430*/  IMAD.MOV.U32 R40, RZ, RZ, R44 ;  /* 0x000000ffff287224 */ /* 0x000fe200078e002c */
        /* <DEDUP_REMOVED lines=18> */
[----:B------:R-:W-:Y:S05]  /*2560*/  YIELD ;  /* 0x0000000000007946 */ /* 0x000fea0003800000 */
[----:B------:R-:W-:Y:S01]  /*2570*/  IMAD R91, R155, 0x4000, R196 ;  /* 0x000040009b5b7824 */ /* 0x000fe200078e02c4 */
[----:B------:R-:W-:Y:S01]  /*2580*/  BSSY B0, `(.L_x_6956) ;  /* 0x00005d8000007945 */ /* 0x000fe20003800000 */
[----:B------:R-:W-:-:S02]  /*2590*/  IMAD R99, R99, R14, R44 ;  /* 0x0000000e63637224 */ /* 0x000fc400078e022c */
[----:B------:R-:W-:Y:S01]  /*25a0*/  IMAD R91, R91, 0x2, R156 ;  /* 0x000000025b5b7824 */ /* 0x000fe200078e029c */
[----:B--2---:R-:W-:-:S04]  /*25b0*/  LOP3.LUT R43, R43, 0xfffffffb, RZ, 0xc0, !PT ;  /* 0xfffffffb2b2b7812 */ /* 0x004fc800078ec0ff */
[----:B------:R-:W-:-:S05]  /*25c0*/  @P4 LOP3.LUT R43, R43, 0x4, RZ, 0xfc, !PT ;  /* 0x000000042b2b4812 */ /* 0x000fca00078efcff */
[----:B------:R0:W-:Y:S01]  /*25d0*/  STL [R1], R43 ;  /* 0x0000002b01007387 */ /* 0x0001e20000100800 */
[----:B------:R-:W-:Y:S05]  /*25e0*/  @!P3 BRA `(.L_x_6957) ;  /* 0x0000005400a0b947 */ /* 0x000fea0003800000 */
[----:B------:R-:W-:Y:S01]  /*25f0*/  SHF.R.S32.HI R98, RZ, 0x1f, R99 ;  /* 0x0000001fff627819 */ /* 0x000fe20000011463 */
[----:B------:R-:W-:Y:S01]  /*2600*/  ULDC.64 UR4, c[0x0][0x300] ;  /* 0x0000c00000047ab9 */ /* 0x000fe20000000a00 */
[----:B-----5:R-:W-:Y:S01]  /*2610*/  SHF.R.S32.HI R97, RZ, 0x1f, R100 ;  /* 0x0000001fff617819 */ /* 0x020fe20000011464 */
[----:B0-----:R-:W-:-:S04]  /*2620*/  IMAD.WIDE.U32 R12, R99, UR4, RZ ;  /* 0x00000004630c7c25 */ /* 0x001fc8000f8e00ff */
[----:B------:R-:W-:Y:S02]  /*2630*/  IMAD R14, R98, UR4, RZ ;  /* 0x00000004620e7c24 */ /* 0x000fe4000f8e02ff */
[----:B------:R-:W-:Y:S02]  /*2640*/  IMAD R96, R27, -0x80, R25 ;  /* 0xffffff801b607824 */ /* 0x000fe400078e0219 */
[----:B------:R-:W-:Y:S01]  /*2650*/  IMAD R11, R99, UR5, R14 ;  /* 0x00000005630b7c24 */ /* 0x000fe2000f8e020e */
[----:B------:R-:W-:Y:S01]  /*2660*/  ULDC.64 UR4, c[0x0][0x310] ;  /* 0x0000c40000047ab9 */ /* 0x000fe20000000a00 */
[----:B------:R-:W-:Y:S01]  /*2670*/  IMAD R14, R32, R27, RZ ;  /* 0x0000001b200e7224 */ /* 0x000fe200078e02ff */
[----:B------:R-:W-:Y:S01]  /*2680*/  VIMNMX R96, R96, 0x80, PT ;  /* 0x0000008060607848 */ /* 0x000fe20003fe0100 */
[----:B------:R-:W-:Y:S02]  /*2690*/  IMAD R15, R97, UR4, RZ ;  /* 0x00000004610f7c24 */ /* 0x000fe4000f8e02ff */
[----:B------:R-:W-:Y:S01]  /*26a0*/  IMAD.IADD R13, R13, 0x1, R11 ;  /* 0x000000010d0d7824 */ /* 0x000fe200078e020b */
[----:B------:R-:W-:Y:S01]  /*26b0*/  SHF.R.S32.HI R11, RZ, 0x1f, R27 ;  /* 0x0000001fff0b7819 */ /* 0x000fe2000001141b */
[----:B------:R-:W-:-:S02]  /*26c0*/  IMAD R15, R100, UR5, R15 ;  /* 0x00000005640f7c24 */ /* 0x000fc4000f8e020f */
[----:B------:R-:W-:Y:S01]  /*26d0*/  IMAD.WIDE.U32 R12, R100, UR4, R12 ;  /* 0x00000004640c7c25 */ /* 0x000fe2000f8e000c */
[----:B------:R-:W-:-:S04]  /*26e0*/  ULDC.64 UR4, c[0x0][0x308] ;  /* 0x0000c20000047ab9 */ /* 0x000fc80000000a00 */
[----:B------:R-:W-:-:S03]  /*26f0*/  IADD3 R13, R13, R15, RZ ;  /* 0x0000000f0d0d7210 */ /* 0x000fc60007ffe0ff */
[----:B------:R-:W-:-:S04]  /*2700*/  IMAD.WIDE.U32 R106, R2, UR4, R12 ;  /* 0x00000004026a7c25 */ /* 0x000fc8000f8e000c */
[----:B------:R-:W-:Y:S01]  /*2710*/  IMAD R13, R2, UR5, R107 ;  /* 0x00000005020d7c24 */ /* 0x000fe2000f8e026b */
[----:B------:R-:W-:Y:S01]  /*2720*/  ULDC.64 UR4, c[0x0][0x2e8] ;  /* 0x0000ba0000047ab9 */ /* 0x000fe20000000a00 */
[----:B------:R-:W-:Y:S01]  /*2730*/  IMAD R12, R10, R27, RZ ;  /* 0x0000001b0a0c7224 */ /* 0x000fe200078e02ff */
[C---:B------:R-:W-:Y:S01]  /*2740*/  LEA R107, P3, R106.reuse, UR4, 0x1 ;  /* 0x000000046a6b7c11 */ /* 0x040fe2000f8608ff */
[----:B------:R-:W-:Y:S02]  /*2750*/  ULDC.U8 UR4, c[0x0][0x410] ;  /* 0x0001040000047ab9 */ /* 0x000fe40000000000 */
[C---:B------:R-:W-:Y:S01]  /*2760*/  IMAD R41, R11.reuse, R28, R12 ;  /* 0x0000001c0b297224 */ /* 0x040fe200078e020c */
        /* <DEDUP_REMOVED lines=13> */
[----:B------:R-:W-:Y:S02]  /*2840*/  P2R R138, PR, RZ, 0x8 ;  /* 0x00000008ff8a7803 */ /* 0x000fe40000000000 */
        /* <DEDUP_REMOVED lines=23> */
.L_x_6960:
[----:B------:R-:W-:Y:S05]  /*29c0*/  BSYNC B1 ;  /* 0x0000000000017941 */ /* 0x000fea0003800000 */
.L_x_6959:
[----:B------:R-:W-:Y:S01]  /*29d0*/  VIADD R44, R153, 0x20 ;  /* 0x00000020992c7836 */ /* 0x000fe20000000000 */
[----:B------:R-:W-:Y:S01]  /*29e0*/  BSSY B1, `(.L_x_6961) ;  /* 0x000002b000017945 */ /* 0x000fe20003800000 */
[----:B0----5:R-:W-:Y:S01]  /*29f0*/  IMAD.MOV.U32 R41, RZ, RZ, R65 ;  /* 0x000000ffff297224 */ /* 0x021fe200078e0041 */
[----:B------:R-:W-:Y:S01]  /*2a00*/  CS2R R60, SRZ ;  /* 0x00000000003c7805 */ /* 0x000fe2000001ff00 */
        /* <DEDUP_REMOVED lines=12> */
[----:B------:R-:W-:Y:S02]  /*2ad0*/  CS2R R58, SRZ ;  /* 0x00000000003a7805 */ /* 0x000fe4000001ff00 */
[----:B------:R-:W-:Y:S02]  /*2ae0*/  PRMT R124, R41, 0x7610, R124 ;  /* 0x00007610297c7816 */ /* 0x000fe4000000007c */
[----:B------:R-:W-:Y:S02]  /*2af0*/  CS2R R62, SRZ ;  /* 0x00000000003e7805 */ /* 0x000fe4000001ff00 */
[----:B------:R-:W-:Y:S02]  /*2b00*/  PRMT R123, R40, 0x7610, R123 ;  /* 0x00007610287b7816 */ /* 0x000fe4000000007b */
[----:B------:R-:W-:Y:S02]  /*2b10*/  PRMT R135, R42, 0x7610, R135 ;  /* 0x000076102a877816 */ /* 0x000fe40000000087 */
[----:B------:R-:W-:-:S02]  /*2b20*/  PRMT R134, R43, 0x7610, R134 ;  /* 0x000076102b867816 */ /* 0x000fc40000000086 */
[----:B------:R-:W-:Y:S01]  /*2b30*/  P2R R128, PR, RZ, 0x8 ;  /* 0x00000008ff807803 */ /* 0x000fe20000000000 */
        /* <DEDUP_REMOVED lines=21> */
.L_x_6962:
[----:B------:R-:W-:Y:S05]  /*2c90*/  BSYNC B1 ;  /* 0x0000000000017941 */ /* 0x000fea0003800000 */
.L_x_6961:
        /* <DEDUP_REMOVED lines=20> */
[----:B------:R-:W-:Y:S02]  /*2de0*/  CS2R R40, SRZ ;  /* 0x0000000000287805 */ /* 0x000fe4000001ff00 */
[----:B------:R-:W-:-:S02]  /*2df0*/  PRMT R119, R42, 0x7610, R119 ;  /* 0x000076102a777816 */ /* 0x000fc40000000077 */
[----:B------:R-:W-:Y:S02]  /*2e00*/  CS2R R54, SRZ ;  /* 0x0000000000367805 */ /* 0x000fe4000001ff00 */
[----:B------:R-:W-:Y:S02]  /*2e10*/  PRMT R120, R43, 0x7610, R120 ;  /* 0x000076102b787816 */ /* 0x000fe40000000078 */
[----:B------:R-:W-:Y:S02]  /*2e20*/  CS2R R44, SRZ ;  /* 0x00000000002c7805 */ /* 0x000fe4000001ff00 */
[----:B------:R-:W-:Y:S02]  /*2e30*/  CS2R R42, SRZ ;  /* 0x00000000002a7805 */ /* 0x000fe4000001ff00 */
        /* <DEDUP_REMOVED lines=22> */
.L_x_6964:
[----:B------:R-:W-:Y:S05]  /*2fa0*/  BSYNC B1 ;  /* 0x0000000000017941 */ /* 0x000fea0003800000 */
.L_x_6963:
[----:B0-----:R-:W-:Y:S01]  /*2fb0*/  VIADD R72, R153, 0x60 ;  /* 0x0000006099487836 */ /* 0x001fe20000000000 */
[----:B------:R-:W-:Y:S04]  /*2fc0*/  BSSY B1, `(.L_x_6965) ;  /* 0x000001f000017945 */ /* 0x000fe80003800000 */
[----:B------:R-:W-:-:S13]  /*2fd0*/  ISETP.GE.AND P4, PT, R72, R96, PT ;  /* 0x000000604800720c */ /* 0x000fda0003f86270 */
[----:B------:R-:W-:Y:S05]  /*2fe0*/  @P4 BRA `(.L_x_6966) ;  /* 0x0000000000704947 */ /* 0x000fea0003800000 */
[----:B------:R-:W0:Y:S01]  /*2ff0*/  LDC.64 R40, c[0x0][0x3f8] ;  /* 0x0000fe00ff287b82 */ /* 0x000e220000000a00 */
[----:B------:R-:W-:Y:S01]  /*3000*/  IMAD.MOV.U32 R15, RZ, RZ, R90 ;  /* 0x000000ffff0f7224 */ /* 0x000fe200078e005a */
[----:B------:R-:W-:Y:S01]  /*3010*/  ULDC.64 UR4, c[0x0][0x3e8] ;  /* 0x0000fa0000047ab9 */ /* 0x000fe20000000a00 */
[----:B------:R-:W-:Y:S02]  /*3020*/  CS2R R44, SRZ ;  /* 0x00000000002c7805 */ /* 0x000fe4000001ff00 */
[----:B------:R-:W-:Y:S01]  /*3030*/  CS2R R46, SRZ ;  /* 0x00000000002e7805 */ /* 0x000fe2000001ff00 */
[----:B0-----:R-:W-:-:S04]  /*3040*/  IMAD.WIDE.U32 R14, R40, 0x60, R14 ;  /* 0x00000060280e7825 */ /* 0x001fc800078e000e */
[----:B------:R-:W-:Y:S01]  /*3050*/  IMAD R13, R41, 0x60, RZ ;  /* 0x00000060290d7824 */ /* 0x000fe200078e02ff */
[----:B------:R-:W-:-:S04]  /*3060*/  IADD3 R41, P5, R80, R14, RZ ;  /* 0x0000000e50297210 */ /* 0x000fc80007fbe0ff */
[----:B------:R-:W-:Y:S01]  /*3070*/  IADD3.X R42, R38, R15, R13, P5, !PT ;  /* 0x0000000f262a7210 */ /* 0x000fe20002ffe40d */
[----:B------:R-:W-:Y:S01]  /*3080*/  IMAD.MOV.U32 R13, RZ, RZ, R11 ;  /* 0x000000ffff0d7224 */ /* 0x000fe200078e000b */
[----:B------:R-:W0:Y:S02]  /*3090*/  LDC.64 R14, c[0x0][0x408] ;  /* 0x00010200ff0e7b82 */ /* 0x000e240000000a00 */
[----:B0-----:R-:W-:-:S04]  /*30a0*/  IMAD.WIDE.U32 R12, R14, 0x60, R12 ;  /* 0x000000600e0c7825 */ /* 0x001fc800078e000c */
[----:B------:R-:W-:Y:S01]  /*30b0*/  IMAD R15, R15, 0x60, RZ ;  /* 0x000000600f0f7824 */ /* 0x000fe200078e02ff */
[----:B------:R-:W-:-:S04]  /*30c0*/  IADD3 R11, P5, R84, R12, RZ ;  /* 0x0000000c540b7210 */ /* 0x000fc80007fbe0ff */
[----:B------:R-:W-:Y:S02]  /*30d0*/  IADD3.X R40, R76, R13, R15, P5, !PT ;  /* 0x0000000d4c287210 */ /* 0x000fe40002ffe40f */
        /* <DEDUP_REMOVED lines=13> */
.L_x_6966:
[----:B------:R-:W-:Y:S05]  /*31b0*/  BSYNC B1 ;  /* 0x0000000000017941 */ /* 0x000fea0003800000 */
.L_x_6965:
[----:B-----5:R-:W-:Y:S01]  /*31c0*/  IMAD.MOV.U32 R11, RZ, RZ, R48 ;  /* 0x000000ffff0b7224 */ /* 0x020fe200078e0030 */
[----:B0-----:R-:W-:Y:S01]  /*31d0*/  MOV R12, R49 ;  /* 0x00000031000c7202 */ /* 0x001fe20000000f00 */
[----:B------:R-:W-:Y:S01]  /*31e0*/  IMAD.MOV.U32 R14, RZ, RZ, R53 ;  /* 0x000000ffff0e7224 */ /* 0x000fe200078e0035 */
[----:B------:R-:W-:Y:S01]  /*31f0*/  UISETP.NE.AND UP0, UPT, UR41, 0x3, UPT ;  /* 0x000000032900788c */ /* 0x000fe2000bf05270 */
        /* <DEDUP_REMOVED lines=9> */
[----:B------:R-:W-:-:S02]  /*3290*/  PLOP3.LUT P5, PT, PT, PT, UP0, 0x80, 0x0 ;  /* 0x000000000000781c */ /* 0x000fc40003faf008 */
[----:B------:R-:W-:Y:S01]  /*32a0*/  PRMT R127, R11, 0x7610, R127 ;  /* 0x000076100b7f7816 */ /* 0x000fe2000000007f */
[----:B------:R-:W-:Y:S01]  /*32b0*/  IMAD.MOV.U32 R11, RZ, RZ, R40 ;  /* 0x000000ffff0b7224 */ /* 0x000fe200078e0028 */
[----:B------:R-:W-:Y:S01]  /*32c0*/  PRMT R129, R12, 0x7610, R129 ;  /* 0x000076100c817816 */ /* 0x000fe20000000081 */
[----:B------:R-:W-:Y:S01]  /*32d0*/  IMAD.MOV.U32 R12, RZ, RZ, R41 ;  /* 0x000000ffff0c7224 */ /* 0x000fe200078e0029 */
[----:B------:R-:W-:Y:S01]  /*32e0*/  PRMT R133, R14, 0x7610, R133 ;  /* 0x000076100e857816 */ /* 0x000fe20000000085 */
[----:B------:R-:W-:Y:S01]  /*32f0*/  IMAD.MOV.U32 R14, RZ, RZ, R45 ;  /* 0x000000ffff0e7224 */ /* 0x000fe200078e002d */
[----:B------:R-:W-:Y:S02]  /*3300*/  PRMT R132, R13, 0x7610, R132 ;  /* 0x000076100d847816 */ /* 0x000fe40000000084 */
[----:B------:R-:W-:Y:S02]  /*3310*/  MOV R13, R44 ;  /* 0x0000002c000d7202 */ /* 0x000fe40000000f00 */
        /* <DEDUP_REMOVED lines=10> */
[----:B------:R-:W-:Y:S02]  /*33c0*/  PRMT R115, R13, 0x7610, R115 ;  /* 0x000076100d737816 */ /* 0x000fe40000000073 */
[----:B------:R-:W-:Y:S01]  /*33d0*/  PRMT R116, R14, 0x7610, R116 ;  /* 0x000076100e747816 */ /* 0x000fe20000000074 */
[----:B------:R-:W-:Y:S06]  /*33e0*/  @!P5 BRA `(.L_x_6967) ;  /* 0x000000000004d947 */ /* 0x000fec0003800000 */
[----:B------:R-:W-:Y:S01]  /*33f0*/  BPT.TRAP 0x1 ;  /* 0x000000040000795c */ /* 0x000fe20000300000 */
.L_x_6967:
[----:B------:R-:W-:Y:S01]  /*3400*/  IMAD R90, R155, 0x8, R156 ;  /* 0x000000089b5a7824 */ /* 0x000fe200078e029c */
[----:B------:R-:W-:Y:S01]  /*3410*/  SHF.L.U32 R101, R154, 0x1f, RZ ;  /* 0x0000001f9a657819 */ /* 0x000fe200000006ff */
[----:B------:R-:W-:Y:S03]  /*3420*/  BSSY B1, `(.L_x_6968) ;  /* 0x0000003000017945 */ /* 0x000fe60003800000 */
[----:B------:R-:W0:Y:S02]  /*3430*/  SYNCS.PHASECHK.TRANS64.TRYWAIT P6, [R90+URZ+0x28890], R101 ;  /* 0x028890655a0075a7 */ /* 0x000e2400080c017f */
[----:B0-----:R-:W-:Y:S05]  /*3440*/  @!P6 BRA `(.L_x_6969) ;  /* 0x000001980038e947 */ /* 0x001fea0003800000 */
.L_x_7275:
[----:B------:R-:W-:Y:S05]  /*3450*/  BSYNC B1 ;  /* 0x0000000000017941 */ /* 0x000fea0003800000 */
.L_x_6968:
[----:B------:R-:W-:-:S03]  /*3460*/  UMOV UR4, 0xffffffff ;  /* 0xffffffff00047882 */ /* 0x000fc60000000000 */
[----:B------:R-:W-:Y:S05]  /*3470*/  BRA.DIV UR4, `(.L_x_6970) ;  /* 0x0000019a04407947 */ /* 0x000fea000b800000 */
[----:B------:R1:W2:Y:S04]  /*3480*/  SHFL.IDX PT, R75, R106, RZ, 0x181f ;  /* 0x00181fff6a4b7589 */ /* 0x0002a800000e0000 */
[----:B------:R1:W3:Y:S02]  /*3490*/  SHFL.IDX PT, R74, R107, RZ, 0x181f ;  /* 0x00181fff6b4a7589 */ /* 0x0002e400000e0000 */
.L_x_7279:
[----:B------:R-:W-:Y:S01]  /*34a0*/  ISETP.NE.AND P6, PT, R138, RZ, PT ;  /* 0x000000ff8a00720c */ /* 0x000fe20003fc5270 */
[----:B------:R-:W-:-:S12]  /*34b0*/  BSSY B1, `(.L_x_6971) ;  /* 0x0000071000017945 */ /* 0x000fd80003800000 */
[----:B------:R-:W-:Y:S05]  /*34c0*/  @P6 BRA `(.L_x_6972) ;  /* 0x0000000400bc6947 */ /* 0x000fea0003800000 */
[----:B------:R-:W-:Y:S04]  /*34d0*/  BSSY B2, `(.L_x_6973) ;  /* 0x0000037000027945 */ /* 0x000fe80003800000 */
[----:B------:R-:W-:Y:S05]  /*34e0*/  @P1 BRA `(.L_x_6974) ;  /* 0x0000000000d41947 */ /* 0x000fea0003800000 */
[----:B------:R4:W0:Y:S01]  /*34f0*/  LDS.128 R12, [R91+0x18400] ;  /* 0x018400005b0c7984 */ /* 0x0008220000000c00 */
[C---:B---3--:R-:W-:Y:S01]  /*3500*/  LEA R72, P6, R16.reuse, R74, 0x1 ;  /* 0x0000004a10487211 */ /* 0x048fe200078c08ff */
[----:B------:R-:W-:Y:S03]  /*3510*/  BSSY B3, `(.L_x_6975) ;  /* 0x0000031000037945 */ /* 0x000fe60003800000 */
[----:B--2---:R-:W-:Y:S02]  /*3520*/  LEA.HI.X R73, R16, R75, R17, 0x1, P6 ;  /* 0x0000004b10497211 */ /* 0x004fe400030f0c11 */
[----:B------:R-:W-:-:S13]  /*3530*/  ISETP.GE.AND P6, PT, R18, R102, PT ;  /* 0x000000661200720c */ /* 0x000fda0003fc6270 */
[----:B----4-:R-:W-:Y:S05]  /*3540*/  @P6 BRA `(.L_x_6976) ;  /* 0x0000000000b46947 */ /* 0x010fea0003800000 */
[----:B------:R-:W-:Y:S02]  /*3550*/  SHF.R.U64 R138, R70, 0x10, R71 ;  /* 0x00000010468a7819 */ /* 0x000fe40000001247 */
[----:B------:R-:W-:Y:S01]  /*3560*/  SHF.R.U64 R140, R68, 0x10, R69 ;  /* 0x00000010448c7819 */ /* 0x000fe20000001245 */
[----:B0-----:R-:W-:Y:S01]  /*3570*/  IMAD.U32 R68, R14, 0x10000, RZ ;  /* 0x000100000e447824 */ /* 0x001fe200078e00ff */
[----:B------:R-:W-:Y:S02]  /*3580*/  SHF.R.U32.HI R139, RZ, 0x10, R71 ;  /* 0x00000010ff8b7819 */ /* 0x000fe40000011647 */
[----:B------:R-:W-:Y:S02]  /*3590*/  SHF.R.U32.HI R11, RZ, 0x10, R69 ;  /* 0x00000010ff0b7819 */ /* 0x000fe40000011645 */
[----:B------:R-:W-:Y:S02]  /*35a0*/  PRMT R135, R135, 0x5410, R138 ;  /* 0x0000541087877816 */ /* 0x000fe4000000008a */
[----:B------:R-:W-:-:S02]  /*35b0*/  PRMT R137, R137, 0x5410, R140 ;  /* 0x0000541089897816 */ /* 0x000fc4000000008c */
[----:B------:R-:W-:Y:S02]  /*35c0*/  LOP3.LUT R69, R14, 0xffff0000, RZ, 0xc0, !PT ;  /* 0xffff00000e457812 */ /* 0x000fe400078ec0ff */
[----:B------:R-:W-:Y:S02]  /*35d0*/  PRMT R139, R134, 0x5410, R139 ;  /* 0x00005410868b7816 */ /* 0x000fe4000000008b */
[----:B------:R-:W-:Y:S01]  /*35e0*/  PRMT R136, R136, 0x5410, R11 ;  /* 0x0000541088887816 */ /* 0x000fe2000000000b */
[----:B------:R-:W-:Y:S01]  /*35f0*/  IMAD.U32 R11, R12, 0x10000, RZ ;  /* 0x000100000c0b7824 */ /* 0x000fe200078e00ff */
[----:B------:R-:W-:Y:S01]  /*3600*/  SHF.L.U32 R14, R13, 0x10, RZ ;  /* 0x000000100d0e7819 */ /* 0x000fe200000006ff */
[----:B------:R-:W-:Y:S01]  /*3610*/  IMAD.U32 R140, R139, 0x10000, RZ ;  /* 0x000100008b8c7824 */ /* 0x000fe200078e00ff */
        /* <DEDUP_REMOVED lines=14> */
[C---:B------:R-:W-:Y:S01]  /*3700*/  FFMA.FTZ R141, R14.reuse, R71, -R141 ;  /* 0x000000470e8d7223 */ /* 0x040fe2000001088d */
[----:B------:R-:W-:Y:S01]  /*3710*/  FFMA.FTZ R138, R14, R138, R13 ;  /* 0x0000008a0e8a7223 */ /* 0x000fe2000001000d */
[----:B------:R-:W-:Y:S01]  /*3720*/  FFMA.FTZ R143, R68, R134, -R143 ;  /* 0x00000086448f7223 */ /* 0x000fe2000001088f */
[----:B------:R-:W-:Y:S01]  /*3730*/  FMUL.FTZ R14, R12, R135 ;  /* 0x000000870c0e7220 */ /* 0x000fe20000410000 */
[----:B------:R-:W-:Y:S02]  /*3740*/  IMAD.U32 R15, R15, 0x10000, RZ ;  /* 0x000100000f0f7824 */ /* 0x000fe400078e00ff */
[----:B------:R-:W-:Y:S01]  /*3750*/  FFMA.FTZ R68, R68, R140, R69 ;  /* 0x0000008c44447223 */ /* 0x000fe20000010045 */
[----:B------:R-:W-:Y:S01]  /*3760*/  FMUL.FTZ R134, R70, R139 ;  /* 0x0000008b46867220 */ /* 0x000fe20000410000 */
[-C--:B------:R-:W-:Y:S01]  /*3770*/  FMUL.FTZ R12, R12, R137.reuse ;  /* 0x000000890c0c7220 */ /* 0x080fe20000410000 */
[-C--:B------:R-:W-:Y:S01]  /*3780*/  FMUL.FTZ R70, R70, R136.reuse ;  /* 0x0000008846467220 */ /* 0x080fe20000410000 */
[----:B------:R-:W-:Y:S01]  /*3790*/  FFMA.FTZ R14, R11, R137, -R14 ;  /* 0x000000890b0e7223 */ /* 0x000fe2000001080e */
[----:B------:R-:W-:Y:S01]  /*37a0*/  FFMA.FTZ R134, R15, R136, -R134 ;  /* 0x000000880f867223 */ /* 0x000fe20000010886 */
[----:B------:R-:W-:Y:S01]  /*37b0*/  FFMA.FTZ R11, R11, R135, R12 ;  /* 0x000000870b0b7223 */ /* 0x000fe2000001000c */
[----:B------:R-:W-:Y:S01]  /*37c0*/  FFMA.FTZ R15, R15, R139, R70 ;  /* 0x0000008b0f0f7223 */ /* 0x000fe20000010046 */
[----:B------:R-:W-:-:S02]  /*37d0*/  F2FP.BF16.F32.PACK_AB R68, R68, R143 ;  /* 0x0000008f4444723e */ /* 0x000fc400000010ff */
[----:B------:R-:W-:Y:S02]  /*37e0*/  F2FP.BF16.F32.PACK_AB R13, R138, R141 ;  /* 0x0000008d8a0d723e */ /* 0x000fe400000010ff */
[----:B------:R-:W-:Y:S01]  /*37f0*/  F2FP.BF16.F32.PACK_AB R12, R11, R14 ;  /* 0x0000000e0b0c723e */ /* 0x000fe200000010ff */
[----:B------:R-:W-:Y:S01]  /*3800*/  IMAD.MOV.U32 R14, RZ, RZ, R68 ;  /* 0x000000ffff0e7224 */ /* 0x000fe200078e0044 */
[----:B------:R-:W-:-:S07]  /*3810*/  F2FP.BF16.F32.PACK_AB R15, R15, R134 ;  /* 0x000000860f0f723e */ /* 0x000fce00000010ff */
.L_x_6976:
[----:B------:R-:W-:Y:S05]  /*3820*/  BSYNC B3 ;  /* 0x0000000000037941 */ /* 0x000fea0003800000 */
.L_x_6975:
[----:B0-----:R4:W-:Y:S02]  /*3830*/  ST.E.128 desc[UR42][R72.64], R12 ;  /* 0x0000000c48007985 */ /* 0x0019e4000c101d2a */
.L_x_6974:
[----:B------:R-:W-:Y:S05]  /*3840*/  BSYNC B2 ;  /* 0x0000000000027941 */ /* 0x000fea0003800000 */
.L_x_6973:
[----:B------:R-:W-:Y:S05]  /*3850*/  @P2 BRA `(.L_x_6972) ;  /* 0x0000000000d82947 */ /* 0x000fea0003800000 */
[----:B----4-:R4:W0:Y:S01]  /*3860*/  LDS.128 R12, [R91+0x1c400] ;  /* 0x01c400005b0c7984 */ /* 0x0108220000000c00 */
[C---:B---3--:R-:W-:Y:S01]  /*3870*/  LEA R68, P6, R23.reuse, R74, 0x1 ;  /* 0x0000004a17447211 */ /* 0x048fe200078c08ff */
[----:B------:R-:W-:Y:S03]  /*3880*/  BSSY B2, `(.L_x_6977) ;  /* 0x0000032000027945 */ /* 0x000fe60003800000 */
[----:B--2---:R-:W-:Y:S02]  /*3890*/  LEA.HI.X R69, R23, R75, R22, 0x1, P6 ;  /* 0x0000004b17457211 */ /* 0x004fe400030f0c16 */
[----:B------:R-:W-:-:S13]  /*38a0*/  ISETP.GE.AND P6, PT, R152, R102, PT ;  /* 0x000000669800720c */ /* 0x000fda0003fc6270 */
[----:B----4-:R-:W-:Y:S05]  /*38b0*/  @P6 BRA `(.L_x_6978) ;  /* 0x0000000000b86947 */ /* 0x010fea0003800000 */
[----:B------:R-:W-:Y:S01]  /*38c0*/  SHF.R.U64 R72, R64, 0x10, R65 ;  /* 0x0000001040487819 */ /* 0x000fe20000001241 */
[----:B0-----:R-:W-:Y:S01]  /*38d0*/  IMAD.U32 R64, R14, 0x10000, RZ ;  /* 0x000100000e407824 */ /* 0x001fe200078e00ff */
[--C-:B------:R-:W-:Y:S02]  /*38e0*/  SHF.R.U64 R70, R66, 0x10, R67.reuse ;  /* 0x0000001042467819 */ /* 0x100fe40000001243 */
        /* <DEDUP_REMOVED lines=8> */
[C---:B------:R-:W-:Y:S01]  /*3970*/  SHF.L.U32 R14, R13.reuse, 0x10, RZ ;  /* 0x000000100d0e7819 */ /* 0x040fe200000006ff */
[----:B------:R-:W-:Y:S01]  /*3980*/  IMAD.U32 R11, R12, 0x10000, RZ ;  /* 0x000100000c0b7824 */ /* 0x000fe200078e00ff */
[----:B------:R-:W-:Y:S01]  /*3990*/  LOP3.LUT R13, R13, 0xffff0000, RZ, 0xc0, !PT ;  /* 0xffff00000d0d7812 */ /* 0x000fe200078ec0ff */
[----:B------:R-:W-:Y:S01]  /*39a0*/  IMAD.U32 R70, R122, 0x10000, RZ ;  /* 0x000100007a467824 */ /* 0x000fe200078e00ff */
[C---:B------:R-:W-:Y:S01]  /*39b0*/  LOP3.LUT R71, R123.reuse, 0xffff0000, RZ, 0xc0, !PT ;  /* 0xffff00007b477812 */ /* 0x040fe200078ec0ff */
[----:B------:R-:W-:Y:S01]  /*39c0*/  IMAD.U32 R123, R123, 0x10000, RZ ;  /* 0x000100007b7b7824 */ /* 0x000fe200078e00ff */
[C---:B------:R-:W-:Y:S01]  /*39d0*/  LOP3.LUT R67, R121.reuse, 0xffff0000, RZ, 0xc0, !PT ;  /* 0xffff000079437812 */ /* 0x040fe200078ec0ff */
        /* <DEDUP_REMOVED lines=8> */
[----:B------:R-:W-:Y:S01]  /*3a60*/  FFMA.FTZ R73, R14, R67, -R73 ;  /* 0x000000430e497223 */ /* 0x000fe20000010849 */
[----:B------:R-:W-:Y:S01]  /*3a70*/  LOP3.LUT R122, R122, 0xffff0000, RZ, 0xc0, !PT ;  /* 0xffff00007a7a7812 */ /* 0x000fe200078ec0ff */
[----:B------:R-:W-:Y:S01]  /*3a80*/  FFMA.FTZ R74, R14, R71, R74 ;  /* 0x000000470e4a7223 */ /* 0x000fe2000001004a */
[----:B------:R-:W-:Y:S01]  /*3a90*/  FFMA.FTZ R13, R64, R70, -R13 ;  /* 0x00000046400d7223 */ /* 0x000fe2000001080d */
[----:B------:R-:W-:Y:S01]  /*3aa0*/  FMUL.FTZ R14, R12, R123 ;  /* 0x0000007b0c0e7220 */ /* 0x000fe20000410000 */
[----:B------:R-:W-:Y:S01]  /*3ab0*/  FFMA.FTZ R64, R64, R72, R65 ;  /* 0x0000004840407223 */ /* 0x000fe20000010041 */
[----:B------:R-:W-:Y:S01]  /*3ac0*/  FMUL.FTZ R12, R12, R121 ;  /* 0x000000790c0c7220 */ /* 0x000fe20000410000 */
[----:B------:R-:W-:-:S02]  /*3ad0*/  IMAD.U32 R15, R15, 0x10000, RZ ;  /* 0x000100000f0f7824 */ /* 0x000fc400078e00ff */
[C---:B------:R-:W-:Y:S01]  /*3ae0*/  FMUL.FTZ R70, R66.reuse, R124 ;  /* 0x0000007c42467220 */ /* 0x040fe20000410000 */
[-C--:B------:R-:W-:Y:S01]  /*3af0*/  FMUL.FTZ R65, R66, R122.reuse ;  /* 0x0000007a42417220 */ /* 0x080fe20000410000 */
        /* <DEDUP_REMOVED lines=10> */
.L_x_6978:
[----:B------:R-:W-:Y:S05]  /*3ba0*/  BSYNC B2 ;  /* 0x0000000000027941 */ /* 0x000fea0003800000 */
.L_x_6977:
[----:B0-----:R0:W-:Y:S02]  /*3bb0*/  ST.E.128 desc[UR42][R68.64], R12 ;  /* 0x0000000c44007985 */ /* 0x0011e4000c101d2a */
.L_x_6972:
[----:B------:R-:W-:Y:S05]  /*3bc0*/  BSYNC B1 ;  /* 0x0000000000017941 */ /* 0x000fea0003800000 */
.L_x_6971:
[----:B------:R-:W-:-:S03]  /*3bd0*/  UMOV UR4, 0xffffffff ;  /* 0xffffffff00047882 */ /* 0x000fc60000000000 */
[----:B------:R-:W-:Y:S05]  /*3be0*/  BRA.DIV UR4, `(.L_x_6979) ;  /* 0x0000019204b07947 */ /* 0x000fea000b800000 */
[----:B------:R0:W0:Y:S04]  /*3bf0*/  SHFL.IDX PT, R67, R106, 0x1, 0x181f ;  /* 0x00381f006a437f89 */ /* 0x00002800000e0000 */
[----:B------:R0:W0:Y:S02]  /*3c00*/  SHFL.IDX PT, R66, R107, 0x1, 0x181f ;  /* 0x00381f006b427f89 */ /* 0x00002400000e0000 */
.L_x_7283:
[----:B------:R-:W-:Y:S01]  /*3c10*/  ISETP.NE.AND P6, PT, R128, RZ, PT ;  /* 0x000000ff8000720c */ /* 0x000fe20003fc5270 */
[----:B------:R-:W-:-:S12]  /*3c20*/  BSSY B1, `(.L_x_6980) ;  /* 0x0000072000017945 */ /* 0x000fd80003800000 */
[----:B------:R-:W-:Y:S05]  /*3c30*/  @P6 BRA `(.L_x_6981) ;  /* 0x0000000400c06947 */ /* 0x000fea0003800000 */
[----:B------:R-:W-:Y:S04]  /*3c40*/  BSSY B2, `(.L_x_6982) ;  /* 0x0000038000027945 */ /* 0x000fe80003800000 */
[----:B------:R-:W-:Y:S05]  /*3c50*/  @P1 BRA `(.L_x_6983) ;  /* 0x0000000000d81947 */ /* 0x000fea0003800000 */
[----:B0---4-:R0:W4:Y:S01]  /*3c60*/  LDS.128 R12, [R91+0x19400] ;  /* 0x019400005b0c7984 */ /* 0x0111220000000c00 */
[C---:B------:R-:W-:Y:S01]  /*3c70*/  LEA R64, P6, R16.reuse, R66, 0x1 ;  /* 0x0000004210407211 */ /* 0x040fe200078c08ff */
[----:B------:R-:W-:Y:S03]  /*3c80*/  BSSY B3, `(.L_x_6984) ;  /* 0x0000032000037945 */ /* 0x000fe60003800000 */
[----:B------:R-:W-:Y:S02]  /*3c90*/  LEA.HI.X R65, R16, R67, R17, 0x1, P6 ;  /* 0x0000004310417211 */ /* 0x000fe400030f0c11 */
[----:B------:R-:W-:-:S13]  /*3ca0*/  ISETP.GE.AND P6, PT, R18, R102, PT ;  /* 0x000000661200720c */ /* 0x000fda0003fc6270 */
[----:B0-----:R-:W-:Y:S05]  /*3cb0*/  @P6 BRA `(.L_x_6985) ;  /* 0x0000000000b86947 */ /* 0x001fea0003800000 */
[----:B------:R-:W-:Y:S01]  /*3cc0*/  SHF.R.U64 R70, R60, 0x10, R61 ;  /* 0x000000103c467819 */ /* 0x000fe2000000123d */
[----:B----4-:R-:W-:Y:S01]  /*3cd0*/  IMAD.U32 R60, R14, 0x10000, RZ ;  /* 0x000100000e3c7824 */ /* 0x010fe200078e00ff */
        /* <DEDUP_REMOVED lines=29> */
[----:B------:R-:W-:Y:S01]  /*3eb0*/  SHF.L.U32 R15, R15, 0x10, RZ ;  /* 0x000000100f0f7819 */ /* 0x000fe200000006ff */
[----:B------:R-:W-:Y:S01]  /*3ec0*/  FFMA.FTZ R60, R60, R70, R61 ;  /* 0x000000463c3c7223 */ /* 0x000fe2000001003d */
        /* <DEDUP_REMOVED lines=13> */
.L_x_6985:
[----:B------:R-:W-:Y:S05]  /*3fa0*/  BSYNC B3 ;  /* 0x0000000000037941 */ /* 0x000fea0003800000 */
.L_x_6984:
[----:B----4-:R0:W-:Y:S02]  /*3fb0*/  ST.E.128 desc[UR42][R64.64], R12 ;  /* 0x0000000c40007985 */ /* 0x0101e4000c101d2a */
.L_x_6983:
[----:B------:R-:W-:Y:S05]  /*3fc0*/  BSYNC B2 ;  /* 0x0000000000027941 */ /* 0x000fea0003800000 */
.L_x_6982:
[----:B------:R-:W-:Y:S05]  /*3fd0*/  @P2 BRA `(.L_x_6981) ;  /* 0x0000000000d82947 */ /* 0x000fea0003800000 */
[----:B0---4-:R0:W4:Y:S01]  /*3fe0*/  LDS.128 R12, [R91+0x1d400] ;  /* 0x01d400005b0c7984 */ /* 0x0111220000000c00 */
[C---:B------:R-:W-:Y:S01]  /*3ff0*/  LEA R60, P6, R23.reuse, R66, 0x1 ;  /* 0x00000042173c7211 */ /* 0x040fe200078c08ff */
[----:B------:R-:W-:Y:S03]  /*4000*/  BSSY B2, `(.L_x_6986) ;  /* 0x0000032000027945 */ /* 0x000fe60003800000 */
[----:B------:R-:W-:Y:S02]  /*4010*/  LEA.HI.X R61, R23, R67, R22, 0x1, P6 ;  /* 0x00000043173d7211 */ /* 0x000fe400030f0c16 */
[----:B------:R-:W-:-:S13]  /*4020*/  ISETP.GE.AND P6, PT, R152, R102, PT ;  /* 0x000000669800720c */ /* 0x000fda0003fc6270 */
[----:B0-----:R-:W-:Y:S05]  /*4030*/  @P6 BRA `(.L_x_6987) ;  /* 0x0000000000b86947 */ /* 0x001fea0003800000 */
[----:B------:R-:W-:Y:S02]  /*4040*/  SHF.R.U64 R64, R56, 0x10, R57 ;  /* 0x0000001038407819 */ /* 0x000fe40000001239 */
[--C-:B------:R-:W-:Y:S02]  /*4050*/  SHF.R.U64 R62, R58, 0x10, R59.reuse ;  /* 0x000000103a3e7819 */ /* 0x100fe4000000123b */
[----:B------:R-:W-:Y:S02]  /*4060*/  SHF.R.U32.HI R59, RZ, 0x10, R59 ;  /* 0x00000010ff3b7819 */ /* 0x000fe4000001163b */
[----:B------:R-:W-:Y:S02]  /*4070*/  SHF.R.U32.HI R11, RZ, 0x10, R57 ;  /* 0x00000010ff0b7819 */ /* 0x000fe40000011639 */
[----:B------:R-:W-:Y:S02]  /*4080*/  PRMT R109, R109, 0x5410, R64 ;  /* 0x000054106d6d7816 */ /* 0x000fe40000000040 */
[----:B------:R-:W-:-:S02]  /*4090*/  PRMT R111, R111, 0x5410, R62 ;  /* 0x000054106f6f7816 */ /* 0x000fc4000000003e */
[----:B------:R-:W-:Y:S02]  /*40a0*/  PRMT R112, R112, 0x5410, R59 ;  /* 0x0000541070707816 */ /* 0x000fe4000000003b */
[C---:B----4-:R-:W-:Y:S02]  /*40b0*/  SHF.L.U32 R56, R14.reuse, 0x10, RZ ;  /* 0x000000100e387819 */ /* 0x050fe400000006ff */
        /* <DEDUP_REMOVED lines=38> */
.L_x_6987:
[----:B------:R-:W-:Y:S05]  /*4320*/  BSYNC B2 ;  /* 0x0000000000027941 */ /* 0x000fea0003800000 */
.L_x_6986:
[----:B----4-:R0:W-:Y:S02]  /*4330*/  ST.E.128 desc[UR42][R60.64], R12 ;  /* 0x0000000c3c007985 */ /* 0x0101e4000c101d2a */
.L_x_6981:
[----:B------:R-:W-:Y:S05]  /*4340*/  BSYNC B1 ;  /* 0x0000000000017941 */ /* 0x000fea0003800000 */
.L_x_6980:
[----:B------:R-:W-:-:S03]  /*4350*/  UMOV UR4, 0xffffffff ;  /* 0xffffffff00047882 */ /* 0x000fc60000000000 */
[----:B------:R-:W-:Y:S05]  /*4360*/  BRA.DIV UR4, `(.L_x_6988) ;  /* 0x0000018e041c7947 */ /* 0x000fea000b800000 */
[----:B------:R0:W0:Y:S04]  /*4370*/  SHFL.IDX PT, R59, R106, 0x2, 0x181f ;  /* 0x00581f006a3b7f89 */ /* 0x00002800000e0000 */
[----:B------:R0:W0:Y:S02]  /*4380*/  SHFL.IDX PT, R58, R107, 0x2, 0x181f ;  /* 0x00581f006b3a7f89 */ /* 0x00002400000e0000 */
.L_x_7287:
[----:B------:R-:W-:Y:S04]  /*4390*/  BSSY B1, `(.L_x_6989) ;  /* 0x0000072000017945 */ /* 0x000fe80003800000 */
        /* <DEDUP_REMOVED lines=15> */
[----:B------:R-:W-:Y:S01]  /*4490*/  PRMT R132, R132, 0x5410, R11 ;  /* 0x0000541084847816 */ /* 0x000fe2000000000b */
[----:B------:R-:W-:Y:S01]  /*44a0*/  IMAD.U32 R11, R12, 0x10000, RZ ;  /* 0x000100000c0b7824 */ /* 0x000fe200078e00ff */
[----:B------:R-:W-:-:S02]  /*44b0*/  PRMT R133, R133, 0x5410, R60 ;  /* 0x0000541085857816 */ /* 0x000fc4000000003c */
[----:B------:R-:W-:Y:S01]  /*44c0*/  LOP3.LUT R53, R14, 0xffff0000, RZ, 0xc0, !PT ;  /* 0xffff00000e357812 */ /* 0x000fe200078ec0ff */
[----:B------:R-:W-:Y:S01]  /*44d0*/  IMAD.U32 R14, R13, 0x10000, RZ ;  /* 0x000100000d0e7824 */ /* 0x000fe200078e00ff */
        /* <DEDUP_REMOVED lines=18> */
[C---:B------:R-:W-:Y:S01]  /*4600*/  FFMA.FTZ R60, R52.reuse, R60, -R13 ;  /* 0x0000003c343c7223 */ /* 0x040fe2000001080d */
[----:B------:R-:W-:Y:S01]  /*4610*/  FFMA.FTZ R53, R52, R62, R53 ;  /* 0x0000003e34357223 */ /* 0x000fe20000010035 */
[----:B------:R-:W-:-:S02]  /*4620*/  IMAD.U32 R15, R15, 0x10000, RZ ;  /* 0x000100000f0f7824 */ /* 0x000fc400078e00ff */
        /* <DEDUP_REMOVED lines=8> */
[----:B------:R-:W-:Y:S02]  /*46b0*/  F2FP.BF16.F32.PACK_AB R63, R64, R63 ;  /* 0x0000003f403f723e */ /* 0x000fe400000010ff */
[----:B------:R-:W-:-:S02]  /*46c0*/  F2FP.BF16.F32.PACK_AB R60, R53, R60 ;  /* 0x0000003c353c723e */ /* 0x000fc400000010ff */
[----:B------:R-:W-:Y:S01]  /*46d0*/  F2FP.BF16.F32.PACK_AB R12, R13, R14 ;  /* 0x0000000e0d0c723e */ /* 0x000fe200000010ff */
[----:B------:R-:W-:Y:S01]  /*46e0*/  IMAD.MOV.U32 R13, RZ, RZ, R63 ;  /* 0x000000ffff0d7224 */ /* 0x000fe200078e003f */
[----:B------:R-:W-:Y:S02]  /*46f0*/  F2FP.BF16.F32.PACK_AB R15, R15, R52 ;  /* 0x000000340f0f723e */ /* 0x000fe400000010ff */
[----:B------:R-:W-:-:S07]  /*4700*/  MOV R14, R60 ;  /* 0x0000003c000e7202 */ /* 0x000fce0000000f00 */
.L_x_6994:
[----:B------:R-:W-:Y:S05]  /*4710*/  BSYNC B3 ;  /* 0x0000000000037941 */ /* 0x000fea0003800000 */
.L_x_6993:
[----:B----4-:R0:W-:Y:S02]  /*4720*/  ST.E.128 desc[UR42][R56.64], R12 ;  /* 0x0000000c38007985 */ /* 0x0101e4000c101d2a */
.L_x_6992:
[----:B------:R-:W-:Y:S05]  /*4730*/  BSYNC B2 ;  /* 0x0000000000027941 */ /* 0x000fea0003800000 */
.L_x_6991:
        /* <DEDUP_REMOVED lines=29> */
[----:B------:R-:W-:Y:S01]  /*4910*/  FMUL.FTZ R13, R49, R56 ;  /* 0x00000038310d7220 */ /* 0x000fe20000410000 */
[----:B------:R-:W-:Y:S01]  /*4920*/  LOP3.LUT R129, R129, 0xffff0000, RZ, 0xc0, !PT ;  /* 0xffff000081817812 */ /* 0x000fe200078ec0ff */
[-C--:B------:R-:W-:Y:S01]  /*4930*/  FMUL.FTZ R49, R49, R54.reuse ;  /* 0x0000003631317220 */ /* 0x080fe20000410000 */
[----:B------:R-:W-:Y:S01]  /*4940*/  SHF.L.U32 R125, R125, 0x10, RZ ;  /* 0x000000107d7d7819 */ /* 0x000fe200000006ff */
[----:B------:R-:W-:Y:S01]  /*4950*/  FFMA.FTZ R57, R14, R51, -R57 ;  /* 0x000000330e397223 */ /* 0x000fe20000010839 */
[----:B------:R-:W-:Y:S01]  /*4960*/  LOP3.LUT R126, R126, 0xffff0000, RZ, 0xc0, !PT ;  /* 0xffff00007e7e7812 */ /* 0x000fe200078ec0ff */
[----:B------:R-:W-:Y:S01]  /*4970*/  FFMA.FTZ R58, R14, R55, R58 ;  /* 0x000000370e3a7223 */ /* 0x000fe2000001003a */
[----:B------:R-:W-:Y:S01]  /*4980*/  FFMA.FTZ R13, R48, R54, -R13 ;  /* 0x00000036300d7223 */ /* 0x000fe2000001080d */
[----:B------:R-:W-:Y:S01]  /*4990*/  FMUL.FTZ R14, R12, R127 ;  /* 0x0000007f0c0e7220 */ /* 0x000fe20000410000 */
[----:B------:R-:W-:-:S02]  /*49a0*/  IMAD.U32 R15, R15, 0x10000, RZ ;  /* 0x000100000f0f7824 */ /* 0x000fc400078e00ff */
        /* <DEDUP_REMOVED lines=8> */
[----:B------:R-:W-:Y:S02]  /*4a30*/  F2FP.BF16.F32.PACK_AB R57, R58, R57 ;  /* 0x000000393a39723e */ /* 0x000fe400000010ff */
[----:B------:R-:W-:-:S02]  /*4a40*/  F2FP.BF16.F32.PACK_AB R48, R48, R13 ;  /* 0x0000000d3030723e */ /* 0x000fc400000010ff */
[----:B------:R-:W-:Y:S01]  /*4a50*/  F2FP.BF16.F32.PACK_AB R12, R11, R14 ;  /* 0x0000000e0b0c723e */ /* 0x000fe200000010ff */
[----:B------:R-:W-:Y:S01]  /*4a60*/  IMAD.MOV.U32 R13, RZ, RZ, R57 ;  /* 0x000000ffff0d7224 */ /* 0x000fe200078e0039 */
[----:B------:R-:W-:Y:S01]  /*4a70*/  F2FP.BF16.F32.PACK_AB R15, R15, R54 ;  /* 0x000000360f0f723e */ /* 0x000fe200000010ff */
[----:B------:R-:W-:-:S07]  /*4a80*/  IMAD.MOV.U32 R14, RZ, RZ, R48 ;  /* 0x000000ffff0e7224 */ /* 0x000fce00078e0030 */
.L_x_6996:
[----:B------:R-:W-:Y:S05]  /*4a90*/  BSYNC B2 ;  /* 0x0000000000027941 */ /* 0x000fea0003800000 */
.L_x_6995:
[----:B----4-:R0:W-:Y:S02]  /*4aa0*/  ST.E.128 desc[UR42][R52.64], R12 ;  /* 0x0000000c34007985 */ /* 0x0101e4000c101d2a */
.L_x_6990:
[----:B------:R-:W-:Y:S05]  /*4ab0*/  BSYNC B1 ;  /* 0x0000000000017941 */ /* 0x000fea0003800000 */
.L_x_6989:
[----:B------:R-:W-:-:S03]  /*4ac0*/  UMOV UR4, 0xffffffff ;  /* 0xffffffff00047882 */ /* 0x000fc60000000000 */
[----:B------:R-:W-:Y:S05]  /*4ad0*/  BRA.DIV UR4, `(.L_x_6997) ;  /* 0x00000186048c7947 */ /* 0x000fea000b800000 */
[----:B------:R2:W2:Y:S04]  /*4ae0*/  SHFL.IDX PT, R51, R106, 0x3, 0x181f ;  /* 0x00781f006a337f89 */ /* 0x0004a800000e0000 */
[----:B01----:R-:W0:Y:S02]  /*4af0*/  SHFL.IDX PT, R107, R107, 0x3, 0x181f ;  /* 0x00781f006b6b7f89 */ /* 0x003e2400000e0000 */
.L_x_7291:
[----:B------:R-:W-:Y:S05]  /*4b00*/  @P4 BRA `(.L_x_6998) ;  /* 0x0000003400fc4947 */ /* 0x000fea0003800000 */
[----:B------:R-:W-:Y:S04]  /*4b10*/  BSSY B1, `(.L_x_6999) ;  /* 0x0000038000017945 */ /* 0x000fe80003800000 */
[----:B------:R-:W-:Y:S05]  /*4b20*/  @P1 BRA `(.L_x_7000) ;  /* 0x0000000000d81947 */ /* 0x000fea0003800000 */
[----:B----4-:R1:W4:Y:S01]  /*4b30*/  LDS.128 R12, [R91+0x1b400] ;  /* 0x01b400005b0c7984 */ /* 0x0103220000000c00 */
[C---:B0-----:R-:W-:Y:S01]  /*4b40*/  LEA R48, P3, R16.reuse, R107, 0x1 ;  /* 0x0000006b10307211 */ /* 0x041fe200078608ff */
[----:B------:R-:W-:Y:S03]  /*4b50*/  BSSY B2, `(.L_x_7001) ;  /* 0x0000032000027945 */ /* 0x000fe60003800000 */
[----:B--2---:R-:W-:Y:S02]  /*4b60*/  LEA.HI.X R49, R16, R51, R17, 0x1, P3 ;  /* 0x0000003310317211 */ /* 0x004fe400018f0c11 */
[----:B------:R-:W-:-:S13]  /*4b70*/  ISETP.GE.AND P3, PT, R18, R102, PT ;  /* 0x000000661200720c */ /* 0x000fda0003f66270 */
[----:B-1----:R-:W-:Y:S05]  /*4b80*/  @P3 BRA `(.L_x_7002) ;  /* 0x0000000000b83947 */ /* 0x002fea0003800000 */
[----:B------:R-:W-:Y:S02]  /*4b90*/  SHF.R.U64 R50, R46, 0x10, R47 ;  /* 0x000000102e327819 */ /* 0x000fe4000000122f */
[----:B------:R-:W-:Y:S01]  /*4ba0*/  SHF.R.U64 R52, R44, 0x10, R45 ;  /* 0x000000102c347819 */ /* 0x000fe2000000122d */
[----:B----4-:R-:W-:Y:S01]  /*4bb0*/  IMAD.U32 R44, R14, 0x10000, RZ ;  /* 0x000100000e2c7824 */ /* 0x010fe200078e00ff */
[----:B------:R-:W-:Y:S02]  /*4bc0*/  SHF.R.U32.HI R47, RZ, 0x10, R47 ;  /* 0x00000010ff2f7819 */ /* 0x000fe4000001162f */
[----:B------:R-:W-:Y:S02]  /*4bd0*/  SHF.R.U32.HI R11, RZ, 0x10, R45 ;  /* 0x00000010ff0b7819 */ /* 0x000fe4000001162d */
[----:B------:R-:W-:Y:S02]  /*4be0*/  PRMT R115, R115, 0x5410, R50 ;  /* 0x0000541073737816 */ /* 0x000fe40000000032 */
[----:B------:R-:W-:-:S02]  /*4bf0*/  PRMT R113, R113, 0x5410, R52 ;  /* 0x0000541071717816 */ /* 0x000fc40000000034 */
[----:B------:R-:W-:Y:S01]  /*4c00*/  LOP3.LUT R45, R14, 0xffff0000, RZ, 0xc0, !PT ;  /* 0xffff00000e2d7812 */ /* 0x000fe200078ec0ff */
[C---:B------:R-:W-:Y:S01]  /*4c10*/  IMAD.U32 R14, R13.reuse, 0x10000, RZ ;  /* 0x000100000d0e7824 */ /* 0x040fe200078e00ff */
[----:B------:R-:W-:Y:S02]  /*4c20*/  PRMT R116, R116, 0x5410, R47 ;  /* 0x0000541074747816 */ /* 0x000fe4000000002f */
        /* <DEDUP_REMOVED lines=10> */
[----:B------:R-:W-:Y:S01]  /*4cd0*/  SHF.L.U32 R115, R115, 0x10, RZ ;  /* 0x0000001073737819 */ /* 0x000fe200000006ff */
[-C--:B------:R-:W-:Y:S01]  /*4ce0*/  FMUL.FTZ R13, R13, R47.reuse ;  /* 0x0000002f0d0d7220 */ /* 0x080fe20000410000 */
[----:B------:R-:W-:Y:S01]  /*4cf0*/  LOP3.LUT R46, R15, 0xffff0000, RZ, 0xc0, !PT ;  /* 0xffff00000f2e7812 */ /* 0x000fe200078ec0ff */
[----:B------:R-:W-:Y:S01]  /*4d00*/  FMUL.FTZ R45, R45, R50 ;  /* 0x000000322d2d7220 */ /* 0x000fe20000410000 */
[----:B------:R-:W-:Y:S01]  /*4d10*/  LOP3.LUT R116, R116, 0xffff0000, RZ, 0xc0, !PT ;  /* 0xffff000074747812 */ /* 0x000fe200078ec0ff */
[----:B------:R-:W-:Y:S01]  /*4d20*/  IMAD.U32 R113, R113, 0x10000, RZ ;  /* 0x0001000071717824 */ /* 0x000fe200078e00ff */
[----:B------:R-:W-:Y:S01]  /*4d30*/  LOP3.LUT R114, R114, 0xffff0000, RZ, 0xc0, !PT ;  /* 0xffff000072727812 */ /* 0x000fe200078ec0ff */
[C---:B------:R-:W-:Y:S01]  /*4d40*/  FFMA.FTZ R55, R14.reuse, R47, -R55 ;  /* 0x0000002f0e377223 */ /* 0x040fe20000010837 */
[----:B------:R-:W-:Y:S01]  /*4d50*/  FFMA.FTZ R52, R14, R52, R13 ;  /* 0x000000340e347223 */ /* 0x000fe2000001000d */
[----:B------:R-:W-:Y:S01]  /*4d60*/  FFMA.FTZ R57, R44, R50, -R57 ;  /* 0x000000322c397223 */ /* 0x000fe20000010839 */
[----:B------:R-:W-:Y:S01]  /*4d70*/  FMUL.FTZ R14, R12, R115 ;  /* 0x000000730c0e7220 */ /* 0x000fe20000410000 */
[----:B------:R-:W-:-:S02]  /*4d80*/  IMAD.U32 R15, R15, 0x10000, RZ ;  /* 0x000100000f0f7824 */ /* 0x000fc400078e00ff */
[----:B------:R-:W-:Y:S01]  /*4d90*/  FFMA.FTZ R44, R44, R53, R45 ;  /* 0x000000352c2c7223 */ /* 0x000fe2000001002d */
        /* <DEDUP_REMOVED lines=13> */
.L_x_7002:
[----:B------:R-:W-:Y:S05]  /*4e70*/  BSYNC B2 ;  /* 0x0000000000027941 */ /* 0x000fea0003800000 */
.L_x_7001:
[----:B----4-:R1:W-:Y:S02]  /*4e80*/  ST.E.128 desc[UR42][R48.64], R12 ;  /* 0x0000000c30007985 */ /* 0x0103e4000c101d2a */
.L_x_7000:
[----:B------:R-:W-:Y:S05]  /*4e90*/  BSYNC B1 ;  /* 0x0000000000017941 */ /* 0x000fea0003800000 */
.L_x_6999:
[----:B------:R-:W-:Y:S05]  /*4ea0*/  @P2 BRA `(.L_x_6998) ;  /* 0x0000003400142947 */ /* 0x000fea0003800000 */
[----:B-1--4-:R1:W4:Y:S01]  /*4eb0*/  LDS.128 R12, [R91+0x1f400] ;  /* 0x01f400005b0c7984 */ /* 0x0123220000000c00 */
[C---:B0-----:R-:W-:Y:S01]  /*4ec0*/  LEA R44, P3, R23.reuse, R107, 0x1 ;  /* 0x0000006b172c7211 */ /* 0x041fe200078608ff */
[----:B------:R-:W-:Y:S03]  /*4ed0*/  BSSY B1, `(.L_x_7003) ;  /* 0x0000032000017945 */ /* 0x000fe60003800000 */
[----:B--2---:R-:W-:Y:S02]  /*4ee0*/  LEA.HI.X R45, R23, R51, R22, 0x1, P3 ;  /* 0x00000033172d7211 */ /* 0x004fe400018f0c16 */
[----:B------:R-:W-:-:S13]  /*4ef0*/  ISETP.GE.AND P3, PT, R152, R102, PT ;  /* 0x000000669800720c */ /* 0x000fda0003f66270 */
[----:B-1----:R-:W-:Y:S05]  /*4f00*/  @P3 BRA `(.L_x_7004) ;  /* 0x0000000000b83947 */ /* 0x002fea0003800000 */
        /* <DEDUP_REMOVED lines=16> */
[C---:B------:R-:W-:Y:S01]  /*5010*/  LOP3.LUT R43, R103.reuse, 0xffff0000, RZ, 0xc0, !PT ;  /* 0xffff0000672b7812 */ /* 0x040fe200078ec0ff */
[----:B------:R-:W-:Y:S01]  /*5020*/  IMAD.U32 R103, R103, 0x10000, RZ ;  /* 0x0001000067677824 */ /* 0x000fe200078e00ff */
[----:B------:R-:W-:Y:S01]  /*5030*/  SHF.L.U32 R46, R104, 0x10, RZ ;  /* 0x00000010682e7819 */ /* 0x000fe200000006ff */
[C---:B------:R-:W-:Y:S01]  /*5040*/  FMUL.FTZ R49, R13.reuse, R47 ;  /* 0x0000002f0d317220 */ /* 0x040fe20000410000 */
[----:B------:R-:W-:Y:S01]  /*5050*/  LOP3.LUT R12, R12, 0xffff0000, RZ, 0xc0, !PT ;  /* 0xffff00000c0c7812 */ /* 0x000fe200078ec0ff */
[-C--:B------:R-:W-:Y:S01]  /*5060*/  FMUL.FTZ R50, R13, R43.reuse ;  /* 0x0000002b0d327220 */ /* 0x080fe20000410000 */
[----:B------:R-:W-:Y:S01]  /*5070*/  FMUL.FTZ R13, R41, R48 ;  /* 0x00000030290d7220 */ /* 0x000fe20000410000 */
[----:B------:R-:W-:Y:S01]  /*5080*/  LOP3.LUT R42, R15, 0xffff0000, RZ, 0xc0, !PT ;  /* 0xffff00000f2a7812 */ /* 0x000fe200078ec0ff */
        /* <DEDUP_REMOVED lines=22> */
.L_x_7004:
[----:B------:R-:W-:Y:S05]  /*51f0*/  BSYNC B1 ;  /* 0x0000000000017941 */ /* 0x000fea0003800000 */
.L_x_7003:
[----:B----4-:R0:W-:Y:S01]  /*5200*/  ST.E.128 desc[UR42][R44.64], R12 ;  /* 0x0000000c2c007985 */ /* 0x0101e2000c101d2a */
[----:B------:R-:W-:Y:S05]  /*5210*/  BRA `(.L_x_6998) ;  /* 0x0000003000387947 */ /* 0x000fea0003800000 */
.L_x_6958:
[----:B------:R-:W-:-:S05]  /*5220*/  VIADD R40, R153, 0x20 ;  /* 0x0000002099287836 */ /* 0x000fca0000000000 */
[----:B------:R-:W-:Y:S01]  /*5230*/  ISETP.GE.AND P4, PT, R40, R96, PT ;  /* 0x000000602800720c */ /* 0x000fe20003f86270 */
[----:B------:R-:W-:-:S03]  /*5240*/  VIADD R40, R153, 0x40 ;  /* 0x0000004099287836 */ /* 0x000fc60000000000 */
[----:B------:R-:W-:-:S13]  /*5250*/  ISETP.GE.OR P4, PT, R16, R102, P4 ;  /* 0x000000661000720c */ /* 0x000fda0002786670 */
[----:B------:R-:W-:Y:S01]  /*5260*/  @!P4 IADD3 R46, P3, P5, R82, R14, R20 ;  /* 0x0000000e522ec210 */ /* 0x000fe20007d7e014 */
[----:B------:R-:W0:Y:S03]  /*5270*/  @!P4 LDC.64 R56, c[0x0][0x3e8] ;  /* 0x0000fa00ff38cb82 */ /* 0x000e260000000a00 */
[----:B------:R-:W-:Y:S02]  /*5280*/  @!P4 IADD3.X R47, R39, R90, R8, P3, P5 ;  /* 0x0000005a272fc210 */ /* 0x000fe40001fea408 */
[----:B------:R-:W-:-:S03]  /*5290*/  @!P4 IADD3 R44, P3, P5, R86, R12, R33 ;  /* 0x0000000c562cc210 */ /* 0x000fc60007d7e021 */
[----:B------:R-:W1:Y:S01]  /*52a0*/  @!P4 LDC.64 R58, c[0x0][0x400] ;  /* 0x00010000ff3acb82 */ /* 0x000e620000000a00 */
[----:B------:R-:W-:Y:S02]  /*52b0*/  @!P4 IADD3.X R45, R78, R11, R30, P3, P5 ;  /* 0x0000000b4e2dc210 */ /* 0x000fe40001fea41e */
[----:B------:R-:W-:-:S04]  /*52c0*/  ISETP.GE.AND P3, PT, R40, R96, PT ;  /* 0x000000602800720c */ /* 0x000fc80003f66270 */
[----:B------:R-:W-:-:S13]  /*52d0*/  ISETP.GE.OR P3, PT, R16, R102, P3 ;  /* 0x000000661000720c */ /* 0x000fda0001f66670 */
[----:B------:R-:W-:Y:S01]  /*52e0*/  @!P3 IADD3 R42, P5, P6, R82, R21, R14 ;  /* 0x00000015522ab210 */ /* 0x000fe20007ebe00e */
[----:B------:R-:W2:Y:S03]  /*52f0*/  @!P3 LDC.64 R64, c[0x0][0x3e8] ;  /* 0x0000fa00ff40bb82 */ /* 0x000ea60000000a00 */
[----:B------:R-:W-:Y:S02]  /*5300*/  @!P3 IADD3.X R43, R39, R9, R90, P5, P6 ;  /* 0x00000009272bb210 */ /* 0x000fe40002fec45a */
[----:B------:R-:W-:-:S03]  /*5310*/  @!P3 IADD3 R40, P5, P6, R86, R34, R12 ;  /* 0x000000225628b210 */ /* 0x000fc60007ebe00c */
[----:B------:R-:W3:Y:S01]  /*5320*/  @!P3 LDC.64 R66, c[0x0][0x400] ;  /* 0x00010000ff42bb82 */ /* 0x000ee20000000a00 */
[----:B------:R-:W-:Y:S02]  /*5330*/  @!P3 IADD3.X R41, R78, R31, R11, P5, P6 ;  /* 0x0000001f4e29b210 */ /* 0x000fe40002fec40b */
[----:B------:R-:W-:-:S04]  /*5340*/  ISETP.GE.AND P5, PT, R153, R96, PT ;  /* 0x000000609900720c */ /* 0x000fc80003fa6270 */
[----:B------:R-:W-:-:S13]  /*5350*/  ISETP.GE.OR P5, PT, R16, R102, P5 ;  /* 0x000000661000720c */ /* 0x000fda0002fa6670 */
[----:B------:R-:W4:Y:S01]  /*5360*/  @!P5 LDC.64 R48, c[0x0][0x3e8] ;  /* 0x0000fa00ff30db82 */ /* 0x000f220000000a00 */
[----:B------:R-:W-:-:S05]  /*5370*/  @!P5 IADD3 R50, P6, R82, R14, RZ ;  /* 0x0000000e5232d210 */ /* 0x000fca0007fde0ff */
[----:B------:R-:W-:Y:S01]  /*5380*/  @!P5 IMAD.X R51, R90, 0x1, R39, P6 ;  /* 0x000000015a33d824 */ /* 0x000fe200030e0627 */
[----:B----4-:R-:W-:-:S04]  /*5390*/  @!P5 LEA R48, P6, R50, R48, 0x1 ;  /* 0x000000303230d211 */ /* 0x010fc800078c08ff */
[----:B------:R-:W-:Y:S02]  /*53a0*/  @!P5 LEA.HI.X R49, R50, R49, R51, 0x1, P6 ;  /* 0x000000313231d211 */ /* 0x000fe400030f0c33 */
[----:B------:R-:W4:Y:S01]  /*53b0*/  @!P5 LDC.64 R50, c[0x0][0x400] ;  /* 0x00010000ff32db82 */ /* 0x000f220000000a00 */
[----:B------:R-:W-:-:S05]  /*53c0*/  @!P5 IADD3 R52, P6, R86, R12, RZ ;  /* 0x0000000c5634d210 */ /* 0x000fca0007fde0ff */
[----:B------:R-:W-:Y:S01]  /*53d0*/  @!P5 IMAD.X R53, R11, 0x1, R78, P6 ;  /* 0x000000010b35d824 */ /* 0x000fe200030e064e */
[----:B----4-:R-:W-:-:S04]  /*53e0*/  @!P5 LEA R50, P6, R52, R50, 0x1 ;  /* 0x000000323432d211 */ /* 0x010fc800078c08ff */
[----:B------:R-:W-:Y:S02]  /*53f0*/  @!P5 LEA.HI.X R51, R52, R51, R53, 0x1, P6 ;  /* 0x000000333433d211 */ /* 0x000fe400030f0c35 */
[----:B0-----:R-:W-:-:S04]  /*5400*/  @!P4 LEA R56, P6, R46, R56, 0x1 ;  /* 0x000000382e38c211 */ /* 0x001fc800078c08ff */
[----:B------:R-:W-:Y:S02]  /*5410*/  @!P4 LEA.HI.X R57, R46, R57, R47, 0x1, P6 ;  /* 0x000000392e39c211 */ /* 0x000fe400030f0c2f */
[----:B------:R-:W-:Y:S02]  /*5420*/  CS2R R46, SRZ ;  /* 0x00000000002e7805 */ /* 0x000fe4000001ff00 */
[----:B-1----:R-:W-:-:S04]  /*5430*/  @!P4 LEA R58, P6, R44, R58, 0x1 ;  /* 0x0000003a2c3ac211 */ /* 0x002fc800078c08ff */
[----:B------:R-:W-:Y:S02]  /*5440*/  @!P4 LEA.HI.X R59, R44, R59, R45, 0x1, P6 ;  /* 0x0000003b2c3bc211 */ /* 0x000fe400030f0c2d */
[----:B------:R-:W-:Y:S02]  /*5450*/  CS2R R44, SRZ ;  /* 0x00000000002c7805 */ /* 0x000fe4000001ff00 */
[----:B--2---:R-:W-:-:S04]  /*5460*/  @!P3 LEA R64, P6, R42, R64, 0x1 ;  /* 0x000000402a40b211 */ /* 0x004fc800078c08ff */
[----:B------:R-:W-:Y:S02]  /*5470*/  @!P3 LEA.HI.X R65, R42, R65, R43, 0x1, P6 ;  /* 0x000000412a41b211 */ /* 0x000fe400030f0c2b */
[----:B------:R-:W-:Y:S02]  /*5480*/  CS2R R42, SRZ ;  /* 0x00000000002a7805 */ /* 0x000fe4000001ff00 */
[C---:B---3--:R-:W-:Y:S01]  /*5490*/  @!P3 LEA R66, P6, R40.reuse, R66, 0x1 ;  /* 0x000000422842b211 */ /* 0x048fe200078c08ff */
[----:B------:R0:W5:Y:S03]  /*54a0*/  @!P5 LDG.E.128 R44, desc[UR42][R50.64] ;  /* 0x0000002a322cd981 */ /* 0x000166000c1e1d00 */
[----:B------:R-:W-:Y:S02]  /*54b0*/  @!P3 LEA.HI.X R67, R40, R67, R41, 0x1, P6 ;  /* 0x000000432843b211 */ /* 0x000fe400030f0c29 */
[----:B------:R-:W-:-:S02]  /*54c0*/  CS2R R40, SRZ ;  /* 0x0000000000287805 */ /* 0x000fc4000001ff00 */
[----:B------:R-:W-:Y:S02]  /*54d0*/  CS2R R54, SRZ ;  /* 0x0000000000367805 */ /* 0x000fe4000001ff00 */
[----:B------:R-:W-:Y:S02]  /*54e0*/  CS2R R52, SRZ ;  /* 0x0000000000347805 */ /* 0x000fe4000001ff00 */
[----:B------:R1:W5:Y:S01]  /*54f0*/  @!P5 LDG.E.128 R40, desc[UR42][R48.64] ;  /* 0x0000002a3028d981 */ /* 0x000362000c1e1d00 */
[----:B0-----:R-:W-:Y:S02]  /*5500*/  CS2R R50, SRZ ;  /* 0x0000000000327805 */ /* 0x001fe4000001ff00 */
[----:B------:R-:W-:Y:S01]  /*5510*/  IADD3 R68, R153, 0x60, RZ ;  /* 0x0000006099447810 */ /* 0x000fe20007ffe0ff */
[----:B------:R0:W5:Y:S01]  /*5520*/  @!P4 LDG.E.128 R52, desc[UR42][R58.64] ;  /* 0x0000002a3a34c981 */ /* 0x000162000c1e1d00 */
[----:B-1----:R-:W-:-:S06]  /*5530*/  CS2R R48, SRZ ;  /* 0x0000000000307805 */ /* 0x002fcc000001ff00 */
[----:B------:R1:W5:Y:S01]  /*5540*/  @!P4 LDG.E.128 R48, desc[UR42][R56.64] ;  /* 0x0000002a3830c981 */ /* 0x000362000c1e1d00 */
[----:B------:R-:W-:-:S04]  /*5550*/  ISETP.GE.AND P4, PT, R68, R96, PT ;  /* 0x000000604400720c */ /* 0x000fc80003f86270 */
[----:B------:R-:W-:Y:S02]  /*5560*/  ISETP.GE.OR P4, PT, R16, R102, P4 ;  /* 0x000000661000720c */ /* 0x000fe40002786670 */
[----:B0-----:R-:W-:Y:S02]  /*5570*/  CS2R R58, SRZ ;  /* 0x00000000003a7805 */ /* 0x001fe4000001ff00 */
[----:B------:R-:W-:Y:S02]  /*5580*/  CS2R R62, SRZ ;  /* 0x00000000003e7805 */ /* 0x000fe4000001ff00 */
[----:B------:R-:W-:Y:S02]  /*5590*/  CS2R R60, SRZ ;  /* 0x00000000003c7805 */ /* 0x000fe4000001ff00 */
[----:B-1----:R-:W-:Y:S01]  /*55a0*/  CS2R R56, SRZ ;  /* 0x0000000000387805 */ /* 0x002fe2000001ff00 */
[----:B------:R-:W-:Y:S01]  /*55b0*/  BSSY B1, `(.L_x_7005) ;  /* 0x000001d000017945 */ /* 0x000fe20003800000 */
[----:B------:R-:W-:-:S02]  /*55c0*/  CS2R R70, SRZ ;  /* 0x0000000000467805 */ /* 0x000fc4000001ff00 */
[----:B------:R-:W-:Y:S01]  /*55d0*/  CS2R R68, SRZ ;  /* 0x0000000000447805 */ /* 0x000fe2000001ff00 */
[----:B------:R0:W5:Y:S04]  /*55e0*/  @!P3 LDG.E.128 R60, desc[UR42][R66.64] ;  /* 0x0000002a423cb981 */ /* 0x000168000c1e1d00 */
[----:B------:R1:W5:Y:S01]  /*55f0*/  @!P3 LDG.E.128 R56, desc[UR42][R64.64] ;  /* 0x0000002a4038b981 */ /* 0x000362000c1e1d00 */
[----:B------:R-:W-:Y:S02]  /*5600*/  ISETP.GE.AND P3, PT, R16, R102, PT ;  /* 0x000000661000720c */ /* 0x000fe40003f66270 */
[----:B0-----:R-:W-:Y:S02]  /*5610*/  CS2R R66, SRZ ;  /* 0x0000000000427805 */ /* 0x001fe4000001ff00 */
[----:B-1----:R-:W-:Y:S01]  /*5620*/  CS2R R64, SRZ ;  /* 0x0000000000407805 */ /* 0x002fe2000001ff00 */
[----:B------:R-:W-:Y:S08]  /*5630*/  @P4 BRA `(.L_x_7006) ;  /* 0x0000000000504947 */ /* 0x000ff00003800000 */
[----:B------:R-:W0:Y:S01]  /*5640*/  LDC.64 R64, c[0x0][0x3f8] ;  /* 0x0000fe00ff407b82 */ /* 0x000e220000000a00 */
[----:B------:R-:W-:Y:S01]  /*5650*/  IMAD.MOV.U32 R15, RZ, RZ, R90 ;  /* 0x000000ffff0f7224 */ /* 0x000fe200078e005a */
[----:B------:R-:W-:Y:S01]  /*5660*/  ULDC.64 UR4, c[0x0][0x3e8] ;  /* 0x0000fa0000047ab9 */ /* 0x000fe20000000a00 */
[----:B------:R-:W-:Y:S02]  /*5670*/  IMAD.MOV.U32 R13, RZ, RZ, R11 ;  /* 0x000000ffff0d7224 */ /* 0x000fe400078e000b */
[----:B0-----:R-:W-:-:S04]  /*5680*/  IMAD.WIDE.U32 R14, R64, 0x60, R14 ;  /* 0x00000060400e7825 */ /* 0x001fc800078e000e */
[----:B------:R-:W-:Y:S01]  /*5690*/  IMAD R66, R65, 0x60, RZ ;  /* 0x0000006041427824 */ /* 0x000fe200078e02ff */
[----:B------:R-:W-:-:S04]  /*56a0*/  IADD3 R65, P4, R82, R14, RZ ;  /* 0x0000000e52417210 */ /* 0x000fc80007f9e0ff */
[----:B------:R-:W-:Y:S02]  /*56b0*/  IADD3.X R66, R39, R15, R66, P4, !PT ;  /* 0x0000000f27427210 */ /* 0x000fe400027fe442 */
        /* <DEDUP_REMOVED lines=8> */
[----:B------:R-:W-:-:S03]  /*5740*/  LEA R68, P4, R11, UR4, 0x1 ;  /* 0x000000040b447c11 */ /* 0x000fc6000f8808ff */
[----:B------:R-:W5:Y:S01]  /*5750*/  LDG.E.128 R64, desc[UR42][R64.64] ;  /* 0x0000002a40407981 */ /* 0x000f62000c1e1d00 */
[----:B------:R-:W-:-:S06]  /*5760*/  LEA.HI.X R69, R11, UR5, R12, 0x1, P4 ;  /* 0x000000050b457c11 */ /* 0x000fcc000a0f0c0c */
[----:B------:R-:W5:Y:S03]  /*5770*/  LDG.E.128 R68, desc[UR42][R68.64] ;  /* 0x0000002a44447981 */ /* 0x000f66000c1e1d00 */
.L_x_7006:
[----:B------:R-:W-:Y:S05]  /*5780*/  BSYNC B1 ;  /* 0x0000000000017941 */ /* 0x000fea0003800000 */
.L_x_7005:
[----:B-----5:R-:W-:Y:S01]  /*5790*/  IMAD.MOV.U32 R12, RZ, RZ, R67 ;  /* 0x000000ffff0c7224 */ /* 0x020fe200078e0043 */
[----:B------:R-:W-:Y:S01]  /*57a0*/  UISETP.NE.AND UP0, UPT, UR41, 0x3, UPT ;  /* 0x000000032900788c */ /* 0x000fe2000bf05270 */
        /* <DEDUP_REMOVED lines=66> */
.L_x_7007:
[----:B------:R-:W-:Y:S01]  /*5bd0*/  IMAD R90, R155, 0x8, R156 ;  /* 0x000000089b5a7824 */ /* 0x000fe200078e029c */
[----:B------:R-:W-:Y:S01]  /*5be0*/  SHF.L.U32 R101, R154, 0x1f, RZ ;  /* 0x0000001f9a657819 */ /* 0x000fe200000006ff */
[----:B------:R-:W0:Y:S01]  /*5bf0*/  LDC R108, c[0x0][0x2f4] ;  /* 0x0000bd00ff6c7b82 */ /* 0x000e220000000800 */
[----:B------:R-:W-:Y:S02]  /*5c00*/  BSSY B1, `(.L_x_7008) ;  /* 0x0000003000017945 */ /* 0x000fe40003800000 */
[----:B------:R-:W1:Y:S02]  /*5c10*/  SYNCS.PHASECHK.TRANS64.TRYWAIT P4, [R90+URZ+0x28890], R101 ;  /* 0x028890655a0075a7 */ /* 0x000e64000808017f */
[----:B-1----:R-:W-:Y:S05]  /*5c20*/  @!P4 BRA `(.L_x_7009) ;  /* 0x000001740084c947 */ /* 0x002fea0003800000 */
.L_x_7292:
[----:B------:R-:W-:Y:S05]  /*5c30*/  BSYNC B1 ;  /* 0x0000000000017941 */ /* 0x000fea0003800000 */
.L_x_7008:
[----:B------:R-:W-:Y:S01]  /*5c40*/  UMOV UR4, 0xffffffff ;  /* 0xffffffff00047882 */ /* 0x000fe20000000000 */
[----:B0-----:R-:W-:Y:S02]  /*5c50*/  IADD3 R110, -R37, R108, RZ ;  /* 0x0000006c256e7210 */ /* 0x001fe40007ffe1ff */
[----:B------:R-:W-:Y:S05]  /*5c60*/  BRA.DIV UR4, `(.L_x_7010) ;  /* 0x0000017604887947 */ /* 0x000fea000b800000 */
[----:B------:R0:W2:Y:S04]  /*5c70*/  SHFL.IDX PT, R105, R106, RZ, 0x181f ;  /* 0x00181fff6a697589 */ /* 0x0000a800000e0000 */
[----:B------:R0:W3:Y:S02]  /*5c80*/  SHFL.IDX PT, R104, R107, RZ, 0x181f ;  /* 0x00181fff6b687589 */ /* 0x0000e400000e0000 */
.L_x_7296:
[----:B------:R-:W-:Y:S01]  /*5c90*/  ISETP.GE.OR P4, PT, R153, R96, P1 ;  /* 0x000000609900720c */ /* 0x000fe20000f86670 */
[----:B------:R-:W-:-:S12]  /*5ca0*/  BSSY B1, `(.L_x_7011) ;  /* 0x000007a000017945 */ /* 0x000fd80003800000 */
[----:B------:R-:W-:Y:S05]  /*5cb0*/  @P4 BRA `(.L_x_7012) ;  /* 0x0000000400e04947 */ /* 0x000fea0003800000 */
[----:B------:R-:W-:Y:S01]  /*5cc0*/  SEL R11, R37, R110, !P0 ;  /* 0x0000006e250b7207 */ /* 0x000fe20004000000 */
[----:B------:R-:W-:Y:S01]  /*5cd0*/  IMAD.SHL.U32 R15, R153, 0x40, RZ ;  /* 0x00000040990f7824 */ /* 0x000fe200078e00ff */
[C---:B---3--:R-:W-:Y:S01]  /*5ce0*/  LEA R102, P4, R77.reuse, R104, 0x1 ;  /* 0x000000684d667211 */ /* 0x048fe200078808ff */
[----:B------:R-:W-:Y:S01]  /*5cf0*/  BSSY B2, `(.L_x_7013) ;  /* 0x0000070000027945 */ /* 0x000fe20003800000 */
[----:B------:R-:W-:Y:S02]  /*5d00*/  SHF.R.S32.HI R12, RZ, 0x1f, R11 ;  /* 0x0000001fff0c7819 */ /* 0x000fe4000001140b */
[----:B--2---:R-:W-:Y:S02]  /*5d10*/  LEA.HI.X R103, R77, R105, R89, 0x1, P4 ;  /* 0x000000694d677211 */ /* 0x004fe400020f0c59 */
[----:B------:R-:W-:-:S04]  /*5d20*/  LEA.HI R12, R12, R11, RZ, 0x4 ;  /* 0x0000000b0c0c7211 */ /* 0x000fc800078f20ff */
[----:B------:R-:W-:-:S04]  /*5d30*/  LEA.HI.SX32 R12, R12, R79, 0x1c ;  /* 0x0000004f0c0c7211 */ /* 0x000fc800078fe2ff */
[----:B------:R-:W-:Y:S01]  /*5d40*/  SHF.R.S32.HI R13, RZ, 0x1f, R12 ;  /* 0x0000001fff0d7819 */ /* 0x000fe2000001140c */
[----:B------:R-:W-:-:S03]  /*5d50*/  IMAD.SHL.U32 R11, R12, 0x8, RZ ;  /* 0x000000080c0b7824 */ /* 0x000fc600078e00ff */
[----:B------:R-:W-:Y:S02]  /*5d60*/  LEA.HI R13, R13, R12, RZ, 0x3 ;  /* 0x0000000c0d0d7211 */ /* 0x000fe400078f18ff */
[----:B------:R-:W-:-:S03]  /*5d70*/  LOP3.LUT R12, R11, 0x38, RZ, 0xc0, !PT ;  /* 0x000000380b0c7812 */ /* 0x000fc600078ec0ff */
[----:B------:R-:W-:Y:S01]  /*5d80*/  IMAD.SHL.U32 R14, R13, 0x400, RZ ;  /* 0x000004000d0e7824 */ /* 0x000fe200078e00ff */
[----:B------:R-:W-:-:S04]  /*5d90*/  LOP3.LUT R13, R12, 0x1c0, R15, 0xf8, !PT ;  /* 0x000001c00c0d7812 */ /* 0x000fc800078ef80f */
[----:B------:R-:W-:Y:S02]  /*5da0*/  LOP3.LUT R14, R14, 0x7fffe000, RZ, 0xc0, !PT ;  /* 0x7fffe0000e0e7812 */ /* 0x000fe400078ec0ff */
[----:B------:R-:W-:-:S04]  /*5db0*/  LOP3.LUT R13, R13, R200, RZ, 0x3c, !PT ;  /* 0x000000c80d0d7212 */ /* 0x000fc800078e3cff */
[----:B------:R-:W-:Y:S01]  /*5dc0*/  IADD3 R14, R13, R14, R201 ;  /* 0x0000000e0d0e7210 */ /* 0x000fe20007ffe0c9 */
        /* <DEDUP_REMOVED lines=9> */
[----:B------:R-:W-:Y:S02]  /*5e60*/  SHF.R.U32.HI R148, RZ, 0x10, R41 ;  /* 0x00000010ff947819 */ /* 0x000fe40000011629 */
[----:B------:R-:W-:Y:S02]  /*5e70*/  SHF.R.U64 R144, R42, 0x10, R43 ;  /* 0x000000102a907819 */ /* 0x000fe4000000122b */
[----:B------:R-:W-:Y:S02]  /*5e80*/  PRMT R143, R138, 0x5410, R143 ;  /* 0x000054108a8f7816 */ /* 0x000fe4000000008f */
[----:B------:R-:W-:Y:S02]  /*5e90*/  SHF.R.U32.HI R142, RZ, 0x10, R43 ;  /* 0x00000010ff8e7819 */ /* 0x000fe4000001162b */
[----:B------:R-:W-:Y:S01]  /*5ea0*/  SHF.R.U64 R147, R44, 0x10, R45 ;  /* 0x000000102c937819 */ /* 0x000fe2000000122d */
[----:B------:R-:W-:Y:S01]  /*5eb0*/  IMAD.U32 R45, R73, 0x10000, RZ ;  /* 0x00010000492d7824 */ /* 0x000fe200078e00ff */
[----:B------:R-:W-:-:S02]  /*5ec0*/  PRMT R139, R139, 0x5410, R148 ;  /* 0x000054108b8b7816 */ /* 0x000fc40000000094 */
[----:B------:R-:W-:Y:S02]  /*5ed0*/  SHF.R.U32.HI R145, RZ, 0x10, R47 ;  /* 0x00000010ff917819 */ /* 0x000fe4000001162f */
[----:B------:R-:W-:Y:S01]  /*5ee0*/  PRMT R43, R109, 0x5432, R144 ;  /* 0x000054326d2b7816 */ /* 0x000fe20000000090 */
[----:B------:R-:W-:Y:S01]  /*5ef0*/  IMAD.U32 R144, R143, 0x10000, RZ ;  /* 0x000100008f907824 */ /* 0x000fe200078e00ff */
[----:B------:R-:W-:Y:S02]  /*5f00*/  PRMT R138, R137, 0x5410, R142 ;  /* 0x00005410898a7816 */ /* 0x000fe4000000008e */
[----:B------:R-:W-:Y:S01]  /*5f10*/  PRMT R142, R136, 0x5410, R147 ;  /* 0x00005410888e7816 */ /* 0x000fe20000000093 */
[----:B------:R-:W-:Y:S01]  /*5f20*/  IMAD.U32 R136, R139, 0x10000, RZ ;  /* 0x000100008b887824 */ /* 0x000fe200078e00ff */
[----:B------:R-:W-:Y:S01]  /*5f30*/  SHF.R.U64 R146, R46, 0x10, R47 ;  /* 0x000000102e927819 */ /* 0x000fe2000000122f */
[----:B--2---:R-:W-:Y:S01]  /*5f40*/  IMAD.U32 R46, R13, 0x10000, RZ ;  /* 0x000100000d2e7824 */ /* 0x004fe200078e00ff */
[----:B------:R-:W-:Y:S01]  /*5f50*/  PRMT R145, R134, 0x5410, R145 ;  /* 0x0000541086917816 */ /* 0x000fe20000000091 */
[----:B------:R-:W-:Y:S01]  /*5f60*/  FMUL.FTZ R147, R45, R144 ;  /* 0x000000902d937220 */ /* 0x000fe20000410000 */
[----:B------:R-:W-:Y:S01]  /*5f70*/  LOP3.LUT R137, R143, 0xffff0000, RZ, 0xc0, !PT ;  /* 0xffff00008f897812 */ /* 0x000fe200078ec0ff */
[-C--:B------:R-:W-:Y:S01]  /*5f80*/  FMUL.FTZ R143, R45, R136.reuse ;  /* 0x000000882d8f7220 */ /* 0x080fe20000410000 */
[----:B------:R-:W-:Y:S01]  /*5f90*/  LOP3.LUT R140, R73, 0xffff0000, RZ, 0xc0, !PT ;  /* 0xffff0000498c7812 */ /* 0x000fe200078ec0ff */
[----:B------:R-:W-:Y:S01]  /*5fa0*/  FFMA.FTZ R45, R46, R136, -R147 ;  /* 0x000000882e2d7223 */ /* 0x000fe20000010893 */
[----:B------:R-:W-:Y:S01]  /*5fb0*/  PRMT R135, R135, 0x5410, R146 ;  /* 0x0000541087877816 */ /* 0x000fe20000000092 */
[----:B------:R-:W-:Y:S01]  /*5fc0*/  IMAD.U32 R136, R138, 0x10000, RZ ;  /* 0x000100008a887824 */ /* 0x000fe200078e00ff */
[----:B------:R-:W-:Y:S01]  /*5fd0*/  LOP3.LUT R139, R139, 0xffff0000, RZ, 0xc0, !PT ;  /* 0xffff00008b8b7812 */ /* 0x000fe200078ec0ff */
[----:B------:R-:W-:Y:S01]  /*5fe0*/  FFMA.FTZ R46, R46, R144, R143 ;  /* 0x000000902e2e7223 */ /* 0x000fe2000001008f */
[----:B------:R-:W-:Y:S01]  /*5ff0*/  SHF.L.U32 R146, R145, 0x10, RZ ;  /* 0x0000001091927819 */ /* 0x000fe200000006ff */
[----:B------:R-:W-:Y:S01]  /*6000*/  FMUL.FTZ R147, R140, R137 ;  /* 0x000000898c937220 */ /* 0x000fe20000410000 */
[----:B------:R-:W-:Y:S01]  /*6010*/  SHF.R.U64 R150, R40, 0x10, R41 ;  /* 0x0000001028967819 */ /* 0x000fe20000001229 */
[-C--:B------:R-:W-:Y:S01]  /*6020*/  FMUL.FTZ R143, R140, R139.reuse ;  /* 0x0000008b8c8f7220 */ /* 0x080fe20000410000 */
[----:B------:R-:W-:Y:S01]  /*6030*/  LOP3.LUT R44, R13, 0xffff0000, RZ, 0xc0, !PT ;  /* 0xffff00000d2c7812 */ /* 0x000fe200078ec0ff */
[----:B------:R-:W-:Y:S01]  /*6040*/  FMUL.FTZ R140, R141, R146 ;  /* 0x000000928d8c7220 */ /* 0x000fe20000410000 */
[----:B------:R-:W-:Y:S01]  /*6050*/  IMAD.U32 R73, R15, 0x10000, RZ ;  /* 0x000100000f497824 */ /* 0x000fe200078e00ff */
[----:B------:R-:W-:Y:S01]  /*6060*/  LOP3.LUT R47, R75, 0xffff0000, RZ, 0xc0, !PT ;  /* 0xffff00004b2f7812 */ /* 0x000fe200078ec0ff */
[-C--:B------:R-:W-:Y:S01]  /*6070*/  FMUL.FTZ R141, R141, R136.reuse ;  /* 0x000000888d8d7220 */ /* 0x080fe20000410000 */
[----:B------:R-:W-:Y:S01]  /*6080*/  LOP3.LUT R145, R145, 0xffff0000, RZ, 0xc0, !PT ;  /* 0xffff000091917812 */ /* 0x000fe200078ec0ff */
[C---:B------:R-:W-:Y:S01]  /*6090*/  FFMA.FTZ R134, R44.reuse, R139, -R147 ;  /* 0x0000008b2c867223 */ /* 0x040fe20000010893 */
[----:B------:R-:W-:Y:S01]  /*60a0*/  PRMT R75, R111, 0x5432, R150 ;  /* 0x000054326f4b7816 */ /* 0x000fe20000000096 */
[----:B------:R-:W-:Y:S01]  /*60b0*/  FFMA.FTZ R137, R44, R137, R143 ;  /* 0x000000892c897223 */ /* 0x000fe2000001008f */
[----:B------:R-:W-:Y:S01]  /*60c0*/  LOP3.LUT R42, R15, 0xffff0000, RZ, 0xc0, !PT ;  /* 0xffff00000f2a7812 */ /* 0x000fe200078ec0ff */
[C---:B------:R-:W-:Y:S01]  /*60d0*/  FFMA.FTZ R44, R73.reuse, R136, -R140 ;  /* 0x00000088492c7223 */ /* 0x040fe2000001088c */
[----:B------:R-:W-:Y:S01]  /*60e0*/  LOP3.LUT R138, R138, 0xffff0000, RZ, 0xc0, !PT ;  /* 0xffff00008a8a7812 */ /* 0x000fe200078ec0ff */
[----:B------:R-:W-:Y:S01]  /*60f0*/  FFMA.FTZ R141, R73, R146, R141 ;  /* 0x00000092498d7223 */ /* 0x000fe2000001008d */
[----:B------:R-:W-:Y:S01]  /*6100*/  FMUL.FTZ R73, R47, R145 ;  /* 0x000000912f497220 */ /* 0x000fe20000410000 */
[----:B------:R-:W-:Y:S01]  /*6110*/  IMAD.U32 R41, R72, 0x10000, RZ ;  /* 0x0001000048297824 */ /* 0x000fe200078e00ff */
[----:B------:R-:W-:Y:S01]  /*6120*/  SHF.L.U32 R13, R12, 0x10, RZ ;  /* 0x000000100c0d7819 */ /* 0x000fe200000006ff */
[----:B------:R-:W-:-:S02]  /*6130*/  IMAD.U32 R140, R142, 0x10000, RZ ;  /* 0x000100008e8c7824 */ /* 0x000fc400078e00ff */
[-C--:B------:R-:W-:Y:S01]  /*6140*/  FMUL.FTZ R139, R47, R138.reuse ;  /* 0x0000008a2f8b7220 */ /* 0x080fe20000410000 */
[----:B------:R-:W-:Y:S02]  /*6150*/  IMAD.U32 R136, R75, 0x10000, RZ ;  /* 0x000100004b887824 */ /* 0x000fe400078e00ff */
[----:B------:R-:W-:Y:S01]  /*6160*/  FFMA.FTZ R143, R42, R138, -R73 ;  /* 0x0000008a2a8f7223 */ /* 0x000fe20000010849 */
[C---:B------:R-:W-:Y:S01]  /*6170*/  FMUL.FTZ R138, R41.reuse, R140 ;  /* 0x0000008c298a7220 */ /* 0x040fe20000410000 */
[----:B------:R-:W-:Y:S01]  /*6180*/  LOP3.LUT R72, R72, 0xffff0000, RZ, 0xc0, !PT ;  /* 0xffff000048487812 */ /* 0x000fe200078ec0ff */
[----:B------:R-:W-:Y:S01]  /*6190*/  FMUL.FTZ R41, R41, R136 ;  /* 0x0000008829297220 */ /* 0x000fe20000410000 */
[----:B------:R-:W-:Y:S01]  /*61a0*/  LOP3.LUT R47, R142, 0xffff0000, RZ, 0xc0, !PT ;  /* 0xffff00008e2f7812 */ /* 0x000fe200078ec0ff */
[C---:B------:R-:W-:Y:S01]  /*61b0*/  IMAD.U32 R15, R14.reuse, 0x10000, RZ ;  /* 0x000100000e0f7824 */ /* 0x040fe200078e00ff */
[----:B------:R-:W-:Y:S01]  /*61c0*/  LOP3.LUT R75, R75, 0xffff0000, RZ, 0xc0, !PT ;  /* 0xffff00004b4b7812 */ /* 0x000fe200078ec0ff */
[----:B------:R-:W-:Y:S01]  /*61d0*/  FFMA.FTZ R140, R13, R140, R41 ;  /* 0x0000008c0d8c7223 */ /* 0x000fe20000010029 */
[----:B------:R-:W-:Y:S01]  /*61e0*/  LOP3.LUT R40, R14, 0xffff0000, RZ, 0xc0, !PT ;  /* 0xffff00000e287812 */ /* 0x000fe200078ec0ff */
[----:B------:R-:W-:Y:S01]  /*61f0*/  IMAD.U32 R14, R74, 0x10000, RZ ;  /* 0x000100004a0e7824 */ /* 0x000fe200078e00ff */
[----:B------:R-:W-:Y:S01]  /*6200*/  LOP3.LUT R12, R12, 0xffff0000, RZ, 0xc0, !PT ;  /* 0xffff00000c0c7812 */ /* 0x000fe200078ec0ff */
[----:B------:R-:W-:Y:S01]  /*6210*/  FFMA.FTZ R42, R42, R145, R139 ;  /* 0x000000912a2a7223 */ /* 0x000fe2000001008b */
[C---:B------:R-:W-:Y:S01]  /*6220*/  IMAD.U32 R41, R135.reuse, 0x10000, RZ ;  /* 0x0001000087297824 */ /* 0x040fe200078e00ff */
[----:B------:R-:W-:Y:S01]  /*6230*/  LOP3.LUT R74, R74, 0xffff0000, RZ, 0xc0, !PT ;  /* 0xffff00004a4a7812 */ /* 0x000fe200078ec0ff */
[C---:B------:R-:W-:Y:S01]  /*6240*/  FMUL.FTZ R73, R72.reuse, R47 ;  /* 0x0000002f48497220 */ /* 0x040fe20000410000 */
[----:B------:R-:W-:Y:S01]  /*6250*/  FMUL.FTZ R139, R72, R75 ;  /* 0x0000004b488b7220 */ /* 0x000fe20000410000 */
[----:B------:R-:W-:Y:S01]  /*6260*/  LOP3.LUT R135, R135, 0xffff0000, RZ, 0xc0, !PT ;  /* 0xffff000087877812 */ /* 0x000fe200078ec0ff */
[----:B------:R-:W-:Y:S01]  /*6270*/  FFMA.FTZ R138, R13, R136, -R138 ;  /* 0x000000880d8a7223 */ /* 0x000fe2000001088a */
[----:B------:R-:W-:-:S02]  /*6280*/  IMAD.U32 R13, R43, 0x10000, RZ ;  /* 0x000100002b0d7824 */ /* 0x000fc400078e00ff */
[C---:B------:R-:W-:Y:S01]  /*6290*/  FFMA.FTZ R73, R12.reuse, R75, -R73 ;  /* 0x0000004b0c497223 */ /* 0x040fe20000010849 */
[----:B------:R-:W-:Y:S01]  /*62a0*/  LOP3.LUT R43, R43, 0xffff0000, RZ, 0xc0, !PT ;  /* 0xffff00002b2b7812 */ /* 0x000fe200078ec0ff */
[----:B------:R-:W-:Y:S01]  /*62b0*/  FFMA.FTZ R139, R12, R47, R139 ;  /* 0x0000002f0c8b7223 */ /* 0x000fe2000001008b */
[----:B------:R-:W-:Y:S01]  /*62c0*/  FMUL.FTZ R12, R14, R41 ;  /* 0x000000290e0c7220 */ /* 0x000fe20000410000 */
[----:B------:R-:W-:Y:S01]  /*62d0*/  FMUL.FTZ R47, R74, R135 ;  /* 0x000000874a2f7220 */ /* 0x000fe20000410000 */
        /* <DEDUP_REMOVED lines=11> */
[----:B------:R-:W-:Y:S01]  /*6390*/  IMAD.MOV.U32 R12, RZ, RZ, R138 ;  /* 0x000000ffff0c7224 */ /* 0x000fe200078e008a */
[----:B------:R-:W-:Y:S01]  /*63a0*/  F2FP.BF16.F32.PACK_AB R13, R134, R45 ;  /* 0x0000002d860d723e */ /* 0x000fe200000010ff */
[----:B------:R-:W-:Y:S01]  /*63b0*/  IMAD.MOV.U32 R14, RZ, RZ, R40 ;  /* 0x000000ffff0e7224 */ /* 0x000fe200078e0028 */
[----:B------:R-:W-:Y:S02]  /*63c0*/  F2FP.BF16.F32.PACK_AB R15, R143, R44 ;  /* 0x0000002c8f0f723e */ /* 0x000fe400000010ff */
[----:B------:R-:W-:-:S02]  /*63d0*/  F2FP.BF16.F32.PACK_AB R75, R42, R141 ;  /* 0x0000008d2a4b723e */ /* 0x000fc400000010ff */
[----:B------:R-:W-:-:S07]  /*63e0*/  F2FP.BF16.F32.PACK_AB R72, R139, R140 ;  /* 0x0000008c8b48723e */ /* 0x000fce00000010ff */
.L_x_7014:
[----:B------:R-:W-:Y:S05]  /*63f0*/  BSYNC B2 ;  /* 0x0000000000027941 */ /* 0x000fea0003800000 */
.L_x_7013:
[----:B------:R-:W-:Y:S01]  /*6400*/  ISETP.GE.AND P4, PT, R11, R108, PT ;  /* 0x0000006c0b00720c */ /* 0x000fe20003f86270 */
[----:B--2---:R4:W-:-:S12]  /*6410*/  ST.E.128 desc[UR42][R102.64], R12 ;  /* 0x0000000c66007985 */ /* 0x0049d8000c101d2a */
[----:B------:R-:W-:-:S05]  /*6420*/  @!P4 IMAD.WIDE R104, R11, 0x2, R104 ;  /* 0x000000020b68c825 */ /* 0x000fca00078e0268 */
[----:B---3--:R4:W-:Y:S02]  /*6430*/  @!P4 ST.E.128 desc[UR42][R104.64], R72 ;  /* 0x000000486800c985 */ /* 0x0089e4000c101d2a */
.L_x_7012:
[----:B------:R-:W-:Y:S05]  /*6440*/  BSYNC B1 ;  /* 0x0000000000017941 */ /* 0x000fea0003800000 */
.L_x_7011:
[----:B------:R-:W-:-:S03]  /*6450*/  UMOV UR4, 0xffffffff ;  /* 0xffffffff00047882 */ /* 0x000fc60000000000 */
[----:B------:R-:W-:Y:S05]  /*6460*/  BRA.DIV UR4, `(.L_x_7015) ;  /* 0x0000016e04d47947 */ /* 0x000fea000b800000 */
[----:B------:R0:W0:Y:S04]  /*6470*/  SHFL.IDX PT, R47, R106, 0x1, 0x181f ;  /* 0x00381f006a2f7f89 */ /* 0x00002800000e0000 */
[----:B------:R0:W0:Y:S02]  /*6480*/  SHFL.IDX PT, R46, R107, 0x1, 0x181f ;  /* 0x00381f006b2e7f89 */ /* 0x00002400000e0000 */
.L_x_7300:
[----:B------:R-:W-:Y:S01]  /*6490*/  IADD3 R11, R153, 0x20, RZ ;  /* 0x00000020990b7810 */ /* 0x000fe20007ffe0ff */
[----:B------:R-:W-:Y:S03]  /*64a0*/  BSSY B1, `(.L_x_7016) ;  /* 0x000007a000017945 */ /* 0x000fe60003800000 */
[----:B------:R-:W-:-:S13]  /*64b0*/  ISETP.GE.OR P4, PT, R11, R96, P1 ;  /* 0x000000600b00720c */ /* 0x000fda0000f86670 */
[----:B------:R-:W-:Y:S05]  /*64c0*/  @P4 BRA `(.L_x_7017) ;  /* 0x0000000400dc4947 */ /* 0x000fea0003800000 */
[----:B------:R-:W-:Y:S01]  /*64d0*/  SEL R11, R37, R110, !P0 ;  /* 0x0000006e250b7207 */ /* 0x000fe20004000000 */
[----:B------:R-:W-:Y:S01]  /*64e0*/  BSSY B2, `(.L_x_7018) ;  /* 0x0000071000027945 */ /* 0x000fe20003800000 */
[----:B----4-:R-:W-:Y:S02]  /*64f0*/  SHF.R.U32.HI R14, RZ, 0x3, R193 ;  /* 0x00000003ff0e7819 */ /* 0x010fe400000116c1 */
[----:B------:R-:W-:Y:S02]  /*6500*/  SHF.R.S32.HI R12, RZ, 0x1f, R11 ;  /* 0x0000001fff0c7819 */ /* 0x000fe4000001140b */
[C---:B0-----:R-:W-:Y:S02]  /*6510*/  LEA R44, P4, R77.reuse, R46, 0x1 ;  /* 0x0000002e4d2c7211 */ /* 0x041fe400078808ff */
[----:B------:R-:W-:Y:S02]  /*6520*/  LEA.HI R12, R12, R11, RZ, 0x4 ;  /* 0x0000000b0c0c7211 */ /* 0x000fe400078f20ff */
[----:B------:R-:W-:-:S02]  /*6530*/  LEA.HI.X R45, R77, R47, R89, 0x1, P4 ;  /* 0x0000002f4d2d7211 */ /* 0x000fc400020f0c59 */
[----:B------:R-:W-:-:S04]  /*6540*/  LEA.HI.SX32 R12, R12, R79, 0x1c ;  /* 0x0000004f0c0c7211 */ /* 0x000fc800078fe2ff */
[----:B------:R-:W-:Y:S01]  /*6550*/  SHF.R.S32.HI R13, RZ, 0x1f, R12 ;  /* 0x0000001fff0d7819 */ /* 0x000fe2000001140c */
[----:B------:R-:W-:-:S03]  /*6560*/  IMAD.SHL.U32 R11, R12, 0x8, RZ ;  /* 0x000000080c0b7824 */ /* 0x000fc600078e00ff */
[----:B------:R-:W-:Y:S02]  /*6570*/  LEA.HI R13, R13, R12, RZ, 0x3 ;  /* 0x0000000c0d0d7211 */ /* 0x000fe400078f18ff */
[----:B------:R-:W-:-:S03]  /*6580*/  LOP3.LUT R12, R193, 0x38, R11, 0xf8, !PT ;  /* 0x00000038c10c7812 */ /* 0x000fc600078ef80b */
[----:B------:R-:W-:Y:S01]  /*6590*/  IMAD.SHL.U32 R13, R13, 0x400, RZ ;  /* 0x000004000d0d7824 */ /* 0x000fe200078e00ff */
[----:B------:R-:W-:-:S04]  /*65a0*/  LOP3.LUT R12, R12, R14, RZ, 0x3c, !PT ;  /* 0x0000000e0c0c7212 */ /* 0x000fc800078e3cff */
[----:B------:R-:W-:-:S04]  /*65b0*/  LOP3.LUT R13, R13, 0x7fffe000, RZ, 0xc0, !PT ;  /* 0x7fffe0000d0d7812 */ /* 0x000fc800078ec0ff */
[----:B------:R-:W-:Y:S01]  /*65c0*/  IADD3 R12, R12, R13, R199 ;  /* 0x0000000d0c0c7210 */ /* 0x000fe20007ffe0c7 */
[----:B------:R-:W-:-:S04]  /*65d0*/  IMAD R13, R155, 0x4000, R4 ;  /* 0x000040009b0d7824 */ /* 0x000fc800078e0204 */
[----:B------:R-:W-:Y:S02]  /*65e0*/  IMAD R15, R155, 0x4000, R12 ;  /* 0x000040009b0f7824 */ /* 0x000fe400078e020c */
[--C-:B------:R-:W-:Y:S02]  /*65f0*/  IMAD R13, R13, 0x2, R156.reuse ;  /* 0x000000020d0d7824 */ /* 0x100fe400078e029c */
[----:B------:R-:W-:-:S04]  /*6600*/  IMAD R40, R15, 0x2, R156 ;  /* 0x000000020f287824 */ /* 0x000fc800078e029c */
[----:B------:R-:W0:Y:S04]  /*6610*/  LDS.128 R12, [R13+0x18400] ;  /* 0x018400000d0c7984 */ /* 0x000e280000000c00 */
[----:B------:R-:W4:Y:S01]  /*6620*/  LDS.128 R40, [R40+0x18400] ;  /* 0x0184000028287984 */ /* 0x000f220000000c00 */
[----:B------:R-:W-:Y:S05]  /*6630*/  @P3 BRA `(.L_x_7019) ;  /* 0x00000004006c3947 */ /* 0x000fea0003800000 */
[----:B--2---:R-:W-:Y:S02]  /*6640*/  SHF.R.U32.HI R105, RZ, 0x10, R49 ;  /* 0x00000010ff697819 */ /* 0x004fe40000011631 */
[--C-:B------:R-:W-:Y:S02]  /*6650*/  SHF.R.U32.HI R73, RZ, 0x10, R53.reuse ;  /* 0x00000010ff497819 */ /* 0x100fe40000011635 */
[----:B------:R-:W-:Y:S01]  /*6660*/  SHF.R.U64 R72, R52, 0x10, R53 ;  /* 0x0000001034487819 */ /* 0x000fe20000001235 */
[----:B0-----:R-:W-:Y:S01]  /*6670*/  IMAD.U32 R52, R15, 0x10000, RZ ;  /* 0x000100000f347824 */ /* 0x001fe200078e00ff */
[----:B------:R-:W-:Y:S02]  /*6680*/  PRMT R132, R132, 0x5410, R105 ;  /* 0x0000541084847816 */ /* 0x000fe40000000069 */
[----:B------:R-:W-:Y:S02]  /*6690*/  PRMT R130, R130, 0x5410, R73 ;  /* 0x0000541082827816 */ /* 0x000fe40000000049 */
[----:B------:R-:W-:-:S02]  /*66a0*/  SHF.R.U32.HI R75, RZ, 0x10, R51 ;  /* 0x00000010ff4b7819 */ /* 0x000fc40000011633 */
[----:B------:R-:W-:Y:S01]  /*66b0*/  SHF.R.U32.HI R103, RZ, 0x10, R55 ;  /* 0x00000010ff677819 */ /* 0x000fe20000011637 */
[----:B------:R-:W-:Y:S01]  /*66c0*/  IMAD.U32 R73, R130, 0x10000, RZ ;  /* 0x0001000082497824 */ /* 0x000fe200078e00ff */
[----:B----4-:R-:W-:Y:S02]  /*66d0*/  SHF.L.U32 R53, R41, 0x10, RZ ;  /* 0x0000001029357819 */ /* 0x010fe400000006ff */
[----:B------:R-:W-:Y:S01]  /*66e0*/  PRMT R129, R129, 0x5410, R72 ;  /* 0x0000541081817816 */ /* 0x000fe20000000048 */
[----:B------:R-:W-:Y:S01]  /*66f0*/  IMAD.U32 R72, R132, 0x10000, RZ ;  /* 0x0001000084487824 */ /* 0x000fe200078e00ff */
[----:B------:R-:W-:Y:S01]  /*6700*/  SHF.R.U64 R102, R50, 0x10, R51 ;  /* 0x0000001032667819 */ /* 0x000fe20000001233 */
[----:B------:R-:W-:Y:S01]  /*6710*/  IMAD.U32 R50, R13, 0x10000, RZ ;  /* 0x000100000d327824 */ /* 0x000fe200078e00ff */
[----:B------:R-:W-:Y:S01]  /*6720*/  PRMT R126, R126, 0x5410, R75 ;  /* 0x000054107e7e7816 */ /* 0x000fe2000000004b */
[CC--:B------:R-:W-:Y:S01]  /*6730*/  FMUL.FTZ R75, R53.reuse, R73.reuse ;  /* 0x00000049354b7220 */ /* 0x0c0fe20000410000 */
[----:B------:R-:W-:Y:S01]  /*6740*/  PRMT R128, R128, 0x5410, R103 ;  /* 0x0000541080807816 */ /* 0x000fe20000000067 */
[-C--:B------:R-:W-:Y:S01]  /*6750*/  FMUL.FTZ R103, R53, R72.reuse ;  /* 0x0000004835677220 */ /* 0x080fe20000410000 */
[----:B------:R-:W-:Y:S01]  /*6760*/  SHF.R.U64 R74, R54, 0x10, R55 ;  /* 0x00000010364a7819 */ /* 0x000fe20000001237 */
[C---:B------:R-:W-:Y:S01]  /*6770*/  FFMA.FTZ R75, R50.reuse, R72, -R75 ;  /* 0x00000048324b7223 */ /* 0x040fe2000001084b */
[----:B------:R-:W-:Y:S01]  /*6780*/  LOP3.LUT R54, R41, 0xffff0000, RZ, 0xc0, !PT ;  /* 0xffff000029367812 */ /* 0x000fe200078ec0ff */
[----:B------:R-:W-:Y:S01]  /*6790*/  FFMA.FTZ R103, R50, R73, R103 ;  /* 0x0000004932677223 */ /* 0x000fe20000010067 */
[----:B------:R-:W-:Y:S01]  /*67a0*/  LOP3.LUT R130, R130, 0xffff0000, RZ, 0xc0, !PT ;  /* 0xffff000082827812 */ /* 0x000fe200078ec0ff */
[----:B------:R-:W-:Y:S01]  /*67b0*/  IMAD.U32 R55, R43, 0x10000, RZ ;  /* 0x000100002b377824 */ /* 0x000fe200078e00ff */
[----:B------:R-:W-:Y:S01]  /*67c0*/  SHF.L.U32 R50, R126, 0x10, RZ ;  /* 0x000000107e327819 */ /* 0x000fe200000006ff */
[----:B------:R-:W-:Y:S01]  /*67d0*/  IMAD.U32 R53, R128, 0x10000, RZ ;  /* 0x0001000080357824 */ /* 0x000fe200078e00ff */
[----:B------:R-:W-:Y:S01]  /*67e0*/  LOP3.LUT R132, R132, 0xffff0000, RZ, 0xc0, !PT ;  /* 0xffff000084847812 */ /* 0x000fe200078ec0ff */
[----:B------:R-:W-:Y:S01]  /*67f0*/  FMUL.FTZ R72, R54, R130 ;  /* 0x0000008236487220 */ /* 0x000fe20000410000 */
[----:B---3--:R-:W-:Y:S01]  /*6800*/  SHF.R.U64 R104, R48, 0x10, R49 ;  /* 0x0000001030687819 */ /* 0x008fe20000001231 */
[-C--:B------:R-:W-:Y:S01]  /*6810*/  FMUL.FTZ R73, R55, R53.reuse ;  /* 0x0000003537497220 */ /* 0x080fe20000410000 */
[----:B------:R-:W-:Y:S01]  /*6820*/  PRMT R127, R127, 0x5410, R74 ;  /* 0x000054107f7f7816 */ /* 0x000fe2000000004a */
[----:B------:R-:W-:Y:S01]  /*6830*/  FMUL.FTZ R74, R55, R50 ;  /* 0x00000032374a7220 */ /* 0x000fe20000410000 */
[----:B------:R-:W-:Y:S01]  /*6840*/  LOP3.LUT R51, R13, 0xffff0000, RZ, 0xc0, !PT ;  /* 0xffff00000d337812 */ /* 0x000fe200078ec0ff */
[----:B------:R-:W-:Y:S01]  /*6850*/  FMUL.FTZ R54, R54, R132 ;  /* 0x0000008436367220 */ /* 0x000fe20000410000 */
[----:B------:R-:W-:Y:S01]  /*6860*/  LOP3.LUT R43, R43, 0xffff0000, RZ, 0xc0, !PT ;  /* 0xffff00002b2b7812 */ /* 0x000fe200078ec0ff */
[----:B------:R-:W-:Y:S01]  /*6870*/  FFMA.FTZ R73, R52, R50, -R73 ;  /* 0x0000003234497223 */ /* 0x000fe20000010849 */
[----:B------:R-:W-:Y:S01]  /*6880*/  LOP3.LUT R128, R128, 0xffff0000, RZ, 0xc0, !PT ;  /* 0xffff000080807812 */ /* 0x000fe200078ec0ff */
[----:B------:R-:W-:Y:S01]  /*6890*/  FFMA.FTZ R74, R52, R53, R74 ;  /* 0x00000035344a7223 */ /* 0x000fe2000001004a */
[----:B------:R-:W-:Y:S01]  /*68a0*/  PRMT R133, R133, 0x5410, R104 ;  /* 0x0000541085857816 */ /* 0x000fe20000000068 */
[C---:B------:R-:W-:Y:S01]  /*68b0*/  FFMA.FTZ R72, R51.reuse, R132, -R72 ;  /* 0x0000008433487223 */ /* 0x040fe20000010848 */
[----:B------:R-:W-:Y:S01]  /*68c0*/  LOP3.LUT R126, R126, 0xffff0000, RZ, 0xc0, !PT ;  /* 0xffff00007e7e7812 */ /* 0x000fe200078ec0ff */
[----:B------:R-:W-:Y:S01]  /*68d0*/  FFMA.FTZ R130, R51, R130, R54 ;  /* 0x0000008233827223 */ /* 0x000fe20000010036 */
[----:B------:R-:W-:Y:S01]  /*68e0*/  LOP3.LUT R49, R15, 0xffff0000, RZ, 0xc0, !PT ;  /* 0xffff00000f317812 */ /* 0x000fe200078ec0ff */
[----:B------:R-:W-:Y:S01]  /*68f0*/  FMUL.FTZ R52, R43, R128 ;  /* 0x000000802b347220 */ /* 0x000fe20000410000 */
[----:B------:R-:W-:-:S02]  /*6900*/  IMAD.U32 R41, R40, 0x10000, RZ ;  /* 0x0001000028297824 */ /* 0x000fc400078e00ff */
[-C--:B------:R-:W-:Y:S01]  /*6910*/  FMUL.FTZ R54, R43, R126.reuse ;  /* 0x0000007e2b367220 */ /* 0x080fe20000410000 */
[----:B------:R-:W-:Y:S01]  /*6920*/  IMAD.U32 R50, R133, 0x10000, RZ ;  /* 0x0001000085327824 */ /* 0x000fe200078e00ff */
[----:B------:R-:W-:Y:S01]  /*6930*/  LOP3.LUT R40, R40, 0xffff0000, RZ, 0xc0, !PT ;  /* 0xffff000028287812 */ /* 0x000fe200078ec0ff */
[----:B------:R-:W-:Y:S02]  /*6940*/  IMAD.U32 R51, R129, 0x10000, RZ ;  /* 0x0001000081337824 */ /* 0x000fe400078e00ff */
[----:B------:R-:W-:Y:S01]  /*6950*/  FFMA.FTZ R126, R49, R126, -R52 ;  /* 0x0000007e317e7223 */ /* 0x000fe20000010834 */
[----:B------:R-:W-:Y:S01]  /*6960*/  LOP3.LUT R129, R129, 0xffff0000, RZ, 0xc0, !PT ;  /* 0xffff000081817812 */ /* 0x000fe200078ec0ff */
[C---:B------:R-:W-:Y:S01]  /*6970*/  IMAD.U32 R48, R12.reuse, 0x10000, RZ ;  /* 0x000100000c307824 */ /* 0x040fe200078e00ff */
[----:B------:R-:W-:Y:S01]  /*6980*/  LOP3.LUT R133, R133, 0xffff0000, RZ, 0xc0, !PT ;  /* 0xffff000085857812 */ /* 0x000fe200078ec0ff */
[C---:B------:R-:W-:Y:S01]  /*6990*/  FMUL.FTZ R43, R41.reuse, R51 ;  /* 0x00000033292b7220 */ /* 0x040fe20000410000 */
[----:B------:R-:W-:Y:S01]  /*69a0*/  FMUL.FTZ R52, R41, R50 ;  /* 0x0000003229347220 */ /* 0x000fe20000410000 */
[----:B------:R-:W-:Y:S01]  /*69b0*/  PRMT R131, R131, 0x5410, R102 ;  /* 0x0000541083837816 */ /* 0x000fe20000000066 */
[----:B------:R-:W-:Y:S01]  /*69c0*/  FFMA.FTZ R53, R49, R128, R54 ;  /* 0x0000008031357223 */ /* 0x000fe20000010036 */
        /* <DEDUP_REMOVED lines=10> */
[----:B------:R-:W-:Y:S01]  /*6a70*/  FFMA.FTZ R54, R13, R133, -R54 ;  /* 0x000000850d367223 */ /* 0x000fe20000010836 */
[----:B------:R-:W-:Y:S01]  /*6a80*/  LOP3.LUT R131, R131, 0xffff0000, RZ, 0xc0, !PT ;  /* 0xffff000083837812 */ /* 0x000fe200078ec0ff */
[C---:B------:R-:W-:Y:S02]  /*6a90*/  IMAD.U32 R12, R14.reuse, 0x10000, RZ ;  /* 0x000100000e0c7824 */ /* 0x040fe400078e00ff */
        /* <DEDUP_REMOVED lines=8> */
[----:B------:R-:W-:Y:S01]  /*6b20*/  FFMA.FTZ R12, R14, R131, -R15 ;  /* 0x000000830e0c7223 */ /* 0x000fe2000001080f */
[----:B------:R-:W-:Y:S01]  /*6b30*/  F2FP.BF16.F32.PACK_AB R43, R54, R43 ;  /* 0x0000002b362b723e */ /* 0x000fe200000010ff */
        /* <DEDUP_REMOVED lines=10> */
[----:B------:R-:W-:-:S07]  /*6be0*/  F2FP.BF16.F32.PACK_AB R42, R127, R48 ;  /* 0x000000307f2a723e */ /* 0x000fce00000010ff */
.L_x_7019:
[----:B------:R-:W-:Y:S05]  /*6bf0*/  BSYNC B2 ;  /* 0x0000000000027941 */ /* 0x000fea0003800000 */
.L_x_7018:
[----:B------:R-:W-:Y:S01]  /*6c00*/  ISETP.GE.AND P4, PT, R11, R108, PT ;  /* 0x0000006c0b00720c */ /* 0x000fe20003f86270 */
[----:B0-----:R0:W-:-:S12]  /*6c10*/  ST.E.128 desc[UR42][R44.64], R12 ;  /* 0x0000000c2c007985 */ /* 0x0011d8000c101d2a */
[----:B------:R-:W-:-:S05]  /*6c20*/  @!P4 IMAD.WIDE R46, R11, 0x2, R46 ;  /* 0x000000020b2ec825 */ /* 0x000fca00078e022e */
[----:B----4-:R0:W-:Y:S02]  /*6c30*/  @!P4 ST.E.128 desc[UR42][R46.64], R40 ;  /* 0x000000282e00c985 */ /* 0x0101e4000c101d2a */
.L_x_7017:
[----:B------:R-:W-:Y:S05]  /*6c40*/  BSYNC B1 ;  /* 0x0000000000017941 */ /* 0x000fea0003800000 */
.L_x_7016:
[----:B------:R-:W-:-:S03]  /*6c50*/  UMOV UR4, 0xffffffff ;  /* 0xffffffff00047882 */ /* 0x000fc60000000000 */
[----:B------:R-:W-:Y:S05]  /*6c60*/  BRA.DIV UR4, `(.L_x_7020) ;  /* 0x0000016a04207947 */ /* 0x000fea000b800000 */
[----:B0-----:R0:W0:Y:S04]  /*6c70*/  SHFL.IDX PT, R47, R106, 0x2, 0x181f ;  /* 0x00581f006a2f7f89 */ /* 0x00102800000e0000 */
[----:B------:R0:W0:Y:S02]  /*6c80*/  SHFL.IDX PT, R46, R107, 0x2, 0x181f ;  /* 0x00581f006b2e7f89 */ /* 0x00002400000e0000 */
.L_x_7304:
[----:B------:R-:W-:Y:S01]  /*6c90*/  VIADD R11, R153, 0x40 ;  /* 0x00000040990b7836 */ /* 0x000fe20000000000 */
[----:B------:R-:W-:Y:S04]  /*6ca0*/  BSSY B1, `(.L_x_7021) ;  /* 0x0000079000017945 */ /* 0x000fe80003800000 */
        /* <DEDUP_REMOVED lines=10> */
[----:B------:R-:W-:Y:S02]  /*6d50*/  SHF.R.S32.HI R13, RZ, 0x1f, R12 ;  /* 0x0000001fff0d7819 */ /* 0x000fe4000001140c */
[----:B------:R-:W-:Y:S02]  /*6d60*/  SHF.L.U32 R11, R12, 0x3, RZ ;  /* 0x000000030c0b7819 */ /* 0x000fe400000006ff */
        /* <DEDUP_REMOVED lines=13> */
[----:B------:R-:W-:Y:S01]  /*6e40*/  SHF.R.U64 R73, R60, 0x10, R61 ;  /* 0x000000103c497819 */ /* 0x000fe2000000123d */
[----:B----4-:R-:W-:Y:S01]  /*6e50*/  IMAD.U32 R52, R41, 0x10000, RZ ;  /* 0x0001000029347824 */ /* 0x010fe200078e00ff */
[----:B------:R-:W-:Y:S01]  /*6e60*/  SHF.R.U64 R75, R56, 0x10, R57 ;  /* 0x00000010384b7819 */ /* 0x000fe20000001239 */
[----:B0-----:R-:W-:Y:S01]  /*6e70*/  IMAD.U32 R49, R13, 0x10000, RZ ;  /* 0x000100000d317824 */ /* 0x001fe200078e00ff */
[----:B------:R-:W-:Y:S01]  /*6e80*/  SHF.R.U32.HI R60, RZ, 0x10, R61 ;  /* 0x00000010ff3c7819 */ /* 0x000fe2000001163d */
[----:B------:R-:W-:Y:S01]  /*6e90*/  IMAD.U32 R54, R43, 0x10000, RZ ;  /* 0x000100002b367824 */ /* 0x000fe200078e00ff */
[----:B------:R-:W-:Y:S02]  /*6ea0*/  SHF.R.U32.HI R56, RZ, 0x10, R57 ;  /* 0x00000010ff387819 */ /* 0x000fe40000011639 */
[----:B------:R-:W-:Y:S02]  /*6eb0*/  SHF.R.U64 R57, R58, 0x10, R59 ;  /* 0x000000103a397819 */ /* 0x000fe4000000123b */
[----:B------:R-:W-:-:S02]  /*6ec0*/  PRMT R125, R125, 0x5410, R60 ;  /* 0x000054107d7d7816 */ /* 0x000fc4000000003c */
[----:B------:R-:W-:Y:S02]  /*6ed0*/  PRMT R121, R121, 0x5410, R56 ;  /* 0x0000541079797816 */ /* 0x000fe40000000038 */
[----:B------:R-:W-:Y:S02]  /*6ee0*/  SHF.R.U32.HI R58, RZ, 0x10, R59 ;  /* 0x00000010ff3a7819 */ /* 0x000fe4000001163b */
[----:B------:R-:W-:Y:S01]  /*6ef0*/  PRMT R118, R118, 0x5410, R57 ;  /* 0x0000541076767816 */ /* 0x000fe20000000039 */
[----:B------:R-:W-:Y:S01]  /*6f00*/  IMAD.U32 R57, R125, 0x10000, RZ ;  /* 0x000100007d397824 */ /* 0x000fe200078e00ff */
[--C-:B------:R-:W-:Y:S01]  /*6f10*/  SHF.R.U64 R59, R62, 0x10, R63.reuse ;  /* 0x000000103e3b7819 */ /* 0x100fe2000000123f */
[----:B------:R-:W-:Y:S01]  /*6f20*/  IMAD.U32 R56, R121, 0x10000, RZ ;  /* 0x0001000079387824 */ /* 0x000fe200078e00ff */
[----:B------:R-:W-:Y:S02]  /*6f30*/  SHF.R.U32.HI R62, RZ, 0x10, R63 ;  /* 0x00000010ff3e7819 */ /* 0x000fe4000001163f */
[----:B------:R-:W-:Y:S01]  /*6f40*/  PRMT R119, R119, 0x5410, R58 ;  /* 0x0000541077777816 */ /* 0x000fe2000000003a */
[CC--:B------:R-:W-:Y:S01]  /*6f50*/  FMUL.FTZ R58, R52.reuse, R57.reuse ;  /* 0x00000039343a7220 */ /* 0x0c0fe20000410000 */
[----:B------:R-:W-:Y:S01]  /*6f60*/  LOP3.LUT R53, R41, 0xffff0000, RZ, 0xc0, !PT ;  /* 0xffff000029357812 */ /* 0x000fe200078ec0ff */
[-C--:B------:R-:W-:Y:S01]  /*6f70*/  FMUL.FTZ R52, R52, R56.reuse ;  /* 0x0000003834347220 */ /* 0x080fe20000410000 */
[----:B------:R-:W-:Y:S01]  /*6f80*/  PRMT R123, R123, 0x5410, R62 ;  /* 0x000054107b7b7816 */ /* 0x000fe2000000003e */
[----:B------:R-:W-:Y:S01]  /*6f90*/  FFMA.FTZ R58, R49, R56, -R58 ;  /* 0x00000038313a7223 */ /* 0x000fe2000001083a */
[----:B------:R-:W-:Y:S01]  /*6fa0*/  LOP3.LUT R125, R125, 0xffff0000, RZ, 0xc0, !PT ;  /* 0xffff00007d7d7812 */ /* 0x000fe200078ec0ff */
[----:B------:R-:W-:Y:S01]  /*6fb0*/  FFMA.FTZ R57, R49, R57, R52 ;  /* 0x0000003931397223 */ /* 0x000fe20000010034 */
[----:B------:R-:W-:Y:S01]  /*6fc0*/  LOP3.LUT R121, R121, 0xffff0000, RZ, 0xc0, !PT ;  /* 0xffff000079797812 */ /* 0x000fe200078ec0ff */
[----:B------:R-:W-:Y:S01]  /*6fd0*/  IMAD.U32 R49, R119, 0x10000, RZ ;  /* 0x0001000077317824 */ /* 0x000fe200078e00ff */
[----:B------:R-:W-:Y:S01]  /*6fe0*/  PRMT R122, R122, 0x5410, R59 ;  /* 0x000054107a7a7816 */ /* 0x000fe2000000003b */
[----:B------:R-:W-:Y:S01]  /*6ff0*/  IMAD.U32 R59, R123, 0x10000, RZ ;  /* 0x000100007b3b7824 */ /* 0x000fe200078e00ff */
[----:B------:R-:W-:Y:S01]  /*7000*/  LOP3.LUT R50, R13, 0xffff0000, RZ, 0xc0, !PT ;  /* 0xffff00000d327812 */ /* 0x000fe200078ec0ff */
[C---:B------:R-:W-:Y:S01]  /*7010*/  FMUL.FTZ R61, R53.reuse, R125 ;  /* 0x0000007d353d7220 */ /* 0x040fe20000410000 */
[----:B------:R-:W-:Y:S01]  /*7020*/  FMUL.FTZ R53, R53, R121 ;  /* 0x0000007935357220 */ /* 0x000fe20000410000 */
[----:B------:R-:W-:Y:S01]  /*7030*/  SHF.L.U32 R41, R40, 0x10, RZ ;  /* 0x0000001028297819 */ /* 0x000fe200000006ff */
[----:B------:R-:W-:Y:S01]  /*7040*/  FMUL.FTZ R63, R54, R59 ;  /* 0x0000003b363f7220 */ /* 0x000fe20000410000 */
[----:B------:R-:W-:Y:S01]  /*7050*/  LOP3.LUT R51, R40, 0xffff0000, RZ, 0xc0, !PT ;  /* 0xffff000028337812 */ /* 0x000fe200078ec0ff */
[----:B------:R-:W-:Y:S01]  /*7060*/  FMUL.FTZ R52, R54, R49 ;  /* 0x0000003136347220 */ /* 0x000fe20000410000 */
[----:B------:R-:W-:Y:S01]  /*7070*/  LOP3.LUT R55, R43, 0xffff0000, RZ, 0xc0, !PT ;  /* 0xffff00002b377812 */ /* 0x000fe200078ec0ff */
[----:B------:R-:W-:Y:S01]  /*7080*/  IMAD.U32 R40, R15, 0x10000, RZ ;  /* 0x000100000f287824 */ /* 0x000fe200078e00ff */
[----:B------:R-:W-:Y:S01]  /*7090*/  LOP3.LUT R56, R123, 0xffff0000, RZ, 0xc0, !PT ;  /* 0xffff00007b387812 */ /* 0x000fe200078ec0ff */
[----:B------:R-:W-:Y:S01]  /*70a0*/  FFMA.FTZ R61, R50, R121, -R61 ;  /* 0x00000079323d7223 */ /* 0x000fe2000001083d */
[----:B------:R-:W-:Y:S01]  /*70b0*/  PRMT R124, R124, 0x5410, R73 ;  /* 0x000054107c7c7816 */ /* 0x000fe20000000049 */
[----:B------:R-:W-:Y:S01]  /*70c0*/  FFMA.FTZ R54, R50, R125, R53 ;  /* 0x0000007d32367223 */ /* 0x000fe20000010035 */
[----:B------:R-:W-:Y:S01]  /*70d0*/  PRMT R120, R120, 0x5410, R75 ;  /* 0x0000541078787816 */ /* 0x000fe2000000004b */
[C---:B------:R-:W-:Y:S01]  /*70e0*/  FFMA.FTZ R63, R40.reuse, R49, -R63 ;  /* 0x00000031283f7223 */ /* 0x040fe2000001083f */
[----:B------:R-:W-:Y:S01]  /*70f0*/  LOP3.LUT R50, R119, 0xffff0000, RZ, 0xc0, !PT ;  /* 0xffff000077327812 */ /* 0x000fe200078ec0ff */
[----:B------:R-:W-:Y:S01]  /*7100*/  FFMA.FTZ R59, R40, R59, R52 ;  /* 0x0000003b283b7223 */ /* 0x000fe20000010034 */
[----:B------:R-:W-:Y:S01]  /*7110*/  LOP3.LUT R15, R15, 0xffff0000, RZ, 0xc0, !PT ;  /* 0xffff00000f0f7812 */ /* 0x000fe200078ec0ff */
[----:B------:R-:W-:Y:S01]  /*7120*/  FMUL.FTZ R60, R55, R56 ;  /* 0x00000038373c7220 */ /* 0x000fe20000410000 */
[----:B------:R-:W-:Y:S01]  /*7130*/  SHF.L.U32 R40, R120, 0x10, RZ ;  /* 0x0000001078287819 */ /* 0x000fe200000006ff */
[----:B------:R-:W-:-:S02]  /*7140*/  IMAD.U32 R52, R124, 0x10000, RZ ;  /* 0x000100007c347824 */ /* 0x000fc400078e00ff */
[-C--:B------:R-:W-:Y:S01]  /*7150*/  FMUL.FTZ R62, R55, R50.reuse ;  /* 0x00000032373e7220 */ /* 0x080fe20000410000 */
[----:B------:R-:W-:Y:S01]  /*7160*/  LOP3.LUT R124, R124, 0xffff0000, RZ, 0xc0, !PT ;  /* 0xffff00007c7c7812 */ /* 0x000fe200078ec0ff */
[----:B------:R-:W-:Y:S01]  /*7170*/  FFMA.FTZ R60, R15, R50, -R60 ;  /* 0x000000320f3c7223 */ /* 0x000fe2000001083c */
[C---:B------:R-:W-:Y:S01]  /*7180*/  FMUL.FTZ R50, R41.reuse, R52 ;  /* 0x0000003429327220 */ /* 0x040fe20000410000 */
[C---:B------:R-:W-:Y:S01]  /*7190*/  IMAD.U32 R13, R12.reuse, 0x10000, RZ ;  /* 0x000100000c0d7824 */ /* 0x040fe200078e00ff */
[----:B------:R-:W-:Y:S01]  /*71a0*/  LOP3.LUT R48, R12, 0xffff0000, RZ, 0xc0, !PT ;  /* 0xffff00000c307812 */ /* 0x000fe200078ec0ff */
[----:B------:R-:W-:Y:S01]  /*71b0*/  FMUL.FTZ R41, R41, R40 ;  /* 0x0000002829297220 */ /* 0x000fe20000410000 */
[----:B------:R-:W-:Y:S01]  /*71c0*/  LOP3.LUT R120, R120, 0xffff0000, RZ, 0xc0, !PT ;  /* 0xffff000078787812 */ /* 0x000fe200078ec0ff */
[----:B------:R-:W-:Y:S01]  /*71d0*/  FFMA.FTZ R62, R15, R56, R62 ;  /* 0x000000380f3e7223 */ /* 0x000fe2000001003e */
[----:B------:R-:W-:Y:S01]  /*71e0*/  FMUL.FTZ R15, R51, R124 ;  /* 0x0000007c330f7220 */ /* 0x000fe20000410000 */
[----:B------:R-:W-:-:S02]  /*71f0*/  IMAD.U32 R43, R42, 0x10000, RZ ;  /* 0x000100002a2b7824 */ /* 0x000fc400078e00ff */
[C---:B------:R-:W-:Y:S01]  /*7200*/  FFMA.FTZ R50, R13.reuse, R40, -R50 ;  /* 0x000000280d327223 */ /* 0x040fe20000010832 */
[----:B------:R-:W-:Y:S01]  /*7210*/  FFMA.FTZ R52, R13, R52, R41 ;  /* 0x000000340d347223 */ /* 0x000fe20000010029 */
[----:B------:R-:W-:Y:S01]  /*7220*/  LOP3.LUT R42, R42, 0xffff0000, RZ, 0xc0, !PT ;  /* 0xffff00002a2a7812 */ /* 0x000fe200078ec0ff */
[----:B------:R-:W-:Y:S01]  /*7230*/  FFMA.FTZ R49, R48, R120, -R15 ;  /* 0x0000007830317223 */ /* 0x000fe2000001080f */
[C---:B------:R-:W-:Y:S01]  /*7240*/  IMAD.U32 R40, R122.reuse, 0x10000, RZ ;  /* 0x000100007a287824 */ /* 0x040fe200078e00ff */
[----:B------:R-:W-:Y:S01]  /*7250*/  LOP3.LUT R41, R122, 0xffff0000, RZ, 0xc0, !PT ;  /* 0xffff00007a297812 */ /* 0x000fe200078ec0ff */
[C---:B------:R-:W-:Y:S01]  /*7260*/  IMAD.U32 R13, R118.reuse, 0x10000, RZ ;  /* 0x00010000760d7824 */ /* 0x040fe200078e00ff */
[----:B------:R-:W-:Y:S01]  /*7270*/  LOP3.LUT R15, R118, 0xffff0000, RZ, 0xc0, !PT ;  /* 0xffff0000760f7812 */ /* 0x000fe200078ec0ff */
[C---:B------:R-:W-:Y:S02]  /*7280*/  IMAD.U32 R12, R14.reuse, 0x10000, RZ ;  /* 0x000100000e0c7824 */ /* 0x040fe400078e00ff */
[C---:B------:R-:W-:Y:S01]  /*7290*/  FMUL.FTZ R53, R43.reuse, R40 ;  /* 0x000000282b357220 */ /* 0x040fe20000410000 */
[----:B------:R-:W-:Y:S01]  /*72a0*/  LOP3.LUT R14, R14, 0xffff0000, RZ, 0xc0, !PT ;  /* 0xffff00000e0e7812 */ /* 0x000fe200078ec0ff */
[----:B------:R-:W-:Y:S01]  /*72b0*/  FMUL.FTZ R43, R43, R13 ;  /* 0x0000000d2b2b7220 */ /* 0x000fe20000410000 */
[C---:B------:R-:W-:Y:S01]  /*72c0*/  FMUL.FTZ R55, R42.reuse, R41 ;  /* 0x000000292a377220 */ /* 0x040fe20000410000 */
[----:B------:R-:W-:Y:S01]  /*72d0*/  FMUL.FTZ R42, R42, R15 ;  /* 0x0000000f2a2a7220 */ /* 0x000fe20000410000 */
[----:B------:R-:W-:Y:S01]  /*72e0*/  FMUL.FTZ R51, R51, R120 ;  /* 0x0000007833337220 */ /* 0x000fe20000410000 */
[C---:B------:R-:W-:Y:S01]  /*72f0*/  FFMA.FTZ R53, R12.reuse, R13, -R53 ;  /* 0x0000000d0c357223 */ /* 0x040fe20000010835 */
[----:B------:R-:W-:Y:S01]  /*7300*/  FFMA.FTZ R43, R12, R40, R43 ;  /* 0x000000280c2b7223 */ /* 0x000fe2000001002b */
        /* <DEDUP_REMOVED lines=13> */
.L_x_7024:
[----:B------:R-:W-:Y:S05]  /*73e0*/  BSYNC B2 ;  /* 0x0000000000027941 */ /* 0x000fea0003800000 */
.L_x_7023:
[----:B------:R-:W-:Y:S01]  /*73f0*/  ISETP.GE.AND P4, PT, R11, R108, PT ;  /* 0x0000006c0b00720c */ /* 0x000fe20003f86270 */
[----:B0-----:R0:W-:-:S12]  /*7400*/  ST.E.128 desc[UR42][R44.64], R12 ;  /* 0x0000000c2c007985 */ /* 0x0011d8000c101d2a */
[----:B------:R-:W-:-:S05]  /*7410*/  @!P4 IMAD.WIDE R46, R11, 0x2, R46 ;  /* 0x000000020b2ec825 */ /* 0x000fca00078e022e */
[----:B----4-:R0:W-:Y:S02]  /*7420*/  @!P4 ST.E.128 desc[UR42][R46.64], R40 ;  /* 0x000000282e00c985 */ /* 0x0101e4000c101d2a */
.L_x_7022:
[----:B------:R-:W-:Y:S05]  /*7430*/  BSYNC B1 ;  /* 0x0000000000017941 */ /* 0x000fea0003800000 */
.L_x_7021:
[----:B------:R-:W-:-:S03]  /*7440*/  UMOV UR4, 0xffffffff ;  /* 0xffffffff00047882 */ /* 0x000fc60000000000 */
[----:B------:R-:W-:Y:S05]  /*7450*/  BRA.DIV UR4, `(.L_x_7025) ;  /* 0x0000016204707947 */ /* 0x000fea000b800000 */
[----:B0-----:R-:W0:Y:S04]  /*7460*/  SHFL.IDX PT, R106, R106, 0x3, 0x181f ;  /* 0x00781f006a6a7f89 */ /* 0x001e2800000e0000 */
[----:B------:R-:W0:Y:S02]  /*7470*/  SHFL.IDX PT, R107, R107, 0x3, 0x181f ;  /* 0x00781f006b6b7f89 */ /* 0x000e2400000e0000 */
.L_x_7308:
[----:B------:R-:W-:-:S05]  /*7480*/  VIADD R11, R153, 0x60 ;  /* 0x00000060990b7836 */ /* 0x000fca0000000000 */
[----:B------:R-:W-:-:S13]  /*7490*/  ISETP.GE.OR P4, PT, R11, R96, P1 ;  /* 0x000000600b00720c */ /* 0x000fda0000f86670 */
[----:B------:R-:W-:Y:S05]  /*74a0*/  @P4 BRA `(.L_x_6998) ;  /* 0x0000000c00944947 */ /* 0x000fea0003800000 */
[----:B------:R-:W-:Y:S01]  /*74b0*/  SEL R110, R37, R110, !P0 ;  /* 0x0000006e256e7207 */ /* 0x000fe20004000000 */
[----:B------:R-:W-:Y:S01]  /*74c0*/  BSSY B1, `(.L_x_7026) ;  /* 0x0000072000017945 */ /* 0x000fe20003800000 */
[----:B----4-:R-:W-:Y:S02]  /*74d0*/  SHF.R.U32.HI R14, RZ, 0x3, R159 ;  /* 0x00000003ff0e7819 */ /* 0x010fe4000001169f */
[----:B------:R-:W-:Y:S02]  /*74e0*/  SHF.R.S32.HI R11, RZ, 0x1f, R110 ;  /* 0x0000001fff0b7819 */ /* 0x000fe4000001146e */
[----:B0-----:R-:W-:Y:S02]  /*74f0*/  LEA R44, P4, R77, R107, 0x1 ;  /* 0x0000006b4d2c7211 */ /* 0x001fe400078808ff */
        /* <DEDUP_REMOVED lines=10> */
[----:B------:R-:W-:Y:S02]  /*75a0*/  IADD3 R12, R12, R13, R197 ;  /* 0x0000000d0c0c7210 */ /* 0x000fe40007ffe0c5 */
[----:B------:R-:W-:-:S03]  /*75b0*/  LEA R13, R155, R6, 0xe ;  /* 0x000000069b0d7211 */ /* 0x000fc600078e70ff */
[----:B------:R-:W-:Y:S02]  /*75c0*/  IMAD R15, R155, 0x4000, R12 ;  /* 0x000040009b0f7824 */ /* 0x000fe400078e020c */
[--C-:B------:R-:W-:Y:S02]  /*75d0*/  IMAD R13, R13, 0x2, R156.reuse ;  /* 0x000000020d0d7824 */ /* 0x100fe400078e029c */
[----:B------:R-:W-:-:S04]  /*75e0*/  IMAD R40, R15, 0x2, R156 ;  /* 0x000000020f287824 */ /* 0x000fc800078e029c */
[----:B------:R-:W0:Y:S04]  /*75f0*/  LDS.128 R12, [R13+0x18400] ;  /* 0x018400000d0c7984 */ /* 0x000e280000000c00 */
[----:B------:R-:W4:Y:S01]  /*7600*/  LDS.128 R40, [R40+0x18400] ;  /* 0x0184000028287984 */ /* 0x000f220000000c00 */
[----:B------:R-:W-:Y:S05]  /*7610*/  @P3 BRA `(.L_x_7027) ;  /* 0x0000000400703947 */ /* 0x000fea0003800000 */
[--C-:B------:R-:W-:Y:S01]  /*7620*/  SHF.R.U64 R56, R68, 0x10, R69.reuse ;  /* 0x0000001044387819 */ /* 0x100fe20000001245 */
[----:B----4-:R-:W-:Y:S01]  /*7630*/  IMAD.U32 R50, R41, 0x10000, RZ ;  /* 0x0001000029327824 */ /* 0x010fe200078e00ff */
[----:B------:R-:W-:Y:S01]  /*7640*/  SHF.R.U32.HI R68, RZ, 0x10, R69 ;  /* 0x00000010ff447819 */ /* 0x000fe20000011645 */
[----:B0-----:R-:W-:Y:S01]  /*7650*/  IMAD.U32 R46, R13, 0x10000, RZ ;  /* 0x000100000d2e7824 */ /* 0x001fe200078e00ff */
[--C-:B------:R-:W-:Y:S01]  /*7660*/  SHF.R.U64 R60, R64, 0x10, R65.reuse ;  /* 0x00000010403c7819 */ /* 0x100fe20000001241 */
[----:B------:R-:W-:Y:S01]  /*7670*/  IMAD.U32 R52, R43, 0x10000, RZ ;  /* 0x000100002b347824 */ /* 0x000fe200078e00ff */
[----:B------:R-:W-:Y:S01]  /*7680*/  SHF.R.U32.HI R65, RZ, 0x10, R65 ;  /* 0x00000010ff417819 */ /* 0x000fe20000011641 */
[----:B------:R-:W-:Y:S01]  /*7690*/  IMAD.U32 R48, R40, 0x10000, RZ ;  /* 0x0001000028307824 */ /* 0x000fe200078e00ff */
[----:B------:R-:W-:Y:S02]  /*76a0*/  PRMT R109, R109, 0x5410, R68 ;  /* 0x000054106d6d7816 */ /* 0x000fe40000000044 */
[----:B------:R-:W-:-:S02]  /*76b0*/  SHF.R.U64 R54, R70, 0x10, R71 ;  /* 0x0000001046367819 */ /* 0x000fc40000001247 */
[----:B------:R-:W-:Y:S01]  /*76c0*/  PRMT R114, R114, 0x5410, R65 ;  /* 0x0000541072727816 */ /* 0x000fe20000000041 */
[----:B------:R-:W-:Y:S01]  /*76d0*/  IMAD.U32 R57, R109, 0x10000, RZ ;  /* 0x000100006d397824 */ /* 0x000fe200078e00ff */
[----:B------:R-:W-:Y:S02]  /*76e0*/  SHF.R.U64 R58, R66, 0x10, R67 ;  /* 0x00000010423a7819 */ /* 0x000fe40000001243 */
        /* <DEDUP_REMOVED lines=9> */
[----:B------:R-:W-:Y:S01]  /*7780*/  PRMT R113, R113, 0x5410, R54 ;  /* 0x0000541071717816 */ /* 0x000fe20000000036 */
        /* <DEDUP_REMOVED lines=10> */
[----:B------:R-:W-:Y:S01]  /*7830*/  IMAD.U32 R40, R15, 0x10000, RZ ;  /* 0x000100000f287824 */ /* 0x000fe200078e00ff */
[----:B------:R-:W-:Y:S01]  /*7840*/  LOP3.LUT R53, R43, 0xffff0000, RZ, 0xc0, !PT ;  /* 0xffff00002b357812 */ /* 0x000fe200078ec0ff */
[-C--:B------:R-:W-:Y:S01]  /*7850*/  FMUL.FTZ R52, R52, R55.reuse ;  /* 0x0000003734347220 */ /* 0x080fe20000410000 */
[----:B------:R-:W-:Y:S01]  /*7860*/  PRMT R115, R115, 0x5410, R60 ;  /* 0x0000541073737816 */ /* 0x000fe2000000003c */
[-C--:B------:R-:W-:Y:S01]  /*7870*/  FMUL.FTZ R46, R51, R114.reuse ;  /* 0x00000072332e7220 */ /* 0x080fe20000410000 */
[----:B------:R-:W-:Y:S01]  /*7880*/  LOP3.LUT R112, R112, 0xffff0000, RZ, 0xc0, !PT ;  /* 0xffff000070707812 */ /* 0x000fe200078ec0ff */
[----:B------:R-:W-:Y:S01]  /*7890*/  FFMA.FTZ R51, R47, R114, -R50 ;  /* 0x000000722f337223 */ /* 0x000fe20000010832 */
[----:B------:R-:W-:Y:S01]  /*78a0*/  LOP3.LUT R116, R116, 0xffff0000, RZ, 0xc0, !PT ;  /* 0xffff000074747812 */ /* 0x000fe200078ec0ff */
[C---:B------:R-:W-:Y:S01]  /*78b0*/  FFMA.FTZ R57, R40.reuse, R55, -R57 ;  /* 0x0000003728397223 */ /* 0x040fe20000010839 */
[----:B------:R-:W-:Y:S01]  /*78c0*/  LOP3.LUT R41, R15, 0xffff0000, RZ, 0xc0, !PT ;  /* 0xffff00000f297812 */ /* 0x000fe200078ec0ff */
[----:B------:R-:W-:Y:S01]  /*78d0*/  FFMA.FTZ R52, R40, R59, R52 ;  /* 0x0000003b28347223 */ /* 0x000fe20000010034 */
[----:B------:R-:W-:Y:S01]  /*78e0*/  FFMA.FTZ R54, R47, R54, R46 ;  /* 0x000000362f367223 */ /* 0x000fe2000001002e */
[----:B------:R-:W-:Y:S01]  /*78f0*/  FMUL.FTZ R50, R53, R112 ;  /* 0x0000007035327220 */ /* 0x000fe20000410000 */
[----:B------:R-:W-:Y:S01]  /*7900*/  IMAD.U32 R40, R115, 0x10000, RZ ;  /* 0x0001000073287824 */ /* 0x000fe200078e00ff */
[----:B------:R-:W-:Y:S01]  /*7910*/  PRMT R117, R117, 0x5410, R58 ;  /* 0x0000541075757816 */ /* 0x000fe2000000003a */
[----:B------:R-:W-:-:S02]  /*7920*/  IMAD.U32 R46, R111, 0x10000, RZ ;  /* 0x000100006f2e7824 */ /* 0x000fc400078e00ff */
[-C--:B------:R-:W-:Y:S01]  /*7930*/  FMUL.FTZ R58, R53, R116.reuse ;  /* 0x00000074353a7220 */ /* 0x080fe20000410000 */
[----:B------:R-:W-:Y:S02]  /*7940*/  IMAD.U32 R13, R12, 0x10000, RZ ;  /* 0x000100000c0d7824 */ /* 0x000fe400078e00ff */
[----:B------:R-:W-:Y:S01]  /*7950*/  FFMA.FTZ R116, R41, R116, -R50 ;  /* 0x0000007429747223 */ /* 0x000fe20000010832 */
[C---:B------:R-:W-:Y:S01]  /*7960*/  FMUL.FTZ R47, R48.reuse, R40 ;  /* 0x00000028302f7220 */ /* 0x040fe20000410000 */
[-C--:B------:R-:W-:Y:S01]  /*7970*/  FMUL.FTZ R50, R48, R46.reuse ;  /* 0x0000002e30327220 */ /* 0x080fe20000410000 */
[----:B------:R-:W-:Y:S01]  /*7980*/  LOP3.LUT R111, R111, 0xffff0000, RZ, 0xc0, !PT ;  /* 0xffff00006f6f7812 */ /* 0x000fe200078ec0ff */
[C---:B------:R-:W-:Y:S02]  /*7990*/  IMAD.U32 R43, R42.reuse, 0x10000, RZ ;  /* 0x000100002a2b7824 */ /* 0x040fe400078e00ff */
[C---:B------:R-:W-:Y:S01]  /*79a0*/  FFMA.FTZ R47, R13.reuse, R46, R47 ;  /* 0x0000002e0d2f7223 */ /* 0x040fe2000001002f */
[----:B------:R-:W-:Y:S01]  /*79b0*/  FFMA.FTZ R50, R13, R40, -R50 ;  /* 0x000000280d327223 */ /* 0x000fe20000010832 */
[----:B------:R-:W-:Y:S01]  /*79c0*/  SHF.L.U32 R46, R113, 0x10, RZ ;  /* 0x00000010712e7819 */ /* 0x000fe200000006ff */
        /* <DEDUP_REMOVED lines=11> */
[C---:B------:R-:W-:Y:S01]  /*7a80*/  SHF.L.U32 R15, R14.reuse, 0x10, RZ ;  /* 0x000000100e0f7819 */ /* 0x040fe200000006ff */
[-C--:B------:R-:W-:Y:S01]  /*7a90*/  FMUL.FTZ R49, R49, R115.reuse ;  /* 0x0000007331317220 */ /* 0x080fe20000410000 */
[----:B------:R-:W-:Y:S01]  /*7aa0*/  LOP3.LUT R14, R14, 0xffff0000, RZ, 0xc0, !PT ;  /* 0xffff00000e0e7812 */ /* 0x000fe200078ec0ff */
[----:B------:R-:W-:Y:S01]  /*7ab0*/  FFMA.FTZ R41, R12, R115, -R41 ;  /* 0x000000730c297223 */ /* 0x000fe20000010829 */
[----:B------:R-:W-:Y:S01]  /*7ac0*/  FMUL.FTZ R42, R42, R117 ;  /* 0x000000752a2a7220 */ /* 0x000fe20000410000 */
        /* <DEDUP_REMOVED lines=11> */
[----:B------:R-:W-:Y:S01]  /*7b80*/  F2FP.BF16.F32.PACK_AB R14, R13, R48 ;  /* 0x000000300d0e723e */ /* 0x000fe200000010ff */
[----:B------:R-:W-:Y:S01]  /*7b90*/  IMAD.MOV.U32 R12, RZ, RZ, R50 ;  /* 0x000000ffff0c7224 */ /* 0x000fe200078e0032 */
[----:B------:R-:W-:Y:S01]  /*7ba0*/  F2FP.BF16.F32.PACK_AB R42, R42, R43 ;  /* 0x0000002b2a2a723e */ /* 0x000fe200000010ff */
[----:B------:R-:W-:Y:S01]  /*7bb0*/  IMAD.MOV.U32 R13, RZ, RZ, R51 ;  /* 0x000000ffff0d7224 */ /* 0x000fe200078e0033 */
[----:B------:R-:W-:Y:S01]  /*7bc0*/  F2FP.BF16.F32.PACK_AB R15, R116, R57 ;  /* 0x00000039740f723e */ /* 0x000fe200000010ff */
[----:B------:R-:W-:-:S07]  /*7bd0*/  IMAD.MOV.U32 R43, RZ, RZ, R52 ;  /* 0x000000ffff2b7224 */ /* 0x000fce00078e0034 */
.L_x_7027:
[----:B------:R-:W-:Y:S05]  /*7be0*/  BSYNC B1 ;  /* 0x0000000000017941 */ /* 0x000fea0003800000 */
.L_x_7026:
[----:B------:R-:W-:Y:S01]  /*7bf0*/  ISETP.GE.AND P3, PT, R11, R108, PT ;  /* 0x0000006c0b00720c */ /* 0x000fe20003f66270 */
[----:B0-----:R0:W-:Y:S02]  /*7c00*/  ST.E.128 desc[UR42][R44.64], R12 ;  /* 0x0000000c2c007985 */ /* 0x0011e4000c101d2a */
[----:B0-----:R-:W-:Y:S02]  /*7c10*/  IMAD.MOV.U32 R12, RZ, RZ, R107 ;  /* 0x000000ffff0c7224 */ /* 0x001fe400078e006b */
[----:B------:R-:W-:-:S08]  /*7c20*/  IMAD.MOV.U32 R13, RZ, RZ, R106 ;  /* 0x000000ffff0d7224 */ /* 0x000fd000078e006a */
[----:B------:R-:W-:Y:S05]  /*7c30*/  @P3 BRA `(.L_x_6998) ;  /* 0x0000000400b03947 */ /* 0x000fea0003800000 */
[----:B------:R-:W-:-:S05]  /*7c40*/  IMAD.WIDE R12, R11, 0x2, R12 ;  /* 0x000000020b0c7825 */ /* 0x000fca00078e020c */
[----:B----4-:R0:W-:Y:S01]  /*7c50*/  ST.E.128 desc[UR42][R12.64], R40 ;  /* 0x000000280c007985 */ /* 0x0101e2000c101d2a */
[----:B------:R-:W-:Y:S05]  /*7c60*/  BRA `(.L_x_6998) ;  /* 0x0000000400a47947 */ /* 0x000fea0003800000 */
.L_x_6957:
[----:B------:R-:W-:-:S06]  /*7c70*/  UISETP.NE.AND UP0, UPT, UR41, 0x3, UPT ;  /* 0x000000032900788c */ /* 0x000fcc000bf05270 */
[----:B------:R-:W-:-:S13]  /*7c80*/  PLOP3.LUT P5, PT, PT, PT, UP0, 0x80, 0x0 ;  /* 0x000000000000781c */ /* 0x000fda0003faf008 */
[----:B------:R-:W-:Y:S05]  /*7c90*/  @!P5 BRA `(.L_x_7028) ;  /* 0x000000000004d947 */ /* 0x000fea0003800000 */
[----:B------:R-:W-:Y:S01]  /*7ca0*/  BPT.TRAP 0x1 ;  /* 0x000000040000795c */ /* 0x000fe20000300000 */
.L_x_7028:
[----:B------:R-:W-:Y:S01]  /*7cb0*/  IMAD R90, R155, 0x8, R156 ;  /* 0x000000089b5a7824 */ /* 0x000fe200078e029c */
[----:B------:R-:W-:Y:S01]  /*7cc0*/  SHF.L.U32 R101, R154, 0x1f, RZ ;  /* 0x0000001f9a657819 */ /* 0x000fe200000006ff */
[----:B------:R-:W-:Y:S01]  /*7cd0*/  BSSY B1, `(.L_x_7029) ;  /* 0x0000004000017945 */ /* 0x000fe20003800000 */
[----:B------:R-:W-:Y:S02]  /*7ce0*/  SHF.R.S32.HI R98, RZ, 0x1f, R99 ;  /* 0x0000001fff627819 */ /* 0x000fe40000011463 */
[----:B------:R-:W1:Y:S02]  /*7cf0*/  SYNCS.PHASECHK.TRANS64.TRYWAIT P3, [R90+URZ+0x28890], R101 ;  /* 0x028890655a0075a7 */ /* 0x000e64000806017f */
[----:B-1----:R-:W-:Y:S05]  /*7d00*/  @!P3 BRA `(.L_x_7030) ;  /* 0x000001580090b947 */ /* 0x002fea0003800000 */
.L_x_7309:
[----:B------:R-:W-:Y:S05]  /*7d10*/  BSYNC B1 ;  /* 0x0000000000017941 */ /* 0x000fea0003800000 */
.L_x_7029:
[----:B------:R-:W-:Y:S01]  /*7d20*/  ULDC.64 UR4, c[0x0][0x300] ;  /* 0x0000c00000047ab9 */ /* 0x000fe20000000a00 */
[----:B-----5:R-:W-:Y:S01]  /*7d30*/  SHF.R.S32.HI R97, RZ, 0x1f, R100 ;  /* 0x0000001fff617819 */ /* 0x020fe20000011464 */
[----:B------:R-:W-:Y:S01]  /*7d40*/  IMAD R14, R98, UR4, RZ ;  /* 0x00000004620e7c24 */ /* 0x000fe2000f8e02ff */
[----:B------:R-:W-:Y:S01]  /*7d50*/  ULDC.64 UR6, c[0x0][0x2e8] ;  /* 0x0000ba0000067ab9 */ /* 0x000fe20000000a00 */
[----:B0-----:R-:W-:-:S04]  /*7d60*/  IMAD.WIDE.U32 R12, R99, UR4, RZ ;  /* 0x00000004630c7c25 */ /* 0x001fc8000f8e00ff */
[----:B------:R-:W-:Y:S01]  /*7d70*/  IMAD R11, R99, UR5, R14 ;  /* 0x00000005630b7c24 */ /* 0x000fe2000f8e020e */
[----:B------:R-:W-:Y:S01]  /*7d80*/  ULDC.64 UR4, c[0x0][0x310] ;  /* 0x0000c40000047ab9 */ /* 0x000fe20000000a00 */
[----:B------:R-:W-:Y:S02]  /*7d90*/  IMAD R96, R27, -0x80, R25 ;  /* 0xffffff801b607824 */ /* 0x000fe400078e0219 */
[----:B------:R-:W-:Y:S01]  /*7da0*/  IMAD R15, R97, UR4, RZ ;  /* 0x00000004610f7c24 */ /* 0x000fe2000f8e02ff */
[----:B------:R-:W-:Y:S02]  /*7db0*/  IADD3 R13, R13, R11, RZ ;  /* 0x0000000b0d0d7210 */ /* 0x000fe40007ffe0ff */
        /* <DEDUP_REMOVED lines=15> */
.L_x_7313:
[----:B------:R-:W-:Y:S04]  /*7eb0*/  BSSY B1, `(.L_x_7032) ;  /* 0x000000d000017945 */ /* 0x000fe80003800000 */
[----:B------:R-:W-:Y:S05]  /*7ec0*/  @!P3 BRA `(.L_x_7033) ;  /* 0x00000000002cb947 */ /* 0x000fea0003800000 */
[----:B------:R-:W-:Y:S02]  /*7ed0*/  ULDC UR4, c[0x0][0x2f4] ;  /* 0x0000bd0000047ab9 */ /* 0x000fe40000000800 */
[----:B------:R-:W-:-:S13]  /*7ee0*/  ISETP.GE.AND P3, PT, R16, UR4, PT ;  /* 0x0000000410007c0c */ /* 0x000fda000bf66270 */
[----:B---3--:R-:W-:-:S04]  /*7ef0*/  @!P3 LEA R42, P4, R16, R14, 0x1 ;  /* 0x0000000e102ab211 */ /* 0x008fc800078808ff */
[----:B--2---:R-:W-:Y:S02]  /*7f00*/  @!P3 LEA.HI.X R43, R16, R41, R17, 0x1, P4 ;  /* 0x00000029102bb211 */ /* 0x004fe400020f0c11 */
[----:B------:R-:W-:-:S13]  /*7f10*/  ISETP.GE.AND P4, PT, R23, UR4, PT ;  /* 0x0000000417007c0c */ /* 0x000fda000bf86270 */
[C---:B------:R-:W-:Y:S02]  /*7f20*/  @!P4 LEA R40, P6, R23.reuse, R14, 0x1 ;  /* 0x0000000e1728c211 */ /* 0x040fe400078c08ff */
[----:B------:R-:W2:Y:S02]  /*7f30*/  @!P3 LDS.128 R12, [R91+0x18400] ;  /* 0x018400005b0cb984 */ /* 0x000ea40000000c00 */
[----:B------:R-:W-:Y:S02]  /*7f40*/  @!P4 LEA.HI.X R41, R23, R41, R22, 0x1, P6 ;  /* 0x000000291729c211 */ /* 0x000fe400030f0c16 */
[----:B--2---:R-:W-:Y:S04]  /*7f50*/  @!P3 ST.E.128 desc[UR42][R42.64], R12 ;  /* 0x0000000c2a00b985 */ /* 0x004fe8000c101d2a */
[----:B------:R-:W2:Y:S04]  /*7f60*/  @!P4 LDS.128 R12, [R91+0x1c400] ;  /* 0x01c400005b0cc984 */ /* 0x000ea80000000c00 */
[----:B--2---:R4:W-:Y:S02]  /*7f70*/  @!P4 ST.E.128 desc[UR42][R40.64], R12 ;  /* 0x0000000c2800c985 */ /* 0x0049e4000c101d2a */
.L_x_7033:
[----:B------:R-:W-:Y:S05]  /*7f80*/  BSYNC B1 ;  /* 0x0000000000017941 */ /* 0x000fea0003800000 */
.L_x_7032:
[----:B------:R-:W-:-:S03]  /*7f90*/  UMOV UR4, 0xffffffff ;  /* 0xffffffff00047882 */ /* 0x000fc60000000000 */
[----:B------:R-:W-:Y:S05]  /*7fa0*/  BRA.DIV UR4, `(.L_x_7034) ;  /* 0x0000015a04447947 */ /* 0x000fea000b800000 */
[----:B--2-4-:R2:W4:Y:S04]  /*7fb0*/  SHFL.IDX PT, R41, R45, 0x1, 0x181f ;  /* 0x00381f002d297f89 */ /* 0x01452800000e0000 */
[----:B---3--:R2:W3:Y:S02]  /*7fc0*/  SHFL.IDX PT, R14, R44, 0x1, 0x181f ;  /* 0x00381f002c0e7f89 */ /* 0x0084e400000e0000 */
.L_x_7317:
[----:B------:R-:W-:Y:S01]  /*7fd0*/  ISETP.GE.AND P3, PT, R46, 0x21, PT ;  /* 0x000000212e00780c */ /* 0x000fe20003f66270 */
[----:B------:R-:W-:-:S12]  /*7fe0*/  BSSY B1, `(.L_x_7035) ;  /* 0x000000d000017945 */ /* 0x000fd80003800000 */
[----:B------:R-:W-:Y:S05]  /*7ff0*/  @!P3 BRA `(.L_x_7036) ;  /* 0x00000000002cb947 */ /* 0x000fea0003800000 */
[----:B------:R-:W-:Y:S02]  /*8000*/  ULDC UR4, c[0x0][0x2f4] ;  /* 0x0000bd0000047ab9 */ /* 0x000fe40000000800 */
[----:B------:R-:W-:-:S13]  /*8010*/  ISETP.GE.AND P3, PT, R16, UR4, PT ;  /* 0x0000000410007c0c */ /* 0x000fda000bf66270 */
[----:B---3--:R-:W-:-:S04]  /*8020*/  @!P3 LEA R42, P4, R16, R14, 0x1 ;  /* 0x0000000e102ab211 */ /* 0x008fc800078808ff */
[----:B----4-:R-:W-:Y:S02]  /*8030*/  @!P3 LEA.HI.X R43, R16, R41, R17, 0x1, P4 ;  /* 0x00000029102bb211 */ /* 0x010fe400020f0c11 */
[----:B------:R-:W-:-:S13]  /*8040*/  ISETP.GE.AND P4, PT, R23, UR4, PT ;  /* 0x0000000417007c0c */ /* 0x000fda000bf86270 */
[C---:B------:R-:W-:Y:S02]  /*8050*/  @!P4 LEA R40, P6, R23.reuse, R14, 0x1 ;  /* 0x0000000e1728c211 */ /* 0x040fe400078c08ff */
[----:B------:R-:W3:Y:S02]  /*8060*/  @!P3 LDS.128 R12, [R91+0x19400] ;  /* 0x019400005b0cb984 */ /* 0x000ee40000000c00 */
[----:B------:R-:W-:Y:S02]  /*8070*/  @!P4 LEA.HI.X R41, R23, R41, R22, 0x1, P6 ;  /* 0x000000291729c211 */ /* 0x000fe400030f0c16 */
[----:B---3--:R-:W-:Y:S04]  /*8080*/  @!P3 ST.E.128 desc[UR42][R42.64], R12 ;  /* 0x0000000c2a00b985 */ /* 0x008fe8000c101d2a */
[----:B------:R-:W3:Y:S04]  /*8090*/  @!P4 LDS.128 R12, [R91+0x1d400] ;  /* 0x01d400005b0cc984 */ /* 0x000ee80000000c00 */
[----:B---3--:R3:W-:Y:S02]  /*80a0*/  @!P4 ST.E.128 desc[UR42][R40.64], R12 ;  /* 0x0000000c2800c985 */ /* 0x0087e4000c101d2a */
.L_x_7036:
[----:B------:R-:W-:Y:S05]  /*80b0*/  BSYNC B1 ;  /* 0x0000000000017941 */ /* 0x000fea0003800000 */
.L_x_7035:
[----:B------:R-:W-:-:S03]  /*80c0*/  UMOV UR4, 0xffffffff ;  /* 0xffffffff00047882 */ /* 0x000fc60000000000 */
[----:B------:R-:W-:Y:S05]  /*80d0*/  BRA.DIV UR4, `(.L_x_7037) ;  /* 0x0000015a04407947 */ /* 0x000fea000b800000 */
[----:B---34-:R3:W4:Y:S04]  /*80e0*/  SHFL.IDX PT, R41, R45, 0x2, 0x181f ;  /* 0x00581f002d297f89 */ /* 0x01872800000e0000 */
[----:B------:R3:W0:Y:S02]  /*80f0*/  SHFL.IDX PT, R14, R44, 0x2, 0x181f ;  /* 0x00581f002c0e7f89 */ /* 0x00062400000e0000 */
.L_x_7321:
[----:B------:R-:W-:Y:S01]  /*8100*/  ISETP.GE.AND P3, PT, R46, 0x41, PT ;  /* 0x000000412e00780c */ /* 0x000fe20003f66270 */
[----:B------:R-:W-:-:S12]  /*8110*/  BSSY B1, `(.L_x_7038) ;  /* 0x000000d000017945 */ /* 0x000fd80003800000 */
[----:B------:R-:W-:Y:S05]  /*8120*/  @!P3 BRA `(.L_x_7039) ;  /* 0x00000000002cb947 */ /* 0x000fea0003800000 */
[----:B------:R-:W-:Y:S02]  /*8130*/  ULDC UR4, c[0x0][0x2f4] ;  /* 0x0000bd0000047ab9 */ /* 0x000fe40000000800 */
[----:B------:R-:W-:-:S13]  /*8140*/  ISETP.GE.AND P3, PT, R16, UR4, PT ;  /* 0x0000000410007c0c */ /* 0x000fda000bf66270 */
[----:B0-----:R-:W-:-:S04]  /*8150*/  @!P3 LEA R42, P4, R16, R14, 0x1 ;  /* 0x0000000e102ab211 */ /* 0x001fc800078808ff */
[----:B----4-:R-:W-:Y:S02]  /*8160*/  @!P3 LEA.HI.X R43, R16, R41, R17, 0x1, P4 ;  /* 0x00000029102bb211 */ /* 0x010fe400020f0c11 */
[----:B------:R-:W-:-:S13]  /*8170*/  ISETP.GE.AND P4, PT, R23, UR4, PT ;  /* 0x0000000417007c0c */ /* 0x000fda000bf86270 */
[C---:B------:R-:W-:Y:S02]  /*8180*/  @!P4 LEA R40, P6, R23.reuse, R14, 0x1 ;  /* 0x0000000e1728c211 */ /* 0x040fe400078c08ff */
[----:B------:R-:W0:Y:S02]  /*8190*/  @!P3 LDS.128 R12, [R91+0x1a400] ;  /* 0x01a400005b0cb984 */ /* 0x000e240000000c00 */
[----:B------:R-:W-:Y:S02]  /*81a0*/  @!P4 LEA.HI.X R41, R23, R41, R22, 0x1, P6 ;  /* 0x000000291729c211 */ /* 0x000fe400030f0c16 */
[----:B0-----:R-:W-:Y:S04]  /*81b0*/  @!P3 ST.E.128 desc[UR42][R42.64], R12 ;  /* 0x0000000c2a00b985 */ /* 0x001fe8000c101d2a */
[----:B------:R-:W0:Y:S04]  /*81c0*/  @!P4 LDS.128 R12, [R91+0x1e400] ;  /* 0x01e400005b0cc984 */ /* 0x000e280000000c00 */
[----:B0-----:R0:W-:Y:S02]  /*81d0*/  @!P4 ST.E.128 desc[UR42][R40.64], R12 ;  /* 0x0000000c2800c985 */ /* 0x0011e4000c101d2a */
.L_x_7039:
[----:B------:R-:W-:Y:S05]  /*81e0*/  BSYNC B1 ;  /* 0x0000000000017941 */ /* 0x000fea0003800000 */
.L_x_7038:
[----:B------:R-:W-:-:S03]  /*81f0*/  UMOV UR4, 0xffffffff ;  /* 0xffffffff00047882 */ /* 0x000fc60000000000 */
[----:B------:R-:W-:Y:S05]  /*8200*/  BRA.DIV UR4, `(.L_x_7040) ;  /* 0x0000015a043c7947 */ /* 0x000fea000b800000 */
[----:B0---4-:R0:W4:Y:S04]  /*8210*/  SHFL.IDX PT, R41, R45, 0x3, 0x181f ;  /* 0x00781f002d297f89 */ /* 0x01112800000e0000 */
[----:B------:R0:W0:Y:S02]  /*8220*/  SHFL.IDX PT, R14, R44, 0x3, 0x181f ;  /* 0x00781f002c0e7f89 */ /* 0x00002400000e0000 */
.L_x_7325:
[----:B------:R-:W-:-:S13]  /*8230*/  ISETP.GE.AND P3, PT, R46, 0x61, PT ;  /* 0x000000612e00780c */ /* 0x000fda0003f66270 */
        /* <DEDUP_REMOVED lines=12> */
.L_x_6998:
[----:B------:R-:W-:Y:S05]  /*8300*/  BSYNC B0 ;  /* 0x0000000000007941 */ /* 0x000fea0003800000 */
.L_x_6956:
[----:B------:R-:W5:Y:S01]  /*8310*/  S2R R11, SR_TID.X ;  /* 0x00000000000b7919 */ /* 0x000f620000002100 */
        /* <DEDUP_REMOVED lines=8> */
[----:B-----5:R-:W-:Y:S01]  /*83a0*/  LOP3.LUT R11, R11, 0x7f, RZ, 0xc0, !PT ;  /* 0x0000007f0b0b7812 */ /* 0x020fe200078ec0ff */
[----:B---3--:R3:W-:Y:S03]  /*83b0*/  BAR.SYNC.DEFER_BLOCKING R94, 0x80 ;  /* 0x0002005e0000751d */ /* 0x0087e60000010000 */
[----:B------:R-:W-:-:S13]  /*83c0*/  ISETP.NE.AND P3, PT, R11, RZ, PT ;  /* 0x000000ff0b00720c */ /* 0x000fda0003f65270 */
[----:B------:R-:W-:-:S05]  /*83d0*/  @!P3 VIADD R11, R90, 0x288a0 ;  /* 0x000288a05a0bb836 */ /* 0x000fca0000000000 */
[----:B------:R-:W-:-:S04]  /*83e0*/  @!P3 PRMT R11, RZ, 0x654, R11 ;  /* 0x00000654ff0bb816 */ /* 0x000fc8000000000b */
[----:B------:R3:W-:Y:S01]  /*83f0*/  @!P3 SYNCS.ARRIVE.TRANS64.RED.A1T0 RZ, [R11+URZ], RZ ;  /* 0x000000ff0bffb9a7 */ /* 0x0007e2000810043f */
[----:B------:R-:W-:Y:S05]  /*8400*/  @!P5 BRA `(.L_x_7042) ;  /* 0x000000000004d947 */ /* 0x000fea0003800000 */
[----:B------:R-:W-:Y:S01]  /*8410*/  BPT.TRAP 0x1 ;  /* 0x000000040000795c */ /* 0x000fe20000300000 */
.L_x_7042:
[----:B------:R-:W-:Y:S05]  /*8420*/  BSYNC B0 ;  /* 0x0000000000007941 */ /* 0x000fea0003800000 */
.L_x_7041:
[----:B------:R-:W5:Y:S01]  /*8430*/  SYNCS.PHASECHK.TRANS64.TRYWAIT P4, [R90+URZ+0x288b0], R101 ;  /* 0x0288b0655a0075a7 */ /* 0x000f62000808017f */
[----:B------:R-:W-:Y:S01]  /*8440*/  ULDC UR37, c[0x0][0x2f4] ;  /* 0x0000bd0000257ab9 */ /* 0x000fe20000000800 */
[----:B------:R-:W-:Y:S04]  /*8450*/  BSSY B0, `(.L_x_7043) ;  /* 0x0000002000007945 */ /* 0x000fe80003800000 */
[----:B-----5:R-:W-:Y:S05]  /*8460*/  @!P4 BRA `(.L_x_7044) ;  /* 0x0000015400ecc947 */ /* 0x020fea0003800000 */
.L_x_7326:
[----:B------:R-:W-:Y:S05]  /*8470*/  BSYNC B0 ;  /* 0x0000000000007941 */ /* 0x000fea0003800000 */
.L_x_7043:
[----:B------:R-:W-:Y:S01]  /*8480*/  ULDC.64 UR4, c[0x0][0x328] ;  /* 0x0000ca0000047ab9 */ /* 0x000fe20000000a00 */
[----:B------:R-:W-:Y:S01]  /*8490*/  ULDC.64 UR6, c[0x0][0x318] ;  /* 0x0000c60000067ab9 */ /* 0x000fe20000000a00 */
[----:B------:R-:W-:Y:S01]  /*84a0*/  IMAD R98, R98, UR4, RZ ;  /* 0x0000000462627c24 */ /* 0x000fe2000f8e02ff */
[----:B------:R-:W-:Y:S01]  /*84b0*/  BSSY B0, `(.L_x_7045) ;  /* 0x000001d000007945 */ /* 0x000fe20003800000 */
[----:B01--4-:R-:W-:-:S04]  /*84c0*/  IMAD.WIDE.U32 R12, R99, UR4, RZ ;  /* 0x00000004630c7c25 */ /* 0x013fc8000f8e00ff */
[----:B------:R-:W-:Y:S01]  /*84d0*/  IMAD R99, R99, UR5, R98 ;  /* 0x0000000563637c24 */ /* 0x000fe2000f8e0262 */
[----:B------:R-:W-:Y:S01]  /*84e0*/  ULDC.64 UR4, c[0x0][0x338] ;  /* 0x0000ce0000047ab9 */ /* 0x000fe20000000a00 */
[----:B------:R-:W-:Y:S02]  /*84f0*/  IMAD.IADD R96, R96, 0x1, -R153 ;  /* 0x0000000160607824 */ /* 0x000fe400078e0a99 */
[----:B------:R-:W-:Y:S02]  /*8500*/  IMAD R97, R97, UR4, RZ ;  /* 0x0000000461617c24 */ /* 0x000fe4000f8e02ff */
[----:B------:R-:W-:Y:S02]  /*8510*/  IMAD.IADD R13, R13, 0x1, R99 ;  /* 0x000000010d0d7824 */ /* 0x000fe400078e0263 */
[C---:B------:R-:W-:Y:S02]  /*8520*/  IMAD R97, R100.reuse, UR5, R97 ;  /* 0x0000000564617c24 */ /* 0x040fe4000f8e0261 */
[----:B------:R-:W-:Y:S01]  /*8530*/  IMAD.WIDE.U32 R100, R100, UR4, R12 ;  /* 0x0000000464647c25 */ /* 0x000fe2000f8e000c */
[----:B------:R-:W-:-:S03]  /*8540*/  ULDC.64 UR4, c[0x0][0x330] ;  /* 0x0000cc0000047ab9 */ /* 0x000fc60000000a00 */
[----:B------:R-:W-:Y:S02]  /*8550*/  IMAD.IADD R101, R101, 0x1, R97 ;  /* 0x0000000165657824 */ /* 0x000fe400078e0261 */
[----:B------:R-:W-:-:S04]  /*8560*/  IMAD.WIDE.U32 R12, R2, UR4, R100 ;  /* 0x00000004020c7c25 */ /* 0x000fc8000f8e0064 */
[----:B---3--:R-:W-:Y:S01]  /*8570*/  IMAD R11, R2, UR5, R13 ;  /* 0x00000005020b7c24 */ /* 0x008fe2000f8e020d */
[----:B--2---:R-:W-:-:S04]  /*8580*/  LEA R44, P4, R12, UR6, 0x1 ;  /* 0x000000060c2c7c11 */ /* 0x004fc8000f8808ff */
[----:B------:R-:W-:Y:S01]  /*8590*/  LEA.HI.X R11, R12, UR7, R11, 0x1, P4 ;  /* 0x000000070c0b7c11 */ /* 0x000fe2000a0f0c0b */
[----:B------:R0:W1:Y:S01]  /*85a0*/  SHFL.IDX PT, R40, R44, RZ, 0x181f ;  /* 0x00181fff2c287589 */ /* 0x00006200000e0000 */
[----:B------:R-:W-:-:S03]  /*85b0*/  ISETP.GE.AND P4, PT, R96, 0x1, PT ;  /* 0x000000016000780c */ /* 0x000fc60003f86270 */
[----:B------:R0:W2:Y:S10]  /*85c0*/  SHFL.IDX PT, R13, R11, RZ, 0x181f ;  /* 0x00181fff0b0d7589 */ /* 0x0000b400000e0000 */
[----:B0-----:R-:W-:Y:S05]  /*85d0*/  @!P4 BRA `(.L_x_7046) ;  /* 0x000000000028c947 */ /* 0x001fea0003800000 */
[----:B------:R-:W-:-:S13]  /*85e0*/  ISETP.GE.AND P4, PT, R16, UR37, PT ;  /* 0x0000002510007c0c */ /* 0x000fda000bf86270 */
[----:B-1----:R-:W-:-:S04]  /*85f0*/  @!P4 LEA R42, P5, R16, R40, 0x1 ;  /* 0x00000028102ac211 */ /* 0x002fc800078a08ff */
[----:B--2---:R-:W-:Y:S02]  /*8600*/  @!P4 LEA.HI.X R43, R16, R13, R17, 0x1, P5 ;  /* 0x0000000d102bc211 */ /* 0x004fe400028f0c11 */
[----:B------:R-:W-:-:S13]  /*8610*/  ISETP.GE.AND P5, PT, R23, UR37, PT ;  /* 0x0000002517007c0c */ /* 0x000fda000bfa6270 */
[----:B------:R-:W-:-:S04]  /*8620*/  @!P5 LEA R40, P6, R23, R40, 0x1 ;  /* 0x000000281728d211 */ /* 0x000fc800078c08ff */
[----:B------:R-:W-:Y:S02]  /*8630*/  @!P5 LEA.HI.X R41, R23, R13, R22, 0x1, P6 ;  /* 0x0000000d1729d211 */ /* 0x000fe400030f0c16 */
[----:B------:R-:W0:Y:S04]  /*8640*/  @!P4 LDS.128 R12, [R91+0x400] ;  /* 0x000400005b0cc984 */ /* 0x000e280000000c00 */
[----:B0-----:R-:W-:Y:S04]  /*8650*/  @!P4 ST.E.128 desc[UR42][R42.64], R12 ;  /* 0x0000000c2a00c985 */ /* 0x001fe8000c101d2a */
[----:B------:R-:W0:Y:S04]  /*8660*/  @!P5 LDS.128 R12, [R91+0x4400] ;  /* 0x004400005b0cd984 */ /* 0x000e280000000c00 */
[----:B0-----:R0:W-:Y:S02]  /*8670*/  @!P5 ST.E.128 desc[UR42][R40.64], R12 ;  /* 0x0000000c2800d985 */ /* 0x0011e4000c101d2a */
.L_x_7046:
[----:B------:R-:W-:Y:S05]  /*8680*/  BSYNC B0 ;  /* 0x0000000000007941 */ /* 0x000fea0003800000 */
.L_x_7045:
[----:B------:R-:W-:Y:S01]  /*8690*/  ISETP.GE.AND P4, PT, R96, 0x21, PT ;  /* 0x000000216000780c */ /* 0x000fe20003f86270 */
[----:B0-2---:R0:W2:Y:S01]  /*86a0*/  SHFL.IDX PT, R13, R11, 0x1, 0x181f ;  /* 0x00381f000b0d7f89 */ /* 0x0050a200000e0000 */
[----:B------:R-:W-:Y:S03]  /*86b0*/  BSSY B0, `(.L_x_7047) ;  /* 0x000000d000007945 */ /* 0x000fe60003800000 */
[----:B-1----:R0:W1:Y:S08]  /*86c0*/  SHFL.IDX PT, R40, R44, 0x1, 0x181f ;  /* 0x00381f002c287f89 */ /* 0x00207000000e0000 */
        /* <DEDUP_REMOVED lines=11> */
.L_x_7048:
[----:B------:R-:W-:Y:S05]  /*8780*/  BSYNC B0 ;  /* 0x0000000000007941 */ /* 0x000fea0003800000 */
.L_x_7047:
        /* <DEDUP_REMOVED lines=15> */
.L_x_7050:
[----:B------:R-:W-:Y:S05]  /*8880*/  BSYNC B0 ;  /* 0x0000000000007941 */ /* 0x000fea0003800000 */
.L_x_7049:
[----:B------:R-:W-:Y:S01]  /*8890*/  ISETP.GE.AND P4, PT, R96, 0x61, PT ;  /* 0x000000616000780c */ /* 0x000fe20003f86270 */
[----:B------:R-:W3:Y:S01]  /*88a0*/  SHFL.IDX PT, R11, R11, 0x3, 0x181f ;  /* 0x00781f000b0b7f89 */ /* 0x000ee200000e0000 */
[----:B------:R-:W-:Y:S03]  /*88b0*/  BSSY B0, `(.L_x_7051) ;  /* 0x000000d000007945 */ /* 0x000fe60003800000 */
[----:B------:R4:W0:Y:S08]  /*88c0*/  SHFL.IDX PT, R42, R44, 0x3, 0x181f ;  /* 0x00781f002c2a7f89 */ /* 0x00083000000e0000 */
[----:B----4-:R-:W-:Y:S05]  /*88d0*/  @!P4 BRA `(.L_x_7052) ;  /* 0x000000000028c947 */ /* 0x010fea0003800000 */
[----:B------:R-:W-:-:S13]  /*88e0*/  ISETP.GE.AND P4, PT, R16, UR37, PT ;  /* 0x0000002510007c0c */ /* 0x000fda000bf86270 */
[----:B0-2---:R-:W0:Y:S01]  /*88f0*/  @!P4 LDS.128 R12, [R91+0x3400] ;  /* 0x003400005b0cc984 */ /* 0x005e220000000c00 */
[----:B-1----:R-:W-:-:S04]  /*8900*/  @!P4 LEA R40, P5, R16, R42, 0x1 ;  /* 0x0000002a1028c211 */ /* 0x002fc800078a08ff */
[----:B---3--:R-:W-:Y:S02]  /*8910*/  @!P4 LEA.HI.X R41, R16, R11, R17, 0x1, P5 ;  /* 0x0000000b1029c211 */ /* 0x008fe400028f0c11 */
[----:B------:R-:W-:-:S13]  /*8920*/  ISETP.GE.AND P5, PT, R23, UR37, PT ;  /* 0x0000002517007c0c */ /* 0x000fda000bfa6270 */
[----:B------:R-:W-:-:S04]  /*8930*/  @!P5 LEA R42, P6, R23, R42, 0x1 ;  /* 0x0000002a172ad211 */ /* 0x000fc800078c08ff */
[----:B------:R-:W-:Y:S01]  /*8940*/  @!P5 LEA.HI.X R43, R23, R11, R22, 0x1, P6 ;  /* 0x0000000b172bd211 */ /* 0x000fe200030f0c16 */
[----:B0-----:R-:W-:Y:S04]  /*8950*/  @!P4 ST.E.128 desc[UR42][R40.64], R12 ;  /* 0x0000000c2800c985 */ /* 0x001fe8000c101d2a */
[----:B------:R-:W0:Y:S04]  /*8960*/  @!P5 LDS.128 R12, [R91+0x7400] ;  /* 0x007400005b0cd984 */ /* 0x000e280000000c00 */
[----:B0-----:R4:W-:Y:S02]  /*8970*/  @!P5 ST.E.128 desc[UR42][R42.64], R12 ;  /* 0x0000000c2a00d985 */ /* 0x0019e4000c101d2a */
.L_x_7052:
[----:B------:R-:W-:Y:S05]  /*8980*/  BSYNC B0 ;  /* 0x0000000000007941 */ /* 0x000fea0003800000 */
.L_x_7051:
[----:B---3--:R-:W3:Y:S01]  /*8990*/  LDL R11, [R1] ;  /* 0x00000000010b7983 */ /* 0x008ee20000100800 */
[----:B------:R-:W-:Y:S02]  /*89a0*/  @!P3 VIADD R90, R90, 0x288c0 ;  /* 0x000288c05a5ab836 */ /* 0x000fe40000000000 */
[----:B------:R-:W-:Y:S01]  /*89b0*/  VIADD R155, R155, 0x1 ;  /* 0x000000019b9b7836 */ /* 0x000fe20000000000 */
[----:B------:R-:W-:Y:S01]  /*89c0*/  @!PT LDS RZ, [RZ] ;  /* 0x00000000fffff984 */ /* 0x000fe20000000800 */
[----:B------:R-:W-:Y:S01]  /*89d0*/  @!PT LDS RZ, [RZ] ;  /* 0x00000000fffff984 */ /* 0x000fe20000000800 */
[----:B------:R-:W-:Y:S01]  /*89e0*/  @!PT LDS RZ, [RZ] ;  /* 0x00000000fffff984 */ /* 0x000fe20000000800 */
[----:B------:R-:W-:Y:S01]  /*89f0*/  @!PT LDS RZ, [RZ] ;  /* 0x00000000fffff984 */ /* 0x000fe20000000800 */
[----:B------:R5:W-:Y:S06]  /*8a00*/  MEMBAR.ALL.CTA ;  /* 0x0000000000007992 */ /* 0x000bec0000008000 */
[----:B-----5:R-:W5:Y:S01]  /*8a10*/  FENCE.VIEW.ASYNC.S ;  /* 0x00000000000073c6 */ /* 0x020f620000000000 */
[----:B------:R-:W-:Y:S01]  /*8a20*/  @!P3 PRMT R90, RZ, 0x654, R90 ;  /* 0x00000654ff5ab816 */ /* 0x000fe2000000005a */
[----:B-----5:R0:W-:Y:S06]  /*8a30*/  BAR.SYNC.DEFER_BLOCKING R94, 0x80 ;  /* 0x0002005e0000751d */ /* 0x0201ec0000010000 */
[----:B------:R0:W-:Y:S01]  /*8a40*/  @!P3 SYNCS.ARRIVE.TRANS64.RED.A1T0 RZ, [R90+URZ], RZ ;  /* 0x000000ff5affb9a7 */ /* 0x0001e2000810043f */
[----:B------:R-:W-:-:S04]  /*8a50*/  ISETP.NE.AND P3, PT, R155, 0x2, PT ;  /* 0x000000029b00780c */ /* 0x000fc80003f65270 */
[----:B------:R-:W-:Y:S02]  /*8a60*/  SEL R155, R155, RZ, P3 ;  /* 0x000000ff9b9b7207 */ /* 0x000fe40001800000 */
[----:B---3--:R-:W-:Y:S02]  /*8a70*/  LOP3.LUT P4, RZ, R11, 0x4, RZ, 0xc0, !PT ;  /* 0x000000040bff7812 */ /* 0x008fe4000788c0ff */
[----:B------:R-:W-:-:S04]  /*8a80*/  SEL R11, RZ, 0x1, P3 ;  /* 0x00000001ff0b7807 */ /* 0x000fc80001800000 */
[----:B------:R-:W-:-:S07]  /*8a90*/  LOP3.LUT R154, R154, R11, RZ, 0x3c, !PT ;  /* 0x0000000b9a9a7212 */ /* 0x000fce00078e3cff */
[----:B0-----:R-:W-:Y:S05]  /*8aa0*/  @P4 BRA `(.L_x_7053) ;  /* 0xffffff98003c4947 */ /* 0x001fea000383ffff */
[----:B----4-:R-:W0:Y:S01]  /*8ab0*/  S2R R12, SR_TID.X ;  /* 0x00000000000c7919 */ /* 0x010e220000002100 */
[----:B------:R-:W-:Y:S02]  /*8ac0*/  PLOP3.LUT P0, PT, PT, PT, PT, 0x8, 0x0 ;  /* 0x000000000000781c */ /* 0x000fe40003f0e170 */
[----:B0-----:R-:W-:-:S04]  /*8ad0*/  SHF.R.U32.HI R12, RZ, 0x7, R12 ;  /* 0x00000007ff0c7819 */ /* 0x001fc8000001160c */
[----:B------:R-:W-:-:S13]  /*8ae0*/  ISETP.NE.AND P4, PT, R12, 0x1, PT ;  /* 0x000000010c00780c */ /* 0x000fda0003f85270 */
[----:B------:R-:W-:Y:S06]  /*8af0*/  @!P4 BAR.ARV 0x9, 0x100 ;  /* 0x024400000000cb1d */ /* 0x000fec0000002000 */
.L_x_6951:
[----:B------:R-:W-:Y:S01]  /*8b00*/  MOV R3, RZ ;  /* 0x000000ff00037202 */ /* 0x000fe20000000f00 */
[----:B------:R-:W-:Y:S06]  /*8b10*/  @P0 BRA `(.L_x_7054) ;  /* 0x00000000000c0947 */ /* 0x000fec0003800000 */
[----:B------:R-:W3:Y:S01]  /*8b20*/  FENCE.VIEW.ASYNC.G ;  /* 0x00000000000073c6 */ /* 0x000ee20000000100 */
[----:B------:R-:W-:Y:S05]  /*8b30*/  WARPSYNC.ALL ;  /* 0x0000000000007948 */ /* 0x000fea0003800000 */
[----:B---3--:R-:W-:Y:S06]  /*8b40*/  BAR.ARV 0xc, 0x180 ;  /* 0x0306000000007b1d */ /* 0x008fec0000002000 */
.L_x_7054:
        /* <DEDUP_REMOVED lines=30> */
[----:B------:R-:W-:-:S05]  /*8d30*/  IMAD.MOV.U32 R3, RZ, RZ, R5 ;  /* 0x000000ffff037224 */ /* 0x000fca00078e0005 */
[----:B------:R-:W-:Y:S02]  /*8d40*/  @!P2 IADD3 R3, -R3, RZ, RZ ;  /* 0x000000ff0303a210 */ /* 0x000fe40007ffe1ff */
[----:B------:R-:W-:-:S07]  /*8d50*/  @!P1 LOP3.LUT R3, RZ, R9, RZ, 0x33, !PT ;  /* 0x00000009ff039212 */ /* 0x000fce00078e33ff */
.L_x_7056:
[----:B------:R-:W-:Y:S05]  /*8d60*/  BSYNC B0 ;  /* 0x0000000000007941 */ /* 0x000fea0003800000 */
.L_x_7055:
[-C--:B------:R-:W-:Y:S01]  /*8d70*/  IMAD R194, R209, R3.reuse, RZ ;  /* 0x00000003d1c27224 */ /* 0x080fe200078e02ff */
[----:B------:R-:W-:Y:S01]  /*8d80*/  PLOP3.LUT P0, PT, PT, PT, PT, 0x80, 0x0 ;  /* 0x000000000000781c */ /* 0x000fe20003f0f070 */
[----:B------:R-:W-:Y:S01]  /*8d90*/  IMAD.MOV.U32 R0, RZ, RZ, RZ ;  /* 0x000000ffff007224 */ /* 0x000fe200078e00ff */
[----:B------:R-:W-:Y:S02]  /*8da0*/  CS2R R150, SRZ ;  /* 0x0000000000967805 */ /* 0x000fe4000001ff00 */
[----:B------:R-:W-:Y:S02]  /*8db0*/  CS2R R68, SRZ ;  /* 0x0000000000447805 */ /* 0x000fe4000001ff00 */
[----:B------:R-:W-:Y:S01]  /*8dc0*/  VIADDMNMX R92, R194, R3, R92, PT ;  /* 0x00000003c25c7246 */ /* 0x000fe2000380015c */
[----:B------:R-:W-:Y:S01]  /*8dd0*/  IMAD.MOV.U32 R3, RZ, RZ, RZ ;  /* 0x000000ffff037224 */ /* 0x000fe200078e00ff */
[----:B------:R-:W-:Y:S02]  /*8de0*/  CS2R R102, SRZ ;  /* 0x0000000000667805 */ /* 0x000fe4000001ff00 */
        /* <DEDUP_REMOVED lines=27> */
[----:B-1----:R-:W-:Y:S02]  /*8fa0*/  CS2R R40, SRZ ;  /* 0x0000000000287805 */ /* 0x002fe4000001ff00 */
[----:B------:R-:W-:Y:S02]  /*8fb0*/  CS2R R70, SRZ ;  /* 0x0000000000467805 */ /* 0x000fe4000001ff00 */
[----:B------:R-:W-:Y:S01]  /*8fc0*/  CS2R R20, SRZ ;  /* 0x0000000000147805 */ /* 0x000fe2000001ff00 */
[----:B------:R-:W-:Y:S06]  /*8fd0*/  @!P1 BRA `(.L_x_7057) ;  /* 0x0000009c00989947 */ /* 0x000fec0003800000 */
[----:B------:R-:W-:-:S03]  /*8fe0*/  UMOV UR4, 0xffffffff ;  /* 0xffffffff00047882 */ /* 0x000fc60000000000 */
[----:B------:R-:W-:Y:S05]  /*8ff0*/  BRA.DIV UR4, `(.L_x_7058) ;  /* 0x0000014e041c7947 */ /* 0x000fea000b800000 */
[----:B------:R-:W1:Y:S02]  /*9000*/  S2R R3, SR_TID.X ;  /* 0x0000000000037919 */ /* 0x000e640000002100 */
[----:B-1----:R-:W-:-:S05]  /*9010*/  VIADD R3, R3, 0xffffff80 ;  /* 0xffffff8003037836 */ /* 0x002fca0000000000 */
[----:B------:R-:W-:-:S04]  /*9020*/  SHF.R.S32.HI R0, RZ, 0x1f, R3 ;  /* 0x0000001fff007819 */ /* 0x000fc80000011403 */
[----:B------:R-:W-:-:S04]  /*9030*/  LEA.HI R0, R0, R3, RZ, 0x7 ;  /* 0x0000000300007211 */ /* 0x000fc800078f38ff */
[----:B------:R-:W-:-:S05]  /*9040*/  SHF.R.S32.HI R0, RZ, 0x7, R0 ;  /* 0x00000007ff007819 */ /* 0x000fca0000011400 */
[----:B------:R1:W3:Y:S02]  /*9050*/  SHFL.IDX PT, R195, R0, RZ, 0x1f ;  /* 0x00001fff00c37589 */ /* 0x0002e400000e0000 */
.L_x_7329:
[----:B-1-3--:R-:W-:Y:S01]  /*9060*/  LEA.HI R0, R195, R195, RZ, 0x1 ;  /* 0x000000c3c3007211 */ /* 0x00afe200078f08ff */
[----:B------:R-:W-:-:S03]  /*9070*/  IMAD.U32 R3, RZ, RZ, UR40 ;  /* 0x00000028ff037e24 */ /* 0x000fc6000f8e00ff */
[----:B------:R-:W-:Y:S02]  /*9080*/  LOP3.LUT R0, R0, 0x1e, RZ, 0xc0, !PT ;  /* 0x0000001e00007812 */ /* 0x000fe400078ec0ff */
[----:B------:R-:W-:-:S03]  /*9090*/  LOP3.LUT P0, RZ, R3, 0x3ff, RZ, 0xc0, !PT ;  /* 0x000003ff03ff7812 */ /* 0x000fc6000780c0ff */
[----:B------:R-:W-:Y:S01]  /*90a0*/  IMAD.IADD R0, R195, 0x1, -R0 ;  /* 0x00000001c3007824 */ /* 0x000fe200078e0a00 */
[----:B------:R-:W-:-:S04]  /*90b0*/  P2R R26, PR, RZ, 0x1 ;  /* 0x00000001ff1a7803 */ /* 0x000fc80000000000 */
[----:B------:R-:W-:-:S04]  /*90c0*/  LEA R0, R0, UR40, 0xd ;  /* 0x0000002800007c11 */ /* 0x000fc8000f8e68ff */
[----:B------:R-:W-:-:S04]  /*90d0*/  SHF.R.U32.HI R0, RZ, 0x4, R0 ;  /* 0x00000004ff007819 */ /* 0x000fc80000011600 */
[----:B------:R-:W-:Y:S01]  /*90e0*/  LOP3.LUT R25, R0, 0x3fff, RZ, 0xc0, !PT ;  /* 0x00003fff00197812 */ /* 0x000fe200078ec0ff */
[----:B------:R-:W-:Y:S06]  /*90f0*/  @!P0 BRA `(.L_x_7059) ;  /* 0x0000000000408947 */ /* 0x000fec0003800000 */
[----:B------:R-:W-:Y:S01]  /*9100*/  MOV R0, 0x0 ;  /* 0x0000000000007802 */ /* 0x000fe20000000f00 */
[----:B------:R-:W-:Y:S01]  /*9110*/  ULDC.64 UR4, c[0x4][0x138] ;  /* 0x01004e0000047ab9 */ /* 0x000fe20000000a00 */
[----:B------:R-:W-:Y:S01]  /*9120*/  ULDC.64 UR6, c[0x4][0x140] ;  /* 0x0100500000067ab9 */ /* 0x000fe20000000a00 */
[----:B------:R-:W-:Y:S01]  /*9130*/  IMAD.U32 R4, RZ, RZ, UR4 ;  /* 0x00000004ff047e24 */ /* 0x000fe2000f8e00ff */
[----:B------:R1:W3:Y:S01]  /*9140*/  LDC.64 R14, c[0x4][R0] ;  /* 0x01000000000e7b82 */ /* 0x0002e20000000a00 */
[----:B------:R-:W-:Y:S01]  /*9150*/  IMAD.U32 R5, RZ, RZ, UR5 ;  /* 0x00000005ff057e24 */ /* 0x000fe2000f8e00ff */
[----:B------:R-:W-:Y:S01]  /*9160*/  ULDC.64 UR4, c[0x4][0x68] ;  /* 0x01001a0000047ab9 */ /* 0x000fe20000000a00 */
[----:B0-----:R-:W-:Y:S01]  /*9170*/  IMAD.U32 R6, RZ, RZ, UR6 ;  /* 0x00000006ff067e24 */ /* 0x001fe2000f8e00ff */
[----:B------:R-:W-:Y:S01]  /*9180*/  MOV R7, UR7 ;  /* 0x0000000700077c02 */ /* 0x000fe20008000f00 */
[----:B------:R-:W-:Y:S02]  /*9190*/  IMAD.U32 R10, RZ, RZ, UR4 ;  /* 0x00000004ff0a7e24 */ /* 0x000fe4000f8e00ff */
[----:B------:R-:W-:-:S02]  /*91a0*/  IMAD.U32 R11, RZ, RZ, UR5 ;  /* 0x00000005ff0b7e24 */ /* 0x000fc4000f8e00ff */
[----:B------:R-:W-:Y:S02]  /*91b0*/  IMAD.MOV.U32 R8, RZ, RZ, 0x70 ;  /* 0x00000070ff087424 */ /* 0x000fe400078e00ff */
[----:B------:R-:W-:Y:S02]  /*91c0*/  IMAD.MOV.U32 R12, RZ, RZ, 0x1 ;  /* 0x00000001ff0c7424 */ /* 0x000fe400078e00ff */
[----:B-12---:R-:W-:-:S07]  /*91d0*/  IMAD.MOV.U32 R13, RZ, RZ, RZ ;  /* 0x000000ffff0d7224 */ /* 0x006fce00078e00ff */
[----:B------:R-:W-:-:S07]  /*91e0*/  LEPC R20, `(.L_x_7059) ;  /* 0x000000001014794e */ /* 0x000fce0000000000 */
[----:B---3-5:R-:W-:Y:S05]  /*91f0*/  CALL.ABS.NOINC R14 ;  /* 0x000000000e007343 */ /* 0x028fea0003c00000 */
.L_x_7059:
[----:B------:R-:W-:Y:S02]  /*9200*/  ULDC UR4, c[0x0][0x3f4] ;  /* 0x0000fd0000047ab9 */ /* 0x000fe40000000800 */
[----:B------:R-:W-:-:S13]  /*9210*/  ISETP.LT.AND P0, PT, RZ, UR4, PT ;  /* 0x00000004ff007c0c */ /* 0x000fda000bf01270 */
[----:B------:R-:W-:Y:S05]  /*9220*/  @P0 BRA `(.L_x_7060) ;  /* 0x0000000000400947 */ /* 0x000fea0003800000 */
[----:B------:R-:W-:-:S04]  /*9230*/  ULEA.HI UR4, UR39, UR39, URZ, 0x1 ;  /* 0x0000002727047291 */ /* 0x000fc8000f8f083f */
[----:B------:R-:W-:-:S04]  /*9240*/  ULOP3.LUT UR4, UR4, 0xfffffffe, URZ, 0xc0, !UPT ;  /* 0xfffffffe04047892 */ /* 0x000fc8000f8ec03f */
[----:B------:R-:W-:-:S06]  /*9250*/  UIADD3 UR4, UR39, -UR4, URZ ;  /* 0x8000000427047290 */ /* 0x000fcc000fffe03f */
[----:B------:R-:W-:-:S05]  /*9260*/  IMAD.U32 R3, RZ, RZ, UR4 ;  /* 0x00000004ff037e24 */ /* 0x000fca000f8e00ff */
[----:B------:R-:W-:-:S04]  /*9270*/  SHF.L.U32 R3, R3, 0x1f, RZ ;  /* 0x0000001f03037819 */ /* 0x000fc800000006ff */
[----:B------:R1:W3:Y:S03]  /*9280*/  SYNCS.PHASECHK.TRANS64.TRYWAIT P0, [R156+URZ+0x28800], R3 ;  /* 0x028800039c0075a7 */ /* 0x0002e6000800017f */
[----:B---3--:R-:W-:Y:S05]  /*9290*/  @!P0 NANOSLEEP.SYNCS 0x989680 ;  /* 0x009896800000895d */ /* 0x008fea0003900000 */
[----:B------:R-:W3:Y:S01]  /*92a0*/  @!P0 SYNCS.PHASECHK.TRANS64 P0, [R156+URZ+0x28800], R3 ;  /* 0x028800039c0085a7 */ /* 0x000ee2000800007f */
[----:B------:R-:W-:Y:S04]  /*92b0*/  BSSY B0, `(.L_x_7061) ;  /* 0x0000006000007945 */ /* 0x000fe80003800000 */
[----:B---3--:R-:W-:Y:S05]  /*92c0*/  @P0 BRA `(.L_x_7062) ;  /* 0x0000000000100947 */ /* 0x008fea0003800000 */
.L_x_7063:
[----:B---3--:R3:W4:Y:S02]  /*92d0*/  SYNCS.PHASECHK.TRANS64.TRYWAIT P0, [R156+URZ+0x28800], R3 ;  /* 0x028800039c0075a7 */ /* 0x008724000800017f */
[----:B----4-:R-:W-:Y:S05]  /*92e0*/  @!P0 NANOSLEEP.SYNCS 0x989680 ;  /* 0x009896800000895d */ /* 0x010fea0003900000 */
[----:B------:R-:W4:Y:S02]  /*92f0*/  @!P0 SYNCS.PHASECHK.TRANS64 P0, [R156+URZ+0x28800], R3 ;  /* 0x028800039c0085a7 */ /* 0x000f24000800007f */
[----:B----4-:R-:W-:Y:S05]  /*9300*/  @!P0 BRA `(.L_x_7063) ;  /* 0xfffffffc00f08947 */ /* 0x010fea000383ffff */
.L_x_7062:
[----:B------:R-:W-:Y:S05]  /*9310*/  BSYNC B0 ;  /* 0x0000000000007941 */ /* 0x000fea0003800000 */
.L_x_7061:
[----:B------:R-:W-:Y:S05]  /*9320*/  BRA `(.L_x_7064) ;  /* 0x00000038001c7947 */ /* 0x000fea0003800000 */
.L_x_7060:
[----:B-----5:R-:W-:Y:S01]  /*9330*/  SHF.R.S32.HI R0, RZ, 0x1f, R24 ;  /* 0x0000001fff007819 */ /* 0x020fe20000011418 */
[----:B------:R-:W-:Y:S01]  /*9340*/  ULDC.64 UR4, c[0x0][0x3f8] ;  /* 0x0000fe0000047ab9 */ /* 0x000fe20000000a00 */
[----:B------:R-:W-:Y:S01]  /*9350*/  ULDC.64 UR6, c[0x0][0x408] ;  /* 0x0001020000067ab9 */ /* 0x000fe20000000a00 */
[----:B------:R-:W-:Y:S01]  /*9360*/  ISETP.NE.AND P2, PT, R26, RZ, PT ;  /* 0x000000ff1a00720c */ /* 0x000fe20003f45270 */
[----:B------:R-:W-:-:S04]  /*9370*/  IMAD.WIDE.U32 R4, R24, UR4, RZ ;  /* 0x0000000418047c25 */ /* 0x000fc8000f8e00ff */
[C---:B------:R-:W-:Y:S02]  /*9380*/  IMAD R3, R0.reuse, UR4, RZ ;  /* 0x0000000400037c24 */ /* 0x040fe4000f8e02ff */
[----:B------:R-:W-:Y:S02]  /*9390*/  IMAD R9, R0, UR6, RZ ;  /* 0x0000000600097c24 */ /* 0x000fe4000f8e02ff */
[C---:B------:R-:W-:Y:S01]  /*93a0*/  IMAD R3, R24.reuse, UR5, R3 ;  /* 0x0000000518037c24 */ /* 0x040fe2000f8e0203 */
[----:B------:R-:W-:Y:S01]  /*93b0*/  ULDC.64 UR4, c[0x0][0x3e8] ;  /* 0x0000fa0000047ab9 */ /* 0x000fe20000000a00 */
[----:B0-----:R-:W-:-:S04]  /*93c0*/  IMAD.WIDE.U32 R6, R24, UR6, RZ ;  /* 0x0000000618067c25 */ /* 0x001fc8000f8e00ff */
[----:B------:R-:W-:Y:S01]  /*93d0*/  IMAD R9, R24, UR7, R9 ;  /* 0x0000000718097c24 */ /* 0x000fe2000f8e0209 */
[----:B------:R-:W-:Y:S01]  /*93e0*/  ULDC.64 UR6, c[0x0][0x400] ;  /* 0x0001000000067ab9 */ /* 0x000fe20000000a00 */
[----:B------:R-:W-:Y:S01]  /*93f0*/  IMAD.IADD R5, R3, 0x1, R5 ;  /* 0x0000000103057824 */ /* 0x000fe200078e0205 */
[----:B------:R-:W-:Y:S01]  /*9400*/  LEA R24, P0, R4, UR4, 0x1 ;  /* 0x0000000404187c11 */ /* 0x000fe2000f8008ff */
[----:B------:R-:W-:Y:S01]  /*9410*/  IMAD.IADD R3, R9, 0x1, R7 ;  /* 0x0000000109037824 */ /* 0x000fe200078e0207 */
[----:B------:R-:W-:Y:S02]  /*9420*/  LEA R27, P1, R6, UR6, 0x1 ;  /* 0x00000006061b7c11 */ /* 0x000fe4000f8208ff */
[----:B------:R-:W-:Y:S02]  /*9430*/  LEA.HI.X R26, R4, UR5, R5, 0x1, P0 ;  /* 0x00000005041a7c11 */ /* 0x000fe400080f0c05 */
[----:B------:R-:W-:Y:S01]  /*9440*/  LEA.HI.X R28, R6, UR7, R3, 0x1, P1 ;  /* 0x00000007061c7c11 */ /* 0x000fe200088f0c03 */
[----:B------:R-:W-:Y:S08]  /*9450*/  @!P2 BRA `(.L_x_7065) ;  /* 0x000000000040a947 */ /* 0x000ff00003800000 */
[----:B------:R-:W-:Y:S01]  /*9460*/  MOV R0, 0x0 ;  /* 0x0000000000007802 */ /* 0x000fe20000000f00 */
[----:B------:R-:W-:Y:S01]  /*9470*/  ULDC.64 UR4, c[0x4][0x138] ;  /* 0x01004e0000047ab9 */ /* 0x000fe20000000a00 */
[----:B------:R-:W-:Y:S01]  /*9480*/  ULDC.64 UR6, c[0x4][0x68] ;  /* 0x01001a0000067ab9 */ /* 0x000fe20000000a00 */
[----:B------:R-:W-:Y:S01]  /*9490*/  MOV R4, UR4 ;  /* 0x0000000400047c02 */ /* 0x000fe20008000f00 */
        /* <DEDUP_REMOVED lines=9> */
[----:B0-2---:R-:W-:-:S07]  /*9530*/  IMAD.MOV.U32 R13, RZ, RZ, RZ ;  /* 0x000000ffff0d7224 */ /* 0x005fce00078e00ff */
[----:B------:R-:W-:-:S07]  /*9540*/  LEPC R20, `(.L_x_7065) ;  /* 0x000000001014794e */ /* 0x000fce0000000000 */
[----:B-1----:R-:W-:Y:S05]  /*9550*/  CALL.ABS.NOINC R14 ;  /* 0x000000000e007343 */ /* 0x002fea0003c00000 */
.L_x_7065:
[----:B------:R-:W-:Y:S01]  /*9560*/  ULDC.U8 UR4, c[0x0][0x410] ;  /* 0x0001040000047ab9 */ /* 0x000fe20000000000 */
[----:B------:R-:W-:Y:S01]  /*9570*/  BSSY B0, `(.L_x_7066) ;  /* 0x000035a000007945 */ /* 0x000fe20003800000 */
[----:B------:R-:W-:Y:S02]  /*9580*/  ISETP.NE.AND P0, PT, RZ, UR4, PT ;  /* 0x00000004ff007c0c */ /* 0x000fe4000bf05270 */
[----:B------:R-:W-:Y:S02]  /*9590*/  LEA R21, R196, UR40, 0x1 ;  /* 0x00000028c4157c11 */ /* 0x000fe4000f8e08ff */
[----:B------:R-:W-:-:S09]  /*95a0*/  LEA R5, R29, R153, 0x7 ;  /* 0x000000991d057211 */ /* 0x000fd200078e38ff */
[----:B------:R-:W-:Y:S05]  /*95b0*/  @!P0 BRA `(.L_x_7067) ;  /* 0x0000001800988947 */ /* 0x000fea0003800000 */
[----:B------:R-:W-:-:S03]  /*95c0*/  UMOV UR4, 0xffffffff ;  /* 0xffffffff00047882 */ /* 0x000fc60000000000 */
[----:B------:R-:W-:Y:S05]  /*95d0*/  BRA.DIV UR4, `(.L_x_7068) ;  /* 0x0000014604e47947 */ /* 0x000fea000b800000 */
[----:B------:R0:W1:Y:S04]  /*95e0*/  SHFL.IDX PT, R0, R26, RZ, 0x181f ;  /* 0x00181fff1a007589 */ /* 0x00006800000e0000 */
[----:B------:R0:W3:Y:S04]  /*95f0*/  SHFL.IDX PT, R3, R24, RZ, 0x181f ;  /* 0x00181fff18037589 */ /* 0x0000e800000e0000 */
[----:B------:R0:W4:Y:S04]  /*9600*/  SHFL.IDX PT, R4, R28, RZ, 0x181f ;  /* 0x00181fff1c047589 */ /* 0x00012800000e0000 */
[----:B------:R0:W0:Y:S02]  /*9610*/  SHFL.IDX PT, R14, R27, RZ, 0x181f ;  /* 0x00181fff1b0e7589 */ /* 0x00002400000e0000 */
.L_x_7335:
[----:B------:R-:W-:Y:S01]  /*9620*/  ULDC UR4, c[0x0][0x448] ;  /* 0x0001120000047ab9 */ /* 0x000fe20000000800 */
[----:B------:R-:W-:Y:S01]  /*9630*/  BSSY B1, `(.L_x_7069) ;  /* 0x000001d000017945 */ /* 0x000fe20003800000 */
[----:B------:R-:W-:Y:S01]  /*9640*/  IMAD R20, R93, UR4, RZ ;  /* 0x000000045d147c24 */ /* 0x000fe2000f8e02ff */
[----:B------:R-:W-:Y:S02]  /*9650*/  CS2R R6, SRZ ;  /* 0x0000000000067805 */ /* 0x000fe4000001ff00 */
[----:B------:R-:W-:Y:S02]  /*9660*/  CS2R R8, SRZ ;  /* 0x0000000000087805 */ /* 0x000fe4000001ff00 */
[----:B------:R-:W-:Y:S02]  /*9670*/  CS2R R10, SRZ ;  /* 0x00000000000a7805 */ /* 0x000fe4000001ff00 */
[----:B--2---:R-:W-:Y:S02]  /*9680*/  CS2R R12, SRZ ;  /* 0x00000000000c7805 */ /* 0x004fe4000001ff00 */
[----:B------:R-:W-:-:S13]  /*9690*/  ISETP.GE.AND P0, PT, R5, R20, PT ;  /* 0x000000140500720c */ /* 0x000fda0003f06270 */
[----:B------:R-:W-:Y:S05]  /*96a0*/  @P0 BRA `(.L_x_7070) ;  /* 0x0000000000540947 */ /* 0x000fea0003800000 */
[----:B------:R-:W-:Y:S01]  /*96b0*/  ULDC UR4, c[0x0][0x3f4] ;  /* 0x0000fd0000047ab9 */ /* 0x000fe20000000800 */
[----:B------:R-:W-:Y:S02]  /*96c0*/  CS2R R12, SRZ ;  /* 0x00000000000c7805 */ /* 0x000fe4000001ff00 */
[----:B------:R-:W-:Y:S02]  /*96d0*/  ISETP.GE.AND P4, PT, R18, UR4, PT ;  /* 0x0000000412007c0c */ /* 0x000fe4000bf86270 */
[----:B------:R-:W-:Y:S02]  /*96e0*/  CS2R R8, SRZ ;  /* 0x0000000000087805 */ /* 0x000fe4000001ff00 */
[----:B------:R-:W-:-:S09]  /*96f0*/  ISETP.GE.AND P5, PT, R152, UR4, PT ;  /* 0x0000000498007c0c */ /* 0x000fd2000bfa6270 */
[C---:B------:R-:W-:Y:S01]  /*9700*/  @!P4 IMAD.SHL.U32 R30, R18.reuse, 0x2, RZ ;  /* 0x00000002121ec824 */ /* 0x040fe200078e00ff */
[----:B------:R-:W-:-:S03]  /*9710*/  @!P4 SHF.L.U64.HI R5, R18, 0x1, R19 ;  /* 0x000000011205c819 */ /* 0x000fc60000010213 */
[C---:B---3--:R-:W-:Y:S02]  /*9720*/  @!P5 IADD3 R32, P2, R3.reuse, R220, RZ ;  /* 0x000000dc0320d210 */ /* 0x048fe40007f5e0ff */
[-C--:B0-----:R-:W-:Y:S02]  /*9730*/  @!P4 IADD3 R26, P0, R3, R30.reuse, RZ ;  /* 0x0000001e031ac210 */ /* 0x081fe40007f1e0ff */
[C---:B------:R-:W-:Y:S02]  /*9740*/  @!P4 IADD3 R30, P1, R14.reuse, R30, RZ ;  /* 0x0000001e0e1ec210 */ /* 0x040fe40007f3e0ff */
[----:B------:R-:W-:Y:S02]  /*9750*/  CS2R R10, SRZ ;  /* 0x00000000000a7805 */ /* 0x000fe4000001ff00 */
[----:B------:R-:W-:Y:S02]  /*9760*/  @!P5 IADD3 R14, P3, R14, R220, RZ ;  /* 0x000000dc0e0ed210 */ /* 0x000fe40007f7e0ff */
[----:B------:R-:W-:Y:S01]  /*9770*/  CS2R R6, SRZ ;  /* 0x0000000000067805 */ /* 0x000fe2000001ff00 */
[----:B-1----:R-:W-:-:S02]  /*9780*/  @!P5 IMAD.X R33, R0, 0x1, R219, P2 ;  /* 0x000000010021d824 */ /* 0x002fc400010e06db */
[--C-:B------:R-:W-:Y:S02]  /*9790*/  @!P4 IMAD.X R27, R0, 0x1, R5.reuse, P0 ;  /* 0x00000001001bc824 */ /* 0x100fe400000e0605 */
[C---:B----4-:R-:W-:Y:S01]  /*97a0*/  @!P4 IMAD.X R31, R4.reuse, 0x1, R5, P1 ;  /* 0x00000001041fc824 */ /* 0x050fe200008e0605 */
[----:B------:R2:W5:Y:S01]  /*97b0*/  @!P5 LD.E.64 R12, desc[UR42][R32.64] ;  /* 0x0000002a200cd980 */ /* 0x000562000c101b00 */
[----:B------:R-:W-:-:S03]  /*97c0*/  @!P5 IMAD.X R15, R4, 0x1, R219, P3 ;  /* 0x00000001040fd824 */ /* 0x000fc600018e06db */
[----:B------:R2:W5:Y:S04]  /*97d0*/  @!P4 LD.E.64 R10, desc[UR42][R26.64] ;  /* 0x0000002a1a0ac980 */ /* 0x000568000c101b00 */
[----:B------:R2:W5:Y:S04]  /*97e0*/  @!P5 LD.E.64 R8, desc[UR42][R14.64] ;  /* 0x0000002a0e08d980 */ /* 0x000568000c101b00 */
[----:B------:R2:W5:Y:S02]  /*97f0*/  @!P4 LD.E.64 R6, desc[UR42][R30.64] ;  /* 0x0000002a1e06c980 */ /* 0x000564000c101b00 */
.L_x_7070:
[----:B------:R-:W-:Y:S05]  /*9800*/  BSYNC B1 ;  /* 0x0000000000017941 */ /* 0x000fea0003800000 */
.L_x_7069:
[----:B------:R-:W-:Y:S01]  /*9810*/  ULEA.HI UR4, UR39, UR39, URZ, 0x1 ;  /* 0x0000002727047291 */ /* 0x000fe2000f8f083f */
[----:B-1----:R-:W-:Y:S01]  /*9820*/  IMAD R0, R29, -0x80, R20 ;  /* 0xffffff801d007824 */ /* 0x002fe200078e0214 */
[--C-:B--2--5:R-:W-:Y:S01]  /*9830*/  SHF.R.U64 R30, R10, 0x10, R11.reuse ;  /* 0x000000100a1e7819 */ /* 0x124fe2000000120b */
[----:B---3--:R-:W-:Y:S01]  /*9840*/  IMAD.MOV.U32 R3, RZ, RZ, R10 ;  /* 0x000000ffff037224 */ /* 0x008fe200078e000a */
[----:B------:R-:W-:Y:S01]  /*9850*/  ULOP3.LUT UR4, UR4, 0xfffffffe, URZ, 0xc0, !UPT ;  /* 0xfffffffe04047892 */ /* 0x000fe2000f8ec03f */
[--C-:B------:R-:W-:Y:S01]  /*9860*/  IMAD.MOV.U32 R15, RZ, RZ, R11.reuse ;  /* 0x000000ffff0f7224 */ /* 0x100fe200078e000b */
[----:B0-----:R-:W-:Y:S01]  /*9870*/  SHF.R.U32.HI R28, RZ, 0x10, R11 ;  /* 0x00000010ff1c7819 */ /* 0x001fe2000001160b */
[--C-:B------:R-:W-:Y:S01]  /*9880*/  IMAD.MOV.U32 R24, RZ, RZ, R13.reuse ;  /* 0x000000ffff187224 */ /* 0x100fe200078e000d */
[----:B------:R-:W-:Y:S01]  /*9890*/  UIADD3 UR4, UR39, -UR4, URZ ;  /* 0x8000000427047290 */ /* 0x000fe2000fffe03f */
[----:B------:R-:W-:Y:S01]  /*98a0*/  MOV R20, R12 ;  /* 0x0000000c00147202 */ /* 0x000fe20000000f00 */
[----:B------:R-:W-:Y:S01]  /*98b0*/  BSSY B1, `(.L_x_7071) ;  /* 0x0000015000017945 */ /* 0x000fe20003800000 */
[----:B------:R-:W-:Y:S01]  /*98c0*/  SHF.R.U64 R31, R12, 0x10, R13 ;  /* 0x000000100c1f7819 */ /* 0x000fe2000000120d */
[----:B------:R-:W-:Y:S01]  /*98d0*/  IMAD.MOV.U32 R14, RZ, RZ, R7 ;  /* 0x000000ffff0e7224 */ /* 0x000fe200078e0007 */
[----:B------:R-:W-:Y:S01]  /*98e0*/  SHF.R.U32.HI R29, RZ, 0x10, R13 ;  /* 0x00000010ff1d7819 */ /* 0x000fe2000001160d */
[----:B------:R-:W-:Y:S01]  /*98f0*/  IMAD.U32 R5, RZ, RZ, UR4 ;  /* 0x00000004ff057e24 */ /* 0x000fe2000f8e00ff */
[----:B------:R-:W-:Y:S01]  /*9900*/  VIMNMX R10, R0, 0x80, PT ;  /* 0x00000080000a7848 */ /* 0x000fe20003fe0100 */
[----:B------:R-:W-:Y:S01]  /*9910*/  IMAD.MOV.U32 R13, RZ, RZ, R6 ;  /* 0x000000ffff0d7224 */ /* 0x000fe200078e0006 */
[----:B------:R-:W-:Y:S01]  /*9920*/  SHF.R.U64 R26, R6, 0x10, R7 ;  /* 0x00000010061a7819 */ /* 0x000fe20000001207 */
[----:B------:R-:W-:Y:S01]  /*9930*/  IMAD.MOV.U32 R6, RZ, RZ, R9 ;  /* 0x000000ffff067224 */ /* 0x000fe200078e0009 */
[----:B------:R-:W-:Y:S01]  /*9940*/  SHF.L.U32 R5, R5, 0x1f, RZ ;  /* 0x0000001f05057819 */ /* 0x000fe200000006ff */
[----:B----4-:R-:W-:Y:S01]  /*9950*/  IMAD.MOV.U32 R4, RZ, RZ, R8 ;  /* 0x000000ffff047224 */ /* 0x010fe200078e0008 */
[----:B------:R-:W-:-:S02]  /*9960*/  SHF.R.U32.HI R27, RZ, 0x10, R7 ;  /* 0x00000010ff1b7819 */ /* 0x000fc40000011607 */
[----:B------:R-:W0:Y:S01]  /*9970*/  SYNCS.PHASECHK.TRANS64.TRYWAIT P0, [R156+URZ+0x28800], R5 ;  /* 0x028800059c0075a7 */ /* 0x000e22000800017f */
[--C-:B------:R-:W-:Y:S02]  /*9980*/  SHF.R.U64 R7, R8, 0x10, R9.reuse ;  /* 0x0000001008077819 */ /* 0x100fe40000001209 */
[----:B------:R-:W-:Y:S02]  /*9990*/  PRMT R11, R3, 0x5410, R30 ;  /* 0x00005410030b7816 */ /* 0x000fe4000000001e */
[----:B------:R-:W-:Y:S02]  /*99a0*/  ISETP.GE.AND P1, PT, R153, R10, PT ;  /* 0x0000000a9900720c */ /* 0x000fe40003f26270 */
[----:B------:R-:W-:Y:S02]  /*99b0*/  SHF.R.U32.HI R9, RZ, 0x10, R9 ;  /* 0x00000010ff097819 */ /* 0x000fe40000011609 */
[----:B------:R-:W-:Y:S02]  /*99c0*/  PRMT R12, R15, 0x5410, R28 ;  /* 0x000054100f0c7816 */ /* 0x000fe4000000001c */
[----:B------:R-:W-:-:S02]  /*99d0*/  PRMT R0, R20, 0x5410, R31 ;  /* 0x0000541014007816 */ /* 0x000fc4000000001f */
[----:B------:R-:W-:Y:S01]  /*99e0*/  PRMT R3, R24, 0x5410, R29 ;  /* 0x0000541018037816 */ /* 0x000fe2000000001d */
[----:B0-----:R-:W-:Y:S06]  /*99f0*/  @!P0 BRA `(.L_x_7072) ;  /* 0x00000144004c8947 */ /* 0x001fec0003800000 */
.L_x_7336:
[----:B------:R-:W-:Y:S05]  /*9a00*/  BSYNC B1 ;  /* 0x0000000000017941 */ /* 0x000fea0003800000 */
.L_x_7071:
[----:B------:R-:W-:Y:S01]  /*9a10*/  BSSY B1, `(.L_x_7073) ;  /* 0x0000059000017945 */ /* 0x000fe20003800000 */
[----:B------:R-:W-:Y:S02]  /*9a20*/  PRMT R13, R13, 0x5410, R26 ;  /* 0x000054100d0d7816 */ /* 0x000fe4000000001a */
[----:B------:R-:W-:Y:S02]  /*9a30*/  PRMT R14, R14, 0x5410, R27 ;  /* 0x000054100e0e7816 */ /* 0x000fe4000000001b */
[----:B------:R-:W-:Y:S02]  /*9a40*/  PRMT R8, R4, 0x5410, R7 ;  /* 0x0000541004087816 */ /* 0x000fe40000000007 */
[----:B------:R-:W-:Y:S01]  /*9a50*/  PRMT R9, R6, 0x5410, R9 ;  /* 0x0000541006097816 */ /* 0x000fe20000000009 */
[----:B------:R-:W-:Y:S06]  /*9a60*/  @P1 BRA `(.L_x_7074) ;  /* 0x00000004004c1947 */ /* 0x000fec0003800000 */
[----:B0-----:R-:W0:Y:S01]  /*9a70*/  LDC R5, c[0x0][0x3f4] ;  /* 0x0000fd00ff057b82 */ /* 0x001e220000000800 */
[----:B------:R-:W-:Y:S01]  /*9a80*/  BSSY B2, `(.L_x_7075) ;  /* 0x000002a000027945 */ /* 0x000fe20003800000 */
[-C--:B0-----:R-:W-:Y:S02]  /*9a90*/  ISETP.GE.AND P0, PT, R18, R5.reuse, PT ;  /* 0x000000051200720c */ /* 0x081fe40003f06270 */
[----:B------:R-:W-:-:S11]  /*9aa0*/  ISETP.GE.AND P1, PT, R152, R5, PT ;  /* 0x000000059800720c */ /* 0x000fd60003f26270 */
[----:B------:R-:W-:Y:S05]  /*9ab0*/  @P0 BRA `(.L_x_7076) ;  /* 0x0000000000980947 */ /* 0x000fea0003800000 */
[----:B------:R-:W0:Y:S01]  /*9ac0*/  LDS.128 R4, [R21] ;  /* 0x0000000015047984 */ /* 0x000e220000000c00 */
[----:B------:R-:W-:Y:S01]  /*9ad0*/  SHF.L.U32 R29, R13, 0x10, RZ ;  /* 0x000000100d1d7819 */ /* 0x000fe200000006ff */
        /* <DEDUP_REMOVED lines=24> */
[----:B------:R-:W-:Y:S01]  /*9c60*/  FMUL.FTZ R28, R6, R5 ;  /* 0x00000005061c7220 */ /* 0x000fe20000410000 */
        /* <DEDUP_REMOVED lines=11> */
.L_x_7076:
[----:B------:R-:W-:Y:S05]  /*9d20*/  BSYNC B2 ;  /* 0x0000000000027941 */ /* 0x000fea0003800000 */
.L_x_7075:
[----:B------:R-:W-:Y:S05]  /*9d30*/  @P1 BRA `(.L_x_7074) ;  /* 0x0000000000981947 */ /* 0x000fea0003800000 */
[----:B0-----:R-:W0:Y:S01]  /*9d40*/  LDS.128 R4, [R21+0x4000] ;  /* 0x0040000015047984 */ /* 0x001e220000000c00 */
        /* <DEDUP_REMOVED lines=8> */
[----:B------:R-:W-:Y:S01]  /*9dd0*/  IMAD.U32 R26, R7, 0x10000, RZ ;  /* 0x00010000071a7824 */ /* 0x000fe200078e00ff */
[----:B------:R-:W-:Y:S01]  /*9de0*/  SHF.L.U32 R24, R6, 0x10, RZ ;  /* 0x0000001006187819 */ /* 0x000fe200000006ff */
[C---:B------:R-:W-:Y:S01]  /*9df0*/  FMUL.FTZ R32, R4.reuse, R29 ;  /* 0x0000001d04207220 */ /* 0x040fe20000410000 */
[-C--:B------:R-:W-:Y:S01]  /*9e00*/  FMUL.FTZ R4, R4, R27.reuse ;  /* 0x0000001b04047220 */ /* 0x080fe20000410000 */
[----:B------:R-:W-:Y:S01]  /*9e10*/  FMUL.FTZ R31, R5, R30 ;  /* 0x0000001e051f7220 */ /* 0x000fe20000410000 */
[----:B------:R-:W-:Y:S01]  /*9e20*/  LOP3.LUT R6, R6, 0xffff0000, RZ, 0xc0, !PT ;  /* 0xffff000006067812 */ /* 0x000fe200078ec0ff */
[C---:B------:R-:W-:Y:S01]  /*9e30*/  FFMA.FTZ R32, R15.reuse, R27, -R32 ;  /* 0x0000001b0f207223 */ /* 0x040fe20000010820 */
[----:B------:R-:W-:Y:S01]  /*9e40*/  FFMA.FTZ R29, R15, R29, R4 ;  /* 0x0000001d0f1d7223 */ /* 0x000fe20000010004 */
[----:B------:R-:W-:Y:S01]  /*9e50*/  LOP3.LUT R7, R7, 0xffff0000, RZ, 0xc0, !PT ;  /* 0xffff000007077812 */ /* 0x000fe200078ec0ff */
        /* <DEDUP_REMOVED lines=20> */
.L_x_7074:
[----:B------:R-:W-:Y:S05]  /*9fa0*/  BSYNC B1 ;  /* 0x0000000000017941 */ /* 0x000fea0003800000 */
.L_x_7073:
[----:B01----:R-:W-:Y:S01]  /*9fb0*/  VIADD R4, R153, 0x20 ;  /* 0x0000002099047836 */ /* 0x003fe20000000000 */
[----:B------:R-:W-:Y:S04]  /*9fc0*/  BSSY B1, `(.L_x_7077) ;  /* 0x0000056000017945 */ /* 0x000fe80003800000 */
[----:B------:R-:W-:-:S13]  /*9fd0*/  ISETP.GE.AND P0, PT, R4, R10, PT ;  /* 0x0000000a0400720c */ /* 0x000fda0003f06270 */
[----:B------:R-:W-:Y:S05]  /*9fe0*/  @P0 BRA `(.L_x_7078) ;  /* 0x00000004004c0947 */ /* 0x000fea0003800000 */
[----:B------:R-:W0:Y:S01]  /*9ff0*/  LDC R5, c[0x0][0x3f4] ;  /* 0x0000fd00ff057b82 */ /* 0x000e220000000800 */
[----:B------:R-:W-:Y:S01]  /*a000*/  BSSY B2, `(.L_x_7079) ;  /* 0x000002a000027945 */ /* 0x000fe20003800000 */
[-C--:B0-----:R-:W-:Y:S02]  /*a010*/  ISETP.GE.AND P0, PT, R18, R5.reuse, PT ;  /* 0x000000051200720c */ /* 0x081fe40003f06270 */
[----:B------:R-:W-:-:S11]  /*a020*/  ISETP.GE.AND P1, PT, R152, R5, PT ;  /* 0x000000059800720c */ /* 0x000fd60003f26270 */
[----:B------:R-:W-:Y:S05]  /*a030*/  @P0 BRA `(.L_x_7080) ;  /* 0x0000000000980947 */ /* 0x000fea0003800000 */
        /* <DEDUP_REMOVED lines=10> */
[----:B------:R-:W-:Y:S01]  /*a0e0*/  IMAD.U32 R26, R7, 0x10000, RZ ;  /* 0x00010000071a7824 */ /* 0x000fe200078e00ff */
[----:B------:R-:W-:Y:S01]  /*a0f0*/  SHF.L.U32 R24, R6, 0x10, RZ ;  /* 0x0000001006187819 */ /* 0x000fe200000006ff */
[-C--:B------:R-:W-:Y:S01]  /*a100*/  FMUL.FTZ R28, R31, R4.reuse ;  /* 0x000000041f1c7220 */ /* 0x080fe20000410000 */
        /* <DEDUP_REMOVED lines=25> */
.L_x_7080:
[----:B------:R-:W-:Y:S05]  /*a2a0*/  BSYNC B2 ;  /* 0x0000000000027941 */ /* 0x000fea0003800000 */
.L_x_7079:
[----:B------:R-:W-:Y:S05]  /*a2b0*/  @P1 BRA `(.L_x_7078) ;  /* 0x0000000000981947 */ /* 0x000fea0003800000 */
[----:B0-----:R-:W0:Y:S01]  /*a2c0*/  LDS.128 R4, [R21+0x5000] ;  /* 0x0050000015047984 */ /* 0x001e220000000c00 */
        /* <DEDUP_REMOVED lines=37> */
.L_x_7078:
[----:B------:R-:W-:Y:S05]  /*a520*/  BSYNC B1 ;  /* 0x0000000000017941 */ /* 0x000fea0003800000 */
.L_x_7077:
        /* <DEDUP_REMOVED lines=47> */
.L_x_7084:
[----:B------:R-:W-:Y:S05]  /*a820*/  BSYNC B2 ;  /* 0x0000000000027941 */ /* 0x000fea0003800000 */
.L_x_7083:
        /* <DEDUP_REMOVED lines=17> */
[----:B------:R-:W-:Y:S01]  /*a940*/  FFMA.FTZ R4, R29, R15, -R28 ;  /* 0x0000000f1d047223 */ /* 0x000fe2000001081c */
[C---:B------:R-:W-:Y:S01]  /*a950*/  FMUL.FTZ R29, R32.reuse, R5 ;  /* 0x00000005201d7220 */ /* 0x040fe20000410000 */
[----:B------:R-:W-:Y:S01]  /*a960*/  FFMA.FTZ R15, R31, R15, R30 ;  /* 0x0000000f1f0f7223 */ /* 0x000fe2000001001e */
[-C--:B------:R-:W-:Y:S01]  /*a970*/  FFMA.FTZ R5, R32, R20.reuse, -R27 ;  /* 0x0000001420057223 */ /* 0x080fe2000001081b */
[----:B------:R-:W-:Y:S01]  /*a980*/  LOP3.LUT R6, R6, 0xffff0000, RZ, 0xc0, !PT ;  /* 0xffff000006067812 */ /* 0x000fe200078ec0ff */
[----:B------:R-:W-:Y:S01]  /*a990*/  IMAD.U32 R28, R3, 0x10000, RZ ;  /* 0x00010000031c7824 */ /* 0x000fe200078e00ff */
[----:B------:R-:W-:Y:S01]  /*a9a0*/  SHF.L.U32 R32, R9, 0x10, RZ ;  /* 0x0000001009207819 */ /* 0x000fe200000006ff */
[----:B------:R-:W-:Y:S01]  /*a9b0*/  FFMA.FTZ R20, R34, R20, R29 ;  /* 0x0000001422147223 */ /* 0x000fe2000001001d */
[----:B------:R-:W-:Y:S01]  /*a9c0*/  LOP3.LUT R30, R3, 0xffff0000, RZ, 0xc0, !PT ;  /* 0xffff0000031e7812 */ /* 0x000fe200078ec0ff */
[-C--:B------:R-:W-:Y:S01]  /*a9d0*/  FMUL.FTZ R31, R36, R7.reuse ;  /* 0x00000007241f7220 */ /* 0x080fe20000410000 */
[-C--:B------:R-:W-:Y:S01]  /*a9e0*/  FMUL.FTZ R29, R28, R6.reuse ;  /* 0x000000061c1d7220 */ /* 0x080fe20000410000 */
[----:B------:R-:W-:Y:S01]  /*a9f0*/  FMUL.FTZ R27, R32, R6 ;  /* 0x00000006201b7220 */ /* 0x000fe20000410000 */
[----:B------:R-:W-:Y:S01]  /*aa00*/  F2FP.BF16.F32.PACK_AB R4, R15, R4 ;  /* 0x000000040f04723e */ /* 0x000fe200000010ff */
[C---:B------:R-:W-:Y:S01]  /*aa10*/  FMUL.FTZ R33, R30.reuse, R7 ;  /* 0x000000071e217220 */ /* 0x040fe20000410000 */
[----:B------:R-:W-:Y:S01]  /*aa20*/  FFMA.FTZ R7, R30, R26, -R31 ;  /* 0x0000001a1e077223 */ /* 0x000fe2000001081f */
[-C--:B------:R-:W-:Y:S01]  /*aa30*/  FFMA.FTZ R6, R28, R24.reuse, -R27 ;  /* 0x000000181c067223 */ /* 0x080fe2000001081b */
[----:B------:R-:W-:Y:S01]  /*aa40*/  FFMA.FTZ R29, R32, R24, R29 ;  /* 0x00000018201d7223 */ /* 0x000fe2000001001d */
[----:B------:R-:W-:Y:S01]  /*aa50*/  FFMA.FTZ R26, R36, R26, R33 ;  /* 0x0000001a241a7223 */ /* 0x000fe20000010021 */
[----:B------:R-:W-:-:S03]  /*aa60*/  F2FP.BF16.F32.PACK_AB R5, R20, R5 ;  /* 0x000000051405723e */ /* 0x000fc600000010ff */
[----:B------:R-:W-:Y:S02]  /*aa70*/  F2FP.BF16.F32.PACK_AB R6, R29, R6 ;  /* 0x000000061d06723e */ /* 0x000fe400000010ff */
[----:B------:R-:W-:-:S05]  /*aa80*/  F2FP.BF16.F32.PACK_AB R7, R26, R7 ;  /* 0x000000071a07723e */ /* 0x000fca00000010ff */
[----:B------:R1:W-:Y:S02]  /*aa90*/  STS.128 [R21+0x6000], R4 ;  /* 0x0060000415007388 */ /* 0x0003e40000000c00 */
.L_x_7082:
[----:B------:R-:W-:Y:S05]  /*aaa0*/  BSYNC B1 ;  /* 0x0000000000017941 */ /* 0x000fea0003800000 */
.L_x_7081:
[----:B01----:R-:W-:-:S05]  /*aab0*/  VIADD R4, R153, 0x60 ;  /* 0x0000006099047836 */ /* 0x003fca0000000000 */
        /* <DEDUP_REMOVED lines=8> */
[----:B------:R-:W-:Y:S01]  /*ab40*/  IMAD.U32 R24, R11, 0x10000, RZ ;  /* 0x000100000b187824 */ /* 0x000fe200078e00ff */
[C---:B------:R-:W-:Y:S01]  /*ab50*/  LOP3.LUT R33, R13.reuse, 0xffff0000, RZ, 0xc0, !PT ;  /* 0xffff00000d217812 */ /* 0x040fe200078ec0ff */
[----:B------:R-:W-:Y:S01]  /*ab60*/  IMAD.U32 R26, R13, 0x10000, RZ ;  /* 0x000100000d1a7824 */ /* 0x000fe200078e00ff */
[----:B------:R-:W-:Y:S02]  /*ab70*/  LOP3.LUT R31, R11, 0xffff0000, RZ, 0xc0, !PT ;  /* 0xffff00000b1f7812 */ /* 0x000fe400078ec0ff */
[C---:B------:R-:W-:Y:S02]  /*ab80*/  SHF.L.U32 R35, R14.reuse, 0x10, RZ ;  /* 0x000000100e237819 */ /* 0x040fe400000006ff */
        /* <DEDUP_REMOVED lines=14> */
[-C--:B------:R-:W-:Y:S01]  /*ac70*/  FFMA.FTZ R5, R31, R15.reuse, -R20 ;  /* 0x0000000f1f057223 */ /* 0x080fe20000010814 */
[----:B------:R-:W-:Y:S01]  /*ac80*/  LOP3.LUT R7, R7, 0xffff0000, RZ, 0xc0, !PT ;  /* 0xffff000007077812 */ /* 0x000fe200078ec0ff */
[C---:B------:R-:W-:Y:S01]  /*ac90*/  IMAD.U32 R27, R12.reuse, 0x10000, RZ ;  /* 0x000100000c1b7824 */ /* 0x040fe200078e00ff */
[----:B------:R-:W-:Y:S01]  /*aca0*/  LOP3.LUT R31, R12, 0xffff0000, RZ, 0xc0, !PT ;  /* 0xffff00000c1f7812 */ /* 0x000fe200078ec0ff */
[-C--:B------:R-:W-:Y:S01]  /*acb0*/  FMUL.FTZ R12, R35, R6.reuse ;  /* 0x00000006230c7220 */ /* 0x080fe20000410000 */
[----:B------:R-:W-:Y:S01]  /*acc0*/  FFMA.FTZ R10, R33, R15, R10 ;  /* 0x0000000f210a7223 */ /* 0x000fe2000001000a */
[----:B------:R-:W-:Y:S01]  /*acd0*/  FMUL.FTZ R14, R27, R6 ;  /* 0x000000061b0e7220 */ /* 0x000fe20000410000 */
[-C--:B------:R-:W-:Y:S01]  /*ace0*/  FMUL.FTZ R20, R37, R7.reuse ;  /* 0x0000000725147220 */ /* 0x080fe20000410000 */
[----:B------:R-:W-:Y:S01]  /*acf0*/  FMUL.FTZ R24, R31, R7 ;  /* 0x000000071f187220 */ /* 0x000fe20000410000 */
[-C--:B------:R-:W-:Y:S01]  /*ad00*/  FFMA.FTZ R6, R27, R11.reuse, -R12 ;  /* 0x0000000b1b067223 */ /* 0x080fe2000001080c */
[----:B------:R-:W-:Y:S01]  /*ad10*/  FFMA.FTZ R11, R35, R11, R14 ;  /* 0x0000000b230b7223 */ /* 0x000fe2000001000e */
[-C--:B------:R-:W-:Y:S01]  /*ad20*/  FFMA.FTZ R7, R31, R13.reuse, -R20 ;  /* 0x0000000d1f077223 */ /* 0x080fe20000010814 */
[----:B------:R-:W-:Y:S01]  /*ad30*/  FFMA.FTZ R24, R37, R13, R24 ;  /* 0x0000000d25187223 */ /* 0x000fe20000010018 */
[----:B------:R-:W-:-:S02]  /*ad40*/  F2FP.BF16.F32.PACK_AB R4, R29, R4 ;  /* 0x000000041d04723e */ /* 0x000fc400000010ff */
[----:B------:R-:W-:Y:S02]  /*ad50*/  F2FP.BF16.F32.PACK_AB R5, R10, R5 ;  /* 0x000000050a05723e */ /* 0x000fe400000010ff */
[----:B------:R-:W-:Y:S02]  /*ad60*/  F2FP.BF16.F32.PACK_AB R6, R11, R6 ;  /* 0x000000060b06723e */ /* 0x000fe400000010ff */
[----:B------:R-:W-:-:S05]  /*ad70*/  F2FP.BF16.F32.PACK_AB R7, R24, R7 ;  /* 0x000000071807723e */ /* 0x000fca00000010ff */
[----:B------:R0:W-:Y:S02]  /*ad80*/  STS.128 [R21+0x3000], R4 ;  /* 0x0030000415007388 */ /* 0x0001e40000000c00 */
.L_x_7087:
[----:B------:R-:W-:Y:S05]  /*ad90*/  BSYNC B1 ;  /* 0x0000000000017941 */ /* 0x000fea0003800000 */
.L_x_7086:
        /* <DEDUP_REMOVED lines=38> */
[----:B------:R1:W-:Y:S01]  /*b000*/  STS.128 [R21+0x7000], R4 ;  /* 0x0070000415007388 */ /* 0x0003e20000000c00 */
[----:B------:R-:W-:Y:S05]  /*b010*/  BRA `(.L_x_7085) ;  /* 0x0000001800bc7947 */ /* 0x000fea0003800000 */
.L_x_7067:
[----:B------:R-:W-:-:S03]  /*b020*/  UMOV UR4, 0xffffffff ;  /* 0xffffffff00047882 */ /* 0x000fc60000000000 */
[----:B------:R-:W-:Y:S05]  /*b030*/  BRA.DIV UR4, `(.L_x_7088) ;  /* 0x0000012e04d07947 */ /* 0x000fea000b800000 */
[----:B------:R0:W1:Y:S04]  /*b040*/  SHFL.IDX PT, R0, R26, RZ, 0x181f ;  /* 0x00181fff1a007589 */ /* 0x00006800000e0000 */
[----:B------:R0:W3:Y:S04]  /*b050*/  SHFL.IDX PT, R3, R24, RZ, 0x181f ;  /* 0x00181fff18037589 */ /* 0x0000e800000e0000 */
[----:B------:R0:W4:Y:S04]  /*b060*/  SHFL.IDX PT, R20, R28, RZ, 0x181f ;  /* 0x00181fff1c147589 */ /* 0x00012800000e0000 */
[----:B------:R0:W0:Y:S02]  /*b070*/  SHFL.IDX PT, R14, R27, RZ, 0x181f ;  /* 0x00181fff1b0e7589 */ /* 0x00002400000e0000 */
.L_x_7342:
[----:B------:R-:W-:Y:S01]  /*b080*/  ULDC UR4, c[0x0][0x448] ;  /* 0x0001120000047ab9 */ /* 0x000fe20000000800 */
[----:B------:R-:W-:Y:S01]  /*b090*/  BSSY B1, `(.L_x_7089) ;  /* 0x0000014000017945 */ /* 0x000fe20003800000 */
[----:B0-----:R-:W-:Y:S01]  /*b0a0*/  IMAD R24, R93, UR4, RZ ;  /* 0x000000045d187c24 */ /* 0x001fe2000f8e02ff */
[----:B------:R-:W-:Y:S02]  /*b0b0*/  CS2R R6, SRZ ;  /* 0x0000000000067805 */ /* 0x000fe4000001ff00 */
[----:B------:R-:W-:Y:S02]  /*b0c0*/  CS2R R8, SRZ ;  /* 0x0000000000087805 */ /* 0x000fe4000001ff00 */
[----:B------:R-:W-:Y:S02]  /*b0d0*/  CS2R R10, SRZ ;  /* 0x00000000000a7805 */ /* 0x000fe4000001ff00 */
[----:B------:R-:W-:Y:S02]  /*b0e0*/  ISETP.GE.AND P0, PT, R5, R24, PT ;  /* 0x000000180500720c */ /* 0x000fe40003f06270 */
[----:B------:R-:W-:-:S11]  /*b0f0*/  CS2R R4, SRZ ;  /* 0x0000000000047805 */ /* 0x000fd6000001ff00 */
[----:B------:R-:W-:Y:S05]  /*b100*/  @P0 BRA `(.L_x_7090) ;  /* 0x0000000000300947 */ /* 0x000fea0003800000 */
[----:B------:R-:W-:Y:S01]  /*b110*/  ULDC UR4, c[0x0][0x3f4] ;  /* 0x0000fd0000047ab9 */ /* 0x000fe20000000800 */
[C---:B------:R-:W-:Y:S01]  /*b120*/  IMAD.SHL.U32 R15, R16.reuse, 0x2, RZ ;  /* 0x00000002100f7824 */ /* 0x040fe200078e00ff */
[C---:B------:R-:W-:Y:S02]  /*b130*/  ISETP.GE.AND P2, PT, R16.reuse, UR4, PT ;  /* 0x0000000410007c0c */ /* 0x040fe4000bf46270 */
[----:B------:R-:W-:Y:S02]  /*b140*/  SHF.L.U64.HI R5, R16, 0x1, R17 ;  /* 0x0000000110057819 */ /* 0x000fe40000010211 */
[-C--:B---3--:R-:W-:Y:S02]  /*b150*/  IADD3 R12, P0, R3, R15.reuse, RZ ;  /* 0x0000000f030c7210 */ /* 0x088fe40007f1e0ff */
[----:B------:R-:W-:-:S03]  /*b160*/  IADD3 R14, P1, R14, R15, RZ ;  /* 0x0000000f0e0e7210 */ /* 0x000fc60007f3e0ff */
[--C-:B-12---:R-:W-:Y:S02]  /*b170*/  IMAD.X R13, R0, 0x1, R5.reuse, P0 ;  /* 0x00000001000d7824 */ /* 0x106fe400000e0605 */
[----:B----4-:R-:W-:Y:S01]  /*b180*/  IMAD.X R15, R20, 0x1, R5, P1 ;  /* 0x00000001140f7824 */ /* 0x010fe200008e0605 */
[----:B------:R-:W-:Y:S01]  /*b190*/  CS2R R4, SRZ ;  /* 0x0000000000047805 */ /* 0x000fe2000001ff00 */
[----:B------:R-:W-:Y:S06]  /*b1a0*/  @P2 BRA `(.L_x_7090) ;  /* 0x0000000000082947 */ /* 0x000fec0003800000 */
[----:B------:R0:W5:Y:S04]  /*b1b0*/  LD.E.128 R4, desc[UR42][R12.64] ;  /* 0x0000002a0c047980 */ /* 0x000168000c101d00 */
[----:B------:R0:W5:Y:S02]  /*b1c0*/  LD.E.128 R8, desc[UR42][R14.64] ;  /* 0x0000002a0e087980 */ /* 0x000164000c101d00 */
.L_x_7090:
[----:B------:R-:W-:Y:S05]  /*b1d0*/  BSYNC B1 ;  /* 0x0000000000017941 */ /* 0x000fea0003800000 */
.L_x_7089:
[----:B------:R-:W-:Y:S01]  /*b1e0*/  ULEA.HI UR4, UR39, UR39, URZ, 0x1 ;  /* 0x0000002727047291 */ /* 0x000fe2000f8f083f */
[----:B-1----:R-:W1:Y:S01]  /*b1f0*/  LDC R0, c[0x0][0x3f4] ;  /* 0x0000fd00ff007b82 */ /* 0x002e620000000800 */
[----:B---3--:R-:W-:Y:S01]  /*b200*/  IMAD R3, R29, -0x80, R24 ;  /* 0xffffff801d037824 */ /* 0x008fe200078e0218 */
[----:B-----5:R-:W-:Y:S01]  /*b210*/  SHF.R.U64 R33, R4, 0x10, R5 ;  /* 0x0000001004217819 */ /* 0x020fe20000001205 */
[----:B------:R-:W-:Y:S01]  /*b220*/  ULOP3.LUT UR4, UR4, 0xfffffffe, URZ, 0xc0, !UPT ;  /* 0xfffffffe04047892 */ /* 0x000fe2000f8ec03f */
[----:B0-----:R-:W-:Y:S01]  /*b230*/  IMAD.MOV.U32 R12, RZ, RZ, R4 ;  /* 0x000000ffff0c7224 */ /* 0x001fe200078e0004 */
[----:B------:R-:W-:Y:S01]  /*b240*/  SHF.R.U64 R31, R6, 0x10, R7 ;  /* 0x00000010061f7819 */ /* 0x000fe20000001207 */
[----:B------:R-:W-:Y:S01]  /*b250*/  IMAD.MOV.U32 R4, RZ, RZ, R6 ;  /* 0x000000ffff047224 */ /* 0x000fe200078e0006 */
[----:B------:R-:W-:Y:S01]  /*b260*/  UIADD3 UR4, UR39, -UR4, URZ ;  /* 0x8000000427047290 */ /* 0x000fe2000fffe03f */
[----:B--2---:R-:W-:Y:S01]  /*b270*/  IMAD.MOV.U32 R13, RZ, RZ, R5 ;  /* 0x000000ffff0d7224 */ /* 0x004fe200078e0005 */
[----:B------:R-:W-:Y:S01]  /*b280*/  MOV R15, R8 ;  /* 0x00000008000f7202 */ /* 0x000fe20000000f00 */
[C---:B------:R-:W-:Y:S01]  /*b290*/  VIADD R34, R153.reuse, 0x20 ;  /* 0x0000002099227836 */ /* 0x040fe20000000000 */
[----:B------:R-:W-:Y:S01]  /*b2a0*/  SHF.R.U64 R6, R8, 0x10, R9 ;  /* 0x0000001008067819 */ /* 0x000fe20000001209 */
[----:B------:R-:W-:Y:S01]  /*b2b0*/  VIADD R32, R153, 0x40 ;  /* 0x0000004099207836 */ /* 0x000fe20000000000 */
[----:B------:R-:W-:Y:S01]  /*b2c0*/  SHF.R.U32.HI R28, RZ, 0x10, R5 ;  /* 0x00000010ff1c7819 */ /* 0x000fe20000011605 */
[----:B------:R-:W-:Y:S01]  /*b2d0*/  IMAD.U32 R27, RZ, RZ, UR4 ;  /* 0x00000004ff1b7e24 */ /* 0x000fe2000f8e00ff */
[--C-:B------:R-:W-:Y:S01]  /*b2e0*/  SHF.R.U32.HI R29, RZ, 0x10, R7.reuse ;  /* 0x00000010ff1d7819 */ /* 0x100fe20000011607 */
[----:B------:R-:W-:Y:S01]  /*b2f0*/  IMAD.MOV.U32 R14, RZ, RZ, R7 ;  /* 0x000000ffff0e7224 */ /* 0x000fe200078e0007 */
[----:B------:R-:W-:Y:S01]  /*b300*/  VIMNMX R8, R3, 0x80, PT ;  /* 0x0000008003087848 */ /* 0x000fe20003fe0100 */
[--C-:B----4-:R-:W-:Y:S01]  /*b310*/  IMAD.MOV.U32 R20, RZ, RZ, R9.reuse ;  /* 0x000000ffff147224 */ /* 0x110fe200078e0009 */
[----:B------:R-:W-:Y:S01]  /*b320*/  SHF.L.U32 R27, R27, 0x1f, RZ ;  /* 0x0000001f1b1b7819 */ /* 0x000fe200000006ff */
[----:B------:R-:W-:Y:S01]  /*b330*/  IMAD.MOV.U32 R24, RZ, RZ, R10 ;  /* 0x000000ffff187224 */ /* 0x000fe200078e000a */
[----:B------:R-:W-:Y:S01]  /*b340*/  SHF.R.U32.HI R9, RZ, 0x10, R9 ;  /* 0x00000010ff097819 */ /* 0x000fe20000011609 */
[--C-:B------:R-:W-:Y:S01]  /*b350*/  IMAD.MOV.U32 R26, RZ, RZ, R11.reuse ;  /* 0x000000ffff1a7224 */ /* 0x100fe200078e000b */
[----:B------:R-:W0:Y:S01]  /*b360*/  SYNCS.PHASECHK.TRANS64.TRYWAIT P4, [R156+URZ+0x28800], R27 ;  /* 0x0288001b9c0075a7 */ /* 0x000e22000808017f */
[----:B-1----:R-:W-:Y:S01]  /*b370*/  ISETP.GE.AND P0, PT, R16, R0, PT ;  /* 0x000000001000720c */ /* 0x002fe20003f06270 */
[----:B------:R-:W-:Y:S01]  /*b380*/  VIADD R30, R153, 0x60 ;  /* 0x00000060991e7836 */ /* 0x000fe20000000000 */
[--C-:B------:R-:W-:Y:S01]  /*b390*/  SHF.R.U64 R7, R10, 0x10, R11.reuse ;  /* 0x000000100a077819 */ /* 0x100fe2000000120b */
[----:B------:R-:W-:Y:S01]  /*b3a0*/  BSSY B1, `(.L_x_7091) ;  /* 0x000000f000017945 */ /* 0x000fe20003800000 */
[----:B------:R-:W-:-:S02]  /*b3b0*/  SHF.R.U32.HI R5, RZ, 0x10, R11 ;  /* 0x00000010ff057819 */ /* 0x000fc4000001160b */
[----:B------:R-:W-:Y:S02]  /*b3c0*/  PRMT R3, R12, 0x5410, R33 ;  /* 0x000054100c037816 */ /* 0x000fe40000000021 */
[-C--:B------:R-:W-:Y:S02]  /*b3d0*/  ISETP.GE.OR P3, PT, R153, R8.reuse, P0 ;  /* 0x000000089900720c */ /* 0x080fe40000766670 */
[-C--:B------:R-:W-:Y:S02]  /*b3e0*/  ISETP.GE.OR P2, PT, R34, R8.reuse, P0 ;  /* 0x000000082200720c */ /* 0x080fe40000746670 */
[-C--:B------:R-:W-:Y:S02]  /*b3f0*/  ISETP.GE.OR P1, PT, R32, R8.reuse, P0 ;  /* 0x000000082000720c */ /* 0x080fe40000726670 */
[----:B------:R-:W-:Y:S02]  /*b400*/  PRMT R12, R13, 0x5410, R28 ;  /* 0x000054100d0c7816 */ /* 0x000fe4000000001c */
[----:B------:R-:W-:-:S02]  /*b410*/  ISETP.GE.OR P0, PT, R30, R8, P0 ;  /* 0x000000081e00720c */ /* 0x000fc40000706670 */
[----:B------:R-:W-:Y:S02]  /*b420*/  PRMT R13, R4, 0x5410, R31 ;  /* 0x00005410040d7816 */ /* 0x000fe4000000001f */
[----:B------:R-:W-:Y:S02]  /*b430*/  PRMT R14, R14, 0x5410, R29 ;  /* 0x000054100e0e7816 */ /* 0x000fe4000000001d */
[----:B------:R-:W-:Y:S02]  /*b440*/  PRMT R15, R15, 0x5410, R6 ;  /* 0x000054100f0f7816 */ /* 0x000fe40000000006 */
[----:B------:R-:W-:Y:S02]  /*b450*/  PRMT R20, R20, 0x5410, R9 ;  /* 0x0000541014147816 */ /* 0x000fe40000000009 */
[----:B------:R-:W-:Y:S02]  /*b460*/  PRMT R24, R24, 0x5410, R7 ;  /* 0x0000541018187816 */ /* 0x000fe40000000007 */
[----:B------:R-:W-:Y:S01]  /*b470*/  PRMT R26, R26, 0x5410, R5 ;  /* 0x000054101a1a7816 */ /* 0x000fe20000000005 */
[----:B0-----:R-:W-:Y:S06]  /*b480*/  @!P4 BRA `(.L_x_7092) ;  /* 0x0000012c002cc947 */ /* 0x001fec0003800000 */
.L_x_7343:
[----:B------:R-:W-:Y:S05]  /*b490*/  BSYNC B1 ;  /* 0x0000000000017941 */ /* 0x000fea0003800000 */
.L_x_7091:
[----:B------:R-:W-:Y:S04]  /*b4a0*/  BSSY B1, `(.L_x_7093) ;  /* 0x000005a000017945 */ /* 0x000fe80003800000 */
[----:B------:R-:W-:Y:S05]  /*b4b0*/  @P3 BRA `(.L_x_7094) ;  /* 0x0000000400603947 */ /* 0x000fea0003800000 */
[----:B------:R-:W-:Y:S01]  /*b4c0*/  LEA.HI R4, R0, R203, RZ, 0x1d ;  /* 0x000000cb00047211 */ /* 0x000fe200078fe8ff */
[----:B------:R-:W-:Y:S01]  /*b4d0*/  IMAD.SHL.U32 R6, R153, 0x40, RZ ;  /* 0x0000004099067824 */ /* 0x000fe200078e00ff */
[----:B------:R-:W-:Y:S01]  /*b4e0*/  SHF.L.U32 R37, R3, 0x10, RZ ;  /* 0x0000001003257819 */ /* 0x000fe200000006ff */
[C---:B------:R-:W-:Y:S01]  /*b4f0*/  IMAD.U32 R39, R15.reuse, 0x10000, RZ ;  /* 0x000100000f277824 */ /* 0x040fe200078e00ff */
[----:B------:R-:W-:Y:S01]  /*b500*/  SHF.R.S32.HI R7, RZ, 0x1f, R4 ;  /* 0x0000001fff077819 */ /* 0x000fe20000011404 */
[----:B------:R-:W-:Y:S01]  /*b510*/  IMAD.SHL.U32 R5, R4, 0x8, RZ ;  /* 0x0000000804057824 */ /* 0x000fe200078e00ff */
[----:B------:R-:W-:Y:S02]  /*b520*/  LOP3.LUT R41, R15, 0xffff0000, RZ, 0xc0, !PT ;  /* 0xffff00000f297812 */ /* 0x000fe400078ec0ff */
[----:B------:R-:W-:Y:S02]  /*b530*/  LEA.HI R7, R7, R4, RZ, 0x3 ;  /* 0x0000000407077211 */ /* 0x000fe400078f18ff */
[----:B------:R-:W-:-:S02]  /*b540*/  LOP3.LUT R5, R5, 0x38, RZ, 0xc0, !PT ;  /* 0x0000003805057812 */ /* 0x000fc400078ec0ff */
[----:B------:R-:W-:Y:S02]  /*b550*/  SHF.L.U32 R7, R7, 0xa, RZ ;  /* 0x0000000a07077819 */ /* 0x000fe400000006ff */
[----:B------:R-:W-:Y:S02]  /*b560*/  LOP3.LUT R5, R5, 0x1c0, R6, 0xf8, !PT ;  /* 0x000001c005057812 */ /* 0x000fe400078ef806 */
[----:B------:R-:W-:Y:S02]  /*b570*/  LOP3.LUT R4, R7, 0x7fffe000, RZ, 0xc0, !PT ;  /* 0x7fffe00007047812 */ /* 0x000fe400078ec0ff */
[----:B------:R-:W-:-:S04]  /*b580*/  LOP3.LUT R5, R5, R200, RZ, 0x3c, !PT ;  /* 0x000000c805057212 */ /* 0x000fc800078e3cff */
[----:B------:R-:W-:Y:S02]  /*b590*/  IADD3 R9, R5, R4, R201 ;  /* 0x0000000405097210 */ /* 0x000fe40007ffe0c9 */
[----:B------:R-:W1:Y:S03]  /*b5a0*/  LDS.128 R4, [R21] ;  /* 0x0000000015047984 */ /* 0x000e660000000c00 */
[----:B0-----:R-:W-:-:S05]  /*b5b0*/  IMAD R27, R9, 0x2, R156 ;  /* 0x00000002091b7824 */ /* 0x001fca00078e029c */
[----:B------:R-:W0:Y:S01]  /*b5c0*/  LDS.128 R8, [R27+0x10400] ;  /* 0x010400001b087984 */ /* 0x000e220000000c00 */
[C---:B-1----:R-:W-:Y:S01]  /*b5d0*/  IMAD.U32 R28, R4.reuse, 0x10000, RZ ;  /* 0x00010000041c7824 */ /* 0x042fe200078e00ff */
[----:B------:R-:W-:Y:S01]  /*b5e0*/  LOP3.LUT R4, R4, 0xffff0000, RZ, 0xc0, !PT ;  /* 0xffff000004047812 */ /* 0x000fe200078ec0ff */
[C---:B------:R-:W-:Y:S01]  /*b5f0*/  IMAD.U32 R29, R5.reuse, 0x10000, RZ ;  /* 0x00010000051d7824 */ /* 0x040fe200078e00ff */
[----:B------:R-:W-:Y:S01]  /*b600*/  LOP3.LUT R5, R5, 0xffff0000, RZ, 0xc0, !PT ;  /* 0xffff000005057812 */ /* 0x000fe200078ec0ff */
        /* <DEDUP_REMOVED lines=24> */
[----:B------:R-:W-:Y:S01]  /*b790*/  FFMA.FTZ R40, R29, R28, -R8 ;  /* 0x0000001c1d287223 */ /* 0x000fe20000010808 */
        /* <DEDUP_REMOVED lines=9> */
[----:B------:R-:W-:Y:S01]  /*b830*/  FMUL.FTZ R33, R10, R39 ;  /* 0x000000270a217220 */ /* 0x000fe20000410000 */
[----:B------:R-:W-:Y:S02]  /*b840*/  IMAD.U32 R4, R14, 0x10000, RZ ;  /* 0x000100000e047824 */ /* 0x000fe400078e00ff */
        /* <DEDUP_REMOVED lines=31> */
.L_x_7094:
[----:B------:R-:W-:Y:S05]  /*ba40*/  BSYNC B1 ;  /* 0x0000000000017941 */ /* 0x000fea0003800000 */
.L_x_7093:
[----:B------:R-:W-:Y:S04]  /*ba50*/  BSSY B1, `(.L_x_7095) ;  /* 0x0000059000017945 */ /* 0x000fe80003800000 */
[----:B------:R-:W-:Y:S05]  /*ba60*/  @P2 BRA `(.L_x_7096) ;  /* 0x00000004005c2947 */ /* 0x000fea0003800000 */
[----:B-1----:R-:W-:Y:S01]  /*ba70*/  LEA.HI R4, R0, R203, RZ, 0x1d ;  /* 0x000000cb00047211 */ /* 0x002fe200078fe8ff */
[----:B------:R-:W-:Y:S01]  /*ba80*/  IMAD.U32 R35, R3, 0x10000, RZ ;  /* 0x0001000003237824 */ /* 0x000fe200078e00ff */
[----:B------:R-:W-:Y:S01]  /*ba90*/  SHF.R.U32.HI R7, RZ, 0x3, R193 ;  /* 0x00000003ff077819 */ /* 0x000fe200000116c1 */
[----:B------:R-:W-:Y:S01]  /*baa0*/  IMAD.U32 R46, R20, 0x10000, RZ ;  /* 0x00010000142e7824 */ /* 0x000fe200078e00ff */
[----:B------:R-:W-:Y:S01]  /*bab0*/  SHF.R.S32.HI R5, RZ, 0x1f, R4 ;  /* 0x0000001fff057819 */ /* 0x000fe20000011404 */
[----:B------:R-:W-:Y:S01]  /*bac0*/  IMAD.U32 R42, R12, 0x10000, RZ ;  /* 0x000100000c2a7824 */ /* 0x000fe200078e00ff */
[----:B------:R-:W-:Y:S01]  /*bad0*/  SHF.L.U32 R6, R4, 0x3, RZ ;  /* 0x0000000304067819 */ /* 0x000fe200000006ff */
[----:B------:R-:W-:Y:S01]  /*bae0*/  IMAD.U32 R41, R24, 0x10000, RZ ;  /* 0x0001000018297824 */ /* 0x000fe200078e00ff */
[----:B------:R-:W-:Y:S01]  /*baf0*/  LEA.HI R5, R5, R4, RZ, 0x3 ;  /* 0x0000000405057211 */ /* 0x000fe200078f18ff */
[----:B------:R-:W-:Y:S01]  /*bb00*/  IMAD.U32 R39, R13, 0x10000, RZ ;  /* 0x000100000d277824 */ /* 0x000fe200078e00ff */
[----:B------:R-:W-:-:S02]  /*bb10*/  LOP3.LUT R4, R193, 0x38, R6, 0xf8, !PT ;  /* 0x00000038c1047812 */ /* 0x000fc400078ef806 */
[----:B------:R-:W-:Y:S01]  /*bb20*/  SHF.L.U32 R37, R15, 0x10, RZ ;  /* 0x000000100f257819 */ /* 0x000fe200000006ff */
[----:B------:R-:W-:Y:S01]  /*bb30*/  IMAD.SHL.U32 R5, R5, 0x400, RZ ;  /* 0x0000040005057824 */ /* 0x000fe200078e00ff */
[----:B------:R-:W-:Y:S02]  /*bb40*/  LOP3.LUT R4, R4, R7, RZ, 0x3c, !PT ;  /* 0x0000000704047212 */ /* 0x000fe400078e3cff */
[----:B------:R-:W-:Y:S02]  /*bb50*/  LOP3.LUT R44, R15, 0xffff0000, RZ, 0xc0, !PT ;  /* 0xffff00000f2c7812 */ /* 0x000fe400078ec0ff */
        /* <DEDUP_REMOVED lines=29> */
[-C--:B------:R-:W-:Y:S01]  /*bd30*/  FMUL.FTZ R35, R46, R32.reuse ;  /* 0x000000202e237220 */ /* 0x080fe20000410000 */
[----:B------:R-:W-:Y:S01]  /*bd40*/  FMUL.FTZ R37, R42, R32 ;  /* 0x000000202a257220 */ /* 0x000fe20000410000 */
[-C--:B------:R-:W-:Y:S01]  /*bd50*/  FFMA.FTZ R31, R40, R4.reuse, -R31 ;  /* 0x00000004281f7223 */ /* 0x080fe2000001081f */
[----:B------:R-:W-:Y:S01]  /*bd60*/  FFMA.FTZ R27, R44, R4, R27 ;  /* 0x000000042c1b7223 */ /* 0x000fe2000001001b */
[----:B------:R-:W-:Y:S01]  /*bd70*/  LOP3.LUT R10, R10, 0xffff0000, RZ, 0xc0, !PT ;  /* 0xffff00000a0a7812 */ /* 0x000fe200078ec0ff */
[-C--:B------:R-:W-:Y:S01]  /*bd80*/  FMUL.FTZ R4, R41, R33.reuse ;  /* 0x0000002129047220 */ /* 0x080fe20000410000 */
[----:B------:R-:W-:Y:S01]  /*bd90*/  LOP3.LUT R32, R13, 0xffff0000, RZ, 0xc0, !PT ;  /* 0xffff00000d207812 */ /* 0x000fe200078ec0ff */
[-C--:B------:R-:W-:Y:S01]  /*bda0*/  FFMA.FTZ R35, R42, R28.reuse, -R35 ;  /* 0x0000001c2a237223 */ /* 0x080fe20000010823 */
[----:B------:R-:W-:Y:S01]  /*bdb0*/  LOP3.LUT R40, R24, 0xffff0000, RZ, 0xc0, !PT ;  /* 0xffff000018287812 */ /* 0x000fe200078ec0ff */
[----:B------:R-:W-:Y:S01]  /*bdc0*/  FFMA.FTZ R37, R46, R28, R37 ;  /* 0x0000001c2e257223 */ /* 0x000fe20000010025 */
[----:B------:R-:W-:Y:S01]  /*bdd0*/  FMUL.FTZ R28, R39, R33 ;  /* 0x00000021271c7220 */ /* 0x000fe20000410000 */
[----:B------:R-:W-:-:S02]  /*bde0*/  IMAD.U32 R34, R11, 0x10000, RZ ;  /* 0x000100000b227824 */ /* 0x000fc400078e00ff */
[-C--:B------:R-:W-:Y:S01]  /*bdf0*/  FFMA.FTZ R8, R39, R29.reuse, -R4 ;  /* 0x0000001d27087223 */ /* 0x080fe20000010804 */
[----:B------:R-:W-:Y:S02]  /*be00*/  IMAD.U32 R42, R26, 0x10000, RZ ;  /* 0x000100001a2a7824 */ /* 0x000fe400078e00ff */
[-C--:B------:R-:W-:Y:S01]  /*be10*/  FMUL.FTZ R33, R40, R10.reuse ;  /* 0x0000000a28217220 */ /* 0x080fe20000410000 */
[----:B------:R-:W-:Y:S01]  /*be20*/  FMUL.FTZ R39, R32, R10 ;  /* 0x0000000a20277220 */ /* 0x000fe20000410000 */
[----:B------:R-:W-:Y:S01]  /*be30*/  SHF.L.U32 R4, R14, 0x10, RZ ;  /* 0x000000100e047819 */ /* 0x000fe200000006ff */
[----:B------:R-:W-:Y:S01]  /*be40*/  FFMA.FTZ R10, R41, R29, R28 ;  /* 0x0000001d290a7223 */ /* 0x000fe2000001001c */
[----:B------:R-:W-:Y:S01]  /*be50*/  LOP3.LUT R11, R11, 0xffff0000, RZ, 0xc0, !PT ;  /* 0xffff00000b0b7812 */ /* 0x000fe200078ec0ff */
[----:B------:R-:W-:Y:S01]  /*be60*/  FMUL.FTZ R29, R42, R34 ;  /* 0x000000222a1d7220 */ /* 0x000fe20000410000 */
[----:B------:R-:W-:Y:S01]  /*be70*/  FFMA.FTZ R33, R32, R6, -R33 ;  /* 0x0000000620217223 */ /* 0x000fe20000010821 */
[----:B------:R-:W-:Y:S01]  /*be80*/  FMUL.FTZ R41, R4, R34 ;  /* 0x0000002204297220 */ /* 0x000fe20000410000 */
[----:B------:R-:W-:Y:S01]  /*be90*/  FFMA.FTZ R39, R40, R6, R39 ;  /* 0x0000000628277223 */ /* 0x000fe20000010027 */
[-C--:B------:R-:W-:Y:S01]  /*bea0*/  FFMA.FTZ R29, R4, R30.reuse, -R29 ;  /* 0x0000001e041d7223 */ /* 0x080fe2000001081d */
        /* <DEDUP_REMOVED lines=19> */
.L_x_7096:
[----:B------:R-:W-:Y:S05]  /*bfe0*/  BSYNC B1 ;  /* 0x0000000000017941 */ /* 0x000fea0003800000 */
.L_x_7095:
[----:B------:R-:W-:Y:S04]  /*bff0*/  BSSY B1, `(.L_x_7097) ;  /* 0x0000059000017945 */ /* 0x000fe80003800000 */
[----:B------:R-:W-:Y:S05]  /*c000*/  @P1 BRA `(.L_x_7098) ;  /* 0x00000004005c1947 */ /* 0x000fea0003800000 */
[----:B-12---:R-:W-:Y:S01]  /*c010*/  LEA.HI R4, R0, R203, RZ, 0x1d ;  /* 0x000000cb00047211 */ /* 0x006fe200078fe8ff */
[----:B------:R-:W-:Y:S01]  /*c020*/  IMAD.U32 R37, R15, 0x10000, RZ ;  /* 0x000100000f257824 */ /* 0x000fe200078e00ff */
[----:B------:R-:W-:Y:S01]  /*c030*/  SHF.R.U32.HI R6, RZ, 0x3, R192 ;  /* 0x00000003ff067819 */ /* 0x000fe200000116c0 */
[----:B------:R-:W-:Y:S01]  /*c040*/  IMAD.U32 R35, R3, 0x10000, RZ ;  /* 0x0001000003237824 */ /* 0x000fe200078e00ff */
[----:B------:R-:W-:Y:S01]  /*c050*/  SHF.R.S32.HI R7, RZ, 0x1f, R4 ;  /* 0x0000001fff077819 */ /* 0x000fe20000011404 */
[----:B------:R-:W-:Y:S01]  /*c060*/  IMAD.SHL.U32 R5, R4, 0x8, RZ ;  /* 0x0000000804057824 */ /* 0x000fe200078e00ff */
[----:B------:R-:W-:Y:S01]  /*c070*/  LOP3.LUT R44, R15, 0xffff0000, RZ, 0xc0, !PT ;  /* 0xffff00000f2c7812 */ /* 0x000fe200078ec0ff */
[----:B------:R-:W-:Y:S01]  /*c080*/  IMAD.U32 R46, R20, 0x10000, RZ ;  /* 0x00010000142e7824 */ /* 0x000fe200078e00ff */
[----:B------:R-:W-:Y:S01]  /*c090*/  LEA.HI R7, R7, R4, RZ, 0x3 ;  /* 0x0000000407077211 */ /* 0x000fe200078f18ff */
[----:B------:R-:W-:Y:S01]  /*c0a0*/  IMAD.U32 R42, R12, 0x10000, RZ ;  /* 0x000100000c2a7824 */ /* 0x000fe200078e00ff */
[----:B------:R-:W-:Y:S01]  /*c0b0*/  LOP3.LUT R4, R192, 0x38, R5, 0xf8, !PT ;  /* 0x00000038c0047812 */ /* 0x000fe200078ef805 */
[----:B------:R-:W-:Y:S01]  /*c0c0*/  IMAD.U32 R41, R24, 0x10000, RZ ;  /* 0x0001000018297824 */ /* 0x000fe200078e00ff */
[----:B------:R-:W-:Y:S01]  /*c0d0*/  LOP3.LUT R40, R3, 0xffff0000, RZ, 0xc0, !PT ;  /* 0xffff000003287812 */ /* 0x000fe200078ec0ff */
[----:B------:R-:W-:Y:S01]  /*c0e0*/  IMAD.SHL.U32 R7, R7, 0x400, RZ ;  /* 0x0000040007077824 */ /* 0x000fe200078e00ff */
[----:B------:R-:W-:Y:S01]  /*c0f0*/  LOP3.LUT R5, R4, R6, RZ, 0x3c, !PT ;  /* 0x0000000604057212 */ /* 0x000fe200078e3cff */
[----:B------:R-:W-:Y:S01]  /*c100*/  IMAD.U32 R39, R13, 0x10000, RZ ;  /* 0x000100000d277824 */ /* 0x000fe200078e00ff */
[----:B------:R-:W-:-:S02]  /*c110*/  LOP3.LUT R47, R20, 0xffff0000, RZ, 0xc0, !PT ;  /* 0xffff0000142f7812 */ /* 0x000fc400078ec0ff */
[----:B------:R-:W-:Y:S02]  /*c120*/  LOP3.LUT R7, R7, 0x7fffe000, RZ, 0xc0, !PT ;  /* 0x7fffe00007077812 */ /* 0x000fe400078ec0ff */
[----:B------:R-:W-:Y:S02]  /*c130*/  LOP3.LUT R49, R26, 0xffff0000, RZ, 0xc0, !PT ;  /* 0xffff00001a317812 */ /* 0x000fe400078ec0ff */
[----:B------:R-:W-:Y:S02]  /*c140*/  IADD3 R9, R5, R7, R198 ;  /* 0x0000000705097210 */ /* 0x000fe40007ffe0c6 */
[----:B------:R-:W0:Y:S01]  /*c150*/  LDS.128 R4, [R228] ;  /* 0x00000000e4047984 */ /* 0x000e220000000c00 */
[----:B------:R-:W-:Y:S02]  /*c160*/  LOP3.LUT R43, R12, 0xffff0000, RZ, 0xc0, !PT ;  /* 0xffff00000c2b7812 */ /* 0x000fe400078ec0ff */
[----:B------:R-:W-:Y:S01]  /*c170*/  IMAD R21, R9, 0x2, R156 ;  /* 0x0000000209157824 */ /* 0x000fe200078e029c */
[----:B------:R-:W-:-:S04]  /*c180*/  LOP3.LUT R45, R14, 0xffff0000, RZ, 0xc0, !PT ;  /* 0xffff00000e2d7812 */ /* 0x000fc800078ec0ff */
        /* <DEDUP_REMOVED lines=19> */
[----:B------:R-:W-:Y:S01]  /*c2c0*/  FMUL.FTZ R27, R40, R8 ;  /* 0x00000008281b7220 */ /* 0x000fe20000410000 */
[-C--:B------:R-:W-:Y:S01]  /*c2d0*/  FMUL.FTZ R35, R46, R32.reuse ;  /* 0x000000202e237220 */ /* 0x080fe20000410000 */
[----:B------:R-:W-:Y:S01]  /*c2e0*/  FMUL.FTZ R37, R42, R32 ;  /* 0x000000202a257220 */ /* 0x000fe20000410000 */
[-C--:B------:R-:W-:Y:S01]  /*c2f0*/  FFMA.FTZ R31, R40, R4.reuse, -R31 ;  /* 0x00000004281f7223 */ /* 0x080fe2000001081f */
[----:B------:R-:W-:Y:S01]  /*c300*/  FFMA.FTZ R27, R44, R4, R27 ;  /* 0x000000042c1b7223 */ /* 0x000fe2000001001b */
[-C--:B------:R-:W-:Y:S01]  /*c310*/  FMUL.FTZ R4, R41, R33.reuse ;  /* 0x0000002129047220 */ /* 0x080fe20000410000 */
[----:B------:R-:W-:Y:S01]  /*c320*/  LOP3.LUT R32, R13, 0xffff0000, RZ, 0xc0, !PT ;  /* 0xffff00000d207812 */ /* 0x000fe200078ec0ff */
[-C--:B------:R-:W-:Y:S01]  /*c330*/  FFMA.FTZ R35, R42, R28.reuse, -R35 ;  /* 0x0000001c2a237223 */ /* 0x080fe20000010823 */
[----:B------:R-:W-:Y:S01]  /*c340*/  LOP3.LUT R40, R24, 0xffff0000, RZ, 0xc0, !PT ;  /* 0xffff000018287812 */ /* 0x000fe200078ec0ff */
[----:B------:R-:W-:Y:S01]  /*c350*/  FFMA.FTZ R37, R46, R28, R37 ;  /* 0x0000001c2e257223 */ /* 0x000fe20000010025 */
[----:B------:R-:W-:Y:S01]  /*c360*/  FMUL.FTZ R28, R39, R33 ;  /* 0x00000021271c7220 */ /* 0x000fe20000410000 */
[----:B------:R-:W-:Y:S01]  /*c370*/  SHF.L.U32 R42, R26, 0x10, RZ ;  /* 0x000000101a2a7819 */ /* 0x000fe200000006ff */
[----:B------:R-:W-:-:S02]  /*c380*/  IMAD.U32 R34, R11, 0x10000, RZ ;  /* 0x000100000b227824 */ /* 0x000fc400078e00ff */
[-C--:B------:R-:W-:Y:S01]  /*c390*/  FFMA.FTZ R8, R39, R29.reuse, -R4 ;  /* 0x0000001d27087223 */ /* 0x080fe20000010804 */
[-C--:B------:R-:W-:Y:S01]  /*c3a0*/  FMUL.FTZ R33, R40, R10.reuse ;  /* 0x0000000a28217220 */ /* 0x080fe20000410000 */
[----:B------:R-:W-:Y:S01]  /*c3b0*/  FMUL.FTZ R39, R32, R10 ;  /* 0x0000000a20277220 */ /* 0x000fe20000410000 */
[----:B------:R-:W-:Y:S01]  /*c3c0*/  FFMA.FTZ R10, R41, R29, R28 ;  /* 0x0000001d290a7223 */ /* 0x000fe2000001001c */
[----:B------:R-:W-:Y:S01]  /*c3d0*/  LOP3.LUT R9, R9, 0xffff0000, RZ, 0xc0, !PT ;  /* 0xffff000009097812 */ /* 0x000fe200078ec0ff */
[----:B------:R-:W-:Y:S01]  /*c3e0*/  IMAD.U32 R4, R14, 0x10000, RZ ;  /* 0x000100000e047824 */ /* 0x000fe200078e00ff */
        /* <DEDUP_REMOVED lines=25> */
.L_x_7098:
[----:B------:R-:W-:Y:S05]  /*c580*/  BSYNC B1 ;  /* 0x0000000000017941 */ /* 0x000fea0003800000 */
.L_x_7097:
[----:B------:R-:W-:Y:S05]  /*c590*/  @P0 BRA `(.L_x_7085) ;  /* 0x00000004005c0947 */ /* 0x000fea0003800000 */
[----:B------:R-:W-:Y:S01]  /*c5a0*/  LEA.HI R0, R0, R203, RZ, 0x1d ;  /* 0x000000cb00007211 */ /* 0x000fe200078fe8ff */
[----:B------:R-:W-:Y:S01]  /*c5b0*/  IMAD.U32 R37, R15, 0x10000, RZ ;  /* 0x000100000f257824 */ /* 0x000fe200078e00ff */
[----:B-123--:R-:W-:Y:S01]  /*c5c0*/  SHF.R.U32.HI R6, RZ, 0x3, R159 ;  /* 0x00000003ff067819 */ /* 0x00efe2000001169f */
[----:B------:R-:W-:Y:S01]  /*c5d0*/  IMAD.U32 R35, R3, 0x10000, RZ ;  /* 0x0001000003237824 */ /* 0x000fe200078e00ff */
[----:B------:R-:W-:Y:S01]  /*c5e0*/  SHF.R.S32.HI R5, RZ, 0x1f, R0 ;  /* 0x0000001fff057819 */ /* 0x000fe20000011400 */
[----:B------:R-:W-:Y:S01]  /*c5f0*/  IMAD.SHL.U32 R4, R0, 0x8, RZ ;  /* 0x0000000800047824 */ /* 0x000fe200078e00ff */
[----:B------:R-:W-:Y:S01]  /*c600*/  LOP3.LUT R38, R15, 0xffff0000, RZ, 0xc0, !PT ;  /* 0xffff00000f267812 */ /* 0x000fe200078ec0ff */
[----:B------:R-:W-:Y:S01]  /*c610*/  IMAD.U32 R40, R24, 0x10000, RZ ;  /* 0x0001000018287824 */ /* 0x000fe200078e00ff */
[----:B------:R-:W-:Y:S01]  /*c620*/  LEA.HI R5, R5, R0, RZ, 0x3 ;  /* 0x0000000005057211 */ /* 0x000fe200078f18ff */
[----:B------:R-:W-:Y:S01]  /*c630*/  IMAD.U32 R39, R26, 0x10000, RZ ;  /* 0x000100001a277824 */ /* 0x000fe200078e00ff */
[----:B------:R-:W-:-:S02]  /*c640*/  LOP3.LUT R0, R159, 0x38, R4, 0xf8, !PT ;  /* 0x000000389f007812 */ /* 0x000fc400078ef804 */
[----:B------:R-:W-:Y:S01]  /*c650*/  LOP3.LUT R36, R3, 0xffff0000, RZ, 0xc0, !PT ;  /* 0xffff000003247812 */ /* 0x000fe200078ec0ff */
[----:B------:R-:W-:Y:S01]  /*c660*/  IMAD.SHL.U32 R5, R5, 0x400, RZ ;  /* 0x0000040005057824 */ /* 0x000fe200078e00ff */
[----:B------:R-:W-:Y:S02]  /*c670*/  LOP3.LUT R0, R0, R6, RZ, 0x3c, !PT ;  /* 0x0000000600007212 */ /* 0x000fe400078e3cff */
[----:B------:R-:W-:Y:S02]  /*c680*/  LOP3.LUT R24, R24, 0xffff0000, RZ, 0xc0, !PT ;  /* 0xffff000018187812 */ /* 0x000fe400078ec0ff */
[----:B------:R-:W-:Y:S02]  /*c690*/  LOP3.LUT R5, R5, 0x7fffe000, RZ, 0xc0, !PT ;  /* 0x7fffe00005057812 */ /* 0x000fe400078ec0ff */
[----:B------:R-:W-:Y:S02]  /*c6a0*/  LOP3.LUT R41, R26, 0xffff0000, RZ, 0xc0, !PT ;  /* 0xffff00001a297812 */ /* 0x000fe400078ec0ff */
[----:B------:R-:W-:-:S02]  /*c6b0*/  IADD3 R9, R0, R5, R197 ;  /* 0x0000000500097210 */ /* 0x000fc40007ffe0c5 */
[----:B------:R-:W1:Y:S03]  /*c6c0*/  LDS.128 R4, [R227] ;  /* 0x00000000e3047984 */ /* 0x000e660000000c00 */
[----:B------:R-:W-:-:S05]  /*c6d0*/  IMAD R0, R9, 0x2, R156 ;  /* 0x0000000209007824 */ /* 0x000fca00078e029c */
[----:B------:R-:W2:Y:S01]  /*c6e0*/  LDS.128 R8, [R0+0x10400] ;  /* 0x0104000000087984 */ /* 0x000ea20000000c00 */
[C---:B-1----:R-:W-:Y:S01]  /*c6f0*/  IMAD.U32 R21, R4.reuse, 0x10000, RZ ;  /* 0x0001000004157824 */ /* 0x042fe200078e00ff */
[----:B------:R-:W-:Y:S01]  /*c700*/  LOP3.LUT R4, R4, 0xffff0000, RZ, 0xc0, !PT ;  /* 0xffff000004047812 */ /* 0x000fe200078ec0ff */
[C---:B0-----:R-:W-:Y:S01]  /*c710*/  IMAD.U32 R27, R5.reuse, 0x10000, RZ ;  /* 0x00010000051b7824 */ /* 0x041fe200078e00ff */
[----:B------:R-:W-:Y:S01]  /*c720*/  LOP3.LUT R5, R5, 0xffff0000, RZ, 0xc0, !PT ;  /* 0xffff000005057812 */ /* 0x000fe200078ec0ff */
[C---:B------:R-:W-:Y:S01]  /*c730*/  IMAD.U32 R28, R6.reuse, 0x10000, RZ ;  /* 0x00010000061c7824 */ /* 0x040fe200078e00ff */
[----:B------:R-:W-:Y:S01]  /*c740*/  LOP3.LUT R6, R6, 0xffff0000, RZ, 0xc0, !PT ;  /* 0xffff000006067812 */ /* 0x000fe200078ec0ff */
[C---:B------:R-:W-:Y:S01]  /*c750*/  IMAD.U32 R29, R7.reuse, 0x10000, RZ ;  /* 0x00010000071d7824 */ /* 0x040fe200078e00ff */
[----:B------:R-:W-:Y:S01]  /*c760*/  LOP3.LUT R7, R7, 0xffff0000, RZ, 0xc0, !PT ;  /* 0xffff000007077812 */ /* 0x000fe200078ec0ff */
[----:B--2---:R-:W-:Y:S01]  /*c770*/  IMAD.U32 R31, R9, 0x10000, RZ ;  /* 0x00010000091f7824 */ /* 0x004fe200078e00ff */
[----:B------:R-:W-:Y:S01]  /*c780*/  SHF.L.U32 R30, R8, 0x10, RZ ;  /* 0x00000010081e7819 */ /* 0x000fe200000006ff */
[----:B------:R-:W-:Y:S01]  /*c790*/  IMAD.U32 R32, R10, 0x10000, RZ ;  /* 0x000100000a207824 */ /* 0x000fe200078e00ff */
[----:B------:R-:W-:Y:S01]  /*c7a0*/  LOP3.LUT R8, R8, 0xffff0000, RZ, 0xc0, !PT ;  /* 0xffff000008087812 */ /* 0x000fe200078ec0ff */
[----:B------:R-:W-:Y:S01]  /*c7b0*/  IMAD.U32 R33, R11, 0x10000, RZ ;  /* 0x000100000b217824 */ /* 0x000fe200078e00ff */
[----:B------:R-:W-:Y:S01]  /*c7c0*/  LOP3.LUT R10, R10, 0xffff0000, RZ, 0xc0, !PT ;  /* 0xffff00000a0a7812 */ /* 0x000fe200078ec0ff */
[-C--:B------:R-:W-:Y:S01]  /*c7d0*/  FMUL.FTZ R34, R37, R30.reuse ;  /* 0x0000001e25227220 */ /* 0x080fe20000410000 */
[C---:B------:R-:W-:Y:S01]  /*c7e0*/  FMUL.FTZ R30, R35.reuse, R30 ;  /* 0x0000001e231e7220 */ /* 0x040fe20000410000 */
[-C--:B------:R-:W-:Y:S01]  /*c7f0*/  FMUL.FTZ R3, R38, R8.reuse ;  /* 0x0000000826037220 */ /* 0x080fe20000410000 */
[----:B------:R-:W-:Y:S01]  /*c800*/  FMUL.FTZ R15, R36, R8 ;  /* 0x00000008240f7220 */ /* 0x000fe20000410000 */
[----:B------:R-:W-:Y:S01]  /*c810*/  FFMA.FTZ R34, R35, R21, -R34 ;  /* 0x0000001523227223 */ /* 0x000fe20000010822 */
[----:B------:R-:W-:-:S02]  /*c820*/  IMAD.U32 R35, R20, 0x10000, RZ ;  /* 0x0001000014237824 */ /* 0x000fc400078e00ff */
[----:B------:R-:W-:Y:S01]  /*c830*/  FFMA.FTZ R30, R37, R21, R30 ;  /* 0x00000015251e7223 */ /* 0x000fe2000001001e */
[----:B------:R-:W-:Y:S02]  /*c840*/  IMAD.U32 R21, R12, 0x10000, RZ ;  /* 0x000100000c157824 */ /* 0x000fe400078e00ff */
[-C--:B------:R-:W-:Y:S01]  /*c850*/  FFMA.FTZ R3, R36, R4.reuse, -R3 ;  /* 0x0000000424037223 */ /* 0x080fe20000010803 */
[-C--:B------:R-:W-:Y:S01]  /*c860*/  FMUL.FTZ R8, R35, R31.reuse ;  /* 0x0000001f23087220 */ /* 0x080fe20000410000 */
[----:B------:R-:W-:Y:S01]  /*c870*/  FFMA.FTZ R15, R38, R4, R15 ;  /* 0x00000004260f7223 */ /* 0x000fe2000001000f */
[----:B------:R-:W-:Y:S01]  /*c880*/  FMUL.FTZ R36, R21, R31 ;  /* 0x0000001f15247220 */ /* 0x000fe20000410000 */
[----:B------:R-:W-:Y:S01]  /*c890*/  SHF.L.U32 R4, R13, 0x10, RZ ;  /* 0x000000100d047819 */ /* 0x000fe200000006ff */
[-C--:B------:R-:W-:Y:S01]  /*c8a0*/  FFMA.FTZ R21, R21, R27.reuse, -R8 ;  /* 0x0000001b15157223 */ /* 0x080fe20000010808 */
[----:B------:R-:W-:Y:S01]  /*c8b0*/  LOP3.LUT R8, R13, 0xffff0000, RZ, 0xc0, !PT ;  /* 0xffff00000d087812 */ /* 0x000fe200078ec0ff */
[----:B------:R-:W-:Y:S01]  /*c8c0*/  FFMA.FTZ R36, R35, R27, R36 ;  /* 0x0000001b23247223 */ /* 0x000fe20000010024 */
[-C--:B------:R-:W-:Y:S01]  /*c8d0*/  FMUL.FTZ R27, R40, R32.reuse ;  /* 0x00000020281b7220 */ /* 0x080fe20000410000 */
[----:B------:R-:W-:Y:S01]  /*c8e0*/  FMUL.FTZ R13, R4, R32 ;  /* 0x00000020040d7220 */ /* 0x000fe20000410000 */
[-C--:B------:R-:W-:Y:S01]  /*c8f0*/  FMUL.FTZ R31, R24, R10.reuse ;  /* 0x0000000a181f7220 */ /* 0x080fe20000410000 */
[----:B------:R-:W-:Y:S01]  /*c900*/  FMUL.FTZ R35, R8, R10 ;  /* 0x0000000a08237220 */ /* 0x000fe20000410000 */
[----:B------:R-:W-:Y:S01]  /*c910*/  FFMA.FTZ R27, R4, R28, -R27 ;  /* 0x0000001c041b7223 */ /* 0x000fe2000001081b */
[----:B------:R-:W-:-:S02]  /*c920*/  IMAD.U32 R37, R14, 0x10000, RZ ;  /* 0x000100000e257824 */ /* 0x000fc400078e00ff */
[-C--:B------:R-:W-:Y:S01]  /*c930*/  FMUL.FTZ R4, R39, R33.reuse ;  /* 0x0000002127047220 */ /* 0x080fe20000410000 */
[----:B------:R-:W-:Y:S01]  /*c940*/  FFMA.FTZ R10, R40, R28, R13 ;  /* 0x0000001c280a7223 */ /* 0x000fe2000001000d */
[-C--:B------:R-:W-:Y:S01]  /*c950*/  FFMA.FTZ R8, R8, R6.reuse, -R31 ;  /* 0x0000000608087223 */ /* 0x080fe2000001081f */
[----:B------:R-:W-:Y:S01]  /*c960*/  FFMA.FTZ R35, R24, R6, R35 ;  /* 0x0000000618237223 */ /* 0x000fe20000010023 */
[C---:B------:R-:W-:Y:S01]  /*c970*/  FMUL.FTZ R6, R37.reuse, R33 ;  /* 0x0000002125067220 */ /* 0x040fe20000410000 */
[-C--:B------:R-:W-:Y:S01]  /*c980*/  FFMA.FTZ R13, R37, R29.reuse, -R4 ;  /* 0x0000001d250d7223 */ /* 0x080fe20000010804 */
[----:B------:R-:W-:Y:S02]  /*c990*/  LOP3.LUT R9, R9, 0xffff0000, RZ, 0xc0, !PT ;  /* 0xffff000009097812 */ /* 0x000fe400078ec0ff */
[----:B------:R-:W-:Y:S01]  /*c9a0*/  LOP3.LUT R11, R11, 0xffff0000, RZ, 0xc0, !PT ;  /* 0xffff00000b0b7812 */ /* 0x000fe200078ec0ff */
[----:B------:R-:W-:Y:S01]  /*c9b0*/  FFMA.FTZ R29, R39, R29, R6 ;  /* 0x0000001d271d7223 */ /* 0x000fe20000010006 */
[----:B------:R-:W-:-:S02]  /*c9c0*/  LOP3.LUT R37, R20, 0xffff0000, RZ, 0xc0, !PT ;  /* 0xffff000014257812 */ /* 0x000fc400078ec0ff */
[----:B------:R-:W-:Y:S02]  /*c9d0*/  LOP3.LUT R31, R12, 0xffff0000, RZ, 0xc0, !PT ;  /* 0xffff00000c1f7812 */ /* 0x000fe400078ec0ff */
        /* <DEDUP_REMOVED lines=19> */
.L_x_7085:
[----:B------:R-:W-:Y:S05]  /*cb10*/  BSYNC B0 ;  /* 0x0000000000007941 */ /* 0x000fea0003800000 */
.L_x_7066:
        /* <DEDUP_REMOVED lines=8> */
.L_x_7064:
[----:B----4-:R-:W-:-:S05]  /*cba0*/  IMAD.U32 R0, RZ, RZ, UR41 ;  /* 0x00000029ff007e24 */ /* 0x010fca000f8e00ff */
[----:B------:R-:W-:-:S13]  /*cbb0*/  ISETP.NE.AND P0, PT, R0, 0x3, PT ;  /* 0x000000030000780c */ /* 0x000fda0003f05270 */
[----:B------:R-:W-:Y:S05]  /*cbc0*/  @!P0 BRA `(.L_x_7099) ;  /* 0x0000000000048947 */ /* 0x000fea0003800000 */
[----:B------:R-:W-:Y:S01]  /*cbd0*/  BPT.TRAP 0x1 ;  /* 0x000000040000795c */ /* 0x000fe20000300000 */
.L_x_7099:
[----:B-1-3--:R-:W-:Y:S01]  /*cbe0*/  IMAD R3, R157, 0x8, R156 ;  /* 0x000000089d037824 */ /* 0x00afe200078e029c */
[----:B------:R-:W-:-:S04]  /*cbf0*/  SHF.L.U32 R0, R158, 0x1f, RZ ;  /* 0x0000001f9e007819 */ /* 0x000fc800000006ff */
[----:B------:R1:W3:Y:S01]  /*cc00*/  SYNCS.PHASECHK.TRANS64.TRYWAIT P1, [R3+URZ+0x28830], R0 ;  /* 0x02883000030075a7 */ /* 0x0002e2000802017f */
[----:B------:R-:W-:Y:S05]  /*cc10*/  @!P0 BRA `(.L_x_7100) ;  /* 0x0000000000048947 */ /* 0x000fea0003800000 */
[----:B------:R-:W-:Y:S01]  /*cc20*/  BPT.TRAP 0x1 ;  /* 0x000000040000795c */ /* 0x000fe20000300000 */
.L_x_7100:
[----:B------:R-:W-:Y:S01]  /*cc30*/  IMAD.MOV.U32 R151, RZ, RZ, RZ ;  /* 0x000000ffff977224 */ /* 0x000fe200078e00ff */
[----:B---3--:R-:W-:Y:S06]  /*cc40*/  @P1 BRA `(.L_x_7101) ;  /* 0x0000000000081947 */ /* 0x008fec0003800000 */
[----:B------:R-:W3:Y:S02]  /*cc50*/  SYNCS.PHASECHK.TRANS64.TRYWAIT P1, [R3+URZ+0x28830], R0 ;  /* 0x02883000030075a7 */ /* 0x000ee4000802017f */
[----:B---3--:R-:W-:Y:S05]  /*cc60*/  @!P1 BRA `(.L_x_7102) ;  /* 0x0000011400489947 */ /* 0x008fea0003800000 */
.L_x_7101:
[----:B------:R-:W-:Y:S05]  /*cc70*/  WARPSYNC.ALL ;  /* 0x0000000000007948 */ /* 0x000fea0003800000 */
[----:B-1-3--:R-:W-:Y:S01]  /*cc80*/  VIADD R0, R156, 0x18400 ;  /* 0x000184009c007836 */ /* 0x00afe20000000000 */
[----:B------:R-:W-:Y:S01]  /*cc90*/  R2UR UR4, R25 ;  /* 0x00000000190472ca */ /* 0x000fe200000e0000 */
[----:B0-2---:R-:W-:Y:S01]  /*cca0*/  IMAD.MOV.U32 R5, RZ, RZ, 0x40000040 ;  /* 0x40000040ff057424 */ /* 0x005fe200078e00ff */
[----:B-----5:R-:W-:Y:S01]  /*ccb0*/  WARPGROUP.ARRIVE ;  /* 0x00000000000079c5 */ /* 0x020fe20000000000 */
[----:B------:R-:W-:Y:S01]  /*ccc0*/  UMOV UR5, 0x40000040 ;  /* 0x4000004000057882 */ /* 0x000fe20000000000 */
[----:B------:R-:W-:Y:S01]  /*ccd0*/  SHF.R.U32.HI R0, RZ, 0x4, R0 ;  /* 0x00000004ff007819 */ /* 0x000fe20000011600 */
[----:B------:R-:W-:Y:S01]  /*cce0*/  IMAD.MOV.U32 R7, RZ, RZ, 0x40000040 ;  /* 0x40000040ff077424 */ /* 0x000fe200078e00ff */
[----:B------:R-:W-:Y:S01]  /*ccf0*/  R2UR UR7, R5 ;  /* 0x00000000050772ca */ /* 0x000fe200000e0000 */
[----:B------:R-:W-:Y:S01]  /*cd00*/  UMOV UR9, 0x40000040 ;  /* 0x4000004000097882 */ /* 0x000fe20000000000 */
[----:B------:R-:W-:Y:S01]  /*cd10*/  LOP3.LUT R0, R0, 0x3fff, RZ, 0xc0, !PT ;  /* 0x00003fff00007812 */ /* 0x000fe200078ec0ff */
[----:B------:R-:W-:Y:S01]  /*cd20*/  UMOV UR13, 0x40000040 ;  /* 0x40000040000d7882 */ /* 0x000fe20000000000 */
[----:B------:R-:W-:Y:S01]  /*cd30*/  R2UR UR11, R7 ;  /* 0x00000000070b72ca */ /* 0x000fe200000e0000 */
[----:B------:R-:W-:Y:S01]  /*cd40*/  IMAD.MOV.U32 R7, RZ, RZ, 0x40000040 ;  /* 0x40000040ff077424 */ /* 0x000fe200078e00ff */
[----:B------:R-:W-:Y:S01]  /*cd50*/  LOP3.LUT R0, R0, 0x10000, RZ, 0xfc, !PT ;  /* 0x0001000000007812 */ /* 0x000fe200078efcff */
[----:B------:R-:W-:Y:S01]  /*cd60*/  ULOP3.LUT UR4, UR4, 0x10000, URZ, 0xfc, !UPT ;  /* 0x0001000004047892 */ /* 0x000fe2000f8efc3f */
[----:B------:R-:W-:Y:S01]  /*cd70*/  IMAD.MOV.U32 R5, RZ, RZ, 0x40000040 ;  /* 0x40000040ff057424 */ /* 0x000fe200078e00ff */
[----:B------:R-:W-:Y:S01]  /*cd80*/  UMOV UR17, 0x40000040 ;  /* 0x4000004000117882 */ /* 0x000fe20000000000 */
[----:B------:R-:W-:Y:S01]  /*cd90*/  R2UR UR15, R7 ;  /* 0x00000000070f72ca */ /* 0x000fe200000e0000 */
[----:B------:R-:W-:Y:S01]  /*cda0*/  IMAD R4, R157, 0x800, R0 ;  /* 0x000008009d047824 */ /* 0x000fe200078e0200 */
[----:B------:R-:W-:Y:S01]  /*cdb0*/  UIADD3 UR8, UR4, 0x2, URZ ;  /* 0x0000000204087890 */ /* 0x000fe2000fffe03f */
[----:B------:R-:W-:Y:S01]  /*cdc0*/  IMAD.MOV.U32 R7, RZ, RZ, 0x40000040 ;  /* 0x40000040ff077424 */ /* 0x000fe200078e00ff */
[----:B------:R-:W-:Y:S01]  /*cdd0*/  UIADD3 UR12, UR4, 0x4, URZ ;  /* 0x00000004040c7890 */ /* 0x000fe2000fffe03f */
[----:B------:R-:W-:Y:S01]  /*cde0*/  R2UR UR35, R5 ;  /* 0x00000000052372ca */ /* 0x000fe200000e0000 */
[----:B------:R-:W-:Y:S01]  /*cdf0*/  UIADD3 UR16, UR4, 0x6, URZ ;  /* 0x0000000604107890 */ /* 0x000fe2000fffe03f */
[C---:B------:R-:W-:Y:S01]  /*ce00*/  R2UR UR6, R4.reuse ;  /* 0x00000000040672ca */ /* 0x040fe200000e0000 */
[----:B------:R-:W-:Y:S01]  /*ce10*/  UIADD3 UR20, UR4, 0x400, URZ ;  /* 0x0000040004147890 */ /* 0x000fe2000fffe03f */
[----:B------:R-:W-:Y:S01]  /*ce20*/  IADD3 R6, R4, 0x2, RZ ;  /* 0x0000000204067810 */ /* 0x000fe20007ffe0ff */
[----:B------:R-:W-:Y:S01]  /*ce30*/  UMOV UR21, 0x40000040 ;  /* 0x4000004000157882 */ /* 0x000fe20000000000 */
[----:B------:R-:W-:Y:S01]  /*ce40*/  R2UR UR19, R7 ;  /* 0x00000000071372ca */ /* 0x000fe200000e0000 */
[----:B------:R-:W-:Y:S01]  /*ce50*/  IMAD.MOV.U32 R7, RZ, RZ, 0x40000040 ;  /* 0x40000040ff077424 */ /* 0x000fe200078e00ff */
[----:B------:R-:W-:Y:S01]  /*ce60*/  R2UR UR10, R6 ;  /* 0x00000000060a72ca */ /* 0x000fe200000e0000 */
[----:B------:R-:W-:Y:S01]  /*ce70*/  VIADD R6, R4, 0x4 ;  /* 0x0000000404067836 */ /* 0x000fe20000000000 */
[----:B------:R-:W-:-:S02]  /*ce80*/  UIADD3 UR24, UR4, 0x402, URZ ;  /* 0x0000040204187890 */ /* 0x000fc4000fffe03f */
[----:B------:R-:W-:Y:S01]  /*ce90*/  R2UR UR23, R7 ;  /* 0x00000000071772ca */ /* 0x000fe200000e0000 */
[----:B------:R-:W-:Y:S01]  /*cea0*/  UMOV UR25, 0x40000040 ;  /* 0x4000004000197882 */ /* 0x000fe20000000000 */
[----:B------:R-:W-:Y:S01]  /*ceb0*/  R2UR UR14, R6 ;  /* 0x00000000060e72ca */ /* 0x000fe200000e0000 */
[----:B------:R-:W-:Y:S01]  /*cec0*/  HGMMA.64x128x16.F32.BF16 R24, gdesc[UR4], RZ, !UPT, gsb0 ;  /* 0x01e00000041879f0 */ /* 0x000fe2000c0018ff */
[----:B------:R-:W-:Y:S01]  /*ced0*/  VIADD R6, R4, 0x6 ;  /* 0x0000000604067836 */ /* 0x000fe20000000000 */
[----:B------:R-:W-:Y:S01]  /*cee0*/  MOV R7, 0x40000040 ;  /* 0x4000004000077802 */ /* 0x000fe20000000f00 */
[----:B------:R-:W-:Y:S01]  /*cef0*/  UIADD3 UR28, UR4, 0x404, URZ ;  /* 0x00000404041c7890 */ /* 0x000fe2000fffe03f */
[----:B------:R-:W-:Y:S02]  /*cf00*/  UMOV UR29, 0x40000040 ;  /* 0x40000040001d7882 */ /* 0x000fe40000000000 */
[----:B------:R-:W-:Y:S01]  /*cf10*/  R2UR UR18, R6 ;  /* 0x00000000061272ca */ /* 0x000fe200000e0000 */
[----:B------:R-:W-:Y:S01]  /*cf20*/  VIADD R6, R4, 0x400 ;  /* 0x0000040004067836 */ /* 0x000fe20000000000 */
[----:B------:R-:W-:Y:S01]  /*cf30*/  R2UR UR27, R7 ;  /* 0x00000000071b72ca */ /* 0x000fe200000e0000 */
[----:B------:R-:W-:Y:S01]  /*cf40*/  IMAD.MOV.U32 R7, RZ, RZ, 0x40000040 ;  /* 0x40000040ff077424 */ /* 0x000fe200078e00ff */
[----:B------:R-:W-:-:S02]  /*cf50*/  UIADD3 UR32, UR4, 0x406, URZ ;  /* 0x0000040604207890 */ /* 0x000fc4000fffe03f */
[----:B------:R-:W-:Y:S01]  /*cf60*/  R2UR UR22, R6 ;  /* 0x00000000061672ca */ /* 0x000fe200000e0000 */
[----:B------:R-:W-:Y:S01]  /*cf70*/  VIADD R6, R4, 0x402 ;  /* 0x0000040204067836 */ /* 0x000fe20000000000 */
[----:B------:R-:W-:Y:S01]  /*cf80*/  R2UR UR31, R7 ;  /* 0x00000000071f72ca */ /* 0x000fe200000e0000 */
[----:B------:R-:W-:-:S03]  /*cf90*/  UMOV UR33, 0x40000040 ;  /* 0x4000004000217882 */ /* 0x000fc60000000000 */
[----:B------:R-:W-:Y:S01]  /*cfa0*/  R2UR UR26, R6 ;  /* 0x00000000061a72ca */ /* 0x000fe200000e0000 */
[C---:B------:R-:W-:Y:S02]  /*cfb0*/  VIADD R6, R4.reuse, 0x404 ;  /* 0x0000040404067836 */ /* 0x040fe40000000000 */
[----:B------:R-:W-:-:S03]  /*cfc0*/  VIADD R4, R4, 0x406 ;  /* 0x0000040604047836 */ /* 0x000fc60000000000 */
[----:B------:R-:W-:Y:S02]  /*cfd0*/  R2UR UR30, R6 ;  /* 0x00000000061e72ca */ /* 0x000fe400000e0000 */
[----:B------:R-:W-:Y:S01]  /*cfe0*/  R2UR UR34, R4 ;  /* 0x00000000042272ca */ /* 0x000fe200000e0000 */
        /* <DEDUP_REMOVED lines=24> */
.L_x_7103:
[----:B------:R-:W-:Y:S01]  /*d170*/  ULDC UR6, c[0x0][0x9d8] ;  /* 0x0002760000067ab9 */ /* 0x000fe20000000800 */
[----:B------:R-:W-:Y:S01]  /*d180*/  IADD3 R95, R95, 0x80, -R202 ;  /* 0x000000805f5f7810 */ /* 0x000fe20007ffe8ca */
[----:B------:R-:W-:Y:S01]  /*d190*/  FMUL.FTZ R5, R24, UR6 ;  /* 0x0000000618057c20 */ /* 0x000fe20008410000 */
[----:B------:R-:W-:Y:S01]  /*d1a0*/  FMUL.FTZ R7, R25, UR6 ;  /* 0x0000000619077c20 */ /* 0x000fe20008410000 */
[----:B------:R-:W-:Y:S01]  /*d1b0*/  FMUL.FTZ R10, R28, UR6 ;  /* 0x000000061c0a7c20 */ /* 0x000fe20008410000 */
[----:B------:R-:W-:Y:S01]  /*d1c0*/  FMUL.FTZ R11, R29, UR6 ;  /* 0x000000061d0b7c20 */ /* 0x000fe20008410000 */
[----:B------:R-:W-:Y:S01]  /*d1d0*/  FMUL.FTZ R6, R26, UR6 ;  /* 0x000000061a067c20 */ /* 0x000fe20008410000 */
[----:B------:R-:W-:Y:S01]  /*d1e0*/  FMUL.FTZ R14, R32, UR6 ;  /* 0x00000006200e7c20 */ /* 0x000fe20008410000 */
[----:B------:R-:W0:Y:S01]  /*d1f0*/  MUFU.TANH R5, R5 ;  /* 0x0000000500057308 */ /* 0x000e220000002400 */
[----:B------:R-:W-:Y:S02]  /*d200*/  IMAD R95, R92, -0x80, R95 ;  /* 0xffffff805c5f7824 */ /* 0x000fe400078e025f */
[----:B------:R-:W-:Y:S01]  /*d210*/  FMUL.FTZ R4, R27, UR6 ;  /* 0x000000061b047c20 */ /* 0x000fe20008410000 */
[----:B------:R-:W-:Y:S01]  /*d220*/  FMUL.FTZ R15, R33, UR6 ;  /* 0x00000006210f7c20 */ /* 0x000fe20008410000 */
[----:B------:R-:W-:Y:S01]  /*d230*/  FMUL.FTZ R9, R30, UR6 ;  /* 0x000000061e097c20 */ /* 0x000fe20008410000 */
[----:B------:R-:W-:Y:S01]  /*d240*/  FMUL.FTZ R24, R36, UR6 ;  /* 0x0000000624187c20 */ /* 0x000fe20008410000 */
[C---:B------:R-:W-:Y:S01]  /*d250*/  ISETP.GT.AND P4, PT, R95.reuse, RZ, PT ;  /* 0x000000ff5f00720c */ /* 0x040fe20003f84270 */
[----:B------:R-:W-:Y:S01]  /*d260*/  FMUL.FTZ R32, R44, UR6 ;  /* 0x000000062c207c20 */ /* 0x000fe20008410000 */
[----:B------:R-:W1:Y:S01]  /*d270*/  MUFU.TANH R7, R7 ;  /* 0x0000000700077308 */ /* 0x000e620000002400 */
[----:B------:R-:W-:Y:S01]  /*d280*/  ISETP.GT.AND P5, PT, R95, 0x1, PT ;  /* 0x000000015f00780c */ /* 0x000fe20003fa4270 */
[----:B------:R-:W-:Y:S01]  /*d290*/  FMUL.FTZ R33, R45, UR6 ;  /* 0x000000062d217c20 */ /* 0x000fe20008410000 */
[----:B------:R-:W-:Y:S01]  /*d2a0*/  FMUL.FTZ R44, R56, UR6 ;  /* 0x00000006382c7c20 */ /* 0x000fe20008410000 */
[----:B------:R-:W-:Y:S01]  /*d2b0*/  FMUL.FTZ R45, R57, UR6 ;  /* 0x00000006392d7c20 */ /* 0x000fe20008410000 */
[----:B------:R-:W-:Y:S01]  /*d2c0*/  FMUL.FTZ R8, R31, UR6 ;  /* 0x000000061f087c20 */ /* 0x000fe20008410000 */
[----:B------:R-:W-:Y:S01]  /*d2d0*/  ISETP.GT.AND P1, PT, R95, 0x8, PT ;  /* 0x000000085f00780c */ /* 0x000fe20003f24270 */
[----:B------:R-:W-:Y:S01]  /*d2e0*/  FMUL.FTZ R25, R37, UR6 ;  /* 0x0000000625197c20 */ /* 0x000fe20008410000 */
[----:B------:R-:W2:Y:S01]  /*d2f0*/  MUFU.TANH R10, R10 ;  /* 0x0000000a000a7308 */ /* 0x000ea20000002400 */
[----:B0-----:R-:W-:Y:S01]  /*d300*/  FSEL R57, R5, -INF , P4 ;  /* 0xff80000005397808 */ /* 0x001fe20002000000 */
[----:B------:R-:W-:Y:S01]  /*d310*/  FMUL.FTZ R27, R42, UR6 ;  /* 0x000000062a1b7c20 */ /* 0x000fe20008410000 */
[----:B------:R-:W-:Y:S01]  /*d320*/  FMUL.FTZ R42, R58, UR6 ;  /* 0x000000063a2a7c20 */ /* 0x000fe20008410000 */
[----:B------:R-:W-:Y:S01]  /*d330*/  FMUL.FTZ R13, R34, UR6 ;  /* 0x00000006220d7c20 */ /* 0x000fe20008410000 */
[----:B------:R-:W-:Y:S01]  /*d340*/  ISETP.GT.AND P2, PT, R95, 0x9, PT ;  /* 0x000000095f00780c */ /* 0x000fe20003f44270 */
[----:B------:R-:W-:Y:S01]  /*d350*/  FMUL.FTZ R28, R40, UR6 ;  /* 0x00000006281c7c20 */ /* 0x000fe20008410000 */
[----:B------:R-:W-:Y:S01]  /*d360*/  FMUL.FTZ R26, R43, UR6 ;  /* 0x000000062b1a7c20 */ /* 0x000fe20008410000 */
[----:B------:R-:W0:Y:S01]  /*d370*/  MUFU.TANH R11, R11 ;  /* 0x0000000b000b7308 */ /* 0x000e220000002400 */
[----:B-1----:R-:W-:Y:S01]  /*d380*/  FSEL R56, R7, -INF , P5 ;  /* 0xff80000007387808 */ /* 0x002fe20002800000 */
[----:B------:R-:W-:Y:S01]  /*d390*/  FMUL.FTZ R43, R59, UR6 ;  /* 0x000000063b2b7c20 */ /* 0x000fe20008410000 */
[----:B------:R-:W-:Y:S01]  /*d3a0*/  FMUL.FTZ R12, R35, UR6 ;  /* 0x00000006230c7c20 */ /* 0x000fe20008410000 */
[----:B------:R-:W-:Y:S01]  /*d3b0*/  ISETP.GT.AND P3, PT, R95, 0x10, PT ;  /* 0x000000105f00780c */ /* 0x000fe20003f64270 */
[----:B------:R-:W-:Y:S01]  /*d3c0*/  FMUL.FTZ R21, R38, UR6 ;  /* 0x0000000626157c20 */ /* 0x000fe20008410000 */
[----:B------:R-:W-:Y:S01]  /*d3d0*/  FMNMX.FTZ R5, R57, R56, !PT ;  /* 0x0000003839057209 */ /* 0x000fe20007810000 */
[----:B------:R-:W-:Y:S01]  /*d3e0*/  FMUL.FTZ R29, R41, UR6 ;  /* 0x00000006291d7c20 */ /* 0x000fe20008410000 */
        /* <DEDUP_REMOVED lines=11> */
[----:B------:R-:W-:Y:S01]  /*d4a0*/  FMUL.FTZ R36, R48, UR6 ;  /* 0x0000000630247c20 */ /* 0x000fe20008410000 */
[----:B------:R-:W-:Y:S01]  /*d4b0*/  FMUL.FTZ R41, R53, UR6 ;  /* 0x0000000635297c20 */ /* 0x000fe20008410000 */
[----:B------:R-:W-:Y:S01]  /*d4c0*/  FMNMX.FTZ R7, R59, R10, !PT ;  /* 0x0000000a3b077209 */ /* 0x000fe20007810000 */
[----:B------:R-:W-:Y:S01]  /*d4d0*/  FMUL.FTZ R53, R64, UR6 ;  /* 0x0000000640357c20 */ /* 0x000fe20008410000 */
[----:B------:R-:W-:Y:S01]  /*d4e0*/  FMUL.FTZ R68, R68, UR6 ;  /* 0x0000000644447c20 */ /* 0x000fe20008410000 */
        /* <DEDUP_REMOVED lines=10> */
[----:B------:R-:W-:Y:S01]  /*d590*/  FMUL.FTZ R50, R67, UR6 ;  /* 0x0000000643327c20 */ /* 0x000fe20008410000 */
[----:B------:R-:W-:Y:S01]  /*d5a0*/  FMUL.FTZ R46, R62, UR6 ;  /* 0x000000063e2e7c20 */ /* 0x000fe20008410000 */
[----:B------:R-:W-:Y:S01]  /*d5b0*/  FMUL.FTZ R34, R51, UR6 ;  /* 0x0000000633227c20 */ /* 0x000fe20008410000 */
[----:B------:R-:W-:Y:S01]  /*d5c0*/  FMUL.FTZ R51, R66, UR6 ;  /* 0x0000000642337c20 */ /* 0x000fe20008410000 */
[----:B------:R-:W-:Y:S01]  /*d5d0*/  FMUL.FTZ R39, R55, UR6 ;  /* 0x0000000637277c20 */ /* 0x000fe20008410000 */
[----:B------:R-:W-:Y:S01]  /*d5e0*/  FMUL.FTZ R52, R65, UR6 ;  /* 0x0000000641347c20 */ /* 0x000fe20008410000 */
[----:B------:R-:W2:Y:S01]  /*d5f0*/  MUFU.TANH R9, R9 ;  /* 0x0000000900097308 */ /* 0x000ea20000002400 */
[----:B0-----:R-:W-:Y:S01]  /*d600*/  FSEL R5, R4, -INF , P5 ;  /* 0xff80000004057808 */ /* 0x001fe20002800000 */
[----:B------:R-:W-:Y:S01]  /*d610*/  FMUL.FTZ R47, R63, UR6 ;  /* 0x000000063f2f7c20 */ /* 0x000fe20008410000 */
[----:B------:R-:W-:Y:S01]  /*d620*/  ISETP.GT.AND P5, PT, R95, 0x18, PT ;  /* 0x000000185f00780c */ /* 0x000fe20003fa4270 */
[----:B------:R-:W-:Y:S01]  /*d630*/  FMUL.FTZ R72, R72, UR6 ;  /* 0x0000000648487c20 */ /* 0x000fe20008410000 */
[----:B------:R-:W-:Y:S01]  /*d640*/  FMNMX.FTZ R4, R70, R7, !PT ;  /* 0x0000000746047209 */ /* 0x000fe20007810000 */
[----:B------:R-:W-:Y:S01]  /*d650*/  FMUL.FTZ R73, R73, UR6 ;  /* 0x0000000649497c20 */ /* 0x000fe20008410000 */
[----:B------:R-:W-:Y:S01]  /*d660*/  FMUL.FTZ R76, R76, UR6 ;  /* 0x000000064c4c7c20 */ /* 0x000fe20008410000 */
[----:B------:R-:W-:Y:S01]  /*d670*/  MUFU.TANH R24, R24 ;  /* 0x0000001800187308 */ /* 0x000fe20000002400 */
[----:B-1----:R-:W-:Y:S01]  /*d680*/  FSEL R61, R15, -INF , P4 ;  /* 0xff8000000f3d7808 */ /* 0x002fe20002000000 */
[----:B------:R-:W-:Y:S01]  /*d690*/  FMUL.FTZ R55, R71, UR6 ;  /* 0x0000000647377c20 */ /* 0x000fe20008410000 */
[----:B------:R-:W-:Y:S01]  /*d6a0*/  FMUL.FTZ R77, R77, UR6 ;  /* 0x000000064d4d7c20 */ /* 0x000fe20008410000 */
[----:B------:R-:W-:Y:S01]  /*d6b0*/  FMUL.FTZ R63, R74, UR6 ;  /* 0x000000064a3f7c20 */ /* 0x000fe20008410000 */
[----:B------:R-:W-:Y:S01]  /*d6c0*/  FMNMX.FTZ R4, R61, R4, !PT ;  /* 0x000000043d047209 */ /* 0x000fe20007810000 */
[----:B------:R-:W-:Y:S01]  /*d6d0*/  FMUL.FTZ R80, R80, UR6 ;  /* 0x0000000650507c20 */ /* 0x000fe20008410000 */
[----:B------:R-:W-:Y:S01]  /*d6e0*/  FMUL.FTZ R65, R75, UR6 ;  /* 0x000000064b417c20 */ /* 0x000fe20008410000 */
[----:B------:R-:W0:Y:S01]  /*d6f0*/  MUFU.TANH R8, R8 ;  /* 0x0000000800087308 */ /* 0x000e220000002400 */
[----:B--2---:R-:W-:Y:S01]  /*d700*/  FSEL R9, R9, -INF , P1 ;  /* 0xff80000009097808 */ /* 0x004fe20000800000 */
[----:B------:R-:W-:Y:S01]  /*d710*/  FMUL.FTZ R81, R81, UR6 ;  /* 0x0000000651517c20 */ /* 0x000fe20008410000 */
[----:B------:R-:W-:Y:S01]  /*d720*/  ISETP.GT.AND P1, PT, R95, 0x19, PT ;  /* 0x000000195f00780c */ /* 0x000fe20003f24270 */
[----:B------:R-:W-:Y:S01]  /*d730*/  FMUL.FTZ R71, R78, UR6 ;  /* 0x000000064e477c20 */ /* 0x000fe20008410000 */
[----:B------:R-:W-:Y:S01]  /*d740*/  FMUL.FTZ R84, R84, UR6 ;  /* 0x0000000654547c20 */ /* 0x000fe20008410000 */
[----:B------:R-:W-:Y:S01]  /*d750*/  FMUL.FTZ R85, R85, UR6 ;  /* 0x0000000655557c20 */ /* 0x000fe20008410000 */
[----:B------:R-:W-:Y:S01]  /*d760*/  ULDC UR46, c[0x0][0x988] ;  /* 0x00026200002e7ab9 */ /* 0x000fe20000000800 */
[----:B------:R-:W1:Y:S01]  /*d770*/  MUFU.TANH R25, R25 ;  /* 0x0000001900197308 */ /* 0x000e620000002400 */
[----:B------:R-:W-:Y:S01]  /*d780*/  FMUL.FTZ R79, R79, UR6 ;  /* 0x000000064f4f7c20 */ /* 0x000fe20008410000 */
[----:B------:R-:W-:Y:S01]  /*d790*/  FMUL.FTZ R82, R82, UR6 ;  /* 0x0000000652527c20 */ /* 0x000fe20008410000 */
[----:B------:R-:W-:Y:S01]  /*d7a0*/  FMUL.FTZ R83, R83, UR6 ;  /* 0x0000000653537c20 */ /* 0x000fe20008410000 */
[----:B------:R-:W-:Y:S01]  /*d7b0*/  FMUL.FTZ R86, R86, UR6 ;  /* 0x0000000656567c20 */ /* 0x000fe20008410000 */
[----:B------:R-:W-:Y:S01]  /*d7c0*/  FMUL.FTZ R87, R87, UR6 ;  /* 0x0000000657577c20 */ /* 0x000fe20008410000 */
[----:B------:R-:W-:Y:S01]  /*d7d0*/  VIADD R3, R3, 0x28840 ;  /* 0x0002884003037836 */ /* 0x000fe20000000000 */
[----:B------:R-:W-:Y:S01]  /*d7e0*/  ULDC UR45, c[0x0][0x9d8] ;  /* 0x00027600002d7ab9 */ /* 0x000fe20000000800 */
[----:B------:R-:W2:Y:S01]  /*d7f0*/  MUFU.TANH R13, R13 ;  /* 0x0000000d000d7308 */ /* 0x000ea20000002400 */
[----:B0-----:R-:W-:Y:S01]  /*d800*/  FSEL R8, R8, -INF , P2 ;  /* 0xff80000008087808 */ /* 0x001fe20001000000 */
[----:B------:R-:W-:Y:S01]  /*d810*/  ULDC UR44, c[0x0][0x988] ;  /* 0x00026200002c7ab9 */ /* 0x000fe20000000800 */
[----:B------:R-:W-:Y:S01]  /*d820*/  ISETP.GT.AND P2, PT, R95, 0x20, PT ;  /* 0x000000205f00780c */ /* 0x000fe20003f44270 */
[--C-:B------:R-:W-:Y:S01]  /*d830*/  IMAD.MOV.U32 R150, RZ, RZ, R151.reuse ;  /* 0x000000ffff967224 */ /* 0x100fe200078e0097 */
[-C--:B------:R-:W-:Y:S01]  /*d840*/  MOV R149, R151.reuse ;  /* 0x0000009700957202 */ /* 0x080fe20000000f00 */
[--C-:B------:R-:W-:Y:S01]  /*d850*/  IMAD.MOV.U32 R148, RZ, RZ, R151.reuse ;  /* 0x000000ffff947224 */ /* 0x100fe200078e0097 */
[-C--:B------:R-:W-:Y:S01]  /*d860*/  MOV R140, R151.reuse ;  /* 0x00000097008c7202 */ /* 0x080fe20000000f00 */
[----:B------:R-:W-:Y:S01]  /*d870*/  MUFU.TANH R28, R28 ;  /* 0x0000001c001c7308 */ /* 0x000fe20000002400 */
[----:B-1----:R-:W-:Y:S01]  /*d880*/  FSEL R64, R25, -INF , P1 ;  /* 0xff80000019407808 */ /* 0x002fe20000800000 */
[--C-:B------:R-:W-:Y:S01]  /*d890*/  IMAD.MOV.U32 R147, RZ, RZ, R151.reuse ;  /* 0x000000ffff937224 */ /* 0x100fe200078e0097 */
[-C--:B------:R-:W-:Y:S01]  /*d8a0*/  MOV R131, R151.reuse ;  /* 0x0000009700837202 */ /* 0x080fe20000000f00 */
[--C-:B------:R-:W-:Y:S01]  /*d8b0*/  IMAD.MOV.U32 R146, RZ, RZ, R151.reuse ;  /* 0x000000ffff927224 */ /* 0x100fe200078e0097 */
[-C--:B------:R-:W-:Y:S01]  /*d8c0*/  MOV R122, R151.reuse ;  /* 0x00000097007a7202 */ /* 0x080fe20000000f00 */
[--C-:B------:R-:W-:Y:S01]  /*d8d0*/  IMAD.MOV.U32 R145, RZ, RZ, R151.reuse ;  /* 0x000000ffff917224 */ /* 0x100fe200078e0097 */
[-C--:B------:R-:W-:Y:S01]  /*d8e0*/  MOV R113, R151.reuse ;  /* 0x0000009700717202 */ /* 0x080fe20000000f00 */
[----:B------:R-:W0:Y:S01]  /*d8f0*/  MUFU.TANH R12, R12 ;  /* 0x0000000c000c7308 */ /* 0x000e220000002400 */
[----:B--2---:R-:W-:Y:S01]  /*d900*/  FSEL R13, R13, -INF , P3 ;  /* 0xff8000000d0d7808 */ /* 0x004fe20001800000 */
[--C-:B------:R-:W-:Y:S01]  /*d910*/  IMAD.MOV.U32 R144, RZ, RZ, R151.reuse ;  /* 0x000000ffff907224 */ /* 0x100fe200078e0097 */
[----:B------:R-:W-:Y:S01]  /*d920*/  ISETP.GT.AND P3, PT, R95, 0x21, PT ;  /* 0x000000215f00780c */ /* 0x000fe20003f64270 */
[--C-:B------:R-:W-:Y:S01]  /*d930*/  IMAD.MOV.U32 R143, RZ, RZ, R151.reuse ;  /* 0x000000ffff8f7224 */ /* 0x100fe200078e0097 */
[----:B------:R-:W-:Y:S01]  /*d940*/  MOV R104, R151 ;  /* 0x0000009700687202 */ /* 0x000fe20000000f00 */
        /* <DEDUP_REMOVED lines=16> */
[--C-:B------:R-:W-:Y:S02]  /*da50*/  IMAD.MOV.U32 R130, RZ, RZ, R151.reuse ;  /* 0x000000ffff827224 */ /* 0x100fe400078e0097 */
[----:B------:R1:W-:Y:S01]  /*da60*/  MUFU.TANH R89, R69 ;  /* 0x0000004500597308 */ /* 0x0003e20000002400 */
[----:B--2---:R-:W-:Y:S01]  /*da70*/  FSEL R21, R21, -INF , P5 ;  /* 0xff80000015157808 */ /* 0x004fe20002800000 */
[----:B------:R-:W-:-:S02]  /*da80*/  IMAD.MOV.U32 R129, RZ, RZ, R151 ;  /* 0x000000ffff817224 */ /* 0x000fc400078e0097 */
[--C-:B------:R-:W-:Y:S02]  /*da90*/  IMAD.MOV.U32 R128, RZ, RZ, R151.reuse ;  /* 0x000000ffff807224 */ /* 0x100fe400078e0097 */
[--C-:B------:R-:W-:Y:S02]  /*daa0*/  IMAD.MOV.U32 R127, RZ, RZ, R151.reuse ;  /* 0x000000ffff7f7224 */ /* 0x100fe400078e0097 */
[----:B------:R-:W2:Y:S01]  /*dab0*/  MUFU.TANH R20, R20 ;  /* 0x0000001400147308 */ /* 0x000ea20000002400 */
[----:B-1----:R-:W-:Y:S01]  /*dac0*/  FSEL R69, R24, -INF , P5 ;  /* 0xff80000018457808 */ /* 0x002fe20002800000 */
[--C-:B------:R-:W-:Y:S01]  /*dad0*/  IMAD.MOV.U32 R126, RZ, RZ, R151.reuse ;  /* 0x000000ffff7e7224 */ /* 0x100fe200078e0097 */
[----:B------:R-:W-:Y:S01]  /*dae0*/  ISETP.GT.AND P5, PT, R95, 0x29, PT ;  /* 0x000000295f00780c */ /* 0x000fe20003fa4270 */
[--C-:B------:R-:W-:Y:S01]  /*daf0*/  IMAD.MOV.U32 R125, RZ, RZ, R151.reuse ;  /* 0x000000ffff7d7224 */ /* 0x100fe200078e0097 */
[----:B------:R-:W-:Y:S01]  /*db00*/  FMNMX.FTZ R7, R69, R4, !PT ;  /* 0x0000000445077209 */ /* 0x000fe20007810000 */
[--C-:B------:R-:W-:Y:S01]  /*db10*/  IMAD.MOV.U32 R124, RZ, RZ, R151.reuse ;  /* 0x000000ffff7c7224 */ /* 0x100fe200078e0097 */
[----:B0-----:R-:W-:Y:S01]  /*db20*/  FSEL R67, R32, -INF , P4 ;  /* 0xff80000020437808 */ /* 0x001fe20002000000 */
[----:B------:R-:W0:Y:S01]  /*db30*/  MUFU.TANH R33, R33 ;  /* 0x0000002100217308 */ /* 0x000e220000002400 */
[----:B------:R-:W-:Y:S01]  /*db40*/  FMNMX.FTZ R7, R64, R7, !PT ;  /* 0x0000000740077209 */ /* 0x000fe20007810000 */
[----:B------:R-:W-:-:S02]  /*db50*/  IMAD.MOV.U32 R123, RZ, RZ, R151 ;  /* 0x000000ffff7b7224 */ /* 0x000fc400078e0097 */
[--C-:B------:R-:W-:Y:S02]  /*db60*/  IMAD.MOV.U32 R121, RZ, RZ, R151.reuse ;  /* 0x000000ffff797224 */ /* 0x100fe400078e0097 */
        /* <DEDUP_REMOVED lines=10> */
[--C-:B------:R-:W-:Y:S02]  /*dc10*/  IMAD.MOV.U32 R115, RZ, RZ, R151.reuse ;  /* 0x000000ffff737224 */ /* 0x100fe400078e0097 */
[--C-:B------:R-:W-:Y:S02]  /*dc20*/  IMAD.MOV.U32 R114, RZ, RZ, R151.reuse ;  /* 0x000000ffff727224 */ /* 0x100fe400078e0097 */
[----:B------:R0:W-:Y:S01]  /*dc30*/  MUFU.TANH R88, R68 ;  /* 0x0000004400587308 */ /* 0x0001e20000002400 */
[----:B-1----:R-:W-:Y:S01]  /*dc40*/  FSEL R27, R27, -INF , P2 ;  /* 0xff8000001b1b7808 */ /* 0x002fe20001000000 */
[----:B------:R-:W-:-:S02]  /*dc50*/  IMAD.MOV.U32 R112, RZ, RZ, R151 ;  /* 0x000000ffff707224 */ /* 0x000fc400078e0097 */
[--C-:B------:R-:W-:Y:S02]  /*dc60*/  IMAD.MOV.U32 R111, RZ, RZ, R151.reuse ;  /* 0x000000ffff6f7224 */ /* 0x100fe400078e0097 */
[--C-:B------:R-:W-:Y:S02]  /*dc70*/  IMAD.MOV.U32 R110, RZ, RZ, R151.reuse ;  /* 0x000000ffff6e7224 */ /* 0x100fe400078e0097 */
[----:B------:R-:W1:Y:S01]  /*dc80*/  MUFU.TANH R26, R26 ;  /* 0x0000001a001a7308 */ /* 0x000e620000002400 */
[----:B0-----:R-:W-:Y:S01]  /*dc90*/  FSEL R68, R28, -INF , P2 ;  /* 0xff8000001c447808 */ /* 0x001fe20001000000 */
[--C-:B------:R-:W-:Y:S01]  /*dca0*/  IMAD.MOV.U32 R109, RZ, RZ, R151.reuse ;  /* 0x000000ffff6d7224 */ /* 0x100fe200078e0097 */
[----:B------:R-:W-:Y:S01]  /*dcb0*/  ISETP.GT.AND P2, PT, R95, 0x31, PT ;  /* 0x000000315f00780c */ /* 0x000fe20003f44270 */
[--C-:B------:R-:W-:Y:S01]  /*dcc0*/  IMAD.MOV.U32 R108, RZ, RZ, R151.reuse ;  /* 0x000000ffff6c7224 */ /* 0x100fe200078e0097 */
[----:B------:R-:W-:Y:S01]  /*dcd0*/  FMNMX.FTZ R7, R68, R7, !PT ;  /* 0x0000000744077209 */ /* 0x000fe20007810000 */
[--C-:B------:R-:W-:Y:S01]  /*dce0*/  IMAD.MOV.U32 R107, RZ, RZ, R151.reuse ;  /* 0x000000ffff6b7224 */ /* 0x100fe200078e0097 */
[----:B--2---:R-:W-:Y:S01]  /*dcf0*/  FSEL R66, R36, -INF , P1 ;  /* 0xff80000024427808 */ /* 0x004fe20000800000 */
[----:B------:R-:W0:Y:S01]  /*dd00*/  MUFU.TANH R37, R37 ;  /* 0x0000002500257308 */ /* 0x000e220000002400 */
[----:B------:R-:W-:Y:S01]  /*dd10*/  FMNMX.FTZ R4, R60, R7, !PT ;  /* 0x000000073c047209 */ /* 0x000fe20007810000 */
[----:B------:R-:W-:-:S02]  /*dd20*/  IMAD.MOV.U32 R106, RZ, RZ, R151 ;  /* 0x000000ffff6a7224 */ /* 0x000fc400078e0097 */
        /* <DEDUP_REMOVED lines=11> */
[----:B------:R-:W1:Y:S01]  /*dde0*/  MUFU.TANH R40, R40 ;  /* 0x0000002800287308 */ /* 0x000e620000002400 */
        /* <DEDUP_REMOVED lines=11> */
[----:B------:R-:W2:Y:S01]  /*dea0*/  MUFU.TANH R41, R41 ;  /* 0x0000002900297308 */ /* 0x000ea20000002400 */
[----:B-1----:R-:W-:Y:S01]  /*deb0*/  FSEL R40, R40, -INF , P3 ;  /* 0xff80000028287808 */ /* 0x002fe20001800000 */
[--C-:B------:R-:W-:Y:S02]  /*dec0*/  IMAD.MOV.U32 R91, RZ, RZ, R151.reuse ;  /* 0x000000ffff5b7224 */ /* 0x100fe400078e0097 */
[----:B------:R-:W-:Y:S01]  /*ded0*/  IMAD.MOV.U32 R90, RZ, RZ, R151 ;  /* 0x000000ffff5a7224 */ /* 0x000fe200078e0097 */
[----:B------:R-:W-:-:S03]  /*dee0*/  FMNMX.FTZ R4, R40, R7, !PT ;  /* 0x0000000728047209 */ /* 0x000fc60007810000 */
[----:B------:R-:W1:Y:S01]  /*def0*/  MUFU.TANH R35, R35 ;  /* 0x0000002300237308 */ /* 0x000e620000002400 */
[----:B0-----:R-:W-:Y:S02]  /*df00*/  FSEL R30, R30, -INF , P5 ;  /* 0xff8000001e1e7808 */ /* 0x001fe40002800000 */
[----:B------:R-:W-:-:S05]  /*df10*/  ISETP.GT.AND P5, PT, R95, 0x40, PT ;  /* 0x000000405f00780c */ /* 0x000fca0003fa4270 */
[----:B------:R-:W0:Y:S01]  /*df20*/  MUFU.TANH R44, R44 ;  /* 0x0000002c002c7308 */ /* 0x000e220000002400 */
[----:B--2---:R-:W-:-:S04]  /*df30*/  FSEL R41, R41, -INF , P4 ;  /* 0xff80000029297808 */ /* 0x004fc80002000000 */
[----:B------:R-:W-:-:S03]  /*df40*/  FMNMX.FTZ R7, R41, R4, !PT ;  /* 0x0000000429077209 */ /* 0x000fc60007810000 */
[----:B------:R-:W2:Y:S01]  /*df50*/  MUFU.TANH R34, R34 ;  /* 0x0000002200227308 */ /* 0x000ea20000002400 */
[----:B-1----:R-:W-:Y:S02]  /*df60*/  FSEL R35, R35, -INF , P1 ;  /* 0xff80000023237808 */ /* 0x002fe40000800000 */
[----:B------:R-:W-:-:S05]  /*df70*/  ISETP.GT.AND P1, PT, R95, 0x41, PT ;  /* 0x000000415f00780c */ /* 0x000fca0003f24270 */
[----:B------:R-:W1:Y:S01]  /*df80*/  MUFU.TANH R45, R45 ;  /* 0x0000002d002d7308 */ /* 0x000e620000002400 */
[----:B0-----:R-:W-:-:S04]  /*df90*/  FSEL R44, R44, -INF , P5 ;  /* 0xff8000002c2c7808 */ /* 0x001fc80002800000 */
[----:B------:R-:W-:-:S03]  /*dfa0*/  FMNMX.FTZ R10, R44, R7, !PT ;  /* 0x000000072c0a7209 */ /* 0x000fc60007810000 */
[----:B------:R-:W0:Y:S01]  /*dfb0*/  MUFU.TANH R38, R38 ;  /* 0x0000002600267308 */ /* 0x000e220000002400 */
[----:B--2---:R-:W-:Y:S02]  /*dfc0*/  FSEL R34, R34, -INF , P2 ;  /* 0xff80000022227808 */ /* 0x004fe40001000000 */
[----:B------:R-:W-:-:S05]  /*dfd0*/  ISETP.GT.AND P2, PT, R95, 0x48, PT ;  /* 0x000000485f00780c */ /* 0x000fca0003f44270 */
[----:B------:R-:W2:Y:S01]  /*dfe0*/  MUFU.TANH R48, R48 ;  /* 0x0000003000307308 */ /* 0x000ea20000002400 */
[----:B-1----:R-:W-:-:S04]  /*dff0*/  FSEL R45, R45, -INF , P1 ;  /* 0xff8000002d2d7808 */ /* 0x002fc80000800000 */
        /* <DEDUP_REMOVED lines=21> */
[----:B------:R-:W-:-:S04]  /*e150*/  ISETP.GT.AND P1, PT, R95, 0x58, PT ;  /* 0x000000585f00780c */ /* 0x000fc80003f24270 */
[----:B------:R-:W-:Y:S01]  /*e160*/  FSEL R38, R88, -INF , P1 ;  /* 0xff80000058267808 */ /* 0x000fe20000800000 */
[----:B------:R-:W0:Y:S01]  /*e170*/  MUFU.TANH R47, R47 ;  /* 0x0000002f002f7308 */ /* 0x000e220000002400 */
[----:B--2---:R-:W-:Y:S01]  /*e180*/  FSEL R52, R52, -INF , P5 ;  /* 0xff80000034347808 */ /* 0x004fe20002800000 */
[----:B------:R-:W-:-:S03]  /*e190*/  IMAD.MOV.U32 R88, RZ, RZ, R151 ;  /* 0x000000ffff587224 */ /* 0x000fc600078e0097 */
[----:B------:R-:W-:-:S03]  /*e1a0*/  FMNMX.FTZ R15, R52, R15, !PT ;  /* 0x0000000f340f7209 */ /* 0x000fc60007810000 */
[----:B------:R-:W2:Y:S01]  /*e1b0*/  MUFU.TANH R51, R51 ;  /* 0x0000003300337308 */ /* 0x000ea20000002400 */
[----:B-1----:R-:W-:Y:S02]  /*e1c0*/  FSEL R11, R46, -INF , P2 ;  /* 0xff8000002e0b7808 */ /* 0x002fe40001000000 */
[----:B------:R-:W-:Y:S02]  /*e1d0*/  ISETP.GT.AND P2, PT, R95, 0x59, PT ;  /* 0x000000595f00780c */ /* 0x000fe40003f44270 */
[----:B------:R-:W-:Y:S02]  /*e1e0*/  FMNMX.FTZ R15, R38, R15, !PT ;  /* 0x0000000f260f7209 */ /* 0x000fe40007810000 */
[----:B------:R-:W-:Y:S01]  /*e1f0*/  FSEL R42, R89, -INF , P2 ;  /* 0xff800000592a7808 */ /* 0x000fe20001000000 */
[----:B------:R-:W1:Y:S01]  /*e200*/  MUFU.TANH R72, R72 ;  /* 0x0000004800487308 */ /* 0x000e620000002400 */
[----:B0-----:R-:W-:Y:S01]  /*e210*/  FSEL R14, R47, -INF , P3 ;  /* 0xff8000002f0e7808 */ /* 0x001fe20001800000 */
[----:B------:R-:W-:Y:S01]  /*e220*/  IMAD.MOV.U32 R89, RZ, RZ, R151 ;  /* 0x000000ffff597224 */ /* 0x000fe200078e0097 */
[----:B------:R-:W-:-:S02]  /*e230*/  ISETP.GT.AND P3, PT, R95, 0x60, PT ;  /* 0x000000605f00780c */ /* 0x000fc40003f64270 */
        /* <DEDUP_REMOVED lines=39> */
[----:B------:R-:W-:Y:S02]  /*e4b0*/  ISETP.GT.AND P5, PT, R95, 0x79, PT ;  /* 0x000000795f00780c */ /* 0x000fe40003fa4270 */
[----:B------:R-:W-:-:S03]  /*e4c0*/  MOV R95, R151 ;  /* 0x00000097005f7202 */ /* 0x000fc60000000f00 */
[----:B------:R-:W-:Y:S01]  /*e4d0*/  MUFU.TANH R79, R79 ;  /* 0x0000004f004f7308 */ /* 0x000fe20000002400 */
[----:B-1----:R-:W-:-:S04]  /*e4e0*/  FSEL R65, R84, -INF , P4 ;  /* 0xff80000054417808 */ /* 0x002fc80002000000 */
[----:B------:R-:W-:-:S03]  /*e4f0*/  FMNMX.FTZ R72, R65, R72, !PT ;  /* 0x0000004841487209 */ /* 0x000fc60007810000 */
[----:B------:R-:W-:Y:S01]  /*e500*/  MUFU.TANH R82, R82 ;  /* 0x0000005200527308 */ /* 0x000fe20000002400 */
[----:B0-----:R-:W-:-:S04]  /*e510*/  FSEL R71, R85, -INF , P5 ;  /* 0xff80000055477808 */ /* 0x001fc80002800000 */
[----:B------:R-:W-:-:S03]  /*e520*/  FMNMX.FTZ R72, R71, R72, !PT ;  /* 0x0000004847487209 */ /* 0x000fc60007810000 */
[----:B------:R-:W0:Y:S02]  /*e530*/  MUFU.TANH R83, R83 ;  /* 0x0000005300537308 */ /* 0x000e240000002400 */
[----:B------:R-:W1:Y:S06]  /*e540*/  SHFL.BFLY PT, R37, R72, 0x2, 0x1f ;  /* 0x0c401f0048257f89 */ /* 0x000e6c00000e0000 */
[----:B------:R-:W-:Y:S08]  /*e550*/  MUFU.TANH R86, R86 ;  /* 0x0000005600567308 */ /* 0x000ff00000002400 */
[----:B------:R-:W2:Y:S01]  /*e560*/  MUFU.TANH R87, R87 ;  /* 0x0000005700577308 */ /* 0x000ea20000002400 */
[----:B-1----:R-:W-:-:S05]  /*e570*/  FMNMX.FTZ R47, R72, R37, !PT ;  /* 0x00000025482f7209 */ /* 0x002fca0007810000 */
[----:B------:R-:W1:Y:S02]  /*e580*/  SHFL.BFLY PT, R74, R47, 0x1, 0x1f ;  /* 0x0c201f002f4a7f89 */ /* 0x000e6400000e0000 */
[----:B-1----:R-:W-:-:S04]  /*e590*/  FMNMX.FTZ R37, R47, R74, !PT ;  /* 0x0000004a2f257209 */ /* 0x002fc80007810000 */
[C---:B------:R-:W-:Y:S01]  /*e5a0*/  FSETP.NEU.FTZ.AND P6, PT, R37.reuse, -INF , PT ;  /* 0xff8000002500780b */ /* 0x040fe20003fdd000 */
[----:B------:R-:W-:-:S05]  /*e5b0*/  FMUL.FTZ R73, R37, UR46 ;  /* 0x0000002e25497c20 */ /* 0x000fca0008410000 */
[----:B------:R-:W-:-:S05]  /*e5c0*/  FSEL R73, R73, RZ, P6 ;  /* 0x000000ff49497208 */ /* 0x000fca0003000000 */
        /* <DEDUP_REMOVED lines=12> */
[----:B0-----:R-:W-:Y:S01]  /*e690*/  FSEL R44, R83, -INF , P3 ;  /* 0xff800000532c7808 */ /* 0x001fe20001800000 */
        /* <DEDUP_REMOVED lines=23> */
[----:B--2---:R-:W-:Y:S01]  /*e810*/  FSEL R58, R87, -INF , P5 ;  /* 0xff800000573a7808 */ /* 0x004fe20002800000 */
[--C-:B------:R-:W-:Y:S01]  /*e820*/  FFMA.FTZ R53, R52, UR46, -R73.reuse ;  /* 0x0000002e34357c23 */ /* 0x100fe20008010849 */
[----:B------:R-:W-:Y:S01]  /*e830*/  FMNMX.FTZ R61, R31, R56, !PT ;  /* 0x000000381f3d7209 */ /* 0x000fe20007810000 */
[--C-:B------:R-:W-:Y:S01]  /*e840*/  FFMA.FTZ R186, R50, UR46, -R73.reuse ;  /* 0x0000002e32ba7c23 */ /* 0x100fe20008010849 */
[--C-:B------:R-:W-:Y:S01]  /*e850*/  FFMA.FTZ R188, R55, UR46, -R73.reuse ;  /* 0x0000002e37bc7c23 */ /* 0x100fe20008010849 */
[--C-:B------:R-:W-:Y:S01]  /*e860*/  FFMA.FTZ R55, R63, UR46, -R73.reuse ;  /* 0x0000002e3f377c23 */ /* 0x100fe20008010849 */
[----:B------:R-:W-:Y:S01]  /*e870*/  FMNMX.FTZ R56, R30, R61, !PT ;  /* 0x0000003d1e387209 */ /* 0x000fe20007810000 */
[----:B------:R-:W1:Y:S01]  /*e880*/  MUFU.EX2 R162, R162 ;  /* 0x000000a200a27308 */ /* 0x000e620000000800 */
[----:B------:R-:W-:-:S02]  /*e890*/  FFMA.FTZ R63, R71, UR46, -R73 ;  /* 0x0000002e473f7c23 */ /* 0x000fc40008010849 */
[----:B------:R-:W-:-:S04]  /*e8a0*/  FMNMX.FTZ R61, R35, R56, !PT ;  /* 0x00000038233d7209 */ /* 0x000fc80007810000 */
[----:B------:R-:W-:Y:S01]  /*e8b0*/  FMNMX.FTZ R69, R34, R61, !PT ;  /* 0x0000003d22457209 */ /* 0x000fe20007810000 */
[----:B------:R-:W2:Y:S03]  /*e8c0*/  MUFU.EX2 R51, R51 ;  /* 0x0000003300337308 */ /* 0x000ea60000000800 */
[----:B------:R-:W-:-:S04]  /*e8d0*/  FMNMX.FTZ R56, R4, R69, !PT ;  /* 0x0000004504387209 */ /* 0x000fc80007810000 */
[----:B------:R-:W-:Y:S01]  /*e8e0*/  FMNMX.FTZ R56, R39, R56, !PT ;  /* 0x0000003827387209 */ /* 0x000fe20007810000 */
[----:B------:R-:W3:Y:S03]  /*e8f0*/  MUFU.EX2 R164, R164 ;  /* 0x000000a400a47308 */ /* 0x000ee60000000800 */
[----:B------:R-:W-:-:S04]  /*e900*/  FMNMX.FTZ R67, R7, R56, !PT ;  /* 0x0000003807437209 */ /* 0x000fc80007810000 */
[----:B------:R-:W-:Y:S01]  /*e910*/  FMNMX.FTZ R56, R10, R67, !PT ;  /* 0x000000430a387209 */ /* 0x000fe20007810000 */
[----:B------:R-:W4:Y:S03]  /*e920*/  MUFU.EX2 R166, R166 ;  /* 0x000000a600a67308 */ /* 0x000f260000000800 */
[----:B------:R-:W-:-:S04]  /*e930*/  FMNMX.FTZ R69, R11, R56, !PT ;  /* 0x000000380b457209 */ /* 0x000fc80007810000 */
[----:B------:R-:W-:Y:S01]  /*e940*/  FMNMX.FTZ R56, R14, R69, !PT ;  /* 0x000000450e387209 */ /* 0x000fe20007810000 */
[----:B------:R-:W5:Y:S03]  /*e950*/  MUFU.EX2 R59, R64 ;  /* 0x00000040003b7308 */ /* 0x000f660000000800 */
[----:B------:R-:W-:Y:S01]  /*e960*/  FMNMX.FTZ R69, R25, R56, !PT ;  /* 0x0000003819457209 */ /* 0x000fe20007810000 */
[----:B------:R-:W-:-:S03]  /*e970*/  FFMA.FTZ R56, R36, UR46, -R73 ;  /* 0x0000002e24387c23 */ /* 0x000fc60008010849 */
[----:B------:R-:W-:Y:S01]  /*e980*/  FMNMX.FTZ R36, R24, R69, !PT ;  /* 0x0000004518247209 */ /* 0x000fe20007810000 */
[----:B------:R-:W-:Y:S03]  /*e990*/  MUFU.EX2 R168, R168 ;  /* 0x000000a800a87308 */ /* 0x000fe60000000800 */
[----:B------:R-:W-:-:S04]  /*e9a0*/  FMNMX.FTZ R75, R15, R36, !PT ;  /* 0x000000240f4b7209 */ /* 0x000fc80007810000 */
[----:B------:R-:W-:Y:S01]  /*e9b0*/  FMNMX.FTZ R36, R28, R75, !PT ;  /* 0x0000004b1c247209 */ /* 0x000fe20007810000 */
[----:B------:R0:W-:Y:S03]  /*e9c0*/  MUFU.EX2 R69, R56 ;  /* 0x0000003800457308 */ /* 0x0001e60000000800 */
[----:B------:R-:W-:Y:S02]  /*e9d0*/  FMNMX.FTZ R75, R29, R36, !PT ;  /* 0x000000241d4b7209 */ /* 0x000fe40007810000 */
[----:B------:R-:W-:Y:S01]  /*e9e0*/  FSEL R36, R79, -INF , P1 ;  /* 0xff8000004f247808 */ /* 0x000fe20000800000 */
[----:B------:R-:W-:Y:S01]  /*e9f0*/  FFMA.FTZ R79, R54, UR46, -R73 ;  /* 0x0000002e364f7c23 */ /* 0x000fe20008010849 */
[----:B------:R-:W-:Y:S01]  /*ea00*/  FMNMX.FTZ R40, R32, R75, !PT ;  /* 0x0000004b20287209 */ /* 0x000fe20007810000 */
[----:B------:R-:W-:Y:S01]  /*ea10*/  MUFU.EX2 R61, R60 ;  /* 0x0000003c003d7308 */ /* 0x000fe20000000800 */
[----:B0-----:R-:W-:-:S02]  /*ea20*/  FSEL R56, R86, -INF , P4 ;  /* 0xff80000056387808 */ /* 0x001fc40002000000 */
[----:B------:R-:W-:Y:S02]  /*ea30*/  FMNMX.FTZ R75, R33, R40, !PT ;  /* 0x00000028214b7209 */ /* 0x000fe40007810000 */
[----:B------:R-:W-:Y:S02]  /*ea40*/  FSEL R40, R82, -INF , P2 ;  /* 0xff80000052287808 */ /* 0x000fe40001000000 */
[----:B------:R-:W-:Y:S01]  /*ea50*/  FMNMX.FTZ R75, R36, R75, !PT ;  /* 0x0000004b244b7209 */ /* 0x000fe20007810000 */
[----:B------:R-:W-:Y:S03]  /*ea60*/  MUFU.EX2 R170, R170 ;  /* 0x000000aa00aa7308 */ /* 0x000fe60000000800 */
[----:B------:R-:W-:-:S04]  /*ea70*/  FMNMX.FTZ R75, R40, R75, !PT ;  /* 0x0000004b284b7209 */ /* 0x000fc80007810000 */
[----:B------:R-:W-:Y:S01]  /*ea80*/  FMNMX.FTZ R75, R44, R75, !PT ;  /* 0x0000004b2c4b7209 */ /* 0x000fe20007810000 */
[----:B------:R-:W-:Y:S03]  /*ea90*/  MUFU.EX2 R67, R62 ;  /* 0x0000003e00437308 */ /* 0x000fe60000000800 */
[----:B------:R-:W-:-:S04]  /*eaa0*/  FMNMX.FTZ R75, R56, R75, !PT ;  /* 0x0000004b384b7209 */ /* 0x000fc80007810000 */
[----:B------:R-:W-:Y:S01]  /*eab0*/  FMNMX.FTZ R48, R58, R75, !PT ;  /* 0x0000004b3a307209 */ /* 0x000fe20007810000 */
[--C-:B------:R-:W-:Y:S01]  /*eac0*/  FFMA.FTZ R75, R42, UR46, -R73.reuse ;  /* 0x0000002e2a4b7c23 */ /* 0x100fe20008010849 */
[----:B------:R-:W-:Y:S03]  /*ead0*/  MUFU.EX2 R172, R172 ;  /* 0x000000ac00ac7308 */ /* 0x000fe60000000800 */
[----:B------:R-:W0:Y:S05]  /*eae0*/  SHFL.BFLY PT, R77, R48, 0x2, 0x1f ;  /* 0x0c401f00304d7f89 */ /* 0x000e2a00000e0000 */
[----:B------:R-:W-:Y:S08]  /*eaf0*/  MUFU.EX2 R174, R174 ;  /* 0x000000ae00ae7308 */ /* 0x000ff00000000800 */
[----:B------:R-:W-:Y:S08]  /*eb00*/  MUFU.EX2 R41, R41 ;  /* 0x0000002900297308 */ /* 0x000ff00000000800 */
[----:B------:R-:W-:Y:S01]  /*eb10*/  MUFU.EX2 R176, R176 ;  /* 0x000000b000b07308 */ /* 0x000fe20000000800 */
[----:B0-----:R-:W-:Y:S01]  /*eb20*/  FMNMX.FTZ R38, R48, R77, !PT ;  /* 0x0000004d30267209 */ /* 0x001fe20007810000 */
[----:B------:R-:W-:Y:S01]  /*eb30*/  FFMA.FTZ R77, R46, UR46, -R73 ;  /* 0x0000002e2e4d7c23 */ /* 0x000fe20008010849 */
[----:B------:R-:W-:-:S03]  /*eb40*/  IMAD.U32 R46, RZ, RZ, UR38 ;  /* 0x00000026ff2e7e24 */ /* 0x000fc6000f8e00ff */
[----:B------:R-:W0:Y:S02]  /*eb50*/  SHFL.BFLY PT, R43, R38, 0x1, 0x1f ;  /* 0x0c201f00262b7f89 */ /* 0x000e2400000e0000 */
[----:B------:R-:W-:Y:S01]  /*eb60*/  MUFU.EX2 R45, R45 ;  /* 0x0000002d002d7308 */ /* 0x000fe20000000800 */
[----:B------:R-:W-:-:S04]  /*eb70*/  PRMT R3, R46, 0x654, R3 ;  /* 0x000006542e037816 */ /* 0x000fc80000000003 */
[----:B------:R5:W-:Y:S03]  /*eb80*/  SYNCS.ARRIVE.TRANS64.RED.A1T0 RZ, [R3+URZ], RZ ;  /* 0x000000ff03ff79a7 */ /* 0x000be6000810043f */
[----:B------:R-:W-:Y:S08]  /*eb90*/  MUFU.EX2 R178, R178 ;  /* 0x000000b200b27308 */ /* 0x000ff00000000800 */
[----:B------:R-:W-:Y:S01]  /*eba0*/  MUFU.EX2 R49, R49 ;  /* 0x0000003100317308 */ /* 0x000fe20000000800 */
[----:B0-----:R-:W-:-:S07]  /*ebb0*/  FMNMX.FTZ R43, R38, R43, !PT ;  /* 0x0000002b262b7209 */ /* 0x001fce0007810000 */
[----:B------:R-:W-:Y:S01]  /*ebc0*/  MUFU.EX2 R180, R180 ;  /* 0x000000b400b47308 */ /* 0x000fe20000000800 */
[C---:B------:R-:W-:Y:S01]  /*ebd0*/  FSETP.NEU.FTZ.AND P1, PT, R43.reuse, -INF , PT ;  /* 0xff8000002b00780b */ /* 0x040fe20003f3d000 */
[----:B------:R-:W-:-:S06]  /*ebe0*/  FMUL.FTZ R65, R43, UR46 ;  /* 0x0000002e2b417c20 */ /* 0x000fcc0008410000 */
[----:B------:R-:W-:Y:S01]  /*ebf0*/  MUFU.EX2 R53, R53 ;  /* 0x0000003500357308 */ /* 0x000fe20000000800 */
[----:B------:R-:W-:-:S05]  /*ec00*/  FSEL R65, R65, RZ, P1 ;  /* 0x000000ff41417208 */ /* 0x000fca0000800000 */
[--C-:B------:R-:W-:Y:S01]  /*ec10*/  FFMA.FTZ R161, R6, UR46, -R65.reuse ;  /* 0x0000002e06a17c23 */ /* 0x100fe20008010841 */
[--C-:B------:R-:W-:Y:S01]  /*ec20*/  FFMA.FTZ R6, R5, UR46, -R65.reuse ;  /* 0x0000002e05067c23 */ /* 0x100fe20008010841 */
[----:B------:R-:W-:Y:S01]  /*ec30*/  FFMA.FTZ R163, R9, UR46, -R65 ;  /* 0x0000002e09a37c23 */ /* 0x000fe20008010841 */
[----:B------:R-:W-:Y:S01]  /*ec40*/  FADD.FTZ R5, R160, R47 ;  /* 0x0000002fa0057221 */ /* 0x000fe20000010000 */
[--C-:B------:R-:W-:Y:S01]  /*ec50*/  FFMA.FTZ R8, R8, UR46, -R65.reuse ;  /* 0x0000002e08087c23 */ /* 0x100fe20008010841 */
[----:B------:R-:W-:Y:S01]  /*ec60*/  FFMA.FTZ R165, R13, UR46, -R65 ;  /* 0x0000002e0da57c23 */ /* 0x000fe20008010841 */
[----:B------:R-:W-:Y:S01]  /*ec70*/  MUFU.EX2 R161, R161 ;  /* 0x000000a100a17308 */ /* 0x000fe20000000800 */
[----:B-1----:R-:W-:Y:S01]  /*ec80*/  FADD.FTZ R38, R162, R5 ;  /* 0x00000005a2267221 */ /* 0x002fe20000010000 */
[--C-:B------:R-:W-:Y:S01]  /*ec90*/  FFMA.FTZ R12, R12, UR46, -R65.reuse ;  /* 0x0000002e0c0c7c23 */ /* 0x100fe20008010841 */
[--C-:B------:R-:W-:Y:S01]  /*eca0*/  FFMA.FTZ R167, R21, UR46, -R65.reuse ;  /* 0x0000002e15a77c23 */ /* 0x100fe20008010841 */
[--C-:B------:R-:W-:Y:S01]  /*ecb0*/  FFMA.FTZ R20, R20, UR46, -R65.reuse ;  /* 0x0000002e14147c23 */ /* 0x100fe20008010841 */
[----:B--2---:R-:W-:Y:S01]  /*ecc0*/  FADD.FTZ R5, R51, R38 ;  /* 0x0000002633057221 */ /* 0x004fe20000010000 */
[--C-:B------:R-:W-:Y:S01]  /*ecd0*/  FFMA.FTZ R169, R27, UR46, -R65.reuse ;  /* 0x0000002e1ba97c23 */ /* 0x100fe20008010841 */
[----:B------:R-:W-:Y:S01]  /*ece0*/  FFMA.FTZ R177, R7, UR46, -R65 ;  /* 0x0000002e07b17c23 */ /* 0x000fe20008010841 */
[----:B------:R-:W0:Y:S01]  /*ecf0*/  MUFU.EX2 R6, R6 ;  /* 0x0000000600067308 */ /* 0x000e220000000800 */
[----:B---3--:R-:W-:Y:S01]  /*ed00*/  FADD.FTZ R38, R164, R5 ;  /* 0x00000005a4267221 */ /* 0x008fe20000010000 */
[--C-:B------:R-:W-:Y:S01]  /*ed10*/  FFMA.FTZ R26, R26, UR46, -R65.reuse ;  /* 0x0000002e1a1a7c23 */ /* 0x100fe20008010841 */
[--C-:B------:R-:W-:Y:S01]  /*ed20*/  FFMA.FTZ R171, R31, UR46, -R65.reuse ;  /* 0x0000002e1fab7c23 */ /* 0x100fe20008010841 */
[--C-:B------:R-:W-:Y:S01]  /*ed30*/  FFMA.FTZ R30, R30, UR46, -R65.reuse ;  /* 0x0000002e1e1e7c23 */ /* 0x100fe20008010841 */
[----:B------:R-:W-:Y:S01]  /*ed40*/  FADD.FTZ R5, R57, R38 ;  /* 0x0000002639057221 */ /* 0x000fe20000010000 */
[--C-:B------:R-:W-:Y:S01]  /*ed50*/  FFMA.FTZ R173, R35, UR46, -R65.reuse ;  /* 0x0000002e23ad7c23 */ /* 0x100fe20008010841 */
[----:B------:R-:W-:Y:S01]  /*ed60*/  FFMA.FTZ R34, R34, UR46, -R65 ;  /* 0x0000002e22227c23 */ /* 0x000fe20008010841 */
[----:B------:R-:W1:Y:S01]  /*ed70*/  MUFU.EX2 R163, R163 ;  /* 0x000000a300a37308 */ /* 0x000e620000000800 */
[----:B----4-:R-:W-:Y:S01]  /*ed80*/  FADD.FTZ R42, R166, R5 ;  /* 0x00000005a62a7221 */ /* 0x010fe20000010000 */
[--C-:B------:R-:W-:Y:S01]  /*ed90*/  FFMA.FTZ R175, R4, UR46, -R65.reuse ;  /* 0x0000002e04af7c23 */ /* 0x100fe20008010841 */
[--C-:B------:R-:W-:Y:S01]  /*eda0*/  FFMA.FTZ R4, R39, UR46, -R65.reuse ;  /* 0x0000002e27047c23 */ /* 0x100fe20008010841 */
[--C-:B------:R-:W-:Y:S01]  /*edb0*/  FFMA.FTZ R10, R10, UR46, -R65.reuse ;  /* 0x0000002e0a0a7c23 */ /* 0x100fe20008010841 */
[----:B-----5:R-:W-:Y:S01]  /*edc0*/  FADD.FTZ R7, R59, R42 ;  /* 0x0000002a3b077221 */ /* 0x020fe20000010000 */
        /* <DEDUP_REMOVED lines=13> */
[--C-:B------:R-:W-:Y:S01]  /*eea0*/  FFMA.FTZ R29, R29, UR46, -R65.reuse ;  /* 0x0000002e1d1d7c23 */ /* 0x100fe20008010841 */
[--C-:B------:R-:W-:Y:S01]  /*eeb0*/  FFMA.FTZ R32, R32, UR46, -R65.reuse ;  /* 0x0000002e20207c23 */ /* 0x100fe20008010841 */
[--C-:B------:R-:W-:Y:S01]  /*eec0*/  FFMA.FTZ R33, R33, UR46, -R65.reuse ;  /* 0x0000002e21217c23 */ /* 0x100fe20008010841 */
[----:B------:R-:W-:Y:S01]  /*eed0*/  FADD.FTZ R7, R67, R42 ;  /* 0x0000002a43077221 */ /* 0x000fe20000010000 */
[----:B------:R-:W-:Y:S01]  /*eee0*/  FFMA.FTZ R36, R36, UR46, -R65 ;  /* 0x0000002e24247c23 */ /* 0x000fe20008010841 */
[----:B------:R-:W1:Y:S01]  /*eef0*/  MUFU.EX2 R12, R12 ;  /* 0x0000000c000c7308 */ /* 0x000e620000000800 */
[----:B--2---:R-:W-:Y:S01]  /*ef00*/  FADD.FTZ R38, R8, R5 ;  /* 0x0000000508267221 */ /* 0x004fe20000010000 */
[----:B------:R-:W-:Y:S01]  /*ef10*/  FADD.FTZ R42, R172, R7 ;  /* 0x00000007ac2a7221 */ /* 0x000fe20000010000 */
[--C-:B------:R-:W-:Y:S01]  /*ef20*/  FFMA.FTZ R40, R40, UR46, -R65.reuse ;  /* 0x0000002e28287c23 */ /* 0x100fe20008010841 */
[--C-:B------:R-:W-:Y:S01]  /*ef30*/  FFMA.FTZ R44, R44, UR46, -R65.reuse ;  /* 0x0000002e2c2c7c23 */ /* 0x100fe20008010841 */
[--C-:B------:R-:W-:Y:S01]  /*ef40*/  FFMA.FTZ R56, R56, UR46, -R65.reuse ;  /* 0x0000002e38387c23 */ /* 0x100fe20008010841 */
[----:B------:R-:W-:Y:S01]  /*ef50*/  FADD.FTZ R7, R69, R42 ;  /* 0x0000002a45077221 */ /* 0x000fe20000010000 */
[----:B------:R-:W-:Y:S01]  /*ef60*/  FFMA.FTZ R58, R58, UR46, -R65 ;  /* 0x0000002e3a3a7c23 */ /* 0x000fe20008010841 */
[----:B------:R-:W2:Y:S01]  /*ef70*/  MUFU.EX2 R167, R167 ;  /* 0x000000a700a77308 */ /* 0x000ea20000000800 */
[----:B0-----:R-:W-:Y:S01]  /*ef80*/  FADD.FTZ R5, R165, R38 ;  /* 0x00000026a5057221 */ /* 0x001fe20000010000 */
[----:B------:R-:W-:Y:S01]  /*ef90*/  FADD.FTZ R42, R174, R7 ;  /* 0x00000007ae2a7221 */ /* 0x000fe20000010000 */
[----:B------:R-:W-:Y:S01]  /*efa0*/  VIADD R9, R92, 0xfffffffe ;  /* 0xfffffffe5c097836 */ /* 0x000fe20000000000 */
[----:B------:R-:W-:Y:S01]  /*efb0*/  F2FP.BF16.F32.PACK_AB R161, R6, R161 ;  /* 0x000000a106a1723e */ /* 0x000fe200000010ff */
[----:B------:R-:W-:Y:S01]  /*efc0*/  IMAD.MOV.U32 R92, RZ, RZ, R151 ;  /* 0x000000ffff5c7224 */ /* 0x000fe200078e0097 */
[----:B------:R-:W-:-:S02]  /*efd0*/  F2FP.BF16.F32.PACK_AB R163, R8, R163 ;  /* 0x000000a308a3723e */ /* 0x000fc400000010ff */
[----:B------:R-:W0:Y:S01]  /*efe0*/  MUFU.EX2 R20, R20 ;  /* 0x0000001400147308 */ /* 0x000e220000000800 */
[----:B-1----:R-:W-:Y:S01]  /*eff0*/  FADD.FTZ R38, R12, R5 ;  /* 0x000000050c267221 */ /* 0x002fe20000010000 */
[----:B------:R-:W-:Y:S02]  /*f000*/  ISETP.GE.AND P1, PT, R9, R194, PT ;  /* 0x000000c20900720c */ /* 0x000fe40003f26270 */
[----:B------:R-:W-:Y:S02]  /*f010*/  F2FP.BF16.F32.PACK_AB R160, R47, R160 ;  /* 0x000000a02fa0723e */ /* 0x000fe400000010ff */
[----:B------:R-:W-:Y:S02]  /*f020*/  F2FP.BF16.F32.PACK_AB R162, R51, R162 ;  /* 0x000000a233a2723e */ /* 0x000fe400000010ff */
[----:B------:R-:W1:Y:S01]  /*f030*/  MUFU.EX2 R169, R169 ;  /* 0x000000a900a97308 */ /* 0x000e620000000800 */
[----:B--2---:R-:W-:Y:S01]  /*f040*/  FADD.FTZ R5, R167, R38 ;  /* 0x00000026a7057221 */ /* 0x004fe20000010000 */
[----:B------:R-:W-:-:S02]  /*f050*/  F2FP.BF16.F32.PACK_AB R164, R57, R164 ;  /* 0x000000a439a4723e */ /* 0x000fc400000010ff */
[----:B------:R-:W-:Y:S02]  /*f060*/  F2FP.BF16.F32.PACK_AB R166, R59, R166 ;  /* 0x000000a63ba6723e */ /* 0x000fe400000010ff */
[----:B------:R-:W-:Y:S02]  /*f070*/  F2FP.BF16.F32.PACK_AB R168, R61, R168 ;  /* 0x000000a83da8723e */ /* 0x000fe400000010ff */
[----:B------:R-:W2:Y:S01]  /*f080*/  MUFU.EX2 R26, R26 ;  /* 0x0000001a001a7308 */ /* 0x000ea20000000800 */
[----:B0-----:R-:W-:Y:S01]  /*f090*/  FADD.FTZ R38, R20, R5 ;  /* 0x0000000514267221 */ /* 0x001fe20000010000 */
[----:B------:R-:W-:Y:S02]  /*f0a0*/  F2FP.BF16.F32.PACK_AB R170, R67, R170 ;  /* 0x000000aa43aa723e */ /* 0x000fe400000010ff */
[----:B------:R-:W-:Y:S02]  /*f0b0*/  F2FP.BF16.F32.PACK_AB R172, R69, R172 ;  /* 0x000000ac45ac723e */ /* 0x000fe400000010ff */
[----:B------:R-:W-:-:S02]  /*f0c0*/  F2FP.BF16.F32.PACK_AB R174, R41, R174 ;  /* 0x000000ae29ae723e */ /* 0x000fc400000010ff */
[----:B------:R-:W0:Y:S01]  /*f0d0*/  MUFU.EX2 R171, R171 ;  /* 0x000000ab00ab7308 */ /* 0x000e220000000800 */
[----:B-1----:R-:W-:Y:S01]  /*f0e0*/  FADD.FTZ R5, R169, R38 ;  /* 0x00000026a9057221 */ /* 0x002fe20000010000 */
[----:B------:R-:W-:Y:S02]  /*f0f0*/  F2FP.BF16.F32.PACK_AB R165, R12, R165 ;  /* 0x000000a50ca5723e */ /* 0x000fe400000010ff */
[----:B------:R-:W-:-:S04]  /*f100*/  F2FP.BF16.F32.PACK_AB R167, R20, R167 ;  /* 0x000000a714a7723e */ /* 0x000fc800000010ff */
[----:B------:R-:W1:Y:S01]  /*f110*/  MUFU.EX2 R30, R30 ;  /* 0x0000001e001e7308 */ /* 0x000e620000000800 */
[C---:B--2---:R-:W-:Y:S01]  /*f120*/  FADD.FTZ R38, R26.reuse, R5 ;  /* 0x000000051a267221 */ /* 0x044fe20000010000 */
[----:B------:R-:W-:Y:S01]  /*f130*/  FADD.FTZ R5, R41, R42 ;  /* 0x0000002a29057221 */ /* 0x000fe20000010000 */
[----:B------:R-:W-:-:S03]  /*f140*/  F2FP.BF16.F32.PACK_AB R169, R26, R169 ;  /* 0x000000a91aa9723e */ /* 0x000fc600000010ff */
[----:B------:R-:W-:Y:S01]  /*f150*/  FADD.FTZ R42, R176, R5 ;  /* 0x00000005b02a7221 */ /* 0x000fe20000010000 */
[----:B------:R-:W-:Y:S01]  /*f160*/  F2FP.BF16.F32.PACK_AB R176, R45, R176 ;  /* 0x000000b02db0723e */ /* 0x000fe200000010ff */
[----:B------:R-:W2:Y:S01]  /*f170*/  MUFU.EX2 R173, R173 ;  /* 0x000000ad00ad7308 */ /* 0x000ea20000000800 */
[----:B0-----:R-:W-:Y:S01]  /*f180*/  FADD.FTZ R3, R171, R38 ;  /* 0x00000026ab037221 */ /* 0x001fe20000010000 */
[----:B------:R-:W-:-:S04]  /*f190*/  FADD.FTZ R5, R45, R42 ;  /* 0x0000002a2d057221 */ /* 0x000fc80000010000 */
[----:B------:R-:W-:Y:S01]  /*f1a0*/  FADD.FTZ R42, R178, R5 ;  /* 0x00000005b22a7221 */ /* 0x000fe20000010000 */
[C---:B------:R-:W-:Y:S01]  /*f1b0*/  F2FP.BF16.F32.PACK_AB R178, R49.reuse, R178 ;  /* 0x000000b231b2723e */ /* 0x040fe200000010ff */
[----:B------:R-:W0:Y:S01]  /*f1c0*/  MUFU.EX2 R34, R34 ;  /* 0x0000002200227308 */ /* 0x000e220000000800 */
[C---:B-1----:R-:W-:Y:S01]  /*f1d0*/  FADD.FTZ R38, R30.reuse, R3 ;  /* 0x000000031e267221 */ /* 0x042fe20000010000 */
[----:B------:R-:W-:Y:S01]  /*f1e0*/  FADD.FTZ R5, R49, R42 ;  /* 0x0000002a31057221 */ /* 0x000fe20000010000 */
[----:B------:R-:W-:-:S03]  /*f1f0*/  F2FP.BF16.F32.PACK_AB R171, R30, R171 ;  /* 0x000000ab1eab723e */ /* 0x000fc600000010ff */
[----:B------:R-:W-:Y:S01]  /*f200*/  FADD.FTZ R42, R180, R5 ;  /* 0x00000005b42a7221 */ /* 0x000fe20000010000 */
[----:B------:R-:W-:Y:S01]  /*f210*/  F2FP.BF16.F32.PACK_AB R180, R53, R180 ;  /* 0x000000b435b4723e */ /* 0x000fe200000010ff */
[----:B------:R-:W1:Y:S01]  /*f220*/  MUFU.EX2 R175, R175 ;  /* 0x000000af00af7308 */ /* 0x000e620000000800 */
[----:B--2---:R-:W-:Y:S01]  /*f230*/  FADD.FTZ R3, R173, R38 ;  /* 0x00000026ad037221 */ /* 0x004fe20000010000 */
[----:B------:R-:W-:-:S06]  /*f240*/  FADD.FTZ R5, R53, R42 ;  /* 0x0000002a35057221 */ /* 0x000fcc0000010000 */
        /* <DEDUP_REMOVED lines=29> */
[----:B------:R-:W-:-:S06]  /*f420*/  F2FP.BF16.F32.PACK_AB R184, R77, R184 ;  /* 0x000000b84db8723e */ /* 0x000fcc00000010ff */
[----:B------:R-:W2:Y:S01]  /*f430*/  MUFU.EX2 R15, R15 ;  /* 0x0000000f000f7308 */ /* 0x000ea20000000800 */
[C---:B0-----:R-:W-:Y:S01]  /*f440*/  FADD.FTZ R38, R24.reuse, R3 ;  /* 0x0000000318267221 */ /* 0x041fe20000010000 */
[----:B------:R-:W-:-:S06]  /*f450*/  F2FP.BF16.F32.PACK_AB R181, R24, R181 ;  /* 0x000000b518b5723e */ /* 0x000fcc00000010ff */
[----:B------:R-:W0:Y:S01]  /*f460*/  MUFU.EX2 R79, R79 ;  /* 0x0000004f004f7308 */ /* 0x000e220000000800 */
[----:B-1----:R-:W-:-:S07]  /*f470*/  FADD.FTZ R42, R186, R5 ;  /* 0x00000005ba2a7221 */ /* 0x002fce0000010000 */
[----:B------:R-:W1:Y:S01]  /*f480*/  MUFU.EX2 R28, R28 ;  /* 0x0000001c001c7308 */ /* 0x000e620000000800 */
[----:B--2---:R-:W-:-:S07]  /*f490*/  FADD.FTZ R3, R15, R38 ;  /* 0x000000260f037221 */ /* 0x004fce0000010000 */
[----:B------:R-:W2:Y:S01]  /*f4a0*/  MUFU.EX2 R188, R188 ;  /* 0x000000bc00bc7308 */ /* 0x000ea20000000800 */
[C---:B0-----:R-:W-:Y:S01]  /*f4b0*/  FADD.FTZ R5, R79.reuse, R42 ;  /* 0x0000002a4f057221 */ /* 0x041fe20000010000 */
[----:B------:R-:W-:-:S06]  /*f4c0*/  F2FP.BF16.F32.PACK_AB R186, R79, R186 ;  /* 0x000000ba4fba723e */ /* 0x000fcc00000010ff */
        /* <DEDUP_REMOVED lines=26> */
[----:B--2---:R-:W-:-:S04]  /*f670*/  FADD.FTZ R8, R56, R5 ;  /* 0x0000000538087221 */ /* 0x004fc80000010000 */
[C---:B0-----:R-:W-:Y:S01]  /*f680*/  FADD.FTZ R8, R191.reuse, R8 ;  /* 0x00000008bf087221 */ /* 0x041fe20000010000 */
[----:B------:R-:W-:Y:S01]  /*f690*/  F2FP.BF16.F32.PACK_AB R191, R191, R56 ;  /* 0x00000038bfbf723e */ /* 0x000fe200000010ff */
[C---:B-1----:R-:W-:Y:S01]  /*f6a0*/  FADD.FTZ R3, R63.reuse, R42 ;  /* 0x0000002a3f037221 */ /* 0x042fe20000010000 */
[----:B------:R-:W-:Y:S01]  /*f6b0*/  F2FP.BF16.F32.PACK_AB R190, R63, R190 ;  /* 0x000000be3fbe723e */ /* 0x000fe200000010ff */
[----:B------:R-:W-:Y:S06]  /*f6c0*/  @!P1 BRA `(.L_x_7104) ;  /* 0x0000002c001c9947 */ /* 0x000fec0003800000 */
[----:B------:R-:W-:Y:S01]  /*f6d0*/  IMAD.MOV.U32 R10, RZ, RZ, R43 ;  /* 0x000000ffff0a7224 */ /* 0x000fe200078e002b */
[----:B------:R-:W-:Y:S01]  /*f6e0*/  MOV R11, R37 ;  /* 0x00000025000b7202 */ /* 0x000fe20000000f00 */
[----:B------:R-:W-:Y:S01]  /*f6f0*/  IMAD.MOV.U32 R4, RZ, RZ, R158 ;  /* 0x000000ffff047224 */ /* 0x000fe200078e009e */
[----:B------:R-:W-:Y:S01]  /*f700*/  CS2R R150, SRZ ;  /* 0x0000000000967805 */ /* 0x000fe2000001ff00 */
[----:B------:R-:W-:Y:S01]  /*f710*/  IMAD.MOV.U32 R12, RZ, RZ, R157 ;  /* 0x000000ffff0c7224 */ /* 0x000fe200078e009d */
        /* <DEDUP_REMOVED lines=30> */
[----:B------:R-:W-:-:S07]  /*f900*/  CS2R R88, SRZ ;  /* 0x0000000000587805 */ /* 0x000fce000001ff00 */
.L_x_7116:
[----:B------:R-:W-:Y:S01]  /*f910*/  ISETP.NE.AND P1, PT, R12, 0x1, PT ;  /* 0x000000010c00780c */ /* 0x000fe20003f25270 */
[----:B------:R-:W-:Y:S05]  /*f920*/  YIELD ;  /* 0x0000000000007946 */ /* 0x000fea0003800000 */
[----:B------:R-:W-:Y:S02]  /*f930*/  SEL R5, RZ, 0x1, P1 ;  /* 0x00000001ff057807 */ /* 0x000fe40000800000 */
[----:B------:R-:W-:Y:S02]  /*f940*/  ISETP.NE.AND P1, PT, R195, RZ, PT ;  /* 0x000000ffc300720c */ /* 0x000fe40003f25270 */
[----:B------:R-:W-:-:S11]  /*f950*/  LOP3.LUT R158, R4, R5, RZ, 0x3c, !PT ;  /* 0x00000005049e7212 */ /* 0x000fd600078e3cff */
[----:B------:R-:W-:Y:S05]  /*f960*/  @P1 BRA `(.L_x_7105) ;  /* 0x00000000003c1947 */ /* 0x000fea0003800000 */
[----:B------:R-:W-:Y:S05]  /*f970*/  @!P0 BRA `(.L_x_7106) ;  /* 0x0000000000048947 */ /* 0x000fea0003800000 */
[----:B------:R-:W-:Y:S01]  /*f980*/  BPT.TRAP 0x1 ;  /* 0x000000040000795c */ /* 0x000fe20000300000 */
.L_x_7106:
        /* <DEDUP_REMOVED lines=8> */
.L_x_7107:
[----:B------:R-:W-:Y:S04]  /*fa10*/  BSSY B0, `(.L_x_7105) ;  /* 0x0000004000007945 */ /* 0x000fe80003800000 */
[----:B-1----:R-:W-:Y:S05]  /*fa20*/  @P2 BRA `(.L_x_7108) ;  /* 0x0000000000082947 */ /* 0x002fea0003800000 */
[----:B------:R-:W1:Y:S02]  /*fa30*/  SYNCS.PHASECHK.TRANS64.TRYWAIT P2, [R5+URZ+0x28830], R6 ;  /* 0x02883006050075a7 */ /* 0x000e64000804017f */
[----:B-1----:R-:W-:Y:S05]  /*fa40*/  @!P2 BRA `(.L_x_7109) ;  /* 0x000000e400e4a947 */ /* 0x002fea0003800000 */
.L_x_7108:
[----:B------:R-:W-:Y:S05]  /*fa50*/  BSYNC B0 ;  /* 0x0000000000007941 */ /* 0x000fea0003800000 */
.L_x_7105:
[----:B01----:R-:W0:Y:S01]  /*fa60*/  S2R R5, SR_TID.X ;  /* 0x0000000000057919 */ /* 0x003e220000002100 */
[----:B------:R-:W-:Y:S01]  /*fa70*/  VIADD R157, R12, 0x1 ;  /* 0x000000010c9d7836 */ /* 0x000fe20000000000 */
[----:B------:R-:W-:Y:S05]  /*fa80*/  WARPSYNC.ALL ;  /* 0x0000000000007948 */ /* 0x000fea0003800000 */
[C---:B------:R-:W-:Y:S01]  /*fa90*/  ISETP.NE.AND P2, PT, R157.reuse, 0x2, PT ;  /* 0x000000029d00780c */ /* 0x040fe20003f45270 */
[----:B------:R-:W-:Y:S02]  /*faa0*/  IMAD.MOV.U32 R7, RZ, RZ, 0x40000040 ;  /* 0x40000040ff077424 */ /* 0x000fe400078e00ff */
[----:B------:R-:W-:Y:S01]  /*fab0*/  IMAD.MOV.U32 R25, RZ, RZ, 0x40000040 ;  /* 0x40000040ff197424 */ /* 0x000fe200078e00ff */
[----:B------:R-:W-:Y:S01]  /*fac0*/  SEL R157, R157, RZ, P2 ;  /* 0x000000ff9d9d7207 */ /* 0x000fe20001000000 */
[----:B------:R-:W-:Y:S01]  /*fad0*/  IMAD.MOV.U32 R21, RZ, RZ, 0x40000040 ;  /* 0x40000040ff157424 */ /* 0x000fe200078e00ff */
[----:B------:R-:W-:Y:S01]  /*fae0*/  R2UR UR7, R7 ;  /* 0x00000000070772ca */ /* 0x000fe200000e0000 */
[----:B------:R-:W-:Y:S01]  /*faf0*/  IMAD.MOV.U32 R15, RZ, RZ, 0x40000040 ;  /* 0x40000040ff0f7424 */ /* 0x000fe200078e00ff */
[----:B------:R-:W-:Y:S01]  /*fb00*/  R2UR UR15, R25 ;  /* 0x00000000190f72ca */ /* 0x000fe200000e0000 */
[----:B------:R-:W-:Y:S01]  /*fb10*/  IMAD R6, R157, 0x800, R0 ;  /* 0x000008009d067824 */ /* 0x000fe200078e0200 */
[----:B------:R-:W-:-:S02]  /*fb20*/  R2UR UR31, R25 ;  /* 0x00000000191f72ca */ /* 0x000fc400000e0000 */
[----:B------:R-:W-:Y:S01]  /*fb30*/  R2UR UR11, R21 ;  /* 0x00000000150b72ca */ /* 0x000fe200000e0000 */
[C---:B------:R-:W-:Y:S01]  /*fb40*/  VIADD R20, R6.reuse, 0x2 ;  /* 0x0000000206147836 */ /* 0x040fe20000000000 */
[C---:B------:R-:W-:Y:S01]  /*fb50*/  IADD3 R24, R6.reuse, 0x4, RZ ;  /* 0x0000000406187810 */ /* 0x040fe20007ffe0ff */
[C---:B------:R-:W-:Y:S01]  /*fb60*/  VIADD R14, R6.reuse, 0x6 ;  /* 0x00000006060e7836 */ /* 0x040fe20000000000 */
[----:B------:R-:W-:Y:S02]  /*fb70*/  R2UR UR6, R6 ;  /* 0x00000000060672ca */ /* 0x000fe400000e0000 */
[----:B------:R-:W-:Y:S01]  /*fb80*/  R2UR UR14, R24 ;  /* 0x00000000180e72ca */ /* 0x000fe200000e0000 */
[----:B------:R-:W-:Y:S01]  /*fb90*/  VIADD R24, R6, 0x404 ;  /* 0x0000040406187836 */ /* 0x000fe20000000000 */
[----:B------:R-:W-:Y:S01]  /*fba0*/  R2UR UR10, R20 ;  /* 0x00000000140a72ca */ /* 0x000fe200000e0000 */
[----:B------:R-:W-:Y:S01]  /*fbb0*/  VIADD R20, R6, 0x400 ;  /* 0x0000040006147836 */ /* 0x000fe20000000000 */
[----:B------:R-:W-:Y:S01]  /*fbc0*/  R2UR UR18, R14 ;  /* 0x000000000e1272ca */ /* 0x000fe200000e0000 */
[----:B------:R-:W-:Y:S01]  /*fbd0*/  VIADD R14, R6, 0x402 ;  /* 0x00000402060e7836 */ /* 0x000fe20000000000 */
[----:B------:R-:W-:-:S02]  /*fbe0*/  R2UR UR30, R24 ;  /* 0x00000000181e72ca */ /* 0x000fc400000e0000 */
[----:B0-----:R-:W-:Y:S02]  /*fbf0*/  SHF.R.U32.HI R5, RZ, 0x7, R5 ;  /* 0x00000007ff057819 */ /* 0x001fe40000011605 */
[----:B------:R-:W-:Y:S02]  /*fc00*/  R2UR UR19, R15 ;  /* 0x000000000f1372ca */ /* 0x000fe400000e0000 */
[----:B------:R-:W-:Y:S01]  /*fc10*/  R2UR UR22, R20 ;  /* 0x00000000141672ca */ /* 0x000fe200000e0000 */
[----:B------:R-:W-:Y:S01]  /*fc20*/  VIADD R5, R5, 0x8 ;  /* 0x0000000805057836 */ /* 0x000fe20000000000 */
[----:B------:R-:W-:Y:S02]  /*fc30*/  R2UR UR23, R21 ;  /* 0x00000000151772ca */ /* 0x000fe400000e0000 */
[----:B------:R-:W-:Y:S02]  /*fc40*/  R2UR UR26, R14 ;  /* 0x000000000e1a72ca */ /* 0x000fe400000e0000 */
[----:B------:R0:W-:Y:S01]  /*fc50*/  BAR.SYNC.DEFER_BLOCKING R5, 0x100 ;  /* 0x000400050000751d */ /* 0x0001e20000010000 */
[----:B------:R-:W-:-:S02]  /*fc60*/  R2UR UR27, R15 ;  /* 0x000000000f1b72ca */ /* 0x000fc400000e0000 */
[----:B------:R-:W-:Y:S02]  /*fc70*/  IADD3 R6, R6, 0x406, RZ ;  /* 0x0000040606067810 */ /* 0x000fe40007ffe0ff */
[----:B------:R-:W-:Y:S02]  /*fc80*/  R2UR UR35, R7 ;  /* 0x00000000072372ca */ /* 0x000fe400000e0000 */
[----:B------:R-:W-:Y:S01]  /*fc90*/  R2UR UR34, R6 ;  /* 0x00000000062272ca */ /* 0x000fe200000e0000 */
        /* <DEDUP_REMOVED lines=27> */
.L_x_7111:
[----:B------:R-:W-:Y:S01]  /*fe50*/  SHF.L.U32 R4, R4, 0x1f, RZ ;  /* 0x0000001f04047819 */ /* 0x000fe200000006ff */
[----:B------:R-:W-:-:S04]  /*fe60*/  IMAD R5, R12, 0x8, R156 ;  /* 0x000000080c057824 */ /* 0x000fc800078e029c */
[----:B------:R0:W1:Y:S01]  /*fe70*/  SYNCS.PHASECHK.TRANS64.TRYWAIT P1, [R5+URZ+0x28850], R4 ;  /* 0x02885004050075a7 */ /* 0x000062000802017f */
[----:B------:R-:W-:Y:S05]  /*fe80*/  @!P0 BRA `(.L_x_7112) ;  /* 0x0000000000048947 */ /* 0x000fea0003800000 */
[----:B------:R-:W-:Y:S01]  /*fe90*/  BPT.TRAP 0x1 ;  /* 0x000000040000795c */ /* 0x000fe20000300000 */
.L_x_7112:
[----:B-1----:R-:W-:Y:S05]  /*fea0*/  @P1 BRA `(.L_x_7110) ;  /* 0x0000000000081947 */ /* 0x002fea0003800000 */
[----:B------:R-:W1:Y:S02]  /*feb0*/  SYNCS.PHASECHK.TRANS64.TRYWAIT P1, [R5+URZ+0x28850], R4 ;  /* 0x02885004050075a7 */ /* 0x000e64000802017f */
[----:B-1----:R-:W-:Y:S05]  /*fec0*/  @!P1 BRA `(.L_x_7113) ;  /* 0x000000e000d89947 */ /* 0x002fea0003800000 */
.L_x_7110:
[----:B01----:R-:W-:Y:S01]  /*fed0*/  VIADD R4, R156, 0x400 ;  /* 0x000004009c047836 */ /* 0x003fe20000000000 */
[----:B------:R-:W-:Y:S05]  /*fee0*/  WARPSYNC.ALL ;  /* 0x0000000000007948 */ /* 0x000fea0003800000 */
[----:B------:R-:W-:Y:S01]  /*fef0*/  SHF.R.U32.HI R4, RZ, 0x4, R4 ;  /* 0x00000004ff047819 */ /* 0x000fe20000011604 */
[----:B------:R-:W-:Y:S01]  /*ff00*/  IMAD.MOV.U32 R5, RZ, RZ, 0x40000040 ;  /* 0x40000040ff057424 */ /* 0x000fe200078e00ff */
[----:B------:R-:W-:Y:S01]  /*ff10*/  WARPGROUP.ARRIVE ;  /* 0x00000000000079c5 */ /* 0x000fe20000000000 */
[----:B------:R-:W-:Y:S01]  /*ff20*/  IMAD.MOV.U32 R7, RZ, RZ, 0x40000040 ;  /* 0x40000040ff077424 */ /* 0x000fe200078e00ff */
[----:B------:R-:W-:-:S04]  /*ff30*/  LOP3.LUT R4, R4, 0x3fff, RZ, 0xc0, !PT ;  /* 0x00003fff04047812 */ /* 0x000fc800078ec0ff */
[----:B------:R-:W0:Y:S01]  /*ff40*/  S2R R13, SR_TID.X ;  /* 0x00000000000d7919 */ /* 0x000e220000002100 */
[----:B------:R-:W-:Y:S02]  /*ff50*/  R2UR UR7, R5 ;  /* 0x00000000050772ca */ /* 0x000fe400000e0000 */
[----:B------:R-:W-:Y:S02]  /*ff60*/  LOP3.LUT R4, R4, 0x4000000, RZ, 0xfc, !PT ;  /* 0x0400000004047812 */ /* 0x000fe400078efcff */
[----:B------:R-:W-:-:S03]  /*ff70*/  MOV R5, 0x40000040 ;  /* 0x4000004000057802 */ /* 0x000fc60000000f00 */
[----:B------:R-:W-:-:S04]  /*ff80*/  IMAD R4, R12, 0x800, R4 ;  /* 0x000008000c047824 */ /* 0x000fc800078e0204 */
[C---:B------:R-:W-:Y:S01]  /*ff90*/  VIADD R6, R4.reuse, 0x80 ;  /* 0x0000008004067836 */ /* 0x040fe20000000000 */
[----:B------:R-:W-:-:S13]  /*ffa0*/  R2UR UR6, R4 ;  /* 0x00000000040672ca */ /* 0x000fda00000e0000 */
[----:B------:R-:W-:Y:S01]  /*ffb0*/  HGMMA.64x128x16.F32.BF16 R88, R160, gdesc[UR4].tnspB, R88, gsb0 ;  /* 0x41e00004a0587df0 */ /* 0x000fe20008001858 */
[----:B------:R-:W-:Y:S01]  /*ffc0*/  R2UR UR6, R6 ;  /* 0x00000000060672ca */ /* 0x000fe200000e0000 */
[----:B------:R-:W-:Y:S01]  /*ffd0*/  VIADD R6, R4, 0x100 ;  /* 0x0000010004067836 */ /* 0x000fe20000000000 */
[----:B------:R-:W-:Y:S01]  /*ffe0*/  R2UR UR7, R7 ;  /* 0x00000000070772ca */ /* 0x000fe200000e0000 */
[----:B------:R-:W-:Y:S01]  /*fff0*/  IMAD.MOV.U32 R7, RZ, RZ, 0x40000040 ;  /* 0x40000040ff077424 */ /* 0x000fe200078e00ff */
[----:B0-----:R-:W-:Y:S01]  /*10000*/  SHF.R.U32.HI R13, RZ, 0x7, R13 ;  /* 0x00000007ff0d7819 */ /* 0x001fe2000001160d */
[----:B------:R-:W-:Y:S02]  /*10010*/  WARPGROUP.DEPBAR.LE gsb0, 0x0 ;  /* 0x00008000000079c5 */ /* 0x000fe40000010000 */
[----:B------:R-:W-:-:S08]  /*10020*/  WARPGROUP.ARRIVE ;  /* 0x00000000000079c5 */ /* 0x000fd00000000000 */
[----:B------:R-:W-:Y:S01]  /*10030*/  HGMMA.64x128x16.F32.BF16 R88, R164, gdesc[UR4].tnspB, R88, gsb0 ;  /* 0x41e00004a4587df0 */ /* 0x000fe20008001858 */
[----:B------:R-:W-:Y:S02]  /*10040*/  R2UR UR6, R6 ;  /* 0x00000000060672ca */ /* 0x000fe400000e0000 */
[----:B------:R-:W-:Y:S01]  /*10050*/  R2UR UR7, R7 ;  /* 0x00000000070772ca */ /* 0x000fe200000e0000 */
[----:B------:R-:W-:Y:S01]  /*10060*/  IMAD.MOV.U32 R7, RZ, RZ, 0x40000040 ;  /* 0x40000040ff077424 */ /* 0x000fe200078e00ff */
[----:B------:R-:W-:Y:S01]  /*10070*/  IADD3 R6, R4, 0x180, RZ ;  /* 0x0000018004067810 */ /* 0x000fe20007ffe0ff */
[----:B------:R-:W-:Y:S02]  /*10080*/  WARPGROUP.DEPBAR.LE gsb0, 0x0 ;  /* 0x00008000000079c5 */ /* 0x000fe40000010000 */
[----:B------:R-:W-:-:S08]  /*10090*/  WARPGROUP.ARRIVE ;  /* 0x00000000000079c5 */ /* 0x000fd00000000000 */
[----:B------:R-:W-:Y:S01]  /*100a0*/  HGMMA.64x128x16.F32.BF16 R88, R168, gdesc[UR4].tnspB, R88, gsb0 ;  /* 0x41e00004a8587df0 */ /* 0x000fe20008001858 */
[----:B------:R-:W-:Y:S01]  /*100b0*/  R2UR UR6, R6 ;  /* 0x00000000060672ca */ /* 0x000fe200000e0000 */
[----:B------:R-:W-:Y:S01]  /*100c0*/  VIADD R6, R4, 0x200 ;  /* 0x0000020004067836 */ /* 0x000fe20000000000 */
[----:B------:R-:W-:Y:S01]  /*100d0*/  R2UR UR7, R7 ;  /* 0x00000000070772ca */ /* 0x000fe200000e0000 */
[----:B------:R-:W-:Y:S01]  /*100e0*/  IMAD.MOV.U32 R7, RZ, RZ, 0x40000040 ;  /* 0x40000040ff077424 */ /* 0x000fe200078e00ff */
[----:B------:R-:W-:Y:S02]  /*100f0*/  WARPGROUP.DEPBAR.LE gsb0, 0x0 ;  /* 0x00008000000079c5 */ /* 0x000fe40000010000 */
[----:B------:R-:W-:-:S09]  /*10100*/  WARPGROUP.ARRIVE ;  /* 0x00000000000079c5 */ /* 0x000fd20000000000 */
        /* <DEDUP_REMOVED lines=9> */
[C---:B------:R-:W-:Y:S01]  /*101a0*/  VIADD R6, R4.reuse, 0x300 ;  /* 0x0000030004067836 */ /* 0x040fe20000000000 */
[----:B------:R-:W-:Y:S01]  /*101b0*/  R2UR UR7, R7 ;  /* 0x00000000070772ca */ /* 0x000fe200000e0000 */
[----:B------:R-:W-:Y:S02]  /*101c0*/  IMAD.MOV.U32 R7, RZ, RZ, 0x40000040 ;  /* 0x40000040ff077424 */ /* 0x000fe400078e00ff */
[----:B------:R-:W-:Y:S01]  /*101d0*/  VIADD R4, R4, 0x380 ;  /* 0x0000038004047836 */ /* 0x000fe20000000000 */
[----:B------:R-:W-:Y:S02]  /*101e0*/  WARPGROUP.DEPBAR.LE gsb0, 0x0 ;  /* 0x00008000000079c5 */ /* 0x000fe40000010000 */
[----:B------:R-:W-:-:S07]  /*101f0*/  WARPGROUP.ARRIVE ;  /* 0x00000000000079c5 */ /* 0x000fce0000000000 */
[----:B------:R-:W-:Y:S01]  /*10200*/  HGMMA.64x128x16.F32.BF16 R88, R180, gdesc[UR4].tnspB, R88, gsb0 ;  /* 0x41e00004b4587df0 */ /* 0x000fe20008001858 */
[----:B------:R-:W-:Y:S02]  /*10210*/  R2UR UR6, R6 ;  /* 0x00000000060672ca */ /* 0x000fe400000e0000 */
[----:B------:R-:W-:Y:S01]  /*10220*/  R2UR UR7, R7 ;  /* 0x00000000070772ca */ /* 0x000fe200000e0000 */
[----:B------:R-:W-:Y:S02]  /*10230*/  WARPGROUP.DEPBAR.LE gsb0, 0x0 ;  /* 0x00008000000079c5 */ /* 0x000fe40000010000 */
[----:B------:R-:W-:-:S10]  /*10240*/  WARPGROUP.ARRIVE ;  /* 0x00000000000079c5 */ /* 0x000fd40000000000 */
[----:B------:R-:W-:Y:S01]  /*10250*/  HGMMA.64x128x16.F32.BF16 R88, R184, gdesc[UR4].tnspB, R88, gsb0 ;  /* 0x41e00004b8587df0 */ /* 0x000fe20008001858 */
[----:B------:R-:W-:Y:S02]  /*10260*/  R2UR UR6, R4 ;  /* 0x00000000040672ca */ /* 0x000fe400000e0000 */
[----:B------:R-:W-:Y:S02]  /*10270*/  R2UR UR7, R5 ;  /* 0x00000000050772ca */ /* 0x000fe400000e0000 */
[----:B------:R-:W-:Y:S01]  /*10280*/  IADD3 R4, -R13, 0xb, RZ ;  /* 0x0000000b0d047810 */ /* 0x000fe20007ffe1ff */
[----:B------:R-:W-:Y:S02]  /*10290*/  WARPGROUP.DEPBAR.LE gsb0, 0x0 ;  /* 0x00008000000079c5 */ /* 0x000fe40000010000 */
[----:B------:R-:W-:-:S08]  /*102a0*/  WARPGROUP.ARRIVE ;  /* 0x00000000000079c5 */ /* 0x000fd00000000000 */
[----:B------:R-:W-:Y:S03]  /*102b0*/  HGMMA.64x128x16.F32.BF16 R88, R188, gdesc[UR4].tnspB, R88, gsb0 ;  /* 0x41e00004bc587df0 */ /* 0x000fe60008001858 */
[----:B------:R-:W-:Y:S02]  /*102c0*/  WARPGROUP.DEPBAR.LE gsb0, 0x0 ;  /* 0x00008000000079c5 */ /* 0x000fe40000010000 */
[----:B------:R0:W-:Y:S06]  /*102d0*/  BAR.ARV R4, 0x100 ;  /* 0x000400040000751d */ /* 0x0001ec0000002000 */
[----:B------:R-:W-:Y:S05]  /*102e0*/  @!P0 BRA `(.L_x_7114) ;  /* 0x0000000000048947 */ /* 0x000fea0003800000 */
[----:B------:R-:W-:Y:S01]  /*102f0*/  BPT.TRAP 0x1 ;  /* 0x000000040000795c */ /* 0x000fe20000300000 */
.L_x_7114:
        /* <DEDUP_REMOVED lines=72> */
[----:B------:R-:W-:-:S06]  /*10780*/  UMOV UR46, UR44 ;  /* 0x0000002c002e7c82 */ /* 0x000fcc0008000000 */
        /* <DEDUP_REMOVED lines=118> */
[----:B--2---:R-:W-:-:S03]  /*10ef0*/  FMNMX.FTZ R43, R79, R84, !PT ;  /* 0x000000544f2b7209 */ /* 0x004fc60007810000 */
[----:B------:R-:W1:Y:S01]  /*10f00*/  SHFL.BFLY PT, R84, R81, 0x2, 0x1f ;  /* 0x0c401f0051547f89 */ /* 0x000e6200000e0000 */
[----:B0-----:R-:W-:-:S05]  /*10f10*/  FMNMX.FTZ R82, R80, R43, !PT ;  /* 0x0000002b50527209 */ /* 0x001fca0007810000 */
[----:B------:R-:W0:Y:S01]  /*10f20*/  SHFL.BFLY PT, R37, R82, 0x2, 0x1f ;  /* 0x0c401f0052257f89 */ /* 0x000e2200000e0000 */
[----:B-1----:R-:W-:Y:S02]  /*10f30*/  FMNMX.FTZ R84, R81, R84, !PT ;  /* 0x0000005451547209 */ /* 0x002fe40007810000 */
[----:B0-----:R-:W-:-:S03]  /*10f40*/  FMNMX.FTZ R83, R82, R37, !PT ;  /* 0x0000002552537209 */ /* 0x001fc60007810000 */
        /* <DEDUP_REMOVED lines=8> */
[C---:B------:R-:W-:Y:S01]  /*10fd0*/  FADD.FTZ R10, -R43.reuse, R10 ;  /* 0x0000000a2b0a7221 */ /* 0x040fe20000010100 */
[----:B------:R-:W-:Y:S01]  /*10fe0*/  FMUL.FTZ R41, R43, UR46 ;  /* 0x0000002e2b297c20 */ /* 0x000fe20008410000 */
[----:B------:R-:W-:Y:S01]  /*10ff0*/  FMUL.FTZ R11, R11, UR46 ;  /* 0x0000002e0b0b7c20 */ /* 0x000fe20008410000 */
[----:B------:R-:W-:Y:S01]  /*11000*/  FFMA.FTZ R160, R4, UR46, -R81 ;  /* 0x0000002e04a07c23 */ /* 0x000fe20008010851 */
[----:B------:R-:W-:Y:S01]  /*11010*/  FMUL.FTZ R10, R10, UR46 ;  /* 0x0000002e0a0a7c20 */ /* 0x000fe20008410000 */
[----:B------:R-:W-:Y:S01]  /*11020*/  FFMA.FTZ R161, R6, UR46, -R41 ;  /* 0x0000002e06a17c23 */ /* 0x000fe20008010829 */
[--C-:B------:R-:W-:Y:S01]  /*11030*/  FFMA.FTZ R86, R5, UR46, -R81.reuse ;  /* 0x0000002e05567c23 */ /* 0x100fe20008010851 */
        /* <DEDUP_REMOVED lines=11> */
[----:B------:R-:W-:Y:S01]  /*110f0*/  FFMA.FTZ R165, R25, UR46, -R41 ;  /* 0x0000002e19a57c23 */ /* 0x000fe20008010829 */
[--C-:B------:R-:W-:Y:S01]  /*11100*/  FFMA.FTZ R84, R24, UR46, -R81.reuse ;  /* 0x0000002e18547c23 */ /* 0x100fe20008010851 */
[----:B------:R-:W-:Y:S01]  /*11110*/  FFMA.FTZ R174, R45, UR46, -R81 ;  /* 0x0000002e2dae7c23 */ /* 0x000fe20008010851 */
[----:B------:R-:W-:Y:S01]  /*11120*/  FFMA.FTZ R45, R26, UR46, -R41 ;  /* 0x0000002e1a2d7c23 */ /* 0x000fe20008010829 */
[----:B------:R-:W-:Y:S01]  /*11130*/  FFMA.FTZ R166, R27, UR46, -R81 ;  /* 0x0000002e1ba67c23 */ /* 0x000fe20008010851 */
[----:B------:R-:W-:Y:S01]  /*11140*/  FFMA.FTZ R167, R29, UR46, -R41 ;  /* 0x0000002e1da77c23 */ /* 0x000fe20008010829 */
[----:B------:R-:W-:Y:S01]  /*11150*/  FFMA.FTZ R172, R40, UR46, -R81 ;  /* 0x0000002e28ac7c23 */ /* 0x000fe20008010851 */
[----:B------:R-:W-:Y:S01]  /*11160*/  MUFU.EX2 R10, R10 ;  /* 0x0000000a000a7308 */ /* 0x000fe20000000800 */
[--C-:B------:R-:W-:Y:S01]  /*11170*/  FFMA.FTZ R40, R30, UR46, -R41.reuse ;  /* 0x0000002e1e287c23 */ /* 0x100fe20008010829 */
[----:B------:R-:W-:Y:S01]  /*11180*/  FFMA.FTZ R169, R33, UR46, -R41 ;  /* 0x0000002e21a97c23 */ /* 0x000fe20008010829 */
[--C-:B------:R-:W-:Y:S01]  /*11190*/  FFMA.FTZ R82, R32, UR46, -R81.reuse ;  /* 0x0000002e20527c23 */ /* 0x100fe20008010851 */
[----:B------:R-:W-:Y:S01]  /*111a0*/  FFMA.FTZ R32, R36, UR46, -R81 ;  /* 0x0000002e24207c23 */ /* 0x000fe20008010851 */
[----:B------:R-:W-:Y:S01]  /*111b0*/  FFMA.FTZ R36, R34, UR46, -R41 ;  /* 0x0000002e22247c23 */ /* 0x000fe20008010829 */
        /* <DEDUP_REMOVED lines=8> */
[--C-:B------:R-:W-:Y:S01]  /*11240*/  FFMA.FTZ R30, R48, UR46, -R41.reuse ;  /* 0x0000002e301e7c23 */ /* 0x100fe20008010829 */
[----:B------:R-:W-:Y:S01]  /*11250*/  FFMA.FTZ R177, R51, UR46, -R41 ;  /* 0x0000002e33b17c23 */ /* 0x000fe20008010829 */
[----:B------:R-:W0:Y:S01]  /*11260*/  MUFU.EX2 R86, R86 ;  /* 0x0000005600567308 */ /* 0x000e220000000800 */
[----:B------:R-:W-:Y:S01]  /*11270*/  FFMA.FTZ R27, R50, UR46, -R81 ;  /* 0x0000002e321b7c23 */ /* 0x000fe20008010851 */
[----:B------:R-:W-:Y:S01]  /*11280*/  FFMA.FTZ R29, R52, UR46, -R41 ;  /* 0x0000002e341d7c23 */ /* 0x000fe20008010829 */
[----:B------:R-:W-:Y:S01]  /*11290*/  FFMA.FTZ R178, R53, UR46, -R81 ;  /* 0x0000002e35b27c23 */ /* 0x000fe20008010851 */
[----:B------:R-:W-:Y:S01]  /*112a0*/  FFMA.FTZ R179, R55, UR46, -R41 ;  /* 0x0000002e37b37c23 */ /* 0x000fe20008010829 */
[----:B------:R-:W-:Y:S01]  /*112b0*/  FFMA.FTZ R24, R54, UR46, -R81 ;  /* 0x0000002e36187c23 */ /* 0x000fe20008010851 */
[----:B------:R-:W-:Y:S01]  /*112c0*/  FFMA.FTZ R26, R56, UR46, -R41 ;  /* 0x0000002e381a7c23 */ /* 0x000fe20008010829 */
[----:B------:R-:W-:Y:S01]  /*112d0*/  FFMA.FTZ R180, R57, UR46, -R81 ;  /* 0x0000002e39b47c23 */ /* 0x000fe20008010851 */
[----:B------:R-:W2:Y:S01]  /*112e0*/  MUFU.EX2 R49, R49 ;  /* 0x0000003100317308 */ /* 0x000ea20000000800 */
[----:B-1----:R-:W-:Y:S01]  /*112f0*/  FFMA.FTZ R8, R10, R8, R161 ;  /* 0x000000080a087223 */ /* 0x002fe200000100a1 */
[----:B------:R-:W-:Y:S01]  /*11300*/  FFMA.FTZ R181, R59, UR46, -R41 ;  /* 0x0000002e3bb57c23 */ /* 0x000fe20008010829 */
[----:B------:R-:W-:Y:S01]  /*11310*/  FFMA.FTZ R21, R58, UR46, -R81 ;  /* 0x0000002e3a157c23 */ /* 0x000fe20008010851 */
[----:B------:R-:W-:Y:S01]  /*11320*/  FFMA.FTZ R25, R60, UR46, -R41 ;  /* 0x0000002e3c197c23 */ /* 0x000fe20008010829 */
[----:B------:R-:W-:Y:S01]  /*11330*/  FFMA.FTZ R182, R61, UR46, -R81 ;  /* 0x0000002e3db67c23 */ /* 0x000fe20008010851 */
[----:B------:R-:W-:Y:S01]  /*11340*/  FFMA.FTZ R183, R63, UR46, -R41 ;  /* 0x0000002e3fb77c23 */ /* 0x000fe20008010829 */
[----:B------:R-:W-:Y:S01]  /*11350*/  FFMA.FTZ R14, R62, UR46, -R81 ;  /* 0x0000002e3e0e7c23 */ /* 0x000fe20008010851 */
[----:B------:R-:W1:Y:S01]  /*11360*/  MUFU.EX2 R162, R162 ;  /* 0x000000a200a27308 */ /* 0x000e620000000800 */
[----:B0-----:R-:W-:Y:S01]  /*11370*/  FADD.FTZ R3, R86, R3 ;  /* 0x0000000356037221 */ /* 0x001fe20000010000 */
[----:B------:R-:W-:Y:S01]  /*11380*/  FFMA.FTZ R20, R64, UR46, -R41 ;  /* 0x0000002e40147c23 */ /* 0x000fe20008010829 */
[----:B------:R-:W-:Y:S01]  /*11390*/  FFMA.FTZ R184, R65, UR46, -R81 ;  /* 0x0000002e41b87c23 */ /* 0x000fe20008010851 */
[----:B------:R-:W-:Y:S01]  /*113a0*/  FFMA.FTZ R185, R67, UR46, -R41 ;  /* 0x0000002e43b97c23 */ /* 0x000fe20008010829 */
[----:B------:R-:W-:Y:S01]  /*113b0*/  FFMA.FTZ R13, R66, UR46, -R81 ;  /* 0x0000002e420d7c23 */ /* 0x000fe20008010851 */
[----:B------:R-:W-:Y:S01]  /*113c0*/  FFMA.FTZ R15, R68, UR46, -R41 ;  /* 0x0000002e440f7c23 */ /* 0x000fe20008010829 */
[----:B------:R-:W-:Y:S01]  /*113d0*/  FFMA.FTZ R186, R69, UR46, -R81 ;  /* 0x0000002e45ba7c23 */ /* 0x000fe20008010851 */
[----:B------:R-:W0:Y:S01]  /*113e0*/  MUFU.EX2 R163, R163 ;  /* 0x000000a300a37308 */ /* 0x000e220000000800 */
[----:B--2---:R-:W-:Y:S01]  /*113f0*/  FADD.FTZ R8, R49, R8 ;  /* 0x0000000831087221 */ /* 0x004fe20000010000 */
[----:B------:R-:W-:Y:S01]  /*11400*/  FFMA.FTZ R187, R71, UR46, -R41 ;  /* 0x0000002e47bb7c23 */ /* 0x000fe20008010829 */
[--C-:B------:R-:W-:Y:S01]  /*11410*/  FFMA.FTZ R5, R70, UR46, -R81.reuse ;  /* 0x0000002e46057c23 */ /* 0x100fe20008010851 */
[----:B------:R-:W-:Y:S01]  /*11420*/  FFMA.FTZ R188, R73, UR46, -R81 ;  /* 0x0000002e49bc7c23 */ /* 0x000fe20008010851 */
[----:B------:R-:W-:Y:S01]  /*11430*/  FFMA.FTZ R189, R75, UR46, -R41 ;  /* 0x0000002e4bbd7c23 */ /* 0x000fe20008010829 */
[----:B------:R-:W-:Y:S01]  /*11440*/  FFMA.FTZ R4, R74, UR46, -R81 ;  /* 0x0000002e4a047c23 */ /* 0x000fe20008010851 */
[----:B------:R-:W-:Y:S01]  /*11450*/  IMAD R42, R157, 0x8, R156 ;  /* 0x000000089d2a7824 */ /* 0x000fe200078e029c */
[----:B------:R-:W2:Y:S01]  /*11460*/  MUFU.EX2 R85, R85 ;  /* 0x0000005500557308 */ /* 0x000ea20000000800 */
[----:B-1----:R-:W-:Y:S01]  /*11470*/  FADD.FTZ R6, R162, R3 ;  /* 0x00000003a2067221 */ /* 0x002fe20000010000 */
[----:B------:R-:W-:Y:S01]  /*11480*/  FFMA.FTZ R190, R77, UR46, -R81 ;  /* 0x0000002e4dbe7c23 */ /* 0x000fe20008010851 */
[----:B------:R-:W-:Y:S01]  /*11490*/  FFMA.FTZ R191, R79, UR46, -R41 ;  /* 0x0000002e4fbf7c23 */ /* 0x000fe20008010829 */
[----:B------:R-:W-:-:S02]  /*114a0*/  IMAD.U32 R44, RZ, RZ, UR38 ;  /* 0x00000026ff2c7e24 */ /* 0x000fc4000f8e00ff */
[----:B------:R-:W-:Y:S02]  /*114b0*/  FFMA.FTZ R35, R78, UR46, -R81 ;  /* 0x0000002e4e237c23 */ /* 0x000fe40008010851 */
        /* <DEDUP_REMOVED lines=90> */
[----:B------:R-:W-:-:S05]  /*11a60*/  VIADD R3, R42, 0x28840 ;  /* 0x000288402a037836 */ /* 0x000fca0000000000 */
[----:B------:R-:W-:Y:S01]  /*11a70*/  PRMT R3, R44, 0x654, R3 ;  /* 0x000006542c037816 */ /* 0x000fe20000000003 */
[----:B------:R-:W2:Y:S01]  /*11a80*/  MUFU.EX2 R15, R15 ;  /* 0x0000000f000f7308 */ /* 0x000ea20000000800 */
[----:B-1----:R-:W-:Y:S02]  /*11a90*/  FADD.FTZ R8, R185, R8 ;  /* 0x00000008b9087221 */ /* 0x002fe40000010000 */
[----:B------:R1:W-:Y:S05]  /*11aa0*/  SYNCS.ARRIVE.TRANS64.RED.A1T0 RZ, [R3+URZ], RZ ;  /* 0x000000ff03ff79a7 */ /* 0x0003ea000810043f */
[----:B------:R-:W3:Y:S01]  /*11ab0*/  MUFU.EX2 R186, R186 ;  /* 0x000000ba00ba7308 */ /* 0x000ee20000000800 */
[----:B0-----:R-:W-:Y:S01]  /*11ac0*/  FADD.FTZ R39, R13, R38 ;  /* 0x000000260d277221 */ /* 0x001fe20000010000 */
[----:B------:R-:W-:-:S06]  /*11ad0*/  FFMA.FTZ R38, R80, UR46, -R41 ;  /* 0x0000002e50267c23 */ /* 0x000fcc0008010829 */
[----:B------:R-:W0:Y:S01]  /*11ae0*/  MUFU.EX2 R187, R187 ;  /* 0x000000bb00bb7308 */ /* 0x000e220000000800 */
[----:B--2---:R-:W-:-:S07]  /*11af0*/  FADD.FTZ R8, R15, R8 ;  /* 0x000000080f087221 */ /* 0x004fce0000010000 */
[----:B------:R-:W1:Y:S01]  /*11b00*/  MUFU.EX2 R5, R5 ;  /* 0x0000000500057308 */ /* 0x000e620000000800 */
[----:B---3--:R-:W-:-:S07]  /*11b10*/  FADD.FTZ R42, R186, R39 ;  /* 0x00000027ba2a7221 */ /* 0x008fce0000010000 */
        /* <DEDUP_REMOVED lines=22> */
.L_x_7115:
[----:B------:R-:W-:Y:S01]  /*11c80*/  IMAD R12, R12, 0x8, R156 ;  /* 0x000000080c0c7824 */ /* 0x000fe200078e029c */
[----:B------:R-:W-:Y:S01]  /*11c90*/  ISETP.GT.AND P1, PT, R9, R194, PT ;  /* 0x000000c20900720c */ /* 0x000fe20003f24270 */
[----:B------:R-:W-:Y:S01]  /*11ca0*/  IMAD.U32 R39, RZ, RZ, UR38 ;  /* 0x00000026ff277e24 */ /* 0x000fe2000f8e00ff */
[----:B------:R-:W-:Y:S01]  /*11cb0*/  F2FP.BF16.F32.PACK_AB R188, R4, R188 ;  /* 0x000000bc04bc723e */ /* 0x000fe200000010ff */
[----:B------:R-:W-:Y:S02]  /*11cc0*/  VIADD R12, R12, 0x28860 ;  /* 0x000288600c0c7836 */ /* 0x000fe40000000000 */
[-C--:B------:R-:W-:Y:S01]  /*11cd0*/  FMUL.FTZ R88, R88, R11.reuse ;  /* 0x0000000b58587220 */ /* 0x080fe20000410000 */
[-C--:B------:R-:W-:Y:S01]  /*11ce0*/  FMUL.FTZ R89, R89, R11.reuse ;  /* 0x0000000b59597220 */ /* 0x080fe20000410000 */
[-C--:B------:R-:W-:Y:S01]  /*11cf0*/  FMUL.FTZ R92, R92, R11.reuse ;  /* 0x0000000b5c5c7220 */ /* 0x080fe20000410000 */
[-C--:B------:R-:W-:Y:S01]  /*11d00*/  FMUL.FTZ R93, R93, R11.reuse ;  /* 0x0000000b5d5d7220 */ /* 0x080fe20000410000 */
[----:B------:R-:W-:Y:S01]  /*11d10*/  PRMT R12, R39, 0x654, R12 ;  /* 0x00000654270c7816 */ /* 0x000fe2000000000c */
[-C--:B------:R-:W-:Y:S01]  /*11d20*/  FMUL.FTZ R96, R96, R11.reuse ;  /* 0x0000000b60607220 */ /* 0x080fe20000410000 */
[-C--:B------:R-:W-:Y:S01]  /*11d30*/  FMUL.FTZ R97, R97, R11.reuse ;  /* 0x0000000b61617220 */ /* 0x080fe20000410000 */
        /* <DEDUP_REMOVED lines=65> */
[----:B------:R-:W-:Y:S01]  /*12150*/  F2FP.BF16.F32.PACK_AB R163, R46, R163 ;  /* 0x000000a32ea3723e */ /* 0x000fe200000010ff */
[----:B0-----:R-:W-:Y:S01]  /*12160*/  IMAD.MOV.U32 R12, RZ, RZ, R157 ;  /* 0x000000ffff0c7224 */ /* 0x001fe200078e009d */
        /* <DEDUP_REMOVED lines=29> */
.L_x_7104:
[----:B------:R-:W-:Y:S05]  /*12340*/  WARPSYNC.ALL ;  /* 0x0000000000007948 */ /* 0x000fea0003800000 */
[----:B------:R-:W-:Y:S06]  /*12350*/  BAR.ARV 0x8, 0x180 ;  /* 0x0206000000007b1d */ /* 0x000fec0000002000 */
[----:B------:R-:W-:Y:S05]  /*12360*/  @!P0 BRA `(.L_x_7117) ;  /* 0x0000000000048947 */ /* 0x000fea0003800000 */
[----:B------:R-:W-:Y:S01]  /*12370*/  BPT.TRAP 0x1 ;  /* 0x000000040000795c */ /* 0x000fe20000300000 */
.L_x_7117:
[----:B------:R-:W-:Y:S01]  /*12380*/  IMAD R9, R157, 0x8, R156 ;  /* 0x000000089d097824 */ /* 0x000fe200078e029c */
[----:B------:R-:W-:-:S04]  /*12390*/  SHF.L.U32 R0, R158, 0x1f, RZ ;  /* 0x0000001f9e007819 */ /* 0x000fc800000006ff */
[----:B------:R0:W1:Y:S01]  /*123a0*/  SYNCS.PHASECHK.TRANS64.TRYWAIT P1, [R9+URZ+0x28850], R0 ;  /* 0x02885000090075a7 */ /* 0x000062000802017f */
[----:B------:R-:W-:Y:S05]  /*123b0*/  @!P0 BRA `(.L_x_7118) ;  /* 0x0000000000048947 */ /* 0x000fea0003800000 */
[----:B------:R-:W-:Y:S01]  /*123c0*/  BPT.TRAP 0x1 ;  /* 0x000000040000795c */ /* 0x000fe20000300000 */
.L_x_7118:
[----:B------:R-:W-:-:S05]  /*123d0*/  VIADD R156, R156, 0x400 ;  /* 0x000004009c9c7836 */ /* 0x000fca0000000000 */
[----:B------:R-:W-:-:S04]  /*123e0*/  SHF.R.U32.HI R156, RZ, 0x4, R156 ;  /* 0x00000004ff9c7819 */ /* 0x000fc8000001169c */
[----:B------:R-:W-:-:S04]  /*123f0*/  LOP3.LUT R156, R156, 0x3fff, RZ, 0xc0, !PT ;  /* 0x00003fff9c9c7812 */ /* 0x000fc800078ec0ff */
[----:B------:R-:W-:Y:S01]  /*12400*/  LOP3.LUT R156, R156, 0x4000000, RZ, 0xfc, !PT ;  /* 0x040000009c9c7812 */ /* 0x000fe200078efcff */
[----:B-1----:R-:W-:Y:S06]  /*12410*/  @P1 BRA `(.L_x_7119) ;  /* 0x0000000000081947 */ /* 0x002fec0003800000 */
[----:B------:R-:W1:Y:S02]  /*12420*/  SYNCS.PHASECHK.TRANS64.TRYWAIT P1, [R9+URZ+0x28850], R0 ;  /* 0x02885000090075a7 */ /* 0x000e64000802017f */
[----:B-1----:R-:W-:Y:S05]  /*12430*/  @!P1 BRA `(.L_x_7120) ;  /* 0x000000bc00909947 */ /* 0x002fea0003800000 */
.L_x_7119:
        /* <DEDUP_REMOVED lines=10> */
[----:B------:R-:W-:Y:S02]  /*124e0*/  IMAD.MOV.U32 R69, RZ, RZ, RZ ;  /* 0x000000ffff457224 */ /* 0x000fe400078e00ff */
[----:B------:R-:W-:-:S06]  /*124f0*/  IMAD.U32 R13, RZ, RZ, UR46 ;  /* 0x0000002eff0d7e24 */ /* 0x000fcc000f8e00ff */
[----:B------:R-:W-:Y:S01]  /*12500*/  HGMMA.64x128x16.F32.BF16 R88, R160, gdesc[UR4].tnspB, R88, gsb0 ;  /* 0x41e00004a0587df0 */ /* 0x000fe20008001858 */
[----:B------:R-:W-:Y:S02]  /*12510*/  R2UR UR6, R6 ;  /* 0x00000000060672ca */ /* 0x000fe400000e0000 */
[----:B------:R-:W-:Y:S01]  /*12520*/  R2UR UR7, R7 ;  /* 0x00000000070772ca */ /* 0x000fe200000e0000 */
[----:B------:R-:W-:Y:S01]  /*12530*/  IMAD.MOV.U32 R7, RZ, RZ, 0x40000040 ;  /* 0x40000040ff077424 */ /* 0x000fe200078e00ff */
[----:B------:R-:W-:Y:S01]  /*12540*/  IADD3 R6, R4, 0x100, RZ ;  /* 0x0000010004067810 */ /* 0x000fe20007ffe0ff */
[----:B0-----:R-:W-:Y:S01]  /*12550*/  FADD.FTZ R0, R0, R3 ;  /* 0x0000000300007221 */ /* 0x001fe20000010000 */
[----:B------:R-:W-:Y:S01]  /*12560*/  IMAD.MOV.U32 R3, RZ, RZ, -0x800000 ;  /* 0xff800000ff037424 */ /* 0x000fe200078e00ff */
[----:B------:R-:W-:Y:S02]  /*12570*/  WARPGROUP.DEPBAR.LE gsb0, 0x0 ;  /* 0x00008000000079c5 */ /* 0x000fe40000010000 */
[----:B------:R-:W-:-:S06]  /*12580*/  WARPGROUP.ARRIVE ;  /* 0x00000000000079c5 */ /* 0x000fcc0000000000 */
        /* <DEDUP_REMOVED lines=25> */
[----:B------:R-:W-:Y:S01]  /*12720*/  VIADD R4, R4, 0x380 ;  /* 0x0000038004047836 */ /* 0x000fe20000000000 */
[----:B------:R-:W-:Y:S01]  /*12730*/  MOV R7, 0x40000040 ;  /* 0x4000004000077802 */ /* 0x000fe20000000f00 */
[----:B------:R-:W-:Y:S02]  /*12740*/  WARPGROUP.DEPBAR.LE gsb0, 0x0 ;  /* 0x00008000000079c5 */ /* 0x000fe40000010000 */
[----:B------:R-:W-:-:S08]  /*12750*/  WARPGROUP.ARRIVE ;  /* 0x00000000000079c5 */ /* 0x000fd00000000000 */
[----:B------:R-:W-:Y:S01]  /*12760*/  HGMMA.64x128x16.F32.BF16 R88, R180, gdesc[UR4].tnspB, R88, gsb0 ;  /* 0x41e00004b4587df0 */ /* 0x000fe20008001858 */
[----:B------:R-:W-:Y:S01]  /*12770*/  R2UR UR6, R6 ;  /* 0x00000000060672ca */ /* 0x000fe200000e0000 */
[----:B------:R-:W-:Y:S01]  /*12780*/  IMAD.MOV.U32 R6, RZ, RZ, RZ ;  /* 0x000000ffff067224 */ /* 0x000fe200078e00ff */
[----:B------:R-:W-:Y:S01]  /*12790*/  R2UR UR7, R7 ;  /* 0x00000000070772ca */ /* 0x000fe200000e0000 */
[----:B------:R-:W-:Y:S02]  /*127a0*/  WARPGROUP.DEPBAR.LE gsb0, 0x0 ;  /* 0x00008000000079c5 */ /* 0x000fe40000010000 */
[----:B------:R-:W-:-:S10]  /*127b0*/  WARPGROUP.ARRIVE ;  /* 0x00000000000079c5 */ /* 0x000fd40000000000 */
[----:B------:R-:W-:Y:S01]  /*127c0*/  HGMMA.64x128x16.F32.BF16 R88, R184, gdesc[UR4].tnspB, R88, gsb0 ;  /* 0x41e00004b8587df0 */ /* 0x000fe20008001858 */
[----:B------:R-:W-:Y:S02]  /*127d0*/  R2UR UR6, R4 ;  /* 0x00000000040672ca */ /* 0x000fe400000e0000 */
[----:B------:R-:W-:Y:S02]  /*127e0*/  R2UR UR7, R5 ;  /* 0x00000000050772ca */ /* 0x000fe400000e0000 */
[----:B------:R-:W0:Y:S02]  /*127f0*/  SHFL.BFLY PT, R5, R8, 0x2, 0x1f ;  /* 0x0c401f0008057f89 */ /* 0x000e2400000e0000 */
[----:B0-----:R-:W-:Y:S01]  /*12800*/  FADD.FTZ R4, R5, R8 ;  /* 0x0000000805047221 */ /* 0x001fe20000010000 */
[----:B------:R-:W-:Y:S01]  /*12810*/  IMAD.U32 R8, RZ, RZ, UR46 ;  /* 0x0000002eff087e24 */ /* 0x000fe2000f8e00ff */
[----:B------:R-:W0:Y:S04]  /*12820*/  SHFL.BFLY PT, R5, R0, 0x1, 0x1f ;  /* 0x0c201f0000057f89 */ /* 0x000e2800000e0000 */
[----:B------:R-:W1:Y:S01]  /*12830*/  SHFL.BFLY PT, R7, R4, 0x1, 0x1f ;  /* 0x0c201f0004077f89 */ /* 0x000e6200000e0000 */
[----:B0-----:R-:W-:Y:S01]  /*12840*/  FADD.FTZ R10, R0, R5 ;  /* 0x00000005000a7221 */ /* 0x001fe20000010000 */
[----:B------:R-:W-:-:S02]  /*12850*/  IMAD.MOV.U32 R0, RZ, RZ, -0x800000 ;  /* 0xff800000ff007424 */ /* 0x000fc400078e00ff */
[----:B-1----:R-:W-:Y:S02]  /*12860*/  FADD.FTZ R11, R4, R7 ;  /* 0x00000007040b7221 */ /* 0x002fe40000010000 */
[----:B------:R-:W-:-:S03]  /*12870*/  FSETP.NE.FTZ.AND P1, PT, R10, RZ, PT ;  /* 0x000000ff0a00720b */ /* 0x000fc60003f35000 */
        /* <DEDUP_REMOVED lines=13> */
[----:B------:R-:W-:Y:S03]  /*12950*/  HGMMA.64x128x16.F32.BF16 R88, R188, gdesc[UR4].tnspB, R88, gsb0 ;  /* 0x41e00004bc587df0 */ /* 0x000fe60008001858 */
[----:B------:R-:W-:Y:S02]  /*12960*/  WARPGROUP.DEPBAR.LE gsb0, 0x0 ;  /* 0x00008000000079c5 */ /* 0x000fe40000010000 */
[----:B--23--:R-:W-:Y:S05]  /*12970*/  @!P0 BRA `(.L_x_7121) ;  /* 0x0000000000048947 */ /* 0x00cfea0003800000 */
[----:B------:R-:W-:Y:S01]  /*12980*/  BPT.TRAP 0x1 ;  /* 0x000000040000795c */ /* 0x000fe20000300000 */
.L_x_7121:
[----:B------:R-:W-:Y:S01]  /*12990*/  IMAD.U32 R5, RZ, RZ, UR38 ;  /* 0x00000026ff057e24 */ /* 0x000fe2000f8e00ff */
[----:B------:R-:W-:Y:S01]  /*129a0*/  IADD3 R4, R9, 0x28860, RZ ;  /* 0x0002886009047810 */ /* 0x000fe20007ffe0ff */
        /* <DEDUP_REMOVED lines=36> */
[-C--:B0-----:R-:W-:Y:S01]  /*12bf0*/  FMUL.FTZ R70, R90, R6.reuse ;  /* 0x000000065a467220 */ /* 0x081fe20000410000 */
        /* <DEDUP_REMOVED lines=34> */
[----:B------:R-:W-:Y:S01]  /*12e20*/  UIADD3 UR39, UR39, 0x1, URZ ;  /* 0x0000000127277890 */ /* 0x000fe2000fffe03f */
[----:B-1----:R-:W-:-:S11]  /*12e30*/  SEL R157, R157, RZ, P1 ;  /* 0x000000ff9d9d7207 */ /* 0x002fd60000800000 */
.L_x_7057:
[----:B------:R-:W-:Y:S05]  /*12e40*/  WARPSYNC.ALL ;  /* 0x0000000000007948 */ /* 0x000fea0003800000 */
[----:B------:R-:W1:Y:S08]  /*12e50*/  S2UR UR38, SR_CgaCtaId ;  /* 0x00000000002679c3 */ /* 0x000e700000008800 */
[----:B------:R-:W-:Y:S06]  /*12e60*/  BAR.SYNC.DEFER_BLOCKING 0x5, 0x180 ;  /* 0x0146000000007b1d */ /* 0x000fec0000010000 */
[----:B------:R-:W-:Y:S01]  /*12e70*/  UMOV UR4, 0x400 ;  /* 0x0000040000047882 */ /* 0x000fe20000000000 */
[----:B------:R-:W-:Y:S01]  /*12e80*/  BSSY B0, `(.L_x_7122) ;  /* 0x00002f0000007945 */ /* 0x000fe20003800000 */
[----:B-1----:R-:W-:-:S06]  /*12e90*/  ULEA UR4, UR38, UR4, 0x18 ;  /* 0x0000000426047291 */ /* 0x002fcc000f8ec03f */
[----:B------:R-:W-:-:S05]  /*12ea0*/  IMAD.U32 R156, RZ, RZ, UR4 ;  /* 0x00000004ff9c7e24 */ /* 0x000fca000f8e00ff */
[----:B------:R1:W3:Y:S01]  /*12eb0*/  LDS.128 R28, [R156+0x288d0] ;  /* 0x0288d0009c1c7984 */ /* 0x0002e20000000c00 */
[----:B------:R-:W-:Y:S06]  /*12ec0*/  BAR.ARV 0x4, 0x180 ;  /* 0x0106000000007b1d */ /* 0x000fec0000002000 */
[----:B------:R-:W-:Y:S05]  /*12ed0*/  @P0 BRA `(.L_x_7123) ;  /* 0x0000002000a40947 */ /* 0x000fea0003800000 */
[----:B------:R-:W0:Y:S01]  /*12ee0*/  LDL R4, [R1+0x20] ;  /* 0x0000200001047983 */ /* 0x000e220000100800 */
[----:B------:R-:W-:Y:S01]  /*12ef0*/  ULDC UR4, c[0x0][0xad4] ;  /* 0x0002b50000047ab9 */ /* 0x000fe20000000800 */
[----:B------:R-:W-:Y:S01]  /*12f00*/  F2FP.BF16.F32.PACK_AB R34, R61, R60 ;  /* 0x0000003c3d22723e */ /* 0x000fe200000010ff */
[----:B------:R-:W4:Y:S01]  /*12f10*/  S2R R5, SR_SWINHI ;  /* 0x0000000000057919 */ /* 0x000f220000002f00 */
[----:B------:R-:W-:Y:S02]  /*12f20*/  F2FP.BF16.F32.PACK_AB R36, R63, R62 ;  /* 0x0000003e3f24723e */ /* 0x000fe400000010ff */
[----:B------:R-:W-:Y:S02]  /*12f30*/  MOV R92, R156 ;  /* 0x0000009c005c7202 */ /* 0x000fe40000000f00 */
[----:B----4-:R-:W-:-:S03]  /*12f40*/  MOV R93, R5 ;  /* 0x00000005005d7202 */ /* 0x010fc60000000f00 */
[----:B0-----:R-:W-:-:S03]  /*12f50*/  IMAD.WIDE R8, R4, 0x2, R92 ;  /* 0x0000000204087825 */ /* 0x001fc600078e025c */
[C---:B------:R-:W-:Y:S02]  /*12f60*/  IADD3 R37, P0, R8.reuse, 0x40, RZ ;  /* 0x0000004008257810 */ /* 0x040fe40007f1e0ff */
[C---:B------:R-:W-:Y:S02]  /*12f70*/  IADD3 R35, P5, R8.reuse, 0x20, RZ ;  /* 0x0000002008237810 */ /* 0x040fe40007fbe0ff */
[----:B------:R-:W-:Y:S01]  /*12f80*/  IADD3 R39, P1, R8, 0x60, RZ ;  /* 0x0000006008277810 */ /* 0x000fe20007f3e0ff */
[--C-:B------:R-:W-:Y:S01]  /*12f90*/  IMAD.X R25, RZ, RZ, R9.reuse, P0 ;  /* 0x000000ffff197224 */ /* 0x100fe200000e0609 */
[----:B------:R-:W-:Y:S01]  /*12fa0*/  ISETP.NE.AND P0, PT, R204, RZ, PT ;  /* 0x000000ffcc00720c */ /* 0x000fe20003f05270 */
[--C-:B------:R-:W-:Y:S01]  /*12fb0*/  IMAD.X R27, RZ, RZ, R9.reuse, P5 ;  /* 0x000000ffff1b7224 */ /* 0x100fe200028e0609 */
[----:B------:R-:W-:Y:S01]  /*12fc0*/  LOP3.LUT R11, R8, 0x380, RZ, 0xc0, !PT ;  /* 0x00000380080b7812 */ /* 0x000fe200078ec0ff */
[----:B------:R-:W-:Y:S01]  /*12fd0*/  IMAD.X R15, RZ, RZ, R9, P1 ;  /* 0x000000ffff0f7224 */ /* 0x000fe200008e0609 */
[----:B------:R-:W-:Y:S01]  /*12fe0*/  SEL R204, R204, UR4, P0 ;  /* 0x00000004cccc7c07 */ /* 0x000fe20008000000 */
[----:B------:R-:W-:Y:S05]  /*12ff0*/  WARPSYNC.ALL ;  /* 0x0000000000007948 */ /* 0x000fea0003800000 */
[----:B------:R-:W-:Y:S01]  /*13000*/  LOP3.LUT R4, R35, 0x380, RZ, 0xc0, !PT ;  /* 0x0000038023047812 */ /* 0x000fe200078ec0ff */
[----:B------:R-:W-:Y:S01]  /*13010*/  ULDC.64 UR6, c[0x0][0xc08] ;  /* 0x0003020000067ab9 */ /* 0x000fe20000000a00 */
[----:B------:R-:W-:Y:S01]  /*13020*/  LOP3.LUT R10, R39, 0x380, RZ, 0xc0, !PT ;  /* 0x00000380270a7812 */ /* 0x000fe200078ec0ff */
[----:B------:R-:W-:Y:S01]  /*13030*/  ULDC.64 UR4, c[0x0][0xc00] ;  /* 0x0003000000047ab9 */ /* 0x000fe20000000a00 */
[----:B------:R-:W-:-:S02]  /*13040*/  LOP3.LUT R6, R37, 0x380, RZ, 0xc0, !PT ;  /* 0x0000038025067812 */ /* 0x000fc400078ec0ff */
[----:B------:R-:W-:Y:S02]  /*13050*/  SHF.R.U64 R11, R11, 0x3, RZ ;  /* 0x000000030b0b7819 */ /* 0x000fe400000012ff */
[----:B------:R-:W-:Y:S02]  /*13060*/  SHF.R.U64 R4, R4, 0x3, RZ ;  /* 0x0000000304047819 */ /* 0x000fe400000012ff */
[C---:B------:R-:W-:Y:S02]  /*13070*/  IADD3 R95, P2, R8.reuse, 0x4000, RZ ;  /* 0x00004000085f7810 */ /* 0x040fe40007f5e0ff */
[----:B---3--:R-:W-:Y:S02]  /*13080*/  IADD3 R28, P5, R8, 0x4060, RZ ;  /* 0x00004060081c7810 */ /* 0x008fe40007fbe0ff */
[----:B------:R-:W-:Y:S01]  /*13090*/  SHF.R.U64 R10, R10, 0x3, RZ ;  /* 0x000000030a0a7819 */ /* 0x000fe200000012ff */
[--C-:B--2---:R-:W-:Y:S01]  /*130a0*/  IMAD.X R13, RZ, RZ, R9.reuse, P2 ;  /* 0x000000ffff0d7224 */ /* 0x104fe200010e0609 */
[----:B------:R-:W-:Y:S01]  /*130b0*/  IADD3 R107, P4, R8, 0x4040, RZ ;  /* 0x00004040086b7810 */ /* 0x000fe20007f9e0ff */
[----:B------:R-:W-:Y:S01]  /*130c0*/  IMAD.X R33, RZ, RZ, R9, P5 ;  /* 0x000000ffff217224 */ /* 0x000fe200028e0609 */
[----:B------:R-:W-:Y:S01]  /*130d0*/  SHF.R.U64 R6, R6, 0x3, RZ ;  /* 0x0000000306067819 */ /* 0x000fe200000012ff */
[----:B------:R-:W-:Y:S01]  /*130e0*/  BAR.SYNC.DEFER_BLOCKING 0x1, 0x100 ;  /* 0x0044000000007b1d */ /* 0x000fe20000010000 */
[----:B------:R-:W-:-:S02]  /*130f0*/  IADD3 R105, P3, R8, 0x4020, RZ ;  /* 0x0000402008697810 */ /* 0x000fc40007f7e0ff */
[----:B------:R-:W-:Y:S02]  /*13100*/  LOP3.LUT R8, R11, R8, RZ, 0x3c, !PT ;  /* 0x000000080b087212 */ /* 0x000fe400078e3cff */
[----:B------:R-:W-:Y:S01]  /*13110*/  LOP3.LUT R26, R4, R35, RZ, 0x3c, !PT ;  /* 0x00000023041a7212 */ /* 0x000fe200078e3cff */
[----:B------:R-:W-:Y:S01]  /*13120*/  IMAD.X R7, RZ, RZ, R9, P3 ;  /* 0x000000ffff077224 */ /* 0x000fe200018e0609 */
[----:B------:R-:W-:Y:S02]  /*13130*/  LOP3.LUT R14, R10, R39, RZ, 0x3c, !PT ;  /* 0x000000270a0e7212 */ /* 0x000fe400078e3cff */
[----:B------:R-:W-:Y:S02]  /*13140*/  LOP3.LUT R4, R95, 0x380, RZ, 0xc0, !PT ;  /* 0x000003805f047812 */ /* 0x000fe400078ec0ff */
[----:B------:R-:W-:Y:S02]  /*13150*/  LOP3.LUT R11, R28, 0x380, RZ, 0xc0, !PT ;  /* 0x000003801c0b7812 */ /* 0x000fe400078ec0ff */
[----:B-----5:R-:W-:-:S02]  /*13160*/  LOP3.LUT R24, R6, R37, RZ, 0x3c, !PT ;  /* 0x0000002506187212 */ /* 0x020fc400078e3cff */
[----:B------:R-:W-:Y:S02]  /*13170*/  LOP3.LUT R10, R107, 0x380, RZ, 0xc0, !PT ;  /* 0x000003806b0a7812 */ /* 0x000fe400078ec0ff */
[----:B------:R-:W-:Y:S02]  /*13180*/  LOP3.LUT R6, R105, 0x380, RZ, 0xc0, !PT ;  /* 0x0000038069067812 */ /* 0x000fe400078ec0ff */
[----:B------:R-:W-:Y:S02]  /*13190*/  SHF.R.U64 R4, R4, 0x3, RZ ;  /* 0x0000000304047819 */ /* 0x000fe400000012ff */
[----:B------:R-:W-:Y:S02]  /*131a0*/  SHF.R.U64 R11, R11, 0x3, RZ ;  /* 0x000000030b0b7819 */ /* 0x000fe400000012ff */
[----:B------:R-:W-:Y:S02]  /*131b0*/  SHF.R.U64 R10, R10, 0x3, RZ ;  /* 0x000000030a0a7819 */ /* 0x000fe400000012ff */
[----:B------:R-:W-:-:S02]  /*131c0*/  SHF.R.U64 R6, R6, 0x3, RZ ;  /* 0x0000000306067819 */ /* 0x000fc400000012ff */
[----:B------:R-:W-:Y:S02]  /*131d0*/  LOP3.LUT R12, R4, R95, RZ, 0x3c, !PT ;  /* 0x0000005f040c7212 */ /* 0x000fe400078e3cff */
[----:B------:R-:W-:Y:S02]  /*131e0*/  LOP3.LUT R32, R11, R28, RZ, 0x3c, !PT ;  /* 0x0000001c0b207212 */ /* 0x000fe400078e3cff */
[----:B------:R-:W-:Y:S02]  /*131f0*/  IADD3.X R5, RZ, R9, RZ, P4, !PT ;  /* 0x00000009ff057210 */ /* 0x000fe400027fe4ff */
[----:B------:R-:W-:Y:S02]  /*13200*/  LOP3.LUT R4, R10, R107, RZ, 0x3c, !PT ;  /* 0x0000006b0a047212 */ /* 0x000fe400078e3cff */
[----:B------:R-:W-:Y:S02]  /*13210*/  MOV R28, R8 ;  /* 0x00000008001c7202 */ /* 0x000fe40000000f00 */
[----:B------:R-:W-:-:S02]  /*13220*/  LOP3.LUT R6, R6, R105, RZ, 0x3c, !PT ;  /* 0x0000006906067212 */ /* 0x000fc400078e3cff */
[----:B------:R-:W-:Y:S02]  /*13230*/  F2FP.BF16.F32.PACK_AB R8, R21, R20 ;  /* 0x000000141508723e */ /* 0x000fe400000010ff */
        /* <DEDUP_REMOVED lines=12> */
[----:B------:R-:W-:Y:S01]  /*13300*/  MOV R39, R14 ;  /* 0x0000000e00277202 */ /* 0x000fe20000000f00 */
[----:B------:R-:W-:Y:S01]  /*13310*/  STSM.16.M88.4 [R37], R4 ;  /* 0x0000000425007844 */ /* 0x000fe20000000200 */
[----:B------:R-:W-:-:S02]  /*13320*/  MOV R104, R12 ;  /* 0x0000000c00687202 */ /* 0x000fc40000000f00 */
[----:B0-----:R-:W-:Y:S02]  /*13330*/  F2FP.BF16.F32.PACK_AB R8, R47, R46 ;  /* 0x0000002e2f08723e */ /* 0x001fe400000010ff */
        /* <DEDUP_REMOVED lines=11> */
[----:B------:R-:W-:Y:S02]  /*133f0*/  F2FP.BF16.F32.PACK_AB R26, R57, R56 ;  /* 0x00000038391a723e */ /* 0x000fe400000010ff */
[----:B------:R-:W-:Y:S02]  /*13400*/  F2FP.BF16.F32.PACK_AB R27, R89, R88 ;  /* 0x00000058591b723e */ /* 0x000fe400000010ff */
[----:B------:R-:W-:-:S02]  /*13410*/  MOV R28, R32 ;  /* 0x00000020001c7202 */ /* 0x000fc40000000f00 */
[----:B------:R-:W-:Y:S01]  /*13420*/  F2FP.BF16.F32.PACK_AB R32, R59, R58 ;  /* 0x0000003a3b20723e */ /* 0x000fe200000010ff */
[----:B------:R-:W-:Y:S01]  /*13430*/  STSM.16.M88.4 [R104], R24 ;  /* 0x0000001868007844 */ /* 0x000fe20000000200 */
[----:B------:R-:W-:Y:S01]  /*13440*/  F2FP.BF16.F32.PACK_AB R33, R91, R90 ;  /* 0x0000005a5b21723e */ /* 0x000fe200000010ff */
[----:B0-----:R-:W-:Y:S01]  /*13450*/  IMAD.MOV.U32 R10, RZ, RZ, RZ ;  /* 0x000000ffff0a7224 */ /* 0x001fe200078e00ff */
[----:B------:R-:W-:Y:S01]  /*13460*/  F2FP.BF16.F32.PACK_AB R35, R97, R96 ;  /* 0x000000606123723e */ /* 0x000fe200000010ff */
[----:B------:R-:W0:Y:S01]  /*13470*/  LDC R9, c[0x0][0xbe8] ;  /* 0x0002fa00ff097b82 */ /* 0x000e220000000800 */
[----:B------:R-:W-:Y:S02]  /*13480*/  F2FP.BF16.F32.PACK_AB R37, R99, R98 ;  /* 0x000000626325723e */ /* 0x000fe400000010ff */
[----:B------:R-:W-:Y:S01]  /*13490*/  F2FP.BF16.F32.PACK_AB R38, R65, R64 ;  /* 0x000000404126723e */ /* 0x000fe200000010ff */
[----:B------:R-:W-:Y:S01]  /*134a0*/  STSM.16.M88.4 [R95], R32 ;  /* 0x000000205f007844 */ /* 0x000fe20000000200 */
[----:B--2---:R-:W-:-:S02]  /*134b0*/  F2FP.BF16.F32.PACK_AB R39, R101, R100 ;  /* 0x000000646527723e */ /* 0x004fc400000010ff */
[----:B------:R-:W-:Y:S02]  /*134c0*/  F2FP.BF16.F32.PACK_AB R4, R67, R66 ;  /* 0x000000424304723e */ /* 0x000fe400000010ff */
[----:B------:R-:W-:Y:S01]  /*134d0*/  F2FP.BF16.F32.PACK_AB R5, R103, R102 ;  /* 0x000000666705723e */ /* 0x000fe200000010ff */
[----:B------:R-:W-:Y:S01]  /*134e0*/  STSM.16.M88.4 [R94], R36 ;  /* 0x000000245e007844 */ /* 0x000fe20000000200 */
[----:B------:R-:W-:Y:S02]  /*134f0*/  F2FP.BF16.F32.PACK_AB R6, R69, R68 ;  /* 0x000000444506723e */ /* 0x000fe400000010ff */
[----:B------:R-:W-:Y:S02]  /*13500*/  F2FP.BF16.F32.PACK_AB R7, R151, R150 ;  /* 0x000000969707723e */ /* 0x000fe400000010ff */
[----:B------:R-:W-:Y:S02]  /*13510*/  ISETP.NE.U32.AND P3, PT, RZ, UR6, PT ;  /* 0x00000006ff007c0c */ /* 0x000fe4000bf65070 */
[----:B------:R-:W-:Y:S01]  /*13520*/  ISETP.NE.U32.AND P0, PT, RZ, UR4, PT ;  /* 0x00000004ff007c0c */ /* 0x000fe2000bf05070 */
[----:B------:R2:W-:Y:S01]  /*13530*/  STSM.16.M88.4 [R28], R4 ;  /* 0x000000041c007844 */ /* 0x0005e20000000200 */
[----:B------:R-:W-:Y:S01]  /*13540*/  BAR.SYNC.DEFER_BLOCKING 0x1, 0x100 ;  /* 0x0044000000007b1d */ /* 0x000fe20000010000 */
[----:B------:R-:W-:-:S02]  /*13550*/  ISETP.NE.AND.EX P3, PT, RZ, UR7, PT, P3 ;  /* 0x00000007ff007c0c */ /* 0x000fc4000bf65330 */
[----:B------:R-:W-:Y:S02]  /*13560*/  IADD3 R14, P1, R206, UR4, RZ ;  /* 0x00000004ce0e7c10 */ /* 0x000fe4000ff3e0ff */
[----:B------:R-:W-:Y:S02]  /*13570*/  ISETP.NE.AND.EX P0, PT, RZ, UR5, PT, P0 ;  /* 0x00000005ff007c0c */ /* 0x000fe4000bf05300 */
[----:B------:R-:W-:-:S07]  /*13580*/  IADD3.X R15, R207, UR5, RZ, P1, !PT ;  /* 0x00000005cf0f7c10 */ /* 0x000fce0008ffe4ff */
[----:B------:R-:W-:Y:S01]  /*13590*/  @P3 IADD3 R206, P1, R206, UR6, RZ ;  /* 0x00000006cece3c10 */ /* 0x000fe2000ff3e0ff */
[----:B------:R-:W-:Y:S02]  /*135a0*/  ULDC UR6, c[0x0][0xa88] ;  /* 0x0002a20000067ab9 */ /* 0x000fe40000000800 */
[----:B------:R-:W-:Y:S01]  /*135b0*/  IMAD.U32 R8, RZ, RZ, UR6 ;  /* 0x00000006ff087e24 */ /* 0x000fe2000f8e00ff */
[----:B------:R-:W-:Y:S01]  /*135c0*/  @P3 IADD3.X R207, R207, UR7, RZ, P1, !PT ;  /* 0x00000007cfcf3c10 */ /* 0x000fe20008ffe4ff */
[----:B------:R3:W5:Y:S04]  /*135d0*/  @P0 LDG.E R10, desc[UR42][R14.64] ;  /* 0x0000002a0e0a0981 */ /* 0x000768000c1e1900 */
[----:B------:R3:W5:Y:S01]  /*135e0*/  @P3 LDG.E R8, desc[UR42][R206.64] ;  /* 0x0000002ace083981 */ /* 0x000762000c1e1900 */
[----:B--2---:R-:W-:Y:S01]  /*135f0*/  IMAD.MOV.U32 R6, RZ, RZ, 0x9b8 ;  /* 0x000009b8ff067424 */ /* 0x004fe200078e00ff */
[----:B------:R-:W-:-:S02]  /*13600*/  ISETP.GT.AND P2, PT, R204, 0x1, PT ;  /* 0x00000001cc00780c */ /* 0x000fc40003f44270 */
[----:B0-----:R-:W-:Y:S02]  /*13610*/  ISETP.NE.AND P1, PT, R9, 0x1, PT ;  /* 0x000000010900780c */ /* 0x001fe40003f25270 */
[----:B------:R-:W-:-:S04]  /*13620*/  SEL R6, R6, 0x978, P2 ;  /* 0x0000097806067807 */ /* 0x000fc80001000000 */
[----:B------:R3:W0:Y:S08]  /*13630*/  LDC.64 R24, c[0x0][R6+0x220] ;  /* 0x0000880006187b82 */ /* 0x0006300000000a00 */
[----:B------:R3:W2:Y:S08]  /*13640*/  LDC.64 R26, c[0x0][R6+0x218] ;  /* 0x00008600061a7b82 */ /* 0x0006b00000000a00 */
[----:B------:R3:W4:Y:S01]  /*13650*/  LDC.64 R12, c[0x0][R6+0x228] ;  /* 0x00008a00060c7b82 */ /* 0x0007220000000a00 */
[----:B------:R-:W-:Y:S05]  /*13660*/  @P3 BRA `(.L_x_7124) ;  /* 0x0000000000103947 */ /* 0x000fea0003800000 */
[----:B------:R-:W-:Y:S05]  /*13670*/  @!P0 BRA `(.L_x_7124) ;  /* 0x00000000000c8947 */ /* 0x000fea0003800000 */
[----:B------:R-:W3:Y:S04]  /*13680*/  LDG.E R5, desc[UR42][R14.64] ;  /* 0x0000002a0e057981 */ /* 0x000ee8000c1e1900 */
[----:B-----5:R-:W3:Y:S02]  /*13690*/  LDG.E R8, desc[UR42][R14.64+0x4] ;  /* 0x0000042a0e087981 */ /* 0x020ee4000c1e1900 */
[----:B---3--:R-:W-:-:S07]  /*136a0*/  IMAD.IADD R8, R8, 0x1, -R5 ;  /* 0x0000000108087824 */ /* 0x008fce00078e0a05 */
.L_x_7124:
[----:B---3--:R-:W3:Y:S01]  /*136b0*/  LDL R15, [R1+0x1c] ;  /* 0x00001c00010f7983 */ /* 0x008ee20000100800 */
[----:B------:R-:W1:Y:S01]  /*136c0*/  LDC.64 R6, c[0x0][R6+0x210] ;  /* 0x0000840006067b82 */ /* 0x000e620000000a00 */
[----:B------:R-:W-:Y:S02]  /*136d0*/  ISETP.NE.U32.AND P0, PT, RZ, UR4, PT ;  /* 0x00000004ff007c0c */ /* 0x000fe4000bf05070 */
[----:B------:R-:W4:Y:S02]  /*136e0*/  LDL R32, [R1+0x18] ;  /* 0x0000180001207983 */ /* 0x000f240000100800 */
[----:B------:R-:W-:-:S03]  /*136f0*/  ISETP.NE.AND.EX P0, PT, RZ, UR5, PT, P0 ;  /* 0x00000005ff007c0c */ /* 0x000fc6000bf05300 */
[----:B------:R-:W1:Y:S01]  /*13700*/  @P1 LDC R14, c[0x0][0xbec] ;  /* 0x0002fb00ff0e1b82 */ /* 0x000e620000000800 */
[----:B------:R-:W-:Y:S02]  /*13710*/  SEL R205, R205, RZ, !P0 ;  /* 0x000000ffcdcd7207 */ /* 0x000fe40004000000 */
[----:B------:R-:W-:-:S03]  /*13720*/  SEL R217, R217, RZ, !P0 ;  /* 0x000000ffd9d97207 */ /* 0x000fc60004000000 */
[----:B0-----:R-:W-:Y:S02]  /*13730*/  IMAD R11, R25, R205, RZ ;  /* 0x000000cd190b7224 */ /* 0x001fe400078e02ff */
[----:B------:R-:W0:Y:S02]  /*13740*/  @P1 LDC R33, c[0x0][0xbf0] ;  /* 0x0002fc00ff211b82 */ /* 0x000e240000000800 */
[C---:B------:R-:W-:Y:S02]  /*13750*/  IMAD R217, R24.reuse, R217, R11 ;  /* 0x000000d918d97224 */ /* 0x040fe400078e020b */
[----:B------:R-:W-:-:S04]  /*13760*/  IMAD.WIDE.U32 R24, R24, R205, RZ ;  /* 0x000000cd18187225 */ /* 0x000fc800078e00ff */
[----:B------:R-:W1:Y:S01]  /*13770*/  LDC.64 R4, c[0x0][0xba8] ;  /* 0x0002ea00ff047b82 */ /* 0x000e620000000a00 */
[-C--:B--2---:R-:W-:Y:S02]  /*13780*/  IMAD R11, R27, R2.reuse, RZ ;  /* 0x000000021b0b7224 */ /* 0x084fe400078e02ff */
[----:B------:R-:W-:Y:S02]  /*13790*/  IMAD.IADD R217, R25, 0x1, R217 ;  /* 0x0000000119d97824 */ /* 0x000fe400078e02d9 */
[----:B------:R-:W-:-:S04]  /*137a0*/  IMAD.WIDE.U32 R26, R26, R2, RZ ;  /* 0x000000021a1a7225 */ /* 0x000fc800078e00ff */
[----:B------:R-:W-:Y:S01]  /*137b0*/  IMAD.IADD R28, R27, 0x1, R11 ;  /* 0x000000011b1c7824 */ /* 0x000fe200078e020b */
[--C-:B-----5:R-:W-:Y:S02]  /*137c0*/  IADD3 R24, P0, P3, R24, R26, R10.reuse ;  /* 0x0000001a18187210 */ /* 0x120fe40007b1e00a */
[----:B------:R-:W-:Y:S01]  /*137d0*/  SHF.R.S32.HI R11, RZ, 0x1f, R10 ;  /* 0x0000001fff0b7819 */ /* 0x000fe2000001140a */
[----:B-1----:R-:W1:Y:S08]  /*137e0*/  @!P2 LDC R4, c[0x0][0xb50] ;  /* 0x0002d400ff04ab82 */ /* 0x002e700000000800 */
[----:B------:R-:W2:Y:S01]  /*137f0*/  @!P2 LDC R5, c[0x0][0xb54] ;  /* 0x0002d500ff05ab82 */ /* 0x000ea20000000800 */
[----:B------:R-:W-:-:S02]  /*13800*/  IMAD R8, R8, R9, RZ ;  /* 0x0000000908087224 */ /* 0x000fc400078e02ff */
[----:B---3--:R-:W-:-:S04]  /*13810*/  IMAD R35, R208, 0x80, R15 ;  /* 0x00000080d0237824 */ /* 0x008fc800078e020f */
[----:B------:R-:W-:Y:S01]  /*13820*/  @P1 IMAD.HI.U32 R14, R35, R14, RZ ;  /* 0x0000000e230e1227 */ /* 0x000fe200078e00ff */
[----:B------:R-:W-:Y:S02]  /*13830*/  MOV R25, R35 ;  /* 0x0000002300197202 */ /* 0x000fe40000000f00 */
[----:B------:R-:W-:Y:S02]  /*13840*/  SEL R15, R209, RZ, P2 ;  /* 0x000000ffd10f7207 */ /* 0x000fe40001000000 */
[----:B0-----:R-:W-:-:S03]  /*13850*/  @P1 SHF.R.U32.HI R25, RZ, R33, R14 ;  /* 0x00000021ff191219 */ /* 0x001fc6000001160e */
[-C--:B----4-:R-:W-:Y:S02]  /*13860*/  IMAD R27, R13, R15.reuse, RZ ;  /* 0x0000000f0d1b7224 */ /* 0x090fe400078e02ff */
[----:B------:R-:W-:Y:S02]  /*13870*/  IMAD.MOV R26, RZ, RZ, -R25 ;  /* 0x000000ffff1a7224 */ /* 0x000fe400078e0a19 */
[----:B------:R-:W-:Y:S01]  /*13880*/  IMAD.WIDE.U32 R12, R12, R15, RZ ;  /* 0x0000000f0c0c7225 */ /* 0x000fe200078e00ff */
[----:B------:R-:W-:-:S03]  /*13890*/  IADD3.X R14, R217, R28, R11, P0, P3 ;  /* 0x0000001cd90e7210 */ /* 0x000fc600007e640b */
[----:B------:R-:W-:Y:S01]  /*138a0*/  IMAD R15, R9, R26, R35 ;  /* 0x0000001a090f7224 */ /* 0x000fe200078e0223 */
[----:B------:R-:W-:Y:S01]  /*138b0*/  IADD3 R12, P0, P3, R25, R24, R12 ;  /* 0x00000018190c7210 */ /* 0x000fe20007b1e00c */
[----:B------:R-:W-:Y:S01]  /*138c0*/  IMAD.IADD R27, R13, 0x1, R27 ;  /* 0x000000010d1b7824 */ /* 0x000fe200078e021b */
[----:B------:R-:W-:Y:S01]  /*138d0*/  SHF.R.S32.HI R13, RZ, 0x1f, R25 ;  /* 0x0000001fff0d7819 */ /* 0x000fe20000011419 */
[----:B------:R-:W-:Y:S01]  /*138e0*/  IMAD R7, R7, R15, RZ ;  /* 0x0000000f07077224 */ /* 0x000fe200078e02ff */
[----:B------:R-:W-:Y:S02]  /*138f0*/  SHF.R.S32.HI R25, RZ, 0x1f, R15 ;  /* 0x0000001fff197819 */ /* 0x000fe4000001140f */
[----:B------:R-:W-:-:S03]  /*13900*/  IADD3.X R13, R13, R14, R27, P0, P3 ;  /* 0x0000000e0d0d7210 */ /* 0x000fc600007e641b */
[C---:B------:R-:W-:Y:S02]  /*13910*/  IMAD R25, R6.reuse, R25, R7 ;  /* 0x0000001906197224 */ /* 0x040fe400078e0207 */
[----:B------:R-:W-:-:S04]  /*13920*/  IMAD.WIDE.U32 R6, R6, R15, R12 ;  /* 0x0000000f06067225 */ /* 0x000fc800078e000c */
[----:B------:R-:W-:Y:S01]  /*13930*/  IMAD.IADD R7, R7, 0x1, R25 ;  /* 0x0000000107077824 */ /* 0x000fe200078e0219 */
[----:B-1----:R-:W-:-:S04]  /*13940*/  LEA R4, P0, R6, R4, 0x2 ;  /* 0x0000000406047211 */ /* 0x002fc800078010ff */
[----:B--2---:R-:W-:Y:S01]  /*13950*/  LEA.HI.X R14, R6, R5, R7, 0x2, P0 ;  /* 0x00000005060e7211 */ /* 0x004fe200000f1407 */
[----:B------:R-:W-:Y:S01]  /*13960*/  SHFL.IDX PT, R12, R4, 0x1, 0x1c1f ;  /* 0x003c1f00040c7f89 */ /* 0x000fe200000e0000 */
[----:B------:R-:W-:-:S03]  /*13970*/  IMAD R25, R208, 0x80, R32 ;  /* 0x00000080d0197824 */ /* 0x000fc600078e0220 */
[----:B------:R-:W-:Y:S04]  /*13980*/  SHFL.IDX PT, R6, R4, RZ, 0x1c1f ;  /* 0x001c1fff04067589 */ /* 0x000fe800000e0000 */
[----:B------:R-:W0:Y:S04]  /*13990*/  SHFL.IDX PT, R7, R14, RZ, 0x1c1f ;  /* 0x001c1fff0e077589 */ /* 0x000e2800000e0000 */
[----:B------:R-:W1:Y:S01]  /*139a0*/  SHFL.IDX PT, R13, R14, 0x1, 0x1c1f ;  /* 0x003c1f000e0d7f89 */ /* 0x000e6200000e0000 */
[----:B------:R-:W-:Y:S01]  /*139b0*/  LOP3.LUT P0, RZ, R218, 0x3, RZ, 0xc0, !PT ;  /* 0x00000003daff7812 */ /* 0x000fe2000780c0ff */
[----:B------:R-:W-:-:S03]  /*139c0*/  VIADD R5, R25, 0x8 ;  /* 0x0000000819057836 */ /* 0x000fc60000000000 */
[-C--:B------:R-:W-:Y:S02]  /*139d0*/  ISETP.GE.OR P3, PT, R25, R8.reuse, P0 ;  /* 0x000000081900720c */ /* 0x080fe40000766670 */
[----:B------:R-:W-:-:S11]  /*139e0*/  ISETP.GE.OR P0, PT, R5, R8, P0 ;  /* 0x000000080500720c */ /* 0x000fd60000706670 */
[----:B0-----:R0:W-:Y:S04]  /*139f0*/  @!P3 ST.E desc[UR42][R6.64], R3 ;  /* 0x000000030600b985 */ /* 0x0011e8000c10192a */
[----:B-1----:R0:W-:Y:S01]  /*13a00*/  @!P0 ST.E desc[UR42][R12.64], R0 ;  /* 0x000000000c008985 */ /* 0x0021e2000c10192a */
[----:B------:R-:W-:Y:S05]  /*13a10*/  @P2 BRA `(.L_x_7125) ;  /* 0x0000000800a02947 */ /* 0x000fea0003800000 */
[----:B------:R-:W-:Y:S01]  /*13a20*/  IMAD.SHL.U32 R32, R153, 0x40, RZ ;  /* 0x0000004099207824 */ /* 0x000fe200078e00ff */
[----:B0-----:R-:W0:Y:S01]  /*13a30*/  @P1 LDC R13, c[0x0][0xbec] ;  /* 0x0002fb00ff0d1b82 */ /* 0x001e220000000800 */
[----:B------:R-:W-:Y:S02]  /*13a40*/  ULDC.64 UR4, c[0x0][0xaa0] ;  /* 0x0002a80000047ab9 */ /* 0x000fe40000000a00 */
[----:B------:R-:W-:-:S04]  /*13a50*/  IMAD.IADD R3, R16, 0x1, R32 ;  /* 0x0000000110037824 */ /* 0x000fc800078e0220 */
[----:B------:R-:W-:Y:S01]  /*13a60*/  IMAD.WIDE R92, R3, 0x2, R92 ;  /* 0x00000002035c7825 */ /* 0x000fe200078e025c */
[----:B------:R-:W1:Y:S02]  /*13a70*/  @P1 LDC R21, c[0x0][0xbf0] ;  /* 0x0002fc00ff151b82 */ /* 0x000e640000000800 */
[C---:B------:R-:W-:Y:S02]  /*13a80*/  IADD3 R33, P0, R92.reuse, 0x2000, RZ ;  /* 0x000020005c217810 */ /* 0x040fe40007f1e0ff */
[----:B------:R-:W-:Y:S02]  /*13a90*/  IADD3 R25, P5, R92, 0x1000, RZ ;  /* 0x000010005c197810 */ /* 0x000fe40007fbe0ff */
[----:B------:R-:W-:Y:S02]  /*13aa0*/  LOP3.LUT R32, R33, 0x380, RZ, 0xc0, !PT ;  /* 0x0000038021207812 */ /* 0x000fe400078ec0ff */
[----:B------:R-:W-:Y:S02]  /*13ab0*/  LOP3.LUT R24, R25, 0x380, RZ, 0xc0, !PT ;  /* 0x0000038019187812 */ /* 0x000fe400078ec0ff */
[----:B------:R-:W-:-:S02]  /*13ac0*/  SHF.R.U64 R32, R32, 0x3, RZ ;  /* 0x0000000320207819 */ /* 0x000fc400000012ff */
[----:B------:R-:W-:Y:S02]  /*13ad0*/  SHF.R.U64 R24, R24, 0x3, RZ ;  /* 0x0000000318187819 */ /* 0x000fe400000012ff */
[----:B------:R-:W-:Y:S02]  /*13ae0*/  LOP3.LUT R32, R32, R33, RZ, 0x3c, !PT ;  /* 0x0000002120207212 */ /* 0x000fe400078e3cff */
[----:B------:R-:W-:Y:S02]  /*13af0*/  IADD3.X R33, RZ, R93, RZ, P0, !PT ;  /* 0x0000005dff217210 */ /* 0x000fe400007fe4ff */
[----:B------:R-:W-:Y:S02]  /*13b00*/  IADD3 R3, P0, R92, 0x7000, RZ ;  /* 0x000070005c037810 */ /* 0x000fe40007f1e0ff */
[----:B------:R-:W-:Y:S01]  /*13b10*/  LOP3.LUT R24, R24, R25, RZ, 0x3c, !PT ;  /* 0x0000001918187212 */ /* 0x000fe200078e3cff */
[--C-:B------:R-:W-:Y:S01]  /*13b20*/  IMAD.X R25, RZ, RZ, R93.reuse, P5 ;  /* 0x000000ffff197224 */ /* 0x100fe200028e065d */
[C---:B------:R-:W-:Y:S01]  /*13b30*/  IADD3 R37, P2, R92.reuse, 0x3000, RZ ;  /* 0x000030005c257810 */ /* 0x040fe20007f5e0ff */
[----:B------:R-:W-:Y:S01]  /*13b40*/  IMAD R11, R11, UR4, RZ ;  /* 0x000000040b0b7c24 */ /* 0x000fe2000f8e02ff */
[C---:B------:R-:W-:Y:S01]  /*13b50*/  IADD3 R41, P3, R92.reuse, 0x4000, RZ ;  /* 0x000040005c297810 */ /* 0x040fe20007f7e0ff */
[----:B------:R-:W-:Y:S01]  /*13b60*/  IMAD.X R53, RZ, RZ, R93, P0 ;  /* 0x000000ffff357224 */ /* 0x000fe200000e065d */
[C---:B------:R-:W-:Y:S01]  /*13b70*/  IADD3 R45, P4, R92.reuse, 0x5000, RZ ;  /* 0x000050005c2d7810 */ /* 0x040fe20007f9e0ff */
[----:B------:R-:W5:Y:S01]  /*13b80*/  LD.E.128 R24, desc[UR42][R24.64] ;  /* 0x0000002a18187980 */ /* 0x000f62000c101d00 */
[----:B------:R-:W-:-:S02]  /*13b90*/  IADD3 R49, P5, R92, 0x6000, RZ ;  /* 0x000060005c317810 */ /* 0x000fc40007fbe0ff */
[----:B------:R-:W-:Y:S01]  /*13ba0*/  LOP3.LUT R0, R3, 0x380, RZ, 0xc0, !PT ;  /* 0x0000038003007812 */ /* 0x000fe200078ec0ff */
[----:B------:R-:W5:Y:S01]  /*13bb0*/  LD.E.128 R32, desc[UR42][R32.64] ;  /* 0x0000002a20207980 */ /* 0x000f62000c101d00 */
[----:B------:R-:W-:Y:S02]  /*13bc0*/  LOP3.LUT R36, R37, 0x380, RZ, 0xc0, !PT ;  /* 0x0000038025247812 */ /* 0x000fe400078ec0ff */
[----:B------:R-:W-:Y:S02]  /*13bd0*/  LOP3.LUT R40, R41, 0x380, RZ, 0xc0, !PT ;  /* 0x0000038029287812 */ /* 0x000fe400078ec0ff */
[----:B------:R-:W-:Y:S02]  /*13be0*/  LOP3.LUT R44, R45, 0x380, RZ, 0xc0, !PT ;  /* 0x000003802d2c7812 */ /* 0x000fe400078ec0ff */
[----:B------:R-:W-:Y:S02]  /*13bf0*/  LOP3.LUT R48, R49, 0x380, RZ, 0xc0, !PT ;  /* 0x0000038031307812 */ /* 0x000fe400078ec0ff */
[----:B------:R-:W-:-:S02]  /*13c00*/  SHF.R.U64 R0, R0, 0x3, RZ ;  /* 0x0000000300007819 */ /* 0x000fc400000012ff */
[----:B------:R-:W-:Y:S02]  /*13c10*/  LOP3.LUT R5, R92, 0x380, RZ, 0xc0, !PT ;  /* 0x000003805c057812 */ /* 0x000fe400078ec0ff */
[----:B------:R-:W-:Y:S02]  /*13c20*/  SHF.R.U64 R36, R36, 0x3, RZ ;  /* 0x0000000324247819 */ /* 0x000fe400000012ff */
[----:B------:R-:W-:Y:S02]  /*13c30*/  SHF.R.U64 R40, R40, 0x3, RZ ;  /* 0x0000000328287819 */ /* 0x000fe400000012ff */
[----:B------:R-:W-:Y:S02]  /*13c40*/  SHF.R.U64 R44, R44, 0x3, RZ ;  /* 0x000000032c2c7819 */ /* 0x000fe400000012ff */
[----:B------:R-:W-:Y:S02]  /*13c50*/  SHF.R.U64 R48, R48, 0x3, RZ ;  /* 0x0000000330307819 */ /* 0x000fe400000012ff */
[----:B------:R-:W-:Y:S01]  /*13c60*/  LOP3.LUT R52, R0, R3, RZ, 0x3c, !PT ;  /* 0x0000000300347212 */ /* 0x000fe200078e3cff */
[C---:B------:R-:W-:Y:S01]  /*13c70*/  IMAD R3, R10.reuse, UR5, R11 ;  /* 0x000000050a037c24 */ /* 0x040fe2000f8e020b */
[----:B------:R-:W-:Y:S01]  /*13c80*/  SHF.R.U64 R5, R5, 0x3, RZ ;  /* 0x0000000305057819 */ /* 0x000fe200000012ff */
[----:B------:R-:W-:Y:S01]  /*13c90*/  IMAD.WIDE.U32 R10, R10, UR4, RZ ;  /* 0x000000040a0a7c25 */ /* 0x000fe2000f8e00ff */
        /* <DEDUP_REMOVED lines=11> */
[----:B------:R-:W-:-:S02]  /*13d50*/  IMAD.IADD R11, R11, 0x1, R3 ;  /* 0x000000010b0b7824 */ /* 0x000fc400078e0203 */
[----:B------:R-:W-:Y:S01]  /*13d60*/  IMAD R3, R203, 0x20, R153 ;  /* 0x00000020cb037824 */ /* 0x000fe200078e0299 */
[----:B------:R2:W5:Y:S01]  /*13d70*/  LD.E.128 R4, desc[UR42][R92.64] ;  /* 0x0000002a5c047980 */ /* 0x000562000c101d00 */
[----:B------:R-:W-:Y:S01]  /*13d80*/  IMAD.WIDE.U32 R10, R2, UR4, R10 ;  /* 0x00000004020a7c25 */ /* 0x000fe2000f8e000a */
[----:B------:R-:W-:Y:S02]  /*13d90*/  SHF.R.S32.HI R0, RZ, 0x1f, R205 ;  /* 0x0000001fff007819 */ /* 0x000fe400000114cd */
[----:B------:R-:W5:Y:S01]  /*13da0*/  LD.E.128 R40, desc[UR42][R40.64] ;  /* 0x0000002a28287980 */ /* 0x000f62000c101d00 */
[----:B------:R-:W-:-:S03]  /*13db0*/  IMAD R14, R208, 0x80, R3 ;  /* 0x00000080d00e7824 */ /* 0x000fc600078e0203 */
[----:B------:R-:W5:Y:S01]  /*13dc0*/  LD.E.128 R44, desc[UR42][R44.64] ;  /* 0x0000002a2c2c7980 */ /* 0x000f62000c101d00 */
[----:B------:R-:W-:Y:S01]  /*13dd0*/  IMAD R11, R2, UR5, R11 ;  /* 0x00000005020b7c24 */ /* 0x000fe2000f8e020b */
[----:B------:R-:W-:Y:S02]  /*13de0*/  ULDC.64 UR4, c[0x0][0xaf0] ;  /* 0x0002bc0000047ab9 */ /* 0x000fe40000000a00 */
[----:B------:R-:W5:Y:S04]  /*13df0*/  LD.E.128 R48, desc[UR42][R48.64] ;  /* 0x0000002a30307980 */ /* 0x000f68000c101d00 */
[----:B------:R-:W5:Y:S01]  /*13e00*/  LD.E.128 R52, desc[UR42][R52.64] ;  /* 0x0000002a34347980 */ /* 0x000f62000c101d00 */
[----:B------:R-:W-:Y:S01]  /*13e10*/  @!PT LDS RZ, [RZ] ;  /* 0x00000000fffff984 */ /* 0x000fe20000000800 */
[----:B------:R-:W-:Y:S01]  /*13e20*/  @!PT LDS RZ, [RZ] ;  /* 0x00000000fffff984 */ /* 0x000fe20000000800 */
[----:B------:R-:W-:Y:S01]  /*13e30*/  @!PT LDS RZ, [RZ] ;  /* 0x00000000fffff984 */ /* 0x000fe20000000800 */
[----:B------:R-:W-:Y:S01]  /*13e40*/  @!PT LDS RZ, [RZ] ;  /* 0x00000000fffff984 */ /* 0x000fe20000000800 */
[----:B------:R3:W-:Y:S06]  /*13e50*/  MEMBAR.ALL.CTA ;  /* 0x0000000000007992 */ /* 0x0007ec0000008000 */
[----:B---3--:R-:W3:Y:S01]  /*13e60*/  FENCE.VIEW.ASYNC.S ;  /* 0x00000000000073c6 */ /* 0x008ee20000000000 */
[----:B------:R-:W-:-:S02]  /*13e70*/  IMAD R2, R0, UR4, RZ ;  /* 0x0000000400027c24 */ /* 0x000fc4000f8e02ff */
[----:B0-----:R-:W-:Y:S01]  /*13e80*/  @P1 IMAD.HI.U32 R0, R14, R13, RZ ;  /* 0x0000000d0e001227 */ /* 0x001fe200078e00ff */
[----:B------:R-:W-:-:S04]  /*13e90*/  MOV R13, R14 ;  /* 0x0000000e000d7202 */ /* 0x000fc80000000f00 */
[----:B-1----:R-:W-:Y:S01]  /*13ea0*/  @P1 SHF.R.U32.HI R13, RZ, R21, R0 ;  /* 0x00000015ff0d1219 */ /* 0x002fe20000011600 */
[C---:B------:R-:W-:Y:S02]  /*13eb0*/  IMAD R15, R205.reuse, UR5, R2 ;  /* 0x00000005cd0f7c24 */ /* 0x040fe4000f8e0202 */
[----:B------:R-:W-:Y:S01]  /*13ec0*/  IMAD.WIDE.U32 R2, R205, UR4, R10 ;  /* 0x00000004cd027c25 */ /* 0x000fe2000f8e000a */
[--C-:B------:R-:W-:Y:S01]  /*13ed0*/  SHF.R.S32.HI R10, RZ, 0x1f, R13.reuse ;  /* 0x0000001fff0a7819 */ /* 0x100fe2000001140d */
[----:B------:R-:W-:Y:S02]  /*13ee0*/  ULDC.64 UR4, c[0x0][0xae0] ;  /* 0x0002b80000047ab9 */ /* 0x000fe40000000a00 */
[----:B------:R-:W-:Y:S02]  /*13ef0*/  VIADD R0, R156, 0x28820 ;  /* 0x000288209c007836 */ /* 0x000fe40000000000 */
[----:B------:R-:W-:Y:S02]  /*13f00*/  IMAD.MOV R12, RZ, RZ, -R13 ;  /* 0x000000ffff0c7224 */ /* 0x000fe400078e0a0d */
[----:B------:R-:W-:Y:S01]  /*13f10*/  IMAD.IADD R3, R3, 0x1, R15 ;  /* 0x0000000103037824 */ /* 0x000fe200078e020f */
[----:B------:R-:W-:Y:S01]  /*13f20*/  PRMT R0, RZ, 0x654, R0 ;  /* 0x00000654ff007816 */ /* 0x000fe20000000000 */
[----:B------:R-:W-:-:S02]  /*13f30*/  IMAD R9, R9, R12, R14 ;  /* 0x0000000c09097224 */ /* 0x000fc400078e020e */
[----:B------:R-:W-:Y:S01]  /*13f40*/  IMAD R10, R10, UR4, RZ ;  /* 0x000000040a0a7c24 */ /* 0x000fe2000f8e02ff */
[----:B---3--:R0:W-:Y:S01]  /*13f50*/  SYNCS.ARRIVE.TRANS64.RED.A1T0 RZ, [R0+URZ], RZ ;  /* 0x000000ff00ff79a7 */ /* 0x0081e2000810043f */
[----:B------:R-:W-:-:S04]  /*13f60*/  IMAD.WIDE.U32 R2, R13, UR4, R2 ;  /* 0x000000040d027c25 */ /* 0x000fc8000f8e0002 */
[----:B------:R-:W-:Y:S01]  /*13f70*/  IMAD R11, R13, UR5, R10 ;  /* 0x000000050d0b7c24 */ /* 0x000fe2000f8e020a */
[----:B------:R-:W-:Y:S01]  /*13f80*/  ULDC.64 UR4, c[0x0][0xad8] ;  /* 0x0002b60000047ab9 */ /* 0x000fe20000000a00 */
[----:B0-----:R-:W-:Y:S02]  /*13f90*/  SHF.R.S32.HI R0, RZ, 0x1f, R9 ;  /* 0x0000001fff007819 */ /* 0x001fe40000011409 */
[----:B------:R-:W-:-:S03]  /*13fa0*/  IMAD.IADD R3, R3, 0x1, R11 ;  /* 0x0000000103037824 */ /* 0x000fc600078e020b */
[----:B------:R-:W-:Y:S02]  /*13fb0*/  IMAD R0, R0, UR4, RZ ;  /* 0x0000000400007c24 */ /* 0x000fe4000f8e02ff */
[----:B------:R-:W-:-:S04]  /*13fc0*/  IMAD.WIDE.U32 R2, R9, UR4, R2 ;  /* 0x0000000409027c25 */ /* 0x000fc8000f8e0002 */
[----:B------:R-:W-:Y:S01]  /*13fd0*/  IMAD R9, R9, UR5, R0 ;  /* 0x0000000509097c24 */ /* 0x000fe2000f8e0200 */
[----:B------:R-:W-:Y:S02]  /*13fe0*/  ULDC.64 UR4, c[0x0][0xa80] ;  /* 0x0002a00000047ab9 */ /* 0x000fe40000000a00 */
[----:B------:R-:W-:Y:S01]  /*13ff0*/  LEA R0, P0, R2, UR4, 0x1 ;  /* 0x0000000402007c11 */ /* 0x000fe2000f8008ff */
[----:B------:R-:W-:Y:S01]  /*14000*/  IMAD.IADD R3, R3, 0x1, R9 ;  /* 0x0000000103037824 */ /* 0x000fe200078e0209 */
[----:B------:R-:W-:Y:S01]  /*14010*/  UMOV UR4, 0xffffffff ;  /* 0xffffffff00047882 */ /* 0x000fe20000000000 */
[----:B------:R-:W-:-:S03]  /*14020*/  IMAD R9, R208, 0x80, R153 ;  /* 0x00000080d0097824 */ /* 0x000fc600078e0299 */
[----:B------:R-:W-:Y:S01]  /*14030*/  LEA.HI.X R2, R2, UR5, R3, 0x1, P0 ;  /* 0x0000000502027c11 */ /* 0x000fe200080f0c03 */
[----:B--2---:R-:W-:Y:S06]  /*14040*/  BRA.DIV UR4, `(.L_x_7126) ;  /* 0x000000a204a07947 */ /* 0x004fec000b800000 */
[----:B------:R0:W1:Y:S04]  /*14050*/  SHFL.IDX PT, R3, R2, RZ, 0x181f ;  /* 0x00181fff02037589 */ /* 0x00006800000e0000 */
[----:B------:R0:W2:Y:S02]  /*14060*/  SHFL.IDX PT, R14, R0, RZ, 0x181f ;  /* 0x00181fff000e7589 */ /* 0x0000a400000e0000 */
.L_x_7346:
[----:B------:R-:W-:Y:S01]  /*14070*/  ISETP.GE.AND P0, PT, R9, R8, PT ;  /* 0x000000080900720c */ /* 0x000fe20003f06270 */
[----:B------:R-:W-:-:S12]  /*14080*/  BSSY B1, `(.L_x_7127) ;  /* 0x000000b000017945 */ /* 0x000fd80003800000 */
[----:B------:R-:W-:Y:S05]  /*14090*/  @P0 BRA `(.L_x_7128) ;  /* 0x0000000000240947 */ /* 0x000fea0003800000 */
[----:B------:R-:W-:Y:S02]  /*140a0*/  ULDC UR4, c[0x0][0xac8] ;  /* 0x0002b20000047ab9 */ /* 0x000fe40000000800 */
[----:B------:R-:W-:Y:S02]  /*140b0*/  ISETP.GE.AND P0, PT, R16, UR4, PT ;  /* 0x0000000410007c0c */ /* 0x000fe4000bf06270 */
[----:B------:R-:W-:-:S11]  /*140c0*/  ISETP.GE.AND P1, PT, R23, UR4, PT ;  /* 0x0000000417007c0c */ /* 0x000fd6000bf26270 */
[CC--:B--2---:R-:W-:Y:S02]  /*140d0*/  @!P0 LEA R10, P2, R16.reuse, R14.reuse, 0x1 ;  /* 0x0000000e100a8211 */ /* 0x0c4fe400078408ff */
[C---:B------:R-:W-:Y:S02]  /*140e0*/  @!P1 LEA R14, P3, R23.reuse, R14, 0x1 ;  /* 0x0000000e170e9211 */ /* 0x040fe400078608ff */
[-C--:B-1----:R-:W-:Y:S02]  /*140f0*/  @!P0 LEA.HI.X R11, R16, R3.reuse, R17, 0x1, P2 ;  /* 0x00000003100b8211 */ /* 0x082fe400010f0c11 */
[----:B------:R-:W-:-:S03]  /*14100*/  @!P1 LEA.HI.X R15, R23, R3, R22, 0x1, P3 ;  /* 0x00000003170f9211 */ /* 0x000fc600018f0c16 */
[----:B-----5:R3:W-:Y:S04]  /*14110*/  @!P0 ST.E.128 desc[UR42][R10.64], R4 ;  /* 0x000000040a008985 */ /* 0x0207e8000c101d2a */
[----:B------:R3:W-:Y:S02]  /*14120*/  @!P1 ST.E.128 desc[UR42][R14.64], R40 ;  /* 0x000000280e009985 */ /* 0x0007e4000c101d2a */
.L_x_7128:
[----:B------:R-:W-:Y:S05]  /*14130*/  BSYNC B1 ;  /* 0x0000000000017941 */ /* 0x000fea0003800000 */
.L_x_7127:
[----:B------:R-:W-:-:S03]  /*14140*/  UMOV UR4, 0xffffffff ;  /* 0xffffffff00047882 */ /* 0x000fc60000000000 */
[----:B------:R-:W-:Y:S05]  /*14150*/  BRA.DIV UR4, `(.L_x_7129) ;  /* 0x000000a204907947 */ /* 0x000fea000b800000 */
[----:B-1----:R1:W4:Y:S04]  /*14160*/  SHFL.IDX PT, R3, R2, 0x1, 0x181f ;  /* 0x00381f0002037f89 */ /* 0x00232800000e0000 */
[----:B--23--:R1:W2:Y:S02]  /*14170*/  SHFL.IDX PT, R14, R0, 0x1, 0x181f ;  /* 0x00381f00000e7f89 */ /* 0x00c2a400000e0000 */
.L_x_7350:
[----:B-----5:R-:W-:Y:S01]  /*14180*/  VIADD R5, R9, 0x20 ;  /* 0x0000002009057836 */ /* 0x020fe20000000000 */
[----:B------:R-:W-:Y:S04]  /*14190*/  BSSY B1, `(.L_x_7130) ;  /* 0x000000c000017945 */ /* 0x000fe80003800000 */
[----:B------:R-:W-:-:S13]  /*141a0*/  ISETP.GE.AND P0, PT, R5, R8, PT ;  /* 0x000000080500720c */ /* 0x000fda0003f06270 */
[----:B------:R-:W-:Y:S05]  /*141b0*/  @P0 BRA `(.L_x_7131) ;  /* 0x0000000000240947 */ /* 0x000fea0003800000 */
[----:B------:R-:W-:Y:S02]  /*141c0*/  ULDC UR4, c[0x0][0xac8] ;  /* 0x0002b20000047ab9 */ /* 0x000fe40000000800 */
[----:B------:R-:W-:Y:S02]  /*141d0*/  ISETP.GE.AND P2, PT, R16, UR4, PT ;  /* 0x0000000410007c0c */ /* 0x000fe4000bf46270 */
[----:B------:R-:W-:-:S11]  /*141e0*/  ISETP.GE.AND P3, PT, R23, UR4, PT ;  /* 0x0000000417007c0c */ /* 0x000fd6000bf66270 */
[CC--:B--2---:R-:W-:Y:S02]  /*141f0*/  @!P2 LEA R4, P0, R16.reuse, R14.reuse, 0x1 ;  /* 0x0000000e1004a211 */ /* 0x0c4fe400078008ff */
[C---:B------:R-:W-:Y:S02]  /*14200*/  @!P3 LEA R14, P1, R23.reuse, R14, 0x1 ;  /* 0x0000000e170eb211 */ /* 0x040fe400078208ff */
[-C--:B----4-:R-:W-:Y:S02]  /*14210*/  @!P2 LEA.HI.X R5, R16, R3.reuse, R17, 0x1, P0 ;  /* 0x000000031005a211 */ /* 0x090fe400000f0c11 */
[----:B------:R-:W-:-:S03]  /*14220*/  @!P3 LEA.HI.X R15, R23, R3, R22, 0x1, P1 ;  /* 0x00000003170fb211 */ /* 0x000fc600008f0c16 */
[----:B------:R3:W-:Y:S04]  /*14230*/  @!P2 ST.E.128 desc[UR42][R4.64], R24 ;  /* 0x000000180400a985 */ /* 0x0007e8000c101d2a */
[----:B------:R3:W-:Y:S02]  /*14240*/  @!P3 ST.E.128 desc[UR42][R14.64], R44 ;  /* 0x0000002c0e00b985 */ /* 0x0007e4000c101d2a */
.L_x_7131:
[----:B------:R-:W-:Y:S05]  /*14250*/  BSYNC B1 ;  /* 0x0000000000017941 */ /* 0x000fea0003800000 */
.L_x_7130:
[----:B------:R-:W-:-:S03]  /*14260*/  UMOV UR4, 0xffffffff ;  /* 0xffffffff00047882 */ /* 0x000fc60000000000 */
[----:B------:R-:W-:Y:S05]  /*14270*/  BRA.DIV UR4, `(.L_x_7132) ;  /* 0x000000a204907947 */ /* 0x000fea000b800000 */
[----:B----4-:R4:W0:Y:S04]  /*14280*/  SHFL.IDX PT, R3, R2, 0x2, 0x181f ;  /* 0x00581f0002037f89 */ /* 0x01082800000e0000 */
[----:B--23--:R4:W2:Y:S02]  /*14290*/  SHFL.IDX PT, R14, R0, 0x2, 0x181f ;  /* 0x00581f00000e7f89 */ /* 0x00c8a400000e0000 */
.L_x_7354:
[----:B------:R-:W-:Y:S01]  /*142a0*/  VIADD R5, R9, 0x40 ;  /* 0x0000004009057836 */ /* 0x000fe20000000000 */
        /* <DEDUP_REMOVED lines=8> */
[-C--:B0-----:R-:W-:Y:S02]  /*14330*/  @!P2 LEA.HI.X R5, R16, R3.reuse, R17, 0x1, P0 ;  /* 0x000000031005a211 */ /* 0x081fe400000f0c11 */
[----:B------:R-:W-:-:S03]  /*14340*/  @!P3 LEA.HI.X R15, R23, R3, R22, 0x1, P1 ;  /* 0x00000003170fb211 */ /* 0x000fc600008f0c16 */
[----:B------:R3:W-:Y:S04]  /*14350*/  @!P2 ST.E.128 desc[UR42][R4.64], R32 ;  /* 0x000000200400a985 */ /* 0x0007e8000c101d2a */
[----:B------:R3:W-:Y:S02]  /*14360*/  @!P3 ST.E.128 desc[UR42][R14.64], R48 ;  /* 0x000000300e00b985 */ /* 0x0007e4000c101d2a */
.L_x_7134:
[----:B------:R-:W-:Y:S05]  /*14370*/  BSYNC B1 ;  /* 0x0000000000017941 */ /* 0x000fea0003800000 */
.L_x_7133:
[----:B------:R-:W-:-:S03]  /*14380*/  UMOV UR4, 0xffffffff ;  /* 0xffffffff00047882 */ /* 0x000fc60000000000 */
[----:B------:R-:W-:Y:S05]  /*14390*/  BRA.DIV UR4, `(.L_x_7135) ;  /* 0x000000a204907947 */ /* 0x000fea000b800000 */
[----:B0-----:R0:W0:Y:S04]  /*143a0*/  SHFL.IDX PT, R3, R2, 0x3, 0x181f ;  /* 0x00781f0002037f89 */ /* 0x00102800000e0000 */
[----:B--23--:R2:W3:Y:S02]  /*143b0*/  SHFL.IDX PT, R14, R0, 0x3, 0x181f ;  /* 0x00781f00000e7f89 */ /* 0x00c4e400000e0000 */
.L_x_7358:
[----:B------:R-:W-:-:S04]  /*143c0*/  IADD3 R5, R9, 0x60, RZ ;  /* 0x0000006009057810 */ /* 0x000fc80007ffe0ff */
[----:B------:R-:W-:-:S13]  /*143d0*/  ISETP.GE.AND P0, PT, R5, R8, PT ;  /* 0x000000080500720c */ /* 0x000fda0003f06270 */
        /* <DEDUP_REMOVED lines=8> */
[----:B------:R-:W-:-:S04]  /*14460*/  LEA R14, P0, R23, R14, 0x1 ;  /* 0x0000000e170e7211 */ /* 0x000fc800078008ff */
[----:B------:R-:W-:-:S05]  /*14470*/  LEA.HI.X R15, R23, R3, R22, 0x1, P0 ;  /* 0x00000003170f7211 */ /* 0x000fca00000f0c16 */
[----:B------:R3:W-:Y:S01]  /*14480*/  ST.E.128 desc[UR42][R14.64], R52 ;  /* 0x000000340e007985 */ /* 0x0007e2000c101d2a */
[----:B------:R-:W-:Y:S05]  /*14490*/  BRA `(.L_x_7136) ;  /* 0x0000001800387947 */ /* 0x000fea0003800000 */
.L_x_7125:
[----:B------:R-:W1:Y:S01]  /*144a0*/  @P1 LDC R4, c[0x0][0xbec] ;  /* 0x0002fb00ff041b82 */ /* 0x000e620000000800 */
[----:B------:R-:W-:Y:S01]  /*144b0*/  ULDC.64 UR4, c[0x0][0xb08] ;  /* 0x0002c20000047ab9 */ /* 0x000fe20000000a00 */
[----:B0-----:R-:W-:Y:S01]  /*144c0*/  SHF.R.S32.HI R0, RZ, 0x1f, R205 ;  /* 0x0000001fff007819 */ /* 0x001fe200000114cd */
[----:B------:R-:W-:Y:S01]  /*144d0*/  IMAD R11, R11, UR4, RZ ;  /* 0x000000040b0b7c24 */ /* 0x000fe2000f8e02ff */
[----:B------:R-:W-:Y:S01]  /*144e0*/  ULDC.64 UR6, c[0x0][0xb30] ;  /* 0x0002cc0000067ab9 */ /* 0x000fe20000000a00 */
[----:B------:R-:W-:Y:S01]  /*144f0*/  IMAD.WIDE.U32 R6, R10, UR4, RZ ;  /* 0x000000040a067c25 */ /* 0x000fe2000f8e00ff */
[----:B------:R-:W-:Y:S02]  /*14500*/  IADD3 R28, R202, 0x10, RZ ;  /* 0x00000010ca1c7810 */ /* 0x000fe40007ffe0ff */
[----:B------:R-:W0:Y:S01]  /*14510*/  @P1 LDC R13, c[0x0][0xbf0] ;  /* 0x0002fc00ff0d1b82 */ /* 0x000e220000000800 */
[----:B------:R-:W-:Y:S01]  /*14520*/  IMAD R11, R10, UR5, R11 ;  /* 0x000000050a0b7c24 */ /* 0x000fe2000f8e020b */
[----:B------:R-:W-:Y:S01]  /*14530*/  ULDC.64 UR4, c[0x0][0xb38] ;  /* 0x0002ce0000047ab9 */ /* 0x000fe20000000a00 */
[C---:B------:R-:W-:Y:S01]  /*14540*/  VIADD R33, R202.reuse, 0x18 ;  /* 0x00000018ca217836 */ /* 0x040fe20000000000 */
[----:B------:R-:W-:Y:S01]  /*14550*/  SHF.R.S32.HI R105, RZ, 0x1f, R210 ;  /* 0x0000001fff697819 */ /* 0x000fe200000114d2 */
[----:B------:R-:W-:Y:S01]  /*14560*/  IMAD.IADD R7, R7, 0x1, R11 ;  /* 0x0000000107077824 */ /* 0x000fe200078e020b */
[----:B------:R-:W-:Y:S01]  /*14570*/  SHF.R.S32.HI R32, RZ, 0x1f, R28 ;  /* 0x0000001fff207819 */ /* 0x000fe2000001141c */
[----:B------:R-:W-:Y:S01]  /*14580*/  VIADD R37, R202, 0x28 ;  /* 0x00000028ca257836 */ /* 0x000fe20000000000 */
[----:B------:R-:W-:Y:S01]  /*14590*/  SHF.R.S32.HI R34, RZ, 0x1f, R33 ;  /* 0x0000001fff227819 */ /* 0x000fe20000011421 */
[----:B------:R-:W-:-:S03]  /*145a0*/  IMAD.WIDE.U32 R6, R2, UR4, R6 ;  /* 0x0000000402067c25 */ /* 0x000fc6000f8e0006 */
[----:B------:R-:W-:Y:S01]  /*145b0*/  SHF.R.S32.HI R38, RZ, 0x1f, R37 ;  /* 0x0000001fff267819 */ /* 0x000fe20000011425 */
[----:B------:R-:W-:Y:S01]  /*145c0*/  IMAD R7, R2, UR5, R7 ;  /* 0x0000000502077c24 */ /* 0x000fe2000f8e0207 */
[----:B------:R-:W-:Y:S01]  /*145d0*/  ULDC.64 UR4, c[0x0][0xb40] ;  /* 0x0002d00000047ab9 */ /* 0x000fe20000000a00 */
[----:B------:R-:W-:Y:S02]  /*145e0*/  VIADD R39, R202, 0x30 ;  /* 0x00000030ca277836 */ /* 0x000fe40000000000 */
[----:B------:R-:W-:Y:S02]  /*145f0*/  IMAD R0, R0, UR4, RZ ;  /* 0x0000000400007c24 */ /* 0x000fe4000f8e02ff */
[----:B-1----:R-:W-:Y:S01]  /*14600*/  @P1 IMAD.HI.U32 R4, R35, R4, RZ ;  /* 0x0000000423041227 */ /* 0x002fe200078e00ff */
[----:B------:R-:W-:-:S03]  /*14610*/  SHF.R.S32.HI R92, RZ, 0x1f, R39 ;  /* 0x0000001fff5c7819 */ /* 0x000fc60000011427 */
        /* <DEDUP_REMOVED lines=20> */
[----:B------:R-:W-:Y:S02]  /*14760*/  VIADD R4, R156, 0x28820 ;  /* 0x000288209c047836 */ /* 0x000fe40000000000 */
[C---:B------:R-:W-:Y:S02]  /*14770*/  IMAD R7, R9.reuse, UR5, R0 ;  /* 0x0000000509077c24 */ /* 0x040fe4000f8e0200 */
[----:B------:R-:W-:Y:S01]  /*14780*/  IMAD.WIDE.U32 R2, R9, UR4, R2 ;  /* 0x0000000409027c25 */ /* 0x000fe2000f8e0002 */
[----:B------:R-:W-:Y:S01]  /*14790*/  PRMT R4, RZ, 0x654, R4 ;  /* 0x00000654ff047816 */ /* 0x000fe20000000004 */
[----:B------:R-:W-:-:S02]  /*147a0*/  ULDC.64 UR4, c[0x0][0xb00] ;  /* 0x0002c00000047ab9 */ /* 0x000fc40000000a00 */
[----:B------:R-:W-:Y:S01]  /*147b0*/  IMAD.IADD R3, R3, 0x1, R7 ;  /* 0x0000000103037824 */ /* 0x000fe200078e0207 */
[----:B------:R-:W-:Y:S01]  /*147c0*/  LEA R0, P0, R2, UR4, 0x2 ;  /* 0x0000000402007c11 */ /* 0x000fe2000f8010ff */
[----:B------:R0:W-:Y:S01]  /*147d0*/  SYNCS.ARRIVE.TRANS64.RED.A1T0 RZ, [R4+URZ], RZ ;  /* 0x000000ff04ff79a7 */ /* 0x0001e2000810043f */
[C---:B------:R-:W-:Y:S01]  /*147e0*/  VIADD R35, R202.reuse, 0x20 ;  /* 0x00000020ca237836 */ /* 0x040fe20000000000 */
[----:B------:R-:W-:Y:S01]  /*147f0*/  UMOV UR4, 0xffffffff ;  /* 0xffffffff00047882 */ /* 0x000fe20000000000 */
[----:B------:R-:W-:Y:S01]  /*14800*/  VIADD R95, R202, 0x40 ;  /* 0x00000040ca5f7836 */ /* 0x000fe20000000000 */
[----:B------:R-:W-:Y:S02]  /*14810*/  LEA.HI.X R2, R2, UR5, R3, 0x2, P0 ;  /* 0x0000000502027c11 */ /* 0x000fe400080f1403 */
[----:B------:R-:W-:Y:S01]  /*14820*/  SHF.R.S32.HI R36, RZ, 0x1f, R35 ;  /* 0x0000001fff247819 */ /* 0x000fe20000011423 */
[----:B0-----:R-:W-:Y:S01]  /*14830*/  VIADD R4, R202, 0x8 ;  /* 0x00000008ca047836 */ /* 0x001fe20000000000 */
[----:B------:R-:W-:-:S04]  /*14840*/  SHF.R.S32.HI R104, RZ, 0x1f, R95 ;  /* 0x0000001fff687819 */ /* 0x000fc8000001145f */
[----:B------:R-:W-:Y:S01]  /*14850*/  SHF.R.S32.HI R9, RZ, 0x1f, R4 ;  /* 0x0000001fff097819 */ /* 0x000fe20000011404 */
[----:B------:R-:W-:Y:S06]  /*14860*/  BRA.DIV UR4, `(.L_x_7137) ;  /* 0x0000009e04a47947 */ /* 0x000fec000b800000 */
[----:B------:R0:W1:Y:S04]  /*14870*/  SHFL.IDX PT, R3, R2, RZ, 0x1c1f ;  /* 0x001c1fff02037589 */ /* 0x00006800000e0000 */
[----:B------:R0:W2:Y:S02]  /*14880*/  SHFL.IDX PT, R14, R0, RZ, 0x1c1f ;  /* 0x001c1fff000e7589 */ /* 0x0000a400000e0000 */
.L_x_7361:
[----:B------:R-:W-:Y:S01]  /*14890*/  ISETP.GE.AND P0, PT, R25, R8, PT ;  /* 0x000000081900720c */ /* 0x000fe20003f06270 */
[----:B------:R-:W-:-:S12]  /*148a0*/  BSSY B1, `(.L_x_7138) ;  /* 0x0000043000017945 */ /* 0x000fd80003800000 */
[----:B------:R-:W-:Y:S05]  /*148b0*/  @P0 BRA `(.L_x_7139) ;  /* 0x0000000400040947 */ /* 0x000fea0003800000 */
[----:B------:R-:W-:Y:S02]  /*148c0*/  ULDC UR4, c[0x0][0xac8] ;  /* 0x0002b20000047ab9 */ /* 0x000fe40000000800 */
[----:B------:R-:W-:Y:S02]  /*148d0*/  ISETP.GE.AND P0, PT, R202, UR4, PT ;  /* 0x00000004ca007c0c */ /* 0x000fe4000bf06270 */
[----:B------:R-:W-:Y:S02]  /*148e0*/  ISETP.GE.AND P2, PT, R4, UR4, PT ;  /* 0x0000000404007c0c */ /* 0x000fe4000bf46270 */
[----:B------:R-:W-:Y:S02]  /*148f0*/  ISETP.GE.AND P3, PT, R28, UR4, PT ;  /* 0x000000041c007c0c */ /* 0x000fe4000bf66270 */
[----:B------:R-:W-:-:S07]  /*14900*/  ISETP.GE.AND P1, PT, R33, UR4, PT ;  /* 0x0000000421007c0c */ /* 0x000fce000bf26270 */
[----:B-1----:R-:W-:Y:S02]  /*14910*/  @!P0 IMAD.MOV.U32 R15, RZ, RZ, R3 ;  /* 0x000000ffff0f8224 */ /* 0x002fe400078e0003 */
[----:B--2---:R-:W-:Y:S01]  /*14920*/  @!P2 LEA R6, P4, R4, R14, 0x2 ;  /* 0x0000000e0406a211 */ /* 0x004fe200078810ff */
[----:B------:R-:W-:-:S03]  /*14930*/  @!P0 IMAD.WIDE R10, R202, 0x4, R14 ;  /* 0x00000004ca0a8825 */ /* 0x000fc600078e020e */
[-C--:B------:R-:W-:Y:S02]  /*14940*/  @!P2 LEA.HI.X R7, R4, R3.reuse, R9, 0x2, P4 ;  /* 0x000000030407a211 */ /* 0x080fe400020f1409 */
[CC--:B------:R-:W-:Y:S01]  /*14950*/  @!P3 LEA R12, P4, R28.reuse, R14.reuse, 0x2 ;  /* 0x0000000e1c0cb211 */ /* 0x0c0fe200078810ff */
[----:B------:R1:W-:Y:S01]  /*14960*/  @!P0 ST.E.64 desc[UR42][R10.64], R20 ;  /* 0x000000140a008985 */ /* 0x0003e2000c101b2a */
[----:B------:R-:W-:Y:S02]  /*14970*/  ISETP.GE.AND P0, PT, R35, UR4, PT ;  /* 0x0000000423007c0c */ /* 0x000fe4000bf06270 */
[----:B------:R-:W-:Y:S01]  /*14980*/  @!P1 LEA R24, P5, R33, R14, 0x2 ;  /* 0x0000000e21189211 */ /* 0x000fe200078a10ff */
[----:B------:R2:W-:Y:S01]  /*14990*/  @!P2 ST.E.64 desc[UR42][R6.64], R40 ;  /* 0x000000280600a985 */ /* 0x0005e2000c101b2a */
[----:B------:R-:W-:Y:S02]  /*149a0*/  ISETP.GE.AND P2, PT, R37, UR4, PT ;  /* 0x0000000425007c0c */ /* 0x000fe4000bf46270 */
[----:B------:R-:W-:-:S02]  /*149b0*/  @!P3 LEA.HI.X R13, R28, R3, R32, 0x2, P4 ;  /* 0x000000031c0db211 */ /* 0x000fc400020f1420 */
[----:B------:R-:W-:Y:S02]  /*149c0*/  @!P1 LEA.HI.X R25, R33, R3, R34, 0x2, P5 ;  /* 0x0000000321199211 */ /* 0x000fe400028f1422 */
[----:B------:R-:W-:Y:S01]  /*149d0*/  ISETP.GE.AND P4, PT, R39, UR4, PT ;  /* 0x0000000427007c0c */ /* 0x000fe2000bf86270 */
[----:B------:R3:W-:Y:S02]  /*149e0*/  @!P3 ST.E.64 desc[UR42][R12.64], R42 ;  /* 0x0000002a0c00b985 */ /* 0x0007e4000c101b2a */
[-C--:B------:R-:W-:Y:S02]  /*149f0*/  @!P0 LEA R26, P3, R35, R14.reuse, 0x2 ;  /* 0x0000000e231a8211 */ /* 0x080fe400078610ff */
[----:B------:R4:W-:Y:S01]  /*14a00*/  @!P1 ST.E.64 desc[UR42][R24.64], R44 ;  /* 0x0000002c18009985 */ /* 0x0009e2000c101b2a */
[----:B------:R-:W-:Y:S02]  /*14a10*/  ISETP.GE.AND P1, PT, R93, UR4, PT ;  /* 0x000000045d007c0c */ /* 0x000fe4000bf26270 */
[----:B-1----:R-:W-:-:S02]  /*14a20*/  @!P2 LEA R10, P5, R37, R14, 0x2 ;  /* 0x0000000e250aa211 */ /* 0x002fc400078a10ff */
[-C--:B------:R-:W-:Y:S02]  /*14a30*/  @!P0 LEA.HI.X R27, R35, R3.reuse, R36, 0x2, P3 ;  /* 0x00000003231b8211 */ /* 0x080fe400018f1424 */
[----:B------:R-:W-:Y:S02]  /*14a40*/  @!P2 LEA.HI.X R11, R37, R3, R38, 0x2, P5 ;  /* 0x00000003250ba211 */ /* 0x000fe400028f1426 */
[----:B------:R-:W-:Y:S01]  /*14a50*/  ISETP.GE.AND P3, PT, R95, UR4, PT ;  /* 0x000000045f007c0c */ /* 0x000fe2000bf66270 */
[----:B------:R-:W-:Y:S01]  /*14a60*/  @!P0 ST.E.64 desc[UR42][R26.64], R46 ;  /* 0x0000002e1a008985 */ /* 0x000fe2000c101b2a */
[----:B--2---:R-:W-:-:S03]  /*14a70*/  @!P4 LEA R6, P0, R39, R14, 0x2 ;  /* 0x0000000e2706c211 */ /* 0x004fc600078010ff */
[----:B------:R1:W-:Y:S01]  /*14a80*/  @!P2 ST.E.64 desc[UR42][R10.64], R48 ;  /* 0x000000300a00a985 */ /* 0x0003e2000c101b2a */
[-C--:B---3--:R-:W-:Y:S02]  /*14a90*/  @!P1 LEA R12, P5, R93, R14.reuse, 0x2 ;  /* 0x0000000e5d0c9211 */ /* 0x088fe400078a10ff */
[----:B------:R-:W-:Y:S02]  /*14aa0*/  ISETP.GE.AND P2, PT, R210, UR4, PT ;  /* 0x00000004d2007c0c */ /* 0x000fe4000bf46270 */
[-C--:B------:R-:W-:Y:S02]  /*14ab0*/  @!P4 LEA.HI.X R7, R39, R3.reuse, R92, 0x2, P0 ;  /* 0x000000032707c211 */ /* 0x080fe400000f145c */
[----:B------:R-:W-:Y:S02]  /*14ac0*/  ISETP.GE.AND P0, PT, R216, UR4, PT ;  /* 0x00000004d8007c0c */ /* 0x000fe4000bf06270 */
[----:B------:R-:W-:Y:S01]  /*14ad0*/  @!P1 LEA.HI.X R13, R93, R3, R94, 0x2, P5 ;  /* 0x000000035d0d9211 */ /* 0x000fe200028f145e */
[----:B------:R2:W-:Y:S01]  /*14ae0*/  @!P4 ST.E.64 desc[UR42][R6.64], R50 ;  /* 0x000000320600c985 */ /* 0x0005e2000c101b2a */
[----:B------:R-:W-:-:S03]  /*14af0*/  @!P3 LEA R20, P5, R95, R14, 0x2 ;  /* 0x0000000e5f14b211 */ /* 0x000fc600078a10ff */
[----:B------:R3:W-:Y:S01]  /*14b00*/  @!P1 ST.E.64 desc[UR42][R12.64], R52 ;  /* 0x000000340c009985 */ /* 0x0007e2000c101b2a */
[----:B------:R-:W-:Y:S02]  /*14b10*/  ISETP.GE.AND P1, PT, R215, UR4, PT ;  /* 0x00000004d7007c0c */ /* 0x000fe4000bf26270 */
[-C--:B------:R-:W-:Y:S02]  /*14b20*/  @!P3 LEA.HI.X R21, R95, R3.reuse, R104, 0x2, P5 ;  /* 0x000000035f15b211 */ /* 0x080fe400028f1468 */
[-C--:B----4-:R-:W-:Y:S02]  /*14b30*/  @!P2 LEA R24, P4, R210, R14.reuse, 0x2 ;  /* 0x0000000ed218a211 */ /* 0x090fe400078810ff */
        /* <DEDUP_REMOVED lines=14> */
[CC--:B-1----:R-:W-:Y:S02]  /*14c20*/  @!P4 LEA R20, P1, R213.reuse, R14.reuse, 0x2 ;  /* 0x0000000ed514c211 */ /* 0x0c2fe400078210ff */
[-C--:B------:R-:W-:Y:S02]  /*14c30*/  @!P3 LEA.HI.X R13, R214, R3.reuse, R224, 0x2, P5 ;  /* 0x00000003d60db211 */ /* 0x080fe400028f14e0 */
[CC--:B----4-:R-:W-:Y:S02]  /*14c40*/  @!P2 LEA R24, P5, R212.reuse, R14.reuse, 0x2 ;  /* 0x0000000ed418a211 */ /* 0x0d0fe400078a10ff */
        /* <DEDUP_REMOVED lines=8> */
.L_x_7139:
[----:B------:R-:W-:Y:S05]  /*14cd0*/  BSYNC B1 ;  /* 0x0000000000017941 */ /* 0x000fea0003800000 */
.L_x_7138:
[----:B------:R-:W-:-:S03]  /*14ce0*/  UMOV UR4, 0xffffffff ;  /* 0xffffffff00047882 */ /* 0x000fc60000000000 */
[----:B------:R-:W-:Y:S05]  /*14cf0*/  BRA.DIV UR4, `(.L_x_7140) ;  /* 0x0000009a04b47947 */ /* 0x000fea000b800000 */
[----:B-1----:R1:W3:Y:S04]  /*14d00*/  SHFL.IDX PT, R3, R2, 0x1, 0x1c1f ;  /* 0x003c1f0002037f89 */ /* 0x0022e800000e0000 */
[----:B--2---:R1:W2:Y:S02]  /*14d10*/  SHFL.IDX PT, R14, R0, 0x1, 0x1c1f ;  /* 0x003c1f00000e7f89 */ /* 0x0042a400000e0000 */
.L_x_7365:
[----:B------:R-:W-:-:S13]  /*14d20*/  ISETP.GE.AND P0, PT, R5, R8, PT ;  /* 0x000000080500720c */ /* 0x000fda0003f06270 */
[----:B------:R-:W-:Y:S05]  /*14d30*/  @P0 BRA `(.L_x_7136) ;  /* 0x0000001000100947 */ /* 0x000fea0003800000 */
[----:B------:R-:W-:Y:S02]  /*14d40*/  ULDC UR4, c[0x0][0xac8] ;  /* 0x0002b20000047ab9 */ /* 0x000fe40000000800 */
[----:B------:R-:W-:Y:S02]  /*14d50*/  ISETP.GE.AND P3, PT, R4, UR4, PT ;  /* 0x0000000404007c0c */ /* 0x000fe4000bf66270 */
[----:B------:R-:W-:Y:S02]  /*14d60*/  ISETP.GE.AND P1, PT, R202, UR4, PT ;  /* 0x00000004ca007c0c */ /* 0x000fe4000bf26270 */
[----:B------:R-:W-:Y:S02]  /*14d70*/  ISETP.GE.AND P4, PT, R28, UR4, PT ;  /* 0x000000041c007c0c */ /* 0x000fe4000bf86270 */
[----:B------:R-:W-:-:S07]  /*14d80*/  ISETP.GE.AND P2, PT, R33, UR4, PT ;  /* 0x0000000421007c0c */ /* 0x000fce000bf46270 */
[CC--:B--2---:R-:W-:Y:S02]  /*14d90*/  @!P3 LEA R6, P0, R4.reuse, R14.reuse, 0x2 ;  /* 0x0000000e0406b211 */ /* 0x0c4fe400078010ff */
[----:B01----:R-:W-:Y:S02]  /*14da0*/  @!P1 IMAD.MOV.U32 R2, RZ, RZ, R14 ;  /* 0x000000ffff029224 */ /* 0x003fe400078e000e */
[----:B---3--:R-:W-:Y:S02]  /*14db0*/  @!P3 LEA.HI.X R7, R4, R3, R9, 0x2, P0 ;  /* 0x000000030407b211 */ /* 0x008fe400000f1409 */
[----:B------:R-:W-:Y:S01]  /*14dc0*/  @!P1 IMAD.WIDE R4, R202, 0x4, R2 ;  /* 0x00000004ca049825 */ /* 0x000fe200078e0202 */
[----:B------:R-:W-:Y:S02]  /*14dd0*/  ISETP.GE.AND P0, PT, R35, UR4, PT ;  /* 0x0000000423007c0c */ /* 0x000fe4000bf06270 */
[----:B------:R-:W-:Y:S02]  /*14de0*/  @!P4 LEA R8, P5, R28, R14, 0x2 ;  /* 0x0000000e1c08c211 */ /* 0x000fe400078a10ff */
[----:B------:R0:W-:Y:S01]  /*14df0*/  @!P1 ST.E.64 desc[UR42][R4.64], R70 ;  /* 0x0000004604009985 */ /* 0x0001e2000c101b2a */
[----:B------:R-:W-:-:S02]  /*14e00*/  ISETP.GE.AND P1, PT, R37, UR4, PT ;  /* 0x0000000425007c0c */ /* 0x000fc4000bf26270 */
[-C--:B------:R-:W-:Y:S01]  /*14e10*/  @!P4 LEA.HI.X R9, R28, R3.reuse, R32, 0x2, P5 ;  /* 0x000000031c09c211 */ /* 0x080fe200028f1420 */
[----:B------:R1:W-:Y:S01]  /*14e20*/  @!P3 ST.E.64 desc[UR42][R6.64], R72 ;  /* 0x000000480600b985 */ /* 0x0003e2000c101b2a */
[-C--:B------:R-:W-:Y:S02]  /*14e30*/  @!P2 LEA R10, P5, R33, R14.reuse, 0x2 ;  /* 0x0000000e210aa211 */ /* 0x080fe400078a10ff */
[----:B------:R-:W-:Y:S01]  /*14e40*/  ISETP.GE.AND P3, PT, R93, UR4, PT ;  /* 0x000000045d007c0c */ /* 0x000fe2000bf66270 */
[----:B------:R2:W-:Y:S01]  /*14e50*/  @!P4 ST.E.64 desc[UR42][R8.64], R74 ;  /* 0x0000004a0800c985 */ /* 0x0005e2000c101b2a */
[-C--:B------:R-:W-:Y:S02]  /*14e60*/  @!P2 LEA.HI.X R11, R33, R3.reuse, R34, 0x2, P5 ;  /* 0x00000003210ba211 */ /* 0x080fe400028f1422 */
[----:B------:R-:W-:Y:S02]  /*14e70*/  @!P0 LEA R12, P5, R35, R14, 0x2 ;  /* 0x0000000e230c8211 */ /* 0x000fe400078a10ff */
[----:B------:R-:W-:Y:S01]  /*14e80*/  ISETP.GE.AND P4, PT, R39, UR4, PT ;  /* 0x0000000427007c0c */ /* 0x000fe2000bf86270 */
[----:B------:R3:W-:Y:S01]  /*14e90*/  @!P2 ST.E.64 desc[UR42][R10.64], R76 ;  /* 0x0000004c0a00a985 */ /* 0x0007e2000c101b2a */
[----:B------:R-:W-:-:S02]  /*14ea0*/  @!P0 LEA.HI.X R13, R35, R3, R36, 0x2, P5 ;  /* 0x00000003230d8211 */ /* 0x000fc400028f1424 */
[----:B------:R-:W-:Y:S02]  /*14eb0*/  @!P1 LEA R20, P5, R37, R14, 0x2 ;  /* 0x0000000e25149211 */ /* 0x000fe400078a10ff */
[----:B------:R-:W-:Y:S01]  /*14ec0*/  ISETP.GE.AND P2, PT, R95, UR4, PT ;  /* 0x000000045f007c0c */ /* 0x000fe2000bf46270 */
[----:B------:R4:W-:Y:S01]  /*14ed0*/  @!P0 ST.E.64 desc[UR42][R12.64], R78 ;  /* 0x0000004e0c008985 */ /* 0x0009e2000c101b2a */
[----:B------:R-:W-:Y:S02]  /*14ee0*/  @!P1 LEA.HI.X R21, R37, R3, R38, 0x2, P5 ;  /* 0x0000000325159211 */ /* 0x000fe400028f1426 */
[----:B------:R-:W-:-:S03]  /*14ef0*/  ISETP.GE.AND P0, PT, R210, UR4, PT ;  /* 0x00000004d2007c0c */ /* 0x000fc6000bf06270 */
[----:B------:R-:W-:Y:S01]  /*14f00*/  @!P1 ST.E.64 desc[UR42][R20.64], R80 ;  /* 0x0000005014009985 */ /* 0x000fe2000c101b2a */
[-C--:B0-----:R-:W-:Y:S02]  /*14f10*/  @!P4 LEA R4, P5, R39, R14.reuse, 0x2 ;  /* 0x0000000e2704c211 */ /* 0x081fe400078a10ff */
[-C--:B-1----:R-:W-:Y:S02]  /*14f20*/  @!P3 LEA R6, P1, R93, R14.reuse, 0x2 ;  /* 0x0000000e5d06b211 */ /* 0x082fe400078210ff */
[-C--:B------:R-:W-:Y:S02]  /*14f30*/  @!P4 LEA.HI.X R5, R39, R3.reuse, R92, 0x2, P5 ;  /* 0x000000032705c211 */ /* 0x080fe400028f145c */
[----:B------:R-:W-:Y:S02]  /*14f40*/  @!P3 LEA.HI.X R7, R93, R3, R94, 0x2, P1 ;  /* 0x000000035d07b211 */ /* 0x000fe400008f145e */
[----:B------:R-:W-:Y:S01]  /*14f50*/  ISETP.GE.AND P1, PT, R216, UR4, PT ;  /* 0x00000004d8007c0c */ /* 0x000fe2000bf26270 */
[----:B------:R0:W-:Y:S01]  /*14f60*/  @!P4 ST.E.64 desc[UR42][R4.64], R82 ;  /* 0x000000520400c985 */ /* 0x0001e2000c101b2a */
[----:B--2---:R-:W-:-:S02]  /*14f70*/  @!P2 LEA R8, P5, R95, R14, 0x2 ;  /* 0x0000000e5f08a211 */ /* 0x004fc400078a10ff */
[CC--:B---3--:R-:W-:Y:S01]  /*14f80*/  @!P0 LEA R10, P4, R210.reuse, R14.reuse, 0x2 ;  /* 0x0000000ed20a8211 */ /* 0x0c8fe200078810ff */
[----:B------:R1:W-:Y:S01]  /*14f90*/  @!P3 ST.E.64 desc[UR42][R6.64], R84 ;  /* 0x000000540600b985 */ /* 0x0003e2000c101b2a */
[-C--:B------:R-:W-:Y:S02]  /*14fa0*/  @!P2 LEA.HI.X R9, R95, R3.reuse, R104, 0x2, P5 ;  /* 0x000000035f09a211 */ /* 0x080fe400028f1468 */
[----:B------:R-:W-:Y:S02]  /*14fb0*/  ISETP.GE.AND P3, PT, R215, UR4, PT ;  /* 0x00000004d7007c0c */ /* 0x000fe4000bf66270 */
[----:B------:R-:W-:Y:S01]  /*14fc0*/  @!P0 LEA.HI.X R11, R210, R3, R105, 0x2, P4 ;  /* 0x00000003d20b8211 */ /* 0x000fe200020f1469 */
[----:B------:R2:W-:Y:S01]  /*14fd0*/  @!P2 ST.E.64 desc[UR42][R8.64], R86 ;  /* 0x000000560800a985 */ /* 0x0005e2000c101b2a */
[----:B------:R-:W-:Y:S02]  /*14fe0*/  ISETP.GE.AND P4, PT, R214, UR4, PT ;  /* 0x00000004d6007c0c */ /* 0x000fe4000bf86270 */
[----:B----4-:R-:W-:Y:S01]  /*14ff0*/  @!P1 LEA R12, P5, R216, R14, 0x2 ;  /* 0x0000000ed80c9211 */ /* 0x010fe200078a10ff */
[----:B------:R3:W-:Y:S01]  /*15000*/  @!P0 ST.E.64 desc[UR42][R10.64], R88 ;  /* 0x000000580a008985 */ /* 0x0007e2000c101b2a */
[----:B------:R-:W-:-:S02]  /*15010*/  ISETP.GE.AND P2, PT, R213, UR4, PT ;  /* 0x00000004d5007c0c */ /* 0x000fc4000bf46270 */
[----:B------:R-:W-:Y:S02]  /*15020*/  ISETP.GE.AND P0, PT, R212, UR4, PT ;  /* 0x00000004d4007c0c */ /* 0x000fe4000bf06270 */
[----:B------:R-:W-:Y:S02]  /*15030*/  @!P1 LEA.HI.X R13, R216, R3, R226, 0x2, P5 ;  /* 0x00000003d80d9211 */ /* 0x000fe400028f14e2 */
[----:B0-----:R-:W-:-:S03]  /*15040*/  @!P3 LEA R4, P5, R215, R14, 0x2 ;  /* 0x0000000ed704b211 */ /* 0x001fc600078a10ff */
[----:B------:R3:W-:Y:S01]  /*15050*/  @!P1 ST.E.64 desc[UR42][R12.64], R90 ;  /* 0x0000005a0c009985 */ /* 0x0007e2000c101b2a */
[CC--:B-1----:R-:W-:Y:S02]  /*15060*/  @!P4 LEA R6, P1, R214.reuse, R14.reuse, 0x2 ;  /* 0x0000000ed606c211 */ /* 0x0c2fe400078210ff */
[-C--:B------:R-:W-:Y:S02]  /*15070*/  @!P3 LEA.HI.X R5, R215, R3.reuse, R225, 0x2, P5 ;  /* 0x00000003d705b211 */ /* 0x080fe400028f14e1 */
[CC--:B--2---:R-:W-:Y:S02]  /*15080*/  @!P2 LEA R8, P5, R213.reuse, R14.reuse, 0x2 ;  /* 0x0000000ed508a211 */ /* 0x0c4fe400078a10ff */
[-C--:B------:R-:W-:Y:S01]  /*15090*/  @!P4 LEA.HI.X R7, R214, R3.reuse, R224, 0x2, P1 ;  /* 0x00000003d607c211 */ /* 0x080fe200008f14e0 */
[----:B------:R3:W-:Y:S01]  /*150a0*/  @!P3 ST.E.64 desc[UR42][R4.64], R96 ;  /* 0x000000600400b985 */ /* 0x0007e2000c101b2a */
[C---:B------:R-:W-:Y:S02]  /*150b0*/  @!P0 LEA R20, P1, R212.reuse, R14, 0x2 ;  /* 0x0000000ed4148211 */ /* 0x040fe400078210ff */
[-C--:B------:R-:W-:Y:S01]  /*150c0*/  @!P2 LEA.HI.X R9, R213, R3.reuse, R223, 0x2, P5 ;  /* 0x00000003d509a211 */ /* 0x080fe200028f14df */
[----:B------:R3:W-:Y:S01]  /*150d0*/  @!P4 ST.E.64 desc[UR42][R6.64], R98 ;  /* 0x000000620600c985 */ /* 0x0007e2000c101b2a */
[----:B------:R-:W-:-:S03]  /*150e0*/  @!P0 LEA.HI.X R21, R212, R3, R222, 0x2, P1 ;  /* 0x00000003d4158211 */ /* 0x000fc600008f14de */
[----:B------:R3:W-:Y:S04]  /*150f0*/  @!P2 ST.E.64 desc[UR42][R8.64], R100 ;  /* 0x000000640800a985 */ /* 0x0007e8000c101b2a */
[----:B------:R3:W-:Y:S01]  /*15100*/  @!P0 ST.E.64 desc[UR42][R20.64], R102 ;  /* 0x0000006614008985 */ /* 0x0007e2000c101b2a */
[----:B------:R-:W-:-:S13]  /*15110*/  ISETP.GE.AND P0, PT, R211, UR4, PT ;  /* 0x00000004d3007c0c */ /* 0x000fda000bf06270 */
[----:B---3--:R-:W-:Y:S05]  /*15120*/  @P0 BRA `(.L_x_7136) ;  /* 0x0000000c00140947 */ /* 0x008fea0003800000 */
[----:B------:R-:W-:-:S04]  /*15130*/  LEA R14, P0, R211, R14, 0x2 ;  /* 0x0000000ed30e7211 */ /* 0x000fc800078010ff */
[----:B------:R-:W-:-:S05]  /*15140*/  LEA.HI.X R15, R211, R3, R221, 0x2, P0 ;  /* 0x00000003d30f7211 */ /* 0x000fca00000f14dd */
[----:B------:R0:W-:Y:S01]  /*15150*/  ST.E.64 desc[UR42][R14.64], R150 ;  /* 0x000000960e007985 */ /* 0x0001e2000c101b2a */
[----:B------:R-:W-:Y:S05]  /*15160*/  BRA `(.L_x_7136) ;  /* 0x0000000c00047947 */ /* 0x000fea0003800000 */
.L_x_7123:
[----:B------:R-:W-:Y:S01]  /*15170*/  ULDC.64 UR6, c[0x0][0xc08] ;  /* 0x0003020000067ab9 */ /* 0x000fe20000000a00 */
[----:B------:R-:W-:Y:S01]  /*15180*/  ULDC.64 UR4, c[0x0][0xc00] ;  /* 0x0003000000047ab9 */ /* 0x000fe20000000a00 */
[----:B------:R-:W-:Y:S02]  /*15190*/  ISETP.NE.U32.AND P1, PT, RZ, UR6, PT ;  /* 0x00000006ff007c0c */ /* 0x000fe4000bf25070 */
[----:B------:R-:W-:Y:S02]  /*151a0*/  ISETP.NE.U32.AND P0, PT, RZ, UR4, PT ;  /* 0x00000004ff007c0c */ /* 0x000fe4000bf05070 */
[----:B------:R-:W-:Y:S02]  /*151b0*/  ISETP.NE.AND.EX P1, PT, RZ, UR7, PT, P1 ;  /* 0x00000007ff007c0c */ /* 0x000fe4000bf25310 */
[----:B------:R-:W-:Y:S02]  /*151c0*/  IADD3 R4, P2, R206, UR4, RZ ;  /* 0x00000004ce047c10 */ /* 0x000fe4000ff5e0ff */
[----:B------:R-:W-:-:S02]  /*151d0*/  ISETP.NE.AND.EX P0, PT, RZ, UR5, PT, P0 ;  /* 0x00000005ff007c0c */ /* 0x000fc4000bf05300 */
[----:B------:R-:W-:Y:S01]  /*151e0*/  IADD3.X R5, R207, UR5, RZ, P2, !PT ;  /* 0x00000005cf057c10 */ /* 0x000fe200097fe4ff */
[----:B------:R-:W-:Y:S01]  /*151f0*/  ULDC UR4, c[0x0][0xa88] ;  /* 0x0002a20000047ab9 */ /* 0x000fe20000000800 */
[----:B------:R-:W-:Y:S01]  /*15200*/  MOV R3, RZ ;  /* 0x000000ff00037202 */ /* 0x000fe20000000f00 */
[----:B------:R-:W-:-:S04]  /*15210*/  IMAD.U32 R20, RZ, RZ, UR4 ;  /* 0x00000004ff147e24 */ /* 0x000fc8000f8e00ff */
[----:B------:R-:W-:-:S04]  /*15220*/  @P1 IADD3 R206, P2, R206, UR6, RZ ;  /* 0x00000006cece1c10 */ /* 0x000fc8000ff5e0ff */
[----:B------:R-:W-:Y:S01]  /*15230*/  @P1 IADD3.X R207, R207, UR7, RZ, P2, !PT ;  /* 0x00000007cfcf1c10 */ /* 0x000fe200097fe4ff */
[----:B------:R4:W5:Y:S04]  /*15240*/  @P0 LDG.E R3, desc[UR42][R4.64] ;  /* 0x0000002a04030981 */ /* 0x000968000c1e1900 */
[----:B------:R4:W5:Y:S01]  /*15250*/  @P1 LDG.E R20, desc[UR42][R206.64] ;  /* 0x0000002ace141981 */ /* 0x000962000c1e1900 */
[----:B------:R-:W-:Y:S01]  /*15260*/  ISETP.NE.AND P2, PT, R204, RZ, PT ;  /* 0x000000ffcc00720c */ /* 0x000fe20003f45270 */
[----:B------:R-:W0:-:S12]  /*15270*/  S2R R0, SR_TID.X ;  /* 0x0000000000007919 */ /* 0x000e180000002100 */
[----:B------:R-:W2:Y:S01]  /*15280*/  @!P2 LDC R204, c[0x0][0xad4] ;  /* 0x0002b500ffccab82 */ /* 0x000ea20000000800 */
[----:B0-----:R-:W-:Y:S01]  /*15290*/  VIADD R0, R0, 0xffffff80 ;  /* 0xffffff8000007836 */ /* 0x001fe20000000000 */
[----:B--2---:R-:W-:-:S04]  /*152a0*/  ISETP.GT.AND P2, PT, R204, 0x1, PT ;  /* 0x00000001cc00780c */ /* 0x004fc80003f44270 */
[----:B------:R-:W-:Y:S01]  /*152b0*/  ISETP.GT.AND P3, PT, R0, 0x7f, PT ;  /* 0x0000007f0000780c */ /* 0x000fe20003f64270 */
[----:B----4-:R-:W-:-:S12]  /*152c0*/  @P1 BRA `(.L_x_7141) ;  /* 0x0000000000101947 */ /* 0x010fd80003800000 */
[----:B------:R-:W-:Y:S05]  /*152d0*/  @!P0 BRA `(.L_x_7141) ;  /* 0x00000000000c8947 */ /* 0x000fea0003800000 */
[----:B------:R-:W2:Y:S04]  /*152e0*/  LDG.E R7, desc[UR42][R4.64] ;  /* 0x0000002a04077981 */ /* 0x000ea8000c1e1900 */
[----:B-----5:R-:W2:Y:S02]  /*152f0*/  LDG.E R20, desc[UR42][R4.64+0x4] ;  /* 0x0000042a04147981 */ /* 0x020ea4000c1e1900 */
[----:B--2---:R-:W-:-:S07]  /*15300*/  IMAD.IADD R20, R20, 0x1, -R7 ;  /* 0x0000000114147824 */ /* 0x004fce00078e0a07 */
.L_x_7141:
[----:B------:R-:W-:Y:S01]  /*15310*/  BSSY B1, `(.L_x_7142) ;  /* 0x0000037000017945 */ /* 0x000fe20003800000 */
[----:B------:R-:W-:Y:S02]  /*15320*/  SEL R205, R205, RZ, !P0 ;  /* 0x000000ffcdcd7207 */ /* 0x000fe40004000000 */
[----:B------:R-:W-:Y:S02]  /*15330*/  SEL R217, R217, RZ, !P0 ;  /* 0x000000ffd9d97207 */ /* 0x000fe40004000000 */
[----:B-----5:R-:W-:Y:S01]  /*15340*/  SHF.R.S32.HI R24, RZ, 0x1f, R3 ;  /* 0x0000001fff187819 */ /* 0x020fe20000011403 */
[----:B------:R-:W-:Y:S06]  /*15350*/  @P3 BRA `(.L_x_7143) ;  /* 0x0000000000c83947 */ /* 0x000fec0003800000 */
[----:B------:R-:W0:Y:S01]  /*15360*/  S2R R5, SR_TID.X ;  /* 0x0000000000057919 */ /* 0x000e220000002100 */
[----:B------:R-:W2:Y:S02]  /*15370*/  LDC R33, c[0x0][0xbe8] ;  /* 0x0002fa00ff217b82 */ /* 0x000ea40000000800 */
[----:B--2---:R-:W-:Y:S02]  /*15380*/  IMAD R4, R20, R33, RZ ;  /* 0x0000002114047224 */ /* 0x004fe400078e02ff */
[----:B0-----:R-:W-:-:S04]  /*15390*/  IMAD R0, R208, 0x80, R5 ;  /* 0x00000080d0007824 */ /* 0x001fc800078e0205 */
[----:B------:R-:W-:-:S05]  /*153a0*/  VIADD R25, R0, 0xffffff80 ;  /* 0xffffff8000197836 */ /* 0x000fca0000000000 */
[----:B------:R-:W-:-:S13]  /*153b0*/  ISETP.GE.AND P0, PT, R25, R4, PT ;  /* 0x000000041900720c */ /* 0x000fda0003f06270 */
[----:B------:R-:W-:Y:S05]  /*153c0*/  @P0 BRA `(.L_x_7143) ;  /* 0x0000000000ac0947 */ /* 0x000fea0003800000 */
[----:B------:R-:W-:Y:S01]  /*153d0*/  IMAD.MOV.U32 R14, RZ, RZ, 0x9b8 ;  /* 0x000009b8ff0e7424 */ /* 0x000fe200078e00ff */
[----:B------:R-:W-:Y:S01]  /*153e0*/  ISETP.GT.AND P0, PT, R204, 0x1, PT ;  /* 0x00000001cc00780c */ /* 0x000fe20003f04270 */
[----:B------:R-:W0:Y:S01]  /*153f0*/  LDC.64 R26, c[0x0][0xba8] ;  /* 0x0002ea00ff1a7b82 */ /* 0x000e220000000a00 */
[----:B------:R-:W-:Y:S01]  /*15400*/  ISETP.NE.AND P1, PT, R33, 0x1, PT ;  /* 0x000000012100780c */ /* 0x000fe20003f25270 */
[----:B------:R-:W-:Y:S01]  /*15410*/  IMAD.MOV.U32 R15, RZ, RZ, R25 ;  /* 0x000000ffff0f7224 */ /* 0x000fe200078e0019 */
[----:B------:R-:W-:Y:S02]  /*15420*/  SEL R14, R14, 0x978, P0 ;  /* 0x000009780e0e7807 */ /* 0x000fe40000000000 */
[----:B------:R-:W-:-:S03]  /*15430*/  SEL R209, R209, RZ, P0 ;  /* 0x000000ffd1d17207 */ /* 0x000fc60000000000 */
[----:B------:R-:W2:Y:S08]  /*15440*/  LDC.64 R6, c[0x0][R14+0x220] ;  /* 0x000088000e067b82 */ /* 0x000eb00000000a00 */
[----:B------:R-:W4:Y:S08]  /*15450*/  LDC.64 R4, c[0x0][R14+0x218] ;  /* 0x000086000e047b82 */ /* 0x000f300000000a00 */
[----:B------:R-:W5:Y:S08]  /*15460*/  LDC.64 R8, c[0x0][R14+0x228] ;  /* 0x00008a000e087b82 */ /* 0x000f700000000a00 */
[----:B------:R-:W1:Y:S08]  /*15470*/  LDC.64 R10, c[0x0][R14+0x210] ;  /* 0x000084000e0a7b82 */ /* 0x000e700000000a00 */
[----:B------:R-:W3:Y:S08]  /*15480*/  @P1 LDC R0, c[0x0][0xbec] ;  /* 0x0002fb00ff001b82 */ /* 0x000ef00000000800 */
[----:B------:R-:W5:Y:S01]  /*15490*/  @P1 LDC R35, c[0x0][0xbf0] ;  /* 0x0002fc00ff231b82 */ /* 0x000f620000000800 */
[----:B--2---:R-:W-:-:S07]  /*154a0*/  IMAD R7, R7, R205, RZ ;  /* 0x000000cd07077224 */ /* 0x004fce00078e02ff */
[----:B0-----:R-:W0:Y:S01]  /*154b0*/  @!P0 LDC R26, c[0x0][0xb50] ;  /* 0x0002d400ff1a8b82 */ /* 0x001e220000000800 */
[----:B------:R-:W-:-:S04]  /*154c0*/  IMAD.WIDE.U32 R12, R6, R205, RZ ;  /* 0x000000cd060c7225 */ /* 0x000fc800078e00ff */
[----:B------:R-:W-:Y:S02]  /*154d0*/  IMAD R7, R6, R217, R7 ;  /* 0x000000d906077224 */ /* 0x000fe400078e0207 */
[----:B---3--:R-:W-:Y:S01]  /*154e0*/  @P1 IMAD.HI.U32 R0, R25, R0, RZ ;  /* 0x0000000019001227 */ /* 0x008fe200078e00ff */
[----:B------:R-:W2:Y:S03]  /*154f0*/  @!P0 LDC R27, c[0x0][0xb54] ;  /* 0x0002d500ff1b8b82 */ /* 0x000ea60000000800 */
[-C--:B----4-:R-:W-:Y:S02]  /*15500*/  IMAD R21, R5, R2.reuse, RZ ;  /* 0x0000000205157224 */ /* 0x090fe400078e02ff */
[----:B------:R-:W-:Y:S01]  /*15510*/  IMAD.WIDE.U32 R4, R4, R2, RZ ;  /* 0x0000000204047225 */ /* 0x000fe200078e00ff */
[----:B-----5:R-:W-:-:S03]  /*15520*/  @P1 SHF.R.U32.HI R15, RZ, R35, R0 ;  /* 0x00000023ff0f1219 */ /* 0x020fc60000011600 */
[----:B------:R-:W-:Y:S01]  /*15530*/  IMAD.IADD R21, R5, 0x1, R21 ;  /* 0x0000000105157824 */ /* 0x000fe200078e0215 */
[----:B------:R-:W-:Y:S01]  /*15540*/  IADD3 R0, P1, P3, R12, R4, R3 ;  /* 0x000000040c007210 */ /* 0x000fe20007b3e003 */
[----:B------:R-:W-:Y:S01]  /*15550*/  IMAD.IADD R12, R13, 0x1, R7 ;  /* 0x000000010d0c7824 */ /* 0x000fe200078e0207 */
[----:B------:R-:W-:Y:S01]  /*15560*/  IADD3 R6, -R15, RZ, RZ ;  /* 0x000000ff0f067210 */ /* 0x000fe20007ffe1ff */
[----:B------:R-:W-:-:S04]  /*15570*/  IMAD.WIDE.U32 R4, R8, R209, RZ ;  /* 0x000000d108047225 */ /* 0x000fc800078e00ff */
[----:B------:R-:W-:Y:S02]  /*15580*/  IMAD R9, R9, R209, RZ ;  /* 0x000000d109097224 */ /* 0x000fe400078e02ff */
[----:B------:R-:W-:Y:S01]  /*15590*/  IMAD R7, R33, R6, R25 ;  /* 0x0000000621077224 */ /* 0x000fe200078e0219 */
[----:B------:R-:W-:Y:S01]  /*155a0*/  IADD3.X R6, R12, R21, R24, P1, P3 ;  /* 0x000000150c067210 */ /* 0x000fe20000fe6418 */
[----:B------:R-:W-:Y:S01]  /*155b0*/  IMAD.IADD R9, R5, 0x1, R9 ;  /* 0x0000000105097824 */ /* 0x000fe200078e0209 */
[----:B------:R-:W-:Y:S01]  /*155c0*/  IADD3 R4, P0, P1, R15, R0, R4 ;  /* 0x000000000f047210 */ /* 0x000fe2000791e004 */
[----:B-1----:R-:W-:Y:S01]  /*155d0*/  IMAD R0, R11, R7, RZ ;  /* 0x000000070b007224 */ /* 0x002fe200078e02ff */
[----:B------:R-:W-:-:S04]  /*155e0*/  SHF.R.S32.HI R15, RZ, 0x1f, R15 ;  /* 0x0000001fff0f7819 */ /* 0x000fc8000001140f */
[----:B------:R-:W-:Y:S02]  /*155f0*/  IADD3.X R5, R15, R6, R9, P0, P1 ;  /* 0x000000060f057210 */ /* 0x000fe400007e2409 */
[----:B------:R-:W-:Y:S01]  /*15600*/  SHF.R.S32.HI R9, RZ, 0x1f, R7 ;  /* 0x0000001fff097819 */ /* 0x000fe20000011407 */
[----:B------:R-:W-:-:S04]  /*15610*/  IMAD.WIDE.U32 R4, R10, R7, R4 ;  /* 0x000000070a047225 */ /* 0x000fc800078e0004 */
[----:B------:R-:W-:Y:S01]  /*15620*/  IMAD R9, R10, R9, R0 ;  /* 0x000000090a097224 */ /* 0x000fe200078e0200 */
[----:B0-----:R-:W-:-:S03]  /*15630*/  LEA R6, P0, R4, R26, 0x2 ;  /* 0x0000001a04067211 */ /* 0x001fc600078010ff */
[----:B------:R-:W-:Y:S02]  /*15640*/  IMAD.IADD R0, R5, 0x1, R9 ;  /* 0x0000000105007824 */ /* 0x000fe400078e0209 */
[----:B------:R-:W-:-:S03]  /*15650*/  IMAD.MOV.U32 R5, RZ, RZ, -0x800000 ;  /* 0xff800000ff057424 */ /* 0x000fc600078e00ff */
[----:B--2---:R-:W-:-:S05]  /*15660*/  LEA.HI.X R7, R4, R27, R0, 0x2, P0 ;  /* 0x0000001b04077211 */ /* 0x004fca00000f1400 */
[----:B------:R0:W-:Y:S02]  /*15670*/  STG.E desc[UR42][R6.64], R5 ;  /* 0x0000000506007986 */ /* 0x0001e4000c10192a */
.L_x_7143:
[----:B------:R-:W-:Y:S05]  /*15680*/  BSYNC B1 ;  /* 0x0000000000017941 */ /* 0x000fea0003800000 */
.L_x_7142:
[----:B------:R-:W-:Y:S05]  /*15690*/  @P2 BRA `(.L_x_7136) ;  /* 0x0000000400b82947 */ /* 0x000fea0003800000 */
[----:B------:R-:W2:Y:S01]  /*156a0*/  LDC R21, c[0x0][0xbe8] ;  /* 0x0002fa00ff157b82 */ /* 0x000ea20000000800 */
[----:B------:R-:W-:Y:S01]  /*156b0*/  ULDC.64 UR4, c[0x0][0xaa0] ;  /* 0x0002a80000047ab9 */ /* 0x000fe20000000a00 */
[----:B------:R-:W-:Y:S01]  /*156c0*/  ULDC.64 UR6, c[0x0][0xaf0] ;  /* 0x0002bc0000067ab9 */ /* 0x000fe20000000a00 */
[----:B------:R-:W-:Y:S02]  /*156d0*/  IMAD R0, R24, UR4, RZ ;  /* 0x0000000418007c24 */ /* 0x000fe4000f8e02ff */
[----:B0-----:R-:W-:-:S04]  /*156e0*/  IMAD.WIDE.U32 R4, R3, UR4, RZ ;  /* 0x0000000403047c25 */ /* 0x001fc8000f8e00ff */
[----:B------:R-:W-:Y:S01]  /*156f0*/  IMAD R7, R3, UR5, R0 ;  /* 0x0000000503077c24 */ /* 0x000fe2000f8e0200 */
[----:B------:R-:W-:Y:S01]  /*15700*/  ULDC.64 UR4, c[0x0][0xae8] ;  /* 0x0002ba0000047ab9 */ /* 0x000fe20000000a00 */
[----:B------:R-:W-:Y:S02]  /*15710*/  IMAD R3, R203, 0x20, R153 ;  /* 0x00000020cb037824 */ /* 0x000fe400078e0299 */
[----:B------:R-:W-:Y:S02]  /*15720*/  IMAD.IADD R5, R5, 0x1, R7 ;  /* 0x0000000105057824 */ /* 0x000fe400078e0207 */
[----:B------:R-:W-:Y:S02]  /*15730*/  IMAD R6, R208, 0x80, R3 ;  /* 0x00000080d0067824 */ /* 0x000fe400078e0203 */
[----:B------:R-:W-:-:S04]  /*15740*/  IMAD.WIDE.U32 R4, R2, UR4, R4 ;  /* 0x0000000402047c25 */ /* 0x000fc8000f8e0004 */
[----:B------:R-:W-:Y:S02]  /*15750*/  IMAD R3, R217, UR6, RZ ;  /* 0x00000006d9037c24 */ /* 0x000fe4000f8e02ff */
[----:B------:R-:W-:Y:S01]  /*15760*/  IMAD.MOV.U32 R7, RZ, RZ, R6 ;  /* 0x000000ffff077224 */ /* 0x000fe200078e0006 */
[----:B--2---:R-:W-:Y:S01]  /*15770*/  ISETP.NE.AND P0, PT, R21, 0x1, PT ;  /* 0x000000011500780c */ /* 0x004fe20003f05270 */
[----:B------:R-:W-:Y:S01]  /*15780*/  IMAD R5, R2, UR5, R5 ;  /* 0x0000000502057c24 */ /* 0x000fe2000f8e0205 */
[----:B------:R-:W-:-:S11]  /*15790*/  ULDC.64 UR4, c[0x0][0xae0] ;  /* 0x0002b80000047ab9 */ /* 0x000fd60000000a00 */
[----:B------:R-:W0:Y:S08]  /*157a0*/  @P0 LDC R9, c[0x0][0xbec] ;  /* 0x0002fb00ff090b82 */ /* 0x000e300000000800 */
[----:B------:R-:W2:Y:S01]  /*157b0*/  @P0 LDC R11, c[0x0][0xbf0] ;  /* 0x0002fc00ff0b0b82 */ /* 0x000ea20000000800 */
[----:B0-----:R-:W-:-:S04]  /*157c0*/  @P0 IMAD.HI.U32 R0, R6, R9, RZ ;  /* 0x0000000906000227 */ /* 0x001fc800078e00ff */
[C---:B------:R-:W-:Y:S02]  /*157d0*/  IMAD R9, R205.reuse, UR7, R3 ;  /* 0x00000007cd097c24 */ /* 0x040fe4000f8e0203 */
[----:B------:R-:W-:Y:S01]  /*157e0*/  IMAD.WIDE.U32 R2, R205, UR6, R4 ;  /* 0x00000006cd027c25 */ /* 0x000fe2000f8e0004 */
[----:B--2---:R-:W-:-:S03]  /*157f0*/  @P0 SHF.R.U32.HI R7, RZ, R11, R0 ;  /* 0x0000000bff070219 */ /* 0x004fc60000011600 */
[----:B------:R-:W-:Y:S01]  /*15800*/  IMAD.IADD R3, R3, 0x1, R9 ;  /* 0x0000000103037824 */ /* 0x000fe200078e0209 */
[----:B------:R-:W-:Y:S02]  /*15810*/  SHF.R.S32.HI R0, RZ, 0x1f, R7 ;  /* 0x0000001fff007819 */ /* 0x000fe40000011407 */
[C---:B------:R-:W-:Y:S01]  /*15820*/  IADD3 R5, -R7.reuse, RZ, RZ ;  /* 0x000000ff07057210 */ /* 0x040fe20007ffe1ff */
[----:B------:R-:W-:-:S04]  /*15830*/  IMAD.WIDE.U32 R2, R7, UR4, R2 ;  /* 0x0000000407027c25 */ /* 0x000fc8000f8e0002 */
[----:B------:R-:W-:Y:S02]  /*15840*/  IMAD R0, R0, UR4, RZ ;  /* 0x0000000400007c24 */ /* 0x000fe4000f8e02ff */
[----:B------:R-:W-:Y:S02]  /*15850*/  IMAD R5, R21, R5, R6 ;  /* 0x0000000515057224 */ /* 0x000fe400078e0206 */
[----:B------:R-:W-:Y:S01]  /*15860*/  IMAD R9, R7, UR5, R0 ;  /* 0x0000000507097c24 */ /* 0x000fe2000f8e0200 */
[----:B------:R-:W-:Y:S02]  /*15870*/  ULDC.64 UR4, c[0x0][0xad8] ;  /* 0x0002b60000047ab9 */ /* 0x000fe40000000a00 */
[----:B------:R-:W-:Y:S01]  /*15880*/  SHF.R.S32.HI R0, RZ, 0x1f, R5 ;  /* 0x0000001fff007819 */ /* 0x000fe20000011405 */
[----:B------:R-:W-:-:S04]  /*15890*/  IMAD.IADD R3, R3, 0x1, R9 ;  /* 0x0000000103037824 */ /* 0x000fc800078e0209 */
        /* <DEDUP_REMOVED lines=9> */
[----:B------:R-:W-:Y:S06]  /*15930*/  BRA.DIV UR4, `(.L_x_7144) ;  /* 0x0000008e04ec7947 */ /* 0x000fec000b800000 */
[----:B------:R0:W2:Y:S04]  /*15940*/  SHFL.IDX PT, R3, R2, RZ, 0x181f ;  /* 0x00181fff02037589 */ /* 0x0000a800000e0000 */
[----:B------:R0:W4:Y:S02]  /*15950*/  SHFL.IDX PT, R14, R0, RZ, 0x181f ;  /* 0x00181fff000e7589 */ /* 0x00012400000e0000 */
.L_x_7368:
[----:B------:R-:W-:Y:S01]  /*15960*/  IMAD R21, R20, R21, RZ ;  /* 0x0000001514157224 */ /* 0x000fe200078e02ff */
[----:B------:R-:W-:Y:S04]  /*15970*/  BSSY B1, `(.L_x_7145) ;  /* 0x000000c000017945 */ /* 0x000fe80003800000 */
[----:B------:R-:W-:-:S13]  /*15980*/  ISETP.GE.AND P0, PT, R5, R21, PT ;  /* 0x000000150500720c */ /* 0x000fda0003f06270 */
[----:B------:R-:W-:Y:S05]  /*15990*/  @P0 BRA `(.L_x_7146) ;  /* 0x0000000000240947 */ /* 0x000fea0003800000 */
[----:B------:R-:W-:Y:S02]  /*159a0*/  ULDC UR4, c[0x0][0xac8] ;  /* 0x0002b20000047ab9 */ /* 0x000fe40000000800 */
[----:B------:R-:W-:Y:S02]  /*159b0*/  ISETP.GE.AND P2, PT, R16, UR4, PT ;  /* 0x0000000410007c0c */ /* 0x000fe4000bf46270 */
[----:B------:R-:W-:-:S11]  /*159c0*/  ISETP.GE.AND P3, PT, R23, UR4, PT ;  /* 0x0000000417007c0c */ /* 0x000fd6000bf66270 */
[CC--:B----4-:R-:W-:Y:S02]  /*159d0*/  @!P2 LEA R6, P0, R16.reuse, R14.reuse, 0x1 ;  /* 0x0000000e1006a211 */ /* 0x0d0fe400078008ff */
[C---:B------:R-:W-:Y:S02]  /*159e0*/  @!P3 LEA R14, P1, R23.reuse, R14, 0x1 ;  /* 0x0000000e170eb211 */ /* 0x040fe400078208ff */
[-C--:B--2---:R-:W-:Y:S02]  /*159f0*/  @!P2 LEA.HI.X R7, R16, R3.reuse, R17, 0x1, P0 ;  /* 0x000000031007a211 */ /* 0x084fe400000f0c11 */
[----:B------:R-:W-:-:S03]  /*15a00*/  @!P3 LEA.HI.X R15, R23, R3, R22, 0x1, P1 ;  /* 0x00000003170fb211 */ /* 0x000fc600008f0c16 */
[----:B------:R2:W-:Y:S04]  /*15a10*/  @!P2 ST.E.128 desc[UR42][R6.64], RZ ;  /* 0x000000ff0600a985 */ /* 0x0005e8000c101d2a */
[----:B------:R2:W-:Y:S02]  /*15a20*/  @!P3 ST.E.128 desc[UR42][R14.64], RZ ;  /* 0x000000ff0e00b985 */ /* 0x0005e4000c101d2a */
.L_x_7146:
[----:B------:R-:W-:Y:S05]  /*15a30*/  BSYNC B1 ;  /* 0x0000000000017941 */ /* 0x000fea0003800000 */
.L_x_7145:
[----:B------:R-:W-:-:S03]  /*15a40*/  UMOV UR4, 0xffffffff ;  /* 0xffffffff00047882 */ /* 0x000fc60000000000 */
[----:B------:R-:W-:Y:S05]  /*15a50*/  BRA.DIV UR4, `(.L_x_7147) ;  /* 0x0000008e04d87947 */ /* 0x000fea000b800000 */
[----:B--2---:R2:W0:Y:S04]  /*15a60*/  SHFL.IDX PT, R3, R2, 0x1, 0x181f ;  /* 0x00381f0002037f89 */ /* 0x00442800000e0000 */
[----:B----4-:R2:W4:Y:S02]  /*15a70*/  SHFL.IDX PT, R14, R0, 0x1, 0x181f ;  /* 0x00381f00000e7f89 */ /* 0x01052400000e0000 */
.L_x_7372:
[----:B------:R-:W-:Y:S01]  /*15a80*/  VIADD R4, R5, 0x20 ;  /* 0x0000002005047836 */ /* 0x000fe20000000000 */
        /* <DEDUP_REMOVED lines=8> */
[-C--:B0-----:R-:W-:Y:S02]  /*15b10*/  @!P2 LEA.HI.X R7, R16, R3.reuse, R17, 0x1, P0 ;  /* 0x000000031007a211 */ /* 0x081fe400000f0c11 */
[----:B------:R-:W-:-:S03]  /*15b20*/  @!P3 LEA.HI.X R15, R23, R3, R22, 0x1, P1 ;  /* 0x00000003170fb211 */ /* 0x000fc600008f0c16 */
[----:B------:R0:W-:Y:S04]  /*15b30*/  @!P2 ST.E.128 desc[UR42][R6.64], RZ ;  /* 0x000000ff0600a985 */ /* 0x0001e8000c101d2a */
[----:B------:R0:W-:Y:S02]  /*15b40*/  @!P3 ST.E.128 desc[UR42][R14.64], RZ ;  /* 0x000000ff0e00b985 */ /* 0x0001e4000c101d2a */
.L_x_7149:
[----:B------:R-:W-:Y:S05]  /*15b50*/  BSYNC B1 ;  /* 0x0000000000017941 */ /* 0x000fea0003800000 */
.L_x_7148:
[----:B------:R-:W-:-:S03]  /*15b60*/  UMOV UR4, 0xffffffff ;  /* 0xffffffff00047882 */ /* 0x000fc60000000000 */
[----:B------:R-:W-:Y:S05]  /*15b70*/  BRA.DIV UR4, `(.L_x_7150) ;  /* 0x0000008e04d87947 */ /* 0x000fea000b800000 */
[----:B0-----:R0:W0:Y:S04]  /*15b80*/  SHFL.IDX PT, R3, R2, 0x2, 0x181f ;  /* 0x00581f0002037f89 */ /* 0x00102800000e0000 */
[----:B----4-:R4:W0:Y:S02]  /*15b90*/  SHFL.IDX PT, R14, R0, 0x2, 0x181f ;  /* 0x00581f00000e7f89 */ /* 0x01082400000e0000 */
.L_x_7376:
[----:B------:R-:W-:Y:S01]  /*15ba0*/  VIADD R4, R5, 0x40 ;  /* 0x0000004005047836 */ /* 0x000fe20000000000 */
[----:B------:R-:W-:Y:S04]  /*15bb0*/  BSSY B1, `(.L_x_7151) ;  /* 0x000000c000017945 */ /* 0x000fe80003800000 */
[----:B------:R-:W-:-:S13]  /*15bc0*/  ISETP.GE.AND P0, PT, R4, R21, PT ;  /* 0x000000150400720c */ /* 0x000fda0003f06270 */
[----:B------:R-:W-:Y:S05]  /*15bd0*/  @P0 BRA `(.L_x_7152) ;  /* 0x0000000000240947 */ /* 0x000fea0003800000 */
[----:B------:R-:W-:Y:S02]  /*15be0*/  ULDC UR4, c[0x0][0xac8] ;  /* 0x0002b20000047ab9 */ /* 0x000fe40000000800 */
[----:B------:R-:W-:Y:S02]  /*15bf0*/  ISETP.GE.AND P2, PT, R16, UR4, PT ;  /* 0x0000000410007c0c */ /* 0x000fe4000bf46270 */
[----:B------:R-:W-:-:S11]  /*15c00*/  ISETP.GE.AND P3, PT, R23, UR4, PT ;  /* 0x0000000417007c0c */ /* 0x000fd6000bf66270 */
[CC--:B0-----:R-:W-:Y:S02]  /*15c10*/  @!P2 LEA R6, P0, R16.reuse, R14.reuse, 0x1 ;  /* 0x0000000e1006a211 */ /* 0x0c1fe400078008ff */
[C---:B------:R-:W-:Y:S02]  /*15c20*/  @!P3 LEA R14, P1, R23.reuse, R14, 0x1 ;  /* 0x0000000e170eb211 */ /* 0x040fe400078208ff */
[-C--:B------:R-:W-:Y:S02]  /*15c30*/  @!P2 LEA.HI.X R7, R16, R3.reuse, R17, 0x1, P0 ;  /* 0x000000031007a211 */ /* 0x080fe400000f0c11 */
[----:B------:R-:W-:-:S03]  /*15c40*/  @!P3 LEA.HI.X R15, R23, R3, R22, 0x1, P1 ;  /* 0x00000003170fb211 */ /* 0x000fc600008f0c16 */
[----:B------:R0:W-:Y:S04]  /*15c50*/  @!P2 ST.E.128 desc[UR42][R6.64], RZ ;  /* 0x000000ff0600a985 */ /* 0x0001e8000c101d2a */
[----:B------:R0:W-:Y:S02]  /*15c60*/  @!P3 ST.E.128 desc[UR42][R14.64], RZ ;  /* 0x000000ff0e00b985 */ /* 0x0001e4000c101d2a */
.L_x_7152:
[----:B------:R-:W-:Y:S05]  /*15c70*/  BSYNC B1 ;  /* 0x0000000000017941 */ /* 0x000fea0003800000 */
.L_x_7151:
[----:B------:R-:W-:-:S03]  /*15c80*/  UMOV UR4, 0xffffffff ;  /* 0xffffffff00047882 */ /* 0x000fc60000000000 */
[----:B------:R-:W-:Y:S05]  /*15c90*/  BRA.DIV UR4, `(.L_x_7153) ;  /* 0x0000008e04d87947 */ /* 0x000fea000b800000 */
[----:B0-----:R0:W0:Y:S04]  /*15ca0*/  SHFL.IDX PT, R3, R2, 0x3, 0x181f ;  /* 0x00781f0002037f89 */ /* 0x00102800000e0000 */
[----:B------:R0:W0:Y:S02]  /*15cb0*/  SHFL.IDX PT, R14, R0, 0x3, 0x181f ;  /* 0x00781f00000e7f89 */ /* 0x00002400000e0000 */
.L_x_7380:
[----:B0-2-4-:R-:W-:-:S05]  /*15cc0*/  VIADD R0, R5, 0x60 ;  /* 0x0000006005007836 */ /* 0x015fca0000000000 */
[----:B------:R-:W-:-:S13]  /*15cd0*/  ISETP.GE.AND P0, PT, R0, R21, PT ;  /* 0x000000150000720c */ /* 0x000fda0003f06270 */
[----:B------:R-:W-:Y:S05]  /*15ce0*/  @P0 BRA `(.L_x_7136) ;  /* 0x0000000000240947 */ /* 0x000fea0003800000 */
[----:B------:R-:W-:Y:S02]  /*15cf0*/  ULDC UR4, c[0x0][0xac8] ;  /* 0x0002b20000047ab9 */ /* 0x000fe40000000800 */
[----:B------:R-:W-:Y:S02]  /*15d00*/  ISETP.GE.AND P2, PT, R16, UR4, PT ;  /* 0x0000000410007c0c */ /* 0x000fe4000bf46270 */
[----:B------:R-:W-:-:S11]  /*15d10*/  ISETP.GE.AND P3, PT, R23, UR4, PT ;  /* 0x0000000417007c0c */ /* 0x000fd6000bf66270 */
[CC--:B------:R-:W-:Y:S02]  /*15d20*/  @!P2 LEA R4, P0, R16.reuse, R14.reuse, 0x1 ;  /* 0x0000000e1004a211 */ /* 0x0c0fe400078008ff */
[C---:B------:R-:W-:Y:S02]  /*15d30*/  @!P3 LEA R14, P1, R23.reuse, R14, 0x1 ;  /* 0x0000000e170eb211 */ /* 0x040fe400078208ff */
[-C--:B------:R-:W-:Y:S02]  /*15d40*/  @!P2 LEA.HI.X R5, R16, R3.reuse, R17, 0x1, P0 ;  /* 0x000000031005a211 */ /* 0x080fe400000f0c11 */
[----:B------:R-:W-:-:S03]  /*15d50*/  @!P3 LEA.HI.X R15, R23, R3, R22, 0x1, P1 ;  /* 0x00000003170fb211 */ /* 0x000fc600008f0c16 */
[----:B------:R2:W-:Y:S04]  /*15d60*/  @!P2 ST.E.128 desc[UR42][R4.64], RZ ;  /* 0x000000ff0400a985 */ /* 0x0005e8000c101d2a */
[----:B------:R2:W-:Y:S02]  /*15d70*/  @!P3 ST.E.128 desc[UR42][R14.64], RZ ;  /* 0x000000ff0e00b985 */ /* 0x0005e4000c101d2a */
.L_x_7136:
[----:B------:R-:W-:Y:S05]  /*15d80*/  BSYNC B0 ;  /* 0x0000000000007941 */ /* 0x000fea0003800000 */
.L_x_7122:
[----:B------:R-:W-:Y:S02]  /*15d90*/  ULDC UR4, c[0x0][0xc3c] ;  /* 0x00030f0000047ab9 */ /* 0x000fe40000000800 */
[----:B---3--:R-:W-:-:S13]  /*15da0*/  ISETP.GE.AND P0, PT, R31, UR4, PT ;  /* 0x000000041f007c0c */ /* 0x008fda000bf06270 */
[----:B------:R-:W-:Y:S05]  /*15db0*/  @!P0 BRA `(.L_x_7154) ;  /* 0xfffffeb400288947 */ /* 0x000fea000383ffff */
[----:B------:R-:W-:Y:S05]  /*15dc0*/  BRA `(.L_x_6945) ;  /* 0x0000006c00d07947 */ /* 0x000fea0003800000 */
.L_x_6943:
[----:B------:R-:W-:-:S08]  /*15dd0*/  NOP ;  /* 0x0000000000007918 */ /* 0x000fd00000000000 */
[----:B------:R-:W0:-:S00]  /*15de0*/  USETMAXREG.DEALLOC.CTAPOOL 0x28 ;  /* 0x00000028000079c8 */ /* 0x000e0000080e0500 */
        /* <DEDUP_REMOVED lines=16> */
.L_x_7155:
[----:B------:R-:W-:Y:S01]  /*15ef0*/  LOP3.LUT R7, R0, 0x1f, RZ, 0xc0, !PT ;  /* 0x0000001f00077812 */ /* 0x000fe200078ec0ff */
[----:B------:R-:W-:Y:S01]  /*15f00*/  ULDC UR4, c[0x0][0xc3c] ;  /* 0x00030f0000047ab9 */ /* 0x000fe20000000800 */
[----:B------:R-:W-:Y:S01]  /*15f10*/  MOV R9, RZ ;  /* 0x000000ff00097202 */ /* 0x000fe20000000f00 */
        /* <DEDUP_REMOVED lines=40> */
.L_x_7159:
[----:B------:R-:W0:Y:S01]  /*161a0*/  LDC R2, c[0x0][0xc3c] ;  /* 0x00030f00ff027b82 */ /* 0x000e220000000800 */
[----:B------:R-:W-:Y:S01]  /*161b0*/  UIADD3 UR4, UR4, 0x1f, URZ ;  /* 0x0000001f04047890 */ /* 0x000fe2000fffe03f */
[----:B------:R-:W-:Y:S02]  /*161c0*/  ULDC UR7, c[0x0][0xc3c] ;  /* 0x00030f0000077ab9 */ /* 0x000fe40000000800 */
[----:B------:R-:W-:-:S03]  /*161d0*/  IMAD.U32 R19, RZ, RZ, UR7 ;  /* 0x00000007ff137e24 */ /* 0x000fc6000f8e00ff */
[----:B0-----:R-:W-:-:S13]  /*161e0*/  ISETP.LE.AND P6, PT, R2, UR4, PT ;  /* 0x0000000402007c0c */ /* 0x001fda000bfc3270 */
[----:B------:R-:W-:Y:S05]  /*161f0*/  @P6 BRA `(.L_x_7158) ;  /* 0x0000000400ac6947 */ /* 0x000fea0003800000 */
[----:B------:R-:W-:Y:S01]  /*16200*/  IADD3 R9, R7, UR4, RZ ;  /* 0x0000000407097c10 */ /* 0x000fe2000fffe0ff */
        /* <DEDUP_REMOVED lines=30> */
.L_x_7157:
[----:B------:R-:W-:Y:S01]  /*163f0*/  IADD3 R11, -R3, R8, RZ ;  /* 0x00000008030b7210 */ /* 0x000fe20007ffe1ff */
[----:B------:R-:W-:-:S04]  /*16400*/  IMAD.MOV.U32 R16, RZ, RZ, RZ ;  /* 0x000000ffff107224 */ /* 0x000fc800078e00ff */
        /* <DEDUP_REMOVED lines=16> */
.L_x_7160:
        /* <DEDUP_REMOVED lines=11> */
[----:B------:R-:W-:Y:S01]  /*165c0*/  IMAD.MOV.U32 R3, RZ, RZ, R10 ;  /* 0x000000ffff037224 */ /* 0x000fe200078e000a */
[----:B------:R-:W-:Y:S01]  /*165d0*/  MOV R10, R12 ;  /* 0x0000000c000a7202 */ /* 0x000fe20000000f00 */
[----:B------:R-:W-:Y:S02]  /*165e0*/  VIADD R19, R19, UR4 ;  /* 0x0000000413137c36 */ /* 0x000fe40008000000 */
[----:B------:R-:W-:-:S04]  /*165f0*/  IMAD.HI.U32 R2, R2, R3, RZ ;  /* 0x0000000302027227 */ /* 0x000fc800078e00ff */
[----:B------:R-:W-:Y:S01]  /*16600*/  IMAD R3, R2, R10, R3 ;  /* 0x0000000a02037224 */ /* 0x000fe200078e0203 */
[----:B0-----:R-:W0:Y:S04]  /*16610*/  MUFU.RCP R8, R8 ;  /* 0x0000000800087308 */ /* 0x001e280000001000 */
        /* <DEDUP_REMOVED lines=12> */
[----:B------:R-:W-:Y:S02]  /*166e0*/  IMAD.MOV.U32 R8, RZ, RZ, R2 ;  /* 0x000000ffff087224 */ /* 0x000fe400078e0002 */
[----:B-1----:R-:W-:Y:S02]  /*166f0*/  IMAD.MOV R2, RZ, RZ, -R3 ;  /* 0x000000ffff027224 */ /* 0x002fe400078e0a03 */
[----:B------:R-:W-:Y:S01]  /*16700*/  @!P2 IMAD.MOV R8, RZ, RZ, -R8 ;  /* 0x000000ffff08a224 */ /* 0x000fe200078e0a08 */
[----:B------:R-:W-:Y:S01]  /*16710*/  @!P1 LOP3.LUT R8, RZ, R6, RZ, 0x33, !PT ;  /* 0x00000006ff089212 */ /* 0x000fe200078e33ff */
[----:B------:R-:W-:Y:S01]  /*16720*/  IMAD R11, R2, R5, RZ ;  /* 0x00000005020b7224 */ /* 0x000fe200078e02ff */
[----:B------:R-:W-:-:S02]  /*16730*/  MOV R2, RZ ;  /* 0x000000ff00027202 */ /* 0x000fc40000000f00 */
[-C--:B------:R-:W-:Y:S01]  /*16740*/  IABS R4, R8.reuse ;  /* 0x0000000800047213 */ /* 0x080fe20000000000 */
[----:B------:R-:W-:Y:S02]  /*16750*/  IMAD R6, R6, R8, RZ ;  /* 0x0000000806067224 */ /* 0x000fe400078e02ff */
[----:B------:R-:W-:-:S03]  /*16760*/  IMAD.HI.U32 R2, R3, R11, R2 ;  /* 0x0000000b03027227 */ /* 0x000fc600078e0002 */
[----:B------:R-:W-:Y:S01]  /*16770*/  IADD3 R17, R17, -R6, RZ ;  /* 0x8000000611117210 */ /* 0x000fe20007ffe0ff */
        /* <DEDUP_REMOVED lines=19> */
.L_x_7158:
[----:B------:R-:W-:Y:S02]  /*168b0*/  IMAD.MOV.U32 R17, RZ, RZ, RZ ;  /* 0x000000ffff117224 */ /* 0x000fe400078e00ff */
[----:B------:R-:W-:Y:S02]  /*168c0*/  IMAD.U32 R16, RZ, RZ, UR6 ;  /* 0x00000006ff107e24 */ /* 0x000fe4000f8e00ff */
[----:B------:R-:W-:-:S07]  /*168d0*/  IMAD.MOV.U32 R18, RZ, RZ, RZ ;  /* 0x000000ffff127224 */ /* 0x000fce00078e00ff */
.L_x_7161:
[----:B------:R-:W-:-:S13]  /*168e0*/  ISETP.NE.AND P0, PT, R7, RZ, PT ;  /* 0x000000ff0700720c */ /* 0x000fda0003f05270 */
[----:B------:R-:W0:Y:S01]  /*168f0*/  @!P0 S2R R3, SR_CgaCtaId ;  /* 0x0000000000038919 */ /* 0x000e220000008800 */
[----:B------:R-:W-:-:S04]  /*16900*/  @!P0 MOV R2, 0x400 ;  /* 0x0000040000028802 */ /* 0x000fc80000000f00 */
[----:B0-----:R-:W-:-:S05]  /*16910*/  @!P0 LEA R2, R3, R2, 0x18 ;  /* 0x0000000203028211 */ /* 0x001fca00078ec0ff */
[----:B------:R0:W-:Y:S01]  /*16920*/  @!P0 STS.128 [R2+0x288d0], R16 ;  /* 0x0288d01002008388 */ /* 0x0001e20000000c00 */
[----:B------:R-:W-:Y:S06]  /*16930*/  BAR.ARV 0x5, 0x180 ;  /* 0x0146000000007b1d */ /* 0x000fec0000002000 */
.L_x_7156:
[----:B------:R2:W-:Y:S01]  /*16940*/  STL [R1+0x24], RZ ;  /* 0x000024ff01007387 */ /* 0x0005e20000100800 */
[----:B------:R-:W-:Y:S01]  /*16950*/  ULDC UR4, c[0x0][0xc3c] ;  /* 0x00030f0000047ab9 */ /* 0x000fe20000000800 */
[----:B------:R-:W-:Y:S01]  /*16960*/  IMAD.MOV.U32 R28, RZ, RZ, 0x1 ;  /* 0x00000001ff1c7424 */ /* 0x000fe200078e00ff */
[----:B-1----:R-:W-:Y:S01]  /*16970*/  ISETP.GE.AND P0, PT, R19, UR4, PT ;  /* 0x0000000413007c0c */ /* 0x002fe2000bf06270 */
[----:B------:R-:W-:-:S12]  /*16980*/  IMAD.MOV.U32 R25, RZ, RZ, RZ ;  /* 0x000000ffff197224 */ /* 0x000fd800078e00ff */
[----:B--2---:R-:W-:Y:S05]  /*16990*/  @P0 BRA `(.L_x_7162) ;  /* 0x0000006000000947 */ /* 0x004fea0003800000 */
[----:B------:R-:W1:Y:S01]  /*169a0*/  S2UR UR5, SR_CgaCtaId ;  /* 0x00000000000579c3 */ /* 0x000e620000008800 */
[C---:B------:R-:W-:Y:S01]  /*169b0*/  IMAD.SHL.U32 R31, R0.reuse, 0x8, RZ ;  /* 0x00000008001f7824 */ /* 0x040fe200078e00ff */
[----:B0-----:R-:W-:Y:S01]  /*169c0*/  LOP3.LUT R2, R0, 0x7f, RZ, 0xc0, !PT ;  /* 0x0000007f00027812 */ /* 0x001fe200078ec0ff */
[----:B------:R-:W-:Y:S01]  /*169d0*/  UMOV UR4, 0x400 ;  /* 0x0000040000047882 */ /* 0x000fe20000000000 */
[----:B------:R0:W-:Y:S01]  /*169e0*/  STL [R1+0x24], RZ ;  /* 0x000024ff01007387 */ /* 0x0001e20000100800 */
[----:B------:R-:W-:Y:S01]  /*169f0*/  BSSY B8, `(.L_x_7162) ;  /* 0x00005fa000087945 */ /* 0x000fe20003800000 */
[----:B------:R-:W-:Y:S01]  /*16a00*/  LOP3.LUT R3, R31, 0x1f8, RZ, 0xc0, !PT ;  /* 0x000001f81f037812 */ /* 0x000fe200078ec0ff */
[----:B------:R-:W-:Y:S01]  /*16a10*/  IMAD.MOV.U32 R29, RZ, RZ, 0x1 ;  /* 0x00000001ff1d7424 */ /* 0x000fe200078e00ff */
[----:B------:R-:W-:Y:S01]  /*16a20*/  SHF.L.U32 R34, R2, 0x3, RZ ;  /* 0x0000000302227819 */ /* 0x000fe200000006ff */
[----:B------:R-:W-:Y:S01]  /*16a30*/  IMAD.MOV.U32 R27, RZ, RZ, RZ ;  /* 0x000000ffff1b7224 */ /* 0x000fe200078e00ff */
[----:B------:R-:W-:Y:S01]  /*16a40*/  LOP3.LUT R3, R3, 0x38, R0, 0x78, !PT ;  /* 0x0000003803037812 */ /* 0x000fe200078e7800 */
[----:B------:R-:W-:Y:S01]  /*16a50*/  IMAD.MOV.U32 R25, RZ, RZ, RZ ;  /* 0x000000ffff197224 */ /* 0x000fe200078e00ff */
[----:B------:R-:W-:Y:S01]  /*16a60*/  LOP3.LUT R31, R31, 0x38, RZ, 0xc0, !PT ;  /* 0x000000381f1f7812 */ /* 0x000fe200078ec0ff */
[----:B------:R-:W-:Y:S01]  /*16a70*/  IMAD.MOV.U32 R28, RZ, RZ, 0x1 ;  /* 0x00000001ff1c7424 */ /* 0x000fe200078e00ff */
[----:B------:R-:W-:Y:S01]  /*16a80*/  LOP3.LUT R34, R3, 0x200, R34, 0xf8, !PT ;  /* 0x0000020003227812 */ /* 0x000fe200078ef822 */
[----:B------:R-:W-:Y:S01]  /*16a90*/  ULOP3.LUT UR38, UR36, 0x2, URZ, 0xfc, !UPT ;  /* 0x0000000224267892 */ /* 0x000fe2000f8efc3f */
[----:B------:R-:W-:Y:S01]  /*16aa0*/  LOP3.LUT R30, R31, 0x40, RZ, 0xfc, !PT ;  /* 0x000000401f1e7812 */ /* 0x000fe200078efcff */
[----:B------:R-:W-:Y:S01]  /*16ab0*/  ULDC.64 UR40, c[0x0][0x198] ;  /* 0x0000660000287ab9 */ /* 0x000fe20000000a00 */
[----:B------:R-:W-:Y:S01]  /*16ac0*/  ULDC UR37, c[0x0][0xc] ;  /* 0x0000030000257ab9 */ /* 0x000fe20000000800 */
[----:B-1----:R-:W-:-:S06]  /*16ad0*/  ULEA UR4, UR5, UR4, 0x18 ;  /* 0x0000000405047291 */ /* 0x002fcc000f8ec03f */
[----:B------:R-:W-:-:S04]  /*16ae0*/  IMAD.U32 R22, RZ, RZ, UR4 ;  /* 0x00000004ff167e24 */ /* 0x000fc8000f8e00ff */
[----:B------:R-:W-:-:S05]  /*16af0*/  IMAD R0, R34, 0x2, R22 ;  /* 0x0000000222007824 */ /* 0x000fca00078e0216 */
[----:B------:R0:W-:Y:S02]  /*16b00*/  STL [R1+0x8], R0 ;  /* 0x0000080001007387 */ /* 0x0001e40000100800 */
.L_x_7263:
[----:B------:R-:W1:Y:S02]  /*16b10*/  LDC.64 R32, c[0x0][0xc88] ;  /* 0x00032200ff207b82 */ /* 0x000e640000000a00 */
[----:B-1----:R-:W-:-:S06]  /*16b20*/  IMAD.WIDE R32, R19, 0x4, R32 ;  /* 0x0000000413207825 */ /* 0x002fcc00078e0220 */
[----:B0-----:R-:W0:Y:S01]  /*16b30*/  LDG.E R32, desc[UR42][R32.64] ;  /* 0x0000002a20207981 */ /* 0x001e22000c1e1900 */
[----:B------:R-:W-:Y:S05]  /*16b40*/  YIELD ;  /* 0x0000000000007946 */ /* 0x000fea0003800000 */
[----:B------:R-:W-:Y:S01]  /*16b50*/  ULDC.64 UR4, c[0x0][0xa28] ;  /* 0x00028a0000047ab9 */ /* 0x000fe20000000a00 */
[----:B------:R-:W-:Y:S01]  /*16b60*/  IMAD.MOV.U32 R37, RZ, RZ, RZ ;  /* 0x000000ffff257224 */ /* 0x000fe200078e00ff */
[----:B------:R-:W-:Y:S01]  /*16b70*/  ISETP.NE.U32.AND P0, PT, RZ, UR4, PT ;  /* 0x00000004ff007c0c */ /* 0x000fe2000bf05070 */
[----:B------:R-:W-:Y:S01]  /*16b80*/  ULDC.64 UR8, c[0x0][0xa18] ;  /* 0x0002860000087ab9 */ /* 0x000fe20000000a00 */
[----:B------:R-:W-:Y:S01]  /*16b90*/  MOV R6, RZ ;  /* 0x000000ff00067202 */ /* 0x000fe20000000f00 */
[----:B------:R-:W-:Y:S01]  /*16ba0*/  ULDC.64 UR6, c[0x0][0xa10] ;  /* 0x0002840000067ab9 */ /* 0x000fe20000000a00 */
[----:B------:R-:W-:-:S02]  /*16bb0*/  ISETP.NE.AND.EX P0, PT, RZ, UR5, PT, P0 ;  /* 0x00000005ff007c0c */ /* 0x000fc4000bf05300 */
[----:B0-----:R-:W-:-:S11]  /*16bc0*/  SHF.R.S32.HI R0, RZ, 0x1f, R32 ;  /* 0x0000001fff007819 */ /* 0x001fd60000011420 */
        /* <DEDUP_REMOVED lines=8> */
[----:B------:R-:W-:Y:S01]  /*16c50*/  ISETP.NE.U32.AND P1, PT, RZ, UR8, PT ;  /* 0x00000008ff007c0c */ /* 0x000fe2000bf25070 */
[----:B0-----:R-:W-:Y:S01]  /*16c60*/  IMAD.MOV.U32 R0, RZ, RZ, RZ ;  /* 0x000000ffff007224 */ /* 0x001fe200078e00ff */
[----:B------:R-:W-:Y:S02]  /*16c70*/  ISETP.NE.AND.EX P0, PT, RZ, UR5, PT, P0 ;  /* 0x00000005ff007c0c */ /* 0x000fe4000bf05300 */
[----:B------:R-:W-:Y:S02]  /*16c80*/  ISETP.NE.AND.EX P1, PT, RZ, UR9, PT, P1 ;  /* 0x00000009ff007c0c */ /* 0x000fe4000bf25310 */
[----:B------:R-:W-:Y:S02]  /*16c90*/  ISETP.NE.U32.AND P2, PT, RZ, UR6, PT ;  /* 0x00000006ff007c0c */ /* 0x000fe4000bf45070 */
[----:B-1----:R-:W-:-:S02]  /*16ca0*/  IADD3 R2, P3, R23, UR4, RZ ;  /* 0x0000000417027c10 */ /* 0x002fc4000ff7e0ff */
[----:B------:R-:W-:Y:S02]  /*16cb0*/  ISETP.NE.AND.EX P2, PT, RZ, UR7, PT, P2 ;  /* 0x00000007ff007c0c */ /* 0x000fe4000bf45320 */
[----:B------:R-:W-:Y:S02]  /*16cc0*/  IADD3.X R3, R24, UR5, RZ, P3, !PT ;  /* 0x0000000518037c10 */ /* 0x000fe40009ffe4ff */
[----:B------:R-:W-:-:S03]  /*16cd0*/  IADD3 R4, P4, R23, UR6, RZ ;  /* 0x0000000617047c10 */ /* 0x000fc6000ff9e0ff */
[----:B--2---:R-:W2:Y:S01]  /*16ce0*/  @P0 LDG.E R6, desc[UR42][R2.64] ;  /* 0x0000002a02060981 */ /* 0x004ea2000c1e1900 */
[----:B------:R-:W-:Y:S01]  /*16cf0*/  ULDC UR4, c[0x0][0x288] ;  /* 0x0000a20000047ab9 */ /* 0x000fe20000000800 */
[----:B------:R-:W-:Y:S01]  /*16d00*/  IADD3.X R5, R24, UR7, RZ, P4, !PT ;  /* 0x0000000718057c10 */ /* 0x000fe2000a7fe4ff */
[----:B------:R-:W-:Y:S01]  /*16d10*/  IMAD.U32 R8, RZ, RZ, UR4 ;  /* 0x00000004ff087e24 */ /* 0x000fe2000f8e00ff */
[----:B------:R-:W-:-:S03]  /*16d20*/  ULDC.64 UR4, c[0x0][0x418] ;  /* 0x0001060000047ab9 */ /* 0x000fc60000000a00 */
[----:B------:R-:W5:Y:S04]  /*16d30*/  @P2 LDG.E R0, desc[UR42][R4.64] ;  /* 0x0000002a04002981 */ /* 0x000f68000c1e1900 */
[----:B--2---:R0:W-:Y:S02]  /*16d40*/  STL [R1+0xc], R6 ;  /* 0x00000c0601007387 */ /* 0x0041e40000100800 */
[----:B0-----:R-:W-:-:S04]  /*16d50*/  @P1 IADD3 R6, P3, R23, UR8, RZ ;  /* 0x0000000817061c10 */ /* 0x001fc8000ff7e0ff */
[----:B------:R-:W-:-:S05]  /*16d60*/  @P1 IADD3.X R7, R24, UR9, RZ, P3, !PT ;  /* 0x0000000918071c10 */ /* 0x000fca0009ffe4ff */
[----:B------:R0:W2:Y:S01]  /*16d70*/  @P1 LDG.E R8, desc[UR42][R6.64] ;  /* 0x0000002a06081981 */ /* 0x0000a2000c1e1900 */
        /* <DEDUP_REMOVED lines=8> */
[----:B--2---:R0:W-:Y:S02]  /*16e00*/  STL [R1+0x20], R8 ;  /* 0x0000200801007387 */ /* 0x0041e40000100800 */
[----:B0-----:R-:W-:Y:S01]  /*16e10*/  IMAD.U32 R8, RZ, RZ, UR4 ;  /* 0x00000004ff087e24 */ /* 0x001fe2000f8e00ff */
[----:B------:R-:W-:Y:S06]  /*16e20*/  @P1 BRA `(.L_x_7163) ;  /* 0x0000000000141947 */ /* 0x000fec0003800000 */
[----:B------:R-:W-:Y:S05]  /*16e30*/  @!P0 BRA `(.L_x_7163) ;  /* 0x0000000000108947 */ /* 0x000fea0003800000 */
[----:B------:R-:W2:Y:S04]  /*16e40*/  LDG.E R10, desc[UR42][R2.64] ;  /* 0x0000002a020a7981 */ /* 0x000ea8000c1e1900 */
[----:B------:R-:W2:Y:S02]  /*16e50*/  LDG.E R7, desc[UR42][R2.64+0x4] ;  /* 0x0000042a02077981 */ /* 0x000ea4000c1e1900 */
[----:B--2---:R-:W-:-:S05]  /*16e60*/  IMAD.IADD R2, R7, 0x1, -R10 ;  /* 0x0000000107027824 */ /* 0x004fca00078e0a0a */
[----:B------:R0:W-:Y:S02]  /*16e70*/  STL [R1+0x20], R2 ;  /* 0x0000200201007387 */ /* 0x0001e40000100800 */
.L_x_7163:
[----:B------:R-:W-:Y:S01]  /*16e80*/  ULDC.64 UR4, c[0x0][0xa20] ;  /* 0x0002880000047ab9 */ /* 0x000fe20000000a00 */
[C---:B0-----:R-:W-:Y:S01]  /*16e90*/  LOP3.LUT R2, R18.reuse, 0xff000000, RZ, 0xc0, !PT ;  /* 0xff00000012027812 */ /* 0x041fe200078ec0ff */
        /* <DEDUP_REMOVED lines=12> */
.L_x_7164:
        /* <DEDUP_REMOVED lines=9> */
.L_x_7165:
[----:B0-----:R-:W2:Y:S04]  /*16ff0*/  @P2 LDG.E R3, desc[UR42][R4.64] ;  /* 0x0000002a04032981 */ /* 0x001ea8000c1e1900 */
[----:B------:R0:W2:Y:S01]  /*17000*/  @P2 LDG.E R2, desc[UR42][R4.64+0x4] ;  /* 0x0000042a04022981 */ /* 0x0000a2000c1e1900 */
[----:B-----5:R-:W-:Y:S01]  /*17010*/  IADD3 R8, -R37, R8, RZ ;  /* 0x0000000825087210 */ /* 0x020fe20007ffe1ff */
[----:B------:R-:W-:Y:S01]  /*17020*/  BSSY B0, `(.L_x_7166) ;  /* 0x0000029000007945 */ /* 0x000fe20003800000 */
[----:B------:R-:W-:Y:S02]  /*17030*/  LOP3.LUT R36, R7, 0xff, RZ, 0xc0, !PT ;  /* 0x000000ff07247812 */ /* 0x000fe400078ec0ff */
[----:B0-----:R-:W-:Y:S01]  /*17040*/  SHF.R.U32.HI R5, RZ, 0x10, R7 ;  /* 0x00000010ff057819 */ /* 0x001fe20000011607 */
[----:B--2---:R-:W-:-:S04]  /*17050*/  @P2 IMAD.IADD R6, R2, 0x1, -R3 ;  /* 0x0000000102062824 */ /* 0x004fc800078e0a03 */
[----:B------:R-:W-:-:S04]  /*17060*/  IMAD.IADD R35, R8, 0x1, R6 ;  /* 0x0000000108237824 */ /* 0x000fc800078e0206 */
[C---:B------:R-:W-:Y:S01]  /*17070*/  VIADD R2, R35.reuse, 0x7f ;  /* 0x0000007f23027836 */ /* 0x040fe20000000000 */
[----:B------:R-:W-:-:S04]  /*17080*/  ISETP.GE.AND P1, PT, R35, 0x1, PT ;  /* 0x000000012300780c */ /* 0x000fc80003f26270 */
[----:B------:R-:W-:-:S04]  /*17090*/  SHF.R.S32.HI R3, RZ, 0x1f, R2 ;  /* 0x0000001fff037819 */ /* 0x000fc80000011402 */
[----:B------:R-:W-:-:S04]  /*170a0*/  LEA.HI R3, R3, R2, RZ, 0x7 ;  /* 0x0000000203037211 */ /* 0x000fc800078f38ff */
[----:B------:R-:W-:Y:S01]  /*170b0*/  SHF.R.S32.HI R4, RZ, 0x7, R3 ;  /* 0x00000007ff047819 */ /* 0x000fe20000011403 */
        /* <DEDUP_REMOVED lines=23> */
[----:B------:R-:W-:Y:S01]  /*17230*/  @!P3 IMAD.IADD R2, R2, 0x1, -R10 ;  /* 0x000000010202b824 */ /* 0x000fe200078e0a0a */
[----:B------:R-:W-:Y:S02]  /*17240*/  @!P3 IADD3 R11, R11, 0x1, RZ ;  /* 0x000000010b0bb810 */ /* 0x000fe40007ffe0ff */
[----:B------:R-:W-:Y:S02]  /*17250*/  ISETP.NE.AND P3, PT, R7, RZ, PT ;  /* 0x000000ff0700720c */ /* 0x000fe40003f65270 */
[----:B------:R-:W-:-:S13]  /*17260*/  ISETP.GE.U32.AND P0, PT, R2, R10, PT ;  /* 0x0000000a0200720c */ /* 0x000fda0003f06070 */
[----:B------:R-:W-:-:S04]  /*17270*/  @P0 VIADD R11, R11, 0x1 ;  /* 0x000000010b0b0836 */ /* 0x000fc80000000000 */
[----:B------:R-:W-:-:S04]  /*17280*/  IMAD.MOV.U32 R3, RZ, RZ, R11 ;  /* 0x000000ffff037224 */ /* 0x000fc800078e000b */
[----:B------:R-:W-:Y:S01]  /*17290*/  @!P4 IMAD.MOV R3, RZ, RZ, -R3 ;  /* 0x000000ffff03c224 */ /* 0x000fe200078e0a03 */
[----:B------:R-:W-:-:S07]  /*172a0*/  @!P3 LOP3.LUT R3, RZ, R7, RZ, 0x33, !PT ;  /* 0x00000007ff03b212 */ /* 0x000fce00078e33ff */
.L_x_7167:
[----:B------:R-:W-:Y:S05]  /*172b0*/  BSYNC B0 ;  /* 0x0000000000007941 */ /* 0x000fea0003800000 */
.L_x_7166:
[-C--:B------:R-:W-:Y:S01]  /*172c0*/  IMAD R7, R36, R3.reuse, RZ ;  /* 0x0000000324077224 */ /* 0x080fe200078e02ff */
[----:B------:R-:W-:Y:S04]  /*172d0*/  BSSY B0, `(.L_x_7168) ;  /* 0x0000114000007945 */ /* 0x000fe80003800000 */
[C---:B------:R-:W-:Y:S01]  /*172e0*/  VIADDMNMX R3, R7.reuse, R3, R4, PT ;  /* 0x0000000307037246 */ /* 0x040fe20003800104 */
[----:B------:R-:W-:-:S04]  /*172f0*/  IMAD R7, R7, 0x80, -R8 ;  /* 0x0000008007077824 */ /* 0x000fc800078e0a08 */
[----:B------:R-:W-:Y:S01]  /*17300*/  IMAD R3, R3, 0x80, -R8 ;  /* 0x0000008003037824 */ /* 0x000fe200078e0a08 */
[----:B------:R-:W-:-:S04]  /*17310*/  VIMNMX R7, RZ, R7, !PT ;  /* 0x00000007ff077248 */ /* 0x000fc80007fe0100 */
[----:B------:R-:W-:Y:S02]  /*17320*/  VIMNMX R2, R3, R6, PT ;  /* 0x0000000603027248 */ /* 0x000fe40003fe0100 */
[----:B------:R-:W-:Y:S02]  /*17330*/  SHF.R.U32.HI R6, RZ, 0x7, R7 ;  /* 0x00000007ff067819 */ /* 0x000fe40000011607 */
[----:B------:R-:W-:-:S13]  /*17340*/  ISETP.GT.AND P0, PT, R2, R7, PT ;  /* 0x000000070200720c */ /* 0x000fda0003f04270 */
        /* <DEDUP_REMOVED lines=15> */
.L_x_7383:
[----:B-1----:R-:W-:Y:S02]  /*17440*/  ISETP.NE.AND P0, PT, R14, RZ, PT ;  /* 0x000000ff0e00720c */ /* 0x002fe40003f05270 */
[----:B------:R-:W-:-:S11]  /*17450*/  PLOP3.LUT P6, PT, PT, PT, PT, 0x8, 0x0 ;  /* 0x000000000000781c */ /* 0x000fd60003fce170 */
[----:B------:R-:W-:Y:S05]  /*17460*/  @P0 BRA `(.L_x_7171) ;  /* 0x00000000000c0947 */ /* 0x000fea0003800000 */
[----:B------:R-:W-:-:S03]  /*17470*/  UMOV UR4, 0xffffffff ;  /* 0xffffffff00047882 */ /* 0x000fc60000000000 */
[----:B------:R-:W-:Y:S05]  /*17480*/  BRA.DIV UR4, `(.L_x_7172) ;  /* 0x0000007a04587947 */ /* 0x000fea000b800000 */
[----:B------:R-:W-:-:S13]  /*17490*/  ELECT P6, URZ, PT ;  /* 0x00000000003f782f */ /* 0x000fda00038c0000 */
.L_x_7171:
[----:B0-----:R-:W2:Y:S01]  /*174a0*/  LDL R7, [R1+0x24] ;  /* 0x0000240001077983 */ /* 0x001ea20000100800 */
[----:B------:R-:W-:Y:S01]  /*174b0*/  BSSY B1, `(.L_x_7173) ;  /* 0x0000008000017945 */ /* 0x000fe20003800000 */
[----:B--2---:R-:W-:-:S05]  /*174c0*/  VIADD R7, R7, 0x1 ;  /* 0x0000000107077836 */ /* 0x004fca0000000000 */
[----:B------:R-:W-:-:S04]  /*174d0*/  LEA.HI R8, R7, R7, RZ, 0x1 ;  /* 0x0000000707087211 */ /* 0x000fc800078f08ff */
[----:B------:R-:W-:-:S04]  /*174e0*/  LOP3.LUT R8, R8, 0xfffffffe, RZ, 0xc0, !PT ;  /* 0xfffffffe08087812 */ /* 0x000fc800078ec0ff */
[----:B------:R-:W-:-:S04]  /*174f0*/  IADD3 R7, R7, -R8, RZ ;  /* 0x8000000807077210 */ /* 0x000fc80007ffe0ff */
[----:B------:R-:W-:-:S04]  /*17500*/  SHF.L.U32 R7, R7, 0x1f, RZ ;  /* 0x0000001f07077819 */ /* 0x000fc800000006ff */
[----:B------:R-:W0:Y:S02]  /*17510*/  SYNCS.PHASECHK.TRANS64.TRYWAIT P0, [R22+URZ+0x28820], R7 ;  /* 0x02882007160075a7 */ /* 0x000e24000800017f */
[----:B0-----:R-:W-:Y:S05]  /*17520*/  @!P0 BRA `(.L_x_7174) ;  /* 0x0000007800508947 */ /* 0x001fea0003800000 */
.L_x_7386:
[----:B------:R-:W-:Y:S05]  /*17530*/  BSYNC B1 ;  /* 0x0000000000017941 */ /* 0x000fea0003800000 */
.L_x_7173:
        /* <DEDUP_REMOVED lines=10> */
.L_x_7387:
[----:B------:R-:W-:Y:S05]  /*175e0*/  BSYNC B2 ;  /* 0x0000000000027941 */ /* 0x000fea0003800000 */
.L_x_7177:
        /* <DEDUP_REMOVED lines=9> */
.L_x_7180:
[----:B------:R-:W-:Y:S05]  /*17680*/  BSYNC B2 ;  /* 0x0000000000027941 */ /* 0x000fea0003800000 */
.L_x_7179:
[----:B------:R-:W-:Y:S01]  /*17690*/  IMAD.MOV.U32 R20, RZ, RZ, RZ ;  /* 0x000000ffff147224 */ /* 0x000fe200078e00ff */
[----:B------:R-:W-:Y:S01]  /*176a0*/  UIADD3 UR4, UP0, UR40, 0x570, URZ ;  /* 0x0000057028047890 */ /* 0x000fe2000ff1e03f */
[----:B0-----:R-:W-:Y:S01]  /*176b0*/  IMAD R7, R27, 0x8000, R22 ;  /* 0x000080001b077824 */ /* 0x001fe200078e0216 */
[----:B------:R-:W-:Y:S01]  /*176c0*/  PLOP3.LUT P0, PT, PT, PT, PT, 0x80, 0x0 ;  /* 0x000000000000781c */ /* 0x000fe20003f0f070 */
[----:B------:R-:W-:Y:S01]  /*176d0*/  IMAD R8, R3, 0x80, R0 ;  /* 0x0000008003087824 */ /* 0x000fe200078e0200 */
[----:B------:R-:W-:Y:S01]  /*176e0*/  R2UR UR10, R20 ;  /* 0x00000000140a72ca */ /* 0x000fe200000e0000 */
[----:B------:R-:W-:Y:S01]  /*176f0*/  IMAD.SHL.U32 R13, R27, 0x4000, RZ ;  /* 0x000040001b0d7824 */ /* 0x000fe200078e00ff */
[----:B------:R-:W-:Y:S01]  /*17700*/  IADD3 R12, R7, 0x18400, RZ ;  /* 0x00018400070c7810 */ /* 0x000fe20007ffe0ff */
[----:B------:R-:W-:Y:S01]  /*17710*/  VIADD R8, R8, 0xffffff80 ;  /* 0xffffff8008087836 */ /* 0x000fe20000000000 */
[----:B------:R-:W-:Y:S01]  /*17720*/  UIADD3.X UR5, URZ, UR41, URZ, UP0, !UPT ;  /* 0x000000293f057290 */ /* 0x000fe200087fe43f */
[----:B------:R-:W-:Y:S01]  /*17730*/  VIADD R11, R10, 0x28890 ;  /* 0x000288900a0b7836 */ /* 0x000fe20000000000 */
[----:B------:R-:W-:Y:S01]  /*17740*/  UMOV UR6, 0x0 ;  /* 0x0000000000067882 */ /* 0x000fe20000000000 */
[----:B------:R-:W-:-:S09]  /*17750*/  UMOV UR7, 0x12f00000 ;  /* 0x12f0000000077882 */ /* 0x000fd20000000000 */
.L_x_7181:
        /* <DEDUP_REMOVED lines=16> */
.L_x_7182:
        /* <DEDUP_REMOVED lines=13> */
.L_x_7388:
[----:B------:R-:W-:Y:S05]  /*17930*/  BSYNC B2 ;  /* 0x0000000000027941 */ /* 0x000fea0003800000 */
.L_x_7183:
        /* <DEDUP_REMOVED lines=11> */
.L_x_7186:
[----:B------:R-:W-:Y:S05]  /*179f0*/  BSYNC B2 ;  /* 0x0000000000027941 */ /* 0x000fea0003800000 */
.L_x_7185:
        /* <DEDUP_REMOVED lines=9> */
.L_x_7187:
        /* <DEDUP_REMOVED lines=10> */
[----:B------:R-:W-:Y:S02]  /*17b30*/  R2UR UR10, R12 ;  /* 0x000000000c0a72ca */ /* 0x000fe400000e0000 */
[----:B------:R-:W-:Y:S02]  /*17b40*/  R2UR UR6, R14 ;  /* 0x000000000e0672ca */ /* 0x000fe400000e0000 */
[----:B------:R-:W-:Y:S02]  /*17b50*/  R2UR UR7, R15 ;  /* 0x000000000f0772ca */ /* 0x000fe400000e0000 */
[----:B------:R-:W-:Y:S02]  /*17b60*/  PLOP3.LUT P0, PT, PT, PT, PT, 0x80, 0x0 ;  /* 0x000000000000781c */ /* 0x000fe40003f0f070 */
[----:B------:R-:W-:-:S11]  /*17b70*/  IADD3 R13, R13, 0x4400, RZ ;  /* 0x000044000d0d7810 */ /* 0x000fd60007ffe0ff */
.L_x_7188:
        /* <DEDUP_REMOVED lines=10> */
.L_x_7176:
[----:B------:R-:W-:Y:S05]  /*17c20*/  BSYNC B1 ;  /* 0x0000000000017941 */ /* 0x000fea0003800000 */
.L_x_7175:
        /* <DEDUP_REMOVED lines=9> */
.L_x_7203:
        /* <DEDUP_REMOVED lines=11> */
.L_x_7389:
[----:B------:R-:W-:Y:S05]  /*17d70*/  BSYNC B2 ;  /* 0x0000000000027941 */ /* 0x000fea0003800000 */
.L_x_7191:
        /* <DEDUP_REMOVED lines=9> */
.L_x_7194:
[----:B------:R-:W-:Y:S05]  /*17e10*/  BSYNC B2 ;  /* 0x0000000000027941 */ /* 0x000fea0003800000 */
.L_x_7193:
[----:B------:R-:W-:Y:S01]  /*17e20*/  IMAD.MOV.U32 R14, RZ, RZ, RZ ;  /* 0x000000ffff0e7224 */ /* 0x000fe200078e00ff */
[----:B------:R-:W-:Y:S01]  /*17e30*/  UIADD3 UR4, UP0, UR40, 0x570, URZ ;  /* 0x0000057028047890 */ /* 0x000fe2000ff1e03f */
[----:B------:R-:W-:Y:S01]  /*17e40*/  IMAD R8, R27, 0x8000, R22 ;  /* 0x000080001b087824 */ /* 0x000fe200078e0216 */
[----:B------:R-:W-:Y:S01]  /*17e50*/  PLOP3.LUT P2, PT, PT, PT, PT, 0x80, 0x0 ;  /* 0x000000000000781c */ /* 0x000fe20003f4f070 */
[----:B0-----:R-:W-:Y:S01]  /*17e60*/  IMAD R7, R11, 0x80, R0 ;  /* 0x000000800b077824 */ /* 0x001fe200078e0200 */
[----:B------:R-:W-:Y:S01]  /*17e70*/  R2UR UR10, R14 ;  /* 0x000000000e0a72ca */ /* 0x000fe200000e0000 */
[----:B------:R-:W-:Y:S01]  /*17e80*/  VIADD R3, R10, 0x28890 ;  /* 0x000288900a037836 */ /* 0x000fe20000000000 */
[----:B------:R-:W-:Y:S01]  /*17e90*/  IADD3 R12, R8, 0x18400, RZ ;  /* 0x00018400080c7810 */ /* 0x000fe20007ffe0ff */
[----:B------:R-:W-:Y:S01]  /*17ea0*/  UIADD3.X UR5, URZ, UR41, URZ, UP0, !UPT ;  /* 0x000000293f057290 */ /* 0x000fe200087fe43f */
[----:B------:R-:W-:Y:S01]  /*17eb0*/  UMOV UR6, 0x0 ;  /* 0x0000000000067882 */ /* 0x000fe20000000000 */
[----:B------:R-:W-:-:S10]  /*17ec0*/  UMOV UR7, 0x12f00000 ;  /* 0x12f0000000077882 */ /* 0x000fd40000000000 */
.L_x_7195:
        /* <DEDUP_REMOVED lines=16> */
.L_x_7196:
        /* <DEDUP_REMOVED lines=13> */
.L_x_7390:
[----:B------:R-:W-:Y:S05]  /*180a0*/  BSYNC B2 ;  /* 0x0000000000027941 */ /* 0x000fea0003800000 */
.L_x_7197:
        /* <DEDUP_REMOVED lines=11> */
.L_x_7200:
[----:B------:R-:W-:Y:S05]  /*18160*/  BSYNC B2 ;  /* 0x0000000000027941 */ /* 0x000fea0003800000 */
.L_x_7199:
        /* <DEDUP_REMOVED lines=8> */
.L_x_7201:
        /* <DEDUP_REMOVED lines=15> */
.L_x_7202:
        /* <DEDUP_REMOVED lines=10> */
.L_x_7190:
[----:B------:R-:W-:Y:S05]  /*18380*/  BSYNC B1 ;  /* 0x0000000000017941 */ /* 0x000fea0003800000 */
.L_x_7189:
[C---:B------:R-:W-:Y:S01]  /*18390*/  ISETP.GT.AND P3, PT, R11.reuse, R6, PT ;  /* 0x000000060b00720c */ /* 0x040fe20003f64270 */
[----:B------:R-:W-:Y:S01]  /*183a0*/  VIADD R11, R11, 0xffffffff ;  /* 0xffffffff0b0b7836 */ /* 0x000fe20000000000 */
[----:B------:R-:W-:-:S04]  /*183b0*/  IADD3 R27, R27, 0x1, RZ ;  /* 0x000000011b1b7810 */ /* 0x000fc80007ffe0ff */
[----:B------:R-:W-:-:S04]  /*183c0*/  ISETP.NE.AND P2, PT, R27, 0x2, PT ;  /* 0x000000021b00780c */ /* 0x000fc80003f45270 */
[----:B------:R-:W-:Y:S02]  /*183d0*/  SEL R8, RZ, 0x1, P2 ;  /* 0x00000001ff087807 */ /* 0x000fe40001000000 */
[----:B------:R-:W-:Y:S02]  /*183e0*/  SEL R27, R27, RZ, P2 ;  /* 0x000000ff1b1b7207 */ /* 0x000fe40001000000 */
[----:B------:R-:W-:Y:S01]  /*183f0*/  LOP3.LUT R29, R29, R8, RZ, 0x3c, !PT ;  /* 0x000000081d1d7212 */ /* 0x000fe200078e3cff */
[----:B------:R-:W-:Y:S06]  /*18400*/  @P3 BRA `(.L_x_7203) ;  /* 0xfffffff8002c3947 */ /* 0x000fec000383ffff */
.L_x_7169:
[----:B------:R-:W-:Y:S05]  /*18410*/  BSYNC B0 ;  /* 0x0000000000007941 */ /* 0x000fea0003800000 */
.L_x_7168:
[----:B------:R-:W-:Y:S05]  /*18420*/  @!P0 WARPSYNC.ALL ;  /* 0x0000000000008948 */ /* 0x000fea0003800000 */
[----:B------:R-:W-:Y:S01]  /*18430*/  @!P0 BAR.SYNC.DEFER_BLOCKING 0xc, 0x180 ;  /* 0x0306000000008b1d */ /* 0x000fe20000010000 */
[----:B------:R-:W-:-:S05]  /*18440*/  IMAD.MOV.U32 R3, RZ, RZ, RZ ;  /* 0x000000ffff037224 */ /* 0x000fca00078e00ff */
[----:B------:R-:W-:Y:S04]  /*18450*/  BSSY B0, `(.L_x_7204) ;  /* 0x000001d000007945 */ /* 0x000fe80003800000 */
[----:B------:R-:W-:Y:S05]  /*18460*/  @!P1 BRA `(.L_x_7205) ;  /* 0x00000000006c9947 */ /* 0x000fea0003800000 */
[----:B------:R-:W-:Y:S01]  /*18470*/  ISETP.NE.AND P0, PT, R5, RZ, PT ;  /* 0x000000ff0500720c */ /* 0x000fe20003f05270 */
[----:B------:R-:W-:-:S12]  /*18480*/  IMAD.MOV.U32 R2, RZ, RZ, RZ ;  /* 0x000000ffff027224 */ /* 0x000fd800078e00ff */
[----:B------:R-:W1:Y:S02]  /*18490*/  @!P0 LDC R5, c[0x0][0x9f0] ;  /* 0x00027c00ff058b82 */ /* 0x000e640000000800 */
[----:B-1----:R-:W-:-:S04]  /*184a0*/  IABS R0, R5 ;  /* 0x0000000500007213 */ /* 0x002fc80000000000 */
[----:B0-----:R-:W0:Y:S08]  /*184b0*/  I2F.RP R7, R0 ;  /* 0x0000000000077306 */ /* 0x001e300000209400 */
[----:B0-----:R-:W0:Y:S02]  /*184c0*/  MUFU.RCP R7, R7 ;  /* 0x0000000700077308 */ /* 0x001e240000001000 */
[----:B0-----:R-:W-:-:S06]  /*184d0*/  VIADD R8, R7, 0xffffffe ;  /* 0x0ffffffe07087836 */ /* 0x001fcc0000000000 */
[----:B------:R-:W0:Y:S02]  /*184e0*/  F2I.FTZ.U32.TRUNC.NTZ R3, R8 ;  /* 0x0000000800037305 */ /* 0x000e24000021f000 */
[----:B0-----:R-:W-:-:S04]  /*184f0*/  IMAD.MOV R9, RZ, RZ, -R3 ;  /* 0x000000ffff097224 */ /* 0x001fc800078e0a03 */
[----:B------:R-:W-:-:S04]  /*18500*/  IMAD R9, R9, R0, RZ ;  /* 0x0000000009097224 */ /* 0x000fc800078e02ff */
[----:B------:R-:W-:Y:S01]  /*18510*/  IMAD.HI.U32 R3, R3, R9, R2 ;  /* 0x0000000903037227 */ /* 0x000fe200078e0002 */
[----:B------:R-:W-:Y:S02]  /*18520*/  IADD3 R2, R4, -0x1, R5 ;  /* 0xffffffff04027810 */ /* 0x000fe40007ffe005 */
[-C--:B------:R-:W-:Y:S02]  /*18530*/  IABS R9, R5.reuse ;  /* 0x0000000500097213 */ /* 0x080fe40000000000 */
[----:B------:R-:W-:Y:S02]  /*18540*/  IABS R6, R2 ;  /* 0x0000000200067213 */ /* 0x000fe40000000000 */
[----:B------:R-:W-:Y:S01]  /*18550*/  LOP3.LUT R2, R2, R5, RZ, 0x3c, !PT ;  /* 0x0000000502027212 */ /* 0x000fe200078e3cff */
[----:B------:R-:W-:Y:S02]  /*18560*/  IMAD.MOV R7, RZ, RZ, -R9 ;  /* 0x000000ffff077224 */ /* 0x000fe400078e0a09 */
        /* <DEDUP_REMOVED lines=8> */
[----:B------:R-:W-:-:S05]  /*185f0*/  @P0 IADD3 R3, R3, 0x1, RZ ;  /* 0x0000000103030810 */ /* 0x000fca0007ffe0ff */
[----:B------:R-:W-:Y:S01]  /*18600*/  @!P2 IMAD.MOV R3, RZ, RZ, -R3 ;  /* 0x000000ffff03a224 */ /* 0x000fe200078e0a03 */
[----:B------:R-:W-:-:S07]  /*18610*/  @!P1 LOP3.LUT R3, RZ, R5, RZ, 0x33, !PT ;  /* 0x00000005ff039212 */ /* 0x000fce00078e33ff */
.L_x_7205:
[----:B------:R-:W-:Y:S05]  /*18620*/  BSYNC B0 ;  /* 0x0000000000007941 */ /* 0x000fea0003800000 */
.L_x_7204:
[-C--:B------:R-:W-:Y:S01]  /*18630*/  IMAD R36, R36, R3.reuse, RZ ;  /* 0x0000000324247224 */ /* 0x080fe200078e02ff */
[----:B------:R-:W-:Y:S04]  /*18640*/  BSSY B7, `(.L_x_7206) ;  /* 0x0000371000077945 */ /* 0x000fe80003800000 */
[----:B------:R-:W-:-:S04]  /*18650*/  VIADDMNMX R0, R36, R3, R4, PT ;  /* 0x0000000324007246 */ /* 0x000fc80003800104 */
        /* <DEDUP_REMOVED lines=16> */
[----:B0-----:R-:W0:Y:S01]  /*18760*/  POPC R7, R4 ;  /* 0x0000000400077309 */ /* 0x001e220000000000 */
[----:B--2---:R-:W0:Y:S02]  /*18770*/  SHFL.IDX PT, R0, R3, R0, 0x1f ;  /* 0x00001f0003007589 */ /* 0x004e2400000e0000 */
[----:B0-----:R-:W-:Y:S01]  /*18780*/  IADD3 R16, R0, UR37, R7 ;  /* 0x0000002500107c10 */ /* 0x001fe2000fffe007 */
[----:B------:R-:W-:Y:S06]  /*18790*/  BRA `(.L_x_7208) ;  /* 0x00000034006c7947 */ /* 0x000fec0003800000 */
.L_x_7207:
        /* <DEDUP_REMOVED lines=10> */
[----:B------:R-:W1:Y:S01]  /*18840*/  LDC.64 R2, c[0x4][R2] ;  /* 0x0100000002027b82 */ /* 0x000e620000000a00 */
[----:B------:R-:W-:Y:S02]  /*18850*/  IMAD.U32 R5, RZ, RZ, UR7 ;  /* 0x00000007ff057e24 */ /* 0x000fe4000f8e00ff */
[----:B------:R-:W-:Y:S02]  /*18860*/  IMAD.U32 R6, RZ, RZ, UR8 ;  /* 0x00000008ff067e24 */ /* 0x000fe4000f8e00ff */
[----:B0-----:R-:W-:-:S02]  /*18870*/  IMAD.U32 R7, RZ, RZ, UR9 ;  /* 0x00000009ff077e24 */ /* 0x001fc4000f8e00ff */
[----:B------:R-:W-:Y:S02]  /*18880*/  IMAD.U32 R10, RZ, RZ, UR4 ;  /* 0x00000004ff0a7e24 */ /* 0x000fe4000f8e00ff */
[----:B------:R-:W-:Y:S02]  /*18890*/  IMAD.U32 R11, RZ, RZ, UR5 ;  /* 0x00000005ff0b7e24 */ /* 0x000fe4000f8e00ff */
[----:B------:R-:W-:Y:S02]  /*188a0*/  IMAD.MOV.U32 R12, RZ, RZ, 0x1 ;  /* 0x00000001ff0c7424 */ /* 0x000fe400078e00ff */
[----:B------:R-:W-:-:S07]  /*188b0*/  IMAD.MOV.U32 R13, RZ, RZ, RZ ;  /* 0x000000ffff0d7224 */ /* 0x000fce00078e00ff */
[----:B------:R-:W-:-:S07]  /*188c0*/  LEPC R20, `(.L_x_7210) ;  /* 0x000000001014794e */ /* 0x000fce0000000000 */
[----:B-1----:R-:W-:Y:S05]  /*188d0*/  CALL.ABS.NOINC R2 ;  /* 0x0000000002007343 */ /* 0x002fea0003c00000 */
.L_x_7210:
[----:B------:R-:W-:Y:S05]  /*188e0*/  BSYNC B6 ;  /* 0x0000000000067941 */ /* 0x000fea0003800000 */
.L_x_7209:
        /* <DEDUP_REMOVED lines=10> */
[----:B------:R-:W-:Y:S01]  /*18990*/  MOV R11, UR5 ;  /* 0x00000005000b7c02 */ /* 0x000fe20008000f00 */
[----:B------:R-:W-:Y:S02]  /*189a0*/  IMAD.U32 R5, RZ, RZ, UR7 ;  /* 0x00000007ff057e24 */ /* 0x000fe4000f8e00ff */
[----:B------:R-:W-:Y:S02]  /*189b0*/  IMAD.U32 R6, RZ, RZ, UR8 ;  /* 0x00000008ff067e24 */ /* 0x000fe4000f8e00ff */
[----:B0-----:R-:W-:-:S02]  /*189c0*/  IMAD.U32 R7, RZ, RZ, UR9 ;  /* 0x00000009ff077e24 */ /* 0x001fc4000f8e00ff */
[----:B------:R-:W-:Y:S02]  /*189d0*/  IMAD.U32 R10, RZ, RZ, UR4 ;  /* 0x00000004ff0a7e24 */ /* 0x000fe4000f8e00ff */
[----:B------:R-:W-:Y:S02]  /*189e0*/  IMAD.MOV.U32 R8, RZ, RZ, 0x70 ;  /* 0x00000070ff087424 */ /* 0x000fe400078e00ff */
[----:B------:R-:W-:Y:S02]  /*189f0*/  IMAD.MOV.U32 R12, RZ, RZ, 0x1 ;  /* 0x00000001ff0c7424 */ /* 0x000fe400078e00ff */
[----:B-1----:R-:W-:-:S07]  /*18a00*/  IMAD.MOV.U32 R13, RZ, RZ, RZ ;  /* 0x000000ffff0d7224 */ /* 0x002fce00078e00ff */
[----:B------:R-:W-:-:S07]  /*18a10*/  LEPC R20, `(.L_x_7213) ;  /* 0x000000001014794e */ /* 0x000fce0000000000 */
[----:B--2---:R-:W-:Y:S05]  /*18a20*/  CALL.ABS.NOINC R2 ;  /* 0x0000000002007343 */ /* 0x004fea0003c00000 */
.L_x_7213:
        /* <DEDUP_REMOVED lines=15> */
.L_x_7212:
[----:B------:R-:W-:Y:S05]  /*18b20*/  BSYNC B6 ;  /* 0x0000000000067941 */ /* 0x000fea0003800000 */
.L_x_7211:
[----:B------:R-:W2:Y:S01]  /*18b30*/  LDL R26, [R1+0x1c] ;  /* 0x00001c00011a7983 */ /* 0x000ea20000100800 */
[----:B------:R-:W-:Y:S01]  /*18b40*/  ULDC.64 UR4, c[0x0][0x9f8] ;  /* 0x00027e0000047ab9 */ /* 0x000fe20000000a00 */
[----:B------:R-:W1:Y:S01]  /*18b50*/  LDC R0, c[0x0][0x430] ;  /* 0x00010c00ff007b82 */ /* 0x000e620000000800 */
[----:B------:R-:W-:Y:S01]  /*18b60*/  ISETP.NE.U32.AND P0, PT, RZ, UR4, PT ;  /* 0x00000004ff007c0c */ /* 0x000fe2000bf05070 */
[----:B------:R-:W3:Y:S03]  /*18b70*/  LDL.LU R20, [R1] ;  /* 0x0000000001147983 */ /* 0x000ee60000300800 */
[----:B------:R-:W-:-:S13]  /*18b80*/  ISETP.NE.AND.EX P0, PT, RZ, UR5, PT, P0 ;  /* 0x00000005ff007c0c */ /* 0x000fda000bf05300 */
[----:B------:R-:W-:Y:S01]  /*18b90*/  @P0 IADD3 R2, P1, R23, UR4, RZ ;  /* 0x0000000417020c10 */ /* 0x000fe2000ff3e0ff */
[----:B------:R-:W4:Y:S01]  /*18ba0*/  S2R R4, SR_TID.X ;  /* 0x0000000000047919 */ /* 0x000f220000002100 */
[----:B------:R-:W-:Y:S02]  /*18bb0*/  ULDC UR4, c[0x0][0x2f4] ;  /* 0x0000bd0000047ab9 */ /* 0x000fe40000000800 */
[----:B------:R-:W-:-:S05]  /*18bc0*/  @P0 IADD3.X R3, R24, UR5, RZ, P1, !PT ;  /* 0x0000000518030c10 */ /* 0x000fca0008ffe4ff */
[----:B------:R0:W3:Y:S01]  /*18bd0*/  @P0 LDG.E R33, desc[UR42][R2.64] ;  /* 0x0000002a02210981 */ /* 0x0000e2000c1e1900 */
[----:B-1----:R-:W-:Y:S01]  /*18be0*/  ISETP.NE.AND P1, PT, R0, 0x1, PT ;  /* 0x000000010000780c */ /* 0x002fe20003f25270 */
[----:B------:R-:W1:-:S12]  /*18bf0*/  S2R R21, SR_TID.X ;  /* 0x0000000000157919 */ /* 0x000e580000002100 */
[----:B------:R-:W0:Y:S08]  /*18c00*/  @P1 LDC R10, c[0x0][0x434] ;  /* 0x00010d00ff0a1b82 */ /* 0x000e300000000800 */
[----:B------:R-:W0:Y:S01]  /*18c10*/  @P1 LDC R6, c[0x0][0x438] ;  /* 0x00010e00ff061b82 */ /* 0x000e220000000800 */
[----:B----4-:R-:W-:-:S05]  /*18c20*/  IMAD.SHL.U32 R4, R4, 0x10, RZ ;  /* 0x0000001004047824 */ /* 0x010fca00078e00ff */
[----:B------:R-:W-:Y:S02]  /*18c30*/  LOP3.LUT R4, R4, 0x70, RZ, 0xc0, !PT ;  /* 0x0000007004047812 */ /* 0x000fe400078ec0ff */
[----:B-1----:R-:W-:-:S04]  /*18c40*/  LOP3.LUT R21, R21, 0x7f, RZ, 0xc0, !PT ;  /* 0x0000007f15157812 */ /* 0x002fc800078ec0ff */
[----:B------:R-:W-:Y:S01]  /*18c50*/  SHF.R.U32.HI R21, RZ, 0x3, R21 ;  /* 0x00000003ff157819 */ /* 0x000fe20000011615 */
        /* <DEDUP_REMOVED lines=8> */
[----:B------:R-:W-:-:S03]  /*18ce0*/  @P1 SHF.R.U32.HI R4, RZ, R6, R7 ;  /* 0x00000006ff041219 */ /* 0x000fc60000011607 */
[----:B------:R-:W0:Y:S01]  /*18cf0*/  @!P0 LDC.64 R2, c[0x0][0x428] ;  /* 0x00010a00ff028b82 */ /* 0x000e220000000a00 */
[----:B------:R-:W-:Y:S02]  /*18d00*/  IADD3 R6, -R4, RZ, RZ ;  /* 0x000000ff04067210 */ /* 0x000fe40007ffe1ff */
[----:B---3--:R-:W-:-:S03]  /*18d10*/  SHF.R.S32.HI R9, RZ, 0x1f, R33 ;  /* 0x0000001fff097819 */ /* 0x008fc60000011421 */
[----:B------:R-:W-:Y:S01]  /*18d20*/  IMAD R0, R0, R6, R5 ;  /* 0x0000000600007224 */ /* 0x000fe200078e0205 */
[--C-:B------:R-:W-:Y:S01]  /*18d30*/  @!P0 SHF.R.S32.HI R5, RZ, 0x1f, R4.reuse ;  /* 0x0000001fff058819 */ /* 0x100fe20000011404 */
[----:B------:R-:W-:Y:S01]  /*18d40*/  IMAD.U32 R7, RZ, RZ, UR38 ;  /* 0x00000026ff077e24 */ /* 0x000fe2000f8e00ff */
[----:B------:R-:W-:Y:S01]  /*18d50*/  LOP3.LUT R20, R20, 0xfffffffb, RZ, 0xc0, !PT ;  /* 0xfffffffb14147812 */ /* 0x000fe200078ec0ff */
[----:B------:R1:W-:Y:S01]  /*18d60*/  STL [R1+0x4], R9 ;  /* 0x0000040901007387 */ /* 0x0003e20000100800 */
        /* <DEDUP_REMOVED lines=16> */
[----:B------:R-:W-:-:S05]  /*18e70*/  @P0 LOP3.LUT R20, R20, 0x1, RZ, 0xfc, !PT ;  /* 0x0000000114140812 */ /* 0x000fca00078efcff */
[----:B------:R1:W-:Y:S01]  /*18e80*/  STL [R1], R20 ;  /* 0x0000001401007387 */ /* 0x0003e20000100800 */
[----:B------:R-:W-:Y:S05]  /*18e90*/  BRA.DIV UR5, `(.L_x_7214) ;  /* 0x0000006205587947 */ /* 0x000fea000b800000 */
.L_x_7393:
[----:B------:R-:W-:Y:S05]  /*18ea0*/  @!P2 BRA `(.L_x_7215) ;  /* 0x000000000004a947 */ /* 0x000fea0003800000 */
[----:B------:R-:W-:Y:S01]  /*18eb0*/  BPT.TRAP 0x1 ;  /* 0x000000040000795c */ /* 0x000fe20000300000 */
.L_x_7215:
[----:B------:R-:W-:Y:S01]  /*18ec0*/  SHF.R.S32.HI R5, RZ, 0x1f, R0 ;  /* 0x0000001fff057819 */ /* 0x000fe20000011400 */
[----:B------:R-:W-:Y:S01]  /*18ed0*/  ULDC.64 UR4, c[0x0][0x328] ;  /* 0x0000ca0000047ab9 */ /* 0x000fe20000000a00 */
[----:B------:R-:W-:Y:S01]  /*18ee0*/  ULDC.64 UR6, c[0x0][0x318] ;  /* 0x0000c60000067ab9 */ /* 0x000fe20000000a00 */
[----:B------:R-:W-:Y:S02]  /*18ef0*/  BSSY B0, `(.L_x_7216) ;  /* 0x0000014000007945 */ /* 0x000fe40003800000 */
[----:B-1----:R-:W-:-:S04]  /*18f00*/  IMAD R3, R5, UR4, RZ ;  /* 0x0000000405037c24 */ /* 0x002fc8000f8e02ff */
        /* <DEDUP_REMOVED lines=18> */
.L_x_7394:
[----:B------:R-:W-:Y:S05]  /*19030*/  BSYNC B0 ;  /* 0x0000000000007941 */ /* 0x000fea0003800000 */
.L_x_7216:
[----:B------:R-:W2:Y:S01]  /*19040*/  LDL R3, [R1] ;  /* 0x0000000001037983 */ /* 0x000ea20000100800 */
[----:B------:R-:W-:Y:S01]  /*19050*/  ULDC.64 UR4, c[0x0][0x300] ;  /* 0x0000c00000047ab9 */ /* 0x000fe20000000a00 */
[----:B------:R-:W-:Y:S01]  /*19060*/  ULDC.64 UR6, c[0x0][0x2e8] ;  /* 0x0000ba0000067ab9 */ /* 0x000fe20000000a00 */
[----:B------:R-:W-:Y:S01]  /*19070*/  IMAD R5, R5, UR4, RZ ;  /* 0x0000000405057c24 */ /* 0x000fe2000f8e02ff */
[----:B------:R-:W1:Y:S03]  /*19080*/  S2R R9, SR_TID.X ;  /* 0x0000000000097919 */ /* 0x000e660000002100 */
[----:B------:R-:W-:Y:S01]  /*19090*/  IMAD R5, R0, UR5, R5 ;  /* 0x0000000500057c24 */ /* 0x000fe2000f8e0205 */
[----:B-1----:R-:W-:-:S04]  /*190a0*/  LOP3.LUT R9, R9, 0x7f, RZ, 0xc0, !PT ;  /* 0x0000007f09097812 */ /* 0x002fc800078ec0ff */
[----:B------:R-:W-:Y:S02]  /*190b0*/  SHF.R.U32.HI R9, RZ, 0x3, R9 ;  /* 0x00000003ff097819 */ /* 0x000fe40000011609 */
[C---:B--2---:R-:W-:Y:S02]  /*190c0*/  LOP3.LUT P3, RZ, R3.reuse, 0x2, RZ, 0xc0, !PT ;  /* 0x0000000203ff7812 */ /* 0x044fe4000786c0ff */
[----:B------:R-:W-:Y:S01]  /*190d0*/  LOP3.LUT P2, RZ, R3, 0x1, RZ, 0xc0, !PT ;  /* 0x0000000103ff7812 */ /* 0x000fe2000784c0ff */
[----:B0-----:R-:W-:Y:S01]  /*190e0*/  IMAD.WIDE.U32 R2, R0, UR4, RZ ;  /* 0x0000000400027c25 */ /* 0x001fe2000f8e00ff */
[----:B------:R-:W-:-:S03]  /*190f0*/  ULDC.64 UR4, c[0x0][0x310] ;  /* 0x0000c40000047ab9 */ /* 0x000fc60000000a00 */
[----:B------:R-:W-:Y:S01]  /*19100*/  IMAD.IADD R3, R3, 0x1, R5 ;  /* 0x0000000103037824 */ /* 0x000fe200078e0205 */
[----:B------:R-:W-:Y:S01]  /*19110*/  LEA R5, R25, R34, 0xe ;  /* 0x0000002219057211 */ /* 0x000fe200078e70ff */
[----:B------:R-:W-:Y:S02]  /*19120*/  IMAD R6, R6, UR4, RZ ;  /* 0x0000000406067c24 */ /* 0x000fe4000f8e02ff */
[----:B------:R-:W-:-:S04]  /*19130*/  IMAD.WIDE.U32 R2, R4, UR4, R2 ;  /* 0x0000000404027c25 */ /* 0x000fc8000f8e0002 */
[----:B------:R-:W-:Y:S01]  /*19140*/  IMAD R6, R4, UR5, R6 ;  /* 0x0000000504067c24 */ /* 0x000fe2000f8e0206 */
[----:B------:R-:W-:-:S03]  /*19150*/  ULDC.64 UR4, c[0x0][0x308] ;  /* 0x0000c20000047ab9 */ /* 0x000fc60000000a00 */
[----:B------:R-:W-:Y:S01]  /*19160*/  IMAD.IADD R3, R3, 0x1, R6 ;  /* 0x0000000103037824 */ /* 0x000fe200078e0206 */
[----:B------:R-:W-:Y:S01]  /*19170*/  IADD3 R6, -R9, R35, -R8 ;  /* 0x0000002309067210 */ /* 0x000fe20007ffe908 */
[----:B------:R-:W-:Y:S01]  /*19180*/  IMAD.WIDE.U32 R2, R18, UR4, R2 ;  /* 0x0000000412027c25 */ /* 0x000fe2000f8e0002 */
[----:B------:R-:W-:-:S03]  /*19190*/  UMOV UR4, 0xffffffff ;  /* 0xffffffff00047882 */ /* 0x000fc60000000000 */
[----:B------:R-:W-:Y:S01]  /*191a0*/  IMAD R0, R18, UR5, R3 ;  /* 0x0000000512007c24 */ /* 0x000fe2000f8e0203 */
[----:B------:R-:W-:-:S04]  /*191b0*/  LEA R4, P0, R2, UR6, 0x1 ;  /* 0x0000000602047c11 */ /* 0x000fc8000f8008ff */
[----:B------:R-:W-:Y:S02]  /*191c0*/  LEA.HI.X R0, R2, UR7, R0, 0x1, P0 ;  /* 0x0000000702007c11 */ /* 0x000fe400080f0c00 */
[----:B------:R-:W-:Y:S01]  /*191d0*/  ISETP.GE.AND P0, PT, R6, 0x1, PT ;  /* 0x000000010600780c */ /* 0x000fe20003f06270 */
[----:B------:R-:W-:-:S12]  /*191e0*/  BRA.DIV UR4, `(.L_x_7218) ;  /* 0x0000005e04cc7947 */ /* 0x000fd8000b800000 */
[----:B------:R-:W0:Y:S01]  /*191f0*/  SHFL.IDX PT, R3, R4, RZ, 0x181f ;  /* 0x00181fff04037589 */ /* 0x000e2200000e0000 */
[----:B------:R-:W-:-:S03]  /*19200*/  @P0 IMAD R8, R5, 0x2, R22 ;  /* 0x0000000205080824 */ /* 0x000fc600078e0216 */
[----:B------:R-:W1:Y:S01]  /*19210*/  SHFL.IDX PT, R2, R0, RZ, 0x181f ;  /* 0x00181fff00027589 */ /* 0x000e6200000e0000 */
[----:B0-----:R-:W-:-:S05]  /*19220*/  @P0 LEA R3, P1, R31, R3, 0x1 ;  /* 0x000000031f030211 */ /* 0x001fca00078208ff */
[----:B-1----:R-:W-:-:S05]  /*19230*/  @P0 IMAD.X R2, RZ, RZ, R2, P1 ;  /* 0x000000ffff020224 */ /* 0x002fca00008e0602 */
[----:B------:R-:W-:-:S04]  /*19240*/  @P0 LOP3.LUT R3, R3, R2, RZ, 0x3c, !PT ;  /* 0x0000000203030212 */ /* 0x000fc800078e3cff */
[----:B------:R-:W-:-:S04]  /*19250*/  @P0 LOP3.LUT R2, R3, R2, RZ, 0x3c, !PT ;  /* 0x0000000203020212 */ /* 0x000fc800078e3cff */
[----:B------:R-:W-:-:S05]  /*19260*/  @P0 LOP3.LUT R3, R3, R2, RZ, 0x3c, !PT ;  /* 0x0000000203030212 */ /* 0x000fca00078e3cff */
[----:B------:R-:W-:Y:S01]  /*19270*/  @!PT LDS RZ, [RZ] ;  /* 0x00000000fffff984 */ /* 0x000fe20000000800 */
        /* <DEDUP_REMOVED lines=39> */
[----:B0-----:R-:W-:-:S04]  /*194f0*/  @P0 LEA R3, P1, R31, R3, 0x1 ;  /* 0x000000031f030211 */ /* 0x001fc800078208ff */
[----:B-1----:R-:W-:-:S04]  /*19500*/  @P0 IADD3.X R2, RZ, R2, RZ, P1, !PT ;  /* 0x00000002ff020210 */ /* 0x002fc80000ffe4ff */
        /* <DEDUP_REMOVED lines=27> */
[----:B------:R0:W-:Y:S04]  /*196c0*/  @P0 LDGSTS.E.BYPASS.LTC128B.128 [R8+0x1f400], desc[UR42][R2.64+0x80], !P2 ;  /* 0x1f40008002080fae */ /* 0x0001e8000d101d6a */
[----:B0-2---:R0:W1:Y:S02]  /*196d0*/  SHFL.IDX PT, R2, R4, 0x7, 0x181f ;  /* 0x00f81f0004027f89 */ /* 0x00506400000e0000 */
.L_x_7412:
        /* <DEDUP_REMOVED lines=11> */
.L_x_7219:
        /* <DEDUP_REMOVED lines=11> */
.L_x_7220:
[----:B-1----:R1:W5:Y:S01]  /*19840*/  LDL.LU R3, [R1+0xc] ;  /* 0x00000c0001037983 */ /* 0x0023620000300800 */
[----:B------:R1:W-:Y:S03]  /*19850*/  SYNCS.ARRIVE.TRANS64.A1T0 RZ, [R7+URZ+0x28830], RZ ;  /* 0x028830ff07ff79a7 */ /* 0x0003e6000810003f */
[----:B0-----:R1:W5:Y:S02]  /*19860*/  LDL.LU R4, [R1+0x18] ;  /* 0x0000180001047983 */ /* 0x0013640000300800 */
[----:B------:R-:W-:Y:S05]  /*19870*/  WARPSYNC.ALL ;  /* 0x0000000000007948 */ /* 0x000fea0003800000 */
[----:B------:R-:W-:Y:S01]  /*19880*/  ULDC.64 UR4, c[0x0][0x298] ;  /* 0x0000a60000047ab9 */ /* 0x000fe20000000a00 */
[----:B------:R-:W-:Y:S01]  /*19890*/  ULDC.64 UR6, c[0x0][0xa00] ;  /* 0x0002800000067ab9 */ /* 0x000fe20000000a00 */
[----:B------:R-:W-:Y:S01]  /*198a0*/  IADD3 R2, R22, 0x10400, RZ ;  /* 0x0001040016027810 */ /* 0x000fe20007ffe0ff */
[----:B------:R-:W-:Y:S01]  /*198b0*/  BSSY B6, `(.L_x_7221) ;  /* 0x0000020000067945 */ /* 0x000fe20003800000 */
[----:B------:R-:W-:Y:S01]  /*198c0*/  BAR.SYNC.DEFER_BLOCKING 0x8, 0x180 ;  /* 0x0206000000007b1d */ /* 0x000fe20000010000 */
[----:B------:R-:W-:-:S02]  /*198d0*/  ISETP.NE.U32.AND P0, PT, RZ, UR6, PT ;  /* 0x00000006ff007c0c */ /* 0x000fc4000bf05070 */
[----:B------:R-:W-:Y:S02]  /*198e0*/  LOP3.LUT P1, RZ, R2, 0x3ff, RZ, 0xc0, !PT ;  /* 0x000003ff02ff7812 */ /* 0x000fe4000782c0ff */
[----:B------:R-:W-:-:S04]  /*198f0*/  ISETP.NE.AND.EX P0, PT, RZ, UR7, PT, P0 ;  /* 0x00000007ff007c0c */ /* 0x000fc8000bf05300 */
        /* <DEDUP_REMOVED lines=20> */
[----:B-1----:R-:W-:-:S02]  /*19a40*/  IMAD.U32 R7, RZ, RZ, UR7 ;  /* 0x00000007ff077e24 */ /* 0x002fc4000f8e00ff */
[----:B------:R-:W-:Y:S02]  /*19a50*/  IMAD.U32 R10, RZ, RZ, UR8 ;  /* 0x00000008ff0a7e24 */ /* 0x000fe4000f8e00ff */
[----:B------:R-:W-:Y:S02]  /*19a60*/  IMAD.U32 R11, RZ, RZ, UR9 ;  /* 0x00000009ff0b7e24 */ /* 0x000fe4000f8e00ff */
[----:B------:R-:W-:Y:S02]  /*19a70*/  IMAD.MOV.U32 R8, RZ, RZ, 0x70 ;  /* 0x00000070ff087424 */ /* 0x000fe400078e00ff */
[----:B------:R-:W-:-:S07]  /*19a80*/  IMAD.MOV.U32 R13, RZ, RZ, RZ ;  /* 0x000000ffff0d7224 */ /* 0x000fce00078e00ff */
[----:B------:R-:W-:-:S07]  /*19a90*/  LEPC R20, `(.L_x_7222) ;  /* 0x000000001014794e */ /* 0x000fce0000000000 */
[----:B0-----:R-:W-:Y:S05]  /*19aa0*/  CALL.ABS.NOINC R2 ;  /* 0x0000000002007343 */ /* 0x001fea0003c00000 */
.L_x_7222:
[----:B------:R-:W-:Y:S05]  /*19ab0*/  BSYNC B6 ;  /* 0x0000000000067941 */ /* 0x000fea0003800000 */
.L_x_7221:
[----:B------:R-:W2:Y:S01]  /*19ac0*/  LDL.LU R20, [R1+0x18] ;  /* 0x0000180001147983 */ /* 0x000ea20000300800 */
[----:B------:R-:W-:Y:S01]  /*19ad0*/  ULDC.64 UR4, c[0x0][0x2d8] ;  /* 0x0000b60000047ab9 */ /* 0x000fe20000000a00 */
[----:B-1----:R-:W1:Y:S01]  /*19ae0*/  LDC R7, c[0x0][0x448] ;  /* 0x00011200ff077b82 */ /* 0x002e620000000800 */
[----:B------:R-:W3:Y:S01]  /*19af0*/  S2R R6, SR_TID.X ;  /* 0x0000000000067919 */ /* 0x000ee20000002100 */
[----:B0-----:R-:W-:Y:S01]  /*19b00*/  IMAD.SHL.U32 R4, R17, 0x80, RZ ;  /* 0x0000008011047824 */ /* 0x001fe200078e00ff */
[----:B------:R-:W-:Y:S01]  /*19b10*/  ULDC.64 UR6, c[0x0][0x280] ;  /* 0x0000a00000067ab9 */ /* 0x000fe20000000a00 */
[----:B------:R-:W4:Y:S04]  /*19b20*/  LDL.LU R21, [R1+0xc] ;  /* 0x00000c0001157983 */ /* 0x000f280000300800 */
[----:B------:R-:W4:Y:S04]  /*19b30*/  LDL.LU.64 R2, [R1+0x10] ;  /* 0x0000100001027983 */ /* 0x000f280000300a00 */
[----:B------:R0:W5:Y:S01]  /*19b40*/  LDL R9, [R1+0x8] ;  /* 0x0000080001097983 */ /* 0x0001620000100800 */
[----:B-1----:R-:W-:Y:S01]  /*19b50*/  ISETP.NE.AND P0, PT, R7, 0x1, PT ;  /* 0x000000010700780c */ /* 0x002fe20003f05270 */
[----:B----4-:R-:W-:-:S02]  /*19b60*/  IMAD.MOV.U32 R3, RZ, RZ, R21 ;  /* 0x000000ffff037224 */ /* 0x010fc400078e0015 */
[----:B------:R-:W-:-:S04]  /*19b70*/  IMAD.WIDE.U32 R2, R18, UR4, R2 ;  /* 0x0000000412027c25 */ /* 0x000fc8000f8e0002 */
[----:B------:R-:W-:Y:S01]  /*19b80*/  IMAD R3, R18, UR5, R3 ;  /* 0x0000000512037c24 */ /* 0x000fe2000f8e0203 */
[----:B------:R-:W-:Y:S02]  /*19b90*/  ULDC.64 UR4, c[0x0][0x2e0] ;  /* 0x0000b80000047ab9 */ /* 0x000fe40000000a00 */
[----:B--2---:R-:W-:Y:S02]  /*19ba0*/  IMAD R5, R20, UR4, RZ ;  /* 0x0000000414057c24 */ /* 0x004fe4000f8e02ff */
[----:B------:R-:W1:Y:S01]  /*19bb0*/  S2R R20, SR_TID.X ;  /* 0x0000000000147919 */ /* 0x000e620000002100 */
[----:B------:R-:W-:-:S04]  /*19bc0*/  IMAD.WIDE.U32 R2, R32, UR4, R2 ;  /* 0x0000000420027c25 */ /* 0x000fc8000f8e0002 */
[----:B------:R-:W-:Y:S01]  /*19bd0*/  IMAD R0, R32, UR5, R5 ;  /* 0x0000000520007c24 */ /* 0x000fe2000f8e0205 */
[----:B------:R-:W-:Y:S01]  /*19be0*/  ULDC.64 UR4, c[0x0][0x2d0] ;  /* 0x0000b40000047ab9 */ /* 0x000fe20000000a00 */
[----:B------:R-:W2:Y:S02]  /*19bf0*/  @P0 LDC R5, c[0x0][0x44c] ;  /* 0x00011300ff050b82 */ /* 0x000ea40000000800 */
[----:B------:R-:W-:-:S06]  /*19c00*/  IMAD.IADD R3, R3, 0x1, R0 ;  /* 0x0000000103037824 */ /* 0x000fcc00078e0200 */
[----:B------:R-:W4:Y:S01]  /*19c10*/  @P0 LDC R0, c[0x0][0x450] ;  /* 0x00011400ff000b82 */ /* 0x000f220000000800 */
[----:B-1----:R-:W-:-:S04]  /*19c20*/  LOP3.LUT R20, R20, 0x7f, RZ, 0xc0, !PT ;  /* 0x0000007f14147812 */ /* 0x002fc800078ec0ff */
[----:B------:R-:W-:Y:S02]  /*19c30*/  SHF.R.U32.HI R10, RZ, 0x3, R20 ;  /* 0x00000003ff0a7819 */ /* 0x000fe40000011614 */
[----:B------:R0:W5:Y:S01]  /*19c40*/  LDL R20, [R1+0x20] ;  /* 0x0000200001147983 */ /* 0x0001620000100800 */
[----:B---3--:R-:W-:-:S05]  /*19c50*/  IMAD.SHL.U32 R6, R6, 0x10, RZ ;  /* 0x0000001006067824 */ /* 0x008fca00078e00ff */
[----:B------:R-:W-:-:S04]  /*19c60*/  LOP3.LUT R6, R6, 0x70, RZ, 0xc0, !PT ;  /* 0x0000007006067812 */ /* 0x000fc800078ec0ff */
[----:B------:R-:W-:-:S05]  /*19c70*/  LOP3.LUT R6, R4, R10, R6, 0xfe, !PT ;  /* 0x0000000a04067212 */ /* 0x000fca00078efe06 */
[----:B--2---:R-:W-:-:S04]  /*19c80*/  @P0 IMAD.HI.U32 R8, R6, R5, RZ ;  /* 0x0000000506080227 */ /* 0x004fc800078e00ff */
[----:B------:R-:W-:Y:S01]  /*19c90*/  IMAD.MOV.U32 R5, RZ, RZ, R6 ;  /* 0x000000ffff057224 */ /* 0x000fe200078e0006 */
[----:B----4-:R-:W-:-:S05]  /*19ca0*/  @P0 SHF.R.U32.HI R5, RZ, R0, R8 ;  /* 0x00000000ff050219 */ /* 0x010fca0000011608 */
[----:B------:R-:W-:-:S04]  /*19cb0*/  IMAD.MOV R0, RZ, RZ, -R5 ;  /* 0x000000ffff007224 */ /* 0x000fc800078e0a05 */
[----:B------:R-:W-:Y:S01]  /*19cc0*/  IMAD R0, R7, R0, R6 ;  /* 0x0000000007007224 */ /* 0x000fe200078e0206 */
[----:B------:R-:W-:Y:S01]  /*19cd0*/  SHF.R.S32.HI R6, RZ, 0x1f, R5 ;  /* 0x0000001fff067819 */ /* 0x000fe20000011405 */
[----:B------:R-:W-:-:S04]  /*19ce0*/  IMAD.WIDE.U32 R2, R5, UR4, R2 ;  /* 0x0000000405027c25 */ /* 0x000fc8000f8e0002 */
[----:B------:R-:W-:-:S04]  /*19cf0*/  IMAD R6, R6, UR4, RZ ;  /* 0x0000000406067c24 */ /* 0x000fc8000f8e02ff */
[----:B------:R-:W-:Y:S01]  /*19d00*/  IMAD R5, R5, UR5, R6 ;  /* 0x0000000505057c24 */ /* 0x000fe2000f8e0206 */
[----:B------:R-:W-:-:S03]  /*19d10*/  ULDC.64 UR4, c[0x0][0x2c8] ;  /* 0x0000b20000047ab9 */ /* 0x000fc60000000a00 */
[----:B------:R-:W-:Y:S01]  /*19d20*/  IMAD.IADD R3, R3, 0x1, R5 ;  /* 0x0000000103037824 */ /* 0x000fe200078e0205 */
[----:B------:R-:W-:-:S05]  /*19d30*/  SHF.R.S32.HI R5, RZ, 0x1f, R0 ;  /* 0x0000001fff057819 */ /* 0x000fca0000011400 */
[----:B------:R-:W-:Y:S02]  /*19d40*/  IMAD R5, R5, UR4, RZ ;  /* 0x0000000405057c24 */ /* 0x000fe4000f8e02ff */
[----:B------:R-:W-:Y:S01]  /*19d50*/  IMAD.WIDE.U32 R2, R0, UR4, R2 ;  /* 0x0000000400027c25 */ /* 0x000fe2000f8e0002 */
[----:B------:R-:W-:-:S03]  /*19d60*/  ULDC UR4, c[0x0][0x2b8] ;  /* 0x0000ae0000047ab9 */ /* 0x000fc60000000800 */
[----:B------:R-:W-:Y:S01]  /*19d70*/  IMAD R5, R0, UR5, R5 ;  /* 0x0000000500057c24 */ /* 0x000fe2000f8e0205 */
[----:B------:R-:W-:Y:S02]  /*19d80*/  LEA R0, P2, R2, UR6, 0x1 ;  /* 0x0000000602007c11 */ /* 0x000fe4000f8408ff */
[----:B------:R-:W-:Y:S02]  /*19d90*/  ISETP.GE.AND P0, PT, R31, UR4, PT ;  /* 0x000000041f007c0c */ /* 0x000fe4000bf06270 */
[----:B------:R-:W-:Y:S02]  /*19da0*/  IADD3 R5, R3, R5, RZ ;  /* 0x0000000503057210 */ /* 0x000fe40007ffe0ff */
[----:B------:R-:W-:Y:S01]  /*19db0*/  ISETP.GE.AND P1, PT, R30, UR4, PT ;  /* 0x000000041e007c0c */ /* 0x000fe2000bf26270 */
[----:B------:R-:W-:Y:S01]  /*19dc0*/  UMOV UR4, 0xffffffff ;  /* 0xffffffff00047882 */ /* 0x000fe20000000000 */
[----:B------:R-:W-:Y:S02]  /*19dd0*/  LEA.HI.X R5, R2, UR7, R5, 0x1, P2 ;  /* 0x0000000702057c11 */ /* 0x000fe400090f0c05 */
        /* <DEDUP_REMOVED lines=73> */
.L_x_7429:
        /* <DEDUP_REMOVED lines=11> */
.L_x_7225:
[----:B------:R-:W-:Y:S05]  /*1a320*/  BSYNC B0 ;  /* 0x0000000000007941 */ /* 0x000fea0003800000 */
.L_x_7224:
[----:B------:R-:W-:Y:S01]  /*1a330*/  NOP ;  /* 0x0000000000007918 */ /* 0x000fe20000000000 */
[----:B------:R-:W-:-:S13]  /*1a340*/  PLOP3.LUT P0, PT, PT, PT, PT, 0x80, 0x0 ;  /* 0x000000000000781c */ /* 0x000fda0003f0f070 */
.L_x_7226:
        /* <DEDUP_REMOVED lines=21> */
.L_x_7430:
[----:B------:R-:W-:Y:S05]  /*1a4a0*/  BSYNC B0 ;  /* 0x0000000000007941 */ /* 0x000fea0003800000 */
.L_x_7227:
[----:B------:R-:W-:Y:S04]  /*1a4b0*/  BSSY B0, `(.L_x_7229) ;  /* 0x000010a000007945 */ /* 0x000fe80003800000 */
[----:B------:R-:W-:Y:S05]  /*1a4c0*/  @!P1 BRA `(.L_x_7230) ;  /* 0x0000001000209947 */ /* 0x000fea0003800000 */
[----:B------:R-:W-:Y:S01]  /*1a4d0*/  ULDC UR4, c[0x0][0x2f4] ;  /* 0x0000bd0000047ab9 */ /* 0x000fe20000000800 */
[----:B------:R-:W-:Y:S01]  /*1a4e0*/  IMAD.MOV.U32 R10, RZ, RZ, R25 ;  /* 0x000000ffff0a7224 */ /* 0x000fe200078e0019 */
[----:B------:R-:W-:Y:S01]  /*1a4f0*/  ISETP.GE.AND P2, PT, R31, UR4, PT ;  /* 0x000000041f007c0c */ /* 0x000fe2000bf46270 */
[----:B------:R-:W-:Y:S01]  /*1a500*/  IMAD.MOV.U32 R17, RZ, RZ, R28 ;  /* 0x000000ffff117224 */ /* 0x000fe200078e001c */
[----:B------:R-:W-:Y:S01]  /*1a510*/  ISETP.GE.AND P1, PT, R30, UR4, PT ;  /* 0x000000041e007c0c */ /* 0x000fe2000bf26270 */
[----:B------:R-:W-:-:S12]  /*1a520*/  IMAD.MOV.U32 R32, RZ, RZ, R26 ;  /* 0x000000ffff207224 */ /* 0x000fd800078e001a */
.L_x_7243:
[----:B------:R-:W3:Y:S01]  /*1a530*/  LDL R4, [R1+0x4] ;  /* 0x0000040001047983 */ /* 0x000ee20000100800 */
[----:B------:R-:W1:Y:S01]  /*1a540*/  LDC R7, c[0x0][0x430] ;  /* 0x00010c00ff077b82 */ /* 0x000e620000000800 */
[----:B------:R-:W-:Y:S05]  /*1a550*/  YIELD ;  /* 0x0000000000007946 */ /* 0x000fea0003800000 */
[----:B0-----:R-:W0:Y:S01]  /*1a560*/  S2R R3, SR_TID.X ;  /* 0x0000000000037919 */ /* 0x001e220000002100 */
[----:B------:R-:W-:Y:S01]  /*1a570*/  ULDC.64 UR4, c[0x0][0x428] ;  /* 0x00010a0000047ab9 */ /* 0x000fe20000000a00 */
[----:B------:R-:W4:Y:S01]  /*1a580*/  S2R R0, SR_TID.X ;  /* 0x0000000000007919 */ /* 0x000f220000002100 */
[----:B-1----:R-:W-:-:S13]  /*1a590*/  ISETP.NE.AND P0, PT, R7, 0x1, PT ;  /* 0x000000010700780c */ /* 0x002fda0003f05270 */
[----:B------:R-:W1:Y:S01]  /*1a5a0*/  @P0 LDC R5, c[0x0][0x438] ;  /* 0x00010e00ff050b82 */ /* 0x000e620000000800 */
[----:B0-----:R-:W-:-:S04]  /*1a5b0*/  LOP3.LUT R3, R3, 0x7f, RZ, 0xc0, !PT ;  /* 0x0000007f03037812 */ /* 0x001fc800078ec0ff */
[----:B------:R-:W-:Y:S02]  /*1a5c0*/  SHF.R.U32.HI R8, RZ, 0x3, R3 ;  /* 0x00000003ff087819 */ /* 0x000fe40000011603 */
[----:B----4-:R-:W-:Y:S01]  /*1a5d0*/  SHF.L.U32 R0, R0, 0x4, RZ ;  /* 0x0000000400007819 */ /* 0x010fe200000006ff */
[----:B------:R-:W0:Y:S02]  /*1a5e0*/  @P0 LDC R3, c[0x0][0x434] ;  /* 0x00010d00ff030b82 */ /* 0x000e240000000800 */
[----:B------:R-:W-:Y:S01]  /*1a5f0*/  IMAD R8, R6, 0x80, R8 ;  /* 0x0000008006087824 */ /* 0x000fe200078e0208 */
[----:B------:R-:W-:-:S04]  /*1a600*/  LOP3.LUT R0, R0, 0x70, RZ, 0xc0, !PT ;  /* 0x0000007000007812 */ /* 0x000fc800078ec0ff */
[----:B------:R-:W-:-:S05]  /*1a610*/  IADD3 R8, R0, R8, R37 ;  /* 0x0000000800087210 */ /* 0x000fca0007ffe025 */
[----:B------:R-:W-:Y:S02]  /*1a620*/  IMAD.MOV.U32 R9, RZ, RZ, R8 ;  /* 0x000000ffff097224 */ /* 0x000fe400078e0008 */
[----:B0-----:R-:W-:-:S05]  /*1a630*/  @P0 IMAD.HI.U32 R0, R8, R3, RZ ;  /* 0x0000000308000227 */ /* 0x001fca00078e00ff */
[----:B-1----:R-:W-:-:S04]  /*1a640*/  @P0 SHF.R.U32.HI R9, RZ, R5, R0 ;  /* 0x00000005ff090219 */ /* 0x002fc80000011600 */
[--C-:B------:R-:W-:Y:S01]  /*1a650*/  SHF.R.S32.HI R3, RZ, 0x1f, R9.reuse ;  /* 0x0000001fff037819 */ /* 0x100fe20000011409 */
[----:B------:R-:W-:-:S04]  /*1a660*/  IMAD.MOV.U32 R2, RZ, RZ, R9 ;  /* 0x000000ffff027224 */ /* 0x000fc800078e0009 */
[----:B------:R-:W-:-:S04]  /*1a670*/  IMAD.WIDE.U32 R2, R33, UR4, R2 ;  /* 0x0000000421027c25 */ /* 0x000fc8000f8e0002 */
[----:B---3--:R-:W-:-:S04]  /*1a680*/  IMAD R0, R4, UR4, RZ ;  /* 0x0000000404007c24 */ /* 0x008fc8000f8e02ff */
[----:B------:R-:W-:Y:S01]  /*1a690*/  IMAD R5, R33, UR5, R0 ;  /* 0x0000000521057c24 */ /* 0x000fe2000f8e0200 */
[----:B------:R-:W-:Y:S02]  /*1a6a0*/  ULDC.64 UR4, c[0x0][0x418] ;  /* 0x0001060000047ab9 */ /* 0x000fe40000000a00 */
[----:B------:R-:W-:Y:S01]  /*1a6b0*/  LEA R4, P0, R2, UR4, 0x2 ;  /* 0x0000000402047c11 */ /* 0x000fe2000f8010ff */
[----:B------:R-:W-:-:S05]  /*1a6c0*/  IMAD.IADD R3, R5, 0x1, R3 ;  /* 0x0000000105037824 */ /* 0x000fca00078e0203 */
[----:B------:R-:W-:-:S05]  /*1a6d0*/  LEA.HI.X R5, R2, UR5, R3, 0x2, P0 ;  /* 0x0000000502057c11 */ /* 0x000fca00080f1403 */
[----:B------:R0:W3:Y:S01]  /*1a6e0*/  LDG.E R0, desc[UR42][R4.64] ;  /* 0x0000002a04007981 */ /* 0x0000e2000c1e1900 */
[----:B------:R-:W-:Y:S02]  /*1a6f0*/  IMAD.U32 R11, RZ, RZ, UR38 ;  /* 0x00000026ff0b7e24 */ /* 0x000fe4000f8e00ff */
[----:B------:R-:W-:Y:S02]  /*1a700*/  VIADD R25, R10, 0x1 ;  /* 0x000000010a197836 */ /* 0x000fe40000000000 */
[----:B------:R-:W-:Y:S01]  /*1a710*/  IMAD.MOV R2, RZ, RZ, -R9 ;  /* 0x000000ffff027224 */ /* 0x000fe200078e0a09 */
[----:B------:R-:W-:Y:S01]  /*1a720*/  ISETP.NE.AND P3, PT, R11, 0x3, PT ;  /* 0x000000030b00780c */ /* 0x000fe20003f65270 */
[----:B------:R-:W-:Y:S01]  /*1a730*/  IMAD.MOV.U32 R26, RZ, RZ, R6 ;  /* 0x000000ffff1a7224 */ /* 0x000fe200078e0006 */
[----:B------:R-:W-:Y:S01]  /*1a740*/  ISETP.NE.AND P0, PT, R25, 0x2, PT ;  /* 0x000000021900780c */ /* 0x000fe20003f05270 */
[----:B0-----:R-:W-:-:S03]  /*1a750*/  IMAD R4, R7, R2, R8 ;  /* 0x0000000207047224 */ /* 0x001fc600078e0208 */
[----:B------:R-:W-:Y:S02]  /*1a760*/  SEL R28, RZ, 0x1, P0 ;  /* 0x00000001ff1c7807 */ /* 0x000fe40000000000 */
[----:B------:R-:W-:Y:S02]  /*1a770*/  SEL R25, R25, RZ, P0 ;  /* 0x000000ff19197207 */ /* 0x000fe40000000000 */
[----:B------:R-:W-:Y:S02]  /*1a780*/  LOP3.LUT R28, R17, R28, RZ, 0x3c, !PT ;  /* 0x0000001c111c7212 */ /* 0x000fe400078e3cff */
[----:B---3--:R-:W-:Y:S01]  /*1a790*/  SHF.R.S32.HI R21, RZ, 0x1f, R0 ;  /* 0x0000001fff157819 */ /* 0x008fe20000011400 */
[----:B------:R-:W-:Y:S06]  /*1a7a0*/  @!P3 BRA `(.L_x_7231) ;  /* 0x000000000004b947 */ /* 0x000fec0003800000 */
[----:B------:R-:W-:Y:S01]  /*1a7b0*/  BPT.TRAP 0x1 ;  /* 0x000000040000795c */ /* 0x000fe20000300000 */
.L_x_7231:
[----:B------:R-:W-:Y:S01]  /*1a7c0*/  LEA R6, R25, R22, 0x3 ;  /* 0x0000001619067211 */ /* 0x000fe200078e18ff */
[----:B------:R-:W-:Y:S01]  /*1a7d0*/  BSSY B1, `(.L_x_7232) ;  /* 0x0000004000017945 */ /* 0x000fe20003800000 */
[----:B------:R-:W-:-:S04]  /*1a7e0*/  SHF.L.U32 R3, R28, 0x1f, RZ ;  /* 0x0000001f1c037819 */ /* 0x000fc800000006ff */
[----:B------:R-:W0:Y:S02]  /*1a7f0*/  SYNCS.PHASECHK.TRANS64.TRYWAIT P0, [R6+URZ+0x28840], R3 ;  /* 0x02884003060075a7 */ /* 0x000e24000800017f */
[----:B0-----:R-:W-:Y:S05]  /*1a800*/  @!P0 BRA `(.L_x_7233) ;  /* 0x0000005c00a48947 */ /* 0x001fea0003800000 */
.L_x_7431:
[----:B------:R-:W-:Y:S05]  /*1a810*/  BSYNC B1 ;  /* 0x0000000000017941 */ /* 0x000fea0003800000 */
.L_x_7232:
[----:B------:R-:W3:Y:S01]  /*1a820*/  LDL R2, [R1] ;  /* 0x0000000001027983 */ /* 0x000ee20000100800 */
[----:B------:R-:W-:Y:S01]  /*1a830*/  SHF.R.S32.HI R20, RZ, 0x1f, R4 ;  /* 0x0000001fff147819 */ /* 0x000fe20000011404 */
[----:B------:R-:W-:Y:S01]  /*1a840*/  ULDC.64 UR4, c[0x0][0x300] ;  /* 0x0000c00000047ab9 */ /* 0x000fe20000000a00 */
[----:B------:R-:W-:Y:S01]  /*1a850*/  ULDC.64 UR6, c[0x0][0x2e8] ;  /* 0x0000ba0000067ab9 */ /* 0x000fe20000000a00 */
[----:B------:R-:W-:Y:S02]  /*1a860*/  IMAD R8, R25, 0x4000, R34 ;  /* 0x0000400019087824 */ /* 0x000fe400078e0222 */
[----:B------:R-:W-:-:S04]  /*1a870*/  IMAD R5, R20, UR4, RZ ;  /* 0x0000000414057c24 */ /* 0x000fc8000f8e02ff */
[----:B------:R-:W-:Y:S01]  /*1a880*/  IMAD R5, R4, UR5, R5 ;  /* 0x0000000504057c24 */ /* 0x000fe2000f8e0205 */
[C---:B---3--:R-:W-:Y:S02]  /*1a890*/  LOP3.LUT P4, RZ, R2.reuse, 0x2, RZ, 0xc0, !PT ;  /* 0x0000000202ff7812 */ /* 0x048fe4000788c0ff */
        /* <DEDUP_REMOVED lines=16> */
[----:B------:R-:W-:Y:S02]  /*1a9a0*/  IMAD.SHL.U32 R5, R31, 0x2, RZ ;  /* 0x000000021f057824 */ /* 0x000fe400078e00ff */
[----:B------:R-:W-:Y:S01]  /*1a9b0*/  IMAD R8, R8, 0x2, R22 ;  /* 0x0000000208087824 */ /* 0x000fe200078e0216 */
[----:B------:R-:W1:Y:S02]  /*1a9c0*/  SHFL.IDX PT, R3, R9, RZ, 0x181f ;  /* 0x00181fff09037589 */ /* 0x000e6400000e0000 */
        /* <DEDUP_REMOVED lines=43> */
.L_x_7449:
        /* <DEDUP_REMOVED lines=9> */
.L_x_7235:
        /* <DEDUP_REMOVED lines=11> */
.L_x_7236:
[----:B------:R1:W-:Y:S01]  /*1adc0*/  SYNCS.ARRIVE.TRANS64.A1T0 RZ, [R6+URZ+0x28830], RZ ;  /* 0x028830ff06ff79a7 */ /* 0x0003e2000810003f */
[----:B------:R-:W-:Y:S05]  /*1add0*/  @!P4 BRA `(.L_x_7237) ;  /* 0x000000000004c947 */ /* 0x000fea0003800000 */
[----:B------:R-:W-:Y:S01]  /*1ade0*/  BPT.TRAP 0x1 ;  /* 0x000000040000795c */ /* 0x000fe20000300000 */
.L_x_7237:
[----:B------:R-:W-:Y:S01]  /*1adf0*/  SHF.L.U32 R3, R17, 0x1f, RZ ;  /* 0x0000001f11037819 */ /* 0x000fe200000006ff */
[----:B-1----:R-:W-:Y:S01]  /*1ae00*/  IMAD R6, R10, 0x8, R22 ;  /* 0x000000080a067824 */ /* 0x002fe200078e0216 */
[----:B------:R-:W-:Y:S03]  /*1ae10*/  BSSY B1, `(.L_x_7238) ;  /* 0x0000003000017945 */ /* 0x000fe60003800000 */
[----:B------:R-:W1:Y:S02]  /*1ae20*/  SYNCS.PHASECHK.TRANS64.TRYWAIT P0, [R6+URZ+0x28860], R3 ;  /* 0x02886003060075a7 */ /* 0x000e64000800017f */
[----:B-1----:R-:W-:Y:S05]  /*1ae30*/  @!P0 BRA `(.L_x_7239) ;  /* 0x0000006000788947 */ /* 0x002fea0003800000 */
.L_x_7450:
[----:B------:R-:W-:Y:S05]  /*1ae40*/  BSYNC B1 ;  /* 0x0000000000017941 */ /* 0x000fea0003800000 */
.L_x_7238:
[----:B------:R-:W3:Y:S01]  /*1ae50*/  S2R R2, SR_TID.X ;  /* 0x0000000000027919 */ /* 0x000ee20000002100 */
[----:B------:R-:W-:Y:S01]  /*1ae60*/  UMOV UR4, 0xffffffff ;  /* 0xffffffff00047882 */ /* 0x000fe20000000000 */
[----:B------:R-:W-:Y:S02]  /*1ae70*/  IMAD R8, R32, -0x80, R35 ;  /* 0xffffff8020087824 */ /* 0x000fe400078e0223 */
[----:B0-----:R-:W-:Y:S01]  /*1ae80*/  IMAD R7, R10, 0x4000, R34 ;  /* 0x000040000a077824 */ /* 0x001fe200078e0222 */
[----:B---3--:R-:W-:-:S04]  /*1ae90*/  LOP3.LUT R2, R2, 0x7f, RZ, 0xc0, !PT ;  /* 0x0000007f02027812 */ /* 0x008fc800078ec0ff */
[----:B------:R-:W-:-:S05]  /*1aea0*/  SHF.R.U32.HI R2, RZ, 0x3, R2 ;  /* 0x00000003ff027819 */ /* 0x000fca0000011602 */
[----:B------:R-:W-:Y:S01]  /*1aeb0*/  IMAD.IADD R8, R8, 0x1, -R2 ;  /* 0x0000000108087824 */ /* 0x000fe200078e0a02 */
[----:B------:R-:W-:Y:S06]  /*1aec0*/  BRA.DIV UR4, `(.L_x_7240) ;  /* 0x0000006204687947 */ /* 0x000fec000b800000 */
[----:B------:R-:W0:Y:S01]  /*1aed0*/  SHFL.IDX PT, R2, R23, RZ, 0x181f ;  /* 0x00181fff17027589 */ /* 0x000e2200000e0000 */
[----:B------:R-:W-:-:S03]  /*1aee0*/  IMAD R7, R7, 0x2, R22 ;  /* 0x0000000207077824 */ /* 0x000fc600078e0216 */
[----:B-1----:R-:W1:Y:S04]  /*1aef0*/  SHFL.IDX PT, R3, R24, RZ, 0x181f ;  /* 0x00181fff18037589 */ /* 0x002e6800000e0000 */
[----:B--2---:R-:W-:Y:S01]  /*1af00*/  SHFL.IDX PT, R14, R23, 0x7, 0x181f ;  /* 0x00f81f00170e7f89 */ /* 0x004fe200000e0000 */
[----:B0-----:R-:W-:-:S04]  /*1af10*/  IADD3 R2, P0, R2, R5, RZ ;  /* 0x0000000502027210 */ /* 0x001fc80007f1e0ff */
[----:B-1----:R-:W-:Y:S02]  /*1af20*/  IADD3.X R3, RZ, R3, RZ, P0, !PT ;  /* 0x00000003ff037210 */ /* 0x002fe400007fe4ff */
        /* <DEDUP_REMOVED lines=53> */
.L_x_7468:
        /* <DEDUP_REMOVED lines=12> */
[----:B------:R0:W-:Y:S01]  /*1b340*/  LDGSTS.E.BYPASS.LTC128B.128 [R7+0x7c00], desc[UR42][R2.64+0x80], !P0 ;  /* 0x07c0008002077fae */ /* 0x0001e2000c101d6a */
[----:B------:R-:W-:Y:S01]  /*1b350*/  NOP ;  /* 0x0000000000007918 */ /* 0x000fe20000000000 */
[----:B0-----:R-:W-:Y:S01]  /*1b360*/  IMAD.WIDE.U32 R2, R4, UR4, RZ ;  /* 0x0000000404027c25 */ /* 0x001fe2000f8e00ff */
[----:B------:R-:W-:-:S03]  /*1b370*/  ULDC.64 UR4, c[0x0][0x338] ;  /* 0x0000ce0000047ab9 */ /* 0x000fc60000000a00 */
[----:B------:R-:W-:Y:S01]  /*1b380*/  IMAD R21, R21, UR4, RZ ;  /* 0x0000000415157c24 */ /* 0x000fe2000f8e02ff */
[----:B------:R-:W-:-:S03]  /*1b390*/  IADD3 R3, R3, R5, RZ ;  /* 0x0000000503037210 */ /* 0x000fc60007ffe0ff */
[C---:B------:R-:W-:Y:S02]  /*1b3a0*/  IMAD R21, R0.reuse, UR5, R21 ;  /* 0x0000000500157c24 */ /* 0x040fe4000f8e0215 */
[----:B------:R-:W-:Y:S01]  /*1b3b0*/  IMAD.WIDE.U32 R2, R0, UR4, R2 ;  /* 0x0000000400027c25 */ /* 0x000fe2000f8e0002 */
[----:B------:R-:W-:-:S03]  /*1b3c0*/  ULDC.64 UR4, c[0x0][0x330] ;  /* 0x0000cc0000047ab9 */ /* 0x000fc60000000a00 */
[----:B------:R-:W-:Y:S02]  /*1b3d0*/  IMAD.IADD R3, R3, 0x1, R21 ;  /* 0x0000000103037824 */ /* 0x000fe400078e0215 */
[----:B------:R-:W-:-:S04]  /*1b3e0*/  IMAD.WIDE.U32 R2, R18, UR4, R2 ;  /* 0x0000000412027c25 */ /* 0x000fc8000f8e0002 */
[----:B------:R-:W-:Y:S01]  /*1b3f0*/  IMAD R3, R18, UR5, R3 ;  /* 0x0000000512037c24 */ /* 0x000fe2000f8e0203 */
[----:B------:R-:W-:-:S04]  /*1b400*/  LEA R23, P0, R2, UR6, 0x1 ;  /* 0x0000000602177c11 */ /* 0x000fc8000f8008ff */
[----:B------:R-:W-:Y:S02]  /*1b410*/  LEA.HI.X R24, R2, UR7, R3, 0x1, P0 ;  /* 0x0000000702187c11 */ /* 0x000fe400080f0c03 */
[----:B------:R-:W-:-:S13]  /*1b420*/  PLOP3.LUT P0, PT, PT, PT, PT, 0x80, 0x0 ;  /* 0x000000000000781c */ /* 0x000fda0003f0f070 */
.L_x_7241:
        /* <DEDUP_REMOVED lines=11> */
.L_x_7242:
[C---:B------:R-:W-:Y:S01]  /*1b4e0*/  ISETP.GT.AND P0, PT, R26.reuse, R36, PT ;  /* 0x000000241a00720c */ /* 0x040fe20003f04270 */
[----:B------:R0:W-:Y:S01]  /*1b4f0*/  SYNCS.ARRIVE.TRANS64.A1T0 RZ, [R6+URZ+0x28850], RZ ;  /* 0x028850ff06ff79a7 */ /* 0x0001e2000810003f */
[----:B------:R-:W-:Y:S02]  /*1b500*/  IMAD.MOV.U32 R10, RZ, RZ, R25 ;  /* 0x000000ffff0a7224 */ /* 0x000fe400078e0019 */
[----:B------:R-:W-:Y:S02]  /*1b510*/  IMAD.MOV.U32 R17, RZ, RZ, R28 ;  /* 0x000000ffff117224 */ /* 0x000fe400078e001c */
[----:B------:R-:W-:Y:S02]  /*1b520*/  IMAD.MOV.U32 R32, RZ, RZ, R26 ;  /* 0x000000ffff207224 */ /* 0x000fe400078e001a */
[----:B0-----:R-:W-:-:S05]  /*1b530*/  VIADD R6, R26, 0xffffffff ;  /* 0xffffffff1a067836 */ /* 0x001fca0000000000 */
[----:B------:R-:W-:Y:S05]  /*1b540*/  @P0 BRA `(.L_x_7243) ;  /* 0xffffffec00f80947 */ /* 0x000fea000383ffff */
.L_x_7230:
[----:B------:R-:W-:Y:S05]  /*1b550*/  BSYNC B0 ;  /* 0x0000000000007941 */ /* 0x000fea0003800000 */
.L_x_7229:
        /* <DEDUP_REMOVED lines=17> */
.L_x_7245:
[----:B------:R-:W-:Y:S05]  /*1b670*/  BSYNC B0 ;  /* 0x0000000000007941 */ /* 0x000fea0003800000 */
.L_x_7244:
[----:B------:R-:W-:-:S05]  /*1b680*/  IMAD.U32 R0, RZ, RZ, UR38 ;  /* 0x00000026ff007e24 */ /* 0x000fca000f8e00ff */
[----:B------:R-:W-:-:S13]  /*1b690*/  ISETP.NE.AND P0, PT, R0, 0x3, PT ;  /* 0x000000030000780c */ /* 0x000fda0003f05270 */
[----:B------:R-:W-:Y:S05]  /*1b6a0*/  @!P0 BRA `(.L_x_7246) ;  /* 0x0000000000048947 */ /* 0x000fea0003800000 */
[----:B------:R-:W-:Y:S01]  /*1b6b0*/  BPT.TRAP 0x1 ;  /* 0x000000040000795c */ /* 0x000fe20000300000 */
.L_x_7246:
[----:B------:R-:W-:Y:S01]  /*1b6c0*/  IMAD R0, R25, 0x8, R22 ;  /* 0x0000000819007824 */ /* 0x000fe200078e0216 */
[----:B0-----:R-:W-:Y:S01]  /*1b6d0*/  SHF.L.U32 R3, R28, 0x1f, RZ ;  /* 0x0000001f1c037819 */ /* 0x001fe200000006ff */
[----:B------:R-:W-:Y:S01]  /*1b6e0*/  BSSY B0, `(.L_x_7247) ;  /* 0x0000004000007945 */ /* 0x000fe20003800000 */
[----:B------:R-:W-:Y:S02]  /*1b6f0*/  IMAD R6, R26, -0x80, R35 ;  /* 0xffffff801a067824 */ /* 0x000fe400078e0223 */
[----:B------:R-:W0:Y:S02]  /*1b700*/  SYNCS.PHASECHK.TRANS64.TRYWAIT P0, [R0+URZ+0x28860], R3 ;  /* 0x02886003000075a7 */ /* 0x000e24000800017f */
[----:B0-----:R-:W-:Y:S05]  /*1b710*/  @!P0 BRA `(.L_x_7248) ;  /* 0x0000006000dc8947 */ /* 0x001fea0003800000 */
.L_x_7469:
[----:B------:R-:W-:Y:S05]  /*1b720*/  BSYNC B0 ;  /* 0x0000000000007941 */ /* 0x000fea0003800000 */
.L_x_7247:
[----:B------:R-:W1:Y:S01]  /*1b730*/  S2R R2, SR_TID.X ;  /* 0x0000000000027919 */ /* 0x000e620000002100 */
[----:B------:R-:W-:Y:S01]  /*1b740*/  UMOV UR4, 0xffffffff ;  /* 0xffffffff00047882 */ /* 0x000fe20000000000 */
[----:B------:R-:W-:Y:S01]  /*1b750*/  IMAD R9, R25, 0x4000, R34 ;  /* 0x0000400019097824 */ /* 0x000fe200078e0222 */
[----:B-1----:R-:W-:-:S04]  /*1b760*/  LOP3.LUT R2, R2, 0x7f, RZ, 0xc0, !PT ;  /* 0x0000007f02027812 */ /* 0x002fc800078ec0ff */
[----:B------:R-:W-:-:S04]  /*1b770*/  SHF.R.U32.HI R2, RZ, 0x3, R2 ;  /* 0x00000003ff027819 */ /* 0x000fc80000011602 */
[----:B------:R-:W-:Y:S01]  /*1b780*/  IADD3 R6, -R2, R6, RZ ;  /* 0x0000000602067210 */ /* 0x000fe20007ffe1ff */
        /* <DEDUP_REMOVED lines=29> */
[----:B------:R-:W0:Y:S03]  /*1b960*/  SHFL.IDX PT, R14, R23, 0x3, 0x181f ;  /* 0x00781f00170e7f89 */ /* 0x000e2600000e0000 */
[----:B------:R-:W-:Y:S02]  /*1b970*/  IMAD.X R3, RZ, RZ, R8, P4 ;  /* 0x000000ffff037224 */ /* 0x000fe400020e0608 */
        /* <DEDUP_REMOVED lines=23> */
[----:B------:R0:W0:Y:S01]  /*1baf0*/  SHFL.IDX PT, R14, R23, 0x7, 0x181f ;  /* 0x00f81f00170e7f89 */ /* 0x00002200000e0000 */
[----:B--2---:R-:W-:-:S05]  /*1bb00*/  IADD3.X R3, RZ, R7, RZ, P4, !PT ;  /* 0x00000007ff037210 */ /* 0x004fca00027fe4ff */
        /* <DEDUP_REMOVED lines=8> */
.L_x_7487:
        /* <DEDUP_REMOVED lines=11> */
.L_x_7250:
        /* <DEDUP_REMOVED lines=11> */
.L_x_7251:
[----:B------:R0:W-:Y:S01]  /*1bcf0*/  SYNCS.ARRIVE.TRANS64.A1T0 RZ, [R0+URZ+0x28850], RZ ;  /* 0x028850ff00ff79a7 */ /* 0x0001e2000810003f */
[----:B------:R-:W-:-:S05]  /*1bd00*/  VIADD R25, R25, 0x1 ;  /* 0x0000000119197836 */ /* 0x000fca0000000000 */
[----:B------:R-:W-:-:S04]  /*1bd10*/  ISETP.NE.AND P0, PT, R25, 0x2, PT ;  /* 0x000000021900780c */ /* 0x000fc80003f05270 */
[----:B------:R-:W-:Y:S02]  /*1bd20*/  SEL R3, RZ, 0x1, P0 ;  /* 0x00000001ff037807 */ /* 0x000fe40000000000 */
[----:B------:R-:W-:Y:S02]  /*1bd30*/  SEL R25, R25, RZ, P0 ;  /* 0x000000ff19197207 */ /* 0x000fe40000000000 */
[----:B0-----:R-:W-:-:S07]  /*1bd40*/  LOP3.LUT R28, R28, R3, RZ, 0x3c, !PT ;  /* 0x000000031c1c7212 */ /* 0x001fce00078e3cff */
.L_x_7208:
[----:B------:R-:W-:Y:S05]  /*1bd50*/  BSYNC B7 ;  /* 0x0000000000077941 */ /* 0x000fea0003800000 */
.L_x_7206:
        /* <DEDUP_REMOVED lines=12> */
.L_x_7252:
[----:B------:R-:W1:Y:S01]  /*1be20*/  S2R R9, SR_TID.X ;  /* 0x0000000000097919 */ /* 0x000e620000002100 */
[----:B------:R-:W-:Y:S01]  /*1be30*/  UMOV UR4, 0xffffffff ;  /* 0xffffffff00047882 */ /* 0x000fe20000000000 */
[----:B-1----:R-:W-:-:S04]  /*1be40*/  LOP3.LUT R9, R9, 0x1f, RZ, 0xc0, !PT ;  /* 0x0000001f09097812 */ /* 0x002fc800078ec0ff */
[----:B------:R-:W-:Y:S01]  /*1be50*/  ISETP.NE.AND P0, PT, R9, 0x1f, PT ;  /* 0x0000001f0900780c */ /* 0x000fe20003f05270 */
[----:B------:R-:W-:-:S12]  /*1be60*/  BRA.DIV UR4, `(.L_x_7254) ;  /* 0x0000006604987947 */ /* 0x000fd8000b800000 */
[----:B0-----:R-:W-:Y:S01]  /*1be70*/  IMAD.IADD R7, R19, 0x1, R9 ;  /* 0x0000000113077824 */ /* 0x001fe200078e0209 */
        /* <DEDUP_REMOVED lines=9> */
[----:B------:R-:W-:Y:S02]  /*1bf10*/  MOV R4, RZ ;  /* 0x000000ff00047202 */ /* 0x000fe40000000f00 */
[C---:B------:R-:W-:Y:S01]  /*1bf20*/  ISETP.GE.U32.AND P2, PT, R9.reuse, 0x2, PT ;  /* 0x000000020900780c */ /* 0x040fe20003f46070 */
[----:B------:R-:W-:Y:S01]  /*1bf30*/  SHFL.IDX PT, R0, R16, RZ, 0x1f ;  /* 0x00001fff10007589 */ /* 0x000fe200000e0000 */
[C---:B------:R-:W-:Y:S02]  /*1bf40*/  ISETP.GE.U32.AND P3, PT, R9.reuse, 0x4, PT ;  /* 0x000000040900780c */ /* 0x040fe40003f66070 */
[C---:B------:R-:W-:Y:S01]  /*1bf50*/  ISETP.GE.U32.AND P4, PT, R9.reuse, 0x8, PT ;  /* 0x000000080900780c */ /* 0x040fe20003f86070 */
[----:B------:R-:W-:Y:S01]  /*1bf60*/  SHFL.IDX PT, R8, R16, 0x1, 0x1f ;  /* 0x00201f0010087f89 */ /* 0x000fe200000e0000 */
[----:B------:R-:W-:Y:S01]  /*1bf70*/  ISETP.GE.U32.AND P5, PT, R9, 0x10, PT ;  /* 0x000000100900780c */ /* 0x000fe20003fa6070 */
        /* <DEDUP_REMOVED lines=21> */
.L_x_7497:
[----:B------:R-:W-:Y:S02]  /*1c0d0*/  ULDC UR4, c[0x0][0xc38] ;  /* 0x00030e0000047ab9 */ /* 0x000fe40000000800 */
[----:B------:R-:W-:-:S04]  /*1c0e0*/  IMAD.U32 R5, RZ, RZ, UR4 ;  /* 0x00000004ff057e24 */ /* 0x000fc8000f8e00ff */
[----:B-1----:R-:W-:-:S05]  /*1c0f0*/  IMAD R14, R14, R5, RZ ;  /* 0x000000050e0e7224 */ /* 0x002fca00078e02ff */
[----:B------:R-:W-:-:S04]  /*1c100*/  IADD3 R9, R8, R14, RZ ;  /* 0x0000000e08097210 */ /* 0x000fc80007ffe0ff */
[----:B------:R-:W-:-:S13]  /*1c110*/  ISETP.GT.AND P6, PT, R9, R0, PT ;  /* 0x000000000900720c */ /* 0x000fda0003fc4270 */
[----:B------:R-:W-:Y:S05]  /*1c120*/  @P6 BRA `(.L_x_7255) ;  /* 0x0000000000a46947 */ /* 0x000fea0003800000 */
.L_x_7258:
        /* <DEDUP_REMOVED lines=35> */
.L_x_7505:
[----:B------:R-:W-:Y:S02]  /*1c360*/  ULDC UR4, c[0x0][0xc38] ;  /* 0x00030e0000047ab9 */ /* 0x000fe40000000800 */
[----:B------:R-:W-:-:S04]  /*1c370*/  IMAD.U32 R5, RZ, RZ, UR4 ;  /* 0x00000004ff057e24 */ /* 0x000fc8000f8e00ff */
[----:B-1----:R-:W-:-:S04]  /*1c380*/  IMAD R14, R14, R5, RZ ;  /* 0x000000050e0e7224 */ /* 0x002fc800078e02ff */
[----:B------:R-:W-:-:S05]  /*1c390*/  IMAD.IADD R9, R14, 0x1, R9 ;  /* 0x000000010e097824 */ /* 0x000fca00078e0209 */
[----:B------:R-:W-:-:S13]  /*1c3a0*/  ISETP.GT.AND P6, PT, R9, R0, PT ;  /* 0x000000000900720c */ /* 0x000fda0003fc4270 */
[----:B------:R-:W-:Y:S05]  /*1c3b0*/  @!P6 BRA `(.L_x_7258) ;  /* 0xfffffffc005ce947 */ /* 0x000fea000383ffff */
.L_x_7255:
        /* <DEDUP_REMOVED lines=9> */
.L_x_7510:
[----:B------:R-:W-:-:S13]  /*1c450*/  ISETP.NE.AND P0, PT, R3, RZ, PT ;  /* 0x000000ff0300720c */ /* 0x000fda0003f05270 */
[----:B------:R-:W-:Y:S05]  /*1c460*/  @!P0 BRA `(.L_x_7260) ;  /* 0x0000000000108947 */ /* 0x000fea0003800000 */
[----:B------:R-:W-:Y:S01]  /*1c470*/  UMOV UR4, 0xffffffff ;  /* 0xffffffff00047882 */ /* 0x000fe20000000000 */
[----:B------:R-:W-:Y:S02]  /*1c480*/  VIADD R12, R8, 0xffffffff ;  /* 0xffffffff080c7836 */ /* 0x000fe40000000000 */
[----:B------:R-:W-:Y:S05]  /*1c490*/  BRA.DIV UR4, `(.L_x_7261) ;  /* 0x0000006a045c7947 */ /* 0x000fea000b800000 */
[----:B------:R4:W0:Y:S02]  /*1c4a0*/  SHFL.IDX PT, R6, R2, R12, 0x1f ;  /* 0x00001f0c02067589 */ /* 0x00082400000e0000 */
.L_x_7260:
        /* <DEDUP_REMOVED lines=16> */
[----:B------:R-:W-:Y:S02]  /*1c5b0*/  IABS R9, R0 ;  /* 0x0000000000097213 */ /* 0x000fe40000000000 */
[----:B------:R-:W-:-:S03]  /*1c5c0*/  IADD3 R2, RZ, -R2, RZ ;  /* 0x80000002ff027210 */ /* 0x000fc60007ffe0ff */
        /* <DEDUP_REMOVED lines=40> */
.L_x_7256:
[----:B------:R-:W-:Y:S01]  /*1c850*/  UMOV UR4, URZ ;  /* 0x0000003f00047c82 */ /* 0x000fe20008000000 */
[----:B------:R-:W-:Y:S01]  /*1c860*/  UMOV UR5, URZ ;  /* 0x0000003f00057c82 */ /* 0x000fe20008000000 */
[----:B------:R-:W-:Y:S01]  /*1c870*/  ULDC UR6, c[0x0][0xc3c] ;  /* 0x00030f0000067ab9 */ /* 0x000fe20000000800 */
[----:B------:R-:W-:Y:S01]  /*1c880*/  MOV R16, R0 ;  /* 0x0000000000107202 */ /* 0x000fe20000000f00 */
[----:B------:R-:W-:Y:S02]  /*1c890*/  IMAD.U32 R17, RZ, RZ, UR4 ;  /* 0x00000004ff117e24 */ /* 0x000fe4000f8e00ff */
[----:B------:R-:W-:Y:S02]  /*1c8a0*/  IMAD.U32 R18, RZ, RZ, UR5 ;  /* 0x00000005ff127e24 */ /* 0x000fe4000f8e00ff */
[----:B------:R-:W-:-:S07]  /*1c8b0*/  IMAD.U32 R19, RZ, RZ, UR6 ;  /* 0x00000006ff137e24 */ /* 0x000fce000f8e00ff */
.L_x_7262:
        /* <DEDUP_REMOVED lines=10> */
.L_x_7253:
[----:B------:R-:W-:Y:S02]  /*1c960*/  ULDC UR4, c[0x0][0xc3c] ;  /* 0x00030f0000047ab9 */ /* 0x000fe40000000800 */
[----:B-1----:R-:W-:-:S13]  /*1c970*/  ISETP.GE.AND P0, PT, R19, UR4, PT ;  /* 0x0000000413007c0c */ /* 0x002fda000bf06270 */
[----:B------:R-:W-:Y:S05]  /*1c980*/  @!P0 BRA `(.L_x_7263) ;  /* 0xffffffa000608947 */ /* 0x000fea000383ffff */
[----:B------:R-:W-:Y:S05]  /*1c990*/  BSYNC B8 ;  /* 0x0000000000087941 */ /* 0x000fea0003800000 */
.L_x_7162:
        /* <DEDUP_REMOVED lines=12> */
.L_x_7513:
[----:B------:R-:W-:Y:S05]  /*1ca60*/  BSYNC B0 ;  /* 0x0000000000007941 */ /* 0x000fea0003800000 */
.L_x_7264:
[----:B------:R-:W-:-:S03]  /*1ca70*/  UMOV UR4, 0xffffffff ;  /* 0xffffffff00047882 */ /* 0x000fc60000000000 */
[----:B------:R-:W-:Y:S05]  /*1ca80*/  BRA.DIV UR4, `(.L_x_7266) ;  /* 0x00000066041c7947 */ /* 0x000fea000b800000 */
[----:B0-----:R-:W0:Y:S02]  /*1ca90*/  S2R R0, SR_TID.X ;  /* 0x0000000000007919 */ /* 0x001e240000002100 */
[----:B0-----:R-:W-:-:S04]  /*1caa0*/  SHF.R.U32.HI R0, RZ, 0x5, R0 ;  /* 0x00000005ff007819 */ /* 0x001fc80000011600 */
[----:B------:R-:W-:-:S05]  /*1cab0*/  LOP3.LUT R0, R0, 0x3, RZ, 0xc0, !PT ;  /* 0x0000000300007812 */ /* 0x000fca00078ec0ff */
[----:B------:R0:W1:Y:S02]  /*1cac0*/  SHFL.IDX PT, R14, R0, RZ, 0x1f ;  /* 0x00001fff000e7589 */ /* 0x00006400000e0000 */
.L_x_7516:
[----:B-1----:R-:W-:-:S13]  /*1cad0*/  ISETP.NE.AND P0, PT, R14, RZ, PT ;  /* 0x000000ff0e00720c */ /* 0x002fda0003f05270 */
[----:B------:R-:W-:Y:S05]  /*1cae0*/  @P0 BRA `(.L_x_6945) ;  /* 0x0000000000880947 */ /* 0x000fea0003800000 */
[----:B------:R-:W-:-:S03]  /*1caf0*/  UMOV UR4, 0xffffffff ;  /* 0xffffffff00047882 */ /* 0x000fc60000000000 */
[----:B------:R-:W-:Y:S05]  /*1cb00*/  BRA.DIV UR4, `(.L_x_7267) ;  /* 0x0000006604307947 */ /* 0x000fea000b800000 */
[----:B------:R-:W-:-:S13]  /*1cb10*/  ELECT P6, URZ, PT ;  /* 0x00000000003f782f */ /* 0x000fda00038c0000 */
.L_x_7519:
[----:B------:R-:W-:Y:S05]  /*1cb20*/  @!P6 BRA `(.L_x_6945) ;  /* 0x000000000078e947 */ /* 0x000fea0003800000 */
[----:B------:R-:W-:-:S06]  /*1cb30*/  ULOP3.LUT UR4, UR36, 0x2, URZ, 0xfc, !UPT ;  /* 0x0000000224047892 */ /* 0x000fcc000f8efc3f */
[----:B0-----:R-:W-:-:S05]  /*1cb40*/  IMAD.U32 R0, RZ, RZ, UR4 ;  /* 0x00000004ff007e24 */ /* 0x001fca000f8e00ff */
[----:B------:R-:W-:-:S13]  /*1cb50*/  ISETP.NE.AND P0, PT, R0, 0x3, PT ;  /* 0x000000030000780c */ /* 0x000fda0003f05270 */
[----:B------:R-:W-:Y:S05]  /*1cb60*/  @!P0 BRA `(.L_x_7268) ;  /* 0x0000000000048947 */ /* 0x000fea0003800000 */
[----:B------:R-:W-:Y:S01]  /*1cb70*/  BPT.TRAP 0x1 ;  /* 0x000000040000795c */ /* 0x000fe20000300000 */
.L_x_7268:
[C---:B------:R-:W-:Y:S01]  /*1cb80*/  IMAD R5, R25.reuse, 0x8, R4 ;  /* 0x0000000819057824 */ /* 0x040fe200078e0204 */
[----:B------:R-:W-:Y:S01]  /*1cb90*/  SHF.L.U32 R0, R28, 0x1f, RZ ;  /* 0x0000001f1c007819 */ /* 0x000fe200000006ff */
[----:B------:R-:W-:-:S03]  /*1cba0*/  VIADD R25, R25, 0x1 ;  /* 0x0000000119197836 */ /* 0x000fc60000000000 */
[----:B------:R-:W0:Y:S02]  /*1cbb0*/  SYNCS.PHASECHK.TRANS64.TRYWAIT P1, [R5+URZ+0x28840], R0 ;  /* 0x02884000050075a7 */ /* 0x000e24000802017f */
[----:B------:R-:W-:-:S04]  /*1cbc0*/  ISETP.NE.AND P2, PT, R25, 0x2, PT ;  /* 0x000000021900780c */ /* 0x000fc80003f45270 */
[----:B------:R-:W-:Y:S01]  /*1cbd0*/  SEL R3, RZ, 0x1, P2 ;  /* 0x00000001ff037807 */ /* 0x000fe20001000000 */
[----:B0-----:R-:W-:Y:S08]  /*1cbe0*/  @!P1 BRA `(.L_x_7269) ;  /* 0x0000006400189947 */ /* 0x001ff00003800000 */
.L_x_7520:
[----:B------:R-:W-:Y:S02]  /*1cbf0*/  SEL R25, R25, RZ, P2 ;  /* 0x000000ff19197207 */ /* 0x000fe40001000000 */
[----:B------:R-:W-:Y:S01]  /*1cc00*/  LOP3.LUT R2, R28, R3, RZ, 0x3c, !PT ;  /* 0x000000031c027212 */ /* 0x000fe200078e3cff */
[----:B------:R-:W-:Y:S06]  /*1cc10*/  @!P0 BRA `(.L_x_7270) ;  /* 0x0000000000048947 */ /* 0x000fec0003800000 */
[----:B------:R-:W-:Y:S01]  /*1cc20*/  BPT.TRAP 0x1 ;  /* 0x000000040000795c */ /* 0x000fe20000300000 */
.L_x_7270:
[----:B------:R-:W-:Y:S02]  /*1cc30*/  LEA R25, R25, R4, 0x3 ;  /* 0x0000000419197211 */ /* 0x000fe400078e18ff */
[----:B------:R-:W-:-:S04]  /*1cc40*/  SHF.L.U32 R2, R2, 0x1f, RZ ;  /* 0x0000001f02027819 */ /* 0x000fc800000006ff */
[----:B------:R-:W1:Y:S02]  /*1cc50*/  SYNCS.PHASECHK.TRANS64.TRYWAIT P1, [R25+URZ+0x28840], R2 ;  /* 0x02884002190075a7 */ /* 0x000e64000802017f */
[----:B-1----:R-:W-:Y:S05]  /*1cc60*/  @!P1 BRA `(.L_x_7271) ;  /* 0x00000064000c9947 */ /* 0x002fea0003800000 */
.L_x_7521:
[----:B------:R-:W-:Y:S05]  /*1cc70*/  @!P0 BRA `(.L_x_7272) ;  /* 0x0000000000048947 */ /* 0x000fea0003800000 */
[----:B------:R-:W-:Y:S01]  /*1cc80*/  BPT.TRAP 0x1 ;  /* 0x000000040000795c */ /* 0x000fe20000300000 */
.L_x_7272:
[----:B------:R-:W3:Y:S02]  /*1cc90*/  SYNCS.PHASECHK.TRANS64.TRYWAIT P1, [R5+URZ+0x28860], R0 ;  /* 0x02886000050075a7 */ /* 0x000ee4000802017f */
[----:B---3--:R-:W-:Y:S05]  /*1cca0*/  @!P1 BRA `(.L_x_7273) ;  /* 0x0000006400109947 */ /* 0x008fea0003800000 */
.L_x_7522:
[----:B------:R-:W-:Y:S05]  /*1ccb0*/  @!P0 BRA `(.L_x_7274) ;  /* 0x0000000000048947 */ /* 0x000fea0003800000 */
[----:B------:R-:W-:Y:S01]  /*1ccc0*/  BPT.TRAP 0x1 ;  /* 0x000000040000795c */ /* 0x000fe20000300000 */
.L_x_7274:
[----:B----4-:R4:W0:Y:S02]  /*1ccd0*/  SYNCS.PHASECHK.TRANS64.TRYWAIT P0, [R25+URZ+0x28860], R2 ;  /* 0x02886002190075a7 */ /* 0x010824000800017f */
[----:B0-----:R-:W-:Y:S05]  /*1cce0*/  @!P0 NANOSLEEP.SYNCS 0x989680 ;  /* 0x009896800000895d */ /* 0x001fea0003900000 */
[----:B------:R-:W0:Y:S02]  /*1ccf0*/  @!P0 SYNCS.PHASECHK.TRANS64 P0, [R25+URZ+0x28860], R2 ;  /* 0x02886002190085a7 */ /* 0x000e24000800007f */
[----:B0-----:R-:W-:Y:S05]  /*1cd00*/  @!P0 BRA `(.L_x_7274) ;  /* 0xfffffffc00f08947 */ /* 0x001fea000383ffff */
.L_x_6945:
[----:B------:R-:W-:Y:S05]  /*1cd10*/  BSYNC B9 ;  /* 0x0000000000097941 */ /* 0x000fea0003800000 */
.L_x_6942:
[----:B------:R-:W-:Y:S05]  /*1cd20*/  EXIT ;  /* 0x000000000000794d */ /* 0x000fea0003800000 */
.L_x_6969:
[----:B0-----:R0:W1:Y:S02]  /*1cd30*/  SYNCS.PHASECHK.TRANS64.TRYWAIT P6, [R90+URZ+0x28890], R101 ;  /* 0x028890655a0075a7 */ /* 0x00106400080c017f */
[----:B-1----:R-:W-:Y:S05]  /*1cd40*/  @!P6 NANOSLEEP.SYNCS 0x989680 ;  /* 0x009896800000e95d */ /* 0x002fea0003900000 */
[----:B------:R-:W1:Y:S02]  /*1cd50*/  @!P6 SYNCS.PHASECHK.TRANS64 P6, [R90+URZ+0x28890], R101 ;  /* 0x028890655a00e5a7 */ /* 0x000e6400080c007f */
[----:B-1----:R-:W-:Y:S05]  /*1cd60*/  @!P6 BRA `(.L_x_6969) ;  /* 0xfffffffc00f0e947 */ /* 0x002fea000383ffff */
[----:B------:R-:W-:Y:S05]  /*1cd70*/  BRA `(.L_x_7275) ;  /* 0xfffffe6400b47947 */ /* 0x000fea000383ffff */
.L_x_6970:
        /* <DEDUP_REMOVED lines=8> */
.L_x_7277:
[----:B------:R-:W-:Y:S05]  /*1ce00*/  BSYNC B1 ;  /* 0x0000000000017941 */ /* 0x000fea0003800000 */
.L_x_7276:
[----:B------:R-:W-:Y:S01]  /*1ce10*/  IMAD.MOV.U32 R13, RZ, RZ, R107 ;  /* 0x000000ffff0d7224 */ /* 0x000fe200078e006b */
[----:B------:R-:W-:Y:S01]  /*1ce20*/  MOV R15, 0xffffffff ;  /* 0xffffffff000f7802 */ /* 0x000fe20000000f00 */
[----:B------:R-:W-:Y:S02]  /*1ce30*/  IMAD.MOV.U32 R12, RZ, RZ, RZ ;  /* 0x000000ffff0c7224 */ /* 0x000fe400078e00ff */
[----:B------:R-:W-:Y:S02]  /*1ce40*/  IMAD.MOV.U32 R11, RZ, RZ, 0x181f ;  /* 0x0000181fff0b7424 */ /* 0x000fe400078e00ff */
[----:B------:R-:W-:-:S07]  /*1ce50*/  IMAD.MOV.U32 R75, RZ, RZ, R14 ;  /* 0x000000ffff4b7224 */ /* 0x000fce00078e000e */
[----:B------:R-:W-:Y:S05]  /*1ce60*/  WARPSYNC.COLLECTIVE R15, `(.L_x_7278) ;  /* 0x000000000f087348 */ /* 0x000fea0003c00000 */
[----:B------:R0:W1:Y:S02]  /*1ce70*/  SHFL.IDX P6, R14, R13, R12, R11 ;  /* 0x0000000c0d0e7389 */ /* 0x00006400000c000b */
[----:B01----:R-:W-:Y:S01]  /*1ce80*/  ENDCOLLECTIVE ;  /* 0x000000000000791b */ /* 0x003fe20003800000 */
.L_x_7278:
[----:B------:R-:W-:Y:S01]  /*1ce90*/  IMAD.MOV.U32 R74, RZ, RZ, R14 ;  /* 0x000000ffff4a7224 */ /* 0x000fe200078e000e */
[----:B------:R-:W-:Y:S06]  /*1cea0*/  BRA `(.L_x_7279) ;  /* 0xfffffe64007c7947 */ /* 0x000fec000383ffff */
.L_x_6979:
        /* <DEDUP_REMOVED lines=8> */
.L_x_7281:
[----:B------:R-:W-:Y:S05]  /*1cf30*/  BSYNC B1 ;  /* 0x0000000000017941 */ /* 0x000fea0003800000 */
.L_x_7280:
        /* <DEDUP_REMOVED lines=8> */
.L_x_7282:
[----:B------:R-:W-:Y:S01]  /*1cfc0*/  IMAD.MOV.U32 R66, RZ, RZ, R14 ;  /* 0x000000ffff427224 */ /* 0x000fe200078e000e */
[----:B------:R-:W-:Y:S06]  /*1cfd0*/  BRA `(.L_x_7283) ;  /* 0xfffffe6c000c7947 */ /* 0x000fec000383ffff */
.L_x_6988:
        /* <DEDUP_REMOVED lines=8> */
.L_x_7285:
[----:B------:R-:W-:Y:S05]  /*1d060*/  BSYNC B1 ;  /* 0x0000000000017941 */ /* 0x000fea0003800000 */
.L_x_7284:
        /* <DEDUP_REMOVED lines=8> */
.L_x_7286:
[----:B------:R-:W-:Y:S01]  /*1d0f0*/  IMAD.MOV.U32 R58, RZ, RZ, R14 ;  /* 0x000000ffff3a7224 */ /* 0x000fe200078e000e */
[----:B------:R-:W-:Y:S06]  /*1d100*/  BRA `(.L_x_7287) ;  /* 0xfffffe7000a07947 */ /* 0x000fec000383ffff */
.L_x_6997:
        /* <DEDUP_REMOVED lines=8> */
.L_x_7289:
[----:B------:R-:W-:Y:S05]  /*1d190*/  BSYNC B1 ;  /* 0x0000000000017941 */ /* 0x000fea0003800000 */
.L_x_7288:
[----:B------:R-:W-:Y:S01]  /*1d1a0*/  MOV R13, R107 ;  /* 0x0000006b000d7202 */ /* 0x000fe20000000f00 */
[----:B------:R-:W-:Y:S02]  /*1d1b0*/  IMAD.MOV.U32 R12, RZ, RZ, 0x3 ;  /* 0x00000003ff0c7424 */ /* 0x000fe400078e00ff */
[----:B------:R-:W-:Y:S02]  /*1d1c0*/  IMAD.MOV.U32 R11, RZ, RZ, 0x181f ;  /* 0x0000181fff0b7424 */ /* 0x000fe400078e00ff */
[----:B------:R-:W-:Y:S02]  /*1d1d0*/  IMAD.MOV.U32 R15, RZ, RZ, -0x1 ;  /* 0xffffffffff0f7424 */ /* 0x000fe400078e00ff */
[----:B------:R-:W-:-:S07]  /*1d1e0*/  IMAD.MOV.U32 R51, RZ, RZ, R14 ;  /* 0x000000ffff337224 */ /* 0x000fce00078e000e */
[----:B------:R-:W-:Y:S05]  /*1d1f0*/  WARPSYNC.COLLECTIVE R15, `(.L_x_7290) ;  /* 0x000000000f087348 */ /* 0x000fea0003c00000 */
[----:B------:R0:W1:Y:S02]  /*1d200*/  SHFL.IDX P6, R14, R13, R12, R11 ;  /* 0x0000000c0d0e7389 */ /* 0x00006400000c000b */
[----:B01----:R-:W-:Y:S01]  /*1d210*/  ENDCOLLECTIVE ;  /* 0x000000000000791b */ /* 0x003fe20003800000 */
.L_x_7290:
[----:B------:R-:W-:Y:S01]  /*1d220*/  IMAD.MOV.U32 R107, RZ, RZ, R14 ;  /* 0x000000ffff6b7224 */ /* 0x000fe200078e000e */
[----:B------:R-:W-:Y:S06]  /*1d230*/  BRA `(.L_x_7291) ;  /* 0xfffffe7800307947 */ /* 0x000fec000383ffff */
.L_x_7009:
[----:B-1----:R1:W2:Y:S02]  /*1d240*/  SYNCS.PHASECHK.TRANS64.TRYWAIT P4, [R90+URZ+0x28890], R101 ;  /* 0x028890655a0075a7 */ /* 0x0022a4000808017f */
[----:B--2---:R-:W-:Y:S05]  /*1d250*/  @!P4 NANOSLEEP.SYNCS 0x989680 ;  /* 0x009896800000c95d */ /* 0x004fea0003900000 */
[----:B------:R-:W2:Y:S02]  /*1d260*/  @!P4 SYNCS.PHASECHK.TRANS64 P4, [R90+URZ+0x28890], R101 ;  /* 0x028890655a00c5a7 */ /* 0x000ea4000808007f */
[----:B--2---:R-:W-:Y:S05]  /*1d270*/  @!P4 BRA `(.L_x_7009) ;  /* 0xfffffffc00f0c947 */ /* 0x004fea000383ffff */
[----:B------:R-:W-:Y:S05]  /*1d280*/  BRA `(.L_x_7292) ;  /* 0xfffffe8800687947 */ /* 0x000fea000383ffff */
.L_x_7010:
        /* <DEDUP_REMOVED lines=8> */
.L_x_7294:
[----:B------:R-:W-:Y:S05]  /*1d310*/  BSYNC B1 ;  /* 0x0000000000017941 */ /* 0x000fea0003800000 */
.L_x_7293:
        /* <DEDUP_REMOVED lines=8> */
.L_x_7295:
[----:B------:R-:W-:Y:S01]  /*1d3a0*/  IMAD.MOV.U32 R104, RZ, RZ, R14 ;  /* 0x000000ffff687224 */ /* 0x000fe200078e000e */
[----:B------:R-:W-:Y:S06]  /*1d3b0*/  BRA `(.L_x_7296) ;  /* 0xfffffe8800347947 */ /* 0x000fec000383ffff */
.L_x_7015:
[----:B------:R-:W-:Y:S01]  /*1d3c0*/  BSSY B1, `(.L_x_7297) ;  /* 0x0000008000017945 */ /* 0x000fe20003800000 */
[----:B----4-:R-:W-:Y:S01]  /*1d3d0*/  IMAD.MOV.U32 R13, RZ, RZ, R106 ;  /* 0x000000ffff0d7224 */ /* 0x010fe200078e006a */
[----:B------:R-:W-:Y:S01]  /*1d3e0*/  MOV R15, 0xffffffff ;  /* 0xffffffff000f7802 */ /* 0x000fe20000000f00 */
[----:B------:R-:W-:Y:S02]  /*1d3f0*/  IMAD.MOV.U32 R12, RZ, RZ, 0x1 ;  /* 0x00000001ff0c7424 */ /* 0x000fe400078e00ff */
[----:B------:R-:W-:-:S07]  /*1d400*/  IMAD.MOV.U32 R11, RZ, RZ, 0x181f ;  /* 0x0000181fff0b7424 */ /* 0x000fce00078e00ff */
[----:B0123--:R-:W-:Y:S05]  /*1d410*/  WARPSYNC.COLLECTIVE R15, `(.L_x_7298) ;  /* 0x000000000f087348 */ /* 0x00ffea0003c00000 */
[----:B------:R4:W0:Y:S02]  /*1d420*/  SHFL.IDX P6, R14, R13, R12, R11 ;  /* 0x0000000c0d0e7389 */ /* 0x00082400000c000b */
[----:B01234-:R-:W-:Y:S01]  /*1d430*/  ENDCOLLECTIVE ;  /* 0x000000000000791b */ /* 0x01ffe20003800000 */
.L_x_7298:
[----:B------:R-:W-:Y:S05]  /*1d440*/  BSYNC B1 ;  /* 0x0000000000017941 */ /* 0x000fea0003800000 */
.L_x_7297:
        /* <DEDUP_REMOVED lines=8> */
.L_x_7299:
[----:B------:R-:W-:Y:S01]  /*1d4d0*/  IMAD.MOV.U32 R46, RZ, RZ, R14 ;  /* 0x000000ffff2e7224 */ /* 0x000fe200078e000e */
[----:B------:R-:W-:Y:S06]  /*1d4e0*/  BRA `(.L_x_7300) ;  /* 0xfffffe8c00e87947 */ /* 0x000fec000383ffff */
.L_x_7020:
[----:B------:R-:W-:Y:S01]  /*1d4f0*/  BSSY B1, `(.L_x_7301) ;  /* 0x0000008000017945 */ /* 0x000fe20003800000 */
[----:B0---4-:R-:W-:Y:S01]  /*1d500*/  IMAD.MOV.U32 R13, RZ, RZ, R106 ;  /* 0x000000ffff0d7224 */ /* 0x011fe200078e006a */
[----:B------:R-:W-:Y:S01]  /*1d510*/  MOV R11, 0x181f ;  /* 0x0000181f000b7802 */ /* 0x000fe20000000f00 */
[----:B------:R-:W-:Y:S02]  /*1d520*/  IMAD.MOV.U32 R12, RZ, RZ, 0x2 ;  /* 0x00000002ff0c7424 */ /* 0x000fe400078e00ff */
[----:B------:R-:W-:-:S07]  /*1d530*/  IMAD.MOV.U32 R15, RZ, RZ, -0x1 ;  /* 0xffffffffff0f7424 */ /* 0x000fce00078e00ff */
[----:B-123--:R-:W-:Y:S05]  /*1d540*/  WARPSYNC.COLLECTIVE R15, `(.L_x_7302) ;  /* 0x000000000f087348 */ /* 0x00efea0003c00000 */
[----:B------:R0:W4:Y:S02]  /*1d550*/  SHFL.IDX P6, R14, R13, R12, R11 ;  /* 0x0000000c0d0e7389 */ /* 0x00012400000c000b */
[----:B01234-:R-:W-:Y:S01]  /*1d560*/  ENDCOLLECTIVE ;  /* 0x000000000000791b */ /* 0x01ffe20003800000 */
.L_x_7302:
[----:B------:R-:W-:Y:S05]  /*1d570*/  BSYNC B1 ;  /* 0x0000000000017941 */ /* 0x000fea0003800000 */
.L_x_7301:
        /* <DEDUP_REMOVED lines=8> */
.L_x_7303:
[----:B------:R-:W-:Y:S01]  /*1d600*/  IMAD.MOV.U32 R46, RZ, RZ, R14 ;  /* 0x000000ffff2e7224 */ /* 0x000fe200078e000e */
[----:B------:R-:W-:Y:S06]  /*1d610*/  BRA `(.L_x_7304) ;  /* 0xfffffe94009c7947 */ /* 0x000fec000383ffff */
.L_x_7025:
        /* <DEDUP_REMOVED lines=8> */
.L_x_7306:
[----:B------:R-:W-:Y:S05]  /*1d6a0*/  BSYNC B1 ;  /* 0x0000000000017941 */ /* 0x000fea0003800000 */
.L_x_7305:
        /* <DEDUP_REMOVED lines=8> */
.L_x_7307:
[----:B------:R-:W-:Y:S01]  /*1d730*/  IMAD.MOV.U32 R107, RZ, RZ, R14 ;  /* 0x000000ffff6b7224 */ /* 0x000fe200078e000e */
[----:B------:R-:W-:Y:S06]  /*1d740*/  BRA `(.L_x_7308) ;  /* 0xfffffe9c004c7947 */ /* 0x000fec000383ffff */
.L_x_7030:
[----:B-1----:R1:W2:Y:S02]  /*1d750*/  SYNCS.PHASECHK.TRANS64.TRYWAIT P3, [R90+URZ+0x28890], R101 ;  /* 0x028890655a0075a7 */ /* 0x0022a4000806017f */
[----:B--2---:R-:W-:Y:S05]  /*1d760*/  @!P3 NANOSLEEP.SYNCS 0x989680 ;  /* 0x009896800000b95d */ /* 0x004fea0003900000 */
[----:B------:R-:W2:Y:S02]  /*1d770*/  @!P3 SYNCS.PHASECHK.TRANS64 P3, [R90+URZ+0x28890], R101 ;  /* 0x028890655a00b5a7 */ /* 0x000ea4000806007f */
[----:B--2---:R-:W-:Y:S05]  /*1d780*/  @!P3 BRA `(.L_x_7030) ;  /* 0xfffffffc00f0b947 */ /* 0x004fea000383ffff */
[----:B------:R-:W-:Y:S05]  /*1d790*/  BRA `(.L_x_7309) ;  /* 0xfffffea4005c7947 */ /* 0x000fea000383ffff */
.L_x_7031:
[----:B------:R-:W-:Y:S01]  /*1d7a0*/  BSSY B1, `(.L_x_7310) ;  /* 0x0000008000017945 */ /* 0x000fe20003800000 */
[----:B------:R-:W-:Y:S01]  /*1d7b0*/  MOV R13, R45 ;  /* 0x0000002d000d7202 */ /* 0x000fe20000000f00 */
[----:B------:R-:W-:Y:S02]  /*1d7c0*/  IMAD.MOV.U32 R12, RZ, RZ, RZ ;  /* 0x000000ffff0c7224 */ /* 0x000fe400078e00ff */
[----:B------:R-:W-:Y:S02]  /*1d7d0*/  IMAD.MOV.U32 R11, RZ, RZ, 0x181f ;  /* 0x0000181fff0b7424 */ /* 0x000fe400078e00ff */
[----:B------:R-:W-:-:S07]  /*1d7e0*/  IMAD.MOV.U32 R15, RZ, RZ, -0x1 ;  /* 0xffffffffff0f7424 */ /* 0x000fce00078e00ff */
[----:B-1----:R-:W-:Y:S05]  /*1d7f0*/  WARPSYNC.COLLECTIVE R15, `(.L_x_7311) ;  /* 0x000000000f087348 */ /* 0x002fea0003c00000 */
[----:B------:R0:W2:Y:S02]  /*1d800*/  SHFL.IDX P6, R14, R13, R12, R11 ;  /* 0x0000000c0d0e7389 */ /* 0x0000a400000c000b */
[----:B012---:R-:W-:Y:S01]  /*1d810*/  ENDCOLLECTIVE ;  /* 0x000000000000791b */ /* 0x007fe20003800000 */
.L_x_7311:
[----:B------:R-:W-:Y:S05]  /*1d820*/  BSYNC B1 ;  /* 0x0000000000017941 */ /* 0x000fea0003800000 */
.L_x_7310:
        /* <DEDUP_REMOVED lines=8> */
.L_x_7312:
[----:B------:R-:W-:Y:S05]  /*1d8b0*/  BRA `(.L_x_7313) ;  /* 0xfffffea4007c7947 */ /* 0x000fea000383ffff */
.L_x_7034:
[----:B------:R-:W-:Y:S01]  /*1d8c0*/  BSSY B1, `(.L_x_7314) ;  /* 0x0000008000017945 */ /* 0x000fe20003800000 */
[----:B----4-:R-:W-:Y:S01]  /*1d8d0*/  MOV R13, R45 ;  /* 0x0000002d000d7202 */ /* 0x010fe20000000f00 */
[----:B------:R-:W-:Y:S02]  /*1d8e0*/  IMAD.MOV.U32 R12, RZ, RZ, 0x1 ;  /* 0x00000001ff0c7424 */ /* 0x000fe400078e00ff */
[----:B------:R-:W-:Y:S02]  /*1d8f0*/  IMAD.MOV.U32 R11, RZ, RZ, 0x181f ;  /* 0x0000181fff0b7424 */ /* 0x000fe400078e00ff */
[----:B------:R-:W-:-:S07]  /*1d900*/  IMAD.MOV.U32 R15, RZ, RZ, -0x1 ;  /* 0xffffffffff0f7424 */ /* 0x000fce00078e00ff */
[----:B0123--:R-:W-:Y:S05]  /*1d910*/  WARPSYNC.COLLECTIVE R15, `(.L_x_7315) ;  /* 0x000000000f087348 */ /* 0x00ffea0003c00000 */
[----:B---3--:R3:W4:Y:S02]  /*1d920*/  SHFL.IDX P6, R14, R13, R12, R11 ;  /* 0x0000000c0d0e7389 */ /* 0x00872400000c000b */
[----:B01234-:R-:W-:Y:S01]  /*1d930*/  ENDCOLLECTIVE ;  /* 0x000000000000791b */ /* 0x01ffe20003800000 */
.L_x_7315:
[----:B------:R-:W-:Y:S05]  /*1d940*/  BSYNC B1 ;  /* 0x0000000000017941 */ /* 0x000fea0003800000 */
.L_x_7314:
        /* <DEDUP_REMOVED lines=8> */
.L_x_7316:
[----:B------:R-:W-:Y:S05]  /*1d9d0*/  BRA `(.L_x_7317) ;  /* 0xfffffea4007c7947 */ /* 0x000fea000383ffff */
.L_x_7037:
[----:B------:R-:W-:Y:S01]  /*1d9e0*/  BSSY B1, `(.L_x_7318) ;  /* 0x0000008000017945 */ /* 0x000fe20003800000 */
[----:B---3--:R-:W-:Y:S01]  /*1d9f0*/  MOV R13, R45 ;  /* 0x0000002d000d7202 */ /* 0x008fe20000000f00 */
[----:B------:R-:W-:Y:S02]  /*1da00*/  IMAD.MOV.U32 R12, RZ, RZ, 0x2 ;  /* 0x00000002ff0c7424 */ /* 0x000fe400078e00ff */
[----:B------:R-:W-:Y:S02]  /*1da10*/  IMAD.MOV.U32 R11, RZ, RZ, 0x181f ;  /* 0x0000181fff0b7424 */ /* 0x000fe400078e00ff */
[----:B------:R-:W-:-:S07]  /*1da20*/  IMAD.MOV.U32 R15, RZ, RZ, -0x1 ;  /* 0xffffffffff0f7424 */ /* 0x000fce00078e00ff */
[----:B012-4-:R-:W-:Y:S05]  /*1da30*/  WARPSYNC.COLLECTIVE R15, `(.L_x_7319) ;  /* 0x000000000f087348 */ /* 0x017fea0003c00000 */
[----:B------:R3:W0:Y:S02]  /*1da40*/  SHFL.IDX P6, R14, R13, R12, R11 ;  /* 0x0000000c0d0e7389 */ /* 0x00062400000c000b */
[----:B01234-:R-:W-:Y:S01]  /*1da50*/  ENDCOLLECTIVE ;  /* 0x000000000000791b */ /* 0x01ffe20003800000 */
.L_x_7319:
[----:B------:R-:W-:Y:S05]  /*1da60*/  BSYNC B1 ;  /* 0x0000000000017941 */ /* 0x000fea0003800000 */
.L_x_7318:
        /* <DEDUP_REMOVED lines=8> */
.L_x_7320:
[----:B------:R-:W-:Y:S05]  /*1daf0*/  BRA `(.L_x_7321) ;  /* 0xfffffea400807947 */ /* 0x000fea000383ffff */
.L_x_7040:
[----:B------:R-:W-:Y:S01]  /*1db00*/  BSSY B1, `(.L_x_7322) ;  /* 0x0000008000017945 */ /* 0x000fe20003800000 */
[----:B0-----:R-:W-:Y:S01]  /*1db10*/  MOV R13, R45 ;  /* 0x0000002d000d7202 */ /* 0x001fe20000000f00 */
[----:B------:R-:W-:Y:S02]  /*1db20*/  IMAD.MOV.U32 R12, RZ, RZ, 0x3 ;  /* 0x00000003ff0c7424 */ /* 0x000fe400078e00ff */
[----:B------:R-:W-:Y:S02]  /*1db30*/  IMAD.MOV.U32 R11, RZ, RZ, 0x181f ;  /* 0x0000181fff0b7424 */ /* 0x000fe400078e00ff */
[----:B------:R-:W-:-:S07]  /*1db40*/  IMAD.MOV.U32 R15, RZ, RZ, -0x1 ;  /* 0xffffffffff0f7424 */ /* 0x000fce00078e00ff */
[----:B-1234-:R-:W-:Y:S05]  /*1db50*/  WARPSYNC.COLLECTIVE R15, `(.L_x_7323) ;  /* 0x000000000f087348 */ /* 0x01efea0003c00000 */
[----:B------:R0:W0:Y:S02]  /*1db60*/  SHFL.IDX P6, R14, R13, R12, R11 ;  /* 0x0000000c0d0e7389 */ /* 0x00002400000c000b */
[----:B01234-:R-:W-:Y:S01]  /*1db70*/  ENDCOLLECTIVE ;  /* 0x000000000000791b */ /* 0x01ffe20003800000 */
.L_x_7323:
[----:B------:R-:W-:Y:S05]  /*1db80*/  BSYNC B1 ;  /* 0x0000000000017941 */ /* 0x000fea0003800000 */
.L_x_7322:
        /* <DEDUP_REMOVED lines=8> */
.L_x_7324:
[----:B------:R-:W-:Y:S05]  /*1dc10*/  BRA `(.L_x_7325) ;  /* 0xfffffea400847947 */ /* 0x000fea000383ffff */
.L_x_7044:
[----:B------:R0:W0:Y:S02]  /*1dc20*/  SYNCS.PHASECHK.TRANS64.TRYWAIT P4, [R90+URZ+0x288b0], R101 ;  /* 0x0288b0655a0075a7 */ /* 0x000024000808017f */
[----:B0-----:R-:W-:Y:S05]  /*1dc30*/  @!P4 NANOSLEEP.SYNCS 0x989680 ;  /* 0x009896800000c95d */ /* 0x001fea0003900000 */
[----:B------:R-:W0:Y:S02]  /*1dc40*/  @!P4 SYNCS.PHASECHK.TRANS64 P4, [R90+URZ+0x288b0], R101 ;  /* 0x0288b0655a00c5a7 */ /* 0x000e24000808007f */
[----:B0-----:R-:W-:Y:S05]  /*1dc50*/  @!P4 BRA `(.L_x_7044) ;  /* 0xfffffffc00f0c947 */ /* 0x001fea000383ffff */
[----:B------:R-:W-:Y:S05]  /*1dc60*/  BRA `(.L_x_7326) ;  /* 0xfffffea800007947 */ /* 0x000fea000383ffff */
.L_x_7058:
[----:B------:R-:W1:Y:S01]  /*1dc70*/  S2R R5, SR_TID.X ;  /* 0x0000000000057919 */ /* 0x000e620000002100 */
[----:B------:R-:W-:Y:S01]  /*1dc80*/  BSSY B0, `(.L_x_7327) ;  /* 0x000000c000007945 */ /* 0x000fe20003800000 */
[----:B------:R-:W-:Y:S02]  /*1dc90*/  IMAD.MOV.U32 R12, RZ, RZ, RZ ;  /* 0x000000ffff0c7224 */ /* 0x000fe400078e00ff */
[----:B------:R-:W-:Y:S02]  /*1dca0*/  IMAD.MOV.U32 R11, RZ, RZ, 0x1f ;  /* 0x0000001fff0b7424 */ /* 0x000fe400078e00ff */
[----:B------:R-:W-:Y:S01]  /*1dcb0*/  IMAD.MOV.U32 R15, RZ, RZ, -0x1 ;  /* 0xffffffffff0f7424 */ /* 0x000fe200078e00ff */
[----:B-1----:R-:W-:-:S04]  /*1dcc0*/  IADD3 R5, R5, -0x80, RZ ;  /* 0xffffff8005057810 */ /* 0x002fc80007ffe0ff */
[----:B------:R-:W-:-:S04]  /*1dcd0*/  SHF.R.S32.HI R4, RZ, 0x1f, R5 ;  /* 0x0000001fff047819 */ /* 0x000fc80000011405 */
[----:B------:R-:W-:-:S04]  /*1dce0*/  LEA.HI R4, R4, R5, RZ, 0x7 ;  /* 0x0000000504047211 */ /* 0x000fc800078f38ff */
[----:B------:R-:W-:-:S05]  /*1dcf0*/  SHF.R.S32.HI R4, RZ, 0x7, R4 ;  /* 0x00000007ff047819 */ /* 0x000fca0000011404 */
[----:B--2---:R-:W-:-:S07]  /*1dd00*/  IMAD.MOV.U32 R13, RZ, RZ, R4 ;  /* 0x000000ffff0d7224 */ /* 0x004fce00078e0004 */
[----:B0----5:R-:W-:Y:S05]  /*1dd10*/  WARPSYNC.COLLECTIVE R15, `(.L_x_7328) ;  /* 0x000000000f087348 */ /* 0x021fea0003c00000 */
[----:B------:R1:W2:Y:S02]  /*1dd20*/  SHFL.IDX P6, R14, R13, R12, R11 ;  /* 0x0000000c0d0e7389 */ /* 0x0002a400000c000b */
[----:B012--5:R-:W-:Y:S01]  /*1dd30*/  ENDCOLLECTIVE ;  /* 0x000000000000791b */ /* 0x027fe20003800000 */
.L_x_7328:
[----:B------:R-:W-:Y:S05]  /*1dd40*/  BSYNC B0 ;  /* 0x0000000000007941 */ /* 0x000fea0003800000 */
.L_x_7327:
[----:B------:R-:W-:Y:S01]  /*1dd50*/  IMAD.MOV.U32 R195, RZ, RZ, R14 ;  /* 0x000000ffffc37224 */ /* 0x000fe200078e000e */
[----:B------:R-:W-:Y:S06]  /*1dd60*/  BRA `(.L_x_7329) ;  /* 0xfffffeb000bc7947 */ /* 0x000fec000383ffff */
.L_x_7068:
[----:B------:R-:W-:Y:S01]  /*1dd70*/  BSSY B1, `(.L_x_7330) ;  /* 0x0000008000017945 */ /* 0x000fe20003800000 */
[----:B--2---:R-:W-:Y:S01]  /*1dd80*/  IMAD.MOV.U32 R13, RZ, RZ, R26 ;  /* 0x000000ffff0d7224 */ /* 0x004fe200078e001a */
[----:B------:R-:W-:Y:S01]  /*1dd90*/  MOV R15, 0xffffffff ;  /* 0xffffffff000f7802 */ /* 0x000fe20000000f00 */
[----:B------:R-:W-:Y:S02]  /*1dda0*/  IMAD.MOV.U32 R12, RZ, RZ, RZ ;  /* 0x000000ffff0c7224 */ /* 0x000fe400078e00ff */
[----:B------:R-:W-:-:S07]  /*1ddb0*/  IMAD.MOV.U32 R11, RZ, RZ, 0x181f ;  /* 0x0000181fff0b7424 */ /* 0x000fce00078e00ff */
[----:B------:R-:W-:Y:S05]  /*1ddc0*/  WARPSYNC.COLLECTIVE R15, `(.L_x_7331) ;  /* 0x000000000f087348 */ /* 0x000fea0003c00000 */
[----:B------:R0:W1:Y:S02]  /*1ddd0*/  SHFL.IDX P6, R14, R13, R12, R11 ;  /* 0x0000000c0d0e7389 */ /* 0x00006400000c000b */
[----:B01----:R-:W-:Y:S01]  /*1dde0*/  ENDCOLLECTIVE ;  /* 0x000000000000791b */ /* 0x003fe20003800000 */
.L_x_7331:
[----:B------:R-:W-:Y:S05]  /*1ddf0*/  BSYNC B1 ;  /* 0x0000000000017941 */ /* 0x000fea0003800000 */
.L_x_7330:
        /* <DEDUP_REMOVED lines=8> */
.L_x_7332:
[----:B------:R-:W-:Y:S02]  /*1de80*/  IMAD.MOV.U32 R13, RZ, RZ, R28 ;  /* 0x000000ffff0d7224 */ /* 0x000fe400078e001c */
[----:B------:R-:W-:-:S07]  /*1de90*/  IMAD.MOV.U32 R3, RZ, RZ, R14 ;  /* 0x000000ffff037224 */ /* 0x000fce00078e000e */
[----:B------:R-:W-:Y:S05]  /*1dea0*/  WARPSYNC.COLLECTIVE R15, `(.L_x_7333) ;  /* 0x000000000f087348 */ /* 0x000fea0003c00000 */
[----:B------:R0:W1:Y:S02]  /*1deb0*/  SHFL.IDX P6, R14, R13, R12, R11 ;  /* 0x0000000c0d0e7389 */ /* 0x00006400000c000b */
[----:B01----:R-:W-:Y:S01]  /*1dec0*/  ENDCOLLECTIVE ;  /* 0x000000000000791b */ /* 0x003fe20003800000 */
.L_x_7333:
[----:B------:R-:W-:Y:S01]  /*1ded0*/  MOV R13, R27 ;  /* 0x0000001b000d7202 */ /* 0x000fe20000000f00 */
[----:B------:R-:W-:-:S07]  /*1dee0*/  IMAD.MOV.U32 R4, RZ, RZ, R14 ;  /* 0x000000ffff047224 */ /* 0x000fce00078e000e */
[----:B------:R-:W-:Y:S05]  /*1def0*/  WARPSYNC.COLLECTIVE R15, `(.L_x_7334) ;  /* 0x000000000f087348 */ /* 0x000fea0003c00000 */
[----:B------:R0:W1:Y:S02]  /*1df00*/  SHFL.IDX P6, R14, R13, R12, R11 ;  /* 0x0000000c0d0e7389 */ /* 0x00006400000c000b */
[----:B01----:R-:W-:Y:S01]  /*1df10*/  ENDCOLLECTIVE ;  /* 0x000000000000791b */ /* 0x003fe20003800000 */
.L_x_7334:
[----:B------:R-:W-:Y:S05]  /*1df20*/  BRA `(.L_x_7335) ;  /* 0xfffffeb400bc7947 */ /* 0x000fea000383ffff */
.L_x_7072:
[----:B0-----:R0:W1:Y:S02]  /*1df30*/  SYNCS.PHASECHK.TRANS64.TRYWAIT P0, [R156+URZ+0x28800], R5 ;  /* 0x028800059c0075a7 */ /* 0x001064000800017f */
[----:B-1----:R-:W-:Y:S05]  /*1df40*/  @!P0 NANOSLEEP.SYNCS 0x989680 ;  /* 0x009896800000895d */ /* 0x002fea0003900000 */
[----:B------:R-:W1:Y:S02]  /*1df50*/  @!P0 SYNCS.PHASECHK.TRANS64 P0, [R156+URZ+0x28800], R5 ;  /* 0x028800059c0085a7 */ /* 0x000e64000800007f */
[----:B-1----:R-:W-:Y:S05]  /*1df60*/  @!P0 BRA `(.L_x_7072) ;  /* 0xfffffffc00f08947 */ /* 0x002fea000383ffff */
[----:B------:R-:W-:Y:S05]  /*1df70*/  BRA `(.L_x_7336) ;  /* 0xfffffeb800a07947 */ /* 0x000fea000383ffff */
.L_x_7088:
[----:B------:R-:W-:Y:S01]  /*1df80*/  BSSY B1, `(.L_x_7337) ;  /* 0x0000008000017945 */ /* 0x000fe20003800000 */
[----:B--2---:R-:W-:Y:S02]  /*1df90*/  IMAD.MOV.U32 R13, RZ, RZ, R26 ;  /* 0x000000ffff0d7224 */ /* 0x004fe400078e001a */
[----:B------:R-:W-:Y:S02]  /*1dfa0*/  IMAD.MOV.U32 R12, RZ, RZ, RZ ;  /* 0x000000ffff0c7224 */ /* 0x000fe400078e00ff */
[----:B------:R-:W-:Y:S02]  /*1dfb0*/  IMAD.MOV.U32 R11, RZ, RZ, 0x181f ;  /* 0x0000181fff0b7424 */ /* 0x000fe400078e00ff */
[----:B------:R-:W-:-:S07]  /*1dfc0*/  IMAD.MOV.U32 R15, RZ, RZ, -0x1 ;  /* 0xffffffffff0f7424 */ /* 0x000fce00078e00ff */
[----:B------:R-:W-:Y:S05]  /*1dfd0*/  WARPSYNC.COLLECTIVE R15, `(.L_x_7338) ;  /* 0x000000000f087348 */ /* 0x000fea0003c00000 */
[----:B------:R0:W1:Y:S02]  /*1dfe0*/  SHFL.IDX P6, R14, R13, R12, R11 ;  /* 0x0000000c0d0e7389 */ /* 0x00006400000c000b */
[----:B01----:R-:W-:Y:S01]  /*1dff0*/  ENDCOLLECTIVE ;  /* 0x000000000000791b */ /* 0x003fe20003800000 */
.L_x_7338:
[----:B------:R-:W-:Y:S05]  /*1e000*/  BSYNC B1 ;  /* 0x0000000000017941 */ /* 0x000fea0003800000 */
.L_x_7337:
        /* <DEDUP_REMOVED lines=8> */
.L_x_7339:
[----:B------:R-:W-:Y:S02]  /*1e090*/  IMAD.MOV.U32 R13, RZ, RZ, R28 ;  /* 0x000000ffff0d7224 */ /* 0x000fe400078e001c */
[----:B------:R-:W-:-:S07]  /*1e0a0*/  IMAD.MOV.U32 R3, RZ, RZ, R14 ;  /* 0x000000ffff037224 */ /* 0x000fce00078e000e */
[----:B------:R-:W-:Y:S05]  /*1e0b0*/  WARPSYNC.COLLECTIVE R15, `(.L_x_7340) ;  /* 0x000000000f087348 */ /* 0x000fea0003c00000 */
[----:B------:R0:W1:Y:S02]  /*1e0c0*/  SHFL.IDX P6, R14, R13, R12, R11 ;  /* 0x0000000c0d0e7389 */ /* 0x00006400000c000b */
[----:B01----:R-:W-:Y:S01]  /*1e0d0*/  ENDCOLLECTIVE ;  /* 0x000000000000791b */ /* 0x003fe20003800000 */
.L_x_7340:
[----:B------:R-:W-:Y:S02]  /*1e0e0*/  IMAD.MOV.U32 R13, RZ, RZ, R27 ;  /* 0x000000ffff0d7224 */ /* 0x000fe400078e001b */
[----:B------:R-:W-:-:S07]  /*1e0f0*/  IMAD.MOV.U32 R20, RZ, RZ, R14 ;  /* 0x000000ffff147224 */ /* 0x000fce00078e000e */
[----:B------:R-:W-:Y:S05]  /*1e100*/  WARPSYNC.COLLECTIVE R15, `(.L_x_7341) ;  /* 0x000000000f087348 */ /* 0x000fea0003c00000 */
[----:B------:R0:W1:Y:S02]  /*1e110*/  SHFL.IDX P6, R14, R13, R12, R11 ;  /* 0x0000000c0d0e7389 */ /* 0x00006400000c000b */
[----:B01----:R-:W-:Y:S01]  /*1e120*/  ENDCOLLECTIVE ;  /* 0x000000000000791b */ /* 0x003fe20003800000 */
.L_x_7341:
[----:B------:R-:W-:Y:S05]  /*1e130*/  BRA `(.L_x_7342) ;  /* 0xfffffecc00d07947 */ /* 0x000fea000383ffff */
.L_x_7092:
[----:B0-----:R0:W1:Y:S02]  /*1e140*/  SYNCS.PHASECHK.TRANS64.TRYWAIT P4, [R156+URZ+0x28800], R27 ;  /* 0x0288001b9c0075a7 */ /* 0x001064000808017f */
[----:B-1----:R-:W-:Y:S05]  /*1e150*/  @!P4 NANOSLEEP.SYNCS 0x989680 ;  /* 0x009896800000c95d */ /* 0x002fea0003900000 */
[----:B------:R-:W1:Y:S02]  /*1e160*/  @!P4 SYNCS.PHASECHK.TRANS64 P4, [R156+URZ+0x28800], R27 ;  /* 0x0288001b9c00c5a7 */ /* 0x000e64000808007f */
[----:B-1----:R-:W-:Y:S05]  /*1e170*/  @!P4 BRA `(.L_x_7092) ;  /* 0xfffffffc00f0c947 */ /* 0x002fea000383ffff */
[----:B------:R-:W-:Y:S05]  /*1e180*/  BRA `(.L_x_7343) ;  /* 0xfffffed000c07947 */ /* 0x000fea000383ffff */
.L_x_7102:
[----:B---3--:R3:W4:Y:S02]  /*1e190*/  SYNCS.PHASECHK.TRANS64.TRYWAIT P1, [R3+URZ+0x28830], R0 ;  /* 0x02883000030075a7 */ /* 0x008724000802017f */
[----:B----4-:R-:W-:Y:S05]  /*1e1a0*/  @!P1 NANOSLEEP.SYNCS 0x989680 ;  /* 0x009896800000995d */ /* 0x010fea0003900000 */
[----:B------:R-:W4:Y:S02]  /*1e1b0*/  @!P1 SYNCS.PHASECHK.TRANS64 P1, [R3+URZ+0x28830], R0 ;  /* 0x02883000030095a7 */ /* 0x000f24000802007f */
[----:B----4-:R-:W-:Y:S05]  /*1e1c0*/  @!P1 BRA `(.L_x_7102) ;  /* 0xfffffffc00f09947 */ /* 0x010fea000383ffff */
[----:B------:R-:W-:Y:S05]  /*1e1d0*/  BRA `(.L_x_7101) ;  /* 0xfffffee800a47947 */ /* 0x000fea000383ffff */
.L_x_7109:
[----:B-1----:R1:W2:Y:S02]  /*1e1e0*/  SYNCS.PHASECHK.TRANS64.TRYWAIT P2, [R5+URZ+0x28830], R6 ;  /* 0x02883006050075a7 */ /* 0x0022a4000804017f */
[----:B--2---:R-:W-:Y:S05]  /*1e1f0*/  @!P2 NANOSLEEP.SYNCS 0x989680 ;  /* 0x009896800000a95d */ /* 0x004fea0003900000 */
[----:B------:R-:W2:Y:S02]  /*1e200*/  @!P2 SYNCS.PHASECHK.TRANS64 P2, [R5+URZ+0x28830], R6 ;  /* 0x028830060500a5a7 */ /* 0x000ea4000804007f */
[----:B--2---:R-:W-:Y:S05]  /*1e210*/  @!P2 BRA `(.L_x_7109) ;  /* 0xfffffffc00f0a947 */ /* 0x004fea000383ffff */
[----:B------:R-:W-:Y:S05]  /*1e220*/  BRA `(.L_x_7108) ;  /* 0xffffff1800087947 */ /* 0x000fea000383ffff */
.L_x_7113:
[----:B-1----:R1:W2:Y:S02]  /*1e230*/  SYNCS.PHASECHK.TRANS64.TRYWAIT P1, [R5+URZ+0x28850], R4 ;  /* 0x02885004050075a7 */ /* 0x0022a4000802017f */
[----:B--2---:R-:W-:Y:S05]  /*1e240*/  @!P1 NANOSLEEP.SYNCS 0x989680 ;  /* 0x009896800000995d */ /* 0x004fea0003900000 */
[----:B------:R-:W2:Y:S02]  /*1e250*/  @!P1 SYNCS.PHASECHK.TRANS64 P1, [R5+URZ+0x28850], R4 ;  /* 0x02885004050095a7 */ /* 0x000ea4000802007f */
[----:B--2---:R-:W-:Y:S05]  /*1e260*/  @!P1 BRA `(.L_x_7113) ;  /* 0xfffffffc00f09947 */ /* 0x004fea000383ffff */
[----:B------:R-:W-:Y:S05]  /*1e270*/  BRA `(.L_x_7110) ;  /* 0xffffff1c00147947 */ /* 0x000fea000383ffff */
.L_x_7120:
[----:B-1----:R1:W2:Y:S02]  /*1e280*/  SYNCS.PHASECHK.TRANS64.TRYWAIT P1, [R9+URZ+0x28850], R0 ;  /* 0x02885000090075a7 */ /* 0x0022a4000802017f */
[----:B--2---:R-:W-:Y:S05]  /*1e290*/  @!P1 NANOSLEEP.SYNCS 0x989680 ;  /* 0x009896800000995d */ /* 0x004fea0003900000 */
[----:B------:R-:W2:Y:S02]  /*1e2a0*/  @!P1 SYNCS.PHASECHK.TRANS64 P1, [R9+URZ+0x28850], R0 ;  /* 0x02885000090095a7 */ /* 0x000ea4000802007f */
[----:B--2---:R-:W-:Y:S05]  /*1e2b0*/  @!P1 BRA `(.L_x_7120) ;  /* 0xfffffffc00f09947 */ /* 0x004fea000383ffff */
[----:B------:R-:W-:Y:S05]  /*1e2c0*/  BRA `(.L_x_7119) ;  /* 0xffffff40005c7947 */ /* 0x000fea000383ffff */
.L_x_7126:
[----:B------:R-:W-:Y:S02]  /*1e2d0*/  IMAD.MOV.U32 R13, RZ, RZ, R2 ;  /* 0x000000ffff0d7224 */ /* 0x000fe400078e0002 */
[----:B------:R-:W-:Y:S02]  /*1e2e0*/  IMAD.MOV.U32 R12, RZ, RZ, RZ ;  /* 0x000000ffff0c7224 */ /* 0x000fe400078e00ff */
[----:B------:R-:W-:Y:S02]  /*1e2f0*/  IMAD.MOV.U32 R11, RZ, RZ, 0x181f ;  /* 0x0000181fff0b7424 */ /* 0x000fe400078e00ff */
[----:B------:R-:W-:-:S07]  /*1e300*/  IMAD.MOV.U32 R15, RZ, RZ, -0x1 ;  /* 0xffffffffff0f7424 */ /* 0x000fce00078e00ff */
[----:B-----5:R-:W-:Y:S05]  /*1e310*/  WARPSYNC.COLLECTIVE R15, `(.L_x_7344) ;  /* 0x000000000f087348 */ /* 0x020fea0003c00000 */
[----:B------:R0:W1:Y:S02]  /*1e320*/  SHFL.IDX P6, R14, R13, R12, R11 ;  /* 0x0000000c0d0e7389 */ /* 0x00006400000c000b */
[----:B01---5:R-:W-:Y:S01]  /*1e330*/  ENDCOLLECTIVE ;  /* 0x000000000000791b */ /* 0x023fe20003800000 */
.L_x_7344:
[----:B------:R-:W-:Y:S01]  /*1e340*/  IMAD.MOV.U32 R13, RZ, RZ, R0 ;  /* 0x000000ffff0d7224 */ /* 0x000fe200078e0000 */
[----:B------:R-:W-:-:S07]  /*1e350*/  MOV R3, R14 ;  /* 0x0000000e00037202 */ /* 0x000fce0000000f00 */
[----:B------:R-:W-:Y:S05]  /*1e360*/  WARPSYNC.COLLECTIVE R15, `(.L_x_7345) ;  /* 0x000000000f087348 */ /* 0x000fea0003c00000 */
[----:B------:R0:W1:Y:S02]  /*1e370*/  SHFL.IDX P6, R14, R13, R12, R11 ;  /* 0x0000000c0d0e7389 */ /* 0x00006400000c000b */
[----:B01----:R-:W-:Y:S01]  /*1e380*/  ENDCOLLECTIVE ;  /* 0x000000000000791b */ /* 0x003fe20003800000 */
.L_x_7345:
[----:B------:R-:W-:Y:S05]  /*1e390*/  BRA `(.L_x_7346) ;  /* 0xffffff5c00347947 */ /* 0x000fea000383ffff */
.L_x_7129:
[----:B------:R-:W-:Y:S01]  /*1e3a0*/  BSSY B1, `(.L_x_7347) ;  /* 0x0000008000017945 */ /* 0x000fe20003800000 */
[----:B------:R-:W-:Y:S02]  /*1e3b0*/  IMAD.MOV.U32 R13, RZ, RZ, R2 ;  /* 0x000000ffff0d7224 */ /* 0x000fe400078e0002 */
[----:B------:R-:W-:Y:S02]  /*1e3c0*/  IMAD.MOV.U32 R12, RZ, RZ, 0x1 ;  /* 0x00000001ff0c7424 */ /* 0x000fe400078e00ff */
[----:B---3--:R-:W-:Y:S02]  /*1e3d0*/  IMAD.MOV.U32 R11, RZ, RZ, 0x181f ;  /* 0x0000181fff0b7424 */ /* 0x008fe400078e00ff */
[----:B------:R-:W-:-:S07]  /*1e3e0*/  IMAD.MOV.U32 R15, RZ, RZ, -0x1 ;  /* 0xffffffffff0f7424 */ /* 0x000fce00078e00ff */
[----:B012--5:R-:W-:Y:S05]  /*1e3f0*/  WARPSYNC.COLLECTIVE R15, `(.L_x_7348) ;  /* 0x000000000f087348 */ /* 0x027fea0003c00000 */
[----:B--2---:R2:W3:Y:S02]  /*1e400*/  SHFL.IDX P6, R14, R13, R12, R11 ;  /* 0x0000000c0d0e7389 */ /* 0x0044e400000c000b */
[----:B0123-5:R-:W-:Y:S01]  /*1e410*/  ENDCOLLECTIVE ;  /* 0x000000000000791b */ /* 0x02ffe20003800000 */
.L_x_7348:
[----:B------:R-:W-:Y:S05]  /*1e420*/  BSYNC B1 ;  /* 0x0000000000017941 */ /* 0x000fea0003800000 */
.L_x_7347:
        /* <DEDUP_REMOVED lines=8> */
.L_x_7349:
[----:B------:R-:W-:Y:S05]  /*1e4b0*/  BRA `(.L_x_7350) ;  /* 0xffffff5c00307947 */ /* 0x000fea000383ffff */
.L_x_7132:
[----:B------:R-:W-:Y:S01]  /*1e4c0*/  BSSY B1, `(.L_x_7351) ;  /* 0x0000008000017945 */ /* 0x000fe20003800000 */
[----:B------:R-:W-:Y:S02]  /*1e4d0*/  IMAD.MOV.U32 R13, RZ, RZ, R2 ;  /* 0x000000ffff0d7224 */ /* 0x000fe400078e0002 */
[----:B------:R-:W-:Y:S02]  /*1e4e0*/  IMAD.MOV.U32 R12, RZ, RZ, 0x2 ;  /* 0x00000002ff0c7424 */ /* 0x000fe400078e00ff */
[----:B------:R-:W-:Y:S02]  /*1e4f0*/  IMAD.MOV.U32 R11, RZ, RZ, 0x181f ;  /* 0x0000181fff0b7424 */ /* 0x000fe400078e00ff */
[----:B---3--:R-:W-:-:S07]  /*1e500*/  IMAD.MOV.U32 R15, RZ, RZ, -0x1 ;  /* 0xffffffffff0f7424 */ /* 0x008fce00078e00ff */
[----:B012-4-:R-:W-:Y:S05]  /*1e510*/  WARPSYNC.COLLECTIVE R15, `(.L_x_7352) ;  /* 0x000000000f087348 */ /* 0x017fea0003c00000 */
[----:B--2---:R2:W3:Y:S02]  /*1e520*/  SHFL.IDX P6, R14, R13, R12, R11 ;  /* 0x0000000c0d0e7389 */ /* 0x0044e400000c000b */
[----:B01234-:R-:W-:Y:S01]  /*1e530*/  ENDCOLLECTIVE ;  /* 0x000000000000791b */ /* 0x01ffe20003800000 */
.L_x_7352:
[----:B------:R-:W-:Y:S05]  /*1e540*/  BSYNC B1 ;  /* 0x0000000000017941 */ /* 0x000fea0003800000 */
.L_x_7351:
        /* <DEDUP_REMOVED lines=8> */
.L_x_7353:
[----:B------:R-:W-:Y:S05]  /*1e5d0*/  BRA `(.L_x_7354) ;  /* 0xffffff5c00307947 */ /* 0x000fea000383ffff */
.L_x_7135:
        /* <DEDUP_REMOVED lines=8> */
.L_x_7356:
[----:B------:R-:W-:Y:S05]  /*1e660*/  BSYNC B1 ;  /* 0x0000000000017941 */ /* 0x000fea0003800000 */
.L_x_7355:
        /* <DEDUP_REMOVED lines=8> */
.L_x_7357:
[----:B------:R-:W-:Y:S05]  /*1e6f0*/  BRA `(.L_x_7358) ;  /* 0xffffff5c00307947 */ /* 0x000fea000383ffff */
.L_x_7137:
[----:B------:R-:W-:Y:S02]  /*1e700*/  IMAD.MOV.U32 R13, RZ, RZ, R2 ;  /* 0x000000ffff0d7224 */ /* 0x000fe400078e0002 */
[----:B------:R-:W-:Y:S02]  /*1e710*/  IMAD.MOV.U32 R12, RZ, RZ, RZ ;  /* 0x000000ffff0c7224 */ /* 0x000fe400078e00ff */
[----:B------:R-:W-:Y:S02]  /*1e720*/  IMAD.MOV.U32 R11, RZ, RZ, 0x1c1f ;  /* 0x00001c1fff0b7424 */ /* 0x000fe400078e00ff */
[----:B------:R-:W-:-:S07]  /*1e730*/  IMAD.MOV.U32 R15, RZ, RZ, -0x1 ;  /* 0xffffffffff0f7424 */ /* 0x000fce00078e00ff */
[----:B------:R-:W-:Y:S05]  /*1e740*/  WARPSYNC.COLLECTIVE R15, `(.L_x_7359) ;  /* 0x000000000f087348 */ /* 0x000fea0003c00000 */
[----:B------:R0:W1:Y:S02]  /*1e750*/  SHFL.IDX P6, R14, R13, R12, R11 ;  /* 0x0000000c0d0e7389 */ /* 0x00006400000c000b */
[----:B01----:R-:W-:Y:S01]  /*1e760*/  ENDCOLLECTIVE ;  /* 0x000000000000791b */ /* 0x003fe20003800000 */
.L_x_7359:
[----:B------:R-:W-:Y:S02]  /*1e770*/  IMAD.MOV.U32 R13, RZ, RZ, R0 ;  /* 0x000000ffff0d7224 */ /* 0x000fe400078e0000 */
[----:B------:R-:W-:-:S07]  /*1e780*/  IMAD.MOV.U32 R3, RZ, RZ, R14 ;  /* 0x000000ffff037224 */ /* 0x000fce00078e000e */
[----:B------:R-:W-:Y:S05]  /*1e790*/  WARPSYNC.COLLECTIVE R15, `(.L_x_7360) ;  /* 0x000000000f087348 */ /* 0x000fea0003c00000 */
[----:B------:R0:W1:Y:S02]  /*1e7a0*/  SHFL.IDX P6, R14, R13, R12, R11 ;  /* 0x0000000c0d0e7389 */ /* 0x00006400000c000b */
[----:B01----:R-:W-:Y:S01]  /*1e7b0*/  ENDCOLLECTIVE ;  /* 0x000000000000791b */ /* 0x003fe20003800000 */
.L_x_7360:
[----:B------:R-:W-:Y:S05]  /*1e7c0*/  BRA `(.L_x_7361) ;  /* 0xffffff6000307947 */ /* 0x000fea000383ffff */
.L_x_7140:
[----:B------:R-:W-:Y:S01]  /*1e7d0*/  BSSY B1, `(.L_x_7362) ;  /* 0x0000008000017945 */ /* 0x000fe20003800000 */
[----:B--2---:R-:W-:Y:S01]  /*1e7e0*/  IMAD.MOV.U32 R13, RZ, RZ, R2 ;  /* 0x000000ffff0d7224 */ /* 0x004fe200078e0002 */
[----:B------:R-:W-:Y:S01]  /*1e7f0*/  MOV R12, 0x1 ;  /* 0x00000001000c7802 */ /* 0x000fe20000000f00 */
[----:B------:R-:W-:Y:S02]  /*1e800*/  IMAD.MOV.U32 R11, RZ, RZ, 0x1c1f ;  /* 0x00001c1fff0b7424 */ /* 0x000fe400078e00ff */
[----:B------:R-:W-:-:S07]  /*1e810*/  IMAD.MOV.U32 R15, RZ, RZ, -0x1 ;  /* 0xffffffffff0f7424 */ /* 0x000fce00078e00ff */
[----:B01----:R-:W-:Y:S05]  /*1e820*/  WARPSYNC.COLLECTIVE R15, `(.L_x_7363) ;  /* 0x000000000f087348 */ /* 0x003fea0003c00000 */
[----:B------:R2:W3:Y:S02]  /*1e830*/  SHFL.IDX P6, R14, R13, R12, R11 ;  /* 0x0000000c0d0e7389 */ /* 0x0004e400000c000b */
[----:B0123--:R-:W-:Y:S01]  /*1e840*/  ENDCOLLECTIVE ;  /* 0x000000000000791b */ /* 0x00ffe20003800000 */
.L_x_7363:
[----:B------:R-:W-:Y:S05]  /*1e850*/  BSYNC B1 ;  /* 0x0000000000017941 */ /* 0x000fea0003800000 */
.L_x_7362:
        /* <DEDUP_REMOVED lines=8> */
.L_x_7364:
[----:B------:R-:W-:Y:S05]  /*1e8e0*/  BRA `(.L_x_7365) ;  /* 0xffffff64000c7947 */ /* 0x000fea000383ffff */
.L_x_7144:
[----:B------:R-:W-:Y:S01]  /*1e8f0*/  IMAD.MOV.U32 R13, RZ, RZ, R2 ;  /* 0x000000ffff0d7224 */ /* 0x000fe200078e0002 */
[----:B------:R-:W-:Y:S01]  /*1e900*/  MOV R12, RZ ;  /* 0x000000ff000c7202 */ /* 0x000fe20000000f00 */
[----:B------:R-:W-:Y:S02]  /*1e910*/  IMAD.MOV.U32 R11, RZ, RZ, 0x181f ;  /* 0x0000181fff0b7424 */ /* 0x000fe400078e00ff */
[----:B------:R-:W-:-:S07]  /*1e920*/  IMAD.MOV.U32 R15, RZ, RZ, -0x1 ;  /* 0xffffffffff0f7424 */ /* 0x000fce00078e00ff */
[----:B-1-3--:R-:W-:Y:S05]  /*1e930*/  WARPSYNC.COLLECTIVE R15, `(.L_x_7366) ;  /* 0x000000000f087348 */ /* 0x00afea0003c00000 */
[----:B------:R0:W2:Y:S02]  /*1e940*/  SHFL.IDX P6, R14, R13, R12, R11 ;  /* 0x0000000c0d0e7389 */ /* 0x0000a400000c000b */
[----:B0123--:R-:W-:Y:S01]  /*1e950*/  ENDCOLLECTIVE ;  /* 0x000000000000791b */ /* 0x00ffe20003800000 */
.L_x_7366:
[----:B------:R-:W-:Y:S02]  /*1e960*/  IMAD.MOV.U32 R13, RZ, RZ, R0 ;  /* 0x000000ffff0d7224 */ /* 0x000fe400078e0000 */
[----:B------:R-:W-:-:S07]  /*1e970*/  IMAD.MOV.U32 R3, RZ, RZ, R14 ;  /* 0x000000ffff037224 */ /* 0x000fce00078e000e */
[----:B------:R-:W-:Y:S05]  /*1e980*/  WARPSYNC.COLLECTIVE R15, `(.L_x_7367) ;  /* 0x000000000f087348 */ /* 0x000fea0003c00000 */
[----:B------:R0:W1:Y:S02]  /*1e990*/  SHFL.IDX P6, R14, R13, R12, R11 ;  /* 0x0000000c0d0e7389 */ /* 0x00006400000c000b */
[----:B01----:R-:W-:Y:S01]  /*1e9a0*/  ENDCOLLECTIVE ;  /* 0x000000000000791b */ /* 0x003fe20003800000 */
.L_x_7367:
[----:B------:R-:W-:Y:S05]  /*1e9b0*/  BRA `(.L_x_7368) ;  /* 0xffffff6c00e87947 */ /* 0x000fea000383ffff */
.L_x_7147:
[----:B------:R-:W-:Y:S01]  /*1e9c0*/  BSSY B1, `(.L_x_7369) ;  /* 0x0000008000017945 */ /* 0x000fe20003800000 */
[----:B------:R-:W-:Y:S02]  /*1e9d0*/  IMAD.MOV.U32 R13, RZ, RZ, R2 ;  /* 0x000000ffff0d7224 */ /* 0x000fe400078e0002 */
[----:B------:R-:W-:Y:S02]  /*1e9e0*/  IMAD.MOV.U32 R12, RZ, RZ, 0x1 ;  /* 0x00000001ff0c7424 */ /* 0x000fe400078e00ff */
[----:B------:R-:W-:Y:S02]  /*1e9f0*/  IMAD.MOV.U32 R11, RZ, RZ, 0x181f ;  /* 0x0000181fff0b7424 */ /* 0x000fe400078e00ff */
[----:B--2---:R-:W-:-:S07]  /*1ea00*/  IMAD.MOV.U32 R15, RZ, RZ, -0x1 ;  /* 0xffffffffff0f7424 */ /* 0x004fce00078e00ff */
[----:B01-34-:R-:W-:Y:S05]  /*1ea10*/  WARPSYNC.COLLECTIVE R15, `(.L_x_7370) ;  /* 0x000000000f087348 */ /* 0x01bfea0003c00000 */
[----:B----4-:R2:W4:Y:S02]  /*1ea20*/  SHFL.IDX P6, R14, R13, R12, R11 ;  /* 0x0000000c0d0e7389 */ /* 0x01052400000c000b */
[----:B01234-:R-:W-:Y:S01]  /*1ea30*/  ENDCOLLECTIVE ;  /* 0x000000000000791b */ /* 0x01ffe20003800000 */
.L_x_7370:
[----:B------:R-:W-:Y:S05]  /*1ea40*/  BSYNC B1 ;  /* 0x0000000000017941 */ /* 0x000fea0003800000 */
.L_x_7369:
[----:B------:R-:W-:Y:S01]  /*1ea50*/  IMAD.MOV.U32 R13, RZ, RZ, R0 ;  /* 0x000000ffff0d7224 */ /* 0x000fe200078e0000 */
[----:B------:R-:W-:Y:S01]  /*1ea60*/  MOV R3, R14 ;  /* 0x0000000e00037202 */ /* 0x000fe20000000f00 */
[----:B------:R-:W-:Y:S02]  /*1ea70*/  IMAD.MOV.U32 R12, RZ, RZ, 0x1 ;  /* 0x00000001ff0c7424 */ /* 0x000fe400078e00ff */
[----:B------:R-:W-:Y:S02]  /*1ea80*/  IMAD.MOV.U32 R11, RZ, RZ, 0x181f ;  /* 0x0000181fff0b7424 */ /* 0x000fe400078e00ff */
[----:B------:R-:W-:-:S07]  /*1ea90*/  IMAD.MOV.U32 R15, RZ, RZ, -0x1 ;  /* 0xffffffffff0f7424 */ /* 0x000fce00078e00ff */
[----:B------:R-:W-:Y:S05]  /*1eaa0*/  WARPSYNC.COLLECTIVE R15, `(.L_x_7371) ;  /* 0x000000000f087348 */ /* 0x000fea0003c00000 */
[----:B------:R0:W1:Y:S02]  /*1eab0*/  SHFL.IDX P6, R14, R13, R12, R11 ;  /* 0x0000000c0d0e7389 */ /* 0x00006400000c000b */
[----:B01----:R-:W-:Y:S01]  /*1eac0*/  ENDCOLLECTIVE ;  /* 0x000000000000791b */ /* 0x003fe20003800000 */
.L_x_7371:
[----:B------:R-:W-:Y:S05]  /*1ead0*/  BRA `(.L_x_7372) ;  /* 0xffffff6c00e87947 */ /* 0x000fea000383ffff */
.L_x_7150:
[----:B------:R-:W-:Y:S01]  /*1eae0*/  BSSY B1, `(.L_x_7373) ;  /* 0x0000008000017945 */ /* 0x000fe20003800000 */
[----:B------:R-:W-:Y:S02]  /*1eaf0*/  IMAD.MOV.U32 R13, RZ, RZ, R2 ;  /* 0x000000ffff0d7224 */ /* 0x000fe400078e0002 */
[----:B------:R-:W-:Y:S02]  /*1eb00*/  IMAD.MOV.U32 R12, RZ, RZ, 0x2 ;  /* 0x00000002ff0c7424 */ /* 0x000fe400078e00ff */
[----:B------:R-:W-:Y:S02]  /*1eb10*/  IMAD.MOV.U32 R11, RZ, RZ, 0x181f ;  /* 0x0000181fff0b7424 */ /* 0x000fe400078e00ff */
[----:B0-----:R-:W-:-:S07]  /*1eb20*/  IMAD.MOV.U32 R15, RZ, RZ, -0x1 ;  /* 0xffffffffff0f7424 */ /* 0x001fce00078e00ff */
[----:B-1234-:R-:W-:Y:S05]  /*1eb30*/  WARPSYNC.COLLECTIVE R15, `(.L_x_7374) ;  /* 0x000000000f087348 */ /* 0x01efea0003c00000 */
[----:B----4-:R0:W4:Y:S02]  /*1eb40*/  SHFL.IDX P6, R14, R13, R12, R11 ;  /* 0x0000000c0d0e7389 */ /* 0x01012400000c000b */
[----:B01234-:R-:W-:Y:S01]  /*1eb50*/  ENDCOLLECTIVE ;  /* 0x000000000000791b */ /* 0x01ffe20003800000 */
.L_x_7374:
[----:B------:R-:W-:Y:S05]  /*1eb60*/  BSYNC B1 ;  /* 0x0000000000017941 */ /* 0x000fea0003800000 */
.L_x_7373:
        /* <DEDUP_REMOVED lines=8> */
.L_x_7375:
[----:B------:R-:W-:Y:S05]  /*1ebf0*/  BRA `(.L_x_7376) ;  /* 0xffffff6c00e87947 */ /* 0x000fea000383ffff */
.L_x_7153:
[----:B------:R-:W-:Y:S01]  /*1ec00*/  BSSY B1, `(.L_x_7377) ;  /* 0x0000008000017945 */ /* 0x000fe20003800000 */
[----:B------:R-:W-:Y:S02]  /*1ec10*/  IMAD.MOV.U32 R13, RZ, RZ, R2 ;  /* 0x000000ffff0d7224 */ /* 0x000fe400078e0002 */
[----:B------:R-:W-:Y:S02]  /*1ec20*/  IMAD.MOV.U32 R12, RZ, RZ, 0x3 ;  /* 0x00000003ff0c7424 */ /* 0x000fe400078e00ff */
[----:B------:R-:W-:Y:S02]  /*1ec30*/  IMAD.MOV.U32 R11, RZ, RZ, 0x181f ;  /* 0x0000181fff0b7424 */ /* 0x000fe400078e00ff */
[----:B0-----:R-:W-:-:S07]  /*1ec40*/  IMAD.MOV.U32 R15, RZ, RZ, -0x1 ;  /* 0xffffffffff0f7424 */ /* 0x001fce00078e00ff */
[----:B-1234-:R-:W-:Y:S05]  /*1ec50*/  WARPSYNC.COLLECTIVE R15, `(.L_x_7378) ;  /* 0x000000000f087348 */ /* 0x01efea0003c00000 */
[----:B------:R0:W0:Y:S02]  /*1ec60*/  SHFL.IDX P6, R14, R13, R12, R11 ;  /* 0x0000000c0d0e7389 */ /* 0x00002400000c000b */
[----:B01234-:R-:W-:Y:S01]  /*1ec70*/  ENDCOLLECTIVE ;  /* 0x000000000000791b */ /* 0x01ffe20003800000 */
.L_x_7378:
[----:B------:R-:W-:Y:S05]  /*1ec80*/  BSYNC B1 ;  /* 0x0000000000017941 */ /* 0x000fea0003800000 */
.L_x_7377:
        /* <DEDUP_REMOVED lines=8> */
.L_x_7379:
[----:B------:R-:W-:Y:S05]  /*1ed10*/  BRA `(.L_x_7380) ;  /* 0xffffff6c00e87947 */ /* 0x000fea000383ffff */
.L_x_7170:
        /* <DEDUP_REMOVED lines=11> */
.L_x_7382:
[----:B------:R-:W-:Y:S05]  /*1edd0*/  BSYNC B1 ;  /* 0x0000000000017941 */ /* 0x000fea0003800000 */
.L_x_7381:
[----:B------:R-:W-:Y:S05]  /*1ede0*/  BRA `(.L_x_7383) ;  /* 0xffffff8400947947 */ /* 0x000fea000383ffff */
.L_x_7172:
[----:B------:R-:W-:Y:S01]  /*1edf0*/  BSSY B1, `(.L_x_7384) ;  /* 0x0000006000017945 */ /* 0x000fe20003800000 */
[----:B------:R-:W-:-:S07]  /*1ee00*/  MOV R15, 0xffffffff ;  /* 0xffffffff000f7802 */ /* 0x000fce0000000f00 */
[----:B0-----:R-:W-:Y:S05]  /*1ee10*/  WARPSYNC.COLLECTIVE R15, `(.L_x_7385) ;  /* 0x000000000f0c7348 */ /* 0x001fea0003c00000 */
[----:B------:R-:W-:Y:S02]  /*1ee20*/  ELECT P6, UR62, PT ;  /* 0x00000000003e782f */ /* 0x000fe400038c0000 */
[----:B------:R-:W-:Y:S01]  /*1ee30*/  MOV R14, UR62 ;  /* 0x0000003e000e7c02 */ /* 0x000fe20008000f00 */
[----:B0-----:R-:W-:Y:S10]  /*1ee40*/  ENDCOLLECTIVE ;  /* 0x000000000000791b */ /* 0x001ff40003800000 */
.L_x_7385:
[----:B------:R-:W-:Y:S05]  /*1ee50*/  BSYNC B1 ;  /* 0x0000000000017941 */ /* 0x000fea0003800000 */
.L_x_7384:
[----:B------:R-:W-:Y:S05]  /*1ee60*/  BRA `(.L_x_7171) ;  /* 0xffffff84008c7947 */ /* 0x000fea000383ffff */
.L_x_7174:
[----:B0-----:R0:W1:Y:S02]  /*1ee70*/  SYNCS.PHASECHK.TRANS64.TRYWAIT P0, [R22+URZ+0x28820], R7 ;  /* 0x02882007160075a7 */ /* 0x001064000800017f */
[----:B-1----:R-:W-:Y:S05]  /*1ee80*/  @!P0 NANOSLEEP.SYNCS 0x989680 ;  /* 0x009896800000895d */ /* 0x002fea0003900000 */
[----:B------:R-:W1:Y:S02]  /*1ee90*/  @!P0 SYNCS.PHASECHK.TRANS64 P0, [R22+URZ+0x28820], R7 ;  /* 0x02882007160085a7 */ /* 0x000e64000800007f */
[----:B-1----:R-:W-:Y:S05]  /*1eea0*/  @!P0 BRA `(.L_x_7174) ;  /* 0xfffffffc00f08947 */ /* 0x002fea000383ffff */
[----:B------:R-:W-:Y:S05]  /*1eeb0*/  BRA `(.L_x_7386) ;  /* 0xffffff84009c7947 */ /* 0x000fea000383ffff */
.L_x_7178:
[----:B-1----:R1:W2:Y:S02]  /*1eec0*/  SYNCS.PHASECHK.TRANS64.TRYWAIT P0, [R10+URZ+0x288a0], R9 ;  /* 0x0288a0090a0075a7 */ /* 0x0022a4000800017f */
[----:B--2---:R-:W-:Y:S05]  /*1eed0*/  @!P0 NANOSLEEP.SYNCS 0x989680 ;  /* 0x009896800000895d */ /* 0x004fea0003900000 */
[----:B------:R-:W2:Y:S02]  /*1eee0*/  @!P0 SYNCS.PHASECHK.TRANS64 P0, [R10+URZ+0x288a0], R9 ;  /* 0x0288a0090a0085a7 */ /* 0x000ea4000800007f */
[----:B--2---:R-:W-:Y:S05]  /*1eef0*/  @!P0 BRA `(.L_x_7178) ;  /* 0xfffffffc00f08947 */ /* 0x004fea000383ffff */
[----:B------:R-:W-:Y:S05]  /*1ef00*/  BRA `(.L_x_7387) ;  /* 0xffffff8400b47947 */ /* 0x000fea000383ffff */
.L_x_7184:
[----:B0-----:R0:W2:Y:S02]  /*1ef10*/  SYNCS.PHASECHK.TRANS64.TRYWAIT P0, [R10+URZ+0x288c0], R9 ;  /* 0x0288c0090a0075a7 */ /* 0x0010a4000800017f */
[----:B--2---:R-:W-:Y:S05]  /*1ef20*/  @!P0 NANOSLEEP.SYNCS 0x989680 ;  /* 0x009896800000895d */ /* 0x004fea0003900000 */
[----:B------:R-:W2:Y:S02]  /*1ef30*/  @!P0 SYNCS.PHASECHK.TRANS64 P0, [R10+URZ+0x288c0], R9 ;  /* 0x0288c0090a0085a7 */ /* 0x000ea4000800007f */
[----:B--2---:R-:W-:Y:S05]  /*1ef40*/  @!P0 BRA `(.L_x_7184) ;  /* 0xfffffffc00f08947 */ /* 0x004fea000383ffff */
[----:B------:R-:W-:Y:S05]  /*1ef50*/  BRA `(.L_x_7388) ;  /* 0xffffff8800747947 */ /* 0x000fea000383ffff */
.L_x_7192:
[----:B-1----:R1:W2:Y:S02]  /*1ef60*/  SYNCS.PHASECHK.TRANS64.TRYWAIT P2, [R10+URZ+0x288a0], R9 ;  /* 0x0288a0090a0075a7 */ /* 0x0022a4000804017f */
[----:B--2---:R-:W-:Y:S05]  /*1ef70*/  @!P2 NANOSLEEP.SYNCS 0x989680 ;  /* 0x009896800000a95d */ /* 0x004fea0003900000 */
[----:B------:R-:W2:Y:S02]  /*1ef80*/  @!P2 SYNCS.PHASECHK.TRANS64 P2, [R10+URZ+0x288a0], R9 ;  /* 0x0288a0090a00a5a7 */ /* 0x000ea4000804007f */
[----:B--2---:R-:W-:Y:S05]  /*1ef90*/  @!P2 BRA `(.L_x_7192) ;  /* 0xfffffffc00f0a947 */ /* 0x004fea000383ffff */
[----:B------:R-:W-:Y:S05]  /*1efa0*/  BRA `(.L_x_7389) ;  /* 0xffffff8c00707947 */ /* 0x000fea000383ffff */
.L_x_7198:
[----:B0-----:R0:W2:Y:S02]  /*1efb0*/  SYNCS.PHASECHK.TRANS64.TRYWAIT P2, [R10+URZ+0x288c0], R9 ;  /* 0x0288c0090a0075a7 */ /* 0x0010a4000804017f */
[----:B--2---:R-:W-:Y:S05]  /*1efc0*/  @!P2 NANOSLEEP.SYNCS 0x989680 ;  /* 0x009896800000a95d */ /* 0x004fea0003900000 */
[----:B------:R-:W2:Y:S02]  /*1efd0*/  @!P2 SYNCS.PHASECHK.TRANS64 P2, [R10+URZ+0x288c0], R9 ;  /* 0x0288c0090a00a5a7 */ /* 0x000ea4000804007f */
[----:B--2---:R-:W-:Y:S05]  /*1efe0*/  @!P2 BRA `(.L_x_7198) ;  /* 0xfffffffc00f0a947 */ /* 0x004fea000383ffff */
[----:B------:R-:W-:Y:S05]  /*1eff0*/  BRA `(.L_x_7390) ;  /* 0xffffff9000287947 */ /* 0x000fea000383ffff */
.L_x_7214:
[----:B-1----:R-:W0:Y:S01]  /*1f000*/  S2R R9, SR_TID.X ;  /* 0x0000000000097919 */ /* 0x002e220000002100 */
        /* <DEDUP_REMOVED lines=10> */
.L_x_7392:
[----:B------:R-:W-:Y:S05]  /*1f0b0*/  BSYNC B0 ;  /* 0x0000000000007941 */ /* 0x000fea0003800000 */
.L_x_7391:
[----:B------:R-:W-:Y:S05]  /*1f0c0*/  BRA `(.L_x_7393) ;  /* 0xffffff9c00747947 */ /* 0x000fea000383ffff */
.L_x_7217:
[----:B0-----:R0:W1:Y:S02]  /*1f0d0*/  SYNCS.PHASECHK.TRANS64.TRYWAIT P0, [R7+URZ+0x28840], R2 ;  /* 0x02884002070075a7 */ /* 0x001064000800017f */
[----:B-1----:R-:W-:Y:S05]  /*1f0e0*/  @!P0 NANOSLEEP.SYNCS 0x989680 ;  /* 0x009896800000895d */ /* 0x002fea0003900000 */
[----:B------:R-:W1:Y:S02]  /*1f0f0*/  @!P0 SYNCS.PHASECHK.TRANS64 P0, [R7+URZ+0x28840], R2 ;  /* 0x02884002070085a7 */ /* 0x000e64000800007f */
[----:B-1----:R-:W-:Y:S05]  /*1f100*/  @!P0 BRA `(.L_x_7217) ;  /* 0xfffffffc00f08947 */ /* 0x002fea000383ffff */
[----:B------:R-:W-:Y:S05]  /*1f110*/  BRA `(.L_x_7394) ;  /* 0xffffff9c00c47947 */ /* 0x000fea000383ffff */
.L_x_7218:
        /* <DEDUP_REMOVED lines=8> */
.L_x_7396:
[----:B------:R-:W-:Y:S05]  /*1f1a0*/  BSYNC B0 ;  /* 0x0000000000007941 */ /* 0x000fea0003800000 */
.L_x_7395:
        /* <DEDUP_REMOVED lines=9> */
.L_x_7397:
[----:B------:R-:W-:Y:S01]  /*1f240*/  IMAD.MOV.U32 R13, RZ, RZ, R0 ;  /* 0x000000ffff0d7224 */ /* 0x000fe200078e0000 */
[----:B------:R-:W-:Y:S01]  /*1f250*/  MOV R12, 0x1 ;  /* 0x00000001000c7802 */ /* 0x000fe20000000f00 */
[----:B------:R-:W-:-:S07]  /*1f260*/  IMAD.MOV.U32 R3, RZ, RZ, R14 ;  /* 0x000000ffff037224 */ /* 0x000fce00078e000e */
[----:B------:R-:W-:Y:S05]  /*1f270*/  WARPSYNC.COLLECTIVE R15, `(.L_x_7398) ;  /* 0x000000000f087348 */ /* 0x000fea0003c00000 */
[----:B------:R0:W1:Y:S02]  /*1f280*/  SHFL.IDX P6, R14, R13, R12, R11 ;  /* 0x0000000c0d0e7389 */ /* 0x00006400000c000b */
[----:B01----:R-:W-:Y:S01]  /*1f290*/  ENDCOLLECTIVE ;  /* 0x000000000000791b */ /* 0x003fe20003800000 */
.L_x_7398:
        /* <DEDUP_REMOVED lines=16> */
.L_x_7399:
[----:B------:R-:W-:Y:S02]  /*1f3a0*/  @P0 IMAD R8, R5, 0x2, R22 ;  /* 0x0000000205080824 */ /* 0x000fe400078e0216 */
[----:B------:R-:W-:Y:S02]  /*1f3b0*/  IMAD.MOV.U32 R13, RZ, RZ, R0 ;  /* 0x000000ffff0d7224 */ /* 0x000fe400078e0000 */
[----:B------:R-:W-:Y:S02]  /*1f3c0*/  IMAD.MOV.U32 R12, RZ, RZ, 0x2 ;  /* 0x00000002ff0c7424 */ /* 0x000fe400078e00ff */
[----:B------:R-:W-:-:S07]  /*1f3d0*/  IMAD.MOV.U32 R3, RZ, RZ, R14 ;  /* 0x000000ffff037224 */ /* 0x000fce00078e000e */
[----:B------:R-:W-:Y:S05]  /*1f3e0*/  WARPSYNC.COLLECTIVE R15, `(.L_x_7400) ;  /* 0x000000000f087348 */ /* 0x000fea0003c00000 */
[----:B------:R0:W1:Y:S02]  /*1f3f0*/  SHFL.IDX P6, R14, R13, R12, R11 ;  /* 0x0000000c0d0e7389 */ /* 0x00006400000c000b */
[----:B01----:R-:W-:Y:S01]  /*1f400*/  ENDCOLLECTIVE ;  /* 0x000000000000791b */ /* 0x003fe20003800000 */
.L_x_7400:
        /* <DEDUP_REMOVED lines=16> */
.L_x_7401:
[----:B------:R-:W-:Y:S02]  /*1f510*/  @P0 IMAD R8, R5, 0x2, R22 ;  /* 0x0000000205080824 */ /* 0x000fe400078e0216 */
[----:B------:R-:W-:Y:S02]  /*1f520*/  IMAD.MOV.U32 R13, RZ, RZ, R0 ;  /* 0x000000ffff0d7224 */ /* 0x000fe400078e0000 */
[----:B------:R-:W-:Y:S02]  /*1f530*/  IMAD.MOV.U32 R12, RZ, RZ, 0x3 ;  /* 0x00000003ff0c7424 */ /* 0x000fe400078e00ff */
[----:B------:R-:W-:-:S07]  /*1f540*/  IMAD.MOV.U32 R3, RZ, RZ, R14 ;  /* 0x000000ffff037224 */ /* 0x000fce00078e000e */
[----:B------:R-:W-:Y:S05]  /*1f550*/  WARPSYNC.COLLECTIVE R15, `(.L_x_7402) ;  /* 0x000000000f087348 */ /* 0x000fea0003c00000 */
[----:B------:R0:W1:Y:S02]  /*1f560*/  SHFL.IDX P6, R14, R13, R12, R11 ;  /* 0x0000000c0d0e7389 */ /* 0x00006400000c000b */
[----:B01----:R-:W-:Y:S01]  /*1f570*/  ENDCOLLECTIVE ;  /* 0x000000000000791b */ /* 0x003fe20003800000 */
.L_x_7402:
        /* <DEDUP_REMOVED lines=16> */
.L_x_7403:
[----:B------:R-:W-:Y:S02]  /*1f680*/  @P0 IMAD R8, R5, 0x2, R22 ;  /* 0x0000000205080824 */ /* 0x000fe400078e0216 */
[----:B------:R-:W-:Y:S02]  /*1f690*/  IMAD.MOV.U32 R13, RZ, RZ, R0 ;  /* 0x000000ffff0d7224 */ /* 0x000fe400078e0000 */
[----:B------:R-:W-:Y:S02]  /*1f6a0*/  IMAD.MOV.U32 R12, RZ, RZ, 0x4 ;  /* 0x00000004ff0c7424 */ /* 0x000fe400078e00ff */
[----:B------:R-:W-:-:S07]  /*1f6b0*/  IMAD.MOV.U32 R3, RZ, RZ, R14 ;  /* 0x000000ffff037224 */ /* 0x000fce00078e000e */
[----:B------:R-:W-:Y:S05]  /*1f6c0*/  WARPSYNC.COLLECTIVE R15, `(.L_x_7404) ;  /* 0x000000000f087348 */ /* 0x000fea0003c00000 */
[----:B------:R0:W1:Y:S02]  /*1f6d0*/  SHFL.IDX P6, R14, R13, R12, R11 ;  /* 0x0000000c0d0e7389 */ /* 0x00006400000c000b */
[----:B01----:R-:W-:Y:S01]  /*1f6e0*/  ENDCOLLECTIVE ;  /* 0x000000000000791b */ /* 0x003fe20003800000 */
.L_x_7404:
        /* <DEDUP_REMOVED lines=16> */
.L_x_7405:
[----:B------:R-:W-:Y:S01]  /*1f7f0*/  @P0 IMAD R8, R5, 0x2, R22 ;  /* 0x0000000205080824 */ /* 0x000fe200078e0216 */
[----:B------:R-:W-:Y:S01]  /*1f800*/  MOV R13, R0 ;  /* 0x00000000000d7202 */ /* 0x000fe20000000f00 */
[----:B------:R-:W-:Y:S02]  /*1f810*/  IMAD.MOV.U32 R12, RZ, RZ, 0x5 ;  /* 0x00000005ff0c7424 */ /* 0x000fe400078e00ff */
[----:B------:R-:W-:-:S07]  /*1f820*/  IMAD.MOV.U32 R3, RZ, RZ, R14 ;  /* 0x000000ffff037224 */ /* 0x000fce00078e000e */
[----:B------:R-:W-:Y:S05]  /*1f830*/  WARPSYNC.COLLECTIVE R15, `(.L_x_7406) ;  /* 0x000000000f087348 */ /* 0x000fea0003c00000 */
[----:B------:R0:W1:Y:S02]  /*1f840*/  SHFL.IDX P6, R14, R13, R12, R11 ;  /* 0x0000000c0d0e7389 */ /* 0x00006400000c000b */
[----:B01----:R-:W-:Y:S01]  /*1f850*/  ENDCOLLECTIVE ;  /* 0x000000000000791b */ /* 0x003fe20003800000 */
.L_x_7406:
        /* <DEDUP_REMOVED lines=16> */
.L_x_7407:
[----:B------:R-:W-:Y:S02]  /*1f960*/  @P0 IMAD R8, R5, 0x2, R22 ;  /* 0x0000000205080824 */ /* 0x000fe400078e0216 */
[----:B------:R-:W-:Y:S02]  /*1f970*/  IMAD.MOV.U32 R13, RZ, RZ, R0 ;  /* 0x000000ffff0d7224 */ /* 0x000fe400078e0000 */
[----:B------:R-:W-:Y:S02]  /*1f980*/  IMAD.MOV.U32 R12, RZ, RZ, 0x6 ;  /* 0x00000006ff0c7424 */ /* 0x000fe400078e00ff */
[----:B------:R-:W-:-:S07]  /*1f990*/  IMAD.MOV.U32 R3, RZ, RZ, R14 ;  /* 0x000000ffff037224 */ /* 0x000fce00078e000e */
[----:B------:R-:W-:Y:S05]  /*1f9a0*/  WARPSYNC.COLLECTIVE R15, `(.L_x_7408) ;  /* 0x000000000f087348 */ /* 0x000fea0003c00000 */
[----:B------:R0:W1:Y:S02]  /*1f9b0*/  SHFL.IDX P6, R14, R13, R12, R11 ;  /* 0x0000000c0d0e7389 */ /* 0x00006400000c000b */
[----:B01----:R-:W-:Y:S01]  /*1f9c0*/  ENDCOLLECTIVE ;  /* 0x000000000000791b */ /* 0x003fe20003800000 */
.L_x_7408:
        /* <DEDUP_REMOVED lines=11> */
[----:B------:R-:W-:Y:S02]  /*1fa80*/  ISETP.GE.AND P0, PT, R6, 0x61, PT ;  /* 0x000000610600780c */ /* 0x000fe40003f06270 */
[----:B0-----:R-:W-:-:S11]  /*1fa90*/  MOV R2, R14 ;  /* 0x0000000e00027202 */ /* 0x001fd60000000f00 */
[----:B------:R-:W-:Y:S05]  /*1faa0*/  WARPSYNC.COLLECTIVE R15, `(.L_x_7409) ;  /* 0x000000000f087348 */ /* 0x000fea0003c00000 */
[----:B------:R0:W1:Y:S02]  /*1fab0*/  SHFL.IDX P6, R14, R13, R12, R11 ;  /* 0x0000000c0d0e7389 */ /* 0x00006400000c000b */
[----:B01----:R-:W-:Y:S01]  /*1fac0*/  ENDCOLLECTIVE ;  /* 0x000000000000791b */ /* 0x003fe20003800000 */
.L_x_7409:
[----:B------:R-:W-:Y:S02]  /*1fad0*/  @P0 IMAD R8, R5, 0x2, R22 ;  /* 0x0000000205080824 */ /* 0x000fe400078e0216 */
[----:B------:R-:W-:Y:S02]  /*1fae0*/  IMAD.MOV.U32 R13, RZ, RZ, R0 ;  /* 0x000000ffff0d7224 */ /* 0x000fe400078e0000 */
[----:B------:R-:W-:Y:S02]  /*1faf0*/  IMAD.MOV.U32 R12, RZ, RZ, 0x7 ;  /* 0x00000007ff0c7424 */ /* 0x000fe400078e00ff */
[----:B------:R-:W-:-:S07]  /*1fb00*/  IMAD.MOV.U32 R3, RZ, RZ, R14 ;  /* 0x000000ffff037224 */ /* 0x000fce00078e000e */
[----:B------:R-:W-:Y:S05]  /*1fb10*/  WARPSYNC.COLLECTIVE R15, `(.L_x_7410) ;  /* 0x000000000f087348 */ /* 0x000fea0003c00000 */
[----:B------:R0:W1:Y:S02]  /*1fb20*/  SHFL.IDX P6, R14, R13, R12, R11 ;  /* 0x0000000c0d0e7389 */ /* 0x00006400000c000b */
[----:B01----:R-:W-:Y:S01]  /*1fb30*/  ENDCOLLECTIVE ;  /* 0x000000000000791b */ /* 0x003fe20003800000 */
.L_x_7410:
        /* <DEDUP_REMOVED lines=10> */
.L_x_7411:
[----:B------:R-:W-:Y:S01]  /*1fbe0*/  @!PT LDS RZ, [RZ] ;  /* 0x00000000fffff984 */ /* 0x000fe20000000800 */
[----:B------:R-:W-:Y:S01]  /*1fbf0*/  @!PT LDS RZ, [RZ] ;  /* 0x00000000fffff984 */ /* 0x000fe20000000800 */
[----:B------:R-:W-:Y:S01]  /*1fc00*/  @!PT LDS RZ, [RZ] ;  /* 0x00000000fffff984 */ /* 0x000fe20000000800 */
[----:B------:R-:W-:Y:S04]  /*1fc10*/  @P0 LDGSTS.E.BYPASS.LTC128B.128 [R8+0x1b400], desc[UR42][R2.64], !P3 ;  /* 0x1b40000002080fae */ /* 0x000fe8000d901d6a */
[----:B------:R0:W-:Y:S02]  /*1fc20*/  @P0 LDGSTS.E.BYPASS.LTC128B.128 [R8+0x1f400], desc[UR42][R2.64+0x80], !P2 ;  /* 0x1f40008002080fae */ /* 0x0001e4000d101d6a */
[----:B0-----:R-:W-:Y:S01]  /*1fc30*/  MOV R2, R14 ;  /* 0x0000000e00027202 */ /* 0x001fe20000000f00 */
[----:B------:R-:W-:Y:S06]  /*1fc40*/  BRA `(.L_x_7412) ;  /* 0xffffff9800a47947 */ /* 0x000fec000383ffff */
.L_x_7223:
        /* <DEDUP_REMOVED lines=9> */
.L_x_7413:
[C---:B------:R-:W-:Y:S01]  /*1fce0*/  VIADD R7, R4.reuse, 0x10 ;  /* 0x0000001004077836 */ /* 0x040fe20000000000 */
[----:B------:R-:W-:Y:S01]  /*1fcf0*/  ISETP.GE.AND P3, PT, R4, R6, PT ;  /* 0x000000060400720c */ /* 0x000fe20003f66270 */
[----:B------:R-:W-:Y:S02]  /*1fd00*/  IMAD.MOV.U32 R13, RZ, RZ, R0 ;  /* 0x000000ffff0d7224 */ /* 0x000fe400078e0000 */
[----:B------:R-:W-:-:S10]  /*1fd10*/  IMAD.MOV.U32 R2, RZ, RZ, R14 ;  /* 0x000000ffff027224 */ /* 0x000fd400078e000e */
[----:B------:R-:W-:Y:S05]  /*1fd20*/  WARPSYNC.COLLECTIVE R15, `(.L_x_7414) ;  /* 0x000000000f087348 */ /* 0x000fea0003c00000 */
[----:B------:R0:W1:Y:S02]  /*1fd30*/  SHFL.IDX P6, R14, R13, R12, R11 ;  /* 0x0000000c0d0e7389 */ /* 0x00006400000c000b */
[----:B01----:R-:W-:Y:S01]  /*1fd40*/  ENDCOLLECTIVE ;  /* 0x000000000000791b */ /* 0x003fe20003800000 */
.L_x_7414:
        /* <DEDUP_REMOVED lines=8> */
.L_x_7415:
        /* <DEDUP_REMOVED lines=11> */
.L_x_7416:
        /* <DEDUP_REMOVED lines=8> */
.L_x_7417:
[----:B------:R-:W-:Y:S01]  /*1ff00*/  @!P3 IMAD.MOV.U32 R3, RZ, RZ, R7 ;  /* 0x000000ffff03b224 */ /* 0x000fe200078e0007 */
[----:B------:R-:W-:-:S04]  /*1ff10*/  IADD3 R7, R4, 0x20, RZ ;  /* 0x0000002004077810 */ /* 0x000fc80007ffe0ff */
        /* <DEDUP_REMOVED lines=11> */
.L_x_7418:
        /* <DEDUP_REMOVED lines=8> */
.L_x_7419:
        /* <DEDUP_REMOVED lines=13> */
.L_x_7420:
        /* <DEDUP_REMOVED lines=8> */
.L_x_7421:
        /* <DEDUP_REMOVED lines=13> */
.L_x_7422:
        /* <DEDUP_REMOVED lines=8> */
.L_x_7423:
        /* <DEDUP_REMOVED lines=13> */
.L_x_7424:
        /* <DEDUP_REMOVED lines=8> */
.L_x_7425:
[----:B------:R-:W-:-:S05]  /*20440*/  @!P3 IMAD.MOV.U32 R3, RZ, RZ, R7 ;  /* 0x000000ffff03b224 */ /* 0x000fca00078e0007 */
[----:B------:R-:W-:Y:S01]  /*20450*/  @!PT LDS RZ, [RZ] ;  /* 0x00000000fffff984 */ /* 0x000fe20000000800 */
[----:B------:R-:W-:Y:S01]  /*20460*/  @!PT LDS RZ, [RZ] ;  /* 0x00000000fffff984 */ /* 0x000fe20000000800 */
[----:B------:R-:W-:Y:S01]  /*20470*/  @!PT LDS RZ, [RZ] ;  /* 0x00000000fffff984 */ /* 0x000fe20000000800 */
[----:B------:R-:W-:Y:S04]  /*20480*/  @!P3 LDGSTS.E.BYPASS.LTC128B.128 [R9+0x12c00], desc[UR42][R2.64], !P0 ;  /* 0x12c000000209bfae */ /* 0x000fe8000c101d6a */
[----:B------:R0:W-:Y:S01]  /*20490*/  @!P3 LDGSTS.E.BYPASS.LTC128B.128 [R9+0x16c00], desc[UR42][R2.64+0x80], !P1 ;  /* 0x16c000800209bfae */ /* 0x0001e2000c901d6a */
[----:B------:R-:W-:Y:S01]  /*204a0*/  IMAD.MOV.U32 R13, RZ, RZ, R0 ;  /* 0x000000ffff0d7224 */ /* 0x000fe200078e0000 */
[----:B0-----:R-:W-:Y:S01]  /*204b0*/  IADD3 R3, R4, 0x60, RZ ;  /* 0x0000006004037810 */ /* 0x001fe20007ffe0ff */
[----:B------:R-:W-:-:S07]  /*204c0*/  IMAD.MOV.U32 R2, RZ, RZ, R14 ;  /* 0x000000ffff027224 */ /* 0x000fce00078e000e */
[----:B------:R-:W-:Y:S05]  /*204d0*/  WARPSYNC.COLLECTIVE R15, `(.L_x_7426) ;  /* 0x000000000f087348 */ /* 0x000fea0003c00000 */
[----:B------:R0:W1:Y:S02]  /*204e0*/  SHFL.IDX P6, R14, R13, R12, R11 ;  /* 0x0000000c0d0e7389 */ /* 0x00006400000c000b */
[----:B01----:R-:W-:Y:S01]  /*204f0*/  ENDCOLLECTIVE ;  /* 0x000000000000791b */ /* 0x003fe20003800000 */
.L_x_7426:
[----:B------:R-:W-:Y:S01]  /*20500*/  ISETP.GE.AND P3, PT, R3, R6, PT ;  /* 0x000000060300720c */ /* 0x000fe20003f66270 */
[----:B------:R-:W-:Y:S02]  /*20510*/  IMAD.MOV.U32 R13, RZ, RZ, R5 ;  /* 0x000000ffff0d7224 */ /* 0x000fe400078e0005 */
[----:B------:R-:W-:-:S10]  /*20520*/  IMAD.MOV.U32 R12, RZ, RZ, 0x7 ;  /* 0x00000007ff0c7424 */ /* 0x000fd400078e00ff */
[----:B------:R-:W-:-:S05]  /*20530*/  @!P3 LEA R14, P2, R31, R14, 0x1 ;  /* 0x0000000e1f0eb211 */ /* 0x000fca00078408ff */
[----:B------:R-:W-:Y:S02]  /*20540*/  @!P3 IMAD.X R7, RZ, RZ, R2, P2 ;  /* 0x000000ffff07b224 */ /* 0x000fe400010e0602 */
[----:B------:R-:W-:-:S07]  /*20550*/  @!P3 IMAD.MOV.U32 R2, RZ, RZ, R14 ;  /* 0x000000ffff02b224 */ /* 0x000fce00078e000e */
[----:B------:R-:W-:Y:S05]  /*20560*/  WARPSYNC.COLLECTIVE R15, `(.L_x_7427) ;  /* 0x000000000f087348 */ /* 0x000fea0003c00000 */
[----:B------:R0:W1:Y:S02]  /*20570*/  SHFL.IDX P6, R14, R13, R12, R11 ;  /* 0x0000000c0d0e7389 */ /* 0x00006400000c000b */
[----:B01----:R-:W-:Y:S01]  /*20580*/  ENDCOLLECTIVE ;  /* 0x000000000000791b */ /* 0x003fe20003800000 */
.L_x_7427:
        /* <DEDUP_REMOVED lines=11> */
.L_x_7428:
[----:B------:R-:W-:Y:S05]  /*20640*/  BRA `(.L_x_7429) ;  /* 0xffffff9c00087947 */ /* 0x000fea000383ffff */
.L_x_7228:
[----:B0-----:R0:W1:Y:S02]  /*20650*/  SYNCS.PHASECHK.TRANS64.TRYWAIT P0, [R22+URZ+0x28820], R3 ;  /* 0x02882003160075a7 */ /* 0x001064000800017f */
[----:B-1----:R-:W-:Y:S05]  /*20660*/  @!P0 NANOSLEEP.SYNCS 0x989680 ;  /* 0x009896800000895d */ /* 0x002fea0003900000 */
[----:B------:R-:W1:Y:S02]  /*20670*/  @!P0 SYNCS.PHASECHK.TRANS64 P0, [R22+URZ+0x28820], R3 ;  /* 0x02882003160085a7 */ /* 0x000e64000800007f */
[----:B-1----:R-:W-:Y:S05]  /*20680*/  @!P0 BRA `(.L_x_7228) ;  /* 0xfffffffc00f08947 */ /* 0x002fea000383ffff */
[----:B------:R-:W-:Y:S05]  /*20690*/  BRA `(.L_x_7430) ;  /* 0xffffff9c00807947 */ /* 0x000fea000383ffff */
.L_x_7233:
[----:B0-----:R0:W1:Y:S02]  /*206a0*/  SYNCS.PHASECHK.TRANS64.TRYWAIT P0, [R6+URZ+0x28840], R3 ;  /* 0x02884003060075a7 */ /* 0x001064000800017f */
[----:B-1----:R-:W-:Y:S05]  /*206b0*/  @!P0 NANOSLEEP.SYNCS 0x989680 ;  /* 0x009896800000895d */ /* 0x002fea0003900000 */
[----:B------:R-:W1:Y:S02]  /*206c0*/  @!P0 SYNCS.PHASECHK.TRANS64 P0, [R6+URZ+0x28840], R3 ;  /* 0x02884003060085a7 */ /* 0x000e64000800007f */
[----:B-1----:R-:W-:Y:S05]  /*206d0*/  @!P0 BRA `(.L_x_7233) ;  /* 0xfffffffc00f08947 */ /* 0x002fea000383ffff */
[----:B------:R-:W-:Y:S05]  /*206e0*/  BRA `(.L_x_7431) ;  /* 0xffffffa000487947 */ /* 0x000fea000383ffff */
.L_x_7234:
[----:B------:R-:W-:Y:S01]  /*206f0*/  BSSY B1, `(.L_x_7432) ;  /* 0x0000008000017945 */ /* 0x000fe20003800000 */
[----:B------:R-:W-:Y:S01]  /*20700*/  IMAD.MOV.U32 R13, RZ, RZ, R9 ;  /* 0x000000ffff0d7224 */ /* 0x000fe200078e0009 */
[----:B------:R-:W-:Y:S01]  /*20710*/  MOV R12, RZ ;  /* 0x000000ff000c7202 */ /* 0x000fe20000000f00 */
[----:B------:R-:W-:Y:S02]  /*20720*/  IMAD.MOV.U32 R11, RZ, RZ, 0x181f ;  /* 0x0000181fff0b7424 */ /* 0x000fe400078e00ff */
[----:B------:R-:W-:-:S07]  /*20730*/  IMAD.MOV.U32 R15, RZ, RZ, -0x1 ;  /* 0xffffffffff0f7424 */ /* 0x000fce00078e00ff */
[----:B--2---:R-:W-:Y:S05]  /*20740*/  WARPSYNC.COLLECTIVE R15, `(.L_x_7433) ;  /* 0x000000000f087348 */ /* 0x004fea0003c00000 */
[----:B--2---:R0:W1:Y:S02]  /*20750*/  SHFL.IDX P6, R14, R13, R12, R11 ;  /* 0x0000000c0d0e7389 */ /* 0x00406400000c000b */
[----:B01----:R-:W-:Y:S01]  /*20760*/  ENDCOLLECTIVE ;  /* 0x000000000000791b */ /* 0x003fe20003800000 */
.L_x_7433:
[----:B------:R-:W-:Y:S05]  /*20770*/  BSYNC B1 ;  /* 0x0000000000017941 */ /* 0x000fea0003800000 */
.L_x_7432:
        /* <DEDUP_REMOVED lines=10> */
.L_x_7434:
[----:B------:R-:W-:Y:S02]  /*20820*/  IMAD.MOV.U32 R13, RZ, RZ, R9 ;  /* 0x000000ffff0d7224 */ /* 0x000fe400078e0009 */
[----:B------:R-:W-:Y:S02]  /*20830*/  IMAD.MOV.U32 R12, RZ, RZ, 0x1 ;  /* 0x00000001ff0c7424 */ /* 0x000fe400078e00ff */
[----:B------:R-:W-:-:S07]  /*20840*/  IMAD.MOV.U32 R2, RZ, RZ, R14 ;  /* 0x000000ffff027224 */ /* 0x000fce00078e000e */
[----:B------:R-:W-:Y:S05]  /*20850*/  WARPSYNC.COLLECTIVE R15, `(.L_x_7435) ;  /* 0x000000000f087348 */ /* 0x000fea0003c00000 */
[----:B------:R0:W1:Y:S02]  /*20860*/  SHFL.IDX P6, R14, R13, R12, R11 ;  /* 0x0000000c0d0e7389 */ /* 0x00006400000c000b */
[----:B01----:R-:W-:Y:S01]  /*20870*/  ENDCOLLECTIVE ;  /* 0x000000000000791b */ /* 0x003fe20003800000 */
.L_x_7435:
        /* <DEDUP_REMOVED lines=12> */
.L_x_7436:
[----:B------:R-:W-:Y:S01]  /*20940*/  MOV R13, R9 ;  /* 0x00000009000d7202 */ /* 0x000fe20000000f00 */
[----:B------:R-:W-:Y:S02]  /*20950*/  IMAD.MOV.U32 R12, RZ, RZ, 0x2 ;  /* 0x00000002ff0c7424 */ /* 0x000fe400078e00ff */
[----:B------:R-:W-:-:S07]  /*20960*/  IMAD.MOV.U32 R2, RZ, RZ, R14 ;  /* 0x000000ffff027224 */ /* 0x000fce00078e000e */
[----:B------:R-:W-:Y:S05]  /*20970*/  WARPSYNC.COLLECTIVE R15, `(.L_x_7437) ;  /* 0x000000000f087348 */ /* 0x000fea0003c00000 */
[----:B------:R0:W1:Y:S02]  /*20980*/  SHFL.IDX P6, R14, R13, R12, R11 ;  /* 0x0000000c0d0e7389 */ /* 0x00006400000c000b */
[----:B01----:R-:W-:Y:S01]  /*20990*/  ENDCOLLECTIVE ;  /* 0x000000000000791b */ /* 0x003fe20003800000 */
.L_x_7437:
        /* <DEDUP_REMOVED lines=12> */
.L_x_7438:
[----:B------:R-:W-:Y:S02]  /*20a60*/  IMAD.MOV.U32 R13, RZ, RZ, R9 ;  /* 0x000000ffff0d7224 */ /* 0x000fe400078e0009 */
[----:B------:R-:W-:Y:S02]  /*20a70*/  IMAD.MOV.U32 R12, RZ, RZ, 0x3 ;  /* 0x00000003ff0c7424 */ /* 0x000fe400078e00ff */
[----:B------:R-:W-:-:S07]  /*20a80*/  IMAD.MOV.U32 R2, RZ, RZ, R14 ;  /* 0x000000ffff027224 */ /* 0x000fce00078e000e */
[----:B------:R-:W-:Y:S05]  /*20a90*/  WARPSYNC.COLLECTIVE R15, `(.L_x_7439) ;  /* 0x000000000f087348 */ /* 0x000fea0003c00000 */
[----:B------:R0:W1:Y:S02]  /*20aa0*/  SHFL.IDX P6, R14, R13, R12, R11 ;  /* 0x0000000c0d0e7389 */ /* 0x00006400000c000b */
[----:B01----:R-:W-:Y:S01]  /*20ab0*/  ENDCOLLECTIVE ;  /* 0x000000000000791b */ /* 0x003fe20003800000 */
.L_x_7439:
[----:B------:R-:W-:-:S05]  /*20ac0*/  IADD3 R2, P0, R2, R5, RZ ;  /* 0x0000000502027210 */ /* 0x000fca0007f1e0ff */
[----:B------:R-:W-:-:S05]  /*20ad0*/  IMAD.X R3, RZ, RZ, R3, P0 ;  /* 0x000000ffff037224 */ /* 0x000fca00000e0603 */
[----:B------:R-:W-:Y:S01]  /*20ae0*/  @!PT LDS RZ, [RZ] ;  /* 0x00000000fffff984 */ /* 0x000fe20000000800 */
[----:B------:R-:W-:Y:S01]  /*20af0*/  @!PT LDS RZ, [RZ] ;  /* 0x00000000fffff984 */ /* 0x000fe20000000800 */
[----:B------:R-:W-:Y:S01]  /*20b00*/  @!PT LDS RZ, [RZ] ;  /* 0x00000000fffff984 */ /* 0x000fe20000000800 */
[----:B------:R-:W-:Y:S01]  /*20b10*/  LDGSTS.E.BYPASS.LTC128B.128 [R8+0x19400], desc[UR42][R2.64], !P4 ;  /* 0x1940000002087fae */ /* 0x000fe2000e101d6a */
[----:B------:R-:W-:-:S03]  /*20b20*/  MOV R13, R7 ;  /* 0x00000007000d7202 */ /* 0x000fc60000000f00 */
[----:B------:R0:W-:Y:S02]  /*20b30*/  LDGSTS.E.BYPASS.LTC128B.128 [R8+0x1d400], desc[UR42][R2.64+0x80], !P3 ;  /* 0x1d40008002087fae */ /* 0x0001e4000d901d6a */
[----:B0-----:R-:W-:-:S07]  /*20b40*/  IMAD.MOV.U32 R3, RZ, RZ, R14 ;  /* 0x000000ffff037224 */ /* 0x001fce00078e000e */
[----:B------:R-:W-:Y:S05]  /*20b50*/  WARPSYNC.COLLECTIVE R15, `(.L_x_7440) ;  /* 0x000000000f087348 */ /* 0x000fea0003c00000 */
[----:B------:R0:W1:Y:S02]  /*20b60*/  SHFL.IDX P6, R14, R13, R12, R11 ;  /* 0x0000000c0d0e7389 */ /* 0x00006400000c000b */
[----:B01----:R-:W-:Y:S01]  /*20b70*/  ENDCOLLECTIVE ;  /* 0x000000000000791b */ /* 0x003fe20003800000 */
.L_x_7440:
[----:B------:R-:W-:Y:S02]  /*20b80*/  IMAD.MOV.U32 R13, RZ, RZ, R9 ;  /* 0x000000ffff0d7224 */ /* 0x000fe400078e0009 */
[----:B------:R-:W-:Y:S02]  /*20b90*/  IMAD.MOV.U32 R12, RZ, RZ, 0x4 ;  /* 0x00000004ff0c7424 */ /* 0x000fe400078e00ff */
[----:B------:R-:W-:-:S07]  /*20ba0*/  IMAD.MOV.U32 R2, RZ, RZ, R14 ;  /* 0x000000ffff027224 */ /* 0x000fce00078e000e */
[----:B------:R-:W-:Y:S05]  /*20bb0*/  WARPSYNC.COLLECTIVE R15, `(.L_x_7441) ;  /* 0x000000000f087348 */ /* 0x000fea0003c00000 */
[----:B------:R0:W1:Y:S02]  /*20bc0*/  SHFL.IDX P6, R14, R13, R12, R11 ;  /* 0x0000000c0d0e7389 */ /* 0x00006400000c000b */
[----:B01----:R-:W-:Y:S01]  /*20bd0*/  ENDCOLLECTIVE ;  /* 0x000000000000791b */ /* 0x003fe20003800000 */
.L_x_7441:
        /* <DEDUP_REMOVED lines=12> */
.L_x_7442:
[----:B------:R-:W-:Y:S01]  /*20ca0*/  MOV R13, R9 ;  /* 0x00000009000d7202 */ /* 0x000fe20000000f00 */
[----:B------:R-:W-:Y:S02]  /*20cb0*/  IMAD.MOV.U32 R12, RZ, RZ, 0x5 ;  /* 0x00000005ff0c7424 */ /* 0x000fe400078e00ff */
[----:B------:R-:W-:-:S07]  /*20cc0*/  IMAD.MOV.U32 R2, RZ, RZ, R14 ;  /* 0x000000ffff027224 */ /* 0x000fce00078e000e */
[----:B------:R-:W-:Y:S05]  /*20cd0*/  WARPSYNC.COLLECTIVE R15, `(.L_x_7443) ;  /* 0x000000000f087348 */ /* 0x000fea0003c00000 */
[----:B------:R0:W1:Y:S02]  /*20ce0*/  SHFL.IDX P6, R14, R13, R12, R11 ;  /* 0x0000000c0d0e7389 */ /* 0x00006400000c000b */
[----:B01----:R-:W-:Y:S01]  /*20cf0*/  ENDCOLLECTIVE ;  /* 0x000000000000791b */ /* 0x003fe20003800000 */
.L_x_7443:
        /* <DEDUP_REMOVED lines=12> */
.L_x_7444:
[----:B------:R-:W-:Y:S02]  /*20dc0*/  IMAD.MOV.U32 R13, RZ, RZ, R9 ;  /* 0x000000ffff0d7224 */ /* 0x000fe400078e0009 */
[----:B------:R-:W-:Y:S02]  /*20dd0*/  IMAD.MOV.U32 R12, RZ, RZ, 0x6 ;  /* 0x00000006ff0c7424 */ /* 0x000fe400078e00ff */
[----:B------:R-:W-:-:S07]  /*20de0*/  IMAD.MOV.U32 R2, RZ, RZ, R14 ;  /* 0x000000ffff027224 */ /* 0x000fce00078e000e */
[----:B------:R-:W-:Y:S05]  /*20df0*/  WARPSYNC.COLLECTIVE R15, `(.L_x_7445) ;  /* 0x000000000f087348 */ /* 0x000fea0003c00000 */
[----:B------:R0:W1:Y:S02]  /*20e00*/  SHFL.IDX P6, R14, R13, R12, R11 ;  /* 0x0000000c0d0e7389 */ /* 0x00006400000c000b */
[----:B01----:R-:W-:Y:S01]  /*20e10*/  ENDCOLLECTIVE ;  /* 0x000000000000791b */ /* 0x003fe20003800000 */
.L_x_7445:
        /* <DEDUP_REMOVED lines=12> */
.L_x_7446:
[----:B------:R-:W-:Y:S02]  /*20ee0*/  IMAD.MOV.U32 R13, RZ, RZ, R9 ;  /* 0x000000ffff0d7224 */ /* 0x000fe400078e0009 */
[----:B------:R-:W-:Y:S02]  /*20ef0*/  IMAD.MOV.U32 R12, RZ, RZ, 0x7 ;  /* 0x00000007ff0c7424 */ /* 0x000fe400078e00ff */
[----:B------:R-:W-:-:S07]  /*20f00*/  IMAD.MOV.U32 R2, RZ, RZ, R14 ;  /* 0x000000ffff027224 */ /* 0x000fce00078e000e */
[----:B------:R-:W-:Y:S05]  /*20f10*/  WARPSYNC.COLLECTIVE R15, `(.L_x_7447) ;  /* 0x000000000f087348 */ /* 0x000fea0003c00000 */
[----:B------:R0:W1:Y:S02]  /*20f20*/  SHFL.IDX P6, R14, R13, R12, R11 ;  /* 0x0000000c0d0e7389 */ /* 0x00006400000c000b */
[----:B01----:R-:W-:Y:S01]  /*20f30*/  ENDCOLLECTIVE ;  /* 0x000000000000791b */ /* 0x003fe20003800000 */
.L_x_7447:
[----:B------:R-:W-:-:S05]  /*20f40*/  IADD3 R2, P0, R2, R5, RZ ;  /* 0x0000000502027210 */ /* 0x000fca0007f1e0ff */
[----:B------:R-:W-:-:S05]  /*20f50*/  IMAD.X R3, RZ, RZ, R3, P0 ;  /* 0x000000ffff037224 */ /* 0x000fca00000e0603 */
        /* <DEDUP_REMOVED lines=10> */
.L_x_7448:
[----:B------:R-:W-:Y:S01]  /*21000*/  IMAD.MOV.U32 R2, RZ, RZ, R14 ;  /* 0x000000ffff027224 */ /* 0x000fe200078e000e */
[----:B------:R-:W-:Y:S06]  /*21010*/  BRA `(.L_x_7449) ;  /* 0xffffff9c00187947 */ /* 0x000fec000383ffff */
.L_x_7239:
[----:B-1----:R1:W3:Y:S02]  /*21020*/  SYNCS.PHASECHK.TRANS64.TRYWAIT P0, [R6+URZ+0x28860], R3 ;  /* 0x02886003060075a7 */ /* 0x0022e4000800017f */
[----:B---3--:R-:W-:Y:S05]  /*21030*/  @!P0 NANOSLEEP.SYNCS 0x989680 ;  /* 0x009896800000895d */ /* 0x008fea0003900000 */
[----:B------:R-:W3:Y:S02]  /*21040*/  @!P0 SYNCS.PHASECHK.TRANS64 P0, [R6+URZ+0x28860], R3 ;  /* 0x02886003060085a7 */ /* 0x000ee4000800007f */
[----:B---3--:R-:W-:Y:S05]  /*21050*/  @!P0 BRA `(.L_x_7239) ;  /* 0xfffffffc00f08947 */ /* 0x008fea000383ffff */
[----:B------:R-:W-:Y:S05]  /*21060*/  BRA `(.L_x_7450) ;  /* 0xffffff9c00747947 */ /* 0x000fea000383ffff */
.L_x_7240:
[----:B------:R-:W-:Y:S01]  /*21070*/  BSSY B1, `(.L_x_7451) ;  /* 0x0000008000017945 */ /* 0x000fe20003800000 */
[----:B------:R-:W-:Y:S01]  /*21080*/  IMAD.MOV.U32 R13, RZ, RZ, R24 ;  /* 0x000000ffff0d7224 */ /* 0x000fe200078e0018 */
[----:B------:R-:W-:Y:S01]  /*21090*/  MOV R12, RZ ;  /* 0x000000ff000c7202 */ /* 0x000fe20000000f00 */
[----:B------:R-:W-:Y:S02]  /*210a0*/  IMAD.MOV.U32 R11, RZ, RZ, 0x181f ;  /* 0x0000181fff0b7424 */ /* 0x000fe400078e00ff */
[----:B------:R-:W-:-:S07]  /*210b0*/  IMAD.MOV.U32 R15, RZ, RZ, -0x1 ;  /* 0xffffffffff0f7424 */ /* 0x000fce00078e00ff */
[----:B-12---:R-:W-:Y:S05]  /*210c0*/  WARPSYNC.COLLECTIVE R15, `(.L_x_7452) ;  /* 0x000000000f087348 */ /* 0x006fea0003c00000 */
[----:B--2---:R0:W2:Y:S02]  /*210d0*/  SHFL.IDX P6, R14, R13, R12, R11 ;  /* 0x0000000c0d0e7389 */ /* 0x0040a400000c000b */
[----:B012---:R-:W-:Y:S01]  /*210e0*/  ENDCOLLECTIVE ;  /* 0x000000000000791b */ /* 0x007fe20003800000 */
.L_x_7452:
[----:B------:R-:W-:Y:S05]  /*210f0*/  BSYNC B1 ;  /* 0x0000000000017941 */ /* 0x000fea0003800000 */
.L_x_7451:
        /* <DEDUP_REMOVED lines=9> */
.L_x_7453:
[----:B------:R-:W-:Y:S02]  /*21190*/  IMAD.MOV.U32 R13, RZ, RZ, R24 ;  /* 0x000000ffff0d7224 */ /* 0x000fe400078e0018 */
[----:B------:R-:W-:Y:S02]  /*211a0*/  IMAD.MOV.U32 R12, RZ, RZ, 0x1 ;  /* 0x00000001ff0c7424 */ /* 0x000fe400078e00ff */
[----:B------:R-:W-:-:S07]  /*211b0*/  IMAD.MOV.U32 R2, RZ, RZ, R14 ;  /* 0x000000ffff027224 */ /* 0x000fce00078e000e */
[----:B------:R-:W-:Y:S05]  /*211c0*/  WARPSYNC.COLLECTIVE R15, `(.L_x_7454) ;  /* 0x000000000f087348 */ /* 0x000fea0003c00000 */
[----:B------:R0:W1:Y:S02]  /*211d0*/  SHFL.IDX P6, R14, R13, R12, R11 ;  /* 0x0000000c0d0e7389 */ /* 0x00006400000c000b */
[----:B01----:R-:W-:Y:S01]  /*211e0*/  ENDCOLLECTIVE ;  /* 0x000000000000791b */ /* 0x003fe20003800000 */
.L_x_7454:
[----:B------:R-:W-:-:S04]  /*211f0*/  IADD3 R2, P0, R2, R5, RZ ;  /* 0x0000000502027210 */ /* 0x000fc80007f1e0ff */
        /* <DEDUP_REMOVED lines=13> */
.L_x_7455:
[----:B------:R-:W-:Y:S01]  /*212d0*/  IMAD.MOV.U32 R13, RZ, RZ, R24 ;  /* 0x000000ffff0d7224 */ /* 0x000fe200078e0018 */
[----:B------:R-:W-:Y:S01]  /*212e0*/  MOV R12, 0x2 ;  /* 0x00000002000c7802 */ /* 0x000fe20000000f00 */
[----:B------:R-:W-:-:S07]  /*212f0*/  IMAD.MOV.U32 R2, RZ, RZ, R14 ;  /* 0x000000ffff027224 */ /* 0x000fce00078e000e */
[----:B------:R-:W-:Y:S05]  /*21300*/  WARPSYNC.COLLECTIVE R15, `(.L_x_7456) ;  /* 0x000000000f087348 */ /* 0x000fea0003c00000 */
[----:B------:R0:W1:Y:S02]  /*21310*/  SHFL.IDX P6, R14, R13, R12, R11 ;  /* 0x0000000c0d0e7389 */ /* 0x00006400000c000b */
[----:B01----:R-:W-:Y:S01]  /*21320*/  ENDCOLLECTIVE ;  /* 0x000000000000791b */ /* 0x003fe20003800000 */
.L_x_7456:
        /* <DEDUP_REMOVED lines=14> */
.L_x_7457:
[----:B------:R-:W-:Y:S02]  /*21410*/  IMAD.MOV.U32 R13, RZ, RZ, R24 ;  /* 0x000000ffff0d7224 */ /* 0x000fe400078e0018 */
[----:B------:R-:W-:Y:S02]  /*21420*/  IMAD.MOV.U32 R12, RZ, RZ, 0x3 ;  /* 0x00000003ff0c7424 */ /* 0x000fe400078e00ff */
[----:B------:R-:W-:-:S07]  /*21430*/  IMAD.MOV.U32 R2, RZ, RZ, R14 ;  /* 0x000000ffff027224 */ /* 0x000fce00078e000e */
[----:B------:R-:W-:Y:S05]  /*21440*/  WARPSYNC.COLLECTIVE R15, `(.L_x_7458) ;  /* 0x000000000f087348 */ /* 0x000fea0003c00000 */
[----:B------:R0:W1:Y:S02]  /*21450*/  SHFL.IDX P6, R14, R13, R12, R11 ;  /* 0x0000000c0d0e7389 */ /* 0x00006400000c000b */
[----:B01----:R-:W-:Y:S01]  /*21460*/  ENDCOLLECTIVE ;  /* 0x000000000000791b */ /* 0x003fe20003800000 */
.L_x_7458:
        /* <DEDUP_REMOVED lines=14> */
.L_x_7459:
[----:B------:R-:W-:Y:S02]  /*21550*/  IMAD.MOV.U32 R13, RZ, RZ, R24 ;  /* 0x000000ffff0d7224 */ /* 0x000fe400078e0018 */
[----:B------:R-:W-:Y:S01]  /*21560*/  IMAD.MOV.U32 R12, RZ, RZ, 0x4 ;  /* 0x00000004ff0c7424 */ /* 0x000fe200078e00ff */
[----:B------:R-:W-:-:S07]  /*21570*/  MOV R2, R14 ;  /* 0x0000000e00027202 */ /* 0x000fce0000000f00 */
[----:B------:R-:W-:Y:S05]  /*21580*/  WARPSYNC.COLLECTIVE R15, `(.L_x_7460) ;  /* 0x000000000f087348 */ /* 0x000fea0003c00000 */
[----:B------:R0:W1:Y:S02]  /*21590*/  SHFL.IDX P6, R14, R13, R12, R11 ;  /* 0x0000000c0d0e7389 */ /* 0x00006400000c000b */
[----:B01----:R-:W-:Y:S01]  /*215a0*/  ENDCOLLECTIVE ;  /* 0x000000000000791b */ /* 0x003fe20003800000 */
.L_x_7460:
        /* <DEDUP_REMOVED lines=14> */
.L_x_7461:
[----:B------:R-:W-:Y:S01]  /*21690*/  IMAD.MOV.U32 R13, RZ, RZ, R24 ;  /* 0x000000ffff0d7224 */ /* 0x000fe200078e0018 */
[----:B------:R-:W-:Y:S01]  /*216a0*/  MOV R12, 0x5 ;  /* 0x00000005000c7802 */ /* 0x000fe20000000f00 */
[----:B------:R-:W-:-:S07]  /*216b0*/  IMAD.MOV.U32 R2, RZ, RZ, R14 ;  /* 0x000000ffff027224 */ /* 0x000fce00078e000e */
[----:B------:R-:W-:Y:S05]  /*216c0*/  WARPSYNC.COLLECTIVE R15, `(.L_x_7462) ;  /* 0x000000000f087348 */ /* 0x000fea0003c00000 */
[----:B------:R0:W1:Y:S02]  /*216d0*/  SHFL.IDX P6, R14, R13, R12, R11 ;  /* 0x0000000c0d0e7389 */ /* 0x00006400000c000b */
[----:B01----:R-:W-:Y:S01]  /*216e0*/  ENDCOLLECTIVE ;  /* 0x000000000000791b */ /* 0x003fe20003800000 */
.L_x_7462:
        /* <DEDUP_REMOVED lines=14> */
.L_x_7463:
[----:B------:R-:W-:Y:S02]  /*217d0*/  IMAD.MOV.U32 R13, RZ, RZ, R24 ;  /* 0x000000ffff0d7224 */ /* 0x000fe400078e0018 */
[----:B------:R-:W-:Y:S02]  /*217e0*/  IMAD.MOV.U32 R12, RZ, RZ, 0x6 ;  /* 0x00000006ff0c7424 */ /* 0x000fe400078e00ff */
[----:B------:R-:W-:-:S07]  /*217f0*/  IMAD.MOV.U32 R2, RZ, RZ, R14 ;  /* 0x000000ffff027224 */ /* 0x000fce00078e000e */
[----:B------:R-:W-:Y:S05]  /*21800*/  WARPSYNC.COLLECTIVE R15, `(.L_x_7464) ;  /* 0x000000000f087348 */ /* 0x000fea0003c00000 */
[----:B------:R0:W1:Y:S02]  /*21810*/  SHFL.IDX P6, R14, R13, R12, R11 ;  /* 0x0000000c0d0e7389 */ /* 0x00006400000c000b */
[----:B01----:R-:W-:Y:S01]  /*21820*/  ENDCOLLECTIVE ;  /* 0x000000000000791b */ /* 0x003fe20003800000 */
.L_x_7464:
        /* <DEDUP_REMOVED lines=14> */
.L_x_7465:
[----:B------:R-:W-:Y:S02]  /*21910*/  IMAD.MOV.U32 R13, RZ, RZ, R24 ;  /* 0x000000ffff0d7224 */ /* 0x000fe400078e0018 */
[----:B------:R-:W-:Y:S01]  /*21920*/  IMAD.MOV.U32 R12, RZ, RZ, 0x7 ;  /* 0x00000007ff0c7424 */ /* 0x000fe200078e00ff */
[----:B------:R-:W-:-:S07]  /*21930*/  MOV R2, R14 ;  /* 0x0000000e00027202 */ /* 0x000fce0000000f00 */
[----:B------:R-:W-:Y:S05]  /*21940*/  WARPSYNC.COLLECTIVE R15, `(.L_x_7466) ;  /* 0x000000000f087348 */ /* 0x000fea0003c00000 */
[----:B------:R0:W1:Y:S02]  /*21950*/  SHFL.IDX P6, R14, R13, R12, R11 ;  /* 0x0000000c0d0e7389 */ /* 0x00006400000c000b */
[----:B01----:R-:W-:Y:S01]  /*21960*/  ENDCOLLECTIVE ;  /* 0x000000000000791b */ /* 0x003fe20003800000 */
.L_x_7466:
        /* <DEDUP_REMOVED lines=13> */
.L_x_7467:
[----:B------:R-:W-:Y:S01]  /*21a40*/  @!PT LDS RZ, [RZ] ;  /* 0x00000000fffff984 */ /* 0x000fe20000000800 */
[----:B------:R-:W-:Y:S01]  /*21a50*/  @!PT LDS RZ, [RZ] ;  /* 0x00000000fffff984 */ /* 0x000fe20000000800 */
[----:B------:R-:W-:Y:S01]  /*21a60*/  @!PT LDS RZ, [RZ] ;  /* 0x00000000fffff984 */ /* 0x000fe20000000800 */
[----:B------:R1:W-:Y:S01]  /*21a70*/  LDGSTS.E.BYPASS.LTC128B.128 [R7+0x7400], desc[UR42][R2.64+0x80], !P0 ;  /* 0x0740008002077fae */ /* 0x0003e2000c101d6a */
[----:B------:R-:W-:Y:S05]  /*21a80*/  BRA `(.L_x_7468) ;  /* 0xffffff9400fc7947 */ /* 0x000fea000383ffff */
.L_x_7248:
[----:B0-----:R0:W1:Y:S02]  /*21a90*/  SYNCS.PHASECHK.TRANS64.TRYWAIT P0, [R0+URZ+0x28860], R3 ;  /* 0x02886003000075a7 */ /* 0x001064000800017f */
[----:B-1----:R-:W-:Y:S05]  /*21aa0*/  @!P0 NANOSLEEP.SYNCS 0x989680 ;  /* 0x009896800000895d */ /* 0x002fea0003900000 */
[----:B------:R-:W1:Y:S02]  /*21ab0*/  @!P0 SYNCS.PHASECHK.TRANS64 P0, [R0+URZ+0x28860], R3 ;  /* 0x02886003000085a7 */ /* 0x000e64000800007f */
[----:B-1----:R-:W-:Y:S05]  /*21ac0*/  @!P0 BRA `(.L_x_7248) ;  /* 0xfffffffc00f08947 */ /* 0x002fea000383ffff */
[----:B------:R-:W-:Y:S05]  /*21ad0*/  BRA `(.L_x_7469) ;  /* 0xffffff9c00107947 */ /* 0x000fea000383ffff */
.L_x_7249:
[----:B------:R-:W-:Y:S01]  /*21ae0*/  BSSY B0, `(.L_x_7470) ;  /* 0x0000008000007945 */ /* 0x000fe20003800000 */
[----:B------:R-:W-:Y:S01]  /*21af0*/  IMAD.MOV.U32 R13, RZ, RZ, R24 ;  /* 0x000000ffff0d7224 */ /* 0x000fe200078e0018 */
[----:B------:R-:W-:Y:S01]  /*21b00*/  MOV R15, 0xffffffff ;  /* 0xffffffff000f7802 */ /* 0x000fe20000000f00 */
[----:B------:R-:W-:Y:S02]  /*21b10*/  IMAD.MOV.U32 R12, RZ, RZ, RZ ;  /* 0x000000ffff0c7224 */ /* 0x000fe400078e00ff */
[----:B------:R-:W-:-:S07]  /*21b20*/  IMAD.MOV.U32 R11, RZ, RZ, 0x181f ;  /* 0x0000181fff0b7424 */ /* 0x000fce00078e00ff */
[----:B0-2---:R-:W-:Y:S05]  /*21b30*/  WARPSYNC.COLLECTIVE R15, `(.L_x_7471) ;  /* 0x000000000f087348 */ /* 0x005fea0003c00000 */
[----:B--2---:R1:W2:Y:S02]  /*21b40*/  SHFL.IDX P6, R14, R13, R12, R11 ;  /* 0x0000000c0d0e7389 */ /* 0x0042a400000c000b */
[----:B012---:R-:W-:Y:S01]  /*21b50*/  ENDCOLLECTIVE ;  /* 0x000000000000791b */ /* 0x007fe20003800000 */
.L_x_7471:
[----:B------:R-:W-:Y:S05]  /*21b60*/  BSYNC B0 ;  /* 0x0000000000007941 */ /* 0x000fea0003800000 */
.L_x_7470:
        /* <DEDUP_REMOVED lines=9> */
.L_x_7472:
[----:B------:R-:W-:Y:S01]  /*21c00*/  ULDC UR4, c[0x0][0x2f4] ;  /* 0x0000bd0000047ab9 */ /* 0x000fe20000000800 */
[----:B------:R-:W-:Y:S01]  /*21c10*/  IMAD R4, R9, 0x2, R22 ;  /* 0x0000000209047824 */ /* 0x000fe200078e0216 */
[----:B------:R-:W-:Y:S02]  /*21c20*/  ISETP.GE.AND P1, PT, R31, UR4, PT ;  /* 0x000000041f007c0c */ /* 0x000fe4000bf26270 */
[----:B------:R-:W-:Y:S02]  /*21c30*/  ISETP.GE.AND P0, PT, R30, UR4, PT ;  /* 0x000000041e007c0c */ /* 0x000fe4000bf06270 */
[C---:B------:R-:W-:Y:S02]  /*21c40*/  ISETP.LT.OR P3, PT, R6.reuse, 0x1, P1 ;  /* 0x000000010600780c */ /* 0x040fe40000f61670 */
[----:B------:R-:W-:Y:S02]  /*21c50*/  ISETP.LT.OR P4, PT, R6, 0x1, P0 ;  /* 0x000000010600780c */ /* 0x000fe40000781670 */
[----:B------:R-:W-:Y:S01]  /*21c60*/  MOV R13, R24 ;  /* 0x00000018000d7202 */ /* 0x000fe20000000f00 */
[----:B------:R-:W-:Y:S01]  /*21c70*/  IMAD.MOV.U32 R12, RZ, RZ, 0x1 ;  /* 0x00000001ff0c7424 */ /* 0x000fe200078e00ff */
[----:B------:R-:W-:-:S13]  /*21c80*/  IADD3 R2, P2, R14, R5, RZ ;  /* 0x000000050e027210 */ /* 0x000fda0007f5e0ff */
[----:B------:R-:W-:Y:S05]  /*21c90*/  WARPSYNC.COLLECTIVE R15, `(.L_x_7473) ;  /* 0x000000000f087348 */ /* 0x000fea0003c00000 */
[----:B------:R0:W1:Y:S02]  /*21ca0*/  SHFL.IDX P6, R14, R13, R12, R11 ;  /* 0x0000000c0d0e7389 */ /* 0x00006400000c000b */
[----:B01----:R-:W-:Y:S01]  /*21cb0*/  ENDCOLLECTIVE ;  /* 0x000000000000791b */ /* 0x003fe20003800000 */
.L_x_7473:
        /* <DEDUP_REMOVED lines=13> */
.L_x_7474:
[----:B------:R-:W-:Y:S02]  /*21d90*/  IMAD.MOV.U32 R13, RZ, RZ, R24 ;  /* 0x000000ffff0d7224 */ /* 0x000fe400078e0018 */
[----:B------:R-:W-:Y:S02]  /*21da0*/  IMAD.MOV.U32 R12, RZ, RZ, 0x2 ;  /* 0x00000002ff0c7424 */ /* 0x000fe400078e00ff */
[----:B------:R-:W-:-:S07]  /*21db0*/  IMAD.MOV.U32 R10, RZ, RZ, R14 ;  /* 0x000000ffff0a7224 */ /* 0x000fce00078e000e */
[----:B------:R-:W-:Y:S05]  /*21dc0*/  WARPSYNC.COLLECTIVE R15, `(.L_x_7475) ;  /* 0x000000000f087348 */ /* 0x000fea0003c00000 */
[----:B------:R0:W1:Y:S02]  /*21dd0*/  SHFL.IDX P6, R14, R13, R12, R11 ;  /* 0x0000000c0d0e7389 */ /* 0x00006400000c000b */
[----:B01----:R-:W-:Y:S01]  /*21de0*/  ENDCOLLECTIVE ;  /* 0x000000000000791b */ /* 0x003fe20003800000 */
.L_x_7475:
        /* <DEDUP_REMOVED lines=14> */
.L_x_7476:
[----:B------:R-:W-:Y:S02]  /*21ed0*/  IMAD.MOV.U32 R13, RZ, RZ, R24 ;  /* 0x000000ffff0d7224 */ /* 0x000fe400078e0018 */
[----:B------:R-:W-:Y:S01]  /*21ee0*/  IMAD.MOV.U32 R12, RZ, RZ, 0x3 ;  /* 0x00000003ff0c7424 */ /* 0x000fe200078e00ff */
[----:B------:R-:W-:-:S13]  /*21ef0*/  IADD3 R2, P2, R14, R5, RZ ;  /* 0x000000050e027210 */ /* 0x000fda0007f5e0ff */
[----:B------:R-:W-:Y:S05]  /*21f00*/  WARPSYNC.COLLECTIVE R15, `(.L_x_7477) ;  /* 0x000000000f087348 */ /* 0x000fea0003c00000 */
[----:B------:R0:W1:Y:S02]  /*21f10*/  SHFL.IDX P6, R14, R13, R12, R11 ;  /* 0x0000000c0d0e7389 */ /* 0x00006400000c000b */
[----:B01----:R-:W-:Y:S01]  /*21f20*/  ENDCOLLECTIVE ;  /* 0x000000000000791b */ /* 0x003fe20003800000 */
.L_x_7477:
        /* <DEDUP_REMOVED lines=13> */
.L_x_7478:
[----:B------:R-:W-:Y:S02]  /*22000*/  IMAD.MOV.U32 R13, RZ, RZ, R24 ;  /* 0x000000ffff0d7224 */ /* 0x000fe400078e0018 */
[----:B------:R-:W-:Y:S01]  /*22010*/  IMAD.MOV.U32 R12, RZ, RZ, 0x4 ;  /* 0x00000004ff0c7424 */ /* 0x000fe200078e00ff */
[----:B------:R-:W-:-:S13]  /*22020*/  IADD3 R2, P2, R14, R5, RZ ;  /* 0x000000050e027210 */ /* 0x000fda0007f5e0ff */
[----:B------:R-:W-:Y:S05]  /*22030*/  WARPSYNC.COLLECTIVE R15, `(.L_x_7479) ;  /* 0x000000000f087348 */ /* 0x000fea0003c00000 */
[----:B------:R0:W1:Y:S02]  /*22040*/  SHFL.IDX P6, R14, R13, R12, R11 ;  /* 0x0000000c0d0e7389 */ /* 0x00006400000c000b */
[----:B01----:R-:W-:Y:S01]  /*22050*/  ENDCOLLECTIVE ;  /* 0x000000000000791b */ /* 0x003fe20003800000 */
.L_x_7479:
        /* <DEDUP_REMOVED lines=13> */
.L_x_7480:
[----:B------:R-:W-:Y:S02]  /*22130*/  IMAD.MOV.U32 R13, RZ, RZ, R24 ;  /* 0x000000ffff0d7224 */ /* 0x000fe400078e0018 */
[----:B------:R-:W-:Y:S02]  /*22140*/  IMAD.MOV.U32 R12, RZ, RZ, 0x5 ;  /* 0x00000005ff0c7424 */ /* 0x000fe400078e00ff */
[----:B------:R-:W-:-:S07]  /*22150*/  IMAD.MOV.U32 R10, RZ, RZ, R14 ;  /* 0x000000ffff0a7224 */ /* 0x000fce00078e000e */
[----:B------:R-:W-:Y:S05]  /*22160*/  WARPSYNC.COLLECTIVE R15, `(.L_x_7481) ;  /* 0x000000000f087348 */ /* 0x000fea0003c00000 */
[----:B------:R0:W1:Y:S02]  /*22170*/  SHFL.IDX P6, R14, R13, R12, R11 ;  /* 0x0000000c0d0e7389 */ /* 0x00006400000c000b */
[----:B01----:R-:W-:Y:S01]  /*22180*/  ENDCOLLECTIVE ;  /* 0x000000000000791b */ /* 0x003fe20003800000 */
.L_x_7481:
[----:B------:R-:W-:-:S05]  /*22190*/  IADD3 R2, P2, R10, R5, RZ ;  /* 0x000000050a027210 */ /* 0x000fca0007f5e0ff */
[----:B------:R-:W-:-:S05]  /*221a0*/  IMAD.X R3, RZ, RZ, R8, P2 ;  /* 0x000000ffff037224 */ /* 0x000fca00010e0608 */
[----:B------:R-:W-:Y:S01]  /*221b0*/  @!PT LDS RZ, [RZ] ;  /* 0x00000000fffff984 */ /* 0x000fe20000000800 */
[----:B------:R-:W-:Y:S01]  /*221c0*/  @!PT LDS RZ, [RZ] ;  /* 0x00000000fffff984 */ /* 0x000fe20000000800 */
[----:B------:R-:W-:Y:S01]  /*221d0*/  @!PT LDS RZ, [RZ] ;  /* 0x00000000fffff984 */ /* 0x000fe20000000800 */
[----:B------:R0:W-:Y:S01]  /*221e0*/  LDGSTS.E.BYPASS.LTC128B.128 [R4+0x2400], desc[UR42][R2.64], !P3 ;  /* 0x0240000002047fae */ /* 0x0001e2000d901d6a */
[----:B------:R-:W-:Y:S01]  /*221f0*/  IMAD.MOV.U32 R13, RZ, RZ, R23 ;  /* 0x000000ffff0d7224 */ /* 0x000fe200078e0017 */
[C---:B------:R-:W-:Y:S02]  /*22200*/  ISETP.LT.OR P3, PT, R6.reuse, 0x51, P1 ;  /* 0x000000510600780c */ /* 0x040fe40000f61670 */
[----:B------:R0:W-:Y:S01]  /*22210*/  LDGSTS.E.BYPASS.LTC128B.128 [R4+0x6400], desc[UR42][R2.64+0x80], !P4 ;  /* 0x0640008002047fae */ /* 0x0001e2000e101d6a */
[----:B------:R-:W-:Y:S01]  /*22220*/  ISETP.LT.OR P4, PT, R6, 0x51, P0 ;  /* 0x000000510600780c */ /* 0x000fe20000781670 */
[----:B------:R-:W-:-:S12]  /*22230*/  IMAD.MOV.U32 R7, RZ, RZ, R14 ;  /* 0x000000ffff077224 */ /* 0x000fd800078e000e */
[----:B0-----:R-:W-:Y:S05]  /*22240*/  WARPSYNC.COLLECTIVE R15, `(.L_x_7482) ;  /* 0x000000000f087348 */ /* 0x001fea0003c00000 */
[----:B------:R1:W2:Y:S02]  /*22250*/  SHFL.IDX P6, R14, R13, R12, R11 ;  /* 0x0000000c0d0e7389 */ /* 0x0002a400000c000b */
[----:B012---:R-:W-:Y:S01]  /*22260*/  ENDCOLLECTIVE ;  /* 0x000000000000791b */ /* 0x007fe20003800000 */
.L_x_7482:
[----:B------:R-:W-:Y:S01]  /*22270*/  MOV R13, R24 ;  /* 0x00000018000d7202 */ /* 0x000fe20000000f00 */
[----:B------:R-:W-:Y:S01]  /*22280*/  IMAD.MOV.U32 R12, RZ, RZ, 0x6 ;  /* 0x00000006ff0c7424 */ /* 0x000fe200078e00ff */
[----:B------:R-:W-:-:S13]  /*22290*/  IADD3 R2, P2, R14, R5, RZ ;  /* 0x000000050e027210 */ /* 0x000fda0007f5e0ff */
[----:B------:R-:W-:Y:S05]  /*222a0*/  WARPSYNC.COLLECTIVE R15, `(.L_x_7483) ;  /* 0x000000000f087348 */ /* 0x000fea0003c00000 */
[----:B------:R0:W1:Y:S02]  /*222b0*/  SHFL.IDX P6, R14, R13, R12, R11 ;  /* 0x0000000c0d0e7389 */ /* 0x00006400000c000b */
[----:B01----:R-:W-:Y:S01]  /*222c0*/  ENDCOLLECTIVE ;  /* 0x000000000000791b */ /* 0x003fe20003800000 */
.L_x_7483:
        /* <DEDUP_REMOVED lines=13> */
.L_x_7484:
[----:B------:R-:W-:Y:S02]  /*223a0*/  IMAD.MOV.U32 R13, RZ, RZ, R24 ;  /* 0x000000ffff0d7224 */ /* 0x000fe400078e0018 */
[----:B------:R-:W-:Y:S02]  /*223b0*/  IMAD.MOV.U32 R12, RZ, RZ, 0x7 ;  /* 0x00000007ff0c7424 */ /* 0x000fe400078e00ff */
[----:B------:R-:W-:-:S07]  /*223c0*/  IMAD.MOV.U32 R10, RZ, RZ, R14 ;  /* 0x000000ffff0a7224 */ /* 0x000fce00078e000e */
[----:B------:R-:W-:Y:S05]  /*223d0*/  WARPSYNC.COLLECTIVE R15, `(.L_x_7485) ;  /* 0x000000000f087348 */ /* 0x000fea0003c00000 */
[----:B------:R0:W1:Y:S02]  /*223e0*/  SHFL.IDX P6, R14, R13, R12, R11 ;  /* 0x0000000c0d0e7389 */ /* 0x00006400000c000b */
[----:B01----:R-:W-:Y:S01]  /*223f0*/  ENDCOLLECTIVE ;  /* 0x000000000000791b */ /* 0x003fe20003800000 */
.L_x_7485:
        /* <DEDUP_REMOVED lines=12> */
.L_x_7486:
[----:B------:R-:W-:Y:S05]  /*224c0*/  BRA `(.L_x_7487) ;  /* 0xffffff9400b07947 */ /* 0x000fea000383ffff */
.L_x_7254:
        /* <DEDUP_REMOVED lines=8> */
.L_x_7489:
[----:B------:R-:W-:Y:S05]  /*22550*/  BSYNC B0 ;  /* 0x0000000000007941 */ /* 0x000fea0003800000 */
.L_x_7488:
        /* <DEDUP_REMOVED lines=9> */
.L_x_7490:
        /* <DEDUP_REMOVED lines=15> */
[C---:B------:R-:W-:Y:S01]  /*226e0*/  ISETP.GE.U32.AND P5, PT, R9.reuse, 0x10, PT ;  /* 0x000000100900780c */ /* 0x040fe20003fa6070 */
[----:B--2---:R-:W-:Y:S01]  /*226f0*/  @!P1 IMAD.MOV.U32 R7, RZ, RZ, R6 ;  /* 0x000000ffff079224 */ /* 0x004fe200078e0006 */
[----:B------:R-:W-:Y:S01]  /*22700*/  MOV R6, RZ ;  /* 0x000000ff00067202 */ /* 0x000fe20000000f00 */
[----:B---3--:R-:W-:Y:S01]  /*22710*/  @!P1 IMAD.MOV.U32 R4, RZ, RZ, R5 ;  /* 0x000000ffff049224 */ /* 0x008fe200078e0005 */
[----:B------:R-:W-:-:S03]  /*22720*/  ISETP.NE.AND P1, PT, R9, RZ, PT ;  /* 0x000000ff0900720c */ /* 0x000fc60003f25270 */
[----:B------:R-:W-:-:S10]  /*22730*/  IMAD R13, R4, R7, RZ ;  /* 0x00000007040d7224 */ /* 0x000fd400078e02ff */
[----:B------:R-:W-:Y:S05]  /*22740*/  WARPSYNC.COLLECTIVE R15, `(.L_x_7491) ;  /* 0x000000000f087348 */ /* 0x000fea0003c00000 */
[----:B------:R0:W1:Y:S02]  /*22750*/  SHFL.UP P6, R14, R13, R12, R11 ;  /* 0x0400000c0d0e7389 */ /* 0x00006400000c000b */
[----:B01----:R-:W-:Y:S01]  /*22760*/  ENDCOLLECTIVE ;  /* 0x000000000000791b */ /* 0x003fe20003800000 */
.L_x_7491:
[----:B------:R-:W-:Y:S01]  /*22770*/  IMAD.MOV.U32 R12, RZ, RZ, 0x2 ;  /* 0x00000002ff0c7424 */ /* 0x000fe200078e00ff */
[----:B------:R-:W-:-:S04]  /*22780*/  SEL R14, R14, RZ, P1 ;  /* 0x000000ff0e0e7207 */ /* 0x000fc80000800000 */
[----:B------:R-:W-:-:S05]  /*22790*/  IADD3 R5, R13, R14, RZ ;  /* 0x0000000e0d057210 */ /* 0x000fca0007ffe0ff */
[----:B------:R-:W-:-:S07]  /*227a0*/  IMAD.MOV.U32 R13, RZ, RZ, R5 ;  /* 0x000000ffff0d7224 */ /* 0x000fce00078e0005 */
[----:B------:R-:W-:Y:S05]  /*227b0*/  WARPSYNC.COLLECTIVE R15, `(.L_x_7492) ;  /* 0x000000000f087348 */ /* 0x000fea0003c00000 */
[----:B------:R0:W1:Y:S02]  /*227c0*/  SHFL.UP P6, R14, R13, R12, R11 ;  /* 0x0400000c0d0e7389 */ /* 0x00006400000c000b */
[----:B01----:R-:W-:Y:S01]  /*227d0*/  ENDCOLLECTIVE ;  /* 0x000000000000791b */ /* 0x003fe20003800000 */
.L_x_7492:
[----:B------:R-:W-:Y:S01]  /*227e0*/  IMAD.MOV.U32 R12, RZ, RZ, 0x4 ;  /* 0x00000004ff0c7424 */ /* 0x000fe200078e00ff */
[----:B------:R-:W-:-:S05]  /*227f0*/  SEL R2, R14, RZ, P2 ;  /* 0x000000ff0e027207 */ /* 0x000fca0001000000 */
[----:B------:R-:W-:-:S04]  /*22800*/  IMAD.IADD R2, R5, 0x1, R2 ;  /* 0x0000000105027824 */ /* 0x000fc800078e0202 */
[----:B------:R-:W-:-:S07]  /*22810*/  IMAD.MOV.U32 R13, RZ, RZ, R2 ;  /* 0x000000ffff0d7224 */ /* 0x000fce00078e0002 */
[----:B------:R-:W-:Y:S05]  /*22820*/  WARPSYNC.COLLECTIVE R15, `(.L_x_7493) ;  /* 0x000000000f087348 */ /* 0x000fea0003c00000 */
[----:B------:R0:W1:Y:S02]  /*22830*/  SHFL.UP P6, R14, R13, R12, R11 ;  /* 0x0400000c0d0e7389 */ /* 0x00006400000c000b */
[----:B01----:R-:W-:Y:S01]  /*22840*/  ENDCOLLECTIVE ;  /* 0x000000000000791b */ /* 0x003fe20003800000 */
.L_x_7493:
[----:B------:R-:W-:Y:S02]  /*22850*/  MOV R12, 0x8 ;  /* 0x00000008000c7802 */ /* 0x000fe40000000f00 */
[----:B------:R-:W-:-:S05]  /*22860*/  SEL R3, R14, RZ, P3 ;  /* 0x000000ff0e037207 */ /* 0x000fca0001800000 */
[----:B------:R-:W-:-:S04]  /*22870*/  IMAD.IADD R3, R2, 0x1, R3 ;  /* 0x0000000102037824 */ /* 0x000fc800078e0203 */
[----:B------:R-:W-:-:S07]  /*22880*/  IMAD.MOV.U32 R13, RZ, RZ, R3 ;  /* 0x000000ffff0d7224 */ /* 0x000fce00078e0003 */
[----:B------:R-:W-:Y:S05]  /*22890*/  WARPSYNC.COLLECTIVE R15, `(.L_x_7494) ;  /* 0x000000000f087348 */ /* 0x000fea0003c00000 */
[----:B------:R0:W1:Y:S02]  /*228a0*/  SHFL.UP P6, R14, R13, R12, R11 ;  /* 0x0400000c0d0e7389 */ /* 0x00006400000c000b */
[----:B01----:R-:W-:Y:S01]  /*228b0*/  ENDCOLLECTIVE ;  /* 0x000000000000791b */ /* 0x003fe20003800000 */
.L_x_7494:
[----:B------:R-:W-:Y:S01]  /*228c0*/  IMAD.MOV.U32 R12, RZ, RZ, 0x10 ;  /* 0x00000010ff0c7424 */ /* 0x000fe200078e00ff */
[----:B------:R-:W-:-:S05]  /*228d0*/  SEL R14, R14, RZ, P4 ;  /* 0x000000ff0e0e7207 */ /* 0x000fca0002000000 */
[----:B------:R-:W-:-:S04]  /*228e0*/  IMAD.IADD R5, R3, 0x1, R14 ;  /* 0x0000000103057824 */ /* 0x000fc800078e020e */
[----:B------:R-:W-:-:S07]  /*228f0*/  IMAD.MOV.U32 R13, RZ, RZ, R5 ;  /* 0x000000ffff0d7224 */ /* 0x000fce00078e0005 */
[----:B------:R-:W-:Y:S05]  /*22900*/  WARPSYNC.COLLECTIVE R15, `(.L_x_7495) ;  /* 0x000000000f087348 */ /* 0x000fea0003c00000 */
[----:B------:R0:W1:Y:S02]  /*22910*/  SHFL.UP P6, R14, R13, R12, R11 ;  /* 0x0400000c0d0e7389 */ /* 0x00006400000c000b */
[----:B01----:R-:W-:Y:S01]  /*22920*/  ENDCOLLECTIVE ;  /* 0x000000000000791b */ /* 0x003fe20003800000 */
.L_x_7495:
        /* <DEDUP_REMOVED lines=8> */
.L_x_7496:
[----:B------:R-:W-:Y:S05]  /*229b0*/  BRA `(.L_x_7497) ;  /* 0xffffff9400c47947 */ /* 0x000fea000383ffff */
.L_x_7257:
[----:B------:R-:W-:Y:S01]  /*229c0*/  BSSY B0, `(.L_x_7498) ;  /* 0x0000007000007945 */ /* 0x000fe20003800000 */
[----:B------:R-:W-:Y:S02]  /*229d0*/  IMAD.MOV.U32 R12, RZ, RZ, 0x1 ;  /* 0x00000001ff0c7424 */ /* 0x000fe400078e00ff */
[----:B------:R-:W-:Y:S02]  /*229e0*/  IMAD.MOV.U32 R11, RZ, RZ, RZ ;  /* 0x000000ffff0b7224 */ /* 0x000fe400078e00ff */
[----:B------:R-:W-:-:S07]  /*229f0*/  IMAD.MOV.U32 R15, RZ, RZ, -0x1 ;  /* 0xffffffffff0f7424 */ /* 0x000fce00078e00ff */
[----:B------:R-:W-:Y:S05]  /*22a00*/  WARPSYNC.COLLECTIVE R15, `(.L_x_7499) ;  /* 0x000000000f087348 */ /* 0x000fea0003c00000 */
[----:B------:R0:W1:Y:S02]  /*22a10*/  SHFL.UP P6, R14, R13, R12, R11 ;  /* 0x0400000c0d0e7389 */ /* 0x00006400000c000b */
[----:B01----:R-:W-:Y:S01]  /*22a20*/  ENDCOLLECTIVE ;  /* 0x000000000000791b */ /* 0x003fe20003800000 */
.L_x_7499:
[----:B------:R-:W-:Y:S05]  /*22a30*/  BSYNC B0 ;  /* 0x0000000000007941 */ /* 0x000fea0003800000 */
.L_x_7498:
        /* <DEDUP_REMOVED lines=8> */
.L_x_7500:
[----:B------:R-:W-:Y:S01]  /*22ac0*/  IMAD.MOV.U32 R12, RZ, RZ, 0x4 ;  /* 0x00000004ff0c7424 */ /* 0x000fe200078e00ff */
[----:B------:R-:W-:-:S04]  /*22ad0*/  SEL R2, R14, RZ, P2 ;  /* 0x000000ff0e027207 */ /* 0x000fc80001000000 */
[----:B------:R-:W-:-:S05]  /*22ae0*/  IADD3 R2, R13, R2, RZ ;  /* 0x000000020d027210 */ /* 0x000fca0007ffe0ff */
[----:B------:R-:W-:-:S07]  /*22af0*/  IMAD.MOV.U32 R13, RZ, RZ, R2 ;  /* 0x000000ffff0d7224 */ /* 0x000fce00078e0002 */
[----:B------:R-:W-:Y:S05]  /*22b00*/  WARPSYNC.COLLECTIVE R15, `(.L_x_7501) ;  /* 0x000000000f087348 */ /* 0x000fea0003c00000 */
[----:B------:R0:W1:Y:S02]  /*22b10*/  SHFL.UP P6, R14, R13, R12, R11 ;  /* 0x0400000c0d0e7389 */ /* 0x00006400000c000b */
[----:B01----:R-:W-:Y:S01]  /*22b20*/  ENDCOLLECTIVE ;  /* 0x000000000000791b */ /* 0x003fe20003800000 */
.L_x_7501:
[----:B------:R-:W-:Y:S01]  /*22b30*/  IMAD.MOV.U32 R12, RZ, RZ, 0x8 ;  /* 0x00000008ff0c7424 */ /* 0x000fe200078e00ff */
[----:B------:R-:W-:-:S05]  /*22b40*/  SEL R3, R14, RZ, P3 ;  /* 0x000000ff0e037207 */ /* 0x000fca0001800000 */
[----:B------:R-:W-:-:S04]  /*22b50*/  IMAD.IADD R3, R2, 0x1, R3 ;  /* 0x0000000102037824 */ /* 0x000fc800078e0203 */
[----:B------:R-:W-:-:S07]  /*22b60*/  IMAD.MOV.U32 R13, RZ, RZ, R3 ;  /* 0x000000ffff0d7224 */ /* 0x000fce00078e0003 */
[----:B------:R-:W-:Y:S05]  /*22b70*/  WARPSYNC.COLLECTIVE R15, `(.L_x_7502) ;  /* 0x000000000f087348 */ /* 0x000fea0003c00000 */
[----:B------:R0:W1:Y:S02]  /*22b80*/  SHFL.UP P6, R14, R13, R12, R11 ;  /* 0x0400000c0d0e7389 */ /* 0x00006400000c000b */
[----:B01----:R-:W-:Y:S01]  /*22b90*/  ENDCOLLECTIVE ;  /* 0x000000000000791b */ /* 0x003fe20003800000 */
.L_x_7502:
[----:B------:R-:W-:Y:S02]  /*22ba0*/  MOV R12, 0x10 ;  /* 0x00000010000c7802 */ /* 0x000fe40000000f00 */
[----:B------:R-:W-:-:S05]  /*22bb0*/  SEL R14, R14, RZ, P4 ;  /* 0x000000ff0e0e7207 */ /* 0x000fca0002000000 */
[----:B------:R-:W-:-:S04]  /*22bc0*/  IMAD.IADD R5, R3, 0x1, R14 ;  /* 0x0000000103057824 */ /* 0x000fc800078e020e */
[----:B------:R-:W-:-:S07]  /*22bd0*/  IMAD.MOV.U32 R13, RZ, RZ, R5 ;  /* 0x000000ffff0d7224 */ /* 0x000fce00078e0005 */
[----:B------:R-:W-:Y:S05]  /*22be0*/  WARPSYNC.COLLECTIVE R15, `(.L_x_7503) ;  /* 0x000000000f087348 */ /* 0x000fea0003c00000 */
[----:B------:R0:W1:Y:S02]  /*22bf0*/  SHFL.UP P6, R14, R13, R12, R11 ;  /* 0x0400000c0d0e7389 */ /* 0x00006400000c000b */
[----:B01----:R-:W-:Y:S01]  /*22c00*/  ENDCOLLECTIVE ;  /* 0x000000000000791b */ /* 0x003fe20003800000 */
.L_x_7503:
        /* <DEDUP_REMOVED lines=8> */
.L_x_7504:
[----:B------:R-:W-:Y:S05]  /*22c90*/  BRA `(.L_x_7505) ;  /* 0xffffff9400b07947 */ /* 0x000fea000383ffff */
.L_x_7259:
[----:B------:R-:W-:Y:S01]  /*22ca0*/  BSSY B0, `(.L_x_7506) ;  /* 0x0000006000007945 */ /* 0x000fe20003800000 */
[----:B------:R-:W-:Y:S01]  /*22cb0*/  PLOP3.LUT P6, PT, P6, PT, PT, 0x8, 0x0 ;  /* 0x000000000000781c */ /* 0x000fe200037ce170 */
[----:B------:R-:W-:-:S12]  /*22cc0*/  IMAD.MOV.U32 R15, RZ, RZ, -0x1 ;  /* 0xffffffffff0f7424 */ /* 0x000fd800078e00ff */
[----:B0-----:R-:W-:Y:S05]  /*22cd0*/  WARPSYNC.COLLECTIVE R15, `(.L_x_7507) ;  /* 0x000000000f087348 */ /* 0x001fea0003c00000 */
[----:B------:R-:W-:Y:S01]  /*22ce0*/  VOTE.ANY R14, PT, P6 ;  /* 0x00000000000e7806 */ /* 0x000fe200030e0100 */
[----:B0-----:R-:W-:Y:S06]  /*22cf0*/  ENDCOLLECTIVE ;  /* 0x000000000000791b */ /* 0x001fec0003800000 */
.L_x_7507:
[----:B------:R-:W-:Y:S05]  /*22d00*/  BSYNC B0 ;  /* 0x0000000000007941 */ /* 0x000fea0003800000 */
.L_x_7506:
        /* <DEDUP_REMOVED lines=9> */
.L_x_7508:
[----:B------:R-:W-:Y:S02]  /*22da0*/  IMAD.MOV.U32 R13, RZ, RZ, R4 ;  /* 0x000000ffff0d7224 */ /* 0x000fe400078e0004 */
[----:B------:R-:W-:-:S07]  /*22db0*/  IMAD.MOV.U32 R7, RZ, RZ, R14 ;  /* 0x000000ffff077224 */ /* 0x000fce00078e000e */
[----:B------:R-:W-:Y:S05]  /*22dc0*/  WARPSYNC.COLLECTIVE R15, `(.L_x_7509) ;  /* 0x000000000f087348 */ /* 0x000fea0003c00000 */
[----:B------:R0:W1:Y:S02]  /*22dd0*/  SHFL.IDX P6, R14, R13, R12, R11 ;  /* 0x0000000c0d0e7389 */ /* 0x00006400000c000b */
[----:B01----:R-:W-:Y:S01]  /*22de0*/  ENDCOLLECTIVE ;  /* 0x000000000000791b */ /* 0x003fe20003800000 */
.L_x_7509:
[----:B------:R-:W-:Y:S01]  /*22df0*/  IMAD.MOV.U32 R4, RZ, RZ, R14 ;  /* 0x000000ffff047224 */ /* 0x000fe200078e000e */
[----:B------:R-:W-:Y:S06]  /*22e00*/  BRA `(.L_x_7510) ;  /* 0xffffff9400907947 */ /* 0x000fec000383ffff */
.L_x_7261:
[----:B------:R-:W-:Y:S01]  /*22e10*/  BSSY B0, `(.L_x_7511) ;  /* 0x0000007000007945 */ /* 0x000fe20003800000 */
[----:B------:R-:W-:Y:S01]  /*22e20*/  IMAD.MOV.U32 R13, RZ, RZ, R2 ;  /* 0x000000ffff0d7224 */ /* 0x000fe200078e0002 */
[----:B------:R-:W-:Y:S01]  /*22e30*/  MOV R15, 0xffffffff ;  /* 0xffffffff000f7802 */ /* 0x000fe20000000f00 */
[----:B------:R-:W-:-:S07]  /*22e40*/  IMAD.MOV.U32 R11, RZ, RZ, 0x1f ;  /* 0x0000001fff0b7424 */ /* 0x000fce00078e00ff */
[----:B0123--:R-:W-:Y:S05]  /*22e50*/  WARPSYNC.COLLECTIVE R15, `(.L_x_7512) ;  /* 0x000000000f087348 */ /* 0x00ffea0003c00000 */
[----:B------:R4:W0:Y:S02]  /*22e60*/  SHFL.IDX P6, R14, R13, R12, R11 ;  /* 0x0000000c0d0e7389 */ /* 0x00082400000c000b */
[----:B01234-:R-:W-:Y:S01]  /*22e70*/  ENDCOLLECTIVE ;  /* 0x000000000000791b */ /* 0x01ffe20003800000 */
.L_x_7512:
[----:B------:R-:W-:Y:S05]  /*22e80*/  BSYNC B0 ;  /* 0x0000000000007941 */ /* 0x000fea0003800000 */
.L_x_7511:
[----:B------:R-:W-:Y:S01]  /*22e90*/  IMAD.MOV.U32 R6, RZ, RZ, R14 ;  /* 0x000000ffff067224 */ /* 0x000fe200078e000e */
[----:B------:R-:W-:Y:S06]  /*22ea0*/  BRA `(.L_x_7260) ;  /* 0xffffff9400807947 */ /* 0x000fec000383ffff */
.L_x_7265:
[----:B0-----:R0:W1:Y:S02]  /*22eb0*/  SYNCS.PHASECHK.TRANS64.TRYWAIT P0, [R4+URZ+0x28820], R0 ;  /* 0x02882000040075a7 */ /* 0x001064000800017f */
[----:B-1----:R-:W-:Y:S05]  /*22ec0*/  @!P0 NANOSLEEP.SYNCS 0x989680 ;  /* 0x009896800000895d */ /* 0x002fea0003900000 */
[----:B------:R-:W1:Y:S02]  /*22ed0*/  @!P0 SYNCS.PHASECHK.TRANS64 P0, [R4+URZ+0x28820], R0 ;  /* 0x02882000040085a7 */ /* 0x000e64000800007f */
[----:B-1----:R-:W-:Y:S05]  /*22ee0*/  @!P0 BRA `(.L_x_7265) ;  /* 0xfffffffc00f08947 */ /* 0x002fea000383ffff */
[----:B------:R-:W-:Y:S05]  /*22ef0*/  BRA `(.L_x_7513) ;  /* 0xffffff9800d87947 */ /* 0x000fea000383ffff */
.L_x_7266:
        /* <DEDUP_REMOVED lines=11> */
.L_x_7515:
[----:B------:R-:W-:Y:S05]  /*22fb0*/  BSYNC B0 ;  /* 0x0000000000007941 */ /* 0x000fea0003800000 */
.L_x_7514:
[----:B------:R-:W-:Y:S05]  /*22fc0*/  BRA `(.L_x_7516) ;  /* 0xffffff9800c07947 */ /* 0x000fea000383ffff */
.L_x_7267:
[----:B------:R-:W-:Y:S01]  /*22fd0*/  BSSY B0, `(.L_x_7517) ;  /* 0x0000006000007945 */ /* 0x000fe20003800000 */
[----:B------:R-:W-:-:S07]  /*22fe0*/  IMAD.MOV.U32 R15, RZ, RZ, -0x1 ;  /* 0xffffffffff0f7424 */ /* 0x000fce00078e00ff */
[----:B0-2---:R-:W-:Y:S05]  /*22ff0*/  WARPSYNC.COLLECTIVE R15, `(.L_x_7518) ;  /* 0x000000000f0c7348 */ /* 0x005fea0003c00000 */
[----:B------:R-:W-:Y:S02]  /*23000*/  ELECT P6, UR62, PT ;  /* 0x00000000003e782f */ /* 0x000fe400038c0000 */
[----:B------:R-:W-:Y:S01]  /*23010*/  MOV R14, UR62 ;  /* 0x0000003e000e7c02 */ /* 0x000fe20008000f00 */
[----:B0-2---:R-:W-:Y:S10]  /*23020*/  ENDCOLLECTIVE ;  /* 0x000000000000791b */ /* 0x005ff40003800000 */
.L_x_7518:
[----:B------:R-:W-:Y:S05]  /*23030*/  BSYNC B0 ;  /* 0x0000000000007941 */ /* 0x000fea0003800000 */
.L_x_7517:
[----:B------:R-:W-:Y:S05]  /*23040*/  BRA `(.L_x_7519) ;  /* 0xffffff9800b47947 */ /* 0x000fea000383ffff */
.L_x_7269:
[----:B0-----:R0:W1:Y:S02]  /*23050*/  SYNCS.PHASECHK.TRANS64.TRYWAIT P1, [R5+URZ+0x28840], R0 ;  /* 0x02884000050075a7 */ /* 0x001064000802017f */
[----:B-1----:R-:W-:Y:S05]  /*23060*/  @!P1 NANOSLEEP.SYNCS 0x989680 ;  /* 0x009896800000995d */ /* 0x002fea0003900000 */
[----:B------:R-:W1:Y:S02]  /*23070*/  @!P1 SYNCS.PHASECHK.TRANS64 P1, [R5+URZ+0x28840], R0 ;  /* 0x02884000050095a7 */ /* 0x000e64000802007f */
[----:B-1----:R-:W-:Y:S05]  /*23080*/  @!P1 BRA `(.L_x_7269) ;  /* 0xfffffffc00f09947 */ /* 0x002fea000383ffff */
[----:B------:R-:W-:Y:S05]  /*23090*/  BRA `(.L_x_7520) ;  /* 0xffffff9800d47947 */ /* 0x000fea000383ffff */
.L_x_7271:
[----:B-1----:R1:W3:Y:S02]  /*230a0*/  SYNCS.PHASECHK.TRANS64.TRYWAIT P1, [R25+URZ+0x28840], R2 ;  /* 0x02884002190075a7 */ /* 0x0022e4000802017f */
[----:B---3--:R-:W-:Y:S05]  /*230b0*/  @!P1 NANOSLEEP.SYNCS 0x989680 ;  /* 0x009896800000995d */ /* 0x008fea0003900000 */
[----:B------:R-:W3:Y:S02]  /*230c0*/  @!P1 SYNCS.PHASECHK.TRANS64 P1, [R25+URZ+0x28840], R2 ;  /* 0x02884002190095a7 */ /* 0x000ee4000802007f */
[----:B---3--:R-:W-:Y:S05]  /*230d0*/  @!P1 BRA `(.L_x_7271) ;  /* 0xfffffffc00f09947 */ /* 0x008fea000383ffff */
[----:B------:R-:W-:Y:S05]  /*230e0*/  BRA `(.L_x_7521) ;  /* 0xffffff9800e07947 */ /* 0x000fea000383ffff */
.L_x_7273:
[----:B---3--:R3:W4:Y:S02]  /*230f0*/  SYNCS.PHASECHK.TRANS64.TRYWAIT P1, [R5+URZ+0x28860], R0 ;  /* 0x02886000050075a7 */ /* 0x008724000802017f */
[----:B----4-:R-:W-:Y:S05]  /*23100*/  @!P1 NANOSLEEP.SYNCS 0x989680 ;  /* 0x009896800000995d */ /* 0x010fea0003900000 */
[----:B------:R-:W4:Y:S02]  /*23110*/  @!P1 SYNCS.PHASECHK.TRANS64 P1, [R5+URZ+0x28860], R0 ;  /* 0x02886000050095a7 */ /* 0x000f24000802007f */
[----:B----4-:R-:W-:Y:S05]  /*23120*/  @!P1 BRA `(.L_x_7273) ;  /* 0xfffffffc00f09947 */ /* 0x010fea000383ffff */
[----:B------:R-:W-:Y:S05]  /*23130*/  BRA `(.L_x_7522) ;  /* 0xffffff9800dc7947 */ /* 0x000fea000383ffff */
.L_x_7523:
        /* <DEDUP_REMOVED lines=12> */
.L_x_15976:


//--------------------- .text._ZN7cutlass13device_kernelIN5flash11enable_sm90INS1_16FlashAttnFwdSm90INS1_25CollectiveMainloopFwdSm90ILi2EN4cute5tupleIJNS5_1CILi1EEES8_S8_EEENS6_IJNS7_ILi128EEESA_SA_EEELi128ENS_10bfloat16_tEfNS_4arch4Sm90ELb0ELb1ELb1ELb0ELb1ELb0ELb0ELb1ELb1ELb1ELb1ELb0EEENS1_21CollectiveEpilogueFwdISB_S9_SC_SE_Li256ELb0ELb1ELb1ELb0EEENS1_19SingleTileSchedulerILb0ELb1ELb1ELi128EEEEEEEEEvNT_6ParamsE --------------------------
	.section	.text._ZN7cutlass13device_kernelIN5flash11enable_sm90INS1_16FlashAttnFwdSm90INS1_25CollectiveMainloopFwdSm90ILi2EN4cute5tupleIJNS5_1CILi1EEES8_S8_EEENS6_IJNS7_ILi128EEESA_SA_EEELi128ENS_10bfloat16_tEfNS_4arch4Sm90ELb0ELb1ELb1ELb0ELb1ELb0ELb0ELb1ELb1ELb1ELb1ELb0EEENS1_21CollectiveEpilogueFwdISB_S9_SC_SE_Li256ELb0ELb1ELb1ELb0EEENS1_19SingleTileSchedulerILb0ELb1ELb1ELi128EEEEEEEEEvNT_6ParamsE,"ax",@progbits
	.align	128
.text._ZN7cutlass13device_kernelIN5flash11enable_sm90INS1_16FlashAttnFwdSm90INS1_25CollectiveMainloopFwdSm90ILi2EN4cute5tupleIJNS5_1CILi1EEES8_S8_EEENS6_IJNS7_ILi128EEESA_SA_EEELi128ENS_10bfloat16_tEfNS_4arch4Sm90ELb0ELb1ELb1ELb0ELb1ELb0ELb0ELb1ELb1ELb1ELb1ELb0EEENS1_21CollectiveEpilogueFwdISB_S9_SC_SE_Li256ELb0ELb1ELb1ELb0EEENS1_19SingleTileSchedulerILb0ELb1ELb1ELi128EEEEEEEEEvNT_6ParamsE:
        .type           _ZN7cutlass13device_kernelIN5flash11enable_sm90INS1_16FlashAttnFwdSm90INS1_25CollectiveMainloopFwdSm90ILi2EN4cute5tupleIJNS5_1CILi1EEES8_S8_EEENS6_IJNS7_ILi128EEESA_SA_EEELi128ENS_10bfloat16_tEfNS_4arch4Sm90ELb0ELb1ELb1ELb0ELb1ELb0ELb0ELb1ELb1ELb1ELb1ELb0EEENS1_21CollectiveEpilogueFwdISB_S9_SC_SE_Li256ELb0ELb1ELb1ELb0EEENS1_19SingleTileSchedulerILb0ELb1ELb1ELi128EEEEEEEEEvNT_6ParamsE,@function
        .size           _ZN7cutlass13device_kernelIN5flash11enable_sm90INS1_16FlashAttnFwdSm90INS1_25CollectiveMainloopFwdSm90ILi2EN4cute5tupleIJNS5_1CILi1EEES8_S8_EEENS6_IJNS7_ILi128EEESA_SA_EEELi128ENS_10bfloat16_tEfNS_4arch4Sm90ELb0ELb1ELb1ELb0ELb1ELb0ELb0ELb1ELb1ELb1ELb1ELb0EEENS1_21CollectiveEpilogueFwdISB_S9_SC_SE_Li256ELb0ELb1ELb1ELb0EEENS1_19SingleTileSchedulerILb0ELb1ELb1ELi128EEEEEEEEEvNT_6ParamsE,(.L_x_15977 - _ZN7cutlass13device_kernelIN5flash11enable_sm90INS1_16FlashAttnFwdSm90INS1_25CollectiveMainloopFwdSm90ILi2EN4cute5tupleIJNS5_1CILi1EEES8_S8_EEENS6_IJNS7_ILi128EEESA_SA_EEELi128ENS_10bfloat16_tEfNS_4arch4Sm90ELb0ELb1ELb1ELb0ELb1ELb0ELb0ELb1ELb1ELb1ELb1ELb0EEENS1_21CollectiveEpilogueFwdISB_S9_SC_SE_Li256ELb0ELb1ELb1ELb0EEENS1_19SingleTileSchedulerILb0ELb1ELb1ELi128EEEEEEEEEvNT_6ParamsE)
        .other          _ZN7cutlass13device_kernelIN5flash11enable_sm90INS1_16FlashAttnFwdSm90INS1_25CollectiveMainloopFwdSm90ILi2EN4cute5tupleIJNS5_1CILi1EEES8_S8_EEENS6_IJNS7_ILi128EEESA_SA_EEELi128ENS_10bfloat16_tEfNS_4arch4Sm90ELb0ELb1ELb1ELb0ELb1ELb0ELb0ELb1ELb1ELb1ELb1ELb0EEENS1_21CollectiveEpilogueFwdISB_S9_SC_SE_Li256ELb0ELb1ELb1ELb0EEENS1_19SingleTileSchedulerILb0ELb1ELb1ELi128EEEEEEEEEvNT_6ParamsE,@"STO_CUDA_ENTRY STV_DEFAULT"
_ZN7cutlass13device_kernelIN5flash11enable_sm90INS1_16FlashAttnFwdSm90INS1_25CollectiveMainloopFwdSm90ILi2EN4cute5tupleIJNS5_1CILi1EEES8_S8_EEENS6_IJNS7_ILi128EEESA_SA_EEELi128ENS_10bfloat16_tEfNS_4arch4Sm90ELb0ELb1ELb1ELb0ELb1ELb0ELb0ELb1ELb1ELb1ELb1ELb0EEENS1_21CollectiveEpilogueFwdISB_S9_SC_SE_Li256ELb0ELb1ELb1ELb0EEENS1_19SingleTileSchedulerILb0ELb1ELb1ELi128EEEEEEEEEvNT_6ParamsE:
        /* <DEDUP_REMOVED lines=44> */
.L_x_7524:
        /* <DEDUP_REMOVED lines=22> */
.L_x_7525:
        /* <DEDUP_REMOVED lines=18> */
.L_x_7526:
        /* <DEDUP_REMOVED lines=22> */
.L_x_7527:
        /* <DEDUP_REMOVED lines=23> */
.L_x_7528:
        /* <DEDUP_REMOVED lines=9> */
.L_x_7531:
        /* <DEDUP_REMOVED lines=21> */
[----:B------:R-:W0:Y:S01]  /*09f0*/  LDC.64 R8, c[0x0][0x418] ;  /* 0x00010600ff087b82 */ /* 0x000e220000000a00 */
[----:B------:R-:W-:Y:S01]  /*0a00*/  ULDC UR4, c[0x0][0x448] ;  /* 0x0001120000047ab9 */ /* 0x000fe20000000800 */
[----:B------:R-:W-:Y:S01]  /*0a10*/  VIADD R19, R19, 0xffffff80 ;  /* 0xffffff8013137836 */ /* 0x000fe20000000000 */
[----:B------:R-:W-:-:S03]  /*0a20*/  UISETP.NE.AND UP0, UPT, UR4, 0x1, UPT ;  /* 0x000000010400788c */ /* 0x000fc6000bf05270 */
[----:B------:R-:W-:Y:S01]  /*0a30*/  ULDC.64 UR4, c[0x0][0x9e0] ;  /* 0x0002780000047ab9 */ /* 0x000fe20000000a00 */
[----:B------:R-:W-:Y:S01]  /*0a40*/  UP2UR UR42, UPR, URZ, 0x1 ;  /* 0x000000013f2a7883 */ /* 0x000fe20008000000 */
[----:B------:R-:W1:Y:S06]  /*0a50*/  LDC R5, c[0x0][0x288] ;  /* 0x0000a200ff057b82 */ /* 0x000e6c0000000800 */
[----:B------:R-:W-:Y:S01]  /*0a60*/  @UP0 ULDC UR9, c[0x0][0x44c] ;  /* 0x0001130000090ab9 */ /* 0x000fe20000000800 */
[----:B------:R-:W-:Y:S01]  /*0a70*/  @UP0 ULDC UR11, c[0x0][0x450] ;  /* 0x00011400000b0ab9 */ /* 0x000fe20000000800 */
[----:B------:R-:W2:Y:S08]  /*0a80*/  LDC R2, c[0x0][0x424] ;  /* 0x00010900ff027b82 */ /* 0x000eb00000000800 */
        /* <DEDUP_REMOVED lines=16> */
[----:B------:R-:W-:-:S04]  /*0b90*/  UIADD3 UR7, UR10, UR7, URZ ;  /* 0x000000070a077290 */ /* 0x000fc8000fffe03f */
        /* <DEDUP_REMOVED lines=13> */
.L_x_7534:
[----:B------:R-:W-:-:S11]  /*0c70*/  UISETP.NE.AND UP0, UPT, UR5, 0x1, UPT ;  /* 0x000000010500788c */ /* 0x000fd6000bf05270 */
[----:B------:R-:W-:Y:S02]  /*0c80*/  @UP0 ULDC.64 UR10, c[0x0][0x9e8] ;  /* 0x00027a00000a0ab9 */ /* 0x000fe40000000a00 */
[----:B------:R-:W-:-:S04]  /*0c90*/  UIMAD.WIDE.U32 UR8, UR4, UR10, URZ ;  /* 0x0000000a040872a5 */ /* 0x000fc8000f8e003f */
[----:B------:R-:W-:-:S12]  /*0ca0*/  @UP0 USHF.R.U32.HI UR4, URZ, UR11, UR9 ;  /* 0x0000000b3f040299 */ /* 0x000fd80008011609 */
.L_x_7535:
[----:B------:R-:W-:-:S06]  /*0cb0*/  UIMAD UR4, UR4, UR5, UR5 ;  /* 0x00000005040472a4 */ /* 0x000fcc000f8e0205 */
[----:B------:R-:W-:-:S07]  /*0cc0*/  VIMNMX R0, R0, UR4, PT ;  /* 0x0000000400007c48 */ /* 0x000fce000bfe0100 */
.L_x_7533:
[----:B------:R-:W-:Y:S01]  /*0cd0*/  UISETP.NE.AND UP0, UPT, UR42, URZ, UPT ;  /* 0x0000003f2a00728c */ /* 0x000fe2000bf05270 */
[-C--:B------:R-:W-:Y:S01]  /*0ce0*/  IMAD R18, R2, R7.reuse, -R5 ;  /* 0x0000000702127224 */ /* 0x080fe200078e0a05 */
[----:B------:R-:W-:Y:S01]  /*0cf0*/  UMOV UR4, UR45 ;  /* 0x0000002d00047c82 */ /* 0x000fe20008000000 */
[----:B------:R-:W-:Y:S02]  /*0d00*/  VIADD R4, R0, 0x7f ;  /* 0x0000007f00047836 */ /* 0x000fe40000000000 */
[----:B------:R-:W-:Y:S01]  /*0d10*/  IMAD R0, R2, R7, 0x7f ;  /* 0x0000007f02007424 */ /* 0x000fe200078e0207 */
[----:B------:R-:W-:Y:S02]  /*0d20*/  R2UR UR7, R18 ;  /* 0x00000000120772ca */ /* 0x000fe400000e0000 */
[----:B------:R-:W-:Y:S02]  /*0d30*/  SHF.R.S32.HI R5, RZ, 0x1f, R4 ;  /* 0x0000001fff057819 */ /* 0x000fe40000011404 */
[----:B------:R-:W-:Y:S01]  /*0d40*/  SHF.R.S32.HI R3, RZ, 0x1f, R0 ;  /* 0x0000001fff037819 */ /* 0x000fe20000011400 */
[----:B------:R-:W-:Y:S01]  /*0d50*/  @UP0 ULDC UR8, c[0x0][0x44c] ;  /* 0x0001130000080ab9 */ /* 0x000fe20000000800 */
[----:B------:R-:W-:Y:S01]  /*0d60*/  @UP0 ULDC UR10, c[0x0][0x450] ;  /* 0x00011400000a0ab9 */ /* 0x000fe20000000800 */
[----:B------:R-:W-:Y:S01]  /*0d70*/  UIMAD.WIDE.U32 UR8, UR45, UR8, URZ ;  /* 0x000000082d0872a5 */ /* 0x000fe2000f8e003f */
[----:B------:R-:W-:-:S02]  /*0d80*/  LEA.HI R5, R5, R4, RZ, 0x7 ;  /* 0x0000000405057211 */ /* 0x000fc400078f38ff */
[----:B------:R-:W-:Y:S01]  /*0d90*/  LEA.HI R3, R3, R0, RZ, 0x7 ;  /* 0x0000000003037211 */ /* 0x000fe200078f38ff */
[----:B------:R-:W-:Y:S01]  /*0da0*/  @UP0 USHF.R.U32.HI UR4, URZ, UR10, UR9 ;  /* 0x0000000a3f040299 */ /* 0x000fe20008011609 */
[----:B------:R-:W-:Y:S01]  /*0db0*/  SHF.R.S32.HI R0, RZ, 0x7, R5 ;  /* 0x00000007ff007819 */ /* 0x000fe20000011405 */
[----:B------:R-:W-:Y:S01]  /*0dc0*/  UISETP.GE.AND UP0, UPT, UR5, 0x1, UPT ;  /* 0x000000010500788c */ /* 0x000fe2000bf06270 */
[----:B------:R-:W-:Y:S01]  /*0dd0*/  SHF.R.S32.HI R3, RZ, 0x7, R3 ;  /* 0x00000007ff037819 */ /* 0x000fe20000011403 */
[----:B------:R-:W-:-:S03]  /*0de0*/  UIADD3 UR4, UR7, UR4, URZ ;  /* 0x0000000407047290 */ /* 0x000fc6000fffe03f */
[----:B------:R-:W-:Y:S01]  /*0df0*/  ULDC UR7, c[0x0][0x9dc] ;  /* 0x0002770000077ab9 */ /* 0x000fe20000000800 */
[----:B------:R-:W-:Y:S01]  /*0e00*/  PLOP3.LUT P0, PT, PT, PT, UP0, 0x40, 0x0 ;  /* 0x000000000000781c */ /* 0x000fe20003f0e808 */
[----:B------:R-:W-:Y:S01]  /*0e10*/  UIADD3 UR7, UR4, -UR7, URZ ;  /* 0x8000000704077290 */ /* 0x000fe2000fffe03f */
[----:B------:R-:W-:-:S11]  /*0e20*/  VIMNMX R17, R3, R0, PT ;  /* 0x0000000003117248 */ /* 0x000fd60003fe0100 */
        /* <DEDUP_REMOVED lines=11> */
.L_x_7537:
[----:B------:R-:W-:-:S11]  /*0ee0*/  UISETP.NE.AND UP0, UPT, UR5, 0x1, UPT ;  /* 0x000000010500788c */ /* 0x000fd6000bf05270 */
[----:B------:R-:W-:Y:S02]  /*0ef0*/  @UP0 ULDC.64 UR10, c[0x0][0x9e8] ;  /* 0x00027a00000a0ab9 */ /* 0x000fe40000000a00 */
[----:B------:R-:W-:-:S04]  /*0f00*/  UIMAD.WIDE.U32 UR8, UR4, UR10, URZ ;  /* 0x0000000a040872a5 */ /* 0x000fc8000f8e003f */
[----:B------:R-:W-:-:S12]  /*0f10*/  @UP0 USHF.R.U32.HI UR4, URZ, UR11, UR9 ;  /* 0x0000000b3f040299 */ /* 0x000fd80008011609 */
.L_x_7538:
[----:B------:R-:W-:-:S04]  /*0f20*/  UIMAD UR4, UR4, UR5, URZ ;  /* 0x00000005040472a4 */ /* 0x000fc8000f8e023f */
[----:B------:R-:W-:-:S04]  /*0f30*/  UISETP.LT.AND UP0, UPT, UR7, UR4, UPT ;  /* 0x000000040700728c */ /* 0x000fc8000bf01270 */
[----:B------:R-:W-:-:S12]  /*0f40*/  USEL UR7, UR7, UR4, !UP0 ;  /* 0x0000000407077287 */ /* 0x000fd8000c000000 */
.L_x_7536:
        /* <DEDUP_REMOVED lines=47> */
.L_x_7539:
[----:B------:R-:W-:Y:S02]  /*1240*/  UIMAD UR38, UR38, UR4, UR9 ;  /* 0x00000004262672a4 */ /* 0x000fe4000f8e0209 */
[----:B------:R-:W-:Y:S01]  /*1250*/  IMAD.U32 R4, RZ, RZ, UR4 ;  /* 0x00000004ff047e24 */ /* 0x000fe2000f8e00ff */
[----:B------:R-:W-:Y:S01]  /*1260*/  PLOP3.LUT P0, PT, PT, PT, PT, 0x80, 0x0 ;  /* 0x000000000000781c */ /* 0x000fe20003f0f070 */
[----:B------:R-:W-:Y:S01]  /*1270*/  IMAD.MOV.U32 R3, RZ, RZ, RZ ;  /* 0x000000ffff037224 */ /* 0x000fe200078e00ff */
[----:B------:R-:W-:Y:S02]  /*1280*/  MOV R0, RZ ;  /* 0x000000ff00007202 */ /* 0x000fe40000000f00 */
[----:B------:R-:W-:Y:S02]  /*1290*/  CS2R R150, SRZ ;  /* 0x0000000000967805 */ /* 0x000fe4000001ff00 */
[----:B------:R-:W-:Y:S02]  /*12a0*/  VIADDMNMX R17, R4, UR38, R17, PT ;  /* 0x0000002604117c46 */ /* 0x000fe4000b800111 */
[----:B------:R-:W-:-:S02]  /*12b0*/  CS2R R148, SRZ ;  /* 0x0000000000947805 */ /* 0x000fc4000001ff00 */
[----:B------:R-:W-:Y:S02]  /*12c0*/  CS2R R146, SRZ ;  /* 0x0000000000927805 */ /* 0x000fe4000001ff00 */
[----:B------:R-:W-:Y:S02]  /*12d0*/  CS2R R144, SRZ ;  /* 0x0000000000907805 */ /* 0x000fe4000001ff00 */
[----:B------:R-:W-:Y:S02]  /*12e0*/  ISETP.GT.AND P1, PT, R17, UR38, PT ;  /* 0x0000002611007c0c */ /* 0x000fe4000bf24270 */
        /* <DEDUP_REMOVED lines=63> */
.L_x_7541:
[----:B------:R-:W-:-:S04]  /*16e0*/  SHF.L.U32 R0, RZ, 0x1f, RZ ;  /* 0x0000001fff007819 */ /* 0x000fc800000006ff */
[----:B------:R-:W0:Y:S02]  /*16f0*/  SYNCS.PHASECHK.TRANS64.TRYWAIT P0, [UR40+0x28800], R0 ;  /* 0x02880000ff0075a7 */ /* 0x000e240008000168 */
[----:B0-----:R-:W-:Y:S05]  /*1700*/  @!P0 BRA `(.L_x_7542) ;  /* 0x0000013c00708947 */ /* 0x001fea0003800000 */
.L_x_7675:
[----:B------:R-:W-:-:S06]  /*1710*/  ULOP3.LUT UR4, UR36, 0x1, URZ, 0xfc, !UPT ;  /* 0x0000000124047892 */ /* 0x000fcc000f8efc3f */
[----:B0-----:R-:W-:-:S05]  /*1720*/  IMAD.U32 R3, RZ, RZ, UR4 ;  /* 0x00000004ff037e24 */ /* 0x001fca000f8e00ff */
[----:B------:R-:W-:-:S13]  /*1730*/  ISETP.NE.AND P0, PT, R3, 0x3, PT ;  /* 0x000000030300780c */ /* 0x000fda0003f05270 */
[----:B------:R-:W-:Y:S05]  /*1740*/  @!P0 BRA `(.L_x_7543) ;  /* 0x0000000000048947 */ /* 0x000fea0003800000 */
[----:B------:R-:W-:Y:S01]  /*1750*/  BPT.TRAP 0x1 ;  /* 0x000000040000795c */ /* 0x000fe20000300000 */
.L_x_7543:
[----:B------:R0:W1:Y:S01]  /*1760*/  SYNCS.PHASECHK.TRANS64.TRYWAIT P1, [UR40+0x28830], R0 ;  /* 0x02883000ff0075a7 */ /* 0x0000620008020168 */
[----:B------:R-:W-:Y:S05]  /*1770*/  @!P0 BRA `(.L_x_7544) ;  /* 0x0000000000048947 */ /* 0x000fea0003800000 */
[----:B------:R-:W-:Y:S01]  /*1780*/  BPT.TRAP 0x1 ;  /* 0x000000040000795c */ /* 0x000fe20000300000 */
.L_x_7544:
[----:B------:R-:W-:-:S05]  /*1790*/  IMAD.U32 R6, RZ, RZ, UR43 ;  /* 0x0000002bff067e24 */ /* 0x000fca000f8e00ff */
[----:B------:R-:W-:Y:S01]  /*17a0*/  LOP3.LUT R6, R6, 0x10000, RZ, 0xfc, !PT ;  /* 0x0001000006067812 */ /* 0x000fe200078efcff */
[----:B-1----:R-:W-:Y:S06]  /*17b0*/  @P1 BRA `(.L_x_7545) ;  /* 0x0000000000081947 */ /* 0x002fec0003800000 */
[----:B------:R-:W1:Y:S02]  /*17c0*/  SYNCS.PHASECHK.TRANS64.TRYWAIT P1, [UR40+0x28830], R0 ;  /* 0x02883000ff0075a7 */ /* 0x000e640008020168 */
[----:B-1----:R-:W-:Y:S05]  /*17d0*/  @!P1 BRA `(.L_x_7546) ;  /* 0x0000013c00549947 */ /* 0x002fea0003800000 */
.L_x_7545:
[----:B------:R-:W-:Y:S05]  /*17e0*/  WARPSYNC.ALL ;  /* 0x0000000000007948 */ /* 0x000fea0003800000 */
[----:B------:R-:W-:Y:S01]  /*17f0*/  IMAD.MOV.U32 R7, RZ, RZ, 0x40000040 ;  /* 0x40000040ff077424 */ /* 0x000fe200078e00ff */
[----:B------:R-:W-:Y:S01]  /*1800*/  UIADD3 UR4, UR40, 0x18400, URZ ;  /* 0x0001840028047890 */ /* 0x000fe2000fffe03f */
[C---:B------:R-:W-:Y:S01]  /*1810*/  R2UR UR8, R6.reuse ;  /* 0x00000000060872ca */ /* 0x040fe200000e0000 */
[----:B------:R-:W-:Y:S02]  /*1820*/  WARPGROUP.ARRIVE ;  /* 0x00000000000079c5 */ /* 0x000fe40000000000 */
[----:B------:R-:W-:Y:S01]  /*1830*/  R2UR UR9, R7 ;  /* 0x00000000070972ca */ /* 0x000fe200000e0000 */
[----:B------:R-:W-:Y:S01]  /*1840*/  USHF.R.U32.HI UR4, URZ, 0x4, UR4 ;  /* 0x000000043f047899 */ /* 0x000fe20008011604 */
[----:B------:R-:W-:Y:S01]  /*1850*/  R2UR UR6, R6 ;  /* 0x00000000060672ca */ /* 0x000fe200000e0000 */
[----:B------:R-:W-:Y:S01]  /*1860*/  UMOV UR11, 0x40000040 ;  /* 0x40000040000b7882 */ /* 0x000fe20000000000 */
[----:B------:R-:W-:Y:S01]  /*1870*/  UMOV UR5, 0x40000040 ;  /* 0x4000004000057882 */ /* 0x000fe20000000000 */
[----:B------:R-:W-:Y:S01]  /*1880*/  ULOP3.LUT UR4, UR4, 0x3fff, URZ, 0xc0, !UPT ;  /* 0x00003fff04047892 */ /* 0x000fe2000f8ec03f */
[----:B------:R-:W2:Y:S01]  /*1890*/  S2UR UR43, SR_CgaCtaId ;  /* 0x00000000002b79c3 */ /* 0x000ea20000008800 */
        /* <DEDUP_REMOVED lines=10> */
[----:B------:R-:W-:-:S03]  /*1940*/  UIADD3 UR10, UR44, 0x2, URZ ;  /* 0x000000022c0a7890 */ /* 0x000fc6000fffe03f */
[----:B------:R-:W-:Y:S01]  /*1950*/  UMOV UR8, UR4 ;  /* 0x0000000400087c82 */ /* 0x000fe20008000000 */
[----:B------:R-:W-:Y:S01]  /*1960*/  UMOV UR9, UR5 ;  /* 0x0000000500097c82 */ /* 0x000fe20008000000 */
[----:B------:R-:W-:Y:S01]  /*1970*/  UMOV UR11, 0x40000040 ;  /* 0x40000040000b7882 */ /* 0x000fe20000000000 */
        /* <DEDUP_REMOVED lines=16> */
[----:B------:R-:W-:Y:S01]  /*1a80*/  HGMMA.64x128x16.F32.BF16 R24, gdesc[UR8], R24, gsb0 ;  /* 0x01e00000081879f0 */ /* 0x000fe20008001818 */
[----:B------:R-:W-:Y:S02]  /*1a90*/  UIADD3 UR8, UR6, 0x4, URZ ;  /* 0x0000000406087890 */ /* 0x000fe4000fffe03f */
        /* <DEDUP_REMOVED lines=22> */
[----:B--2---:R-:W-:Y:S05]  /*1c00*/  @!P0 BRA `(.L_x_7547) ;  /* 0x0000000000048947 */ /* 0x004fea0003800000 */
[----:B------:R-:W-:Y:S01]  /*1c10*/  BPT.TRAP 0x1 ;  /* 0x000000040000795c */ /* 0x000fe20000300000 */
.L_x_7547:
[----:B01----:R-:W-:Y:S01]  /*1c20*/  LOP3.LUT R0, R23, 0xffffff80, RZ, 0xc0, !PT ;  /* 0xffffff8017007812 */ /* 0x003fe200078ec0ff */
[----:B------:R-:W-:Y:S01]  /*1c30*/  ULDC UR7, c[0x0][0x9d8] ;  /* 0x0002760000077ab9 */ /* 0x000fe20000000800 */
[----:B------:R-:W-:Y:S01]  /*1c40*/  LEA.HI R90, R90, R19, RZ, 0x2 ;  /* 0x000000135a5a7211 */ /* 0x000fe200078f10ff */
[----:B------:R-:W-:Y:S01]  /*1c50*/  FMUL.FTZ R5, R24, UR7 ;  /* 0x0000000718057c20 */ /* 0x000fe20008410000 */
[----:B------:R-:W-:Y:S01]  /*1c60*/  FMUL.FTZ R61, R61, UR7 ;  /* 0x000000073d3d7c20 */ /* 0x000fe20008410000 */
[C---:B------:R-:W-:Y:S01]  /*1c70*/  IMAD.IADD R3, R19.reuse, 0x1, -R0 ;  /* 0x0000000113037824 */ /* 0x040fe200078e0a00 */
[----:B------:R-:W-:Y:S01]  /*1c80*/  LOP3.LUT R90, R90, 0xfffffffc, RZ, 0xc0, !PT ;  /* 0xfffffffc5a5a7812 */ /* 0x000fe200078ec0ff */
[----:B------:R-:W-:Y:S01]  /*1c90*/  FMUL.FTZ R4, R26, UR7 ;  /* 0x000000071a047c20 */ /* 0x000fe20008410000 */
[----:B------:R-:W-:Y:S01]  /*1ca0*/  LEA.HI R24, R22, R22, RZ, 0x1 ;  /* 0x0000001616187211 */ /* 0x000fe200078f08ff */
[----:B------:R-:W-:Y:S01]  /*1cb0*/  FMUL.FTZ R26, R28, UR7 ;  /* 0x000000071c1a7c20 */ /* 0x000fe20008410000 */
[----:B------:R-:W-:Y:S01]  /*1cc0*/  SHF.R.S32.HI R0, RZ, 0x1f, R3 ;  /* 0x0000001fff007819 */ /* 0x000fe20000011403 */
[----:B------:R-:W-:-:S02]  /*1cd0*/  IMAD.IADD R90, R19, 0x1, -R90 ;  /* 0x00000001135a7824 */ /* 0x000fc400078e0a5a */
[----:B------:R-:W-:Y:S01]  /*1ce0*/  FMUL.FTZ R28, R29, UR7 ;  /* 0x000000071d1c7c20 */ /* 0x000fe20008410000 */
[----:B------:R-:W-:Y:S01]  /*1cf0*/  UISETP.NE.AND UP1, UPT, UR42, URZ, UPT ;  /* 0x0000003f2a00728c */ /* 0x000fe2000bf25270 */
[-C--:B------:R-:W-:Y:S01]  /*1d00*/  LEA.HI R8, R0, R3.reuse, RZ, 0x2 ;  /* 0x0000000300087211 */ /* 0x080fe200078f10ff */
[----:B------:R-:W-:Y:S01]  /*1d10*/  FMUL.FTZ R29, R46, UR7 ;  /* 0x000000072e1d7c20 */ /* 0x000fe20008410000 */
[----:B------:R-:W-:Y:S01]  /*1d20*/  LEA.HI R19, R0, R3, RZ, 0x5 ;  /* 0x0000000300137211 */ /* 0x000fe200078f28ff */
[----:B------:R0:W1:Y:S01]  /*1d30*/  MUFU.TANH R98, R61 ;  /* 0x0000003d00627308 */ /* 0x0000620000002400 */
[--C-:B------:R-:W-:Y:S01]  /*1d40*/  SHF.R.S32.HI R0, RZ, 0x2, R8.reuse ;  /* 0x00000002ff007819 */ /* 0x100fe20000011408 */
[----:B------:R-:W-:Y:S01]  /*1d50*/  FMUL.FTZ R48, R48, UR7 ;  /* 0x0000000730307c20 */ /* 0x000fe20008410000 */
[----:B------:R-:W-:Y:S01]  /*1d60*/  SHF.R.S32.HI R23, RZ, 0x1f, R8 ;  /* 0x0000001fff177819 */ /* 0x000fe20000011408 */
[----:B------:R-:W-:Y:S01]  /*1d70*/  FMUL.FTZ R11, R31, UR7 ;  /* 0x000000071f0b7c20 */ /* 0x000fe20008410000 */
[----:B------:R-:W-:Y:S01]  /*1d80*/  SHF.R.S32.HI R19, RZ, 0x5, R19 ;  /* 0x00000005ff137819 */ /* 0x000fe20000011413 */
[----:B------:R-:W-:Y:S01]  /*1d90*/  FMUL.FTZ R15, R39, UR7 ;  /* 0x00000007270f7c20 */ /* 0x000fe20008410000 */
[----:B------:R-:W-:Y:S01]  /*1da0*/  LEA.HI R23, R23, R0, RZ, 0x3 ;  /* 0x0000000017177211 */ /* 0x000fe200078f18ff */
[----:B------:R-:W-:Y:S01]  /*1db0*/  @UP1 ULDC UR6, c[0x0][0x44c] ;  /* 0x0001130000061ab9 */ /* 0x000fe20000000800 */
[----:B0-----:R-:W-:Y:S01]  /*1dc0*/  LOP3.LUT R61, R24, 0x3fffffe, RZ, 0xc0, !PT ;  /* 0x03fffffe183d7812 */ /* 0x001fe200078ec0ff */
[----:B------:R0:W2:Y:S01]  /*1dd0*/  MUFU.TANH R112, R48 ;  /* 0x0000003000707308 */ /* 0x0000a20000002400 */
[----:B------:R-:W-:Y:S01]  /*1de0*/  LEA R46, R19, UR45, 0x4 ;  /* 0x0000002d132e7c11 */ /* 0x000fe2000f8e20ff */
[----:B------:R-:W-:Y:S01]  /*1df0*/  @UP1 ULDC UR10, c[0x0][0x450] ;  /* 0x00011400000a1ab9 */ /* 0x000fe20000000800 */
[----:B------:R-:W-:Y:S01]  /*1e00*/  LOP3.LUT R23, R23, 0xfffffff8, RZ, 0xc0, !PT ;  /* 0xfffffff817177812 */ /* 0x000fe200078ec0ff */
[----:B------:R-:W-:Y:S01]  /*1e10*/  IMAD.IADD R61, R22, 0x1, -R61 ;  /* 0x00000001163d7824 */ /* 0x000fe200078e0a3d */
[----:B------:R-:W-:Y:S01]  /*1e20*/  LEA.HI R24, R90, R90, RZ, 0x1 ;  /* 0x0000005a5a187211 */ /* 0x000fe200078f08ff */
[----:B------:R-:W-:Y:S01]  /*1e30*/  FMUL.FTZ R31, R47, UR7 ;  /* 0x000000072f1f7c20 */ /* 0x000fe20008410000 */
[----:B------:R-:W-:Y:S01]  /*1e40*/  IADD3 R46, R46, R0, -R23 ;  /* 0x000000002e2e7210 */ /* 0x000fe20007ffe817 */
[----:B------:R-:W-:Y:S01]  /*1e50*/  FMUL.FTZ R39, R55, UR7 ;  /* 0x0000000737277c20 */ /* 0x000fe20008410000 */
[----:B------:R-:W-:Y:S01]  /*1e60*/  LOP3.LUT R23, R24, 0x1ffffffe, RZ, 0xc0, !PT ;  /* 0x1ffffffe18177812 */ /* 0x000fe200078ec0ff */
[----:B------:R-:W-:Y:S01]  /*1e70*/  IMAD.MOV.U32 R24, RZ, RZ, -0x80 ;  /* 0xffffff80ff187424 */ /* 0x000fe200078e00ff */
[----:B------:R-:W-:Y:S01]  /*1e80*/  PLOP3.LUT P1, PT, PT, PT, UP1, 0x80, 0x0 ;  /* 0x000000000000781c */ /* 0x000fe20003f2f018 */
[----:B------:R-:W-:Y:S01]  /*1e90*/  IMAD R61, R61, 0x40, R46 ;  /* 0x000000403d3d7824 */ /* 0x000fe200078e022e */
[----:B------:R-:W-:Y:S01]  /*1ea0*/  PLOP3.LUT P2, PT, PT, PT, UP1, 0x80, 0x0 ;  /* 0x000000000000781c */ /* 0x000fe20003f4f018 */
[----:B------:R-:W-:Y:S01]  /*1eb0*/  IMAD.IADD R0, R90, 0x1, -R23 ;  /* 0x000000015a007824 */ /* 0x000fe200078e0a17 */
[----:B------:R-:W-:Y:S01]  /*1ec0*/  LOP3.LUT R8, R8, 0x7ffffffc, RZ, 0xc0, !PT ;  /* 0x7ffffffc08087812 */ /* 0x000fe200078ec0ff */
[----:B------:R-:W-:Y:S01]  /*1ed0*/  FMUL.FTZ R47, R63, UR7 ;  /* 0x000000073f2f7c20 */ /* 0x000fe20008410000 */
[----:B------:R-:W-:Y:S01]  /*1ee0*/  FMUL.FTZ R55, R71, UR7 ;  /* 0x0000000747377c20 */ /* 0x000fe20008410000 */
[----:B------:R-:W-:-:S02]  /*1ef0*/  IMAD R0, R0, 0x8, R61 ;  /* 0x0000000800007824 */ /* 0x000fc400078e023d */
[----:B------:R-:W-:Y:S01]  /*1f00*/  FMUL.FTZ R49, R49, UR7 ;  /* 0x0000000731317c20 */ /* 0x000fe20008410000 */
[----:B------:R-:W-:Y:S02]  /*1f10*/  IMAD R63, R17, R24, 0x80 ;  /* 0x00000080113f7424 */ /* 0x000fe400078e0218 */
[----:B------:R-:W-:Y:S01]  /*1f20*/  FMUL.FTZ R53, R53, UR7 ;  /* 0x0000000735357c20 */ /* 0x000fe20008410000 */
[----:B------:R-:W-:Y:S01]  /*1f30*/  FMUL.FTZ R57, R57, UR7 ;  /* 0x0000000739397c20 */ /* 0x000fe20008410000 */
[----:B0-----:R-:W-:Y:S01]  /*1f40*/  MOV R48, R0 ;  /* 0x0000000000307202 */ /* 0x001fe20000000f00 */
[----:B------:R-:W-:Y:S01]  /*1f50*/  @P1 IMAD.HI.U32 R23, R0, UR6, RZ ;  /* 0x0000000600171c27 */ /* 0x000fe2000f8e00ff */
[----:B------:R-:W-:-:S03]  /*1f60*/  UIADD3 UR6, UR40, 0x28840, URZ ;  /* 0x0002884028067890 */ /* 0x000fc6000fffe03f */
[----:B------:R-:W-:Y:S01]  /*1f70*/  FMUL.FTZ R88, R25, UR7 ;  /* 0x0000000719587c20 */ /* 0x000fe20008410000 */
[----:B------:R-:W-:Y:S01]  /*1f80*/  UISETP.NE.AND UP0, UPT, UR41, URZ, UPT ;  /* 0x0000003f2900728c */ /* 0x000fe2000bf05270 */
[----:B------:R-:W-:Y:S01]  /*1f90*/  IMAD.IADD R3, R3, 0x1, -R8 ;  /* 0x0000000103037824 */ /* 0x000fe200078e0a08 */
[----:B------:R-:W-:Y:S01]  /*1fa0*/  @P2 SHF.R.U32.HI R48, RZ, UR10, R23 ;  /* 0x0000000aff302c19 */ /* 0x000fe20008011617 */
[----:B------:R-:W-:Y:S01]  /*1fb0*/  UPRMT UR6, UR43, 0x654, UR6 ;  /* 0x000006542b067896 */ /* 0x000fe20008000006 */
[----:B------:R-:W-:Y:S01]  /*1fc0*/  FMUL.FTZ R9, R27, UR7 ;  /* 0x000000071b097c20 */ /* 0x000fe20008410000 */
[----:B------:R-:W-:Y:S01]  /*1fd0*/  FMUL.FTZ R10, R30, UR7 ;  /* 0x000000071e0a7c20 */ /* 0x000fe20008410000 */
[----:B------:R-:W-:Y:S01]  /*1fe0*/  FMUL.FTZ R12, R34, UR7 ;  /* 0x00000007220c7c20 */ /* 0x000fe20008410000 */
[----:B------:R-:W0:Y:S01]  /*1ff0*/  SHFL.IDX PT, R71, R48, RZ, 0x1c1f ;  /* 0x001c1fff30477589 */ /* 0x000e2200000e0000 */
[----:B------:R-:W-:Y:S01]  /*2000*/  FMUL.FTZ R14, R38, UR7 ;  /* 0x00000007260e7c20 */ /* 0x000fe20008410000 */
[----:B------:R-:W-:Y:S01]  /*2010*/  FMUL.FTZ R25, R42, UR7 ;  /* 0x000000072a197c20 */ /* 0x000fe20008410000 */
[----:B------:R-:W-:-:S02]  /*2020*/  VIADD R8, R63, 0x1 ;  /* 0x000000013f087836 */ /* 0x000fc40000000000 */
        /* <DEDUP_REMOVED lines=21> */
[----:B------:R-:W-:Y:S01]  /*2180*/  FMUL.FTZ R65, R65, UR7 ;  /* 0x0000000741417c20 */ /* 0x000fe20008410000 */
[----:B---3--:R-:W-:Y:S01]  /*2190*/  FMUL.FTZ R49, R66, UR7 ;  /* 0x0000000742317c20 */ /* 0x008fe20008410000 */
[----:B------:R-:W-:Y:S01]  /*21a0*/  FMUL.FTZ R51, R67, UR7 ;  /* 0x0000000743337c20 */ /* 0x000fe20008410000 */
[----:B------:R-:W-:Y:S01]  /*21b0*/  FMUL.FTZ R68, R68, UR7 ;  /* 0x0000000744447c20 */ /* 0x000fe20008410000 */
[----:B------:R-:W-:Y:S01]  /*21c0*/  FMUL.FTZ R69, R69, UR7 ;  /* 0x0000000745457c20 */ /* 0x000fe20008410000 */
[----:B------:R3:W0:Y:S01]  /*21d0*/  MUFU.TANH R102, R57 ;  /* 0x0000003900667308 */ /* 0x0006220000002400 */
        /* <DEDUP_REMOVED lines=8> */
[----:B---3--:R-:W-:Y:S01]  /*2260*/  FMUL.FTZ R57, R74, UR7 ;  /* 0x000000074a397c20 */ /* 0x008fe20008410000 */
        /* <DEDUP_REMOVED lines=10> */
[----:B------:R-:W-:Y:S01]  /*2310*/  SYNCS.ARRIVE.TRANS64.RED.A1T0 RZ, [UR6], RZ ;  /* 0x000000ffffff79a7 */ /* 0x000fe20008100406 */
[----:B------:R-:W-:Y:S01]  /*2320*/  ULDC UR51, c[0x0][0x2f0] ;  /* 0x0000bc0000337ab9 */ /* 0x000fe20000000800 */
[----:B------:R-:W-:Y:S01]  /*2330*/  ULDC UR6, c[0x0][0x288] ;  /* 0x0000a20000067ab9 */ /* 0x000fe20000000800 */
[----:B------:R-:W-:Y:S01]  /*2340*/  PLOP3.LUT P1, PT, PT, PT, UP0, 0x40, 0x0 ;  /* 0x000000000000781c */ /* 0x000fe20003f2e808 */
[C---:B------:R-:W-:Y:S01]  /*2350*/  IMAD R61, R2.reuse, UR51, R61 ;  /* 0x00000033023d7c24 */ /* 0x040fe2000f8e023d */
[----:B------:R-:W3:Y:S01]  /*2360*/  MUFU.TANH R5, R5 ;  /* 0x0000000500057308 */ /* 0x000ee20000002400 */
[----:B------:R-:W-:Y:S01]  /*2370*/  IMAD.U32 R8, RZ, RZ, UR6 ;  /* 0x00000006ff087e24 */ /* 0x000fe2000f8e00ff */
[----:B------:R-:W-:Y:S01]  /*2380*/  ULDC UR47, c[0x0][0x9dc] ;  /* 0x00027700002f7ab9 */ /* 0x000fe20000000800 */
[----:B------:R-:W-:Y:S01]  /*2390*/  IMAD R46, R2, UR51, R63 ;  /* 0x00000033022e7c24 */ /* 0x000fe2000f8e023f */
[----:B------:R-:W-:Y:S01]  /*23a0*/  ULOP3.LUT UR47, URZ, UR47, URZ, 0x33, !UPT ;  /* 0x0000002f3f2f7292 */ /* 0x000fe2000f8e333f */
[----:B------:R-:W-:Y:S01]  /*23b0*/  IMAD.IADD R61, R61, 0x1, -R8 ;  /* 0x000000013d3d7824 */ /* 0x000fe200078e0a08 */
[----:B------:R-:W-:Y:S01]  /*23c0*/  ULDC UR10, c[0x0][0x9e0] ;  /* 0x00027800000a7ab9 */ /* 0x000fe20000000800 */
[----:B------:R-:W-:Y:S01]  /*23d0*/  IMAD R58, R3, -0x2, R46 ;  /* 0xfffffffe033a7824 */ /* 0x000fe200078e022e */
[----:B------:R-:W1:Y:S01]  /*23e0*/  MUFU.TANH R88, R88 ;  /* 0x0000005800587308 */ /* 0x000e620000002400 */
[----:B------:R-:W-:Y:S01]  /*23f0*/  VIADD R67, R61, UR10 ;  /* 0x0000000a3d437c36 */ /* 0x000fe20008000000 */
[----:B------:R-:W-:Y:S01]  /*2400*/  LEA R54, R17, 0xffffff80, 0x7 ;  /* 0xffffff8011367811 */ /* 0x000fe200078e38ff */
[----:B------:R-:W-:-:S03]  /*2410*/  VIADD R62, R61, UR47 ;  /* 0x0000002f3d3e7c36 */ /* 0x000fc60008000000 */
[----:B0-----:R-:W-:Y:S01]  /*2420*/  VIADDMNMX R46, R71, R67, R58, PT ;  /* 0x00000043472e7246 */ /* 0x001fe2000380013a */
[----:B------:R-:W-:Y:S01]  /*2430*/  IMAD.IADD R50, R62, 0x1, R71 ;  /* 0x000000013e327824 */ /* 0x000fe200078e0247 */
        /* <DEDUP_REMOVED lines=67> */
[----:B------:R-:W0:Y:S02]  /*2870*/  @P1 LDC.64 R70, c[0x0][0x9e8] ;  /* 0x00027a00ff461b82 */ /* 0x000e240000000a00 */
[----:B0-----:R-:W-:-:S05]  /*2880*/  @P1 IMAD.HI.U32 R52, R61, R70, RZ ;  /* 0x000000463d341227 */ /* 0x001fca00078e00ff */
[----:B------:R-:W-:-:S04]  /*2890*/  @P1 SHF.R.U32.HI R61, RZ, R71, R52 ;  /* 0x00000047ff3d1219 */ /* 0x000fc80000011634 */
[----:B------:R-:W-:Y:S01]  /*28a0*/  LOP3.LUT R61, RZ, R61, RZ, 0x33, !PT ;  /* 0x0000003dff3d7212 */ /* 0x000fe200078e33ff */
[----:B------:R-:W-:Y:S06]  /*28b0*/  BRA `(.L_x_7551) ;  /* 0x0000000000187947 */ /* 0x000fec0003800000 */
.L_x_7550:
[----:B------:R-:W-:Y:S02]  /*28c0*/  ULDC UR6, c[0x0][0x9e4] ;  /* 0x0002790000067ab9 */ /* 0x000fe40000000800 */
[----:B------:R-:W-:-:S05]  /*28d0*/  IMAD.U32 R66, RZ, RZ, UR6 ;  /* 0x00000006ff427e24 */ /* 0x000fca000f8e00ff */
[----:B------:R-:W-:-:S13]  /*28e0*/  ISETP.NE.AND P1, PT, R66, 0x1, PT ;  /* 0x000000014200780c */ /* 0x000fda0003f25270 */
[----:B------:R-:W0:Y:S02]  /*28f0*/  @P1 LDC.64 R70, c[0x0][0x9e8] ;  /* 0x00027a00ff461b82 */ /* 0x000e240000000a00 */
[----:B0-----:R-:W-:-:S05]  /*2900*/  @P1 IMAD.HI.U32 R52, R61, R70, RZ ;  /* 0x000000463d341227 */ /* 0x001fca00078e00ff */
[----:B------:R-:W-:-:S07]  /*2910*/  @P1 SHF.R.U32.HI R61, RZ, R71, R52 ;  /* 0x00000047ff3d1219 */ /* 0x000fce0000011634 */
.L_x_7551:
[----:B------:R-:W-:Y:S05]  /*2920*/  BSYNC B0 ;  /* 0x0000000000007941 */ /* 0x000fea0003800000 */
.L_x_7549:
[----:B------:R-:W-:-:S04]  /*2930*/  IMAD R52, R61, R66, -R54 ;  /* 0x000000423d347224 */ /* 0x000fc800078e0a36 */
[----:B------:R-:W-:-:S05]  /*2940*/  IMAD R61, R3, -0x2, R52 ;  /* 0xfffffffe033d7824 */ /* 0x000fca00078e0234 */
[----:B------:R-:W-:Y:S02]  /*2950*/  VIADDMNMX R46, R61, R66, R46, PT ;  /* 0x000000423d2e7246 */ /* 0x000fe4000380012e */
[----:B------:R-:W-:-:S07]  /*2960*/  VIMNMX R50, R50, R61, !PT ;  /* 0x0000003d32327248 */ /* 0x000fce0007fe0100 */
.L_x_7548:
[C---:B------:R-:W-:Y:S01]  /*2970*/  ISETP.GE.AND P2, PT, R63.reuse, 0x9, PT ;  /* 0x000000093f00780c */ /* 0x040fe20003f46270 */
[----:B------:R-:W-:Y:S01]  /*2980*/  UISETP.NE.AND UP0, UPT, UR41, URZ, UPT ;  /* 0x0000003f2900728c */ /* 0x000fe2000bf05270 */
        /* <DEDUP_REMOVED lines=129> */
[----:B------:R-:W-:Y:S02]  /*31a0*/  P2R R70, PR, RZ, 0x20 ;  /* 0x00000020ff467803 */ /* 0x000fe40000000000 */
[----:B------:R-:W-:-:S02]  /*31b0*/  FSEL R34, R77, -INF , !P3 ;  /* 0xff8000004d227808 */ /* 0x000fc40005800000 */
        /* <DEDUP_REMOVED lines=42> */
.L_x_7554:
[----:B------:R-:W-:Y:S02]  /*3460*/  ULDC UR6, c[0x0][0x9e4] ;  /* 0x0002790000067ab9 */ /* 0x000fe40000000800 */
[----:B------:R-:W-:-:S05]  /*3470*/  IMAD.U32 R44, RZ, RZ, UR6 ;  /* 0x00000006ff2c7e24 */ /* 0x000fca000f8e00ff */
[----:B------:R-:W-:-:S13]  /*3480*/  ISETP.NE.AND P6, PT, R44, 0x1, PT ;  /* 0x000000012c00780c */ /* 0x000fda0003fc5270 */
[----:B------:R-:W0:Y:S02]  /*3490*/  @P6 LDC.64 R64, c[0x0][0x9e8] ;  /* 0x00027a00ff406b82 */ /* 0x000e240000000a00 */
[----:B0-----:R-:W-:-:S05]  /*34a0*/  @P6 IMAD.HI.U32 R42, R5, R64, RZ ;  /* 0x00000040052a6227 */ /* 0x001fca00078e00ff */
[----:B------:R-:W-:-:S07]  /*34b0*/  @P6 SHF.R.U32.HI R5, RZ, R65, R42 ;  /* 0x00000041ff056219 */ /* 0x000fce000001162a */
.L_x_7555:
[----:B------:R-:W-:Y:S05]  /*34c0*/  BSYNC B0 ;  /* 0x0000000000007941 */ /* 0x000fea0003800000 */
.L_x_7553:
[----:B------:R-:W-:-:S04]  /*34d0*/  IMAD R42, R5, R44, -R54 ;  /* 0x0000002c052a7224 */ /* 0x000fc800078e0a36 */
[----:B------:R-:W-:-:S05]  /*34e0*/  IMAD R42, R3, -0x2, R42 ;  /* 0xfffffffe032a7824 */ /* 0x000fca00078e022a */
[----:B------:R-:W-:Y:S02]  /*34f0*/  VIADDMNMX R61, R42, R44, R61, PT ;  /* 0x0000002c2a3d7246 */ /* 0x000fe4000380013d */
[----:B------:R-:W-:-:S07]  /*3500*/  VIMNMX R63, R63, R42, !PT ;  /* 0x0000002a3f3f7248 */ /* 0x000fce0007fe0100 */
.L_x_7552:
[----:B------:R-:W-:Y:S01]  /*3510*/  ISETP.GT.AND P1, PT, R63, 0x1, !P1 ;  /* 0x000000013f00780c */ /* 0x000fe20004f24270 */
[----:B------:R-:W-:Y:S01]  /*3520*/  ULDC UR6, c[0x0][0x988] ;  /* 0x0002620000067ab9 */ /* 0x000fe20000000800 */
[----:B------:R-:W-:Y:S01]  /*3530*/  ISETP.NE.AND P6, PT, R52, RZ, PT ;  /* 0x000000ff3400720c */ /* 0x000fe20003fc5270 */
[----:B------:R-:W-:Y:S01]  /*3540*/  UISETP.NE.AND UP1, UPT, UR42, URZ, UPT ;  /* 0x0000003f2a00728c */ /* 0x000fe2000bf25270 */
[----:B------:R-:W-:Y:S01]  /*3550*/  ISETP.LT.OR P1, PT, R61, 0x2, P1 ;  /* 0x000000023d00780c */ /* 0x000fe20000f21670 */
[----:B------:R-:W-:Y:S01]  /*3560*/  UISETP.NE.AND UP0, UPT, UR41, URZ, UPT ;  /* 0x0000003f2900728c */ /* 0x000fe2000bf05270 */
[----:B------:R-:W-:Y:S02]  /*3570*/  FMNMX.FTZ R5, R180, R126, !PT ;  /* 0x0000007eb4057209 */ /* 0x000fe40007810000 */
[----:B------:R-:W-:Y:S01]  /*3580*/  FSEL R42, R9, -INF , !P1 ;  /* 0xff800000092a7808 */ /* 0x000fe20004800000 */
[----:B------:R-:W-:Y:S01]  /*3590*/  IMAD.U32 R9, RZ, RZ, UR6 ;  /* 0x00000006ff097e24 */ /* 0x000fe2000f8e00ff */
[----:B------:R-:W-:-:S02]  /*35a0*/  ISETP.GT.AND P1, PT, R63, 0x9, !P6 ;  /* 0x000000093f00780c */ /* 0x000fc40007724270 */
[----:B------:R-:W-:Y:S02]  /*35b0*/  FMNMX.FTZ R5, R182, R5, !PT ;  /* 0x00000005b6057209 */ /* 0x000fe40007810000 */
[----:B------:R-:W-:Y:S01]  /*35c0*/  ISETP.LT.OR P1, PT, R61, 0xa, P1 ;  /* 0x0000000a3d00780c */ /* 0x000fe20000f21670 */
[----:B------:R-:W-:Y:S01]  /*35d0*/  @UP1 ULDC UR6, c[0x0][0x44c] ;  /* 0x0001130000061ab9 */ /* 0x000fe20000000800 */
[----:B------:R-:W-:Y:S01]  /*35e0*/  FMNMX.FTZ R5, R128, R5, !PT ;  /* 0x0000000580057209 */ /* 0x000fe20007810000 */
[----:B------:R-:W-:Y:S01]  /*35f0*/  UIMAD.WIDE.U32 UR6, UR45, UR6, URZ ;  /* 0x000000062d0672a5 */ /* 0x000fe2000f8e003f */
[----:B------:R-:W-:Y:S01]  /*3600*/  FSEL R46, R11, -INF , !P1 ;  /* 0xff8000000b2e7808 */ /* 0x000fe20004800000 */
[----:B------:R-:W-:Y:S01]  /*3610*/  @UP1 ULDC UR14, c[0x0][0x450] ;  /* 0x00011400000e1ab9 */ /* 0x000fe20000000800 */
[----:B------:R-:W-:Y:S01]  /*3620*/  ISETP.NE.AND P1, PT, R66, RZ, PT ;  /* 0x000000ff4200720c */ /* 0x000fe20003f25270 */
[----:B------:R-:W-:Y:S01]  /*3630*/  @UP1 USHF.R.U32.HI UR45, URZ, UR14, UR7 ;  /* 0x0000000e3f2d1299 */ /* 0x000fe20008011607 */
[----:B------:R-:W-:-:S02]  /*3640*/  FMNMX.FTZ R5, R176, R5, !PT ;  /* 0x00000005b0057209 */ /* 0x000fc40007810000 */
[----:B------:R-:W-:Y:S02]  /*3650*/  ISETP.GT.AND P1, PT, R63, 0x10, !P1 ;  /* 0x000000103f00780c */ /* 0x000fe40004f24270 */
[----:B------:R-:W-:Y:S02]  /*3660*/  FMNMX.FTZ R5, R130, R5, !PT ;  /* 0x0000000582057209 */ /* 0x000fe40007810000 */
[----:B------:R-:W-:Y:S02]  /*3670*/  ISETP.LT.OR P1, PT, R61, 0x11, P1 ;  /* 0x000000113d00780c */ /* 0x000fe40000f21670 */
[----:B------:R-:W-:Y:S02]  /*3680*/  ISETP.GT.AND P2, PT, R63, 0x8, !P2 ;  /* 0x000000083f00780c */ /* 0x000fe40005744270 */
[----:B------:R-:W-:Y:S02]  /*3690*/  FSEL R12, R12, -INF , !P1 ;  /* 0xff8000000c0c7808 */ /* 0x000fe40004800000 */
[----:B------:R-:W-:-:S02]  /*36a0*/  ISETP.NE.AND P1, PT, R70, RZ, PT ;  /* 0x000000ff4600720c */ /* 0x000fc40003f25270 */
[----:B------:R-:W-:Y:S02]  /*36b0*/  FMNMX.FTZ R5, R124, R5, !PT ;  /* 0x000000057c057209 */ /* 0x000fe40007810000 */
[----:B------:R-:W-:Y:S02]  /*36c0*/  ISETP.GT.AND P1, PT, R63, 0x11, !P1 ;  /* 0x000000113f00780c */ /* 0x000fe40004f24270 */
[C---:B------:R-:W-:Y:S02]  /*36d0*/  ISETP.LT.OR P2, PT, R61.reuse, 0x9, P2 ;  /* 0x000000093d00780c */ /* 0x040fe40001741670 */
[----:B------:R-:W-:Y:S02]  /*36e0*/  ISETP.LT.OR P1, PT, R61, 0x12, P1 ;  /* 0x000000123d00780c */ /* 0x000fe40000f21670 */
[----:B------:R-:W-:Y:S02]  /*36f0*/  FMNMX.FTZ R5, R122, R5, !PT ;  /* 0x000000057a057209 */ /* 0x000fe40007810000 */
[----:B------:R-:W-:-:S02]  /*3700*/  FSEL R48, R13, -INF , !P1 ;  /* 0xff8000000d307808 */ /* 0x000fc40004800000 */
[----:B------:R-:W-:Y:S02]  /*3710*/  ISETP.NE.AND P1, PT, R71, RZ, PT ;  /* 0x000000ff4700720c */ /* 0x000fe40003f25270 */
[----:B------:R-:W-:Y:S02]  /*3720*/  FSEL R44, R10, -INF , !P2 ;  /* 0xff8000000a2c7808 */ /* 0x000fe40005000000 */
        /* <DEDUP_REMOVED lines=8> */
[----:B------:R-:W-:Y:S02]  /*37b0*/  ISETP.NE.AND P6, PT, R87, RZ, PT ;  /* 0x000000ff5700720c */ /* 0x000fe40003fc5270 */
        /* <DEDUP_REMOVED lines=15> */
[----:B------:R-:W-:Y:S02]  /*38b0*/  FMNMX.FTZ R5, R104, R5, !PT ;  /* 0x0000000568057209 */ /* 0x000fe40007810000 */
        /* <DEDUP_REMOVED lines=22> */
[----:B------:R-:W-:Y:S02]  /*3a20*/  ISETP.GT.AND P1, PT, R63, 0x31, !P2 ;  /* 0x000000313f00780c */ /* 0x000fe40005724270 */
[----:B------:R-:W-:Y:S02]  /*3a30*/  ISETP.NE.AND P2, PT, R68, RZ, PT ;  /* 0x000000ff4400720c */ /* 0x000fe40003f45270 */
[----:B------:R-:W-:Y:S02]  /*3a40*/  ISETP.LT.OR P1, PT, R61, 0x32, P1 ;  /* 0x000000323d00780c */ /* 0x000fe40000f21670 */
[----:B------:R-:W-:Y:S02]  /*3a50*/  FMNMX.FTZ R5, R28, R5, !PT ;  /* 0x000000051c057209 */ /* 0x000fe40007810000 */
[----:B------:R-:W-:-:S02]  /*3a60*/  FSEL R64, R35, -INF , !P1 ;  /* 0xff80000023407808 */ /* 0x000fc40004800000 */
[----:B------:R-:W-:Y:S02]  /*3a70*/  ISETP.GT.AND P1, PT, R63, 0x38, !P6 ;  /* 0x000000383f00780c */ /* 0x000fe40007724270 */
[----:B------:R-:W-:Y:S02]  /*3a80*/  ISETP.NE.AND P6, PT, R72, RZ, PT ;  /* 0x000000ff4800720c */ /* 0x000fe40003fc5270 */
        /* <DEDUP_REMOVED lines=12> */
[C---:B------:R-:W-:Y:S02]  /*3b50*/  ISETP.GT.AND P1, PT, R63.reuse, 0x40, !P1 ;  /* 0x000000403f00780c */ /* 0x040fe40004f24270 */
[----:B------:R-:W-:Y:S01]  /*3b60*/  ISETP.GT.AND P3, PT, R63, 0x70, !P3 ;  /* 0x000000703f00780c */ /* 0x000fe20005f64270 */
[----:B------:R-:W0:Y:S01]  /*3b70*/  SHFL.BFLY PT, R10, R5, 0x2, 0x1f ;  /* 0x0c401f00050a7f89 */ /* 0x000e2200000e0000 */
[----:B------:R-:W-:Y:S02]  /*3b80*/  ISETP.LT.OR P1, PT, R61, 0x41, P1 ;  /* 0x000000413d00780c */ /* 0x000fe40000f21670 */
[----:B------:R-:W-:-:S02]  /*3b90*/  ISETP.GT.AND P4, PT, R63, 0x71, !P4 ;  /* 0x000000713f00780c */ /* 0x000fc40006784270 */
[----:B------:R-:W-:Y:S02]  /*3ba0*/  FSEL R70, R41, -INF , !P1 ;  /* 0xff80000029467808 */ /* 0x000fe40004800000 */
[----:B------:R-:W-:Y:S02]  /*3bb0*/  ISETP.NE.AND P1, PT, R91, RZ, PT ;  /* 0x000000ff5b00720c */ /* 0x000fe40003f25270 */
[----:B------:R-:W-:Y:S02]  /*3bc0*/  ISETP.LT.OR P3, PT, R61, 0x71, P3 ;  /* 0x000000713d00780c */ /* 0x000fe40001f61670 */
[C---:B------:R-:W-:Y:S02]  /*3bd0*/  ISETP.GT.AND P1, PT, R63.reuse, 0x41, !P1 ;  /* 0x000000413f00780c */ /* 0x040fe40004f24270 */
[----:B------:R-:W-:Y:S02]  /*3be0*/  ISETP.GT.AND P5, PT, R63, 0x78, !P5 ;  /* 0x000000783f00780c */ /* 0x000fe40006fa4270 */
[----:B------:R-:W-:-:S02]  /*3bf0*/  ISETP.LT.OR P1, PT, R61, 0x42, P1 ;  /* 0x000000423d00780c */ /* 0x000fc40000f21670 */
[----:B------:R-:W-:Y:S02]  /*3c00*/  ISETP.LT.OR P4, PT, R61, 0x72, P4 ;  /* 0x000000723d00780c */ /* 0x000fe40002781670 */
[----:B------:R-:W-:Y:S02]  /*3c10*/  FSEL R72, R43, -INF , !P1 ;  /* 0xff8000002b487808 */ /* 0x000fe40004800000 */
[----:B------:R-:W-:Y:S02]  /*3c20*/  ISETP.NE.AND P1, PT, R93, RZ, PT ;  /* 0x000000ff5d00720c */ /* 0x000fe40003f25270 */
[----:B------:R-:W-:Y:S02]  /*3c30*/  ISETP.LT.OR P5, PT, R61, 0x79, P5 ;  /* 0x000000793d00780c */ /* 0x000fe40002fa1670 */
[----:B------:R-:W-:Y:S02]  /*3c40*/  ISETP.GT.AND P1, PT, R63, 0x48, !P1 ;  /* 0x000000483f00780c */ /* 0x000fe40004f24270 */
[----:B0-----:R-:W-:-:S02]  /*3c50*/  FMNMX.FTZ R11, R5, R10, !PT ;  /* 0x0000000a050b7209 */ /* 0x001fc40007810000 */
[----:B------:R-:W-:Y:S02]  /*3c60*/  ISETP.LT.OR P1, PT, R61, 0x49, P1 ;  /* 0x000000493d00780c */ /* 0x000fe40000f21670 */
[----:B------:R-:W-:Y:S01]  /*3c70*/  FSEL R22, R22, -INF , !P4 ;  /* 0xff80000016167808 */ /* 0x000fe20006000000 */
[----:B------:R-:W0:Y:S01]  /*3c80*/  SHFL.BFLY PT, R10, R11, 0x1, 0x1f ;  /* 0x0c201f000b0a7f89 */ /* 0x000e2200000e0000 */
[----:B------:R-:W-:Y:S02]  /*3c90*/  FSEL R74, R45, -INF , !P1 ;  /* 0xff8000002d4a7808 */ /* 0x000fe40004800000 */
[----:B------:R-:W-:Y:S02]  /*3ca0*/  ISETP.NE.AND P1, PT, R95, RZ, PT ;  /* 0x000000ff5f00720c */ /* 0x000fe40003f25270 */
[----:B------:R-:W-:Y:S02]  /*3cb0*/  R2UR UR11, R18 ;  /* 0x00000000120b72ca */ /* 0x000fe400000e0000 */
[----:B------:R-:W-:-:S04]  /*3cc0*/  ISETP.GT.AND P1, PT, R63, 0x49, !P1 ;  /* 0x000000493f00780c */ /* 0x000fc80004f24270 */
[----:B------:R-:W-:-:S04]  /*3cd0*/  ISETP.LT.OR P1, PT, R61, 0x4a, P1 ;  /* 0x0000004a3d00780c */ /* 0x000fc80000f21670 */
[----:B------:R-:W-:Y:S02]  /*3ce0*/  FSEL R76, R47, -INF , !P1 ;  /* 0xff8000002f4c7808 */ /* 0x000fe40004800000 */
[----:B------:R-:W-:Y:S01]  /*3cf0*/  ISETP.NE.AND P1, PT, R97, RZ, PT ;  /* 0x000000ff6100720c */ /* 0x000fe20003f25270 */
[----:B------:R-:W-:-:S03]  /*3d00*/  UIADD3 UR45, UR11, UR45, URZ ;  /* 0x0000002d0b2d7290 */ /* 0x000fc6000fffe03f */
[----:B------:R-:W-:Y:S01]  /*3d10*/  ISETP.GT.AND P1, PT, R63, 0x50, !P1 ;  /* 0x000000503f00780c */ /* 0x000fe20004f24270 */
[----:B------:R-:W-:Y:S01]  /*3d20*/  UIADD3 UR10, UR45, UR10, URZ ;  /* 0x0000000a2d0a7290 */ /* 0x000fe2000fffe03f */
[----:B0-----:R-:W-:Y:S02]  /*3d30*/  FMNMX.FTZ R10, R11, R10, !PT ;  /* 0x0000000a0b0a7209 */ /* 0x001fe40007810000 */
[----:B------:R-:W-:-:S03]  /*3d40*/  ISETP.LT.OR P1, PT, R61, 0x51, P1 ;  /* 0x000000513d00780c */ /* 0x000fc60000f21670 */
[----:B------:R-:W-:Y:S01]  /*3d50*/  FMUL.FTZ R13, R10, R9 ;  /* 0x000000090a0d7220 */ /* 0x000fe20000410000 */
        /* <DEDUP_REMOVED lines=23> */
[----:B------:R-:W-:-:S04]  /*3ed0*/  FSETP.NEU.FTZ.AND P1, PT, R10, -INF , PT ;  /* 0xff8000000a00780b */ /* 0x000fc80003f3d000 */
[----:B------:R-:W-:Y:S02]  /*3ee0*/  FSEL R35, R13, RZ, P1 ;  /* 0x000000ff0d237208 */ /* 0x000fe40000800000 */
[----:B------:R-:W-:Y:S02]  /*3ef0*/  ISETP.GT.AND P1, PT, R63, RZ, !P6 ;  /* 0x000000ff3f00720c */ /* 0x000fe40007724270 */
[----:B------:R-:W-:Y:S01]  /*3f00*/  ISETP.NE.AND P6, PT, R77, RZ, PT ;  /* 0x000000ff4d00720c */ /* 0x000fe20003fc5270 */
[-CC-:B------:R-:W-:Y:S01]  /*3f10*/  FFMA.FTZ R14, R130, R9.reuse, -R35.reuse ;  /* 0x00000009820e7223 */ /* 0x180fe20000010823 */
[----:B------:R-:W-:Y:S01]  /*3f20*/  ISETP.LT.OR P1, PT, R61, 0x1, P1 ;  /* 0x000000013d00780c */ /* 0x000fe20000f21670 */
[-CC-:B------:R-:W-:Y:S01]  /*3f30*/  FFMA.FTZ R164, R104, R9.reuse, -R35.reuse ;  /* 0x0000000968a47223 */ /* 0x180fe20000010823 */
[----:B------:R-:W-:Y:S01]  /*3f40*/  FSEL R104, R19, -INF , !P3 ;  /* 0xff80000013687808 */ /* 0x000fe20005800000 */
[-CC-:B------:R-:W-:Y:S01]  /*3f50*/  FFMA.FTZ R19, R102, R9.reuse, -R35.reuse ;  /* 0x0000000966137223 */ /* 0x180fe20000010823 */
[----:B------:R-:W-:Y:S01]  /*3f60*/  FSEL R4, R4, -INF , !P1 ;  /* 0xff80000004047808 */ /* 0x000fe20004800000 */
[-CC-:B------:R-:W-:Y:S01]  /*3f70*/  FFMA.FTZ R180, R180, R9.reuse, -R35.reuse ;  /* 0x00000009b4b47223 */ /* 0x180fe20000010823 */
[----:B------:R-:W-:Y:S01]  /*3f80*/  ISETP.NE.AND P1, PT, R73, RZ, PT ;  /* 0x000000ff4900720c */ /* 0x000fe20003f25270 */
[-CC-:B------:R-:W-:Y:S01]  /*3f90*/  FFMA.FTZ R5, R126, R9.reuse, -R35.reuse ;  /* 0x000000097e057223 */ /* 0x180fe20000010823 */
[----:B------:R-:W-:Y:S01]  /*3fa0*/  FMNMX.FTZ R13, R4, R42, !PT ;  /* 0x0000002a040d7209 */ /* 0x000fe20007810000 */
[--C-:B------:R-:W-:Y:S01]  /*3fb0*/  FFMA.FTZ R182, R182, R9, -R35.reuse ;  /* 0x00000009b6b67223 */ /* 0x100fe20000010823 */
[----:B------:R-:W-:Y:S01]  /*3fc0*/  ISETP.GT.AND P1, PT, R63, 0x68, !P1 ;  /* 0x000000683f00780c */ /* 0x000fe20004f24270 */
        /* <DEDUP_REMOVED lines=8> */
[----:B------:R-:W0:Y:S01]  /*4050*/  MUFU.EX2 R5, R5 ;  /* 0x0000000500057308 */ /* 0x000e220000000800 */
[----:B------:R-:W-:Y:S01]  /*4060*/  FMNMX.FTZ R15, R12, R13, !PT ;  /* 0x0000000d0c0f7209 */ /* 0x000fe20007810000 */
[-CC-:B------:R-:W-:Y:S01]  /*4070*/  FFMA.FTZ R32, R32, R9.reuse, -R35.reuse ;  /* 0x0000000920207223 */ /* 0x180fe20000010823 */
        /* <DEDUP_REMOVED lines=12> */
[----:B------:R-:W-:Y:S01]  /*4140*/  FSEL R24, R24, -INF , !P6 ;  /* 0xff80000018187808 */ /* 0x000fe20007000000 */
[----:B------:R-:W2:Y:S01]  /*4150*/  MUFU.EX2 R182, R182 ;  /* 0x000000b600b67308 */ /* 0x000ea20000000800 */
[----:B------:R-:W-:Y:S01]  /*4160*/  FMNMX.FTZ R25, R54, R15, !PT ;  /* 0x0000000f36197209 */ /* 0x000fe20007810000 */
[----:B-1----:R-:W-:Y:S01]  /*4170*/  FFMA.FTZ R14, R106, R9, -R35 ;  /* 0x000000096a0e7223 */ /* 0x002fe20000010823 */
[----:B------:R-:W-:Y:S01]  /*4180*/  FSEL R106, R21, -INF , !P2 ;  /* 0xff800000156a7808 */ /* 0x000fe20005000000 */
[----:B0-----:R-:W-:Y:S01]  /*4190*/  FADD.FTZ R45, R180, R5 ;  /* 0x00000005b42d7221 */ /* 0x001fe20000010000 */
        /* <DEDUP_REMOVED lines=22> */
[----:B------:R-:W-:Y:S01]  /*4300*/  F2FP.BF16.F32.PACK_AB R180, R5, R180 ;  /* 0x000000b405b4723e */ /* 0x000fe200000010ff */
[--C-:B------:R-:W-:Y:S01]  /*4310*/  FFMA.FTZ R30, R30, R9, -R35.reuse ;  /* 0x000000091e1e7223 */ /* 0x100fe20000010823 */
[----:B------:R-:W-:Y:S01]  /*4320*/  FMNMX.FTZ R27, R68, R27, !PT ;  /* 0x0000001b441b7209 */ /* 0x000fe20007810000 */
[-CC-:B------:R-:W-:Y:S01]  /*4330*/  FFMA.FTZ R26, R26, R9.reuse, -R35.reuse ;  /* 0x000000091a1a7223 */ /* 0x180fe20000010823 */
[----:B------:R-:W-:Y:S01]  /*4340*/  FFMA.FTZ R35, R38, R9, -R35 ;  /* 0x0000000926237223 */ /* 0x000fe20000010823 */
[----:B------:R-:W3:Y:S01]  /*4350*/  MUFU.EX2 R178, R178 ;  /* 0x000000b200b27308 */ /* 0x000ee20000000800 */
[----:B------:R-:W-:-:S04]  /*4360*/  FMNMX.FTZ R29, R70, R27, !PT ;  /* 0x0000001b461d7209 */ /* 0x000fc80007810000 */
[----:B------:R-:W-:-:S03]  /*4370*/  FMNMX.FTZ R29, R72, R29, !PT ;  /* 0x0000001d481d7209 */ /* 0x000fc60007810000 */
[----:B------:R2:W-:Y:S01]  /*4380*/  MUFU.EX2 R43, R32 ;  /* 0x00000020002b7308 */ /* 0x0005e20000000800 */
[----:B------:R-:W-:-:S04]  /*4390*/  FMNMX.FTZ R29, R74, R29, !PT ;  /* 0x0000001d4a1d7209 */ /* 0x000fc80007810000 */
[----:B------:R-:W-:-:S03]  /*43a0*/  FMNMX.FTZ R29, R76, R29, !PT ;  /* 0x0000001d4c1d7209 */ /* 0x000fc60007810000 */
[----:B------:R-:W4:Y:S01]  /*43b0*/  MUFU.EX2 R15, R122 ;  /* 0x0000007a000f7308 */ /* 0x000f220000000800 */
[----:B------:R-:W-:Y:S01]  /*43c0*/  FMNMX.FTZ R31, R78, R29, !PT ;  /* 0x0000001d4e1f7209 */ /* 0x000fe20007810000 */
[----:B--2---:R-:W-:Y:S01]  /*43d0*/  FADD.FTZ R32, R182, R45 ;  /* 0x0000002db6207221 */ /* 0x004fe20000010000 */
[C---:B0-----:R-:W-:Y:S02]  /*43e0*/  F2FP.BF16.F32.PACK_AB R182, R11.reuse, R182 ;  /* 0x000000b60bb6723e */ /* 0x041fe400000010ff */
[----:B------:R-:W-:Y:S01]  /*43f0*/  FMNMX.FTZ R31, R80, R31, !PT ;  /* 0x0000001f501f7209 */ /* 0x000fe20007810000 */
[----:B------:R-:W-:Y:S02]  /*4400*/  FADD.FTZ R45, R11, R32 ;  /* 0x000000200b2d7221 */ /* 0x000fe40000010000 */
[----:B------:R-:W0:Y:S01]  /*4410*/  MUFU.EX2 R172, R172 ;  /* 0x000000ac00ac7308 */ /* 0x000e220000000800 */
[----:B------:R-:W-:Y:S01]  /*4420*/  FMNMX.FTZ R31, R82, R31, !PT ;  /* 0x0000001f521f7209 */ /* 0x000fe20007810000 */
[----:B-1----:R-:W-:Y:S01]  /*4430*/  FADD.FTZ R32, R176, R45 ;  /* 0x0000002db0207221 */ /* 0x002fe20000010000 */
[----:B------:R-:W-:-:S02]  /*4440*/  F2FP.BF16.F32.PACK_AB R176, R13, R176 ;  /* 0x000000b00db0723e */ /* 0x000fc400000010ff */
[----:B------:R-:W-:Y:S01]  /*4450*/  FMNMX.FTZ R31, R84, R31, !PT ;  /* 0x0000001f541f7209 */ /* 0x000fe20007810000 */
[----:B------:R-:W-:Y:S02]  /*4460*/  FADD.FTZ R45, R13, R32 ;  /* 0x000000200d2d7221 */ /* 0x000fe40000010000 */
[----:B------:R-:W1:Y:S01]  /*4470*/  MUFU.EX2 R25, R118 ;  /* 0x0000007600197308 */ /* 0x000e620000000800 */
[----:B------:R-:W-:Y:S01]  /*4480*/  FMNMX.FTZ R33, R86, R31, !PT ;  /* 0x0000001f56217209 */ /* 0x000fe20007810000 */
[----:B---3--:R-:W-:Y:S01]  /*4490*/  FADD.FTZ R32, R178, R45 ;  /* 0x0000002db2207221 */ /* 0x008fe20000010000 */
[C---:B----4-:R-:W-:Y:S02]  /*44a0*/  F2FP.BF16.F32.PACK_AB R178, R15.reuse, R178 ;  /* 0x000000b20fb2723e */ /* 0x050fe400000010ff */
[----:B------:R-:W-:Y:S01]  /*44b0*/  FMNMX.FTZ R33, R88, R33, !PT ;  /* 0x0000002158217209 */ /* 0x000fe20007810000 */
[----:B------:R-:W-:Y:S01]  /*44c0*/  FADD.FTZ R45, R15, R32 ;  /* 0x000000200f2d7221 */ /* 0x000fe20000010000 */
[----:B------:R-:W-:Y:S01]  /*44d0*/  VIADD R15, R17, 0xfffffffe ;  /* 0xfffffffe110f7836 */ /* 0x000fe20000000000 */
[----:B------:R2:W-:Y:S01]  /*44e0*/  MUFU.EX2 R31, R14 ;  /* 0x0000000e001f7308 */ /* 0x0005e20000000800 */
[----:B------:R-:W-:Y:S01]  /*44f0*/  FMNMX.FTZ R33, R20, R33, !PT ;  /* 0x0000002114217209 */ /* 0x000fe20007810000 */
[----:B0-----:R-:W-:-:S03]  /*4500*/  FADD.FTZ R32, R172, R45 ;  /* 0x0000002dac207221 */ /* 0x001fc60000010000 */
[----:B------:R-:W-:-:S03]  /*4510*/  FMNMX.FTZ R33, R106, R33, !PT ;  /* 0x000000216a217209 */ /* 0x000fc60007810000 */
[----:B------:R-:W0:Y:S01]  /*4520*/  MUFU.EX2 R174, R174 ;  /* 0x000000ae00ae7308 */ /* 0x000e220000000800 */
[----:B------:R-:W-:Y:S01]  /*4530*/  FMNMX.FTZ R33, R104, R33, !PT ;  /* 0x0000002168217209 */ /* 0x000fe20007810000 */
[C---:B-1----:R-:W-:Y:S01]  /*4540*/  FADD.FTZ R47, R25.reuse, R32 ;  /* 0x00000020192f7221 */ /* 0x042fe20000010000 */
[----:B------:R-:W-:Y:S02]  /*4550*/  F2FP.BF16.F32.PACK_AB R172, R25, R172 ;  /* 0x000000ac19ac723e */ /* 0x000fe400000010ff */
[----:B------:R-:W-:-:S03]  /*4560*/  FMNMX.FTZ R33, R22, R33, !PT ;  /* 0x0000002116217209 */ /* 0x000fc60007810000 */
[----:B------:R-:W1:Y:S01]  /*4570*/  MUFU.EX2 R27, R114 ;  /* 0x00000072001b7308 */ /* 0x000e620000000800 */
[----:B------:R-:W-:-:S04]  /*4580*/  FMNMX.FTZ R33, R102, R33, !PT ;  /* 0x0000002166217209 */ /* 0x000fc80007810000 */
[----:B------:R-:W-:-:S03]  /*4590*/  FMNMX.FTZ R33, R24, R33, !PT ;  /* 0x0000002118217209 */ /* 0x000fc60007810000 */
[----:B------:R-:W3:Y:S02]  /*45a0*/  MUFU.EX2 R168, R168 ;  /* 0x000000a800a87308 */ /* 0x000ee40000000800 */
[----:B--2---:R-:W2:Y:S06]  /*45b0*/  SHFL.BFLY PT, R14, R33, 0x2, 0x1f ;  /* 0x0c401f00210e7f89 */ /* 0x004eac00000e0000 */
[----:B------:R-:W4:Y:S08]  /*45c0*/  MUFU.EX2 R29, R110 ;  /* 0x0000006e001d7308 */ /* 0x000f300000000800 */
[----:B------:R-:W-:Y:S08]  /*45d0*/  MUFU.EX2 R170, R170 ;  /* 0x000000aa00aa7308 */ /* 0x000ff00000000800 */
[----:B------:R0:W-:Y:S01]  /*45e0*/  MUFU.EX2 R41, R34 ;  /* 0x0000002200297308 */ /* 0x0001e20000000800 */
[----:B--2---:R-:W-:-:S05]  /*45f0*/  FMNMX.FTZ R19, R33, R14, !PT ;  /* 0x0000000e21137209 */ /* 0x004fca0007810000 */
[----:B------:R-:W2:Y:S02]  /*4600*/  SHFL.BFLY PT, R14, R19, 0x1, 0x1f ;  /* 0x0c201f00130e7f89 */ /* 0x000ea400000e0000 */
[----:B------:R-:W-:Y:S01]  /*4610*/  MUFU.EX2 R164, R164 ;  /* 0x000000a400a47308 */ /* 0x000fe20000000800 */
[----:B0-----:R-:W-:Y:S01]  /*4620*/  FADD.FTZ R34, R174, R47 ;  /* 0x0000002fae227221 */ /* 0x001fe20000010000 */
[----:B-1----:R-:W-:-:S03]  /*4630*/  F2FP.BF16.F32.PACK_AB R174, R27, R174 ;  /* 0x000000ae1bae723e */ /* 0x002fc600000010ff */
[----:B------:R-:W-:-:S03]  /*4640*/  FADD.FTZ R47, R27, R34 ;  /* 0x000000221b2f7221 */ /* 0x000fc60000010000 */
[----:B------:R-:W-:Y:S01]  /*4650*/  MUFU.EX2 R100, R100 ;  /* 0x0000006400647308 */ /* 0x000fe20000000800 */
[----:B---3--:R-:W-:Y:S01]  /*4660*/  FADD.FTZ R34, R168, R47 ;  /* 0x0000002fa8227221 */ /* 0x008fe20000010000 */
[----:B----4-:R-:W-:-:S03]  /*4670*/  F2FP.BF16.F32.PACK_AB R168, R29, R168 ;  /* 0x000000a81da8723e */ /* 0x010fc600000010ff */
[----:B------:R-:W-:-:S03]  /*4680*/  FADD.FTZ R47, R29, R34 ;  /* 0x000000221d2f7221 */ /* 0x000fc60000010000 */
[----:B------:R-:W0:Y:S01]  /*4690*/  MUFU.EX2 R23, R98 ;  /* 0x0000006200177308 */ /* 0x000e220000000800 */
[----:B--2---:R-:W-:-:S07]  /*46a0*/  FMNMX.FTZ R14, R19, R14, !PT ;  /* 0x0000000e130e7209 */ /* 0x004fce0007810000 */
[----:B------:R-:W-:Y:S01]  /*46b0*/  MUFU.EX2 R96, R96 ;  /* 0x0000006000607308 */ /* 0x000fe20000000800 */
[C---:B------:R-:W-:Y:S01]  /*46c0*/  FSETP.NEU.FTZ.AND P1, PT, R14.reuse, -INF , PT ;  /* 0xff8000000e00780b */ /* 0x040fe20003f3d000 */
[----:B------:R-:W-:-:S06]  /*46d0*/  FMUL.FTZ R19, R14, R9 ;  /* 0x000000090e137220 */ /* 0x000fcc0000410000 */
[----:B------:R-:W-:Y:S01]  /*46e0*/  MUFU.EX2 R37, R94 ;  /* 0x0000005e00257308 */ /* 0x000fe20000000800 */
[----:B------:R-:W-:Y:S02]  /*46f0*/  FSEL R19, R19, RZ, P1 ;  /* 0x000000ff13137208 */ /* 0x000fe40000800000 */
[----:B------:R-:W-:Y:S02]  /*4700*/  PLOP3.LUT P1, PT, PT, PT, UP0, 0x40, 0x0 ;  /* 0x000000000000781c */ /* 0x000fe40003f2e808 */
[----:B0-----:R-:W-:Y:S01]  /*4710*/  F2FP.BF16.F32.PACK_AB R166, R23, R100 ;  /* 0x0000006417a6723e */ /* 0x001fe200000010ff */
        /* <DEDUP_REMOVED lines=31> */
[-CC-:B------:R-:W-:Y:S01]  /*4910*/  FFMA.FTZ R20, R20, R9.reuse, -R19.reuse ;  /* 0x0000000914147223 */ /* 0x180fe20000010813 */
[-CC-:B------:R-:W-:Y:S01]  /*4920*/  FFMA.FTZ R106, R106, R9.reuse, -R19.reuse ;  /* 0x000000096a6a7223 */ /* 0x180fe20000010813 */
[-CC-:B------:R-:W-:Y:S01]  /*4930*/  FFMA.FTZ R104, R104, R9.reuse, -R19.reuse ;  /* 0x0000000968687223 */ /* 0x180fe20000010813 */
[-CC-:B------:R-:W-:Y:S01]  /*4940*/  FFMA.FTZ R22, R22, R9.reuse, -R19.reuse ;  /* 0x0000000916167223 */ /* 0x180fe20000010813 */
[-CC-:B------:R-:W-:Y:S01]  /*4950*/  FFMA.FTZ R102, R102, R9.reuse, -R19.reuse ;  /* 0x0000000966667223 */ /* 0x180fe20000010813 */
[----:B------:R-:W-:Y:S01]  /*4960*/  FFMA.FTZ R19, R24, R9, -R19 ;  /* 0x0000000918137223 */ /* 0x000fe20000010813 */
[----:B------:R-:W0:Y:S01]  /*4970*/  MUFU.EX2 R12, R12 ;  /* 0x0000000c000c7308 */ /* 0x000e220000000800 */
[----:B-1----:R-:W-:Y:S01]  /*4980*/  FADD.FTZ R32, R44, R45 ;  /* 0x0000002d2c207221 */ /* 0x002fe20000010000 */
[----:B------:R-:W-:-:S02]  /*4990*/  F2FP.BF16.F32.PACK_AB R181, R181, R4 ;  /* 0x00000004b5b5723e */ /* 0x000fc400000010ff */
[----:B------:R-:W-:-:S04]  /*49a0*/  F2FP.BF16.F32.PACK_AB R160, R37, R96 ;  /* 0x0000006025a0723e */ /* 0x000fc800000010ff */
[----:B------:R-:W1:Y:S01]  /*49b0*/  MUFU.EX2 R177, R48 ;  /* 0x0000003000b17308 */ /* 0x000e620000000800 */
[C---:B--2---:R-:W-:Y:S01]  /*49c0*/  FADD.FTZ R45, R183.reuse, R32 ;  /* 0x00000020b72d7221 */ /* 0x044fe20000010000 */
[----:B------:R-:W-:-:S06]  /*49d0*/  F2FP.BF16.F32.PACK_AB R183, R183, R44 ;  /* 0x0000002cb7b7723e */ /* 0x000fcc00000010ff */
[----:B------:R-:W2:Y:S01]  /*49e0*/  MUFU.EX2 R50, R50 ;  /* 0x0000003200327308 */ /* 0x000ea20000000800 */
[----:B0-----:R-:W-:-:S07]  /*49f0*/  FADD.FTZ R32, R12, R45 ;  /* 0x0000002d0c207221 */ /* 0x001fce0000010000 */
[----:B------:R-:W0:Y:S01]  /*4a00*/  MUFU.EX2 R179, R52 ;  /* 0x0000003400b37308 */ /* 0x000e220000000800 */
[----:B-1----:R-:W-:Y:S01]  /*4a10*/  FADD.FTZ R45, R177, R32 ;  /* 0x00000020b12d7221 */ /* 0x002fe20000010000 */
[----:B------:R-:W-:Y:S01]  /*4a20*/  FADD.FTZ R32, R170, R47 ;  /* 0x0000002faa207221 */ /* 0x000fe20000010000 */
[----:B------:R-:W-:Y:S02]  /*4a30*/  F2FP.BF16.F32.PACK_AB R170, R31, R170 ;  /* 0x000000aa1faa723e */ /* 0x000fe400000010ff */
[----:B------:R-:W-:Y:S01]  /*4a40*/  F2FP.BF16.F32.PACK_AB R177, R177, R12 ;  /* 0x0000000cb1b1723e */ /* 0x000fe200000010ff */
[----:B------:R-:W-:Y:S02]  /*4a50*/  FADD.FTZ R47, R31, R32 ;  /* 0x000000201f2f7221 */ /* 0x000fe40000010000 */
[----:B------:R-:W1:Y:S01]  /*4a60*/  MUFU.EX2 R54, R54 ;  /* 0x0000003600367308 */ /* 0x000e620000000800 */
[----:B--2---:R-:W-:Y:S01]  /*4a70*/  FADD.FTZ R18, R50, R45 ;  /* 0x0000002d32127221 */ /* 0x004fe20000010000 */
[----:B------:R-:W-:Y:S01]  /*4a80*/  FADD.FTZ R32, R164, R47 ;  /* 0x0000002fa4207221 */ /* 0x000fe20000010000 */
[----:B------:R-:W-:-:S03]  /*4a90*/  F2FP.BF16.F32.PACK_AB R164, R21, R164 ;  /* 0x000000a415a4723e */ /* 0x000fc600000010ff */
[----:B------:R-:W-:Y:S02]  /*4aa0*/  FADD.FTZ R47, R21, R32 ;  /* 0x00000020152f7221 */ /* 0x000fe40000010000 */
[----:B------:R-:W2:Y:S01]  /*4ab0*/  MUFU.EX2 R173, R56 ;  /* 0x0000003800ad7308 */ /* 0x000ea20000000800 */
[C---:B0-----:R-:W-:Y:S01]  /*4ac0*/  FADD.FTZ R45, R179.reuse, R18 ;  /* 0x00000012b32d7221 */ /* 0x041fe20000010000 */
[----:B------:R-:W-:Y:S01]  /*4ad0*/  FADD.FTZ R32, R100, R47 ;  /* 0x0000002f64207221 */ /* 0x000fe20000010000 */
[----:B------:R-:W-:-:S03]  /*4ae0*/  F2FP.BF16.F32.PACK_AB R179, R179, R50 ;  /* 0x00000032b3b3723e */ /* 0x000fc600000010ff */
[----:B------:R-:W-:Y:S02]  /*4af0*/  FADD.FTZ R47, R23, R32 ;  /* 0x00000020172f7221 */ /* 0x000fe40000010000 */
[----:B------:R-:W0:Y:S01]  /*4b00*/  MUFU.EX2 R58, R58 ;  /* 0x0000003a003a7308 */ /* 0x000e220000000800 */
[----:B-1----:R-:W-:Y:S01]  /*4b10*/  FADD.FTZ R18, R54, R45 ;  /* 0x0000002d36127221 */ /* 0x002fe20000010000 */
[----:B------:R-:W-:-:S06]  /*4b20*/  FADD.FTZ R32, R96, R47 ;  /* 0x0000002f60207221 */ /* 0x000fcc0000010000 */
        /* <DEDUP_REMOVED lines=39> */
[----:B------:R-:W-:-:S03]  /*4da0*/  FADD.FTZ R11, R41, R24 ;  /* 0x00000018290b7221 */ /* 0x000fc60000010000 */
        /* <DEDUP_REMOVED lines=35> */
[----:B0-----:R-:W-:Y:S01]  /*4fe0*/  FADD.FTZ R4, R102, R11 ;  /* 0x0000000b66047221 */ /* 0x001fe20000010000 */
[C---:B-1----:R-:W-:Y:S01]  /*4ff0*/  FADD.FTZ R5, R35.reuse, R24 ;  /* 0x0000001823057221 */ /* 0x042fe20000010000 */
[----:B------:R-:W-:Y:S02]  /*5000*/  F2FP.BF16.F32.PACK_AB R154, R35, R26 ;  /* 0x0000001a239a723e */ /* 0x000fe400000010ff */
        /* <DEDUP_REMOVED lines=14> */
.L_x_7557:
[----:B------:R-:W-:Y:S02]  /*50f0*/  ULDC UR14, c[0x0][0x9e4] ;  /* 0x00027900000e7ab9 */ /* 0x000fe40000000800 */
[----:B------:R-:W-:-:S11]  /*5100*/  UISETP.NE.AND UP0, UPT, UR14, 0x1, UPT ;  /* 0x000000010e00788c */ /* 0x000fd6000bf05270 */
[----:B------:R-:W-:Y:S02]  /*5110*/  @UP0 ULDC.64 UR18, c[0x0][0x9e8] ;  /* 0x00027a0000120ab9 */ /* 0x000fe40000000a00 */
[----:B------:R-:W-:-:S04]  /*5120*/  UIMAD.WIDE.U32 UR6, UR11, UR18, URZ ;  /* 0x000000120b0672a5 */ /* 0x000fc8000f8e003f */
[----:B------:R-:W-:-:S12]  /*5130*/  @UP0 USHF.R.U32.HI UR11, URZ, UR19, UR7 ;  /* 0x000000133f0b0299 */ /* 0x000fd80008011607 */
.L_x_7558:
[----:B------:R-:W-:-:S04]  /*5140*/  UIMAD UR11, UR11, UR14, UR14 ;  /* 0x0000000e0b0b72a4 */ /* 0x000fc8000f8e020e */
[----:B------:R-:W-:-:S04]  /*5150*/  UISETP.LT.AND UP0, UPT, UR10, UR11, UPT ;  /* 0x0000000b0a00728c */ /* 0x000fc8000bf01270 */
[----:B------:R-:W-:-:S12]  /*5160*/  USEL UR10, UR10, UR11, UP0 ;  /* 0x0000000b0a0a7287 */ /* 0x000fd80008000000 */
.L_x_7556:
[----:B------:R-:W-:Y:S01]  /*5170*/  USHF.R.S32.HI UR6, URZ, 0x1f, UR10 ;  /* 0x0000001f3f067899 */ /* 0x000fe2000801140a */
[----:B------:R-:W-:Y:S01]  /*5180*/  CS2R R150, SRZ ;  /* 0x0000000000967805 */ /* 0x000fe2000001ff00 */
[----:B------:R-:W-:Y:S01]  /*5190*/  UMOV UR46, URZ ;  /* 0x0000003f002e7c82 */ /* 0x000fe20008000000 */
[----:B------:R-:W-:Y:S01]  /*51a0*/  UMOV UR45, URZ ;  /* 0x0000003f002d7c82 */ /* 0x000fe20008000000 */
        /* <DEDUP_REMOVED lines=37> */
[----:B------:R-:W-:Y:S01]  /*5400*/  IMAD.MOV.U32 R12, RZ, RZ, R14 ;  /* 0x000000ffff0c7224 */ /* 0x000fe200078e000e */
[----:B------:R-:W-:Y:S01]  /*5410*/  MOV R13, R15 ;  /* 0x0000000f000d7202 */ /* 0x000fe20000000f00 */
[----:B------:R-:W-:Y:S01]  /*5420*/  IMAD.MOV.U32 R11, RZ, RZ, R10 ;  /* 0x000000ffff0b7224 */ /* 0x000fe200078e000a */
[----:B------:R-:W-:Y:S01]  /*5430*/  UMOV UR56, URZ ;  /* 0x0000003f00387c82 */ /* 0x000fe20008000000 */
[----:B------:R-:W-:Y:S01]  /*5440*/  IMAD.MOV.U32 R151, RZ, RZ, RZ ;  /* 0x000000ffff977224 */ /* 0x000fe200078e00ff */
[----:B------:R-:W-:Y:S01]  /*5450*/  UMOV UR55, URZ ;  /* 0x0000003f00377c82 */ /* 0x000fe20008000000 */
[----:B------:R-:W-:Y:S01]  /*5460*/  ULDC UR50, c[0x0][0x9e4] ;  /* 0x0002790000327ab9 */ /* 0x000fe20000000800 */
[----:B------:R-:W-:Y:S01]  /*5470*/  ULDC UR51, c[0x0][0x2f0] ;  /* 0x0000bc0000337ab9 */ /* 0x000fe20000000800 */
[----:B------:R-:W-:Y:S01]  /*5480*/  ULDC UR53, c[0x0][0x9d8] ;  /* 0x0002760000357ab9 */ /* 0x000fe20000000800 */
[----:B------:R-:W-:-:S05]  /*5490*/  ULDC UR52, c[0x0][0x9e0] ;  /* 0x0002780000347ab9 */ /* 0x000fca0000000800 */
.L_x_7578:
[----:B------:R-:W-:Y:S01]  /*54a0*/  ISETP.NE.AND P2, PT, RZ, UR39, PT ;  /* 0x00000027ff007c0c */ /* 0x000fe2000bf45270 */
[----:B------:R-:W-:-:S04]  /*54b0*/  UISETP.NE.AND UP0, UPT, UR55, 0x1, UPT ;  /* 0x000000013700788c */ /* 0x000fc8000bf05270 */
[----:B------:R-:W-:-:S04]  /*54c0*/  USEL UR45, URZ, 0x1, UP0 ;  /* 0x000000013f2d7887 */ /* 0x000fc80008000000 */
[----:B------:R-:W-:-:S04]  /*54d0*/  ULOP3.LUT UR45, UR56, UR45, URZ, 0x3c, !UPT ;  /* 0x0000002d382d7292 */ /* 0x000fc8000f8e3c3f */
[----:B------:R-:W-:Y:S08]  /*54e0*/  @P2 BRA `(.L_x_7560) ;  /* 0x0000000000382947 */ /* 0x000ff00003800000 */
[----:B------:R-:W-:Y:S05]  /*54f0*/  @!P0 BRA `(.L_x_7561) ;  /* 0x0000000000048947 */ /* 0x000fea0003800000 */
[----:B------:R-:W-:Y:S01]  /*5500*/  BPT.TRAP 0x1 ;  /* 0x000000040000795c */ /* 0x000fe20000300000 */
.L_x_7561:
        /* <DEDUP_REMOVED lines=9> */
.L_x_7562:
[----:B-1----:R-:W-:Y:S05]  /*55a0*/  @P1 BRA `(.L_x_7560) ;  /* 0x0000000000081947 */ /* 0x002fea0003800000 */
[----:B------:R-:W1:Y:S02]  /*55b0*/  SYNCS.PHASECHK.TRANS64.TRYWAIT P1, [UR6+0x28830], R8 ;  /* 0x02883008ff0075a7 */ /* 0x000e640008020146 */
[----:B-1----:R-:W-:Y:S05]  /*55c0*/  @!P1 BRA `(.L_x_7563) ;  /* 0x000000fc00f09947 */ /* 0x002fea0003800000 */
.L_x_7560:
        /* <DEDUP_REMOVED lines=13> */
[----:B------:R-:W-:Y:S02]  /*56a0*/  UIADD3 UR6, UR34, 0x2, URZ ;  /* 0x0000000222067890 */ /* 0x000fe4000fffe03f */
        /* <DEDUP_REMOVED lines=36> */
.L_x_7565:
[----:B------:R-:W-:Y:S01]  /*58f0*/  ULEA UR6, UR55, UR40, 0x3 ;  /* 0x0000002837067291 */ /* 0x000fe2000f8e183f */
[----:B------:R-:W-:-:S05]  /*5900*/  IMAD.U32 R8, RZ, RZ, UR56 ;  /* 0x00000038ff087e24 */ /* 0x000fca000f8e00ff */
[----:B------:R-:W-:-:S04]  /*5910*/  SHF.L.U32 R8, R8, 0x1f, RZ ;  /* 0x0000001f08087819 */ /* 0x000fc800000006ff */
[----:B------:R0:W1:Y:S01]  /*5920*/  SYNCS.PHASECHK.TRANS64.TRYWAIT P1, [UR6+0x28850], R8 ;  /* 0x02885008ff0075a7 */ /* 0x0000620008020146 */
[----:B------:R-:W-:Y:S05]  /*5930*/  @!P0 BRA `(.L_x_7566) ;  /* 0x0000000000048947 */ /* 0x000fea0003800000 */
[----:B------:R-:W-:Y:S01]  /*5940*/  BPT.TRAP 0x1 ;  /* 0x000000040000795c */ /* 0x000fe20000300000 */
.L_x_7566:
[----:B-1----:R-:W-:Y:S05]  /*5950*/  @P1 BRA `(.L_x_7564) ;  /* 0x0000000000081947 */ /* 0x002fea0003800000 */
[----:B------:R-:W1:Y:S02]  /*5960*/  SYNCS.PHASECHK.TRANS64.TRYWAIT P1, [UR6+0x28850], R8 ;  /* 0x02885008ff0075a7 */ /* 0x000e640008020146 */
[----:B-1----:R-:W-:Y:S05]  /*5970*/  @!P1 BRA `(.L_x_7567) ;  /* 0x000000fc001c9947 */ /* 0x002fea0003800000 */
.L_x_7564:
        /* <DEDUP_REMOVED lines=49> */
.L_x_7568:
[----:B------:R-:W-:Y:S01]  /*5c90*/  UISETP.NE.AND UP1, UPT, UR42, URZ, UPT ;  /* 0x0000003f2a00728c */ /* 0x000fe2000bf25270 */
[----:B------:R-:W-:Y:S01]  /*5ca0*/  FMUL.FTZ R152, R28, UR53 ;  /* 0x000000351c987c20 */ /* 0x000fe20008410000 */
[----:B------:R-:W-:Y:S01]  /*5cb0*/  FMUL.FTZ R159, R49, UR53 ;  /* 0x00000035319f7c20 */ /* 0x000fe20008410000 */
[----:B------:R-:W-:Y:S01]  /*5cc0*/  FMUL.FTZ R28, R51, UR53 ;  /* 0x00000035331c7c20 */ /* 0x000fe20008410000 */
[----:B------:R-:W-:Y:S01]  /*5cd0*/  FMUL.FTZ R51, R52, UR53 ;  /* 0x0000003534337c20 */ /* 0x000fe20008410000 */
[----:B------:R-:W-:Y:S01]  /*5ce0*/  FMUL.FTZ R52, R53, UR53 ;  /* 0x0000003535347c20 */ /* 0x000fe20008410000 */
[----:B------:R-:W-:Y:S01]  /*5cf0*/  PLOP3.LUT P1, PT, PT, PT, UP1, 0x80, 0x0 ;  /* 0x000000000000781c */ /* 0x000fe20003f2f018 */
[----:B0-----:R-:W0:Y:S01]  /*5d00*/  LDC R8, c[0x0][0x288] ;  /* 0x0000a200ff087b82 */ /* 0x001e220000000800 */
[----:B------:R-:W-:Y:S01]  /*5d10*/  PLOP3.LUT P2, PT, PT, PT, UP1, 0x80, 0x0 ;  /* 0x000000000000781c */ /* 0x000fe20003f4f018 */
[----:B------:R-:W-:Y:S01]  /*5d20*/  FMUL.FTZ R53, R56, UR53 ;  /* 0x0000003538357c20 */ /* 0x000fe20008410000 */
[----:B------:R-:W-:Y:S01]  /*5d30*/  FMUL.FTZ R56, R61, UR53 ;  /* 0x000000353d387c20 */ /* 0x000fe20008410000 */
[----:B------:R-:W-:Y:S01]  /*5d40*/  @UP1 ULDC UR7, c[0x0][0x44c] ;  /* 0x0001130000071ab9 */ /* 0x000fe20000000800 */
[----:B------:R-:W-:-:S02]  /*5d50*/  IMAD.MOV.U32 R61, RZ, RZ, R0 ;  /* 0x000000ffff3d7224 */ /* 0x000fc400078e0000 */
[----:B------:R-:W-:Y:S01]  /*5d60*/  FMUL.FTZ R15, R27, UR53 ;  /* 0x000000351b0f7c20 */ /* 0x000fe20008410000 */
[----:B------:R-:W-:Y:S02]  /*5d70*/  IMAD.SHL.U32 R180, R13, 0x80, RZ ;  /* 0x000000800db47824 */ /* 0x000fe400078e00ff */
[----:B------:R-:W-:Y:S01]  /*5d80*/  FMUL.FTZ R17, R31, UR53 ;  /* 0x000000351f117c20 */ /* 0x000fe20008410000 */
[----:B------:R-:W-:Y:S01]  /*5d90*/  FMUL.FTZ R27, R50, UR53 ;  /* 0x00000035321b7c20 */ /* 0x000fe20008410000 */
[----:B------:R-:W-:Y:S01]  /*5da0*/  FMUL.FTZ R31, R58, UR53 ;  /* 0x000000353a1f7c20 */ /* 0x000fe20008410000 */
[----:B------:R-:W-:Y:S01]  /*5db0*/  UISETP.NE.AND UP0, UPT, UR41, URZ, UPT ;  /* 0x0000003f2900728c */ /* 0x000fe2000bf05270 */
[----:B------:R-:W-:Y:S01]  /*5dc0*/  @P1 IMAD.HI.U32 R49, R0, UR7, RZ ;  /* 0x0000000700311c27 */ /* 0x000fe2000f8e00ff */
[----:B------:R-:W-:Y:S01]  /*5dd0*/  @UP1 ULDC UR7, c[0x0][0x450] ;  /* 0x0001140000071ab9 */ /* 0x000fe20000000800 */
[----:B------:R-:W-:Y:S02]  /*5de0*/  IADD3 R50, -R180, 0x1, RZ ;  /* 0x00000001b4327810 */ /* 0x000fe40007ffe1ff */
[----:B------:R-:W-:Y:S01]  /*5df0*/  FMUL.FTZ R153, R29, UR53 ;  /* 0x000000351d997c20 */ /* 0x000fe20008410000 */
[----:B------:R-:W-:Y:S01]  /*5e00*/  FMUL.FTZ R18, R30, UR53 ;  /* 0x000000351e127c20 */ /* 0x000fe20008410000 */
[----:B------:R-:W-:Y:S01]  /*5e10*/  @P2 SHF.R.U32.HI R61, RZ, UR7, R49 ;  /* 0x00000007ff3d2c19 */ /* 0x000fe20008011631 */
        /* <DEDUP_REMOVED lines=8> */
[----:B------:R-:W-:Y:S01]  /*5ea0*/  ULEA UR6, UR46, UR40, 0x3 ;  /* 0x000000282e067291 */ /* 0x000fe2000f8e183f */
        /* <DEDUP_REMOVED lines=45> */
[----:B------:R-:W-:Y:S01]  /*6180*/  UIADD3 UR6, UR6, 0x28840, URZ ;  /* 0x0002884006067890 */ /* 0x000fe2000fffe03f */
[----:B------:R-:W-:Y:S01]  /*6190*/  PLOP3.LUT P1, PT, PT, PT, UP0, 0x40, 0x0 ;  /* 0x000000000000781c */ /* 0x000fe20003f2e808 */
[----:B------:R2:W3:Y:S01]  /*61a0*/  MUFU.TANH R64, R69 ;  /* 0x0000004500407308 */ /* 0x0004e20000002400 */
[----:B------:R-:W-:Y:S01]  /*61b0*/  IMAD R59, R2, UR51, R59 ;  /* 0x00000033023b7c24 */ /* 0x000fe2000f8e023b */
[----:B------:R-:W-:-:S03]  /*61c0*/  UPRMT UR6, UR43, 0x654, UR6 ;  /* 0x000006542b067896 */ /* 0x000fc60008000006 */
[----:B0-----:R-:W-:-:S03]  /*61d0*/  IMAD.IADD R59, R59, 0x1, -R8 ;  /* 0x000000013b3b7824 */ /* 0x001fc600078e0a08 */
[----:B------:R-:W0:Y:S01]  /*61e0*/  MUFU.TANH R9, R9 ;  /* 0x0000000900097308 */ /* 0x000e220000002400 */
[C---:B------:R-:W-:Y:S02]  /*61f0*/  VIADD R79, R59.reuse, UR52 ;  /* 0x000000343b4f7c36 */ /* 0x040fe40008000000 */
[----:B------:R-:W-:Y:S01]  /*6200*/  VIADD R83, R59, UR47 ;  /* 0x0000002f3b537c36 */ /* 0x000fe20008000000 */
[----:B------:R-:W-:Y:S02]  /*6210*/  SYNCS.ARRIVE.TRANS64.RED.A1T0 RZ, [UR6], RZ ;  /* 0x000000ffffff79a7 */ /* 0x000fe40008100406 */
[----:B-1----:R-:W-:Y:S01]  /*6220*/  IADD3 R63, R79, R58, RZ ;  /* 0x0000003a4f3f7210 */ /* 0x002fe20007ffe0ff */
[----:B------:R-:W-:Y:S01]  /*6230*/  IMAD.IADD R65, R83, 0x1, R58 ;  /* 0x0000000153417824 */ /* 0x000fe200078e023a */
[----:B------:R-:W1:Y:S08]  /*6240*/  MUFU.TANH R10, R10 ;  /* 0x0000000a000a7308 */ /* 0x000e700000002400 */
        /* <DEDUP_REMOVED lines=75> */
.L_x_7571:
[----:B------:R-:W-:-:S05]  /*6700*/  IMAD.U32 R68, RZ, RZ, UR50 ;  /* 0x00000032ff447e24 */ /* 0x000fca000f8e00ff */
[----:B------:R-:W-:-:S13]  /*6710*/  ISETP.NE.AND P1, PT, R68, 0x1, PT ;  /* 0x000000014400780c */ /* 0x000fda0003f25270 */
[----:B------:R-:W1:Y:S02]  /*6720*/  @P1 LDC.64 R58, c[0x0][0x9e8] ;  /* 0x00027a00ff3a1b82 */ /* 0x000e640000000a00 */
[----:B-1----:R-:W-:-:S05]  /*6730*/  @P1 IMAD.HI.U32 R58, R67, R58, RZ ;  /* 0x0000003a433a1227 */ /* 0x002fca00078e00ff */
[----:B------:R-:W-:-:S07]  /*6740*/  @P1 SHF.R.U32.HI R67, RZ, R59, R58 ;  /* 0x0000003bff431219 */ /* 0x000fce000001163a */
.L_x_7572:
[----:B------:R-:W-:Y:S05]  /*6750*/  BSYNC B0 ;  /* 0x0000000000007941 */ /* 0x000fea0003800000 */
.L_x_7570:
[----:B------:R-:W-:-:S04]  /*6760*/  IMAD R58, R67, R68, -R180 ;  /* 0x00000044433a7224 */ /* 0x000fc800078e0ab4 */
[----:B------:R-:W-:-:S05]  /*6770*/  IMAD R58, R3, -0x2, R58 ;  /* 0xfffffffe033a7824 */ /* 0x000fca00078e023a */
[----:B------:R-:W-:Y:S02]  /*6780*/  VIADDMNMX R63, R58, R68, R63, PT ;  /* 0x000000443a3f7246 */ /* 0x000fe4000380013f */
[----:B------:R-:W-:-:S07]  /*6790*/  VIMNMX R65, R65, R58, !PT ;  /* 0x0000003a41417248 */ /* 0x000fce0007fe0100 */
.L_x_7569:
[----:B------:R-:W-:Y:S01]  /*67a0*/  ISETP.GT.AND P1, PT, R13, -0x1, PT ;  /* 0xffffffff0d00780c */ /* 0x000fe20003f24270 */
[----:B------:R-:W1:Y:S01]  /*67b0*/  SHFL.IDX PT, R182, R61, 0x1, 0x1c1f ;  /* 0x003c1f003db67f89 */ /* 0x000e6200000e0000 */
[----:B------:R-:W-:Y:S02]  /*67c0*/  UISETP.NE.AND UP0, UPT, UR41, URZ, UPT ;  /* 0x0000003f2900728c */ /* 0x000fe4000bf05270 */
[C---:B------:R-:W-:Y:S02]  /*67d0*/  ISETP.GT.AND P3, PT, R65.reuse, 0x8, P1 ;  /* 0x000000084100780c */ /* 0x040fe40000f64270 */
[----:B------:R-:W-:Y:S02]  /*67e0*/  ISETP.GT.AND P6, PT, R65, RZ, P1 ;  /* 0x000000ff4100720c */ /* 0x000fe40000fc4270 */
        /* <DEDUP_REMOVED lines=8> */
[----:B------:R-:W-:Y:S02]  /*6870*/  FSEL R162, R10, -INF , !P2 ;  /* 0xff8000000aa27808 */ /* 0x000fe40005000000 */
[C---:B------:R-:W-:Y:S02]  /*6880*/  ISETP.GT.AND P5, PT, R65.reuse, 0x9, P1 ;  /* 0x000000094100780c */ /* 0x040fe40000fa4270 */
[C---:B------:R-:W-:Y:S02]  /*6890*/  ISETP.GT.AND P4, PT, R65.reuse, 0x10, P1 ;  /* 0x000000104100780c */ /* 0x040fe40000f84270 */
[C---:B------:R-:W-:Y:S02]  /*68a0*/  ISETP.GT.AND P6, PT, R65.reuse, 0x11, P1 ;  /* 0x000000114100780c */ /* 0x040fe40000fc4270 */
[----:B------:R-:W-:Y:S02]  /*68b0*/  ISETP.GT.AND P2, PT, R65, 0x18, P1 ;  /* 0x000000184100780c */ /* 0x000fe40000f44270 */
[----:B------:R-:W-:Y:S01]  /*68c0*/  FSEL R174, R37, -INF , !P3 ;  /* 0xff80000025ae7808 */ /* 0x000fe20005800000 */
[----:B-1----:R-:W-:Y:S01]  /*68d0*/  IMAD.IADD R37, R79, 0x1, R182 ;  /* 0x000000014f257824 */ /* 0x002fe200078e02b6 */
[----:B------:R-:W-:-:S02]  /*68e0*/  ISETP.GT.AND P3, PT, R65, 0x30, P1 ;  /* 0x000000304100780c */ /* 0x000fc40000f64270 */
[C---:B------:R-:W-:Y:S02]  /*68f0*/  ISETP.LT.OR P5, PT, R63.reuse, 0xa, P5 ;  /* 0x0000000a3f00780c */ /* 0x040fe40002fa1670 */
        /* <DEDUP_REMOVED lines=11> */
[C---:B------:R-:W-:Y:S02]  /*69b0*/  ISETP.GT.AND P2, PT, R65.reuse, 0x29, P1 ;  /* 0x000000294100780c */ /* 0x040fe40000f44270 */
[----:B------:R-:W-:Y:S02]  /*69c0*/  FSEL R86, R48, -INF , !P3 ;  /* 0xff80000030567808 */ /* 0x000fe40005800000 */
[----:B------:R-:W-:Y:S02]  /*69d0*/  ISETP.GT.AND P3, PT, R65, 0x41, P1 ;  /* 0x000000414100780c */ /* 0x000fe40000f64270 */
[C---:B------:R-:W-:Y:S02]  /*69e0*/  ISETP.LT.OR P5, PT, R63.reuse, 0x21, P5 ;  /* 0x000000213f00780c */ /* 0x040fe40002fa1670 */
[C---:B------:R-:W-:Y:S02]  /*69f0*/  ISETP.LT.OR P4, PT, R63.reuse, 0x22, P4 ;  /* 0x000000223f00780c */ /* 0x040fe40002781670 */
[----:B------:R-:W-:-:S02]  /*6a00*/  ISETP.LT.OR P6, PT, R63, 0x29, P6 ;  /* 0x000000293f00780c */ /* 0x000fc400037c1670 */
[C---:B------:R-:W-:Y:S02]  /*6a10*/  ISETP.LT.OR P2, PT, R63.reuse, 0x2a, P2 ;  /* 0x0000002a3f00780c */ /* 0x040fe40001741670 */
[----:B------:R-:W-:Y:S02]  /*6a20*/  ISETP.LT.OR P3, PT, R63, 0x42, P3 ;  /* 0x000000423f00780c */ /* 0x000fe40001f61670 */
[----:B------:R-:W-:Y:S02]  /*6a30*/  FSEL R172, R157, -INF , !P5 ;  /* 0xff8000009dac7808 */ /* 0x000fe40006800000 */
[----:B------:R-:W-:Y:S02]  /*6a40*/  FSEL R166, R158, -INF , !P4 ;  /* 0xff8000009ea67808 */ /* 0x000fe40006000000 */
[----:B------:R-:W-:Y:S02]  /*6a50*/  FSEL R164, R44, -INF , !P6 ;  /* 0xff8000002ca47808 */ /* 0x000fe40007000000 */
[----:B------:R-:W-:Y:S01]  /*6a60*/  FSEL R152, R45, -INF , !P2 ;  /* 0xff8000002d987808 */ /* 0x000fe20005000000 */
[----:B------:R-:W-:Y:S01]  /*6a70*/  IMAD.IADD R45, R83, 0x1, R182 ;  /* 0x00000001532d7824 */ /* 0x000fe200078e02b6 */
[----:B------:R-:W-:-:S02]  /*6a80*/  ISETP.GT.AND P5, PT, R65, 0x31, P1 ;  /* 0x000000314100780c */ /* 0x000fc40000fa4270 */
[C---:B------:R-:W-:Y:S02]  /*6a90*/  ISETP.GT.AND P4, PT, R65.reuse, 0x38, P1 ;  /* 0x000000384100780c */ /* 0x040fe40000f84270 */
[C---:B------:R-:W-:Y:S02]  /*6aa0*/  ISETP.GT.AND P6, PT, R65.reuse, 0x39, P1 ;  /* 0x000000394100780c */ /* 0x040fe40000fc4270 */
[C---:B------:R-:W-:Y:S02]  /*6ab0*/  ISETP.GT.AND P2, PT, R65.reuse, 0x40, P1 ;  /* 0x000000404100780c */ /* 0x040fe40000f44270 */
[----:B------:R-:W-:Y:S02]  /*6ac0*/  FSEL R76, R54, -INF , !P3 ;  /* 0xff800000364c7808 */ /* 0x000fe40005800000 */
[----:B------:R-:W-:Y:S02]  /*6ad0*/  ISETP.GT.AND P3, PT, R65, 0x58, P1 ;  /* 0x000000584100780c */ /* 0x000fe40000f64270 */
[----:B------:R-:W-:-:S02]  /*6ae0*/  ISETP.LT.OR P5, PT, R63, 0x32, P5 ;  /* 0x000000323f00780c */ /* 0x000fc40002fa1670 */
[C---:B------:R-:W-:Y:S02]  /*6af0*/  ISETP.LT.OR P4, PT, R63.reuse, 0x39, P4 ;  /* 0x000000393f00780c */ /* 0x040fe40002781670 */
[C---:B------:R-:W-:Y:S02]  /*6b00*/  ISETP.LT.OR P6, PT, R63.reuse, 0x3a, P6 ;  /* 0x0000003a3f00780c */ /* 0x040fe400037c1670 */
[C---:B------:R-:W-:Y:S02]  /*6b10*/  ISETP.LT.OR P2, PT, R63.reuse, 0x41, P2 ;  /* 0x000000413f00780c */ /* 0x040fe40001741670 */
[----:B------:R-:W-:Y:S02]  /*6b20*/  ISETP.LT.OR P3, PT, R63, 0x59, P3 ;  /* 0x000000593f00780c */ /* 0x000fe40001f61670 */
[----:B------:R-:W-:Y:S02]  /*6b30*/  FSEL R84, R159, -INF , !P5 ;  /* 0xff8000009f547808 */ /* 0x000fe40006800000 */
[----:B------:R-:W-:-:S02]  /*6b40*/  FSEL R82, R51, -INF , !P4 ;  /* 0xff80000033527808 */ /* 0x000fc40006000000 */
[----:B------:R-:W-:Y:S02]  /*6b50*/  FSEL R80, R52, -INF , !P6 ;  /* 0xff80000034507808 */ /* 0x000fe40007000000 */
[----:B------:R-:W-:Y:S02]  /*6b60*/  FSEL R78, R53, -INF , !P2 ;  /* 0xff800000354e7808 */ /* 0x000fe40005000000 */
[C---:B------:R-:W-:Y:S02]  /*6b70*/  ISETP.GT.AND P5, PT, R65.reuse, 0x48, P1 ;  /* 0x000000484100780c */ /* 0x040fe40000fa4270 */
[C---:B------:R-:W-:Y:S02]  /*6b80*/  ISETP.GT.AND P4, PT, R65.reuse, 0x49, P1 ;  /* 0x000000494100780c */ /* 0x040fe40000f84270 */
[C---:B------:R-:W-:Y:S02]  /*6b90*/  ISETP.GT.AND P6, PT, R65.reuse, 0x50, P1 ;  /* 0x000000504100780c */ /* 0x040fe40000fc4270 */
[----:B------:R-:W-:-:S02]  /*6ba0*/  ISETP.GT.AND P2, PT, R65, 0x51, P1 ;  /* 0x000000514100780c */ /* 0x000fc40000f44270 */
[----:B------:R-:W-:Y:S02]  /*6bb0*/  FSEL R66, R66, -INF , !P3 ;  /* 0xff80000042427808 */ /* 0x000fe40005800000 */
[----:B------:R-:W-:Y:S02]  /*6bc0*/  ISETP.GT.AND P3, PT, R65, 0x69, P1 ;  /* 0x000000694100780c */ /* 0x000fe40000f64270 */
[C---:B------:R-:W-:Y:S02]  /*6bd0*/  ISETP.LT.OR P5, PT, R63.reuse, 0x49, P5 ;  /* 0x000000493f00780c */ /* 0x040fe40002fa1670 */
[C---:B------:R-:W-:Y:S02]  /*6be0*/  ISETP.LT.OR P4, PT, R63.reuse, 0x4a, P4 ;  /* 0x0000004a3f00780c */ /* 0x040fe40002781670 */
[C---:B------:R-:W-:Y:S02]  /*6bf0*/  ISETP.LT.OR P6, PT, R63.reuse, 0x51, P6 ;  /* 0x000000513f00780c */ /* 0x040fe400037c1670 */
[----:B------:R-:W-:-:S02]  /*6c00*/  ISETP.LT.OR P2, PT, R63, 0x52, P2 ;  /* 0x000000523f00780c */ /* 0x000fc40001741670 */
[----:B------:R-:W-:Y:S02]  /*6c10*/  ISETP.LT.OR P3, PT, R63, 0x6a, P3 ;  /* 0x0000006a3f00780c */ /* 0x000fe40001f61670 */
[----:B------:R-:W-:Y:S02]  /*6c20*/  FSEL R74, R55, -INF , !P5 ;  /* 0xff800000374a7808 */ /* 0x000fe40006800000 */
[----:B------:R-:W-:Y:S02]  /*6c30*/  FSEL R72, R56, -INF , !P4 ;  /* 0xff80000038487808 */ /* 0x000fe40006000000 */
[----:B------:R-:W-:Y:S02]  /*6c40*/  FSEL R68, R57, -INF , !P6 ;  /* 0xff80000039447808 */ /* 0x000fe40007000000 */
[----:B------:R-:W-:Y:S02]  /*6c50*/  FSEL R70, R60, -INF , !P2 ;  /* 0xff8000003c467808 */ /* 0x000fe40005000000 */
[----:B------:R-:W-:-:S02]  /*6c60*/  ISETP.GT.AND P5, PT, R65, 0x59, P1 ;  /* 0x000000594100780c */ /* 0x000fc40000fa4270 */
[C---:B------:R-:W-:Y:S02]  /*6c70*/  ISETP.GT.AND P4, PT, R65.reuse, 0x60, P1 ;  /* 0x000000604100780c */ /* 0x040fe40000f84270 */
[C---:B------:R-:W-:Y:S02]  /*6c80*/  ISETP.GT.AND P6, PT, R65.reuse, 0x61, P1 ;  /* 0x000000614100780c */ /* 0x040fe40000fc4270 */
[----:B------:R-:W-:Y:S02]  /*6c90*/  ISETP.GT.AND P2, PT, R65, 0x68, P1 ;  /* 0x000000684100780c */ /* 0x000fe40000f44270 */
[----:B------:R-:W-:Y:S02]  /*6ca0*/  FSEL R58, R77, -INF , !P3 ;  /* 0xff8000004d3a7808 */ /* 0x000fe40005800000 */
[----:B------:R-:W-:Y:S02]  /*6cb0*/  PLOP3.LUT P3, PT, PT, PT, UP0, 0x40, 0x0 ;  /* 0x000000000000781c */ /* 0x000fe40003f6e808 */
        /* <DEDUP_REMOVED lines=12> */
[----:B------:R-:W-:-:S02]  /*6d80*/  ISETP.LT.OR P5, PT, R63, 0x71, P5 ;  /* 0x000000713f00780c */ /* 0x000fc40002fa1670 */
[C---:B------:R-:W-:Y:S02]  /*6d90*/  ISETP.LT.OR P4, PT, R63.reuse, 0x72, P4 ;  /* 0x000000723f00780c */ /* 0x040fe40002781670 */
[C---:B------:R-:W-:Y:S02]  /*6da0*/  ISETP.LT.OR P6, PT, R63.reuse, 0x79, P6 ;  /* 0x000000793f00780c */ /* 0x040fe400037c1670 */
[----:B------:R-:W-:Y:S02]  /*6db0*/  ISETP.LT.OR P2, PT, R63, 0x7a, P2 ;  /* 0x0000007a3f00780c */ /* 0x000fe40001741670 */
[----:B------:R-:W-:Y:S02]  /*6dc0*/  FSEL R56, R71, -INF , !P5 ;  /* 0xff80000047387808 */ /* 0x000fe40006800000 */
[----:B------:R-:W-:Y:S02]  /*6dd0*/  FSEL R52, R81, -INF , !P4 ;  /* 0xff80000051347808 */ /* 0x000fe40006000000 */
[----:B------:R-:W-:-:S02]  /*6de0*/  FSEL R48, R75, -INF , !P6 ;  /* 0xff8000004b307808 */ /* 0x000fc40007000000 */
[----:B------:R-:W-:Y:S01]  /*6df0*/  FSEL R44, R85, -INF , !P2 ;  /* 0xff800000552c7808 */ /* 0x000fe20005000000 */
[----:B------:R-:W-:Y:S06]  /*6e00*/  @P3 BRA `(.L_x_7573) ;  /* 0x00000000005c3947 */ /* 0x000fec0003800000 */
        /* <DEDUP_REMOVED lines=13> */
.L_x_7575:
[----:B------:R-:W-:-:S05]  /*6ee0*/  IMAD.U32 R51, RZ, RZ, UR50 ;  /* 0x00000032ff337e24 */ /* 0x000fca000f8e00ff */
[----:B------:R-:W-:-:S13]  /*6ef0*/  ISETP.NE.AND P2, PT, R51, 0x1, PT ;  /* 0x000000013300780c */ /* 0x000fda0003f45270 */
[----:B------:R-:W0:Y:S02]  /*6f00*/  @P2 LDC.64 R154, c[0x0][0x9e8] ;  /* 0x00027a00ff9a2b82 */ /* 0x000e240000000a00 */
[----:B0-----:R-:W-:-:S05]  /*6f10*/  @P2 IMAD.HI.U32 R10, R9, R154, RZ ;  /* 0x0000009a090a2227 */ /* 0x001fca00078e00ff */
[----:B------:R-:W-:-:S07]  /*6f20*/  @P2 SHF.R.U32.HI R9, RZ, R155, R10 ;  /* 0x0000009bff092219 */ /* 0x000fce000001160a */
.L_x_7576:
[----:B------:R-:W-:Y:S05]  /*6f30*/  BSYNC B0 ;  /* 0x0000000000007941 */ /* 0x000fea0003800000 */
.L_x_7574:
[----:B------:R-:W-:-:S04]  /*6f40*/  IMAD R10, R9, R51, -R180 ;  /* 0x00000033090a7224 */ /* 0x000fc800078e0ab4 */
[----:B------:R-:W-:-:S05]  /*6f50*/  IMAD R10, R3, -0x2, R10 ;  /* 0xfffffffe030a7824 */ /* 0x000fca00078e020a */
[----:B------:R-:W-:Y:S02]  /*6f60*/  VIADDMNMX R37, R10, R51, R37, PT ;  /* 0x000000330a257246 */ /* 0x000fe40003800125 */
[----:B------:R-:W-:-:S07]  /*6f70*/  VIMNMX R45, R45, R10, !PT ;  /* 0x0000000a2d2d7248 */ /* 0x000fce0007fe0100 */
.L_x_7573:
[----:B------:R-:W-:Y:S02]  /*6f80*/  FMNMX.FTZ R9, R160, R11, !PT ;  /* 0x0000000ba0097209 */ /* 0x000fe40007810000 */
[C---:B------:R-:W-:Y:S02]  /*6f90*/  ISETP.GT.AND P6, PT, R45.reuse, 0x1, P1 ;  /* 0x000000012d00780c */ /* 0x040fe40000fc4270 */
[----:B------:R-:W-:Y:S02]  /*6fa0*/  FMNMX.FTZ R9, R162, R9, !PT ;  /* 0x00000009a2097209 */ /* 0x000fe40007810000 */
[----:B------:R-:W-:Y:S02]  /*6fb0*/  ISETP.GT.AND P5, PT, R45, 0x10, P1 ;  /* 0x000000102d00780c */ /* 0x000fe40000fa4270 */
[----:B------:R-:W-:Y:S02]  /*6fc0*/  FMNMX.FTZ R9, R176, R9, !PT ;  /* 0x00000009b0097209 */ /* 0x000fe40007810000 */
[----:B------:R-:W-:-:S02]  /*6fd0*/  ISETP.LT.OR P6, PT, R37, 0x2, P6 ;  /* 0x000000022500780c */ /* 0x000fc400037c1670 */
[----:B------:R-:W-:Y:S02]  /*6fe0*/  FMNMX.FTZ R9, R170, R9, !PT ;  /* 0x00000009aa097209 */ /* 0x000fe40007810000 */
[----:B------:R-:W-:Y:S02]  /*6ff0*/  ISETP.LT.OR P5, PT, R37, 0x11, P5 ;  /* 0x000000112500780c */ /* 0x000fe40002fa1670 */
[----:B------:R-:W-:Y:S02]  /*7000*/  FMNMX.FTZ R9, R168, R9, !PT ;  /* 0x00000009a8097209 */ /* 0x000fe40007810000 */
[----:B------:R-:W-:Y:S02]  /*7010*/  FSEL R154, R15, -INF , !P6 ;  /* 0xff8000000f9a7808 */ /* 0x000fe40007000000 */
[----:B------:R-:W-:Y:S02]  /*7020*/  FMNMX.FTZ R9, R184, R9, !PT ;  /* 0x00000009b8097209 */ /* 0x000fe40007810000 */
[----:B------:R-:W-:-:S02]  /*7030*/  FSEL R158, R19, -INF , !P5 ;  /* 0xff800000139e7808 */ /* 0x000fc40006800000 */
        /* <DEDUP_REMOVED lines=9> */
[----:B------:R-:W-:Y:S02]  /*70d0*/  ISETP.GT.AND P4, PT, R45, 0x9, P1 ;  /* 0x000000092d00780c */ /* 0x000fe40000f84270 */
[----:B------:R-:W-:Y:S02]  /*70e0*/  FMNMX.FTZ R9, R152, R9, !PT ;  /* 0x0000000998097209 */ /* 0x000fe40007810000 */
[----:B------:R-:W-:-:S02]  /*70f0*/  FSEL R18, R18, -INF , !P3 ;  /* 0xff80000012127808 */ /* 0x000fc40005800000 */
[----:B------:R-:W-:Y:S02]  /*7100*/  FMNMX.FTZ R9, R86, R9, !PT ;  /* 0x0000000956097209 */ /* 0x000fe40007810000 */
[----:B------:R-:W-:Y:S02]  /*7110*/  ISETP.GT.AND P3, PT, R45, 0x18, P1 ;  /* 0x000000182d00780c */ /* 0x000fe40000f64270 */
[----:B------:R-:W-:Y:S02]  /*7120*/  FMNMX.FTZ R9, R84, R9, !PT ;  /* 0x0000000954097209 */ /* 0x000fe40007810000 */
[C---:B------:R-:W-:Y:S02]  /*7130*/  ISETP.LT.OR P4, PT, R37.reuse, 0xa, P4 ;  /* 0x0000000a2500780c */ /* 0x040fe40002781670 */
[----:B------:R-:W-:Y:S02]  /*7140*/  FMNMX.FTZ R9, R82, R9, !PT ;  /* 0x0000000952097209 */ /* 0x000fe40007810000 */
[----:B------:R-:W-:-:S02]  /*7150*/  ISETP.LT.OR P3, PT, R37, 0x19, P3 ;  /* 0x000000192500780c */ /* 0x000fc40001f61670 */
[----:B------:R-:W-:Y:S02]  /*7160*/  FMNMX.FTZ R9, R80, R9, !PT ;  /* 0x0000000950097209 */ /* 0x000fe40007810000 */
[----:B------:R-:W-:Y:S02]  /*7170*/  ISETP.GT.AND P2, PT, R45, 0x11, P1 ;  /* 0x000000112d00780c */ /* 0x000fe40000f44270 */
[----:B------:R-:W-:Y:S02]  /*7180*/  FMNMX.FTZ R9, R78, R9, !PT ;  /* 0x000000094e097209 */ /* 0x000fe40007810000 */
[----:B------:R-:W-:Y:S02]  /*7190*/  FSEL R156, R17, -INF , !P4 ;  /* 0xff800000119c7808 */ /* 0x000fe40006000000 */
        /* <DEDUP_REMOVED lines=16> */
[----:B------:R-:W-:Y:S02]  /*72a0*/  FMNMX.FTZ R9, R60, R9, !PT ;  /* 0x000000093c097209 */ /* 0x000fe40007810000 */
[----:B------:R-:W-:Y:S02]  /*72b0*/  FSEL R24, R24, -INF , !P2 ;  /* 0xff80000018187808 */ /* 0x000fe40005000000 */
[----:B------:R-:W-:Y:S02]  /*72c0*/  FMNMX.FTZ R9, R54, R9, !PT ;  /* 0x0000000936097209 */ /* 0x000fe40007810000 */
[----:B------:R-:W-:-:S02]  /*72d0*/  ISETP.GT.AND P2, PT, R45, 0x30, P1 ;  /* 0x000000302d00780c */ /* 0x000fc40000f44270 */
[----:B------:R-:W-:Y:S02]  /*72e0*/  FMNMX.FTZ R9, R58, R9, !PT ;  /* 0x000000093a097209 */ /* 0x000fe40007810000 */
[C---:B------:R-:W-:Y:S02]  /*72f0*/  ISETP.LT.OR P4, PT, R37.reuse, 0x2a, P4 ;  /* 0x0000002a2500780c */ /* 0x040fe40002781670 */
[----:B------:R-:W-:Y:S02]  /*7300*/  FMNMX.FTZ R9, R56, R9, !PT ;  /* 0x0000000938097209 */ /* 0x000fe40007810000 */
[----:B------:R-:W-:Y:S02]  /*7310*/  ISETP.LT.OR P2, PT, R37, 0x31, P2 ;  /* 0x000000312500780c */ /* 0x000fe40001741670 */
[----:B------:R-:W-:-:S04]  /*7320*/  FMNMX.FTZ R9, R52, R9, !PT ;  /* 0x0000000934097209 */ /* 0x000fc80007810000 */
[----:B------:R-:W-:-:S04]  /*7330*/  FMNMX.FTZ R9, R48, R9, !PT ;  /* 0x0000000930097209 */ /* 0x000fc80007810000 */
[----:B------:R-:W-:Y:S02]  /*7340*/  FMNMX.FTZ R51, R44, R9, !PT ;  /* 0x000000092c337209 */ /* 0x000fe40007810000 */
[----:B------:R-:W0:Y:S03]  /*7350*/  LDC R9, c[0x0][0x988] ;  /* 0x00026200ff097b82 */ /* 0x000e260000000800 */
[----:B------:R-:W1:Y:S02]  /*7360*/  SHFL.BFLY PT, R10, R51, 0x2, 0x1f ;  /* 0x0c401f00330a7f89 */ /* 0x000e6400000e0000 */
[----:B-1----:R-:W-:-:S05]  /*7370*/  FMNMX.FTZ R53, R51, R10, !PT ;  /* 0x0000000a33357209 */ /* 0x002fca0007810000 */
[----:B------:R-:W1:Y:S02]  /*7380*/  SHFL.BFLY PT, R10, R53, 0x1, 0x1f ;  /* 0x0c201f00350a7f89 */ /* 0x000e6400000e0000 */
[----:B-1----:R-:W-:-:S04]  /*7390*/  FMNMX.FTZ R10, R53, R10, !PT ;  /* 0x0000000a350a7209 */ /* 0x002fc80007810000 */
[C---:B------:R-:W-:Y:S01]  /*73a0*/  FSETP.NEU.FTZ.AND P6, PT, R10.reuse, -INF , PT ;  /* 0xff8000000a00780b */ /* 0x040fe20003fdd000 */
[----:B0-----:R-:W-:-:S05]  /*73b0*/  FMUL.FTZ R51, R10, R9 ;  /* 0x000000090a337220 */ /* 0x001fca0000410000 */
[----:B------:R-:W-:-:S05]  /*73c0*/  FSEL R51, R51, RZ, P6 ;  /* 0x000000ff33337208 */ /* 0x000fca0003000000 */
[-CC-:B------:R-:W-:Y:S01]  /*73d0*/  FFMA.FTZ R15, R162, R9.reuse, -R51.reuse ;  /* 0x00000009a20f7223 */ /* 0x180fe20000010833 */
[----:B------:R-:W-:Y:S01]  /*73e0*/  FSEL R162, R23, -INF , !P5 ;  /* 0xff80000017a27808 */ /* 0x000fe20006800000 */
[-CC-:B------:R-:W-:Y:S01]  /*73f0*/  FFMA.FTZ R180, R160, R9.reuse, -R51.reuse ;  /* 0x00000009a0b47223 */ /* 0x180fe20000010833 */
[----:B------:R-:W-:Y:S01]  /*7400*/  ISETP.GT.AND P5, PT, R45, RZ, P1 ;  /* 0x000000ff2d00720c */ /* 0x000fe20000fa4270 */
[-CC-:B------:R-:W-:Y:S01]  /*7410*/  FFMA.FTZ R182, R176, R9.reuse, -R51.reuse ;  /* 0x00000009b0b67223 */ /* 0x180fe20000010833 */
[----:B------:R-:W-:Y:S01]  /*7420*/  FSEL R160, R21, -INF , !P3 ;  /* 0xff80000015a07808 */ /* 0x000fe20005800000 */
[-CC-:B------:R-:W-:Y:S01]  /*7430*/  FFMA.FTZ R176, R168, R9.reuse, -R51.reuse ;  /* 0x00000009a8b07223 */ /* 0x180fe20000010833 */
[----:B------:R-:W-:Y:S01]  /*7440*/  ISETP.LT.OR P5, PT, R37, 0x1, P5 ;  /* 0x000000012500780c */ /* 0x000fe20002fa1670 */
[-CC-:B------:R-:W-:Y:S01]  /*7450*/  FFMA.FTZ R17, R170, R9.reuse, -R51.reuse ;  /* 0x00000009aa117223 */ /* 0x180fe20000010833 */
[----:B------:R-:W-:Y:S01]  /*7460*/  ISETP.GT.AND P3, PT, R45, 0x28, P1 ;  /* 0x000000282d00780c */ /* 0x000fe20000f64270 */
[-CC-:B------:R-:W-:Y:S01]  /*7470*/  FFMA.FTZ R174, R174, R9.reuse, -R51.reuse ;  /* 0x00000009aeae7223 */ /* 0x180fe20000010833 */
[----:B------:R-:W-:Y:S01]  /*7480*/  FSEL R53, R14, -INF , !P5 ;  /* 0xff8000000e357808 */ /* 0x000fe20006800000 */
[-CC-:B------:R-:W-:Y:S01]  /*7490*/  FFMA.FTZ R14, R184, R9.reuse, -R51.reuse ;  /* 0x00000009b80e7223 */ /* 0x180fe20000010833 */
[----:B------:R-:W-:Y:S01]  /*74a0*/  ISETP.LT.OR P3, PT, R37, 0x29, P3 ;  /* 0x000000292500780c */ /* 0x000fe20001f61670 */
[-CC-:B------:R-:W-:Y:S01]  /*74b0*/  FFMA.FTZ R152, R152, R9.reuse, -R51.reuse ;  /* 0x0000000998987223 */ /* 0x180fe20000010833 */
[----:B------:R-:W-:Y:S01]  /*74c0*/  FMNMX.FTZ R19, R53, R12, !PT ;  /* 0x0000000c35137209 */ /* 0x000fe20007810000 */
[--C-:B------:R-:W-:Y:S01]  /*74d0*/  FFMA.FTZ R48, R48, R9, -R51.reuse ;  /* 0x0000000930307223 */ /* 0x100fe20000010833 */
[----:B------:R-:W-:Y:S01]  /*74e0*/  FSEL R26, R26, -INF , !P3 ;  /* 0xff8000001a1a7808 */ /* 0x000fe20005800000 */
[----:B------:R-:W-:Y:S01]  /*74f0*/  MUFU.EX2 R180, R180 ;  /* 0x000000b400b47308 */ /* 0x000fe20000000800 */
[----:B------:R-:W-:Y:S01]  /*7500*/  FMNMX.FTZ R19, R154, R19, !PT ;  /* 0x000000139a137209 */ /* 0x000fe20007810000 */
[-CC-:B------:R-:W-:Y:S01]  /*7510*/  FFMA.FTZ R178, R178, R9.reuse, -R51.reuse ;  /* 0x00000009b2b27223 */ /* 0x180fe20000010833 */
[----:B------:R-:W-:Y:S01]  /*7520*/  ISETP.GT.AND P3, PT, R45, 0x31, P1 ;  /* 0x000000312d00780c */ /* 0x000fe20000f64270 */
[--C-:B------:R-:W-:Y:S01]  /*7530*/  FFMA.FTZ R172, R172, R9, -R51.reuse ;  /* 0x00000009acac7223 */ /* 0x100fe20000010833 */
        /* <DEDUP_REMOVED lines=11> */
[----:B------:R0:W-:Y:S01]  /*75f0*/  MUFU.EX2 R19, R14 ;  /* 0x0000000e00137308 */ /* 0x0001e20000000800 */
[----:B------:R-:W-:Y:S01]  /*7600*/  FMNMX.FTZ R21, R20, R21, !PT ;  /* 0x0000001514157209 */ /* 0x000fe20007810000 */
[----:B------:R-:W-:Y:S01]  /*7610*/  FFMA.FTZ R44, R44, R9, -R51 ;  /* 0x000000092c2c7223 */ /* 0x000fe20000010833 */
[----:B------:R-:W-:-:S02]  /*7620*/  ISETP.LT.OR P3, PT, R37, 0x32, P3 ;  /* 0x000000322500780c */ /* 0x000fc40001f61670 */
[----:B------:R-:W-:Y:S02]  /*7630*/  FMNMX.FTZ R21, R160, R21, !PT ;  /* 0x00000015a0157209 */ /* 0x000fe40007810000 */
[----:B------:R-:W-:Y:S01]  /*7640*/  ISETP.GT.AND P4, PT, R45, 0x39, P1 ;  /* 0x000000392d00780c */ /* 0x000fe20000f84270 */
[----:B------:R-:W-:Y:S01]  /*7650*/  MUFU.EX2 R182, R182 ;  /* 0x000000b600b67308 */ /* 0x000fe20000000800 */
[----:B------:R-:W-:Y:S01]  /*7660*/  FMNMX.FTZ R23, R22, R21, !PT ;  /* 0x0000001516177209 */ /* 0x000fe20007810000 */
[----:B0-----:R-:W-:Y:S01]  /*7670*/  FFMA.FTZ R14, R166, R9, -R51 ;  /* 0x00000009a60e7223 */ /* 0x001fe20000010833 */
[----:B------:R-:W-:Y:S02]  /*7680*/  ISETP.LT.OR P5, PT, R37, 0x39, P5 ;  /* 0x000000392500780c */ /* 0x000fe40002fa1670 */
[----:B------:R-:W-:Y:S02]  /*7690*/  FMNMX.FTZ R23, R162, R23, !PT ;  /* 0x00000017a2177209 */ /* 0x000fe40007810000 */
[----:B------:R-:W-:Y:S01]  /*76a0*/  FSEL R28, R28, -INF , !P3 ;  /* 0xff8000001c1c7808 */ /* 0x000fe20005800000 */
[----:B------:R0:W-:Y:S01]  /*76b0*/  MUFU.EX2 R21, R174 ;  /* 0x000000ae00157308 */ /* 0x0001e20000000800 */
[----:B------:R-:W-:-:S02]  /*76c0*/  FMNMX.FTZ R23, R24, R23, !PT ;  /* 0x0000001718177209 */ /* 0x000fc40007810000 */
[----:B------:R-:W-:Y:S02]  /*76d0*/  ISETP.GT.AND P2, PT, R45, 0x40, P1 ;  /* 0x000000402d00780c */ /* 0x000fe40000f44270 */
[----:B------:R-:W-:Y:S02]  /*76e0*/  FMNMX.FTZ R23, R26, R23, !PT ;  /* 0x000000171a177209 */ /* 0x000fe40007810000 */
[----:B------:R-:W-:Y:S01]  /*76f0*/  FSEL R184, R29, -INF , !P5 ;  /* 0xff8000001db87808 */ /* 0x000fe20006800000 */
[----:B------:R-:W-:Y:S01]  /*7700*/  MUFU.EX2 R17, R17 ;  /* 0x0000001100117308 */ /* 0x000fe20000000800 */
[----:B------:R-:W-:Y:S01]  /*7710*/  FMNMX.FTZ R25, R168, R23, !PT ;  /* 0x00000017a8197209 */ /* 0x000fe20007810000 */
[----:B0-----:R-:W-:Y:S01]  /*7720*/  FFMA.FTZ R174, R164, R9, -R51 ;  /* 0x00000009a4ae7223 */ /* 0x001fe20000010833 */
[----:B------:R-:W-:Y:S02]  /*7730*/  ISETP.LT.OR P4, PT, R37, 0x3a, P4 ;  /* 0x0000003a2500780c */ /* 0x000fe40002781670 */
[----:B------:R-:W-:-:S02]  /*7740*/  FMNMX.FTZ R25, R170, R25, !PT ;  /* 0x00000019aa197209 */ /* 0x000fc40007810000 */
[----:B------:R-:W-:Y:S01]  /*7750*/  ISETP.GT.AND P3, PT, R45, 0x41, P1 ;  /* 0x000000412d00780c */ /* 0x000fe20000f64270 */
[----:B------:R0:W-:Y:S01]  /*7760*/  MUFU.EX2 R23, R14 ;  /* 0x0000000e00177308 */ /* 0x0001e20000000800 */
[----:B------:R-:W-:Y:S02]  /*7770*/  FMNMX.FTZ R25, R28, R25, !PT ;  /* 0x000000191c197209 */ /* 0x000fe40007810000 */
[----:B------:R-:W-:Y:S02]  /*7780*/  ISETP.LT.OR P2, PT, R37, 0x41, P2 ;  /* 0x000000412500780c */ /* 0x000fe40001741670 */
[----:B------:R-:W-:Y:S02]  /*7790*/  FSEL R30, R30, -INF , !P4 ;  /* 0xff8000001e1e7808 */ /* 0x000fe40006000000 */
[----:B------:R-:W-:Y:S01]  /*77a0*/  FMNMX.FTZ R25, R184, R25, !PT ;  /* 0x00000019b8197209 */ /* 0x000fe20007810000 */
[----:B------:R-:W-:Y:S01]  /*77b0*/  MUFU.EX2 R176, R176 ;  /* 0x000000b000b07308 */ /* 0x000fe20000000800 */
[----:B------:R-:W-:Y:S01]  /*77c0*/  ISETP.GT.AND P5, PT, R45, 0x48, P1 ;  /* 0x000000482d00780c */ /* 0x000fe20000fa4270 */
[----:B0-----:R-:W-:Y:S01]  /*77d0*/  FFMA.FTZ R14, R86, R9, -R51 ;  /* 0x00000009560e7223 */ /* 0x001fe20000010833 */
[----:B------:R-:W-:-:S02]  /*77e0*/  FSEL R186, R31, -INF , !P2 ;  /* 0xff8000001fba7808 */ /* 0x000fc40005000000 */
[----:B------:R-:W-:Y:S02]  /*77f0*/  ISETP.LT.OR P3, PT, R37, 0x42, P3 ;  /* 0x000000422500780c */ /* 0x000fe40001f61670 */
[----:B------:R-:W-:Y:S01]  /*7800*/  FMNMX.FTZ R27, R30, R25, !PT ;  /* 0x000000191e1b7209 */ /* 0x000fe20007810000 */
[----:B------:R-:W-:Y:S01]  /*7810*/  MUFU.EX2 R178, R178 ;  /* 0x000000b200b27308 */ /* 0x000fe20000000800 */
[----:B------:R-:W-:Y:S02]  /*7820*/  ISETP.GT.AND P4, PT, R45, 0x49, P1 ;  /* 0x000000492d00780c */ /* 0x000fe40000f84270 */
[----:B------:R-:W-:Y:S02]  /*7830*/  ISETP.LT.OR P5, PT, R37, 0x49, P5 ;  /* 0x000000492500780c */ /* 0x000fe40002fa1670 */
[----:B------:R-:W-:Y:S02]  /*7840*/  FSEL R32, R32, -INF , !P3 ;  /* 0xff80000020207808 */ /* 0x000fe40005800000 */
[----:B------:R-:W-:Y:S01]  /*7850*/  FMNMX.FTZ R27, R186, R27, !PT ;  /* 0x0000001bba1b7209 */ /* 0x000fe20007810000 */
[----:B------:R-:W-:Y:S01]  /*7860*/  MUFU.EX2 R25, R152 ;  /* 0x0000009800197308 */ /* 0x000fe20000000800 */
[----:B------:R-:W-:-:S02]  /*7870*/  ISETP.GT.AND P2, PT, R45, 0x50, P1 ;  /* 0x000000502d00780c */ /* 0x000fc40000f44270 */
[----:B------:R-:W-:Y:S02]  /*7880*/  FSEL R166, R33, -INF , !P5 ;  /* 0xff80000021a67808 */ /* 0x000fe40006800000 */
[----:B------:R-:W-:Y:S02]  /*7890*/  ISETP.LT.OR P4, PT, R37, 0x4a, P4 ;  /* 0x0000004a2500780c */ /* 0x000fe40002781670 */
[----:B------:R-:W-:Y:S01]  /*78a0*/  FMNMX.FTZ R29, R32, R27, !PT ;  /* 0x0000001b201d7209 */ /* 0x000fe20007810000 */
[----:B------:R-:W-:Y:S01]  /*78b0*/  MUFU.EX2 R172, R172 ;  /* 0x000000ac00ac7308 */ /* 0x000fe20000000800 */
[----:B------:R-:W-:Y:S02]  /*78c0*/  ISETP.GT.AND P3, PT, R45, 0x51, P1 ;  /* 0x000000512d00780c */ /* 0x000fe40000f64270 */
[----:B------:R-:W-:Y:S02]  /*78d0*/  ISETP.LT.OR P2, PT, R37, 0x51, P2 ;  /* 0x000000512500780c */ /* 0x000fe40001741670 */
[----:B------:R-:W-:Y:S01]  /*78e0*/  FSEL R164, R34, -INF , !P4 ;  /* 0xff80000022a47808 */ /* 0x000fe20006000000 */
[----:B------:R-:W-:Y:S01]  /*78f0*/  FFMA.FTZ R34, R84, R9, -R51 ;  /* 0x0000000954227223 */ /* 0x000fe20000010833 */
[----:B------:R-:W-:Y:S01]  /*7900*/  FMNMX.FTZ R29, R166, R29, !PT ;  /* 0x0000001da61d7209 */ /* 0x000fe20007810000 */
[----:B------:R0:W-:Y:S01]  /*7910*/  MUFU.EX2 R27, R14 ;  /* 0x0000000e001b7308 */ /* 0x0001e20000000800 */
[----:B------:R-:W-:-:S02]  /*7920*/  ISETP.GT.AND P5, PT, R45, 0x58, P1 ;  /* 0x000000582d00780c */ /* 0x000fc40000fa4270 */
[----:B------:R-:W-:Y:S02]  /*7930*/  FSEL R188, R35, -INF , !P2 ;  /* 0xff80000023bc7808 */ /* 0x000fe40005000000 */
[----:B------:R-:W-:Y:S02]  /*7940*/  ISETP.LT.OR P3, PT, R37, 0x52, P3 ;  /* 0x000000522500780c */ /* 0x000fe40001f61670 */
[----:B------:R-:W-:Y:S01]  /*7950*/  FMNMX.FTZ R29, R164, R29, !PT ;  /* 0x0000001da41d7209 */ /* 0x000fe20007810000 */
[----:B------:R-:W-:Y:S01]  /*7960*/  MUFU.EX2 R174, R174 ;  /* 0x000000ae00ae7308 */ /* 0x000fe20000000800 */
[----:B------:R-:W-:Y:S01]  /*7970*/  ISETP.GT.AND P4, PT, R45, 0x59, P1 ;  /* 0x000000592d00780c */ /* 0x000fe20000f84270 */
[----:B0-----:R-:W-:Y:S01]  /*7980*/  FFMA.FTZ R14, R82, R9, -R51 ;  /* 0x00000009520e7223 */ /* 0x001fe20000010833 */
[----:B------:R-:W-:Y:S02]  /*7990*/  ISETP.LT.OR P5, PT, R37, 0x59, P5 ;  /* 0x000000592500780c */ /* 0x000fe40002fa1670 */
[----:B------:R-:W-:-:S02]  /*79a0*/  FSEL R36, R36, -INF , !P3 ;  /* 0xff80000024247808 */ /* 0x000fc40005800000 */
[----:B------:R-:W-:Y:S01]  /*79b0*/  FMNMX.FTZ R29, R188, R29, !PT ;  /* 0x0000001dbc1d7209 */ /* 0x000fe20007810000 */
[----:B------:R-:W-:Y:S01]  /*79c0*/  MUFU.EX2 R34, R34 ;  /* 0x0000002200227308 */ /* 0x000fe20000000800 */
[----:B------:R-:W-:Y:S02]  /*79d0*/  ISETP.GT.AND P2, PT, R45, 0x60, P1 ;  /* 0x000000602d00780c */ /* 0x000fe40000f44270 */
[----:B------:R-:W-:Y:S02]  /*79e0*/  FSEL R38, R38, -INF , !P5 ;  /* 0xff80000026267808 */ /* 0x000fe40006800000 */
[----:B------:R-:W-:Y:S02]  /*79f0*/  ISETP.LT.OR P4, PT, R37, 0x5a, P4 ;  /* 0x0000005a2500780c */ /* 0x000fe40002781670 */
[----:B------:R-:W-:Y:S01]  /*7a00*/  FMNMX.FTZ R31, R36, R29, !PT ;  /* 0x0000001d241f7209 */ /* 0x000fe20007810000 */
[----:B------:R-:W-:Y:S01]  /*7a10*/  MUFU.EX2 R64, R64 ;  /* 0x0000004000407308 */ /* 0x000fe20000000800 */
[----:B------:R-:W-:-:S02]  /*7a20*/  ISETP.GT.AND P3, PT, R45, 0x61, P1 ;  /* 0x000000612d00780c */ /* 0x000fc40000f64270 */
[----:B------:R-:W-:Y:S02]  /*7a30*/  ISETP.LT.OR P2, PT, R37, 0x61, P2 ;  /* 0x000000612500780c */ /* 0x000fe40001741670 */
[----:B------:R-:W-:Y:S01]  /*7a40*/  FSEL R84, R39, -INF , !P4 ;  /* 0xff80000027547808 */ /* 0x000fe20006000000 */
[--C-:B------:R-:W-:Y:S01]  /*7a50*/  FFMA.FTZ R39, R62, R9, -R51.reuse ;  /* 0x000000093e277223 */ /* 0x100fe20000010833 */
[----:B------:R-:W-:Y:S01]  /*7a60*/  FMNMX.FTZ R31, R38, R31, !PT ;  /* 0x0000001f261f7209 */ /* 0x000fe20007810000 */
[----:B------:R0:W-:Y:S01]  /*7a70*/  MUFU.EX2 R29, R14 ;  /* 0x0000000e001d7308 */ /* 0x0001e20000000800 */
[----:B------:R-:W-:Y:S02]  /*7a80*/  ISETP.GT.AND P5, PT, R45, 0x68, P1 ;  /* 0x000000682d00780c */ /* 0x000fe40000fa4270 */
[----:B------:R-:W-:Y:S01]  /*7a90*/  FSEL R86, R40, -INF , !P2 ;  /* 0xff80000028567808 */ /* 0x000fe20005000000 */
[----:B------:R-:W-:Y:S01]  /*7aa0*/  FFMA.FTZ R40, R80, R9, -R51 ;  /* 0x0000000950287223 */ /* 0x000fe20000010833 */
[----:B------:R-:W-:-:S02]  /*7ab0*/  ISETP.LT.OR P3, PT, R37, 0x62, P3 ;  /* 0x000000622500780c */ /* 0x000fc40001f61670 */
[----:B------:R-:W-:Y:S01]  /*7ac0*/  FMNMX.FTZ R31, R84, R31, !PT ;  /* 0x0000001f541f7209 */ /* 0x000fe20007810000 */
[----:B------:R-:W-:Y:S01]  /*7ad0*/  MUFU.EX2 R39, R39 ;  /* 0x0000002700277308 */ /* 0x000fe20000000800 */
[----:B------:R-:W-:Y:S01]  /*7ae0*/  ISETP.GT.AND P4, PT, R45, 0x69, P1 ;  /* 0x000000692d00780c */ /* 0x000fe20000f84270 */
[----:B0-----:R-:W-:Y:S01]  /*7af0*/  FFMA.FTZ R14, R78, R9, -R51 ;  /* 0x000000094e0e7223 */ /* 0x001fe20000010833 */
[----:B------:R-:W-:Y:S02]  /*7b00*/  ISETP.LT.OR P5, PT, R37, 0x69, P5 ;  /* 0x000000692500780c */ /* 0x000fe40002fa1670 */
[----:B------:R-:W-:Y:S02]  /*7b10*/  FSEL R82, R41, -INF , !P3 ;  /* 0xff80000029527808 */ /* 0x000fe40005800000 */
[----:B------:R-:W-:Y:S01]  /*7b20*/  FMNMX.FTZ R31, R86, R31, !PT ;  /* 0x0000001f561f7209 */ /* 0x000fe20007810000 */
[----:B------:R-:W-:Y:S01]  /*7b30*/  MUFU.EX2 R40, R40 ;  /* 0x0000002800287308 */ /* 0x000fe20000000800 */
[----:B------:R-:W-:-:S02]  /*7b40*/  ISETP.GT.AND P2, PT, R45, 0x70, P1 ;  /* 0x000000702d00780c */ /* 0x000fc40000f44270 */
[----:B------:R-:W-:Y:S01]  /*7b50*/  FSEL R80, R42, -INF , !P5 ;  /* 0xff8000002a507808 */ /* 0x000fe20006800000 */
[--C-:B------:R-:W-:Y:S01]  /*7b60*/  FFMA.FTZ R42, R76, R9, -R51.reuse ;  /* 0x000000094c2a7223 */ /* 0x100fe20000010833 */
        /* <DEDUP_REMOVED lines=10> */
[----:B------:R-:W-:Y:S02]  /*7c10*/  ISETP.LT.OR P3, PT, R37, 0x72, P3 ;  /* 0x000000722500780c */ /* 0x000fe40001f61670 */
[----:B------:R-:W-:Y:S01]  /*7c20*/  FSEL R152, R46, -INF , !P2 ;  /* 0xff8000002e987808 */ /* 0x000fe20005000000 */
[----:B------:R-:W-:Y:S01]  /*7c30*/  FFMA.FTZ R46, R72, R9, -R51 ;  /* 0x00000009482e7223 */ /* 0x000fe20000010833 */
[----:B------:R-:W-:Y:S01]  /*7c40*/  FMNMX.FTZ R33, R78, R33, !PT ;  /* 0x000000214e217209 */ /* 0x000fe20007810000 */
[----:B------:R-:W-:Y:S01]  /*7c50*/  MUFU.EX2 R42, R42 ;  /* 0x0000002a002a7308 */ /* 0x000fe20000000800 */
[----:B------:R-:W-:Y:S02]  /*7c60*/  ISETP.GT.AND P1, PT, R45, 0x79, P1 ;  /* 0x000000792d00780c */ /* 0x000fe40000f24270 */
[----:B------:R-:W-:Y:S02]  /*7c70*/  ISETP.LT.OR P5, PT, R37, 0x79, P5 ;  /* 0x000000792500780c */ /* 0x000fe40002fa1670 */
[----:B------:R-:W-:-:S02]  /*7c80*/  FSEL R76, R47, -INF , !P3 ;  /* 0xff8000002f4c7808 */ /* 0x000fc40005800000 */
[----:B------:R-:W-:Y:S01]  /*7c90*/  FMNMX.FTZ R33, R152, R33, !PT ;  /* 0x0000002198217209 */ /* 0x000fe20007810000 */
[----:B------:R-:W-:Y:S01]  /*7ca0*/  MUFU.EX2 R46, R46 ;  /* 0x0000002e002e7308 */ /* 0x000fe20000000800 */
[----:B------:R-:W-:Y:S01]  /*7cb0*/  ISETP.LT.OR P1, PT, R37, 0x7a, P1 ;  /* 0x0000007a2500780c */ /* 0x000fe20000f21670 */
[--C-:B------:R-:W-:Y:S01]  /*7cc0*/  FFMA.FTZ R37, R74, R9, -R51.reuse ;  /* 0x000000094a257223 */ /* 0x100fe20000010833 */
[----:B------:R-:W-:Y:S02]  /*7cd0*/  FSEL R190, R49, -INF , !P5 ;  /* 0xff80000031be7808 */ /* 0x000fe40006800000 */
[----:B------:R-:W-:Y:S02]  /*7ce0*/  FMNMX.FTZ R35, R76, R33, !PT ;  /* 0x000000214c237209 */ /* 0x000fe40007810000 */
[----:B------:R-:W-:Y:S01]  /*7cf0*/  FSEL R74, R50, -INF , !P1 ;  /* 0xff800000324a7808 */ /* 0x000fe20004800000 */
[----:B------:R-:W-:Y:S01]  /*7d00*/  MUFU.EX2 R33, R37 ;  /* 0x0000002500217308 */ /* 0x000fe20000000800 */
[----:B------:R-:W-:Y:S01]  /*7d10*/  FMNMX.FTZ R35, R190, R35, !PT ;  /* 0x00000023be237209 */ /* 0x000fe20007810000 */
[----:B------:R-:W-:Y:S01]  /*7d20*/  FFMA.FTZ R50, R70, R9, -R51 ;  /* 0x0000000946327223 */ /* 0x000fe20000010833 */
[----:B------:R-:W-:-:S02]  /*7d30*/  FSEL R56, R10, RZ, P6 ;  /* 0x000000ff0a387208 */ /* 0x000fc40003000000 */
[----:B0-----:R-:W-:Y:S01]  /*7d40*/  FMNMX.FTZ R14, R74, R35, !PT ;  /* 0x000000234a0e7209 */ /* 0x001fe20007810000 */
[-C--:B------:R-:W-:Y:S02]  /*7d50*/  FFMA.FTZ R35, R68, R9.reuse, -R51 ;  /* 0x0000000944237223 */ /* 0x080fe40000010833 */
[----:B------:R-:W-:Y:S01]  /*7d60*/  FADD.FTZ R56, -R56, R11 ;  /* 0x0000000b38387221 */ /* 0x000fe20000010100 */
[----:B------:R-:W-:Y:S01]  /*7d70*/  MUFU.EX2 R50, R50 ;  /* 0x0000003200327308 */ /* 0x000fe20000000800 */
[----:B------:R-:W0:Y:S02]  /*7d80*/  SHFL.BFLY PT, R41, R14, 0x2, 0x1f ;  /* 0x0c401f000e297f89 */ /* 0x000e2400000e0000 */
[----:B------:R-:W-:-:S05]  /*7d90*/  FMUL.FTZ R11, R56, R9 ;  /* 0x00000009380b7220 */ /* 0x000fca0000410000 */
[----:B------:R-:W-:Y:S08]  /*7da0*/  MUFU.EX2 R35, R35 ;  /* 0x0000002300237308 */ /* 0x000ff00000000800 */
[----:B------:R-:W1:Y:S08]  /*7db0*/  MUFU.EX2 R11, R11 ;  /* 0x0000000b000b7308 */ /* 0x000e700000000800 */
[----:B------:R-:W-:Y:S01]  /*7dc0*/  MUFU.EX2 R37, R66 ;  /* 0x0000004200257308 */ /* 0x000fe20000000800 */
[----:B0-----:R-:W-:Y:S01]  /*7dd0*/  FMNMX.FTZ R45, R14, R41, !PT ;  /* 0x000000290e2d7209 */ /* 0x001fe20007810000 */
[-CC-:B------:R-:W-:Y:S01]  /*7de0*/  FFMA.FTZ R41, R54, R9.reuse, -R51.reuse ;  /* 0x0000000936297223 */ /* 0x180fe20000010833 */
[----:B------:R-:W-:-:S03]  /*7df0*/  FFMA.FTZ R54, R58, R9, -R51 ;  /* 0x000000093a367223 */ /* 0x000fc60000010833 */
[----:B------:R-:W0:Y:S02]  /*7e00*/  SHFL.BFLY PT, R14, R45, 0x1, 0x1f ;  /* 0x0c201f002d0e7f89 */ /* 0x000e2400000e0000 */
[----:B------:R-:W-:Y:S01]  /*7e10*/  MUFU.EX2 R41, R41 ;  /* 0x0000002900297308 */ /* 0x000fe20000000800 */
[----:B-1----:R-:W-:-:S07]  /*7e20*/  FFMA.FTZ R56, R11, R5, R180 ;  /* 0x000000050b387223 */ /* 0x002fce00000100b4 */
[----:B------:R-:W-:Y:S08]  /*7e30*/  MUFU.EX2 R54, R54 ;  /* 0x0000003600367308 */ /* 0x000ff00000000800 */
[----:B------:R-:W-:Y:S01]  /*7e40*/  MUFU.EX2 R43, R43 ;  /* 0x0000002b002b7308 */ /* 0x000fe20000000800 */
[----:B0-----:R-:W-:-:S07]  /*7e50*/  FMNMX.FTZ R14, R45, R14, !PT ;  /* 0x0000000e2d0e7209 */ /* 0x001fce0007810000 */
[----:B------:R0:W-:Y:S01]  /*7e60*/  MUFU.EX2 R45, R48 ;  /* 0x00000030002d7308 */ /* 0x0001e20000000800 */
[C---:B------:R-:W-:Y:S01]  /*7e70*/  FSETP.NEU.FTZ.AND P1, PT, R14.reuse, -INF , PT ;  /* 0xff8000000e00780b */ /* 0x040fe20003f3d000 */
[----:B------:R-:W-:-:S03]  /*7e80*/  FMUL.FTZ R47, R14, R9 ;  /* 0x000000090e2f7220 */ /* 0x000fc60000410000 */
[----:B------:R-:W-:Y:S02]  /*7e90*/  FSEL R49, R14, RZ, P1 ;  /* 0x000000ff0e317208 */ /* 0x000fe40000800000 */
[----:B------:R-:W-:Y:S01]  /*7ea0*/  FSEL R47, R47, RZ, P1 ;  /* 0x000000ff2f2f7208 */ /* 0x000fe20000800000 */
[----:B------:R-:W-:Y:S02]  /*7eb0*/  MUFU.EX2 R52, R52 ;  /* 0x0000003400347308 */ /* 0x000fe40000000800 */
[----:B------:R-:W-:Y:S01]  /*7ec0*/  FADD.FTZ R12, -R49, R12 ;  /* 0x0000000c310c7221 */ /* 0x000fe20000010100 */
[----:B------:R-:W-:Y:S01]  /*7ed0*/  FADD.FTZ R49, R15, R56 ;  /* 0x000000380f317221 */ /* 0x000fe20000010000 */
[-CC-:B------:R-:W-:Y:S01]  /*7ee0*/  FFMA.FTZ R181, R53, R9.reuse, -R47.reuse ;  /* 0x0000000935b57223 */ /* 0x180fe2000001082f */
[-CC-:B0-----:R-:W-:Y:S01]  /*7ef0*/  FFMA.FTZ R48, R154, R9.reuse, -R47.reuse ;  /* 0x000000099a307223 */ /* 0x181fe2000001082f */
[-C--:B------:R-:W-:Y:S01]  /*7f00*/  FMUL.FTZ R12, R12, R9.reuse ;  /* 0x000000090c0c7220 */ /* 0x080fe20000410000 */
[-CC-:B------:R-:W-:Y:S01]  /*7f10*/  FFMA.FTZ R183, R18, R9.reuse, -R47.reuse ;  /* 0x0000000912b77223 */ /* 0x180fe2000001082f */
[-CC-:B------:R-:W-:Y:S01]  /*7f20*/  FFMA.FTZ R18, R156, R9.reuse, -R47.reuse ;  /* 0x000000099c127223 */ /* 0x180fe2000001082f */
[-CC-:B------:R-:W-:Y:S01]  /*7f30*/  FFMA.FTZ R177, R158, R9.reuse, -R47.reuse ;  /* 0x000000099eb17223 */ /* 0x180fe2000001082f */
[----:B------:R-:W-:Y:S01]  /*7f40*/  MUFU.EX2 R181, R181 ;  /* 0x000000b500b57308 */ /* 0x000fe20000000800 */
[-CC-:B------:R-:W-:Y:S01]  /*7f50*/  FFMA.FTZ R20, R20, R9.reuse, -R47.reuse ;  /* 0x0000000914147223 */ /* 0x180fe2000001082f */
[-CC-:B------:R-:W-:Y:S01]  /*7f60*/  FFMA.FTZ R179, R160, R9.reuse, -R47.reuse ;  /* 0x00000009a0b37223 */ /* 0x180fe2000001082f */
[-C--:B------:R-:W-:Y:S01]  /*7f70*/  FFMA.FTZ R22, R22, R9.reuse, -R47 ;  /* 0x0000000916167223 */ /* 0x080fe2000001082f */
[----:B------:R-:W-:Y:S01]  /*7f80*/  FADD.FTZ R58, R182, R49 ;  /* 0x00000031b63a7221 */ /* 0x000fe20000010000 */
[-CC-:B------:R-:W-:Y:S01]  /*7f90*/  FFMA.FTZ R173, R162, R9.reuse, -R47.reuse ;  /* 0x00000009a2ad7223 */ /* 0x180fe2000001082f */
[-CC-:B------:R-:W-:Y:S01]  /*7fa0*/  FFMA.FTZ R24, R24, R9.reuse, -R47.reuse ;  /* 0x0000000918187223 */ /* 0x180fe2000001082f */
[-CC-:B------:R-:W-:Y:S01]  /*7fb0*/  FFMA.FTZ R175, R26, R9.reuse, -R47.reuse ;  /* 0x000000091aaf7223 */ /* 0x180fe2000001082f */
[----:B------:R-:W0:Y:S01]  /*7fc0*/  MUFU.EX2 R12, R12 ;  /* 0x0000000c000c7308 */ /* 0x000e220000000800 */
[----:B------:R-:W-:Y:S01]  /*7fd0*/  FADD.FTZ R49, R17, R58 ;  /* 0x0000003a11317221 */ /* 0x000fe20000010000 */
[-CC-:B------:R-:W-:Y:S01]  /*7fe0*/  FFMA.FTZ R26, R168, R9.reuse, -R47.reuse ;  /* 0x00000009a81a7223 */ /* 0x180fe2000001082f */
[-CC-:B------:R-:W-:Y:S01]  /*7ff0*/  FFMA.FTZ R169, R170, R9.reuse, -R47.reuse ;  /* 0x00000009aaa97223 */ /* 0x180fe2000001082f */
[-C--:B------:R-:W-:Y:S01]  /*8000*/  FFMA.FTZ R28, R28, R9.reuse, -R47 ;  /* 0x000000091c1c7223 */ /* 0x080fe2000001082f */
[----:B------:R-:W-:Y:S01]  /*8010*/  FADD.FTZ R58, R176, R49 ;  /* 0x00000031b03a7221 */ /* 0x000fe20000010000 */
[-CC-:B------:R-:W-:Y:S01]  /*8020*/  FFMA.FTZ R163, R38, R9.reuse, -R47.reuse ;  /* 0x0000000926a37223 */ /* 0x180fe2000001082f */
[-CC-:B------:R-:W-:Y:S01]  /*8030*/  FFMA.FTZ R171, R184, R9.reuse, -R47.reuse ;  /* 0x00000009b8ab7223 */ /* 0x180fe2000001082f */
[----:B------:R-:W1:Y:S01]  /*8040*/  MUFU.EX2 R48, R48 ;  /* 0x0000003000307308 */ /* 0x000e620000000800 */
[----:B------:R-:W-:Y:S01]  /*8050*/  FADD.FTZ R49, R19, R58 ;  /* 0x0000003a13317221 */ /* 0x000fe20000010000 */
[-CC-:B------:R-:W-:Y:S01]  /*8060*/  FFMA.FTZ R30, R30, R9.reuse, -R47.reuse ;  /* 0x000000091e1e7223 */ /* 0x180fe2000001082f */
[-CC-:B------:R-:W-:Y:S01]  /*8070*/  FFMA.FTZ R165, R186, R9.reuse, -R47.reuse ;  /* 0x00000009baa57223 */ /* 0x180fe2000001082f */
[-C--:B------:R-:W-:Y:S01]  /*8080*/  FFMA.FTZ R32, R32, R9.reuse, -R47 ;  /* 0x0000000920207223 */ /* 0x080fe2000001082f */
[----:B------:R-:W-:Y:S01]  /*8090*/  FADD.FTZ R58, R178, R49 ;  /* 0x00000031b23a7221 */ /* 0x000fe20000010000 */
[-CC-:B------:R-:W-:Y:S01]  /*80a0*/  FFMA.FTZ R167, R166, R9.reuse, -R47.reuse ;  /* 0x00000009a6a77223 */ /* 0x180fe2000001082f */
[-C--:B------:R-:W-:Y:S01]  /*80b0*/  FFMA.FTZ R56, R164, R9.reuse, -R47 ;  /* 0x00000009a4387223 */ /* 0x080fe2000001082f */
[----:B------:R-:W2:Y:S01]  /*80c0*/  MUFU.EX2 R183, R183 ;  /* 0x000000b700b77308 */ /* 0x000ea20000000800 */
[----:B0-----:R-:W-:Y:S01]  /*80d0*/  FFMA.FTZ R5, R12, R4, R181 ;  /* 0x000000040c057223 */ /* 0x001fe200000100b5 */
[----:B------:R-:W-:Y:S01]  /*80e0*/  FADD.FTZ R49, R21, R58 ;  /* 0x0000003a15317221 */ /* 0x000fe20000010000 */
[-CC-:B------:R-:W-:Y:S01]  /*80f0*/  FFMA.FTZ R161, R188, R9.reuse, -R47.reuse ;  /* 0x00000009bca17223 */ /* 0x180fe2000001082f */
[-CC-:B------:R-:W-:Y:S01]  /*8100*/  FFMA.FTZ R36, R36, R9.reuse, -R47.reuse ;  /* 0x0000000924247223 */ /* 0x180fe2000001082f */
[-C--:B------:R-:W-:Y:S01]  /*8110*/  FFMA.FTZ R84, R84, R9.reuse, -R47 ;  /* 0x0000000954547223 */ /* 0x080fe2000001082f */
[----:B------:R-:W-:Y:S01]  /*8120*/  FADD.FTZ R38, R172, R49 ;  /* 0x00000031ac267221 */ /* 0x000fe20000010000 */
[-C--:B------:R-:W-:Y:S01]  /*8130*/  FFMA.FTZ R86, R86, R9.reuse, -R47 ;  /* 0x0000000956567223 */ /* 0x080fe2000001082f */
[----:B------:R-:W0:Y:S01]  /*8140*/  MUFU.EX2 R18, R18 ;  /* 0x0000001200127308 */ /* 0x000e220000000800 */
[----:B-1----:R-:W-:Y:S01]  /*8150*/  FADD.FTZ R4, R48, R5 ;  /* 0x0000000530047221 */ /* 0x002fe20000010000 */
[----:B------:R-:W-:Y:S01]  /*8160*/  FADD.FTZ R49, R23, R38 ;  /* 0x0000002617317221 */ /* 0x000fe20000010000 */
[-CC-:B------:R-:W-:Y:S01]  /*8170*/  FFMA.FTZ R82, R82, R9.reuse, -R47.reuse ;  /* 0x0000000952527223 */ /* 0x180fe2000001082f */
[-CC-:B------:R-:W-:Y:S01]  /*8180*/  FFMA.FTZ R80, R80, R9.reuse, -R47.reuse ;  /* 0x0000000950507223 */ /* 0x180fe2000001082f */
[-C--:B------:R-:W-:Y:S01]  /*8190*/  FFMA.FTZ R78, R78, R9.reuse, -R47 ;  /* 0x000000094e4e7223 */ /* 0x080fe2000001082f */
[----:B------:R-:W-:Y:S01]  /*81a0*/  FADD.FTZ R38, R174, R49 ;  /* 0x00000031ae267221 */ /* 0x000fe20000010000 */
[-CC-:B------:R-:W-:Y:S01]  /*81b0*/  FFMA.FTZ R152, R152, R9.reuse, -R47.reuse ;  /* 0x0000000998987223 */ /* 0x180fe2000001082f */
[----:B------:R-:W1:Y:S01]  /*81c0*/  MUFU.EX2 R177, R177 ;  /* 0x000000b100b17308 */ /* 0x000e620000000800 */
[----:B--2---:R-:W-:Y:S01]  /*81d0*/  FADD.FTZ R5, R183, R4 ;  /* 0x00000004b7057221 */ /* 0x004fe20000010000 */
[----:B------:R-:W-:Y:S01]  /*81e0*/  FADD.FTZ R38, R25, R38 ;  /* 0x0000002619267221 */ /* 0x000fe20000010000 */
[-CC-:B------:R-:W-:Y:S01]  /*81f0*/  FFMA.FTZ R76, R76, R9.reuse, -R47.reuse ;  /* 0x000000094c4c7223 */ /* 0x180fe2000001082f */
[-CC-:B------:R-:W-:Y:S01]  /*8200*/  FFMA.FTZ R190, R190, R9.reuse, -R47.reuse ;  /* 0x00000009bebe7223 */ /* 0x180fe2000001082f */
[----:B------:R-:W-:-:S03]  /*8210*/  FFMA.FTZ R47, R74, R9, -R47 ;  /* 0x000000094a2f7223 */ /* 0x000fc6000001082f */
        /* <DEDUP_REMOVED lines=79> */
.L_x_7577:
[----:B------:R-:W-:Y:S01]  /*8710*/  ULEA UR6, UR55, UR40, 0x3 ;  /* 0x0000002837067291 */ /* 0x000fe2000f8e183f */
[----:B------:R-:W-:Y:S01]  /*8720*/  ISETP.GT.AND P1, PT, R13, UR54, PT ;  /* 0x000000360d007c0c */ /* 0x000fe2000bf24270 */
[----:B------:R-:W-:Y:S01]  /*8730*/  UMOV UR56, UR45 ;  /* 0x0000002d00387c82 */ /* 0x000fe20008000000 */
[----:B------:R-:W-:Y:S01]  /*8740*/  UMOV UR55, UR46 ;  /* 0x0000002e00377c82 */ /* 0x000fe20008000000 */
        /* <DEDUP_REMOVED lines=101> */
[----:B------:R-:W-:Y:S01]  /*8da0*/  IADD3 R13, R13, -0x1, RZ ;  /* 0xffffffff0d0d7810 */ /* 0x000fe20007ffe0ff */
[----:B------:R-:W-:Y:S06]  /*8db0*/  @P1 BRA `(.L_x_7578) ;  /* 0xffffffc400b81947 */ /* 0x000fec000383ffff */
[----:B------:R-:W-:-:S07]  /*8dc0*/  IMAD.MOV.U32 R15, RZ, RZ, R13 ;  /* 0x000000ffff0f7224 */ /* 0x000fce00078e000d */
.L_x_7559:
[----:B------:R-:W0:Y:S01]  /*8dd0*/  S2UR UR6, SR_CTAID.X ;  /* 0x00000000000679c3 */ /* 0x000e220000002500 */
[----:B------:R-:W-:Y:S01]  /*8de0*/  IADD3 R11, -R8, 0x1, RZ ;  /* 0x00000001080b7810 */ /* 0x000fe20007ffe1ff */
[----:B------:R-:W-:Y:S02]  /*8df0*/  UISETP.NE.AND UP1, UPT, UR42, URZ, UPT ;  /* 0x0000003f2a00728c */ /* 0x000fe4000bf25270 */
[----:B------:R-:W-:Y:S02]  /*8e00*/  UISETP.NE.AND UP0, UPT, UR41, URZ, UPT ;  /* 0x0000003f2900728c */ /* 0x000fe4000bf05270 */
[----:B------:R-:W-:-:S04]  /*8e10*/  IMAD R11, R2, UR51, R11 ;  /* 0x00000033020b7c24 */ /* 0x000fc8000f8e020b */
[----:B------:R-:W-:Y:S02]  /*8e20*/  PLOP3.LUT P1, PT, PT, PT, UP0, 0x40, 0x0 ;  /* 0x000000000000781c */ /* 0x000fe40003f2e808 */
[----:B------:R-:W-:Y:S01]  /*8e30*/  R2UR UR11, R11 ;  /* 0x000000000b0b72ca */ /* 0x000fe200000e0000 */
[----:B------:R-:W-:Y:S01]  /*8e40*/  @UP1 ULDC UR14, c[0x0][0x450] ;  /* 0x00011400000e1ab9 */ /* 0x000fe20000000800 */
[----:B0-----:R-:W-:-:S03]  /*8e50*/  ULEA UR10, UR6, 0x7f, 0x7 ;  /* 0x0000007f060a7891 */ /* 0x001fc6000f8e383f */
[----:B------:R-:W-:Y:S02]  /*8e60*/  @UP1 ULDC UR6, c[0x0][0x44c] ;  /* 0x0001130000061ab9 */ /* 0x000fe40000000800 */
        /* <DEDUP_REMOVED lines=17> */
.L_x_7580:
[----:B------:R-:W-:Y:S02]  /*8f80*/  ULDC UR14, c[0x0][0x9e4] ;  /* 0x00027900000e7ab9 */ /* 0x000fe40000000800 */
[----:B------:R-:W-:-:S11]  /*8f90*/  UISETP.NE.AND UP0, UPT, UR14, 0x1, UPT ;  /* 0x000000010e00788c */ /* 0x000fd6000bf05270 */
[----:B------:R-:W-:Y:S02]  /*8fa0*/  @UP0 ULDC.64 UR18, c[0x0][0x9e8] ;  /* 0x00027a0000120ab9 */ /* 0x000fe40000000a00 */
[----:B------:R-:W-:-:S04]  /*8fb0*/  UIMAD.WIDE.U32 UR6, UR10, UR18, URZ ;  /* 0x000000120a0672a5 */ /* 0x000fc8000f8e003f */
[----:B------:R-:W-:-:S12]  /*8fc0*/  @UP0 USHF.R.U32.HI UR10, URZ, UR19, UR7 ;  /* 0x000000133f0a0299 */ /* 0x000fd80008011607 */
.L_x_7581:
[----:B------:R-:W-:-:S04]  /*8fd0*/  UIMAD UR10, UR10, UR14, URZ ;  /* 0x0000000e0a0a72a4 */ /* 0x000fc8000f8e023f */
[----:B------:R-:W-:-:S04]  /*8fe0*/  UISETP.LT.AND UP0, UPT, UR11, UR10, UPT ;  /* 0x0000000a0b00728c */ /* 0x000fc8000bf01270 */
[----:B------:R-:W-:-:S12]  /*8ff0*/  USEL UR11, UR11, UR10, !UP0 ;  /* 0x0000000a0b0b7287 */ /* 0x000fd8000c000000 */
.L_x_7579:
[----:B------:R-:W-:-:S04]  /*9000*/  UIADD3 UR11, UR11, 0x7f, URZ ;  /* 0x0000007f0b0b7890 */ /* 0x000fc8000fffe03f */
        /* <DEDUP_REMOVED lines=13> */
.L_x_7593:
[----:B------:R-:W-:Y:S01]  /*90e0*/  ISETP.NE.AND P2, PT, RZ, UR39, PT ;  /* 0x00000027ff007c0c */ /* 0x000fe2000bf45270 */
[----:B------:R-:W-:-:S04]  /*90f0*/  UISETP.NE.AND UP0, UPT, UR52, 0x1, UPT ;  /* 0x000000013400788c */ /* 0x000fc8000bf05270 */
[----:B------:R-:W-:-:S04]  /*9100*/  USEL UR45, URZ, 0x1, UP0 ;  /* 0x000000013f2d7887 */ /* 0x000fc80008000000 */
[----:B------:R-:W-:-:S04]  /*9110*/  ULOP3.LUT UR45, UR53, UR45, URZ, 0x3c, !UPT ;  /* 0x0000002d352d7292 */ /* 0x000fc8000f8e3c3f */
[----:B------:R-:W-:Y:S08]  /*9120*/  @P2 BRA `(.L_x_7583) ;  /* 0x0000000000382947 */ /* 0x000ff00003800000 */
[----:B------:R-:W-:Y:S05]  /*9130*/  @!P0 BRA `(.L_x_7584) ;  /* 0x0000000000048947 */ /* 0x000fea0003800000 */
[----:B------:R-:W-:Y:S01]  /*9140*/  BPT.TRAP 0x1 ;  /* 0x000000040000795c */ /* 0x000fe20000300000 */
.L_x_7584:
        /* <DEDUP_REMOVED lines=9> */
.L_x_7585:
[----:B-1----:R-:W-:Y:S05]  /*91e0*/  @P1 BRA `(.L_x_7583) ;  /* 0x0000000000081947 */ /* 0x002fea0003800000 */
[----:B------:R-:W1:Y:S02]  /*91f0*/  SYNCS.PHASECHK.TRANS64.TRYWAIT P1, [UR6+0x28830], R9 ;  /* 0x02883009ff0075a7 */ /* 0x000e640008020146 */
[----:B-1----:R-:W-:Y:S05]  /*9200*/  @!P1 BRA `(.L_x_7586) ;  /* 0x000000c400109947 */ /* 0x002fea0003800000 */
.L_x_7583:
        /* <DEDUP_REMOVED lines=50> */
.L_x_7588:
[----:B------:R-:W-:Y:S01]  /*9530*/  ULEA UR6, UR52, UR40, 0x3 ;  /* 0x0000002834067291 */ /* 0x000fe2000f8e183f */
[----:B------:R-:W-:-:S05]  /*9540*/  IMAD.U32 R9, RZ, RZ, UR53 ;  /* 0x00000035ff097e24 */ /* 0x000fca000f8e00ff */
[----:B------:R-:W-:-:S04]  /*9550*/  SHF.L.U32 R9, R9, 0x1f, RZ ;  /* 0x0000001f09097819 */ /* 0x000fc800000006ff */
[----:B------:R0:W1:Y:S01]  /*9560*/  SYNCS.PHASECHK.TRANS64.TRYWAIT P1, [UR6+0x28850], R9 ;  /* 0x02885009ff0075a7 */ /* 0x0000620008020146 */
[----:B------:R-:W-:Y:S05]  /*9570*/  @!P0 BRA `(.L_x_7589) ;  /* 0x0000000000048947 */ /* 0x000fea0003800000 */
[----:B------:R-:W-:Y:S01]  /*9580*/  BPT.TRAP 0x1 ;  /* 0x000000040000795c */ /* 0x000fe20000300000 */
.L_x_7589:
[----:B-1----:R-:W-:Y:S05]  /*9590*/  @P1 BRA `(.L_x_7587) ;  /* 0x0000000000081947 */ /* 0x002fea0003800000 */
[----:B------:R-:W1:Y:S02]  /*95a0*/  SYNCS.PHASECHK.TRANS64.TRYWAIT P1, [UR6+0x28850], R9 ;  /* 0x02885009ff0075a7 */ /* 0x000e640008020146 */
[----:B-1----:R-:W-:Y:S05]  /*95b0*/  @!P1 BRA `(.L_x_7590) ;  /* 0x000000c0003c9947 */ /* 0x002fea0003800000 */
.L_x_7587:
        /* <DEDUP_REMOVED lines=49> */
.L_x_7591:
        /* <DEDUP_REMOVED lines=194> */
[----:B--2---:R-:W-:Y:S02]  /*a4f0*/  FMNMX.FTZ R17, R210, R9, !PT ;  /* 0x00000009d2117209 */ /* 0x004fe40007810000 */
[----:B------:R-:W1:Y:S03]  /*a500*/  LDC R9, c[0x0][0x988] ;  /* 0x00026200ff097b82 */ /* 0x000e660000000800 */
[----:B------:R-:W2:Y:S01]  /*a510*/  SHFL.BFLY PT, R10, R17, 0x2, 0x1f ;  /* 0x0c401f00110a7f89 */ /* 0x000ea200000e0000 */
[----:B0-----:R-:W-:-:S05]  /*a520*/  FMNMX.FTZ R15, R84, R15, !PT ;  /* 0x0000000f540f7209 */ /* 0x001fca0007810000 */
[----:B------:R-:W0:Y:S01]  /*a530*/  SHFL.BFLY PT, R14, R15, 0x2, 0x1f ;  /* 0x0c401f000f0e7f89 */ /* 0x000e2200000e0000 */
[----:B--2---:R-:W-:-:S05]  /*a540*/  FMNMX.FTZ R19, R17, R10, !PT ;  /* 0x0000000a11137209 */ /* 0x004fca0007810000 */
[----:B------:R-:W2:Y:S01]  /*a550*/  SHFL.BFLY PT, R10, R19, 0x1, 0x1f ;  /* 0x0c201f00130a7f89 */ /* 0x000ea200000e0000 */
[----:B0-----:R-:W-:-:S05]  /*a560*/  FMNMX.FTZ R21, R15, R14, !PT ;  /* 0x0000000e0f157209 */ /* 0x001fca0007810000 */
[----:B------:R-:W0:Y:S01]  /*a570*/  SHFL.BFLY PT, R14, R21, 0x1, 0x1f ;  /* 0x0c201f00150e7f89 */ /* 0x000e2200000e0000 */
[----:B--2---:R-:W-:-:S05]  /*a580*/  FMNMX.FTZ R10, R19, R10, !PT ;  /* 0x0000000a130a7209 */ /* 0x004fca0007810000 */
[CC--:B-1----:R-:W-:Y:S01]  /*a590*/  FMUL.FTZ R45, R10.reuse, R9.reuse ;  /* 0x000000090a2d7220 */ /* 0x0c2fe20000410000 */
[----:B------:R-:W-:Y:S01]  /*a5a0*/  FADD.FTZ R36, -R10, R11 ;  /* 0x0000000b0a247221 */ /* 0x000fe20000010100 */
[----:B0-----:R-:W-:Y:S02]  /*a5b0*/  FMNMX.FTZ R14, R21, R14, !PT ;  /* 0x0000000e150e7209 */ /* 0x001fe40007810000 */
[-CC-:B------:R-:W-:Y:S01]  /*a5c0*/  FFMA.FTZ R15, R156, R9.reuse, -R45.reuse ;  /* 0x000000099c0f7223 */ /* 0x180fe2000001082d */
[-CC-:B------:R-:W-:Y:S01]  /*a5d0*/  FFMA.FTZ R19, R164, R9.reuse, -R45.reuse ;  /* 0x00000009a4137223 */ /* 0x180fe2000001082d */
[-CC-:B------:R-:W-:Y:S01]  /*a5e0*/  FFMA.FTZ R17, R160, R9.reuse, -R45.reuse ;  /* 0x00000009a0117223 */ /* 0x180fe2000001082d */
[-C--:B------:R-:W-:Y:S01]  /*a5f0*/  FFMA.FTZ R156, R166, R9.reuse, -R45 ;  /* 0x00000009a69c7223 */ /* 0x080fe2000001082d */
[----:B------:R-:W-:Y:S01]  /*a600*/  FADD.FTZ R86, -R14, R13 ;  /* 0x0000000d0e567221 */ /* 0x000fe20000010100 */
[-CC-:B------:R-:W-:Y:S01]  /*a610*/  FFMA.FTZ R13, R152, R9.reuse, -R45.reuse ;  /* 0x00000009980d7223 */ /* 0x180fe2000001082d */
        /* <DEDUP_REMOVED lines=65> */
[----:B------:R-:W-:-:S04]  /*aa30*/  FFMA.FTZ R82, R82, R9, -R45 ;  /* 0x0000000952527223 */ /* 0x000fc8000001082d */
        /* <DEDUP_REMOVED lines=18> */
[-CC-:B------:R-:W-:Y:S01]  /*ab60*/  FFMA.FTZ R38, R60, R9.reuse, -R45.reuse ;  /* 0x000000093c267223 */ /* 0x180fe2000001082d */
[----:B------:R-:W-:-:S05]  /*ab70*/  FFMA.FTZ R45, R84, R9, -R45 ;  /* 0x00000009542d7223 */ /* 0x000fca000001082d */
        /* <DEDUP_REMOVED lines=108> */
.L_x_7592:
[----:B------:R-:W-:Y:S01]  /*b240*/  ULEA UR6, UR52, UR40, 0x3 ;  /* 0x0000002834067291 */ /* 0x000fe2000f8e183f */
[----:B------:R-:W-:Y:S01]  /*b250*/  ISETP.GT.AND P1, PT, R8, UR51, PT ;  /* 0x0000003308007c0c */ /* 0x000fe2000bf24270 */
[----:B------:R-:W-:Y:S01]  /*b260*/  UMOV UR53, UR45 ;  /* 0x0000002d00357c82 */ /* 0x000fe20008000000 */
[----:B------:R-:W-:Y:S01]  /*b270*/  UMOV UR52, UR46 ;  /* 0x0000002e00347c82 */ /* 0x000fe20008000000 */
[----:B------:R-:W-:Y:S01]  /*b280*/  UIADD3 UR6, UR6, 0x28860, URZ ;  /* 0x0002886006067890 */ /* 0x000fe2000fffe03f */
[----:B------:R-:W-:Y:S01]  /*b290*/  F2FP.BF16.F32.PACK_AB R180, R86, R13 ;  /* 0x0000000d56b4723e */ /* 0x000fe200000010ff */
[----:B------:R-:W-:Y:S01]  /*b2a0*/  FMUL.FTZ R90, R90, R11 ;  /* 0x0000000b5a5a7220 */ /* 0x000fe20000410000 */
[----:B------:R-:W-:Y:S01]  /*b2b0*/  F2FP.BF16.F32.PACK_AB R182, R152, R15 ;  /* 0x0000000f98b6723e */ /* 0x000fe200000010ff */
[----:B------:R-:W-:Y:S01]  /*b2c0*/  UPRMT UR6, UR43, 0x654, UR6 ;  /* 0x000006542b067896 */ /* 0x000fe20008000006 */
[----:B------:R-:W-:Y:S01]  /*b2d0*/  F2FP.BF16.F32.PACK_AB R176, R154, R17 ;  /* 0x000000119ab0723e */ /* 0x000fe200000010ff */
[----:B------:R-:W-:Y:S01]  /*b2e0*/  FMUL.FTZ R91, R91, R11 ;  /* 0x0000000b5b5b7220 */ /* 0x000fe20000410000 */
[----:B------:R-:W-:Y:S01]  /*b2f0*/  F2FP.BF16.F32.PACK_AB R178, R156, R19 ;  /* 0x000000139cb2723e */ /* 0x000fe200000010ff */
[----:B------:R-:W-:Y:S01]  /*b300*/  FMUL.FTZ R94, R94, R11 ;  /* 0x0000000b5e5e7220 */ /* 0x000fe20000410000 */
[----:B------:R-:W-:Y:S01]  /*b310*/  F2FP.BF16.F32.PACK_AB R172, R158, R21 ;  /* 0x000000159eac723e */ /* 0x000fe200000010ff */
        /* <DEDUP_REMOVED lines=31> */
[-C--:B------:R-:W-:Y:S01]  /*b510*/  FMUL.FTZ R88, R88, R36.reuse ;  /* 0x0000002458587220 */ /* 0x080fe20000410000 */
        /* <DEDUP_REMOVED lines=11> */
[----:B------:R-:W-:Y:S01]  /*b5d0*/  FMUL.FTZ R100, R100, R36 ;  /* 0x0000002464647220 */ /* 0x000fe20000410000 */
        /* <DEDUP_REMOVED lines=40> */
[-C--:B------:R-:W-:Y:S01]  /*b860*/  FMUL.FTZ R141, R141, R36.reuse ;  /* 0x000000248d8d7220 */ /* 0x080fe20000410000 */
[-C--:B------:R-:W-:Y:S01]  /*b870*/  FMUL.FTZ R144, R144, R36.reuse ;  /* 0x0000002490907220 */ /* 0x080fe20000410000 */
[-C--:B------:R-:W-:Y:S01]  /*b880*/  FMUL.FTZ R145, R145, R36.reuse ;  /* 0x0000002491917220 */ /* 0x080fe20000410000 */
[-C--:B------:R-:W-:Y:S01]  /*b890*/  FMUL.FTZ R148, R148, R36.reuse ;  /* 0x0000002494947220 */ /* 0x080fe20000410000 */
[----:B------:R-:W-:Y:S01]  /*b8a0*/  FMUL.FTZ R149, R149, R36 ;  /* 0x0000002495957220 */ /* 0x000fe20000410000 */
[----:B------:R-:W-:Y:S01]  /*b8b0*/  IADD3 R8, R8, -0x1, RZ ;  /* 0xffffffff08087810 */ /* 0x000fe20007ffe0ff */
[----:B------:R-:W-:-:S02]  /*b8c0*/  IMAD.MOV.U32 R13, RZ, RZ, R14 ;  /* 0x000000ffff0d7224 */ /* 0x000fc400078e000e */
[----:B------:R-:W-:Y:S01]  /*b8d0*/  IMAD.MOV.U32 R11, RZ, RZ, R10 ;  /* 0x000000ffff0b7224 */ /* 0x000fe200078e000a */
[----:B------:R-:W-:Y:S06]  /*b8e0*/  @P1 BRA `(.L_x_7593) ;  /* 0xffffffd400fc1947 */ /* 0x000fec000383ffff */
[----:B------:R-:W-:-:S07]  /*b8f0*/  IMAD.MOV.U32 R15, RZ, RZ, R8 ;  /* 0x000000ffff0f7224 */ /* 0x000fce00078e0008 */
.L_x_7582:
[----:B------:R-:W-:-:S13]  /*b900*/  ISETP.GE.AND P1, PT, R15, UR38, PT ;  /* 0x000000260f007c0c */ /* 0x000fda000bf26270 */
[----:B------:R-:W-:Y:S05]  /*b910*/  @!P1 BRA `(.L_x_7594) ;  /* 0x0000003800589947 */ /* 0x000fea0003800000 */
[C---:B------:R-:W-:Y:S01]  /*b920*/  VIADD R8, R16.reuse, 0x8 ;  /* 0x0000000810087836 */ /* 0x040fe20000000000 */
[----:B------:R-:W-:Y:S01]  /*b930*/  IADD3 R16, -R16, 0xb, RZ ;  /* 0x0000000b10107810 */ /* 0x000fe20007ffe1ff */
        /* <DEDUP_REMOVED lines=9> */
.L_x_7613:
[----:B------:R-:W-:Y:S01]  /*b9d0*/  UIADD3 UR46, UR55, 0x1, URZ ;  /* 0x00000001372e7890 */ /* 0x000fe2000fffe03f */
[----:B------:R-:W-:-:S03]  /*b9e0*/  ISETP.NE.AND P2, PT, RZ, UR39, PT ;  /* 0x00000027ff007c0c */ /* 0x000fc6000bf45270 */
[----:B------:R-:W-:-:S04]  /*b9f0*/  UISETP.NE.AND UP0, UPT, UR46, 0x2, UPT ;  /* 0x000000022e00788c */ /* 0x000fc8000bf05270 */
[----:B------:R-:W-:Y:S02]  /*ba00*/  USEL UR45, URZ, 0x1, UP0 ;  /* 0x000000013f2d7887 */ /* 0x000fe40008000000 */
[----:B------:R-:W-:Y:S02]  /*ba10*/  USEL UR46, UR46, URZ, UP0 ;  /* 0x0000003f2e2e7287 */ /* 0x000fe40008000000 */
[----:B------:R-:W-:Y:S02]  /*ba20*/  ULOP3.LUT UR45, UR56, UR45, URZ, 0x3c, !UPT ;  /* 0x0000002d382d7292 */ /* 0x000fe4000f8e3c3f */
[----:B--2---:R-:W-:Y:S10]  /*ba30*/  @P2 BRA `(.L_x_7595) ;  /* 0x00000000002c2947 */ /* 0x004ff40003800000 */
[----:B------:R-:W-:Y:S05]  /*ba40*/  @!P0 BRA `(.L_x_7596) ;  /* 0x0000000000048947 */ /* 0x000fea0003800000 */
[----:B------:R-:W-:Y:S01]  /*ba50*/  BPT.TRAP 0x1 ;  /* 0x000000040000795c */ /* 0x000fe20000300000 */
.L_x_7596:
[----:B------:R-:W-:Y:S01]  /*ba60*/  ULEA UR6, UR46, UR40, 0x3 ;  /* 0x000000282e067291 */ /* 0x000fe2000f8e183f */
[----:B------:R-:W-:-:S05]  /*ba70*/  IMAD.U32 R9, RZ, RZ, UR45 ;  /* 0x0000002dff097e24 */ /* 0x000fca000f8e00ff */
[----:B------:R-:W-:-:S04]  /*ba80*/  SHF.L.U32 R9, R9, 0x1f, RZ ;  /* 0x0000001f09097819 */ /* 0x000fc800000006ff */
[----:B------:R0:W1:Y:S01]  /*ba90*/  SYNCS.PHASECHK.TRANS64.TRYWAIT P1, [UR6+0x28830], R9 ;  /* 0x02883009ff0075a7 */ /* 0x0000620008020146 */
[----:B------:R-:W-:Y:S05]  /*baa0*/  @!P0 BRA `(.L_x_7597) ;  /* 0x0000000000048947 */ /* 0x000fea0003800000 */
[----:B------:R-:W-:Y:S01]  /*bab0*/  BPT.TRAP 0x1 ;  /* 0x000000040000795c */ /* 0x000fe20000300000 */
.L_x_7597:
[----:B-1----:R-:W-:Y:S05]  /*bac0*/  @P1 BRA `(.L_x_7595) ;  /* 0x0000000000081947 */ /* 0x002fea0003800000 */
[----:B------:R-:W1:Y:S02]  /*bad0*/  SYNCS.PHASECHK.TRANS64.TRYWAIT P1, [UR6+0x28830], R9 ;  /* 0x02883009ff0075a7 */ /* 0x000e640008020146 */
[----:B-1----:R-:W-:Y:S05]  /*bae0*/  @!P1 BRA `(.L_x_7598) ;  /* 0x0000009c00089947 */ /* 0x002fea0003800000 */
.L_x_7595:
[----:B------:R2:W-:Y:S01]  /*baf0*/  BAR.SYNC.DEFER_BLOCKING R8, 0x100 ;  /* 0x000400080000751d */ /* 0x0005e20000010000 */
[----:B------:R-:W-:Y:S01]  /*bb00*/  R2UR UR32, R6 ;  /* 0x00000000062072ca */ /* 0x000fe200000e0000 */
[----:B------:R-:W-:Y:S01]  /*bb10*/  ULEA UR34, UR46, UR44, 0xb ;  /* 0x0000002c2e227291 */ /* 0x000fe2000f8e583f */
[----:B------:R-:W-:-:S03]  /*bb20*/  R2UR UR33, R7 ;  /* 0x00000000072172ca */ /* 0x000fc600000e0000 */
        /* <DEDUP_REMOVED lines=12> */
[----:B------:R-:W-:Y:S01]  /*bbf0*/  WARPGROUP.ARRIVE ;  /* 0x00000000000079c5 */ /* 0x000fe20000000000 */
[----:B------:R-:W-:Y:S01]  /*bc00*/  UMOV UR27, 0x40000040 ;  /* 0x40000040001b7882 */ /* 0x000fe20000000000 */
[----:B------:R-:W-:Y:S01]  /*bc10*/  UIADD3 UR30, UR34, 0x406, URZ ;  /* 0x00000406221e7890 */ /* 0x000fe2000fffe03f */
[----:B------:R-:W-:-:S03]  /*bc20*/  UMOV UR31, 0x40000040 ;  /* 0x40000040001f7882 */ /* 0x000fc60000000000 */
        /* <DEDUP_REMOVED lines=23> */
[----:B--2---:R-:W-:Y:S05]  /*bda0*/  @P2 BRA `(.L_x_7599) ;  /* 0x00000000002c2947 */ /* 0x004fea0003800000 */
[----:B------:R-:W-:Y:S05]  /*bdb0*/  @!P0 BRA `(.L_x_7600) ;  /* 0x0000000000048947 */ /* 0x000fea0003800000 */
[----:B------:R-:W-:Y:S01]  /*bdc0*/  BPT.TRAP 0x1 ;  /* 0x000000040000795c */ /* 0x000fe20000300000 */
.L_x_7600:
[----:B------:R-:W-:Y:S01]  /*bdd0*/  ULEA UR6, UR55, UR40, 0x3 ;  /* 0x0000002837067291 */ /* 0x000fe2000f8e183f */
[----:B01----:R-:W-:-:S05]  /*bde0*/  IMAD.U32 R9, RZ, RZ, UR56 ;  /* 0x00000038ff097e24 */ /* 0x003fca000f8e00ff */
[----:B------:R-:W-:-:S04]  /*bdf0*/  SHF.L.U32 R9, R9, 0x1f, RZ ;  /* 0x0000001f09097819 */ /* 0x000fc800000006ff */
[----:B------:R0:W1:Y:S01]  /*be00*/  SYNCS.PHASECHK.TRANS64.TRYWAIT P1, [UR6+0x28850], R9 ;  /* 0x02885009ff0075a7 */ /* 0x0000620008020146 */
[----:B------:R-:W-:Y:S05]  /*be10*/  @!P0 BRA `(.L_x_7601) ;  /* 0x0000000000048947 */ /* 0x000fea0003800000 */
[----:B------:R-:W-:Y:S01]  /*be20*/  BPT.TRAP 0x1 ;  /* 0x000000040000795c */ /* 0x000fe20000300000 */
.L_x_7601:
[----:B-1----:R-:W-:Y:S05]  /*be30*/  @P1 BRA `(.L_x_7599) ;  /* 0x0000000000081947 */ /* 0x002fea0003800000 */
[----:B------:R-:W1:Y:S02]  /*be40*/  SYNCS.PHASECHK.TRANS64.TRYWAIT P1, [UR6+0x28850], R9 ;  /* 0x02885009ff0075a7 */ /* 0x000e640008020146 */
[----:B-1----:R-:W-:Y:S05]  /*be50*/  @!P1 BRA `(.L_x_7602) ;  /* 0x0000009800449947 */ /* 0x002fea0003800000 */
.L_x_7599:
        /* <DEDUP_REMOVED lines=48> */
.L_x_7603:
        /* <DEDUP_REMOVED lines=10> */
[----:B------:R-:W-:Y:S01]  /*c200*/  IMAD.MOV.U32 R61, RZ, RZ, R0 ;  /* 0x000000ffff3d7224 */ /* 0x000fe200078e0000 */
[----:B------:R-:W-:Y:S01]  /*c210*/  @UP1 ULDC UR7, c[0x0][0x44c] ;  /* 0x0001130000071ab9 */ /* 0x000fe20000000800 */
[----:B------:R-:W-:Y:S01]  /*c220*/  SHF.L.U32 R180, R15, 0x7, RZ ;  /* 0x000000070fb47819 */ /* 0x000fe200000006ff */
[----:B------:R-:W-:Y:S01]  /*c230*/  FMUL.FTZ R14, R27, UR54 ;  /* 0x000000361b0e7c20 */ /* 0x000fe20008410000 */
[----:B------:R-:W-:Y:S01]  /*c240*/  FMUL.FTZ R17, R31, UR54 ;  /* 0x000000361f117c20 */ /* 0x000fe20008410000 */
[----:B------:R-:W-:Y:S01]  /*c250*/  FMUL.FTZ R27, R50, UR54 ;  /* 0x00000036321b7c20 */ /* 0x000fe20008410000 */
[----:B------:R-:W-:Y:S01]  /*c260*/  FMUL.FTZ R31, R58, UR54 ;  /* 0x000000363a1f7c20 */ /* 0x000fe20008410000 */
[----:B------:R-:W-:Y:S01]  /*c270*/  IADD3 R50, -R180, 0x1, RZ ;  /* 0x00000001b4327810 */ /* 0x000fe20007ffe1ff */
[----:B------:R-:W-:Y:S01]  /*c280*/  UISETP.NE.AND UP0, UPT, UR41, URZ, UPT ;  /* 0x0000003f2900728c */ /* 0x000fe2000bf05270 */
[----:B------:R-:W-:Y:S01]  /*c290*/  @P1 IMAD.HI.U32 R49, R0, UR7, RZ ;  /* 0x0000000700311c27 */ /* 0x000fe2000f8e00ff */
[----:B------:R-:W-:-:S03]  /*c2a0*/  @UP1 ULDC UR7, c[0x0][0x450] ;  /* 0x0001140000071ab9 */ /* 0x000fc60000000800 */
[----:B------:R-:W-:Y:S01]  /*c2b0*/  FMUL.FTZ R153, R29, UR54 ;  /* 0x000000361d997c20 */ /* 0x000fe20008410000 */
[----:B------:R-:W-:Y:S01]  /*c2c0*/  FMUL.FTZ R18, R30, UR54 ;  /* 0x000000361e127c20 */ /* 0x000fe20008410000 */
[----:B------:R-:W-:Y:S01]  /*c2d0*/  FMUL.FTZ R154, R32, UR54 ;  /* 0x00000036209a7c20 */ /* 0x000fe20008410000 */
[----:B------:R-:W-:Y:S01]  /*c2e0*/  @P2 SHF.R.U32.HI R61, RZ, UR7, R49 ;  /* 0x00000007ff3d2c19 */ /* 0x000fe20008011631 */
[----:B01----:R-:W-:Y:S01]  /*c2f0*/  FMUL.FTZ R9, R24, UR54 ;  /* 0x0000003618097c20 */ /* 0x003fe20008410000 */
[----:B------:R-:W-:Y:S01]  /*c300*/  FMUL.FTZ R10, R25, UR54 ;  /* 0x00000036190a7c20 */ /* 0x000fe20008410000 */
[----:B------:R-:W-:Y:S01]  /*c310*/  FMUL.FTZ R13, R26, UR54 ;  /* 0x000000361a0d7c20 */ /* 0x000fe20008410000 */
[----:B------:R-:W-:Y:S01]  /*c320*/  FMUL.FTZ R29, R54, UR54 ;  /* 0x00000036361d7c20 */ /* 0x000fe20008410000 */
[----:B------:R-:W0:Y:S01]  /*c330*/  SHFL.IDX PT, R58, R61, RZ, 0x1c1f ;  /* 0x001c1fff3d3a7589 */ /* 0x000e2200000e0000 */
        /* <DEDUP_REMOVED lines=53> */
[----:B------:R-:W-:-:S03]  /*c690*/  VIADD R59, R59, -UR52 ;  /* 0x800000343b3b7c36 */ /* 0x000fc60008000000 */
[----:B------:R-:W4:Y:S01]  /*c6a0*/  MUFU.TANH R9, R9 ;  /* 0x0000000900097308 */ /* 0x000f220000002400 */
[C---:B------:R-:W-:Y:S02]  /*c6b0*/  VIADD R79, R59.reuse, UR51 ;  /* 0x000000333b4f7c36 */ /* 0x040fe40008000000 */
[----:B------:R-:W-:Y:S01]  /*c6c0*/  VIADD R83, R59, UR47 ;  /* 0x0000002f3b537c36 */ /* 0x000fe20008000000 */
[----:B------:R-:W-:Y:S01]  /*c6d0*/  SYNCS.ARRIVE.TRANS64.RED.A1T0 RZ, [UR6], RZ ;  /* 0x000000ffffff79a7 */ /* 0x000fe20008100406 */
[--C-:B0-----:R-:W-:Y:S02]  /*c6e0*/  IMAD.IADD R63, R79, 0x1, R58.reuse ;  /* 0x000000014f3f7824 */ /* 0x101fe400078e023a */
        /* <DEDUP_REMOVED lines=63> */
[----:B-1-34-:R-:W-:Y:S05]  /*cae0*/  @P1 BRA `(.L_x_7604) ;  /* 0x00000000005c1947 */ /* 0x01afea0003800000 */
[----:B------:R-:W-:Y:S01]  /*caf0*/  IMAD R58, R2, UR53, R58 ;  /* 0x00000035023a7c24 */ /* 0x000fe2000f8e023a */
[----:B------:R-:W-:Y:S03]  /*cb00*/  BSSY B0, `(.L_x_7605) ;  /* 0x0000011000007945 */ /* 0x000fe60003800000 */
[----:B------:R-:W-:-:S05]  /*cb10*/  VIADD R67, R58, -UR52 ;  /* 0x800000343a437c36 */ /* 0x000fca0008000000 */
        /* <DEDUP_REMOVED lines=10> */
.L_x_7606:
[----:B------:R-:W-:-:S05]  /*cbc0*/  IMAD.U32 R68, RZ, RZ, UR50 ;  /* 0x00000032ff447e24 */ /* 0x000fca000f8e00ff */
[----:B------:R-:W-:-:S13]  /*cbd0*/  ISETP.NE.AND P1, PT, R68, 0x1, PT ;  /* 0x000000014400780c */ /* 0x000fda0003f25270 */
[----:B------:R-:W1:Y:S02]  /*cbe0*/  @P1 LDC.64 R58, c[0x0][0x9e8] ;  /* 0x00027a00ff3a1b82 */ /* 0x000e640000000a00 */
[----:B-1----:R-:W-:-:S05]  /*cbf0*/  @P1 IMAD.HI.U32 R58, R67, R58, RZ ;  /* 0x0000003a433a1227 */ /* 0x002fca00078e00ff */
[----:B------:R-:W-:-:S07]  /*cc00*/  @P1 SHF.R.U32.HI R67, RZ, R59, R58 ;  /* 0x0000003bff431219 */ /* 0x000fce000001163a */
.L_x_7607:
[----:B------:R-:W-:Y:S05]  /*cc10*/  BSYNC B0 ;  /* 0x0000000000007941 */ /* 0x000fea0003800000 */
.L_x_7605:
[----:B------:R-:W-:-:S04]  /*cc20*/  IMAD R58, R67, R68, -R180 ;  /* 0x00000044433a7224 */ /* 0x000fc800078e0ab4 */
[----:B------:R-:W-:-:S05]  /*cc30*/  IMAD R58, R3, -0x2, R58 ;  /* 0xfffffffe033a7824 */ /* 0x000fca00078e023a */
[----:B------:R-:W-:Y:S02]  /*cc40*/  VIADDMNMX R63, R58, R68, R63, PT ;  /* 0x000000443a3f7246 */ /* 0x000fe4000380013f */
[----:B------:R-:W-:-:S07]  /*cc50*/  VIMNMX R65, R65, R58, !PT ;  /* 0x0000003a41417248 */ /* 0x000fce0007fe0100 */
.L_x_7604:
        /* <DEDUP_REMOVED lines=44> */
[----:B------:R-:W-:-:S02]  /*cf20*/  FSEL R152, R45, -INF , !P2 ;  /* 0xff8000002d987808 */ /* 0x000fc40005000000 */
[C---:B------:R-:W-:Y:S02]  /*cf30*/  ISETP.GT.AND P5, PT, R65.reuse, 0x31, P1 ;  /* 0x000000314100780c */ /* 0x040fe40000fa4270 */
[C---:B------:R-:W-:Y:S02]  /*cf40*/  ISETP.GT.AND P4, PT, R65.reuse, 0x38, P1 ;  /* 0x000000384100780c */ /* 0x040fe40000f84270 */
[C---:B------:R-:W-:Y:S02]  /*cf50*/  ISETP.GT.AND P6, PT, R65.reuse, 0x39, P1 ;  /* 0x000000394100780c */ /* 0x040fe40000fc4270 */
[C---:B------:R-:W-:Y:S02]  /*cf60*/  ISETP.GT.AND P2, PT, R65.reuse, 0x40, P1 ;  /* 0x000000404100780c */ /* 0x040fe40000f44270 */
[----:B------:R-:W-:Y:S02]  /*cf70*/  FSEL R76, R54, -INF , !P3 ;  /* 0xff800000364c7808 */ /* 0x000fe40005800000 */
        /* <DEDUP_REMOVED lines=28> */
[----:B------:R-:W-:Y:S02]  /*d140*/  ISETP.GT.AND P2, PT, R65, 0x68, P1 ;  /* 0x000000684100780c */ /* 0x000fe40000f44270 */
[----:B------:R-:W-:Y:S02]  /*d150*/  FSEL R58, R77, -INF , !P3 ;  /* 0xff8000004d3a7808 */ /* 0x000fe40005800000 */
[----:B------:R-:W-:-:S02]  /*d160*/  PLOP3.LUT P3, PT, PT, PT, UP0, 0x40, 0x0 ;  /* 0x000000000000781c */ /* 0x000fc40003f6e808 */
        /* <DEDUP_REMOVED lines=12> */
[C---:B------:R-:W-:Y:S02]  /*d230*/  ISETP.LT.OR P5, PT, R63.reuse, 0x71, P5 ;  /* 0x000000713f00780c */ /* 0x040fe40002fa1670 */
[C---:B------:R-:W-:Y:S02]  /*d240*/  ISETP.LT.OR P4, PT, R63.reuse, 0x72, P4 ;  /* 0x000000723f00780c */ /* 0x040fe40002781670 */
[C---:B------:R-:W-:Y:S02]  /*d250*/  ISETP.LT.OR P6, PT, R63.reuse, 0x79, P6 ;  /* 0x000000793f00780c */ /* 0x040fe400037c1670 */
[----:B------:R-:W-:Y:S02]  /*d260*/  ISETP.LT.OR P2, PT, R63, 0x7a, P2 ;  /* 0x0000007a3f00780c */ /* 0x000fe40001741670 */
[----:B------:R-:W-:Y:S02]  /*d270*/  IADD3 R45, R83, R182, RZ ;  /* 0x000000b6532d7210 */ /* 0x000fe40007ffe0ff */
[----:B------:R-:W-:-:S02]  /*d280*/  FSEL R56, R71, -INF , !P5 ;  /* 0xff80000047387808 */ /* 0x000fc40006800000 */
[----:B------:R-:W-:Y:S02]  /*d290*/  FSEL R52, R81, -INF , !P4 ;  /* 0xff80000051347808 */ /* 0x000fe40006000000 */
[----:B------:R-:W-:Y:S02]  /*d2a0*/  FSEL R48, R75, -INF , !P6 ;  /* 0xff8000004b307808 */ /* 0x000fe40007000000 */
[----:B------:R-:W-:Y:S01]  /*d2b0*/  FSEL R44, R85, -INF , !P2 ;  /* 0xff800000552c7808 */ /* 0x000fe20005000000 */
[----:B------:R-:W-:Y:S06]  /*d2c0*/  @P3 BRA `(.L_x_7608) ;  /* 0x00000000005c3947 */ /* 0x000fec0003800000 */
        /* <DEDUP_REMOVED lines=13> */
.L_x_7610:
[----:B------:R-:W-:-:S05]  /*d3a0*/  IMAD.U32 R51, RZ, RZ, UR50 ;  /* 0x00000032ff337e24 */ /* 0x000fca000f8e00ff */
[----:B------:R-:W-:-:S13]  /*d3b0*/  ISETP.NE.AND P2, PT, R51, 0x1, PT ;  /* 0x000000013300780c */ /* 0x000fda0003f45270 */
[----:B------:R-:W0:Y:S02]  /*d3c0*/  @P2 LDC.64 R154, c[0x0][0x9e8] ;  /* 0x00027a00ff9a2b82 */ /* 0x000e240000000a00 */
[----:B0-----:R-:W-:-:S05]  /*d3d0*/  @P2 IMAD.HI.U32 R10, R9, R154, RZ ;  /* 0x0000009a090a2227 */ /* 0x001fca00078e00ff */
[----:B------:R-:W-:-:S07]  /*d3e0*/  @P2 SHF.R.U32.HI R9, RZ, R155, R10 ;  /* 0x0000009bff092219 */ /* 0x000fce000001160a */
.L_x_7611:
[----:B------:R-:W-:Y:S05]  /*d3f0*/  BSYNC B0 ;  /* 0x0000000000007941 */ /* 0x000fea0003800000 */
.L_x_7609:
[----:B------:R-:W-:-:S04]  /*d400*/  IMAD R10, R9, R51, -R180 ;  /* 0x00000033090a7224 */ /* 0x000fc800078e0ab4 */
[----:B------:R-:W-:-:S05]  /*d410*/  IMAD R10, R3, -0x2, R10 ;  /* 0xfffffffe030a7824 */ /* 0x000fca00078e020a */
[----:B------:R-:W-:Y:S02]  /*d420*/  VIADDMNMX R37, R10, R51, R37, PT ;  /* 0x000000330a257246 */ /* 0x000fe40003800125 */
[----:B------:R-:W-:-:S07]  /*d430*/  VIMNMX R45, R45, R10, !PT ;  /* 0x0000000a2d2d7248 */ /* 0x000fce0007fe0100 */
.L_x_7608:
        /* <DEDUP_REMOVED lines=33> */
[----:B------:R-:W-:Y:S02]  /*d650*/  ISETP.GT.AND P2, PT, R45, 0x11, P1 ;  /* 0x000000112d00780c */ /* 0x000fe40000f44270 */
        /* <DEDUP_REMOVED lines=56> */
[----:B------:R-:W-:Y:S01]  /*d9e0*/  ISETP.GT.AND P3, PT, R45, 0x31, P1 ;  /* 0x000000312d00780c */ /* 0x000fe20000f64270 */
[----:B------:R-:W-:Y:S01]  /*d9f0*/  MUFU.EX2 R180, R180 ;  /* 0x000000b400b47308 */ /* 0x000fe20000000800 */
[----:B------:R-:W-:Y:S01]  /*da00*/  FMNMX.FTZ R19, R18, R19, !PT ;  /* 0x0000001312137209 */ /* 0x000fe20007810000 */
[-CC-:B0-----:R-:W-:Y:S01]  /*da10*/  FFMA.FTZ R14, R184, R9.reuse, -R51.reuse ;  /* 0x00000009b80e7223 */ /* 0x181fe20000010833 */
[----:B------:R-:W-:Y:S01]  /*da20*/  FSEL R168, R25, -INF , !P4 ;  /* 0xff80000019a87808 */ /* 0x000fe20006000000 */
[--C-:B------:R-:W-:Y:S01]  /*da30*/  FFMA.FTZ R66, R66, R9, -R51.reuse ;  /* 0x0000000942427223 */ /* 0x100fe20000010833 */
[----:B------:R-:W-:Y:S01]  /*da40*/  FMNMX.FTZ R21, R156, R19, !PT ;  /* 0x000000139c157209 */ /* 0x000fe20007810000 */
[--C-:B------:R-:W-:Y:S01]  /*da50*/  FFMA.FTZ R64, R64, R9, -R51.reuse ;  /* 0x0000000940407223 */ /* 0x100fe20000010833 */
[----:B------:R-:W-:Y:S01]  /*da60*/  ISETP.GT.AND P5, PT, R45, 0x38, P1 ;  /* 0x000000382d00780c */ /* 0x000fe20000fa4270 */
[----:B------:R0:W-:Y:S01]  /*da70*/  MUFU.EX2 R19, R14 ;  /* 0x0000000e00137308 */ /* 0x0001e20000000800 */
[----:B------:R-:W-:Y:S01]  /*da80*/  FMNMX.FTZ R21, R158, R21, !PT ;  /* 0x000000159e157209 */ /* 0x000fe20007810000 */
[-CC-:B------:R-:W-:Y:S01]  /*da90*/  FFMA.FTZ R60, R60, R9.reuse, -R51.reuse ;  /* 0x000000093c3c7223 */ /* 0x180fe20000010833 */
[----:B------:R-:W-:Y:S01]  /*daa0*/  FSEL R170, R27, -INF , !P2 ;  /* 0xff8000001baa7808 */ /* 0x000fe20005000000 */
[--C-:B------:R-:W-:Y:S01]  /*dab0*/  FFMA.FTZ R52, R52, R9, -R51.reuse ;  /* 0x0000000934347223 */ /* 0x100fe20000010833 */
[----:B------:R-:W-:Y:S01]  /*dac0*/  FMNMX.FTZ R21, R20, R21, !PT ;  /* 0x0000001514157209 */ /* 0x000fe20007810000 */
[--C-:B------:R-:W-:Y:S01]  /*dad0*/  FFMA.FTZ R44, R44, R9, -R51.reuse ;  /* 0x000000092c2c7223 */ /* 0x100fe20000010833 */
[----:B------:R-:W-:Y:S01]  /*dae0*/  ISETP.LT.OR P3, PT, R37, 0x32, P3 ;  /* 0x000000322500780c */ /* 0x000fe20001f61670 */
[----:B------:R-:W-:Y:S01]  /*daf0*/  MUFU.EX2 R17, R17 ;  /* 0x0000001100117308 */ /* 0x000fe20000000800 */
[----:B------:R-:W-:Y:S01]  /*db00*/  FMNMX.FTZ R21, R160, R21, !PT ;  /* 0x00000015a0157209 */ /* 0x000fe20007810000 */
[----:B0-----:R-:W-:Y:S01]  /*db10*/  FFMA.FTZ R14, R166, R9, -R51 ;  /* 0x00000009a60e7223 */ /* 0x001fe20000010833 */
[----:B------:R-:W-:-:S02]  /*db20*/  ISETP.GT.AND P4, PT, R45, 0x39, P1 ;  /* 0x000000392d00780c */ /* 0x000fc40000f84270 */
[----:B------:R-:W-:Y:S02]  /*db30*/  FMNMX.FTZ R23, R22, R21, !PT ;  /* 0x0000001516177209 */ /* 0x000fe40007810000 */
[----:B------:R-:W-:Y:S01]  /*db40*/  ISETP.LT.OR P5, PT, R37, 0x39, P5 ;  /* 0x000000392500780c */ /* 0x000fe20002fa1670 */
[----:B------:R0:W-:Y:S01]  /*db50*/  MUFU.EX2 R21, R174 ;  /* 0x000000ae00157308 */ /* 0x0001e20000000800 */
[----:B------:R-:W-:Y:S02]  /*db60*/  FMNMX.FTZ R23, R162, R23, !PT ;  /* 0x00000017a2177209 */ /* 0x000fe40007810000 */
[----:B------:R-:W-:Y:S02]  /*db70*/  FSEL R28, R28, -INF , !P3 ;  /* 0xff8000001c1c7808 */ /* 0x000fe40005800000 */
[----:B------:R-:W-:Y:S02]  /*db80*/  FMNMX.FTZ R23, R24, R23, !PT ;  /* 0x0000001718177209 */ /* 0x000fe40007810000 */
[----:B------:R-:W-:Y:S01]  /*db90*/  ISETP.GT.AND P2, PT, R45, 0x40, P1 ;  /* 0x000000402d00780c */ /* 0x000fe20000f44270 */
[----:B------:R-:W-:Y:S01]  /*dba0*/  MUFU.EX2 R182, R182 ;  /* 0x000000b600b67308 */ /* 0x000fe20000000800 */
[----:B------:R-:W-:Y:S01]  /*dbb0*/  FMNMX.FTZ R23, R26, R23, !PT ;  /* 0x000000171a177209 */ /* 0x000fe20007810000 */
[----:B0-----:R-:W-:Y:S01]  /*dbc0*/  FFMA.FTZ R174, R164, R9, -R51 ;  /* 0x00000009a4ae7223 */ /* 0x001fe20000010833 */
[----:B------:R-:W-:-:S02]  /*dbd0*/  FSEL R184, R29, -INF , !P5 ;  /* 0xff8000001db87808 */ /* 0x000fc40006800000 */
[----:B------:R-:W-:Y:S02]  /*dbe0*/  FMNMX.FTZ R25, R168, R23, !PT ;  /* 0x00000017a8197209 */ /* 0x000fe40007810000 */
[----:B------:R-:W-:Y:S01]  /*dbf0*/  ISETP.LT.OR P4, PT, R37, 0x3a, P4 ;  /* 0x0000003a2500780c */ /* 0x000fe20002781670 */
[----:B------:R0:W-:Y:S01]  /*dc00*/  MUFU.EX2 R23, R14 ;  /* 0x0000000e00177308 */ /* 0x0001e20000000800 */
[----:B------:R-:W-:Y:S02]  /*dc10*/  FMNMX.FTZ R25, R170, R25, !PT ;  /* 0x00000019aa197209 */ /* 0x000fe40007810000 */
[----:B------:R-:W-:Y:S02]  /*dc20*/  ISETP.GT.AND P3, PT, R45, 0x41, P1 ;  /* 0x000000412d00780c */ /* 0x000fe40000f64270 */
[----:B------:R-:W-:Y:S02]  /*dc30*/  FMNMX.FTZ R25, R28, R25, !PT ;  /* 0x000000191c197209 */ /* 0x000fe40007810000 */
[----:B------:R-:W-:Y:S01]  /*dc40*/  ISETP.LT.OR P2, PT, R37, 0x41, P2 ;  /* 0x000000412500780c */ /* 0x000fe20001741670 */
[----:B------:R-:W-:Y:S01]  /*dc50*/  MUFU.EX2 R176, R176 ;  /* 0x000000b000b07308 */ /* 0x000fe20000000800 */
[----:B------:R-:W-:Y:S01]  /*dc60*/  FSEL R30, R30, -INF , !P4 ;  /* 0xff8000001e1e7808 */ /* 0x000fe20006000000 */
[----:B0-----:R-:W-:Y:S01]  /*dc70*/  FFMA.FTZ R14, R86, R9, -R51 ;  /* 0x00000009560e7223 */ /* 0x001fe20000010833 */
[----:B------:R-:W-:-:S02]  /*dc80*/  FMNMX.FTZ R25, R184, R25, !PT ;  /* 0x00000019b8197209 */ /* 0x000fc40007810000 */
[----:B------:R-:W-:Y:S02]  /*dc90*/  ISETP.GT.AND P5, PT, R45, 0x48, P1 ;  /* 0x000000482d00780c */ /* 0x000fe40000fa4270 */
[----:B------:R-:W-:Y:S01]  /*dca0*/  FSEL R186, R31, -INF , !P2 ;  /* 0xff8000001fba7808 */ /* 0x000fe20005000000 */
[----:B------:R-:W-:Y:S01]  /*dcb0*/  MUFU.EX2 R178, R178 ;  /* 0x000000b200b27308 */ /* 0x000fe20000000800 */
[----:B------:R-:W-:Y:S02]  /*dcc0*/  ISETP.LT.OR P3, PT, R37, 0x42, P3 ;  /* 0x000000422500780c */ /* 0x000fe40001f61670 */
[----:B------:R-:W-:Y:S02]  /*dcd0*/  FMNMX.FTZ R27, R30, R25, !PT ;  /* 0x000000191e1b7209 */ /* 0x000fe40007810000 */
[----:B------:R-:W-:Y:S02]  /*dce0*/  ISETP.GT.AND P4, PT, R45, 0x49, P1 ;  /* 0x000000492d00780c */ /* 0x000fe40000f84270 */
[----:B------:R-:W-:Y:S01]  /*dcf0*/  ISETP.LT.OR P5, PT, R37, 0x49, P5 ;  /* 0x000000492500780c */ /* 0x000fe20002fa1670 */
[----:B------:R-:W-:Y:S01]  /*dd00*/  MUFU.EX2 R25, R152 ;  /* 0x0000009800197308 */ /* 0x000fe20000000800 */
[----:B------:R-:W-:-:S02]  /*dd10*/  FSEL R32, R32, -INF , !P3 ;  /* 0xff80000020207808 */ /* 0x000fc40005800000 */
[----:B------:R-:W-:Y:S02]  /*dd20*/  FMNMX.FTZ R27, R186, R27, !PT ;  /* 0x0000001bba1b7209 */ /* 0x000fe40007810000 */
[----:B------:R-:W-:Y:S02]  /*dd30*/  ISETP.GT.AND P2, PT, R45, 0x50, P1 ;  /* 0x000000502d00780c */ /* 0x000fe40000f44270 */
[----:B------:R-:W-:Y:S01]  /*dd40*/  FSEL R166, R33, -INF , !P5 ;  /* 0xff80000021a67808 */ /* 0x000fe20006800000 */
[----:B------:R-:W-:Y:S01]  /*dd50*/  MUFU.EX2 R172, R172 ;  /* 0x000000ac00ac7308 */ /* 0x000fe20000000800 */
[----:B------:R-:W-:Y:S02]  /*dd60*/  ISETP.LT.OR P4, PT, R37, 0x4a, P4 ;  /* 0x0000004a2500780c */ /* 0x000fe40002781670 */
[----:B------:R-:W-:Y:S02]  /*dd70*/  FMNMX.FTZ R29, R32, R27, !PT ;  /* 0x0000001b201d7209 */ /* 0x000fe40007810000 */
[----:B------:R-:W-:-:S02]  /*dd80*/  ISETP.GT.AND P3, PT, R45, 0x51, P1 ;  /* 0x000000512d00780c */ /* 0x000fc40000f64270 */
[----:B------:R-:W-:Y:S01]  /*dd90*/  ISETP.LT.OR P2, PT, R37, 0x51, P2 ;  /* 0x000000512500780c */ /* 0x000fe20001741670 */
[----:B------:R0:W-:Y:S01]  /*dda0*/  MUFU.EX2 R27, R14 ;  /* 0x0000000e001b7308 */ /* 0x0001e20000000800 */
[----:B------:R-:W-:Y:S01]  /*ddb0*/  FSEL R164, R34, -INF , !P4 ;  /* 0xff80000022a47808 */ /* 0x000fe20006000000 */
[--C-:B------:R-:W-:Y:S01]  /*ddc0*/  FFMA.FTZ R34, R84, R9, -R51.reuse ;  /* 0x0000000954227223 */ /* 0x100fe20000010833 */
[----:B------:R-:W-:Y:S02]  /*ddd0*/  FMNMX.FTZ R29, R166, R29, !PT ;  /* 0x0000001da61d7209 */ /* 0x000fe40007810000 */
[----:B------:R-:W-:Y:S02]  /*dde0*/  ISETP.GT.AND P5, PT, R45, 0x58, P1 ;  /* 0x000000582d00780c */ /* 0x000fe40000fa4270 */
[----:B------:R-:W-:Y:S01]  /*ddf0*/  FSEL R188, R35, -INF , !P2 ;  /* 0xff80000023bc7808 */ /* 0x000fe20005000000 */
[----:B------:R-:W-:Y:S01]  /*de00*/  MUFU.EX2 R174, R174 ;  /* 0x000000ae00ae7308 */ /* 0x000fe20000000800 */
[----:B------:R-:W-:Y:S01]  /*de10*/  ISETP.LT.OR P3, PT, R37, 0x52, P3 ;  /* 0x000000522500780c */ /* 0x000fe20001f61670 */
[----:B0-----:R-:W-:Y:S01]  /*de20*/  FFMA.FTZ R14, R82, R9, -R51 ;  /* 0x00000009520e7223 */ /* 0x001fe20000010833 */
[----:B------:R-:W-:-:S02]  /*de30*/  FMNMX.FTZ R29, R164, R29, !PT ;  /* 0x0000001da41d7209 */ /* 0x000fc40007810000 */
[----:B------:R-:W-:Y:S02]  /*de40*/  ISETP.GT.AND P4, PT, R45, 0x59, P1 ;  /* 0x000000592d00780c */ /* 0x000fe40000f84270 */
[----:B------:R-:W-:Y:S01]  /*de50*/  ISETP.LT.OR P5, PT, R37, 0x59, P5 ;  /* 0x000000592500780c */ /* 0x000fe20002fa1670 */
[----:B------:R-:W-:Y:S01]  /*de60*/  MUFU.EX2 R34, R34 ;  /* 0x0000002200227308 */ /* 0x000fe20000000800 */
[----:B------:R-:W-:Y:S02]  /*de70*/  FSEL R36, R36, -INF , !P3 ;  /* 0xff80000024247808 */ /* 0x000fe40005800000 */
[----:B------:R-:W-:Y:S02]  /*de80*/  FMNMX.FTZ R29, R188, R29, !PT ;  /* 0x0000001dbc1d7209 */ /* 0x000fe40007810000 */
[----:B------:R-:W-:Y:S02]  /*de90*/  ISETP.GT.AND P2, PT, R45, 0x60, P1 ;  /* 0x000000602d00780c */ /* 0x000fe40000f44270 */
[----:B------:R-:W-:Y:S01]  /*dea0*/  FSEL R38, R38, -INF , !P5 ;  /* 0xff80000026267808 */ /* 0x000fe20006800000 */
[----:B------:R-:W-:Y:S01]  /*deb0*/  MUFU.EX2 R64, R64 ;  /* 0x0000004000407308 */ /* 0x000fe20000000800 */
[----:B------:R-:W-:-:S02]  /*dec0*/  ISETP.LT.OR P4, PT, R37, 0x5a, P4 ;  /* 0x0000005a2500780c */ /* 0x000fc40002781670 */
[----:B------:R-:W-:Y:S02]  /*ded0*/  FMNMX.FTZ R31, R36, R29, !PT ;  /* 0x0000001d241f7209 */ /* 0x000fe40007810000 */
[----:B------:R-:W-:Y:S02]  /*dee0*/  ISETP.GT.AND P3, PT, R45, 0x61, P1 ;  /* 0x000000612d00780c */ /* 0x000fe40000f64270 */
[----:B------:R-:W-:Y:S01]  /*def0*/  ISETP.LT.OR P2, PT, R37, 0x61, P2 ;  /* 0x000000612500780c */ /* 0x000fe20001741670 */
[----:B------:R0:W-:Y:S01]  /*df00*/  MUFU.EX2 R29, R14 ;  /* 0x0000000e001d7308 */ /* 0x0001e20000000800 */
[----:B------:R-:W-:Y:S01]  /*df10*/  FSEL R84, R39, -INF , !P4 ;  /* 0xff80000027547808 */ /* 0x000fe20006000000 */
[----:B------:R-:W-:Y:S01]  /*df20*/  FFMA.FTZ R39, R62, R9, -R51 ;  /* 0x000000093e277223 */ /* 0x000fe20000010833 */
[----:B------:R-:W-:Y:S02]  /*df30*/  FMNMX.FTZ R31, R38, R31, !PT ;  /* 0x0000001f261f7209 */ /* 0x000fe40007810000 */
[----:B------:R-:W-:-:S02]  /*df40*/  ISETP.GT.AND P5, PT, R45, 0x68, P1 ;  /* 0x000000682d00780c */ /* 0x000fc40000fa4270 */
[----:B------:R-:W-:Y:S01]  /*df50*/  FSEL R86, R40, -INF , !P2 ;  /* 0xff80000028567808 */ /* 0x000fe20005000000 */
[-CC-:B------:R-:W-:Y:S01]  /*df60*/  FFMA.FTZ R40, R80, R9.reuse, -R51.reuse ;  /* 0x0000000950287223 */ /* 0x180fe20000010833 */
[----:B------:R-:W-:Y:S01]  /*df70*/  ISETP.LT.OR P3, PT, R37, 0x62, P3 ;  /* 0x000000622500780c */ /* 0x000fe20001f61670 */
[----:B0-----:R-:W-:Y:S01]  /*df80*/  FFMA.FTZ R14, R78, R9, -R51 ;  /* 0x000000094e0e7223 */ /* 0x001fe20000010833 */
[----:B------:R-:W-:Y:S01]  /*df90*/  FMNMX.FTZ R31, R84, R31, !PT ;  /* 0x0000001f541f7209 */ /* 0x000fe20007810000 */
[----:B------:R-:W-:Y:S01]  /*dfa0*/  MUFU.EX2 R39, R39 ;  /* 0x0000002700277308 */ /* 0x000fe20000000800 */
[----:B------:R-:W-:Y:S02]  /*dfb0*/  ISETP.GT.AND P4, PT, R45, 0x69, P1 ;  /* 0x000000692d00780c */ /* 0x000fe40000f84270 */
[----:B------:R-:W-:Y:S02]  /*dfc0*/  ISETP.LT.OR P5, PT, R37, 0x69, P5 ;  /* 0x000000692500780c */ /* 0x000fe40002fa1670 */
[----:B------:R-:W-:-:S02]  /*dfd0*/  FSEL R82, R41, -INF , !P3 ;  /* 0xff80000029527808 */ /* 0x000fc40005800000 */
[----:B------:R-:W-:Y:S01]  /*dfe0*/  FMNMX.FTZ R31, R86, R31, !PT ;  /* 0x0000001f561f7209 */ /* 0x000fe20007810000 */
[----:B------:R-:W-:Y:S01]  /*dff0*/  MUFU.EX2 R40, R40 ;  /* 0x0000002800287308 */ /* 0x000fe20000000800 */
[----:B------:R-:W-:Y:S02]  /*e000*/  ISETP.GT.AND P2, PT, R45, 0x70, P1 ;  /* 0x000000702d00780c */ /* 0x000fe40000f44270 */
[----:B------:R-:W-:Y:S01]  /*e010*/  FSEL R80, R42, -INF , !P5 ;  /* 0xff8000002a507808 */ /* 0x000fe20006800000 */
[----:B------:R-:W-:Y:S01]  /*e020*/  FFMA.FTZ R42, R76, R9, -R51 ;  /* 0x000000094c2a7223 */ /* 0x000fe20000010833 */
        /* <DEDUP_REMOVED lines=10> */
[----:B------:R-:W-:Y:S02]  /*e0d0*/  ISETP.LT.OR P3, PT, R37, 0x72, P3 ;  /* 0x000000722500780c */ /* 0x000fe40001f61670 */
[----:B------:R-:W-:Y:S01]  /*e0e0*/  FSEL R152, R46, -INF , !P2 ;  /* 0xff8000002e987808 */ /* 0x000fe20005000000 */
[----:B------:R-:W-:Y:S01]  /*e0f0*/  FFMA.FTZ R46, R72, R9, -R51 ;  /* 0x00000009482e7223 */ /* 0x000fe20000010833 */
[----:B------:R-:W-:Y:S01]  /*e100*/  FMNMX.FTZ R33, R78, R33, !PT ;  /* 0x000000214e217209 */ /* 0x000fe20007810000 */
[----:B------:R-:W-:Y:S01]  /*e110*/  MUFU.EX2 R42, R42 ;  /* 0x0000002a002a7308 */ /* 0x000fe20000000800 */
[----:B------:R-:W-:-:S02]  /*e120*/  ISETP.GT.AND P1, PT, R45, 0x79, P1 ;  /* 0x000000792d00780c */ /* 0x000fc40000f24270 */
[----:B------:R-:W-:Y:S02]  /*e130*/  ISETP.LT.OR P5, PT, R37, 0x79, P5 ;  /* 0x000000792500780c */ /* 0x000fe40002fa1670 */
[----:B------:R-:W-:Y:S02]  /*e140*/  FSEL R76, R47, -INF , !P3 ;  /* 0xff8000002f4c7808 */ /* 0x000fe40005800000 */
[----:B------:R-:W-:Y:S01]  /*e150*/  FMNMX.FTZ R33, R152, R33, !PT ;  /* 0x0000002198217209 */ /* 0x000fe20007810000 */
[----:B------:R-:W-:Y:S01]  /*e160*/  MUFU.EX2 R46, R46 ;  /* 0x0000002e002e7308 */ /* 0x000fe20000000800 */
[----:B------:R-:W-:Y:S01]  /*e170*/  ISETP.LT.OR P1, PT, R37, 0x7a, P1 ;  /* 0x0000007a2500780c */ /* 0x000fe20000f21670 */
[----:B------:R-:W-:Y:S01]  /*e180*/  FFMA.FTZ R37, R74, R9, -R51 ;  /* 0x000000094a257223 */ /* 0x000fe20000010833 */
[----:B------:R-:W-:Y:S02]  /*e190*/  FSEL R190, R49, -INF , !P5 ;  /* 0xff80000031be7808 */ /* 0x000fe40006800000 */
[----:B------:R-:W-:-:S02]  /*e1a0*/  FMNMX.FTZ R35, R76, R33, !PT ;  /* 0x000000214c237209 */ /* 0x000fc40007810000 */
[----:B------:R-:W-:Y:S01]  /*e1b0*/  FSEL R74, R50, -INF , !P1 ;  /* 0xff800000324a7808 */ /* 0x000fe20004800000 */
[----:B------:R-:W-:Y:S01]  /*e1c0*/  MUFU.EX2 R33, R37 ;  /* 0x0000002500217308 */ /* 0x000fe20000000800 */
[----:B------:R-:W-:Y:S01]  /*e1d0*/  FMNMX.FTZ R35, R190, R35, !PT ;  /* 0x00000023be237209 */ /* 0x000fe20007810000 */
[--C-:B------:R-:W-:Y:S01]  /*e1e0*/  FFMA.FTZ R50, R70, R9, -R51.reuse ;  /* 0x0000000946327223 */ /* 0x100fe20000010833 */
[----:B------:R-:W-:Y:S02]  /*e1f0*/  FSEL R56, R10, RZ, P6 ;  /* 0x000000ff0a387208 */ /* 0x000fe40003000000 */
        /* <DEDUP_REMOVED lines=56> */
[----:B------:R-:W3:Y:S01]  /*e580*/  MUFU.EX2 R183, R183 ;  /* 0x000000b700b77308 */ /* 0x000ee20000000800 */
        /* <DEDUP_REMOVED lines=16> */
[----:B---3--:R-:W-:Y:S01]  /*e690*/  FADD.FTZ R5, R183, R4 ;  /* 0x00000004b7057221 */ /* 0x008fe20000010000 */
[----:B------:R-:W-:Y:S01]  /*e6a0*/  FADD.FTZ R38, R25, R38 ;  /* 0x0000002619267221 */ /* 0x000fe20000010000 */
[-CC-:B------:R-:W-:Y:S01]  /*e6b0*/  FFMA.FTZ R76, R76, R9.reuse, -R47.reuse ;  /* 0x000000094c4c7223 */ /* 0x180fe2000001082f */
[-CC-:B------:R-:W-:Y:S01]  /*e6c0*/  FFMA.FTZ R190, R190, R9.reuse, -R47.reuse ;  /* 0x00000009bebe7223 */ /* 0x180fe2000001082f */
[----:B------:R-:W-:-:S03]  /*e6d0*/  FFMA.FTZ R47, R74, R9, -R47 ;  /* 0x000000094a2f7223 */ /* 0x000fc6000001082f */
[----:B------:R-:W3:Y:S01]  /*e6e0*/  MUFU.EX2 R20, R20 ;  /* 0x0000001400147308 */ /* 0x000ee20000000800 */
[----:B0-----:R-:W-:-:S07]  /*e6f0*/  FADD.FTZ R4, R18, R5 ;  /* 0x0000000512047221 */ /* 0x001fce0000010000 */
[----:B------:R-:W0:Y:S01]  /*e700*/  MUFU.EX2 R179, R179 ;  /* 0x000000b300b37308 */ /* 0x000e220000000800 */
[----:B-1----:R-:W-:-:S07]  /*e710*/  FADD.FTZ R5, R177, R4 ;  /* 0x00000004b1057221 */ /* 0x002fce0000010000 */
[----:B------:R-:W1:Y:S01]  /*e720*/  MUFU.EX2 R22, R22 ;  /* 0x0000001600167308 */ /* 0x000e620000000800 */
[----:B---3--:R-:W-:-:S07]  /*e730*/  FADD.FTZ R4, R20, R5 ;  /* 0x0000000514047221 */ /* 0x008fce0000010000 */
        /* <DEDUP_REMOVED lines=11> */
[----:B---3--:R-:W-:Y:S01]  /*e7f0*/  FADD.FTZ R4, R26, R5 ;  /* 0x000000051a047221 */ /* 0x008fe20000010000 */
[----:B------:R-:W-:-:S06]  /*e800*/  FADD.FTZ R5, R27, R38 ;  /* 0x000000261b057221 */ /* 0x000fcc0000010000 */
[----:B------:R-:W3:Y:S01]  /*e810*/  MUFU.EX2 R171, R171 ;  /* 0x000000ab00ab7308 */ /* 0x000ee20000000800 */
        /* <DEDUP_REMOVED lines=8> */
[----:B---3--:R-:W-:Y:S01]  /*e8a0*/  FADD.FTZ R49, R171, R38 ;  /* 0x00000026ab317221 */ /* 0x008fe20000010000 */
[----:B------:R-:W-:-:S04]  /*e8b0*/  FADD.FTZ R4, R42, R5 ;  /* 0x000000052a047221 */ /* 0x000fc80000010000 */
[----:B------:R-:W-:Y:S02]  /*e8c0*/  FADD.FTZ R5, R33, R4 ;  /* 0x0000000421057221 */ /* 0x000fe40000010000 */
        /* <DEDUP_REMOVED lines=43> */
[----:B0-----:R-:W-:Y:S01]  /*eb80*/  FADD.FTZ R38, R155, R38 ;  /* 0x000000269b267221 */ /* 0x001fe20000010000 */
[----:B-1----:R-:W-:-:S03]  /*eb90*/  FADD.FTZ R5, R44, R5 ;  /* 0x000000052c057221 */ /* 0x002fc60000010000 */
[----:B---3--:R-:W-:Y:S01]  /*eba0*/  FADD.FTZ R4, R47, R38 ;  /* 0x000000262f047221 */ /* 0x008fe20000010000 */
[----:B------:R-:W-:Y:S06]  /*ebb0*/  @!P0 BRA `(.L_x_7612) ;  /* 0x0000000000048947 */ /* 0x000fec0003800000 */
[----:B------:R-:W-:Y:S01]  /*ebc0*/  BPT.TRAP 0x1 ;  /* 0x000000040000795c */ /* 0x000fe20000300000 */
.L_x_7612:
        /* <DEDUP_REMOVED lines=105> */
[----:B------:R-:W-:Y:S01]  /*f260*/  F2FP.BF16.F32.PACK_AB R155, R47, R155 ;  /* 0x0000009b2f9b723e */ /* 0x000fe200000010ff */
[----:B------:R-:W-:Y:S06]  /*f270*/  @P1 BRA `(.L_x_7613) ;  /* 0xffffffc400d41947 */ /* 0x000fec000383ffff */
.L_x_7594:
[----:B------:R-:W-:Y:S06]  /*f280*/  BAR.ARV 0x8, 0x180 ;  /* 0x0206000000007b1d */ /* 0x000fec0000002000 */
[----:B------:R-:W-:Y:S05]  /*f290*/  @!P0 BRA `(.L_x_7614) ;  /* 0x0000000000048947 */ /* 0x000fea0003800000 */
[----:B------:R-:W-:Y:S01]  /*f2a0*/  BPT.TRAP 0x1 ;  /* 0x000000040000795c */ /* 0x000fe20000300000 */
.L_x_7614:
[----:B------:R-:W-:Y:S01]  /*f2b0*/  ULEA UR5, UR46, UR40, 0x3 ;  /* 0x000000282e057291 */ /* 0x000fe2000f8e183f */
[----:B------:R-:W-:-:S05]  /*f2c0*/  IMAD.U32 R0, RZ, RZ, UR45 ;  /* 0x0000002dff007e24 */ /* 0x000fca000f8e00ff */
[----:B------:R-:W-:-:S04]  /*f2d0*/  SHF.L.U32 R0, R0, 0x1f, RZ ;  /* 0x0000001f00007819 */ /* 0x000fc800000006ff */
[----:B------:R0:W1:Y:S01]  /*f2e0*/  SYNCS.PHASECHK.TRANS64.TRYWAIT P1, [UR5+0x28850], R0 ;  /* 0x02885000ff0075a7 */ /* 0x0000620008020145 */
[----:B------:R-:W-:Y:S05]  /*f2f0*/  @!P0 BRA `(.L_x_7615) ;  /* 0x0000000000048947 */ /* 0x000fea0003800000 */
[----:B------:R-:W-:Y:S01]  /*f300*/  BPT.TRAP 0x1 ;  /* 0x000000040000795c */ /* 0x000fe20000300000 */
.L_x_7615:
[----:B-1----:R-:W-:Y:S05]  /*f310*/  @P1 BRA `(.L_x_7616) ;  /* 0x0000000000081947 */ /* 0x002fea0003800000 */
[----:B------:R-:W1:Y:S02]  /*f320*/  SYNCS.PHASECHK.TRANS64.TRYWAIT P1, [UR5+0x28850], R0 ;  /* 0x02885000ff0075a7 */ /* 0x000e640008020145 */
[----:B-1----:R-:W-:Y:S05]  /*f330*/  @!P1 BRA `(.L_x_7617) ;  /* 0x0000006400249947 */ /* 0x002fea0003800000 */
.L_x_7616:
[----:B------:R-:W-:Y:S01]  /*f340*/  UIADD3 UR40, UR40, 0x400, URZ ;  /* 0x0000040028287890 */ /* 0x000fe2000fffe03f */
[----:B------:R-:W-:Y:S01]  /*f350*/  WARPGROUP.ARRIVE ;  /* 0x00000000000079c5 */ /* 0x000fe20000000000 */
[----:B------:R-:W-:Y:S01]  /*f360*/  UMOV UR47, 0x40000040 ;  /* 0x40000040002f7882 */ /* 0x000fe20000000000 */
[----:B------:R-:W-:Y:S01]  /*f370*/  UMOV UR7, 0x40000040 ;  /* 0x4000004000077882 */ /* 0x000fe20000000000 */
[----:B------:R-:W-:Y:S01]  /*f380*/  USHF.R.U32.HI UR40, URZ, 0x4, UR40 ;  /* 0x000000043f287899 */ /* 0x000fe20008011628 */
[----:B01----:R-:W0:Y:S03]  /*f390*/  SHFL.BFLY PT, R0, R5, 0x2, 0x1f ;  /* 0x0c401f0005007f89 */ /* 0x003e2600000e0000 */
[----:B------:R-:W-:Y:S01]  /*f3a0*/  ULOP3.LUT UR40, UR40, 0x3fff, URZ, 0xc0, !UPT ;  /* 0x00003fff28287892 */ /* 0x000fe2000f8ec03f */
[----:B------:R-:W1:Y:S03]  /*f3b0*/  SHFL.BFLY PT, R3, R4, 0x2, 0x1f ;  /* 0x0c401f0004037f89 */ /* 0x000e6600000e0000 */
[----:B------:R-:W-:-:S04]  /*f3c0*/  ULOP3.LUT UR40, UR40, 0x4000000, URZ, 0xfc, !UPT ;  /* 0x0400000028287892 */ /* 0x000fc8000f8efc3f */
[----:B------:R-:W-:-:S04]  /*f3d0*/  ULEA UR46, UR46, UR40, 0xb ;  /* 0x000000282e2e7291 */ /* 0x000fc8000f8e583f */
[----:B------:R-:W-:-:S05]  /*f3e0*/  UIADD3 UR4, UR46, 0x80, URZ ;  /* 0x000000802e047890 */ /* 0x000fca000fffe03f */
[----:B------:R-:W-:Y:S01]  /*f3f0*/  HGMMA.64x128x16.F32.BF16 R88, R180, gdesc[UR44].tnspB, R88, gsb0 ;  /* 0x41e0002cb4587df0 */ /* 0x000fe20008001858 */
[----:B------:R-:W-:Y:S01]  /*f400*/  UMOV UR47, 0x40000040 ;  /* 0x40000040002f7882 */ /* 0x000fe20000000000 */
[----:B------:R-:W-:Y:S01]  /*f410*/  UMOV UR6, UR4 ;  /* 0x0000000400067c82 */ /* 0x000fe20008000000 */
[----:B------:R-:W-:Y:S01]  /*f420*/  UIADD3 UR4, UR46, 0x100, URZ ;  /* 0x000001002e047890 */ /* 0x000fe2000fffe03f */
[----:B0-----:R-:W-:Y:S01]  /*f430*/  FADD.FTZ R0, R0, R5 ;  /* 0x0000000500007221 */ /* 0x001fe20000010000 */
[----:B-1----:R-:W-:Y:S01]  /*f440*/  FADD.FTZ R2, R3, R4 ;  /* 0x0000000403027221 */ /* 0x002fe20000010000 */
[----:B------:R-:W-:-:S03]  /*f450*/  IMAD.MOV.U32 R4, RZ, RZ, RZ ;  /* 0x000000ffff047224 */ /* 0x000fc600078e00ff */
[----:B------:R-:W0:Y:S04]  /*f460*/  SHFL.BFLY PT, R3, R0, 0x1, 0x1f ;  /* 0x0c201f0000037f89 */ /* 0x000e2800000e0000 */
[----:B------:R-:W1:Y:S01]  /*f470*/  SHFL.BFLY PT, R7, R2, 0x1, 0x1f ;  /* 0x0c201f0002077f89 */ /* 0x000e6200000e0000 */
[----:B0-----:R-:W-:Y:S01]  /*f480*/  FADD.FTZ R11, R0, R3 ;  /* 0x00000003000b7221 */ /* 0x001fe20000010000 */
[----:B------:R-:W-:Y:S01]  /*f490*/  MOV R3, 0xff800000 ;  /* 0xff80000000037802 */ /* 0x000fe20000000f00 */
[----:B------:R-:W-:Y:S02]  /*f4a0*/  IMAD.MOV.U32 R0, RZ, RZ, -0x800000 ;  /* 0xff800000ff007424 */ /* 0x000fe400078e00ff */
[----:B-1----:R-:W-:Y:S01]  /*f4b0*/  FADD.FTZ R12, R2, R7 ;  /* 0x00000007020c7221 */ /* 0x002fe20000010000 */
[----:B------:R-:W-:Y:S01]  /*f4c0*/  FSETP.NE.FTZ.AND P1, PT, R11, RZ, PT ;  /* 0x000000ff0b00720b */ /* 0x000fe20003f35000 */
[----:B------:R-:W-:-:S03]  /*f4d0*/  IMAD.MOV.U32 R7, RZ, RZ, RZ ;  /* 0x000000ffff077224 */ /* 0x000fc600078e00ff */
[----:B------:R-:W-:-:S09]  /*f4e0*/  FSETP.NE.FTZ.AND P2, PT, R12, RZ, PT ;  /* 0x000000ff0c00720b */ /* 0x000fd20003f55000 */
[----:B------:R-:W0:Y:S01]  /*f4f0*/  @P1 MUFU.LG2 R6, R11 ;  /* 0x0000000b00061308 */ /* 0x000e220000000c00 */
[----:B------:R-:W-:-:S03]  /*f500*/  @P1 FMUL.FTZ R5, R9, 0.69314718246459960938 ;  /* 0x3f31721809051820 */ /* 0x000fc60000410000 */
[----:B------:R-:W-:-:S04]  /*f510*/  @P2 FMUL.FTZ R2, R9, 0.69314718246459960938 ;  /* 0x3f31721809022820 */ /* 0x000fc80000410000 */
[----:B------:R-:W1:Y:S08]  /*f520*/  @P2 MUFU.LG2 R8, R12 ;  /* 0x0000000c00082308 */ /* 0x000e700000000c00 */
[----:B------:R3:W4:Y:S01]  /*f530*/  @P1 MUFU.RCP R4, R11 ;  /* 0x0000000b00041308 */ /* 0x0007220000001000 */
        /* <DEDUP_REMOVED lines=39> */
[----:B------:R-:W-:-:S07]  /*f7b0*/  WARPGROUP.ARRIVE ;  /* 0x00000000000079c5 */ /* 0x000fce0000000000 */
[----:B------:R-:W-:Y:S03]  /*f7c0*/  HGMMA.64x128x16.F32.BF16 R88, R152, gdesc[UR44].tnspB, R88, gsb0 ;  /* 0x41e0002c98587df0 */ /* 0x000fe60008001858 */
[----:B------:R-:W-:Y:S02]  /*f7d0*/  WARPGROUP.DEPBAR.LE gsb0, 0x0 ;  /* 0x00008000000079c5 */ /* 0x000fe40000010000 */
[----:B0--34-:R-:W-:Y:S05]  /*f7e0*/  @!P0 BRA `(.L_x_7618) ;  /* 0x0000000000048947 */ /* 0x019fea0003800000 */
[----:B------:R-:W-:Y:S01]  /*f7f0*/  BPT.TRAP 0x1 ;  /* 0x000000040000795c */ /* 0x000fe20000300000 */
.L_x_7618:
        /* <DEDUP_REMOVED lines=68> */
.L_x_7540:
[----:B------:R-:W-:Y:S05]  /*fc40*/  @P0 BRA `(.L_x_7619) ;  /* 0x00000014004c0947 */ /* 0x000fea0003800000 */
[----:B------:R-:W0:Y:S01]  /*fc50*/  S2R R2, SR_TID.X ;  /* 0x0000000000027919 */ /* 0x000e220000002100 */
[----:B------:R-:W1:Y:S01]  /*fc60*/  LDC R17, c[0x0][0xbe8] ;  /* 0x0002fa00ff117b82 */ /* 0x000e620000000800 */
[----:B------:R-:W-:Y:S02]  /*fc70*/  USHF.R.S32.HI UR7, URZ, 0x1f, UR37 ;  /* 0x0000001f3f077899 */ /* 0x000fe40008011425 */
[----:B--2---:R-:W-:Y:S01]  /*fc80*/  IMAD R16, RZ, RZ, -UR37 ;  /* 0x80000025ff107e24 */ /* 0x004fe2000f8e02ff */
        /* <DEDUP_REMOVED lines=9> */
[----:B------:R-:W4:Y:S01]  /*fd20*/  S2UR UR11, SR_CTAID.Y ;  /* 0x00000000000b79c3 */ /* 0x000f220000002600 */
[----:B------:R-:W-:-:S07]  /*fd30*/  UIMAD UR7, UR7, UR8, URZ ;  /* 0x00000008070772a4 */ /* 0x000fce000f8e023f */
[----:B------:R-:W-:Y:S01]  /*fd40*/  BAR.SYNC.DEFER_BLOCKING 0x1, 0x100 ;  /* 0x0044000000007b1d */ /* 0x000fe20000010000 */
[----:B-1----:R-:W-:-:S07]  /*fd50*/  ISETP.NE.AND P0, PT, R17, 0x1, PT ;  /* 0x000000011100780c */ /* 0x002fce0003f05270 */
[----:B------:R-:W4:Y:S01]  /*fd60*/  LDC R21, c[0x0][0xc50] ;  /* 0x00031400ff157b82 */ /* 0x000f220000000800 */
[----:B0-----:R-:W-:Y:S01]  /*fd70*/  VIADD R4, R2, 0xffffff80 ;  /* 0xffffff8002047836 */ /* 0x001fe20000000000 */
[----:B---3--:R-:W-:-:S06]  /*fd80*/  USHF.R.S32.HI UR10, URZ, 0x1f, UR12 ;  /* 0x0000001f3f0a7899 */ /* 0x008fcc000801140c */
[----:B------:R-:W0:Y:S01]  /*fd90*/  LDC.64 R14, c[0x0][0xb40] ;  /* 0x0002d000ff0e7b82 */ /* 0x000e220000000a00 */
[----:B------:R-:W-:-:S04]  /*fda0*/  SHF.R.S32.HI R5, RZ, 0x1f, R4 ;  /* 0x0000001fff057819 */ /* 0x000fc80000011404 */
[----:B------:R-:W-:-:S03]  /*fdb0*/  LEA.HI R2, R5, R4, RZ, 0x7 ;  /* 0x0000000405027211 */ /* 0x000fc600078f38ff */
[----:B------:R-:W1:Y:S01]  /*fdc0*/  @P0 LDC R13, c[0x0][0xbf0] ;  /* 0x0002fc00ff0d0b82 */ /* 0x000e620000000800 */
[----:B------:R-:W-:Y:S02]  /*fdd0*/  LEA.HI R5, R5, R4, RZ, 0x2 ;  /* 0x0000000405057211 */ /* 0x000fe400078f10ff */
[----:B------:R-:W-:Y:S02]  /*fde0*/  LOP3.LUT R7, R2, 0xffffff80, RZ, 0xc0, !PT ;  /* 0xffffff8002077812 */ /* 0x000fe400078ec0ff */
[----:B------:R-:W-:-:S03]  /*fdf0*/  LOP3.LUT R5, R5, 0xfffffffc, RZ, 0xc0, !PT ;  /* 0xfffffffc05057812 */ /* 0x000fc600078ec0ff */
[C---:B------:R-:W-:Y:S01]  /*fe00*/  IMAD.IADD R18, R4.reuse, 0x1, -R7 ;  /* 0x0000000104127824 */ /* 0x040fe200078e0a07 */
[----:B------:R-:W-:Y:S01]  /*fe10*/  SHF.R.S32.HI R7, RZ, 0x7, R2 ;  /* 0x00000007ff077819 */ /* 0x000fe20000011402 */
[----:B------:R-:W-:Y:S01]  /*fe20*/  IMAD.IADD R5, R4, 0x1, -R5 ;  /* 0x0000000104057824 */ /* 0x000fe200078e0a05 */
[----:B------:R-:W3:Y:S01]  /*fe30*/  @P0 LDC R27, c[0x0][0xbec] ;  /* 0x0002fb00ff1b0b82 */ /* 0x000ee20000000800 */
[----:B----4-:R-:W-:Y:S01]  /*fe40*/  IMAD R21, R21, R16, UR11 ;  /* 0x0000000b15157e24 */ /* 0x010fe2000f8e0210 */
[----:B------:R-:W-:Y:S02]  /*fe50*/  SHF.R.S32.HI R9, RZ, 0x1f, R18 ;  /* 0x0000001fff097819 */ /* 0x000fe40000011412 */
[----:B------:R-:W-:Y:S01]  /*fe60*/  LEA.HI R2, R2, R7, RZ, 0x1 ;  /* 0x0000000702027211 */ /* 0x000fe200078f08ff */
[----:B0-----:R-:W-:Y:S01]  /*fe70*/  IMAD R12, R14, UR10, RZ ;  /* 0x0000000a0e0c7c24 */ /* 0x001fe2000f8e02ff */
[----:B------:R-:W-:Y:S02]  /*fe80*/  LEA.HI R23, R9, R18, RZ, 0x2 ;  /* 0x0000001209177211 */ /* 0x000fe400078f10ff */
[----:B------:R-:W-:Y:S01]  /*fe90*/  LOP3.LUT R2, R2, 0x3fffffe, RZ, 0xc0, !PT ;  /* 0x03fffffe02027812 */ /* 0x000fe200078ec0ff */
[----:B------:R-:W0:Y:S01]  /*fea0*/  @P0 LDC R20, c[0x0][0xbf0] ;  /* 0x0002fc00ff140b82 */ /* 0x000e220000000800 */
[----:B------:R-:W-:-:S02]  /*feb0*/  SHF.R.S32.HI R6, RZ, 0x2, R23 ;  /* 0x00000002ff067819 */ /* 0x000fc40000011417 */
[----:B------:R-:W-:Y:S01]  /*fec0*/  SHF.R.S32.HI R11, RZ, 0x1f, R23 ;  /* 0x0000001fff0b7819 */ /* 0x000fe20000011417 */
[----:B------:R-:W-:Y:S01]  /*fed0*/  IMAD.IADD R2, R7, 0x1, -R2 ;  /* 0x0000000107027824 */ /* 0x000fe200078e0a02 */
[----:B------:R-:W-:Y:S02]  /*fee0*/  LEA.HI R9, R9, R18, RZ, 0x5 ;  /* 0x0000001209097211 */ /* 0x000fe400078f28ff */
[----:B------:R-:W-:Y:S02]  /*fef0*/  LEA.HI R11, R11, R6, RZ, 0x3 ;  /* 0x000000060b0b7211 */ /* 0x000fe400078f18ff */
[----:B------:R-:W-:Y:S02]  /*ff00*/  SHF.R.S32.HI R7, RZ, 0x5, R9 ;  /* 0x00000005ff077819 */ /* 0x000fe40000011409 */
[----:B------:R-:W-:Y:S01]  /*ff10*/  LOP3.LUT R11, R11, 0xfffffff8, RZ, 0xc0, !PT ;  /* 0xfffffff80b0b7812 */ /* 0x000fe200078ec0ff */
[----:B------:R-:W4:Y:S01]  /*ff20*/  @P0 LDC R9, c[0x0][0xbec] ;  /* 0x0002fb00ff090b82 */ /* 0x000f220000000800 */
[----:B------:R-:W-:-:S03]  /*ff30*/  LOP3.LUT R23, R23, 0x7ffffffc, RZ, 0xc0, !PT ;  /* 0x7ffffffc17177812 */ /* 0x000fc600078ec0ff */
[----:B------:R-:W-:Y:S01]  /*ff40*/  IMAD.IADD R4, R6, 0x1, -R11 ;  /* 0x0000000106047824 */ /* 0x000fe200078e0a0b */
[----:B------:R-:W-:-:S03]  /*ff50*/  LEA.HI R6, R5, R5, RZ, 0x1 ;  /* 0x0000000505067211 */ /* 0x000fc600078f08ff */
[----:B------:R-:W5:Y:S01]  /*ff60*/  LDC.64 R10, c[0x0][0xbd8] ;  /* 0x0002f600ff0a7b82 */ /* 0x000f620000000a00 */
[----:B------:R-:W-:Y:S01]  /*ff70*/  LOP3.LUT R6, R6, 0x1ffffffe, RZ, 0xc0, !PT ;  /* 0x1ffffffe06067812 */ /* 0x000fe200078ec0ff */
[----:B------:R-:W-:Y:S02]  /*ff80*/  IMAD R7, R7, 0x10, R4 ;  /* 0x0000001007077824 */ /* 0x000fe400078e0204 */
[----:B------:R-:W-:Y:S02]  /*ff90*/  IMAD.U32 R4, RZ, RZ, UR4 ;  /* 0x00000004ff047e24 */ /* 0x000fe4000f8e00ff */
[----:B------:R-:W-:Y:S01]  /*ffa0*/  IMAD.IADD R25, R5, 0x1, -R6 ;  /* 0x0000000105197824 */ /* 0x000fe200078e0a06 */
[----:B------:R-:W-:Y:S01]  /*ffb0*/  MOV R5, UR5 ;  /* 0x0000000500057c02 */ /* 0x000fe20008000f00 */
[----:B------:R-:W-:Y:S01]  /*ffc0*/  IMAD R2, R2, 0x40, R7 ;  /* 0x0000004002027824 */ /* 0x000fe200078e0207 */
[----:B------:R-:W-:Y:S01]  /*ffd0*/  UIMAD.WIDE.U32 UR4, UR37, UR8, URZ ;  /* 0x00000008250472a5 */ /* 0x000fe2000f8e003f */
[----:B------:R-:W-:Y:S01]  /*ffe0*/  IMAD.U32 R5, RZ, RZ, UR6 ;  /* 0x00000006ff057e24 */ /* 0x000fe2000f8e00ff */
[----:B------:R-:W-:Y:S01]  /*fff0*/  UIMAD UR6, UR37, UR9, UR7 ;  /* 0x00000009250672a4 */ /* 0x000fe2000f8e0207 */
[----:B------:R-:W-:-:S02]  /*10000*/  IMAD R6, R25, 0x8, R2 ;  /* 0x0000000819067824 */ /* 0x000fc400078e0202 */
[----:B------:R-:W-:Y:S01]  /*10010*/  ULDC.64 UR8, c[0x0][0xb28] ;  /* 0x0002ca0000087ab9 */ /* 0x000fe20000000a00 */
[----:B------:R-:W-:Y:S02]  /*10020*/  UIADD3 UR6, UR5, UR6, URZ ;  /* 0x0000000605067290 */ /* 0x000fe4000fffe03f */
[----:B------:R-:W-:Y:S02]  /*10030*/  IMAD.U32 R7, RZ, RZ, UR5 ;  /* 0x00000005ff077e24 */ /* 0x000fe4000f8e00ff */
[----:B--2---:R-:W-:Y:S02]  /*10040*/  IMAD R2, R19, 0x80, R2 ;  /* 0x0000008013027824 */ /* 0x004fe400078e0202 */
[----:B------:R-:W-:Y:S01]  /*10050*/  IMAD.U32 R7, RZ, RZ, UR6 ;  /* 0x00000006ff077e24 */ /* 0x000fe2000f8e00ff */
[----:B------:R-:W-:Y:S02]  /*10060*/  ULDC.64 UR6, c[0x0][0xb48] ;  /* 0x0002d20000067ab9 */ /* 0x000fe40000000a00 */
[----:B------:R-:W-:Y:S01]  /*10070*/  IADD3 R16, R2, 0x8, RZ ;  /* 0x0000000802107810 */ /* 0x000fe20007ffe0ff */
[----:B-----5:R-:W-:-:S02]  /*10080*/  IMAD R8, R10, UR10, RZ ;  /* 0x0000000a0a087c24 */ /* 0x020fc4000f8e02ff */
[----:B------:R-:W-:-:S04]  /*10090*/  IMAD.WIDE.U32 R4, R10, UR12, R4 ;  /* 0x0000000c0a047c25 */ /* 0x000fc8000f8e0004 */
[----:B------:R-:W-:Y:S02]  /*100a0*/  IMAD R11, R11, UR12, R8 ;  /* 0x0000000c0b0b7c24 */ /* 0x000fe4000f8e0208 */
[----:B------:R-:W-:Y:S02]  /*100b0*/  IMAD R8, R19, 0x80, R6 ;  /* 0x0000008013087824 */ /* 0x000fe400078e0206 */
[----:B------:R-:W-:Y:S01]  /*100c0*/  IMAD.U32 R6, RZ, RZ, UR4 ;  /* 0x00000004ff067e24 */ /* 0x000fe2000f8e00ff */
[----:B------:R-:W-:Y:S01]  /*100d0*/  IADD3 R5, R5, R11, RZ ;  /* 0x0000000b05057210 */ /* 0x000fe20007ffe0ff */
[----:B----4-:R-:W-:Y:S01]  /*100e0*/  @P0 IMAD.HI.U32 R10, R8, R9, RZ ;  /* 0x00000009080a0227 */ /* 0x010fe200078e00ff */
[----:B------:R-:W-:-:S03]  /*100f0*/  ULDC.64 UR4, c[0x0][0xbe0] ;  /* 0x0002f80000047ab9 */ /* 0x000fc60000000a00 */
[----:B------:R-:W-:Y:S01]  /*10100*/  IMAD.MOV.U32 R9, RZ, RZ, R8 ;  /* 0x000000ffff097224 */ /* 0x000fe200078e0008 */
[----:B-1----:R-:W-:Y:S01]  /*10110*/  @P0 SHF.R.U32.HI R9, RZ, R13, R10 ;  /* 0x0000000dff090219 */ /* 0x002fe2000001160a */
[----:B------:R-:W-:Y:S01]  /*10120*/  IMAD R13, R15, UR12, R12 ;  /* 0x0000000c0f0d7c24 */ /* 0x000fe2000f8e020c */
[----:B------:R-:W-:Y:S01]  /*10130*/  SHF.R.S32.HI R12, RZ, 0x1f, R21 ;  /* 0x0000001fff0c7819 */ /* 0x000fe20000011415 */
[----:B------:R-:W-:-:S04]  /*10140*/  IMAD.WIDE.U32 R6, R14, UR12, R6 ;  /* 0x0000000c0e067c25 */ /* 0x000fc8000f8e0006 */
[----:B---3--:R-:W-:-:S04]  /*10150*/  @P0 IMAD.HI.U32 R27, R8, R27, RZ ;  /* 0x0000001b081b0227 */ /* 0x008fc800078e00ff */
[----:B------:R-:W-:Y:S02]  /*10160*/  IMAD.IADD R7, R7, 0x1, R13 ;  /* 0x0000000107077824 */ /* 0x000fe400078e020d */
[----:B------:R-:W-:Y:S02]  /*10170*/  IMAD R13, R12, UR6, RZ ;  /* 0x000000060c0d7c24 */ /* 0x000fe4000f8e02ff */
[----:B------:R-:W-:-:S04]  /*10180*/  IMAD.WIDE.U32 R4, R21, UR4, R4 ;  /* 0x0000000415047c25 */ /* 0x000fc8000f8e0004 */
[----:B------:R-:W-:Y:S01]  /*10190*/  IMAD.MOV.U32 R11, RZ, RZ, R8 ;  /* 0x000000ffff0b7224 */ /* 0x000fe200078e0008 */
[----:B0-----:R-:W-:Y:S01]  /*101a0*/  @P0 SHF.R.U32.HI R11, RZ, R20, R27 ;  /* 0x00000014ff0b0219 */ /* 0x001fe2000001161b */
        /* <DEDUP_REMOVED lines=16> */
[----:B------:R-:W-:Y:S02]  /*102b0*/  IMAD.IADD R7, R7, 0x1, R15 ;  /* 0x0000000107077824 */ /* 0x000fe400078e020f */
        /* <DEDUP_REMOVED lines=17> */
[----:B------:R-:W-:Y:S01]  /*103d0*/  LEA R20, P1, R6, UR8, 0x2 ;  /* 0x0000000806147c11 */ /* 0x000fe2000f8210ff */
[----:B------:R-:W-:Y:S01]  /*103e0*/  IMAD.IADD R5, R7, 0x1, R15 ;  /* 0x0000000107057824 */ /* 0x000fe200078e020f */
[----:B0-----:R-:W-:Y:S01]  /*103f0*/  ULEA UR4, UR5, UR4, 0x18 ;  /* 0x0000000405047291 */ /* 0x001fe2000f8ec03f */
[----:B------:R-:W-:Y:S01]  /*10400*/  IMAD R17, R17, UR6, RZ ;  /* 0x0000000611117c24 */ /* 0x000fe2000f8e02ff */
[----:B------:R-:W-:Y:S01]  /*10410*/  LEA.HI.X R9, R4, UR7, R9, 0x2, P0 ;  /* 0x0000000704097c11 */ /* 0x000fe200080f1409 */
[----:B------:R-:W-:Y:S01]  /*10420*/  IMAD.IADD R19, R18, 0x1, -R23 ;  /* 0x0000000112137824 */ /* 0x000fe200078e0a17 */
[----:B------:R-:W-:Y:S01]  /*10430*/  LEA.HI.X R22, R6, UR9, R5, 0x2, P1 ;  /* 0x0000000906167c11 */ /* 0x000fe200088f1405 */
        /* <DEDUP_REMOVED lines=8> */
[----:B------:R-:W-:Y:S01]  /*104c0*/  SHFL.IDX PT, R6, R8, 0x1, 0x1c1f ;  /* 0x003c1f0008067f89 */ /* 0x000fe200000e0000 */
[----:B------:R-:W-:-:S03]  /*104d0*/  IMAD.SHL.U32 R19, R19, 0x2, RZ ;  /* 0x0000000213137824 */ /* 0x000fc600078e00ff */
[----:B------:R-:W1:Y:S03]  /*104e0*/  SHFL.IDX PT, R7, R9, 0x1, 0x1c1f ;  /* 0x003c1f0009077f89 */ /* 0x000e6600000e0000 */
[----:B------:R-:W-:Y:S01]  /*104f0*/  SYNCS.ARRIVE.TRANS64.RED.A1T0 RZ, [UR4], RZ ;  /* 0x000000ffffff79a7 */ /* 0x000fe20008100404 */
[----:B------:R2:W3:Y:S04]  /*10500*/  SHFL.IDX PT, R14, R20, RZ, 0x1c1f ;  /* 0x001c1fff140e7589 */ /* 0x0004e800000e0000 */
[----:B------:R2:W4:Y:S04]  /*10510*/  SHFL.IDX PT, R15, R22, RZ, 0x1c1f ;  /* 0x001c1fff160f7589 */ /* 0x00052800000e0000 */
        /* <DEDUP_REMOVED lines=14> */
[C---:B------:R-:W-:Y:S01]  /*10600*/  IADD3 R11, R19.reuse, 0x40, RZ ;  /* 0x00000040130b7810 */ /* 0x040fe20007ffe0ff */
[----:B------:R-:W-:Y:S01]  /*10610*/  VIADD R12, R19, 0x50 ;  /* 0x00000050130c7836 */ /* 0x000fe20000000000 */
[----:B------:R-:W-:Y:S01]  /*10620*/  ISETP.GE.AND P4, PT, R9, UR4, PT ;  /* 0x0000000409007c0c */ /* 0x000fe2000bf86270 */
[C---:B------:R-:W-:Y:S01]  /*10630*/  VIADD R18, R19.reuse, 0x60 ;  /* 0x0000006013127836 */ /* 0x040fe20000000000 */
[----:B------:R-:W-:Y:S01]  /*10640*/  ISETP.GE.AND P5, PT, R10, UR4, PT ;  /* 0x000000040a007c0c */ /* 0x000fe2000bfa6270 */
[----:B---34-:R-:W-:Y:S01]  /*10650*/  @!P2 IMAD.WIDE R2, R19, 0x4, R14 ;  /* 0x000000041302a825 */ /* 0x018fe200078e020e */
[----:B------:R-:W-:-:S02]  /*10660*/  ISETP.GE.AND P6, PT, R11, UR4, PT ;  /* 0x000000040b007c0c */ /* 0x000fc4000bfc6270 */
[----:B------:R-:W-:Y:S02]  /*10670*/  @!P3 LEA.HI R0, R0, R0, RZ, 0x1 ;  /* 0x000000000000b211 */ /* 0x000fe400078f08ff */
        /* <DEDUP_REMOVED lines=8> */
[----:B------:R-:W-:Y:S02]  /*10700*/  @!P5 LOP3.LUT R13, R10, 0xfffffffe, RZ, 0xc0, !PT ;  /* 0xfffffffe0a0dd812 */ /* 0x000fe400078ec0ff */
[----:B------:R1:W-:Y:S01]  /*10710*/  @!P3 ST.E.64 desc[UR48][R4.64], R92 ;  /* 0x0000005c0400b985 */ /* 0x0003e2000c101b30 */
[----:B------:R-:W-:Y:S02]  /*10720*/  ISETP.GE.AND P3, PT, R8, UR4, PT ;  /* 0x0000000408007c0c */ /* 0x000fe4000bf66270 */
[----:B0-----:R-:W-:Y:S02]  /*10730*/  @!P0 LOP3.LUT R3, R6, 0xfffffffe, RZ, 0xc0, !PT ;  /* 0xfffffffe06038812 */ /* 0x001fe400078ec0ff */
[----:B------:R-:W-:-:S03]  /*10740*/  @!P4 LEA.HI R6, R9, R9, RZ, 0x1 ;  /* 0x000000090906c211 */ /* 0x000fc600078f08ff */
[----:B------:R-:W-:Y:S01]  /*10750*/  @!P0 IMAD.WIDE R2, R3, 0x4, R14 ;  /* 0x0000000403028825 */ /* 0x000fe200078e020e */
[----:B------:R-:W-:-:S04]  /*10760*/  @!P2 LEA.HI R0, R0, R0, RZ, 0x1 ;  /* 0x000000000000a211 */ /* 0x000fc800078f08ff */
[----:B------:R0:W-:Y:S01]  /*10770*/  @!P0 ST.E.64 desc[UR48][R2.64], R96 ;  /* 0x0000006002008985 */ /* 0x0001e2000c101b30 */
[----:B------:R-:W-:Y:S02]  /*10780*/  @!P3 LEA.HI R8, R8, R8, RZ, 0x1 ;  /* 0x000000080808b211 */ /* 0x000fe400078f08ff */
[----:B-1----:R-:W-:Y:S02]  /*10790*/  @!P1 LOP3.LUT R5, R7, 0xfffffffe, RZ, 0xc0, !PT ;  /* 0xfffffffe07059812 */ /* 0x002fe400078ec0ff */
[----:B------:R-:W-:Y:S02]  /*107a0*/  @!P2 LOP3.LUT R7, R0, 0xfffffffe, RZ, 0xc0, !PT ;  /* 0xfffffffe0007a812 */ /* 0x000fe400078ec0ff */
[----:B------:R-:W-:Y:S01]  /*107b0*/  @!P3 LOP3.LUT R9, R8, 0xfffffffe, RZ, 0xc0, !PT ;  /* 0xfffffffe0809b812 */ /* 0x000fe200078ec0ff */
[--C-:B------:R-:W-:Y:S01]  /*107c0*/  @!P1 IMAD.WIDE R4, R5, 0x4, R14.reuse ;  /* 0x0000000405049825 */ /* 0x100fe200078e020e */
[----:B------:R-:W-:Y:S02]  /*107d0*/  @!P6 LEA.HI R0, R11, R11, RZ, 0x1 ;  /* 0x0000000b0b00e211 */ /* 0x000fe400078f08ff */
[----:B------:R-:W-:Y:S01]  /*107e0*/  @!P4 LOP3.LUT R11, R6, 0xfffffffe, RZ, 0xc0, !PT ;  /* 0xfffffffe060bc812 */ /* 0x000fe200078ec0ff */
[--C-:B------:R-:W-:Y:S01]  /*107f0*/  @!P2 IMAD.WIDE R6, R7, 0x4, R14.reuse ;  /* 0x000000040706a825 */ /* 0x100fe200078e020e */
[----:B------:R-:W-:Y:S01]  /*10800*/  @!P6 LOP3.LUT R21, R0, 0xfffffffe, RZ, 0xc0, !PT ;  /* 0xfffffffe0015e812 */ /* 0x000fe200078ec0ff */
[----:B------:R1:W-:Y:S01]  /*10810*/  @!P1 ST.E.64 desc[UR48][R4.64], R100 ;  /* 0x0000006404009985 */ /* 0x0003e2000c101b30 */
[----:B------:R-:W-:Y:S01]  /*10820*/  ISETP.GE.AND P1, PT, R12, UR4, PT ;  /* 0x000000040c007c0c */ /* 0x000fe2000bf26270 */
[----:B0-----:R-:W-:-:S02]  /*10830*/  @!P3 IMAD.WIDE R2, R9, 0x4, R14 ;  /* 0x000000040902b825 */ /* 0x001fc400078e020e */
[----:B------:R0:W-:Y:S02]  /*10840*/  @!P2 ST.E.64 desc[UR48][R6.64], R104 ;  /* 0x000000680600a985 */ /* 0x0001e4000c101b30 */
[----:B------:R-:W-:Y:S02]  /*10850*/  VIADD R0, R19, 0x48 ;  /* 0x0000004813007836 */ /* 0x000fe40000000000 */
[--C-:B------:R-:W-:Y:S01]  /*10860*/  @!P5 IMAD.WIDE R8, R13, 0x4, R14.reuse ;  /* 0x000000040d08d825 */ /* 0x100fe200078e020e */
[----:B------:R2:W-:Y:S01]  /*10870*/  @!P3 ST.E.64 desc[UR48][R2.64], R108 ;  /* 0x0000006c0200b985 */ /* 0x0005e2000c101b30 */
[----:B------:R-:W-:Y:S02]  /*10880*/  ISETP.GE.AND P3, PT, R18, UR4, PT ;  /* 0x0000000412007c0c */ /* 0x000fe4000bf66270 */
[----:B------:R-:W-:Y:S01]  /*10890*/  VIADD R13, R19, 0x58 ;  /* 0x00000058130d7836 */ /* 0x000fe20000000000 */
[----:B------:R-:W-:Y:S01]  /*108a0*/  ISETP.GE.AND P0, PT, R0, UR4, PT ;  /* 0x0000000400007c0c */ /* 0x000fe2000bf06270 */
[----:B-1----:R-:W-:Y:S01]  /*108b0*/  @!P4 IMAD.WIDE R4, R11, 0x4, R14 ;  /* 0x000000040b04c825 */ /* 0x002fe200078e020e */
[----:B------:R-:W-:-:S02]  /*108c0*/  @!P1 LEA.HI R12, R12, R12, RZ, 0x1 ;  /* 0x0000000c0c0c9211 */ /* 0x000fc400078f08ff */
[----:B------:R-:W-:Y:S01]  /*108d0*/  ISETP.GE.AND P2, PT, R13, UR4, PT ;  /* 0x000000040d007c0c */ /* 0x000fe2000bf46270 */
[----:B------:R-:W-:Y:S01]  /*108e0*/  @!P6 IMAD.WIDE R10, R21, 0x4, R14 ;  /* 0x00000004150ae825 */ /* 0x000fe200078e020e */
[----:B------:R1:W-:Y:S03]  /*108f0*/  @!P4 ST.E.64 desc[UR48][R4.64], R112 ;  /* 0x000000700400c985 */ /* 0x0003e6000c101b30 */
[C---:B0-----:R-:W-:Y:S01]  /*10900*/  VIADD R6, R19.reuse, 0x68 ;  /* 0x0000006813067836 */ /* 0x041fe20000000000 */
[----:B------:R0:W-:Y:S01]  /*10910*/  @!P5 ST.E.64 desc[UR48][R8.64], R116 ;  /* 0x000000740800d985 */ /* 0x0001e2000c101b30 */
[C---:B--2---:R-:W-:Y:S01]  /*10920*/  VIADD R3, R19.reuse, 0x78 ;  /* 0x0000007813037836 */ /* 0x044fe20000000000 */
[----:B------:R-:W-:Y:S01]  /*10930*/  @!P3 LEA.HI R18, R18, R18, RZ, 0x1 ;  /* 0x000000121212b211 */ /* 0x000fe200078f08ff */
[----:B------:R-:W-:Y:S01]  /*10940*/  VIADD R7, R19, 0x70 ;  /* 0x0000007013077836 */ /* 0x000fe20000000000 */
[----:B------:R2:W-:Y:S01]  /*10950*/  @!P6 ST.E.64 desc[UR48][R10.64], R120 ;  /* 0x000000780a00e985 */ /* 0x0005e2000c101b30 */
[----:B------:R-:W-:-:S02]  /*10960*/  ISETP.GE.AND P4, PT, R6, UR4, PT ;  /* 0x0000000406007c0c */ /* 0x000fc4000bf86270 */
[----:B------:R-:W-:Y:S02]  /*10970*/  ISETP.GE.AND P6, PT, R3, UR4, PT ;  /* 0x0000000403007c0c */ /* 0x000fe4000bfc6270 */
[----:B------:R-:W-:Y:S02]  /*10980*/  ISETP.GE.AND P5, PT, R7, UR4, PT ;  /* 0x0000000407007c0c */ /* 0x000fe4000bfa6270 */
[----:B------:R-:W-:Y:S02]  /*10990*/  @!P0 LEA.HI R0, R0, R0, RZ, 0x1 ;  /* 0x0000000000008211 */ /* 0x000fe400078f08ff */
[----:B------:R-:W-:Y:S02]  /*109a0*/  @!P2 LEA.HI R13, R13, R13, RZ, 0x1 ;  /* 0x0000000d0d0da211 */ /* 0x000fe400078f08ff */
[----:B-1----:R-:W-:Y:S02]  /*109b0*/  @!P1 LOP3.LUT R5, R12, 0xfffffffe, RZ, 0xc0, !PT ;  /* 0xfffffffe0c059812 */ /* 0x002fe400078ec0ff */
[----:B0-----:R-:W-:-:S02]  /*109c0*/  @!P3 LOP3.LUT R9, R18, 0xfffffffe, RZ, 0xc0, !PT ;  /* 0xfffffffe1209b812 */ /* 0x001fc400078ec0ff */
[----:B------:R-:W-:Y:S02]  /*109d0*/  @!P4 LEA.HI R6, R6, R6, RZ, 0x1 ;  /* 0x000000060606c211 */ /* 0x000fe400078f08ff */
[----:B------:R-:W-:Y:S01]  /*109e0*/  @!P6 LEA.HI R4, R3, R3, RZ, 0x1 ;  /* 0x000000030304e211 */ /* 0x000fe200078f08ff */
[----:B------:R-:W-:Y:S01]  /*109f0*/  @!P3 IMAD.WIDE R8, R9, 0x4, R14 ;  /* 0x000000040908b825 */ /* 0x000fe200078e020e */
[----:B------:R-:W-:Y:S02]  /*10a00*/  @!P5 LEA.HI R2, R7, R7, RZ, 0x1 ;  /* 0x000000070702d211 */ /* 0x000fe400078f08ff */
[----:B------:R-:W-:Y:S02]  /*10a10*/  @!P0 LOP3.LUT R3, R0, 0xfffffffe, RZ, 0xc0, !PT ;  /* 0xfffffffe00038812 */ /* 0x000fe400078ec0ff */
[----:B------:R-:W-:Y:S02]  /*10a20*/  @!P2 LOP3.LUT R7, R13, 0xfffffffe, RZ, 0xc0, !PT ;  /* 0xfffffffe0d07a812 */ /* 0x000fe400078ec0ff */
[----:B--2---:R-:W-:-:S02]  /*10a30*/  @!P4 LOP3.LUT R11, R6, 0xfffffffe, RZ, 0xc0, !PT ;  /* 0xfffffffe060bc812 */ /* 0x004fc400078ec0ff */
[----:B------:R-:W-:Y:S01]  /*10a40*/  @!P5 LOP3.LUT R13, R2, 0xfffffffe, RZ, 0xc0, !PT ;  /* 0xfffffffe020dd812 */ /* 0x000fe200078ec0ff */
[----:B------:R-:W-:Y:S01]  /*10a50*/  @!P0 IMAD.WIDE R2, R3, 0x4, R14 ;  /* 0x0000000403028825 */ /* 0x000fe200078e020e */
[----:B------:R-:W-:-:S03]  /*10a60*/  @!P6 LOP3.LUT R21, R4, 0xfffffffe, RZ, 0xc0, !PT ;  /* 0xfffffffe0415e812 */ /* 0x000fc600078ec0ff */
        /* <DEDUP_REMOVED lines=12> */
.L_x_7621:
[----:B------:R-:W-:Y:S05]  /*10b30*/  BSYNC B0 ;  /* 0x0000000000007941 */ /* 0x000fea0003800000 */
.L_x_7620:
[----:B------:R-:W-:Y:S01]  /*10b40*/  ISETP.GE.AND P0, PT, R16, R17, PT ;  /* 0x000000111000720c */ /* 0x000fe20003f06270 */
[----:B0-----:R0:W1:Y:S04]  /*10b50*/  SHFL.IDX PT, R13, R22, 0x1, 0x1c1f ;  /* 0x003c1f00160d7f89 */ /* 0x00106800000e0000 */
[----:B------:R0:W0:Y:S08]  /*10b60*/  SHFL.IDX PT, R12, R20, 0x1, 0x1c1f ;  /* 0x003c1f00140c7f89 */ /* 0x00003000000e0000 */
[----:B------:R-:W-:Y:S05]  /*10b70*/  @P0 BRA `(.L_x_7532) ;  /* 0x00000048004c0947 */ /* 0x000fea0003800000 */
[----:B------:R-:W-:Y:S01]  /*10b80*/  ULDC UR4, c[0x0][0xac8] ;  /* 0x0002b20000047ab9 */ /* 0x000fe20000000800 */
[C---:B--2---:R-:W-:Y:S01]  /*10b90*/  VIADD R0, R19.reuse, 0x8 ;  /* 0x0000000813007836 */ /* 0x044fe20000000000 */
[C---:B------:R-:W-:Y:S01]  /*10ba0*/  ISETP.GE.AND P0, PT, R19.reuse, UR4, PT ;  /* 0x0000000413007c0c */ /* 0x040fe2000bf06270 */
        /* <DEDUP_REMOVED lines=11> */
[----:B------:R-:W-:Y:S01]  /*10c60*/  ISETP.GE.AND P2, PT, R10, UR4, PT ;  /* 0x000000040a007c0c */ /* 0x000fe2000bf46270 */
[----:B01----:R-:W-:Y:S01]  /*10c70*/  @!P0 IMAD.WIDE R2, R19, 0x4, R12 ;  /* 0x0000000413028825 */ /* 0x003fe200078e020c */
[----:B------:R-:W-:-:S03]  /*10c80*/  ISETP.GE.AND P1, PT, R11, UR4, PT ;  /* 0x000000040b007c0c */ /* 0x000fc6000bf26270 */
[----:B------:R-:W-:Y:S01]  /*10c90*/  @!P5 LEA.HI R0, R0, R0, RZ, 0x1 ;  /* 0x000000000000d211 */ /* 0x000fe200078f08ff */
[----:B------:R0:W-:Y:S01]  /*10ca0*/  @!P0 ST.E.64 desc[UR48][R2.64], R90 ;  /* 0x0000005a02008985 */ /* 0x0001e2000c101b30 */
[----:B------:R-:W-:Y:S01]  /*10cb0*/  ISETP.GE.AND P0, PT, R6, UR4, PT ;  /* 0x0000000406007c0c */ /* 0x000fe2000bf06270 */
[C---:B------:R-:W-:Y:S01]  /*10cc0*/  VIADD R18, R19.reuse, 0x48 ;  /* 0x0000004813127836 */ /* 0x040fe20000000000 */
[----:B------:R-:W-:Y:S01]  /*10cd0*/  @!P6 LEA.HI R4, R4, R4, RZ, 0x1 ;  /* 0x000000040404e211 */ /* 0x000fe200078f08ff */
[----:B------:R-:W-:Y:S01]  /*10ce0*/  VIADD R20, R19, 0x70 ;  /* 0x0000007013147836 */ /* 0x000fe20000000000 */
[----:B------:R-:W-:Y:S02]  /*10cf0*/  @!P5 LOP3.LUT R5, R0, 0xfffffffe, RZ, 0xc0, !PT ;  /* 0xfffffffe0005d812 */ /* 0x000fe400078ec0ff */
[----:B------:R-:W-:Y:S02]  /*10d00*/  @!P6 LOP3.LUT R7, R4, 0xfffffffe, RZ, 0xc0, !PT ;  /* 0xfffffffe0407e812 */ /* 0x000fe400078ec0ff */
[----:B------:R-:W-:-:S02]  /*10d10*/  @!P4 LEA.HI R8, R8, R8, RZ, 0x1 ;  /* 0x000000080808c211 */ /* 0x000fc400078f08ff */
[----:B------:R-:W-:Y:S02]  /*10d20*/  @!P3 LEA.HI R0, R9, R9, RZ, 0x1 ;  /* 0x000000090900b211 */ /* 0x000fe400078f08ff */
[----:B------:R-:W-:Y:S01]  /*10d30*/  @!P2 LEA.HI R10, R10, R10, RZ, 0x1 ;  /* 0x0000000a0a0aa211 */ /* 0x000fe200078f08ff */
[--C-:B0-----:R-:W-:Y:S01]  /*10d40*/  @!P5 IMAD.WIDE R2, R5, 0x4, R12.reuse ;  /* 0x000000040502d825 */ /* 0x101fe200078e020c */
[----:B------:R-:W-:Y:S02]  /*10d50*/  @!P0 LEA.HI R6, R6, R6, RZ, 0x1 ;  /* 0x0000000606068211 */ /* 0x000fe400078f08ff */
[----:B---3--:R-:W-:Y:S01]  /*10d60*/  @!P1 LEA.HI R14, R11, R11, RZ, 0x1 ;  /* 0x0000000b0b0e9211 */ /* 0x008fe200078f08ff */
[----:B------:R-:W-:Y:S01]  /*10d70*/  @!P6 IMAD.WIDE R4, R7, 0x4, R12 ;  /* 0x000000040704e825 */ /* 0x000fe200078e020c */
[----:B------:R-:W-:Y:S01]  /*10d80*/  @!P0 LOP3.LUT R7, R6, 0xfffffffe, RZ, 0xc0, !PT ;  /* 0xfffffffe06078812 */ /* 0x000fe200078ec0ff */
[----:B------:R0:W-:Y:S01]  /*10d90*/  @!P5 ST.E.64 desc[UR48][R2.64], R94 ;  /* 0x0000005e0200d985 */ /* 0x0001e2000c101b30 */
[----:B------:R-:W-:-:S02]  /*10da0*/  @!P4 LOP3.LUT R9, R8, 0xfffffffe, RZ, 0xc0, !PT ;  /* 0xfffffffe0809c812 */ /* 0x000fc400078ec0ff */
[----:B------:R-:W-:Y:S01]  /*10db0*/  @!P3 LOP3.LUT R11, R0, 0xfffffffe, RZ, 0xc0, !PT ;  /* 0xfffffffe000bb812 */ /* 0x000fe200078ec0ff */
[----:B------:R1:W-:Y:S01]  /*10dc0*/  @!P6 ST.E.64 desc[UR48][R4.64], R98 ;  /* 0x000000620400e985 */ /* 0x0003e2000c101b30 */
[----:B----4-:R-:W-:Y:S01]  /*10dd0*/  @!P2 LOP3.LUT R15, R10, 0xfffffffe, RZ, 0xc0, !PT ;  /* 0xfffffffe0a0fa812 */ /* 0x010fe200078ec0ff */
[C---:B------:R-:W-:Y:S01]  /*10de0*/  VIADD R0, R19.reuse, 0x50 ;  /* 0x0000005013007836 */ /* 0x040fe20000000000 */
[----:B------:R-:W-:Y:S01]  /*10df0*/  @!P1 LOP3.LUT R17, R14, 0xfffffffe, RZ, 0xc0, !PT ;  /* 0xfffffffe0e119812 */ /* 0x000fe200078ec0ff */
[----:B------:R-:W-:Y:S01]  /*10e00*/  VIADD R14, R19, 0x58 ;  /* 0x00000058130e7836 */ /* 0x000fe20000000000 */
[----:B------:R-:W-:Y:S02]  /*10e10*/  ISETP.GE.AND P5, PT, R16, UR4, PT ;  /* 0x0000000410007c0c */ /* 0x000fe4000bfa6270 */
[----:B------:R-:W-:Y:S01]  /*10e20*/  ISETP.GE.AND P6, PT, R18, UR4, PT ;  /* 0x0000000412007c0c */ /* 0x000fe2000bfc6270 */
[----:B0-----:R-:W-:-:S04]  /*10e30*/  @!P0 IMAD.WIDE R2, R7, 0x4, R12 ;  /* 0x0000000407028825 */ /* 0x001fc800078e020c */
        /* <DEDUP_REMOVED lines=13> */
[----:B------:R4:W-:Y:S01]  /*10f10*/  @!P1 ST.E.64 desc[UR48][R10.64], R118 ;  /* 0x000000760a009985 */ /* 0x0009e2000c101b30 */
[----:B------:R-:W-:Y:S01]  /*10f20*/  ISETP.GE.AND P1, PT, R14, UR4, PT ;  /* 0x000000040e007c0c */ /* 0x000fe2000bf26270 */
[----:B------:R-:W-:Y:S01]  /*10f30*/  VIADD R19, R19, 0x78 ;  /* 0x0000007813137836 */ /* 0x000fe20000000000 */
[----:B------:R-:W-:Y:S02]  /*10f40*/  ISETP.GE.AND P3, PT, R17, UR4, PT ;  /* 0x0000000411007c0c */ /* 0x000fe4000bf66270 */
[----:B------:R-:W-:-:S02]  /*10f50*/  ISETP.GE.AND P2, PT, R15, UR4, PT ;  /* 0x000000040f007c0c */ /* 0x000fc4000bf46270 */
[----:B------:R-:W-:Y:S02]  /*10f60*/  @!P6 LEA.HI R18, R18, R18, RZ, 0x1 ;  /* 0x000000121212e211 */ /* 0x000fe400078f08ff */
        /* <DEDUP_REMOVED lines=14> */
[----:B------:R-:W-:Y:S02]  /*11050*/  @!P3 LOP3.LUT R17, R17, 0xfffffffe, RZ, 0xc0, !PT ;  /* 0xfffffffe1111b812 */ /* 0x000fe400078ec0ff */
[----:B----4-:R-:W-:Y:S01]  /*11060*/  @!P4 LOP3.LUT R11, R20, 0xfffffffe, RZ, 0xc0, !PT ;  /* 0xfffffffe140bc812 */ /* 0x010fe200078ec0ff */
        /* <DEDUP_REMOVED lines=13> */
[----:B0-----:R-:W-:-:S05]  /*11140*/  LOP3.LUT R3, R19, 0xfffffffe, RZ, 0xc0, !PT ;  /* 0xfffffffe13037812 */ /* 0x001fca00078ec0ff */
[----:B------:R-:W-:-:S05]  /*11150*/  IMAD.WIDE R2, R3, 0x4, R12 ;  /* 0x0000000403027825 */ /* 0x000fca00078e020c */
[----:B------:R0:W-:Y:S01]  /*11160*/  ST.E.64 desc[UR48][R2.64], R150 ;  /* 0x0000009602007985 */ /* 0x0001e2000c101b30 */
[----:B------:R-:W-:Y:S05]  /*11170*/  BRA `(.L_x_7532) ;  /* 0x0000004000cc7947 */ /* 0x000fea0003800000 */
.L_x_7619:
        /* <DEDUP_REMOVED lines=15> */
[----:B------:R-:W-:Y:S01]  /*11270*/  IMAD.MOV.U32 R5, RZ, RZ, R0 ;  /* 0x000000ffff057224 */ /* 0x000fe200078e0000 */
[----:B------:R-:W-:Y:S02]  /*11280*/  ULDC.64 UR8, c[0x0][0xbd0] ;  /* 0x0002f40000087ab9 */ /* 0x000fe40000000a00 */
[----:B------:R-:W-:Y:S02]  /*11290*/  UIMAD UR6, UR6, UR8, URZ ;  /* 0x00000008060672a4 */ /* 0x000fe4000f8e023f */
[----:B------:R-:W-:Y:S01]  /*112a0*/  UIMAD.WIDE.U32 UR4, UR37, UR8, URZ ;  /* 0x00000008250472a5 */ /* 0x000fe2000f8e003f */
[----:B------:R-:W1:Y:S01]  /*112b0*/  LDC.64 R10, c[0x0][0xbd8] ;  /* 0x0002f600ff0a7b82 */ /* 0x000e620000000a00 */
[----:B------:R-:W-:-:S04]  /*112c0*/  UIMAD UR6, UR37, UR9, UR6 ;  /* 0x00000009250672a4 */ /* 0x000fc8000f8e0206 */
[----:B------:R-:W-:Y:S02]  /*112d0*/  UIADD3 UR6, UR5, UR6, URZ ;  /* 0x0000000605067290 */ /* 0x000fe4000fffe03f */
[----:B------:R-:W-:Y:S01]  /*112e0*/  IMAD.U32 R3, RZ, RZ, UR5 ;  /* 0x00000005ff037e24 */ /* 0x000fe2000f8e00ff */
[----:B------:R-:W3:Y:S01]  /*112f0*/  @P0 LDC R7, c[0x0][0xbec] ;  /* 0x0002fb00ff070b82 */ /* 0x000ee20000000800 */
[----:B------:R-:W-:Y:S01]  /*11300*/  IMAD.U32 R2, RZ, RZ, UR4 ;  /* 0x00000004ff027e24 */ /* 0x000fe2000f8e00ff */
[----:B------:R-:W-:Y:S01]  /*11310*/  ULDC.64 UR4, c[0x0][0xbe0] ;  /* 0x0002f80000047ab9 */ /* 0x000fe20000000a00 */
[----:B------:R-:W-:-:S05]  /*11320*/  IMAD.U32 R3, RZ, RZ, UR6 ;  /* 0x00000006ff037e24 */ /* 0x000fca000f8e00ff */
[----:B------:R-:W4:Y:S01]  /*11330*/  @P0 LDC R9, c[0x0][0xbf0] ;  /* 0x0002fc00ff090b82 */ /* 0x000f220000000800 */
[----:B0-----:R-:W-:-:S07]  /*11340*/  USHF.R.S32.HI UR8, URZ, 0x1f, UR7 ;  /* 0x0000001f3f087899 */ /* 0x001fce0008011407 */
[----:B------:R-:W0:Y:S01]  /*11350*/  S2UR UR10, SR_CTAID.Y ;  /* 0x00000000000a79c3 */ /* 0x000e220000002600 */
[C---:B-1----:R-:W-:Y:S02]  /*11360*/  IMAD R12, R10.reuse, UR8, RZ ;  /* 0x000000080a0c7c24 */ /* 0x042fe4000f8e02ff */
[----:B------:R-:W-:-:S04]  /*11370*/  IMAD.WIDE.U32 R2, R10, UR7, R2 ;  /* 0x000000070a027c25 */ /* 0x000fc8000f8e0002 */
[----:B------:R-:W-:Y:S01]  /*11380*/  IMAD R11, R11, UR7, R12 ;  /* 0x000000070b0b7c24 */ /* 0x000fe2000f8e020c */
[----:B------:R-:W0:Y:S01]  /*11390*/  LDC R8, c[0x0][0xc50] ;  /* 0x00031400ff087b82 */ /* 0x000e220000000800 */
[----:B---3--:R-:W-:Y:S01]  /*113a0*/  @P0 IMAD.HI.U32 R4, R0, R7, RZ ;  /* 0x0000000700040227 */ /* 0x008fe200078e00ff */
[----:B------:R-:W-:-:S03]  /*113b0*/  IADD3 R7, RZ, -UR37, RZ ;  /* 0x80000025ff077c10 */ /* 0x000fc6000fffe0ff */
[----:B------:R-:W-:Y:S01]  /*113c0*/  IMAD.IADD R3, R11, 0x1, R3 ;  /* 0x000000010b037824 */ /* 0x000fe200078e0203 */
[----:B----4-:R-:W-:Y:S01]  /*113d0*/  @P0 SHF.R.U32.HI R5, RZ, R9, R4 ;  /* 0x00000009ff050219 */ /* 0x010fe20000011604 */
[----:B0-----:R-:W-:-:S04]  /*113e0*/  IMAD R9, R8, R7, UR10 ;  /* 0x0000000a08097e24 */ /* 0x001fc8000f8e0207 */
        /* <DEDUP_REMOVED lines=21> */
.L_x_7530:
        /* <DEDUP_REMOVED lines=18> */
.L_x_7622:
[----:B------:R-:W-:Y:S01]  /*11660*/  ULDC UR7, c[0x0][0xc50] ;  /* 0x0003140000077ab9 */ /* 0x000fe20000000800 */
[----:B------:R-:W-:Y:S01]  /*11670*/  UMOV UR40, UR6 ;  /* 0x0000000600287c82 */ /* 0x000fe20008000000 */
[----:B------:R-:W-:-:S11]  /*11680*/  UISETP.NE.AND UP0, UPT, UR7, 0x1, UPT ;  /* 0x000000010700788c */ /* 0x000fd6000bf05270 */
[----:B------:R-:W-:Y:S01]  /*11690*/  @UP0 ULDC UR4, c[0x0][0xc54] ;  /* 0x0003150000040ab9 */ /* 0x000fe20000000800 */
[----:B------:R-:W-:Y:S01]  /*116a0*/  @UP0 ULDC UR8, c[0x0][0xc58] ;  /* 0x0003160000080ab9 */ /* 0x000fe20000000800 */
[----:B------:R-:W-:-:S04]  /*116b0*/  UIMAD.WIDE.U32 UR4, UR6, UR4, URZ ;  /* 0x00000004060472a5 */ /* 0x000fc8000f8e003f */
[----:B------:R-:W-:-:S12]  /*116c0*/  @UP0 USHF.R.U32.HI UR40, URZ, UR8, UR5 ;  /* 0x000000083f280299 */ /* 0x000fd80008011605 */
.L_x_7623:
        /* <DEDUP_REMOVED lines=53> */
.L_x_7626:
[----:B------:R-:W-:-:S11]  /*11a20*/  UISETP.NE.AND UP0, UPT, UR5, 0x1, UPT ;  /* 0x000000010500788c */ /* 0x000fd6000bf05270 */
[----:B------:R-:W-:Y:S02]  /*11a30*/  @UP0 ULDC.64 UR12, c[0x0][0x9e8] ;  /* 0x00027a00000c0ab9 */ /* 0x000fe40000000a00 */
[----:B------:R-:W-:-:S04]  /*11a40*/  UIMAD.WIDE.U32 UR6, UR8, UR12, URZ ;  /* 0x0000000c080672a5 */ /* 0x000fc8000f8e003f */
[----:B------:R-:W-:-:S12]  /*11a50*/  @UP0 USHF.R.U32.HI UR8, URZ, UR13, UR7 ;  /* 0x0000000d3f080299 */ /* 0x000fd80008011607 */
.L_x_7627:
[----:B------:R-:W-:-:S04]  /*11a60*/  UIMAD UR8, UR8, UR5, UR5 ;  /* 0x00000005080872a4 */ /* 0x000fc8000f8e0205 */
[----:B------:R-:W-:-:S04]  /*11a70*/  UISETP.LT.AND UP0, UPT, UR4, UR8, UPT ;  /* 0x000000080400728c */ /* 0x000fc8000bf01270 */
[----:B------:R-:W-:-:S12]  /*11a80*/  USEL UR4, UR4, UR8, UP0 ;  /* 0x0000000804047287 */ /* 0x000fd80008000000 */
.L_x_7625:
        /* <DEDUP_REMOVED lines=26> */
.L_x_7629:
[----:B------:R-:W-:-:S11]  /*11c30*/  UISETP.NE.AND UP0, UPT, UR5, 0x1, UPT ;  /* 0x000000010500788c */ /* 0x000fd6000bf05270 */
[----:B------:R-:W-:Y:S02]  /*11c40*/  @UP0 ULDC.64 UR10, c[0x0][0x9e8] ;  /* 0x00027a00000a0ab9 */ /* 0x000fe40000000a00 */
[----:B------:R-:W-:-:S04]  /*11c50*/  UIMAD.WIDE.U32 UR6, UR4, UR10, URZ ;  /* 0x0000000a040672a5 */ /* 0x000fc8000f8e003f */
[----:B------:R-:W-:-:S12]  /*11c60*/  @UP0 USHF.R.U32.HI UR4, URZ, UR11, UR7 ;  /* 0x0000000b3f040299 */ /* 0x000fd80008011607 */
.L_x_7630:
[----:B------:R-:W-:-:S04]  /*11c70*/  UIMAD UR4, UR4, UR5, URZ ;  /* 0x00000005040472a4 */ /* 0x000fc8000f8e023f */
[----:B------:R-:W-:-:S04]  /*11c80*/  UISETP.LT.AND UP0, UPT, UR8, UR4, UPT ;  /* 0x000000040800728c */ /* 0x000fc8000bf01270 */
[----:B------:R-:W-:-:S12]  /*11c90*/  USEL UR8, UR8, UR4, !UP0 ;  /* 0x0000000408087287 */ /* 0x000fd8000c000000 */
.L_x_7628:
        /* <DEDUP_REMOVED lines=44> */
.L_x_7631:
[----:B------:R-:W-:Y:S02]  /*11f60*/  UIMAD UR52, UR45, UR37, UR44 ;  /* 0x000000252d3472a4 */ /* 0x000fe4000f8e022c */
[----:B------:R-:W-:Y:S02]  /*11f70*/  IMAD.U32 R3, RZ, RZ, UR37 ;  /* 0x00000025ff037e24 */ /* 0x000fe4000f8e00ff */
[----:B------:R-:W-:Y:S02]  /*11f80*/  IMAD.MOV.U32 R0, RZ, RZ, RZ ;  /* 0x000000ffff007224 */ /* 0x000fe400078e00ff */
[----:B------:R-:W-:Y:S02]  /*11f90*/  IMAD.MOV.U32 R8, RZ, RZ, 0x1 ;  /* 0x00000001ff087424 */ /* 0x000fe400078e00ff */
[----:B------:R-:W-:Y:S02]  /*11fa0*/  IMAD.U32 R32, RZ, RZ, UR52 ;  /* 0x00000034ff207e24 */ /* 0x000fe4000f8e00ff */
[----:B------:R-:W-:-:S03]  /*11fb0*/  IMAD.MOV.U32 R9, RZ, RZ, 0x1 ;  /* 0x00000001ff097424 */ /* 0x000fc600078e00ff */
        /* <DEDUP_REMOVED lines=17> */
[----:B------:R-:W-:Y:S01]  /*120d0*/  IMAD.U32 R6, RZ, RZ, UR6 ;  /* 0x00000006ff067e24 */ /* 0x000fe2000f8e00ff */
[----:B------:R-:W-:Y:S01]  /*120e0*/  MOV R10, UR4 ;  /* 0x00000004000a7c02 */ /* 0x000fe20008000f00 */
[----:B------:R-:W-:-:S02]  /*120f0*/  IMAD.U32 R7, RZ, RZ, UR7 ;  /* 0x00000007ff077e24 */ /* 0x000fc4000f8e00ff */
[----:B------:R-:W-:Y:S02]  /*12100*/  IMAD.U32 R11, RZ, RZ, UR5 ;  /* 0x00000005ff0b7e24 */ /* 0x000fe4000f8e00ff */
[----:B------:R-:W-:Y:S02]  /*12110*/  IMAD.MOV.U32 R8, RZ, RZ, 0x70 ;  /* 0x00000070ff087424 */ /* 0x000fe400078e00ff */
[----:B------:R-:W-:Y:S02]  /*12120*/  IMAD.MOV.U32 R12, RZ, RZ, 0x1 ;  /* 0x00000001ff0c7424 */ /* 0x000fe400078e00ff */
[----:B------:R-:W-:-:S07]  /*12130*/  IMAD.MOV.U32 R13, RZ, RZ, RZ ;  /* 0x000000ffff0d7224 */ /* 0x000fce00078e00ff */
[----:B------:R-:W-:-:S07]  /*12140*/  LEPC R20, `(.L_x_7632) ;  /* 0x000000001014794e */ /* 0x000fce0000000000 */
[----:B0----5:R-:W-:Y:S05]  /*12150*/  CALL.ABS.NOINC R2 ;  /* 0x0000000002007343 */ /* 0x021fea0003c00000 */
.L_x_7632:
        /* <DEDUP_REMOVED lines=19> */
[----:B-1---5:R-:W-:Y:S05]  /*12290*/  CALL.ABS.NOINC R2 ;  /* 0x0000000002007343 */ /* 0x022fea0003c00000 */
.L_x_7634:
[----:B------:R0:W1:Y:S01]  /*122a0*/  LDC.64 R2, c[0x4][R16] ;  /* 0x0100000010027b82 */ /* 0x0000620000000a00 */
[----:B------:R-:W-:Y:S01]  /*122b0*/  ULDC.64 UR4, c[0x4][0x138] ;  /* 0x01004e0000047ab9 */ /* 0x000fe20000000a00 */
[----:B------:R-:W-:Y:S01]  /*122c0*/  ULDC.64 UR6, c[0x4][0x140] ;  /* 0x0100500000067ab9 */ /* 0x000fe20000000a00 */
[----:B------:R-:W-:Y:S01]  /*122d0*/  IMAD.U32 R4, RZ, RZ, UR4 ;  /* 0x00000004ff047e24 */ /* 0x000fe2000f8e00ff */
[----:B------:R-:W-:Y:S01]  /*122e0*/  MOV R8, 0x70 ;  /* 0x0000007000087802 */ /* 0x000fe20000000f00 */
[----:B------:R-:W-:Y:S01]  /*122f0*/  IMAD.U32 R5, RZ, RZ, UR5 ;  /* 0x00000005ff057e24 */ /* 0x000fe2000f8e00ff */
[----:B------:R-:W-:Y:S01]  /*12300*/  ULDC.64 UR4, c[0x4][0x60] ;  /* 0x0100180000047ab9 */ /* 0x000fe20000000a00 */
        /* <DEDUP_REMOVED lines=8> */
.L_x_7633:
[----:B------:R-:W0:Y:S01]  /*12390*/  LDC.64 R2, c[0x0][0x9f8] ;  /* 0x00027e00ff027b82 */ /* 0x000e220000000a00 */
[----:B------:R-:W-:-:S07]  /*123a0*/  IMAD.MOV.U32 R30, RZ, RZ, R34 ;  /* 0x000000ffff1e7224 */ /* 0x000fce00078e0022 */
[----:B------:R-:W1:Y:S01]  /*123b0*/  LDC R29, c[0x0][0x430] ;  /* 0x00010c00ff1d7b82 */ /* 0x000e620000000800 */
[C---:B------:R-:W-:Y:S01]  /*123c0*/  LOP3.LUT R0, R19.reuse, 0x7f, RZ, 0xc0, !PT ;  /* 0x0000007f13007812 */ /* 0x040fe200078ec0ff */
[----:B------:R-:W-:Y:S02]  /*123d0*/  IMAD.SHL.U32 R33, R19, 0x10, RZ ;  /* 0x0000001013217824 */ /* 0x000fe400078e00ff */
        /* <DEDUP_REMOVED lines=11> */
[----:B------:R-:W-:-:S04]  /*12490*/  IMAD R4, R22, 0x80, R28 ;  /* 0x0000008016047824 */ /* 0x000fc800078e021c */
[----:B------:R-:W-:-:S05]  /*124a0*/  IMAD.IADD R8, R33, 0x1, R4 ;  /* 0x0000000121087824 */ /* 0x000fca00078e0204 */
[C---:B------:R-:W-:Y:S01]  /*124b0*/  ISETP.GE.AND P0, PT, R8.reuse, UR50, PT ;  /* 0x0000003208007c0c */ /* 0x040fe2000bf06270 */
[----:B-----5:R-:W-:Y:S02]  /*124c0*/  IMAD.IADD R8, R8, 0x1, R31 ;  /* 0x0000000108087824 */ /* 0x020fe400078e021f */
[----:B0-----:R-:W0:Y:S01]  /*124d0*/  @P1 LDC R3, c[0x0][0x434] ;  /* 0x00010d00ff031b82 */ /* 0x001e220000000800 */
[----:B------:R-:W-:Y:S01]  /*124e0*/  @P1 LOP3.LUT R23, R23, 0x8, RZ, 0xfc, !PT ;  /* 0x0000000817171812 */ /* 0x000fe200078efcff */
[----:B------:R-:W-:-:S06]  /*124f0*/  IMAD.MOV.U32 R9, RZ, RZ, R8 ;  /* 0x000000ffff097224 */ /* 0x000fcc00078e0008 */
[----:B------:R-:W1:Y:S08]  /*12500*/  @P1 LDC R11, c[0x0][0x438] ;  /* 0x00010e00ff0b1b82 */ /* 0x000e700000000800 */
[----:B------:R-:W3:Y:S08]  /*12510*/  @!P0 LDC.64 R4, c[0x0][0x428] ;  /* 0x00010a00ff048b82 */ /* 0x000ef00000000a00 */
[----:B------:R-:W4:Y:S01]  /*12520*/  @!P0 LDC.64 R6, c[0x0][0x418] ;  /* 0x00010600ff068b82 */ /* 0x000f220000000a00 */
[----:B0-----:R-:W-:-:S05]  /*12530*/  @P1 IMAD.HI.U32 R2, R8, R3, RZ ;  /* 0x0000000308021227 */ /* 0x001fca00078e00ff */
[----:B-1----:R-:W-:-:S04]  /*12540*/  @P1 SHF.R.U32.HI R9, RZ, R11, R2 ;  /* 0x0000000bff091219 */ /* 0x002fc80000011602 */
[----:B------:R-:W-:Y:S02]  /*12550*/  @!P0 SHF.R.S32.HI R3, RZ, 0x1f, R9 ;  /* 0x0000001fff038819 */ /* 0x000fe40000011409 */
[----:B------:R-:W-:Y:S01]  /*12560*/  LOP3.LUT R23, R23, 0xfffffffe, RZ, 0xc0, !PT ;  /* 0xfffffffe17177812 */ /* 0x000fe200078ec0ff */
[----:B------:R-:W-:-:S03]  /*12570*/  UMOV UR5, 0xffffffff ;  /* 0xffffffff00057882 */ /* 0x000fc60000000000 */
[----:B------:R-:W-:Y:S02]  /*12580*/  LOP3.LUT R23, R23, 0xfffffffd, RZ, 0xc0, !PT ;  /* 0xfffffffd17177812 */ /* 0x000fe400078ec0ff */
[----:B--2---:R-:W-:-:S05]  /*12590*/  SHF.R.S32.HI R27, RZ, 0x1f, R30 ;  /* 0x0000001fff1b7819 */ /* 0x004fca000001141e */
[----:B---3--:R-:W-:-:S04]  /*125a0*/  @!P0 IMAD R2, R27, R4, RZ ;  /* 0x000000041b028224 */ /* 0x008fc800078e02ff */
[----:B------:R-:W-:Y:S01]  /*125b0*/  @!P0 IMAD R11, R30, R5, R2 ;  /* 0x000000051e0b8224 */ /* 0x000fe200078e0202 */
[----:B------:R-:W-:-:S05]  /*125c0*/  @!P0 MOV R2, R9 ;  /* 0x0000000900028202 */ /* 0x000fca0000000f00 */
[----:B------:R-:W-:-:S04]  /*125d0*/  @!P0 IMAD.WIDE.U32 R4, R30, R4, R2 ;  /* 0x000000041e048225 */ /* 0x000fc800078e0002 */
[----:B------:R-:W-:Y:S01]  /*125e0*/  @!P0 IMAD.IADD R3, R5, 0x1, R11 ;  /* 0x0000000105038824 */ /* 0x000fe200078e020b */
[----:B----4-:R-:W-:Y:S01]  /*125f0*/  @!P0 LEA R2, P1, R4, R6, 0x2 ;  /* 0x0000000604028211 */ /* 0x010fe200078210ff */
[----:B------:R-:W-:-:S03]  /*12600*/  IMAD.SHL.U32 R6, R19, 0x8, RZ ;  /* 0x0000000813067824 */ /* 0x000fc600078e00ff */
[----:B------:R-:W-:Y:S01]  /*12610*/  @!P0 LEA.HI.X R3, R4, R7, R3, 0x2, P1 ;  /* 0x0000000704038211 */ /* 0x000fe200008f1403 */
[----:B------:R-:W-:Y:S01]  /*12620*/  IMAD.MOV.U32 R7, RZ, RZ, RZ ;  /* 0x000000ffff077224 */ /* 0x000fe200078e00ff */
[----:B------:R-:W-:-:S04]  /*12630*/  LOP3.LUT R26, R6, 0x38, RZ, 0xc0, !PT ;  /* 0x00000038061a7812 */ /* 0x000fc800078ec0ff */
[C---:B------:R-:W-:Y:S01]  /*12640*/  LOP3.LUT R25, R26.reuse, 0x40, RZ, 0xfc, !PT ;  /* 0x000000401a197812 */ /* 0x040fe200078efcff */
[----:B------:R0:W5:Y:S01]  /*12650*/  @!P0 LDG.E R7, desc[UR48][R2.64] ;  /* 0x0000003002078981 */ /* 0x000162000c1e1900 */
[----:B------:R-:W-:Y:S02]  /*12660*/  ISETP.GE.AND P1, PT, R26, UR4, PT ;  /* 0x000000041a007c0c */ /* 0x000fe4000bf26270 */
[----:B------:R-:W-:-:S11]  /*12670*/  ISETP.GE.AND P0, PT, R25, UR4, PT ;  /* 0x0000000419007c0c */ /* 0x000fd6000bf06270 */
[----:B------:R-:W-:-:S04]  /*12680*/  @P1 LOP3.LUT R23, R23, 0x2, RZ, 0xfc, !PT ;  /* 0x0000000217171812 */ /* 0x000fc800078efcff */
[----:B------:R-:W-:Y:S01]  /*12690*/  @P0 LOP3.LUT R23, R23, 0x1, RZ, 0xfc, !PT ;  /* 0x0000000117170812 */ /* 0x000fe200078efcff */
[----:B0-----:R-:W-:Y:S06]  /*126a0*/  BRA.DIV UR5, `(.L_x_7635) ;  /* 0x0000003205607947 */ /* 0x001fec000b800000 */
.L_x_7677:
[----:B------:R-:W-:Y:S01]  /*126b0*/  ULOP3.LUT UR4, UR36, 0x2, URZ, 0xfc, !UPT ;  /* 0x0000000224047892 */ /* 0x000fe2000f8efc3f */
[----:B------:R-:W-:Y:S01]  /*126c0*/  IMAD.U32 R24, RZ, RZ, UR40 ;  /* 0x00000028ff187e24 */ /* 0x000fe2000f8e00ff */
[----:B------:R-:W-:Y:S01]  /*126d0*/  LOP3.LUT R23, R23, 0xfffffffb, RZ, 0xc0, !PT ;  /* 0xfffffffb17177812 */ /* 0x000fe200078ec0ff */
[----:B------:R-:W-:-:S03]  /*126e0*/  IMAD.MOV R4, RZ, RZ, -R9 ;  /* 0x000000ffff047224 */ /* 0x000fc600078e0a09 */
[----:B------:R-:W-:Y:S01]  /*126f0*/  IMAD.U32 R18, RZ, RZ, UR4 ;  /* 0x00000004ff127e24 */ /* 0x000fe2000f8e00ff */
[----:B------:R-:W-:Y:S01]  /*12700*/  SHF.R.S32.HI R24, RZ, 0x1f, R24 ;  /* 0x0000001fff187819 */ /* 0x000fe20000011418 */
[----:B------:R-:W-:-:S03]  /*12710*/  IMAD R4, R29, R4, R8 ;  /* 0x000000041d047224 */ /* 0x000fc600078e0208 */
[----:B------:R-:W-:-:S13]  /*12720*/  ISETP.NE.AND P0, PT, R18, 0x3, PT ;  /* 0x000000031200780c */ /* 0x000fda0003f05270 */
[----:B------:R-:W-:Y:S01]  /*12730*/  @P0 LOP3.LUT R23, R23, 0x4, RZ, 0xfc, !PT ;  /* 0x0000000417170812 */ /* 0x000fe200078efcff */
[----:B------:R-:W-:Y:S06]  /*12740*/  @!P0 BRA `(.L_x_7636) ;  /* 0x0000000000048947 */ /* 0x000fec0003800000 */
[----:B------:R-:W-:Y:S01]  /*12750*/  BPT.TRAP 0x1 ;  /* 0x000000040000795c */ /* 0x000fe20000300000 */
.L_x_7636:
        /* <DEDUP_REMOVED lines=9> */
[----:B------:R-:W-:Y:S02]  /*127f0*/  IMAD.MOV.U32 R9, RZ, RZ, 0x1 ;  /* 0x00000001ff097424 */ /* 0x000fe400078e00ff */
[----:B------:R-:W-:Y:S02]  /*12800*/  IMAD R10, R8, UR4, RZ ;  /* 0x00000004080a7c24 */ /* 0x000fe4000f8e02ff */
[----:B------:R-:W-:Y:S01]  /*12810*/  IMAD.WIDE.U32 R2, R7, UR4, R2 ;  /* 0x0000000407027c25 */ /* 0x000fe2000f8e0002 */
[----:B------:R-:W-:-:S03]  /*12820*/  SHF.L.U32 R9, R9, 0x1f, RZ ;  /* 0x0000001f09097819 */ /* 0x000fc600000006ff */
[----:B------:R-:W-:Y:S01]  /*12830*/  IMAD R11, R7, UR5, R10 ;  /* 0x00000005070b7c24 */ /* 0x000fe2000f8e020a */
[----:B------:R-:W0:Y:S01]  /*12840*/  SYNCS.PHASECHK.TRANS64.TRYWAIT P0, [UR46+0x28840], R9 ;  /* 0x02884009ff0075a7 */ /* 0x000e22000800016e */
[----:B------:R-:W-:Y:S02]  /*12850*/  ULDC.64 UR4, c[0x0][0x330] ;  /* 0x0000cc0000047ab9 */ /* 0x000fe40000000a00 */
        /* <DEDUP_REMOVED lines=10> */
.L_x_7678:
[----:B------:R-:W-:Y:S01]  /*12900*/  ULDC.64 UR4, c[0x0][0x300] ;  /* 0x0000c00000047ab9 */ /* 0x000fe20000000a00 */
[----:B------:R-:W-:Y:S01]  /*12910*/  R2UR UR6, R24 ;  /* 0x00000000180672ca */ /* 0x000fe200000e0000 */
[----:B------:R-:W-:Y:S01]  /*12920*/  IMAD R5, R5, UR4, RZ ;  /* 0x0000000405057c24 */ /* 0x000fe2000f8e02ff */
[C---:B------:R-:W-:Y:S02]  /*12930*/  LOP3.LUT P3, RZ, R23.reuse, 0x2, RZ, 0xc0, !PT ;  /* 0x0000000217ff7812 */ /* 0x040fe4000786c0ff */
[----:B------:R-:W-:Y:S01]  /*12940*/  LOP3.LUT P2, RZ, R23, 0x1, RZ, 0xc0, !PT ;  /* 0x0000000117ff7812 */ /* 0x000fe2000784c0ff */
[C---:B------:R-:W-:Y:S02]  /*12950*/  IMAD R3, R4.reuse, UR5, R5 ;  /* 0x0000000504037c24 */ /* 0x040fe4000f8e0205 */
[----:B------:R-:W-:Y:S01]  /*12960*/  IMAD.WIDE.U32 R4, R4, UR4, RZ ;  /* 0x0000000404047c25 */ /* 0x000fe2000f8e00ff */
[----:B------:R-:W-:-:S03]  /*12970*/  ULDC.64 UR4, c[0x0][0x310] ;  /* 0x0000c40000047ab9 */ /* 0x000fc60000000a00 */
[----:B------:R-:W-:Y:S01]  /*12980*/  IMAD.IADD R5, R5, 0x1, R3 ;  /* 0x0000000105057824 */ /* 0x000fe200078e0203 */
[----:B------:R-:W-:Y:S01]  /*12990*/  LOP3.LUT R3, R6, 0x1c0, RZ, 0xc0, !PT ;  /* 0x000001c006037812 */ /* 0x000fe200078ec0ff */
[----:B------:R-:W-:Y:S02]  /*129a0*/  IMAD R8, R8, UR4, RZ ;  /* 0x0000000408087c24 */ /* 0x000fe4000f8e02ff */
[----:B------:R-:W-:Y:S01]  /*129b0*/  IMAD.WIDE.U32 R4, R7, UR4, R4 ;  /* 0x0000000407047c25 */ /* 0x000fe2000f8e0004 */
[----:B------:R-:W-:-:S03]  /*129c0*/  LOP3.LUT R6, R3, 0x38, R6, 0xf8, !PT ;  /* 0x0000003803067812 */ /* 0x000fc600078ef806 */
[----:B0-----:R-:W-:Y:S01]  /*129d0*/  IMAD R9, R7, UR5, R8 ;  /* 0x0000000507097c24 */ /* 0x001fe2000f8e0208 */
[----:B------:R-:W-:Y:S01]  /*129e0*/  ULDC.64 UR4, c[0x0][0x308] ;  /* 0x0000c20000047ab9 */ /* 0x000fe20000000a00 */
[----:B------:R-:W-:Y:S01]  /*129f0*/  IMAD.MOV.U32 R3, RZ, RZ, -0x80 ;  /* 0xffffff80ff037424 */ /* 0x000fe200078e00ff */
[----:B------:R-:W-:Y:S01]  /*12a00*/  LOP3.LUT R8, R6, 0x38, R19, 0x78, !PT ;  /* 0x0000003806087812 */ /* 0x000fe200078e7813 */
[----:B------:R-:W-:Y:S01]  /*12a10*/  IMAD.U32 R7, RZ, RZ, UR4 ;  /* 0x00000004ff077e24 */ /* 0x000fe2000f8e00ff */
[----:B------:R-:W-:Y:S01]  /*12a20*/  UIMAD UR4, UR6, UR4, URZ ;  /* 0x00000004060472a4 */ /* 0x000fe2000f8e023f */
[----:B------:R-:W-:Y:S02]  /*12a30*/  IMAD.IADD R5, R5, 0x1, R9 ;  /* 0x0000000105057824 */ /* 0x000fe400078e0209 */
[----:B------:R-:W-:Y:S01]  /*12a40*/  IMAD R3, R22, R3, UR50 ;  /* 0x0000003216037e24 */ /* 0x000fe2000f8e0203 */
[----:B------:R-:W-:Y:S02]  /*12a50*/  UIMAD UR4, UR40, UR5, UR4 ;  /* 0x00000005280472a4 */ /* 0x000fe4000f8e0204 */
[----:B------:R-:W-:Y:S01]  /*12a60*/  IMAD.WIDE.U32 R4, R7, UR40, R4 ;  /* 0x0000002807047c25 */ /* 0x000fe2000f8e0004 */
[----:B------:R-:W-:-:S03]  /*12a70*/  ULDC.64 UR6, c[0x0][0x2e8] ;  /* 0x0000ba0000067ab9 */ /* 0x000fc60000000a00 */
[----:B------:R-:W-:Y:S02]  /*12a80*/  IMAD.IADD R6, R3, 0x1, -R28 ;  /* 0x0000000103067824 */ /* 0x000fe400078e0a1c */
[----:B------:R-:W-:Y:S01]  /*12a90*/  IMAD.SHL.U32 R19, R0, 0x8, RZ ;  /* 0x0000000800137824 */ /* 0x000fe200078e00ff */
[----:B------:R-:W-:Y:S01]  /*12aa0*/  LEA R0, P1, R4, UR6, 0x1 ;  /* 0x0000000604007c11 */ /* 0x000fe2000f8208ff */
[----:B------:R-:W-:Y:S01]  /*12ab0*/  VIADD R3, R5, UR4 ;  /* 0x0000000405037c36 */ /* 0x000fe20008000000 */
[----:B------:R-:W-:Y:S01]  /*12ac0*/  UMOV UR4, 0xffffffff ;  /* 0xffffffff00047882 */ /* 0x000fe20000000000 */
[----:B------:R-:W-:Y:S02]  /*12ad0*/  ISETP.GE.AND P0, PT, R6, 0x1, PT ;  /* 0x000000010600780c */ /* 0x000fe40003f06270 */
[----:B------:R-:W-:Y:S02]  /*12ae0*/  LOP3.LUT R19, R8, 0x200, R19, 0xf8, !PT ;  /* 0x0000020008137812 */ /* 0x000fe400078ef813 */
[----:B------:R-:W-:Y:S01]  /*12af0*/  LEA.HI.X R3, R4, UR7, R3, 0x1, P1 ;  /* 0x0000000704037c11 */ /* 0x000fe200088f0c03 */
[----:B------:R-:W-:Y:S08]  /*12b00*/  BRA.DIV UR4, `(.L_x_7638) ;  /* 0x0000002e04807947 */ /* 0x000ff0000b800000 */
[----:B------:R-:W-:Y:S01]  /*12b10*/  SHFL.IDX PT, R5, R3, RZ, 0x181f ;  /* 0x00181fff03057589 */ /* 0x000fe200000e0000 */
[----:B------:R-:W-:Y:S02]  /*12b20*/  @P0 LEA R9, R19, UR46, 0x1 ;  /* 0x0000002e13090c11 */ /* 0x000fe4000f8e08ff */
[----:B------:R-:W-:Y:S01]  /*12b30*/  ISETP.GE.AND P1, PT, R6, 0x21, PT ;  /* 0x000000210600780c */ /* 0x000fe20003f26270 */
[----:B------:R-:W0:Y:S04]  /*12b40*/  SHFL.IDX PT, R4, R0, RZ, 0x181f ;  /* 0x00181fff00047589 */ /* 0x000e2800000e0000 */
[----:B------:R-:W1:Y:S04]  /*12b50*/  SHFL.IDX PT, R8, R3, 0x1, 0x181f ;  /* 0x00381f0003087f89 */ /* 0x000e6800000e0000 */
[----:B------:R-:W2:Y:S04]  /*12b60*/  SHFL.IDX PT, R14, R0, 0x1, 0x181f ;  /* 0x00381f00000e7f89 */ /* 0x000ea800000e0000 */
[----:B------:R-:W-:Y:S04]  /*12b70*/  SHFL.IDX PT, R10, R3, 0x2, 0x181f ;  /* 0x00581f00030a7f89 */ /* 0x000fe800000e0000 */
[----:B------:R-:W3:Y:S04]  /*12b80*/  SHFL.IDX PT, R35, R0, 0x2, 0x181f ;  /* 0x00581f0000237f89 */ /* 0x000ee800000e0000 */
        /* <DEDUP_REMOVED lines=9> */
[----:B------:R-:W1:Y:S01]  /*12c20*/  SHFL.IDX PT, R14, R0, 0x4, 0x181f ;  /* 0x00981f00000e7f89 */ /* 0x000e6200000e0000 */
[----:B------:R-:W-:-:S04]  /*12c30*/  @P0 IMAD.WIDE.U32 R20, R26, 0x2, R4 ;  /* 0x000000021a140825 */ /* 0x000fc800078e0004 */
[----:B---3--:R-:W-:Y:S01]  /*12c40*/  IMAD.MOV.U32 R4, RZ, RZ, R35 ;  /* 0x000000ffff047224 */ /* 0x008fe200078e0023 */
[----:B------:R-:W-:Y:S01]  /*12c50*/  @P0 LDGSTS.E.BYPASS.LTC128B.128 [R37+0x18c00], desc[UR48][R20.64], !P3 ;  /* 0x18c0000014250fae */ /* 0x000fe2000d901d70 */
[----:B------:R-:W-:-:S03]  /*12c60*/  IMAD.MOV.U32 R5, RZ, RZ, R10 ;  /* 0x000000ffff057224 */ /* 0x000fc600078e000a */
[----:B------:R-:W-:Y:S01]  /*12c70*/  @P0 LDGSTS.E.BYPASS.LTC128B.128 [R37+0x1cc00], desc[UR48][R20.64+0x80], !P2 ;  /* 0x1cc0008014250fae */ /* 0x000fe2000d101d70 */
[----:B------:R-:W-:Y:S01]  /*12c80*/  ISETP.GE.AND P0, PT, R6, 0x31, PT ;  /* 0x000000310600780c */ /* 0x000fe20003f06270 */
[----:B------:R-:W-:Y:S01]  /*12c90*/  @P1 IMAD.WIDE.U32 R8, R26, 0x2, R4 ;  /* 0x000000021a081825 */ /* 0x000fe200078e0004 */
[----:B------:R-:W-:Y:S01]  /*12ca0*/  @P1 LEA R5, R19, UR46, 0x1 ;  /* 0x0000002e13051c11 */ /* 0x000fe2000f8e08ff */
[----:B------:R-:W2:Y:S02]  /*12cb0*/  SHFL.IDX PT, R10, R3, 0x4, 0x181f ;  /* 0x00981f00030a7f89 */ /* 0x000ea400000e0000 */
[----:B0-----:R-:W-:Y:S02]  /*12cc0*/  IMAD.MOV.U32 R4, RZ, RZ, R36 ;  /* 0x000000ffff047224 */ /* 0x001fe400078e0024 */
[----:B------:R-:W-:Y:S04]  /*12cd0*/  @P1 LDGSTS.E.BYPASS.LTC128B.128 [R5+0x19400], desc[UR48][R8.64], !P3 ;  /* 0x1940000008051fae */ /* 0x000fe8000d901d70 */
[----:B------:R0:W-:Y:S01]  /*12ce0*/  @P1 LDGSTS.E.BYPASS.LTC128B.128 [R5+0x1d400], desc[UR48][R8.64+0x80], !P2 ;  /* 0x1d40008008051fae */ /* 0x0001e2000d101d70 */
[----:B------:R-:W-:-:S03]  /*12cf0*/  ISETP.GE.AND P1, PT, R6, 0x51, PT ;  /* 0x000000510600780c */ /* 0x000fc60003f26270 */
[----:B------:R-:W-:Y:S04]  /*12d00*/  SHFL.IDX PT, R35, R3, 0x5, 0x181f ;  /* 0x00b81f0003237f89 */ /* 0x000fe800000e0000 */
[----:B------:R-:W3:Y:S01]  /*12d10*/  SHFL.IDX PT, R36, R0, 0x5, 0x181f ;  /* 0x00b81f0000247f89 */ /* 0x000ee200000e0000 */
[----:B0-----:R-:W-:Y:S01]  /*12d20*/  IMAD.MOV.U32 R5, RZ, RZ, R7 ;  /* 0x000000ffff057224 */ /* 0x001fe200078e0007 */
[----:B------:R-:W-:Y:S02]  /*12d30*/  @P0 LEA R7, R19, UR46, 0x1 ;  /* 0x0000002e13070c11 */ /* 0x000fe4000f8e08ff */
[----:B------:R-:W0:Y:S01]  /*12d40*/  SHFL.IDX PT, R37, R0, 0x6, 0x181f ;  /* 0x00d81f0000257f89 */ /* 0x000e2200000e0000 */
[----:B------:R-:W-:-:S05]  /*12d50*/  @P0 IMAD.WIDE.U32 R4, R26, 0x2, R4 ;  /* 0x000000021a040825 */ /* 0x000fca00078e0004 */
[----:B------:R-:W-:Y:S04]  /*12d60*/  @P0 LDGSTS.E.BYPASS.LTC128B.128 [R7+0x19c00], desc[UR48][R4.64], !P3 ;  /* 0x19c0000004070fae */ /* 0x000fe8000d901d70 */
[----:B------:R4:W-:Y:S01]  /*12d70*/  @P0 LDGSTS.E.BYPASS.LTC128B.128 [R7+0x1dc00], desc[UR48][R4.64+0x80], !P2 ;  /* 0x1dc0008004070fae */ /* 0x0009e2000d101d70 */
[----:B------:R-:W-:-:S03]  /*12d80*/  ISETP.GE.AND P0, PT, R6, 0x41, PT ;  /* 0x000000410600780c */ /* 0x000fc60003f06270 */
[----:B----4-:R-:W4:Y:S01]  /*12d90*/  SHFL.IDX PT, R7, R3, 0x6, 0x181f ;  /* 0x00d81f0003077f89 */ /* 0x010f2200000e0000 */
[----:B-1----:R-:W-:Y:S02]  /*12da0*/  IMAD.MOV.U32 R4, RZ, RZ, R14 ;  /* 0x000000ffff047224 */ /* 0x002fe400078e000e */
[----:B--2---:R-:W-:-:S07]  /*12db0*/  IMAD.MOV.U32 R5, RZ, RZ, R10 ;  /* 0x000000ffff057224 */ /* 0x004fce00078e000a */
[----:B------:R-:W-:Y:S01]  /*12dc0*/  @P0 LEA R10, R19, UR46, 0x1 ;  /* 0x0000002e130a0c11 */ /* 0x000fe2000f8e08ff */
[----:B------:R-:W1:Y:S01]  /*12dd0*/  SHFL.IDX PT, R3, R3, 0x7, 0x181f ;  /* 0x00f81f0003037f89 */ /* 0x000e6200000e0000 */
[----:B------:R-:W-:-:S03]  /*12de0*/  @P0 IMAD.WIDE.U32 R20, R26, 0x2, R4 ;  /* 0x000000021a140825 */ /* 0x000fc600078e0004 */
[----:B------:R2:W1:Y:S01]  /*12df0*/  SHFL.IDX PT, R14, R0, 0x7, 0x181f ;  /* 0x00f81f00000e7f89 */ /* 0x00046200000e0000 */
[----:B---3--:R-:W-:-:S03]  /*12e00*/  IMAD.MOV.U32 R4, RZ, RZ, R36 ;  /* 0x000000ffff047224 */ /* 0x008fc600078e0024 */
[----:B------:R2:W-:Y:S01]  /*12e10*/  @P0 LDGSTS.E.BYPASS.LTC128B.128 [R10+0x1a400], desc[UR48][R20.64], !P3 ;  /* 0x1a400000140a0fae */ /* 0x0005e2000d901d70 */
[----:B------:R-:W-:Y:S01]  /*12e20*/  IMAD.MOV.U32 R5, RZ, RZ, R35 ;  /* 0x000000ffff057224 */ /* 0x000fe200078e0023 */
[----:B------:R-:W-:Y:S02]  /*12e30*/  @P1 LEA R35, R19, UR46, 0x1 ;  /* 0x0000002e13231c11 */ /* 0x000fe4000f8e08ff */
[----:B------:R2:W-:Y:S01]  /*12e40*/  @P0 LDGSTS.E.BYPASS.LTC128B.128 [R10+0x1e400], desc[UR48][R20.64+0x80], !P2 ;  /* 0x1e400080140a0fae */ /* 0x0005e2000d101d70 */
[----:B------:R-:W-:Y:S01]  /*12e50*/  ISETP.GE.AND P0, PT, R6, 0x61, PT ;  /* 0x000000610600780c */ /* 0x000fe20003f06270 */
[----:B------:R-:W-:-:S04]  /*12e60*/  @P1 IMAD.WIDE.U32 R8, R26, 0x2, R4 ;  /* 0x000000021a081825 */ /* 0x000fc800078e0004 */
[----:B0-----:R-:W-:Y:S01]  /*12e70*/  IMAD.MOV.U32 R4, RZ, RZ, R37 ;  /* 0x000000ffff047224 */ /* 0x001fe200078e0025 */
[----:B----4-:R-:W-:Y:S01]  /*12e80*/  MOV R5, R7 ;  /* 0x0000000700057202 */ /* 0x010fe20000000f00 */
[----:B------:R2:W-:Y:S04]  /*12e90*/  @P1 LDGSTS.E.BYPASS.LTC128B.128 [R35+0x1ac00], desc[UR48][R8.64], !P3 ;  /* 0x1ac0000008231fae */ /* 0x0005e8000d901d70 */
[----:B------:R2:W-:Y:S02]  /*12ea0*/  @P1 LDGSTS.E.BYPASS.LTC128B.128 [R35+0x1ec00], desc[UR48][R8.64+0x80], !P2 ;  /* 0x1ec0008008231fae */ /* 0x0005e4000d101d70 */
[----:B------:R-:W-:Y:S01]  /*12eb0*/  @P0 IMAD.WIDE.U32 R4, R26, 0x2, R4 ;  /* 0x000000021a040825 */ /* 0x000fe200078e0004 */
[----:B------:R-:W-:-:S05]  /*12ec0*/  @P0 LEA R7, R19, UR46, 0x1 ;  /* 0x0000002e13070c11 */ /* 0x000fca000f8e08ff */
[----:B------:R2:W-:Y:S04]  /*12ed0*/  @P0 LDGSTS.E.BYPASS.LTC128B.128 [R7+0x1b400], desc[UR48][R4.64], !P3 ;  /* 0x1b40000004070fae */ /* 0x0005e8000d901d70 */
[----:B-1----:R2:W-:Y:S02]  /*12ee0*/  @P0 LDGSTS.E.BYPASS.LTC128B.128 [R7+0x1f400], desc[UR48][R4.64+0x80], !P2 ;  /* 0x1f40008004070fae */ /* 0x0025e4000d101d70 */
.L_x_7696:
[----:B------:R-:W-:Y:S01]  /*12ef0*/  ISETP.GE.AND P0, PT, R6, 0x71, PT ;  /* 0x000000710600780c */ /* 0x000fe20003f06270 */
[----:B--2---:R-:W-:Y:S02]  /*12f00*/  IMAD.MOV.U32 R4, RZ, RZ, R14 ;  /* 0x000000ffff047224 */ /* 0x004fe400078e000e */
[----:B------:R-:W-:-:S10]  /*12f10*/  IMAD.MOV.U32 R5, RZ, RZ, R3 ;  /* 0x000000ffff057224 */ /* 0x000fd400078e0003 */
        /* <DEDUP_REMOVED lines=14> */
.L_x_7639:
        /* <DEDUP_REMOVED lines=30> */
.L_x_7640:
[----:B------:R-:W-:Y:S01]  /*131e0*/  UISETP.NE.AND UP0, UPT, UR51, URZ, UPT ;  /* 0x0000003f3300728c */ /* 0x000fe2000bf05270 */
[----:B------:R-:W-:Y:S01]  /*131f0*/  IMAD.U32 R4, RZ, RZ, UR38 ;  /* 0x00000026ff047e24 */ /* 0x000fe2000f8e00ff */
[----:B------:R-:W0:Y:S01]  /*13200*/  LDC R0, c[0x0][0x448] ;  /* 0x00011200ff007b82 */ /* 0x000e220000000800 */
[----:B------:R-:W-:Y:S01]  /*13210*/  IMAD.U32 R7, RZ, RZ, UR47 ;  /* 0x0000002fff077e24 */ /* 0x000fe2000f8e00ff */
[----:B------:R-:W-:Y:S01]  /*13220*/  ULDC.64 UR4, c[0x0][0x2e0] ;  /* 0x0000b80000047ab9 */ /* 0x000fe20000000a00 */
[----:B------:R-:W-:Y:S01]  /*13230*/  IMAD.MOV.U32 R6, RZ, RZ, R4 ;  /* 0x000000ffff067224 */ /* 0x000fe200078e0004 */
[----:B------:R-:W-:Y:S01]  /*13240*/  PLOP3.LUT P0, PT, PT, PT, UP0, 0x80, 0x0 ;  /* 0x000000000000781c */ /* 0x000fe20003f0f008 */
[----:B------:R-:W-:Y:S01]  /*13250*/  IMAD R35, R35, UR4, RZ ;  /* 0x0000000423237c24 */ /* 0x000fe2000f8e02ff */
[----:B------:R-:W-:Y:S01]  /*13260*/  PLOP3.LUT P1, PT, PT, PT, UP0, 0x80, 0x0 ;  /* 0x000000000000781c */ /* 0x000fe20003f2f008 */
[----:B------:R-:W-:Y:S01]  /*13270*/  IMAD.WIDE.U32 R6, R34, UR4, R6 ;  /* 0x0000000422067c25 */ /* 0x000fe2000f8e0006 */
[----:B------:R-:W-:Y:S01]  /*13280*/  IADD3 R3, R28, UR41, R33 ;  /* 0x000000291c037c10 */ /* 0x000fe2000fffe021 */
[----:B------:R-:W-:Y:S01]  /*13290*/  @UP0 ULDC UR4, c[0x0][0x44c] ;  /* 0x0001130000040ab9 */ /* 0x000fe20000000800 */
[----:B------:R-:W-:Y:S01]  /*132a0*/  ULDC.64 UR6, c[0x0][0x280] ;  /* 0x0000a00000067ab9 */ /* 0x000fe20000000a00 */
[----:B------:R-:W-:-:S02]  /*132b0*/  IMAD R35, R34, UR5, R35 ;  /* 0x0000000522237c24 */ /* 0x000fc4000f8e0223 */
[----:B------:R-:W-:Y:S02]  /*132c0*/  IMAD.MOV.U32 R9, RZ, RZ, R3 ;  /* 0x000000ffff097224 */ /* 0x000fe400078e0003 */
[----:B------:R-:W-:Y:S02]  /*132d0*/  IMAD.IADD R7, R7, 0x1, R35 ;  /* 0x0000000107077824 */ /* 0x000fe400078e0223 */
[----:B------:R-:W-:Y:S01]  /*132e0*/  @P0 IMAD.HI.U32 R4, R3, UR4, RZ ;  /* 0x0000000403040c27 */ /* 0x000fe2000f8e00ff */
[----:B------:R-:W-:-:S03]  /*132f0*/  @UP0 ULDC UR4, c[0x0][0x450] ;  /* 0x0001140000040ab9 */ /* 0x000fc60000000800 */
[----:B------:R-:W-:Y:S01]  /*13300*/  IMAD.U32 R5, RZ, RZ, UR39 ;  /* 0x00000027ff057e24 */ /* 0x000fe2000f8e00ff */
[----:B------:R-:W-:Y:S01]  /*13310*/  @P1 SHF.R.U32.HI R9, RZ, UR4, R4 ;  /* 0x00000004ff091c19 */ /* 0x000fe20008011604 */
[----:B------:R-:W-:-:S04]  /*13320*/  ULDC.64 UR4, c[0x0][0x2d0] ;  /* 0x0000b40000047ab9 */ /* 0x000fc80000000a00 */
[----:B------:R-:W-:-:S04]  /*13330*/  IMAD.MOV R4, RZ, RZ, -R9 ;  /* 0x000000ffff047224 */ /* 0x000fc800078e0a09 */
[----:B0-----:R-:W-:Y:S01]  /*13340*/  IMAD R3, R0, R4, R3 ;  /* 0x0000000400037224 */ /* 0x001fe200078e0203 */
        /* <DEDUP_REMOVED lines=12> */
[----:B------:R-:W-:Y:S02]  /*13410*/  IADD3 R7, R5, R7, RZ ;  /* 0x0000000705077210 */ /* 0x000fe40007ffe0ff */
[C---:B------:R-:W-:Y:S02]  /*13420*/  LEA R6, P2, R4.reuse, UR6, 0x1 ;  /* 0x0000000604067c11 */ /* 0x040fe4000f8408ff */
[----:B------:R-:W-:Y:S01]  /*13430*/  ISETP.GE.AND P1, PT, R25, UR4, PT ;  /* 0x0000000419007c0c */ /* 0x000fe2000bf26270 */
[----:B------:R-:W-:Y:S01]  /*13440*/  UMOV UR4, 0xffffffff ;  /* 0xffffffff00047882 */ /* 0x000fe20000000000 */
[----:B------:R-:W-:Y:S02]  /*13450*/  LEA.HI.X R7, R4, UR7, R7, 0x1, P2 ;  /* 0x0000000704077c11 */ /* 0x000fe400090f0c07 */
[----:B------:R-:W-:Y:S09]  /*13460*/  BRA.DIV UR4, `(.L_x_7641) ;  /* 0x0000002e04a87947 */ /* 0x000ff2000b800000 */
[----:B------:R-:W-:Y:S01]  /*13470*/  SHFL.IDX PT, R5, R7, RZ, 0x181f ;  /* 0x00181fff07057589 */ /* 0x000fe200000e0000 */
[----:B------:R-:W-:Y:S01]  /*13480*/  ULDC UR4, c[0x0][0x288] ;  /* 0x0000a20000047ab9 */ /* 0x000fe20000000800 */
[----:B------:R-:W-:Y:S02]  /*13490*/  VIADD R3, R28, UR41 ;  /* 0x000000291c037c36 */ /* 0x000fe40008000000 */
        /* <DEDUP_REMOVED lines=12> */
[----:B------:R-:W-:Y:S01]  /*13560*/  ISETP.GE.AND P2, PT, R9, R0, PT ;  /* 0x000000000900720c */ /* 0x000fe20003f46270 */
[----:B-1----:R-:W-:Y:S02]  /*13570*/  IMAD.MOV.U32 R4, RZ, RZ, R14 ;  /* 0x000000ffff047224 */ /* 0x002fe400078e000e */
        /* <DEDUP_REMOVED lines=10> */
[----:B-1----:R-:W-:-:S10]  /*13620*/  VIADD R9, R3, 0x30 ;  /* 0x0000003003097836 */ /* 0x002fd40000000000 */
        /* <DEDUP_REMOVED lines=17> */
[----:B-1----:R-:W-:-:S09]  /*13740*/  IADD3 R9, R3, 0x50, RZ ;  /* 0x0000005003097810 */ /* 0x002fd20007ffe0ff */
[----:B------:R-:W-:Y:S01]  /*13750*/  @!P2 LEA R21, R19, UR46, 0x1 ;  /* 0x0000002e1315ac11 */ /* 0x000fe2000f8e08ff */
[----:B0-----:R-:W-:-:S05]  /*13760*/  @!P2 IMAD.WIDE.U32 R4, R26, 0x2, R4 ;  /* 0x000000021a04a825 */ /* 0x001fca00078e0004 */
[----:B------:R-:W-:Y:S04]  /*13770*/  @!P2 LDGSTS.E.BYPASS.LTC128B.128 [R21+0x12400], desc[UR48][R4.64], !P0 ;  /* 0x124000000415afae */ /* 0x000fe8000c101d70 */
[----:B------:R2:W-:Y:S01]  /*13780*/  @!P2 LDGSTS.E.BYPASS.LTC128B.128 [R21+0x16400], desc[UR48][R4.64+0x80], !P1 ;  /* 0x164000800415afae */ /* 0x0005e2000c901d70 */
[----:B------:R-:W-:Y:S01]  /*13790*/  ISETP.GE.AND P2, PT, R9, R0, PT ;  /* 0x000000000900720c */ /* 0x000fe20003f46270 */
[----:B--2---:R-:W-:Y:S02]  /*137a0*/  IMAD.MOV.U32 R4, RZ, RZ, R14 ;  /* 0x000000ffff047224 */ /* 0x004fe400078e000e */
[----:B------:R-:W-:-:S10]  /*137b0*/  IMAD.MOV.U32 R5, RZ, RZ, R10 ;  /* 0x000000ffff057224 */ /* 0x000fd400078e000a */
[----:B------:R-:W-:Y:S01]  /*137c0*/  @!P2 LEA R35, R19, UR46, 0x1 ;  /* 0x0000002e1323ac11 */ /* 0x000fe2000f8e08ff */
[----:B------:R-:W-:Y:S01]  /*137d0*/  SHFL.IDX PT, R10, R7, 0x7, 0x181f ;  /* 0x00f81f00070a7f89 */ /* 0x000fe200000e0000 */
[----:B------:R-:W-:-:S03]  /*137e0*/  @!P2 IMAD.WIDE.U32 R8, R26, 0x2, R4 ;  /* 0x000000021a08a825 */ /* 0x000fc600078e0004 */
[----:B------:R-:W-:Y:S04]  /*137f0*/  SHFL.IDX PT, R5, R7, 0x6, 0x181f ;  /* 0x00d81f0007057f89 */ /* 0x000fe800000e0000 */
[----:B------:R-:W0:Y:S04]  /*13800*/  SHFL.IDX PT, R4, R6, 0x6, 0x181f ;  /* 0x00d81f0006047f89 */ /* 0x000e2800000e0000 */
[----:B------:R1:W-:Y:S04]  /*13810*/  @!P2 LDGSTS.E.BYPASS.LTC128B.128 [R35+0x12c00], desc[UR48][R8.64], !P0 ;  /* 0x12c000000823afae */ /* 0x0003e8000c101d70 */
[----:B------:R1:W-:Y:S01]  /*13820*/  @!P2 LDGSTS.E.BYPASS.LTC128B.128 [R35+0x16c00], desc[UR48][R8.64+0x80], !P1 ;  /* 0x16c000800823afae */ /* 0x0003e2000c901d70 */
[----:B------:R-:W-:-:S03]  /*13830*/  ISETP.GE.AND P2, PT, R11, R0, PT ;  /* 0x000000000b00720c */ /* 0x000fc60003f46270 */
[----:B------:R1:W2:Y:S10]  /*13840*/  SHFL.IDX PT, R14, R6, 0x7, 0x181f ;  /* 0x00f81f00060e7f89 */ /* 0x0002b400000e0000 */
[----:B------:R-:W-:Y:S01]  /*13850*/  @!P2 LEA R21, R19, UR46, 0x1 ;  /* 0x0000002e1315ac11 */ /* 0x000fe2000f8e08ff */
[----:B0-----:R-:W-:-:S05]  /*13860*/  @!P2 IMAD.WIDE.U32 R4, R26, 0x2, R4 ;  /* 0x000000021a04a825 */ /* 0x001fca00078e0004 */
[----:B------:R1:W-:Y:S04]  /*13870*/  @!P2 LDGSTS.E.BYPASS.LTC128B.128 [R21+0x13400], desc[UR48][R4.64], !P0 ;  /* 0x134000000415afae */ /* 0x0003e8000c101d70 */
[----:B------:R1:W-:Y:S02]  /*13880*/  @!P2 LDGSTS.E.BYPASS.LTC128B.128 [R21+0x17400], desc[UR48][R4.64+0x80], !P1 ;  /* 0x174000800415afae */ /* 0x0003e4000c901d70 */
.L_x_7713:
[----:B------:R-:W-:Y:S01]  /*13890*/  VIADD R3, R3, 0x70 ;  /* 0x0000007003037836 */ /* 0x000fe20000000000 */
[----:B------:R-:W-:Y:S01]  /*138a0*/  BSSY B0, `(.L_x_7642) ;  /* 0x000000e000007945 */ /* 0x000fe20003800000 */
[----:B-12---:R-:W-:Y:S02]  /*138b0*/  IMAD.MOV.U32 R4, RZ, RZ, R14 ;  /* 0x000000ffff047224 */ /* 0x006fe400078e000e */
[----:B------:R-:W-:Y:S01]  /*138c0*/  IMAD.MOV.U32 R5, RZ, RZ, R10 ;  /* 0x000000ffff057224 */ /* 0x000fe200078e000a */
[----:B------:R-:W-:Y:S01]  /*138d0*/  ISETP.GE.AND P2, PT, R3, R0, PT ;  /* 0x000000000300720c */ /* 0x000fe20003f46270 */
[----:B------:R-:W-:-:S05]  /*138e0*/  IMAD.MOV.U32 R0, RZ, RZ, 0x1 ;  /* 0x00000001ff007424 */ /* 0x000fca00078e00ff */
        /* <DEDUP_REMOVED lines=9> */
.L_x_7643:
[----:B------:R-:W-:Y:S05]  /*13980*/  BSYNC B0 ;  /* 0x0000000000007941 */ /* 0x000fea0003800000 */
.L_x_7642:
[----:B------:R-:W-:Y:S01]  /*13990*/  NOP ;  /* 0x0000000000007918 */ /* 0x000fe20000000000 */
[----:B------:R-:W-:Y:S01]  /*139a0*/  SYNCS.ARRIVE.TRANS64.RED.A0T1 RZ, [UR46+0x28800], RZ ;  /* 0x028800ffffff79a7 */ /* 0x000fe2000820042e */
[----:B------:R-:W-:Y:S01]  /*139b0*/  ARRIVES.LDGSTSBAR.64.TRANSCNT [UR46+0x28800] ;  /* 0x02880000ff0079b0 */ /* 0x000fe20008000aae */
[----:B------:R-:W-:Y:S01]  /*139c0*/  NOP ;  /* 0x0000000000007918 */ /* 0x000fe20000000000 */
[----:B------:R-:W-:Y:S01]  /*139d0*/  SYNCS.ARRIVE.TRANS64.A1T0 RZ, [UR46+0x28800], RZ ;  /* 0x028800ffffff79a7 */ /* 0x000fe2000810002e */
[----:B------:R-:W-:-:S05]  /*139e0*/  VIADD R32, R32, 0xfffffffe ;  /* 0xfffffffe20207836 */ /* 0x000fca0000000000 */
[----:B------:R-:W-:Y:S01]  /*139f0*/  ISETP.GE.AND P1, PT, R32, UR52, PT ;  /* 0x0000003420007c0c */ /* 0x000fe2000bf26270 */
[----:B------:R-:W1:Y:S02]  /*13a00*/  SYNCS.PHASECHK.TRANS64.TRYWAIT P0, [UR46+0x28820], R0 ;  /* 0x02882000ff0075a7 */ /* 0x000e64000800016e */
[----:B-1----:R-:W-:Y:S10]  /*13a10*/  @!P0 BRA `(.L_x_7644) ;  /* 0x0000003000b48947 */ /* 0x002ff40003800000 */
.L_x_7714:
[----:B------:R-:W-:Y:S01]  /*13a20*/  IMAD.MOV.U32 R8, RZ, RZ, 0x1 ;  /* 0x00000001ff087424 */ /* 0x000fe200078e00ff */
[----:B------:R-:W-:Y:S01]  /*13a30*/  MOV R10, RZ ;  /* 0x000000ff000a7202 */ /* 0x000fe20000000f00 */
[----:B------:R-:W-:Y:S06]  /*13a40*/  @!P1 BRA `(.L_x_7645) ;  /* 0x0000001000309947 */ /* 0x000fec0003800000 */
[----:B------:R-:W-:Y:S01]  /*13a50*/  UIADD3 UR4, UR45, 0x1, URZ ;  /* 0x000000012d047890 */ /* 0x000fe2000fffe03f */
[----:B0-----:R-:W-:Y:S01]  /*13a60*/  LOP3.LUT R3, RZ, UR43, RZ, 0x33, !PT ;  /* 0x0000002bff037c12 */ /* 0x001fe2000f8e33ff */
[----:B------:R-:W-:Y:S01]  /*13a70*/  BSSY B0, `(.L_x_7645) ;  /* 0x0000109000007945 */ /* 0x000fe20003800000 */
[----:B------:R-:W-:Y:S01]  /*13a80*/  LOP3.LUT R5, RZ, UR42, RZ, 0x33, !PT ;  /* 0x0000002aff057c12 */ /* 0x000fe2000f8e33ff */
[----:B------:R-:W-:Y:S01]  /*13a90*/  UIMAD UR4, UR4, UR37, URZ ;  /* 0x00000025040472a4 */ /* 0x000fe2000f8e023f */
[----:B------:R-:W-:Y:S01]  /*13aa0*/  IADD3 R31, R33, R31, R28 ;  /* 0x0000001f211f7210 */ /* 0x000fe20007ffe01c */
[----:B------:R-:W-:Y:S02]  /*13ab0*/  IMAD.MOV.U32 R9, RZ, RZ, 0x1 ;  /* 0x00000001ff097424 */ /* 0x000fe400078e00ff */
[----:B------:R-:W-:Y:S02]  /*13ac0*/  IMAD.MOV.U32 R20, RZ, RZ, RZ ;  /* 0x000000ffff147224 */ /* 0x000fe400078e00ff */
[----:B------:R-:W-:Y:S01]  /*13ad0*/  LOP3.LUT R0, RZ, UR4, RZ, 0x33, !PT ;  /* 0x00000004ff007c12 */ /* 0x000fe2000f8e33ff */
[----:B------:R-:W-:Y:S01]  /*13ae0*/  VIADD R31, R31, 0xfffffe80 ;  /* 0xfffffe801f1f7836 */ /* 0x000fe20000000000 */
[----:B------:R-:W-:-:S02]  /*13af0*/  ULDC UR4, c[0x0][0x2f4] ;  /* 0x0000bd0000047ab9 */ /* 0x000fc40000000800 */
[----:B------:R-:W-:Y:S02]  /*13b00*/  VIADDMNMX R0, R0, -UR44, R3, !PT ;  /* 0x8000002c00007c46 */ /* 0x000fe4000f800103 */
[----:B------:R-:W-:Y:S02]  /*13b10*/  IADD3 R3, -R28, UR50, RZ ;  /* 0x000000321c037c10 */ /* 0x000fe4000fffe1ff */
[----:B------:R-:W-:Y:S02]  /*13b20*/  VIMNMX R0, R0, R5, !PT ;  /* 0x0000000500007248 */ /* 0x000fe40007fe0100 */
[----:B------:R-:W-:Y:S02]  /*13b30*/  ISETP.GE.AND P2, PT, R26, UR4, PT ;  /* 0x000000041a007c0c */ /* 0x000fe4000bf46270 */
[----:B------:R-:W-:Y:S01]  /*13b40*/  ISETP.GE.AND P1, PT, R25, UR4, PT ;  /* 0x0000000419007c0c */ /* 0x000fe2000bf26270 */
[C---:B------:R-:W-:Y:S01]  /*13b50*/  IMAD R3, R0.reuse, 0x80, R3 ;  /* 0x0000008000037824 */ /* 0x040fe200078e0203 */
[C---:B------:R-:W-:Y:S01]  /*13b60*/  IADD3 R22, -R0.reuse, -0x2, RZ ;  /* 0xfffffffe00167810 */ /* 0x040fe20007ffe1ff */
[----:B------:R-:W-:-:S02]  /*13b70*/  IMAD R21, R0, -0x80, R31 ;  /* 0xffffff8000157824 */ /* 0x000fc400078e021f */
[----:B------:R-:W-:-:S08]  /*13b80*/  VIADD R31, R3, 0x100 ;  /* 0x00000100031f7836 */ /* 0x000fd00000000000 */
.L_x_7658:
        /* <DEDUP_REMOVED lines=26> */
.L_x_7646:
[----:B------:R-:W-:Y:S01]  /*13d30*/  LEA R34, R10, UR46, 0x3 ;  /* 0x0000002e0a227c11 */ /* 0x000fe2000f8e18ff */
[----:B------:R-:W-:Y:S01]  /*13d40*/  BSSY B1, `(.L_x_7647) ;  /* 0x0000004000017945 */ /* 0x000fe20003800000 */
[----:B------:R-:W-:-:S04]  /*13d50*/  SHF.L.U32 R3, R8, 0x1f, RZ ;  /* 0x0000001f08037819 */ /* 0x000fc800000006ff */
[----:B------:R-:W0:Y:S02]  /*13d60*/  SYNCS.PHASECHK.TRANS64.TRYWAIT P0, [R34+URZ+0x28840], R3 ;  /* 0x02884003220075a7 */ /* 0x000e24000800017f */
[----:B0-----:R-:W-:Y:S05]  /*13d70*/  @!P0 BRA `(.L_x_7648) ;  /* 0x0000002c00f48947 */ /* 0x001fea0003800000 */
.L_x_7715:
[----:B------:R-:W-:Y:S05]  /*13d80*/  BSYNC B1 ;  /* 0x0000000000017941 */ /* 0x000fea0003800000 */
.L_x_7647:
        /* <DEDUP_REMOVED lines=10> */
[----:B0-----:R-:W-:Y:S01]  /*13e30*/  IMAD R3, R35, UR5, R0 ;  /* 0x0000000523037c24 */ /* 0x001fe2000f8e0200 */
        /* <DEDUP_REMOVED lines=16> */
[----:B------:R-:W-:Y:S01]  /*13f40*/  IMAD R4, R10, 0x4000, R19 ;  /* 0x000040000a047824 */ /* 0x000fe200078e0213 */
[----:B------:R-:W-:Y:S06]  /*13f50*/  BRA.DIV UR4, `(.L_x_7649) ;  /* 0x0000002e04907947 */ /* 0x000fec000b800000 */
[----:B------:R-:W0:Y:S01]  /*13f60*/  SHFL.IDX PT, R14, R6, RZ, 0x181f ;  /* 0x00181fff060e7589 */ /* 0x000e2200000e0000 */
[----:B------:R-:W-:Y:S01]  /*13f70*/  IMAD.SHL.U32 R3, R26, 0x2, RZ ;  /* 0x000000021a037824 */ /* 0x000fe200078e00ff */
[----:B------:R-:W-:Y:S02]  /*13f80*/  LEA R4, R4, UR46, 0x1 ;  /* 0x0000002e04047c11 */ /* 0x000fe4000f8e08ff */
[----:B------:R-:W1:Y:S04]  /*13f90*/  SHFL.IDX PT, R0, R5, RZ, 0x181f ;  /* 0x00181fff05007589 */ /* 0x000e6800000e0000 */
[----:B------:R-:W2:Y:S04]  /*13fa0*/  SHFL.IDX PT, R37, R6, 0x1, 0x181f ;  /* 0x00381f0006257f89 */ /* 0x000ea800000e0000 */
[----:B------:R-:W-:Y:S01]  /*13fb0*/  SHFL.IDX PT, R7, R5, 0x2, 0x181f ;  /* 0x00581f0005077f89 */ /* 0x000fe200000e0000 */
[----:B0-----:R-:W-:-:S05]  /*13fc0*/  IADD3 R14, P0, R14, R3, RZ ;  /* 0x000000030e0e7210 */ /* 0x001fca0007f1e0ff */
[----:B-1----:R-:W-:Y:S02]  /*13fd0*/  IMAD.X R15, RZ, RZ, R0, P0 ;  /* 0x000000ffff0f7224 */ /* 0x002fe400000e0600 */
        /* <DEDUP_REMOVED lines=12> */
[----:B------:R-:W-:Y:S01]  /*140a0*/  IADD3 R14, P0, R37, R3, RZ ;  /* 0x00000003250e7210 */ /* 0x000fe20007f1e0ff */
[----:B------:R-:W-:Y:S04]  /*140b0*/  SHFL.IDX PT, R7, R5, 0x5, 0x181f ;  /* 0x00b81f0005077f89 */ /* 0x000fe800000e0000 */
[----:B------:R-:W1:Y:S01]  /*140c0*/  SHFL.IDX PT, R37, R6, 0x4, 0x181f ;  /* 0x00981f0006257f89 */ /* 0x000e6200000e0000 */
[----:B0-----:R-:W-:-:S03]  /*140d0*/  IMAD.X R15, RZ, RZ, R0, P0 ;  /* 0x000000ffff0f7224 */ /* 0x001fc600000e0600 */
[----:B------:R-:W0:Y:S04]  /*140e0*/  SHFL.IDX PT, R0, R5, 0x4, 0x181f ;  /* 0x00981f0005007f89 */ /* 0x000e2800000e0000 */
[----:B------:R-:W-:Y:S04]  /*140f0*/  LDGSTS.E.BYPASS.LTC128B.128 [R4+0x19400], desc[UR48][R12.64], !P4 ;  /* 0x194000000c047fae */ /* 0x000fe8000e101d70 */
[----:B------:R1:W-:Y:S04]  /*14100*/  LDGSTS.E.BYPASS.LTC128B.128 [R4+0x1d400], desc[UR48][R12.64+0x80], !P3 ;  /* 0x1d4000800c047fae */ /* 0x0003e8000d901d70 */
[----:B------:R-:W-:Y:S04]  /*14110*/  LDGSTS.E.BYPASS.LTC128B.128 [R4+0x19c00], desc[UR48][R14.64], !P4 ;  /* 0x19c000000e047fae */ /* 0x000fe8000e101d70 */
[----:B------:R2:W-:Y:S01]  /*14120*/  LDGSTS.E.BYPASS.LTC128B.128 [R4+0x1dc00], desc[UR48][R14.64+0x80], !P3 ;  /* 0x1dc000800e047fae */ /* 0x0005e2000d901d70 */
[----:B-1----:R-:W-:-:S03]  /*14130*/  IADD3 R12, P0, R37, R3, RZ ;  /* 0x00000003250c7210 */ /* 0x002fc60007f1e0ff */
[----:B------:R-:W-:Y:S01]  /*14140*/  SHFL.IDX PT, R37, R6, 0x6, 0x181f ;  /* 0x00d81f0006257f89 */ /* 0x000fe200000e0000 */
[----:B0-----:R-:W-:-:S03]  /*14150*/  IADD3.X R13, RZ, R0, RZ, P0, !PT ;  /* 0x00000000ff0d7210 */ /* 0x001fc600007fe4ff */
        /* <DEDUP_REMOVED lines=9> */
[----:B------:R0:W-:Y:S01]  /*141f0*/  LDGSTS.E.BYPASS.LTC128B.128 [R4+0x1ac00], desc[UR48][R14.64], !P4 ;  /* 0x1ac000000e047fae */ /* 0x0001e2000e101d70 */
[----:B------:R-:W-:-:S03]  /*14200*/  IMAD.X R13, RZ, RZ, R0, P0 ;  /* 0x000000ffff0d7224 */ /* 0x000fc600000e0600 */
[----:B------:R0:W-:Y:S04]  /*14210*/  LDGSTS.E.BYPASS.LTC128B.128 [R4+0x1ec00], desc[UR48][R14.64+0x80], !P3 ;  /* 0x1ec000800e047fae */ /* 0x0001e8000d901d70 */
[----:B------:R0:W-:Y:S04]  /*14220*/  LDGSTS.E.BYPASS.LTC128B.128 [R4+0x1b400], desc[UR48][R12.64], !P4 ;  /* 0x1b4000000c047fae */ /* 0x0001e8000e101d70 */
[----:B--23--:R0:W-:Y:S02]  /*14230*/  LDGSTS.E.BYPASS.LTC128B.128 [R4+0x1f400], desc[UR48][R12.64+0x80], !P3 ;  /* 0x1f4000800c047fae */ /* 0x00c1e4000d901d70 */
.L_x_7733:
        /* <DEDUP_REMOVED lines=9> */
.L_x_7650:
        /* <DEDUP_REMOVED lines=10> */
.L_x_7651:
[----:B------:R2:W-:Y:S01]  /*14370*/  SYNCS.ARRIVE.TRANS64.A1T0 RZ, [R34+URZ+0x28830], RZ ;  /* 0x028830ff22ff79a7 */ /* 0x0005e2000810003f */
[----:B------:R-:W-:Y:S05]  /*14380*/  @!P4 BRA `(.L_x_7652) ;  /* 0x000000000004c947 */ /* 0x000fea0003800000 */
[----:B------:R-:W-:Y:S01]  /*14390*/  BPT.TRAP 0x1 ;  /* 0x000000040000795c */ /* 0x000fe20000300000 */
.L_x_7652:
[----:B------:R-:W-:Y:S01]  /*143a0*/  SHF.L.U32 R5, R9, 0x1f, RZ ;  /* 0x0000001f09057819 */ /* 0x000fe200000006ff */
[----:B------:R-:W-:Y:S01]  /*143b0*/  BSSY B1, `(.L_x_7653) ;  /* 0x0000004000017945 */ /* 0x000fe20003800000 */
[----:B------:R-:W-:-:S04]  /*143c0*/  LEA R0, R20, UR46, 0x3 ;  /* 0x0000002e14007c11 */ /* 0x000fc8000f8e18ff */
[----:B------:R-:W3:Y:S02]  /*143d0*/  SYNCS.PHASECHK.TRANS64.TRYWAIT P0, [R0+URZ+0x28860], R5 ;  /* 0x02886005000075a7 */ /* 0x000ee4000800017f */
[----:B---3--:R-:W-:Y:S05]  /*143e0*/  @!P0 BRA `(.L_x_7654) ;  /* 0x0000003000c88947 */ /* 0x008fea0003800000 */
.L_x_7734:
[----:B------:R-:W-:Y:S05]  /*143f0*/  BSYNC B1 ;  /* 0x0000000000017941 */ /* 0x000fea0003800000 */
.L_x_7653:
        /* <DEDUP_REMOVED lines=8> */
[----:B------:R-:W0:Y:S02]  /*14480*/  SHFL.IDX PT, R14, R16, 0x1, 0x181f ;  /* 0x00381f00100e7f89 */ /* 0x000e2400000e0000 */
[----:B-1----:R-:W-:Y:S01]  /*14490*/  IMAD.X R5, RZ, RZ, R5, P0 ;  /* 0x000000ffff057224 */ /* 0x002fe200000e0605 */
[----:B------:R-:W-:-:S13]  /*144a0*/  ISETP.LT.OR P0, PT, R31, 0x1, P2 ;  /* 0x000000011f00780c */ /* 0x000fda0001701670 */
[----:B------:R-:W-:Y:S01]  /*144b0*/  LDGSTS.E.BYPASS.LTC128B.128 [R7+0x400], desc[UR48][R4.64], !P0 ;  /* 0x0040000004077fae */ /* 0x000fe2000c101d70 */
[----:B------:R-:W-:-:S13]  /*144c0*/  ISETP.LT.OR P0, PT, R31, 0x1, P1 ;  /* 0x000000011f00780c */ /* 0x000fda0000f01670 */
[----:B------:R1:W-:Y:S01]  /*144d0*/  LDGSTS.E.BYPASS.LTC128B.128 [R7+0x4400], desc[UR48][R4.64+0x80], !P0 ;  /* 0x0440008004077fae */ /* 0x0003e2000c101d70 */
[----:B0-----:R-:W-:-:S03]  /*144e0*/  IADD3 R12, P0, R14, R3, RZ ;  /* 0x000000030e0c7210 */ /* 0x001fc60007f1e0ff */
[----:B------:R-:W1:Y:S02]  /*144f0*/  SHFL.IDX PT, R14, R16, 0x2, 0x181f ;  /* 0x00581f00100e7f89 */ /* 0x000e6400000e0000 */
[----:B------:R-:W-:Y:S01]  /*14500*/  IMAD.X R13, RZ, RZ, R6, P0 ;  /* 0x000000ffff0d7224 */ /* 0x000fe200000e0606 */
[----:B------:R-:W-:Y:S01]  /*14510*/  ISETP.LT.OR P0, PT, R31, 0x11, P2 ;  /* 0x000000111f00780c */ /* 0x000fe20001701670 */
[----:B------:R-:W0:-:S12]  /*14520*/  SHFL.IDX PT, R6, R2, 0x2, 0x181f ;  /* 0x00581f0002067f89 */ /* 0x000e1800000e0000 */
[----:B------:R-:W-:Y:S01]  /*14530*/  LDGSTS.E.BYPASS.LTC128B.128 [R7+0xc00], desc[UR48][R12.64], !P0 ;  /* 0x00c000000c077fae */ /* 0x000fe2000c101d70 */
[----:B------:R-:W-:-:S13]  /*14540*/  ISETP.LT.OR P0, PT, R31, 0x11, P1 ;  /* 0x000000111f00780c */ /* 0x000fda0000f01670 */
[----:B------:R3:W-:Y:S01]  /*14550*/  LDGSTS.E.BYPASS.LTC128B.128 [R7+0x4c00], desc[UR48][R12.64+0x80], !P0 ;  /* 0x04c000800c077fae */ /* 0x0007e2000c101d70 */
[----:B-1----:R-:W-:-:S03]  /*14560*/  IADD3 R4, P0, R14, R3, RZ ;  /* 0x000000030e047210 */ /* 0x002fc60007f1e0ff */
[----:B------:R-:W3:Y:S02]  /*14570*/  SHFL.IDX PT, R14, R16, 0x3, 0x181f ;  /* 0x00781f00100e7f89 */ /* 0x000ee400000e0000 */
[----:B0-----:R-:W-:Y:S01]  /*14580*/  IMAD.X R5, RZ, RZ, R6, P0 ;  /* 0x000000ffff057224 */ /* 0x001fe200000e0606 */
[----:B------:R-:W-:Y:S01]  /*14590*/  ISETP.LT.OR P0, PT, R31, 0x21, P2 ;  /* 0x000000211f00780c */ /* 0x000fe20001701670 */
[----:B------:R-:W0:-:S12]  /*145a0*/  SHFL.IDX PT, R6, R2, 0x3, 0x181f ;  /* 0x00781f0002067f89 */ /* 0x000e1800000e0000 */
[----:B------:R-:W-:Y:S01]  /*145b0*/  LDGSTS.E.BYPASS.LTC128B.128 [R7+0x1400], desc[UR48][R4.64], !P0 ;  /* 0x0140000004077fae */ /* 0x000fe2000c101d70 */
[----:B------:R-:W-:-:S13]  /*145c0*/  ISETP.LT.OR P0, PT, R31, 0x21, P1 ;  /* 0x000000211f00780c */ /* 0x000fda0000f01670 */
[----:B------:R1:W-:Y:S01]  /*145d0*/  LDGSTS.E.BYPASS.LTC128B.128 [R7+0x5400], desc[UR48][R4.64+0x80], !P0 ;  /* 0x0540008004077fae */ /* 0x0003e2000c101d70 */
[----:B---3--:R-:W-:-:S03]  /*145e0*/  IADD3 R12, P0, R14, R3, RZ ;  /* 0x000000030e0c7210 */ /* 0x008fc60007f1e0ff */
[----:B------:R-:W1:Y:S02]  /*145f0*/  SHFL.IDX PT, R14, R16, 0x4, 0x181f ;  /* 0x00981f00100e7f89 */ /* 0x000e6400000e0000 */
[----:B0-----:R-:W-:Y:S01]  /*14600*/  IMAD.X R13, RZ, RZ, R6, P0 ;  /* 0x000000ffff0d7224 */ /* 0x001fe200000e0606 */
        /* <DEDUP_REMOVED lines=14> */
[----:B------:R-:W1:Y:S01]  /*146f0*/  SHFL.IDX PT, R14, R16, 0x6, 0x181f ;  /* 0x00d81f00100e7f89 */ /* 0x000e6200000e0000 */
[----:B0-----:R-:W-:Y:S02]  /*14700*/  IADD3.X R13, RZ, R6, RZ, P0, !PT ;  /* 0x00000006ff0d7210 */ /* 0x001fe400007fe4ff */
[----:B------:R-:W-:Y:S01]  /*14710*/  ISETP.LT.OR P0, PT, R31, 0x51, P2 ;  /* 0x000000511f00780c */ /* 0x000fe20001701670 */
[----:B------:R-:W0:-:S12]  /*14720*/  SHFL.IDX PT, R6, R2, 0x6, 0x181f ;  /* 0x00d81f0002067f89 */ /* 0x000e1800000e0000 */
[----:B------:R3:W-:Y:S01]  /*14730*/  LDGSTS.E.BYPASS.LTC128B.128 [R7+0x2c00], desc[UR48][R12.64], !P0 ;  /* 0x02c000000c077fae */ /* 0x0007e2000c101d70 */
[----:B------:R-:W-:-:S13]  /*14740*/  ISETP.LT.OR P0, PT, R31, 0x51, P1 ;  /* 0x000000511f00780c */ /* 0x000fda0000f01670 */
[----:B------:R3:W-:Y:S01]  /*14750*/  LDGSTS.E.BYPASS.LTC128B.128 [R7+0x6c00], desc[UR48][R12.64+0x80], !P0 ;  /* 0x06c000800c077fae */ /* 0x0007e2000c101d70 */
[----:B-1----:R-:W-:-:S03]  /*14760*/  IADD3 R4, P0, R14, R3, RZ ;  /* 0x000000030e047210 */ /* 0x002fc60007f1e0ff */
[----:B------:R3:W1:Y:S02]  /*14770*/  SHFL.IDX PT, R14, R16, 0x7, 0x181f ;  /* 0x00f81f00100e7f89 */ /* 0x00066400000e0000 */
[----:B0-----:R-:W-:Y:S01]  /*14780*/  IMAD.X R5, RZ, RZ, R6, P0 ;  /* 0x000000ffff057224 */ /* 0x001fe200000e0606 */
[----:B------:R-:W-:Y:S01]  /*14790*/  ISETP.LT.OR P0, PT, R31, 0x61, P2 ;  /* 0x000000611f00780c */ /* 0x000fe20001701670 */
[----:B------:R3:W4:-:S12]  /*147a0*/  SHFL.IDX PT, R6, R2, 0x7, 0x181f ;  /* 0x00f81f0002067f89 */ /* 0x00071800000e0000 */
[----:B------:R3:W-:Y:S01]  /*147b0*/  LDGSTS.E.BYPASS.LTC128B.128 [R7+0x3400], desc[UR48][R4.64], !P0 ;  /* 0x0340000004077fae */ /* 0x0007e2000c101d70 */
[----:B------:R-:W-:-:S13]  /*147c0*/  ISETP.LT.OR P0, PT, R31, 0x61, P1 ;  /* 0x000000611f00780c */ /* 0x000fda0000f01670 */
[----:B-1--4-:R3:W-:Y:S02]  /*147d0*/  LDGSTS.E.BYPASS.LTC128B.128 [R7+0x7400], desc[UR48][R4.64+0x80], !P0 ;  /* 0x0740008004077fae */ /* 0x0127e4000c101d70 */
.L_x_7752:
[----:B---3--:R-:W-:Y:S01]  /*147e0*/  IADD3 R2, P0, R14, R3, RZ ;  /* 0x000000030e027210 */ /* 0x008fe20007f1e0ff */
        /* <DEDUP_REMOVED lines=9> */
[C---:B------:R-:W-:Y:S02]  /*14880*/  IMAD.WIDE.U32 R4, R32.reuse, UR4, R4 ;  /* 0x0000000420047c25 */ /* 0x040fe4000f8e0004 */
[----:B------:R-:W-:Y:S01]  /*14890*/  @!PT LDS RZ, [RZ] ;  /* 0x00000000fffff984 */ /* 0x000fe20000000800 */
[----:B------:R-:W-:Y:S01]  /*148a0*/  @!PT LDS RZ, [RZ] ;  /* 0x00000000fffff984 */ /* 0x000fe20000000800 */
[----:B------:R-:W-:Y:S01]  /*148b0*/  @!PT LDS RZ, [RZ] ;  /* 0x00000000fffff984 */ /* 0x000fe20000000800 */
[----:B------:R0:W-:Y:S01]  /*148c0*/  LDGSTS.E.BYPASS.LTC128B.128 [R7+0x3c00], desc[UR48][R2.64], !P0 ;  /* 0x03c0000002077fae */ /* 0x0001e2000c101d70 */
[----:B------:R-:W-:Y:S01]  /*148d0*/  ISETP.LT.OR P0, PT, R31, 0x71, P1 ;  /* 0x000000711f00780c */ /* 0x000fe20000f01670 */
[----:B------:R-:W-:-:S04]  /*148e0*/  IMAD R33, R32, UR5, R33 ;  /* 0x0000000520217c24 */ /* 0x000fc8000f8e0221 */
[----:B------:R-:W-:-:S08]  /*148f0*/  IMAD.IADD R33, R5, 0x1, R33 ;  /* 0x0000000105217824 */ /* 0x000fd000078e0221 */
[----:B------:R0:W-:Y:S01]  /*14900*/  LDGSTS.E.BYPASS.LTC128B.128 [R7+0x7c00], desc[UR48][R2.64+0x80], !P0 ;  /* 0x07c0008002077fae */ /* 0x0001e2000c101d70 */
[----:B------:R-:W-:Y:S01]  /*14910*/  PLOP3.LUT P0, PT, PT, PT, PT, 0x80, 0x0 ;  /* 0x000000000000781c */ /* 0x000fe20003f0f070 */
[----:B------:R-:W-:-:S12]  /*14920*/  NOP ;  /* 0x0000000000007918 */ /* 0x000fd80000000000 */
.L_x_7656:
        /* <DEDUP_REMOVED lines=10> */
.L_x_7657:
        /* <DEDUP_REMOVED lines=18> */
[----:B-1----:R-:W-:Y:S05]  /*14af0*/  @P0 BRA `(.L_x_7658) ;  /* 0xfffffff000240947 */ /* 0x002fea000383ffff */
[----:B------:R-:W-:Y:S05]  /*14b00*/  BSYNC B0 ;  /* 0x0000000000007941 */ /* 0x000fea0003800000 */
.L_x_7645:
[----:B------:R-:W-:-:S13]  /*14b10*/  ISETP.NE.AND P0, PT, R18, 0x3, PT ;  /* 0x000000031200780c */ /* 0x000fda0003f05270 */
[----:B------:R-:W-:Y:S05]  /*14b20*/  @!P0 BRA `(.L_x_7659) ;  /* 0x0000000000048947 */ /* 0x000fea0003800000 */
[----:B------:R-:W-:Y:S01]  /*14b30*/  BPT.TRAP 0x1 ;  /* 0x000000040000795c */ /* 0x000fe20000300000 */
.L_x_7659:
[----:B0-----:R-:W-:Y:S01]  /*14b40*/  LEA R0, R10, UR46, 0x3 ;  /* 0x0000002e0a007c11 */ /* 0x001fe2000f8e18ff */
[----:B------:R-:W-:Y:S01]  /*14b50*/  IMAD.MOV.U32 R3, RZ, RZ, -0x80 ;  /* 0xffffff80ff037424 */ /* 0x000fe200078e00ff */
[----:B------:R-:W-:Y:S01]  /*14b60*/  SHF.L.U32 R5, R8, 0x1f, RZ ;  /* 0x0000001f08057819 */ /* 0x000fe200000006ff */
[----:B------:R-:W-:Y:S01]  /*14b70*/  BSSY B0, `(.L_x_7660) ;  /* 0x0000006000007945 */ /* 0x000fe20003800000 */
[----:B------:R-:W-:Y:S02]  /*14b80*/  IMAD R6, R10, 0x4000, R19 ;  /* 0x000040000a067824 */ /* 0x000fe400078e0213 */
[----:B------:R-:W0:Y:S01]  /*14b90*/  SYNCS.PHASECHK.TRANS64.TRYWAIT P0, [R0+URZ+0x28860], R5 ;  /* 0x02886005000075a7 */ /* 0x000e22000800017f */
[----:B------:R-:W-:-:S04]  /*14ba0*/  IMAD R3, R22, R3, UR50 ;  /* 0x0000003216037e24 */ /* 0x000fc8000f8e0203 */
[----:B------:R-:W-:Y:S01]  /*14bb0*/  IMAD.IADD R28, R3, 0x1, -R28 ;  /* 0x00000001031c7824 */ /* 0x000fe200078e0a1c */
[----:B0-----:R-:W-:Y:S06]  /*14bc0*/  @!P0 BRA `(.L_x_7661) ;  /* 0x0000003400988947 */ /* 0x001fec0003800000 */
.L_x_7753:
[----:B------:R-:W-:Y:S05]  /*14bd0*/  BSYNC B0 ;  /* 0x0000000000007941 */ /* 0x000fea0003800000 */
.L_x_7660:
[----:B------:R-:W-:-:S03]  /*14be0*/  UMOV UR4, 0xffffffff ;  /* 0xffffffff00047882 */ /* 0x000fc60000000000 */
[----:B------:R-:W-:Y:S05]  /*14bf0*/  BRA.DIV UR4, `(.L_x_7662) ;  /* 0x0000003604a07947 */ /* 0x000fea000b800000 */
[----:B0-----:R-:W0:Y:S01]  /*14c00*/  SHFL.IDX PT, R5, R2, RZ, 0x181f ;  /* 0x00181fff02057589 */ /* 0x001e2200000e0000 */
[----:B------:R-:W-:Y:S01]  /*14c10*/  ULDC UR4, c[0x0][0x2f4] ;  /* 0x0000bd0000047ab9 */ /* 0x000fe20000000800 */
[----:B------:R-:W-:Y:S02]  /*14c20*/  LEA R3, R6, UR46, 0x1 ;  /* 0x0000002e06037c11 */ /* 0x000fe4000f8e08ff */
[----:B------:R-:W1:Y:S01]  /*14c30*/  SHFL.IDX PT, R4, R16, RZ, 0x181f ;  /* 0x00181fff10047589 */ /* 0x000e6200000e0000 */
[----:B------:R-:W-:Y:S02]  /*14c40*/  ISETP.GE.AND P1, PT, R26, UR4, PT ;  /* 0x000000041a007c0c */ /* 0x000fe4000bf26270 */
[----:B------:R-:W-:Y:S01]  /*14c50*/  ISETP.GE.AND P0, PT, R25, UR4, PT ;  /* 0x0000000419007c0c */ /* 0x000fe2000bf06270 */
[----:B------:R-:W-:Y:S01]  /*14c60*/  SHFL.IDX PT, R19, R2, 0x1, 0x181f ;  /* 0x00381f0002137f89 */ /* 0x000fe200000e0000 */
[C---:B------:R-:W-:Y:S02]  /*14c70*/  ISETP.LT.OR P4, PT, R28.reuse, 0x1, P1 ;  /* 0x000000011c00780c */ /* 0x040fe40000f81670 */
[C---:B------:R-:W-:Y:S01]  /*14c80*/  ISETP.LT.OR P5, PT, R28.reuse, 0x1, P0 ;  /* 0x000000011c00780c */ /* 0x040fe200007a1670 */
[----:B------:R-:W3:Y:S01]  /*14c90*/  SHFL.IDX PT, R14, R16, 0x1, 0x181f ;  /* 0x00381f00100e7f89 */ /* 0x000ee200000e0000 */
[----:B------:R-:W-:-:S02]  /*14ca0*/  ISETP.LT.OR P2, PT, R28, 0x11, P1 ;  /* 0x000000111c00780c */ /* 0x000fc40000f41670 */
[----:B------:R-:W-:Y:S01]  /*14cb0*/  ISETP.LT.OR P3, PT, R28, 0x11, P0 ;  /* 0x000000111c00780c */ /* 0x000fe20000761670 */
[----:B------:R-:W-:Y:S04]  /*14cc0*/  SHFL.IDX PT, R23, R2, 0x2, 0x181f ;  /* 0x00581f0002177f89 */ /* 0x000fe800000e0000 */
[----:B------:R-:W4:Y:S01]  /*14cd0*/  SHFL.IDX PT, R22, R16, 0x2, 0x181f ;  /* 0x00581f0010167f89 */ /* 0x000f2200000e0000 */
[----:B0-----:R-:W-:-:S03]  /*14ce0*/  IMAD.MOV.U32 R7, RZ, RZ, R5 ;  /* 0x000000ffff077224 */ /* 0x001fc600078e0005 */
[----:B------:R-:W0:Y:S01]  /*14cf0*/  SHFL.IDX PT, R24, R16, 0x4, 0x181f ;  /* 0x00981f0010187f89 */ /* 0x000e2200000e0000 */
[----:B-1----:R-:W-:-:S03]  /*14d00*/  IMAD.MOV.U32 R6, RZ, RZ, R4 ;  /* 0x000000ffff067224 */ /* 0x002fc600078e0004 */
[----:B------:R-:W1:Y:S01]  /*14d10*/  SHFL.IDX PT, R9, R2, 0x4, 0x181f ;  /* 0x00981f0002097f89 */ /* 0x000e6200000e0000 */
[----:B------:R-:W-:-:S03]  /*14d20*/  IMAD.WIDE.U32 R6, R26, 0x2, R6 ;  /* 0x000000021a067825 */ /* 0x000fc600078e0006 */
[----:B------:R-:W-:Y:S01]  /*14d30*/  SHFL.IDX PT, R21, R2, 0x3, 0x181f ;  /* 0x00781f0002157f89 */ /* 0x000fe200000e0000 */
[----:B---3--:R-:W-:-:S03]  /*14d40*/  IMAD.MOV.U32 R4, RZ, RZ, R14 ;  /* 0x000000ffff047224 */ /* 0x008fc600078e000e */
[----:B------:R-:W3:Y:S01]  /*14d50*/  SHFL.IDX PT, R20, R16, 0x3, 0x181f ;  /* 0x00781f0010147f89 */ /* 0x000ee200000e0000 */
[----:B------:R-:W-:-:S03]  /*14d60*/  IMAD.MOV.U32 R5, RZ, RZ, R19 ;  /* 0x000000ffff057224 */ /* 0x000fc600078e0013 */
[----:B------:R-:W-:Y:S01]  /*14d70*/  LDGSTS.E.BYPASS.LTC128B.128 [R3+0x400], desc[UR48][R6.64], !P4 ;  /* 0x0040000006037fae */ /* 0x000fe2000e101d70 */
[----:B------:R-:W-:Y:S01]  /*14d80*/  ISETP.LT.OR P4, PT, R28, 0x21, P1 ;  /* 0x000000211c00780c */ /* 0x000fe20000f81670 */
[----:B------:R-:W-:Y:S02]  /*14d90*/  IMAD.WIDE.U32 R4, R26, 0x2, R4 ;  /* 0x000000021a047825 */ /* 0x000fe400078e0004 */
[----:B------:R5:W-:Y:S01]  /*14da0*/  LDGSTS.E.BYPASS.LTC128B.128 [R3+0x4400], desc[UR48][R6.64+0x80], !P5 ;  /* 0x0440008006037fae */ /* 0x000be2000e901d70 */
[----:B------:R-:W-:Y:S01]  /*14db0*/  ISETP.LT.OR P5, PT, R28, 0x21, P0 ;  /* 0x000000211c00780c */ /* 0x000fe200007a1670 */
[----:B----4-:R-:W-:Y:S02]  /*14dc0*/  IMAD.WIDE.U32 R22, R26, 0x2, R22 ;  /* 0x000000021a167825 */ /* 0x010fe400078e0016 */
[----:B------:R-:W5:Y:S01]  /*14dd0*/  SHFL.IDX PT, R19, R2, 0x5, 0x181f ;  /* 0x00b81f0002137f89 */ /* 0x000f6200000e0000 */
[----:B0-----:R-:W-:-:S03]  /*14de0*/  MOV R12, R24 ;  /* 0x00000018000c7202 */ /* 0x001fc60000000f00 */
[----:B------:R-:W0:Y:S01]  /*14df0*/  SHFL.IDX PT, R14, R16, 0x5, 0x181f ;  /* 0x00b81f00100e7f89 */ /* 0x000e2200000e0000 */
[----:B-1----:R-:W-:Y:S02]  /*14e00*/  IMAD.MOV.U32 R13, RZ, RZ, R9 ;  /* 0x000000ffff0d7224 */ /* 0x002fe400078e0009 */
[----:B------:R-:W-:Y:S01]  /*14e10*/  IMAD.MOV.U32 R9, RZ, RZ, RZ ;  /* 0x000000ffff097224 */ /* 0x000fe200078e00ff */
[----:B------:R-:W1:Y:S01]  /*14e20*/  SHFL.IDX PT, R25, R2, 0x6, 0x181f ;  /* 0x00d81f0002197f89 */ /* 0x000e6200000e0000 */
[----:B------:R-:W-:-:S03]  /*14e30*/  IMAD.WIDE.U32 R12, R26, 0x2, R12 ;  /* 0x000000021a0c7825 */ /* 0x000fc600078e000c */
[----:B------:R-:W4:Y:S01]  /*14e40*/  SHFL.IDX PT, R30, R16, 0x6, 0x181f ;  /* 0x00d81f00101e7f89 */ /* 0x000f2200000e0000 */
[----:B---3--:R-:W-:-:S03]  /*14e50*/  IMAD.WIDE.U32 R20, R26, 0x2, R20 ;  /* 0x000000021a147825 */ /* 0x008fc600078e0014 */
[----:B------:R-:W-:Y:S01]  /*14e60*/  LDGSTS.E.BYPASS.LTC128B.128 [R3+0xc00], desc[UR48][R4.64], !P2 ;  /* 0x00c0000004037fae */ /* 0x000fe2000d101d70 */
[----:B------:R-:W-:-:S03]  /*14e70*/  ISETP.LT.OR P2, PT, R28, 0x31, P1 ;  /* 0x000000311c00780c */ /* 0x000fc60000f41670 */
[----:B------:R1:W-:Y:S01]  /*14e80*/  LDGSTS.E.BYPASS.LTC128B.128 [R3+0x4c00], desc[UR48][R4.64+0x80], !P3 ;  /* 0x04c0008004037fae */ /* 0x0003e2000d901d70 */
[----:B------:R-:W-:-:S03]  /*14e90*/  ISETP.LT.OR P3, PT, R28, 0x31, P0 ;  /* 0x000000311c00780c */ /* 0x000fc60000761670 */
[----:B------:R3:W-:Y:S01]  /*14ea0*/  LDGSTS.E.BYPASS.LTC128B.128 [R3+0x1400], desc[UR48][R22.64], !P4 ;  /* 0x0140000016037fae */ /* 0x0007e2000e101d70 */
[C---:B------:R-:W-:Y:S01]  /*14eb0*/  ISETP.LT.OR P4, PT, R28.reuse, 0x41, P1 ;  /* 0x000000411c00780c */ /* 0x040fe20000f81670 */
[----:B-----5:R-:W-:Y:S02]  /*14ec0*/  IMAD.MOV.U32 R7, RZ, RZ, R19 ;  /* 0x000000ffff077224 */ /* 0x020fe400078e0013 */
[----:B------:R3:W-:Y:S01]  /*14ed0*/  LDGSTS.E.BYPASS.LTC128B.128 [R3+0x5400], desc[UR48][R22.64+0x80], !P5 ;  /* 0x0540008016037fae */ /* 0x0007e2000e901d70 */
[C---:B------:R-:W-:Y:S01]  /*14ee0*/  ISETP.LT.OR P5, PT, R28.reuse, 0x41, P0 ;  /* 0x000000411c00780c */ /* 0x040fe200007a1670 */
[----:B0-----:R-:W-:Y:S02]  /*14ef0*/  IMAD.MOV.U32 R6, RZ, RZ, R14 ;  /* 0x000000ffff067224 */ /* 0x001fe400078e000e */
[----:B------:R3:W-:Y:S01]  /*14f00*/  LDGSTS.E.BYPASS.LTC128B.128 [R3+0x1c00], desc[UR48][R20.64], !P2 ;  /* 0x01c0000014037fae */ /* 0x0007e2000d101d70 */
[----:B------:R-:W-:Y:S01]  /*14f10*/  ISETP.LT.OR P2, PT, R28, 0x51, P1 ;  /* 0x000000511c00780c */ /* 0x000fe20000f41670 */
[----:B-1----:R-:W-:-:S02]  /*14f20*/  IMAD.MOV.U32 R5, RZ, RZ, R25 ;  /* 0x000000ffff057224 */ /* 0x002fc400078e0019 */
[----:B------:R3:W-:Y:S01]  /*14f30*/  LDGSTS.E.BYPASS.LTC128B.128 [R3+0x5c00], desc[UR48][R20.64+0x80], !P3 ;  /* 0x05c0008014037fae */ /* 0x0007e2000d901d70 */
[C---:B------:R-:W-:Y:S01]  /*14f40*/  ISETP.LT.OR P3, PT, R28.reuse, 0x51, P0 ;  /* 0x000000511c00780c */ /* 0x040fe20000761670 */
[----:B----4-:R-:W-:Y:S02]  /*14f50*/  IMAD.MOV.U32 R4, RZ, RZ, R30 ;  /* 0x000000ffff047224 */ /* 0x010fe400078e001e */
[----:B------:R3:W-:Y:S01]  /*14f60*/  LDGSTS.E.BYPASS.LTC128B.128 [R3+0x2400], desc[UR48][R12.64], !P4 ;  /* 0x024000000c037fae */ /* 0x0007e2000e101d70 */
[----:B------:R-:W-:Y:S01]  /*14f70*/  ISETP.LT.OR P4, PT, R28, 0x61, P1 ;  /* 0x000000611c00780c */ /* 0x000fe20000f81670 */
[----:B------:R-:W-:Y:S02]  /*14f80*/  IMAD.WIDE.U32 R6, R26, 0x2, R6 ;  /* 0x000000021a067825 */ /* 0x000fe400078e0006 */
[----:B------:R3:W-:Y:S01]  /*14f90*/  LDGSTS.E.BYPASS.LTC128B.128 [R3+0x6400], desc[UR48][R12.64+0x80], !P5 ;  /* 0x064000800c037fae */ /* 0x0007e2000e901d70 */
[----:B------:R-:W-:Y:S01]  /*14fa0*/  ISETP.LT.OR P5, PT, R28, 0x61, P0 ;  /* 0x000000611c00780c */ /* 0x000fe200007a1670 */
[----:B------:R-:W-:-:S02]  /*14fb0*/  IMAD.WIDE.U32 R4, R26, 0x2, R4 ;  /* 0x000000021a047825 */ /* 0x000fc400078e0004 */
[----:B------:R3:W-:Y:S04]  /*14fc0*/  LDGSTS.E.BYPASS.LTC128B.128 [R3+0x2c00], desc[UR48][R6.64], !P2 ;  /* 0x02c0000006037fae */ /* 0x0007e8000d101d70 */
[----:B------:R3:W-:Y:S04]  /*14fd0*/  LDGSTS.E.BYPASS.LTC128B.128 [R3+0x6c00], desc[UR48][R6.64+0x80], !P3 ;  /* 0x06c0008006037fae */ /* 0x0007e8000d901d70 */
[----:B------:R3:W-:Y:S04]  /*14fe0*/  LDGSTS.E.BYPASS.LTC128B.128 [R3+0x3400], desc[UR48][R4.64], !P4 ;  /* 0x0340000004037fae */ /* 0x0007e8000e101d70 */
[----:B------:R-:W0:Y:S04]  /*14ff0*/  SHFL.IDX PT, R2, R2, 0x7, 0x181f ;  /* 0x00f81f0002027f89 */ /* 0x000e2800000e0000 */
[----:B------:R3:W1:Y:S04]  /*15000*/  SHFL.IDX PT, R14, R16, 0x7, 0x181f ;  /* 0x00f81f00100e7f89 */ /* 0x00066800000e0000 */
[----:B------:R3:W-:Y:S02]  /*15010*/  LDGSTS.E.BYPASS.LTC128B.128 [R3+0x7400], desc[UR48][R4.64+0x80], !P5 ;  /* 0x0740008004037fae */ /* 0x0007e4000e901d70 */
.L_x_7771:
[C---:B------:R-:W-:Y:S01]  /*15020*/  ISETP.LT.OR P1, PT, R28.reuse, 0x71, P1 ;  /* 0x000000711c00780c */ /* 0x040fe20000f21670 */
[----:B-1-3--:R-:W-:Y:S01]  /*15030*/  IMAD.MOV.U32 R4, RZ, RZ, R14 ;  /* 0x000000ffff047224 */ /* 0x00afe200078e000e */
[----:B------:R-:W-:Y:S01]  /*15040*/  ISETP.LT.OR P0, PT, R28, 0x71, P0 ;  /* 0x000000711c00780c */ /* 0x000fe20000701670 */
[----:B0-----:R-:W-:Y:S02]  /*15050*/  IMAD.MOV.U32 R5, RZ, RZ, R2 ;  /* 0x000000ffff057224 */ /* 0x001fe400078e0002 */
[----:B------:R-:W-:-:S08]  /*15060*/  IMAD.WIDE.U32 R4, R26, 0x2, R4 ;  /* 0x000000021a047825 */ /* 0x000fd000078e0004 */
[----:B------:R-:W-:Y:S01]  /*15070*/  @!PT LDS RZ, [RZ] ;  /* 0x00000000fffff984 */ /* 0x000fe20000000800 */
[----:B------:R-:W-:Y:S01]  /*15080*/  @!PT LDS RZ, [RZ] ;  /* 0x00000000fffff984 */ /* 0x000fe20000000800 */
[----:B------:R-:W-:Y:S01]  /*15090*/  @!PT LDS RZ, [RZ] ;  /* 0x00000000fffff984 */ /* 0x000fe20000000800 */
[----:B------:R0:W-:Y:S04]  /*150a0*/  LDGSTS.E.BYPASS.LTC128B.128 [R3+0x3c00], desc[UR48][R4.64], !P1 ;  /* 0x03c0000004037fae */ /* 0x0001e8000c901d70 */
[----:B------:R0:W-:Y:S01]  /*150b0*/  LDGSTS.E.BYPASS.LTC128B.128 [R3+0x7c00], desc[UR48][R4.64+0x80], !P0 ;  /* 0x07c0008004037fae */ /* 0x0001e2000c101d70 */
[----:B------:R-:W-:Y:S01]  /*150c0*/  PLOP3.LUT P0, PT, PT, PT, PT, 0x80, 0x0 ;  /* 0x000000000000781c */ /* 0x000fe20003f0f070 */
[----:B------:R-:W-:-:S12]  /*150d0*/  NOP ;  /* 0x0000000000007918 */ /* 0x000fd80000000000 */
.L_x_7663:
        /* <DEDUP_REMOVED lines=10> */
.L_x_7664:
[----:B------:R1:W-:Y:S02]  /*15180*/  SYNCS.ARRIVE.TRANS64.A1T0 RZ, [R0+URZ+0x28850], RZ ;  /* 0x028850ff00ff79a7 */ /* 0x0003e4000810003f */
[----:B-1----:R-:W-:-:S05]  /*15190*/  VIADD R0, R10, 0x1 ;  /* 0x000000010a007836 */ /* 0x002fca0000000000 */
[----:B------:R-:W-:-:S04]  /*151a0*/  ISETP.NE.AND P0, PT, R0, 0x2, PT ;  /* 0x000000020000780c */ /* 0x000fc80003f05270 */
[----:B0-----:R-:W-:Y:S02]  /*151b0*/  SEL R3, RZ, 0x1, P0 ;  /* 0x00000001ff037807 */ /* 0x001fe40000000000 */
[----:B------:R-:W-:Y:S02]  /*151c0*/  SEL R0, R0, RZ, P0 ;  /* 0x000000ff00007207 */ /* 0x000fe40000000000 */
[----:B------:R-:W-:-:S07]  /*151d0*/  LOP3.LUT R8, R8, R3, RZ, 0x3c, !PT ;  /* 0x0000000308087212 */ /* 0x000fce00078e3cff */
.L_x_7624:
[----:B------:R-:W0:Y:S01]  /*151e0*/  S2R R3, SR_CgaCtaId ;  /* 0x0000000000037919 */ /* 0x000e220000008800 */
[----:B------:R-:W-:Y:S02]  /*151f0*/  MOV R2, 0x400 ;  /* 0x0000040000027802 */ /* 0x000fe40000000f00 */
[----:B------:R-:W-:Y:S02]  /*15200*/  SHF.L.U32 R9, R9, 0x1f, RZ ;  /* 0x0000001f09097819 */ /* 0x000fe400000006ff */
[----:B0-----:R-:W-:-:S04]  /*15210*/  LEA R7, R3, R2, 0x18 ;  /* 0x0000000203077211 */ /* 0x001fc800078ec0ff */
[----:B------:R-:W0:Y:S02]  /*15220*/  SYNCS.PHASECHK.TRANS64.TRYWAIT P0, [R7+URZ+0x28820], R9 ;  /* 0x02882009070075a7 */ /* 0x000e24000800017f */
[----:B0-----:R-:W-:Y:S05]  /*15230*/  @!P0 BRA `(.L_x_7665) ;  /* 0x0000003800a88947 */ /* 0x001fea0003800000 */
.L_x_7772:
[----:B------:R-:W-:-:S03]  /*15240*/  UMOV UR4, 0xffffffff ;  /* 0xffffffff00047882 */ /* 0x000fc60000000000 */
[----:B------:R-:W-:Y:S05]  /*15250*/  BRA.DIV UR4, `(.L_x_7666) ;  /* 0x0000003a04b47947 */ /* 0x000fea000b800000 */
[----:B------:R1:W3:Y:S02]  /*15260*/  SHFL.IDX PT, R14, R17, RZ, 0x1f ;  /* 0x00001fff110e7589 */ /* 0x0002e400000e0000 */
.L_x_7775:
[----:B---3--:R-:W-:-:S13]  /*15270*/  ISETP.NE.AND P0, PT, R14, RZ, PT ;  /* 0x000000ff0e00720c */ /* 0x008fda0003f05270 */
[----:B------:R-:W-:Y:S05]  /*15280*/  @P0 BRA `(.L_x_7532) ;  /* 0x0000000000880947 */ /* 0x000fea0003800000 */
[----:B------:R-:W-:-:S03]  /*15290*/  UMOV UR4, 0xffffffff ;  /* 0xffffffff00047882 */ /* 0x000fc60000000000 */
[----:B------:R-:W-:Y:S05]  /*152a0*/  BRA.DIV UR4, `(.L_x_7667) ;  /* 0x0000003a04c87947 */ /* 0x000fea000b800000 */
[----:B------:R-:W-:-:S13]  /*152b0*/  ELECT P6, URZ, PT ;  /* 0x00000000003f782f */ /* 0x000fda00038c0000 */
.L_x_7778:
[----:B------:R-:W-:Y:S05]  /*152c0*/  @!P6 BRA `(.L_x_7532) ;  /* 0x000000000078e947 */ /* 0x000fea0003800000 */
[----:B------:R-:W-:-:S06]  /*152d0*/  ULOP3.LUT UR4, UR36, 0x2, URZ, 0xfc, !UPT ;  /* 0x0000000224047892 */ /* 0x000fcc000f8efc3f */
[----:B------:R-:W-:-:S04]  /*152e0*/  MOV R2, UR4 ;  /* 0x0000000400027c02 */ /* 0x000fc80008000f00 */
[----:B------:R-:W-:-:S13]  /*152f0*/  ISETP.NE.AND P0, PT, R2, 0x3, PT ;  /* 0x000000030200780c */ /* 0x000fda0003f05270 */
[----:B------:R-:W-:Y:S05]  /*15300*/  @!P0 BRA `(.L_x_7668) ;  /* 0x0000000000048947 */ /* 0x000fea0003800000 */
[----:B------:R-:W-:Y:S01]  /*15310*/  BPT.TRAP 0x1 ;  /* 0x000000040000795c */ /* 0x000fe20000300000 */
.L_x_7668:
[----:B------:R-:W-:Y:S01]  /*15320*/  IMAD R5, R0, 0x8, R7 ;  /* 0x0000000800057824 */ /* 0x000fe200078e0207 */
[----:B------:R-:W-:Y:S01]  /*15330*/  SHF.L.U32 R2, R8, 0x1f, RZ ;  /* 0x0000001f08027819 */ /* 0x000fe200000006ff */
[----:B------:R-:W-:-:S03]  /*15340*/  VIADD R0, R0, 0x1 ;  /* 0x0000000100007836 */ /* 0x000fc60000000000 */
[----:B------:R-:W3:Y:S02]  /*15350*/  SYNCS.PHASECHK.TRANS64.TRYWAIT P1, [R5+URZ+0x28840], R2 ;  /* 0x02884002050075a7 */ /* 0x000ee4000802017f */
[----:B------:R-:W-:-:S04]  /*15360*/  ISETP.NE.AND P2, PT, R0, 0x2, PT ;  /* 0x000000020000780c */ /* 0x000fc80003f45270 */
[----:B------:R-:W-:Y:S01]  /*15370*/  SEL R3, RZ, 0x1, P2 ;  /* 0x00000001ff037807 */ /* 0x000fe20001000000 */
[----:B---3--:R-:W-:Y:S08]  /*15380*/  @!P1 BRA `(.L_x_7669) ;  /* 0x0000003800b09947 */ /* 0x008ff00003800000 */
.L_x_7779:
[----:B------:R-:W-:Y:S02]  /*15390*/  SEL R0, R0, RZ, P2 ;  /* 0x000000ff00007207 */ /* 0x000fe40001000000 */
[----:B------:R-:W-:Y:S01]  /*153a0*/  LOP3.LUT R3, R8, R3, RZ, 0x3c, !PT ;  /* 0x0000000308037212 */ /* 0x000fe200078e3cff */
[----:B------:R-:W-:Y:S06]  /*153b0*/  @!P0 BRA `(.L_x_7670) ;  /* 0x0000000000048947 */ /* 0x000fec0003800000 */
[----:B------:R-:W-:Y:S01]  /*153c0*/  BPT.TRAP 0x1 ;  /* 0x000000040000795c */ /* 0x000fe20000300000 */
.L_x_7670:
[----:B0-----:R-:W-:Y:S01]  /*153d0*/  IMAD R7, R0, 0x8, R7 ;  /* 0x0000000800077824 */ /* 0x001fe200078e0207 */
[----:B------:R-:W-:-:S04]  /*153e0*/  SHF.L.U32 R0, R3, 0x1f, RZ ;  /* 0x0000001f03007819 */ /* 0x000fc800000006ff */
[----:B------:R-:W0:Y:S02]  /*153f0*/  SYNCS.PHASECHK.TRANS64.TRYWAIT P1, [R7+URZ+0x28840], R0 ;  /* 0x02884000070075a7 */ /* 0x000e24000802017f */
[----:B0-----:R-:W-:Y:S05]  /*15400*/  @!P1 BRA `(.L_x_7671) ;  /* 0x0000003800a49947 */ /* 0x001fea0003800000 */
.L_x_7780:
[----:B------:R-:W-:Y:S05]  /*15410*/  @!P0 BRA `(.L_x_7672) ;  /* 0x0000000000048947 */ /* 0x000fea0003800000 */
[----:B------:R-:W-:Y:S01]  /*15420*/  BPT.TRAP 0x1 ;  /* 0x000000040000795c */ /* 0x000fe20000300000 */
.L_x_7672:
[----:B------:R-:W4:Y:S02]  /*15430*/  SYNCS.PHASECHK.TRANS64.TRYWAIT P1, [R5+URZ+0x28860], R2 ;  /* 0x02886002050075a7 */ /* 0x000f24000802017f */
[----:B----4-:R-:W-:Y:S05]  /*15440*/  @!P1 BRA `(.L_x_7673) ;  /* 0x0000003800a89947 */ /* 0x010fea0003800000 */
.L_x_7781:
[----:B------:R-:W-:Y:S05]  /*15450*/  @!P0 BRA `(.L_x_7674) ;  /* 0x0000000000048947 */ /* 0x000fea0003800000 */
[----:B------:R-:W-:Y:S01]  /*15460*/  BPT.TRAP 0x1 ;  /* 0x000000040000795c */ /* 0x000fe20000300000 */
.L_x_7674:
[----:B------:R0:W0:Y:S02]  /*15470*/  SYNCS.PHASECHK.TRANS64.TRYWAIT P0, [R7+URZ+0x28860], R0 ;  /* 0x02886000070075a7 */ /* 0x000024000800017f */
[----:B0-----:R-:W-:Y:S05]  /*15480*/  @!P0 NANOSLEEP.SYNCS 0x989680 ;  /* 0x009896800000895d */ /* 0x001fea0003900000 */
[----:B------:R-:W0:Y:S02]  /*15490*/  @!P0 SYNCS.PHASECHK.TRANS64 P0, [R7+URZ+0x28860], R0 ;  /* 0x02886000070085a7 */ /* 0x000e24000800007f */
[----:B0-----:R-:W-:Y:S05]  /*154a0*/  @!P0 BRA `(.L_x_7674) ;  /* 0xfffffffc00f08947 */ /* 0x001fea000383ffff */
.L_x_7532:
[----:B------:R-:W-:Y:S05]  /*154b0*/  BSYNC B6 ;  /* 0x0000000000067941 */ /* 0x000fea0003800000 */
.L_x_7529:
[----:B------:R-:W-:Y:S05]  /*154c0*/  EXIT ;  /* 0x000000000000794d */ /* 0x000fea0003800000 */
.L_x_7542:
[----:B0-----:R-:W-:-:S04]  /*154d0*/  IMAD.U32 R3, RZ, RZ, UR40 ;  /* 0x00000028ff037e24 */ /* 0x001fc8000f8e00ff */
[----:B------:R0:W1:Y:S03]  /*154e0*/  SYNCS.PHASECHK.TRANS64.TRYWAIT P0, [R3+URZ+0x28800], R0 ;  /* 0x02880000030075a7 */ /* 0x000066000800017f */
[----:B-1----:R-:W-:Y:S05]  /*154f0*/  @!P0 NANOSLEEP.SYNCS 0x989680 ;  /* 0x009896800000895d */ /* 0x002fea0003900000 */
[----:B------:R-:W1:Y:S02]  /*15500*/  @!P0 SYNCS.PHASECHK.TRANS64 P0, [R3+URZ+0x28800], R0 ;  /* 0x02880000030085a7 */ /* 0x000e64000800007f */
[----:B-1----:R-:W-:Y:S05]  /*15510*/  @!P0 BRA `(.L_x_7542) ;  /* 0xfffffffc00ec8947 */ /* 0x002fea000383ffff */
[----:B------:R-:W-:Y:S05]  /*15520*/  BRA `(.L_x_7675) ;  /* 0xfffffec000787947 */ /* 0x000fea000383ffff */
.L_x_7546:
[----:B-1----:R-:W-:-:S04]  /*15530*/  IMAD.U32 R3, RZ, RZ, UR40 ;  /* 0x00000028ff037e24 */ /* 0x002fc8000f8e00ff */
[----:B------:R1:W2:Y:S03]  /*15540*/  SYNCS.PHASECHK.TRANS64.TRYWAIT P1, [R3+URZ+0x28830], R0 ;  /* 0x02883000030075a7 */ /* 0x0002a6000802017f */
[----:B--2---:R-:W-:Y:S05]  /*15550*/  @!P1 NANOSLEEP.SYNCS 0x989680 ;  /* 0x009896800000995d */ /* 0x004fea0003900000 */
[----:B------:R-:W2:Y:S02]  /*15560*/  @!P1 SYNCS.PHASECHK.TRANS64 P1, [R3+URZ+0x28830], R0 ;  /* 0x02883000030095a7 */ /* 0x000ea4000802007f */
[----:B--2---:R-:W-:Y:S05]  /*15570*/  @!P1 BRA `(.L_x_7546) ;  /* 0xfffffffc00ec9947 */ /* 0x004fea000383ffff */
[----:B------:R-:W-:Y:S05]  /*15580*/  BRA `(.L_x_7545) ;  /* 0xfffffec000947947 */ /* 0x000fea000383ffff */
.L_x_7563:
[----:B-1----:R-:W-:-:S04]  /*15590*/  IMAD.U32 R9, RZ, RZ, UR6 ;  /* 0x00000006ff097e24 */ /* 0x002fc8000f8e00ff */
[----:B------:R1:W2:Y:S03]  /*155a0*/  SYNCS.PHASECHK.TRANS64.TRYWAIT P1, [R9+URZ+0x28830], R8 ;  /* 0x02883008090075a7 */ /* 0x0002a6000802017f */
[----:B--2---:R-:W-:Y:S05]  /*155b0*/  @!P1 NANOSLEEP.SYNCS 0x989680 ;  /* 0x009896800000995d */ /* 0x004fea0003900000 */
[----:B------:R-:W2:Y:S02]  /*155c0*/  @!P1 SYNCS.PHASECHK.TRANS64 P1, [R9+URZ+0x28830], R8 ;  /* 0x02883008090095a7 */ /* 0x000ea4000802007f */
[----:B--2---:R-:W-:Y:S05]  /*155d0*/  @!P1 BRA `(.L_x_7563) ;  /* 0xfffffffc00ec9947 */ /* 0x004fea000383ffff */
[----:B------:R-:W-:Y:S05]  /*155e0*/  BRA `(.L_x_7560) ;  /* 0xfffffefc00f87947 */ /* 0x000fea000383ffff */
.L_x_7567:
[----:B-1----:R-:W-:-:S04]  /*155f0*/  IMAD.U32 R9, RZ, RZ, UR6 ;  /* 0x00000006ff097e24 */ /* 0x002fc8000f8e00ff */
[----:B------:R1:W2:Y:S03]  /*15600*/  SYNCS.PHASECHK.TRANS64.TRYWAIT P1, [R9+URZ+0x28850], R8 ;  /* 0x02885008090075a7 */ /* 0x0002a6000802017f */
[----:B--2---:R-:W-:Y:S05]  /*15610*/  @!P1 NANOSLEEP.SYNCS 0x989680 ;  /* 0x009896800000995d */ /* 0x004fea0003900000 */
[----:B------:R-:W2:Y:S02]  /*15620*/  @!P1 SYNCS.PHASECHK.TRANS64 P1, [R9+URZ+0x28850], R8 ;  /* 0x02885008090095a7 */ /* 0x000ea4000802007f */
[----:B--2---:R-:W-:Y:S05]  /*15630*/  @!P1 BRA `(.L_x_7567) ;  /* 0xfffffffc00ec9947 */ /* 0x004fea000383ffff */
[----:B------:R-:W-:Y:S05]  /*15640*/  BRA `(.L_x_7564) ;  /* 0xffffff0000cc7947 */ /* 0x000fea000383ffff */
.L_x_7586:
[----:B-1----:R-:W-:-:S04]  /*15650*/  IMAD.U32 R10, RZ, RZ, UR6 ;  /* 0x00000006ff0a7e24 */ /* 0x002fc8000f8e00ff */
[----:B------:R1:W2:Y:S03]  /*15660*/  SYNCS.PHASECHK.TRANS64.TRYWAIT P1, [R10+URZ+0x28830], R9 ;  /* 0x028830090a0075a7 */ /* 0x0002a6000802017f */
[----:B--2---:R-:W-:Y:S05]  /*15670*/  @!P1 NANOSLEEP.SYNCS 0x989680 ;  /* 0x009896800000995d */ /* 0x004fea0003900000 */
[----:B------:R-:W2:Y:S02]  /*15680*/  @!P1 SYNCS.PHASECHK.TRANS64 P1, [R10+URZ+0x28830], R9 ;  /* 0x028830090a0095a7 */ /* 0x000ea4000802007f */
[----:B--2---:R-:W-:Y:S05]  /*15690*/  @!P1 BRA `(.L_x_7586) ;  /* 0xfffffffc00ec9947 */ /* 0x004fea000383ffff */
[----:B------:R-:W-:Y:S05]  /*156a0*/  BRA `(.L_x_7583) ;  /* 0xffffff3800d87947 */ /* 0x000fea000383ffff */
.L_x_7590:
[----:B-1----:R-:W-:-:S04]  /*156b0*/  IMAD.U32 R10, RZ, RZ, UR6 ;  /* 0x00000006ff0a7e24 */ /* 0x002fc8000f8e00ff */
[----:B------:R1:W2:Y:S03]  /*156c0*/  SYNCS.PHASECHK.TRANS64.TRYWAIT P1, [R10+URZ+0x28850], R9 ;  /* 0x028850090a0075a7 */ /* 0x0002a6000802017f */
[----:B--2---:R-:W-:Y:S05]  /*156d0*/  @!P1 NANOSLEEP.SYNCS 0x989680 ;  /* 0x009896800000995d */ /* 0x004fea0003900000 */
[----:B------:R-:W2:Y:S02]  /*156e0*/  @!P1 SYNCS.PHASECHK.TRANS64 P1, [R10+URZ+0x28850], R9 ;  /* 0x028850090a0095a7 */ /* 0x000ea4000802007f */
[----:B--2---:R-:W-:Y:S05]  /*156f0*/  @!P1 BRA `(.L_x_7590) ;  /* 0xfffffffc00ec9947 */ /* 0x004fea000383ffff */
[----:B------:R-:W-:Y:S05]  /*15700*/  BRA `(.L_x_7587) ;  /* 0xffffff3c00ac7947 */ /* 0x000fea000383ffff */
.L_x_7598:
[----:B-1----:R-:W-:-:S04]  /*15710*/  MOV R10, UR6 ;  /* 0x00000006000a7c02 */ /* 0x002fc80008000f00 */
[----:B------:R1:W2:Y:S03]  /*15720*/  SYNCS.PHASECHK.TRANS64.TRYWAIT P1, [R10+URZ+0x28830], R9 ;  /* 0x028830090a0075a7 */ /* 0x0002a6000802017f */
[----:B--2---:R-:W-:Y:S05]  /*15730*/  @!P1 NANOSLEEP.SYNCS 0x989680 ;  /* 0x009896800000995d */ /* 0x004fea0003900000 */
[----:B------:R-:W2:Y:S02]  /*15740*/  @!P1 SYNCS.PHASECHK.TRANS64 P1, [R10+URZ+0x28830], R9 ;  /* 0x028830090a0095a7 */ /* 0x000ea4000802007f */
[----:B--2---:R-:W-:Y:S05]  /*15750*/  @!P1 BRA `(.L_x_7598) ;  /* 0xfffffffc00ec9947 */ /* 0x004fea000383ffff */
[----:B------:R-:W-:Y:S05]  /*15760*/  BRA `(.L_x_7595) ;  /* 0xffffff6000e07947 */ /* 0x000fea000383ffff */
.L_x_7602:
[----:B-1----:R-:W-:-:S04]  /*15770*/  IMAD.U32 R10, RZ, RZ, UR6 ;  /* 0x00000006ff0a7e24 */ /* 0x002fc8000f8e00ff */
[----:B------:R1:W2:Y:S03]  /*15780*/  SYNCS.PHASECHK.TRANS64.TRYWAIT P1, [R10+URZ+0x28850], R9 ;  /* 0x028850090a0075a7 */ /* 0x0002a6000802017f */
[----:B--2---:R-:W-:Y:S05]  /*15790*/  @!P1 NANOSLEEP.SYNCS 0x989680 ;  /* 0x009896800000995d */ /* 0x004fea0003900000 */
[----:B------:R-:W2:Y:S02]  /*157a0*/  @!P1 SYNCS.PHASECHK.TRANS64 P1, [R10+URZ+0x28850], R9 ;  /* 0x028850090a0095a7 */ /* 0x000ea4000802007f */
[----:B--2---:R-:W-:Y:S05]  /*157b0*/  @!P1 BRA `(.L_x_7602) ;  /* 0xfffffffc00ec9947 */ /* 0x004fea000383ffff */
[----:B------:R-:W-:Y:S05]  /*157c0*/  BRA `(.L_x_7599) ;  /* 0xffffff6400a47947 */ /* 0x000fea000383ffff */
.L_x_7617:
[----:B-1----:R-:W-:-:S04]  /*157d0*/  IMAD.U32 R3, RZ, RZ, UR5 ;  /* 0x00000005ff037e24 */ /* 0x002fc8000f8e00ff */
[----:B------:R1:W3:Y:S03]  /*157e0*/  SYNCS.PHASECHK.TRANS64.TRYWAIT P1, [R3+URZ+0x28850], R0 ;  /* 0x02885000030075a7 */ /* 0x0002e6000802017f */
[----:B---3--:R-:W-:Y:S05]  /*157f0*/  @!P1 NANOSLEEP.SYNCS 0x989680 ;  /* 0x009896800000995d */ /* 0x008fea0003900000 */
[----:B------:R-:W3:Y:S02]  /*15800*/  @!P1 SYNCS.PHASECHK.TRANS64 P1, [R3+URZ+0x28850], R0 ;  /* 0x02885000030095a7 */ /* 0x000ee4000802007f */
[----:B---3--:R-:W-:Y:S05]  /*15810*/  @!P1 BRA `(.L_x_7617) ;  /* 0xfffffffc00ec9947 */ /* 0x008fea000383ffff */
[----:B------:R-:W-:Y:S05]  /*15820*/  BRA `(.L_x_7616) ;  /* 0xffffff9800c47947 */ /* 0x000fea000383ffff */
.L_x_7635:
[----:B------:R-:W-:Y:S02]  /*15830*/  IMAD.MOV.U32 R13, RZ, RZ, R17 ;  /* 0x000000ffff0d7224 */ /* 0x000fe400078e0011 */
[----:B------:R-:W-:Y:S02]  /*15840*/  IMAD.MOV.U32 R12, RZ, RZ, RZ ;  /* 0x000000ffff0c7224 */ /* 0x000fe400078e00ff */
[----:B------:R-:W-:Y:S02]  /*15850*/  IMAD.MOV.U32 R11, RZ, RZ, 0x1f ;  /* 0x0000001fff0b7424 */ /* 0x000fe400078e00ff */
[----:B------:R-:W-:-:S07]  /*15860*/  IMAD.MOV.U32 R15, RZ, RZ, -0x1 ;  /* 0xffffffffff0f7424 */ /* 0x000fce00078e00ff */
[----:B-----5:R-:W-:Y:S05]  /*15870*/  WARPSYNC.COLLECTIVE R15, `(.L_x_7676) ;  /* 0x000000000f087348 */ /* 0x020fea0003c00000 */
[----:B------:R0:W1:Y:S02]  /*15880*/  SHFL.IDX P6, R14, R13, R12, R11 ;  /* 0x0000000c0d0e7389 */ /* 0x00006400000c000b */
[----:B01---5:R-:W-:Y:S01]  /*15890*/  ENDCOLLECTIVE ;  /* 0x000000000000791b */ /* 0x023fe20003800000 */
.L_x_7676:
[----:B------:R-:W-:Y:S05]  /*158a0*/  BRA `(.L_x_7677) ;  /* 0xffffffcc00807947 */ /* 0x000fea000383ffff */
.L_x_7637:
[----:B0-----:R-:W-:-:S04]  /*158b0*/  IMAD.U32 R10, RZ, RZ, UR46 ;  /* 0x0000002eff0a7e24 */ /* 0x001fc8000f8e00ff */
[----:B------:R0:W1:Y:S03]  /*158c0*/  SYNCS.PHASECHK.TRANS64.TRYWAIT P0, [R10+URZ+0x28840], R9 ;  /* 0x028840090a0075a7 */ /* 0x000066000800017f */
[----:B-1----:R-:W-:Y:S05]  /*158d0*/  @!P0 NANOSLEEP.SYNCS 0x989680 ;  /* 0x009896800000895d */ /* 0x002fea0003900000 */
[----:B------:R-:W1:Y:S02]  /*158e0*/  @!P0 SYNCS.PHASECHK.TRANS64 P0, [R10+URZ+0x28840], R9 ;  /* 0x028840090a0085a7 */ /* 0x000e64000800007f */
[----:B-1----:R-:W-:Y:S05]  /*158f0*/  @!P0 BRA `(.L_x_7637) ;  /* 0xfffffffc00ec8947 */ /* 0x002fea000383ffff */
[----:B------:R-:W-:Y:S05]  /*15900*/  BRA `(.L_x_7678) ;  /* 0xffffffcc00fc7947 */ /* 0x000fea000383ffff */
.L_x_7638:
        /* <DEDUP_REMOVED lines=8> */
.L_x_7680:
[----:B------:R-:W-:Y:S05]  /*15990*/  BSYNC B0 ;  /* 0x0000000000007941 */ /* 0x000fea0003800000 */
.L_x_7679:
[----:B------:R-:W-:Y:S01]  /*159a0*/  IMAD.MOV.U32 R13, RZ, RZ, R0 ;  /* 0x000000ffff0d7224 */ /* 0x000fe200078e0000 */
[----:B------:R-:W-:Y:S01]  /*159b0*/  @P0 LEA R9, R19, UR46, 0x1 ;  /* 0x0000002e13090c11 */ /* 0x000fe2000f8e08ff */
[----:B------:R-:W-:Y:S02]  /*159c0*/  IMAD.MOV.U32 R12, RZ, RZ, RZ ;  /* 0x000000ffff0c7224 */ /* 0x000fe400078e00ff */
[----:B------:R-:W-:Y:S02]  /*159d0*/  IMAD.MOV.U32 R11, RZ, RZ, 0x181f ;  /* 0x0000181fff0b7424 */ /* 0x000fe400078e00ff */
[----:B------:R-:W-:Y:S02]  /*159e0*/  IMAD.MOV.U32 R15, RZ, RZ, -0x1 ;  /* 0xffffffffff0f7424 */ /* 0x000fe400078e00ff */
[----:B------:R-:W-:-:S07]  /*159f0*/  IMAD.MOV.U32 R5, RZ, RZ, R14 ;  /* 0x000000ffff057224 */ /* 0x000fce00078e000e */
[----:B------:R-:W-:Y:S05]  /*15a00*/  WARPSYNC.COLLECTIVE R15, `(.L_x_7681) ;  /* 0x000000000f087348 */ /* 0x000fea0003c00000 */
[----:B------:R0:W1:Y:S02]  /*15a10*/  SHFL.IDX P6, R14, R13, R12, R11 ;  /* 0x0000000c0d0e7389 */ /* 0x00006400000c000b */
[----:B01----:R-:W-:Y:S01]  /*15a20*/  ENDCOLLECTIVE ;  /* 0x000000000000791b */ /* 0x003fe20003800000 */
.L_x_7681:
[----:B------:R-:W-:Y:S02]  /*15a30*/  IMAD.MOV.U32 R13, RZ, RZ, R3 ;  /* 0x000000ffff0d7224 */ /* 0x000fe400078e0003 */
[----:B------:R-:W-:Y:S02]  /*15a40*/  IMAD.MOV.U32 R12, RZ, RZ, 0x1 ;  /* 0x00000001ff0c7424 */ /* 0x000fe400078e00ff */
[----:B------:R-:W-:-:S07]  /*15a50*/  IMAD.MOV.U32 R4, RZ, RZ, R14 ;  /* 0x000000ffff047224 */ /* 0x000fce00078e000e */
[----:B------:R-:W-:Y:S05]  /*15a60*/  WARPSYNC.COLLECTIVE R15, `(.L_x_7682) ;  /* 0x000000000f087348 */ /* 0x000fea0003c00000 */
[----:B------:R0:W1:Y:S02]  /*15a70*/  SHFL.IDX P6, R14, R13, R12, R11 ;  /* 0x0000000c0d0e7389 */ /* 0x00006400000c000b */
[----:B01----:R-:W-:Y:S01]  /*15a80*/  ENDCOLLECTIVE ;  /* 0x000000000000791b */ /* 0x003fe20003800000 */
.L_x_7682:
        /* <DEDUP_REMOVED lines=12> */
.L_x_7683:
[----:B------:R-:W-:Y:S01]  /*15b50*/  @P0 LEA R37, R19, UR46, 0x1 ;  /* 0x0000002e13250c11 */ /* 0x000fe2000f8e08ff */
[----:B------:R-:W-:Y:S02]  /*15b60*/  IMAD.MOV.U32 R5, RZ, RZ, R8 ;  /* 0x000000ffff057224 */ /* 0x000fe400078e0008 */
[----:B------:R-:W-:Y:S02]  /*15b70*/  IMAD.MOV.U32 R13, RZ, RZ, R3 ;  /* 0x000000ffff0d7224 */ /* 0x000fe400078e0003 */
[----:B------:R-:W-:Y:S02]  /*15b80*/  IMAD.MOV.U32 R12, RZ, RZ, 0x2 ;  /* 0x00000002ff0c7424 */ /* 0x000fe400078e00ff */
[----:B------:R-:W-:-:S07]  /*15b90*/  IMAD.MOV.U32 R4, RZ, RZ, R14 ;  /* 0x000000ffff047224 */ /* 0x000fce00078e000e */
[----:B------:R-:W-:Y:S05]  /*15ba0*/  WARPSYNC.COLLECTIVE R15, `(.L_x_7684) ;  /* 0x000000000f087348 */ /* 0x000fea0003c00000 */
[----:B------:R0:W1:Y:S02]  /*15bb0*/  SHFL.IDX P6, R14, R13, R12, R11 ;  /* 0x0000000c0d0e7389 */ /* 0x00006400000c000b */
[----:B01----:R-:W-:Y:S01]  /*15bc0*/  ENDCOLLECTIVE ;  /* 0x000000000000791b */ /* 0x003fe20003800000 */
.L_x_7684:
        /* <DEDUP_REMOVED lines=9> */
[----:B0-----:R-:W-:Y:S05]  /*15c60*/  WARPSYNC.COLLECTIVE R15, `(.L_x_7685) ;  /* 0x000000000f087348 */ /* 0x001fea0003c00000 */
[----:B------:R1:W2:Y:S02]  /*15c70*/  SHFL.IDX P6, R14, R13, R12, R11 ;  /* 0x0000000c0d0e7389 */ /* 0x0002a400000c000b */
[----:B012---:R-:W-:Y:S01]  /*15c80*/  ENDCOLLECTIVE ;  /* 0x000000000000791b */ /* 0x007fe20003800000 */
.L_x_7685:
[----:B------:R-:W-:Y:S01]  /*15c90*/  MOV R5, R10 ;  /* 0x0000000a00057202 */ /* 0x000fe20000000f00 */
[----:B------:R-:W-:Y:S02]  /*15ca0*/  IMAD.MOV.U32 R13, RZ, RZ, R3 ;  /* 0x000000ffff0d7224 */ /* 0x000fe400078e0003 */
[----:B------:R-:W-:Y:S02]  /*15cb0*/  IMAD.MOV.U32 R12, RZ, RZ, 0x3 ;  /* 0x00000003ff0c7424 */ /* 0x000fe400078e00ff */
[----:B------:R-:W-:-:S07]  /*15cc0*/  IMAD.MOV.U32 R35, RZ, RZ, R14 ;  /* 0x000000ffff237224 */ /* 0x000fce00078e000e */
[----:B------:R-:W-:Y:S05]  /*15cd0*/  WARPSYNC.COLLECTIVE R15, `(.L_x_7686) ;  /* 0x000000000f087348 */ /* 0x000fea0003c00000 */
[----:B------:R0:W1:Y:S02]  /*15ce0*/  SHFL.IDX P6, R14, R13, R12, R11 ;  /* 0x0000000c0d0e7389 */ /* 0x00006400000c000b */
[----:B01----:R-:W-:Y:S01]  /*15cf0*/  ENDCOLLECTIVE ;  /* 0x000000000000791b */ /* 0x003fe20003800000 */
.L_x_7686:
        /* <DEDUP_REMOVED lines=14> */
.L_x_7687:
        /* <DEDUP_REMOVED lines=8> */
.L_x_7688:
[----:B------:R-:W-:-:S04]  /*15e60*/  IMAD.MOV.U32 R4, RZ, RZ, R36 ;  /* 0x000000ffff047224 */ /* 0x000fc800078e0024 */
[----:B------:R-:W-:-:S05]  /*15e70*/  @P0 IMAD.WIDE.U32 R4, R26, 0x2, R4 ;  /* 0x000000021a040825 */ /* 0x000fca00078e0004 */
        /* <DEDUP_REMOVED lines=11> */
.L_x_7689:
        /* <DEDUP_REMOVED lines=8> */
.L_x_7690:
        /* <DEDUP_REMOVED lines=12> */
.L_x_7691:
        /* <DEDUP_REMOVED lines=8> */
.L_x_7692:
        /* <DEDUP_REMOVED lines=13> */
.L_x_7693:
        /* <DEDUP_REMOVED lines=8> */
.L_x_7694:
        /* <DEDUP_REMOVED lines=8> */
[----:B------:R-:W-:-:S07]  /*162c0*/  MOV R3, R14 ;  /* 0x0000000e00037202 */ /* 0x000fce0000000f00 */
[----:B0-----:R-:W-:Y:S05]  /*162d0*/  WARPSYNC.COLLECTIVE R15, `(.L_x_7695) ;  /* 0x000000000f087348 */ /* 0x001fea0003c00000 */
[----:B------:R1:W2:Y:S02]  /*162e0*/  SHFL.IDX P6, R14, R13, R12, R11 ;  /* 0x0000000c0d0e7389 */ /* 0x0002a400000c000b */
[----:B012---:R-:W-:Y:S01]  /*162f0*/  ENDCOLLECTIVE ;  /* 0x000000000000791b */ /* 0x007fe20003800000 */
.L_x_7695:
[----:B------:R-:W-:Y:S05]  /*16300*/  BRA `(.L_x_7696) ;  /* 0xffffffc800f87947 */ /* 0x000fea000383ffff */
.L_x_7641:
[----:B------:R-:W-:Y:S01]  /*16310*/  IMAD.MOV.U32 R13, RZ, RZ, R7 ;  /* 0x000000ffff0d7224 */ /* 0x000fe200078e0007 */
[----:B------:R-:W-:Y:S01]  /*16320*/  IADD3 R3, R28, UR41, RZ ;  /* 0x000000291c037c10 */ /* 0x000fe2000fffe0ff */
[----:B------:R-:W-:Y:S02]  /*16330*/  IMAD.MOV.U32 R12, RZ, RZ, RZ ;  /* 0x000000ffff0c7224 */ /* 0x000fe400078e00ff */
[----:B------:R-:W-:Y:S02]  /*16340*/  IMAD.MOV.U32 R11, RZ, RZ, 0x181f ;  /* 0x0000181fff0b7424 */ /* 0x000fe400078e00ff */
[----:B------:R-:W-:Y:S02]  /*16350*/  IMAD.MOV.U32 R15, RZ, RZ, -0x1 ;  /* 0xffffffffff0f7424 */ /* 0x000fe400078e00ff */
[----:B------:R-:W-:-:S07]  /*16360*/  VIADD R9, R3, 0x10 ;  /* 0x0000001003097836 */ /* 0x000fce0000000000 */
[----:B------:R-:W-:Y:S05]  /*16370*/  WARPSYNC.COLLECTIVE R15, `(.L_x_7697) ;  /* 0x000000000f087348 */ /* 0x000fea0003c00000 */
[----:B------:R0:W1:Y:S02]  /*16380*/  SHFL.IDX P6, R14, R13, R12, R11 ;  /* 0x0000000c0d0e7389 */ /* 0x00006400000c000b */
[----:B01----:R-:W-:Y:S01]  /*16390*/  ENDCOLLECTIVE ;  /* 0x000000000000791b */ /* 0x003fe20003800000 */
.L_x_7697:
[----:B------:R-:W-:Y:S02]  /*163a0*/  IMAD.MOV.U32 R13, RZ, RZ, R6 ;  /* 0x000000ffff0d7224 */ /* 0x000fe400078e0006 */
[----:B------:R-:W-:-:S07]  /*163b0*/  IMAD.MOV.U32 R5, RZ, RZ, R14 ;  /* 0x000000ffff057224 */ /* 0x000fce00078e000e */
[----:B------:R-:W-:Y:S05]  /*163c0*/  WARPSYNC.COLLECTIVE R15, `(.L_x_7698) ;  /* 0x000000000f087348 */ /* 0x000fea0003c00000 */
[----:B------:R0:W1:Y:S02]  /*163d0*/  SHFL.IDX P6, R14, R13, R12, R11 ;  /* 0x0000000c0d0e7389 */ /* 0x00006400000c000b */
[----:B01----:R-:W-:Y:S01]  /*163e0*/  ENDCOLLECTIVE ;  /* 0x000000000000791b */ /* 0x003fe20003800000 */
.L_x_7698:
        /* <DEDUP_REMOVED lines=10> */
.L_x_7699:
        /* <DEDUP_REMOVED lines=9> */
[----:B0-----:R-:W-:-:S07]  /*16520*/  @!P2 LEA R35, R19, UR46, 0x1 ;  /* 0x0000002e1323ac11 */ /* 0x001fce000f8e08ff */
[----:B------:R-:W-:Y:S05]  /*16530*/  WARPSYNC.COLLECTIVE R15, `(.L_x_7700) ;  /* 0x000000000f087348 */ /* 0x000fea0003c00000 */
[----:B------:R0:W1:Y:S02]  /*16540*/  SHFL.IDX P6, R14, R13, R12, R11 ;  /* 0x0000000c0d0e7389 */ /* 0x00006400000c000b */
[----:B01----:R-:W-:Y:S01]  /*16550*/  ENDCOLLECTIVE ;  /* 0x000000000000791b */ /* 0x003fe20003800000 */
.L_x_7700:
[----:B------:R-:W-:Y:S01]  /*16560*/  IMAD.MOV.U32 R5, RZ, RZ, R8 ;  /* 0x000000ffff057224 */ /* 0x000fe200078e0008 */
[----:B------:R-:W-:Y:S01]  /*16570*/  MOV R13, R7 ;  /* 0x00000007000d7202 */ /* 0x000fe20000000f00 */
[----:B------:R-:W-:Y:S02]  /*16580*/  IMAD.MOV.U32 R12, RZ, RZ, 0x2 ;  /* 0x00000002ff0c7424 */ /* 0x000fe400078e00ff */
[----:B------:R-:W-:-:S07]  /*16590*/  IMAD.MOV.U32 R4, RZ, RZ, R14 ;  /* 0x000000ffff047224 */ /* 0x000fce00078e000e */
[----:B------:R-:W-:Y:S05]  /*165a0*/  WARPSYNC.COLLECTIVE R15, `(.L_x_7701) ;  /* 0x000000000f087348 */ /* 0x000fea0003c00000 */
[----:B------:R0:W1:Y:S02]  /*165b0*/  SHFL.IDX P6, R14, R13, R12, R11 ;  /* 0x0000000c0d0e7389 */ /* 0x00006400000c000b */
[----:B01----:R-:W-:Y:S01]  /*165c0*/  ENDCOLLECTIVE ;  /* 0x000000000000791b */ /* 0x003fe20003800000 */
.L_x_7701:
        /* <DEDUP_REMOVED lines=15> */
.L_x_7702:
[----:B------:R-:W-:Y:S02]  /*166c0*/  IMAD.MOV.U32 R13, RZ, RZ, R7 ;  /* 0x000000ffff0d7224 */ /* 0x000fe400078e0007 */
[----:B------:R-:W-:Y:S02]  /*166d0*/  IMAD.MOV.U32 R12, RZ, RZ, 0x3 ;  /* 0x00000003ff0c7424 */ /* 0x000fe400078e00ff */
[----:B------:R-:W-:-:S07]  /*166e0*/  IMAD.MOV.U32 R4, RZ, RZ, R14 ;  /* 0x000000ffff047224 */ /* 0x000fce00078e000e */
[----:B------:R-:W-:Y:S05]  /*166f0*/  WARPSYNC.COLLECTIVE R15, `(.L_x_7703) ;  /* 0x000000000f087348 */ /* 0x000fea0003c00000 */
[----:B------:R0:W1:Y:S02]  /*16700*/  SHFL.IDX P6, R14, R13, R12, R11 ;  /* 0x0000000c0d0e7389 */ /* 0x00006400000c000b */
[----:B01----:R-:W-:Y:S01]  /*16710*/  ENDCOLLECTIVE ;  /* 0x000000000000791b */ /* 0x003fe20003800000 */
.L_x_7703:
        /* <DEDUP_REMOVED lines=13> */
.L_x_7704:
[----:B------:R-:W-:Y:S02]  /*167f0*/  IMAD.MOV.U32 R5, RZ, RZ, R10 ;  /* 0x000000ffff057224 */ /* 0x000fe400078e000a */
[----:B------:R-:W-:Y:S02]  /*16800*/  IMAD.MOV.U32 R13, RZ, RZ, R7 ;  /* 0x000000ffff0d7224 */ /* 0x000fe400078e0007 */
[----:B------:R-:W-:Y:S02]  /*16810*/  IMAD.MOV.U32 R12, RZ, RZ, 0x4 ;  /* 0x00000004ff0c7424 */ /* 0x000fe400078e00ff */
[----:B------:R-:W-:-:S07]  /*16820*/  IMAD.MOV.U32 R4, RZ, RZ, R14 ;  /* 0x000000ffff047224 */ /* 0x000fce00078e000e */
[----:B------:R-:W-:Y:S05]  /*16830*/  WARPSYNC.COLLECTIVE R15, `(.L_x_7705) ;  /* 0x000000000f087348 */ /* 0x000fea0003c00000 */
[----:B------:R0:W1:Y:S02]  /*16840*/  SHFL.IDX P6, R14, R13, R12, R11 ;  /* 0x0000000c0d0e7389 */ /* 0x00006400000c000b */
[----:B01----:R-:W-:Y:S01]  /*16850*/  ENDCOLLECTIVE ;  /* 0x000000000000791b */ /* 0x003fe20003800000 */
.L_x_7705:
        /* <DEDUP_REMOVED lines=8> */
[----:B------:R-:W-:Y:S01]  /*168e0*/  IMAD.MOV.U32 R13, RZ, RZ, R6 ;  /* 0x000000ffff0d7224 */ /* 0x000fe200078e0006 */
[----:B0-----:R-:W-:Y:S01]  /*168f0*/  IADD3 R9, R3, 0x50, RZ ;  /* 0x0000005003097810 */ /* 0x001fe20007ffe0ff */
[----:B------:R-:W-:-:S10]  /*16900*/  IMAD.MOV.U32 R5, RZ, RZ, R14 ;  /* 0x000000ffff057224 */ /* 0x000fd400078e000e */
[----:B------:R-:W-:-:S07]  /*16910*/  @!P2 LEA R21, R19, UR46, 0x1 ;  /* 0x0000002e1315ac11 */ /* 0x000fce000f8e08ff */
[----:B------:R-:W-:Y:S05]  /*16920*/  WARPSYNC.COLLECTIVE R15, `(.L_x_7706) ;  /* 0x000000000f087348 */ /* 0x000fea0003c00000 */
[----:B------:R0:W1:Y:S02]  /*16930*/  SHFL.IDX P6, R14, R13, R12, R11 ;  /* 0x0000000c0d0e7389 */ /* 0x00006400000c000b */
[----:B01----:R-:W-:Y:S01]  /*16940*/  ENDCOLLECTIVE ;  /* 0x000000000000791b */ /* 0x003fe20003800000 */
.L_x_7706:
[----:B------:R-:W-:Y:S02]  /*16950*/  IMAD.MOV.U32 R13, RZ, RZ, R7 ;  /* 0x000000ffff0d7224 */ /* 0x000fe400078e0007 */
[----:B------:R-:W-:Y:S02]  /*16960*/  IMAD.MOV.U32 R12, RZ, RZ, 0x5 ;  /* 0x00000005ff0c7424 */ /* 0x000fe400078e00ff */
[----:B------:R-:W-:-:S07]  /*16970*/  IMAD.MOV.U32 R4, RZ, RZ, R14 ;  /* 0x000000ffff047224 */ /* 0x000fce00078e000e */
[----:B------:R-:W-:Y:S05]  /*16980*/  WARPSYNC.COLLECTIVE R15, `(.L_x_7707) ;  /* 0x000000000f087348 */ /* 0x000fea0003c00000 */
[----:B------:R0:W1:Y:S02]  /*16990*/  SHFL.IDX P6, R14, R13, R12, R11 ;  /* 0x0000000c0d0e7389 */ /* 0x00006400000c000b */
[----:B01----:R-:W-:Y:S01]  /*169a0*/  ENDCOLLECTIVE ;  /* 0x000000000000791b */ /* 0x003fe20003800000 */
.L_x_7707:
        /* <DEDUP_REMOVED lines=13> */
.L_x_7708:
[----:B------:R-:W-:Y:S02]  /*16a80*/  IMAD.MOV.U32 R5, RZ, RZ, R10 ;  /* 0x000000ffff057224 */ /* 0x000fe400078e000a */
[----:B------:R-:W-:Y:S01]  /*16a90*/  IMAD.MOV.U32 R13, RZ, RZ, R7 ;  /* 0x000000ffff0d7224 */ /* 0x000fe200078e0007 */
[----:B------:R-:W-:Y:S01]  /*16aa0*/  MOV R12, 0x6 ;  /* 0x00000006000c7802 */ /* 0x000fe20000000f00 */
[----:B------:R-:W-:-:S07]  /*16ab0*/  IMAD.MOV.U32 R4, RZ, RZ, R14 ;  /* 0x000000ffff047224 */ /* 0x000fce00078e000e */
[----:B------:R-:W-:Y:S05]  /*16ac0*/  WARPSYNC.COLLECTIVE R15, `(.L_x_7709) ;  /* 0x000000000f087348 */ /* 0x000fea0003c00000 */
[----:B------:R0:W1:Y:S02]  /*16ad0*/  SHFL.IDX P6, R14, R13, R12, R11 ;  /* 0x0000000c0d0e7389 */ /* 0x00006400000c000b */
[----:B01----:R-:W-:Y:S01]  /*16ae0*/  ENDCOLLECTIVE ;  /* 0x000000000000791b */ /* 0x003fe20003800000 */
.L_x_7709:
[----:B------:R-:W-:-:S04]  /*16af0*/  @!P2 IMAD.WIDE.U32 R8, R26, 0x2, R4 ;  /* 0x000000021a08a825 */ /* 0x000fc800078e0004 */
[----:B------:R-:W-:Y:S01]  /*16b00*/  VIADD R5, R3, 0x60 ;  /* 0x0000006003057836 */ /* 0x000fe20000000000 */
        /* <DEDUP_REMOVED lines=12> */
.L_x_7710:
[----:B------:R-:W-:Y:S02]  /*16bd0*/  IMAD.MOV.U32 R13, RZ, RZ, R7 ;  /* 0x000000ffff0d7224 */ /* 0x000fe400078e0007 */
[----:B------:R-:W-:Y:S02]  /*16be0*/  IMAD.MOV.U32 R12, RZ, RZ, 0x7 ;  /* 0x00000007ff0c7424 */ /* 0x000fe400078e00ff */
[----:B------:R-:W-:-:S07]  /*16bf0*/  IMAD.MOV.U32 R4, RZ, RZ, R14 ;  /* 0x000000ffff047224 */ /* 0x000fce00078e000e */
[----:B------:R-:W-:Y:S05]  /*16c00*/  WARPSYNC.COLLECTIVE R15, `(.L_x_7711) ;  /* 0x000000000f087348 */ /* 0x000fea0003c00000 */
[----:B------:R0:W1:Y:S02]  /*16c10*/  SHFL.IDX P6, R14, R13, R12, R11 ;  /* 0x0000000c0d0e7389 */ /* 0x00006400000c000b */
[----:B01----:R-:W-:Y:S01]  /*16c20*/  ENDCOLLECTIVE ;  /* 0x000000000000791b */ /* 0x003fe20003800000 */
.L_x_7711:
[----:B------:R-:W-:-:S05]  /*16c30*/  @!P2 IMAD.WIDE.U32 R4, R26, 0x2, R4 ;  /* 0x000000021a04a825 */ /* 0x000fca00078e0004 */
        /* <DEDUP_REMOVED lines=10> */
.L_x_7712:
[----:B------:R-:W-:Y:S05]  /*16ce0*/  BRA `(.L_x_7713) ;  /* 0xffffffc800e87947 */ /* 0x000fea000383ffff */
.L_x_7644:
[----:B0-----:R-:W-:-:S04]  /*16cf0*/  IMAD.U32 R3, RZ, RZ, UR46 ;  /* 0x0000002eff037e24 */ /* 0x001fc8000f8e00ff */
[----:B------:R0:W1:Y:S03]  /*16d00*/  SYNCS.PHASECHK.TRANS64.TRYWAIT P0, [R3+URZ+0x28820], R0 ;  /* 0x02882000030075a7 */ /* 0x000066000800017f */
[----:B-1----:R-:W-:Y:S05]  /*16d10*/  @!P0 NANOSLEEP.SYNCS 0x989680 ;  /* 0x009896800000895d */ /* 0x002fea0003900000 */
[----:B------:R-:W1:Y:S02]  /*16d20*/  @!P0 SYNCS.PHASECHK.TRANS64 P0, [R3+URZ+0x28820], R0 ;  /* 0x02882000030085a7 */ /* 0x000e64000800007f */
[----:B-1----:R-:W-:Y:S05]  /*16d30*/  @!P0 BRA `(.L_x_7644) ;  /* 0xfffffffc00ec8947 */ /* 0x002fea000383ffff */
[----:B------:R-:W-:Y:S05]  /*16d40*/  BRA `(.L_x_7714) ;  /* 0xffffffcc00347947 */ /* 0x000fea000383ffff */
.L_x_7648:
[----:B0-----:R0:W1:Y:S02]  /*16d50*/  SYNCS.PHASECHK.TRANS64.TRYWAIT P0, [R34+URZ+0x28840], R3 ;  /* 0x02884003220075a7 */ /* 0x001064000800017f */
[----:B-1----:R-:W-:Y:S05]  /*16d60*/  @!P0 NANOSLEEP.SYNCS 0x989680 ;  /* 0x009896800000895d */ /* 0x002fea0003900000 */
[----:B------:R-:W1:Y:S02]  /*16d70*/  @!P0 SYNCS.PHASECHK.TRANS64 P0, [R34+URZ+0x28840], R3 ;  /* 0x02884003220085a7 */ /* 0x000e64000800007f */
[----:B-1----:R-:W-:Y:S05]  /*16d80*/  @!P0 BRA `(.L_x_7648) ;  /* 0xfffffffc00f08947 */ /* 0x002fea000383ffff */
[----:B------:R-:W-:Y:S05]  /*16d90*/  BRA `(.L_x_7715) ;  /* 0xffffffcc00f87947 */ /* 0x000fea000383ffff */
.L_x_7649:
        /* <DEDUP_REMOVED lines=8> */
.L_x_7717:
[----:B------:R-:W-:Y:S05]  /*16e20*/  BSYNC B1 ;  /* 0x0000000000017941 */ /* 0x000fea0003800000 */
.L_x_7716:
[----:B------:R-:W-:Y:S01]  /*16e30*/  IMAD.MOV.U32 R13, RZ, RZ, R6 ;  /* 0x000000ffff0d7224 */ /* 0x000fe200078e0006 */
[----:B------:R-:W-:Y:S01]  /*16e40*/  SHF.L.U32 R3, R26, 0x1, RZ ;  /* 0x000000011a037819 */ /* 0x000fe200000006ff */
[----:B------:R-:W-:Y:S01]  /*16e50*/  IMAD.MOV.U32 R12, RZ, RZ, RZ ;  /* 0x000000ffff0c7224 */ /* 0x000fe200078e00ff */
[----:B------:R-:W-:Y:S01]  /*16e60*/  LEA R4, R4, UR46, 0x1 ;  /* 0x0000002e04047c11 */ /* 0x000fe2000f8e08ff */
[----:B------:R-:W-:Y:S02]  /*16e70*/  IMAD.MOV.U32 R11, RZ, RZ, 0x181f ;  /* 0x0000181fff0b7424 */ /* 0x000fe400078e00ff */
[----:B------:R-:W-:Y:S02]  /*16e80*/  IMAD.MOV.U32 R15, RZ, RZ, -0x1 ;  /* 0xffffffffff0f7424 */ /* 0x000fe400078e00ff */
[----:B------:R-:W-:-:S07]  /*16e90*/  IMAD.MOV.U32 R0, RZ, RZ, R14 ;  /* 0x000000ffff007224 */ /* 0x000fce00078e000e */
[----:B------:R-:W-:Y:S05]  /*16ea0*/  WARPSYNC.COLLECTIVE R15, `(.L_x_7718) ;  /* 0x000000000f087348 */ /* 0x000fea0003c00000 */
[----:B------:R0:W1:Y:S02]  /*16eb0*/  SHFL.IDX P6, R14, R13, R12, R11 ;  /* 0x0000000c0d0e7389 */ /* 0x00006400000c000b */
[----:B01----:R-:W-:Y:S01]  /*16ec0*/  ENDCOLLECTIVE ;  /* 0x000000000000791b */ /* 0x003fe20003800000 */
.L_x_7718:
[----:B------:R-:W-:Y:S02]  /*16ed0*/  IMAD.MOV.U32 R13, RZ, RZ, R5 ;  /* 0x000000ffff0d7224 */ /* 0x000fe400078e0005 */
        /* <DEDUP_REMOVED lines=12> */
.L_x_7719:
[----:B------:R-:W-:Y:S02]  /*16fa0*/  IMAD.MOV.U32 R13, RZ, RZ, R6 ;  /* 0x000000ffff0d7224 */ /* 0x000fe400078e0006 */
[----:B------:R-:W-:-:S07]  /*16fb0*/  IMAD.MOV.U32 R0, RZ, RZ, R14 ;  /* 0x000000ffff007224 */ /* 0x000fce00078e000e */
[----:B------:R-:W-:Y:S05]  /*16fc0*/  WARPSYNC.COLLECTIVE R15, `(.L_x_7720) ;  /* 0x000000000f087348 */ /* 0x000fea0003c00000 */
[----:B------:R0:W1:Y:S02]  /*16fd0*/  SHFL.IDX P6, R14, R13, R12, R11 ;  /* 0x0000000c0d0e7389 */ /* 0x00006400000c000b */
[----:B01----:R-:W-:Y:S01]  /*16fe0*/  ENDCOLLECTIVE ;  /* 0x000000000000791b */ /* 0x003fe20003800000 */
.L_x_7720:
        /* <DEDUP_REMOVED lines=14> */
.L_x_7721:
[----:B------:R-:W-:Y:S02]  /*170d0*/  IMAD.MOV.U32 R13, RZ, RZ, R6 ;  /* 0x000000ffff0d7224 */ /* 0x000fe400078e0006 */
[----:B------:R-:W-:-:S07]  /*170e0*/  IMAD.MOV.U32 R7, RZ, RZ, R14 ;  /* 0x000000ffff077224 */ /* 0x000fce00078e000e */
[----:B------:R-:W-:Y:S05]  /*170f0*/  WARPSYNC.COLLECTIVE R15, `(.L_x_7722) ;  /* 0x000000000f087348 */ /* 0x000fea0003c00000 */
[----:B------:R0:W1:Y:S02]  /*17100*/  SHFL.IDX P6, R14, R13, R12, R11 ;  /* 0x0000000c0d0e7389 */ /* 0x00006400000c000b */
[----:B01----:R-:W-:Y:S01]  /*17110*/  ENDCOLLECTIVE ;  /* 0x000000000000791b */ /* 0x003fe20003800000 */
.L_x_7722:
        /* <DEDUP_REMOVED lines=13> */
.L_x_7723:
[----:B------:R-:W-:Y:S01]  /*171f0*/  IMAD.MOV.U32 R13, RZ, RZ, R6 ;  /* 0x000000ffff0d7224 */ /* 0x000fe200078e0006 */
[----:B------:R-:W-:-:S07]  /*17200*/  MOV R0, R14 ;  /* 0x0000000e00007202 */ /* 0x000fce0000000f00 */
[----:B------:R-:W-:Y:S05]  /*17210*/  WARPSYNC.COLLECTIVE R15, `(.L_x_7724) ;  /* 0x000000000f087348 */ /* 0x000fea0003c00000 */
[----:B------:R0:W1:Y:S02]  /*17220*/  SHFL.IDX P6, R14, R13, R12, R11 ;  /* 0x0000000c0d0e7389 */ /* 0x00006400000c000b */
[----:B01----:R-:W-:Y:S01]  /*17230*/  ENDCOLLECTIVE ;  /* 0x000000000000791b */ /* 0x003fe20003800000 */
.L_x_7724:
        /* <DEDUP_REMOVED lines=14> */
.L_x_7725:
[----:B------:R-:W-:Y:S02]  /*17320*/  IMAD.MOV.U32 R13, RZ, RZ, R6 ;  /* 0x000000ffff0d7224 */ /* 0x000fe400078e0006 */
[----:B------:R-:W-:-:S07]  /*17330*/  IMAD.MOV.U32 R0, RZ, RZ, R14 ;  /* 0x000000ffff007224 */ /* 0x000fce00078e000e */
[----:B------:R-:W-:Y:S05]  /*17340*/  WARPSYNC.COLLECTIVE R15, `(.L_x_7726) ;  /* 0x000000000f087348 */ /* 0x000fea0003c00000 */
[----:B------:R0:W1:Y:S02]  /*17350*/  SHFL.IDX P6, R14, R13, R12, R11 ;  /* 0x0000000c0d0e7389 */ /* 0x00006400000c000b */
[----:B01----:R-:W-:Y:S01]  /*17360*/  ENDCOLLECTIVE ;  /* 0x000000000000791b */ /* 0x003fe20003800000 */
.L_x_7726:
[----:B------:R-:W-:Y:S02]  /*17370*/  IMAD.MOV.U32 R13, RZ, RZ, R5 ;  /* 0x000000ffff0d7224 */ /* 0x000fe400078e0005 */
        /* <DEDUP_REMOVED lines=13> */
.L_x_7727:
[----:B------:R-:W-:Y:S02]  /*17450*/  IMAD.MOV.U32 R13, RZ, RZ, R6 ;  /* 0x000000ffff0d7224 */ /* 0x000fe400078e0006 */
[----:B------:R-:W-:-:S07]  /*17460*/  IMAD.MOV.U32 R7, RZ, RZ, R14 ;  /* 0x000000ffff077224 */ /* 0x000fce00078e000e */
[----:B------:R-:W-:Y:S05]  /*17470*/  WARPSYNC.COLLECTIVE R15, `(.L_x_7728) ;  /* 0x000000000f087348 */ /* 0x000fea0003c00000 */
[----:B------:R0:W1:Y:S02]  /*17480*/  SHFL.IDX P6, R14, R13, R12, R11 ;  /* 0x0000000c0d0e7389 */ /* 0x00006400000c000b */
[----:B01----:R-:W-:Y:S01]  /*17490*/  ENDCOLLECTIVE ;  /* 0x000000000000791b */ /* 0x003fe20003800000 */
.L_x_7728:
[----:B------:R-:W-:Y:S01]  /*174a0*/  IMAD.MOV.U32 R13, RZ, RZ, R5 ;  /* 0x000000ffff0d7224 */ /* 0x000fe200078e0005 */
[----:B------:R-:W-:Y:S02]  /*174b0*/  MOV R12, 0x6 ;  /* 0x00000006000c7802 */ /* 0x000fe40000000f00 */
        /* <DEDUP_REMOVED lines=11> */
.L_x_7729:
[----:B------:R-:W-:Y:S02]  /*17570*/  IMAD.MOV.U32 R13, RZ, RZ, R6 ;  /* 0x000000ffff0d7224 */ /* 0x000fe400078e0006 */
[----:B------:R-:W-:-:S07]  /*17580*/  IMAD.MOV.U32 R0, RZ, RZ, R14 ;  /* 0x000000ffff007224 */ /* 0x000fce00078e000e */
[----:B------:R-:W-:Y:S05]  /*17590*/  WARPSYNC.COLLECTIVE R15, `(.L_x_7730) ;  /* 0x000000000f087348 */ /* 0x000fea0003c00000 */
[----:B------:R0:W1:Y:S02]  /*175a0*/  SHFL.IDX P6, R14, R13, R12, R11 ;  /* 0x0000000c0d0e7389 */ /* 0x00006400000c000b */
[----:B01----:R-:W-:Y:S01]  /*175b0*/  ENDCOLLECTIVE ;  /* 0x000000000000791b */ /* 0x003fe20003800000 */
.L_x_7730:
        /* <DEDUP_REMOVED lines=14> */
.L_x_7731:
[----:B------:R-:W-:Y:S01]  /*176a0*/  IMAD.MOV.U32 R13, RZ, RZ, R6 ;  /* 0x000000ffff0d7224 */ /* 0x000fe200078e0006 */
[----:B------:R-:W-:-:S07]  /*176b0*/  MOV R5, R14 ;  /* 0x0000000e00057202 */ /* 0x000fce0000000f00 */
[----:B------:R-:W-:Y:S05]  /*176c0*/  WARPSYNC.COLLECTIVE R15, `(.L_x_7732) ;  /* 0x000000000f087348 */ /* 0x000fea0003c00000 */
[----:B------:R0:W1:Y:S02]  /*176d0*/  SHFL.IDX P6, R14, R13, R12, R11 ;  /* 0x0000000c0d0e7389 */ /* 0x00006400000c000b */
[----:B01----:R-:W-:Y:S01]  /*176e0*/  ENDCOLLECTIVE ;  /* 0x000000000000791b */ /* 0x003fe20003800000 */
.L_x_7732:
[----:B------:R-:W-:Y:S01]  /*176f0*/  IMAD.MOV.U32 R6, RZ, RZ, R14 ;  /* 0x000000ffff067224 */ /* 0x000fe200078e000e */
[----:B------:R-:W-:Y:S06]  /*17700*/  BRA `(.L_x_7733) ;  /* 0xffffffc800cc7947 */ /* 0x000fec000383ffff */
.L_x_7654:
[----:B---3--:R3:W4:Y:S02]  /*17710*/  SYNCS.PHASECHK.TRANS64.TRYWAIT P0, [R0+URZ+0x28860], R5 ;  /* 0x02886005000075a7 */ /* 0x008724000800017f */
[----:B----4-:R-:W-:Y:S05]  /*17720*/  @!P0 NANOSLEEP.SYNCS 0x989680 ;  /* 0x009896800000895d */ /* 0x010fea0003900000 */
[----:B------:R-:W4:Y:S02]  /*17730*/  @!P0 SYNCS.PHASECHK.TRANS64 P0, [R0+URZ+0x28860], R5 ;  /* 0x02886005000085a7 */ /* 0x000f24000800007f */
[----:B----4-:R-:W-:Y:S05]  /*17740*/  @!P0 BRA `(.L_x_7654) ;  /* 0xfffffffc00f08947 */ /* 0x010fea000383ffff */
[----:B------:R-:W-:Y:S05]  /*17750*/  BRA `(.L_x_7734) ;  /* 0xffffffcc00247947 */ /* 0x000fea000383ffff */
.L_x_7655:
[----:B------:R-:W-:Y:S01]  /*17760*/  BSSY B1, `(.L_x_7735) ;  /* 0x0000008000017945 */ /* 0x000fe20003800000 */
[----:B0-----:R-:W-:Y:S02]  /*17770*/  IMAD.MOV.U32 R13, RZ, RZ, R2 ;  /* 0x000000ffff0d7224 */ /* 0x001fe400078e0002 */
[----:B------:R-:W-:Y:S02]  /*17780*/  IMAD.MOV.U32 R12, RZ, RZ, RZ ;  /* 0x000000ffff0c7224 */ /* 0x000fe400078e00ff */
[----:B------:R-:W-:Y:S02]  /*17790*/  IMAD.MOV.U32 R11, RZ, RZ, 0x181f ;  /* 0x0000181fff0b7424 */ /* 0x000fe400078e00ff */
[----:B------:R-:W-:-:S07]  /*177a0*/  IMAD.MOV.U32 R15, RZ, RZ, -0x1 ;  /* 0xffffffffff0f7424 */ /* 0x000fce00078e00ff */
[----:B--23--:R-:W-:Y:S05]  /*177b0*/  WARPSYNC.COLLECTIVE R15, `(.L_x_7736) ;  /* 0x000000000f087348 */ /* 0x00cfea0003c00000 */
[----:B------:R0:W1:Y:S02]  /*177c0*/  SHFL.IDX P6, R14, R13, R12, R11 ;  /* 0x0000000c0d0e7389 */ /* 0x00006400000c000b */
[----:B0123--:R-:W-:Y:S01]  /*177d0*/  ENDCOLLECTIVE ;  /* 0x000000000000791b */ /* 0x00ffe20003800000 */
.L_x_7736:
[----:B------:R-:W-:Y:S05]  /*177e0*/  BSYNC B1 ;  /* 0x0000000000017941 */ /* 0x000fea0003800000 */
.L_x_7735:
        /* <DEDUP_REMOVED lines=9> */
.L_x_7737:
[----:B------:R-:W-:Y:S02]  /*17880*/  IMAD.MOV.U32 R13, RZ, RZ, R2 ;  /* 0x000000ffff0d7224 */ /* 0x000fe400078e0002 */
[----:B------:R-:W-:Y:S01]  /*17890*/  IMAD.MOV.U32 R12, RZ, RZ, 0x1 ;  /* 0x00000001ff0c7424 */ /* 0x000fe200078e00ff */
[----:B------:R-:W-:-:S13]  /*178a0*/  IADD3 R4, P0, R14, R3, RZ ;  /* 0x000000030e047210 */ /* 0x000fda0007f1e0ff */
[----:B------:R-:W-:Y:S05]  /*178b0*/  WARPSYNC.COLLECTIVE R15, `(.L_x_7738) ;  /* 0x000000000f087348 */ /* 0x000fea0003c00000 */
[----:B------:R0:W1:Y:S02]  /*178c0*/  SHFL.IDX P6, R14, R13, R12, R11 ;  /* 0x0000000c0d0e7389 */ /* 0x00006400000c000b */
[----:B01----:R-:W-:Y:S01]  /*178d0*/  ENDCOLLECTIVE ;  /* 0x000000000000791b */ /* 0x003fe20003800000 */
.L_x_7738:
        /* <DEDUP_REMOVED lines=12> */
.L_x_7739:
        /* <DEDUP_REMOVED lines=10> */
.L_x_7740:
        /* <DEDUP_REMOVED lines=12> */
.L_x_7741:
[----:B------:R-:W-:Y:S01]  /*17b00*/  @!PT LDS RZ, [RZ] ;  /* 0x00000000fffff984 */ /* 0x000fe20000000800 */
[----:B------:R-:W-:Y:S01]  /*17b10*/  @!PT LDS RZ, [RZ] ;  /* 0x00000000fffff984 */ /* 0x000fe20000000800 */
[----:B------:R-:W-:Y:S01]  /*17b20*/  @!PT LDS RZ, [RZ] ;  /* 0x00000000fffff984 */ /* 0x000fe20000000800 */
[----:B------:R0:W-:Y:S01]  /*17b30*/  LDGSTS.E.BYPASS.LTC128B.128 [R7+0x4c00], desc[UR48][R4.64+0x80], !P0 ;  /* 0x04c0008004077fae */ /* 0x0001e2000c101d70 */
[----:B------:R-:W-:Y:S02]  /*17b40*/  IMAD.MOV.U32 R13, RZ, RZ, R2 ;  /* 0x000000ffff0d7224 */ /* 0x000fe400078e0002 */
[----:B------:R-:W-:Y:S01]  /*17b50*/  IMAD.MOV.U32 R12, RZ, RZ, 0x3 ;  /* 0x00000003ff0c7424 */ /* 0x000fe200078e00ff */
[----:B0-----:R-:W-:-:S13]  /*17b60*/  IADD3 R4, P0, R14, R3, RZ ;  /* 0x000000030e047210 */ /* 0x001fda0007f1e0ff */
[----:B------:R-:W-:Y:S05]  /*17b70*/  WARPSYNC.COLLECTIVE R15, `(.L_x_7742) ;  /* 0x000000000f087348 */ /* 0x000fea0003c00000 */
[----:B------:R0:W1:Y:S02]  /*17b80*/  SHFL.IDX P6, R14, R13, R12, R11 ;  /* 0x0000000c0d0e7389 */ /* 0x00006400000c000b */
[----:B01----:R-:W-:Y:S01]  /*17b90*/  ENDCOLLECTIVE ;  /* 0x000000000000791b */ /* 0x003fe20003800000 */
.L_x_7742:
        /* <DEDUP_REMOVED lines=12> */
.L_x_7743:
        /* <DEDUP_REMOVED lines=10> */
.L_x_7744:
        /* <DEDUP_REMOVED lines=12> */
.L_x_7745:
        /* <DEDUP_REMOVED lines=10> */
.L_x_7746:
[----:B------:R-:W-:Y:S01]  /*17e60*/  IMAD.X R5, RZ, RZ, R6, P0 ;  /* 0x000000ffff057224 */ /* 0x000fe200000e0606 */
        /* <DEDUP_REMOVED lines=11> */
.L_x_7747:
        /* <DEDUP_REMOVED lines=10> */
.L_x_7748:
        /* <DEDUP_REMOVED lines=12> */
.L_x_7749:
        /* <DEDUP_REMOVED lines=10> */
.L_x_7750:
        /* <DEDUP_REMOVED lines=12> */
.L_x_7751:
[----:B------:R-:W-:Y:S01]  /*181e0*/  @!PT LDS RZ, [RZ] ;  /* 0x00000000fffff984 */ /* 0x000fe20000000800 */
[----:B------:R-:W-:Y:S01]  /*181f0*/  @!PT LDS RZ, [RZ] ;  /* 0x00000000fffff984 */ /* 0x000fe20000000800 */
[----:B------:R-:W-:Y:S01]  /*18200*/  @!PT LDS RZ, [RZ] ;  /* 0x00000000fffff984 */ /* 0x000fe20000000800 */
[----:B------:R0:W-:Y:S01]  /*18210*/  LDGSTS.E.BYPASS.LTC128B.128 [R7+0x7400], desc[UR48][R4.64+0x80], !P0 ;  /* 0x0740008004077fae */ /* 0x0001e2000c101d70 */
[----:B------:R-:W-:Y:S05]  /*18220*/  BRA `(.L_x_7752) ;  /* 0xffffffc4006c7947 */ /* 0x000fea000383ffff */
.L_x_7661:
[----:B0-----:R0:W1:Y:S02]  /*18230*/  SYNCS.PHASECHK.TRANS64.TRYWAIT P0, [R0+URZ+0x28860], R5 ;  /* 0x02886005000075a7 */ /* 0x001064000800017f */
[----:B-1----:R-:W-:Y:S05]  /*18240*/  @!P0 NANOSLEEP.SYNCS 0x989680 ;  /* 0x009896800000895d */ /* 0x002fea0003900000 */
[----:B------:R-:W1:Y:S02]  /*18250*/  @!P0 SYNCS.PHASECHK.TRANS64 P0, [R0+URZ+0x28860], R5 ;  /* 0x02886005000085a7 */ /* 0x000e64000800007f */
[----:B-1----:R-:W-:Y:S05]  /*18260*/  @!P0 BRA `(.L_x_7661) ;  /* 0xfffffffc00f08947 */ /* 0x002fea000383ffff */
[----:B------:R-:W-:Y:S05]  /*18270*/  BRA `(.L_x_7753) ;  /* 0xffffffc800547947 */ /* 0x000fea000383ffff */
.L_x_7662:
[----:B------:R-:W-:Y:S01]  /*18280*/  BSSY B0, `(.L_x_7754) ;  /* 0x0000008000007945 */ /* 0x000fe20003800000 */
[----:B------:R-:W-:Y:S02]  /*18290*/  IMAD.MOV.U32 R13, RZ, RZ, R2 ;  /* 0x000000ffff0d7224 */ /* 0x000fe400078e0002 */
[----:B------:R-:W-:Y:S02]  /*182a0*/  IMAD.MOV.U32 R12, RZ, RZ, RZ ;  /* 0x000000ffff0c7224 */ /* 0x000fe400078e00ff */
[----:B------:R-:W-:Y:S02]  /*182b0*/  IMAD.MOV.U32 R11, RZ, RZ, 0x181f ;  /* 0x0000181fff0b7424 */ /* 0x000fe400078e00ff */
[----:B------:R-:W-:-:S07]  /*182c0*/  IMAD.MOV.U32 R15, RZ, RZ, -0x1 ;  /* 0xffffffffff0f7424 */ /* 0x000fce00078e00ff */
[----:B0-2---:R-:W-:Y:S05]  /*182d0*/  WARPSYNC.COLLECTIVE R15, `(.L_x_7755) ;  /* 0x000000000f087348 */ /* 0x005fea0003c00000 */
[----:B------:R1:W3:Y:S02]  /*182e0*/  SHFL.IDX P6, R14, R13, R12, R11 ;  /* 0x0000000c0d0e7389 */ /* 0x0002e400000c000b */
[----:B0123--:R-:W-:Y:S01]  /*182f0*/  ENDCOLLECTIVE ;  /* 0x000000000000791b */ /* 0x00ffe20003800000 */
.L_x_7755:
[----:B------:R-:W-:Y:S05]  /*18300*/  BSYNC B0 ;  /* 0x0000000000007941 */ /* 0x000fea0003800000 */
.L_x_7754:
[----:B------:R-:W-:Y:S01]  /*18310*/  IMAD.MOV.U32 R13, RZ, RZ, R16 ;  /* 0x000000ffff0d7224 */ /* 0x000fe200078e0010 */
[----:B------:R-:W-:Y:S01]  /*18320*/  MOV R11, 0x181f ;  /* 0x0000181f000b7802 */ /* 0x000fe20000000f00 */
[----:B------:R-:W-:Y:S01]  /*18330*/  IMAD.MOV.U32 R12, RZ, RZ, RZ ;  /* 0x000000ffff0c7224 */ /* 0x000fe200078e00ff */
[----:B------:R-:W-:Y:S01]  /*18340*/  LEA R3, R6, UR46, 0x1 ;  /* 0x0000002e06037c11 */ /* 0x000fe2000f8e08ff */
[----:B------:R-:W-:Y:S02]  /*18350*/  IMAD.MOV.U32 R15, RZ, RZ, -0x1 ;  /* 0xffffffffff0f7424 */ /* 0x000fe400078e00ff */
[----:B------:R-:W-:-:S07]  /*18360*/  IMAD.MOV.U32 R5, RZ, RZ, R14 ;  /* 0x000000ffff057224 */ /* 0x000fce00078e000e */
[----:B------:R-:W-:Y:S05]  /*18370*/  WARPSYNC.COLLECTIVE R15, `(.L_x_7756) ;  /* 0x000000000f087348 */ /* 0x000fea0003c00000 */
[----:B------:R0:W1:Y:S02]  /*18380*/  SHFL.IDX P6, R14, R13, R12, R11 ;  /* 0x0000000c0d0e7389 */ /* 0x00006400000c000b */
[----:B01----:R-:W-:Y:S01]  /*18390*/  ENDCOLLECTIVE ;  /* 0x000000000000791b */ /* 0x003fe20003800000 */
.L_x_7756:
[----:B------:R-:W-:Y:S02]  /*183a0*/  ULDC UR4, c[0x0][0x2f4] ;  /* 0x0000bd0000047ab9 */ /* 0x000fe40000000800 */
[----:B------:R-:W-:Y:S02]  /*183b0*/  ISETP.GE.AND P0, PT, R25, UR4, PT ;  /* 0x0000000419007c0c */ /* 0x000fe4000bf06270 */
[----:B------:R-:W-:Y:S02]  /*183c0*/  ISETP.GE.AND P1, PT, R26, UR4, PT ;  /* 0x000000041a007c0c */ /* 0x000fe4000bf26270 */
[C---:B------:R-:W-:Y:S02]  /*183d0*/  ISETP.LT.OR P3, PT, R28.reuse, 0x1, P0 ;  /* 0x000000011c00780c */ /* 0x040fe40000761670 */
[----:B------:R-:W-:Y:S01]  /*183e0*/  ISETP.LT.OR P2, PT, R28, 0x1, P1 ;  /* 0x000000011c00780c */ /* 0x000fe20000f41670 */
[----:B------:R-:W-:Y:S02]  /*183f0*/  IMAD.MOV.U32 R13, RZ, RZ, R2 ;  /* 0x000000ffff0d7224 */ /* 0x000fe400078e0002 */
[----:B------:R-:W-:-:S02]  /*18400*/  IMAD.MOV.U32 R12, RZ, RZ, 0x1 ;  /* 0x00000001ff0c7424 */ /* 0x000fc400078e00ff */
[----:B------:R-:W-:-:S08]  /*18410*/  IMAD.MOV.U32 R4, RZ, RZ, R14 ;  /* 0x000000ffff047224 */ /* 0x000fd000078e000e */
[----:B------:R-:W-:Y:S05]  /*18420*/  WARPSYNC.COLLECTIVE R15, `(.L_x_7757) ;  /* 0x000000000f087348 */ /* 0x000fea0003c00000 */
[----:B------:R0:W1:Y:S02]  /*18430*/  SHFL.IDX P6, R14, R13, R12, R11 ;  /* 0x0000000c0d0e7389 */ /* 0x00006400000c000b */
[----:B01----:R-:W-:Y:S01]  /*18440*/  ENDCOLLECTIVE ;  /* 0x000000000000791b */ /* 0x003fe20003800000 */
.L_x_7757:
        /* <DEDUP_REMOVED lines=13> */
.L_x_7758:
[----:B------:R-:W-:Y:S01]  /*18520*/  IMAD.MOV.U32 R5, RZ, RZ, R19 ;  /* 0x000000ffff057224 */ /* 0x000fe200078e0013 */
[----:B------:R-:W-:Y:S01]  /*18530*/  MOV R13, R2 ;  /* 0x00000002000d7202 */ /* 0x000fe20000000f00 */
[----:B------:R-:W-:Y:S02]  /*18540*/  IMAD.MOV.U32 R12, RZ, RZ, 0x2 ;  /* 0x00000002ff0c7424 */ /* 0x000fe400078e00ff */
[----:B------:R-:W-:-:S07]  /*18550*/  IMAD.MOV.U32 R4, RZ, RZ, R14 ;  /* 0x000000ffff047224 */ /* 0x000fce00078e000e */
[----:B------:R-:W-:Y:S05]  /*18560*/  WARPSYNC.COLLECTIVE R15, `(.L_x_7759) ;  /* 0x000000000f087348 */ /* 0x000fea0003c00000 */
[----:B------:R0:W1:Y:S02]  /*18570*/  SHFL.IDX P6, R14, R13, R12, R11 ;  /* 0x0000000c0d0e7389 */ /* 0x00006400000c000b */
[----:B01----:R-:W-:Y:S01]  /*18580*/  ENDCOLLECTIVE ;  /* 0x000000000000791b */ /* 0x003fe20003800000 */
.L_x_7759:
        /* <DEDUP_REMOVED lines=13> */
.L_x_7760:
[----:B------:R-:W-:Y:S02]  /*18660*/  IMAD.MOV.U32 R5, RZ, RZ, R23 ;  /* 0x000000ffff057224 */ /* 0x000fe400078e0017 */
[----:B------:R-:W-:Y:S02]  /*18670*/  IMAD.MOV.U32 R13, RZ, RZ, R2 ;  /* 0x000000ffff0d7224 */ /* 0x000fe400078e0002 */
[----:B------:R-:W-:Y:S02]  /*18680*/  IMAD.MOV.U32 R12, RZ, RZ, 0x3 ;  /* 0x00000003ff0c7424 */ /* 0x000fe400078e00ff */
[----:B------:R-:W-:-:S07]  /*18690*/  IMAD.MOV.U32 R22, RZ, RZ, R14 ;  /* 0x000000ffff167224 */ /* 0x000fce00078e000e */
[----:B------:R-:W-:Y:S05]  /*186a0*/  WARPSYNC.COLLECTIVE R15, `(.L_x_7761) ;  /* 0x000000000f087348 */ /* 0x000fea0003c00000 */
[----:B------:R0:W1:Y:S02]  /*186b0*/  SHFL.IDX P6, R14, R13, R12, R11 ;  /* 0x0000000c0d0e7389 */ /* 0x00006400000c000b */
[----:B01----:R-:W-:Y:S01]  /*186c0*/  ENDCOLLECTIVE ;  /* 0x000000000000791b */ /* 0x003fe20003800000 */
.L_x_7761:
        /* <DEDUP_REMOVED lines=14> */
.L_x_7762:
[----:B------:R-:W-:Y:S02]  /*187b0*/  IMAD.MOV.U32 R5, RZ, RZ, R21 ;  /* 0x000000ffff057224 */ /* 0x000fe400078e0015 */
[----:B------:R-:W-:Y:S02]  /*187c0*/  IMAD.MOV.U32 R13, RZ, RZ, R2 ;  /* 0x000000ffff0d7224 */ /* 0x000fe400078e0002 */
[----:B------:R-:W-:Y:S02]  /*187d0*/  IMAD.MOV.U32 R12, RZ, RZ, 0x4 ;  /* 0x00000004ff0c7424 */ /* 0x000fe400078e00ff */
[----:B------:R-:W-:-:S07]  /*187e0*/  IMAD.MOV.U32 R20, RZ, RZ, R14 ;  /* 0x000000ffff147224 */ /* 0x000fce00078e000e */
[----:B------:R-:W-:Y:S05]  /*187f0*/  WARPSYNC.COLLECTIVE R15, `(.L_x_7763) ;  /* 0x000000000f087348 */ /* 0x000fea0003c00000 */
[----:B------:R0:W1:Y:S02]  /*18800*/  SHFL.IDX P6, R14, R13, R12, R11 ;  /* 0x0000000c0d0e7389 */ /* 0x00006400000c000b */
[----:B01----:R-:W-:Y:S01]  /*18810*/  ENDCOLLECTIVE ;  /* 0x000000000000791b */ /* 0x003fe20003800000 */
.L_x_7763:
        /* <DEDUP_REMOVED lines=14> */
.L_x_7764:
[----:B------:R-:W-:Y:S02]  /*18900*/  IMAD.MOV.U32 R5, RZ, RZ, R9 ;  /* 0x000000ffff057224 */ /* 0x000fe400078e0009 */
[----:B------:R-:W-:Y:S02]  /*18910*/  IMAD.MOV.U32 R9, RZ, RZ, RZ ;  /* 0x000000ffff097224 */ /* 0x000fe400078e00ff */
[----:B------:R-:W-:Y:S02]  /*18920*/  IMAD.MOV.U32 R13, RZ, RZ, R2 ;  /* 0x000000ffff0d7224 */ /* 0x000fe400078e0002 */
[----:B------:R-:W-:Y:S01]  /*18930*/  IMAD.MOV.U32 R12, RZ, RZ, 0x5 ;  /* 0x00000005ff0c7424 */ /* 0x000fe200078e00ff */
[----:B------:R-:W-:-:S07]  /*18940*/  MOV R24, R14 ;  /* 0x0000000e00187202 */ /* 0x000fce0000000f00 */
[----:B------:R-:W-:Y:S05]  /*18950*/  WARPSYNC.COLLECTIVE R15, `(.L_x_7765) ;  /* 0x000000000f087348 */ /* 0x000fea0003c00000 */
[----:B------:R0:W1:Y:S02]  /*18960*/  SHFL.IDX P6, R14, R13, R12, R11 ;  /* 0x0000000c0d0e7389 */ /* 0x00006400000c000b */
[----:B01----:R-:W-:Y:S01]  /*18970*/  ENDCOLLECTIVE ;  /* 0x000000000000791b */ /* 0x003fe20003800000 */
.L_x_7765:
        /* <DEDUP_REMOVED lines=14> */
.L_x_7766:
[----:B------:R-:W-:Y:S01]  /*18a60*/  IMAD.MOV.U32 R5, RZ, RZ, R19 ;  /* 0x000000ffff057224 */ /* 0x000fe200078e0013 */
[----:B------:R-:W-:Y:S01]  /*18a70*/  MOV R13, R2 ;  /* 0x00000002000d7202 */ /* 0x000fe20000000f00 */
[----:B------:R-:W-:Y:S02]  /*18a80*/  IMAD.MOV.U32 R12, RZ, RZ, 0x6 ;  /* 0x00000006ff0c7424 */ /* 0x000fe400078e00ff */
[----:B------:R-:W-:-:S07]  /*18a90*/  IMAD.MOV.U32 R4, RZ, RZ, R14 ;  /* 0x000000ffff047224 */ /* 0x000fce00078e000e */
[----:B------:R-:W-:Y:S05]  /*18aa0*/  WARPSYNC.COLLECTIVE R15, `(.L_x_7767) ;  /* 0x000000000f087348 */ /* 0x000fea0003c00000 */
[----:B------:R0:W1:Y:S02]  /*18ab0*/  SHFL.IDX P6, R14, R13, R12, R11 ;  /* 0x0000000c0d0e7389 */ /* 0x00006400000c000b */
[----:B01----:R-:W-:Y:S01]  /*18ac0*/  ENDCOLLECTIVE ;  /* 0x000000000000791b */ /* 0x003fe20003800000 */
.L_x_7767:
        /* <DEDUP_REMOVED lines=13> */
.L_x_7768:
[----:B------:R-:W-:Y:S02]  /*18ba0*/  IMAD.MOV.U32 R5, RZ, RZ, R25 ;  /* 0x000000ffff057224 */ /* 0x000fe400078e0019 */
[----:B------:R-:W-:Y:S02]  /*18bb0*/  IMAD.MOV.U32 R13, RZ, RZ, R2 ;  /* 0x000000ffff0d7224 */ /* 0x000fe400078e0002 */
[----:B------:R-:W-:Y:S02]  /*18bc0*/  IMAD.MOV.U32 R12, RZ, RZ, 0x7 ;  /* 0x00000007ff0c7424 */ /* 0x000fe400078e00ff */
[----:B------:R-:W-:-:S07]  /*18bd0*/  IMAD.MOV.U32 R30, RZ, RZ, R14 ;  /* 0x000000ffff1e7224 */ /* 0x000fce00078e000e */
[----:B------:R-:W-:Y:S05]  /*18be0*/  WARPSYNC.COLLECTIVE R15, `(.L_x_7769) ;  /* 0x000000000f087348 */ /* 0x000fea0003c00000 */
[----:B------:R0:W1:Y:S02]  /*18bf0*/  SHFL.IDX P6, R14, R13, R12, R11 ;  /* 0x0000000c0d0e7389 */ /* 0x00006400000c000b */
[----:B01----:R-:W-:Y:S01]  /*18c00*/  ENDCOLLECTIVE ;  /* 0x000000000000791b */ /* 0x003fe20003800000 */
.L_x_7769:
[----:B------:R-:W-:-:S04]  /*18c10*/  IMAD.MOV.U32 R4, RZ, RZ, R30 ;  /* 0x000000ffff047224 */ /* 0x000fc800078e001e */
[----:B------:R-:W-:-:S05]  /*18c20*/  IMAD.WIDE.U32 R4, R26, 0x2, R4 ;  /* 0x000000021a047825 */ /* 0x000fca00078e0004 */
[----:B------:R-:W-:Y:S01]  /*18c30*/  @!PT LDS RZ, [RZ] ;  /* 0x00000000fffff984 */ /* 0x000fe20000000800 */
[----:B------:R-:W-:Y:S01]  /*18c40*/  @!PT LDS RZ, [RZ] ;  /* 0x00000000fffff984 */ /* 0x000fe20000000800 */
[----:B------:R-:W-:Y:S01]  /*18c50*/  @!PT LDS RZ, [RZ] ;  /* 0x00000000fffff984 */ /* 0x000fe20000000800 */
[----:B------:R0:W-:Y:S01]  /*18c60*/  LDGSTS.E.BYPASS.LTC128B.128 [R3+0x3400], desc[UR48][R4.64], !P2 ;  /* 0x0340000004037fae */ /* 0x0001e2000d101d70 */
[----:B------:R-:W-:-:S03]  /*18c70*/  IMAD.MOV.U32 R13, RZ, RZ, R16 ;  /* 0x000000ffff0d7224 */ /* 0x000fc600078e0010 */
[----:B------:R0:W-:Y:S01]  /*18c80*/  LDGSTS.E.BYPASS.LTC128B.128 [R3+0x7400], desc[UR48][R4.64+0x80], !P3 ;  /* 0x0740008004037fae */ /* 0x0001e2000d901d70 */
[----:B------:R-:W-:-:S07]  /*18c90*/  MOV R2, R14 ;  /* 0x0000000e00027202 */ /* 0x000fce0000000f00 */
[----:B0-----:R-:W-:Y:S05]  /*18ca0*/  WARPSYNC.COLLECTIVE R15, `(.L_x_7770) ;  /* 0x000000000f087348 */ /* 0x001fea0003c00000 */
[----:B------:R1:W2:Y:S02]  /*18cb0*/  SHFL.IDX P6, R14, R13, R12, R11 ;  /* 0x0000000c0d0e7389 */ /* 0x0002a400000c000b */
[----:B012---:R-:W-:Y:S01]  /*18cc0*/  ENDCOLLECTIVE ;  /* 0x000000000000791b */ /* 0x007fe20003800000 */
.L_x_7770:
[----:B------:R-:W-:Y:S05]  /*18cd0*/  BRA `(.L_x_7771) ;  /* 0xffffffc000d07947 */ /* 0x000fea000383ffff */
.L_x_7665:
[----:B0-----:R0:W1:Y:S02]  /*18ce0*/  SYNCS.PHASECHK.TRANS64.TRYWAIT P0, [R7+URZ+0x28820], R9 ;  /* 0x02882009070075a7 */ /* 0x001064000800017f */
[----:B-1----:R-:W-:Y:S05]  /*18cf0*/  @!P0 NANOSLEEP.SYNCS 0x989680 ;  /* 0x009896800000895d */ /* 0x002fea0003900000 */
[----:B------:R-:W1:Y:S02]  /*18d00*/  @!P0 SYNCS.PHASECHK.TRANS64 P0, [R7+URZ+0x28820], R9 ;  /* 0x02882009070085a7 */ /* 0x000e64000800007f */
[----:B-1----:R-:W-:Y:S05]  /*18d10*/  @!P0 BRA `(.L_x_7665) ;  /* 0xfffffffc00f08947 */ /* 0x002fea000383ffff */
[----:B------:R-:W-:Y:S05]  /*18d20*/  BRA `(.L_x_7772) ;  /* 0xffffffc400447947 */ /* 0x000fea000383ffff */
.L_x_7666:
[----:B------:R-:W-:Y:S01]  /*18d30*/  BSSY B0, `(.L_x_7773) ;  /* 0x0000008000007945 */ /* 0x000fe20003800000 */
[----:B------:R-:W-:Y:S02]  /*18d40*/  IMAD.MOV.U32 R13, RZ, RZ, R17 ;  /* 0x000000ffff0d7224 */ /* 0x000fe400078e0011 */
[----:B------:R-:W-:Y:S02]  /*18d50*/  IMAD.MOV.U32 R12, RZ, RZ, RZ ;  /* 0x000000ffff0c7224 */ /* 0x000fe400078e00ff */
[----:B------:R-:W-:Y:S02]  /*18d60*/  IMAD.MOV.U32 R11, RZ, RZ, 0x1f ;  /* 0x0000001fff0b7424 */ /* 0x000fe400078e00ff */
[----:B------:R-:W-:-:S07]  /*18d70*/  IMAD.MOV.U32 R15, RZ, RZ, -0x1 ;  /* 0xffffffffff0f7424 */ /* 0x000fce00078e00ff */
[----:B0-2--5:R-:W-:Y:S05]  /*18d80*/  WARPSYNC.COLLECTIVE R15, `(.L_x_7774) ;  /* 0x000000000f087348 */ /* 0x025fea0003c00000 */
[----:B------:R1:W3:Y:S02]  /*18d90*/  SHFL.IDX P6, R14, R13, R12, R11 ;  /* 0x0000000c0d0e7389 */ /* 0x0002e400000c000b */
[----:B0123-5:R-:W-:Y:S01]  /*18da0*/  ENDCOLLECTIVE ;  /* 0x000000000000791b */ /* 0x02ffe20003800000 */
.L_x_7774:
[----:B------:R-:W-:Y:S05]  /*18db0*/  BSYNC B0 ;  /* 0x0000000000007941 */ /* 0x000fea0003800000 */
.L_x_7773:
[----:B------:R-:W-:Y:S05]  /*18dc0*/  BRA `(.L_x_7775) ;  /* 0xffffffc400287947 */ /* 0x000fea000383ffff */
.L_x_7667:
[----:B------:R-:W-:Y:S01]  /*18dd0*/  BSSY B0, `(.L_x_7776) ;  /* 0x0000006000007945 */ /* 0x000fe20003800000 */
[----:B------:R-:W-:-:S07]  /*18de0*/  IMAD.MOV.U32 R15, RZ, RZ, -0x1 ;  /* 0xffffffffff0f7424 */ /* 0x000fce00078e00ff */
[----:B012--5:R-:W-:Y:S05]  /*18df0*/  WARPSYNC.COLLECTIVE R15, `(.L_x_7777) ;  /* 0x000000000f0c7348 */ /* 0x027fea0003c00000 */
[----:B------:R-:W-:Y:S02]  /*18e00*/  ELECT P6, UR62, PT ;  /* 0x00000000003e782f */ /* 0x000fe400038c0000 */
[----:B------:R-:W-:Y:S01]  /*18e10*/  MOV R14, UR62 ;  /* 0x0000003e000e7c02 */ /* 0x000fe20008000f00 */
[----:B012--5:R-:W-:Y:S10]  /*18e20*/  ENDCOLLECTIVE ;  /* 0x000000000000791b */ /* 0x027ff40003800000 */
.L_x_7777:
[----:B------:R-:W-:Y:S05]  /*18e30*/  BSYNC B0 ;  /* 0x0000000000007941 */ /* 0x000fea0003800000 */
.L_x_7776:
[----:B------:R-:W-:Y:S05]  /*18e40*/  BRA `(.L_x_7778) ;  /* 0xffffffc4001c7947 */ /* 0x000fea000383ffff */
.L_x_7669:
[----:B---3--:R3:W4:Y:S02]  /*18e50*/  SYNCS.PHASECHK.TRANS64.TRYWAIT P1, [R5+URZ+0x28840], R2 ;  /* 0x02884002050075a7 */ /* 0x008724000802017f */
[----:B----4-:R-:W-:Y:S05]  /*18e60*/  @!P1 NANOSLEEP.SYNCS 0x989680 ;  /* 0x009896800000995d */ /* 0x010fea0003900000 */
[----:B------:R-:W4:Y:S02]  /*18e70*/  @!P1 SYNCS.PHASECHK.TRANS64 P1, [R5+URZ+0x28840], R2 ;  /* 0x02884002050095a7 */ /* 0x000f24000802007f */
[----:B----4-:R-:W-:Y:S05]  /*18e80*/  @!P1 BRA `(.L_x_7669) ;  /* 0xfffffffc00f09947 */ /* 0x010fea000383ffff */
[----:B------:R-:W-:Y:S05]  /*18e90*/  BRA `(.L_x_7779) ;  /* 0xffffffc4003c7947 */ /* 0x000fea000383ffff */
.L_x_7671:
[----:B0-----:R0:W4:Y:S02]  /*18ea0*/  SYNCS.PHASECHK.TRANS64.TRYWAIT P1, [R7+URZ+0x28840], R0 ;  /* 0x02884000070075a7 */ /* 0x001124000802017f */
[----:B----4-:R-:W-:Y:S05]  /*18eb0*/  @!P1 NANOSLEEP.SYNCS 0x989680 ;  /* 0x009896800000995d */ /* 0x010fea0003900000 */
[----:B------:R-:W4:Y:S02]  /*18ec0*/  @!P1 SYNCS.PHASECHK.TRANS64 P1, [R7+URZ+0x28840], R0 ;  /* 0x02884000070095a7 */ /* 0x000f24000802007f */
[----:B----4-:R-:W-:Y:S05]  /*18ed0*/  @!P1 BRA `(.L_x_7671) ;  /* 0xfffffffc00f09947 */ /* 0x010fea000383ffff */
[----:B------:R-:W-:Y:S05]  /*18ee0*/  BRA `(.L_x_7780) ;  /* 0xffffffc400487947 */ /* 0x000fea000383ffff */
.L_x_7673:
[----:B----4-:R4:W0:Y:S02]  /*18ef0*/  SYNCS.PHASECHK.TRANS64.TRYWAIT P1, [R5+URZ+0x28860], R2 ;  /* 0x02886002050075a7 */ /* 0x010824000802017f */
[----:B0-----:R-:W-:Y:S05]  /*18f00*/  @!P1 NANOSLEEP.SYNCS 0x989680 ;  /* 0x009896800000995d */ /* 0x001fea0003900000 */
[----:B------:R-:W0:Y:S02]  /*18f10*/  @!P1 SYNCS.PHASECHK.TRANS64 P1, [R5+URZ+0x28860], R2 ;  /* 0x02886002050095a7 */ /* 0x000e24000802007f */
[----:B0-----:R-:W-:Y:S05]  /*18f20*/  @!P1 BRA `(.L_x_7673) ;  /* 0xfffffffc00f09947 */ /* 0x001fea000383ffff */
[----:B------:R-:W-:Y:S05]  /*18f30*/  BRA `(.L_x_7781) ;  /* 0xffffffc400447947 */ /* 0x000fea000383ffff */
.L_x_7782:
        /* <DEDUP_REMOVED lines=12> */
.L_x_15977:


//--------------------- .text._ZN7cutlass13device_kernelIN5flash11enable_sm90INS1_16FlashAttnFwdSm90INS1_25CollectiveMainloopFwdSm90ILi2EN4cute5tupleIJNS5_1CILi1EEES8_S8_EEENS6_IJNS7_ILi128EEESA_SA_EEELi128ENS_10bfloat16_tEfNS_4arch4Sm90ELb0ELb1ELb1ELb1ELb1ELb0ELb0ELb1ELb1ELb1ELb1ELb0EEENS1_21CollectiveEpilogueFwdISB_S9_SC_SE_Li256ELb1ELb1ELb1ELb0EEENS1_36VarlenDynamicPersistentTileSchedulerILi128ELi128ELi256ELi128ELb1ELb1ELb1ELb1ELb0ELb1EEEEEEEEEvNT_6ParamsE --------------------------
	.section	.text._ZN7cutlass13device_kernelIN5flash11enable_sm90INS1_16FlashAttnFwdSm90INS1_25CollectiveMainloopFwdSm90ILi2EN4cute5tupleIJNS5_1CILi1EEES8_S8_EEENS6_IJNS7_ILi128EEESA_SA_EEELi128ENS_10bfloat16_tEfNS_4arch4Sm90ELb0ELb1ELb1ELb1ELb1ELb0ELb0ELb1ELb1ELb1ELb1ELb0EEENS1_21CollectiveEpilogueFwdISB_S9_SC_SE_Li256ELb1ELb1ELb1ELb0EEENS1_36VarlenDynamicPersistentTileSchedulerILi128ELi128ELi256ELi128ELb1ELb1ELb1ELb1ELb0ELb1EEEEEEEEEvNT_6ParamsE,"ax",@progbits
	.align	128
.text._ZN7cutlass13device_kernelIN5flash11enable_sm90INS1_16FlashAttnFwdSm90INS1_25CollectiveMainloopFwdSm90ILi2EN4cute5tupleIJNS5_1CILi1EEES8_S8_EEENS6_IJNS7_ILi128EEESA_SA_EEELi128ENS_10bfloat16_tEfNS_4arch4Sm90ELb0ELb1ELb1ELb1ELb1ELb0ELb0ELb1ELb1ELb1ELb1ELb0EEENS1_21CollectiveEpilogueFwdISB_S9_SC_SE_Li256ELb1ELb1ELb1ELb0EEENS1_36VarlenDynamicPersistentTileSchedulerILi128ELi128ELi256ELi128ELb1ELb1ELb1ELb1ELb0ELb1EEEEEEEEEvNT_6ParamsE:
        .type           _ZN7cutlass13device_kernelIN5flash11enable_sm90INS1_16FlashAttnFwdSm90INS1_25CollectiveMainloopFwdSm90ILi2EN4cute5tupleIJNS5_1CILi1EEES8_S8_EEENS6_IJNS7_ILi128EEESA_SA_EEELi128ENS_10bfloat16_tEfNS_4arch4Sm90ELb0ELb1ELb1ELb1ELb1ELb0ELb0ELb1ELb1ELb1ELb1ELb0EEENS1_21CollectiveEpilogueFwdISB_S9_SC_SE_Li256ELb1ELb1ELb1ELb0EEENS1_36VarlenDynamicPersistentTileSchedulerILi128ELi128ELi256ELi128ELb1ELb1ELb1ELb1ELb0ELb1EEEEEEEEEvNT_6ParamsE,@function
        .size           _ZN7cutlass13device_kernelIN5flash11enable_sm90INS1_16FlashAttnFwdSm90INS1_25CollectiveMainloopFwdSm90ILi2EN4cute5tupleIJNS5_1CILi1EEES8_S8_EEENS6_IJNS7_ILi128EEESA_SA_EEELi128ENS_10bfloat16_tEfNS_4arch4Sm90ELb0ELb1ELb1ELb1ELb1ELb0ELb0ELb1ELb1ELb1ELb1ELb0EEENS1_21CollectiveEpilogueFwdISB_S9_SC_SE_Li256ELb1ELb1ELb1ELb0EEENS1_36VarlenDynamicPersistentTileSchedulerILi128ELi128ELi256ELi128ELb1ELb1ELb1ELb1ELb0ELb1EEEEEEEEEvNT_6ParamsE,(.L_x_15978 - _ZN7cutlass13device_kernelIN5flash11enable_sm90INS1_16FlashAttnFwdSm90INS1_25CollectiveMainloopFwdSm90ILi2EN4cute5tupleIJNS5_1CILi1EEES8_S8_EEENS6_IJNS7_ILi128EEESA_SA_EEELi128ENS_10bfloat16_tEfNS_4arch4Sm90ELb0ELb1ELb1ELb1ELb1ELb0ELb0ELb1ELb1ELb1ELb1ELb0EEENS1_21CollectiveEpilogueFwdISB_S9_SC_SE_Li256ELb1ELb1ELb1ELb0EEENS1_36VarlenDynamicPersistentTileSchedulerILi128ELi128ELi256ELi128ELb1ELb1ELb1ELb1ELb0ELb1EEEEEEEEEvNT_6ParamsE)
        .other          _ZN7cutlass13device_kernelIN5flash11enable_sm90INS1_16FlashAttnFwdSm90INS1_25CollectiveMainloopFwdSm90ILi2EN4cute5tupleIJNS5_1CILi1EEES8_S8_EEENS6_IJNS7_ILi128EEESA_SA_EEELi128ENS_10bfloat16_tEfNS_4arch4Sm90ELb0ELb1ELb1ELb1ELb1ELb0ELb0ELb1ELb1ELb1ELb1ELb0EEENS1_21CollectiveEpilogueFwdISB_S9_SC_SE_Li256ELb1ELb1ELb1ELb0EEENS1_36VarlenDynamicPersistentTileSchedulerILi128ELi128ELi256ELi128ELb1ELb1ELb1ELb1ELb0ELb1EEEEEEEEEvNT_6ParamsE,@"STO_CUDA_ENTRY STV_DEFAULT"
_ZN7cutlass13device_kernelIN5flash11enable_sm90INS1_16FlashAttnFwdSm90INS1_25CollectiveMainloopFwdSm90ILi2EN4cute5tupleIJNS5_1CILi1EEES8_S8_EEENS6_IJNS7_ILi128EEESA_SA_EEELi128ENS_10bfloat16_tEfNS_4arch4Sm90ELb0ELb1ELb1ELb1ELb1ELb0ELb0ELb1ELb1ELb1ELb1ELb0EEENS1_21CollectiveEpilogueFwdISB_S9_SC_SE_Li256ELb1ELb1ELb1ELb0EEENS1_36VarlenDynamicPersistentTileSchedulerILi128ELi128ELi256ELi128ELb1ELb1ELb1ELb1ELb0ELb1EEEEEEEEEvNT_6ParamsE:
        /* <DEDUP_REMOVED lines=8> */
[----:B------:R-:W0:Y:S04]  /*0080*/  SHFL.IDX PT, R3, R2, RZ, 0x1f ;  /* 0x00001fff02037589 */ /* 0x000e2800000e0000 */
[----:B------:R-:W1:Y:S01]  /*0090*/  SHFL.IDX PT, R4, R4, RZ, 0x1f ;  /* 0x00001fff04047589 */ /* 0x000e6200000e0000 */
[C---:B0-----:R-:W-:Y:S02]  /*00a0*/  ISETP.NE.OR P0, PT, R3.reuse, RZ, !P0 ;  /* 0x000000ff0300720c */ /* 0x041fe40004705670 */
[----:B------:R-:W-:-:S11]  /*00b0*/  ISETP.NE.AND P1, PT, R3, RZ, PT ;  /* 0x000000ff0300720c */ /* 0x000fd60003f25270 */
[----:B------:R-:W-:Y:S01]  /*00c0*/  VOTEU.ALL UP0, P0 ;  /* 0x00000000003f7886 */ /* 0x000fe20000000000 */
[----:B------:R-:W-:-:S04]  /*00d0*/  VOTEU.ALL UP1, P0 ;  /* 0x00000000003f7886 */ /* 0x000fc80000020000 */
[----:B------:R-:W0:Y:S01]  /*00e0*/  @!UP0 S2UR UR8, SR_CgaCtaId ;  /* 0x00000000000889c3 */ /* 0x000e220000008800 */
[----:B------:R-:W-:Y:S01]  /*00f0*/  @!UP0 UMOV UR6, 0x400 ;  /* 0x0000040000068882 */ /* 0x000fe20000000000 */
[----:B------:R-:W-:-:S04]  /*0100*/  @!UP0 UIADD3 UR4, -UR4, 0x100000, URZ ;  /* 0x0010000004048890 */ /* 0x000fc8000fffe13f */
[----:B------:R-:W-:Y:S02]  /*0110*/  @!UP0 USHF.L.U32 UR5, UR4, 0xb, URZ ;  /* 0x0000000b04058899 */ /* 0x000fe4000800063f */
[----:B------:R-:W-:Y:S02]  /*0120*/  @!UP0 USHF.L.U32 UR4, UR4, 0x1, URZ ;  /* 0x0000000104048899 */ /* 0x000fe4000800063f */
[----:B0-----:R-:W-:Y:S02]  /*0130*/  @!UP0 ULEA UR8, UR8, UR6, 0x18 ;  /* 0x0000000608088291 */ /* 0x001fe4000f8ec03f */
        /* <DEDUP_REMOVED lines=25> */
.L_x_7783:
        /* <DEDUP_REMOVED lines=22> */
.L_x_7784:
        /* <DEDUP_REMOVED lines=18> */
.L_x_7785:
        /* <DEDUP_REMOVED lines=22> */
.L_x_7786:
        /* <DEDUP_REMOVED lines=23> */
.L_x_7787:
        /* <DEDUP_REMOVED lines=10> */
.L_x_7789:
[----:B------:R-:W-:-:S08]  /*08c0*/  NOP ;  /* 0x0000000000007918 */ /* 0x000fd00000000000 */
[----:B------:R-:W1:Y:S02]  /*08d0*/  USETMAXREG.TRY_ALLOC.CTAPOOL UP0, 0xe8 ;  /* 0x000000e8000079c8 */ /* 0x000e640008000600 */
[----:B-1----:R-:W-:-:S13]  /*08e0*/  PLOP3.LUT P0, PT, PT, PT, UP0, 0x80, 0x0 ;  /* 0x000000000000781c */ /* 0x002fda0003f0f008 */
[----:B------:R-:W-:Y:S05]  /*08f0*/  @!P0 BRA `(.L_x_7789) ;  /* 0xfffffffc00f08947 */ /* 0x000fea000383ffff */
[----:B------:R-:W-:Y:S01]  /*0900*/  LOP3.LUT R2, R0, 0xffffff80, RZ, 0xc0, !PT ;  /* 0xffffff8000027812 */ /* 0x000fe200078ec0ff */
[----:B------:R-:W1:Y:S08]  /*0910*/  S2UR UR5, SR_CgaCtaId ;  /* 0x00000000000579c3 */ /* 0x000e700000008800 */
[----:B------:R-:W-:Y:S06]  /*0920*/  BAR.ARV 0x8, 0x180 ;  /* 0x0206000000007b1d */ /* 0x000fec0000002000 */
[----:B------:R-:W-:Y:S01]  /*0930*/  ISETP.NE.AND P0, PT, R2, 0x80, PT ;  /* 0x000000800200780c */ /* 0x000fe20003f05270 */
[----:B------:R-:W-:-:S12]  /*0940*/  UMOV UR4, 0x400 ;  /* 0x0000040000047882 */ /* 0x000fd80000000000 */
[----:B------:R-:W-:Y:S06]  /*0950*/  @!P0 BAR.ARV 0x9, 0x100 ;  /* 0x0244000000008b1d */ /* 0x000fec0000002000 */
[----:B-1----:R-:W-:Y:S02]  /*0960*/  ULEA UR4, UR5, UR4, 0x18 ;  /* 0x0000000405047291 */ /* 0x002fe4000f8ec03f */
[----:B------:R-:W-:Y:S07]  /*0970*/  BAR.SYNC.DEFER_BLOCKING 0x5, 0x180 ;  /* 0x0146000000007b1d */ /* 0x000fee0000010000 */
[----:B------:R-:W1:Y:S01]  /*0980*/  LDS.128 R12, [UR4+0x288d0] ;  /* 0x0288d004ff0c7984 */ /* 0x000e620008000c00 */
[----:B------:R-:W-:Y:S01]  /*0990*/  ULDC UR4, c[0x0][0xc3c] ;  /* 0x00030f0000047ab9 */ /* 0x000fe20000000800 */
[----:B------:R-:W-:Y:S06]  /*09a0*/  BAR.ARV 0x4, 0x180 ;  /* 0x0106000000007b1d */ /* 0x000fec0000002000 */
[----:B-1----:R-:W-:-:S13]  /*09b0*/  ISETP.GE.AND P0, PT, R15, UR4, PT ;  /* 0x000000040f007c0c */ /* 0x002fda000bf06270 */
[----:B------:R-:W-:Y:S05]  /*09c0*/  @P0 EXIT ;  /* 0x000000000000094d */ /* 0x000fea0003800000 */
[----:B0-----:R-:W2:Y:S01]  /*09d0*/  LDL R3, [R1+0x18] ;  /* 0x0000180001037983 */ /* 0x001ea20000100800 */
[----:B------:R-:W-:Y:S01]  /*09e0*/  VIADD R223, R0, 0xffffff80 ;  /* 0xffffff8000df7836 */ /* 0x000fe20000000000 */
[----:B------:R-:W-:Y:S01]  /*09f0*/  R2UR UR6, R13 ;  /* 0x000000000d0672ca */ /* 0x000fe200000e0000 */
[----:B------:R-:W-:Y:S01]  /*0a00*/  UMOV UR39, URZ ;  /* 0x0000003f00277c82 */ /* 0x000fe20008000000 */
[----:B------:R-:W-:Y:S01]  /*0a10*/  R2UR UR5, R14 ;  /* 0x000000000e0572ca */ /* 0x000fe200000e0000 */
[----:B------:R-:W-:Y:S01]  /*0a20*/  UMOV UR38, URZ ;  /* 0x0000003f00267c82 */ /* 0x000fe20008000000 */
[----:B------:R-:W-:Y:S02]  /*0a30*/  SHF.R.S32.HI R0, RZ, 0x1f, R223 ;  /* 0x0000001fff007819 */ /* 0x000fe400000114df */
[----:B------:R-:W-:Y:S02]  /*0a40*/  R2UR UR7, R15 ;  /* 0x000000000f0772ca */ /* 0x000fe400000e0000 */
[----:B------:R-:W-:-:S02]  /*0a50*/  LEA.HI R2, R0, R223, RZ, 0x7 ;  /* 0x000000df00027211 */ /* 0x000fc400078f38ff */
[----:B------:R-:W-:Y:S02]  /*0a60*/  LEA.HI R4, R0, R223, RZ, 0x5 ;  /* 0x000000df00047211 */ /* 0x000fe400078f28ff */
[----:B------:R-:W-:Y:S02]  /*0a70*/  LOP3.LUT R200, R2, 0xffffff80, RZ, 0xc0, !PT ;  /* 0xffffff8002c87812 */ /* 0x000fe400078ec0ff */
[----:B------:R-:W-:Y:S01]  /*0a80*/  SHF.R.S32.HI R217, RZ, 0x7, R2 ;  /* 0x00000007ffd97819 */ /* 0x000fe20000011402 */
[----:B------:R-:W-:Y:S02]  /*0a90*/  IMAD.SHL.U32 R5, R4, 0x20, RZ ;  /* 0x0000002004057824 */ /* 0x000fe400078e00ff */
[----:B------:R-:W-:Y:S01]  /*0aa0*/  IMAD.IADD R200, R223, 0x1, -R200 ;  /* 0x00000001dfc87824 */ /* 0x000fe200078e0ac8 */
[----:B------:R-:W-:Y:S02]  /*0ab0*/  LEA.HI R2, R2, R217, RZ, 0x1 ;  /* 0x000000d902027211 */ /* 0x000fe400078f08ff */
[----:B------:R-:W-:-:S02]  /*0ac0*/  LOP3.LUT R5, R5, 0xfffffc00, RZ, 0xc0, !PT ;  /* 0xfffffc0005057812 */ /* 0x000fc400078ec0ff */
[----:B------:R-:W-:Y:S02]  /*0ad0*/  SHF.R.S32.HI R7, RZ, 0x1f, R200 ;  /* 0x0000001fff077819 */ /* 0x000fe400000114c8 */
[----:B------:R-:W-:Y:S02]  /*0ae0*/  LOP3.LUT R2, R2, 0x3fffffe, RZ, 0xc0, !PT ;  /* 0x03fffffe02027812 */ /* 0x000fe400078ec0ff */
[CC--:B------:R-:W-:Y:S02]  /*0af0*/  LEA.HI R8, R7.reuse, R200.reuse, RZ, 0x2 ;  /* 0x000000c807087211 */ /* 0x0c0fe400078f10ff */
[----:B------:R-:W-:Y:S01]  /*0b00*/  LEA.HI R7, R7, R200, RZ, 0x5 ;  /* 0x000000c807077211 */ /* 0x000fe200078f28ff */
[----:B------:R-:W-:Y:S01]  /*0b10*/  IMAD.IADD R2, R217, 0x1, -R2 ;  /* 0x00000001d9027824 */ /* 0x000fe200078e0a02 */
[--C-:B------:R-:W-:Y:S02]  /*0b20*/  SHF.R.S32.HI R9, RZ, 0x2, R8.reuse ;  /* 0x00000002ff097819 */ /* 0x100fe40000011408 */
[----:B------:R-:W-:-:S02]  /*0b30*/  SHF.R.S32.HI R10, RZ, 0x1f, R8 ;  /* 0x0000001fff0a7819 */ /* 0x000fc40000011408 */
[----:B------:R-:W-:Y:S02]  /*0b40*/  SHF.R.S32.HI R7, RZ, 0x5, R7 ;  /* 0x00000005ff077819 */ /* 0x000fe40000011407 */
[----:B------:R-:W-:-:S04]  /*0b50*/  LEA.HI R10, R10, R9, RZ, 0x3 ;  /* 0x000000090a0a7211 */ /* 0x000fc800078f18ff */
[----:B------:R-:W-:-:S05]  /*0b60*/  LOP3.LUT R10, R10, 0xfffffff8, RZ, 0xc0, !PT ;  /* 0xfffffff80a0a7812 */ /* 0x000fca00078ec0ff */
[----:B------:R-:W-:-:S04]  /*0b70*/  IMAD.IADD R10, R9, 0x1, -R10 ;  /* 0x00000001090a7824 */ /* 0x000fc800078e0a0a */
[----:B------:R-:W-:-:S04]  /*0b80*/  IMAD R7, R7, 0x10, R10 ;  /* 0x0000001007077824 */ /* 0x000fc800078e020a */
[----:B------:R-:W-:Y:S01]  /*0b90*/  IMAD R218, R2, 0x40, R7 ;  /* 0x0000004002da7824 */ /* 0x000fe200078e0207 */
[----:B--2---:R-:W-:Y:S02]  /*0ba0*/  R2UR UR4, R3 ;  /* 0x00000000030472ca */ /* 0x004fe400000e0000 */
[----:B------:R-:W-:-:S04]  /*0bb0*/  LEA.HI R3, R0, R223, RZ, 0x4 ;  /* 0x000000df00037211 */ /* 0x000fc800078f20ff */
[----:B------:R-:W-:Y:S02]  /*0bc0*/  SHF.R.S32.HI R6, RZ, 0x4, R3 ;  /* 0x00000004ff067819 */ /* 0x000fe40000011403 */
[C---:B------:R-:W-:Y:S02]  /*0bd0*/  LOP3.LUT R4, R3.reuse, 0x3fffff0, RZ, 0xc0, !PT ;  /* 0x03fffff003047812 */ /* 0x040fe400078ec0ff */
[----:B------:R-:W-:-:S03]  /*0be0*/  LEA.HI R3, R3, R6, RZ, 0x1 ;  /* 0x0000000603037211 */ /* 0x000fc600078f08ff */
[----:B------:R-:W-:Y:S01]  /*0bf0*/  IMAD.IADD R4, R223, 0x1, -R4 ;  /* 0x00000001df047824 */ /* 0x000fe200078e0a04 */
[----:B------:R-:W-:Y:S01]  /*0c00*/  LOP3.LUT R3, R3, 0x1ffffffe, RZ, 0xc0, !PT ;  /* 0x1ffffffe03037812 */ /* 0x000fe200078ec0ff */
[----:B------:R-:W-:Y:S02]  /*0c10*/  ULOP3.LUT UR8, UR4, 0x1, URZ, 0xfc, !UPT ;  /* 0x0000000104087892 */ /* 0x000fe4000f8efc3f */
[----:B------:R-:W-:Y:S01]  /*0c20*/  IMAD R4, R4, 0x40, R5 ;  /* 0x0000004004047824 */ /* 0x000fe200078e0205 */
[-C--:B------:R-:W-:Y:S01]  /*0c30*/  LEA.HI R5, R0, R223.reuse, RZ, 0x2 ;  /* 0x000000df00057211 */ /* 0x080fe200078f10ff */
[----:B------:R-:W-:Y:S01]  /*0c40*/  IMAD.IADD R3, R6, 0x1, -R3 ;  /* 0x0000000106037824 */ /* 0x000fe200078e0a03 */
[----:B------:R-:W-:Y:S01]  /*0c50*/  LEA.HI R0, R0, R223, RZ, 0x3 ;  /* 0x000000df00007211 */ /* 0x000fe200078f18ff */
[----:B------:R-:W-:Y:S01]  /*0c60*/  UMOV UR4, URZ ;  /* 0x0000003f00047c82 */ /* 0x000fe20008000000 */
[----:B------:R-:W-:Y:S02]  /*0c70*/  IMAD.U32 R220, RZ, RZ, UR8 ;  /* 0x00000008ffdc7e24 */ /* 0x000fe4000f8e00ff */
[----:B------:R-:W-:Y:S01]  /*0c80*/  IMAD R219, R3, 0x8, R4 ;  /* 0x0000000803db7824 */ /* 0x000fe200078e0204 */
[----:B------:R-:W-:Y:S01]  /*0c90*/  LOP3.LUT R4, R5, 0xfffffffc, RZ, 0xc0, !PT ;  /* 0xfffffffc05047812 */ /* 0x000fe200078ec0ff */
[----:B------:R-:W-:Y:S01]  /*0ca0*/  IMAD.U32 R199, RZ, RZ, UR4 ;  /* 0x00000004ffc77e24 */ /* 0x000fe2000f8e00ff */
[----:B------:R-:W-:-:S02]  /*0cb0*/  LOP3.LUT R22, R0, 0xfffffff8, RZ, 0xc0, !PT ;  /* 0xfffffff800167812 */ /* 0x000fc400078ec0ff */
[----:B------:R-:W-:Y:S01]  /*0cc0*/  LOP3.LUT R5, R8, 0x7ffffffc, RZ, 0xc0, !PT ;  /* 0x7ffffffc08057812 */ /* 0x000fe200078ec0ff */
[C---:B------:R-:W-:Y:S01]  /*0cd0*/  IMAD.IADD R4, R223.reuse, 0x1, -R4 ;  /* 0x00000001df047824 */ /* 0x040fe200078e0a04 */
[----:B------:R-:W-:Y:S01]  /*0ce0*/  SHF.R.S32.HI R198, RZ, 0x3, R0 ;  /* 0x00000003ffc67819 */ /* 0x000fe20000011400 */
[----:B------:R-:W-:Y:S02]  /*0cf0*/  IMAD.IADD R22, R223, 0x1, -R22 ;  /* 0x00000001df167824 */ /* 0x000fe400078e0a16 */
[----:B------:R-:W-:Y:S01]  /*0d00*/  IMAD.IADD R5, R200, 0x1, -R5 ;  /* 0x00000001c8057824 */ /* 0x000fe200078e0a05 */
[----:B------:R-:W-:Y:S01]  /*0d10*/  LEA.HI R3, R4, R4, RZ, 0x1 ;  /* 0x0000000404037211 */ /* 0x000fe200078f08ff */
[----:B------:R-:W-:Y:S02]  /*0d20*/  IMAD.SHL.U32 R18, R22, 0x8, RZ ;  /* 0x0000000816127824 */ /* 0x000fe400078e00ff */
[----:B------:R-:W-:Y:S01]  /*0d30*/  IMAD.SHL.U32 R16, R5, 0x2, RZ ;  /* 0x0000000205107824 */ /* 0x000fe200078e00ff */
[----:B------:R-:W-:Y:S01]  /*0d40*/  LOP3.LUT R3, R3, 0x1ffffffe, RZ, 0xc0, !PT ;  /* 0x1ffffffe03037812 */ /* 0x000fe200078ec0ff */
[----:B------:R-:W-:Y:S01]  /*0d50*/  VIADD R19, R18, 0x40 ;  /* 0x0000004012137836 */ /* 0x000fe20000000000 */
        /* <DEDUP_REMOVED lines=31> */
[----:B------:R-:W-:Y:S01]  /*0f50*/  IMAD.IADD R3, R4, 0x1, -R3 ;  /* 0x0000000104037824 */ /* 0x000fe200078e0a03 */
[----:B------:R-:W-:-:S02]  /*0f60*/  SHF.R.S32.HI R202, RZ, 0x1f, R184 ;  /* 0x0000001fffca7819 */ /* 0x000fc400000114b8 */
[----:B------:R-:W-:Y:S01]  /*0f70*/  SHF.R.S32.HI R201, RZ, 0x1f, R23 ;  /* 0x0000001fffc97819 */ /* 0x000fe20000011417 */
[----:B------:R-:W-:-:S07]  /*0f80*/  IMAD R17, R3, 0x8, R218 ;  /* 0x0000000803117824 */ /* 0x000fce00078e02da */
.L_x_7901:
        /* <DEDUP_REMOVED lines=11> */
[----:B0-23--:R-:W-:Y:S02]  /*1040*/  IMAD.U32 R2, RZ, RZ, UR8 ;  /* 0x00000008ff027e24 */ /* 0x00dfe4000f8e00ff */
[----:B------:R-:W-:Y:S01]  /*1050*/  IMAD.U32 R3, RZ, RZ, UR9 ;  /* 0x00000009ff037e24 */ /* 0x000fe2000f8e00ff */
[----:B------:R-:W-:Y:S02]  /*1060*/  @UP1 ULDC.64 UR8, c[0x0][0xa18] ;  /* 0x0002860000081ab9 */ /* 0x000fe40000000a00 */
[----:B------:R-:W-:Y:S02]  /*1070*/  @UP1 UIMAD.WIDE UR8, UR7, 0x4, UR8 ;  /* 0x00000004070818a5 */ /* 0x000fe4000f8e0208 */
[----:B------:R-:W2:Y:S04]  /*1080*/  @P0 LDG.E R2, desc[UR36][R2.64] ;  /* 0x0000002402020981 */ /* 0x000ea8000c1e1900 */
[----:B------:R-:W-:-:S02]  /*1090*/  IMAD.U32 R4, RZ, RZ, UR8 ;  /* 0x00000008ff047e24 */ /* 0x000fc4000f8e00ff */
[----:B----4-:R-:W-:Y:S01]  /*10a0*/  IMAD.U32 R5, RZ, RZ, UR9 ;  /* 0x00000009ff057e24 */ /* 0x010fe2000f8e00ff */
[----:B------:R-:W-:-:S04]  /*10b0*/  ULDC.64 UR8, c[0x0][0x418] ;  /* 0x0001060000087ab9 */ /* 0x000fc80000000a00 */
[----:B------:R-:W3:Y:S01]  /*10c0*/  @P2 LDG.E R4, desc[UR36][R4.64] ;  /* 0x0000002404042981 */ /* 0x000ee2000c1e1900 */
[----:B------:R-:W-:Y:S01]  /*10d0*/  UISETP.NE.U32.AND UP0, UPT, UR8, URZ, UPT ;  /* 0x0000003f0800728c */ /* 0x000fe2000bf05070 */
[----:B------:R-:W-:Y:S01]  /*10e0*/  UMOV UR41, URZ ;  /* 0x0000003f00297c82 */ /* 0x000fe20008000000 */
[----:B------:R-:W-:Y:S02]  /*10f0*/  ULOP3.LUT UR56, UR5, 0xffff, URZ, 0xc0, !UPT ;  /* 0x0000ffff05387892 */ /* 0x000fe4000f8ec03f */
[----:B------:R-:W-:-:S03]  /*1100*/  UISETP.NE.AND.EX UP0, UPT, UR9, URZ, UPT, UP0 ;  /* 0x0000003f0900728c */ /* 0x000fc6000bf05300 */
[----:B------:R-:W-:Y:S01]  /*1110*/  ULDC.64 UR8, c[0x0][0xa20] ;  /* 0x0002880000087ab9 */ /* 0x000fe20000000a00 */
[----:B------:R-:W-:Y:S01]  /*1120*/  USEL UR4, UR4, 0x1, UP0 ;  /* 0x0000000104047887 */ /* 0x000fe20008000000 */
[----:B------:R-:W-:Y:S01]  /*1130*/  ISETP.NE.U32.AND P1, PT, RZ, UR8, PT ;  /* 0x00000008ff007c0c */ /* 0x000fe2000bf25070 */
[----:B------:R-:W-:Y:S02]  /*1140*/  ULDC UR8, c[0x0][0x2f0] ;  /* 0x0000bc0000087ab9 */ /* 0x000fe40000000800 */
[----:B------:R-:W-:Y:S01]  /*1150*/  UIMAD UR4, UR4, UR8, URZ ;  /* 0x00000008040472a4 */ /* 0x000fe2000f8e023f */
[----:B------:R-:W-:Y:S02]  /*1160*/  ISETP.NE.AND.EX P1, PT, RZ, UR9, PT, P1 ;  /* 0x00000009ff007c0c */ /* 0x000fe4000bf25310 */
[----:B--2---:R-:W-:Y:S02]  /*1170*/  @P0 R2UR UR41, R2 ;  /* 0x00000000022902ca */ /* 0x004fe400000e0000 */
[----:B---3--:R-:W-:Y:S01]  /*1180*/  @P2 R2UR UR42, R4 ;  /* 0x00000000042a22ca */ /* 0x008fe200000e0000 */
[----:B-1---5:R-:W-:-:S14]  /*1190*/  @P2 BRA `(.L_x_7790) ;  /* 0x0000000000382947 */ /* 0x022fdc0003800000 */
        /* <DEDUP_REMOVED lines=14> */
.L_x_7790:
[----:B------:R-:W-:Y:S01]  /*1280*/  UMOV UR58, UR7 ;  /* 0x00000007003a7c82 */ /* 0x000fe20008000000 */
        /* <DEDUP_REMOVED lines=8> */
.L_x_7791:
        /* <DEDUP_REMOVED lines=13> */
.L_x_7792:
[----:B------:R-:W-:Y:S01]  /*13e0*/  ULDC UR7, c[0x0][0x448] ;  /* 0x0001120000077ab9 */ /* 0x000fe20000000800 */
[----:B------:R-:W-:Y:S02]  /*13f0*/  USHF.L.U32 UR47, UR6, 0x7, URZ ;  /* 0x00000007062f7899 */ /* 0x000fe4000800063f */
[----:B------:R-:W-:Y:S02]  /*1400*/  UISETP.NE.AND UP0, UPT, UR7, 0x1, UPT ;  /* 0x000000010700788c */ /* 0x000fe4000bf05270 */
[----:B------:R-:W-:Y:S01]  /*1410*/  UIADD3 UR10, UR47, 0x7f, URZ ;  /* 0x0000007f2f0a7890 */ /* 0x000fe2000fffe03f */
[----:B------:R-:W-:Y:S01]  /*1420*/  ULDC.64 UR6, c[0x0][0x9e0] ;  /* 0x0002780000067ab9 */ /* 0x000fe20000000a00 */
[----:B------:R-:W-:Y:S02]  /*1430*/  UP2UR UR51, UPR, URZ, 0x1 ;  /* 0x000000013f337883 */ /* 0x000fe40008000000 */
[----:B------:R-:W-:-:S05]  /*1440*/  UIADD3 UR41, -UR41, UR4, URZ ;  /* 0x0000000429297290 */ /* 0x000fca000fffe13f */
[----:B------:R-:W-:Y:S01]  /*1450*/  @UP0 ULDC UR8, c[0x0][0x44c] ;  /* 0x0001130000080ab9 */ /* 0x000fe20000000800 */
[----:B------:R-:W-:Y:S01]  /*1460*/  @UP0 ULDC UR11, c[0x0][0x450] ;  /* 0x00011400000b0ab9 */ /* 0x000fe20000000800 */
[----:B------:R-:W-:Y:S02]  /*1470*/  UIMAD.WIDE.U32 UR8, UR10, UR8, URZ ;  /* 0x000000080a0872a5 */ /* 0x000fe4000f8e003f */
        /* <DEDUP_REMOVED lines=18> */
.L_x_7794:
[----:B------:R-:W-:-:S11]  /*15a0*/  UISETP.NE.AND UP0, UPT, UR7, 0x1, UPT ;  /* 0x000000010700788c */ /* 0x000fd6000bf05270 */
[----:B------:R-:W-:Y:S02]  /*15b0*/  @UP0 ULDC.64 UR10, c[0x0][0x9e8] ;  /* 0x00027a00000a0ab9 */ /* 0x000fe40000000a00 */
[----:B------:R-:W-:-:S04]  /*15c0*/  UIMAD.WIDE.U32 UR8, UR4, UR10, URZ ;  /* 0x0000000a040872a5 */ /* 0x000fc8000f8e003f */
[----:B------:R-:W-:-:S12]  /*15d0*/  @UP0 USHF.R.U32.HI UR4, URZ, UR11, UR9 ;  /* 0x0000000b3f040299 */ /* 0x000fd80008011609 */
.L_x_7795:
[----:B------:R-:W-:-:S04]  /*15e0*/  UIMAD UR4, UR4, UR7, UR7 ;  /* 0x00000007040472a4 */ /* 0x000fc8000f8e0207 */
[----:B------:R-:W-:-:S04]  /*15f0*/  UISETP.LT.AND UP0, UPT, UR6, UR4, UPT ;  /* 0x000000040600728c */ /* 0x000fc8000bf01270 */
[----:B------:R-:W-:-:S12]  /*1600*/  USEL UR6, UR6, UR4, UP0 ;  /* 0x0000000406067287 */ /* 0x000fd80008000000 */
.L_x_7793:
[----:B------:R-:W-:Y:S02]  /*1610*/  UISETP.NE.AND UP0, UPT, UR51, URZ, UPT ;  /* 0x0000003f3300728c */ /* 0x000fe4000bf05270 */
[----:B------:R-:W-:Y:S02]  /*1620*/  UIADD3 UR4, UR41, 0x7f, URZ ;  /* 0x0000007f29047890 */ /* 0x000fe4000fffe03f */
[----:B------:R-:W-:Y:S02]  /*1630*/  UIADD3 UR10, UR6, 0x7f, URZ ;  /* 0x0000007f060a7890 */ /* 0x000fe4000fffe03f */
[----:B------:R-:W-:Y:S02]  /*1640*/  UISETP.GE.AND UP1, UPT, UR7, 0x1, UPT ;  /* 0x000000010700788c */ /* 0x000fe4000bf26270 */
[----:B------:R-:W-:Y:S02]  /*1650*/  USHF.R.S32.HI UR6, URZ, 0x1f, UR4 ;  /* 0x0000001f3f067899 */ /* 0x000fe40008011404 */
[----:B------:R-:W-:Y:S01]  /*1660*/  USHF.R.S32.HI UR11, URZ, 0x1f, UR10 ;  /* 0x0000001f3f0b7899 */ /* 0x000fe2000801140a */
[----:B------:R-:W-:Y:S01]  /*1670*/  @UP0 ULDC UR8, c[0x0][0x44c] ;  /* 0x0001130000080ab9 */ /* 0x000fe20000000800 */
[----:B------:R-:W-:Y:S01]  /*1680*/  ULEA.HI UR6, UR6, UR4, URZ, 0x7 ;  /* 0x0000000406067291 */ /* 0x000fe2000f8f383f */
[----:B------:R-:W-:Y:S01]  /*1690*/  PLOP3.LUT P0, PT, PT, PT, UP1, 0x40, 0x0 ;  /* 0x000000000000781c */ /* 0x000fe20003f0e818 */
[----:B------:R-:W-:-:S02]  /*16a0*/  UIMAD.WIDE.U32 UR8, UR47, UR8, URZ ;  /* 0x000000082f0872a5 */ /* 0x000fc4000f8e003f */
[----:B------:R-:W-:Y:S01]  /*16b0*/  ULEA.HI UR11, UR11, UR10, URZ, 0x7 ;  /* 0x0000000a0b0b7291 */ /* 0x000fe2000f8f383f */
[----:B------:R-:W-:Y:S01]  /*16c0*/  @UP0 ULDC UR13, c[0x0][0x450] ;  /* 0x00011400000d0ab9 */ /* 0x000fe20000000800 */
[----:B------:R-:W-:Y:S01]  /*16d0*/  UMOV UR12, UR47 ;  /* 0x0000002f000c7c82 */ /* 0x000fe20008000000 */
[----:B------:R-:W-:Y:S02]  /*16e0*/  UIADD3 UR43, UR41, -UR42, URZ ;  /* 0x8000002a292b7290 */ /* 0x000fe4000fffe03f */
[----:B------:R-:W-:Y:S02]  /*16f0*/  USHF.R.S32.HI UR6, URZ, 0x7, UR6 ;  /* 0x000000073f067899 */ /* 0x000fe40008011406 */
[----:B------:R-:W-:Y:S02]  /*1700*/  USHF.R.S32.HI UR11, URZ, 0x7, UR11 ;  /* 0x000000073f0b7899 */ /* 0x000fe4000801140b */
[----:B------:R-:W-:Y:S02]  /*1710*/  @UP0 USHF.R.U32.HI UR12, URZ, UR13, UR9 ;  /* 0x0000000d3f0c0299 */ /* 0x000fe40008011609 */
[----:B------:R-:W-:-:S02]  /*1720*/  UISETP.LT.AND UP0, UPT, UR6, UR11, UPT ;  /* 0x0000000b0600728c */ /* 0x000fc4000bf01270 */
[----:B------:R-:W-:Y:S01]  /*1730*/  UIADD3 UR4, UR43, UR12, URZ ;  /* 0x0000000c2b047290 */ /* 0x000fe2000fffe03f */
[----:B------:R-:W-:Y:S01]  /*1740*/  ULDC UR10, c[0x0][0x9dc] ;  /* 0x00027700000a7ab9 */ /* 0x000fe20000000800 */
        /* <DEDUP_REMOVED lines=13> */
.L_x_7797:
[----:B------:R-:W-:-:S11]  /*1820*/  UISETP.NE.AND UP0, UPT, UR7, 0x1, UPT ;  /* 0x000000010700788c */ /* 0x000fd6000bf05270 */
[----:B------:R-:W-:Y:S02]  /*1830*/  @UP0 ULDC.64 UR12, c[0x0][0x9e8] ;  /* 0x00027a00000c0ab9 */ /* 0x000fe40000000a00 */
[----:B------:R-:W-:-:S04]  /*1840*/  UIMAD.WIDE.U32 UR8, UR4, UR12, URZ ;  /* 0x0000000c040872a5 */ /* 0x000fc8000f8e003f */
[----:B------:R-:W-:-:S12]  /*1850*/  @UP0 USHF.R.U32.HI UR4, URZ, UR13, UR9 ;  /* 0x0000000d3f040299 */ /* 0x000fd80008011609 */
.L_x_7798:
[----:B------:R-:W-:-:S04]  /*1860*/  UIMAD UR4, UR4, UR7, URZ ;  /* 0x00000007040472a4 */ /* 0x000fc8000f8e023f */
[----:B------:R-:W-:-:S04]  /*1870*/  UISETP.LT.AND UP0, UPT, UR10, UR4, UPT ;  /* 0x000000040a00728c */ /* 0x000fc8000bf01270 */
[----:B------:R-:W-:-:S12]  /*1880*/  USEL UR10, UR10, UR4, !UP0 ;  /* 0x000000040a0a7287 */ /* 0x000fd8000c000000 */
.L_x_7796:
        /* <DEDUP_REMOVED lines=13> */
[----:B------:R-:W-:-:S10]  /*1960*/  USHF.R.U32.HI UR55, URZ, 0x10, UR5 ;  /* 0x000000103f377899 */ /* 0x000fd40008011605 */
[----:B------:R-:W-:Y:S05]  /*1970*/  @!P0 BRA `(.L_x_7799) ;  /* 0x0000000000948947 */ /* 0x000fea0003800000 */
[----:B------:R-:W-:Y:S01]  /*1980*/  UISETP.NE.AND UP0, UPT, UR55, URZ, UPT ;  /* 0x0000003f3700728c */ /* 0x000fe2000bf05270 */
[----:B------:R-:W-:-:S03]  /*1990*/  ULDC UR4, c[0x0][0x9f0] ;  /* 0x00027c0000047ab9 */ /* 0x000fc60000000800 */
[----:B------:R-:W-:-:S04]  /*19a0*/  USEL UR10, UR55, UR4, UP0 ;  /* 0x00000004370a7287 */ /* 0x000fc80008000000 */
[----:B------:R-:W-:Y:S02]  /*19b0*/  UIADD3 UR4, UR10, -0x1, UR6 ;  /* 0xffffffff0a047890 */ /* 0x000fe4000fffe006 */
[----:B------:R-:W-:Y:S02]  /*19c0*/  IMAD.U32 R3, RZ, RZ, UR10 ;  /* 0x0000000aff037e24 */ /* 0x000fe4000f8e00ff */
[----:B------:R-:W-:-:S03]  /*19d0*/  UIADD3 UR7, -UR53, UR4, URZ ;  /* 0x0000000435077290 */ /* 0x000fc6000fffe13f */
[-C--:B------:R-:W-:Y:S01]  /*19e0*/  IABS R0, R3.reuse ;  /* 0x0000000300007213 */ /* 0x080fe20000000000 */
        /* <DEDUP_REMOVED lines=30> */
.L_x_7799:
[----:B------:R-:W-:Y:S01]  /*1bd0*/  UIMAD UR53, UR57, UR4, UR53 ;  /* 0x00000004393572a4 */ /* 0x000fe2000f8e0235 */
[----:B------:R-:W-:Y:S01]  /*1be0*/  IMAD.U32 R90, RZ, RZ, UR6 ;  /* 0x00000006ff5a7e24 */ /* 0x000fe2000f8e00ff */
[----:B------:R-:W-:Y:S01]  /*1bf0*/  PLOP3.LUT P0, PT, PT, PT, PT, 0x80, 0x0 ;  /* 0x000000000000781c */ /* 0x000fe20003f0f070 */
[----:B------:R-:W-:Y:S01]  /*1c00*/  IMAD.U32 R3, RZ, RZ, UR4 ;  /* 0x00000004ff037e24 */ /* 0x000fe2000f8e00ff */
[----:B------:R-:W-:Y:S01]  /*1c10*/  CS2R R150, SRZ ;  /* 0x0000000000967805 */ /* 0x000fe2000001ff00 */
[----:B------:R-:W-:Y:S01]  /*1c20*/  IMAD.MOV.U32 R0, RZ, RZ, RZ ;  /* 0x000000ffff007224 */ /* 0x000fe200078e00ff */
[----:B------:R-:W-:Y:S01]  /*1c30*/  CS2R R148, SRZ ;  /* 0x0000000000947805 */ /* 0x000fe2000001ff00 */
[----:B------:R-:W-:Y:S01]  /*1c40*/  IMAD.MOV.U32 R20, RZ, RZ, RZ ;  /* 0x000000ffff147224 */ /* 0x000fe200078e00ff */
        /* <DEDUP_REMOVED lines=64> */
.L_x_7801:
[----:B------:R-:W-:Y:S02]  /*2050*/  R2UR UR6, R199 ;  /* 0x00000000c70672ca */ /* 0x000fe400000e0000 */
[----:B------:R-:W-:-:S11]  /*2060*/  R2UR UR5, R220 ;  /* 0x00000000dc0572ca */ /* 0x000fd600000e0000 */
[----:B------:R-:W-:Y:S02]  /*2070*/  ULEA.HI UR4, UR6, UR6, URZ, 0x1 ;  /* 0x0000000606047291 */ /* 0x000fe4000f8f083f */
[----:B------:R-:W-:Y:S02]  /*2080*/  IMAD.U32 R2, RZ, RZ, UR5 ;  /* 0x00000005ff027e24 */ /* 0x000fe4000f8e00ff */
[----:B------:R-:W-:-:S03]  /*2090*/  ULOP3.LUT UR4, UR4, 0xfffffffe, URZ, 0xc0, !UPT ;  /* 0xfffffffe04047892 */ /* 0x000fc6000f8ec03f */
[----:B------:R-:W-:Y:S01]  /*20a0*/  ISETP.NE.AND P0, PT, R2, 0x3, PT ;  /* 0x000000030200780c */ /* 0x000fe20003f05270 */
[----:B------:R-:W-:-:S06]  /*20b0*/  UIADD3 UR4, UR6, -UR4, URZ ;  /* 0x8000000406047290 */ /* 0x000fcc000fffe03f */
[----:B------:R-:W-:-:S05]  /*20c0*/  IMAD.U32 R0, RZ, RZ, UR4 ;  /* 0x00000004ff007e24 */ /* 0x000fca000f8e00ff */
[----:B------:R-:W-:-:S04]  /*20d0*/  SHF.L.U32 R0, R0, 0x1f, RZ ;  /* 0x0000001f00007819 */ /* 0x000fc800000006ff */
[----:B------:R-:W0:Y:S02]  /*20e0*/  SYNCS.PHASECHK.TRANS64.TRYWAIT P1, [UR40+0x28800], R0 ;  /* 0x02880000ff0075a7 */ /* 0x000e240008020168 */
[----:B0-----:R-:W-:Y:S05]  /*20f0*/  @!P1 BRA `(.L_x_7802) ;  /* 0x0000017800449947 */ /* 0x001fea0003800000 */
.L_x_7998:
[----:B------:R-:W-:Y:S05]  /*2100*/  @!P0 BRA `(.L_x_7803) ;  /* 0x0000000000048947 */ /* 0x000fea0003800000 */
[----:B------:R-:W-:Y:S01]  /*2110*/  BPT.TRAP 0x1 ;  /* 0x000000040000795c */ /* 0x000fe20000300000 */
.L_x_7803:
[----:B------:R-:W-:Y:S02]  /*2120*/  IMAD.U32 R89, RZ, RZ, UR38 ;  /* 0x00000026ff597e24 */ /* 0x000fe4000f8e00ff */
[----:B0-----:R-:W-:-:S03]  /*2130*/  IMAD.U32 R0, RZ, RZ, UR39 ;  /* 0x00000027ff007e24 */ /* 0x001fc6000f8e00ff */
[----:B------:R-:W-:Y:S02]  /*2140*/  LEA R89, R89, UR40, 0x3 ;  /* 0x0000002859597c11 */ /* 0x000fe4000f8e18ff */
[----:B------:R-:W-:-:S04]  /*2150*/  SHF.L.U32 R0, R0, 0x1f, RZ ;  /* 0x0000001f00007819 */ /* 0x000fc800000006ff */
[----:B------:R0:W1:Y:S01]  /*2160*/  SYNCS.PHASECHK.TRANS64.TRYWAIT P1, [R89+URZ+0x28830], R0 ;  /* 0x02883000590075a7 */ /* 0x000062000802017f */
[----:B------:R-:W-:Y:S05]  /*2170*/  @!P0 BRA `(.L_x_7804) ;  /* 0x0000000000048947 */ /* 0x000fea0003800000 */
[----:B------:R-:W-:Y:S01]  /*2180*/  BPT.TRAP 0x1 ;  /* 0x000000040000795c */ /* 0x000fe20000300000 */
.L_x_7804:
[----:B-1----:R-:W-:Y:S05]  /*2190*/  @P1 BRA `(.L_x_7805) ;  /* 0x0000000000081947 */ /* 0x002fea0003800000 */
[----:B------:R-:W1:Y:S02]  /*21a0*/  SYNCS.PHASECHK.TRANS64.TRYWAIT P1, [R89+URZ+0x28830], R0 ;  /* 0x02883000590075a7 */ /* 0x000e64000802017f */
[----:B-1----:R-:W-:Y:S05]  /*21b0*/  @!P1 BRA `(.L_x_7806) ;  /* 0x00000178002c9947 */ /* 0x002fea0003800000 */
.L_x_7805:
        /* <DEDUP_REMOVED lines=63> */
.L_x_7807:
[----:B------:R-:W-:Y:S01]  /*25b0*/  UISETP.NE.AND UP1, UPT, UR51, URZ, UPT ;  /* 0x0000003f3300728c */ /* 0x000fe2000bf25270 */
[----:B------:R-:W-:Y:S01]  /*25c0*/  R2UR UR6, R89 ;  /* 0x00000000590672ca */ /* 0x000fe200000e0000 */
[----:B------:R-:W-:Y:S01]  /*25d0*/  ULDC UR7, c[0x0][0x9d8] ;  /* 0x0002760000077ab9 */ /* 0x000fe20000000800 */
[----:B------:R-:W-:Y:S01]  /*25e0*/  UISETP.NE.AND UP0, UPT, UR46, URZ, UPT ;  /* 0x0000003f2e00728c */ /* 0x000fe2000bf05270 */
[----:B------:R-:W-:Y:S01]  /*25f0*/  FMUL.FTZ R7, R34, UR7 ;  /* 0x0000000722077c20 */ /* 0x000fe20008410000 */
[----:B------:R-:W-:Y:S01]  /*2600*/  VIADD R34, R17, UR47 ;  /* 0x0000002f11227c36 */ /* 0x000fe20008000000 */
[----:B------:R-:W-:Y:S01]  /*2610*/  PLOP3.LUT P1, PT, PT, PT, UP1, 0x80, 0x0 ;  /* 0x000000000000781c */ /* 0x000fe20003f2f018 */
[----:B------:R-:W-:Y:S01]  /*2620*/  FMUL.FTZ R8, R35, UR7 ;  /* 0x0000000723087c20 */ /* 0x000fe20008410000 */
[----:B------:R-:W-:Y:S01]  /*2630*/  PLOP3.LUT P2, PT, PT, PT, UP1, 0x80, 0x0 ;  /* 0x000000000000781c */ /* 0x000fe20003f4f018 */
[----:B------:R-:W-:Y:S01]  /*2640*/  FMUL.FTZ R73, R73, UR7 ;  /* 0x0000000749497c20 */ /* 0x000fe20008410000 */
[----:B------:R-:W-:Y:S01]  /*2650*/  FMUL.FTZ R21, R28, UR7 ;  /* 0x000000071c157c20 */ /* 0x000fe20008410000 */
[----:B------:R-:W-:Y:S01]  /*2660*/  @UP1 ULDC UR10, c[0x0][0x44c] ;  /* 0x00011300000a1ab9 */ /* 0x000fe20000000800 */
[----:B------:R-:W-:Y:S01]  /*2670*/  FMUL.FTZ R28, R58, UR7 ;  /* 0x000000073a1c7c20 */ /* 0x000fe20008410000 */
[----:B------:R2:W3:Y:S01]  /*2680*/  MUFU.TANH R98, R73 ;  /* 0x0000004900627308 */ /* 0x0004e20000002400 */
[----:B------:R-:W-:Y:S01]  /*2690*/  FMUL.FTZ R10, R39, UR7 ;  /* 0x00000007270a7c20 */ /* 0x000fe20008410000 */
[----:B------:R-:W-:Y:S01]  /*26a0*/  UIADD3 UR6, UR6, 0x28840, URZ ;  /* 0x0002884006067890 */ /* 0x000fe2000fffe03f */
[----:B------:R-:W-:-:S02]  /*26b0*/  IMAD.MOV.U32 R39, RZ, RZ, -0x80 ;  /* 0xffffff80ff277424 */ /* 0x000fc400078e00ff */
[----:B------:R-:W-:Y:S01]  /*26c0*/  FMUL.FTZ R20, R51, UR7 ;  /* 0x0000000733147c20 */ /* 0x000fe20008410000 */
[----:B01----:R-:W-:Y:S01]  /*26d0*/  FMUL.FTZ R0, R26, UR7 ;  /* 0x000000071a007c20 */ /* 0x003fe20008410000 */
[----:B------:R-:W-:Y:S01]  /*26e0*/  @P1 IMAD.HI.U32 R35, R34, UR10, RZ ;  /* 0x0000000a22231c27 */ /* 0x000fe2000f8e00ff */
[----:B------:R-:W-:-:S03]  /*26f0*/  @UP1 ULDC UR10, c[0x0][0x450] ;  /* 0x00011400000a1ab9 */ /* 0x000fc60000000800 */
[----:B------:R-:W-:Y:S01]  /*2700*/  FMUL.FTZ R11, R42, UR7 ;  /* 0x000000072a0b7c20 */ /* 0x000fe20008410000 */
[----:B------:R-:W-:Y:S01]  /*2710*/  FMUL.FTZ R12, R43, UR7 ;  /* 0x000000072b0c7c20 */ /* 0x000fe20008410000 */
[----:B--2---:R-:W-:Y:S01]  /*2720*/  IMAD.MOV.U32 R73, RZ, RZ, R34 ;  /* 0x000000ffff497224 */ /* 0x004fe200078e0022 */
        /* <DEDUP_REMOVED lines=12> */
[----:B------:R-:W-:Y:S01]  /*27f0*/  UPRMT UR6, UR54, 0x654, UR6 ;  /* 0x0000065436067896 */ /* 0x000fe20008000006 */
        /* <DEDUP_REMOVED lines=44> */
[----:B------:R-:W-:Y:S01]  /*2ac0*/  IMAD.U32 R39, RZ, RZ, UR42 ;  /* 0x0000002aff277e24 */ /* 0x000fe2000f8e00ff */
[----:B------:R-:W-:Y:S01]  /*2ad0*/  PLOP3.LUT P1, PT, PT, PT, UP0, 0x40, 0x0 ;  /* 0x000000000000781c */ /* 0x000fe20003f2e808 */
[----:B------:R-:W-:Y:S01]  /*2ae0*/  FMUL.FTZ R61, R61, UR7 ;  /* 0x000000073d3d7c20 */ /* 0x000fe20008410000 */
[C-C-:B------:R-:W-:Y:S01]  /*2af0*/  IADD3 R38, -R16.reuse, 0x1, R75.reuse ;  /* 0x0000000110267810 */ /* 0x140fe20007ffe14b */
[----:B------:R-:W1:Y:S01]  /*2b00*/  MUFU.TANH R2, R2 ;  /* 0x0000000200027308 */ /* 0x000e620000002400 */
[----:B------:R-:W-:Y:S01]  /*2b10*/  ULDC UR7, c[0x0][0x9dc] ;  /* 0x0002770000077ab9 */ /* 0x000fe20000000800 */
[----:B------:R-:W-:Y:S01]  /*2b20*/  SYNCS.ARRIVE.TRANS64.RED.A1T0 RZ, [UR6], RZ ;  /* 0x000000ffffff79a7 */ /* 0x000fe20008100406 */
[----:B------:R-:W-:Y:S01]  /*2b30*/  ULOP3.LUT UR6, URZ, UR7, URZ, 0x33, !UPT ;  /* 0x000000073f067292 */ /* 0x000fe2000f8e333f */
[----:B------:R-:W-:Y:S01]  /*2b40*/  IADD3 R38, -R39, UR41, R38 ;  /* 0x0000002927267c10 */ /* 0x000fe2000fffe126 */
[----:B------:R-:W-:Y:S01]  /*2b50*/  ULDC UR18, c[0x0][0x9e0] ;  /* 0x0002780000127ab9 */ /* 0x000fe20000000800 */
[----:B------:R-:W-:-:S02]  /*2b60*/  IADD3 R79, -R16, UR41, R75 ;  /* 0x00000029104f7c10 */ /* 0x000fc4000fffe14b */
[----:B------:R-:W2:Y:S01]  /*2b70*/  MUFU.TANH R3, R3 ;  /* 0x0000000300037308 */ /* 0x000ea20000002400 */
[----:B------:R-:W-:Y:S01]  /*2b80*/  VIADD R82, R38, UR18 ;  /* 0x0000001226527c36 */ /* 0x000fe20008000000 */
[----:B------:R-:W-:Y:S01]  /*2b90*/  LEA R78, R90, 0xffffff80, 0x7 ;  /* 0xffffff805a4e7811 */ /* 0x000fe200078e38ff */
[----:B------:R-:W-:-:S04]  /*2ba0*/  VIADD R83, R38, UR6 ;  /* 0x0000000626537c36 */ /* 0x000fc80008000000 */
[----:B0-----:R-:W-:Y:S01]  /*2bb0*/  IMAD.IADD R74, R83, 0x1, R58 ;  /* 0x00000001534a7824 */ /* 0x001fe200078e023a */
[----:B------:R-:W0:Y:S08]  /*2bc0*/  MUFU.TANH R0, R0 ;  /* 0x0000000000007308 */ /* 0x000e300000002400 */
        /* <DEDUP_REMOVED lines=60> */
[----:B-----5:R-:W-:Y:S01]  /*2f90*/  VIADDMNMX R61, R58, R82, R79, PT ;  /* 0x000000523a3d7246 */ /* 0x020fe2000380014f */
[----:B-1234-:R-:W-:Y:S06]  /*2fa0*/  @P1 BRA `(.L_x_7808) ;  /* 0x0000000000641947 */ /* 0x01efec0003800000 */
        /* <DEDUP_REMOVED lines=14> */
.L_x_7810:
[----:B------:R-:W-:Y:S02]  /*3090*/  ULDC UR6, c[0x0][0x9e4] ;  /* 0x0002790000067ab9 */ /* 0x000fe40000000800 */
[----:B------:R-:W-:-:S05]  /*30a0*/  IMAD.U32 R58, RZ, RZ, UR6 ;  /* 0x00000006ff3a7e24 */ /* 0x000fca000f8e00ff */
[----:B------:R-:W-:-:S13]  /*30b0*/  ISETP.NE.AND P1, PT, R58, 0x1, PT ;  /* 0x000000013a00780c */ /* 0x000fda0003f25270 */
[----:B------:R-:W1:Y:S02]  /*30c0*/  @P1 LDC.64 R38, c[0x0][0x9e8] ;  /* 0x00027a00ff261b82 */ /* 0x000e640000000a00 */
[----:B-1----:R-:W-:-:S05]  /*30d0*/  @P1 IMAD.HI.U32 R38, R59, R38, RZ ;  /* 0x000000263b261227 */ /* 0x002fca00078e00ff */
[----:B------:R-:W-:-:S07]  /*30e0*/  @P1 SHF.R.U32.HI R59, RZ, R39, R38 ;  /* 0x00000027ff3b1219 */ /* 0x000fce0000011626 */
.L_x_7811:
[----:B------:R-:W-:Y:S05]  /*30f0*/  BSYNC B0 ;  /* 0x0000000000007941 */ /* 0x000fea0003800000 */
.L_x_7809:
[----:B------:R-:W-:-:S04]  /*3100*/  IMAD R59, R59, R58, -R78 ;  /* 0x0000003a3b3b7224 */ /* 0x000fc800078e0a4e */
[----:B------:R-:W-:-:S05]  /*3110*/  IMAD.IADD R59, R59, 0x1, -R16 ;  /* 0x000000013b3b7824 */ /* 0x000fca00078e0a10 */
[----:B------:R-:W-:Y:S02]  /*3120*/  VIADDMNMX R61, R59, R58, R61, PT ;  /* 0x0000003a3b3d7246 */ /* 0x000fe4000380013d */
[----:B------:R-:W-:-:S07]  /*3130*/  VIMNMX R74, R74, R59, !PT ;  /* 0x0000003b4a4a7248 */ /* 0x000fce0007fe0100 */
.L_x_7808:
[C---:B------:R-:W-:Y:S01]  /*3140*/  ISETP.GE.AND P2, PT, R75.reuse, 0x9, PT ;  /* 0x000000094b00780c */ /* 0x040fe20003f46270 */
[----:B------:R-:W-:Y:S01]  /*3150*/  UISETP.NE.AND UP0, UPT, UR46, URZ, UPT ;  /* 0x0000003f2e00728c */ /* 0x000fe2000bf05270 */
[----:B------:R-:W-:Y:S02]  /*3160*/  ISETP.GE.AND P1, PT, R75, 0x2, PT ;  /* 0x000000024b00780c */ /* 0x000fe40003f26270 */
        /* <DEDUP_REMOVED lines=11> */
[C---:B------:R-:W-:Y:S02]  /*3220*/  ISETP.GT.AND P4, PT, R74.reuse, 0x9, !P6 ;  /* 0x000000094a00780c */ /* 0x040fe40007784270 */
        /* <DEDUP_REMOVED lines=160> */
.L_x_7814:
[----:B------:R-:W-:Y:S02]  /*3c30*/  ULDC UR6, c[0x0][0x9e4] ;  /* 0x0002790000067ab9 */ /* 0x000fe40000000800 */
[----:B------:R-:W-:-:S05]  /*3c40*/  IMAD.U32 R74, RZ, RZ, UR6 ;  /* 0x00000006ff4a7e24 */ /* 0x000fca000f8e00ff */
[----:B------:R-:W-:-:S13]  /*3c50*/  ISETP.NE.AND P6, PT, R74, 0x1, PT ;  /* 0x000000014a00780c */ /* 0x000fda0003fc5270 */
[----:B------:R-:W0:Y:S02]  /*3c60*/  @P6 LDC.64 R2, c[0x0][0x9e8] ;  /* 0x00027a00ff026b82 */ /* 0x000e240000000a00 */
[----:B0-----:R-:W-:-:S05]  /*3c70*/  @P6 IMAD.HI.U32 R2, R73, R2, RZ ;  /* 0x0000000249026227 */ /* 0x001fca00078e00ff */
[----:B------:R-:W-:-:S07]  /*3c80*/  @P6 SHF.R.U32.HI R73, RZ, R3, R2 ;  /* 0x00000003ff496219 */ /* 0x000fce0000011602 */
.L_x_7815:
[----:B------:R-:W-:Y:S05]  /*3c90*/  BSYNC B0 ;  /* 0x0000000000007941 */ /* 0x000fea0003800000 */
.L_x_7813:
[----:B------:R-:W-:-:S04]  /*3ca0*/  IMAD R73, R73, R74, -R78 ;  /* 0x0000004a49497224 */ /* 0x000fc800078e0a4e */
[----:B------:R-:W-:-:S05]  /*3cb0*/  IMAD.IADD R2, R73, 0x1, -R16 ;  /* 0x0000000149027824 */ /* 0x000fca00078e0a10 */
[----:B------:R-:W-:Y:S02]  /*3cc0*/  VIADDMNMX R51, R2, R74, R51, PT ;  /* 0x0000004a02337246 */ /* 0x000fe40003800133 */
[----:B------:R-:W-:-:S07]  /*3cd0*/  VIMNMX R61, R61, R2, !PT ;  /* 0x000000023d3d7248 */ /* 0x000fce0007fe0100 */
.L_x_7812:
[----:B------:R-:W-:Y:S01]  /*3ce0*/  ISETP.GT.AND P1, PT, R61, 0x1, !P1 ;  /* 0x000000013d00780c */ /* 0x000fe20004f24270 */
[----:B------:R-:W-:Y:S01]  /*3cf0*/  ULDC UR6, c[0x0][0x988] ;  /* 0x0002620000067ab9 */ /* 0x000fe20000000800 */
[----:B------:R-:W-:Y:S01]  /*3d00*/  ISETP.NE.AND P6, PT, R87, RZ, PT ;  /* 0x000000ff5700720c */ /* 0x000fe20003fc5270 */
[----:B------:R-:W-:Y:S01]  /*3d10*/  UISETP.NE.AND UP1, UPT, UR51, URZ, UPT ;  /* 0x0000003f3300728c */ /* 0x000fe2000bf25270 */
[----:B------:R-:W-:Y:S01]  /*3d20*/  ISETP.LT.OR P1, PT, R51, 0x2, P1 ;  /* 0x000000023300780c */ /* 0x000fe20000f21670 */
[----:B------:R-:W-:Y:S01]  /*3d30*/  UISETP.NE.AND UP0, UPT, UR46, URZ, UPT ;  /* 0x0000003f2e00728c */ /* 0x000fe2000bf05270 */
[C---:B------:R-:W-:Y:S01]  /*3d40*/  ISETP.GT.AND P2, PT, R61.reuse, 0x8, !P2 ;  /* 0x000000083d00780c */ /* 0x040fe20005744270 */
[----:B------:R-:W-:Y:S01]  /*3d50*/  UMOV UR14, UR47 ;  /* 0x0000002f000e7c82 */ /* 0x000fe20008000000 */
[----:B------:R-:W-:Y:S02]  /*3d60*/  FSEL R4, R4, -INF , !P1 ;  /* 0xff80000004047808 */ /* 0x000fe40004800000 */
[----:B------:R-:W-:-:S02]  /*3d70*/  ISETP.GT.AND P1, PT, R61, 0x9, !P6 ;  /* 0x000000093d00780c */ /* 0x000fc40007724270 */
[C---:B------:R-:W-:Y:S02]  /*3d80*/  ISETP.LT.OR P2, PT, R51.reuse, 0x9, P2 ;  /* 0x000000093300780c */ /* 0x040fe40001741670 */
[----:B------:R-:W-:Y:S01]  /*3d90*/  ISETP.LT.OR P1, PT, R51, 0xa, P1 ;  /* 0x0000000a3300780c */ /* 0x000fe20000f21670 */
[----:B------:R-:W-:Y:S01]  /*3da0*/  @UP1 ULDC UR10, c[0x0][0x44c] ;  /* 0x00011300000a1ab9 */ /* 0x000fe20000000800 */
[----:B------:R-:W-:Y:S01]  /*3db0*/  FSEL R5, R5, -INF , !P2 ;  /* 0xff80000005057808 */ /* 0x000fe20005000000 */
[----:B------:R-:W-:Y:S01]  /*3dc0*/  UIMAD.WIDE.U32 UR10, UR47, UR10, URZ ;  /* 0x0000000a2f0a72a5 */ /* 0x000fe2000f8e003f */
[----:B------:R-:W-:Y:S01]  /*3dd0*/  FSEL R3, R6, -INF , !P1 ;  /* 0xff80000006037808 */ /* 0x000fe20004800000 */
[----:B------:R-:W-:Y:S01]  /*3de0*/  @UP1 ULDC UR15, c[0x0][0x450] ;  /* 0x00011400000f1ab9 */ /* 0x000fe20000000800 */
[----:B------:R-:W-:Y:S01]  /*3df0*/  ISETP.NE.AND P1, PT, R89, RZ, PT ;  /* 0x000000ff5900720c */ /* 0x000fe20003f25270 */
[----:B------:R-:W-:Y:S01]  /*3e00*/  @UP1 USHF.R.U32.HI UR14, URZ, UR15, UR11 ;  /* 0x0000000f3f0e1299 */ /* 0x000fe2000801160b */
[----:B------:R-:W-:-:S02]  /*3e10*/  ISETP.NE.AND P2, PT, R107, RZ, PT ;  /* 0x000000ff6b00720c */ /* 0x000fc40003f45270 */
[----:B------:R-:W-:Y:S01]  /*3e20*/  ISETP.GT.AND P1, PT, R61, 0x10, !P1 ;  /* 0x000000103d00780c */ /* 0x000fe20004f24270 */
[----:B------:R-:W-:Y:S01]  /*3e30*/  UIADD3 UR43, UR43, UR14, URZ ;  /* 0x0000000e2b2b7290 */ /* 0x000fe2000fffe03f */
[----:B------:R-:W-:Y:S02]  /*3e40*/  ISETP.NE.AND P6, PT, R108, RZ, PT ;  /* 0x000000ff6c00720c */ /* 0x000fe40003fc5270 */
[----:B------:R-:W-:Y:S01]  /*3e50*/  ISETP.LT.OR P1, PT, R51, 0x11, P1 ;  /* 0x000000113300780c */ /* 0x000fe20000f21670 */
[----:B------:R-:W-:Y:S01]  /*3e60*/  UIADD3 UR18, UR43, UR18, URZ ;  /* 0x000000122b127290 */ /* 0x000fe2000fffe03f */
[----:B------:R-:W-:Y:S02]  /*3e70*/  ISETP.GT.AND P3, PT, R61, 0x70, !P3 ;  /* 0x000000703d00780c */ /* 0x000fe40005f64270 */
        /* <DEDUP_REMOVED lines=74> */
[----:B------:R-:W-:Y:S01]  /*4320*/  ISETP.NE.AND P1, PT, R110, RZ, PT ;  /* 0x000000ff6e00720c */ /* 0x000fe20003f25270 */
[----:B------:R-:W0:Y:S01]  /*4330*/  SHFL.BFLY PT, R6, R7, 0x2, 0x1f ;  /* 0x0c401f0007067f89 */ /* 0x000e2200000e0000 */
[----:B------:R-:W-:Y:S02]  /*4340*/  ISETP.NE.AND P2, PT, R96, RZ, PT ;  /* 0x000000ff6000720c */ /* 0x000fe40003f45270 */
[----:B------:R-:W-:Y:S02]  /*4350*/  ISETP.GT.AND P1, PT, R61, 0x40, !P1 ;  /* 0x000000403d00780c */ /* 0x000fe40004f24270 */
[----:B------:R-:W-:Y:S02]  /*4360*/  ISETP.NE.AND P6, PT, R97, RZ, PT ;  /* 0x000000ff6100720c */ /* 0x000fe40003fc5270 */
        /* <DEDUP_REMOVED lines=11> */
[----:B0-----:R-:W-:Y:S02]  /*4420*/  FMNMX.FTZ R73, R7, R6, !PT ;  /* 0x0000000607497209 */ /* 0x001fe40007810000 */
[----:B------:R-:W-:Y:S02]  /*4430*/  ISETP.GT.AND P1, PT, R61, 0x48, !P1 ;  /* 0x000000483d00780c */ /* 0x000fe40004f24270 */
[----:B------:R-:W-:Y:S01]  /*4440*/  FSEL R32, R32, -INF , !P3 ;  /* 0xff80000020207808 */ /* 0x000fe20005800000 */
[----:B------:R-:W0:Y:S01]  /*4450*/  SHFL.BFLY PT, R6, R73, 0x1, 0x1f ;  /* 0x0c201f0049067f89 */ /* 0x000e2200000e0000 */
[----:B------:R-:W-:-:S02]  /*4460*/  ISETP.LT.OR P1, PT, R51, 0x49, P1 ;  /* 0x000000493300780c */ /* 0x000fc40000f21670 */
[----:B------:R-:W-:Y:S02]  /*4470*/  ISETP.LT.OR P5, PT, R51, 0x79, P5 ;  /* 0x000000793300780c */ /* 0x000fe40002fa1670 */
[----:B------:R-:W-:Y:S02]  /*4480*/  FSEL R48, R48, -INF , !P1 ;  /* 0xff80000030307808 */ /* 0x000fe40004800000 */
[----:B------:R-:W-:-:S04]  /*4490*/  ISETP.NE.AND P1, PT, R91, RZ, PT ;  /* 0x000000ff5b00720c */ /* 0x000fc80003f25270 */
[----:B------:R-:W-:-:S04]  /*44a0*/  ISETP.GT.AND P1, PT, R61, 0x49, !P1 ;  /* 0x000000493d00780c */ /* 0x000fc80004f24270 */
[----:B------:R-:W-:-:S04]  /*44b0*/  ISETP.LT.OR P1, PT, R51, 0x4a, P1 ;  /* 0x0000004a3300780c */ /* 0x000fc80000f21670 */
[----:B------:R-:W-:Y:S02]  /*44c0*/  FSEL R49, R49, -INF , !P1 ;  /* 0xff80000031317808 */ /* 0x000fe40004800000 */
[----:B------:R-:W-:Y:S02]  /*44d0*/  ISETP.NE.AND P1, PT, R92, RZ, PT ;  /* 0x000000ff5c00720c */ /* 0x000fe40003f25270 */
[----:B0-----:R-:W-:Y:S02]  /*44e0*/  FMNMX.FTZ R6, R73, R6, !PT ;  /* 0x0000000649067209 */ /* 0x001fe40007810000 */
[----:B------:R-:W-:-:S03]  /*44f0*/  ISETP.GT.AND P1, PT, R61, 0x50, !P1 ;  /* 0x000000503d00780c */ /* 0x000fc60004f24270 */
[----:B------:R-:W-:Y:S01]  /*4500*/  FMUL.FTZ R74, R6, UR6 ;  /* 0x00000006064a7c20 */ /* 0x000fe20008410000 */
        /* <DEDUP_REMOVED lines=24> */
[----:B------:R-:W-:-:S02]  /*4690*/  FSETP.NEU.FTZ.AND P1, PT, R6, -INF , PT ;  /* 0xff8000000600780b */ /* 0x000fc40003f3d000 */
[----:B------:R-:W-:Y:S02]  /*46a0*/  FSEL R30, R30, -INF , !P2 ;  /* 0xff8000001e1e7808 */ /* 0x000fe40005000000 */
[----:B------:R-:W-:Y:S02]  /*46b0*/  FSEL R79, R74, RZ, P1 ;  /* 0x000000ff4a4f7208 */ /* 0x000fe40000800000 */
[----:B------:R-:W-:Y:S02]  /*46c0*/  ISETP.GT.AND P1, PT, R61, RZ, !P6 ;  /* 0x000000ff3d00720c */ /* 0x000fe40007724270 */
[----:B------:R-:W-:Y:S01]  /*46d0*/  ISETP.NE.AND P6, PT, R75, RZ, PT ;  /* 0x000000ff4b00720c */ /* 0x000fe20003fc5270 */
[--C-:B------:R-:W-:Y:S01]  /*46e0*/  FFMA.FTZ R170, R59, UR6, -R79.reuse ;  /* 0x000000063baa7c23 */ /* 0x100fe2000801084f */
[----:B------:R-:W-:Y:S01]  /*46f0*/  ISETP.LT.OR P1, PT, R51, 0x1, P1 ;  /* 0x000000013300780c */ /* 0x000fe20000f21670 */
[--C-:B------:R-:W-:Y:S01]  /*4700*/  FFMA.FTZ R59, R58, UR6, -R79.reuse ;  /* 0x000000063a3b7c23 */ /* 0x100fe2000801084f */
[--C-:B------:R-:W-:Y:S01]  /*4710*/  FFMA.FTZ R164, R55, UR6, -R79.reuse ;  /* 0x0000000637a47c23 */ /* 0x100fe2000801084f */
[----:B------:R-:W-:Y:S01]  /*4720*/  ISETP.GT.AND P6, PT, R61, 0x79, !P6 ;  /* 0x000000793d00780c */ /* 0x000fe200077c4270 */
[--C-:B------:R-:W-:Y:S01]  /*4730*/  FFMA.FTZ R166, R46, UR6, -R79.reuse ;  /* 0x000000062ea67c23 */ /* 0x100fe2000801084f */
[----:B------:R-:W-:Y:S01]  /*4740*/  FSEL R77, R0, -INF , !P1 ;  /* 0xff800000004d7808 */ /* 0x000fe20004800000 */
[--C-:B------:R-:W-:Y:S01]  /*4750*/  FFMA.FTZ R180, R180, UR6, -R79.reuse ;  /* 0x00000006b4b47c23 */ /* 0x100fe2000801084f */
[----:B------:R-:W-:Y:S01]  /*4760*/  ISETP.NE.AND P1, PT, R86, RZ, PT ;  /* 0x000000ff5600720c */ /* 0x000fe20003f25270 */
[--C-:B------:R-:W-:Y:S01]  /*4770*/  FFMA.FTZ R65, R65, UR6, -R79.reuse ;  /* 0x0000000641417c23 */ /* 0x100fe2000801084f */
[----:B------:R-:W-:Y:S01]  /*4780*/  FMNMX.FTZ R0, R77, R4, !PT ;  /* 0x000000044d007209 */ /* 0x000fe20007810000 */
[--C-:B------:R-:W-:Y:S01]  /*4790*/  FFMA.FTZ R182, R72, UR6, -R79.reuse ;  /* 0x0000000648b67c23 */ /* 0x100fe2000801084f */
[----:B------:R-:W-:Y:S01]  /*47a0*/  ISETP.GT.AND P1, PT, R61, 0x68, !P1 ;  /* 0x000000683d00780c */ /* 0x000fe20004f24270 */
[----:B------:R-:W-:Y:S01]  /*47b0*/  MUFU.EX2 R180, R180 ;  /* 0x000000b400b47308 */ /* 0x000fe20000000800 */
        /* <DEDUP_REMOVED lines=17> */
[----:B------:R-:W1:Y:S01]  /*48d0*/  MUFU.EX2 R182, R182 ;  /* 0x000000b600b67308 */ /* 0x000e620000000800 */
[----:B------:R-:W-:Y:S01]  /*48e0*/  FSEL R34, R34, -INF , !P6 ;  /* 0xff80000022227808 */ /* 0x000fe20007000000 */
[--C-:B------:R-:W-:Y:S01]  /*48f0*/  FFMA.FTZ R154, R21, UR6, -R79.reuse ;  /* 0x00000006159a7c23 */ /* 0x100fe2000801084f */
[----:B------:R-:W-:Y:S01]  /*4900*/  FMNMX.FTZ R0, R10, R7, !PT ;  /* 0x000000070a007209 */ /* 0x000fe20007810000 */
[--C-:B------:R-:W-:Y:S01]  /*4910*/  FFMA.FTZ R21, R24, UR6, -R79.reuse ;  /* 0x0000000618157c23 */ /* 0x100fe2000801084f */
[--C-:B------:R-:W-:Y:S01]  /*4920*/  FFMA.FTZ R71, R70, UR6, -R79.reuse ;  /* 0x0000000646477c23 */ /* 0x100fe2000801084f */
[--C-:B------:R-:W-:Y:S01]  /*4930*/  FFMA.FTZ R172, R68, UR6, -R79.reuse ;  /* 0x0000000644ac7c23 */ /* 0x100fe2000801084f */
[----:B------:R-:W-:Y:S01]  /*4940*/  FMNMX.FTZ R7, R11, R0, !PT ;  /* 0x000000000b077209 */ /* 0x000fe20007810000 */
[----:B------:R-:W2:Y:S01]  /*4950*/  MUFU.EX2 R67, R67 ;  /* 0x0000004300437308 */ /* 0x000ea20000000800 */
[--C-:B------:R-:W-:Y:S01]  /*4960*/  FFMA.FTZ R73, R66, UR6, -R79.reuse ;  /* 0x0000000642497c23 */ /* 0x100fe2000801084f */
[--C-:B------:R-:W-:Y:S01]  /*4970*/  FFMA.FTZ R174, R64, UR6, -R79.reuse ;  /* 0x0000000640ae7c23 */ /* 0x100fe2000801084f */
[----:B------:R-:W-:Y:S01]  /*4980*/  FMNMX.FTZ R0, R12, R7, !PT ;  /* 0x000000070c007209 */ /* 0x000fe20007810000 */
[--C-:B------:R-:W-:Y:S01]  /*4990*/  FFMA.FTZ R63, R63, UR6, -R79.reuse ;  /* 0x000000063f3f7c23 */ /* 0x100fe2000801084f */
[--C-:B------:R-:W-:Y:S01]  /*49a0*/  FFMA.FTZ R168, R62, UR6, -R79.reuse ;  /* 0x000000063ea87c23 */ /* 0x100fe2000801084f */
[--C-:B------:R-:W-:Y:S01]  /*49b0*/  FFMA.FTZ R75, R60, UR6, -R79.reuse ;  /* 0x000000063c4b7c23 */ /* 0x100fe2000801084f */
[----:B------:R-:W-:Y:S01]  /*49c0*/  FMNMX.FTZ R7, R13, R0, !PT ;  /* 0x000000000d077209 */ /* 0x000fe20007810000 */
[----:B------:R-:W3:Y:S01]  /*49d0*/  MUFU.EX2 R176, R176 ;  /* 0x000000b000b07308 */ /* 0x000ee20000000800 */
[--C-:B------:R-:W-:Y:S01]  /*49e0*/  FFMA.FTZ R160, R44, UR6, -R79.reuse ;  /* 0x000000062ca07c23 */ /* 0x100fe2000801084f */
[--C-:B------:R-:W-:Y:S01]  /*49f0*/  FFMA.FTZ R43, R43, UR6, -R79.reuse ;  /* 0x000000062b2b7c23 */ /* 0x100fe2000801084f */
[----:B------:R-:W-:Y:S01]  /*4a00*/  FMNMX.FTZ R0, R14, R7, !PT ;  /* 0x000000070e007209 */ /* 0x000fe20007810000 */
[--C-:B------:R-:W-:Y:S01]  /*4a10*/  FFMA.FTZ R162, R42, UR6, -R79.reuse ;  /* 0x000000062aa27c23 */ /* 0x100fe2000801084f */
[--C-:B------:R-:W-:Y:S01]  /*4a20*/  FFMA.FTZ R41, R41, UR6, -R79.reuse ;  /* 0x0000000629297c23 */ /* 0x100fe2000801084f */
[--C-:B------:R-:W-:Y:S01]  /*4a30*/  FFMA.FTZ R156, R40, UR6, -R79.reuse ;  /* 0x00000006289c7c23 */ /* 0x100fe2000801084f */
[----:B------:R-:W-:Y:S01]  /*4a40*/  FMNMX.FTZ R7, R15, R0, !PT ;  /* 0x000000000f077209 */ /* 0x000fe20007810000 */
[----:B------:R-:W4:Y:S01]  /*4a50*/  MUFU.EX2 R69, R69 ;  /* 0x0000004500457308 */ /* 0x000f220000000800 */
[--C-:B------:R-:W-:Y:S01]  /*4a60*/  FFMA.FTZ R39, R39, UR6, -R79.reuse ;  /* 0x0000000627277c23 */ /* 0x100fe2000801084f */
[--C-:B------:R-:W-:Y:S01]  /*4a70*/  FFMA.FTZ R158, R38, UR6, -R79.reuse ;  /* 0x00000006269e7c23 */ /* 0x100fe2000801084f */
[----:B------:R-:W-:Y:S01]  /*4a80*/  FMNMX.FTZ R0, R20, R7, !PT ;  /* 0x0000000714007209 */ /* 0x000fe20007810000 */
[--C-:B------:R-:W-:Y:S01]  /*4a90*/  FFMA.FTZ R37, R37, UR6, -R79.reuse ;  /* 0x0000000625257c23 */ /* 0x100fe2000801084f */
[----:B------:R-:W-:-:S02]  /*4aa0*/  FFMA.FTZ R27, R27, UR6, -R79 ;  /* 0x000000061b1b7c23 */ /* 0x000fc4000801084f */
[----:B------:R-:W-:Y:S01]  /*4ab0*/  FMNMX.FTZ R7, R25, R0, !PT ;  /* 0x0000000019077209 */ /* 0x000fe20007810000 */
[----:B------:R-:W5:Y:S03]  /*4ac0*/  MUFU.EX2 R178, R178 ;  /* 0x000000b200b27308 */ /* 0x000f660000000800 */
[----:B------:R-:W-:-:S04]  /*4ad0*/  FMNMX.FTZ R7, R26, R7, !PT ;  /* 0x000000071a077209 */ /* 0x000fc80007810000 */
        /* <DEDUP_REMOVED lines=10> */
[----:B------:R-:W5:Y:S01]  /*4b80*/  MUFU.EX2 R174, R174 ;  /* 0x000000ae00ae7308 */ /* 0x000f620000000800 */
[----:B------:R-:W-:Y:S02]  /*4b90*/  FSEL R0, R31, -INF , !P1 ;  /* 0xff8000001f007808 */ /* 0x000fe40004800000 */
        /* <DEDUP_REMOVED lines=26> */
[----:B------:R-:W-:Y:S03]  /*4d40*/  MUFU.EX2 R162, R162 ;  /* 0x000000a200a27308 */ /* 0x000fe60000000800 */
[----:B------:R-:W-:Y:S02]  /*4d50*/  FSEL R45, R36, RZ, P1 ;  /* 0x000000ff242d7208 */ /* 0x000fe40000800000 */
[----:B------:R-:W-:-:S03]  /*4d60*/  PLOP3.LUT P1, PT, PT, PT, UP0, 0x40, 0x0 ;  /* 0x000000000000781c */ /* 0x000fc60003f2e808 */
[----:B------:R-:W-:Y:S01]  /*4d70*/  MUFU.EX2 R41, R41 ;  /* 0x0000002900297308 */ /* 0x000fe20000000800 */
[----:B------:R-:W-:Y:S01]  /*4d80*/  FFMA.FTZ R24, R3, UR6, -R45 ;  /* 0x0000000603187c23 */ /* 0x000fe2000801082d */
[----:B------:R-:W-:Y:S01]  /*4d90*/  FADD.FTZ R3, R180, R65 ;  /* 0x00000041b4037221 */ /* 0x000fe20000010000 */
[--C-:B------:R-:W-:Y:S01]  /*4da0*/  FFMA.FTZ R177, R2, UR6, -R45.reuse ;  /* 0x0000000602b17c23 */ /* 0x100fe2000801082d */
[--C-:B------:R-:W-:Y:S01]  /*4db0*/  FFMA.FTZ R181, R77, UR6, -R45.reuse ;  /* 0x000000064db57c23 */ /* 0x100fe2000801082d */
[----:B------:R-:W-:Y:S01]  /*4dc0*/  FFMA.FTZ R4, R4, UR6, -R45 ;  /* 0x0000000604047c23 */ /* 0x000fe2000801082d */
[----:B-1----:R-:W-:Y:S01]  /*4dd0*/  FADD.FTZ R2, R182, R3 ;  /* 0x00000003b6027221 */ /* 0x002fe20000010000 */
[--C-:B------:R-:W-:Y:S01]  /*4de0*/  FFMA.FTZ R183, R5, UR6, -R45.reuse ;  /* 0x0000000605b77c23 */ /* 0x100fe2000801082d */
[----:B------:R-:W-:Y:S01]  /*4df0*/  MUFU.EX2 R24, R24 ;  /* 0x0000001800187308 */ /* 0x000fe20000000800 */
[--C-:B------:R-:W-:Y:S01]  /*4e00*/  FFMA.FTZ R8, R8, UR6, -R45.reuse ;  /* 0x0000000608087c23 */ /* 0x100fe2000801082d */
[----:B--2---:R-:W-:Y:S01]  /*4e10*/  FADD.FTZ R3, R67, R2 ;  /* 0x0000000243037221 */ /* 0x004fe20000010000 */
[--C-:B------:R-:W-:Y:S01]  /*4e20*/  FFMA.FTZ R179, R9, UR6, -R45.reuse ;  /* 0x0000000609b37c23 */ /* 0x100fe2000801082d */
[--C-:B------:R-:W-:Y:S01]  /*4e30*/  FFMA.FTZ R10, R10, UR6, -R45.reuse ;  /* 0x000000060a0a7c23 */ /* 0x100fe2000801082d */
[----:B------:R-:W-:Y:S01]  /*4e40*/  FFMA.FTZ R173, R11, UR6, -R45 ;  /* 0x000000060bad7c23 */ /* 0x000fe2000801082d */
[----:B---3--:R-:W-:Y:S01]  /*4e50*/  FADD.FTZ R2, R176, R3 ;  /* 0x00000003b0027221 */ /* 0x008fe20000010000 */
[--C-:B------:R-:W-:Y:S01]  /*4e60*/  FFMA.FTZ R12, R12, UR6, -R45.reuse ;  /* 0x000000060c0c7c23 */ /* 0x100fe2000801082d */
[----:B------:R-:W-:Y:S01]  /*4e70*/  MUFU.EX2 R181, R181 ;  /* 0x000000b500b57308 */ /* 0x000fe20000000800 */
[--C-:B------:R-:W-:Y:S01]  /*4e80*/  FFMA.FTZ R175, R13, UR6, -R45.reuse ;  /* 0x000000060daf7c23 */ /* 0x100fe2000801082d */
[----:B----4-:R-:W-:Y:S01]  /*4e90*/  FADD.FTZ R3, R69, R2 ;  /* 0x0000000245037221 */ /* 0x010fe20000010000 */
[--C-:B------:R-:W-:Y:S01]  /*4ea0*/  FFMA.FTZ R14, R14, UR6, -R45.reuse ;  /* 0x000000060e0e7c23 */ /* 0x100fe2000801082d */
[--C-:B------:R-:W-:Y:S01]  /*4eb0*/  FFMA.FTZ R15, R15, UR6, -R45.reuse ;  /* 0x000000060f0f7c23 */ /* 0x100fe2000801082d */
[----:B------:R-:W-:Y:S01]  /*4ec0*/  FFMA.FTZ R20, R20, UR6, -R45 ;  /* 0x0000000614147c23 */ /* 0x000fe2000801082d */
[----:B-----5:R-:W-:Y:S01]  /*4ed0*/  FADD.FTZ R2, R178, R3 ;  /* 0x00000003b2027221 */ /* 0x020fe20000010000 */
[--C-:B------:R-:W-:Y:S01]  /*4ee0*/  FFMA.FTZ R25, R25, UR6, -R45.reuse ;  /* 0x0000000619197c23 */ /* 0x100fe2000801082d */
[----:B------:R-:W0:Y:S01]  /*4ef0*/  MUFU.EX2 R4, R4 ;  /* 0x0000000400047308 */ /* 0x000e220000000800 */
[--C-:B------:R-:W-:Y:S01]  /*4f00*/  FFMA.FTZ R26, R26, UR6, -R45.reuse ;  /* 0x000000061a1a7c23 */ /* 0x100fe2000801082d */
[----:B------:R-:W-:Y:S01]  /*4f10*/  FADD.FTZ R3, R71, R2 ;  /* 0x0000000247037221 */ /* 0x000fe20000010000 */
[--C-:B------:R-:W-:Y:S01]  /*4f20*/  FFMA.FTZ R28, R28, UR6, -R45.reuse ;  /* 0x000000061c1c7c23 */ /* 0x100fe2000801082d */
[--C-:B------:R-:W-:Y:S01]  /*4f30*/  FFMA.FTZ R29, R29, UR6, -R45.reuse ;  /* 0x000000061d1d7c23 */ /* 0x100fe2000801082d */
[----:B------:R-:W-:Y:S01]  /*4f40*/  FFMA.FTZ R48, R48, UR6, -R45 ;  /* 0x0000000630307c23 */ /* 0x000fe2000801082d */
[----:B------:R-:W-:Y:S01]  /*4f50*/  FADD.FTZ R2, R172, R3 ;  /* 0x00000003ac027221 */ /* 0x000fe20000010000 */
[--C-:B------:R-:W-:Y:S01]  /*4f60*/  FFMA.FTZ R49, R49, UR6, -R45.reuse ;  /* 0x0000000631317c23 */ /* 0x100fe2000801082d */
[----:B------:R-:W1:Y:S01]  /*4f70*/  MUFU.EX2 R183, R183 ;  /* 0x000000b700b77308 */ /* 0x000e620000000800 */
[--C-:B------:R-:W-:Y:S01]  /*4f80*/  FFMA.FTZ R50, R50, UR6, -R45.reuse ;  /* 0x0000000632327c23 */ /* 0x100fe2000801082d */
[----:B------:R-:W-:Y:S01]  /*4f90*/  FADD.FTZ R3, R73, R2 ;  /* 0x0000000249037221 */ /* 0x000fe20000010000 */
[--C-:B------:R-:W-:Y:S01]  /*4fa0*/  FFMA.FTZ R52, R52, UR6, -R45.reuse ;  /* 0x0000000634347c23 */ /* 0x100fe2000801082d */
[--C-:B------:R-:W-:Y:S01]  /*4fb0*/  FFMA.FTZ R53, R53, UR6, -R45.reuse ;  /* 0x0000000635357c23 */ /* 0x100fe2000801082d */
[----:B------:R-:W-:Y:S01]  /*4fc0*/  FFMA.FTZ R54, R54, UR6, -R45 ;  /* 0x0000000636367c23 */ /* 0x000fe2000801082d */
[----:B------:R-:W-:Y:S01]  /*4fd0*/  FADD.FTZ R36, R174, R3 ;  /* 0x00000003ae247221 */ /* 0x000fe20000010000 */
[--C-:B------:R-:W-:Y:S01]  /*4fe0*/  FFMA.FTZ R56, R56, UR6, -R45.reuse ;  /* 0x0000000638387c23 */ /* 0x100fe2000801082d */
[----:B------:R-:W2:Y:S01]  /*4ff0*/  MUFU.EX2 R177, R177 ;  /* 0x000000b100b17308 */ /* 0x000ea20000000800 */
[----:B0-----:R-:W-:Y:S01]  /*5000*/  FADD.FTZ R2, R181, R4 ;  /* 0x00000004b5027221 */ /* 0x001fe20000010000 */
[----:B------:R-:W-:Y:S01]  /*5010*/  FADD.FTZ R5, R63, R36 ;  /* 0x000000243f057221 */ /* 0x000fe20000010000 */
[--C-:B------:R-:W-:Y:S01]  /*5020*/  FFMA.FTZ R57, R57, UR6, -R45.reuse ;  /* 0x0000000639397c23 */ /* 0x100fe2000801082d */
[--C-:B------:R-:W-:Y:S01]  /*5030*/  FFMA.FTZ R0, R0, UR6, -R45.reuse ;  /* 0x0000000600007c23 */ /* 0x100fe2000801082d */
[----:B------:R-:W-:Y:S01]  /*5040*/  FFMA.FTZ R30, R30, UR6, -R45 ;  /* 0x000000061e1e7c23 */ /* 0x000fe2000801082d */
[----:B------:R-:W-:Y:S01]  /*5050*/  FADD.FTZ R36, R168, R5 ;  /* 0x00000005a8247221 */ /* 0x000fe20000010000 */
[--C-:B------:R-:W-:Y:S01]  /*5060*/  FFMA.FTZ R32, R32, UR6, -R45.reuse ;  /* 0x0000000620207c23 */ /* 0x100fe2000801082d */
[----:B------:R-:W0:Y:S01]  /*5070*/  MUFU.EX2 R8, R8 ;  /* 0x0000000800087308 */ /* 0x000e220000000800 */
[----:B-1----:R-:W-:Y:S01]  /*5080*/  FADD.FTZ R3, R183, R2 ;  /* 0x00000002b7037221 */ /* 0x002fe20000010000 */
[----:B------:R-:W-:Y:S01]  /*5090*/  FADD.FTZ R5, R75, R36 ;  /* 0x000000244b057221 */ /* 0x000fe20000010000 */
[----:B------:R-:W-:Y:S01]  /*50a0*/  FFMA.FTZ R55, R55, UR6, -R45 ;  /* 0x0000000637377c23 */ /* 0x000fe2000801082d */
[----:B------:R-:W-:Y:S01]  /*50b0*/  F2FP.BF16.F32.PACK_AB R181, R4, R181 ;  /* 0x000000b504b5723e */ /* 0x000fe200000010ff */
[----:B------:R-:W-:Y:S01]  /*50c0*/  FADD.FTZ R2, R24, R3 ;  /* 0x0000000318027221 */ /* 0x000fe20000010000 */
[----:B------:R-:W-:Y:S01]  /*50d0*/  FADD.FTZ R36, R170, R5 ;  /* 0x00000005aa247221 */ /* 0x000fe20000010000 */
[--C-:B------:R-:W-:Y:S01]  /*50e0*/  FFMA.FTZ R47, R47, UR6, -R45.reuse ;  /* 0x000000062f2f7c23 */ /* 0x100fe2000801082d */
[----:B------:R-:W1:Y:S01]  /*50f0*/  MUFU.EX2 R179, R179 ;  /* 0x000000b300b37308 */ /* 0x000e620000000800 */
[----:B--2---:R-:W-:Y:S01]  /*5100*/  FADD.FTZ R3, R177, R2 ;  /* 0x00000002b1037221 */ /* 0x004fe20000010000 */
[----:B------:R-:W-:Y:S01]  /*5110*/  FADD.FTZ R5, R31, R36 ;  /* 0x000000241f057221 */ /* 0x000fe20000010000 */
[----:B------:R-:W-:Y:S01]  /*5120*/  FFMA.FTZ R34, R34, UR6, -R45 ;  /* 0x0000000622227c23 */ /* 0x000fe2000801082d */
[----:B------:R-:W-:-:S02]  /*5130*/  F2FP.BF16.F32.PACK_AB R180, R65, R180 ;  /* 0x000000b441b4723e */ /* 0x000fc400000010ff */
        /* <DEDUP_REMOVED lines=21> */
[----:B------:R-:W-:Y:S01]  /*5290*/  FADD.FTZ R36, R162, R5 ;  /* 0x00000005a2247221 */ /* 0x000fe20000010000 */
[----:B------:R-:W-:Y:S01]  /*52a0*/  F2FP.BF16.F32.PACK_AB R160, R43, R160 ;  /* 0x000000a02ba0723e */ /* 0x000fe200000010ff */
[----:B------:R-:W2:Y:S01]  /*52b0*/  MUFU.EX2 R175, R175 ;  /* 0x000000af00af7308 */ /* 0x000ea20000000800 */
[----:B0-----:R-:W-:Y:S01]  /*52c0*/  FADD.FTZ R3, R173, R2 ;  /* 0x00000002ad037221 */ /* 0x001fe20000010000 */
[C---:B------:R-:W-:Y:S01]  /*52d0*/  FADD.FTZ R5, R41.reuse, R36 ;  /* 0x0000002429057221 */ /* 0x040fe20000010000 */
[----:B------:R-:W-:-:S02]  /*52e0*/  F2FP.BF16.F32.PACK_AB R162, R41, R162 ;  /* 0x000000a229a2723e */ /* 0x000fc400000010ff */
[----:B------:R-:W-:Y:S02]  /*52f0*/  F2FP.BF16.F32.PACK_AB R183, R24, R183 ;  /* 0x000000b718b7723e */ /* 0x000fe400000010ff */
[----:B------:R-:W-:Y:S01]  /*5300*/  F2FP.BF16.F32.PACK_AB R177, R8, R177 ;  /* 0x000000b108b1723e */ /* 0x000fe200000010ff */
[----:B------:R-:W0:Y:S01]  /*5310*/  MUFU.EX2 R14, R14 ;  /* 0x0000000e000e7308 */ /* 0x000e220000000800 */
[----:B-1----:R-:W-:Y:S01]  /*5320*/  FADD.FTZ R2, R12, R3 ;  /* 0x000000030c027221 */ /* 0x002fe20000010000 */
[----:B------:R-:W-:Y:S02]  /*5330*/  F2FP.BF16.F32.PACK_AB R179, R10, R179 ;  /* 0x000000b30ab3723e */ /* 0x000fe400000010ff */
[----:B------:R-:W-:-:S04]  /*5340*/  F2FP.BF16.F32.PACK_AB R173, R12, R173 ;  /* 0x000000ad0cad723e */ /* 0x000fc800000010ff */
        /* <DEDUP_REMOVED lines=66> */
[----:B-1----:R-:W-:Y:S01]  /*5770*/  FADD.FTZ R38, R154, R5 ;  /* 0x000000059a267221 */ /* 0x002fe20000010000 */
[----:B------:R-:W-:-:S06]  /*5780*/  VIADD R5, R90, 0xfffffffe ;  /* 0xfffffffe5a057836 */ /* 0x000fcc0000000000 */
[----:B------:R-:W1:Y:S01]  /*5790*/  MUFU.EX2 R34, R34 ;  /* 0x0000002200227308 */ /* 0x000e620000000800 */
[----:B--2---:R-:W-:Y:S01]  /*57a0*/  FADD.FTZ R3, R47, R4 ;  /* 0x000000042f037221 */ /* 0x004fe20000010000 */
[C---:B0-----:R-:W-:Y:S01]  /*57b0*/  FADD.FTZ R2, R21.reuse, R38 ;  /* 0x0000002615027221 */ /* 0x041fe20000010000 */
[----:B------:R-:W-:Y:S02]  /*57c0*/  F2FP.BF16.F32.PACK_AB R154, R21, R154 ;  /* 0x0000009a159a723e */ /* 0x000fe400000010ff */
[C---:B-1----:R-:W-:Y:S01]  /*57d0*/  FADD.FTZ R0, R34.reuse, R3 ;  /* 0x0000000322007221 */ /* 0x042fe20000010000 */
        /* <DEDUP_REMOVED lines=13> */
.L_x_7817:
[----:B------:R-:W-:Y:S02]  /*58b0*/  ULDC UR22, c[0x0][0x9e4] ;  /* 0x0002790000167ab9 */ /* 0x000fe40000000800 */
[----:B------:R-:W-:-:S11]  /*58c0*/  UISETP.NE.AND UP0, UPT, UR22, 0x1, UPT ;  /* 0x000000011600788c */ /* 0x000fd6000bf05270 */
[----:B------:R-:W-:Y:S02]  /*58d0*/  @UP0 ULDC.64 UR10, c[0x0][0x9e8] ;  /* 0x00027a00000a0ab9 */ /* 0x000fe40000000a00 */
[----:B------:R-:W-:-:S04]  /*58e0*/  UIMAD.WIDE.U32 UR14, UR19, UR10, URZ ;  /* 0x0000000a130e72a5 */ /* 0x000fc8000f8e003f */
[----:B------:R-:W-:-:S12]  /*58f0*/  @UP0 USHF.R.U32.HI UR19, URZ, UR11, UR15 ;  /* 0x0000000b3f130299 */ /* 0x000fd8000801160f */
.L_x_7818:
[----:B------:R-:W-:-:S04]  /*5900*/  UIMAD UR19, UR19, UR22, UR22 ;  /* 0x00000016131372a4 */ /* 0x000fc8000f8e0216 */
[----:B------:R-:W-:-:S04]  /*5910*/  UISETP.LT.AND UP0, UPT, UR18, UR19, UPT ;  /* 0x000000131200728c */ /* 0x000fc8000bf01270 */
[----:B------:R-:W-:-:S12]  /*5920*/  USEL UR18, UR18, UR19, UP0 ;  /* 0x0000001312127287 */ /* 0x000fd80008000000 */
.L_x_7816:
[----:B------:R-:W-:Y:S01]  /*5930*/  USHF.R.S32.HI UR10, URZ, 0x1f, UR18 ;  /* 0x0000001f3f0a7899 */ /* 0x000fe20008011412 */
[----:B------:R-:W-:Y:S02]  /*5940*/  CS2R R150, SRZ ;  /* 0x0000000000967805 */ /* 0x000fe4000001ff00 */
[----:B------:R-:W-:Y:S02]  /*5950*/  CS2R R148, SRZ ;  /* 0x0000000000947805 */ /* 0x000fe4000001ff00 */
[----:B------:R-:W-:Y:S01]  /*5960*/  CS2R R146, SRZ ;  /* 0x0000000000927805 */ /* 0x000fe2000001ff00 */
        /* <DEDUP_REMOVED lines=39> */
[----:B------:R-:W-:Y:S01]  /*5be0*/  IMAD.MOV.U32 R151, RZ, RZ, RZ ;  /* 0x000000ffff977224 */ /* 0x000fe200078e00ff */
[----:B------:R-:W-:Y:S01]  /*5bf0*/  ULDC UR52, c[0x0][0x9e4] ;  /* 0x0002790000347ab9 */ /* 0x000fe20000000800 */
[----:B------:R-:W-:Y:S01]  /*5c00*/  ULDC UR60, c[0x0][0x9dc] ;  /* 0x00027700003c7ab9 */ /* 0x000fe20000000800 */
[----:B------:R-:W-:Y:S01]  /*5c10*/  ULDC UR45, c[0x0][0x9d8] ;  /* 0x00027600002d7ab9 */ /* 0x000fe20000000800 */
[----:B------:R-:W-:Y:S01]  /*5c20*/  ULDC UR59, c[0x0][0x988] ;  /* 0x00026200003b7ab9 */ /* 0x000fe20000000800 */
[----:B------:R-:W-:-:S05]  /*5c30*/  ULDC UR61, c[0x0][0x9e0] ;  /* 0x00027800003d7ab9 */ /* 0x000fca0000000800 */
.L_x_7838:
[----:B------:R-:W-:Y:S01]  /*5c40*/  ISETP.NE.AND P2, PT, RZ, UR50, PT ;  /* 0x00000032ff007c0c */ /* 0x000fe2000bf45270 */
[----:B------:R-:W-:-:S04]  /*5c50*/  UISETP.NE.AND UP0, UPT, UR44, 0x1, UPT ;  /* 0x000000012c00788c */ /* 0x000fc8000bf05270 */
[----:B------:R-:W-:-:S04]  /*5c60*/  USEL UR39, URZ, 0x1, UP0 ;  /* 0x000000013f277887 */ /* 0x000fc80008000000 */
[----:B------:R-:W-:-:S04]  /*5c70*/  ULOP3.LUT UR39, UR43, UR39, URZ, 0x3c, !UPT ;  /* 0x000000272b277292 */ /* 0x000fc8000f8e3c3f */
[----:B------:R-:W-:Y:S08]  /*5c80*/  @P2 BRA `(.L_x_7820) ;  /* 0x0000000000382947 */ /* 0x000ff00003800000 */
[----:B------:R-:W-:Y:S05]  /*5c90*/  @!P0 BRA `(.L_x_7821) ;  /* 0x0000000000048947 */ /* 0x000fea0003800000 */
[----:B------:R-:W-:Y:S01]  /*5ca0*/  BPT.TRAP 0x1 ;  /* 0x000000040000795c */ /* 0x000fe20000300000 */
.L_x_7821:
        /* <DEDUP_REMOVED lines=9> */
.L_x_7822:
[----:B-1----:R-:W-:Y:S05]  /*5d40*/  @P1 BRA `(.L_x_7820) ;  /* 0x0000000000081947 */ /* 0x002fea0003800000 */
[----:B------:R-:W1:Y:S02]  /*5d50*/  SYNCS.PHASECHK.TRANS64.TRYWAIT P1, [UR6+0x28830], R6 ;  /* 0x02883006ff0075a7 */ /* 0x000e640008020146 */
[----:B-1----:R-:W-:Y:S05]  /*5d60*/  @!P1 BRA `(.L_x_7823) ;  /* 0x0000013c00549947 */ /* 0x002fea0003800000 */
.L_x_7820:
        /* <DEDUP_REMOVED lines=15> */
[----:B------:R-:W-:Y:S01]  /*5e60*/  UMOV UR34, UR30 ;  /* 0x0000001e00227c82 */ /* 0x000fe20008000000 */
        /* <DEDUP_REMOVED lines=35> */
.L_x_7825:
[----:B------:R-:W-:Y:S01]  /*60a0*/  ULEA UR6, UR44, UR40, 0x3 ;  /* 0x000000282c067291 */ /* 0x000fe2000f8e183f */
[----:B------:R-:W-:-:S05]  /*60b0*/  IMAD.U32 R6, RZ, RZ, UR43 ;  /* 0x0000002bff067e24 */ /* 0x000fca000f8e00ff */
[----:B------:R-:W-:-:S04]  /*60c0*/  SHF.L.U32 R6, R6, 0x1f, RZ ;  /* 0x0000001f06067819 */ /* 0x000fc800000006ff */
[----:B------:R0:W1:Y:S01]  /*60d0*/  SYNCS.PHASECHK.TRANS64.TRYWAIT P1, [UR6+0x28850], R6 ;  /* 0x02885006ff0075a7 */ /* 0x0000620008020146 */
[----:B------:R-:W-:Y:S05]  /*60e0*/  @!P0 BRA `(.L_x_7826) ;  /* 0x0000000000048947 */ /* 0x000fea0003800000 */
[----:B------:R-:W-:Y:S01]  /*60f0*/  BPT.TRAP 0x1 ;  /* 0x000000040000795c */ /* 0x000fe20000300000 */
.L_x_7826:
[----:B-1----:R-:W-:Y:S05]  /*6100*/  @P1 BRA `(.L_x_7824) ;  /* 0x0000000000081947 */ /* 0x002fea0003800000 */
[----:B------:R-:W1:Y:S02]  /*6110*/  SYNCS.PHASECHK.TRANS64.TRYWAIT P1, [UR6+0x28850], R6 ;  /* 0x02885006ff0075a7 */ /* 0x000e640008020146 */
[----:B-1----:R-:W-:Y:S05]  /*6120*/  @!P1 BRA `(.L_x_7827) ;  /* 0x00000138007c9947 */ /* 0x002fea0003800000 */
.L_x_7824:
[----:B------:R-:W-:Y:S01]  /*6130*/  UIADD3 UR6, UR40, 0x400, URZ ;  /* 0x0000040028067890 */ /* 0x000fe2000fffe03f */
[----:B------:R-:W-:Y:S01]  /*6140*/  WARPGROUP.ARRIVE ;  /* 0x00000000000079c5 */ /* 0x000fe20000000000 */
[----:B------:R-:W-:-:S05]  /*6150*/  UMOV UR7, 0x40000040 ;  /* 0x4000004000077882 */ /* 0x000fca0000000000 */
[----:B-1----:R-:W1:Y:S01]  /*6160*/  S2R R7, SR_TID.X ;  /* 0x0000000000077919 */ /* 0x002e620000002100 */
        /* <DEDUP_REMOVED lines=8> */
[----:B-1----:R-:W-:-:S04]  /*61f0*/  SHF.R.U32.HI R7, RZ, 0x7, R7 ;  /* 0x00000007ff077819 */ /* 0x002fc80000011607 */
[----:B0-----:R-:W-:Y:S01]  /*6200*/  IADD3 R6, -R7, 0xb, RZ ;  /* 0x0000000b07067810 */ /* 0x001fe20007ffe1ff */
[----:B------:R-:W-:Y:S02]  /*6210*/  WARPGROUP.DEPBAR.LE gsb0, 0x0 ;  /* 0x00008000000079c5 */ /* 0x000fe40000010000 */
[----:B------:R-:W-:-:S06]  /*6220*/  WARPGROUP.ARRIVE ;  /* 0x00000000000079c5 */ /* 0x000fcc0000000000 */
        /* <DEDUP_REMOVED lines=35> */
.L_x_7828:
[----:B------:R-:W-:Y:S01]  /*6460*/  UISETP.NE.AND UP1, UPT, UR51, URZ, UPT ;  /* 0x0000003f3300728c */ /* 0x000fe2000bf25270 */
[----:B------:R-:W-:Y:S01]  /*6470*/  FMUL.FTZ R13, R34, UR45 ;  /* 0x0000002d220d7c20 */ /* 0x000fe20008410000 */
[----:B------:R-:W-:Y:S01]  /*6480*/  FMUL.FTZ R34, R66, UR45 ;  /* 0x0000002d42227c20 */ /* 0x000fe20008410000 */
[----:B------:R-:W-:Y:S02]  /*6490*/  VIADD R66, R17, UR47 ;  /* 0x0000002f11427c36 */ /* 0x000fe40008000000 */
[----:B------:R-:W-:Y:S01]  /*64a0*/  FMUL.FTZ R152, R24, UR45 ;  /* 0x0000002d18987c20 */ /* 0x000fe20008410000 */
[----:B------:R-:W-:Y:S01]  /*64b0*/  FMUL.FTZ R24, R47, UR45 ;  /* 0x0000002d2f187c20 */ /* 0x000fe20008410000 */
[----:B------:R-:W-:Y:S01]  /*64c0*/  PLOP3.LUT P1, PT, PT, PT, UP1, 0x80, 0x0 ;  /* 0x000000000000781c */ /* 0x000fe20003f2f018 */
[----:B------:R-:W-:Y:S01]  /*64d0*/  FMUL.FTZ R47, R48, UR45 ;  /* 0x0000002d302f7c20 */ /* 0x000fe20008410000 */
[----:B------:R-:W-:Y:S01]  /*64e0*/  PLOP3.LUT P2, PT, PT, PT, UP1, 0x80, 0x0 ;  /* 0x000000000000781c */ /* 0x000fe20003f4f018 */
[----:B------:R-:W-:Y:S01]  /*64f0*/  ULEA UR6, UR38, UR40, 0x3 ;  /* 0x0000002826067291 */ /* 0x000fe2000f8e183f */
[----:B------:R-:W-:Y:S01]  /*6500*/  FMUL.FTZ R48, R53, UR45 ;  /* 0x0000002d35307c20 */ /* 0x000fe20008410000 */
[----:B------:R-:W-:Y:S01]  /*6510*/  @UP1 ULDC UR7, c[0x0][0x44c] ;  /* 0x0001130000071ab9 */ /* 0x000fe20000000800 */
[----:B------:R-:W-:Y:S01]  /*6520*/  FMUL.FTZ R53, R60, UR45 ;  /* 0x0000002d3c357c20 */ /* 0x000fe20008410000 */
[----:B------:R-:W-:Y:S01]  /*6530*/  FMUL.FTZ R60, R68, UR45 ;  /* 0x0000002d443c7c20 */ /* 0x000fe20008410000 */
[----:B------:R-:W-:Y:S01]  /*6540*/  UIADD3 UR6, UR6, 0x28840, URZ ;  /* 0x0002884006067890 */ /* 0x000fe2000fffe03f */
[----:B------:R-:W-:Y:S01]  /*6550*/  FMUL.FTZ R153, R25, UR45 ;  /* 0x0000002d19997c20 */ /* 0x000fe20008410000 */
[----:B------:R-:W-:Y:S01]  /*6560*/  UISETP.NE.AND UP0, UPT, UR46, URZ, UPT ;  /* 0x0000003f2e00728c */ /* 0x000fe2000bf05270 */
[----:B------:R-:W-:Y:S01]  /*6570*/  FMUL.FTZ R8, R26, UR45 ;  /* 0x0000002d1a087c20 */ /* 0x000fe20008410000 */
[----:B------:R-:W-:Y:S01]  /*6580*/  FMUL.FTZ R9, R27, UR45 ;  /* 0x0000002d1b097c20 */ /* 0x000fe20008410000 */
[----:B0-----:R-:W-:Y:S01]  /*6590*/  @P1 IMAD.HI.U32 R6, R66, UR7, RZ ;  /* 0x0000000742061c27 */ /* 0x001fe2000f8e00ff */
        /* <DEDUP_REMOVED lines=58> */
[----:B------:R-:W-:Y:S01]  /*6940*/  PLOP3.LUT P1, PT, PT, PT, UP0, 0x40, 0x0 ;  /* 0x000000000000781c */ /* 0x000fe20003f2e808 */
[----:B------:R-:W-:Y:S01]  /*6950*/  IMAD.U32 R7, RZ, RZ, UR42 ;  /* 0x0000002aff077e24 */ /* 0x000fe2000f8e00ff */
[----:B------:R-:W1:Y:S01]  /*6960*/  MUFU.TANH R152, R152 ;  /* 0x0000009800987308 */ /* 0x000e620000002400 */
[----:B------:R-:W-:Y:S01]  /*6970*/  IADD3 R6, -R16, 0x1, -R65 ;  /* 0x0000000110067810 */ /* 0x000fe20007ffe941 */
[----:B------:R-:W-:Y:S01]  /*6980*/  UMOV UR7, UR60 ;  /* 0x0000003c00077c82 */ /* 0x000fe20008000000 */
        /* <DEDUP_REMOVED lines=84> */
.L_x_7831:
[----:B------:R-:W-:-:S05]  /*6ed0*/  IMAD.U32 R70, RZ, RZ, UR52 ;  /* 0x00000034ff467e24 */ /* 0x000fca000f8e00ff */
[----:B------:R-:W-:-:S13]  /*6ee0*/  ISETP.NE.AND P1, PT, R70, 0x1, PT ;  /* 0x000000014600780c */ /* 0x000fda0003f25270 */
[----:B------:R-:W1:Y:S02]  /*6ef0*/  @P1 LDC.64 R6, c[0x0][0x9e8] ;  /* 0x00027a00ff061b82 */ /* 0x000e640000000a00 */
[----:B-1----:R-:W-:-:S05]  /*6f00*/  @P1 IMAD.HI.U32 R6, R68, R6, RZ ;  /* 0x0000000644061227 */ /* 0x002fca00078e00ff */
[----:B------:R-:W-:-:S07]  /*6f10*/  @P1 SHF.R.U32.HI R68, RZ, R7, R6 ;  /* 0x00000007ff441219 */ /* 0x000fce0000011606 */
.L_x_7832:
[----:B------:R-:W-:Y:S05]  /*6f20*/  BSYNC B0 ;  /* 0x0000000000007941 */ /* 0x000fea0003800000 */
.L_x_7830:
[----:B------:R-:W-:-:S04]  /*6f30*/  IMAD R7, R68, R70, -R65 ;  /* 0x0000004644077224 */ /* 0x000fc800078e0a41 */
[----:B------:R-:W-:-:S05]  /*6f40*/  IMAD.IADD R6, R7, 0x1, -R16 ;  /* 0x0000000107067824 */ /* 0x000fca00078e0a10 */
[----:B------:R-:W-:Y:S02]  /*6f50*/  VIADDMNMX R73, R6, R70, R73, PT ;  /* 0x0000004606497246 */ /* 0x000fe40003800149 */
[----:B------:R-:W-:-:S07]  /*6f60*/  VIMNMX R75, R75, R6, !PT ;  /* 0x000000064b4b7248 */ /* 0x000fce0007fe0100 */
.L_x_7829:
[----:B------:R-:W-:Y:S01]  /*6f70*/  ISETP.GT.AND P1, PT, R5, -0x1, PT ;  /* 0xffffffff0500780c */ /* 0x000fe20003f24270 */
[----:B------:R1:W2:Y:S01]  /*6f80*/  SHFL.IDX PT, R6, R66, 0x1, 0x1c1f ;  /* 0x003c1f0042067f89 */ /* 0x0002a200000e0000 */
[----:B------:R-:W-:Y:S02]  /*6f90*/  UISETP.NE.AND UP0, UPT, UR46, URZ, UPT ;  /* 0x0000003f2e00728c */ /* 0x000fe4000bf05270 */
[C---:B------:R-:W-:Y:S02]  /*6fa0*/  ISETP.GT.AND P3, PT, R75.reuse, 0x8, P1 ;  /* 0x000000084b00780c */ /* 0x040fe40000f64270 */
[----:B------:R-:W-:Y:S02]  /*6fb0*/  ISETP.GT.AND P6, PT, R75, RZ, P1 ;  /* 0x000000ff4b00720c */ /* 0x000fe40000fc4270 */
        /* <DEDUP_REMOVED lines=13> */
[----:B0-----:R-:W-:-:S02]  /*7090*/  FSEL R158, R158, -INF , !P3 ;  /* 0xff8000009e9e7808 */ /* 0x001fc40005800000 */
[----:B------:R-:W-:Y:S02]  /*70a0*/  ISETP.GT.AND P3, PT, R75, 0x30, P1 ;  /* 0x000000304b00780c */ /* 0x000fe40000f64270 */
[C---:B------:R-:W-:Y:S02]  /*70b0*/  ISETP.LT.OR P5, PT, R73.reuse, 0xa, P5 ;  /* 0x0000000a4900780c */ /* 0x040fe40002fa1670 */
[C---:B------:R-:W-:Y:S02]  /*70c0*/  ISETP.LT.OR P4, PT, R73.reuse, 0x11, P4 ;  /* 0x000000114900780c */ /* 0x040fe40002781670 */
[C---:B------:R-:W-:Y:S02]  /*70d0*/  ISETP.LT.OR P6, PT, R73.reuse, 0x12, P6 ;  /* 0x000000124900780c */ /* 0x040fe400037c1670 */
[C---:B------:R-:W-:Y:S02]  /*70e0*/  ISETP.LT.OR P2, PT, R73.reuse, 0x19, P2 ;  /* 0x000000194900780c */ /* 0x040fe40001741670 */
[----:B------:R-:W-:-:S02]  /*70f0*/  ISETP.LT.OR P3, PT, R73, 0x31, P3 ;  /* 0x000000314900780c */ /* 0x000fc40001f61670 */
[----:B------:R-:W-:Y:S02]  /*7100*/  FSEL R164, R155, -INF , !P5 ;  /* 0xff8000009ba47808 */ /* 0x000fe40006800000 */
[----:B------:R-:W-:Y:S02]  /*7110*/  FSEL R154, R157, -INF , !P4 ;  /* 0xff8000009d9a7808 */ /* 0x000fe40006000000 */
[----:B------:R-:W-:Y:S02]  /*7120*/  FSEL R156, R156, -INF , !P6 ;  /* 0xff8000009c9c7808 */ /* 0x000fe40007000000 */
[----:B------:R-:W-:Y:S02]  /*7130*/  FSEL R152, R159, -INF , !P2 ;  /* 0xff8000009f987808 */ /* 0x000fe40005000000 */
[C---:B------:R-:W-:Y:S02]  /*7140*/  ISETP.GT.AND P5, PT, R75.reuse, 0x20, P1 ;  /* 0x000000204b00780c */ /* 0x040fe40000fa4270 */
[----:B------:R-:W-:-:S02]  /*7150*/  ISETP.GT.AND P4, PT, R75, 0x21, P1 ;  /* 0x000000214b00780c */ /* 0x000fc40000f84270 */
[C---:B------:R-:W-:Y:S02]  /*7160*/  ISETP.GT.AND P6, PT, R75.reuse, 0x28, P1 ;  /* 0x000000284b00780c */ /* 0x040fe40000fc4270 */
[----:B------:R-:W-:Y:S02]  /*7170*/  ISETP.GT.AND P2, PT, R75, 0x29, P1 ;  /* 0x000000294b00780c */ /* 0x000fe40000f44270 */
        /* <DEDUP_REMOVED lines=37> */
[----:B-1----:R-:W-:Y:S02]  /*73d0*/  FSEL R66, R53, -INF , !P5 ;  /* 0xff80000035427808 */ /* 0x002fe40006800000 */
[----:B------:R-:W-:Y:S02]  /*73e0*/  FSEL R68, R52, -INF , !P4 ;  /* 0xff80000034447808 */ /* 0x000fe40006000000 */
[----:B------:R-:W-:-:S02]  /*73f0*/  FSEL R64, R64, -INF , !P6 ;  /* 0xff80000040407808 */ /* 0x000fc40007000000 */
[----:B------:R-:W-:Y:S02]  /*7400*/  FSEL R62, R62, -INF , !P2 ;  /* 0xff8000003e3e7808 */ /* 0x000fe40005000000 */
[C---:B------:R-:W-:Y:S02]  /*7410*/  ISETP.GT.AND P5, PT, R75.reuse, 0x59, P1 ;  /* 0x000000594b00780c */ /* 0x040fe40000fa4270 */
[C---:B------:R-:W-:Y:S02]  /*7420*/  ISETP.GT.AND P4, PT, R75.reuse, 0x60, P1 ;  /* 0x000000604b00780c */ /* 0x040fe40000f84270 */
[C---:B------:R-:W-:Y:S02]  /*7430*/  ISETP.GT.AND P6, PT, R75.reuse, 0x61, P1 ;  /* 0x000000614b00780c */ /* 0x040fe40000fc4270 */
[----:B------:R-:W-:Y:S02]  /*7440*/  ISETP.GT.AND P2, PT, R75, 0x68, P1 ;  /* 0x000000684b00780c */ /* 0x000fe40000f44270 */
[----:B------:R-:W-:Y:S01]  /*7450*/  FSEL R49, R57, -INF , !P3 ;  /* 0xff80000039317808 */ /* 0x000fe20005800000 */
[--C-:B--2---:R-:W-:Y:S01]  /*7460*/  IMAD.IADD R57, R61, 0x1, R6.reuse ;  /* 0x000000013d397824 */ /* 0x104fe200078e0206 */
[----:B------:R-:W-:Y:S01]  /*7470*/  PLOP3.LUT P3, PT, PT, PT, UP0, 0x40, 0x0 ;  /* 0x000000000000781c */ /* 0x000fe20003f6e808 */
[----:B------:R-:W-:Y:S01]  /*7480*/  IMAD.IADD R61, R71, 0x1, R6 ;  /* 0x00000001473d7824 */ /* 0x000fe200078e0206 */
        /* <DEDUP_REMOVED lines=34> */
.L_x_7835:
[----:B------:R-:W-:-:S05]  /*76b0*/  IMAD.U32 R162, RZ, RZ, UR52 ;  /* 0x00000034ffa27e24 */ /* 0x000fca000f8e00ff */
[----:B------:R-:W-:-:S13]  /*76c0*/  ISETP.NE.AND P2, PT, R162, 0x1, PT ;  /* 0x00000001a200780c */ /* 0x000fda0003f45270 */
[----:B------:R-:W0:Y:S02]  /*76d0*/  @P2 LDC.64 R6, c[0x0][0x9e8] ;  /* 0x00027a00ff062b82 */ /* 0x000e240000000a00 */
[----:B0-----:R-:W-:-:S05]  /*76e0*/  @P2 IMAD.HI.U32 R6, R51, R6, RZ ;  /* 0x0000000633062227 */ /* 0x001fca00078e00ff */
[----:B------:R-:W-:-:S07]  /*76f0*/  @P2 SHF.R.U32.HI R51, RZ, R7, R6 ;  /* 0x00000007ff332219 */ /* 0x000fce0000011606 */
.L_x_7836:
[----:B------:R-:W-:Y:S05]  /*7700*/  BSYNC B0 ;  /* 0x0000000000007941 */ /* 0x000fea0003800000 */
.L_x_7834:
[----:B------:R-:W-:-:S04]  /*7710*/  IMAD R51, R51, R162, -R65 ;  /* 0x000000a233337224 */ /* 0x000fc800078e0a41 */
[----:B------:R-:W-:-:S05]  /*7720*/  IMAD.IADD R6, R51, 0x1, -R16 ;  /* 0x0000000133067824 */ /* 0x000fca00078e0a10 */
[----:B------:R-:W-:Y:S02]  /*7730*/  VIADDMNMX R57, R6, R162, R57, PT ;  /* 0x000000a206397246 */ /* 0x000fe40003800139 */
[----:B------:R-:W-:-:S07]  /*7740*/  VIMNMX R61, R61, R6, !PT ;  /* 0x000000063d3d7248 */ /* 0x000fce0007fe0100 */
.L_x_7833:
[----:B------:R-:W-:Y:S01]  /*7750*/  FMNMX.FTZ R7, R170, R3, !PT ;  /* 0x00000003aa077209 */ /* 0x000fe20007810000 */
[----:B------:R-:W-:Y:S01]  /*7760*/  UMOV UR6, UR59 ;  /* 0x0000003b00067c82 */ /* 0x000fe20008000000 */
[----:B------:R-:W-:Y:S02]  /*7770*/  ISETP.GT.AND P5, PT, R61, 0x10, P1 ;  /* 0x000000103d00780c */ /* 0x000fe40000fa4270 */
[----:B------:R-:W-:Y:S02]  /*7780*/  FMNMX.FTZ R7, R168, R7, !PT ;  /* 0x00000007a8077209 */ /* 0x000fe40007810000 */
[----:B------:R-:W-:Y:S02]  /*7790*/  ISETP.LT.OR P5, PT, R57, 0x11, P5 ;  /* 0x000000113900780c */ /* 0x000fe40002fa1670 */
[----:B------:R-:W-:Y:S02]  /*77a0*/  FMNMX.FTZ R7, R166, R7, !PT ;  /* 0x00000007a6077209 */ /* 0x000fe40007810000 */
[----:B------:R-:W-:-:S02]  /*77b0*/  FSEL R13, R13, -INF , !P5 ;  /* 0xff8000000d0d7808 */ /* 0x000fc40006800000 */
        /* <DEDUP_REMOVED lines=13> */
[C---:B------:R-:W-:Y:S02]  /*7890*/  ISETP.GT.AND P5, PT, R61.reuse, RZ, P1 ;  /* 0x000000ff3d00720c */ /* 0x040fe40000fa4270 */
[----:B------:R-:W-:Y:S02]  /*78a0*/  FMNMX.FTZ R7, R84, R7, !PT ;  /* 0x0000000754077209 */ /* 0x000fe40007810000 */
[----:B------:R-:W-:Y:S02]  /*78b0*/  ISETP.GT.AND P2, PT, R61, 0x11, P1 ;  /* 0x000000113d00780c */ /* 0x000fe40000f44270 */
[----:B------:R-:W-:Y:S02]  /*78c0*/  FMNMX.FTZ R7, R82, R7, !PT ;  /* 0x0000000752077209 */ /* 0x000fe40007810000 */
[----:B------:R-:W-:-:S02]  /*78d0*/  ISETP.LT.OR P5, PT, R57, 0x1, P5 ;  /* 0x000000013900780c */ /* 0x000fc40002fa1670 */
[----:B------:R-:W-:Y:S02]  /*78e0*/  FMNMX.FTZ R7, R80, R7, !PT ;  /* 0x0000000750077209 */ /* 0x000fe40007810000 */
[----:B------:R-:W-:Y:S02]  /*78f0*/  ISETP.LT.OR P2, PT, R57, 0x12, P2 ;  /* 0x000000123900780c */ /* 0x000fe40001741670 */
[----:B------:R-:W-:Y:S02]  /*7900*/  FMNMX.FTZ R7, R78, R7, !PT ;  /* 0x000000074e077209 */ /* 0x000fe40007810000 */
[C---:B------:R-:W-:Y:S02]  /*7910*/  ISETP.GT.AND P3, PT, R61.reuse, 0x8, P1 ;  /* 0x000000083d00780c */ /* 0x040fe40000f64270 */
[----:B------:R-:W-:Y:S02]  /*7920*/  FMNMX.FTZ R7, R76, R7, !PT ;  /* 0x000000074c077209 */ /* 0x000fe40007810000 */
[----:B------:R-:W-:-:S02]  /*7930*/  ISETP.GT.AND P4, PT, R61, 0x9, P1 ;  /* 0x000000093d00780c */ /* 0x000fc40000f84270 */
[----:B------:R-:W-:Y:S02]  /*7940*/  FMNMX.FTZ R7, R74, R7, !PT ;  /* 0x000000074a077209 */ /* 0x000fe40007810000 */
[----:B------:R-:W-:Y:S02]  /*7950*/  FSEL R59, R8, -INF , !P5 ;  /* 0xff800000083b7808 */ /* 0x000fe40006800000 */
        /* <DEDUP_REMOVED lines=8> */
[----:B------:R-:W-:Y:S02]  /*79e0*/  FMNMX.FTZ R7, R64, R7, !PT ;  /* 0x0000000740077209 */ /* 0x000fe40007810000 */
[----:B------:R-:W-:-:S02]  /*79f0*/  FMNMX.FTZ R8, R59, R4, !PT ;  /* 0x000000043b087209 */ /* 0x000fc40007810000 */
[----:B------:R-:W-:Y:S02]  /*7a00*/  FMNMX.FTZ R7, R62, R7, !PT ;  /* 0x000000073e077209 */ /* 0x000fe40007810000 */
[----:B------:R-:W-:Y:S02]  /*7a10*/  ISETP.LT.OR P2, PT, R57, 0x22, P2 ;  /* 0x000000223900780c */ /* 0x000fe40001741670 */
[----:B------:R-:W-:Y:S02]  /*7a20*/  FMNMX.FTZ R7, R60, R7, !PT ;  /* 0x000000073c077209 */ /* 0x000fe40007810000 */
[----:B------:R-:W-:Y:S02]  /*7a30*/  FSEL R11, R11, -INF , !P3 ;  /* 0xff8000000b0b7808 */ /* 0x000fe40005800000 */
[----:B------:R-:W-:Y:S02]  /*7a40*/  FMNMX.FTZ R7, R58, R7, !PT ;  /* 0x000000073a077209 */ /* 0x000fe40007810000 */
[----:B------:R-:W-:-:S02]  /*7a50*/  FSEL R10, R10, -INF , !P4 ;  /* 0xff8000000a0a7808 */ /* 0x000fc40006000000 */
[----:B------:R-:W-:Y:S02]  /*7a60*/  FMNMX.FTZ R7, R56, R7, !PT ;  /* 0x0000000738077209 */ /* 0x000fe40007810000 */
[----:B------:R-:W-:Y:S02]  /*7a70*/  FMNMX.FTZ R8, R9, R8, !PT ;  /* 0x0000000809087209 */ /* 0x000fe40007810000 */
[----:B------:R-:W-:Y:S02]  /*7a80*/  FMNMX.FTZ R7, R54, R7, !PT ;  /* 0x0000000736077209 */ /* 0x000fe40007810000 */
[----:B------:R-:W-:Y:S02]  /*7a90*/  ISETP.GT.AND P4, PT, R61, 0x19, P1 ;  /* 0x000000193d00780c */ /* 0x000fe40000f84270 */
[----:B------:R-:W-:Y:S02]  /*7aa0*/  FMNMX.FTZ R6, R52, R7, !PT ;  /* 0x0000000734067209 */ /* 0x000fe40007810000 */
[----:B------:R-:W-:-:S02]  /*7ab0*/  FSEL R14, R14, -INF , !P2 ;  /* 0xff8000000e0e7808 */ /* 0x000fc40005000000 */
[----:B------:R-:W-:Y:S02]  /*7ac0*/  FMNMX.FTZ R7, R49, R6, !PT ;  /* 0x0000000631077209 */ /* 0x000fe40007810000 */
[C---:B------:R-:W-:Y:S02]  /*7ad0*/  ISETP.GT.AND P2, PT, R61.reuse, 0x30, P1 ;  /* 0x000000303d00780c */ /* 0x040fe40000f44270 */
[----:B------:R-:W-:Y:S02]  /*7ae0*/  FMNMX.FTZ R7, R50, R7, !PT ;  /* 0x0000000732077209 */ /* 0x000fe40007810000 */
[----:B------:R-:W-:Y:S02]  /*7af0*/  ISETP.GT.AND P3, PT, R61, 0x18, P1 ;  /* 0x000000183d00780c */ /* 0x000fe40000f64270 */
[----:B------:R-:W-:Y:S02]  /*7b00*/  FMNMX.FTZ R6, R48, R7, !PT ;  /* 0x0000000730067209 */ /* 0x000fe40007810000 */
[----:B------:R-:W-:-:S02]  /*7b10*/  FMNMX.FTZ R63, R11, R8, !PT ;  /* 0x000000080b3f7209 */ /* 0x000fc40007810000 */
[----:B------:R-:W-:Y:S02]  /*7b20*/  FMNMX.FTZ R7, R47, R6, !PT ;  /* 0x000000062f077209 */ /* 0x000fe40007810000 */
[C---:B------:R-:W-:Y:S02]  /*7b30*/  ISETP.LT.OR P4, PT, R57.reuse, 0x1a, P4 ;  /* 0x0000001a3900780c */ /* 0x040fe40002781670 */
[----:B------:R-:W-:Y:S02]  /*7b40*/  FMNMX.FTZ R7, R46, R7, !PT ;  /* 0x000000072e077209 */ /* 0x000fe40007810000 */
[C---:B------:R-:W-:Y:S02]  /*7b50*/  ISETP.LT.OR P2, PT, R57.reuse, 0x31, P2 ;  /* 0x000000313900780c */ /* 0x040fe40001741670 */
[----:B------:R-:W-:Y:S01]  /*7b60*/  ISETP.LT.OR P3, PT, R57, 0x19, P3 ;  /* 0x000000193900780c */ /* 0x000fe20001f61670 */
[----:B------:R-:W0:Y:S01]  /*7b70*/  SHFL.BFLY PT, R6, R7, 0x2, 0x1f ;  /* 0x0c401f0007067f89 */ /* 0x000e2200000e0000 */
[----:B------:R-:W-:-:S02]  /*7b80*/  FSEL R8, R27, -INF , !P2 ;  /* 0xff8000001b087808 */ /* 0x000fc40005000000 */
[----:B------:R-:W-:Y:S02]  /*7b90*/  FSEL R20, R20, -INF , !P3 ;  /* 0xff80000014147808 */ /* 0x000fe40005800000 */
[C---:B------:R-:W-:Y:S02]  /*7ba0*/  ISETP.GT.AND P3, PT, R61.reuse, 0x28, P1 ;  /* 0x000000283d00780c */ /* 0x040fe40000f64270 */
[----:B------:R-:W-:Y:S02]  /*7bb0*/  ISETP.GT.AND P5, PT, R61, 0x38, P1 ;  /* 0x000000383d00780c */ /* 0x000fe40000fa4270 */
[C---:B------:R-:W-:Y:S02]  /*7bc0*/  ISETP.LT.OR P3, PT, R57.reuse, 0x29, P3 ;  /* 0x000000293900780c */ /* 0x040fe40001f61670 */
[----:B------:R-:W-:Y:S02]  /*7bd0*/  ISETP.LT.OR P5, PT, R57, 0x39, P5 ;  /* 0x000000393900780c */ /* 0x000fe40002fa1670 */
[----:B------:R-:W-:-:S02]  /*7be0*/  FSEL R55, R25, -INF , !P3 ;  /* 0xff80000019377808 */ /* 0x000fc40005800000 */
[----:B------:R-:W-:Y:S02]  /*7bf0*/  ISETP.GT.AND P3, PT, R61, 0x31, P1 ;  /* 0x000000313d00780c */ /* 0x000fe40000f64270 */
[----:B------:R-:W-:Y:S02]  /*7c00*/  FSEL R28, R28, -INF , !P5 ;  /* 0xff8000001c1c7808 */ /* 0x000fe40006800000 */
[----:B------:R-:W-:Y:S02]  /*7c10*/  ISETP.LT.OR P3, PT, R57, 0x32, P3 ;  /* 0x000000323900780c */ /* 0x000fe40001f61670 */
[----:B------:R-:W-:Y:S02]  /*7c20*/  ISETP.GT.AND P5, PT, R61, 0x48, P1 ;  /* 0x000000483d00780c */ /* 0x000fe40000fa4270 */
[----:B------:R-:W-:Y:S02]  /*7c30*/  FSEL R26, R26, -INF , !P3 ;  /* 0xff8000001a1a7808 */ /* 0x000fe40005800000 */
[----:B0-----:R-:W-:-:S02]  /*7c40*/  FMNMX.FTZ R51, R7, R6, !PT ;  /* 0x0000000607337209 */ /* 0x001fc40007810000 */
[----:B------:R-:W-:Y:S02]  /*7c50*/  ISETP.GT.AND P3, PT, R61, 0x41, P1 ;  /* 0x000000413d00780c */ /* 0x000fe40000f64270 */
[C---:B------:R-:W-:Y:S01]  /*7c60*/  ISETP.LT.OR P5, PT, R57.reuse, 0x49, P5 ;  /* 0x000000493900780c */ /* 0x040fe20002fa1670 */
[----:B------:R-:W0:Y:S01]  /*7c70*/  SHFL.BFLY PT, R6, R51, 0x1, 0x1f ;  /* 0x0c201f0033067f89 */ /* 0x000e2200000e0000 */
[----:B------:R-:W-:Y:S02]  /*7c80*/  ISETP.LT.OR P3, PT, R57, 0x42, P3 ;  /* 0x000000423900780c */ /* 0x000fe40001f61670 */
[----:B------:R-:W-:Y:S02]  /*7c90*/  ISETP.GT.AND P2, PT, R61, 0x40, P1 ;  /* 0x000000403d00780c */ /* 0x000fe40000f44270 */
[----:B------:R-:W-:Y:S02]  /*7ca0*/  FSEL R65, R31, -INF , !P3 ;  /* 0xff8000001f417808 */ /* 0x000fe40005800000 */
[----:B------:R-:W-:-:S02]  /*7cb0*/  ISETP.LT.OR P2, PT, R57, 0x41, P2 ;  /* 0x000000413900780c */ /* 0x000fc40001741670 */
[----:B------:R-:W-:Y:S02]  /*7cc0*/  ISETP.GT.AND P3, PT, R61, 0x51, P1 ;  /* 0x000000513d00780c */ /* 0x000fe40000f64270 */
[----:B------:R-:W-:Y:S02]  /*7cd0*/  FSEL R30, R30, -INF , !P2 ;  /* 0xff8000001e1e7808 */ /* 0x000fe40005000000 */
[----:B------:R-:W-:Y:S02]  /*7ce0*/  ISETP.LT.OR P3, PT, R57, 0x52, P3 ;  /* 0x000000523900780c */ /* 0x000fe40001f61670 */
[----:B------:R-:W-:Y:S02]  /*7cf0*/  ISETP.GT.AND P2, PT, R61, 0x50, P1 ;  /* 0x000000503d00780c */ /* 0x000fe40000f44270 */
[----:B------:R-:W-:Y:S02]  /*7d00*/  FSEL R69, R35, -INF , !P3 ;  /* 0xff80000023457808 */ /* 0x000fe40005800000 */
[----:B------:R-:W-:-:S02]  /*7d10*/  ISETP.LT.OR P2, PT, R57, 0x51, P2 ;  /* 0x000000513900780c */ /* 0x000fc40001741670 */
[----:B------:R-:W-:Y:S02]  /*7d20*/  ISETP.GT.AND P3, PT, R61, 0x61, P1 ;  /* 0x000000613d00780c */ /* 0x000fe40000f64270 */
[----:B------:R-:W-:Y:S02]  /*7d30*/  FSEL R34, R34, -INF , !P2 ;  /* 0xff80000022227808 */ /* 0x000fe40005000000 */
[----:B0-----:R-:W-:Y:S02]  /*7d40*/  FMNMX.FTZ R6, R51, R6, !PT ;  /* 0x0000000633067209 */ /* 0x001fe40007810000 */
[----:B------:R-:W-:Y:S02]  /*7d50*/  ISETP.GT.AND P2, PT, R61, 0x60, P1 ;  /* 0x000000603d00780c */ /* 0x000fe40000f44270 */
[C---:B------:R-:W-:Y:S01]  /*7d60*/  FSETP.NEU.FTZ.AND P6, PT, R6.reuse, -INF , PT ;  /* 0xff8000000600780b */ /* 0x040fe20003fdd000 */
[----:B------:R-:W-:Y:S01]  /*7d70*/  FMUL.FTZ R53, R6, UR6 ;  /* 0x0000000606357c20 */ /* 0x000fe20008410000 */
[----:B------:R-:W-:-:S02]  /*7d80*/  ISETP.LT.OR P2, PT, R57, 0x61, P2 ;  /* 0x000000613900780c */ /* 0x000fc40001741670 */
[----:B------:R-:W-:Y:S02]  /*7d90*/  ISETP.LT.OR P3, PT, R57, 0x62, P3 ;  /* 0x000000623900780c */ /* 0x000fe40001f61670 */
[----:B------:R-:W-:Y:S02]  /*7da0*/  FSEL R7, R53, RZ, P6 ;  /* 0x000000ff35077208 */ /* 0x000fe40003000000 */
[----:B------:R-:W-:Y:S02]  /*7db0*/  FSEL R53, R15, -INF , !P4 ;  /* 0xff8000000f357808 */ /* 0x000fe40006000000 */
        /* <DEDUP_REMOVED lines=27> */
[----:B------:R0:W-:Y:S01]  /*7f70*/  MUFU.EX2 R27, R158 ;  /* 0x0000009e001b7308 */ /* 0x0001e20000000800 */
[----:B------:R-:W-:Y:S01]  /*7f80*/  ISETP.LT.OR P4, PT, R57, 0x4a, P4 ;  /* 0x0000004a3900780c */ /* 0x000fe20002781670 */
[--C-:B------:R-:W-:Y:S01]  /*7f90*/  FFMA.FTZ R174, R84, UR6, -R7.reuse ;  /* 0x0000000654ae7c23 */ /* 0x100fe20008010807 */
[----:B------:R-:W-:Y:S01]  /*7fa0*/  FMNMX.FTZ R67, R55, R86, !PT ;  /* 0x0000005637437209 */ /* 0x000fe20007810000 */
[--C-:B------:R-:W-:Y:S01]  /*7fb0*/  FFMA.FTZ R170, R76, UR6, -R7.reuse ;  /* 0x000000064caa7c23 */ /* 0x100fe20008010807 */
[----:B------:R-:W-:Y:S01]  /*7fc0*/  FSEL R32, R32, -INF , !P4 ;  /* 0xff80000020207808 */ /* 0x000fe20006000000 */
[--C-:B------:R-:W-:Y:S01]  /*7fd0*/  FFMA.FTZ R164, R72, UR6, -R7.reuse ;  /* 0x0000000648a47c23 */ /* 0x100fe20008010807 */
[----:B------:R-:W-:Y:S01]  /*7fe0*/  FMNMX.FTZ R31, R24, R67, !PT ;  /* 0x00000043181f7209 */ /* 0x000fe20007810000 */
[----:B------:R1:W-:Y:S01]  /*7ff0*/  MUFU.EX2 R29, R160 ;  /* 0x000000a0001d7308 */ /* 0x0003e20000000800 */
[----:B------:R-:W-:Y:S01]  /*8000*/  FSEL R67, R33, -INF , !P5 ;  /* 0xff80000021437808 */ /* 0x000fe20006800000 */
[--C-:B------:R-:W-:Y:S01]  /*8010*/  FFMA.FTZ R162, R60, UR6, -R7.reuse ;  /* 0x000000063ca27c23 */ /* 0x100fe20008010807 */
[----:B------:R-:W-:Y:S01]  /*8020*/  FMNMX.FTZ R31, R8, R31, !PT ;  /* 0x0000001f081f7209 */ /* 0x000fe20007810000 */
[--C-:B------:R-:W-:Y:S01]  /*8030*/  FFMA.FTZ R156, R56, UR6, -R7.reuse ;  /* 0x00000006389c7c23 */ /* 0x100fe20008010807 */
[----:B------:R-:W-:Y:S01]  /*8040*/  ISETP.GT.AND P5, PT, R61, 0x58, P1 ;  /* 0x000000583d00780c */ /* 0x000fe20000fa4270 */
[--C-:B0-----:R-:W-:Y:S01]  /*8050*/  FFMA.FTZ R158, R52, UR6, -R7.reuse ;  /* 0x00000006349e7c23 */ /* 0x101fe20008010807 */
[----:B------:R-:W-:Y:S01]  /*8060*/  FMNMX.FTZ R33, R26, R31, !PT ;  /* 0x0000001f1a217209 */ /* 0x000fe20007810000 */
[--C-:B------:R-:W-:Y:S01]  /*8070*/  FFMA.FTZ R152, R50, UR6, -R7.reuse ;  /* 0x0000000632987c23 */ /* 0x100fe20008010807 */
[----:B------:R-:W-:Y:S01]  /*8080*/  ISETP.LT.OR P5, PT, R57, 0x59, P5 ;  /* 0x000000593900780c */ /* 0x000fe20002fa1670 */
[----:B------:R0:W-:Y:S01]  /*8090*/  MUFU.EX2 R31, R71 ;  /* 0x00000047001f7308 */ /* 0x0001e20000000800 */
[----:B------:R-:W-:Y:S01]  /*80a0*/  FMNMX.FTZ R82, R28, R33, !PT ;  /* 0x000000211c527209 */ /* 0x000fe20007810000 */
[--C-:B-1----:R-:W-:Y:S01]  /*80b0*/  FFMA.FTZ R160, R64, UR6, -R7.reuse ;  /* 0x0000000640a07c23 */ /* 0x102fe20008010807 */
[----:B------:R-:W-:Y:S01]  /*80c0*/  ISETP.GT.AND P4, PT, R61, 0x59, P1 ;  /* 0x000000593d00780c */ /* 0x000fe20000f84270 */
[----:B------:R-:W-:Y:S01]  /*80d0*/  FFMA.FTZ R154, R47, UR6, -R7 ;  /* 0x000000062f9a7c23 */ /* 0x000fe20008010807 */
[----:B------:R-:W-:-:S02]  /*80e0*/  FMNMX.FTZ R33, R63, R82, !PT ;  /* 0x000000523f217209 */ /* 0x000fc40007810000 */
[----:B------:R-:W-:Y:S01]  /*80f0*/  ISETP.LT.OR P4, PT, R57, 0x5a, P4 ;  /* 0x0000005a3900780c */ /* 0x000fe20002781670 */
[----:B------:R-:W-:Y:S01]  /*8100*/  MUFU.EX2 R51, R51 ;  /* 0x0000003300337308 */ /* 0x000fe20000000800 */
[----:B------:R-:W-:Y:S01]  /*8110*/  FMNMX.FTZ R80, R30, R33, !PT ;  /* 0x000000211e507209 */ /* 0x000fe20007810000 */
[----:B------:R-:W-:Y:S01]  /*8120*/  FFMA.FTZ R33, R78, UR6, -R7 ;  /* 0x000000064e217c23 */ /* 0x000fe20008010807 */
[----:B0-----:R-:W-:Y:S02]  /*8130*/  FSEL R71, R36, -INF , !P5 ;  /* 0xff80000024477808 */ /* 0x001fe40006800000 */
[----:B------:R-:W-:Y:S02]  /*8140*/  FMNMX.FTZ R80, R65, R80, !PT ;  /* 0x0000005041507209 */ /* 0x000fe40007810000 */
[----:B------:R-:W-:Y:S01]  /*8150*/  FSEL R73, R37, -INF , !P4 ;  /* 0xff80000025497808 */ /* 0x000fe20006000000 */
[----:B------:R-:W-:Y:S01]  /*8160*/  MUFU.EX2 R180, R180 ;  /* 0x000000b400b47308 */ /* 0x000fe20000000800 */
[----:B------:R-:W-:-:S02]  /*8170*/  FMNMX.FTZ R35, R67, R80, !PT ;  /* 0x0000005043237209 */ /* 0x000fc40007810000 */
[C---:B------:R-:W-:Y:S02]  /*8180*/  ISETP.GT.AND P5, PT, R61.reuse, 0x68, P1 ;  /* 0x000000683d00780c */ /* 0x040fe40000fa4270 */
[----:B------:R-:W-:Y:S02]  /*8190*/  FMNMX.FTZ R35, R32, R35, !PT ;  /* 0x0000002320237209 */ /* 0x000fe40007810000 */
[----:B------:R-:W-:Y:S01]  /*81a0*/  FSEL R38, R38, -INF , !P2 ;  /* 0xff80000026267808 */ /* 0x000fe20005000000 */
[----:B------:R-:W-:Y:S01]  /*81b0*/  MUFU.EX2 R182, R182 ;  /* 0x000000b600b67308 */ /* 0x000fe20000000800 */
[----:B------:R-:W-:Y:S01]  /*81c0*/  FMNMX.FTZ R36, R34, R35, !PT ;  /* 0x0000002322247209 */ /* 0x000fe20007810000 */
[----:B------:R-:W-:Y:S01]  /*81d0*/  FFMA.FTZ R35, R74, UR6, -R7 ;  /* 0x000000064a237c23 */ /* 0x000fe20008010807 */
[----:B------:R-:W-:Y:S02]  /*81e0*/  ISETP.GT.AND P4, PT, R61, 0x69, P1 ;  /* 0x000000693d00780c */ /* 0x000fe40000f84270 */
[----:B------:R-:W-:-:S02]  /*81f0*/  FMNMX.FTZ R36, R69, R36, !PT ;  /* 0x0000002445247209 */ /* 0x000fc40007810000 */
[----:B------:R-:W-:Y:S01]  /*8200*/  ISETP.LT.OR P5, PT, R57, 0x69, P5 ;  /* 0x000000693900780c */ /* 0x000fe20002fa1670 */
[----:B------:R-:W-:Y:S01]  /*8210*/  MUFU.EX2 R15, R15 ;  /* 0x0000000f000f7308 */ /* 0x000fe20000000800 */
[----:B------:R-:W-:Y:S02]  /*8220*/  FMNMX.FTZ R36, R71, R36, !PT ;  /* 0x0000002447247209 */ /* 0x000fe40007810000 */
[----:B------:R-:W-:Y:S02]  /*8230*/  FSEL R74, R39, -INF , !P3 ;  /* 0xff800000274a7808 */ /* 0x000fe40005800000 */
[----:B------:R-:W-:Y:S01]  /*8240*/  FMNMX.FTZ R37, R73, R36, !PT ;  /* 0x0000002449257209 */ /* 0x000fe20007810000 */
[----:B------:R-:W-:Y:S01]  /*8250*/  FFMA.FTZ R36, R70, UR6, -R7 ;  /* 0x0000000646247c23 */ /* 0x000fe20008010807 */
[----:B------:R-:W-:Y:S01]  /*8260*/  ISETP.GT.AND P2, PT, R61, 0x70, P1 ;  /* 0x000000703d00780c */ /* 0x000fe20000f44270 */
[----:B------:R-:W-:Y:S01]  /*8270*/  MUFU.EX2 R176, R176 ;  /* 0x000000b000b07308 */ /* 0x000fe20000000800 */
[----:B------:R-:W-:-:S02]  /*8280*/  FMNMX.FTZ R37, R38, R37, !PT ;  /* 0x0000002526257209 */ /* 0x000fc40007810000 */
[----:B------:R-:W-:Y:S02]  /*8290*/  FSEL R40, R40, -INF , !P5 ;  /* 0xff80000028287808 */ /* 0x000fe40006800000 */
[----:B------:R-:W-:Y:S02]  /*82a0*/  ISETP.LT.OR P4, PT, R57, 0x6a, P4 ;  /* 0x0000006a3900780c */ /* 0x000fe40002781670 */
[----:B------:R-:W-:Y:S01]  /*82b0*/  FMNMX.FTZ R39, R74, R37, !PT ;  /* 0x000000254a277209 */ /* 0x000fe20007810000 */
[----:B------:R-:W-:Y:S01]  /*82c0*/  MUFU.EX2 R25, R25 ;  /* 0x0000001900197308 */ /* 0x000fe20000000800 */
[----:B------:R-:W-:Y:S02]  /*82d0*/  ISETP.GT.AND P3, PT, R61, 0x71, P1 ;  /* 0x000000713d00780c */ /* 0x000fe40000f64270 */
[----:B------:R-:W-:Y:S02]  /*82e0*/  ISETP.LT.OR P2, PT, R57, 0x71, P2 ;  /* 0x000000713900780c */ /* 0x000fe40001741670 */
[----:B------:R-:W-:Y:S01]  /*82f0*/  FSEL R70, R41, -INF , !P4 ;  /* 0xff80000029467808 */ /* 0x000fe20006000000 */
[--C-:B------:R-:W-:Y:S01]  /*8300*/  FFMA.FTZ R41, R49, UR6, -R7.reuse ;  /* 0x0000000631297c23 */ /* 0x100fe20008010807 */
[----:B------:R-:W-:Y:S01]  /*8310*/  FMNMX.FTZ R39, R40, R39, !PT ;  /* 0x0000002728277209 */ /* 0x000fe20007810000 */
[----:B------:R0:W-:Y:S01]  /*8320*/  MUFU.EX2 R37, R36 ;  /* 0x0000002400257308 */ /* 0x0001e20000000800 */
[----:B------:R-:W-:Y:S01]  /*8330*/  ISETP.GT.AND P5, PT, R61, 0x78, P1 ;  /* 0x000000783d00780c */ /* 0x000fe20000fa4270 */
[----:B------:R-:W-:Y:S01]  /*8340*/  FFMA.FTZ R49, R46, UR6, -R7 ;  /* 0x000000062e317c23 */ /* 0x000fe20008010807 */
[----:B------:R-:W-:-:S02]  /*8350*/  ISETP.LT.OR P3, PT, R57, 0x72, P3 ;  /* 0x000000723900780c */ /* 0x000fc40001f61670 */
[----:B------:R-:W-:Y:S02]  /*8360*/  FSEL R42, R42, -INF , !P2 ;  /* 0xff8000002a2a7808 */ /* 0x000fe40005000000 */
[----:B------:R-:W-:Y:S01]  /*8370*/  FMNMX.FTZ R39, R70, R39, !PT ;  /* 0x0000002746277209 */ /* 0x000fe20007810000 */
[----:B------:R-:W-:Y:S01]  /*8380*/  MUFU.EX2 R178, R178 ;  /* 0x000000b200b27308 */ /* 0x000fe20000000800 */
[----:B------:R-:W-:Y:S01]  /*8390*/  ISETP.GT.AND P1, PT, R61, 0x79, P1 ;  /* 0x000000793d00780c */ /* 0x000fe20000f24270 */
[--C-:B------:R-:W-:Y:S01]  /*83a0*/  FFMA.FTZ R61, R68, UR6, -R7.reuse ;  /* 0x00000006443d7c23 */ /* 0x100fe20008010807 */
[----:B------:R-:W-:Y:S02]  /*83b0*/  ISETP.LT.OR P5, PT, R57, 0x79, P5 ;  /* 0x000000793900780c */ /* 0x000fe40002fa1670 */
[----:B------:R-:W-:Y:S01]  /*83c0*/  FSEL R66, R43, -INF , !P3 ;  /* 0xff8000002b427808 */ /* 0x000fe20005800000 */
[--C-:B------:R-:W-:Y:S01]  /*83d0*/  FFMA.FTZ R43, R54, UR6, -R7.reuse ;  /* 0x00000006362b7c23 */ /* 0x100fe20008010807 */
[----:B------:R-:W-:Y:S01]  /*83e0*/  FMNMX.FTZ R39, R42, R39, !PT ;  /* 0x000000272a277209 */ /* 0x000fe20007810000 */
[----:B------:R-:W-:Y:S01]  /*83f0*/  MUFU.EX2 R172, R172 ;  /* 0x000000ac00ac7308 */ /* 0x000fe20000000800 */
[----:B------:R-:W-:Y:S01]  /*8400*/  ISETP.LT.OR P1, PT, R57, 0x7a, P1 ;  /* 0x0000007a3900780c */ /* 0x000fe20000f21670 */
[----:B------:R-:W-:Y:S01]  /*8410*/  FFMA.FTZ R57, R62, UR6, -R7 ;  /* 0x000000063e397c23 */ /* 0x000fe20008010807 */
[----:B------:R-:W-:-:S02]  /*8420*/  FSEL R44, R44, -INF , !P5 ;  /* 0xff8000002c2c7808 */ /* 0x000fc40006800000 */
[----:B------:R-:W-:Y:S02]  /*8430*/  FMNMX.FTZ R39, R66, R39, !PT ;  /* 0x0000002742277209 */ /* 0x000fe40007810000 */
[----:B------:R-:W-:Y:S01]  /*8440*/  FSEL R68, R45, -INF , !P1 ;  /* 0xff8000002d447808 */ /* 0x000fe20004800000 */
[----:B------:R-:W-:Y:S01]  /*8450*/  FFMA.FTZ R45, R58, UR6, -R7 ;  /* 0x000000063a2d7c23 */ /* 0x000fe20008010807 */
[----:B------:R-:W-:Y:S01]  /*8460*/  FMNMX.FTZ R39, R44, R39, !PT ;  /* 0x000000272c277209 */ /* 0x000fe20007810000 */
[----:B------:R-:W-:Y:S03]  /*8470*/  MUFU.EX2 R174, R174 ;  /* 0x000000ae00ae7308 */ /* 0x000fe60000000800 */
[----:B------:R-:W-:-:S05]  /*8480*/  FMNMX.FTZ R39, R68, R39, !PT ;  /* 0x0000002744277209 */ /* 0x000fca0007810000 */
[----:B0-----:R-:W0:Y:S01]  /*8490*/  SHFL.BFLY PT, R36, R39, 0x2, 0x1f ;  /* 0x0c401f0027247f89 */ /* 0x001e2200000e0000 */
        /* <DEDUP_REMOVED lines=8> */
[----:B------:R-:W-:-:S06]  /*8520*/  FADD.FTZ R48, -R48, R3 ;  /* 0x0000000330307221 */ /* 0x000fcc0000010100 */
[----:B------:R-:W-:Y:S08]  /*8530*/  MUFU.EX2 R164, R164 ;  /* 0x000000a400a47308 */ /* 0x000ff00000000800 */
[----:B------:R-:W-:Y:S08]  /*8540*/  MUFU.EX2 R166, R166 ;  /* 0x000000a600a67308 */ /* 0x000ff00000000800 */
[----:B------:R-:W-:Y:S01]  /*8550*/  MUFU.EX2 R61, R61 ;  /* 0x0000003d003d7308 */ /* 0x000fe20000000800 */
[----:B0-----:R-:W-:Y:S01]  /*8560*/  FMNMX.FTZ R7, R36, R75, !PT ;  /* 0x0000004b24077209 */ /* 0x001fe20007810000 */
[----:B------:R-:W-:-:S03]  /*8570*/  FMUL.FTZ R36, R48, UR6 ;  /* 0x0000000630247c20 */ /* 0x000fc60008410000 */
[C---:B------:R-:W-:Y:S01]  /*8580*/  FSETP.NEU.FTZ.AND P1, PT, R7.reuse, -INF , PT ;  /* 0xff8000000700780b */ /* 0x040fe20003f3d000 */
[----:B------:R-:W-:Y:S02]  /*8590*/  FMUL.FTZ R47, R7, UR6 ;  /* 0x00000006072f7c20 */ /* 0x000fe40008410000 */
[----:B------:R-:W-:Y:S03]  /*85a0*/  MUFU.EX2 R160, R160 ;  /* 0x000000a000a07308 */ /* 0x000fe60000000800 */
[----:B------:R-:W-:-:S05]  /*85b0*/  FSEL R47, R47, RZ, P1 ;  /* 0x000000ff2f2f7208 */ /* 0x000fca0000800000 */
[----:B------:R-:W0:Y:S01]  /*85c0*/  MUFU.EX2 R36, R36 ;  /* 0x0000002400247308 */ /* 0x000e220000000800 */
        /* <DEDUP_REMOVED lines=14> */
[----:B------:R-:W-:Y:S01]  /*86b0*/  FFMA.FTZ R175, R55, UR6, -R47 ;  /* 0x0000000637af7c23 */ /* 0x000fe2000801082f */
[----:B------:R-:W-:Y:S01]  /*86c0*/  MUFU.EX2 R46, R46 ;  /* 0x0000002e002e7308 */ /* 0x000fe20000000800 */
[----:B0-----:R-:W-:Y:S01]  /*86d0*/  FFMA.FTZ R11, R36, R2, R51 ;  /* 0x00000002240b7223 */ /* 0x001fe20000010033 */
[--C-:B------:R-:W-:Y:S01]  /*86e0*/  FFMA.FTZ R24, R24, UR6, -R47.reuse ;  /* 0x0000000618187c23 */ /* 0x100fe2000801082f */
[--C-:B------:R-:W-:Y:S01]  /*86f0*/  FFMA.FTZ R169, R8, UR6, -R47.reuse ;  /* 0x0000000608a97c23 */ /* 0x100fe2000801082f */
[----:B------:R-:W-:Y:S01]  /*8700*/  FFMA.FTZ R8, R26, UR6, -R47 ;  /* 0x000000061a087c23 */ /* 0x000fe2000801082f */
[----:B------:R-:W-:Y:S01]  /*8710*/  FADD.FTZ R11, R180, R11 ;  /* 0x0000000bb40b7221 */ /* 0x000fe20000010000 */
[--C-:B------:R-:W-:Y:S01]  /*8720*/  FFMA.FTZ R171, R28, UR6, -R47.reuse ;  /* 0x000000061cab7c23 */ /* 0x100fe2000801082f */
[----:B------:R-:W-:Y:S01]  /*8730*/  FFMA.FTZ R4, R63, UR6, -R47 ;  /* 0x000000063f047c23 */ /* 0x000fe2000801082f */
[----:B------:R-:W0:Y:S01]  /*8740*/  MUFU.EX2 R9, R9 ;  /* 0x0000000900097308 */ /* 0x000e220000000800 */
[----:B------:R-:W-:Y:S01]  /*8750*/  FADD.FTZ R2, R182, R11 ;  /* 0x0000000bb6027221 */ /* 0x000fe20000010000 */
        /* <DEDUP_REMOVED lines=15> */
[----:B0-----:R-:W-:Y:S01]  /*8850*/  FFMA.FTZ R0, R9, R0, R46 ;  /* 0x0000000009007223 */ /* 0x001fe2000001002e */
[----:B------:R-:W-:Y:S01]  /*8860*/  FADD.FTZ R2, R178, R13 ;  /* 0x0000000db2027221 */ /* 0x000fe20000010000 */
[--C-:B------:R-:W-:Y:S01]  /*8870*/  FFMA.FTZ R159, R40, UR6, -R47.reuse ;  /* 0x00000006289f7c23 */ /* 0x100fe2000801082f */
[--C-:B------:R-:W-:Y:S01]  /*8880*/  FFMA.FTZ R38, R70, UR6, -R47.reuse ;  /* 0x0000000646267c23 */ /* 0x100fe2000801082f */
[----:B------:R-:W-:Y:S01]  /*8890*/  FADD.FTZ R0, R181, R0 ;  /* 0x00000000b5007221 */ /* 0x000fe20000010000 */
[----:B------:R-:W-:Y:S01]  /*88a0*/  FADD.FTZ R13, R27, R2 ;  /* 0x000000021b0d7221 */ /* 0x000fe20000010000 */
[----:B------:R-:W-:Y:S01]  /*88b0*/  FFMA.FTZ R153, R42, UR6, -R47 ;  /* 0x000000062a997c23 */ /* 0x000fe2000801082f */
[----:B------:R-:W0:Y:S01]  /*88c0*/  MUFU.EX2 R177, R177 ;  /* 0x000000b100b17308 */ /* 0x000e220000000800 */
[----:B-1----:R-:W-:Y:S01]  /*88d0*/  FADD.FTZ R11, R183, R0 ;  /* 0x00000000b70b7221 */ /* 0x002fe20000010000 */
[----:B------:R-:W-:Y:S01]  /*88e0*/  FADD.FTZ R2, R172, R13 ;  /* 0x0000000dac027221 */ /* 0x000fe20000010000 */
[--C-:B------:R-:W-:Y:S01]  /*88f0*/  FFMA.FTZ R40, R66, UR6, -R47.reuse ;  /* 0x0000000642287c23 */ /* 0x100fe2000801082f */
[--C-:B------:R-:W-:Y:S01]  /*8900*/  FFMA.FTZ R155, R44, UR6, -R47.reuse ;  /* 0x000000062c9b7c23 */ /* 0x100fe2000801082f */
[----:B------:R-:W-:Y:S01]  /*8910*/  FFMA.FTZ R47, R68, UR6, -R47 ;  /* 0x00000006442f7c23 */ /* 0x000fe2000801082f */
[----:B------:R-:W-:-:S02]  /*8920*/  FADD.FTZ R13, R29, R2 ;  /* 0x000000021d0d7221 */ /* 0x000fc40000010000 */
        /* <DEDUP_REMOVED lines=91> */
.L_x_7837:
        /* <DEDUP_REMOVED lines=15> */
[----:B------:R-:W-:Y:S01]  /*8fd0*/  F2FP.BF16.F32.PACK_AB R183, R10, R183 ;  /* 0x000000b70ab7723e */ /* 0x000fe200000010ff */
[----:B------:R-:W-:Y:S01]  /*8fe0*/  FMUL.FTZ R96, R96, R36 ;  /* 0x0000002460607220 */ /* 0x000fe20000410000 */
[----:B------:R-:W-:Y:S01]  /*8ff0*/  SYNCS.ARRIVE.TRANS64.RED.A1T0 RZ, [UR10], RZ ;  /* 0x000000ffffff79a7 */ /* 0x000fe2000810040a */
        /* <DEDUP_REMOVED lines=52> */
[----:B------:R-:W-:Y:S01]  /*9340*/  FMUL.FTZ R149, R149, R36 ;  /* 0x0000002495957220 */ /* 0x000fe20000410000 */
        /* <DEDUP_REMOVED lines=33> */
[----:B------:R-:W-:-:S02]  /*9560*/  IMAD.MOV.U32 R4, RZ, RZ, R7 ;  /* 0x000000ffff047224 */ /* 0x000fc400078e0007 */
[----:B------:R-:W-:Y:S01]  /*9570*/  IMAD.MOV.U32 R3, RZ, RZ, R6 ;  /* 0x000000ffff037224 */ /* 0x000fe200078e0006 */
[----:B------:R-:W-:Y:S06]  /*9580*/  @P1 BRA `(.L_x_7838) ;  /* 0xffffffc400ac1947 */ /* 0x000fec000383ffff */
.L_x_7819:
[----:B------:R-:W-:Y:S02]  /*9590*/  UISETP.NE.AND UP1, UPT, UR51, URZ, UPT ;  /* 0x0000003f3300728c */ /* 0x000fe4000bf25270 */
[----:B------:R-:W-:Y:S02]  /*95a0*/  UISETP.NE.AND UP0, UPT, UR46, URZ, UPT ;  /* 0x0000003f2e00728c */ /* 0x000fe4000bf05270 */
[----:B------:R-:W-:Y:S02]  /*95b0*/  UIADD3 UR14, UR47, 0x7f, URZ ;  /* 0x0000007f2f0e7890 */ /* 0x000fe4000fffe03f */
[----:B------:R-:W-:Y:S02]  /*95c0*/  UIADD3 UR15, UR41, 0x1, -UR42 ;  /* 0x00000001290f7890 */ /* 0x000fe4000fffe82a */
[----:B------:R-:W-:-:S03]  /*95d0*/  PLOP3.LUT P1, PT, PT, PT, UP0, 0x40, 0x0 ;  /* 0x000000000000781c */ /* 0x000fc60003f2e808 */
        /* <DEDUP_REMOVED lines=19> */
.L_x_7840:
[----:B------:R-:W-:Y:S02]  /*9710*/  ULDC UR19, c[0x0][0x9e4] ;  /* 0x0002790000137ab9 */ /* 0x000fe40000000800 */
[----:B------:R-:W-:-:S11]  /*9720*/  UISETP.NE.AND UP0, UPT, UR19, 0x1, UPT ;  /* 0x000000011300788c */ /* 0x000fd6000bf05270 */
[----:B------:R-:W-:Y:S02]  /*9730*/  @UP0 ULDC.64 UR10, c[0x0][0x9e8] ;  /* 0x00027a00000a0ab9 */ /* 0x000fe40000000a00 */
[----:B------:R-:W-:-:S04]  /*9740*/  UIMAD.WIDE.U32 UR14, UR7, UR10, URZ ;  /* 0x0000000a070e72a5 */ /* 0x000fc8000f8e003f */
[----:B------:R-:W-:-:S12]  /*9750*/  @UP0 USHF.R.U32.HI UR7, URZ, UR11, UR15 ;  /* 0x0000000b3f070299 */ /* 0x000fd8000801160f */
.L_x_7841:
[----:B------:R-:W-:-:S04]  /*9760*/  UIMAD UR7, UR7, UR19, URZ ;  /* 0x00000013070772a4 */ /* 0x000fc8000f8e023f */
[----:B------:R-:W-:-:S04]  /*9770*/  UISETP.LT.AND UP0, UPT, UR18, UR7, UPT ;  /* 0x000000071200728c */ /* 0x000fc8000bf01270 */
[----:B------:R-:W-:-:S12]  /*9780*/  USEL UR18, UR18, UR7, !UP0 ;  /* 0x0000000712127287 */ /* 0x000fd8000c000000 */
.L_x_7839:
        /* <DEDUP_REMOVED lines=14> */
.L_x_7853:
[----:B------:R-:W-:Y:S01]  /*9870*/  ISETP.NE.AND P2, PT, RZ, UR50, PT ;  /* 0x00000032ff007c0c */ /* 0x000fe2000bf45270 */
[----:B------:R-:W-:-:S04]  /*9880*/  UISETP.NE.AND UP0, UPT, UR44, 0x1, UPT ;  /* 0x000000012c00788c */ /* 0x000fc8000bf05270 */
[----:B------:R-:W-:-:S04]  /*9890*/  USEL UR39, URZ, 0x1, UP0 ;  /* 0x000000013f277887 */ /* 0x000fc80008000000 */
[----:B------:R-:W-:-:S04]  /*98a0*/  ULOP3.LUT UR39, UR43, UR39, URZ, 0x3c, !UPT ;  /* 0x000000272b277292 */ /* 0x000fc8000f8e3c3f */
[----:B------:R-:W-:Y:S08]  /*98b0*/  @P2 BRA `(.L_x_7843) ;  /* 0x0000000000382947 */ /* 0x000ff00003800000 */
[----:B------:R-:W-:Y:S05]  /*98c0*/  @!P0 BRA `(.L_x_7844) ;  /* 0x0000000000048947 */ /* 0x000fea0003800000 */
[----:B------:R-:W-:Y:S01]  /*98d0*/  BPT.TRAP 0x1 ;  /* 0x000000040000795c */ /* 0x000fe20000300000 */
.L_x_7844:
        /* <DEDUP_REMOVED lines=9> */
.L_x_7845:
[----:B-1----:R-:W-:Y:S05]  /*9970*/  @P1 BRA `(.L_x_7843) ;  /* 0x0000000000081947 */ /* 0x002fea0003800000 */
[----:B------:R-:W1:Y:S02]  /*9980*/  SYNCS.PHASECHK.TRANS64.TRYWAIT P1, [UR6+0x28830], R6 ;  /* 0x02883006ff0075a7 */ /* 0x000e640008020146 */
[----:B-1----:R-:W-:Y:S05]  /*9990*/  @!P1 BRA `(.L_x_7846) ;  /* 0x0000010000789947 */ /* 0x002fea0003800000 */
.L_x_7843:
        /* <DEDUP_REMOVED lines=51> */
.L_x_7848:
[----:B------:R-:W-:Y:S01]  /*9cd0*/  ULEA UR6, UR44, UR40, 0x3 ;  /* 0x000000282c067291 */ /* 0x000fe2000f8e183f */
[----:B------:R-:W-:-:S05]  /*9ce0*/  IMAD.U32 R6, RZ, RZ, UR43 ;  /* 0x0000002bff067e24 */ /* 0x000fca000f8e00ff */
[----:B------:R-:W-:-:S04]  /*9cf0*/  SHF.L.U32 R6, R6, 0x1f, RZ ;  /* 0x0000001f06067819 */ /* 0x000fc800000006ff */
[----:B------:R0:W1:Y:S01]  /*9d00*/  SYNCS.PHASECHK.TRANS64.TRYWAIT P1, [UR6+0x28850], R6 ;  /* 0x02885006ff0075a7 */ /* 0x0000620008020146 */
[----:B------:R-:W-:Y:S05]  /*9d10*/  @!P0 BRA `(.L_x_7849) ;  /* 0x0000000000048947 */ /* 0x000fea0003800000 */
[----:B------:R-:W-:Y:S01]  /*9d20*/  BPT.TRAP 0x1 ;  /* 0x000000040000795c */ /* 0x000fe20000300000 */
.L_x_7849:
[----:B-1----:R-:W-:Y:S05]  /*9d30*/  @P1 BRA `(.L_x_7847) ;  /* 0x0000000000081947 */ /* 0x002fea0003800000 */
[----:B------:R-:W1:Y:S02]  /*9d40*/  SYNCS.PHASECHK.TRANS64.TRYWAIT P1, [UR6+0x28850], R6 ;  /* 0x02885006ff0075a7 */ /* 0x000e640008020146 */
[----:B-1----:R-:W-:Y:S05]  /*9d50*/  @!P1 BRA `(.L_x_7850) ;  /* 0x000000fc00a09947 */ /* 0x002fea0003800000 */
.L_x_7847:
        /* <DEDUP_REMOVED lines=51> */
.L_x_7851:
        /* <DEDUP_REMOVED lines=73> */
[----:B------:R-:W-:Y:S01]  /*a520*/  UMOV UR6, UR52 ;  /* 0x0000003400067c82 */ /* 0x000fe20008000000 */
[----:B------:R-:W-:-:S04]  /*a530*/  ULEA UR7, UR38, UR40, 0x3 ;  /* 0x0000002826077291 */ /* 0x000fc8000f8e183f */
[----:B------:R-:W0:Y:S01]  /*a540*/  MUFU.TANH R20, R20 ;  /* 0x0000001400147308 */ /* 0x000e220000002400 */
[----:B-1----:R-:W-:Y:S01]  /*a550*/  FMNMX.FTZ R37, R15, R58, !PT ;  /* 0x0000003a0f257209 */ /* 0x002fe20007810000 */
[----:B------:R-:W-:-:S04]  /*a560*/  UIADD3 UR7, UR7, 0x28840, URZ ;  /* 0x0002884007077890 */ /* 0x000fc8000fffe03f */
[----:B------:R-:W-:Y:S02]  /*a570*/  UPRMT UR7, UR54, 0x654, UR7 ;  /* 0x0000065436077896 */ /* 0x000fe40008000007 */
[----:B------:R-:W1:Y:S01]  /*a580*/  MUFU.TANH R29, R29 ;  /* 0x0000001d001d7308 */ /* 0x000e620000002400 */
[----:B--2---:R-:W-:-:S06]  /*a590*/  FMNMX.FTZ R6, R28, R7, !PT ;  /* 0x000000071c067209 */ /* 0x004fcc0007810000 */
[----:B------:R-:W-:Y:S01]  /*a5a0*/  SYNCS.ARRIVE.TRANS64.RED.A1T0 RZ, [UR7], RZ ;  /* 0x000000ffffff79a7 */ /* 0x000fe20008100407 */
        /* <DEDUP_REMOVED lines=15> */
[----:B------:R-:W-:Y:S01]  /*a6a0*/  FMUL.FTZ R78, R80, UR45 ;  /* 0x0000002d504e7c20 */ /* 0x000fe20008410000 */
[----:B------:R-:W-:Y:S01]  /*a6b0*/  FMUL.FTZ R80, R81, UR45 ;  /* 0x0000002d51507c20 */ /* 0x000fe20008410000 */
[----:B------:R-:W-:-:S03]  /*a6c0*/  FMUL.FTZ R81, R84, UR45 ;  /* 0x0000002d54517c20 */ /* 0x000fc60008410000 */
        /* <DEDUP_REMOVED lines=96> */
[----:B0-----:R-:W-:-:S03]  /*acd0*/  FMNMX.FTZ R65, R63, R6, !PT ;  /* 0x000000063f417209 */ /* 0x001fc60007810000 */
        /* <DEDUP_REMOVED lines=11> */
[----:B------:R-:W-:Y:S01]  /*ad90*/  FMUL.FTZ R69, R3, UR6 ;  /* 0x0000000603457c20 */ /* 0x000fe20008410000 */
[--C-:B------:R-:W-:Y:S01]  /*ada0*/  FFMA.FTZ R47, R55, UR6, -R83.reuse ;  /* 0x00000006372f7c23 */ /* 0x100fe20008010853 */
[C---:B------:R-:W-:Y:S01]  /*adb0*/  FADD.FTZ R3, -R7.reuse, R4 ;  /* 0x0000000407037221 */ /* 0x040fe20000010100 */
[----:B------:R-:W-:Y:S01]  /*adc0*/  FMUL.FTZ R55, R7, UR6 ;  /* 0x0000000607377c20 */ /* 0x000fe20008410000 */
[--C-:B------:R-:W-:Y:S01]  /*add0*/  FFMA.FTZ R180, R8, UR6, -R83.reuse ;  /* 0x0000000608b47c23 */ /* 0x100fe20008010853 */
[----:B------:R-:W-:Y:S01]  /*ade0*/  FFMA.FTZ R79, R9, UR6, -R83 ;  /* 0x00000006094f7c23 */ /* 0x000fe20008010853 */
[----:B------:R-:W-:Y:S01]  /*adf0*/  FMUL.FTZ R3, R3, UR6 ;  /* 0x0000000603037c20 */ /* 0x000fe20008410000 */
[--C-:B------:R-:W-:Y:S01]  /*ae00*/  FFMA.FTZ R4, R11, UR6, -R55.reuse ;  /* 0x000000060b047c23 */ /* 0x100fe20008010837 */
[----:B------:R-:W-:Y:S01]  /*ae10*/  FFMA.FTZ R181, R10, UR6, -R55 ;  /* 0x000000060ab57c23 */ /* 0x000fe20008010837 */
[----:B------:R0:W-:Y:S01]  /*ae20*/  MUFU.EX2 R37, R69 ;  /* 0x0000004500257308 */ /* 0x0001e20000000800 */
[----:B------:R-:W-:Y:S01]  /*ae30*/  FFMA.FTZ R182, R12, UR6, -R83 ;  /* 0x000000060cb67c23 */ /* 0x000fe20008010853 */
[----:B------:R-:W-:Y:S01]  /*ae40*/  FFMA.FTZ R183, R14, UR6, -R55 ;  /* 0x000000060eb77c23 */ /* 0x000fe20008010837 */
[----:B------:R-:W-:Y:S01]  /*ae50*/  FFMA.FTZ R77, R13, UR6, -R83 ;  /* 0x000000060d4d7c23 */ /* 0x000fe20008010853 */
[----:B------:R-:W-:Y:S01]  /*ae60*/  FFMA.FTZ R8, R15, UR6, -R55 ;  /* 0x000000060f087c23 */ /* 0x000fe20008010837 */
[----:B------:R-:W-:Y:S01]  /*ae70*/  FFMA.FTZ R176, R28, UR6, -R83 ;  /* 0x000000061cb07c23 */ /* 0x000fe20008010853 */
[----:B------:R-:W-:Y:S01]  /*ae80*/  FFMA.FTZ R177, R20, UR6, -R55 ;  /* 0x0000000614b17c23 */ /* 0x000fe20008010837 */
[----:B------:R-:W-:Y:S01]  /*ae90*/  FFMA.FTZ R75, R29, UR6, -R83 ;  /* 0x000000061d4b7c23 */ /* 0x000fe20008010853 */
[----:B------:R-:W1:Y:S01]  /*aea0*/  MUFU.EX2 R180, R180 ;  /* 0x000000b400b47308 */ /* 0x000e620000000800 */
[----:B------:R-:W-:Y:S01]  /*aeb0*/  FFMA.FTZ R10, R21, UR6, -R55 ;  /* 0x00000006150a7c23 */ /* 0x000fe20008010837 */
[----:B------:R-:W-:Y:S01]  /*aec0*/  FFMA.FTZ R178, R152, UR6, -R83 ;  /* 0x0000000698b27c23 */ /* 0x000fe20008010853 */
[----:B------:R-:W-:Y:S01]  /*aed0*/  FFMA.FTZ R179, R24, UR6, -R55 ;  /* 0x0000000618b37c23 */ /* 0x000fe20008010837 */
[----:B------:R-:W-:Y:S01]  /*aee0*/  FFMA.FTZ R73, R153, UR6, -R83 ;  /* 0x0000000699497c23 */ /* 0x000fe20008010853 */
[----:B------:R-:W-:Y:S01]  /*aef0*/  FFMA.FTZ R12, R25, UR6, -R55 ;  /* 0x00000006190c7c23 */ /* 0x000fe20008010837 */
[----:B------:R-:W-:Y:S01]  /*af00*/  FFMA.FTZ R172, R154, UR6, -R83 ;  /* 0x000000069aac7c23 */ /* 0x000fe20008010853 */
[----:B------:R-:W-:Y:S01]  /*af10*/  FFMA.FTZ R173, R26, UR6, -R55 ;  /* 0x000000061aad7c23 */ /* 0x000fe20008010837 */
[----:B------:R-:W-:Y:S01]  /*af20*/  MUFU.EX2 R3, R3 ;  /* 0x0000000300037308 */ /* 0x000fe20000000800 */
[----:B------:R-:W-:Y:S01]  /*af30*/  FFMA.FTZ R71, R41, UR6, -R83 ;  /* 0x0000000629477c23 */ /* 0x000fe20008010853 */
[----:B------:R-:W-:Y:S01]  /*af40*/  FFMA.FTZ R14, R27, UR6, -R55 ;  /* 0x000000061b0e7c23 */ /* 0x000fe20008010837 */
[----:B------:R-:W-:Y:S01]  /*af50*/  FFMA.FTZ R174, R42, UR6, -R83 ;  /* 0x000000062aae7c23 */ /* 0x000fe20008010853 */
[----:B------:R-:W-:Y:S01]  /*af60*/  FFMA.FTZ R175, R30, UR6, -R55 ;  /* 0x000000061eaf7c23 */ /* 0x000fe20008010837 */
[----:B0-----:R-:W-:Y:S01]  /*af70*/  FFMA.FTZ R69, R43, UR6, -R83 ;  /* 0x000000062b457c23 */ /* 0x001fe20008010853 */
[----:B------:R-:W-:Y:S01]  /*af80*/  FFMA.FTZ R20, R31, UR6, -R55 ;  /* 0x000000061f147c23 */ /* 0x000fe20008010837 */
[----:B------:R-:W-:Y:S01]  /*af90*/  FFMA.FTZ R168, R46, UR6, -R83 ;  /* 0x000000062ea87c23 */ /* 0x000fe20008010853 */
[----:B------:R-:W0:Y:S01]  /*afa0*/  MUFU.EX2 R4, R4 ;  /* 0x0000000400047308 */ /* 0x000e220000000800 */
[----:B-1----:R-:W-:Y:S01]  /*afb0*/  FFMA.FTZ R2, R37, R2, R180 ;  /* 0x0000000225027223 */ /* 0x002fe200000100b4 */
[--C-:B------:R-:W-:Y:S01]  /*afc0*/  FFMA.FTZ R169, R32, UR6, -R55.reuse ;  /* 0x0000000620a97c23 */ /* 0x100fe20008010837 */
        /* <DEDUP_REMOVED lines=11> */
[--C-:B------:R-:W-:Y:S01]  /*b080*/  FFMA.FTZ R167, R39, UR6, -R55.reuse ;  /* 0x0000000627a77c23 */ /* 0x100fe20008010837 */
[----:B------:R-:W-:Y:S01]  /*b090*/  FFMA.FTZ R30, R40, UR6, -R55 ;  /* 0x00000006281e7c23 */ /* 0x000fe20008010837 */
[----:B------:R-:W2:Y:S01]  /*b0a0*/  MUFU.EX2 R181, R181 ;  /* 0x000000b500b57308 */ /* 0x000ea20000000800 */
[----:B0-----:R-:W-:Y:S01]  /*b0b0*/  FFMA.FTZ R0, R3, R0, R4 ;  /* 0x0000000003007223 */ /* 0x001fe20000010004 */
[----:B------:R-:W-:Y:S01]  /*b0c0*/  FFMA.FTZ R160, R64, UR6, -R83 ;  /* 0x0000000640a07c23 */ /* 0x000fe20008010853 */
[----:B------:R-:W-:Y:S01]  /*b0d0*/  FFMA.FTZ R161, R44, UR6, -R55 ;  /* 0x000000062ca17c23 */ /* 0x000fe20008010837 */
[----:B------:R-:W-:Y:S01]  /*b0e0*/  FFMA.FTZ R43, R155, UR6, -R83 ;  /* 0x000000069b2b7c23 */ /* 0x000fe20008010853 */
[----:B------:R-:W-:Y:S01]  /*b0f0*/  FFMA.FTZ R32, R45, UR6, -R55 ;  /* 0x000000062d207c23 */ /* 0x000fe20008010837 */
[----:B------:R-:W-:Y:S01]  /*b100*/  FFMA.FTZ R162, R66, UR6, -R83 ;  /* 0x0000000642a27c23 */ /* 0x000fe20008010853 */
[----:B------:R-:W-:Y:S01]  /*b110*/  FFMA.FTZ R163, R50, UR6, -R55 ;  /* 0x0000000632a37c23 */ /* 0x000fe20008010837 */
[----:B------:R-:W0:Y:S01]  /*b120*/  MUFU.EX2 R182, R182 ;  /* 0x000000b600b67308 */ /* 0x000e220000000800 */
[----:B-1----:R-:W-:Y:S01]  /*b130*/  FADD.FTZ R11, R79, R2 ;  /* 0x000000024f0b7221 */ /* 0x002fe20000010000 */
[----:B------:R-:W-:Y:S01]  /*b140*/  FFMA.FTZ R41, R68, UR6, -R83 ;  /* 0x0000000644297c23 */ /* 0x000fe20008010853 */
[----:B------:R-:W-:Y:S01]  /*b150*/  FFMA.FTZ R34, R51, UR6, -R55 ;  /* 0x0000000633227c23 */ /* 0x000fe20008010837 */
[----:B------:R-:W-:Y:S01]  /*b160*/  FFMA.FTZ R156, R70, UR6, -R83 ;  /* 0x00000006469c7c23 */ /* 0x000fe20008010853 */
[----:B------:R-:W-:Y:S01]  /*b170*/  FFMA.FTZ R157, R56, UR6, -R55 ;  /* 0x00000006389d7c23 */ /* 0x000fe20008010837 */
[----:B------:R-:W-:Y:S01]  /*b180*/  FFMA.FTZ R29, R72, UR6, -R83 ;  /* 0x00000006481d7c23 */ /* 0x000fe20008010853 */
[----:B------:R-:W-:Y:S01]  /*b190*/  FFMA.FTZ R36, R57, UR6, -R55 ;  /* 0x0000000639247c23 */ /* 0x000fe20008010837 */
[----:B------:R-:W1:Y:S01]  /*b1a0*/  MUFU.EX2 R183, R183 ;  /* 0x000000b700b77308 */ /* 0x000e620000000800 */
[----:B--2---:R-:W-:Y:S01]  /*b1b0*/  FADD.FTZ R0, R181, R0 ;  /* 0x00000000b5007221 */ /* 0x004fe20000010000 */
[----:B------:R-:W-:Y:S01]  /*b1c0*/  FFMA.FTZ R158, R74, UR6, -R83 ;  /* 0x000000064a9e7c23 */ /* 0x000fe20008010853 */
[----:B------:R-:W-:Y:S01]  /*b1d0*/  FFMA.FTZ R159, R58, UR6, -R55 ;  /* 0x000000063a9f7c23 */ /* 0x000fe20008010837 */
[----:B------:R-:W-:Y:S01]  /*b1e0*/  FFMA.FTZ R13, R76, UR6, -R83 ;  /* 0x000000064c0d7c23 */ /* 0x000fe20008010853 */
[----:B------:R-:W-:Y:S01]  /*b1f0*/  FFMA.FTZ R38, R59, UR6, -R55 ;  /* 0x000000063b267c23 */ /* 0x000fe20008010837 */
[----:B------:R-:W-:Y:S01]  /*b200*/  FFMA.FTZ R152, R78, UR6, -R83 ;  /* 0x000000064e987c23 */ /* 0x000fe20008010853 */
[----:B------:R-:W-:Y:S01]  /*b210*/  FFMA.FTZ R153, R60, UR6, -R55 ;  /* 0x000000063c997c23 */ /* 0x000fe20008010837 */
[----:B------:R-:W2:Y:S01]  /*b220*/  MUFU.EX2 R77, R77 ;  /* 0x0000004d004d7308 */ /* 0x000ea20000000800 */
        /* <DEDUP_REMOVED lines=125> */
.L_x_7852:
[----:B------:R-:W-:Y:S01]  /*ba00*/  ULEA UR7, UR44, UR40, 0x3 ;  /* 0x000000282c077291 */ /* 0x000fe2000f8e183f */
[----:B------:R-:W-:Y:S01]  /*ba10*/  ISETP.GT.AND P1, PT, R5, UR49, PT ;  /* 0x0000003105007c0c */ /* 0x000fe2000bf24270 */
[----:B------:R-:W-:Y:S01]  /*ba20*/  UMOV UR43, UR39 ;  /* 0x00000027002b7c82 */ /* 0x000fe20008000000 */
[----:B------:R-:W-:Y:S01]  /*ba30*/  UMOV UR44, UR38 ;  /* 0x00000026002c7c82 */ /* 0x000fe20008000000 */
[----:B------:R-:W-:Y:S01]  /*ba40*/  UIADD3 UR7, UR7, 0x28860, URZ ;  /* 0x0002886007077890 */ /* 0x000fe2000fffe03f */
[----:B------:R-:W-:Y:S01]  /*ba50*/  F2FP.BF16.F32.PACK_AB R181, R181, R4 ;  /* 0x00000004b5b5723e */ /* 0x000fe200000010ff */
        /* <DEDUP_REMOVED lines=96> */
[----:B------:R-:W-:Y:S01]  /*c060*/  FMUL.FTZ R149, R149, R37 ;  /* 0x0000002595957220 */ /* 0x000fe20000410000 */
[----:B------:R-:W-:-:S02]  /*c070*/  VIADD R5, R5, 0xffffffff ;  /* 0xffffffff05057836 */ /* 0x000fc40000000000 */
[----:B------:R-:W-:Y:S02]  /*c080*/  IMAD.MOV.U32 R4, RZ, RZ, R7 ;  /* 0x000000ffff047224 */ /* 0x000fe400078e0007 */
[----:B------:R-:W-:Y:S01]  /*c090*/  IMAD.MOV.U32 R3, RZ, RZ, R6 ;  /* 0x000000ffff037224 */ /* 0x000fe200078e0006 */
[----:B------:R-:W-:Y:S06]  /*c0a0*/  @P1 BRA `(.L_x_7853) ;  /* 0xffffffd400f01947 */ /* 0x000fec000383ffff */
.L_x_7842:
        /* <DEDUP_REMOVED lines=11> */
.L_x_7873:
[----:B------:R-:W-:Y:S01]  /*c160*/  UIADD3 UR38, UR44, 0x1, URZ ;  /* 0x000000012c267890 */ /* 0x000fe2000fffe03f */
[----:B------:R-:W-:-:S03]  /*c170*/  ISETP.NE.AND P2, PT, RZ, UR50, PT ;  /* 0x00000032ff007c0c */ /* 0x000fc6000bf45270 */
[----:B------:R-:W-:-:S04]  /*c180*/  UISETP.NE.AND UP0, UPT, UR38, 0x2, UPT ;  /* 0x000000022600788c */ /* 0x000fc8000bf05270 */
[----:B------:R-:W-:Y:S02]  /*c190*/  USEL UR39, URZ, 0x1, UP0 ;  /* 0x000000013f277887 */ /* 0x000fe40008000000 */
[----:B------:R-:W-:Y:S02]  /*c1a0*/  USEL UR38, UR38, URZ, UP0 ;  /* 0x0000003f26267287 */ /* 0x000fe40008000000 */
[----:B------:R-:W-:Y:S02]  /*c1b0*/  ULOP3.LUT UR39, UR43, UR39, URZ, 0x3c, !UPT ;  /* 0x000000272b277292 */ /* 0x000fe4000f8e3c3f */
[----:B------:R-:W-:Y:S10]  /*c1c0*/  @P2 BRA `(.L_x_7855) ;  /* 0x00000000002c2947 */ /* 0x000ff40003800000 */
[----:B------:R-:W-:Y:S05]  /*c1d0*/  @!P0 BRA `(.L_x_7856) ;  /* 0x0000000000048947 */ /* 0x000fea0003800000 */
[----:B------:R-:W-:Y:S01]  /*c1e0*/  BPT.TRAP 0x1 ;  /* 0x000000040000795c */ /* 0x000fe20000300000 */
.L_x_7856:
[----:B------:R-:W-:Y:S01]  /*c1f0*/  ULEA UR6, UR38, UR40, 0x3 ;  /* 0x0000002826067291 */ /* 0x000fe2000f8e183f */
[----:B------:R-:W-:-:S05]  /*c200*/  IMAD.U32 R6, RZ, RZ, UR39 ;  /* 0x00000027ff067e24 */ /* 0x000fca000f8e00ff */
[----:B------:R-:W-:-:S04]  /*c210*/  SHF.L.U32 R6, R6, 0x1f, RZ ;  /* 0x0000001f06067819 */ /* 0x000fc800000006ff */
[----:B------:R0:W1:Y:S01]  /*c220*/  SYNCS.PHASECHK.TRANS64.TRYWAIT P1, [UR6+0x28830], R6 ;  /* 0x02883006ff0075a7 */ /* 0x0000620008020146 */
[----:B------:R-:W-:Y:S05]  /*c230*/  @!P0 BRA `(.L_x_7857) ;  /* 0x0000000000048947 */ /* 0x000fea0003800000 */
[----:B------:R-:W-:Y:S01]  /*c240*/  BPT.TRAP 0x1 ;  /* 0x000000040000795c */ /* 0x000fe20000300000 */
.L_x_7857:
[----:B-1----:R-:W-:Y:S05]  /*c250*/  @P1 BRA `(.L_x_7855) ;  /* 0x0000000000081947 */ /* 0x002fea0003800000 */
[----:B------:R-:W1:Y:S02]  /*c260*/  SYNCS.PHASECHK.TRANS64.TRYWAIT P1, [UR6+0x28830], R6 ;  /* 0x02883006ff0075a7 */ /* 0x000e640008020146 */
[----:B-1----:R-:W-:Y:S05]  /*c270*/  @!P1 BRA `(.L_x_7858) ;  /* 0x000000d800709947 */ /* 0x002fea0003800000 */
.L_x_7855:
[----:B-1----:R-:W1:Y:S01]  /*c280*/  S2R R7, SR_TID.X ;  /* 0x0000000000077919 */ /* 0x002e620000002100 */
[----:B------:R-:W-:Y:S01]  /*c290*/  ULEA UR30, UR38, UR48, 0xb ;  /* 0x00000030261e7291 */ /* 0x000fe2000f8e583f */
[----:B------:R-:W-:Y:S01]  /*c2a0*/  UMOV UR35, 0x40000040 ;  /* 0x4000004000237882 */ /* 0x000fe20000000000 */
[----:B------:R-:W-:Y:S02]  /*c2b0*/  UMOV UR7, 0x40000040 ;  /* 0x4000004000077882 */ /* 0x000fe40000000000 */
[----:B------:R-:W-:Y:S02]  /*c2c0*/  UIADD3 UR6, UR30, 0x2, URZ ;  /* 0x000000021e067890 */ /* 0x000fe4000fffe03f */
[----:B------:R-:W-:Y:S02]  /*c2d0*/  UIADD3 UR10, UR30, 0x4, URZ ;  /* 0x000000041e0a7890 */ /* 0x000fe4000fffe03f */
[----:B------:R-:W-:Y:S01]  /*c2e0*/  UMOV UR34, UR30 ;  /* 0x0000001e00227c82 */ /* 0x000fe20008000000 */
        /* <DEDUP_REMOVED lines=41> */
.L_x_7860:
[----:B------:R-:W-:Y:S01]  /*c580*/  ULEA UR6, UR44, UR40, 0x3 ;  /* 0x000000282c067291 */ /* 0x000fe2000f8e183f */
[----:B------:R-:W-:-:S05]  /*c590*/  IMAD.U32 R6, RZ, RZ, UR43 ;  /* 0x0000002bff067e24 */ /* 0x000fca000f8e00ff */
[----:B------:R-:W-:-:S04]  /*c5a0*/  SHF.L.U32 R6, R6, 0x1f, RZ ;  /* 0x0000001f06067819 */ /* 0x000fc800000006ff */
[----:B------:R0:W1:Y:S01]  /*c5b0*/  SYNCS.PHASECHK.TRANS64.TRYWAIT P1, [UR6+0x28850], R6 ;  /* 0x02885006ff0075a7 */ /* 0x0000620008020146 */
[----:B------:R-:W-:Y:S05]  /*c5c0*/  @!P0 BRA `(.L_x_7861) ;  /* 0x0000000000048947 */ /* 0x000fea0003800000 */
[----:B------:R-:W-:Y:S01]  /*c5d0*/  BPT.TRAP 0x1 ;  /* 0x000000040000795c */ /* 0x000fe20000300000 */
.L_x_7861:
[----:B-1----:R-:W-:Y:S05]  /*c5e0*/  @P1 BRA `(.L_x_7859) ;  /* 0x0000000000081947 */ /* 0x002fea0003800000 */
[----:B------:R-:W1:Y:S02]  /*c5f0*/  SYNCS.PHASECHK.TRANS64.TRYWAIT P1, [UR6+0x28850], R6 ;  /* 0x02885006ff0075a7 */ /* 0x000e640008020146 */
[----:B-1----:R-:W-:Y:S05]  /*c600*/  @!P1 BRA `(.L_x_7862) ;  /* 0x000000d400a49947 */ /* 0x002fea0003800000 */
.L_x_7859:
        /* <DEDUP_REMOVED lines=51> */
.L_x_7863:
        /* <DEDUP_REMOVED lines=82> */
[----:B------:R-:W-:Y:S01]  /*ce60*/  SYNCS.ARRIVE.TRANS64.RED.A1T0 RZ, [UR6], RZ ;  /* 0x000000ffffff79a7 */ /* 0x000fe20008100406 */
[----:B------:R-:W-:Y:S02]  /*ce70*/  ULOP3.LUT UR6, URZ, UR52, URZ, 0x33, !UPT ;  /* 0x000000343f067292 */ /* 0x000fe4000f8e333f */
        /* <DEDUP_REMOVED lines=82> */
.L_x_7866:
[----:B------:R-:W-:-:S05]  /*d3a0*/  IMAD.U32 R70, RZ, RZ, UR49 ;  /* 0x00000031ff467e24 */ /* 0x000fca000f8e00ff */
[----:B------:R-:W-:-:S13]  /*d3b0*/  ISETP.NE.AND P1, PT, R70, 0x1, PT ;  /* 0x000000014600780c */ /* 0x000fda0003f25270 */
[----:B------:R-:W1:Y:S02]  /*d3c0*/  @P1 LDC.64 R6, c[0x0][0x9e8] ;  /* 0x00027a00ff061b82 */ /* 0x000e640000000a00 */
[----:B-1----:R-:W-:-:S05]  /*d3d0*/  @P1 IMAD.HI.U32 R6, R68, R6, RZ ;  /* 0x0000000644061227 */ /* 0x002fca00078e00ff */
[----:B------:R-:W-:-:S07]  /*d3e0*/  @P1 SHF.R.U32.HI R68, RZ, R7, R6 ;  /* 0x00000007ff441219 */ /* 0x000fce0000011606 */
.L_x_7867:
[----:B------:R-:W-:Y:S05]  /*d3f0*/  BSYNC B0 ;  /* 0x0000000000007941 */ /* 0x000fea0003800000 */
.L_x_7865:
[----:B------:R-:W-:-:S04]  /*d400*/  IMAD R7, R68, R70, -R65 ;  /* 0x0000004644077224 */ /* 0x000fc800078e0a41 */
[----:B------:R-:W-:-:S05]  /*d410*/  IMAD.IADD R6, R7, 0x1, -R16 ;  /* 0x0000000107067824 */ /* 0x000fca00078e0a10 */
[----:B------:R-:W-:Y:S02]  /*d420*/  VIADDMNMX R73, R6, R70, R73, PT ;  /* 0x0000004606497246 */ /* 0x000fe40003800149 */
[----:B------:R-:W-:-:S07]  /*d430*/  VIMNMX R75, R75, R6, !PT ;  /* 0x000000064b4b7248 */ /* 0x000fce0007fe0100 */
.L_x_7864:
        /* <DEDUP_REMOVED lines=116> */
.L_x_7870:
[----:B------:R-:W-:-:S05]  /*db80*/  IMAD.U32 R162, RZ, RZ, UR49 ;  /* 0x00000031ffa27e24 */ /* 0x000fca000f8e00ff */
[----:B------:R-:W-:-:S13]  /*db90*/  ISETP.NE.AND P2, PT, R162, 0x1, PT ;  /* 0x00000001a200780c */ /* 0x000fda0003f45270 */
[----:B------:R-:W0:Y:S02]  /*dba0*/  @P2 LDC.64 R6, c[0x0][0x9e8] ;  /* 0x00027a00ff062b82 */ /* 0x000e240000000a00 */
[----:B0-----:R-:W-:-:S05]  /*dbb0*/  @P2 IMAD.HI.U32 R6, R51, R6, RZ ;  /* 0x0000000633062227 */ /* 0x001fca00078e00ff */
[----:B------:R-:W-:-:S07]  /*dbc0*/  @P2 SHF.R.U32.HI R51, RZ, R7, R6 ;  /* 0x00000007ff332219 */ /* 0x000fce0000011606 */
.L_x_7871:
[----:B------:R-:W-:Y:S05]  /*dbd0*/  BSYNC B0 ;  /* 0x0000000000007941 */ /* 0x000fea0003800000 */
.L_x_7869:
[----:B------:R-:W-:-:S04]  /*dbe0*/  IMAD R51, R51, R162, -R65 ;  /* 0x000000a233337224 */ /* 0x000fc800078e0a41 */
[----:B------:R-:W-:-:S05]  /*dbf0*/  IMAD.IADD R6, R51, 0x1, -R16 ;  /* 0x0000000133067824 */ /* 0x000fca00078e0a10 */
[----:B------:R-:W-:Y:S02]  /*dc00*/  VIADDMNMX R57, R6, R162, R57, PT ;  /* 0x000000a206397246 */ /* 0x000fe40003800139 */
[----:B------:R-:W-:-:S07]  /*dc10*/  VIMNMX R61, R61, R6, !PT ;  /* 0x000000063d3d7248 */ /* 0x000fce0007fe0100 */
.L_x_7868:
        /* <DEDUP_REMOVED lines=377> */
.L_x_7872:
        /* <DEDUP_REMOVED lines=107> */
.L_x_7854:
[----:B------:R-:W-:Y:S06]  /*fa60*/  BAR.ARV 0x8, 0x180 ;  /* 0x0206000000007b1d */ /* 0x000fec0000002000 */
[----:B------:R-:W-:Y:S05]  /*fa70*/  @!P0 BRA `(.L_x_7874) ;  /* 0x0000000000048947 */ /* 0x000fea0003800000 */
[----:B------:R-:W-:Y:S01]  /*fa80*/  BPT.TRAP 0x1 ;  /* 0x000000040000795c */ /* 0x000fe20000300000 */
.L_x_7874:
[----:B------:R-:W-:Y:S01]  /*fa90*/  ULEA UR5, UR38, UR40, 0x3 ;  /* 0x0000002826057291 */ /* 0x000fe2000f8e183f */
[----:B------:R-:W-:-:S05]  /*faa0*/  IMAD.U32 R3, RZ, RZ, UR39 ;  /* 0x00000027ff037e24 */ /* 0x000fca000f8e00ff */
[----:B------:R-:W-:-:S04]  /*fab0*/  SHF.L.U32 R3, R3, 0x1f, RZ ;  /* 0x0000001f03037819 */ /* 0x000fc800000006ff */
[----:B------:R0:W1:Y:S01]  /*fac0*/  SYNCS.PHASECHK.TRANS64.TRYWAIT P1, [UR5+0x28850], R3 ;  /* 0x02885003ff0075a7 */ /* 0x0000620008020145 */
[----:B------:R-:W-:Y:S05]  /*fad0*/  @!P0 BRA `(.L_x_7875) ;  /* 0x0000000000048947 */ /* 0x000fea0003800000 */
[----:B------:R-:W-:Y:S01]  /*fae0*/  BPT.TRAP 0x1 ;  /* 0x000000040000795c */ /* 0x000fe20000300000 */
.L_x_7875:
[----:B-1----:R-:W-:Y:S05]  /*faf0*/  @P1 BRA `(.L_x_7876) ;  /* 0x0000000000081947 */ /* 0x002fea0003800000 */
[----:B------:R-:W1:Y:S02]  /*fb00*/  SYNCS.PHASECHK.TRANS64.TRYWAIT P1, [UR5+0x28850], R3 ;  /* 0x02885003ff0075a7 */ /* 0x000e640008020145 */
[----:B-1----:R-:W-:Y:S05]  /*fb10*/  @!P1 BRA `(.L_x_7877) ;  /* 0x000000a000789947 */ /* 0x002fea0003800000 */
.L_x_7876:
[----:B------:R-:W-:Y:S01]  /*fb20*/  UIADD3 UR40, UR40, 0x400, URZ ;  /* 0x0000040028287890 */ /* 0x000fe2000fffe03f */
[----:B------:R-:W-:Y:S01]  /*fb30*/  WARPGROUP.ARRIVE ;  /* 0x00000000000079c5 */ /* 0x000fe20000000000 */
[----:B------:R-:W-:Y:S01]  /*fb40*/  UMOV UR11, 0x40000040 ;  /* 0x40000040000b7882 */ /* 0x000fe20000000000 */
[----:B01----:R-:W0:Y:S01]  /*fb50*/  SHFL.BFLY PT, R3, R2, 0x2, 0x1f ;  /* 0x0c401f0002037f89 */ /* 0x003e2200000e0000 */
[----:B------:R-:W-:Y:S01]  /*fb60*/  USHF.R.U32.HI UR40, URZ, 0x4, UR40 ;  /* 0x000000043f287899 */ /* 0x000fe20008011628 */
[----:B------:R-:W-:Y:S02]  /*fb70*/  IMAD.MOV.U32 R20, RZ, RZ, -0x800000 ;  /* 0xff800000ff147424 */ /* 0x000fe400078e00ff */
[----:B------:R-:W1:Y:S01]  /*fb80*/  SHFL.BFLY PT, R5, R0, 0x2, 0x1f ;  /* 0x0c401f0000057f89 */ /* 0x000e6200000e0000 */
[----:B------:R-:W-:-:S04]  /*fb90*/  ULOP3.LUT UR40, UR40, 0x3fff, URZ, 0xc0, !UPT ;  /* 0x00003fff28287892 */ /* 0x000fc8000f8ec03f */
[----:B------:R-:W-:-:S04]  /*fba0*/  ULOP3.LUT UR4, UR40, 0x4000000, URZ, 0xfc, !UPT ;  /* 0x0400000028047892 */ /* 0x000fc8000f8efc3f */
[----:B------:R-:W-:-:S07]  /*fbb0*/  ULEA UR4, UR38, UR4, 0xb ;  /* 0x0000000426047291 */ /* 0x000fce000f8e583f */
[----:B------:R-:W-:Y:S02]  /*fbc0*/  UMOV UR10, UR4 ;  /* 0x00000004000a7c82 */ /* 0x000fe40008000000 */
[----:B------:R-:W-:Y:S01]  /*fbd0*/  HGMMA.64x128x16.F32.BF16 R88, R180, gdesc[UR8].tnspB, R88, gsb0 ;  /* 0x41e00008b4587df0 */ /* 0x000fe20008001858 */
[----:B------:R-:W-:Y:S01]  /*fbe0*/  UIADD3 UR10, UR4, 0x80, URZ ;  /* 0x00000080040a7890 */ /* 0x000fe2000fffe03f */
[----:B0-----:R-:W-:Y:S01]  /*fbf0*/  FADD.FTZ R3, R3, R2 ;  /* 0x0000000203037221 */ /* 0x001fe20000010000 */
[----:B------:R-:W-:Y:S01]  /*fc00*/  UMOV UR11, 0x40000040 ;  /* 0x40000040000b7882 */ /* 0x000fe20000000000 */
[----:B------:R-:W-:Y:S02]  /*fc10*/  IMAD.MOV.U32 R2, RZ, RZ, RZ ;  /* 0x000000ffff027224 */ /* 0x000fe400078e00ff */
[----:B-1----:R-:W-:Y:S01]  /*fc20*/  FADD.FTZ R5, R5, R0 ;  /* 0x0000000005057221 */ /* 0x002fe20000010000 */
[----:B------:R-:W0:Y:S01]  /*fc30*/  SHFL.BFLY PT, R4, R3, 0x1, 0x1f ;  /* 0x0c201f0003047f89 */ /* 0x000e2200000e0000 */
[----:B------:R-:W-:-:S03]  /*fc40*/  IMAD.MOV.U32 R0, RZ, RZ, -0x800000 ;  /* 0xff800000ff007424 */ /* 0x000fc600078e00ff */
[----:B------:R-:W1:Y:S01]  /*fc50*/  SHFL.BFLY PT, R8, R5, 0x1, 0x1f ;  /* 0x0c201f0005087f89 */ /* 0x000e6200000e0000 */
[----:B0-----:R-:W-:Y:S01]  /*fc60*/  FADD.FTZ R11, R3, R4 ;  /* 0x00000004030b7221 */ /* 0x001fe20000010000 */
[----:B------:R-:W-:Y:S02]  /*fc70*/  IMAD.U32 R3, RZ, RZ, UR6 ;  /* 0x00000006ff037e24 */ /* 0x000fe4000f8e00ff */
[----:B-1----:R-:W-:Y:S02]  /*fc80*/  FADD.FTZ R12, R5, R8 ;  /* 0x00000008050c7221 */ /* 0x002fe40000010000 */
[----:B------:R-:W-:Y:S01]  /*fc90*/  FSETP.NE.FTZ.AND P1, PT, R11, RZ, PT ;  /* 0x000000ff0b00720b */ /* 0x000fe20003f35000 */
[----:B------:R-:W-:Y:S02]  /*fca0*/  IMAD.MOV.U32 R8, RZ, RZ, RZ ;  /* 0x000000ffff087224 */ /* 0x000fe400078e00ff */
        /* <DEDUP_REMOVED lines=49> */
.L_x_7878:
[----:B------:R-:W-:Y:S01]  /*ffc0*/  R2UR UR6, R199 ;  /* 0x00000000c70672ca */ /* 0x000fe200000e0000 */
        /* <DEDUP_REMOVED lines=38> */
[----:B------:R-:W-:Y:S01]  /*10230*/  USEL UR4, URZ, 0x1, UP0 ;  /* 0x000000013f047887 */ /* 0x000fe20008000000 */
        /* <DEDUP_REMOVED lines=36> */
.L_x_7800:
[----:B------:R-:W0:Y:S01]  /*10480*/  S2R R4, SR_CgaCtaId ;  /* 0x0000000000047919 */ /* 0x000e220000008800 */
[----:B------:R-:W-:Y:S01]  /*10490*/  MOV R21, 0x400 ;  /* 0x0000040000157802 */ /* 0x000fe20000000f00 */
[----:B------:R-:W-:Y:S01]  /*104a0*/  BSSY B0, `(.L_x_7879) ;  /* 0x00002e8000007945 */ /* 0x000fe20003800000 */
[----:B------:R-:W-:Y:S02]  /*104b0*/  BAR.SYNC.DEFER_BLOCKING 0x5, 0x180 ;  /* 0x0146000000007b1d */ /* 0x000fe40000010000 */
[----:B0-----:R-:W-:-:S05]  /*104c0*/  LEA R21, R4, R21, 0x18 ;  /* 0x0000001504157211 */ /* 0x001fca00078ec0ff */
[----:B------:R-:W0:Y:S02]  /*104d0*/  LDS.128 R4, [R21+0x288d0] ;  /* 0x0288d00015047984 */ /* 0x000e240000000c00 */
[----:B0-----:R-:W-:Y:S02]  /*104e0*/  R2UR UR6, R5 ;  /* 0x00000000050672ca */ /* 0x001fe400000e0000 */
[----:B------:R-:W-:Y:S02]  /*104f0*/  R2UR UR5, R6 ;  /* 0x00000000060572ca */ /* 0x000fe400000e0000 */
[----:B------:R-:W-:Y:S01]  /*10500*/  R2UR UR7, R7 ;  /* 0x00000000070772ca */ /* 0x000fe200000e0000 */
[----:B------:R-:W-:Y:S06]  /*10510*/  BAR.ARV 0x4, 0x180 ;  /* 0x0106000000007b1d */ /* 0x000fec0000002000 */
[----:B------:R-:W-:Y:S08]  /*10520*/  @P0 BRA `(.L_x_7880) ;  /* 0x0000002000640947 */ /* 0x000ff00003800000 */
[----:B------:R-:W0:Y:S01]  /*10530*/  S2R R4, SR_SWINHI ;  /* 0x0000000000047919 */ /* 0x000e220000002f00 */
[----:B------:R-:W-:Y:S01]  /*10540*/  ULDC.64 UR10, c[0x0][0xc00] ;  /* 0x00030000000a7ab9 */ /* 0x000fe20000000a00 */
[----:B------:R-:W-:Y:S01]  /*10550*/  ULDC.64 UR8, c[0x0][0xc00] ;  /* 0x0003000000087ab9 */ /* 0x000fe20000000a00 */
[----:B------:R-:W1:Y:S01]  /*10560*/  LDC R45, c[0x0][0xbe8] ;  /* 0x0002fa00ff2d7b82 */ /* 0x000e620000000800 */
[----:B------:R-:W-:Y:S01]  /*10570*/  UIMAD.WIDE UR8, UR58, 0x4, UR8 ;  /* 0x000000043a0878a5 */ /* 0x000fe2000f8e0208 */
[----:B------:R-:W-:Y:S02]  /*10580*/  MOV R32, R21 ;  /* 0x0000001500207202 */ /* 0x000fe40000000f00 */
[----:B0-----:R-:W-:-:S03]  /*10590*/  MOV R33, R4 ;  /* 0x0000000400217202 */ /* 0x001fc60000000f00 */
[----:B------:R-:W-:-:S03]  /*105a0*/  IMAD.WIDE R4, R219, 0x2, R32 ;  /* 0x00000002db047825 */ /* 0x000fc600078e0220 */
[C---:B------:R-:W-:Y:S02]  /*105b0*/  LOP3.LUT R7, R4.reuse, 0x380, RZ, 0xc0, !PT ;  /* 0x0000038004077812 */ /* 0x040fe400078ec0ff */
[C---:B------:R-:W-:Y:S02]  /*105c0*/  IADD3 R8, P5, R4.reuse, 0x40, RZ ;  /* 0x0000004004087810 */ /* 0x040fe40007fbe0ff */
[----:B------:R-:W-:Y:S02]  /*105d0*/  SHF.R.U64 R7, R7, 0x3, RZ ;  /* 0x0000000307077819 */ /* 0x000fe400000012ff */
[C---:B------:R-:W-:Y:S01]  /*105e0*/  IADD3 R31, P6, R4.reuse, 0x20, RZ ;  /* 0x00000020041f7810 */ /* 0x040fe20007fde0ff */
[--C-:B------:R-:W-:Y:S01]  /*105f0*/  IMAD.X R27, RZ, RZ, R5.reuse, P5 ;  /* 0x000000ffff1b7224 */ /* 0x100fe200028e0605 */
[C---:B------:R-:W-:Y:S02]  /*10600*/  IADD3 R35, P4, R4.reuse, 0x60, RZ ;  /* 0x0000006004237810 */ /* 0x040fe40007f9e0ff */
        /* <DEDUP_REMOVED lines=14> */
[----:B------:R-:W-:Y:S02]  /*106f0*/  LOP3.LUT R10, R35, 0x380, RZ, 0xc0, !PT ;  /* 0x00000380230a7812 */ /* 0x000fe400078ec0ff */
[----:B------:R-:W-:Y:S02]  /*10700*/  LOP3.LUT R12, R37, 0x380, RZ, 0xc0, !PT ;  /* 0x00000380250c7812 */ /* 0x000fe400078ec0ff */
[----:B------:R-:W-:Y:S02]  /*10710*/  LOP3.LUT R26, R7, R8, RZ, 0x3c, !PT ;  /* 0x00000008071a7212 */ /* 0x000fe400078e3cff */
[----:B------:R-:W-:Y:S02]  /*10720*/  SHF.R.U64 R6, R6, 0x3, RZ ;  /* 0x0000000306067819 */ /* 0x000fe400000012ff */
[----:B------:R-:W-:-:S02]  /*10730*/  SHF.R.U64 R10, R10, 0x3, RZ ;  /* 0x000000030a0a7819 */ /* 0x000fc400000012ff */
[----:B------:R-:W-:Y:S02]  /*10740*/  LOP3.LUT R8, R39, 0x380, RZ, 0xc0, !PT ;  /* 0x0000038027087812 */ /* 0x000fe400078ec0ff */
[----:B------:R-:W-:Y:S02]  /*10750*/  SHF.R.U64 R12, R12, 0x3, RZ ;  /* 0x000000030c0c7819 */ /* 0x000fe400000012ff */
[----:B------:R-:W-:Y:S02]  /*10760*/  LOP3.LUT R28, R6, R31, RZ, 0x3c, !PT ;  /* 0x0000001f061c7212 */ /* 0x000fe400078e3cff */
[----:B------:R-:W-:Y:S02]  /*10770*/  LOP3.LUT R24, R10, R35, RZ, 0x3c, !PT ;  /* 0x000000230a187212 */ /* 0x000fe400078e3cff */
[----:B------:R-:W-:Y:S02]  /*10780*/  SHF.R.U64 R8, R8, 0x3, RZ ;  /* 0x0000000308087819 */ /* 0x000fe400000012ff */
[----:B------:R-:W-:-:S02]  /*10790*/  LOP3.LUT R10, R41, 0x380, RZ, 0xc0, !PT ;  /* 0x00000380290a7812 */ /* 0x000fc400078ec0ff */
[----:B------:R-:W-:Y:S02]  /*107a0*/  LOP3.LUT R31, R34, 0x380, RZ, 0xc0, !PT ;  /* 0x00000380221f7812 */ /* 0x000fe400078ec0ff */
[----:B------:R-:W-:Y:S02]  /*107b0*/  LOP3.LUT R14, R12, R37, RZ, 0x3c, !PT ;  /* 0x000000250c0e7212 */ /* 0x000fe400078e3cff */
[----:B------:R-:W-:Y:S02]  /*107c0*/  LOP3.LUT R12, R8, R39, RZ, 0x3c, !PT ;  /* 0x00000027080c7212 */ /* 0x000fe400078e3cff */
[----:B------:R-:W-:Y:S02]  /*107d0*/  MOV R30, R4 ;  /* 0x00000004001e7202 */ /* 0x000fe40000000f00 */
[----:B------:R-:W-:Y:S02]  /*107e0*/  SHF.R.U64 R10, R10, 0x3, RZ ;  /* 0x000000030a0a7819 */ /* 0x000fe400000012ff */
[----:B------:R-:W-:-:S02]  /*107f0*/  SHF.R.U64 R31, R31, 0x3, RZ ;  /* 0x000000031f1f7819 */ /* 0x000fc400000012ff */
[----:B------:R-:W-:Y:S02]  /*10800*/  F2FP.BF16.F32.PACK_AB R4, R89, R88 ;  /* 0x000000585904723e */ /* 0x000fe400000010ff */
[----:B------:R-:W-:Y:S02]  /*10810*/  F2FP.BF16.F32.PACK_AB R5, R3, R2 ;  /* 0x000000020305723e */ /* 0x000fe400000010ff */
[----:B------:R-:W-:Y:S02]  /*10820*/  F2FP.BF16.F32.PACK_AB R6, R93, R92 ;  /* 0x0000005c5d06723e */ /* 0x000fe400000010ff */
[----:B------:R-:W-:Y:S01]  /*10830*/  F2FP.BF16.F32.PACK_AB R7, R95, R94 ;  /* 0x0000005e5f07723e */ /* 0x000fe200000010ff */
[----:B------:R-:W-:Y:S01]  /*10840*/  BAR.SYNC.DEFER_BLOCKING 0x1, 0x100 ;  /* 0x0044000000007b1d */ /* 0x000fe20000010000 */
[----:B------:R-:W-:Y:S02]  /*10850*/  MOV R37, R14 ;  /* 0x0000000e00257202 */ /* 0x000fe40000000f00 */
[----:B------:R-:W-:-:S02]  /*10860*/  MOV R36, R12 ;  /* 0x0000000c00247202 */ /* 0x000fc40000000f00 */
[----:B------:R-:W-:Y:S02]  /*10870*/  LOP3.LUT R10, R10, R41, RZ, 0x3c, !PT ;  /* 0x000000290a0a7212 */ /* 0x000fe400078e3cff */
[----:B------:R-:W-:Y:S02]  /*10880*/  LOP3.LUT R8, R31, R34, RZ, 0x3c, !PT ;  /* 0x000000221f087212 */ /* 0x000fe400078e3cff */
[----:B------:R-:W-:Y:S02]  /*10890*/  MOV R40, R28 ;  /* 0x0000001c00287202 */ /* 0x000fe40000000f00 */
[----:B------:R-:W-:Y:S02]  /*108a0*/  MOV R39, R26 ;  /* 0x0000001a00277202 */ /* 0x000fe40000000f00 */
[----:B------:R-:W-:Y:S02]  /*108b0*/  MOV R38, R24 ;  /* 0x0000001800267202 */ /* 0x000fe40000000f00 */
[----:B------:R-:W-:-:S02]  /*108c0*/  F2FP.BF16.F32.PACK_AB R12, R97, R96 ;  /* 0x00000060610c723e */ /* 0x000fc400000010ff */
[----:B------:R-:W-:Y:S02]  /*108d0*/  F2FP.BF16.F32.PACK_AB R13, R99, R98 ;  /* 0x00000062630d723e */ /* 0x000fe400000010ff */
[----:B------:R-:W-:Y:S02]  /*108e0*/  F2FP.BF16.F32.PACK_AB R14, R101, R100 ;  /* 0x00000064650e723e */ /* 0x000fe400000010ff */
[----:B------:R-:W-:Y:S02]  /*108f0*/  F2FP.BF16.F32.PACK_AB R15, R103, R102 ;  /* 0x00000066670f723e */ /* 0x000fe400000010ff */
[----:B------:R-:W-:Y:S01]  /*10900*/  F2FP.BF16.F32.PACK_AB R24, R105, R104 ;  /* 0x000000686918723e */ /* 0x000fe200000010ff */
[----:B------:R0:W-:Y:S01]  /*10910*/  STSM.16.M88.4 [R30], R4 ;  /* 0x000000041e007844 */ /* 0x0001e20000000200 */
[----:B------:R-:W-:Y:S02]  /*10920*/  F2FP.BF16.F32.PACK_AB R25, R107, R106 ;  /* 0x0000006a6b19723e */ /* 0x000fe400000010ff */
[----:B------:R-:W-:Y:S01]  /*10930*/  F2FP.BF16.F32.PACK_AB R26, R109, R108 ;  /* 0x0000006c6d1a723e */ /* 0x000fe200000010ff */
[----:B------:R2:W-:Y:S01]  /*10940*/  STSM.16.M88.4 [R40], R12 ;  /* 0x0000000c28007844 */ /* 0x0005e20000000200 */
[----:B------:R-:W-:-:S02]  /*10950*/  F2FP.BF16.F32.PACK_AB R27, R111, R110 ;  /* 0x0000006e6f1b723e */ /* 0x000fc400000010ff */
[----:B------:R-:W-:Y:S02]  /*10960*/  F2FP.BF16.F32.PACK_AB R28, R113, R112 ;  /* 0x00000070711c723e */ /* 0x000fe400000010ff */
[----:B------:R-:W-:Y:S01]  /*10970*/  F2FP.BF16.F32.PACK_AB R29, R115, R114 ;  /* 0x00000072731d723e */ /* 0x000fe200000010ff */
[----:B------:R-:W-:Y:S01]  /*10980*/  STSM.16.M88.4 [R39], R24 ;  /* 0x0000001827007844 */ /* 0x000fe20000000200 */
[----:B------:R-:W-:Y:S02]  /*10990*/  F2FP.BF16.F32.PACK_AB R31, R119, R118 ;  /* 0x00000076771f723e */ /* 0x000fe400000010ff */
[----:B------:R-:W-:Y:S02]  /*109a0*/  MOV R35, R10 ;  /* 0x0000000a00237202 */ /* 0x000fe40000000f00 */
[----:B------:R-:W-:Y:S02]  /*109b0*/  MOV R34, R8 ;  /* 0x0000000800227202 */ /* 0x000fe40000000f00 */
[----:B0-----:R-:W-:-:S02]  /*109c0*/  F2FP.BF16.F32.PACK_AB R30, R117, R116 ;  /* 0x00000074751e723e */ /* 0x001fc400000010ff */
[----:B------:R-:W-:Y:S02]  /*109d0*/  F2FP.BF16.F32.PACK_AB R4, R121, R120 ;  /* 0x000000787904723e */ /* 0x000fe400000010ff */
[----:B------:R-:W-:Y:S01]  /*109e0*/  F2FP.BF16.F32.PACK_AB R5, R123, R122 ;  /* 0x0000007a7b05723e */ /* 0x000fe200000010ff */
[----:B------:R0:W-:Y:S01]  /*109f0*/  STSM.16.M88.4 [R38], R28 ;  /* 0x0000001c26007844 */ /* 0x0001e20000000200 */
[----:B------:R-:W-:Y:S02]  /*10a00*/  F2FP.BF16.F32.PACK_AB R6, R125, R124 ;  /* 0x0000007c7d06723e */ /* 0x000fe400000010ff */
[----:B------:R-:W-:Y:S02]  /*10a10*/  F2FP.BF16.F32.PACK_AB R7, R127, R126 ;  /* 0x0000007e7f07723e */ /* 0x000fe400000010ff */
[----:B------:R-:W-:Y:S02]  /*10a20*/  F2FP.BF16.F32.PACK_AB R8, R129, R128 ;  /* 0x000000808108723e */ /* 0x000fe400000010ff */
[----:B------:R-:W-:Y:S01]  /*10a30*/  F2FP.BF16.F32.PACK_AB R9, R131, R130 ;  /* 0x000000828309723e */ /* 0x000fe200000010ff */
[----:B------:R3:W-:Y:S01]  /*10a40*/  STSM.16.M88.4 [R37], R4 ;  /* 0x0000000425007844 */ /* 0x0007e20000000200 */
[----:B------:R-:W-:-:S02]  /*10a50*/  F2FP.BF16.F32.PACK_AB R10, R133, R132 ;  /* 0x00000084850a723e */ /* 0x000fc400000010ff */
[----:B------:R-:W-:Y:S02]  /*10a60*/  F2FP.BF16.F32.PACK_AB R11, R135, R134 ;  /* 0x00000086870b723e */ /* 0x000fe400000010ff */
[----:B--2---:R-:W-:Y:S02]  /*10a70*/  F2FP.BF16.F32.PACK_AB R12, R137, R136 ;  /* 0x00000088890c723e */ /* 0x004fe400000010ff */
[----:B------:R-:W-:Y:S01]  /*10a80*/  F2FP.BF16.F32.PACK_AB R13, R139, R138 ;  /* 0x0000008a8b0d723e */ /* 0x000fe200000010ff */
[----:B------:R2:W-:Y:S01]  /*10a90*/  STSM.16.M88.4 [R36], R8 ;  /* 0x0000000824007844 */ /* 0x0005e20000000200 */
[----:B------:R-:W-:Y:S01]  /*10aa0*/  F2FP.BF16.F32.PACK_AB R14, R141, R140 ;  /* 0x0000008c8d0e723e */ /* 0x000fe200000010ff */
[----:B0-----:R-:W-:Y:S01]  /*10ab0*/  IMAD.U32 R28, RZ, RZ, UR8 ;  /* 0x00000008ff1c7e24 */ /* 0x001fe2000f8e00ff */
[----:B------:R-:W-:Y:S01]  /*10ac0*/  F2FP.BF16.F32.PACK_AB R15, R143, R142 ;  /* 0x0000008e8f0f723e */ /* 0x000fe200000010ff */
[----:B------:R-:W-:Y:S01]  /*10ad0*/  IMAD.U32 R29, RZ, RZ, UR9 ;  /* 0x00000009ff1d7e24 */ /* 0x000fe2000f8e00ff */
[----:B------:R-:W-:Y:S01]  /*10ae0*/  F2FP.BF16.F32.PACK_AB R24, R145, R144 ;  /* 0x000000909118723e */ /* 0x000fe200000010ff */
[----:B------:R-:W-:Y:S01]  /*10af0*/  ULDC.64 UR8, c[0x0][0xc08] ;  /* 0x0003020000087ab9 */ /* 0x000fe20000000a00 */
[----:B------:R-:W-:Y:S01]  /*10b00*/  F2FP.BF16.F32.PACK_AB R25, R147, R146 ;  /* 0x000000929319723e */ /* 0x000fe200000010ff */
[----:B------:R0:W-:Y:S01]  /*10b10*/  STSM.16.M88.4 [R35], R12 ;  /* 0x0000000c23007844 */ /* 0x0001e20000000200 */
[----:B------:R-:W-:-:S02]  /*10b20*/  F2FP.BF16.F32.PACK_AB R26, R149, R148 ;  /* 0x00000094951a723e */ /* 0x000fc400000010ff */
[----:B------:R-:W-:Y:S02]  /*10b30*/  F2FP.BF16.F32.PACK_AB R27, R151, R150 ;  /* 0x00000096971b723e */ /* 0x000fe400000010ff */
[----:B------:R-:W-:-:S03]  /*10b40*/  ISETP.NE.U32.AND P0, PT, RZ, UR10, PT ;  /* 0x0000000aff007c0c */ /* 0x000fc6000bf05070 */
[----:B------:R4:W-:Y:S01]  /*10b50*/  STSM.16.M88.4 [R34], R24 ;  /* 0x0000001822007844 */ /* 0x0009e20000000200 */
[----:B------:R-:W-:Y:S01]  /*10b60*/  BAR.SYNC.DEFER_BLOCKING 0x1, 0x100 ;  /* 0x0044000000007b1d */ /* 0x000fe20000010000 */
[----:B------:R-:W-:-:S13]  /*10b70*/  ISETP.NE.AND.EX P0, PT, RZ, UR11, PT, P0 ;  /* 0x0000000bff007c0c */ /* 0x000fda000bf05300 */
[----:B------:R-:W4:Y:S01]  /*10b80*/  @P0 LDG.E R30, desc[UR36][R28.64] ;  /* 0x000000241c1e0981 */ /* 0x000f22000c1e1900 */
[----:B------:R-:W-:Y:S01]  /*10b90*/  UISETP.NE.U32.AND UP0, UPT, UR8, URZ, UPT ;  /* 0x0000003f0800728c */ /* 0x000fe2000bf05070 */
[----:B-1----:R-:W-:Y:S01]  /*10ba0*/  ISETP.NE.AND P1, PT, R45, 0x1, PT ;  /* 0x000000012d00780c */ /* 0x002fe20003f25270 */
[----:B------:R-:W-:Y:S02]  /*10bb0*/  ULDC UR4, c[0x0][0xa88] ;  /* 0x0002a20000047ab9 */ /* 0x000fe40000000800 */
[----:B------:R-:W-:Y:S01]  /*10bc0*/  UISETP.NE.AND.EX UP0, UPT, UR9, URZ, UPT, UP0 ;  /* 0x0000003f0900728c */ /* 0x000fe2000bf05300 */
[----:B------:R-:W-:Y:S01]  /*10bd0*/  IMAD.U32 R44, RZ, RZ, UR4 ;  /* 0x00000004ff2c7e24 */ /* 0x000fe2000f8e00ff */
[----:B------:R-:W-:-:S04]  /*10be0*/  ULDC UR4, c[0x0][0xad4] ;  /* 0x0002b50000047ab9 */ /* 0x000fc80000000800 */
[----:B------:R-:W-:-:S04]  /*10bf0*/  PLOP3.LUT P4, PT, PT, PT, UP0, 0x80, 0x0 ;  /* 0x000000000000781c */ /* 0x000fc80003f8f008 */
[----:B---3--:R-:W1:Y:S01]  /*10c00*/  @P1 LDC R6, c[0x0][0xbec] ;  /* 0x0002fb00ff061b82 */ /* 0x008e620000000800 */
[----:B------:R-:W-:Y:S02]  /*10c10*/  @UP0 ULDC.64 UR8, c[0x0][0xc08] ;  /* 0x0003020000080ab9 */ /* 0x000fe40000000a00 */
[----:B------:R-:W-:Y:S02]  /*10c20*/  @UP0 UIMAD.WIDE UR8, UR58, 0x4, UR8 ;  /* 0x000000043a0808a5 */ /* 0x000fe4000f8e0208 */
[----:B------:R-:W-:-:S03]  /*10c30*/  UISETP.NE.AND UP0, UPT, UR55, URZ, UPT ;  /* 0x0000003f3700728c */ /* 0x000fc6000bf05270 */
[----:B--2---:R-:W2:Y:S01]  /*10c40*/  @P1 LDC R9, c[0x0][0xbf0] ;  /* 0x0002fc00ff091b82 */ /* 0x004ea20000000800 */
[----:B------:R-:W-:Y:S01]  /*10c50*/  USEL UR4, UR55, UR4, UP0 ;  /* 0x0000000437047287 */ /* 0x000fe20008000000 */
[----:B------:R-:W-:Y:S01]  /*10c60*/  IMAD.U32 R4, RZ, RZ, UR8 ;  /* 0x00000008ff047e24 */ /* 0x000fe2000f8e00ff */
[----:B------:R-:W-:Y:S01]  /*10c70*/  UMOV UR19, 0x9b8 ;  /* 0x000009b800137882 */ /* 0x000fe20000000000 */
[----:B------:R-:W-:Y:S01]  /*10c80*/  IMAD.U32 R5, RZ, RZ, UR9 ;  /* 0x00000009ff057e24 */ /* 0x000fe2000f8e00ff */
[----:B------:R-:W-:Y:S02]  /*10c90*/  UISETP.GT.AND UP1, UPT, UR4, 0x1, UPT ;  /* 0x000000010400788c */ /* 0x000fe4000bf24270 */
[----:B------:R-:W-:Y:S02]  /*10ca0*/  UISETP.NE.U32.AND UP0, UPT, UR10, URZ, UPT ;  /* 0x0000003f0a00728c */ /* 0x000fe4000bf05070 */
[----:B------:R-:W-:Y:S01]  /*10cb0*/  USEL UR19, UR19, 0x978, UP1 ;  /* 0x0000097813137887 */ /* 0x000fe20008800000 */
[----:B0-----:R-:W-:Y:S01]  /*10cc0*/  VIADD R13, R17, UR47 ;  /* 0x0000002f110d7c36 */ /* 0x001fe20008000000 */
[----:B------:R-:W-:Y:S01]  /*10cd0*/  UISETP.NE.AND.EX UP0, UPT, UR11, URZ, UPT, UP0 ;  /* 0x0000003f0b00728c */ /* 0x000fe2000bf05300 */
[----:B------:R1:W5:Y:S01]  /*10ce0*/  @P4 LDG.E R44, desc[UR36][R4.64] ;  /* 0x00000024042c4981 */ /* 0x000362000c1e1900 */
[----:B------:R-:W-:Y:S01]  /*10cf0*/  UMOV UR4, URZ ;  /* 0x0000003f00047c82 */ /* 0x000fe20008000000 */
[----:B------:R-:W-:Y:S01]  /*10d00*/  USHF.R.S32.HI UR10, URZ, 0x1f, UR58 ;  /* 0x0000001f3f0a7899 */ /* 0x000fe2000801143a */
[----:B------:R-:W-:Y:S01]  /*10d10*/  IMAD.MOV.U32 R7, RZ, RZ, R13 ;  /* 0x000000ffff077224 */ /* 0x000fe200078e000d */
[----:B------:R-:W-:-:S02]  /*10d20*/  USEL UR8, UR58, URZ, !UP0 ;  /* 0x0000003f3a087287 */ /* 0x000fc4000c000000 */
[----:B------:R-:W-:Y:S02]  /*10d30*/  USEL UR9, UR57, URZ, UP1 ;  /* 0x0000003f39097287 */ /* 0x000fe40008800000 */
[----:B------:R-:W-:Y:S01]  /*10d40*/  USEL UR18, UR10, URZ, !UP0 ;  /* 0x0000003f0a127287 */ /* 0x000fe2000c000000 */
[----:B------:R-:W-:Y:S02]  /*10d50*/  ULDC.64 UR12, c[0x0][UR19+0x220] ;  /* 0x00008800130c7abb */ /* 0x000fe40008000a00 */
[----:B------:R-:W-:Y:S01]  /*10d60*/  ULDC.64 UR10, c[0x0][UR19+0x218] ;  /* 0x00008600130a7abb */ /* 0x000fe20008000a00 */
[----:B-1----:R-:W-:Y:S01]  /*10d70*/  @P1 IMAD.HI.U32 R4, R13, R6, RZ ;  /* 0x000000060d041227 */ /* 0x002fe200078e00ff */
[----:B------:R-:W-:Y:S01]  /*10d80*/  ULDC.64 UR14, c[0x0][UR19+0x228] ;  /* 0x00008a00130e7abb */ /* 0x000fe20008000a00 */
[----:B------:R-:W-:Y:S02]  /*10d90*/  UIMAD UR13, UR13, UR8, URZ ;  /* 0x000000080d0d72a4 */ /* 0x000fe4000f8e023f */
[----:B------:R-:W-:Y:S01]  /*10da0*/  UIMAD.WIDE.U32 UR16, UR10, UR56, URZ ;  /* 0x000000380a1072a5 */ /* 0x000fe2000f8e003f */
[----:B--2---:R-:W-:Y:S01]  /*10db0*/  @P1 SHF.R.U32.HI R7, RZ, R9, R4 ;  /* 0x00000009ff071219 */ /* 0x004fe20000011604 */
[----:B------:R-:W-:-:S02]  /*10dc0*/  UIMAD UR20, UR11, UR56, URZ ;  /* 0x000000380b1472a4 */ /* 0x000fc4000f8e023f */
[----:B------:R-:W-:Y:S02]  /*10dd0*/  UIMAD.WIDE.U32 UR10, UR12, UR8, URZ ;  /* 0x000000080c0a72a5 */ /* 0x000fe4000f8e003f */
[----:B------:R-:W-:Y:S01]  /*10de0*/  UIMAD.WIDE.U32 UR22, UR14, UR9, URZ ;  /* 0x000000090e1672a5 */ /* 0x000fe2000f8e003f */
[----:B------:R-:W-:Y:S01]  /*10df0*/  IMAD.MOV R6, RZ, RZ, -R7 ;  /* 0x000000ffff067224 */ /* 0x000fe200078e0a07 */
[----:B------:R-:W-:Y:S02]  /*10e00*/  UIMAD UR9, UR15, UR9, URZ ;  /* 0x000000090f0972a4 */ /* 0x000fe4000f8e023f */
[----:B------:R-:W-:Y:S01]  /*10e10*/  UIMAD UR13, UR12, UR18, UR13 ;  /* 0x000000120c0d72a4 */ /* 0x000fe2000f8e020d */
[----:B------:R-:W-:Y:S01]  /*10e20*/  IMAD R9, R45, R6, R13 ;  /* 0x000000062d097224 */ /* 0x000fe200078e020d */
[----:B------:R-:W-:Y:S01]  /*10e30*/  UIADD3 UR20, UR17, UR20, URZ ;  /* 0x0000001411147290 */ /* 0x000fe2000fffe03f */
[----:B------:R-:W-:Y:S02]  /*10e40*/  IMAD.U32 R4, RZ, RZ, UR22 ;  /* 0x00000016ff047e24 */ /* 0x000fe4000f8e00ff */
[----:B------:R-:W-:Y:S01]  /*10e50*/  IMAD.U32 R5, RZ, RZ, UR23 ;  /* 0x00000017ff057e24 */ /* 0x000fe2000f8e00ff */
[----:B------:R-:W-:-:S02]  /*10e60*/  SHF.R.S32.HI R5, RZ, 0x1f, R7 ;  /* 0x0000001fff057819 */ /* 0x000fc40000011407 */
[----:B------:R-:W-:Y:S02]  /*10e70*/  SHF.R.S32.HI R6, RZ, 0x1f, R9 ;  /* 0x0000001fff067819 */ /* 0x000fe40000011409 */
[----:B----4-:R-:W-:-:S13]  /*10e80*/  @P0 R2UR UR4, R30 ;  /* 0x000000001e0402ca */ /* 0x010fda00000e0000 */
        /* <DEDUP_REMOVED lines=8> */
[----:B------:R-:W-:Y:S01]  /*10f10*/  IMAD R7, R9, UR11, RZ ;  /* 0x0000000b09077c24 */ /* 0x000fe2000f8e02ff */
[----:B------:R-:W-:Y:S01]  /*10f20*/  ULDC.64 UR12, c[0x0][0xba8] ;  /* 0x0002ea00000c7ab9 */ /* 0x000fe20000000a00 */
[----:B------:R-:W-:Y:S01]  /*10f30*/  @!UP1 ULDC UR12, c[0x0][0xb50] ;  /* 0x0002d400000c9ab9 */ /* 0x000fe20000000800 */
[----:B------:R-:W-:Y:S01]  /*10f40*/  @!UP1 ULDC UR13, c[0x0][0xb54] ;  /* 0x0002d500000d9ab9 */ /* 0x000fe20000000800 */
[----:B------:R-:W-:Y:S01]  /*10f50*/  IMAD R7, R6, UR10, R7 ;  /* 0x0000000a06077c24 */ /* 0x000fe2000f8e0207 */
[----:B------:R-:W-:-:S03]  /*10f60*/  IADD3.X R5, R5, UR9, R8, P2, P3 ;  /* 0x0000000905057c10 */ /* 0x000fc600097e6408 */
        /* <DEDUP_REMOVED lines=9> */
.L_x_7881:
[----:B------:R-:W-:Y:S01]  /*11000*/  SHFL.IDX PT, R4, R8, RZ, 0x1c1f ;  /* 0x001c1fff08047589 */ /* 0x000fe200000e0000 */
[----:B------:R-:W-:Y:S01]  /*11010*/  VIADD R11, R218, UR47 ;  /* 0x0000002fda0b7c36 */ /* 0x000fe20008000000 */
[----:B------:R-:W-:Y:S01]  /*11020*/  LOP3.LUT P0, RZ, R200, 0x3, RZ, 0xc0, !PT ;  /* 0x00000003c8ff7812 */ /* 0x000fe2000780c0ff */
[----:B-----5:R-:W-:Y:S01]  /*11030*/  IMAD R44, R44, R45, RZ ;  /* 0x0000002d2c2c7224 */ /* 0x020fe200078e02ff */
[----:B------:R-:W0:Y:S01]  /*11040*/  SHFL.IDX PT, R5, R10, RZ, 0x1c1f ;  /* 0x001c1fff0a057589 */ /* 0x000e2200000e0000 */
[C---:B------:R-:W-:Y:S01]  /*11050*/  VIADD R9, R11.reuse, 0x8 ;  /* 0x000000080b097836 */ /* 0x040fe20000000000 */
[----:B------:R-:W-:Y:S02]  /*11060*/  PLOP3.LUT P3, PT, PT, PT, UP1, 0x80, 0x0 ;  /* 0x000000000000781c */ /* 0x000fe40003f6f018 */
[----:B------:R-:W-:Y:S01]  /*11070*/  SHFL.IDX PT, R6, R8, 0x1, 0x1c1f ;  /* 0x003c1f0008067f89 */ /* 0x000fe200000e0000 */
[-C--:B------:R-:W-:Y:S02]  /*11080*/  ISETP.GE.OR P2, PT, R11, R44.reuse, P0 ;  /* 0x0000002c0b00720c */ /* 0x080fe40000746670 */
[-C--:B------:R-:W-:Y:S01]  /*11090*/  ISETP.GE.OR P0, PT, R9, R44.reuse, P0 ;  /* 0x0000002c0900720c */ /* 0x080fe20000706670 */
[----:B------:R-:W1:Y:S10]  /*110a0*/  SHFL.IDX PT, R7, R10, 0x1, 0x1c1f ;  /* 0x003c1f000a077f89 */ /* 0x000e7400000e0000 */
[----:B0-----:R0:W-:Y:S01]  /*110b0*/  @!P2 ST.E desc[UR36][R4.64], R20 ;  /* 0x000000140400a985 */ /* 0x0011e2000c101924 */
[----:B------:R-:W-:-:S03]  /*110c0*/  ISETP.GE.AND P2, PT, R11, R44, PT ;  /* 0x0000002c0b00720c */ /* 0x000fc60003f46270 */
[----:B-1----:R0:W-:Y:S01]  /*110d0*/  @!P0 ST.E desc[UR36][R6.64], R0 ;  /* 0x0000000006008985 */ /* 0x0021e2000c101924 */
[----:B------:R-:W-:Y:S01]  /*110e0*/  ISETP.GE.AND P0, PT, R9, R44, PT ;  /* 0x0000002c0900720c */ /* 0x000fe20003f06270 */
[----:B------:R-:W-:-:S12]  /*110f0*/  @P3 BRA `(.L_x_7882) ;  /* 0x00000008008c3947 */ /* 0x000fd80003800000 */
[----:B------:R-:W-:Y:S01]  /*11100*/  IMAD R3, R198, 0x40, R18 ;  /* 0x00000040c6037824 */ /* 0x000fe200078e0212 */
[----:B------:R-:W-:Y:S01]  /*11110*/  ULDC.64 UR12, c[0x0][0xaa0] ;  /* 0x0002a800000c7ab9 */ /* 0x000fe20000000a00 */
[----:B------:R-:W1:Y:S02]  /*11120*/  @P1 LDC R49, c[0x0][0xbf0] ;  /* 0x0002fc00ff311b82 */ /* 0x000e640000000800 */
[----:B------:R-:W-:-:S03]  /*11130*/  IMAD.WIDE R32, R3, 0x2, R32 ;  /* 0x0000000203207825 */ /* 0x000fc600078e0220 */
[C---:B------:R-:W-:Y:S01]  /*11140*/  IADD3 R9, P6, R32.reuse, 0x1000, RZ ;  /* 0x0000100020097810 */ /* 0x040fe20007fde0ff */
[----:B------:R-:W-:Y:S01]  /*11150*/  UIMAD UR9, UR14, UR12, URZ ;  /* 0x0000000c0e0972a4 */ /* 0x000fe2000f8e023f */
[C---:B------:R-:W-:Y:S02]  /*11160*/  IADD3 R13, P5, R32.reuse, 0x2000, RZ ;  /* 0x00002000200d7810 */ /* 0x040fe40007fbe0ff */
[----:B------:R-:W-:Y:S01]  /*11170*/  LOP3.LUT R8, R9, 0x380, RZ, 0xc0, !PT ;  /* 0x0000038009087812 */ /* 0x000fe200078ec0ff */
[----:B------:R-:W-:Y:S01]  /*11180*/  UIMAD.WIDE.U32 UR10, UR4, UR12, URZ ;  /* 0x0000000c040a72a5 */ /* 0x000fe2000f8e003f */
[----:B------:R-:W-:Y:S02]  /*11190*/  IADD3 R25, P4, R32, 0x3000, RZ ;  /* 0x0000300020197810 */ /* 0x000fe40007f9e0ff */
[----:B------:R-:W-:Y:S01]  /*111a0*/  SHF.R.U64 R8, R8, 0x3, RZ ;  /* 0x0000000308087819 */ /* 0x000fe200000012ff */
[----:B------:R-:W-:Y:S01]  /*111b0*/  UIMAD UR9, UR4, UR13, UR9 ;  /* 0x0000000d040972a4 */ /* 0x000fe2000f8e0209 */
[----:B------:R-:W-:-:S02]  /*111c0*/  IADD3 R29, P3, R32, 0x4000, RZ ;  /* 0x00004000201d7810 */ /* 0x000fc40007f7e0ff */
[----:B------:R-:W-:Y:S01]  /*111d0*/  LOP3.LUT R8, R8, R9, RZ, 0x3c, !PT ;  /* 0x0000000908087212 */ /* 0x000fe200078e3cff */
[--C-:B------:R-:W-:Y:S01]  /*111e0*/  IMAD.X R9, RZ, RZ, R33.reuse, P6 ;  /* 0x000000ffff097224 */ /* 0x100fe200030e0621 */
[C---:B------:R-:W-:Y:S01]  /*111f0*/  IADD3 R3, P6, R32.reuse, 0x7000, RZ ;  /* 0x0000700020037810 */ /* 0x040fe20007fde0ff */
[----:B------:R-:W-:Y:S01]  /*11200*/  UIADD3 UR11, UR11, UR9, URZ ;  /* 0x000000090b0b7290 */ /* 0x000fe2000fffe03f */
[C---:B------:R-:W-:Y:S01]  /*11210*/  IADD3 R35, P2, R32.reuse, 0x5000, RZ ;  /* 0x0000500020237810 */ /* 0x040fe20007f5e0ff */
[----:B------:R-:W-:Y:S01]  /*11220*/  ULDC.64 UR12, c[0x0][0xae8] ;  /* 0x0002ba00000c7ab9 */ /* 0x000fe20000000a00 */
[----:B0-----:R-:W-:Y:S01]  /*11230*/  LOP3.LUT R0, R3, 0x380, RZ, 0xc0, !PT ;  /* 0x0000038003007812 */ /* 0x001fe200078ec0ff */
[----:B------:R-:W-:Y:S01]  /*11240*/  USHF.R.S32.HI UR4, URZ, 0x1f, UR8 ;  /* 0x0000001f3f047899 */ /* 0x000fe20008011408 */
[----:B------:R-:W-:Y:S01]  /*11250*/  IADD3 R37, P0, R32, 0x6000, RZ ;  /* 0x0000600020257810 */ /* 0x000fe20007f1e0ff */
[----:B------:R-:W-:Y:S01]  /*11260*/  IMAD.X R41, RZ, RZ, R33, P6 ;  /* 0x000000ffff297224 */ /* 0x000fe200030e0621 */
[----:B------:R-:W-:Y:S01]  /*11270*/  SHF.R.U64 R0, R0, 0x3, RZ ;  /* 0x0000000300007819 */ /* 0x000fe200000012ff */
[----:B------:R-:W-:Y:S01]  /*11280*/  UIMAD.WIDE.U32 UR10, UR56, UR12, UR10 ;  /* 0x0000000c380a72a5 */ /* 0x000fe2000f8e000a */
[----:B------:R-:W-:Y:S01]  /*11290*/  LOP3.LUT R12, R13, 0x380, RZ, 0xc0, !PT ;  /* 0x000003800d0c7812 */ /* 0x000fe200078ec0ff */
[----:B------:R-:W5:Y:S01]  /*112a0*/  LD.E.128 R8, desc[UR36][R8.64] ;  /* 0x0000002408087980 */ /* 0x000f62000c101d00 */
[----:B------:R-:W-:-:S02]  /*112b0*/  LOP3.LUT R40, R0, R3, RZ, 0x3c, !PT ;  /* 0x0000000300287212 */ /* 0x000fc400078e3cff */
[----:B------:R-:W0:Y:S01]  /*112c0*/  @P1 LDC R3, c[0x0][0xbec] ;  /* 0x0002fb00ff031b82 */ /* 0x000e220000000800 */
[----:B------:R-:W-:Y:S01]  /*112d0*/  IMAD R0, R22, 0x20, R198 ;  /* 0x0000002016007824 */ /* 0x000fe200078e02c6 */
[----:B------:R-:W-:Y:S01]  /*112e0*/  UIMAD UR11, UR56, UR13, UR11 ;  /* 0x0000000d380b72a4 */ /* 0x000fe2000f8e020b */
[----:B------:R-:W-:Y:S01]  /*112f0*/  LOP3.LUT R24, R25, 0x380, RZ, 0xc0, !PT ;  /* 0x0000038019187812 */ /* 0x000fe200078ec0ff */
[----:B------:R-:W5:Y:S01]  /*11300*/  LD.E.128 R40, desc[UR36][R40.64] ;  /* 0x0000002428287980 */ /* 0x000f62000c101d00 */
[----:B------:R-:W-:Y:S01]  /*11310*/  VIADD R46, R0, UR47 ;  /* 0x0000002f002e7c36 */ /* 0x000fe20008000000 */
[----:B------:R-:W-:Y:S01]  /*11320*/  ULDC.64 UR12, c[0x0][0xaf0] ;  /* 0x0002bc00000c7ab9 */ /* 0x000fe20000000a00 */
[----:B------:R-:W-:Y:S01]  /*11330*/  LOP3.LUT R28, R29, 0x380, RZ, 0xc0, !PT ;  /* 0x000003801d1c7812 */ /* 0x000fe200078ec0ff */
[----:B------:R-:W-:Y:S01]  /*11340*/  UIMAD UR4, UR4, UR12, URZ ;  /* 0x0000000c040472a4 */ /* 0x000fe2000f8e023f */
[----:B------:R-:W-:Y:S02]  /*11350*/  LOP3.LUT R34, R35, 0x380, RZ, 0xc0, !PT ;  /* 0x0000038023227812 */ /* 0x000fe400078ec0ff */
[----:B------:R-:W-:-:S02]  /*11360*/  LOP3.LUT R36, R37, 0x380, RZ, 0xc0, !PT ;  /* 0x0000038025247812 */ /* 0x000fc400078ec0ff */
[----:B------:R-:W-:Y:S01]  /*11370*/  LOP3.LUT R5, R32, 0x380, RZ, 0xc0, !PT ;  /* 0x0000038020057812 */ /* 0x000fe200078ec0ff */
[----:B------:R-:W-:Y:S01]  /*11380*/  IMAD.MOV.U32 R47, RZ, RZ, R46 ;  /* 0x000000ffff2f7224 */ /* 0x000fe200078e002e */
[----:B------:R-:W-:Y:S01]  /*11390*/  SHF.R.U64 R12, R12, 0x3, RZ ;  /* 0x000000030c0c7819 */ /* 0x000fe200000012ff */
[----:B------:R-:W-:Y:S01]  /*113a0*/  UIMAD UR4, UR8, UR13, UR4 ;  /* 0x0000000d080472a4 */ /* 0x000fe2000f8e0204 */
[----:B------:R-:W-:Y:S01]  /*113b0*/  SHF.R.U64 R24, R24, 0x3, RZ ;  /* 0x0000000318187819 */ /* 0x000fe200000012ff */
[----:B------:R-:W-:Y:S01]  /*113c0*/  UIMAD.WIDE.U32 UR8, UR8, UR12, UR10 ;  /* 0x0000000c080872a5 */ /* 0x000fe2000f8e000a */
[----:B------:R-:W-:Y:S02]  /*113d0*/  SHF.R.U64 R28, R28, 0x3, RZ ;  /* 0x000000031c1c7819 */ /* 0x000fe400000012ff */
[----:B------:R-:W-:Y:S02]  /*113e0*/  SHF.R.U64 R34, R34, 0x3, RZ ;  /* 0x0000000322227819 */ /* 0x000fe400000012ff */
[----:B------:R-:W-:Y:S01]  /*113f0*/  SHF.R.U64 R36, R36, 0x3, RZ ;  /* 0x0000000324247819 */ /* 0x000fe200000012ff */
[----:B0-----:R-:W-:Y:S01]  /*11400*/  @P1 IMAD.HI.U32 R0, R46, R3, RZ ;  /* 0x000000032e001227 */ /* 0x001fe200078e00ff */
[----:B------:R-:W-:Y:S01]  /*11410*/  SHF.R.U64 R5, R5, 0x3, RZ ;  /* 0x0000000305057819 */ /* 0x000fe200000012ff */
[----:B------:R-:W-:Y:S01]  /*11420*/  UIADD3 UR4, UR9, UR4, URZ ;  /* 0x0000000409047290 */ /* 0x000fe2000fffe03f */
[----:B------:R-:W-:Y:S01]  /*11430*/  LOP3.LUT R12, R12, R13, RZ, 0x3c, !PT ;  /* 0x0000000d0c0c7212 */ /* 0x000fe200078e3cff */
[--C-:B------:R-:W-:Y:S01]  /*11440*/  IMAD.X R13, RZ, RZ, R33.reuse, P5 ;  /* 0x000000ffff0d7224 */ /* 0x100fe200028e0621 */
[----:B-1----:R-:W-:Y:S01]  /*11450*/  @P1 SHF.R.U32.HI R47, RZ, R49, R0 ;  /* 0x00000031ff2f1219 */ /* 0x002fe20000011600 */
        /* <DEDUP_REMOVED lines=11> */
[--C-:B------:R-:W-:Y:S01]  /*11510*/  SHF.R.S32.HI R0, RZ, 0x1f, R47.reuse ;  /* 0x0000001fff007819 */ /* 0x100fe2000001142f */
[----:B------:R-:W-:Y:S01]  /*11520*/  IMAD.MOV R20, RZ, RZ, -R47 ;  /* 0x000000ffff147224 */ /* 0x000fe200078e0a2f */
[----:B------:R-:W5:Y:S01]  /*11530*/  LD.E.128 R12, desc[UR36][R12.64] ;  /* 0x000000240c0c7980 */ /* 0x000f62000c101d00 */
[----:B------:R-:W-:-:S02]  /*11540*/  IMAD.U32 R3, RZ, RZ, UR9 ;  /* 0x00000009ff037e24 */ /* 0x000fc4000f8e00ff */
[----:B------:R-:W-:Y:S01]  /*11550*/  IMAD R0, R0, UR10, RZ ;  /* 0x0000000a00007c24 */ /* 0x000fe2000f8e02ff */
[----:B------:R-:W5:Y:S01]  /*11560*/  LD.E.128 R4, desc[UR36][R4.64] ;  /* 0x0000002404047980 */ /* 0x000f62000c101d00 */
[----:B------:R-:W-:Y:S02]  /*11570*/  IMAD R45, R45, R20, R46 ;  /* 0x000000142d2d7224 */ /* 0x000fe400078e022e */
[----:B------:R-:W-:Y:S01]  /*11580*/  IMAD.U32 R2, RZ, RZ, UR8 ;  /* 0x00000008ff027e24 */ /* 0x000fe2000f8e00ff */
[----:B------:R-:W5:Y:S01]  /*11590*/  LD.E.128 R24, desc[UR36][R24.64] ;  /* 0x0000002418187980 */ /* 0x000f62000c101d00 */
[----:B------:R-:W-:Y:S01]  /*115a0*/  IMAD.U32 R3, RZ, RZ, UR4 ;  /* 0x00000004ff037e24 */ /* 0x000fe2000f8e00ff */
[----:B------:R-:W-:Y:S02]  /*115b0*/  ULDC.64 UR8, c[0x0][0xad8] ;  /* 0x0002b60000087ab9 */ /* 0x000fe40000000a00 */
[----:B------:R-:W5:Y:S01]  /*115c0*/  LD.E.128 R28, desc[UR36][R28.64] ;  /* 0x000000241c1c7980 */ /* 0x000f62000c101d00 */
[----:B------:R-:W-:-:S03]  /*115d0*/  IMAD R49, R47, UR11, R0 ;  /* 0x0000000b2f317c24 */ /* 0x000fc6000f8e0200 */
[----:B------:R-:W5:Y:S01]  /*115e0*/  LD.E.128 R32, desc[UR36][R34.64] ;  /* 0x0000002422207980 */ /* 0x000f62000c101d00 */
[----:B------:R-:W-:-:S03]  /*115f0*/  SHF.R.S32.HI R0, RZ, 0x1f, R45 ;  /* 0x0000001fff007819 */ /* 0x000fc6000001142d */
[----:B------:R-:W5:Y:S01]  /*11600*/  LD.E.128 R36, desc[UR36][R36.64] ;  /* 0x0000002424247980 */ /* 0x000f62000c101d00 */
[----:B------:R-:W-:Y:S01]  /*11610*/  IMAD.WIDE.U32 R2, R47, UR10, R2 ;  /* 0x0000000a2f027c25 */ /* 0x000fe2000f8e0002 */
[----:B------:R-:W-:Y:S01]  /*11620*/  @!PT LDS RZ, [RZ] ;  /* 0x00000000fffff984 */ /* 0x000fe20000000800 */
[----:B------:R-:W-:Y:S01]  /*11630*/  @!PT LDS RZ, [RZ] ;  /* 0x00000000fffff984 */ /* 0x000fe20000000800 */
[----:B------:R-:W-:Y:S01]  /*11640*/  @!PT LDS RZ, [RZ] ;  /* 0x00000000fffff984 */ /* 0x000fe20000000800 */
[----:B------:R-:W-:Y:S01]  /*11650*/  @!PT LDS RZ, [RZ] ;  /* 0x00000000fffff984 */ /* 0x000fe20000000800 */
[----:B------:R0:W-:Y:S06]  /*11660*/  MEMBAR.ALL.CTA ;  /* 0x0000000000007992 */ /* 0x0001ec0000008000 */
[----:B0-----:R-:W0:Y:S01]  /*11670*/  FENCE.VIEW.ASYNC.S ;  /* 0x00000000000073c6 */ /* 0x001e220000000000 */
[----:B------:R-:W-:Y:S02]  /*11680*/  IMAD.IADD R3, R3, 0x1, R49 ;  /* 0x0000000103037824 */ /* 0x000fe400078e0231 */
[----:B------:R-:W-:-:S02]  /*11690*/  IMAD R0, R0, UR8, RZ ;  /* 0x0000000800007c24 */ /* 0x000fc4000f8e02ff */
[----:B------:R-:W-:Y:S02]  /*116a0*/  VIADD R51, R198, UR47 ;  /* 0x0000002fc6337c36 */ /* 0x000fe40008000000 */
[C---:B------:R-:W-:Y:S02]  /*116b0*/  IMAD R49, R45.reuse, UR9, R0 ;  /* 0x000000092d317c24 */ /* 0x040fe4000f8e0200 */
[----:B------:R-:W-:Y:S01]  /*116c0*/  IMAD.WIDE.U32 R2, R45, UR8, R2 ;  /* 0x000000082d027c25 */ /* 0x000fe2000f8e0002 */
[----:B------:R-:W-:Y:S01]  /*116d0*/  ISETP.GE.AND P2, PT, R51, R44, PT ;  /* 0x0000002c3300720c */ /* 0x000fe20003f46270 */
[----:B------:R-:W-:Y:S02]  /*116e0*/  ULDC.64 UR8, c[0x0][0xa80] ;  /* 0x0002a00000087ab9 */ /* 0x000fe40000000a00 */
[----:B------:R-:W-:Y:S02]  /*116f0*/  VIADD R21, R21, 0x28820 ;  /* 0x0002882015157836 */ /* 0x000fe40000000000 */
[----:B------:R-:W-:Y:S01]  /*11700*/  VIADD R45, R51, 0x40 ;  /* 0x00000040332d7836 */ /* 0x000fe20000000000 */
[----:B------:R-:W-:Y:S01]  /*11710*/  LEA R0, P3, R2, UR8, 0x1 ;  /* 0x0000000802007c11 */ /* 0x000fe2000f8608ff */
[----:B------:R-:W-:Y:S01]  /*11720*/  IMAD.IADD R3, R3, 0x1, R49 ;  /* 0x0000000103037824 */ /* 0x000fe200078e0231 */
[----:B------:R-:W-:-:S02]  /*11730*/  PRMT R21, RZ, 0x654, R21 ;  /* 0x00000654ff157816 */ /* 0x000fc40000000015 */
[-C--:B------:R-:W-:Y:S02]  /*11740*/  ISETP.GE.AND P1, PT, R45, R44.reuse, PT ;  /* 0x0000002c2d00720c */ /* 0x080fe40003f26270 */
[----:B------:R-:W-:Y:S01]  /*11750*/  LEA.HI.X R45, R2, UR9, R3, 0x1, P3 ;  /* 0x00000009022d7c11 */ /* 0x000fe200098f0c03 */
[----:B------:R-:W-:Y:S01]  /*11760*/  VIADD R47, R51, 0x20 ;  /* 0x00000020332f7836 */ /* 0x000fe20000000000 */
[----:B0-----:R0:W-:Y:S01]  /*11770*/  SYNCS.ARRIVE.TRANS64.RED.A1T0 RZ, [R21+URZ], RZ ;  /* 0x000000ff15ff79a7 */ /* 0x0011e2000810043f */
[----:B------:R1:W2:Y:S01]  /*11780*/  SHFL.IDX PT, R20, R0, RZ, 0x181f ;  /* 0x00181fff00147589 */ /* 0x0002a200000e0000 */
[----:B------:R-:W-:Y:S02]  /*11790*/  BSSY B1, `(.L_x_7883) ;  /* 0x000000d000017945 */ /* 0x000fe40003800000 */
[----:B------:R-:W-:Y:S01]  /*117a0*/  ISETP.GE.AND P0, PT, R47, R44, PT ;  /* 0x0000002c2f00720c */ /* 0x000fe20003f06270 */
[----:B0-----:R1:W0:Y:S01]  /*117b0*/  SHFL.IDX PT, R21, R45, RZ, 0x181f ;  /* 0x00181fff2d157589 */ /* 0x00122200000e0000 */
[----:B------:R-:W-:Y:S11]  /*117c0*/  @P2 BRA `(.L_x_7884) ;  /* 0x0000000000242947 */ /* 0x000ff60003800000 */
[----:B------:R-:W-:Y:S02]  /*117d0*/  ULDC UR4, c[0x0][0xac8] ;  /* 0x0002b20000047ab9 */ /* 0x000fe40000000800 */
[----:B------:R-:W-:Y:S02]  /*117e0*/  ISETP.GE.AND P2, PT, R18, UR4, PT ;  /* 0x0000000412007c0c */ /* 0x000fe4000bf46270 */
[----:B------:R-:W-:-:S11]  /*117f0*/  ISETP.GE.AND P3, PT, R19, UR4, PT ;  /* 0x0000000413007c0c */ /* 0x000fd6000bf66270 */
[CC--:B--2---:R-:W-:Y:S02]  /*11800*/  @!P2 LEA R2, P4, R18.reuse, R20.reuse, 0x1 ;  /* 0x000000141202a211 */ /* 0x0c4fe400078808ff */
[C---:B------:R-:W-:Y:S02]  /*11810*/  @!P3 LEA R20, P5, R19.reuse, R20, 0x1 ;  /* 0x000000141314b211 */ /* 0x040fe400078a08ff */
[-C--:B0-----:R-:W-:Y:S02]  /*11820*/  @!P2 LEA.HI.X R3, R18, R21.reuse, R222, 0x1, P4 ;  /* 0x000000151203a211 */ /* 0x081fe400020f0cde */
[----:B------:R-:W-:-:S03]  /*11830*/  @!P3 LEA.HI.X R21, R19, R21, R221, 0x1, P5 ;  /* 0x000000151315b211 */ /* 0x000fc600028f0cdd */
[----:B-----5:R3:W-:Y:S04]  /*11840*/  @!P2 ST.E.128 desc[UR36][R2.64], R4 ;  /* 0x000000040200a985 */ /* 0x0207e8000c101d24 */
[----:B------:R3:W-:Y:S02]  /*11850*/  @!P3 ST.E.128 desc[UR36][R20.64], R28 ;  /* 0x0000001c1400b985 */ /* 0x0007e4000c101d24 */
.L_x_7884:
[----:B------:R-:W-:Y:S05]  /*11860*/  BSYNC B1 ;  /* 0x0000000000017941 */ /* 0x000fea0003800000 */
.L_x_7883:
[----:B---3-5:R3:W4:Y:S01]  /*11870*/  SHFL.IDX PT, R5, R45, 0x1, 0x181f ;  /* 0x00381f002d057f89 */ /* 0x02872200000e0000 */
[----:B------:R-:W-:Y:S03]  /*11880*/  BSSY B1, `(.L_x_7885) ;  /* 0x000000c000017945 */ /* 0x000fe60003800000 */
[----:B------:R3:W0:Y:S01]  /*11890*/  SHFL.IDX PT, R4, R0, 0x1, 0x181f ;  /* 0x00381f0000047f89 */ /* 0x00062200000e0000 */
[----:B------:R-:W-:Y:S05]  /*118a0*/  @P0 BRA `(.L_x_7886) ;  /* 0x0000000000240947 */ /* 0x000fea0003800000 */
[----:B------:R-:W-:Y:S02]  /*118b0*/  ULDC UR4, c[0x0][0xac8] ;  /* 0x0002b20000047ab9 */ /* 0x000fe40000000800 */
[----:B------:R-:W-:Y:S02]  /*118c0*/  ISETP.GE.AND P3, PT, R18, UR4, PT ;  /* 0x0000000412007c0c */ /* 0x000fe4000bf66270 */
[----:B------:R-:W-:-:S11]  /*118d0*/  ISETP.GE.AND P4, PT, R19, UR4, PT ;  /* 0x0000000413007c0c */ /* 0x000fd6000bf86270 */
[CC--:B0-----:R-:W-:Y:S02]  /*118e0*/  @!P3 LEA R2, P0, R18.reuse, R4.reuse, 0x1 ;  /* 0x000000041202b211 */ /* 0x0c1fe400078008ff */
[C---:B------:R-:W-:Y:S02]  /*118f0*/  @!P4 LEA R4, P2, R19.reuse, R4, 0x1 ;  /* 0x000000041304c211 */ /* 0x040fe400078408ff */
[-C--:B----4-:R-:W-:Y:S02]  /*11900*/  @!P3 LEA.HI.X R3, R18, R5.reuse, R222, 0x1, P0 ;  /* 0x000000051203b211 */ /* 0x090fe400000f0cde */
[----:B------:R-:W-:-:S03]  /*11910*/  @!P4 LEA.HI.X R5, R19, R5, R221, 0x1, P2 ;  /* 0x000000051305c211 */ /* 0x000fc600010f0cdd */
[----:B------:R0:W-:Y:S04]  /*11920*/  @!P3 ST.E.128 desc[UR36][R2.64], R8 ;  /* 0x000000080200b985 */ /* 0x0001e8000c101d24 */
[----:B------:R0:W-:Y:S02]  /*11930*/  @!P4 ST.E.128 desc[UR36][R4.64], R32 ;  /* 0x000000200400c985 */ /* 0x0001e4000c101d24 */
.L_x_7886:
[----:B------:R-:W-:Y:S05]  /*11940*/  BSYNC B1 ;  /* 0x0000000000017941 */ /* 0x000fea0003800000 */
.L_x_7885:
[----:B0---4-:R0:W4:Y:S01]  /*11950*/  SHFL.IDX PT, R5, R45, 0x2, 0x181f ;  /* 0x00581f002d057f89 */ /* 0x01112200000e0000 */
        /* <DEDUP_REMOVED lines=12> */
.L_x_7888:
[----:B------:R-:W-:Y:S05]  /*11a20*/  BSYNC B1 ;  /* 0x0000000000017941 */ /* 0x000fea0003800000 */
.L_x_7887:
[----:B0-----:R-:W-:Y:S01]  /*11a30*/  VIADD R3, R51, 0x60 ;  /* 0x0000006033037836 */ /* 0x001fe20000000000 */
[----:B-1-3--:R-:W0:Y:S04]  /*11a40*/  SHFL.IDX PT, R45, R45, 0x3, 0x181f ;  /* 0x00781f002d2d7f89 */ /* 0x00ae2800000e0000 */
[----:B------:R-:W-:Y:S01]  /*11a50*/  ISETP.GE.AND P0, PT, R3, R44, PT ;  /* 0x0000002c0300720c */ /* 0x000fe20003f06270 */
[----:B------:R-:W1:-:S12]  /*11a60*/  SHFL.IDX PT, R0, R0, 0x3, 0x181f ;  /* 0x00781f0000007f89 */ /* 0x000e5800000e0000 */
[----:B------:R-:W-:Y:S05]  /*11a70*/  @P0 BRA `(.L_x_7889) ;  /* 0x0000001800280947 */ /* 0x000fea0003800000 */
[----:B------:R-:W-:Y:S02]  /*11a80*/  ULDC UR4, c[0x0][0xac8] ;  /* 0x0002b20000047ab9 */ /* 0x000fe40000000800 */
[----:B------:R-:W-:-:S13]  /*11a90*/  ISETP.GE.AND P1, PT, R18, UR4, PT ;  /* 0x0000000412007c0c */ /* 0x000fda000bf26270 */
[----:B-1----:R-:W-:-:S04]  /*11aa0*/  @!P1 LEA R2, P0, R18, R0, 0x1 ;  /* 0x0000000012029211 */ /* 0x002fc800078008ff */
[----:B0-----:R-:W-:Y:S02]  /*11ab0*/  @!P1 LEA.HI.X R3, R18, R45, R222, 0x1, P0 ;  /* 0x0000002d12039211 */ /* 0x001fe400000f0cde */
[----:B------:R-:W-:-:S03]  /*11ac0*/  ISETP.GE.AND P0, PT, R19, UR4, PT ;  /* 0x0000000413007c0c */ /* 0x000fc6000bf06270 */
[----:B------:R3:W-:Y:S10]  /*11ad0*/  @!P1 ST.E.128 desc[UR36][R2.64], R24 ;  /* 0x0000001802009985 */ /* 0x0007f4000c101d24 */
[----:B------:R-:W-:Y:S05]  /*11ae0*/  @P0 BRA `(.L_x_7889) ;  /* 0x00000018000c0947 */ /* 0x000fea0003800000 */
[----:B---3--:R-:W-:-:S04]  /*11af0*/  LEA R2, P0, R19, R0, 0x1 ;  /* 0x0000000013027211 */ /* 0x008fc800078008ff */
[----:B------:R-:W-:-:S05]  /*11b00*/  LEA.HI.X R3, R19, R45, R221, 0x1, P0 ;  /* 0x0000002d13037211 */ /* 0x000fca00000f0cdd */
[----:B------:R0:W-:Y:S01]  /*11b10*/  ST.E.128 desc[UR36][R2.64], R40 ;  /* 0x0000002802007985 */ /* 0x0001e2000c101d24 */
[----:B------:R-:W-:Y:S05]  /*11b20*/  BRA `(.L_x_7889) ;  /* 0x0000001400fc7947 */ /* 0x000fea0003800000 */
.L_x_7882:
[----:B------:R-:W-:Y:S01]  /*11b30*/  ULDC.64 UR12, c[0x0][0xb08] ;  /* 0x0002c200000c7ab9 */ /* 0x000fe20000000a00 */
[----:B0-----:R-:W0:Y:S01]  /*11b40*/  @P1 LDC R0, c[0x0][0xbec] ;  /* 0x0002fb00ff001b82 */ /* 0x001e220000000800 */
[----:B------:R-:W-:Y:S01]  /*11b50*/  UIMAD UR9, UR14, UR12, URZ ;  /* 0x0000000c0e0972a4 */ /* 0x000fe2000f8e023f */
[----:B------:R-:W-:Y:S01]  /*11b60*/  IMAD.MOV.U32 R7, RZ, RZ, R13 ;  /* 0x000000ffff077224 */ /* 0x000fe200078e000d */
[----:B------:R-:W-:Y:S01]  /*11b70*/  UIMAD.WIDE.U32 UR10, UR4, UR12, URZ ;  /* 0x0000000c040a72a5 */ /* 0x000fe2000f8e003f */
[----:B------:R-:W-:Y:S01]  /*11b80*/  VIADD R21, R21, 0x28820 ;  /* 0x0002882015157836 */ /* 0x000fe20000000000 */
[----:B------:R-:W-:Y:S01]  /*11b90*/  UIMAD UR9, UR4, UR13, UR9 ;  /* 0x0000000d040972a4 */ /* 0x000fe2000f8e0209 */
[----:B------:R-:W-:Y:S01]  /*11ba0*/  BSSY B1, `(.L_x_7890) ;  /* 0x000006b000017945 */ /* 0x000fe20003800000 */
[----:B------:R-:W-:Y:S01]  /*11bb0*/  USHF.R.S32.HI UR4, URZ, 0x1f, UR8 ;  /* 0x0000001f3f047899 */ /* 0x000fe20008011408 */
[----:B------:R-:W1:Y:S01]  /*11bc0*/  @P1 LDC R5, c[0x0][0xbf0] ;  /* 0x0002fc00ff051b82 */ /* 0x000e620000000800 */
[----:B------:R-:W-:Y:S01]  /*11bd0*/  UIADD3 UR11, UR11, UR9, URZ ;  /* 0x000000090b0b7290 */ /* 0x000fe2000fffe03f */
[----:B------:R-:W-:Y:S01]  /*11be0*/  PRMT R21, RZ, 0x654, R21 ;  /* 0x00000654ff157816 */ /* 0x000fe20000000015 */
[----:B------:R-:W-:-:S02]  /*11bf0*/  ULDC.64 UR12, c[0x0][0xb38] ;  /* 0x0002ce00000c7ab9 */ /* 0x000fc40000000a00 */
[----:B------:R-:W-:Y:S01]  /*11c00*/  UIMAD.WIDE.U32 UR10, UR56, UR12, UR10 ;  /* 0x0000000c380a72a5 */ /* 0x000fe2000f8e000a */
[----:B------:R2:W-:Y:S03]  /*11c10*/  SYNCS.ARRIVE.TRANS64.RED.A1T0 RZ, [R21+URZ], RZ ;  /* 0x000000ff15ff79a7 */ /* 0x0005e6000810043f */
[----:B------:R-:W-:-:S03]  /*11c20*/  UIMAD UR11, UR56, UR13, UR11 ;  /* 0x0000000d380b72a4 */ /* 0x000fc6000f8e020b */
[----:B------:R-:W-:Y:S02]  /*11c30*/  ULDC.64 UR12, c[0x0][0xb40] ;  /* 0x0002d000000c7ab9 */ /* 0x000fe40000000a00 */
[----:B------:R-:W-:Y:S01]  /*11c40*/  UIMAD UR4, UR4, UR12, URZ ;  /* 0x0000000c040472a4 */ /* 0x000fe2000f8e023f */
[----:B0-----:R-:W-:-:S03]  /*11c50*/  @P1 IMAD.HI.U32 R0, R13, R0, RZ ;  /* 0x000000000d001227 */ /* 0x001fc600078e00ff */
[----:B------:R-:W-:Y:S02]  /*11c60*/  UIMAD UR4, UR8, UR13, UR4 ;  /* 0x0000000d080472a4 */ /* 0x000fe4000f8e0204 */
[----:B------:R-:W-:-:S03]  /*11c70*/  UIMAD.WIDE.U32 UR8, UR8, UR12, UR10 ;  /* 0x0000000c080872a5 */ /* 0x000fc6000f8e000a */
[----:B------:R-:W-:Y:S01]  /*11c80*/  ULDC.64 UR10, c[0x0][0xb48] ;  /* 0x0002d200000a7ab9 */ /* 0x000fe20000000a00 */
[----:B------:R-:W-:Y:S01]  /*11c90*/  UIADD3 UR9, UR9, UR4, URZ ;  /* 0x0000000409097290 */ /* 0x000fe2000fffe03f */
[----:B-1----:R-:W-:-:S03]  /*11ca0*/  @P1 SHF.R.U32.HI R7, RZ, R5, R0 ;  /* 0x00000005ff071219 */ /* 0x002fc60000011600 */
[----:B------:R-:W-:Y:S01]  /*11cb0*/  UIMAD.WIDE.U32 UR8, UR57, UR10, UR8 ;  /* 0x0000000a390872a5 */ /* 0x000fe2000f8e0008 */
[--C-:B------:R-:W-:Y:S01]  /*11cc0*/  SHF.R.S32.HI R0, RZ, 0x1f, R7.reuse ;  /* 0x0000001fff007819 */ /* 0x100fe20000011407 */
[----:B------:R-:W-:Y:S02]  /*11cd0*/  IMAD.MOV R4, RZ, RZ, -R7 ;  /* 0x000000ffff047224 */ /* 0x000fe400078e0a07 */
[----:B------:R-:W-:Y:S02]  /*11ce0*/  UIMAD UR57, UR57, UR11, UR9 ;  /* 0x0000000b393972a4 */ /* 0x000fe4000f8e0209 */
[----:B------:R-:W-:Y:S01]  /*11cf0*/  IMAD R45, R45, R4, R13 ;  /* 0x000000042d2d7224 */ /* 0x000fe200078e020d */
[----:B------:R-:W-:Y:S01]  /*11d00*/  ULDC.64 UR10, c[0x0][0xb30] ;  /* 0x0002cc00000a7ab9 */ /* 0x000fe20000000a00 */
[----:B------:R-:W-:Y:S02]  /*11d10*/  IMAD.U32 R5, RZ, RZ, UR9 ;  /* 0x00000009ff057e24 */ /* 0x000fe4000f8e00ff */
        /* <DEDUP_REMOVED lines=23> */
[CC--:B0-----:R-:W-:Y:S02]  /*11e90*/  @!P1 LEA R4, P5, R16.reuse, R14.reuse, 0x2 ;  /* 0x0000000e10049211 */ /* 0x0c1fe400078a10ff */
[CC--:B------:R-:W-:Y:S02]  /*11ea0*/  @!P3 LEA R6, P6, R197.reuse, R14.reuse, 0x2 ;  /* 0x0000000ec506b211 */ /* 0x0c0fe400078c10ff */
[-C--:B-1----:R-:W-:Y:S02]  /*11eb0*/  @!P1 LEA.HI.X R5, R16, R15.reuse, R216, 0x2, P5 ;  /* 0x0000000f10059211 */ /* 0x082fe400028f14d8 */
[----:B------:R-:W-:Y:S02]  /*11ec0*/  @!P3 LEA.HI.X R7, R197, R15, R215, 0x2, P6 ;  /* 0x0000000fc507b211 */ /* 0x000fe400030f14d7 */
[----:B------:R-:W-:Y:S01]  /*11ed0*/  @!P4 LEA R8, P5, R196, R14, 0x2 ;  /* 0x0000000ec408c211 */ /* 0x000fe200078a10ff */
[----:B------:R0:W-:Y:S01]  /*11ee0*/  @!P1 ST.E.64 desc[UR36][R4.64], R88 ;  /* 0x0000005804009985 */ /* 0x0001e2000c101b24 */
[----:B------:R-:W-:-:S02]  /*11ef0*/  ISETP.GE.AND P1, PT, R194, UR4, PT ;  /* 0x00000004c2007c0c */ /* 0x000fc4000bf26270 */
[-C--:B------:R-:W-:Y:S01]  /*11f00*/  @!P2 LEA R10, P6, R195, R14.reuse, 0x2 ;  /* 0x0000000ec30aa211 */ /* 0x080fe200078c10ff */
[----:B------:R1:W-:Y:S01]  /*11f10*/  @!P3 ST.E.64 desc[UR36][R6.64], R92 ;  /* 0x0000005c0600b985 */ /* 0x0003e2000c101b24 */
[----:B------:R-:W-:Y:S02]  /*11f20*/  ISETP.GE.AND P3, PT, R193, UR4, PT ;  /* 0x00000004c1007c0c */ /* 0x000fe4000bf66270 */
[-C--:B------:R-:W-:Y:S02]  /*11f30*/  @!P4 LEA.HI.X R9, R196, R15.reuse, R214, 0x2, P5 ;  /* 0x0000000fc409c211 */ /* 0x080fe400028f14d6 */
[----:B------:R-:W-:Y:S02]  /*11f40*/  @!P2 LEA.HI.X R11, R195, R15, R213, 0x2, P6 ;  /* 0x0000000fc30ba211 */ /* 0x000fe400030f14d5 */
[----:B------:R-:W-:Y:S01]  /*11f50*/  ISETP.GE.AND P5, PT, R192, UR4, PT ;  /* 0x00000004c0007c0c */ /* 0x000fe2000bfa6270 */
[----:B------:R3:W-:Y:S02]  /*11f60*/  @!P4 ST.E.64 desc[UR36][R8.64], R96 ;  /* 0x000000600800c985 */ /* 0x0007e4000c101b24 */
[----:B------:R-:W-:-:S02]  /*11f70*/  @!P1 LEA R12, P4, R194, R14, 0x2 ;  /* 0x0000000ec20c9211 */ /* 0x000fc400078810ff */
[----:B------:R4:W-:Y:S01]  /*11f80*/  @!P2 ST.E.64 desc[UR36][R10.64], R100 ;  /* 0x000000640a00a985 */ /* 0x0009e2000c101b24 */
[----:B------:R-:W-:Y:S02]  /*11f90*/  ISETP.GE.AND P2, PT, R191, UR4, PT ;  /* 0x00000004bf007c0c */ /* 0x000fe4000bf46270 */
[CC--:B0-----:R-:W-:Y:S02]  /*11fa0*/  @!P3 LEA R4, P6, R193.reuse, R14.reuse, 0x2 ;  /* 0x0000000ec104b211 */ /* 0x0c1fe400078c10ff */
[-C--:B------:R-:W-:Y:S02]  /*11fb0*/  @!P1 LEA.HI.X R13, R194, R15.reuse, R212, 0x2, P4 ;  /* 0x0000000fc20d9211 */ /* 0x080fe400020f14d4 */
        /* <DEDUP_REMOVED lines=23> */
[----:B---3--:R-:W-:Y:S01]  /*12130*/  @!P2 LEA R6, P6, R187, R14, 0x2 ;  /* 0x0000000ebb06a211 */ /* 0x008fe200078c10ff */
[----:B------:R3:W-:Y:S01]  /*12140*/  @!P1 ST.E.64 desc[UR36][R4.64], R128 ;  /* 0x0000008004009985 */ /* 0x0007e2000c101b24 */
[----:B------:R-:W-:Y:S02]  /*12150*/  ISETP.GE.AND P3, PT, R184, UR4, PT ;  /* 0x00000004b8007c0c */ /* 0x000fe4000bf66270 */
[----:B------:R-:W-:Y:S02]  /*12160*/  ISETP.GE.AND P1, PT, R23, UR4, PT ;  /* 0x0000000417007c0c */ /* 0x000fe4000bf26270 */
[----:B------:R-:W-:-:S02]  /*12170*/  @!P2 LEA.HI.X R7, R187, R15, R205, 0x2, P6 ;  /* 0x0000000fbb07a211 */ /* 0x000fc400030f14cd */
[----:B----4-:R-:W-:-:S03]  /*12180*/  @!P4 LEA R8, P6, R186, R14, 0x2 ;  /* 0x0000000eba08c211 */ /* 0x010fc600078c10ff */
        /* <DEDUP_REMOVED lines=12> */
.L_x_7891:
[----:B------:R-:W-:Y:S05]  /*12250*/  BSYNC B1 ;  /* 0x0000000000017941 */ /* 0x000fea0003800000 */
.L_x_7890:
[----:B--2---:R-:W2:Y:S04]  /*12260*/  SHFL.IDX PT, R20, R20, 0x1, 0x1c1f ;  /* 0x003c1f0014147f89 */ /* 0x004ea800000e0000 */
[----:B------:R-:W4:Y:S01]  /*12270*/  SHFL.IDX PT, R0, R0, 0x1, 0x1c1f ;  /* 0x003c1f0000007f89 */ /* 0x000f2200000e0000 */
[----:B------:R-:W-:Y:S05]  /*12280*/  @P0 BRA `(.L_x_7889) ;  /* 0x0000001000240947 */ /* 0x000fea0003800000 */
[----:B------:R-:W-:Y:S02]  /*12290*/  ULDC UR4, c[0x0][0xac8] ;  /* 0x0002b20000047ab9 */ /* 0x000fe40000000800 */
[----:B------:R-:W-:Y:S02]  /*122a0*/  ISETP.GE.AND P2, PT, R16, UR4, PT ;  /* 0x0000000410007c0c */ /* 0x000fe4000bf46270 */
[----:B------:R-:W-:Y:S02]  /*122b0*/  ISETP.GE.AND P1, PT, R197, UR4, PT ;  /* 0x00000004c5007c0c */ /* 0x000fe4000bf26270 */
[----:B------:R-:W-:Y:S02]  /*122c0*/  ISETP.GE.AND P0, PT, R196, UR4, PT ;  /* 0x00000004c4007c0c */ /* 0x000fe4000bf06270 */
[----:B------:R-:W-:Y:S02]  /*122d0*/  ISETP.GE.AND P4, PT, R194, UR4, PT ;  /* 0x00000004c2007c0c */ /* 0x000fe4000bf86270 */
[----:B------:R-:W-:-:S05]  /*122e0*/  ISETP.GE.AND P3, PT, R195, UR4, PT ;  /* 0x00000004c3007c0c */ /* 0x000fca000bf66270 */
[CC--:B---34-:R-:W-:Y:S02]  /*122f0*/  @!P2 LEA R4, P6, R16.reuse, R0.reuse, 0x2 ;  /* 0x000000001004a211 */ /* 0x0d8fe400078c10ff */
[C---:B------:R-:W-:Y:S02]  /*12300*/  @!P1 LEA R6, P5, R197.reuse, R0, 0x2 ;  /* 0x00000000c5069211 */ /* 0x040fe400078a10ff */
[----:B--2---:R-:W-:Y:S02]  /*12310*/  @!P2 LEA.HI.X R5, R16, R20, R216, 0x2, P6 ;  /* 0x000000141005a211 */ /* 0x004fe400030f14d8 */
[----:B------:R-:W-:Y:S02]  /*12320*/  @!P0 LEA R8, P6, R196, R0, 0x2 ;  /* 0x00000000c4088211 */ /* 0x000fe400078c10ff */
[----:B------:R-:W-:Y:S01]  /*12330*/  @!P1 LEA.HI.X R7, R197, R20, R215, 0x2, P5 ;  /* 0x00000014c5079211 */ /* 0x000fe200028f14d7 */
[----:B------:R2:W-:Y:S01]  /*12340*/  @!P2 ST.E.64 desc[UR36][R4.64], R2 ;  /* 0x000000020400a985 */ /* 0x0005e2000c101b24 */
[----:B------:R-:W-:-:S02]  /*12350*/  ISETP.GE.AND P5, PT, R193, UR4, PT ;  /* 0x00000004c1007c0c */ /* 0x000fc4000bfa6270 */
[----:B------:R-:W-:Y:S01]  /*12360*/  @!P0 LEA.HI.X R9, R196, R20, R214, 0x2, P6 ;  /* 0x00000014c4098211 */ /* 0x000fe200030f14d6 */
[----:B------:R3:W-:Y:S01]  /*12370*/  @!P1 ST.E.64 desc[UR36][R6.64], R94 ;  /* 0x0000005e06009985 */ /* 0x0007e2000c101b24 */
[----:B------:R-:W-:Y:S02]  /*12380*/  ISETP.GE.AND P2, PT, R192, UR4, PT ;  /* 0x00000004c0007c0c */ /* 0x000fe4000bf46270 */
[-C--:B------:R-:W-:Y:S01]  /*12390*/  @!P3 LEA R10, P6, R195, R0.reuse, 0x2 ;  /* 0x00000000c30ab211 */ /* 0x080fe200078c10ff */
[----:B------:R4:W-:Y:S01]  /*123a0*/  @!P0 ST.E.64 desc[UR36][R8.64], R98 ;  /* 0x0000006208008985 */ /* 0x0009e2000c101b24 */
[C---:B------:R-:W-:Y:S02]  /*123b0*/  @!P4 LEA R12, P0, R194.reuse, R0, 0x2 ;  /* 0x00000000c20cc211 */ /* 0x040fe400078010ff */
[----:B------:R-:W-:Y:S02]  /*123c0*/  ISETP.GE.AND P1, PT, R191, UR4, PT ;  /* 0x00000004bf007c0c */ /* 0x000fe4000bf26270 */
[----:B------:R-:W-:-:S02]  /*123d0*/  @!P4 LEA.HI.X R13, R194, R20, R212, 0x2, P0 ;  /* 0x00000014c20dc211 */ /* 0x000fc400000f14d4 */
[----:B------:R-:W-:Y:S02]  /*123e0*/  @!P3 LEA.HI.X R11, R195, R20, R213, 0x2, P6 ;  /* 0x00000014c30bb211 */ /* 0x000fe400030f14d5 */
[----:B------:R-:W-:Y:S02]  /*123f0*/  ISETP.GE.AND P0, PT, R190, UR4, PT ;  /* 0x00000004be007c0c */ /* 0x000fe4000bf06270 */
[----:B0-----:R-:W-:Y:S01]  /*12400*/  @!P5 LEA R14, P6, R193, R0, 0x2 ;  /* 0x00000000c10ed211 */ /* 0x001fe200078c10ff */
[----:B------:R0:W-:Y:S01]  /*12410*/  @!P3 ST.E.64 desc[UR36][R10.64], R102 ;  /* 0x000000660a00b985 */ /* 0x0001e2000c101b24 */
[----:B------:R-:W-:Y:S02]  /*12420*/  ISETP.GE.AND P3, PT, R189, UR4, PT ;  /* 0x00000004bd007c0c */ /* 0x000fe4000bf66270 */
[----:B-1----:R-:W-:Y:S01]  /*12430*/  @!P5 LEA.HI.X R15, R193, R20, R211, 0x2, P6 ;  /* 0x00000014c10fd211 */ /* 0x002fe200030f14d3 */
[----:B------:R-:W-:Y:S01]  /*12440*/  @!P4 ST.E.64 desc[UR36][R12.64], R106 ;  /* 0x0000006a0c00c985 */ /* 0x000fe2000c101b24 */
[----:B--2---:R-:W-:-:S03]  /*12450*/  @!P2 LEA R2, P4, R192, R0, 0x2 ;  /* 0x00000000c002a211 */ /* 0x004fc600078810ff */
[----:B------:R-:W-:Y:S01]  /*12460*/  @!P5 ST.E.64 desc[UR36][R14.64], R110 ;  /* 0x0000006e0e00d985 */ /* 0x000fe2000c101b24 */
[C---:B------:R-:W-:Y:S02]  /*12470*/  @!P1 LEA R4, P5, R191.reuse, R0, 0x2 ;  /* 0x00000000bf049211 */ /* 0x040fe400078a10ff */
[----:B------:R-:W-:Y:S02]  /*12480*/  @!P2 LEA.HI.X R3, R192, R20, R210, 0x2, P4 ;  /* 0x00000014c003a211 */ /* 0x000fe400020f14d2 */
[----:B---3--:R-:W-:Y:S02]  /*12490*/  @!P0 LEA R6, P6, R190, R0, 0x2 ;  /* 0x00000000be068211 */ /* 0x008fe400078c10ff */
[----:B------:R-:W-:Y:S01]  /*124a0*/  ISETP.GE.AND P4, PT, R188, UR4, PT ;  /* 0x00000004bc007c0c */ /* 0x000fe2000bf86270 */
[----:B------:R1:W-:Y:S01]  /*124b0*/  @!P2 ST.E.64 desc[UR36][R2.64], R114 ;  /* 0x000000720200a985 */ /* 0x0003e2000c101b24 */
[-C--:B------:R-:W-:Y:S02]  /*124c0*/  @!P1 LEA.HI.X R5, R191, R20.reuse, R209, 0x2, P5 ;  /* 0x00000014bf059211 */ /* 0x080fe400028f14d1 */
[----:B------:R-:W-:-:S02]  /*124d0*/  @!P0 LEA.HI.X R7, R190, R20, R208, 0x2, P6 ;  /* 0x00000014be078211 */ /* 0x000fc400030f14d0 */
[----:B------:R-:W-:Y:S01]  /*124e0*/  ISETP.GE.AND P2, PT, R187, UR4, PT ;  /* 0x00000004bb007c0c */ /* 0x000fe2000bf46270 */
[----:B------:R2:W-:Y:S01]  /*124f0*/  @!P1 ST.E.64 desc[UR36][R4.64], R118 ;  /* 0x0000007604009985 */ /* 0x0005e2000c101b24 */
[----:B----4-:R-:W-:Y:S02]  /*12500*/  @!P3 LEA R8, P5, R189, R0, 0x2 ;  /* 0x00000000bd08b211 */ /* 0x010fe400078a10ff */
[----:B------:R-:W-:Y:S01]  /*12510*/  ISETP.GE.AND P1, PT, R186, UR4, PT ;  /* 0x00000004ba007c0c */ /* 0x000fe2000bf26270 */
[----:B------:R3:W-:Y:S01]  /*12520*/  @!P0 ST.E.64 desc[UR36][R6.64], R122 ;  /* 0x0000007a06008985 */ /* 0x0007e2000c101b24 */
[----:B------:R-:W-:Y:S02]  /*12530*/  ISETP.GE.AND P0, PT, R185, UR4, PT ;  /* 0x00000004b9007c0c */ /* 0x000fe4000bf06270 */
[----:B------:R-:W-:Y:S02]  /*12540*/  @!P3 LEA.HI.X R9, R189, R20, R207, 0x2, P5 ;  /* 0x00000014bd09b211 */ /* 0x000fe400028f14cf */
[----:B------:R-:W-:-:S02]  /*12550*/  ISETP.GE.AND P5, PT, R184, UR4, PT ;  /* 0x00000004b8007c0c */ /* 0x000fc4000bfa6270 */
[CC--:B0-----:R-:W-:Y:S01]  /*12560*/  @!P4 LEA R10, P6, R188.reuse, R0.reuse, 0x2 ;  /* 0x00000000bc0ac211 */ /* 0x0c1fe200078c10ff */
[----:B------:R0:W-:Y:S01]  /*12570*/  @!P3 ST.E.64 desc[UR36][R8.64], R126 ;  /* 0x0000007e0800b985 */ /* 0x0001e2000c101b24 */
[C---:B-1----:R-:W-:Y:S02]  /*12580*/  @!P2 LEA R2, P3, R187.reuse, R0, 0x2 ;  /* 0x00000000bb02a211 */ /* 0x042fe400078610ff */
[----:B------:R-:W-:Y:S02]  /*12590*/  @!P4 LEA.HI.X R11, R188, R20, R206, 0x2, P6 ;  /* 0x00000014bc0bc211 */ /* 0x000fe400030f14ce */
[----:B--2---:R-:W-:Y:S02]  /*125a0*/  @!P1 LEA R4, P6, R186, R0, 0x2 ;  /* 0x00000000ba049211 */ /* 0x004fe400078c10ff */
[----:B------:R-:W-:Y:S01]  /*125b0*/  @!P2 LEA.HI.X R3, R187, R20, R205, 0x2, P3 ;  /* 0x00000014bb03a211 */ /* 0x000fe200018f14cd */
[----:B------:R0:W-:Y:S01]  /*125c0*/  @!P4 ST.E.64 desc[UR36][R10.64], R130 ;  /* 0x000000820a00c985 */ /* 0x0001e2000c101b24 */
[----:B---3--:R-:W-:-:S02]  /*125d0*/  @!P0 LEA R6, P4, R185, R0, 0x2 ;  /* 0x00000000b9068211 */ /* 0x008fc400078810ff */
        /* <DEDUP_REMOVED lines=10> */
[----:B0-----:R-:W-:-:S04]  /*12680*/  LEA R2, P0, R23, R0, 0x2 ;  /* 0x0000000017027211 */ /* 0x001fc800078010ff */
[----:B------:R-:W-:-:S05]  /*12690*/  LEA.HI.X R3, R23, R20, R201, 0x2, P0 ;  /* 0x0000001417037211 */ /* 0x000fca00000f14c9 */
[----:B------:R0:W-:Y:S01]  /*126a0*/  ST.E.64 desc[UR36][R2.64], R150 ;  /* 0x0000009602007985 */ /* 0x0001e2000c101b24 */
[----:B------:R-:W-:Y:S05]  /*126b0*/  BRA `(.L_x_7889) ;  /* 0x0000000c00187947 */ /* 0x000fea0003800000 */
.L_x_7880:
[----:B------:R-:W-:Y:S02]  /*126c0*/  ULDC.64 UR8, c[0x0][0xc00] ;  /* 0x0003000000087ab9 */ /* 0x000fe40000000a00 */
[----:B------:R-:W-:-:S04]  /*126d0*/  UISETP.NE.U32.AND UP0, UPT, UR8, URZ, UPT ;  /* 0x0000003f0800728c */ /* 0x000fc8000bf05070 */
[----:B------:R-:W-:-:S03]  /*126e0*/  UISETP.NE.AND.EX UP0, UPT, UR9, URZ, UPT, UP0 ;  /* 0x0000003f0900728c */ /* 0x000fc6000bf05300 */
[----:B------:R-:W-:Y:S02]  /*126f0*/  ULDC.64 UR8, c[0x0][0xc00] ;  /* 0x0003000000087ab9 */ /* 0x000fe40000000a00 */
[----:B------:R-:W-:Y:S01]  /*12700*/  UIMAD.WIDE UR8, UR58, 0x4, UR8 ;  /* 0x000000043a0878a5 */ /* 0x000fe2000f8e0208 */
[----:B------:R-:W-:-:S05]  /*12710*/  PLOP3.LUT P1, PT, PT, PT, UP0, 0x80, 0x0 ;  /* 0x000000000000781c */ /* 0x000fca0003f2f008 */
[----:B------:R-:W-:Y:S02]  /*12720*/  IMAD.U32 R2, RZ, RZ, UR8 ;  /* 0x00000008ff027e24 */ /* 0x000fe4000f8e00ff */
[----:B------:R-:W-:Y:S01]  /*12730*/  IMAD.U32 R3, RZ, RZ, UR9 ;  /* 0x00000009ff037e24 */ /* 0x000fe2000f8e00ff */
[----:B------:R-:W-:Y:S02]  /*12740*/  ULDC.64 UR8, c[0x0][0xc08] ;  /* 0x0003020000087ab9 */ /* 0x000fe40000000a00 */
[----:B------:R-:W-:Y:S01]  /*12750*/  UISETP.NE.U32.AND UP1, UPT, UR8, URZ, UPT ;  /* 0x0000003f0800728c */ /* 0x000fe2000bf25070 */
[----:B------:R-:W-:Y:S02]  /*12760*/  ULDC UR4, c[0x0][0xa88] ;  /* 0x0002a20000047ab9 */ /* 0x000fe40000000800 */
[----:B------:R-:W2:Y:S01]  /*12770*/  @P1 LDG.E R6, desc[UR36][R2.64] ;  /* 0x0000002402061981 */ /* 0x000ea2000c1e1900 */
[----:B------:R-:W-:Y:S01]  /*12780*/  UISETP.NE.AND.EX UP1, UPT, UR9, URZ, UPT, UP1 ;  /* 0x0000003f0900728c */ /* 0x000fe2000bf25310 */
[----:B------:R-:W-:-:S05]  /*12790*/  IMAD.U32 R0, RZ, RZ, UR4 ;  /* 0x00000004ff007e24 */ /* 0x000fca000f8e00ff */
[----:B------:R-:W-:-:S05]  /*127a0*/  PLOP3.LUT P2, PT, PT, PT, UP1, 0x80, 0x0 ;  /* 0x000000000000781c */ /* 0x000fca0003f4f018 */
[----:B------:R-:W-:Y:S02]  /*127b0*/  @UP1 ULDC.64 UR8, c[0x0][0xc08] ;  /* 0x0003020000081ab9 */ /* 0x000fe40000000a00 */
[----:B------:R-:W-:-:S06]  /*127c0*/  @UP1 UIMAD.WIDE UR8, UR58, 0x4, UR8 ;  /* 0x000000043a0818a5 */ /* 0x000fcc000f8e0208 */
[----:B------:R-:W-:Y:S02]  /*127d0*/  IMAD.U32 R4, RZ, RZ, UR8 ;  /* 0x00000008ff047e24 */ /* 0x000fe4000f8e00ff */
[----:B------:R-:W-:-:S05]  /*127e0*/  IMAD.U32 R5, RZ, RZ, UR9 ;  /* 0x00000009ff057e24 */ /* 0x000fca000f8e00ff */
[----:B------:R0:W5:Y:S01]  /*127f0*/  @P2 LDG.E R0, desc[UR36][R4.64] ;  /* 0x0000002404002981 */ /* 0x000162000c1e1900 */
[----:B------:R-:W-:Y:S01]  /*12800*/  UISETP.NE.AND UP1, UPT, UR55, URZ, UPT ;  /* 0x0000003f3700728c */ /* 0x000fe2000bf25270 */
[----:B------:R-:W-:Y:S01]  /*12810*/  ISETP.GT.AND P0, PT, R223, 0x7f, PT ;  /* 0x0000007fdf00780c */ /* 0x000fe20003f04270 */
[----:B------:R-:W-:-:S09]  /*12820*/  UMOV UR4, URZ ;  /* 0x0000003f00047c82 */ /* 0x000fd20008000000 */
[----:B------:R-:W-:Y:S01]  /*12830*/  @!UP1 ULDC UR55, c[0x0][0xad4] ;  /* 0x0002b50000379ab9 */ /* 0x000fe20000000800 */
[----:B--2---:R-:W-:Y:S01]  /*12840*/  @P1 R2UR UR4, R6 ;  /* 0x00000000060412ca */ /* 0x004fe200000e0000 */
[----:B0-----:R-:W-:-:S14]  /*12850*/  @P2 BRA `(.L_x_7892) ;  /* 0x0000000000102947 */ /* 0x001fdc0003800000 */
[----:B------:R-:W-:Y:S05]  /*12860*/  @!P1 BRA `(.L_x_7892) ;  /* 0x00000000000c9947 */ /* 0x000fea0003800000 */
[----:B------:R-:W2:Y:S04]  /*12870*/  LDG.E R5, desc[UR36][R2.64] ;  /* 0x0000002402057981 */ /* 0x000ea8000c1e1900 */
[----:B-----5:R-:W2:Y:S02]  /*12880*/  LDG.E R0, desc[UR36][R2.64+0x4] ;  /* 0x0000042402007981 */ /* 0x020ea4000c1e1900 */
[----:B--2---:R-:W-:-:S07]  /*12890*/  IMAD.IADD R0, R0, 0x1, -R5 ;  /* 0x0000000100007824 */ /* 0x004fce00078e0a05 */
.L_x_7892:
[----:B------:R-:W-:Y:S01]  /*128a0*/  USHF.R.S32.HI UR13, URZ, 0x1f, UR58 ;  /* 0x0000001f3f0d7899 */ /* 0x000fe2000801143a */
[----:B------:R-:W-:Y:S01]  /*128b0*/  BSSY B1, `(.L_x_7893) ;  /* 0x000003a000017945 */ /* 0x000fe20003800000 */
[----:B------:R-:W-:Y:S02]  /*128c0*/  USHF.R.S32.HI UR21, URZ, 0x1f, UR4 ;  /* 0x0000001f3f157899 */ /* 0x000fe40008011404 */
        /* <DEDUP_REMOVED lines=11> */
[----:B------:R-:W-:Y:S01]  /*12980*/  UISETP.GT.AND UP0, UPT, UR55, 0x1, UPT ;  /* 0x000000013700788c */ /* 0x000fe2000bf04270 */
[----:B------:R-:W-:Y:S01]  /*12990*/  IMAD.MOV.U32 R5, RZ, RZ, R4 ;  /* 0x000000ffff057224 */ /* 0x000fe200078e0004 */
[----:B------:R-:W-:Y:S02]  /*129a0*/  UMOV UR19, 0x9b8 ;  /* 0x000009b800137882 */ /* 0x000fe40000000000 */
[----:B------:R-:W-:Y:S02]  /*129b0*/  USEL UR19, UR19, 0x978, UP0 ;  /* 0x0000097813137887 */ /* 0x000fe40008000000 */
[----:B------:R-:W-:-:S06]  /*129c0*/  USEL UR18, UR57, URZ, UP0 ;  /* 0x0000003f39127287 */ /* 0x000fcc0008000000 */
[----:B------:R-:W0:Y:S04]  /*129d0*/  @P0 LDC R3, c[0x0][0xbec] ;  /* 0x0002fb00ff030b82 */ /* 0x000e280000000800 */
[----:B------:R-:W-:Y:S01]  /*129e0*/  ULDC.64 UR8, c[0x0][UR19+0x218] ;  /* 0x0000860013087abb */ /* 0x000fe20008000a00 */
[----:B------:R-:W-:Y:S01]  /*129f0*/  ULDC.64 UR14, c[0x0][UR19+0x220] ;  /* 0x00008800130e7abb */ /* 0x000fe20008000a00 */
[----:B------:R-:W-:Y:S01]  /*12a00*/  ULDC.64 UR16, c[0x0][UR19+0x228] ;  /* 0x00008a0013107abb */ /* 0x000fe20008000a00 */
[----:B------:R-:W-:Y:S01]  /*12a10*/  UIMAD.WIDE.U32 UR10, UR8, UR56, URZ ;  /* 0x00000038080a72a5 */ /* 0x000fe2000f8e003f */
[----:B------:R-:W1:Y:S01]  /*12a20*/  @P0 LDC R7, c[0x0][0xbf0] ;  /* 0x0002fc00ff070b82 */ /* 0x000e620000000800 */
[----:B------:R-:W-:Y:S02]  /*12a30*/  UIMAD UR20, UR9, UR56, URZ ;  /* 0x00000038091472a4 */ /* 0x000fe4000f8e023f */
[----:B------:R-:W-:-:S02]  /*12a40*/  UIMAD UR15, UR15, UR12, URZ ;  /* 0x0000000c0f0f72a4 */ /* 0x000fc4000f8e023f */
[----:B------:R-:W-:Y:S02]  /*12a50*/  UIMAD.WIDE.U32 UR22, UR16, UR18, URZ ;  /* 0x00000012101672a5 */ /* 0x000fe4000f8e003f */
[----:B------:R-:W-:Y:S02]  /*12a60*/  UIMAD.WIDE.U32 UR8, UR14, UR12, URZ ;  /* 0x0000000c0e0872a5 */ /* 0x000fe4000f8e003f */
[----:B------:R-:W-:Y:S02]  /*12a70*/  UIMAD UR16, UR17, UR18, URZ ;  /* 0x00000012111072a4 */ /* 0x000fe4000f8e023f */
[----:B------:R-:W-:Y:S02]  /*12a80*/  UIMAD UR15, UR14, UR13, UR15 ;  /* 0x0000000d0e0f72a4 */ /* 0x000fe4000f8e020f */
[----:B------:R-:W-:Y:S02]  /*12a90*/  UIADD3 UR10, UP1, UP2, UR8, UR10, UR4 ;  /* 0x0000000a080a7290 */ /* 0x000fe4000fa3e004 */
[----:B------:R-:W-:Y:S01]  /*12aa0*/  UIADD3 UR16, UR23, UR16, URZ ;  /* 0x0000001017107290 */ /* 0x000fe2000fffe03f */
[----:B0-----:R-:W-:Y:S01]  /*12ab0*/  @P0 IMAD.HI.U32 R2, R4, R3, RZ ;  /* 0x0000000304020227 */ /* 0x001fe200078e00ff */
[----:B------:R-:W-:-:S02]  /*12ac0*/  UIADD3 UR20, UR11, UR20, URZ ;  /* 0x000000140b147290 */ /* 0x000fc4000fffe03f */
[----:B------:R-:W-:Y:S01]  /*12ad0*/  UIADD3 UR15, UR9, UR15, URZ ;  /* 0x0000000f090f7290 */ /* 0x000fe2000fffe03f */
[----:B------:R-:W-:Y:S02]  /*12ae0*/  IMAD.U32 R3, RZ, RZ, UR23 ;  /* 0x00000017ff037e24 */ /* 0x000fe4000f8e00ff */
[----:B------:R-:W-:Y:S01]  /*12af0*/  IMAD.U32 R6, RZ, RZ, UR16 ;  /* 0x00000010ff067e24 */ /* 0x000fe2000f8e00ff */
[----:B------:R-:W-:Y:S01]  /*12b00*/  ULDC.64 UR8, c[0x0][UR19+0x210] ;  /* 0x0000840013087abb */ /* 0x000fe20008000a00 */
[----:B-1----:R-:W-:Y:S01]  /*12b10*/  @P0 SHF.R.U32.HI R5, RZ, R7, R2 ;  /* 0x00000007ff050219 */ /* 0x002fe20000011602 */
[----:B------:R-:W-:-:S04]  /*12b20*/  IMAD.U32 R2, RZ, RZ, UR22 ;  /* 0x00000016ff027e24 */ /* 0x000fc8000f8e00ff */
[--C-:B------:R-:W-:Y:S01]  /*12b30*/  IMAD.MOV R7, RZ, RZ, -R5.reuse ;  /* 0x000000ffff077224 */ /* 0x100fe200078e0a05 */
[----:B------:R-:W-:Y:S01]  /*12b40*/  IADD3 R2, P0, P1, R5, UR10, R2 ;  /* 0x0000000a05027c10 */ /* 0x000fe2000f91e002 */
[----:B------:R-:W-:Y:S01]  /*12b50*/  UIADD3.X UR10, UR15, UR20, UR21, UP1, UP2 ;  /* 0x000000140f0a7290 */ /* 0x000fe20008fe4415 */
[----:B------:R-:W-:Y:S01]  /*12b60*/  SHF.R.S32.HI R5, RZ, 0x1f, R5 ;  /* 0x0000001fff057819 */ /* 0x000fe20000011405 */
[----:B------:R-:W-:-:S04]  /*12b70*/  IMAD R7, R9, R7, R4 ;  /* 0x0000000709077224 */ /* 0x000fc800078e0204 */
[----:B------:R-:W-:Y:S01]  /*12b80*/  IADD3.X R3, R5, UR10, R6, P0, P1 ;  /* 0x0000000a05037c10 */ /* 0x000fe200087e2406 */
[C---:B------:R-:W-:Y:S01]  /*12b90*/  IMAD R9, R7.reuse, UR9, RZ ;  /* 0x0000000907097c24 */ /* 0x040fe2000f8e02ff */
[----:B------:R-:W-:Y:S01]  /*12ba0*/  SHF.R.S32.HI R4, RZ, 0x1f, R7 ;  /* 0x0000001fff047819 */ /* 0x000fe20000011407 */
[----:B------:R-:W-:Y:S01]  /*12bb0*/  ULDC.64 UR10, c[0x0][0xba8] ;  /* 0x0002ea00000a7ab9 */ /* 0x000fe20000000a00 */
[----:B------:R-:W-:Y:S01]  /*12bc0*/  @!UP0 ULDC UR10, c[0x0][0xb50] ;  /* 0x0002d400000a8ab9 */ /* 0x000fe20000000800 */
[----:B------:R-:W-:Y:S01]  /*12bd0*/  IMAD.WIDE.U32 R2, R7, UR8, R2 ;  /* 0x0000000807027c25 */ /* 0x000fe2000f8e0002 */
[----:B------:R-:W-:-:S03]  /*12be0*/  @!UP0 ULDC UR11, c[0x0][0xb54] ;  /* 0x0002d500000b8ab9 */ /* 0x000fc60000000800 */
[----:B------:R-:W-:Y:S01]  /*12bf0*/  IMAD R9, R4, UR8, R9 ;  /* 0x0000000804097c24 */ /* 0x000fe2000f8e0209 */
[----:B------:R-:W-:-:S03]  /*12c00*/  LEA R4, P0, R2, UR10, 0x2 ;  /* 0x0000000a02047c11 */ /* 0x000fc6000f8010ff */
[----:B------:R-:W-:-:S05]  /*12c10*/  IMAD.IADD R3, R3, 0x1, R9 ;  /* 0x0000000103037824 */ /* 0x000fca00078e0209 */
[----:B------:R-:W-:Y:S01]  /*12c20*/  LEA.HI.X R5, R2, UR11, R3, 0x2, P0 ;  /* 0x0000000b02057c11 */ /* 0x000fe200080f1403 */
[----:B------:R-:W-:-:S05]  /*12c30*/  IMAD.MOV.U32 R3, RZ, RZ, -0x800000 ;  /* 0xff800000ff037424 */ /* 0x000fca00078e00ff */
[----:B------:R0:W-:Y:S02]  /*12c40*/  STG.E desc[UR36][R4.64], R3 ;  /* 0x0000000304007986 */ /* 0x0001e4000c101924 */
.L_x_7894:
[----:B------:R-:W-:Y:S05]  /*12c50*/  BSYNC B1 ;  /* 0x0000000000017941 */ /* 0x000fea0003800000 */
.L_x_7893:
[----:B------:R-:W-:-:S06]  /*12c60*/  UISETP.GT.AND UP0, UPT, UR55, 0x1, UPT ;  /* 0x000000013700788c */ /* 0x000fcc000bf04270 */
[----:B------:R-:W-:-:S13]  /*12c70*/  PLOP3.LUT P0, PT, PT, PT, UP0, 0x80, 0x0 ;  /* 0x000000000000781c */ /* 0x000fda0003f0f008 */
[----:B------:R-:W-:Y:S05]  /*12c80*/  @P0 BRA `(.L_x_7889) ;  /* 0x0000000400a40947 */ /* 0x000fea0003800000 */
[----:B------:R-:W1:Y:S01]  /*12c90*/  LDC R11, c[0x0][0xbe8] ;  /* 0x0002fa00ff0b7b82 */ /* 0x000e620000000800 */
[----:B------:R-:W-:Y:S01]  /*12ca0*/  ULDC.64 UR14, c[0x0][0xaa0] ;  /* 0x0002a800000e7ab9 */ /* 0x000fe20000000a00 */
[----:B------:R-:W-:Y:S01]  /*12cb0*/  IMAD R2, R22, 0x20, R198 ;  /* 0x0000002016027824 */ /* 0x000fe200078e02c6 */
[----:B------:R-:W-:Y:S01]  /*12cc0*/  UIMAD UR10, UR21, UR14, URZ ;  /* 0x0000000e150a72a4 */ /* 0x000fe2000f8e023f */
[----:B------:R-:W-:Y:S01]  /*12cd0*/  BSSY B1, `(.L_x_7895) ;  /* 0x000003a000017945 */ /* 0x000fe20003800000 */
[----:B------:R-:W-:Y:S01]  /*12ce0*/  UIMAD.WIDE.U32 UR8, UR4, UR14, URZ ;  /* 0x0000000e040872a5 */ /* 0x000fe2000f8e003f */
[----:B------:R-:W-:Y:S01]  /*12cf0*/  VIADD R6, R2, UR47 ;  /* 0x0000002f02067c36 */ /* 0x000fe20008000000 */
[----:B------:R-:W-:-:S03]  /*12d00*/  UIMAD UR10, UR4, UR15, UR10 ;  /* 0x0000000f040a72a4 */ /* 0x000fc6000f8e020a */
[----:B0-----:R-:W-:Y:S01]  /*12d10*/  IMAD.MOV.U32 R5, RZ, RZ, R6 ;  /* 0x000000ffff057224 */ /* 0x001fe200078e0006 */
        /* <DEDUP_REMOVED lines=28> */
[----:B------:R-:W-:Y:S02]  /*12ee0*/  VIADD R6, R198, UR47 ;  /* 0x0000002fc6067c36 */ /* 0x000fe40008000000 */
[----:B-----5:R-:W-:Y:S02]  /*12ef0*/  IMAD R11, R0, R11, RZ ;  /* 0x0000000b000b7224 */ /* 0x020fe400078e02ff */
        /* <DEDUP_REMOVED lines=10> */
[----:B------:R0:W1:Y:S02]  /*12fa0*/  SHFL.IDX PT, R2, R4, RZ, 0x181f ;  /* 0x00181fff04027589 */ /* 0x00006400000e0000 */
[----:B------:R-:W-:Y:S02]  /*12fb0*/  ISETP.GE.AND P0, PT, R0, R11, PT ;  /* 0x0000000b0000720c */ /* 0x000fe40003f06270 */
[----:B------:R0:W2:Y:S01]  /*12fc0*/  SHFL.IDX PT, R0, R5, RZ, 0x181f ;  /* 0x00181fff05007589 */ /* 0x0000a200000e0000 */
[----:B------:R-:W-:Y:S10]  /*12fd0*/  @P2 BRA `(.L_x_7896) ;  /* 0x0000000000242947 */ /* 0x000ff40003800000 */
[----:B------:R-:W-:Y:S02]  /*12fe0*/  ULDC UR4, c[0x0][0xac8] ;  /* 0x0002b20000047ab9 */ /* 0x000fe40000000800 */
[----:B------:R-:W-:Y:S02]  /*12ff0*/  ISETP.GE.AND P4, PT, R18, UR4, PT ;  /* 0x0000000412007c0c */ /* 0x000fe4000bf86270 */
[----:B------:R-:W-:-:S11]  /*13000*/  ISETP.GE.AND P5, PT, R19, UR4, PT ;  /* 0x0000000413007c0c */ /* 0x000fd6000bfa6270 */
[CC--:B-1----:R-:W-:Y:S02]  /*13010*/  @!P4 LEA R8, P2, R18.reuse, R2.reuse, 0x1 ;  /* 0x000000021208c211 */ /* 0x0c2fe400078408ff */
[C---:B------:R-:W-:Y:S02]  /*13020*/  @!P5 LEA R2, P3, R19.reuse, R2, 0x1 ;  /* 0x000000021302d211 */ /* 0x040fe400078608ff */
[-C--:B--2---:R-:W-:Y:S02]  /*13030*/  @!P4 LEA.HI.X R9, R18, R0.reuse, R222, 0x1, P2 ;  /* 0x000000001209c211 */ /* 0x084fe400010f0cde */
[----:B------:R-:W-:-:S03]  /*13040*/  @!P5 LEA.HI.X R3, R19, R0, R221, 0x1, P3 ;  /* 0x000000001303d211 */ /* 0x000fc600018f0cdd */
[----:B------:R3:W-:Y:S04]  /*13050*/  @!P4 ST.E.128 desc[UR36][R8.64], RZ ;  /* 0x000000ff0800c985 */ /* 0x0007e8000c101d24 */
[----:B------:R3:W-:Y:S02]  /*13060*/  @!P5 ST.E.128 desc[UR36][R2.64], RZ ;  /* 0x000000ff0200d985 */ /* 0x0007e4000c101d24 */
.L_x_7896:
[----:B------:R-:W-:Y:S05]  /*13070*/  BSYNC B1 ;  /* 0x0000000000017941 */ /* 0x000fea0003800000 */
.L_x_7895:
[----:B--2---:R2:W4:Y:S01]  /*13080*/  SHFL.IDX PT, R0, R5, 0x1, 0x181f ;  /* 0x00381f0005007f89 */ /* 0x00452200000e0000 */
[----:B------:R-:W-:Y:S03]  /*13090*/  BSSY B1, `(.L_x_7897) ;  /* 0x000000c000017945 */ /* 0x000fe60003800000 */
[----:B-1-3--:R2:W1:Y:S01]  /*130a0*/  SHFL.IDX PT, R2, R4, 0x1, 0x181f ;  /* 0x00381f0004027f89 */ /* 0x00a46200000e0000 */
[----:B------:R-:W-:Y:S05]  /*130b0*/  @P1 BRA `(.L_x_7898) ;  /* 0x0000000000241947 */ /* 0x000fea0003800000 */
[----:B------:R-:W-:Y:S02]  /*130c0*/  ULDC UR4, c[0x0][0xac8] ;  /* 0x0002b20000047ab9 */ /* 0x000fe40000000800 */
[----:B------:R-:W-:Y:S02]  /*130d0*/  ISETP.GE.AND P3, PT, R18, UR4, PT ;  /* 0x0000000412007c0c */ /* 0x000fe4000bf66270 */
[----:B------:R-:W-:-:S11]  /*130e0*/  ISETP.GE.AND P4, PT, R19, UR4, PT ;  /* 0x0000000413007c0c */ /* 0x000fd6000bf86270 */
[CC--:B-1----:R-:W-:Y:S02]  /*130f0*/  @!P3 LEA R8, P1, R18.reuse, R2.reuse, 0x1 ;  /* 0x000000021208b211 */ /* 0x0c2fe400078208ff */
[C---:B------:R-:W-:Y:S02]  /*13100*/  @!P4 LEA R2, P2, R19.reuse, R2, 0x1 ;  /* 0x000000021302c211 */ /* 0x040fe400078408ff */
[-C--:B----4-:R-:W-:Y:S02]  /*13110*/  @!P3 LEA.HI.X R9, R18, R0.reuse, R222, 0x1, P1 ;  /* 0x000000001209b211 */ /* 0x090fe400008f0cde */
[----:B------:R-:W-:-:S03]  /*13120*/  @!P4 LEA.HI.X R3, R19, R0, R221, 0x1, P2 ;  /* 0x000000001303c211 */ /* 0x000fc600010f0cdd */
[----:B------:R3:W-:Y:S04]  /*13130*/  @!P3 ST.E.128 desc[UR36][R8.64], RZ ;  /* 0x000000ff0800b985 */ /* 0x0007e8000c101d24 */
[----:B------:R3:W-:Y:S02]  /*13140*/  @!P4 ST.E.128 desc[UR36][R2.64], RZ ;  /* 0x000000ff0200c985 */ /* 0x0007e4000c101d24 */
.L_x_7898:
[----:B------:R-:W-:Y:S05]  /*13150*/  BSYNC B1 ;  /* 0x0000000000017941 */ /* 0x000fea0003800000 */
.L_x_7897:
[----:B----4-:R4:W0:Y:S01]  /*13160*/  SHFL.IDX PT, R0, R5, 0x2, 0x181f ;  /* 0x00581f0005007f89 */ /* 0x01082200000e0000 */
        /* <DEDUP_REMOVED lines=8> */
[-C--:B0-----:R-:W-:Y:S02]  /*131f0*/  @!P2 LEA.HI.X R9, R18, R0.reuse, R222, 0x1, P0 ;  /* 0x000000001209a211 */ /* 0x081fe400000f0cde */
[----:B------:R-:W-:-:S03]  /*13200*/  @!P3 LEA.HI.X R3, R19, R0, R221, 0x1, P1 ;  /* 0x000000001303b211 */ /* 0x000fc600008f0cdd */
[----:B------:R3:W-:Y:S04]  /*13210*/  @!P2 ST.E.128 desc[UR36][R8.64], RZ ;  /* 0x000000ff0800a985 */ /* 0x0007e8000c101d24 */
[----:B------:R3:W-:Y:S02]  /*13220*/  @!P3 ST.E.128 desc[UR36][R2.64], RZ ;  /* 0x000000ff0200b985 */ /* 0x0007e4000c101d24 */
.L_x_7900:
[----:B------:R-:W-:Y:S05]  /*13230*/  BSYNC B1 ;  /* 0x0000000000017941 */ /* 0x000fea0003800000 */
.L_x_7899:
[----:B0-----:R-:W-:Y:S01]  /*13240*/  VIADD R0, R6, 0x60 ;  /* 0x0000006006007836 */ /* 0x001fe20000000000 */
[----:B--2-4-:R-:W0:Y:S04]  /*13250*/  SHFL.IDX PT, R5, R5, 0x3, 0x181f ;  /* 0x00781f0005057f89 */ /* 0x014e2800000e0000 */
[----:B------:R-:W-:Y:S01]  /*13260*/  ISETP.GE.AND P0, PT, R0, R11, PT ;  /* 0x0000000b0000720c */ /* 0x000fe20003f06270 */
[----:B-1-3--:R1:W2:-:S12]  /*13270*/  SHFL.IDX PT, R2, R4, 0x3, 0x181f ;  /* 0x00781f0004027f89 */ /* 0x00a29800000e0000 */
[----:B-1----:R-:W-:Y:S05]  /*13280*/  @P0 BRA `(.L_x_7889) ;  /* 0x0000000000240947 */ /* 0x002fea0003800000 */
[----:B------:R-:W-:Y:S02]  /*13290*/  ULDC UR4, c[0x0][0xac8] ;  /* 0x0002b20000047ab9 */ /* 0x000fe40000000800 */
[----:B------:R-:W-:Y:S02]  /*132a0*/  ISETP.GE.AND P2, PT, R18, UR4, PT ;  /* 0x0000000412007c0c */ /* 0x000fe4000bf46270 */
[----:B------:R-:W-:-:S11]  /*132b0*/  ISETP.GE.AND P3, PT, R19, UR4, PT ;  /* 0x0000000413007c0c */ /* 0x000fd6000bf66270 */
[CC--:B--2---:R-:W-:Y:S02]  /*132c0*/  @!P2 LEA R6, P0, R18.reuse, R2.reuse, 0x1 ;  /* 0x000000021206a211 */ /* 0x0c4fe400078008ff */
[C---:B------:R-:W-:Y:S02]  /*132d0*/  @!P3 LEA R2, P1, R19.reuse, R2, 0x1 ;  /* 0x000000021302b211 */ /* 0x040fe400078208ff */
[-C--:B0-----:R-:W-:Y:S02]  /*132e0*/  @!P2 LEA.HI.X R7, R18, R5.reuse, R222, 0x1, P0 ;  /* 0x000000051207a211 */ /* 0x081fe400000f0cde */
[----:B------:R-:W-:-:S03]  /*132f0*/  @!P3 LEA.HI.X R3, R19, R5, R221, 0x1, P1 ;  /* 0x000000051303b211 */ /* 0x000fc600008f0cdd */
[----:B------:R0:W-:Y:S04]  /*13300*/  @!P2 ST.E.128 desc[UR36][R6.64], RZ ;  /* 0x000000ff0600a985 */ /* 0x0001e8000c101d24 */
[----:B------:R0:W-:Y:S02]  /*13310*/  @!P3 ST.E.128 desc[UR36][R2.64], RZ ;  /* 0x000000ff0200b985 */ /* 0x0001e4000c101d24 */
.L_x_7889:
[----:B------:R-:W-:Y:S05]  /*13320*/  BSYNC B0 ;  /* 0x0000000000007941 */ /* 0x000fea0003800000 */
.L_x_7879:
[----:B------:R-:W-:Y:S02]  /*13330*/  ULDC UR4, c[0x0][0xc3c] ;  /* 0x00030f0000047ab9 */ /* 0x000fe40000000800 */
[----:B------:R-:W-:-:S06]  /*13340*/  UISETP.GE.AND UP0, UPT, UR7, UR4, UPT ;  /* 0x000000040700728c */ /* 0x000fcc000bf06270 */
[----:B------:R-:W-:-:S13]  /*13350*/  PLOP3.LUT P0, PT, PT, PT, UP0, 0x80, 0x0 ;  /* 0x000000000000781c */ /* 0x000fda0003f0f008 */
[----:B------:R-:W-:Y:S05]  /*13360*/  @!P0 BRA `(.L_x_7901) ;  /* 0xfffffedc00088947 */ /* 0x000fea000383ffff */
[----:B------:R-:W-:Y:S05]  /*13370*/  EXIT ;  /* 0x000000000000794d */ /* 0x000fea0003800000 */
.L_x_7788:
        /* <DEDUP_REMOVED lines=16> */
.L_x_7902:
        /* <DEDUP_REMOVED lines=43> */
.L_x_7906:
        /* <DEDUP_REMOVED lines=35> */
.L_x_7904:
        /* <DEDUP_REMOVED lines=13> */
.L_x_7907:
        /* <DEDUP_REMOVED lines=62> */
.L_x_7908:
        /* <DEDUP_REMOVED lines=61> */
.L_x_7909:
[----:B------:R-:W-:-:S05]  /*141e0*/  LOP3.LUT R17, RZ, R2, RZ, 0x33, !PT ;  /* 0x00000002ff117212 */ /* 0x000fca00078e33ff */
[----:B------:R-:W-:Y:S01]  /*141f0*/  IMAD.IADD R17, R6, 0x1, R17 ;  /* 0x0000000106117824 */ /* 0x000fe200078e0211 */
[----:B------:R-:W-:Y:S06]  /*14200*/  BRA `(.L_x_7910) ;  /* 0x0000000000147947 */ /* 0x000fec0003800000 */
.L_x_7905:
[----:B------:R-:W-:Y:S01]  /*14210*/  ULDC UR4, c[0x0][0xc3c] ;  /* 0x00030f0000047ab9 */ /* 0x000fe20000000800 */
[----:B------:R-:W-:Y:S02]  /*14220*/  IMAD.MOV.U32 R17, RZ, RZ, RZ ;  /* 0x000000ffff117224 */ /* 0x000fe400078e00ff */
[----:B------:R-:W-:Y:S02]  /*14230*/  IMAD.U32 R16, RZ, RZ, UR6 ;  /* 0x00000006ff107e24 */ /* 0x000fe4000f8e00ff */
[----:B------:R-:W-:Y:S02]  /*14240*/  IMAD.MOV.U32 R18, RZ, RZ, RZ ;  /* 0x000000ffff127224 */ /* 0x000fe400078e00ff */
[----:B------:R-:W-:-:S07]  /*14250*/  IMAD.U32 R19, RZ, RZ, UR4 ;  /* 0x00000004ff137e24 */ /* 0x000fce000f8e00ff */
.L_x_7910:
[----:B------:R-:W-:-:S13]  /*14260*/  ISETP.NE.AND P0, PT, R7, RZ, PT ;  /* 0x000000ff0700720c */ /* 0x000fda0003f05270 */
[----:B------:R-:W0:Y:S01]  /*14270*/  @!P0 S2R R3, SR_CgaCtaId ;  /* 0x0000000000038919 */ /* 0x000e220000008800 */
[----:B------:R-:W-:-:S04]  /*14280*/  @!P0 MOV R2, 0x400 ;  /* 0x0000040000028802 */ /* 0x000fc80000000f00 */
[----:B0-----:R-:W-:-:S05]  /*14290*/  @!P0 LEA R2, R3, R2, 0x18 ;  /* 0x0000000203028211 */ /* 0x001fca00078ec0ff */
[----:B------:R1:W-:Y:S01]  /*142a0*/  @!P0 STS.128 [R2+0x288d0], R16 ;  /* 0x0288d01002008388 */ /* 0x0003e20000000c00 */
[----:B------:R-:W-:Y:S06]  /*142b0*/  BAR.ARV 0x5, 0x180 ;  /* 0x0146000000007b1d */ /* 0x000fec0000002000 */
.L_x_7903:
        /* <DEDUP_REMOVED lines=18> */
[----:B------:R-:W-:Y:S02]  /*143e0*/  LOP3.LUT R29, R30, 0x40, RZ, 0xfc, !PT ;  /* 0x000000401e1d7812 */ /* 0x000fe400078efcff */
[----:B--2---:R-:W-:Y:S02]  /*143f0*/  R2UR UR4, R2 ;  /* 0x00000000020472ca */ /* 0x004fe400000e0000 */
[C---:B------:R-:W-:Y:S01]  /*14400*/  LOP3.LUT R2, R0.reuse, 0x7f, RZ, 0xc0, !PT ;  /* 0x0000007f00027812 */ /* 0x040fe200078ec0ff */
[----:B------:R-:W-:-:S03]  /*14410*/  IMAD.SHL.U32 R0, R0, 0x10, RZ ;  /* 0x0000001000007824 */ /* 0x000fc600078e00ff */
[----:B------:R-:W-:Y:S02]  /*14420*/  SHF.R.U32.HI R2, RZ, 0x3, R2 ;  /* 0x00000003ff027819 */ /* 0x000fe40000011602 */
[----:B------:R-:W-:-:S04]  /*14430*/  LOP3.LUT R0, R0, 0x70, RZ, 0xc0, !PT ;  /* 0x0000007000007812 */ /* 0x000fc800078ec0ff */
[----:B------:R-:W-:Y:S01]  /*14440*/  LOP3.LUT R2, R2, R0, RZ, 0xfc, !PT ;  /* 0x0000000002027212 */ /* 0x000fe200078efcff */
[----:B------:R-:W-:-:S03]  /*14450*/  ULOP3.LUT UR38, UR4, 0x2, URZ, 0xfc, !UPT ;  /* 0x0000000204267892 */ /* 0x000fc6000f8efc3f */
[----:B------:R-:W-:Y:S02]  /*14460*/  UMOV UR4, 0x400 ;  /* 0x0000040000047882 */ /* 0x000fe40000000000 */
[----:B0-----:R-:W-:-:S06]  /*14470*/  ULEA UR4, UR5, UR4, 0x18 ;  /* 0x0000000405047291 */ /* 0x001fcc000f8ec03f */
[----:B------:R-:W-:-:S04]  /*14480*/  IMAD.U32 R22, RZ, RZ, UR4 ;  /* 0x00000004ff167e24 */ /* 0x000fc8000f8e00ff */
[----:B------:R-:W-:-:S05]  /*14490*/  IMAD R0, R33, 0x2, R22 ;  /* 0x0000000221007824 */ /* 0x000fca00078e0216 */
[----:B------:R1:W-:Y:S02]  /*144a0*/  STL [R1], R0 ;  /* 0x0000000001007387 */ /* 0x0003e40000100800 */
.L_x_7984:
        /* <DEDUP_REMOVED lines=8> */
[----:B------:R0:W5:Y:S01]  /*14530*/  @P0 LDG.E R36, desc[UR36][R2.64] ;  /* 0x0000002402240981 */ /* 0x000162000c1e1900 */
[----:B------:R-:W-:Y:S01]  /*14540*/  ISETP.NE.U32.AND P0, PT, RZ, UR4, PT ;  /* 0x00000004ff007c0c */ /* 0x000fe2000bf05070 */
[----:B-1----:R-:W-:Y:S01]  /*14550*/  IMAD.MOV.U32 R0, RZ, RZ, RZ ;  /* 0x000000ffff007224 */ /* 0x002fe200078e00ff */
        /* <DEDUP_REMOVED lines=10> */
[----:B--2---:R-:W2:Y:S01]  /*14600*/  @P2 LDG.E R0, desc[UR36][R2.64] ;  /* 0x0000002402002981 */ /* 0x004ea2000c1e1900 */
        /* <DEDUP_REMOVED lines=17> */
.L_x_7912:
[----:B------:R-:W-:Y:S02]  /*14720*/  ULDC.64 UR4, c[0x0][0xa20] ;  /* 0x0002880000047ab9 */ /* 0x000fe40000000a00 */
[----:B------:R-:W-:-:S04]  /*14730*/  ISETP.NE.U32.AND P0, PT, RZ, UR4, PT ;  /* 0x00000004ff007c0c */ /* 0x000fc8000bf05070 */
[----:B------:R-:W-:-:S13]  /*14740*/  ISETP.NE.AND.EX P0, PT, RZ, UR5, PT, P0 ;  /* 0x00000005ff007c0c */ /* 0x000fda000bf05300 */
[----:B------:R-:W-:Y:S05]  /*14750*/  @!P0 BRA `(.L_x_7913) ;  /* 0x0000000000108947 */ /* 0x000fea0003800000 */
[----:B------:R-:W1:Y:S02]  /*14760*/  LDC.64 R2, c[0x0][0xa20] ;  /* 0x00028800ff027b82 */ /* 0x000e640000000a00 */
[----:B-1----:R-:W-:-:S05]  /*14770*/  IMAD.WIDE R2, R19, 0x4, R2 ;  /* 0x0000000413027825 */ /* 0x002fca00078e0202 */
[----:B------:R1:W5:Y:S01]  /*14780*/  LDG.E R7, desc[UR36][R2.64] ;  /* 0x0000002402077981 */ /* 0x000362000c1e1900 */
[----:B------:R-:W-:Y:S05]  /*14790*/  BRA `(.L_x_7914) ;  /* 0x0000000000247947 */ /* 0x000fea0003800000 */
.L_x_7913:
[----:B------:R-:W-:Y:S02]  /*147a0*/  ULDC.64 UR4, c[0x0][0xa08] ;  /* 0x0002820000047ab9 */ /* 0x000fe40000000a00 */
[----:B------:R-:W-:-:S04]  /*147b0*/  ISETP.NE.U32.AND P0, PT, RZ, UR4, PT ;  /* 0x00000004ff007c0c */ /* 0x000fc8000bf05070 */
[----:B------:R-:W-:-:S13]  /*147c0*/  ISETP.NE.AND.EX P0, PT, RZ, UR5, PT, P0 ;  /* 0x00000005ff007c0c */ /* 0x000fda000bf05300 */
[----:B------:R-:W-:Y:S05]  /*147d0*/  @!P0 BRA `(.L_x_7914) ;  /* 0x0000000000148947 */ /* 0x000fea0003800000 */
[----:B------:R-:W1:Y:S02]  /*147e0*/  LDC.64 R2, c[0x0][0xa08] ;  /* 0x00028200ff027b82 */ /* 0x000e640000000a00 */
[----:B-1----:R-:W-:-:S05]  /*147f0*/  IMAD.WIDE R2, R19, 0x4, R2 ;  /* 0x0000000413027825 */ /* 0x002fca00078e0202 */
[----:B------:R-:W2:Y:S04]  /*14800*/  LDG.E R7, desc[UR36][R2.64] ;  /* 0x0000002402077981 */ /* 0x000ea8000c1e1900 */
[----:B0-----:R-:W2:Y:S02]  /*14810*/  LDG.E R0, desc[UR36][R2.64+0x4] ;  /* 0x0000042402007981 */ /* 0x001ea4000c1e1900 */
[----:B--2---:R-:W-:-:S07]  /*14820*/  IMAD.IADD R7, R0, 0x1, -R7 ;  /* 0x0000000100077824 */ /* 0x004fce00078e0a07 */
.L_x_7914:
[----:B0-----:R-:W0:Y:S01]  /*14830*/  LDC R0, c[0x0][0x448] ;  /* 0x00011200ff007b82 */ /* 0x001e220000000800 */
[----:B------:R-:W-:Y:S01]  /*14840*/  IMAD.SHL.U32 R27, R17, 0x80, RZ ;  /* 0x00000080111b7824 */ /* 0x000fe200078e00ff */
[----:B------:R-:W-:Y:S01]  /*14850*/  LOP3.LUT R23, R23, 0xffffffef, RZ, 0xc0, !PT ;  /* 0xffffffef17177812 */ /* 0x000fe200078ec0ff */
[----:B-----5:R-:W-:-:S05]  /*14860*/  IMAD.IADD R34, R7, 0x1, -R36 ;  /* 0x0000000107227824 */ /* 0x020fca00078e0a24 */
[----:B-1----:R-:W1:Y:S01]  /*14870*/  LDC.64 R2, c[0x0][0x9e0] ;  /* 0x00027800ff027b82 */ /* 0x002e620000000a00 */
[----:B0-----:R-:W-:Y:S01]  /*14880*/  ISETP.NE.AND P2, PT, R0, 0x1, PT ;  /* 0x000000010000780c */ /* 0x001fe20003f45270 */
[----:B------:R-:W-:Y:S01]  /*14890*/  VIADD R0, R27, 0x7f ;  /* 0x0000007f1b007836 */ /* 0x000fe20000000000 */
[----:B-1----:R-:W-:-:S11]  /*148a0*/  ISETP.GE.AND P1, PT, R3, 0x1, PT ;  /* 0x000000010300780c */ /* 0x002fd60003f26270 */
        /* <DEDUP_REMOVED lines=20> */
.L_x_7917:
[----:B------:R-:W-:-:S13]  /*149f0*/  ISETP.NE.AND P0, PT, R3, 0x1, PT ;  /* 0x000000010300780c */ /* 0x000fda0003f05270 */
[----:B------:R-:W0:Y:S02]  /*14a00*/  @P0 LDC.64 R4, c[0x0][0x9e8] ;  /* 0x00027a00ff040b82 */ /* 0x000e240000000a00 */
[----:B0-----:R-:W-:-:S05]  /*14a10*/  @P0 IMAD.HI.U32 R4, R0, R4, RZ ;  /* 0x0000000400040227 */ /* 0x001fca00078e00ff */
[----:B------:R-:W-:-:S07]  /*14a20*/  @P0 SHF.R.U32.HI R0, RZ, R5, R4 ;  /* 0x00000005ff000219 */ /* 0x000fce0000011604 */
.L_x_7918:
[----:B------:R-:W-:Y:S05]  /*14a30*/  BSYNC B0 ;  /* 0x0000000000007941 */ /* 0x000fea0003800000 */
.L_x_7916:
[----:B------:R-:W-:-:S05]  /*14a40*/  IMAD R5, R0, R3, R3 ;  /* 0x0000000300057224 */ /* 0x000fca00078e0203 */
[----:B------:R-:W-:-:S07]  /*14a50*/  VIMNMX R2, R2, R5, PT ;  /* 0x0000000502027248 */ /* 0x000fce0003fe0100 */
.L_x_7915:
        /* <DEDUP_REMOVED lines=29> */
.L_x_7921:
[----:B------:R-:W-:-:S13]  /*14c30*/  ISETP.NE.AND P0, PT, R3, 0x1, PT ;  /* 0x000000010300780c */ /* 0x000fda0003f05270 */
[----:B------:R-:W0:Y:S02]  /*14c40*/  @P0 LDC.64 R4, c[0x0][0x9e8] ;  /* 0x00027a00ff040b82 */ /* 0x000e240000000a00 */
[----:B0-----:R-:W-:-:S05]  /*14c50*/  @P0 IMAD.HI.U32 R4, R6, R4, RZ ;  /* 0x0000000406040227 */ /* 0x001fca00078e00ff */
[----:B------:R-:W-:-:S07]  /*14c60*/  @P0 SHF.R.U32.HI R6, RZ, R5, R4 ;  /* 0x00000005ff060219 */ /* 0x000fce0000011604 */
.L_x_7922:
[----:B------:R-:W-:Y:S05]  /*14c70*/  BSYNC B0 ;  /* 0x0000000000007941 */ /* 0x000fea0003800000 */
.L_x_7920:
[----:B------:R-:W-:-:S05]  /*14c80*/  IMAD R3, R6, R3, RZ ;  /* 0x0000000306037224 */ /* 0x000fca00078e02ff */
[----:B------:R-:W-:-:S07]  /*14c90*/  VIMNMX R2, R2, R3, !PT ;  /* 0x0000000302027248 */ /* 0x000fce0007fe0100 */
.L_x_7919:
        /* <DEDUP_REMOVED lines=17> */
[----:B0-----:R-:W-:-:S04]  /*14db0*/  IABS R6, R5 ;  /* 0x0000000500067213 */ /* 0x001fc80000000000 */
[----:B------:R-:W0:Y:S08]  /*14dc0*/  I2F.RP R7, R6 ;  /* 0x0000000600077306 */ /* 0x000e300000209400 */
[----:B0-----:R-:W0:Y:S02]  /*14dd0*/  MUFU.RCP R7, R7 ;  /* 0x0000000700077308 */ /* 0x001e240000001000 */
[----:B0-----:R-:W-:-:S06]  /*14de0*/  VIADD R8, R7, 0xffffffe ;  /* 0x0ffffffe07087836 */ /* 0x001fcc0000000000 */
[----:B------:R-:W0:Y:S02]  /*14df0*/  F2I.FTZ.U32.TRUNC.NTZ R3, R8 ;  /* 0x0000000800037305 */ /* 0x000e24000021f000 */
[----:B0-----:R-:W-:-:S04]  /*14e00*/  IMAD.MOV R9, RZ, RZ, -R3 ;  /* 0x000000ffff097224 */ /* 0x001fc800078e0a03 */
[----:B------:R-:W-:-:S04]  /*14e10*/  IMAD R9, R9, R6, RZ ;  /* 0x0000000609097224 */ /* 0x000fc800078e02ff */
[----:B------:R-:W-:Y:S01]  /*14e20*/  IMAD.HI.U32 R3, R3, R9, R2 ;  /* 0x0000000903037227 */ /* 0x000fe200078e0002 */
[----:B------:R-:W-:Y:S02]  /*14e30*/  IADD3 R2, R5, -0x1, R0 ;  /* 0xffffffff05027810 */ /* 0x000fe40007ffe000 */
[----:B------:R-:W-:-:S03]  /*14e40*/  IABS R9, R5 ;  /* 0x0000000500097213 */ /* 0x000fc60000000000 */
[----:B------:R-:W-:Y:S02]  /*14e50*/  IMAD.IADD R2, R2, 0x1, -R35 ;  /* 0x0000000102027824 */ /* 0x000fe400078e0a23 */
[----:B------:R-:W-:-:S03]  /*14e60*/  IMAD.MOV R7, RZ, RZ, -R9 ;  /* 0x000000ffff077224 */ /* 0x000fc600078e0a09 */
        /* <DEDUP_REMOVED lines=14> */
.L_x_7924:
[----:B------:R-:W-:Y:S05]  /*14f50*/  BSYNC B0 ;  /* 0x0000000000007941 */ /* 0x000fea0003800000 */
.L_x_7923:
[-C--:B------:R-:W-:Y:S01]  /*14f60*/  IMAD R35, R4, R2.reuse, R35 ;  /* 0x0000000204237224 */ /* 0x080fe200078e0223 */
        /* <DEDUP_REMOVED lines=22> */
.L_x_7926:
        /* <DEDUP_REMOVED lines=20> */
.L_x_7929:
[----:B------:R-:W-:Y:S05]  /*15210*/  BSYNC B6 ;  /* 0x0000000000067941 */ /* 0x000fea0003800000 */
.L_x_7928:
        /* <DEDUP_REMOVED lines=20> */
.L_x_7932:
        /* <DEDUP_REMOVED lines=15> */
.L_x_7931:
[----:B------:R-:W-:Y:S05]  /*15450*/  BSYNC B6 ;  /* 0x0000000000067941 */ /* 0x000fea0003800000 */
.L_x_7930:
[----:B------:R-:W-:Y:S01]  /*15460*/  ULDC.64 UR4, c[0x0][0x9f8] ;  /* 0x00027e0000047ab9 */ /* 0x000fe20000000a00 */
[----:B------:R-:W-:Y:S01]  /*15470*/  IMAD.MOV.U32 R32, RZ, RZ, R19 ;  /* 0x000000ffff207224 */ /* 0x000fe200078e0013 */
[----:B------:R-:W-:Y:S01]  /*15480*/  ISETP.NE.U32.AND P0, PT, RZ, UR4, PT ;  /* 0x00000004ff007c0c */ /* 0x000fe2000bf05070 */
[----:B------:R-:W0:Y:S01]  /*15490*/  S2R R20, SR_TID.X ;  /* 0x0000000000147919 */ /* 0x000e220000002100 */
[----:B------:R-:W1:Y:S01]  /*154a0*/  LDC R6, c[0x0][0x430] ;  /* 0x00010c00ff067b82 */ /* 0x000e620000000800 */
[----:B------:R-:W2:Y:S01]  /*154b0*/  S2R R17, SR_TID.X ;  /* 0x0000000000117919 */ /* 0x000ea20000002100 */
[----:B------:R-:W-:Y:S01]  /*154c0*/  ISETP.NE.AND.EX P0, PT, RZ, UR5, PT, P0 ;  /* 0x00000005ff007c0c */ /* 0x000fe2000bf05300 */
[----:B------:R-:W-:Y:S01]  /*154d0*/  VIADD R26, R24, 0xffffffff ;  /* 0xffffffff181a7836 */ /* 0x000fe20000000000 */
[----:B------:R-:W-:Y:S01]  /*154e0*/  LOP3.LUT R23, R23, 0xfffffff7, RZ, 0xc0, !PT ;  /* 0xfffffff717177812 */ /* 0x000fe200078ec0ff */
[----:B------:R-:W-:-:S10]  /*154f0*/  ULDC UR4, c[0x0][0x2f4] ;  /* 0x0000bd0000047ab9 */ /* 0x000fd40000000800 */
[----:B------:R-:W3:Y:S02]  /*15500*/  @P0 LDC.64 R2, c[0x0][0x9f8] ;  /* 0x00027e00ff020b82 */ /* 0x000ee40000000a00 */
[----:B---3--:R-:W-:-:S05]  /*15510*/  @P0 IMAD.WIDE R2, R19, 0x4, R2 ;  /* 0x0000000413020825 */ /* 0x008fca00078e0202 */
[----:B------:R3:W4:Y:S01]  /*15520*/  @P0 LDG.E R32, desc[UR36][R2.64] ;  /* 0x0000002402200981 */ /* 0x000722000c1e1900 */
[----:B-1----:R-:W-:Y:S01]  /*15530*/  ISETP.NE.AND P1, PT, R6, 0x1, PT ;  /* 0x000000010600780c */ /* 0x002fe20003f25270 */
[----:B0-----:R-:W-:Y:S01]  /*15540*/  IMAD.SHL.U32 R20, R20, 0x10, RZ ;  /* 0x0000001014147824 */ /* 0x001fe200078e00ff */
[----:B--2---:R-:W-:Y:S01]  /*15550*/  LOP3.LUT R17, R17, 0x7f, RZ, 0xc0, !PT ;  /* 0x0000007f11117812 */ /* 0x004fe200078ec0ff */
[----:B------:R-:W-:-:S03]  /*15560*/  IMAD.SHL.U32 R8, R26, 0x80, RZ ;  /* 0x000000801a087824 */ /* 0x000fc600078e00ff */
[----:B------:R-:W-:Y:S02]  /*15570*/  SHF.R.U32.HI R17, RZ, 0x3, R17 ;  /* 0x00000003ff117819 */ /* 0x000fe40000011611 */
[----:B------:R-:W-:-:S04]  /*15580*/  LOP3.LUT R20, R20, 0x70, RZ, 0xc0, !PT ;  /* 0x0000007014147812 */ /* 0x000fc800078ec0ff */
[----:B------:R-:W-:Y:S01]  /*15590*/  LOP3.LUT R5, R8, R17, R20, 0xfe, !PT ;  /* 0x0000001108057212 */ /* 0x000fe200078efe14 */
[----:B------:R-:W0:Y:S01]  /*155a0*/  @P1 LDC R4, c[0x0][0x434] ;  /* 0x00010d00ff041b82 */ /* 0x000e220000000800 */
[----:B------:R-:W-:Y:S02]  /*155b0*/  @P1 LOP3.LUT R23, R23, 0x8, RZ, 0xfc, !PT ;  /* 0x0000000817171812 */ /* 0x000fe400078efcff */
[C---:B------:R-:W-:Y:S01]  /*155c0*/  ISETP.GE.AND P0, PT, R5.reuse, R34, PT ;  /* 0x000000220500720c */ /* 0x040fe20003f06270 */
[----:B------:R-:W-:-:S04]  /*155d0*/  IMAD.IADD R5, R5, 0x1, R36 ;  /* 0x0000000105057824 */ /* 0x000fc800078e0224 */
[----:B------:R-:W1:Y:S08]  /*155e0*/  @P1 LDC R0, c[0x0][0x438] ;  /* 0x00010e00ff001b82 */ /* 0x000e700000000800 */
[----:B---3--:R-:W2:Y:S01]  /*155f0*/  @!P0 LDC.64 R2, c[0x0][0x428] ;  /* 0x00010a00ff028b82 */ /* 0x008ea20000000a00 */
[----:B0-----:R-:W-:-:S04]  /*15600*/  @P1 IMAD.HI.U32 R7, R5, R4, RZ ;  /* 0x0000000405071227 */ /* 0x001fc800078e00ff */
[----:B------:R-:W-:Y:S01]  /*15610*/  IMAD.MOV.U32 R4, RZ, RZ, R5 ;  /* 0x000000ffff047224 */ /* 0x000fe200078e0005 */
[----:B-1----:R-:W-:-:S05]  /*15620*/  @P1 SHF.R.U32.HI R4, RZ, R0, R7 ;  /* 0x00000000ff041219 */ /* 0x002fca0000011607 */
[----:B------:R-:W-:-:S04]  /*15630*/  IMAD.MOV R0, RZ, RZ, -R4 ;  /* 0x000000ffff007224 */ /* 0x000fc800078e0a04 */
[----:B------:R-:W-:Y:S01]  /*15640*/  IMAD R0, R6, R0, R5 ;  /* 0x0000000006007224 */ /* 0x000fe200078e0205 */
[----:B------:R-:W-:Y:S02]  /*15650*/  @!P0 SHF.R.S32.HI R5, RZ, 0x1f, R4 ;  /* 0x0000001fff058819 */ /* 0x000fe40000011404 */
[----:B------:R-:W-:Y:S01]  /*15660*/  LOP3.LUT R23, R23, 0xfffffffb, RZ, 0xc0, !PT ;  /* 0xfffffffb17177812 */ /* 0x000fe200078ec0ff */
[----:B------:R-:W-:Y:S01]  /*15670*/  UMOV UR5, 0xffffffff ;  /* 0xffffffff00057882 */ /* 0x000fe20000000000 */
[----:B----4-:R-:W-:Y:S01]  /*15680*/  SHF.R.S32.HI R37, RZ, 0x1f, R32 ;  /* 0x0000001fff257819 */ /* 0x010fe20000011420 */
[----:B--2---:R-:W-:-:S04]  /*15690*/  @!P0 IMAD.WIDE.U32 R4, R32, R2, R4 ;  /* 0x0000000220048225 */ /* 0x004fc800078e0004 */
[----:B------:R-:W-:-:S04]  /*156a0*/  @!P0 IMAD R6, R37, R2, RZ ;  /* 0x0000000225068224 */ /* 0x000fc800078e02ff */
[----:B------:R-:W-:Y:S02]  /*156b0*/  @!P0 IMAD R6, R32, R3, R6 ;  /* 0x0000000320068224 */ /* 0x000fe400078e0206 */
[----:B------:R-:W0:Y:S02]  /*156c0*/  @!P0 LDC.64 R2, c[0x0][0x418] ;  /* 0x00010600ff028b82 */ /* 0x000e240000000a00 */
[----:B------:R-:W-:Y:S01]  /*156d0*/  @!P0 IMAD.IADD R5, R5, 0x1, R6 ;  /* 0x0000000105058824 */ /* 0x000fe200078e0206 */
[----:B0-----:R-:W-:-:S04]  /*156e0*/  @!P0 LEA R2, P1, R4, R2, 0x2 ;  /* 0x0000000204028211 */ /* 0x001fc800078210ff */
[----:B------:R-:W-:Y:S01]  /*156f0*/  @!P0 LEA.HI.X R3, R4, R3, R5, 0x2, P1 ;  /* 0x0000000304038211 */ /* 0x000fe200008f1405 */
[----:B------:R-:W-:Y:S02]  /*15700*/  IMAD.U32 R5, RZ, RZ, UR38 ;  /* 0x00000026ff057e24 */ /* 0x000fe4000f8e00ff */
[----:B------:R-:W-:-:S03]  /*15710*/  IMAD.MOV.U32 R4, RZ, RZ, RZ ;  /* 0x000000ffff047224 */ /* 0x000fc600078e00ff */
[----:B------:R-:W-:-:S03]  /*15720*/  ISETP.NE.AND P2, PT, R5, 0x3, PT ;  /* 0x000000030500780c */ /* 0x000fc60003f45270 */
[----:B------:R0:W5:Y:S01]  /*15730*/  @!P0 LDG.E R4, desc[UR36][R2.64] ;  /* 0x0000002402048981 */ /* 0x000162000c1e1900 */
[----:B------:R-:W-:-:S09]  /*15740*/  ISETP.GE.AND P0, PT, R30, UR4, PT ;  /* 0x000000041e007c0c */ /* 0x000fd2000bf06270 */
[----:B------:R-:W-:-:S04]  /*15750*/  @P2 LOP3.LUT R23, R23, 0x4, RZ, 0xfc, !PT ;  /* 0x0000000417172812 */ /* 0x000fc800078efcff */
[----:B------:R-:W-:-:S04]  /*15760*/  LOP3.LUT R23, R23, 0xfffffffd, RZ, 0xc0, !PT ;  /* 0xfffffffd17177812 */ /* 0x000fc800078ec0ff */
[----:B------:R-:W-:Y:S02]  /*15770*/  @P0 LOP3.LUT R23, R23, 0x2, RZ, 0xfc, !PT ;  /* 0x0000000217170812 */ /* 0x000fe400078efcff */
[----:B------:R-:W-:Y:S02]  /*15780*/  ISETP.GE.AND P0, PT, R29, UR4, PT ;  /* 0x000000041d007c0c */ /* 0x000fe4000bf06270 */
[----:B------:R-:W-:-:S11]  /*15790*/  LOP3.LUT R23, R23, 0xfffffffe, RZ, 0xc0, !PT ;  /* 0xfffffffe17177812 */ /* 0x000fd600078ec0ff */
[----:B------:R-:W-:Y:S01]  /*157a0*/  @P0 LOP3.LUT R23, R23, 0x1, RZ, 0xfc, !PT ;  /* 0x0000000117170812 */ /* 0x000fe200078efcff */
[----:B0-----:R-:W-:Y:S06]  /*157b0*/  BRA.DIV UR5, `(.L_x_7933) ;  /* 0x0000004605687947 */ /* 0x001fec000b800000 */
.L_x_8001:
[----:B------:R-:W-:Y:S01]  /*157c0*/  LOP3.LUT R24, R18, 0xffff, RZ, 0xc0, !PT ;  /* 0x0000ffff12187812 */ /* 0x000fe200078ec0ff */
[----:B------:R-:W-:Y:S06]  /*157d0*/  @!P2 BRA `(.L_x_7934) ;  /* 0x000000000004a947 */ /* 0x000fec0003800000 */
[----:B------:R-:W-:Y:S01]  /*157e0*/  BPT.TRAP 0x1 ;  /* 0x000000040000795c */ /* 0x000fe20000300000 */
.L_x_7934:
[----:B------:R-:W-:Y:S01]  /*157f0*/  SHF.R.S32.HI R6, RZ, 0x1f, R0 ;  /* 0x0000001fff067819 */ /* 0x000fe20000011400 */
[----:B------:R-:W-:Y:S01]  /*15800*/  ULDC.64 UR4, c[0x0][0x328] ;  /* 0x0000ca0000047ab9 */ /* 0x000fe20000000a00 */
[----:B------:R-:W-:Y:S01]  /*15810*/  ULDC.64 UR6, c[0x0][0x318] ;  /* 0x0000c60000067ab9 */ /* 0x000fe20000000a00 */
[----:B------:R-:W-:Y:S01]  /*15820*/  IMAD.WIDE.U32 R2, R0, UR4, RZ ;  /* 0x0000000400027c25 */ /* 0x000fe2000f8e00ff */
        /* <DEDUP_REMOVED lines=19> */
.L_x_8002:
[----:B------:R-:W-:Y:S05]  /*15960*/  BSYNC B0 ;  /* 0x0000000000007941 */ /* 0x000fea0003800000 */
.L_x_7935:
        /* <DEDUP_REMOVED lines=19> */
[C---:B------:R-:W-:Y:S02]  /*15aa0*/  LEA R4, P0, R2.reuse, UR6, 0x1 ;  /* 0x0000000602047c11 */ /* 0x040fe4000f8008ff */
[----:B-1----:R-:W-:Y:S02]  /*15ab0*/  LOP3.LUT R9, R9, 0x7f, RZ, 0xc0, !PT ;  /* 0x0000007f09097812 */ /* 0x002fe400078ec0ff */
[----:B------:R-:W-:Y:S02]  /*15ac0*/  LEA.HI.X R0, R2, UR7, R0, 0x1, P0 ;  /* 0x0000000702007c11 */ /* 0x000fe400080f0c00 */
[----:B------:R-:W-:-:S04]  /*15ad0*/  SHF.R.U32.HI R9, RZ, 0x3, R9 ;  /* 0x00000003ff097819 */ /* 0x000fc80000011609 */
        /* <DEDUP_REMOVED lines=82> */
.L_x_8020:
        /* <DEDUP_REMOVED lines=11> */
.L_x_7938:
        /* <DEDUP_REMOVED lines=10> */
.L_x_7939:
[----:B-1----:R1:W5:Y:S01]  /*16150*/  LDL.LU R2, [R1+0x4] ;  /* 0x0000040001027983 */ /* 0x0023620000300800 */
[----:B------:R1:W-:Y:S02]  /*16160*/  SYNCS.ARRIVE.TRANS64.A1T0 RZ, [R7+URZ+0x28830], RZ ;  /* 0x028830ff07ff79a7 */ /* 0x0003e4000810003f */
[----:B------:R-:W-:Y:S05]  /*16170*/  WARPSYNC.ALL ;  /* 0x0000000000007948 */ /* 0x000fea0003800000 */
[----:B------:R-:W-:Y:S01]  /*16180*/  ULDC.64 UR4, c[0x0][0x298] ;  /* 0x0000a60000047ab9 */ /* 0x000fe20000000a00 */
[----:B------:R-:W-:Y:S01]  /*16190*/  BSSY B6, `(.L_x_7940) ;  /* 0x000001c000067945 */ /* 0x000fe20003800000 */
[----:B------:R-:W-:Y:S01]  /*161a0*/  BAR.SYNC.DEFER_BLOCKING 0x8, 0x180 ;  /* 0x0206000000007b1d */ /* 0x000fe20000010000 */
[----:B-----5:R-:W-:Y:S01]  /*161b0*/  SHF.R.S32.HI R0, RZ, 0x1f, R2 ;  /* 0x0000001fff007819 */ /* 0x020fe20000011402 */
[----:B0-----:R-:W-:-:S04]  /*161c0*/  IMAD.WIDE.U32 R4, R2, UR4, RZ ;  /* 0x0000000402047c25 */ /* 0x001fc8000f8e00ff */
[----:B------:R-:W-:Y:S01]  /*161d0*/  IMAD R0, R0, UR4, RZ ;  /* 0x0000000400007c24 */ /* 0x000fe2000f8e02ff */
[----:B------:R0:W-:Y:S03]  /*161e0*/  STL.64 [R1+0x8], R4 ;  /* 0x0000080401007387 */ /* 0x0001e60000100a00 */
[----:B------:R-:W-:Y:S02]  /*161f0*/  IMAD R0, R2, UR5, R0 ;  /* 0x0000000502007c24 */ /* 0x000fe4000f8e0200 */
[----:B------:R-:W-:Y:S02]  /*16200*/  VIADD R2, R22, 0x10400 ;  /* 0x0001040016027836 */ /* 0x000fe40000000000 */
[----:B------:R-:W-:-:S03]  /*16210*/  IMAD.IADD R0, R5, 0x1, R0 ;  /* 0x0000000105007824 */ /* 0x000fc600078e0200 */
[----:B------:R-:W-:Y:S02]  /*16220*/  LOP3.LUT P0, RZ, R2, 0x3ff, RZ, 0xc0, !PT ;  /* 0x000003ff02ff7812 */ /* 0x000fe4000780c0ff */
[----:B------:R0:W-:Y:S11]  /*16230*/  STL [R1+0x4], R0 ;  /* 0x0000040001007387 */ /* 0x0001f60000100800 */
[----:B0-----:R-:W-:Y:S05]  /*16240*/  @!P0 BRA `(.L_x_7941) ;  /* 0x0000000000408947 */ /* 0x001fea0003800000 */
        /* <DEDUP_REMOVED lines=16> */
.L_x_7941:
[----:B------:R-:W-:Y:S05]  /*16350*/  BSYNC B6 ;  /* 0x0000000000067941 */ /* 0x000fea0003800000 */
.L_x_7940:
[----:B------:R-:W2:Y:S01]  /*16360*/  LDL.LU R2, [R1+0x4] ;  /* 0x0000040001027983 */ /* 0x000ea20000300800 */
[----:B------:R-:W-:Y:S01]  /*16370*/  LOP3.LUT P6, RZ, R23, 0x20, RZ, 0xc0, !PT ;  /* 0x0000002017ff7812 */ /* 0x000fe200078cc0ff */
[----:B------:R-:W-:Y:S01]  /*16380*/  ULDC.64 UR6, c[0x0][0x2e0] ;  /* 0x0000b80000067ab9 */ /* 0x000fe20000000a00 */
[----:B------:R-:W-:Y:S01]  /*16390*/  SHF.R.S32.HI R0, RZ, 0x1f, R19 ;  /* 0x0000001fff007819 */ /* 0x000fe20000011413 */
[----:B------:R-:W3:Y:S01]  /*163a0*/  LDL.LU.64 R20, [R1+0x8] ;  /* 0x0000080001147983 */ /* 0x000ee20000300a00 */
[----:B------:R-:W-:Y:S02]  /*163b0*/  ULDC.64 UR4, c[0x0][0x2d8] ;  /* 0x0000b60000047ab9 */ /* 0x000fe40000000a00 */
[----:B------:R-:W-:Y:S01]  /*163c0*/  SEL R0, R0, RZ, !P6 ;  /* 0x000000ff00007207 */ /* 0x000fe20007000000 */
[----:B------:R0:W5:Y:S04]  /*163d0*/  LDL R8, [R1] ;  /* 0x0000000001087983 */ /* 0x0001680000100800 */
[----:B------:R-:W-:Y:S01]  /*163e0*/  IMAD R4, R0, UR6, RZ ;  /* 0x0000000600047c24 */ /* 0x000fe2000f8e02ff */
[----:B------:R-:W-:-:S05]  /*163f0*/  SEL R0, R19, RZ, !P6 ;  /* 0x000000ff13007207 */ /* 0x000fca0007000000 */
[----:B------:R-:W-:Y:S02]  /*16400*/  IMAD R4, R0, UR7, R4 ;  /* 0x0000000700047c24 */ /* 0x000fe4000f8e0204 */
[----:B--2---:R-:W-:Y:S01]  /*16410*/  IMAD.MOV.U32 R3, RZ, RZ, R2 ;  /* 0x000000ffff037224 */ /* 0x004fe200078e0002 */
[----:B---3--:R-:W2:Y:S01]  /*16420*/  LDC R21, c[0x0][0x448] ;  /* 0x00011200ff157b82 */ /* 0x008ea20000000800 */
[----:B------:R-:W-:Y:S02]  /*16430*/  IMAD.MOV.U32 R2, RZ, RZ, R20 ;  /* 0x000000ffff027224 */ /* 0x000fe400078e0014 */
[----:B------:R-:W3:Y:S02]  /*16440*/  S2R R20, SR_TID.X ;  /* 0x0000000000147919 */ /* 0x000ee40000002100 */
[----:B------:R-:W-:-:S04]  /*16450*/  IMAD.WIDE.U32 R2, R24, UR4, R2 ;  /* 0x0000000418027c25 */ /* 0x000fc8000f8e0002 */
[----:B------:R-:W-:Y:S01]  /*16460*/  IMAD R3, R24, UR5, R3 ;  /* 0x0000000518037c24 */ /* 0x000fe2000f8e0203 */
[----:B------:R-:W-:Y:S01]  /*16470*/  ULDC.64 UR4, c[0x0][0x2d0] ;  /* 0x0000b40000047ab9 */ /* 0x000fe20000000a00 */
[----:B------:R-:W-:-:S04]  /*16480*/  IMAD.WIDE.U32 R2, R0, UR6, R2 ;  /* 0x0000000600027c25 */ /* 0x000fc8000f8e0002 */
[----:B------:R-:W-:Y:S01]  /*16490*/  IMAD.IADD R3, R3, 0x1, R4 ;  /* 0x0000000103037824 */ /* 0x000fe200078e0204 */
[----:B--2---:R-:W-:Y:S02]  /*164a0*/  ISETP.NE.AND P6, PT, R21, 0x1, PT ;  /* 0x000000011500780c */ /* 0x004fe40003fc5270 */
[----:B------:R-:W2:Y:S01]  /*164b0*/  S2R R21, SR_TID.X ;  /* 0x0000000000157919 */ /* 0x000ea20000002100 */
[----:B---3--:R-:W-:-:S10]  /*164c0*/  LOP3.LUT R20, R20, 0x7f, RZ, 0xc0, !PT ;  /* 0x0000007f14147812 */ /* 0x008fd400078ec0ff */
[----:B------:R-:W3:Y:S01]  /*164d0*/  @P6 LDC R5, c[0x0][0x44c] ;  /* 0x00011300ff056b82 */ /* 0x000ee20000000800 */
[----:B------:R-:W-:-:S07]  /*164e0*/  SHF.R.U32.HI R20, RZ, 0x3, R20 ;  /* 0x00000003ff147819 */ /* 0x000fce0000011614 */
[----:B------:R-:W4:Y:S01]  /*164f0*/  @P6 LDC R0, c[0x0][0x450] ;  /* 0x00011400ff006b82 */ /* 0x000f220000000800 */
[----:B--2---:R-:W-:-:S05]  /*16500*/  IMAD.SHL.U32 R21, R21, 0x10, RZ ;  /* 0x0000001015157824 */ /* 0x004fca00078e00ff */
[----:B------:R-:W-:-:S04]  /*16510*/  LOP3.LUT R21, R21, 0x70, RZ, 0xc0, !PT ;  /* 0x0000007015157812 */ /* 0x000fc800078ec0ff */
[----:B------:R-:W-:-:S05]  /*16520*/  LOP3.LUT R20, R20, R21, RZ, 0xfc, !PT ;  /* 0x0000001514147212 */ /* 0x000fca00078efcff */
[----:B------:R-:W-:-:S04]  /*16530*/  IMAD.IADD R4, R20, 0x1, R27 ;  /* 0x0000000114047824 */ /* 0x000fc800078e021b */
[----:B---3--:R-:W-:-:S04]  /*16540*/  @P6 IMAD.HI.U32 R5, R4, R5, RZ ;  /* 0x0000000504056227 */ /* 0x008fc800078e00ff */
[----:B------:R-:W-:Y:S01]  /*16550*/  IMAD.MOV.U32 R6, RZ, RZ, R4 ;  /* 0x000000ffff067224 */ /* 0x000fe200078e0004 */
[----:B----4-:R-:W-:Y:S02]  /*16560*/  @P6 SHF.R.U32.HI R6, RZ, R0, R5 ;  /* 0x00000000ff066219 */ /* 0x010fe40000011605 */
[----:B------:R-:W2:Y:S03]  /*16570*/  LDC R5, c[0x0][0x448] ;  /* 0x00011200ff057b82 */ /* 0x000ea60000000800 */
[----:B------:R-:W-:Y:S01]  /*16580*/  IMAD.MOV R0, RZ, RZ, -R6 ;  /* 0x000000ffff007224 */ /* 0x000fe200078e0a06 */
[----:B------:R-:W3:Y:S01]  /*16590*/  S2R R20, SR_TID.X ;  /* 0x0000000000147919 */ /* 0x000ee20000002100 */
[----:B------:R-:W-:-:S04]  /*165a0*/  IMAD.WIDE.U32 R2, R6, UR4, R2 ;  /* 0x0000000406027c25 */ /* 0x000fc8000f8e0002 */
[----:B--2---:R-:W-:Y:S01]  /*165b0*/  IMAD R0, R5, R0, R4 ;  /* 0x0000000005007224 */ /* 0x004fe200078e0204 */
[----:B------:R-:W-:-:S05]  /*165c0*/  SHF.R.S32.HI R4, RZ, 0x1f, R6 ;  /* 0x0000001fff047819 */ /* 0x000fca0000011406 */
[----:B-1----:R-:W-:-:S04]  /*165d0*/  IMAD R7, R4, UR4, RZ ;  /* 0x0000000404077c24 */ /* 0x002fc8000f8e02ff */
        /* <DEDUP_REMOVED lines=12> */
[----:B------:R-:W-:Y:S02]  /*166a0*/  LEA.HI.X R4, R2, UR5, R3, 0x1, P0 ;  /* 0x0000000502047c11 */ /* 0x000fe400080f0c03 */
[----:B------:R-:W-:Y:S01]  /*166b0*/  ISETP.GE.AND P0, PT, R30, UR4, PT ;  /* 0x000000041e007c0c */ /* 0x000fe2000bf06270 */
[----:B------:R-:W-:Y:S01]  /*166c0*/  UMOV UR4, 0xffffffff ;  /* 0xffffffff00047882 */ /* 0x000fe20000000000 */
[----:B---3--:R-:W-:-:S04]  /*166d0*/  LOP3.LUT R20, R20, 0x7f, RZ, 0xc0, !PT ;  /* 0x0000007f14147812 */ /* 0x008fc800078ec0ff */
[----:B------:R-:W-:Y:S01]  /*166e0*/  SHF.R.U32.HI R9, RZ, 0x3, R20 ;  /* 0x00000003ff097819 */ /* 0x000fe20000011614 */
[----:B0-----:R-:W-:Y:S06]  /*166f0*/  BRA.DIV UR4, `(.L_x_7942) ;  /* 0x0000004204ac7947 */ /* 0x001fec000b800000 */
        /* <DEDUP_REMOVED lines=71> */
[----:B0-----:R1:W-:Y:S02]  /*16b70*/  @!P2 LDGSTS.E.BYPASS.LTC128B.128 [R8+0x17400], desc[UR36][R2.64+0x80], !P1 ;  /* 0x174000800208afae */ /* 0x0013e4000c901d64 */
.L_x_8037:
        /* <DEDUP_REMOVED lines=11> */
.L_x_7944:
[----:B------:R-:W-:Y:S05]  /*16c30*/  BSYNC B0 ;  /* 0x0000000000007941 */ /* 0x000fea0003800000 */
.L_x_7943:
[----:B------:R-:W-:Y:S01]  /*16c40*/  NOP ;  /* 0x0000000000007918 */ /* 0x000fe20000000000 */
[----:B------:R-:W-:-:S13]  /*16c50*/  PLOP3.LUT P0, PT, PT, PT, PT, 0x80, 0x0 ;  /* 0x000000000000781c */ /* 0x000fda0003f0f070 */
.L_x_7945:
        /* <DEDUP_REMOVED lines=21> */
.L_x_8038:
[----:B------:R-:W-:Y:S05]  /*16db0*/  BSYNC B0 ;  /* 0x0000000000007941 */ /* 0x000fea0003800000 */
.L_x_7946:
        /* <DEDUP_REMOVED lines=8> */
.L_x_7962:
[----:B------:R-:W1:Y:S01]  /*16e40*/  LDC R0, c[0x0][0x430] ;  /* 0x00010c00ff007b82 */ /* 0x000e620000000800 */
[----:B------:R-:W3:Y:S01]  /*16e50*/  S2R R4, SR_TID.X ;  /* 0x0000000000047919 */ /* 0x000ee20000002100 */
[----:B------:R-:W-:Y:S05]  /*16e60*/  YIELD ;  /* 0x0000000000007946 */ /* 0x000fea0003800000 */
[----:B------:R-:W-:Y:S01]  /*16e70*/  ULDC.64 UR4, c[0x0][0x428] ;  /* 0x00010a0000047ab9 */ /* 0x000fe20000000a00 */
[----:B------:R-:W-:Y:S01]  /*16e80*/  LOP3.LUT P3, RZ, R23, 0x4, RZ, 0xc0, !PT ;  /* 0x0000000417ff7812 */ /* 0x000fe2000786c0ff */
[----:B------:R-:W-:Y:S01]  /*16e90*/  VIADD R25, R10, 0x1 ;  /* 0x000000010a197836 */ /* 0x000fe20000000000 */
[----:B-1----:R-:W-:-:S02]  /*16ea0*/  ISETP.NE.AND P0, PT, R0, 0x1, PT ;  /* 0x000000010000780c */ /* 0x002fc40003f05270 */
[----:B------:R-:W1:Y:S01]  /*16eb0*/  S2R R0, SR_TID.X ;  /* 0x0000000000007919 */ /* 0x000e620000002100 */
[----:B---3--:R-:W-:-:S10]  /*16ec0*/  IMAD.SHL.U32 R4, R4, 0x10, RZ ;  /* 0x0000001004047824 */ /* 0x008fd400078e00ff */
[----:B0-----:R-:W0:Y:S01]  /*16ed0*/  @P0 LDC R3, c[0x0][0x438] ;  /* 0x00010e00ff030b82 */ /* 0x001e220000000800 */
[----:B------:R-:W-:Y:S02]  /*16ee0*/  LOP3.LUT R4, R4, 0x70, RZ, 0xc0, !PT ;  /* 0x0000007004047812 */ /* 0x000fe400078ec0ff */
[----:B-1----:R-:W-:-:S04]  /*16ef0*/  LOP3.LUT R0, R0, 0x7f, RZ, 0xc0, !PT ;  /* 0x0000007f00007812 */ /* 0x002fc800078ec0ff */
[----:B------:R-:W-:Y:S02]  /*16f00*/  SHF.R.U32.HI R5, RZ, 0x3, R0 ;  /* 0x00000003ff057819 */ /* 0x000fe40000011600 */
[----:B------:R-:W1:Y:S03]  /*16f10*/  @P0 LDC R0, c[0x0][0x434] ;  /* 0x00010d00ff000b82 */ /* 0x000e660000000800 */
[----:B------:R-:W-:Y:S02]  /*16f20*/  IMAD R7, R6, 0x80, R5 ;  /* 0x0000008006077824 */ /* 0x000fe400078e0205 */
[----:B------:R-:W-:-:S03]  /*16f30*/  IMAD R5, R37, UR4, RZ ;  /* 0x0000000425057c24 */ /* 0x000fc6000f8e02ff */
[----:B------:R-:W-:Y:S01]  /*16f40*/  IADD3 R7, R4, R7, R36 ;  /* 0x0000000704077210 */ /* 0x000fe20007ffe024 */
[----:B------:R-:W-:-:S04]  /*16f50*/  IMAD R5, R32, UR5, R5 ;  /* 0x0000000520057c24 */ /* 0x000fc8000f8e0205 */
[----:B------:R-:W-:Y:S02]  /*16f60*/  IMAD.MOV.U32 R8, RZ, RZ, R7 ;  /* 0x000000ffff087224 */ /* 0x000fe400078e0007 */
[----:B-1----:R-:W-:-:S05]  /*16f70*/  @P0 IMAD.HI.U32 R0, R7, R0, RZ ;  /* 0x0000000007000227 */ /* 0x002fca00078e00ff */
[----:B0-----:R-:W-:-:S04]  /*16f80*/  @P0 SHF.R.U32.HI R8, RZ, R3, R0 ;  /* 0x00000003ff080219 */ /* 0x001fc80000011600 */
[--C-:B------:R-:W-:Y:S01]  /*16f90*/  SHF.R.S32.HI R3, RZ, 0x1f, R8.reuse ;  /* 0x0000001fff037819 */ /* 0x100fe20000011408 */
[----:B------:R-:W-:-:S04]  /*16fa0*/  IMAD.MOV.U32 R2, RZ, RZ, R8 ;  /* 0x000000ffff027224 */ /* 0x000fc800078e0008 */
[----:B------:R-:W-:Y:S01]  /*16fb0*/  IMAD.WIDE.U32 R2, R32, UR4, R2 ;  /* 0x0000000420027c25 */ /* 0x000fe2000f8e0002 */
[----:B------:R-:W-:-:S03]  /*16fc0*/  ULDC.64 UR4, c[0x0][0x418] ;  /* 0x0001060000047ab9 */ /* 0x000fc60000000a00 */
[----:B------:R-:W-:Y:S01]  /*16fd0*/  IMAD.IADD R3, R5, 0x1, R3 ;  /* 0x0000000105037824 */ /* 0x000fe200078e0203 */
[----:B------:R-:W-:Y:S01]  /*16fe0*/  LEA R4, P0, R2, UR4, 0x2 ;  /* 0x0000000402047c11 */ /* 0x000fe2000f8010ff */
[----:B------:R-:W-:-:S03]  /*16ff0*/  ULDC UR4, c[0x0][0x430] ;  /* 0x00010c0000047ab9 */ /* 0x000fc60000000800 */
[----:B------:R-:W-:Y:S01]  /*17000*/  LEA.HI.X R5, R2, UR5, R3, 0x2, P0 ;  /* 0x0000000502057c11 */ /* 0x000fe200080f1403 */
[----:B------:R-:W-:Y:S01]  /*17010*/  IMAD.MOV R2, RZ, RZ, -R8 ;  /* 0x000000ffff027224 */ /* 0x000fe200078e0a08 */
[----:B------:R-:W-:-:S03]  /*17020*/  ISETP.NE.AND P0, PT, R25, 0x2, PT ;  /* 0x000000021900780c */ /* 0x000fc60003f05270 */
[----:B------:R0:W3:Y:S01]  /*17030*/  LDG.E R0, desc[UR36][R4.64] ;  /* 0x0000002404007981 */ /* 0x0000e2000c1e1900 */
[----:B------:R-:W-:Y:S01]  /*17040*/  SEL R28, RZ, 0x1, P0 ;  /* 0x00000001ff1c7807 */ /* 0x000fe20000000000 */
[----:B------:R-:W-:Y:S01]  /*17050*/  IMAD.MOV.U32 R26, RZ, RZ, R6 ;  /* 0x000000ffff1a7224 */ /* 0x000fe200078e0006 */
[----:B------:R-:W-:Y:S02]  /*17060*/  SEL R25, R25, RZ, P0 ;  /* 0x000000ff19197207 */ /* 0x000fe40000000000 */
[----:B------:R-:W-:Y:S01]  /*17070*/  LOP3.LUT R28, R20, R28, RZ, 0x3c, !PT ;  /* 0x0000001c141c7212 */ /* 0x000fe200078e3cff */
[----:B0-----:R-:W-:Y:S01]  /*17080*/  IMAD R4, R2, UR4, R7 ;  /* 0x0000000402047c24 */ /* 0x001fe2000f8e0207 */
[----:B---3--:R-:W-:Y:S01]  /*17090*/  SHF.R.S32.HI R27, RZ, 0x1f, R0 ;  /* 0x0000001fff1b7819 */ /* 0x008fe20000011400 */
[----:B------:R-:W-:Y:S06]  /*170a0*/  @!P3 BRA `(.L_x_7950) ;  /* 0x000000000004b947 */ /* 0x000fec0003800000 */
[----:B------:R-:W-:Y:S01]  /*170b0*/  BPT.TRAP 0x1 ;  /* 0x000000040000795c */ /* 0x000fe20000300000 */
.L_x_7950:
[----:B------:R-:W-:Y:S01]  /*170c0*/  IMAD R6, R25, 0x8, R22 ;  /* 0x0000000819067824 */ /* 0x000fe200078e0216 */
[----:B------:R-:W-:Y:S01]  /*170d0*/  SHF.L.U32 R3, R28, 0x1f, RZ ;  /* 0x0000001f1c037819 */ /* 0x000fe200000006ff */
[----:B------:R-:W-:Y:S03]  /*170e0*/  BSSY B1, `(.L_x_7951) ;  /* 0x0000003000017945 */ /* 0x000fe60003800000 */
[----:B------:R-:W0:Y:S02]  /*170f0*/  SYNCS.PHASECHK.TRANS64.TRYWAIT P0, [R6+URZ+0x28840], R3 ;  /* 0x02884003060075a7 */ /* 0x000e24000800017f */
[----:B0-----:R-:W-:Y:S05]  /*17100*/  @!P0 BRA `(.L_x_7952) ;  /* 0x0000004000bc8947 */ /* 0x001fea0003800000 */
.L_x_8039:
[----:B------:R-:W-:Y:S05]  /*17110*/  BSYNC B1 ;  /* 0x0000000000017941 */ /* 0x000fea0003800000 */
.L_x_7951:
[----:B------:R-:W-:Y:S01]  /*17120*/  SHF.R.S32.HI R21, RZ, 0x1f, R4 ;  /* 0x0000001fff157819 */ /* 0x000fe20000011404 */
[----:B------:R-:W-:Y:S01]  /*17130*/  ULDC.64 UR4, c[0x0][0x300] ;  /* 0x0000c00000047ab9 */ /* 0x000fe20000000a00 */
[----:B------:R-:W-:Y:S01]  /*17140*/  ULDC.64 UR6, c[0x0][0x2e8] ;  /* 0x0000ba0000067ab9 */ /* 0x000fe20000000a00 */
[C---:B0-----:R-:W-:Y:S01]  /*17150*/  IMAD.WIDE.U32 R2, R4.reuse, UR4, RZ ;  /* 0x0000000404027c25 */ /* 0x041fe2000f8e00ff */
        /* <DEDUP_REMOVED lines=65> */
.L_x_8057:
        /* <DEDUP_REMOVED lines=9> */
.L_x_7954:
        /* <DEDUP_REMOVED lines=10> */
.L_x_7955:
[----:B------:R3:W-:Y:S01]  /*176a0*/  SYNCS.ARRIVE.TRANS64.A1T0 RZ, [R6+URZ+0x28830], RZ ;  /* 0x028830ff06ff79a7 */ /* 0x0007e2000810003f */
[----:B------:R-:W-:Y:S05]  /*176b0*/  @!P4 BRA `(.L_x_7956) ;  /* 0x000000000004c947 */ /* 0x000fea0003800000 */
[----:B------:R-:W-:Y:S01]  /*176c0*/  BPT.TRAP 0x1 ;  /* 0x000000040000795c */ /* 0x000fe20000300000 */
.L_x_7956:
[----:B-1----:R-:W-:Y:S01]  /*176d0*/  SHF.L.U32 R2, R20, 0x1f, RZ ;  /* 0x0000001f14027819 */ /* 0x002fe200000006ff */
[----:B---3--:R-:W-:Y:S01]  /*176e0*/  IMAD R6, R10, 0x8, R22 ;  /* 0x000000080a067824 */ /* 0x008fe200078e0216 */
[----:B------:R-:W-:Y:S01]  /*176f0*/  BSSY B1, `(.L_x_7957) ;  /* 0x0000004000017945 */ /* 0x000fe20003800000 */
[----:B------:R-:W-:Y:S02]  /*17700*/  IMAD R8, R31, -0x80, R34 ;  /* 0xffffff801f087824 */ /* 0x000fe400078e0222 */
[----:B------:R-:W1:Y:S02]  /*17710*/  SYNCS.PHASECHK.TRANS64.TRYWAIT P0, [R6+URZ+0x28860], R2 ;  /* 0x02886002060075a7 */ /* 0x000e64000800017f */
[----:B-1----:R-:W-:Y:S05]  /*17720*/  @!P0 BRA `(.L_x_7958) ;  /* 0x0000004400948947 */ /* 0x002fea0003800000 */
.L_x_8058:
[----:B------:R-:W-:Y:S05]  /*17730*/  BSYNC B1 ;  /* 0x0000000000017941 */ /* 0x000fea0003800000 */
.L_x_7957:
[----:B------:R-:W3:Y:S01]  /*17740*/  S2R R3, SR_TID.X ;  /* 0x0000000000037919 */ /* 0x000ee20000002100 */
[----:B------:R-:W-:Y:S01]  /*17750*/  UMOV UR4, 0xffffffff ;  /* 0xffffffff00047882 */ /* 0x000fe20000000000 */
[----:B0-----:R-:W-:Y:S01]  /*17760*/  IMAD R7, R10, 0x4000, R33 ;  /* 0x000040000a077824 */ /* 0x001fe200078e0221 */
[----:B---3--:R-:W-:-:S04]  /*17770*/  LOP3.LUT R3, R3, 0x7f, RZ, 0xc0, !PT ;  /* 0x0000007f03037812 */ /* 0x008fc800078ec0ff */
[----:B------:R-:W-:-:S05]  /*17780*/  SHF.R.U32.HI R3, RZ, 0x3, R3 ;  /* 0x00000003ff037819 */ /* 0x000fca0000011603 */
[----:B------:R-:W-:Y:S01]  /*17790*/  IMAD.IADD R8, R8, 0x1, -R3 ;  /* 0x0000000108087824 */ /* 0x000fe200078e0a03 */
[----:B------:R-:W-:Y:S06]  /*177a0*/  BRA.DIV UR4, `(.L_x_7959) ;  /* 0x0000004604887947 */ /* 0x000fec000b800000 */
[----:B-1----:R-:W0:Y:S01]  /*177b0*/  SHFL.IDX PT, R2, R17, RZ, 0x181f ;  /* 0x00181fff11027589 */ /* 0x002e2200000e0000 */
        /* <DEDUP_REMOVED lines=58> */
.L_x_8076:
        /* <DEDUP_REMOVED lines=27> */
.L_x_7960:
        /* <DEDUP_REMOVED lines=10> */
.L_x_7961:
[C---:B------:R-:W-:Y:S01]  /*17db0*/  ISETP.GT.AND P0, PT, R26.reuse, R35, PT ;  /* 0x000000231a00720c */ /* 0x040fe20003f04270 */
[----:B------:R0:W-:Y:S01]  /*17dc0*/  SYNCS.ARRIVE.TRANS64.A1T0 RZ, [R6+URZ+0x28850], RZ ;  /* 0x028850ff06ff79a7 */ /* 0x0001e2000810003f */
[----:B------:R-:W-:Y:S02]  /*17dd0*/  IMAD.MOV.U32 R10, RZ, RZ, R25 ;  /* 0x000000ffff0a7224 */ /* 0x000fe400078e0019 */
[----:B------:R-:W-:Y:S02]  /*17de0*/  IMAD.MOV.U32 R20, RZ, RZ, R28 ;  /* 0x000000ffff147224 */ /* 0x000fe400078e001c */
[----:B------:R-:W-:Y:S02]  /*17df0*/  IMAD.MOV.U32 R31, RZ, RZ, R26 ;  /* 0x000000ffff1f7224 */ /* 0x000fe400078e001a */
[----:B0-----:R-:W-:-:S05]  /*17e00*/  VIADD R6, R26, 0xffffffff ;  /* 0xffffffff1a067836 */ /* 0x001fca0000000000 */
[----:B------:R-:W-:Y:S05]  /*17e10*/  @P0 BRA `(.L_x_7962) ;  /* 0xfffffff000080947 */ /* 0x000fea000383ffff */
.L_x_7949:
[----:B------:R-:W-:Y:S05]  /*17e20*/  BSYNC B0 ;  /* 0x0000000000007941 */ /* 0x000fea0003800000 */
.L_x_7948:
        /* <DEDUP_REMOVED lines=17> */
.L_x_7964:
[----:B------:R-:W-:Y:S05]  /*17f40*/  BSYNC B0 ;  /* 0x0000000000007941 */ /* 0x000fea0003800000 */
.L_x_7963:
[----:B------:R-:W-:-:S13]  /*17f50*/  LOP3.LUT P0, RZ, R23, 0x4, RZ, 0xc0, !PT ;  /* 0x0000000417ff7812 */ /* 0x000fda000780c0ff */
[----:B------:R-:W-:Y:S05]  /*17f60*/  @!P0 BRA `(.L_x_7965) ;  /* 0x0000000000048947 */ /* 0x000fea0003800000 */
[----:B------:R-:W-:Y:S01]  /*17f70*/  BPT.TRAP 0x1 ;  /* 0x000000040000795c */ /* 0x000fe20000300000 */
.L_x_7965:
[----:B------:R-:W-:Y:S01]  /*17f80*/  IMAD R0, R25, 0x8, R22 ;  /* 0x0000000819007824 */ /* 0x000fe200078e0216 */
[----:B0-----:R-:W-:Y:S01]  /*17f90*/  SHF.L.U32 R3, R28, 0x1f, RZ ;  /* 0x0000001f1c037819 */ /* 0x001fe200000006ff */
[----:B------:R-:W-:Y:S01]  /*17fa0*/  BSSY B0, `(.L_x_7966) ;  /* 0x0000004000007945 */ /* 0x000fe20003800000 */
[----:B------:R-:W-:Y:S02]  /*17fb0*/  IMAD R6, R26, -0x80, R34 ;  /* 0xffffff801a067824 */ /* 0x000fe400078e0222 */
[----:B------:R-:W0:Y:S02]  /*17fc0*/  SYNCS.PHASECHK.TRANS64.TRYWAIT P0, [R0+URZ+0x28860], R3 ;  /* 0x02886003000075a7 */ /* 0x000e24000800017f */
[----:B0-----:R-:W-:Y:S05]  /*17fd0*/  @!P0 BRA `(.L_x_7967) ;  /* 0x0000004800048947 */ /* 0x001fea0003800000 */
.L_x_8077:
[----:B------:R-:W-:Y:S05]  /*17fe0*/  BSYNC B0 ;  /* 0x0000000000007941 */ /* 0x000fea0003800000 */
.L_x_7966:
        /* <DEDUP_REMOVED lines=70> */
.L_x_8095:
        /* <DEDUP_REMOVED lines=11> */
.L_x_7969:
        /* <DEDUP_REMOVED lines=10> */
.L_x_7970:
[----:B------:R1:W-:Y:S01]  /*185a0*/  SYNCS.ARRIVE.TRANS64.A1T0 RZ, [R0+URZ+0x28850], RZ ;  /* 0x028850ff00ff79a7 */ /* 0x0003e2000810003f */
[----:B------:R-:W-:-:S05]  /*185b0*/  VIADD R25, R25, 0x1 ;  /* 0x0000000119197836 */ /* 0x000fca0000000000 */
[----:B------:R-:W-:-:S04]  /*185c0*/  ISETP.NE.AND P0, PT, R25, 0x2, PT ;  /* 0x000000021900780c */ /* 0x000fc80003f05270 */
[----:B0-----:R-:W-:Y:S02]  /*185d0*/  SEL R3, RZ, 0x1, P0 ;  /* 0x00000001ff037807 */ /* 0x001fe40000000000 */
[----:B------:R-:W-:Y:S02]  /*185e0*/  SEL R25, R25, RZ, P0 ;  /* 0x000000ff19197207 */ /* 0x000fe40000000000 */
[----:B-1----:R-:W-:-:S07]  /*185f0*/  LOP3.LUT R28, R28, R3, RZ, 0x3c, !PT ;  /* 0x000000031c1c7212 */ /* 0x002fce00078e3cff */
.L_x_7927:
[----:B------:R-:W-:Y:S05]  /*18600*/  BSYNC B7 ;  /* 0x0000000000077941 */ /* 0x000fea0003800000 */
.L_x_7925:
        /* <DEDUP_REMOVED lines=11> */
.L_x_7971:
        /* <DEDUP_REMOVED lines=43> */
.L_x_8105:
[----:B------:R-:W-:Y:S02]  /*18970*/  ULDC UR4, c[0x0][0xc38] ;  /* 0x00030e0000047ab9 */ /* 0x000fe40000000800 */
[----:B------:R-:W-:-:S04]  /*18980*/  IMAD.U32 R5, RZ, RZ, UR4 ;  /* 0x00000004ff057e24 */ /* 0x000fc8000f8e00ff */
[----:B-1----:R-:W-:-:S04]  /*18990*/  IMAD R14, R14, R5, RZ ;  /* 0x000000050e0e7224 */ /* 0x002fc800078e02ff */
[----:B------:R-:W-:-:S05]  /*189a0*/  IMAD.IADD R7, R7, 0x1, R14 ;  /* 0x0000000107077824 */ /* 0x000fca00078e020e */
[----:B------:R-:W-:-:S13]  /*189b0*/  ISETP.GT.AND P6, PT, R7, R0, PT ;  /* 0x000000000700720c */ /* 0x000fda0003fc4270 */
[----:B------:R-:W-:Y:S05]  /*189c0*/  @P6 BRA `(.L_x_7974) ;  /* 0x0000000000a46947 */ /* 0x000fea0003800000 */
.L_x_7977:
        /* <DEDUP_REMOVED lines=35> */
.L_x_8113:
[----:B------:R-:W-:Y:S02]  /*18c00*/  ULDC UR4, c[0x0][0xc38] ;  /* 0x00030e0000047ab9 */ /* 0x000fe40000000800 */
[----:B------:R-:W-:-:S04]  /*18c10*/  IMAD.U32 R5, RZ, RZ, UR4 ;  /* 0x00000004ff057e24 */ /* 0x000fc8000f8e00ff */
[----:B-1----:R-:W-:-:S04]  /*18c20*/  IMAD R14, R14, R5, RZ ;  /* 0x000000050e0e7224 */ /* 0x002fc800078e02ff */
[----:B------:R-:W-:-:S05]  /*18c30*/  IMAD.IADD R7, R14, 0x1, R7 ;  /* 0x000000010e077824 */ /* 0x000fca00078e0207 */
[----:B------:R-:W-:-:S13]  /*18c40*/  ISETP.GT.AND P6, PT, R7, R0, PT ;  /* 0x000000000700720c */ /* 0x000fda0003fc4270 */
[----:B------:R-:W-:Y:S05]  /*18c50*/  @!P6 BRA `(.L_x_7977) ;  /* 0xfffffffc005ce947 */ /* 0x000fea000383ffff */
.L_x_7974:
        /* <DEDUP_REMOVED lines=10> */
.L_x_8118:
[----:B------:R-:W-:-:S13]  /*18d00*/  ISETP.NE.AND P0, PT, R3, RZ, PT ;  /* 0x000000ff0300720c */ /* 0x000fda0003f05270 */
[----:B------:R-:W-:Y:S05]  /*18d10*/  @!P0 BRA `(.L_x_7979) ;  /* 0x0000000000108947 */ /* 0x000fea0003800000 */
[----:B------:R-:W-:Y:S01]  /*18d20*/  UMOV UR4, 0xffffffff ;  /* 0xffffffff00047882 */ /* 0x000fe20000000000 */
[----:B-1----:R-:W-:Y:S02]  /*18d30*/  VIADD R12, R12, 0xffffffff ;  /* 0xffffffff0c0c7836 */ /* 0x002fe40000000000 */
[----:B------:R-:W-:Y:S05]  /*18d40*/  BRA.DIV UR4, `(.L_x_7980) ;  /* 0x0000004e04887947 */ /* 0x000fea000b800000 */
[----:B------:R4:W1:Y:S02]  /*18d50*/  SHFL.IDX PT, R6, R2, R12, 0x1f ;  /* 0x00001f0c02067589 */ /* 0x00086400000e0000 */
.L_x_7979:
        /* <DEDUP_REMOVED lines=59> */
.L_x_7981:
        /* <DEDUP_REMOVED lines=60> */
.L_x_7982:
[----:B------:R-:W-:-:S05]  /*194d0*/  LOP3.LUT R2, RZ, R2, RZ, 0x33, !PT ;  /* 0x00000002ff027212 */ /* 0x000fca00078e33ff */
[----:B------:R-:W-:Y:S01]  /*194e0*/  IMAD.IADD R17, R17, 0x1, R2 ;  /* 0x0000000111117824 */ /* 0x000fe200078e0202 */
[----:B------:R-:W-:Y:S06]  /*194f0*/  BRA `(.L_x_7983) ;  /* 0x00000000001c7947 */ /* 0x000fec0003800000 */
.L_x_7975:
[----:B------:R-:W-:Y:S01]  /*19500*/  UMOV UR4, URZ ;  /* 0x0000003f00047c82 */ /* 0x000fe20008000000 */
[----:B------:R-:W-:Y:S01]  /*19510*/  UMOV UR5, URZ ;  /* 0x0000003f00057c82 */ /* 0x000fe20008000000 */
[----:B------:R-:W-:Y:S01]  /*19520*/  ULDC UR6, c[0x0][0xc3c] ;  /* 0x00030f0000067ab9 */ /* 0x000fe20000000800 */
[----:B------:R-:W-:Y:S02]  /*19530*/  IMAD.MOV.U32 R16, RZ, RZ, R0 ;  /* 0x000000ffff107224 */ /* 0x000fe400078e0000 */
[----:B------:R-:W-:Y:S02]  /*19540*/  IMAD.U32 R17, RZ, RZ, UR4 ;  /* 0x00000004ff117e24 */ /* 0x000fe4000f8e00ff */
[----:B------:R-:W-:Y:S02]  /*19550*/  IMAD.U32 R18, RZ, RZ, UR5 ;  /* 0x00000005ff127e24 */ /* 0x000fe4000f8e00ff */
[----:B------:R-:W-:-:S07]  /*19560*/  IMAD.U32 R19, RZ, RZ, UR6 ;  /* 0x00000006ff137e24 */ /* 0x000fce000f8e00ff */
.L_x_7983:
        /* <DEDUP_REMOVED lines=10> */
.L_x_7972:
[----:B------:R-:W-:Y:S02]  /*19610*/  ULDC UR4, c[0x0][0xc3c] ;  /* 0x00030f0000047ab9 */ /* 0x000fe40000000800 */
[----:B-1----:R-:W-:-:S13]  /*19620*/  ISETP.GE.AND P0, PT, R19, UR4, PT ;  /* 0x0000000413007c0c */ /* 0x002fda000bf06270 */
[----:B------:R-:W-:Y:S05]  /*19630*/  @!P0 BRA `(.L_x_7984) ;  /* 0xffffffac009c8947 */ /* 0x000fea000383ffff */
[----:B------:R-:W-:Y:S05]  /*19640*/  BSYNC B8 ;  /* 0x0000000000087941 */ /* 0x000fea0003800000 */
.L_x_7911:
        /* <DEDUP_REMOVED lines=12> */
.L_x_8121:
[----:B------:R-:W-:Y:S05]  /*19710*/  BSYNC B0 ;  /* 0x0000000000007941 */ /* 0x000fea0003800000 */
.L_x_7985:
[----:B------:R-:W-:-:S03]  /*19720*/  UMOV UR4, 0xffffffff ;  /* 0xffffffff00047882 */ /* 0x000fc60000000000 */
[----:B------:R-:W-:Y:S05]  /*19730*/  BRA.DIV UR4, `(.L_x_7987) ;  /* 0x0000004604487947 */ /* 0x000fea000b800000 */
[----:B-1----:R-:W1:Y:S02]  /*19740*/  S2R R0, SR_TID.X ;  /* 0x0000000000007919 */ /* 0x002e640000002100 */
[----:B-1----:R-:W-:-:S04]  /*19750*/  SHF.R.U32.HI R0, RZ, 0x5, R0 ;  /* 0x00000005ff007819 */ /* 0x002fc80000011600 */
[----:B------:R-:W-:-:S05]  /*19760*/  LOP3.LUT R0, R0, 0x3, RZ, 0xc0, !PT ;  /* 0x0000000300007812 */ /* 0x000fca00078ec0ff */
[----:B------:R1:W3:Y:S02]  /*19770*/  SHFL.IDX PT, R14, R0, RZ, 0x1f ;  /* 0x00001fff000e7589 */ /* 0x0002e400000e0000 */
.L_x_8124:
[----:B---3--:R-:W-:Y:S01]  /*19780*/  ISETP.NE.AND P0, PT, R14, RZ, PT ;  /* 0x000000ff0e00720c */ /* 0x008fe20003f05270 */
[----:B------:R-:W-:-:S12]  /*19790*/  BSSY B0, `(.L_x_7988) ;  /* 0x0000026000007945 */ /* 0x000fd80003800000 */
[----:B------:R-:W-:Y:S05]  /*197a0*/  @P0 BRA `(.L_x_7989) ;  /* 0x0000000000900947 */ /* 0x000fea0003800000 */
[----:B------:R-:W-:-:S03]  /*197b0*/  UMOV UR4, 0xffffffff ;  /* 0xffffffff00047882 */ /* 0x000fc60000000000 */
[----:B------:R-:W-:Y:S05]  /*197c0*/  BRA.DIV UR4, `(.L_x_7990) ;  /* 0x0000004604587947 */ /* 0x000fea000b800000 */
[----:B------:R-:W-:-:S13]  /*197d0*/  ELECT P6, URZ, PT ;  /* 0x00000000003f782f */ /* 0x000fda00038c0000 */
.L_x_8127:
        /* <DEDUP_REMOVED lines=8> */
.L_x_7991:
[C---:B------:R-:W-:Y:S01]  /*19860*/  IMAD R5, R25.reuse, 0x8, R4 ;  /* 0x0000000819057824 */ /* 0x040fe200078e0204 */
[----:B------:R-:W-:Y:S01]  /*19870*/  SHF.L.U32 R0, R28, 0x1f, RZ ;  /* 0x0000001f1c007819 */ /* 0x000fe200000006ff */
[----:B------:R-:W-:-:S03]  /*19880*/  VIADD R25, R25, 0x1 ;  /* 0x0000000119197836 */ /* 0x000fc60000000000 */
[----:B------:R-:W1:Y:S02]  /*19890*/  SYNCS.PHASECHK.TRANS64.TRYWAIT P1, [R5+URZ+0x28840], R0 ;  /* 0x02884000050075a7 */ /* 0x000e64000802017f */
[----:B------:R-:W-:-:S04]  /*198a0*/  ISETP.NE.AND P2, PT, R25, 0x2, PT ;  /* 0x000000021900780c */ /* 0x000fc80003f45270 */
[----:B------:R-:W-:Y:S01]  /*198b0*/  SEL R3, RZ, 0x1, P2 ;  /* 0x00000001ff037807 */ /* 0x000fe20001000000 */
[----:B-1----:R-:W-:Y:S08]  /*198c0*/  @!P1 BRA `(.L_x_7992) ;  /* 0x0000004400389947 */ /* 0x002ff00003800000 */
.L_x_8128:
[----:B------:R-:W-:Y:S02]  /*198d0*/  SEL R25, R25, RZ, P2 ;  /* 0x000000ff19197207 */ /* 0x000fe40001000000 */
[----:B------:R-:W-:Y:S01]  /*198e0*/  LOP3.LUT R2, R28, R3, RZ, 0x3c, !PT ;  /* 0x000000031c027212 */ /* 0x000fe200078e3cff */
[----:B------:R-:W-:Y:S06]  /*198f0*/  @!P0 BRA `(.L_x_7993) ;  /* 0x0000000000048947 */ /* 0x000fec0003800000 */
[----:B------:R-:W-:Y:S01]  /*19900*/  BPT.TRAP 0x1 ;  /* 0x000000040000795c */ /* 0x000fe20000300000 */
.L_x_7993:
[----:B------:R-:W-:Y:S01]  /*19910*/  IMAD R25, R25, 0x8, R4 ;  /* 0x0000000819197824 */ /* 0x000fe200078e0204 */
[----:B------:R-:W-:-:S04]  /*19920*/  SHF.L.U32 R2, R2, 0x1f, RZ ;  /* 0x0000001f02027819 */ /* 0x000fc800000006ff */
[----:B------:R-:W3:Y:S02]  /*19930*/  SYNCS.PHASECHK.TRANS64.TRYWAIT P1, [R25+URZ+0x28840], R2 ;  /* 0x02884002190075a7 */ /* 0x000ee4000802017f */
[----:B---3--:R-:W-:Y:S05]  /*19940*/  @!P1 BRA `(.L_x_7994) ;  /* 0x00000044002c9947 */ /* 0x008fea0003800000 */
.L_x_8129:
[----:B------:R-:W-:Y:S05]  /*19950*/  @!P0 BRA `(.L_x_7995) ;  /* 0x0000000000048947 */ /* 0x000fea0003800000 */
[----:B------:R-:W-:Y:S01]  /*19960*/  BPT.TRAP 0x1 ;  /* 0x000000040000795c */ /* 0x000fe20000300000 */
.L_x_7995:
[----:B------:R-:W4:Y:S02]  /*19970*/  SYNCS.PHASECHK.TRANS64.TRYWAIT P1, [R5+URZ+0x28860], R0 ;  /* 0x02886000050075a7 */ /* 0x000f24000802017f */
[----:B----4-:R-:W-:Y:S05]  /*19980*/  @!P1 BRA `(.L_x_7996) ;  /* 0x0000004400309947 */ /* 0x010fea0003800000 */
.L_x_8130:
[----:B------:R-:W-:Y:S05]  /*19990*/  @!P0 BRA `(.L_x_7997) ;  /* 0x0000000000048947 */ /* 0x000fea0003800000 */
[----:B------:R-:W-:Y:S01]  /*199a0*/  BPT.TRAP 0x1 ;  /* 0x000000040000795c */ /* 0x000fe20000300000 */
.L_x_7997:
[----:B------:R0:W0:Y:S02]  /*199b0*/  SYNCS.PHASECHK.TRANS64.TRYWAIT P0, [R25+URZ+0x28860], R2 ;  /* 0x02886002190075a7 */ /* 0x000024000800017f */
[----:B0-----:R-:W-:Y:S05]  /*199c0*/  @!P0 NANOSLEEP.SYNCS 0x989680 ;  /* 0x009896800000895d */ /* 0x001fea0003900000 */
[----:B------:R-:W0:Y:S02]  /*199d0*/  @!P0 SYNCS.PHASECHK.TRANS64 P0, [R25+URZ+0x28860], R2 ;  /* 0x02886002190085a7 */ /* 0x000e24000800007f */
[----:B0-----:R-:W-:Y:S05]  /*199e0*/  @!P0 BRA `(.L_x_7997) ;  /* 0xfffffffc00f08947 */ /* 0x001fea000383ffff */
.L_x_7989:
[----:B------:R-:W-:Y:S05]  /*199f0*/  BSYNC B0 ;  /* 0x0000000000007941 */ /* 0x000fea0003800000 */
.L_x_7988:
[----:B------:R-:W-:Y:S05]  /*19a00*/  EXIT ;  /* 0x000000000000794d */ /* 0x000fea0003800000 */
.L_x_7802:
[----:B0-----:R-:W-:-:S04]  /*19a10*/  IMAD.U32 R3, RZ, RZ, UR40 ;  /* 0x00000028ff037e24 */ /* 0x001fc8000f8e00ff */
[----:B------:R0:W1:Y:S03]  /*19a20*/  SYNCS.PHASECHK.TRANS64.TRYWAIT P1, [R3+URZ+0x28800], R0 ;  /* 0x02880000030075a7 */ /* 0x000066000802017f */
[----:B-1----:R-:W-:Y:S05]  /*19a30*/  @!P1 NANOSLEEP.SYNCS 0x989680 ;  /* 0x009896800000995d */ /* 0x002fea0003900000 */
[----:B------:R-:W1:Y:S02]  /*19a40*/  @!P1 SYNCS.PHASECHK.TRANS64 P1, [R3+URZ+0x28800], R0 ;  /* 0x02880000030095a7 */ /* 0x000e64000802007f */
[----:B-1----:R-:W-:Y:S05]  /*19a50*/  @!P1 BRA `(.L_x_7802) ;  /* 0xfffffffc00ec9947 */ /* 0x002fea000383ffff */
[----:B------:R-:W-:Y:S05]  /*19a60*/  BRA `(.L_x_7998) ;  /* 0xfffffe8400a47947 */ /* 0x000fea000383ffff */
.L_x_7806:
[----:B-1----:R1:W2:Y:S02]  /*19a70*/  SYNCS.PHASECHK.TRANS64.TRYWAIT P1, [R89+URZ+0x28830], R0 ;  /* 0x02883000590075a7 */ /* 0x0022a4000802017f */
[----:B--2---:R-:W-:Y:S05]  /*19a80*/  @!P1 NANOSLEEP.SYNCS 0x989680 ;  /* 0x009896800000995d */ /* 0x004fea0003900000 */
[----:B------:R-:W2:Y:S02]  /*19a90*/  @!P1 SYNCS.PHASECHK.TRANS64 P1, [R89+URZ+0x28830], R0 ;  /* 0x02883000590095a7 */ /* 0x000ea4000802007f */
[----:B--2---:R-:W-:Y:S05]  /*19aa0*/  @!P1 BRA `(.L_x_7806) ;  /* 0xfffffffc00f09947 */ /* 0x004fea000383ffff */
[----:B------:R-:W-:Y:S05]  /*19ab0*/  BRA `(.L_x_7805) ;  /* 0xfffffe8400c07947 */ /* 0x000fea000383ffff */
.L_x_7823:
[----:B-1----:R-:W-:-:S04]  /*19ac0*/  IMAD.U32 R7, RZ, RZ, UR6 ;  /* 0x00000006ff077e24 */ /* 0x002fc8000f8e00ff */
[----:B------:R1:W2:Y:S03]  /*19ad0*/  SYNCS.PHASECHK.TRANS64.TRYWAIT P1, [R7+URZ+0x28830], R6 ;  /* 0x02883006070075a7 */ /* 0x0002a6000802017f */
[----:B--2---:R-:W-:Y:S05]  /*19ae0*/  @!P1 NANOSLEEP.SYNCS 0x989680 ;  /* 0x009896800000995d */ /* 0x004fea0003900000 */
[----:B------:R-:W2:Y:S02]  /*19af0*/  @!P1 SYNCS.PHASECHK.TRANS64 P1, [R7+URZ+0x28830], R6 ;  /* 0x02883006070095a7 */ /* 0x000ea4000802007f */
[----:B--2---:R-:W-:Y:S05]  /*19b00*/  @!P1 BRA `(.L_x_7823) ;  /* 0xfffffffc00ec9947 */ /* 0x004fea000383ffff */
[----:B------:R-:W-:Y:S05]  /*19b10*/  BRA `(.L_x_7820) ;  /* 0xfffffec000947947 */ /* 0x000fea000383ffff */
.L_x_7827:
[----:B-1----:R-:W-:-:S04]  /*19b20*/  IMAD.U32 R7, RZ, RZ, UR6 ;  /* 0x00000006ff077e24 */ /* 0x002fc8000f8e00ff */
[----:B------:R1:W2:Y:S03]  /*19b30*/  SYNCS.PHASECHK.TRANS64.TRYWAIT P1, [R7+URZ+0x28850], R6 ;  /* 0x02885006070075a7 */ /* 0x0002a6000802017f */
[----:B--2---:R-:W-:Y:S05]  /*19b40*/  @!P1 NANOSLEEP.SYNCS 0x989680 ;  /* 0x009896800000995d */ /* 0x004fea0003900000 */
[----:B------:R-:W2:Y:S02]  /*19b50*/  @!P1 SYNCS.PHASECHK.TRANS64 P1, [R7+URZ+0x28850], R6 ;  /* 0x02885006070095a7 */ /* 0x000ea4000802007f */
[----:B--2---:R-:W-:Y:S05]  /*19b60*/  @!P1 BRA `(.L_x_7827) ;  /* 0xfffffffc00ec9947 */ /* 0x004fea000383ffff */
[----:B------:R-:W-:Y:S05]  /*19b70*/  BRA `(.L_x_7824) ;  /* 0xfffffec4006c7947 */ /* 0x000fea000383ffff */
.L_x_7846:
[----:B-1----:R-:W-:-:S04]  /*19b80*/  IMAD.U32 R7, RZ, RZ, UR6 ;  /* 0x00000006ff077e24 */ /* 0x002fc8000f8e00ff */
[----:B------:R1:W2:Y:S03]  /*19b90*/  SYNCS.PHASECHK.TRANS64.TRYWAIT P1, [R7+URZ+0x28830], R6 ;  /* 0x02883006070075a7 */ /* 0x0002a6000802017f */
[----:B--2---:R-:W-:Y:S05]  /*19ba0*/  @!P1 NANOSLEEP.SYNCS 0x989680 ;  /* 0x009896800000995d */ /* 0x004fea0003900000 */
[----:B------:R-:W2:Y:S02]  /*19bb0*/  @!P1 SYNCS.PHASECHK.TRANS64 P1, [R7+URZ+0x28830], R6 ;  /* 0x02883006070095a7 */ /* 0x000ea4000802007f */
[----:B--2---:R-:W-:Y:S05]  /*19bc0*/  @!P1 BRA `(.L_x_7846) ;  /* 0xfffffffc00ec9947 */ /* 0x004fea000383ffff */
[----:B------:R-:W-:Y:S05]  /*19bd0*/  BRA `(.L_x_7843) ;  /* 0xfffffefc00707947 */ /* 0x000fea000383ffff */
.L_x_7850:
[----:B-1----:R-:W-:-:S04]  /*19be0*/  IMAD.U32 R7, RZ, RZ, UR6 ;  /* 0x00000006ff077e24 */ /* 0x002fc8000f8e00ff */
[----:B------:R1:W2:Y:S03]  /*19bf0*/  SYNCS.PHASECHK.TRANS64.TRYWAIT P1, [R7+URZ+0x28850], R6 ;  /* 0x02885006070075a7 */ /* 0x0002a6000802017f */
[----:B--2---:R-:W-:Y:S05]  /*19c00*/  @!P1 NANOSLEEP.SYNCS 0x989680 ;  /* 0x009896800000995d */ /* 0x004fea0003900000 */
[----:B------:R-:W2:Y:S02]  /*19c10*/  @!P1 SYNCS.PHASECHK.TRANS64 P1, [R7+URZ+0x28850], R6 ;  /* 0x02885006070095a7 */ /* 0x000ea4000802007f */
[----:B--2---:R-:W-:Y:S05]  /*19c20*/  @!P1 BRA `(.L_x_7850) ;  /* 0xfffffffc00ec9947 */ /* 0x004fea000383ffff */
[----:B------:R-:W-:Y:S05]  /*19c30*/  BRA `(.L_x_7847) ;  /* 0xffffff0000487947 */ /* 0x000fea000383ffff */
.L_x_7858:
[----:B-1----:R-:W-:-:S04]  /*19c40*/  IMAD.U32 R7, RZ, RZ, UR6 ;  /* 0x00000006ff077e24 */ /* 0x002fc8000f8e00ff */
[----:B------:R1:W2:Y:S03]  /*19c50*/  SYNCS.PHASECHK.TRANS64.TRYWAIT P1, [R7+URZ+0x28830], R6 ;  /* 0x02883006070075a7 */ /* 0x0002a6000802017f */
[----:B--2---:R-:W-:Y:S05]  /*19c60*/  @!P1 NANOSLEEP.SYNCS 0x989680 ;  /* 0x009896800000995d */ /* 0x004fea0003900000 */
[----:B------:R-:W2:Y:S02]  /*19c70*/  @!P1 SYNCS.PHASECHK.TRANS64 P1, [R7+URZ+0x28830], R6 ;  /* 0x02883006070095a7 */ /* 0x000ea4000802007f */
[----:B--2---:R-:W-:Y:S05]  /*19c80*/  @!P1 BRA `(.L_x_7858) ;  /* 0xfffffffc00ec9947 */ /* 0x004fea000383ffff */
[----:B------:R-:W-:Y:S05]  /*19c90*/  BRA `(.L_x_7855) ;  /* 0xffffff2400787947 */ /* 0x000fea000383ffff */
.L_x_7862:
[----:B-1----:R-:W-:-:S04]  /*19ca0*/  IMAD.U32 R7, RZ, RZ, UR6 ;  /* 0x00000006ff077e24 */ /* 0x002fc8000f8e00ff */
[----:B------:R1:W2:Y:S03]  /*19cb0*/  SYNCS.PHASECHK.TRANS64.TRYWAIT P1, [R7+URZ+0x28850], R6 ;  /* 0x02885006070075a7 */ /* 0x0002a6000802017f */
[----:B--2---:R-:W-:Y:S05]  /*19cc0*/  @!P1 NANOSLEEP.SYNCS 0x989680 ;  /* 0x009896800000995d */ /* 0x004fea0003900000 */
[----:B------:R-:W2:Y:S02]  /*19cd0*/  @!P1 SYNCS.PHASECHK.TRANS64 P1, [R7+URZ+0x28850], R6 ;  /* 0x02885006070095a7 */ /* 0x000ea4000802007f */
[----:B--2---:R-:W-:Y:S05]  /*19ce0*/  @!P1 BRA `(.L_x_7862) ;  /* 0xfffffffc00ec9947 */ /* 0x004fea000383ffff */
[----:B------:R-:W-:Y:S05]  /*19cf0*/  BRA `(.L_x_7859) ;  /* 0xffffff2800447947 */ /* 0x000fea000383ffff */
.L_x_7877:
[----:B-1----:R-:W-:-:S04]  /*19d00*/  IMAD.U32 R4, RZ, RZ, UR5 ;  /* 0x00000005ff047e24 */ /* 0x002fc8000f8e00ff */
[----:B------:R1:W2:Y:S03]  /*19d10*/  SYNCS.PHASECHK.TRANS64.TRYWAIT P1, [R4+URZ+0x28850], R3 ;  /* 0x02885003040075a7 */ /* 0x0002a6000802017f */
[----:B--2---:R-:W-:Y:S05]  /*19d20*/  @!P1 NANOSLEEP.SYNCS 0x989680 ;  /* 0x009896800000995d */ /* 0x004fea0003900000 */
[----:B------:R-:W2:Y:S02]  /*19d30*/  @!P1 SYNCS.PHASECHK.TRANS64 P1, [R4+URZ+0x28850], R3 ;  /* 0x02885003040095a7 */ /* 0x000ea4000802007f */
[----:B--2---:R-:W-:Y:S05]  /*19d40*/  @!P1 BRA `(.L_x_7877) ;  /* 0xfffffffc00ec9947 */ /* 0x004fea000383ffff */
[----:B------:R-:W-:Y:S05]  /*19d50*/  BRA `(.L_x_7876) ;  /* 0xffffff5c00707947 */ /* 0x000fea000383ffff */
.L_x_7933:
        /* <DEDUP_REMOVED lines=11> */
.L_x_8000:
[----:B------:R-:W-:Y:S05]  /*19e10*/  BSYNC B0 ;  /* 0x0000000000007941 */ /* 0x000fea0003800000 */
.L_x_7999:
[----:B------:R-:W-:Y:S05]  /*19e20*/  BRA `(.L_x_8001) ;  /* 0xffffffb800647947 */ /* 0x000fea000383ffff */
.L_x_7936:
[----:B0-----:R0:W1:Y:S02]  /*19e30*/  SYNCS.PHASECHK.TRANS64.TRYWAIT P0, [R7+URZ+0x28840], R2 ;  /* 0x02884002070075a7 */ /* 0x001064000800017f */
[----:B-1----:R-:W-:Y:S05]  /*19e40*/  @!P0 NANOSLEEP.SYNCS 0x989680 ;  /* 0x009896800000895d */ /* 0x002fea0003900000 */
[----:B------:R-:W1:Y:S02]  /*19e50*/  @!P0 SYNCS.PHASECHK.TRANS64 P0, [R7+URZ+0x28840], R2 ;  /* 0x02884002070085a7 */ /* 0x000e64000800007f */
[----:B-1----:R-:W-:Y:S05]  /*19e60*/  @!P0 BRA `(.L_x_7936) ;  /* 0xfffffffc00f08947 */ /* 0x002fea000383ffff */
[----:B------:R-:W-:Y:S05]  /*19e70*/  BRA `(.L_x_8002) ;  /* 0xffffffb800b87947 */ /* 0x000fea000383ffff */
.L_x_7937:
        /* <DEDUP_REMOVED lines=8> */
.L_x_8004:
[----:B------:R-:W-:Y:S05]  /*19f00*/  BSYNC B0 ;  /* 0x0000000000007941 */ /* 0x000fea0003800000 */
.L_x_8003:
        /* <DEDUP_REMOVED lines=9> */
.L_x_8005:
[----:B------:R-:W-:Y:S02]  /*19fa0*/  IMAD.MOV.U32 R13, RZ, RZ, R0 ;  /* 0x000000ffff0d7224 */ /* 0x000fe400078e0000 */
[----:B------:R-:W-:Y:S02]  /*19fb0*/  IMAD.MOV.U32 R12, RZ, RZ, 0x1 ;  /* 0x00000001ff0c7424 */ /* 0x000fe400078e00ff */
[----:B------:R-:W-:-:S07]  /*19fc0*/  IMAD.MOV.U32 R3, RZ, RZ, R14 ;  /* 0x000000ffff037224 */ /* 0x000fce00078e000e */
[----:B------:R-:W-:Y:S05]  /*19fd0*/  WARPSYNC.COLLECTIVE R15, `(.L_x_8006) ;  /* 0x000000000f087348 */ /* 0x000fea0003c00000 */
[----:B------:R0:W1:Y:S02]  /*19fe0*/  SHFL.IDX P6, R14, R13, R12, R11 ;  /* 0x0000000c0d0e7389 */ /* 0x00006400000c000b */
[----:B01----:R-:W-:Y:S01]  /*19ff0*/  ENDCOLLECTIVE ;  /* 0x000000000000791b */ /* 0x003fe20003800000 */
.L_x_8006:
        /* <DEDUP_REMOVED lines=12> */
[----:B0-----:R-:W-:-:S07]  /*1a0c0*/  IMAD.MOV.U32 R2, RZ, RZ, R14 ;  /* 0x000000ffff027224 */ /* 0x001fce00078e000e */
[----:B------:R-:W-:Y:S05]  /*1a0d0*/  WARPSYNC.COLLECTIVE R15, `(.L_x_8007) ;  /* 0x000000000f087348 */ /* 0x000fea0003c00000 */
[----:B------:R0:W1:Y:S02]  /*1a0e0*/  SHFL.IDX P6, R14, R13, R12, R11 ;  /* 0x0000000c0d0e7389 */ /* 0x00006400000c000b */
[----:B01----:R-:W-:Y:S01]  /*1a0f0*/  ENDCOLLECTIVE ;  /* 0x000000000000791b */ /* 0x003fe20003800000 */
.L_x_8007:
[----:B------:R-:W-:Y:S02]  /*1a100*/  @P1 IMAD R8, R5, 0x2, R22 ;  /* 0x0000000205081824 */ /* 0x000fe400078e0216 */
[----:B------:R-:W-:Y:S02]  /*1a110*/  IMAD.MOV.U32 R13, RZ, RZ, R0 ;  /* 0x000000ffff0d7224 */ /* 0x000fe400078e0000 */
[----:B------:R-:W-:Y:S02]  /*1a120*/  IMAD.MOV.U32 R12, RZ, RZ, 0x2 ;  /* 0x00000002ff0c7424 */ /* 0x000fe400078e00ff */
[----:B------:R-:W-:-:S07]  /*1a130*/  IMAD.MOV.U32 R3, RZ, RZ, R14 ;  /* 0x000000ffff037224 */ /* 0x000fce00078e000e */
[----:B------:R-:W-:Y:S05]  /*1a140*/  WARPSYNC.COLLECTIVE R15, `(.L_x_8008) ;  /* 0x000000000f087348 */ /* 0x000fea0003c00000 */
[----:B------:R0:W1:Y:S02]  /*1a150*/  SHFL.IDX P6, R14, R13, R12, R11 ;  /* 0x0000000c0d0e7389 */ /* 0x00006400000c000b */
[----:B01----:R-:W-:Y:S01]  /*1a160*/  ENDCOLLECTIVE ;  /* 0x000000000000791b */ /* 0x003fe20003800000 */
.L_x_8008:
        /* <DEDUP_REMOVED lines=16> */
.L_x_8009:
[----:B------:R-:W-:Y:S02]  /*1a270*/  @P1 IMAD R8, R5, 0x2, R22 ;  /* 0x0000000205081824 */ /* 0x000fe400078e0216 */
[----:B------:R-:W-:Y:S02]  /*1a280*/  IMAD.MOV.U32 R13, RZ, RZ, R0 ;  /* 0x000000ffff0d7224 */ /* 0x000fe400078e0000 */
[----:B------:R-:W-:Y:S02]  /*1a290*/  IMAD.MOV.U32 R12, RZ, RZ, 0x3 ;  /* 0x00000003ff0c7424 */ /* 0x000fe400078e00ff */
[----:B------:R-:W-:-:S07]  /*1a2a0*/  IMAD.MOV.U32 R3, RZ, RZ, R14 ;  /* 0x000000ffff037224 */ /* 0x000fce00078e000e */
[----:B------:R-:W-:Y:S05]  /*1a2b0*/  WARPSYNC.COLLECTIVE R15, `(.L_x_8010) ;  /* 0x000000000f087348 */ /* 0x000fea0003c00000 */
[----:B------:R0:W1:Y:S02]  /*1a2c0*/  SHFL.IDX P6, R14, R13, R12, R11 ;  /* 0x0000000c0d0e7389 */ /* 0x00006400000c000b */
[----:B01----:R-:W-:Y:S01]  /*1a2d0*/  ENDCOLLECTIVE ;  /* 0x000000000000791b */ /* 0x003fe20003800000 */
.L_x_8010:
        /* <DEDUP_REMOVED lines=16> */
.L_x_8011:
[----:B------:R-:W-:Y:S02]  /*1a3e0*/  @P1 IMAD R8, R5, 0x2, R22 ;  /* 0x0000000205081824 */ /* 0x000fe400078e0216 */
[----:B------:R-:W-:Y:S02]  /*1a3f0*/  IMAD.MOV.U32 R13, RZ, RZ, R0 ;  /* 0x000000ffff0d7224 */ /* 0x000fe400078e0000 */
[----:B------:R-:W-:Y:S02]  /*1a400*/  IMAD.MOV.U32 R12, RZ, RZ, 0x4 ;  /* 0x00000004ff0c7424 */ /* 0x000fe400078e00ff */
[----:B------:R-:W-:-:S07]  /*1a410*/  IMAD.MOV.U32 R3, RZ, RZ, R14 ;  /* 0x000000ffff037224 */ /* 0x000fce00078e000e */
[----:B------:R-:W-:Y:S05]  /*1a420*/  WARPSYNC.COLLECTIVE R15, `(.L_x_8012) ;  /* 0x000000000f087348 */ /* 0x000fea0003c00000 */
[----:B------:R0:W1:Y:S02]  /*1a430*/  SHFL.IDX P6, R14, R13, R12, R11 ;  /* 0x0000000c0d0e7389 */ /* 0x00006400000c000b */
[----:B01----:R-:W-:Y:S01]  /*1a440*/  ENDCOLLECTIVE ;  /* 0x000000000000791b */ /* 0x003fe20003800000 */
.L_x_8012:
        /* <DEDUP_REMOVED lines=16> */
.L_x_8013:
[----:B------:R-:W-:Y:S02]  /*1a550*/  @P1 IMAD R8, R5, 0x2, R22 ;  /* 0x0000000205081824 */ /* 0x000fe400078e0216 */
[----:B------:R-:W-:Y:S02]  /*1a560*/  IMAD.MOV.U32 R13, RZ, RZ, R0 ;  /* 0x000000ffff0d7224 */ /* 0x000fe400078e0000 */
[----:B------:R-:W-:Y:S02]  /*1a570*/  IMAD.MOV.U32 R12, RZ, RZ, 0x5 ;  /* 0x00000005ff0c7424 */ /* 0x000fe400078e00ff */
[----:B------:R-:W-:-:S07]  /*1a580*/  IMAD.MOV.U32 R3, RZ, RZ, R14 ;  /* 0x000000ffff037224 */ /* 0x000fce00078e000e */
[----:B------:R-:W-:Y:S05]  /*1a590*/  WARPSYNC.COLLECTIVE R15, `(.L_x_8014) ;  /* 0x000000000f087348 */ /* 0x000fea0003c00000 */
[----:B------:R0:W1:Y:S02]  /*1a5a0*/  SHFL.IDX P6, R14, R13, R12, R11 ;  /* 0x0000000c0d0e7389 */ /* 0x00006400000c000b */
[----:B01----:R-:W-:Y:S01]  /*1a5b0*/  ENDCOLLECTIVE ;  /* 0x000000000000791b */ /* 0x003fe20003800000 */
.L_x_8014:
        /* <DEDUP_REMOVED lines=16> */
.L_x_8015:
[----:B------:R-:W-:Y:S02]  /*1a6c0*/  @P1 IMAD R8, R5, 0x2, R22 ;  /* 0x0000000205081824 */ /* 0x000fe400078e0216 */
[----:B------:R-:W-:Y:S02]  /*1a6d0*/  IMAD.MOV.U32 R13, RZ, RZ, R0 ;  /* 0x000000ffff0d7224 */ /* 0x000fe400078e0000 */
[----:B------:R-:W-:Y:S02]  /*1a6e0*/  IMAD.MOV.U32 R12, RZ, RZ, 0x6 ;  /* 0x00000006ff0c7424 */ /* 0x000fe400078e00ff */
[----:B------:R-:W-:-:S07]  /*1a6f0*/  IMAD.MOV.U32 R3, RZ, RZ, R14 ;  /* 0x000000ffff037224 */ /* 0x000fce00078e000e */
[----:B------:R-:W-:Y:S05]  /*1a700*/  WARPSYNC.COLLECTIVE R15, `(.L_x_8016) ;  /* 0x000000000f087348 */ /* 0x000fea0003c00000 */
[----:B------:R0:W1:Y:S02]  /*1a710*/  SHFL.IDX P6, R14, R13, R12, R11 ;  /* 0x0000000c0d0e7389 */ /* 0x00006400000c000b */
[----:B01----:R-:W-:Y:S01]  /*1a720*/  ENDCOLLECTIVE ;  /* 0x000000000000791b */ /* 0x003fe20003800000 */
.L_x_8016:
        /* <DEDUP_REMOVED lines=16> */
.L_x_8017:
[----:B------:R-:W-:Y:S02]  /*1a830*/  @P1 IMAD R8, R5, 0x2, R22 ;  /* 0x0000000205081824 */ /* 0x000fe400078e0216 */
[----:B------:R-:W-:Y:S02]  /*1a840*/  IMAD.MOV.U32 R13, RZ, RZ, R0 ;  /* 0x000000ffff0d7224 */ /* 0x000fe400078e0000 */
[----:B------:R-:W-:Y:S02]  /*1a850*/  IMAD.MOV.U32 R12, RZ, RZ, 0x7 ;  /* 0x00000007ff0c7424 */ /* 0x000fe400078e00ff */
[----:B------:R-:W-:-:S07]  /*1a860*/  IMAD.MOV.U32 R3, RZ, RZ, R14 ;  /* 0x000000ffff037224 */ /* 0x000fce00078e000e */
[----:B------:R-:W-:Y:S05]  /*1a870*/  WARPSYNC.COLLECTIVE R15, `(.L_x_8018) ;  /* 0x000000000f087348 */ /* 0x000fea0003c00000 */
[----:B------:R0:W1:Y:S02]  /*1a880*/  SHFL.IDX P6, R14, R13, R12, R11 ;  /* 0x0000000c0d0e7389 */ /* 0x00006400000c000b */
[----:B01----:R-:W-:Y:S01]  /*1a890*/  ENDCOLLECTIVE ;  /* 0x000000000000791b */ /* 0x003fe20003800000 */
.L_x_8018:
        /* <DEDUP_REMOVED lines=10> */
.L_x_8019:
[----:B------:R-:W-:Y:S01]  /*1a940*/  @!PT LDS RZ, [RZ] ;  /* 0x00000000fffff984 */ /* 0x000fe20000000800 */
[----:B------:R-:W-:Y:S01]  /*1a950*/  @!PT LDS RZ, [RZ] ;  /* 0x00000000fffff984 */ /* 0x000fe20000000800 */
[----:B------:R-:W-:Y:S01]  /*1a960*/  @!PT LDS RZ, [RZ] ;  /* 0x00000000fffff984 */ /* 0x000fe20000000800 */
[----:B------:R-:W-:Y:S04]  /*1a970*/  @P1 LDGSTS.E.BYPASS.LTC128B.128 [R8+0x1b400], desc[UR36][R2.64], !P3 ;  /* 0x1b40000002081fae */ /* 0x000fe8000d901d64 */
[----:B------:R0:W-:Y:S02]  /*1a980*/  @P1 LDGSTS.E.BYPASS.LTC128B.128 [R8+0x1f400], desc[UR36][R2.64+0x80], !P2 ;  /* 0x1f40008002081fae */ /* 0x0001e4000d101d64 */
[----:B0-----:R-:W-:Y:S01]  /*1a990*/  IMAD.MOV.U32 R2, RZ, RZ, R14 ;  /* 0x000000ffff027224 */ /* 0x001fe200078e000e */
[----:B------:R-:W-:Y:S06]  /*1a9a0*/  BRA `(.L_x_8020) ;  /* 0xffffffb400947947 */ /* 0x000fec000383ffff */
.L_x_7942:
        /* <DEDUP_REMOVED lines=9> */
.L_x_8021:
[C---:B------:R-:W-:Y:S01]  /*1aa40*/  VIADD R6, R27.reuse, 0x10 ;  /* 0x000000101b067836 */ /* 0x040fe20000000000 */
[----:B------:R-:W-:Y:S01]  /*1aa50*/  ISETP.GE.AND P2, PT, R27, R31, PT ;  /* 0x0000001f1b00720c */ /* 0x000fe20003f46270 */
[----:B------:R-:W-:Y:S02]  /*1aa60*/  IMAD.MOV.U32 R13, RZ, RZ, R0 ;  /* 0x000000ffff0d7224 */ /* 0x000fe400078e0000 */
[----:B------:R-:W-:-:S10]  /*1aa70*/  IMAD.MOV.U32 R2, RZ, RZ, R14 ;  /* 0x000000ffff027224 */ /* 0x000fd400078e000e */
[----:B------:R-:W-:Y:S05]  /*1aa80*/  WARPSYNC.COLLECTIVE R15, `(.L_x_8022) ;  /* 0x000000000f087348 */ /* 0x000fea0003c00000 */
[----:B------:R0:W1:Y:S02]  /*1aa90*/  SHFL.IDX P6, R14, R13, R12, R11 ;  /* 0x0000000c0d0e7389 */ /* 0x00006400000c000b */
[----:B01----:R-:W-:Y:S01]  /*1aaa0*/  ENDCOLLECTIVE ;  /* 0x000000000000791b */ /* 0x003fe20003800000 */
.L_x_8022:
        /* <DEDUP_REMOVED lines=8> */
.L_x_8023:
[----:B------:R-:W-:Y:S01]  /*1ab30*/  @!PT LDS RZ, [RZ] ;  /* 0x00000000fffff984 */ /* 0x000fe20000000800 */
[----:B------:R-:W-:Y:S01]  /*1ab40*/  @!PT LDS RZ, [RZ] ;  /* 0x00000000fffff984 */ /* 0x000fe20000000800 */
[----:B------:R-:W-:Y:S01]  /*1ab50*/  @!PT LDS RZ, [RZ] ;  /* 0x00000000fffff984 */ /* 0x000fe20000000800 */
[----:B------:R-:W-:Y:S04]  /*1ab60*/  @!P2 LDGSTS.E.BYPASS.LTC128B.128 [R8+0x10400], desc[UR36][R2.64], !P0 ;  /* 0x104000000208afae */ /* 0x000fe8000c101d64 */
[----:B------:R0:W-:Y:S01]  /*1ab70*/  @!P2 LDGSTS.E.BYPASS.LTC128B.128 [R8+0x14400], desc[UR36][R2.64+0x80], !P1 ;  /* 0x144000800208afae */ /* 0x0001e2000c901d64 */
[----:B------:R-:W-:Y:S01]  /*1ab80*/  ISETP.GE.AND P2, PT, R6, R31, PT ;  /* 0x0000001f0600720c */ /* 0x000fe20003f46270 */
[----:B------:R-:W-:Y:S02]  /*1ab90*/  VIADD R6, R27, 0x20 ;  /* 0x000000201b067836 */ /* 0x000fe40000000000 */
[----:B------:R-:W-:Y:S02]  /*1aba0*/  IMAD.MOV.U32 R13, RZ, RZ, R0 ;  /* 0x000000ffff0d7224 */ /* 0x000fe400078e0000 */
[----:B0-----:R-:W-:-:S08]  /*1abb0*/  IMAD.MOV.U32 R2, RZ, RZ, R14 ;  /* 0x000000ffff027224 */ /* 0x001fd000078e000e */
[----:B------:R-:W-:Y:S05]  /*1abc0*/  WARPSYNC.COLLECTIVE R15, `(.L_x_8024) ;  /* 0x000000000f087348 */ /* 0x000fea0003c00000 */
[----:B------:R0:W1:Y:S02]  /*1abd0*/  SHFL.IDX P6, R14, R13, R12, R11 ;  /* 0x0000000c0d0e7389 */ /* 0x00006400000c000b */
[----:B01----:R-:W-:Y:S01]  /*1abe0*/  ENDCOLLECTIVE ;  /* 0x000000000000791b */ /* 0x003fe20003800000 */
.L_x_8024:
        /* <DEDUP_REMOVED lines=8> */
.L_x_8025:
[----:B------:R-:W-:-:S05]  /*1ac70*/  @!P2 IMAD.MOV.U32 R3, RZ, RZ, R5 ;  /* 0x000000ffff03a224 */ /* 0x000fca00078e0005 */
        /* <DEDUP_REMOVED lines=12> */
.L_x_8026:
        /* <DEDUP_REMOVED lines=8> */
.L_x_8027:
        /* <DEDUP_REMOVED lines=13> */
.L_x_8028:
        /* <DEDUP_REMOVED lines=8> */
.L_x_8029:
        /* <DEDUP_REMOVED lines=13> */
.L_x_8030:
        /* <DEDUP_REMOVED lines=8> */
.L_x_8031:
        /* <DEDUP_REMOVED lines=13> */
.L_x_8032:
        /* <DEDUP_REMOVED lines=8> */
.L_x_8033:
[----:B------:R-:W-:-:S05]  /*1b1b0*/  @!P2 IMAD.MOV.U32 R3, RZ, RZ, R5 ;  /* 0x000000ffff03a224 */ /* 0x000fca00078e0005 */
        /* <DEDUP_REMOVED lines=11> */
.L_x_8034:
        /* <DEDUP_REMOVED lines=8> */
.L_x_8035:
        /* <DEDUP_REMOVED lines=11> */
.L_x_8036:
[----:B------:R-:W-:Y:S05]  /*1b3a0*/  BRA `(.L_x_8037) ;  /* 0xffffffb400f47947 */ /* 0x000fea000383ffff */
.L_x_7947:
[----:B0-----:R0:W1:Y:S02]  /*1b3b0*/  SYNCS.PHASECHK.TRANS64.TRYWAIT P1, [R22+URZ+0x28820], R3 ;  /* 0x02882003160075a7 */ /* 0x001064000802017f */
[----:B-1----:R-:W-:Y:S05]  /*1b3c0*/  @!P1 NANOSLEEP.SYNCS 0x989680 ;  /* 0x009896800000995d */ /* 0x002fea0003900000 */
[----:B------:R-:W1:Y:S02]  /*1b3d0*/  @!P1 SYNCS.PHASECHK.TRANS64 P1, [R22+URZ+0x28820], R3 ;  /* 0x02882003160095a7 */ /* 0x000e64000802007f */
[----:B-1----:R-:W-:Y:S05]  /*1b3e0*/  @!P1 BRA `(.L_x_7947) ;  /* 0xfffffffc00f09947 */ /* 0x002fea000383ffff */
[----:B------:R-:W-:Y:S05]  /*1b3f0*/  BRA `(.L_x_8038) ;  /* 0xffffffb8006c7947 */ /* 0x000fea000383ffff */
.L_x_7952:
[----:B0-----:R0:W1:Y:S02]  /*1b400*/  SYNCS.PHASECHK.TRANS64.TRYWAIT P0, [R6+URZ+0x28840], R3 ;  /* 0x02884003060075a7 */ /* 0x001064000800017f */
[----:B-1----:R-:W-:Y:S05]  /*1b410*/  @!P0 NANOSLEEP.SYNCS 0x989680 ;  /* 0x009896800000895d */ /* 0x002fea0003900000 */
[----:B------:R-:W1:Y:S02]  /*1b420*/  @!P0 SYNCS.PHASECHK.TRANS64 P0, [R6+URZ+0x28840], R3 ;  /* 0x02884003060085a7 */ /* 0x000e64000800007f */
[----:B-1----:R-:W-:Y:S05]  /*1b430*/  @!P0 BRA `(.L_x_7952) ;  /* 0xfffffffc00f08947 */ /* 0x002fea000383ffff */
[----:B------:R-:W-:Y:S05]  /*1b440*/  BRA `(.L_x_8039) ;  /* 0xffffffbc00307947 */ /* 0x000fea000383ffff */
.L_x_7953:
        /* <DEDUP_REMOVED lines=8> */
.L_x_8041:
[----:B------:R-:W-:Y:S05]  /*1b4d0*/  BSYNC B1 ;  /* 0x0000000000017941 */ /* 0x000fea0003800000 */
.L_x_8040:
        /* <DEDUP_REMOVED lines=9> */
.L_x_8042:
[----:B------:R-:W-:Y:S02]  /*1b570*/  IMAD R8, R8, 0x2, R22 ;  /* 0x0000000208087824 */ /* 0x000fe400078e0216 */
[----:B------:R-:W-:Y:S02]  /*1b580*/  IMAD.MOV.U32 R13, RZ, RZ, R9 ;  /* 0x000000ffff0d7224 */ /* 0x000fe400078e0009 */
[----:B------:R-:W-:Y:S02]  /*1b590*/  IMAD.MOV.U32 R12, RZ, RZ, 0x1 ;  /* 0x00000001ff0c7424 */ /* 0x000fe400078e00ff */
[----:B------:R-:W-:-:S07]  /*1b5a0*/  IMAD.MOV.U32 R2, RZ, RZ, R14 ;  /* 0x000000ffff027224 */ /* 0x000fce00078e000e */
[----:B------:R-:W-:Y:S05]  /*1b5b0*/  WARPSYNC.COLLECTIVE R15, `(.L_x_8043) ;  /* 0x000000000f087348 */ /* 0x000fea0003c00000 */
[----:B------:R0:W1:Y:S02]  /*1b5c0*/  SHFL.IDX P6, R14, R13, R12, R11 ;  /* 0x0000000c0d0e7389 */ /* 0x00006400000c000b */
[----:B01----:R-:W-:Y:S01]  /*1b5d0*/  ENDCOLLECTIVE ;  /* 0x000000000000791b */ /* 0x003fe20003800000 */
.L_x_8043:
        /* <DEDUP_REMOVED lines=12> */
.L_x_8044:
[----:B------:R-:W-:Y:S02]  /*1b6a0*/  IMAD.MOV.U32 R13, RZ, RZ, R9 ;  /* 0x000000ffff0d7224 */ /* 0x000fe400078e0009 */
[----:B------:R-:W-:Y:S02]  /*1b6b0*/  IMAD.MOV.U32 R12, RZ, RZ, 0x2 ;  /* 0x00000002ff0c7424 */ /* 0x000fe400078e00ff */
[----:B------:R-:W-:-:S07]  /*1b6c0*/  IMAD.MOV.U32 R2, RZ, RZ, R14 ;  /* 0x000000ffff027224 */ /* 0x000fce00078e000e */
[----:B------:R-:W-:Y:S05]  /*1b6d0*/  WARPSYNC.COLLECTIVE R15, `(.L_x_8045) ;  /* 0x000000000f087348 */ /* 0x000fea0003c00000 */
[----:B------:R0:W1:Y:S02]  /*1b6e0*/  SHFL.IDX P6, R14, R13, R12, R11 ;  /* 0x0000000c0d0e7389 */ /* 0x00006400000c000b */
[----:B01----:R-:W-:Y:S01]  /*1b6f0*/  ENDCOLLECTIVE ;  /* 0x000000000000791b */ /* 0x003fe20003800000 */
.L_x_8045:
        /* <DEDUP_REMOVED lines=12> */
.L_x_8046:
[----:B------:R-:W-:Y:S02]  /*1b7c0*/  IMAD.MOV.U32 R13, RZ, RZ, R9 ;  /* 0x000000ffff0d7224 */ /* 0x000fe400078e0009 */
[----:B------:R-:W-:Y:S02]  /*1b7d0*/  IMAD.MOV.U32 R12, RZ, RZ, 0x3 ;  /* 0x00000003ff0c7424 */ /* 0x000fe400078e00ff */
[----:B------:R-:W-:-:S07]  /*1b7e0*/  IMAD.MOV.U32 R2, RZ, RZ, R14 ;  /* 0x000000ffff027224 */ /* 0x000fce00078e000e */
[----:B------:R-:W-:Y:S05]  /*1b7f0*/  WARPSYNC.COLLECTIVE R15, `(.L_x_8047) ;  /* 0x000000000f087348 */ /* 0x000fea0003c00000 */
[----:B------:R0:W1:Y:S02]  /*1b800*/  SHFL.IDX P6, R14, R13, R12, R11 ;  /* 0x0000000c0d0e7389 */ /* 0x00006400000c000b */
[----:B01----:R-:W-:Y:S01]  /*1b810*/  ENDCOLLECTIVE ;  /* 0x000000000000791b */ /* 0x003fe20003800000 */
.L_x_8047:
        /* <DEDUP_REMOVED lines=12> */
.L_x_8048:
[----:B------:R-:W-:Y:S02]  /*1b8e0*/  IMAD.MOV.U32 R13, RZ, RZ, R9 ;  /* 0x000000ffff0d7224 */ /* 0x000fe400078e0009 */
[----:B------:R-:W-:Y:S02]  /*1b8f0*/  IMAD.MOV.U32 R12, RZ, RZ, 0x4 ;  /* 0x00000004ff0c7424 */ /* 0x000fe400078e00ff */
[----:B------:R-:W-:-:S07]  /*1b900*/  IMAD.MOV.U32 R2, RZ, RZ, R14 ;  /* 0x000000ffff027224 */ /* 0x000fce00078e000e */
[----:B------:R-:W-:Y:S05]  /*1b910*/  WARPSYNC.COLLECTIVE R15, `(.L_x_8049) ;  /* 0x000000000f087348 */ /* 0x000fea0003c00000 */
[----:B------:R0:W1:Y:S02]  /*1b920*/  SHFL.IDX P6, R14, R13, R12, R11 ;  /* 0x0000000c0d0e7389 */ /* 0x00006400000c000b */
[----:B01----:R-:W-:Y:S01]  /*1b930*/  ENDCOLLECTIVE ;  /* 0x000000000000791b */ /* 0x003fe20003800000 */
.L_x_8049:
        /* <DEDUP_REMOVED lines=12> */
.L_x_8050:
[----:B------:R-:W-:Y:S02]  /*1ba00*/  IMAD.MOV.U32 R13, RZ, RZ, R9 ;  /* 0x000000ffff0d7224 */ /* 0x000fe400078e0009 */
[----:B------:R-:W-:Y:S02]  /*1ba10*/  IMAD.MOV.U32 R12, RZ, RZ, 0x5 ;  /* 0x00000005ff0c7424 */ /* 0x000fe400078e00ff */
[----:B------:R-:W-:-:S07]  /*1ba20*/  IMAD.MOV.U32 R2, RZ, RZ, R14 ;  /* 0x000000ffff027224 */ /* 0x000fce00078e000e */
[----:B------:R-:W-:Y:S05]  /*1ba30*/  WARPSYNC.COLLECTIVE R15, `(.L_x_8051) ;  /* 0x000000000f087348 */ /* 0x000fea0003c00000 */
[----:B------:R0:W1:Y:S02]  /*1ba40*/  SHFL.IDX P6, R14, R13, R12, R11 ;  /* 0x0000000c0d0e7389 */ /* 0x00006400000c000b */
[----:B01----:R-:W-:Y:S01]  /*1ba50*/  ENDCOLLECTIVE ;  /* 0x000000000000791b */ /* 0x003fe20003800000 */
.L_x_8051:
        /* <DEDUP_REMOVED lines=12> */
.L_x_8052:
[----:B------:R-:W-:Y:S02]  /*1bb20*/  IMAD.MOV.U32 R13, RZ, RZ, R9 ;  /* 0x000000ffff0d7224 */ /* 0x000fe400078e0009 */
[----:B------:R-:W-:Y:S02]  /*1bb30*/  IMAD.MOV.U32 R12, RZ, RZ, 0x6 ;  /* 0x00000006ff0c7424 */ /* 0x000fe400078e00ff */
[----:B------:R-:W-:-:S07]  /*1bb40*/  IMAD.MOV.U32 R2, RZ, RZ, R14 ;  /* 0x000000ffff027224 */ /* 0x000fce00078e000e */
[----:B------:R-:W-:Y:S05]  /*1bb50*/  WARPSYNC.COLLECTIVE R15, `(.L_x_8053) ;  /* 0x000000000f087348 */ /* 0x000fea0003c00000 */
[----:B------:R0:W1:Y:S02]  /*1bb60*/  SHFL.IDX P6, R14, R13, R12, R11 ;  /* 0x0000000c0d0e7389 */ /* 0x00006400000c000b */
[----:B01----:R-:W-:Y:S01]  /*1bb70*/  ENDCOLLECTIVE ;  /* 0x000000000000791b */ /* 0x003fe20003800000 */
.L_x_8053:
        /* <DEDUP_REMOVED lines=12> */
.L_x_8054:
[----:B------:R-:W-:Y:S02]  /*1bc40*/  IMAD.MOV.U32 R13, RZ, RZ, R9 ;  /* 0x000000ffff0d7224 */ /* 0x000fe400078e0009 */
[----:B------:R-:W-:Y:S02]  /*1bc50*/  IMAD.MOV.U32 R12, RZ, RZ, 0x7 ;  /* 0x00000007ff0c7424 */ /* 0x000fe400078e00ff */
[----:B------:R-:W-:-:S07]  /*1bc60*/  IMAD.MOV.U32 R2, RZ, RZ, R14 ;  /* 0x000000ffff027224 */ /* 0x000fce00078e000e */
[----:B------:R-:W-:Y:S05]  /*1bc70*/  WARPSYNC.COLLECTIVE R15, `(.L_x_8055) ;  /* 0x000000000f087348 */ /* 0x000fea0003c00000 */
[----:B------:R0:W1:Y:S02]  /*1bc80*/  SHFL.IDX P6, R14, R13, R12, R11 ;  /* 0x0000000c0d0e7389 */ /* 0x00006400000c000b */
[----:B01----:R-:W-:Y:S01]  /*1bc90*/  ENDCOLLECTIVE ;  /* 0x000000000000791b */ /* 0x003fe20003800000 */
.L_x_8055:
        /* <DEDUP_REMOVED lines=12> */
.L_x_8056:
[----:B------:R-:W-:Y:S01]  /*1bd60*/  IMAD.MOV.U32 R2, RZ, RZ, R14 ;  /* 0x000000ffff027224 */ /* 0x000fe200078e000e */
[----:B------:R-:W-:Y:S06]  /*1bd70*/  BRA `(.L_x_8057) ;  /* 0xffffffb400fc7947 */ /* 0x000fec000383ffff */
.L_x_7958:
[----:B-1----:R1:W3:Y:S02]  /*1bd80*/  SYNCS.PHASECHK.TRANS64.TRYWAIT P0, [R6+URZ+0x28860], R2 ;  /* 0x02886002060075a7 */ /* 0x0022e4000800017f */
[----:B---3--:R-:W-:Y:S05]  /*1bd90*/  @!P0 NANOSLEEP.SYNCS 0x989680 ;  /* 0x009896800000895d */ /* 0x008fea0003900000 */
[----:B------:R-:W3:Y:S02]  /*1bda0*/  @!P0 SYNCS.PHASECHK.TRANS64 P0, [R6+URZ+0x28860], R2 ;  /* 0x02886002060085a7 */ /* 0x000ee4000800007f */
[----:B---3--:R-:W-:Y:S05]  /*1bdb0*/  @!P0 BRA `(.L_x_7958) ;  /* 0xfffffffc00f08947 */ /* 0x008fea000383ffff */
[----:B------:R-:W-:Y:S05]  /*1bdc0*/  BRA `(.L_x_8058) ;  /* 0xffffffb800587947 */ /* 0x000fea000383ffff */
.L_x_7959:
        /* <DEDUP_REMOVED lines=8> */
.L_x_8060:
[----:B------:R-:W-:Y:S05]  /*1be50*/  BSYNC B1 ;  /* 0x0000000000017941 */ /* 0x000fea0003800000 */
.L_x_8059:
        /* <DEDUP_REMOVED lines=9> */
.L_x_8061:
[----:B------:R-:W-:Y:S02]  /*1bef0*/  IMAD.MOV.U32 R13, RZ, RZ, R18 ;  /* 0x000000ffff0d7224 */ /* 0x000fe400078e0012 */
[----:B------:R-:W-:Y:S02]  /*1bf00*/  IMAD.MOV.U32 R12, RZ, RZ, 0x1 ;  /* 0x00000001ff0c7424 */ /* 0x000fe400078e00ff */
[----:B------:R-:W-:-:S07]  /*1bf10*/  IMAD.MOV.U32 R2, RZ, RZ, R14 ;  /* 0x000000ffff027224 */ /* 0x000fce00078e000e */
[----:B------:R-:W-:Y:S05]  /*1bf20*/  WARPSYNC.COLLECTIVE R15, `(.L_x_8062) ;  /* 0x000000000f087348 */ /* 0x000fea0003c00000 */
[----:B------:R0:W1:Y:S02]  /*1bf30*/  SHFL.IDX P6, R14, R13, R12, R11 ;  /* 0x0000000c0d0e7389 */ /* 0x00006400000c000b */
[----:B01----:R-:W-:Y:S01]  /*1bf40*/  ENDCOLLECTIVE ;  /* 0x000000000000791b */ /* 0x003fe20003800000 */
.L_x_8062:
        /* <DEDUP_REMOVED lines=14> */
.L_x_8063:
[----:B------:R-:W-:Y:S02]  /*1c030*/  IMAD.MOV.U32 R13, RZ, RZ, R18 ;  /* 0x000000ffff0d7224 */ /* 0x000fe400078e0012 */
[----:B------:R-:W-:Y:S02]  /*1c040*/  IMAD.MOV.U32 R12, RZ, RZ, 0x2 ;  /* 0x00000002ff0c7424 */ /* 0x000fe400078e00ff */
[----:B------:R-:W-:-:S07]  /*1c050*/  IMAD.MOV.U32 R2, RZ, RZ, R14 ;  /* 0x000000ffff027224 */ /* 0x000fce00078e000e */
[----:B------:R-:W-:Y:S05]  /*1c060*/  WARPSYNC.COLLECTIVE R15, `(.L_x_8064) ;  /* 0x000000000f087348 */ /* 0x000fea0003c00000 */
[----:B------:R0:W1:Y:S02]  /*1c070*/  SHFL.IDX P6, R14, R13, R12, R11 ;  /* 0x0000000c0d0e7389 */ /* 0x00006400000c000b */
[----:B01----:R-:W-:Y:S01]  /*1c080*/  ENDCOLLECTIVE ;  /* 0x000000000000791b */ /* 0x003fe20003800000 */
.L_x_8064:
        /* <DEDUP_REMOVED lines=14> */
.L_x_8065:
[----:B------:R-:W-:Y:S02]  /*1c170*/  IMAD.MOV.U32 R13, RZ, RZ, R18 ;  /* 0x000000ffff0d7224 */ /* 0x000fe400078e0012 */
[----:B------:R-:W-:Y:S02]  /*1c180*/  IMAD.MOV.U32 R12, RZ, RZ, 0x3 ;  /* 0x00000003ff0c7424 */ /* 0x000fe400078e00ff */
[----:B------:R-:W-:-:S07]  /*1c190*/  IMAD.MOV.U32 R2, RZ, RZ, R14 ;  /* 0x000000ffff027224 */ /* 0x000fce00078e000e */
[----:B------:R-:W-:Y:S05]  /*1c1a0*/  WARPSYNC.COLLECTIVE R15, `(.L_x_8066) ;  /* 0x000000000f087348 */ /* 0x000fea0003c00000 */
[----:B------:R0:W1:Y:S02]  /*1c1b0*/  SHFL.IDX P6, R14, R13, R12, R11 ;  /* 0x0000000c0d0e7389 */ /* 0x00006400000c000b */
[----:B01----:R-:W-:Y:S01]  /*1c1c0*/  ENDCOLLECTIVE ;  /* 0x000000000000791b */ /* 0x003fe20003800000 */
.L_x_8066:
        /* <DEDUP_REMOVED lines=14> */
.L_x_8067:
[----:B------:R-:W-:Y:S02]  /*1c2b0*/  IMAD.MOV.U32 R13, RZ, RZ, R18 ;  /* 0x000000ffff0d7224 */ /* 0x000fe400078e0012 */
[----:B------:R-:W-:Y:S02]  /*1c2c0*/  IMAD.MOV.U32 R12, RZ, RZ, 0x4 ;  /* 0x00000004ff0c7424 */ /* 0x000fe400078e00ff */
[----:B------:R-:W-:-:S07]  /*1c2d0*/  IMAD.MOV.U32 R2, RZ, RZ, R14 ;  /* 0x000000ffff027224 */ /* 0x000fce00078e000e */
[----:B------:R-:W-:Y:S05]  /*1c2e0*/  WARPSYNC.COLLECTIVE R15, `(.L_x_8068) ;  /* 0x000000000f087348 */ /* 0x000fea0003c00000 */
[----:B------:R0:W1:Y:S02]  /*1c2f0*/  SHFL.IDX P6, R14, R13, R12, R11 ;  /* 0x0000000c0d0e7389 */ /* 0x00006400000c000b */
[----:B01----:R-:W-:Y:S01]  /*1c300*/  ENDCOLLECTIVE ;  /* 0x000000000000791b */ /* 0x003fe20003800000 */
.L_x_8068:
        /* <DEDUP_REMOVED lines=14> */
.L_x_8069:
[----:B------:R-:W-:Y:S02]  /*1c3f0*/  IMAD.MOV.U32 R13, RZ, RZ, R18 ;  /* 0x000000ffff0d7224 */ /* 0x000fe400078e0012 */
[----:B------:R-:W-:Y:S02]  /*1c400*/  IMAD.MOV.U32 R12, RZ, RZ, 0x5 ;  /* 0x00000005ff0c7424 */ /* 0x000fe400078e00ff */
[----:B------:R-:W-:-:S07]  /*1c410*/  IMAD.MOV.U32 R2, RZ, RZ, R14 ;  /* 0x000000ffff027224 */ /* 0x000fce00078e000e */
[----:B------:R-:W-:Y:S05]  /*1c420*/  WARPSYNC.COLLECTIVE R15, `(.L_x_8070) ;  /* 0x000000000f087348 */ /* 0x000fea0003c00000 */
[----:B------:R0:W1:Y:S02]  /*1c430*/  SHFL.IDX P6, R14, R13, R12, R11 ;  /* 0x0000000c0d0e7389 */ /* 0x00006400000c000b */
[----:B01----:R-:W-:Y:S01]  /*1c440*/  ENDCOLLECTIVE ;  /* 0x000000000000791b */ /* 0x003fe20003800000 */
.L_x_8070:
        /* <DEDUP_REMOVED lines=14> */
.L_x_8071:
[----:B------:R-:W-:Y:S02]  /*1c530*/  IMAD.MOV.U32 R13, RZ, RZ, R18 ;  /* 0x000000ffff0d7224 */ /* 0x000fe400078e0012 */
[----:B------:R-:W-:Y:S02]  /*1c540*/  IMAD.MOV.U32 R12, RZ, RZ, 0x6 ;  /* 0x00000006ff0c7424 */ /* 0x000fe400078e00ff */
[----:B------:R-:W-:-:S07]  /*1c550*/  IMAD.MOV.U32 R2, RZ, RZ, R14 ;  /* 0x000000ffff027224 */ /* 0x000fce00078e000e */
[----:B------:R-:W-:Y:S05]  /*1c560*/  WARPSYNC.COLLECTIVE R15, `(.L_x_8072) ;  /* 0x000000000f087348 */ /* 0x000fea0003c00000 */
[----:B------:R0:W1:Y:S02]  /*1c570*/  SHFL.IDX P6, R14, R13, R12, R11 ;  /* 0x0000000c0d0e7389 */ /* 0x00006400000c000b */
[----:B01----:R-:W-:Y:S01]  /*1c580*/  ENDCOLLECTIVE ;  /* 0x000000000000791b */ /* 0x003fe20003800000 */
.L_x_8072:
        /* <DEDUP_REMOVED lines=14> */
.L_x_8073:
[----:B------:R-:W-:Y:S02]  /*1c670*/  IMAD.MOV.U32 R13, RZ, RZ, R18 ;  /* 0x000000ffff0d7224 */ /* 0x000fe400078e0012 */
[----:B------:R-:W-:Y:S02]  /*1c680*/  IMAD.MOV.U32 R12, RZ, RZ, 0x7 ;  /* 0x00000007ff0c7424 */ /* 0x000fe400078e00ff */
[----:B------:R-:W-:-:S07]  /*1c690*/  IMAD.MOV.U32 R2, RZ, RZ, R14 ;  /* 0x000000ffff027224 */ /* 0x000fce00078e000e */
[----:B------:R-:W-:Y:S05]  /*1c6a0*/  WARPSYNC.COLLECTIVE R15, `(.L_x_8074) ;  /* 0x000000000f087348 */ /* 0x000fea0003c00000 */
[----:B------:R0:W1:Y:S02]  /*1c6b0*/  SHFL.IDX P6, R14, R13, R12, R11 ;  /* 0x0000000c0d0e7389 */ /* 0x00006400000c000b */
[----:B01----:R-:W-:Y:S01]  /*1c6c0*/  ENDCOLLECTIVE ;  /* 0x000000000000791b */ /* 0x003fe20003800000 */
.L_x_8074:
        /* <DEDUP_REMOVED lines=13> */
.L_x_8075:
[----:B------:R-:W-:Y:S01]  /*1c7a0*/  @!PT LDS RZ, [RZ] ;  /* 0x00000000fffff984 */ /* 0x000fe20000000800 */
[----:B------:R-:W-:Y:S01]  /*1c7b0*/  @!PT LDS RZ, [RZ] ;  /* 0x00000000fffff984 */ /* 0x000fe20000000800 */
[----:B------:R-:W-:Y:S01]  /*1c7c0*/  @!PT LDS RZ, [RZ] ;  /* 0x00000000fffff984 */ /* 0x000fe20000000800 */
[----:B------:R0:W-:Y:S01]  /*1c7d0*/  LDGSTS.E.BYPASS.LTC128B.128 [R7+0x7400], desc[UR36][R2.64+0x80], !P0 ;  /* 0x0740008002077fae */ /* 0x0001e2000c101d64 */
[----:B------:R-:W-:Y:S05]  /*1c7e0*/  BRA `(.L_x_8076) ;  /* 0xffffffb000dc7947 */ /* 0x000fea000383ffff */
.L_x_7967:
[----:B0-----:R0:W1:Y:S02]  /*1c7f0*/  SYNCS.PHASECHK.TRANS64.TRYWAIT P0, [R0+URZ+0x28860], R3 ;  /* 0x02886003000075a7 */ /* 0x001064000800017f */
[----:B-1----:R-:W-:Y:S05]  /*1c800*/  @!P0 NANOSLEEP.SYNCS 0x989680 ;  /* 0x009896800000895d */ /* 0x002fea0003900000 */
[----:B------:R-:W1:Y:S02]  /*1c810*/  @!P0 SYNCS.PHASECHK.TRANS64 P0, [R0+URZ+0x28860], R3 ;  /* 0x02886003000085a7 */ /* 0x000e64000800007f */
[----:B-1----:R-:W-:Y:S05]  /*1c820*/  @!P0 BRA `(.L_x_7967) ;  /* 0xfffffffc00f08947 */ /* 0x002fea000383ffff */
[----:B------:R-:W-:Y:S05]  /*1c830*/  BRA `(.L_x_8077) ;  /* 0xffffffb400e87947 */ /* 0x000fea000383ffff */
.L_x_7968:
        /* <DEDUP_REMOVED lines=8> */
.L_x_8079:
[----:B------:R-:W-:Y:S05]  /*1c8c0*/  BSYNC B0 ;  /* 0x0000000000007941 */ /* 0x000fea0003800000 */
.L_x_8078:
        /* <DEDUP_REMOVED lines=9> */
.L_x_8080:
        /* <DEDUP_REMOVED lines=12> */
.L_x_8081:
        /* <DEDUP_REMOVED lines=13> */
.L_x_8082:
[----:B------:R-:W-:Y:S02]  /*1caf0*/  IMAD.MOV.U32 R13, RZ, RZ, R18 ;  /* 0x000000ffff0d7224 */ /* 0x000fe400078e0012 */
[----:B------:R-:W-:Y:S02]  /*1cb00*/  IMAD.MOV.U32 R12, RZ, RZ, 0x2 ;  /* 0x00000002ff0c7424 */ /* 0x000fe400078e00ff */
[----:B------:R-:W-:-:S07]  /*1cb10*/  IMAD.MOV.U32 R10, RZ, RZ, R14 ;  /* 0x000000ffff0a7224 */ /* 0x000fce00078e000e */
[----:B------:R-:W-:Y:S05]  /*1cb20*/  WARPSYNC.COLLECTIVE R15, `(.L_x_8083) ;  /* 0x000000000f087348 */ /* 0x000fea0003c00000 */
[----:B------:R0:W1:Y:S02]  /*1cb30*/  SHFL.IDX P6, R14, R13, R12, R11 ;  /* 0x0000000c0d0e7389 */ /* 0x00006400000c000b */
[----:B01----:R-:W-:Y:S01]  /*1cb40*/  ENDCOLLECTIVE ;  /* 0x000000000000791b */ /* 0x003fe20003800000 */
.L_x_8083:
        /* <DEDUP_REMOVED lines=14> */
.L_x_8084:
[----:B------:R-:W-:Y:S02]  /*1cc30*/  IMAD.MOV.U32 R13, RZ, RZ, R18 ;  /* 0x000000ffff0d7224 */ /* 0x000fe400078e0012 */
[----:B------:R-:W-:Y:S01]  /*1cc40*/  IMAD.MOV.U32 R12, RZ, RZ, 0x3 ;  /* 0x00000003ff0c7424 */ /* 0x000fe200078e00ff */
[----:B------:R-:W-:-:S13]  /*1cc50*/  IADD3 R2, P2, R14, R5, RZ ;  /* 0x000000050e027210 */ /* 0x000fda0007f5e0ff */
[----:B------:R-:W-:Y:S05]  /*1cc60*/  WARPSYNC.COLLECTIVE R15, `(.L_x_8085) ;  /* 0x000000000f087348 */ /* 0x000fea0003c00000 */
[----:B------:R0:W1:Y:S02]  /*1cc70*/  SHFL.IDX P6, R14, R13, R12, R11 ;  /* 0x0000000c0d0e7389 */ /* 0x00006400000c000b */
[----:B01----:R-:W-:Y:S01]  /*1cc80*/  ENDCOLLECTIVE ;  /* 0x000000000000791b */ /* 0x003fe20003800000 */
.L_x_8085:
        /* <DEDUP_REMOVED lines=13> */
.L_x_8086:
[----:B------:R-:W-:Y:S02]  /*1cd60*/  IMAD.MOV.U32 R13, RZ, RZ, R18 ;  /* 0x000000ffff0d7224 */ /* 0x000fe400078e0012 */
[----:B------:R-:W-:Y:S01]  /*1cd70*/  IMAD.MOV.U32 R12, RZ, RZ, 0x4 ;  /* 0x00000004ff0c7424 */ /* 0x000fe200078e00ff */
[----:B------:R-:W-:-:S13]  /*1cd80*/  IADD3 R2, P2, R14, R5, RZ ;  /* 0x000000050e027210 */ /* 0x000fda0007f5e0ff */
[----:B------:R-:W-:Y:S05]  /*1cd90*/  WARPSYNC.COLLECTIVE R15, `(.L_x_8087) ;  /* 0x000000000f087348 */ /* 0x000fea0003c00000 */
[----:B------:R0:W1:Y:S02]  /*1cda0*/  SHFL.IDX P6, R14, R13, R12, R11 ;  /* 0x0000000c0d0e7389 */ /* 0x00006400000c000b */
[----:B01----:R-:W-:Y:S01]  /*1cdb0*/  ENDCOLLECTIVE ;  /* 0x000000000000791b */ /* 0x003fe20003800000 */
.L_x_8087:
        /* <DEDUP_REMOVED lines=13> */
.L_x_8088:
[----:B------:R-:W-:Y:S02]  /*1ce90*/  IMAD.MOV.U32 R13, RZ, RZ, R18 ;  /* 0x000000ffff0d7224 */ /* 0x000fe400078e0012 */
[----:B------:R-:W-:Y:S02]  /*1cea0*/  IMAD.MOV.U32 R12, RZ, RZ, 0x5 ;  /* 0x00000005ff0c7424 */ /* 0x000fe400078e00ff */
[----:B------:R-:W-:-:S07]  /*1ceb0*/  IMAD.MOV.U32 R10, RZ, RZ, R14 ;  /* 0x000000ffff0a7224 */ /* 0x000fce00078e000e */
[----:B------:R-:W-:Y:S05]  /*1cec0*/  WARPSYNC.COLLECTIVE R15, `(.L_x_8089) ;  /* 0x000000000f087348 */ /* 0x000fea0003c00000 */
[----:B------:R0:W1:Y:S02]  /*1ced0*/  SHFL.IDX P6, R14, R13, R12, R11 ;  /* 0x0000000c0d0e7389 */ /* 0x00006400000c000b */
[----:B01----:R-:W-:Y:S01]  /*1cee0*/  ENDCOLLECTIVE ;  /* 0x000000000000791b */ /* 0x003fe20003800000 */
.L_x_8089:
        /* <DEDUP_REMOVED lines=14> */
.L_x_8090:
[----:B------:R-:W-:Y:S02]  /*1cfd0*/  IMAD.MOV.U32 R13, RZ, RZ, R18 ;  /* 0x000000ffff0d7224 */ /* 0x000fe400078e0012 */
[----:B------:R-:W-:Y:S01]  /*1cfe0*/  IMAD.MOV.U32 R12, RZ, RZ, 0x6 ;  /* 0x00000006ff0c7424 */ /* 0x000fe200078e00ff */
[----:B------:R-:W-:-:S13]  /*1cff0*/  IADD3 R2, P2, R14, R5, RZ ;  /* 0x000000050e027210 */ /* 0x000fda0007f5e0ff */
[----:B------:R-:W-:Y:S05]  /*1d000*/  WARPSYNC.COLLECTIVE R15, `(.L_x_8091) ;  /* 0x000000000f087348 */ /* 0x000fea0003c00000 */
[----:B------:R0:W1:Y:S02]  /*1d010*/  SHFL.IDX P6, R14, R13, R12, R11 ;  /* 0x0000000c0d0e7389 */ /* 0x00006400000c000b */
[----:B01----:R-:W-:Y:S01]  /*1d020*/  ENDCOLLECTIVE ;  /* 0x000000000000791b */ /* 0x003fe20003800000 */
.L_x_8091:
        /* <DEDUP_REMOVED lines=13> */
.L_x_8092:
[----:B------:R-:W-:Y:S02]  /*1d100*/  IMAD.MOV.U32 R13, RZ, RZ, R18 ;  /* 0x000000ffff0d7224 */ /* 0x000fe400078e0012 */
[----:B------:R-:W-:Y:S02]  /*1d110*/  IMAD.MOV.U32 R12, RZ, RZ, 0x7 ;  /* 0x00000007ff0c7424 */ /* 0x000fe400078e00ff */
[----:B------:R-:W-:-:S07]  /*1d120*/  IMAD.MOV.U32 R10, RZ, RZ, R14 ;  /* 0x000000ffff0a7224 */ /* 0x000fce00078e000e */
[----:B------:R-:W-:Y:S05]  /*1d130*/  WARPSYNC.COLLECTIVE R15, `(.L_x_8093) ;  /* 0x000000000f087348 */ /* 0x000fea0003c00000 */
[----:B------:R0:W1:Y:S02]  /*1d140*/  SHFL.IDX P6, R14, R13, R12, R11 ;  /* 0x0000000c0d0e7389 */ /* 0x00006400000c000b */
[----:B01----:R-:W-:Y:S01]  /*1d150*/  ENDCOLLECTIVE ;  /* 0x000000000000791b */ /* 0x003fe20003800000 */
.L_x_8093:
        /* <DEDUP_REMOVED lines=12> */
.L_x_8094:
[----:B------:R-:W-:Y:S05]  /*1d220*/  BRA `(.L_x_8095) ;  /* 0xffffffb000887947 */ /* 0x000fea000383ffff */
.L_x_7973:
        /* <DEDUP_REMOVED lines=8> */
.L_x_8097:
[----:B------:R-:W-:Y:S05]  /*1d2b0*/  BSYNC B0 ;  /* 0x0000000000007941 */ /* 0x000fea0003800000 */
.L_x_8096:
        /* <DEDUP_REMOVED lines=9> */
.L_x_8098:
        /* <DEDUP_REMOVED lines=23> */
.L_x_8099:
[----:B------:R-:W-:Y:S01]  /*1d4c0*/  IMAD.MOV.U32 R12, RZ, RZ, 0x2 ;  /* 0x00000002ff0c7424 */ /* 0x000fe200078e00ff */
[----:B------:R-:W-:-:S05]  /*1d4d0*/  SEL R6, R14, RZ, P1 ;  /* 0x000000ff0e067207 */ /* 0x000fca0000800000 */
[----:B------:R-:W-:-:S04]  /*1d4e0*/  IMAD.IADD R6, R13, 0x1, R6 ;  /* 0x000000010d067824 */ /* 0x000fc800078e0206 */
[----:B------:R-:W-:-:S07]  /*1d4f0*/  IMAD.MOV.U32 R13, RZ, RZ, R6 ;  /* 0x000000ffff0d7224 */ /* 0x000fce00078e0006 */
[----:B------:R-:W-:Y:S05]  /*1d500*/  WARPSYNC.COLLECTIVE R15, `(.L_x_8100) ;  /* 0x000000000f087348 */ /* 0x000fea0003c00000 */
[----:B------:R0:W1:Y:S02]  /*1d510*/  SHFL.UP P6, R14, R13, R12, R11 ;  /* 0x0400000c0d0e7389 */ /* 0x00006400000c000b */
[----:B01----:R-:W-:Y:S01]  /*1d520*/  ENDCOLLECTIVE ;  /* 0x000000000000791b */ /* 0x003fe20003800000 */
.L_x_8100:
        /* <DEDUP_REMOVED lines=8> */
.L_x_8101:
[----:B------:R-:W-:Y:S01]  /*1d5b0*/  IMAD.MOV.U32 R12, RZ, RZ, 0x8 ;  /* 0x00000008ff0c7424 */ /* 0x000fe200078e00ff */
[----:B------:R-:W-:-:S05]  /*1d5c0*/  SEL R3, R14, RZ, P3 ;  /* 0x000000ff0e037207 */ /* 0x000fca0001800000 */
[----:B------:R-:W-:-:S04]  /*1d5d0*/  IMAD.IADD R3, R2, 0x1, R3 ;  /* 0x0000000102037824 */ /* 0x000fc800078e0203 */
[----:B------:R-:W-:-:S07]  /*1d5e0*/  IMAD.MOV.U32 R13, RZ, RZ, R3 ;  /* 0x000000ffff0d7224 */ /* 0x000fce00078e0003 */
[----:B------:R-:W-:Y:S05]  /*1d5f0*/  WARPSYNC.COLLECTIVE R15, `(.L_x_8102) ;  /* 0x000000000f087348 */ /* 0x000fea0003c00000 */
[----:B------:R0:W1:Y:S02]  /*1d600*/  SHFL.UP P6, R14, R13, R12, R11 ;  /* 0x0400000c0d0e7389 */ /* 0x00006400000c000b */
[----:B01----:R-:W-:Y:S01]  /*1d610*/  ENDCOLLECTIVE ;  /* 0x000000000000791b */ /* 0x003fe20003800000 */
.L_x_8102:
[----:B------:R-:W-:Y:S01]  /*1d620*/  IMAD.MOV.U32 R12, RZ, RZ, 0x10 ;  /* 0x00000010ff0c7424 */ /* 0x000fe200078e00ff */
[----:B------:R-:W-:-:S05]  /*1d630*/  SEL R4, R14, RZ, P4 ;  /* 0x000000ff0e047207 */ /* 0x000fca0002000000 */
[----:B------:R-:W-:-:S04]  /*1d640*/  IMAD.IADD R4, R3, 0x1, R4 ;  /* 0x0000000103047824 */ /* 0x000fc800078e0204 */
[----:B------:R-:W-:-:S07]  /*1d650*/  IMAD.MOV.U32 R13, RZ, RZ, R4 ;  /* 0x000000ffff0d7224 */ /* 0x000fce00078e0004 */
[----:B------:R-:W-:Y:S05]  /*1d660*/  WARPSYNC.COLLECTIVE R15, `(.L_x_8103) ;  /* 0x000000000f087348 */ /* 0x000fea0003c00000 */
[----:B------:R0:W1:Y:S02]  /*1d670*/  SHFL.UP P6, R14, R13, R12, R11 ;  /* 0x0400000c0d0e7389 */ /* 0x00006400000c000b */
[----:B01----:R-:W-:Y:S01]  /*1d680*/  ENDCOLLECTIVE ;  /* 0x000000000000791b */ /* 0x003fe20003800000 */
.L_x_8103:
        /* <DEDUP_REMOVED lines=8> */
.L_x_8104:
[----:B------:R-:W-:Y:S05]  /*1d710*/  BRA `(.L_x_8105) ;  /* 0xffffffb000947947 */ /* 0x000fea000383ffff */
.L_x_7976:
[----:B------:R-:W-:Y:S01]  /*1d720*/  BSSY B0, `(.L_x_8106) ;  /* 0x0000007000007945 */ /* 0x000fe20003800000 */
[----:B------:R-:W-:Y:S02]  /*1d730*/  IMAD.MOV.U32 R12, RZ, RZ, 0x1 ;  /* 0x00000001ff0c7424 */ /* 0x000fe400078e00ff */
[----:B------:R-:W-:Y:S02]  /*1d740*/  IMAD.MOV.U32 R11, RZ, RZ, RZ ;  /* 0x000000ffff0b7224 */ /* 0x000fe400078e00ff */
[----:B------:R-:W-:-:S07]  /*1d750*/  IMAD.MOV.U32 R15, RZ, RZ, -0x1 ;  /* 0xffffffffff0f7424 */ /* 0x000fce00078e00ff */
[----:B------:R-:W-:Y:S05]  /*1d760*/  WARPSYNC.COLLECTIVE R15, `(.L_x_8107) ;  /* 0x000000000f087348 */ /* 0x000fea0003c00000 */
[----:B------:R0:W1:Y:S02]  /*1d770*/  SHFL.UP P6, R14, R13, R12, R11 ;  /* 0x0400000c0d0e7389 */ /* 0x00006400000c000b */
[----:B01----:R-:W-:Y:S01]  /*1d780*/  ENDCOLLECTIVE ;  /* 0x000000000000791b */ /* 0x003fe20003800000 */
.L_x_8107:
[----:B------:R-:W-:Y:S05]  /*1d790*/  BSYNC B0 ;  /* 0x0000000000007941 */ /* 0x000fea0003800000 */
.L_x_8106:
        /* <DEDUP_REMOVED lines=8> */
.L_x_8108:
[----:B------:R-:W-:Y:S01]  /*1d820*/  IMAD.MOV.U32 R12, RZ, RZ, 0x4 ;  /* 0x00000004ff0c7424 */ /* 0x000fe200078e00ff */
[----:B------:R-:W-:-:S05]  /*1d830*/  SEL R2, R14, RZ, P2 ;  /* 0x000000ff0e027207 */ /* 0x000fca0001000000 */
[----:B------:R-:W-:-:S04]  /*1d840*/  IMAD.IADD R2, R13, 0x1, R2 ;  /* 0x000000010d027824 */ /* 0x000fc800078e0202 */
[----:B------:R-:W-:-:S07]  /*1d850*/  IMAD.MOV.U32 R13, RZ, RZ, R2 ;  /* 0x000000ffff0d7224 */ /* 0x000fce00078e0002 */
[----:B------:R-:W-:Y:S05]  /*1d860*/  WARPSYNC.COLLECTIVE R15, `(.L_x_8109) ;  /* 0x000000000f087348 */ /* 0x000fea0003c00000 */
[----:B------:R0:W1:Y:S02]  /*1d870*/  SHFL.UP P6, R14, R13, R12, R11 ;  /* 0x0400000c0d0e7389 */ /* 0x00006400000c000b */
[----:B01----:R-:W-:Y:S01]  /*1d880*/  ENDCOLLECTIVE ;  /* 0x000000000000791b */ /* 0x003fe20003800000 */
.L_x_8109:
[----:B------:R-:W-:Y:S01]  /*1d890*/  IMAD.MOV.U32 R12, RZ, RZ, 0x8 ;  /* 0x00000008ff0c7424 */ /* 0x000fe200078e00ff */
[----:B------:R-:W-:-:S05]  /*1d8a0*/  SEL R3, R14, RZ, P3 ;  /* 0x000000ff0e037207 */ /* 0x000fca0001800000 */
[----:B------:R-:W-:-:S04]  /*1d8b0*/  IMAD.IADD R3, R2, 0x1, R3 ;  /* 0x0000000102037824 */ /* 0x000fc800078e0203 */
[----:B------:R-:W-:-:S07]  /*1d8c0*/  IMAD.MOV.U32 R13, RZ, RZ, R3 ;  /* 0x000000ffff0d7224 */ /* 0x000fce00078e0003 */
[----:B------:R-:W-:Y:S05]  /*1d8d0*/  WARPSYNC.COLLECTIVE R15, `(.L_x_8110) ;  /* 0x000000000f087348 */ /* 0x000fea0003c00000 */
[----:B------:R0:W1:Y:S02]  /*1d8e0*/  SHFL.UP P6, R14, R13, R12, R11 ;  /* 0x0400000c0d0e7389 */ /* 0x00006400000c000b */
[----:B01----:R-:W-:Y:S01]  /*1d8f0*/  ENDCOLLECTIVE ;  /* 0x000000000000791b */ /* 0x003fe20003800000 */
.L_x_8110:
[----:B------:R-:W-:Y:S01]  /*1d900*/  IMAD.MOV.U32 R12, RZ, RZ, 0x10 ;  /* 0x00000010ff0c7424 */ /* 0x000fe200078e00ff */
[----:B------:R-:W-:-:S05]  /*1d910*/  SEL R4, R14, RZ, P4 ;  /* 0x000000ff0e047207 */ /* 0x000fca0002000000 */
[----:B------:R-:W-:-:S04]  /*1d920*/  IMAD.IADD R4, R3, 0x1, R4 ;  /* 0x0000000103047824 */ /* 0x000fc800078e0204 */
[----:B------:R-:W-:-:S07]  /*1d930*/  IMAD.MOV.U32 R13, RZ, RZ, R4 ;  /* 0x000000ffff0d7224 */ /* 0x000fce00078e0004 */
[----:B------:R-:W-:Y:S05]  /*1d940*/  WARPSYNC.COLLECTIVE R15, `(.L_x_8111) ;  /* 0x000000000f087348 */ /* 0x000fea0003c00000 */
[----:B------:R0:W1:Y:S02]  /*1d950*/  SHFL.UP P6, R14, R13, R12, R11 ;  /* 0x0400000c0d0e7389 */ /* 0x00006400000c000b */
[----:B01----:R-:W-:Y:S01]  /*1d960*/  ENDCOLLECTIVE ;  /* 0x000000000000791b */ /* 0x003fe20003800000 */
.L_x_8111:
        /* <DEDUP_REMOVED lines=8> */
.L_x_8112:
[----:B------:R-:W-:Y:S05]  /*1d9f0*/  BRA `(.L_x_8113) ;  /* 0xffffffb000807947 */ /* 0x000fea000383ffff */
.L_x_7978:
[----:B------:R-:W-:Y:S01]  /*1da00*/  BSSY B0, `(.L_x_8114) ;  /* 0x0000006000007945 */ /* 0x000fe20003800000 */
[----:B------:R-:W-:Y:S01]  /*1da10*/  PLOP3.LUT P6, PT, P6, PT, PT, 0x8, 0x0 ;  /* 0x000000000000781c */ /* 0x000fe200037ce170 */
[----:B------:R-:W-:-:S12]  /*1da20*/  IMAD.MOV.U32 R15, RZ, RZ, -0x1 ;  /* 0xffffffffff0f7424 */ /* 0x000fd800078e00ff */
[----:B0-----:R-:W-:Y:S05]  /*1da30*/  WARPSYNC.COLLECTIVE R15, `(.L_x_8115) ;  /* 0x000000000f087348 */ /* 0x001fea0003c00000 */
[----:B------:R-:W-:Y:S01]  /*1da40*/  VOTE.ANY R14, PT, P6 ;  /* 0x00000000000e7806 */ /* 0x000fe200030e0100 */
[----:B0-----:R-:W-:Y:S06]  /*1da50*/  ENDCOLLECTIVE ;  /* 0x000000000000791b */ /* 0x001fec0003800000 */
.L_x_8115:
[----:B------:R-:W-:Y:S05]  /*1da60*/  BSYNC B0 ;  /* 0x0000000000007941 */ /* 0x000fea0003800000 */
.L_x_8114:
        /* <DEDUP_REMOVED lines=8> */
.L_x_8116:
[----:B------:R-:W-:Y:S02]  /*1daf0*/  IMAD.IADD R19, R12, 0x1, R19 ;  /* 0x000000010c137824 */ /* 0x000fe400078e0213 */
[----:B------:R-:W-:Y:S02]  /*1db00*/  IMAD.MOV.U32 R13, RZ, RZ, R8 ;  /* 0x000000ffff0d7224 */ /* 0x000fe400078e0008 */
[----:B------:R-:W-:-:S07]  /*1db10*/  IMAD.MOV.U32 R17, RZ, RZ, R14 ;  /* 0x000000ffff117224 */ /* 0x000fce00078e000e */
[----:B------:R-:W-:Y:S05]  /*1db20*/  WARPSYNC.COLLECTIVE R15, `(.L_x_8117) ;  /* 0x000000000f087348 */ /* 0x000fea0003c00000 */
[----:B------:R0:W1:Y:S02]  /*1db30*/  SHFL.IDX P6, R14, R13, R12, R11 ;  /* 0x0000000c0d0e7389 */ /* 0x00006400000c000b */
[----:B01----:R-:W-:Y:S01]  /*1db40*/  ENDCOLLECTIVE ;  /* 0x000000000000791b */ /* 0x003fe20003800000 */
.L_x_8117:
[----:B------:R-:W-:Y:S01]  /*1db50*/  IMAD.MOV.U32 R8, RZ, RZ, R14 ;  /* 0x000000ffff087224 */ /* 0x000fe200078e000e */
[----:B------:R-:W-:Y:S06]  /*1db60*/  BRA `(.L_x_8118) ;  /* 0xffffffb000647947 */ /* 0x000fec000383ffff */
.L_x_7980:
[----:B------:R-:W-:Y:S01]  /*1db70*/  BSSY B0, `(.L_x_8119) ;  /* 0x0000007000007945 */ /* 0x000fe20003800000 */
[----:B------:R-:W-:Y:S02]  /*1db80*/  IMAD.MOV.U32 R13, RZ, RZ, R2 ;  /* 0x000000ffff0d7224 */ /* 0x000fe400078e0002 */
[----:B------:R-:W-:Y:S02]  /*1db90*/  IMAD.MOV.U32 R11, RZ, RZ, 0x1f ;  /* 0x0000001fff0b7424 */ /* 0x000fe400078e00ff */
[----:B------:R-:W-:-:S07]  /*1dba0*/  IMAD.MOV.U32 R15, RZ, RZ, -0x1 ;  /* 0xffffffffff0f7424 */ /* 0x000fce00078e00ff */
[----:B0-23--:R-:W-:Y:S05]  /*1dbb0*/  WARPSYNC.COLLECTIVE R15, `(.L_x_8120) ;  /* 0x000000000f087348 */ /* 0x00dfea0003c00000 */
[----:B------:R1:W4:Y:S02]  /*1dbc0*/  SHFL.IDX P6, R14, R13, R12, R11 ;  /* 0x0000000c0d0e7389 */ /* 0x00032400000c000b */
[----:B01234-:R-:W-:Y:S01]  /*1dbd0*/  ENDCOLLECTIVE ;  /* 0x000000000000791b */ /* 0x01ffe20003800000 */
.L_x_8120:
[----:B------:R-:W-:Y:S05]  /*1dbe0*/  BSYNC B0 ;  /* 0x0000000000007941 */ /* 0x000fea0003800000 */
.L_x_8119:
[----:B------:R-:W-:Y:S01]  /*1dbf0*/  IMAD.MOV.U32 R6, RZ, RZ, R14 ;  /* 0x000000ffff067224 */ /* 0x000fe200078e000e */
[----:B------:R-:W-:Y:S06]  /*1dc00*/  BRA `(.L_x_7979) ;  /* 0xffffffb000547947 */ /* 0x000fec000383ffff */
.L_x_7986:
[----:B-1----:R1:W3:Y:S02]  /*1dc10*/  SYNCS.PHASECHK.TRANS64.TRYWAIT P0, [R4+URZ+0x28820], R0 ;  /* 0x02882000040075a7 */ /* 0x0022e4000800017f */
[----:B---3--:R-:W-:Y:S05]  /*1dc20*/  @!P0 NANOSLEEP.SYNCS 0x989680 ;  /* 0x009896800000895d */ /* 0x008fea0003900000 */
[----:B------:R-:W3:Y:S02]  /*1dc30*/  @!P0 SYNCS.PHASECHK.TRANS64 P0, [R4+URZ+0x28820], R0 ;  /* 0x02882000040085a7 */ /* 0x000ee4000800007f */
[----:B---3--:R-:W-:Y:S05]  /*1dc40*/  @!P0 BRA `(.L_x_7986) ;  /* 0xfffffffc00f08947 */ /* 0x008fea000383ffff */
[----:B------:R-:W-:Y:S05]  /*1dc50*/  BRA `(.L_x_8121) ;  /* 0xffffffb800ac7947 */ /* 0x000fea000383ffff */
.L_x_7987:
        /* <DEDUP_REMOVED lines=11> */
.L_x_8123:
[----:B------:R-:W-:Y:S05]  /*1dd10*/  BSYNC B0 ;  /* 0x0000000000007941 */ /* 0x000fea0003800000 */
.L_x_8122:
[----:B------:R-:W-:Y:S05]  /*1dd20*/  BRA `(.L_x_8124) ;  /* 0xffffffb800947947 */ /* 0x000fea000383ffff */
.L_x_7990:
[----:B------:R-:W-:Y:S01]  /*1dd30*/  BSSY B1, `(.L_x_8125) ;  /* 0x0000006000017945 */ /* 0x000fe20003800000 */
[----:B------:R-:W-:-:S07]  /*1dd40*/  IMAD.MOV.U32 R15, RZ, RZ, -0x1 ;  /* 0xffffffffff0f7424 */ /* 0x000fce00078e00ff */
[----:B012---:R-:W-:Y:S05]  /*1dd50*/  WARPSYNC.COLLECTIVE R15, `(.L_x_8126) ;  /* 0x000000000f0c7348 */ /* 0x007fea0003c00000 */
[----:B------:R-:W-:Y:S02]  /*1dd60*/  ELECT P6, UR62, PT ;  /* 0x00000000003e782f */ /* 0x000fe400038c0000 */
[----:B------:R-:W-:Y:S01]  /*1dd70*/  MOV R14, UR62 ;  /* 0x0000003e000e7c02 */ /* 0x000fe20008000f00 */
[----:B012---:R-:W-:Y:S10]  /*1dd80*/  ENDCOLLECTIVE ;  /* 0x000000000000791b */ /* 0x007ff40003800000 */
.L_x_8126:
[----:B------:R-:W-:Y:S05]  /*1dd90*/  BSYNC B1 ;  /* 0x0000000000017941 */ /* 0x000fea0003800000 */
.L_x_8125:
[----:B------:R-:W-:Y:S05]  /*1dda0*/  BRA `(.L_x_8127) ;  /* 0xffffffb8008c7947 */ /* 0x000fea000383ffff */
.L_x_7992:
[----:B-1----:R1:W3:Y:S02]  /*1ddb0*/  SYNCS.PHASECHK.TRANS64.TRYWAIT P1, [R5+URZ+0x28840], R0 ;  /* 0x02884000050075a7 */ /* 0x0022e4000802017f */
[----:B---3--:R-:W-:Y:S05]  /*1ddc0*/  @!P1 NANOSLEEP.SYNCS 0x989680 ;  /* 0x009896800000995d */ /* 0x008fea0003900000 */
[----:B------:R-:W3:Y:S02]  /*1ddd0*/  @!P1 SYNCS.PHASECHK.TRANS64 P1, [R5+URZ+0x28840], R0 ;  /* 0x02884000050095a7 */ /* 0x000ee4000802007f */
[----:B---3--:R-:W-:Y:S05]  /*1dde0*/  @!P1 BRA `(.L_x_7992) ;  /* 0xfffffffc00f09947 */ /* 0x008fea000383ffff */
[----:B------:R-:W-:Y:S05]  /*1ddf0*/  BRA `(.L_x_8128) ;  /* 0xffffffb800b47947 */ /* 0x000fea000383ffff */
.L_x_7994:
[----:B---3--:R3:W4:Y:S02]  /*1de00*/  SYNCS.PHASECHK.TRANS64.TRYWAIT P1, [R25+URZ+0x28840], R2 ;  /* 0x02884002190075a7 */ /* 0x008724000802017f */
[----:B----4-:R-:W-:Y:S05]  /*1de10*/  @!P1 NANOSLEEP.SYNCS 0x989680 ;  /* 0x009896800000995d */ /* 0x010fea0003900000 */
[----:B------:R-:W4:Y:S02]  /*1de20*/  @!P1 SYNCS.PHASECHK.TRANS64 P1, [R25+URZ+0x28840], R2 ;  /* 0x02884002190095a7 */ /* 0x000f24000802007f */
[----:B----4-:R-:W-:Y:S05]  /*1de30*/  @!P1 BRA `(.L_x_7994) ;  /* 0xfffffffc00f09947 */ /* 0x010fea000383ffff */
[----:B------:R-:W-:Y:S05]  /*1de40*/  BRA `(.L_x_8129) ;  /* 0xffffffb800c07947 */ /* 0x000fea000383ffff */
.L_x_7996:
[----:B----4-:R4:W0:Y:S02]  /*1de50*/  SYNCS.PHASECHK.TRANS64.TRYWAIT P1, [R5+URZ+0x28860], R0 ;  /* 0x02886000050075a7 */ /* 0x010824000802017f */
[----:B0-----:R-:W-:Y:S05]  /*1de60*/  @!P1 NANOSLEEP.SYNCS 0x989680 ;  /* 0x009896800000995d */ /* 0x001fea0003900000 */
[----:B------:R-:W0:Y:S02]  /*1de70*/  @!P1 SYNCS.PHASECHK.TRANS64 P1, [R5+URZ+0x28860], R0 ;  /* 0x02886000050095a7 */ /* 0x000e24000802007f */
[----:B0-----:R-:W-:Y:S05]  /*1de80*/  @!P1 BRA `(.L_x_7996) ;  /* 0xfffffffc00f09947 */ /* 0x001fea000383ffff */
[----:B------:R-:W-:Y:S05]  /*1de90*/  BRA `(.L_x_8130) ;  /* 0xffffffb800bc7947 */ /* 0x000fea000383ffff */
.L_x_8131:
        /* <DEDUP_REMOVED lines=14> */
.L_x_15978:


//--------------------- .text._ZN7cutlass13device_kernelIN5flash11enable_sm90INS1_16FlashAttnFwdSm90INS1_25CollectiveMainloopFwdSm90ILi2EN4cute5tupleIJNS5_1CILi1EEES8_S8_EEENS6_IJNS7_ILi128EEESA_SA_EEELi128ENS_10bfloat16_tEfNS_4arch4Sm90ELb0ELb1ELb1ELb1ELb1ELb1ELb0ELb1ELb1ELb1ELb1ELb0EEENS1_21CollectiveEpilogueFwdISB_S9_SC_SE_Li256ELb1ELb1ELb1ELb0EEENS1_36VarlenDynamicPersistentTileSchedulerILi128ELi128ELi256ELi128ELb1ELb1ELb1ELb1ELb0ELb1EEEEEEEEEvNT_6ParamsE --------------------------
	.section	.text._ZN7cutlass13device_kernelIN5flash11enable_sm90INS1_16FlashAttnFwdSm90INS1_25CollectiveMainloopFwdSm90ILi2EN4cute5tupleIJNS5_1CILi1EEES8_S8_EEENS6_IJNS7_ILi128EEESA_SA_EEELi128ENS_10bfloat16_tEfNS_4arch4Sm90ELb0ELb1ELb1ELb1ELb1ELb1ELb0ELb1ELb1ELb1ELb1ELb0EEENS1_21CollectiveEpilogueFwdISB_S9_SC_SE_Li256ELb1ELb1ELb1ELb0EEENS1_36VarlenDynamicPersistentTileSchedulerILi128ELi128ELi256ELi128ELb1ELb1ELb1ELb1ELb0ELb1EEEEEEEEEvNT_6ParamsE,"ax",@progbits
	.align	128
.text._ZN7cutlass13device_kernelIN5flash11enable_sm90INS1_16FlashAttnFwdSm90INS1_25CollectiveMainloopFwdSm90ILi2EN4cute5tupleIJNS5_1CILi1EEES8_S8_EEENS6_IJNS7_ILi128EEESA_SA_EEELi128ENS_10bfloat16_tEfNS_4arch4Sm90ELb0ELb1ELb1ELb1ELb1ELb1ELb0ELb1ELb1ELb1ELb1ELb0EEENS1_21CollectiveEpilogueFwdISB_S9_SC_SE_Li256ELb1ELb1ELb1ELb0EEENS1_36VarlenDynamicPersistentTileSchedulerILi128ELi128ELi256ELi128ELb1ELb1ELb1ELb1ELb0ELb1EEEEEEEEEvNT_6ParamsE:
        .type           _ZN7cutlass13device_kernelIN5flash11enable_sm90INS1_16FlashAttnFwdSm90INS1_25CollectiveMainloopFwdSm90ILi2EN4cute5tupleIJNS5_1CILi1EEES8_S8_EEENS6_IJNS7_ILi128EEESA_SA_EEELi128ENS_10bfloat16_tEfNS_4arch4Sm90ELb0ELb1ELb1ELb1ELb1ELb1ELb0ELb1ELb1ELb1ELb1ELb0EEENS1_21CollectiveEpilogueFwdISB_S9_SC_SE_Li256ELb1ELb1ELb1ELb0EEENS1_36VarlenDynamicPersistentTileSchedulerILi128ELi128ELi256ELi128ELb1ELb1ELb1ELb1ELb0ELb1EEEEEEEEEvNT_6ParamsE,@function
        .size           _ZN7cutlass13device_kernelIN5flash11enable_sm90INS1_16FlashAttnFwdSm90INS1_25CollectiveMainloopFwdSm90ILi2EN4cute5tupleIJNS5_1CILi1EEES8_S8_EEENS6_IJNS7_ILi128EEESA_SA_EEELi128ENS_10bfloat16_tEfNS_4arch4Sm90ELb0ELb1ELb1ELb1ELb1ELb1ELb0ELb1ELb1ELb1ELb1ELb0EEENS1_21CollectiveEpilogueFwdISB_S9_SC_SE_Li256ELb1ELb1ELb1ELb0EEENS1_36VarlenDynamicPersistentTileSchedulerILi128ELi128ELi256ELi128ELb1ELb1ELb1ELb1ELb0ELb1EEEEEEEEEvNT_6ParamsE,(.L_x_15979 - _ZN7cutlass13device_kernelIN5flash11enable_sm90INS1_16FlashAttnFwdSm90INS1_25CollectiveMainloopFwdSm90ILi2EN4cute5tupleIJNS5_1CILi1EEES8_S8_EEENS6_IJNS7_ILi128EEESA_SA_EEELi128ENS_10bfloat16_tEfNS_4arch4Sm90ELb0ELb1ELb1ELb1ELb1ELb1ELb0ELb1ELb1ELb1ELb1ELb0EEENS1_21CollectiveEpilogueFwdISB_S9_SC_SE_Li256ELb1ELb1ELb1ELb0EEENS1_36VarlenDynamicPersistentTileSchedulerILi128ELi128ELi256ELi128ELb1ELb1ELb1ELb1ELb0ELb1EEEEEEEEEvNT_6ParamsE)
        .other          _ZN7cutlass13device_kernelIN5flash11enable_sm90INS1_16FlashAttnFwdSm90INS1_25CollectiveMainloopFwdSm90ILi2EN4cute5tupleIJNS5_1CILi1EEES8_S8_EEENS6_IJNS7_ILi128EEESA_SA_EEELi128ENS_10bfloat16_tEfNS_4arch4Sm90ELb0ELb1ELb1ELb1ELb1ELb1ELb0ELb1ELb1ELb1ELb1ELb0EEENS1_21CollectiveEpilogueFwdISB_S9_SC_SE_Li256ELb1ELb1ELb1ELb0EEENS1_36VarlenDynamicPersistentTileSchedulerILi128ELi128ELi256ELi128ELb1ELb1ELb1ELb1ELb0ELb1EEEEEEEEEvNT_6ParamsE,@"STO_CUDA_ENTRY STV_DEFAULT"
_ZN7cutlass13device_kernelIN5flash11enable_sm90INS1_16FlashAttnFwdSm90INS1_25CollectiveMainloopFwdSm90ILi2EN4cute5tupleIJNS5_1CILi1EEES8_S8_EEENS6_IJNS7_ILi128EEESA_SA_EEELi128ENS_10bfloat16_tEfNS_4arch4Sm90ELb0ELb1ELb1ELb1ELb1ELb1ELb0ELb1ELb1ELb1ELb1ELb0EEENS1_21CollectiveEpilogueFwdISB_S9_SC_SE_Li256ELb1ELb1ELb1ELb0EEENS1_36VarlenDynamicPersistentTileSchedulerILi128ELi128ELi256ELi128ELb1ELb1ELb1ELb1ELb0ELb1EEEEEEEEEvNT_6ParamsE:
        /* <DEDUP_REMOVED lines=18> */
.L_x_8133:
[----:B------:R-:W-:Y:S05]  /*0120*/  BSYNC B0 ;  /* 0x0000000000007941 */ /* 0x000fea0003800000 */
.L_x_8132:
        /* <DEDUP_REMOVED lines=41> */
.L_x_8134:
        /* <DEDUP_REMOVED lines=22> */
.L_x_8135:
        /* <DEDUP_REMOVED lines=18> */
.L_x_8136:
        /* <DEDUP_REMOVED lines=22> */
.L_x_8137:
        /* <DEDUP_REMOVED lines=22> */
.L_x_8138:
        /* <DEDUP_REMOVED lines=8> */
.L_x_8141:
[----:B------:R-:W-:-:S08]  /*0980*/  NOP ;  /* 0x0000000000007918 */ /* 0x000fd00000000000 */
[----:B------:R-:W0:Y:S02]  /*0990*/  USETMAXREG.TRY_ALLOC.CTAPOOL UP0, 0xe8 ;  /* 0x000000e8000079c8 */ /* 0x000e240008000600 */
[----:B0-----:R-:W-:-:S13]  /*09a0*/  PLOP3.LUT P0, PT, PT, PT, UP0, 0x80, 0x0 ;  /* 0x000000000000781c */ /* 0x001fda0003f0f008 */
[----:B------:R-:W-:Y:S05]  /*09b0*/  @!P0 BRA `(.L_x_8141) ;  /* 0xfffffffc00f08947 */ /* 0x000fea000383ffff */
[----:B------:R-:W-:Y:S01]  /*09c0*/  SHF.R.U32.HI R2, RZ, 0x7, R0 ;  /* 0x00000007ff027819 */ /* 0x000fe20000011600 */
[----:B------:R-:W0:Y:S08]  /*09d0*/  S2UR UR38, SR_CgaCtaId ;  /* 0x00000000002679c3 */ /* 0x000e300000008800 */
[----:B------:R-:W-:Y:S06]  /*09e0*/  BAR.ARV 0x8, 0x180 ;  /* 0x0206000000007b1d */ /* 0x000fec0000002000 */
[----:B------:R-:W-:Y:S01]  /*09f0*/  ISETP.NE.AND P0, PT, R2, 0x1, PT ;  /* 0x000000010200780c */ /* 0x000fe20003f05270 */
[----:B------:R-:W-:-:S12]  /*0a00*/  UMOV UR4, 0x400 ;  /* 0x0000040000047882 */ /* 0x000fd80000000000 */
[----:B------:R-:W-:Y:S06]  /*0a10*/  @!P0 BAR.ARV 0x9, 0x100 ;  /* 0x0244000000008b1d */ /* 0x000fec0000002000 */
[----:B0-----:R-:W-:Y:S02]  /*0a20*/  ULEA UR4, UR38, UR4, 0x18 ;  /* 0x0000000426047291 */ /* 0x001fe4000f8ec03f */
[----:B------:R-:W-:Y:S04]  /*0a30*/  BAR.SYNC.DEFER_BLOCKING 0x5, 0x180 ;  /* 0x0146000000007b1d */ /* 0x000fe80000010000 */
[----:B------:R-:W-:-:S02]  /*0a40*/  IMAD.U32 R18, RZ, RZ, UR4 ;  /* 0x00000004ff127e24 */ /* 0x000fc4000f8e00ff */
[----:B------:R-:W-:-:S03]  /*0a50*/  ULDC UR4, c[0x0][0xc3c] ;  /* 0x00030f0000047ab9 */ /* 0x000fc60000000800 */
[----:B------:R-:W0:Y:S01]  /*0a60*/  LDS.128 R28, [R18+0x288d0] ;  /* 0x0288d000121c7984 */ /* 0x000e220000000c00 */
[----:B------:R-:W-:Y:S06]  /*0a70*/  BAR.ARV 0x4, 0x180 ;  /* 0x0106000000007b1d */ /* 0x000fec0000002000 */
[----:B0-----:R-:W-:-:S13]  /*0a80*/  ISETP.GE.AND P0, PT, R31, UR4, PT ;  /* 0x000000041f007c0c */ /* 0x001fda000bf06270 */
[----:B------:R-:W-:Y:S05]  /*0a90*/  @P0 BRA `(.L_x_8142) ;  /* 0x0000028000740947 */ /* 0x000fea0003800000 */
[----:B------:R-:W-:Y:S01]  /*0aa0*/  VIADD R0, R0, 0xffffff80 ;  /* 0xffffff8000007836 */ /* 0x000fe20000000000 */
[----:B------:R-:W-:Y:S01]  /*0ab0*/  ULOP3.LUT UR39, UR36, 0x1, URZ, 0xfc, !UPT ;  /* 0x0000000124277892 */ /* 0x000fe2000f8efc3f */
[----:B------:R-:W-:Y:S01]  /*0ac0*/  VIADD R212, R18, 0x10400 ;  /* 0x0001040012d47836 */ /* 0x000fe20000000000 */
[----:B------:R-:W-:Y:S01]  /*0ad0*/  UMOV UR37, URZ ;  /* 0x0000003f00257c82 */ /* 0x000fe20008000000 */
[----:B------:R-:W-:Y:S01]  /*0ae0*/  IMAD.MOV.U32 R19, RZ, RZ, RZ ;  /* 0x000000ffff137224 */ /* 0x000fe200078e00ff */
[----:B------:R-:W-:Y:S01]  /*0af0*/  SHF.R.S32.HI R3, RZ, 0x1f, R0 ;  /* 0x0000001fff037819 */ /* 0x000fe20000011400 */
[----:B------:R-:W-:Y:S02]  /*0b00*/  IMAD.MOV.U32 R197, RZ, RZ, RZ ;  /* 0x000000ffffc57224 */ /* 0x000fe400078e00ff */
[----:B------:R-:W-:Y:S01]  /*0b10*/  IMAD.MOV.U32 R187, RZ, RZ, RZ ;  /* 0x000000ffffbb7224 */ /* 0x000fe200078e00ff */
[CC--:B------:R-:W-:Y:S01]  /*0b20*/  LEA.HI R2, R3.reuse, R0.reuse, RZ, 0x7 ;  /* 0x0000000003027211 */ /* 0x0c0fe200078f38ff */
[----:B------:R-:W-:Y:S01]  /*0b30*/  IMAD.MOV.U32 R184, RZ, RZ, RZ ;  /* 0x000000ffffb87224 */ /* 0x000fe200078e00ff */
[----:B------:R-:W-:-:S02]  /*0b40*/  LEA.HI R4, R3, R0, RZ, 0x4 ;  /* 0x0000000003047211 */ /* 0x000fc400078f20ff */
[----:B------:R-:W-:Y:S02]  /*0b50*/  LOP3.LUT R5, R2, 0xffffff80, RZ, 0xc0, !PT ;  /* 0xffffff8002057812 */ /* 0x000fe400078ec0ff */
[----:B------:R-:W-:Y:S02]  /*0b60*/  SHF.R.S32.HI R7, RZ, 0x4, R4 ;  /* 0x00000004ff077819 */ /* 0x000fe40000011404 */
[----:B------:R-:W-:Y:S01]  /*0b70*/  SHF.R.S32.HI R13, RZ, 0x7, R2 ;  /* 0x00000007ff0d7819 */ /* 0x000fe20000011402 */
[----:B------:R-:W-:Y:S01]  /*0b80*/  IMAD.IADD R14, R0, 0x1, -R5 ;  /* 0x00000001000e7824 */ /* 0x000fe200078e0a05 */
[CC--:B------:R-:W-:Y:S02]  /*0b90*/  LEA.HI R5, R3.reuse, R0.reuse, RZ, 0x5 ;  /* 0x0000000003057211 */ /* 0x0c0fe400078f28ff */
[----:B------:R-:W-:Y:S02]  /*0ba0*/  LEA.HI R188, R3, R0, RZ, 0x3 ;  /* 0x0000000003bc7211 */ /* 0x000fe400078f18ff */
[----:B------:R-:W-:Y:S01]  /*0bb0*/  SHF.R.S32.HI R8, RZ, 0x1f, R14 ;  /* 0x0000001fff087819 */ /* 0x000fe2000001140e */
[----:B------:R-:W-:Y:S01]  /*0bc0*/  IMAD.SHL.U32 R6, R5, 0x20, RZ ;  /* 0x0000002005067824 */ /* 0x000fe200078e00ff */
[----:B------:R-:W-:Y:S01]  /*0bd0*/  LOP3.LUT R5, R4, 0x3fffff0, RZ, 0xc0, !PT ;  /* 0x03fffff004057812 */ /* 0x000fe200078ec0ff */
[----:B------:R-:W-:Y:S01]  /*0be0*/  STL [R1+0x8], R14 ;  /* 0x0000080e01007387 */ /* 0x000fe20000100800 */
[----:B------:R-:W-:-:S02]  /*0bf0*/  LEA.HI R10, R8, R14, RZ, 0x2 ;  /* 0x0000000e080a7211 */ /* 0x000fc400078f10ff */
[----:B------:R-:W-:Y:S01]  /*0c00*/  LOP3.LUT R6, R6, 0xfffffc00, RZ, 0xc0, !PT ;  /* 0xfffffc0006067812 */ /* 0x000fe200078ec0ff */
[----:B------:R-:W-:Y:S01]  /*0c10*/  IMAD.IADD R5, R0, 0x1, -R5 ;  /* 0x0000000100057824 */ /* 0x000fe200078e0a05 */
[--C-:B------:R-:W-:Y:S01]  /*0c20*/  SHF.R.S32.HI R11, RZ, 0x2, R10.reuse ;  /* 0x00000002ff0b7819 */ /* 0x100fe2000001140a */
[----:B------:R0:W-:Y:S01]  /*0c30*/  STL [R1+0x34], R13 ;  /* 0x0000340d01007387 */ /* 0x0001e20000100800 */
[----:B------:R-:W-:Y:S01]  /*0c40*/  SHF.R.S32.HI R12, RZ, 0x1f, R10 ;  /* 0x0000001fff0c7819 */ /* 0x000fe2000001140a */
[----:B------:R-:W-:Y:S01]  /*0c50*/  IMAD R9, R5, 0x40, R6 ;  /* 0x0000004005097824 */ /* 0x000fe200078e0206 */
[----:B------:R-:W-:Y:S02]  /*0c60*/  LEA.HI R5, R3, R0, RZ, 0x2 ;  /* 0x0000000003057211 */ /* 0x000fe400078f10ff */
[----:B------:R-:W-:Y:S02]  /*0c70*/  LEA.HI R4, R4, R7, RZ, 0x1 ;  /* 0x0000000704047211 */ /* 0x000fe400078f08ff */
[----:B------:R-:W-:-:S02]  /*0c80*/  LOP3.LUT R5, R5, 0xfffffffc, RZ, 0xc0, !PT ;  /* 0xfffffffc05057812 */ /* 0x000fc400078ec0ff */
[----:B------:R-:W-:Y:S02]  /*0c90*/  LEA.HI R12, R12, R11, RZ, 0x3 ;  /* 0x0000000b0c0c7211 */ /* 0x000fe400078f18ff */
[----:B------:R-:W-:Y:S01]  /*0ca0*/  LOP3.LUT R4, R4, 0x1ffffffe, RZ, 0xc0, !PT ;  /* 0x1ffffffe04047812 */ /* 0x000fe200078ec0ff */
[----:B------:R-:W-:Y:S01]  /*0cb0*/  IMAD.IADD R6, R0, 0x1, -R5 ;  /* 0x0000000100067824 */ /* 0x000fe200078e0a05 */
[----:B------:R-:W-:Y:S02]  /*0cc0*/  LEA.HI R2, R2, R13, RZ, 0x1 ;  /* 0x0000000d02027211 */ /* 0x000fe400078f08ff */
[----:B------:R-:W-:Y:S01]  /*0cd0*/  LOP3.LUT R12, R12, 0xfffffff8, RZ, 0xc0, !PT ;  /* 0xfffffff80c0c7812 */ /* 0x000fe200078ec0ff */
[----:B------:R-:W-:Y:S01]  /*0ce0*/  IMAD.IADD R4, R7, 0x1, -R4 ;  /* 0x0000000107047824 */ /* 0x000fe200078e0a04 */
[----:B------:R-:W-:Y:S02]  /*0cf0*/  LEA.HI R8, R8, R14, RZ, 0x5 ;  /* 0x0000000e08087211 */ /* 0x000fe400078f28ff */
[----:B------:R-:W-:Y:S01]  /*0d00*/  LOP3.LUT R5, R188, 0xfffffff8, RZ, 0xc0, !PT ;  /* 0xfffffff8bc057812 */ /* 0x000fe200078ec0ff */
[----:B------:R-:W-:Y:S01]  /*0d10*/  IMAD.IADD R11, R11, 0x1, -R12 ;  /* 0x000000010b0b7824 */ /* 0x000fe200078e0a0c */
[----:B------:R-:W-:-:S02]  /*0d20*/  LOP3.LUT R2, R2, 0x3fffffe, RZ, 0xc0, !PT ;  /* 0x03fffffe02027812 */ /* 0x000fc400078ec0ff */
[----:B------:R-:W-:Y:S01]  /*0d30*/  SHF.R.S32.HI R188, RZ, 0x3, R188 ;  /* 0x00000003ffbc7819 */ /* 0x000fe200000114bc */
[----:B------:R-:W-:Y:S01]  /*0d40*/  IMAD.IADD R220, R0, 0x1, -R5 ;  /* 0x0000000100dc7824 */ /* 0x000fe200078e0a05 */
[----:B------:R-:W-:Y:S01]  /*0d50*/  SHF.R.S32.HI R8, RZ, 0x5, R8 ;  /* 0x00000005ff087819 */ /* 0x000fe20000011408 */
[----:B------:R-:W-:Y:S01]  /*0d60*/  IMAD.IADD R2, R13, 0x1, -R2 ;  /* 0x000000010d027824 */ /* 0x000fe200078e0a02 */
[----:B------:R-:W-:Y:S01]  /*0d70*/  LEA.HI R3, R3, R0, RZ, 0x6 ;  /* 0x0000000003037211 */ /* 0x000fe200078f30ff */
[----:B------:R-:W-:Y:S01]  /*0d80*/  IMAD R0, R4, 0x8, R9 ;  /* 0x0000000804007824 */ /* 0x000fe200078e0209 */
[----:B------:R-:W-:Y:S01]  /*0d90*/  LEA.HI R7, R6, R6, RZ, 0x1 ;  /* 0x0000000606077211 */ /* 0x000fe200078f08ff */
[----:B------:R-:W-:Y:S01]  /*0da0*/  VIADD R15, R188, 0x20 ;  /* 0x00000020bc0f7836 */ /* 0x000fe20000000000 */
[----:B------:R-:W-:Y:S01]  /*0db0*/  LOP3.LUT R10, R10, 0x7ffffffc, RZ, 0xc0, !PT ;  /* 0x7ffffffc0a0a7812 */ /* 0x000fe200078ec0ff */
[----:B------:R-:W-:Y:S01]  /*0dc0*/  IMAD R11, R8, 0x10, R11 ;  /* 0x00000010080b7824 */ /* 0x000fe200078e020b */
[----:B------:R1:W-:Y:S01]  /*0dd0*/  STL [R1+0x3c], R0 ;  /* 0x00003c0001007387 */ /* 0x0003e20000100800 */
[----:B0-----:R-:W-:Y:S01]  /*0de0*/  VIADD R13, R188, 0x40 ;  /* 0x00000040bc0d7836 */ /* 0x001fe20000000000 */
[----:B------:R-:W-:Y:S01]  /*0df0*/  LOP3.LUT R7, R7, 0x1ffffffe, RZ, 0xc0, !PT ;  /* 0x1ffffffe07077812 */ /* 0x000fe200078ec0ff */
[----:B------:R-:W-:-:S02]  /*0e00*/  IMAD.SHL.U32 R3, R3, 0x8, RZ ;  /* 0x0000000803037824 */ /* 0x000fc400078e00ff */
[----:B------:R-:W-:Y:S01]  /*0e10*/  IMAD R8, R2, 0x40, R11 ;  /* 0x0000004002087824 */ /* 0x000fe200078e020b */
[----:B------:R-:W-:Y:S01]  /*0e20*/  SHF.R.S32.HI R2, RZ, 0x1f, R13 ;  /* 0x0000001fff027819 */ /* 0x000fe2000001140d */
[C---:B------:R-:W-:Y:S01]  /*0e30*/  IMAD.SHL.U32 R207, R188.reuse, 0x40, RZ ;  /* 0x00000040bccf7824 */ /* 0x040fe200078e00ff */
[----:B------:R-:W-:Y:S01]  /*0e40*/  LOP3.LUT R211, R3, 0xfffffe00, RZ, 0xc0, !PT ;  /* 0xfffffe0003d37812 */ /* 0x000fe200078ec0ff */
[----:B------:R-:W-:Y:S01]  /*0e50*/  VIADD R12, R188, 0x60 ;  /* 0x00000060bc0c7836 */ /* 0x000fe20000000000 */
[----:B-1----:R-:W-:Y:S01]  /*0e60*/  SHF.R.S32.HI R0, RZ, 0x1f, R15 ;  /* 0x0000001fff007819 */ /* 0x002fe2000001140f */
[----:B------:R-:W-:Y:S01]  /*0e70*/  IMAD.SHL.U32 R203, R15, 0x40, RZ ;  /* 0x000000400fcb7824 */ /* 0x000fe200078e00ff */
[----:B------:R-:W-:Y:S01]  /*0e80*/  LEA.HI R4, R2, R13, RZ, 0x3 ;  /* 0x0000000d02047211 */ /* 0x000fe200078f18ff */
[----:B------:R-:W-:Y:S01]  /*0e90*/  IMAD.SHL.U32 R16, R220, 0x8, RZ ;  /* 0x00000008dc107824 */ /* 0x000fe200078e00ff */
[----:B------:R-:W-:Y:S01]  /*0ea0*/  LEA.HI R3, R0, R15, RZ, 0x3 ;  /* 0x0000000f00037211 */ /* 0x000fe200078f18ff */
[----:B------:R-:W-:Y:S01]  /*0eb0*/  IMAD.SHL.U32 R202, R13, 0x40, RZ ;  /* 0x000000400dca7824 */ /* 0x000fe200078e00ff */
[----:B------:R-:W-:Y:S01]  /*0ec0*/  LOP3.LUT R207, R207, 0x1c0, RZ, 0xc0, !PT ;  /* 0x000001c0cfcf7812 */ /* 0x000fe200078ec0ff */
[----:B------:R-:W-:Y:S01]  /*0ed0*/  IMAD.IADD R7, R6, 0x1, -R7 ;  /* 0x0000000106077824 */ /* 0x000fe200078e0a07 */
[----:B------:R-:W-:Y:S01]  /*0ee0*/  SHF.R.S32.HI R5, RZ, 0x1f, R12 ;  /* 0x0000001fff057819 */ /* 0x000fe2000001140c */
[----:B------:R-:W-:Y:S01]  /*0ef0*/  IMAD.SHL.U32 R3, R3, 0x40, RZ ;  /* 0x0000004003037824 */ /* 0x000fe200078e00ff */
[----:B------:R-:W-:Y:S01]  /*0f00*/  LOP3.LUT R203, R203, 0x1c0, RZ, 0xc0, !PT ;  /* 0x000001c0cbcb7812 */ /* 0x000fe200078ec0ff */
[----:B------:R-:W-:Y:S01]  /*0f10*/  IMAD.SHL.U32 R4, R4, 0x40, RZ ;  /* 0x0000004004047824 */ /* 0x000fe200078e00ff */
[----:B------:R-:W-:Y:S01]  /*0f20*/  LOP3.LUT R0, R207, 0x38, R16, 0xf8, !PT ;  /* 0x00000038cf007812 */ /* 0x000fe200078ef810 */
[----:B------:R-:W-:Y:S01]  /*0f30*/  IMAD.SHL.U32 R201, R12, 0x40, RZ ;  /* 0x000000400cc97824 */ /* 0x000fe200078e00ff */
[----:B------:R-:W-:Y:S01]  /*0f40*/  SHF.R.U32.HI R6, RZ, 0x3, R207 ;  /* 0x00000003ff067819 */ /* 0x000fe200000116cf */
[----:B------:R-:W-:Y:S01]  /*0f50*/  IMAD.IADD R10, R14, 0x1, -R10 ;  /* 0x000000010e0a7824 */ /* 0x000fe200078e0a0a */
[----:B------:R-:W-:Y:S01]  /*0f60*/  LEA.HI R5, R5, R12, RZ, 0x3 ;  /* 0x0000000c05057211 */ /* 0x000fe200078f18ff */
[----:B------:R-:W-:Y:S01]  /*0f70*/  STL [R1+0x38], R8 ;  /* 0x0000380801007387 */ /* 0x000fe20000100800 */
[----:B------:R-:W-:Y:S01]  /*0f80*/  LOP3.LUT R202, R202, 0x1c0, RZ, 0xc0, !PT ;  /* 0x000001c0caca7812 */ /* 0x000fe200078ec0ff */
[----:B------:R-:W-:Y:S01]  /*0f90*/  IMAD.SHL.U32 R189, R10, 0x2, RZ ;  /* 0x000000020abd7824 */ /* 0x000fe200078e00ff */
[----:B------:R-:W-:Y:S01]  /*0fa0*/  LOP3.LUT R219, R211, R0, R6, 0xf6, !PT ;  /* 0x00000000d3db7212 */ /* 0x000fe200078ef606 */
[----:B------:R-:W-:Y:S01]  /*0fb0*/  IMAD.SHL.U32 R5, R5, 0x40, RZ ;  /* 0x0000004005057824 */ /* 0x000fe200078e00ff */
[----:B------:R-:W-:Y:S01]  /*0fc0*/  SHF.R.U32.HI R13, RZ, 0x3, R203 ;  /* 0x00000003ff0d7819 */ /* 0x000fe200000116cb */
[----:B------:R-:W-:Y:S01]  /*0fd0*/  VIADD R229, R189, 0x50 ;  /* 0x00000050bde57836 */ /* 0x000fe20000000000 */
[----:B------:R-:W-:Y:S01]  /*0fe0*/  LOP3.LUT R9, R203, 0x38, R16, 0xf8, !PT ;  /* 0x00000038cb097812 */ /* 0x000fe200078ef810 */
[----:B------:R-:W-:Y:S01]  /*0ff0*/  VIADD R228, R189, 0x58 ;  /* 0x00000058bde47836 */ /* 0x000fe20000000000 */
[----:B------:R-:W-:Y:S01]  /*1000*/  LOP3.LUT R210, R3, 0xfffffe00, RZ, 0xc0, !PT ;  /* 0xfffffe0003d27812 */ /* 0x000fe200078ec0ff */
[C---:B------:R-:W-:Y:S01]  /*1010*/  VIADD R227, R189.reuse, 0x60 ;  /* 0x00000060bde37836 */ /* 0x040fe20000000000 */
[----:B------:R-:W-:Y:S01]  /*1020*/  SHF.R.U32.HI R12, RZ, 0x3, R202 ;  /* 0x00000003ff0c7819 */ /* 0x000fe200000116ca */
[----:B------:R-:W-:Y:S01]  /*1030*/  IMAD.SHL.U32 R22, R220, 0x4, RZ ;  /* 0x00000004dc167824 */ /* 0x000fe200078e00ff */
[----:B------:R-:W-:Y:S01]  /*1040*/  LOP3.LUT R0, R202, 0x38, R16, 0xf8, !PT ;  /* 0x00000038ca007812 */ /* 0x000fe200078ef810 */
[----:B------:R-:W-:Y:S01]  /*1050*/  VIADD R2, R16, 0x40 ;  /* 0x0000004010027836 */ /* 0x000fe20000000000 */
[----:B------:R-:W-:Y:S01]  /*1060*/  LOP3.LUT R209, R4, 0xfffffe00, RZ, 0xc0, !PT ;  /* 0xfffffe0004d17812 */ /* 0x000fe200078ec0ff */
[----:B------:R-:W-:Y:S01]  /*1070*/  VIADD R226, R189, 0x68 ;  /* 0x00000068bde27836 */ /* 0x000fe20000000000 */
[----:B------:R-:W-:Y:S01]  /*1080*/  LOP3.LUT R201, R201, 0x1c0, RZ, 0xc0, !PT ;  /* 0x000001c0c9c97812 */ /* 0x000fe200078ec0ff */
[C---:B------:R-:W-:Y:S01]  /*1090*/  VIADD R225, R189.reuse, 0x70 ;  /* 0x00000070bde17836 */ /* 0x040fe20000000000 */
[----:B------:R-:W-:Y:S01]  /*10a0*/  LOP3.LUT R9, R210, R9, R13, 0xf6, !PT ;  /* 0x00000009d2097212 */ /* 0x000fe200078ef60d */
[----:B------:R-:W-:Y:S01]  /*10b0*/  VIADD R224, R189, 0x78 ;  /* 0x00000078bde07836 */ /* 0x000fe20000000000 */
[----:B------:R-:W-:Y:S01]  /*10c0*/  LOP3.LUT R3, R209, R0, R12, 0xf6, !PT ;  /* 0x00000000d1037212 */ /* 0x000fe200078ef60c */
[----:B------:R-:W-:Y:S01]  /*10d0*/  VIADD R186, R22, 0x20 ;  /* 0x0000002016ba7836 */ /* 0x000fe20000000000 */
[----:B------:R-:W-:Y:S01]  /*10e0*/  SHF.R.U32.HI R6, RZ, 0x3, R201 ;  /* 0x00000003ff067819 */ /* 0x000fe200000116c9 */
[----:B------:R-:W-:Y:S01]  /*10f0*/  IMAD R4, R9, 0x2, R212 ;  /* 0x0000000209047824 */ /* 0x000fe200078e02d4 */
[----:B------:R-:W-:Y:S01]  /*1100*/  LOP3.LUT R11, R201, 0x38, R16, 0xf8, !PT ;  /* 0x00000038c90b7812 */ /* 0x000fe200078ef810 */
[----:B------:R-:W-:Y:S01]  /*1110*/  IMAD R0, R3, 0x2, R212 ;  /* 0x0000000203007824 */ /* 0x000fe200078e02d4 */
[----:B------:R-:W-:Y:S01]  /*1120*/  LOP3.LUT R208, R5, 0xfffffe00, RZ, 0xc0, !PT ;  /* 0xfffffe0005d07812 */ /* 0x000fe200078ec0ff */
[----:B------:R-:W-:Y:S01]  /*1130*/  IMAD R200, R7, 0x8, R8 ;  /* 0x0000000807c87824 */ /* 0x000fe200078e0208 */
[----:B------:R0:W-:Y:S01]  /*1140*/  STL [R1+0x30], R4 ;  /* 0x0000300401007387 */ /* 0x0001e20000100800 */
[----:B------:R-:W-:-:S02]  /*1150*/  SHF.R.S32.HI R23, RZ, 0x1f, R22 ;  /* 0x0000001fff177819 */ /* 0x000fc40000011416 */
[----:B------:R-:W-:Y:S01]  /*1160*/  LOP3.LUT R11, R208, R11, R6, 0xf6, !PT ;  /* 0x0000000bd00b7212 */ /* 0x000fe200078ef606 */
[----:B------:R1:W-:Y:S01]  /*1170*/  STL [R1+0x2c], R0 ;  /* 0x00002c0001007387 */ /* 0x0003e20000100800 */
[----:B------:R-:W-:Y:S02]  /*1180*/  SHF.R.S32.HI R17, RZ, 0x1f, R16 ;  /* 0x0000001fff117819 */ /* 0x000fe40000011410 */
[----:B------:R-:W-:Y:S01]  /*1190*/  SHF.R.S32.HI R185, RZ, 0x1f, R2 ;  /* 0x0000001fffb97819 */ /* 0x000fe20000011402 */
[--C-:B------:R-:W-:Y:S01]  /*11a0*/  IMAD R3, R11, 0x2, R212.reuse ;  /* 0x000000020b037824 */ /* 0x100fe200078e02d4 */
[----:B0-----:R-:W-:Y:S01]  /*11b0*/  SHF.R.S32.HI R4, RZ, 0x1f, R229 ;  /* 0x0000001fff047819 */ /* 0x001fe200000114e5 */
[----:B------:R-:W-:Y:S01]  /*11c0*/  IMAD R212, R219, 0x2, R212 ;  /* 0x00000002dbd47824 */ /* 0x000fe200078e02d4 */
[----:B------:R-:W-:Y:S02]  /*11d0*/  SHF.R.S32.HI R4, RZ, 0x1f, R226 ;  /* 0x0000001fff047819 */ /* 0x000fe400000114e2 */
[----:B------:R0:W-:Y:S01]  /*11e0*/  STL [R1+0x28], R3 ;  /* 0x0000280301007387 */ /* 0x0001e20000100800 */
[----:B-1----:R-:W-:-:S05]  /*11f0*/  VIADD R0, R189, 0x48 ;  /* 0x00000048bd007836 */ /* 0x002fca0000000000 */
[----:B------:R-:W-:Y:S02]  /*1200*/  SHF.R.S32.HI R0, RZ, 0x1f, R0 ;  /* 0x0000001fff007819 */ /* 0x000fe40000011400 */
[----:B------:R-:W-:Y:S02]  /*1210*/  SHF.R.S32.HI R0, RZ, 0x1f, R227 ;  /* 0x0000001fff007819 */ /* 0x000fe400000114e3 */
[----:B0-----:R-:W-:Y:S02]  /*1220*/  SHF.R.S32.HI R3, RZ, 0x1f, R228 ;  /* 0x0000001fff037819 */ /* 0x001fe400000114e4 */
[----:B------:R-:W-:Y:S02]  /*1230*/  SHF.R.S32.HI R3, RZ, 0x1f, R225 ;  /* 0x0000001fff037819 */ /* 0x000fe400000114e1 */
[----:B------:R-:W-:-:S07]  /*1240*/  SHF.R.S32.HI R0, RZ, 0x1f, R224 ;  /* 0x0000001fff007819 */ /* 0x000fce00000114e0 */
.L_x_8439:
[----:B------:R-:W-:Y:S05]  /*1250*/  YIELD ;  /* 0x0000000000007946 */ /* 0x000fea0003800000 */
[----:B------:R-:W-:Y:S01]  /*1260*/  ULDC.64 UR4, c[0x0][0xa28] ;  /* 0x00028a0000047ab9 */ /* 0x000fe20000000a00 */
[----:B01----:R-:W0:Y:S01]  /*1270*/  LDC.64 R6, c[0x0][0xa08] ;  /* 0x00028200ff067b82 */ /* 0x003e220000000a00 */
[----:B------:R-:W-:Y:S01]  /*1280*/  ISETP.NE.U32.AND P1, PT, RZ, UR4, PT ;  /* 0x00000004ff007c0c */ /* 0x000fe2000bf25070 */
[----:B------:R-:W-:Y:S02]  /*1290*/  IMAD.MOV.U32 R12, RZ, RZ, RZ ;  /* 0x000000ffff0c7224 */ /* 0x000fe400078e00ff */
[----:B------:R-:W-:Y:S01]  /*12a0*/  IMAD.MOV.U32 R32, RZ, RZ, RZ ;  /* 0x000000ffff207224 */ /* 0x000fe200078e00ff */
[----:B------:R-:W-:Y:S01]  /*12b0*/  ISETP.NE.AND.EX P1, PT, RZ, UR5, PT, P1 ;  /* 0x00000005ff007c0c */ /* 0x000fe2000bf25310 */
[----:B------:R-:W-:-:S02]  /*12c0*/  ULDC.64 UR4, c[0x0][0xa18] ;  /* 0x0002860000047ab9 */ /* 0x000fc40000000a00 */
[----:B------:R-:W-:-:S04]  /*12d0*/  ISETP.NE.U32.AND P2, PT, RZ, UR4, PT ;  /* 0x00000004ff007c0c */ /* 0x000fc8000bf45070 */
[----:B------:R-:W-:Y:S01]  /*12e0*/  ISETP.NE.AND.EX P2, PT, RZ, UR5, PT, P2 ;  /* 0x00000005ff007c0c */ /* 0x000fe2000bf45320 */
[----:B------:R-:W-:Y:S02]  /*12f0*/  ULDC.64 UR4, c[0x0][0xa08] ;  /* 0x0002820000047ab9 */ /* 0x000fe40000000a00 */
[----:B------:R-:W-:-:S03]  /*1300*/  ISETP.NE.U32.AND P0, PT, RZ, UR4, PT ;  /* 0x00000004ff007c0c */ /* 0x000fc6000bf05070 */
[----:B------:R-:W1:Y:S01]  /*1310*/  @P1 LDC.64 R4, c[0x0][0xa28] ;  /* 0x00028a00ff041b82 */ /* 0x000e620000000a00 */
[----:B------:R-:W-:Y:S01]  /*1320*/  ISETP.NE.AND.EX P0, PT, RZ, UR5, PT, P0 ;  /* 0x00000005ff007c0c */ /* 0x000fe2000bf05300 */
[----:B0-----:R-:W-:-:S06]  /*1330*/  IMAD.WIDE R10, R31, 0x4, R6 ;  /* 0x000000041f0a7825 */ /* 0x001fcc00078e0206 */
[----:B------:R-:W0:Y:S01]  /*1340*/  @P2 LDC.64 R8, c[0x0][0xa18] ;  /* 0x00028600ff082b82 */ /* 0x000e220000000a00 */
[----:B------:R-:W-:Y:S02]  /*1350*/  ULDC UR4, c[0x0][0x288] ;  /* 0x0000a20000047ab9 */ /* 0x000fe40000000800 */
[----:B------:R-:W-:Y:S01]  /*1360*/  IMAD.U32 R194, RZ, RZ, UR4 ;  /* 0x00000004ffc27e24 */ /* 0x000fe2000f8e00ff */
[----:B------:R-:W-:Y:S02]  /*1370*/  ULDC.64 UR4, c[0x0][0x418] ;  /* 0x0001060000047ab9 */ /* 0x000fe40000000a00 */
[----:B--2---:R2:W5:Y:S01]  /*1380*/  @P0 LDG.E R32, desc[UR54][R10.64] ;  /* 0x000000360a200981 */ /* 0x004562000c1e1900 */
[----:B-1----:R-:W-:-:S05]  /*1390*/  @P1 IMAD.WIDE R4, R31, 0x4, R4 ;  /* 0x000000041f041825 */ /* 0x002fca00078e0204 */
[----:B------:R2:W5:Y:S01]  /*13a0*/  @P1 LDG.E R12, desc[UR54][R4.64] ;  /* 0x00000036040c1981 */ /* 0x000562000c1e1900 */
[----:B0-----:R-:W-:-:S05]  /*13b0*/  @P2 IMAD.WIDE R6, R31, 0x4, R8 ;  /* 0x000000041f062825 */ /* 0x001fca00078e0208 */
        /* <DEDUP_REMOVED lines=10> */
[----:B--2-4-:R-:W-:Y:S06]  /*1460*/  @P2 BRA `(.L_x_8143) ;  /* 0x0000000000242947 */ /* 0x014fec0003800000 */
        /* <DEDUP_REMOVED lines=9> */
.L_x_8143:
        /* <DEDUP_REMOVED lines=10> */
[----:B------:R-:W0:Y:S02]  /*15a0*/  LDC.64 R4, c[0x0][0xa20] ;  /* 0x00028800ff047b82 */ /* 0x000e240000000a00 */
[----:B0-----:R-:W-:-:S05]  /*15b0*/  IMAD.WIDE R4, R31, 0x4, R4 ;  /* 0x000000041f047825 */ /* 0x001fca00078e0204 */
[----:B------:R0:W5:Y:S01]  /*15c0*/  LDG.E R33, desc[UR54][R4.64] ;  /* 0x0000003604217981 */ /* 0x000162000c1e1900 */
[----:B------:R-:W-:Y:S05]  /*15d0*/  BRA `(.L_x_8145) ;  /* 0x0000000000107947 */ /* 0x000fea0003800000 */
.L_x_8144:
[----:B------:R-:W-:Y:S05]  /*15e0*/  @!P0 BRA `(.L_x_8145) ;  /* 0x00000000000c8947 */ /* 0x000fea0003800000 */
[----:B------:R-:W2:Y:S04]  /*15f0*/  LDG.E R0, desc[UR54][R10.64] ;  /* 0x000000360a007981 */ /* 0x000ea8000c1e1900 */
[----:B------:R-:W2:Y:S02]  /*1600*/  LDG.E R33, desc[UR54][R10.64+0x4] ;  /* 0x000004360a217981 */ /* 0x000ea4000c1e1900 */
[----:B--2---:R-:W-:-:S07]  /*1610*/  IMAD.IADD R33, R33, 0x1, -R0 ;  /* 0x0000000121217824 */ /* 0x004fce00078e0a00 */
.L_x_8145:
[----:B------:R-:W-:Y:S01]  /*1620*/  ULDC.64 UR4, c[0x0][0xa10] ;  /* 0x0002840000047ab9 */ /* 0x000fe20000000a00 */
[----:B------:R-:W1:Y:S01]  /*1630*/  LDC R8, c[0x0][0x448] ;  /* 0x00011200ff087b82 */ /* 0x000e620000000800 */
[----:B------:R-:W-:-:S04]  /*1640*/  ISETP.NE.U32.AND P0, PT, RZ, UR4, PT ;  /* 0x00000004ff007c0c */ /* 0x000fc8000bf05070 */
[----:B------:R-:W-:Y:S01]  /*1650*/  ISETP.NE.AND.EX P0, PT, RZ, UR5, PT, P0 ;  /* 0x00000005ff007c0c */ /* 0x000fe2000bf05300 */
[----:B------:R-:W-:Y:S02]  /*1660*/  ULDC.64 UR4, c[0x0][0xa30] ;  /* 0x00028c0000047ab9 */ /* 0x000fe40000000a00 */
[----:B------:R-:W-:Y:S01]  /*1670*/  ISETP.NE.U32.AND P1, PT, RZ, UR4, PT ;  /* 0x00000004ff007c0c */ /* 0x000fe2000bf25070 */
[----:B-----5:R-:W-:Y:S01]  /*1680*/  IMAD.MOV.U32 R24, RZ, RZ, R33 ;  /* 0x000000ffff187224 */ /* 0x020fe200078e0021 */
[----:B------:R-:W2:Y:S02]  /*1690*/  LDC.64 R10, c[0x0][0x9e0] ;  /* 0x00027800ff0a7b82 */ /* 0x000ea40000000a00 */
[----:B------:R-:W-:-:S06]  /*16a0*/  ISETP.NE.AND.EX P1, PT, RZ, UR5, PT, P1 ;  /* 0x00000005ff007c0c */ /* 0x000fcc000bf25310 */
[----:B0-----:R-:W0:Y:S08]  /*16b0*/  @P0 LDC.64 R4, c[0x0][0xa10] ;  /* 0x00028400ff040b82 */ /* 0x001e300000000a00 */
[----:B------:R-:W3:Y:S01]  /*16c0*/  @P1 LDC.64 R6, c[0x0][0xa30] ;  /* 0x00028c00ff061b82 */ /* 0x000ee20000000a00 */
[----:B0-----:R-:W-:-:S05]  /*16d0*/  @P0 IMAD.WIDE R4, R31, 0x4, R4 ;  /* 0x000000041f040825 */ /* 0x001fca00078e0204 */
[----:B------:R-:W4:Y:S04]  /*16e0*/  @P0 LDG.E R0, desc[UR54][R4.64] ;  /* 0x0000003604000981 */ /* 0x000f28000c1e1900 */
[----:B------:R-:W4:Y:S01]  /*16f0*/  @P0 LDG.E R3, desc[UR54][R4.64+0x4] ;  /* 0x0000043604030981 */ /* 0x000f22000c1e1900 */
[----:B---3--:R-:W-:-:S05]  /*1700*/  @P1 IMAD.WIDE R6, R31, 0x4, R6 ;  /* 0x000000041f061825 */ /* 0x008fca00078e0206 */
[----:B------:R0:W5:Y:S01]  /*1710*/  @P1 LDG.E R24, desc[UR54][R6.64] ;  /* 0x0000003606181981 */ /* 0x000162000c1e1900 */
[----:B-1----:R-:W-:Y:S01]  /*1720*/  ISETP.NE.AND P1, PT, R8, 0x1, PT ;  /* 0x000000010800780c */ /* 0x002fe20003f25270 */
[----:B------:R-:W-:Y:S01]  /*1730*/  IMAD.SHL.U32 R198, R29, 0x80, RZ ;  /* 0x000000801dc67824 */ /* 0x000fe200078e00ff */
[----:B--2---:R-:W-:Y:S01]  /*1740*/  ISETP.GE.AND P2, PT, R11, 0x1, PT ;  /* 0x000000010b00780c */ /* 0x004fe20003f46270 */
[----:B------:R-:W-:-:S10]  /*1750*/  IMAD.IADD R12, R33, 0x1, -R12 ;  /* 0x00000001210c7824 */ /* 0x000fd400078e0a0c */
[----:B------:R-:W1:Y:S08]  /*1760*/  @P1 LDC R9, c[0x0][0x44c] ;  /* 0x00011300ff091b82 */ /* 0x000e700000000800 */
[----:B------:R-:W2:Y:S01]  /*1770*/  @P1 LDC R8, c[0x0][0x450] ;  /* 0x00011400ff081b82 */ /* 0x000ea20000000800 */
[----:B----4-:R-:W-:Y:S02]  /*1780*/  @P0 IMAD.IADD R25, R3, 0x1, -R0 ;  /* 0x0000000103190824 */ /* 0x010fe400078e0a00 */
[----:B------:R-:W-:-:S02]  /*1790*/  VIADD R0, R198, 0x7f ;  /* 0x0000007fc6007836 */ /* 0x000fc40000000000 */
[----:B------:R-:W-:Y:S02]  /*17a0*/  IMAD.IADD R196, R12, 0x1, R25 ;  /* 0x000000010cc47824 */ /* 0x000fe400078e0219 */
[----:B-1----:R-:W-:-:S03]  /*17b0*/  @P1 IMAD.HI.U32 R3, R0, R9, RZ ;  /* 0x0000000900031227 */ /* 0x002fc600078e00ff */
[C---:B------:R-:W-:Y:S01]  /*17c0*/  IADD3 R5, R196.reuse, 0x1, -R194 ;  /* 0x00000001c4057810 */ /* 0x040fe20007ffe8c2 */
[----:B------:R-:W-:Y:S01]  /*17d0*/  IMAD.MOV.U32 R4, RZ, RZ, R0 ;  /* 0x000000ffff047224 */ /* 0x000fe200078e0000 */
[----:B--2---:R-:W-:Y:S01]  /*17e0*/  @P1 SHF.R.U32.HI R4, RZ, R8, R3 ;  /* 0x00000008ff041219 */ /* 0x004fe20000011603 */
[----:B------:R-:W-:-:S04]  /*17f0*/  VIADD R0, R196, 0x7f ;  /* 0x0000007fc4007836 */ /* 0x000fc80000000000 */
[----:B0-----:R-:W-:Y:S01]  /*1800*/  IMAD.IADD R7, R5, 0x1, R4 ;  /* 0x0000000105077824 */ /* 0x001fe200078e0204 */
[----:B------:R-:W-:-:S04]  /*1810*/  SHF.R.S32.HI R3, RZ, 0x1f, R0 ;  /* 0x0000001fff037819 */ /* 0x000fc80000011400 */
[----:B------:R-:W-:Y:S01]  /*1820*/  LEA.HI R3, R3, R0, RZ, 0x7 ;  /* 0x0000000003037211 */ /* 0x000fe200078f38ff */
[----:B------:R-:W-:-:S03]  /*1830*/  IMAD.IADD R0, R7, 0x1, R10 ;  /* 0x0000000107007824 */ /* 0x000fc600078e020a */
[----:B------:R-:W-:Y:S01]  /*1840*/  SHF.R.S32.HI R94, RZ, 0x7, R3 ;  /* 0x00000007ff5e7819 */ /* 0x000fe20000011403 */
        /* <DEDUP_REMOVED lines=12> */
.L_x_8148:
[----:B------:R-:W-:-:S13]  /*1910*/  ISETP.NE.AND P0, PT, R11, 0x1, PT ;  /* 0x000000010b00780c */ /* 0x000fda0003f05270 */
[----:B------:R-:W0:Y:S02]  /*1920*/  @P0 LDC.64 R4, c[0x0][0x9e8] ;  /* 0x00027a00ff040b82 */ /* 0x000e240000000a00 */
[----:B0-----:R-:W-:-:S05]  /*1930*/  @P0 IMAD.HI.U32 R4, R3, R4, RZ ;  /* 0x0000000403040227 */ /* 0x001fca00078e00ff */
[----:B------:R-:W-:-:S07]  /*1940*/  @P0 SHF.R.U32.HI R3, RZ, R5, R4 ;  /* 0x00000005ff030219 */ /* 0x000fce0000011604 */
.L_x_8149:
[----:B------:R-:W-:Y:S05]  /*1950*/  BSYNC B0 ;  /* 0x0000000000007941 */ /* 0x000fea0003800000 */
.L_x_8147:
[----:B------:R-:W-:-:S05]  /*1960*/  IMAD R3, R3, R11, R11 ;  /* 0x0000000b03037224 */ /* 0x000fca00078e020b */
[----:B------:R-:W-:-:S07]  /*1970*/  VIMNMX R0, R0, R3, PT ;  /* 0x0000000300007248 */ /* 0x000fce0003fe0100 */
.L_x_8146:
[----:B------:R-:W0:Y:S01]  /*1980*/  @P1 LDC R5, c[0x0][0x44c] ;  /* 0x00011300ff051b82 */ /* 0x000e220000000800 */
[----:B------:R-:W-:Y:S01]  /*1990*/  VIADD R0, R0, 0x7f ;  /* 0x0000007f00007836 */ /* 0x000fe20000000000 */
[----:B------:R-:W-:Y:S01]  /*19a0*/  ULDC UR4, c[0x0][0x9dc] ;  /* 0x0002770000047ab9 */ /* 0x000fe20000000800 */
[----:B------:R-:W-:Y:S02]  /*19b0*/  IMAD.MOV.U32 R4, RZ, RZ, R198 ;  /* 0x000000ffff047224 */ /* 0x000fe400078e00c6 */
[----:B------:R-:W-:Y:S01]  /*19c0*/  IMAD.IADD R93, R196, 0x1, -R194 ;  /* 0x00000001c45d7824 */ /* 0x000fe200078e0ac2 */
[----:B------:R-:W-:Y:S02]  /*19d0*/  SHF.R.S32.HI R3, RZ, 0x1f, R0 ;  /* 0x0000001fff037819 */ /* 0x000fe40000011400 */
[----:B------:R-:W1:Y:S02]  /*19e0*/  @P1 LDC R6, c[0x0][0x450] ;  /* 0x00011400ff061b82 */ /* 0x000e640000000800 */
[----:B------:R-:W-:-:S04]  /*19f0*/  LEA.HI R3, R3, R0, RZ, 0x7 ;  /* 0x0000000003037211 */ /* 0x000fc800078f38ff */
[----:B------:R-:W-:-:S04]  /*1a00*/  SHF.R.S32.HI R3, RZ, 0x7, R3 ;  /* 0x00000007ff037819 */ /* 0x000fc80000011403 */
[----:B------:R-:W-:Y:S01]  /*1a10*/  VIMNMX R8, R94, R3, PT ;  /* 0x000000035e087248 */ /* 0x000fe20003fe0100 */
[----:B0-----:R-:W-:-:S05]  /*1a20*/  @P1 IMAD.HI.U32 R5, R198, R5, RZ ;  /* 0x00000005c6051227 */ /* 0x001fca00078e00ff */
[----:B-1----:R-:W-:-:S05]  /*1a30*/  @P1 SHF.R.U32.HI R4, RZ, R6, R5 ;  /* 0x00000006ff041219 */ /* 0x002fca0000011605 */
[----:B------:R-:W-:-:S04]  /*1a40*/  IMAD.IADD R0, R93, 0x1, R4 ;  /* 0x000000015d007824 */ /* 0x000fc800078e0204 */
        /* <DEDUP_REMOVED lines=12> */
.L_x_8152:
[----:B------:R-:W-:-:S13]  /*1b10*/  ISETP.NE.AND P0, PT, R11, 0x1, PT ;  /* 0x000000010b00780c */ /* 0x000fda0003f05270 */
[----:B------:R-:W0:Y:S02]  /*1b20*/  @P0 LDC.64 R4, c[0x0][0x9e8] ;  /* 0x00027a00ff040b82 */ /* 0x000e240000000a00 */
[----:B0-----:R-:W-:-:S05]  /*1b30*/  @P0 IMAD.HI.U32 R4, R0, R4, RZ ;  /* 0x0000000400040227 */ /* 0x001fca00078e00ff */
[----:B------:R-:W-:-:S07]  /*1b40*/  @P0 SHF.R.U32.HI R0, RZ, R5, R4 ;  /* 0x00000005ff000219 */ /* 0x000fce0000011604 */
.L_x_8153:
[----:B------:R-:W-:Y:S05]  /*1b50*/  BSYNC B0 ;  /* 0x0000000000007941 */ /* 0x000fea0003800000 */
.L_x_8151:
[----:B------:R-:W-:-:S05]  /*1b60*/  IMAD R0, R0, R11, RZ ;  /* 0x0000000b00007224 */ /* 0x000fca00078e02ff */
[----:B------:R-:W-:-:S07]  /*1b70*/  VIMNMX R3, R3, R0, !PT ;  /* 0x0000000003037248 */ /* 0x000fce0007fe0100 */
.L_x_8150:
[----:B------:R-:W-:Y:S01]  /*1b80*/  SHF.R.S32.HI R0, RZ, 0x1f, R3 ;  /* 0x0000001fff007819 */ /* 0x000fe20000011403 */
[----:B------:R-:W-:Y:S01]  /*1b90*/  BSSY B0, `(.L_x_8154) ;  /* 0x0000028000007945 */ /* 0x000fe20003800000 */
[----:B------:R-:W-:Y:S02]  /*1ba0*/  LOP3.LUT R223, R221, 0xff, RZ, 0xc0, !PT ;  /* 0x000000ffdddf7812 */ /* 0x000fe400078ec0ff */
[----:B------:R-:W-:Y:S02]  /*1bb0*/  LEA.HI R0, R0, R3, RZ, 0x7 ;  /* 0x0000000300007211 */ /* 0x000fe400078f38ff */
[----:B------:R-:W-:Y:S02]  /*1bc0*/  SHF.R.U32.HI R221, RZ, 0x10, R221 ;  /* 0x00000010ffdd7819 */ /* 0x000fe400000116dd */
[----:B------:R-:W-:-:S04]  /*1bd0*/  SHF.R.S32.HI R0, RZ, 0x7, R0 ;  /* 0x00000007ff007819 */ /* 0x000fc80000011400 */
[----:B------:R-:W-:Y:S01]  /*1be0*/  VIMNMX R9, RZ, R0, !PT ;  /* 0x00000000ff097248 */ /* 0x000fe20007fe0100 */
[----:B------:R-:W-:-:S03]  /*1bf0*/  IMAD.MOV.U32 R0, RZ, RZ, RZ ;  /* 0x000000ffff007224 */ /* 0x000fc600078e00ff */
[----:B------:R-:W-:-:S13]  /*1c00*/  ISETP.GT.AND P0, PT, R8, R9, PT ;  /* 0x000000090800720c */ /* 0x000fda0003f04270 */
[----:B------:R-:W-:Y:S05]  /*1c10*/  @!P0 BRA `(.L_x_8155) ;  /* 0x00000000007c8947 */ /* 0x000fea0003800000 */
        /* <DEDUP_REMOVED lines=31> */
.L_x_8155:
[----:B------:R-:W-:Y:S05]  /*1e10*/  BSYNC B0 ;  /* 0x0000000000007941 */ /* 0x000fea0003800000 */
.L_x_8154:
        /* <DEDUP_REMOVED lines=36> */
.L_x_8158:
[----:B------:R-:W-:Y:S05]  /*2060*/  BSYNC B6 ;  /* 0x0000000000067941 */ /* 0x000fea0003800000 */
.L_x_8157:
        /* <DEDUP_REMOVED lines=20> */
.L_x_8160:
[----:B------:R-:W-:Y:S05]  /*21b0*/  BSYNC B6 ;  /* 0x0000000000067941 */ /* 0x000fea0003800000 */
.L_x_8159:
[----:B------:R-:W-:Y:S01]  /*21c0*/  ULDC.64 UR4, c[0x0][0x9f8] ;  /* 0x00027e0000047ab9 */ /* 0x000fe20000000a00 */
[----:B------:R-:W-:Y:S01]  /*21d0*/  IMAD.MOV.U32 R0, RZ, RZ, R31 ;  /* 0x000000ffff007224 */ /* 0x000fe200078e001f */
[----:B------:R-:W-:Y:S01]  /*21e0*/  ISETP.NE.U32.AND P0, PT, RZ, UR4, PT ;  /* 0x00000004ff007c0c */ /* 0x000fe2000bf05070 */
[----:B------:R-:W0:Y:S03]  /*21f0*/  LDC R15, c[0x0][0x3f4] ;  /* 0x0000fd00ff0f7b82 */ /* 0x000e260000000800 */
[----:B------:R-:W-:-:S05]  /*2200*/  ISETP.NE.AND.EX P0, PT, RZ, UR5, PT, P0 ;  /* 0x00000005ff007c0c */ /* 0x000fca000bf05300 */
[----:B------:R-:W1:Y:S08]  /*2210*/  LDC.64 R28, c[0x0][0x3f8] ;  /* 0x0000fe00ff1c7b82 */ /* 0x000e700000000a00 */
[----:B------:R-:W2:Y:S08]  /*2220*/  @P0 LDC.64 R4, c[0x0][0x9f8] ;  /* 0x00027e00ff040b82 */ /* 0x000eb00000000a00 */
[----:B------:R-:W3:Y:S01]  /*2230*/  LDC.64 R34, c[0x0][0x408] ;  /* 0x00010200ff227b82 */ /* 0x000ee20000000a00 */
[----:B--2---:R-:W-:-:S05]  /*2240*/  @P0 IMAD.WIDE R4, R31, 0x4, R4 ;  /* 0x000000041f040825 */ /* 0x004fca00078e0204 */
[----:B------:R2:W4:Y:S01]  /*2250*/  @P0 LDG.E R0, desc[UR54][R4.64] ;  /* 0x0000003604000981 */ /* 0x000522000c1e1900 */
[----:B0-----:R-:W-:Y:S01]  /*2260*/  ISETP.GE.AND P0, PT, R16, R15, PT ;  /* 0x0000000f1000720c */ /* 0x001fe20003f06270 */
[----:B-1----:R-:W-:Y:S01]  /*2270*/  IMAD.WIDE.U32 R6, R188, R28, R22 ;  /* 0x0000001cbc067225 */ /* 0x002fe200078e0016 */
[----:B------:R-:W-:Y:S02]  /*2280*/  SHF.R.S32.HI R11, RZ, 0x1f, R188 ;  /* 0x0000001fff0b7819 */ /* 0x000fe400000114bc */
[----:B------:R-:W-:Y:S01]  /*2290*/  SEL R13, R15, RZ, P0 ;  /* 0x000000ff0f0d7207 */ /* 0x000fe20000000000 */
[----:B------:R-:W-:Y:S01]  /*22a0*/  IMAD.MOV.U32 R80, RZ, RZ, R6 ;  /* 0x000000ffff507224 */ /* 0x000fe200078e0006 */
[----:B------:R-:W-:Y:S01]  /*22b0*/  SHF.R.U32.HI R36, RZ, 0x3, R207 ;  /* 0x00000003ff247819 */ /* 0x000fe200000116cf */
[-C--:B---3--:R-:W-:Y:S01]  /*22c0*/  IMAD R10, R11, R34.reuse, RZ ;  /* 0x000000220b0a7224 */ /* 0x088fe200078e02ff */
[----:B------:R-:W-:Y:S01]  /*22d0*/  SHF.R.U32.HI R30, RZ, 0x3, R203 ;  /* 0x00000003ff1e7819 */ /* 0x000fe200000116cb */
[----:B------:R-:W-:Y:S01]  /*22e0*/  IMAD.IADD R13, R16, 0x1, R13 ;  /* 0x00000001100d7824 */ /* 0x000fe200078e020d */
[----:B------:R-:W-:Y:S01]  /*22f0*/  SHF.R.U32.HI R21, RZ, 0x3, R202 ;  /* 0x00000003ff157819 */ /* 0x000fe200000116ca */
[----:B--2---:R-:W-:Y:S01]  /*2300*/  IMAD.WIDE.U32 R4, R188, R34, R22 ;  /* 0x00000022bc047225 */ /* 0x004fe200078e0016 */
[----:B------:R-:W-:-:S02]  /*2310*/  SHF.R.U32.HI R20, RZ, 0x3, R201 ;  /* 0x00000003ff147819 */ /* 0x000fc400000116c9 */
[----:B------:R-:W-:Y:S01]  /*2320*/  SHF.R.S32.HI R6, RZ, 0x1f, R13 ;  /* 0x0000001fff067819 */ /* 0x000fe2000001140d */
[----:B------:R-:W-:Y:S01]  /*2330*/  IMAD.MOV.U32 R84, RZ, RZ, R4 ;  /* 0x000000ffff547224 */ /* 0x000fe200078e0004 */
[----:B------:R-:W-:Y:S01]  /*2340*/  SHF.L.U64.HI R31, R34, 0x7, R35 ;  /* 0x00000007221f7819 */ /* 0x000fe20000010223 */
[----:B------:R-:W-:Y:S01]  /*2350*/  IMAD R87, R188, R35, R10 ;  /* 0x00000023bc577224 */ /* 0x000fe200078e020a */
[CC--:B------:R-:W-:Y:S01]  /*2360*/  LEA.HI R4, R6.reuse, R13.reuse, RZ, 0x6 ;  /* 0x0000000d06047211 */ /* 0x0c0fe200078f30ff */
[----:B------:R-:W-:Y:S01]  /*2370*/  IMAD R8, R11, R28, RZ ;  /* 0x0000001c0b087224 */ /* 0x000fe200078e02ff */
[----:B------:R-:W-:Y:S01]  /*2380*/  LEA.HI R12, R6, R13, RZ, 0x3 ;  /* 0x0000000d060c7211 */ /* 0x000fe200078f18ff */
[----:B------:R-:W-:Y:S02]  /*2390*/  IMAD.IADD R85, R5, 0x1, R87 ;  /* 0x0000000105557824 */ /* 0x000fe400078e0257 */
[----:B------:R-:W-:Y:S01]  /*23a0*/  IMAD.SHL.U32 R5, R4, 0x80, RZ ;  /* 0x0000008004057824 */ /* 0x000fe200078e00ff */
[----:B------:R-:W-:Y:S01]  /*23b0*/  LOP3.LUT R4, R207, 0x38, R12, 0xf8, !PT ;  /* 0x00000038cf047812 */ /* 0x000fe200078ef80c */
[----:B------:R-:W-:Y:S01]  /*23c0*/  IMAD.WIDE.U32 R10, R188, R34, R16 ;  /* 0x00000022bc0a7225 */ /* 0x000fe200078e0010 */
[----:B------:R-:W-:-:S02]  /*23d0*/  LOP3.LUT R6, R203, 0x38, R12, 0xf8, !PT ;  /* 0x00000038cb067812 */ /* 0x000fc400078ef80c */
[----:B------:R-:W-:Y:S01]  /*23e0*/  LOP3.LUT R4, R4, R36, RZ, 0x3c, !PT ;  /* 0x0000002404047212 */ /* 0x000fe200078e3cff */
[C---:B------:R-:W-:Y:S01]  /*23f0*/  IMAD R83, R188.reuse, R29, R8 ;  /* 0x0000001dbc537224 */ /* 0x040fe200078e0208 */
[----:B------:R-:W0:Y:S01]  /*2400*/  S2R R36, SR_TID.X ;  /* 0x0000000000247919 */ /* 0x000e220000002100 */
[----:B------:R-:W-:Y:S01]  /*2410*/  IMAD.WIDE.U32 R8, R188, R28, R16 ;  /* 0x0000001cbc087225 */ /* 0x000fe200078e0010 */
[----:B------:R-:W-:Y:S02]  /*2420*/  LOP3.LUT R76, R12, 0xfffffff8, RZ, 0xc0, !PT ;  /* 0xfffffff80c4c7812 */ /* 0x000fe400078ec0ff */
[----:B------:R-:W-:Y:S01]  /*2430*/  SHF.R.S32.HI R79, RZ, 0x3, R12 ;  /* 0x00000003ff4f7819 */ /* 0x000fe2000001140c */
[----:B------:R-:W-:Y:S01]  /*2440*/  IMAD.IADD R87, R87, 0x1, R11 ;  /* 0x0000000157577824 */ /* 0x000fe200078e020b */
[----:B-----5:R-:W-:Y:S01]  /*2450*/  SHF.R.S32.HI R11, RZ, 0x1f, R24 ;  /* 0x0000001fff0b7819 */ /* 0x020fe20000011418 */
[----:B------:R-:W-:Y:S01]  /*2460*/  IMAD.IADD R81, R7, 0x1, R83 ;  /* 0x0000000107517824 */ /* 0x000fe200078e0253 */
[----:B------:R-:W-:Y:S01]  /*2470*/  LOP3.LUT R7, R5, 0xffffe000, RZ, 0xc0, !PT ;  /* 0xffffe00005077812 */ /* 0x000fe200078ec0ff */
[----:B------:R-:W-:Y:S01]  /*2480*/  IMAD.MOV.U32 R82, RZ, RZ, R8 ;  /* 0x000000ffff527224 */ /* 0x000fe200078e0008 */
[--C-:B------:R-:W-:Y:S01]  /*2490*/  LOP3.LUT R8, R202, 0x38, R12.reuse, 0xf8, !PT ;  /* 0x00000038ca087812 */ /* 0x100fe200078ef80c */
[----:B------:R-:W-:Y:S01]  /*24a0*/  IMAD.IADD R83, R83, 0x1, R9 ;  /* 0x0000000153537824 */ /* 0x000fe200078e0209 */
[----:B------:R-:W-:Y:S01]  /*24b0*/  LOP3.LUT R9, R201, 0x38, R12, 0xf8, !PT ;  /* 0x00000038c9097812 */ /* 0x000fe200078ef80c */
[----:B------:R-:W-:Y:S01]  /*24c0*/  IMAD.MOV.U32 R86, RZ, RZ, R10 ;  /* 0x000000ffff567224 */ /* 0x000fe200078e000a */
[----:B------:R-:W-:Y:S01]  /*24d0*/  LOP3.LUT R5, R6, R30, RZ, 0x3c, !PT ;  /* 0x0000001e06057212 */ /* 0x000fe200078e3cff */
[C---:B------:R-:W-:Y:S01]  /*24e0*/  IMAD R10, R11.reuse, R28, RZ ;  /* 0x0000001c0b0a7224 */ /* 0x040fe200078e02ff */
[----:B------:R-:W-:Y:S01]  /*24f0*/  LOP3.LUT R6, R8, R21, RZ, 0x3c, !PT ;  /* 0x0000001508067212 */ /* 0x000fe200078e3cff */
[----:B------:R-:W-:Y:S01]  /*2500*/  IMAD R11, R11, R34, RZ ;  /* 0x000000220b0b7224 */ /* 0x000fe200078e02ff */
[----:B------:R-:W-:Y:S01]  /*2510*/  LOP3.LUT R9, R9, R20, RZ, 0x3c, !PT ;  /* 0x0000001409097212 */ /* 0x000fe200078e3cff */
[----:B------:R-:W-:Y:S01]  /*2520*/  IMAD R39, R24, R29, R10 ;  /* 0x0000001d18277224 */ /* 0x000fe200078e020a */
[-C--:B------:R-:W-:Y:S01]  /*2530*/  IADD3 R4, R4, R7.reuse, R211 ;  /* 0x0000000704047210 */ /* 0x080fe20007ffe0d3 */
[----:B------:R-:W-:Y:S01]  /*2540*/  IMAD.WIDE.U32 R80, R24, R28, R80 ;  /* 0x0000001c18507225 */ /* 0x000fe200078e0050 */
[----:B------:R-:W-:-:S02]  /*2550*/  IADD3 R5, R5, R7, R210 ;  /* 0x0000000705057210 */ /* 0x000fc40007ffe0d2 */
[-C--:B------:R-:W-:Y:S01]  /*2560*/  IADD3 R6, R6, R7.reuse, R209 ;  /* 0x0000000706067210 */ /* 0x080fe20007ffe0d1 */
[----:B------:R-:W-:Y:S01]  /*2570*/  IMAD.WIDE.U32 R82, R24, R28, R82 ;  /* 0x0000001c18527225 */ /* 0x000fe200078e0052 */
[----:B------:R-:W-:Y:S02]  /*2580*/  IADD3 R7, R9, R7, R208 ;  /* 0x0000000709077210 */ /* 0x000fe40007ffe0d0 */
[----:B------:R-:W-:Y:S01]  /*2590*/  SHF.L.U64.HI R8, R28, 0x5, R29 ;  /* 0x000000051c087819 */ /* 0x000fe2000001021d */
[----:B------:R-:W-:Y:S01]  /*25a0*/  IMAD R11, R24, R35, R11 ;  /* 0x00000023180b7224 */ /* 0x000fe200078e020b */
[----:B------:R-:W-:Y:S01]  /*25b0*/  SHF.L.U64.HI R9, R28, 0x6, R29 ;  /* 0x000000061c097819 */ /* 0x000fe2000001021d */
[-C--:B------:R-:W-:Y:S01]  /*25c0*/  IMAD.WIDE.U32 R84, R24, R34.reuse, R84 ;  /* 0x0000002218547225 */ /* 0x080fe200078e0054 */
[----:B0-----:R-:W-:Y:S02]  /*25d0*/  SHF.R.U32.HI R36, RZ, 0x7, R36 ;  /* 0x00000007ff247819 */ /* 0x001fe40000011624 */
[----:B------:R-:W-:Y:S01]  /*25e0*/  SHF.L.U64.HI R10, R28, 0x7, R29 ;  /* 0x000000071c0a7819 */ /* 0x000fe2000001021d */
[----:B------:R-:W-:Y:S01]  /*25f0*/  IMAD.WIDE.U32 R86, R24, R34, R86 ;  /* 0x0000002218567225 */ /* 0x000fe200078e0056 */
[----:B------:R-:W-:-:S02]  /*2600*/  ISETP.NE.AND P6, PT, R36, 0x1, PT ;  /* 0x000000012400780c */ /* 0x000fc40003fc5270 */
[----:B------:R-:W-:Y:S01]  /*2610*/  SHF.L.U64.HI R29, R34, 0x5, R35 ;  /* 0x00000005221d7819 */ /* 0x000fe20000010223 */
[----:B------:R-:W-:Y:S01]  /*2620*/  IMAD.IADD R3, R32, 0x1, R33 ;  /* 0x0000000120037824 */ /* 0x000fe200078e0221 */
[----:B------:R-:W-:Y:S01]  /*2630*/  SHF.L.U64.HI R30, R34, 0x6, R35 ;  /* 0x00000006221e7819 */ /* 0x000fe20000010223 */
[C---:B------:R-:W-:Y:S01]  /*2640*/  IMAD.SHL.U32 R20, R28.reuse, 0x20, RZ ;  /* 0x000000201c147824 */ /* 0x040fe200078e00ff */
[----:B------:R-:W-:Y:S01]  /*2650*/  SHF.R.S32.HI R88, RZ, 0x1f, R76 ;  /* 0x0000001fff587819 */ /* 0x000fe2000001144c */
[----:B------:R-:W-:Y:S02]  /*2660*/  IMAD.SHL.U32 R21, R28, 0x40, RZ ;  /* 0x000000401c157824 */ /* 0x000fe400078e00ff */
[C---:B------:R-:W-:Y:S02]  /*2670*/  IMAD.SHL.U32 R32, R34.reuse, 0x20, RZ ;  /* 0x0000002022207824 */ /* 0x040fe400078e00ff */
[----:B------:R-:W-:Y:S02]  /*2680*/  IMAD.SHL.U32 R33, R34, 0x40, RZ ;  /* 0x0000004022217824 */ /* 0x000fe400078e00ff */
[----:B------:R-:W-:Y:S05]  /*2690*/  @!P6 WARPSYNC.ALL ;  /* 0x000000000000e948 */ /* 0x000fea0003800000 */
[----:B------:R-:W-:Y:S01]  /*26a0*/  ULDC UR4, c[0x0][0x2f4] ;  /* 0x0000bd0000047ab9 */ /* 0x000fe20000000800 */
[----:B------:R-:W-:Y:S01]  /*26b0*/  VIADD R92, R36, 0x8 ;  /* 0x00000008245c7836 */ /* 0x000fe20000000000 */
[----:B------:R-:W-:Y:S01]  /*26c0*/  ISETP.GE.AND P1, PT, R16, UR4, PT ;  /* 0x0000000410007c0c */ /* 0x000fe2000bf26270 */
[----:B------:R-:W-:Y:S01]  /*26d0*/  IMAD.IADD R38, R81, 0x1, R39 ;  /* 0x0000000151267824 */ /* 0x000fe200078e0227 */
[----:B------:R-:W-:Y:S01]  /*26e0*/  ISETP.GE.AND P2, PT, R2, UR4, PT ;  /* 0x0000000402007c0c */ /* 0x000fe2000bf46270 */
[----:B------:R-:W-:-:S02]  /*26f0*/  IMAD.SHL.U32 R28, R28, 0x80, RZ ;  /* 0x000000801c1c7824 */ /* 0x000fc400078e00ff */
[----:B------:R-:W-:Y:S02]  /*2700*/  IMAD.SHL.U32 R34, R34, 0x80, RZ ;  /* 0x0000008022227824 */ /* 0x000fe400078e00ff */
[----:B------:R-:W-:Y:S02]  /*2710*/  IMAD R35, R220, 0x20, R188 ;  /* 0x00000020dc237824 */ /* 0x000fe400078e02bc */
[----:B------:R-:W-:Y:S02]  /*2720*/  IMAD.SHL.U32 R36, R15, 0x2, RZ ;  /* 0x000000020f247824 */ /* 0x000fe400078e00ff */
[----:B------:R-:W-:Y:S02]  /*2730*/  IMAD.IADD R39, R39, 0x1, R83 ;  /* 0x0000000127277824 */ /* 0x000fe400078e0253 */
[----:B------:R-:W-:Y:S02]  /*2740*/  IMAD.IADD R77, R85, 0x1, R11 ;  /* 0x00000001554d7824 */ /* 0x000fe400078e020b */
[----:B------:R-:W-:Y:S01]  /*2750*/  IMAD.IADD R78, R11, 0x1, R87 ;  /* 0x000000010b4e7824 */ /* 0x000fe200078e0257 */
[----:B----4-:R-:W-:Y:S01]  /*2760*/  SHF.R.S32.HI R37, RZ, 0x1f, R0 ;  /* 0x0000001fff257819 */ /* 0x010fe20000011400 */
[----:B------:R-:W-:Y:S06]  /*2770*/  @!P6 BAR.SYNC.DEFER_BLOCKING 0x9, 0x100 ;  /* 0x024400000000eb1d */ /* 0x000fec0000010000 */
.L_x_8258:
[----:B------:R-:W0:Y:S01]  /*2780*/  LDC R98, c[0x0][0x430] ;  /* 0x00010c00ff627b82 */ /* 0x000e220000000800 */
[----:B------:R-:W-:Y:S02]  /*2790*/  VIADD R27, R27, 0xffffffff ;  /* 0xffffffff1b1b7836 */ /* 0x000fe40000000000 */
[----:B------:R-:W-:Y:S02]  /*27a0*/  IMAD.MOV.U32 R99, RZ, RZ, RZ ;  /* 0x000000ffff637224 */ /* 0x000fe400078e00ff */
[----:B------:R-:W-:-:S03]  /*27b0*/  IMAD R40, R27, 0x80, R35 ;  /* 0x000000801b287824 */ /* 0x000fc600078e0223 */
[----:B-1----:R-:W1:Y:S01]  /*27c0*/  LDC R102, c[0x0][0x3f4] ;  /* 0x0000fd00ff667b82 */ /* 0x002e620000000800 */
[----:B------:R-:W-:Y:S01]  /*27d0*/  IMAD.IADD R41, R3, 0x1, R40 ;  /* 0x0000000103297824 */ /* 0x000fe200078e0228 */
[----:B------:R-:W-:-:S03]  /*27e0*/  ISETP.GE.AND P3, PT, R40, R25, PT ;  /* 0x000000192800720c */ /* 0x000fc60003f66270 */
[----:B---3--:R-:W-:Y:S01]  /*27f0*/  IMAD.MOV.U32 R11, RZ, RZ, R41 ;  /* 0x000000ffff0b7224 */ /* 0x008fe200078e0029 */
[----:B------:R-:W-:Y:S02]  /*2800*/  ISETP.GT.OR P3, PT, R35, 0x7f, P3 ;  /* 0x0000007f2300780c */ /* 0x000fe40001f64670 */
[----:B0-----:R-:W-:-:S11]  /*2810*/  ISETP.NE.AND P4, PT, R98, 0x1, PT ;  /* 0x000000016200780c */ /* 0x001fd60003f85270 */
[----:B------:R-:W0:Y:S08]  /*2820*/  @!P3 LDC.64 R14, c[0x0][0x428] ;  /* 0x00010a00ff0ebb82 */ /* 0x000e300000000a00 */
[----:B--2---:R-:W2:Y:S08]  /*2830*/  @!P3 LDC.64 R42, c[0x0][0x418] ;  /* 0x00010600ff2abb82 */ /* 0x004eb00000000a00 */
[----:B------:R-:W3:Y:S08]  /*2840*/  @P4 LDC R12, c[0x0][0x434] ;  /* 0x00010d00ff0c4b82 */ /* 0x000ef00000000800 */
[----:B----4-:R-:W4:Y:S01]  /*2850*/  @P4 LDC R13, c[0x0][0x438] ;  /* 0x00010e00ff0d4b82 */ /* 0x010f220000000800 */
[----:B---3--:R-:W-:-:S05]  /*2860*/  @P4 IMAD.HI.U32 R12, R41, R12, RZ ;  /* 0x0000000c290c4227 */ /* 0x008fca00078e00ff */
[----:B----4-:R-:W-:Y:S01]  /*2870*/  @P4 SHF.R.U32.HI R11, RZ, R13, R12 ;  /* 0x0000000dff0b4219 */ /* 0x010fe2000001160c */
[----:B0-----:R-:W-:-:S03]  /*2880*/  @!P3 IMAD R12, R37, R14, RZ ;  /* 0x0000000e250cb224 */ /* 0x001fc600078e02ff */
[--C-:B------:R-:W-:Y:S01]  /*2890*/  @!P3 SHF.R.S32.HI R13, RZ, 0x1f, R11.reuse ;  /* 0x0000001fff0db819 */ /* 0x100fe2000001140b */
[----:B------:R-:W-:Y:S02]  /*28a0*/  @!P3 IMAD R15, R0, R15, R12 ;  /* 0x0000000f000fb224 */ /* 0x000fe400078e020c */
[----:B------:R-:W-:-:S04]  /*28b0*/  @!P3 IMAD.MOV.U32 R12, RZ, RZ, R11 ;  /* 0x000000ffff0cb224 */ /* 0x000fc800078e000b */
[----:B------:R-:W-:-:S04]  /*28c0*/  @!P3 IMAD.WIDE.U32 R12, R0, R14, R12 ;  /* 0x0000000e000cb225 */ /* 0x000fc800078e000c */
[----:B------:R-:W-:Y:S01]  /*28d0*/  @!P3 IMAD.IADD R13, R13, 0x1, R15 ;  /* 0x000000010d0db824 */ /* 0x000fe200078e020f */
[----:B--2---:R-:W-:-:S04]  /*28e0*/  @!P3 LEA R14, P4, R12, R42, 0x2 ;  /* 0x0000002a0c0eb211 */ /* 0x004fc800078810ff */
[----:B------:R-:W-:-:S05]  /*28f0*/  @!P3 LEA.HI.X R15, R12, R43, R13, 0x2, P4 ;  /* 0x0000002b0c0fb211 */ /* 0x000fca00020f140d */
[----:B------:R0:W5:Y:S01]  /*2900*/  @!P3 LDG.E R99, desc[UR54][R14.64] ;  /* 0x000000360e63b981 */ /* 0x000162000c1e1900 */
[----:B-1----:R-:W-:Y:S01]  /*2910*/  ISETP.GE.AND P3, PT, R102, 0x1, PT ;  /* 0x000000016600780c */ /* 0x002fe20003f66270 */
[----:B------:R-:W-:Y:S01]  /*2920*/  IMAD.MOV R11, RZ, RZ, -R11 ;  /* 0x000000ffff0b7224 */ /* 0x000fe200078e0a0b */
[----:B------:R-:W-:Y:S01]  /*2930*/  ISETP.GT.AND P4, PT, R27, R26, PT ;  /* 0x0000001a1b00720c */ /* 0x000fe20003f84270 */
[----:B------:R-:W-:Y:S01]  /*2940*/  IMAD R91, R19, 0x4000, R219 ;  /* 0x00004000135b7824 */ /* 0x000fe200078e02db */
[----:B------:R-:W-:Y:S05]  /*2950*/  YIELD ;  /* 0x0000000000007946 */ /* 0x000fea0003800000 */
[----:B------:R-:W-:Y:S01]  /*2960*/  BSSY B0, `(.L_x_8161) ;  /* 0x00005da000007945 */ /* 0x000fe20003800000 */
[----:B------:R-:W-:Y:S01]  /*2970*/  IMAD R98, R98, R11, R41 ;  /* 0x0000000b62627224 */ /* 0x000fe200078e0229 */
[----:B------:R-:W-:Y:S01]  /*2980*/  P2R R90, PR, RZ, 0x10 ;  /* 0x00000010ff5a7803 */ /* 0x000fe20000000000 */
[----:B------:R-:W-:Y:S01]  /*2990*/  IMAD R91, R91, 0x2, R18 ;  /* 0x000000025b5b7824 */ /* 0x000fe200078e0212 */
[----:B0-----:R-:W-:Y:S06]  /*29a0*/  @!P3 BRA `(.L_x_8162) ;  /* 0x0000005400b0b947 */ /* 0x001fec0003800000 */
[----:B------:R-:W-:Y:S01]  /*29b0*/  SHF.R.S32.HI R97, RZ, 0x1f, R98 ;  /* 0x0000001fff617819 */ /* 0x000fe20000011462 */
[----:B------:R-:W-:Y:S01]  /*29c0*/  ULDC.64 UR4, c[0x0][0x300] ;  /* 0x0000c00000047ab9 */ /* 0x000fe20000000a00 */
[----:B-----5:R-:W-:Y:S01]  /*29d0*/  SHF.R.S32.HI R96, RZ, 0x1f, R99 ;  /* 0x0000001fff607819 */ /* 0x020fe20000011463 */
[C---:B------:R-:W-:Y:S01]  /*29e0*/  IMAD.WIDE.U32 R12, R98.reuse, UR4, RZ ;  /* 0x00000004620c7c25 */ /* 0x040fe2000f8e00ff */
        /* <DEDUP_REMOVED lines=20> */
[----:B------:R-:W-:Y:S01]  /*2b30*/  LEA R106, P4, R40, UR4, 0x1 ;  /* 0x00000004286a7c11 */ /* 0x000fe2000f8808ff */
[----:B------:R-:W-:Y:S02]  /*2b40*/  IMAD R11, R11, R34, R15 ;  /* 0x000000220b0b7224 */ /* 0x000fe400078e020f */
[----:B------:R-:W-:Y:S01]  /*2b50*/  IMAD.WIDE.U32 R14, R28, R27, RZ ;  /* 0x0000001b1c0e7225 */ /* 0x000fe200078e00ff */
[----:B------:R-:W-:-:S03]  /*2b60*/  LEA.HI.X R101, R40, UR5, R101, 0x1, P4 ;  /* 0x0000000528657c11 */ /* 0x000fc6000a0f0c65 */
[----:B------:R-:W-:-:S04]  /*2b70*/  IMAD.WIDE.U32 R12, R34, R27, RZ ;  /* 0x0000001b220c7225 */ /* 0x000fc800078e00ff */
        /* <DEDUP_REMOVED lines=32> */
.L_x_8165:
[----:B------:R-:W-:Y:S05]  /*2d80*/  BSYNC B1 ;  /* 0x0000000000017941 */ /* 0x000fea0003800000 */
.L_x_8164:
        /* <DEDUP_REMOVED lines=15> */
[----:B------:R-:W-:Y:S01]  /*2e80*/  P2R R131, PR, RZ, 0x8 ;  /* 0x00000008ff837803 */ /* 0x000fe20000000000 */
[----:B------:R-:W-:Y:S01]  /*2e90*/  IMAD.MOV.U32 R43, RZ, RZ, R71 ;  /* 0x000000ffff2b7224 */ /* 0x000fe200078e0047 */
[----:B------:R-:W-:-:S02]  /*2ea0*/  PRMT R122, R40, 0x7610, R122 ;  /* 0x00007610287a7816 */ /* 0x000fc4000000007a */
[----:B------:R-:W-:Y:S02]  /*2eb0*/  CS2R R58, SRZ ;  /* 0x00000000003a7805 */ /* 0x000fe4000001ff00 */
[----:B------:R-:W-:Y:S02]  /*2ec0*/  PRMT R123, R41, 0x7610, R123 ;  /* 0x00007610297b7816 */ /* 0x000fe4000000007b */
[----:B------:R-:W-:Y:S02]  /*2ed0*/  CS2R R62, SRZ ;  /* 0x00000000003e7805 */ /* 0x000fe4000001ff00 */
[----:B------:R-:W-:Y:S02]  /*2ee0*/  PRMT R135, R42, 0x7610, R135 ;  /* 0x000076102a877816 */ /* 0x000fe40000000087 */
[----:B------:R-:W-:Y:S01]  /*2ef0*/  PRMT R136, R43, 0x7610, R136 ;  /* 0x000076102b887816 */ /* 0x000fe20000000088 */
        /* <DEDUP_REMOVED lines=21> */
.L_x_8167:
[----:B------:R-:W-:Y:S05]  /*3050*/  BSYNC B1 ;  /* 0x0000000000017941 */ /* 0x000fea0003800000 */
.L_x_8166:
        /* <DEDUP_REMOVED lines=20> */
[----:B------:R-:W-:Y:S02]  /*31a0*/  CS2R R52, SRZ ;  /* 0x0000000000347805 */ /* 0x000fe4000001ff00 */
[----:B------:R-:W-:Y:S02]  /*31b0*/  PRMT R119, R43, 0x7610, R119 ;  /* 0x000076102b777816 */ /* 0x000fe40000000077 */
[----:B------:R-:W-:Y:S02]  /*31c0*/  CS2R R50, SRZ ;  /* 0x0000000000327805 */ /* 0x000fe4000001ff00 */
[----:B------:R-:W-:-:S02]  /*31d0*/  CS2R R54, SRZ ;  /* 0x0000000000367805 */ /* 0x000fc4000001ff00 */
        /* <DEDUP_REMOVED lines=24> */
.L_x_8169:
[----:B------:R-:W-:Y:S05]  /*3360*/  BSYNC B1 ;  /* 0x0000000000017941 */ /* 0x000fea0003800000 */
.L_x_8168:
        /* <DEDUP_REMOVED lines=32> */
.L_x_8171:
[----:B------:R-:W-:Y:S05]  /*3570*/  BSYNC B1 ;  /* 0x0000000000017941 */ /* 0x000fea0003800000 */
.L_x_8170:
[----:B-----5:R-:W-:Y:S01]  /*3580*/  IMAD.MOV.U32 R11, RZ, RZ, R48 ;  /* 0x000000ffff0b7224 */ /* 0x020fe200078e0030 */
[----:B------:R-:W-:Y:S01]  /*3590*/  UISETP.NE.AND UP0, UPT, UR39, 0x3, UPT ;  /* 0x000000032700788c */ /* 0x000fe2000bf05270 */
[----:B0-----:R-:W-:Y:S02]  /*35a0*/  IMAD.MOV.U32 R12, RZ, RZ, R49 ;  /* 0x000000ffff0c7224 */ /* 0x001fe400078e0031 */
        /* <DEDUP_REMOVED lines=9> */
[----:B------:R-:W-:Y:S01]  /*3640*/  PLOP3.LUT P5, PT, PT, PT, UP0, 0x80, 0x0 ;  /* 0x000000000000781c */ /* 0x000fe20003faf008 */
        /* <DEDUP_REMOVED lines=23> */
.L_x_8172:
[----:B------:R-:W-:Y:S01]  /*37c0*/  IMAD R89, R19, 0x8, R18 ;  /* 0x0000000813597824 */ /* 0x000fe200078e0212 */
[----:B------:R-:W-:Y:S01]  /*37d0*/  SHF.L.U32 R100, R197, 0x1f, RZ ;  /* 0x0000001fc5647819 */ /* 0x000fe200000006ff */
[----:B------:R-:W-:Y:S03]  /*37e0*/  BSSY B1, `(.L_x_8173) ;  /* 0x0000003000017945 */ /* 0x000fe60003800000 */
[----:B------:R-:W0:Y:S02]  /*37f0*/  SYNCS.PHASECHK.TRANS64.TRYWAIT P6, [R89+URZ+0x28890], R100 ;  /* 0x02889064590075a7 */ /* 0x000e2400080c017f */
[----:B0-----:R-:W-:Y:S05]  /*3800*/  @!P6 BRA `(.L_x_8174) ;  /* 0x000002540020e947 */ /* 0x001fea0003800000 */
.L_x_8580:
[----:B------:R-:W-:Y:S05]  /*3810*/  BSYNC B1 ;  /* 0x0000000000017941 */ /* 0x000fea0003800000 */
.L_x_8173:
[----:B------:R-:W-:-:S03]  /*3820*/  UMOV UR4, 0xffffffff ;  /* 0xffffffff00047882 */ /* 0x000fc60000000000 */
[----:B------:R-:W-:Y:S05]  /*3830*/  BRA.DIV UR4, `(.L_x_8175) ;  /* 0x0000025604287947 */ /* 0x000fea000b800000 */
[----:B------:R1:W2:Y:S04]  /*3840*/  SHFL.IDX PT, R75, R101, RZ, 0x181f ;  /* 0x00181fff654b7589 */ /* 0x0002a800000e0000 */
[----:B------:R1:W3:Y:S02]  /*3850*/  SHFL.IDX PT, R103, R106, RZ, 0x181f ;  /* 0x00181fff6a677589 */ /* 0x0002e400000e0000 */
.L_x_8584:
        /* <DEDUP_REMOVED lines=36> */
[----:B------:R-:W-:Y:S01]  /*3aa0*/  FMUL.FTZ R69, R69, R135 ;  /* 0x0000008745457220 */ /* 0x000fe20000410000 */
[----:B------:R-:W-:-:S02]  /*3ab0*/  IMAD.U32 R133, R133, 0x10000, RZ ;  /* 0x0001000085857824 */ /* 0x000fc400078e00ff */
[C---:B------:R-:W-:Y:S01]  /*3ac0*/  FFMA.FTZ R141, R14.reuse, R71, -R141 ;  /* 0x000000470e8d7223 */ /* 0x040fe2000001088d */
[----:B------:R-:W-:Y:S01]  /*3ad0*/  FFMA.FTZ R136, R14, R136, R13 ;  /* 0x000000880e887223 */ /* 0x000fe2000001000d */
[----:B------:R-:W-:Y:S01]  /*3ae0*/  FFMA.FTZ R143, R68, R135, -R143 ;  /* 0x00000087448f7223 */ /* 0x000fe2000001088f */
[----:B------:R-:W-:Y:S01]  /*3af0*/  FMUL.FTZ R14, R12, R137 ;  /* 0x000000890c0e7220 */ /* 0x000fe20000410000 */
[----:B------:R-:W-:Y:S02]  /*3b00*/  IMAD.U32 R15, R15, 0x10000, RZ ;  /* 0x000100000f0f7824 */ /* 0x000fe400078e00ff */
        /* <DEDUP_REMOVED lines=14> */
.L_x_8181:
[----:B------:R-:W-:Y:S05]  /*3bf0*/  BSYNC B3 ;  /* 0x0000000000037941 */ /* 0x000fea0003800000 */
.L_x_8180:
[----:B0-----:R4:W-:Y:S02]  /*3c00*/  ST.E.128 desc[UR54][R72.64], R12 ;  /* 0x0000000c48007985 */ /* 0x0019e4000c101d36 */
.L_x_8179:
[----:B------:R-:W-:Y:S05]  /*3c10*/  BSYNC B2 ;  /* 0x0000000000027941 */ /* 0x000fea0003800000 */
.L_x_8178:
        /* <DEDUP_REMOVED lines=53> */
.L_x_8183:
[----:B------:R-:W-:Y:S05]  /*3f70*/  BSYNC B2 ;  /* 0x0000000000027941 */ /* 0x000fea0003800000 */
.L_x_8182:
[----:B0-----:R0:W-:Y:S02]  /*3f80*/  ST.E.128 desc[UR54][R68.64], R12 ;  /* 0x0000000c44007985 */ /* 0x0011e4000c101d36 */
.L_x_8177:
[----:B------:R-:W-:Y:S05]  /*3f90*/  BSYNC B1 ;  /* 0x0000000000017941 */ /* 0x000fea0003800000 */
.L_x_8176:
[----:B------:R-:W-:-:S03]  /*3fa0*/  UMOV UR4, 0xffffffff ;  /* 0xffffffff00047882 */ /* 0x000fc60000000000 */
[----:B------:R-:W-:Y:S05]  /*3fb0*/  BRA.DIV UR4, `(.L_x_8184) ;  /* 0x0000024e04947947 */ /* 0x000fea000b800000 */
[----:B------:R1:W1:Y:S04]  /*3fc0*/  SHFL.IDX PT, R67, R101, 0x1, 0x181f ;  /* 0x00381f0065437f89 */ /* 0x00026800000e0000 */
[----:B0-----:R0:W0:Y:S02]  /*3fd0*/  SHFL.IDX PT, R69, R106, 0x1, 0x181f ;  /* 0x00381f006a457f89 */ /* 0x00102400000e0000 */
.L_x_8588:
[----:B------:R-:W-:Y:S01]  /*3fe0*/  ISETP.NE.AND P6, PT, R131, RZ, PT ;  /* 0x000000ff8300720c */ /* 0x000fe20003fc5270 */
[----:B------:R-:W-:-:S12]  /*3ff0*/  BSSY B1, `(.L_x_8185) ;  /* 0x0000072000017945 */ /* 0x000fd80003800000 */
[----:B------:R-:W-:Y:S05]  /*4000*/  @P6 BRA `(.L_x_8186) ;  /* 0x0000000400c06947 */ /* 0x000fea0003800000 */
[----:B------:R-:W-:Y:S04]  /*4010*/  BSSY B2, `(.L_x_8187) ;  /* 0x0000038000027945 */ /* 0x000fe80003800000 */
[----:B------:R-:W-:Y:S05]  /*4020*/  @P1 BRA `(.L_x_8188) ;  /* 0x0000000000d81947 */ /* 0x000fea0003800000 */
[----:B----4-:R4:W2:Y:S01]  /*4030*/  LDS.128 R12, [R91+0x19400] ;  /* 0x019400005b0c7984 */ /* 0x0108a20000000c00 */
[C---:B0-----:R-:W-:Y:S01]  /*4040*/  LEA R64, P6, R16.reuse, R69, 0x1 ;  /* 0x0000004510407211 */ /* 0x041fe200078c08ff */
[----:B------:R-:W-:Y:S03]  /*4050*/  BSSY B3, `(.L_x_8189) ;  /* 0x0000032000037945 */ /* 0x000fe60003800000 */
[----:B-1----:R-:W-:Y:S02]  /*4060*/  LEA.HI.X R65, R16, R67, R17, 0x1, P6 ;  /* 0x0000004310417211 */ /* 0x002fe400030f0c11 */
[----:B------:R-:W-:-:S13]  /*4070*/  ISETP.GE.AND P6, PT, R22, R102, PT ;  /* 0x000000661600720c */ /* 0x000fda0003fc6270 */
[----:B----4-:R-:W-:Y:S05]  /*4080*/  @P6 BRA `(.L_x_8190) ;  /* 0x0000000000b86947 */ /* 0x010fea0003800000 */
[----:B------:R-:W-:Y:S02]  /*4090*/  SHF.R.U64 R11, R62, 0x10, R63 ;  /* 0x000000103e0b7819 */ /* 0x000fe4000000123f */
[----:B------:R-:W-:Y:S01]  /*40a0*/  SHF.R.U64 R71, R60, 0x10, R61 ;  /* 0x000000103c477819 */ /* 0x000fe2000000123d */
[----:B--2---:R-:W-:Y:S01]  /*40b0*/  IMAD.U32 R60, R14, 0x10000, RZ ;  /* 0x000100000e3c7824 */ /* 0x004fe200078e00ff */
[----:B------:R-:W-:Y:S02]  /*40c0*/  SHF.R.U32.HI R66, RZ, 0x10, R63 ;  /* 0x00000010ff427819 */ /* 0x000fe4000001163f */
[----:B------:R-:W-:Y:S02]  /*40d0*/  SHF.R.U32.HI R68, RZ, 0x10, R61 ;  /* 0x00000010ff447819 */ /* 0x000fe4000001163d */
[----:B------:R-:W-:Y:S01]  /*40e0*/  PRMT R118, R118, 0x5410, R11 ;  /* 0x0000541076767816 */ /* 0x000fe2000000000b */
[----:B------:R-:W-:Y:S01]  /*40f0*/  IMAD.U32 R11, R12, 0x10000, RZ ;  /* 0x000100000c0b7824 */ /* 0x000fe200078e00ff */
[----:B------:R-:W-:-:S02]  /*4100*/  PRMT R116, R116, 0x5410, R71 ;  /* 0x0000541074747816 */ /* 0x000fc40000000047 */
[----:B------:R-:W-:Y:S02]  /*4110*/  PRMT R119, R119, 0x5410, R66 ;  /* 0x0000541077777816 */ /* 0x000fe40000000042 */
        /* <DEDUP_REMOVED lines=8> */
[----:B------:R-:W-:Y:S01]  /*41a0*/  FMUL.FTZ R73, R61, R70 ;  /* 0x000000463d497220 */ /* 0x000fe20000410000 */
[----:B------:R-:W-:Y:S01]  /*41b0*/  LOP3.LUT R62, R15, 0xffff0000, RZ, 0xc0, !PT ;  /* 0xffff00000f3e7812 */ /* 0x000fe200078ec0ff */
[C---:B------:R-:W-:Y:S01]  /*41c0*/  FMUL.FTZ R71, R13.reuse, R68 ;  /* 0x000000440d477220 */ /* 0x040fe20000410000 */
[----:B------:R-:W-:Y:S01]  /*41d0*/  LOP3.LUT R12, R12, 0xffff0000, RZ, 0xc0, !PT ;  /* 0xffff00000c0c7812 */ /* 0x000fe200078ec0ff */
[----:B------:R-:W-:Y:S01]  /*41e0*/  FMUL.FTZ R13, R13, R63 ;  /* 0x0000003f0d0d7220 */ /* 0x000fe20000410000 */
[----:B------:R-:W-:Y:S01]  /*41f0*/  LOP3.LUT R119, R119, 0xffff0000, RZ, 0xc0, !PT ;  /* 0xffff000077777812 */ /* 0x000fe200078ec0ff */
[----:B------:R-:W-:Y:S01]  /*4200*/  FMUL.FTZ R61, R61, R66 ;  /* 0x000000423d3d7220 */ /* 0x000fe20000410000 */
[----:B------:R-:W-:Y:S01]  /*4210*/  LOP3.LUT R117, R117, 0xffff0000, RZ, 0xc0, !PT ;  /* 0xffff000075757812 */ /* 0x000fe200078ec0ff */
[----:B------:R-:W-:-:S02]  /*4220*/  IMAD.U32 R118, R118, 0x10000, RZ ;  /* 0x0001000076767824 */ /* 0x000fc400078e00ff */
[----:B------:R-:W-:Y:S01]  /*4230*/  FFMA.FTZ R71, R14, R63, -R71 ;  /* 0x0000003f0e477223 */ /* 0x000fe20000010847 */
[----:B------:R-:W-:Y:S02]  /*4240*/  IMAD.U32 R116, R116, 0x10000, RZ ;  /* 0x0001000074747824 */ /* 0x000fe400078e00ff */
        /* <DEDUP_REMOVED lines=18> */
.L_x_8190:
[----:B------:R-:W-:Y:S05]  /*4370*/  BSYNC B3 ;  /* 0x0000000000037941 */ /* 0x000fea0003800000 */
.L_x_8189:
[----:B--2---:R0:W-:Y:S02]  /*4380*/  ST.E.128 desc[UR54][R64.64], R12 ;  /* 0x0000000c40007985 */ /* 0x0041e4000c101d36 */
.L_x_8188:
[----:B------:R-:W-:Y:S05]  /*4390*/  BSYNC B2 ;  /* 0x0000000000027941 */ /* 0x000fea0003800000 */
.L_x_8187:
[----:B------:R-:W-:Y:S05]  /*43a0*/  @P2 BRA `(.L_x_8186) ;  /* 0x0000000000d82947 */ /* 0x000fea0003800000 */
        /* <DEDUP_REMOVED lines=52> */
.L_x_8192:
[----:B------:R-:W-:Y:S05]  /*46f0*/  BSYNC B2 ;  /* 0x0000000000027941 */ /* 0x000fea0003800000 */
.L_x_8191:
[----:B----4-:R0:W-:Y:S02]  /*4700*/  ST.E.128 desc[UR54][R60.64], R12 ;  /* 0x0000000c3c007985 */ /* 0x0101e4000c101d36 */
.L_x_8186:
[----:B------:R-:W-:Y:S05]  /*4710*/  BSYNC B1 ;  /* 0x0000000000017941 */ /* 0x000fea0003800000 */
.L_x_8185:
[----:B------:R-:W-:-:S03]  /*4720*/  UMOV UR4, 0xffffffff ;  /* 0xffffffff00047882 */ /* 0x000fc60000000000 */
[----:B------:R-:W-:Y:S05]  /*4730*/  BRA.DIV UR4, `(.L_x_8193) ;  /* 0x0000024a04007947 */ /* 0x000fea000b800000 */
[----:B------:R1:W1:Y:S04]  /*4740*/  SHFL.IDX PT, R59, R101, 0x2, 0x181f ;  /* 0x00581f00653b7f89 */ /* 0x00026800000e0000 */
[----:B0-----:R0:W0:Y:S02]  /*4750*/  SHFL.IDX PT, R61, R106, 0x2, 0x181f ;  /* 0x00581f006a3d7f89 */ /* 0x00102400000e0000 */
.L_x_8592:
[----:B------:R-:W-:Y:S04]  /*4760*/  BSSY B1, `(.L_x_8194) ;  /* 0x0000072000017945 */ /* 0x000fe80003800000 */
        /* <DEDUP_REMOVED lines=55> */
.L_x_8199:
[----:B------:R-:W-:Y:S05]  /*4ae0*/  BSYNC B3 ;  /* 0x0000000000037941 */ /* 0x000fea0003800000 */
.L_x_8198:
[----:B--2---:R0:W-:Y:S02]  /*4af0*/  ST.E.128 desc[UR54][R56.64], R12 ;  /* 0x0000000c38007985 */ /* 0x0041e4000c101d36 */
.L_x_8197:
[----:B------:R-:W-:Y:S05]  /*4b00*/  BSYNC B2 ;  /* 0x0000000000027941 */ /* 0x000fea0003800000 */
.L_x_8196:
        /* <DEDUP_REMOVED lines=53> */
.L_x_8201:
[----:B------:R-:W-:Y:S05]  /*4e60*/  BSYNC B2 ;  /* 0x0000000000027941 */ /* 0x000fea0003800000 */
.L_x_8200:
[----:B----4-:R0:W-:Y:S02]  /*4e70*/  ST.E.128 desc[UR54][R52.64], R12 ;  /* 0x0000000c34007985 */ /* 0x0101e4000c101d36 */
.L_x_8195:
[----:B------:R-:W-:Y:S05]  /*4e80*/  BSYNC B1 ;  /* 0x0000000000017941 */ /* 0x000fea0003800000 */
.L_x_8194:
[----:B------:R-:W-:-:S03]  /*4e90*/  UMOV UR4, 0xffffffff ;  /* 0xffffffff00047882 */ /* 0x000fc60000000000 */
[----:B------:R-:W-:Y:S05]  /*4ea0*/  BRA.DIV UR4, `(.L_x_8202) ;  /* 0x0000024204707947 */ /* 0x000fea000b800000 */
[----:B-1----:R-:W1:Y:S04]  /*4eb0*/  SHFL.IDX PT, R101, R101, 0x3, 0x181f ;  /* 0x00781f0065657f89 */ /* 0x002e6800000e0000 */
[----:B------:R0:W0:Y:S02]  /*4ec0*/  SHFL.IDX PT, R51, R106, 0x3, 0x181f ;  /* 0x00781f006a337f89 */ /* 0x00002400000e0000 */
.L_x_8596:
[----:B------:R-:W-:Y:S05]  /*4ed0*/  @P4 BRA `(.L_x_8203) ;  /* 0x0000003800084947 */ /* 0x000fea0003800000 */
[----:B------:R-:W-:Y:S04]  /*4ee0*/  BSSY B1, `(.L_x_8204) ;  /* 0x0000038000017945 */ /* 0x000fe80003800000 */
[----:B------:R-:W-:Y:S05]  /*4ef0*/  @P1 BRA `(.L_x_8205) ;  /* 0x0000000000d81947 */ /* 0x000fea0003800000 */
[----:B0---4-:R0:W4:Y:S01]  /*4f00*/  LDS.128 R12, [R91+0x1b400] ;  /* 0x01b400005b0c7984 */ /* 0x0111220000000c00 */
[C---:B------:R-:W-:Y:S01]  /*4f10*/  LEA R48, P3, R16.reuse, R51, 0x1 ;  /* 0x0000003310307211 */ /* 0x040fe200078608ff */
[----:B------:R-:W-:Y:S03]  /*4f20*/  BSSY B2, `(.L_x_8206) ;  /* 0x0000032000027945 */ /* 0x000fe60003800000 */
[----:B-1----:R-:W-:Y:S02]  /*4f30*/  LEA.HI.X R49, R16, R101, R17, 0x1, P3 ;  /* 0x0000006510317211 */ /* 0x002fe400018f0c11 */
[----:B------:R-:W-:-:S13]  /*4f40*/  ISETP.GE.AND P3, PT, R22, R102, PT ;  /* 0x000000661600720c */ /* 0x000fda0003f66270 */
[----:B0-----:R-:W-:Y:S05]  /*4f50*/  @P3 BRA `(.L_x_8207) ;  /* 0x0000000000b83947 */ /* 0x001fea0003800000 */
[----:B------:R-:W-:Y:S02]  /*4f60*/  SHF.R.U64 R11, R46, 0x10, R47 ;  /* 0x000000102e0b7819 */ /* 0x000fe4000000122f */
[----:B------:R-:W-:Y:S01]  /*4f70*/  SHF.R.U64 R53, R44, 0x10, R45 ;  /* 0x000000102c357819 */ /* 0x000fe2000000122d */
[----:B----4-:R-:W-:Y:S01]  /*4f80*/  IMAD.U32 R44, R14, 0x10000, RZ ;  /* 0x000100000e2c7824 */ /* 0x010fe200078e00ff */
        /* <DEDUP_REMOVED lines=43> */
.L_x_8207:
[----:B------:R-:W-:Y:S05]  /*5240*/  BSYNC B2 ;  /* 0x0000000000027941 */ /* 0x000fea0003800000 */
.L_x_8206:
[----:B----4-:R0:W-:Y:S02]  /*5250*/  ST.E.128 desc[UR54][R48.64], R12 ;  /* 0x0000000c30007985 */ /* 0x0101e4000c101d36 */
.L_x_8205:
[----:B------:R-:W-:Y:S05]  /*5260*/  BSYNC B1 ;  /* 0x0000000000017941 */ /* 0x000fea0003800000 */
.L_x_8204:
        /* <DEDUP_REMOVED lines=53> */
.L_x_8209:
[----:B------:R-:W-:Y:S05]  /*55c0*/  BSYNC B1 ;  /* 0x0000000000017941 */ /* 0x000fea0003800000 */
.L_x_8208:
[----:B----4-:R0:W-:Y:S01]  /*55d0*/  ST.E.128 desc[UR54][R44.64], R12 ;  /* 0x0000000c2c007985 */ /* 0x0101e2000c101d36 */
[----:B------:R-:W-:Y:S05]  /*55e0*/  BRA `(.L_x_8203) ;  /* 0x0000003000447947 */ /* 0x000fea0003800000 */
.L_x_8163:
[C---:B------:R-:W-:Y:S01]  /*55f0*/  VIADD R40, R188.reuse, 0x20 ;  /* 0x00000020bc287836 */ /* 0x040fe20000000000 */
[----:B------:R-:W-:Y:S01]  /*5600*/  CS2R R46, SRZ ;  /* 0x00000000002e7805 */ /* 0x000fe2000001ff00 */
[----:B------:R-:W-:-:S03]  /*5610*/  VIADD R44, R188, 0x40 ;  /* 0x00000040bc2c7836 */ /* 0x000fc60000000000 */
[----:B------:R-:W-:-:S04]  /*5620*/  ISETP.GE.AND P4, PT, R40, R95, PT ;  /* 0x0000005f2800720c */ /* 0x000fc80003f86270 */
        /* <DEDUP_REMOVED lines=19> */
[----:B------:R-:W-:Y:S02]  /*5760*/  @!P5 IMAD.X R45, R89, 0x1, R39, P6 ;  /* 0x00000001592dd824 */ /* 0x000fe400030e0627 */
[----:B------:R-:W0:Y:S01]  /*5770*/  @!P5 LDC.64 R50, c[0x0][0x400] ;  /* 0x00010000ff32db82 */ /* 0x000e220000000a00 */
[----:B----4-:R-:W-:-:S04]  /*5780*/  @!P5 LEA R48, P6, R44, R48, 0x1 ;  /* 0x000000302c30d211 */ /* 0x010fc800078c08ff */
[----:B------:R-:W-:Y:S02]  /*5790*/  @!P5 LEA.HI.X R49, R44, R49, R45, 0x1, P6 ;  /* 0x000000312c31d211 */ /* 0x000fe400030f0c2d */
[----:B------:R-:W-:-:S05]  /*57a0*/  @!P5 IADD3 R44, P6, R86, R12, RZ ;  /* 0x0000000c562cd210 */ /* 0x000fca0007fde0ff */
[----:B------:R-:W-:Y:S01]  /*57b0*/  @!P5 IMAD.X R45, R11, 0x1, R78, P6 ;  /* 0x000000010b2dd824 */ /* 0x000fe200030e064e */
[----:B0-----:R-:W-:-:S04]  /*57c0*/  @!P5 LEA R50, P6, R44, R50, 0x1 ;  /* 0x000000322c32d211 */ /* 0x001fc800078c08ff */
[----:B------:R-:W-:Y:S02]  /*57d0*/  @!P5 LEA.HI.X R51, R44, R51, R45, 0x1, P6 ;  /* 0x000000332c33d211 */ /* 0x000fe400030f0c2d */
[----:B------:R-:W-:Y:S02]  /*57e0*/  CS2R R44, SRZ ;  /* 0x00000000002c7805 */ /* 0x000fe4000001ff00 */
[----:B------:R-:W-:-:S04]  /*57f0*/  @!P4 LEA R56, P6, R42, R56, 0x1 ;  /* 0x000000382a38c211 */ /* 0x000fc800078c08ff */
[----:B------:R-:W-:Y:S02]  /*5800*/  @!P4 LEA.HI.X R57, R42, R57, R43, 0x1, P6 ;  /* 0x000000392a39c211 */ /* 0x000fe400030f0c2b */
[----:B------:R-:W-:Y:S02]  /*5810*/  CS2R R42, SRZ ;  /* 0x00000000002a7805 */ /* 0x000fe4000001ff00 */
[C---:B-1----:R-:W-:Y:S01]  /*5820*/  @!P4 LEA R58, P6, R40.reuse, R58, 0x1 ;  /* 0x0000003a283ac211 */ /* 0x042fe200078c08ff */
[----:B------:R0:W5:Y:S03]  /*5830*/  @!P5 LDG.E.128 R44, desc[UR54][R50.64] ;  /* 0x00000036322cd981 */ /* 0x000166000c1e1d00 */
[----:B------:R-:W-:Y:S02]  /*5840*/  @!P4 LEA.HI.X R59, R40, R59, R41, 0x1, P6 ;  /* 0x0000003b283bc211 */ /* 0x000fe400030f0c29 */
[----:B------:R-:W-:-:S02]  /*5850*/  CS2R R40, SRZ ;  /* 0x0000000000287805 */ /* 0x000fc4000001ff00 */
[----:B------:R-:W-:Y:S02]  /*5860*/  CS2R R54, SRZ ;  /* 0x0000000000367805 */ /* 0x000fe4000001ff00 */
[----:B------:R-:W-:Y:S02]  /*5870*/  CS2R R52, SRZ ;  /* 0x0000000000347805 */ /* 0x000fe4000001ff00 */
[----:B------:R1:W5:Y:S01]  /*5880*/  @!P5 LDG.E.128 R40, desc[UR54][R48.64] ;  /* 0x000000363028d981 */ /* 0x000362000c1e1d00 */
[----:B0-----:R-:W-:-:S03]  /*5890*/  CS2R R50, SRZ ;  /* 0x0000000000327805 */ /* 0x001fc6000001ff00 */
[----:B------:R0:W5:Y:S01]  /*58a0*/  @!P4 LDG.E.128 R52, desc[UR54][R58.64] ;  /* 0x000000363a34c981 */ /* 0x000162000c1e1d00 */
[----:B-1----:R-:W-:-:S06]  /*58b0*/  CS2R R48, SRZ ;  /* 0x0000000000307805 */ /* 0x002fcc000001ff00 */
[----:B------:R1:W5:Y:S01]  /*58c0*/  @!P4 LDG.E.128 R48, desc[UR54][R56.64] ;  /* 0x000000363830c981 */ /* 0x000362000c1e1d00 */
[----:B--2---:R-:W-:Y:S01]  /*58d0*/  @!P3 LEA R64, P4, R62, R64, 0x1 ;  /* 0x000000403e40b211 */ /* 0x004fe200078808ff */
[----:B------:R-:W-:-:S03]  /*58e0*/  VIADD R68, R188, 0x60 ;  /* 0x00000060bc447836 */ /* 0x000fc60000000000 */
[----:B------:R-:W-:Y:S02]  /*58f0*/  @!P3 LEA.HI.X R65, R62, R65, R63, 0x1, P4 ;  /* 0x000000413e41b211 */ /* 0x000fe400020f0c3f */
[----:B---3--:R-:W-:-:S04]  /*5900*/  @!P3 LEA R66, P4, R60, R66, 0x1 ;  /* 0x000000423c42b211 */ /* 0x008fc800078808ff */
[----:B------:R-:W-:Y:S02]  /*5910*/  @!P3 LEA.HI.X R67, R60, R67, R61, 0x1, P4 ;  /* 0x000000433c43b211 */ /* 0x000fe400020f0c3d */
[----:B------:R-:W-:-:S04]  /*5920*/  ISETP.GE.AND P4, PT, R68, R95, PT ;  /* 0x0000005f4400720c */ /* 0x000fc80003f86270 */
[----:B------:R-:W-:Y:S02]  /*5930*/  ISETP.GE.OR P4, PT, R16, R102, P4 ;  /* 0x000000661000720c */ /* 0x000fe40002786670 */
[----:B0-----:R-:W-:Y:S02]  /*5940*/  CS2R R58, SRZ ;  /* 0x00000000003a7805 */ /* 0x001fe4000001ff00 */
[----:B-1----:R-:W-:Y:S02]  /*5950*/  CS2R R56, SRZ ;  /* 0x0000000000387805 */ /* 0x002fe4000001ff00 */
[----:B------:R-:W-:Y:S02]  /*5960*/  CS2R R62, SRZ ;  /* 0x00000000003e7805 */ /* 0x000fe4000001ff00 */
[----:B------:R-:W-:Y:S01]  /*5970*/  CS2R R60, SRZ ;  /* 0x00000000003c7805 */ /* 0x000fe2000001ff00 */
        /* <DEDUP_REMOVED lines=12> */
[----:B------:R-:W-:Y:S01]  /*5a40*/  IMAD.MOV.U32 R13, RZ, RZ, R11 ;  /* 0x000000ffff0d7224 */ /* 0x000fe200078e000b */
[----:B------:R-:W-:-:S04]  /*5a50*/  ULDC.64 UR6, c[0x0][0x400] ;  /* 0x0001000000067ab9 */ /* 0x000fc80000000a00 */
[----:B------:R-:W1:Y:S01]  /*5a60*/  LDC.64 R66, c[0x0][0x408] ;  /* 0x00010200ff427b82 */ /* 0x000e620000000a00 */
[----:B0-----:R-:W-:-:S04]  /*5a70*/  IMAD.WIDE.U32 R14, R64, 0x60, R14 ;  /* 0x00000060400e7825 */ /* 0x001fc800078e000e */
[----:B------:R-:W-:Y:S01]  /*5a80*/  IMAD R65, R65, 0x60, RZ ;  /* 0x0000006041417824 */ /* 0x000fe200078e02ff */
[----:B------:R-:W-:Y:S01]  /*5a90*/  IADD3 R14, P4, R82, R14, RZ ;  /* 0x0000000e520e7210 */ /* 0x000fe20007f9e0ff */
[----:B-1----:R-:W-:-:S03]  /*5aa0*/  IMAD.WIDE.U32 R12, R66, 0x60, R12 ;  /* 0x00000060420c7825 */ /* 0x002fc600078e000c */
[----:B------:R-:W-:Y:S01]  /*5ab0*/  IADD3.X R15, R39, R15, R65, P4, !PT ;  /* 0x0000000f270f7210 */ /* 0x000fe200027fe441 */
[----:B------:R-:W-:Y:S01]  /*5ac0*/  IMAD R67, R67, 0x60, RZ ;  /* 0x0000006043437824 */ /* 0x000fe200078e02ff */
[----:B------:R-:W-:-:S04]  /*5ad0*/  IADD3 R11, P4, R86, R12, RZ ;  /* 0x0000000c560b7210 */ /* 0x000fc80007f9e0ff */
[----:B------:R-:W-:Y:S02]  /*5ae0*/  IADD3.X R12, R78, R13, R67, P4, !PT ;  /* 0x0000000d4e0c7210 */ /* 0x000fe400027fe443 */
[----:B------:R-:W-:-:S04]  /*5af0*/  LEA R64, P4, R14, UR4, 0x1 ;  /* 0x000000040e407c11 */ /* 0x000fc8000f8808ff */
[----:B------:R-:W-:Y:S02]  /*5b00*/  LEA.HI.X R65, R14, UR5, R15, 0x1, P4 ;  /* 0x000000050e417c11 */ /* 0x000fe4000a0f0c0f */
[----:B------:R-:W-:-:S04]  /*5b10*/  LEA R68, P4, R11, UR6, 0x1 ;  /* 0x000000060b447c11 */ /* 0x000fc8000f8808ff */
[----:B------:R-:W-:Y:S01]  /*5b20*/  LEA.HI.X R69, R11, UR7, R12, 0x1, P4 ;  /* 0x000000070b457c11 */ /* 0x000fe2000a0f0c0c */
[----:B------:R-:W5:Y:S05]  /*5b30*/  LDG.E.128 R64, desc[UR54][R64.64] ;  /* 0x0000003640407981 */ /* 0x000f6a000c1e1d00 */
[----:B------:R-:W5:Y:S03]  /*5b40*/  LDG.E.128 R68, desc[UR54][R68.64] ;  /* 0x0000003644447981 */ /* 0x000f66000c1e1d00 */
.L_x_8211:
[----:B------:R-:W-:Y:S05]  /*5b50*/  BSYNC B1 ;  /* 0x0000000000017941 */ /* 0x000fea0003800000 */
.L_x_8210:
        /* <DEDUP_REMOVED lines=68> */
.L_x_8212:
[----:B------:R-:W-:Y:S01]  /*5fa0*/  IMAD R89, R19, 0x8, R18 ;  /* 0x0000000813597824 */ /* 0x000fe200078e0212 */
[----:B------:R-:W-:Y:S01]  /*5fb0*/  SHF.L.U32 R100, R197, 0x1f, RZ ;  /* 0x0000001fc5647819 */ /* 0x000fe200000006ff */
[----:B------:R-:W0:Y:S01]  /*5fc0*/  LDC R107, c[0x0][0x2f4] ;  /* 0x0000bd00ff6b7b82 */ /* 0x000e220000000800 */
[----:B------:R-:W-:Y:S02]  /*5fd0*/  BSSY B1, `(.L_x_8213) ;  /* 0x0000003000017945 */ /* 0x000fe40003800000 */
[----:B------:R-:W1:Y:S02]  /*5fe0*/  SYNCS.PHASECHK.TRANS64.TRYWAIT P4, [R89+URZ+0x28890], R100 ;  /* 0x02889064590075a7 */ /* 0x000e64000808017f */
[----:B-1----:R-:W-:Y:S05]  /*5ff0*/  @!P4 BRA `(.L_x_8214) ;  /* 0x000002300068c947 */ /* 0x002fea0003800000 */
.L_x_8597:
[----:B------:R-:W-:Y:S05]  /*6000*/  BSYNC B1 ;  /* 0x0000000000017941 */ /* 0x000fea0003800000 */
.L_x_8213:
[----:B------:R-:W-:Y:S01]  /*6010*/  UMOV UR4, 0xffffffff ;  /* 0xffffffff00047882 */ /* 0x000fe20000000000 */
[----:B0-----:R-:W-:Y:S02]  /*6020*/  IMAD.IADD R109, R107, 0x1, -R36 ;  /* 0x000000016b6d7824 */ /* 0x001fe400078e0a24 */
[----:B------:R-:W-:Y:S05]  /*6030*/  BRA.DIV UR4, `(.L_x_8215) ;  /* 0x00000232046c7947 */ /* 0x000fea000b800000 */
[----:B------:R0:W2:Y:S04]  /*6040*/  SHFL.IDX PT, R105, R101, RZ, 0x181f ;  /* 0x00181fff65697589 */ /* 0x0000a800000e0000 */
[----:B------:R0:W3:Y:S02]  /*6050*/  SHFL.IDX PT, R104, R106, RZ, 0x181f ;  /* 0x00181fff6a687589 */ /* 0x0000e400000e0000 */
.L_x_8601:
[----:B------:R-:W-:Y:S01]  /*6060*/  ISETP.GE.OR P4, PT, R188, R95, P1 ;  /* 0x0000005fbc00720c */ /* 0x000fe20000f86670 */
[----:B------:R-:W-:-:S12]  /*6070*/  BSSY B1, `(.L_x_8216) ;  /* 0x000007a000017945 */ /* 0x000fd80003800000 */
[----:B------:R-:W-:Y:S05]  /*6080*/  @P4 BRA `(.L_x_8217) ;  /* 0x0000000400e04947 */ /* 0x000fea0003800000 */
[----:B------:R-:W-:Y:S01]  /*6090*/  SEL R11, R36, R109, !P0 ;  /* 0x0000006d240b7207 */ /* 0x000fe20004000000 */
[----:B------:R-:W-:Y:S01]  /*60a0*/  BSSY B2, `(.L_x_8218) ;  /* 0x0000072000027945 */ /* 0x000fe20003800000 */
[----:B------:R-:W-:Y:S02]  /*60b0*/  SHF.R.U32.HI R13, RZ, 0x3, R207 ;  /* 0x00000003ff0d7819 */ /* 0x000fe400000116cf */
[----:B------:R-:W-:Y:S02]  /*60c0*/  SHF.R.S32.HI R12, RZ, 0x1f, R11 ;  /* 0x0000001fff0c7819 */ /* 0x000fe4000001140b */
[----:B---3--:R-:W-:Y:S02]  /*60d0*/  LEA R102, P4, R76, R104, 0x1 ;  /* 0x000000684c667211 */ /* 0x008fe400078808ff */
[----:B------:R-:W-:Y:S02]  /*60e0*/  LEA.HI R12, R12, R11, RZ, 0x4 ;  /* 0x0000000b0c0c7211 */ /* 0x000fe400078f20ff */
[----:B--2---:R-:W-:-:S02]  /*60f0*/  LEA.HI.X R103, R76, R105, R88, 0x1, P4 ;  /* 0x000000694c677211 */ /* 0x004fc400020f0c58 */
        /* <DEDUP_REMOVED lines=12> */
[----:B------:R-:W-:-:S03]  /*61c0*/  IMAD R72, R13, 0x2, R18 ;  /* 0x000000020d487824 */ /* 0x000fc600078e0212 */
[----:B------:R2:W3:Y:S04]  /*61d0*/  LDS.128 R12, [R11+0x18400] ;  /* 0x018400000b0c7984 */ /* 0x0004e80000000c00 */
[----:B------:R-:W4:Y:S01]  /*61e0*/  LDS.128 R72, [R72+0x18400] ;  /* 0x0184000048487984 */ /* 0x000f220000000c00 */
[----:B------:R-:W-:Y:S05]  /*61f0*/  @P3 BRA `(.L_x_8219) ;  /* 0x0000000400703947 */ /* 0x000fea0003800000 */
[----:B------:R-:W-:Y:S01]  /*6200*/  SHF.R.U64 R40, R40, 0x10, R41 ;  /* 0x0000001028287819 */ /* 0x000fe20000001229 */
[----:B----4-:R-:W-:Y:S01]  /*6210*/  IMAD.U32 R140, R75, 0x10000, RZ ;  /* 0x000100004b8c7824 */ /* 0x010fe200078e00ff */
[--C-:B------:R-:W-:Y:S01]  /*6220*/  SHF.R.U64 R146, R44, 0x10, R45.reuse ;  /* 0x000000102c927819 */ /* 0x100fe2000000122d */
[----:B---3--:R-:W-:Y:S01]  /*6230*/  IMAD.U32 R44, R13, 0x10000, RZ ;  /* 0x000100000d2c7824 */ /* 0x008fe200078e00ff */
[----:B------:R-:W-:Y:S01]  /*6240*/  SHF.R.U32.HI R142, RZ, 0x10, R45 ;  /* 0x00000010ff8e7819 */ /* 0x000fe2000001162d */
[----:B------:R-:W-:Y:S01]  /*6250*/  IMAD.U32 R133, R15, 0x10000, RZ ;  /* 0x000100000f857824 */ /* 0x000fe200078e00ff */
[--C-:B------:R-:W-:Y:S01]  /*6260*/  SHF.R.U64 R141, R42, 0x10, R43.reuse ;  /* 0x000000102a8d7819 */ /* 0x100fe2000000122b */
[----:B--2---:R-:W-:Y:S01]  /*6270*/  IMAD.U32 R11, R14, 0x10000, RZ ;  /* 0x000100000e0b7824 */ /* 0x004fe200078e00ff */
[----:B------:R-:W-:Y:S01]  /*6280*/  SHF.R.U32.HI R143, RZ, 0x10, R43 ;  /* 0x00000010ff8f7819 */ /* 0x000fe2000001162b */
[----:B------:R-:W-:Y:S01]  /*6290*/  IMAD.U32 R43, R73, 0x10000, RZ ;  /* 0x00010000492b7824 */ /* 0x000fe200078e00ff */
[----:B------:R-:W-:-:S02]  /*62a0*/  SHF.R.U64 R45, R46, 0x10, R47 ;  /* 0x000000102e2d7819 */ /* 0x000fc4000000122f */
[----:B------:R-:W-:Y:S02]  /*62b0*/  LOP3.LUT R46, R73, 0xffff0000, RZ, 0xc0, !PT ;  /* 0xffff0000492e7812 */ /* 0x000fe400078ec0ff */
[----:B------:R-:W-:Y:S01]  /*62c0*/  SHF.R.U32.HI R145, RZ, 0x10, R41 ;  /* 0x00000010ff917819 */ /* 0x000fe20000011629 */
[----:B------:R-:W-:Y:S01]  /*62d0*/  IMAD.U32 R41, R72, 0x10000, RZ ;  /* 0x0001000048297824 */ /* 0x000fe200078e00ff */
[----:B------:R-:W-:Y:S02]  /*62e0*/  LOP3.LUT R73, R75, 0xffff0000, RZ, 0xc0, !PT ;  /* 0xffff00004b497812 */ /* 0x000fe400078ec0ff */
[----:B------:R-:W-:Y:S02]  /*62f0*/  PRMT R75, R111, 0x5432, R40 ;  /* 0x000054326f4b7816 */ /* 0x000fe40000000028 */
[----:B------:R-:W-:Y:S02]  /*6300*/  PRMT R40, R110, 0x5432, R141 ;  /* 0x000054326e287816 */ /* 0x000fe4000000008d */
[----:B------:R-:W-:-:S02]  /*6310*/  PRMT R141, R139, 0x5410, R142 ;  /* 0x000054108b8d7816 */ /* 0x000fc4000000008e */
[----:B------:R-:W-:Y:S02]  /*6320*/  PRMT R138, R138, 0x5410, R145 ;  /* 0x000054108a8a7816 */ /* 0x000fe40000000091 */
[----:B------:R-:W-:Y:S01]  /*6330*/  SHF.R.U32.HI R144, RZ, 0x10, R47 ;  /* 0x00000010ff907819 */ /* 0x000fe2000001162f */
[C---:B------:R-:W-:Y:S01]  /*6340*/  IMAD.U32 R142, R141.reuse, 0x10000, RZ ;  /* 0x000100008d8e7824 */ /* 0x040fe200078e00ff */
[----:B------:R-:W-:Y:S01]  /*6350*/  PRMT R139, R136, 0x5410, R143 ;  /* 0x00005410888b7816 */ /* 0x000fe2000000008f */
[C---:B------:R-:W-:Y:S01]  /*6360*/  IMAD.U32 R136, R138.reuse, 0x10000, RZ ;  /* 0x000100008a887824 */ /* 0x040fe200078e00ff */
[----:B------:R-:W-:Y:S01]  /*6370*/  LOP3.LUT R141, R141, 0xffff0000, RZ, 0xc0, !PT ;  /* 0xffff00008d8d7812 */ /* 0x000fe200078ec0ff */
[----:B------:R-:W-:Y:S01]  /*6380*/  FMUL.FTZ R145, R43, R142 ;  /* 0x0000008e2b917220 */ /* 0x000fe20000410000 */
[----:B------:R-:W-:Y:S01]  /*6390*/  PRMT R143, R135, 0x5410, R144 ;  /* 0x00005410878f7816 */ /* 0x000fe20000000090 */
[-C--:B------:R-:W-:Y:S01]  /*63a0*/  FMUL.FTZ R135, R43, R136.reuse ;  /* 0x000000882b877220 */ /* 0x080fe20000410000 */
[----:B------:R-:W-:Y:S01]  /*63b0*/  LOP3.LUT R138, R138, 0xffff0000, RZ, 0xc0, !PT ;  /* 0xffff00008a8a7812 */ /* 0x000fe200078ec0ff */
[----:B------:R-:W-:Y:S01]  /*63c0*/  FFMA.FTZ R43, R44, R136, -R145 ;  /* 0x000000882c2b7223 */ /* 0x000fe20000010891 */
[----:B------:R-:W-:Y:S01]  /*63d0*/  LOP3.LUT R47, R13, 0xffff0000, RZ, 0xc0, !PT ;  /* 0xffff00000d2f7812 */ /* 0x000fe200078ec0ff */
[----:B------:R-:W-:Y:S01]  /*63e0*/  FMUL.FTZ R144, R46, R141 ;  /* 0x0000008d2e907220 */ /* 0x000fe20000410000 */
[----:B------:R-:W-:-:S02]  /*63f0*/  IMAD.U32 R136, R143, 0x10000, RZ ;  /* 0x000100008f887824 */ /* 0x000fc400078e00ff */
[----:B------:R-:W-:Y:S01]  /*6400*/  FFMA.FTZ R44, R44, R142, R135 ;  /* 0x0000008e2c2c7223 */ /* 0x000fe20000010087 */
[----:B------:R-:W-:Y:S02]  /*6410*/  IMAD.U32 R135, R139, 0x10000, RZ ;  /* 0x000100008b877824 */ /* 0x000fe400078e00ff */
[-C--:B------:R-:W-:Y:S01]  /*6420*/  FMUL.FTZ R142, R46, R138.reuse ;  /* 0x0000008a2e8e7220 */ /* 0x080fe20000410000 */
[----:B------:R-:W-:Y:S01]  /*6430*/  FFMA.FTZ R46, R47, R138, -R144 ;  /* 0x0000008a2f2e7223 */ /* 0x000fe20000010890 */
[----:B------:R-:W-:Y:S01]  /*6440*/  PRMT R137, R137, 0x5410, R146 ;  /* 0x0000541089897816 */ /* 0x000fe20000000092 */
[CC--:B------:R-:W-:Y:S01]  /*6450*/  FMUL.FTZ R138, R140.reuse, R136.reuse ;  /* 0x000000888c8a7220 */ /* 0x0c0fe20000410000 */
[-C--:B------:R-:W-:Y:S01]  /*6460*/  FMUL.FTZ R145, R140, R135.reuse ;  /* 0x000000878c917220 */ /* 0x080fe20000410000 */
[----:B------:R-:W-:Y:S01]  /*6470*/  LOP3.LUT R143, R143, 0xffff0000, RZ, 0xc0, !PT ;  /* 0xffff00008f8f7812 */ /* 0x000fe200078ec0ff */
[----:B------:R-:W-:Y:S02]  /*6480*/  IMAD.U32 R13, R12, 0x10000, RZ ;  /* 0x000100000c0d7824 */ /* 0x000fe400078e00ff */
[----:B------:R-:W-:Y:S01]  /*6490*/  FFMA.FTZ R135, R133, R135, -R138 ;  /* 0x0000008785877223 */ /* 0x000fe2000001088a */
[----:B------:R-:W-:Y:S01]  /*64a0*/  LOP3.LUT R139, R139, 0xffff0000, RZ, 0xc0, !PT ;  /* 0xffff00008b8b7812 */ /* 0x000fe200078ec0ff */
[----:B------:R-:W-:Y:S01]  /*64b0*/  FFMA.FTZ R145, R133, R136, R145 ;  /* 0x0000008885917223 */ /* 0x000fe20000010091 */
[----:B------:R-:W-:Y:S01]  /*64c0*/  IMAD.U32 R138, R137, 0x10000, RZ ;  /* 0x00010000898a7824 */ /* 0x000fe200078e00ff */
[----:B------:R-:W-:Y:S01]  /*64d0*/  LOP3.LUT R42, R15, 0xffff0000, RZ, 0xc0, !PT ;  /* 0xffff00000f2a7812 */ /* 0x000fe200078ec0ff */
[----:B------:R-:W-:-:S02]  /*64e0*/  IMAD.U32 R136, R75, 0x10000, RZ ;  /* 0x000100004b887824 */ /* 0x000fc400078e00ff */
[C---:B------:R-:W-:Y:S01]  /*64f0*/  FMUL.FTZ R133, R73.reuse, R143 ;  /* 0x0000008f49857220 */ /* 0x040fe20000410000 */
[----:B------:R-:W-:Y:S01]  /*6500*/  LOP3.LUT R72, R72, 0xffff0000, RZ, 0xc0, !PT ;  /* 0xffff000048487812 */ /* 0x000fe200078ec0ff */
[----:B------:R-:W-:Y:S01]  /*6510*/  FMUL.FTZ R73, R73, R139 ;  /* 0x0000008b49497220 */ /* 0x000fe20000410000 */
[----:B------:R-:W-:Y:S01]  /*6520*/  LOP3.LUT R137, R137, 0xffff0000, RZ, 0xc0, !PT ;  /* 0xffff000089897812 */ /* 0x000fe200078ec0ff */
[----:B------:R-:W-:Y:S01]  /*6530*/  FMUL.FTZ R140, R41, R138 ;  /* 0x0000008a298c7220 */ /* 0x000fe20000410000 */
[----:B------:R-:W-:Y:S01]  /*6540*/  LOP3.LUT R75, R75, 0xffff0000, RZ, 0xc0, !PT ;  /* 0xffff00004b4b7812 */ /* 0x000fe200078ec0ff */
[----:B------:R-:W-:Y:S01]  /*6550*/  FMUL.FTZ R41, R41, R136 ;  /* 0x0000008829297220 */ /* 0x000fe20000410000 */
[----:B------:R-:W-:Y:S01]  /*6560*/  PRMT R45, R108, 0x5432, R45 ;  /* 0x000054326c2d7816 */ /* 0x000fe2000000002d */
[----:B------:R-:W-:Y:S01]  /*6570*/  FFMA.FTZ R47, R47, R141, R142 ;  /* 0x0000008d2f2f7223 */ /* 0x000fe2000001008e */
[----:B------:R-:W-:Y:S01]  /*6580*/  LOP3.LUT R12, R12, 0xffff0000, RZ, 0xc0, !PT ;  /* 0xffff00000c0c7812 */ /* 0x000fe200078ec0ff */
[C---:B------:R-:W-:Y:S01]  /*6590*/  FFMA.FTZ R142, R42.reuse, R139, -R133 ;  /* 0x0000008b2a8e7223 */ /* 0x040fe20000010885 */
[----:B------:R-:W-:Y:S01]  /*65a0*/  FFMA.FTZ R144, R42, R143, R73 ;  /* 0x0000008f2a907223 */ /* 0x000fe20000010049 */
[----:B------:R-:W-:Y:S01]  /*65b0*/  LOP3.LUT R15, R14, 0xffff0000, RZ, 0xc0, !PT ;  /* 0xffff00000e0f7812 */ /* 0x000fe200078ec0ff */
[C---:B------:R-:W-:Y:S01]  /*65c0*/  FMUL.FTZ R73, R72.reuse, R137 ;  /* 0x0000008948497220 */ /* 0x040fe20000410000 */
[----:B------:R-:W-:Y:S01]  /*65d0*/  FFMA.FTZ R138, R13, R138, R41 ;  /* 0x0000008a0d8a7223 */ /* 0x000fe20000010029 */
[----:B------:R-:W-:Y:S01]  /*65e0*/  FMUL.FTZ R133, R72, R75 ;  /* 0x0000004b48857220 */ /* 0x000fe20000410000 */
[----:B------:R-:W-:-:S02]  /*65f0*/  IMAD.U32 R14, R74, 0x10000, RZ ;  /* 0x000100004a0e7824 */ /* 0x000fc400078e00ff */
[----:B------:R-:W-:Y:S01]  /*6600*/  FFMA.FTZ R140, R13, R136, -R140 ;  /* 0x000000880d8c7223 */ /* 0x000fe2000001088c */
[C---:B------:R-:W-:Y:S01]  /*6610*/  IMAD.U32 R41, R45.reuse, 0x10000, RZ ;  /* 0x000100002d297824 */ /* 0x040fe200078e00ff */
[----:B------:R-:W-:Y:S01]  /*6620*/  LOP3.LUT R74, R74, 0xffff0000, RZ, 0xc0, !PT ;  /* 0xffff00004a4a7812 */ /* 0x000fe200078ec0ff */
[----:B------:R-:W-:Y:S01]  /*6630*/  IMAD.U32 R13, R40, 0x10000, RZ ;  /* 0x00010000280d7824 */ /* 0x000fe200078e00ff */
[----:B------:R-:W-:Y:S01]  /*6640*/  LOP3.LUT R45, R45, 0xffff0000, RZ, 0xc0, !PT ;  /* 0xffff00002d2d7812 */ /* 0x000fe200078ec0ff */
[C---:B------:R-:W-:Y:S01]  /*6650*/  FFMA.FTZ R73, R12.reuse, R75, -R73 ;  /* 0x0000004b0c497223 */ /* 0x040fe20000010849 */
[----:B------:R-:W-:Y:S01]  /*6660*/  FFMA.FTZ R133, R12, R137, R133 ;  /* 0x000000890c857223 */ /* 0x000fe20000010085 */
[----:B------:R-:W-:Y:S01]  /*6670*/  FMUL.FTZ R12, R14, R41 ;  /* 0x000000290e0c7220 */ /* 0x000fe20000410000 */
[----:B------:R-:W-:Y:S01]  /*6680*/  LOP3.LUT R40, R40, 0xffff0000, RZ, 0xc0, !PT ;  /* 0xffff000028287812 */ /* 0x000fe200078ec0ff */
[----:B------:R-:W-:Y:S01]  /*6690*/  FMUL.FTZ R14, R14, R13 ;  /* 0x0000000d0e0e7220 */ /* 0x000fe20000410000 */
[----:B------:R-:W-:Y:S01]  /*66a0*/  FMUL.FTZ R42, R74, R45 ;  /* 0x0000002d4a2a7220 */ /* 0x000fe20000410000 */
[C---:B------:R-:W-:Y:S01]  /*66b0*/  FFMA.FTZ R12, R11.reuse, R13, -R12 ;  /* 0x0000000d0b0c7223 */ /* 0x040fe2000001080c */
[----:B------:R-:W-:Y:S01]  /*66c0*/  F2FP.BF16.F32.PACK_AB R135, R142, R135 ;  /* 0x000000878e87723e */ /* 0x000fe200000010ff */
[----:B------:R-:W-:Y:S01]  /*66d0*/  FFMA.FTZ R14, R11, R41, R14 ;  /* 0x000000290b0e7223 */ /* 0x000fe2000001000e */
[-C--:B------:R-:W-:Y:S01]  /*66e0*/  FMUL.FTZ R74, R74, R40.reuse ;  /* 0x000000284a4a7220 */ /* 0x080fe20000410000 */
[----:B------:R-:W-:Y:S01]  /*66f0*/  FFMA.FTZ R11, R15, R40, -R42 ;  /* 0x000000280f0b7223 */ /* 0x000fe2000001082a */
[----:B------:R-:W-:-:S02]  /*6700*/  F2FP.BF16.F32.PACK_AB R44, R47, R44 ;  /* 0x0000002c2f2c723e */ /* 0x000fc400000010ff */
        /* <DEDUP_REMOVED lines=11> */
.L_x_8219:
[----:B------:R-:W-:Y:S05]  /*67c0*/  BSYNC B2 ;  /* 0x0000000000027941 */ /* 0x000fea0003800000 */
.L_x_8218:
[----:B------:R-:W-:Y:S01]  /*67d0*/  ISETP.GE.AND P4, PT, R134, R107, PT ;  /* 0x0000006b8600720c */ /* 0x000fe20003f86270 */
[----:B---3--:R3:W-:-:S12]  /*67e0*/  ST.E.128 desc[UR54][R102.64], R12 ;  /* 0x0000000c66007985 */ /* 0x0087d8000c101d36 */
[----:B------:R-:W-:-:S05]  /*67f0*/  @!P4 IMAD.WIDE R104, R134, 0x2, R104 ;  /* 0x000000028668c825 */ /* 0x000fca00078e0268 */
[----:B----4-:R3:W-:Y:S02]  /*6800*/  @!P4 ST.E.128 desc[UR54][R104.64], R72 ;  /* 0x000000486800c985 */ /* 0x0107e4000c101d36 */
.L_x_8217:
[----:B------:R-:W-:Y:S05]  /*6810*/  BSYNC B1 ;  /* 0x0000000000017941 */ /* 0x000fea0003800000 */
.L_x_8216:
[----:B------:R-:W-:-:S03]  /*6820*/  UMOV UR4, 0xffffffff ;  /* 0xffffffff00047882 */ /* 0x000fc60000000000 */
[----:B------:R-:W-:Y:S05]  /*6830*/  BRA.DIV UR4, `(.L_x_8220) ;  /* 0x0000022a04b87947 */ /* 0x000fea000b800000 */
[----:B------:R4:W0:Y:S04]  /*6840*/  SHFL.IDX PT, R47, R101, 0x1, 0x181f ;  /* 0x00381f00652f7f89 */ /* 0x00082800000e0000 */
[----:B------:R4:W0:Y:S02]  /*6850*/  SHFL.IDX PT, R46, R106, 0x1, 0x181f ;  /* 0x00381f006a2e7f89 */ /* 0x00082400000e0000 */
.L_x_8605:
[----:B--2---:R-:W-:Y:S01]  /*6860*/  VIADD R11, R188, 0x20 ;  /* 0x00000020bc0b7836 */ /* 0x004fe20000000000 */
[----:B------:R-:W-:Y:S04]  /*6870*/  BSSY B1, `(.L_x_8221) ;  /* 0x000007c000017945 */ /* 0x000fe80003800000 */
[----:B------:R-:W-:-:S13]  /*6880*/  ISETP.GE.OR P4, PT, R11, R95, P1 ;  /* 0x0000005f0b00720c */ /* 0x000fda0000f86670 */
[----:B------:R-:W-:Y:S05]  /*6890*/  @P4 BRA `(.L_x_8222) ;  /* 0x0000000400e44947 */ /* 0x000fea0003800000 */
[----:B------:R-:W-:Y:S01]  /*68a0*/  SEL R11, R36, R109, !P0 ;  /* 0x0000006d240b7207 */ /* 0x000fe20004000000 */
[----:B------:R-:W-:Y:S01]  /*68b0*/  BSSY B2, `(.L_x_8223) ;  /* 0x0000073000027945 */ /* 0x000fe20003800000 */
[----:B---3--:R-:W-:Y:S02]  /*68c0*/  SHF.R.U32.HI R13, RZ, 0x3, R203 ;  /* 0x00000003ff0d7819 */ /* 0x008fe400000116cb */
        /* <DEDUP_REMOVED lines=17> */
[----:B------:R0:W2:Y:S04]  /*69e0*/  LDS.128 R12, [R11+0x18400] ;  /* 0x018400000b0c7984 */ /* 0x0000a80000000c00 */
[----:B------:R-:W3:Y:S01]  /*69f0*/  LDS.128 R40, [R40+0x18400] ;  /* 0x0184000028287984 */ /* 0x000ee20000000c00 */
[----:B------:R-:W-:Y:S05]  /*6a00*/  @P3 BRA `(.L_x_8224) ;  /* 0x0000000400743947 */ /* 0x000fea0003800000 */
[----:B------:R-:W-:Y:S01]  /*6a10*/  SHF.R.U32.HI R105, RZ, 0x10, R49 ;  /* 0x00000010ff697819 */ /* 0x000fe20000011631 */
[----:B0-2---:R-:W-:Y:S01]  /*6a20*/  IMAD.U32 R11, R14, 0x10000, RZ ;  /* 0x000100000e0b7824 */ /* 0x005fe200078e00ff */
[----:B------:R-:W-:Y:S02]  /*6a30*/  SHF.R.U32.HI R73, RZ, 0x10, R53 ;  /* 0x00000010ff497819 */ /* 0x000fe40000011635 */
[----:B------:R-:W-:Y:S02]  /*6a40*/  PRMT R128, R128, 0x5410, R105 ;  /* 0x0000541080807816 */ /* 0x000fe40000000069 */
[----:B------:R-:W-:Y:S02]  /*6a50*/  PRMT R132, R132, 0x5410, R73 ;  /* 0x0000541084847816 */ /* 0x000fe40000000049 */
[----:B------:R-:W-:Y:S02]  /*6a60*/  SHF.R.U32.HI R75, RZ, 0x10, R55 ;  /* 0x00000010ff4b7819 */ /* 0x000fe40000011637 */
[----:B------:R-:W-:Y:S01]  /*6a70*/  SHF.R.U64 R102, R52, 0x10, R53 ;  /* 0x0000001034667819 */ /* 0x000fe20000001235 */
[----:B---3--:R-:W-:Y:S01]  /*6a80*/  IMAD.U32 R52, R41, 0x10000, RZ ;  /* 0x0001000029347824 */ /* 0x008fe200078e00ff */
[----:B------:R-:W-:Y:S01]  /*6a90*/  SHF.R.U64 R74, R54, 0x10, R55 ;  /* 0x00000010364a7819 */ /* 0x000fe20000001237 */
[----:B------:R-:W-:Y:S01]  /*6aa0*/  IMAD.U32 R73, R132, 0x10000, RZ ;  /* 0x0001000084497824 */ /* 0x000fe200078e00ff */
[----:B------:R-:W-:Y:S01]  /*6ab0*/  SHF.R.U32.HI R103, RZ, 0x10, R51 ;  /* 0x00000010ff677819 */ /* 0x000fe20000011633 */
[----:B------:R-:W-:Y:S01]  /*6ac0*/  IMAD.U32 R55, R128, 0x10000, RZ ;  /* 0x0001000080377824 */ /* 0x000fe200078e00ff */
[----:B------:R-:W-:Y:S01]  /*6ad0*/  PRMT R130, R130, 0x5410, R75 ;  /* 0x0000541082827816 */ /* 0x000fe2000000004b */
[----:B------:R-:W-:Y:S01]  /*6ae0*/  IMAD.U32 R54, R43, 0x10000, RZ ;  /* 0x000100002b367824 */ /* 0x000fe200078e00ff */
[----:B------:R-:W-:Y:S01]  /*6af0*/  SHF.R.U64 R134, R48, 0x10, R49 ;  /* 0x0000001030867819 */ /* 0x000fe20000001231 */
[----:B------:R-:W-:Y:S01]  /*6b00*/  IMAD.U32 R49, R13, 0x10000, RZ ;  /* 0x000100000d317824 */ /* 0x000fe200078e00ff */
[----:B------:R-:W-:Y:S01]  /*6b10*/  PRMT R131, R131, 0x5410, R102 ;  /* 0x0000541083837816 */ /* 0x000fe20000000066 */
[C---:B------:R-:W-:Y:S01]  /*6b20*/  FMUL.FTZ R102, R52.reuse, R55 ;  /* 0x0000003734667220 */ /* 0x040fe20000410000 */
[----:B------:R-:W-:Y:S01]  /*6b30*/  PRMT R129, R129, 0x5410, R74 ;  /* 0x0000541081817816 */ /* 0x000fe2000000004a */
[----:B------:R-:W-:Y:S01]  /*6b40*/  FMUL.FTZ R74, R52, R73 ;  /* 0x00000049344a7220 */ /* 0x000fe20000410000 */
[----:B------:R-:W-:Y:S01]  /*6b50*/  LOP3.LUT R53, R41, 0xffff0000, RZ, 0xc0, !PT ;  /* 0xffff000029357812 */ /* 0x000fe200078ec0ff */
[----:B------:R-:W-:Y:S01]  /*6b60*/  IMAD.U32 R52, R130, 0x10000, RZ ;  /* 0x0001000082347824 */ /* 0x000fe200078e00ff */
[----:B------:R-:W-:Y:S01]  /*6b70*/  PRMT R126, R126, 0x5410, R103 ;  /* 0x000054107e7e7816 */ /* 0x000fe20000000067 */
[C---:B------:R-:W-:Y:S01]  /*6b80*/  FFMA.FTZ R74, R49.reuse, R55, -R74 ;  /* 0x00000037314a7223 */ /* 0x040fe2000001084a */
[----:B------:R-:W-:Y:S01]  /*6b90*/  LOP3.LUT R132, R132, 0xffff0000, RZ, 0xc0, !PT ;  /* 0xffff000084847812 */ /* 0x000fe200078ec0ff */
[----:B------:R-:W-:Y:S01]  /*6ba0*/  FFMA.FTZ R102, R49, R73, R102 ;  /* 0x0000004931667223 */ /* 0x000fe20000010066 */
[----:B------:R-:W-:Y:S01]  /*6bb0*/  LOP3.LUT R128, R128, 0xffff0000, RZ, 0xc0, !PT ;  /* 0xffff000080807812 */ /* 0x000fe200078ec0ff */
[----:B------:R-:W-:Y:S01]  /*6bc0*/  IMAD.U32 R49, R126, 0x10000, RZ ;  /* 0x000100007e317824 */ /* 0x000fe200078e00ff */
[----:B------:R-:W-:Y:S01]  /*6bd0*/  SHF.R.U64 R104, R50, 0x10, R51 ;  /* 0x0000001032687819 */ /* 0x000fe20000001233 */
[----:B------:R-:W-:Y:S01]  /*6be0*/  FMUL.FTZ R55, R53, R132 ;  /* 0x0000008435377220 */ /* 0x000fe20000410000 */
[----:B------:R-:W-:Y:S01]  /*6bf0*/  LOP3.LUT R50, R13, 0xffff0000, RZ, 0xc0, !PT ;  /* 0xffff00000d327812 */ /* 0x000fe200078ec0ff */
[----:B------:R-:W-:Y:S01]  /*6c00*/  FMUL.FTZ R53, R53, R128 ;  /* 0x0000008035357220 */ /* 0x000fe20000410000 */
[----:B------:R-:W-:Y:S01]  /*6c10*/  PRMT R125, R125, 0x5410, R104 ;  /* 0x000054107d7d7816 */ /* 0x000fe20000000068 */
[----:B------:R-:W-:Y:S01]  /*6c20*/  IMAD.U32 R51, R15, 0x10000, RZ ;  /* 0x000100000f337824 */ /* 0x000fe200078e00ff */
        /* <DEDUP_REMOVED lines=8> */
[----:B------:R-:W-:-:S02]  /*6cb0*/  IMAD.U32 R41, R40, 0x10000, RZ ;  /* 0x0001000028297824 */ /* 0x000fc400078e00ff */
[----:B------:R-:W-:Y:S01]  /*6cc0*/  FFMA.FTZ R104, R51, R49, -R104 ;  /* 0x0000003133687223 */ /* 0x000fe20000010868 */
[----:B------:R-:W-:Y:S02]  /*6cd0*/  IMAD.U32 R50, R131, 0x10000, RZ ;  /* 0x0001000083327824 */ /* 0x000fe400078e00ff */
[----:B------:R-:W-:Y:S01]  /*6ce0*/  FFMA.FTZ R73, R51, R52, R73 ;  /* 0x0000003433497223 */ /* 0x000fe20000010049 */
[----:B------:R-:W-:Y:S02]  /*6cf0*/  IMAD.U32 R49, R127, 0x10000, RZ ;  /* 0x000100007f317824 */ /* 0x000fe400078e00ff */
[C---:B------:R-:W-:Y:S01]  /*6d00*/  FMUL.FTZ R52, R43.reuse, R130 ;  /* 0x000000822b347220 */ /* 0x040fe20000410000 */
[----:B------:R-:W-:Y:S01]  /*6d10*/  FMUL.FTZ R54, R43, R126 ;  /* 0x0000007e2b367220 */ /* 0x000fe20000410000 */
[----:B------:R-:W-:Y:S01]  /*6d20*/  LOP3.LUT R15, R15, 0xffff0000, RZ, 0xc0, !PT ;  /* 0xffff00000f0f7812 */ /* 0x000fe200078ec0ff */
[C---:B------:R-:W-:Y:S01]  /*6d30*/  FMUL.FTZ R43, R41.reuse, R50 ;  /* 0x00000032292b7220 */ /* 0x040fe20000410000 */
[----:B------:R-:W-:Y:S01]  /*6d40*/  IMAD.U32 R48, R12, 0x10000, RZ ;  /* 0x000100000c307824 */ /* 0x000fe200078e00ff */
[----:B------:R-:W-:Y:S01]  /*6d50*/  LOP3.LUT R40, R40, 0xffff0000, RZ, 0xc0, !PT ;  /* 0xffff000028287812 */ /* 0x000fe200078ec0ff */
[-C--:B------:R-:W-:Y:S01]  /*6d60*/  FMUL.FTZ R41, R41, R49.reuse ;  /* 0x0000003129297220 */ /* 0x080fe20000410000 */
[----:B------:R-:W-:Y:S01]  /*6d70*/  LOP3.LUT R131, R131, 0xffff0000, RZ, 0xc0, !PT ;  /* 0xffff000083837812 */ /* 0x000fe200078ec0ff */
[----:B------:R-:W-:Y:S01]  /*6d80*/  FFMA.FTZ R51, R15, R126, -R52 ;  /* 0x0000007e0f337223 */ /* 0x000fe20000010834 */
[----:B------:R-:W-:Y:S01]  /*6d90*/  LOP3.LUT R127, R127, 0xffff0000, RZ, 0xc0, !PT ;  /* 0xffff00007f7f7812 */ /* 0x000fe200078ec0ff */
[----:B------:R-:W-:Y:S01]  /*6da0*/  FFMA.FTZ R54, R15, R130, R54 ;  /* 0x000000820f367223 */ /* 0x000fe20000010036 */
[C---:B------:R-:W-:Y:S01]  /*6db0*/  FFMA.FTZ R43, R48.reuse, R49, -R43 ;  /* 0x00000031302b7223 */ /* 0x040fe2000001082b */
[----:B------:R-:W-:Y:S01]  /*6dc0*/  FFMA.FTZ R41, R48, R50, R41 ;  /* 0x0000003230297223 */ /* 0x000fe20000010029 */
[----:B------:R-:W-:Y:S01]  /*6dd0*/  LOP3.LUT R12, R12, 0xffff0000, RZ, 0xc0, !PT ;  /* 0xffff00000c0c7812 */ /* 0x000fe200078ec0ff */
[----:B------:R-:W-:-:S02]  /*6de0*/  IMAD.U32 R13, R42, 0x10000, RZ ;  /* 0x000100002a0d7824 */ /* 0x000fc400078e00ff */
        /* <DEDUP_REMOVED lines=8> */
[C---:B------:R-:W-:Y:S01]  /*6e70*/  FMUL.FTZ R52, R13.reuse, R48 ;  /* 0x000000300d347220 */ /* 0x040fe20000410000 */
[----:B------:R-:W-:Y:S01]  /*6e80*/  LOP3.LUT R14, R14, 0xffff0000, RZ, 0xc0, !PT ;  /* 0xffff00000e0e7812 */ /* 0x000fe200078ec0ff */
[C---:B------:R-:W-:Y:S01]  /*6e90*/  FMUL.FTZ R15, R42.reuse, R129 ;  /* 0x000000812a0f7220 */ /* 0x040fe20000410000 */
[-C--:B------:R-:W-:Y:S01]  /*6ea0*/  FMUL.FTZ R13, R13, R40.reuse ;  /* 0x000000280d0d7220 */ /* 0x080fe20000410000 */
        /* <DEDUP_REMOVED lines=19> */
.L_x_8224:
[----:B------:R-:W-:Y:S05]  /*6fe0*/  BSYNC B2 ;  /* 0x0000000000027941 */ /* 0x000fea0003800000 */
.L_x_8223:
[----:B------:R-:W-:Y:S01]  /*6ff0*/  ISETP.GE.AND P4, PT, R72, R107, PT ;  /* 0x0000006b4800720c */ /* 0x000fe20003f86270 */
[----:B--2---:R2:W-:-:S12]  /*7000*/  ST.E.128 desc[UR54][R44.64], R12 ;  /* 0x0000000c2c007985 */ /* 0x0045d8000c101d36 */
[----:B------:R-:W-:-:S05]  /*7010*/  @!P4 IMAD.WIDE R46, R72, 0x2, R46 ;  /* 0x00000002482ec825 */ /* 0x000fca00078e022e */
[----:B---3--:R2:W-:Y:S02]  /*7020*/  @!P4 ST.E.128 desc[UR54][R46.64], R40 ;  /* 0x000000282e00c985 */ /* 0x0085e4000c101d36 */
.L_x_8222:
[----:B------:R-:W-:Y:S05]  /*7030*/  BSYNC B1 ;  /* 0x0000000000017941 */ /* 0x000fea0003800000 */
.L_x_8221:
[----:B------:R-:W-:-:S03]  /*7040*/  UMOV UR4, 0xffffffff ;  /* 0xffffffff00047882 */ /* 0x000fc60000000000 */
[----:B------:R-:W-:Y:S05]  /*7050*/  BRA.DIV UR4, `(.L_x_8225) ;  /* 0x0000022204fc7947 */ /* 0x000fea000b800000 */
[----:B0-2---:R0:W2:Y:S04]  /*7060*/  SHFL.IDX PT, R47, R101, 0x2, 0x181f ;  /* 0x00581f00652f7f89 */ /* 0x0050a800000e0000 */
[----:B------:R0:W0:Y:S02]  /*7070*/  SHFL.IDX PT, R46, R106, 0x2, 0x181f ;  /* 0x00581f006a2e7f89 */ /* 0x00002400000e0000 */
.L_x_8609:
[----:B------:R-:W-:Y:S01]  /*7080*/  VIADD R11, R188, 0x40 ;  /* 0x00000040bc0b7836 */ /* 0x000fe20000000000 */
        /* <DEDUP_REMOVED lines=24> */
[----:B------:R-:W2:Y:S01]  /*7210*/  LDS.128 R40, [R40+0x18400] ;  /* 0x0184000028287984 */ /* 0x000ea20000000c00 */
[----:B------:R-:W-:Y:S05]  /*7220*/  @P3 BRA `(.L_x_8229) ;  /* 0x0000000400703947 */ /* 0x000fea0003800000 */
[----:B------:R-:W-:Y:S01]  /*7230*/  SHF.R.U64 R72, R58, 0x10, R59 ;  /* 0x000000103a487819 */ /* 0x000fe2000000123b */
[----:B--2---:R-:W-:Y:S01]  /*7240*/  IMAD.U32 R52, R41, 0x10000, RZ ;  /* 0x0001000029347824 */ /* 0x004fe200078e00ff */
[--C-:B------:R-:W-:Y:S01]  /*7250*/  SHF.R.U64 R58, R60, 0x10, R61.reuse ;  /* 0x000000103c3a7819 */ /* 0x100fe2000000123d */
[----:B0-----:R-:W-:Y:S01]  /*7260*/  IMAD.U32 R48, R13, 0x10000, RZ ;  /* 0x000100000d307824 */ /* 0x001fe200078e00ff */
[----:B------:R-:W-:Y:S01]  /*7270*/  SHF.R.U32.HI R61, RZ, 0x10, R61 ;  /* 0x00000010ff3d7819 */ /* 0x000fe2000001163d */
[----:B------:R-:W-:Y:S01]  /*7280*/  IMAD.U32 R54, R43, 0x10000, RZ ;  /* 0x000100002b367824 */ /* 0x000fe200078e00ff */
[----:B------:R-:W-:Y:S01]  /*7290*/  SHF.R.U32.HI R73, RZ, 0x10, R57 ;  /* 0x00000010ff497819 */ /* 0x000fe20000011639 */
[----:B------:R-:W-:Y:S01]  /*72a0*/  IMAD.U32 R50, R40, 0x10000, RZ ;  /* 0x0001000028327824 */ /* 0x000fe200078e00ff */
[----:B------:R-:W-:Y:S02]  /*72b0*/  PRMT R124, R124, 0x5410, R61 ;  /* 0x000054107c7c7816 */ /* 0x000fe4000000003d */
[----:B------:R-:W-:-:S02]  /*72c0*/  SHF.R.U64 R74, R56, 0x10, R57 ;  /* 0x00000010384a7819 */ /* 0x000fc40000001239 */
[----:B------:R-:W-:Y:S01]  /*72d0*/  SHF.R.U32.HI R57, RZ, 0x10, R59 ;  /* 0x00000010ff397819 */ /* 0x000fe2000001163b */
[----:B------:R-:W-:Y:S01]  /*72e0*/  IMAD.U32 R59, R124, 0x10000, RZ ;  /* 0x000100007c3b7824 */ /* 0x000fe200078e00ff */
[----:B------:R-:W-:Y:S02]  /*72f0*/  SHF.R.U64 R56, R62, 0x10, R63 ;  /* 0x000000103e387819 */ /* 0x000fe4000000123f */
[----:B------:R-:W-:Y:S01]  /*7300*/  PRMT R120, R120, 0x5410, R73 ;  /* 0x0000541078787816 */ /* 0x000fe20000000049 */
[----:B------:R-:W-:Y:S01]  /*7310*/  FMUL.FTZ R61, R52, R59 ;  /* 0x0000003b343d7220 */ /* 0x000fe20000410000 */
[----:B------:R-:W-:Y:S02]  /*7320*/  SHF.R.U32.HI R63, RZ, 0x10, R63 ;  /* 0x00000010ff3f7819 */ /* 0x000fe4000001163f */
[----:B------:R-:W-:Y:S01]  /*7330*/  PRMT R118, R118, 0x5410, R57 ;  /* 0x0000541076767816 */ /* 0x000fe20000000039 */
[----:B------:R-:W-:Y:S01]  /*7340*/  IMAD.U32 R57, R120, 0x10000, RZ ;  /* 0x0001000078397824 */ /* 0x000fe200078e00ff */
[----:B------:R-:W-:-:S02]  /*7350*/  PRMT R122, R122, 0x5410, R63 ;  /* 0x000054107a7a7816 */ /* 0x000fc4000000003f */
[----:B------:R-:W-:Y:S01]  /*7360*/  PRMT R121, R121, 0x5410, R56 ;  /* 0x0000541079797816 */ /* 0x000fe20000000038 */
[-C--:B------:R-:W-:Y:S01]  /*7370*/  FMUL.FTZ R63, R52, R57.reuse ;  /* 0x00000039343f7220 */ /* 0x080fe20000410000 */
        /* <DEDUP_REMOVED lines=10> */
[----:B------:R-:W-:Y:S01]  /*7420*/  IMAD.U32 R40, R15, 0x10000, RZ ;  /* 0x000100000f287824 */ /* 0x000fe200078e00ff */
[----:B------:R-:W-:Y:S01]  /*7430*/  LOP3.LUT R55, R43, 0xffff0000, RZ, 0xc0, !PT ;  /* 0xffff00002b377812 */ /* 0x000fe200078ec0ff */
[----:B------:R-:W-:Y:S01]  /*7440*/  FMUL.FTZ R52, R53, R124 ;  /* 0x0000007c35347220 */ /* 0x000fe20000410000 */
[----:B------:R-:W-:Y:S01]  /*7450*/  PRMT R119, R119, 0x5410, R74 ;  /* 0x0000541077777816 */ /* 0x000fe2000000004a */
[-C--:B------:R-:W-:Y:S01]  /*7460*/  FMUL.FTZ R54, R54, R57.reuse ;  /* 0x0000003936367220 */ /* 0x080fe20000410000 */
[----:B------:R-:W-:Y:S01]  /*7470*/  LOP3.LUT R122, R122, 0xffff0000, RZ, 0xc0, !PT ;  /* 0xffff00007a7a7812 */ /* 0x000fe200078ec0ff */
[-C--:B------:R-:W-:Y:S01]  /*7480*/  FMUL.FTZ R48, R53, R120.reuse ;  /* 0x0000007835307220 */ /* 0x080fe20000410000 */
[----:B------:R-:W-:Y:S01]  /*7490*/  PRMT R123, R123, 0x5410, R58 ;  /* 0x000054107b7b7816 */ /* 0x000fe2000000003a */
[----:B------:R-:W-:Y:S01]  /*74a0*/  FFMA.FTZ R53, R49, R120, -R52 ;  /* 0x0000007831357223 */ /* 0x000fe20000010834 */
        /* <DEDUP_REMOVED lines=10> */
[----:B------:R-:W-:Y:S02]  /*7550*/  IMAD.U32 R13, R12, 0x10000, RZ ;  /* 0x000100000c0d7824 */ /* 0x000fe400078e00ff */
[C---:B------:R-:W-:Y:S01]  /*7560*/  FMUL.FTZ R49, R50.reuse, R40 ;  /* 0x0000002832317220 */ /* 0x040fe20000410000 */
[----:B------:R-:W-:Y:S01]  /*7570*/  PRMT R117, R117, 0x5410, R72 ;  /* 0x0000541075757816 */ /* 0x000fe20000000048 */
[-C--:B------:R-:W-:Y:S01]  /*7580*/  FMUL.FTZ R52, R50, R48.reuse ;  /* 0x0000003032347220 */ /* 0x080fe20000410000 */
[----:B------:R-:W-:Y:S01]  /*7590*/  LOP3.LUT R123, R123, 0xffff0000, RZ, 0xc0, !PT ;  /* 0xffff00007b7b7812 */ /* 0x000fe200078ec0ff */
[----:B------:R-:W-:Y:S01]  /*75a0*/  FFMA.FTZ R49, R13, R48, R49 ;  /* 0x000000300d317223 */ /* 0x000fe20000010031 */
[----:B------:R-:W-:-:S02]  /*75b0*/  IMAD.U32 R43, R42, 0x10000, RZ ;  /* 0x000100002a2b7824 */ /* 0x000fc400078e00ff */
        /* <DEDUP_REMOVED lines=14> */
[-C--:B------:R-:W-:Y:S01]  /*76a0*/  FMUL.FTZ R51, R51, R119.reuse ;  /* 0x0000007733337220 */ /* 0x080fe20000410000 */
[----:B------:R-:W-:Y:S01]  /*76b0*/  FFMA.FTZ R41, R12, R119, -R41 ;  /* 0x000000770c297223 */ /* 0x000fe20000010829 */
        /* <DEDUP_REMOVED lines=19> */
.L_x_8229:
[----:B------:R-:W-:Y:S05]  /*77f0*/  BSYNC B2 ;  /* 0x0000000000027941 */ /* 0x000fea0003800000 */
.L_x_8228:
[----:B------:R-:W-:Y:S01]  /*7800*/  ISETP.GE.AND P4, PT, R11, R107, PT ;  /* 0x0000006b0b00720c */ /* 0x000fe20003f86270 */
[----:B0-----:R0:W-:-:S12]  /*7810*/  ST.E.128 desc[UR54][R44.64], R12 ;  /* 0x0000000c2c007985 */ /* 0x0011d8000c101d36 */
[----:B------:R-:W-:-:S05]  /*7820*/  @!P4 IMAD.WIDE R46, R11, 0x2, R46 ;  /* 0x000000020b2ec825 */ /* 0x000fca00078e022e */
[----:B--2---:R0:W-:Y:S02]  /*7830*/  @!P4 ST.E.128 desc[UR54][R46.64], R40 ;  /* 0x000000282e00c985 */ /* 0x0041e4000c101d36 */
.L_x_8227:
[----:B------:R-:W-:Y:S05]  /*7840*/  BSYNC B1 ;  /* 0x0000000000017941 */ /* 0x000fea0003800000 */
.L_x_8226:
[----:B------:R-:W-:-:S03]  /*7850*/  UMOV UR4, 0xffffffff ;  /* 0xffffffff00047882 */ /* 0x000fc60000000000 */
[----:B------:R-:W-:Y:S05]  /*7860*/  BRA.DIV UR4, `(.L_x_8230) ;  /* 0x0000021e04447947 */ /* 0x000fea000b800000 */
[----:B0---4-:R-:W0:Y:S04]  /*7870*/  SHFL.IDX PT, R101, R101, 0x3, 0x181f ;  /* 0x00781f0065657f89 */ /* 0x011e2800000e0000 */
[----:B------:R-:W4:Y:S02]  /*7880*/  SHFL.IDX PT, R106, R106, 0x3, 0x181f ;  /* 0x00781f006a6a7f89 */ /* 0x000f2400000e0000 */
.L_x_8613:
[----:B------:R-:W-:-:S05]  /*7890*/  VIADD R11, R188, 0x60 ;  /* 0x00000060bc0b7836 */ /* 0x000fca0000000000 */
[----:B------:R-:W-:-:S13]  /*78a0*/  ISETP.GE.OR P4, PT, R11, R95, P1 ;  /* 0x0000005f0b00720c */ /* 0x000fda0000f86670 */
[----:B------:R-:W-:Y:S05]  /*78b0*/  @P4 BRA `(.L_x_8203) ;  /* 0x0000000c00904947 */ /* 0x000fea0003800000 */
[----:B------:R-:W-:Y:S01]  /*78c0*/  SEL R109, R36, R109, !P0 ;  /* 0x0000006d246d7207 */ /* 0x000fe20004000000 */
[----:B------:R-:W-:Y:S01]  /*78d0*/  BSSY B1, `(.L_x_8231) ;  /* 0x0000072000017945 */ /* 0x000fe20003800000 */
[----:B---3--:R-:W-:Y:S02]  /*78e0*/  SHF.R.U32.HI R13, RZ, 0x3, R201 ;  /* 0x00000003ff0d7819 */ /* 0x008fe400000116c9 */
[----:B------:R-:W-:Y:S02]  /*78f0*/  SHF.R.S32.HI R12, RZ, 0x1f, R109 ;  /* 0x0000001fff0c7819 */ /* 0x000fe4000001146d */
[----:B----4-:R-:W-:Y:S02]  /*7900*/  LEA R44, P4, R76, R106, 0x1 ;  /* 0x0000006a4c2c7211 */ /* 0x010fe400078808ff */
[----:B------:R-:W-:Y:S02]  /*7910*/  LEA.HI R12, R12, R109, RZ, 0x4 ;  /* 0x0000006d0c0c7211 */ /* 0x000fe400078f20ff */
[----:B0-----:R-:W-:-:S02]  /*7920*/  LEA.HI.X R45, R76, R101, R88, 0x1, P4 ;  /* 0x000000654c2d7211 */ /* 0x001fc400020f0c58 */
        /* <DEDUP_REMOVED lines=18> */
[----:B------:R-:W-:Y:S01]  /*7a50*/  SHF.R.U64 R58, R64, 0x10, R65 ;  /* 0x00000010403a7819 */ /* 0x000fe20000001241 */
[----:B--23--:R-:W-:Y:S01]  /*7a60*/  IMAD.U32 R47, R13, 0x10000, RZ ;  /* 0x000100000d2f7824 */ /* 0x00cfe200078e00ff */
[----:B------:R-:W-:Y:S01]  /*7a70*/  SHF.R.U32.HI R69, RZ, 0x10, R69 ;  /* 0x00000010ff457819 */ /* 0x000fe20000011645 */
[----:B------:R-:W-:Y:S01]  /*7a80*/  IMAD.U32 R52, R43, 0x10000, RZ ;  /* 0x000100002b347824 */ /* 0x000fe200078e00ff */
[----:B------:R-:W-:Y:S01]  /*7a90*/  SHF.R.U32.HI R65, RZ, 0x10, R65 ;  /* 0x00000010ff417819 */ /* 0x000fe20000011641 */
[----:B------:R-:W-:Y:S01]  /*7aa0*/  IMAD.U32 R48, R40, 0x10000, RZ ;  /* 0x0001000028307824 */ /* 0x000fe200078e00ff */
[----:B------:R-:W-:Y:S01]  /*7ab0*/  SHF.R.U64 R55, R66, 0x10, R67 ;  /* 0x0000001042377819 */ /* 0x000fe20000001243 */
[----:B0-----:R-:W-:Y:S01]  /*7ac0*/  IMAD.U32 R11, R12, 0x10000, RZ ;  /* 0x000100000c0b7824 */ /* 0x001fe200078e00ff */
[----:B------:R-:W-:-:S02]  /*7ad0*/  PRMT R116, R116, 0x5410, R69 ;  /* 0x0000541074747816 */ /* 0x000fc40000000045 */
[----:B------:R-:W-:Y:S02]  /*7ae0*/  PRMT R112, R112, 0x5410, R65 ;  /* 0x0000541070707816 */ /* 0x000fe40000000041 */
[----:B------:R-:W-:Y:S02]  /*7af0*/  SHF.R.U64 R56, R70, 0x10, R71 ;  /* 0x0000001046387819 */ /* 0x000fe40000001247 */
[----:B------:R-:W-:Y:S01]  /*7b00*/  PRMT R108, R108, 0x5410, R55 ;  /* 0x000054106c6c7816 */ /* 0x000fe20000000037 */
[----:B------:R-:W-:Y:S01]  /*7b10*/  IMAD.U32 R55, R116, 0x10000, RZ ;  /* 0x0001000074377824 */ /* 0x000fe200078e00ff */
[----:B------:R-:W-:Y:S02]  /*7b20*/  SHF.R.U32.HI R71, RZ, 0x10, R71 ;  /* 0x00000010ff477819 */ /* 0x000fe40000011647 */
[----:B------:R-:W-:Y:S01]  /*7b30*/  PRMT R115, R115, 0x5410, R54 ;  /* 0x0000541073737816 */ /* 0x000fe20000000036 */
[----:B------:R-:W-:Y:S01]  /*7b40*/  IMAD.U32 R54, R112, 0x10000, RZ ;  /* 0x0001000070367824 */ /* 0x000fe200078e00ff */
[----:B------:R-:W-:-:S02]  /*7b50*/  SHF.R.U32.HI R67, RZ, 0x10, R67 ;  /* 0x00000010ff437819 */ /* 0x000fc40000011643 */
        /* <DEDUP_REMOVED lines=23> */
[----:B------:R-:W-:Y:S01]  /*7cd0*/  FFMA.FTZ R116, R13, R116, R50 ;  /* 0x000000740d747223 */ /* 0x000fe20000010032 */
[----:B------:R-:W-:Y:S01]  /*7ce0*/  LOP3.LUT R41, R15, 0xffff0000, RZ, 0xc0, !PT ;  /* 0xffff00000f297812 */ /* 0x000fe200078ec0ff */
[----:B------:R-:W-:Y:S01]  /*7cf0*/  FFMA.FTZ R51, R13, R112, -R54 ;  /* 0x000000700d337223 */ /* 0x000fe20000010836 */
[C---:B------:R-:W-:Y:S01]  /*7d00*/  FFMA.FTZ R59, R40.reuse, R47, -R59 ;  /* 0x0000002f283b7223 */ /* 0x040fe2000001083b */
[----:B------:R-:W-:Y:S01]  /*7d10*/  FFMA.FTZ R57, R40, R57, R52 ;  /* 0x0000003928397223 */ /* 0x000fe20000010034 */
[----:B------:R-:W-:Y:S01]  /*7d20*/  FMUL.FTZ R50, R53, R114 ;  /* 0x0000007235327220 */ /* 0x000fe20000410000 */
[----:B------:R-:W-:-:S02]  /*7d30*/  IMAD.U32 R13, R111, 0x10000, RZ ;  /* 0x000100006f0d7824 */ /* 0x000fc400078e00ff */
[-C--:B------:R-:W-:Y:S01]  /*7d40*/  FMUL.FTZ R52, R53, R110.reuse ;  /* 0x0000006e35347220 */ /* 0x080fe20000410000 */
[----:B------:R-:W-:Y:S02]  /*7d50*/  IMAD.U32 R40, R115, 0x10000, RZ ;  /* 0x0001000073287824 */ /* 0x000fe400078e00ff */
[----:B------:R-:W-:Y:S01]  /*7d60*/  FFMA.FTZ R110, R41, R110, -R50 ;  /* 0x0000006e296e7223 */ /* 0x000fe20000010832 */
[CC--:B------:R-:W-:Y:S01]  /*7d70*/  FMUL.FTZ R47, R48.reuse, R13.reuse ;  /* 0x0000000d302f7220 */ /* 0x0c0fe20000410000 */
[----:B------:R-:W-:Y:S01]  /*7d80*/  LOP3.LUT R115, R115, 0xffff0000, RZ, 0xc0, !PT ;  /* 0xffff000073737812 */ /* 0x000fe200078ec0ff */
[-C--:B------:R-:W-:Y:S01]  /*7d90*/  FMUL.FTZ R50, R48, R40.reuse ;  /* 0x0000002830327220 */ /* 0x080fe20000410000 */
[C---:B------:R-:W-:Y:S01]  /*7da0*/  IMAD.U32 R43, R42.reuse, 0x10000, RZ ;  /* 0x000100002a2b7824 */ /* 0x040fe200078e00ff */
[----:B------:R-:W-:Y:S01]  /*7db0*/  LOP3.LUT R42, R42, 0xffff0000, RZ, 0xc0, !PT ;  /* 0xffff00002a2a7812 */ /* 0x000fe200078ec0ff */
[----:B------:R-:W-:Y:S02]  /*7dc0*/  IMAD.U32 R48, R113, 0x10000, RZ ;  /* 0x0001000071307824 */ /* 0x000fe400078e00ff */
[C---:B------:R-:W-:Y:S01]  /*7dd0*/  FFMA.FTZ R50, R11.reuse, R13, -R50 ;  /* 0x0000000d0b327223 */ /* 0x040fe20000010832 */
[----:B------:R-:W-:Y:S01]  /*7de0*/  FFMA.FTZ R47, R11, R40, R47 ;  /* 0x000000280b2f7223 */ /* 0x000fe2000001002f */
[----:B------:R-:W-:Y:S01]  /*7df0*/  LOP3.LUT R113, R113, 0xffff0000, RZ, 0xc0, !PT ;  /* 0xffff000071717812 */ /* 0x000fe200078ec0ff */
[----:B------:R-:W-:Y:S01]  /*7e00*/  FFMA.FTZ R114, R41, R114, R52 ;  /* 0x0000007229727223 */ /* 0x000fe20000010034 */
[----:B------:R-:W-:Y:S01]  /*7e10*/  LOP3.LUT R12, R12, 0xffff0000, RZ, 0xc0, !PT ;  /* 0xffff00000c0c7812 */ /* 0x000fe200078ec0ff */
[----:B------:R-:W-:Y:S01]  /*7e20*/  FMUL.FTZ R41, R49, R115 ;  /* 0x0000007331297220 */ /* 0x000fe20000410000 */
[----:B------:R-:W-:Y:S01]  /*7e30*/  LOP3.LUT R111, R111, 0xffff0000, RZ, 0xc0, !PT ;  /* 0xffff00006f6f7812 */ /* 0x000fe200078ec0ff */
[C---:B------:R-:W-:Y:S01]  /*7e40*/  IMAD.U32 R40, R108.reuse, 0x10000, RZ ;  /* 0x000100006c287824 */ /* 0x040fe200078e00ff */
[----:B------:R-:W-:Y:S01]  /*7e50*/  LOP3.LUT R11, R108, 0xffff0000, RZ, 0xc0, !PT ;  /* 0xffff00006c0b7812 */ /* 0x000fe200078ec0ff */
[C---:B------:R-:W-:Y:S01]  /*7e60*/  IMAD.U32 R15, R14.reuse, 0x10000, RZ ;  /* 0x000100000e0f7824 */ /* 0x040fe200078e00ff */
[----:B------:R-:W-:Y:S01]  /*7e70*/  LOP3.LUT R14, R14, 0xffff0000, RZ, 0xc0, !PT ;  /* 0xffff00000e0e7812 */ /* 0x000fe200078ec0ff */
[----:B------:R-:W-:Y:S01]  /*7e80*/  FMUL.FTZ R52, R43, R48 ;  /* 0x000000302b347220 */ /* 0x000fe20000410000 */
        /* <DEDUP_REMOVED lines=22> */
.L_x_8232:
[----:B------:R-:W-:Y:S05]  /*7ff0*/  BSYNC B1 ;  /* 0x0000000000017941 */ /* 0x000fea0003800000 */
.L_x_8231:
[----:B---3--:R3:W-:Y:S01]  /*8000*/  ST.E.128 desc[UR54][R44.64], R12 ;  /* 0x0000000c2c007985 */ /* 0x0087e2000c101d36 */
[----:B------:R-:W-:Y:S01]  /*8010*/  ISETP.GE.AND P3, PT, R46, R107, PT ;  /* 0x0000006b2e00720c */ /* 0x000fe20003f66270 */
[----:B------:R-:W-:-:S12]  /*8020*/  IMAD.MOV.U32 R107, RZ, RZ, R101 ;  /* 0x000000ffff6b7224 */ /* 0x000fd800078e0065 */
[----:B------:R-:W-:Y:S05]  /*8030*/  @P3 BRA `(.L_x_8203) ;  /* 0x0000000400b03947 */ /* 0x000fea0003800000 */
[----:B--2---:R-:W-:-:S05]  /*8040*/  IMAD.WIDE R46, R46, 0x2, R106 ;  /* 0x000000022e2e7825 */ /* 0x004fca00078e026a */
[----:B----4-:R2:W-:Y:S01]  /*8050*/  ST.E.128 desc[UR54][R46.64], R40 ;  /* 0x000000282e007985 */ /* 0x0105e2000c101d36 */
[----:B------:R-:W-:Y:S05]  /*8060*/  BRA `(.L_x_8203) ;  /* 0x0000000400a47947 */ /* 0x000fea0003800000 */
.L_x_8162:
[----:B------:R-:W-:-:S06]  /*8070*/  UISETP.NE.AND UP0, UPT, UR39, 0x3, UPT ;  /* 0x000000032700788c */ /* 0x000fcc000bf05270 */
[----:B------:R-:W-:-:S13]  /*8080*/  PLOP3.LUT P5, PT, PT, PT, UP0, 0x80, 0x0 ;  /* 0x000000000000781c */ /* 0x000fda0003faf008 */
[----:B------:R-:W-:Y:S05]  /*8090*/  @!P5 BRA `(.L_x_8233) ;  /* 0x000000000004d947 */ /* 0x000fea0003800000 */
[----:B------:R-:W-:Y:S01]  /*80a0*/  BPT.TRAP 0x1 ;  /* 0x000000040000795c */ /* 0x000fe20000300000 */
.L_x_8233:
[----:B------:R-:W-:Y:S01]  /*80b0*/  IMAD R89, R19, 0x8, R18 ;  /* 0x0000000813597824 */ /* 0x000fe200078e0212 */
[----:B------:R-:W-:Y:S01]  /*80c0*/  SHF.L.U32 R100, R197, 0x1f, RZ ;  /* 0x0000001fc5647819 */ /* 0x000fe200000006ff */
[----:B------:R-:W-:Y:S01]  /*80d0*/  BSSY B1, `(.L_x_8234) ;  /* 0x0000004000017945 */ /* 0x000fe20003800000 */
[----:B------:R-:W-:Y:S02]  /*80e0*/  SHF.R.S32.HI R97, RZ, 0x1f, R98 ;  /* 0x0000001fff617819 */ /* 0x000fe40000011462 */
[----:B------:R-:W0:Y:S02]  /*80f0*/  SYNCS.PHASECHK.TRANS64.TRYWAIT P3, [R89+URZ+0x28890], R100 ;  /* 0x02889064590075a7 */ /* 0x000e24000806017f */
[----:B0-----:R-:W-:Y:S05]  /*8100*/  @!P3 BRA `(.L_x_8235) ;  /* 0x000002140068b947 */ /* 0x001fea0003800000 */
.L_x_8614:
[----:B------:R-:W-:Y:S05]  /*8110*/  BSYNC B1 ;  /* 0x0000000000017941 */ /* 0x000fea0003800000 */
.L_x_8234:
        /* <DEDUP_REMOVED lines=25> */
.L_x_8618:
        /* <DEDUP_REMOVED lines=13> */
.L_x_8238:
[----:B------:R-:W-:Y:S05]  /*8380*/  BSYNC B1 ;  /* 0x0000000000017941 */ /* 0x000fea0003800000 */
.L_x_8237:
[----:B------:R-:W-:-:S03]  /*8390*/  UMOV UR4, 0xffffffff ;  /* 0xffffffff00047882 */ /* 0x000fc60000000000 */
[----:B------:R-:W-:Y:S05]  /*83a0*/  BRA.DIV UR4, `(.L_x_8239) ;  /* 0x00000216041c7947 */ /* 0x000fea000b800000 */
[----:B--2-4-:R2:W4:Y:S04]  /*83b0*/  SHFL.IDX PT, R41, R45, 0x1, 0x181f ;  /* 0x00381f002d297f89 */ /* 0x01452800000e0000 */
[----:B---3--:R2:W3:Y:S02]  /*83c0*/  SHFL.IDX PT, R14, R44, 0x1, 0x181f ;  /* 0x00381f002c0e7f89 */ /* 0x0084e400000e0000 */
.L_x_8622:
        /* <DEDUP_REMOVED lines=14> */
.L_x_8241:
[----:B------:R-:W-:Y:S05]  /*84b0*/  BSYNC B1 ;  /* 0x0000000000017941 */ /* 0x000fea0003800000 */
.L_x_8240:
[----:B------:R-:W-:-:S03]  /*84c0*/  UMOV UR4, 0xffffffff ;  /* 0xffffffff00047882 */ /* 0x000fc60000000000 */
[----:B------:R-:W-:Y:S05]  /*84d0*/  BRA.DIV UR4, `(.L_x_8242) ;  /* 0x0000021604187947 */ /* 0x000fea000b800000 */
[----:B---34-:R3:W4:Y:S04]  /*84e0*/  SHFL.IDX PT, R41, R45, 0x2, 0x181f ;  /* 0x00581f002d297f89 */ /* 0x01872800000e0000 */
[----:B------:R3:W0:Y:S02]  /*84f0*/  SHFL.IDX PT, R14, R44, 0x2, 0x181f ;  /* 0x00581f002c0e7f89 */ /* 0x00062400000e0000 */
.L_x_8626:
        /* <DEDUP_REMOVED lines=14> */
.L_x_8244:
[----:B------:R-:W-:Y:S05]  /*85e0*/  BSYNC B1 ;  /* 0x0000000000017941 */ /* 0x000fea0003800000 */
.L_x_8243:
[----:B------:R-:W-:-:S03]  /*85f0*/  UMOV UR4, 0xffffffff ;  /* 0xffffffff00047882 */ /* 0x000fc60000000000 */
[----:B------:R-:W-:Y:S05]  /*8600*/  BRA.DIV UR4, `(.L_x_8245) ;  /* 0x0000021604147947 */ /* 0x000fea000b800000 */
[----:B0---4-:R0:W4:Y:S04]  /*8610*/  SHFL.IDX PT, R41, R45, 0x3, 0x181f ;  /* 0x00781f002d297f89 */ /* 0x01112800000e0000 */
[----:B------:R0:W0:Y:S02]  /*8620*/  SHFL.IDX PT, R14, R44, 0x3, 0x181f ;  /* 0x00781f002c0e7f89 */ /* 0x00002400000e0000 */
.L_x_8630:
        /* <DEDUP_REMOVED lines=13> */
.L_x_8203:
[----:B------:R-:W-:Y:S05]  /*8700*/  BSYNC B0 ;  /* 0x0000000000007941 */ /* 0x000fea0003800000 */
.L_x_8161:
[----:B0-----:R-:W0:Y:S01]  /*8710*/  S2R R11, SR_TID.X ;  /* 0x00000000000b7919 */ /* 0x001e220000002100 */
        /* <DEDUP_REMOVED lines=8> */
[----:B0-----:R-:W-:Y:S01]  /*87a0*/  LOP3.LUT R11, R11, 0x7f, RZ, 0xc0, !PT ;  /* 0x0000007f0b0b7812 */ /* 0x001fe200078ec0ff */
[----:B-----5:R0:W-:Y:S03]  /*87b0*/  BAR.SYNC.DEFER_BLOCKING R92, 0x80 ;  /* 0x0002005c0000751d */ /* 0x0201e60000010000 */
[----:B------:R-:W-:-:S13]  /*87c0*/  ISETP.NE.AND P3, PT, R11, RZ, PT ;  /* 0x000000ff0b00720c */ /* 0x000fda0003f65270 */
[----:B------:R-:W-:-:S05]  /*87d0*/  @!P3 VIADD R11, R89, 0x288a0 ;  /* 0x000288a0590bb836 */ /* 0x000fca0000000000 */
[----:B------:R-:W-:-:S04]  /*87e0*/  @!P3 PRMT R11, RZ, 0x654, R11 ;  /* 0x00000654ff0bb816 */ /* 0x000fc8000000000b */
[----:B------:R0:W-:Y:S01]  /*87f0*/  @!P3 SYNCS.ARRIVE.TRANS64.RED.A1T0 RZ, [R11+URZ], RZ ;  /* 0x000000ff0bffb9a7 */ /* 0x0001e2000810043f */
[----:B------:R-:W-:Y:S05]  /*8800*/  @!P5 BRA `(.L_x_8247) ;  /* 0x000000000004d947 */ /* 0x000fea0003800000 */
[----:B------:R-:W-:Y:S01]  /*8810*/  BPT.TRAP 0x1 ;  /* 0x000000040000795c */ /* 0x000fe20000300000 */
.L_x_8247:
[----:B------:R-:W-:Y:S05]  /*8820*/  BSYNC B0 ;  /* 0x0000000000007941 */ /* 0x000fea0003800000 */
.L_x_8246:
[----:B------:R-:W5:Y:S01]  /*8830*/  SYNCS.PHASECHK.TRANS64.TRYWAIT P4, [R89+URZ+0x288b0], R100 ;  /* 0x0288b064590075a7 */ /* 0x000f62000808017f */
[----:B------:R-:W-:Y:S01]  /*8840*/  ULDC UR40, c[0x0][0x2f4] ;  /* 0x0000bd0000287ab9 */ /* 0x000fe20000000800 */
[----:B------:R-:W-:Y:S04]  /*8850*/  BSSY B0, `(.L_x_8248) ;  /* 0x0000002000007945 */ /* 0x000fe80003800000 */
[----:B-----5:R-:W-:Y:S05]  /*8860*/  @!P4 BRA `(.L_x_8249) ;  /* 0x0000021000c4c947 */ /* 0x020fea0003800000 */
.L_x_8631:
[----:B------:R-:W-:Y:S05]  /*8870*/  BSYNC B0 ;  /* 0x0000000000007941 */ /* 0x000fea0003800000 */
.L_x_8248:
[----:B------:R-:W-:Y:S01]  /*8880*/  ULDC.64 UR4, c[0x0][0x328] ;  /* 0x0000ca0000047ab9 */ /* 0x000fe20000000a00 */
[----:B------:R-:W-:Y:S01]  /*8890*/  ULDC.64 UR6, c[0x0][0x318] ;  /* 0x0000c60000067ab9 */ /* 0x000fe20000000a00 */
[----:B------:R-:W-:Y:S01]  /*88a0*/  IMAD R97, R97, UR4, RZ ;  /* 0x0000000461617c24 */ /* 0x000fe2000f8e02ff */
[----:B------:R-:W-:Y:S01]  /*88b0*/  BSSY B0, `(.L_x_8250) ;  /* 0x000001d000007945 */ /* 0x000fe20003800000 */
[----:B---34-:R-:W-:-:S04]  /*88c0*/  IMAD.WIDE.U32 R12, R98, UR4, RZ ;  /* 0x00000004620c7c25 */ /* 0x018fc8000f8e00ff */
        /* <DEDUP_REMOVED lines=11> */
[----:B-12---:R-:W-:-:S04]  /*8980*/  LEA R44, P4, R12, UR6, 0x1 ;  /* 0x000000060c2c7c11 */ /* 0x006fc8000f8808ff */
        /* <DEDUP_REMOVED lines=15> */
.L_x_8251:
[----:B------:R-:W-:Y:S05]  /*8a80*/  BSYNC B0 ;  /* 0x0000000000007941 */ /* 0x000fea0003800000 */
.L_x_8250:
        /* <DEDUP_REMOVED lines=15> */
.L_x_8253:
[----:B------:R-:W-:Y:S05]  /*8b80*/  BSYNC B0 ;  /* 0x0000000000007941 */ /* 0x000fea0003800000 */
.L_x_8252:
        /* <DEDUP_REMOVED lines=15> */
.L_x_8255:
[----:B------:R-:W-:Y:S05]  /*8c80*/  BSYNC B0 ;  /* 0x0000000000007941 */ /* 0x000fea0003800000 */
.L_x_8254:
[----:B------:R-:W-:Y:S01]  /*8c90*/  ISETP.GE.AND P4, PT, R95, 0x61, PT ;  /* 0x000000615f00780c */ /* 0x000fe20003f86270 */
[----:B------:R-:W3:Y:S01]  /*8ca0*/  SHFL.IDX PT, R11, R11, 0x3, 0x181f ;  /* 0x00781f000b0b7f89 */ /* 0x000ee200000e0000 */
[----:B------:R-:W-:Y:S03]  /*8cb0*/  BSSY B0, `(.L_x_8256) ;  /* 0x000000d000007945 */ /* 0x000fe60003800000 */
[----:B01----:R0:W1:Y:S08]  /*8cc0*/  SHFL.IDX PT, R43, R44, 0x3, 0x181f ;  /* 0x00781f002c2b7f89 */ /* 0x00307000000e0000 */
[----:B0-----:R-:W-:Y:S05]  /*8cd0*/  @!P4 BRA `(.L_x_8257) ;  /* 0x000000000028c947 */ /* 0x001fea0003800000 */
[----:B------:R-:W-:-:S13]  /*8ce0*/  ISETP.GE.AND P4, PT, R16, UR40, PT ;  /* 0x0000002810007c0c */ /* 0x000fda000bf86270 */
[----:B--2---:R-:W0:Y:S01]  /*8cf0*/  @!P4 LDS.128 R12, [R91+0x3400] ;  /* 0x003400005b0cc984 */ /* 0x004e220000000c00 */
        /* <DEDUP_REMOVED lines=8> */
.L_x_8257:
[----:B------:R-:W-:Y:S05]  /*8d80*/  BSYNC B0 ;  /* 0x0000000000007941 */ /* 0x000fea0003800000 */
.L_x_8256:
[----:B------:R-:W-:Y:S01]  /*8d90*/  @!PT LDS RZ, [RZ] ;  /* 0x00000000fffff984 */ /* 0x000fe20000000800 */
[----:B------:R-:W-:Y:S01]  /*8da0*/  @!PT LDS RZ, [RZ] ;  /* 0x00000000fffff984 */ /* 0x000fe20000000800 */
[----:B------:R-:W-:Y:S01]  /*8db0*/  @!PT LDS RZ, [RZ] ;  /* 0x00000000fffff984 */ /* 0x000fe20000000800 */
[----:B------:R-:W-:Y:S01]  /*8dc0*/  @!PT LDS RZ, [RZ] ;  /* 0x00000000fffff984 */ /* 0x000fe20000000800 */
[----:B------:R4:W-:Y:S06]  /*8dd0*/  MEMBAR.ALL.CTA ;  /* 0x0000000000007992 */ /* 0x0009ec0000008000 */
[----:B----4-:R-:W4:Y:S01]  /*8de0*/  FENCE.VIEW.ASYNC.S ;  /* 0x00000000000073c6 */ /* 0x010f220000000000 */
[----:B------:R-:W-:Y:S01]  /*8df0*/  @!P3 VIADD R89, R89, 0x288c0 ;  /* 0x000288c05959b836 */ /* 0x000fe20000000000 */
[----:B----4-:R4:W-:Y:S01]  /*8e00*/  BAR.SYNC.DEFER_BLOCKING R92, 0x80 ;  /* 0x0002005c0000751d */ /* 0x0109e20000010000 */
[----:B------:R-:W-:Y:S01]  /*8e10*/  ISETP.NE.AND P4, PT, R90, RZ, PT ;  /* 0x000000ff5a00720c */ /* 0x000fe20003f85270 */
[----:B------:R-:W-:-:S02]  /*8e20*/  VIADD R19, R19, 0x1 ;  /* 0x0000000113137836 */ /* 0x000fc40000000000 */
[----:B------:R-:W-:-:S04]  /*8e30*/  @!P3 PRMT R89, RZ, 0x654, R89 ;  /* 0x00000654ff59b816 */ /* 0x000fc80000000059 */
[----:B------:R4:W-:Y:S01]  /*8e40*/  @!P3 SYNCS.ARRIVE.TRANS64.RED.A1T0 RZ, [R89+URZ], RZ ;  /* 0x000000ff59ffb9a7 */ /* 0x0009e2000810043f */
[----:B------:R-:W-:-:S04]  /*8e50*/  ISETP.NE.AND P3, PT, R19, 0x2, PT ;  /* 0x000000021300780c */ /* 0x000fc80003f65270 */
[----:B0-----:R-:W-:Y:S02]  /*8e60*/  SEL R12, RZ, 0x1, P3 ;  /* 0x00000001ff0c7807 */ /* 0x001fe40001800000 */
[----:B------:R-:W-:Y:S02]  /*8e70*/  SEL R19, R19, RZ, P3 ;  /* 0x000000ff13137207 */ /* 0x000fe40001800000 */
[----:B------:R-:W-:Y:S01]  /*8e80*/  LOP3.LUT R197, R197, R12, RZ, 0x3c, !PT ;  /* 0x0000000cc5c57212 */ /* 0x000fe200078e3cff */
[----:B------:R-:W-:Y:S06]  /*8e90*/  @P4 BRA `(.L_x_8258) ;  /* 0xffffff9800384947 */ /* 0x000fec000383ffff */
[----:B---3--:R-:W0:Y:S01]  /*8ea0*/  S2R R11, SR_TID.X ;  /* 0x00000000000b7919 */ /* 0x008e220000002100 */
[----:B------:R-:W-:Y:S02]  /*8eb0*/  PLOP3.LUT P0, PT, PT, PT, PT, 0x8, 0x0 ;  /* 0x000000000000781c */ /* 0x000fe40003f0e170 */
[----:B0-----:R-:W-:-:S04]  /*8ec0*/  SHF.R.U32.HI R11, RZ, 0x7, R11 ;  /* 0x00000007ff0b7819 */ /* 0x001fc8000001160b */
[----:B------:R-:W-:-:S13]  /*8ed0*/  ISETP.NE.AND P4, PT, R11, 0x1, PT ;  /* 0x000000010b00780c */ /* 0x000fda0003f85270 */
[----:B------:R-:W-:Y:S06]  /*8ee0*/  @!P4 BAR.ARV 0x9, 0x100 ;  /* 0x024400000000cb1d */ /* 0x000fec0000002000 */
.L_x_8156:
[----:B------:R-:W0:Y:S01]  /*8ef0*/  LDC R0, c[0x0][0x448] ;  /* 0x00011200ff007b82 */ /* 0x000e220000000800 */
[----:B------:R-:W-:-:S07]  /*8f00*/  IADD3 R5, R196, 0x1, -R194 ;  /* 0x00000001c4057810 */ /* 0x000fce0007ffe8c2 */
[----:B------:R-:W3:Y:S01]  /*8f10*/  LDC.64 R6, c[0x0][0x9e0] ;  /* 0x00027800ff067b82 */ /* 0x000ee20000000a00 */
[----:B0-----:R-:W-:Y:S01]  /*8f20*/  ISETP.NE.AND P1, PT, R0, 0x1, PT ;  /* 0x000000010000780c */ /* 0x001fe20003f25270 */
[----:B------:R-:W-:Y:S01]  /*8f30*/  VIADD R0, R198, 0x7f ;  /* 0x0000007fc6007836 */ /* 0x000fe20000000000 */
[----:B---3--:R-:W-:-:S11]  /*8f40*/  ISETP.GE.AND P2, PT, R7, 0x1, PT ;  /* 0x000000010700780c */ /* 0x008fd60003f46270 */
[----:B------:R-:W0:Y:S08]  /*8f50*/  @P1 LDC R3, c[0x0][0x44c] ;  /* 0x00011300ff031b82 */ /* 0x000e300000000800 */
[----:B------:R-:W3:Y:S01]  /*8f60*/  @P1 LDC R4, c[0x0][0x450] ;  /* 0x00011400ff041b82 */ /* 0x000ee20000000800 */
[----:B0-----:R-:W-:-:S05]  /*8f70*/  @P1 IMAD.HI.U32 R3, R0, R3, RZ ;  /* 0x0000000300031227 */ /* 0x001fca00078e00ff */
[----:B---3--:R-:W-:-:S05]  /*8f80*/  @P1 SHF.R.U32.HI R0, RZ, R4, R3 ;  /* 0x00000004ff001219 */ /* 0x008fca0000011603 */
[----:B------:R-:W-:Y:S01]  /*8f90*/  IMAD.IADD R5, R5, 0x1, R0 ;  /* 0x0000000105057824 */ /* 0x000fe200078e0200 */
[----:B------:R-:W-:Y:S06]  /*8fa0*/  @P0 BRA `(.L_x_8259) ;  /* 0x00000000000c0947 */ /* 0x000fec0003800000 */
[----:B------:R-:W0:Y:S01]  /*8fb0*/  FENCE.VIEW.ASYNC.G ;  /* 0x00000000000073c6 */ /* 0x000e220000000100 */
[----:B------:R-:W-:Y:S05]  /*8fc0*/  WARPSYNC.ALL ;  /* 0x0000000000007948 */ /* 0x000fea0003800000 */
[----:B0-----:R-:W-:Y:S06]  /*8fd0*/  BAR.ARV 0xc, 0x180 ;  /* 0x0306000000007b1d */ /* 0x001fec0000002000 */
.L_x_8259:
        /* <DEDUP_REMOVED lines=13> */
.L_x_8262:
[----:B------:R-:W-:-:S13]  /*90b0*/  ISETP.NE.AND P0, PT, R7, 0x1, PT ;  /* 0x000000010700780c */ /* 0x000fda0003f05270 */
[----:B------:R-:W0:Y:S02]  /*90c0*/  @P0 LDC.64 R4, c[0x0][0x9e8] ;  /* 0x00027a00ff040b82 */ /* 0x000e240000000a00 */
[----:B0-----:R-:W-:-:S05]  /*90d0*/  @P0 IMAD.HI.U32 R4, R3, R4, RZ ;  /* 0x0000000403040227 */ /* 0x001fca00078e00ff */
[----:B------:R-:W-:-:S07]  /*90e0*/  @P0 SHF.R.U32.HI R3, RZ, R5, R4 ;  /* 0x00000005ff030219 */ /* 0x000fce0000011604 */
.L_x_8263:
[----:B------:R-:W-:Y:S05]  /*90f0*/  BSYNC B0 ;  /* 0x0000000000007941 */ /* 0x000fea0003800000 */
.L_x_8261:
[----:B------:R-:W-:-:S05]  /*9100*/  IMAD R3, R3, R7, R7 ;  /* 0x0000000703037224 */ /* 0x000fca00078e0207 */
[----:B------:R-:W-:-:S07]  /*9110*/  VIMNMX R0, R0, R3, PT ;  /* 0x0000000300007248 */ /* 0x000fce0003fe0100 */
.L_x_8260:
[----:B------:R-:W0:Y:S01]  /*9120*/  @P1 LDC R5, c[0x0][0x44c] ;  /* 0x00011300ff051b82 */ /* 0x000e220000000800 */
[----:B------:R-:W-:Y:S01]  /*9130*/  VIADD R0, R0, 0x7f ;  /* 0x0000007f00007836 */ /* 0x000fe20000000000 */
[----:B------:R-:W-:Y:S01]  /*9140*/  ULDC UR4, c[0x0][0x9dc] ;  /* 0x0002770000047ab9 */ /* 0x000fe20000000800 */
[----:B------:R-:W-:-:S03]  /*9150*/  IMAD.MOV.U32 R4, RZ, RZ, R198 ;  /* 0x000000ffff047224 */ /* 0x000fc600078e00c6 */
[----:B------:R-:W-:Y:S02]  /*9160*/  SHF.R.S32.HI R3, RZ, 0x1f, R0 ;  /* 0x0000001fff037819 */ /* 0x000fe40000011400 */
[----:B------:R-:W3:Y:S02]  /*9170*/  @P1 LDC R6, c[0x0][0x450] ;  /* 0x00011400ff061b82 */ /* 0x000ee40000000800 */
[----:B------:R-:W-:-:S04]  /*9180*/  LEA.HI R3, R3, R0, RZ, 0x7 ;  /* 0x0000000003037211 */ /* 0x000fc800078f38ff */
[----:B------:R-:W-:-:S04]  /*9190*/  SHF.R.S32.HI R3, RZ, 0x7, R3 ;  /* 0x00000007ff037819 */ /* 0x000fc80000011403 */
[----:B------:R-:W-:Y:S01]  /*91a0*/  VIMNMX R9, R94, R3, PT ;  /* 0x000000035e097248 */ /* 0x000fe20003fe0100 */
[----:B0-----:R-:W-:-:S05]  /*91b0*/  @P1 IMAD.HI.U32 R5, R198, R5, RZ ;  /* 0x00000005c6051227 */ /* 0x001fca00078e00ff */
[----:B---3--:R-:W-:-:S05]  /*91c0*/  @P1 SHF.R.U32.HI R4, RZ, R6, R5 ;  /* 0x00000006ff041219 */ /* 0x008fca0000011605 */
        /* <DEDUP_REMOVED lines=13> */
.L_x_8266:
[----:B------:R-:W-:-:S13]  /*92a0*/  ISETP.NE.AND P0, PT, R7, 0x1, PT ;  /* 0x000000010700780c */ /* 0x000fda0003f05270 */
[----:B------:R-:W0:Y:S02]  /*92b0*/  @P0 LDC.64 R4, c[0x0][0x9e8] ;  /* 0x00027a00ff040b82 */ /* 0x000e240000000a00 */
[----:B0-----:R-:W-:-:S05]  /*92c0*/  @P0 IMAD.HI.U32 R4, R0, R4, RZ ;  /* 0x0000000400040227 */ /* 0x001fca00078e00ff */
[----:B------:R-:W-:-:S07]  /*92d0*/  @P0 SHF.R.U32.HI R0, RZ, R5, R4 ;  /* 0x00000005ff000219 */ /* 0x000fce0000011604 */
.L_x_8267:
[----:B------:R-:W-:Y:S05]  /*92e0*/  BSYNC B0 ;  /* 0x0000000000007941 */ /* 0x000fea0003800000 */
.L_x_8265:
[----:B------:R-:W-:-:S05]  /*92f0*/  IMAD R0, R0, R7, RZ ;  /* 0x0000000700007224 */ /* 0x000fca00078e02ff */
[----:B------:R-:W-:-:S07]  /*9300*/  VIMNMX R3, R3, R0, !PT ;  /* 0x0000000003037248 */ /* 0x000fce0007fe0100 */
.L_x_8264:
        /* <DEDUP_REMOVED lines=39> */
.L_x_8269:
[----:B------:R-:W-:Y:S05]  /*9580*/  BSYNC B0 ;  /* 0x0000000000007941 */ /* 0x000fea0003800000 */
.L_x_8268:
[-C--:B------:R-:W-:Y:S01]  /*9590*/  IMAD R206, R223, R88.reuse, R206 ;  /* 0x00000058dfce7224 */ /* 0x080fe200078e02ce */
[----:B------:R-:W-:Y:S01]  /*95a0*/  PLOP3.LUT P0, PT, PT, PT, PT, 0x80, 0x0 ;  /* 0x000000000000781c */ /* 0x000fe20003f0f070 */
[----:B------:R-:W-:Y:S01]  /*95b0*/  IMAD.MOV.U32 R0, RZ, RZ, RZ ;  /* 0x000000ffff007224 */ /* 0x000fe200078e00ff */
[----:B------:R-:W-:Y:S01]  /*95c0*/  CS2R R150, SRZ ;  /* 0x0000000000967805 */ /* 0x000fe2000001ff00 */
[----:B------:R-:W-:Y:S01]  /*95d0*/  IMAD.MOV.U32 R3, RZ, RZ, RZ ;  /* 0x000000ffff037224 */ /* 0x000fe200078e00ff */
[----:B------:R-:W-:Y:S02]  /*95e0*/  VIADDMNMX R88, R206, R88, R9, PT ;  /* 0x00000058ce587246 */ /* 0x000fe40003800109 */
[----:B------:R-:W-:Y:S02]  /*95f0*/  CS2R R148, SRZ ;  /* 0x0000000000947805 */ /* 0x000fe4000001ff00 */
        /* <DEDUP_REMOVED lines=32> */
[----:B------:R-:W-:Y:S01]  /*9800*/  UMOV UR4, 0xffffffff ;  /* 0xffffffff00047882 */ /* 0x000fe20000000000 */
[----:B------:R-:W-:Y:S02]  /*9810*/  VIADD R3, R18, 0x10400 ;  /* 0x0001040012037836 */ /* 0x000fe40000000000 */
[----:B------:R-:W-:Y:S05]  /*9820*/  BRA.DIV UR4, `(.L_x_8271) ;  /* 0x0000020204e87947 */ /* 0x000fea000b800000 */
[----:B------:R-:W3:Y:S04]  /*9830*/  LDL R0, [R1+0x34] ;  /* 0x0000340001007983 */ /* 0x000ee80000100800 */
[----:B---3--:R0:W3:Y:S02]  /*9840*/  SHFL.IDX PT, R199, R0, RZ, 0x1f ;  /* 0x00001fff00c77589 */ /* 0x0080e400000e0000 */
.L_x_8634:
[----:B0--3--:R-:W-:Y:S01]  /*9850*/  LEA.HI R0, R199, R199, RZ, 0x1 ;  /* 0x000000c7c7007211 */ /* 0x009fe200078f08ff */
[----:B------:R-:W-:Y:S01]  /*9860*/  BSSY B6, `(.L_x_8272) ;  /* 0x0000019000067945 */ /* 0x000fe20003800000 */
[----:B------:R-:W-:Y:S02]  /*9870*/  LOP3.LUT P0, RZ, R3, 0x3ff, RZ, 0xc0, !PT ;  /* 0x000003ff03ff7812 */ /* 0x000fe4000780c0ff */
[----:B------:R-:W-:Y:S02]  /*9880*/  LOP3.LUT R0, R0, 0x1e, RZ, 0xc0, !PT ;  /* 0x0000001e00007812 */ /* 0x000fe400078ec0ff */
[----:B------:R-:W-:-:S03]  /*9890*/  P2R R25, PR, RZ, 0x1 ;  /* 0x00000001ff197803 */ /* 0x000fc60000000000 */
[----:B------:R-:W-:-:S04]  /*98a0*/  IMAD.IADD R0, R199, 0x1, -R0 ;  /* 0x00000001c7007824 */ /* 0x000fc800078e0a00 */
        /* <DEDUP_REMOVED lines=19> */
[----:B-1-345:R-:W-:Y:S05]  /*99e0*/  CALL.ABS.NOINC R14 ;  /* 0x000000000e007343 */ /* 0x03afea0003c00000 */
.L_x_8273:
[----:B------:R-:W-:Y:S05]  /*99f0*/  BSYNC B6 ;  /* 0x0000000000067941 */ /* 0x000fea0003800000 */
.L_x_8272:
        /* <DEDUP_REMOVED lines=13> */
.L_x_8277:
[----:B---3--:R3:W0:Y:S02]  /*9ad0*/  SYNCS.PHASECHK.TRANS64.TRYWAIT P0, [R18+URZ+0x28800], R3 ;  /* 0x02880003120075a7 */ /* 0x008624000800017f */
[----:B0-----:R-:W-:Y:S05]  /*9ae0*/  @!P0 NANOSLEEP.SYNCS 0x989680 ;  /* 0x009896800000895d */ /* 0x001fea0003900000 */
[----:B------:R-:W0:Y:S02]  /*9af0*/  @!P0 SYNCS.PHASECHK.TRANS64 P0, [R18+URZ+0x28800], R3 ;  /* 0x02880003120085a7 */ /* 0x000e24000800007f */
[----:B0-----:R-:W-:Y:S05]  /*9b00*/  @!P0 BRA `(.L_x_8277) ;  /* 0xfffffffc00f08947 */ /* 0x001fea000383ffff */
.L_x_8276:
[----:B------:R-:W-:Y:S05]  /*9b10*/  BSYNC B0 ;  /* 0x0000000000007941 */ /* 0x000fea0003800000 */
.L_x_8275:
[----:B------:R-:W-:Y:S05]  /*9b20*/  BRA `(.L_x_8278) ;  /* 0x00000054002c7947 */ /* 0x000fea0003800000 */
.L_x_8274:
[----:B------:R-:W-:Y:S01]  /*9b30*/  ISETP.NE.AND P0, PT, R25, RZ, PT ;  /* 0x000000ff1900720c */ /* 0x000fe20003f05270 */
[----:B------:R-:W-:Y:S01]  /*9b40*/  ULDC.64 UR4, c[0x0][0x3f8] ;  /* 0x0000fe0000047ab9 */ /* 0x000fe20000000a00 */
[----:B-----5:R-:W-:Y:S01]  /*9b50*/  SHF.R.S32.HI R0, RZ, 0x1f, R24 ;  /* 0x0000001fff007819 */ /* 0x020fe20000011418 */
        /* <DEDUP_REMOVED lines=26> */
[----:B-1-34-:R-:W-:Y:S05]  /*9d00*/  CALL.ABS.NOINC R14 ;  /* 0x000000000e007343 */ /* 0x01afea0003c00000 */
.L_x_8280:
[----:B------:R-:W-:Y:S05]  /*9d10*/  BSYNC B6 ;  /* 0x0000000000067941 */ /* 0x000fea0003800000 */
.L_x_8279:
[----:B------:R-:W-:Y:S01]  /*9d20*/  ULDC.U8 UR4, c[0x0][0x410] ;  /* 0x0001040000047ab9 */ /* 0x000fe20000000000 */
[----:B------:R-:W-:Y:S01]  /*9d30*/  IMAD.IADD R56, R188, 0x1, R198 ;  /* 0x00000001bc387824 */ /* 0x000fe200078e02c6 */
[----:B------:R-:W-:Y:S01]  /*9d40*/  ISETP.NE.AND P0, PT, RZ, UR4, PT ;  /* 0x00000004ff007c0c */ /* 0x000fe2000bf05270 */
[----:B------:R-:W-:Y:S02]  /*9d50*/  BSSY B0, `(.L_x_8281) ;  /* 0x0000520000007945 */ /* 0x000fe40003800000 */
[----:B------:R-:W-:-:S10]  /*9d60*/  IMAD R3, R220, 0x20, R56 ;  /* 0x00000020dc037824 */ /* 0x000fd400078e0238 */
[----:B------:R-:W-:Y:S05]  /*9d70*/  @!P0 BRA `(.L_x_8282) ;  /* 0x00000028006c8947 */ /* 0x000fea0003800000 */
[----:B------:R-:W0:Y:S01]  /*9d80*/  LDC R75, c[0x0][0x448] ;  /* 0x00011200ff4b7b82 */ /* 0x000e220000000800 */
[----:B------:R-:W-:Y:S01]  /*9d90*/  ULDC.64 UR4, c[0x0][0x3f8] ;  /* 0x0000fe0000047ab9 */ /* 0x000fe20000000a00 */
[----:B------:R-:W-:Y:S01]  /*9da0*/  ULDC.64 UR6, c[0x0][0x408] ;  /* 0x0001020000067ab9 */ /* 0x000fe20000000a00 */
[----:B------:R-:W-:Y:S01]  /*9db0*/  IMAD.MOV.U32 R8, RZ, RZ, R26 ;  /* 0x000000ffff087224 */ /* 0x000fe200078e001a */
[----:B------:R-:W-:Y:S01]  /*9dc0*/  SHF.R.S32.HI R67, RZ, 0x1f, R186 ;  /* 0x0000001fff437819 */ /* 0x000fe200000114ba */
[----:B------:R-:W-:Y:S02]  /*9dd0*/  IMAD.MOV.U32 R9, RZ, RZ, R29 ;  /* 0x000000ffff097224 */ /* 0x000fe400078e001d */
[----:B------:R-:W-:Y:S02]  /*9de0*/  IMAD.MOV.U32 R10, RZ, RZ, R24 ;  /* 0x000000ffff0a7224 */ /* 0x000fe400078e0018 */
[----:B------:R-:W-:Y:S01]  /*9df0*/  IMAD.MOV.U32 R11, RZ, RZ, R31 ;  /* 0x000000ffff0b7224 */ /* 0x000fe200078e001f */
[----:B0-----:R-:W-:-:S13]  /*9e00*/  ISETP.NE.AND P0, PT, R75, 0x1, PT ;  /* 0x000000014b00780c */ /* 0x001fda0003f05270 */
[----:B------:R-:W0:Y:S08]  /*9e10*/  @P0 LDC R0, c[0x0][0x44c] ;  /* 0x00011300ff000b82 */ /* 0x000e300000000800 */
[----:B------:R-:W3:Y:S01]  /*9e20*/  @P0 LDC R5, c[0x0][0x450] ;  /* 0x00011400ff050b82 */ /* 0x000ee20000000800 */
[----:B0-----:R-:W-:-:S05]  /*9e30*/  @P0 IMAD.HI.U32 R0, R3, R0, RZ ;  /* 0x0000000003000227 */ /* 0x001fca00078e00ff */
[----:B---3--:R-:W-:-:S04]  /*9e40*/  @P0 SHF.R.U32.HI R3, RZ, R5, R0 ;  /* 0x00000005ff030219 */ /* 0x008fc80000011600 */
[----:B------:R-:W-:Y:S01]  /*9e50*/  SHF.R.S32.HI R0, RZ, 0x1f, R3 ;  /* 0x0000001fff007819 */ /* 0x000fe20000011403 */
[----:B------:R-:W-:-:S04]  /*9e60*/  IMAD.WIDE.U32 R8, R3, UR4, R8 ;  /* 0x0000000403087c25 */ /* 0x000fc8000f8e0008 */
[C---:B------:R-:W-:Y:S02]  /*9e70*/  IMAD R4, R0.reuse, UR4, RZ ;  /* 0x0000000400047c24 */ /* 0x040fe4000f8e02ff */
[----:B------:R-:W-:Y:S02]  /*9e80*/  IMAD R0, R0, UR6, RZ ;  /* 0x0000000600007c24 */ /* 0x000fe4000f8e02ff */
[C---:B--2---:R-:W-:Y:S01]  /*9e90*/  IMAD R13, R3.reuse, UR5, R4 ;  /* 0x00000005030d7c24 */ /* 0x044fe2000f8e0204 */
        /* <DEDUP_REMOVED lines=13> */
[----:B------:R0:W3:Y:S04]  /*9f70*/  SHFL.IDX PT, R3, R5, RZ, 0x181f ;  /* 0x00181fff05037589 */ /* 0x0000e800000e0000 */
[----:B------:R0:W0:Y:S04]  /*9f80*/  SHFL.IDX PT, R4, R8, RZ, 0x181f ;  /* 0x00181fff08047589 */ /* 0x00002800000e0000 */
[----:B------:R0:W0:Y:S02]  /*9f90*/  SHFL.IDX PT, R14, R7, RZ, 0x181f ;  /* 0x00181fff070e7589 */ /* 0x00002400000e0000 */
.L_x_8640:
[----:B------:R-:W-:Y:S01]  /*9fa0*/  IMAD R75, R194, R75, RZ ;  /* 0x0000004bc24b7224 */ /* 0x000fe200078e02ff */
[----:B------:R-:W-:Y:S01]  /*9fb0*/  BSSY B1, `(.L_x_8284) ;  /* 0x000001e000017945 */ /* 0x000fe20003800000 */
[----:B------:R-:W-:Y:S02]  /*9fc0*/  CS2R R48, SRZ ;  /* 0x0000000000307805 */ /* 0x000fe4000001ff00 */
[----:B------:R-:W-:Y:S02]  /*9fd0*/  CS2R R44, SRZ ;  /* 0x00000000002c7805 */ /* 0x000fe4000001ff00 */
[----:B------:R-:W-:Y:S02]  /*9fe0*/  CS2R R46, SRZ ;  /* 0x00000000002e7805 */ /* 0x000fe4000001ff00 */
[----:B------:R-:W-:Y:S02]  /*9ff0*/  ISETP.GE.AND P0, PT, R56, R75, PT ;  /* 0x0000004b3800720c */ /* 0x000fe40003f06270 */
[----:B-1----:R-:W-:-:S11]  /*a000*/  CS2R R42, SRZ ;  /* 0x00000000002a7805 */ /* 0x002fd6000001ff00 */
        /* <DEDUP_REMOVED lines=8> */
[C---:B------:R-:W-:Y:S01]  /*a090*/  @!P5 IMAD.SHL.U32 R15, R186.reuse, 0x2, RZ ;  /* 0x00000002ba0fd824 */ /* 0x040fe200078e00ff */
[----:B------:R-:W-:Y:S02]  /*a0a0*/  @!P5 SHF.L.U64.HI R9, R186, 0x1, R67 ;  /* 0x00000001ba09d819 */ /* 0x000fe40000010243 */
[CC--:B---3--:R-:W-:Y:S02]  /*a0b0*/  @!P4 IADD3 R10, P0, R3.reuse, R12.reuse, RZ ;  /* 0x0000000c030ac210 */ /* 0x0c8fe40007f1e0ff */
[----:B0-----:R-:W-:Y:S02]  /*a0c0*/  @!P4 IADD3 R12, P1, R14, R12, RZ ;  /* 0x0000000c0e0cc210 */ /* 0x001fe40007f3e0ff */
[-C--:B------:R-:W-:Y:S01]  /*a0d0*/  @!P5 IADD3 R20, P2, R3, R15.reuse, RZ ;  /* 0x0000000f0314d210 */ /* 0x080fe20007f5e0ff */
[----:B--2---:R-:W-:Y:S01]  /*a0e0*/  @!P4 IMAD.X R11, R0, 0x1, R13, P0 ;  /* 0x00000001000bc824 */ /* 0x004fe200000e060d */
[----:B------:R-:W-:Y:S02]  /*a0f0*/  @!P5 IADD3 R14, P3, R14, R15, RZ ;  /* 0x0000000f0e0ed210 */ /* 0x000fe40007f7e0ff */
[----:B------:R-:W-:-:S02]  /*a100*/  CS2R R46, SRZ ;  /* 0x00000000002e7805 */ /* 0x000fc4000001ff00 */
[----:B------:R-:W-:Y:S01]  /*a110*/  CS2R R48, SRZ ;  /* 0x0000000000307805 */ /* 0x000fe2000001ff00 */
[----:B------:R-:W-:Y:S02]  /*a120*/  @!P5 IMAD.X R21, R0, 0x1, R9, P2 ;  /* 0x000000010015d824 */ /* 0x000fe400010e0609 */
[C---:B------:R-:W-:Y:S02]  /*a130*/  @!P4 IMAD.X R13, R4.reuse, 0x1, R13, P1 ;  /* 0x00000001040dc824 */ /* 0x040fe400008e060d */
[----:B------:R-:W-:Y:S01]  /*a140*/  @!P5 IMAD.X R15, R4, 0x1, R9, P3 ;  /* 0x00000001040fd824 */ /* 0x000fe200018e0609 */
[----:B------:R1:W5:Y:S04]  /*a150*/  @!P5 LD.E.64 R42, desc[UR54][R20.64] ;  /* 0x00000036142ad980 */ /* 0x000368000c101b00 */
[----:B------:R1:W5:Y:S04]  /*a160*/  @!P5 LD.E.64 R44, desc[UR54][R14.64] ;  /* 0x000000360e2cd980 */ /* 0x000368000c101b00 */
[----:B------:R1:W5:Y:S04]  /*a170*/  @!P4 LD.E.64 R46, desc[UR54][R10.64] ;  /* 0x000000360a2ec980 */ /* 0x000368000c101b00 */
[----:B------:R1:W5:Y:S02]  /*a180*/  @!P4 LD.E.64 R48, desc[UR54][R12.64] ;  /* 0x000000360c30c980 */ /* 0x000364000c101b00 */
.L_x_8285:
[----:B------:R-:W-:Y:S05]  /*a190*/  BSYNC B1 ;  /* 0x0000000000017941 */ /* 0x000fea0003800000 */
.L_x_8284:
[----:B--2--5:R-:W-:Y:S01]  /*a1a0*/  IMAD.MOV.U32 R0, RZ, RZ, R48 ;  /* 0x000000ffff007224 */ /* 0x024fe200078e0030 */
[----:B------:R-:W-:Y:S01]  /*a1b0*/  UMOV UR4, 0xffffffff ;  /* 0xffffffff00047882 */ /* 0x000fe20000000000 */
[----:B---3--:R-:W-:Y:S01]  /*a1c0*/  IMAD.MOV.U32 R3, RZ, RZ, R49 ;  /* 0x000000ffff037224 */ /* 0x008fe200078e0031 */
[----:B------:R-:W-:Y:S01]  /*a1d0*/  CS2R R40, SRZ ;  /* 0x0000000000287805 */ /* 0x000fe2000001ff00 */
[----:B0-----:R-:W-:Y:S01]  /*a1e0*/  IMAD.MOV.U32 R4, RZ, RZ, R44 ;  /* 0x000000ffff047224 */ /* 0x001fe200078e002c */
        /* <DEDUP_REMOVED lines=14> */
[----:B------:R0:W2:Y:S04]  /*a2d0*/  SHFL.IDX PT, R0, R6, 0x1, 0x181f ;  /* 0x00381f0006007f89 */ /* 0x0000a800000e0000 */
[----:B------:R0:W3:Y:S04]  /*a2e0*/  SHFL.IDX PT, R3, R5, 0x1, 0x181f ;  /* 0x00381f0005037f89 */ /* 0x0000e800000e0000 */
[----:B------:R0:W0:Y:S04]  /*a2f0*/  SHFL.IDX PT, R4, R8, 0x1, 0x181f ;  /* 0x00381f0008047f89 */ /* 0x00002800000e0000 */
[----:B-1----:R1:W0:Y:S02]  /*a300*/  SHFL.IDX PT, R14, R7, 0x1, 0x181f ;  /* 0x00381f00070e7f89 */ /* 0x00222400000e0000 */
.L_x_8646:
[----:B------:R-:W-:Y:S01]  /*a310*/  VIADD R10, R56, 0x20 ;  /* 0x00000020380a7836 */ /* 0x000fe20000000000 */
[----:B------:R-:W-:Y:S01]  /*a320*/  BSSY B1, `(.L_x_8287) ;  /* 0x000001d000017945 */ /* 0x000fe20003800000 */
[----:B------:R-:W-:Y:S02]  /*a330*/  CS2R R34, SRZ ;  /* 0x0000000000227805 */ /* 0x000fe4000001ff00 */
[----:B------:R-:W-:Y:S02]  /*a340*/  CS2R R38, SRZ ;  /* 0x0000000000267805 */ /* 0x000fe4000001ff00 */
[----:B------:R-:W-:Y:S02]  /*a350*/  CS2R R32, SRZ ;  /* 0x0000000000207805 */ /* 0x000fe4000001ff00 */
        /* <DEDUP_REMOVED lines=12> */
[-C--:B------:R-:W-:Y:S02]  /*a420*/  @!P5 IADD3 R20, P2, R3, R11.reuse, RZ ;  /* 0x0000000b0314d210 */ /* 0x080fe40007f5e0ff */
[C---:B0-----:R-:W-:Y:S02]  /*a430*/  @!P4 IADD3 R12, P1, R14.reuse, R12, RZ ;  /* 0x0000000c0e0cc210 */ /* 0x041fe40007f3e0ff */
[----:B------:R-:W-:Y:S01]  /*a440*/  @!P5 IADD3 R14, P3, R14, R11, RZ ;  /* 0x0000000b0e0ed210 */ /* 0x000fe20007f7e0ff */
[----:B--2---:R-:W-:Y:S01]  /*a450*/  @!P5 IMAD.X R21, R0, 0x1, R15, P2 ;  /* 0x000000010015d824 */ /* 0x004fe200010e060f */
[----:B------:R-:W-:-:S02]  /*a460*/  CS2R R38, SRZ ;  /* 0x0000000000267805 */ /* 0x000fc4000001ff00 */
[----:B------:R-:W-:Y:S01]  /*a470*/  CS2R R40, SRZ ;  /* 0x0000000000287805 */ /* 0x000fe2000001ff00 */
[--C-:B------:R-:W-:Y:S02]  /*a480*/  @!P4 IMAD.X R11, R0, 0x1, R9.reuse, P0 ;  /* 0x00000001000bc824 */ /* 0x100fe400000e0609 */
[C---:B------:R-:W-:Y:S01]  /*a490*/  @!P4 IMAD.X R13, R4.reuse, 0x1, R9, P1 ;  /* 0x00000001040dc824 */ /* 0x040fe200008e0609 */
[----:B------:R0:W5:Y:S01]  /*a4a0*/  @!P5 LD.E.64 R32, desc[UR54][R20.64] ;  /* 0x000000361420d980 */ /* 0x000162000c101b00 */
[----:B------:R-:W-:-:S03]  /*a4b0*/  @!P5 IMAD.X R15, R4, 0x1, R15, P3 ;  /* 0x00000001040fd824 */ /* 0x000fc600018e060f */
[----:B------:R0:W5:Y:S04]  /*a4c0*/  @!P4 LD.E.64 R38, desc[UR54][R10.64] ;  /* 0x000000360a26c980 */ /* 0x000168000c101b00 */
[----:B------:R0:W5:Y:S04]  /*a4d0*/  @!P5 LD.E.64 R34, desc[UR54][R14.64] ;  /* 0x000000360e22d980 */ /* 0x000168000c101b00 */
[----:B------:R0:W5:Y:S02]  /*a4e0*/  @!P4 LD.E.64 R40, desc[UR54][R12.64] ;  /* 0x000000360c28c980 */ /* 0x000164000c101b00 */
.L_x_8288:
[----:B------:R-:W-:Y:S05]  /*a4f0*/  BSYNC B1 ;  /* 0x0000000000017941 */ /* 0x000fea0003800000 */
.L_x_8287:
[----:B--2--5:R-:W-:Y:S01]  /*a500*/  IMAD.MOV.U32 R0, RZ, RZ, R40 ;  /* 0x000000ffff007224 */ /* 0x024fe200078e0028 */
[----:B------:R-:W-:Y:S01]  /*a510*/  UMOV UR4, 0xffffffff ;  /* 0xffffffff00047882 */ /* 0x000fe20000000000 */
[----:B---3--:R-:W-:Y:S02]  /*a520*/  IMAD.MOV.U32 R3, RZ, RZ, R41 ;  /* 0x000000ffff037224 */ /* 0x008fe400078e0029 */
        /* <DEDUP_REMOVED lines=18> */
[----:B------:R0:W0:Y:S02]  /*a650*/  SHFL.IDX PT, R14, R7, 0x2, 0x181f ;  /* 0x00581f00070e7f89 */ /* 0x00002400000e0000 */
.L_x_8652:
[----:B------:R-:W-:Y:S01]  /*a660*/  VIADD R10, R56, 0x40 ;  /* 0x00000040380a7836 */ /* 0x000fe20000000000 */
[----:B------:R-:W-:Y:S01]  /*a670*/  BSSY B1, `(.L_x_8290) ;  /* 0x000001e000017945 */ /* 0x000fe20003800000 */
[----:B------:R-:W-:Y:S02]  /*a680*/  CS2R R30, SRZ ;  /* 0x00000000001e7805 */ /* 0x000fe4000001ff00 */
[----:B------:R-:W-:Y:S02]  /*a690*/  CS2R R20, SRZ ;  /* 0x0000000000147805 */ /* 0x000fe4000001ff00 */
[----:B------:R-:W-:Y:S02]  /*a6a0*/  CS2R R28, SRZ ;  /* 0x00000000001c7805 */ /* 0x000fe4000001ff00 */
[----:B------:R-:W-:Y:S02]  /*a6b0*/  ISETP.GE.AND P0, PT, R10, R75, PT ;  /* 0x0000004b0a00720c */ /* 0x000fe40003f06270 */
[----:B------:R-:W-:-:S11]  /*a6c0*/  CS2R R24, SRZ ;  /* 0x0000000000187805 */ /* 0x000fd6000001ff00 */
        /* <DEDUP_REMOVED lines=24> */
.L_x_8291:
[----:B------:R-:W-:Y:S05]  /*a850*/  BSYNC B1 ;  /* 0x0000000000017941 */ /* 0x000fea0003800000 */
.L_x_8290:
[----:B--2--5:R-:W-:Y:S01]  /*a860*/  IMAD.MOV.U32 R0, RZ, RZ, R30 ;  /* 0x000000ffff007224 */ /* 0x024fe200078e001e */
[----:B------:R-:W-:Y:S01]  /*a870*/  UMOV UR4, 0xffffffff ;  /* 0xffffffff00047882 */ /* 0x000fe20000000000 */
[----:B---3--:R-:W-:Y:S01]  /*a880*/  IMAD.MOV.U32 R3, RZ, RZ, R31 ;  /* 0x000000ffff037224 */ /* 0x008fe200078e001f */
[----:B0-----:R-:W-:Y:S01]  /*a890*/  CS2R R26, SRZ ;  /* 0x00000000001a7805 */ /* 0x001fe2000001ff00 */
        /* <DEDUP_REMOVED lines=19> */
.L_x_8658:
[----:B------:R-:W-:Y:S01]  /*a9d0*/  VIADD R56, R56, 0x60 ;  /* 0x0000006038387836 */ /* 0x000fe20000000000 */
[----:B------:R-:W-:Y:S01]  /*a9e0*/  BSSY B1, `(.L_x_8293) ;  /* 0x000001d000017945 */ /* 0x000fe20003800000 */
[----:B0-----:R-:W-:Y:S02]  /*a9f0*/  CS2R R8, SRZ ;  /* 0x0000000000087805 */ /* 0x001fe4000001ff00 */
[----:B------:R-:W-:Y:S02]  /*aa00*/  CS2R R12, SRZ ;  /* 0x00000000000c7805 */ /* 0x000fe4000001ff00 */
[----:B------:R-:W-:Y:S02]  /*aa10*/  CS2R R10, SRZ ;  /* 0x00000000000a7805 */ /* 0x000fe4000001ff00 */
[----:B------:R-:W-:-:S13]  /*aa20*/  ISETP.GE.AND P0, PT, R56, R75, PT ;  /* 0x0000004b3800720c */ /* 0x000fda0003f06270 */
[----:B------:R-:W-:Y:S05]  /*aa30*/  @P0 BRA `(.L_x_8294) ;  /* 0x00000000005c0947 */ /* 0x000fea0003800000 */
[----:B------:R-:W-:Y:S01]  /*aa40*/  ULDC UR4, c[0x0][0x3f4] ;  /* 0x0000fd0000047ab9 */ /* 0x000fe20000000800 */
[----:B------:R-:W-:Y:S02]  /*aa50*/  CS2R R10, SRZ ;  /* 0x00000000000a7805 */ /* 0x000fe4000001ff00 */
[----:B------:R-:W-:Y:S02]  /*aa60*/  ISETP.GE.AND P4, PT, R22, UR4, PT ;  /* 0x0000000416007c0c */ /* 0x000fe4000bf86270 */
[----:B------:R-:W-:-:S11]  /*aa70*/  ISETP.GE.AND P5, PT, R186, UR4, PT ;  /* 0x00000004ba007c0c */ /* 0x000fd6000bfa6270 */
[C---:B------:R-:W-:Y:S01]  /*aa80*/  @!P4 IMAD.SHL.U32 R66, R22.reuse, 0x2, RZ ;  /* 0x000000021642c824 */ /* 0x040fe200078e00ff */
[----:B------:R-:W-:Y:S01]  /*aa90*/  @!P4 SHF.L.U64.HI R5, R22, 0x1, R23 ;  /* 0x000000011605c819 */ /* 0x000fe20000010217 */
[C---:B------:R-:W-:Y:S01]  /*aaa0*/  @!P5 IMAD.SHL.U32 R15, R186.reuse, 0x2, RZ ;  /* 0x00000002ba0fd824 */ /* 0x040fe200078e00ff */
[----:B------:R-:W-:Y:S02]  /*aab0*/  @!P5 SHF.L.U64.HI R9, R186, 0x1, R67 ;  /* 0x00000001ba09d819 */ /* 0x000fe40000010243 */
[CC--:B---3--:R-:W-:Y:S02]  /*aac0*/  @!P4 IADD3 R6, P0, R3.reuse, R66.reuse, RZ ;  /* 0x000000420306c210 */ /* 0x0c8fe40007f1e0ff */
[----:B------:R-:W-:Y:S02]  /*aad0*/  @!P4 IADD3 R66, P1, R14, R66, RZ ;  /* 0x000000420e42c210 */ /* 0x000fe40007f3e0ff */
[----:B------:R-:W-:Y:S02]  /*aae0*/  @!P5 IADD3 R68, P2, R3, R15, RZ ;  /* 0x0000000f0344d210 */ /* 0x000fe40007f5e0ff */
[----:B------:R-:W-:-:S02]  /*aaf0*/  CS2R R12, SRZ ;  /* 0x00000000000c7805 */ /* 0x000fc4000001ff00 */
[----:B------:R-:W-:Y:S02]  /*ab00*/  @!P5 IADD3 R14, P3, R14, R15, RZ ;  /* 0x0000000f0e0ed210 */ /* 0x000fe40007f7e0ff */
[----:B------:R-:W-:Y:S01]  /*ab10*/  CS2R R26, SRZ ;  /* 0x00000000001a7805 */ /* 0x000fe2000001ff00 */
[C---:B-12---:R-:W-:Y:S02]  /*ab20*/  @!P4 IMAD.X R7, R0.reuse, 0x1, R5, P0 ;  /* 0x000000010007c824 */ /* 0x046fe400000e0605 */
[--C-:B------:R-:W-:Y:S02]  /*ab30*/  @!P5 IMAD.X R69, R0, 0x1, R9.reuse, P2 ;  /* 0x000000010045d824 */ /* 0x100fe400010e0609 */
[C---:B------:R-:W-:Y:S01]  /*ab40*/  @!P5 IMAD.X R15, R4.reuse, 0x1, R9, P3 ;  /* 0x00000001040fd824 */ /* 0x040fe200018e0609 */
[----:B------:R-:W-:Y:S01]  /*ab50*/  CS2R R8, SRZ ;  /* 0x0000000000087805 */ /* 0x000fe2000001ff00 */
[----:B------:R-:W-:Y:S01]  /*ab60*/  @!P4 IMAD.X R67, R4, 0x1, R5, P1 ;  /* 0x000000010443c824 */ /* 0x000fe200008e0605 */
[----:B------:R0:W5:Y:S04]  /*ab70*/  @!P5 LD.E.64 R10, desc[UR54][R68.64] ;  /* 0x00000036440ad980 */ /* 0x000168000c101b00 */
[----:B------:R0:W5:Y:S04]  /*ab80*/  @!P5 LD.E.64 R8, desc[UR54][R14.64] ;  /* 0x000000360e08d980 */ /* 0x000168000c101b00 */
[----:B------:R0:W5:Y:S04]  /*ab90*/  @!P4 LD.E.64 R12, desc[UR54][R6.64] ;  /* 0x00000036060cc980 */ /* 0x000168000c101b00 */
[----:B------:R0:W5:Y:S02]  /*aba0*/  @!P4 LD.E.64 R26, desc[UR54][R66.64] ;  /* 0x00000036421ac980 */ /* 0x000164000c101b00 */
.L_x_8294:
[----:B------:R-:W-:Y:S05]  /*abb0*/  BSYNC B1 ;  /* 0x0000000000017941 */ /* 0x000fea0003800000 */
.L_x_8293:
[----:B------:R-:W-:Y:S01]  /*abc0*/  ULEA.HI UR4, UR37, UR37, URZ, 0x1 ;  /* 0x0000002525047291 */ /* 0x000fe2000f8f083f */
[----:B-----5:R-:W-:Y:S01]  /*abd0*/  IMAD.MOV.U32 R4, RZ, RZ, R27 ;  /* 0x000000ffff047224 */ /* 0x020fe200078e001b */
[----:B---3--:R-:W-:Y:S01]  /*abe0*/  VIADDMNMX R3, R75, -R198, 0x80, PT ;  /* 0x000000804b037446 */ /* 0x008fe200038009c6 */
[----:B--2---:R-:W-:Y:S01]  /*abf0*/  IMAD.MOV.U32 R0, RZ, RZ, R26 ;  /* 0x000000ffff007224 */ /* 0x004fe200078e001a */
[----:B------:R-:W-:Y:S01]  /*ac00*/  ULOP3.LUT UR4, UR4, 0xfffffffe, URZ, 0xc0, !UPT ;  /* 0xfffffffe04047892 */ /* 0x000fe2000f8ec03f */
[----:B0-----:R-:W-:Y:S01]  /*ac10*/  IMAD.MOV.U32 R6, RZ, RZ, R12 ;  /* 0x000000ffff067224 */ /* 0x001fe200078e000c */
[----:B------:R-:W-:Y:S01]  /*ac20*/  PRMT R67, R4, 0x7610, R67 ;  /* 0x0000761004437816 */ /* 0x000fe20000000043 */
[----:B------:R-:W-:Y:S01]  /*ac30*/  IMAD.MOV.U32 R4, RZ, RZ, R9 ;  /* 0x000000ffff047224 */ /* 0x000fe200078e0009 */
[----:B------:R-:W-:Y:S01]  /*ac40*/  UIADD3 UR4, UR37, -UR4, URZ ;  /* 0x8000000425047290 */ /* 0x000fe2000fffe03f */
[----:B-1----:R-:W-:Y:S01]  /*ac50*/  IMAD.MOV.U32 R7, RZ, RZ, R13 ;  /* 0x000000ffff077224 */ /* 0x002fe200078e000d */
[----:B------:R-:W-:Y:S01]  /*ac60*/  BSSY B1, `(.L_x_8295) ;  /* 0x000000d000017945 */ /* 0x000fe20003800000 */
[----:B------:R-:W-:Y:S01]  /*ac70*/  PRMT R66, R0, 0x7610, R66 ;  /* 0x0000761000427816 */ /* 0x000fe20000000042 */
[----:B------:R-:W-:Y:S01]  /*ac80*/  IMAD.MOV.U32 R0, RZ, RZ, R8 ;  /* 0x000000ffff007224 */ /* 0x000fe200078e0008 */
[----:B------:R-:W-:Y:S01]  /*ac90*/  PRMT R14, R4, 0x7610, R14 ;  /* 0x00007610040e7816 */ /* 0x000fe2000000000e */
[----:B------:R-:W-:Y:S01]  /*aca0*/  IMAD.U32 R5, RZ, RZ, UR4 ;  /* 0x00000004ff057e24 */ /* 0x000fe2000f8e00ff */
[----:B------:R-:W-:Y:S01]  /*acb0*/  PRMT R68, R6, 0x7610, R68 ;  /* 0x0000761006447816 */ /* 0x000fe20000000044 */
[----:B------:R-:W-:Y:S01]  /*acc0*/  IMAD.MOV.U32 R4, RZ, RZ, R10 ;  /* 0x000000ffff047224 */ /* 0x000fe200078e000a */
[----:B------:R-:W-:Y:S01]  /*acd0*/  ISETP.GE.AND P1, PT, R188, R3, PT ;  /* 0x00000003bc00720c */ /* 0x000fe20003f26270 */
[----:B------:R-:W-:Y:S01]  /*ace0*/  IMAD.MOV.U32 R6, RZ, RZ, R11 ;  /* 0x000000ffff067224 */ /* 0x000fe200078e000b */
[----:B------:R-:W-:-:S02]  /*acf0*/  SHF.L.U32 R5, R5, 0x1f, RZ ;  /* 0x0000001f05057819 */ /* 0x000fc400000006ff */
[----:B------:R-:W-:Y:S02]  /*ad00*/  PRMT R69, R7, 0x7610, R69 ;  /* 0x0000761007457816 */ /* 0x000fe40000000045 */
[----:B------:R-:W0:Y:S02]  /*ad10*/  SYNCS.PHASECHK.TRANS64.TRYWAIT P0, [R18+URZ+0x28800], R5 ;  /* 0x02880005120075a7 */ /* 0x000e24000800017f */
[----:B0-----:R-:W-:Y:S05]  /*ad20*/  @!P0 BRA `(.L_x_8296) ;  /* 0x000001f400948947 */ /* 0x001fea0003800000 */
.L_x_8659:
[----:B------:R-:W-:Y:S05]  /*ad30*/  BSYNC B1 ;  /* 0x0000000000017941 */ /* 0x000fea0003800000 */
.L_x_8295:
[----:B------:R-:W-:Y:S01]  /*ad40*/  BSSY B1, `(.L_x_8297) ;  /* 0x0000067000017945 */ /* 0x000fe20003800000 */
        /* <DEDUP_REMOVED lines=9> */
[----:B------:R-:W-:Y:S02]  /*ade0*/  SHF.R.U32.HI R78, RZ, 0x10, R49 ;  /* 0x00000010ff4e7819 */ /* 0x000fe40000011631 */
[----:B------:R-:W-:Y:S02]  /*adf0*/  SHF.R.U32.HI R75, RZ, 0x10, R47 ;  /* 0x00000010ff4b7819 */ /* 0x000fe4000001162f */
[----:B------:R-:W-:Y:S02]  /*ae00*/  PRMT R78, R37, 0x5432, R78 ;  /* 0x00005432254e7816 */ /* 0x000fe4000000004e */
[----:B------:R-:W-:Y:S02]  /*ae10*/  SHF.R.U64 R77, R48, 0x10, R49 ;  /* 0x00000010304d7819 */ /* 0x000fe40000001231 */
[----:B------:R-:W-:Y:S01]  /*ae20*/  PRMT R75, R79, 0x5410, R75 ;  /* 0x000054104f4b7816 */ /* 0x000fe2000000004b */
[----:B------:R-:W-:Y:S01]  /*ae30*/  IMAD.U32 R79, R78, 0x10000, RZ ;  /* 0x000100004e4f7824 */ /* 0x000fe200078e00ff */
[----:B------:R-:W-:-:S02]  /*ae40*/  SHF.R.U64 R74, R46, 0x10, R47 ;  /* 0x000000102e4a7819 */ /* 0x000fc4000000122f */
[----:B------:R-:W-:Y:S01]  /*ae50*/  PRMT R77, R76, 0x5410, R77 ;  /* 0x000054104c4d7816 */ /* 0x000fe2000000004d */
[C---:B------:R-:W-:Y:S01]  /*ae60*/  IMAD.U32 R76, R75.reuse, 0x10000, RZ ;  /* 0x000100004b4c7824 */ /* 0x040fe200078e00ff */
[----:B------:R-:W-:Y:S02]  /*ae70*/  LOP3.LUT R78, R78, 0xffff0000, RZ, 0xc0, !PT ;  /* 0xffff00004e4e7812 */ /* 0x000fe400078ec0ff */
        /* <DEDUP_REMOVED lines=11> */
[----:B------:R-:W-:Y:S01]  /*af30*/  FFMA.FTZ R80, R46, R79, R80 ;  /* 0x0000004f2e507223 */ /* 0x000fe20000010050 */
[-C--:B------:R-:W-:Y:S01]  /*af40*/  FFMA.FTZ R79, R48, R75.reuse, -R47 ;  /* 0x0000004b304f7223 */ /* 0x080fe2000001082f */
[C---:B------:R-:W-:Y:S01]  /*af50*/  IMAD.U32 R7, R5.reuse, 0x10000, RZ ;  /* 0x0001000005077824 */ /* 0x040fe200078e00ff */
[----:B------:R-:W-:Y:S01]  /*af60*/  LOP3.LUT R4, R4, 0xffff0000, RZ, 0xc0, !PT ;  /* 0xffff000004047812 */ /* 0x000fe200078ec0ff */
[C---:B------:R-:W-:Y:S01]  /*af70*/  IMAD.U32 R47, R74.reuse, 0x10000, RZ ;  /* 0x000100004a2f7824 */ /* 0x040fe200078e00ff */
[----:B------:R-:W-:Y:S01]  /*af80*/  LOP3.LUT R5, R5, 0xffff0000, RZ, 0xc0, !PT ;  /* 0xffff000005057812 */ /* 0x000fe200078ec0ff */
[----:B------:R-:W-:Y:S01]  /*af90*/  FMUL.FTZ R83, R49, R75 ;  /* 0x0000004b31537220 */ /* 0x000fe20000410000 */
[C---:B------:R-:W-:Y:S01]  /*afa0*/  LOP3.LUT R46, R77.reuse, 0xffff0000, RZ, 0xc0, !PT ;  /* 0xffff00004d2e7812 */ /* 0x040fe200078ec0ff */
[----:B------:R-:W-:Y:S01]  /*afb0*/  IMAD.U32 R49, R77, 0x10000, RZ ;  /* 0x000100004d317824 */ /* 0x000fe200078e00ff */
[----:B------:R-:W-:Y:S01]  /*afc0*/  LOP3.LUT R74, R74, 0xffff0000, RZ, 0xc0, !PT ;  /* 0xffff00004a4a7812 */ /* 0x000fe200078ec0ff */
[----:B------:R-:W-:Y:S01]  /*afd0*/  FFMA.FTZ R78, R48, R78, R83 ;  /* 0x0000004e304e7223 */ /* 0x000fe20000010053 */
[C---:B------:R-:W-:Y:S01]  /*afe0*/  FMUL.FTZ R48, R4.reuse, R47 ;  /* 0x0000002f04307220 */ /* 0x040fe20000410000 */
        /* <DEDUP_REMOVED lines=10> */
[----:B------:R-:W-:-:S05]  /*b090*/  F2FP.BF16.F32.PACK_AB R5, R46, R5 ;  /* 0x000000052e05723e */ /* 0x000fca00000010ff */
[----:B------:R0:W-:Y:S02]  /*b0a0*/  STS.128 [R212], R4 ;  /* 0x00000004d4007388 */ /* 0x0001e40000000c00 */
.L_x_8300:
[----:B------:R-:W-:Y:S05]  /*b0b0*/  BSYNC B2 ;  /* 0x0000000000027941 */ /* 0x000fea0003800000 */
.L_x_8299:
        /* <DEDUP_REMOVED lines=47> */
.L_x_8298:
[----:B------:R-:W-:Y:S05]  /*b3b0*/  BSYNC B1 ;  /* 0x0000000000017941 */ /* 0x000fea0003800000 */
.L_x_8297:
        /* <DEDUP_REMOVED lines=55> */
.L_x_8304:
[----:B------:R-:W-:Y:S05]  /*b730*/  BSYNC B2 ;  /* 0x0000000000027941 */ /* 0x000fea0003800000 */
.L_x_8303:
        /* <DEDUP_REMOVED lines=47> */
.L_x_8302:
[----:B------:R-:W-:Y:S05]  /*ba30*/  BSYNC B1 ;  /* 0x0000000000017941 */ /* 0x000fea0003800000 */
.L_x_8301:
        /* <DEDUP_REMOVED lines=55> */
.L_x_8308:
[----:B------:R-:W-:Y:S05]  /*bdb0*/  BSYNC B2 ;  /* 0x0000000000027941 */ /* 0x000fea0003800000 */
.L_x_8307:
        /* <DEDUP_REMOVED lines=47> */
.L_x_8306:
[----:B------:R-:W-:Y:S05]  /*c0b0*/  BSYNC B1 ;  /* 0x0000000000017941 */ /* 0x000fea0003800000 */
.L_x_8305:
        /* <DEDUP_REMOVED lines=54> */
.L_x_8311:
[----:B------:R-:W-:Y:S05]  /*c420*/  BSYNC B1 ;  /* 0x0000000000017941 */ /* 0x000fea0003800000 */
.L_x_8310:
        /* <DEDUP_REMOVED lines=27> */
[C---:B------:R-:W-:Y:S01]  /*c5e0*/  IMAD.U32 R7, R10.reuse, 0x10000, RZ ;  /* 0x000100000a077824 */ /* 0x040fe200078e00ff */
        /* <DEDUP_REMOVED lines=20> */
.L_x_8282:
[----:B------:R-:W0:Y:S01]  /*c730*/  LDC R5, c[0x0][0x448] ;  /* 0x00011200ff057b82 */ /* 0x000e220000000800 */
[----:B------:R-:W-:Y:S01]  /*c740*/  ULDC.64 UR4, c[0x0][0x3f8] ;  /* 0x0000fe0000047ab9 */ /* 0x000fe20000000a00 */
[----:B------:R-:W-:Y:S01]  /*c750*/  ULDC.64 UR6, c[0x0][0x408] ;  /* 0x0001020000067ab9 */ /* 0x000fe20000000a00 */
        /* <DEDUP_REMOVED lines=24> */
[----:B------:R-:W0:Y:S01]  /*c8e0*/  LDC R55, c[0x0][0x3f4] ;  /* 0x0000fd00ff377b82 */ /* 0x000e220000000800 */
[----:B------:R-:W3:Y:S01]  /*c8f0*/  SHFL.IDX PT, R4, R32, RZ, 0x181f ;  /* 0x00181fff20047589 */ /* 0x000ee200000e0000 */
[----:B------:R-:W-:-:S03]  /*c900*/  IMAD R3, R194, R5, RZ ;  /* 0x00000005c2037224 */ /* 0x000fc600078e02ff */
[----:B------:R-:W5:Y:S04]  /*c910*/  SHFL.IDX PT, R0, R35, RZ, 0x181f ;  /* 0x00181fff23007589 */ /* 0x000f6800000e0000 */
[----:B------:R-:W1:Y:S04]  /*c920*/  SHFL.IDX PT, R14, R34, RZ, 0x181f ;  /* 0x00181fff220e7589 */ /* 0x000e6800000e0000 */
[----:B------:R-:W2:Y:S01]  /*c930*/  SHFL.IDX PT, R5, R33, RZ, 0x181f ;  /* 0x00181fff21057589 */ /* 0x000ea200000e0000 */
[----:B0-----:R-:W-:-:S04]  /*c940*/  ISETP.GE.AND P0, PT, R16, R55, PT ;  /* 0x000000371000720c */ /* 0x001fc80003f06270 */
[----:B------:R-:W-:-:S13]  /*c950*/  ISETP.GE.OR P1, PT, R56, R3, P0 ;  /* 0x000000033800720c */ /* 0x000fda0000726670 */
[C---:B------:R-:W-:Y:S01]  /*c960*/  @!P1 IMAD.SHL.U32 R21, R16.reuse, 0x2, RZ ;  /* 0x0000000210159824 */ /* 0x040fe200078e00ff */
[----:B------:R-:W-:-:S04]  /*c970*/  @!P1 SHF.L.U64.HI R6, R16, 0x1, R17 ;  /* 0x0000000110069819 */ /* 0x000fc80000010211 */
[----:B---3--:R-:W-:-:S05]  /*c980*/  @!P1 IADD3 R4, P2, R4, R21, RZ ;  /* 0x0000001504049210 */ /* 0x008fca0007f5e0ff */
[----:B-----5:R-:W-:Y:S02]  /*c990*/  @!P1 IMAD.X R7, R0, 0x1, R6, P2 ;  /* 0x0000000100079824 */ /* 0x020fe400010e0606 */
[----:B------:R-:W-:Y:S02]  /*c9a0*/  @!P1 IMAD.MOV.U32 R8, RZ, RZ, R4 ;  /* 0x000000ffff089224 */ /* 0x000fe400078e0004 */
[----:B------:R-:W-:-:S06]  /*c9b0*/  @!P1 IMAD.MOV.U32 R9, RZ, RZ, R7 ;  /* 0x000000ffff099224 */ /* 0x000fcc00078e0007 */
[----:B------:R-:W3:Y:S01]  /*c9c0*/  @!P1 LD.E.128 R8, desc[UR54][R8.64] ;  /* 0x0000003608089980 */ /* 0x000ee2000c101d00 */
[----:B-1----:R-:W-:-:S05]  /*c9d0*/  @!P1 IADD3 R14, P2, R14, R21, RZ ;  /* 0x000000150e0e9210 */ /* 0x002fca0007f5e0ff */
[----:B--2---:R-:W-:Y:S02]  /*c9e0*/  @!P1 IMAD.X R5, R5, 0x1, R6, P2 ;  /* 0x0000000105059824 */ /* 0x004fe400010e0606 */
[----:B------:R-:W-:-:S06]  /*c9f0*/  @!P1 IMAD.MOV.U32 R4, RZ, RZ, R14 ;  /* 0x000000ffff049224 */ /* 0x000fcc00078e000e */
[----:B------:R-:W2:Y:S01]  /*ca00*/  @!P1 LD.E.128 R4, desc[UR54][R4.64] ;  /* 0x0000003604049980 */ /* 0x000ea2000c101d00 */
[----:B------:R-:W-:Y:S02]  /*ca10*/  CS2R R46, SRZ ;  /* 0x00000000002e7805 */ /* 0x000fe4000001ff00 */
[----:B------:R-:W-:Y:S02]  /*ca20*/  CS2R R50, SRZ ;  /* 0x0000000000327805 */ /* 0x000fe4000001ff00 */
[----:B------:R-:W-:Y:S01]  /*ca30*/  CS2R R38, SRZ ;  /* 0x0000000000267805 */ /* 0x000fe2000001ff00 */
[----:B------:R0:W1:Y:S01]  /*ca40*/  SHFL.IDX PT, R14, R34, 0x1, 0x181f ;  /* 0x00381f00220e7f89 */ /* 0x00006200000e0000 */
[----:B------:R-:W-:Y:S02]  /*ca50*/  CS2R R20, SRZ ;  /* 0x0000000000147805 */ /* 0x000fe4000001ff00 */
[----:B------:R-:W-:Y:S01]  /*ca60*/  CS2R R24, SRZ ;  /* 0x0000000000187805 */ /* 0x000fe2000001ff00 */
[----:B---3--:R-:W-:-:S02]  /*ca70*/  @!P1 IMAD.MOV.U32 R46, RZ, RZ, R8 ;  /* 0x000000ffff2e9224 */ /* 0x008fc400078e0008 */
[----:B------:R-:W-:Y:S01]  /*ca80*/  @!P1 IMAD.MOV.U32 R47, RZ, RZ, R9 ;  /* 0x000000ffff2f9224 */ /* 0x000fe200078e0009 */
[----:B------:R0:W3:Y:S01]  /*ca90*/  SHFL.IDX PT, R8, R32, 0x1, 0x181f ;  /* 0x00381f0020087f89 */ /* 0x0000e200000e0000 */
[----:B------:R-:W-:Y:S02]  /*caa0*/  IMAD.MOV.U32 R0, RZ, RZ, R46 ;  /* 0x000000ffff007224 */ /* 0x000fe400078e002e */
[----:B------:R-:W-:Y:S01]  /*cab0*/  @!P1 IMAD.MOV.U32 R50, RZ, RZ, R10 ;  /* 0x000000ffff329224 */ /* 0x000fe200078e000a */
[----:B------:R0:W0:Y:S01]  /*cac0*/  SHFL.IDX PT, R9, R33, 0x1, 0x181f ;  /* 0x00381f0021097f89 */ /* 0x00002200000e0000 */
[----:B------:R-:W-:Y:S01]  /*cad0*/  @!P1 IMAD.MOV.U32 R51, RZ, RZ, R11 ;  /* 0x000000ffff339224 */ /* 0x000fe200078e000b */
[----:B------:R-:W-:Y:S01]  /*cae0*/  PRMT R77, R0, 0x7610, R77 ;  /* 0x00007610004d7816 */ /* 0x000fe2000000004d */
[----:B------:R-:W-:Y:S01]  /*caf0*/  IMAD.MOV.U32 R12, RZ, RZ, R47 ;  /* 0x000000ffff0c7224 */ /* 0x000fe200078e002f */
[----:B------:R0:W0:Y:S01]  /*cb00*/  SHFL.IDX PT, R0, R35, 0x1, 0x181f ;  /* 0x00381f0023007f89 */ /* 0x00002200000e0000 */
[----:B------:R-:W-:-:S02]  /*cb10*/  IMAD.MOV.U32 R10, RZ, RZ, R50 ;  /* 0x000000ffff0a7224 */ /* 0x000fc400078e0032 */
[----:B--2---:R-:W-:Y:S01]  /*cb20*/  @!P1 IMAD.MOV.U32 R38, RZ, RZ, R4 ;  /* 0x000000ffff269224 */ /* 0x004fe200078e0004 */
[----:B------:R-:W-:Y:S01]  /*cb30*/  PRMT R78, R12, 0x7610, R78 ;  /* 0x000076100c4e7816 */ /* 0x000fe2000000004e */
[----:B------:R-:W-:Y:S01]  /*cb40*/  @!P1 IMAD.MOV.U32 R39, RZ, RZ, R5 ;  /* 0x000000ffff279224 */ /* 0x000fe200078e0005 */
[----:B------:R-:W-:Y:S01]  /*cb50*/  PRMT R37, R10, 0x7610, R37 ;  /* 0x000076100a257816 */ /* 0x000fe20000000025 */
[----:B------:R-:W-:Y:S02]  /*cb60*/  @!P1 IMAD.MOV.U32 R20, RZ, RZ, R6 ;  /* 0x000000ffff149224 */ /* 0x000fe400078e0006 */
[----:B------:R-:W-:Y:S02]  /*cb70*/  @!P1 IMAD.MOV.U32 R21, RZ, RZ, R7 ;  /* 0x000000ffff159224 */ /* 0x000fe400078e0007 */
[----:B------:R-:W-:Y:S02]  /*cb80*/  IMAD.MOV.U32 R11, RZ, RZ, R51 ;  /* 0x000000ffff0b7224 */ /* 0x000fe400078e0033 */
[----:B------:R-:W-:-:S02]  /*cb90*/  IMAD.MOV.U32 R4, RZ, RZ, R38 ;  /* 0x000000ffff047224 */ /* 0x000fc400078e0026 */
[----:B------:R-:W-:Y:S01]  /*cba0*/  IMAD.MOV.U32 R5, RZ, RZ, R39 ;  /* 0x000000ffff057224 */ /* 0x000fe200078e0027 */
[----:B------:R-:W-:Y:S01]  /*cbb0*/  PRMT R52, R11, 0x7610, R52 ;  /* 0x000076100b347816 */ /* 0x000fe20000000034 */
[----:B------:R-:W-:Y:S01]  /*cbc0*/  IMAD.MOV.U32 R6, RZ, RZ, R20 ;  /* 0x000000ffff067224 */ /* 0x000fe200078e0014 */
[----:B------:R-:W-:Y:S01]  /*cbd0*/  PRMT R79, R4, 0x7610, R79 ;  /* 0x00007610044f7816 */ /* 0x000fe2000000004f */
[----:B------:R-:W-:Y:S01]  /*cbe0*/  IMAD.MOV.U32 R7, RZ, RZ, R21 ;  /* 0x000000ffff077224 */ /* 0x000fe200078e0015 */
[----:B------:R-:W-:Y:S02]  /*cbf0*/  PRMT R80, R5, 0x7610, R80 ;  /* 0x0000761005507816 */ /* 0x000fe40000000050 */
[----:B------:R-:W-:Y:S02]  /*cc00*/  PRMT R81, R6, 0x7610, R81 ;  /* 0x0000761006517816 */ /* 0x000fe40000000051 */
[----:B01-3--:R-:W-:-:S07]  /*cc10*/  PRMT R82, R7, 0x7610, R82 ;  /* 0x0000761007527816 */ /* 0x00bfce0000000052 */
.L_x_8669:
[----:B------:R-:W-:Y:S01]  /*cc20*/  VIADD R4, R56, 0x20 ;  /* 0x0000002038047836 */ /* 0x000fe20000000000 */
[----:B------:R-:W-:Y:S01]  /*cc30*/  BSSY B1, `(.L_x_8313) ;  /* 0x0000012000017945 */ /* 0x000fe20003800000 */
[----:B------:R-:W-:Y:S02]  /*cc40*/  CS2R R26, SRZ ;  /* 0x00000000001a7805 */ /* 0x000fe4000001ff00 */
[----:B------:R-:W-:Y:S02]  /*cc50*/  CS2R R6, SRZ ;  /* 0x0000000000067805 */ /* 0x000fe4000001ff00 */
[----:B------:R-:W-:Y:S02]  /*cc60*/  ISETP.GE.AND P1, PT, R4, R3, PT ;  /* 0x000000030400720c */ /* 0x000fe40003f26270 */
[----:B------:R-:W-:-:S11]  /*cc70*/  CS2R R4, SRZ ;  /* 0x0000000000047805 */ /* 0x000fd6000001ff00 */
[----:B------:R-:W-:Y:S05]  /*cc80*/  @P1 BRA `(.L_x_8314) ;  /* 0x0000000000301947 */ /* 0x000fea0003800000 */
[----:B------:R-:W-:Y:S02]  /*cc90*/  CS2R R26, SRZ ;  /* 0x00000000001a7805 */ /* 0x000fe4000001ff00 */
[----:B------:R-:W-:Y:S02]  /*cca0*/  CS2R R4, SRZ ;  /* 0x0000000000047805 */ /* 0x000fe4000001ff00 */
[----:B------:R-:W-:Y:S01]  /*ccb0*/  CS2R R6, SRZ ;  /* 0x0000000000067805 */ /* 0x000fe2000001ff00 */
[----:B------:R-:W-:Y:S06]  /*ccc0*/  @P0 BRA `(.L_x_8314) ;  /* 0x0000000000200947 */ /* 0x000fec0003800000 */
[C---:B------:R-:W-:Y:S01]  /*ccd0*/  IMAD.SHL.U32 R15, R16.reuse, 0x2, RZ ;  /* 0x00000002100f7824 */ /* 0x040fe200078e00ff */
[----:B------:R-:W-:-:S04]  /*cce0*/  SHF.L.U64.HI R6, R16, 0x1, R17 ;  /* 0x0000000110067819 */ /* 0x000fc80000010211 */
[-C--:B------:R-:W-:Y:S02]  /*ccf0*/  IADD3 R4, P1, R8, R15.reuse, RZ ;  /* 0x0000000f08047210 */ /* 0x080fe40007f3e0ff */
[----:B------:R-:W-:-:S03]  /*cd00*/  IADD3 R14, P2, R14, R15, RZ ;  /* 0x0000000f0e0e7210 */ /* 0x000fc60007f5e0ff */
[--C-:B------:R-:W-:Y:S02]  /*cd10*/  IMAD.X R5, R0, 0x1, R6.reuse, P1 ;  /* 0x0000000100057824 */ /* 0x100fe400008e0606 */
[----:B------:R-:W-:-:S04]  /*cd20*/  IMAD.X R15, R9, 0x1, R6, P2 ;  /* 0x00000001090f7824 */ /* 0x000fc800010e0606 */
[----:B------:R-:W5:Y:S04]  /*cd30*/  LD.E.128 R4, desc[UR54][R4.64] ;  /* 0x0000003604047980 */ /* 0x000f68000c101d00 */
[----:B------:R0:W5:Y:S02]  /*cd40*/  LD.E.128 R24, desc[UR54][R14.64] ;  /* 0x000000360e187980 */ /* 0x000164000c101d00 */
.L_x_8314:
[----:B------:R-:W-:Y:S05]  /*cd50*/  BSYNC B1 ;  /* 0x0000000000017941 */ /* 0x000fea0003800000 */
.L_x_8313:
[----:B-----5:R-:W-:Y:S01]  /*cd60*/  IMAD.MOV.U32 R0, RZ, RZ, R24 ;  /* 0x000000ffff007224 */ /* 0x020fe200078e0018 */
        /* <DEDUP_REMOVED lines=17> */
[----:B------:R-:W1:Y:S01]  /*ce80*/  SHFL.IDX PT, R8, R32, 0x2, 0x181f ;  /* 0x00581f0020087f89 */ /* 0x000e6200000e0000 */
[----:B------:R-:W-:-:S03]  /*ce90*/  VIADD R10, R56, 0x40 ;  /* 0x00000040380a7836 */ /* 0x000fc60000000000 */
[----:B------:R-:W2:Y:S02]  /*cea0*/  SHFL.IDX PT, R0, R35, 0x2, 0x181f ;  /* 0x00581f0023007f89 */ /* 0x000ea400000e0000 */
[----:B------:R-:W-:Y:S02]  /*ceb0*/  ISETP.GE.OR P1, PT, R10, R3, P0 ;  /* 0x000000030a00720c */ /* 0x000fe40000726670 */
[----:B0-----:R-:W0:Y:S04]  /*cec0*/  SHFL.IDX PT, R14, R34, 0x2, 0x181f ;  /* 0x00581f00220e7f89 */ /* 0x001e2800000e0000 */
[----:B------:R-:W3:Y:S07]  /*ced0*/  SHFL.IDX PT, R28, R33, 0x2, 0x181f ;  /* 0x00581f00211c7f89 */ /* 0x000eee00000e0000 */
[C---:B------:R-:W-:Y:S01]  /*cee0*/  @!P1 IMAD.SHL.U32 R31, R16.reuse, 0x2, RZ ;  /* 0x00000002101f9824 */ /* 0x040fe200078e00ff */
[----:B------:R-:W-:-:S04]  /*cef0*/  @!P1 SHF.L.U64.HI R29, R16, 0x1, R17 ;  /* 0x00000001101d9819 */ /* 0x000fc80000010211 */
[----:B-1----:R-:W-:-:S05]  /*cf00*/  @!P1 IADD3 R8, P2, R8, R31, RZ ;  /* 0x0000001f08089210 */ /* 0x002fca0007f5e0ff */
[----:B--2---:R-:W-:-:S06]  /*cf10*/  @!P1 IMAD.X R9, R0, 0x1, R29, P2 ;  /* 0x0000000100099824 */ /* 0x004fcc00010e061d */
[----:B------:R-:W2:Y:S01]  /*cf20*/  @!P1 LD.E.128 R8, desc[UR54][R8.64] ;  /* 0x0000003608089980 */ /* 0x000ea2000c101d00 */
[----:B0-----:R-:W-:-:S05]  /*cf30*/  @!P1 IADD3 R14, P2, R14, R31, RZ ;  /* 0x0000001f0e0e9210 */ /* 0x001fca0007f5e0ff */
[----:B---3--:R-:W-:-:S04]  /*cf40*/  @!P1 IMAD.X R29, R28, 0x1, R29, P2 ;  /* 0x000000011c1d9824 */ /* 0x008fc800010e061d */
[----:B------:R-:W-:-:S05]  /*cf50*/  @!P1 IMAD.MOV.U32 R15, RZ, RZ, R29 ;  /* 0x000000ffff0f9224 */ /* 0x000fca00078e001d */
[----:B------:R-:W3:Y:S01]  /*cf60*/  @!P1 LD.E.128 R28, desc[UR54][R14.64] ;  /* 0x000000360e1c9980 */ /* 0x000ee2000c101d00 */
[----:B------:R-:W-:Y:S02]  /*cf70*/  CS2R R44, SRZ ;  /* 0x00000000002c7805 */ /* 0x000fe4000001ff00 */
[----:B------:R-:W-:Y:S02]  /*cf80*/  CS2R R48, SRZ ;  /* 0x0000000000307805 */ /* 0x000fe4000001ff00 */
[----:B------:R-:W-:Y:S01]  /*cf90*/  CS2R R40, SRZ ;  /* 0x0000000000287805 */ /* 0x000fe2000001ff00 */
[----:B------:R-:W0:Y:S01]  /*cfa0*/  SHFL.IDX PT, R32, R32, 0x3, 0x181f ;  /* 0x00781f0020207f89 */ /* 0x000e2200000e0000 */
[----:B------:R-:W-:-:S03]  /*cfb0*/  CS2R R42, SRZ ;  /* 0x00000000002a7805 */ /* 0x000fc6000001ff00 */
[----:B------:R-:W1:Y:S04]  /*cfc0*/  SHFL.IDX PT, R34, R34, 0x3, 0x181f ;  /* 0x00781f0022227f89 */ /* 0x000e6800000e0000 */
[----:B------:R-:W0:Y:S01]  /*cfd0*/  SHFL.IDX PT, R33, R33, 0x3, 0x181f ;  /* 0x00781f0021217f89 */ /* 0x000e2200000e0000 */
[----:B--2---:R-:W-:Y:S02]  /*cfe0*/  @!P1 IMAD.MOV.U32 R44, RZ, RZ, R8 ;  /* 0x000000ffff2c9224 */ /* 0x004fe400078e0008 */
[----:B------:R-:W-:Y:S02]  /*cff0*/  @!P1 IMAD.MOV.U32 R48, RZ, RZ, R10 ;  /* 0x000000ffff309224 */ /* 0x000fe400078e000a */
[----:B------:R-:W-:Y:S02]  /*d000*/  IMAD.MOV.U32 R0, RZ, RZ, R44 ;  /* 0x000000ffff007224 */ /* 0x000fe400078e002c */
[----:B------:R-:W-:-:S02]  /*d010*/  @!P1 IMAD.MOV.U32 R49, RZ, RZ, R11 ;  /* 0x000000ffff319224 */ /* 0x000fc400078e000b */
[----:B------:R-:W-:Y:S01]  /*d020*/  @!P1 IMAD.MOV.U32 R45, RZ, RZ, R9 ;  /* 0x000000ffff2d9224 */ /* 0x000fe200078e0009 */
[----:B------:R-:W-:Y:S01]  /*d030*/  PRMT R65, R0, 0x7610, R65 ;  /* 0x0000761000417816 */ /* 0x000fe20000000041 */
[----:B------:R-:W-:Y:S01]  /*d040*/  IMAD.MOV.U32 R8, RZ, RZ, R48 ;  /* 0x000000ffff087224 */ /* 0x000fe200078e0030 */
[----:B------:R2:W0:Y:S01]  /*d050*/  SHFL.IDX PT, R0, R35, 0x3, 0x181f ;  /* 0x00781f0023007f89 */ /* 0x00042200000e0000 */
[----:B------:R-:W-:Y:S02]  /*d060*/  IMAD.MOV.U32 R9, RZ, RZ, R49 ;  /* 0x000000ffff097224 */ /* 0x000fe400078e0031 */
[----:B------:R-:W-:Y:S01]  /*d070*/  IMAD.MOV.U32 R12, RZ, RZ, R45 ;  /* 0x000000ffff0c7224 */ /* 0x000fe200078e002d */
[----:B------:R-:W-:Y:S01]  /*d080*/  PRMT R53, R8, 0x7610, R53 ;  /* 0x0000761008357816 */ /* 0x000fe20000000035 */
[----:B---3--:R-:W-:Y:S01]  /*d090*/  @!P1 IMAD.MOV.U32 R40, RZ, RZ, R28 ;  /* 0x000000ffff289224 */ /* 0x008fe200078e001c */
[----:B------:R-:W-:Y:S01]  /*d0a0*/  PRMT R54, R9, 0x7610, R54 ;  /* 0x0000761009367816 */ /* 0x000fe20000000036 */
[----:B------:R-:W-:Y:S01]  /*d0b0*/  @!P1 IMAD.MOV.U32 R41, RZ, RZ, R29 ;  /* 0x000000ffff299224 */ /* 0x000fe200078e001d */
[----:B------:R-:W-:Y:S01]  /*d0c0*/  PRMT R66, R12, 0x7610, R66 ;  /* 0x000076100c427816 */ /* 0x000fe20000000042 */
[----:B------:R-:W-:-:S02]  /*d0d0*/  @!P1 IMAD.MOV.U32 R42, RZ, RZ, R30 ;  /* 0x000000ffff2a9224 */ /* 0x000fc400078e001e */
[----:B------:R-:W-:Y:S02]  /*d0e0*/  @!P1 IMAD.MOV.U32 R43, RZ, RZ, R31 ;  /* 0x000000ffff2b9224 */ /* 0x000fe400078e001f */
[----:B------:R-:W-:Y:S02]  /*d0f0*/  IMAD.MOV.U32 R8, RZ, RZ, R40 ;  /* 0x000000ffff087224 */ /* 0x000fe400078e0028 */
[----:B------:R-:W-:Y:S02]  /*d100*/  IMAD.MOV.U32 R9, RZ, RZ, R41 ;  /* 0x000000ffff097224 */ /* 0x000fe400078e0029 */
[----:B------:R-:W-:Y:S01]  /*d110*/  IMAD.MOV.U32 R10, RZ, RZ, R42 ;  /* 0x000000ffff0a7224 */ /* 0x000fe200078e002a */
[----:B------:R-:W-:Y:S01]  /*d120*/  PRMT R72, R8, 0x7610, R72 ;  /* 0x0000761008487816 */ /* 0x000fe20000000048 */
[----:B------:R-:W-:Y:S01]  /*d130*/  IMAD.MOV.U32 R11, RZ, RZ, R43 ;  /* 0x000000ffff0b7224 */ /* 0x000fe200078e002b */
[----:B------:R-:W-:Y:S02]  /*d140*/  PRMT R73, R9, 0x7610, R73 ;  /* 0x0000761009497816 */ /* 0x000fe40000000049 */
[----:B------:R-:W-:-:S02]  /*d150*/  CS2R R8, SRZ ;  /* 0x0000000000087805 */ /* 0x000fc4000001ff00 */
[----:B------:R-:W-:Y:S02]  /*d160*/  PRMT R74, R10, 0x7610, R74 ;  /* 0x000076100a4a7816 */ /* 0x000fe4000000004a */
[----:B012---:R-:W-:-:S07]  /*d170*/  PRMT R75, R11, 0x7610, R75 ;  /* 0x000076100b4b7816 */ /* 0x007fce000000004b */
.L_x_8679:
[----:B------:R-:W-:Y:S01]  /*d180*/  VIADD R56, R56, 0x60 ;  /* 0x0000006038387836 */ /* 0x000fe20000000000 */
[----:B------:R-:W-:Y:S01]  /*d190*/  BSSY B1, `(.L_x_8316) ;  /* 0x0000012000017945 */ /* 0x000fe20003800000 */
[----:B------:R-:W-:Y:S02]  /*d1a0*/  CS2R R10, SRZ ;  /* 0x00000000000a7805 */ /* 0x000fe4000001ff00 */
[----:B------:R-:W-:Y:S02]  /*d1b0*/  CS2R R12, SRZ ;  /* 0x00000000000c7805 */ /* 0x000fe4000001ff00 */
[----:B------:R-:W-:Y:S02]  /*d1c0*/  CS2R R14, SRZ ;  /* 0x00000000000e7805 */ /* 0x000fe4000001ff00 */
[----:B------:R-:W-:-:S13]  /*d1d0*/  ISETP.GE.AND P1, PT, R56, R3, PT ;  /* 0x000000033800720c */ /* 0x000fda0003f26270 */
        /* <DEDUP_REMOVED lines=12> */
[----:B------:R-:W5:Y:S02]  /*d2a0*/  LD.E.128 R8, desc[UR54][R8.64] ;  /* 0x0000003608087980 */ /* 0x000f64000c101d00 */
.L_x_8317:
[----:B------:R-:W-:Y:S05]  /*d2b0*/  BSYNC B1 ;  /* 0x0000000000017941 */ /* 0x000fea0003800000 */
.L_x_8316:
[----:B------:R-:W-:Y:S01]  /*d2c0*/  ULEA.HI UR4, UR37, UR37, URZ, 0x1 ;  /* 0x0000002525047291 */ /* 0x000fe2000f8f083f */
[C---:B------:R-:W-:Y:S01]  /*d2d0*/  VIADD R0, R188.reuse, 0x20 ;  /* 0x00000020bc007836 */ /* 0x040fe20000000000 */
[----:B------:R-:W-:Y:S01]  /*d2e0*/  VIADDMNMX R3, R3, -R198, 0x80, PT ;  /* 0x0000008003037446 */ /* 0x000fe200038009c6 */
[C---:B------:R-:W-:Y:S01]  /*d2f0*/  VIADD R31, R188.reuse, 0x40 ;  /* 0x00000040bc1f7836 */ /* 0x040fe20000000000 */
[----:B------:R-:W-:Y:S01]  /*d300*/  ULOP3.LUT UR4, UR4, 0xfffffffe, URZ, 0xc0, !UPT ;  /* 0xfffffffe04047892 */ /* 0x000fe2000f8ec03f */
[----:B------:R-:W-:Y:S01]  /*d310*/  VIADD R30, R188, 0x60 ;  /* 0x00000060bc1e7836 */ /* 0x000fe20000000000 */
[-C--:B------:R-:W-:Y:S01]  /*d320*/  ISETP.GE.OR P2, PT, R0, R3.reuse, P0 ;  /* 0x000000030000720c */ /* 0x080fe20000746670 */
[----:B-----5:R-:W-:Y:S01]  /*d330*/  IMAD.MOV.U32 R0, RZ, RZ, R8 ;  /* 0x000000ffff007224 */ /* 0x020fe200078e0008 */
[----:B------:R-:W-:Y:S01]  /*d340*/  UIADD3 UR4, UR37, -UR4, URZ ;  /* 0x8000000425047290 */ /* 0x000fe2000fffe03f */
[----:B------:R-:W-:Y:S01]  /*d350*/  IMAD.MOV.U32 R28, RZ, RZ, R9 ;  /* 0x000000ffff1c7224 */ /* 0x000fe200078e0009 */
[-C--:B------:R-:W-:Y:S01]  /*d360*/  ISETP.GE.OR P3, PT, R188, R3.reuse, P0 ;  /* 0x00000003bc00720c */ /* 0x080fe20000766670 */
[----:B------:R-:W-:Y:S01]  /*d370*/  BSSY B1, `(.L_x_8318) ;  /* 0x0000013000017945 */ /* 0x000fe20003800000 */
[----:B------:R-:W-:-:S02]  /*d380*/  ISETP.GE.OR P1, PT, R31, R3, P0 ;  /* 0x000000031f00720c */ /* 0x000fc40000726670 */
[----:B------:R-:W-:Y:S01]  /*d390*/  IMAD.U32 R29, RZ, RZ, UR4 ;  /* 0x00000004ff1d7e24 */ /* 0x000fe2000f8e00ff */
[----:B------:R-:W-:Y:S01]  /*d3a0*/  ISETP.GE.OR P0, PT, R30, R3, P0 ;  /* 0x000000031e00720c */ /* 0x000fe20000706670 */
[----:B------:R-:W-:Y:S01]  /*d3b0*/  IMAD.MOV.U32 R3, RZ, RZ, R11 ;  /* 0x000000ffff037224 */ /* 0x000fe200078e000b */
[----:B------:R-:W-:Y:S01]  /*d3c0*/  PRMT R56, R0, 0x7610, R56 ;  /* 0x0000761000387816 */ /* 0x000fe20000000038 */
[----:B------:R-:W-:Y:S01]  /*d3d0*/  IMAD.MOV.U32 R0, RZ, RZ, R10 ;  /* 0x000000ffff007224 */ /* 0x000fe200078e000a */
[----:B------:R-:W-:Y:S01]  /*d3e0*/  SHF.L.U32 R29, R29, 0x1f, RZ ;  /* 0x0000001f1d1d7819 */ /* 0x000fe200000006ff */
[----:B------:R-:W-:Y:S01]  /*d3f0*/  IMAD.MOV.U32 R30, RZ, RZ, R13 ;  /* 0x000000ffff1e7224 */ /* 0x000fe200078e000d */
[----:B------:R-:W-:Y:S01]  /*d400*/  PRMT R67, R28, 0x7610, R67 ;  /* 0x000076101c437816 */ /* 0x000fe20000000043 */
[----:B------:R-:W-:Y:S01]  /*d410*/  IMAD.MOV.U32 R28, RZ, RZ, R12 ;  /* 0x000000ffff1c7224 */ /* 0x000fe200078e000c */
[----:B------:R-:W0:Y:S01]  /*d420*/  SYNCS.PHASECHK.TRANS64.TRYWAIT P4, [R18+URZ+0x28800], R29 ;  /* 0x0288001d120075a7 */ /* 0x000e22000808017f */
[----:B------:R-:W-:Y:S01]  /*d430*/  PRMT R68, R0, 0x7610, R68 ;  /* 0x0000761000447816 */ /* 0x000fe20000000044 */
[----:B------:R-:W-:Y:S01]  /*d440*/  IMAD.MOV.U32 R0, RZ, RZ, R14 ;  /* 0x000000ffff007224 */ /* 0x000fe200078e000e */
[----:B------:R-:W-:Y:S01]  /*d450*/  PRMT R69, R3, 0x7610, R69 ;  /* 0x0000761003457816 */ /* 0x000fe20000000045 */
[----:B------:R-:W-:Y:S01]  /*d460*/  IMAD.MOV.U32 R3, RZ, RZ, R15 ;  /* 0x000000ffff037224 */ /* 0x000fe200078e000f */
[----:B------:R-:W-:-:S02]  /*d470*/  PRMT R70, R28, 0x7610, R70 ;  /* 0x000076101c467816 */ /* 0x000fc40000000046 */
[----:B------:R-:W-:Y:S01]  /*d480*/  PRMT R71, R30, 0x7610, R71 ;  /* 0x000076101e477816 */ /* 0x000fe20000000047 */
[----:B0-----:R-:W-:Y:S06]  /*d490*/  @!P4 BRA `(.L_x_8319) ;  /* 0x000001d800acc947 */ /* 0x001fec0003800000 */
.L_x_8680:
[----:B------:R-:W-:Y:S05]  /*d4a0*/  BSYNC B1 ;  /* 0x0000000000017941 */ /* 0x000fea0003800000 */
.L_x_8318:
[----:B------:R-:W-:Y:S04]  /*d4b0*/  BSSY B1, `(.L_x_8320) ;  /* 0x0000069000017945 */ /* 0x000fe80003800000 */
[----:B------:R-:W-:Y:S05]  /*d4c0*/  @P3 BRA `(.L_x_8321) ;  /* 0x00000004009c3947 */ /* 0x000fea0003800000 */
[----:B------:R-:W-:Y:S02]  /*d4d0*/  LEA.HI R28, R55, R220, RZ, 0x1d ;  /* 0x000000dc371c7211 */ /* 0x000fe400078fe8ff */
[----:B------:R-:W-:Y:S02]  /*d4e0*/  SHF.R.U32.HI R31, RZ, 0x3, R207 ;  /* 0x00000003ff1f7819 */ /* 0x000fe400000116cf */
[----:B0-----:R-:W-:Y:S01]  /*d4f0*/  SHF.R.S32.HI R29, RZ, 0x1f, R28 ;  /* 0x0000001fff1d7819 */ /* 0x001fe2000001141c */
[----:B------:R-:W-:Y:S01]  /*d500*/  IMAD.SHL.U32 R30, R28, 0x8, RZ ;  /* 0x000000081c1e7824 */ /* 0x000fe200078e00ff */
[----:B------:R-:W-:Y:S02]  /*d510*/  SHF.R.U64 R38, R38, 0x10, R39 ;  /* 0x0000001026267819 */ /* 0x000fe40000001227 */
[----:B------:R-:W-:Y:S02]  /*d520*/  LEA.HI R29, R29, R28, RZ, 0x3 ;  /* 0x0000001c1d1d7211 */ /* 0x000fe400078f18ff */
[----:B------:R-:W-:-:S02]  /*d530*/  LOP3.LUT R30, R207, 0x38, R30, 0xf8, !PT ;  /* 0x00000038cf1e7812 */ /* 0x000fc400078ef81e */
[----:B------:R-:W-:Y:S01]  /*d540*/  SHF.R.U64 R84, R46, 0x10, R47 ;  /* 0x000000102e547819 */ /* 0x000fe2000000122f */
[----:B------:R-:W-:Y:S01]  /*d550*/  IMAD.SHL.U32 R29, R29, 0x400, RZ ;  /* 0x000004001d1d7824 */ /* 0x000fe200078e00ff */
[----:B------:R-:W-:Y:S02]  /*d560*/  LOP3.LUT R30, R30, R31, RZ, 0x3c, !PT ;  /* 0x0000001f1e1e7212 */ /* 0x000fe400078e3cff */
[----:B------:R-:W-:Y:S02]  /*d570*/  SHF.R.U32.HI R39, RZ, 0x10, R39 ;  /* 0x00000010ff277819 */ /* 0x000fe40000011627 */
[----:B------:R-:W-:Y:S02]  /*d580*/  LOP3.LUT R28, R29, 0x7fffe000, RZ, 0xc0, !PT ;  /* 0x7fffe0001d1c7812 */ /* 0x000fe400078ec0ff */
[----:B------:R-:W-:Y:S02]  /*d590*/  PRMT R79, R79, 0x5410, R38 ;  /* 0x000054104f4f7816 */ /* 0x000fe40000000026 */
[----:B------:R-:W-:-:S02]  /*d5a0*/  IADD3 R33, R30, R28, R211 ;  /* 0x0000001c1e217210 */ /* 0x000fc40007ffe0d3 */
[----:B------:R-:W0:Y:S01]  /*d5b0*/  LDS.128 R28, [R212] ;  /* 0x00000000d41c7984 */ /* 0x000e220000000c00 */
[--C-:B------:R-:W-:Y:S02]  /*d5c0*/  SHF.R.U64 R46, R50, 0x10, R51.reuse ;  /* 0x00000010322e7819 */ /* 0x100fe40000001233 */
[----:B------:R-:W-:Y:S01]  /*d5d0*/  IMAD R76, R33, 0x2, R18 ;  /* 0x00000002214c7824 */ /* 0x000fe200078e0212 */
[----:B------:R-:W-:Y:S02]  /*d5e0*/  SHF.R.U32.HI R51, RZ, 0x10, R51 ;  /* 0x00000010ff337819 */ /* 0x000fe40000011633 */
[----:B------:R-:W-:Y:S02]  /*d5f0*/  PRMT R77, R77, 0x5410, R84 ;  /* 0x000054104d4d7816 */ /* 0x000fe40000000054 */
[----:B------:R-:W1:Y:S01]  /*d600*/  LDS.128 R32, [R76+0x10400] ;  /* 0x010400004c207984 */ /* 0x000e620000000c00 */
[----:B------:R-:W-:Y:S02]  /*d610*/  SHF.R.U32.HI R47, RZ, 0x10, R47 ;  /* 0x00000010ff2f7819 */ /* 0x000fe4000001162f */
[----:B------:R-:W-:-:S02]  /*d620*/  SHF.R.U64 R20, R20, 0x10, R21 ;  /* 0x0000001014147819 */ /* 0x000fc40000001215 */
[----:B------:R-:W-:Y:S01]  /*d630*/  PRMT R84, R80, 0x5410, R39 ;  /* 0x0000541050547816 */ /* 0x000fe20000000027 */
[----:B------:R-:W-:Y:S01]  /*d640*/  IMAD.U32 R80, R79, 0x10000, RZ ;  /* 0x000100004f507824 */ /* 0x000fe200078e00ff */
[----:B------:R-:W-:Y:S02]  /*d650*/  SHF.R.U32.HI R21, RZ, 0x10, R21 ;  /* 0x00000010ff157819 */ /* 0x000fe40000011615 */
[----:B------:R-:W-:Y:S01]  /*d660*/  PRMT R52, R52, 0x5410, R51 ;  /* 0x0000541034347816 */ /* 0x000fe20000000033 */
[----:B------:R-:W-:Y:S01]  /*d670*/  IMAD.U32 R51, R77, 0x10000, RZ ;  /* 0x000100004d337824 */ /* 0x000fe200078e00ff */
[----:B------:R-:W-:Y:S02]  /*d680*/  PRMT R78, R78, 0x5410, R47 ;  /* 0x000054104e4e7816 */ /* 0x000fe4000000002f */
[----:B------:R-:W-:Y:S02]  /*d690*/  PRMT R83, R37, 0x5410, R46 ;  /* 0x0000541025537816 */ /* 0x000fe4000000002e */
[----:B------:R-:W-:Y:S01]  /*d6a0*/  PRMT R85, R81, 0x5410, R20 ;  /* 0x0000541051557816 */ /* 0x000fe20000000014 */
[----:B------:R-:W-:Y:S01]  /*d6b0*/  IMAD.U32 R81, R84, 0x10000, RZ ;  /* 0x0001000054517824 */ /* 0x000fe200078e00ff */
[----:B------:R-:W-:-:S02]  /*d6c0*/  PRMT R82, R82, 0x5410, R21 ;  /* 0x0000541052527816 */ /* 0x000fc40000000015 */
        /* <DEDUP_REMOVED lines=16> */
[----:B----4-:R-:W-:Y:S01]  /*d7d0*/  FMUL.FTZ R89, R39, R51 ;  /* 0x0000003327597220 */ /* 0x010fe20000410000 */
[----:B------:R-:W-:-:S02]  /*d7e0*/  IMAD.U32 R39, R78, 0x10000, RZ ;  /* 0x000100004e277824 */ /* 0x000fc400078e00ff */
[----:B------:R-:W-:Y:S01]  /*d7f0*/  FMUL.FTZ R90, R46, R81 ;  /* 0x000000512e5a7220 */ /* 0x000fe20000410000 */
[----:B------:R-:W-:Y:S01]  /*d800*/  FFMA.FTZ R86, R20, R51, -R87 ;  /* 0x0000003314567223 */ /* 0x000fe20000010857 */
[----:B------:R-:W-:Y:S02]  /*d810*/  IMAD.U32 R50, R35, 0x10000, RZ ;  /* 0x0001000023327824 */ /* 0x000fe400078e00ff */
[-C--:B------:R-:W-:Y:S01]  /*d820*/  FMUL.FTZ R46, R46, R39.reuse ;  /* 0x000000272e2e7220 */ /* 0x080fe20000410000 */
[----:B------:R-:W-:Y:S02]  /*d830*/  IMAD.U32 R87, R82, 0x10000, RZ ;  /* 0x0001000052577824 */ /* 0x000fe400078e00ff */
[C---:B------:R-:W-:Y:S01]  /*d840*/  FFMA.FTZ R90, R37.reuse, R39, -R90 ;  /* 0x00000027255a7223 */ /* 0x040fe2000001085a */
[----:B------:R-:W-:Y:S02]  /*d850*/  IMAD.U32 R51, R52, 0x10000, RZ ;  /* 0x0001000034337824 */ /* 0x000fe400078e00ff */
[----:B------:R-:W-:Y:S01]  /*d860*/  FFMA.FTZ R89, R20, R80, R89 ;  /* 0x0000005014597223 */ /* 0x000fe20000010059 */
[----:B------:R-:W-:Y:S01]  /*d870*/  FMUL.FTZ R39, R50, R87 ;  /* 0x0000005732277220 */ /* 0x000fe20000410000 */
[----:B------:R-:W-:Y:S01]  /*d880*/  LOP3.LUT R78, R78, 0xffff0000, RZ, 0xc0, !PT ;  /* 0xffff00004e4e7812 */ /* 0x000fe200078ec0ff */
[----:B------:R-:W-:Y:S01]  /*d890*/  FMUL.FTZ R50, R50, R51 ;  /* 0x0000003332327220 */ /* 0x000fe20000410000 */
[----:B------:R-:W-:Y:S01]  /*d8a0*/  FMUL.FTZ R20, R32, R79 ;  /* 0x0000004f20147220 */ /* 0x000fe20000410000 */
[----:B------:R-:W-:Y:S01]  /*d8b0*/  FFMA.FTZ R46, R37, R81, R46 ;  /* 0x00000051252e7223 */ /* 0x000fe2000001002e */
[C---:B------:R-:W-:Y:S01]  /*d8c0*/  FFMA.FTZ R39, R38.reuse, R51, -R39 ;  /* 0x0000003326277223 */ /* 0x040fe20000010827 */
[----:B------:R-:W-:Y:S01]  /*d8d0*/  FFMA.FTZ R87, R38, R87, R50 ;  /* 0x0000005726577223 */ /* 0x000fe20000010032 */
[----:B------:R-:W-:Y:S01]  /*d8e0*/  FMUL.FTZ R38, R32, R77 ;  /* 0x0000004d20267220 */ /* 0x000fe20000410000 */
[----:B------:R-:W-:Y:S01]  /*d8f0*/  FMUL.FTZ R37, R33, R84 ;  /* 0x0000005421257220 */ /* 0x000fe20000410000 */
[----:B------:R-:W-:-:S02]  /*d900*/  IMAD.U32 R47, R34, 0x10000, RZ ;  /* 0x00010000222f7824 */ /* 0x000fc400078e00ff */
[----:B------:R-:W-:Y:S01]  /*d910*/  FFMA.FTZ R77, R21, R77, -R20 ;  /* 0x0000004d154d7223 */ /* 0x000fe20000010814 */
[----:B------:R-:W-:Y:S02]  /*d920*/  IMAD.U32 R32, R85, 0x10000, RZ ;  /* 0x0001000055207824 */ /* 0x000fe400078e00ff */
[-C--:B------:R-:W-:Y:S01]  /*d930*/  FMUL.FTZ R33, R33, R78.reuse ;  /* 0x0000004e21217220 */ /* 0x080fe20000410000 */
[----:B------:R-:W-:Y:S02]  /*d940*/  IMAD.U32 R20, R83, 0x10000, RZ ;  /* 0x0001000053147824 */ /* 0x000fe400078e00ff */
[C---:B------:R-:W-:Y:S01]  /*d950*/  FFMA.FTZ R37, R28.reuse, R78, -R37 ;  /* 0x0000004e1c257223 */ /* 0x040fe20000010825 */
[C---:B------:R-:W-:Y:S01]  /*d960*/  FMUL.FTZ R50, R47.reuse, R32 ;  /* 0x000000202f327220 */ /* 0x040fe20000410000 */
[----:B------:R-:W-:Y:S01]  /*d970*/  FFMA.FTZ R33, R28, R84, R33 ;  /* 0x000000541c217223 */ /* 0x000fe20000010021 */
        /* <DEDUP_REMOVED lines=9> */
[----:B------:R-:W-:Y:S01]  /*da10*/  FMUL.FTZ R21, R34, R85 ;  /* 0x0000005522157220 */ /* 0x000fe20000410000 */
[----:B------:R-:W-:Y:S01]  /*da20*/  LOP3.LUT R52, R52, 0xffff0000, RZ, 0xc0, !PT ;  /* 0xffff000034347812 */ /* 0x000fe200078ec0ff */
[----:B------:R-:W-:Y:S01]  /*da30*/  FMUL.FTZ R28, R35, R82 ;  /* 0x00000052231c7220 */ /* 0x000fe20000410000 */
[----:B------:R-:W-:Y:S01]  /*da40*/  F2FP.BF16.F32.PACK_AB R29, R37, R90 ;  /* 0x0000005a251d723e */ /* 0x000fe200000010ff */
[-C--:B------:R-:W-:Y:S01]  /*da50*/  FMUL.FTZ R34, R34, R83.reuse ;  /* 0x0000005322227220 */ /* 0x080fe20000410000 */
[C---:B------:R-:W-:Y:S01]  /*da60*/  FFMA.FTZ R21, R30.reuse, R83, -R21 ;  /* 0x000000531e157223 */ /* 0x040fe20000010815 */
        /* <DEDUP_REMOVED lines=8> */
[----:B------:R-:W-:Y:S01]  /*daf0*/  F2FP.BF16.F32.PACK_AB R33, R33, R46 ;  /* 0x0000002e2121723e */ /* 0x000fe200000010ff */
[----:B------:R1:W-:Y:S01]  /*db00*/  STS.128 [R212], R28 ;  /* 0x0000001cd4007388 */ /* 0x0003e20000000c00 */
[----:B------:R-:W-:Y:S02]  /*db10*/  F2FP.BF16.F32.PACK_AB R34, R85, R20 ;  /* 0x000000145522723e */ /* 0x000fe400000010ff */
[----:B------:R-:W-:-:S05]  /*db20*/  F2FP.BF16.F32.PACK_AB R35, R82, R87 ;  /* 0x000000575223723e */ /* 0x000fca00000010ff */
[----:B------:R1:W-:Y:S02]  /*db30*/  STS.128 [R76+0x10400], R32 ;  /* 0x010400204c007388 */ /* 0x0003e40000000c00 */
.L_x_8321:
[----:B------:R-:W-:Y:S05]  /*db40*/  BSYNC B1 ;  /* 0x0000000000017941 */ /* 0x000fea0003800000 */
.L_x_8320:
[----:B------:R-:W-:Y:S04]  /*db50*/  BSSY B1, `(.L_x_8322) ;  /* 0x000006a000017945 */ /* 0x000fe80003800000 */
[----:B------:R-:W-:Y:S05]  /*db60*/  @P2 BRA `(.L_x_8323) ;  /* 0x0000000400a02947 */ /* 0x000fea0003800000 */
[----:B------:R-:W2:Y:S01]  /*db70*/  LDL R52, [R1+0x30] ;  /* 0x0000300001347983 */ /* 0x000ea20000100800 */
[----:B------:R-:W-:Y:S02]  /*db80*/  LEA.HI R20, R55, R220, RZ, 0x1d ;  /* 0x000000dc37147211 */ /* 0x000fe400078fe8ff */
[----:B01----:R-:W-:Y:S02]  /*db90*/  SHF.R.U32.HI R29, RZ, 0x3, R203 ;  /* 0x00000003ff1d7819 */ /* 0x003fe400000116cb */
[----:B------:R-:W-:Y:S01]  /*dba0*/  SHF.R.S32.HI R21, RZ, 0x1f, R20 ;  /* 0x0000001fff157819 */ /* 0x000fe20000011414 */
[----:B------:R-:W-:Y:S01]  /*dbb0*/  IMAD.SHL.U32 R28, R20, 0x8, RZ ;  /* 0x00000008141c7824 */ /* 0x000fe200078e00ff */
[----:B------:R-:W-:Y:S02]  /*dbc0*/  SHF.R.U64 R38, R4, 0x10, R5 ;  /* 0x0000001004267819 */ /* 0x000fe40000001205 */
[----:B------:R-:W-:Y:S02]  /*dbd0*/  LEA.HI R21, R21, R20, RZ, 0x3 ;  /* 0x0000001415157211 */ /* 0x000fe400078f18ff */
[----:B------:R-:W-:-:S02]  /*dbe0*/  LOP3.LUT R20, R203, 0x38, R28, 0xf8, !PT ;  /* 0x00000038cb147812 */ /* 0x000fc400078ef81c */
[----:B------:R-:W-:Y:S01]  /*dbf0*/  SHF.R.U32.HI R5, RZ, 0x10, R5 ;  /* 0x00000010ff057819 */ /* 0x000fe20000011605 */
[----:B------:R-:W-:Y:S01]  /*dc00*/  IMAD.SHL.U32 R28, R21, 0x400, RZ ;  /* 0x00000400151c7824 */ /* 0x000fe200078e00ff */
[----:B------:R-:W-:Y:S02]  /*dc10*/  LOP3.LUT R21, R20, R29, RZ, 0x3c, !PT ;  /* 0x0000001d14157212 */ /* 0x000fe400078e3cff */
[----:B------:R-:W-:Y:S02]  /*dc20*/  SHF.R.U64 R20, R6, 0x10, R7 ;  /* 0x0000001006147819 */ /* 0x000fe40000001207 */
[----:B------:R-:W-:Y:S02]  /*dc30*/  LOP3.LUT R28, R28, 0x7fffe000, RZ, 0xc0, !PT ;  /* 0x7fffe0001c1c7812 */ /* 0x000fe400078ec0ff */
[----:B------:R-:W-:Y:S02]  /*dc40*/  SHF.R.U64 R6, R24, 0x10, R25 ;  /* 0x0000001018067819 */ /* 0x000fe40000001219 */
[----:B------:R-:W-:-:S02]  /*dc50*/  IADD3 R21, R21, R28, R210 ;  /* 0x0000001c15157210 */ /* 0x000fc40007ffe0d2 */
[----:B------:R-:W-:Y:S02]  /*dc60*/  SHF.R.U32.HI R7, RZ, 0x10, R7 ;  /* 0x00000010ff077819 */ /* 0x000fe40000011607 */
[----:B------:R-:W-:Y:S01]  /*dc70*/  SHF.R.U32.HI R25, RZ, 0x10, R25 ;  /* 0x00000010ff197819 */ /* 0x000fe20000011619 */
[----:B------:R-:W-:Y:S01]  /*dc80*/  IMAD R21, R21, 0x2, R18 ;  /* 0x0000000215157824 */ /* 0x000fe200078e0212 */
[--C-:B------:R-:W-:Y:S02]  /*dc90*/  SHF.R.U64 R4, R26, 0x10, R27.reuse ;  /* 0x000000101a047819 */ /* 0x100fe4000000121b */
[----:B------:R-:W-:Y:S02]  /*dca0*/  PRMT R57, R57, 0x5410, R6 ;  /* 0x0000541039397816 */ /* 0x000fe40000000006 */
[----:B------:R-:W0:Y:S01]  /*dcb0*/  LDS.128 R32, [R21+0x10400] ;  /* 0x0104000015207984 */ /* 0x000e220000000c00 */
[----:B------:R-:W-:Y:S02]  /*dcc0*/  SHF.R.U32.HI R27, RZ, 0x10, R27 ;  /* 0x00000010ff1b7819 */ /* 0x000fe4000001161b */
[----:B------:R-:W-:Y:S01]  /*dcd0*/  PRMT R61, R61, 0x5410, R38 ;  /* 0x000054103d3d7816 */ /* 0x000fe20000000026 */
[----:B------:R-:W-:Y:S01]  /*dce0*/  IMAD.U32 R38, R57, 0x10000, RZ ;  /* 0x0001000039267824 */ /* 0x000fe200078e00ff */
[----:B------:R-:W-:-:S02]  /*dcf0*/  PRMT R62, R62, 0x5410, R5 ;  /* 0x000054103e3e7816 */ /* 0x000fc40000000005 */
[----:B------:R-:W-:Y:S01]  /*dd00*/  PRMT R63, R63, 0x5410, R20 ;  /* 0x000054103f3f7816 */ /* 0x000fe20000000014 */
[----:B------:R-:W-:Y:S01]  /*dd10*/  IMAD.U32 R37, R61, 0x10000, RZ ;  /* 0x000100003d257824 */ /* 0x000fe200078e00ff */
[----:B------:R-:W-:Y:S02]  /*dd20*/  PRMT R64, R64, 0x5410, R7 ;  /* 0x0000541040407816 */ /* 0x000fe40000000007 */
[----:B------:R-:W-:Y:S02]  /*dd30*/  PRMT R58, R58, 0x5410, R25 ;  /* 0x000054103a3a7816 */ /* 0x000fe40000000019 */
[----:B------:R-:W-:Y:S02]  /*dd40*/  PRMT R59, R59, 0x5410, R4 ;  /* 0x000054103b3b7816 */ /* 0x000fe40000000004 */
[----:B------:R-:W-:Y:S02]  /*dd50*/  PRMT R60, R60, 0x5410, R27 ;  /* 0x000054103c3c7816 */ /* 0x000fe4000000001b */
[----:B------:R-:W-:-:S02]  /*dd60*/  LOP3.LUT R57, R57, 0xffff0000, RZ, 0xc0, !PT ;  /* 0xffff000039397812 */ /* 0x000fc400078ec0ff */
[----:B------:R-:W-:Y:S01]  /*dd70*/  LOP3.LUT R61, R61, 0xffff0000, RZ, 0xc0, !PT ;  /* 0xffff00003d3d7812 */ /* 0x000fe200078ec0ff */
[C---:B0-----:R-:W-:Y:S01]  /*dd80*/  IMAD.U32 R25, R32.reuse, 0x10000, RZ ;  /* 0x0001000020197824 */ /* 0x041fe200078e00ff */
[----:B------:R-:W-:Y:S01]  /*dd90*/  LOP3.LUT R26, R32, 0xffff0000, RZ, 0xc0, !PT ;  /* 0xffff0000201a7812 */ /* 0x000fe200078ec0ff */
[C---:B------:R-:W-:Y:S01]  /*dda0*/  IMAD.U32 R27, R33.reuse, 0x10000, RZ ;  /* 0x00010000211b7824 */ /* 0x040fe200078e00ff */
[----:B------:R-:W-:Y:S01]  /*ddb0*/  LOP3.LUT R32, R33, 0xffff0000, RZ, 0xc0, !PT ;  /* 0xffff000021207812 */ /* 0x000fe200078ec0ff */
[----:B------:R-:W-:Y:S02]  /*ddc0*/  IMAD.U32 R33, R35, 0x10000, RZ ;  /* 0x0001000023217824 */ /* 0x000fe400078e00ff */
[C---:B------:R-:W-:Y:S01]  /*ddd0*/  FMUL.FTZ R39, R25.reuse, R38 ;  /* 0x0000002619277220 */ /* 0x040fe20000410000 */
[-C--:B------:R-:W-:Y:S01]  /*dde0*/  FMUL.FTZ R47, R25, R37.reuse ;  /* 0x00000025192f7220 */ /* 0x080fe20000410000 */
[----:B------:R-:W-:Y:S01]  /*ddf0*/  IMAD.U32 R25, R62, 0x10000, RZ ;  /* 0x000100003e197824 */ /* 0x000fe200078e00ff */
[----:B--2---:R-:W0:Y:S02]  /*de00*/  LDS.128 R28, [R52] ;  /* 0x00000000341c7984 */ /* 0x004e240000000c00 */
        /* <DEDUP_REMOVED lines=8> */
[C---:B------:R-:W-:Y:S01]  /*de90*/  IMAD.U32 R29, R34.reuse, 0x10000, RZ ;  /* 0x00010000221d7824 */ /* 0x040fe200078e00ff */
[----:B------:R-:W-:Y:S01]  /*dea0*/  LOP3.LUT R31, R34, 0xffff0000, RZ, 0xc0, !PT ;  /* 0xffff0000221f7812 */ /* 0x000fe200078ec0ff */
[----:B------:R-:W-:Y:S01]  /*deb0*/  FFMA.FTZ R39, R4, R37, -R39 ;  /* 0x0000002504277223 */ /* 0x000fe20000010827 */
[----:B------:R-:W-:Y:S01]  /*dec0*/  LOP3.LUT R34, R35, 0xffff0000, RZ, 0xc0, !PT ;  /* 0xffff000023227812 */ /* 0x000fe200078ec0ff */
[----:B------:R-:W-:-:S02]  /*ded0*/  IMAD.U32 R35, R58, 0x10000, RZ ;  /* 0x000100003a237824 */ /* 0x000fc400078e00ff */
[----:B------:R-:W-:Y:S01]  /*dee0*/  FFMA.FTZ R47, R4, R38, R47 ;  /* 0x00000026042f7223 */ /* 0x000fe2000001002f */
[----:B------:R-:W-:Y:S02]  /*def0*/  IMAD.U32 R37, R60, 0x10000, RZ ;  /* 0x000100003c257824 */ /* 0x000fe400078e00ff */
[C---:B------:R-:W-:Y:S01]  /*df00*/  FMUL.FTZ R51, R27.reuse, R35 ;  /* 0x000000231b337220 */ /* 0x040fe20000410000 */
[-C--:B------:R-:W-:Y:S01]  /*df10*/  FMUL.FTZ R27, R27, R25.reuse ;  /* 0x000000191b1b7220 */ /* 0x080fe20000410000 */
[----:B------:R-:W-:Y:S02]  /*df20*/  IMAD.U32 R4, R64, 0x10000, RZ ;  /* 0x0001000040047824 */ /* 0x000fe400078e00ff */
[C---:B------:R-:W-:Y:S01]  /*df30*/  FFMA.FTZ R51, R6.reuse, R25, -R51 ;  /* 0x0000001906337223 */ /* 0x040fe20000010833 */
[C---:B------:R-:W-:Y:S01]  /*df40*/  FMUL.FTZ R25, R33.reuse, R37 ;  /* 0x0000002521197220 */ /* 0x040fe20000410000 */
[----:B------:R-:W-:Y:S01]  /*df50*/  FFMA.FTZ R35, R6, R35, R27 ;  /* 0x0000002306237223 */ /* 0x000fe2000001001b */
[-C--:B------:R-:W-:Y:S01]  /*df60*/  FMUL.FTZ R38, R33, R4.reuse ;  /* 0x0000000421267220 */ /* 0x080fe20000410000 */
[----:B------:R-:W-:Y:S01]  /*df70*/  LOP3.LUT R27, R58, 0xffff0000, RZ, 0xc0, !PT ;  /* 0xffff00003a1b7812 */ /* 0x000fe200078ec0ff */
[----:B------:R-:W-:Y:S01]  /*df80*/  FFMA.FTZ R50, R24, R4, -R25 ;  /* 0x0000000418327223 */ /* 0x000fe20000010819 */
[----:B------:R-:W-:Y:S01]  /*df90*/  LOP3.LUT R25, R62, 0xffff0000, RZ, 0xc0, !PT ;  /* 0xffff00003e197812 */ /* 0x000fe200078ec0ff */
[----:B------:R-:W-:Y:S01]  /*dfa0*/  FMUL.FTZ R4, R26, R57 ;  /* 0x000000391a047220 */ /* 0x000fe20000410000 */
[----:B------:R-:W-:Y:S01]  /*dfb0*/  FFMA.FTZ R37, R24, R37, R38 ;  /* 0x0000002518257223 */ /* 0x000fe20000010026 */
[----:B------:R-:W-:Y:S01]  /*dfc0*/  FMUL.FTZ R33, R32, R27 ;  /* 0x0000001b20217220 */ /* 0x000fe20000410000 */
[----:B------:R-:W-:-:S02]  /*dfd0*/  IMAD.U32 R6, R59, 0x10000, RZ ;  /* 0x000100003b067824 */ /* 0x000fc400078e00ff */
[----:B------:R-:W-:Y:S01]  /*dfe0*/  FFMA.FTZ R24, R5, R61, -R4 ;  /* 0x0000003d05187223 */ /* 0x000fe20000010804 */
[----:B------:R-:W-:Y:S01]  /*dff0*/  FMUL.FTZ R38, R32, R25 ;  /* 0x0000001920267220 */ /* 0x000fe20000410000 */
[----:B------:R-:W-:Y:S02]  /*e000*/  IMAD.U32 R4, R63, 0x10000, RZ ;  /* 0x000100003f047824 */ /* 0x000fe400078e00ff */
[----:B------:R-:W-:Y:S01]  /*e010*/  FMUL.FTZ R26, R26, R61 ;  /* 0x0000003d1a1a7220 */ /* 0x000fe20000410000 */
[C---:B------:R-:W-:Y:S01]  /*e020*/  FFMA.FTZ R32, R28.reuse, R25, -R33 ;  /* 0x000000191c207223 */ /* 0x040fe20000010821 */
[----:B------:R-:W-:Y:S01]  /*e030*/  FFMA.FTZ R38, R28, R27, R38 ;  /* 0x0000001b1c267223 */ /* 0x000fe20000010026 */
[C---:B------:R-:W-:Y:S01]  /*e040*/  FMUL.FTZ R46, R29.reuse, R6 ;  /* 0x000000061d2e7220 */ /* 0x040fe20000410000 */
[-C--:B------:R-:W-:Y:S01]  /*e050*/  FMUL.FTZ R28, R29, R4.reuse ;  /* 0x000000041d1c7220 */ /* 0x080fe20000410000 */
[----:B------:R-:W-:Y:S01]  /*e060*/  LOP3.LUT R59, R59, 0xffff0000, RZ, 0xc0, !PT ;  /* 0xffff00003b3b7812 */ /* 0x000fe200078ec0ff */
[----:B------:R-:W-:Y:S01]  /*e070*/  FFMA.FTZ R26, R5, R57, R26 ;  /* 0x00000039051a7223 */ /* 0x000fe2000001001a */
        /* <DEDUP_REMOVED lines=23> */
.L_x_8323:
[----:B------:R-:W-:Y:S05]  /*e1f0*/  BSYNC B1 ;  /* 0x0000000000017941 */ /* 0x000fea0003800000 */
.L_x_8322:
[----:B------:R-:W-:Y:S04]  /*e200*/  BSSY B1, `(.L_x_8324) ;  /* 0x000006a000017945 */ /* 0x000fe80003800000 */
[----:B------:R-:W-:Y:S05]  /*e210*/  @P1 BRA `(.L_x_8325) ;  /* 0x0000000400a01947 */ /* 0x000fea0003800000 */
[----:B------:R-:W3:Y:S01]  /*e220*/  LDL R46, [R1+0x2c] ;  /* 0x00002c00012e7983 */ /* 0x000ee20000100800 */
[----:B--2---:R-:W-:Y:S02]  /*e230*/  LEA.HI R4, R55, R220, RZ, 0x1d ;  /* 0x000000dc37047211 */ /* 0x004fe400078fe8ff */
[----:B------:R-:W-:Y:S02]  /*e240*/  SHF.R.U32.HI R6, RZ, 0x3, R202 ;  /* 0x00000003ff067819 */ /* 0x000fe400000116ca */
[----:B------:R-:W-:Y:S01]  /*e250*/  SHF.R.S32.HI R7, RZ, 0x1f, R4 ;  /* 0x0000001fff077819 */ /* 0x000fe20000011404 */
[----:B------:R-:W-:Y:S01]  /*e260*/  IMAD.SHL.U32 R5, R4, 0x8, RZ ;  /* 0x0000000804057824 */ /* 0x000fe200078e00ff */
[----:B-1----:R-:W-:Y:S02]  /*e270*/  SHF.R.U64 R31, R40, 0x10, R41 ;  /* 0x00000010281f7819 */ /* 0x002fe40000001229 */
        /* <DEDUP_REMOVED lines=9> */
[----:B------:R-:W-:Y:S01]  /*e310*/  PRMT R65, R65, 0x5410, R28 ;  /* 0x0000541041417816 */ /* 0x000fe2000000001c */
[----:B------:R-:W-:Y:S01]  /*e320*/  IMAD.U32 R37, R72, 0x10000, RZ ;  /* 0x0001000048257824 */ /* 0x000fe200078e00ff */
[----:B------:R-:W-:Y:S01]  /*e330*/  SHF.R.U32.HI R45, RZ, 0x10, R45 ;  /* 0x00000010ff2d7819 */ /* 0x000fe2000001162d */
[----:B------:R-:W-:Y:S01]  /*e340*/  IMAD R21, R21, 0x2, R18 ;  /* 0x0000000215157824 */ /* 0x000fe200078e0212 */
[----:B------:R-:W-:Y:S01]  /*e350*/  SHF.R.U64 R20, R48, 0x10, R49 ;  /* 0x0000001030147819 */ /* 0x000fe20000001231 */
[----:B------:R-:W-:Y:S01]  /*e360*/  IMAD.U32 R35, R65, 0x10000, RZ ;  /* 0x0001000041237824 */ /* 0x000fe200078e00ff */
[--C-:B0-----:R-:W-:Y:S02]  /*e370*/  SHF.R.U64 R29, R42, 0x10, R43.reuse ;  /* 0x000000102a1d7819 */ /* 0x101fe4000000122b */
[----:B------:R-:W0:Y:S01]  /*e380*/  LDS.128 R24, [R21+0x10400] ;  /* 0x0104000015187984 */ /* 0x000e220000000c00 */
[----:B------:R-:W-:Y:S02]  /*e390*/  PRMT R73, R73, 0x5410, R40 ;  /* 0x0000541049497816 */ /* 0x000fe40000000028 */
[----:B------:R-:W-:-:S02]  /*e3a0*/  SHF.R.U32.HI R42, RZ, 0x10, R43 ;  /* 0x00000010ff2a7819 */ /* 0x000fc4000001162b */
[----:B------:R-:W-:Y:S01]  /*e3b0*/  PRMT R66, R66, 0x5410, R45 ;  /* 0x0000541042427816 */ /* 0x000fe2000000002d */
[----:B------:R-:W-:Y:S01]  /*e3c0*/  IMAD.U32 R39, R73, 0x10000, RZ ;  /* 0x0001000049277824 */ /* 0x000fe200078e00ff */
[----:B------:R-:W-:Y:S02]  /*e3d0*/  PRMT R53, R53, 0x5410, R20 ;  /* 0x0000541035357816 */ /* 0x000fe40000000014 */
[----:B------:R-:W-:Y:S02]  /*e3e0*/  SHF.R.U32.HI R49, RZ, 0x10, R49 ;  /* 0x00000010ff317819 */ /* 0x000fe40000011631 */
[----:B------:R-:W-:Y:S02]  /*e3f0*/  PRMT R75, R75, 0x5410, R42 ;  /* 0x000054104b4b7816 */ /* 0x000fe4000000002a */
[----:B------:R-:W-:Y:S02]  /*e400*/  PRMT R54, R54, 0x5410, R49 ;  /* 0x0000541036367816 */ /* 0x000fe40000000031 */
[----:B------:R-:W-:-:S02]  /*e410*/  LOP3.LUT R65, R65, 0xffff0000, RZ, 0xc0, !PT ;  /* 0xffff000041417812 */ /* 0x000fc400078ec0ff */
[----:B------:R-:W-:Y:S01]  /*e420*/  PRMT R74, R74, 0x5410, R29 ;  /* 0x000054104a4a7816 */ /* 0x000fe2000000001d */
[C---:B0-----:R-:W-:Y:S01]  /*e430*/  IMAD.U32 R31, R24.reuse, 0x10000, RZ ;  /* 0x00010000181f7824 */ /* 0x041fe200078e00ff */
[----:B------:R-:W-:Y:S01]  /*e440*/  LOP3.LUT R24, R24, 0xffff0000, RZ, 0xc0, !PT ;  /* 0xffff000018187812 */ /* 0x000fe200078ec0ff */
[C---:B------:R-:W-:Y:S01]  /*e450*/  IMAD.U32 R32, R25.reuse, 0x10000, RZ ;  /* 0x0001000019207824 */ /* 0x040fe200078e00ff */
[----:B------:R-:W-:Y:S01]  /*e460*/  LOP3.LUT R25, R25, 0xffff0000, RZ, 0xc0, !PT ;  /* 0xffff000019197812 */ /* 0x000fe200078ec0ff */
[C---:B------:R-:W-:Y:S01]  /*e470*/  FMUL.FTZ R41, R31.reuse, R37 ;  /* 0x000000251f297220 */ /* 0x040fe20000410000 */
[----:B------:R-:W-:Y:S01]  /*e480*/  FMUL.FTZ R43, R31, R35 ;  /* 0x000000231f2b7220 */ /* 0x000fe20000410000 */
[----:B------:R-:W-:Y:S02]  /*e490*/  IMAD.U32 R31, R66, 0x10000, RZ ;  /* 0x00010000421f7824 */ /* 0x000fe400078e00ff */
[----:B------:R-:W-:Y:S01]  /*e4a0*/  FMUL.FTZ R45, R32, R39 ;  /* 0x00000027202d7220 */ /* 0x000fe20000410000 */
[----:B------:R-:W-:Y:S01]  /*e4b0*/  IMAD.U32 R34, R27, 0x10000, RZ ;  /* 0x000100001b227824 */ /* 0x000fe200078e00ff */
[----:B------:R-:W-:Y:S01]  /*e4c0*/  LOP3.LUT R66, R66, 0xffff0000, RZ, 0xc0, !PT ;  /* 0xffff000042427812 */ /* 0x000fe200078ec0ff */
[C---:B------:R-:W-:Y:S01]  /*e4d0*/  IMAD.U32 R33, R26.reuse, 0x10000, RZ ;  /* 0x000100001a217824 */ /* 0x040fe200078e00ff */
[----:B------:R-:W-:-:S02]  /*e4e0*/  LOP3.LUT R26, R26, 0xffff0000, RZ, 0xc0, !PT ;  /* 0xffff00001a1a7812 */ /* 0x000fc400078ec0ff */
[----:B------:R-:W-:Y:S01]  /*e4f0*/  LOP3.LUT R27, R27, 0xffff0000, RZ, 0xc0, !PT ;  /* 0xffff00001b1b7812 */ /* 0x000fe200078ec0ff */
[----:B---3--:R-:W0:Y:S02]  /*e500*/  LDS.128 R4, [R46] ;  /* 0x000000002e047984 */ /* 0x008e240000000c00 */
[C---:B0-----:R-:W-:Y:S01]  /*e510*/  IMAD.U32 R20, R4.reuse, 0x10000, RZ ;  /* 0x0001000004147824 */ /* 0x041fe200078e00ff */
[----:B------:R-:W-:Y:S01]  /*e520*/  LOP3.LUT R4, R4, 0xffff0000, RZ, 0xc0, !PT ;  /* 0xffff000004047812 */ /* 0x000fe200078ec0ff */
[C---:B------:R-:W-:Y:S01]  /*e530*/  IMAD.U32 R28, R5.reuse, 0x10000, RZ ;  /* 0x00010000051c7824 */ /* 0x040fe200078e00ff */
[----:B------:R-:W-:Y:S01]  /*e540*/  LOP3.LUT R5, R5, 0xffff0000, RZ, 0xc0, !PT ;  /* 0xffff000005057812 */ /* 0x000fe200078ec0ff */
[C---:B------:R-:W-:Y:S01]  /*e550*/  FFMA.FTZ R38, R20.reuse, R35, -R41 ;  /* 0x0000002314267223 */ /* 0x040fe20000010829 */
[----:B------:R-:W-:Y:S02]  /*e560*/  IMAD.U32 R41, R75, 0x10000, RZ ;  /* 0x000100004b297824 */ /* 0x000fe400078e00ff */
[----:B------:R-:W-:Y:S01]  /*e570*/  FFMA.FTZ R43, R20, R37, R43 ;  /* 0x00000025142b7223 */ /* 0x000fe2000001002b */
[-C--:B------:R-:W-:Y:S01]  /*e580*/  FMUL.FTZ R37, R32, R31.reuse ;  /* 0x0000001f20257220 */ /* 0x080fe20000410000 */
[----:B------:R-:W-:Y:S01]  /*e590*/  FFMA.FTZ R45, R28, R31, -R45 ;  /* 0x0000001f1c2d7223 */ /* 0x000fe2000001082d */
[----:B------:R-:W-:-:S02]  /*e5a0*/  IMAD.U32 R30, R7, 0x10000, RZ ;  /* 0x00010000071e7824 */ /* 0x000fc400078e00ff */
[----:B------:R-:W-:Y:S01]  /*e5b0*/  FMUL.FTZ R47, R34, R41 ;  /* 0x00000029222f7220 */ /* 0x000fe20000410000 */
[----:B------:R-:W-:Y:S01]  /*e5c0*/  IMAD.U32 R35, R54, 0x10000, RZ ;  /* 0x0001000036237824 */ /* 0x000fe200078e00ff */
[----:B------:R-:W-:Y:S01]  /*e5d0*/  LOP3.LUT R31, R72, 0xffff0000, RZ, 0xc0, !PT ;  /* 0xffff0000481f7812 */ /* 0x000fe200078ec0ff */
[----:B------:R-:W-:Y:S01]  /*e5e0*/  FFMA.FTZ R39, R28, R39, R37 ;  /* 0x000000271c277223 */ /* 0x000fe20000010025 */
[----:B------:R-:W-:Y:S01]  /*e5f0*/  LOP3.LUT R28, R73, 0xffff0000, RZ, 0xc0, !PT ;  /* 0xffff0000491c7812 */ /* 0x000fe200078ec0ff */
[-C--:B------:R-:W-:Y:S01]  /*e600*/  FMUL.FTZ R34, R34, R35.reuse ;  /* 0x0000002322227220 */ /* 0x080fe20000410000 */
[----:B------:R-:W-:Y:S01]  /*e610*/  FFMA.FTZ R47, R30, R35, -R47 ;  /* 0x000000231e2f7223 */ /* 0x000fe2000001082f */
[C---:B------:R-:W-:Y:S01]  /*e620*/  FMUL.FTZ R35, R24.reuse, R31 ;  /* 0x0000001f18237220 */ /* 0x040fe20000410000 */
[----:B------:R-:W-:Y:S01]  /*e630*/  FMUL.FTZ R37, R24, R65 ;  /* 0x0000004118257220 */ /* 0x000fe20000410000 */
[----:B------:R-:W-:Y:S02]  /*e640*/  IMAD.U32 R24, R74, 0x10000, RZ ;  /* 0x000100004a187824 */ /* 0x000fe400078e00ff */
[----:B------:R-:W-:Y:S01]  /*e650*/  FFMA.FTZ R41, R30, R41, R34 ;  /* 0x000000291e297223 */ /* 0x000fe20000010022 */
[----:B------:R-:W-:Y:S01]  /*e660*/  FMUL.FTZ R32, R25, R28 ;  /* 0x0000001c19207220 */ /* 0x000fe20000410000 */
[----:B------:R-:W-:Y:S01]  /*e670*/  FFMA.FTZ R35, R4, R65, -R35 ;  /* 0x0000004104237223 */ /* 0x000fe20000010823 */
[----:B------:R-:W-:-:S02]  /*e680*/  IMAD.U32 R20, R53, 0x10000, RZ ;  /* 0x0001000035147824 */ /* 0x000fc400078e00ff */
[----:B------:R-:W-:Y:S01]  /*e690*/  FMUL.FTZ R25, R25, R66 ;  /* 0x0000004219197220 */ /* 0x000fe20000410000 */
[----:B------:R-:W-:Y:S01]  /*e6a0*/  FFMA.FTZ R30, R4, R31, R37 ;  /* 0x0000001f041e7223 */ /* 0x000fe20000010025 */
[----:B------:R-:W-:Y:S02]  /*e6b0*/  IMAD.U32 R29, R6, 0x10000, RZ ;  /* 0x00010000061d7824 */ /* 0x000fe400078e00ff */
[----:B------:R-:W-:Y:S01]  /*e6c0*/  FMUL.FTZ R4, R33, R24 ;  /* 0x0000001821047220 */ /* 0x000fe20000410000 */
[C---:B------:R-:W-:Y:S01]  /*e6d0*/  FFMA.FTZ R32, R5.reuse, R66, -R32 ;  /* 0x0000004205207223 */ /* 0x040fe20000010820 */
[----:B------:R-:W-:Y:S01]  /*e6e0*/  FFMA.FTZ R28, R5, R28, R25 ;  /* 0x0000001c051c7223 */ /* 0x000fe20000010019 */
[-C--:B------:R-:W-:Y:S01]  /*e6f0*/  FMUL.FTZ R34, R33, R20.reuse ;  /* 0x0000001421227220 */ /* 0x080fe20000410000 */
[----:B------:R-:W-:Y:S01]  /*e700*/  FFMA.FTZ R20, R29, R20, -R4 ;  /* 0x000000141d147223 */ /* 0x000fe20000010804 */
        /* <DEDUP_REMOVED lines=25> */
.L_x_8325:
[----:B------:R-:W-:Y:S05]  /*e8a0*/  BSYNC B1 ;  /* 0x0000000000017941 */ /* 0x000fea0003800000 */
.L_x_8324:
[----:B------:R-:W-:Y:S01]  /*e8b0*/  PRMT R20, R3, 0x5410, R0 ;  /* 0x0000541003147816 */ /* 0x000fe20000000000 */
[----:B------:R-:W-:Y:S06]  /*e8c0*/  @P0 BRA `(.L_x_8309) ;  /* 0x0000000400a00947 */ /* 0x000fec0003800000 */
[----:B-1----:R-:W5:Y:S01]  /*e8d0*/  LDL R32, [R1+0x28] ;  /* 0x0000280001207983 */ /* 0x002f620000100800 */
[----:B------:R-:W-:Y:S02]  /*e8e0*/  LEA.HI R55, R55, R220, RZ, 0x1d ;  /* 0x000000dc37377211 */ /* 0x000fe400078fe8ff */
[----:B--23--:R-:W-:Y:S02]  /*e8f0*/  SHF.R.U32.HI R5, RZ, 0x3, R201 ;  /* 0x00000003ff057819 */ /* 0x00cfe400000116c9 */
        /* <DEDUP_REMOVED lines=8> */
[--C-:B------:R-:W-:Y:S02]  /*e980*/  SHF.R.U64 R13, R8, 0x10, R9.reuse ;  /* 0x00000010080d7819 */ /* 0x100fe40000001209 */
[----:B------:R-:W-:Y:S02]  /*e990*/  LOP3.LUT R4, R4, 0x7fffe000, RZ, 0xc0, !PT ;  /* 0x7fffe00004047812 */ /* 0x000fe400078ec0ff */
[----:B------:R-:W-:Y:S02]  /*e9a0*/  SHF.R.U32.HI R8, RZ, 0x10, R9 ;  /* 0x00000010ff087819 */ /* 0x000fe40000011609 */
[----:B------:R-:W-:-:S02]  /*e9b0*/  IADD3 R3, R3, R4, R208 ;  /* 0x0000000403037210 */ /* 0x000fc40007ffe0d0 */
[----:B------:R-:W-:Y:S02]  /*e9c0*/  PRMT R56, R56, 0x5410, R13 ;  /* 0x0000541038387816 */ /* 0x000fe4000000000d */
[--C-:B------:R-:W-:Y:S01]  /*e9d0*/  SHF.R.U64 R9, R10, 0x10, R11.reuse ;  /* 0x000000100a097819 */ /* 0x100fe2000000120b */
[----:B------:R-:W-:Y:S01]  /*e9e0*/  IMAD R3, R3, 0x2, R18 ;  /* 0x0000000203037824 */ /* 0x000fe200078e0212 */
[----:B------:R-:W-:Y:S02]  /*e9f0*/  SHF.R.U32.HI R10, RZ, 0x10, R11 ;  /* 0x00000010ff0a7819 */ /* 0x000fe4000001160b */
[----:B------:R-:W-:Y:S02]  /*ea00*/  PRMT R71, R71, 0x5410, R12 ;  /* 0x0000541047477816 */ /* 0x000fe4000000000c */
[----:B------:R-:W1:Y:S01]  /*ea10*/  LDS.128 R24, [R3+0x10400] ;  /* 0x0104000003187984 */ /* 0x000e620000000c00 */
[--C-:B------:R-:W-:Y:S02]  /*ea20*/  SHF.R.U64 R28, R14, 0x10, R15.reuse ;  /* 0x000000100e1c7819 */ /* 0x100fe4000000120f */
[----:B0-----:R-:W-:-:S02]  /*ea30*/  SHF.R.U32.HI R29, RZ, 0x10, R15 ;  /* 0x00000010ff1d7819 */ /* 0x001fc4000001160f */
[----:B------:R-:W-:Y:S02]  /*ea40*/  PRMT R70, R70, 0x5410, R21 ;  /* 0x0000541046467816 */ /* 0x000fe40000000015 */
[----:B------:R-:W-:Y:S02]  /*ea50*/  PRMT R67, R67, 0x5410, R8 ;  /* 0x0000541043437816 */ /* 0x000fe40000000008 */
[----:B------:R-:W-:Y:S01]  /*ea60*/  PRMT R28, R20, 0x5432, R28 ;  /* 0x00005432141c7816 */ /* 0x000fe2000000001c */
[----:B------:R-:W-:Y:S01]  /*ea70*/  IMAD.U32 R21, R70, 0x10000, RZ ;  /* 0x0001000046157824 */ /* 0x000fe200078e00ff */
[----:B------:R-:W-:Y:S02]  /*ea80*/  PRMT R29, R20, 0x5410, R29 ;  /* 0x00005410141d7816 */ /* 0x000fe4000000001d */
[----:B------:R-:W-:Y:S02]  /*ea90*/  PRMT R69, R69, 0x5410, R10 ;  /* 0x0000541045457816 */ /* 0x000fe4000000000a */
[----:B------:R-:W-:Y:S01]  /*eaa0*/  PRMT R68, R68, 0x5410, R9 ;  /* 0x0000541044447816 */ /* 0x000fe20000000009 */
[C---:B-1----:R-:W-:Y:S01]  /*eab0*/  IMAD.U32 R11, R24.reuse, 0x10000, RZ ;  /* 0x00010000180b7824 */ /* 0x042fe200078e00ff */
[----:B------:R-:W-:Y:S01]  /*eac0*/  LOP3.LUT R12, R24, 0xffff0000, RZ, 0xc0, !PT ;  /* 0xffff0000180c7812 */ /* 0x000fe200078ec0ff */
[C---:B------:R-:W-:Y:S01]  /*ead0*/  IMAD.U32 R13, R25.reuse, 0x10000, RZ ;  /* 0x00010000190d7824 */ /* 0x040fe200078e00ff */
[----:B------:R-:W-:Y:S01]  /*eae0*/  LOP3.LUT R24, R25, 0xffff0000, RZ, 0xc0, !PT ;  /* 0xffff000019187812 */ /* 0x000fe200078ec0ff */
[----:B------:R-:W-:Y:S01]  /*eaf0*/  IMAD.U32 R25, R56, 0x10000, RZ ;  /* 0x0001000038197824 */ /* 0x000fe200078e00ff */
[C---:B------:R-:W-:Y:S01]  /*eb00*/  LOP3.LUT R15, R26.reuse, 0xffff0000, RZ, 0xc0, !PT ;  /* 0xffff00001a0f7812 */ /* 0x040fe200078ec0ff */
[----:B------:R-:W-:Y:S01]  /*eb10*/  IMAD.U32 R14, R26, 0x10000, RZ ;  /* 0x000100001a0e7824 */ /* 0x000fe200078e00ff */
[C---:B------:R-:W-:Y:S01]  /*eb20*/  LOP3.LUT R26, R27.reuse, 0xffff0000, RZ, 0xc0, !PT ;  /* 0xffff00001b1a7812 */ /* 0x040fe200078ec0ff */
[----:B------:R-:W-:-:S02]  /*eb30*/  IMAD.U32 R20, R27, 0x10000, RZ ;  /* 0x000100001b147824 */ /* 0x000fc400078e00ff */
[----:B------:R-:W-:Y:S01]  /*eb40*/  FMUL.FTZ R31, R11, R25 ;  /* 0x000000190b1f7220 */ /* 0x000fe20000410000 */
[----:B------:R-:W-:Y:S02]  /*eb50*/  IMAD.U32 R27, R67, 0x10000, RZ ;  /* 0x00010000431b7824 */ /* 0x000fe400078e00ff */
[----:B------:R-:W-:Y:S01]  /*eb60*/  FMUL.FTZ R33, R11, R21 ;  /* 0x000000150b217220 */ /* 0x000fe20000410000 */
[----:B------:R-:W-:Y:S01]  /*eb70*/  IMAD.U32 R11, R71, 0x10000, RZ ;  /* 0x00010000470b7824 */ /* 0x000fe200078e00ff */
[----:B------:R-:W-:Y:S01]  /*eb80*/  LOP3.LUT R67, R67, 0xffff0000, RZ, 0xc0, !PT ;  /* 0xffff000043437812 */ /* 0x000fe200078ec0ff */
[----:B------:R-:W-:Y:S01]  /*eb90*/  FMUL.FTZ R35, R13, R27 ;  /* 0x0000001b0d237220 */ /* 0x000fe20000410000 */
[----:B------:R-:W-:Y:S01]  /*eba0*/  LOP3.LUT R71, R71, 0xffff0000, RZ, 0xc0, !PT ;  /* 0xffff000047477812 */ /* 0x000fe200078ec0ff */
[----:B-----5:R-:W0:Y:S02]  /*ebb0*/  LDS.128 R4, [R32] ;  /* 0x0000000020047984 */ /* 0x020e240000000c00 */
[C---:B0-----:R-:W-:Y:S01]  /*ebc0*/  IMAD.U32 R0, R4.reuse, 0x10000, RZ ;  /* 0x0001000004007824 */ /* 0x041fe200078e00ff */
[----:B------:R-:W-:Y:S01]  /*ebd0*/  LOP3.LUT R4, R4, 0xffff0000, RZ, 0xc0, !PT ;  /* 0xffff000004047812 */ /* 0x000fe200078ec0ff */
[C---:B------:R-:W-:Y:S01]  /*ebe0*/  IMAD.U32 R8, R5.reuse, 0x10000, RZ ;  /* 0x0001000005087824 */ /* 0x040fe200078e00ff */
[----:B------:R-:W-:Y:S01]  /*ebf0*/  LOP3.LUT R5, R5, 0xffff0000, RZ, 0xc0, !PT ;  /* 0xffff000005057812 */ /* 0x000fe200078ec0ff */
[----:B------:R-:W-:Y:S01]  /*ec00*/  FFMA.FTZ R30, R0, R21, -R31 ;  /* 0x00000015001e7223 */ /* 0x000fe2000001081f */
[----:B------:R-:W-:-:S02]  /*ec10*/  IMAD.U32 R31, R69, 0x10000, RZ ;  /* 0x00010000451f7824 */ /* 0x000fc400078e00ff */
[----:B------:R-:W-:Y:S01]  /*ec20*/  FFMA.FTZ R33, R0, R25, R33 ;  /* 0x0000001900217223 */ /* 0x000fe20000010021 */
[----:B------:R-:W-:Y:S02]  /*ec30*/  IMAD.U32 R21, R29, 0x10000, RZ ;  /* 0x000100001d157824 */ /* 0x000fe400078e00ff */
[-C--:B------:R-:W-:Y:S01]  /*ec40*/  FMUL.FTZ R25, R13, R11.reuse ;  /* 0x0000000b0d197220 */ /* 0x080fe20000410000 */
[----:B------:R-:W-:Y:S01]  /*ec50*/  FFMA.FTZ R35, R8, R11, -R35 ;  /* 0x0000000b08237223 */ /* 0x000fe20000010823 */
[----:B------:R-:W-:Y:S02]  /*ec60*/  IMAD.U32 R10, R7, 0x10000, RZ ;  /* 0x00010000070a7824 */ /* 0x000fe400078e00ff */
[C---:B------:R-:W-:Y:S01]  /*ec70*/  FMUL.FTZ R11, R20.reuse, R31 ;  /* 0x0000001f140b7220 */ /* 0x040fe20000410000 */
[----:B------:R-:W-:Y:S01]  /*ec80*/  FMUL.FTZ R0, R20, R21 ;  /* 0x0000001514007220 */ /* 0x000fe20000410000 */
[----:B------:R-:W-:Y:S01]  /*ec90*/  LOP3.LUT R13, R56, 0xffff0000, RZ, 0xc0, !PT ;  /* 0xffff0000380d7812 */ /* 0x000fe200078ec0ff */
[----:B------:R-:W-:Y:S01]  /*eca0*/  FFMA.FTZ R27, R8, R27, R25 ;  /* 0x0000001b081b7223 */ /* 0x000fe20000010019 */
[----:B------:R-:W-:Y:S01]  /*ecb0*/  FFMA.FTZ R20, R10, R21, -R11 ;  /* 0x000000150a147223 */ /* 0x000fe2000001080b */
[----:B------:R-:W-:Y:S01]  /*ecc0*/  LOP3.LUT R11, R70, 0xffff0000, RZ, 0xc0, !PT ;  /* 0xffff0000460b7812 */ /* 0x000fe200078ec0ff */
[----:B------:R-:W-:-:S02]  /*ecd0*/  IMAD.U32 R8, R68, 0x10000, RZ ;  /* 0x0001000044087824 */ /* 0x000fc400078e00ff */
[----:B------:R-:W-:Y:S01]  /*ece0*/  FMUL.FTZ R21, R12, R13 ;  /* 0x0000000d0c157220 */ /* 0x000fe20000410000 */
[----:B------:R-:W-:Y:S01]  /*ecf0*/  FFMA.FTZ R31, R10, R31, R0 ;  /* 0x0000001f0a1f7223 */ /* 0x000fe20000010000 */
[----:B------:R-:W-:Y:S02]  /*ed00*/  IMAD.U32 R0, R28, 0x10000, RZ ;  /* 0x000100001c007824 */ /* 0x000fe400078e00ff */
[-C--:B------:R-:W-:Y:S01]  /*ed10*/  FMUL.FTZ R25, R12, R11.reuse ;  /* 0x0000000b0c197220 */ /* 0x080fe20000410000 */
[----:B------:R-:W-:Y:S01]  /*ed20*/  FFMA.FTZ R21, R4, R11, -R21 ;  /* 0x0000000b04157223 */ /* 0x000fe20000010815 */
[----:B------:R-:W-:Y:S01]  /*ed30*/  FMUL.FTZ R12, R24, R67 ;  /* 0x00000043180c7220 */ /* 0x000fe20000410000 */
[----:B------:R-:W-:Y:S02]  /*ed40*/  IMAD.U32 R9, R6, 0x10000, RZ ;  /* 0x0001000006097824 */ /* 0x000fe400078e00ff */
[----:B------:R-:W-:Y:S01]  /*ed50*/  FFMA.FTZ R10, R4, R13, R25 ;  /* 0x0000000d040a7223 */ /* 0x000fe20000010019 */
[-C--:B------:R-:W-:Y:S01]  /*ed60*/  FMUL.FTZ R24, R24, R71.reuse ;  /* 0x0000004718187220 */ /* 0x080fe20000410000 */
[----:B------:R-:W-:Y:S01]  /*ed70*/  FMUL.FTZ R4, R14, R8 ;  /* 0x000000080e047220 */ /* 0x000fe20000410000 */
[----:B------:R-:W-:Y:S01]  /*ed80*/  LOP3.LUT R68, R68, 0xffff0000, RZ, 0xc0, !PT ;  /* 0xffff000044447812 */ /* 0x000fe200078ec0ff */
[-C--:B------:R-:W-:Y:S01]  /*ed90*/  FMUL.FTZ R14, R14, R0.reuse ;  /* 0x000000000e0e7220 */ /* 0x080fe20000410000 */
[----:B------:R-:W-:Y:S01]  /*eda0*/  LOP3.LUT R69, R69, 0xffff0000, RZ, 0xc0, !PT ;  /* 0xffff000045457812 */ /* 0x000fe200078ec0ff */
[C---:B------:R-:W-:Y:S01]  /*edb0*/  FFMA.FTZ R12, R5.reuse, R71, -R12 ;  /* 0x00000047050c7223 */ /* 0x040fe2000001080c */
[----:B------:R-:W-:Y:S01]  /*edc0*/  LOP3.LUT R28, R28, 0xffff0000, RZ, 0xc0, !PT ;  /* 0xffff00001c1c7812 */ /* 0x000fe200078ec0ff */
[----:B------:R-:W-:Y:S01]  /*edd0*/  FFMA.FTZ R24, R5, R67, R24 ;  /* 0x0000004305187223 */ /* 0x000fe20000010018 */
[----:B------:R-:W-:Y:S01]  /*ede0*/  LOP3.LUT R29, R29, 0xffff0000, RZ, 0xc0, !PT ;  /* 0xffff00001d1d7812 */ /* 0x000fe200078ec0ff */
[----:B------:R-:W-:Y:S01]  /*edf0*/  FFMA.FTZ R0, R9, R0, -R4 ;  /* 0x0000000009007223 */ /* 0x000fe20000010804 */
[----:B------:R-:W-:Y:S01]  /*ee00*/  LOP3.LUT R6, R6, 0xffff0000, RZ, 0xc0, !PT ;  /* 0xffff000006067812 */ /* 0x000fe200078ec0ff */
[----:B------:R-:W-:Y:S01]  /*ee10*/  FMUL.FTZ R5, R15, R68 ;  /* 0x000000440f057220 */ /* 0x000fe20000410000 */
[----:B------:R-:W-:Y:S01]  /*ee20*/  LOP3.LUT R7, R7, 0xffff0000, RZ, 0xc0, !PT ;  /* 0xffff000007077812 */ /* 0x000fe200078ec0ff */
        /* <DEDUP_REMOVED lines=18> */
.L_x_8309:
[----:B------:R-:W-:Y:S05]  /*ef50*/  BSYNC B0 ;  /* 0x0000000000007941 */ /* 0x000fea0003800000 */
.L_x_8281:
        /* <DEDUP_REMOVED lines=8> */
.L_x_8278:
[----:B------:R-:W-:-:S05]  /*efe0*/  IMAD.U32 R0, RZ, RZ, UR39 ;  /* 0x00000027ff007e24 */ /* 0x000fca000f8e00ff */
[----:B------:R-:W-:-:S13]  /*eff0*/  ISETP.NE.AND P0, PT, R0, 0x3, PT ;  /* 0x000000030000780c */ /* 0x000fda0003f05270 */
[----:B------:R-:W-:Y:S05]  /*f000*/  @!P0 BRA `(.L_x_8326) ;  /* 0x0000000000048947 */ /* 0x000fea0003800000 */
[----:B------:R-:W-:Y:S01]  /*f010*/  BPT.TRAP 0x1 ;  /* 0x000000040000795c */ /* 0x000fe20000300000 */
.L_x_8326:
[----:B------:R-:W-:Y:S01]  /*f020*/  IMAD R90, R184, 0x8, R18 ;  /* 0x00000008b85a7824 */ /* 0x000fe200078e0212 */
[----:B0--3--:R-:W-:-:S04]  /*f030*/  SHF.L.U32 R3, R187, 0x1f, RZ ;  /* 0x0000001fbb037819 */ /* 0x009fc800000006ff */
[----:B------:R0:W3:Y:S01]  /*f040*/  SYNCS.PHASECHK.TRANS64.TRYWAIT P1, [R90+URZ+0x28830], R3 ;  /* 0x028830035a0075a7 */ /* 0x0000e2000802017f */
[----:B------:R-:W-:Y:S05]  /*f050*/  @!P0 BRA `(.L_x_8327) ;  /* 0x0000000000048947 */ /* 0x000fea0003800000 */
[----:B------:R-:W-:Y:S01]  /*f060*/  BPT.TRAP 0x1 ;  /* 0x000000040000795c */ /* 0x000fe20000300000 */
.L_x_8327:
[----:B------:R-:W-:Y:S01]  /*f070*/  VIADD R0, R18, 0x18400 ;  /* 0x0001840012007836 */ /* 0x000fe20000000000 */
[----:B--2---:R-:W-:Y:S01]  /*f080*/  LOP3.LUT R4, R36, 0x10000, RZ, 0xfc, !PT ;  /* 0x0001000024047812 */ /* 0x004fe200078efcff */
[----:B------:R-:W-:-:S03]  /*f090*/  IMAD.MOV.U32 R5, RZ, RZ, 0x40000040 ;  /* 0x40000040ff057424 */ /* 0x000fc600078e00ff */
[----:B------:R-:W-:-:S04]  /*f0a0*/  SHF.R.U32.HI R0, RZ, 0x4, R0 ;  /* 0x00000004ff007819 */ /* 0x000fc80000011600 */
[----:B------:R-:W-:-:S04]  /*f0b0*/  LOP3.LUT R0, R0, 0x3fff, RZ, 0xc0, !PT ;  /* 0x00003fff00007812 */ /* 0x000fc800078ec0ff */
[----:B------:R-:W-:Y:S01]  /*f0c0*/  LOP3.LUT R7, R0, 0x10000, RZ, 0xfc, !PT ;  /* 0x0001000000077812 */ /* 0x000fe200078efcff */
[----:B---3--:R-:W-:Y:S06]  /*f0d0*/  @P1 BRA `(.L_x_8328) ;  /* 0x0000000000081947 */ /* 0x008fec0003800000 */
[----:B------:R-:W2:Y:S02]  /*f0e0*/  SYNCS.PHASECHK.TRANS64.TRYWAIT P1, [R90+URZ+0x28830], R3 ;  /* 0x028830035a0075a7 */ /* 0x000ea4000802017f */
[----:B--2---:R-:W-:Y:S05]  /*f0f0*/  @!P1 BRA `(.L_x_8329) ;  /* 0x000001bc00a89947 */ /* 0x004fea0003800000 */
.L_x_8328:
[----:B------:R-:W-:Y:S01]  /*f100*/  IMAD R94, R184, 0x800, R7 ;  /* 0x00000800b85e7824 */ /* 0x000fe200078e0207 */
[----:B------:R-:W-:Y:S05]  /*f110*/  WARPSYNC.ALL ;  /* 0x0000000000007948 */ /* 0x000fea0003800000 */
[----:B------:R-:W-:Y:S01]  /*f120*/  IMAD.MOV.U32 R95, RZ, RZ, 0x40000040 ;  /* 0x40000040ff5f7424 */ /* 0x000fe200078e00ff */
[C---:B------:R-:W-:Y:S01]  /*f130*/  R2UR UR4, R4.reuse ;  /* 0x00000000040472ca */ /* 0x040fe200000e0000 */
[----:B-1---5:R-:W-:Y:S01]  /*f140*/  WARPGROUP.ARRIVE ;  /* 0x00000000000079c5 */ /* 0x022fe20000000000 */
[----:B------:R-:W-:Y:S01]  /*f150*/  R2UR UR5, R5 ;  /* 0x00000000050572ca */ /* 0x000fe200000e0000 */
[----:B------:R-:W-:Y:S01]  /*f160*/  VIADD R192, R4, 0x2 ;  /* 0x0000000204c07836 */ /* 0x000fe20000000000 */
[C---:B------:R-:W-:Y:S01]  /*f170*/  R2UR UR6, R94.reuse ;  /* 0x000000005e0672ca */ /* 0x040fe200000e0000 */
[----:B------:R-:W-:Y:S01]  /*f180*/  VIADD R8, R94, 0x2 ;  /* 0x000000025e087836 */ /* 0x000fe20000000000 */
[----:B------:R-:W-:Y:S01]  /*f190*/  R2UR UR7, R95 ;  /* 0x000000005f0772ca */ /* 0x000fe200000e0000 */
[----:B------:R-:W-:-:S02]  /*f1a0*/  IMAD.MOV.U32 R193, RZ, RZ, 0x40000040 ;  /* 0x40000040ffc17424 */ /* 0x000fc400078e00ff */
[----:B------:R-:W-:Y:S02]  /*f1b0*/  IMAD.MOV.U32 R9, RZ, RZ, 0x40000040 ;  /* 0x40000040ff097424 */ /* 0x000fe400078e00ff */
[C---:B------:R-:W-:Y:S02]  /*f1c0*/  VIADD R190, R4.reuse, 0x4 ;  /* 0x0000000404be7836 */ /* 0x040fe40000000000 */
[----:B------:R-:W-:Y:S02]  /*f1d0*/  IMAD.MOV.U32 R191, RZ, RZ, 0x40000040 ;  /* 0x40000040ffbf7424 */ /* 0x000fe400078e00ff */
[----:B------:R-:W-:Y:S02]  /*f1e0*/  VIADD R20, R4, 0x6 ;  /* 0x0000000604147836 */ /* 0x000fe40000000000 */
[----:B------:R-:W-:Y:S02]  /*f1f0*/  IMAD.MOV.U32 R21, RZ, RZ, 0x40000040 ;  /* 0x40000040ff157424 */ /* 0x000fe400078e00ff */
[----:B------:R-:W-:Y:S01]  /*f200*/  HGMMA.64x128x16.F32.BF16 R24, gdesc[UR4], RZ, !UPT, gsb0 ;  /* 0x01e00000041879f0 */ /* 0x000fe2000c0018ff */
[----:B------:R-:W-:Y:S01]  /*f210*/  R2UR UR4, R192 ;  /* 0x00000000c00472ca */ /* 0x000fe200000e0000 */
[----:B------:R-:W-:Y:S01]  /*f220*/  VIADD R14, R4, 0x400 ;  /* 0x00000400040e7836 */ /* 0x000fe20000000000 */
[----:B------:R-:W-:Y:S01]  /*f230*/  R2UR UR5, R193 ;  /* 0x00000000c10572ca */ /* 0x000fe200000e0000 */
[----:B------:R-:W-:Y:S01]  /*f240*/  IMAD.MOV.U32 R15, RZ, RZ, 0x40000040 ;  /* 0x40000040ff0f7424 */ /* 0x000fe200078e00ff */
[----:B------:R-:W-:Y:S01]  /*f250*/  R2UR UR6, R8 ;  /* 0x00000000080672ca */ /* 0x000fe200000e0000 */
[----:B------:R-:W-:Y:S01]  /*f260*/  VIADD R8, R94, 0x4 ;  /* 0x000000045e087836 */ /* 0x000fe20000000000 */
[----:B------:R-:W-:Y:S01]  /*f270*/  R2UR UR7, R9 ;  /* 0x00000000090772ca */ /* 0x000fe200000e0000 */
[----:B------:R-:W-:-:S02]  /*f280*/  IMAD.MOV.U32 R9, RZ, RZ, 0x40000040 ;  /* 0x40000040ff097424 */ /* 0x000fc400078e00ff */
[C---:B------:R-:W-:Y:S02]  /*f290*/  VIADD R12, R4.reuse, 0x402 ;  /* 0x00000402040c7836 */ /* 0x040fe40000000000 */
[----:B------:R-:W-:Y:S02]  /*f2a0*/  IMAD.MOV.U32 R13, RZ, RZ, 0x40000040 ;  /* 0x40000040ff0d7424 */ /* 0x000fe400078e00ff */
[----:B------:R-:W-:Y:S02]  /*f2b0*/  VIADD R10, R4, 0x404 ;  /* 0x00000404040a7836 */ /* 0x000fe40000000000 */
[----:B------:R-:W-:Y:S02]  /*f2c0*/  IMAD.MOV.U32 R11, RZ, RZ, 0x40000040 ;  /* 0x40000040ff0b7424 */ /* 0x000fe400078e00ff */
[----:B------:R-:W-:Y:S01]  /*f2d0*/  IMAD.MOV.U32 R95, RZ, RZ, 0x40000040 ;  /* 0x40000040ff5f7424 */ /* 0x000fe200078e00ff */
[----:B------:R-:W-:Y:S02]  /*f2e0*/  WARPGROUP.DEPBAR.LE gsb0, 0x0 ;  /* 0x00008000000079c5 */ /* 0x000fe40000010000 */
[----:B------:R-:W-:-:S06]  /*f2f0*/  WARPGROUP.ARRIVE ;  /* 0x00000000000079c5 */ /* 0x000fcc0000000000 */
[----:B------:R-:W-:Y:S01]  /*f300*/  HGMMA.64x128x16.F32.BF16 R24, gdesc[UR4], R24, gsb0 ;  /* 0x01e00000041879f0 */ /* 0x000fe20008001818 */
        /* <DEDUP_REMOVED lines=48> */
[----:B------:R-:W-:Y:S02]  /*f610*/  R2UR UR6, R94 ;  /* 0x000000005e0672ca */ /* 0x000fe400000e0000 */
[----:B------:R-:W-:Y:S01]  /*f620*/  R2UR UR7, R95 ;  /* 0x000000005f0772ca */ /* 0x000fe200000e0000 */
[----:B------:R-:W-:Y:S02]  /*f630*/  WARPGROUP.DEPBAR.LE gsb0, 0x0 ;  /* 0x00008000000079c5 */ /* 0x000fe40000010000 */
[----:B------:R-:W-:-:S10]  /*f640*/  WARPGROUP.ARRIVE ;  /* 0x00000000000079c5 */ /* 0x000fd40000000000 */
[----:B------:R-:W-:Y:S03]  /*f650*/  HGMMA.64x128x16.F32.BF16 R24, gdesc[UR4], R24, gsb0 ;  /* 0x01e00000041879f0 */ /* 0x000fe60008001818 */
[----:B------:R-:W-:Y:S02]  /*f660*/  WARPGROUP.DEPBAR.LE gsb0, 0x0 ;  /* 0x00008000000079c5 */ /* 0x000fe40000010000 */
[----:B------:R-:W-:Y:S05]  /*f670*/  @!P0 BRA `(.L_x_8330) ;  /* 0x0000000000048947 */ /* 0x000fea0003800000 */
[----:B------:R-:W-:Y:S01]  /*f680*/  BPT.TRAP 0x1 ;  /* 0x000000040000795c */ /* 0x000fe20000300000 */
.L_x_8330:
[----:B------:R-:W-:Y:S01]  /*f690*/  ULDC UR4, c[0x0][0x9d8] ;  /* 0x0002760000047ab9 */ /* 0x000fe20000000800 */
[----:B0-2---:R-:W-:Y:S02]  /*f6a0*/  VIADD R90, R90, 0x28840 ;  /* 0x000288405a5a7836 */ /* 0x005fe40000000000 */
[----:B------:R-:W-:Y:S01]  /*f6b0*/  FMUL.FTZ R6, R24, UR4 ;  /* 0x0000000418067c20 */ /* 0x000fe20008410000 */
[----:B----4-:R-:W-:Y:S01]  /*f6c0*/  FMUL.FTZ R89, R25, UR4 ;  /* 0x0000000419597c20 */ /* 0x010fe20008410000 */
[----:B------:R-:W0:Y:S01]  /*f6d0*/  LDC R24, c[0x0][0x448] ;  /* 0x00011200ff187b82 */ /* 0x000e220000000800 */
[----:B------:R-:W-:Y:S01]  /*f6e0*/  FMUL.FTZ R95, R33, UR4 ;  /* 0x00000004215f7c20 */ /* 0x000fe20008410000 */
[----:B------:R-:W-:Y:S01]  /*f6f0*/  FMUL.FTZ R33, R39, UR4 ;  /* 0x0000000427217c20 */ /* 0x000fe20008410000 */
[----:B------:R-:W-:Y:S01]  /*f700*/  FMUL.FTZ R39, R50, UR4 ;  /* 0x0000000432277c20 */ /* 0x000fe20008410000 */
[----:B------:R-:W-:Y:S01]  /*f710*/  FMUL.FTZ R50, R66, UR4 ;  /* 0x0000000442327c20 */ /* 0x000fe20008410000 */
[----:B------:R-:W-:Y:S01]  /*f720*/  FMUL.FTZ R66, R73, UR4 ;  /* 0x0000000449427c20 */ /* 0x000fe20008410000 */
[----:B------:R-:W-:-:S02]  /*f730*/  IMAD.IADD R73, R200, 0x1, R198 ;  /* 0x00000001c8497824 */ /* 0x000fc400078e02c6 */
[----:B------:R-:W-:Y:S01]  /*f740*/  FMUL.FTZ R104, R52, UR4 ;  /* 0x0000000434687c20 */ /* 0x000fe20008410000 */
[----:B------:R-:W-:Y:S01]  /*f750*/  FMUL.FTZ R52, R70, UR4 ;  /* 0x0000000446347c20 */ /* 0x000fe20008410000 */
[----:B------:R-:W-:Y:S01]  /*f760*/  FMUL.FTZ R70, R81, UR4 ;  /* 0x0000000451467c20 */ /* 0x000fe20008410000 */
[----:B------:R-:W-:Y:S01]  /*f770*/  FMUL.FTZ R3, R27, UR4 ;  /* 0x000000041b037c20 */ /* 0x000fe20008410000 */
[----:B------:R-:W-:Y:S01]  /*f780*/  FMUL.FTZ R97, R37, UR4 ;  /* 0x0000000425617c20 */ /* 0x000fe20008410000 */
[----:B------:R-:W-:Y:S01]  /*f790*/  FMUL.FTZ R101, R45, UR4 ;  /* 0x000000042d657c20 */ /* 0x000fe20008410000 */
[----:B------:R-:W-:Y:S01]  /*f7a0*/  FMUL.FTZ R37, R46, UR4 ;  /* 0x000000042e257c20 */ /* 0x000fe20008410000 */
        /* <DEDUP_REMOVED lines=10> */
[----:B0-----:R-:W-:Y:S01]  /*f850*/  ISETP.NE.AND P1, PT, R24, 0x1, PT ;  /* 0x000000011800780c */ /* 0x001fe20003f25270 */
        /* <DEDUP_REMOVED lines=12> */
[----:B------:R-:W0:Y:S01]  /*f920*/  @P1 LDC R24, c[0x0][0x44c] ;  /* 0x00011300ff181b82 */ /* 0x000e220000000800 */
[----:B------:R-:W-:Y:S01]  /*f930*/  FMUL.FTZ R61, R65, UR4 ;  /* 0x00000004413d7c20 */ /* 0x000fe20008410000 */
[----:B------:R-:W-:Y:S01]  /*f940*/  FMUL.FTZ R56, R78, UR4 ;  /* 0x000000044e387c20 */ /* 0x000fe20008410000 */
[----:B------:R-:W-:Y:S01]  /*f950*/  FMUL.FTZ R35, R42, UR4 ;  /* 0x000000042a237c20 */ /* 0x000fe20008410000 */
[----:B------:R-:W-:Y:S01]  /*f960*/  FMUL.FTZ R34, R43, UR4 ;  /* 0x000000042b227c20 */ /* 0x000fe20008410000 */
[----:B------:R-:W-:Y:S01]  /*f970*/  FMUL.FTZ R100, R44, UR4 ;  /* 0x000000042c647c20 */ /* 0x000fe20008410000 */
[----:B------:R-:W-:Y:S01]  /*f980*/  FMUL.FTZ R102, R48, UR4 ;  /* 0x0000000430667c20 */ /* 0x000fe20008410000 */
[----:B------:R-:W-:Y:S01]  /*f990*/  FMUL.FTZ R105, R53, UR4 ;  /* 0x0000000435697c20 */ /* 0x000fe20008410000 */
[----:B------:R-:W1:Y:S01]  /*f9a0*/  @P1 LDC R25, c[0x0][0x450] ;  /* 0x00011400ff191b82 */ /* 0x000e620000000800 */
        /* <DEDUP_REMOVED lines=15> */
[----:B0-----:R-:W-:-:S04]  /*faa0*/  @P1 IMAD.HI.U32 R24, R73, R24, RZ ;  /* 0x0000001849181227 */ /* 0x001fc800078e00ff */
[----:B------:R-:W-:Y:S01]  /*fab0*/  FMUL.FTZ R55, R79, UR4 ;  /* 0x000000044f377c20 */ /* 0x000fe20008410000 */
[----:B------:R-:W-:Y:S01]  /*fac0*/  FMUL.FTZ R69, R80, UR4 ;  /* 0x0000000450457c20 */ /* 0x000fe20008410000 */
[----:B------:R-:W-:Y:S01]  /*fad0*/  FMUL.FTZ R57, R82, UR4 ;  /* 0x0000000452397c20 */ /* 0x000fe20008410000 */
[----:B------:R-:W-:Y:S01]  /*fae0*/  FMUL.FTZ R42, R83, UR4 ;  /* 0x00000004532a7c20 */ /* 0x000fe20008410000 */
[----:B------:R-:W-:Y:S01]  /*faf0*/  FMUL.FTZ R71, R84, UR4 ;  /* 0x0000000454477c20 */ /* 0x000fe20008410000 */
[----:B------:R-:W-:Y:S01]  /*fb00*/  FMUL.FTZ R72, R85, UR4 ;  /* 0x0000000455487c20 */ /* 0x000fe20008410000 */
[----:B------:R-:W-:Y:S01]  /*fb10*/  FMUL.FTZ R43, R86, UR4 ;  /* 0x00000004562b7c20 */ /* 0x000fe20008410000 */
[----:B-1----:R-:W-:Y:S01]  /*fb20*/  @P1 SHF.R.U32.HI R73, RZ, R25, R24 ;  /* 0x00000019ff491219 */ /* 0x002fe20000011618 */
[----:B------:R-:W-:Y:S01]  /*fb30*/  FMUL.FTZ R44, R87, UR4 ;  /* 0x00000004572c7c20 */ /* 0x000fe20008410000 */
[----:B------:R-:W0:Y:S01]  /*fb40*/  LDC.64 R24, c[0x0][0x9e0] ;  /* 0x00027800ff187b82 */ /* 0x000e220000000a00 */
[C---:B------:R-:W-:Y:S01]  /*fb50*/  IADD3 R27, -R189.reuse, 0x1, R78 ;  /* 0x00000001bd1b7810 */ /* 0x040fe20007ffe14e */
[----:B------:R-:W1:Y:S01]  /*fb60*/  MUFU.TANH R6, R6 ;  /* 0x0000000600067308 */ /* 0x000e620000002400 */
[----:B------:R-:W2:Y:S01]  /*fb70*/  SHFL.IDX PT, R81, R73, RZ, 0x1c1f ;  /* 0x001c1fff49517589 */ /* 0x000ea200000e0000 */
[----:B------:R-:W-:Y:S01]  /*fb80*/  IMAD.U32 R75, RZ, RZ, UR38 ;  /* 0x00000026ff4b7e24 */ /* 0x000fe2000f8e00ff */
[----:B------:R-:W-:Y:S01]  /*fb90*/  ULDC UR52, c[0x0][0x9dc] ;  /* 0x0002770000347ab9 */ /* 0x000fe20000000800 */
[----:B------:R-:W-:Y:S01]  /*fba0*/  IADD3 R27, -R194, R27, R196 ;  /* 0x0000001bc21b7210 */ /* 0x000fe20007ffe1c4 */
[----:B------:R-:W-:Y:S01]  /*fbb0*/  ULOP3.LUT UR52, URZ, UR52, URZ, 0x33, !UPT ;  /* 0x000000343f347292 */ /* 0x000fe2000f8e333f */
[----:B------:R-:W-:-:S02]  /*fbc0*/  IADD3 R77, -R189, R196, R78 ;  /* 0x000000c4bd4d7210 */ /* 0x000fc40007ffe14e */
[----:B------:R-:W3:Y:S01]  /*fbd0*/  MUFU.TANH R89, R89 ;  /* 0x0000005900597308 */ /* 0x000ee20000002400 */
[----:B------:R-:W-:Y:S02]  /*fbe0*/  PRMT R90, R75, 0x654, R90 ;  /* 0x000006544b5a7816 */ /* 0x000fe4000000005a */
[----:B------:R-:W-:Y:S01]  /*fbf0*/  VIADD R75, R27, UR52 ;  /* 0x000000341b4b7c36 */ /* 0x000fe20008000000 */
[----:B------:R-:W-:Y:S01]  /*fc00*/  LEA R76, R88, 0xffffff80, 0x7 ;  /* 0xffffff80584c7811 */ /* 0x000fe200078e38ff */
[----:B------:R4:W-:Y:S03]  /*fc10*/  SYNCS.ARRIVE.TRANS64.RED.A1T0 RZ, [R90+URZ], RZ ;  /* 0x000000ff5aff79a7 */ /* 0x0009e6000810043f */
[----:B------:R-:W0:Y:S02]  /*fc20*/  MUFU.TANH R0, R0 ;  /* 0x0000000000007308 */ /* 0x000e240000002400 */
[----:B0-----:R-:W-:Y:S01]  /*fc30*/  ISETP.GE.AND P2, PT, R25, 0x1, PT ;  /* 0x000000011900780c */ /* 0x001fe20003f46270 */
[----:B------:R-:W-:-:S05]  /*fc40*/  IMAD.IADD R80, R27, 0x1, R24 ;  /* 0x000000011b507824 */ /* 0x000fca00078e0218 */
[----:B------:R-:W0:Y:S01]  /*fc50*/  MUFU.TANH R3, R3 ;  /* 0x0000000300037308 */ /* 0x000e220000002400 */
[----:B--2---:R-:W-:Y:S01]  /*fc60*/  IMAD.IADD R79, R75, 0x1, R81 ;  /* 0x000000014b4f7824 */ /* 0x004fe200078e0251 */
[----:B------:R-:W-:-:S06]  /*fc70*/  VIADDMNMX R82, R81, R80, R77, PT ;  /* 0x0000005051527246 */ /* 0x000fcc000380014d */
[----:B------:R-:W2:Y:S08]  /*fc80*/  MUFU.TANH R91, R91 ;  /* 0x0000005b005b7308 */ /* 0x000eb00000002400 */
        /* <DEDUP_REMOVED lines=59> */
[----:B-1234-:R-:W-:Y:S05]  /*10040*/  @!P2 BRA `(.L_x_8331) ;  /* 0x000000000050a947 */ /* 0x01efea0003800000 */
        /* <DEDUP_REMOVED lines=11> */
.L_x_8333:
[----:B------:R-:W-:-:S13]  /*10100*/  ISETP.NE.AND P3, PT, R25, 0x1, PT ;  /* 0x000000011900780c */ /* 0x000fda0003f65270 */
[----:B------:R-:W1:Y:S02]  /*10110*/  @P3 LDC.64 R26, c[0x0][0x9e8] ;  /* 0x00027a00ff1a3b82 */ /* 0x000e640000000a00 */
[----:B-1----:R-:W-:-:S05]  /*10120*/  @P3 IMAD.HI.U32 R26, R81, R26, RZ ;  /* 0x0000001a511a3227 */ /* 0x002fca00078e00ff */
[----:B------:R-:W-:-:S07]  /*10130*/  @P3 SHF.R.U32.HI R81, RZ, R27, R26 ;  /* 0x0000001bff513219 */ /* 0x000fce000001161a */
.L_x_8334:
[----:B------:R-:W-:Y:S05]  /*10140*/  BSYNC B0 ;  /* 0x0000000000007941 */ /* 0x000fea0003800000 */
.L_x_8332:
[----:B------:R-:W-:-:S04]  /*10150*/  IMAD R26, R81, R25, -R76 ;  /* 0x00000019511a7224 */ /* 0x000fc800078e0a4c */
[----:B------:R-:W-:-:S05]  /*10160*/  IMAD.IADD R26, R26, 0x1, -R189 ;  /* 0x000000011a1a7824 */ /* 0x000fca00078e0abd */
[----:B------:R-:W-:Y:S02]  /*10170*/  VIMNMX R79, R79, R26, !PT ;  /* 0x0000001a4f4f7248 */ /* 0x000fe40007fe0100 */
[----:B------:R-:W-:-:S07]  /*10180*/  VIADDMNMX R82, R26, R25, R82, PT ;  /* 0x000000191a527246 */ /* 0x000fce0003800152 */
.L_x_8331:
[C---:B------:R-:W-:Y:S01]  /*10190*/  ISETP.GE.AND P3, PT, R78.reuse, 0x2, PT ;  /* 0x000000024e00780c */ /* 0x040fe20003f66270 */
[----:B------:R-:W1:Y:S01]  /*101a0*/  SHFL.IDX PT, R73, R73, 0x1, 0x1c1f ;  /* 0x003c1f0049497f89 */ /* 0x000e6200000e0000 */
[----:B------:R-:W-:Y:S02]  /*101b0*/  ISETP.GE.AND P5, PT, R78, 0x9, PT ;  /* 0x000000094e00780c */ /* 0x000fe40003fa6270 */
[----:B------:R-:W-:Y:S02]  /*101c0*/  ISETP.GT.AND P4, PT, R79, 0x1, !P3 ;  /* 0x000000014f00780c */ /* 0x000fe40005f84270 */
[----:B------:R-:W-:Y:S02]  /*101d0*/  P2R R81, PR, RZ, 0x20 ;  /* 0x00000020ff517803 */ /* 0x000fe40000000000 */
[----:B------:R-:W-:-:S04]  /*101e0*/  ISETP.LT.OR P4, PT, R82, 0x2, P4 ;  /* 0x000000025200780c */ /* 0x000fc80002781670 */
[----:B------:R-:W-:Y:S02]  /*101f0*/  FSEL R89, R89, -INF , !P4 ;  /* 0xff80000059597808 */ /* 0x000fe40006000000 */
[----:B------:R-:W-:Y:S02]  /*10200*/  ISETP.GT.AND P4, PT, R79, 0x8, !P5 ;  /* 0x000000084f00780c */ /* 0x000fe40006f84270 */
[----:B------:R-:W-:Y:S02]  /*10210*/  ISETP.GE.AND P5, PT, R78, 0xa, PT ;  /* 0x0000000a4e00780c */ /* 0x000fe40003fa6270 */
[----:B------:R-:W-:Y:S02]  /*10220*/  ISETP.LT.OR P4, PT, R82, 0x9, P4 ;  /* 0x000000095200780c */ /* 0x000fe40002781670 */
[----:B------:R-:W-:Y:S02]  /*10230*/  P2R R83, PR, RZ, 0x20 ;  /* 0x00000020ff537803 */ /* 0x000fe40000000000 */
[----:B------:R-:W-:-:S02]  /*10240*/  FSEL R91, R91, -INF , !P4 ;  /* 0xff8000005b5b7808 */ /* 0x000fc40006000000 */
[C---:B------:R-:W-:Y:S02]  /*10250*/  ISETP.GT.AND P4, PT, R79.reuse, 0x9, !P5 ;  /* 0x000000094f00780c */ /* 0x040fe40006f84270 */
[----:B------:R-:W-:Y:S02]  /*10260*/  ISETP.GE.AND P5, PT, R78, 0x11, PT ;  /* 0x000000114e00780c */ /* 0x000fe40003fa6270 */
[----:B------:R-:W-:Y:S02]  /*10270*/  ISETP.LT.OR P4, PT, R82, 0xa, P4 ;  /* 0x0000000a5200780c */ /* 0x000fe40002781670 */
[----:B------:R-:W-:Y:S02]  /*10280*/  P2R R84, PR, RZ, 0x20 ;  /* 0x00000020ff547803 */ /* 0x000fe40000000000 */
[----:B0-----:R-:W-:Y:S02]  /*10290*/  FSEL R92, R92, -INF , !P4 ;  /* 0xff8000005c5c7808 */ /* 0x001fe40006000000 */
[----:B------:R-:W-:-:S02]  /*102a0*/  ISETP.GT.AND P4, PT, R79, 0x10, !P5 ;  /* 0x000000104f00780c */ /* 0x000fc40006f84270 */
[----:B------:R-:W-:Y:S02]  /*102b0*/  ISETP.GE.AND P5, PT, R78, 0x12, PT ;  /* 0x000000124e00780c */ /* 0x000fe40003fa6270 */
[----:B------:R-:W-:Y:S02]  /*102c0*/  ISETP.LT.OR P4, PT, R82, 0x11, P4 ;  /* 0x000000115200780c */ /* 0x000fe40002781670 */
[----:B------:R-:W-:Y:S02]  /*102d0*/  P2R R85, PR, RZ, 0x20 ;  /* 0x00000020ff557803 */ /* 0x000fe40000000000 */
[----:B------:R-:W-:Y:S02]  /*102e0*/  FSEL R94, R94, -INF , !P4 ;  /* 0xff8000005e5e7808 */ /* 0x000fe40006000000 */
[----:B------:R-:W-:Y:S02]  /*102f0*/  ISETP.GT.AND P4, PT, R79, 0x11, !P5 ;  /* 0x000000114f00780c */ /* 0x000fe40006f84270 */
[----:B------:R-:W-:-:S02]  /*10300*/  ISETP.GE.AND P5, PT, R78, 0x19, PT ;  /* 0x000000194e00780c */ /* 0x000fc40003fa6270 */
[----:B------:R-:W-:Y:S02]  /*10310*/  ISETP.LT.OR P4, PT, R82, 0x12, P4 ;  /* 0x000000125200780c */ /* 0x000fe40002781670 */
[----:B------:R-:W-:Y:S02]  /*10320*/  P2R R126, PR, RZ, 0x20 ;  /* 0x00000020ff7e7803 */ /* 0x000fe40000000000 */
[----:B------:R-:W-:Y:S02]  /*10330*/  FSEL R95, R95, -INF , !P4 ;  /* 0xff8000005f5f7808 */ /* 0x000fe40006000000 */
[----:B------:R-:W-:Y:S02]  /*10340*/  ISETP.GT.AND P4, PT, R79, 0x18, !P5 ;  /* 0x000000184f00780c */ /* 0x000fe40006f84270 */
[----:B------:R-:W-:Y:S02]  /*10350*/  ISETP.GE.AND P5, PT, R78, 0x1a, PT ;  /* 0x0000001a4e00780c */ /* 0x000fe40003fa6270 */
[----:B------:R-:W-:-:S02]  /*10360*/  ISETP.LT.OR P4, PT, R82, 0x19, P4 ;  /* 0x000000195200780c */ /* 0x000fc40002781670 */
[----:B------:R-:W-:Y:S02]  /*10370*/  P2R R86, PR, RZ, 0x20 ;  /* 0x00000020ff567803 */ /* 0x000fe40000000000 */
[----:B------:R-:W-:Y:S02]  /*10380*/  FSEL R96, R96, -INF , !P4 ;  /* 0xff80000060607808 */ /* 0x000fe40006000000 */
[----:B------:R-:W-:Y:S02]  /*10390*/  ISETP.GT.AND P4, PT, R79, 0x19, !P5 ;  /* 0x000000194f00780c */ /* 0x000fe40006f84270 */
[----:B------:R-:W-:Y:S02]  /*103a0*/  ISETP.GE.AND P5, PT, R78, 0x21, PT ;  /* 0x000000214e00780c */ /* 0x000fe40003fa6270 */
[----:B------:R-:W-:Y:S02]  /*103b0*/  ISETP.LT.OR P4, PT, R82, 0x1a, P4 ;  /* 0x0000001a5200780c */ /* 0x000fe40002781670 */
[----:B------:R-:W-:-:S02]  /*103c0*/  P2R R87, PR, RZ, 0x20 ;  /* 0x00000020ff577803 */ /* 0x000fc40000000000 */
[----:B------:R-:W-:Y:S02]  /*103d0*/  FSEL R97, R97, -INF , !P4 ;  /* 0xff80000061617808 */ /* 0x000fe40006000000 */
[----:B------:R-:W-:Y:S02]  /*103e0*/  ISETP.GT.AND P4, PT, R79, 0x20, !P5 ;  /* 0x000000204f00780c */ /* 0x000fe40006f84270 */
[----:B------:R-:W-:Y:S02]  /*103f0*/  ISETP.GE.AND P5, PT, R78, 0x22, PT ;  /* 0x000000224e00780c */ /* 0x000fe40003fa6270 */
[----:B------:R-:W-:Y:S02]  /*10400*/  ISETP.LT.OR P4, PT, R82, 0x21, P4 ;  /* 0x000000215200780c */ /* 0x000fe40002781670 */
[----:B------:R-:W-:Y:S02]  /*10410*/  P2R R90, PR, RZ, 0x20 ;  /* 0x00000020ff5a7803 */ /* 0x000fe40000000000 */
[----:B------:R-:W-:-:S02]  /*10420*/  FSEL R98, R98, -INF , !P4 ;  /* 0xff80000062627808 */ /* 0x000fc40006000000 */
[----:B------:R-:W-:Y:S02]  /*10430*/  ISETP.GT.AND P4, PT, R79, 0x21, !P5 ;  /* 0x000000214f00780c */ /* 0x000fe40006f84270 */
[----:B------:R-:W-:Y:S02]  /*10440*/  ISETP.GE.AND P5, PT, R78, 0x29, PT ;  /* 0x000000294e00780c */ /* 0x000fe40003fa6270 */
[----:B------:R-:W-:Y:S02]  /*10450*/  ISETP.LT.OR P4, PT, R82, 0x22, P4 ;  /* 0x000000225200780c */ /* 0x000fe40002781670 */
[----:B------:R-:W-:Y:S02]  /*10460*/  P2R R108, PR, RZ, 0x20 ;  /* 0x00000020ff6c7803 */ /* 0x000fe40000000000 */
[----:B------:R-:W-:Y:S02]  /*10470*/  FSEL R99, R99, -INF , !P4 ;  /* 0xff80000063637808 */ /* 0x000fe40006000000 */
        /* <DEDUP_REMOVED lines=89> */
[----:B------:R-:W-:Y:S02]  /*10a10*/  FSEL R68, R68, -INF , !P4 ;  /* 0xff80000044447808 */ /* 0x000fe40006000000 */
        /* <DEDUP_REMOVED lines=10> */
[----:B------:R-:W-:Y:S01]  /*10ac0*/  FSEL R58, R71, -INF , !P6 ;  /* 0xff800000473a7808 */ /* 0x000fe20007000000 */
[----:B-1----:R-:W-:Y:S01]  /*10ad0*/  IMAD.IADD R71, R75, 0x1, R73 ;  /* 0x000000014b477824 */ /* 0x002fe200078e0249 */
        /* <DEDUP_REMOVED lines=10> */
[----:B------:R-:W-:Y:S01]  /*10b80*/  VIADDMNMX R72, R73, R80, R77, PT ;  /* 0x0000005049487246 */ /* 0x000fe2000380014d */
[----:B------:R-:W-:Y:S06]  /*10b90*/  @!P2 BRA `(.L_x_8335) ;  /* 0x000000000050a947 */ /* 0x000fec0003800000 */
        /* <DEDUP_REMOVED lines=11> */
.L_x_8337:
[----:B------:R-:W-:-:S13]  /*10c50*/  ISETP.NE.AND P6, PT, R25, 0x1, PT ;  /* 0x000000011900780c */ /* 0x000fda0003fc5270 */
[----:B------:R-:W0:Y:S02]  /*10c60*/  @P6 LDC.64 R26, c[0x0][0x9e8] ;  /* 0x00027a00ff1a6b82 */ /* 0x000e240000000a00 */
[----:B0-----:R-:W-:-:S05]  /*10c70*/  @P6 IMAD.HI.U32 R26, R73, R26, RZ ;  /* 0x0000001a491a6227 */ /* 0x001fca00078e00ff */
[----:B------:R-:W-:-:S07]  /*10c80*/  @P6 SHF.R.U32.HI R73, RZ, R27, R26 ;  /* 0x0000001bff496219 */ /* 0x000fce000001161a */
.L_x_8338:
[----:B------:R-:W-:Y:S05]  /*10c90*/  BSYNC B0 ;  /* 0x0000000000007941 */ /* 0x000fea0003800000 */
.L_x_8336:
[----:B------:R-:W-:-:S04]  /*10ca0*/  IMAD R76, R73, R25, -R76 ;  /* 0x00000019494c7224 */ /* 0x000fc800078e0a4c */
[----:B------:R-:W-:-:S05]  /*10cb0*/  IMAD.IADD R76, R76, 0x1, -R189 ;  /* 0x000000014c4c7824 */ /* 0x000fca00078e0abd */
[----:B------:R-:W-:Y:S02]  /*10cc0*/  VIMNMX R71, R71, R76, !PT ;  /* 0x0000004c47477248 */ /* 0x000fe40007fe0100 */
[----:B------:R-:W-:-:S07]  /*10cd0*/  VIADDMNMX R72, R76, R25, R72, PT ;  /* 0x000000194c487246 */ /* 0x000fce0003800148 */
.L_x_8335:
[----:B------:R-:W-:Y:S01]  /*10ce0*/  ISETP.GT.AND P3, PT, R71, 0x1, !P3 ;  /* 0x000000014700780c */ /* 0x000fe20005f64270 */
[----:B------:R-:W-:Y:S01]  /*10cf0*/  ULDC UR51, c[0x0][0x988] ;  /* 0x0002620000337ab9 */ /* 0x000fe20000000800 */
        /* <DEDUP_REMOVED lines=29> */
[C---:B------:R-:W-:Y:S02]  /*10ed0*/  ISETP.LT.OR P3, PT, R72.reuse, 0x12, P3 ;  /* 0x000000124800780c */ /* 0x040fe40001f61670 */
[----:B------:R-:W-:Y:S02]  /*10ee0*/  FMNMX.FTZ R27, R103, R26, !PT ;  /* 0x0000001a671b7209 */ /* 0x000fe40007810000 */
[----:B------:R-:W-:Y:S02]  /*10ef0*/  FSEL R31, R31, -INF , !P3 ;  /* 0xff8000001f1f7808 */ /* 0x000fe40005800000 */
        /* <DEDUP_REMOVED lines=45> */
[----:B------:R-:W-:Y:S01]  /*111d0*/  ISETP.GT.AND P4, PT, R71, 0x71, !P4 ;  /* 0x000000714700780c */ /* 0x000fe20006784270 */
[----:B------:R-:W0:Y:S01]  /*111e0*/  SHFL.BFLY PT, R26, R27, 0x2, 0x1f ;  /* 0x0c401f001b1a7f89 */ /* 0x000e2200000e0000 */
[----:B------:R-:W-:Y:S02]  /*111f0*/  FSEL R39, R39, -INF , !P3 ;  /* 0xff80000027277808 */ /* 0x000fe40005800000 */
[----:B------:R-:W-:Y:S02]  /*11200*/  ISETP.NE.AND P3, PT, R111, RZ, PT ;  /* 0x000000ff6f00720c */ /* 0x000fe40003f65270 */
[C---:B------:R-:W-:Y:S02]  /*11210*/  ISETP.GT.AND P5, PT, R71.reuse, 0x78, !P5 ;  /* 0x000000784700780c */ /* 0x040fe40006fa4270 */
[----:B------:R-:W-:Y:S02]  /*11220*/  ISETP.GT.AND P3, PT, R71, 0x31, !P3 ;  /* 0x000000314700780c */ /* 0x000fe40005f64270 */
[----:B------:R-:W-:-:S02]  /*11230*/  ISETP.LT.OR P4, PT, R72, 0x72, P4 ;  /* 0x000000724800780c */ /* 0x000fc40002781670 */
[C---:B------:R-:W-:Y:S02]  /*11240*/  ISETP.LT.OR P3, PT, R72.reuse, 0x32, P3 ;  /* 0x000000324800780c */ /* 0x040fe40001f61670 */
[----:B------:R-:W-:Y:S02]  /*11250*/  ISETP.LT.OR P5, PT, R72, 0x79, P5 ;  /* 0x000000794800780c */ /* 0x000fe40002fa1670 */
[----:B------:R-:W-:Y:S02]  /*11260*/  FSEL R38, R38, -INF , !P3 ;  /* 0xff80000026267808 */ /* 0x000fe40005800000 */
[----:B------:R-:W-:Y:S02]  /*11270*/  ISETP.NE.AND P3, PT, R112, RZ, PT ;  /* 0x000000ff7000720c */ /* 0x000fe40003f65270 */
[----:B------:R-:W-:Y:S02]  /*11280*/  FSEL R42, R42, -INF , !P4 ;  /* 0xff8000002a2a7808 */ /* 0x000fe40006000000 */
[----:B------:R-:W-:-:S02]  /*11290*/  ISETP.GT.AND P3, PT, R71, 0x38, !P3 ;  /* 0x000000384700780c */ /* 0x000fc40005f64270 */
[----:B0-----:R-:W-:Y:S02]  /*112a0*/  FMNMX.FTZ R26, R27, R26, !PT ;  /* 0x0000001a1b1a7209 */ /* 0x001fe40007810000 */
[----:B------:R-:W-:-:S03]  /*112b0*/  ISETP.LT.OR P3, PT, R72, 0x39, P3 ;  /* 0x000000394800780c */ /* 0x000fc60001f61670 */
[----:B------:R-:W0:Y:S01]  /*112c0*/  SHFL.BFLY PT, R217, R26, 0x1, 0x1f ;  /* 0x0c201f001ad97f89 */ /* 0x000e2200000e0000 */
[----:B------:R-:W-:Y:S02]  /*112d0*/  FSEL R41, R41, -INF , !P3 ;  /* 0xff80000029297808 */ /* 0x000fe40005800000 */
[----:B------:R-:W-:-:S04]  /*112e0*/  ISETP.NE.AND P3, PT, R113, RZ, PT ;  /* 0x000000ff7100720c */ /* 0x000fc80003f65270 */
[----:B------:R-:W-:-:S04]  /*112f0*/  ISETP.GT.AND P3, PT, R71, 0x39, !P3 ;  /* 0x000000394700780c */ /* 0x000fc80005f64270 */
[----:B------:R-:W-:-:S04]  /*11300*/  ISETP.LT.OR P3, PT, R72, 0x3a, P3 ;  /* 0x0000003a4800780c */ /* 0x000fc80001f61670 */
[----:B------:R-:W-:Y:S02]  /*11310*/  FSEL R40, R40, -INF , !P3 ;  /* 0xff80000028287808 */ /* 0x000fe40005800000 */
[----:B------:R-:W-:-:S04]  /*11320*/  ISETP.NE.AND P3, PT, R114, RZ, PT ;  /* 0x000000ff7200720c */ /* 0x000fc80003f65270 */
[----:B------:R-:W-:Y:S02]  /*11330*/  ISETP.GT.AND P3, PT, R71, 0x40, !P3 ;  /* 0x000000404700780c */ /* 0x000fe40005f64270 */
[----:B0-----:R-:W-:Y:S02]  /*11340*/  FMNMX.FTZ R217, R26, R217, !PT ;  /* 0x000000d91ad97209 */ /* 0x001fe40007810000 */
[----:B------:R-:W-:-:S03]  /*11350*/  ISETP.LT.OR P3, PT, R72, 0x41, P3 ;  /* 0x000000414800780c */ /* 0x000fc60001f61670 */
[----:B------:R-:W-:Y:S01]  /*11360*/  FMUL.FTZ R81, R217, UR51 ;  /* 0x00000033d9517c20 */ /* 0x000fe20008410000 */
[----:B------:R-:W-:Y:S02]  /*11370*/  FSEL R46, R46, -INF , !P3 ;  /* 0xff8000002e2e7808 */ /* 0x000fe40005800000 */
[----:B------:R-:W-:Y:S02]  /*11380*/  ISETP.GT.AND P3, PT, R71, 0x41, !P6 ;  /* 0x000000414700780c */ /* 0x000fe40007764270 */
[----:B------:R-:W-:Y:S02]  /*11390*/  ISETP.NE.AND P6, PT, R128, RZ, PT ;  /* 0x000000ff8000720c */ /* 0x000fe40003fc5270 */
        /* <DEDUP_REMOVED lines=44> */
[----:B------:R-:W-:-:S04]  /*11660*/  ISETP.LT.OR P3, PT, R72, 0x71, P3 ;  /* 0x000000714800780c */ /* 0x000fc80001f61670 */
[----:B------:R-:W-:Y:S02]  /*11670*/  FSEL R57, R57, -INF , !P3 ;  /* 0xff80000039397808 */ /* 0x000fe40005800000 */
[----:B------:R-:W-:-:S04]  /*11680*/  FSETP.NEU.FTZ.AND P3, PT, R217, -INF , PT ;  /* 0xff800000d900780b */ /* 0x000fc80003f7d000 */
[----:B------:R-:W-:Y:S02]  /*11690*/  FSEL R81, R81, RZ, P3 ;  /* 0x000000ff51517208 */ /* 0x000fe40001800000 */
[----:B------:R-:W-:Y:S02]  /*116a0*/  ISETP.GT.AND P3, PT, R71, RZ, !P6 ;  /* 0x000000ff4700720c */ /* 0x000fe40007764270 */
[----:B------:R-:W-:Y:S01]  /*116b0*/  ISETP.NE.AND P6, PT, R78, RZ, PT ;  /* 0x000000ff4e00720c */ /* 0x000fe20003fc5270 */
[--C-:B------:R-:W-:Y:S01]  /*116c0*/  FFMA.FTZ R27, R89, UR51, -R81.reuse ;  /* 0x00000033591b7c23 */ /* 0x100fe20008010851 */
[----:B------:R-:W-:Y:S01]  /*116d0*/  ISETP.LT.OR P3, PT, R72, 0x1, P3 ;  /* 0x000000014800780c */ /* 0x000fe20001f61670 */
[--C-:B------:R-:W-:Y:S01]  /*116e0*/  FFMA.FTZ R166, R62, UR51, -R81.reuse ;  /* 0x000000333ea67c23 */ /* 0x100fe20008010851 */
[--C-:B------:R-:W-:Y:S01]  /*116f0*/  FFMA.FTZ R180, R74, UR51, -R81.reuse ;  /* 0x000000334ab47c23 */ /* 0x100fe20008010851 */
[--C-:B------:R-:W-:Y:S01]  /*11700*/  FFMA.FTZ R182, R91, UR51, -R81.reuse ;  /* 0x000000335bb67c23 */ /* 0x100fe20008010851 */
[----:B------:R-:W-:Y:S01]  /*11710*/  FSEL R0, R0, -INF , !P3 ;  /* 0xff80000000007808 */ /* 0x000fe20005800000 */
[----:B------:R-:W-:Y:S01]  /*11720*/  MUFU.EX2 R27, R27 ;  /* 0x0000001b001b7308 */ /* 0x000fe20000000800 */
[----:B------:R-:W-:Y:S01]  /*11730*/  ISETP.GT.AND P3, PT, R71, 0x79, !P6 ;  /* 0x000000794700780c */ /* 0x000fe20007764270 */
[--C-:B------:R-:W-:Y:S01]  /*11740*/  FFMA.FTZ R73, R92, UR51, -R81.reuse ;  /* 0x000000335c497c23 */ /* 0x100fe20008010851 */
[----:B------:R-:W-:Y:S01]  /*11750*/  FMNMX.FTZ R75, R0, R3, !PT ;  /* 0x00000003004b7209 */ /* 0x000fe20007810000 */
[--C-:B------:R-:W-:Y:S01]  /*11760*/  FFMA.FTZ R154, R58, UR51, -R81.reuse ;  /* 0x000000333a9a7c23 */ /* 0x100fe20008010851 */
[----:B------:R-:W-:Y:S01]  /*11770*/  ISETP.LT.OR P3, PT, R72, 0x7a, P3 ;  /* 0x0000007a4800780c */ /* 0x000fe20001f61670 */
[--C-:B------:R-:W-:Y:S01]  /*11780*/  FFMA.FTZ R176, R94, UR51, -R81.reuse ;  /* 0x000000335eb07c23 */ /* 0x100fe20008010851 */
[----:B------:R-:W-:Y:S01]  /*11790*/  FMNMX.FTZ R26, R28, R75, !PT ;  /* 0x0000004b1c1a7209 */ /* 0x000fe20007810000 */
[----:B------:R-:W0:Y:S01]  /*117a0*/  MUFU.EX2 R180, R180 ;  /* 0x000000b400b47308 */ /* 0x000e220000000800 */
[----:B------:R-:W-:Y:S01]  /*117b0*/  FSEL R44, R44, -INF , !P3 ;  /* 0xff8000002c2c7808 */ /* 0x000fe20005800000 */
        /* <DEDUP_REMOVED lines=35> */
[----:B------:R-:W3:Y:S01]  /*119f0*/  MUFU.EX2 R176, R176 ;  /* 0x000000b000b07308 */ /* 0x000ee20000000800 */
[----:B------:R-:W-:Y:S01]  /*11a00*/  IMAD.MOV.U32 R60, RZ, RZ, R198 ;  /* 0x000000ffff3c7224 */ /* 0x000fe200078e00c6 */
[----:B------:R-:W-:-:S04]  /*11a10*/  FMNMX.FTZ R83, R39, R26, !PT ;  /* 0x0000001a27537209 */ /* 0x000fc80007810000 */
[----:B------:R-:W-:Y:S02]  /*11a20*/  FMNMX.FTZ R26, R38, R83, !PT ;  /* 0x00000053261a7209 */ /* 0x000fe40007810000 */
[----:B------:R-:W4:Y:S02]  /*11a30*/  MUFU.EX2 R75, R95 ;  /* 0x0000005f004b7308 */ /* 0x000f240000000800 */
[----:B------:R-:W-:-:S04]  /*11a40*/  FMNMX.FTZ R83, R41, R26, !PT ;  /* 0x0000001a29537209 */ /* 0x000fc80007810000 */
[----:B------:R-:W-:Y:S02]  /*11a50*/  FMNMX.FTZ R83, R40, R83, !PT ;  /* 0x0000005328537209 */ /* 0x000fe40007810000 */
[----:B------:R-:W5:Y:S02]  /*11a60*/  MUFU.EX2 R178, R178 ;  /* 0x000000b200b27308 */ /* 0x000f640000000800 */
[----:B------:R-:W-:-:S04]  /*11a70*/  FMNMX.FTZ R26, R46, R83, !PT ;  /* 0x000000532e1a7209 */ /* 0x000fc80007810000 */
[----:B------:R-:W-:Y:S02]  /*11a80*/  FMNMX.FTZ R85, R45, R26, !PT ;  /* 0x0000001a2d557209 */ /* 0x000fe40007810000 */
[----:B------:R-:W5:Y:S02]  /*11a90*/  MUFU.EX2 R77, R77 ;  /* 0x0000004d004d7308 */ /* 0x000f640000000800 */
        /* <DEDUP_REMOVED lines=16> */
[----:B------:R-:W-:Y:S02]  /*11ba0*/  FSEL R26, R43, -INF , !P5 ;  /* 0xff8000002b1a7808 */ /* 0x000fe40006800000 */
[----:B------:R-:W-:Y:S02]  /*11bb0*/  FMNMX.FTZ R71, R42, R71, !PT ;  /* 0x000000472a477209 */ /* 0x000fe40007810000 */
[----:B------:R-:W-:Y:S02]  /*11bc0*/  MUFU.EX2 R85, R103 ;  /* 0x0000006700557308 */ /* 0x000fe40000000800 */
[----:B------:R-:W-:-:S04]  /*11bd0*/  FMNMX.FTZ R71, R26, R71, !PT ;  /* 0x000000471a477209 */ /* 0x000fc80007810000 */
[----:B------:R-:W-:Y:S02]  /*11be0*/  FMNMX.FTZ R71, R44, R71, !PT ;  /* 0x000000472c477209 */ /* 0x000fe40007810000 */
[----:B------:R-:W-:Y:S03]  /*11bf0*/  MUFU.EX2 R170, R170 ;  /* 0x000000aa00aa7308 */ /* 0x000fe60000000800 */
[----:B------:R-:W0:Y:S05]  /*11c00*/  SHFL.BFLY PT, R62, R71, 0x2, 0x1f ;  /* 0x0c401f00473e7f89 */ /* 0x000e2a00000e0000 */
        /* <DEDUP_REMOVED lines=8> */
[----:B0-----:R-:W-:Y:S01]  /*11c90*/  FMNMX.FTZ R218, R62, R71, !PT ;  /* 0x000000473eda7209 */ /* 0x001fe20007810000 */
[----:B------:R-:W-:-:S06]  /*11ca0*/  FFMA.FTZ R71, R6, UR51, -R81 ;  /* 0x0000003306477c23 */ /* 0x000fcc0008010851 */
[----:B------:R-:W-:Y:S01]  /*11cb0*/  MUFU.EX2 R61, R61 ;  /* 0x0000003d003d7308 */ /* 0x000fe20000000800 */
[----:B------:R-:W0:Y:S01]  /*11cc0*/  @P1 LDC R62, c[0x0][0x450] ;  /* 0x00011400ff3e1b82 */ /* 0x000e220000000800 */
[C---:B------:R-:W-:Y:S01]  /*11cd0*/  FSETP.NEU.FTZ.AND P3, PT, R218.reuse, -INF , PT ;  /* 0xff800000da00780b */ /* 0x040fe20003f7d000 */
[----:B------:R-:W-:-:S05]  /*11ce0*/  FMUL.FTZ R58, R218, UR51 ;  /* 0x00000033da3a7c20 */ /* 0x000fca0008410000 */
[----:B------:R-:W-:Y:S01]  /*11cf0*/  FSEL R81, R58, RZ, P3 ;  /* 0x000000ff3a517208 */ /* 0x000fe20001800000 */
[----:B------:R-:W-:Y:S04]  /*11d00*/  MUFU.EX2 R162, R162 ;  /* 0x000000a200a27308 */ /* 0x000fe80000000800 */
[--C-:B------:R-:W-:Y:S01]  /*11d10*/  FFMA.FTZ R181, R0, UR51, -R81.reuse ;  /* 0x0000003300b57c23 */ /* 0x100fe20008010851 */
[----:B------:R-:W-:Y:S01]  /*11d20*/  FFMA.FTZ R0, R3, UR51, -R81 ;  /* 0x0000003303007c23 */ /* 0x000fe20008010851 */
[----:B------:R-:W-:Y:S01]  /*11d30*/  FADD.FTZ R3, R180, R27 ;  /* 0x0000001bb4037221 */ /* 0x000fe20000010000 */
        /* <DEDUP_REMOVED lines=11> */
[----:B------:R-:W1:Y:S01]  /*11df0*/  MUFU.EX2 R0, R0 ;  /* 0x0000000000007308 */ /* 0x000e620000000800 */
[----:B---3--:R-:W-:Y:S01]  /*11e00*/  FADD.FTZ R6, R176, R3 ;  /* 0x00000003b0067221 */ /* 0x008fe20000010000 */
[--C-:B------:R-:W-:Y:S01]  /*11e10*/  FFMA.FTZ R34, R34, UR51, -R81.reuse ;  /* 0x0000003322227c23 */ /* 0x100fe20008010851 */
[--C-:B------:R-:W-:Y:S01]  /*11e20*/  FFMA.FTZ R175, R37, UR51, -R81.reuse ;  /* 0x0000003325af7c23 */ /* 0x100fe20008010851 */
[--C-:B------:R-:W-:Y:S01]  /*11e30*/  FFMA.FTZ R161, R50, UR51, -R81.reuse ;  /* 0x0000003332a17c23 */ /* 0x100fe20008010851 */
[----:B----4-:R-:W-:Y:S01]  /*11e40*/  FADD.FTZ R3, R75, R6 ;  /* 0x000000064b037221 */ /* 0x010fe20000010000 */
[--C-:B------:R-:W-:Y:S01]  /*11e50*/  FFMA.FTZ R36, R36, UR51, -R81.reuse ;  /* 0x0000003324247c23 */ /* 0x100fe20008010851 */
[----:B------:R-:W-:Y:S01]  /*11e60*/  FFMA.FTZ R169, R39, UR51, -R81 ;  /* 0x0000003327a97c23 */ /* 0x000fe20008010851 */
[----:B------:R-:W2:Y:S01]  /*11e70*/  MUFU.EX2 R183, R183 ;  /* 0x000000b700b77308 */ /* 0x000ea20000000800 */
[----:B-----5:R-:W-:Y:S01]  /*11e80*/  FADD.FTZ R48, R178, R3 ;  /* 0x00000003b2307221 */ /* 0x020fe20000010000 */
[--C-:B------:R-:W-:Y:S01]  /*11e90*/  FFMA.FTZ R38, R38, UR51, -R81.reuse ;  /* 0x0000003326267c23 */ /* 0x100fe20008010851 */
[--C-:B------:R-:W-:Y:S01]  /*11ea0*/  FFMA.FTZ R171, R41, UR51, -R81.reuse ;  /* 0x0000003329ab7c23 */ /* 0x100fe20008010851 */
[--C-:B------:R-:W-:Y:S01]  /*11eb0*/  FFMA.FTZ R40, R40, UR51, -R81.reuse ;  /* 0x0000003328287c23 */ /* 0x100fe20008010851 */
[----:B------:R-:W-:Y:S01]  /*11ec0*/  FADD.FTZ R29, R77, R48 ;  /* 0x000000304d1d7221 */ /* 0x000fe20000010000 */
[--C-:B------:R-:W-:Y:S01]  /*11ed0*/  FFMA.FTZ R165, R46, UR51, -R81.reuse ;  /* 0x000000332ea57c23 */ /* 0x100fe20008010851 */
[----:B------:R-:W-:Y:S01]  /*11ee0*/  FFMA.FTZ R46, R45, UR51, -R81 ;  /* 0x000000332d2e7c23 */ /* 0x000fe20008010851 */
[----:B------:R-:W3:Y:S01]  /*11ef0*/  MUFU.EX2 R28, R28 ;  /* 0x0000001c001c7308 */ /* 0x000ee20000000800 */
[----:B-1----:R-:W-:Y:S01]  /*11f00*/  FADD.FTZ R6, R181, R0 ;  /* 0x00000000b5067221 */ /* 0x002fe20000010000 */
[----:B------:R-:W-:Y:S01]  /*11f10*/  FADD.FTZ R58, R172, R29 ;  /* 0x0000001dac3a7221 */ /* 0x000fe20000010000 */
[--C-:B------:R-:W-:Y:S01]  /*11f20*/  FFMA.FTZ R48, R47, UR51, -R81.reuse ;  /* 0x000000332f307c23 */ /* 0x100fe20008010851 */
[--C-:B------:R-:W-:Y:S01]  /*11f30*/  FFMA.FTZ R163, R52, UR51, -R81.reuse ;  /* 0x0000003334a37c23 */ /* 0x100fe20008010851 */
[----:B------:R-:W-:Y:S01]  /*11f40*/  FFMA.FTZ R52, R51, UR51, -R81 ;  /* 0x0000003333347c23 */ /* 0x000fe20008010851 */
[----:B------:R-:W-:Y:S01]  /*11f50*/  FADD.FTZ R29, R79, R58 ;  /* 0x0000003a4f1d7221 */ /* 0x000fe20000010000 */
[----:B------:R-:W-:Y:S01]  /*11f60*/  F2FP.BF16.F32.PACK_AB R180, R27, R180 ;  /* 0x000000b41bb4723e */ /* 0x000fe200000010ff */
        /* <DEDUP_REMOVED lines=9> */
[----:B---3--:R-:W-:Y:S01]  /*12000*/  FADD.FTZ R6, R28, R3 ;  /* 0x000000031c067221 */ /* 0x008fe20000010000 */
[----:B------:R-:W-:Y:S01]  /*12010*/  FADD.FTZ R58, R168, R29 ;  /* 0x0000001da83a7221 */ /* 0x000fe20000010000 */
[--C-:B------:R-:W-:Y:S01]  /*12020*/  FFMA.FTZ R55, R55, UR51, -R81.reuse ;  /* 0x0000003337377c23 */ /* 0x100fe20008010851 */
[----:B------:R-:W3:Y:S01]  /*12030*/  @P1 LDC R31, c[0x0][0x44c] ;  /* 0x00011300ff1f1b82 */ /* 0x000ee20000000800 */
[--C-:B------:R-:W-:Y:S01]  /*12040*/  FFMA.FTZ R57, R57, UR51, -R81.reuse ;  /* 0x0000003339397c23 */ /* 0x100fe20008010851 */
[----:B------:R-:W-:Y:S01]  /*12050*/  FADD.FTZ R29, R85, R58 ;  /* 0x0000003a551d7221 */ /* 0x000fe20000010000 */
[----:B------:R-:W-:Y:S01]  /*12060*/  FFMA.FTZ R42, R42, UR51, -R81 ;  /* 0x000000332a2a7c23 */ /* 0x000fe20008010851 */
[----:B------:R-:W4:Y:S01]  /*12070*/  MUFU.EX2 R179, R179 ;  /* 0x000000b300b37308 */ /* 0x000f220000000800 */
[----:B-1----:R-:W-:Y:S01]  /*12080*/  FADD.FTZ R3, R177, R6 ;  /* 0x00000006b1037221 */ /* 0x002fe20000010000 */
[----:B------:R-:W-:Y:S01]  /*12090*/  FADD.FTZ R58, R170, R29 ;  /* 0x0000001daa3a7221 */ /* 0x000fe20000010000 */
[--C-:B------:R-:W-:Y:S01]  /*120a0*/  FFMA.FTZ R26, R26, UR51, -R81.reuse ;  /* 0x000000331a1a7c23 */ /* 0x100fe20008010851 */
[----:B------:R-:W-:Y:S01]  /*120b0*/  FFMA.FTZ R44, R44, UR51, -R81 ;  /* 0x000000332c2c7c23 */ /* 0x000fe20008010851 */
[----:B------:R-:W-:Y:S01]  /*120c0*/  F2FP.BF16.F32.PACK_AB R181, R0, R181 ;  /* 0x000000b500b5723e */ /* 0x000fe200000010ff */
[----:B------:R-:W-:Y:S01]  /*120d0*/  FADD.FTZ R29, R87, R58 ;  /* 0x0000003a571d7221 */ /* 0x000fe20000010000 */
[----:B------:R-:W-:Y:S01]  /*120e0*/  F2FP.BF16.F32.PACK_AB R182, R73, R182 ;  /* 0x000000b649b6723e */ /* 0x000fe200000010ff */
[----:B------:R-:W1:Y:S01]  /*120f0*/  MUFU.EX2 R32, R32 ;  /* 0x0000002000207308 */ /* 0x000e620000000800 */
[----:B--2---:R-:W-:Y:S01]  /*12100*/  FADD.FTZ R6, R30, R3 ;  /* 0x000000031e067221 */ /* 0x004fe20000010000 */
[----:B------:R-:W-:Y:S01]  /*12110*/  FADD.FTZ R58, R164, R29 ;  /* 0x0000001da43a7221 */ /* 0x000fe20000010000 */
[----:B------:R-:W-:-:S02]  /*12120*/  F2FP.BF16.F32.PACK_AB R176, R75, R176 ;  /* 0x000000b04bb0723e */ /* 0x000fc400000010ff */
[----:B------:R-:W-:Y:S01]  /*12130*/  F2FP.BF16.F32.PACK_AB R178, R77, R178 ;  /* 0x000000b24db2723e */ /* 0x000fe200000010ff */
[----:B------:R-:W-:Y:S01]  /*12140*/  FADD.FTZ R29, R43, R58 ;  /* 0x0000003a2b1d7221 */ /* 0x000fe20000010000 */
[----:B------:R-:W-:Y:S01]  /*12150*/  F2FP.BF16.F32.PACK_AB R172, R79, R172 ;  /* 0x000000ac4fac723e */ /* 0x000fe200000010ff */
[----:B------:R-:W2:Y:S01]  /*12160*/  MUFU.EX2 R173, R173 ;  /* 0x000000ad00ad7308 */ /* 0x000ea20000000800 */
[----:B----4-:R-:W-:Y:S01]  /*12170*/  FADD.FTZ R3, R179, R6 ;  /* 0x00000006b3037221 */ /* 0x010fe20000010000 */
[----:B------:R-:W-:Y:S01]  /*12180*/  FADD.FTZ R58, R166, R29 ;  /* 0x0000001da63a7221 */ /* 0x000fe20000010000 */
[----:B------:R-:W-:Y:S01]  /*12190*/  F2FP.BF16.F32.PACK_AB R174, R83, R174 ;  /* 0x000000ae53ae723e */ /* 0x000fe200000010ff */
[----:B---3--:R-:W-:Y:S01]  /*121a0*/  @P1 IMAD.HI.U32 R31, R198, R31, RZ ;  /* 0x0000001fc61f1227 */ /* 0x008fe200078e00ff */
[----:B------:R-:W-:-:S03]  /*121b0*/  F2FP.BF16.F32.PACK_AB R168, R85, R168 ;  /* 0x000000a855a8723e */ /* 0x000fc600000010ff */
[----:B------:R-:W-:Y:S01]  /*121c0*/  FADD.FTZ R29, R59, R58 ;  /* 0x0000003a3b1d7221 */ /* 0x000fe20000010000 */
[----:B------:R-:W-:Y:S01]  /*121d0*/  F2FP.BF16.F32.PACK_AB R170, R87, R170 ;  /* 0x000000aa57aa723e */ /* 0x000fe200000010ff */
[----:B------:R-:W3:Y:S01]  /*121e0*/  MUFU.EX2 R34, R34 ;  /* 0x0000002200227308 */ /* 0x000ee20000000800 */
[----:B-1----:R-:W-:Y:S01]  /*121f0*/  FADD.FTZ R6, R32, R3 ;  /* 0x0000000320067221 */ /* 0x002fe20000010000 */
[----:B------:R-:W-:Y:S01]  /*12200*/  FADD.FTZ R58, R160, R29 ;  /* 0x0000001da03a7221 */ /* 0x000fe20000010000 */
[----:B0-----:R-:W-:Y:S02]  /*12210*/  @P1 SHF.R.U32.HI R60, RZ, R62, R31 ;  /* 0x0000003eff3c1219 */ /* 0x001fe4000001161f */
[----:B------:R-:W-:Y:S01]  /*12220*/  F2FP.BF16.F32.PACK_AB R164, R43, R164 ;  /* 0x000000a42ba4723e */ /* 0x000fe200000010ff */
[----:B------:R-:W-:Y:S01]  /*12230*/  FADD.FTZ R29, R61, R58 ;  /* 0x0000003a3d1d7221 */ /* 0x000fe20000010000 */
[----:B------:R-:W-:Y:S01]  /*12240*/  F2FP.BF16.F32.PACK_AB R166, R59, R166 ;  /* 0x000000a63ba6723e */ /* 0x000fe200000010ff */
[----:B------:R-:W0:Y:S01]  /*12250*/  MUFU.EX2 R175, R175 ;  /* 0x000000af00af7308 */ /* 0x000e220000000800 */
[----:B--2---:R-:W-:Y:S01]  /*12260*/  FADD.FTZ R3, R173, R6 ;  /* 0x00000006ad037221 */ /* 0x004fe20000010000 */
[----:B------:R-:W-:Y:S01]  /*12270*/  FADD.FTZ R58, R162, R29 ;  /* 0x0000001da23a7221 */ /* 0x000fe20000010000 */
[----:B------:R-:W-:Y:S01]  /*12280*/  IMAD.IADD R93, R93, 0x1, R60 ;  /* 0x000000015d5d7824 */ /* 0x000fe200078e023c */
[----:B------:R-:W-:-:S02]  /*12290*/  F2FP.BF16.F32.PACK_AB R160, R61, R160 ;  /* 0x000000a03da0723e */ /* 0x000fc400000010ff */
[----:B------:R-:W-:Y:S01]  /*122a0*/  F2FP.BF16.F32.PACK_AB R183, R28, R183 ;  /* 0x000000b71cb7723e */ /* 0x000fe200000010ff */
[----:B------:R-:W-:Y:S01]  /*122b0*/  IMAD.IADD R24, R93, 0x1, R24 ;  /* 0x000000015d187824 */ /* 0x000fe200078e0218 */
[----:B------:R-:W1:Y:S01]  /*122c0*/  MUFU.EX2 R36, R36 ;  /* 0x0000002400247308 */ /* 0x000e620000000800 */
[----:B---3--:R-:W-:Y:S01]  /*122d0*/  FADD.FTZ R6, R34, R3 ;  /* 0x0000000322067221 */ /* 0x008fe20000010000 */
[----:B------:R-:W-:Y:S02]  /*122e0*/  F2FP.BF16.F32.PACK_AB R177, R30, R177 ;  /* 0x000000b11eb1723e */ /* 0x000fe400000010ff */
[----:B------:R-:W-:Y:S02]  /*122f0*/  F2FP.BF16.F32.PACK_AB R179, R32, R179 ;  /* 0x000000b320b3723e */ /* 0x000fe400000010ff */
[----:B------:R-:W-:Y:S02]  /*12300*/  F2FP.BF16.F32.PACK_AB R173, R34, R173 ;  /* 0x000000ad22ad723e */ /* 0x000fe400000010ff */
        /* <DEDUP_REMOVED lines=71> */
[----:B-1----:R-:W-:Y:S01]  /*12780*/  FADD.FTZ R58, R154, R27 ;  /* 0x0000001b9a3a7221 */ /* 0x002fe20000010000 */
[C---:B--2---:R-:W-:Y:S01]  /*12790*/  FADD.FTZ R3, R155.reuse, R0 ;  /* 0x000000009b037221 */ /* 0x044fe20000010000 */
[----:B------:R-:W-:Y:S01]  /*127a0*/  F2FP.BF16.F32.PACK_AB R155, R155, R26 ;  /* 0x0000001a9b9b723e */ /* 0x000fe200000010ff */
[----:B------:R-:W-:Y:S02]  /*127b0*/  VIADD R0, R88, 0xfffffffe ;  /* 0xfffffffe58007836 */ /* 0x000fe40000000000 */
[C---:B0-----:R-:W-:Y:S01]  /*127c0*/  FADD.FTZ R6, R71.reuse, R58 ;  /* 0x0000003a47067221 */ /* 0x041fe20000010000 */
        /* <DEDUP_REMOVED lines=13> */
.L_x_8341:
[----:B------:R-:W-:-:S13]  /*128a0*/  ISETP.NE.AND P3, PT, R25, 0x1, PT ;  /* 0x000000011900780c */ /* 0x000fda0003f65270 */
[----:B------:R-:W0:Y:S02]  /*128b0*/  @P3 LDC.64 R28, c[0x0][0x9e8] ;  /* 0x00027a00ff1c3b82 */ /* 0x000e240000000a00 */
[----:B0-----:R-:W-:-:S05]  /*128c0*/  @P3 IMAD.HI.U32 R28, R26, R28, RZ ;  /* 0x0000001c1a1c3227 */ /* 0x001fca00078e00ff */
[----:B------:R-:W-:-:S07]  /*128d0*/  @P3 SHF.R.U32.HI R26, RZ, R29, R28 ;  /* 0x0000001dff1a3219 */ /* 0x000fce000001161c */
.L_x_8342:
[----:B------:R-:W-:Y:S05]  /*128e0*/  BSYNC B0 ;  /* 0x0000000000007941 */ /* 0x000fea0003800000 */
.L_x_8340:
[----:B------:R-:W-:-:S05]  /*128f0*/  IMAD R25, R26, R25, R25 ;  /* 0x000000191a197224 */ /* 0x000fca00078e0219 */
[----:B------:R-:W-:-:S07]  /*12900*/  VIMNMX R24, R24, R25, PT ;  /* 0x0000001918187248 */ /* 0x000fce0003fe0100 */
.L_x_8339:
[----:B------:R-:W-:Y:S01]  /*12910*/  SHF.R.S32.HI R25, RZ, 0x1f, R24 ;  /* 0x0000001fff197819 */ /* 0x000fe20000011418 */
[----:B------:R-:W-:Y:S01]  /*12920*/  ULDC UR41, c[0x0][0x9e4] ;  /* 0x0002790000297ab9 */ /* 0x000fe20000000800 */
[----:B------:R-:W-:Y:S01]  /*12930*/  ULDC UR5, c[0x0][0x9e4] ;  /* 0x0002790000057ab9 */ /* 0x000fe20000000800 */
[----:B------:R-:W-:Y:S01]  /*12940*/  ULDC UR43, c[0x0][0x9d8] ;  /* 0x00027600002b7ab9 */ /* 0x000fe20000000800 */
[----:B------:R-:W-:Y:S01]  /*12950*/  LEA.HI R25, R25, R24, RZ, 0x7 ;  /* 0x0000001819197211 */ /* 0x000fe200078f38ff */
[----:B------:R-:W-:Y:S01]  /*12960*/  ULDC UR50, c[0x0][0x9d8] ;  /* 0x0002760000327ab9 */ /* 0x000fe20000000800 */
[----:B------:R-:W-:Y:S01]  /*12970*/  ULDC UR48, c[0x0][0x9d8] ;  /* 0x0002760000307ab9 */ /* 0x000fe20000000800 */
[----:B------:R-:W-:Y:S01]  /*12980*/  ULDC UR4, c[0x0][0x988] ;  /* 0x0002620000047ab9 */ /* 0x000fe20000000800 */
[----:B------:R-:W-:Y:S01]  /*12990*/  SHF.R.S32.HI R25, RZ, 0x7, R25 ;  /* 0x00000007ff197819 */ /* 0x000fe20000011419 */
[----:B------:R-:W-:Y:S01]  /*129a0*/  ULDC UR7, c[0x0][0x988] ;  /* 0x0002620000077ab9 */ /* 0x000fe20000000800 */
[----:B------:R-:W-:Y:S01]  /*129b0*/  ULDC UR6, c[0x0][0x988] ;  /* 0x0002620000067ab9 */ /* 0x000fe20000000800 */
[----:B------:R-:W-:Y:S01]  /*129c0*/  ULDC UR49, c[0x0][0x9e0] ;  /* 0x0002780000317ab9 */ /* 0x000fe20000000800 */
[----:B------:R-:W-:Y:S01]  /*129d0*/  VIMNMX R213, R206, R25, !PT ;  /* 0x00000019ced57248 */ /* 0x000fe20007fe0100 */
[----:B------:R-:W-:Y:S01]  /*129e0*/  ULDC UR42, c[0x0][0x9e0] ;  /* 0x00027800002a7ab9 */ /* 0x000fe20000000800 */
[----:B------:R-:W-:-:S02]  /*129f0*/  CS2R R150, SRZ ;  /* 0x0000000000967805 */ /* 0x000fc4000001ff00 */
[----:B------:R-:W-:Y:S02]  /*12a00*/  CS2R R148, SRZ ;  /* 0x0000000000947805 */ /* 0x000fe4000001ff00 */
[----:B------:R-:W-:Y:S02]  /*12a10*/  ISETP.GE.AND P3, PT, R0, R213, PT ;  /* 0x000000d50000720c */ /* 0x000fe40003f66270 */
        /* <DEDUP_REMOVED lines=31> */
[----:B------:R-:W-:-:S07]  /*12c10*/  IMAD.MOV.U32 R151, RZ, RZ, RZ ;  /* 0x000000ffff977224 */ /* 0x000fce00078e00ff */
.L_x_8363:
[----:B------:R-:W-:Y:S01]  /*12c20*/  ISETP.NE.AND P3, PT, R199, RZ, PT ;  /* 0x000000ffc700720c */ /* 0x000fe20003f65270 */
[----:B------:R-:W-:Y:S01]  /*12c30*/  VIADD R214, R184, 0x1 ;  /* 0x00000001b8d67836 */ /* 0x000fe20000000000 */
[----:B------:R-:W-:Y:S05]  /*12c40*/  YIELD ;  /* 0x0000000000007946 */ /* 0x000fea0003800000 */
[----:B------:R-:W-:-:S04]  /*12c50*/  ISETP.NE.AND P4, PT, R214, 0x2, PT ;  /* 0x00000002d600780c */ /* 0x000fc80003f85270 */
[----:B------:R-:W-:Y:S02]  /*12c60*/  SEL R24, RZ, 0x1, P4 ;  /* 0x00000001ff187807 */ /* 0x000fe40002000000 */
[----:B------:R-:W-:Y:S02]  /*12c70*/  SEL R214, R214, RZ, P4 ;  /* 0x000000ffd6d67207 */ /* 0x000fe40002000000 */
[----:B------:R-:W-:Y:S01]  /*12c80*/  LOP3.LUT R215, R187, R24, RZ, 0x3c, !PT ;  /* 0x00000018bbd77212 */ /* 0x000fe200078e3cff */
[----:B------:R-:W-:Y:S06]  /*12c90*/  @P3 BRA `(.L_x_8344) ;  /* 0x0000000000303947 */ /* 0x000fec0003800000 */
[----:B------:R-:W-:Y:S05]  /*12ca0*/  @!P0 BRA `(.L_x_8345) ;  /* 0x0000000000048947 */ /* 0x000fea0003800000 */
[----:B------:R-:W-:Y:S01]  /*12cb0*/  BPT.TRAP 0x1 ;  /* 0x000000040000795c */ /* 0x000fe20000300000 */
.L_x_8345:
[----:B------:R-:W-:Y:S01]  /*12cc0*/  IMAD R25, R214, 0x8, R18 ;  /* 0x00000008d6197824 */ /* 0x000fe200078e0212 */
[----:B------:R-:W-:-:S04]  /*12cd0*/  SHF.L.U32 R24, R215, 0x1f, RZ ;  /* 0x0000001fd7187819 */ /* 0x000fc800000006ff */
[----:B------:R0:W1:Y:S01]  /*12ce0*/  SYNCS.PHASECHK.TRANS64.TRYWAIT P4, [R25+URZ+0x28830], R24 ;  /* 0x02883018190075a7 */ /* 0x000062000808017f */
[----:B------:R-:W-:Y:S05]  /*12cf0*/  @!P0 BRA `(.L_x_8346) ;  /* 0x0000000000048947 */ /* 0x000fea0003800000 */
[----:B------:R-:W-:Y:S01]  /*12d00*/  BPT.TRAP 0x1 ;  /* 0x000000040000795c */ /* 0x000fe20000300000 */
.L_x_8346:
[----:B------:R-:W-:Y:S04]  /*12d10*/  BSSY B0, `(.L_x_8344) ;  /* 0x0000004000007945 */ /* 0x000fe80003800000 */
[----:B-1----:R-:W-:Y:S05]  /*12d20*/  @P4 BRA `(.L_x_8347) ;  /* 0x0000000000084947 */ /* 0x002fea0003800000 */
[----:B------:R-:W1:Y:S02]  /*12d30*/  SYNCS.PHASECHK.TRANS64.TRYWAIT P4, [R25+URZ+0x28830], R24 ;  /* 0x02883018190075a7 */ /* 0x000e64000808017f */
[----:B-1----:R-:W-:Y:S05]  /*12d40*/  @!P4 BRA `(.L_x_8348) ;  /* 0x0000018000a8c947 */ /* 0x002fea0003800000 */
.L_x_8347:
[----:B------:R-:W-:Y:S05]  /*12d50*/  BSYNC B0 ;  /* 0x0000000000007941 */ /* 0x000fea0003800000 */
.L_x_8344:
[----:B------:R-:W2:Y:S01]  /*12d60*/  S2R R26, SR_TID.X ;  /* 0x00000000001a7919 */ /* 0x000ea20000002100 */
[----:B------:R-:W-:Y:S05]  /*12d70*/  WARPSYNC.ALL ;  /* 0x0000000000007948 */ /* 0x000fea0003800000 */
[----:B01----:R-:W-:Y:S01]  /*12d80*/  IMAD R24, R214, 0x800, R7 ;  /* 0x00000800d6187824 */ /* 0x003fe200078e0207 */
[----:B------:R-:W-:Y:S01]  /*12d90*/  R2UR UR8, R4 ;  /* 0x00000000040872ca */ /* 0x000fe200000e0000 */
[----:B------:R-:W-:Y:S01]  /*12da0*/  IMAD.MOV.U32 R25, RZ, RZ, 0x40000040 ;  /* 0x40000040ff197424 */ /* 0x000fe200078e00ff */
[----:B------:R-:W-:Y:S01]  /*12db0*/  R2UR UR9, R5 ;  /* 0x00000000050972ca */ /* 0x000fe200000e0000 */
[C---:B------:R-:W-:Y:S01]  /*12dc0*/  VIADD R28, R24.reuse, 0x2 ;  /* 0x00000002181c7836 */ /* 0x040fe20000000000 */
[----:B------:R-:W-:Y:S01]  /*12dd0*/  R2UR UR10, R24 ;  /* 0x00000000180a72ca */ /* 0x000fe200000e0000 */
[----:B------:R-:W-:Y:S01]  /*12de0*/  IMAD.MOV.U32 R29, RZ, RZ, 0x40000040 ;  /* 0x40000040ff1d7424 */ /* 0x000fe200078e00ff */
[----:B------:R-:W-:Y:S01]  /*12df0*/  R2UR UR11, R25 ;  /* 0x00000000190b72ca */ /* 0x000fe200000e0000 */
[----:B------:R-:W-:Y:S01]  /*12e00*/  IMAD.MOV.U32 R27, RZ, RZ, 0x40000040 ;  /* 0x40000040ff1b7424 */ /* 0x000fe200078e00ff */
[----:B------:R-:W-:Y:S01]  /*12e10*/  R2UR UR14, R28 ;  /* 0x000000001c0e72ca */ /* 0x000fe200000e0000 */
[----:B------:R-:W-:Y:S01]  /*12e20*/  VIADD R28, R24, 0x6 ;  /* 0x00000006181c7836 */ /* 0x000fe20000000000 */
[----:B------:R-:W-:Y:S01]  /*12e30*/  R2UR UR15, R29 ;  /* 0x000000001d0f72ca */ /* 0x000fe200000e0000 */
[----:B------:R-:W-:Y:S01]  /*12e40*/  IMAD.MOV.U32 R31, RZ, RZ, 0x40000040 ;  /* 0x40000040ff1f7424 */ /* 0x000fe200078e00ff */
[----:B------:R-:W-:-:S02]  /*12e50*/  R2UR UR19, R27 ;  /* 0x000000001b1372ca */ /* 0x000fc400000e0000 */
[----:B------:R-:W-:Y:S01]  /*12e60*/  R2UR UR22, R28 ;  /* 0x000000001c1672ca */ /* 0x000fe200000e0000 */
[----:B------:R-:W-:Y:S01]  /*12e70*/  VIADD R28, R24, 0x402 ;  /* 0x00000402181c7836 */ /* 0x000fe20000000000 */
[----:B------:R-:W-:Y:S02]  /*12e80*/  R2UR UR23, R29 ;  /* 0x000000001d1772ca */ /* 0x000fe400000e0000 */
[----:B------:R-:W-:Y:S02]  /*12e90*/  R2UR UR27, R27 ;  /* 0x000000001b1b72ca */ /* 0x000fe400000e0000 */
[----:B------:R-:W-:Y:S02]  /*12ea0*/  R2UR UR30, R28 ;  /* 0x000000001c1e72ca */ /* 0x000fe400000e0000 */
[----:B------:R-:W-:Y:S02]  /*12eb0*/  R2UR UR31, R29 ;  /* 0x000000001d1f72ca */ /* 0x000fe400000e0000 */
[----:B------:R-:W-:-:S02]  /*12ec0*/  R2UR UR35, R31 ;  /* 0x000000001f2372ca */ /* 0x000fc400000e0000 */
[----:B--2---:R-:W-:Y:S02]  /*12ed0*/  SHF.R.U32.HI R26, RZ, 0x7, R26 ;  /* 0x00000007ff1a7819 */ /* 0x004fe4000001161a */
[----:B------:R-:W-:Y:S02]  /*12ee0*/  R2UR UR47, R25 ;  /* 0x00000000192f72ca */ /* 0x000fe400000e0000 */
[----:B------:R-:W-:Y:S01]  /*12ef0*/  R2UR UR12, R192 ;  /* 0x00000000c00c72ca */ /* 0x000fe200000e0000 */
[----:B------:R-:W-:Y:S01]  /*12f00*/  VIADD R30, R26, 0x8 ;  /* 0x000000081a1e7836 */ /* 0x000fe20000000000 */
[----:B------:R-:W-:Y:S01]  /*12f10*/  R2UR UR13, R193 ;  /* 0x00000000c10d72ca */ /* 0x000fe200000e0000 */
[----:B------:R-:W-:Y:S01]  /*12f20*/  VIADD R26, R24, 0x4 ;  /* 0x00000004181a7836 */ /* 0x000fe20000000000 */
[----:B------:R-:W-:Y:S02]  /*12f30*/  R2UR UR16, R190 ;  /* 0x00000000be1072ca */ /* 0x000fe400000e0000 */
[----:B------:R0:W-:Y:S01]  /*12f40*/  BAR.SYNC.DEFER_BLOCKING R30, 0x100 ;  /* 0x0004001e0000751d */ /* 0x0001e20000010000 */
[----:B------:R-:W-:-:S02]  /*12f50*/  R2UR UR17, R191 ;  /* 0x00000000bf1172ca */ /* 0x000fc400000e0000 */
[----:B------:R-:W-:Y:S01]  /*12f60*/  R2UR UR18, R26 ;  /* 0x000000001a1272ca */ /* 0x000fe200000e0000 */
[----:B------:R-:W-:Y:S01]  /*12f70*/  VIADD R26, R24, 0x400 ;  /* 0x00000400181a7836 */ /* 0x000fe20000000000 */
[----:B------:R-:W-:Y:S02]  /*12f80*/  R2UR UR20, R20 ;  /* 0x00000000141472ca */ /* 0x000fe400000e0000 */
[----:B------:R-:W-:Y:S01]  /*12f90*/  R2UR UR21, R21 ;  /* 0x00000000151572ca */ /* 0x000fe200000e0000 */
[----:B0-----:R-:W-:Y:S01]  /*12fa0*/  VIADD R30, R24, 0x404 ;  /* 0x00000404181e7836 */ /* 0x001fe20000000000 */
[----:B------:R-:W-:Y:S01]  /*12fb0*/  R2UR UR26, R26 ;  /* 0x000000001a1a72ca */ /* 0x000fe200000e0000 */
[----:B------:R-:W-:Y:S01]  /*12fc0*/  VIADD R24, R24, 0x406 ;  /* 0x0000040618187836 */ /* 0x000fe20000000000 */
[----:B------:R-:W-:Y:S02]  /*12fd0*/  R2UR UR24, R14 ;  /* 0x000000000e1872ca */ /* 0x000fe400000e0000 */
[----:B------:R-:W-:-:S02]  /*12fe0*/  R2UR UR34, R30 ;  /* 0x000000001e2272ca */ /* 0x000fc400000e0000 */
[----:B------:R-:W-:Y:S02]  /*12ff0*/  R2UR UR46, R24 ;  /* 0x00000000182e72ca */ /* 0x000fe400000e0000 */
[----:B------:R-:W-:Y:S02]  /*13000*/  R2UR UR25, R15 ;  /* 0x000000000f1972ca */ /* 0x000fe400000e0000 */
[----:B------:R-:W-:Y:S02]  /*13010*/  R2UR UR28, R12 ;  /* 0x000000000c1c72ca */ /* 0x000fe400000e0000 */
[----:B------:R-:W-:Y:S02]  /*13020*/  R2UR UR29, R13 ;  /* 0x000000000d1d72ca */ /* 0x000fe400000e0000 */
[----:B------:R-:W-:Y:S01]  /*13030*/  R2UR UR32, R10 ;  /* 0x000000000a2072ca */ /* 0x000fe200000e0000 */
[----:B------:R-:W-:Y:S01]  /*13040*/  WARPGROUP.ARRIVE ;  /* 0x00000000000079c5 */ /* 0x000fe20000000000 */
[----:B------:R-:W-:-:S02]  /*13050*/  R2UR UR33, R11 ;  /* 0x000000000b2172ca */ /* 0x000fc400000e0000 */
[----:B------:R-:W-:Y:S02]  /*13060*/  R2UR UR44, R8 ;  /* 0x00000000082c72ca */ /* 0x000fe400000e0000 */
[----:B------:R-:W-:Y:S01]  /*13070*/  R2UR UR45, R9 ;  /* 0x00000000092d72ca */ /* 0x000fe200000e0000 */
        /* <DEDUP_REMOVED lines=26> */
.L_x_8350:
[----:B------:R-:W-:Y:S01]  /*13220*/  SHF.L.U32 R187, R187, 0x1f, RZ ;  /* 0x0000001fbbbb7819 */ /* 0x000fe200000006ff */
[----:B------:R-:W-:-:S04]  /*13230*/  IMAD R204, R184, 0x8, R18 ;  /* 0x00000008b8cc7824 */ /* 0x000fc800078e0212 */
[----:B------:R0:W1:Y:S01]  /*13240*/  SYNCS.PHASECHK.TRANS64.TRYWAIT P3, [R204+URZ+0x28850], R187 ;  /* 0x028850bbcc0075a7 */ /* 0x000062000806017f */
[----:B------:R-:W-:Y:S05]  /*13250*/  @!P0 BRA `(.L_x_8351) ;  /* 0x0000000000048947 */ /* 0x000fea0003800000 */
[----:B------:R-:W-:Y:S01]  /*13260*/  BPT.TRAP 0x1 ;  /* 0x000000040000795c */ /* 0x000fe20000300000 */
.L_x_8351:
[----:B-1----:R-:W-:Y:S05]  /*13270*/  @P3 BRA `(.L_x_8349) ;  /* 0x0000000000083947 */ /* 0x002fea0003800000 */
[----:B------:R-:W1:Y:S02]  /*13280*/  SYNCS.PHASECHK.TRANS64.TRYWAIT P3, [R204+URZ+0x28850], R187 ;  /* 0x028850bbcc0075a7 */ /* 0x000e64000806017f */
[----:B-1----:R-:W-:Y:S05]  /*13290*/  @!P3 BRA `(.L_x_8352) ;  /* 0x0000017c0068b947 */ /* 0x002fea0003800000 */
.L_x_8349:
[----:B01----:R-:W-:Y:S01]  /*132a0*/  VIADD R187, R18, 0x400 ;  /* 0x0000040012bb7836 */ /* 0x003fe20000000000 */
[----:B------:R-:W-:Y:S05]  /*132b0*/  WARPSYNC.ALL ;  /* 0x0000000000007948 */ /* 0x000fea0003800000 */
[----:B------:R-:W-:Y:S01]  /*132c0*/  SHF.R.U32.HI R187, RZ, 0x4, R187 ;  /* 0x00000004ffbb7819 */ /* 0x000fe200000116bb */
[----:B------:R-:W-:Y:S01]  /*132d0*/  IMAD.MOV.U32 R205, RZ, RZ, 0x40000040 ;  /* 0x40000040ffcd7424 */ /* 0x000fe200078e00ff */
[----:B------:R-:W-:-:S06]  /*132e0*/  WARPGROUP.ARRIVE ;  /* 0x00000000000079c5 */ /* 0x000fcc0000000000 */
[----:B------:R-:W0:Y:S01]  /*132f0*/  S2R R216, SR_TID.X ;  /* 0x0000000000d87919 */ /* 0x000e220000002100 */
[----:B------:R-:W-:Y:S02]  /*13300*/  LOP3.LUT R187, R187, 0x3fff, RZ, 0xc0, !PT ;  /* 0x00003fffbbbb7812 */ /* 0x000fe400078ec0ff */
[----:B------:R-:W-:Y:S01]  /*13310*/  R2UR UR11, R205 ;  /* 0x00000000cd0b72ca */ /* 0x000fe200000e0000 */
[----:B------:R-:W-:Y:S01]  /*13320*/  IMAD.MOV.U32 R205, RZ, RZ, 0x40000040 ;  /* 0x40000040ffcd7424 */ /* 0x000fe200078e00ff */
[----:B------:R-:W-:-:S05]  /*13330*/  LOP3.LUT R187, R187, 0x4000000, RZ, 0xfc, !PT ;  /* 0x04000000bbbb7812 */ /* 0x000fca00078efcff */
[----:B------:R-:W-:-:S05]  /*13340*/  IMAD R204, R184, 0x800, R187 ;  /* 0x00000800b8cc7824 */ /* 0x000fca00078e02bb */
[----:B------:R-:W-:-:S13]  /*13350*/  R2UR UR10, R204 ;  /* 0x00000000cc0a72ca */ /* 0x000fda00000e0000 */
[----:B------:R-:W-:Y:S01]  /*13360*/  HGMMA.64x128x16.F32.BF16 R88, R180, gdesc[UR8].tnspB, R88, gsb0 ;  /* 0x41e00008b4587df0 */ /* 0x000fe20008001858 */
[----:B0-----:R-:W-:Y:S02]  /*13370*/  SHF.R.U32.HI R216, RZ, 0x7, R216 ;  /* 0x00000007ffd87819 */ /* 0x001fe400000116d8 */
[----:B------:R-:W-:Y:S02]  /*13380*/  WARPGROUP.DEPBAR.LE gsb0, 0x0 ;  /* 0x00008000000079c5 */ /* 0x000fe40000010000 */
[----:B------:R-:W-:Y:S01]  /*13390*/  VIADD R180, R204, 0x80 ;  /* 0x00000080ccb47836 */ /* 0x000fe20000000000 */
[----:B------:R-:W-:Y:S01]  /*133a0*/  WARPGROUP.ARRIVE ;  /* 0x00000000000079c5 */ /* 0x000fe20000000000 */
[----:B------:R-:W-:-:S03]  /*133b0*/  IMAD.MOV.U32 R181, RZ, RZ, 0x40000040 ;  /* 0x40000040ffb57424 */ /* 0x000fc600078e00ff */
[----:B------:R-:W-:Y:S02]  /*133c0*/  R2UR UR10, R180 ;  /* 0x00000000b40a72ca */ /* 0x000fe400000e0000 */
[----:B------:R-:W-:-:S13]  /*133d0*/  R2UR UR11, R181 ;  /* 0x00000000b50b72ca */ /* 0x000fda00000e0000 */
[----:B------:R-:W-:Y:S03]  /*133e0*/  HGMMA.64x128x16.F32.BF16 R88, R176, gdesc[UR8].tnspB, R88, gsb0 ;  /* 0x41e00008b0587df0 */ /* 0x000fe60008001858 */
        /* <DEDUP_REMOVED lines=29> */
[C---:B------:R-:W-:Y:S01]  /*135c0*/  VIADD R160, R204.reuse, 0x300 ;  /* 0x00000300cca07836 */ /* 0x040fe20000000000 */
[----:B------:R-:W-:Y:S01]  /*135d0*/  WARPGROUP.ARRIVE ;  /* 0x00000000000079c5 */ /* 0x000fe20000000000 */
[----:B------:R-:W-:Y:S02]  /*135e0*/  IMAD.MOV.U32 R161, RZ, RZ, 0x40000040 ;  /* 0x40000040ffa17424 */ /* 0x000fe400078e00ff */
[----:B------:R-:W-:Y:S01]  /*135f0*/  VIADD R204, R204, 0x380 ;  /* 0x00000380cccc7836 */ /* 0x000fe20000000000 */
[----:B------:R-:W-:-:S02]  /*13600*/  R2UR UR10, R160 ;  /* 0x00000000a00a72ca */ /* 0x000fc400000e0000 */
[----:B------:R-:W-:-:S13]  /*13610*/  R2UR UR11, R161 ;  /* 0x00000000a10b72ca */ /* 0x000fda00000e0000 */
[----:B------:R-:W-:Y:S01]  /*13620*/  HGMMA.64x128x16.F32.BF16 R88, R156, gdesc[UR8].tnspB, R88, gsb0 ;  /* 0x41e000089c587df0 */ /* 0x000fe20008001858 */
[----:B------:R-:W-:Y:S02]  /*13630*/  R2UR UR10, R204 ;  /* 0x00000000cc0a72ca */ /* 0x000fe400000e0000 */
[----:B------:R-:W-:Y:S01]  /*13640*/  R2UR UR11, R205 ;  /* 0x00000000cd0b72ca */ /* 0x000fe200000e0000 */
[----:B------:R-:W-:Y:S02]  /*13650*/  WARPGROUP.DEPBAR.LE gsb0, 0x0 ;  /* 0x00008000000079c5 */ /* 0x000fe40000010000 */
[----:B------:R-:W-:-:S10]  /*13660*/  WARPGROUP.ARRIVE ;  /* 0x00000000000079c5 */ /* 0x000fd40000000000 */
[----:B------:R-:W-:Y:S03]  /*13670*/  HGMMA.64x128x16.F32.BF16 R88, R152, gdesc[UR8].tnspB, R88, gsb0 ;  /* 0x41e0000898587df0 */ /* 0x000fe60008001858 */
[----:B------:R-:W-:Y:S02]  /*13680*/  WARPGROUP.DEPBAR.LE gsb0, 0x0 ;  /* 0x00008000000079c5 */ /* 0x000fe40000010000 */
[----:B------:R-:W-:-:S05]  /*13690*/  IADD3 R152, -R216, 0xb, RZ ;  /* 0x0000000bd8987810 */ /* 0x000fca0007ffe1ff */
[----:B------:R0:W-:Y:S06]  /*136a0*/  BAR.ARV R152, 0x100 ;  /* 0x000400980000751d */ /* 0x0001ec0000002000 */
[----:B------:R-:W-:Y:S05]  /*136b0*/  @!P0 BRA `(.L_x_8353) ;  /* 0x0000000000048947 */ /* 0x000fea0003800000 */
[----:B------:R-:W-:Y:S01]  /*136c0*/  BPT.TRAP 0x1 ;  /* 0x000000040000795c */ /* 0x000fe20000300000 */
.L_x_8353:
[----:B------:R-:W1:Y:S01]  /*136d0*/  @P1 LDC R153, c[0x0][0x44c] ;  /* 0x00011300ff991b82 */ /* 0x000e620000000800 */
[----:B0-----:R-:W-:Y:S02]  /*136e0*/  IMAD.IADD R152, R200, 0x1, R198 ;  /* 0x00000001c8987824 */ /* 0x001fe400078e02c6 */
        /* <DEDUP_REMOVED lines=22> */
[----:B-1----:R-:W-:-:S04]  /*13850*/  @P1 IMAD.HI.U32 R153, R152, R153, RZ ;  /* 0x0000009998991227 */ /* 0x002fc800078e00ff */
[----:B------:R-:W-:Y:S01]  /*13860*/  FMUL.FTZ R32, R32, UR50 ;  /* 0x0000003220207c20 */ /* 0x000fe20008410000 */
[----:B------:R-:W-:Y:S01]  /*13870*/  FMUL.FTZ R33, R33, UR50 ;  /* 0x0000003221217c20 */ /* 0x000fe20008410000 */
[----:B------:R-:W-:Y:S01]  /*13880*/  FMUL.FTZ R34, R34, UR50 ;  /* 0x0000003222227c20 */ /* 0x000fe20008410000 */
[----:B------:R-:W-:Y:S01]  /*13890*/  FMUL.FTZ R35, R35, UR50 ;  /* 0x0000003223237c20 */ /* 0x000fe20008410000 */
[----:B------:R-:W-:Y:S01]  /*138a0*/  FMUL.FTZ R36, R36, UR50 ;  /* 0x0000003224247c20 */ /* 0x000fe20008410000 */
[----:B------:R-:W-:Y:S01]  /*138b0*/  FMUL.FTZ R37, R37, UR50 ;  /* 0x0000003225257c20 */ /* 0x000fe20008410000 */
[----:B------:R-:W-:Y:S01]  /*138c0*/  FMUL.FTZ R38, R38, UR50 ;  /* 0x0000003226267c20 */ /* 0x000fe20008410000 */
[----:B0-----:R-:W-:Y:S01]  /*138d0*/  @P1 SHF.R.U32.HI R152, RZ, R154, R153 ;  /* 0x0000009aff981219 */ /* 0x001fe20000011699 */
[----:B------:R-:W-:Y:S01]  /*138e0*/  FMUL.FTZ R153, R44, UR50 ;  /* 0x000000322c997c20 */ /* 0x000fe20008410000 */
[----:B------:R-:W-:Y:S02]  /*138f0*/  IMAD R44, R214, 0x8, R18 ;  /* 0x00000008d62c7824 */ /* 0x000fe400078e0212 */
[----:B------:R-:W-:Y:S01]  /*13900*/  FMUL.FTZ R154, R45, UR50 ;  /* 0x000000322d9a7c20 */ /* 0x000fe20008410000 */
[----:B------:R-:W-:-:S02]  /*13910*/  IMAD.U32 R45, RZ, RZ, UR38 ;  /* 0x00000026ff2d7e24 */ /* 0x000fc4000f8e00ff */
[----:B------:R-:W-:Y:S01]  /*13920*/  FMUL.FTZ R39, R39, UR50 ;  /* 0x0000003227277c20 */ /* 0x000fe20008410000 */
[----:B------:R-:W-:Y:S02]  /*13930*/  VIADD R44, R44, 0x28840 ;  /* 0x000288402c2c7836 */ /* 0x000fe40000000000 */
[----:B------:R-:W-:Y:S01]  /*13940*/  FMUL.FTZ R40, R40, UR50 ;  /* 0x0000003228287c20 */ /* 0x000fe20008410000 */
[----:B------:R-:W-:Y:S01]  /*13950*/  FMUL.FTZ R41, R41, UR50 ;  /* 0x0000003229297c20 */ /* 0x000fe20008410000 */
[----:B------:R-:W-:Y:S01]  /*13960*/  FMUL.FTZ R42, R42, UR50 ;  /* 0x000000322a2a7c20 */ /* 0x000fe20008410000 */
[----:B------:R-:W-:Y:S01]  /*13970*/  FMUL.FTZ R43, R43, UR50 ;  /* 0x000000322b2b7c20 */ /* 0x000fe20008410000 */
[----:B------:R-:W-:Y:S01]  /*13980*/  PRMT R44, R45, 0x654, R44 ;  /* 0x000006542d2c7816 */ /* 0x000fe2000000002c */
        /* <DEDUP_REMOVED lines=31> */
[----:B------:R-:W1:Y:S01]  /*13b80*/  MUFU.TANH R24, R24 ;  /* 0x0000001800187308 */ /* 0x000e620000002400 */
[----:B------:R2:W-:Y:S01]  /*13b90*/  SYNCS.ARRIVE.TRANS64.RED.A1T0 RZ, [R44+URZ], RZ ;  /* 0x000000ff2cff79a7 */ /* 0x0005e2000810043f */
[----:B------:R-:W-:-:S04]  /*13ba0*/  IADD3 R87, -R189, 0x1, -R83 ;  /* 0x00000001bd577810 */ /* 0x000fc80007ffe953 */
[----:B------:R-:W-:Y:S02]  /*13bb0*/  IADD3 R87, -R194, R87, R196 ;  /* 0x00000057c2577210 */ /* 0x000fe40007ffe1c4 */
[----:B------:R-:W3:Y:S03]  /*13bc0*/  MUFU.TANH R25, R25 ;  /* 0x0000001900197308 */ /* 0x000ee60000002400 */
[C---:B------:R-:W-:Y:S02]  /*13bd0*/  VIADD R159, R87.reuse, UR49 ;  /* 0x00000031579f7c36 */ /* 0x040fe40008000000 */
[----:B------:R-:W-:-:S03]  /*13be0*/  VIADD R158, R87, UR52 ;  /* 0x00000034579e7c36 */ /* 0x000fc60008000000 */
[----:B------:R-:W4:Y:S01]  /*13bf0*/  MUFU.TANH R26, R26 ;  /* 0x0000001a001a7308 */ /* 0x000f220000002400 */
[--C-:B0-----:R-:W-:Y:S02]  /*13c00*/  IMAD.IADD R87, R159, 0x1, R45.reuse ;  /* 0x000000019f577824 */ /* 0x101fe400078e022d */
[----:B------:R-:W-:-:S05]  /*13c10*/  IMAD.IADD R86, R158, 0x1, R45 ;  /* 0x000000019e567824 */ /* 0x000fca00078e022d */
        /* <DEDUP_REMOVED lines=74> */
.L_x_8356:
[----:B------:R-:W-:-:S05]  /*140c0*/  IMAD.U32 R162, RZ, RZ, UR41 ;  /* 0x00000029ffa27e24 */ /* 0x000fca000f8e00ff */
[----:B------:R-:W-:-:S13]  /*140d0*/  ISETP.NE.AND P3, PT, R162, 0x1, PT ;  /* 0x00000001a200780c */ /* 0x000fda0003f65270 */
[----:B------:R-:W1:Y:S02]  /*140e0*/  @P3 LDC.64 R44, c[0x0][0x9e8] ;  /* 0x00027a00ff2c3b82 */ /* 0x000e640000000a00 */
[----:B-1----:R-:W-:-:S05]  /*140f0*/  @P3 IMAD.HI.U32 R44, R160, R44, RZ ;  /* 0x0000002ca02c3227 */ /* 0x002fca00078e00ff */
[----:B------:R-:W-:-:S07]  /*14100*/  @P3 SHF.R.U32.HI R160, RZ, R45, R44 ;  /* 0x0000002dffa03219 */ /* 0x000fce000001162c */
.L_x_8357:
[----:B------:R-:W-:Y:S05]  /*14110*/  BSYNC B0 ;  /* 0x0000000000007941 */ /* 0x000fea0003800000 */
.L_x_8355:
[----:B------:R-:W-:-:S04]  /*14120*/  IMAD R160, R160, R162, -R83 ;  /* 0x000000a2a0a07224 */ /* 0x000fc800078e0a53 */
[----:B------:R-:W-:-:S05]  /*14130*/  IMAD.IADD R45, R160, 0x1, -R189 ;  /* 0x00000001a02d7824 */ /* 0x000fca00078e0abd */
[----:B------:R-:W-:Y:S02]  /*14140*/  VIADDMNMX R87, R45, R162, R87, PT ;  /* 0x000000a22d577246 */ /* 0x000fe40003800157 */
[----:B------:R-:W-:-:S07]  /*14150*/  VIMNMX R86, R86, R45, !PT ;  /* 0x0000002d56567248 */ /* 0x000fce0007fe0100 */
.L_x_8354:
[----:B------:R-:W-:Y:S01]  /*14160*/  ISETP.GT.AND P3, PT, R0, -0x1, PT ;  /* 0xffffffff0000780c */ /* 0x000fe20003f64270 */
[----:B------:R-:W1:Y:S03]  /*14170*/  SHFL.IDX PT, R152, R152, 0x1, 0x1c1f ;  /* 0x003c1f0098987f89 */ /* 0x000e6600000e0000 */
[C---:B------:R-:W-:Y:S02]  /*14180*/  ISETP.GT.AND P5, PT, R86.reuse, RZ, P3 ;  /* 0x000000ff5600720c */ /* 0x040fe40001fa4270 */
[----:B------:R-:W-:Y:S02]  /*14190*/  ISETP.GT.AND P4, PT, R86, 0x1, P3 ;  /* 0x000000015600780c */ /* 0x000fe40001f84270 */
[C---:B------:R-:W-:Y:S02]  /*141a0*/  ISETP.LT.OR P5, PT, R87.reuse, 0x1, P5 ;  /* 0x000000015700780c */ /* 0x040fe40002fa1670 */
[----:B------:R-:W-:-:S02]  /*141b0*/  ISETP.LT.OR P4, PT, R87, 0x2, P4 ;  /* 0x000000025700780c */ /* 0x000fc40002781670 */
[----:B------:R-:W-:Y:S02]  /*141c0*/  FSEL R44, R24, -INF , !P5 ;  /* 0xff800000182c7808 */ /* 0x000fe40006800000 */
[----:B------:R-:W-:Y:S02]  /*141d0*/  FSEL R45, R25, -INF , !P4 ;  /* 0xff800000192d7808 */ /* 0x000fe40006000000 */
[C---:B------:R-:W-:Y:S02]  /*141e0*/  ISETP.GT.AND P5, PT, R86.reuse, 0x8, P3 ;  /* 0x000000085600780c */ /* 0x040fe40001fa4270 */
[----:B------:R-:W-:Y:S02]  /*141f0*/  ISETP.GT.AND P4, PT, R86, 0x9, P3 ;  /* 0x000000095600780c */ /* 0x000fe40001f84270 */
[C---:B------:R-:W-:Y:S02]  /*14200*/  ISETP.LT.OR P5, PT, R87.reuse, 0x9, P5 ;  /* 0x000000095700780c */ /* 0x040fe40002fa1670 */
[----:B------:R-:W-:-:S02]  /*14210*/  ISETP.LT.OR P4, PT, R87, 0xa, P4 ;  /* 0x0000000a5700780c */ /* 0x000fc40002781670 */
[----:B0-----:R-:W-:Y:S01]  /*14220*/  FSEL R28, R28, -INF , !P5 ;  /* 0xff8000001c1c7808 */ /* 0x001fe20006800000 */
[--C-:B-1----:R-:W-:Y:S01]  /*14230*/  IMAD.IADD R159, R159, 0x1, R152.reuse ;  /* 0x000000019f9f7824 */ /* 0x102fe200078e0298 */
[----:B------:R-:W-:Y:S01]  /*14240*/  FSEL R29, R29, -INF , !P4 ;  /* 0xff8000001d1d7808 */ /* 0x000fe20006000000 */
[----:B------:R-:W-:Y:S01]  /*14250*/  IMAD.IADD R158, R158, 0x1, R152 ;  /* 0x000000019e9e7824 */ /* 0x000fe200078e0298 */
[C---:B------:R-:W-:Y:S02]  /*14260*/  ISETP.GT.AND P5, PT, R86.reuse, 0x10, P3 ;  /* 0x000000105600780c */ /* 0x040fe40001fa4270 */
        /* <DEDUP_REMOVED lines=82> */
[----:B------:R-:W-:Y:S01]  /*14790*/  FSEL R85, R85, -INF , !P4 ;  /* 0xff80000055557808 */ /* 0x000fe20006000000 */
[----:B------:R-:W-:Y:S08]  /*147a0*/  @!P2 BRA `(.L_x_8358) ;  /* 0x000000000058a947 */ /* 0x000ff00003800000 */
        /* <DEDUP_REMOVED lines=12> */
.L_x_8360:
[----:B------:R-:W-:-:S05]  /*14870*/  IMAD.U32 R86, RZ, RZ, UR41 ;  /* 0x00000029ff567e24 */ /* 0x000fca000f8e00ff */
[----:B------:R-:W-:-:S13]  /*14880*/  ISETP.NE.AND P4, PT, R86, 0x1, PT ;  /* 0x000000015600780c */ /* 0x000fda0003f85270 */
[----:B------:R-:W0:Y:S02]  /*14890*/  @P4 LDC.64 R24, c[0x0][0x9e8] ;  /* 0x00027a00ff184b82 */ /* 0x000e240000000a00 */
[----:B0-----:R-:W-:-:S05]  /*148a0*/  @P4 IMAD.HI.U32 R24, R87, R24, RZ ;  /* 0x0000001857184227 */ /* 0x001fca00078e00ff */
[----:B------:R-:W-:-:S07]  /*148b0*/  @P4 SHF.R.U32.HI R87, RZ, R25, R24 ;  /* 0x00000019ff574219 */ /* 0x000fce0000011618 */
.L_x_8361:
[----:B------:R-:W-:Y:S05]  /*148c0*/  BSYNC B0 ;  /* 0x0000000000007941 */ /* 0x000fea0003800000 */
.L_x_8359:
[----:B------:R-:W-:-:S04]  /*148d0*/  IMAD R24, R87, R86, -R83 ;  /* 0x0000005657187224 */ /* 0x000fc800078e0a53 */
[----:B------:R-:W-:-:S05]  /*148e0*/  IMAD.IADD R25, R24, 0x1, -R189 ;  /* 0x0000000118197824 */ /* 0x000fca00078e0abd */
[----:B------:R-:W-:Y:S02]  /*148f0*/  VIADDMNMX R159, R25, R86, R159, PT ;  /* 0x00000056199f7246 */ /* 0x000fe4000380019f */
[----:B------:R-:W-:-:S07]  /*14900*/  VIMNMX R158, R158, R25, !PT ;  /* 0x000000199e9e7248 */ /* 0x000fce0007fe0100 */
.L_x_8358:
[----:B------:R-:W-:Y:S01]  /*14910*/  FMNMX.FTZ R24, R44, R217, !PT ;  /* 0x000000d92c187209 */ /* 0x000fe20007810000 */
[----:B------:R-:W-:Y:S01]  /*14920*/  UMOV UR51, UR7 ;  /* 0x0000000700337c82 */ /* 0x000fe20008000000 */
[----:B------:R-:W-:Y:S02]  /*14930*/  ISETP.GT.AND P5, PT, R158, 0x8, P3 ;  /* 0x000000089e00780c */ /* 0x000fe40001fa4270 */
[----:B------:R-:W-:Y:S02]  /*14940*/  FMNMX.FTZ R25, R45, R24, !PT ;  /* 0x000000182d197209 */ /* 0x000fe40007810000 */
[----:B------:R-:W-:Y:S02]  /*14950*/  ISETP.LT.OR P5, PT, R159, 0x9, P5 ;  /* 0x000000099f00780c */ /* 0x000fe40002fa1670 */
        /* <DEDUP_REMOVED lines=44> */
[----:B------:R-:W-:Y:S02]  /*14c20*/  ISETP.LT.OR P5, PT, R159, 0x29, P5 ;  /* 0x000000299f00780c */ /* 0x000fe40002fa1670 */
[----:B------:R-:W-:Y:S02]  /*14c30*/  FMNMX.FTZ R24, R72, R25, !PT ;  /* 0x0000001948187209 */ /* 0x000fe40007810000 */
[----:B------:R-:W-:Y:S02]  /*14c40*/  FSEL R39, R39, -INF , !P4 ;  /* 0xff80000027277808 */ /* 0x000fe40006000000 */
[----:B------:R-:W-:Y:S02]  /*14c50*/  ISETP.GT.AND P4, PT, R158, 0x21, P3 ;  /* 0x000000219e00780c */ /* 0x000fe40001f84270 */
[----:B------:R-:W-:Y:S02]  /*14c60*/  FSEL R46, R46, -INF , !P5 ;  /* 0xff8000002e2e7808 */ /* 0x000fe40006800000 */
[----:B------:R-:W-:-:S02]  /*14c70*/  FMNMX.FTZ R25, R73, R24, !PT ;  /* 0x0000001849197209 */ /* 0x000fc40007810000 */
[----:B------:R-:W-:Y:S02]  /*14c80*/  ISETP.GT.AND P5, PT, R158, 0x30, P3 ;  /* 0x000000309e00780c */ /* 0x000fe40001fa4270 */
[C---:B------:R-:W-:Y:S02]  /*14c90*/  ISETP.LT.OR P4, PT, R159.reuse, 0x22, P4 ;  /* 0x000000229f00780c */ /* 0x040fe40002781670 */
[----:B------:R-:W-:Y:S02]  /*14ca0*/  FMNMX.FTZ R24, R76, R25, !PT ;  /* 0x000000194c187209 */ /* 0x000fe40007810000 */
[----:B------:R-:W-:Y:S02]  /*14cb0*/  ISETP.LT.OR P5, PT, R159, 0x31, P5 ;  /* 0x000000319f00780c */ /* 0x000fe40002fa1670 */
[----:B------:R-:W-:Y:S02]  /*14cc0*/  FSEL R43, R43, -INF , !P4 ;  /* 0xff8000002b2b7808 */ /* 0x000fe40006000000 */
[----:B------:R-:W-:-:S02]  /*14cd0*/  ISETP.GT.AND P4, PT, R158, 0x29, P3 ;  /* 0x000000299e00780c */ /* 0x000fc40001f84270 */
[----:B------:R-:W-:Y:S02]  /*14ce0*/  FMNMX.FTZ R25, R77, R24, !PT ;  /* 0x000000184d197209 */ /* 0x000fe40007810000 */
[----:B------:R-:W-:Y:S02]  /*14cf0*/  FSEL R50, R50, -INF , !P5 ;  /* 0xff80000032327808 */ /* 0x000fe40006800000 */
[----:B------:R-:W-:Y:S02]  /*14d00*/  ISETP.GT.AND P5, PT, R158, 0x38, P3 ;  /* 0x000000389e00780c */ /* 0x000fe40001fa4270 */
[C---:B------:R-:W-:Y:S02]  /*14d10*/  ISETP.LT.OR P4, PT, R159.reuse, 0x2a, P4 ;  /* 0x0000002a9f00780c */ /* 0x040fe40002781670 */
[----:B------:R-:W-:Y:S02]  /*14d20*/  FMNMX.FTZ R24, R80, R25, !PT ;  /* 0x0000001950187209 */ /* 0x000fe40007810000 */
[----:B------:R-:W-:-:S02]  /*14d30*/  ISETP.LT.OR P5, PT, R159, 0x39, P5 ;  /* 0x000000399f00780c */ /* 0x000fc40002fa1670 */
[----:B------:R-:W-:Y:S02]  /*14d40*/  FSEL R47, R47, -INF , !P4 ;  /* 0xff8000002f2f7808 */ /* 0x000fe40006000000 */
[----:B------:R-:W-:Y:S02]  /*14d50*/  FMNMX.FTZ R24, R81, R24, !PT ;  /* 0x0000001851187209 */ /* 0x000fe40007810000 */
[----:B------:R-:W-:Y:S02]  /*14d60*/  ISETP.GT.AND P4, PT, R158, 0x31, P3 ;  /* 0x000000319e00780c */ /* 0x000fe40001f84270 */
[----:B------:R-:W-:Y:S02]  /*14d70*/  FSEL R54, R54, -INF , !P5 ;  /* 0xff80000036367808 */ /* 0x000fe40006800000 */
[----:B------:R-:W-:Y:S02]  /*14d80*/  ISETP.GT.AND P5, PT, R158, 0x40, P3 ;  /* 0x000000409e00780c */ /* 0x000fe40001fa4270 */
[----:B------:R-:W-:-:S02]  /*14d90*/  FMNMX.FTZ R24, R157, R24, !PT ;  /* 0x000000189d187209 */ /* 0x000fc40007810000 */
[C---:B------:R-:W-:Y:S02]  /*14da0*/  ISETP.LT.OR P4, PT, R159.reuse, 0x32, P4 ;  /* 0x000000329f00780c */ /* 0x040fe40002781670 */
[----:B------:R-:W-:Y:S02]  /*14db0*/  ISETP.LT.OR P5, PT, R159, 0x41, P5 ;  /* 0x000000419f00780c */ /* 0x000fe40002fa1670 */
[----:B------:R-:W-:Y:S02]  /*14dc0*/  FMNMX.FTZ R25, R85, R24, !PT ;  /* 0x0000001855197209 */ /* 0x000fe40007810000 */
[----:B------:R-:W-:Y:S02]  /*14dd0*/  FSEL R51, R51, -INF , !P4 ;  /* 0xff80000033337808 */ /* 0x000fe40006000000 */
[----:B------:R-:W-:Y:S01]  /*14de0*/  ISETP.GT.AND P4, PT, R158, 0x39, P3 ;  /* 0x000000399e00780c */ /* 0x000fe20001f84270 */
[----:B------:R-:W0:Y:S01]  /*14df0*/  SHFL.BFLY PT, R24, R25, 0x2, 0x1f ;  /* 0x0c401f0019187f89 */ /* 0x000e2200000e0000 */
[----:B------:R-:W-:-:S02]  /*14e00*/  FSEL R58, R58, -INF , !P5 ;  /* 0xff8000003a3a7808 */ /* 0x000fc40006800000 */
[C---:B------:R-:W-:Y:S02]  /*14e10*/  ISETP.GT.AND P5, PT, R158.reuse, 0x48, P3 ;  /* 0x000000489e00780c */ /* 0x040fe40001fa4270 */
[C---:B------:R-:W-:Y:S02]  /*14e20*/  ISETP.LT.OR P4, PT, R159.reuse, 0x3a, P4 ;  /* 0x0000003a9f00780c */ /* 0x040fe40002781670 */
[----:B------:R-:W-:Y:S02]  /*14e30*/  ISETP.LT.OR P5, PT, R159, 0x49, P5 ;  /* 0x000000499f00780c */ /* 0x000fe40002fa1670 */
[----:B------:R-:W-:Y:S02]  /*14e40*/  FSEL R55, R55, -INF , !P4 ;  /* 0xff80000037377808 */ /* 0x000fe40006000000 */
[----:B------:R-:W-:Y:S02]  /*14e50*/  ISETP.GT.AND P4, PT, R158, 0x41, P3 ;  /* 0x000000419e00780c */ /* 0x000fe40001f84270 */
        /* <DEDUP_REMOVED lines=12> */
[----:B0-----:R-:W-:-:S02]  /*14f20*/  FMNMX.FTZ R83, R25, R24, !PT ;  /* 0x0000001819537209 */ /* 0x001fc40007810000 */
[----:B------:R-:W-:Y:S02]  /*14f30*/  FSEL R66, R66, -INF , !P5 ;  /* 0xff80000042427808 */ /* 0x000fe40006800000 */
[C---:B------:R-:W-:Y:S01]  /*14f40*/  ISETP.GT.AND P5, PT, R158.reuse, 0x60, P3 ;  /* 0x000000609e00780c */ /* 0x040fe20001fa4270 */
[----:B------:R-:W0:Y:S01]  /*14f50*/  SHFL.BFLY PT, R24, R83, 0x1, 0x1f ;  /* 0x0c201f0053187f89 */ /* 0x000e2200000e0000 */
[C---:B------:R-:W-:Y:S02]  /*14f60*/  ISETP.LT.OR P4, PT, R159.reuse, 0x52, P4 ;  /* 0x000000529f00780c */ /* 0x040fe40002781670 */
[----:B------:R-:W-:Y:S02]  /*14f70*/  ISETP.LT.OR P5, PT, R159, 0x61, P5 ;  /* 0x000000619f00780c */ /* 0x000fe40002fa1670 */
[----:B------:R-:W-:Y:S02]  /*14f80*/  FSEL R65, R65, -INF , !P4 ;  /* 0xff80000041417808 */ /* 0x000fe40006000000 */
[----:B------:R-:W-:-:S02]  /*14f90*/  ISETP.GT.AND P4, PT, R158, 0x59, P3 ;  /* 0x000000599e00780c */ /* 0x000fc40001f84270 */
[----:B------:R-:W-:Y:S02]  /*14fa0*/  FSEL R70, R70, -INF , !P5 ;  /* 0xff80000046467808 */ /* 0x000fe40006800000 */
[C---:B------:R-:W-:Y:S02]  /*14fb0*/  ISETP.GT.AND P5, PT, R158.reuse, 0x68, P3 ;  /* 0x000000689e00780c */ /* 0x040fe40001fa4270 */
        /* <DEDUP_REMOVED lines=11> */
[----:B------:R-:W-:Y:S02]  /*15070*/  ISETP.GT.AND P5, PT, R158, 0x71, P3 ;  /* 0x000000719e00780c */ /* 0x000fe40001fa4270 */
[----:B0-----:R-:W-:Y:S02]  /*15080*/  FMNMX.FTZ R24, R83, R24, !PT ;  /* 0x0000001853187209 */ /* 0x001fe40007810000 */
[C---:B------:R-:W-:Y:S02]  /*15090*/  ISETP.LT.OR P4, PT, R159.reuse, 0x6a, P4 ;  /* 0x0000006a9f00780c */ /* 0x040fe40002781670 */
[----:B------:R-:W-:Y:S01]  /*150a0*/  ISETP.LT.OR P5, PT, R159, 0x72, P5 ;  /* 0x000000729f00780c */ /* 0x000fe20002fa1670 */
[----:B------:R-:W-:Y:S01]  /*150b0*/  FMUL.FTZ R86, R24, UR51 ;  /* 0x0000003318567c20 */ /* 0x000fe20008410000 */
[----:B------:R-:W-:-:S02]  /*150c0*/  FSEL R75, R75, -INF , !P4 ;  /* 0xff8000004b4b7808 */ /* 0x000fc40006000000 */
[----:B------:R-:W-:Y:S02]  /*150d0*/  FSETP.NEU.FTZ.AND P4, PT, R24, -INF , PT ;  /* 0xff8000001800780b */ /* 0x000fe40003f9d000 */
[----:B------:R-:W-:Y:S02]  /*150e0*/  FSEL R79, R79, -INF , !P5 ;  /* 0xff8000004f4f7808 */ /* 0x000fe40006800000 */
[----:B------:R-:W-:Y:S02]  /*150f0*/  ISETP.GT.AND P5, PT, R158, RZ, P3 ;  /* 0x000000ff9e00720c */ /* 0x000fe40001fa4270 */
[----:B------:R-:W-:Y:S02]  /*15100*/  FSEL R86, R86, RZ, P4 ;  /* 0x000000ff56567208 */ /* 0x000fe40002000000 */
[----:B------:R-:W-:-:S03]  /*15110*/  ISETP.LT.OR P5, PT, R159, 0x1, P5 ;  /* 0x000000019f00780c */ /* 0x000fc60002fa1670 */
[--C-:B------:R-:W-:Y:S01]  /*15120*/  FFMA.FTZ R182, R28, UR51, -R86.reuse ;  /* 0x000000331cb67c23 */ /* 0x100fe20008010856 */
[----:B------:R-:W-:Y:S01]  /*15130*/  FSEL R28, R26, -INF , !P5 ;  /* 0xff8000001a1c7808 */ /* 0x000fe20006800000 */
        /* <DEDUP_REMOVED lines=22> */
[----:B------:R-:W-:Y:S01]  /*152a0*/  MUFU.EX2 R180, R180 ;  /* 0x000000b400b47308 */ /* 0x000fe20000000800 */
[----:B------:R-:W-:Y:S01]  /*152b0*/  FMNMX.FTZ R29, R35, R32, !PT ;  /* 0x00000020231d7209 */ /* 0x000fe20007810000 */
[--C-:B------:R-:W-:Y:S01]  /*152c0*/  FFMA.FTZ R162, R68, UR51, -R86.reuse ;  /* 0x0000003344a27c23 */ /* 0x100fe20008010856 */
[----:B------:R-:W-:Y:S01]  /*152d0*/  FSEL R82, R82, -INF , !P5 ;  /* 0xff80000052527808 */ /* 0x000fe20006800000 */
[--C-:B------:R-:W-:Y:S01]  /*152e0*/  FFMA.FTZ R45, R33, UR51, -R86.reuse ;  /* 0x00000033212d7c23 */ /* 0x100fe20008010856 */
[----:B------:R-:W-:Y:S01]  /*152f0*/  FMNMX.FTZ R32, R38, R29, !PT ;  /* 0x0000001d26207209 */ /* 0x000fe20007810000 */
[--C-:B------:R-:W-:Y:S01]  /*15300*/  FFMA.FTZ R178, R36, UR51, -R86.reuse ;  /* 0x0000003324b27c23 */ /* 0x100fe20008010856 */
[----:B------:R-:W-:Y:S01]  /*15310*/  FSEL R84, R84, -INF , !P3 ;  /* 0xff80000054547808 */ /* 0x000fe20005800000 */
[----:B------:R-:W-:Y:S01]  /*15320*/  MUFU.EX2 R25, R25 ;  /* 0x0000001900197308 */ /* 0x000fe20000000800 */
[----:B------:R-:W-:Y:S01]  /*15330*/  FMNMX.FTZ R29, R39, R32, !PT ;  /* 0x00000020271d7209 */ /* 0x000fe20007810000 */
[--C-:B------:R-:W-:Y:S01]  /*15340*/  FFMA.FTZ R174, R153, UR51, -R86.reuse ;  /* 0x0000003399ae7c23 */ /* 0x100fe20008010856 */
[----:B------:R-:W-:Y:S01]  /*15350*/  FSEL R60, R24, RZ, P4 ;  /* 0x000000ff183c7208 */ /* 0x000fe20002000000 */
        /* <DEDUP_REMOVED lines=15> */
[----:B------:R-:W-:-:S02]  /*15450*/  FFMA.FTZ R85, R85, UR51, -R86 ;  /* 0x0000003355557c23 */ /* 0x000fc40008010856 */
        /* <DEDUP_REMOVED lines=14> */
[----:B------:R-:W-:Y:S01]  /*15540*/  FMNMX.FTZ R29, R65, R32, !PT ;  /* 0x00000020411d7209 */ /* 0x000fe20007810000 */
[--C-:B------:R-:W-:Y:S01]  /*15550*/  FFMA.FTZ R32, R53, UR51, -R86.reuse ;  /* 0x0000003335207c23 */ /* 0x100fe20008010856 */
[--C-:B------:R-:W-:Y:S01]  /*15560*/  FFMA.FTZ R53, R156, UR51, -R86.reuse ;  /* 0x000000339c357c23 */ /* 0x100fe20008010856 */
[----:B------:R-:W-:Y:S01]  /*15570*/  FFMA.FTZ R156, R72, UR51, -R86 ;  /* 0x00000033489c7c23 */ /* 0x000fe20008010856 */
        /* <DEDUP_REMOVED lines=11> */
[----:B------:R-:W-:-:S04]  /*15630*/  FMNMX.FTZ R41, R79, R40, !PT ;  /* 0x000000284f297209 */ /* 0x000fc80007810000 */
[----:B------:R-:W-:-:S03]  /*15640*/  FMNMX.FTZ R41, R82, R41, !PT ;  /* 0x0000002952297209 */ /* 0x000fc60007810000 */
[----:B------:R-:W-:Y:S01]  /*15650*/  MUFU.EX2 R168, R168 ;  /* 0x000000a800a87308 */ /* 0x000fe20000000800 */
[----:B------:R-:W-:Y:S01]  /*15660*/  FMNMX.FTZ R40, R84, R41, !PT ;  /* 0x0000002954287209 */ /* 0x000fe20007810000 */
[----:B------:R-:W-:-:S04]  /*15670*/  FFMA.FTZ R41, R81, UR51, -R86 ;  /* 0x0000003351297c23 */ /* 0x000fc80008010856 */
[----:B0-----:R-:W0:Y:S02]  /*15680*/  SHFL.BFLY PT, R57, R40, 0x2, 0x1f ;  /* 0x0c401f0028397f89 */ /* 0x001e2400000e0000 */
        /* <DEDUP_REMOVED lines=10> */
[----:B------:R-:W-:-:S03]  /*15730*/  FADD.FTZ R57, -R60, R217 ;  /* 0x000000d93c397221 */ /* 0x000fc60000010100 */
[C---:B------:R-:W-:Y:S01]  /*15740*/  FSETP.NEU.FTZ.AND P3, PT, R40.reuse, -INF , PT ;  /* 0xff8000002800780b */ /* 0x040fe20003f7d000 */
[----:B------:R-:W-:Y:S01]  /*15750*/  FMUL.FTZ R61, R40, UR51 ;  /* 0x00000033283d7c20 */ /* 0x000fe20008410000 */
[----:B------:R-:W-:Y:S01]  /*15760*/  FMUL.FTZ R57, R57, UR51 ;  /* 0x0000003339397c20 */ /* 0x000fe20008410000 */
[----:B------:R-:W-:Y:S03]  /*15770*/  MUFU.EX2 R53, R53 ;  /* 0x0000003500357308 */ /* 0x000fe60000000800 */
[----:B------:R-:W-:-:S05]  /*15780*/  FSEL R61, R61, RZ, P3 ;  /* 0x000000ff3d3d7208 */ /* 0x000fca0001800000 */
[--C-:B------:R-:W-:Y:S01]  /*15790*/  FFMA.FTZ R69, R27, UR51, -R61.reuse ;  /* 0x000000331b457c23 */ /* 0x100fe2000801083d */
[----:B------:R-:W-:Y:S01]  /*157a0*/  FSEL R27, R40, RZ, P3 ;  /* 0x000000ff281b7208 */ /* 0x000fe20001800000 */
[--C-:B------:R-:W-:Y:S01]  /*157b0*/  FFMA.FTZ R181, R28, UR51, -R61.reuse ;  /* 0x000000331cb57c23 */ /* 0x100fe2000801083d */
[----:B------:R-:W0:Y:S01]  /*157c0*/  MUFU.EX2 R57, R57 ;  /* 0x0000003900397308 */ /* 0x000e220000000800 */
[--C-:B------:R-:W-:Y:S01]  /*157d0*/  FFMA.FTZ R183, R30, UR51, -R61.reuse ;  /* 0x000000331eb77c23 */ /* 0x100fe2000801083d */
[--C-:B------:R-:W-:Y:S01]  /*157e0*/  FFMA.FTZ R68, R31, UR51, -R61.reuse ;  /* 0x000000331f447c23 */ /* 0x100fe2000801083d */
[----:B------:R-:W-:Y:S01]  /*157f0*/  FADD.FTZ R27, -R27, R218 ;  /* 0x000000da1b1b7221 */ /* 0x000fe20000010100 */
[--C-:B------:R-:W-:Y:S01]  /*15800*/  FFMA.FTZ R177, R34, UR51, -R61.reuse ;  /* 0x0000003322b17c23 */ /* 0x100fe2000801083d */
[--C-:B------:R-:W-:Y:S01]  /*15810*/  FFMA.FTZ R35, R35, UR51, -R61.reuse ;  /* 0x0000003323237c23 */ /* 0x100fe2000801083d */
        /* <DEDUP_REMOVED lines=28> */
[----:B------:R-:W-:Y:S01]  /*159e0*/  FADD.FTZ R3, R25, R6 ;  /* 0x0000000619037221 */ /* 0x000fe20000010000 */
[--C-:B------:R-:W-:Y:S01]  /*159f0*/  FFMA.FTZ R43, R75, UR51, -R61.reuse ;  /* 0x000000334b2b7c23 */ /* 0x100fe2000801083d */
[--C-:B------:R-:W-:Y:S01]  /*15a00*/  FFMA.FTZ R153, R78, UR51, -R61.reuse ;  /* 0x000000334e997c23 */ /* 0x100fe2000801083d */
[----:B------:R-:W-:Y:S01]  /*15a10*/  FFMA.FTZ R42, R79, UR51, -R61 ;  /* 0x000000334f2a7c23 */ /* 0x000fe2000801083d */
[----:B------:R-:W-:Y:S01]  /*15a20*/  FADD.FTZ R3, R182, R3 ;  /* 0x00000003b6037221 */ /* 0x000fe20000010000 */
[----:B------:R-:W-:Y:S01]  /*15a30*/  FFMA.FTZ R155, R82, UR51, -R61 ;  /* 0x00000033529b7c23 */ /* 0x000fe2000801083d */
[----:B------:R-:W1:Y:S01]  /*15a40*/  MUFU.EX2 R68, R68 ;  /* 0x0000004400447308 */ /* 0x000e620000000800 */
[----:B0-----:R-:W-:Y:S01]  /*15a50*/  FADD.FTZ R58, R69, R58 ;  /* 0x0000003a453a7221 */ /* 0x001fe20000010000 */
[----:B------:R-:W-:Y:S01]  /*15a60*/  FADD.FTZ R3, R26, R3 ;  /* 0x000000031a037221 */ /* 0x000fe20000010000 */
[----:B------:R-:W-:-:S05]  /*15a70*/  FFMA.FTZ R39, R84, UR51, -R61 ;  /* 0x0000003354277c23 */ /* 0x000fca000801083d */
        /* <DEDUP_REMOVED lines=18> */
[----:B------:R-:W-:-:S06]  /*15ba0*/  FADD.FTZ R58, R168, R3 ;  /* 0x00000003a83a7221 */ /* 0x000fcc0000010000 */
        /* <DEDUP_REMOVED lines=79> */
.L_x_8362:
[----:B------:R-:W-:Y:S01]  /*160a0*/  IMAD R55, R184, 0x8, R18 ;  /* 0x00000008b8377824 */ /* 0x000fe200078e0212 */
[----:B------:R-:W-:Y:S01]  /*160b0*/  ISETP.GT.AND P3, PT, R0, R213, PT ;  /* 0x000000d50000720c */ /* 0x000fe20003f64270 */
[----:B------:R-:W-:Y:S01]  /*160c0*/  IMAD.U32 R58, RZ, RZ, UR38 ;  /* 0x00000026ff3a7e24 */ /* 0x000fe2000f8e00ff */
[----:B------:R-:W-:Y:S01]  /*160d0*/  F2FP.BF16.F32.PACK_AB R180, R25, R180 ;  /* 0x000000b419b4723e */ /* 0x000fe200000010ff */
[----:B------:R-:W-:Y:S01]  /*160e0*/  VIADD R55, R55, 0x28860 ;  /* 0x0002886037377836 */ /* 0x000fe20000000000 */
[----:B------:R-:W-:Y:S01]  /*160f0*/  F2FP.BF16.F32.PACK_AB R181, R69, R181 ;  /* 0x000000b545b5723e */ /* 0x000fe200000010ff */
[-C--:B------:R-:W-:Y:S01]  /*16100*/  FMUL.FTZ R88, R88, R57.reuse ;  /* 0x0000003958587220 */ /* 0x080fe20000410000 */
[----:B------:R-:W-:Y:S01]  /*16110*/  F2FP.BF16.F32.PACK_AB R182, R26, R182 ;  /* 0x000000b61ab6723e */ /* 0x000fe200000010ff */
[-C--:B------:R-:W-:Y:S01]  /*16120*/  FMUL.FTZ R89, R89, R57.reuse ;  /* 0x0000003959597220 */ /* 0x080fe20000410000 */
[----:B------:R-:W-:Y:S01]  /*16130*/  PRMT R55, R58, 0x654, R55 ;  /* 0x000006543a377816 */ /* 0x000fe20000000037 */
[----:B------:R-:W-:Y:S01]  /*16140*/  FMUL.FTZ R92, R92, R57 ;  /* 0x000000395c5c7220 */ /* 0x000fe20000410000 */
[----:B------:R-:W-:Y:S01]  /*16150*/  F2FP.BF16.F32.PACK_AB R183, R68, R183 ;  /* 0x000000b744b7723e */ /* 0x000fe200000010ff */
[-C--:B------:R-:W-:Y:S01]  /*16160*/  FMUL.FTZ R93, R93, R57.reuse ;  /* 0x000000395d5d7220 */ /* 0x080fe20000410000 */
[----:B------:R0:W-:Y:S01]  /*16170*/  SYNCS.ARRIVE.TRANS64.RED.A1T0 RZ, [R55+URZ], RZ ;  /* 0x000000ff37ff79a7 */ /* 0x0001e2000810043f */
        /* <DEDUP_REMOVED lines=88> */
[----:B------:R-:W-:-:S02]  /*16700*/  VIADD R0, R0, 0xffffffff ;  /* 0xffffffff00007836 */ /* 0x000fc40000000000 */
[----:B------:R-:W-:Y:S02]  /*16710*/  IMAD.MOV.U32 R218, RZ, RZ, R40 ;  /* 0x000000ffffda7224 */ /* 0x000fe400078e0028 */
[----:B------:R-:W-:Y:S02]  /*16720*/  IMAD.MOV.U32 R217, RZ, RZ, R24 ;  /* 0x000000ffffd97224 */ /* 0x000fe400078e0018 */
[----:B------:R-:W-:Y:S02]  /*16730*/  IMAD.MOV.U32 R187, RZ, RZ, R215 ;  /* 0x000000ffffbb7224 */ /* 0x000fe400078e00d7 */
[----:B------:R-:W-:Y:S01]  /*16740*/  IMAD.MOV.U32 R184, RZ, RZ, R214 ;  /* 0x000000ffffb87224 */ /* 0x000fe200078e00d6 */
[----:B0-----:R-:W-:Y:S06]  /*16750*/  @P3 BRA `(.L_x_8363) ;  /* 0xffffffc400303947 */ /* 0x001fec000383ffff */
[----:B------:R-:W-:Y:S02]  /*16760*/  IMAD.MOV.U32 R218, RZ, RZ, R40 ;  /* 0x000000ffffda7224 */ /* 0x000fe400078e0028 */
[----:B------:R-:W-:Y:S02]  /*16770*/  IMAD.MOV.U32 R217, RZ, RZ, R24 ;  /* 0x000000ffffd97224 */ /* 0x000fe400078e0018 */
[----:B------:R-:W-:Y:S02]  /*16780*/  IMAD.MOV.U32 R184, RZ, RZ, R214 ;  /* 0x000000ffffb87224 */ /* 0x000fe400078e00d6 */
[----:B------:R-:W-:-:S07]  /*16790*/  IMAD.MOV.U32 R187, RZ, RZ, R215 ;  /* 0x000000ffffbb7224 */ /* 0x000fce00078e00d7 */
.L_x_8343:
[----:B------:R-:W0:Y:S01]  /*167a0*/  LDC R24, c[0x0][0x448] ;  /* 0x00011200ff187b82 */ /* 0x000e220000000800 */
[----:B------:R-:W-:Y:S01]  /*167b0*/  IADD3 R27, R196, 0x1, -R194 ;  /* 0x00000001c41b7810 */ /* 0x000fe20007ffe8c2 */
[----:B------:R-:W-:-:S06]  /*167c0*/  ULDC UR8, c[0x0][0x9dc] ;  /* 0x0002770000087ab9 */ /* 0x000fcc0000000800 */
[----:B------:R-:W1:Y:S01]  /*167d0*/  LDC R28, c[0x0][0x9e4] ;  /* 0x00027900ff1c7b82 */ /* 0x000e620000000800 */
[----:B0-----:R-:W-:Y:S01]  /*167e0*/  ISETP.NE.AND P4, PT, R24, 0x1, PT ;  /* 0x000000011800780c */ /* 0x001fe20003f85270 */
[----:B------:R-:W-:Y:S01]  /*167f0*/  VIADD R24, R198, 0x7f ;  /* 0x0000007fc6187836 */ /* 0x000fe20000000000 */
[----:B-1----:R-:W-:-:S11]  /*16800*/  ISETP.GE.AND P5, PT, R28, 0x1, PT ;  /* 0x000000011c00780c */ /* 0x002fd60003fa6270 */
[----:B------:R-:W0:Y:S08]  /*16810*/  @P4 LDC R25, c[0x0][0x44c] ;  /* 0x00011300ff194b82 */ /* 0x000e300000000800 */
[----:B------:R-:W1:Y:S01]  /*16820*/  @P4 LDC R26, c[0x0][0x450] ;  /* 0x00011400ff1a4b82 */ /* 0x000e620000000800 */
[----:B0-----:R-:W-:-:S05]  /*16830*/  @P4 IMAD.HI.U32 R25, R24, R25, RZ ;  /* 0x0000001918194227 */ /* 0x001fca00078e00ff */
[----:B-1----:R-:W-:-:S05]  /*16840*/  @P4 SHF.R.U32.HI R24, RZ, R26, R25 ;  /* 0x0000001aff184219 */ /* 0x002fca0000011619 */
[----:B------:R-:W-:-:S04]  /*16850*/  IMAD.IADD R24, R27, 0x1, R24 ;  /* 0x000000011b187824 */ /* 0x000fc800078e0218 */
[----:B------:R-:W-:Y:S01]  /*16860*/  VIADD R26, R24, -UR8 ;  /* 0x80000008181a7c36 */ /* 0x000fe20008000000 */
        /* <DEDUP_REMOVED lines=12> */
.L_x_8366:
[----:B------:R-:W-:-:S13]  /*16930*/  ISETP.NE.AND P1, PT, R28, 0x1, PT ;  /* 0x000000011c00780c */ /* 0x000fda0003f25270 */
[----:B------:R-:W0:Y:S02]  /*16940*/  @P1 LDC.64 R24, c[0x0][0x9e8] ;  /* 0x00027a00ff181b82 */ /* 0x000e240000000a00 */
[----:B0-----:R-:W-:-:S05]  /*16950*/  @P1 IMAD.HI.U32 R24, R27, R24, RZ ;  /* 0x000000181b181227 */ /* 0x001fca00078e00ff */
[----:B------:R-:W-:-:S07]  /*16960*/  @P1 SHF.R.U32.HI R27, RZ, R25, R24 ;  /* 0x00000019ff1b1219 */ /* 0x000fce0000011618 */
.L_x_8367:
[----:B------:R-:W-:Y:S05]  /*16970*/  BSYNC B0 ;  /* 0x0000000000007941 */ /* 0x000fea0003800000 */
.L_x_8365:
[----:B------:R-:W-:-:S05]  /*16980*/  IMAD R27, R27, R28, RZ ;  /* 0x0000001c1b1b7224 */ /* 0x000fca00078e02ff */
[----:B------:R-:W-:-:S07]  /*16990*/  VIMNMX R26, R26, R27, !PT ;  /* 0x0000001b1a1a7248 */ /* 0x000fce0007fe0100 */
.L_x_8364:
[----:B------:R-:W-:-:S05]  /*169a0*/  VIADD R26, R26, 0x7f ;  /* 0x0000007f1a1a7836 */ /* 0x000fca0000000000 */
[----:B------:R-:W-:-:S04]  /*169b0*/  SHF.R.S32.HI R25, RZ, 0x1f, R26 ;  /* 0x0000001fff197819 */ /* 0x000fc8000001141a */
[----:B------:R-:W-:-:S04]  /*169c0*/  LEA.HI R25, R25, R26, RZ, 0x7 ;  /* 0x0000001a19197211 */ /* 0x000fc800078f38ff */
[----:B------:R-:W-:-:S04]  /*169d0*/  SHF.R.S32.HI R25, RZ, 0x7, R25 ;  /* 0x00000007ff197819 */ /* 0x000fc80000011419 */
[----:B------:R-:W-:-:S04]  /*169e0*/  VIMNMX R213, R206, R25, !PT ;  /* 0x00000019ced57248 */ /* 0x000fc80007fe0100 */
[----:B------:R-:W-:-:S13]  /*169f0*/  ISETP.GE.AND P1, PT, R0, R213, PT ;  /* 0x000000d50000720c */ /* 0x000fda0003f26270 */
[----:B------:R-:W-:Y:S05]  /*16a00*/  @!P1 BRA `(.L_x_8368) ;  /* 0x0000002800dc9947 */ /* 0x000fea0003800000 */
[----:B------:R-:W-:Y:S02]  /*16a10*/  IMAD.MOV.U32 R214, RZ, RZ, R218 ;  /* 0x000000ffffd67224 */ /* 0x000fe400078e00da */
[----:B------:R-:W-:Y:S02]  /*16a20*/  IMAD.MOV.U32 R215, RZ, RZ, R217 ;  /* 0x000000ffffd77224 */ /* 0x000fe400078e00d9 */
[----:B------:R-:W-:Y:S02]  /*16a30*/  IMAD.MOV.U32 R204, RZ, RZ, R187 ;  /* 0x000000ffffcc7224 */ /* 0x000fe400078e00bb */
[----:B------:R-:W-:-:S07]  /*16a40*/  IMAD.MOV.U32 R216, RZ, RZ, R184 ;  /* 0x000000ffffd87224 */ /* 0x000fce00078e00b8 */
.L_x_8380:
        /* <DEDUP_REMOVED lines=8> */
.L_x_8370:
[----:B------:R-:W-:-:S05]  /*16ad0*/  VIADD R24, R216, 0x1 ;  /* 0x00000001d8187836 */ /* 0x000fca0000000000 */
[----:B------:R-:W-:-:S04]  /*16ae0*/  ISETP.NE.AND P2, PT, R24, 0x2, PT ;  /* 0x000000021800780c */ /* 0x000fc80003f45270 */
[----:B------:R-:W-:Y:S02]  /*16af0*/  SEL R25, R24, RZ, P2 ;  /* 0x000000ff18197207 */ /* 0x000fe40001000000 */
[----:B------:R-:W-:-:S03]  /*16b00*/  SHF.L.U32 R24, R187, 0x1f, RZ ;  /* 0x0000001fbb187819 */ /* 0x000fc600000006ff */
[----:B------:R-:W-:-:S04]  /*16b10*/  IMAD R25, R25, 0x8, R18 ;  /* 0x0000000819197824 */ /* 0x000fc800078e0212 */
[----:B------:R0:W1:Y:S01]  /*16b20*/  SYNCS.PHASECHK.TRANS64.TRYWAIT P2, [R25+URZ+0x28830], R24 ;  /* 0x02883018190075a7 */ /* 0x000062000804017f */
[----:B------:R-:W-:Y:S05]  /*16b30*/  @!P0 BRA `(.L_x_8371) ;  /* 0x0000000000048947 */ /* 0x000fea0003800000 */
[----:B------:R-:W-:Y:S01]  /*16b40*/  BPT.TRAP 0x1 ;  /* 0x000000040000795c */ /* 0x000fe20000300000 */
.L_x_8371:
[----:B------:R-:W-:Y:S04]  /*16b50*/  BSSY B0, `(.L_x_8369) ;  /* 0x0000004000007945 */ /* 0x000fe80003800000 */
[----:B-1----:R-:W-:Y:S05]  /*16b60*/  @P2 BRA `(.L_x_8372) ;  /* 0x0000000000082947 */ /* 0x002fea0003800000 */
[----:B------:R-:W1:Y:S02]  /*16b70*/  SYNCS.PHASECHK.TRANS64.TRYWAIT P2, [R25+URZ+0x28830], R24 ;  /* 0x02883018190075a7 */ /* 0x000e64000804017f */
[----:B-1----:R-:W-:Y:S05]  /*16b80*/  @!P2 BRA `(.L_x_8373) ;  /* 0x000001440040a947 */ /* 0x002fea0003800000 */
.L_x_8372:
[----:B------:R-:W-:Y:S05]  /*16b90*/  BSYNC B0 ;  /* 0x0000000000007941 */ /* 0x000fea0003800000 */
.L_x_8369:
[----:B01----:R-:W0:Y:S01]  /*16ba0*/  S2R R24, SR_TID.X ;  /* 0x0000000000187919 */ /* 0x003e220000002100 */
[----:B------:R-:W-:Y:S01]  /*16bb0*/  VIADD R184, R216, 0x1 ;  /* 0x00000001d8b87836 */ /* 0x000fe20000000000 */
[----:B------:R-:W-:Y:S05]  /*16bc0*/  WARPSYNC.ALL ;  /* 0x0000000000007948 */ /* 0x000fea0003800000 */
[----:B------:R-:W-:Y:S01]  /*16bd0*/  ISETP.NE.AND P2, PT, R184, 0x2, PT ;  /* 0x00000002b800780c */ /* 0x000fe20003f45270 */
[----:B------:R-:W-:Y:S01]  /*16be0*/  IMAD.MOV.U32 R25, RZ, RZ, 0x40000040 ;  /* 0x40000040ff197424 */ /* 0x000fe200078e00ff */
[----:B------:R-:W-:Y:S01]  /*16bf0*/  R2UR UR8, R4 ;  /* 0x00000000040872ca */ /* 0x000fe200000e0000 */
[----:B------:R-:W-:Y:S01]  /*16c00*/  IMAD.MOV.U32 R29, RZ, RZ, 0x40000040 ;  /* 0x40000040ff1d7424 */ /* 0x000fe200078e00ff */
[----:B------:R-:W-:Y:S01]  /*16c10*/  SEL R184, R184, RZ, P2 ;  /* 0x000000ffb8b87207 */ /* 0x000fe20001000000 */
[----:B------:R-:W-:Y:S01]  /*16c20*/  IMAD.MOV.U32 R27, RZ, RZ, 0x40000040 ;  /* 0x40000040ff1b7424 */ /* 0x000fe200078e00ff */
[----:B------:R-:W-:Y:S01]  /*16c30*/  R2UR UR11, R25 ;  /* 0x00000000190b72ca */ /* 0x000fe200000e0000 */
[----:B------:R-:W-:Y:S01]  /*16c40*/  IMAD.MOV.U32 R31, RZ, RZ, 0x40000040 ;  /* 0x40000040ff1f7424 */ /* 0x000fe200078e00ff */
        /* <DEDUP_REMOVED lines=9> */
[----:B0-----:R-:W-:Y:S02]  /*16ce0*/  SHF.R.U32.HI R24, RZ, 0x7, R24 ;  /* 0x00000007ff187819 */ /* 0x001fe40000011618 */
[----:B------:R-:W-:Y:S02]  /*16cf0*/  R2UR UR13, R193 ;  /* 0x00000000c10d72ca */ /* 0x000fe400000e0000 */
[----:B------:R-:W-:Y:S01]  /*16d00*/  R2UR UR16, R190 ;  /* 0x00000000be1072ca */ /* 0x000fe200000e0000 */
[----:B------:R-:W-:Y:S01]  /*16d10*/  VIADD R30, R24, 0x8 ;  /* 0x00000008181e7836 */ /* 0x000fe20000000000 */
[----:B------:R-:W-:Y:S01]  /*16d20*/  R2UR UR17, R191 ;  /* 0x00000000bf1172ca */ /* 0x000fe200000e0000 */
[----:B------:R-:W-:Y:S01]  /*16d30*/  IMAD R24, R184, 0x800, R7 ;  /* 0x00000800b8187824 */ /* 0x000fe200078e0207 */
[----:B------:R-:W-:-:S02]  /*16d40*/  R2UR UR20, R20 ;  /* 0x00000000141472ca */ /* 0x000fc400000e0000 */
[----:B------:R0:W-:Y:S01]  /*16d50*/  BAR.SYNC.DEFER_BLOCKING R30, 0x100 ;  /* 0x0004001e0000751d */ /* 0x0001e20000010000 */
[C---:B------:R-:W-:Y:S01]  /*16d60*/  VIADD R28, R24.reuse, 0x2 ;  /* 0x00000002181c7836 */ /* 0x040fe20000000000 */
[C---:B------:R-:W-:Y:S01]  /*16d70*/  R2UR UR10, R24.reuse ;  /* 0x00000000180a72ca */ /* 0x040fe200000e0000 */
[----:B------:R-:W-:Y:S01]  /*16d80*/  VIADD R26, R24, 0x4 ;  /* 0x00000004181a7836 */ /* 0x000fe20000000000 */
[----:B------:R-:W-:Y:S02]  /*16d90*/  R2UR UR21, R21 ;  /* 0x00000000151572ca */ /* 0x000fe400000e0000 */
[----:B------:R-:W-:Y:S01]  /*16da0*/  R2UR UR14, R28 ;  /* 0x000000001c0e72ca */ /* 0x000fe200000e0000 */
[----:B------:R-:W-:Y:S01]  /*16db0*/  VIADD R28, R24, 0x6 ;  /* 0x00000006181c7836 */ /* 0x000fe20000000000 */
[----:B------:R-:W-:Y:S01]  /*16dc0*/  R2UR UR18, R26 ;  /* 0x000000001a1272ca */ /* 0x000fe200000e0000 */
[----:B------:R-:W-:Y:S01]  /*16dd0*/  VIADD R26, R24, 0x400 ;  /* 0x00000400181a7836 */ /* 0x000fe20000000000 */
[----:B------:R-:W-:Y:S01]  /*16de0*/  R2UR UR24, R14 ;  /* 0x000000000e1872ca */ /* 0x000fe200000e0000 */
[----:B0-----:R-:W-:Y:S01]  /*16df0*/  VIADD R30, R24, 0x404 ;  /* 0x00000404181e7836 */ /* 0x001fe20000000000 */
[----:B------:R-:W-:Y:S01]  /*16e00*/  R2UR UR22, R28 ;  /* 0x000000001c1672ca */ /* 0x000fe200000e0000 */
[----:B------:R-:W-:Y:S01]  /*16e10*/  VIADD R28, R24, 0x402 ;  /* 0x00000402181c7836 */ /* 0x000fe20000000000 */
[----:B------:R-:W-:Y:S01]  /*16e20*/  R2UR UR26, R26 ;  /* 0x000000001a1a72ca */ /* 0x000fe200000e0000 */
[----:B------:R-:W-:Y:S01]  /*16e30*/  VIADD R24, R24, 0x406 ;  /* 0x0000040618187836 */ /* 0x000fe20000000000 */
[----:B------:R-:W-:-:S02]  /*16e40*/  R2UR UR34, R30 ;  /* 0x000000001e2272ca */ /* 0x000fc400000e0000 */
[----:B------:R-:W-:Y:S02]  /*16e50*/  R2UR UR30, R28 ;  /* 0x000000001c1e72ca */ /* 0x000fe400000e0000 */
[----:B------:R-:W-:Y:S02]  /*16e60*/  R2UR UR46, R24 ;  /* 0x00000000182e72ca */ /* 0x000fe400000e0000 */
[----:B------:R-:W-:Y:S01]  /*16e70*/  R2UR UR25, R15 ;  /* 0x000000000f1972ca */ /* 0x000fe200000e0000 */
[----:B------:R-:W-:Y:S01]  /*16e80*/  WARPGROUP.ARRIVE ;  /* 0x00000000000079c5 */ /* 0x000fe20000000000 */
[----:B------:R-:W-:Y:S02]  /*16e90*/  R2UR UR28, R12 ;  /* 0x000000000c1c72ca */ /* 0x000fe400000e0000 */
[----:B------:R-:W-:Y:S02]  /*16ea0*/  R2UR UR29, R13 ;  /* 0x000000000d1d72ca */ /* 0x000fe400000e0000 */
[----:B------:R-:W-:Y:S01]  /*16eb0*/  R2UR UR32, R10 ;  /* 0x000000000a2072ca */ /* 0x000fe200000e0000 */
[----:B------:R-:W-:Y:S01]  /*16ec0*/  HGMMA.64x128x16.F32.BF16 R24, gdesc[UR8], RZ, !UPT, gsb0 ;  /* 0x01e00000081879f0 */ /* 0x000fe2000c0018ff */
[----:B------:R-:W-:-:S02]  /*16ed0*/  R2UR UR33, R11 ;  /* 0x000000000b2172ca */ /* 0x000fc400000e0000 */
        /* <DEDUP_REMOVED lines=27> */
.L_x_8375:
[----:B------:R-:W-:Y:S01]  /*17090*/  SHF.L.U32 R204, R204, 0x1f, RZ ;  /* 0x0000001fcccc7819 */ /* 0x000fe200000006ff */
[----:B------:R-:W-:-:S04]  /*170a0*/  IMAD R205, R216, 0x8, R18 ;  /* 0x00000008d8cd7824 */ /* 0x000fc800078e0212 */
[----:B------:R0:W1:Y:S01]  /*170b0*/  SYNCS.PHASECHK.TRANS64.TRYWAIT P1, [R205+URZ+0x28850], R204 ;  /* 0x028850cccd0075a7 */ /* 0x000062000802017f */
[----:B------:R-:W-:Y:S05]  /*170c0*/  @!P0 BRA `(.L_x_8376) ;  /* 0x0000000000048947 */ /* 0x000fea0003800000 */
[----:B------:R-:W-:Y:S01]  /*170d0*/  BPT.TRAP 0x1 ;  /* 0x000000040000795c */ /* 0x000fe20000300000 */
.L_x_8376:
[----:B-1----:R-:W-:Y:S05]  /*170e0*/  @P1 BRA `(.L_x_8374) ;  /* 0x0000000000081947 */ /* 0x002fea0003800000 */
[----:B------:R-:W1:Y:S02]  /*170f0*/  SYNCS.PHASECHK.TRANS64.TRYWAIT P1, [R205+URZ+0x28850], R204 ;  /* 0x028850cccd0075a7 */ /* 0x000e64000802017f */
[----:B-1----:R-:W-:Y:S05]  /*17100*/  @!P1 BRA `(.L_x_8377) ;  /* 0x0000013c00f49947 */ /* 0x002fea0003800000 */
.L_x_8374:
        /* <DEDUP_REMOVED lines=67> */
.L_x_8378:
        /* <DEDUP_REMOVED lines=15> */
[----:B0-----:R-:W-:Y:S01]  /*17630*/  FMUL.FTZ R152, R57, UR48 ;  /* 0x0000003039987c20 */ /* 0x001fe20008410000 */
        /* <DEDUP_REMOVED lines=66> */
[----:B------:R-:W-:-:S04]  /*17a60*/  UMOV UR51, UR6 ;  /* 0x0000000600337c82 */ /* 0x000fc80008000000 */
        /* <DEDUP_REMOVED lines=108> */
[----:B------:R-:W2:Y:S01]  /*18130*/  SHFL.BFLY PT, R57, R58, 0x2, 0x1f ;  /* 0x0c401f003a397f89 */ /* 0x000ea200000e0000 */
[----:B0-----:R-:W-:-:S04]  /*18140*/  FMNMX.FTZ R154, R86, R155, !PT ;  /* 0x0000009b569a7209 */ /* 0x001fc80007810000 */
[----:B-1----:R-:W-:-:S05]  /*18150*/  FMNMX.FTZ R154, R87, R154, !PT ;  /* 0x0000009a579a7209 */ /* 0x002fca0007810000 */
[----:B------:R-:W0:Y:S01]  /*18160*/  SHFL.BFLY PT, R157, R154, 0x2, 0x1f ;  /* 0x0c401f009a9d7f89 */ /* 0x000e2200000e0000 */
[----:B--2---:R-:W-:-:S05]  /*18170*/  FMNMX.FTZ R155, R58, R57, !PT ;  /* 0x000000393a9b7209 */ /* 0x004fca0007810000 */
[----:B------:R-:W1:Y:S01]  /*18180*/  SHFL.BFLY PT, R156, R155, 0x1, 0x1f ;  /* 0x0c201f009b9c7f89 */ /* 0x000e6200000e0000 */
[----:B0-----:R-:W-:-:S05]  /*18190*/  FMNMX.FTZ R157, R154, R157, !PT ;  /* 0x0000009d9a9d7209 */ /* 0x001fca0007810000 */
[----:B------:R-:W0:Y:S01]  /*181a0*/  SHFL.BFLY PT, R218, R157, 0x1, 0x1f ;  /* 0x0c201f009dda7f89 */ /* 0x000e2200000e0000 */
[----:B-1----:R-:W-:-:S05]  /*181b0*/  FMNMX.FTZ R217, R155, R156, !PT ;  /* 0x0000009c9bd97209 */ /* 0x002fca0007810000 */
[C---:B------:R-:W-:Y:S01]  /*181c0*/  FADD.FTZ R57, -R217.reuse, R215 ;  /* 0x000000d7d9397221 */ /* 0x040fe20000010100 */
[----:B------:R-:W-:-:S03]  /*181d0*/  FMUL.FTZ R155, R217, UR51 ;  /* 0x00000033d99b7c20 */ /* 0x000fc60008410000 */
[----:B------:R-:W-:Y:S01]  /*181e0*/  FMUL.FTZ R156, R57, UR51 ;  /* 0x00000033399c7c20 */ /* 0x000fe20008410000 */
[--C-:B------:R-:W-:Y:S01]  /*181f0*/  FFMA.FTZ R164, R56, UR51, -R155.reuse ;  /* 0x0000003338a47c23 */ /* 0x100fe2000801089b */
[--C-:B------:R-:W-:Y:S01]  /*18200*/  FFMA.FTZ R180, R24, UR51, -R155.reuse ;  /* 0x0000003318b47c23 */ /* 0x100fe2000801089b */
[--C-:B------:R-:W-:Y:S01]  /*18210*/  FFMA.FTZ R165, R25, UR51, -R155.reuse ;  /* 0x0000003319a57c23 */ /* 0x100fe2000801089b */
[--C-:B------:R-:W-:Y:S01]  /*18220*/  FFMA.FTZ R168, R48, UR51, -R155.reuse ;  /* 0x0000003330a87c23 */ /* 0x100fe2000801089b */
[----:B------:R-:W-:Y:S01]  /*18230*/  MUFU.EX2 R58, R156 ;  /* 0x0000009c003a7308 */ /* 0x000fe20000000800 */
[--C-:B------:R-:W-:Y:S01]  /*18240*/  FFMA.FTZ R182, R28, UR51, -R155.reuse ;  /* 0x000000331cb67c23 */ /* 0x100fe2000801089b */
[----:B0-----:R-:W-:Y:S01]  /*18250*/  FMNMX.FTZ R218, R157, R218, !PT ;  /* 0x000000da9dda7209 */ /* 0x001fe20007810000 */
[--C-:B------:R-:W-:Y:S01]  /*18260*/  FFMA.FTZ R157, R41, UR51, -R155.reuse ;  /* 0x00000033299d7c23 */ /* 0x100fe2000801089b */
[--C-:B------:R-:W-:Y:S01]  /*18270*/  FFMA.FTZ R163, R29, UR51, -R155.reuse ;  /* 0x000000331da37c23 */ /* 0x100fe2000801089b */
[--C-:B------:R-:W-:Y:S01]  /*18280*/  FFMA.FTZ R41, R45, UR51, -R155.reuse ;  /* 0x000000332d297c23 */ /* 0x100fe2000801089b */
[--C-:B------:R-:W-:Y:S01]  /*18290*/  FFMA.FTZ R176, R32, UR51, -R155.reuse ;  /* 0x0000003320b07c23 */ /* 0x100fe2000801089b */
[C---:B------:R-:W-:Y:S01]  /*182a0*/  FADD.FTZ R57, -R218.reuse, R214 ;  /* 0x000000d6da397221 */ /* 0x040fe20000010100 */
[----:B------:R-:W-:Y:S01]  /*182b0*/  FMUL.FTZ R56, R218, UR51 ;  /* 0x00000033da387c20 */ /* 0x000fe20008410000 */
[----:B------:R-:W0:Y:S01]  /*182c0*/  MUFU.EX2 R180, R180 ;  /* 0x000000b400b47308 */ /* 0x000e220000000800 */
[----:B------:R-:W-:Y:S01]  /*182d0*/  FFMA.FTZ R161, R33, UR51, -R155 ;  /* 0x0000003321a17c23 */ /* 0x000fe2000801089b */
[----:B------:R-:W-:Y:S01]  /*182e0*/  FMUL.FTZ R57, R57, UR51 ;  /* 0x0000003339397c20 */ /* 0x000fe20008410000 */
[--C-:B------:R-:W-:Y:S01]  /*182f0*/  FFMA.FTZ R181, R26, UR51, -R56.reuse ;  /* 0x000000331ab57c23 */ /* 0x100fe20008010838 */
[--C-:B------:R-:W-:Y:S01]  /*18300*/  FFMA.FTZ R48, R27, UR51, -R56.reuse ;  /* 0x000000331b307c23 */ /* 0x100fe20008010838 */
[--C-:B------:R-:W-:Y:S01]  /*18310*/  FFMA.FTZ R183, R30, UR51, -R56.reuse ;  /* 0x000000331eb77c23 */ /* 0x100fe20008010838 */
[----:B------:R-:W-:Y:S01]  /*18320*/  FFMA.FTZ R45, R31, UR51, -R56 ;  /* 0x000000331f2d7c23 */ /* 0x000fe20008010838 */
[----:B------:R-:W-:Y:S01]  /*18330*/  IMAD R26, R184, 0x8, R18 ;  /* 0x00000008b81a7824 */ /* 0x000fe200078e0212 */
[----:B------:R-:W-:Y:S01]  /*18340*/  MUFU.EX2 R57, R57 ;  /* 0x0000003900397308 */ /* 0x000fe20000000800 */
[--C-:B------:R-:W-:Y:S01]  /*18350*/  FFMA.FTZ R177, R34, UR51, -R56.reuse ;  /* 0x0000003322b17c23 */ /* 0x100fe20008010838 */
[----:B------:R-:W-:Y:S01]  /*18360*/  FFMA.FTZ R34, R39, UR51, -R56 ;  /* 0x0000003327227c23 */ /* 0x000fe20008010838 */
[----:B------:R-:W-:-:S02]  /*18370*/  VIADD R26, R26, 0x28840 ;  /* 0x000288401a1a7836 */ /* 0x000fc40000000000 */
[--C-:B------:R-:W-:Y:S01]  /*18380*/  FFMA.FTZ R35, R35, UR51, -R56.reuse ;  /* 0x0000003323237c23 */ /* 0x100fe20008010838 */
[----:B------:R-:W-:Y:S02]  /*18390*/  IMAD.U32 R39, RZ, RZ, UR38 ;  /* 0x00000026ff277e24 */ /* 0x000fe4000f8e00ff */
[--C-:B------:R-:W-:Y:S01]  /*183a0*/  FFMA.FTZ R178, R36, UR51, -R155.reuse ;  /* 0x0000003324b27c23 */ /* 0x100fe2000801089b */
[----:B------:R-:W-:Y:S01]  /*183b0*/  FFMA.FTZ R179, R38, UR51, -R56 ;  /* 0x0000003326b37c23 */ /* 0x000fe20008010838 */
[----:B------:R-:W1:Y:S01]  /*183c0*/  MUFU.EX2 R181, R181 ;  /* 0x000000b500b57308 */ /* 0x000e620000000800 */
[----:B0-----:R-:W-:Y:S01]  /*183d0*/  FFMA.FTZ R6, R58, R6, R180 ;  /* 0x000000063a067223 */ /* 0x001fe200000100b4 */
[----:B------:R-:W-:Y:S01]  /*183e0*/  PRMT R26, R39, 0x654, R26 ;  /* 0x00000654271a7816 */ /* 0x000fe2000000001a */
        /* <DEDUP_REMOVED lines=8> */
[----:B------:R-:W-:Y:S01]  /*18470*/  FFMA.FTZ R173, R42, UR51, -R56 ;  /* 0x000000332aad7c23 */ /* 0x000fe20008010838 */
[----:B------:R2:W-:Y:S01]  /*18480*/  SYNCS.ARRIVE.TRANS64.RED.A1T0 RZ, [R26+URZ], RZ ;  /* 0x000000ff1aff79a7 */ /* 0x0005e2000810043f */
[--C-:B------:R-:W-:Y:S01]  /*18490*/  FFMA.FTZ R40, R49, UR51, -R155.reuse ;  /* 0x0000003331287c23 */ /* 0x100fe2000801089b */
[--C-:B------:R-:W-:Y:S01]  /*184a0*/  FFMA.FTZ R37, R53, UR51, -R155.reuse ;  /* 0x0000003335257c23 */ /* 0x100fe2000801089b */
[----:B------:R-:W-:Y:S01]  /*184b0*/  FFMA.FTZ R166, R60, UR51, -R155 ;  /* 0x000000333ca67c23 */ /* 0x000fe2000801089b */
[----:B------:R-:W3:Y:S01]  /*184c0*/  MUFU.EX2 R48, R48 ;  /* 0x0000003000307308 */ /* 0x000ee20000000800 */
[----:B-1----:R-:W-:Y:S01]  /*184d0*/  FFMA.FTZ R3, R57, R3, R181 ;  /* 0x0000000339037223 */ /* 0x002fe200000100b5 */
[--C-:B------:R-:W-:Y:S01]  /*184e0*/  FFMA.FTZ R33, R61, UR51, -R155.reuse ;  /* 0x000000333d217c23 */ /* 0x100fe2000801089b */
[--C-:B------:R-:W-:Y:S01]  /*184f0*/  FFMA.FTZ R160, R64, UR51, -R155.reuse ;  /* 0x0000003340a07c23 */ /* 0x100fe2000801089b */
[--C-:B------:R-:W-:Y:S01]  /*18500*/  FFMA.FTZ R32, R65, UR51, -R155.reuse ;  /* 0x0000003341207c23 */ /* 0x100fe2000801089b */
[--C-:B------:R-:W-:Y:S01]  /*18510*/  FFMA.FTZ R162, R68, UR51, -R155.reuse ;  /* 0x0000003344a27c23 */ /* 0x100fe2000801089b */
[--C-:B------:R-:W-:Y:S01]  /*18520*/  FFMA.FTZ R29, R69, UR51, -R155.reuse ;  /* 0x00000033451d7c23 */ /* 0x100fe2000801089b */
[--C-:B------:R-:W-:Y:S01]  /*18530*/  FFMA.FTZ R156, R72, UR51, -R155.reuse ;  /* 0x00000033489c7c23 */ /* 0x100fe2000801089b */
[----:B------:R-:W-:Y:S01]  /*18540*/  MUFU.EX2 R182, R182 ;  /* 0x000000b600b67308 */ /* 0x000fe20000000800 */
[----:B0-----:R-:W-:Y:S01]  /*18550*/  FADD.FTZ R59, R165, R6 ;  /* 0x00000006a53b7221 */ /* 0x001fe20000010000 */
[--C-:B------:R-:W-:Y:S01]  /*18560*/  FFMA.FTZ R28, R73, UR51, -R155.reuse ;  /* 0x00000033491c7c23 */ /* 0x100fe2000801089b */
[--C-:B------:R-:W-:Y:S01]  /*18570*/  FFMA.FTZ R158, R76, UR51, -R155.reuse ;  /* 0x000000334c9e7c23 */ /* 0x100fe2000801089b */
[--C-:B------:R-:W-:Y:S01]  /*18580*/  FFMA.FTZ R25, R77, UR51, -R155.reuse ;  /* 0x000000334d197c23 */ /* 0x100fe2000801089b */
[--C-:B------:R-:W-:Y:S01]  /*18590*/  FFMA.FTZ R152, R80, UR51, -R155.reuse ;  /* 0x0000003350987c23 */ /* 0x100fe2000801089b */
[--C-:B------:R-:W-:Y:S01]  /*185a0*/  FFMA.FTZ R24, R81, UR51, -R155.reuse ;  /* 0x0000003351187c23 */ /* 0x100fe2000801089b */
[----:B------:R-:W-:Y:S01]  /*185b0*/  FFMA.FTZ R154, R84, UR51, -R155 ;  /* 0x00000033549a7c23 */ /* 0x000fe2000801089b */
[----:B------:R-:W0:Y:S01]  /*185c0*/  MUFU.EX2 R183, R183 ;  /* 0x000000b700b77308 */ /* 0x000e220000000800 */
[----:B---3--:R-:W-:Y:S01]  /*185d0*/  FADD.FTZ R6, R48, R3 ;  /* 0x0000000330067221 */ /* 0x008fe20000010000 */
[----:B------:R-:W-:Y:S01]  /*185e0*/  FFMA.FTZ R44, R85, UR51, -R155 ;  /* 0x00000033552c7c23 */ /* 0x000fe2000801089b */
        /* <DEDUP_REMOVED lines=22> */
[----:B------:R-:W-:Y:S01]  /*18750*/  FFMA.FTZ R155, R86, UR51, -R56 ;  /* 0x00000033569b7c23 */ /* 0x000fe20008010838 */
[----:B0-----:R-:W-:-:S06]  /*18760*/  FADD.FTZ R6, R183, R6 ;  /* 0x00000006b7067221 */ /* 0x001fcc0000010000 */
[----:B------:R-:W0:Y:S01]  /*18770*/  MUFU.EX2 R177, R177 ;  /* 0x000000b100b17308 */ /* 0x000e220000000800 */
[----:B-1----:R-:W-:-:S07]  /*18780*/  FADD.FTZ R6, R45, R6 ;  /* 0x000000062d067221 */ /* 0x002fce0000010000 */
[----:B------:R-:W-:Y:S08]  /*18790*/  MUFU.EX2 R161, R161 ;  /* 0x000000a100a17308 */ /* 0x000ff00000000800 */
[----:B------:R-:W1:Y:S01]  /*187a0*/  MUFU.EX2 R35, R35 ;  /* 0x0000002300237308 */ /* 0x000e620000000800 */
[----:B0-----:R-:W-:-:S07]  /*187b0*/  FADD.FTZ R6, R177, R6 ;  /* 0x00000006b1067221 */ /* 0x001fce0000010000 */
[----:B--2---:R0:W-:Y:S08]  /*187c0*/  MUFU.EX2 R26, R38 ;  /* 0x00000026001a7308 */ /* 0x0041f00000000800 */
[----:B------:R-:W2:Y:S01]  /*187d0*/  MUFU.EX2 R178, R178 ;  /* 0x000000b200b27308 */ /* 0x000ea20000000800 */
[----:B0-----:R-:W-:Y:S01]  /*187e0*/  FFMA.FTZ R38, R87, UR51, -R56 ;  /* 0x0000003357267c23 */ /* 0x001fe20008010838 */
[----:B------:R-:W-:Y:S01]  /*187f0*/  FADD.FTZ R56, R182, R59 ;  /* 0x0000003bb6387221 */ /* 0x000fe20000010000 */
[----:B-1----:R-:W-:-:S03]  /*18800*/  FADD.FTZ R6, R35, R6 ;  /* 0x0000000623067221 */ /* 0x002fc60000010000 */
[----:B------:R-:W-:Y:S02]  /*18810*/  FADD.FTZ R3, R163, R56 ;  /* 0x00000038a3037221 */ /* 0x000fe40000010000 */
[----:B------:R-:W0:Y:S02]  /*18820*/  MUFU.EX2 R179, R179 ;  /* 0x000000b300b37308 */ /* 0x000e240000000800 */
[----:B------:R-:W-:-:S04]  /*18830*/  FADD.FTZ R56, R176, R3 ;  /* 0x00000003b0387221 */ /* 0x000fc80000010000 */
[----:B------:R-:W-:Y:S02]  /*18840*/  FADD.FTZ R3, R161, R56 ;  /* 0x00000038a1037221 */ /* 0x000fe40000010000 */
[----:B------:R-:W1:Y:S02]  /*18850*/  MUFU.EX2 R159, R159 ;  /* 0x0000009f009f7308 */ /* 0x000e640000000800 */
[----:B--2---:R-:W-:-:S06]  /*18860*/  FADD.FTZ R56, R178, R3 ;  /* 0x00000003b2387221 */ /* 0x004fcc0000010000 */
        /* <DEDUP_REMOVED lines=101> */
.L_x_8379:
[----:B------:R-:W-:Y:S01]  /*18ec0*/  IMAD R56, R216, 0x8, R18 ;  /* 0x00000008d8387824 */ /* 0x000fe200078e0212 */
[----:B------:R-:W-:Y:S01]  /*18ed0*/  ISETP.GT.AND P1, PT, R0, R213, PT ;  /* 0x000000d50000720c */ /* 0x000fe20003f24270 */
[----:B------:R-:W-:Y:S01]  /*18ee0*/  IMAD.U32 R59, RZ, RZ, UR38 ;  /* 0x00000026ff3b7e24 */ /* 0x000fe2000f8e00ff */
[----:B------:R-:W-:Y:S01]  /*18ef0*/  F2FP.BF16.F32.PACK_AB R180, R165, R180 ;  /* 0x000000b4a5b4723e */ /* 0x000fe200000010ff */
[----:B------:R-:W-:Y:S01]  /*18f00*/  VIADD R56, R56, 0x28860 ;  /* 0x0002886038387836 */ /* 0x000fe20000000000 */
[----:B------:R-:W-:Y:S01]  /*18f10*/  F2FP.BF16.F32.PACK_AB R182, R163, R182 ;  /* 0x000000b6a3b6723e */ /* 0x000fe200000010ff */
[----:B------:R-:W-:Y:S01]  /*18f20*/  FMUL.FTZ R88, R88, R58 ;  /* 0x0000003a58587220 */ /* 0x000fe20000410000 */
[----:B------:R-:W-:Y:S01]  /*18f30*/  F2FP.BF16.F32.PACK_AB R176, R161, R176 ;  /* 0x000000b0a1b0723e */ /* 0x000fe200000010ff */
[-C--:B------:R-:W-:Y:S01]  /*18f40*/  FMUL.FTZ R89, R89, R58.reuse ;  /* 0x0000003a59597220 */ /* 0x080fe20000410000 */
[----:B------:R-:W-:Y:S01]  /*18f50*/  PRMT R56, R59, 0x654, R56 ;  /* 0x000006543b387816 */ /* 0x000fe20000000038 */
[----:B------:R-:W-:Y:S01]  /*18f60*/  FMUL.FTZ R92, R92, R58 ;  /* 0x0000003a5c5c7220 */ /* 0x000fe20000410000 */
[----:B------:R-:W-:Y:S01]  /*18f70*/  F2FP.BF16.F32.PACK_AB R178, R159, R178 ;  /* 0x000000b29fb2723e */ /* 0x000fe200000010ff */
[----:B------:R-:W-:Y:S01]  /*18f80*/  FMUL.FTZ R93, R93, R58 ;  /* 0x0000003a5d5d7220 */ /* 0x000fe20000410000 */
[----:B------:R0:W-:Y:S01]  /*18f90*/  SYNCS.ARRIVE.TRANS64.RED.A1T0 RZ, [R56+URZ], RZ ;  /* 0x000000ff38ff79a7 */ /* 0x0001e2000810043f */
        /* <DEDUP_REMOVED lines=94> */
.L_x_8368:
[----:B------:R-:W-:-:S13]  /*19580*/  ISETP.GE.AND P1, PT, R0, R206, PT ;  /* 0x000000ce0000720c */ /* 0x000fda0003f26270 */
[----:B------:R-:W-:Y:S05]  /*19590*/  @!P1 BRA `(.L_x_8381) ;  /* 0x0000003800f09947 */ /* 0x000fea0003800000 */
[----:B------:R-:W-:Y:S02]  /*195a0*/  IMAD.MOV.U32 R213, RZ, RZ, R218 ;  /* 0x000000ffffd57224 */ /* 0x000fe400078e00da */
[----:B------:R-:W-:Y:S02]  /*195b0*/  IMAD.MOV.U32 R214, RZ, RZ, R217 ;  /* 0x000000ffffd67224 */ /* 0x000fe400078e00d9 */
[----:B------:R-:W-:Y:S02]  /*195c0*/  IMAD.MOV.U32 R204, RZ, RZ, R187 ;  /* 0x000000ffffcc7224 */ /* 0x000fe400078e00bb */
[----:B------:R-:W-:-:S07]  /*195d0*/  IMAD.MOV.U32 R215, RZ, RZ, R184 ;  /* 0x000000ffffd77224 */ /* 0x000fce00078e00b8 */
.L_x_8401:
        /* <DEDUP_REMOVED lines=8> */
.L_x_8383:
        /* <DEDUP_REMOVED lines=8> */
.L_x_8384:
[----:B------:R-:W-:Y:S04]  /*196e0*/  BSSY B0, `(.L_x_8382) ;  /* 0x0000004000007945 */ /* 0x000fe80003800000 */
[----:B-1----:R-:W-:Y:S05]  /*196f0*/  @P2 BRA `(.L_x_8385) ;  /* 0x0000000000082947 */ /* 0x002fea0003800000 */
[----:B------:R-:W1:Y:S02]  /*19700*/  SYNCS.PHASECHK.TRANS64.TRYWAIT P2, [R25+URZ+0x28830], R24 ;  /* 0x02883018190075a7 */ /* 0x000e64000804017f */
[----:B-1----:R-:W-:Y:S05]  /*19710*/  @!P2 BRA `(.L_x_8386) ;  /* 0x000001180084a947 */ /* 0x002fea0003800000 */
.L_x_8385:
[----:B------:R-:W-:Y:S05]  /*19720*/  BSYNC B0 ;  /* 0x0000000000007941 */ /* 0x000fea0003800000 */
.L_x_8382:
        /* <DEDUP_REMOVED lines=79> */
.L_x_8388:
[----:B------:R-:W-:Y:S01]  /*19c20*/  SHF.L.U32 R204, R204, 0x1f, RZ ;  /* 0x0000001fcccc7819 */ /* 0x000fe200000006ff */
[----:B------:R-:W-:-:S04]  /*19c30*/  IMAD R205, R215, 0x8, R18 ;  /* 0x00000008d7cd7824 */ /* 0x000fc800078e0212 */
[----:B------:R0:W1:Y:S01]  /*19c40*/  SYNCS.PHASECHK.TRANS64.TRYWAIT P1, [R205+URZ+0x28850], R204 ;  /* 0x028850cccd0075a7 */ /* 0x000062000802017f */
[----:B------:R-:W-:Y:S05]  /*19c50*/  @!P0 BRA `(.L_x_8389) ;  /* 0x0000000000048947 */ /* 0x000fea0003800000 */
[----:B------:R-:W-:Y:S01]  /*19c60*/  BPT.TRAP 0x1 ;  /* 0x000000040000795c */ /* 0x000fe20000300000 */
.L_x_8389:
[----:B-1----:R-:W-:Y:S05]  /*19c70*/  @P1 BRA `(.L_x_8387) ;  /* 0x0000000000081947 */ /* 0x002fea0003800000 */
[----:B------:R-:W1:Y:S02]  /*19c80*/  SYNCS.PHASECHK.TRANS64.TRYWAIT P1, [R205+URZ+0x28850], R204 ;  /* 0x028850cccd0075a7 */ /* 0x000e64000802017f */
[----:B-1----:R-:W-:Y:S05]  /*19c90*/  @!P1 BRA `(.L_x_8390) ;  /* 0x0000011400389947 */ /* 0x002fea0003800000 */
.L_x_8387:
        /* <DEDUP_REMOVED lines=67> */
.L_x_8391:
        /* <DEDUP_REMOVED lines=47> */
[----:B------:R-:W-:-:S02]  /*1a3c0*/  IMAD R42, R184, 0x8, R18 ;  /* 0x00000008b82a7824 */ /* 0x000fc400078e0212 */
[----:B------:R-:W-:Y:S01]  /*1a3d0*/  FMUL.FTZ R154, R43, UR43 ;  /* 0x0000002b2b9a7c20 */ /* 0x000fe20008410000 */
[----:B------:R-:W-:Y:S02]  /*1a3e0*/  IMAD.U32 R43, RZ, RZ, UR38 ;  /* 0x00000026ff2b7e24 */ /* 0x000fe4000f8e00ff */
        /* <DEDUP_REMOVED lines=109> */
.L_x_8394:
[----:B------:R-:W-:-:S05]  /*1aac0*/  IMAD.U32 R160, RZ, RZ, UR5 ;  /* 0x00000005ffa07e24 */ /* 0x000fca000f8e00ff */
[----:B------:R-:W-:-:S13]  /*1aad0*/  ISETP.NE.AND P1, PT, R160, 0x1, PT ;  /* 0x00000001a000780c */ /* 0x000fda0003f25270 */
[----:B------:R-:W1:Y:S02]  /*1aae0*/  @P1 LDC.64 R42, c[0x0][0x9e8] ;  /* 0x00027a00ff2a1b82 */ /* 0x000e640000000a00 */
[----:B-1----:R-:W-:-:S05]  /*1aaf0*/  @P1 IMAD.HI.U32 R42, R161, R42, RZ ;  /* 0x0000002aa12a1227 */ /* 0x002fca00078e00ff */
[----:B------:R-:W-:-:S07]  /*1ab00*/  @P1 SHF.R.U32.HI R161, RZ, R43, R42 ;  /* 0x0000002bffa11219 */ /* 0x000fce000001162a */
.L_x_8395:
[----:B------:R-:W-:Y:S05]  /*1ab10*/  BSYNC B0 ;  /* 0x0000000000007941 */ /* 0x000fea0003800000 */
.L_x_8393:
[----:B------:R-:W-:-:S04]  /*1ab20*/  IMAD R42, R161, R160, -R83 ;  /* 0x000000a0a12a7224 */ /* 0x000fc800078e0a53 */
[----:B------:R-:W-:-:S05]  /*1ab30*/  IMAD.IADD R43, R42, 0x1, -R189 ;  /* 0x000000012a2b7824 */ /* 0x000fca00078e0abd */
[----:B------:R-:W-:Y:S02]  /*1ab40*/  VIADDMNMX R87, R43, R160, R87, PT ;  /* 0x000000a02b577246 */ /* 0x000fe40003800157 */
[----:B------:R-:W-:-:S07]  /*1ab50*/  VIMNMX R86, R86, R43, !PT ;  /* 0x0000002b56567248 */ /* 0x000fce0007fe0100 */
.L_x_8392:
        /* <DEDUP_REMOVED lines=113> */
.L_x_8398:
[----:B------:R-:W-:-:S05]  /*1b270*/  IMAD.U32 R86, RZ, RZ, UR5 ;  /* 0x00000005ff567e24 */ /* 0x000fca000f8e00ff */
[----:B------:R-:W-:-:S13]  /*1b280*/  ISETP.NE.AND P2, PT, R86, 0x1, PT ;  /* 0x000000015600780c */ /* 0x000fda0003f45270 */
[----:B------:R-:W0:Y:S02]  /*1b290*/  @P2 LDC.64 R42, c[0x0][0x9e8] ;  /* 0x00027a00ff2a2b82 */ /* 0x000e240000000a00 */
[----:B0-----:R-:W-:-:S05]  /*1b2a0*/  @P2 IMAD.HI.U32 R42, R87, R42, RZ ;  /* 0x0000002a572a2227 */ /* 0x001fca00078e00ff */
[----:B------:R-:W-:-:S07]  /*1b2b0*/  @P2 SHF.R.U32.HI R87, RZ, R43, R42 ;  /* 0x0000002bff572219 */ /* 0x000fce000001162a */
.L_x_8399:
[----:B------:R-:W-:Y:S05]  /*1b2c0*/  BSYNC B0 ;  /* 0x0000000000007941 */ /* 0x000fea0003800000 */
.L_x_8397:
[----:B------:R-:W-:-:S04]  /*1b2d0*/  IMAD R42, R87, R86, -R83 ;  /* 0x00000056572a7224 */ /* 0x000fc800078e0a53 */
[----:B------:R-:W-:-:S05]  /*1b2e0*/  IMAD.IADD R43, R42, 0x1, -R189 ;  /* 0x000000012a2b7824 */ /* 0x000fca00078e0abd */
[----:B------:R-:W-:Y:S02]  /*1b2f0*/  VIADDMNMX R159, R43, R86, R159, PT ;  /* 0x000000562b9f7246 */ /* 0x000fe4000380019f */
[----:B------:R-:W-:-:S07]  /*1b300*/  VIMNMX R158, R158, R43, !PT ;  /* 0x0000002b9e9e7248 */ /* 0x000fce0007fe0100 */
.L_x_8396:
[----:B------:R-:W-:Y:S01]  /*1b310*/  FMNMX.FTZ R42, R24, R214, !PT ;  /* 0x000000d6182a7209 */ /* 0x000fe20007810000 */
[----:B------:R-:W-:Y:S01]  /*1b320*/  UMOV UR51, UR4 ;  /* 0x0000000400337c82 */ /* 0x000fe20008000000 */
[C---:B------:R-:W-:Y:S02]  /*1b330*/  ISETP.GT.AND P3, PT, R158.reuse, 0x8, P1 ;  /* 0x000000089e00780c */ /* 0x040fe40000f64270 */
        /* <DEDUP_REMOVED lines=53> */
[----:B------:R-:W-:Y:S02]  /*1b690*/  ISETP.LT.OR P2, PT, R159, 0x22, P2 ;  /* 0x000000229f00780c */ /* 0x000fe40001741670 */
[----:B------:R-:W-:Y:S02]  /*1b6a0*/  FMNMX.FTZ R42, R75, R42, !PT ;  /* 0x0000002a4b2a7209 */ /* 0x000fe40007810000 */
[----:B------:R-:W-:Y:S02]  /*1b6b0*/  ISETP.LT.OR P3, PT, R159, 0x31, P3 ;  /* 0x000000319f00780c */ /* 0x000fe40001f61670 */
[----:B------:R-:W-:Y:S02]  /*1b6c0*/  FSEL R154, R154, -INF , !P2 ;  /* 0xff8000009a9a7808 */ /* 0x000fe40005000000 */
[----:B------:R-:W-:-:S02]  /*1b6d0*/  ISETP.GT.AND P2, PT, R158, 0x29, P1 ;  /* 0x000000299e00780c */ /* 0x000fc40000f44270 */
[----:B------:R-:W-:Y:S02]  /*1b6e0*/  FMNMX.FTZ R42, R77, R42, !PT ;  /* 0x0000002a4d2a7209 */ /* 0x000fe40007810000 */
[----:B------:R-:W-:Y:S02]  /*1b6f0*/  FSEL R48, R48, -INF , !P3 ;  /* 0xff80000030307808 */ /* 0x000fe40005800000 */
[----:B------:R-:W-:Y:S02]  /*1b700*/  ISETP.GT.AND P3, PT, R158, 0x38, P1 ;  /* 0x000000389e00780c */ /* 0x000fe40000f64270 */
[----:B------:R-:W-:Y:S02]  /*1b710*/  ISETP.LT.OR P2, PT, R159, 0x2a, P2 ;  /* 0x0000002a9f00780c */ /* 0x000fe40001741670 */
        /* <DEDUP_REMOVED lines=15> */
[----:B------:R-:W-:Y:S02]  /*1b810*/  ISETP.GT.AND P3, PT, R158, 0x48, P1 ;  /* 0x000000489e00780c */ /* 0x000fe40000f64270 */
[C---:B------:R-:W-:Y:S02]  /*1b820*/  ISETP.LT.OR P2, PT, R159.reuse, 0x3a, P2 ;  /* 0x0000003a9f00780c */ /* 0x040fe40001741670 */
[----:B------:R-:W-:Y:S02]  /*1b830*/  ISETP.LT.OR P3, PT, R159, 0x49, P3 ;  /* 0x000000499f00780c */ /* 0x000fe40001f61670 */
[----:B------:R-:W-:Y:S02]  /*1b840*/  FSEL R54, R54, -INF , !P2 ;  /* 0xff80000036367808 */ /* 0x000fe40005000000 */
[----:B------:R-:W-:Y:S02]  /*1b850*/  ISETP.GT.AND P2, PT, R158, 0x41, P1 ;  /* 0x000000419e00780c */ /* 0x000fe40000f44270 */
[----:B------:R-:W-:-:S02]  /*1b860*/  FSEL R60, R60, -INF , !P3 ;  /* 0xff8000003c3c7808 */ /* 0x000fc40005800000 */
[----:B------:R-:W-:Y:S02]  /*1b870*/  ISETP.GT.AND P3, PT, R158, 0x50, P1 ;  /* 0x000000509e00780c */ /* 0x000fe40000f64270 */
        /* <DEDUP_REMOVED lines=19> */
[----:B------:R-:W-:Y:S02]  /*1b9b0*/  ISETP.GT.AND P3, PT, R158, 0x68, P1 ;  /* 0x000000689e00780c */ /* 0x000fe40000f64270 */
        /* <DEDUP_REMOVED lines=70> */
[----:B------:R-:W-:Y:S01]  /*1be20*/  FFMA.FTZ R85, R85, UR51, -R42 ;  /* 0x0000003355557c23 */ /* 0x000fe2000801082a */
        /* <DEDUP_REMOVED lines=26> */
[----:B------:R-:W-:-:S04]  /*1bfd0*/  FMNMX.FTZ R39, R76, R39, !PT ;  /* 0x000000274c277209 */ /* 0x000fc80007810000 */
[----:B------:R-:W-:Y:S01]  /*1bfe0*/  FMNMX.FTZ R39, R78, R39, !PT ;  /* 0x000000274e277209 */ /* 0x000fe20007810000 */
[----:B------:R-:W-:Y:S03]  /*1bff0*/  MUFU.EX2 R172, R172 ;  /* 0x000000ac00ac7308 */ /* 0x000fe60000000800 */
[----:B------:R-:W-:-:S04]  /*1c000*/  FMNMX.FTZ R39, R80, R39, !PT ;  /* 0x0000002750277209 */ /* 0x000fc80007810000 */
[----:B------:R-:W-:Y:S01]  /*1c010*/  FMNMX.FTZ R39, R82, R39, !PT ;  /* 0x0000002752277209 */ /* 0x000fe20007810000 */
[----:B------:R-:W-:Y:S04]  /*1c020*/  MUFU.EX2 R37, R37 ;  /* 0x0000002500257308 */ /* 0x000fe80000000800 */
[----:B------:R-:W1:Y:S04]  /*1c030*/  SHFL.BFLY PT, R44, R39, 0x2, 0x1f ;  /* 0x0c401f00272c7f89 */ /* 0x000e6800000e0000 */
[----:B------:R-:W-:Y:S08]  /*1c040*/  MUFU.EX2 R174, R174 ;  /* 0x000000ae00ae7308 */ /* 0x000ff00000000800 */
[----:B------:R-:W-:Y:S08]  /*1c050*/  MUFU.EX2 R35, R35 ;  /* 0x0000002300237308 */ /* 0x000ff00000000800 */
[----:B------:R-:W-:Y:S01]  /*1c060*/  MUFU.EX2 R168, R168 ;  /* 0x000000a800a87308 */ /* 0x000fe20000000800 */
[----:B-1----:R-:W-:Y:S01]  /*1c070*/  FMNMX.FTZ R53, R39, R44, !PT ;  /* 0x0000002c27357209 */ /* 0x002fe20007810000 */
[--C-:B------:R-:W-:Y:S01]  /*1c080*/  FFMA.FTZ R44, R73, UR51, -R42.reuse ;  /* 0x00000033492c7c23 */ /* 0x100fe2000801082a */
[----:B------:R-:W-:Y:S01]  /*1c090*/  FFMA.FTZ R39, R81, UR51, -R42 ;  /* 0x0000003351277c23 */ /* 0x000fe2000801082a */
[----:B------:R-:W-:-:S04]  /*1c0a0*/  FADD.FTZ R42, -R55, R214 ;  /* 0x000000d6372a7221 */ /* 0x000fc80000010100 */
[----:B------:R-:W-:Y:S01]  /*1c0b0*/  MUFU.EX2 R33, R33 ;  /* 0x0000002100217308 */ /* 0x000fe20000000800 */
[----:B------:R-:W1:Y:S01]  /*1c0c0*/  SHFL.BFLY PT, R218, R53, 0x1, 0x1f ;  /* 0x0c201f0035da7f89 */ /* 0x000e6200000e0000 */
[----:B------:R-:W-:-:S06]  /*1c0d0*/  FMUL.FTZ R42, R42, UR51 ;  /* 0x000000332a2a7c20 */ /* 0x000fcc0008410000 */
[----:B------:R-:W-:Y:S08]  /*1c0e0*/  MUFU.EX2 R170, R170 ;  /* 0x000000aa00aa7308 */ /* 0x000ff00000000800 */
[----:B------:R-:W2:Y:S08]  /*1c0f0*/  MUFU.EX2 R42, R42 ;  /* 0x0000002a002a7308 */ /* 0x000eb00000000800 */
[----:B------:R-:W-:Y:S01]  /*1c100*/  MUFU.EX2 R31, R31 ;  /* 0x0000001f001f7308 */ /* 0x000fe20000000800 */
[----:B-1----:R-:W-:-:S04]  /*1c110*/  FMNMX.FTZ R218, R53, R218, !PT ;  /* 0x000000da35da7209 */ /* 0x002fc80007810000 */
[C---:B------:R-:W-:Y:S01]  /*1c120*/  FSETP.NEU.FTZ.AND P1, PT, R218.reuse, -INF , PT ;  /* 0xff800000da00780b */ /* 0x040fe20003f3d000 */
[----:B0-----:R-:W-:Y:S02]  /*1c130*/  FMUL.FTZ R57, R218, UR51 ;  /* 0x00000033da397c20 */ /* 0x001fe40008410000 */
[----:B------:R-:W-:Y:S03]  /*1c140*/  MUFU.EX2 R164, R164 ;  /* 0x000000a400a47308 */ /* 0x000fe60000000800 */
        /* <DEDUP_REMOVED lines=39> */
[----:B------:R-:W-:Y:S01]  /*1c3c0*/  FFMA.FTZ R38, R82, UR51, -R57 ;  /* 0x0000003352267c23 */ /* 0x000fe20008010839 */
[----:B------:R-:W3:Y:S01]  /*1c3d0*/  MUFU.EX2 R59, R59 ;  /* 0x0000003b003b7308 */ /* 0x000ee20000000800 */
[----:B--2---:R-:W-:Y:S01]  /*1c3e0*/  FFMA.FTZ R57, R42, R6, R180 ;  /* 0x000000062a397223 */ /* 0x004fe200000100b4 */
[----:B0-----:R-:W-:-:S03]  /*1c3f0*/  FFMA.FTZ R3, R26, R3, R181 ;  /* 0x000000031a037223 */ /* 0x001fc600000100b5 */
[----:B------:R-:W-:Y:S01]  /*1c400*/  FADD.FTZ R57, R24, R57 ;  /* 0x0000003918397221 */ /* 0x000fe20000010000 */
[----:B------:R-:W-:Y:S02]  /*1c410*/  FADD.FTZ R6, R64, R3 ;  /* 0x0000000340067221 */ /* 0x000fe40000010000 */
[----:B------:R-:W0:Y:S01]  /*1c420*/  MUFU.EX2 R177, R177 ;  /* 0x000000b100b17308 */ /* 0x000e220000000800 */
[----:B------:R-:W-:Y:S01]  /*1c430*/  FADD.FTZ R56, R182, R57 ;  /* 0x00000039b6387221 */ /* 0x000fe20000010000 */
[----:B-1----:R-:W-:-:S03]  /*1c440*/  FADD.FTZ R6, R183, R6 ;  /* 0x00000006b7067221 */ /* 0x002fc60000010000 */
[----:B------:R-:W-:-:S03]  /*1c450*/  FADD.FTZ R3, R25, R56 ;  /* 0x0000003819037221 */ /* 0x000fc60000010000 */
[----:B------:R-:W1:Y:S01]  /*1c460*/  MUFU.EX2 R34, R34 ;  /* 0x0000002200227308 */ /* 0x000e620000000800 */
[----:B---3--:R-:W-:Y:S01]  /*1c470*/  FADD.FTZ R6, R59, R6 ;  /* 0x000000063b067221 */ /* 0x008fe20000010000 */
        /* <DEDUP_REMOVED lines=16> */
[----:B------:R-:W-:-:S06]  /*1c580*/  FADD.FTZ R56, R168, R57 ;  /* 0x00000039a8387221 */ /* 0x000fcc0000010000 */
        /* <DEDUP_REMOVED lines=81> */
.L_x_8400:
        /* <DEDUP_REMOVED lines=10> */
[-C--:B------:R-:W-:Y:S01]  /*1cb40*/  FMUL.FTZ R92, R92, R42.reuse ;  /* 0x0000002a5c5c7220 */ /* 0x080fe20000410000 */
[----:B------:R-:W-:Y:S01]  /*1cb50*/  F2FP.BF16.F32.PACK_AB R183, R59, R183 ;  /* 0x000000b73bb7723e */ /* 0x000fe200000010ff */
[----:B------:R-:W-:Y:S01]  /*1cb60*/  FMUL.FTZ R93, R93, R42 ;  /* 0x0000002a5d5d7220 */ /* 0x000fe20000410000 */
[----:B------:R0:W-:Y:S01]  /*1cb70*/  SYNCS.ARRIVE.TRANS64.RED.A1T0 RZ, [R56+URZ], RZ ;  /* 0x000000ff38ff79a7 */ /* 0x0001e2000810043f */
        /* <DEDUP_REMOVED lines=94> */
.L_x_8381:
[----:B------:R-:W-:Y:S05]  /*1d160*/  WARPSYNC.ALL ;  /* 0x0000000000007948 */ /* 0x000fea0003800000 */
[----:B------:R-:W-:Y:S06]  /*1d170*/  BAR.ARV 0x8, 0x180 ;  /* 0x0206000000007b1d */ /* 0x000fec0000002000 */
[----:B------:R-:W-:Y:S05]  /*1d180*/  @!P0 BRA `(.L_x_8402) ;  /* 0x0000000000048947 */ /* 0x000fea0003800000 */
[----:B------:R-:W-:Y:S01]  /*1d190*/  BPT.TRAP 0x1 ;  /* 0x000000040000795c */ /* 0x000fe20000300000 */
.L_x_8402:
[----:B------:R-:W-:Y:S01]  /*1d1a0*/  IMAD R11, R184, 0x8, R18 ;  /* 0x00000008b80b7824 */ /* 0x000fe200078e0212 */
[----:B------:R-:W-:-:S04]  /*1d1b0*/  SHF.L.U32 R0, R187, 0x1f, RZ ;  /* 0x0000001fbb007819 */ /* 0x000fc800000006ff */
[----:B------:R0:W1:Y:S01]  /*1d1c0*/  SYNCS.PHASECHK.TRANS64.TRYWAIT P1, [R11+URZ+0x28850], R0 ;  /* 0x028850000b0075a7 */ /* 0x000062000802017f */
[----:B------:R-:W-:Y:S05]  /*1d1d0*/  @!P0 BRA `(.L_x_8403) ;  /* 0x0000000000048947 */ /* 0x000fea0003800000 */
[----:B------:R-:W-:Y:S01]  /*1d1e0*/  BPT.TRAP 0x1 ;  /* 0x000000040000795c */ /* 0x000fe20000300000 */
.L_x_8403:
[----:B------:R-:W-:-:S05]  /*1d1f0*/  VIADD R18, R18, 0x400 ;  /* 0x0000040012127836 */ /* 0x000fca0000000000 */
[----:B------:R-:W-:-:S04]  /*1d200*/  SHF.R.U32.HI R18, RZ, 0x4, R18 ;  /* 0x00000004ff127819 */ /* 0x000fc80000011612 */
[----:B------:R-:W-:-:S04]  /*1d210*/  LOP3.LUT R18, R18, 0x3fff, RZ, 0xc0, !PT ;  /* 0x00003fff12127812 */ /* 0x000fc800078ec0ff */
[----:B------:R-:W-:Y:S01]  /*1d220*/  LOP3.LUT R5, R18, 0x4000000, RZ, 0xfc, !PT ;  /* 0x0400000012057812 */ /* 0x000fe200078efcff */
[----:B-1----:R-:W-:Y:S06]  /*1d230*/  @P1 BRA `(.L_x_8404) ;  /* 0x0000000000081947 */ /* 0x002fec0003800000 */
[----:B------:R-:W1:Y:S02]  /*1d240*/  SYNCS.PHASECHK.TRANS64.TRYWAIT P1, [R11+URZ+0x28850], R0 ;  /* 0x028850000b0075a7 */ /* 0x000e64000802017f */
[----:B-1----:R-:W-:Y:S05]  /*1d250*/  @!P1 BRA `(.L_x_8405) ;  /* 0x000000dc00dc9947 */ /* 0x002fea0003800000 */
.L_x_8404:
        /* <DEDUP_REMOVED lines=48> */
[----:B------:R-:W-:Y:S01]  /*1d560*/  R2UR UR6, R8 ;  /* 0x00000000080672ca */ /* 0x000fe200000e0000 */
[----:B------:R-:W-:Y:S01]  /*1d570*/  IMAD.MOV.U32 R8, RZ, RZ, RZ ;  /* 0x000000ffff087224 */ /* 0x000fe200078e00ff */
[----:B------:R-:W-:Y:S01]  /*1d580*/  R2UR UR7, R9 ;  /* 0x00000000090772ca */ /* 0x000fe200000e0000 */
[----:B------:R-:W-:Y:S02]  /*1d590*/  WARPGROUP.DEPBAR.LE gsb0, 0x0 ;  /* 0x00008000000079c5 */ /* 0x000fe40000010000 */
[----:B------:R-:W-:-:S10]  /*1d5a0*/  WARPGROUP.ARRIVE ;  /* 0x00000000000079c5 */ /* 0x000fd40000000000 */
[----:B------:R-:W-:Y:S01]  /*1d5b0*/  HGMMA.64x128x16.F32.BF16 R88, R156, gdesc[UR4].tnspB, R88, gsb0 ;  /* 0x41e000049c587df0 */ /* 0x000fe20008001858 */
[----:B------:R-:W-:Y:S01]  /*1d5c0*/  R2UR UR6, R4 ;  /* 0x00000000040672ca */ /* 0x000fe200000e0000 */
[----:B0-----:R-:W-:Y:S01]  /*1d5d0*/  FADD.FTZ R4, R0, R3 ;  /* 0x0000000300047221 */ /* 0x001fe20000010000 */
[----:B------:R-:W-:Y:S01]  /*1d5e0*/  R2UR UR7, R5 ;  /* 0x00000000050772ca */ /* 0x000fe200000e0000 */
[----:B------:R-:W-:Y:S01]  /*1d5f0*/  IMAD.MOV.U32 R3, RZ, RZ, -0x800000 ;  /* 0xff800000ff037424 */ /* 0x000fe200078e00ff */
[----:B------:R-:W0:Y:S04]  /*1d600*/  SHFL.BFLY PT, R5, R6, 0x2, 0x1f ;  /* 0x0c401f0006057f89 */ /* 0x000e2800000e0000 */
[----:B------:R-:W1:Y:S01]  /*1d610*/  SHFL.BFLY PT, R7, R4, 0x1, 0x1f ;  /* 0x0c201f0004077f89 */ /* 0x000e6200000e0000 */
[----:B0-----:R-:W-:Y:S01]  /*1d620*/  FADD.FTZ R5, R5, R6 ;  /* 0x0000000605057221 */ /* 0x001fe20000010000 */
[----:B------:R-:W-:-:S02]  /*1d630*/  IMAD.MOV.U32 R6, RZ, RZ, RZ ;  /* 0x000000ffff067224 */ /* 0x000fc400078e00ff */
[----:B-1----:R-:W-:Y:S02]  /*1d640*/  FADD.FTZ R12, R4, R7 ;  /* 0x00000007040c7221 */ /* 0x002fe40000010000 */
[----:B------:R-:W0:Y:S03]  /*1d650*/  SHFL.BFLY PT, R0, R5, 0x1, 0x1f ;  /* 0x0c201f0005007f89 */ /* 0x000e2600000e0000 */
[----:B------:R-:W-:-:S13]  /*1d660*/  FSETP.NE.FTZ.AND P2, PT, R12, RZ, PT ;  /* 0x000000ff0c00720b */ /* 0x000fda0003f55000 */
[----:B------:R-:W1:Y:S01]  /*1d670*/  @P2 MUFU.LG2 R9, R12 ;  /* 0x0000000c00092308 */ /* 0x000e620000000c00 */
[----:B------:R-:W-:Y:S01]  /*1d680*/  @P2 FMUL.FTZ R14, R14, 0.69314718246459960938 ;  /* 0x3f3172180e0e2820 */ /* 0x000fe20000410000 */
[----:B0-----:R-:W-:-:S06]  /*1d690*/  FADD.FTZ R10, R5, R0 ;  /* 0x00000000050a7221 */ /* 0x001fcc0000010000 */
[----:B------:R-:W-:Y:S01]  /*1d6a0*/  @P2 MUFU.RCP R8, R12 ;  /* 0x0000000c00082308 */ /* 0x000fe20000001000 */
[----:B------:R-:W-:Y:S02]  /*1d6b0*/  IMAD.U32 R5, RZ, RZ, UR51 ;  /* 0x00000033ff057e24 */ /* 0x000fe4000f8e00ff */
[----:B------:R-:W-:Y:S01]  /*1d6c0*/  IMAD.MOV.U32 R0, RZ, RZ, -0x800000 ;  /* 0xff800000ff007424 */ /* 0x000fe200078e00ff */
[----:B------:R-:W-:Y:S01]  /*1d6d0*/  FSETP.NE.FTZ.AND P1, PT, R10, RZ, PT ;  /* 0x000000ff0a00720b */ /* 0x000fe20003f35000 */
[----:B-1----:R-:W-:-:S04]  /*1d6e0*/  @P2 FMUL.FTZ R9, R9, 0.69314718246459960938 ;  /* 0x3f31721809092820 */ /* 0x002fc80000410000 */
        /* <DEDUP_REMOVED lines=8> */
[----:B------:R-:W-:Y:S03]  /*1d770*/  HGMMA.64x128x16.F32.BF16 R88, R152, gdesc[UR4].tnspB, R88, gsb0 ;  /* 0x41e0000498587df0 */ /* 0x000fe60008001858 */
[----:B------:R-:W-:Y:S02]  /*1d780*/  WARPGROUP.DEPBAR.LE gsb0, 0x0 ;  /* 0x00008000000079c5 */ /* 0x000fe40000010000 */
[----:B-12---:R-:W-:Y:S05]  /*1d790*/  @!P0 BRA `(.L_x_8406) ;  /* 0x0000000000048947 */ /* 0x006fea0003800000 */
[----:B------:R-:W-:Y:S01]  /*1d7a0*/  BPT.TRAP 0x1 ;  /* 0x000000040000795c */ /* 0x000fe20000300000 */
.L_x_8406:
[----:B------:R-:W-:Y:S02]  /*1d7b0*/  VIADD R4, R11, 0x28860 ;  /* 0x000288600b047836 */ /* 0x000fe40000000000 */
[-C--:B------:R-:W-:Y:S01]  /*1d7c0*/  FMUL.FTZ R20, R88, R6.reuse ;  /* 0x0000000658147220 */ /* 0x080fe20000410000 */
[----:B------:R-:W-:Y:S02]  /*1d7d0*/  IMAD.U32 R5, RZ, RZ, UR38 ;  /* 0x00000026ff057e24 */ /* 0x000fe4000f8e00ff */
        /* <DEDUP_REMOVED lines=16> */
[----:B0-----:R-:W-:Y:S01]  /*1d8e0*/  SEL R4, RZ, 0x1, P1 ;  /* 0x00000001ff047807 */ /* 0x001fe20000800000 */
        /* <DEDUP_REMOVED lines=54> */
[----:B------:R-:W-:-:S11]  /*1dc50*/  SEL R184, R184, RZ, P1 ;  /* 0x000000ffb8b87207 */ /* 0x000fd60000800000 */
.L_x_8270:
[----:B------:R-:W-:Y:S05]  /*1dc60*/  WARPSYNC.ALL ;  /* 0x0000000000007948 */ /* 0x000fea0003800000 */
[----:B------:R-:W0:Y:S08]  /*1dc70*/  S2UR UR38, SR_CgaCtaId ;  /* 0x00000000002679c3 */ /* 0x000e300000008800 */
[----:B------:R-:W-:Y:S06]  /*1dc80*/  BAR.SYNC.DEFER_BLOCKING 0x5, 0x180 ;  /* 0x0146000000007b1d */ /* 0x000fec0000010000 */
[----:B------:R-:W-:Y:S01]  /*1dc90*/  UMOV UR4, 0x400 ;  /* 0x0000040000047882 */ /* 0x000fe20000000000 */
[----:B------:R-:W-:Y:S01]  /*1dca0*/  BSSY B0, `(.L_x_8407) ;  /* 0x0000303000007945 */ /* 0x000fe20003800000 */
[----:B0-----:R-:W-:-:S06]  /*1dcb0*/  ULEA UR4, UR38, UR4, 0x18 ;  /* 0x0000000426047291 */ /* 0x001fcc000f8ec03f */
[----:B------:R-:W-:-:S05]  /*1dcc0*/  IMAD.U32 R18, RZ, RZ, UR4 ;  /* 0x00000004ff127e24 */ /* 0x000fca000f8e00ff */
[----:B------:R0:W3:Y:S01]  /*1dcd0*/  LDS.128 R28, [R18+0x288d0] ;  /* 0x0288d000121c7984 */ /* 0x0000e20000000c00 */
[----:B------:R-:W-:Y:S06]  /*1dce0*/  BAR.ARV 0x4, 0x180 ;  /* 0x0106000000007b1d */ /* 0x000fec0000002000 */
[----:B------:R-:W-:Y:S05]  /*1dcf0*/  @P0 BRA `(.L_x_8408) ;  /* 0x0000002000f40947 */ /* 0x000fea0003800000 */
[----:B------:R-:W2:Y:S01]  /*1dd00*/  LDL R4, [R1+0x3c] ;  /* 0x00003c0001047983 */ /* 0x000ea20000100800 */
[----:B------:R-:W-:Y:S01]  /*1dd10*/  ULDC UR4, c[0x0][0xad4] ;  /* 0x0002b50000047ab9 */ /* 0x000fe20000000800 */
[----:B------:R-:W-:Y:S01]  /*1dd20*/  F2FP.BF16.F32.PACK_AB R34, R133, R132 ;  /* 0x000000848522723e */ /* 0x000fe200000010ff */
[----:B------:R-:W1:Y:S01]  /*1dd30*/  S2R R5, SR_SWINHI ;  /* 0x0000000000057919 */ /* 0x000e620000002f00 */
[----:B------:R-:W-:Y:S02]  /*1dd40*/  MOV R38, R18 ;  /* 0x0000001200267202 */ /* 0x000fe40000000f00 */
[----:B-1----:R-:W-:-:S03]  /*1dd50*/  MOV R39, R5 ;  /* 0x0000000500277202 */ /* 0x002fc60000000f00 */
[----:B--2---:R-:W-:-:S03]  /*1dd60*/  IMAD.WIDE R4, R4, 0x2, R38 ;  /* 0x0000000204047825 */ /* 0x004fc600078e0226 */
[C---:B------:R-:W-:Y:S02]  /*1dd70*/  IADD3 R10, P0, R4.reuse, 0x40, RZ ;  /* 0x00000040040a7810 */ /* 0x040fe40007f1e0ff */
[C---:B------:R-:W-:Y:S02]  /*1dd80*/  LOP3.LUT R7, R4.reuse, 0x380, RZ, 0xc0, !PT ;  /* 0x0000038004077812 */ /* 0x040fe400078ec0ff */
[C---:B------:R-:W-:Y:S01]  /*1dd90*/  IADD3 R35, P5, R4.reuse, 0x20, RZ ;  /* 0x0000002004237810 */ /* 0x040fe20007fbe0ff */
[--C-:B------:R-:W-:Y:S01]  /*1dda0*/  IMAD.X R25, RZ, RZ, R5.reuse, P0 ;  /* 0x000000ffff197224 */ /* 0x100fe200000e0605 */
[----:B------:R-:W-:Y:S02]  /*1ddb0*/  ISETP.NE.AND P0, PT, R221, RZ, PT ;  /* 0x000000ffdd00720c */ /* 0x000fe40003f05270 */
[----:B------:R-:W-:Y:S01]  /*1ddc0*/  SHF.R.U64 R7, R7, 0x3, RZ ;  /* 0x0000000307077819 */ /* 0x000fe200000012ff */
[--C-:B------:R-:W-:Y:S01]  /*1ddd0*/  IMAD.X R27, RZ, RZ, R5.reuse, P5 ;  /* 0x000000ffff1b7224 */ /* 0x100fe200028e0605 */
[----:B------:R-:W-:Y:S01]  /*1dde0*/  SEL R221, R221, UR4, P0 ;  /* 0x00000004dddd7c07 */ /* 0x000fe20008000000 */
[----:B------:R-:W-:Y:S05]  /*1ddf0*/  WARPSYNC.ALL ;  /* 0x0000000000007948 */ /* 0x000fea0003800000 */
[----:B------:R-:W-:Y:S01]  /*1de00*/  IADD3 R41, P1, R4, 0x60, RZ ;  /* 0x0000006004297810 */ /* 0x000fe20007f3e0ff */
[----:B------:R-:W-:Y:S01]  /*1de10*/  ULDC.64 UR6, c[0x0][0xc08] ;  /* 0x0003020000067ab9 */ /* 0x000fe20000000a00 */
[----:B------:R-:W-:Y:S01]  /*1de20*/  LOP3.LUT R8, R10, 0x380, RZ, 0xc0, !PT ;  /* 0x000003800a087812 */ /* 0x000fe200078ec0ff */
[----:B------:R-:W-:Y:S01]  /*1de30*/  ULDC.64 UR4, c[0x0][0xc00] ;  /* 0x0003000000047ab9 */ /* 0x000fe20000000a00 */
[----:B------:R-:W-:Y:S01]  /*1de40*/  LOP3.LUT R6, R35, 0x380, RZ, 0xc0, !PT ;  /* 0x0000038023067812 */ /* 0x000fe200078ec0ff */
[----:B------:R-:W-:Y:S01]  /*1de50*/  IMAD.X R15, RZ, RZ, R5, P1 ;  /* 0x000000ffff0f7224 */ /* 0x000fe200008e0605 */
[----:B------:R-:W-:-:S02]  /*1de60*/  IADD3 R43, P2, R4, 0x4000, RZ ;  /* 0x00004000042b7810 */ /* 0x000fc40007f5e0ff */
[C---:B---3--:R-:W-:Y:S02]  /*1de70*/  IADD3 R28, P3, R4.reuse, 0x4020, RZ ;  /* 0x00004020041c7810 */ /* 0x048fe40007f7e0ff */
[C---:B------:R-:W-:Y:S01]  /*1de80*/  IADD3 R45, P4, R4.reuse, 0x4040, RZ ;  /* 0x00004040042d7810 */ /* 0x040fe20007f9e0ff */
[--C-:B------:R-:W-:Y:S01]  /*1de90*/  IMAD.X R13, RZ, RZ, R5.reuse, P2 ;  /* 0x000000ffff0d7224 */ /* 0x100fe200010e0605 */
[----:B------:R-:W-:Y:S01]  /*1dea0*/  BAR.SYNC.DEFER_BLOCKING 0x1, 0x100 ;  /* 0x0044000000007b1d */ /* 0x000fe20000010000 */
[----:B------:R-:W-:Y:S01]  /*1deb0*/  IADD3 R47, P5, R4, 0x4060, RZ ;  /* 0x00004060042f7810 */ /* 0x000fe20007fbe0ff */
[--C-:B------:R-:W-:Y:S01]  /*1dec0*/  IMAD.X R11, RZ, RZ, R5.reuse, P3 ;  /* 0x000000ffff0b7224 */ /* 0x100fe200018e0605 */
[----:B------:R-:W-:Y:S01]  /*1ded0*/  LOP3.LUT R4, R7, R4, RZ, 0x3c, !PT ;  /* 0x0000000407047212 */ /* 0x000fe200078e3cff */
[--C-:B------:R-:W-:Y:S01]  /*1dee0*/  IMAD.X R9, RZ, RZ, R5.reuse, P4 ;  /* 0x000000ffff097224 */ /* 0x100fe200020e0605 */
[----:B------:R-:W-:Y:S01]  /*1def0*/  LOP3.LUT R12, R41, 0x380, RZ, 0xc0, !PT ;  /* 0x00000380290c7812 */ /* 0x000fe200078ec0ff */
[----:B------:R-:W-:Y:S01]  /*1df00*/  IMAD.X R33, RZ, RZ, R5, P5 ;  /* 0x000000ffff217224 */ /* 0x000fe200028e0605 */
[----:B------:R-:W-:-:S02]  /*1df10*/  SHF.R.U64 R7, R8, 0x3, RZ ;  /* 0x0000000308077819 */ /* 0x000fc400000012ff */
[----:B------:R-:W-:Y:S02]  /*1df20*/  SHF.R.U64 R6, R6, 0x3, RZ ;  /* 0x0000000306067819 */ /* 0x000fe400000012ff */
[----:B------:R-:W-:Y:S02]  /*1df30*/  SHF.R.U64 R8, R12, 0x3, RZ ;  /* 0x000000030c087819 */ /* 0x000fe400000012ff */
[----:B-----5:R-:W-:Y:S02]  /*1df40*/  LOP3.LUT R24, R7, R10, RZ, 0x3c, !PT ;  /* 0x0000000a07187212 */ /* 0x020fe400078e3cff */
[----:B------:R-:W-:Y:S02]  /*1df50*/  LOP3.LUT R26, R6, R35, RZ, 0x3c, !PT ;  /* 0x00000023061a7212 */ /* 0x000fe400078e3cff */
[----:B------:R-:W-:Y:S02]  /*1df60*/  LOP3.LUT R7, R28, 0x380, RZ, 0xc0, !PT ;  /* 0x000003801c077812 */ /* 0x000fe400078ec0ff */
[----:B------:R-:W-:-:S02]  /*1df70*/  LOP3.LUT R6, R43, 0x380, RZ, 0xc0, !PT ;  /* 0x000003802b067812 */ /* 0x000fc400078ec0ff */
[----:B------:R-:W-:Y:S02]  /*1df80*/  LOP3.LUT R14, R8, R41, RZ, 0x3c, !PT ;  /* 0x00000029080e7212 */ /* 0x000fe400078e3cff */
[----:B------:R-:W-:Y:S01]  /*1df90*/  LOP3.LUT R8, R45, 0x380, RZ, 0xc0, !PT ;  /* 0x000003802d087812 */ /* 0x000fe200078ec0ff */
[----:B------:R-:W1:Y:S01]  /*1dfa0*/  LDC.64 R40, c[0x0][0xc00] ;  /* 0x00030000ff287b82 */ /* 0x000e620000000a00 */
[----:B------:R-:W-:Y:S02]  /*1dfb0*/  SHF.R.U64 R7, R7, 0x3, RZ ;  /* 0x0000000307077819 */ /* 0x000fe400000012ff */
[----:B------:R-:W-:Y:S02]  /*1dfc0*/  SHF.R.U64 R6, R6, 0x3, RZ ;  /* 0x0000000306067819 */ /* 0x000fe400000012ff */
[----:B------:R-:W-:Y:S02]  /*1dfd0*/  LOP3.LUT R32, R47, 0x380, RZ, 0xc0, !PT ;  /* 0x000003802f207812 */ /* 0x000fe400078ec0ff */
[----:B------:R-:W-:-:S02]  /*1dfe0*/  ISETP.NE.U32.AND P0, PT, RZ, UR6, PT ;  /* 0x00000006ff007c0c */ /* 0x000fc4000bf05070 */
[----:B------:R-:W-:Y:S02]  /*1dff0*/  SHF.R.U64 R8, R8, 0x3, RZ ;  /* 0x0000000308087819 */ /* 0x000fe400000012ff */
[----:B------:R-:W-:Y:S02]  /*1e000*/  LOP3.LUT R10, R7, R28, RZ, 0x3c, !PT ;  /* 0x0000001c070a7212 */ /* 0x000fe400078e3cff */
[----:B------:R-:W-:Y:S02]  /*1e010*/  LOP3.LUT R12, R6, R43, RZ, 0x3c, !PT ;  /* 0x0000002b060c7212 */ /* 0x000fe400078e3cff */
[----:B------:R-:W-:Y:S02]  /*1e020*/  MOV R28, R4 ;  /* 0x00000004001c7202 */ /* 0x000fe40000000f00 */
[----:B------:R-:W-:Y:S02]  /*1e030*/  F2FP.BF16.F32.PACK_AB R4, R21, R20 ;  /* 0x000000141504723e */ /* 0x000fe400000010ff */
[----:B------:R-:W-:-:S02]  /*1e040*/  F2FP.BF16.F32.PACK_AB R5, R91, R90 ;  /* 0x0000005a5b05723e */ /* 0x000fc400000010ff */
[----:B------:R-:W-:Y:S02]  /*1e050*/  F2FP.BF16.F32.PACK_AB R6, R37, R36 ;  /* 0x000000242506723e */ /* 0x000fe400000010ff */
[----:B------:R-:W-:Y:S01]  /*1e060*/  F2FP.BF16.F32.PACK_AB R7, R95, R94 ;  /* 0x0000005e5f07723e */ /* 0x000fe200000010ff */
[----:B-1----:R-:W-:Y:S01]  /*1e070*/  IMAD.WIDE R40, R222, 0x4, R40 ;  /* 0x00000004de287825 */ /* 0x002fe200078e0228 */
[----:B------:R-:W-:Y:S02]  /*1e080*/  SHF.R.U64 R32, R32, 0x3, RZ ;  /* 0x0000000320207819 */ /* 0x000fe400000012ff */
[----:B------:R-:W-:Y:S01]  /*1e090*/  ISETP.NE.AND.EX P0, PT, RZ, UR7, PT, P0 ;  /* 0x00000007ff007c0c */ /* 0x000fe2000bf05300 */
[----:B------:R1:W-:Y:S01]  /*1e0a0*/  STSM.16.M88.4 [R28], R4 ;  /* 0x000000041c007844 */ /* 0x0003e20000000200 */
[----:B------:R-:W-:Y:S02]  /*1e0b0*/  LOP3.LUT R8, R8, R45, RZ, 0x3c, !PT ;  /* 0x0000002d08087212 */ /* 0x000fe400078e3cff */
[----:B------:R-:W-:-:S02]  /*1e0c0*/  LOP3.LUT R32, R32, R47, RZ, 0x3c, !PT ;  /* 0x0000002f20207212 */ /* 0x000fc400078e3cff */
[----:B------:R-:W-:Y:S02]  /*1e0d0*/  MOV R47, R26 ;  /* 0x0000001a002f7202 */ /* 0x000fe40000000f00 */
[----:B------:R-:W-:Y:S02]  /*1e0e0*/  MOV R43, R10 ;  /* 0x0000000a002b7202 */ /* 0x000fe40000000f00 */
[----:B------:R-:W-:Y:S02]  /*1e0f0*/  MOV R42, R8 ;  /* 0x00000008002a7202 */ /* 0x000fe40000000f00 */
[----:B------:R-:W-:Y:S02]  /*1e100*/  MOV R46, R24 ;  /* 0x00000018002e7202 */ /* 0x000fe40000000f00 */
[----:B------:R-:W-:Y:S02]  /*1e110*/  MOV R45, R14 ;  /* 0x0000000e002d7202 */ /* 0x000fe40000000f00 */
[----:B------:R-:W-:-:S02]  /*1e120*/  MOV R44, R12 ;  /* 0x0000000c002c7202 */ /* 0x000fc40000000f00 */
[----:B-1----:R-:W-:Y:S02]  /*1e130*/  F2FP.BF16.F32.PACK_AB R4, R97, R96 ;  /* 0x000000606104723e */ /* 0x002fe400000010ff */
        /* <DEDUP_REMOVED lines=10> */
[----:B------:R-:W-:Y:S01]  /*1e1e0*/  STSM.16.M88.4 [R46], R8 ;  /* 0x000000082e007844 */ /* 0x000fe20000000200 */
[----:B------:R-:W-:Y:S02]  /*1e1f0*/  F2FP.BF16.F32.PACK_AB R14, R117, R116 ;  /* 0x00000074750e723e */ /* 0x000fe400000010ff */
[----:B------:R-:W-:Y:S02]  /*1e200*/  F2FP.BF16.F32.PACK_AB R15, R119, R118 ;  /* 0x00000076770f723e */ /* 0x000fe400000010ff */
[----:B------:R-:W-:-:S02]  /*1e210*/  F2FP.BF16.F32.PACK_AB R24, R121, R120 ;  /* 0x000000787918723e */ /* 0x000fc400000010ff */
[----:B------:R-:W-:Y:S01]  /*1e220*/  F2FP.BF16.F32.PACK_AB R25, R123, R122 ;  /* 0x0000007a7b19723e */ /* 0x000fe200000010ff */
[----:B------:R2:W-:Y:S01]  /*1e230*/  STSM.16.M88.4 [R45], R12 ;  /* 0x0000000c2d007844 */ /* 0x0005e20000000200 */
[----:B------:R-:W-:Y:S02]  /*1e240*/  F2FP.BF16.F32.PACK_AB R26, R125, R124 ;  /* 0x0000007c7d1a723e */ /* 0x000fe400000010ff */
[----:B------:R-:W-:Y:S02]  /*1e250*/  F2FP.BF16.F32.PACK_AB R27, R127, R126 ;  /* 0x0000007e7f1b723e */ /* 0x000fe400000010ff */
[----:B------:R-:W-:Y:S02]  /*1e260*/  MOV R28, R32 ;  /* 0x00000020001c7202 */ /* 0x000fe40000000f00 */
[----:B------:R-:W-:Y:S01]  /*1e270*/  F2FP.BF16.F32.PACK_AB R32, R129, R128 ;  /* 0x000000808120723e */ /* 0x000fe200000010ff */
[----:B------:R-:W-:Y:S01]  /*1e280*/  STSM.16.M88.4 [R44], R24 ;  /* 0x000000182c007844 */ /* 0x000fe20000000200 */
[----:B------:R-:W-:-:S02]  /*1e290*/  F2FP.BF16.F32.PACK_AB R33, R131, R130 ;  /* 0x000000828321723e */ /* 0x000fc400000010ff */
[----:B------:R-:W-:Y:S02]  /*1e2a0*/  F2FP.BF16.F32.PACK_AB R35, R135, R134 ;  /* 0x000000868723723e */ /* 0x000fe400000010ff */
[----:B-1----:R-:W-:Y:S02]  /*1e2b0*/  F2FP.BF16.F32.PACK_AB R4, R137, R136 ;  /* 0x000000888904723e */ /* 0x002fe400000010ff */
[----:B------:R-:W-:Y:S01]  /*1e2c0*/  F2FP.BF16.F32.PACK_AB R5, R139, R138 ;  /* 0x0000008a8b05723e */ /* 0x000fe200000010ff */
[----:B--2---:R-:W1:Y:S01]  /*1e2d0*/  @P0 LDC.64 R14, c[0x0][0xc08] ;  /* 0x00030200ff0e0b82 */ /* 0x004e620000000a00 */
[----:B------:R-:W-:Y:S01]  /*1e2e0*/  F2FP.BF16.F32.PACK_AB R6, R141, R140 ;  /* 0x0000008c8d06723e */ /* 0x000fe200000010ff */
[----:B------:R1:W-:Y:S01]  /*1e2f0*/  STSM.16.M88.4 [R43], R32 ;  /* 0x000000202b007844 */ /* 0x0003e20000000200 */
[----:B------:R-:W-:Y:S02]  /*1e300*/  F2FP.BF16.F32.PACK_AB R7, R143, R142 ;  /* 0x0000008e8f07723e */ /* 0x000fe400000010ff */
[----:B------:R-:W-:Y:S01]  /*1e310*/  ISETP.NE.U32.AND P3, PT, RZ, UR4, PT ;  /* 0x00000004ff007c0c */ /* 0x000fe2000bf65070 */
[----:B------:R-:W-:Y:S01]  /*1e320*/  ULDC UR6, c[0x0][0xa88] ;  /* 0x0002a20000067ab9 */ /* 0x000fe20000000800 */
[----:B------:R-:W-:Y:S01]  /*1e330*/  F2FP.BF16.F32.PACK_AB R8, R145, R144 ;  /* 0x000000909108723e */ /* 0x000fe200000010ff */
[----:B------:R2:W-:Y:S01]  /*1e340*/  STSM.16.M88.4 [R42], R4 ;  /* 0x000000042a007844 */ /* 0x0005e20000000200 */
[----:B------:R-:W-:Y:S01]  /*1e350*/  F2FP.BF16.F32.PACK_AB R9, R147, R146 ;  /* 0x000000929309723e */ /* 0x000fe200000010ff */
[----:B------:R-:W-:Y:S01]  /*1e360*/  IMAD.MOV.U32 R12, RZ, RZ, RZ ;  /* 0x000000ffff0c7224 */ /* 0x000fe200078e00ff */
[----:B------:R-:W-:-:S02]  /*1e370*/  F2FP.BF16.F32.PACK_AB R10, R149, R148 ;  /* 0x00000094950a723e */ /* 0x000fc400000010ff */
[----:B------:R-:W-:Y:S02]  /*1e380*/  F2FP.BF16.F32.PACK_AB R11, R151, R150 ;  /* 0x00000096970b723e */ /* 0x000fe400000010ff */
[----:B------:R-:W-:-:S03]  /*1e390*/  ISETP.NE.AND.EX P3, PT, RZ, UR5, PT, P3 ;  /* 0x00000005ff007c0c */ /* 0x000fc6000bf65330 */
[----:B------:R3:W-:Y:S01]  /*1e3a0*/  STSM.16.M88.4 [R28], R8 ;  /* 0x000000081c007844 */ /* 0x0007e20000000200 */
[----:B------:R-:W-:Y:S01]  /*1e3b0*/  BAR.SYNC.DEFER_BLOCKING 0x1, 0x100 ;  /* 0x0044000000007b1d */ /* 0x000fe20000010000 */
[----:B------:R-:W-:Y:S02]  /*1e3c0*/  IMAD.U32 R13, RZ, RZ, UR6 ;  /* 0x00000006ff0d7e24 */ /* 0x000fe4000f8e00ff */
[----:B-1----:R-:W-:Y:S01]  /*1e3d0*/  @P0 IMAD.WIDE R32, R222, 0x4, R14 ;  /* 0x00000004de200825 */ /* 0x002fe200078e020e */
[----:B------:R-:W-:-:S03]  /*1e3e0*/  ISETP.GT.AND P1, PT, R221, 0x1, PT ;  /* 0x00000001dd00780c */ /* 0x000fc60003f24270 */
[----:B--2---:R-:W-:Y:S01]  /*1e3f0*/  IMAD.MOV.U32 R6, RZ, RZ, 0x9b8 ;  /* 0x000009b8ff067424 */ /* 0x004fe200078e00ff */
[----:B---3--:R-:W1:Y:S01]  /*1e400*/  LDC R8, c[0x0][0xbe8] ;  /* 0x0002fa00ff087b82 */ /* 0x008e620000000800 */
[----:B------:R2:W5:Y:S04]  /*1e410*/  @P3 LDG.E R12, desc[UR54][R40.64] ;  /* 0x00000036280c3981 */ /* 0x000568000c1e1900 */
[----:B------:R2:W5:Y:S01]  /*1e420*/  @P0 LDG.E R13, desc[UR54][R32.64] ;  /* 0x00000036200d0981 */ /* 0x000562000c1e1900 */
[----:B------:R-:W-:-:S04]  /*1e430*/  SEL R6, R6, 0x978, P1 ;  /* 0x0000097806067807 */ /* 0x000fc80000800000 */
[----:B------:R2:W3:Y:S01]  /*1e440*/  LDC.64 R24, c[0x0][R6+0x220] ;  /* 0x0000880006187b82 */ /* 0x0004e20000000a00 */
[----:B-1----:R-:W-:-:S07]  /*1e450*/  ISETP.NE.AND P2, PT, R8, 0x1, PT ;  /* 0x000000010800780c */ /* 0x002fce0003f45270 */
[----:B------:R2:W1:Y:S08]  /*1e460*/  LDC.64 R26, c[0x0][R6+0x218] ;  /* 0x00008600061a7b82 */ /* 0x0004700000000a00 */
[----:B------:R2:W0:Y:S01]  /*1e470*/  LDC.64 R14, c[0x0][R6+0x228] ;  /* 0x00008a00060e7b82 */ /* 0x0004220000000a00 */
[----:B---3--:R-:W-:Y:S05]  /*1e480*/  @P0 BRA `(.L_x_8409) ;  /* 0x0000000000100947 */ /* 0x008fea0003800000 */
[----:B------:R-:W-:Y:S05]  /*1e490*/  @!P3 BRA `(.L_x_8409) ;  /* 0x00000000000cb947 */ /* 0x000fea0003800000 */
[----:B------:R-:W3:Y:S04]  /*1e4a0*/  LDG.E R4, desc[UR54][R40.64] ;  /* 0x0000003628047981 */ /* 0x000ee8000c1e1900 */
[----:B-----5:R-:W3:Y:S02]  /*1e4b0*/  LDG.E R13, desc[UR54][R40.64+0x4] ;  /* 0x00000436280d7981 */ /* 0x020ee4000c1e1900 */
[----:B---3--:R-:W-:-:S07]  /*1e4c0*/  IMAD.IADD R13, R13, 0x1, -R4 ;  /* 0x000000010d0d7824 */ /* 0x008fce00078e0a04 */
.L_x_8409:
[----:B--2---:R-:W2:Y:S04]  /*1e4d0*/  LDL R40, [R1+0x38] ;  /* 0x0000380001287983 */ /* 0x004ea80000100800 */
[----:B------:R-:W3:Y:S01]  /*1e4e0*/  LDL R34, [R1+0x8] ;  /* 0x0000080001227983 */ /* 0x000ee20000100800 */
[----:B------:R-:W4:Y:S01]  /*1e4f0*/  LDC.64 R6, c[0x0][R6+0x210] ;  /* 0x0000840006067b82 */ /* 0x000f220000000a00 */
[----:B------:R-:W-:Y:S01]  /*1e500*/  ISETP.NE.U32.AND P0, PT, RZ, UR4, PT ;  /* 0x00000004ff007c0c */ /* 0x000fe2000bf05070 */
[----:B------:R-:W-:Y:S01]  /*1e510*/  IMAD.IADD R41, R200, 0x1, R198 ;  /* 0x00000001c8297824 */ /* 0x000fe200078e02c6 */
[----:B------:R-:W-:Y:S02]  /*1e520*/  SHF.R.S32.HI R9, RZ, 0x1f, R222 ;  /* 0x0000001fff097819 */ /* 0x000fe400000114de */
[----:B------:R-:W-:-:S03]  /*1e530*/  ISETP.NE.AND.EX P0, PT, RZ, UR5, PT, P0 ;  /* 0x00000005ff007c0c */ /* 0x000fc6000bf05300 */
[----:B------:R-:W0:Y:S01]  /*1e540*/  @P2 LDC R28, c[0x0][0xbec] ;  /* 0x0002fb00ff1c2b82 */ /* 0x000e220000000800 */
[----:B------:R-:W-:Y:S02]  /*1e550*/  SEL R10, R222, RZ, !P0 ;  /* 0x000000ffde0a7207 */ /* 0x000fe40004000000 */
[----:B------:R-:W-:-:S03]  /*1e560*/  SEL R9, R9, RZ, !P0 ;  /* 0x000000ff09097207 */ /* 0x000fc60004000000 */
[-C--:B------:R-:W-:Y:S02]  /*1e570*/  IMAD R11, R25, R10.reuse, RZ ;  /* 0x0000000a190b7224 */ /* 0x080fe400078e02ff */
[----:B------:R-:W4:Y:S02]  /*1e580*/  @P2 LDC R35, c[0x0][0xbf0] ;  /* 0x0002fc00ff232b82 */ /* 0x000f240000000800 */
[----:B------:R-:W-:Y:S01]  /*1e590*/  IMAD R33, R24, R9, R11 ;  /* 0x0000000918217224 */ /* 0x000fe200078e020b */
[----:B------:R-:W-:Y:S01]  /*1e5a0*/  SEL R9, R223, RZ, P1 ;  /* 0x000000ffdf097207 */ /* 0x000fe20000800000 */
[-C--:B-1----:R-:W-:Y:S02]  /*1e5b0*/  IMAD R11, R27, R195.reuse, RZ ;  /* 0x000000c31b0b7224 */ /* 0x082fe400078e02ff */
[----:B------:R-:W-:Y:S02]  /*1e5c0*/  IMAD.WIDE.U32 R26, R26, R195, RZ ;  /* 0x000000c31a1a7225 */ /* 0x000fe400078e00ff */
[----:B------:R-:W1:Y:S02]  /*1e5d0*/  LDC.64 R4, c[0x0][0xba8] ;  /* 0x0002ea00ff047b82 */ /* 0x000e640000000a00 */
[----:B------:R-:W-:-:S04]  /*1e5e0*/  IMAD.WIDE.U32 R24, R24, R10, RZ ;  /* 0x0000000a18187225 */ /* 0x000fc800078e00ff */
[----:B------:R-:W-:Y:S01]  /*1e5f0*/  IMAD.IADD R33, R25, 0x1, R33 ;  /* 0x0000000119217824 */ /* 0x000fe200078e0221 */
[----:B-----5:R-:W-:Y:S01]  /*1e600*/  IADD3 R26, P0, P3, R24, R26, R12 ;  /* 0x0000001a181a7210 */ /* 0x020fe20007b1e00c */
[----:B0-----:R-:W-:-:S04]  /*1e610*/  @P2 IMAD.HI.U32 R24, R41, R28, RZ ;  /* 0x0000001c29182227 */ /* 0x001fc800078e00ff */
[----:B------:R-:W-:Y:S02]  /*1e620*/  IMAD.MOV.U32 R25, RZ, RZ, R41 ;  /* 0x000000ffff197224 */ /* 0x000fe400078e0029 */
[----:B------:R-:W-:Y:S01]  /*1e630*/  IMAD.IADD R32, R27, 0x1, R11 ;  /* 0x000000011b207824 */ /* 0x000fe200078e020b */
[----:B------:R-:W-:Y:S01]  /*1e640*/  SHF.R.S32.HI R11, RZ, 0x1f, R12 ;  /* 0x0000001fff0b7819 */ /* 0x000fe2000001140c */
[----:B------:R-:W-:Y:S01]  /*1e650*/  IMAD R27, R15, R9, RZ ;  /* 0x000000090f1b7224 */ /* 0x000fe200078e02ff */
[----:B----4-:R-:W-:Y:S01]  /*1e660*/  @P2 SHF.R.U32.HI R25, RZ, R35, R24 ;  /* 0x00000023ff192219 */ /* 0x010fe20000011618 */
[----:B------:R-:W-:Y:S01]  /*1e670*/  IMAD.WIDE.U32 R14, R14, R9, RZ ;  /* 0x000000090e0e7225 */ /* 0x000fe200078e00ff */
[----:B------:R-:W-:-:S03]  /*1e680*/  IADD3.X R24, R33, R32, R11, P0, P3 ;  /* 0x0000002021187210 */ /* 0x000fc600007e640b */
[----:B------:R-:W-:Y:S01]  /*1e690*/  IMAD.MOV R9, RZ, RZ, -R25 ;  /* 0x000000ffff097224 */ /* 0x000fe200078e0a19 */
[----:B------:R-:W-:Y:S01]  /*1e6a0*/  IADD3 R14, P0, P3, R25, R26, R14 ;  /* 0x0000001a190e7210 */ /* 0x000fe20007b1e00e */
[----:B-1----:R-:W0:Y:S01]  /*1e6b0*/  @!P1 LDC R4, c[0x0][0xb50] ;  /* 0x0002d400ff049b82 */ /* 0x002e220000000800 */
[----:B------:R-:W-:Y:S01]  /*1e6c0*/  IMAD.IADD R27, R15, 0x1, R27 ;  /* 0x000000010f1b7824 */ /* 0x000fe200078e021b */
[----:B------:R-:W-:Y:S01]  /*1e6d0*/  SHF.R.S32.HI R15, RZ, 0x1f, R25 ;  /* 0x0000001fff0f7819 */ /* 0x000fe20000011419 */
[----:B------:R-:W-:-:S03]  /*1e6e0*/  IMAD R9, R8, R9, R41 ;  /* 0x0000000908097224 */ /* 0x000fc600078e0229 */
[----:B------:R-:W-:Y:S01]  /*1e6f0*/  IADD3.X R15, R15, R24, R27, P0, P3 ;  /* 0x000000180f0f7210 */ /* 0x000fe200007e641b */
[----:B------:R-:W-:Y:S01]  /*1e700*/  IMAD R7, R7, R9, RZ ;  /* 0x0000000907077224 */ /* 0x000fe200078e02ff */
[----:B------:R-:W1:Y:S01]  /*1e710*/  @!P1 LDC R5, c[0x0][0xb54] ;  /* 0x0002d500ff059b82 */ /* 0x000e620000000800 */
[----:B------:R-:W-:-:S05]  /*1e720*/  SHF.R.S32.HI R25, RZ, 0x1f, R9 ;  /* 0x0000001fff197819 */ /* 0x000fca0000011409 */
[C---:B------:R-:W-:Y:S02]  /*1e730*/  IMAD R25, R6.reuse, R25, R7 ;  /* 0x0000001906197224 */ /* 0x040fe400078e0207 */
[----:B------:R-:W-:-:S04]  /*1e740*/  IMAD.WIDE.U32 R6, R6, R9, R14 ;  /* 0x0000000906067225 */ /* 0x000fc800078e000e */
[----:B------:R-:W-:Y:S02]  /*1e750*/  IMAD.IADD R7, R7, 0x1, R25 ;  /* 0x0000000107077824 */ /* 0x000fe400078e0219 */
[----:B------:R-:W-:Y:S01]  /*1e760*/  IMAD R9, R13, R8, RZ ;  /* 0x000000080d097224 */ /* 0x000fe200078e02ff */
[----:B0-----:R-:W-:-:S05]  /*1e770*/  LEA R24, P0, R6, R4, 0x2 ;  /* 0x0000000406187211 */ /* 0x001fca00078010ff */
[----:B------:R-:W-:Y:S01]  /*1e780*/  SHFL.IDX PT, R4, R24, RZ, 0x1c1f ;  /* 0x001c1fff18047589 */ /* 0x000fe200000e0000 */
[----:B-1----:R-:W-:-:S03]  /*1e790*/  LEA.HI.X R7, R6, R5, R7, 0x2, P0 ;  /* 0x0000000506077211 */ /* 0x002fc600000f1407 */
[----:B------:R-:W-:Y:S04]  /*1e7a0*/  SHFL.IDX PT, R14, R24, 0x1, 0x1c1f ;  /* 0x003c1f00180e7f89 */ /* 0x000fe800000e0000 */
[----:B------:R-:W0:Y:S04]  /*1e7b0*/  SHFL.IDX PT, R5, R7, RZ, 0x1c1f ;  /* 0x001c1fff07057589 */ /* 0x000e2800000e0000 */
        /* <DEDUP_REMOVED lines=9> */
[----:B0-----:R-:W-:Y:S01]  /*1e850*/  IMAD R3, R188, 0x8, R220 ;  /* 0x00000008bc037824 */ /* 0x001fe200078e02dc */
[----:B------:R-:W0:Y:S01]  /*1e860*/  @P2 LDC R15, c[0x0][0xbec] ;  /* 0x0002fb00ff0f2b82 */ /* 0x000e220000000800 */
[----:B------:R-:W-:Y:S02]  /*1e870*/  ULDC.64 UR4, c[0x0][0xaa0] ;  /* 0x0002a80000047ab9 */ /* 0x000fe40000000a00 */
[----:B------:R-:W-:-:S04]  /*1e880*/  IMAD.SHL.U32 R3, R3, 0x8, RZ ;  /* 0x0000000803037824 */ /* 0x000fc800078e00ff */
        /* <DEDUP_REMOVED lines=8> */
[----:B------:R-:W-:Y:S01]  /*1e910*/  LOP3.LUT R24, R24, R25, RZ, 0x3c, !PT ;  /* 0x0000001918187212 */ /* 0x000fe200078e3cff */
[--C-:B------:R-:W-:Y:S01]  /*1e920*/  IMAD.X R25, RZ, RZ, R39.reuse, P5 ;  /* 0x000000ffff197224 */ /* 0x100fe200028e0627 */
[----:B------:R-:W-:Y:S01]  /*1e930*/  LOP3.LUT R32, R32, R33, RZ, 0x3c, !PT ;  /* 0x0000002120207212 */ /* 0x000fe200078e3cff */
[----:B------:R-:W-:Y:S01]  /*1e940*/  IMAD.X R33, RZ, RZ, R39, P0 ;  /* 0x000000ffff217224 */ /* 0x000fe200000e0627 */
[C---:B------:R-:W-:Y:S02]  /*1e950*/  IADD3 R37, P1, R38.reuse, 0x3000, RZ ;  /* 0x0000300026257810 */ /* 0x040fe40007f3e0ff */
[C---:B------:R-:W-:Y:S01]  /*1e960*/  IADD3 R41, P3, R38.reuse, 0x4000, RZ ;  /* 0x0000400026297810 */ /* 0x040fe20007f7e0ff */
[----:B------:R-:W-:Y:S01]  /*1e970*/  IMAD R11, R11, UR4, RZ ;  /* 0x000000040b0b7c24 */ /* 0x000fe2000f8e02ff */
[C---:B------:R-:W-:Y:S01]  /*1e980*/  IADD3 R45, P4, R38.reuse, 0x5000, RZ ;  /* 0x00005000262d7810 */ /* 0x040fe20007f9e0ff */
[----:B------:R-:W5:Y:S01]  /*1e990*/  LD.E.128 R24, desc[UR54][R24.64] ;  /* 0x0000003618187980 */ /* 0x000f62000c101d00 */
[----:B------:R-:W-:-:S02]  /*1e9a0*/  IADD3 R49, P5, R38, 0x6000, RZ ;  /* 0x0000600026317810 */ /* 0x000fc40007fbe0ff */
[C---:B------:R-:W-:Y:S01]  /*1e9b0*/  IADD3 R3, P0, R38.reuse, 0x7000, RZ ;  /* 0x0000700026037810 */ /* 0x040fe20007f1e0ff */
[----:B------:R-:W5:Y:S01]  /*1e9c0*/  LD.E.128 R32, desc[UR54][R32.64] ;  /* 0x0000003620207980 */ /* 0x000f62000c101d00 */
[----:B------:R-:W-:Y:S02]  /*1e9d0*/  LOP3.LUT R36, R37, 0x380, RZ, 0xc0, !PT ;  /* 0x0000038025247812 */ /* 0x000fe400078ec0ff */
[----:B------:R-:W-:Y:S01]  /*1e9e0*/  LOP3.LUT R40, R41, 0x380, RZ, 0xc0, !PT ;  /* 0x0000038029287812 */ /* 0x000fe200078ec0ff */
[----:B------:R-:W-:Y:S01]  /*1e9f0*/  IMAD.X R53, RZ, RZ, R39, P0 ;  /* 0x000000ffff357224 */ /* 0x000fe200000e0627 */
        /* <DEDUP_REMOVED lines=21> */
[C---:B------:R-:W-:Y:S01]  /*1eb50*/  IMAD R11, R12.reuse, UR5, R11 ;  /* 0x000000050c0b7c24 */ /* 0x040fe2000f8e020b */
[----:B------:R-:W5:Y:S01]  /*1eb60*/  LD.E.128 R36, desc[UR54][R36.64] ;  /* 0x0000003624247980 */ /* 0x000f62000c101d00 */
[----:B------:R-:W-:Y:S01]  /*1eb70*/  IMAD.WIDE.U32 R12, R12, UR4, RZ ;  /* 0x000000040c0c7c25 */ /* 0x000fe2000f8e00ff */
[----:B------:R-:W-:-:S02]  /*1eb80*/  ULDC.64 UR4, c[0x0][0xae8] ;  /* 0x0002ba0000047ab9 */ /* 0x000fc40000000a00 */
[----:B------:R-:W5:Y:S01]  /*1eb90*/  LD.E.128 R4, desc[UR54][R4.64] ;  /* 0x0000003604047980 */ /* 0x000f62000c101d00 */
[----:B------:R-:W-:Y:S02]  /*1eba0*/  IMAD R3, R220, 0x20, R188 ;  /* 0x00000020dc037824 */ /* 0x000fe400078e02bc */
[----:B------:R-:W-:Y:S01]  /*1ebb0*/  IMAD.IADD R13, R13, 0x1, R11 ;  /* 0x000000010d0d7824 */ /* 0x000fe200078e020b */
[----:B------:R-:W5:Y:S01]  /*1ebc0*/  LD.E.128 R40, desc[UR54][R40.64] ;  /* 0x0000003628287980 */ /* 0x000f62000c101d00 */
[----:B------:R-:W-:-:S03]  /*1ebd0*/  IMAD.IADD R14, R198, 0x1, R3 ;  /* 0x00000001c60e7824 */ /* 0x000fc600078e0203 */
[----:B------:R-:W5:Y:S04]  /*1ebe0*/  LD.E.128 R44, desc[UR54][R44.64] ;  /* 0x000000362c2c7980 */ /* 0x000f68000c101d00 */
[----:B------:R-:W5:Y:S04]  /*1ebf0*/  LD.E.128 R48, desc[UR54][R48.64] ;  /* 0x0000003630307980 */ /* 0x000f68000c101d00 */
[----:B------:R-:W5:Y:S01]  /*1ec00*/  LD.E.128 R52, desc[UR54][R52.64] ;  /* 0x0000003634347980 */ /* 0x000f62000c101d00 */
[----:B------:R-:W-:Y:S01]  /*1ec10*/  IMAD.WIDE.U32 R12, R195, UR4, R12 ;  /* 0x00000004c30c7c25 */ /* 0x000fe2000f8e000c */
[----:B------:R-:W-:Y:S01]  /*1ec20*/  @!PT LDS RZ, [RZ] ;  /* 0x00000000fffff984 */ /* 0x000fe20000000800 */
[----:B------:R-:W-:Y:S01]  /*1ec30*/  @!PT LDS RZ, [RZ] ;  /* 0x00000000fffff984 */ /* 0x000fe20000000800 */
[----:B------:R-:W-:Y:S01]  /*1ec40*/  @!PT LDS RZ, [RZ] ;  /* 0x00000000fffff984 */ /* 0x000fe20000000800 */
[----:B------:R-:W-:Y:S01]  /*1ec50*/  @!PT LDS RZ, [RZ] ;  /* 0x00000000fffff984 */ /* 0x000fe20000000800 */
[----:B------:R2:W-:Y:S06]  /*1ec60*/  MEMBAR.ALL.CTA ;  /* 0x0000000000007992 */ /* 0x0005ec0000008000 */
[----:B--2---:R-:W2:Y:S01]  /*1ec70*/  FENCE.VIEW.ASYNC.S ;  /* 0x00000000000073c6 */ /* 0x004ea20000000000 */
[----:B------:R-:W-:Y:S01]  /*1ec80*/  SHF.R.S32.HI R11, RZ, 0x1f, R10 ;  /* 0x0000001fff0b7819 */ /* 0x000fe2000001140a */
[----:B0-----:R-:W-:-:S04]  /*1ec90*/  @P2 IMAD.HI.U32 R0, R14, R15, RZ ;  /* 0x0000000f0e002227 */ /* 0x001fc800078e00ff */
[----:B------:R-:W-:Y:S01]  /*1eca0*/  IMAD R13, R195, UR5, R13 ;  /* 0x00000005c30d7c24 */ /* 0x000fe2000f8e020d */
[----:B------:R-:W-:Y:S01]  /*1ecb0*/  ULDC.64 UR4, c[0x0][0xaf0] ;  /* 0x0002bc0000047ab9 */ /* 0x000fe20000000a00 */
[----:B------:R-:W-:Y:S01]  /*1ecc0*/  IMAD.MOV.U32 R3, RZ, RZ, R14 ;  /* 0x000000ffff037224 */ /* 0x000fe200078e000e */
[----:B-1----:R-:W-:Y:S01]  /*1ecd0*/  @P2 SHF.R.U32.HI R3, RZ, R21, R0 ;  /* 0x00000015ff032219 */ /* 0x002fe20000011600 */
[----:B------:R-:W-:Y:S02]  /*1ece0*/  IMAD R11, R11, UR4, RZ ;  /* 0x000000040b0b7c24 */ /* 0x000fe4000f8e02ff */
[----:B------:R-:W-:Y:S02]  /*1ecf0*/  VIADD R0, R18, 0x28820 ;  /* 0x0002882012007836 */ /* 0x000fe40000000000 */
[C---:B------:R-:W-:Y:S02]  /*1ed00*/  IMAD R15, R10.reuse, UR5, R11 ;  /* 0x000000050a0f7c24 */ /* 0x040fe4000f8e020b */
[----:B------:R-:W-:Y:S01]  /*1ed10*/  IMAD.WIDE.U32 R10, R10, UR4, R12 ;  /* 0x000000040a0a7c25 */ /* 0x000fe2000f8e000c */
[----:B------:R-:W-:Y:S01]  /*1ed20*/  SHF.R.S32.HI R12, RZ, 0x1f, R3 ;  /* 0x0000001fff0c7819 */ /* 0x000fe20000011403 */
[----:B------:R-:W-:-:S02]  /*1ed30*/  ULDC.64 UR4, c[0x0][0xae0] ;  /* 0x0002b80000047ab9 */ /* 0x000fc40000000a00 */
[----:B------:R-:W-:Y:S01]  /*1ed40*/  IMAD.MOV R13, RZ, RZ, -R3 ;  /* 0x000000ffff0d7224 */ /* 0x000fe200078e0a03 */
[----:B------:R-:W-:Y:S01]  /*1ed50*/  PRMT R0, RZ, 0x654, R0 ;  /* 0x00000654ff007816 */ /* 0x000fe20000000000 */
[----:B------:R-:W-:Y:S02]  /*1ed60*/  IMAD.IADD R11, R11, 0x1, R15 ;  /* 0x000000010b0b7824 */ /* 0x000fe400078e020f */
[----:B------:R-:W-:Y:S01]  /*1ed70*/  IMAD R13, R8, R13, R14 ;  /* 0x0000000d080d7224 */ /* 0x000fe200078e020e */
[----:B--2---:R0:W-:Y:S01]  /*1ed80*/  SYNCS.ARRIVE.TRANS64.RED.A1T0 RZ, [R0+URZ], RZ ;  /* 0x000000ff00ff79a7 */ /* 0x0041e2000810043f */
[----:B------:R-:W-:Y:S02]  /*1ed90*/  IMAD R12, R12, UR4, RZ ;  /* 0x000000040c0c7c24 */ /* 0x000fe4000f8e02ff */
[----:B------:R-:W-:-:S04]  /*1eda0*/  IMAD.WIDE.U32 R10, R3, UR4, R10 ;  /* 0x00000004030a7c25 */ /* 0x000fc8000f8e000a */
[----:B------:R-:W-:Y:S01]  /*1edb0*/  IMAD R15, R3, UR5, R12 ;  /* 0x00000005030f7c24 */ /* 0x000fe2000f8e020c */
[----:B0-----:R-:W-:Y:S01]  /*1edc0*/  SHF.R.S32.HI R0, RZ, 0x1f, R13 ;  /* 0x0000001fff007819 */ /* 0x001fe2000001140d */
        /* <DEDUP_REMOVED lines=8> */
[----:B------:R-:W-:Y:S01]  /*1ee50*/  UMOV UR4, 0xffffffff ;  /* 0xffffffff00047882 */ /* 0x000fe20000000000 */
[----:B------:R-:W-:-:S03]  /*1ee60*/  IMAD.IADD R198, R188, 0x1, R198 ;  /* 0x00000001bcc67824 */ /* 0x000fc600078e02c6 */
[----:B------:R-:W-:Y:S01]  /*1ee70*/  LEA.HI.X R8, R10, UR5, R3, 0x1, P0 ;  /* 0x000000050a087c11 */ /* 0x000fe200080f0c03 */
[----:B------:R-:W-:Y:S06]  /*1ee80*/  BRA.DIV UR4, `(.L_x_8411) ;  /* 0x000000c204e47947 */ /* 0x000fec000b800000 */
[----:B------:R0:W1:Y:S04]  /*1ee90*/  SHFL.IDX PT, R3, R8, RZ, 0x181f ;  /* 0x00181fff08037589 */ /* 0x00006800000e0000 */
[----:B------:R0:W2:Y:S02]  /*1eea0*/  SHFL.IDX PT, R14, R0, RZ, 0x181f ;  /* 0x00181fff000e7589 */ /* 0x0000a400000e0000 */
.L_x_8683:
[----:B------:R-:W-:Y:S01]  /*1eeb0*/  ISETP.GE.AND P0, PT, R198, R9, PT ;  /* 0x00000009c600720c */ /* 0x000fe20003f06270 */
[----:B------:R-:W-:-:S12]  /*1eec0*/  BSSY B1, `(.L_x_8412) ;  /* 0x000000b000017945 */ /* 0x000fd80003800000 */
[----:B------:R-:W-:Y:S05]  /*1eed0*/  @P0 BRA `(.L_x_8413) ;  /* 0x0000000000240947 */ /* 0x000fea0003800000 */
[----:B------:R-:W-:Y:S02]  /*1eee0*/  ULDC UR4, c[0x0][0xac8] ;  /* 0x0002b20000047ab9 */ /* 0x000fe40000000800 */
[----:B------:R-:W-:Y:S02]  /*1eef0*/  ISETP.GE.AND P0, PT, R16, UR4, PT ;  /* 0x0000000410007c0c */ /* 0x000fe4000bf06270 */
[----:B------:R-:W-:-:S11]  /*1ef00*/  ISETP.GE.AND P1, PT, R2, UR4, PT ;  /* 0x0000000402007c0c */ /* 0x000fd6000bf26270 */
[-C--:B--2---:R-:W-:Y:S02]  /*1ef10*/  @!P0 LEA R10, P2, R16, R14.reuse, 0x1 ;  /* 0x0000000e100a8211 */ /* 0x084fe400078408ff */
[----:B------:R-:W-:Y:S02]  /*1ef20*/  @!P1 LEA R14, P3, R2, R14, 0x1 ;  /* 0x0000000e020e9211 */ /* 0x000fe400078608ff */
[-C--:B-1----:R-:W-:Y:S02]  /*1ef30*/  @!P0 LEA.HI.X R11, R16, R3.reuse, R17, 0x1, P2 ;  /* 0x00000003100b8211 */ /* 0x082fe400010f0c11 */
[----:B------:R-:W-:-:S03]  /*1ef40*/  @!P1 LEA.HI.X R15, R2, R3, R185, 0x1, P3 ;  /* 0x00000003020f9211 */ /* 0x000fc600018f0cb9 */
[----:B-----5:R3:W-:Y:S04]  /*1ef50*/  @!P0 ST.E.128 desc[UR54][R10.64], R4 ;  /* 0x000000040a008985 */ /* 0x0207e8000c101d36 */
[----:B------:R3:W-:Y:S02]  /*1ef60*/  @!P1 ST.E.128 desc[UR54][R14.64], R40 ;  /* 0x000000280e009985 */ /* 0x0007e4000c101d36 */
.L_x_8413:
[----:B------:R-:W-:Y:S05]  /*1ef70*/  BSYNC B1 ;  /* 0x0000000000017941 */ /* 0x000fea0003800000 */
.L_x_8412:
[----:B------:R-:W-:-:S03]  /*1ef80*/  UMOV UR4, 0xffffffff ;  /* 0xffffffff00047882 */ /* 0x000fc60000000000 */
[----:B------:R-:W-:Y:S05]  /*1ef90*/  BRA.DIV UR4, `(.L_x_8414) ;  /* 0x000000c204d47947 */ /* 0x000fea000b800000 */
[----:B-1----:R1:W4:Y:S04]  /*1efa0*/  SHFL.IDX PT, R3, R8, 0x1, 0x181f ;  /* 0x00381f0008037f89 */ /* 0x00232800000e0000 */
[----:B--23--:R1:W2:Y:S02]  /*1efb0*/  SHFL.IDX PT, R14, R0, 0x1, 0x181f ;  /* 0x00381f00000e7f89 */ /* 0x00c2a400000e0000 */
.L_x_8687:
[----:B-----5:R-:W-:Y:S01]  /*1efc0*/  VIADD R4, R198, 0x20 ;  /* 0x00000020c6047836 */ /* 0x020fe20000000000 */
[----:B------:R-:W-:Y:S04]  /*1efd0*/  BSSY B1, `(.L_x_8415) ;  /* 0x000000c000017945 */ /* 0x000fe80003800000 */
[----:B------:R-:W-:-:S13]  /*1efe0*/  ISETP.GE.AND P0, PT, R4, R9, PT ;  /* 0x000000090400720c */ /* 0x000fda0003f06270 */
[----:B------:R-:W-:Y:S05]  /*1eff0*/  @P0 BRA `(.L_x_8416) ;  /* 0x0000000000240947 */ /* 0x000fea0003800000 */
[----:B------:R-:W-:Y:S02]  /*1f000*/  ULDC UR4, c[0x0][0xac8] ;  /* 0x0002b20000047ab9 */ /* 0x000fe40000000800 */
[----:B------:R-:W-:Y:S02]  /*1f010*/  ISETP.GE.AND P2, PT, R16, UR4, PT ;  /* 0x0000000410007c0c */ /* 0x000fe4000bf46270 */
[----:B------:R-:W-:-:S11]  /*1f020*/  ISETP.GE.AND P3, PT, R2, UR4, PT ;  /* 0x0000000402007c0c */ /* 0x000fd6000bf66270 */
[-C--:B--2---:R-:W-:Y:S02]  /*1f030*/  @!P2 LEA R4, P0, R16, R14.reuse, 0x1 ;  /* 0x0000000e1004a211 */ /* 0x084fe400078008ff */
[----:B------:R-:W-:Y:S02]  /*1f040*/  @!P3 LEA R14, P1, R2, R14, 0x1 ;  /* 0x0000000e020eb211 */ /* 0x000fe400078208ff */
[-C--:B----4-:R-:W-:Y:S02]  /*1f050*/  @!P2 LEA.HI.X R5, R16, R3.reuse, R17, 0x1, P0 ;  /* 0x000000031005a211 */ /* 0x090fe400000f0c11 */
[----:B------:R-:W-:-:S03]  /*1f060*/  @!P3 LEA.HI.X R15, R2, R3, R185, 0x1, P1 ;  /* 0x00000003020fb211 */ /* 0x000fc600008f0cb9 */
[----:B------:R3:W-:Y:S04]  /*1f070*/  @!P2 ST.E.128 desc[UR54][R4.64], R24 ;  /* 0x000000180400a985 */ /* 0x0007e8000c101d36 */
[----:B------:R3:W-:Y:S02]  /*1f080*/  @!P3 ST.E.128 desc[UR54][R14.64], R44 ;  /* 0x0000002c0e00b985 */ /* 0x0007e4000c101d36 */
.L_x_8416:
[----:B------:R-:W-:Y:S05]  /*1f090*/  BSYNC B1 ;  /* 0x0000000000017941 */ /* 0x000fea0003800000 */
.L_x_8415:
[----:B------:R-:W-:-:S03]  /*1f0a0*/  UMOV UR4, 0xffffffff ;  /* 0xffffffff00047882 */ /* 0x000fc60000000000 */
[----:B------:R-:W-:Y:S05]  /*1f0b0*/  BRA.DIV UR4, `(.L_x_8417) ;  /* 0x000000c204d47947 */ /* 0x000fea000b800000 */
[----:B----4-:R4:W0:Y:S04]  /*1f0c0*/  SHFL.IDX PT, R3, R8, 0x2, 0x181f ;  /* 0x00581f0008037f89 */ /* 0x01082800000e0000 */
[----:B--23--:R4:W2:Y:S02]  /*1f0d0*/  SHFL.IDX PT, R14, R0, 0x2, 0x181f ;  /* 0x00581f00000e7f89 */ /* 0x00c8a400000e0000 */
.L_x_8691:
[----:B------:R-:W-:Y:S01]  /*1f0e0*/  VIADD R4, R198, 0x40 ;  /* 0x00000040c6047836 */ /* 0x000fe20000000000 */
        /* <DEDUP_REMOVED lines=10> */
[----:B------:R3:W-:Y:S04]  /*1f190*/  @!P2 ST.E.128 desc[UR54][R4.64], R32 ;  /* 0x000000200400a985 */ /* 0x0007e8000c101d36 */
[----:B------:R3:W-:Y:S02]  /*1f1a0*/  @!P3 ST.E.128 desc[UR54][R14.64], R48 ;  /* 0x000000300e00b985 */ /* 0x0007e4000c101d36 */
.L_x_8419:
[----:B------:R-:W-:Y:S05]  /*1f1b0*/  BSYNC B1 ;  /* 0x0000000000017941 */ /* 0x000fea0003800000 */
.L_x_8418:
[----:B------:R-:W-:-:S03]  /*1f1c0*/  UMOV UR4, 0xffffffff ;  /* 0xffffffff00047882 */ /* 0x000fc60000000000 */
[----:B------:R-:W-:Y:S05]  /*1f1d0*/  BRA.DIV UR4, `(.L_x_8420) ;  /* 0x000000c204d47947 */ /* 0x000fea000b800000 */
[----:B0-----:R0:W0:Y:S04]  /*1f1e0*/  SHFL.IDX PT, R3, R8, 0x3, 0x181f ;  /* 0x00781f0008037f89 */ /* 0x00102800000e0000 */
[----:B--23--:R2:W3:Y:S02]  /*1f1f0*/  SHFL.IDX PT, R14, R0, 0x3, 0x181f ;  /* 0x00781f00000e7f89 */ /* 0x00c4e400000e0000 */
.L_x_8695:
[----:B-12-4-:R-:W-:-:S05]  /*1f200*/  VIADD R0, R198, 0x60 ;  /* 0x00000060c6007836 */ /* 0x016fca0000000000 */
        /* <DEDUP_REMOVED lines=13> */
.L_x_8410:
[----:B0-----:R-:W0:Y:S01]  /*1f2e0*/  @P2 LDC R0, c[0x0][0xbec] ;  /* 0x0002fb00ff002b82 */ /* 0x001e220000000800 */
[----:B------:R-:W-:Y:S01]  /*1f2f0*/  ULDC.64 UR4, c[0x0][0xb08] ;  /* 0x0002c20000047ab9 */ /* 0x000fe20000000a00 */
[----:B------:R-:W-:Y:S01]  /*1f300*/  SHF.R.S32.HI R3, RZ, 0x1f, R10 ;  /* 0x0000001fff037819 */ /* 0x000fe2000001140a */
[----:B------:R-:W-:Y:S01]  /*1f310*/  IMAD R11, R11, UR4, RZ ;  /* 0x000000040b0b7c24 */ /* 0x000fe2000f8e02ff */
[----:B------:R-:W-:Y:S01]  /*1f320*/  ULDC.64 UR6, c[0x0][0xb30] ;  /* 0x0002cc0000067ab9 */ /* 0x000fe20000000a00 */
[----:B------:R-:W-:-:S03]  /*1f330*/  IMAD.WIDE.U32 R4, R12, UR4, RZ ;  /* 0x000000040c047c25 */ /* 0x000fc6000f8e00ff */
[----:B------:R-:W1:Y:S01]  /*1f340*/  @P2 LDC R13, c[0x0][0xbf0] ;  /* 0x0002fc00ff0d2b82 */ /* 0x000e620000000800 */
[----:B------:R-:W-:Y:S01]  /*1f350*/  IMAD R11, R12, UR5, R11 ;  /* 0x000000050c0b7c24 */ /* 0x000fe2000f8e020b */
[----:B------:R-:W-:Y:S01]  /*1f360*/  ULDC.64 UR4, c[0x0][0xb38] ;  /* 0x0002ce0000047ab9 */ /* 0x000fe20000000a00 */
[----:B------:R-:W-:Y:S02]  /*1f370*/  VIADD R35, R189, 0x10 ;  /* 0x00000010bd237836 */ /* 0x000fe40000000000 */
[----:B------:R-:W-:Y:S02]  /*1f380*/  IMAD.IADD R5, R5, 0x1, R11 ;  /* 0x0000000105057824 */ /* 0x000fe400078e020b */
        /* <DEDUP_REMOVED lines=8> */
[----:B0-----:R-:W-:Y:S01]  /*1f410*/  @P2 IMAD.HI.U32 R0, R41, R0, RZ ;  /* 0x0000000029002227 */ /* 0x001fe200078e00ff */
[----:B------:R-:W-:-:S03]  /*1f420*/  SHF.R.S32.HI R40, RZ, 0x1f, R43 ;  /* 0x0000001fff287819 */ /* 0x000fc6000001142b */
[C---:B------:R-:W-:Y:S02]  /*1f430*/  IMAD R7, R10.reuse, UR5, R3 ;  /* 0x000000050a077c24 */ /* 0x040fe4000f8e0203 */
[----:B------:R-:W-:Y:S01]  /*1f440*/  IMAD.WIDE.U32 R10, R10, UR4, R4 ;  /* 0x000000040a0a7c25 */ /* 0x000fe2000f8e0004 */
[----:B------:R-:W-:-:S03]  /*1f450*/  ULDC.64 UR4, c[0x0][0xb48] ;  /* 0x0002d20000047ab9 */ /* 0x000fc60000000a00 */
[----:B------:R-:W-:Y:S01]  /*1f460*/  IMAD.MOV.U32 R3, RZ, RZ, R41 ;  /* 0x000000ffff037224 */ /* 0x000fe200078e0029 */
[----:B-1----:R-:W-:Y:S01]  /*1f470*/  @P2 SHF.R.U32.HI R3, RZ, R13, R0 ;  /* 0x0000000dff032219 */ /* 0x002fe20000011600 */
        /* <DEDUP_REMOVED lines=18> */
[----:B------:R-:W-:Y:S02]  /*1f5a0*/  VIADD R8, R18, 0x28820 ;  /* 0x0002882012087836 */ /* 0x000fe40000000000 */
[----:B------:R-:W-:Y:S01]  /*1f5b0*/  IMAD.IADD R5, R5, 0x1, R3 ;  /* 0x0000000105057824 */ /* 0x000fe200078e0203 */
[C---:B------:R-:W-:Y:S01]  /*1f5c0*/  LEA R3, P0, R4.reuse, UR4, 0x2 ;  /* 0x0000000404037c11 */ /* 0x040fe2000f8010ff */
[C---:B------:R-:W-:Y:S01]  /*1f5d0*/  VIADD R41, R189.reuse, 0x20 ;  /* 0x00000020bd297836 */ /* 0x040fe20000000000 */
[----:B------:R-:W-:Y:S01]  /*1f5e0*/  PRMT R8, RZ, 0x654, R8 ;  /* 0x00000654ff087816 */ /* 0x000fe20000000008 */
[C---:B------:R-:W-:Y:S01]  /*1f5f0*/  VIADD R47, R189.reuse, 0x38 ;  /* 0x00000038bd2f7836 */ /* 0x040fe20000000000 */
[----:B------:R-:W-:Y:S01]  /*1f600*/  LEA.HI.X R4, R4, UR5, R5, 0x2, P0 ;  /* 0x0000000504047c11 */ /* 0x000fe200080f1405 */
[C---:B------:R-:W-:Y:S01]  /*1f610*/  VIADD R5, R189.reuse, 0x8 ;  /* 0x00000008bd057836 */ /* 0x040fe20000000000 */
[----:B------:R-:W-:Y:S01]  /*1f620*/  UMOV UR4, 0xffffffff ;  /* 0xffffffff00047882 */ /* 0x000fe20000000000 */
[----:B------:R-:W-:Y:S01]  /*1f630*/  VIADD R49, R189, 0x40 ;  /* 0x00000040bd317836 */ /* 0x000fe20000000000 */
[----:B------:R0:W-:Y:S01]  /*1f640*/  SYNCS.ARRIVE.TRANS64.RED.A1T0 RZ, [R8+URZ], RZ ;  /* 0x000000ff08ff79a7 */ /* 0x0001e2000810043f */
[----:B------:R-:W-:-:S02]  /*1f650*/  SHF.R.S32.HI R38, RZ, 0x1f, R41 ;  /* 0x0000001fff267819 */ /* 0x000fc40000011429 */
[----:B------:R-:W-:Y:S02]  /*1f660*/  SHF.R.S32.HI R7, RZ, 0x1f, R5 ;  /* 0x0000001fff077819 */ /* 0x000fe40000011405 */
[----:B------:R-:W-:Y:S02]  /*1f670*/  SHF.R.S32.HI R44, RZ, 0x1f, R47 ;  /* 0x0000001fff2c7819 */ /* 0x000fe4000001142f */
[----:B------:R-:W-:Y:S02]  /*1f680*/  SHF.R.S32.HI R46, RZ, 0x1f, R49 ;  /* 0x0000001fff2e7819 */ /* 0x000fe40000011431 */
[----:B0-----:R-:W-:Y:S01]  /*1f690*/  SHF.R.S32.HI R8, RZ, 0x1f, R189 ;  /* 0x0000001fff087819 */ /* 0x001fe200000114bd */
[----:B------:R-:W-:Y:S06]  /*1f6a0*/  BRA.DIV UR4, `(.L_x_8422) ;  /* 0x000000be04e87947 */ /* 0x000fec000b800000 */
[----:B------:R0:W1:Y:S04]  /*1f6b0*/  SHFL.IDX PT, R0, R4, RZ, 0x1c1f ;  /* 0x001c1fff04007589 */ /* 0x00006800000e0000 */
[----:B------:R0:W2:Y:S02]  /*1f6c0*/  SHFL.IDX PT, R14, R3, RZ, 0x1c1f ;  /* 0x001c1fff030e7589 */ /* 0x0000a400000e0000 */
.L_x_8698:
[----:B------:R-:W-:Y:S01]  /*1f6d0*/  ISETP.GE.AND P0, PT, R26, R9, PT ;  /* 0x000000091a00720c */ /* 0x000fe20003f06270 */
[----:B------:R-:W-:-:S12]  /*1f6e0*/  BSSY B1, `(.L_x_8423) ;  /* 0x000004c000017945 */ /* 0x000fd80003800000 */
        /* <DEDUP_REMOVED lines=8> */
[----:B------:R-:W-:-:S02]  /*1f770*/  SHF.R.S32.HI R50, RZ, 0x1f, R50 ;  /* 0x0000001fff327819 */ /* 0x000fc40000011432 */
[----:B------:R-:W-:-:S03]  /*1f780*/  SHF.R.S32.HI R15, RZ, 0x1f, R229 ;  /* 0x0000001fff0f7819 */ /* 0x000fc600000114e5 */
[-C--:B--2---:R-:W-:Y:S02]  /*1f790*/  @!P0 LEA R10, P4, R189, R14.reuse, 0x2 ;  /* 0x0000000ebd0a8211 */ /* 0x084fe400078810ff */
[----:B------:R-:W-:Y:S02]  /*1f7a0*/  @!P2 LEA R12, P5, R5, R14, 0x2 ;  /* 0x0000000e050ca211 */ /* 0x000fe400078a10ff */
[-C--:B-1----:R-:W-:Y:S02]  /*1f7b0*/  @!P0 LEA.HI.X R11, R189, R0.reuse, R8, 0x2, P4 ;  /* 0x00000000bd0b8211 */ /* 0x082fe400020f1408 */
[----:B------:R-:W-:Y:S02]  /*1f7c0*/  @!P2 LEA.HI.X R13, R5, R0, R7, 0x2, P5 ;  /* 0x00000000050da211 */ /* 0x000fe400028f1407 */
[----:B------:R-:W-:Y:S01]  /*1f7d0*/  @!P3 LEA R24, P4, R35, R14, 0x2 ;  /* 0x0000000e2318b211 */ /* 0x000fe200078810ff */
[----:B------:R1:W-:Y:S01]  /*1f7e0*/  @!P0 ST.E.64 desc[UR54][R10.64], R20 ;  /* 0x000000140a008985 */ /* 0x0003e2000c101b36 */
[----:B------:R-:W-:-:S02]  /*1f7f0*/  ISETP.GE.AND P0, PT, R41, UR4, PT ;  /* 0x0000000429007c0c */ /* 0x000fc4000bf06270 */
[----:B------:R-:W-:Y:S01]  /*1f800*/  @!P1 LEA R26, P5, R39, R14, 0x2 ;  /* 0x0000000e271a9211 */ /* 0x000fe200078a10ff */
        /* <DEDUP_REMOVED lines=9> */
[----:B-1----:R-:W-:Y:S02]  /*1f8a0*/  @!P2 LEA R10, P5, R43, R14, 0x2 ;  /* 0x0000000e2b0aa211 */ /* 0x002fe400078a10ff */
[-C--:B------:R-:W-:Y:S02]  /*1f8b0*/  @!P0 LEA.HI.X R33, R41, R0.reuse, R38, 0x2, P3 ;  /* 0x0000000029218211 */ /* 0x080fe400018f1426 */
[----:B------:R-:W-:Y:S02]  /*1f8c0*/  ISETP.GE.AND P3, PT, R49, UR4, PT ;  /* 0x0000000431007c0c */ /* 0x000fe4000bf66270 */
[----:B------:R-:W-:Y:S01]  /*1f8d0*/  @!P2 LEA.HI.X R11, R43, R0, R40, 0x2, P5 ;  /* 0x000000002b0ba211 */ /* 0x000fe200028f1428 */
[----:B------:R-:W-:Y:S01]  /*1f8e0*/  @!P0 ST.E.64 desc[UR54][R32.64], R104 ;  /* 0x0000006820008985 */ /* 0x000fe2000c101b36 */
[----:B--2---:R-:W-:-:S03]  /*1f8f0*/  @!P4 LEA R12, P0, R45, R14, 0x2 ;  /* 0x0000000e2d0cc211 */ /* 0x004fc600078010ff */
[----:B------:R1:W-:Y:S01]  /*1f900*/  @!P2 ST.E.64 desc[UR54][R10.64], R108 ;  /* 0x0000006c0a00a985 */ /* 0x0003e2000c101b36 */
[----:B------:R-:W-:Y:S02]  /*1f910*/  @!P1 LEA R20, P5, R47, R14, 0x2 ;  /* 0x0000000e2f149211 */ /* 0x000fe400078a10ff */
[----:B------:R-:W-:Y:S02]  /*1f920*/  ISETP.GE.AND P2, PT, R48, UR4, PT ;  /* 0x0000000430007c0c */ /* 0x000fe4000bf46270 */
[-C--:B------:R-:W-:Y:S02]  /*1f930*/  @!P4 LEA.HI.X R13, R45, R0.reuse, R42, 0x2, P0 ;  /* 0x000000002d0dc211 */ /* 0x080fe400000f142a */
[----:B------:R-:W-:Y:S02]  /*1f940*/  ISETP.GE.AND P0, PT, R229, UR4, PT ;  /* 0x00000004e5007c0c */ /* 0x000fe4000bf06270 */
[----:B------:R-:W-:Y:S01]  /*1f950*/  @!P1 LEA.HI.X R21, R47, R0, R44, 0x2, P5 ;  /* 0x000000002f159211 */ /* 0x000fe200028f142c */
[----:B------:R2:W-:Y:S01]  /*1f960*/  @!P4 ST.E.64 desc[UR54][R12.64], R112 ;  /* 0x000000700c00c985 */ /* 0x0005e2000c101b36 */
[----:B---3--:R-:W-:-:S03]  /*1f970*/  @!P3 LEA R24, P5, R49, R14, 0x2 ;  /* 0x0000000e3118b211 */ /* 0x008fc600078a10ff */
[----:B------:R3:W-:Y:S01]  /*1f980*/  @!P1 ST.E.64 desc[UR54][R20.64], R116 ;  /* 0x0000007414009985 */ /* 0x0007e2000c101b36 */
[----:B------:R-:W-:Y:S02]  /*1f990*/  @!P3 LEA.HI.X R25, R49, R0, R46, 0x2, P5 ;  /* 0x000000003119b211 */ /* 0x000fe400028f142e */
[----:B------:R-:W-:Y:S02]  /*1f9a0*/  ISETP.GE.AND P1, PT, R228, UR4, PT ;  /* 0x00000004e4007c0c */ /* 0x000fe4000bf26270 */
[CC--:B----4-:R-:W-:Y:S01]  /*1f9b0*/  @!P2 LEA R26, P4, R48.reuse, R14.reuse, 0x2 ;  /* 0x0000000e301aa211 */ /* 0x0d0fe200078810ff */
[----:B------:R4:W-:Y:S01]  /*1f9c0*/  @!P3 ST.E.64 desc[UR54][R24.64], R120 ;  /* 0x000000781800b985 */ /* 0x0009e2000c101b36 */
[----:B-1----:R-:W-:Y:S02]  /*1f9d0*/  @!P0 LEA R10, P5, R229, R14, 0x2 ;  /* 0x0000000ee50a8211 */ /* 0x002fe400078a10ff */
[----:B------:R-:W-:Y:S02]  /*1f9e0*/  ISETP.GE.AND P3, PT, R227, UR4, PT ;  /* 0x00000004e3007c0c */ /* 0x000fe4000bf66270 */
[----:B------:R-:W-:-:S02]  /*1f9f0*/  @!P2 LEA.HI.X R27, R48, R0, R50, 0x2, P4 ;  /* 0x00000000301ba211 */ /* 0x000fc400020f1432 */
[----:B------:R-:W-:Y:S02]  /*1fa00*/  @!P0 LEA.HI.X R11, R229, R0, R15, 0x2, P5 ;  /* 0x00000000e50b8211 */ /* 0x000fe400028f140f */
[----:B------:R-:W-:Y:S01]  /*1fa10*/  ISETP.GE.AND P4, PT, R226, UR4, PT ;  /* 0x00000004e2007c0c */ /* 0x000fe2000bf86270 */
[----:B------:R1:W-:Y:S01]  /*1fa20*/  @!P2 ST.E.64 desc[UR54][R26.64], R124 ;  /* 0x0000007c1a00a985 */ /* 0x0003e2000c101b36 */
[----:B------:R-:W-:Y:S02]  /*1fa30*/  SHF.R.S32.HI R15, RZ, 0x1f, R228 ;  /* 0x0000001fff0f7819 */ /* 0x000fe400000114e4 */
[----:B--2---:R-:W-:Y:S01]  /*1fa40*/  @!P1 LEA R12, P5, R228, R14, 0x2 ;  /* 0x0000000ee40c9211 */ /* 0x004fe200078a10ff */
[----:B------:R2:W-:Y:S01]  /*1fa50*/  @!P0 ST.E.64 desc[UR54][R10.64], R128 ;  /* 0x000000800a008985 */ /* 0x0005e2000c101b36 */
[----:B------:R-:W-:Y:S02]  /*1fa60*/  ISETP.GE.AND P2, PT, R225, UR4, PT ;  /* 0x00000004e1007c0c */ /* 0x000fe4000bf46270 */
[----:B------:R-:W-:-:S02]  /*1fa70*/  ISETP.GE.AND P0, PT, R224, UR4, PT ;  /* 0x00000004e0007c0c */ /* 0x000fc4000bf06270 */
[----:B------:R-:W-:Y:S02]  /*1fa80*/  @!P1 LEA.HI.X R13, R228, R0, R15, 0x2, P5 ;  /* 0x00000000e40d9211 */ /* 0x000fe400028f140f */
[----:B------:R-:W-:Y:S02]  /*1fa90*/  SHF.R.S32.HI R15, RZ, 0x1f, R227 ;  /* 0x0000001fff0f7819 */ /* 0x000fe400000114e3 */
[CC--:B---3--:R-:W-:Y:S01]  /*1faa0*/  @!P3 LEA R20, P5, R227.reuse, R14.reuse, 0x2 ;  /* 0x0000000ee314b211 */ /* 0x0c8fe200078a10ff */
[----:B------:R2:W-:Y:S01]  /*1fab0*/  @!P1 ST.E.64 desc[UR54][R12.64], R132 ;  /* 0x000000840c009985 */ /* 0x0005e2000c101b36 */
[----:B----4-:R-:W-:Y:S02]  /*1fac0*/  @!P4 LEA R24, P1, R226, R14, 0x2 ;  /* 0x0000000ee218c211 */ /* 0x010fe400078210ff */
[----:B------:R-:W-:Y:S02]  /*1fad0*/  @!P3 LEA.HI.X R21, R227, R0, R15, 0x2, P5 ;  /* 0x00000000e315b211 */ /* 0x000fe400028f140f */
[----:B------:R-:W-:-:S02]  /*1fae0*/  SHF.R.S32.HI R15, RZ, 0x1f, R226 ;  /* 0x0000001fff0f7819 */ /* 0x000fc400000114e2 */
[C---:B-1----:R-:W-:Y:S01]  /*1faf0*/  @!P2 LEA R26, P5, R225.reuse, R14, 0x2 ;  /* 0x0000000ee11aa211 */ /* 0x042fe200078a10ff */
[----:B------:R2:W-:Y:S01]  /*1fb00*/  @!P3 ST.E.64 desc[UR54][R20.64], R136 ;  /* 0x000000881400b985 */ /* 0x0005e2000c101b36 */
[----:B------:R-:W-:Y:S02]  /*1fb10*/  SHF.R.S32.HI R50, RZ, 0x1f, R225 ;  /* 0x0000001fff327819 */ /* 0x000fe400000114e1 */
[----:B------:R-:W-:Y:S02]  /*1fb20*/  @!P4 LEA.HI.X R25, R226, R0, R15, 0x2, P1 ;  /* 0x00000000e219c211 */ /* 0x000fe400008f140f */
[----:B------:R-:W-:Y:S02]  /*1fb30*/  SHF.R.S32.HI R48, RZ, 0x1f, R224 ;  /* 0x0000001fff307819 */ /* 0x000fe400000114e0 */
[----:B------:R-:W-:Y:S01]  /*1fb40*/  @!P0 LEA R14, P1, R224, R14, 0x2 ;  /* 0x0000000ee00e8211 */ /* 0x000fe200078210ff */
[----:B------:R2:W-:Y:S01]  /*1fb50*/  @!P4 ST.E.64 desc[UR54][R24.64], R140 ;  /* 0x0000008c1800c985 */ /* 0x0005e2000c101b36 */
[----:B------:R-:W-:-:S02]  /*1fb60*/  @!P2 LEA.HI.X R27, R225, R0, R50, 0x2, P5 ;  /* 0x00000000e11ba211 */ /* 0x000fc400028f1432 */
[----:B------:R-:W-:-:S03]  /*1fb70*/  @!P0 LEA.HI.X R15, R224, R0, R48, 0x2, P1 ;  /* 0x00000000e00f8211 */ /* 0x000fc600008f1430 */
[----:B------:R2:W-:Y:S04]  /*1fb80*/  @!P2 ST.E.64 desc[UR54][R26.64], R144 ;  /* 0x000000901a00a985 */ /* 0x0005e8000c101b36 */
[----:B------:R2:W-:Y:S02]  /*1fb90*/  @!P0 ST.E.64 desc[UR54][R14.64], R148 ;  /* 0x000000940e008985 */ /* 0x0005e4000c101b36 */
.L_x_8424:
[----:B------:R-:W-:Y:S05]  /*1fba0*/  BSYNC B1 ;  /* 0x0000000000017941 */ /* 0x000fea0003800000 */
.L_x_8423:
[----:B------:R-:W-:-:S03]  /*1fbb0*/  UMOV UR4, 0xffffffff ;  /* 0xffffffff00047882 */ /* 0x000fc60000000000 */
[----:B------:R-:W-:Y:S05]  /*1fbc0*/  BRA.DIV UR4, `(.L_x_8425) ;  /* 0x000000ba04d47947 */ /* 0x000fea000b800000 */
[----:B-1----:R1:W3:Y:S04]  /*1fbd0*/  SHFL.IDX PT, R0, R4, 0x1, 0x1c1f ;  /* 0x003c1f0004007f89 */ /* 0x0022e800000e0000 */
[----:B--2---:R1:W2:Y:S02]  /*1fbe0*/  SHFL.IDX PT, R14, R3, 0x1, 0x1c1f ;  /* 0x003c1f00030e7f89 */ /* 0x0042a400000e0000 */
.L_x_8702:
[----:B------:R-:W-:-:S13]  /*1fbf0*/  ISETP.GE.AND P0, PT, R6, R9, PT ;  /* 0x000000090600720c */ /* 0x000fda0003f06270 */
[----:B------:R-:W-:Y:S05]  /*1fc00*/  @P0 BRA `(.L_x_8421) ;  /* 0x0000001000300947 */ /* 0x000fea0003800000 */
[----:B------:R-:W-:Y:S01]  /*1fc10*/  ULDC UR4, c[0x0][0xac8] ;  /* 0x0002b20000047ab9 */ /* 0x000fe20000000800 */
[----:B01----:R-:W-:Y:S01]  /*1fc20*/  VIADD R3, R189, 0x48 ;  /* 0x00000048bd037836 */ /* 0x003fe20000000000 */
[----:B------:R-:W-:Y:S01]  /*1fc30*/  ISETP.GE.AND P3, PT, R5, UR4, PT ;  /* 0x0000000405007c0c */ /* 0x000fe2000bf66270 */
[C---:B------:R-:W-:Y:S01]  /*1fc40*/  VIADD R15, R189.reuse, 0x48 ;  /* 0x00000048bd0f7836 */ /* 0x040fe20000000000 */
[----:B------:R-:W-:Y:S02]  /*1fc50*/  ISETP.GE.AND P1, PT, R189, UR4, PT ;  /* 0x00000004bd007c0c */ /* 0x000fe4000bf26270 */
[----:B------:R-:W-:Y:S02]  /*1fc60*/  ISETP.GE.AND P4, PT, R35, UR4, PT ;  /* 0x0000000423007c0c */ /* 0x000fe4000bf86270 */
[----:B------:R-:W-:Y:S02]  /*1fc70*/  ISETP.GE.AND P2, PT, R39, UR4, PT ;  /* 0x0000000427007c0c */ /* 0x000fe4000bf46270 */
[----:B------:R-:W-:-:S02]  /*1fc80*/  SHF.R.S32.HI R15, RZ, 0x1f, R15 ;  /* 0x0000001fff0f7819 */ /* 0x000fc4000001140f */
[----:B------:R-:W-:-:S03]  /*1fc90*/  SHF.R.S32.HI R24, RZ, 0x1f, R227 ;  /* 0x0000001fff187819 */ /* 0x000fc600000114e3 */
[-C--:B--2---:R-:W-:Y:S02]  /*1fca0*/  @!P3 LEA R6, P5, R5, R14.reuse, 0x2 ;  /* 0x0000000e0506b211 */ /* 0x084fe400078a10ff */
[----:B------:R-:W-:Y:S02]  /*1fcb0*/  @!P1 LEA R4, P0, R189, R14, 0x2 ;  /* 0x0000000ebd049211 */ /* 0x000fe400078010ff */
[-C--:B---3--:R-:W-:Y:S02]  /*1fcc0*/  @!P3 LEA.HI.X R7, R5, R0.reuse, R7, 0x2, P5 ;  /* 0x000000000507b211 */ /* 0x088fe400028f1407 */
[----:B------:R-:W-:Y:S02]  /*1fcd0*/  @!P1 LEA.HI.X R5, R189, R0, R8, 0x2, P0 ;  /* 0x00000000bd059211 */ /* 0x000fe400000f1408 */
[----:B------:R-:W-:Y:S02]  /*1fce0*/  ISETP.GE.AND P0, PT, R41, UR4, PT ;  /* 0x0000000429007c0c */ /* 0x000fe4000bf06270 */
[----:B------:R-:W-:Y:S01]  /*1fcf0*/  @!P4 LEA R8, P5, R35, R14, 0x2 ;  /* 0x0000000e2308c211 */ /* 0x000fe200078a10ff */
[----:B------:R0:W-:Y:S01]  /*1fd00*/  @!P1 ST.E.64 desc[UR54][R4.64], R90 ;  /* 0x0000005a04009985 */ /* 0x0001e2000c101b36 */
[----:B------:R-:W-:-:S02]  /*1fd10*/  ISETP.GE.AND P1, PT, R43, UR4, PT ;  /* 0x000000042b007c0c */ /* 0x000fc4000bf26270 */
[----:B------:R-:W-:Y:S01]  /*1fd20*/  @!P4 LEA.HI.X R9, R35, R0, R28, 0x2, P5 ;  /* 0x000000002309c211 */ /* 0x000fe200028f141c */
[----:B------:R1:W-:Y:S01]  /*1fd30*/  @!P3 ST.E.64 desc[UR54][R6.64], R94 ;  /* 0x0000005e0600b985 */ /* 0x0003e2000c101b36 */
[----:B------:R-:W-:Y:S02]  /*1fd40*/  @!P2 LEA R10, P5, R39, R14, 0x2 ;  /* 0x0000000e270aa211 */ /* 0x000fe400078a10ff */
[----:B------:R-:W-:Y:S01]  /*1fd50*/  ISETP.GE.AND P3, PT, R47, UR4, PT ;  /* 0x000000042f007c0c */ /* 0x000fe2000bf66270 */
[----:B------:R2:W-:Y:S01]  /*1fd60*/  @!P4 ST.E.64 desc[UR54][R8.64], R98 ;  /* 0x000000620800c985 */ /* 0x0005e2000c101b36 */
[----:B------:R-:W-:Y:S02]  /*1fd70*/  @!P2 LEA.HI.X R11, R39, R0, R34, 0x2, P5 ;  /* 0x00000000270ba211 */ /* 0x000fe400028f1422 */
        /* <DEDUP_REMOVED lines=11> */
[----:B-1----:R-:W-:Y:S02]  /*1fe30*/  @!P3 LEA R6, P1, R47, R14, 0x2 ;  /* 0x0000000e2f06b211 */ /* 0x002fe400078210ff */
[-C--:B------:R-:W-:Y:S02]  /*1fe40*/  @!P4 LEA.HI.X R5, R45, R0.reuse, R42, 0x2, P5 ;  /* 0x000000002d05c211 */ /* 0x080fe400028f142a */
[----:B------:R-:W-:Y:S02]  /*1fe50*/  @!P3 LEA.HI.X R7, R47, R0, R44, 0x2, P1 ;  /* 0x000000002f07b211 */ /* 0x000fe400008f142c */
[----:B------:R-:W-:Y:S01]  /*1fe60*/  ISETP.GE.AND P1, PT, R229, UR4, PT ;  /* 0x00000004e5007c0c */ /* 0x000fe2000bf26270 */
[----:B------:R0:W-:Y:S01]  /*1fe70*/  @!P4 ST.E.64 desc[UR54][R4.64], R114 ;  /* 0x000000720400c985 */ /* 0x0001e2000c101b36 */
[----:B--2---:R-:W-:-:S02]  /*1fe80*/  @!P2 LEA R8, P5, R49, R14, 0x2 ;  /* 0x0000000e3108a211 */ /* 0x004fc400078a10ff */
[----:B---3--:R-:W-:Y:S01]  /*1fe90*/  @!P0 LEA R10, P4, R3, R14, 0x2 ;  /* 0x0000000e030a8211 */ /* 0x008fe200078810ff */
[----:B------:R1:W-:Y:S01]  /*1fea0*/  @!P3 ST.E.64 desc[UR54][R6.64], R118 ;  /* 0x000000760600b985 */ /* 0x0003e2000c101b36 */
[-C--:B------:R-:W-:Y:S02]  /*1feb0*/  @!P2 LEA.HI.X R9, R49, R0.reuse, R46, 0x2, P5 ;  /* 0x000000003109a211 */ /* 0x080fe400028f142e */
[----:B------:R-:W-:Y:S02]  /*1fec0*/  ISETP.GE.AND P3, PT, R228, UR4, PT ;  /* 0x00000004e4007c0c */ /* 0x000fe4000bf66270 */
[----:B------:R-:W-:Y:S01]  /*1fed0*/  @!P0 LEA.HI.X R11, R3, R0, R15, 0x2, P4 ;  /* 0x00000000030b8211 */ /* 0x000fe200020f140f */
[----:B------:R2:W-:Y:S01]  /*1fee0*/  @!P2 ST.E.64 desc[UR54][R8.64], R122 ;  /* 0x0000007a0800a985 */ /* 0x0005e2000c101b36 */
[----:B------:R-:W-:Y:S02]  /*1fef0*/  ISETP.GE.AND P4, PT, R227, UR4, PT ;  /* 0x00000004e3007c0c */ /* 0x000fe4000bf86270 */
[----:B------:R-:W-:Y:S01]  /*1ff00*/  SHF.R.S32.HI R3, RZ, 0x1f, R229 ;  /* 0x0000001fff037819 */ /* 0x000fe200000114e5 */
[----:B------:R3:W-:Y:S01]  /*1ff10*/  @!P0 ST.E.64 desc[UR54][R10.64], R126 ;  /* 0x0000007e0a008985 */ /* 0x0007e2000c101b36 */
[----:B----4-:R-:W-:-:S02]  /*1ff20*/  @!P1 LEA R12, P5, R229, R14, 0x2 ;  /* 0x0000000ee50c9211 */ /* 0x010fc400078a10ff */
[----:B------:R-:W-:Y:S02]  /*1ff30*/  ISETP.GE.AND P2, PT, R226, UR4, PT ;  /* 0x00000004e2007c0c */ /* 0x000fe4000bf46270 */
[----:B------:R-:W-:Y:S02]  /*1ff40*/  ISETP.GE.AND P0, PT, R225, UR4, PT ;  /* 0x00000004e1007c0c */ /* 0x000fe4000bf06270 */
[----:B------:R-:W-:Y:S02]  /*1ff50*/  @!P1 LEA.HI.X R13, R229, R0, R3, 0x2, P5 ;  /* 0x00000000e50d9211 */ /* 0x000fe400028f1403 */
[----:B------:R-:W-:Y:S02]  /*1ff60*/  SHF.R.S32.HI R3, RZ, 0x1f, R228 ;  /* 0x0000001fff037819 */ /* 0x000fe400000114e4 */
[-C--:B0-----:R-:W-:Y:S01]  /*1ff70*/  @!P3 LEA R4, P5, R228, R14.reuse, 0x2 ;  /* 0x0000000ee404b211 */ /* 0x081fe200078a10ff */
[----:B------:R3:W-:Y:S01]  /*1ff80*/  @!P1 ST.E.64 desc[UR54][R12.64], R130 ;  /* 0x000000820c009985 */ /* 0x0007e2000c101b36 */
[----:B-1----:R-:W-:-:S02]  /*1ff90*/  @!P4 LEA R6, P1, R227, R14, 0x2 ;  /* 0x0000000ee306c211 */ /* 0x002fc400078210ff */
[----:B------:R-:W-:Y:S02]  /*1ffa0*/  @!P3 LEA.HI.X R5, R228, R0, R3, 0x2, P5 ;  /* 0x00000000e405b211 */ /* 0x000fe400028f1403 */
[C---:B--2---:R-:W-:Y:S02]  /*1ffb0*/  @!P2 LEA R8, P5, R226.reuse, R14, 0x2 ;  /* 0x0000000ee208a211 */ /* 0x044fe400078a10ff */
[----:B------:R-:W-:Y:S01]  /*1ffc0*/  SHF.R.S32.HI R15, RZ, 0x1f, R226 ;  /* 0x0000001fff0f7819 */ /* 0x000fe200000114e2 */
[----:B------:R3:W-:Y:S01]  /*1ffd0*/  @!P3 ST.E.64 desc[UR54][R4.64], R134 ;  /* 0x000000860400b985 */ /* 0x0007e2000c101b36 */
[----:B------:R-:W-:Y:S02]  /*1ffe0*/  @!P4 LEA.HI.X R7, R227, R0, R24, 0x2, P1 ;  /* 0x00000000e307c211 */ /* 0x000fe400008f1418 */
[----:B------:R-:W-:Y:S02]  /*1fff0*/  SHF.R.S32.HI R3, RZ, 0x1f, R225 ;  /* 0x0000001fff037819 */ /* 0x000fe400000114e1 */
[----:B------:R-:W-:Y:S01]  /*20000*/  @!P0 LEA R20, P1, R225, R14, 0x2 ;  /* 0x0000000ee1148211 */ /* 0x000fe200078210ff */
[----:B------:R3:W-:Y:S01]  /*20010*/  @!P4 ST.E.64 desc[UR54][R6.64], R138 ;  /* 0x0000008a0600c985 */ /* 0x0007e2000c101b36 */
[----:B------:R-:W-:-:S02]  /*20020*/  @!P2 LEA.HI.X R9, R226, R0, R15, 0x2, P5 ;  /* 0x00000000e209a211 */ /* 0x000fc400028f140f */
[----:B------:R-:W-:-:S03]  /*20030*/  @!P0 LEA.HI.X R21, R225, R0, R3, 0x2, P1 ;  /* 0x00000000e1158211 */ /* 0x000fc600008f1403 */
[----:B------:R3:W-:Y:S04]  /*20040*/  @!P2 ST.E.64 desc[UR54][R8.64], R142 ;  /* 0x0000008e0800a985 */ /* 0x0007e8000c101b36 */
[----:B------:R3:W-:Y:S01]  /*20050*/  @!P0 ST.E.64 desc[UR54][R20.64], R146 ;  /* 0x0000009214008985 */ /* 0x0007e2000c101b36 */
[----:B------:R-:W-:-:S13]  /*20060*/  ISETP.GE.AND P0, PT, R224, UR4, PT ;  /* 0x00000004e0007c0c */ /* 0x000fda000bf06270 */
[----:B---3--:R-:W-:Y:S05]  /*20070*/  @P0 BRA `(.L_x_8421) ;  /* 0x0000000c00140947 */ /* 0x008fea0003800000 */
[----:B------:R-:W-:Y:S02]  /*20080*/  SHF.R.S32.HI R3, RZ, 0x1f, R224 ;  /* 0x0000001fff037819 */ /* 0x000fe400000114e0 */
[----:B------:R-:W-:-:S04]  /*20090*/  LEA R14, P0, R224, R14, 0x2 ;  /* 0x0000000ee00e7211 */ /* 0x000fc800078010ff */
[----:B------:R-:W-:-:S05]  /*200a0*/  LEA.HI.X R15, R224, R0, R3, 0x2, P0 ;  /* 0x00000000e00f7211 */ /* 0x000fca00000f1403 */
[----:B------:R4:W-:Y:S01]  /*200b0*/  ST.E.64 desc[UR54][R14.64], R150 ;  /* 0x000000960e007985 */ /* 0x0009e2000c101b36 */
[----:B------:R-:W-:Y:S05]  /*200c0*/  BRA `(.L_x_8421) ;  /* 0x0000000c00007947 */ /* 0x000fea0003800000 */
.L_x_8408:
[----:B------:R-:W-:Y:S01]  /*200d0*/  ULDC.64 UR4, c[0x0][0xc08] ;  /* 0x0003020000047ab9 */ /* 0x000fe20000000a00 */
[----:B------:R-:W1:Y:S01]  /*200e0*/  LDC.64 R4, c[0x0][0xc00] ;  /* 0x00030000ff047b82 */ /* 0x000e620000000a00 */
[----:B------:R-:W-:Y:S01]  /*200f0*/  ISETP.NE.U32.AND P0, PT, RZ, UR4, PT ;  /* 0x00000004ff007c0c */ /* 0x000fe2000bf05070 */
[----:B------:R-:W-:-:S03]  /*20100*/  IMAD.MOV.U32 R3, RZ, RZ, RZ ;  /* 0x000000ffff037224 */ /* 0x000fc600078e00ff */
[----:B------:R-:W-:Y:S01]  /*20110*/  ISETP.NE.AND.EX P1, PT, RZ, UR5, PT, P0 ;  /* 0x00000005ff007c0c */ /* 0x000fe2000bf25300 */
[----:B------:R-:W-:Y:S02]  /*20120*/  ULDC.64 UR4, c[0x0][0xc00] ;  /* 0x0003000000047ab9 */ /* 0x000fe40000000a00 */
[----:B------:R-:W-:-:S04]  /*20130*/  ISETP.NE.U32.AND P0, PT, RZ, UR4, PT ;  /* 0x00000004ff007c0c */ /* 0x000fc8000bf05070 */
[----:B------:R-:W-:-:S06]  /*20140*/  ISETP.NE.AND.EX P0, PT, RZ, UR5, PT, P0 ;  /* 0x00000005ff007c0c */ /* 0x000fcc000bf05300 */
[----:B------:R-:W2:Y:S01]  /*20150*/  @P1 LDC.64 R6, c[0x0][0xc08] ;  /* 0x00030200ff061b82 */ /* 0x000ea20000000a00 */
[----:B------:R-:W-:Y:S02]  /*20160*/  ULDC UR4, c[0x0][0xa88] ;  /* 0x0002a20000047ab9 */ /* 0x000fe40000000800 */
[----:B------:R-:W-:Y:S02]  /*20170*/  IMAD.U32 R20, RZ, RZ, UR4 ;  /* 0x00000004ff147e24 */ /* 0x000fe4000f8e00ff */
[----:B-1----:R-:W-:-:S05]  /*20180*/  IMAD.WIDE R4, R222, 0x4, R4 ;  /* 0x00000004de047825 */ /* 0x002fca00078e0204 */
[----:B------:R1:W5:Y:S01]  /*20190*/  @P0 LDG.E R3, desc[UR54][R4.64] ;  /* 0x0000003604030981 */ /* 0x000362000c1e1900 */
[----:B--2---:R-:W-:-:S05]  /*201a0*/  @P1 IMAD.WIDE R6, R222, 0x4, R6 ;  /* 0x00000004de061825 */ /* 0x004fca00078e0206 */
[----:B------:R1:W5:Y:S01]  /*201b0*/  @P1 LDG.E R20, desc[UR54][R6.64] ;  /* 0x0000003606141981 */ /* 0x000362000c1e1900 */
[----:B------:R-:W-:Y:S02]  /*201c0*/  ISETP.NE.AND P2, PT, R221, RZ, PT ;  /* 0x000000ffdd00720c */ /* 0x000fe40003f45270 */
[----:B------:R-:W-:Y:S01]  /*201d0*/  SHF.R.S32.HI R26, RZ, 0x1f, R222 ;  /* 0x0000001fff1a7819 */ /* 0x000fe200000114de */
[----:B------:R-:W2:Y:S10]  /*201e0*/  S2R R27, SR_TID.X ;  /* 0x00000000001b7919 */ /* 0x000eb40000002100 */
[----:B------:R-:W4:Y:S01]  /*201f0*/  @!P2 LDC R221, c[0x0][0xad4] ;  /* 0x0002b500ffddab82 */ /* 0x000f220000000800 */
[----:B--2---:R-:W-:Y:S01]  /*20200*/  VIADD R0, R27, 0xffffff80 ;  /* 0xffffff801b007836 */ /* 0x004fe20000000000 */
[----:B----4-:R-:W-:-:S04]  /*20210*/  ISETP.GT.AND P2, PT, R221, 0x1, PT ;  /* 0x00000001dd00780c */ /* 0x010fc80003f44270 */
[----:B------:R-:W-:Y:S01]  /*20220*/  ISETP.GT.AND P3, PT, R0, 0x7f, PT ;  /* 0x0000007f0000780c */ /* 0x000fe20003f64270 */
[----:B-1----:R-:W-:-:S12]  /*20230*/  @P1 BRA `(.L_x_8426) ;  /* 0x0000000000101947 */ /* 0x002fd80003800000 */
[----:B------:R-:W-:Y:S05]  /*20240*/  @!P0 BRA `(.L_x_8426) ;  /* 0x00000000000c8947 */ /* 0x000fea0003800000 */
[----:B------:R-:W2:Y:S04]  /*20250*/  LDG.E R7, desc[UR54][R4.64] ;  /* 0x0000003604077981 */ /* 0x000ea8000c1e1900 */
[----:B-----5:R-:W2:Y:S02]  /*20260*/  LDG.E R20, desc[UR54][R4.64+0x4] ;  /* 0x0000043604147981 */ /* 0x020ea4000c1e1900 */
[----:B--2---:R-:W-:-:S07]  /*20270*/  IMAD.IADD R20, R20, 0x1, -R7 ;  /* 0x0000000114147824 */ /* 0x004fce00078e0a07 */
.L_x_8426:
[----:B------:R-:W-:Y:S01]  /*20280*/  BSSY B1, `(.L_x_8427) ;  /* 0x0000035000017945 */ /* 0x000fe20003800000 */
[----:B------:R-:W-:Y:S02]  /*20290*/  SEL R25, R222, RZ, !P0 ;  /* 0x000000ffde197207 */ /* 0x000fe40004000000 */
[----:B------:R-:W-:Y:S02]  /*202a0*/  SEL R26, R26, RZ, !P0 ;  /* 0x000000ff1a1a7207 */ /* 0x000fe40004000000 */
[----:B-----5:R-:W-:Y:S01]  /*202b0*/  SHF.R.S32.HI R24, RZ, 0x1f, R3 ;  /* 0x0000001fff187819 */ /* 0x020fe20000011403 */
[----:B------:R-:W-:Y:S06]  /*202c0*/  @P3 BRA `(.L_x_8428) ;  /* 0x0000000000c03947 */ /* 0x000fec0003800000 */
[----:B------:R-:W1:Y:S01]  /*202d0*/  LDC R35, c[0x0][0xbe8] ;  /* 0x0002fa00ff237b82 */ /* 0x000e620000000800 */
[----:B------:R-:W-:Y:S01]  /*202e0*/  IADD3 R27, R198, -0x80, R27 ;  /* 0xffffff80c61b7810 */ /* 0x000fe20007ffe01b */
[----:B-1----:R-:W-:-:S05]  /*202f0*/  IMAD R0, R20, R35, RZ ;  /* 0x0000002314007224 */ /* 0x002fca00078e02ff */
[----:B------:R-:W-:-:S13]  /*20300*/  ISETP.GE.AND P0, PT, R27, R0, PT ;  /* 0x000000001b00720c */ /* 0x000fda0003f06270 */
[----:B------:R-:W-:Y:S05]  /*20310*/  @P0 BRA `(.L_x_8428) ;  /* 0x0000000000ac0947 */ /* 0x000fea0003800000 */
[----:B------:R-:W-:Y:S01]  /*20320*/  IMAD.MOV.U32 R14, RZ, RZ, 0x9b8 ;  /* 0x000009b8ff0e7424 */ /* 0x000fe200078e00ff */
[----:B------:R-:W-:Y:S01]  /*20330*/  ISETP.GT.AND P0, PT, R221, 0x1, PT ;  /* 0x00000001dd00780c */ /* 0x000fe20003f04270 */
[----:B------:R-:W1:Y:S01]  /*20340*/  LDC.64 R32, c[0x0][0xba8] ;  /* 0x0002ea00ff207b82 */ /* 0x000e620000000a00 */
[----:B------:R-:W-:Y:S01]  /*20350*/  ISETP.NE.AND P1, PT, R35, 0x1, PT ;  /* 0x000000012300780c */ /* 0x000fe20003f25270 */
[----:B------:R-:W-:Y:S01]  /*20360*/  IMAD.MOV.U32 R15, RZ, RZ, R27 ;  /* 0x000000ffff0f7224 */ /* 0x000fe200078e001b */
[----:B------:R-:W-:Y:S02]  /*20370*/  SEL R14, R14, 0x978, P0 ;  /* 0x000009780e0e7807 */ /* 0x000fe40000000000 */
[----:B------:R-:W-:-:S03]  /*20380*/  SEL R223, R223, RZ, P0 ;  /* 0x000000ffdfdf7207 */ /* 0x000fc60000000000 */
[----:B------:R-:W2:Y:S08]  /*20390*/  LDC.64 R6, c[0x0][R14+0x220] ;  /* 0x000088000e067b82 */ /* 0x000eb00000000a00 */
[----:B------:R-:W4:Y:S08]  /*203a0*/  LDC.64 R4, c[0x0][R14+0x218] ;  /* 0x000086000e047b82 */ /* 0x000f300000000a00 */
[----:B------:R-:W5:Y:S08]  /*203b0*/  LDC.64 R8, c[0x0][R14+0x228] ;  /* 0x00008a000e087b82 */ /* 0x000f700000000a00 */
[----:B------:R-:W0:Y:S08]  /*203c0*/  LDC.64 R10, c[0x0][R14+0x210] ;  /* 0x000084000e0a7b82 */ /* 0x000e300000000a00 */
[----:B------:R-:W3:Y:S08]  /*203d0*/  @P1 LDC R0, c[0x0][0xbec] ;  /* 0x0002fb00ff001b82 */ /* 0x000ef00000000800 */
[----:B------:R-:W5:Y:S01]  /*203e0*/  @P1 LDC R37, c[0x0][0xbf0] ;  /* 0x0002fc00ff251b82 */ /* 0x000f620000000800 */
[----:B--2---:R-:W-:-:S07]  /*203f0*/  IMAD R7, R7, R25, RZ ;  /* 0x0000001907077224 */ /* 0x004fce00078e02ff */
[----:B-1----:R-:W1:Y:S01]  /*20400*/  @!P0 LDC R32, c[0x0][0xb50] ;  /* 0x0002d400ff208b82 */ /* 0x002e620000000800 */
        /* <DEDUP_REMOVED lines=9> */
[----:B------:R-:W-:Y:S02]  /*204a0*/  IMAD.IADD R12, R13, 0x1, R7 ;  /* 0x000000010d0c7824 */ /* 0x000fe400078e0207 */
[----:B------:R-:W-:Y:S02]  /*204b0*/  IMAD.MOV R6, RZ, RZ, -R15 ;  /* 0x000000ffff067224 */ /* 0x000fe400078e0a0f */
[----:B------:R-:W-:-:S04]  /*204c0*/  IMAD.WIDE.U32 R4, R8, R223, RZ ;  /* 0x000000df08047225 */ /* 0x000fc800078e00ff */
[----:B------:R-:W-:Y:S02]  /*204d0*/  IMAD R9, R9, R223, RZ ;  /* 0x000000df09097224 */ /* 0x000fe400078e02ff */
[----:B------:R-:W-:Y:S01]  /*204e0*/  IMAD R7, R35, R6, R27 ;  /* 0x0000000623077224 */ /* 0x000fe200078e021b */
[----:B------:R-:W-:Y:S01]  /*204f0*/  IADD3.X R6, R12, R21, R24, P1, P3 ;  /* 0x000000150c067210 */ /* 0x000fe20000fe6418 */
[----:B------:R-:W-:Y:S01]  /*20500*/  IMAD.IADD R9, R5, 0x1, R9 ;  /* 0x0000000105097824 */ /* 0x000fe200078e0209 */
[----:B------:R-:W-:Y:S01]  /*20510*/  IADD3 R4, P0, P1, R15, R0, R4 ;  /* 0x000000000f047210 */ /* 0x000fe2000791e004 */
[----:B0-----:R-:W-:Y:S01]  /*20520*/  IMAD R0, R11, R7, RZ ;  /* 0x000000070b007224 */ /* 0x001fe200078e02ff */
        /* <DEDUP_REMOVED lines=8> */
[----:B--2---:R-:W-:-:S05]  /*205b0*/  LEA.HI.X R7, R4, R33, R0, 0x2, P0 ;  /* 0x0000002104077211 */ /* 0x004fca00000f1400 */
[----:B------:R1:W-:Y:S02]  /*205c0*/  STG.E desc[UR54][R6.64], R5 ;  /* 0x0000000506007986 */ /* 0x0003e4000c101936 */
.L_x_8428:
[----:B------:R-:W-:Y:S05]  /*205d0*/  BSYNC B1 ;  /* 0x0000000000017941 */ /* 0x000fea0003800000 */
.L_x_8427:
[----:B------:R-:W-:Y:S05]  /*205e0*/  @P2 BRA `(.L_x_8421) ;  /* 0x0000000400b82947 */ /* 0x000fea0003800000 */
[----:B------:R-:W2:Y:S01]  /*205f0*/  LDC R21, c[0x0][0xbe8] ;  /* 0x0002fa00ff157b82 */ /* 0x000ea20000000800 */
[----:B------:R-:W-:Y:S01]  /*20600*/  ULDC.64 UR4, c[0x0][0xaa0] ;  /* 0x0002a80000047ab9 */ /* 0x000fe20000000a00 */
[----:B------:R-:W-:Y:S01]  /*20610*/  ULDC.64 UR6, c[0x0][0xaf0] ;  /* 0x0002bc0000067ab9 */ /* 0x000fe20000000a00 */
[----:B------:R-:W-:Y:S02]  /*20620*/  IMAD R0, R24, UR4, RZ ;  /* 0x0000000418007c24 */ /* 0x000fe4000f8e02ff */
[----:B-1----:R-:W-:-:S04]  /*20630*/  IMAD.WIDE.U32 R4, R3, UR4, RZ ;  /* 0x0000000403047c25 */ /* 0x002fc8000f8e00ff */
[----:B------:R-:W-:Y:S01]  /*20640*/  IMAD R7, R3, UR5, R0 ;  /* 0x0000000503077c24 */ /* 0x000fe2000f8e0200 */
[----:B------:R-:W-:Y:S01]  /*20650*/  ULDC.64 UR4, c[0x0][0xae8] ;  /* 0x0002ba0000047ab9 */ /* 0x000fe20000000a00 */
[----:B------:R-:W-:Y:S02]  /*20660*/  IMAD R3, R220, 0x20, R188 ;  /* 0x00000020dc037824 */ /* 0x000fe400078e02bc */
[----:B------:R-:W-:Y:S02]  /*20670*/  IMAD.IADD R5, R5, 0x1, R7 ;  /* 0x0000000105057824 */ /* 0x000fe400078e0207 */
[----:B------:R-:W-:Y:S02]  /*20680*/  IMAD.IADD R9, R198, 0x1, R3 ;  /* 0x00000001c6097824 */ /* 0x000fe400078e0203 */
[----:B------:R-:W-:-:S04]  /*20690*/  IMAD.WIDE.U32 R4, R195, UR4, R4 ;  /* 0x00000004c3047c25 */ /* 0x000fc8000f8e0004 */
[----:B------:R-:W-:Y:S02]  /*206a0*/  IMAD.MOV.U32 R3, RZ, RZ, R9 ;  /* 0x000000ffff037224 */ /* 0x000fe400078e0009 */
[----:B------:R-:W-:Y:S01]  /*206b0*/  IMAD R5, R195, UR5, R5 ;  /* 0x00000005c3057c24 */ /* 0x000fe2000f8e0205 */
[----:B--2---:R-:W-:Y:S01]  /*206c0*/  ISETP.NE.AND P0, PT, R21, 0x1, PT ;  /* 0x000000011500780c */ /* 0x004fe20003f05270 */
[----:B------:R-:W-:Y:S01]  /*206d0*/  ULDC.64 UR4, c[0x0][0xae0] ;  /* 0x0002b80000047ab9 */ /* 0x000fe20000000a00 */
[----:B------:R-:W-:Y:S02]  /*206e0*/  IMAD.IADD R198, R188, 0x1, R198 ;  /* 0x00000001bcc67824 */ /* 0x000fe400078e02c6 */
[----:B------:R-:W-:-:S09]  /*206f0*/  IMAD.WIDE.U32 R4, R25, UR6, R4 ;  /* 0x0000000619047c25 */ /* 0x000fd2000f8e0004 */
[----:B------:R-:W1:Y:S08]  /*20700*/  @P0 LDC R6, c[0x0][0xbec] ;  /* 0x0002fb00ff060b82 */ /* 0x000e700000000800 */
[----:B------:R-:W2:Y:S01]  /*20710*/  @P0 LDC R11, c[0x0][0xbf0] ;  /* 0x0002fc00ff0b0b82 */ /* 0x000ea20000000800 */
[----:B-1----:R-:W-:-:S04]  /*20720*/  @P0 IMAD.HI.U32 R0, R9, R6, RZ ;  /* 0x0000000609000227 */ /* 0x002fc800078e00ff */
[----:B------:R-:W-:Y:S01]  /*20730*/  IMAD R6, R26, UR6, RZ ;  /* 0x000000061a067c24 */ /* 0x000fe2000f8e02ff */
[----:B--2---:R-:W-:-:S03]  /*20740*/  @P0 SHF.R.U32.HI R3, RZ, R11, R0 ;  /* 0x0000000bff030219 */ /* 0x004fc60000011600 */
[----:B------:R-:W-:Y:S01]  /*20750*/  IMAD R7, R25, UR7, R6 ;  /* 0x0000000719077c24 */ /* 0x000fe2000f8e0206 */
[--C-:B------:R-:W-:Y:S01]  /*20760*/  SHF.R.S32.HI R0, RZ, 0x1f, R3.reuse ;  /* 0x0000001fff007819 */ /* 0x100fe20000011403 */
        /* <DEDUP_REMOVED lines=15> */
[----:B------:R-:W-:-:S04]  /*20860*/  UMOV UR4, 0xffffffff ;  /* 0xffffffff00047882 */ /* 0x000fc80000000000 */
[----:B------:R-:W-:Y:S01]  /*20870*/  LEA.HI.X R4, R4, UR5, R3, 0x1, P0 ;  /* 0x0000000504047c11 */ /* 0x000fe200080f0c03 */
[----:B------:R-:W-:Y:S06]  /*20880*/  BRA.DIV UR4, `(.L_x_8429) ;  /* 0x000000ae04ec7947 */ /* 0x000fec000b800000 */
[----:B------:R1:W2:Y:S04]  /*20890*/  SHFL.IDX PT, R3, R4, RZ, 0x181f ;  /* 0x00181fff04037589 */ /* 0x0002a800000e0000 */
[----:B------:R1:W4:Y:S02]  /*208a0*/  SHFL.IDX PT, R14, R0, RZ, 0x181f ;  /* 0x00181fff000e7589 */ /* 0x00032400000e0000 */
.L_x_8705:
[----:B------:R-:W-:Y:S01]  /*208b0*/  IMAD R20, R20, R21, RZ ;  /* 0x0000001514147224 */ /* 0x000fe200078e02ff */
[----:B------:R-:W-:Y:S04]  /*208c0*/  BSSY B1, `(.L_x_8430) ;  /* 0x000000c000017945 */ /* 0x000fe80003800000 */
[----:B------:R-:W-:-:S13]  /*208d0*/  ISETP.GE.AND P0, PT, R198, R20, PT ;  /* 0x00000014c600720c */ /* 0x000fda0003f06270 */
[----:B------:R-:W-:Y:S05]  /*208e0*/  @P0 BRA `(.L_x_8431) ;  /* 0x0000000000240947 */ /* 0x000fea0003800000 */
[----:B------:R-:W-:Y:S02]  /*208f0*/  ULDC UR4, c[0x0][0xac8] ;  /* 0x0002b20000047ab9 */ /* 0x000fe40000000800 */
[----:B------:R-:W-:Y:S02]  /*20900*/  ISETP.GE.AND P2, PT, R16, UR4, PT ;  /* 0x0000000410007c0c */ /* 0x000fe4000bf46270 */
[----:B------:R-:W-:-:S11]  /*20910*/  ISETP.GE.AND P3, PT, R2, UR4, PT ;  /* 0x0000000402007c0c */ /* 0x000fd6000bf66270 */
[-C--:B----4-:R-:W-:Y:S02]  /*20920*/  @!P2 LEA R6, P0, R16, R14.reuse, 0x1 ;  /* 0x0000000e1006a211 */ /* 0x090fe400078008ff */
[----:B------:R-:W-:Y:S02]  /*20930*/  @!P3 LEA R14, P1, R2, R14, 0x1 ;  /* 0x0000000e020eb211 */ /* 0x000fe400078208ff */
[-C--:B--2---:R-:W-:Y:S02]  /*20940*/  @!P2 LEA.HI.X R7, R16, R3.reuse, R17, 0x1, P0 ;  /* 0x000000031007a211 */ /* 0x084fe400000f0c11 */
[----:B------:R-:W-:-:S03]  /*20950*/  @!P3 LEA.HI.X R15, R2, R3, R185, 0x1, P1 ;  /* 0x00000003020fb211 */ /* 0x000fc600008f0cb9 */
[----:B------:R2:W-:Y:S04]  /*20960*/  @!P2 ST.E.128 desc[UR54][R6.64], RZ ;  /* 0x000000ff0600a985 */ /* 0x0005e8000c101d36 */
[----:B------:R2:W-:Y:S02]  /*20970*/  @!P3 ST.E.128 desc[UR54][R14.64], RZ ;  /* 0x000000ff0e00b985 */ /* 0x0005e4000c101d36 */
.L_x_8431:
[----:B------:R-:W-:Y:S05]  /*20980*/  BSYNC B1 ;  /* 0x0000000000017941 */ /* 0x000fea0003800000 */
.L_x_8430:
[----:B------:R-:W-:-:S03]  /*20990*/  UMOV UR4, 0xffffffff ;  /* 0xffffffff00047882 */ /* 0x000fc60000000000 */
[----:B------:R-:W-:Y:S05]  /*209a0*/  BRA.DIV UR4, `(.L_x_8432) ;  /* 0x000000ae04d87947 */ /* 0x000fea000b800000 */
[----:B--2---:R2:W0:Y:S04]  /*209b0*/  SHFL.IDX PT, R3, R4, 0x1, 0x181f ;  /* 0x00381f0004037f89 */ /* 0x00442800000e0000 */
[----:B----4-:R2:W4:Y:S02]  /*209c0*/  SHFL.IDX PT, R14, R0, 0x1, 0x181f ;  /* 0x00381f00000e7f89 */ /* 0x01052400000e0000 */
.L_x_8709:
[----:B------:R-:W-:Y:S01]  /*209d0*/  VIADD R5, R198, 0x20 ;  /* 0x00000020c6057836 */ /* 0x000fe20000000000 */
        /* <DEDUP_REMOVED lines=12> */
.L_x_8434:
[----:B------:R-:W-:Y:S05]  /*20aa0*/  BSYNC B1 ;  /* 0x0000000000017941 */ /* 0x000fea0003800000 */
.L_x_8433:
[----:B------:R-:W-:-:S03]  /*20ab0*/  UMOV UR4, 0xffffffff ;  /* 0xffffffff00047882 */ /* 0x000fc60000000000 */
[----:B------:R-:W-:Y:S05]  /*20ac0*/  BRA.DIV UR4, `(.L_x_8435) ;  /* 0x000000ae04d87947 */ /* 0x000fea000b800000 */
[----:B0-----:R0:W0:Y:S04]  /*20ad0*/  SHFL.IDX PT, R3, R4, 0x2, 0x181f ;  /* 0x00581f0004037f89 */ /* 0x00102800000e0000 */
[----:B----4-:R4:W0:Y:S02]  /*20ae0*/  SHFL.IDX PT, R14, R0, 0x2, 0x181f ;  /* 0x00581f00000e7f89 */ /* 0x01082400000e0000 */
.L_x_8713:
[----:B------:R-:W-:Y:S01]  /*20af0*/  VIADD R5, R198, 0x40 ;  /* 0x00000040c6057836 */ /* 0x000fe20000000000 */
[----:B------:R-:W-:Y:S04]  /*20b00*/  BSSY B1, `(.L_x_8436) ;  /* 0x000000c000017945 */ /* 0x000fe80003800000 */
[----:B------:R-:W-:-:S13]  /*20b10*/  ISETP.GE.AND P0, PT, R5, R20, PT ;  /* 0x000000140500720c */ /* 0x000fda0003f06270 */
[----:B------:R-:W-:Y:S05]  /*20b20*/  @P0 BRA `(.L_x_8437) ;  /* 0x0000000000240947 */ /* 0x000fea0003800000 */
[----:B------:R-:W-:Y:S02]  /*20b30*/  ULDC UR4, c[0x0][0xac8] ;  /* 0x0002b20000047ab9 */ /* 0x000fe40000000800 */
[----:B------:R-:W-:Y:S02]  /*20b40*/  ISETP.GE.AND P2, PT, R16, UR4, PT ;  /* 0x0000000410007c0c */ /* 0x000fe4000bf46270 */
[----:B------:R-:W-:-:S11]  /*20b50*/  ISETP.GE.AND P3, PT, R2, UR4, PT ;  /* 0x0000000402007c0c */ /* 0x000fd6000bf66270 */
[-C--:B0-----:R-:W-:Y:S02]  /*20b60*/  @!P2 LEA R6, P0, R16, R14.reuse, 0x1 ;  /* 0x0000000e1006a211 */ /* 0x081fe400078008ff */
[----:B------:R-:W-:Y:S02]  /*20b70*/  @!P3 LEA R14, P1, R2, R14, 0x1 ;  /* 0x0000000e020eb211 */ /* 0x000fe400078208ff */
[-C--:B------:R-:W-:Y:S02]  /*20b80*/  @!P2 LEA.HI.X R7, R16, R3.reuse, R17, 0x1, P0 ;  /* 0x000000031007a211 */ /* 0x080fe400000f0c11 */
[----:B------:R-:W-:-:S03]  /*20b90*/  @!P3 LEA.HI.X R15, R2, R3, R185, 0x1, P1 ;  /* 0x00000003020fb211 */ /* 0x000fc600008f0cb9 */
[----:B------:R0:W-:Y:S04]  /*20ba0*/  @!P2 ST.E.128 desc[UR54][R6.64], RZ ;  /* 0x000000ff0600a985 */ /* 0x0001e8000c101d36 */
[----:B------:R0:W-:Y:S02]  /*20bb0*/  @!P3 ST.E.128 desc[UR54][R14.64], RZ ;  /* 0x000000ff0e00b985 */ /* 0x0001e4000c101d36 */
.L_x_8437:
[----:B------:R-:W-:Y:S05]  /*20bc0*/  BSYNC B1 ;  /* 0x0000000000017941 */ /* 0x000fea0003800000 */
.L_x_8436:
[----:B------:R-:W-:-:S03]  /*20bd0*/  UMOV UR4, 0xffffffff ;  /* 0xffffffff00047882 */ /* 0x000fc60000000000 */
[----:B------:R-:W-:Y:S05]  /*20be0*/  BRA.DIV UR4, `(.L_x_8438) ;  /* 0x000000ae04d87947 */ /* 0x000fea000b800000 */
[----:B0-----:R0:W0:Y:S04]  /*20bf0*/  SHFL.IDX PT, R3, R4, 0x3, 0x181f ;  /* 0x00781f0004037f89 */ /* 0x00102800000e0000 */
[----:B------:R0:W0:Y:S02]  /*20c00*/  SHFL.IDX PT, R14, R0, 0x3, 0x181f ;  /* 0x00781f00000e7f89 */ /* 0x00002400000e0000 */
.L_x_8717:
[----:B012-4-:R-:W-:-:S05]  /*20c10*/  VIADD R0, R198, 0x60 ;  /* 0x00000060c6007836 */ /* 0x017fca0000000000 */
[----:B------:R-:W-:-:S13]  /*20c20*/  ISETP.GE.AND P0, PT, R0, R20, PT ;  /* 0x000000140000720c */ /* 0x000fda0003f06270 */
[----:B------:R-:W-:Y:S05]  /*20c30*/  @P0 BRA `(.L_x_8421) ;  /* 0x0000000000240947 */ /* 0x000fea0003800000 */
[----:B------:R-:W-:Y:S02]  /*20c40*/  ULDC UR4, c[0x0][0xac8] ;  /* 0x0002b20000047ab9 */ /* 0x000fe40000000800 */
[----:B------:R-:W-:Y:S02]  /*20c50*/  ISETP.GE.AND P2, PT, R16, UR4, PT ;  /* 0x0000000410007c0c */ /* 0x000fe4000bf46270 */
[----:B------:R-:W-:-:S11]  /*20c60*/  ISETP.GE.AND P3, PT, R2, UR4, PT ;  /* 0x0000000402007c0c */ /* 0x000fd6000bf66270 */
[-C--:B------:R-:W-:Y:S02]  /*20c70*/  @!P2 LEA R4, P0, R16, R14.reuse, 0x1 ;  /* 0x0000000e1004a211 */ /* 0x080fe400078008ff */
[----:B------:R-:W-:Y:S02]  /*20c80*/  @!P3 LEA R14, P1, R2, R14, 0x1 ;  /* 0x0000000e020eb211 */ /* 0x000fe400078208ff */
[-C--:B------:R-:W-:Y:S02]  /*20c90*/  @!P2 LEA.HI.X R5, R16, R3.reuse, R17, 0x1, P0 ;  /* 0x000000031005a211 */ /* 0x080fe400000f0c11 */
[----:B------:R-:W-:-:S03]  /*20ca0*/  @!P3 LEA.HI.X R15, R2, R3, R185, 0x1, P1 ;  /* 0x00000003020fb211 */ /* 0x000fc600008f0cb9 */
[----:B------:R0:W-:Y:S04]  /*20cb0*/  @!P2 ST.E.128 desc[UR54][R4.64], RZ ;  /* 0x000000ff0400a985 */ /* 0x0001e8000c101d36 */
[----:B------:R0:W-:Y:S02]  /*20cc0*/  @!P3 ST.E.128 desc[UR54][R14.64], RZ ;  /* 0x000000ff0e00b985 */ /* 0x0001e4000c101d36 */
.L_x_8421:
[----:B------:R-:W-:Y:S05]  /*20cd0*/  BSYNC B0 ;  /* 0x0000000000007941 */ /* 0x000fea0003800000 */
.L_x_8407:
[----:B------:R-:W-:Y:S02]  /*20ce0*/  ULDC UR4, c[0x0][0xc3c] ;  /* 0x00030f0000047ab9 */ /* 0x000fe40000000800 */
[----:B---3--:R-:W-:-:S13]  /*20cf0*/  ISETP.GE.AND P0, PT, R31, UR4, PT ;  /* 0x000000041f007c0c */ /* 0x008fda000bf06270 */
[----:B------:R-:W-:Y:S05]  /*20d00*/  @!P0 BRA `(.L_x_8439) ;  /* 0xfffffe0400508947 */ /* 0x000fea000383ffff */
[----:B------:R-:W-:Y:S05]  /*20d10*/  BRA `(.L_x_8142) ;  /* 0x0000007c00d47947 */ /* 0x000fea0003800000 */
.L_x_8140:
[----:B------:R-:W-:-:S08]  /*20d20*/  NOP ;  /* 0x0000000000007918 */ /* 0x000fd00000000000 */
[----:B------:R-:W0:-:S00]  /*20d30*/  USETMAXREG.DEALLOC.CTAPOOL 0x28 ;  /* 0x00000028000079c8 */ /* 0x000e0000080e0500 */
        /* <DEDUP_REMOVED lines=14> */
.L_x_8440:
        /* <DEDUP_REMOVED lines=43> */
.L_x_8444:
        /* <DEDUP_REMOVED lines=37> */
.L_x_8442:
        /* <DEDUP_REMOVED lines=13> */
.L_x_8445:
        /* <DEDUP_REMOVED lines=62> */
.L_x_8446:
        /* <DEDUP_REMOVED lines=61> */
.L_x_8447:
[----:B------:R-:W-:-:S05]  /*21ba0*/  LOP3.LUT R17, RZ, R2, RZ, 0x33, !PT ;  /* 0x00000002ff117212 */ /* 0x000fca00078e33ff */
[----:B------:R-:W-:Y:S01]  /*21bb0*/  IMAD.IADD R17, R6, 0x1, R17 ;  /* 0x0000000106117824 */ /* 0x000fe200078e0211 */
[----:B------:R-:W-:Y:S06]  /*21bc0*/  BRA `(.L_x_8448) ;  /* 0x00000000000c7947 */ /* 0x000fec0003800000 */
.L_x_8443:
[----:B------:R-:W-:Y:S02]  /*21bd0*/  IMAD.MOV.U32 R17, RZ, RZ, RZ ;  /* 0x000000ffff117224 */ /* 0x000fe400078e00ff */
[----:B------:R-:W-:Y:S02]  /*21be0*/  IMAD.U32 R16, RZ, RZ, UR6 ;  /* 0x00000006ff107e24 */ /* 0x000fe4000f8e00ff */
[----:B------:R-:W-:-:S07]  /*21bf0*/  IMAD.MOV.U32 R18, RZ, RZ, RZ ;  /* 0x000000ffff127224 */ /* 0x000fce00078e00ff */
.L_x_8448:
[----:B------:R-:W-:-:S13]  /*21c00*/  ISETP.NE.AND P0, PT, R7, RZ, PT ;  /* 0x000000ff0700720c */ /* 0x000fda0003f05270 */
[----:B------:R-:W0:Y:S01]  /*21c10*/  @!P0 S2R R3, SR_CgaCtaId ;  /* 0x0000000000038919 */ /* 0x000e220000008800 */
[----:B------:R-:W-:-:S04]  /*21c20*/  @!P0 MOV R2, 0x400 ;  /* 0x0000040000028802 */ /* 0x000fc80000000f00 */
[----:B0-----:R-:W-:-:S05]  /*21c30*/  @!P0 LEA R2, R3, R2, 0x18 ;  /* 0x0000000203028211 */ /* 0x001fca00078ec0ff */
[----:B------:R1:W-:Y:S01]  /*21c40*/  @!P0 STS.128 [R2+0x288d0], R16 ;  /* 0x0288d01002008388 */ /* 0x0003e20000000c00 */
[----:B------:R-:W-:Y:S06]  /*21c50*/  BAR.ARV 0x5, 0x180 ;  /* 0x0146000000007b1d */ /* 0x000fec0000002000 */
.L_x_8441:
[----:B------:R2:W-:Y:S01]  /*21c60*/  STL [R1+0x1c], RZ ;  /* 0x00001cff01007387 */ /* 0x0005e20000100800 */
[----:B------:R-:W-:Y:S01]  /*21c70*/  ULDC UR4, c[0x0][0xc3c] ;  /* 0x00030f0000047ab9 */ /* 0x000fe20000000800 */
[----:B------:R-:W-:Y:S01]  /*21c80*/  IMAD.MOV.U32 R28, RZ, RZ, 0x1 ;  /* 0x00000001ff1c7424 */ /* 0x000fe200078e00ff */
[----:B0-----:R-:W-:Y:S01]  /*21c90*/  ISETP.GE.AND P0, PT, R19, UR4, PT ;  /* 0x0000000413007c0c */ /* 0x001fe2000bf06270 */
[----:B------:R-:W-:-:S12]  /*21ca0*/  IMAD.MOV.U32 R24, RZ, RZ, RZ ;  /* 0x000000ffff187224 */ /* 0x000fd800078e00ff */
[----:B--2---:R-:W-:Y:S05]  /*21cb0*/  @P0 BRA `(.L_x_8449) ;  /* 0x0000006c00100947 */ /* 0x004fea0003800000 */
[----:B------:R-:W0:Y:S01]  /*21cc0*/  S2UR UR5, SR_CgaCtaId ;  /* 0x00000000000579c3 */ /* 0x000e220000008800 */
[C---:B------:R-:W-:Y:S01]  /*21cd0*/  IMAD.SHL.U32 R31, R0.reuse, 0x8, RZ ;  /* 0x00000008001f7824 */ /* 0x040fe200078e00ff */
[----:B------:R-:W-:Y:S01]  /*21ce0*/  LOP3.LUT R4, R0, 0x7f, RZ, 0xc0, !PT ;  /* 0x0000007f00047812 */ /* 0x000fe200078ec0ff */
[----:B------:R-:W-:Y:S01]  /*21cf0*/  UMOV UR4, 0x400 ;  /* 0x0000040000047882 */ /* 0x000fe20000000000 */
[----:B------:R2:W-:Y:S01]  /*21d00*/  STL [R1+0x1c], RZ ;  /* 0x00001cff01007387 */ /* 0x0005e20000100800 */
[----:B------:R-:W-:Y:S01]  /*21d10*/  BSSY B8, `(.L_x_8449) ;  /* 0x00006be000087945 */ /* 0x000fe20003800000 */
[C---:B------:R-:W-:Y:S01]  /*21d20*/  LOP3.LUT R3, R31.reuse, 0x1f8, RZ, 0xc0, !PT ;  /* 0x000001f81f037812 */ /* 0x040fe200078ec0ff */
[----:B------:R-:W-:Y:S01]  /*21d30*/  IMAD.SHL.U32 R35, R4, 0x8, RZ ;  /* 0x0000000804237824 */ /* 0x000fe200078e00ff */
[----:B------:R-:W-:Y:S01]  /*21d40*/  LOP3.LUT R31, R31, 0x38, RZ, 0xc0, !PT ;  /* 0x000000381f1f7812 */ /* 0x000fe200078ec0ff */
[----:B------:R-:W-:Y:S01]  /*21d50*/  IMAD.MOV.U32 R29, RZ, RZ, 0x1 ;  /* 0x00000001ff1d7424 */ /* 0x000fe200078e00ff */
[----:B-1----:R-:W-:Y:S01]  /*21d60*/  LOP3.LUT R2, R3, 0x38, R0, 0x78, !PT ;  /* 0x0000003803027812 */ /* 0x002fe200078e7800 */
[----:B------:R-:W-:Y:S01]  /*21d70*/  IMAD.SHL.U32 R0, R0, 0x10, RZ ;  /* 0x0000001000007824 */ /* 0x000fe200078e00ff */
[----:B------:R-:W-:Y:S01]  /*21d80*/  LOP3.LUT R30, R31, 0x40, RZ, 0xfc, !PT ;  /* 0x000000401f1e7812 */ /* 0x000fe200078efcff */
[----:B------:R-:W-:Y:S01]  /*21d90*/  IMAD.MOV.U32 R26, RZ, RZ, RZ ;  /* 0x000000ffff1a7224 */ /* 0x000fe200078e00ff */
[----:B------:R-:W-:Y:S01]  /*21da0*/  LOP3.LUT R35, R2, 0x200, R35, 0xf8, !PT ;  /* 0x0000020002237812 */ /* 0x000fe200078ef823 */
[----:B------:R-:W-:Y:S01]  /*21db0*/  IMAD.MOV.U32 R24, RZ, RZ, RZ ;  /* 0x000000ffff187224 */ /* 0x000fe200078e00ff */
[----:B------:R-:W-:Y:S01]  /*21dc0*/  SHF.R.U32.HI R2, RZ, 0x3, R4 ;  /* 0x00000003ff027819 */ /* 0x000fe20000011604 */
[----:B------:R-:W-:Y:S01]  /*21dd0*/  IMAD.MOV.U32 R28, RZ, RZ, 0x1 ;  /* 0x00000001ff1c7424 */ /* 0x000fe200078e00ff */
[----:B------:R-:W-:Y:S01]  /*21de0*/  LOP3.LUT R0, R0, 0x70, RZ, 0xc0, !PT ;  /* 0x0000007000007812 */ /* 0x000fe200078ec0ff */
[----:B------:R-:W-:Y:S01]  /*21df0*/  ULOP3.LUT UR38, UR36, 0x2, URZ, 0xfc, !UPT ;  /* 0x0000000224267892 */ /* 0x000fe2000f8efc3f */
[----:B------:R-:W-:-:S02]  /*21e00*/  ULDC.64 UR40, c[0x0][0x198] ;  /* 0x0000660000287ab9 */ /* 0x000fc40000000a00 */
[----:B------:R-:W-:Y:S01]  /*21e10*/  LOP3.LUT R2, R2, R0, RZ, 0xfc, !PT ;  /* 0x0000000002027212 */ /* 0x000fe200078efcff */
[----:B------:R-:W-:Y:S01]  /*21e20*/  ULDC UR37, c[0x0][0xc] ;  /* 0x0000030000257ab9 */ /* 0x000fe20000000800 */
[----:B0-----:R-:W-:-:S06]  /*21e30*/  ULEA UR4, UR5, UR4, 0x18 ;  /* 0x0000000405047291 */ /* 0x001fcc000f8ec03f */
[----:B------:R-:W-:-:S04]  /*21e40*/  IMAD.U32 R22, RZ, RZ, UR4 ;  /* 0x00000004ff167e24 */ /* 0x000fc8000f8e00ff */
[----:B------:R-:W-:-:S05]  /*21e50*/  IMAD R0, R35, 0x2, R22 ;  /* 0x0000000223007824 */ /* 0x000fca00078e0216 */
[----:B------:R2:W-:Y:S02]  /*21e60*/  STL [R1+0x8], R0 ;  /* 0x0000080001007387 */ /* 0x0005e40000100800 */
.L_x_8568:
[----:B------:R-:W-:Y:S05]  /*21e70*/  YIELD ;  /* 0x0000000000007946 */ /* 0x000fea0003800000 */
[----:B------:R-:W-:Y:S01]  /*21e80*/  ULDC.64 UR4, c[0x0][0xa28] ;  /* 0x00028a0000047ab9 */ /* 0x000fe20000000a00 */
[----:B------:R-:W-:Y:S01]  /*21e90*/  IMAD.MOV.U32 R10, RZ, RZ, RZ ;  /* 0x000000ffff0a7224 */ /* 0x000fe200078e00ff */
[----:B------:R-:W-:Y:S01]  /*21ea0*/  ISETP.NE.U32.AND P0, PT, RZ, UR4, PT ;  /* 0x00000004ff007c0c */ /* 0x000fe2000bf05070 */
[----:B0-----:R-:W0:Y:S01]  /*21eb0*/  LDC.64 R4, c[0x0][0xa00] ;  /* 0x00028000ff047b82 */ /* 0x001e220000000a00 */
[----:B------:R-:W-:Y:S01]  /*21ec0*/  IMAD.MOV.U32 R8, RZ, RZ, RZ ;  /* 0x000000ffff087224 */ /* 0x000fe200078e00ff */
[----:B------:R-:W-:Y:S01]  /*21ed0*/  ULDC.64 UR6, c[0x0][0xa10] ;  /* 0x0002840000067ab9 */ /* 0x000fe20000000a00 */
[----:B------:R-:W-:Y:S01]  /*21ee0*/  ISETP.NE.AND.EX P0, PT, RZ, UR5, PT, P0 ;  /* 0x00000005ff007c0c */ /* 0x000fe2000bf05300 */
[----:B------:R-:W-:-:S12]  /*21ef0*/  ULDC.64 UR4, c[0x0][0xa18] ;  /* 0x0002860000047ab9 */ /* 0x000fd80000000a00 */
[----:B-1----:R-:W1:Y:S02]  /*21f00*/  @P0 LDC.64 R2, c[0x0][0xa28] ;  /* 0x00028a00ff020b82 */ /* 0x002e640000000a00 */
[----:B-1----:R-:W-:-:S05]  /*21f10*/  @P0 IMAD.WIDE R2, R19, 0x4, R2 ;  /* 0x0000000413020825 */ /* 0x002fca00078e0202 */
[----:B------:R1:W3:Y:S01]  /*21f20*/  @P0 LDG.E R10, desc[UR54][R2.64] ;  /* 0x00000036020a0981 */ /* 0x0002e2000c1e1900 */
[----:B------:R-:W-:Y:S01]  /*21f30*/  ISETP.NE.U32.AND P0, PT, RZ, UR4, PT ;  /* 0x00000004ff007c0c */ /* 0x000fe2000bf05070 */
[----:B0-----:R-:W-:Y:S01]  /*21f40*/  IMAD.WIDE R4, R19, 0x4, R4 ;  /* 0x0000000413047825 */ /* 0x001fe200078e0204 */
[----:B------:R-:W-:Y:S02]  /*21f50*/  ISETP.NE.U32.AND P1, PT, RZ, UR6, PT ;  /* 0x00000006ff007c0c */ /* 0x000fe4000bf25070 */
[----:B------:R-:W-:Y:S01]  /*21f60*/  ISETP.NE.AND.EX P2, PT, RZ, UR5, PT, P0 ;  /* 0x00000005ff007c0c */ /* 0x000fe2000bf45300 */
[----:B------:R-:W-:Y:S01]  /*21f70*/  ULDC.64 UR4, c[0x0][0xa00] ;  /* 0x0002800000047ab9 */ /* 0x000fe20000000a00 */
[----:B------:R-:W-:Y:S01]  /*21f80*/  ISETP.NE.AND.EX P1, PT, RZ, UR7, PT, P1 ;  /* 0x00000007ff007c0c */ /* 0x000fe2000bf25310 */
[----:B--2---:R-:W-:Y:S01]  /*21f90*/  IMAD.MOV.U32 R0, RZ, RZ, RZ ;  /* 0x000000ffff007224 */ /* 0x004fe200078e00ff */
[----:B------:R-:W-:Y:S01]  /*21fa0*/  ISETP.NE.U32.AND P0, PT, RZ, UR4, PT ;  /* 0x00000004ff007c0c */ /* 0x000fe2000bf05070 */
[----:B-1----:R-:W0:Y:S03]  /*21fb0*/  LDC.64 R2, c[0x0][0xa10] ;  /* 0x00028400ff027b82 */ /* 0x002e260000000a00 */
[----:B------:R-:W-:-:S05]  /*21fc0*/  ISETP.NE.AND.EX P0, PT, RZ, UR5, PT, P0 ;  /* 0x00000005ff007c0c */ /* 0x000fca000bf05300 */
[----:B------:R-:W1:Y:S08]  /*21fd0*/  @P2 LDC.64 R6, c[0x0][0xa18] ;  /* 0x00028600ff062b82 */ /* 0x000e700000000a00 */
[----:B------:R-:W2:Y:S01]  /*21fe0*/  @P0 LDG.E R8, desc[UR54][R4.64] ;  /* 0x0000003604080981 */ /* 0x000ea2000c1e1900 */
        /* <DEDUP_REMOVED lines=16> */
[----:B---3--:R0:W-:Y:S04]  /*220f0*/  STL [R1], R10 ;  /* 0x0000000a01007387 */ /* 0x0081e80000100800 */
[----:B--2---:R0:W-:Y:S01]  /*22100*/  STL [R1+0xc], R8 ;  /* 0x00000c0801007387 */ /* 0x0041e20000100800 */
[----:B------:R-:W-:Y:S05]  /*22110*/  @P2 BRA `(.L_x_8450) ;  /* 0x0000000000102947 */ /* 0x000fea0003800000 */
[----:B------:R-:W-:Y:S05]  /*22120*/  @!P0 BRA `(.L_x_8450) ;  /* 0x00000000000c8947 */ /* 0x000fea0003800000 */
[----:B------:R-:W2:Y:S04]  /*22130*/  LDG.E R6, desc[UR54][R4.64] ;  /* 0x0000003604067981 */ /* 0x000ea8000c1e1900 */
[----:B-----5:R-:W2:Y:S02]  /*22140*/  LDG.E R33, desc[UR54][R4.64+0x4] ;  /* 0x0000043604217981 */ /* 0x020ea4000c1e1900 */
[----:B--2---:R-:W-:-:S07]  /*22150*/  IMAD.IADD R33, R33, 0x1, -R6 ;  /* 0x0000000121217824 */ /* 0x004fce00078e0a06 */
.L_x_8450:
        /* <DEDUP_REMOVED lines=13> */
.L_x_8451:
        /* <DEDUP_REMOVED lines=9> */
.L_x_8452:
[----:B-1----:R-:W2:Y:S01]  /*222c0*/  @P1 LDG.E R5, desc[UR54][R2.64] ;  /* 0x0000003602051981 */ /* 0x002ea2000c1e1900 */
[----:B0-----:R-:W0:Y:S03]  /*222d0*/  LDC R8, c[0x0][0x448] ;  /* 0x00011200ff087b82 */ /* 0x001e260000000800 */
[----:B------:R1:W2:Y:S01]  /*222e0*/  @P1 LDG.E R4, desc[UR54][R2.64+0x4] ;  /* 0x0000043602041981 */ /* 0x0002a2000c1e1900 */
[----:B------:R-:W-:Y:S02]  /*222f0*/  IMAD.SHL.U32 R27, R17, 0x80, RZ ;  /* 0x00000080111b7824 */ /* 0x000fe400078e00ff */
[----:B-----5:R-:W-:Y:S02]  /*22300*/  IMAD.IADD R9, R9, 0x1, -R10 ;  /* 0x0000000109097824 */ /* 0x020fe400078e0a0a */
[----:B------:R-:W-:Y:S01]  /*22310*/  VIADD R11, R27, 0x7f ;  /* 0x0000007f1b0b7836 */ /* 0x000fe20000000000 */
[----:B-1----:R-:W1:Y:S01]  /*22320*/  LDC.64 R2, c[0x0][0x9e0] ;  /* 0x00027800ff027b82 */ /* 0x002e620000000a00 */
[----:B0-----:R-:W-:-:S13]  /*22330*/  ISETP.NE.AND P2, PT, R8, 0x1, PT ;  /* 0x000000010800780c */ /* 0x001fda0003f45270 */
[----:B------:R-:W0:Y:S01]  /*22340*/  @P2 LDC R8, c[0x0][0x44c] ;  /* 0x00011300ff082b82 */ /* 0x000e220000000800 */
[----:B-1----:R-:W-:-:S07]  /*22350*/  ISETP.GE.AND P3, PT, R3, 0x1, PT ;  /* 0x000000010300780c */ /* 0x002fce0003f66270 */
[----:B------:R-:W1:Y:S01]  /*22360*/  @P2 LDC R13, c[0x0][0x450] ;  /* 0x00011400ff0d2b82 */ /* 0x000e620000000800 */
[----:B--2---:R-:W-:Y:S02]  /*22370*/  @P1 IMAD.IADD R7, R4, 0x1, -R5 ;  /* 0x0000000104071824 */ /* 0x004fe400078e0a05 */
[----:B0-----:R-:W-:-:S04]  /*22380*/  @P2 IMAD.HI.U32 R4, R11, R8, RZ ;  /* 0x000000080b042227 */ /* 0x001fc800078e00ff */
[----:B------:R-:W-:Y:S01]  /*22390*/  IMAD.IADD R36, R9, 0x1, R7 ;  /* 0x0000000109247824 */ /* 0x000fe200078e0207 */
[----:B-1----:R-:W-:-:S03]  /*223a0*/  @P2 SHF.R.U32.HI R11, RZ, R13, R4 ;  /* 0x0000000dff0b2219 */ /* 0x002fc60000011604 */
[C---:B------:R-:W-:Y:S01]  /*223b0*/  VIADD R4, R36.reuse, 0x7f ;  /* 0x0000007f24047836 */ /* 0x040fe20000000000 */
[----:B------:R-:W-:-:S04]  /*223c0*/  IADD3 R10, R36, 0x1, -R33 ;  /* 0x00000001240a7810 */ /* 0x000fc80007ffe821 */
[----:B------:R-:W-:Y:S01]  /*223d0*/  SHF.R.S32.HI R5, RZ, 0x1f, R4 ;  /* 0x0000001fff057819 */ /* 0x000fe20000011404 */
[----:B------:R-:W-:-:S03]  /*223e0*/  IMAD.IADD R11, R10, 0x1, R11 ;  /* 0x000000010a0b7824 */ /* 0x000fc600078e020b */
        /* <DEDUP_REMOVED lines=15> */
.L_x_8455:
[----:B------:R-:W-:-:S13]  /*224e0*/  ISETP.NE.AND P0, PT, R3, 0x1, PT ;  /* 0x000000010300780c */ /* 0x000fda0003f05270 */
[----:B------:R-:W0:Y:S02]  /*224f0*/  @P0 LDC.64 R4, c[0x0][0x9e8] ;  /* 0x00027a00ff040b82 */ /* 0x000e240000000a00 */
[----:B0-----:R-:W-:-:S05]  /*22500*/  @P0 IMAD.HI.U32 R4, R8, R4, RZ ;  /* 0x0000000408040227 */ /* 0x001fca00078e00ff */
[----:B------:R-:W-:-:S07]  /*22510*/  @P0 SHF.R.U32.HI R8, RZ, R5, R4 ;  /* 0x00000005ff080219 */ /* 0x000fce0000011604 */
.L_x_8456:
[----:B------:R-:W-:Y:S05]  /*22520*/  BSYNC B0 ;  /* 0x0000000000007941 */ /* 0x000fea0003800000 */
.L_x_8454:
[----:B------:R-:W-:-:S05]  /*22530*/  IMAD R5, R8, R3, R3 ;  /* 0x0000000308057224 */ /* 0x000fca00078e0203 */
[----:B------:R-:W-:-:S07]  /*22540*/  VIMNMX R2, R2, R5, PT ;  /* 0x0000000502027248 */ /* 0x000fce0003fe0100 */
.L_x_8453:
[----:B------:R-:W0:Y:S01]  /*22550*/  @P2 LDC R4, c[0x0][0x44c] ;  /* 0x00011300ff042b82 */ /* 0x000e220000000800 */
[----:B------:R-:W-:Y:S01]  /*22560*/  VIADD R2, R2, 0x7f ;  /* 0x0000007f02027836 */ /* 0x000fe20000000000 */
[----:B------:R-:W-:Y:S01]  /*22570*/  ULDC UR4, c[0x0][0x9dc] ;  /* 0x0002770000047ab9 */ /* 0x000fe20000000800 */
[----:B------:R-:W-:Y:S02]  /*22580*/  IMAD.MOV.U32 R5, RZ, RZ, R27 ;  /* 0x000000ffff057224 */ /* 0x000fe400078e001b */
[----:B------:R-:W-:-:S03]  /*22590*/  IMAD.IADD R8, R36, 0x1, -R33 ;  /* 0x0000000124087824 */ /* 0x000fc600078e0a21 */
[----:B------:R-:W1:Y:S01]  /*225a0*/  @P2 LDC R11, c[0x0][0x450] ;  /* 0x00011400ff0b2b82 */ /* 0x000e620000000800 */
[----:B0-----:R-:W-:-:S05]  /*225b0*/  @P2 IMAD.HI.U32 R4, R27, R4, RZ ;  /* 0x000000041b042227 */ /* 0x001fca00078e00ff */
[----:B-1----:R-:W-:Y:S02]  /*225c0*/  @P2 SHF.R.U32.HI R5, RZ, R11, R4 ;  /* 0x0000000bff052219 */ /* 0x002fe40000011604 */
[----:B------:R-:W-:-:S03]  /*225d0*/  SHF.R.S32.HI R11, RZ, 0x1f, R2 ;  /* 0x0000001fff0b7819 */ /* 0x000fc60000011402 */
[----:B------:R-:W-:Y:S01]  /*225e0*/  IMAD.IADD R12, R8, 0x1, R5 ;  /* 0x00000001080c7824 */ /* 0x000fe200078e0205 */
[----:B------:R-:W-:-:S04]  /*225f0*/  LEA.HI R11, R11, R2, RZ, 0x7 ;  /* 0x000000020b0b7211 */ /* 0x000fc800078f38ff */
[----:B------:R-:W-:-:S04]  /*22600*/  SHF.R.S32.HI R2, RZ, 0x7, R11 ;  /* 0x00000007ff027819 */ /* 0x000fc8000001140b */
        /* <DEDUP_REMOVED lines=13> */
.L_x_8459:
[----:B------:R-:W-:-:S13]  /*226e0*/  ISETP.NE.AND P0, PT, R3, 0x1, PT ;  /* 0x000000010300780c */ /* 0x000fda0003f05270 */
[----:B------:R-:W0:Y:S02]  /*226f0*/  @P0 LDC.64 R4, c[0x0][0x9e8] ;  /* 0x00027a00ff040b82 */ /* 0x000e240000000a00 */
[----:B0-----:R-:W-:-:S05]  /*22700*/  @P0 IMAD.HI.U32 R4, R12, R4, RZ ;  /* 0x000000040c040227 */ /* 0x001fca00078e00ff */
[----:B------:R-:W-:-:S07]  /*22710*/  @P0 SHF.R.U32.HI R12, RZ, R5, R4 ;  /* 0x00000005ff0c0219 */ /* 0x000fce0000011604 */
.L_x_8460:
[----:B------:R-:W-:Y:S05]  /*22720*/  BSYNC B0 ;  /* 0x0000000000007941 */ /* 0x000fea0003800000 */
.L_x_8458:
[----:B------:R-:W-:-:S05]  /*22730*/  IMAD R3, R12, R3, RZ ;  /* 0x000000030c037224 */ /* 0x000fca00078e02ff */
[----:B------:R-:W-:-:S07]  /*22740*/  VIMNMX R2, R2, R3, !PT ;  /* 0x0000000302027248 */ /* 0x000fce0007fe0100 */
.L_x_8457:
[----:B------:R-:W-:Y:S01]  /*22750*/  SHF.R.S32.HI R3, RZ, 0x1f, R2 ;  /* 0x0000001fff037819 */ /* 0x000fe20000011402 */
[----:B------:R-:W-:Y:S01]  /*22760*/  BSSY B0, `(.L_x_8461) ;  /* 0x0000027000007945 */ /* 0x000fe20003800000 */
[----:B------:R-:W-:Y:S02]  /*22770*/  LOP3.LUT R37, R6, 0xff, RZ, 0xc0, !PT ;  /* 0x000000ff06257812 */ /* 0x000fe400078ec0ff */
[----:B------:R-:W-:Y:S01]  /*22780*/  LEA.HI R3, R3, R2, RZ, 0x7 ;  /* 0x0000000203037211 */ /* 0x000fe200078f38ff */
[----:B------:R-:W-:Y:S01]  /*22790*/  IMAD.MOV.U32 R2, RZ, RZ, RZ ;  /* 0x000000ffff027224 */ /* 0x000fe200078e00ff */
        /* <DEDUP_REMOVED lines=35> */
.L_x_8462:
[----:B------:R-:W-:Y:S05]  /*229d0*/  BSYNC B0 ;  /* 0x0000000000007941 */ /* 0x000fea0003800000 */
.L_x_8461:
[-C--:B------:R-:W-:Y:S01]  /*229e0*/  IMAD R4, R37, R2.reuse, R4 ;  /* 0x0000000225047224 */ /* 0x080fe200078e0204 */
        /* <DEDUP_REMOVED lines=23> */
.L_x_8720:
[----:B-1----:R-:W-:Y:S02]  /*22b60*/  ISETP.NE.AND P0, PT, R14, RZ, PT ;  /* 0x000000ff0e00720c */ /* 0x002fe40003f05270 */
[----:B------:R-:W-:-:S11]  /*22b70*/  PLOP3.LUT P6, PT, PT, PT, PT, 0x8, 0x0 ;  /* 0x000000000000781c */ /* 0x000fd60003fce170 */
[----:B------:R-:W-:Y:S05]  /*22b80*/  @P0 BRA `(.L_x_8466) ;  /* 0x00000000000c0947 */ /* 0x000fea0003800000 */
[----:B------:R-:W-:-:S03]  /*22b90*/  UMOV UR4, 0xffffffff ;  /* 0xffffffff00047882 */ /* 0x000fc60000000000 */
[----:B------:R-:W-:Y:S05]  /*22ba0*/  BRA.DIV UR4, `(.L_x_8467) ;  /* 0x0000009204647947 */ /* 0x000fea000b800000 */
[----:B------:R-:W-:-:S13]  /*22bb0*/  ELECT P6, URZ, PT ;  /* 0x00000000003f782f */ /* 0x000fda00038c0000 */
.L_x_8466:
        /* <DEDUP_REMOVED lines=9> */
.L_x_8723:
[----:B------:R-:W-:Y:S05]  /*22c50*/  BSYNC B1 ;  /* 0x0000000000017941 */ /* 0x000fea0003800000 */
.L_x_8468:
[----:B------:R-:W-:Y:S04]  /*22c60*/  BSSY B1, `(.L_x_8470) ;  /* 0x000006e000017945 */ /* 0x000fe80003800000 */
[----:B------:R-:W-:Y:S05]  /*22c70*/  @!P6 BRA `(.L_x_8471) ;  /* 0x0000000400b0e947 */ /* 0x000fea0003800000 */
[----:B0-----:R-:W-:Y:S01]  /*22c80*/  IMAD R3, R26, 0x8, R22 ;  /* 0x000000081a037824 */ /* 0x001fe200078e0216 */
[----:B------:R-:W-:Y:S01]  /*22c90*/  SHF.L.U32 R7, R29, 0x1f, RZ ;  /* 0x0000001f1d077819 */ /* 0x000fe200000006ff */
[----:B------:R-:W0:Y:S01]  /*22ca0*/  S2R R9, SR_TID.X ;  /* 0x0000000000097919 */ /* 0x000e220000002100 */
[----:B------:R-:W-:Y:S02]  /*22cb0*/  BSSY B2, `(.L_x_8472) ;  /* 0x0000005000027945 */ /* 0x000fe40003800000 */
[----:B------:R-:W1:Y:S01]  /*22cc0*/  SYNCS.PHASECHK.TRANS64.TRYWAIT P0, [R3+URZ+0x288a0], R7 ;  /* 0x0288a007030075a7 */ /* 0x000e62000800017f */
[----:B0-----:R-:W-:-:S04]  /*22cd0*/  LOP3.LUT R9, R9, 0x7f, RZ, 0xc0, !PT ;  /* 0x0000007f09097812 */ /* 0x001fc800078ec0ff */
[----:B------:R-:W-:Y:S01]  /*22ce0*/  ISETP.NE.AND P1, PT, R9, RZ, PT ;  /* 0x000000ff0900720c */ /* 0x000fe20003f25270 */
[----:B-1----:R-:W-:-:S12]  /*22cf0*/  @!P0 BRA `(.L_x_8473) ;  /* 0x0000009000448947 */ /* 0x002fd80003800000 */
.L_x_8724:
[----:B------:R-:W-:Y:S05]  /*22d00*/  BSYNC B2 ;  /* 0x0000000000027941 */ /* 0x000fea0003800000 */
.L_x_8472:
        /* <DEDUP_REMOVED lines=9> */
.L_x_8475:
[----:B------:R-:W-:Y:S05]  /*22da0*/  BSYNC B2 ;  /* 0x0000000000027941 */ /* 0x000fea0003800000 */
.L_x_8474:
        /* <DEDUP_REMOVED lines=13> */
.L_x_8476:
        /* <DEDUP_REMOVED lines=16> */
.L_x_8477:
        /* <DEDUP_REMOVED lines=13> */
.L_x_8725:
[----:B------:R-:W-:Y:S05]  /*23050*/  BSYNC B2 ;  /* 0x0000000000027941 */ /* 0x000fea0003800000 */
.L_x_8478:
        /* <DEDUP_REMOVED lines=11> */
.L_x_8481:
[----:B------:R-:W-:Y:S05]  /*23110*/  BSYNC B2 ;  /* 0x0000000000027941 */ /* 0x000fea0003800000 */
.L_x_8480:
        /* <DEDUP_REMOVED lines=9> */
.L_x_8482:
        /* <DEDUP_REMOVED lines=15> */
.L_x_8483:
        /* <DEDUP_REMOVED lines=10> */
.L_x_8471:
[----:B------:R-:W-:Y:S05]  /*23340*/  BSYNC B1 ;  /* 0x0000000000017941 */ /* 0x000fea0003800000 */
.L_x_8470:
        /* <DEDUP_REMOVED lines=9> */
.L_x_8498:
[----:B------:R-:W-:Y:S05]  /*233e0*/  YIELD ;  /* 0x0000000000007946 */ /* 0x000fea0003800000 */
[----:B------:R-:W-:Y:S04]  /*233f0*/  BSSY B1, `(.L_x_8484) ;  /* 0x000006b000017945 */ /* 0x000fe80003800000 */
[----:B------:R-:W-:Y:S05]  /*23400*/  @!P6 BRA `(.L_x_8485) ;  /* 0x0000000400a4e947 */ /* 0x000fea0003800000 */
[----:B------:R-:W-:Y:S01]  /*23410*/  IMAD R11, R26, 0x8, R22 ;  /* 0x000000081a0b7824 */ /* 0x000fe200078e0216 */
[----:B------:R-:W-:Y:S01]  /*23420*/  SHF.L.U32 R2, R29, 0x1f, RZ ;  /* 0x0000001f1d027819 */ /* 0x000fe200000006ff */
[----:B0-----:R-:W0:Y:S01]  /*23430*/  S2R R3, SR_TID.X ;  /* 0x0000000000037919 */ /* 0x001e220000002100 */
[----:B------:R-:W-:Y:S02]  /*23440*/  BSSY B2, `(.L_x_8486) ;  /* 0x0000005000027945 */ /* 0x000fe40003800000 */
[----:B------:R-:W1:Y:S01]  /*23450*/  SYNCS.PHASECHK.TRANS64.TRYWAIT P1, [R11+URZ+0x288a0], R2 ;  /* 0x0288a0020b0075a7 */ /* 0x000e62000802017f */
[----:B0-----:R-:W-:-:S04]  /*23460*/  LOP3.LUT R3, R3, 0x7f, RZ, 0xc0, !PT ;  /* 0x0000007f03037812 */ /* 0x001fc800078ec0ff */
[----:B------:R-:W-:Y:S01]  /*23470*/  ISETP.NE.AND P2, PT, R3, RZ, PT ;  /* 0x000000ff0300720c */ /* 0x000fe20003f45270 */
[----:B-1----:R-:W-:-:S12]  /*23480*/  @!P1 BRA `(.L_x_8487) ;  /* 0x0000008800889947 */ /* 0x002fd80003800000 */
.L_x_8726:
[----:B------:R-:W-:Y:S05]  /*23490*/  BSYNC B2 ;  /* 0x0000000000027941 */ /* 0x000fea0003800000 */
.L_x_8486:
        /* <DEDUP_REMOVED lines=9> */
.L_x_8489:
[----:B------:R-:W-:Y:S05]  /*23530*/  BSYNC B2 ;  /* 0x0000000000027941 */ /* 0x000fea0003800000 */
.L_x_8488:
        /* <DEDUP_REMOVED lines=11> */
.L_x_8490:
        /* <DEDUP_REMOVED lines=16> */
.L_x_8491:
        /* <DEDUP_REMOVED lines=13> */
.L_x_8727:
[----:B------:R-:W-:Y:S05]  /*237c0*/  BSYNC B2 ;  /* 0x0000000000027941 */ /* 0x000fea0003800000 */
.L_x_8492:
[----:B------:R-:W-:Y:S01]  /*237d0*/  BSSY B2, `(.L_x_8494) ;  /* 0x000000b000027945 */ /* 0x000fe20003800000 */
[----:B01----:R-:W-:Y:S02]  /*237e0*/  IMAD.MOV.U32 R2, RZ, RZ, 0x0 ;  /* 0x00000000ff027424 */ /* 0x003fe400078e00ff */
[----:B------:R-:W-:Y:S01]  /*237f0*/  IMAD.MOV.U32 R3, RZ, RZ, 0x12f00000 ;  /* 0x12f00000ff037424 */ /* 0x000fe200078e00ff */
        /* <DEDUP_REMOVED lines=8> */
.L_x_8495:
[----:B------:R-:W-:Y:S05]  /*23880*/  BSYNC B2 ;  /* 0x0000000000027941 */ /* 0x000fea0003800000 */
.L_x_8494:
        /* <DEDUP_REMOVED lines=8> */
.L_x_8496:
        /* <DEDUP_REMOVED lines=15> */
.L_x_8497:
        /* <DEDUP_REMOVED lines=10> */
.L_x_8485:
[----:B------:R-:W-:Y:S05]  /*23aa0*/  BSYNC B1 ;  /* 0x0000000000017941 */ /* 0x000fea0003800000 */
.L_x_8484:
        /* <DEDUP_REMOVED lines=8> */
.L_x_8464:
[----:B------:R-:W-:Y:S05]  /*23b30*/  BSYNC B0 ;  /* 0x0000000000007941 */ /* 0x000fea0003800000 */
.L_x_8463:
[----:B------:R-:W1:Y:S01]  /*23b40*/  LDC R0, c[0x0][0x448] ;  /* 0x00011200ff007b82 */ /* 0x000e620000000800 */
[----:B------:R-:W-:Y:S01]  /*23b50*/  VIADD R5, R27, 0x7f ;  /* 0x0000007f1b057836 */ /* 0x000fe20000000000 */
[----:B------:R-:W-:Y:S06]  /*23b60*/  @!P0 WARPSYNC.ALL ;  /* 0x0000000000008948 */ /* 0x000fec0003800000 */
[----:B0-----:R-:W0:Y:S08]  /*23b70*/  LDC.64 R2, c[0x0][0x9e0] ;  /* 0x00027800ff027b82 */ /* 0x001e300000000a00 */
[----:B------:R-:W-:Y:S01]  /*23b80*/  @!P0 BAR.SYNC.DEFER_BLOCKING 0xc, 0x180 ;  /* 0x0306000000008b1d */ /* 0x000fe20000010000 */
[----:B-1----:R-:W-:-:S02]  /*23b90*/  ISETP.NE.AND P1, PT, R0, 0x1, PT ;  /* 0x000000010000780c */ /* 0x002fc40003f25270 */
[----:B0-----:R-:W-:-:S11]  /*23ba0*/  ISETP.GE.AND P2, PT, R3, 0x1, PT ;  /* 0x000000010300780c */ /* 0x001fd60003f46270 */
[----:B------:R-:W0:Y:S08]  /*23bb0*/  @P1 LDC R0, c[0x0][0x44c] ;  /* 0x00011300ff001b82 */ /* 0x000e300000000800 */
[----:B------:R-:W1:Y:S01]  /*23bc0*/  @P1 LDC R7, c[0x0][0x450] ;  /* 0x00011400ff071b82 */ /* 0x000e620000000800 */
[----:B0-----:R-:W-:-:S05]  /*23bd0*/  @P1 IMAD.HI.U32 R0, R5, R0, RZ ;  /* 0x0000000005001227 */ /* 0x001fca00078e00ff */
        /* <DEDUP_REMOVED lines=15> */
.L_x_8501:
[----:B------:R-:W-:-:S13]  /*23cd0*/  ISETP.NE.AND P0, PT, R3, 0x1, PT ;  /* 0x000000010300780c */ /* 0x000fda0003f05270 */
[----:B------:R-:W0:Y:S02]  /*23ce0*/  @P0 LDC.64 R4, c[0x0][0x9e8] ;  /* 0x00027a00ff040b82 */ /* 0x000e240000000a00 */
[----:B0-----:R-:W-:-:S05]  /*23cf0*/  @P0 IMAD.HI.U32 R4, R0, R4, RZ ;  /* 0x0000000400040227 */ /* 0x001fca00078e00ff */
[----:B------:R-:W-:-:S07]  /*23d00*/  @P0 SHF.R.U32.HI R0, RZ, R5, R4 ;  /* 0x00000005ff000219 */ /* 0x000fce0000011604 */
.L_x_8502:
[----:B------:R-:W-:Y:S05]  /*23d10*/  BSYNC B0 ;  /* 0x0000000000007941 */ /* 0x000fea0003800000 */
.L_x_8500:
[----:B------:R-:W-:-:S05]  /*23d20*/  IMAD R5, R0, R3, R3 ;  /* 0x0000000300057224 */ /* 0x000fca00078e0203 */
[----:B------:R-:W-:-:S07]  /*23d30*/  VIMNMX R2, R2, R5, PT ;  /* 0x0000000502027248 */ /* 0x000fce0003fe0100 */
.L_x_8499:
[----:B------:R-:W0:Y:S01]  /*23d40*/  @P1 LDC R4, c[0x0][0x44c] ;  /* 0x00011300ff041b82 */ /* 0x000e220000000800 */
[----:B------:R-:W-:Y:S01]  /*23d50*/  VIADD R2, R2, 0x7f ;  /* 0x0000007f02027836 */ /* 0x000fe20000000000 */
[----:B------:R-:W-:Y:S01]  /*23d60*/  ULDC UR4, c[0x0][0x9dc] ;  /* 0x0002770000047ab9 */ /* 0x000fe20000000800 */
[----:B------:R-:W-:-:S03]  /*23d70*/  IMAD.MOV.U32 R7, RZ, RZ, R27 ;  /* 0x000000ffff077224 */ /* 0x000fc600078e001b */
        /* <DEDUP_REMOVED lines=20> */
.L_x_8505:
[----:B------:R-:W-:-:S13]  /*23ec0*/  ISETP.NE.AND P0, PT, R3, 0x1, PT ;  /* 0x000000010300780c */ /* 0x000fda0003f05270 */
[----:B------:R-:W0:Y:S02]  /*23ed0*/  @P0 LDC.64 R4, c[0x0][0x9e8] ;  /* 0x00027a00ff040b82 */ /* 0x000e240000000a00 */
[----:B0-----:R-:W-:-:S05]  /*23ee0*/  @P0 IMAD.HI.U32 R4, R8, R4, RZ ;  /* 0x0000000408040227 */ /* 0x001fca00078e00ff */
[----:B------:R-:W-:-:S07]  /*23ef0*/  @P0 SHF.R.U32.HI R8, RZ, R5, R4 ;  /* 0x00000005ff080219 */ /* 0x000fce0000011604 */
.L_x_8506:
[----:B------:R-:W-:Y:S05]  /*23f00*/  BSYNC B0 ;  /* 0x0000000000007941 */ /* 0x000fea0003800000 */
.L_x_8504:
[----:B------:R-:W-:-:S05]  /*23f10*/  IMAD R3, R8, R3, RZ ;  /* 0x0000000308037224 */ /* 0x000fca00078e02ff */
[----:B------:R-:W-:-:S07]  /*23f20*/  VIMNMX R0, R0, R3, !PT ;  /* 0x0000000300007248 */ /* 0x000fce0007fe0100 */
.L_x_8503:
[----:B------:R-:W-:Y:S01]  /*23f30*/  ISETP.NE.AND P1, PT, R6, RZ, PT ;  /* 0x000000ff0600720c */ /* 0x000fe20003f25270 */
[----:B------:R-:W-:Y:S01]  /*23f40*/  BSSY B0, `(.L_x_8507) ;  /* 0x0000023000007945 */ /* 0x000fe20003800000 */
[----:B------:R-:W-:Y:S01]  /*23f50*/  SHF.R.S32.HI R3, RZ, 0x1f, R0 ;  /* 0x0000001fff037819 */ /* 0x000fe20000011400 */
[----:B------:R-:W-:-:S03]  /*23f60*/  IMAD.MOV.U32 R2, RZ, RZ, RZ ;  /* 0x000000ffff027224 */ /* 0x000fc600078e00ff */
[----:B------:R-:W-:-:S04]  /*23f70*/  LEA.HI R3, R3, R0, RZ, 0x7 ;  /* 0x0000000003037211 */ /* 0x000fc800078f38ff */
[----:B------:R-:W-:-:S03]  /*23f80*/  SHF.R.S32.HI R0, RZ, 0x7, R3 ;  /* 0x00000007ff007819 */ /* 0x000fc60000011403 */
        /* <DEDUP_REMOVED lines=30> */
.L_x_8508:
[----:B------:R-:W-:Y:S05]  /*24170*/  BSYNC B0 ;  /* 0x0000000000007941 */ /* 0x000fea0003800000 */
.L_x_8507:
[-C--:B------:R-:W-:Y:S01]  /*24180*/  IMAD R37, R37, R2.reuse, R0 ;  /* 0x0000000225257224 */ /* 0x080fe200078e0200 */
        /* <DEDUP_REMOVED lines=22> */
.L_x_8510:
        /* <DEDUP_REMOVED lines=20> */
.L_x_8513:
[----:B------:R-:W-:Y:S05]  /*24430*/  BSYNC B6 ;  /* 0x0000000000067941 */ /* 0x000fea0003800000 */
.L_x_8512:
        /* <DEDUP_REMOVED lines=20> */
.L_x_8516:
        /* <DEDUP_REMOVED lines=15> */
.L_x_8515:
[----:B------:R-:W-:Y:S05]  /*24670*/  BSYNC B6 ;  /* 0x0000000000067941 */ /* 0x000fea0003800000 */
.L_x_8514:
[----:B------:R-:W-:Y:S01]  /*24680*/  ULDC.64 UR4, c[0x0][0x9f8] ;  /* 0x00027e0000047ab9 */ /* 0x000fe20000000a00 */
[----:B------:R-:W2:Y:S01]  /*24690*/  LDL R17, [R1] ;  /* 0x0000000001117983 */ /* 0x000ea20000100800 */
[----:B------:R-:W-:Y:S01]  /*246a0*/  ISETP.NE.U32.AND P0, PT, RZ, UR4, PT ;  /* 0x00000004ff007c0c */ /* 0x000fe2000bf05070 */
[----:B------:R-:W-:Y:S01]  /*246b0*/  IMAD.MOV.U32 R34, RZ, RZ, R19 ;  /* 0x000000ffff227224 */ /* 0x000fe200078e0013 */
[----:B------:R-:W1:Y:S01]  /*246c0*/  LDC R0, c[0x0][0x430] ;  /* 0x00010c00ff007b82 */ /* 0x000e620000000800 */
[----:B------:R-:W3:Y:S01]  /*246d0*/  S2R R21, SR_TID.X ;  /* 0x0000000000157919 */ /* 0x000ee20000002100 */
[----:B------:R-:W-:Y:S01]  /*246e0*/  ISETP.NE.AND.EX P0, PT, RZ, UR5, PT, P0 ;  /* 0x00000005ff007c0c */ /* 0x000fe2000bf05300 */
[----:B------:R-:W4:Y:S01]  /*246f0*/  S2R R20, SR_TID.X ;  /* 0x0000000000147919 */ /* 0x000f220000002100 */
[----:B------:R-:W-:Y:S01]  /*24700*/  VIADD R25, R23, 0xffffffff ;  /* 0xffffffff17197836 */ /* 0x000fe20000000000 */
[----:B------:R-:W-:-:S10]  /*24710*/  ULDC UR4, c[0x0][0x2f4] ;  /* 0x0000bd0000047ab9 */ /* 0x000fd40000000800 */
[----:B------:R-:W0:Y:S02]  /*24720*/  @P0 LDC.64 R2, c[0x0][0x9f8] ;  /* 0x00027e00ff020b82 */ /* 0x000e240000000a00 */
[----:B0-----:R-:W-:-:S05]  /*24730*/  @P0 IMAD.WIDE R2, R19, 0x4, R2 ;  /* 0x0000000413020825 */ /* 0x001fca00078e0202 */
[----:B------:R0:W2:Y:S01]  /*24740*/  @P0 LDG.E R34, desc[UR54][R2.64] ;  /* 0x0000003602220981 */ /* 0x0000a2000c1e1900 */
[----:B-1----:R-:W-:Y:S01]  /*24750*/  ISETP.NE.AND P1, PT, R0, 0x1, PT ;  /* 0x000000010000780c */ /* 0x002fe20003f25270 */
[----:B---3--:R-:W-:Y:S01]  /*24760*/  IMAD.SHL.U32 R21, R21, 0x10, RZ ;  /* 0x0000001015157824 */ /* 0x008fe200078e00ff */
[----:B----4-:R-:W-:Y:S01]  /*24770*/  LOP3.LUT R20, R20, 0x7f, RZ, 0xc0, !PT ;  /* 0x0000007f14147812 */ /* 0x010fe200078ec0ff */
[----:B------:R-:W-:-:S03]  /*24780*/  IMAD.SHL.U32 R8, R25, 0x80, RZ ;  /* 0x0000008019087824 */ /* 0x000fc600078e00ff */
[----:B------:R-:W-:Y:S02]  /*24790*/  SHF.R.U32.HI R20, RZ, 0x3, R20 ;  /* 0x00000003ff147819 */ /* 0x000fe40000011614 */
[----:B------:R-:W-:-:S04]  /*247a0*/  LOP3.LUT R21, R21, 0x70, RZ, 0xc0, !PT ;  /* 0x0000007015157812 */ /* 0x000fc800078ec0ff */
[----:B------:R-:W-:Y:S01]  /*247b0*/  LOP3.LUT R5, R8, R20, R21, 0xfe, !PT ;  /* 0x0000001408057212 */ /* 0x000fe200078efe15 */
[----:B------:R-:W1:Y:S03]  /*247c0*/  @P1 LDC R6, c[0x0][0x434] ;  /* 0x00010d00ff061b82 */ /* 0x000e660000000800 */
[----:B------:R-:W-:-:S05]  /*247d0*/  ISETP.GE.AND P0, PT, R5, R36, PT ;  /* 0x000000240500720c */ /* 0x000fca0003f06270 */
[----:B------:R-:W3:Y:S08]  /*247e0*/  @P1 LDC R7, c[0x0][0x438] ;  /* 0x00010e00ff071b82 */ /* 0x000ef00000000800 */
[----:B0-----:R-:W0:Y:S01]  /*247f0*/  @!P0 LDC.64 R2, c[0x0][0x428] ;  /* 0x00010a00ff028b82 */ /* 0x001e220000000a00 */
[----:B------:R-:W-:Y:S01]  /*24800*/  LOP3.LUT R32, R32, 0xfffffffb, RZ, 0xc0, !PT ;  /* 0xfffffffb20207812 */ /* 0x000fe200078ec0ff */
[----:B------:R-:W-:Y:S01]  /*24810*/  UMOV UR5, 0xffffffff ;  /* 0xffffffff00057882 */ /* 0x000fe20000000000 */
[----:B--2---:R-:W-:-:S04]  /*24820*/  IMAD.IADD R5, R5, 0x1, R17 ;  /* 0x0000000105057824 */ /* 0x004fc800078e0211 */
[----:B-1----:R-:W-:-:S04]  /*24830*/  @P1 IMAD.HI.U32 R6, R5, R6, RZ ;  /* 0x0000000605061227 */ /* 0x002fc800078e00ff */
[----:B------:R-:W-:Y:S01]  /*24840*/  IMAD.MOV.U32 R4, RZ, RZ, R5 ;  /* 0x000000ffff047224 */ /* 0x000fe200078e0005 */
[----:B---3--:R-:W-:-:S05]  /*24850*/  @P1 SHF.R.U32.HI R4, RZ, R7, R6 ;  /* 0x00000007ff041219 */ /* 0x008fca0000011606 */
[----:B------:R-:W-:-:S04]  /*24860*/  IMAD.MOV R6, RZ, RZ, -R4 ;  /* 0x000000ffff067224 */ /* 0x000fc800078e0a04 */
[----:B------:R-:W-:Y:S01]  /*24870*/  IMAD R0, R0, R6, R5 ;  /* 0x0000000600007224 */ /* 0x000fe200078e0205 */
[----:B------:R-:W-:Y:S02]  /*24880*/  @!P0 SHF.R.S32.HI R5, RZ, 0x1f, R4 ;  /* 0x0000001fff058819 */ /* 0x000fe40000011404 */
[----:B------:R-:W-:Y:S01]  /*24890*/  SHF.R.S32.HI R9, RZ, 0x1f, R34 ;  /* 0x0000001fff097819 */ /* 0x000fe20000011422 */
[----:B0-----:R-:W-:-:S04]  /*248a0*/  @!P0 IMAD.WIDE.U32 R4, R34, R2, R4 ;  /* 0x0000000222048225 */ /* 0x001fc800078e0004 */
[----:B------:R-:W-:Y:S01]  /*248b0*/  @!P0 IMAD R2, R9, R2, RZ ;  /* 0x0000000209028224 */ /* 0x000fe200078e02ff */
[----:B------:R0:W-:Y:S03]  /*248c0*/  STL [R1+0x4], R9 ;  /* 0x0000040901007387 */ /* 0x0001e60000100800 */
[----:B------:R-:W-:Y:S02]  /*248d0*/  @!P0 IMAD R7, R34, R3, R2 ;  /* 0x0000000322078224 */ /* 0x000fe400078e0202 */
[----:B------:R-:W1:Y:S01]  /*248e0*/  @!P0 LDC.64 R2, c[0x0][0x418] ;  /* 0x00010600ff028b82 */ /* 0x000e620000000a00 */
[----:B------:R-:W-:Y:S02]  /*248f0*/  IMAD.U32 R6, RZ, RZ, UR38 ;  /* 0x00000026ff067e24 */ /* 0x000fe4000f8e00ff */
[----:B------:R-:W-:-:S03]  /*24900*/  @!P0 IMAD.IADD R5, R5, 0x1, R7 ;  /* 0x0000000105058824 */ /* 0x000fc600078e0207 */
[----:B------:R-:W-:Y:S02]  /*24910*/  ISETP.NE.AND P2, PT, R6, 0x3, PT ;  /* 0x000000030600780c */ /* 0x000fe40003f45270 */
[----:B-1----:R-:W-:-:S04]  /*24920*/  @!P0 LEA R2, P1, R4, R2, 0x2 ;  /* 0x0000000204028211 */ /* 0x002fc800078210ff */
        /* <DEDUP_REMOVED lines=11> */
.L_x_8730:
[----:B------:R-:W-:Y:S05]  /*249e0*/  @!P2 BRA `(.L_x_8518) ;  /* 0x000000000004a947 */ /* 0x000fea0003800000 */
[----:B------:R-:W-:Y:S01]  /*249f0*/  BPT.TRAP 0x1 ;  /* 0x000000040000795c */ /* 0x000fe20000300000 */
.L_x_8518:
        /* <DEDUP_REMOVED lines=23> */
.L_x_8731:
[----:B------:R-:W-:Y:S05]  /*24b70*/  BSYNC B0 ;  /* 0x0000000000007941 */ /* 0x000fea0003800000 */
.L_x_8519:
[----:B------:R-:W1:Y:S01]  /*24b80*/  S2R R9, SR_TID.X ;  /* 0x0000000000097919 */ /* 0x000e620000002100 */
[----:B------:R-:W-:Y:S01]  /*24b90*/  ULDC.64 UR4, c[0x0][0x300] ;  /* 0x0000c00000047ab9 */ /* 0x000fe20000000a00 */
[----:B------:R-:W-:Y:S01]  /*24ba0*/  ULDC.64 UR6, c[0x0][0x2e8] ;  /* 0x0000ba0000067ab9 */ /* 0x000fe20000000a00 */
[----:B------:R-:W-:Y:S01]  /*24bb0*/  IMAD R5, R5, UR4, RZ ;  /* 0x0000000405057c24 */ /* 0x000fe2000f8e02ff */
[----:B------:R-:W-:Y:S01]  /*24bc0*/  LOP3.LUT P3, RZ, R32, 0x2, RZ, 0xc0, !PT ;  /* 0x0000000220ff7812 */ /* 0x000fe2000786c0ff */
        /* <DEDUP_REMOVED lines=100> */
.L_x_8749:
        /* <DEDUP_REMOVED lines=11> */
.L_x_8522:
        /* <DEDUP_REMOVED lines=11> */
.L_x_8523:
[----:B-1----:R1:W5:Y:S01]  /*25370*/  LDL.LU R3, [R1+0xc] ;  /* 0x00000c0001037983 */ /* 0x0023620000300800 */
[----:B------:R1:W-:Y:S02]  /*25380*/  SYNCS.ARRIVE.TRANS64.A1T0 RZ, [R7+URZ+0x28830], RZ ;  /* 0x028830ff07ff79a7 */ /* 0x0003e4000810003f */
[----:B------:R-:W-:Y:S05]  /*25390*/  WARPSYNC.ALL ;  /* 0x0000000000007948 */ /* 0x000fea0003800000 */
[----:B------:R-:W-:Y:S01]  /*253a0*/  ULDC.64 UR4, c[0x0][0x298] ;  /* 0x0000a60000047ab9 */ /* 0x000fe20000000a00 */
[----:B------:R-:W-:Y:S01]  /*253b0*/  VIADD R2, R22, 0x10400 ;  /* 0x0001040016027836 */ /* 0x000fe20000000000 */
[----:B------:R-:W-:Y:S01]  /*253c0*/  ULDC.64 UR6, c[0x0][0xa00] ;  /* 0x0002800000067ab9 */ /* 0x000fe20000000a00 */
[----:B------:R-:W-:Y:S01]  /*253d0*/  BSSY B6, `(.L_x_8524) ;  /* 0x0000022000067945 */ /* 0x000fe20003800000 */
[----:B------:R-:W-:Y:S01]  /*253e0*/  BAR.SYNC.DEFER_BLOCKING 0x8, 0x180 ;  /* 0x0206000000007b1d */ /* 0x000fe20000010000 */
[----:B------:R-:W-:-:S02]  /*253f0*/  ISETP.NE.U32.AND P0, PT, RZ, UR6, PT ;  /* 0x00000006ff007c0c */ /* 0x000fc4000bf05070 */
[----:B------:R-:W-:Y:S02]  /*25400*/  LOP3.LUT P1, RZ, R2, 0x3ff, RZ, 0xc0, !PT ;  /* 0x000003ff02ff7812 */ /* 0x000fe4000782c0ff */
[----:B------:R-:W-:Y:S02]  /*25410*/  ISETP.NE.AND.EX P0, PT, RZ, UR7, PT, P0 ;  /* 0x00000007ff007c0c */ /* 0x000fe4000bf05300 */
[----:B-----5:R-:W-:Y:S01]  /*25420*/  SHF.R.S32.HI R0, RZ, 0x1f, R3 ;  /* 0x0000001fff007819 */ /* 0x020fe20000011403 */
[----:B0-----:R-:W-:-:S04]  /*25430*/  IMAD.WIDE.U32 R4, R3, UR4, RZ ;  /* 0x0000000403047c25 */ /* 0x001fc8000f8e00ff */
[----:B------:R-:W-:Y:S01]  /*25440*/  IMAD R0, R0, UR4, RZ ;  /* 0x0000000400007c24 */ /* 0x000fe2000f8e02ff */
[----:B------:R0:W-:Y:S03]  /*25450*/  STL.64 [R1+0x10], R4 ;  /* 0x0000100401007387 */ /* 0x0001e60000100a00 */
[----:B------:R-:W-:Y:S01]  /*25460*/  IMAD R2, R3, UR5, R0 ;  /* 0x0000000503027c24 */ /* 0x000fe2000f8e0200 */
[----:B------:R-:W-:-:S03]  /*25470*/  SHF.R.S32.HI R0, RZ, 0x1f, R19 ;  /* 0x0000001fff007819 */ /* 0x000fc60000011413 */
[----:B------:R-:W-:Y:S01]  /*25480*/  IMAD.IADD R3, R5, 0x1, R2 ;  /* 0x0000000105037824 */ /* 0x000fe200078e0202 */
[----:B------:R-:W-:Y:S02]  /*25490*/  SEL R2, R0, RZ, !P0 ;  /* 0x000000ff00027207 */ /* 0x000fe40004000000 */
[----:B------:R-:W-:Y:S02]  /*254a0*/  SEL R0, R19, RZ, !P0 ;  /* 0x000000ff13007207 */ /* 0x000fe40004000000 */
[----:B------:R0:W-:Y:S04]  /*254b0*/  STL [R1+0x20], R3 ;  /* 0x0000200301007387 */ /* 0x0001e80000100800 */
[----:B------:R0:W-:Y:S04]  /*254c0*/  STL [R1+0xc], R0 ;  /* 0x00000c0001007387 */ /* 0x0001e80000100800 */
[----:B------:R0:W-:Y:S01]  /*254d0*/  STL [R1+0x24], R2 ;  /* 0x0000240201007387 */ /* 0x0001e20000100800 */
[----:B------:R-:W-:Y:S05]  /*254e0*/  @!P1 BRA `(.L_x_8525) ;  /* 0x0000000000409947 */ /* 0x000fea0003800000 */
[----:B0-----:R-:W-:Y:S01]  /*254f0*/  MOV R2, 0x0 ;  /* 0x0000000000027802 */ /* 0x001fe20000000f00 */
        /* <DEDUP_REMOVED lines=15> */
.L_x_8525:
[----:B------:R-:W-:Y:S05]  /*255f0*/  BSYNC B6 ;  /* 0x0000000000067941 */ /* 0x000fea0003800000 */
.L_x_8524:
[----:B------:R-:W2:Y:S01]  /*25600*/  LDL.LU R20, [R1+0x20] ;  /* 0x0000200001147983 */ /* 0x000ea20000300800 */
[----:B------:R-:W-:Y:S01]  /*25610*/  ULDC.64 UR4, c[0x0][0x2d8] ;  /* 0x0000b60000047ab9 */ /* 0x000fe20000000a00 */
[----:B------:R-:W3:Y:S01]  /*25620*/  LDC R6, c[0x0][0x448] ;  /* 0x00011200ff067b82 */ /* 0x000ee20000000800 */
[----:B------:R-:W-:Y:S01]  /*25630*/  ULDC.64 UR6, c[0x0][0x280] ;  /* 0x0000a00000067ab9 */ /* 0x000fe20000000a00 */
[----:B0-----:R-:W2:Y:S04]  /*25640*/  LDL.LU.64 R2, [R1+0x10] ;  /* 0x0000100001027983 */ /* 0x001ea80000300a00 */
[----:B------:R-:W4:Y:S04]  /*25650*/  LDL.LU R0, [R1+0x24] ;  /* 0x0000240001007983 */ /* 0x000f280000300800 */
[----:B------:R-:W4:Y:S04]  /*25660*/  LDL.LU R21, [R1+0xc] ;  /* 0x00000c0001157983 */ /* 0x000f280000300800 */
[----:B------:R0:W5:Y:S01]  /*25670*/  LDL R8, [R1+0x8] ;  /* 0x0000080001087983 */ /* 0x0001620000100800 */
[----:B---3--:R-:W-:-:S13]  /*25680*/  ISETP.NE.AND P0, PT, R6, 0x1, PT ;  /* 0x000000010600780c */ /* 0x008fda0003f05270 */
[----:B-1----:R-:W1:Y:S01]  /*25690*/  @P0 LDC R7, c[0x0][0x44c] ;  /* 0x00011300ff070b82 */ /* 0x002e620000000800 */
[----:B--2---:R-:W-:Y:S02]  /*256a0*/  IMAD.MOV.U32 R3, RZ, RZ, R20 ;  /* 0x000000ffff037224 */ /* 0x004fe400078e0014 */
[----:B------:R-:W2:Y:S01]  /*256b0*/  S2R R20, SR_TID.X ;  /* 0x0000000000147919 */ /* 0x000ea20000002100 */
[----:B------:R-:W-:-:S04]  /*256c0*/  IMAD.WIDE.U32 R2, R18, UR4, R2 ;  /* 0x0000000412027c25 */ /* 0x000fc8000f8e0002 */
[----:B------:R-:W-:Y:S01]  /*256d0*/  IMAD R3, R18, UR5, R3 ;  /* 0x0000000512037c24 */ /* 0x000fe2000f8e0203 */
[----:B------:R-:W-:Y:S02]  /*256e0*/  ULDC.64 UR4, c[0x0][0x2e0] ;  /* 0x0000b80000047ab9 */ /* 0x000fe40000000a00 */
[----:B----4-:R-:W-:Y:S02]  /*256f0*/  IMAD R0, R0, UR4, RZ ;  /* 0x0000000400007c24 */ /* 0x010fe4000f8e02ff */
[----:B------:R-:W-:-:S04]  /*25700*/  IMAD.WIDE.U32 R2, R21, UR4, R2 ;  /* 0x0000000415027c25 */ /* 0x000fc8000f8e0002 */
[----:B------:R-:W-:Y:S01]  /*25710*/  IMAD R0, R21, UR5, R0 ;  /* 0x0000000515007c24 */ /* 0x000fe2000f8e0200 */
[----:B------:R-:W-:Y:S01]  /*25720*/  ULDC.64 UR4, c[0x0][0x2d0] ;  /* 0x0000b40000047ab9 */ /* 0x000fe20000000a00 */
[----:B------:R-:W3:Y:S02]  /*25730*/  S2R R21, SR_TID.X ;  /* 0x0000000000157919 */ /* 0x000ee40000002100 */
[----:B------:R-:W-:Y:S02]  /*25740*/  IMAD.IADD R3, R3, 0x1, R0 ;  /* 0x0000000103037824 */ /* 0x000fe400078e0200 */
[----:B------:R-:W4:Y:S01]  /*25750*/  @P0 LDC R0, c[0x0][0x450] ;  /* 0x00011400ff000b82 */ /* 0x000f220000000800 */
[----:B--2---:R-:W-:-:S04]  /*25760*/  LOP3.LUT R20, R20, 0x7f, RZ, 0xc0, !PT ;  /* 0x0000007f14147812 */ /* 0x004fc800078ec0ff */
[----:B------:R-:W-:Y:S01]  /*25770*/  SHF.R.U32.HI R20, RZ, 0x3, R20 ;  /* 0x00000003ff147819 */ /* 0x000fe20000011614 */
[----:B---3--:R-:W-:-:S05]  /*25780*/  IMAD.SHL.U32 R21, R21, 0x10, RZ ;  /* 0x0000001015157824 */ /* 0x008fca00078e00ff */
[----:B------:R-:W-:-:S04]  /*25790*/  LOP3.LUT R21, R21, 0x70, RZ, 0xc0, !PT ;  /* 0x0000007015157812 */ /* 0x000fc800078ec0ff */
[----:B------:R-:W-:-:S05]  /*257a0*/  LOP3.LUT R20, R20, R21, RZ, 0xfc, !PT ;  /* 0x0000001514147212 */ /* 0x000fca00078efcff */
[----:B------:R-:W-:-:S04]  /*257b0*/  IMAD.IADD R5, R20, 0x1, R27 ;  /* 0x0000000114057824 */ /* 0x000fc800078e021b */
[----:B-1----:R-:W-:-:S04]  /*257c0*/  @P0 IMAD.HI.U32 R7, R5, R7, RZ ;  /* 0x0000000705070227 */ /* 0x002fc800078e00ff */
[----:B------:R-:W-:Y:S01]  /*257d0*/  IMAD.MOV.U32 R4, RZ, RZ, R5 ;  /* 0x000000ffff047224 */ /* 0x000fe200078e0005 */
[----:B----4-:R-:W-:Y:S01]  /*257e0*/  @P0 SHF.R.U32.HI R4, RZ, R0, R7 ;  /* 0x00000000ff040219 */ /* 0x010fe20000011607 */
        /* <DEDUP_REMOVED lines=11> */
[----:B------:R-:W-:Y:S01]  /*258a0*/  IMAD.WIDE.U32 R2, R0, UR4, R2 ;  /* 0x0000000400027c25 */ /* 0x000fe2000f8e0002 */
[----:B------:R-:W-:-:S03]  /*258b0*/  ULDC UR4, c[0x0][0x2b8] ;  /* 0x0000ae0000047ab9 */ /* 0x000fc60000000800 */
[----:B------:R-:W-:Y:S01]  /*258c0*/  IMAD R5, R0, UR5, R4 ;  /* 0x0000000500057c24 */ /* 0x000fe2000f8e0204 */
[----:B------:R-:W-:-:S03]  /*258d0*/  LEA R0, P2, R2, UR6, 0x1 ;  /* 0x0000000602007c11 */ /* 0x000fc6000f8408ff */
[----:B------:R-:W-:Y:S01]  /*258e0*/  IMAD.IADD R3, R3, 0x1, R5 ;  /* 0x0000000103037824 */ /* 0x000fe200078e0205 */
[----:B------:R-:W-:Y:S02]  /*258f0*/  ISETP.GE.AND P0, PT, R31, UR4, PT ;  /* 0x000000041f007c0c */ /* 0x000fe4000bf06270 */
[----:B------:R-:W-:Y:S01]  /*25900*/  ISETP.GE.AND P1, PT, R30, UR4, PT ;  /* 0x000000041e007c0c */ /* 0x000fe2000bf26270 */
[----:B------:R-:W-:Y:S01]  /*25910*/  UMOV UR4, 0xffffffff ;  /* 0xffffffff00047882 */ /* 0x000fe20000000000 */
[----:B-1----:R-:W-:Y:S02]  /*25920*/  LOP3.LUT R20, R20, 0x7f, RZ, 0xc0, !PT ;  /* 0x0000007f14147812 */ /* 0x002fe400078ec0ff */
[----:B------:R-:W-:Y:S02]  /*25930*/  LEA.HI.X R4, R2, UR7, R3, 0x1, P2 ;  /* 0x0000000702047c11 */ /* 0x000fe400090f0c03 */
        /* <DEDUP_REMOVED lines=74> */
.L_x_8766:
        /* <DEDUP_REMOVED lines=11> */
.L_x_8528:
[----:B------:R-:W-:Y:S05]  /*25e90*/  BSYNC B0 ;  /* 0x0000000000007941 */ /* 0x000fea0003800000 */
.L_x_8527:
[----:B------:R-:W-:Y:S01]  /*25ea0*/  NOP ;  /* 0x0000000000007918 */ /* 0x000fe20000000000 */
[----:B------:R-:W-:-:S13]  /*25eb0*/  PLOP3.LUT P0, PT, PT, PT, PT, 0x80, 0x0 ;  /* 0x000000000000781c */ /* 0x000fda0003f0f070 */
.L_x_8529:
        /* <DEDUP_REMOVED lines=21> */
.L_x_8767:
[----:B------:R-:W-:Y:S05]  /*26010*/  BSYNC B0 ;  /* 0x0000000000007941 */ /* 0x000fea0003800000 */
.L_x_8530:
        /* <DEDUP_REMOVED lines=8> */
.L_x_8546:
[----:B------:R-:W3:Y:S01]  /*260a0*/  LDL R7, [R1] ;  /* 0x0000000001077983 */ /* 0x000ee20000100800 */
[----:B------:R-:W1:Y:S03]  /*260b0*/  LDC R0, c[0x0][0x430] ;  /* 0x00010c00ff007b82 */ /* 0x000e660000000800 */
[----:B------:R-:W4:Y:S01]  /*260c0*/  LDL R5, [R1+0x4] ;  /* 0x0000040001057983 */ /* 0x000f220000100800 */
[----:B------:R-:W-:Y:S05]  /*260d0*/  YIELD ;  /* 0x0000000000007946 */ /* 0x000fea0003800000 */
[----:B------:R-:W5:Y:S01]  /*260e0*/  S2R R2, SR_TID.X ;  /* 0x0000000000027919 */ /* 0x000f620000002100 */
[----:B------:R-:W-:Y:S01]  /*260f0*/  ULDC.64 UR4, c[0x0][0x428] ;  /* 0x00010a0000047ab9 */ /* 0x000fe20000000a00 */
[----:B------:R-:W2:Y:S01]  /*26100*/  S2R R4, SR_TID.X ;  /* 0x0000000000047919 */ /* 0x000ea20000002100 */
[----:B-1----:R-:W-:-:S13]  /*26110*/  ISETP.NE.AND P0, PT, R0, 0x1, PT ;  /* 0x000000010000780c */ /* 0x002fda0003f05270 */
[----:B0-----:R-:W0:Y:S01]  /*26120*/  @P0 LDC R3, c[0x0][0x434] ;  /* 0x00010d00ff030b82 */ /* 0x001e220000000800 */
[----:B-----5:R-:W-:-:S07]  /*26130*/  LOP3.LUT R2, R2, 0x7f, RZ, 0xc0, !PT ;  /* 0x0000007f02027812 */ /* 0x020fce00078ec0ff */
[----:B------:R-:W1:Y:S01]  /*26140*/  @P0 LDC R8, c[0x0][0x438] ;  /* 0x00010e00ff080b82 */ /* 0x000e620000000800 */
[----:B------:R-:W-:Y:S01]  /*26150*/  SHF.R.U32.HI R2, RZ, 0x3, R2 ;  /* 0x00000003ff027819 */ /* 0x000fe20000011602 */
[----:B--2---:R-:W-:-:S04]  /*26160*/  IMAD.SHL.U32 R4, R4, 0x10, RZ ;  /* 0x0000001004047824 */ /* 0x004fc800078e00ff */
[----:B------:R-:W-:Y:S01]  /*26170*/  IMAD R2, R6, 0x80, R2 ;  /* 0x0000008006027824 */ /* 0x000fe200078e0202 */
[----:B------:R-:W-:-:S04]  /*26180*/  LOP3.LUT R4, R4, 0x70, RZ, 0xc0, !PT ;  /* 0x0000007004047812 */ /* 0x000fc800078ec0ff */
[----:B---3--:R-:W-:Y:S01]  /*26190*/  IADD3 R4, R4, R2, R7 ;  /* 0x0000000204047210 */ /* 0x008fe20007ffe007 */
[----:B----4-:R-:W-:-:S04]  /*261a0*/  IMAD R5, R5, UR4, RZ ;  /* 0x0000000405057c24 */ /* 0x010fc8000f8e02ff */
[----:B0-----:R-:W-:-:S04]  /*261b0*/  @P0 IMAD.HI.U32 R3, R4, R3, RZ ;  /* 0x0000000304030227 */ /* 0x001fc800078e00ff */
[----:B------:R-:W-:Y:S01]  /*261c0*/  IMAD.MOV.U32 R2, RZ, RZ, R4 ;  /* 0x000000ffff027224 */ /* 0x000fe200078e0004 */
[----:B-1----:R-:W-:Y:S01]  /*261d0*/  @P0 SHF.R.U32.HI R2, RZ, R8, R3 ;  /* 0x00000008ff020219 */ /* 0x002fe20000011603 */
[----:B------:R-:W-:-:S04]  /*261e0*/  IMAD R5, R34, UR5, R5 ;  /* 0x0000000522057c24 */ /* 0x000fc8000f8e0205 */
[----:B------:R-:W-:-:S04]  /*261f0*/  IMAD.MOV R3, RZ, RZ, -R2 ;  /* 0x000000ffff037224 */ /* 0x000fc800078e0a02 */
[----:B------:R-:W-:Y:S01]  /*26200*/  IMAD R0, R0, R3, R4 ;  /* 0x0000000300007224 */ /* 0x000fe200078e0204 */
[----:B------:R-:W-:-:S03]  /*26210*/  SHF.R.S32.HI R3, RZ, 0x1f, R2 ;  /* 0x0000001fff037819 */ /* 0x000fc60000011402 */
[----:B------:R-:W-:Y:S01]  /*26220*/  IMAD.WIDE.U32 R2, R34, UR4, R2 ;  /* 0x0000000422027c25 */ /* 0x000fe2000f8e0002 */
[----:B------:R-:W-:-:S03]  /*26230*/  ULDC.64 UR4, c[0x0][0x418] ;  /* 0x0001060000047ab9 */ /* 0x000fc60000000a00 */
[----:B------:R-:W-:Y:S01]  /*26240*/  IMAD.IADD R3, R5, 0x1, R3 ;  /* 0x0000000105037824 */ /* 0x000fe200078e0203 */
[----:B------:R-:W-:-:S04]  /*26250*/  LEA R4, P0, R2, UR4, 0x2 ;  /* 0x0000000402047c11 */ /* 0x000fc8000f8010ff */
[----:B------:R-:W-:-:S05]  /*26260*/  LEA.HI.X R5, R2, UR5, R3, 0x2, P0 ;  /* 0x0000000502057c11 */ /* 0x000fca00080f1403 */
[----:B------:R-:W2:Y:S01]  /*26270*/  LDG.E R4, desc[UR54][R4.64] ;  /* 0x0000003604047981 */ /* 0x000ea2000c1e1900 */
[----:B------:R-:W-:Y:S02]  /*26280*/  IMAD.U32 R7, RZ, RZ, UR38 ;  /* 0x00000026ff077e24 */ /* 0x000fe4000f8e00ff */
[----:B------:R-:W-:Y:S02]  /*26290*/  VIADD R24, R10, 0x1 ;  /* 0x000000010a187836 */ /* 0x000fe40000000000 */
[----:B------:R-:W-:Y:S01]  /*262a0*/  IMAD.MOV.U32 R25, RZ, RZ, R6 ;  /* 0x000000ffff197224 */ /* 0x000fe200078e0006 */
[----:B------:R-:W-:Y:S02]  /*262b0*/  ISETP.NE.AND P3, PT, R7, 0x3, PT ;  /* 0x000000030700780c */ /* 0x000fe40003f65270 */
[----:B------:R-:W-:-:S04]  /*262c0*/  ISETP.NE.AND P0, PT, R24, 0x2, PT ;  /* 0x000000021800780c */ /* 0x000fc80003f05270 */
[----:B------:R-:W-:Y:S02]  /*262d0*/  SEL R3, RZ, 0x1, P0 ;  /* 0x00000001ff037807 */ /* 0x000fe40000000000 */
[----:B------:R-:W-:Y:S02]  /*262e0*/  SEL R24, R24, RZ, P0 ;  /* 0x000000ff18187207 */ /* 0x000fe40000000000 */
[----:B------:R-:W-:Y:S02]  /*262f0*/  LOP3.LUT R28, R20, R3, RZ, 0x3c, !PT ;  /* 0x00000003141c7212 */ /* 0x000fe400078e3cff */
[----:B--2---:R-:W-:Y:S01]  /*26300*/  SHF.R.S32.HI R27, RZ, 0x1f, R4 ;  /* 0x0000001fff1b7819 */ /* 0x004fe20000011404 */
[----:B------:R-:W-:Y:S06]  /*26310*/  @!P3 BRA `(.L_x_8534) ;  /* 0x000000000004b947 */ /* 0x000fec0003800000 */
[----:B------:R-:W-:Y:S01]  /*26320*/  BPT.TRAP 0x1 ;  /* 0x000000040000795c */ /* 0x000fe20000300000 */
.L_x_8534:
[----:B------:R-:W-:Y:S01]  /*26330*/  IMAD R6, R24, 0x8, R22 ;  /* 0x0000000818067824 */ /* 0x000fe200078e0216 */
[----:B------:R-:W-:Y:S01]  /*26340*/  SHF.L.U32 R3, R28, 0x1f, RZ ;  /* 0x0000001f1c037819 */ /* 0x000fe200000006ff */
[----:B------:R-:W-:Y:S03]  /*26350*/  BSSY B1, `(.L_x_8535) ;  /* 0x0000003000017945 */ /* 0x000fe60003800000 */
[----:B------:R-:W0:Y:S02]  /*26360*/  SYNCS.PHASECHK.TRANS64.TRYWAIT P0, [R6+URZ+0x28840], R3 ;  /* 0x02884003060075a7 */ /* 0x000e24000800017f */
[----:B0-----:R-:W-:Y:S05]  /*26370*/  @!P0 BRA `(.L_x_8536) ;  /* 0x00000070009c8947 */ /* 0x001fea0003800000 */
.L_x_8768:
[----:B------:R-:W-:Y:S05]  /*26380*/  BSYNC B1 ;  /* 0x0000000000017941 */ /* 0x000fea0003800000 */
.L_x_8535:
        /* <DEDUP_REMOVED lines=63> */
[----:B------:R-:W2:Y:S01]  /*26780*/  SHFL.IDX PT, R9, R9, 0x7, 0x181f ;  /* 0x00f81f0009097f89 */ /* 0x000ea200000e0000 */
[----:B0-----:R-:W-:-:S05]  /*26790*/  IADD3 R2, P0, R2, R5, RZ ;  /* 0x0000000502027210 */ /* 0x001fca0007f1e0ff */
[----:B-1----:R-:W-:-:S05]  /*267a0*/  IMAD.X R3, RZ, RZ, R3, P0 ;  /* 0x000000ffff037224 */ /* 0x002fca00000e0603 */
[----:B------:R-:W-:Y:S04]  /*267b0*/  LDGSTS.E.BYPASS.LTC128B.128 [R8+0x1b400], desc[UR54][R2.64], !P4 ;  /* 0x1b40000002087fae */ /* 0x000fe8000e101d76 */
[----:B------:R0:W-:Y:S04]  /*267c0*/  LDGSTS.E.BYPASS.LTC128B.128 [R8+0x1f400], desc[UR54][R2.64+0x80], !P3 ;  /* 0x1f40008002087fae */ /* 0x0001e8000d901d76 */
[----:B0-2---:R0:W1:Y:S02]  /*267d0*/  SHFL.IDX PT, R2, R7, 0x7, 0x181f ;  /* 0x00f81f0007027f89 */ /* 0x00506400000e0000 */
.L_x_8786:
        /* <DEDUP_REMOVED lines=9> */
.L_x_8538:
        /* <DEDUP_REMOVED lines=11> */
.L_x_8539:
[----:B------:R1:W-:Y:S01]  /*26920*/  SYNCS.ARRIVE.TRANS64.A1T0 RZ, [R6+URZ+0x28830], RZ ;  /* 0x028830ff06ff79a7 */ /* 0x0003e2000810003f */
[----:B------:R-:W-:Y:S05]  /*26930*/  @!P4 BRA `(.L_x_8540) ;  /* 0x000000000004c947 */ /* 0x000fea0003800000 */
[----:B------:R-:W-:Y:S01]  /*26940*/  BPT.TRAP 0x1 ;  /* 0x000000040000795c */ /* 0x000fe20000300000 */
.L_x_8540:
[----:B------:R-:W-:Y:S01]  /*26950*/  SHF.L.U32 R2, R20, 0x1f, RZ ;  /* 0x0000001f14027819 */ /* 0x000fe200000006ff */
[----:B-1----:R-:W-:Y:S01]  /*26960*/  IMAD R6, R10, 0x8, R22 ;  /* 0x000000080a067824 */ /* 0x002fe200078e0216 */
[----:B------:R-:W-:Y:S03]  /*26970*/  BSSY B1, `(.L_x_8541) ;  /* 0x0000003000017945 */ /* 0x000fe60003800000 */
[----:B------:R-:W1:Y:S02]  /*26980*/  SYNCS.PHASECHK.TRANS64.TRYWAIT P0, [R6+URZ+0x28860], R2 ;  /* 0x02886002060075a7 */ /* 0x000e64000800017f */
[----:B-1----:R-:W-:Y:S05]  /*26990*/  @!P0 BRA `(.L_x_8542) ;  /* 0x0000007400748947 */ /* 0x002fea0003800000 */
.L_x_8787:
[----:B------:R-:W-:Y:S05]  /*269a0*/  BSYNC B1 ;  /* 0x0000000000017941 */ /* 0x000fea0003800000 */
.L_x_8541:
[----:B------:R-:W2:Y:S01]  /*269b0*/  S2R R3, SR_TID.X ;  /* 0x0000000000037919 */ /* 0x000ea20000002100 */
[----:B------:R-:W-:Y:S01]  /*269c0*/  UMOV UR4, 0xffffffff ;  /* 0xffffffff00047882 */ /* 0x000fe20000000000 */
[----:B------:R-:W-:Y:S02]  /*269d0*/  IMAD R8, R33, -0x80, R36 ;  /* 0xffffff8021087824 */ /* 0x000fe400078e0224 */
[----:B0-----:R-:W-:Y:S01]  /*269e0*/  IMAD R7, R10, 0x4000, R35 ;  /* 0x000040000a077824 */ /* 0x001fe200078e0223 */
[----:B--2---:R-:W-:-:S04]  /*269f0*/  LOP3.LUT R3, R3, 0x7f, RZ, 0xc0, !PT ;  /* 0x0000007f03037812 */ /* 0x004fc800078ec0ff */
[----:B------:R-:W-:-:S05]  /*26a00*/  SHF.R.U32.HI R3, RZ, 0x3, R3 ;  /* 0x00000003ff037819 */ /* 0x000fca0000011603 */
        /* <DEDUP_REMOVED lines=61> */
.L_x_8805:
        /* <DEDUP_REMOVED lines=27> */
.L_x_8544:
        /* <DEDUP_REMOVED lines=11> */
.L_x_8545:
[C---:B------:R-:W-:Y:S01]  /*27040*/  ISETP.GT.AND P0, PT, R25.reuse, R37, PT ;  /* 0x000000251900720c */ /* 0x040fe20003f04270 */
[----:B------:R0:W-:Y:S01]  /*27050*/  SYNCS.ARRIVE.TRANS64.A1T0 RZ, [R6+URZ+0x28850], RZ ;  /* 0x028850ff06ff79a7 */ /* 0x0001e2000810003f */
[----:B------:R-:W-:Y:S02]  /*27060*/  IMAD.MOV.U32 R10, RZ, RZ, R24 ;  /* 0x000000ffff0a7224 */ /* 0x000fe400078e0018 */
[----:B------:R-:W-:Y:S02]  /*27070*/  IMAD.MOV.U32 R20, RZ, RZ, R28 ;  /* 0x000000ffff147224 */ /* 0x000fe400078e001c */
[----:B------:R-:W-:Y:S02]  /*27080*/  IMAD.MOV.U32 R33, RZ, RZ, R25 ;  /* 0x000000ffff217224 */ /* 0x000fe400078e0019 */
[----:B0-----:R-:W-:-:S05]  /*27090*/  VIADD R6, R25, 0xffffffff ;  /* 0xffffffff19067836 */ /* 0x001fca0000000000 */
[----:B------:R-:W-:Y:S05]  /*270a0*/  @P0 BRA `(.L_x_8546) ;  /* 0xffffffec00fc0947 */ /* 0x000fea000383ffff */
.L_x_8533:
[----:B------:R-:W-:Y:S05]  /*270b0*/  BSYNC B0 ;  /* 0x0000000000007941 */ /* 0x000fea0003800000 */
.L_x_8532:
        /* <DEDUP_REMOVED lines=17> */
.L_x_8548:
[----:B------:R-:W-:Y:S05]  /*271d0*/  BSYNC B0 ;  /* 0x0000000000007941 */ /* 0x000fea0003800000 */
.L_x_8547:
[----:B------:R-:W-:-:S05]  /*271e0*/  IMAD.U32 R0, RZ, RZ, UR38 ;  /* 0x00000026ff007e24 */ /* 0x000fca000f8e00ff */
[----:B------:R-:W-:-:S13]  /*271f0*/  ISETP.NE.AND P0, PT, R0, 0x3, PT ;  /* 0x000000030000780c */ /* 0x000fda0003f05270 */
[----:B------:R-:W-:Y:S05]  /*27200*/  @!P0 BRA `(.L_x_8549) ;  /* 0x0000000000048947 */ /* 0x000fea0003800000 */
[----:B------:R-:W-:Y:S01]  /*27210*/  BPT.TRAP 0x1 ;  /* 0x000000040000795c */ /* 0x000fe20000300000 */
.L_x_8549:
[----:B------:R-:W-:Y:S01]  /*27220*/  IMAD R0, R24, 0x8, R22 ;  /* 0x0000000818007824 */ /* 0x000fe200078e0216 */
[----:B0-----:R-:W-:Y:S01]  /*27230*/  SHF.L.U32 R3, R28, 0x1f, RZ ;  /* 0x0000001f1c037819 */ /* 0x001fe200000006ff */
[----:B------:R-:W-:Y:S01]  /*27240*/  BSSY B0, `(.L_x_8550) ;  /* 0x0000004000007945 */ /* 0x000fe20003800000 */
[----:B------:R-:W-:Y:S02]  /*27250*/  IMAD R6, R25, -0x80, R36 ;  /* 0xffffff8019067824 */ /* 0x000fe400078e0224 */
[----:B------:R-:W0:Y:S02]  /*27260*/  SYNCS.PHASECHK.TRANS64.TRYWAIT P0, [R0+URZ+0x28860], R3 ;  /* 0x02886003000075a7 */ /* 0x000e24000800017f */
[----:B0-----:R-:W-:Y:S05]  /*27270*/  @!P0 BRA `(.L_x_8551) ;  /* 0x0000007400d88947 */ /* 0x001fea0003800000 */
.L_x_8806:
[----:B------:R-:W-:Y:S05]  /*27280*/  BSYNC B0 ;  /* 0x0000000000007941 */ /* 0x000fea0003800000 */
.L_x_8550:
        /* <DEDUP_REMOVED lines=70> */
.L_x_8824:
        /* <DEDUP_REMOVED lines=11> */
.L_x_8553:
        /* <DEDUP_REMOVED lines=11> */
.L_x_8554:
[----:B------:R0:W-:Y:S01]  /*27850*/  SYNCS.ARRIVE.TRANS64.A1T0 RZ, [R0+URZ+0x28850], RZ ;  /* 0x028850ff00ff79a7 */ /* 0x0001e2000810003f */
[----:B------:R-:W-:-:S05]  /*27860*/  VIADD R24, R24, 0x1 ;  /* 0x0000000118187836 */ /* 0x000fca0000000000 */
[----:B------:R-:W-:-:S04]  /*27870*/  ISETP.NE.AND P0, PT, R24, 0x2, PT ;  /* 0x000000021800780c */ /* 0x000fc80003f05270 */
[----:B------:R-:W-:Y:S02]  /*27880*/  SEL R3, RZ, 0x1, P0 ;  /* 0x00000001ff037807 */ /* 0x000fe40000000000 */
[----:B------:R-:W-:Y:S02]  /*27890*/  SEL R24, R24, RZ, P0 ;  /* 0x000000ff18187207 */ /* 0x000fe40000000000 */
[----:B0-----:R-:W-:-:S07]  /*278a0*/  LOP3.LUT R28, R28, R3, RZ, 0x3c, !PT ;  /* 0x000000031c1c7212 */ /* 0x001fce00078e3cff */
.L_x_8511:
[----:B------:R-:W-:Y:S05]  /*278b0*/  BSYNC B7 ;  /* 0x0000000000077941 */ /* 0x000fea0003800000 */
.L_x_8509:
        /* <DEDUP_REMOVED lines=11> */
.L_x_8555:
        /* <DEDUP_REMOVED lines=11> */
[----:B0-----:R2:W3:Y:S02]  /*27a20*/  @!P1 LDG.E R6, desc[UR54][R2.64] ;  /* 0x0000003602069981 */ /* 0x0014e4000c1e1900 */
        /* <DEDUP_REMOVED lines=31> */
.L_x_8834:
[----:B------:R-:W-:Y:S02]  /*27c20*/  ULDC UR4, c[0x0][0xc38] ;  /* 0x00030e0000047ab9 */ /* 0x000fe40000000800 */
[----:B------:R-:W-:-:S04]  /*27c30*/  IMAD.U32 R5, RZ, RZ, UR4 ;  /* 0x00000004ff057e24 */ /* 0x000fc8000f8e00ff */
[----:B-1----:R-:W-:-:S04]  /*27c40*/  IMAD R14, R14, R5, RZ ;  /* 0x000000050e0e7224 */ /* 0x002fc800078e02ff */
[----:B------:R-:W-:-:S05]  /*27c50*/  IMAD.IADD R7, R7, 0x1, R14 ;  /* 0x0000000107077824 */ /* 0x000fca00078e020e */
[----:B------:R-:W-:-:S13]  /*27c60*/  ISETP.GT.AND P6, PT, R7, R0, PT ;  /* 0x000000000700720c */ /* 0x000fda0003fc4270 */
[----:B------:R-:W-:Y:S05]  /*27c70*/  @P6 BRA `(.L_x_8558) ;  /* 0x0000000000a46947 */ /* 0x000fea0003800000 */
.L_x_8561:
        /* <DEDUP_REMOVED lines=35> */
.L_x_8842:
[----:B------:R-:W-:Y:S02]  /*27eb0*/  ULDC UR4, c[0x0][0xc38] ;  /* 0x00030e0000047ab9 */ /* 0x000fe40000000800 */
[----:B------:R-:W-:-:S04]  /*27ec0*/  IMAD.U32 R5, RZ, RZ, UR4 ;  /* 0x00000004ff057e24 */ /* 0x000fc8000f8e00ff */
[----:B-1----:R-:W-:-:S04]  /*27ed0*/  IMAD R14, R14, R5, RZ ;  /* 0x000000050e0e7224 */ /* 0x002fc800078e02ff */
[----:B------:R-:W-:-:S05]  /*27ee0*/  IMAD.IADD R7, R14, 0x1, R7 ;  /* 0x000000010e077824 */ /* 0x000fca00078e0207 */
[----:B------:R-:W-:-:S13]  /*27ef0*/  ISETP.GT.AND P6, PT, R7, R0, PT ;  /* 0x000000000700720c */ /* 0x000fda0003fc4270 */
[----:B------:R-:W-:Y:S05]  /*27f00*/  @!P6 BRA `(.L_x_8561) ;  /* 0xfffffffc005ce947 */ /* 0x000fea000383ffff */
.L_x_8558:
        /* <DEDUP_REMOVED lines=10> */
.L_x_8847:
[----:B------:R-:W-:-:S13]  /*27fb0*/  ISETP.NE.AND P0, PT, R3, RZ, PT ;  /* 0x000000ff0300720c */ /* 0x000fda0003f05270 */
[----:B------:R-:W-:Y:S05]  /*27fc0*/  @!P0 BRA `(.L_x_8563) ;  /* 0x0000000000108947 */ /* 0x000fea0003800000 */
[----:B------:R-:W-:Y:S01]  /*27fd0*/  UMOV UR4, 0xffffffff ;  /* 0xffffffff00047882 */ /* 0x000fe20000000000 */
[----:B-1----:R-:W-:Y:S02]  /*27fe0*/  VIADD R12, R12, 0xffffffff ;  /* 0xffffffff0c0c7836 */ /* 0x002fe40000000000 */
[----:B------:R-:W-:Y:S05]  /*27ff0*/  BRA.DIV UR4, `(.L_x_8564) ;  /* 0x0000007e04587947 */ /* 0x000fea000b800000 */
[----:B------:R4:W1:Y:S02]  /*28000*/  SHFL.IDX PT, R6, R2, R12, 0x1f ;  /* 0x00001f0c02067589 */ /* 0x00086400000e0000 */
.L_x_8563:
        /* <DEDUP_REMOVED lines=59> */
.L_x_8565:
        /* <DEDUP_REMOVED lines=60> */
.L_x_8566:
[----:B------:R-:W-:-:S05]  /*28780*/  LOP3.LUT R2, RZ, R2, RZ, 0x33, !PT ;  /* 0x00000002ff027212 */ /* 0x000fca00078e33ff */
[----:B------:R-:W-:Y:S01]  /*28790*/  IMAD.IADD R17, R17, 0x1, R2 ;  /* 0x0000000111117824 */ /* 0x000fe200078e0202 */
[----:B------:R-:W-:Y:S06]  /*287a0*/  BRA `(.L_x_8567) ;  /* 0x00000000001c7947 */ /* 0x000fec0003800000 */
.L_x_8559:
[----:B------:R-:W-:Y:S01]  /*287b0*/  UMOV UR4, URZ ;  /* 0x0000003f00047c82 */ /* 0x000fe20008000000 */
[----:B------:R-:W-:Y:S01]  /*287c0*/  UMOV UR5, URZ ;  /* 0x0000003f00057c82 */ /* 0x000fe20008000000 */
[----:B------:R-:W-:Y:S01]  /*287d0*/  ULDC UR6, c[0x0][0xc3c] ;  /* 0x00030f0000067ab9 */ /* 0x000fe20000000800 */
[----:B------:R-:W-:Y:S02]  /*287e0*/  IMAD.MOV.U32 R16, RZ, RZ, R0 ;  /* 0x000000ffff107224 */ /* 0x000fe400078e0000 */
[----:B------:R-:W-:Y:S02]  /*287f0*/  IMAD.U32 R17, RZ, RZ, UR4 ;  /* 0x00000004ff117e24 */ /* 0x000fe4000f8e00ff */
[----:B------:R-:W-:Y:S02]  /*28800*/  IMAD.U32 R18, RZ, RZ, UR5 ;  /* 0x00000005ff127e24 */ /* 0x000fe4000f8e00ff */
[----:B------:R-:W-:-:S07]  /*28810*/  IMAD.U32 R19, RZ, RZ, UR6 ;  /* 0x00000006ff137e24 */ /* 0x000fce000f8e00ff */
.L_x_8567:
        /* <DEDUP_REMOVED lines=10> */
.L_x_8556:
[----:B------:R-:W-:Y:S02]  /*288c0*/  ULDC UR4, c[0x0][0xc3c] ;  /* 0x00030f0000047ab9 */ /* 0x000fe40000000800 */
[----:B--2---:R-:W-:-:S13]  /*288d0*/  ISETP.GE.AND P0, PT, R19, UR4, PT ;  /* 0x0000000413007c0c */ /* 0x004fda000bf06270 */
[----:B------:R-:W-:Y:S05]  /*288e0*/  @!P0 BRA `(.L_x_8568) ;  /* 0xffffff9400608947 */ /* 0x000fea000383ffff */
[----:B------:R-:W-:Y:S05]  /*288f0*/  BSYNC B8 ;  /* 0x0000000000087941 */ /* 0x000fea0003800000 */
.L_x_8449:
        /* <DEDUP_REMOVED lines=12> */
.L_x_8850:
[----:B------:R-:W-:Y:S05]  /*289c0*/  BSYNC B0 ;  /* 0x0000000000007941 */ /* 0x000fea0003800000 */
.L_x_8569:
[----:B------:R-:W-:-:S03]  /*289d0*/  UMOV UR4, 0xffffffff ;  /* 0xffffffff00047882 */ /* 0x000fc60000000000 */
[----:B------:R-:W-:Y:S05]  /*289e0*/  BRA.DIV UR4, `(.L_x_8571) ;  /* 0x0000007604187947 */ /* 0x000fea000b800000 */
[----:B-1----:R-:W1:Y:S02]  /*289f0*/  S2R R0, SR_TID.X ;  /* 0x0000000000007919 */ /* 0x002e640000002100 */
[----:B-1----:R-:W-:-:S04]  /*28a00*/  SHF.R.U32.HI R0, RZ, 0x5, R0 ;  /* 0x00000005ff007819 */ /* 0x002fc80000011600 */
[----:B------:R-:W-:-:S05]  /*28a10*/  LOP3.LUT R0, R0, 0x3, RZ, 0xc0, !PT ;  /* 0x0000000300007812 */ /* 0x000fca00078ec0ff */
[----:B------:R1:W2:Y:S02]  /*28a20*/  SHFL.IDX PT, R14, R0, RZ, 0x1f ;  /* 0x00001fff000e7589 */ /* 0x0002a400000e0000 */
.L_x_8853:
[----:B--2---:R-:W-:-:S13]  /*28a30*/  ISETP.NE.AND P0, PT, R14, RZ, PT ;  /* 0x000000ff0e00720c */ /* 0x004fda0003f05270 */
[----:B------:R-:W-:Y:S05]  /*28a40*/  @P0 BRA `(.L_x_8142) ;  /* 0x0000000000880947 */ /* 0x000fea0003800000 */
[----:B------:R-:W-:-:S03]  /*28a50*/  UMOV UR4, 0xffffffff ;  /* 0xffffffff00047882 */ /* 0x000fc60000000000 */
[----:B------:R-:W-:Y:S05]  /*28a60*/  BRA.DIV UR4, `(.L_x_8572) ;  /* 0x00000076042c7947 */ /* 0x000fea000b800000 */
[----:B------:R-:W-:-:S13]  /*28a70*/  ELECT P6, URZ, PT ;  /* 0x00000000003f782f */ /* 0x000fda00038c0000 */
.L_x_8856:
[----:B------:R-:W-:Y:S05]  /*28a80*/  @!P6 BRA `(.L_x_8142) ;  /* 0x000000000078e947 */ /* 0x000fea0003800000 */
[----:B------:R-:W-:-:S06]  /*28a90*/  ULOP3.LUT UR4, UR36, 0x2, URZ, 0xfc, !UPT ;  /* 0x0000000224047892 */ /* 0x000fcc000f8efc3f */
[----:B-1----:R-:W-:-:S05]  /*28aa0*/  IMAD.U32 R0, RZ, RZ, UR4 ;  /* 0x00000004ff007e24 */ /* 0x002fca000f8e00ff */
[----:B------:R-:W-:-:S13]  /*28ab0*/  ISETP.NE.AND P0, PT, R0, 0x3, PT ;  /* 0x000000030000780c */ /* 0x000fda0003f05270 */
[----:B------:R-:W-:Y:S05]  /*28ac0*/  @!P0 BRA `(.L_x_8573) ;  /* 0x0000000000048947 */ /* 0x000fea0003800000 */
[----:B------:R-:W-:Y:S01]  /*28ad0*/  BPT.TRAP 0x1 ;  /* 0x000000040000795c */ /* 0x000fe20000300000 */
.L_x_8573:
[----:B------:R-:W-:Y:S01]  /*28ae0*/  IMAD R5, R24, 0x8, R7 ;  /* 0x0000000818057824 */ /* 0x000fe200078e0207 */
[----:B------:R-:W-:Y:S01]  /*28af0*/  SHF.L.U32 R0, R28, 0x1f, RZ ;  /* 0x0000001f1c007819 */ /* 0x000fe200000006ff */
[----:B------:R-:W-:-:S03]  /*28b00*/  VIADD R24, R24, 0x1 ;  /* 0x0000000118187836 */ /* 0x000fc60000000000 */
[----:B------:R-:W1:Y:S02]  /*28b10*/  SYNCS.PHASECHK.TRANS64.TRYWAIT P1, [R5+URZ+0x28840], R0 ;  /* 0x02884000050075a7 */ /* 0x000e64000802017f */
[----:B------:R-:W-:-:S04]  /*28b20*/  ISETP.NE.AND P2, PT, R24, 0x2, PT ;  /* 0x000000021800780c */ /* 0x000fc80003f45270 */
[----:B------:R-:W-:Y:S01]  /*28b30*/  SEL R3, RZ, 0x1, P2 ;  /* 0x00000001ff037807 */ /* 0x000fe20001000000 */
[----:B-1----:R-:W-:Y:S08]  /*28b40*/  @!P1 BRA `(.L_x_8574) ;  /* 0x0000007400149947 */ /* 0x002ff00003800000 */
.L_x_8857:
[----:B------:R-:W-:Y:S02]  /*28b50*/  SEL R24, R24, RZ, P2 ;  /* 0x000000ff18187207 */ /* 0x000fe40001000000 */
[----:B------:R-:W-:Y:S01]  /*28b60*/  LOP3.LUT R2, R28, R3, RZ, 0x3c, !PT ;  /* 0x000000031c027212 */ /* 0x000fe200078e3cff */
[----:B------:R-:W-:Y:S06]  /*28b70*/  @!P0 BRA `(.L_x_8575) ;  /* 0x0000000000048947 */ /* 0x000fec0003800000 */
[----:B------:R-:W-:Y:S01]  /*28b80*/  BPT.TRAP 0x1 ;  /* 0x000000040000795c */ /* 0x000fe20000300000 */
.L_x_8575:
[----:B------:R-:W-:Y:S01]  /*28b90*/  IMAD R3, R24, 0x8, R7 ;  /* 0x0000000818037824 */ /* 0x000fe200078e0207 */
[----:B------:R-:W-:-:S04]  /*28ba0*/  SHF.L.U32 R2, R2, 0x1f, RZ ;  /* 0x0000001f02027819 */ /* 0x000fc800000006ff */
[----:B------:R-:W2:Y:S02]  /*28bb0*/  SYNCS.PHASECHK.TRANS64.TRYWAIT P1, [R3+URZ+0x28840], R2 ;  /* 0x02884002030075a7 */ /* 0x000ea4000802017f */
[----:B--2---:R-:W-:Y:S05]  /*28bc0*/  @!P1 BRA `(.L_x_8576) ;  /* 0x0000007400089947 */ /* 0x004fea0003800000 */
.L_x_8858:
[----:B------:R-:W-:Y:S05]  /*28bd0*/  @!P0 BRA `(.L_x_8577) ;  /* 0x0000000000048947 */ /* 0x000fea0003800000 */
[----:B------:R-:W-:Y:S01]  /*28be0*/  BPT.TRAP 0x1 ;  /* 0x000000040000795c */ /* 0x000fe20000300000 */
.L_x_8577:
[----:B------:R-:W3:Y:S02]  /*28bf0*/  SYNCS.PHASECHK.TRANS64.TRYWAIT P1, [R5+URZ+0x28860], R0 ;  /* 0x02886000050075a7 */ /* 0x000ee4000802017f */
[----:B---3--:R-:W-:Y:S05]  /*28c00*/  @!P1 BRA `(.L_x_8578) ;  /* 0x00000074000c9947 */ /* 0x008fea0003800000 */
.L_x_8859:
[----:B------:R-:W-:Y:S05]  /*28c10*/  @!P0 BRA `(.L_x_8579) ;  /* 0x0000000000048947 */ /* 0x000fea0003800000 */
[----:B------:R-:W-:Y:S01]  /*28c20*/  BPT.TRAP 0x1 ;  /* 0x000000040000795c */ /* 0x000fe20000300000 */
.L_x_8579:
[----:B----4-:R4:W0:Y:S02]  /*28c30*/  SYNCS.PHASECHK.TRANS64.TRYWAIT P0, [R3+URZ+0x28860], R2 ;  /* 0x02886002030075a7 */ /* 0x010824000800017f */
[----:B0-----:R-:W-:Y:S05]  /*28c40*/  @!P0 NANOSLEEP.SYNCS 0x989680 ;  /* 0x009896800000895d */ /* 0x001fea0003900000 */
[----:B------:R-:W0:Y:S02]  /*28c50*/  @!P0 SYNCS.PHASECHK.TRANS64 P0, [R3+URZ+0x28860], R2 ;  /* 0x02886002030085a7 */ /* 0x000e24000800007f */
[----:B0-----:R-:W-:Y:S05]  /*28c60*/  @!P0 BRA `(.L_x_8579) ;  /* 0xfffffffc00f08947 */ /* 0x001fea000383ffff */
.L_x_8142:
[----:B------:R-:W-:Y:S05]  /*28c70*/  BSYNC B9 ;  /* 0x0000000000097941 */ /* 0x000fea0003800000 */
.L_x_8139:
[----:B------:R-:W-:Y:S05]  /*28c80*/  EXIT ;  /* 0x000000000000794d */ /* 0x000fea0003800000 */
.L_x_8174:
[----:B0-----:R0:W1:Y:S02]  /*28c90*/  SYNCS.PHASECHK.TRANS64.TRYWAIT P6, [R89+URZ+0x28890], R100 ;  /* 0x02889064590075a7 */ /* 0x00106400080c017f */
[----:B-1----:R-:W-:Y:S05]  /*28ca0*/  @!P6 NANOSLEEP.SYNCS 0x989680 ;  /* 0x009896800000e95d */ /* 0x002fea0003900000 */
[----:B------:R-:W1:Y:S02]  /*28cb0*/  @!P6 SYNCS.PHASECHK.TRANS64 P6, [R89+URZ+0x28890], R100 ;  /* 0x028890645900e5a7 */ /* 0x000e6400080c007f */
[----:B-1----:R-:W-:Y:S05]  /*28cc0*/  @!P6 BRA `(.L_x_8174) ;  /* 0xfffffffc00f0e947 */ /* 0x002fea000383ffff */
[----:B------:R-:W-:Y:S05]  /*28cd0*/  BRA `(.L_x_8580) ;  /* 0xfffffda800cc7947 */ /* 0x000fea000383ffff */
.L_x_8175:
        /* <DEDUP_REMOVED lines=8> */
.L_x_8582:
[----:B------:R-:W-:Y:S05]  /*28d60*/  BSYNC B1 ;  /* 0x0000000000017941 */ /* 0x000fea0003800000 */
.L_x_8581:
        /* <DEDUP_REMOVED lines=8> */
.L_x_8583:
[----:B------:R-:W-:Y:S01]  /*28df0*/  IMAD.MOV.U32 R103, RZ, RZ, R14 ;  /* 0x000000ffff677224 */ /* 0x000fe200078e000e */
[----:B------:R-:W-:Y:S06]  /*28e00*/  BRA `(.L_x_8584) ;  /* 0xfffffda800947947 */ /* 0x000fec000383ffff */
.L_x_8184:
        /* <DEDUP_REMOVED lines=8> */
.L_x_8586:
[----:B------:R-:W-:Y:S05]  /*28e90*/  BSYNC B1 ;  /* 0x0000000000017941 */ /* 0x000fea0003800000 */
.L_x_8585:
        /* <DEDUP_REMOVED lines=8> */
.L_x_8587:
[----:B------:R-:W-:Y:S01]  /*28f20*/  IMAD.MOV.U32 R69, RZ, RZ, R14 ;  /* 0x000000ffff457224 */ /* 0x000fe200078e000e */
[----:B------:R-:W-:Y:S06]  /*28f30*/  BRA `(.L_x_8588) ;  /* 0xfffffdb000287947 */ /* 0x000fec000383ffff */
.L_x_8193:
        /* <DEDUP_REMOVED lines=8> */
.L_x_8590:
[----:B------:R-:W-:Y:S05]  /*28fc0*/  BSYNC B1 ;  /* 0x0000000000017941 */ /* 0x000fea0003800000 */
.L_x_8589:
        /* <DEDUP_REMOVED lines=8> */
.L_x_8591:
[----:B------:R-:W-:Y:S01]  /*29050*/  IMAD.MOV.U32 R61, RZ, RZ, R14 ;  /* 0x000000ffff3d7224 */ /* 0x000fe200078e000e */
[----:B------:R-:W-:Y:S06]  /*29060*/  BRA `(.L_x_8592) ;  /* 0xfffffdb400bc7947 */ /* 0x000fec000383ffff */
.L_x_8202:
        /* <DEDUP_REMOVED lines=8> */
.L_x_8594:
[----:B------:R-:W-:Y:S05]  /*290f0*/  BSYNC B1 ;  /* 0x0000000000017941 */ /* 0x000fea0003800000 */
.L_x_8593:
        /* <DEDUP_REMOVED lines=8> */
.L_x_8595:
[----:B------:R-:W-:Y:S01]  /*29180*/  IMAD.MOV.U32 R51, RZ, RZ, R14 ;  /* 0x000000ffff337224 */ /* 0x000fe200078e000e */
[----:B------:R-:W-:Y:S06]  /*29190*/  BRA `(.L_x_8596) ;  /* 0xfffffdbc004c7947 */ /* 0x000fec000383ffff */
.L_x_8214:
[----:B-1----:R1:W2:Y:S02]  /*291a0*/  SYNCS.PHASECHK.TRANS64.TRYWAIT P4, [R89+URZ+0x28890], R100 ;  /* 0x02889064590075a7 */ /* 0x0022a4000808017f */
[----:B--2---:R-:W-:Y:S05]  /*291b0*/  @!P4 NANOSLEEP.SYNCS 0x989680 ;  /* 0x009896800000c95d */ /* 0x004fea0003900000 */
[----:B------:R-:W2:Y:S02]  /*291c0*/  @!P4 SYNCS.PHASECHK.TRANS64 P4, [R89+URZ+0x28890], R100 ;  /* 0x028890645900c5a7 */ /* 0x000ea4000808007f */
[----:B--2---:R-:W-:Y:S05]  /*291d0*/  @!P4 BRA `(.L_x_8214) ;  /* 0xfffffffc00f0c947 */ /* 0x004fea000383ffff */
[----:B------:R-:W-:Y:S05]  /*291e0*/  BRA `(.L_x_8597) ;  /* 0xfffffdcc00847947 */ /* 0x000fea000383ffff */
.L_x_8215:
        /* <DEDUP_REMOVED lines=8> */
.L_x_8599:
[----:B------:R-:W-:Y:S05]  /*29270*/  BSYNC B1 ;  /* 0x0000000000017941 */ /* 0x000fea0003800000 */
.L_x_8598:
        /* <DEDUP_REMOVED lines=8> */
.L_x_8600:
[----:B------:R-:W-:Y:S01]  /*29300*/  IMAD.MOV.U32 R104, RZ, RZ, R14 ;  /* 0x000000ffff687224 */ /* 0x000fe200078e000e */
[----:B------:R-:W-:Y:S06]  /*29310*/  BRA `(.L_x_8601) ;  /* 0xfffffdcc00507947 */ /* 0x000fec000383ffff */
.L_x_8220:
[----:B------:R-:W-:Y:S01]  /*29320*/  BSSY B1, `(.L_x_8602) ;  /* 0x0000008000017945 */ /* 0x000fe20003800000 */
[----:B---3--:R-:W-:Y:S02]  /*29330*/  IMAD.MOV.U32 R13, RZ, RZ, R101 ;  /* 0x000000ffff0d7224 */ /* 0x008fe400078e0065 */
[----:B------:R-:W-:Y:S02]  /*29340*/  IMAD.MOV.U32 R12, RZ, RZ, 0x1 ;  /* 0x00000001ff0c7424 */ /* 0x000fe400078e00ff */
[----:B--2---:R-:W-:Y:S02]  /*29350*/  IMAD.MOV.U32 R11, RZ, RZ, 0x181f ;  /* 0x0000181fff0b7424 */ /* 0x004fe400078e00ff */
[----:B------:R-:W-:-:S07]  /*29360*/  IMAD.MOV.U32 R15, RZ, RZ, -0x1 ;  /* 0xffffffffff0f7424 */ /* 0x000fce00078e00ff */
[----:B01----:R-:W-:Y:S05]  /*29370*/  WARPSYNC.COLLECTIVE R15, `(.L_x_8603) ;  /* 0x000000000f087348 */ /* 0x003fea0003c00000 */
[----:B------:R2:W3:Y:S02]  /*29380*/  SHFL.IDX P6, R14, R13, R12, R11 ;  /* 0x0000000c0d0e7389 */ /* 0x0004e400000c000b */
[----:B0123--:R-:W-:Y:S01]  /*29390*/  ENDCOLLECTIVE ;  /* 0x000000000000791b */ /* 0x00ffe20003800000 */
.L_x_8603:
[----:B------:R-:W-:Y:S05]  /*293a0*/  BSYNC B1 ;  /* 0x0000000000017941 */ /* 0x000fea0003800000 */
.L_x_8602:
        /* <DEDUP_REMOVED lines=8> */
.L_x_8604:
[----:B------:R-:W-:Y:S01]  /*29430*/  IMAD.MOV.U32 R46, RZ, RZ, R14 ;  /* 0x000000ffff2e7224 */ /* 0x000fe200078e000e */
[----:B------:R-:W-:Y:S06]  /*29440*/  BRA `(.L_x_8605) ;  /* 0xfffffdd400047947 */ /* 0x000fec000383ffff */
.L_x_8225:
[----:B------:R-:W-:Y:S01]  /*29450*/  BSSY B1, `(.L_x_8606) ;  /* 0x0000008000017945 */ /* 0x000fe20003800000 */
[----:B--23--:R-:W-:Y:S02]  /*29460*/  IMAD.MOV.U32 R13, RZ, RZ, R101 ;  /* 0x000000ffff0d7224 */ /* 0x00cfe400078e0065 */
[----:B------:R-:W-:Y:S02]  /*29470*/  IMAD.MOV.U32 R12, RZ, RZ, 0x2 ;  /* 0x00000002ff0c7424 */ /* 0x000fe400078e00ff */
[----:B0-----:R-:W-:Y:S02]  /*29480*/  IMAD.MOV.U32 R11, RZ, RZ, 0x181f ;  /* 0x0000181fff0b7424 */ /* 0x001fe400078e00ff */
[----:B------:R-:W-:-:S07]  /*29490*/  IMAD.MOV.U32 R15, RZ, RZ, -0x1 ;  /* 0xffffffffff0f7424 */ /* 0x000fce00078e00ff */
[----:B-1--4-:R-:W-:Y:S05]  /*294a0*/  WARPSYNC.COLLECTIVE R15, `(.L_x_8607) ;  /* 0x000000000f087348 */ /* 0x012fea0003c00000 */
[----:B------:R0:W2:Y:S02]  /*294b0*/  SHFL.IDX P6, R14, R13, R12, R11 ;  /* 0x0000000c0d0e7389 */ /* 0x0000a400000c000b */
[----:B012-4-:R-:W-:Y:S01]  /*294c0*/  ENDCOLLECTIVE ;  /* 0x000000000000791b */ /* 0x017fe20003800000 */
.L_x_8607:
[----:B------:R-:W-:Y:S05]  /*294d0*/  BSYNC B1 ;  /* 0x0000000000017941 */ /* 0x000fea0003800000 */
.L_x_8606:
        /* <DEDUP_REMOVED lines=8> */
.L_x_8608:
[----:B------:R-:W-:Y:S01]  /*29560*/  IMAD.MOV.U32 R46, RZ, RZ, R14 ;  /* 0x000000ffff2e7224 */ /* 0x000fe200078e000e */
[----:B------:R-:W-:Y:S06]  /*29570*/  BRA `(.L_x_8609) ;  /* 0xfffffdd800c07947 */ /* 0x000fec000383ffff */
.L_x_8230:
        /* <DEDUP_REMOVED lines=8> */
.L_x_8611:
[----:B------:R-:W-:Y:S05]  /*29600*/  BSYNC B1 ;  /* 0x0000000000017941 */ /* 0x000fea0003800000 */
.L_x_8610:
        /* <DEDUP_REMOVED lines=8> */
.L_x_8612:
[----:B------:R-:W-:Y:S01]  /*29690*/  IMAD.MOV.U32 R106, RZ, RZ, R14 ;  /* 0x000000ffff6a7224 */ /* 0x000fe200078e000e */
[----:B------:R-:W-:Y:S06]  /*296a0*/  BRA `(.L_x_8613) ;  /* 0xfffffde000787947 */ /* 0x000fec000383ffff */
.L_x_8235:
[----:B0-----:R0:W1:Y:S02]  /*296b0*/  SYNCS.PHASECHK.TRANS64.TRYWAIT P3, [R89+URZ+0x28890], R100 ;  /* 0x02889064590075a7 */ /* 0x001064000806017f */
[----:B-1----:R-:W-:Y:S05]  /*296c0*/  @!P3 NANOSLEEP.SYNCS 0x989680 ;  /* 0x009896800000b95d */ /* 0x002fea0003900000 */
[----:B------:R-:W1:Y:S02]  /*296d0*/  @!P3 SYNCS.PHASECHK.TRANS64 P3, [R89+URZ+0x28890], R100 ;  /* 0x028890645900b5a7 */ /* 0x000e64000806007f */
[----:B-1----:R-:W-:Y:S05]  /*296e0*/  @!P3 BRA `(.L_x_8235) ;  /* 0xfffffffc00f0b947 */ /* 0x002fea000383ffff */
[----:B------:R-:W-:Y:S05]  /*296f0*/  BRA `(.L_x_8614) ;  /* 0xfffffde800847947 */ /* 0x000fea000383ffff */
.L_x_8236:
        /* <DEDUP_REMOVED lines=8> */
.L_x_8616:
[----:B------:R-:W-:Y:S05]  /*29780*/  BSYNC B1 ;  /* 0x0000000000017941 */ /* 0x000fea0003800000 */
.L_x_8615:
        /* <DEDUP_REMOVED lines=8> */
.L_x_8617:
[----:B------:R-:W-:Y:S05]  /*29810*/  BRA `(.L_x_8618) ;  /* 0xfffffde800a47947 */ /* 0x000fea000383ffff */
.L_x_8239:
[----:B------:R-:W-:Y:S01]  /*29820*/  BSSY B1, `(.L_x_8619) ;  /* 0x0000008000017945 */ /* 0x000fe20003800000 */
[----:B----4-:R-:W-:Y:S02]  /*29830*/  IMAD.MOV.U32 R13, RZ, RZ, R45 ;  /* 0x000000ffff0d7224 */ /* 0x010fe400078e002d */
[----:B------:R-:W-:Y:S02]  /*29840*/  IMAD.MOV.U32 R12, RZ, RZ, 0x1 ;  /* 0x00000001ff0c7424 */ /* 0x000fe400078e00ff */
[----:B------:R-:W-:Y:S02]  /*29850*/  IMAD.MOV.U32 R11, RZ, RZ, 0x181f ;  /* 0x0000181fff0b7424 */ /* 0x000fe400078e00ff */
[----:B------:R-:W-:-:S07]  /*29860*/  IMAD.MOV.U32 R15, RZ, RZ, -0x1 ;  /* 0xffffffffff0f7424 */ /* 0x000fce00078e00ff */
[----:B0123--:R-:W-:Y:S05]  /*29870*/  WARPSYNC.COLLECTIVE R15, `(.L_x_8620) ;  /* 0x000000000f087348 */ /* 0x00ffea0003c00000 */
[----:B---3--:R3:W4:Y:S02]  /*29880*/  SHFL.IDX P6, R14, R13, R12, R11 ;  /* 0x0000000c0d0e7389 */ /* 0x00872400000c000b */
[----:B01234-:R-:W-:Y:S01]  /*29890*/  ENDCOLLECTIVE ;  /* 0x000000000000791b */ /* 0x01ffe20003800000 */
.L_x_8620:
[----:B------:R-:W-:Y:S05]  /*298a0*/  BSYNC B1 ;  /* 0x0000000000017941 */ /* 0x000fea0003800000 */
.L_x_8619:
        /* <DEDUP_REMOVED lines=8> */
.L_x_8621:
[----:B------:R-:W-:Y:S05]  /*29930*/  BRA `(.L_x_8622) ;  /* 0xfffffde800a47947 */ /* 0x000fea000383ffff */
.L_x_8242:
[----:B------:R-:W-:Y:S01]  /*29940*/  BSSY B1, `(.L_x_8623) ;  /* 0x0000008000017945 */ /* 0x000fe20003800000 */
[----:B---3--:R-:W-:Y:S02]  /*29950*/  IMAD.MOV.U32 R13, RZ, RZ, R45 ;  /* 0x000000ffff0d7224 */ /* 0x008fe400078e002d */
[----:B------:R-:W-:Y:S02]  /*29960*/  IMAD.MOV.U32 R12, RZ, RZ, 0x2 ;  /* 0x00000002ff0c7424 */ /* 0x000fe400078e00ff */
[----:B------:R-:W-:Y:S02]  /*29970*/  IMAD.MOV.U32 R11, RZ, RZ, 0x181f ;  /* 0x0000181fff0b7424 */ /* 0x000fe400078e00ff */
[----:B------:R-:W-:-:S07]  /*29980*/  IMAD.MOV.U32 R15, RZ, RZ, -0x1 ;  /* 0xffffffffff0f7424 */ /* 0x000fce00078e00ff */
[----:B012-4-:R-:W-:Y:S05]  /*29990*/  WARPSYNC.COLLECTIVE R15, `(.L_x_8624) ;  /* 0x000000000f087348 */ /* 0x017fea0003c00000 */
[----:B------:R3:W0:Y:S02]  /*299a0*/  SHFL.IDX P6, R14, R13, R12, R11 ;  /* 0x0000000c0d0e7389 */ /* 0x00062400000c000b */
[----:B01234-:R-:W-:Y:S01]  /*299b0*/  ENDCOLLECTIVE ;  /* 0x000000000000791b */ /* 0x01ffe20003800000 */
.L_x_8624:
[----:B------:R-:W-:Y:S05]  /*299c0*/  BSYNC B1 ;  /* 0x0000000000017941 */ /* 0x000fea0003800000 */
.L_x_8623:
        /* <DEDUP_REMOVED lines=8> */
.L_x_8625:
[----:B------:R-:W-:Y:S05]  /*29a50*/  BRA `(.L_x_8626) ;  /* 0xfffffde800a87947 */ /* 0x000fea000383ffff */
.L_x_8245:
[----:B------:R-:W-:Y:S01]  /*29a60*/  BSSY B1, `(.L_x_8627) ;  /* 0x0000008000017945 */ /* 0x000fe20003800000 */
[----:B0-----:R-:W-:Y:S02]  /*29a70*/  IMAD.MOV.U32 R13, RZ, RZ, R45 ;  /* 0x000000ffff0d7224 */ /* 0x001fe400078e002d */
[----:B------:R-:W-:Y:S02]  /*29a80*/  IMAD.MOV.U32 R12, RZ, RZ, 0x3 ;  /* 0x00000003ff0c7424 */ /* 0x000fe400078e00ff */
[----:B------:R-:W-:Y:S02]  /*29a90*/  IMAD.MOV.U32 R11, RZ, RZ, 0x181f ;  /* 0x0000181fff0b7424 */ /* 0x000fe400078e00ff */
[----:B------:R-:W-:-:S07]  /*29aa0*/  IMAD.MOV.U32 R15, RZ, RZ, -0x1 ;  /* 0xffffffffff0f7424 */ /* 0x000fce00078e00ff */
[----:B-1234-:R-:W-:Y:S05]  /*29ab0*/  WARPSYNC.COLLECTIVE R15, `(.L_x_8628) ;  /* 0x000000000f087348 */ /* 0x01efea0003c00000 */
[----:B------:R0:W0:Y:S02]  /*29ac0*/  SHFL.IDX P6, R14, R13, R12, R11 ;  /* 0x0000000c0d0e7389 */ /* 0x00002400000c000b */
[----:B01234-:R-:W-:Y:S01]  /*29ad0*/  ENDCOLLECTIVE ;  /* 0x000000000000791b */ /* 0x01ffe20003800000 */
.L_x_8628:
[----:B------:R-:W-:Y:S05]  /*29ae0*/  BSYNC B1 ;  /* 0x0000000000017941 */ /* 0x000fea0003800000 */
.L_x_8627:
        /* <DEDUP_REMOVED lines=8> */
.L_x_8629:
[----:B------:R-:W-:Y:S05]  /*29b70*/  BRA `(.L_x_8630) ;  /* 0xfffffde800ac7947 */ /* 0x000fea000383ffff */
.L_x_8249:
[----:B------:R0:W0:Y:S02]  /*29b80*/  SYNCS.PHASECHK.TRANS64.TRYWAIT P4, [R89+URZ+0x288b0], R100 ;  /* 0x0288b064590075a7 */ /* 0x000024000808017f */
[----:B0-----:R-:W-:Y:S05]  /*29b90*/  @!P4 NANOSLEEP.SYNCS 0x989680 ;  /* 0x009896800000c95d */ /* 0x001fea0003900000 */
[----:B------:R-:W0:Y:S02]  /*29ba0*/  @!P4 SYNCS.PHASECHK.TRANS64 P4, [R89+URZ+0x288b0], R100 ;  /* 0x0288b0645900c5a7 */ /* 0x000e24000808007f */
[----:B0-----:R-:W-:Y:S05]  /*29bb0*/  @!P4 BRA `(.L_x_8249) ;  /* 0xfffffffc00f0c947 */ /* 0x001fea000383ffff */
[----:B------:R-:W-:Y:S05]  /*29bc0*/  BRA `(.L_x_8631) ;  /* 0xfffffdec00287947 */ /* 0x000fea000383ffff */
.L_x_8271:
[----:B--2---:R0:W5:Y:S01]  /*29bd0*/  LDL R13, [R1+0x34] ;  /* 0x00003400010d7983 */ /* 0x0041620000100800 */
[----:B------:R-:W-:Y:S01]  /*29be0*/  BSSY B0, `(.L_x_8632) ;  /* 0x0000007000007945 */ /* 0x000fe20003800000 */
[----:B------:R-:W-:Y:S02]  /*29bf0*/  IMAD.MOV.U32 R12, RZ, RZ, RZ ;  /* 0x000000ffff0c7224 */ /* 0x000fe400078e00ff */
[----:B------:R-:W-:Y:S02]  /*29c00*/  IMAD.MOV.U32 R11, RZ, RZ, 0x1f ;  /* 0x0000001fff0b7424 */ /* 0x000fe400078e00ff */
[----:B------:R-:W-:-:S07]  /*29c10*/  IMAD.MOV.U32 R15, RZ, RZ, -0x1 ;  /* 0xffffffffff0f7424 */ /* 0x000fce00078e00ff */
[----:B01--45:R-:W-:Y:S05]  /*29c20*/  WARPSYNC.COLLECTIVE R15, `(.L_x_8633) ;  /* 0x000000000f087348 */ /* 0x033fea0003c00000 */
[----:B-----5:R2:W3:Y:S02]  /*29c30*/  SHFL.IDX P6, R14, R13, R12, R11 ;  /* 0x0000000c0d0e7389 */ /* 0x0204e400000c000b */
[----:B01234-:R-:W-:Y:S01]  /*29c40*/  ENDCOLLECTIVE ;  /* 0x000000000000791b */ /* 0x01ffe20003800000 */
.L_x_8633:
[----:B------:R-:W-:Y:S05]  /*29c50*/  BSYNC B0 ;  /* 0x0000000000007941 */ /* 0x000fea0003800000 */
.L_x_8632:
[----:B------:R-:W-:Y:S01]  /*29c60*/  IMAD.MOV.U32 R199, RZ, RZ, R14 ;  /* 0x000000ffffc77224 */ /* 0x000fe200078e000e */
[----:B------:R-:W-:Y:S06]  /*29c70*/  BRA `(.L_x_8634) ;  /* 0xfffffdf800f47947 */ /* 0x000fec000383ffff */
.L_x_8283:
[----:B------:R-:W-:Y:S01]  /*29c80*/  BSSY B1, `(.L_x_8635) ;  /* 0x0000008000017945 */ /* 0x000fe20003800000 */
[----:B------:R-:W-:Y:S02]  /*29c90*/  IMAD.MOV.U32 R13, RZ, RZ, R6 ;  /* 0x000000ffff0d7224 */ /* 0x000fe400078e0006 */
[----:B------:R-:W-:Y:S02]  /*29ca0*/  IMAD.MOV.U32 R12, RZ, RZ, RZ ;  /* 0x000000ffff0c7224 */ /* 0x000fe400078e00ff */
[----:B------:R-:W-:Y:S02]  /*29cb0*/  IMAD.MOV.U32 R11, RZ, RZ, 0x181f ;  /* 0x0000181fff0b7424 */ /* 0x000fe400078e00ff */
[----:B------:R-:W-:-:S07]  /*29cc0*/  IMAD.MOV.U32 R15, RZ, RZ, -0x1 ;  /* 0xffffffffff0f7424 */ /* 0x000fce00078e00ff */
[----:B-1--4-:R-:W-:Y:S05]  /*29cd0*/  WARPSYNC.COLLECTIVE R15, `(.L_x_8636) ;  /* 0x000000000f087348 */ /* 0x012fea0003c00000 */
[----:B------:R0:W2:Y:S02]  /*29ce0*/  SHFL.IDX P6, R14, R13, R12, R11 ;  /* 0x0000000c0d0e7389 */ /* 0x0000a400000c000b */
[----:B012-4-:R-:W-:Y:S01]  /*29cf0*/  ENDCOLLECTIVE ;  /* 0x000000000000791b */ /* 0x017fe20003800000 */
.L_x_8636:
[----:B------:R-:W-:Y:S05]  /*29d00*/  BSYNC B1 ;  /* 0x0000000000017941 */ /* 0x000fea0003800000 */
.L_x_8635:
        /* <DEDUP_REMOVED lines=8> */
.L_x_8637:
[----:B------:R-:W-:Y:S02]  /*29d90*/  IMAD.MOV.U32 R13, RZ, RZ, R8 ;  /* 0x000000ffff0d7224 */ /* 0x000fe400078e0008 */
[----:B------:R-:W-:-:S07]  /*29da0*/  IMAD.MOV.U32 R3, RZ, RZ, R14 ;  /* 0x000000ffff037224 */ /* 0x000fce00078e000e */
[----:B------:R-:W-:Y:S05]  /*29db0*/  WARPSYNC.COLLECTIVE R15, `(.L_x_8638) ;  /* 0x000000000f087348 */ /* 0x000fea0003c00000 */
[----:B------:R0:W1:Y:S02]  /*29dc0*/  SHFL.IDX P6, R14, R13, R12, R11 ;  /* 0x0000000c0d0e7389 */ /* 0x00006400000c000b */
[----:B01----:R-:W-:Y:S01]  /*29dd0*/  ENDCOLLECTIVE ;  /* 0x000000000000791b */ /* 0x003fe20003800000 */
.L_x_8638:
[----:B------:R-:W-:Y:S02]  /*29de0*/  IMAD.MOV.U32 R13, RZ, RZ, R7 ;  /* 0x000000ffff0d7224 */ /* 0x000fe400078e0007 */
[----:B------:R-:W-:-:S07]  /*29df0*/  IMAD.MOV.U32 R4, RZ, RZ, R14 ;  /* 0x000000ffff047224 */ /* 0x000fce00078e000e */
[----:B------:R-:W-:Y:S05]  /*29e00*/  WARPSYNC.COLLECTIVE R15, `(.L_x_8639) ;  /* 0x000000000f087348 */ /* 0x000fea0003c00000 */
[----:B------:R0:W1:Y:S02]  /*29e10*/  SHFL.IDX P6, R14, R13, R12, R11 ;  /* 0x0000000c0d0e7389 */ /* 0x00006400000c000b */
[----:B01----:R-:W-:Y:S01]  /*29e20*/  ENDCOLLECTIVE ;  /* 0x000000000000791b */ /* 0x003fe20003800000 */
.L_x_8639:
[----:B------:R-:W-:Y:S05]  /*29e30*/  BRA `(.L_x_8640) ;  /* 0xfffffe0000587947 */ /* 0x000fea000383ffff */
.L_x_8286:
[----:B------:R-:W-:Y:S01]  /*29e40*/  BSSY B1, `(.L_x_8641) ;  /* 0x0000008000017945 */ /* 0x000fe20003800000 */
[----:B-1----:R-:W-:Y:S02]  /*29e50*/  IMAD.MOV.U32 R13, RZ, RZ, R6 ;  /* 0x000000ffff0d7224 */ /* 0x002fe400078e0006 */
[----:B------:R-:W-:Y:S02]  /*29e60*/  IMAD.MOV.U32 R12, RZ, RZ, 0x1 ;  /* 0x00000001ff0c7424 */ /* 0x000fe400078e00ff */
[----:B------:R-:W-:Y:S02]  /*29e70*/  IMAD.MOV.U32 R11, RZ, RZ, 0x181f ;  /* 0x0000181fff0b7424 */ /* 0x000fe400078e00ff */
[----:B------:R-:W-:-:S07]  /*29e80*/  IMAD.MOV.U32 R15, RZ, RZ, -0x1 ;  /* 0xffffffffff0f7424 */ /* 0x000fce00078e00ff */
[----:B----4-:R-:W-:Y:S05]  /*29e90*/  WARPSYNC.COLLECTIVE R15, `(.L_x_8642) ;  /* 0x000000000f087348 */ /* 0x010fea0003c00000 */
[----:B------:R0:W1:Y:S02]  /*29ea0*/  SHFL.IDX P6, R14, R13, R12, R11 ;  /* 0x0000000c0d0e7389 */ /* 0x00006400000c000b */
[----:B01--4-:R-:W-:Y:S01]  /*29eb0*/  ENDCOLLECTIVE ;  /* 0x000000000000791b */ /* 0x013fe20003800000 */
.L_x_8642:
[----:B------:R-:W-:Y:S05]  /*29ec0*/  BSYNC B1 ;  /* 0x0000000000017941 */ /* 0x000fea0003800000 */
.L_x_8641:
        /* <DEDUP_REMOVED lines=8> */
.L_x_8643:
[----:B------:R-:W-:Y:S02]  /*29f50*/  IMAD.MOV.U32 R13, RZ, RZ, R8 ;  /* 0x000000ffff0d7224 */ /* 0x000fe400078e0008 */
[----:B------:R-:W-:-:S07]  /*29f60*/  IMAD.MOV.U32 R3, RZ, RZ, R14 ;  /* 0x000000ffff037224 */ /* 0x000fce00078e000e */
[----:B------:R-:W-:Y:S05]  /*29f70*/  WARPSYNC.COLLECTIVE R15, `(.L_x_8644) ;  /* 0x000000000f087348 */ /* 0x000fea0003c00000 */
[----:B------:R0:W1:Y:S02]  /*29f80*/  SHFL.IDX P6, R14, R13, R12, R11 ;  /* 0x0000000c0d0e7389 */ /* 0x00006400000c000b */
[----:B01----:R-:W-:Y:S01]  /*29f90*/  ENDCOLLECTIVE ;  /* 0x000000000000791b */ /* 0x003fe20003800000 */
.L_x_8644:
[----:B------:R-:W-:Y:S02]  /*29fa0*/  IMAD.MOV.U32 R13, RZ, RZ, R7 ;  /* 0x000000ffff0d7224 */ /* 0x000fe400078e0007 */
[----:B------:R-:W-:-:S07]  /*29fb0*/  IMAD.MOV.U32 R4, RZ, RZ, R14 ;  /* 0x000000ffff047224 */ /* 0x000fce00078e000e */
[----:B------:R-:W-:Y:S05]  /*29fc0*/  WARPSYNC.COLLECTIVE R15, `(.L_x_8645) ;  /* 0x000000000f087348 */ /* 0x000fea0003c00000 */
[----:B------:R0:W1:Y:S02]  /*29fd0*/  SHFL.IDX P6, R14, R13, R12, R11 ;  /* 0x0000000c0d0e7389 */ /* 0x00006400000c000b */
[----:B01----:R-:W-:Y:S01]  /*29fe0*/  ENDCOLLECTIVE ;  /* 0x000000000000791b */ /* 0x003fe20003800000 */
.L_x_8645:
[----:B------:R-:W-:Y:S05]  /*29ff0*/  BRA `(.L_x_8646) ;  /* 0xfffffe0000c47947 */ /* 0x000fea000383ffff */
.L_x_8289:
        /* <DEDUP_REMOVED lines=8> */
.L_x_8648:
[----:B------:R-:W-:Y:S05]  /*2a080*/  BSYNC B1 ;  /* 0x0000000000017941 */ /* 0x000fea0003800000 */
.L_x_8647:
        /* <DEDUP_REMOVED lines=8> */
.L_x_8649:
[----:B------:R-:W-:Y:S02]  /*2a110*/  IMAD.MOV.U32 R13, RZ, RZ, R8 ;  /* 0x000000ffff0d7224 */ /* 0x000fe400078e0008 */
[----:B------:R-:W-:-:S07]  /*2a120*/  IMAD.MOV.U32 R3, RZ, RZ, R14 ;  /* 0x000000ffff037224 */ /* 0x000fce00078e000e */
[----:B------:R-:W-:Y:S05]  /*2a130*/  WARPSYNC.COLLECTIVE R15, `(.L_x_8650) ;  /* 0x000000000f087348 */ /* 0x000fea0003c00000 */
[----:B------:R0:W1:Y:S02]  /*2a140*/  SHFL.IDX P6, R14, R13, R12, R11 ;  /* 0x0000000c0d0e7389 */ /* 0x00006400000c000b */
[----:B01----:R-:W-:Y:S01]  /*2a150*/  ENDCOLLECTIVE ;  /* 0x000000000000791b */ /* 0x003fe20003800000 */
.L_x_8650:
[----:B------:R-:W-:Y:S02]  /*2a160*/  IMAD.MOV.U32 R13, RZ, RZ, R7 ;  /* 0x000000ffff0d7224 */ /* 0x000fe400078e0007 */
[----:B------:R-:W-:-:S07]  /*2a170*/  IMAD.MOV.U32 R4, RZ, RZ, R14 ;  /* 0x000000ffff047224 */ /* 0x000fce00078e000e */
[----:B------:R-:W-:Y:S05]  /*2a180*/  WARPSYNC.COLLECTIVE R15, `(.L_x_8651) ;  /* 0x000000000f087348 */ /* 0x000fea0003c00000 */
[----:B------:R0:W1:Y:S02]  /*2a190*/  SHFL.IDX P6, R14, R13, R12, R11 ;  /* 0x0000000c0d0e7389 */ /* 0x00006400000c000b */
[----:B01----:R-:W-:Y:S01]  /*2a1a0*/  ENDCOLLECTIVE ;  /* 0x000000000000791b */ /* 0x003fe20003800000 */
.L_x_8651:
[----:B------:R-:W-:Y:S05]  /*2a1b0*/  BRA `(.L_x_8652) ;  /* 0xfffffe0400287947 */ /* 0x000fea000383ffff */
.L_x_8292:
        /* <DEDUP_REMOVED lines=8> */
.L_x_8654:
[----:B------:R-:W-:Y:S05]  /*2a240*/  BSYNC B1 ;  /* 0x0000000000017941 */ /* 0x000fea0003800000 */
.L_x_8653:
        /* <DEDUP_REMOVED lines=8> */
.L_x_8655:
[----:B------:R-:W-:Y:S02]  /*2a2d0*/  IMAD.MOV.U32 R13, RZ, RZ, R8 ;  /* 0x000000ffff0d7224 */ /* 0x000fe400078e0008 */
[----:B------:R-:W-:-:S07]  /*2a2e0*/  IMAD.MOV.U32 R3, RZ, RZ, R14 ;  /* 0x000000ffff037224 */ /* 0x000fce00078e000e */
[----:B------:R-:W-:Y:S05]  /*2a2f0*/  WARPSYNC.COLLECTIVE R15, `(.L_x_8656) ;  /* 0x000000000f087348 */ /* 0x000fea0003c00000 */
[----:B------:R0:W1:Y:S02]  /*2a300*/  SHFL.IDX P6, R14, R13, R12, R11 ;  /* 0x0000000c0d0e7389 */ /* 0x00006400000c000b */
[----:B01----:R-:W-:Y:S01]  /*2a310*/  ENDCOLLECTIVE ;  /* 0x000000000000791b */ /* 0x003fe20003800000 */
.L_x_8656:
[----:B------:R-:W-:Y:S02]  /*2a320*/  IMAD.MOV.U32 R13, RZ, RZ, R7 ;  /* 0x000000ffff0d7224 */ /* 0x000fe400078e0007 */
[----:B------:R-:W-:-:S07]  /*2a330*/  IMAD.MOV.U32 R4, RZ, RZ, R14 ;  /* 0x000000ffff047224 */ /* 0x000fce00078e000e */
[----:B------:R-:W-:Y:S05]  /*2a340*/  WARPSYNC.COLLECTIVE R15, `(.L_x_8657) ;  /* 0x000000000f087348 */ /* 0x000fea0003c00000 */
[----:B------:R0:W1:Y:S02]  /*2a350*/  SHFL.IDX P6, R14, R13, R12, R11 ;  /* 0x0000000c0d0e7389 */ /* 0x00006400000c000b */
[----:B01----:R-:W-:Y:S01]  /*2a360*/  ENDCOLLECTIVE ;  /* 0x000000000000791b */ /* 0x003fe20003800000 */
.L_x_8657:
[----:B------:R-:W-:Y:S05]  /*2a370*/  BRA `(.L_x_8658) ;  /* 0xfffffe0400947947 */ /* 0x000fea000383ffff */
.L_x_8296:
[----:B0-----:R0:W1:Y:S02]  /*2a380*/  SYNCS.PHASECHK.TRANS64.TRYWAIT P0, [R18+URZ+0x28800], R5 ;  /* 0x02880005120075a7 */ /* 0x001064000800017f */
[----:B-1----:R-:W-:Y:S05]  /*2a390*/  @!P0 NANOSLEEP.SYNCS 0x989680 ;  /* 0x009896800000895d */ /* 0x002fea0003900000 */
[----:B------:R-:W1:Y:S02]  /*2a3a0*/  @!P0 SYNCS.PHASECHK.TRANS64 P0, [R18+URZ+0x28800], R5 ;  /* 0x02880005120085a7 */ /* 0x000e64000800007f */
[----:B-1----:R-:W-:Y:S05]  /*2a3b0*/  @!P0 BRA `(.L_x_8296) ;  /* 0xfffffffc00f08947 */ /* 0x002fea000383ffff */
[----:B------:R-:W-:Y:S05]  /*2a3c0*/  BRA `(.L_x_8659) ;  /* 0xfffffe0800587947 */ /* 0x000fea000383ffff */
.L_x_8312:
[----:B------:R-:W0:Y:S01]  /*2a3d0*/  LDC R55, c[0x0][0x3f4] ;  /* 0x0000fd00ff377b82 */ /* 0x000e220000000800 */
[----:B------:R-:W-:Y:S01]  /*2a3e0*/  BSSY B1, `(.L_x_8660) ;  /* 0x0000008000017945 */ /* 0x000fe20003800000 */
[----:B--2---:R-:W-:Y:S02]  /*2a3f0*/  IMAD.MOV.U32 R13, RZ, RZ, R35 ;  /* 0x000000ffff0d7224 */ /* 0x004fe400078e0023 */
[----:B------:R-:W-:Y:S02]  /*2a400*/  IMAD.MOV.U32 R12, RZ, RZ, RZ ;  /* 0x000000ffff0c7224 */ /* 0x000fe400078e00ff */
[----:B------:R-:W-:Y:S02]  /*2a410*/  IMAD.MOV.U32 R11, RZ, RZ, 0x181f ;  /* 0x0000181fff0b7424 */ /* 0x000fe400078e00ff */
[----:B------:R-:W-:-:S07]  /*2a420*/  IMAD.MOV.U32 R15, RZ, RZ, -0x1 ;  /* 0xffffffffff0f7424 */ /* 0x000fce00078e00ff */
[----:B01--4-:R-:W-:Y:S05]  /*2a430*/  WARPSYNC.COLLECTIVE R15, `(.L_x_8661) ;  /* 0x000000000f087348 */ /* 0x013fea0003c00000 */
[----:B------:R2:W3:Y:S02]  /*2a440*/  SHFL.IDX P6, R14, R13, R12, R11 ;  /* 0x0000000c0d0e7389 */ /* 0x0004e400000c000b */
[----:B01234-:R-:W-:Y:S01]  /*2a450*/  ENDCOLLECTIVE ;  /* 0x000000000000791b */ /* 0x01ffe20003800000 */
.L_x_8661:
[----:B------:R-:W-:Y:S05]  /*2a460*/  BSYNC B1 ;  /* 0x0000000000017941 */ /* 0x000fea0003800000 */
.L_x_8660:
[----:B------:R-:W-:Y:S01]  /*2a470*/  IMAD.MOV.U32 R13, RZ, RZ, R32 ;  /* 0x000000ffff0d7224 */ /* 0x000fe200078e0020 */
[----:B------:R-:W-:Y:S01]  /*2a480*/  ISETP.GE.AND P0, PT, R16, R55, PT ;  /* 0x000000371000720c */ /* 0x000fe20003f06270 */
[----:B------:R-:W-:Y:S02]  /*2a490*/  IMAD.MOV.U32 R12, RZ, RZ, RZ ;  /* 0x000000ffff0c7224 */ /* 0x000fe400078e00ff */
[----:B------:R-:W-:Y:S02]  /*2a4a0*/  IMAD.MOV.U32 R11, RZ, RZ, 0x181f ;  /* 0x0000181fff0b7424 */ /* 0x000fe400078e00ff */
[----:B------:R-:W-:Y:S02]  /*2a4b0*/  IMAD.MOV.U32 R15, RZ, RZ, -0x1 ;  /* 0xffffffffff0f7424 */ /* 0x000fe400078e00ff */
[----:B------:R-:W-:Y:S02]  /*2a4c0*/  IMAD.MOV.U32 R0, RZ, RZ, R14 ;  /* 0x000000ffff007224 */ /* 0x000fe400078e000e */
[----:B------:R-:W-:-:S07]  /*2a4d0*/  IMAD R3, R194, R5, RZ ;  /* 0x00000005c2037224 */ /* 0x000fce00078e02ff */
[----:B------:R-:W-:Y:S05]  /*2a4e0*/  WARPSYNC.COLLECTIVE R15, `(.L_x_8662) ;  /* 0x000000000f087348 */ /* 0x000fea0003c00000 */
[----:B------:R0:W1:Y:S02]  /*2a4f0*/  SHFL.IDX P6, R14, R13, R12, R11 ;  /* 0x0000000c0d0e7389 */ /* 0x00006400000c000b */
[----:B01----:R-:W-:Y:S01]  /*2a500*/  ENDCOLLECTIVE ;  /* 0x000000000000791b */ /* 0x003fe20003800000 */
.L_x_8662:
[----:B------:R-:W-:Y:S01]  /*2a510*/  ISETP.GE.OR P1, PT, R56, R3, P0 ;  /* 0x000000033800720c */ /* 0x000fe20000726670 */
[----:B------:R-:W-:-:S12]  /*2a520*/  IMAD.MOV.U32 R13, RZ, RZ, R33 ;  /* 0x000000ffff0d7224 */ /* 0x000fd800078e0021 */
[C---:B------:R-:W-:Y:S01]  /*2a530*/  @!P1 IMAD.SHL.U32 R21, R16.reuse, 0x2, RZ ;  /* 0x0000000210159824 */ /* 0x040fe200078e00ff */
[----:B------:R-:W-:Y:S01]  /*2a540*/  @!P1 SHF.L.U64.HI R6, R16, 0x1, R17 ;  /* 0x0000000110069819 */ /* 0x000fe20000010211 */
[----:B------:R-:W-:-:S07]  /*2a550*/  IMAD.MOV.U32 R4, RZ, RZ, R14 ;  /* 0x000000ffff047224 */ /* 0x000fce00078e000e */
[----:B------:R-:W-:Y:S05]  /*2a560*/  WARPSYNC.COLLECTIVE R15, `(.L_x_8663) ;  /* 0x000000000f087348 */ /* 0x000fea0003c00000 */
[----:B------:R0:W1:Y:S02]  /*2a570*/  SHFL.IDX P6, R14, R13, R12, R11 ;  /* 0x0000000c0d0e7389 */ /* 0x00006400000c000b */
[----:B01----:R-:W-:Y:S01]  /*2a580*/  ENDCOLLECTIVE ;  /* 0x000000000000791b */ /* 0x003fe20003800000 */
.L_x_8663:
[----:B------:R-:W-:-:S05]  /*2a590*/  @!P1 IADD3 R4, P2, R4, R21, RZ ;  /* 0x0000001504049210 */ /* 0x000fca0007f5e0ff */
[----:B------:R-:W-:Y:S02]  /*2a5a0*/  @!P1 IMAD.X R7, R0, 0x1, R6, P2 ;  /* 0x0000000100079824 */ /* 0x000fe400010e0606 */
[----:B------:R-:W-:Y:S02]  /*2a5b0*/  @!P1 IMAD.MOV.U32 R8, RZ, RZ, R4 ;  /* 0x000000ffff089224 */ /* 0x000fe400078e0004 */
[----:B------:R-:W-:Y:S02]  /*2a5c0*/  @!P1 IMAD.MOV.U32 R9, RZ, RZ, R7 ;  /* 0x000000ffff099224 */ /* 0x000fe400078e0007 */
[----:B------:R-:W-:Y:S02]  /*2a5d0*/  IMAD.MOV.U32 R13, RZ, RZ, R34 ;  /* 0x000000ffff0d7224 */ /* 0x000fe400078e0022 */
[----:B------:R-:W-:-:S07]  /*2a5e0*/  IMAD.MOV.U32 R5, RZ, RZ, R14 ;  /* 0x000000ffff057224 */ /* 0x000fce00078e000e */
[----:B------:R-:W-:Y:S05]  /*2a5f0*/  WARPSYNC.COLLECTIVE R15, `(.L_x_8664) ;  /* 0x000000000f087348 */ /* 0x000fea0003c00000 */
[----:B------:R0:W1:Y:S02]  /*2a600*/  SHFL.IDX P6, R14, R13, R12, R11 ;  /* 0x0000000c0d0e7389 */ /* 0x00006400000c000b */
[----:B01----:R-:W-:Y:S01]  /*2a610*/  ENDCOLLECTIVE ;  /* 0x000000000000791b */ /* 0x003fe20003800000 */
.L_x_8664:
[----:B------:R-:W2:Y:S01]  /*2a620*/  @!P1 LD.E.128 R8, desc[UR54][R8.64] ;  /* 0x0000003608089980 */ /* 0x000ea2000c101d00 */
[----:B------:R-:W-:-:S05]  /*2a630*/  @!P1 IADD3 R14, P2, R14, R21, RZ ;  /* 0x000000150e0e9210 */ /* 0x000fca0007f5e0ff */
[----:B------:R-:W-:Y:S02]  /*2a640*/  @!P1 IMAD.X R5, R5, 0x1, R6, P2 ;  /* 0x0000000105059824 */ /* 0x000fe400010e0606 */
[----:B------:R-:W-:-:S06]  /*2a650*/  @!P1 IMAD.MOV.U32 R4, RZ, RZ, R14 ;  /* 0x000000ffff049224 */ /* 0x000fcc00078e000e */
[----:B------:R-:W5:Y:S01]  /*2a660*/  @!P1 LD.E.128 R4, desc[UR54][R4.64] ;  /* 0x0000003604049980 */ /* 0x000f62000c101d00 */
[----:B------:R-:W-:Y:S02]  /*2a670*/  CS2R R46, SRZ ;  /* 0x00000000002e7805 */ /* 0x000fe4000001ff00 */
[----:B------:R-:W-:Y:S01]  /*2a680*/  CS2R R50, SRZ ;  /* 0x0000000000327805 */ /* 0x000fe2000001ff00 */
[----:B------:R-:W-:Y:S01]  /*2a690*/  IMAD.MOV.U32 R13, RZ, RZ, R35 ;  /* 0x000000ffff0d7224 */ /* 0x000fe200078e0023 */
[----:B------:R-:W-:Y:S02]  /*2a6a0*/  CS2R R38, SRZ ;  /* 0x0000000000267805 */ /* 0x000fe4000001ff00 */
[----:B------:R-:W-:Y:S01]  /*2a6b0*/  CS2R R20, SRZ ;  /* 0x0000000000147805 */ /* 0x000fe2000001ff00 */
[----:B--2---:R-:W-:Y:S02]  /*2a6c0*/  @!P1 IMAD.MOV.U32 R47, RZ, RZ, R9 ;  /* 0x000000ffff2f9224 */ /* 0x004fe400078e0009 */
[----:B------:R-:W-:-:S02]  /*2a6d0*/  @!P1 IMAD.MOV.U32 R51, RZ, RZ, R11 ;  /* 0x000000ffff339224 */ /* 0x000fc400078e000b */
[----:B------:R-:W-:Y:S02]  /*2a6e0*/  IMAD.MOV.U32 R12, RZ, RZ, R47 ;  /* 0x000000ffff0c7224 */ /* 0x000fe400078e002f */
[----:B------:R-:W-:Y:S02]  /*2a6f0*/  IMAD.MOV.U32 R11, RZ, RZ, 0x181f ;  /* 0x0000181fff0b7424 */ /* 0x000fe400078e00ff */
[----:B------:R-:W-:Y:S01]  /*2a700*/  @!P1 IMAD.MOV.U32 R46, RZ, RZ, R8 ;  /* 0x000000ffff2e9224 */ /* 0x000fe200078e0008 */
[----:B------:R-:W-:Y:S01]  /*2a710*/  PRMT R78, R12, 0x7610, R78 ;  /* 0x000076100c4e7816 */ /* 0x000fe2000000004e */
[----:B------:R-:W-:Y:S02]  /*2a720*/  IMAD.MOV.U32 R12, RZ, RZ, 0x1 ;  /* 0x00000001ff0c7424 */ /* 0x000fe400078e00ff */
[----:B------:R-:W-:Y:S02]  /*2a730*/  IMAD.MOV.U32 R0, RZ, RZ, R46 ;  /* 0x000000ffff007224 */ /* 0x000fe400078e002e */
[----:B------:R-:W-:-:S07]  /*2a740*/  @!P1 IMAD.MOV.U32 R50, RZ, RZ, R10 ;  /* 0x000000ffff329224 */ /* 0x000fce00078e000a */
[----:B-----5:R-:W-:Y:S05]  /*2a750*/  WARPSYNC.COLLECTIVE R15, `(.L_x_8665) ;  /* 0x000000000f087348 */ /* 0x020fea0003c00000 */
[----:B------:R0:W1:Y:S02]  /*2a760*/  SHFL.IDX P6, R14, R13, R12, R11 ;  /* 0x0000000c0d0e7389 */ /* 0x00006400000c000b */
[----:B01---5:R-:W-:Y:S01]  /*2a770*/  ENDCOLLECTIVE ;  /* 0x000000000000791b */ /* 0x023fe20003800000 */
.L_x_8665:
[----:B------:R-:W-:Y:S01]  /*2a780*/  IMAD.MOV.U32 R24, RZ, RZ, R51 ;  /* 0x000000ffff187224 */ /* 0x000fe200078e0033 */
[----:B------:R-:W-:Y:S01]  /*2a790*/  PRMT R77, R0, 0x7610, R77 ;  /* 0x00007610004d7816 */ /* 0x000fe2000000004d */
[----:B------:R-:W-:-:S03]  /*2a7a0*/  IMAD.MOV.U32 R10, RZ, RZ, R50 ;  /* 0x000000ffff0a7224 */ /* 0x000fc600078e0032 */
[----:B------:R-:W-:Y:S02]  /*2a7b0*/  PRMT R52, R24, 0x7610, R52 ;  /* 0x0000761018347816 */ /* 0x000fe40000000034 */
[----:B------:R-:W-:Y:S01]  /*2a7c0*/  CS2R R24, SRZ ;  /* 0x0000000000187805 */ /* 0x000fe2000001ff00 */
[----:B------:R-:W-:Y:S01]  /*2a7d0*/  @!P1 IMAD.MOV.U32 R38, RZ, RZ, R4 ;  /* 0x000000ffff269224 */ /* 0x000fe200078e0004 */
[----:B------:R-:W-:Y:S01]  /*2a7e0*/  PRMT R37, R10, 0x7610, R37 ;  /* 0x000076100a257816 */ /* 0x000fe20000000025 */
[----:B------:R-:W-:Y:S02]  /*2a7f0*/  @!P1 IMAD.MOV.U32 R39, RZ, RZ, R5 ;  /* 0x000000ffff279224 */ /* 0x000fe400078e0005 */
[----:B------:R-:W-:Y:S02]  /*2a800*/  @!P1 IMAD.MOV.U32 R20, RZ, RZ, R6 ;  /* 0x000000ffff149224 */ /* 0x000fe400078e0006 */
[----:B------:R-:W-:Y:S02]  /*2a810*/  IMAD.MOV.U32 R13, RZ, RZ, R32 ;  /* 0x000000ffff0d7224 */ /* 0x000fe400078e0020 */
[----:B------:R-:W-:-:S02]  /*2a820*/  @!P1 IMAD.MOV.U32 R21, RZ, RZ, R7 ;  /* 0x000000ffff159224 */ /* 0x000fc400078e0007 */
[----:B------:R-:W-:Y:S02]  /*2a830*/  IMAD.MOV.U32 R4, RZ, RZ, R38 ;  /* 0x000000ffff047224 */ /* 0x000fe400078e0026 */
[----:B------:R-:W-:Y:S02]  /*2a840*/  IMAD.MOV.U32 R5, RZ, RZ, R39 ;  /* 0x000000ffff057224 */ /* 0x000fe400078e0027 */
[----:B------:R-:W-:Y:S01]  /*2a850*/  IMAD.MOV.U32 R6, RZ, RZ, R20 ;  /* 0x000000ffff067224 */ /* 0x000fe200078e0014 */
[----:B------:R-:W-:Y:S01]  /*2a860*/  PRMT R79, R4, 0x7610, R79 ;  /* 0x00007610044f7816 */ /* 0x000fe2000000004f */
[----:B------:R-:W-:Y:S01]  /*2a870*/  IMAD.MOV.U32 R0, RZ, RZ, R14 ;  /* 0x000000ffff007224 */ /* 0x000fe200078e000e */
[----:B------:R-:W-:-:S07]  /*2a880*/  PRMT R80, R5, 0x7610, R80 ;  /* 0x0000761005507816 */ /* 0x000fce0000000050 */
[----:B------:R-:W-:Y:S05]  /*2a890*/  WARPSYNC.COLLECTIVE R15, `(.L_x_8666) ;  /* 0x000000000f087348 */ /* 0x000fea0003c00000 */
[----:B------:R0:W1:Y:S02]  /*2a8a0*/  SHFL.IDX P6, R14, R13, R12, R11 ;  /* 0x0000000c0d0e7389 */ /* 0x00006400000c000b */
[----:B01----:R-:W-:Y:S01]  /*2a8b0*/  ENDCOLLECTIVE ;  /* 0x000000000000791b */ /* 0x003fe20003800000 */
.L_x_8666:
[----:B------:R-:W-:Y:S01]  /*2a8c0*/  IMAD.MOV.U32 R7, RZ, RZ, R21 ;  /* 0x000000ffff077224 */ /* 0x000fe200078e0015 */
[----:B------:R-:W-:-:S04]  /*2a8d0*/  PRMT R81, R6, 0x7610, R81 ;  /* 0x0000761006517816 */ /* 0x000fc80000000051 */
[----:B------:R-:W-:Y:S01]  /*2a8e0*/  PRMT R82, R7, 0x7610, R82 ;  /* 0x0000761007527816 */ /* 0x000fe20000000052 */
[----:B------:R-:W-:Y:S02]  /*2a8f0*/  IMAD.MOV.U32 R13, RZ, RZ, R33 ;  /* 0x000000ffff0d7224 */ /* 0x000fe400078e0021 */
[----:B------:R-:W-:-:S07]  /*2a900*/  IMAD.MOV.U32 R8, RZ, RZ, R14 ;  /* 0x000000ffff087224 */ /* 0x000fce00078e000e */
[----:B------:R-:W-:Y:S05]  /*2a910*/  WARPSYNC.COLLECTIVE R15, `(.L_x_8667) ;  /* 0x000000000f087348 */ /* 0x000fea0003c00000 */
[----:B------:R0:W1:Y:S02]  /*2a920*/  SHFL.IDX P6, R14, R13, R12, R11 ;  /* 0x0000000c0d0e7389 */ /* 0x00006400000c000b */
[----:B01----:R-:W-:Y:S01]  /*2a930*/  ENDCOLLECTIVE ;  /* 0x000000000000791b */ /* 0x003fe20003800000 */
.L_x_8667:
[----:B------:R-:W-:Y:S02]  /*2a940*/  IMAD.MOV.U32 R13, RZ, RZ, R34 ;  /* 0x000000ffff0d7224 */ /* 0x000fe400078e0022 */
[----:B------:R-:W-:-:S07]  /*2a950*/  IMAD.MOV.U32 R9, RZ, RZ, R14 ;  /* 0x000000ffff097224 */ /* 0x000fce00078e000e */
[----:B------:R-:W-:Y:S05]  /*2a960*/  WARPSYNC.COLLECTIVE R15, `(.L_x_8668) ;  /* 0x000000000f087348 */ /* 0x000fea0003c00000 */
[----:B------:R0:W1:Y:S02]  /*2a970*/  SHFL.IDX P6, R14, R13, R12, R11 ;  /* 0x0000000c0d0e7389 */ /* 0x00006400000c000b */
[----:B01----:R-:W-:Y:S01]  /*2a980*/  ENDCOLLECTIVE ;  /* 0x000000000000791b */ /* 0x003fe20003800000 */
.L_x_8668:
[----:B------:R-:W-:Y:S05]  /*2a990*/  BRA `(.L_x_8669) ;  /* 0xfffffe2000a07947 */ /* 0x000fea000383ffff */
.L_x_8315:
[----:B------:R-:W-:Y:S01]  /*2a9a0*/  BSSY B1, `(.L_x_8670) ;  /* 0x0000008000017945 */ /* 0x000fe20003800000 */
[----:B------:R-:W-:Y:S02]  /*2a9b0*/  IMAD.MOV.U32 R13, RZ, RZ, R35 ;  /* 0x000000ffff0d7224 */ /* 0x000fe400078e0023 */
[----:B------:R-:W-:Y:S02]  /*2a9c0*/  IMAD.MOV.U32 R12, RZ, RZ, 0x2 ;  /* 0x00000002ff0c7424 */ /* 0x000fe400078e00ff */
[----:B------:R-:W-:Y:S02]  /*2a9d0*/  IMAD.MOV.U32 R11, RZ, RZ, 0x181f ;  /* 0x0000181fff0b7424 */ /* 0x000fe400078e00ff */
[----:B0-----:R-:W-:-:S07]  /*2a9e0*/  IMAD.MOV.U32 R15, RZ, RZ, -0x1 ;  /* 0xffffffffff0f7424 */ /* 0x001fce00078e00ff */
[----:B----4-:R-:W-:Y:S05]  /*2a9f0*/  WARPSYNC.COLLECTIVE R15, `(.L_x_8671) ;  /* 0x000000000f087348 */ /* 0x010fea0003c00000 */
[----:B------:R0:W1:Y:S02]  /*2aa00*/  SHFL.IDX P6, R14, R13, R12, R11 ;  /* 0x0000000c0d0e7389 */ /* 0x00006400000c000b */
[----:B01--4-:R-:W-:Y:S01]  /*2aa10*/  ENDCOLLECTIVE ;  /* 0x000000000000791b */ /* 0x013fe20003800000 */
.L_x_8671:
[----:B------:R-:W-:Y:S05]  /*2aa20*/  BSYNC B1 ;  /* 0x0000000000017941 */ /* 0x000fea0003800000 */
.L_x_8670:
[----:B------:R-:W-:Y:S02]  /*2aa30*/  IMAD.MOV.U32 R13, RZ, RZ, R32 ;  /* 0x000000ffff0d7224 */ /* 0x000fe400078e0020 */
[----:B------:R-:W-:Y:S02]  /*2aa40*/  IMAD.MOV.U32 R12, RZ, RZ, 0x2 ;  /* 0x00000002ff0c7424 */ /* 0x000fe400078e00ff */
[----:B------:R-:W-:Y:S02]  /*2aa50*/  IMAD.MOV.U32 R11, RZ, RZ, 0x181f ;  /* 0x0000181fff0b7424 */ /* 0x000fe400078e00ff */
[----:B------:R-:W-:Y:S02]  /*2aa60*/  IMAD.MOV.U32 R15, RZ, RZ, -0x1 ;  /* 0xffffffffff0f7424 */ /* 0x000fe400078e00ff */
[----:B------:R-:W-:Y:S02]  /*2aa70*/  IMAD.MOV.U32 R0, RZ, RZ, R14 ;  /* 0x000000ffff007224 */ /* 0x000fe400078e000e */
[----:B------:R-:W-:-:S07]  /*2aa80*/  VIADD R10, R56, 0x40 ;  /* 0x00000040380a7836 */ /* 0x000fce0000000000 */
[----:B------:R-:W-:Y:S05]  /*2aa90*/  WARPSYNC.COLLECTIVE R15, `(.L_x_8672) ;  /* 0x000000000f087348 */ /* 0x000fea0003c00000 */
[----:B------:R0:W1:Y:S02]  /*2aaa0*/  SHFL.IDX P6, R14, R13, R12, R11 ;  /* 0x0000000c0d0e7389 */ /* 0x00006400000c000b */
[----:B01----:R-:W-:Y:S01]  /*2aab0*/  ENDCOLLECTIVE ;  /* 0x000000000000791b */ /* 0x003fe20003800000 */
.L_x_8672:
        /* <DEDUP_REMOVED lines=8> */
.L_x_8673:
[----:B------:R-:W-:-:S05]  /*2ab40*/  @!P1 IADD3 R8, P2, R8, R31, RZ ;  /* 0x0000001f08089210 */ /* 0x000fca0007f5e0ff */
[----:B------:R-:W-:Y:S02]  /*2ab50*/  @!P1 IMAD.X R9, R0, 0x1, R29, P2 ;  /* 0x0000000100099824 */ /* 0x000fe400010e061d */
[----:B------:R-:W-:Y:S02]  /*2ab60*/  IMAD.MOV.U32 R13, RZ, RZ, R34 ;  /* 0x000000ffff0d7224 */ /* 0x000fe400078e0022 */
[----:B------:R-:W-:-:S07]  /*2ab70*/  IMAD.MOV.U32 R28, RZ, RZ, R14 ;  /* 0x000000ffff1c7224 */ /* 0x000fce00078e000e */
[----:B------:R-:W-:Y:S05]  /*2ab80*/  WARPSYNC.COLLECTIVE R15, `(.L_x_8674) ;  /* 0x000000000f087348 */ /* 0x000fea0003c00000 */
[----:B------:R0:W1:Y:S02]  /*2ab90*/  SHFL.IDX P6, R14, R13, R12, R11 ;  /* 0x0000000c0d0e7389 */ /* 0x00006400000c000b */
[----:B01----:R-:W-:Y:S01]  /*2aba0*/  ENDCOLLECTIVE ;  /* 0x000000000000791b */ /* 0x003fe20003800000 */
.L_x_8674:
[----:B------:R-:W2:Y:S01]  /*2abb0*/  @!P1 LD.E.128 R8, desc[UR54][R8.64] ;  /* 0x0000003608089980 */ /* 0x000ea2000c101d00 */
[----:B------:R-:W-:-:S05]  /*2abc0*/  @!P1 IADD3 R14, P2, R14, R31, RZ ;  /* 0x0000001f0e0e9210 */ /* 0x000fca0007f5e0ff */
[----:B------:R-:W-:-:S04]  /*2abd0*/  @!P1 IMAD.X R29, R28, 0x1, R29, P2 ;  /* 0x000000011c1d9824 */ /* 0x000fc800010e061d */
[----:B------:R-:W-:-:S05]  /*2abe0*/  @!P1 IMAD.MOV.U32 R15, RZ, RZ, R29 ;  /* 0x000000ffff0f9224 */ /* 0x000fca00078e001d */
[----:B------:R0:W5:Y:S01]  /*2abf0*/  @!P1 LD.E.128 R28, desc[UR54][R14.64] ;  /* 0x000000360e1c9980 */ /* 0x000162000c101d00 */
[----:B------:R-:W-:Y:S02]  /*2ac00*/  CS2R R44, SRZ ;  /* 0x00000000002c7805 */ /* 0x000fe4000001ff00 */
[----:B------:R-:W-:Y:S01]  /*2ac10*/  CS2R R48, SRZ ;  /* 0x0000000000307805 */ /* 0x000fe2000001ff00 */
[----:B------:R-:W-:Y:S01]  /*2ac20*/  IMAD.MOV.U32 R13, RZ, RZ, R35 ;  /* 0x000000ffff0d7224 */ /* 0x000fe200078e0023 */
[----:B------:R-:W-:Y:S02]  /*2ac30*/  CS2R R40, SRZ ;  /* 0x0000000000287805 */ /* 0x000fe4000001ff00 */
[----:B------:R-:W-:Y:S01]  /*2ac40*/  CS2R R42, SRZ ;  /* 0x00000000002a7805 */ /* 0x000fe2000001ff00 */
[----:B0-----:R-:W-:Y:S02]  /*2ac50*/  IMAD.MOV.U32 R15, RZ, RZ, -0x1 ;  /* 0xffffffffff0f7424 */ /* 0x001fe400078e00ff */
[----:B--2---:R-:W-:-:S02]  /*2ac60*/  @!P1 IMAD.MOV.U32 R45, RZ, RZ, R9 ;  /* 0x000000ffff2d9224 */ /* 0x004fc400078e0009 */
[----:B------:R-:W-:Y:S02]  /*2ac70*/  @!P1 IMAD.MOV.U32 R49, RZ, RZ, R11 ;  /* 0x000000ffff319224 */ /* 0x000fe400078e000b */
[----:B------:R-:W-:Y:S02]  /*2ac80*/  IMAD.MOV.U32 R12, RZ, RZ, R45 ;  /* 0x000000ffff0c7224 */ /* 0x000fe400078e002d */
[----:B------:R-:W-:Y:S02]  /*2ac90*/  IMAD.MOV.U32 R11, RZ, RZ, 0x181f ;  /* 0x0000181fff0b7424 */ /* 0x000fe400078e00ff */
[----:B------:R-:W-:Y:S01]  /*2aca0*/  @!P1 IMAD.MOV.U32 R44, RZ, RZ, R8 ;  /* 0x000000ffff2c9224 */ /* 0x000fe200078e0008 */
[----:B------:R-:W-:Y:S01]  /*2acb0*/  PRMT R66, R12, 0x7610, R66 ;  /* 0x000076100c427816 */ /* 0x000fe20000000042 */
[----:B------:R-:W-:Y:S02]  /*2acc0*/  IMAD.MOV.U32 R12, RZ, RZ, 0x3 ;  /* 0x00000003ff0c7424 */ /* 0x000fe400078e00ff */
[----:B------:R-:W-:-:S02]  /*2acd0*/  IMAD.MOV.U32 R0, RZ, RZ, R44 ;  /* 0x000000ffff007224 */ /* 0x000fc400078e002c */
[----:B------:R-:W-:-:S07]  /*2ace0*/  @!P1 IMAD.MOV.U32 R48, RZ, RZ, R10 ;  /* 0x000000ffff309224 */ /* 0x000fce00078e000a */
[----:B-----5:R-:W-:Y:S05]  /*2acf0*/  WARPSYNC.COLLECTIVE R15, `(.L_x_8675) ;  /* 0x000000000f087348 */ /* 0x020fea0003c00000 */
[----:B------:R0:W1:Y:S02]  /*2ad00*/  SHFL.IDX P6, R14, R13, R12, R11 ;  /* 0x0000000c0d0e7389 */ /* 0x00006400000c000b */
[----:B01---5:R-:W-:Y:S01]  /*2ad10*/  ENDCOLLECTIVE ;  /* 0x000000000000791b */ /* 0x023fe20003800000 */
.L_x_8675:
[----:B------:R-:W-:Y:S01]  /*2ad20*/  IMAD.MOV.U32 R9, RZ, RZ, R49 ;  /* 0x000000ffff097224 */ /* 0x000fe200078e0031 */
[----:B------:R-:W-:Y:S01]  /*2ad30*/  PRMT R65, R0, 0x7610, R65 ;  /* 0x0000761000417816 */ /* 0x000fe20000000041 */
[----:B------:R-:W-:-:S03]  /*2ad40*/  IMAD.MOV.U32 R8, RZ, RZ, R48 ;  /* 0x000000ffff087224 */ /* 0x000fc600078e0030 */
[----:B------:R-:W-:Y:S02]  /*2ad50*/  PRMT R54, R9, 0x7610, R54 ;  /* 0x0000761009367816 */ /* 0x000fe40000000036 */
[----:B------:R-:W-:Y:S01]  /*2ad60*/  PRMT R53, R8, 0x7610, R53 ;  /* 0x0000761008357816 */ /* 0x000fe20000000035 */
[----:B------:R-:W-:Y:S02]  /*2ad70*/  @!P1 IMAD.MOV.U32 R40, RZ, RZ, R28 ;  /* 0x000000ffff289224 */ /* 0x000fe400078e001c */
        /* <DEDUP_REMOVED lines=13> */
.L_x_8676:
[----:B------:R-:W-:Y:S02]  /*2ae50*/  PRMT R74, R10, 0x7610, R74 ;  /* 0x000076100a4a7816 */ /* 0x000fe4000000004a */
[----:B------:R-:W-:Y:S01]  /*2ae60*/  CS2R R8, SRZ ;  /* 0x0000000000087805 */ /* 0x000fe2000001ff00 */
[----:B------:R-:W-:Y:S02]  /*2ae70*/  IMAD.MOV.U32 R13, RZ, RZ, R33 ;  /* 0x000000ffff0d7224 */ /* 0x000fe400078e0021 */
[----:B------:R-:W-:-:S07]  /*2ae80*/  IMAD.MOV.U32 R32, RZ, RZ, R14 ;  /* 0x000000ffff207224 */ /* 0x000fce00078e000e */
[----:B------:R-:W-:Y:S05]  /*2ae90*/  WARPSYNC.COLLECTIVE R15, `(.L_x_8677) ;  /* 0x000000000f087348 */ /* 0x000fea0003c00000 */
[----:B------:R0:W1:Y:S02]  /*2aea0*/  SHFL.IDX P6, R14, R13, R12, R11 ;  /* 0x0000000c0d0e7389 */ /* 0x00006400000c000b */
[----:B01----:R-:W-:Y:S01]  /*2aeb0*/  ENDCOLLECTIVE ;  /* 0x000000000000791b */ /* 0x003fe20003800000 */
.L_x_8677:
[----:B------:R-:W-:Y:S02]  /*2aec0*/  IMAD.MOV.U32 R13, RZ, RZ, R34 ;  /* 0x000000ffff0d7224 */ /* 0x000fe400078e0022 */
[----:B------:R-:W-:-:S07]  /*2aed0*/  IMAD.MOV.U32 R33, RZ, RZ, R14 ;  /* 0x000000ffff217224 */ /* 0x000fce00078e000e */
[----:B------:R-:W-:Y:S05]  /*2aee0*/  WARPSYNC.COLLECTIVE R15, `(.L_x_8678) ;  /* 0x000000000f087348 */ /* 0x000fea0003c00000 */
[----:B------:R0:W1:Y:S02]  /*2aef0*/  SHFL.IDX P6, R14, R13, R12, R11 ;  /* 0x0000000c0d0e7389 */ /* 0x00006400000c000b */
[----:B01----:R-:W-:Y:S01]  /*2af00*/  ENDCOLLECTIVE ;  /* 0x000000000000791b */ /* 0x003fe20003800000 */
.L_x_8678:
[----:B------:R-:W-:-:S05]  /*2af10*/  IMAD.MOV.U32 R11, RZ, RZ, R43 ;  /* 0x000000ffff0b7224 */ /* 0x000fca00078e002b */
[----:B------:R-:W-:Y:S01]  /*2af20*/  PRMT R75, R11, 0x7610, R75 ;  /* 0x000076100b4b7816 */ /* 0x000fe2000000004b */
[----:B------:R-:W-:Y:S01]  /*2af30*/  IMAD.MOV.U32 R34, RZ, RZ, R14 ;  /* 0x000000ffff227224 */ /* 0x000fe200078e000e */
[----:B------:R-:W-:Y:S06]  /*2af40*/  BRA `(.L_x_8679) ;  /* 0xfffffe20008c7947 */ /* 0x000fec000383ffff */
.L_x_8319:
[----:B0-----:R0:W1:Y:S02]  /*2af50*/  SYNCS.PHASECHK.TRANS64.TRYWAIT P4, [R18+URZ+0x28800], R29 ;  /* 0x0288001d120075a7 */ /* 0x001064000808017f */
[----:B-1----:R-:W-:Y:S05]  /*2af60*/  @!P4 NANOSLEEP.SYNCS 0x989680 ;  /* 0x009896800000c95d */ /* 0x002fea0003900000 */
[----:B------:R-:W1:Y:S02]  /*2af70*/  @!P4 SYNCS.PHASECHK.TRANS64 P4, [R18+URZ+0x28800], R29 ;  /* 0x0288001d1200c5a7 */ /* 0x000e64000808007f */
[----:B-1----:R-:W-:Y:S05]  /*2af80*/  @!P4 BRA `(.L_x_8319) ;  /* 0xfffffffc00f0c947 */ /* 0x002fea000383ffff */
[----:B------:R-:W-:Y:S05]  /*2af90*/  BRA `(.L_x_8680) ;  /* 0xfffffe2400407947 */ /* 0x000fea000383ffff */
.L_x_8329:
[----:B--2---:R2:W3:Y:S02]  /*2afa0*/  SYNCS.PHASECHK.TRANS64.TRYWAIT P1, [R90+URZ+0x28830], R3 ;  /* 0x028830035a0075a7 */ /* 0x0044e4000802017f */
[----:B---3--:R-:W-:Y:S05]  /*2afb0*/  @!P1 NANOSLEEP.SYNCS 0x989680 ;  /* 0x009896800000995d */ /* 0x008fea0003900000 */
[----:B------:R-:W3:Y:S02]  /*2afc0*/  @!P1 SYNCS.PHASECHK.TRANS64 P1, [R90+URZ+0x28830], R3 ;  /* 0x028830035a0095a7 */ /* 0x000ee4000802007f */
[----:B---3--:R-:W-:Y:S05]  /*2afd0*/  @!P1 BRA `(.L_x_8329) ;  /* 0xfffffffc00f09947 */ /* 0x008fea000383ffff */
[----:B------:R-:W-:Y:S05]  /*2afe0*/  BRA `(.L_x_8328) ;  /* 0xfffffe4000447947 */ /* 0x000fea000383ffff */
.L_x_8348:
[----:B-1----:R1:W2:Y:S02]  /*2aff0*/  SYNCS.PHASECHK.TRANS64.TRYWAIT P4, [R25+URZ+0x28830], R24 ;  /* 0x02883018190075a7 */ /* 0x0022a4000808017f */
[----:B--2---:R-:W-:Y:S05]  /*2b000*/  @!P4 NANOSLEEP.SYNCS 0x989680 ;  /* 0x009896800000c95d */ /* 0x004fea0003900000 */
[----:B------:R-:W2:Y:S02]  /*2b010*/  @!P4 SYNCS.PHASECHK.TRANS64 P4, [R25+URZ+0x28830], R24 ;  /* 0x028830181900c5a7 */ /* 0x000ea4000808007f */
[----:B--2---:R-:W-:Y:S05]  /*2b020*/  @!P4 BRA `(.L_x_8348) ;  /* 0xfffffffc00f0c947 */ /* 0x004fea000383ffff */
[----:B------:R-:W-:Y:S05]  /*2b030*/  BRA `(.L_x_8347) ;  /* 0xfffffe7c00447947 */ /* 0x000fea000383ffff */
.L_x_8352:
[----:B-1----:R1:W2:Y:S02]  /*2b040*/  SYNCS.PHASECHK.TRANS64.TRYWAIT P3, [R204+URZ+0x28850], R187 ;  /* 0x028850bbcc0075a7 */ /* 0x0022a4000806017f */
[----:B--2---:R-:W-:Y:S05]  /*2b050*/  @!P3 NANOSLEEP.SYNCS 0x989680 ;  /* 0x009896800000b95d */ /* 0x004fea0003900000 */
[----:B------:R-:W2:Y:S02]  /*2b060*/  @!P3 SYNCS.PHASECHK.TRANS64 P3, [R204+URZ+0x28850], R187 ;  /* 0x028850bbcc00b5a7 */ /* 0x000ea4000806007f */
[----:B--2---:R-:W-:Y:S05]  /*2b070*/  @!P3 BRA `(.L_x_8352) ;  /* 0xfffffffc00f0b947 */ /* 0x004fea000383ffff */
[----:B------:R-:W-:Y:S05]  /*2b080*/  BRA `(.L_x_8349) ;  /* 0xfffffe8000847947 */ /* 0x000fea000383ffff */
.L_x_8373:
[----:B-1----:R1:W2:Y:S02]  /*2b090*/  SYNCS.PHASECHK.TRANS64.TRYWAIT P2, [R25+URZ+0x28830], R24 ;  /* 0x02883018190075a7 */ /* 0x0022a4000804017f */
[----:B--2---:R-:W-:Y:S05]  /*2b0a0*/  @!P2 NANOSLEEP.SYNCS 0x989680 ;  /* 0x009896800000a95d */ /* 0x004fea0003900000 */
[----:B------:R-:W2:Y:S02]  /*2b0b0*/  @!P2 SYNCS.PHASECHK.TRANS64 P2, [R25+URZ+0x28830], R24 ;  /* 0x028830181900a5a7 */ /* 0x000ea4000804007f */
[----:B--2---:R-:W-:Y:S05]  /*2b0c0*/  @!P2 BRA `(.L_x_8373) ;  /* 0xfffffffc00f0a947 */ /* 0x004fea000383ffff */
[----:B------:R-:W-:Y:S05]  /*2b0d0*/  BRA `(.L_x_8372) ;  /* 0xfffffeb800ac7947 */ /* 0x000fea000383ffff */
.L_x_8377:
[----:B-1----:R1:W2:Y:S02]  /*2b0e0*/  SYNCS.PHASECHK.TRANS64.TRYWAIT P1, [R205+URZ+0x28850], R204 ;  /* 0x028850cccd0075a7 */ /* 0x0022a4000802017f */
[----:B--2---:R-:W-:Y:S05]  /*2b0f0*/  @!P1 NANOSLEEP.SYNCS 0x989680 ;  /* 0x009896800000995d */ /* 0x004fea0003900000 */
[----:B------:R-:W2:Y:S02]  /*2b100*/  @!P1 SYNCS.PHASECHK.TRANS64 P1, [R205+URZ+0x28850], R204 ;  /* 0x028850cccd0095a7 */ /* 0x000ea4000802007f */
[----:B--2---:R-:W-:Y:S05]  /*2b110*/  @!P1 BRA `(.L_x_8377) ;  /* 0xfffffffc00f09947 */ /* 0x004fea000383ffff */
[----:B------:R-:W-:Y:S05]  /*2b120*/  BRA `(.L_x_8374) ;  /* 0xfffffebc00f87947 */ /* 0x000fea000383ffff */
.L_x_8386:
[----:B-1----:R1:W2:Y:S02]  /*2b130*/  SYNCS.PHASECHK.TRANS64.TRYWAIT P2, [R25+URZ+0x28830], R24 ;  /* 0x02883018190075a7 */ /* 0x0022a4000804017f */
[----:B--2---:R-:W-:Y:S05]  /*2b140*/  @!P2 NANOSLEEP.SYNCS 0x989680 ;  /* 0x009896800000a95d */ /* 0x004fea0003900000 */
[----:B------:R-:W2:Y:S02]  /*2b150*/  @!P2 SYNCS.PHASECHK.TRANS64 P2, [R25+URZ+0x28830], R24 ;  /* 0x028830181900a5a7 */ /* 0x000ea4000804007f */
[----:B--2---:R-:W-:Y:S05]  /*2b160*/  @!P2 BRA `(.L_x_8386) ;  /* 0xfffffffc00f0a947 */ /* 0x004fea000383ffff */
[----:B------:R-:W-:Y:S05]  /*2b170*/  BRA `(.L_x_8385) ;  /* 0xfffffee400687947 */ /* 0x000fea000383ffff */
.L_x_8390:
[----:B-1----:R1:W2:Y:S02]  /*2b180*/  SYNCS.PHASECHK.TRANS64.TRYWAIT P1, [R205+URZ+0x28850], R204 ;  /* 0x028850cccd0075a7 */ /* 0x0022a4000802017f */
[----:B--2---:R-:W-:Y:S05]  /*2b190*/  @!P1 NANOSLEEP.SYNCS 0x989680 ;  /* 0x009896800000995d */ /* 0x004fea0003900000 */
[----:B------:R-:W2:Y:S02]  /*2b1a0*/  @!P1 SYNCS.PHASECHK.TRANS64 P1, [R205+URZ+0x28850], R204 ;  /* 0x028850cccd0095a7 */ /* 0x000ea4000802007f */
[----:B--2---:R-:W-:Y:S05]  /*2b1b0*/  @!P1 BRA `(.L_x_8390) ;  /* 0xfffffffc00f09947 */ /* 0x004fea000383ffff */
[----:B------:R-:W-:Y:S05]  /*2b1c0*/  BRA `(.L_x_8387) ;  /* 0xfffffee800b47947 */ /* 0x000fea000383ffff */
.L_x_8405:
[----:B-1----:R1:W2:Y:S02]  /*2b1d0*/  SYNCS.PHASECHK.TRANS64.TRYWAIT P1, [R11+URZ+0x28850], R0 ;  /* 0x028850000b0075a7 */ /* 0x0022a4000802017f */
[----:B--2---:R-:W-:Y:S05]  /*2b1e0*/  @!P1 NANOSLEEP.SYNCS 0x989680 ;  /* 0x009896800000995d */ /* 0x004fea0003900000 */
[----:B------:R-:W2:Y:S02]  /*2b1f0*/  @!P1 SYNCS.PHASECHK.TRANS64 P1, [R11+URZ+0x28850], R0 ;  /* 0x028850000b0095a7 */ /* 0x000ea4000802007f */
[----:B--2---:R-:W-:Y:S05]  /*2b200*/  @!P1 BRA `(.L_x_8405) ;  /* 0xfffffffc00f09947 */ /* 0x004fea000383ffff */
[----:B------:R-:W-:Y:S05]  /*2b210*/  BRA `(.L_x_8404) ;  /* 0xffffff2000107947 */ /* 0x000fea000383ffff */
.L_x_8411:
[----:B------:R-:W-:Y:S02]  /*2b220*/  IMAD.MOV.U32 R13, RZ, RZ, R8 ;  /* 0x000000ffff0d7224 */ /* 0x000fe400078e0008 */
[----:B------:R-:W-:Y:S02]  /*2b230*/  IMAD.MOV.U32 R12, RZ, RZ, RZ ;  /* 0x000000ffff0c7224 */ /* 0x000fe400078e00ff */
[----:B------:R-:W-:Y:S02]  /*2b240*/  IMAD.MOV.U32 R11, RZ, RZ, 0x181f ;  /* 0x0000181fff0b7424 */ /* 0x000fe400078e00ff */
[----:B------:R-:W-:-:S07]  /*2b250*/  IMAD.MOV.U32 R15, RZ, RZ, -0x1 ;  /* 0xffffffffff0f7424 */ /* 0x000fce00078e00ff */
[----:B-----5:R-:W-:Y:S05]  /*2b260*/  WARPSYNC.COLLECTIVE R15, `(.L_x_8681) ;  /* 0x000000000f087348 */ /* 0x020fea0003c00000 */
[----:B------:R0:W1:Y:S02]  /*2b270*/  SHFL.IDX P6, R14, R13, R12, R11 ;  /* 0x0000000c0d0e7389 */ /* 0x00006400000c000b */
[----:B01---5:R-:W-:Y:S01]  /*2b280*/  ENDCOLLECTIVE ;  /* 0x000000000000791b */ /* 0x023fe20003800000 */
.L_x_8681:
[----:B------:R-:W-:Y:S02]  /*2b290*/  IMAD.MOV.U32 R13, RZ, RZ, R0 ;  /* 0x000000ffff0d7224 */ /* 0x000fe400078e0000 */
[----:B------:R-:W-:-:S07]  /*2b2a0*/  IMAD.MOV.U32 R3, RZ, RZ, R14 ;  /* 0x000000ffff037224 */ /* 0x000fce00078e000e */
[----:B------:R-:W-:Y:S05]  /*2b2b0*/  WARPSYNC.COLLECTIVE R15, `(.L_x_8682) ;  /* 0x000000000f087348 */ /* 0x000fea0003c00000 */
[----:B------:R0:W1:Y:S02]  /*2b2c0*/  SHFL.IDX P6, R14, R13, R12, R11 ;  /* 0x0000000c0d0e7389 */ /* 0x00006400000c000b */
[----:B01----:R-:W-:Y:S01]  /*2b2d0*/  ENDCOLLECTIVE ;  /* 0x000000000000791b */ /* 0x003fe20003800000 */
.L_x_8682:
[----:B------:R-:W-:Y:S05]  /*2b2e0*/  BRA `(.L_x_8683) ;  /* 0xffffff3800f07947 */ /* 0x000fea000383ffff */
.L_x_8414:
        /* <DEDUP_REMOVED lines=8> */
.L_x_8685:
[----:B------:R-:W-:Y:S05]  /*2b370*/  BSYNC B1 ;  /* 0x0000000000017941 */ /* 0x000fea0003800000 */
.L_x_8684:
        /* <DEDUP_REMOVED lines=8> */
.L_x_8686:
[----:B------:R-:W-:Y:S05]  /*2b400*/  BRA `(.L_x_8687) ;  /* 0xffffff3800ec7947 */ /* 0x000fea000383ffff */
.L_x_8417:
        /* <DEDUP_REMOVED lines=8> */
.L_x_8689:
[----:B------:R-:W-:Y:S05]  /*2b490*/  BSYNC B1 ;  /* 0x0000000000017941 */ /* 0x000fea0003800000 */
.L_x_8688:
        /* <DEDUP_REMOVED lines=8> */
.L_x_8690:
[----:B------:R-:W-:Y:S05]  /*2b520*/  BRA `(.L_x_8691) ;  /* 0xffffff3800ec7947 */ /* 0x000fea000383ffff */
.L_x_8420:
        /* <DEDUP_REMOVED lines=8> */
.L_x_8693:
[----:B------:R-:W-:Y:S05]  /*2b5b0*/  BSYNC B1 ;  /* 0x0000000000017941 */ /* 0x000fea0003800000 */
.L_x_8692:
        /* <DEDUP_REMOVED lines=8> */
.L_x_8694:
[----:B------:R-:W-:Y:S05]  /*2b640*/  BRA `(.L_x_8695) ;  /* 0xffffff3800ec7947 */ /* 0x000fea000383ffff */
.L_x_8422:
[----:B------:R-:W-:Y:S02]  /*2b650*/  IMAD.MOV.U32 R13, RZ, RZ, R4 ;  /* 0x000000ffff0d7224 */ /* 0x000fe400078e0004 */
[----:B------:R-:W-:Y:S02]  /*2b660*/  IMAD.MOV.U32 R12, RZ, RZ, RZ ;  /* 0x000000ffff0c7224 */ /* 0x000fe400078e00ff */
[----:B------:R-:W-:Y:S02]  /*2b670*/  IMAD.MOV.U32 R11, RZ, RZ, 0x1c1f ;  /* 0x00001c1fff0b7424 */ /* 0x000fe400078e00ff */
[----:B------:R-:W-:-:S07]  /*2b680*/  IMAD.MOV.U32 R15, RZ, RZ, -0x1 ;  /* 0xffffffffff0f7424 */ /* 0x000fce00078e00ff */
[----:B------:R-:W-:Y:S05]  /*2b690*/  WARPSYNC.COLLECTIVE R15, `(.L_x_8696) ;  /* 0x000000000f087348 */ /* 0x000fea0003c00000 */
[----:B------:R0:W1:Y:S02]  /*2b6a0*/  SHFL.IDX P6, R14, R13, R12, R11 ;  /* 0x0000000c0d0e7389 */ /* 0x00006400000c000b */
[----:B01----:R-:W-:Y:S01]  /*2b6b0*/  ENDCOLLECTIVE ;  /* 0x000000000000791b */ /* 0x003fe20003800000 */
.L_x_8696:
[----:B------:R-:W-:Y:S02]  /*2b6c0*/  IMAD.MOV.U32 R13, RZ, RZ, R3 ;  /* 0x000000ffff0d7224 */ /* 0x000fe400078e0003 */
[----:B------:R-:W-:-:S07]  /*2b6d0*/  IMAD.MOV.U32 R0, RZ, RZ, R14 ;  /* 0x000000ffff007224 */ /* 0x000fce00078e000e */
[----:B------:R-:W-:Y:S05]  /*2b6e0*/  WARPSYNC.COLLECTIVE R15, `(.L_x_8697) ;  /* 0x000000000f087348 */ /* 0x000fea0003c00000 */
[----:B------:R0:W1:Y:S02]  /*2b6f0*/  SHFL.IDX P6, R14, R13, R12, R11 ;  /* 0x0000000c0d0e7389 */ /* 0x00006400000c000b */
[----:B01----:R-:W-:Y:S01]  /*2b700*/  ENDCOLLECTIVE ;  /* 0x000000000000791b */ /* 0x003fe20003800000 */
.L_x_8697:
[----:B------:R-:W-:Y:S05]  /*2b710*/  BRA `(.L_x_8698) ;  /* 0xffffff3c00ec7947 */ /* 0x000fea000383ffff */
.L_x_8425:
[----:B------:R-:W-:Y:S01]  /*2b720*/  BSSY B1, `(.L_x_8699) ;  /* 0x0000008000017945 */ /* 0x000fe20003800000 */
[----:B--2---:R-:W-:Y:S02]  /*2b730*/  IMAD.MOV.U32 R13, RZ, RZ, R4 ;  /* 0x000000ffff0d7224 */ /* 0x004fe400078e0004 */
[----:B------:R-:W-:Y:S02]  /*2b740*/  IMAD.MOV.U32 R12, RZ, RZ, 0x1 ;  /* 0x00000001ff0c7424 */ /* 0x000fe400078e00ff */
[----:B------:R-:W-:Y:S02]  /*2b750*/  IMAD.MOV.U32 R11, RZ, RZ, 0x1c1f ;  /* 0x00001c1fff0b7424 */ /* 0x000fe400078e00ff */
[----:B------:R-:W-:-:S07]  /*2b760*/  IMAD.MOV.U32 R15, RZ, RZ, -0x1 ;  /* 0xffffffffff0f7424 */ /* 0x000fce00078e00ff */
[----:B01----:R-:W-:Y:S05]  /*2b770*/  WARPSYNC.COLLECTIVE R15, `(.L_x_8700) ;  /* 0x000000000f087348 */ /* 0x003fea0003c00000 */
[----:B------:R2:W3:Y:S02]  /*2b780*/  SHFL.IDX P6, R14, R13, R12, R11 ;  /* 0x0000000c0d0e7389 */ /* 0x0004e400000c000b */
[----:B0123--:R-:W-:Y:S01]  /*2b790*/  ENDCOLLECTIVE ;  /* 0x000000000000791b */ /* 0x00ffe20003800000 */
.L_x_8700:
[----:B------:R-:W-:Y:S05]  /*2b7a0*/  BSYNC B1 ;  /* 0x0000000000017941 */ /* 0x000fea0003800000 */
.L_x_8699:
        /* <DEDUP_REMOVED lines=8> */
.L_x_8701:
[----:B------:R-:W-:Y:S05]  /*2b830*/  BRA `(.L_x_8702) ;  /* 0xffffff4000ec7947 */ /* 0x000fea000383ffff */
.L_x_8429:
[----:B------:R-:W-:Y:S02]  /*2b840*/  IMAD.MOV.U32 R13, RZ, RZ, R4 ;  /* 0x000000ffff0d7224 */ /* 0x000fe400078e0004 */
[----:B------:R-:W-:Y:S02]  /*2b850*/  IMAD.MOV.U32 R12, RZ, RZ, RZ ;  /* 0x000000ffff0c7224 */ /* 0x000fe400078e00ff */
[----:B------:R-:W-:Y:S02]  /*2b860*/  IMAD.MOV.U32 R11, RZ, RZ, 0x181f ;  /* 0x0000181fff0b7424 */ /* 0x000fe400078e00ff */
[----:B------:R-:W-:-:S07]  /*2b870*/  IMAD.MOV.U32 R15, RZ, RZ, -0x1 ;  /* 0xffffffffff0f7424 */ /* 0x000fce00078e00ff */
[----:B0--3--:R-:W-:Y:S05]  /*2b880*/  WARPSYNC.COLLECTIVE R15, `(.L_x_8703) ;  /* 0x000000000f087348 */ /* 0x009fea0003c00000 */
[----:B------:R1:W2:Y:S02]  /*2b890*/  SHFL.IDX P6, R14, R13, R12, R11 ;  /* 0x0000000c0d0e7389 */ /* 0x0002a400000c000b */
[----:B0123--:R-:W-:Y:S01]  /*2b8a0*/  ENDCOLLECTIVE ;  /* 0x000000000000791b */ /* 0x00ffe20003800000 */
.L_x_8703:
[----:B------:R-:W-:Y:S02]  /*2b8b0*/  IMAD.MOV.U32 R13, RZ, RZ, R0 ;  /* 0x000000ffff0d7224 */ /* 0x000fe400078e0000 */
[----:B------:R-:W-:-:S07]  /*2b8c0*/  IMAD.MOV.U32 R3, RZ, RZ, R14 ;  /* 0x000000ffff037224 */ /* 0x000fce00078e000e */
[----:B------:R-:W-:Y:S05]  /*2b8d0*/  WARPSYNC.COLLECTIVE R15, `(.L_x_8704) ;  /* 0x000000000f087348 */ /* 0x000fea0003c00000 */
[----:B------:R0:W1:Y:S02]  /*2b8e0*/  SHFL.IDX P6, R14, R13, R12, R11 ;  /* 0x0000000c0d0e7389 */ /* 0x00006400000c000b */
[----:B01----:R-:W-:Y:S01]  /*2b8f0*/  ENDCOLLECTIVE ;  /* 0x000000000000791b */ /* 0x003fe20003800000 */
.L_x_8704:
[----:B------:R-:W-:Y:S05]  /*2b900*/  BRA `(.L_x_8705) ;  /* 0xffffff4c00e87947 */ /* 0x000fea000383ffff */
.L_x_8432:
        /* <DEDUP_REMOVED lines=8> */
.L_x_8707:
[----:B------:R-:W-:Y:S05]  /*2b990*/  BSYNC B1 ;  /* 0x0000000000017941 */ /* 0x000fea0003800000 */
.L_x_8706:
        /* <DEDUP_REMOVED lines=8> */
.L_x_8708:
[----:B------:R-:W-:Y:S05]  /*2ba20*/  BRA `(.L_x_8709) ;  /* 0xffffff4c00e87947 */ /* 0x000fea000383ffff */
.L_x_8435:
        /* <DEDUP_REMOVED lines=8> */
.L_x_8711:
[----:B------:R-:W-:Y:S05]  /*2bab0*/  BSYNC B1 ;  /* 0x0000000000017941 */ /* 0x000fea0003800000 */
.L_x_8710:
        /* <DEDUP_REMOVED lines=8> */
.L_x_8712:
[----:B------:R-:W-:Y:S05]  /*2bb40*/  BRA `(.L_x_8713) ;  /* 0xffffff4c00e87947 */ /* 0x000fea000383ffff */
.L_x_8438:
        /* <DEDUP_REMOVED lines=8> */
.L_x_8715:
[----:B------:R-:W-:Y:S05]  /*2bbd0*/  BSYNC B1 ;  /* 0x0000000000017941 */ /* 0x000fea0003800000 */
.L_x_8714:
        /* <DEDUP_REMOVED lines=8> */
.L_x_8716:
[----:B------:R-:W-:Y:S05]  /*2bc60*/  BRA `(.L_x_8717) ;  /* 0xffffff4c00e87947 */ /* 0x000fea000383ffff */
.L_x_8465:
        /* <DEDUP_REMOVED lines=11> */
.L_x_8719:
[----:B------:R-:W-:Y:S05]  /*2bd20*/  BSYNC B1 ;  /* 0x0000000000017941 */ /* 0x000fea0003800000 */
.L_x_8718:
[----:B------:R-:W-:Y:S05]  /*2bd30*/  BRA `(.L_x_8720) ;  /* 0xffffff6c00887947 */ /* 0x000fea000383ffff */
.L_x_8467:
[----:B------:R-:W-:Y:S01]  /*2bd40*/  BSSY B1, `(.L_x_8721) ;  /* 0x0000006000017945 */ /* 0x000fe20003800000 */
[----:B------:R-:W-:-:S07]  /*2bd50*/  IMAD.MOV.U32 R15, RZ, RZ, -0x1 ;  /* 0xffffffffff0f7424 */ /* 0x000fce00078e00ff */
[----:B0-----:R-:W-:Y:S05]  /*2bd60*/  WARPSYNC.COLLECTIVE R15, `(.L_x_8722) ;  /* 0x000000000f0c7348 */ /* 0x001fea0003c00000 */
[----:B------:R-:W-:Y:S02]  /*2bd70*/  ELECT P6, UR62, PT ;  /* 0x00000000003e782f */ /* 0x000fe400038c0000 */
[----:B------:R-:W-:Y:S01]  /*2bd80*/  MOV R14, UR62 ;  /* 0x0000003e000e7c02 */ /* 0x000fe20008000f00 */
[----:B0-----:R-:W-:Y:S10]  /*2bd90*/  ENDCOLLECTIVE ;  /* 0x000000000000791b */ /* 0x001ff40003800000 */
.L_x_8722:
[----:B------:R-:W-:Y:S05]  /*2bda0*/  BSYNC B1 ;  /* 0x0000000000017941 */ /* 0x000fea0003800000 */
.L_x_8721:
[----:B------:R-:W-:Y:S05]  /*2bdb0*/  BRA `(.L_x_8466) ;  /* 0xffffff6c00807947 */ /* 0x000fea000383ffff */
.L_x_8469:
[----:B0-----:R0:W1:Y:S02]  /*2bdc0*/  SYNCS.PHASECHK.TRANS64.TRYWAIT P0, [R22+URZ+0x28820], R3 ;  /* 0x02882003160075a7 */ /* 0x001064000800017f */
[----:B-1----:R-:W-:Y:S05]  /*2bdd0*/  @!P0 NANOSLEEP.SYNCS 0x989680 ;  /* 0x009896800000895d */ /* 0x002fea0003900000 */
[----:B------:R-:W1:Y:S02]  /*2bde0*/  @!P0 SYNCS.PHASECHK.TRANS64 P0, [R22+URZ+0x28820], R3 ;  /* 0x02882003160085a7 */ /* 0x000e64000800007f */
[----:B-1----:R-:W-:Y:S05]  /*2bdf0*/  @!P0 BRA `(.L_x_8469) ;  /* 0xfffffffc00f08947 */ /* 0x002fea000383ffff */
[----:B------:R-:W-:Y:S05]  /*2be00*/  BRA `(.L_x_8723) ;  /* 0xffffff6c00907947 */ /* 0x000fea000383ffff */
.L_x_8473:
[----:B0-----:R0:W1:Y:S02]  /*2be10*/  SYNCS.PHASECHK.TRANS64.TRYWAIT P0, [R3+URZ+0x288a0], R7 ;  /* 0x0288a007030075a7 */ /* 0x001064000800017f */
[----:B-1----:R-:W-:Y:S05]  /*2be20*/  @!P0 NANOSLEEP.SYNCS 0x989680 ;  /* 0x009896800000895d */ /* 0x002fea0003900000 */
[----:B------:R-:W1:Y:S02]  /*2be30*/  @!P0 SYNCS.PHASECHK.TRANS64 P0, [R3+URZ+0x288a0], R7 ;  /* 0x0288a007030085a7 */ /* 0x000e64000800007f */
[----:B-1----:R-:W-:Y:S05]  /*2be40*/  @!P0 BRA `(.L_x_8473) ;  /* 0xfffffffc00f08947 */ /* 0x002fea000383ffff */
[----:B------:R-:W-:Y:S05]  /*2be50*/  BRA `(.L_x_8724) ;  /* 0xffffff6c00a87947 */ /* 0x000fea000383ffff */
.L_x_8479:
[----:B-1----:R1:W2:Y:S02]  /*2be60*/  SYNCS.PHASECHK.TRANS64.TRYWAIT P0, [R3+URZ+0x288c0], R7 ;  /* 0x0288c007030075a7 */ /* 0x0022a4000800017f */
[----:B--2---:R-:W-:Y:S05]  /*2be70*/  @!P0 NANOSLEEP.SYNCS 0x989680 ;  /* 0x009896800000895d */ /* 0x004fea0003900000 */
[----:B------:R-:W2:Y:S02]  /*2be80*/  @!P0 SYNCS.PHASECHK.TRANS64 P0, [R3+URZ+0x288c0], R7 ;  /* 0x0288c007030085a7 */ /* 0x000ea4000800007f */
[----:B--2---:R-:W-:Y:S05]  /*2be90*/  @!P0 BRA `(.L_x_8479) ;  /* 0xfffffffc00f08947 */ /* 0x004fea000383ffff */
[----:B------:R-:W-:Y:S05]  /*2bea0*/  BRA `(.L_x_8725) ;  /* 0xffffff7000687947 */ /* 0x000fea000383ffff */
.L_x_8487:
[----:B0-----:R0:W1:Y:S02]  /*2beb0*/  SYNCS.PHASECHK.TRANS64.TRYWAIT P1, [R11+URZ+0x288a0], R2 ;  /* 0x0288a0020b0075a7 */ /* 0x001064000802017f */
[----:B-1----:R-:W-:Y:S05]  /*2bec0*/  @!P1 NANOSLEEP.SYNCS 0x989680 ;  /* 0x009896800000995d */ /* 0x002fea0003900000 */
[----:B------:R-:W1:Y:S02]  /*2bed0*/  @!P1 SYNCS.PHASECHK.TRANS64 P1, [R11+URZ+0x288a0], R2 ;  /* 0x0288a0020b0095a7 */ /* 0x000e64000802007f */
[----:B-1----:R-:W-:Y:S05]  /*2bee0*/  @!P1 BRA `(.L_x_8487) ;  /* 0xfffffffc00f09947 */ /* 0x002fea000383ffff */
[----:B------:R-:W-:Y:S05]  /*2bef0*/  BRA `(.L_x_8726) ;  /* 0xffffff7400647947 */ /* 0x000fea000383ffff */
.L_x_8493:
[----:B-1----:R1:W2:Y:S02]  /*2bf00*/  SYNCS.PHASECHK.TRANS64.TRYWAIT P1, [R11+URZ+0x288c0], R2 ;  /* 0x0288c0020b0075a7 */ /* 0x0022a4000802017f */
[----:B--2---:R-:W-:Y:S05]  /*2bf10*/  @!P1 NANOSLEEP.SYNCS 0x989680 ;  /* 0x009896800000995d */ /* 0x004fea0003900000 */
[----:B------:R-:W2:Y:S02]  /*2bf20*/  @!P1 SYNCS.PHASECHK.TRANS64 P1, [R11+URZ+0x288c0], R2 ;  /* 0x0288c0020b0095a7 */ /* 0x000ea4000802007f */
[----:B--2---:R-:W-:Y:S05]  /*2bf30*/  @!P1 BRA `(.L_x_8493) ;  /* 0xfffffffc00f09947 */ /* 0x004fea000383ffff */
[----:B------:R-:W-:Y:S05]  /*2bf40*/  BRA `(.L_x_8727) ;  /* 0xffffff78001c7947 */ /* 0x000fea000383ffff */
.L_x_8517:
        /* <DEDUP_REMOVED lines=11> */
.L_x_8729:
[----:B------:R-:W-:Y:S05]  /*2c000*/  BSYNC B0 ;  /* 0x0000000000007941 */ /* 0x000fea0003800000 */
.L_x_8728:
[----:B------:R-:W-:Y:S05]  /*2c010*/  BRA `(.L_x_8730) ;  /* 0xffffff8800707947 */ /* 0x000fea000383ffff */
.L_x_8520:
[----:B0-----:R0:W1:Y:S02]  /*2c020*/  SYNCS.PHASECHK.TRANS64.TRYWAIT P0, [R7+URZ+0x28840], R2 ;  /* 0x02884002070075a7 */ /* 0x001064000800017f */
[----:B-1----:R-:W-:Y:S05]  /*2c030*/  @!P0 NANOSLEEP.SYNCS 0x989680 ;  /* 0x009896800000895d */ /* 0x002fea0003900000 */
[----:B------:R-:W1:Y:S02]  /*2c040*/  @!P0 SYNCS.PHASECHK.TRANS64 P0, [R7+URZ+0x28840], R2 ;  /* 0x02884002070085a7 */ /* 0x000e64000800007f */
[----:B-1----:R-:W-:Y:S05]  /*2c050*/  @!P0 BRA `(.L_x_8520) ;  /* 0xfffffffc00f08947 */ /* 0x002fea000383ffff */
[----:B------:R-:W-:Y:S05]  /*2c060*/  BRA `(.L_x_8731) ;  /* 0xffffff8800c07947 */ /* 0x000fea000383ffff */
.L_x_8521:
        /* <DEDUP_REMOVED lines=8> */
.L_x_8733:
[----:B------:R-:W-:Y:S05]  /*2c0f0*/  BSYNC B0 ;  /* 0x0000000000007941 */ /* 0x000fea0003800000 */
.L_x_8732:
        /* <DEDUP_REMOVED lines=9> */
.L_x_8734:
[----:B------:R-:W-:Y:S02]  /*2c190*/  IMAD.MOV.U32 R13, RZ, RZ, R0 ;  /* 0x000000ffff0d7224 */ /* 0x000fe400078e0000 */
[----:B------:R-:W-:Y:S02]  /*2c1a0*/  IMAD.MOV.U32 R12, RZ, RZ, 0x1 ;  /* 0x00000001ff0c7424 */ /* 0x000fe400078e00ff */
[----:B------:R-:W-:-:S07]  /*2c1b0*/  IMAD.MOV.U32 R3, RZ, RZ, R14 ;  /* 0x000000ffff037224 */ /* 0x000fce00078e000e */
[----:B------:R-:W-:Y:S05]  /*2c1c0*/  WARPSYNC.COLLECTIVE R15, `(.L_x_8735) ;  /* 0x000000000f087348 */ /* 0x000fea0003c00000 */
[----:B------:R0:W1:Y:S02]  /*2c1d0*/  SHFL.IDX P6, R14, R13, R12, R11 ;  /* 0x0000000c0d0e7389 */ /* 0x00006400000c000b */
[----:B01----:R-:W-:Y:S01]  /*2c1e0*/  ENDCOLLECTIVE ;  /* 0x000000000000791b */ /* 0x003fe20003800000 */
.L_x_8735:
        /* <DEDUP_REMOVED lines=16> */
.L_x_8736:
[----:B------:R-:W-:Y:S02]  /*2c2f0*/  @P0 IMAD R8, R5, 0x2, R22 ;  /* 0x0000000205080824 */ /* 0x000fe400078e0216 */
[----:B------:R-:W-:Y:S02]  /*2c300*/  IMAD.MOV.U32 R13, RZ, RZ, R0 ;  /* 0x000000ffff0d7224 */ /* 0x000fe400078e0000 */
[----:B------:R-:W-:Y:S02]  /*2c310*/  IMAD.MOV.U32 R12, RZ, RZ, 0x2 ;  /* 0x00000002ff0c7424 */ /* 0x000fe400078e00ff */
[----:B------:R-:W-:-:S07]  /*2c320*/  IMAD.MOV.U32 R3, RZ, RZ, R14 ;  /* 0x000000ffff037224 */ /* 0x000fce00078e000e */
[----:B------:R-:W-:Y:S05]  /*2c330*/  WARPSYNC.COLLECTIVE R15, `(.L_x_8737) ;  /* 0x000000000f087348 */ /* 0x000fea0003c00000 */
[----:B------:R0:W1:Y:S02]  /*2c340*/  SHFL.IDX P6, R14, R13, R12, R11 ;  /* 0x0000000c0d0e7389 */ /* 0x00006400000c000b */
[----:B01----:R-:W-:Y:S01]  /*2c350*/  ENDCOLLECTIVE ;  /* 0x000000000000791b */ /* 0x003fe20003800000 */
.L_x_8737:
        /* <DEDUP_REMOVED lines=16> */
.L_x_8738:
[----:B------:R-:W-:Y:S02]  /*2c460*/  @P0 IMAD R8, R5, 0x2, R22 ;  /* 0x0000000205080824 */ /* 0x000fe400078e0216 */
[----:B------:R-:W-:Y:S02]  /*2c470*/  IMAD.MOV.U32 R13, RZ, RZ, R0 ;  /* 0x000000ffff0d7224 */ /* 0x000fe400078e0000 */
[----:B------:R-:W-:Y:S02]  /*2c480*/  IMAD.MOV.U32 R12, RZ, RZ, 0x3 ;  /* 0x00000003ff0c7424 */ /* 0x000fe400078e00ff */
[----:B------:R-:W-:-:S07]  /*2c490*/  IMAD.MOV.U32 R3, RZ, RZ, R14 ;  /* 0x000000ffff037224 */ /* 0x000fce00078e000e */
[----:B------:R-:W-:Y:S05]  /*2c4a0*/  WARPSYNC.COLLECTIVE R15, `(.L_x_8739) ;  /* 0x000000000f087348 */ /* 0x000fea0003c00000 */
[----:B------:R0:W1:Y:S02]  /*2c4b0*/  SHFL.IDX P6, R14, R13, R12, R11 ;  /* 0x0000000c0d0e7389 */ /* 0x00006400000c000b */
[----:B01----:R-:W-:Y:S01]  /*2c4c0*/  ENDCOLLECTIVE ;  /* 0x000000000000791b */ /* 0x003fe20003800000 */
.L_x_8739:
        /* <DEDUP_REMOVED lines=16> */
.L_x_8740:
[----:B------:R-:W-:Y:S02]  /*2c5d0*/  @P0 IMAD R8, R5, 0x2, R22 ;  /* 0x0000000205080824 */ /* 0x000fe400078e0216 */
[----:B------:R-:W-:Y:S02]  /*2c5e0*/  IMAD.MOV.U32 R13, RZ, RZ, R0 ;  /* 0x000000ffff0d7224 */ /* 0x000fe400078e0000 */
[----:B------:R-:W-:Y:S02]  /*2c5f0*/  IMAD.MOV.U32 R12, RZ, RZ, 0x4 ;  /* 0x00000004ff0c7424 */ /* 0x000fe400078e00ff */
[----:B------:R-:W-:-:S07]  /*2c600*/  IMAD.MOV.U32 R3, RZ, RZ, R14 ;  /* 0x000000ffff037224 */ /* 0x000fce00078e000e */
[----:B------:R-:W-:Y:S05]  /*2c610*/  WARPSYNC.COLLECTIVE R15, `(.L_x_8741) ;  /* 0x000000000f087348 */ /* 0x000fea0003c00000 */
[----:B------:R0:W1:Y:S02]  /*2c620*/  SHFL.IDX P6, R14, R13, R12, R11 ;  /* 0x0000000c0d0e7389 */ /* 0x00006400000c000b */
[----:B01----:R-:W-:Y:S01]  /*2c630*/  ENDCOLLECTIVE ;  /* 0x000000000000791b */ /* 0x003fe20003800000 */
.L_x_8741:
        /* <DEDUP_REMOVED lines=16> */
.L_x_8742:
[----:B------:R-:W-:Y:S02]  /*2c740*/  @P0 IMAD R8, R5, 0x2, R22 ;  /* 0x0000000205080824 */ /* 0x000fe400078e0216 */
[----:B------:R-:W-:Y:S02]  /*2c750*/  IMAD.MOV.U32 R13, RZ, RZ, R0 ;  /* 0x000000ffff0d7224 */ /* 0x000fe400078e0000 */
[----:B------:R-:W-:Y:S02]  /*2c760*/  IMAD.MOV.U32 R12, RZ, RZ, 0x5 ;  /* 0x00000005ff0c7424 */ /* 0x000fe400078e00ff */
[----:B------:R-:W-:-:S07]  /*2c770*/  IMAD.MOV.U32 R3, RZ, RZ, R14 ;  /* 0x000000ffff037224 */ /* 0x000fce00078e000e */
[----:B------:R-:W-:Y:S05]  /*2c780*/  WARPSYNC.COLLECTIVE R15, `(.L_x_8743) ;  /* 0x000000000f087348 */ /* 0x000fea0003c00000 */
[----:B------:R0:W1:Y:S02]  /*2c790*/  SHFL.IDX P6, R14, R13, R12, R11 ;  /* 0x0000000c0d0e7389 */ /* 0x00006400000c000b */
[----:B01----:R-:W-:Y:S01]  /*2c7a0*/  ENDCOLLECTIVE ;  /* 0x000000000000791b */ /* 0x003fe20003800000 */
.L_x_8743:
        /* <DEDUP_REMOVED lines=16> */
.L_x_8744:
[----:B------:R-:W-:Y:S02]  /*2c8b0*/  @P0 IMAD R8, R5, 0x2, R22 ;  /* 0x0000000205080824 */ /* 0x000fe400078e0216 */
[----:B------:R-:W-:Y:S02]  /*2c8c0*/  IMAD.MOV.U32 R13, RZ, RZ, R0 ;  /* 0x000000ffff0d7224 */ /* 0x000fe400078e0000 */
[----:B------:R-:W-:Y:S02]  /*2c8d0*/  IMAD.MOV.U32 R12, RZ, RZ, 0x6 ;  /* 0x00000006ff0c7424 */ /* 0x000fe400078e00ff */
[----:B------:R-:W-:-:S07]  /*2c8e0*/  IMAD.MOV.U32 R3, RZ, RZ, R14 ;  /* 0x000000ffff037224 */ /* 0x000fce00078e000e */
[----:B------:R-:W-:Y:S05]  /*2c8f0*/  WARPSYNC.COLLECTIVE R15, `(.L_x_8745) ;  /* 0x000000000f087348 */ /* 0x000fea0003c00000 */
[----:B------:R0:W1:Y:S02]  /*2c900*/  SHFL.IDX P6, R14, R13, R12, R11 ;  /* 0x0000000c0d0e7389 */ /* 0x00006400000c000b */
[----:B01----:R-:W-:Y:S01]  /*2c910*/  ENDCOLLECTIVE ;  /* 0x000000000000791b */ /* 0x003fe20003800000 */
.L_x_8745:
        /* <DEDUP_REMOVED lines=16> */
.L_x_8746:
[----:B------:R-:W-:Y:S02]  /*2ca20*/  @P0 IMAD R8, R5, 0x2, R22 ;  /* 0x0000000205080824 */ /* 0x000fe400078e0216 */
[----:B------:R-:W-:Y:S02]  /*2ca30*/  IMAD.MOV.U32 R13, RZ, RZ, R0 ;  /* 0x000000ffff0d7224 */ /* 0x000fe400078e0000 */
[----:B------:R-:W-:Y:S02]  /*2ca40*/  IMAD.MOV.U32 R12, RZ, RZ, 0x7 ;  /* 0x00000007ff0c7424 */ /* 0x000fe400078e00ff */
[----:B------:R-:W-:-:S07]  /*2ca50*/  IMAD.MOV.U32 R3, RZ, RZ, R14 ;  /* 0x000000ffff037224 */ /* 0x000fce00078e000e */
[----:B------:R-:W-:Y:S05]  /*2ca60*/  WARPSYNC.COLLECTIVE R15, `(.L_x_8747) ;  /* 0x000000000f087348 */ /* 0x000fea0003c00000 */
[----:B------:R0:W1:Y:S02]  /*2ca70*/  SHFL.IDX P6, R14, R13, R12, R11 ;  /* 0x0000000c0d0e7389 */ /* 0x00006400000c000b */
[----:B01----:R-:W-:Y:S01]  /*2ca80*/  ENDCOLLECTIVE ;  /* 0x000000000000791b */ /* 0x003fe20003800000 */
.L_x_8747:
        /* <DEDUP_REMOVED lines=10> */
.L_x_8748:
[----:B------:R-:W-:Y:S01]  /*2cb30*/  @!PT LDS RZ, [RZ] ;  /* 0x00000000fffff984 */ /* 0x000fe20000000800 */
[----:B------:R-:W-:Y:S01]  /*2cb40*/  @!PT LDS RZ, [RZ] ;  /* 0x00000000fffff984 */ /* 0x000fe20000000800 */
[----:B------:R-:W-:Y:S01]  /*2cb50*/  @!PT LDS RZ, [RZ] ;  /* 0x00000000fffff984 */ /* 0x000fe20000000800 */
[----:B------:R-:W-:Y:S04]  /*2cb60*/  @P0 LDGSTS.E.BYPASS.LTC128B.128 [R8+0x1b400], desc[UR54][R2.64], !P3 ;  /* 0x1b40000002080fae */ /* 0x000fe8000d901d76 */
[----:B------:R0:W-:Y:S02]  /*2cb70*/  @P0 LDGSTS.E.BYPASS.LTC128B.128 [R8+0x1f400], desc[UR54][R2.64+0x80], !P2 ;  /* 0x1f40008002080fae */ /* 0x0001e4000d101d76 */
[----:B0-----:R-:W-:Y:S01]  /*2cb80*/  IMAD.MOV.U32 R2, RZ, RZ, R14 ;  /* 0x000000ffff027224 */ /* 0x001fe200078e000e */
[----:B------:R-:W-:Y:S06]  /*2cb90*/  BRA `(.L_x_8749) ;  /* 0xffffff84009c7947 */ /* 0x000fec000383ffff */
.L_x_8526:
        /* <DEDUP_REMOVED lines=9> */
.L_x_8750:
[C---:B------:R-:W-:Y:S01]  /*2cc30*/  VIADD R6, R27.reuse, 0x10 ;  /* 0x000000101b067836 */ /* 0x040fe20000000000 */
[----:B------:R-:W-:Y:S01]  /*2cc40*/  ISETP.GE.AND P3, PT, R27, R33, PT ;  /* 0x000000211b00720c */ /* 0x000fe20003f66270 */
[----:B------:R-:W-:Y:S02]  /*2cc50*/  IMAD.MOV.U32 R13, RZ, RZ, R0 ;  /* 0x000000ffff0d7224 */ /* 0x000fe400078e0000 */
[----:B------:R-:W-:-:S10]  /*2cc60*/  IMAD.MOV.U32 R2, RZ, RZ, R14 ;  /* 0x000000ffff027224 */ /* 0x000fd400078e000e */
[----:B------:R-:W-:Y:S05]  /*2cc70*/  WARPSYNC.COLLECTIVE R15, `(.L_x_8751) ;  /* 0x000000000f087348 */ /* 0x000fea0003c00000 */
[----:B------:R0:W1:Y:S02]  /*2cc80*/  SHFL.IDX P6, R14, R13, R12, R11 ;  /* 0x0000000c0d0e7389 */ /* 0x00006400000c000b */
[----:B01----:R-:W-:Y:S01]  /*2cc90*/  ENDCOLLECTIVE ;  /* 0x000000000000791b */ /* 0x003fe20003800000 */
.L_x_8751:
        /* <DEDUP_REMOVED lines=8> */
.L_x_8752:
        /* <DEDUP_REMOVED lines=12> */
.L_x_8753:
        /* <DEDUP_REMOVED lines=8> */
.L_x_8754:
        /* <DEDUP_REMOVED lines=13> */
.L_x_8755:
        /* <DEDUP_REMOVED lines=8> */
.L_x_8756:
        /* <DEDUP_REMOVED lines=13> */
.L_x_8757:
        /* <DEDUP_REMOVED lines=8> */
.L_x_8758:
        /* <DEDUP_REMOVED lines=13> */
.L_x_8759:
        /* <DEDUP_REMOVED lines=8> */
.L_x_8760:
        /* <DEDUP_REMOVED lines=13> */
.L_x_8761:
        /* <DEDUP_REMOVED lines=8> */
.L_x_8762:
        /* <DEDUP_REMOVED lines=12> */
.L_x_8763:
        /* <DEDUP_REMOVED lines=8> */
.L_x_8764:
        /* <DEDUP_REMOVED lines=11> */
.L_x_8765:
[----:B------:R-:W-:Y:S05]  /*2d590*/  BRA `(.L_x_8766) ;  /* 0xffffff8800107947 */ /* 0x000fea000383ffff */
.L_x_8531:
[----:B0-----:R0:W1:Y:S02]  /*2d5a0*/  SYNCS.PHASECHK.TRANS64.TRYWAIT P0, [R22+URZ+0x28820], R3 ;  /* 0x02882003160075a7 */ /* 0x001064000800017f */
[----:B-1----:R-:W-:Y:S05]  /*2d5b0*/  @!P0 NANOSLEEP.SYNCS 0x989680 ;  /* 0x009896800000895d */ /* 0x002fea0003900000 */
[----:B------:R-:W1:Y:S02]  /*2d5c0*/  @!P0 SYNCS.PHASECHK.TRANS64 P0, [R22+URZ+0x28820], R3 ;  /* 0x02882003160085a7 */ /* 0x000e64000800007f */
[----:B-1----:R-:W-:Y:S05]  /*2d5d0*/  @!P0 BRA `(.L_x_8531) ;  /* 0xfffffffc00f08947 */ /* 0x002fea000383ffff */
[----:B------:R-:W-:Y:S05]  /*2d5e0*/  BRA `(.L_x_8767) ;  /* 0xffffff8800887947 */ /* 0x000fea000383ffff */
.L_x_8536:
[----:B0-----:R0:W1:Y:S02]  /*2d5f0*/  SYNCS.PHASECHK.TRANS64.TRYWAIT P0, [R6+URZ+0x28840], R3 ;  /* 0x02884003060075a7 */ /* 0x001064000800017f */
[----:B-1----:R-:W-:Y:S05]  /*2d600*/  @!P0 NANOSLEEP.SYNCS 0x989680 ;  /* 0x009896800000895d */ /* 0x002fea0003900000 */
[----:B------:R-:W1:Y:S02]  /*2d610*/  @!P0 SYNCS.PHASECHK.TRANS64 P0, [R6+URZ+0x28840], R3 ;  /* 0x02884003060085a7 */ /* 0x000e64000800007f */
[----:B-1----:R-:W-:Y:S05]  /*2d620*/  @!P0 BRA `(.L_x_8536) ;  /* 0xfffffffc00f08947 */ /* 0x002fea000383ffff */
[----:B------:R-:W-:Y:S05]  /*2d630*/  BRA `(.L_x_8768) ;  /* 0xffffff8c00507947 */ /* 0x000fea000383ffff */
.L_x_8537:
        /* <DEDUP_REMOVED lines=8> */
.L_x_8770:
[----:B------:R-:W-:Y:S05]  /*2d6c0*/  BSYNC B1 ;  /* 0x0000000000017941 */ /* 0x000fea0003800000 */
.L_x_8769:
        /* <DEDUP_REMOVED lines=9> */
.L_x_8771:
[----:B------:R-:W-:Y:S02]  /*2d760*/  IMAD R8, R8, 0x2, R22 ;  /* 0x0000000208087824 */ /* 0x000fe400078e0216 */
[----:B------:R-:W-:Y:S02]  /*2d770*/  IMAD.MOV.U32 R13, RZ, RZ, R9 ;  /* 0x000000ffff0d7224 */ /* 0x000fe400078e0009 */
[----:B------:R-:W-:Y:S02]  /*2d780*/  IMAD.MOV.U32 R12, RZ, RZ, 0x1 ;  /* 0x00000001ff0c7424 */ /* 0x000fe400078e00ff */
[----:B------:R-:W-:-:S07]  /*2d790*/  IMAD.MOV.U32 R2, RZ, RZ, R14 ;  /* 0x000000ffff027224 */ /* 0x000fce00078e000e */
[----:B------:R-:W-:Y:S05]  /*2d7a0*/  WARPSYNC.COLLECTIVE R15, `(.L_x_8772) ;  /* 0x000000000f087348 */ /* 0x000fea0003c00000 */
[----:B------:R0:W1:Y:S02]  /*2d7b0*/  SHFL.IDX P6, R14, R13, R12, R11 ;  /* 0x0000000c0d0e7389 */ /* 0x00006400000c000b */
[----:B01----:R-:W-:Y:S01]  /*2d7c0*/  ENDCOLLECTIVE ;  /* 0x000000000000791b */ /* 0x003fe20003800000 */
.L_x_8772:
        /* <DEDUP_REMOVED lines=12> */
.L_x_8773:
[----:B------:R-:W-:Y:S02]  /*2d890*/  IMAD.MOV.U32 R13, RZ, RZ, R9 ;  /* 0x000000ffff0d7224 */ /* 0x000fe400078e0009 */
[----:B------:R-:W-:Y:S02]  /*2d8a0*/  IMAD.MOV.U32 R12, RZ, RZ, 0x2 ;  /* 0x00000002ff0c7424 */ /* 0x000fe400078e00ff */
[----:B------:R-:W-:-:S07]  /*2d8b0*/  IMAD.MOV.U32 R2, RZ, RZ, R14 ;  /* 0x000000ffff027224 */ /* 0x000fce00078e000e */
[----:B------:R-:W-:Y:S05]  /*2d8c0*/  WARPSYNC.COLLECTIVE R15, `(.L_x_8774) ;  /* 0x000000000f087348 */ /* 0x000fea0003c00000 */
[----:B------:R0:W1:Y:S02]  /*2d8d0*/  SHFL.IDX P6, R14, R13, R12, R11 ;  /* 0x0000000c0d0e7389 */ /* 0x00006400000c000b */
[----:B01----:R-:W-:Y:S01]  /*2d8e0*/  ENDCOLLECTIVE ;  /* 0x000000000000791b */ /* 0x003fe20003800000 */
.L_x_8774:
        /* <DEDUP_REMOVED lines=12> */
.L_x_8775:
[----:B------:R-:W-:Y:S02]  /*2d9b0*/  IMAD.MOV.U32 R13, RZ, RZ, R9 ;  /* 0x000000ffff0d7224 */ /* 0x000fe400078e0009 */
[----:B------:R-:W-:Y:S02]  /*2d9c0*/  IMAD.MOV.U32 R12, RZ, RZ, 0x3 ;  /* 0x00000003ff0c7424 */ /* 0x000fe400078e00ff */
[----:B------:R-:W-:-:S07]  /*2d9d0*/  IMAD.MOV.U32 R2, RZ, RZ, R14 ;  /* 0x000000ffff027224 */ /* 0x000fce00078e000e */
[----:B------:R-:W-:Y:S05]  /*2d9e0*/  WARPSYNC.COLLECTIVE R15, `(.L_x_8776) ;  /* 0x000000000f087348 */ /* 0x000fea0003c00000 */
[----:B------:R0:W1:Y:S02]  /*2d9f0*/  SHFL.IDX P6, R14, R13, R12, R11 ;  /* 0x0000000c0d0e7389 */ /* 0x00006400000c000b */
[----:B01----:R-:W-:Y:S01]  /*2da00*/  ENDCOLLECTIVE ;  /* 0x000000000000791b */ /* 0x003fe20003800000 */
.L_x_8776:
        /* <DEDUP_REMOVED lines=12> */
.L_x_8777:
[----:B------:R-:W-:Y:S02]  /*2dad0*/  IMAD.MOV.U32 R13, RZ, RZ, R9 ;  /* 0x000000ffff0d7224 */ /* 0x000fe400078e0009 */
[----:B------:R-:W-:Y:S02]  /*2dae0*/  IMAD.MOV.U32 R12, RZ, RZ, 0x4 ;  /* 0x00000004ff0c7424 */ /* 0x000fe400078e00ff */
[----:B------:R-:W-:-:S07]  /*2daf0*/  IMAD.MOV.U32 R2, RZ, RZ, R14 ;  /* 0x000000ffff027224 */ /* 0x000fce00078e000e */
[----:B------:R-:W-:Y:S05]  /*2db00*/  WARPSYNC.COLLECTIVE R15, `(.L_x_8778) ;  /* 0x000000000f087348 */ /* 0x000fea0003c00000 */
[----:B------:R0:W1:Y:S02]  /*2db10*/  SHFL.IDX P6, R14, R13, R12, R11 ;  /* 0x0000000c0d0e7389 */ /* 0x00006400000c000b */
[----:B01----:R-:W-:Y:S01]  /*2db20*/  ENDCOLLECTIVE ;  /* 0x000000000000791b */ /* 0x003fe20003800000 */
.L_x_8778:
        /* <DEDUP_REMOVED lines=12> */
.L_x_8779:
[----:B------:R-:W-:Y:S02]  /*2dbf0*/  IMAD.MOV.U32 R13, RZ, RZ, R9 ;  /* 0x000000ffff0d7224 */ /* 0x000fe400078e0009 */
[----:B------:R-:W-:Y:S02]  /*2dc00*/  IMAD.MOV.U32 R12, RZ, RZ, 0x5 ;  /* 0x00000005ff0c7424 */ /* 0x000fe400078e00ff */
[----:B------:R-:W-:-:S07]  /*2dc10*/  IMAD.MOV.U32 R2, RZ, RZ, R14 ;  /* 0x000000ffff027224 */ /* 0x000fce00078e000e */
[----:B------:R-:W-:Y:S05]  /*2dc20*/  WARPSYNC.COLLECTIVE R15, `(.L_x_8780) ;  /* 0x000000000f087348 */ /* 0x000fea0003c00000 */
[----:B------:R0:W1:Y:S02]  /*2dc30*/  SHFL.IDX P6, R14, R13, R12, R11 ;  /* 0x0000000c0d0e7389 */ /* 0x00006400000c000b */
[----:B01----:R-:W-:Y:S01]  /*2dc40*/  ENDCOLLECTIVE ;  /* 0x000000000000791b */ /* 0x003fe20003800000 */
.L_x_8780:
        /* <DEDUP_REMOVED lines=12> */
.L_x_8781:
[----:B------:R-:W-:Y:S02]  /*2dd10*/  IMAD.MOV.U32 R13, RZ, RZ, R9 ;  /* 0x000000ffff0d7224 */ /* 0x000fe400078e0009 */
[----:B------:R-:W-:Y:S02]  /*2dd20*/  IMAD.MOV.U32 R12, RZ, RZ, 0x6 ;  /* 0x00000006ff0c7424 */ /* 0x000fe400078e00ff */
[----:B------:R-:W-:-:S07]  /*2dd30*/  IMAD.MOV.U32 R2, RZ, RZ, R14 ;  /* 0x000000ffff027224 */ /* 0x000fce00078e000e */
[----:B------:R-:W-:Y:S05]  /*2dd40*/  WARPSYNC.COLLECTIVE R15, `(.L_x_8782) ;  /* 0x000000000f087348 */ /* 0x000fea0003c00000 */
[----:B------:R0:W1:Y:S02]  /*2dd50*/  SHFL.IDX P6, R14, R13, R12, R11 ;  /* 0x0000000c0d0e7389 */ /* 0x00006400000c000b */
[----:B01----:R-:W-:Y:S01]  /*2dd60*/  ENDCOLLECTIVE ;  /* 0x000000000000791b */ /* 0x003fe20003800000 */
.L_x_8782:
        /* <DEDUP_REMOVED lines=12> */
.L_x_8783:
[----:B------:R-:W-:Y:S02]  /*2de30*/  IMAD.MOV.U32 R13, RZ, RZ, R9 ;  /* 0x000000ffff0d7224 */ /* 0x000fe400078e0009 */
[----:B------:R-:W-:Y:S02]  /*2de40*/  IMAD.MOV.U32 R12, RZ, RZ, 0x7 ;  /* 0x00000007ff0c7424 */ /* 0x000fe400078e00ff */
[----:B------:R-:W-:-:S07]  /*2de50*/  IMAD.MOV.U32 R2, RZ, RZ, R14 ;  /* 0x000000ffff027224 */ /* 0x000fce00078e000e */
[----:B------:R-:W-:Y:S05]  /*2de60*/  WARPSYNC.COLLECTIVE R15, `(.L_x_8784) ;  /* 0x000000000f087348 */ /* 0x000fea0003c00000 */
[----:B------:R0:W1:Y:S02]  /*2de70*/  SHFL.IDX P6, R14, R13, R12, R11 ;  /* 0x0000000c0d0e7389 */ /* 0x00006400000c000b */
[----:B01----:R-:W-:Y:S01]  /*2de80*/  ENDCOLLECTIVE ;  /* 0x000000000000791b */ /* 0x003fe20003800000 */
.L_x_8784:
        /* <DEDUP_REMOVED lines=12> */
.L_x_8785:
[----:B------:R-:W-:Y:S01]  /*2df50*/  IMAD.MOV.U32 R2, RZ, RZ, R14 ;  /* 0x000000ffff027224 */ /* 0x000fe200078e000e */
[----:B------:R-:W-:Y:S06]  /*2df60*/  BRA `(.L_x_8786) ;  /* 0xffffff88001c7947 */ /* 0x000fec000383ffff */
.L_x_8542:
[----:B-1----:R1:W2:Y:S02]  /*2df70*/  SYNCS.PHASECHK.TRANS64.TRYWAIT P0, [R6+URZ+0x28860], R2 ;  /* 0x02886002060075a7 */ /* 0x0022a4000800017f */
[----:B--2---:R-:W-:Y:S05]  /*2df80*/  @!P0 NANOSLEEP.SYNCS 0x989680 ;  /* 0x009896800000895d */ /* 0x004fea0003900000 */
[----:B------:R-:W2:Y:S02]  /*2df90*/  @!P0 SYNCS.PHASECHK.TRANS64 P0, [R6+URZ+0x28860], R2 ;  /* 0x02886002060085a7 */ /* 0x000ea4000800007f */
[----:B--2---:R-:W-:Y:S05]  /*2dfa0*/  @!P0 BRA `(.L_x_8542) ;  /* 0xfffffffc00f08947 */ /* 0x004fea000383ffff */
[----:B------:R-:W-:Y:S05]  /*2dfb0*/  BRA `(.L_x_8787) ;  /* 0xffffff8800787947 */ /* 0x000fea000383ffff */
.L_x_8543:
        /* <DEDUP_REMOVED lines=8> */
.L_x_8789:
[----:B------:R-:W-:Y:S05]  /*2e040*/  BSYNC B1 ;  /* 0x0000000000017941 */ /* 0x000fea0003800000 */
.L_x_8788:
        /* <DEDUP_REMOVED lines=9> */
.L_x_8790:
[----:B------:R-:W-:Y:S02]  /*2e0e0*/  IMAD.MOV.U32 R13, RZ, RZ, R23 ;  /* 0x000000ffff0d7224 */ /* 0x000fe400078e0017 */
[----:B------:R-:W-:Y:S02]  /*2e0f0*/  IMAD.MOV.U32 R12, RZ, RZ, 0x1 ;  /* 0x00000001ff0c7424 */ /* 0x000fe400078e00ff */
[----:B------:R-:W-:-:S07]  /*2e100*/  IMAD.MOV.U32 R2, RZ, RZ, R14 ;  /* 0x000000ffff027224 */ /* 0x000fce00078e000e */
[----:B------:R-:W-:Y:S05]  /*2e110*/  WARPSYNC.COLLECTIVE R15, `(.L_x_8791) ;  /* 0x000000000f087348 */ /* 0x000fea0003c00000 */
[----:B------:R0:W1:Y:S02]  /*2e120*/  SHFL.IDX P6, R14, R13, R12, R11 ;  /* 0x0000000c0d0e7389 */ /* 0x00006400000c000b */
[----:B01----:R-:W-:Y:S01]  /*2e130*/  ENDCOLLECTIVE ;  /* 0x000000000000791b */ /* 0x003fe20003800000 */
.L_x_8791:
        /* <DEDUP_REMOVED lines=14> */
.L_x_8792:
[----:B------:R-:W-:Y:S02]  /*2e220*/  IMAD.MOV.U32 R13, RZ, RZ, R23 ;  /* 0x000000ffff0d7224 */ /* 0x000fe400078e0017 */
[----:B------:R-:W-:Y:S02]  /*2e230*/  IMAD.MOV.U32 R12, RZ, RZ, 0x2 ;  /* 0x00000002ff0c7424 */ /* 0x000fe400078e00ff */
[----:B------:R-:W-:-:S07]  /*2e240*/  IMAD.MOV.U32 R2, RZ, RZ, R14 ;  /* 0x000000ffff027224 */ /* 0x000fce00078e000e */
[----:B------:R-:W-:Y:S05]  /*2e250*/  WARPSYNC.COLLECTIVE R15, `(.L_x_8793) ;  /* 0x000000000f087348 */ /* 0x000fea0003c00000 */
[----:B------:R0:W1:Y:S02]  /*2e260*/  SHFL.IDX P6, R14, R13, R12, R11 ;  /* 0x0000000c0d0e7389 */ /* 0x00006400000c000b */
[----:B01----:R-:W-:Y:S01]  /*2e270*/  ENDCOLLECTIVE ;  /* 0x000000000000791b */ /* 0x003fe20003800000 */
.L_x_8793:
        /* <DEDUP_REMOVED lines=14> */
.L_x_8794:
[----:B------:R-:W-:Y:S02]  /*2e360*/  IMAD.MOV.U32 R13, RZ, RZ, R23 ;  /* 0x000000ffff0d7224 */ /* 0x000fe400078e0017 */
[----:B------:R-:W-:Y:S02]  /*2e370*/  IMAD.MOV.U32 R12, RZ, RZ, 0x3 ;  /* 0x00000003ff0c7424 */ /* 0x000fe400078e00ff */
[----:B------:R-:W-:-:S07]  /*2e380*/  IMAD.MOV.U32 R2, RZ, RZ, R14 ;  /* 0x000000ffff027224 */ /* 0x000fce00078e000e */
[----:B------:R-:W-:Y:S05]  /*2e390*/  WARPSYNC.COLLECTIVE R15, `(.L_x_8795) ;  /* 0x000000000f087348 */ /* 0x000fea0003c00000 */
[----:B------:R0:W1:Y:S02]  /*2e3a0*/  SHFL.IDX P6, R14, R13, R12, R11 ;  /* 0x0000000c0d0e7389 */ /* 0x00006400000c000b */
[----:B01----:R-:W-:Y:S01]  /*2e3b0*/  ENDCOLLECTIVE ;  /* 0x000000000000791b */ /* 0x003fe20003800000 */
.L_x_8795:
        /* <DEDUP_REMOVED lines=14> */
.L_x_8796:
[----:B------:R-:W-:Y:S02]  /*2e4a0*/  IMAD.MOV.U32 R13, RZ, RZ, R23 ;  /* 0x000000ffff0d7224 */ /* 0x000fe400078e0017 */
[----:B------:R-:W-:Y:S02]  /*2e4b0*/  IMAD.MOV.U32 R12, RZ, RZ, 0x4 ;  /* 0x00000004ff0c7424 */ /* 0x000fe400078e00ff */
[----:B------:R-:W-:-:S07]  /*2e4c0*/  IMAD.MOV.U32 R2, RZ, RZ, R14 ;  /* 0x000000ffff027224 */ /* 0x000fce00078e000e */
[----:B------:R-:W-:Y:S05]  /*2e4d0*/  WARPSYNC.COLLECTIVE R15, `(.L_x_8797) ;  /* 0x000000000f087348 */ /* 0x000fea0003c00000 */
[----:B------:R0:W1:Y:S02]  /*2e4e0*/  SHFL.IDX P6, R14, R13, R12, R11 ;  /* 0x0000000c0d0e7389 */ /* 0x00006400000c000b */
[----:B01----:R-:W-:Y:S01]  /*2e4f0*/  ENDCOLLECTIVE ;  /* 0x000000000000791b */ /* 0x003fe20003800000 */
.L_x_8797:
        /* <DEDUP_REMOVED lines=14> */
.L_x_8798:
[----:B------:R-:W-:Y:S02]  /*2e5e0*/  IMAD.MOV.U32 R13, RZ, RZ, R23 ;  /* 0x000000ffff0d7224 */ /* 0x000fe400078e0017 */
[----:B------:R-:W-:Y:S02]  /*2e5f0*/  IMAD.MOV.U32 R12, RZ, RZ, 0x5 ;  /* 0x00000005ff0c7424 */ /* 0x000fe400078e00ff */
[----:B------:R-:W-:-:S07]  /*2e600*/  IMAD.MOV.U32 R2, RZ, RZ, R14 ;  /* 0x000000ffff027224 */ /* 0x000fce00078e000e */
[----:B------:R-:W-:Y:S05]  /*2e610*/  WARPSYNC.COLLECTIVE R15, `(.L_x_8799) ;  /* 0x000000000f087348 */ /* 0x000fea0003c00000 */
[----:B------:R0:W1:Y:S02]  /*2e620*/  SHFL.IDX P6, R14, R13, R12, R11 ;  /* 0x0000000c0d0e7389 */ /* 0x00006400000c000b */
[----:B01----:R-:W-:Y:S01]  /*2e630*/  ENDCOLLECTIVE ;  /* 0x000000000000791b */ /* 0x003fe20003800000 */
.L_x_8799:
        /* <DEDUP_REMOVED lines=14> */
.L_x_8800:
[----:B------:R-:W-:Y:S02]  /*2e720*/  IMAD.MOV.U32 R13, RZ, RZ, R23 ;  /* 0x000000ffff0d7224 */ /* 0x000fe400078e0017 */
[----:B------:R-:W-:Y:S02]  /*2e730*/  IMAD.MOV.U32 R12, RZ, RZ, 0x6 ;  /* 0x00000006ff0c7424 */ /* 0x000fe400078e00ff */
[----:B------:R-:W-:-:S07]  /*2e740*/  IMAD.MOV.U32 R2, RZ, RZ, R14 ;  /* 0x000000ffff027224 */ /* 0x000fce00078e000e */
[----:B------:R-:W-:Y:S05]  /*2e750*/  WARPSYNC.COLLECTIVE R15, `(.L_x_8801) ;  /* 0x000000000f087348 */ /* 0x000fea0003c00000 */
[----:B------:R0:W1:Y:S02]  /*2e760*/  SHFL.IDX P6, R14, R13, R12, R11 ;  /* 0x0000000c0d0e7389 */ /* 0x00006400000c000b */
[----:B01----:R-:W-:Y:S01]  /*2e770*/  ENDCOLLECTIVE ;  /* 0x000000000000791b */ /* 0x003fe20003800000 */
.L_x_8801:
        /* <DEDUP_REMOVED lines=14> */
.L_x_8802:
[----:B------:R-:W-:Y:S02]  /*2e860*/  IMAD.MOV.U32 R13, RZ, RZ, R23 ;  /* 0x000000ffff0d7224 */ /* 0x000fe400078e0017 */
[----:B------:R-:W-:Y:S02]  /*2e870*/  IMAD.MOV.U32 R12, RZ, RZ, 0x7 ;  /* 0x00000007ff0c7424 */ /* 0x000fe400078e00ff */
[----:B------:R-:W-:-:S07]  /*2e880*/  IMAD.MOV.U32 R2, RZ, RZ, R14 ;  /* 0x000000ffff027224 */ /* 0x000fce00078e000e */
[----:B------:R-:W-:Y:S05]  /*2e890*/  WARPSYNC.COLLECTIVE R15, `(.L_x_8803) ;  /* 0x000000000f087348 */ /* 0x000fea0003c00000 */
[----:B------:R0:W1:Y:S02]  /*2e8a0*/  SHFL.IDX P6, R14, R13, R12, R11 ;  /* 0x0000000c0d0e7389 */ /* 0x00006400000c000b */
[----:B01----:R-:W-:Y:S01]  /*2e8b0*/  ENDCOLLECTIVE ;  /* 0x000000000000791b */ /* 0x003fe20003800000 */
.L_x_8803:
        /* <DEDUP_REMOVED lines=13> */
.L_x_8804:
[----:B------:R-:W-:Y:S01]  /*2e990*/  @!PT LDS RZ, [RZ] ;  /* 0x00000000fffff984 */ /* 0x000fe20000000800 */
[----:B------:R-:W-:Y:S01]  /*2e9a0*/  @!PT LDS RZ, [RZ] ;  /* 0x00000000fffff984 */ /* 0x000fe20000000800 */
[----:B------:R-:W-:Y:S01]  /*2e9b0*/  @!PT LDS RZ, [RZ] ;  /* 0x00000000fffff984 */ /* 0x000fe20000000800 */
[----:B------:R1:W-:Y:S01]  /*2e9c0*/  LDGSTS.E.BYPASS.LTC128B.128 [R7+0x7400], desc[UR54][R2.64+0x80], !P0 ;  /* 0x0740008002077fae */ /* 0x0003e2000c101d76 */
[----:B------:R-:W-:Y:S05]  /*2e9d0*/  BRA `(.L_x_8805) ;  /* 0xffffff8400007947 */ /* 0x000fea000383ffff */
.L_x_8551:
[----:B0-----:R0:W1:Y:S02]  /*2e9e0*/  SYNCS.PHASECHK.TRANS64.TRYWAIT P0, [R0+URZ+0x28860], R3 ;  /* 0x02886003000075a7 */ /* 0x001064000800017f */
[----:B-1----:R-:W-:Y:S05]  /*2e9f0*/  @!P0 NANOSLEEP.SYNCS 0x989680 ;  /* 0x009896800000895d */ /* 0x002fea0003900000 */
[----:B------:R-:W1:Y:S02]  /*2ea00*/  @!P0 SYNCS.PHASECHK.TRANS64 P0, [R0+URZ+0x28860], R3 ;  /* 0x02886003000085a7 */ /* 0x000e64000800007f */
[----:B-1----:R-:W-:Y:S05]  /*2ea10*/  @!P0 BRA `(.L_x_8551) ;  /* 0xfffffffc00f08947 */ /* 0x002fea000383ffff */
[----:B------:R-:W-:Y:S05]  /*2ea20*/  BRA `(.L_x_8806) ;  /* 0xffffff8800147947 */ /* 0x000fea000383ffff */
.L_x_8552:
        /* <DEDUP_REMOVED lines=8> */
.L_x_8808:
[----:B------:R-:W-:Y:S05]  /*2eab0*/  BSYNC B0 ;  /* 0x0000000000007941 */ /* 0x000fea0003800000 */
.L_x_8807:
        /* <DEDUP_REMOVED lines=9> */
.L_x_8809:
        /* <DEDUP_REMOVED lines=12> */
.L_x_8810:
        /* <DEDUP_REMOVED lines=13> */
.L_x_8811:
[----:B------:R-:W-:Y:S02]  /*2ece0*/  IMAD.MOV.U32 R13, RZ, RZ, R23 ;  /* 0x000000ffff0d7224 */ /* 0x000fe400078e0017 */
[----:B------:R-:W-:Y:S02]  /*2ecf0*/  IMAD.MOV.U32 R12, RZ, RZ, 0x2 ;  /* 0x00000002ff0c7424 */ /* 0x000fe400078e00ff */
[----:B------:R-:W-:-:S07]  /*2ed00*/  IMAD.MOV.U32 R10, RZ, RZ, R14 ;  /* 0x000000ffff0a7224 */ /* 0x000fce00078e000e */
[----:B------:R-:W-:Y:S05]  /*2ed10*/  WARPSYNC.COLLECTIVE R15, `(.L_x_8812) ;  /* 0x000000000f087348 */ /* 0x000fea0003c00000 */
[----:B------:R0:W1:Y:S02]  /*2ed20*/  SHFL.IDX P6, R14, R13, R12, R11 ;  /* 0x0000000c0d0e7389 */ /* 0x00006400000c000b */
[----:B01----:R-:W-:Y:S01]  /*2ed30*/  ENDCOLLECTIVE ;  /* 0x000000000000791b */ /* 0x003fe20003800000 */
.L_x_8812:
        /* <DEDUP_REMOVED lines=14> */
.L_x_8813:
[----:B------:R-:W-:Y:S02]  /*2ee20*/  IMAD.MOV.U32 R13, RZ, RZ, R23 ;  /* 0x000000ffff0d7224 */ /* 0x000fe400078e0017 */
[----:B------:R-:W-:Y:S01]  /*2ee30*/  IMAD.MOV.U32 R12, RZ, RZ, 0x3 ;  /* 0x00000003ff0c7424 */ /* 0x000fe200078e00ff */
[----:B------:R-:W-:-:S13]  /*2ee40*/  IADD3 R2, P2, R14, R5, RZ ;  /* 0x000000050e027210 */ /* 0x000fda0007f5e0ff */
[----:B------:R-:W-:Y:S05]  /*2ee50*/  WARPSYNC.COLLECTIVE R15, `(.L_x_8814) ;  /* 0x000000000f087348 */ /* 0x000fea0003c00000 */
[----:B------:R0:W1:Y:S02]  /*2ee60*/  SHFL.IDX P6, R14, R13, R12, R11 ;  /* 0x0000000c0d0e7389 */ /* 0x00006400000c000b */
[----:B01----:R-:W-:Y:S01]  /*2ee70*/  ENDCOLLECTIVE ;  /* 0x000000000000791b */ /* 0x003fe20003800000 */
.L_x_8814:
        /* <DEDUP_REMOVED lines=13> */
.L_x_8815:
[----:B------:R-:W-:Y:S02]  /*2ef50*/  IMAD.MOV.U32 R13, RZ, RZ, R23 ;  /* 0x000000ffff0d7224 */ /* 0x000fe400078e0017 */
[----:B------:R-:W-:Y:S01]  /*2ef60*/  IMAD.MOV.U32 R12, RZ, RZ, 0x4 ;  /* 0x00000004ff0c7424 */ /* 0x000fe200078e00ff */
[----:B------:R-:W-:-:S13]  /*2ef70*/  IADD3 R2, P2, R14, R5, RZ ;  /* 0x000000050e027210 */ /* 0x000fda0007f5e0ff */
[----:B------:R-:W-:Y:S05]  /*2ef80*/  WARPSYNC.COLLECTIVE R15, `(.L_x_8816) ;  /* 0x000000000f087348 */ /* 0x000fea0003c00000 */
[----:B------:R0:W1:Y:S02]  /*2ef90*/  SHFL.IDX P6, R14, R13, R12, R11 ;  /* 0x0000000c0d0e7389 */ /* 0x00006400000c000b */
[----:B01----:R-:W-:Y:S01]  /*2efa0*/  ENDCOLLECTIVE ;  /* 0x000000000000791b */ /* 0x003fe20003800000 */
.L_x_8816:
        /* <DEDUP_REMOVED lines=13> */
.L_x_8817:
[----:B------:R-:W-:Y:S02]  /*2f080*/  IMAD.MOV.U32 R13, RZ, RZ, R23 ;  /* 0x000000ffff0d7224 */ /* 0x000fe400078e0017 */
[----:B------:R-:W-:Y:S02]  /*2f090*/  IMAD.MOV.U32 R12, RZ, RZ, 0x5 ;  /* 0x00000005ff0c7424 */ /* 0x000fe400078e00ff */
[----:B------:R-:W-:-:S07]  /*2f0a0*/  IMAD.MOV.U32 R10, RZ, RZ, R14 ;  /* 0x000000ffff0a7224 */ /* 0x000fce00078e000e */
[----:B------:R-:W-:Y:S05]  /*2f0b0*/  WARPSYNC.COLLECTIVE R15, `(.L_x_8818) ;  /* 0x000000000f087348 */ /* 0x000fea0003c00000 */
[----:B------:R0:W1:Y:S02]  /*2f0c0*/  SHFL.IDX P6, R14, R13, R12, R11 ;  /* 0x0000000c0d0e7389 */ /* 0x00006400000c000b */
[----:B01----:R-:W-:Y:S01]  /*2f0d0*/  ENDCOLLECTIVE ;  /* 0x000000000000791b */ /* 0x003fe20003800000 */
.L_x_8818:
        /* <DEDUP_REMOVED lines=14> */
.L_x_8819:
[----:B------:R-:W-:Y:S02]  /*2f1c0*/  IMAD.MOV.U32 R13, RZ, RZ, R23 ;  /* 0x000000ffff0d7224 */ /* 0x000fe400078e0017 */
[----:B------:R-:W-:Y:S01]  /*2f1d0*/  IMAD.MOV.U32 R12, RZ, RZ, 0x6 ;  /* 0x00000006ff0c7424 */ /* 0x000fe200078e00ff */
[----:B------:R-:W-:-:S13]  /*2f1e0*/  IADD3 R2, P2, R14, R5, RZ ;  /* 0x000000050e027210 */ /* 0x000fda0007f5e0ff */
[----:B------:R-:W-:Y:S05]  /*2f1f0*/  WARPSYNC.COLLECTIVE R15, `(.L_x_8820) ;  /* 0x000000000f087348 */ /* 0x000fea0003c00000 */
[----:B------:R0:W1:Y:S02]  /*2f200*/  SHFL.IDX P6, R14, R13, R12, R11 ;  /* 0x0000000c0d0e7389 */ /* 0x00006400000c000b */
[----:B01----:R-:W-:Y:S01]  /*2f210*/  ENDCOLLECTIVE ;  /* 0x000000000000791b */ /* 0x003fe20003800000 */
.L_x_8820:
        /* <DEDUP_REMOVED lines=13> */
.L_x_8821:
[----:B------:R-:W-:Y:S02]  /*2f2f0*/  IMAD.MOV.U32 R13, RZ, RZ, R23 ;  /* 0x000000ffff0d7224 */ /* 0x000fe400078e0017 */
[----:B------:R-:W-:Y:S02]  /*2f300*/  IMAD.MOV.U32 R12, RZ, RZ, 0x7 ;  /* 0x00000007ff0c7424 */ /* 0x000fe400078e00ff */
[----:B------:R-:W-:-:S07]  /*2f310*/  IMAD.MOV.U32 R10, RZ, RZ, R14 ;  /* 0x000000ffff0a7224 */ /* 0x000fce00078e000e */
[----:B------:R-:W-:Y:S05]  /*2f320*/  WARPSYNC.COLLECTIVE R15, `(.L_x_8822) ;  /* 0x000000000f087348 */ /* 0x000fea0003c00000 */
[----:B------:R0:W1:Y:S02]  /*2f330*/  SHFL.IDX P6, R14, R13, R12, R11 ;  /* 0x0000000c0d0e7389 */ /* 0x00006400000c000b */
[----:B01----:R-:W-:Y:S01]  /*2f340*/  ENDCOLLECTIVE ;  /* 0x000000000000791b */ /* 0x003fe20003800000 */
.L_x_8822:
        /* <DEDUP_REMOVED lines=12> */
.L_x_8823:
[----:B------:R-:W-:Y:S05]  /*2f410*/  BRA `(.L_x_8824) ;  /* 0xffffff8000b47947 */ /* 0x000fea000383ffff */
.L_x_8557:
        /* <DEDUP_REMOVED lines=8> */
.L_x_8826:
[----:B------:R-:W-:Y:S05]  /*2f4a0*/  BSYNC B0 ;  /* 0x0000000000007941 */ /* 0x000fea0003800000 */
.L_x_8825:
        /* <DEDUP_REMOVED lines=9> */
.L_x_8827:
        /* <DEDUP_REMOVED lines=24> */
.L_x_8828:
[----:B------:R-:W-:Y:S01]  /*2f6c0*/  IMAD.MOV.U32 R12, RZ, RZ, 0x2 ;  /* 0x00000002ff0c7424 */ /* 0x000fe200078e00ff */
[----:B------:R-:W-:-:S05]  /*2f6d0*/  SEL R14, R14, RZ, P1 ;  /* 0x000000ff0e0e7207 */ /* 0x000fca0000800000 */
[----:B------:R-:W-:-:S04]  /*2f6e0*/  IMAD.IADD R5, R13, 0x1, R14 ;  /* 0x000000010d057824 */ /* 0x000fc800078e020e */
[----:B------:R-:W-:-:S07]  /*2f6f0*/  IMAD.MOV.U32 R13, RZ, RZ, R5 ;  /* 0x000000ffff0d7224 */ /* 0x000fce00078e0005 */
[----:B------:R-:W-:Y:S05]  /*2f700*/  WARPSYNC.COLLECTIVE R15, `(.L_x_8829) ;  /* 0x000000000f087348 */ /* 0x000fea0003c00000 */
[----:B------:R0:W1:Y:S02]  /*2f710*/  SHFL.UP P6, R14, R13, R12, R11 ;  /* 0x0400000c0d0e7389 */ /* 0x00006400000c000b */
[----:B01----:R-:W-:Y:S01]  /*2f720*/  ENDCOLLECTIVE ;  /* 0x000000000000791b */ /* 0x003fe20003800000 */
.L_x_8829:
[----:B------:R-:W-:Y:S01]  /*2f730*/  IMAD.MOV.U32 R12, RZ, RZ, 0x4 ;  /* 0x00000004ff0c7424 */ /* 0x000fe200078e00ff */
[----:B------:R-:W-:-:S05]  /*2f740*/  SEL R2, R14, RZ, P2 ;  /* 0x000000ff0e027207 */ /* 0x000fca0001000000 */
[----:B------:R-:W-:-:S04]  /*2f750*/  IMAD.IADD R2, R5, 0x1, R2 ;  /* 0x0000000105027824 */ /* 0x000fc800078e0202 */
[----:B------:R-:W-:-:S07]  /*2f760*/  IMAD.MOV.U32 R13, RZ, RZ, R2 ;  /* 0x000000ffff0d7224 */ /* 0x000fce00078e0002 */
[----:B------:R-:W-:Y:S05]  /*2f770*/  WARPSYNC.COLLECTIVE R15, `(.L_x_8830) ;  /* 0x000000000f087348 */ /* 0x000fea0003c00000 */
[----:B------:R0:W1:Y:S02]  /*2f780*/  SHFL.UP P6, R14, R13, R12, R11 ;  /* 0x0400000c0d0e7389 */ /* 0x00006400000c000b */
[----:B01----:R-:W-:Y:S01]  /*2f790*/  ENDCOLLECTIVE ;  /* 0x000000000000791b */ /* 0x003fe20003800000 */
.L_x_8830:
[----:B------:R-:W-:Y:S01]  /*2f7a0*/  IMAD.MOV.U32 R12, RZ, RZ, 0x8 ;  /* 0x00000008ff0c7424 */ /* 0x000fe200078e00ff */
[----:B------:R-:W-:-:S05]  /*2f7b0*/  SEL R3, R14, RZ, P3 ;  /* 0x000000ff0e037207 */ /* 0x000fca0001800000 */
[----:B------:R-:W-:-:S04]  /*2f7c0*/  IMAD.IADD R3, R2, 0x1, R3 ;  /* 0x0000000102037824 */ /* 0x000fc800078e0203 */
[----:B------:R-:W-:-:S07]  /*2f7d0*/  IMAD.MOV.U32 R13, RZ, RZ, R3 ;  /* 0x000000ffff0d7224 */ /* 0x000fce00078e0003 */
[----:B------:R-:W-:Y:S05]  /*2f7e0*/  WARPSYNC.COLLECTIVE R15, `(.L_x_8831) ;  /* 0x000000000f087348 */ /* 0x000fea0003c00000 */
[----:B------:R0:W1:Y:S02]  /*2f7f0*/  SHFL.UP P6, R14, R13, R12, R11 ;  /* 0x0400000c0d0e7389 */ /* 0x00006400000c000b */
[----:B01----:R-:W-:Y:S01]  /*2f800*/  ENDCOLLECTIVE ;  /* 0x000000000000791b */ /* 0x003fe20003800000 */
.L_x_8831:
[----:B------:R-:W-:Y:S01]  /*2f810*/  IMAD.MOV.U32 R12, RZ, RZ, 0x10 ;  /* 0x00000010ff0c7424 */ /* 0x000fe200078e00ff */
[----:B------:R-:W-:-:S05]  /*2f820*/  SEL R14, R14, RZ, P4 ;  /* 0x000000ff0e0e7207 */ /* 0x000fca0002000000 */
[----:B------:R-:W-:-:S04]  /*2f830*/  IMAD.IADD R5, R3, 0x1, R14 ;  /* 0x0000000103057824 */ /* 0x000fc800078e020e */
[----:B------:R-:W-:-:S07]  /*2f840*/  IMAD.MOV.U32 R13, RZ, RZ, R5 ;  /* 0x000000ffff0d7224 */ /* 0x000fce00078e0005 */
[----:B------:R-:W-:Y:S05]  /*2f850*/  WARPSYNC.COLLECTIVE R15, `(.L_x_8832) ;  /* 0x000000000f087348 */ /* 0x000fea0003c00000 */
[----:B------:R0:W1:Y:S02]  /*2f860*/  SHFL.UP P6, R14, R13, R12, R11 ;  /* 0x0400000c0d0e7389 */ /* 0x00006400000c000b */
[----:B01----:R-:W-:Y:S01]  /*2f870*/  ENDCOLLECTIVE ;  /* 0x000000000000791b */ /* 0x003fe20003800000 */
.L_x_8832:
        /* <DEDUP_REMOVED lines=8> */
.L_x_8833:
[----:B------:R-:W-:Y:S05]  /*2f900*/  BRA `(.L_x_8834) ;  /* 0xffffff8000c47947 */ /* 0x000fea000383ffff */
.L_x_8560:
[----:B------:R-:W-:Y:S01]  /*2f910*/  BSSY B0, `(.L_x_8835) ;  /* 0x0000007000007945 */ /* 0x000fe20003800000 */
[----:B------:R-:W-:Y:S02]  /*2f920*/  IMAD.MOV.U32 R12, RZ, RZ, 0x1 ;  /* 0x00000001ff0c7424 */ /* 0x000fe400078e00ff */
[----:B------:R-:W-:Y:S02]  /*2f930*/  IMAD.MOV.U32 R11, RZ, RZ, RZ ;  /* 0x000000ffff0b7224 */ /* 0x000fe400078e00ff */
[----:B------:R-:W-:-:S07]  /*2f940*/  IMAD.MOV.U32 R15, RZ, RZ, -0x1 ;  /* 0xffffffffff0f7424 */ /* 0x000fce00078e00ff */
[----:B------:R-:W-:Y:S05]  /*2f950*/  WARPSYNC.COLLECTIVE R15, `(.L_x_8836) ;  /* 0x000000000f087348 */ /* 0x000fea0003c00000 */
[----:B------:R0:W1:Y:S02]  /*2f960*/  SHFL.UP P6, R14, R13, R12, R11 ;  /* 0x0400000c0d0e7389 */ /* 0x00006400000c000b */
[----:B01----:R-:W-:Y:S01]  /*2f970*/  ENDCOLLECTIVE ;  /* 0x000000000000791b */ /* 0x003fe20003800000 */
.L_x_8836:
[----:B------:R-:W-:Y:S05]  /*2f980*/  BSYNC B0 ;  /* 0x0000000000007941 */ /* 0x000fea0003800000 */
.L_x_8835:
        /* <DEDUP_REMOVED lines=8> */
.L_x_8837:
[----:B------:R-:W-:Y:S01]  /*2fa10*/  IMAD.MOV.U32 R12, RZ, RZ, 0x4 ;  /* 0x00000004ff0c7424 */ /* 0x000fe200078e00ff */
[----:B------:R-:W-:-:S05]  /*2fa20*/  SEL R2, R14, RZ, P2 ;  /* 0x000000ff0e027207 */ /* 0x000fca0001000000 */
[----:B------:R-:W-:-:S04]  /*2fa30*/  IMAD.IADD R2, R13, 0x1, R2 ;  /* 0x000000010d027824 */ /* 0x000fc800078e0202 */
[----:B------:R-:W-:-:S07]  /*2fa40*/  IMAD.MOV.U32 R13, RZ, RZ, R2 ;  /* 0x000000ffff0d7224 */ /* 0x000fce00078e0002 */
[----:B------:R-:W-:Y:S05]  /*2fa50*/  WARPSYNC.COLLECTIVE R15, `(.L_x_8838) ;  /* 0x000000000f087348 */ /* 0x000fea0003c00000 */
[----:B------:R0:W1:Y:S02]  /*2fa60*/  SHFL.UP P6, R14, R13, R12, R11 ;  /* 0x0400000c0d0e7389 */ /* 0x00006400000c000b */
[----:B01----:R-:W-:Y:S01]  /*2fa70*/  ENDCOLLECTIVE ;  /* 0x000000000000791b */ /* 0x003fe20003800000 */
.L_x_8838:
[----:B------:R-:W-:Y:S01]  /*2fa80*/  IMAD.MOV.U32 R12, RZ, RZ, 0x8 ;  /* 0x00000008ff0c7424 */ /* 0x000fe200078e00ff */
[----:B------:R-:W-:-:S05]  /*2fa90*/  SEL R3, R14, RZ, P3 ;  /* 0x000000ff0e037207 */ /* 0x000fca0001800000 */
[----:B------:R-:W-:-:S04]  /*2faa0*/  IMAD.IADD R3, R2, 0x1, R3 ;  /* 0x0000000102037824 */ /* 0x000fc800078e0203 */
[----:B------:R-:W-:-:S07]  /*2fab0*/  IMAD.MOV.U32 R13, RZ, RZ, R3 ;  /* 0x000000ffff0d7224 */ /* 0x000fce00078e0003 */
[----:B------:R-:W-:Y:S05]  /*2fac0*/  WARPSYNC.COLLECTIVE R15, `(.L_x_8839) ;  /* 0x000000000f087348 */ /* 0x000fea0003c00000 */
[----:B------:R0:W1:Y:S02]  /*2fad0*/  SHFL.UP P6, R14, R13, R12, R11 ;  /* 0x0400000c0d0e7389 */ /* 0x00006400000c000b */
[----:B01----:R-:W-:Y:S01]  /*2fae0*/  ENDCOLLECTIVE ;  /* 0x000000000000791b */ /* 0x003fe20003800000 */
.L_x_8839:
[----:B------:R-:W-:Y:S01]  /*2faf0*/  IMAD.MOV.U32 R12, RZ, RZ, 0x10 ;  /* 0x00000010ff0c7424 */ /* 0x000fe200078e00ff */
[----:B------:R-:W-:-:S05]  /*2fb00*/  SEL R14, R14, RZ, P4 ;  /* 0x000000ff0e0e7207 */ /* 0x000fca0002000000 */
[----:B------:R-:W-:-:S04]  /*2fb10*/  IMAD.IADD R5, R3, 0x1, R14 ;  /* 0x0000000103057824 */ /* 0x000fc800078e020e */
[----:B------:R-:W-:-:S07]  /*2fb20*/  IMAD.MOV.U32 R13, RZ, RZ, R5 ;  /* 0x000000ffff0d7224 */ /* 0x000fce00078e0005 */
[----:B------:R-:W-:Y:S05]  /*2fb30*/  WARPSYNC.COLLECTIVE R15, `(.L_x_8840) ;  /* 0x000000000f087348 */ /* 0x000fea0003c00000 */
[----:B------:R0:W1:Y:S02]  /*2fb40*/  SHFL.UP P6, R14, R13, R12, R11 ;  /* 0x0400000c0d0e7389 */ /* 0x00006400000c000b */
[----:B01----:R-:W-:Y:S01]  /*2fb50*/  ENDCOLLECTIVE ;  /* 0x000000000000791b */ /* 0x003fe20003800000 */
.L_x_8840:
        /* <DEDUP_REMOVED lines=8> */
.L_x_8841:
[----:B------:R-:W-:Y:S05]  /*2fbe0*/  BRA `(.L_x_8842) ;  /* 0xffffff8000b07947 */ /* 0x000fea000383ffff */
.L_x_8562:
[----:B------:R-:W-:Y:S01]  /*2fbf0*/  BSSY B0, `(.L_x_8843) ;  /* 0x0000006000007945 */ /* 0x000fe20003800000 */
[----:B------:R-:W-:Y:S01]  /*2fc00*/  PLOP3.LUT P6, PT, P6, PT, PT, 0x8, 0x0 ;  /* 0x000000000000781c */ /* 0x000fe200037ce170 */
[----:B------:R-:W-:-:S12]  /*2fc10*/  IMAD.MOV.U32 R15, RZ, RZ, -0x1 ;  /* 0xffffffffff0f7424 */ /* 0x000fd800078e00ff */
[----:B0-----:R-:W-:Y:S05]  /*2fc20*/  WARPSYNC.COLLECTIVE R15, `(.L_x_8844) ;  /* 0x000000000f087348 */ /* 0x001fea0003c00000 */
[----:B------:R-:W-:Y:S01]  /*2fc30*/  VOTE.ANY R14, PT, P6 ;  /* 0x00000000000e7806 */ /* 0x000fe200030e0100 */
[----:B0-----:R-:W-:Y:S06]  /*2fc40*/  ENDCOLLECTIVE ;  /* 0x000000000000791b */ /* 0x001fec0003800000 */
.L_x_8844:
[----:B------:R-:W-:Y:S05]  /*2fc50*/  BSYNC B0 ;  /* 0x0000000000007941 */ /* 0x000fea0003800000 */
.L_x_8843:
        /* <DEDUP_REMOVED lines=8> */
.L_x_8845:
[----:B------:R-:W-:Y:S02]  /*2fce0*/  IMAD.IADD R19, R12, 0x1, R19 ;  /* 0x000000010c137824 */ /* 0x000fe400078e0213 */
[----:B------:R-:W-:Y:S02]  /*2fcf0*/  IMAD.MOV.U32 R13, RZ, RZ, R4 ;  /* 0x000000ffff0d7224 */ /* 0x000fe400078e0004 */
[----:B------:R-:W-:-:S07]  /*2fd00*/  IMAD.MOV.U32 R17, RZ, RZ, R14 ;  /* 0x000000ffff117224 */ /* 0x000fce00078e000e */
[----:B------:R-:W-:Y:S05]  /*2fd10*/  WARPSYNC.COLLECTIVE R15, `(.L_x_8846) ;  /* 0x000000000f087348 */ /* 0x000fea0003c00000 */
[----:B------:R0:W1:Y:S02]  /*2fd20*/  SHFL.IDX P6, R14, R13, R12, R11 ;  /* 0x0000000c0d0e7389 */ /* 0x00006400000c000b */
[----:B01----:R-:W-:Y:S01]  /*2fd30*/  ENDCOLLECTIVE ;  /* 0x000000000000791b */ /* 0x003fe20003800000 */
.L_x_8846:
[----:B------:R-:W-:Y:S01]  /*2fd40*/  IMAD.MOV.U32 R4, RZ, RZ, R14 ;  /* 0x000000ffff047224 */ /* 0x000fe200078e000e */
[----:B------:R-:W-:Y:S06]  /*2fd50*/  BRA `(.L_x_8847) ;  /* 0xffffff8000947947 */ /* 0x000fec000383ffff */
.L_x_8564:
[----:B------:R-:W-:Y:S01]  /*2fd60*/  BSSY B0, `(.L_x_8848) ;  /* 0x0000007000007945 */ /* 0x000fe20003800000 */
[----:B------:R-:W-:Y:S02]  /*2fd70*/  IMAD.MOV.U32 R13, RZ, RZ, R2 ;  /* 0x000000ffff0d7224 */ /* 0x000fe400078e0002 */
[----:B------:R-:W-:Y:S02]  /*2fd80*/  IMAD.MOV.U32 R11, RZ, RZ, 0x1f ;  /* 0x0000001fff0b7424 */ /* 0x000fe400078e00ff */
[----:B------:R-:W-:-:S07]  /*2fd90*/  IMAD.MOV.U32 R15, RZ, RZ, -0x1 ;  /* 0xffffffffff0f7424 */ /* 0x000fce00078e00ff */
[----:B0-23--:R-:W-:Y:S05]  /*2fda0*/  WARPSYNC.COLLECTIVE R15, `(.L_x_8849) ;  /* 0x000000000f087348 */ /* 0x00dfea0003c00000 */
[----:B------:R1:W4:Y:S02]  /*2fdb0*/  SHFL.IDX P6, R14, R13, R12, R11 ;  /* 0x0000000c0d0e7389 */ /* 0x00032400000c000b */
[----:B01234-:R-:W-:Y:S01]  /*2fdc0*/  ENDCOLLECTIVE ;  /* 0x000000000000791b */ /* 0x01ffe20003800000 */
.L_x_8849:
[----:B------:R-:W-:Y:S05]  /*2fdd0*/  BSYNC B0 ;  /* 0x0000000000007941 */ /* 0x000fea0003800000 */
.L_x_8848:
[----:B------:R-:W-:Y:S01]  /*2fde0*/  IMAD.MOV.U32 R6, RZ, RZ, R14 ;  /* 0x000000ffff067224 */ /* 0x000fe200078e000e */
[----:B------:R-:W-:Y:S06]  /*2fdf0*/  BRA `(.L_x_8563) ;  /* 0xffffff8000847947 */ /* 0x000fec000383ffff */
.L_x_8570:
[----:B-1----:R1:W2:Y:S02]  /*2fe00*/  SYNCS.PHASECHK.TRANS64.TRYWAIT P0, [R7+URZ+0x28820], R0 ;  /* 0x02882000070075a7 */ /* 0x0022a4000800017f */
[----:B--2---:R-:W-:Y:S05]  /*2fe10*/  @!P0 NANOSLEEP.SYNCS 0x989680 ;  /* 0x009896800000895d */ /* 0x004fea0003900000 */
[----:B------:R-:W2:Y:S02]  /*2fe20*/  @!P0 SYNCS.PHASECHK.TRANS64 P0, [R7+URZ+0x28820], R0 ;  /* 0x02882000070085a7 */ /* 0x000ea4000800007f */
[----:B--2---:R-:W-:Y:S05]  /*2fe30*/  @!P0 BRA `(.L_x_8570) ;  /* 0xfffffffc00f08947 */ /* 0x004fea000383ffff */
[----:B------:R-:W-:Y:S05]  /*2fe40*/  BRA `(.L_x_8850) ;  /* 0xffffff8800dc7947 */ /* 0x000fea000383ffff */
.L_x_8571:
        /* <DEDUP_REMOVED lines=11> */
.L_x_8852:
[----:B------:R-:W-:Y:S05]  /*2ff00*/  BSYNC B0 ;  /* 0x0000000000007941 */ /* 0x000fea0003800000 */
.L_x_8851:
[----:B------:R-:W-:Y:S05]  /*2ff10*/  BRA `(.L_x_8853) ;  /* 0xffffff8800c47947 */ /* 0x000fea000383ffff */
.L_x_8572:
[----:B------:R-:W-:Y:S01]  /*2ff20*/  BSSY B0, `(.L_x_8854) ;  /* 0x0000006000007945 */ /* 0x000fe20003800000 */
[----:B------:R-:W-:-:S07]  /*2ff30*/  IMAD.MOV.U32 R15, RZ, RZ, -0x1 ;  /* 0xffffffffff0f7424 */ /* 0x000fce00078e00ff */
[----:B01----:R-:W-:Y:S05]  /*2ff40*/  WARPSYNC.COLLECTIVE R15, `(.L_x_8855) ;  /* 0x000000000f0c7348 */ /* 0x003fea0003c00000 */
[----:B------:R-:W-:Y:S02]  /*2ff50*/  ELECT P6, UR62, PT ;  /* 0x00000000003e782f */ /* 0x000fe400038c0000 */
[----:B------:R-:W-:Y:S01]  /*2ff60*/  MOV R14, UR62 ;  /* 0x0000003e000e7c02 */ /* 0x000fe20008000f00 */
[----:B01----:R-:W-:Y:S10]  /*2ff70*/  ENDCOLLECTIVE ;  /* 0x000000000000791b */ /* 0x003ff40003800000 */
.L_x_8855:
[----:B------:R-:W-:Y:S05]  /*2ff80*/  BSYNC B0 ;  /* 0x0000000000007941 */ /* 0x000fea0003800000 */
.L_x_8854:
[----:B------:R-:W-:Y:S05]  /*2ff90*/  BRA `(.L_x_8856) ;  /* 0xffffff8800b87947 */ /* 0x000fea000383ffff */
.L_x_8574:
[----:B-1----:R1:W2:Y:S02]  /*2ffa0*/  SYNCS.PHASECHK.TRANS64.TRYWAIT P1, [R5+URZ+0x28840], R0 ;  /* 0x02884000050075a7 */ /* 0x0022a4000802017f */
[----:B--2---:R-:W-:Y:S05]  /*2ffb0*/  @!P1 NANOSLEEP.SYNCS 0x989680 ;  /* 0x009896800000995d */ /* 0x004fea0003900000 */
[----:B------:R-:W2:Y:S02]  /*2ffc0*/  @!P1 SYNCS.PHASECHK.TRANS64 P1, [R5+URZ+0x28840], R0 ;  /* 0x02884000050095a7 */ /* 0x000ea4000802007f */
[----:B--2---:R-:W-:Y:S05]  /*2ffd0*/  @!P1 BRA `(.L_x_8574) ;  /* 0xfffffffc00f09947 */ /* 0x004fea000383ffff */
[----:B------:R-:W-:Y:S05]  /*2ffe0*/  BRA `(.L_x_8857) ;  /* 0xffffff8800d87947 */ /* 0x000fea000383ffff */
.L_x_8576:
[----:B--2---:R2:W3:Y:S02]  /*2fff0*/  SYNCS.PHASECHK.TRANS64.TRYWAIT P1, [R3+URZ+0x28840], R2 ;  /* 0x02884002030075a7 */ /* 0x0044e4000802017f */
[----:B---3--:R-:W-:Y:S05]  /*30000*/  @!P1 NANOSLEEP.SYNCS 0x989680 ;  /* 0x009896800000995d */ /* 0x008fea0003900000 */
[----:B------:R-:W3:Y:S02]  /*30010*/  @!P1 SYNCS.PHASECHK.TRANS64 P1, [R3+URZ+0x28840], R2 ;  /* 0x02884002030095a7 */ /* 0x000ee4000802007f */
[----:B---3--:R-:W-:Y:S05]  /*30020*/  @!P1 BRA `(.L_x_8576) ;  /* 0xfffffffc00f09947 */ /* 0x008fea000383ffff */
[----:B------:R-:W-:Y:S05]  /*30030*/  BRA `(.L_x_8858) ;  /* 0xffffff8800e47947 */ /* 0x000fea000383ffff */
.L_x_8578:
[----:B---3--:R3:W4:Y:S02]  /*30040*/  SYNCS.PHASECHK.TRANS64.TRYWAIT P1, [R5+URZ+0x28860], R0 ;  /* 0x02886000050075a7 */ /* 0x008724000802017f */
[----:B----4-:R-:W-:Y:S05]  /*30050*/  @!P1 NANOSLEEP.SYNCS 0x989680 ;  /* 0x009896800000995d */ /* 0x010fea0003900000 */
[----:B------:R-:W4:Y:S02]  /*30060*/  @!P1 SYNCS.PHASECHK.TRANS64 P1, [R5+URZ+0x28860], R0 ;  /* 0x02886000050095a7 */ /* 0x000f24000802007f */
[----:B----4-:R-:W-:Y:S05]  /*30070*/  @!P1 BRA `(.L_x_8578) ;  /* 0xfffffffc00f09947 */ /* 0x010fea000383ffff */
[----:B------:R-:W-:Y:S05]  /*30080*/  BRA `(.L_x_8859) ;  /* 0xffffff8800e07947 */ /* 0x000fea000383ffff */
.L_x_8860:
        /* <DEDUP_REMOVED lines=15> */
.L_x_15979:


//--------------------- .text._ZN7cutlass13device_kernelIN5flash11enable_sm90INS1_16FlashAttnFwdSm90INS1_25CollectiveMainloopFwdSm90ILi2EN4cute5tupleIJNS5_1CILi1EEES8_S8_EEENS6_IJNS7_ILi128EEESA_SA_EEELi128ENS_10bfloat16_tEfNS_4arch4Sm90ELb1ELb0ELb1ELb0ELb1ELb0ELb0ELb1ELb1ELb1ELb1ELb0EEENS1_21CollectiveEpilogueFwdISB_S9_SC_SE_Li256ELb0ELb1ELb1ELb0EEENS1_19SingleTileSchedulerILb0ELb1ELb1ELi128EEEEEEEEEvNT_6ParamsE --------------------------
	.section	.text._ZN7cutlass13device_kernelIN5flash11enable_sm90INS1_16FlashAttnFwdSm90INS1_25CollectiveMainloopFwdSm90ILi2EN4cute5tupleIJNS5_1CILi1EEES8_S8_EEENS6_IJNS7_ILi128EEESA_SA_EEELi128ENS_10bfloat16_tEfNS_4arch4Sm90ELb1ELb0ELb1ELb0ELb1ELb0ELb0ELb1ELb1ELb1ELb1ELb0EEENS1_21CollectiveEpilogueFwdISB_S9_SC_SE_Li256ELb0ELb1ELb1ELb0EEENS1_19SingleTileSchedulerILb0ELb1ELb1ELi128EEEEEEEEEvNT_6ParamsE,"ax",@progbits
	.align	128
.text._ZN7cutlass13device_kernelIN5flash11enable_sm90INS1_16FlashAttnFwdSm90INS1_25CollectiveMainloopFwdSm90ILi2EN4cute5tupleIJNS5_1CILi1EEES8_S8_EEENS6_IJNS7_ILi128EEESA_SA_EEELi128ENS_10bfloat16_tEfNS_4arch4Sm90ELb1ELb0ELb1ELb0ELb1ELb0ELb0ELb1ELb1ELb1ELb1ELb0EEENS1_21CollectiveEpilogueFwdISB_S9_SC_SE_Li256ELb0ELb1ELb1ELb0EEENS1_19SingleTileSchedulerILb0ELb1ELb1ELi128EEEEEEEEEvNT_6ParamsE:
        .type           _ZN7cutlass13device_kernelIN5flash11enable_sm90INS1_16FlashAttnFwdSm90INS1_25CollectiveMainloopFwdSm90ILi2EN4cute5tupleIJNS5_1CILi1EEES8_S8_EEENS6_IJNS7_ILi128EEESA_SA_EEELi128ENS_10bfloat16_tEfNS_4arch4Sm90ELb1ELb0ELb1ELb0ELb1ELb0ELb0ELb1ELb1ELb1ELb1ELb0EEENS1_21CollectiveEpilogueFwdISB_S9_SC_SE_Li256ELb0ELb1ELb1ELb0EEENS1_19SingleTileSchedulerILb0ELb1ELb1ELi128EEEEEEEEEvNT_6ParamsE,@function
        .size           _ZN7cutlass13device_kernelIN5flash11enable_sm90INS1_16FlashAttnFwdSm90INS1_25CollectiveMainloopFwdSm90ILi2EN4cute5tupleIJNS5_1CILi1EEES8_S8_EEENS6_IJNS7_ILi128EEESA_SA_EEELi128ENS_10bfloat16_tEfNS_4arch4Sm90ELb1ELb0ELb1ELb0ELb1ELb0ELb0ELb1ELb1ELb1ELb1ELb0EEENS1_21CollectiveEpilogueFwdISB_S9_SC_SE_Li256ELb0ELb1ELb1ELb0EEENS1_19SingleTileSchedulerILb0ELb1ELb1ELi128EEEEEEEEEvNT_6ParamsE,(.L_x_15980 - _ZN7cutlass13device_kernelIN5flash11enable_sm90INS1_16FlashAttnFwdSm90INS1_25CollectiveMainloopFwdSm90ILi2EN4cute5tupleIJNS5_1CILi1EEES8_S8_EEENS6_IJNS7_ILi128EEESA_SA_EEELi128ENS_10bfloat16_tEfNS_4arch4Sm90ELb1ELb0ELb1ELb0ELb1ELb0ELb0ELb1ELb1ELb1ELb1ELb0EEENS1_21CollectiveEpilogueFwdISB_S9_SC_SE_Li256ELb0ELb1ELb1ELb0EEENS1_19SingleTileSchedulerILb0ELb1ELb1ELi128EEEEEEEEEvNT_6ParamsE)
        .other          _ZN7cutlass13device_kernelIN5flash11enable_sm90INS1_16FlashAttnFwdSm90INS1_25CollectiveMainloopFwdSm90ILi2EN4cute5tupleIJNS5_1CILi1EEES8_S8_EEENS6_IJNS7_ILi128EEESA_SA_EEELi128ENS_10bfloat16_tEfNS_4arch4Sm90ELb1ELb0ELb1ELb0ELb1ELb0ELb0ELb1ELb1ELb1ELb1ELb0EEENS1_21CollectiveEpilogueFwdISB_S9_SC_SE_Li256ELb0ELb1ELb1ELb0EEENS1_19SingleTileSchedulerILb0ELb1ELb1ELi128EEEEEEEEEvNT_6ParamsE,@"STO_CUDA_ENTRY STV_DEFAULT"
_ZN7cutlass13device_kernelIN5flash11enable_sm90INS1_16FlashAttnFwdSm90INS1_25CollectiveMainloopFwdSm90ILi2EN4cute5tupleIJNS5_1CILi1EEES8_S8_EEENS6_IJNS7_ILi128EEESA_SA_EEELi128ENS_10bfloat16_tEfNS_4arch4Sm90ELb1ELb0ELb1ELb0ELb1ELb0ELb0ELb1ELb1ELb1ELb1ELb0EEENS1_21CollectiveEpilogueFwdISB_S9_SC_SE_Li256ELb0ELb1ELb1ELb0EEENS1_19SingleTileSchedulerILb0ELb1ELb1ELi128EEEEEEEEEvNT_6ParamsE:
        /* <DEDUP_REMOVED lines=44> */
.L_x_8861:
        /* <DEDUP_REMOVED lines=22> */
.L_x_8862:
        /* <DEDUP_REMOVED lines=18> */
.L_x_8863:
        /* <DEDUP_REMOVED lines=22> */
.L_x_8864:
        /* <DEDUP_REMOVED lines=23> */
.L_x_8865:
        /* <DEDUP_REMOVED lines=9> */
.L_x_8868:
        /* <DEDUP_REMOVED lines=21> */
[----:B------:R-:W0:Y:S01]  /*09f0*/  S2UR UR48, SR_CTAID.X ;  /* 0x00000000003079c3 */ /* 0x000e220000002500 */
[----:B------:R-:W-:Y:S01]  /*0a00*/  ULDC UR4, c[0x0][0x448] ;  /* 0x0001120000047ab9 */ /* 0x000fe20000000800 */
[----:B------:R-:W-:Y:S01]  /*0a10*/  ULDC UR38, c[0x0][0x424] ;  /* 0x0001090000267ab9 */ /* 0x000fe20000000800 */
[----:B------:R-:W-:Y:S01]  /*0a20*/  UISETP.NE.AND UP1, UPT, UR4, 0x1, UPT ;  /* 0x000000010400788c */ /* 0x000fe2000bf25270 */
[----:B------:R-:W-:Y:S02]  /*0a30*/  ULDC UR7, c[0x0][0x288] ;  /* 0x0000a20000077ab9 */ /* 0x000fe40000000800 */
[----:B------:R-:W-:Y:S01]  /*0a40*/  ULDC.64 UR4, c[0x0][0x418] ;  /* 0x0001060000047ab9 */ /* 0x000fe20000000a00 */
[----:B------:R-:W-:Y:S02]  /*0a50*/  UIADD3 UR7, -UR7, 0x80, URZ ;  /* 0x0000008007077890 */ /* 0x000fe4000fffe13f */
[----:B------:R-:W-:Y:S01]  /*0a60*/  UISETP.NE.U32.AND UP0, UPT, UR4, URZ, UPT ;  /* 0x0000003f0400728c */ /* 0x000fe2000bf05070 */
[----:B------:R-:W-:Y:S01]  /*0a70*/  ULDC UR8, c[0x0][0x2f0] ;  /* 0x0000bc0000087ab9 */ /* 0x000fe20000000800 */
[----:B------:R-:W-:-:S02]  /*0a80*/  UP2UR UR42, UPR, URZ, 0x2 ;  /* 0x000000023f2a7883 */ /* 0x000fc40008000000 */
[----:B------:R-:W-:Y:S01]  /*0a90*/  UISETP.NE.AND.EX UP0, UPT, UR5, URZ, UPT, UP0 ;  /* 0x0000003f0500728c */ /* 0x000fe2000bf05300 */
[----:B------:R-:W-:Y:S02]  /*0aa0*/  @UP1 ULDC UR9, c[0x0][0x450] ;  /* 0x0001140000091ab9 */ /* 0x000fe40000000800 */
[----:B------:R-:W-:Y:S01]  /*0ab0*/  @UP1 ULDC UR5, c[0x0][0x44c] ;  /* 0x0001130000051ab9 */ /* 0x000fe20000000800 */
[----:B------:R-:W-:Y:S02]  /*0ac0*/  USEL UR38, UR38, 0x1, UP0 ;  /* 0x0000000126267887 */ /* 0x000fe40008000000 */
[----:B------:R-:W-:Y:S02]  /*0ad0*/  USHF.R.U32.HI UR10, URZ, 0x10, UR39 ;  /* 0x000000103f0a7899 */ /* 0x000fe40008011627 */
[----:B------:R-:W-:Y:S02]  /*0ae0*/  UIMAD UR7, UR38, UR8, UR7 ;  /* 0x00000008260772a4 */ /* 0x000fe4000f8e0207 */
[----:B0-----:R-:W-:-:S02]  /*0af0*/  USHF.L.U32 UR48, UR48, 0x7, URZ ;  /* 0x0000000730307899 */ /* 0x001fc4000800063f */
[----:B------:R-:W-:Y:S02]  /*0b00*/  ULOP3.LUT UR39, UR39, 0xffff, URZ, 0xc0, !UPT ;  /* 0x0000ffff27277892 */ /* 0x000fe4000f8ec03f */
[----:B------:R-:W-:Y:S02]  /*0b10*/  @UP1 UIADD3 UR4, UR48, 0x7f, URZ ;  /* 0x0000007f30041890 */ /* 0x000fe4000fffe03f */
[----:B------:R-:W-:Y:S02]  /*0b20*/  UIADD3 UR6, UR48, 0x7f, URZ ;  /* 0x0000007f30067890 */ /* 0x000fe4000fffe03f */
[----:B------:R-:W-:Y:S02]  /*0b30*/  UIMAD.WIDE.U32 UR4, UR4, UR5, URZ ;  /* 0x00000005040472a5 */ /* 0x000fe4000f8e003f */
[----:B------:R-:W-:Y:S02]  /*0b40*/  UIMAD UR4, UR38, UR8, 0x7f ;  /* 0x0000007f260474a4 */ /* 0x000fe4000f8e0208 */
[----:B------:R-:W-:-:S02]  /*0b50*/  @UP1 USHF.R.U32.HI UR6, URZ, UR9, UR5 ;  /* 0x000000093f061299 */ /* 0x000fc40008011605 */
[----:B------:R-:W-:Y:S02]  /*0b60*/  USHF.R.S32.HI UR5, URZ, 0x1f, UR4 ;  /* 0x0000001f3f057899 */ /* 0x000fe40008011404 */
[----:B------:R-:W-:Y:S02]  /*0b70*/  UIADD3 UR6, UR7, UR6, URZ ;  /* 0x0000000607067290 */ /* 0x000fe4000fffe03f */
[----:B------:R-:W-:Y:S02]  /*0b80*/  ULEA.HI UR5, UR5, UR4, URZ, 0x7 ;  /* 0x0000000405057291 */ /* 0x000fe4000f8f383f */
[----:B------:R-:W-:Y:S02]  /*0b90*/  USHF.R.S32.HI UR7, URZ, 0x1f, UR6 ;  /* 0x0000001f3f077899 */ /* 0x000fe40008011406 */
[----:B------:R-:W-:Y:S02]  /*0ba0*/  USHF.R.S32.HI UR5, URZ, 0x7, UR5 ;  /* 0x000000073f057899 */ /* 0x000fe40008011405 */
[----:B------:R-:W-:Y:S01]  /*0bb0*/  ULEA.HI UR7, UR7, UR6, URZ, 0x7 ;  /* 0x0000000607077291 */ /* 0x000fe2000f8f383f */
[----:B------:R-:W-:-:S03]  /*0bc0*/  UMOV UR4, URZ ;  /* 0x0000003f00047c82 */ /* 0x000fc60008000000 */
[----:B------:R-:W-:-:S04]  /*0bd0*/  USHF.R.S32.HI UR7, URZ, 0x7, UR7 ;  /* 0x000000073f077899 */ /* 0x000fc80008011407 */
[----:B------:R-:W-:-:S04]  /*0be0*/  UISETP.LT.AND UP0, UPT, UR5, UR7, UPT ;  /* 0x000000070500728c */ /* 0x000fc8000bf01270 */
[----:B------:R-:W-:Y:S02]  /*0bf0*/  USEL UR9, UR5, UR7, UP0 ;  /* 0x0000000705097287 */ /* 0x000fe40008000000 */
[----:B------:R-:W-:Y:S02]  /*0c00*/  UISETP.NE.AND UP0, UPT, UR10, URZ, UPT ;  /* 0x0000003f0a00728c */ /* 0x000fe4000bf05270 */
[----:B------:R-:W-:-:S06]  /*0c10*/  UISETP.GE.AND UP1, UPT, UR9, 0x1, UPT ;  /* 0x000000010900788c */ /* 0x000fcc000bf26270 */
        /* <DEDUP_REMOVED lines=36> */
.L_x_8870:
[----:B------:R-:W-:Y:S02]  /*0e60*/  UIMAD UR39, UR39, UR4, URZ ;  /* 0x00000004272772a4 */ /* 0x000fe4000f8e023f */
[----:B------:R-:W-:Y:S01]  /*0e70*/  IMAD.U32 R3, RZ, RZ, UR4 ;  /* 0x00000004ff037e24 */ /* 0x000fe2000f8e00ff */
[----:B------:R-:W-:Y:S01]  /*0e80*/  MOV R0, UR9 ;  /* 0x0000000900007c02 */ /* 0x000fe20008000f00 */
[----:B------:R-:W-:Y:S01]  /*0e90*/  VIADD R22, R19, 0xffffff80 ;  /* 0xffffff8013167836 */ /* 0x000fe20000000000 */
[----:B------:R-:W-:Y:S02]  /*0ea0*/  PLOP3.LUT P0, PT, PT, PT, PT, 0x80, 0x0 ;  /* 0x000000000000781c */ /* 0x000fe40003f0f070 */
[----:B------:R-:W-:Y:S02]  /*0eb0*/  CS2R R150, SRZ ;  /* 0x0000000000967805 */ /* 0x000fe4000001ff00 */
[----:B------:R-:W-:Y:S02]  /*0ec0*/  VIADDMNMX R0, R3, UR39, R0, PT ;  /* 0x0000002703007c46 */ /* 0x000fe4000b800100 */
[----:B------:R-:W-:-:S02]  /*0ed0*/  CS2R R148, SRZ ;  /* 0x0000000000947805 */ /* 0x000fc4000001ff00 */
[----:B------:R-:W-:Y:S02]  /*0ee0*/  MOV R3, RZ ;  /* 0x000000ff00037202 */ /* 0x000fe40000000f00 */
        /* <DEDUP_REMOVED lines=69> */
.L_x_8872:
[----:B------:R-:W-:-:S04]  /*1340*/  SHF.L.U32 R0, RZ, 0x1f, RZ ;  /* 0x0000001fff007819 */ /* 0x000fc800000006ff */
[----:B------:R-:W0:Y:S02]  /*1350*/  SYNCS.PHASECHK.TRANS64.TRYWAIT P0, [UR41+0x28800], R0 ;  /* 0x02880000ff0075a7 */ /* 0x000e240008000169 */
[----:B0-----:R-:W-:Y:S05]  /*1360*/  @!P0 BRA `(.L_x_8873) ;  /* 0x000000e400f88947 */ /* 0x001fea0003800000 */
.L_x_8958:
[----:B------:R-:W-:-:S06]  /*1370*/  ULOP3.LUT UR4, UR36, 0x1, URZ, 0xfc, !UPT ;  /* 0x0000000124047892 */ /* 0x000fcc000f8efc3f */
[----:B0-----:R-:W-:-:S05]  /*1380*/  IMAD.U32 R3, RZ, RZ, UR4 ;  /* 0x00000004ff037e24 */ /* 0x001fca000f8e00ff */
[----:B------:R-:W-:-:S13]  /*1390*/  ISETP.NE.AND P0, PT, R3, 0x3, PT ;  /* 0x000000030300780c */ /* 0x000fda0003f05270 */
[----:B------:R-:W-:Y:S05]  /*13a0*/  @!P0 BRA `(.L_x_8874) ;  /* 0x0000000000048947 */ /* 0x000fea0003800000 */
[----:B------:R-:W-:Y:S01]  /*13b0*/  BPT.TRAP 0x1 ;  /* 0x000000040000795c */ /* 0x000fe20000300000 */
.L_x_8874:
[----:B------:R0:W1:Y:S01]  /*13c0*/  SYNCS.PHASECHK.TRANS64.TRYWAIT P1, [UR41+0x28830], R0 ;  /* 0x02883000ff0075a7 */ /* 0x0000620008020169 */
[----:B------:R-:W-:Y:S05]  /*13d0*/  @!P0 BRA `(.L_x_8875) ;  /* 0x0000000000048947 */ /* 0x000fea0003800000 */
[----:B------:R-:W-:Y:S01]  /*13e0*/  BPT.TRAP 0x1 ;  /* 0x000000040000795c */ /* 0x000fe20000300000 */
.L_x_8875:
[----:B------:R-:W-:-:S04]  /*13f0*/  MOV R4, UR43 ;  /* 0x0000002b00047c02 */ /* 0x000fc80008000f00 */
[----:B------:R-:W-:Y:S01]  /*1400*/  LOP3.LUT R4, R4, 0x10000, RZ, 0xfc, !PT ;  /* 0x0001000004047812 */ /* 0x000fe200078efcff */
[----:B-1----:R-:W-:Y:S06]  /*1410*/  @P1 BRA `(.L_x_8876) ;  /* 0x0000000000081947 */ /* 0x002fec0003800000 */
[----:B------:R-:W1:Y:S02]  /*1420*/  SYNCS.PHASECHK.TRANS64.TRYWAIT P1, [UR41+0x28830], R0 ;  /* 0x02883000ff0075a7 */ /* 0x000e640008020169 */
[----:B-1----:R-:W-:Y:S05]  /*1430*/  @!P1 BRA `(.L_x_8877) ;  /* 0x000000e400dc9947 */ /* 0x002fea0003800000 */
.L_x_8876:
[----:B------:R-:W-:Y:S05]  /*1440*/  WARPSYNC.ALL ;  /* 0x0000000000007948 */ /* 0x000fea0003800000 */
[----:B------:R-:W-:Y:S01]  /*1450*/  IMAD.MOV.U32 R5, RZ, RZ, 0x40000040 ;  /* 0x40000040ff057424 */ /* 0x000fe200078e00ff */
[----:B------:R-:W-:Y:S01]  /*1460*/  UIADD3 UR4, UR41, 0x18400, URZ ;  /* 0x0001840029047890 */ /* 0x000fe2000fffe03f */
[----:B------:R-:W-:Y:S01]  /*1470*/  R2UR UR8, R4 ;  /* 0x00000000040872ca */ /* 0x000fe200000e0000 */
[----:B------:R-:W-:Y:S02]  /*1480*/  WARPGROUP.ARRIVE ;  /* 0x00000000000079c5 */ /* 0x000fe40000000000 */
[----:B------:R-:W-:Y:S01]  /*1490*/  R2UR UR9, R5 ;  /* 0x00000000050972ca */ /* 0x000fe200000e0000 */
[----:B------:R-:W-:-:S03]  /*14a0*/  USHF.R.U32.HI UR4, URZ, 0x4, UR4 ;  /* 0x000000043f047899 */ /* 0x000fc60008011604 */
[----:B------:R-:W2:Y:S01]  /*14b0*/  S2UR UR43, SR_CgaCtaId ;  /* 0x00000000002b79c3 */ /* 0x000ea20000008800 */
[----:B------:R-:W-:Y:S01]  /*14c0*/  UMOV UR11, 0x40000040 ;  /* 0x40000040000b7882 */ /* 0x000fe20000000000 */
[----:B------:R-:W-:Y:S01]  /*14d0*/  UMOV UR13, 0x40000040 ;  /* 0x40000040000d7882 */ /* 0x000fe20000000000 */
[----:B------:R-:W-:Y:S01]  /*14e0*/  ULOP3.LUT UR4, UR4, 0x3fff, URZ, 0xc0, !UPT ;  /* 0x00003fff04047892 */ /* 0x000fe2000f8ec03f */
[----:B------:R-:W-:Y:S01]  /*14f0*/  UMOV UR15, 0x40000040 ;  /* 0x40000040000f7882 */ /* 0x000fe20000000000 */
[----:B------:R-:W-:Y:S02]  /*1500*/  UMOV UR17, 0x40000040 ;  /* 0x4000004000117882 */ /* 0x000fe40000000000 */
[----:B------:R-:W-:Y:S01]  /*1510*/  ULOP3.LUT UR46, UR4, 0x10000, URZ, 0xfc, !UPT ;  /* 0x00010000042e7892 */ /* 0x000fe2000f8efc3f */
[----:B------:R-:W-:Y:S02]  /*1520*/  UMOV UR19, 0x40000040 ;  /* 0x4000004000137882 */ /* 0x000fe40000000000 */
[----:B------:R-:W-:Y:S01]  /*1530*/  R2UR UR4, R4 ;  /* 0x00000000040472ca */ /* 0x000fe200000e0000 */
[----:B------:R-:W-:-:S02]  /*1540*/  UIADD3 UR14, UR46, 0x4, URZ ;  /* 0x000000042e0e7890 */ /* 0x000fc4000fffe03f */
[----:B------:R-:W-:Y:S02]  /*1550*/  UIADD3 UR18, UR46, 0x6, URZ ;  /* 0x000000062e127890 */ /* 0x000fe4000fffe03f */
[----:B------:R-:W-:Y:S01]  /*1560*/  UMOV UR10, UR46 ;  /* 0x0000002e000a7c82 */ /* 0x000fe20008000000 */
[----:B------:R-:W-:Y:S01]  /*1570*/  UIADD3 UR22, UR46, 0x400, URZ ;  /* 0x000004002e167890 */ /* 0x000fe2000fffe03f */
[----:B------:R-:W-:Y:S01]  /*1580*/  HGMMA.64x128x16.F32.BF16 R24, gdesc[UR8], RZ, !UPT, gsb0 ;  /* 0x01e00000081879f0 */ /* 0x000fe2000c0018ff */
[----:B------:R-:W-:Y:S01]  /*1590*/  UIADD3 UR10, UR46, 0x2, URZ ;  /* 0x000000022e0a7890 */ /* 0x000fe2000fffe03f */
[----:B------:R-:W-:Y:S01]  /*15a0*/  UMOV UR9, 0x40000040 ;  /* 0x4000004000097882 */ /* 0x000fe20000000000 */
[----:B------:R-:W-:Y:S01]  /*15b0*/  UMOV UR11, 0x40000040 ;  /* 0x40000040000b7882 */ /* 0x000fe20000000000 */
[----:B------:R-:W-:Y:S02]  /*15c0*/  UMOV UR21, 0x40000040 ;  /* 0x4000004000157882 */ /* 0x000fe40000000000 */
[----:B------:R-:W-:-:S02]  /*15d0*/  UIADD3 UR8, UR4, 0x2, URZ ;  /* 0x0000000204087890 */ /* 0x000fc4000fffe03f */
[----:B------:R-:W-:Y:S02]  /*15e0*/  UIADD3 UR12, UR4, 0x4, URZ ;  /* 0x00000004040c7890 */ /* 0x000fe4000fffe03f */
[----:B------:R-:W-:Y:S02]  /*15f0*/  UIADD3 UR16, UR4, 0x6, URZ ;  /* 0x0000000604107890 */ /* 0x000fe4000fffe03f */
[----:B------:R-:W-:Y:S01]  /*1600*/  UIADD3 UR20, UR4, 0x400, URZ ;  /* 0x0000040004147890 */ /* 0x000fe2000fffe03f */
        /* <DEDUP_REMOVED lines=37> */
.L_x_8878:
[----:B------:R-:W-:Y:S01]  /*1860*/  LOP3.LUT R7, R88, 0xffffff80, RZ, 0xc0, !PT ;  /* 0xffffff8058077812 */ /* 0x000fe200078ec0ff */
[----:B------:R-:W-:Y:S01]  /*1870*/  ULDC UR6, c[0x0][0x9d8] ;  /* 0x0002760000067ab9 */ /* 0x000fe20000000800 */
[----:B------:R-:W-:Y:S01]  /*1880*/  LEA.HI R23, R23, R22, RZ, 0x2 ;  /* 0x0000001617177211 */ /* 0x000fe200078f10ff */
[----:B------:R-:W-:Y:S01]  /*1890*/  FMUL.FTZ R24, R24, UR6 ;  /* 0x0000000618187c20 */ /* 0x000fe20008410000 */
[----:B------:R-:W-:Y:S01]  /*18a0*/  FMUL.FTZ R25, R25, UR6 ;  /* 0x0000000619197c20 */ /* 0x000fe20008410000 */
[----:B------:R-:W-:Y:S01]  /*18b0*/  IMAD.IADD R7, R22, 0x1, -R7 ;  /* 0x0000000116077824 */ /* 0x000fe200078e0a07 */
[----:B------:R-:W-:Y:S01]  /*18c0*/  LOP3.LUT R23, R23, 0xfffffffc, RZ, 0xc0, !PT ;  /* 0xfffffffc17177812 */ /* 0x000fe200078ec0ff */
[----:B------:R2:W3:Y:S01]  /*18d0*/  MUFU.TANH R90, R24 ;  /* 0x00000018005a7308 */ /* 0x0004e20000002400 */
[----:B------:R-:W-:Y:S01]  /*18e0*/  UISETP.NE.AND UP0, UPT, UR42, URZ, UPT ;  /* 0x0000003f2a00728c */ /* 0x000fe2000bf05270 */
[----:B01----:R-:W-:Y:S01]  /*18f0*/  FMUL.FTZ R0, R26, UR6 ;  /* 0x000000061a007c20 */ /* 0x003fe20008410000 */
[----:B------:R-:W-:Y:S01]  /*1900*/  SHF.R.S32.HI R6, RZ, 0x1f, R7 ;  /* 0x0000001fff067819 */ /* 0x000fe20000011407 */
[----:B------:R-:W-:Y:S01]  /*1910*/  FMUL.FTZ R3, R27, UR6 ;  /* 0x000000061b037c20 */ /* 0x000fe20008410000 */
[----:B------:R-:W-:Y:S01]  /*1920*/  ULDC UR7, c[0x0][0x2f0] ;  /* 0x0000bc0000077ab9 */ /* 0x000fe20000000800 */
[----:B------:R-:W-:Y:S01]  /*1930*/  FMUL.FTZ R28, R28, UR6 ;  /* 0x000000061c1c7c20 */ /* 0x000fe20008410000 */
[----:B------:R-:W-:Y:S01]  /*1940*/  LEA.HI R10, R6, R7, RZ, 0x2 ;  /* 0x00000007060a7211 */ /* 0x000fe200078f10ff */
[----:B------:R0:W1:Y:S01]  /*1950*/  MUFU.TANH R91, R25 ;  /* 0x00000019005b7308 */ /* 0x0000620000002400 */
[----:B--2---:R-:W-:Y:S01]  /*1960*/  IADD3 R24, R22, -R23, RZ ;  /* 0x8000001716187210 */ /* 0x004fe20007ffe0ff */
[----:B------:R-:W-:Y:S01]  /*1970*/  FMUL.FTZ R9, R30, UR6 ;  /* 0x000000061e097c20 */ /* 0x000fe20008410000 */
[----:B------:R-:W-:Y:S01]  /*1980*/  LEA.HI R11, R6, R7, RZ, 0x5 ;  /* 0x00000007060b7211 */ /* 0x000fe200078f28ff */
[----:B------:R-:W-:Y:S01]  /*1990*/  @UP0 ULDC UR4, c[0x0][0x44c] ;  /* 0x0001130000040ab9 */ /* 0x000fe20000000800 */
[--C-:B------:R-:W-:Y:S01]  /*19a0*/  SHF.R.S32.HI R6, RZ, 0x2, R10.reuse ;  /* 0x00000002ff067819 */ /* 0x100fe2000001140a */
[----:B------:R-:W-:Y:S01]  /*19b0*/  @UP0 ULDC UR5, c[0x0][0x450] ;  /* 0x0001140000050ab9 */ /* 0x000fe20000000800 */
[----:B------:R-:W-:Y:S01]  /*19c0*/  SHF.R.S32.HI R23, RZ, 0x1f, R10 ;  /* 0x0000001fff177819 */ /* 0x000fe2000001140a */
[----:B------:R2:W4:Y:S01]  /*19d0*/  MUFU.TANH R92, R28 ;  /* 0x0000001c005c7308 */ /* 0x0005220000002400 */
[----:B------:R-:W-:Y:S01]  /*19e0*/  LEA.HI R22, R89, R89, RZ, 0x1 ;  /* 0x0000005959167211 */ /* 0x000fe200078f08ff */
[----:B------:R-:W-:Y:S01]  /*19f0*/  FMUL.FTZ R29, R29, UR6 ;  /* 0x000000061d1d7c20 */ /* 0x000fe20008410000 */
[----:B------:R-:W-:Y:S01]  /*1a00*/  SHF.R.S32.HI R11, RZ, 0x5, R11 ;  /* 0x00000005ff0b7819 */ /* 0x000fe2000001140b */
[----:B------:R-:W-:Y:S01]  /*1a10*/  ULDC UR10, c[0x0][0x288] ;  /* 0x0000a200000a7ab9 */ /* 0x000fe20000000800 */
[----:B------:R-:W-:Y:S01]  /*1a20*/  LEA.HI R23, R23, R6, RZ, 0x3 ;  /* 0x0000000617177211 */ /* 0x000fe200078f18ff */
[----:B------:R-:W-:Y:S01]  /*1a30*/  FMUL.FTZ R32, R32, UR6 ;  /* 0x0000000620207c20 */ /* 0x000fe20008410000 */
[----:B------:R-:W-:Y:S01]  /*1a40*/  LOP3.LUT R22, R22, 0x3fffffe, RZ, 0xc0, !PT ;  /* 0x03fffffe16167812 */ /* 0x000fe200078ec0ff */
[----:B------:R-:W5:Y:S01]  /*1a50*/  MUFU.TANH R29, R29 ;  /* 0x0000001d001d7308 */ /* 0x000f620000002400 */
[----:B0-----:R-:W-:Y:S01]  /*1a60*/  LEA R25, R11, UR48, 0x4 ;  /* 0x000000300b197c11 */ /* 0x001fe2000f8e20ff */
[----:B------:R-:W-:Y:S01]  /*1a70*/  FMUL.FTZ R33, R33, UR6 ;  /* 0x0000000621217c20 */ /* 0x000fe20008410000 */
[----:B------:R-:W-:Y:S01]  /*1a80*/  LOP3.LUT R23, R23, 0xfffffff8, RZ, 0xc0, !PT ;  /* 0xfffffff817177812 */ /* 0x000fe200078ec0ff */
[----:B------:R-:W-:Y:S01]  /*1a90*/  IMAD.IADD R89, R89, 0x1, -R22 ;  /* 0x0000000159597824 */ /* 0x000fe200078e0a16 */
[----:B------:R-:W-:Y:S01]  /*1aa0*/  LEA.HI R11, R24, R24, RZ, 0x1 ;  /* 0x00000018180b7211 */ /* 0x000fe200078f08ff */
[----:B------:R-:W-:Y:S01]  /*1ab0*/  FMUL.FTZ R36, R36, UR6 ;  /* 0x0000000624247c20 */ /* 0x000fe20008410000 */
[----:B------:R-:W-:Y:S01]  /*1ac0*/  IADD3 R26, R25, R6, -R23 ;  /* 0x00000006191a7210 */ /* 0x000fe20007ffe817 */
[----:B------:R1:W0:Y:S01]  /*1ad0*/  MUFU.TANH R95, R32 ;  /* 0x00000020005f7308 */ /* 0x0002220000002400 */
[----:B------:R-:W-:Y:S01]  /*1ae0*/  LOP3.LUT R11, R11, 0x1ffffffe, RZ, 0xc0, !PT ;  /* 0x1ffffffe0b0b7812 */ /* 0x000fe200078ec0ff */
[----:B------:R-:W-:Y:S01]  /*1af0*/  FMUL.FTZ R37, R37, UR6 ;  /* 0x0000000625257c20 */ /* 0x000fe20008410000 */
[----:B------:R-:W-:Y:S01]  /*1b00*/  PLOP3.LUT P1, PT, PT, PT, UP0, 0x80, 0x0 ;  /* 0x000000000000781c */ /* 0x000fe20003f2f008 */
[----:B------:R-:W-:Y:S01]  /*1b10*/  FMUL.FTZ R40, R40, UR6 ;  /* 0x0000000628287c20 */ /* 0x000fe20008410000 */
[----:B------:R-:W-:Y:S01]  /*1b20*/  LEA R89, R89, R26, 0x6 ;  /* 0x0000001a59597211 */ /* 0x000fe200078e30ff */
[----:B------:R-:W-:Y:S01]  /*1b30*/  IMAD.IADD R6, R24, 0x1, -R11 ;  /* 0x0000000118067824 */ /* 0x000fe200078e0a0b */
[----:B------:R-:W-:Y:S01]  /*1b40*/  PLOP3.LUT P2, PT, PT, PT, UP0, 0x80, 0x0 ;  /* 0x000000000000781c */ /* 0x000fe20003f4f008 */
[----:B------:R-:W0:Y:S01]  /*1b50*/  MUFU.TANH R33, R33 ;  /* 0x0000002100217308 */ /* 0x000e220000002400 */
[----:B------:R-:W-:Y:S01]  /*1b60*/  LOP3.LUT R10, R10, 0x7ffffffc, RZ, 0xc0, !PT ;  /* 0x7ffffffc0a0a7812 */ /* 0x000fe200078ec0ff */
[----:B------:R-:W-:-:S02]  /*1b70*/  IMAD R6, R6, 0x8, R89 ;  /* 0x0000000806067824 */ /* 0x000fc400078e0259 */
[----:B------:R-:W-:Y:S01]  /*1b80*/  FMUL.FTZ R41, R41, UR6 ;  /* 0x0000000629297c20 */ /* 0x000fe20008410000 */
[----:B------:R-:W-:Y:S01]  /*1b90*/  FMUL.FTZ R44, R44, UR6 ;  /* 0x000000062c2c7c20 */ /* 0x000fe20008410000 */
[----:B------:R-:W-:Y:S01]  /*1ba0*/  IADD3 R7, R7, -R10, RZ ;  /* 0x8000000a07077210 */ /* 0x000fe20007ffe0ff */
[----:B------:R-:W-:Y:S02]  /*1bb0*/  IMAD.MOV.U32 R23, RZ, RZ, R6 ;  /* 0x000000ffff177224 */ /* 0x000fe400078e0006 */
[----:B------:R-:W-:Y:S01]  /*1bc0*/  FMUL.FTZ R45, R45, UR6 ;  /* 0x000000062d2d7c20 */ /* 0x000fe20008410000 */
[----:B------:R-:W-:Y:S01]  /*1bd0*/  @P1 IMAD.HI.U32 R11, R6, UR4, RZ ;  /* 0x00000004060b1c27 */ /* 0x000fe2000f8e00ff */
[----:B------:R-:W-:Y:S01]  /*1be0*/  UMOV UR4, 0xffffff80 ;  /* 0xffffff8000047882 */ /* 0x000fe20000000000 */
[----:B------:R-:W0:Y:S01]  /*1bf0*/  MUFU.TANH R36, R36 ;  /* 0x0000002400247308 */ /* 0x000e220000002400 */
[----:B------:R-:W-:Y:S01]  /*1c00*/  UIMAD UR4, UR47, UR4, 0x80 ;  /* 0x000000802f0474a4 */ /* 0x000fe2000f8e0204 */
[----:B------:R-:W-:Y:S01]  /*1c10*/  FMUL.FTZ R48, R48, UR6 ;  /* 0x0000000630307c20 */ /* 0x000fe20008410000 */
[----:B------:R-:W-:Y:S01]  /*1c20*/  @P2 SHF.R.U32.HI R23, RZ, UR5, R11 ;  /* 0x00000005ff172c19 */ /* 0x000fe2000801160b */
[----:B------:R-:W-:Y:S01]  /*1c30*/  IMAD.U32 R11, RZ, RZ, UR7 ;  /* 0x00000007ff0b7e24 */ /* 0x000fe2000f8e00ff */
[----:B------:R-:W-:Y:S01]  /*1c40*/  UIADD3 UR5, UR4, 0x1, URZ ;  /* 0x0000000104057890 */ /* 0x000fe2000fffe03f */
[----:B------:R-:W-:Y:S01]  /*1c50*/  FMUL.FTZ R49, R49, UR6 ;  /* 0x0000000631317c20 */ /* 0x000fe20008410000 */
[----:B------:R-:W-:Y:S01]  /*1c60*/  UIMAD UR4, UR38, UR7, UR4 ;  /* 0x00000007260472a4 */ /* 0x000fe2000f8e0204 */
[----:B------:R-:W3:Y:S01]  /*1c70*/  SHFL.IDX PT, R27, R23, RZ, 0x1c1f ;  /* 0x001c1fff171b7589 */ /* 0x000ee200000e0000 */
[----:B------:R-:W0:Y:S01]  /*1c80*/  MUFU.TANH R37, R37 ;  /* 0x0000002500257308 */ /* 0x000e220000002400 */
[----:B------:R-:W-:Y:S01]  /*1c90*/  FMUL.FTZ R52, R52, UR6 ;  /* 0x0000000634347c20 */ /* 0x000fe20008410000 */
[----:B------:R-:W-:-:S02]  /*1ca0*/  IMAD.U32 R10, RZ, RZ, UR5 ;  /* 0x00000005ff0a7e24 */ /* 0x000fc4000f8e00ff */
[----:B------:R-:W-:Y:S01]  /*1cb0*/  FMUL.FTZ R12, R34, UR6 ;  /* 0x00000006220c7c20 */ /* 0x000fe20008410000 */
[----:B--2---:R-:W-:Y:S01]  /*1cc0*/  MOV R28, UR4 ;  /* 0x00000004001c7c02 */ /* 0x004fe20008000f00 */
[----:B------:R-:W-:Y:S01]  /*1cd0*/  FMUL.FTZ R53, R53, UR6 ;  /* 0x0000000635357c20 */ /* 0x000fe20008410000 */
[C---:B------:R-:W-:Y:S02]  /*1ce0*/  IMAD R10, R7.reuse, -0x2, R10 ;  /* 0xfffffffe070a7824 */ /* 0x040fe400078e020a */
[----:B------:R-:W-:Y:S01]  /*1cf0*/  FMUL.FTZ R56, R56, UR6 ;  /* 0x0000000638387c20 */ /* 0x000fe20008410000 */
[----:B------:R-:W2:Y:S01]  /*1d00*/  MUFU.TANH R40, R40 ;  /* 0x0000002800287308 */ /* 0x000ea20000002400 */
[----:B------:R-:W-:Y:S02]  /*1d10*/  IMAD R28, R7, -0x2, R28 ;  /* 0xfffffffe071c7824 */ /* 0x000fe400078e021c */
[----:B------:R-:W-:Y:S01]  /*1d20*/  FMUL.FTZ R57, R57, UR6 ;  /* 0x0000000639397c20 */ /* 0x000fe20008410000 */
[----:B------:R-:W-:-:S02]  /*1d30*/  IMAD R30, R11, UR38, R10 ;  /* 0x000000260b1e7c24 */ /* 0x000fc4000f8e020a */
[----:B------:R-:W-:Y:S01]  /*1d40*/  FMUL.FTZ R65, R65, UR6 ;  /* 0x0000000641417c20 */ /* 0x000fe20008410000 */
[----:B------:R-:W-:Y:S01]  /*1d50*/  FMUL.FTZ R8, R31, UR6 ;  /* 0x000000061f087c20 */ /* 0x000fe20008410000 */
[----:B------:R-:W-:Y:S01]  /*1d60*/  FMUL.FTZ R18, R47, UR6 ;  /* 0x000000062f127c20 */ /* 0x000fe20008410000 */
[----:B------:R-:W-:Y:S01]  /*1d70*/  VIADD R11, R30, -UR10 ;  /* 0x8000000a1e0b7c36 */ /* 0x000fe20008000000 */
[----:B------:R-:W2:Y:S01]  /*1d80*/  MUFU.TANH R41, R41 ;  /* 0x0000002900297308 */ /* 0x000ea20000002400 */
[----:B------:R-:W-:Y:S01]  /*1d90*/  FMUL.FTZ R60, R60, UR6 ;  /* 0x000000063c3c7c20 */ /* 0x000fe20008410000 */
[----:B------:R-:W-:Y:S01]  /*1da0*/  FMUL.FTZ R61, R61, UR6 ;  /* 0x000000063d3d7c20 */ /* 0x000fe20008410000 */
[----:B------:R-:W-:Y:S01]  /*1db0*/  FMUL.FTZ R13, R35, UR6 ;  /* 0x00000006230d7c20 */ /* 0x000fe20008410000 */
[----:B------:R-:W-:Y:S01]  /*1dc0*/  FMUL.FTZ R25, R59, UR6 ;  /* 0x000000063b197c20 */ /* 0x000fe20008410000 */
[----:B------:R-:W-:Y:S01]  /*1dd0*/  FMUL.FTZ R64, R64, UR6 ;  /* 0x0000000640407c20 */ /* 0x000fe20008410000 */
[----:B------:R-:W-:Y:S01]  /*1de0*/  FMUL.FTZ R68, R68, UR6 ;  /* 0x0000000644447c20 */ /* 0x000fe20008410000 */
[----:B---3--:R-:W-:Y:S01]  /*1df0*/  VIADDMNMX R11, R27, R11, R28, PT ;  /* 0x0000000b1b0b7246 */ /* 0x008fe2000380011c */
[----:B------:R-:W3:Y:S01]  /*1e00*/  MUFU.TANH R44, R44 ;  /* 0x0000002c002c7308 */ /* 0x000ee20000002400 */
[----:B------:R-:W-:Y:S01]  /*1e10*/  FMUL.FTZ R21, R51, UR6 ;  /* 0x0000000633157c20 */ /* 0x000fe20008410000 */
[----:B------:R-:W-:Y:S01]  /*1e20*/  FMUL.FTZ R72, R72, UR6 ;  /* 0x0000000648487c20 */ /* 0x000fe20008410000 */
[----:B------:R-:W-:Y:S01]  /*1e30*/  ISETP.GT.AND P1, PT, R11, RZ, PT ;  /* 0x000000ff0b00720c */ /* 0x000fe20003f24270 */
[----:B------:R-:W-:Y:S01]  /*1e40*/  FMUL.FTZ R73, R73, UR6 ;  /* 0x0000000649497c20 */ /* 0x000fe20008410000 */
[----:B------:R-:W-:Y:S01]  /*1e50*/  ISETP.GT.AND P2, PT, R11, 0x1, PT ;  /* 0x000000010b00780c */ /* 0x000fe20003f44270 */
[----:B------:R-:W-:Y:S01]  /*1e60*/  FMUL.FTZ R24, R55, UR6 ;  /* 0x0000000637187c20 */ /* 0x000fe20008410000 */
[----:B------:R-:W-:Y:S01]  /*1e70*/  ISETP.GT.AND P3, PT, R11, 0x8, PT ;  /* 0x000000080b00780c */ /* 0x000fe20003f64270 */
[----:B------:R-:W3:Y:S01]  /*1e80*/  MUFU.TANH R45, R45 ;  /* 0x0000002d002d7308 */ /* 0x000ee20000002400 */
[----:B------:R-:W-:Y:S01]  /*1e90*/  FSEL R89, R90, -INF , P1 ;  /* 0xff8000005a597808 */ /* 0x000fe20000800000 */
        /* <DEDUP_REMOVED lines=8> */
[----:B------:R-:W-:Y:S01]  /*1f20*/  FMUL.FTZ R80, R80, UR6 ;  /* 0x0000000650507c20 */ /* 0x000fe20008410000 */
[----:B------:R-:W-:Y:S01]  /*1f30*/  ISETP.GT.AND P2, PT, R11, 0x10, PT ;  /* 0x000000100b00780c */ /* 0x000fe20003f44270 */
[----:B------:R-:W-:Y:S01]  /*1f40*/  FMUL.FTZ R81, R81, UR6 ;  /* 0x0000000651517c20 */ /* 0x000fe20008410000 */
[----:B-----5:R-:W-:Y:S01]  /*1f50*/  FSEL R93, R29, -INF , P1 ;  /* 0xff8000001d5d7808 */ /* 0x020fe20000800000 */
[----:B------:R-:W-:Y:S01]  /*1f60*/  FMUL.FTZ R17, R43, UR6 ;  /* 0x000000062b117c20 */ /* 0x000fe20008410000 */
[----:B------:R-:W-:Y:S01]  /*1f70*/  FMNMX.FTZ R10, R91, R10, !PT ;  /* 0x0000000a5b0a7209 */ /* 0x000fe20007810000 */
[----:B------:R-:W4:Y:S01]  /*1f80*/  MUFU.TANH R49, R49 ;  /* 0x0000003100317308 */ /* 0x000f220000002400 */
[----:B------:R-:W-:Y:S01]  /*1f90*/  ISETP.GT.AND P1, PT, R11, 0x11, PT ;  /* 0x000000110b00780c */ /* 0x000fe20003f24270 */
[----:B------:R-:W-:Y:S01]  /*1fa0*/  FMUL.FTZ R84, R84, UR6 ;  /* 0x0000000654547c20 */ /* 0x000fe20008410000 */
[----:B0-----:R-:W-:Y:S01]  /*1fb0*/  FSEL R95, R95, -INF , P2 ;  /* 0xff8000005f5f7808 */ /* 0x001fe20001000000 */
[----:B------:R-:W-:Y:S01]  /*1fc0*/  FMUL.FTZ R85, R85, UR6 ;  /* 0x0000000655557c20 */ /* 0x000fe20008410000 */
[----:B------:R-:W-:Y:S01]  /*1fd0*/  FMNMX.FTZ R10, R93, R10, !PT ;  /* 0x0000000a5d0a7209 */ /* 0x000fe20007810000 */
[----:B------:R-:W0:Y:S01]  /*1fe0*/  SHFL.IDX PT, R23, R23, 0x1, 0x1c1f ;  /* 0x003c1f0017177f89 */ /* 0x000e2200000e0000 */
[----:B------:R-:W-:Y:S01]  /*1ff0*/  ISETP.GT.AND P2, PT, R11, 0x18, PT ;  /* 0x000000180b00780c */ /* 0x000fe20003f44270 */
[----:B------:R-:W5:Y:S01]  /*2000*/  MUFU.TANH R52, R52 ;  /* 0x0000003400347308 */ /* 0x000f620000002400 */
[----:B------:R-:W-:Y:S01]  /*2010*/  FSEL R97, R33, -INF , P1 ;  /* 0xff80000021617808 */ /* 0x000fe20000800000 */
[----:B------:R-:W-:Y:S01]  /*2020*/  ULDC UR4, c[0x0][0x988] ;  /* 0x0002620000047ab9 */ /* 0x000fe20000000800 */
[----:B------:R-:W-:Y:S01]  /*2030*/  FMNMX.FTZ R10, R95, R10, !PT ;  /* 0x0000000a5f0a7209 */ /* 0x000fe20007810000 */
[----:B------:R-:W-:Y:S01]  /*2040*/  FMUL.FTZ R63, R63, UR6 ;  /* 0x000000063f3f7c20 */ /* 0x000fe20008410000 */
[----:B------:R-:W-:Y:S01]  /*2050*/  ISETP.GT.AND P1, PT, R11, 0x19, PT ;  /* 0x000000190b00780c */ /* 0x000fe20003f24270 */
[----:B------:R-:W-:Y:S01]  /*2060*/  FMUL.FTZ R15, R38, UR6 ;  /* 0x00000006260f7c20 */ /* 0x000fe20008410000 */
[----:B------:R-:W-:Y:S01]  /*2070*/  FSEL R99, R36, -INF , P2 ;  /* 0xff80000024637808 */ /* 0x000fe20001000000 */
[----:B------:R-:W0:Y:S01]  /*2080*/  MUFU.TANH R53, R53 ;  /* 0x0000003500357308 */ /* 0x000e220000002400 */
[----:B------:R-:W-:Y:S01]  /*2090*/  FMNMX.FTZ R10, R97, R10, !PT ;  /* 0x0000000a610a7209 */ /* 0x000fe20007810000 */
[----:B------:R-:W-:Y:S01]  /*20a0*/  FMUL.FTZ R67, R67, UR6 ;  /* 0x0000000643437c20 */ /* 0x000fe20008410000 */
[----:B------:R-:W-:Y:S01]  /*20b0*/  ISETP.GT.AND P2, PT, R11, 0x20, PT ;  /* 0x000000200b00780c */ /* 0x000fe20003f44270 */
[----:B------:R-:W-:Y:S01]  /*20c0*/  FMUL.FTZ R71, R71, UR6 ;  /* 0x0000000647477c20 */ /* 0x000fe20008410000 */
[----:B------:R-:W-:Y:S01]  /*20d0*/  FSEL R101, R37, -INF , P1 ;  /* 0xff80000025657808 */ /* 0x000fe20000800000 */
[----:B------:R-:W-:Y:S01]  /*20e0*/  FMUL.FTZ R16, R42, UR6 ;  /* 0x000000062a107c20 */ /* 0x000fe20008410000 */
[----:B------:R-:W-:Y:S01]  /*20f0*/  FMNMX.FTZ R10, R99, R10, !PT ;  /* 0x0000000a630a7209 */ /* 0x000fe20007810000 */
        /* <DEDUP_REMOVED lines=8> */
[----:B------:R-:W2:Y:S01]  /*2180*/  MUFU.TANH R31, R57 ;  /* 0x00000039001f7308 */ /* 0x000ea20000002400 */
[----:B------:R-:W-:Y:S01]  /*2190*/  FSEL R105, R41, -INF , P1 ;  /* 0xff80000029697808 */ /* 0x000fe20000800000 */
        /* <DEDUP_REMOVED lines=11> */
[----:B------:R-:W-:Y:S01]  /*2250*/  FSEL R109, R45, -INF , P1 ;  /* 0xff8000002d6d7808 */ /* 0x000fe20000800000 */
[----:B------:R-:W-:Y:S01]  /*2260*/  FMUL.FTZ R26, R58, UR6 ;  /* 0x000000063a1a7c20 */ /* 0x000fe20008410000 */
[----:B------:R-:W-:Y:S01]  /*2270*/  FMNMX.FTZ R34, R107, R34, !PT ;  /* 0x000000226b227209 */ /* 0x000fe20007810000 */
[----:B------:R-:W3:Y:S01]  /*2280*/  MUFU.TANH R27, R60 ;  /* 0x0000003c001b7308 */ /* 0x000ee20000002400 */
[----:B------:R-:W-:Y:S01]  /*2290*/  ISETP.GT.AND P1, PT, R11, 0x31, PT ;  /* 0x000000310b00780c */ /* 0x000fe20003f24270 */
[----:B------:R-:W-:Y:S01]  /*22a0*/  FMUL.FTZ R62, R62, UR6 ;  /* 0x000000063e3e7c20 */ /* 0x000fe20008410000 */
[----:B-1----:R-:W-:Y:S01]  /*22b0*/  FSEL R69, R48, -INF , P2 ;  /* 0xff80000030457808 */ /* 0x002fe20001000000 */
[----:B------:R-:W-:Y:S01]  /*22c0*/  FMUL.FTZ R66, R66, UR6 ;  /* 0x0000000642427c20 */ /* 0x000fe20008410000 */
[----:B------:R-:W-:Y:S01]  /*22d0*/  FMNMX.FTZ R34, R109, R34, !PT ;  /* 0x000000226d227209 */ /* 0x000fe20007810000 */
[----:B------:R-:W-:Y:S01]  /*22e0*/  FMUL.FTZ R70, R70, UR6 ;  /* 0x0000000646467c20 */ /* 0x000fe20008410000 */
[----:B------:R-:W-:Y:S01]  /*22f0*/  ISETP.GT.AND P2, PT, R11, 0x38, PT ;  /* 0x000000380b00780c */ /* 0x000fe20003f44270 */
[----:B------:R5:W1:Y:S01]  /*2300*/  MUFU.TANH R35, R61 ;  /* 0x0000003d00237308 */ /* 0x000a620000002400 */
[----:B----4-:R-:W-:Y:S01]  /*2310*/  FSEL R65, R49, -INF , P1 ;  /* 0xff80000031417808 */ /* 0x010fe20000800000 */
[----:B------:R-:W-:Y:S01]  /*2320*/  FMUL.FTZ R74, R74, UR6 ;  /* 0x000000064a4a7c20 */ /* 0x000fe20008410000 */
[----:B------:R-:W-:Y:S01]  /*2330*/  FMNMX.FTZ R34, R69, R34, !PT ;  /* 0x0000002245227209 */ /* 0x000fe20007810000 */
[----:B------:R-:W-:Y:S01]  /*2340*/  FMUL.FTZ R78, R78, UR6 ;  /* 0x000000064e4e7c20 */ /* 0x000fe20008410000 */
[----:B------:R-:W-:Y:S01]  /*2350*/  ISETP.GT.AND P1, PT, R11, 0x39, PT ;  /* 0x000000390b00780c */ /* 0x000fe20003f24270 */
[----:B------:R-:W-:Y:S01]  /*2360*/  FMUL.FTZ R82, R82, UR6 ;  /* 0x0000000652527c20 */ /* 0x000fe20008410000 */
[----:B------:R-:W-:Y:S01]  /*2370*/  FMNMX.FTZ R34, R65, R34, !PT ;  /* 0x0000002241227209 */ /* 0x000fe20007810000 */
[----:B------:R-:W4:Y:S01]  /*2380*/  MUFU.TANH R29, R64 ;  /* 0x00000040001d7308 */ /* 0x000f220000002400 */
[----:B-----5:R-:W-:Y:S01]  /*2390*/  FSEL R61, R52, -INF , P2 ;  /* 0xff800000343d7808 */ /* 0x020fe20001000000 */
[----:B------:R-:W-:Y:S01]  /*23a0*/  FMUL.FTZ R86, R86, UR6 ;  /* 0x0000000656567c20 */ /* 0x000fe20008410000 */
[----:B------:R-:W-:Y:S01]  /*23b0*/  ISETP.GT.AND P2, PT, R11, 0x40, PT ;  /* 0x000000400b00780c */ /* 0x000fe20003f44270 */
[----:B------:R-:W-:Y:S01]  /*23c0*/  @UP0 ULDC UR11, c[0x0][0x450] ;  /* 0x00011400000b0ab9 */ /* 0x000fe20000000800 */
[----:B0-----:R-:W-:Y:S01]  /*23d0*/  FSEL R59, R53, -INF , P1 ;  /* 0xff800000353b7808 */ /* 0x001fe20000800000 */
[----:B------:R-:W-:Y:S01]  /*23e0*/  UIMAD UR7, UR38, UR7, -UR10 ;  /* 0x00000007260772a4 */ /* 0x000fe2000f8e0a0a */
[----:B------:R-:W-:Y:S01]  /*23f0*/  FMNMX.FTZ R34, R61, R34, !PT ;  /* 0x000000223d227209 */ /* 0x000fe20007810000 */
[----:B------:R-:W0:Y:S01]  /*2400*/  MUFU.TANH R51, R68 ;  /* 0x0000004400337308 */ /* 0x000e220000002400 */
[----:B------:R-:W-:Y:S01]  /*2410*/  ISETP.GT.AND P1, PT, R11, 0x41, PT ;  /* 0x000000410b00780c */ /* 0x000fe20003f24270 */
[----:B------:R-:W-:Y:S01]  /*2420*/  UIADD3 UR54, UR47, -0x2, URZ ;  /* 0xfffffffe2f367890 */ /* 0x000fe2000fffe03f */
[----:B------:R-:W-:Y:S01]  /*2430*/  FSEL R57, R56, -INF , P2 ;  /* 0xff80000038397808 */ /* 0x000fe20001000000 */
[----:B------:R-:W-:Y:S01]  /*2440*/  UIADD3 UR6, UR41, 0x28840, URZ ;  /* 0x0002884029067890 */ /* 0x000fe2000fffe03f */
[----:B------:R-:W-:Y:S01]  /*2450*/  FMNMX.FTZ R34, R59, R34, !PT ;  /* 0x000000223b227209 */ /* 0x000fe20007810000 */
[----:B------:R-:W-:Y:S01]  /*2460*/  UMOV UR47, URZ ;  /* 0x0000003f002f7c82 */ /* 0x000fe20008000000 */
[----:B------:R-:W-:Y:S01]  /*2470*/  ISETP.GT.AND P2, PT, R11, 0x48, PT ;  /* 0x000000480b00780c */ /* 0x000fe20003f44270 */
[----:B------:R-:W5:Y:S01]  /*2480*/  MUFU.TANH R10, R10 ;  /* 0x0000000a000a7308 */ /* 0x000f620000002400 */
[----:B--2---:R-:W-:Y:S01]  /*2490*/  FSEL R49, R31, -INF , P1 ;  /* 0xff8000001f317808 */ /* 0x004fe20000800000 */
[----:B------:R-:W-:Y:S01]  /*24a0*/  UPRMT UR6, UR43, 0x654, UR6 ;  /* 0x000006542b067896 */ /* 0x000fe20008000006 */
[----:B------:R-:W-:-:S02]  /*24b0*/  FMNMX.FTZ R34, R57, R34, !PT ;  /* 0x0000002239227209 */ /* 0x000fc40007810000 */
[----:B------:R-:W-:Y:S02]  /*24c0*/  CS2R R150, SRZ ;  /* 0x0000000000967805 */ /* 0x000fe4000001ff00 */
[----:B------:R-:W-:Y:S02]  /*24d0*/  ISETP.GT.AND P1, PT, R11, 0x49, PT ;  /* 0x000000490b00780c */ /* 0x000fe40003f24270 */
[----:B------:R-:W-:Y:S02]  /*24e0*/  CS2R R148, SRZ ;  /* 0x0000000000947805 */ /* 0x000fe4000001ff00 */
[----:B---3--:R-:W-:Y:S01]  /*24f0*/  FSEL R27, R27, -INF , P2 ;  /* 0xff8000001b1b7808 */ /* 0x008fe20001000000 */
[----:B------:R-:W2:Y:S01]  /*2500*/  MUFU.TANH R55, R72 ;  /* 0x0000004800377308 */ /* 0x000ea20000002400 */
[----:B------:R-:W-:Y:S02]  /*2510*/  FMNMX.FTZ R34, R49, R34, !PT ;  /* 0x0000002231227209 */ /* 0x000fe40007810000 */
[----:B------:R-:W-:-:S02]  /*2520*/  CS2R R146, SRZ ;  /* 0x0000000000927805 */ /* 0x000fc4000001ff00 */
[----:B------:R-:W-:Y:S01]  /*2530*/  ISETP.GT.AND P2, PT, R11, 0x50, PT ;  /* 0x000000500b00780c */ /* 0x000fe20003f44270 */
[----:B------:R-:W-:Y:S01]  /*2540*/  SYNCS.ARRIVE.TRANS64.RED.A1T0 RZ, [UR6], RZ ;  /* 0x000000ffffff79a7 */ /* 0x000fe20008100406 */
[----:B-1----:R-:W-:Y:S02]  /*2550*/  FSEL R33, R35, -INF , P1 ;  /* 0xff80000023217808 */ /* 0x002fe40000800000 */
[----:B------:R-:W-:Y:S02]  /*2560*/  CS2R R144, SRZ ;  /* 0x0000000000907805 */ /* 0x000fe4000001ff00 */
[----:B------:R-:W-:Y:S01]  /*2570*/  FMNMX.FTZ R34, R27, R34, !PT ;  /* 0x000000221b227209 */ /* 0x000fe20007810000 */
[----:B------:R-:W1:Y:S01]  /*2580*/  MUFU.TANH R73, R73 ;  /* 0x0000004900497308 */ /* 0x000e620000002400 */
[----:B------:R-:W-:Y:S02]  /*2590*/  ISETP.GT.AND P1, PT, R11, 0x51, PT ;  /* 0x000000510b00780c */ /* 0x000fe40003f24270 */
[----:B------:R-:W-:-:S02]  /*25a0*/  CS2R R142, SRZ ;  /* 0x00000000008e7805 */ /* 0x000fc4000001ff00 */
[----:B----4-:R-:W-:Y:S02]  /*25b0*/  FSEL R29, R29, -INF , P2 ;  /* 0xff8000001d1d7808 */ /* 0x010fe40001000000 */
[----:B------:R-:W-:Y:S02]  /*25c0*/  CS2R R140, SRZ ;  /* 0x00000000008c7805 */ /* 0x000fe4000001ff00 */
[----:B------:R-:W-:Y:S02]  /*25d0*/  FMNMX.FTZ R34, R33, R34, !PT ;  /* 0x0000002221227209 */ /* 0x000fe40007810000 */
[----:B------:R-:W-:Y:S02]  /*25e0*/  CS2R R138, SRZ ;  /* 0x00000000008a7805 */ /* 0x000fe4000001ff00 */
[----:B------:R-:W-:Y:S01]  /*25f0*/  ISETP.GT.AND P2, PT, R11, 0x58, PT ;  /* 0x000000580b00780c */ /* 0x000fe20003f44270 */
[----:B------:R-:W3:Y:S01]  /*2600*/  MUFU.TANH R39, R76 ;  /* 0x0000004c00277308 */ /* 0x000ee20000002400 */
[----:B------:R-:W-:-:S02]  /*2610*/  FSEL R47, R47, -INF , P1 ;  /* 0xff8000002f2f7808 */ /* 0x000fc40000800000 */
[----:B------:R-:W-:Y:S02]  /*2620*/  CS2R R136, SRZ ;  /* 0x0000000000887805 */ /* 0x000fe4000001ff00 */
[----:B------:R-:W-:Y:S02]  /*2630*/  FMNMX.FTZ R34, R29, R34, !PT ;  /* 0x000000221d227209 */ /* 0x000fe40007810000 */
[----:B------:R-:W-:Y:S02]  /*2640*/  CS2R R134, SRZ ;  /* 0x0000000000867805 */ /* 0x000fe4000001ff00 */
[----:B------:R-:W-:Y:S02]  /*2650*/  ISETP.GT.AND P1, PT, R11, 0x59, PT ;  /* 0x000000590b00780c */ /* 0x000fe40003f24270 */
[----:B------:R-:W-:Y:S02]  /*2660*/  CS2R R132, SRZ ;  /* 0x0000000000847805 */ /* 0x000fe4000001ff00 */
[----:B0-----:R-:W-:Y:S01]  /*2670*/  FSEL R51, R51, -INF , P2 ;  /* 0xff80000033337808 */ /* 0x001fe20001000000 */
[----:B------:R-:W0:Y:S01]  /*2680*/  MUFU.TANH R45, R77 ;  /* 0x0000004d002d7308 */ /* 0x000e220000002400 */
[----:B------:R-:W-:-:S02]  /*2690*/  FMNMX.FTZ R34, R47, R34, !PT ;  /* 0x000000222f227209 */ /* 0x000fc40007810000 */
[----:B------:R-:W-:Y:S02]  /*26a0*/  CS2R R130, SRZ ;  /* 0x0000000000827805 */ /* 0x000fe4000001ff00 */
[----:B------:R-:W-:Y:S02]  /*26b0*/  ISETP.GT.AND P2, PT, R11, 0x60, PT ;  /* 0x000000600b00780c */ /* 0x000fe40003f44270 */
[----:B------:R-:W-:Y:S02]  /*26c0*/  CS2R R128, SRZ ;  /* 0x0000000000807805 */ /* 0x000fe4000001ff00 */
[----:B-----5:R-:W-:Y:S02]  /*26d0*/  FSEL R53, R10, -INF , P1 ;  /* 0xff8000000a357808 */ /* 0x020fe40000800000 */
[----:B------:R-:W-:Y:S02]  /*26e0*/  CS2R R126, SRZ ;  /* 0x00000000007e7805 */ /* 0x000fe4000001ff00 */
[----:B------:R-:W-:Y:S01]  /*26f0*/  FMNMX.FTZ R34, R51, R34, !PT ;  /* 0x0000002233227209 */ /* 0x000fe20007810000 */
[----:B------:R-:W4:Y:S01]  /*2700*/  MUFU.TANH R41, R80 ;  /* 0x0000005000297308 */ /* 0x000f220000002400 */
[----:B------:R-:W-:-:S02]  /*2710*/  ISETP.GT.AND P1, PT, R11, 0x61, PT ;  /* 0x000000610b00780c */ /* 0x000fc40003f24270 */
[----:B------:R-:W-:Y:S02]  /*2720*/  CS2R R124, SRZ ;  /* 0x00000000007c7805 */ /* 0x000fe4000001ff00 */
[----:B--2---:R-:W-:Y:S02]  /*2730*/  FSEL R55, R55, -INF , P2 ;  /* 0xff80000037377808 */ /* 0x004fe40001000000 */
[----:B------:R-:W-:Y:S02]  /*2740*/  CS2R R122, SRZ ;  /* 0x00000000007a7805 */ /* 0x000fe4000001ff00 */
[----:B------:R-:W-:Y:S02]  /*2750*/  FMNMX.FTZ R34, R53, R34, !PT ;  /* 0x0000002235227209 */ /* 0x000fe40007810000 */
[----:B------:R-:W-:Y:S02]  /*2760*/  CS2R R120, SRZ ;  /* 0x0000000000787805 */ /* 0x000fe4000001ff00 */
[----:B------:R-:W-:Y:S01]  /*2770*/  ISETP.GT.AND P2, PT, R11, 0x68, PT ;  /* 0x000000680b00780c */ /* 0x000fe20003f44270 */
[----:B------:R-:W2:Y:S01]  /*2780*/  MUFU.TANH R43, R81 ;  /* 0x00000051002b7308 */ /* 0x000ea20000002400 */
[----:B-1----:R-:W-:-:S02]  /*2790*/  FSEL R35, R73, -INF , P1 ;  /* 0xff80000049237808 */ /* 0x002fc40000800000 */
[----:B------:R-:W-:Y:S02]  /*27a0*/  CS2R R118, SRZ ;  /* 0x0000000000767805 */ /* 0x000fe4000001ff00 */
[----:B------:R-:W-:Y:S02]  /*27b0*/  FMNMX.FTZ R34, R55, R34, !PT ;  /* 0x0000002237227209 */ /* 0x000fe40007810000 */
[----:B------:R-:W-:Y:S02]  /*27c0*/  ISETP.GT.AND P1, PT, R11, 0x69, PT ;  /* 0x000000690b00780c */ /* 0x000fe40003f24270 */
[----:B---3--:R-:W-:Y:S01]  /*27d0*/  FSEL R39, R39, -INF , P2 ;  /* 0xff80000027277808 */ /* 0x008fe20001000000 */
[----:B------:R-:W1:Y:S01]  /*27e0*/  MUFU.TANH R37, R84 ;  /* 0x0000005400257308 */ /* 0x000e620000002400 */
[----:B------:R-:W-:Y:S02]  /*27f0*/  FMNMX.FTZ R34, R35, R34, !PT ;  /* 0x0000002223227209 */ /* 0x000fe40007810000 */
[----:B------:R-:W-:-:S02]  /*2800*/  ISETP.GT.AND P2, PT, R11, 0x70, PT ;  /* 0x000000700b00780c */ /* 0x000fc40003f44270 */
[----:B0-----:R-:W-:Y:S02]  /*2810*/  FSEL R45, R45, -INF , P1 ;  /* 0xff8000002d2d7808 */ /* 0x001fe40000800000 */
[----:B------:R-:W-:Y:S01]  /*2820*/  FMNMX.FTZ R34, R39, R34, !PT ;  /* 0x0000002227227209 */ /* 0x000fe20007810000 */
[----:B------:R-:W0:Y:S01]  /*2830*/  MUFU.TANH R31, R85 ;  /* 0x00000055001f7308 */ /* 0x000e220000002400 */
[----:B------:R-:W-:Y:S02]  /*2840*/  ISETP.GT.AND P1, PT, R11, 0x71, PT ;  /* 0x000000710b00780c */ /* 0x000fe40003f24270 */
[----:B----4-:R-:W-:Y:S02]  /*2850*/  FSEL R41, R41, -INF , P2 ;  /* 0xff80000029297808 */ /* 0x010fe40001000000 */
[----:B------:R-:W-:Y:S02]  /*2860*/  FMNMX.FTZ R34, R45, R34, !PT ;  /* 0x000000222d227209 */ /* 0x000fe40007810000 */
[----:B------:R-:W-:Y:S01]  /*2870*/  ISETP.GT.AND P2, PT, R11, 0x78, PT ;  /* 0x000000780b00780c */ /* 0x000fe20003f44270 */
[----:B------:R-:W-:Y:S01]  /*2880*/  MUFU.TANH R0, R0 ;  /* 0x0000000000007308 */ /* 0x000fe20000002400 */
[----:B--2---:R-:W-:-:S02]  /*2890*/  FSEL R43, R43, -INF , P1 ;  /* 0xff8000002b2b7808 */ /* 0x004fc40000800000 */
[----:B------:R-:W-:Y:S02]  /*28a0*/  FMNMX.FTZ R34, R41, R34, !PT ;  /* 0x0000002229227209 */ /* 0x000fe40007810000 */
[----:B------:R-:W-:Y:S02]  /*28b0*/  ISETP.GT.AND P1, PT, R11, 0x79, PT ;  /* 0x000000790b00780c */ /* 0x000fe40003f24270 */
[----:B-1----:R-:W-:Y:S01]  /*28c0*/  FSEL R37, R37, -INF , P2 ;  /* 0xff80000025257808 */ /* 0x002fe20001000000 */
[----:B------:R-:W-:Y:S01]  /*28d0*/  MUFU.TANH R3, R3 ;  /* 0x0000000300037308 */ /* 0x000fe20000002400 */
[----:B------:R-:W-:Y:S02]  /*28e0*/  FMNMX.FTZ R34, R43, R34, !PT ;  /* 0x000000222b227209 */ /* 0x000fe40007810000 */
[----:B0-----:R-:W-:Y:S02]  /*28f0*/  FSEL R31, R31, -INF , P1 ;  /* 0xff8000001f1f7808 */ /* 0x001fe40000800000 */
[----:B------:R-:W-:-:S02]  /*2900*/  FMNMX.FTZ R34, R37, R34, !PT ;  /* 0x0000002225227209 */ /* 0x000fc40007810000 */
[----:B------:R-:W-:Y:S01]  /*2910*/  IADD3 R23, R23, -UR10, R30 ;  /* 0x8000000a17177c10 */ /* 0x000fe2000fffe01e */
[----:B------:R-:W0:Y:S01]  /*2920*/  MUFU.TANH R9, R9 ;  /* 0x0000000900097308 */ /* 0x000e220000002400 */
[----:B------:R-:W-:Y:S02]  /*2930*/  FMNMX.FTZ R34, R31, R34, !PT ;  /* 0x000000221f227209 */ /* 0x000fe40007810000 */
[----:B------:R-:W-:-:S03]  /*2940*/  VIMNMX R28, R28, R23, PT ;  /* 0x000000171c1c7248 */ /* 0x000fc60003fe0100 */
[----:B------:R-:W1:Y:S01]  /*2950*/  SHFL.BFLY PT, R11, R34, 0x2, 0x1f ;  /* 0x0c401f00220b7f89 */ /* 0x000e6200000e0000 */
[C---:B------:R-:W-:Y:S01]  /*2960*/  ISETP.GT.AND P2, PT, R28.reuse, 0x1, PT ;  /* 0x000000011c00780c */ /* 0x040fe20003f44270 */
[----:B------:R-:W2:Y:S01]  /*2970*/  MUFU.TANH R8, R8 ;  /* 0x0000000800087308 */ /* 0x000ea20000002400 */
[----:B------:R-:W-:-:S07]  /*2980*/  ISETP.GT.AND P3, PT, R28, 0x8, PT ;  /* 0x000000081c00780c */ /* 0x000fce0003f64270 */
[----:B------:R-:W3:Y:S08]  /*2990*/  MUFU.TANH R12, R12 ;  /* 0x0000000c000c7308 */ /* 0x000ef00000002400 */
[----:B------:R-:W-:Y:S01]  /*29a0*/  MUFU.TANH R36, R63 ;  /* 0x0000003f00247308 */ /* 0x000fe20000002400 */
[----:B-1----:R-:W-:-:S07]  /*29b0*/  FMNMX.FTZ R10, R34, R11, !PT ;  /* 0x0000000b220a7209 */ /* 0x002fce0007810000 */
[----:B------:R-:W1:Y:S01]  /*29c0*/  MUFU.TANH R13, R13 ;  /* 0x0000000d000d7308 */ /* 0x000e620000002400 */
[----:B------:R-:W4:Y:S07]  /*29d0*/  SHFL.BFLY PT, R11, R10, 0x1, 0x1f ;  /* 0x0c201f000a0b7f89 */ /* 0x000f2e00000e0000 */
[----:B------:R-:W5:Y:S08]  /*29e0*/  MUFU.TANH R15, R15 ;  /* 0x0000000f000f7308 */ /* 0x000f700000002400 */
[----:B------:R0:W-:Y:S08]  /*29f0*/  MUFU.TANH R38, R67 ;  /* 0x0000004300267308 */ /* 0x0001f00000002400 */
[----:B------:R-:W-:Y:S01]  /*2a00*/  MUFU.TANH R14, R14 ;  /* 0x0000000e000e7308 */ /* 0x000fe20000002400 */
[----:B0-----:R-:W-:-:S02]  /*2a10*/  FSEL R67, R9, -INF , P3 ;  /* 0xff80000009437808 */ /* 0x001fc40001800000 */
[----:B----4-:R-:W-:Y:S01]  /*2a20*/  FMNMX.FTZ R11, R10, R11, !PT ;  /* 0x0000000b0a0b7209 */ /* 0x010fe20007810000 */
[----:B------:R-:W-:Y:S01]  /*2a30*/  IMAD.U32 R10, RZ, RZ, UR4 ;  /* 0x00000004ff0a7e24 */ /* 0x000fe2000f8e00ff */
[----:B------:R-:W-:Y:S02]  /*2a40*/  @UP0 ULDC UR4, c[0x0][0x44c] ;  /* 0x0001130000040ab9 */ /* 0x000fe40000000800 */
[C---:B------:R-:W-:Y:S01]  /*2a50*/  FSETP.NEU.FTZ.AND P1, PT, R11.reuse, -INF , PT ;  /* 0xff8000000b00780b */ /* 0x040fe20003f3d000 */
[----:B------:R-:W-:Y:S01]  /*2a60*/  FMUL.FTZ R34, R11, R10 ;  /* 0x0000000a0b227220 */ /* 0x000fe20000410000 */
[----:B------:R2:W-:Y:S01]  /*2a70*/  MUFU.TANH R40, R71 ;  /* 0x0000004700287308 */ /* 0x0005e20000002400 */
[----:B------:R-:W-:-:S03]  /*2a80*/  UIMAD.WIDE.U32 UR4, UR48, UR4, URZ ;  /* 0x00000004300472a5 */ /* 0x000fc6000f8e003f */
[----:B------:R-:W-:Y:S01]  /*2a90*/  FSEL R34, R34, RZ, P1 ;  /* 0x000000ff22227208 */ /* 0x000fe20000800000 */
[----:B------:R-:W-:Y:S01]  /*2aa0*/  @UP0 USHF.R.U32.HI UR48, URZ, UR11, UR5 ;  /* 0x0000000b3f300299 */ /* 0x000fe20008011605 */
[----:B------:R-:W-:Y:S02]  /*2ab0*/  ISETP.GT.AND P1, PT, R28, RZ, PT ;  /* 0x000000ff1c00720c */ /* 0x000fe40003f24270 */
[----:B------:R-:W0:Y:S01]  /*2ac0*/  MUFU.TANH R16, R16 ;  /* 0x0000001000107308 */ /* 0x000e220000002400 */
[-CC-:B------:R-:W-:Y:S01]  /*2ad0*/  FFMA.FTZ R180, R89, R10.reuse, -R34.reuse ;  /* 0x0000000a59b47223 */ /* 0x180fe20000010822 */
[----:B------:R-:W-:Y:S01]  /*2ae0*/  FSEL R63, R0, -INF , P1 ;  /* 0xff800000003f7808 */ /* 0x000fe20000800000 */
[-CC-:B------:R-:W-:Y:S01]  /*2af0*/  FFMA.FTZ R182, R91, R10.reuse, -R34.reuse ;  /* 0x0000000a5bb67223 */ /* 0x180fe20000010822 */
[----:B------:R-:W-:Y:S01]  /*2b00*/  FSEL R0, R3, -INF , P2 ;  /* 0xff80000003007808 */ /* 0x000fe20001000000 */
[-CC-:B------:R-:W-:Y:S01]  /*2b10*/  FFMA.FTZ R3, R93, R10.reuse, -R34.reuse ;  /* 0x0000000a5d037223 */ /* 0x180fe20000010822 */
[C---:B------:R-:W-:Y:S01]  /*2b20*/  ISETP.GT.AND P1, PT, R28.reuse, 0x9, PT ;  /* 0x000000091c00780c */ /* 0x040fe20003f24270 */
[--C-:B------:R-:W-:Y:S01]  /*2b30*/  FFMA.FTZ R176, R95, R10, -R34.reuse ;  /* 0x0000000a5fb07223 */ /* 0x100fe20000010822 */
[----:B------:R-:W-:Y:S01]  /*2b40*/  FMNMX.FTZ R30, R63, R0, !PT ;  /* 0x000000003f1e7209 */ /* 0x000fe20007810000 */
[----:B------:R-:W-:Y:S01]  /*2b50*/  MUFU.TANH R17, R17 ;  /* 0x0000001100117308 */ /* 0x000fe20000002400 */
[----:B------:R-:W-:Y:S01]  /*2b60*/  ISETP.GT.AND P2, PT, R28, 0x10, PT ;  /* 0x000000101c00780c */ /* 0x000fe20003f44270 */
[-CC-:B------:R-:W-:Y:S01]  /*2b70*/  FFMA.FTZ R9, R97, R10.reuse, -R34.reuse ;  /* 0x0000000a61097223 */ /* 0x180fe20000010822 */
[----:B--2---:R-:W-:Y:S01]  /*2b80*/  FSEL R71, R8, -INF , P1 ;  /* 0xff80000008477808 */ /* 0x004fe20000800000 */
[--C-:B------:R-:W-:Y:S01]  /*2b90*/  FFMA.FTZ R178, R99, R10, -R34.reuse ;  /* 0x0000000a63b27223 */ /* 0x100fe20000010822 */
[----:B------:R-:W-:Y:S01]  /*2ba0*/  FMNMX.FTZ R30, R67, R30, !PT ;  /* 0x0000001e431e7209 */ /* 0x000fe20007810000 */
[-CC-:B------:R-:W-:Y:S01]  /*2bb0*/  FFMA.FTZ R172, R103, R10.reuse, -R34.reuse ;  /* 0x0000000a67ac7223 */ /* 0x180fe20000010822 */
[----:B------:R-:W-:Y:S01]  /*2bc0*/  ISETP.GT.AND P1, PT, R28, 0x11, PT ;  /* 0x000000111c00780c */ /* 0x000fe20003f24270 */
[----:B------:R1:W-:Y:S01]  /*2bd0*/  MUFU.TANH R42, R75 ;  /* 0x0000004b002a7308 */ /* 0x0003e20000002400 */
[----:B---3--:R-:W-:Y:S01]  /*2be0*/  FSEL R73, R12, -INF , P2 ;  /* 0xff8000000c497808 */ /* 0x008fe20001000000 */
[--C-:B------:R-:W-:Y:S01]  /*2bf0*/  FFMA.FTZ R168, R69, R10, -R34.reuse ;  /* 0x0000000a45a87223 */ /* 0x100fe20000010822 */
[----:B------:R-:W-:Y:S01]  /*2c00*/  FMNMX.FTZ R30, R71, R30, !PT ;  /* 0x0000001e471e7209 */ /* 0x000fe20007810000 */
[-CC-:B------:R-:W-:Y:S01]  /*2c10*/  FFMA.FTZ R174, R107, R10.reuse, -R34.reuse ;  /* 0x0000000a6bae7223 */ /* 0x180fe20000010822 */
[C---:B------:R-:W-:Y:S01]  /*2c20*/  ISETP.GT.AND P2, PT, R28.reuse, 0x18, PT ;  /* 0x000000181c00780c */ /* 0x040fe20003f44270 */
[--C-:B------:R-:W-:Y:S01]  /*2c30*/  FFMA.FTZ R170, R61, R10, -R34.reuse ;  /* 0x0000000a3daa7223 */ /* 0x100fe20000010822 */
[----:B------:R-:W-:Y:S01]  /*2c40*/  FMNMX.FTZ R30, R73, R30, !PT ;  /* 0x0000001e491e7209 */ /* 0x000fe20007810000 */
[----:B------:R-:W2:Y:S01]  /*2c50*/  MUFU.TANH R19, R19 ;  /* 0x0000001300137308 */ /* 0x000ea20000002400 */
[----:B-1----:R-:W-:Y:S01]  /*2c60*/  FSEL R75, R13, -INF , P1 ;  /* 0xff8000000d4b7808 */ /* 0x002fe20000800000 */
[-CC-:B------:R-:W-:Y:S01]  /*2c70*/  FFMA.FTZ R8, R57, R10.reuse, -R34.reuse ;  /* 0x0000000a39087223 */ /* 0x180fe20000010822 */
[C---:B------:R-:W-:Y:S01]  /*2c80*/  ISETP.GT.AND P1, PT, R28.reuse, 0x19, PT ;  /* 0x000000191c00780c */ /* 0x040fe20003f24270 */
[-CC-:B------:R-:W-:Y:S01]  /*2c90*/  FFMA.FTZ R12, R49, R10.reuse, -R34.reuse ;  /* 0x0000000a310c7223 */ /* 0x180fe20000010822 */
[----:B-----5:R-:W-:Y:S01]  /*2ca0*/  FSEL R77, R15, -INF , P2 ;  /* 0xff8000000f4d7808 */ /* 0x020fe20001000000 */
[--C-:B------:R-:W-:Y:S01]  /*2cb0*/  FFMA.FTZ R15, R101, R10, -R34.reuse ;  /* 0x0000000a650f7223 */ /* 0x100fe20000010822 */
[----:B------:R-:W-:Y:S01]  /*2cc0*/  FMNMX.FTZ R30, R75, R30, !PT ;  /* 0x0000001e4b1e7209 */ /* 0x000fe20007810000 */
[----:B------:R-:W-:Y:S01]  /*2cd0*/  MUFU.TANH R18, R18 ;  /* 0x0000001200127308 */ /* 0x000fe20000002400 */
[----:B------:R-:W-:Y:S01]  /*2ce0*/  ISETP.GT.AND P2, PT, R28, 0x20, PT ;  /* 0x000000201c00780c */ /* 0x000fe20003f44270 */
[--C-:B------:R-:W-:Y:S01]  /*2cf0*/  FFMA.FTZ R32, R32, R10, -R34.reuse ;  /* 0x0000000a20207223 */ /* 0x100fe20000010822 */
[----:B------:R-:W-:Y:S01]  /*2d00*/  FMNMX.FTZ R30, R77, R30, !PT ;  /* 0x0000001e4d1e7209 */ /* 0x000fe20007810000 */
[-CC-:B------:R-:W-:Y:S01]  /*2d10*/  FFMA.FTZ R31, R31, R10.reuse, -R34.reuse ;  /* 0x0000000a1f1f7223 */ /* 0x180fe20000010822 */
[----:B0-----:R-:W-:Y:S01]  /*2d20*/  FSEL R81, R16, -INF , P2 ;  /* 0xff80000010517808 */ /* 0x001fe20001000000 */
[-CC-:B------:R-:W-:Y:S01]  /*2d30*/  FFMA.FTZ R33, R33, R10.reuse, -R34.reuse ;  /* 0x0000000a21217223 */ /* 0x180fe20000010822 */
[C---:B------:R-:W-:Y:S01]  /*2d40*/  ISETP.GT.AND P2, PT, R28.reuse, 0x28, PT ;  /* 0x000000281c00780c */ /* 0x040fe20003f44270 */
[----:B------:R0:W-:Y:S01]  /*2d50*/  MUFU.TANH R44, R79 ;  /* 0x0000004f002c7308 */ /* 0x0001e20000002400 */
[-CC-:B------:R-:W-:Y:S01]  /*2d60*/  FFMA.FTZ R27, R27, R10.reuse, -R34.reuse ;  /* 0x0000000a1b1b7223 */ /* 0x180fe20000010822 */
[-CC-:B------:R-:W-:Y:S01]  /*2d70*/  FFMA.FTZ R29, R29, R10.reuse, -R34.reuse ;  /* 0x0000000a1d1d7223 */ /* 0x180fe20000010822 */
[----:B--2---:R-:W-:Y:S01]  /*2d80*/  FSEL R85, R19, -INF , P2 ;  /* 0xff80000013557808 */ /* 0x004fe20001000000 */
[-CC-:B------:R-:W-:Y:S01]  /*2d90*/  FFMA.FTZ R19, R109, R10.reuse, -R34.reuse ;  /* 0x0000000a6d137223 */ /* 0x180fe20000010822 */
[----:B------:R-:W-:Y:S01]  /*2da0*/  ISETP.GT.AND P2, PT, R28, 0x30, PT ;  /* 0x000000301c00780c */ /* 0x000fe20003f44270 */
[-CC-:B------:R-:W-:Y:S01]  /*2db0*/  FFMA.FTZ R47, R47, R10.reuse, -R34.reuse ;  /* 0x0000000a2f2f7223 */ /* 0x180fe20000010822 */
[-CC-:B------:R-:W-:Y:S01]  /*2dc0*/  FFMA.FTZ R51, R51, R10.reuse, -R34.reuse ;  /* 0x0000000a33337223 */ /* 0x180fe20000010822 */
[----:B------:R-:W1:Y:S01]  /*2dd0*/  MUFU.TANH R20, R20 ;  /* 0x0000001400147308 */ /* 0x000e620000002400 */
[----:B0-----:R-:W-:Y:S01]  /*2de0*/  FSEL R79, R14, -INF , P1 ;  /* 0xff8000000e4f7808 */ /* 0x001fe20000800000 */
[-CC-:B------:R-:W-:Y:S01]  /*2df0*/  FFMA.FTZ R53, R53, R10.reuse, -R34.reuse ;  /* 0x0000000a35357223 */ /* 0x180fe20000010822 */
[----:B------:R-:W-:Y:S01]  /*2e00*/  ISETP.GT.AND P1, PT, R28, 0x21, PT ;  /* 0x000000211c00780c */ /* 0x000fe20003f24270 */
[--C-:B------:R-:W-:Y:S01]  /*2e10*/  FFMA.FTZ R55, R55, R10, -R34.reuse ;  /* 0x0000000a37377223 */ /* 0x100fe20000010822 */
[----:B------:R-:W-:Y:S01]  /*2e20*/  FMNMX.FTZ R30, R79, R30, !PT ;  /* 0x0000001e4f1e7209 */ /* 0x000fe20007810000 */
[-CC-:B------:R-:W-:Y:S01]  /*2e30*/  FFMA.FTZ R35, R35, R10.reuse, -R34.reuse ;  /* 0x0000000a23237223 */ /* 0x180fe20000010822 */
[--C-:B------:R-:W-:Y:S01]  /*2e40*/  FFMA.FTZ R39, R39, R10, -R34.reuse ;  /* 0x0000000a27277223 */ /* 0x100fe20000010822 */
[----:B------:R-:W-:Y:S01]  /*2e50*/  MUFU.TANH R21, R21 ;  /* 0x0000001500157308 */ /* 0x000fe20000002400 */
[----:B------:R-:W-:Y:S01]  /*2e60*/  FMNMX.FTZ R30, R81, R30, !PT ;  /* 0x0000001e511e7209 */ /* 0x000fe20007810000 */
[-CC-:B------:R-:W-:Y:S01]  /*2e70*/  FFMA.FTZ R45, R45, R10.reuse, -R34.reuse ;  /* 0x0000000a2d2d7223 */ /* 0x180fe20000010822 */
[-CC-:B------:R-:W-:Y:S01]  /*2e80*/  FFMA.FTZ R41, R41, R10.reuse, -R34.reuse ;  /* 0x0000000a29297223 */ /* 0x180fe20000010822 */
[-CC-:B------:R-:W-:Y:S01]  /*2e90*/  FFMA.FTZ R43, R43, R10.reuse, -R34.reuse ;  /* 0x0000000a2b2b7223 */ /* 0x180fe20000010822 */
[----:B------:R-:W-:Y:S01]  /*2ea0*/  FFMA.FTZ R37, R37, R10, -R34 ;  /* 0x0000000a25257223 */ /* 0x000fe20000010822 */
[----:B------:R-:W-:-:S02]  /*2eb0*/  UIADD3 UR7, UR7, UR48, URZ ;  /* 0x0000003007077290 */ /* 0x000fc4000fffe03f */
[----:B------:R0:W-:Y:S01]  /*2ec0*/  MUFU.TANH R46, R83 ;  /* 0x00000053002e7308 */ /* 0x0001e20000002400 */
[----:B-1----:R-:W-:Y:S01]  /*2ed0*/  FSEL R89, R20, -INF , P2 ;  /* 0xff80000014597808 */ /* 0x002fe20001000000 */
[----:B------:R-:W-:Y:S01]  /*2ee0*/  USHF.R.S32.HI UR4, URZ, 0x1f, UR7 ;  /* 0x0000001f3f047899 */ /* 0x000fe20008011407 */
[C---:B------:R-:W-:Y:S01]  /*2ef0*/  ISETP.GT.AND P2, PT, R28.reuse, 0x38, PT ;  /* 0x000000381c00780c */ /* 0x040fe20003f44270 */
[----:B------:R-:W-:Y:S02]  /*2f00*/  UMOV UR48, URZ ;  /* 0x0000003f00307c82 */ /* 0x000fe40008000000 */
[----:B------:R-:W-:Y:S02]  /*2f10*/  ULEA.HI UR4, UR4, UR7, URZ, 0x7 ;  /* 0x0000000704047291 */ /* 0x000fe4000f8f383f */
[----:B------:R-:W1:Y:S01]  /*2f20*/  MUFU.TANH R22, R22 ;  /* 0x0000001600167308 */ /* 0x000e620000002400 */
[----:B0-----:R-:W-:Y:S01]  /*2f30*/  FSEL R83, R17, -INF , P1 ;  /* 0xff80000011537808 */ /* 0x001fe20000800000 */
[----:B------:R-:W-:Y:S01]  /*2f40*/  FFMA.FTZ R17, R105, R10, -R34 ;  /* 0x0000000a69117223 */ /* 0x000fe20000010822 */
[----:B------:R-:W-:Y:S01]  /*2f50*/  ISETP.GT.AND P1, PT, R28, 0x29, PT ;  /* 0x000000291c00780c */ /* 0x000fe20003f24270 */
[----:B------:R-:W-:Y:S01]  /*2f60*/  USHF.R.S32.HI UR4, URZ, 0x7, UR4 ;  /* 0x000000073f047899 */ /* 0x000fe20008011404 */
[----:B------:R-:W-:-:S03]  /*2f70*/  FMNMX.FTZ R30, R83, R30, !PT ;  /* 0x0000001e531e7209 */ /* 0x000fc60007810000 */
[----:B------:R-:W0:Y:S01]  /*2f80*/  MUFU.TANH R24, R24 ;  /* 0x0000001800187308 */ /* 0x000e220000002400 */
[----:B------:R-:W-:Y:S01]  /*2f90*/  FMNMX.FTZ R30, R85, R30, !PT ;  /* 0x0000001e551e7209 */ /* 0x000fe20007810000 */
[----:B------:R-:W-:-:S04]  /*2fa0*/  UISETP.LT.AND UP0, UPT, UR39, UR4, UPT ;  /* 0x000000042700728c */ /* 0x000fc8000bf01270 */
[----:B------:R-:W-:Y:S02]  /*2fb0*/  USEL UR52, UR39, UR4, !UP0 ;  /* 0x0000000427347287 */ /* 0x000fe4000c000000 */
[----:B------:R2:W-:Y:S01]  /*2fc0*/  MUFU.TANH R48, R87 ;  /* 0x0000005700307308 */ /* 0x0005e20000002400 */
[----:B-1----:R-:W-:Y:S01]  /*2fd0*/  FSEL R93, R22, -INF , P2 ;  /* 0xff800000165d7808 */ /* 0x002fe20001000000 */
[----:B------:R-:W-:Y:S01]  /*2fe0*/  UISETP.GE.AND UP0, UPT, UR54, UR52, UPT ;  /* 0x000000343600728c */ /* 0x000fe2000bf06270 */
[----:B------:R-:W-:-:S05]  /*2ff0*/  ISETP.GT.AND P2, PT, R28, 0x40, PT ;  /* 0x000000401c00780c */ /* 0x000fca0003f44270 */
[----:B------:R-:W1:Y:S01]  /*3000*/  MUFU.TANH R26, R26 ;  /* 0x0000001a001a7308 */ /* 0x000e620000002400 */
[----:B--2---:R-:W-:Y:S02]  /*3010*/  FSEL R87, R18, -INF , P1 ;  /* 0xff80000012577808 */ /* 0x004fe40000800000 */
[C---:B------:R-:W-:Y:S02]  /*3020*/  ISETP.GT.AND P1, PT, R28.reuse, 0x31, PT ;  /* 0x000000311c00780c */ /* 0x040fe40003f24270 */
[----:B------:R-:W-:Y:S02]  /*3030*/  FMNMX.FTZ R30, R87, R30, !PT ;  /* 0x0000001e571e7209 */ /* 0x000fe40007810000 */
[----:B------:R-:W-:Y:S01]  /*3040*/  FSEL R91, R21, -INF , P1 ;  /* 0xff800000155b7808 */ /* 0x000fe20000800000 */
[----:B------:R-:W2:Y:S01]  /*3050*/  MUFU.TANH R25, R25 ;  /* 0x0000001900197308 */ /* 0x000ea20000002400 */
[----:B------:R-:W-:Y:S01]  /*3060*/  FMNMX.FTZ R30, R89, R30, !PT ;  /* 0x0000001e591e7209 */ /* 0x000fe20007810000 */
[----:B------:R-:W-:Y:S01]  /*3070*/  FFMA.FTZ R21, R65, R10, -R34 ;  /* 0x0000000a41157223 */ /* 0x000fe20000010822 */
[----:B------:R-:W-:-:S02]  /*3080*/  ISETP.GT.AND P1, PT, R28, 0x39, PT ;  /* 0x000000391c00780c */ /* 0x000fc40003f24270 */
[----:B------:R-:W-:Y:S02]  /*3090*/  FMNMX.FTZ R30, R91, R30, !PT ;  /* 0x0000001e5b1e7209 */ /* 0x000fe40007810000 */
[----:B0-----:R-:W-:Y:S01]  /*30a0*/  FSEL R95, R24, -INF , P1 ;  /* 0xff800000185f7808 */ /* 0x001fe20000800000 */
[----:B------:R-:W0:Y:S01]  /*30b0*/  MUFU.TANH R62, R62 ;  /* 0x0000003e003e7308 */ /* 0x000e220000002400 */
[----:B------:R-:W-:Y:S02]  /*30c0*/  FMNMX.FTZ R30, R93, R30, !PT ;  /* 0x0000001e5d1e7209 */ /* 0x000fe40007810000 */
[----:B------:R-:W-:Y:S02]  /*30d0*/  ISETP.GT.AND P1, PT, R28, 0x41, PT ;  /* 0x000000411c00780c */ /* 0x000fe40003f24270 */
[----:B-1----:R-:W-:Y:S02]  /*30e0*/  FSEL R97, R26, -INF , P2 ;  /* 0xff8000001a617808 */ /* 0x002fe40001000000 */
[----:B------:R-:W-:Y:S01]  /*30f0*/  FMNMX.FTZ R30, R95, R30, !PT ;  /* 0x0000001e5f1e7209 */ /* 0x000fe20007810000 */
[----:B------:R-:W1:Y:S01]  /*3100*/  MUFU.TANH R66, R66 ;  /* 0x0000004200427308 */ /* 0x000e620000002400 */
[----:B------:R-:W-:-:S02]  /*3110*/  ISETP.GT.AND P2, PT, R28, 0x48, PT ;  /* 0x000000481c00780c */ /* 0x000fc40003f44270 */
[----:B--2---:R-:W-:Y:S01]  /*3120*/  FSEL R99, R25, -INF , P1 ;  /* 0xff80000019637808 */ /* 0x004fe20000800000 */
[----:B------:R-:W-:Y:S01]  /*3130*/  FFMA.FTZ R25, R59, R10, -R34 ;  /* 0x0000000a3b197223 */ /* 0x000fe20000010822 */
[----:B------:R-:W-:Y:S02]  /*3140*/  FMNMX.FTZ R30, R97, R30, !PT ;  /* 0x0000001e611e7209 */ /* 0x000fe40007810000 */
[----:B------:R-:W-:Y:S01]  /*3150*/  ISETP.GT.AND P1, PT, R28, 0x49, PT ;  /* 0x000000491c00780c */ /* 0x000fe20003f24270 */
[----:B------:R-:W2:Y:S01]  /*3160*/  MUFU.TANH R70, R70 ;  /* 0x0000004600467308 */ /* 0x000ea20000002400 */
[----:B0-----:R-:W-:Y:S02]  /*3170*/  FSEL R101, R62, -INF , P2 ;  /* 0xff8000003e657808 */ /* 0x001fe40001000000 */
[----:B------:R-:W-:Y:S02]  /*3180*/  FMNMX.FTZ R30, R99, R30, !PT ;  /* 0x0000001e631e7209 */ /* 0x000fe40007810000 */
[----:B------:R-:W-:-:S02]  /*3190*/  ISETP.GT.AND P2, PT, R28, 0x50, PT ;  /* 0x000000501c00780c */ /* 0x000fc40003f44270 */
[----:B------:R-:W-:Y:S01]  /*31a0*/  FSEL R103, R36, -INF , P1 ;  /* 0xff80000024677808 */ /* 0x000fe20000800000 */
[----:B------:R-:W0:Y:S01]  /*31b0*/  MUFU.TANH R74, R74 ;  /* 0x0000004a004a7308 */ /* 0x000e220000002400 */
[----:B------:R-:W-:Y:S02]  /*31c0*/  FMNMX.FTZ R30, R101, R30, !PT ;  /* 0x0000001e651e7209 */ /* 0x000fe40007810000 */
[----:B------:R-:W-:Y:S02]  /*31d0*/  ISETP.GT.AND P1, PT, R28, 0x51, PT ;  /* 0x000000511c00780c */ /* 0x000fe40003f24270 */
[----:B-1----:R-:W-:Y:S02]  /*31e0*/  FSEL R105, R66, -INF , P2 ;  /* 0xff80000042697808 */ /* 0x002fe40001000000 */
[----:B------:R-:W-:Y:S01]  /*31f0*/  FMNMX.FTZ R30, R103, R30, !PT ;  /* 0x0000001e671e7209 */ /* 0x000fe20007810000 */
[----:B------:R-:W1:Y:S01]  /*3200*/  MUFU.TANH R78, R78 ;  /* 0x0000004e004e7308 */ /* 0x000e620000002400 */
[----:B------:R-:W-:-:S02]  /*3210*/  ISETP.GT.AND P2, PT, R28, 0x58, PT ;  /* 0x000000581c00780c */ /* 0x000fc40003f44270 */
[----:B------:R-:W-:Y:S02]  /*3220*/  FSEL R69, R38, -INF , P1 ;  /* 0xff80000026457808 */ /* 0x000fe40000800000 */
[----:B------:R-:W-:Y:S02]  /*3230*/  FMNMX.FTZ R30, R105, R30, !PT ;  /* 0x0000001e691e7209 */ /* 0x000fe40007810000 */
[----:B------:R-:W-:Y:S01]  /*3240*/  ISETP.GT.AND P1, PT, R28, 0x59, PT ;  /* 0x000000591c00780c */ /* 0x000fe20003f24270 */
[----:B------:R-:W3:Y:S01]  /*3250*/  MUFU.TANH R82, R82 ;  /* 0x0000005200527308 */ /* 0x000ee20000002400 */
[----:B--2---:R-:W-:Y:S02]  /*3260*/  FSEL R107, R70, -INF , P2 ;  /* 0xff800000466b7808 */ /* 0x004fe40001000000 */
[----:B------:R-:W-:Y:S02]  /*3270*/  FMNMX.FTZ R30, R69, R30, !PT ;  /* 0x0000001e451e7209 */ /* 0x000fe40007810000 */
[----:B------:R-:W-:-:S02]  /*3280*/  ISETP.GT.AND P2, PT, R28, 0x60, PT ;  /* 0x000000601c00780c */ /* 0x000fc40003f44270 */
[----:B------:R-:W-:Y:S01]  /*3290*/  FSEL R65, R40, -INF , P1 ;  /* 0xff80000028417808 */ /* 0x000fe20000800000 */
[----:B------:R-:W2:Y:S01]  /*32a0*/  MUFU.TANH R86, R86 ;  /* 0x0000005600567308 */ /* 0x000ea20000002400 */
[----:B------:R-:W-:Y:S02]  /*32b0*/  FMNMX.FTZ R30, R107, R30, !PT ;  /* 0x0000001e6b1e7209 */ /* 0x000fe40007810000 */
[----:B------:R-:W-:Y:S02]  /*32c0*/  ISETP.GT.AND P1, PT, R28, 0x61, PT ;  /* 0x000000611c00780c */ /* 0x000fe40003f24270 */
[----:B0-----:R-:W-:Y:S02]  /*32d0*/  FSEL R109, R74, -INF , P2 ;  /* 0xff8000004a6d7808 */ /* 0x001fe40001000000 */
[----:B------:R-:W-:Y:S01]  /*32e0*/  FMNMX.FTZ R30, R65, R30, !PT ;  /* 0x0000001e411e7209 */ /* 0x000fe20007810000 */
[----:B------:R-:W-:Y:S01]  /*32f0*/  MUFU.EX2 R164, R8 ;  /* 0x0000000800a47308 */ /* 0x000fe20000000800 */
[----:B------:R-:W-:-:S02]  /*3300*/  ISETP.GT.AND P2, PT, R28, 0x68, PT ;  /* 0x000000681c00780c */ /* 0x000fc40003f44270 */
[----:B------:R-:W-:Y:S02]  /*3310*/  FSEL R61, R42, -INF , P1 ;  /* 0xff8000002a3d7808 */ /* 0x000fe40000800000 */
[----:B------:R-:W-:Y:S02]  /*3320*/  FMNMX.FTZ R30, R109, R30, !PT ;  /* 0x0000001e6d1e7209 */ /* 0x000fe40007810000 */
[----:B------:R-:W-:Y:S01]  /*3330*/  ISETP.GT.AND P1, PT, R28, 0x69, PT ;  /* 0x000000691c00780c */ /* 0x000fe20003f24270 */
[----:B------:R-:W-:Y:S01]  /*3340*/  MUFU.EX2 R180, R180 ;  /* 0x000000b400b47308 */ /* 0x000fe20000000800 */
[----:B-1----:R-:W-:Y:S02]  /*3350*/  FSEL R111, R78, -INF , P2 ;  /* 0xff8000004e6f7808 */ /* 0x002fe40001000000 */
[----:B------:R-:W-:Y:S02]  /*3360*/  FMNMX.FTZ R30, R61, R30, !PT ;  /* 0x0000001e3d1e7209 */ /* 0x000fe40007810000 */
[----:B------:R-:W-:-:S02]  /*3370*/  ISETP.GT.AND P2, PT, R28, 0x70, PT ;  /* 0x000000701c00780c */ /* 0x000fc40003f44270 */
[----:B------:R-:W-:Y:S01]  /*3380*/  FSEL R59, R44, -INF , P1 ;  /* 0xff8000002c3b7808 */ /* 0x000fe20000800000 */
[----:B------:R-:W0:Y:S01]  /*3390*/  MUFU.EX2 R23, R32 ;  /* 0x0000002000177308 */ /* 0x000e220000000800 */
[----:B------:R-:W-:Y:S02]  /*33a0*/  FMNMX.FTZ R30, R111, R30, !PT ;  /* 0x0000001e6f1e7209 */ /* 0x000fe40007810000 */
[----:B------:R-:W-:Y:S02]  /*33b0*/  ISETP.GT.AND P1, PT, R28, 0x71, PT ;  /* 0x000000711c00780c */ /* 0x000fe40003f24270 */
[----:B---3--:R-:W-:Y:S02]  /*33c0*/  FSEL R113, R82, -INF , P2 ;  /* 0xff80000052717808 */ /* 0x008fe40001000000 */
[----:B------:R-:W-:Y:S01]  /*33d0*/  FMNMX.FTZ R30, R59, R30, !PT ;  /* 0x0000001e3b1e7209 */ /* 0x000fe20007810000 */
[----:B------:R-:W1:Y:S01]  /*33e0*/  MUFU.EX2 R182, R182 ;  /* 0x000000b600b67308 */ /* 0x000e620000000800 */
[----:B------:R-:W-:-:S02]  /*33f0*/  ISETP.GT.AND P2, PT, R28, 0x78, PT ;  /* 0x000000781c00780c */ /* 0x000fc40003f44270 */
[----:B------:R-:W-:Y:S02]  /*3400*/  FSEL R57, R46, -INF , P1 ;  /* 0xff8000002e397808 */ /* 0x000fe40000800000 */
[----:B------:R-:W-:Y:S02]  /*3410*/  FMNMX.FTZ R30, R113, R30, !PT ;  /* 0x0000001e711e7209 */ /* 0x000fe40007810000 */
[----:B------:R-:W-:Y:S01]  /*3420*/  ISETP.GT.AND P1, PT, R28, 0x79, PT ;  /* 0x000000791c00780c */ /* 0x000fe20003f24270 */
[----:B------:R-:W3:Y:S01]  /*3430*/  MUFU.EX2 R3, R3 ;  /* 0x0000000300037308 */ /* 0x000ee20000000800 */
[----:B--2---:R-:W-:Y:S02]  /*3440*/  FSEL R115, R86, -INF , P2 ;  /* 0xff80000056737808 */ /* 0x004fe40001000000 */
[----:B------:R-:W-:Y:S02]  /*3450*/  FMNMX.FTZ R30, R57, R30, !PT ;  /* 0x0000001e391e7209 */ /* 0x000fe40007810000 */
[----:B------:R-:W-:-:S02]  /*3460*/  FSEL R49, R48, -INF , P1 ;  /* 0xff80000030317808 */ /* 0x000fc40000800000 */
[----:B------:R-:W-:Y:S01]  /*3470*/  FMNMX.FTZ R30, R115, R30, !PT ;  /* 0x0000001e731e7209 */ /* 0x000fe20007810000 */
[----:B------:R-:W2:Y:S03]  /*3480*/  MUFU.EX2 R176, R176 ;  /* 0x000000b000b07308 */ /* 0x000ea60000000800 */
[----:B------:R-:W-:-:S05]  /*3490*/  FMNMX.FTZ R30, R49, R30, !PT ;  /* 0x0000001e311e7209 */ /* 0x000fca0007810000 */
[----:B------:R-:W4:Y:S01]  /*34a0*/  SHFL.BFLY PT, R13, R30, 0x2, 0x1f ;  /* 0x0c401f001e0d7f89 */ /* 0x000f2200000e0000 */
[----:B------:R-:W5:Y:S08]  /*34b0*/  MUFU.EX2 R9, R9 ;  /* 0x0000000900097308 */ /* 0x000f700000000800 */
[----:B------:R0:W-:Y:S08]  /*34c0*/  MUFU.EX2 R158, R31 ;  /* 0x0000001f009e7308 */ /* 0x0001f00000000800 */
[----:B------:R-:W-:Y:S01]  /*34d0*/  MUFU.EX2 R117, R12 ;  /* 0x0000000c00757308 */ /* 0x000fe20000000800 */
[----:B0-----:R-:W-:Y:S01]  /*34e0*/  FADD.FTZ R31, R180, R23 ;  /* 0x00000017b41f7221 */ /* 0x001fe20000010000 */
[----:B------:R-:W-:-:S02]  /*34f0*/  F2FP.BF16.F32.PACK_AB R180, R23, R180 ;  /* 0x000000b417b4723e */ /* 0x000fc400000010ff */
[----:B----4-:R-:W-:-:S04]  /*3500*/  FMNMX.FTZ R8, R30, R13, !PT ;  /* 0x0000000d1e087209 */ /* 0x010fc80007810000 */
[----:B------:R-:W0:Y:S01]  /*3510*/  MUFU.EX2 R178, R178 ;  /* 0x000000b200b27308 */ /* 0x000e220000000800 */
[----:B------:R-:W4:Y:S07]  /*3520*/  SHFL.BFLY PT, R13, R8, 0x1, 0x1f ;  /* 0x0c201f00080d7f89 */ /* 0x000f2e00000e0000 */
[----:B------:R-:W0:Y:S08]  /*3530*/  MUFU.EX2 R15, R15 ;  /* 0x0000000f000f7308 */ /* 0x000e300000000800 */
[----:B------:R-:W-:Y:S08]  /*3540*/  MUFU.EX2 R172, R172 ;  /* 0x000000ac00ac7308 */ /* 0x000ff00000000800 */
[----:B------:R-:W-:Y:S01]  /*3550*/  MUFU.EX2 R17, R17 ;  /* 0x0000001100117308 */ /* 0x000fe20000000800 */
[----:B----4-:R-:W-:-:S04]  /*3560*/  FMNMX.FTZ R13, R8, R13, !PT ;  /* 0x0000000d080d7209 */ /* 0x010fc80007810000 */
[C---:B------:R-:W-:Y:S01]  /*3570*/  FSETP.NEU.FTZ.AND P1, PT, R13.reuse, -INF , PT ;  /* 0xff8000000d00780b */ /* 0x040fe20003f3d000 */
[----:B------:R-:W-:Y:S02]  /*3580*/  FMUL.FTZ R8, R13, R10 ;  /* 0x0000000a0d087220 */ /* 0x000fe40000410000 */
[----:B------:R-:W-:Y:S03]  /*3590*/  MUFU.EX2 R174, R174 ;  /* 0x000000ae00ae7308 */ /* 0x000fe60000000800 */
[----:B------:R-:W-:Y:S02]  /*35a0*/  FSEL R8, R8, RZ, P1 ;  /* 0x000000ff08087208 */ /* 0x000fe40000800000 */
[----:B------:R-:W-:-:S03]  /*35b0*/  PLOP3.LUT P1, PT, PT, PT, UP0, 0x80, 0x0 ;  /* 0x000000000000781c */ /* 0x000fc60003f2f008 */
        /* <DEDUP_REMOVED lines=16> */
[----:B------:R-:W4:Y:S01]  /*36c0*/  MUFU.EX2 R63, R63 ;  /* 0x0000003f003f7308 */ /* 0x000f220000000800 */
[----:B-1----:R-:W-:Y:S01]  /*36d0*/  FADD.FTZ R0, R182, R31 ;  /* 0x0000001fb6007221 */ /* 0x002fe20000010000 */
[-CC-:B------:R-:W-:Y:S01]  /*36e0*/  FFMA.FTZ R93, R93, R10.reuse, -R8.reuse ;  /* 0x0000000a5d5d7223 */ /* 0x180fe20000010808 */
[-CC-:B------:R-:W-:Y:S01]  /*36f0*/  FFMA.FTZ R95, R95, R10.reuse, -R8.reuse ;  /* 0x0000000a5f5f7223 */ /* 0x180fe20000010808 */
[-C--:B------:R-:W-:Y:S01]  /*3700*/  FFMA.FTZ R97, R97, R10.reuse, -R8 ;  /* 0x0000000a61617223 */ /* 0x080fe20000010808 */
[----:B---3--:R-:W-:Y:S01]  /*3710*/  FADD.FTZ R31, R3, R0 ;  /* 0x00000000031f7221 */ /* 0x008fe20000010000 */
[-CC-:B------:R-:W-:Y:S01]  /*3720*/  FFMA.FTZ R99, R99, R10.reuse, -R8.reuse ;  /* 0x0000000a63637223 */ /* 0x180fe20000010808 */
[-CC-:B------:R-:W-:Y:S01]  /*3730*/  FFMA.FTZ R101, R101, R10.reuse, -R8.reuse ;  /* 0x0000000a65657223 */ /* 0x180fe20000010808 */
[----:B------:R-:W1:Y:S01]  /*3740*/  MUFU.EX2 R67, R67 ;  /* 0x0000004300437308 */ /* 0x000e620000000800 */
[----:B--2---:R-:W-:Y:S01]  /*3750*/  FADD.FTZ R0, R176, R31 ;  /* 0x0000001fb0007221 */ /* 0x004fe20000010000 */
[-CC-:B------:R-:W-:Y:S01]  /*3760*/  FFMA.FTZ R103, R103, R10.reuse, -R8.reuse ;  /* 0x0000000a67677223 */ /* 0x180fe20000010808 */
[-CC-:B------:R-:W-:Y:S01]  /*3770*/  FFMA.FTZ R105, R105, R10.reuse, -R8.reuse ;  /* 0x0000000a69697223 */ /* 0x180fe20000010808 */
[----:B------:R-:W-:Y:S01]  /*3780*/  FFMA.FTZ R69, R69, R10, -R8 ;  /* 0x0000000a45457223 */ /* 0x000fe20000010808 */
[----:B-----5:R-:W-:Y:S01]  /*3790*/  FADD.FTZ R31, R9, R0 ;  /* 0x00000000091f7221 */ /* 0x020fe20000010000 */
[----:B------:R-:W-:Y:S01]  /*37a0*/  F2FP.BF16.F32.PACK_AB R182, R3, R182 ;  /* 0x000000b603b6723e */ /* 0x000fe200000010ff */
[-CC-:B------:R-:W-:Y:S01]  /*37b0*/  FFMA.FTZ R107, R107, R10.reuse, -R8.reuse ;  /* 0x0000000a6b6b7223 */ /* 0x180fe20000010808 */
[----:B------:R-:W2:Y:S01]  /*37c0*/  MUFU.EX2 R14, R71 ;  /* 0x00000047000e7308 */ /* 0x000ea20000000800 */
[----:B0-----:R-:W-:Y:S01]  /*37d0*/  FADD.FTZ R0, R178, R31 ;  /* 0x0000001fb2007221 */ /* 0x001fe20000010000 */
[-CC-:B------:R-:W-:Y:S01]  /*37e0*/  FFMA.FTZ R65, R65, R10.reuse, -R8.reuse ;  /* 0x0000000a41417223 */ /* 0x180fe20000010808 */
[-CC-:B------:R-:W-:Y:S01]  /*37f0*/  FFMA.FTZ R109, R109, R10.reuse, -R8.reuse ;  /* 0x0000000a6d6d7223 */ /* 0x180fe20000010808 */
[----:B------:R-:W-:Y:S01]  /*3800*/  FFMA.FTZ R61, R61, R10, -R8 ;  /* 0x0000000a3d3d7223 */ /* 0x000fe20000010808 */
[----:B------:R-:W-:Y:S01]  /*3810*/  FADD.FTZ R31, R15, R0 ;  /* 0x000000000f1f7221 */ /* 0x000fe20000010000 */
[----:B----4-:R-:W-:Y:S01]  /*3820*/  FADD.FTZ R0, R63, R12 ;  /* 0x0000000c3f007221 */ /* 0x010fe20000010000 */
[----:B------:R-:W-:Y:S01]  /*3830*/  F2FP.BF16.F32.PACK_AB R176, R9, R176 ;  /* 0x000000b009b0723e */ /* 0x000fe200000010ff */
[----:B------:R-:W0:Y:S01]  /*3840*/  MUFU.EX2 R73, R73 ;  /* 0x0000004900497308 */ /* 0x000e220000000800 */
[----:B------:R-:W-:Y:S01]  /*3850*/  FADD.FTZ R30, R172, R31 ;  /* 0x0000001fac1e7221 */ /* 0x000fe20000010000 */
[----:B-1----:R-:W-:Y:S01]  /*3860*/  FADD.FTZ R31, R67, R0 ;  /* 0x00000000431f7221 */ /* 0x002fe20000010000 */
[-CC-:B------:R-:W-:Y:S01]  /*3870*/  FFMA.FTZ R111, R111, R10.reuse, -R8.reuse ;  /* 0x0000000a6f6f7223 */ /* 0x180fe20000010808 */
[-CC-:B------:R-:W-:Y:S01]  /*3880*/  FFMA.FTZ R59, R59, R10.reuse, -R8.reuse ;  /* 0x0000000a3b3b7223 */ /* 0x180fe20000010808 */
[-CC-:B------:R-:W-:Y:S01]  /*3890*/  FFMA.FTZ R113, R113, R10.reuse, -R8.reuse ;  /* 0x0000000a71717223 */ /* 0x180fe20000010808 */
[-CC-:B------:R-:W-:Y:S01]  /*38a0*/  FFMA.FTZ R57, R57, R10.reuse, -R8.reuse ;  /* 0x0000000a39397223 */ /* 0x180fe20000010808 */
[-CC-:B------:R-:W-:Y:S01]  /*38b0*/  FFMA.FTZ R115, R115, R10.reuse, -R8.reuse ;  /* 0x0000000a73737223 */ /* 0x180fe20000010808 */
[----:B------:R-:W1:Y:S01]  /*38c0*/  MUFU.EX2 R16, R75 ;  /* 0x0000004b00107308 */ /* 0x000e620000000800 */
[----:B--2---:R-:W-:Y:S01]  /*38d0*/  FADD.FTZ R0, R14, R31 ;  /* 0x0000001f0e007221 */ /* 0x004fe20000010000 */
[----:B------:R-:W-:Y:S01]  /*38e0*/  FFMA.FTZ R49, R49, R10, -R8 ;  /* 0x0000000a31317223 */ /* 0x000fe20000010808 */
[----:B------:R-:W-:-:S02]  /*38f0*/  F2FP.BF16.F32.PACK_AB R181, R12, R63 ;  /* 0x0000003f0cb5723e */ /* 0x000fc400000010ff */
[----:B------:R-:W-:Y:S02]  /*3900*/  F2FP.BF16.F32.PACK_AB R183, R14, R67 ;  /* 0x000000430eb7723e */ /* 0x000fe400000010ff */
[----:B------:R-:W-:Y:S01]  /*3910*/  F2FP.BF16.F32.PACK_AB R178, R15, R178 ;  /* 0x000000b20fb2723e */ /* 0x000fe200000010ff */
[----:B------:R-:W2:Y:S01]  /*3920*/  MUFU.EX2 R77, R77 ;  /* 0x0000004d004d7308 */ /* 0x000ea20000000800 */
[----:B0-----:R-:W-:Y:S01]  /*3930*/  FADD.FTZ R31, R73, R0 ;  /* 0x00000000491f7221 */ /* 0x001fe20000010000 */
[----:B------:R-:W-:-:S06]  /*3940*/  F2FP.BF16.F32.PACK_AB R172, R17, R172 ;  /* 0x000000ac11ac723e */ /* 0x000fcc00000010ff */
[----:B------:R-:W0:Y:S01]  /*3950*/  MUFU.EX2 R18, R79 ;  /* 0x0000004f00127308 */ /* 0x000e220000000800 */
[C---:B-1----:R-:W-:Y:S01]  /*3960*/  FADD.FTZ R0, R16.reuse, R31 ;  /* 0x0000001f10007221 */ /* 0x042fe20000010000 */
[----:B------:R-:W-:-:S06]  /*3970*/  F2FP.BF16.F32.PACK_AB R177, R16, R73 ;  /* 0x0000004910b1723e */ /* 0x000fcc00000010ff */
[----:B------:R-:W1:Y:S01]  /*3980*/  MUFU.EX2 R81, R81 ;  /* 0x0000005100517308 */ /* 0x000e620000000800 */
[----:B--2---:R-:W-:-:S07]  /*3990*/  FADD.FTZ R31, R77, R0 ;  /* 0x000000004d1f7221 */ /* 0x004fce0000010000 */
[----:B------:R-:W-:Y:S01]  /*39a0*/  MUFU.EX2 R168, R168 ;  /* 0x000000a800a87308 */ /* 0x000fe20000000800 */
[C---:B0-----:R-:W-:Y:S01]  /*39b0*/  FADD.FTZ R0, R18.reuse, R31 ;  /* 0x0000001f12007221 */ /* 0x041fe20000010000 */
[----:B------:R-:W-:-:S06]  /*39c0*/  F2FP.BF16.F32.PACK_AB R179, R18, R77 ;  /* 0x0000004d12b3723e */ /* 0x000fcc00000010ff */
[----:B------:R-:W0:Y:S01]  /*39d0*/  MUFU.EX2 R20, R83 ;  /* 0x0000005300147308 */ /* 0x000e220000000800 */
[----:B-1----:R-:W-:-:S07]  /*39e0*/  FADD.FTZ R31, R81, R0 ;  /* 0x00000000511f7221 */ /* 0x002fce0000010000 */
[----:B------:R-:W1:Y:S08]  /*39f0*/  MUFU.EX2 R21, R21 ;  /* 0x0000001500157308 */ /* 0x000e700000000800 */
[----:B------:R2:W-:Y:S01]  /*3a00*/  MUFU.EX2 R166, R33 ;  /* 0x0000002100a67308 */ /* 0x0005e20000000800 */
[C---:B0-----:R-:W-:Y:S01]  /*3a10*/  FADD.FTZ R0, R20.reuse, R31 ;  /* 0x0000001f14007221 */ /* 0x041fe20000010000 */
[----:B------:R-:W-:-:S06]  /*3a20*/  F2FP.BF16.F32.PACK_AB R173, R20, R81 ;  /* 0x0000005114ad723e */ /* 0x000fcc00000010ff */
[----:B------:R-:W0:Y:S01]  /*3a30*/  MUFU.EX2 R85, R85 ;  /* 0x0000005500557308 */ /* 0x000e220000000800 */
[----:B--2---:R-:W-:-:S04]  /*3a40*/  FADD.FTZ R33, R17, R30 ;  /* 0x0000001e11217221 */ /* 0x004fc80000010000 */
[----:B------:R-:W-:Y:S01]  /*3a50*/  FADD.FTZ R32, R174, R33 ;  /* 0x00000021ae207221 */ /* 0x000fe20000010000 */
[C---:B------:R-:W-:Y:S02]  /*3a60*/  F2FP.BF16.F32.PACK_AB R174, R19.reuse, R174 ;  /* 0x000000ae13ae723e */ /* 0x040fe400000010ff */
[----:B------:R-:W2:Y:S01]  /*3a70*/  MUFU.EX2 R170, R170 ;  /* 0x000000aa00aa7308 */ /* 0x000ea20000000800 */
[----:B------:R-:W-:-:S04]  /*3a80*/  FADD.FTZ R33, R19, R32 ;  /* 0x0000002013217221 */ /* 0x000fc80000010000 */
[----:B------:R-:W-:Y:S01]  /*3a90*/  FADD.FTZ R32, R168, R33 ;  /* 0x00000021a8207221 */ /* 0x000fe20000010000 */
[C---:B-1----:R-:W-:Y:S02]  /*3aa0*/  F2FP.BF16.F32.PACK_AB R168, R21.reuse, R168 ;  /* 0x000000a815a8723e */ /* 0x042fe400000010ff */
[----:B------:R-:W1:Y:S01]  /*3ab0*/  MUFU.EX2 R22, R87 ;  /* 0x0000005700167308 */ /* 0x000e620000000800 */
[----:B------:R-:W-:Y:S01]  /*3ac0*/  FADD.FTZ R33, R21, R32 ;  /* 0x0000002015217221 */ /* 0x000fe20000010000 */
[----:B0-----:R-:W-:-:S06]  /*3ad0*/  FADD.FTZ R31, R85, R0 ;  /* 0x00000000551f7221 */ /* 0x001fcc0000010000 */
[----:B------:R-:W0:Y:S01]  /*3ae0*/  MUFU.EX2 R25, R25 ;  /* 0x0000001900197308 */ /* 0x000e220000000800 */
[----:B--2---:R-:W-:-:S07]  /*3af0*/  FADD.FTZ R34, R170, R33 ;  /* 0x00000021aa227221 */ /* 0x004fce0000010000 */
[----:B------:R-:W2:Y:S01]  /*3b00*/  MUFU.EX2 R89, R89 ;  /* 0x0000005900597308 */ /* 0x000ea20000000800 */
[C---:B-1----:R-:W-:Y:S01]  /*3b10*/  FADD.FTZ R0, R22.reuse, R31 ;  /* 0x0000001f16007221 */ /* 0x042fe20000010000 */
[----:B------:R-:W-:-:S06]  /*3b20*/  F2FP.BF16.F32.PACK_AB R175, R22, R85 ;  /* 0x0000005516af723e */ /* 0x000fcc00000010ff */
[----:B------:R1:W3:Y:S01]  /*3b30*/  MUFU.EX2 R24, R91 ;  /* 0x0000005b00187308 */ /* 0x0002e20000000800 */
[C---:B0-----:R-:W-:Y:S01]  /*3b40*/  FADD.FTZ R33, R25.reuse, R34 ;  /* 0x0000002219217221 */ /* 0x041fe20000010000 */
[----:B------:R-:W-:-:S03]  /*3b50*/  F2FP.BF16.F32.PACK_AB R170, R25, R170 ;  /* 0x000000aa19aa723e */ /* 0x000fc600000010ff */
[----:B------:R-:W-:Y:S01]  /*3b60*/  FADD.FTZ R34, R164, R33 ;  /* 0x00000021a4227221 */ /* 0x000fe20000010000 */
[----:B------:R-:W-:Y:S02]  /*3b70*/  F2FP.BF16.F32.PACK_AB R164, R117, R164 ;  /* 0x000000a475a4723e */ /* 0x000fe400000010ff */
[----:B------:R-:W0:Y:S01]  /*3b80*/  MUFU.EX2 R93, R93 ;  /* 0x0000005d005d7308 */ /* 0x000e220000000800 */
[----:B--2---:R-:W-:Y:S01]  /*3b90*/  FADD.FTZ R31, R89, R0 ;  /* 0x00000000591f7221 */ /* 0x004fe20000010000 */
[----:B------:R-:W-:Y:S01]  /*3ba0*/  FADD.FTZ R36, R117, R34 ;  /* 0x0000002275247221 */ /* 0x000fe20000010000 */
[----:B------:R-:W-:Y:S02]  /*3bb0*/  CS2R R116, SRZ ;  /* 0x0000000000747805 */ /* 0x000fe4000001ff00 */
[----:B-1----:R-:W-:-:S03]  /*3bc0*/  CS2R R90, SRZ ;  /* 0x00000000005a7805 */ /* 0x002fc6000001ff00 */
[----:B------:R-:W1:Y:S01]  /*3bd0*/  MUFU.EX2 R27, R27 ;  /* 0x0000001b001b7308 */ /* 0x000e620000000800 */
[C---:B---3--:R-:W-:Y:S01]  /*3be0*/  FADD.FTZ R0, R24.reuse, R31 ;  /* 0x0000001f18007221 */ /* 0x048fe20000010000 */
[----:B------:R-:W-:Y:S02]  /*3bf0*/  F2FP.BF16.F32.PACK_AB R169, R24, R89 ;  /* 0x0000005918a9723e */ /* 0x000fe400000010ff */
[----:B------:R-:W-:-:S04]  /*3c00*/  CS2R R88, SRZ ;  /* 0x0000000000587805 */ /* 0x000fc8000001ff00 */
[----:B------:R2:W3:Y:S01]  /*3c10*/  MUFU.EX2 R26, R95 ;  /* 0x0000005f001a7308 */ /* 0x0004e20000000800 */
[----:B0-----:R-:W-:-:S07]  /*3c20*/  FADD.FTZ R31, R93, R0 ;  /* 0x000000005d1f7221 */ /* 0x001fce0000010000 */
[----:B------:R-:W0:Y:S01]  /*3c30*/  MUFU.EX2 R97, R97 ;  /* 0x0000006100617308 */ /* 0x000e220000000800 */
[----:B-1----:R-:W-:Y:S01]  /*3c40*/  FADD.FTZ R33, R27, R36 ;  /* 0x000000241b217221 */ /* 0x002fe20000010000 */
[----:B--2---:R-:W-:-:S03]  /*3c50*/  CS2R R94, SRZ ;  /* 0x00000000005e7805 */ /* 0x004fc6000001ff00 */
[C---:B------:R-:W-:Y:S01]  /*3c60*/  FADD.FTZ R36, R166.reuse, R33 ;  /* 0x00000021a6247221 */ /* 0x040fe20000010000 */
[----:B------:R-:W-:Y:S02]  /*3c70*/  F2FP.BF16.F32.PACK_AB R166, R166, R27 ;  /* 0x0000001ba6a6723e */ /* 0x000fe400000010ff */
        /* <DEDUP_REMOVED lines=12> */
[----:B------:R-:W-:-:S04]  /*3d40*/  CS2R R96, SRZ ;  /* 0x0000000000607805 */ /* 0x000fc8000001ff00 */
[----:B------:R-:W2:Y:S01]  /*3d50*/  MUFU.EX2 R51, R51 ;  /* 0x0000003300337308 */ /* 0x000ea20000000800 */
[C---:B0-----:R-:W-:Y:S01]  /*3d60*/  FADD.FTZ R36, R160.reuse, R33 ;  /* 0x00000021a0247221 */ /* 0x041fe20000010000 */
[----:B------:R-:W-:-:S06]  /*3d70*/  F2FP.BF16.F32.PACK_AB R160, R160, R29 ;  /* 0x0000001da0a0723e */ /* 0x000fcc00000010ff */
[----:B------:R0:W3:Y:S01]  /*3d80*/  MUFU.EX2 R30, R103 ;  /* 0x00000067001e7308 */ /* 0x0000e20000000800 */
[----:B-1----:R-:W-:-:S07]  /*3d90*/  FADD.FTZ R3, R101, R0 ;  /* 0x0000000065037221 */ /* 0x002fce0000010000 */
[----:B------:R-:W1:Y:S01]  /*3da0*/  MUFU.EX2 R162, R53 ;  /* 0x0000003500a27308 */ /* 0x000e620000000800 */
[----:B--2---:R-:W-:Y:S01]  /*3db0*/  FADD.FTZ R23, R51, R36 ;  /* 0x0000002433177221 */ /* 0x004fe20000010000 */
[----:B0-----:R-:W-:-:S06]  /*3dc0*/  CS2R R102, SRZ ;  /* 0x0000000000667805 */ /* 0x001fcc000001ff00 */
[----:B------:R-:W0:Y:S01]  /*3dd0*/  MUFU.EX2 R105, R105 ;  /* 0x0000006900697308 */ /* 0x000e220000000800 */
[C---:B---3--:R-:W-:Y:S01]  /*3de0*/  FADD.FTZ R0, R30.reuse, R3 ;  /* 0x000000031e007221 */ /* 0x048fe20000010000 */
[----:B------:R-:W-:Y:S02]  /*3df0*/  F2FP.BF16.F32.PACK_AB R167, R30, R101 ;  /* 0x000000651ea7723e */ /* 0x000fe400000010ff */
[----:B------:R-:W-:-:S04]  /*3e00*/  CS2R R100, SRZ ;  /* 0x0000000000647805 */ /* 0x000fc8000001ff00 */
        /* <DEDUP_REMOVED lines=9> */
[----:B------:R-:W-:Y:S02]  /*3ea0*/  F2FP.BF16.F32.PACK_AB R161, R32, R105 ;  /* 0x0000006920a1723e */ /* 0x000fe400000010ff */
[----:B------:R-:W-:-:S04]  /*3eb0*/  CS2R R104, SRZ ;  /* 0x0000000000687805 */ /* 0x000fc8000001ff00 */
        /* <DEDUP_REMOVED lines=9> */
[----:B------:R-:W-:Y:S02]  /*3f50*/  F2FP.BF16.F32.PACK_AB R163, R34, R107 ;  /* 0x0000006b22a3723e */ /* 0x000fe400000010ff */
[----:B------:R-:W-:-:S04]  /*3f60*/  CS2R R106, SRZ ;  /* 0x00000000006a7805 */ /* 0x000fc8000001ff00 */
        /* <DEDUP_REMOVED lines=9> */
[----:B------:R-:W-:Y:S02]  /*4000*/  F2FP.BF16.F32.PACK_AB R153, R8, R109 ;  /* 0x0000006d0899723e */ /* 0x000fe400000010ff */
[----:B------:R-:W-:-:S04]  /*4010*/  CS2R R108, SRZ ;  /* 0x00000000006c7805 */ /* 0x000fc8000001ff00 */
[----:B------:R-:W2:Y:S01]  /*4020*/  MUFU.EX2 R113, R113 ;  /* 0x0000007100717308 */ /* 0x000ea20000000800 */
[----:B-1----:R-:W-:-:S07]  /*4030*/  FADD.FTZ R3, R111, R12 ;  /* 0x0000000c6f037221 */ /* 0x002fce0000010000 */
[----:B------:R-:W1:Y:S01]  /*4040*/  MUFU.EX2 R156, R43 ;  /* 0x0000002b009c7308 */ /* 0x000e620000000800 */
[C---:B0-----:R-:W-:Y:S01]  /*4050*/  FADD.FTZ R14, R36.reuse, R3 ;  /* 0x00000003240e7221 */ /* 0x041fe20000010000 */
[----:B------:R-:W-:Y:S02]  /*4060*/  F2FP.BF16.F32.PACK_AB R155, R36, R111 ;  /* 0x0000006f249b723e */ /* 0x000fe400000010ff */
[----:B------:R-:W-:-:S04]  /*4070*/  CS2R R110, SRZ ;  /* 0x00000000006e7805 */ /* 0x000fc8000001ff00 */
[----:B------:R-:W0:Y:S01]  /*4080*/  MUFU.EX2 R38, R57 ;  /* 0x0000003900267308 */ /* 0x000e220000000800 */
[----:B--2---:R-:W-:-:S07]  /*4090*/  FADD.FTZ R3, R113, R14 ;  /* 0x0000000e71037221 */ /* 0x004fce0000010000 */
[----:B------:R-:W2:Y:S01]  /*40a0*/  MUFU.EX2 R37, R37 ;  /* 0x0000002500257308 */ /* 0x000ea20000000800 */
[C---:B-1----:R-:W-:Y:S01]  /*40b0*/  FADD.FTZ R40, R156.reuse, R9 ;  /* 0x000000099c287221 */ /* 0x042fe20000010000 */
[----:B------:R-:W-:-:S06]  /*40c0*/  F2FP.BF16.F32.PACK_AB R156, R156, R41 ;  /* 0x000000299c9c723e */ /* 0x000fcc00000010ff */
[----:B------:R-:W1:Y:S01]  /*40d0*/  MUFU.EX2 R115, R115 ;  /* 0x0000007300737308 */ /* 0x000e620000000800 */
[C---:B0-----:R-:W-:Y:S01]  /*40e0*/  FADD.FTZ R14, R38.reuse, R3 ;  /* 0x00000003260e7221 */ /* 0x041fe20000010000 */
[----:B------:R-:W-:Y:S02]  /*40f0*/  F2FP.BF16.F32.PACK_AB R157, R38, R113 ;  /* 0x00000071269d723e */ /* 0x000fe400000010ff */
[----:B------:R-:W-:-:S04]  /*4100*/  CS2R R112, SRZ ;  /* 0x0000000000707805 */ /* 0x000fc8000001ff00 */
[----:B------:R-:W0:Y:S01]  /*4110*/  MUFU.EX2 R12, R49 ;  /* 0x00000031000c7308 */ /* 0x000e220000000800 */
[----:B--2---:R-:W-:-:S04]  /*4120*/  FADD.FTZ R9, R37, R40 ;  /* 0x0000002825097221 */ /* 0x004fc80000010000 */
[C---:B------:R-:W-:Y:S01]  /*4130*/  FADD.FTZ R0, R158.reuse, R9 ;  /* 0x000000099e007221 */ /* 0x040fe20000010000 */
[----:B------:R-:W-:Y:S01]  /*4140*/  F2FP.BF16.F32.PACK_AB R158, R158, R37 ;  /* 0x000000259e9e723e */ /* 0x000fe200000010ff */
[----:B-1----:R-:W-:Y:S01]  /*4150*/  FADD.FTZ R3, R115, R14 ;  /* 0x0000000e73037221 */ /* 0x002fe20000010000 */
[----:B0-----:R-:W-:-:S03]  /*4160*/  F2FP.BF16.F32.PACK_AB R159, R12, R115 ;  /* 0x000000730c9f723e */ /* 0x001fc600000010ff */
[----:B------:R-:W-:Y:S01]  /*4170*/  FADD.FTZ R3, R12, R3 ;  /* 0x000000030c037221 */ /* 0x000fe20000010000 */
[----:B------:R-:W-:Y:S01]  /*4180*/  CS2R R114, SRZ ;  /* 0x0000000000727805 */ /* 0x000fe2000001ff00 */
[----:B------:R-:W-:Y:S06]  /*4190*/  @!P1 BRA `(.L_x_8879) ;  /* 0x0000003000909947 */ /* 0x000fec0003800000 */
[----:B------:R-:W-:Y:S01]  /*41a0*/  MOV R9, R13 ;  /* 0x0000000d00097202 */ /* 0x000fe20000000f00 */
[----:B------:R-:W-:Y:S01]  /*41b0*/  IMAD.MOV.U32 R8, RZ, RZ, R11 ;  /* 0x000000ffff087224 */ /* 0x000fe200078e000b */
[----:B------:R-:W-:Y:S01]  /*41c0*/  UMOV UR55, URZ ;  /* 0x0000003f00377c82 */ /* 0x000fe20008000000 */
[----:B------:R-:W-:Y:S01]  /*41d0*/  IMAD.MOV.U32 R151, RZ, RZ, RZ ;  /* 0x000000ffff977224 */ /* 0x000fe200078e00ff */
[----:B------:R-:W-:Y:S01]  /*41e0*/  UMOV UR53, URZ ;  /* 0x0000003f00357c82 */ /* 0x000fe20008000000 */
[----:B------:R-:W-:Y:S01]  /*41f0*/  ULDC UR49, c[0x0][0x288] ;  /* 0x0000a20000317ab9 */ /* 0x000fe20000000800 */
[----:B------:R-:W-:Y:S01]  /*4200*/  ULDC UR50, c[0x0][0x2f0] ;  /* 0x0000bc0000327ab9 */ /* 0x000fe20000000800 */
[----:B------:R-:W-:-:S05]  /*4210*/  ULDC UR51, c[0x0][0x9d8] ;  /* 0x0002760000337ab9 */ /* 0x000fca0000000800 */
.L_x_8890:
[----:B------:R-:W-:Y:S01]  /*4220*/  ISETP.NE.AND P2, PT, RZ, UR40, PT ;  /* 0x00000028ff007c0c */ /* 0x000fe2000bf45270 */
[----:B------:R-:W-:-:S04]  /*4230*/  UISETP.NE.AND UP0, UPT, UR53, 0x1, UPT ;  /* 0x000000013500788c */ /* 0x000fc8000bf05270 */
[----:B------:R-:W-:-:S04]  /*4240*/  USEL UR47, URZ, 0x1, UP0 ;  /* 0x000000013f2f7887 */ /* 0x000fc80008000000 */
[----:B------:R-:W-:-:S04]  /*4250*/  ULOP3.LUT UR47, UR55, UR47, URZ, 0x3c, !UPT ;  /* 0x0000002f372f7292 */ /* 0x000fc8000f8e3c3f */
[----:B------:R-:W-:Y:S08]  /*4260*/  @P2 BRA `(.L_x_8880) ;  /* 0x0000000000382947 */ /* 0x000ff00003800000 */
[----:B------:R-:W-:Y:S05]  /*4270*/  @!P0 BRA `(.L_x_8881) ;  /* 0x0000000000048947 */ /* 0x000fea0003800000 */
[----:B------:R-:W-:Y:S01]  /*4280*/  BPT.TRAP 0x1 ;  /* 0x000000040000795c */ /* 0x000fe20000300000 */
.L_x_8881:
        /* <DEDUP_REMOVED lines=9> */
.L_x_8882:
[----:B-1----:R-:W-:Y:S05]  /*4320*/  @P1 BRA `(.L_x_8880) ;  /* 0x0000000000081947 */ /* 0x002fea0003800000 */
[----:B------:R-:W1:Y:S02]  /*4330*/  SYNCS.PHASECHK.TRANS64.TRYWAIT P1, [UR4+0x28830], R10 ;  /* 0x0288300aff0075a7 */ /* 0x000e640008020144 */
[----:B-1----:R-:W-:Y:S05]  /*4340*/  @!P1 BRA `(.L_x_8883) ;  /* 0x000000b800309947 */ /* 0x002fea0003800000 */
.L_x_8880:
        /* <DEDUP_REMOVED lines=50> */
.L_x_8885:
[----:B------:R-:W-:Y:S01]  /*4670*/  ULEA UR4, UR53, UR41, 0x3 ;  /* 0x0000002935047291 */ /* 0x000fe2000f8e183f */
[----:B------:R-:W-:-:S05]  /*4680*/  IMAD.U32 R10, RZ, RZ, UR55 ;  /* 0x00000037ff0a7e24 */ /* 0x000fca000f8e00ff */
[----:B------:R-:W-:-:S04]  /*4690*/  SHF.L.U32 R10, R10, 0x1f, RZ ;  /* 0x0000001f0a0a7819 */ /* 0x000fc800000006ff */
[----:B------:R0:W1:Y:S01]  /*46a0*/  SYNCS.PHASECHK.TRANS64.TRYWAIT P1, [UR4+0x28850], R10 ;  /* 0x0288500aff0075a7 */ /* 0x0000620008020144 */
[----:B------:R-:W-:Y:S05]  /*46b0*/  @!P0 BRA `(.L_x_8886) ;  /* 0x0000000000048947 */ /* 0x000fea0003800000 */
[----:B------:R-:W-:Y:S01]  /*46c0*/  BPT.TRAP 0x1 ;  /* 0x000000040000795c */ /* 0x000fe20000300000 */
.L_x_8886:
[----:B-1----:R-:W-:Y:S05]  /*46d0*/  @P1 BRA `(.L_x_8884) ;  /* 0x0000000000081947 */ /* 0x002fea0003800000 */
[----:B------:R-:W1:Y:S02]  /*46e0*/  SYNCS.PHASECHK.TRANS64.TRYWAIT P1, [UR4+0x28850], R10 ;  /* 0x0288500aff0075a7 */ /* 0x000e640008020144 */
[----:B-1----:R-:W-:Y:S05]  /*46f0*/  @!P1 BRA `(.L_x_8887) ;  /* 0x000000b4005c9947 */ /* 0x002fea0003800000 */
.L_x_8884:
        /* <DEDUP_REMOVED lines=49> */
.L_x_8888:
[----:B------:R-:W-:Y:S01]  /*4a10*/  UISETP.NE.AND UP0, UPT, UR42, URZ, UPT ;  /* 0x0000003f2a00728c */ /* 0x000fe2000bf05270 */
[----:B------:R-:W-:Y:S01]  /*4a20*/  FMUL.FTZ R36, R36, UR51 ;  /* 0x0000003324247c20 */ /* 0x000fe20008410000 */
[----:B------:R-:W-:Y:S01]  /*4a30*/  FMUL.FTZ R19, R38, UR51 ;  /* 0x0000003326137c20 */ /* 0x000fe20008410000 */
[----:B------:R-:W-:Y:S01]  /*4a40*/  FMUL.FTZ R24, R24, UR51 ;  /* 0x0000003318187c20 */ /* 0x000fe20008410000 */
[----:B------:R-:W-:Y:S01]  /*4a50*/  FMUL.FTZ R16, R31, UR51 ;  /* 0x000000331f107c20 */ /* 0x000fe20008410000 */
[----:B------:R1:W-:Y:S01]  /*4a60*/  MUFU.TANH R165, R36 ;  /* 0x0000002400a57308 */ /* 0x0003e20000002400 */
[----:B------:R-:W-:Y:S01]  /*4a70*/  PLOP3.LUT P1, PT, PT, PT, UP0, 0x80, 0x0 ;  /* 0x000000000000781c */ /* 0x000fe20003f2f008 */
[----:B------:R-:W-:Y:S01]  /*4a80*/  FMUL.FTZ R25, R25, UR51 ;  /* 0x0000003319197c20 */ /* 0x000fe20008410000 */
[----:B------:R-:W-:Y:S01]  /*4a90*/  PLOP3.LUT P2, PT, PT, PT, UP0, 0x80, 0x0 ;  /* 0x000000000000781c */ /* 0x000fe20003f4f008 */
[----:B------:R-:W-:Y:S02]  /*4aa0*/  IMAD.U32 R31, RZ, RZ, UR50 ;  /* 0x00000032ff1f7e24 */ /* 0x000fe4000f8e00ff */
[----:B------:R-:W-:Y:S01]  /*4ab0*/  FMUL.FTZ R28, R28, UR51 ;  /* 0x000000331c1c7c20 */ /* 0x000fe20008410000 */
[----:B------:R-:W-:Y:S01]  /*4ac0*/  @UP0 ULDC UR4, c[0x0][0x44c] ;  /* 0x0001130000040ab9 */ /* 0x000fe20000000800 */
[----:B------:R-:W-:Y:S01]  /*4ad0*/  FMUL.FTZ R29, R29, UR51 ;  /* 0x000000331d1d7c20 */ /* 0x000fe20008410000 */
[----:B------:R-:W2:Y:S01]  /*4ae0*/  MUFU.TANH R15, R24 ;  /* 0x00000018000f7308 */ /* 0x000ea20000002400 */
[----:B-1----:R-:W-:Y:S01]  /*4af0*/  MOV R36, R6 ;  /* 0x0000000600247202 */ /* 0x002fe20000000f00 */
[----:B------:R-:W-:Y:S01]  /*4b00*/  FMUL.FTZ R32, R32, UR51 ;  /* 0x0000003320207c20 */ /* 0x000fe20008410000 */
[----:B------:R-:W-:Y:S01]  /*4b10*/  FMUL.FTZ R33, R33, UR51 ;  /* 0x0000003321217c20 */ /* 0x000fe20008410000 */
[----:B------:R-:W-:Y:S01]  /*4b20*/  FMUL.FTZ R17, R34, UR51 ;  /* 0x0000003322117c20 */ /* 0x000fe20008410000 */
[----:B------:R-:W-:Y:S01]  /*4b30*/  FMUL.FTZ R37, R37, UR51 ;  /* 0x0000003325257c20 */ /* 0x000fe20008410000 */
[----:B0-----:R-:W-:Y:S01]  /*4b40*/  @P1 IMAD.HI.U32 R10, R6, UR4, RZ ;  /* 0x00000004060a1c27 */ /* 0x001fe2000f8e00ff */
[----:B------:R-:W-:Y:S01]  /*4b50*/  @UP0 ULDC UR4, c[0x0][0x450] ;  /* 0x0001140000040ab9 */ /* 0x000fe20000000800 */
[----:B------:R-:W0:Y:S02]  /*4b60*/  MUFU.TANH R175, R25 ;  /* 0x0000001900af7308 */ /* 0x000e240000002400 */
[----:B------:R-:W-:Y:S01]  /*4b70*/  FMUL.FTZ R40, R40, UR51 ;  /* 0x0000003328287c20 */ /* 0x000fe20008410000 */
[----:B------:R-:W-:Y:S01]  /*4b80*/  FMUL.FTZ R41, R41, UR51 ;  /* 0x0000003329297c20 */ /* 0x000fe20008410000 */
[----:B------:R-:W-:Y:S01]  /*4b90*/  @P2 SHF.R.U32.HI R36, RZ, UR4, R10 ;  /* 0x00000004ff242c19 */ /* 0x000fe2000801160a */
[----:B------:R-:W-:Y:S01]  /*4ba0*/  UMOV UR4, 0xffffff80 ;  /* 0xffffff8000047882 */ /* 0x000fe20000000000 */
[----:B------:R-:W-:Y:S01]  /*4bb0*/  FMUL.FTZ R44, R44, UR51 ;  /* 0x000000332c2c7c20 */ /* 0x000fe20008410000 */
[----:B------:R-:W-:Y:S01]  /*4bc0*/  UIMAD UR4, UR54, UR4, 0x1 ;  /* 0x00000001360474a4 */ /* 0x000fe2000f8e0204 */
[----:B------:R-:W-:Y:S01]  /*4bd0*/  FMUL.FTZ R45, R45, UR51 ;  /* 0x000000332d2d7c20 */ /* 0x000fe20008410000 */
[----:B------:R-:W1:Y:S01]  /*4be0*/  SHFL.IDX PT, R11, R36, RZ, 0x1c1f ;  /* 0x001c1fff240b7589 */ /* 0x000e6200000e0000 */
[----:B------:R-:W3:Y:S01]  /*4bf0*/  MUFU.TANH R173, R28 ;  /* 0x0000001c00ad7308 */ /* 0x000ee20000002400 */
[----:B------:R-:W-:Y:S01]  /*4c00*/  FMUL.FTZ R48, R48, UR51 ;  /* 0x0000003330307c20 */ /* 0x000fe20008410000 */
[----:B------:R-:W-:Y:S01]  /*4c10*/  FMUL.FTZ R49, R49, UR51 ;  /* 0x0000003331317c20 */ /* 0x000fe20008410000 */
[----:B------:R-:W-:-:S02]  /*4c20*/  IMAD.U32 R38, RZ, RZ, UR4 ;  /* 0x00000004ff267e24 */ /* 0x000fc4000f8e00ff */
[----:B------:R-:W-:Y:S01]  /*4c30*/  FMUL.FTZ R52, R52, UR51 ;  /* 0x0000003334347c20 */ /* 0x000fe20008410000 */
[----:B------:R-:W-:Y:S01]  /*4c40*/  FMUL.FTZ R53, R53, UR51 ;  /* 0x0000003335357c20 */ /* 0x000fe20008410000 */
[----:B------:R-:W-:Y:S01]  /*4c50*/  FMUL.FTZ R56, R56, UR51 ;  /* 0x0000003338387c20 */ /* 0x000fe20008410000 */
[----:B------:R-:W-:Y:S01]  /*4c60*/  IMAD R38, R7, -0x2, R38 ;  /* 0xfffffffe07267824 */ /* 0x000fe200078e0226 */
[----:B------:R-:W4:Y:S01]  /*4c70*/  MUFU.TANH R29, R29 ;  /* 0x0000001d001d7308 */ /* 0x000f220000002400 */
[----:B------:R-:W-:Y:S01]  /*4c80*/  FMUL.FTZ R57, R57, UR51 ;  /* 0x0000003339397c20 */ /* 0x000fe20008410000 */
[----:B------:R-:W-:Y:S01]  /*4c90*/  FMUL.FTZ R60, R60, UR51 ;  /* 0x000000333c3c7c20 */ /* 0x000fe20008410000 */
[----:B------:R-:W-:Y:S02]  /*4ca0*/  IMAD R38, R31, UR38, R38 ;  /* 0x000000261f267c24 */ /* 0x000fe4000f8e0226 */
        /* <DEDUP_REMOVED lines=11> */
[----:B-1----:R-:W-:Y:S01]  /*4d60*/  IADD3 R10, R11, -UR49, R38 ;  /* 0x800000310b0a7c10 */ /* 0x002fe2000fffe026 */
[----:B------:R-:W1:Y:S01]  /*4d70*/  MUFU.TANH R33, R33 ;  /* 0x0000002100217308 */ /* 0x000e620000002400 */
[----:B------:R-:W-:Y:S01]  /*4d80*/  FMUL.FTZ R11, R69, UR51 ;  /* 0x00000033450b7c20 */ /* 0x000fe20008410000 */
[----:B-----5:R-:W-:Y:S01]  /*4d90*/  FMUL.FTZ R32, R59, UR51 ;  /* 0x000000333b207c20 */ /* 0x020fe20008410000 */
[C---:B------:R-:W-:Y:S01]  /*4da0*/  ISETP.GT.AND P1, PT, R10.reuse, RZ, PT ;  /* 0x000000ff0a00720c */ /* 0x040fe20003f24270 */
[----:B------:R-:W-:Y:S01]  /*4db0*/  FMUL.FTZ R24, R47, UR51 ;  /* 0x000000332f187c20 */ /* 0x000fe20008410000 */
[C---:B------:R-:W-:Y:S01]  /*4dc0*/  ISETP.GT.AND P2, PT, R10.reuse, 0x1, PT ;  /* 0x000000010a00780c */ /* 0x040fe20003f44270 */
[----:B------:R-:W-:Y:S01]  /*4dd0*/  FMUL.FTZ R77, R77, UR51 ;  /* 0x000000334d4d7c20 */ /* 0x000fe20008410000 */
[----:B--2---:R-:W-:Y:S01]  /*4de0*/  FSEL R15, R15, -INF , P1 ;  /* 0xff8000000f0f7808 */ /* 0x004fe20000800000 */
        /* <DEDUP_REMOVED lines=8> */
[----:B------:R-:W0:Y:S01]  /*4e70*/  MUFU.TANH R40, R40 ;  /* 0x0000002800287308 */ /* 0x000e220000002400 */
[----:B---3--:R-:W-:Y:S01]  /*4e80*/  FSEL R173, R173, -INF , P1 ;  /* 0xff800000adad7808 */ /* 0x008fe20000800000 */
[----:B------:R-:W-:Y:S01]  /*4e90*/  FMUL.FTZ R81, R81, UR51 ;  /* 0x0000003351517c20 */ /* 0x000fe20008410000 */
[----:B------:R-:W-:Y:S01]  /*4ea0*/  FMNMX.FTZ R34, R175, R34, !PT ;  /* 0x00000022af227209 */ /* 0x000fe20007810000 */
[----:B------:R-:W-:Y:S01]  /*4eb0*/  FMUL.FTZ R84, R84, UR51 ;  /* 0x0000003354547c20 */ /* 0x000fe20008410000 */
[C---:B------:R-:W-:Y:S01]  /*4ec0*/  ISETP.GT.AND P1, PT, R10.reuse, 0x10, PT ;  /* 0x000000100a00780c */ /* 0x040fe20003f24270 */
[----:B------:R-:W-:Y:S01]  /*4ed0*/  FMUL.FTZ R28, R55, UR51 ;  /* 0x00000033371c7c20 */ /* 0x000fe20008410000 */
[----:B----4-:R-:W-:Y:S01]  /*4ee0*/  FSEL R171, R29, -INF , P2 ;  /* 0xff8000001dab7808 */ /* 0x010fe20001000000 */
[----:B------:R-:W3:Y:S01]  /*4ef0*/  MUFU.TANH R41, R41 ;  /* 0x0000002900297308 */ /* 0x000ee20000002400 */
[----:B------:R-:W-:Y:S01]  /*4f00*/  FMNMX.FTZ R34, R173, R34, !PT ;  /* 0x00000022ad227209 */ /* 0x000fe20007810000 */
[----:B------:R-:W-:Y:S01]  /*4f10*/  FMUL.FTZ R85, R85, UR51 ;  /* 0x0000003355557c20 */ /* 0x000fe20008410000 */
[----:B------:R-:W-:Y:S01]  /*4f20*/  ISETP.GT.AND P2, PT, R10, 0x11, PT ;  /* 0x000000110a00780c */ /* 0x000fe20003f44270 */
[----:B------:R-:W-:Y:S01]  /*4f30*/  FMUL.FTZ R13, R27, UR51 ;  /* 0x000000331b0d7c20 */ /* 0x000fe20008410000 */
[----:B------:R-:W-:Y:S01]  /*4f40*/  FSEL R169, R169, -INF , P1 ;  /* 0xff800000a9a97808 */ /* 0x000fe20000800000 */
[----:B------:R-:W-:Y:S01]  /*4f50*/  FMUL.FTZ R14, R30, UR51 ;  /* 0x000000331e0e7c20 */ /* 0x000fe20008410000 */
[----:B------:R-:W-:Y:S01]  /*4f60*/  FMNMX.FTZ R34, R171, R34, !PT ;  /* 0x00000022ab227209 */ /* 0x000fe20007810000 */
[----:B------:R-:W4:Y:S01]  /*4f70*/  MUFU.TANH R44, R44 ;  /* 0x0000002c002c7308 */ /* 0x000f220000002400 */
[----:B------:R-:W-:Y:S01]  /*4f80*/  ISETP.GT.AND P1, PT, R10, 0x18, PT ;  /* 0x000000180a00780c */ /* 0x000fe20003f24270 */
[----:B------:R-:W-:Y:S01]  /*4f90*/  FMUL.FTZ R30, R58, UR51 ;  /* 0x000000333a1e7c20 */ /* 0x000fe20008410000 */
[----:B-1----:R-:W-:Y:S01]  /*4fa0*/  FSEL R167, R33, -INF , P2 ;  /* 0xff80000021a77808 */ /* 0x002fe20001000000 */
[----:B------:R-:W-:Y:S01]  /*4fb0*/  FMUL.FTZ R58, R67, UR51 ;  /* 0x00000033433a7c20 */ /* 0x000fe20008410000 */
[----:B------:R-:W-:Y:S01]  /*4fc0*/  FMNMX.FTZ R34, R169, R34, !PT ;  /* 0x00000022a9227209 */ /* 0x000fe20007810000 */
[----:B------:R-:W-:Y:S01]  /*4fd0*/  FMUL.FTZ R25, R50, UR51 ;  /* 0x0000003332197c20 */ /* 0x000fe20008410000 */
[----:B------:R-:W-:Y:S01]  /*4fe0*/  ISETP.GT.AND P2, PT, R10, 0x19, PT ;  /* 0x000000190a00780c */ /* 0x000fe20003f44270 */
[----:B------:R-:W1:Y:S01]  /*4ff0*/  MUFU.TANH R45, R45 ;  /* 0x0000002d002d7308 */ /* 0x000e620000002400 */
[----:B------:R-:W-:Y:S01]  /*5000*/  FSEL R165, R165, -INF , P1 ;  /* 0xff800000a5a57808 */ /* 0x000fe20000800000 */
[----:B------:R-:W-:Y:S01]  /*5010*/  FMUL.FTZ R50, R71, UR51 ;  /* 0x0000003347327c20 */ /* 0x000fe20008410000 */
[----:B------:R-:W-:Y:S01]  /*5020*/  FMNMX.FTZ R34, R167, R34, !PT ;  /* 0x00000022a7227209 */ /* 0x000fe20007810000 */
[----:B------:R-:W-:Y:S01]  /*5030*/  FMUL.FTZ R21, R42, UR51 ;  /* 0x000000332a157c20 */ /* 0x000fe20008410000 */
[----:B------:R-:W-:Y:S01]  /*5040*/  ISETP.GT.AND P1, PT, R10, 0x20, PT ;  /* 0x000000200a00780c */ /* 0x000fe20003f24270 */
[----:B------:R-:W-:Y:S01]  /*5050*/  FMUL.FTZ R23, R46, UR51 ;  /* 0x000000332e177c20 */ /* 0x000fe20008410000 */
[----:B--2---:R-:W-:Y:S01]  /*5060*/  FSEL R163, R37, -INF , P2 ;  /* 0xff80000025a37808 */ /* 0x004fe20001000000 */
[----:B------:R-:W2:Y:S01]  /*5070*/  MUFU.TANH R48, R48 ;  /* 0x0000003000307308 */ /* 0x000ea20000002400 */
[----:B------:R-:W-:Y:S01]  /*5080*/  FMNMX.FTZ R34, R165, R34, !PT ;  /* 0x00000022a5227209 */ /* 0x000fe20007810000 */
[----:B------:R-:W-:Y:S01]  /*5090*/  FMUL.FTZ R42, R83, UR51 ;  /* 0x00000033532a7c20 */ /* 0x000fe20008410000 */
[----:B------:R-:W-:Y:S01]  /*50a0*/  ISETP.GT.AND P2, PT, R10, 0x21, PT ;  /* 0x000000210a00780c */ /* 0x000fe20003f44270 */
[----:B------:R-:W-:Y:S01]  /*50b0*/  FMUL.FTZ R27, R54, UR51 ;  /* 0x00000033361b7c20 */ /* 0x000fe20008410000 */
[----:B0-----:R-:W-:Y:S01]  /*50c0*/  FSEL R161, R40, -INF , P1 ;  /* 0xff80000028a17808 */ /* 0x001fe20000800000 */
[----:B------:R-:W-:Y:S01]  /*50d0*/  FMUL.FTZ R40, R62, UR51 ;  /* 0x000000333e287c20 */ /* 0x000fe20008410000 */
[----:B------:R-:W-:Y:S01]  /*50e0*/  FMNMX.FTZ R34, R163, R34, !PT ;  /* 0x00000022a3227209 */ /* 0x000fe20007810000 */
[----:B------:R-:W0:Y:S01]  /*50f0*/  MUFU.TANH R49, R49 ;  /* 0x0000003100317308 */ /* 0x000e220000002400 */
[----:B------:R-:W-:Y:S01]  /*5100*/  ISETP.GT.AND P1, PT, R10, 0x28, PT ;  /* 0x000000280a00780c */ /* 0x000fe20003f24270 */
[----:B------:R-:W-:Y:S01]  /*5110*/  FMUL.FTZ R62, R66, UR51 ;  /* 0x00000033423e7c20 */ /* 0x000fe20008410000 */
[----:B---3--:R-:W-:Y:S01]  /*5120*/  FSEL R159, R41, -INF , P2 ;  /* 0xff800000299f7808 */ /* 0x008fe20001000000 */
[----:B------:R-:W-:Y:S01]  /*5130*/  FMUL.FTZ R66, R87, UR51 ;  /* 0x0000003357427c20 */ /* 0x000fe20008410000 */
[----:B------:R-:W-:Y:S01]  /*5140*/  FMNMX.FTZ R34, R161, R34, !PT ;  /* 0x00000022a1227209 */ /* 0x000fe20007810000 */
[----:B------:R-:W-:Y:S01]  /*5150*/  FMUL.FTZ R54, R70, UR51 ;  /* 0x0000003346367c20 */ /* 0x000fe20008410000 */
[----:B------:R-:W-:Y:S01]  /*5160*/  ISETP.GT.AND P2, PT, R10, 0x29, PT ;  /* 0x000000290a00780c */ /* 0x000fe20003f44270 */
[----:B------:R-:W3:Y:S01]  /*5170*/  MUFU.TANH R52, R52 ;  /* 0x0000003400347308 */ /* 0x000ee20000002400 */
[----:B----4-:R-:W-:Y:S01]  /*5180*/  FSEL R157, R44, -INF , P1 ;  /* 0xff8000002c9d7808 */ /* 0x010fe20000800000 */
[----:B------:R-:W-:Y:S01]  /*5190*/  FMUL.FTZ R44, R74, UR51 ;  /* 0x000000334a2c7c20 */ /* 0x000fe20008410000 */
[----:B------:R-:W-:Y:S01]  /*51a0*/  FMNMX.FTZ R34, R159, R34, !PT ;  /* 0x000000229f227209 */ /* 0x000fe20007810000 */
[----:B------:R-:W-:Y:S01]  /*51b0*/  FMUL.FTZ R46, R82, UR51 ;  /* 0x00000033522e7c20 */ /* 0x000fe20008410000 */
[C---:B------:R-:W-:Y:S01]  /*51c0*/  ISETP.GT.AND P1, PT, R10.reuse, 0x30, PT ;  /* 0x000000300a00780c */ /* 0x040fe20003f24270 */
[----:B------:R-:W-:Y:S01]  /*51d0*/  ULEA UR4, UR48, UR41, 0x3 ;  /* 0x0000002930047291 */ /* 0x000fe2000f8e183f */
[----:B-1----:R-:W-:Y:S01]  /*51e0*/  FSEL R155, R45, -INF , P2 ;  /* 0xff8000002d9b7808 */ /* 0x002fe20001000000 */
[----:B------:R-:W-:Y:S01]  /*51f0*/  MUFU.TANH R53, R53 ;  /* 0x0000003500357308 */ /* 0x000fe20000002400 */
[----:B------:R-:W-:Y:S01]  /*5200*/  FMNMX.FTZ R34, R157, R34, !PT ;  /* 0x000000229d227209 */ /* 0x000fe20007810000 */
[----:B------:R-:W-:Y:S01]  /*5210*/  UIADD3 UR4, UR4, 0x28840, URZ ;  /* 0x0002884004047890 */ /* 0x000fe2000fffe03f */
[----:B------:R-:W-:-:S02]  /*5220*/  ISETP.GT.AND P2, PT, R10, 0x31, PT ;  /* 0x000000310a00780c */ /* 0x000fc40003f44270 */
[----:B--2---:R-:W-:Y:S01]  /*5230*/  FSEL R153, R48, -INF , P1 ;  /* 0xff80000030997808 */ /* 0x004fe20000800000 */
[----:B------:R-:W-:Y:S01]  /*5240*/  FMUL.FTZ R48, R63, UR51 ;  /* 0x000000333f307c20 */ /* 0x000fe20008410000 */
[----:B------:R-:W-:Y:S01]  /*5250*/  FMNMX.FTZ R34, R155, R34, !PT ;  /* 0x000000229b227209 */ /* 0x000fe20007810000 */
[----:B------:R-:W1:Y:S01]  /*5260*/  MUFU.TANH R56, R56 ;  /* 0x0000003800387308 */ /* 0x000e620000002400 */
[C---:B------:R-:W-:Y:S01]  /*5270*/  ISETP.GT.AND P1, PT, R10.reuse, 0x38, PT ;  /* 0x000000380a00780c */ /* 0x040fe20003f24270 */
[----:B------:R-:W2:Y:S01]  /*5280*/  SHFL.IDX PT, R63, R36, 0x1, 0x1c1f ;  /* 0x003c1f00243f7f89 */ /* 0x000ea200000e0000 */
[----:B0-----:R-:W-:Y:S01]  /*5290*/  FSEL R69, R49, -INF , P2 ;  /* 0xff80000031457808 */ /* 0x001fe20001000000 */
[----:B------:R-:W-:Y:S01]  /*52a0*/  UPRMT UR4, UR43, 0x654, UR4 ;  /* 0x000006542b047896 */ /* 0x000fe20008000004 */
[----:B------:R-:W-:Y:S02]  /*52b0*/  FMNMX.FTZ R34, R153, R34, !PT ;  /* 0x0000002299227209 */ /* 0x000fe40007810000 */
[----:B------:R-:W-:Y:S01]  /*52c0*/  ISETP.GT.AND P2, PT, R10, 0x39, PT ;  /* 0x000000390a00780c */ /* 0x000fe20003f44270 */
[----:B------:R-:W0:Y:S01]  /*52d0*/  MUFU.TANH R57, R57 ;  /* 0x0000003900397308 */ /* 0x000e220000002400 */
[----:B------:R-:W-:-:S04]  /*52e0*/  FMNMX.FTZ R34, R69, R34, !PT ;  /* 0x0000002245227209 */ /* 0x000fc80007810000 */
[----:B------:R-:W-:Y:S03]  /*52f0*/  SYNCS.ARRIVE.TRANS64.RED.A1T0 RZ, [UR4], RZ ;  /* 0x000000ffffff79a7 */ /* 0x000fe60008100404 */
[----:B------:R4:W5:Y:S08]  /*5300*/  MUFU.TANH R43, R60 ;  /* 0x0000003c002b7308 */ /* 0x0009700000002400 */
[----:B------:R3:W-:Y:S01]  /*5310*/  MUFU.TANH R29, R65 ;  /* 0x00000041001d7308 */ /* 0x0007e20000002400 */
[----:B----4-:R-:W-:Y:S01]  /*5320*/  FMUL.FTZ R60, R75, UR51 ;  /* 0x000000334b3c7c20 */ /* 0x010fe20008410000 */
[----:B--2---:R-:W-:-:S04]  /*5330*/  IADD3 R38, R63, -UR49, R38 ;  /* 0x800000313f267c10 */ /* 0x004fc8000fffe026 */
[----:B------:R-:W-:Y:S02]  /*5340*/  ISETP.GT.AND P3, PT, R38, 0x1, PT ;  /* 0x000000012600780c */ /* 0x000fe40003f64270 */
[----:B------:R2:W4:Y:S01]  /*5350*/  MUFU.TANH R31, R61 ;  /* 0x0000003d001f7308 */ /* 0x0005220000002400 */
[----:B---3--:R-:W-:Y:S01]  /*5360*/  FSEL R65, R52, -INF , P1 ;  /* 0xff80000034417808 */ /* 0x008fe20000800000 */
[----:B------:R-:W-:Y:S01]  /*5370*/  FMUL.FTZ R52, R79, UR51 ;  /* 0x000000334f347c20 */ /* 0x000fe20008410000 */
[----:B------:R-:W-:Y:S02]  /*5380*/  ISETP.GT.AND P1, PT, R10, 0x40, PT ;  /* 0x000000400a00780c */ /* 0x000fe40003f24270 */
[----:B------:R-:W-:Y:S02]  /*5390*/  FMNMX.FTZ R34, R65, R34, !PT ;  /* 0x0000002241227209 */ /* 0x000fe40007810000 */
[----:B-1----:R-:W-:Y:S01]  /*53a0*/  FSEL R59, R56, -INF , P1 ;  /* 0xff800000383b7808 */ /* 0x002fe20000800000 */
[----:B------:R1:W3:Y:S01]  /*53b0*/  MUFU.TANH R35, R64 ;  /* 0x0000004000237308 */ /* 0x0002e20000002400 */
[----:B--2---:R-:W-:Y:S01]  /*53c0*/  FSEL R61, R53, -INF , P2 ;  /* 0xff800000353d7808 */ /* 0x004fe20001000000 */
[----:B------:R-:W-:Y:S01]  /*53d0*/  FMUL.FTZ R56, R78, UR51 ;  /* 0x000000334e387c20 */ /* 0x000fe20008410000 */
[----:B------:R-:W-:-:S02]  /*53e0*/  ISETP.GT.AND P2, PT, R10, 0x41, PT ;  /* 0x000000410a00780c */ /* 0x000fc40003f44270 */
[----:B------:R-:W-:Y:S02]  /*53f0*/  FMNMX.FTZ R34, R61, R34, !PT ;  /* 0x000000223d227209 */ /* 0x000fe40007810000 */
[----:B------:R-:W-:Y:S01]  /*5400*/  ISETP.GT.AND P1, PT, R10, 0x48, PT ;  /* 0x000000480a00780c */ /* 0x000fe20003f24270 */
[----:B------:R-:W2:Y:S01]  /*5410*/  MUFU.TANH R39, R68 ;  /* 0x0000004400277308 */ /* 0x000ea20000002400 */
[----:B0-----:R-:W-:Y:S01]  /*5420*/  FSEL R57, R57, -INF , P2 ;  /* 0xff80000039397808 */ /* 0x001fe20001000000 */
[----:B-1----:R-:W-:Y:S01]  /*5430*/  FMUL.FTZ R64, R86, UR51 ;  /* 0x0000003356407c20 */ /* 0x002fe20008410000 */
[----:B------:R-:W-:Y:S02]  /*5440*/  FMNMX.FTZ R34, R59, R34, !PT ;  /* 0x000000223b227209 */ /* 0x000fe40007810000 */
[----:B------:R-:W-:Y:S02]  /*5450*/  ISETP.GT.AND P2, PT, R10, 0x49, PT ;  /* 0x000000490a00780c */ /* 0x000fe40003f44270 */
[----:B-----5:R-:W-:Y:S01]  /*5460*/  FSEL R43, R43, -INF , P1 ;  /* 0xff8000002b2b7808 */ /* 0x020fe20000800000 */
[----:B------:R-:W0:Y:S01]  /*5470*/  MUFU.TANH R11, R11 ;  /* 0x0000000b000b7308 */ /* 0x000e220000002400 */
[----:B------:R-:W-:-:S02]  /*5480*/  FMNMX.FTZ R34, R57, R34, !PT ;  /* 0x0000002239227209 */ /* 0x000fc40007810000 */
[C---:B------:R-:W-:Y:S02]  /*5490*/  ISETP.GT.AND P1, PT, R10.reuse, 0x50, PT ;  /* 0x000000500a00780c */ /* 0x040fe40003f24270 */
[----:B----4-:R-:W-:Y:S02]  /*54a0*/  FSEL R33, R31, -INF , P2 ;  /* 0xff8000001f217808 */ /* 0x010fe40001000000 */
[----:B------:R-:W-:Y:S01]  /*54b0*/  FMNMX.FTZ R34, R43, R34, !PT ;  /* 0x000000222b227209 */ /* 0x000fe20007810000 */
[----:B------:R-:W1:Y:S01]  /*54c0*/  MUFU.TANH R45, R72 ;  /* 0x00000048002d7308 */ /* 0x000e620000002400 */
[----:B------:R-:W-:Y:S02]  /*54d0*/  ISETP.GT.AND P2, PT, R10, 0x51, PT ;  /* 0x000000510a00780c */ /* 0x000fe40003f44270 */
[----:B---3--:R-:W-:Y:S02]  /*54e0*/  FSEL R35, R35, -INF , P1 ;  /* 0xff80000023237808 */ /* 0x008fe40000800000 */
[----:B------:R-:W-:-:S02]  /*54f0*/  FMNMX.FTZ R34, R33, R34, !PT ;  /* 0x0000002221227209 */ /* 0x000fc40007810000 */
[C---:B------:R-:W-:Y:S01]  /*5500*/  ISETP.GT.AND P1, PT, R10.reuse, 0x58, PT ;  /* 0x000000580a00780c */ /* 0x040fe20003f24270 */
[----:B------:R-:W3:Y:S01]  /*5510*/  MUFU.TANH R73, R73 ;  /* 0x0000004900497308 */ /* 0x000ee20000002400 */
[----:B------:R-:W-:Y:S02]  /*5520*/  FSEL R37, R29, -INF , P2 ;  /* 0xff8000001d257808 */ /* 0x000fe40001000000 */
[----:B------:R-:W-:Y:S02]  /*5530*/  FMNMX.FTZ R34, R35, R34, !PT ;  /* 0x0000002223227209 */ /* 0x000fe40007810000 */
[----:B------:R-:W-:Y:S02]  /*5540*/  ISETP.GT.AND P2, PT, R10, 0x59, PT ;  /* 0x000000590a00780c */ /* 0x000fe40003f44270 */
[----:B--2---:R-:W-:Y:S01]  /*5550*/  FSEL R39, R39, -INF , P1 ;  /* 0xff80000027277808 */ /* 0x004fe20000800000 */
[----:B------:R-:W2:Y:S01]  /*5560*/  MUFU.TANH R47, R76 ;  /* 0x0000004c002f7308 */ /* 0x000ea20000002400 */
[----:B------:R-:W-:-:S02]  /*5570*/  FMNMX.FTZ R34, R37, R34, !PT ;  /* 0x0000002225227209 */ /* 0x000fc40007810000 */
[C---:B------:R-:W-:Y:S02]  /*5580*/  ISETP.GT.AND P1, PT, R10.reuse, 0x60, PT ;  /* 0x000000600a00780c */ /* 0x040fe40003f24270 */
[----:B0-----:R-:W-:Y:S02]  /*5590*/  FSEL R41, R11, -INF , P2 ;  /* 0xff8000000b297808 */ /* 0x001fe40001000000 */
[----:B------:R-:W-:Y:S01]  /*55a0*/  FMNMX.FTZ R34, R39, R34, !PT ;  /* 0x0000002227227209 */ /* 0x000fe20007810000 */
[----:B------:R-:W0:Y:S01]  /*55b0*/  MUFU.TANH R49, R77 ;  /* 0x0000004d00317308 */ /* 0x000e220000002400 */
[----:B------:R-:W-:Y:S02]  /*55c0*/  ISETP.GT.AND P2, PT, R10, 0x61, PT ;  /* 0x000000610a00780c */ /* 0x000fe40003f44270 */
[----:B-1----:R-:W-:Y:S02]  /*55d0*/  FSEL R45, R45, -INF , P1 ;  /* 0xff8000002d2d7808 */ /* 0x002fe40000800000 */
[----:B------:R-:W-:-:S02]  /*55e0*/  FMNMX.FTZ R34, R41, R34, !PT ;  /* 0x0000002229227209 */ /* 0x000fc40007810000 */
[C---:B------:R-:W-:Y:S01]  /*55f0*/  ISETP.GT.AND P1, PT, R10.reuse, 0x68, PT ;  /* 0x000000680a00780c */ /* 0x040fe20003f24270 */
[----:B------:R-:W1:Y:S01]  /*5600*/  MUFU.TANH R51, R80 ;  /* 0x0000005000337308 */ /* 0x000e620000002400 */
[----:B---3--:R-:W-:Y:S02]  /*5610*/  FSEL R29, R73, -INF , P2 ;  /* 0xff800000491d7808 */ /* 0x008fe40001000000 */
        /* <DEDUP_REMOVED lines=14> */
[----:B--2---:R-:W-:Y:S02]  /*5700*/  FSEL R53, R53, -INF , P2 ;  /* 0xff80000035357808 */ /* 0x004fe40001000000 */
[----:B------:R-:W-:Y:S02]  /*5710*/  FMNMX.FTZ R34, R51, R34, !PT ;  /* 0x0000002233227209 */ /* 0x000fe40007810000 */
[----:B------:R-:W-:Y:S02]  /*5720*/  ISETP.GT.AND P2, PT, R10, 0x79, PT ;  /* 0x000000790a00780c */ /* 0x000fe40003f44270 */
[----:B------:R-:W-:Y:S01]  /*5730*/  FMNMX.FTZ R34, R53, R34, !PT ;  /* 0x0000002235227209 */ /* 0x000fe20007810000 */
[----:B------:R-:W2:Y:S01]  /*5740*/  MUFU.TANH R12, R12 ;  /* 0x0000000c000c7308 */ /* 0x000ea20000002400 */
[----:B0-----:R-:W-:Y:S01]  /*5750*/  FSEL R55, R55, -INF , P1 ;  /* 0xff80000037377808 */ /* 0x001fe20000800000 */
[----:B------:R-:W0:Y:S03]  /*5760*/  LDC R10, c[0x0][0x988] ;  /* 0x00026200ff0a7b82 */ /* 0x000e260000000800 */
[----:B------:R-:W-:-:S03]  /*5770*/  FMNMX.FTZ R34, R55, R34, !PT ;  /* 0x0000002237227209 */ /* 0x000fc60007810000 */
[----:B------:R-:W3:Y:S01]  /*5780*/  MUFU.TANH R13, R13 ;  /* 0x0000000d000d7308 */ /* 0x000ee20000002400 */
[----:B-1----:R-:W-:Y:S02]  /*5790*/  FSEL R31, R31, -INF , P2 ;  /* 0xff8000001f1f7808 */ /* 0x002fe40001000000 */
[----:B------:R-:W-:Y:S02]  /*57a0*/  ISETP.GT.AND P2, PT, R38, RZ, PT ;  /* 0x000000ff2600720c */ /* 0x000fe40003f44270 */
[----:B------:R-:W-:-:S03]  /*57b0*/  FMNMX.FTZ R34, R31, R34, !PT ;  /* 0x000000221f227209 */ /* 0x000fc60007810000 */
[----:B------:R-:W1:Y:S01]  /*57c0*/  MUFU.TANH R14, R14 ;  /* 0x0000000e000e7308 */ /* 0x000e620000002400 */
[----:B--2---:R-:W-:Y:S01]  /*57d0*/  FSEL R12, R12, -INF , P2 ;  /* 0xff8000000c0c7808 */ /* 0x004fe20001000000 */
[----:B------:R-:W2:Y:S01]  /*57e0*/  SHFL.BFLY PT, R11, R34, 0x2, 0x1f ;  /* 0x0c401f00220b7f89 */ /* 0x000ea200000e0000 */
[----:B------:R-:W-:Y:S02]  /*57f0*/  ISETP.GT.AND P2, PT, R38, 0x8, PT ;  /* 0x000000082600780c */ /* 0x000fe40003f44270 */
[----:B------:R-:W-:-:S03]  /*5800*/  FMNMX.FTZ R36, R12, R9, !PT ;  /* 0x000000090c247209 */ /* 0x000fc60007810000 */
[----:B------:R-:W4:Y:S01]  /*5810*/  MUFU.TANH R16, R16 ;  /* 0x0000001000107308 */ /* 0x000f220000002400 */
[----:B---3--:R-:W-:Y:S02]  /*5820*/  FSEL R67, R13, -INF , P3 ;  /* 0xff8000000d437808 */ /* 0x008fe40001800000 */
[----:B------:R-:W-:Y:S02]  /*5830*/  ISETP.GT.AND P3, PT, R38, 0x9, PT ;  /* 0x000000092600780c */ /* 0x000fe40003f64270 */
[----:B------:R-:W-:-:S03]  /*5840*/  FMNMX.FTZ R36, R67, R36, !PT ;  /* 0x0000002443247209 */ /* 0x000fc60007810000 */
[----:B------:R-:W3:Y:S01]  /*5850*/  MUFU.TANH R17, R17 ;  /* 0x0000001100117308 */ /* 0x000ee20000002400 */
[----:B-1----:R-:W-:Y:S02]  /*5860*/  FSEL R71, R14, -INF , P2 ;  /* 0xff8000000e477808 */ /* 0x002fe40001000000 */
[----:B------:R-:W-:Y:S02]  /*5870*/  ISETP.GT.AND P2, PT, R38, 0x10, PT ;  /* 0x000000102600780c */ /* 0x000fe40003f44270 */
[----:B------:R-:W-:-:S03]  /*5880*/  FMNMX.FTZ R36, R71, R36, !PT ;  /* 0x0000002447247209 */ /* 0x000fc60007810000 */
[----:B------:R-:W1:Y:S01]  /*5890*/  MUFU.TANH R18, R18 ;  /* 0x0000001200127308 */ /* 0x000e620000002400 */
[----:B----4-:R-:W-:Y:S02]  /*58a0*/  FSEL R73, R16, -INF , P3 ;  /* 0xff80000010497808 */ /* 0x010fe40001800000 */
[----:B--2---:R-:W-:Y:S02]  /*58b0*/  FMNMX.FTZ R11, R34, R11, !PT ;  /* 0x0000000b220b7209 */ /* 0x004fe40007810000 */
[----:B------:R-:W-:Y:S02]  /*58c0*/  ISETP.GT.AND P3, PT, R38, 0x11, PT ;  /* 0x000000112600780c */ /* 0x000fe40003f64270 */
[----:B------:R-:W-:Y:S01]  /*58d0*/  FMNMX.FTZ R36, R73, R36, !PT ;  /* 0x0000002449247209 */ /* 0x000fe20007810000 */
[----:B------:R-:W2:Y:S01]  /*58e0*/  SHFL.BFLY PT, R34, R11, 0x1, 0x1f ;  /* 0x0c201f000b227f89 */ /* 0x000ea200000e0000 */
[----:B------:R-:W4:Y:S01]  /*58f0*/  MUFU.TANH R19, R19 ;  /* 0x0000001300137308 */ /* 0x000f220000002400 */
[----:B---3--:R-:W-:-:S02]  /*5900*/  FSEL R75, R17, -INF , P2 ;  /* 0xff800000114b7808 */ /* 0x008fc40001000000 */
        /* <DEDUP_REMOVED lines=8> */
[----:B------:R-:W-:Y:S02]  /*5990*/  ISETP.GT.AND P2, PT, R38, 0x20, PT ;  /* 0x000000202600780c */ /* 0x000fe40003f44270 */
[----:B------:R-:W-:Y:S02]  /*59a0*/  FMNMX.FTZ R36, R79, R36, !PT ;  /* 0x000000244f247209 */ /* 0x000fe40007810000 */
[----:B--2---:R-:W-:Y:S01]  /*59b0*/  FMNMX.FTZ R11, R11, R34, !PT ;  /* 0x000000220b0b7209 */ /* 0x004fe20007810000 */
[----:B------:R-:W2:Y:S01]  /*59c0*/  MUFU.TANH R22, R22 ;  /* 0x0000001600167308 */ /* 0x000ea20000002400 */
[----:B---3--:R-:W-:Y:S02]  /*59d0*/  FSEL R81, R20, -INF , P3 ;  /* 0xff80000014517808 */ /* 0x008fe40001800000 */
[----:B------:R-:W-:Y:S01]  /*59e0*/  ISETP.GT.AND P3, PT, R38, 0x21, PT ;  /* 0x000000212600780c */ /* 0x000fe20003f64270 */
[----:B0-----:R-:W-:Y:S01]  /*59f0*/  FMUL.FTZ R34, R11, R10 ;  /* 0x0000000a0b227220 */ /* 0x001fe20000410000 */
[----:B------:R-:W-:-:S02]  /*5a00*/  FMNMX.FTZ R36, R81, R36, !PT ;  /* 0x0000002451247209 */ /* 0x000fc40007810000 */
[----:B------:R-:W-:Y:S01]  /*5a10*/  FSETP.NEU.FTZ.AND P1, PT, R11, -INF , PT ;  /* 0xff8000000b00780b */ /* 0x000fe20003f3d000 */
[----:B------:R-:W0:Y:S01]  /*5a20*/  MUFU.TANH R23, R23 ;  /* 0x0000001700177308 */ /* 0x000e220000002400 */
[----:B-1----:R-:W-:Y:S02]  /*5a30*/  FSEL R83, R21, -INF , P2 ;  /* 0xff80000015537808 */ /* 0x002fe40001000000 */
[----:B------:R-:W-:Y:S02]  /*5a40*/  ISETP.GT.AND P2, PT, R38, 0x28, PT ;  /* 0x000000282600780c */ /* 0x000fe40003f44270 */
[----:B------:R-:W-:Y:S02]  /*5a50*/  FMNMX.FTZ R36, R83, R36, !PT ;  /* 0x0000002453247209 */ /* 0x000fe40007810000 */
[----:B------:R-:W-:Y:S01]  /*5a60*/  FSEL R34, R34, RZ, P1 ;  /* 0x000000ff22227208 */ /* 0x000fe20000800000 */
[----:B------:R-:W1:Y:S01]  /*5a70*/  MUFU.TANH R24, R24 ;  /* 0x0000001800187308 */ /* 0x000e620000002400 */
[----:B--2---:R-:W-:-:S02]  /*5a80*/  FSEL R85, R22, -INF , P3 ;  /* 0xff80000016557808 */ /* 0x004fc40001800000 */
[C---:B------:R-:W-:Y:S01]  /*5a90*/  ISETP.GT.AND P3, PT, R38.reuse, 0x29, PT ;  /* 0x000000292600780c */ /* 0x040fe20003f64270 */
[--C-:B------:R-:W-:Y:S01]  /*5aa0*/  FFMA.FTZ R19, R163, R10, -R34.reuse ;  /* 0x0000000aa3137223 */ /* 0x100fe20000010822 */
[----:B------:R-:W-:Y:S01]  /*5ab0*/  FMNMX.FTZ R36, R85, R36, !PT ;  /* 0x0000002455247209 */ /* 0x000fe20007810000 */
[-CC-:B------:R-:W-:Y:S01]  /*5ac0*/  FFMA.FTZ R178, R165, R10.reuse, -R34.reuse ;  /* 0x0000000aa5b27223 */ /* 0x180fe20000010822 */
[-CC-:B------:R-:W-:Y:S01]  /*5ad0*/  FFMA.FTZ R172, R161, R10.reuse, -R34.reuse ;  /* 0x0000000aa1ac7223 */ /* 0x180fe20000010822 */
[----:B------:R-:W2:Y:S01]  /*5ae0*/  MUFU.TANH R25, R25 ;  /* 0x0000001900197308 */ /* 0x000ea20000002400 */
[----:B0-----:R-:W-:Y:S01]  /*5af0*/  FSEL R87, R23, -INF , P2 ;  /* 0xff80000017577808 */ /* 0x001fe20001000000 */
[-CC-:B------:R-:W-:Y:S01]  /*5b00*/  FFMA.FTZ R17, R167, R10.reuse, -R34.reuse ;  /* 0x0000000aa7117223 */ /* 0x180fe20000010822 */
[----:B------:R-:W-:Y:S01]  /*5b10*/  ISETP.GT.AND P2, PT, R38, 0x30, PT ;  /* 0x000000302600780c */ /* 0x000fe20003f44270 */
[--C-:B------:R-:W-:Y:S01]  /*5b20*/  FFMA.FTZ R174, R157, R10, -R34.reuse ;  /* 0x0000000a9dae7223 */ /* 0x100fe20000010822 */
[----:B------:R-:W-:Y:S01]  /*5b30*/  FMNMX.FTZ R36, R87, R36, !PT ;  /* 0x0000002457247209 */ /* 0x000fe20007810000 */
[-CC-:B------:R-:W-:Y:S01]  /*5b40*/  FFMA.FTZ R21, R159, R10.reuse, -R34.reuse ;  /* 0x0000000a9f157223 */ /* 0x180fe20000010822 */
[-CC-:B------:R-:W-:Y:S01]  /*5b50*/  FFMA.FTZ R23, R155, R10.reuse, -R34.reuse ;  /* 0x0000000a9b177223 */ /* 0x180fe20000010822 */
[----:B------:R-:W0:Y:S01]  /*5b60*/  MUFU.TANH R26, R26 ;  /* 0x0000001a001a7308 */ /* 0x000e220000002400 */
[----:B-1----:R-:W-:Y:S01]  /*5b70*/  FSEL R163, R24, -INF , P3 ;  /* 0xff80000018a37808 */ /* 0x002fe20001800000 */
[-CC-:B------:R-:W-:Y:S01]  /*5b80*/  FFMA.FTZ R176, R169, R10.reuse, -R34.reuse ;  /* 0x0000000aa9b07223 */ /* 0x180fe20000010822 */
[C---:B------:R-:W-:Y:S01]  /*5b90*/  ISETP.GT.AND P3, PT, R38.reuse, 0x31, PT ;  /* 0x000000312600780c */ /* 0x040fe20003f64270 */
[--C-:B------:R-:W-:Y:S01]  /*5ba0*/  FFMA.FTZ R168, R153, R10, -R34.reuse ;  /* 0x0000000a99a87223 */ /* 0x100fe20000010822 */
[----:B------:R-:W-:Y:S01]  /*5bb0*/  FMNMX.FTZ R36, R163, R36, !PT ;  /* 0x00000024a3247209 */ /* 0x000fe20007810000 */
[-CC-:B------:R-:W-:Y:S01]  /*5bc0*/  FFMA.FTZ R63, R171, R10.reuse, -R34.reuse ;  /* 0x0000000aab3f7223 */ /* 0x180fe20000010822 */
[-CC-:B------:R-:W-:Y:S01]  /*5bd0*/  FFMA.FTZ R182, R173, R10.reuse, -R34.reuse ;  /* 0x0000000aadb67223 */ /* 0x180fe20000010822 */
[----:B------:R-:W1:Y:S01]  /*5be0*/  MUFU.TANH R27, R27 ;  /* 0x0000001b001b7308 */ /* 0x000e620000002400 */
[----:B--2---:R-:W-:Y:S01]  /*5bf0*/  FSEL R165, R25, -INF , P2 ;  /* 0xff80000019a57808 */ /* 0x004fe20001000000 */
[-CC-:B------:R-:W-:Y:S01]  /*5c00*/  FFMA.FTZ R180, R175, R10.reuse, -R34.reuse ;  /* 0x0000000aafb47223 */ /* 0x180fe20000010822 */
[----:B------:R-:W-:Y:S01]  /*5c10*/  ISETP.GT.AND P2, PT, R38, 0x38, PT ;  /* 0x000000382600780c */ /* 0x000fe20003f44270 */
[--C-:B------:R-:W-:Y:S01]  /*5c20*/  FFMA.FTZ R170, R65, R10, -R34.reuse ;  /* 0x0000000a41aa7223 */ /* 0x100fe20000010822 */
[----:B------:R-:W-:Y:S01]  /*5c30*/  FMNMX.FTZ R36, R165, R36, !PT ;  /* 0x00000024a5247209 */ /* 0x000fe20007810000 */
[-CC-:B------:R-:W-:Y:S01]  /*5c40*/  FFMA.FTZ R164, R59, R10.reuse, -R34.reuse ;  /* 0x0000000a3ba47223 */ /* 0x180fe20000010822 */
[-CC-:B------:R-:W-:Y:S01]  /*5c50*/  FFMA.FTZ R166, R43, R10.reuse, -R34.reuse ;  /* 0x0000000a2ba67223 */ /* 0x180fe20000010822 */
[----:B------:R-:W2:Y:S01]  /*5c60*/  MUFU.TANH R28, R28 ;  /* 0x0000001c001c7308 */ /* 0x000ea20000002400 */
[----:B0-----:R-:W-:Y:S01]  /*5c70*/  FSEL R161, R26, -INF , P3 ;  /* 0xff8000001aa17808 */ /* 0x001fe20001800000 */
[-CC-:B------:R-:W-:Y:S01]  /*5c80*/  FFMA.FTZ R15, R15, R10.reuse, -R34.reuse ;  /* 0x0000000a0f0f7223 */ /* 0x180fe20000010822 */
[C---:B------:R-:W-:Y:S01]  /*5c90*/  ISETP.GT.AND P3, PT, R38.reuse, 0x39, PT ;  /* 0x000000392600780c */ /* 0x040fe20003f64270 */
[--C-:B------:R-:W-:Y:S01]  /*5ca0*/  FFMA.FTZ R152, R45, R10, -R34.reuse ;  /* 0x0000000a2d987223 */ /* 0x100fe20000010822 */
[----:B------:R-:W-:Y:S01]  /*5cb0*/  FMNMX.FTZ R36, R161, R36, !PT ;  /* 0x00000024a1247209 */ /* 0x000fe20007810000 */
[-CC-:B------:R-:W-:Y:S01]  /*5cc0*/  FFMA.FTZ R154, R47, R10.reuse, -R34.reuse ;  /* 0x0000000a2f9a7223 */ /* 0x180fe20000010822 */
[-CC-:B------:R-:W-:Y:S01]  /*5cd0*/  FFMA.FTZ R162, R39, R10.reuse, -R34.reuse ;  /* 0x0000000a27a27223 */ /* 0x180fe20000010822 */
[----:B------:R-:W0:Y:S01]  /*5ce0*/  MUFU.TANH R30, R30 ;  /* 0x0000001e001e7308 */ /* 0x000e220000002400 */
[----:B-1----:R-:W-:Y:S01]  /*5cf0*/  FSEL R167, R27, -INF , P2 ;  /* 0xff8000001ba77808 */ /* 0x002fe20001000000 */
[-CC-:B------:R-:W-:Y:S01]  /*5d00*/  FFMA.FTZ R160, R35, R10.reuse, -R34.reuse ;  /* 0x0000000a23a07223 */ /* 0x180fe20000010822 */
[----:B------:R-:W-:Y:S01]  /*5d10*/  ISETP.GT.AND P2, PT, R38, 0x40, PT ;  /* 0x000000402600780c */ /* 0x000fe20003f44270 */
        /* <DEDUP_REMOVED lines=22> */
[----:B------:R-:W-:Y:S01]  /*5e80*/  FFMA.FTZ R31, R31, R10, -R34 ;  /* 0x0000000a1f1f7223 */ /* 0x000fe20000010822 */
[----:B------:R-:W-:-:S02]  /*5e90*/  ISETP.GT.AND P3, PT, R38, 0x49, PT ;  /* 0x000000492600780c */ /* 0x000fc40003f64270 */
[----:B------:R-:W-:-:S03]  /*5ea0*/  FMNMX.FTZ R36, R157, R36, !PT ;  /* 0x000000249d247209 */ /* 0x000fc60007810000 */
[----:B------:R-:W1:Y:S01]  /*5eb0*/  MUFU.TANH R62, R62 ;  /* 0x0000003e003e7308 */ /* 0x000e620000002400 */
[----:B--2---:R-:W-:Y:S02]  /*5ec0*/  FSEL R159, R40, -INF , P2 ;  /* 0xff800000289f7808 */ /* 0x004fe40001000000 */
[----:B------:R-:W-:Y:S02]  /*5ed0*/  ISETP.GT.AND P2, PT, R38, 0x50, PT ;  /* 0x000000502600780c */ /* 0x000fe40003f44270 */
[----:B------:R-:W-:-:S03]  /*5ee0*/  FMNMX.FTZ R36, R159, R36, !PT ;  /* 0x000000249f247209 */ /* 0x000fc60007810000 */
[----:B------:R-:W2:Y:S01]  /*5ef0*/  MUFU.TANH R58, R58 ;  /* 0x0000003a003a7308 */ /* 0x000ea20000002400 */
[----:B0-----:R-:W-:Y:S02]  /*5f00*/  FSEL R155, R48, -INF , P3 ;  /* 0xff800000309b7808 */ /* 0x001fe40001800000 */
[----:B------:R-:W-:Y:S02]  /*5f10*/  ISETP.GT.AND P3, PT, R38, 0x51, PT ;  /* 0x000000512600780c */ /* 0x000fe40003f64270 */
        /* <DEDUP_REMOVED lines=60> */
[----:B------:R-:W-:-:S03]  /*62e0*/  FMUL.FTZ R14, R13, R10 ;  /* 0x0000000a0d0e7220 */ /* 0x000fc60000410000 */
[----:B------:R-:W-:-:S03]  /*62f0*/  FSEL R30, R13, RZ, P2 ;  /* 0x000000ff0d1e7208 */ /* 0x000fc60001000000 */
[----:B------:R-:W-:Y:S01]  /*6300*/  MUFU.EX2 R174, R174 ;  /* 0x000000ae00ae7308 */ /* 0x000fe20000000800 */
[----:B------:R-:W-:Y:S01]  /*6310*/  FSEL R14, R14, RZ, P2 ;  /* 0x000000ff0e0e7208 */ /* 0x000fe20001000000 */
[----:B------:R-:W-:-:S04]  /*6320*/  FADD.FTZ R9, -R30, R9 ;  /* 0x000000091e097221 */ /* 0x000fc80000010100 */
[-CC-:B------:R-:W-:Y:S01]  /*6330*/  FFMA.FTZ R43, R67, R10.reuse, -R14.reuse ;  /* 0x0000000a432b7223 */ /* 0x180fe2000001080e */
[----:B------:R-:W-:Y:S01]  /*6340*/  FSEL R67, R11, RZ, P1 ;  /* 0x000000ff0b437208 */ /* 0x000fe20000800000 */
[-CC-:B------:R-:W-:Y:S01]  /*6350*/  FFMA.FTZ R12, R12, R10.reuse, -R14.reuse ;  /* 0x0000000a0c0c7223 */ /* 0x180fe2000001080e */
[-C--:B------:R-:W-:Y:S01]  /*6360*/  FMUL.FTZ R9, R9, R10.reuse ;  /* 0x0000000a09097220 */ /* 0x080fe20000410000 */
[-CC-:B------:R-:W-:Y:S01]  /*6370*/  FFMA.FTZ R16, R71, R10.reuse, -R14.reuse ;  /* 0x0000000a47107223 */ /* 0x180fe2000001080e */
[-C--:B------:R-:W-:Y:S01]  /*6380*/  FFMA.FTZ R45, R73, R10.reuse, -R14 ;  /* 0x0000000a492d7223 */ /* 0x080fe2000001080e */
        /* <DEDUP_REMOVED lines=31> */
[----:B------:R-:W-:-:S02]  /*6580*/  FFMA.FTZ R183, R183, R10, -R14 ;  /* 0x0000000ab7b77223 */ /* 0x000fc4000001080e */
[----:B------:R-:W2:Y:S01]  /*6590*/  MUFU.EX2 R16, R16 ;  /* 0x0000001000107308 */ /* 0x000ea20000000800 */
[----:B0-----:R-:W-:-:S04]  /*65a0*/  FFMA.FTZ R27, R8, R0, R15 ;  /* 0x00000000081b7223 */ /* 0x001fc8000001000f */
[----:B------:R-:W-:-:S03]  /*65b0*/  FADD.FTZ R27, R180, R27 ;  /* 0x0000001bb41b7221 */ /* 0x000fc60000010000 */
[----:B------:R-:W0:Y:S01]  /*65c0*/  MUFU.EX2 R45, R45 ;  /* 0x0000002d002d7308 */ /* 0x000e220000000800 */
[----:B-1----:R-:W-:-:S04]  /*65d0*/  FFMA.FTZ R0, R9, R3, R12 ;  /* 0x0000000309007223 */ /* 0x002fc8000001000c */
        /* <DEDUP_REMOVED lines=17> */
[-CC-:B------:R-:W-:Y:S01]  /*66f0*/  FFMA.FTZ R34, R153, R10.reuse, -R14.reuse ;  /* 0x0000000a99227223 */ /* 0x180fe2000001080e */
[----:B------:R-:W-:Y:S02]  /*6700*/  FFMA.FTZ R14, R185, R10, -R14 ;  /* 0x0000000ab90e7223 */ /* 0x000fe4000001080e */
        /* <DEDUP_REMOVED lines=95> */
.L_x_8889:
[----:B------:R-:W-:Y:S01]  /*6d00*/  UISETP.GT.AND UP0, UPT, UR54, UR52, UPT ;  /* 0x000000343600728c */ /* 0x000fe2000bf04270 */
[-C--:B------:R-:W-:Y:S01]  /*6d10*/  FMUL.FTZ R88, R88, R8.reuse ;  /* 0x0000000858587220 */ /* 0x080fe20000410000 */
[----:B------:R-:W-:Y:S01]  /*6d20*/  ULEA UR4, UR53, UR41, 0x3 ;  /* 0x0000002935047291 */ /* 0x000fe2000f8e183f */
[-C--:B------:R-:W-:Y:S01]  /*6d30*/  FMUL.FTZ R89, R89, R8.reuse ;  /* 0x0000000859597220 */ /* 0x080fe20000410000 */
[----:B------:R-:W-:Y:S01]  /*6d40*/  UIADD3 UR5, UR54, -0x1, URZ ;  /* 0xffffffff36057890 */ /* 0x000fe2000fffe03f */
[-C--:B------:R-:W-:Y:S01]  /*6d50*/  FMUL.FTZ R92, R92, R8.reuse ;  /* 0x000000085c5c7220 */ /* 0x080fe20000410000 */
[----:B------:R-:W-:Y:S01]  /*6d60*/  UIADD3 UR4, UR4, 0x28860, URZ ;  /* 0x0002886004047890 */ /* 0x000fe2000fffe03f */
[----:B------:R-:W-:Y:S01]  /*6d70*/  PLOP3.LUT P1, PT, PT, PT, UP0, 0x80, 0x0 ;  /* 0x000000000000781c */ /* 0x000fe20003f2f008 */
[----:B------:R-:W-:Y:S01]  /*6d80*/  UMOV UR55, UR47 ;  /* 0x0000002f00377c82 */ /* 0x000fe20008000000 */
[----:B------:R-:W-:Y:S01]  /*6d90*/  UMOV UR53, UR48 ;  /* 0x0000003000357c82 */ /* 0x000fe20008000000 */
        /* <DEDUP_REMOVED lines=99> */
[----:B------:R-:W-:-:S05]  /*73d0*/  UMOV UR54, UR5 ;  /* 0x0000000500367c82 */ /* 0x000fca0008000000 */
.L_x_8879:
[----:B------:R-:W-:-:S06]  /*73e0*/  UISETP.GE.AND UP0, UPT, UR54, UR39, UPT ;  /* 0x000000273600728c */ /* 0x000fcc000bf06270 */
[----:B------:R-:W-:-:S13]  /*73f0*/  PLOP3.LUT P1, PT, PT, PT, UP0, 0x80, 0x0 ;  /* 0x000000000000781c */ /* 0x000fda0003f2f008 */
[----:B------:R-:W-:Y:S05]  /*7400*/  @!P1 BRA `(.L_x_8891) ;  /* 0x0000002800149947 */ /* 0x000fea0003800000 */
[C---:B------:R-:W-:Y:S01]  /*7410*/  VIADD R7, R2.reuse, 0x8 ;  /* 0x0000000802077836 */ /* 0x040fe20000000000 */
[----:B------:R-:W-:Y:S01]  /*7420*/  MOV R6, R11 ;  /* 0x0000000b00067202 */ /* 0x000fe20000000f00 */
[----:B------:R-:W-:Y:S01]  /*7430*/  IMAD.MOV.U32 R8, RZ, RZ, R13 ;  /* 0x000000ffff087224 */ /* 0x000fe200078e000d */
[----:B------:R-:W-:Y:S01]  /*7440*/  IADD3 R2, -R2, 0xb, RZ ;  /* 0x0000000b02027810 */ /* 0x000fe20007ffe1ff */
[----:B------:R-:W-:Y:S01]  /*7450*/  UMOV UR49, UR47 ;  /* 0x0000002f00317c82 */ /* 0x000fe20008000000 */
[----:B------:R-:W-:Y:S01]  /*7460*/  UMOV UR42, UR48 ;  /* 0x00000030002a7c82 */ /* 0x000fe20008000000 */
[----:B------:R-:W-:-:S05]  /*7470*/  ULDC UR38, c[0x0][0x9d8] ;  /* 0x0002760000267ab9 */ /* 0x000fca0000000800 */
.L_x_8902:
        /* <DEDUP_REMOVED lines=9> */
.L_x_8893:
[----:B------:R-:W-:Y:S01]  /*7510*/  ULEA UR4, UR48, UR41, 0x3 ;  /* 0x0000002930047291 */ /* 0x000fe2000f8e183f */
[----:B------:R-:W-:-:S05]  /*7520*/  IMAD.U32 R9, RZ, RZ, UR47 ;  /* 0x0000002fff097e24 */ /* 0x000fca000f8e00ff */
[----:B------:R-:W-:-:S04]  /*7530*/  SHF.L.U32 R9, R9, 0x1f, RZ ;  /* 0x0000001f09097819 */ /* 0x000fc800000006ff */
[----:B------:R0:W1:Y:S01]  /*7540*/  SYNCS.PHASECHK.TRANS64.TRYWAIT P1, [UR4+0x28830], R9 ;  /* 0x02883009ff0075a7 */ /* 0x0000620008020144 */
[----:B------:R-:W-:Y:S05]  /*7550*/  @!P0 BRA `(.L_x_8894) ;  /* 0x0000000000048947 */ /* 0x000fea0003800000 */
[----:B------:R-:W-:Y:S01]  /*7560*/  BPT.TRAP 0x1 ;  /* 0x000000040000795c */ /* 0x000fe20000300000 */
.L_x_8894:
[----:B-1----:R-:W-:Y:S05]  /*7570*/  @P1 BRA `(.L_x_8892) ;  /* 0x0000000000081947 */ /* 0x002fea0003800000 */
[----:B------:R-:W1:Y:S02]  /*7580*/  SYNCS.PHASECHK.TRANS64.TRYWAIT P1, [UR4+0x28830], R9 ;  /* 0x02883009ff0075a7 */ /* 0x000e640008020144 */
[----:B-1----:R-:W-:Y:S05]  /*7590*/  @!P1 BRA `(.L_x_8895) ;  /* 0x0000008400cc9947 */ /* 0x002fea0003800000 */
.L_x_8892:
        /* <DEDUP_REMOVED lines=46> */
.L_x_8897:
[----:B------:R-:W-:Y:S01]  /*7880*/  ULEA UR4, UR42, UR41, 0x3 ;  /* 0x000000292a047291 */ /* 0x000fe2000f8e183f */
[----:B01----:R-:W-:-:S04]  /*7890*/  MOV R9, UR49 ;  /* 0x0000003100097c02 */ /* 0x003fc80008000f00 */
[----:B------:R-:W-:-:S04]  /*78a0*/  SHF.L.U32 R9, R9, 0x1f, RZ ;  /* 0x0000001f09097819 */ /* 0x000fc800000006ff */
[----:B------:R0:W1:Y:S01]  /*78b0*/  SYNCS.PHASECHK.TRANS64.TRYWAIT P1, [UR4+0x28850], R9 ;  /* 0x02885009ff0075a7 */ /* 0x0000620008020144 */
[----:B------:R-:W-:Y:S05]  /*78c0*/  @!P0 BRA `(.L_x_8898) ;  /* 0x0000000000048947 */ /* 0x000fea0003800000 */
[----:B------:R-:W-:Y:S01]  /*78d0*/  BPT.TRAP 0x1 ;  /* 0x000000040000795c */ /* 0x000fe20000300000 */
.L_x_8898:
[----:B-1----:R-:W-:Y:S05]  /*78e0*/  @P1 BRA `(.L_x_8896) ;  /* 0x0000000000081947 */ /* 0x002fea0003800000 */
[----:B------:R-:W1:Y:S02]  /*78f0*/  SYNCS.PHASECHK.TRANS64.TRYWAIT P1, [UR4+0x28850], R9 ;  /* 0x02885009ff0075a7 */ /* 0x000e640008020144 */
[----:B-1----:R-:W-:Y:S05]  /*7900*/  @!P1 BRA `(.L_x_8899) ;  /* 0x0000008400089947 */ /* 0x002fea0003800000 */
.L_x_8896:
        /* <DEDUP_REMOVED lines=49> */
.L_x_8900:
        /* <DEDUP_REMOVED lines=84> */
[----:B---3--:R-:W-:Y:S01]  /*8160*/  FMNMX.FTZ R12, R21, R12, !PT ;  /* 0x0000000c150c7209 */ /* 0x008fe20007810000 */
[----:B------:R-:W-:-:S04]  /*8170*/  UIADD3 UR4, UR4, 0x28840, URZ ;  /* 0x0002884004047890 */ /* 0x000fc8000fffe03f */
[----:B------:R-:W-:Y:S02]  /*8180*/  UPRMT UR4, UR43, 0x654, UR4 ;  /* 0x000006542b047896 */ /* 0x000fe40008000004 */
[----:B------:R-:W3:Y:S01]  /*8190*/  MUFU.TANH R163, R163 ;  /* 0x000000a300a37308 */ /* 0x000ee20000002400 */
[----:B0-----:R-:W-:-:S06]  /*81a0*/  FMNMX.FTZ R10, R161, R10, !PT ;  /* 0x0000000aa10a7209 */ /* 0x001fcc0007810000 */
[----:B------:R-:W-:Y:S01]  /*81b0*/  SYNCS.ARRIVE.TRANS64.RED.A1T0 RZ, [UR4], RZ ;  /* 0x000000ffffff79a7 */ /* 0x000fe20008100404 */
        /* <DEDUP_REMOVED lines=103> */
[----:B-1----:R-:W-:Y:S02]  /*8830*/  FMNMX.FTZ R10, R203, R10, !PT ;  /* 0x0000000acb0a7209 */ /* 0x002fe40007810000 */
[----:B---3--:R-:W-:-:S05]  /*8840*/  FMNMX.FTZ R12, R87, R12, !PT ;  /* 0x0000000c570c7209 */ /* 0x008fca0007810000 */
[----:B------:R-:W1:Y:S01]  /*8850*/  SHFL.BFLY PT, R13, R12, 0x2, 0x1f ;  /* 0x0c401f000c0d7f89 */ /* 0x000e6200000e0000 */
[----:B0-----:R-:W-:Y:S02]  /*8860*/  FMNMX.FTZ R14, R205, R10, !PT ;  /* 0x0000000acd0e7209 */ /* 0x001fe40007810000 */
[----:B------:R-:W0:Y:S03]  /*8870*/  LDC R10, c[0x0][0x988] ;  /* 0x00026200ff0a7b82 */ /* 0x000e260000000800 */
[----:B------:R-:W3:Y:S01]  /*8880*/  SHFL.BFLY PT, R11, R14, 0x2, 0x1f ;  /* 0x0c401f000e0b7f89 */ /* 0x000ee200000e0000 */
[----:B-1----:R-:W-:-:S05]  /*8890*/  FMNMX.FTZ R18, R12, R13, !PT ;  /* 0x0000000d0c127209 */ /* 0x002fca0007810000 */
[----:B------:R-:W1:Y:S01]  /*88a0*/  SHFL.BFLY PT, R13, R18, 0x1, 0x1f ;  /* 0x0c201f00120d7f89 */ /* 0x000e6200000e0000 */
[----:B---3--:R-:W-:-:S05]  /*88b0*/  FMNMX.FTZ R16, R14, R11, !PT ;  /* 0x0000000b0e107209 */ /* 0x008fca0007810000 */
[----:B------:R-:W3:Y:S01]  /*88c0*/  SHFL.BFLY PT, R11, R16, 0x1, 0x1f ;  /* 0x0c201f00100b7f89 */ /* 0x000ee200000e0000 */
[----:B-1----:R-:W-:-:S05]  /*88d0*/  FMNMX.FTZ R13, R18, R13, !PT ;  /* 0x0000000d120d7209 */ /* 0x002fca0007810000 */
[----:B------:R-:W-:Y:S01]  /*88e0*/  FADD.FTZ R207, -R13, R8 ;  /* 0x000000080dcf7221 */ /* 0x000fe20000010100 */
[----:B---3--:R-:W-:-:S05]  /*88f0*/  FMNMX.FTZ R11, R16, R11, !PT ;  /* 0x0000000b100b7209 */ /* 0x008fca0007810000 */
[CC--:B0-----:R-:W-:Y:S01]  /*8900*/  FMUL.FTZ R8, R11.reuse, R10.reuse ;  /* 0x0000000a0b087220 */ /* 0x0c1fe20000410000 */
        /* <DEDUP_REMOVED lines=70> */
[----:B------:R-:W-:-:S05]  /*8d70*/  FFMA.FTZ R85, R85, R10, -R8 ;  /* 0x0000000a55557223 */ /* 0x000fca0000010808 */
[----:B------:R-:W3:Y:S01]  /*8d80*/  MUFU.EX2 R12, R12 ;  /* 0x0000000c000c7308 */ /* 0x000ee20000000800 */
[----:B-1----:R-:W-:-:S07]  /*8d90*/  FFMA.FTZ R3, R6, R3, R181 ;  /* 0x0000000306037223 */ /* 0x002fce00000100b5 */
[----:B------:R-:W1:Y:S01]  /*8da0*/  MUFU.EX2 R182, R182 ;  /* 0x000000b600b67308 */ /* 0x000e620000000800 */
[----:B0-----:R-:W-:-:S07]  /*8db0*/  FADD.FTZ R17, R153, R0 ;  /* 0x0000000099117221 */ /* 0x001fce0000010000 */
[----:B------:R-:W0:Y:S01]  /*8dc0*/  MUFU.EX2 R183, R183 ;  /* 0x000000b700b77308 */ /* 0x000e220000000800 */
[----:B---3--:R-:W-:-:S07]  /*8dd0*/  FADD.FTZ R0, R12, R3 ;  /* 0x000000030c007221 */ /* 0x008fce0000010000 */
[----:B------:R-:W3:Y:S01]  /*8de0*/  MUFU.EX2 R155, R155 ;  /* 0x0000009b009b7308 */ /* 0x000ee20000000800 */
[----:B-1----:R-:W-:Y:S01]  /*8df0*/  FADD.FTZ R32, R182, R17 ;  /* 0x00000011b6207221 */ /* 0x002fe20000010000 */
[----:B------:R-:W-:-:S06]  /*8e00*/  FFMA.FTZ R17, R53, R10, -R8 ;  /* 0x0000000a35117223 */ /* 0x000fcc0000010808 */
[----:B------:R-:W1:Y:S01]  /*8e10*/  MUFU.EX2 R14, R14 ;  /* 0x0000000e000e7308 */ /* 0x000e620000000800 */
[----:B0-----:R-:W-:-:S07]  /*8e20*/  FADD.FTZ R3, R183, R0 ;  /* 0x00000000b7037221 */ /* 0x001fce0000010000 */
[----:B------:R-:W0:Y:S01]  /*8e30*/  MUFU.EX2 R176, R176 ;  /* 0x000000b000b07308 */ /* 0x000e220000000800 */
[----:B---3--:R-:W-:-:S07]  /*8e40*/  FADD.FTZ R19, R155, R32 ;  /* 0x000000209b137221 */ /* 0x008fce0000010000 */
[----:B------:R-:W3:Y:S01]  /*8e50*/  MUFU.EX2 R177, R177 ;  /* 0x000000b100b17308 */ /* 0x000ee20000000800 */
[----:B-1----:R-:W-:-:S07]  /*8e60*/  FADD.FTZ R0, R14, R3 ;  /* 0x000000030e007221 */ /* 0x002fce0000010000 */
[----:B------:R-:W1:Y:S01]  /*8e70*/  MUFU.EX2 R157, R157 ;  /* 0x0000009d009d7308 */ /* 0x000e620000000800 */
[----:B0-----:R-:W-:-:S07]  /*8e80*/  FADD.FTZ R32, R176, R19 ;  /* 0x00000013b0207221 */ /* 0x001fce0000010000 */
[----:B------:R-:W0:Y:S01]  /*8e90*/  MUFU.EX2 R16, R16 ;  /* 0x0000001000107308 */ /* 0x000e220000000800 */
[----:B---3--:R-:W-:-:S07]  /*8ea0*/  FADD.FTZ R3, R177, R0 ;  /* 0x00000000b1037221 */ /* 0x008fce0000010000 */
[----:B------:R-:W3:Y:S01]  /*8eb0*/  MUFU.EX2 R178, R178 ;  /* 0x000000b200b27308 */ /* 0x000ee20000000800 */
[----:B-1----:R-:W-:Y:S01]  /*8ec0*/  FADD.FTZ R19, R157, R32 ;  /* 0x000000209d137221 */ /* 0x002fe20000010000 */
[-CC-:B------:R-:W-:Y:S01]  /*8ed0*/  FFMA.FTZ R32, R55, R10.reuse, -R8.reuse ;  /* 0x0000000a37207223 */ /* 0x180fe20000010808 */
[----:B------:R-:W-:-:S05]  /*8ee0*/  FFMA.FTZ R8, R87, R10, -R8 ;  /* 0x0000000a57087223 */ /* 0x000fca0000010808 */
        /* <DEDUP_REMOVED lines=102> */
[----:B0-----:R-:W-:-:S03]  /*9550*/  FADD.FTZ R0, R189, R0 ;  /* 0x00000000bd007221 */ /* 0x001fc60000010000 */
[----:B---3--:R-:W-:Y:S01]  /*9560*/  FADD.FTZ R3, R8, R3 ;  /* 0x0000000308037221 */ /* 0x008fe20000010000 */
[----:B------:R-:W-:Y:S06]  /*9570*/  @!P0 BRA `(.L_x_8901) ;  /* 0x0000000000048947 */ /* 0x000fec0003800000 */
[----:B------:R-:W-:Y:S01]  /*9580*/  BPT.TRAP 0x1 ;  /* 0x000000040000795c */ /* 0x000fe20000300000 */
.L_x_8901:
[----:B------:R-:W-:Y:S01]  /*9590*/  UISETP.GT.AND UP0, UPT, UR54, UR39, UPT ;  /* 0x000000273600728c */ /* 0x000fe2000bf04270 */
[----:B------:R-:W-:Y:S01]  /*95a0*/  F2FP.BF16.F32.PACK_AB R178, R159, R178 ;  /* 0x000000b29fb2723e */ /* 0x000fe200000010ff */
[----:B------:R-:W-:Y:S01]  /*95b0*/  ULEA UR4, UR42, UR41, 0x3 ;  /* 0x000000292a047291 */ /* 0x000fe2000f8e183f */
[----:B------:R-:W-:Y:S01]  /*95c0*/  F2FP.BF16.F32.PACK_AB R180, R153, R180 ;  /* 0x000000b499b4723e */ /* 0x000fe200000010ff */
[----:B------:R-:W-:Y:S01]  /*95d0*/  UIADD3 UR5, UR54, -0x1, URZ ;  /* 0xffffffff36057890 */ /* 0x000fe2000fffe03f */
[----:B------:R-:W-:Y:S01]  /*95e0*/  F2FP.BF16.F32.PACK_AB R182, R155, R182 ;  /* 0x000000b69bb6723e */ /* 0x000fe200000010ff */
[----:B------:R-:W-:Y:S01]  /*95f0*/  UIADD3 UR4, UR4, 0x28860, URZ ;  /* 0x0002886004047890 */ /* 0x000fe2000fffe03f */
[----:B------:R-:W-:Y:S01]  /*9600*/  PLOP3.LUT P1, PT, PT, PT, UP0, 0x80, 0x0 ;  /* 0x000000000000781c */ /* 0x000fe20003f2f008 */
[----:B------:R-:W-:Y:S01]  /*9610*/  UMOV UR49, UR47 ;  /* 0x0000002f00317c82 */ /* 0x000fe20008000000 */
[----:B------:R-:W-:Y:S01]  /*9620*/  UMOV UR42, UR48 ;  /* 0x00000030002a7c82 */ /* 0x000fe20008000000 */
[----:B------:R-:W-:Y:S01]  /*9630*/  UPRMT UR4, UR43, 0x654, UR4 ;  /* 0x000006542b047896 */ /* 0x000fe20008000004 */
[----:B------:R-:W-:Y:S01]  /*9640*/  F2FP.BF16.F32.PACK_AB R176, R157, R176 ;  /* 0x000000b09db0723e */ /* 0x000fe200000010ff */
[----:B------:R-:W-:Y:S01]  /*9650*/  UMOV UR54, UR5 ;  /* 0x0000000500367c82 */ /* 0x000fe20008000000 */
[----:B------:R-:W-:Y:S01]  /*9660*/  F2FP.BF16.F32.PACK_AB R172, R161, R172 ;  /* 0x000000aca1ac723e */ /* 0x000fe200000010ff */
[----:B------:R-:W-:Y:S01]  /*9670*/  FMUL.FTZ R90, R90, R6 ;  /* 0x000000065a5a7220 */ /* 0x000fe20000410000 */
[----:B------:R-:W-:Y:S01]  /*9680*/  F2FP.BF16.F32.PACK_AB R174, R163, R174 ;  /* 0x000000aea3ae723e */ /* 0x000fe200000010ff */
[----:B------:R-:W-:Y:S01]  /*9690*/  FMUL.FTZ R91, R91, R6 ;  /* 0x000000065b5b7220 */ /* 0x000fe20000410000 */
[----:B------:R-:W-:Y:S01]  /*96a0*/  F2FP.BF16.F32.PACK_AB R168, R165, R168 ;  /* 0x000000a8a5a8723e */ /* 0x000fe200000010ff */
[----:B------:R-:W-:Y:S01]  /*96b0*/  FMUL.FTZ R94, R94, R6 ;  /* 0x000000065e5e7220 */ /* 0x000fe20000410000 */
[----:B------:R-:W-:Y:S01]  /*96c0*/  SYNCS.ARRIVE.TRANS64.RED.A1T0 RZ, [UR4], RZ ;  /* 0x000000ffffff79a7 */ /* 0x000fe20008100404 */
[----:B------:R-:W-:Y:S01]  /*96d0*/  F2FP.BF16.F32.PACK_AB R170, R167, R170 ;  /* 0x000000aaa7aa723e */ /* 0x000fe200000010ff */
[----:B------:R-:W-:Y:S01]  /*96e0*/  FMUL.FTZ R95, R95, R6 ;  /* 0x000000065f5f7220 */ /* 0x000fe20000410000 */
[----:B------:R-:W-:Y:S01]  /*96f0*/  F2FP.BF16.F32.PACK_AB R159, R8, R34 ;  /* 0x00000022089f723e */ /* 0x000fe200000010ff */
        /* <DEDUP_REMOVED lines=86> */
.L_x_8891:
[----:B------:R-:W-:Y:S06]  /*9c60*/  BAR.ARV 0x8, 0x180 ;  /* 0x0206000000007b1d */ /* 0x000fec0000002000 */
[----:B------:R-:W-:Y:S05]  /*9c70*/  @!P0 BRA `(.L_x_8903) ;  /* 0x0000000000048947 */ /* 0x000fea0003800000 */
[----:B------:R-:W-:Y:S01]  /*9c80*/  BPT.TRAP 0x1 ;  /* 0x000000040000795c */ /* 0x000fe20000300000 */
.L_x_8903:
[----:B------:R-:W-:Y:S01]  /*9c90*/  ULEA UR5, UR48, UR41, 0x3 ;  /* 0x0000002930057291 */ /* 0x000fe2000f8e183f */
[----:B--2---:R-:W-:-:S04]  /*9ca0*/  MOV R2, UR47 ;  /* 0x0000002f00027c02 */ /* 0x004fc80008000f00 */
[----:B------:R-:W-:-:S04]  /*9cb0*/  SHF.L.U32 R2, R2, 0x1f, RZ ;  /* 0x0000001f02027819 */ /* 0x000fc800000006ff */
[----:B------:R0:W1:Y:S01]  /*9cc0*/  SYNCS.PHASECHK.TRANS64.TRYWAIT P1, [UR5+0x28850], R2 ;  /* 0x02885002ff0075a7 */ /* 0x0000620008020145 */
[----:B------:R-:W-:Y:S05]  /*9cd0*/  @!P0 BRA `(.L_x_8904) ;  /* 0x0000000000048947 */ /* 0x000fea0003800000 */
[----:B------:R-:W-:Y:S01]  /*9ce0*/  BPT.TRAP 0x1 ;  /* 0x000000040000795c */ /* 0x000fe20000300000 */
.L_x_8904:
[----:B-1----:R-:W-:Y:S05]  /*9cf0*/  @P1 BRA `(.L_x_8905) ;  /* 0x0000000000081947 */ /* 0x002fea0003800000 */
[----:B------:R-:W1:Y:S02]  /*9d00*/  SYNCS.PHASECHK.TRANS64.TRYWAIT P1, [UR5+0x28850], R2 ;  /* 0x02885002ff0075a7 */ /* 0x000e640008020145 */
[----:B-1----:R-:W-:Y:S05]  /*9d10*/  @!P1 BRA `(.L_x_8906) ;  /* 0x00000060001c9947 */ /* 0x002fea0003800000 */
.L_x_8905:
        /* <DEDUP_REMOVED lines=8> */
[----:B------:R-:W-:-:S04]  /*9da0*/  ULEA UR48, UR48, UR41, 0xb ;  /* 0x0000002930307291 */ /* 0x000fc8000f8e583f */
[----:B------:R-:W-:-:S03]  /*9db0*/  UIADD3 UR4, UR48, 0x80, URZ ;  /* 0x0000008030047890 */ /* 0x000fc6000fffe03f */
[----:B------:R-:W-:-:S06]  /*9dc0*/  UMOV UR6, UR48 ;  /* 0x0000003000067c82 */ /* 0x000fcc0008000000 */
        /* <DEDUP_REMOVED lines=11> */
[----:B------:R-:W-:-:S02]  /*9e80*/  IMAD.MOV.U32 R2, RZ, RZ, RZ ;  /* 0x000000ffff027224 */ /* 0x000fc400078e00ff */
[----:B-1----:R-:W-:Y:S02]  /*9e90*/  FADD.FTZ R12, R4, R7 ;  /* 0x00000007040c7221 */ /* 0x002fe40000010000 */
[----:B------:R-:W-:Y:S01]  /*9ea0*/  FSETP.NE.FTZ.AND P1, PT, R9, RZ, PT ;  /* 0x000000ff0900720b */ /* 0x000fe20003f35000 */
[----:B------:R-:W-:Y:S02]  /*9eb0*/  IMAD.MOV.U32 R7, RZ, RZ, RZ ;  /* 0x000000ffff077224 */ /* 0x000fe400078e00ff */
        /* <DEDUP_REMOVED lines=52> */
.L_x_8907:
        /* <DEDUP_REMOVED lines=68> */
.L_x_8871:
        /* <DEDUP_REMOVED lines=27> */
[----:B------:R-:W-:Y:S02]  /*a7f0*/  LOP3.LUT R5, R5, 0xfffffffc, RZ, 0xc0, !PT ;  /* 0xfffffffc05057812 */ /* 0x000fe400078ec0ff */
[C---:B------:R-:W-:Y:S01]  /*a800*/  IADD3 R18, R4.reuse, -R7, RZ ;  /* 0x8000000704127210 */ /* 0x040fe20007ffe0ff */
[----:B------:R-:W3:Y:S01]  /*a810*/  @P0 LDC R27, c[0x0][0xbec] ;  /* 0x0002fb00ff1b0b82 */ /* 0x000ee20000000800 */
[----:B------:R-:W-:Y:S01]  /*a820*/  SHF.R.S32.HI R7, RZ, 0x7, R2 ;  /* 0x00000007ff077819 */ /* 0x000fe20000011402 */
[----:B------:R-:W-:Y:S01]  /*a830*/  IMAD.IADD R5, R4, 0x1, -R5 ;  /* 0x0000000104057824 */ /* 0x000fe200078e0a05 */
[----:B------:R-:W-:Y:S01]  /*a840*/  SHF.R.S32.HI R9, RZ, 0x1f, R18 ;  /* 0x0000001fff097819 */ /* 0x000fe20000011412 */
[----:B----4-:R-:W-:Y:S01]  /*a850*/  IMAD R21, R21, R16, UR11 ;  /* 0x0000000b15157e24 */ /* 0x010fe2000f8e0210 */
[----:B------:R-:W-:-:S02]  /*a860*/  LEA.HI R2, R2, R7, RZ, 0x1 ;  /* 0x0000000702027211 */ /* 0x000fc400078f08ff */
[-C--:B------:R-:W-:Y:S01]  /*a870*/  LEA.HI R23, R9, R18.reuse, RZ, 0x2 ;  /* 0x0000001209177211 */ /* 0x080fe200078f10ff */
[----:B------:R-:W4:Y:S01]  /*a880*/  @P0 LDC R20, c[0x0][0xbf0] ;  /* 0x0002fc00ff140b82 */ /* 0x000f220000000800 */
[----:B------:R-:W-:Y:S01]  /*a890*/  LOP3.LUT R2, R2, 0x3fffffe, RZ, 0xc0, !PT ;  /* 0x03fffffe02027812 */ /* 0x000fe200078ec0ff */
[----:B0-----:R-:W-:Y:S01]  /*a8a0*/  IMAD R12, R14, UR10, RZ ;  /* 0x0000000a0e0c7c24 */ /* 0x001fe2000f8e02ff */
[--C-:B------:R-:W-:Y:S02]  /*a8b0*/  SHF.R.S32.HI R6, RZ, 0x2, R23.reuse ;  /* 0x00000002ff067819 */ /* 0x100fe40000011417 */
[----:B------:R-:W-:Y:S01]  /*a8c0*/  SHF.R.S32.HI R11, RZ, 0x1f, R23 ;  /* 0x0000001fff0b7819 */ /* 0x000fe20000011417 */
[----:B------:R-:W-:Y:S01]  /*a8d0*/  IMAD.IADD R2, R7, 0x1, -R2 ;  /* 0x0000000107027824 */ /* 0x000fe200078e0a02 */
[----:B------:R-:W-:Y:S02]  /*a8e0*/  LEA.HI R9, R9, R18, RZ, 0x5 ;  /* 0x0000001209097211 */ /* 0x000fe400078f28ff */
[----:B------:R-:W-:-:S02]  /*a8f0*/  LEA.HI R11, R11, R6, RZ, 0x3 ;  /* 0x000000060b0b7211 */ /* 0x000fc400078f18ff */
[----:B------:R-:W-:Y:S02]  /*a900*/  SHF.R.S32.HI R7, RZ, 0x5, R9 ;  /* 0x00000005ff077819 */ /* 0x000fe40000011409 */
[----:B------:R-:W-:Y:S01]  /*a910*/  LOP3.LUT R11, R11, 0xfffffff8, RZ, 0xc0, !PT ;  /* 0xfffffff80b0b7812 */ /* 0x000fe200078ec0ff */
[----:B------:R-:W0:Y:S01]  /*a920*/  @P0 LDC R9, c[0x0][0xbec] ;  /* 0x0002fb00ff090b82 */ /* 0x000e220000000800 */
[----:B------:R-:W-:Y:S02]  /*a930*/  LOP3.LUT R23, R23, 0x7ffffffc, RZ, 0xc0, !PT ;  /* 0x7ffffffc17177812 */ /* 0x000fe400078ec0ff */
[----:B------:R-:W-:Y:S02]  /*a940*/  IADD3 R4, R6, -R11, RZ ;  /* 0x8000000b06047210 */ /* 0x000fe40007ffe0ff */
[----:B------:R-:W-:-:S03]  /*a950*/  LEA.HI R6, R5, R5, RZ, 0x1 ;  /* 0x0000000505067211 */ /* 0x000fc600078f08ff */
[----:B------:R-:W5:Y:S01]  /*a960*/  LDC.64 R10, c[0x0][0xbd8] ;  /* 0x0002f600ff0a7b82 */ /* 0x000f620000000a00 */
[----:B------:R-:W-:Y:S01]  /*a970*/  IMAD R7, R7, 0x10, R4 ;  /* 0x0000001007077824 */ /* 0x000fe200078e0204 */
[----:B------:R-:W-:Y:S02]  /*a980*/  LOP3.LUT R6, R6, 0x1ffffffe, RZ, 0xc0, !PT ;  /* 0x1ffffffe06067812 */ /* 0x000fe400078ec0ff */
[----:B------:R-:W-:Y:S02]  /*a990*/  MOV R4, UR4 ;  /* 0x0000000400047c02 */ /* 0x000fe40008000f00 */
[----:B------:R-:W-:Y:S01]  /*a9a0*/  LEA R2, R2, R7, 0x6 ;  /* 0x0000000702027211 */ /* 0x000fe200078e30ff */
[----:B------:R-:W-:Y:S02]  /*a9b0*/  IMAD.IADD R25, R5, 0x1, -R6 ;  /* 0x0000000105197824 */ /* 0x000fe400078e0a06 */
[----:B------:R-:W-:Y:S01]  /*a9c0*/  IMAD.U32 R5, RZ, RZ, UR5 ;  /* 0x00000005ff057e24 */ /* 0x000fe2000f8e00ff */
        /* <DEDUP_REMOVED lines=9> */
[----:B------:R-:W-:Y:S01]  /*aa60*/  ULDC.64 UR6, c[0x0][0xb48] ;  /* 0x0002d20000067ab9 */ /* 0x000fe20000000a00 */
[----:B-----5:R-:W-:Y:S01]  /*aa70*/  IMAD R8, R10, UR10, RZ ;  /* 0x0000000a0a087c24 */ /* 0x020fe2000f8e02ff */
[----:B------:R-:W-:Y:S01]  /*aa80*/  IADD3 R16, R2, 0x8, RZ ;  /* 0x0000000802107810 */ /* 0x000fe20007ffe0ff */
[----:B------:R-:W-:-:S04]  /*aa90*/  IMAD.WIDE.U32 R4, R10, UR12, R4 ;  /* 0x0000000c0a047c25 */ /* 0x000fc8000f8e0004 */
[----:B------:R-:W-:Y:S02]  /*aaa0*/  IMAD R11, R11, UR12, R8 ;  /* 0x0000000c0b0b7c24 */ /* 0x000fe4000f8e0208 */
[----:B------:R-:W-:Y:S01]  /*aab0*/  IMAD R8, R19, 0x80, R6 ;  /* 0x0000008013087824 */ /* 0x000fe200078e0206 */
[----:B------:R-:W-:Y:S01]  /*aac0*/  MOV R6, UR4 ;  /* 0x0000000400067c02 */ /* 0x000fe20008000f00 */
[----:B------:R-:W-:Y:S01]  /*aad0*/  IMAD.IADD R5, R5, 0x1, R11 ;  /* 0x0000000105057824 */ /* 0x000fe200078e020b */
[----:B------:R-:W-:Y:S01]  /*aae0*/  ULDC.64 UR4, c[0x0][0xbe0] ;  /* 0x0002f80000047ab9 */ /* 0x000fe20000000a00 */
[----:B0-----:R-:W-:Y:S01]  /*aaf0*/  @P0 IMAD.HI.U32 R10, R8, R9, RZ ;  /* 0x00000009080a0227 */ /* 0x001fe200078e00ff */
[----:B------:R-:W-:-:S03]  /*ab00*/  MOV R11, R8 ;  /* 0x00000008000b7202 */ /* 0x000fc60000000f00 */
[----:B------:R-:W-:Y:S01]  /*ab10*/  IMAD.MOV.U32 R9, RZ, RZ, R8 ;  /* 0x000000ffff097224 */ /* 0x000fe200078e0008 */
[----:B-1----:R-:W-:Y:S01]  /*ab20*/  @P0 SHF.R.U32.HI R9, RZ, R13, R10 ;  /* 0x0000000dff090219 */ /* 0x002fe2000001160a */
[----:B------:R-:W-:Y:S01]  /*ab30*/  IMAD R13, R15, UR12, R12 ;  /* 0x0000000c0f0d7c24 */ /* 0x000fe2000f8e020c */
[----:B------:R-:W-:Y:S01]  /*ab40*/  SHF.R.S32.HI R12, RZ, 0x1f, R21 ;  /* 0x0000001fff0c7819 */ /* 0x000fe20000011415 */
[----:B------:R-:W-:-:S04]  /*ab50*/  IMAD.WIDE.U32 R6, R14, UR12, R6 ;  /* 0x0000000c0e067c25 */ /* 0x000fc8000f8e0006 */
[----:B---3--:R-:W-:-:S04]  /*ab60*/  @P0 IMAD.HI.U32 R27, R8, R27, RZ ;  /* 0x0000001b081b0227 */ /* 0x008fc800078e00ff */
[----:B------:R-:W-:Y:S01]  /*ab70*/  IMAD.IADD R7, R7, 0x1, R13 ;  /* 0x0000000107077824 */ /* 0x000fe200078e020d */
[----:B----4-:R-:W-:Y:S01]  /*ab80*/  @P0 SHF.R.U32.HI R11, RZ, R20, R27 ;  /* 0x00000014ff0b0219 */ /* 0x010fe2000001161b */
[----:B------:R-:W-:Y:S02]  /*ab90*/  IMAD R13, R12, UR6, RZ ;  /* 0x000000060c0d7c24 */ /* 0x000fe4000f8e02ff */
[----:B------:R-:W-:Y:S01]  /*aba0*/  IMAD.WIDE.U32 R4, R21, UR4, R4 ;  /* 0x0000000415047c25 */ /* 0x000fe2000f8e0004 */
[----:B------:R-:W-:-:S03]  /*abb0*/  IADD3 R14, -R11, RZ, RZ ;  /* 0x000000ff0b0e7210 */ /* 0x000fc60007ffe1ff */
[----:B------:R-:W-:Y:S01]  /*abc0*/  IMAD R10, R12, UR4, RZ ;  /* 0x000000040c0a7c24 */ /* 0x000fe2000f8e02ff */
[----:B------:R-:W-:Y:S01]  /*abd0*/  IADD3 R4, P0, R9, R4, RZ ;  /* 0x0000000409047210 */ /* 0x000fe20007f1e0ff */
[C---:B------:R-:W-:Y:S01]  /*abe0*/  IMAD R15, R21.reuse, UR7, R13 ;  /* 0x00000007150f7c24 */ /* 0x040fe2000f8e020d */
[--C-:B------:R-:W-:Y:S01]  /*abf0*/  SHF.R.S32.HI R13, RZ, 0x1f, R9.reuse ;  /* 0x0000001fff0d7819 */ /* 0x100fe20000011409 */
[----:B------:R-:W-:Y:S02]  /*ac00*/  IMAD.MOV R9, RZ, RZ, -R9 ;  /* 0x000000ffff097224 */ /* 0x000fe400078e0a09 */
[----:B------:R-:W-:Y:S01]  /*ac10*/  IMAD R12, R21, UR5, R10 ;  /* 0x00000005150c7c24 */ /* 0x000fe2000f8e020a */
[----:B------:R-:W-:Y:S01]  /*ac20*/  SHF.R.S32.HI R10, RZ, 0x1f, R11 ;  /* 0x0000001fff0a7819 */ /* 0x000fe2000001140b */
[----:B------:R-:W-:Y:S01]  /*ac30*/  IMAD R9, R17, R9, R8 ;  /* 0x0000000911097224 */ /* 0x000fe200078e0208 */
[----:B------:R-:W-:Y:S01]  /*ac40*/  ULDC.64 UR4, c[0x0][0xb30] ;  /* 0x0002cc0000047ab9 */ /* 0x000fe20000000a00 */
[----:B------:R-:W-:Y:S01]  /*ac50*/  IMAD.WIDE.U32 R6, R21, UR6, R6 ;  /* 0x0000000615067c25 */ /* 0x000fe2000f8e0006 */
[----:B------:R-:W-:Y:S01]  /*ac60*/  IADD3.X R5, R13, R5, R12, P0, !PT ;  /* 0x000000050d057210 */ /* 0x000fe200007fe40c */
[----:B------:R-:W-:-:S02]  /*ac70*/  ULDC.64 UR6, c[0x0][0xbc8] ;  /* 0x0002f20000067ab9 */ /* 0x000fc40000000a00 */
        /* <DEDUP_REMOVED lines=23> */
[----:B------:R-:W-:Y:S01]  /*adf0*/  IMAD R17, R17, UR6, RZ ;  /* 0x0000000611117c24 */ /* 0x000fe2000f8e02ff */
[----:B------:R-:W-:Y:S01]  /*ae00*/  LEA.HI.X R9, R4, UR7, R9, 0x2, P0 ;  /* 0x0000000704097c11 */ /* 0x000fe200080f1409 */
[----:B0-----:R-:W-:Y:S01]  /*ae10*/  ULEA UR4, UR5, UR4, 0x18 ;  /* 0x0000000405047291 */ /* 0x001fe2000f8ec03f */
        /* <DEDUP_REMOVED lines=10> */
[----:B------:R-:W-:-:S03]  /*aec0*/  IMAD.IADD R19, R18, 0x1, -R23 ;  /* 0x0000000112137824 */ /* 0x000fc600078e0a17 */
[----:B------:R-:W1:Y:S01]  /*aed0*/  SHFL.IDX PT, R7, R9, 0x1, 0x1c1f ;  /* 0x003c1f0009077f89 */ /* 0x000e6200000e0000 */
[----:B------:R-:W-:Y:S02]  /*aee0*/  IMAD.SHL.U32 R19, R19, 0x2, RZ ;  /* 0x0000000213137824 */ /* 0x000fe400078e00ff */
[----:B------:R-:W-:Y:S01]  /*aef0*/  SYNCS.ARRIVE.TRANS64.RED.A1T0 RZ, [UR4], RZ ;  /* 0x000000ffffff79a7 */ /* 0x000fe20008100404 */
[----:B------:R2:W3:Y:S04]  /*af00*/  SHFL.IDX PT, R14, R20, RZ, 0x1c1f ;  /* 0x001c1fff140e7589 */ /* 0x0004e800000e0000 */
[----:B------:R2:W4:Y:S04]  /*af10*/  SHFL.IDX PT, R15, R22, RZ, 0x1c1f ;  /* 0x001c1fff160f7589 */ /* 0x00052800000e0000 */
[----:B0-----:R2:W-:Y:S04]  /*af20*/  @!P1 ST.E desc[UR44][R4.64], R0 ;  /* 0x0000000004009985 */ /* 0x0015e8000c10192c */
[----:B-1----:R2:W-:Y:S01]  /*af30*/  @!P0 ST.E desc[UR44][R6.64], R3 ;  /* 0x0000000306008985 */ /* 0x0025e2000c10192c */
[----:B------:R-:W-:Y:S05]  /*af40*/  @P2 BRA `(.L_x_8910) ;  /* 0x0000000400782947 */ /* 0x000fea0003800000 */
        /* <DEDUP_REMOVED lines=13> */
[----:B------:R-:W-:-:S02]  /*b020*/  ISETP.GE.AND P4, PT, R9, UR4, PT ;  /* 0x0000000409007c0c */ /* 0x000fc4000bf86270 */
[----:B------:R-:W-:Y:S01]  /*b030*/  ISETP.GE.AND P5, PT, R10, UR4, PT ;  /* 0x000000040a007c0c */ /* 0x000fe2000bfa6270 */
[----:B---34-:R-:W-:Y:S01]  /*b040*/  @!P2 IMAD.WIDE R2, R19, 0x4, R14 ;  /* 0x000000041302a825 */ /* 0x018fe200078e020e */
[----:B------:R-:W-:Y:S02]  /*b050*/  ISETP.GE.AND P6, PT, R11, UR4, PT ;  /* 0x000000040b007c0c */ /* 0x000fe4000bfc6270 */
[----:B------:R-:W-:Y:S02]  /*b060*/  @!P3 LEA.HI R0, R0, R0, RZ, 0x1 ;  /* 0x000000000000b211 */ /* 0x000fe400078f08ff */
[----:B------:R0:W-:Y:S01]  /*b070*/  @!P2 ST.E.64 desc[UR44][R2.64], R88 ;  /* 0x000000580200a985 */ /* 0x0001e2000c101b2c */
[----:B------:R-:W-:Y:S02]  /*b080*/  @!P0 LEA.HI R6, R6, R6, RZ, 0x1 ;  /* 0x0000000606068211 */ /* 0x000fe400078f08ff */
[----:B------:R-:W-:Y:S02]  /*b090*/  @!P3 LOP3.LUT R5, R0, 0xfffffffe, RZ, 0xc0, !PT ;  /* 0xfffffffe0005b812 */ /* 0x000fe400078ec0ff */
[----:B------:R-:W-:-:S02]  /*b0a0*/  IADD3 R0, R19, 0x20, RZ ;  /* 0x0000002013007810 */ /* 0x000fc40007ffe0ff */
        /* <DEDUP_REMOVED lines=9> */
[----:B------:R-:W-:Y:S01]  /*b140*/  @!P0 IMAD.WIDE R2, R3, 0x4, R14 ;  /* 0x0000000403028825 */ /* 0x000fe200078e020e */
[----:B------:R-:W-:Y:S02]  /*b150*/  @!P2 LEA.HI R0, R0, R0, RZ, 0x1 ;  /* 0x000000000000a211 */ /* 0x000fe400078f08ff */
[----:B------:R-:W-:Y:S02]  /*b160*/  IADD3 R12, R19, 0x50, RZ ;  /* 0x00000050130c7810 */ /* 0x000fe40007ffe0ff */
[----:B------:R0:W-:Y:S01]  /*b170*/  @!P0 ST.E.64 desc[UR44][R2.64], R96 ;  /* 0x0000006002008985 */ /* 0x0001e2000c101b2c */
[----:B------:R-:W-:Y:S02]  /*b180*/  @!P3 LEA.HI R8, R8, R8, RZ, 0x1 ;  /* 0x000000080808b211 */ /* 0x000fe400078f08ff */
[----:B-1----:R-:W-:Y:S02]  /*b190*/  @!P1 LOP3.LUT R5, R7, 0xfffffffe, RZ, 0xc0, !PT ;  /* 0xfffffffe07059812 */ /* 0x002fe400078ec0ff */
[----:B------:R-:W-:-:S02]  /*b1a0*/  @!P2 LOP3.LUT R7, R0, 0xfffffffe, RZ, 0xc0, !PT ;  /* 0xfffffffe0007a812 */ /* 0x000fc400078ec0ff */
        /* <DEDUP_REMOVED lines=8> */
[----:B0-----:R-:W-:Y:S02]  /*b230*/  @!P3 IMAD.WIDE R2, R9, 0x4, R14 ;  /* 0x000000040902b825 */ /* 0x001fe400078e020e */
[----:B------:R0:W-:Y:S02]  /*b240*/  @!P2 ST.E.64 desc[UR44][R6.64], R104 ;  /* 0x000000680600a985 */ /* 0x0001e4000c101b2c */
[----:B------:R-:W-:-:S02]  /*b250*/  VIADD R0, R19, 0x48 ;  /* 0x0000004813007836 */ /* 0x000fc40000000000 */
[--C-:B------:R-:W-:Y:S01]  /*b260*/  @!P5 IMAD.WIDE R8, R13, 0x4, R14.reuse ;  /* 0x000000040d08d825 */ /* 0x100fe200078e020e */
[----:B------:R2:W-:Y:S01]  /*b270*/  @!P3 ST.E.64 desc[UR44][R2.64], R108 ;  /* 0x0000006c0200b985 */ /* 0x0005e2000c101b2c */
[----:B------:R-:W-:Y:S02]  /*b280*/  ISETP.GE.AND P3, PT, R18, UR4, PT ;  /* 0x0000000412007c0c */ /* 0x000fe4000bf66270 */
[----:B------:R-:W-:Y:S01]  /*b290*/  VIADD R13, R19, 0x58 ;  /* 0x00000058130d7836 */ /* 0x000fe20000000000 */
[----:B------:R-:W-:Y:S01]  /*b2a0*/  ISETP.GE.AND P0, PT, R0, UR4, PT ;  /* 0x0000000400007c0c */ /* 0x000fe2000bf06270 */
[--C-:B-1----:R-:W-:Y:S01]  /*b2b0*/  @!P4 IMAD.WIDE R4, R11, 0x4, R14.reuse ;  /* 0x000000040b04c825 */ /* 0x102fe200078e020e */
[----:B------:R-:W-:Y:S02]  /*b2c0*/  @!P1 LEA.HI R12, R12, R12, RZ, 0x1 ;  /* 0x0000000c0c0c9211 */ /* 0x000fe400078f08ff */
[----:B------:R-:W-:Y:S01]  /*b2d0*/  ISETP.GE.AND P2, PT, R13, UR4, PT ;  /* 0x000000040d007c0c */ /* 0x000fe2000bf46270 */
[----:B------:R-:W-:Y:S01]  /*b2e0*/  @!P6 IMAD.WIDE R10, R21, 0x4, R14 ;  /* 0x00000004150ae825 */ /* 0x000fe200078e020e */
[----:B------:R1:W-:Y:S01]  /*b2f0*/  @!P4 ST.E.64 desc[UR44][R4.64], R112 ;  /* 0x000000700400c985 */ /* 0x0003e2000c101b2c */
[----:B0-----:R-:W-:-:S02]  /*b300*/  IADD3 R6, R19, 0x68, RZ ;  /* 0x0000006813067810 */ /* 0x001fc40007ffe0ff */
[C---:B------:R-:W-:Y:S01]  /*b310*/  VIADD R7, R19.reuse, 0x70 ;  /* 0x0000007013077836 */ /* 0x040fe20000000000 */
[----:B------:R0:W-:Y:S01]  /*b320*/  @!P5 ST.E.64 desc[UR44][R8.64], R116 ;  /* 0x000000740800d985 */ /* 0x0001e2000c101b2c */
[----:B--2---:R-:W-:Y:S01]  /*b330*/  VIADD R3, R19, 0x78 ;  /* 0x0000007813037836 */ /* 0x004fe20000000000 */
[----:B------:R-:W-:Y:S02]  /*b340*/  ISETP.GE.AND P4, PT, R6, UR4, PT ;  /* 0x0000000406007c0c */ /* 0x000fe4000bf86270 */
[----:B------:R2:W-:Y:S01]  /*b350*/  @!P6 ST.E.64 desc[UR44][R10.64], R120 ;  /* 0x000000780a00e985 */ /* 0x0005e2000c101b2c */
[----:B------:R-:W-:Y:S02]  /*b360*/  ISETP.GE.AND P5, PT, R7, UR4, PT ;  /* 0x0000000407007c0c */ /* 0x000fe4000bfa6270 */
[----:B------:R-:W-:Y:S02]  /*b370*/  ISETP.GE.AND P6, PT, R3, UR4, PT ;  /* 0x0000000403007c0c */ /* 0x000fe4000bfc6270 */
[----:B------:R-:W-:-:S02]  /*b380*/  @!P0 LEA.HI R0, R0, R0, RZ, 0x1 ;  /* 0x0000000000008211 */ /* 0x000fc400078f08ff */
[----:B------:R-:W-:Y:S02]  /*b390*/  @!P2 LEA.HI R13, R13, R13, RZ, 0x1 ;  /* 0x0000000d0d0da211 */ /* 0x000fe400078f08ff */
[----:B------:R-:W-:Y:S02]  /*b3a0*/  @!P3 LEA.HI R18, R18, R18, RZ, 0x1 ;  /* 0x000000121212b211 */ /* 0x000fe400078f08ff */
[----:B------:R-:W-:Y:S02]  /*b3b0*/  @!P4 LEA.HI R6, R6, R6, RZ, 0x1 ;  /* 0x000000060606c211 */ /* 0x000fe400078f08ff */
[----:B-1----:R-:W-:Y:S02]  /*b3c0*/  @!P1 LOP3.LUT R5, R12, 0xfffffffe, RZ, 0xc0, !PT ;  /* 0xfffffffe0c059812 */ /* 0x002fe400078ec0ff */
[----:B------:R-:W-:Y:S02]  /*b3d0*/  @!P5 LEA.HI R2, R7, R7, RZ, 0x1 ;  /* 0x000000070702d211 */ /* 0x000fe400078f08ff */
[----:B------:R-:W-:-:S02]  /*b3e0*/  @!P6 LEA.HI R4, R3, R3, RZ, 0x1 ;  /* 0x000000030304e211 */ /* 0x000fc400078f08ff */
[----:B------:R-:W-:Y:S02]  /*b3f0*/  @!P0 LOP3.LUT R3, R0, 0xfffffffe, RZ, 0xc0, !PT ;  /* 0xfffffffe00038812 */ /* 0x000fe400078ec0ff */
[----:B------:R-:W-:Y:S02]  /*b400*/  @!P2 LOP3.LUT R7, R13, 0xfffffffe, RZ, 0xc0, !PT ;  /* 0xfffffffe0d07a812 */ /* 0x000fe400078ec0ff */
[----:B0-----:R-:W-:Y:S02]  /*b410*/  @!P3 LOP3.LUT R9, R18, 0xfffffffe, RZ, 0xc0, !PT ;  /* 0xfffffffe1209b812 */ /* 0x001fe400078ec0ff */
[----:B--2---:R-:W-:Y:S01]  /*b420*/  @!P4 LOP3.LUT R11, R6, 0xfffffffe, RZ, 0xc0, !PT ;  /* 0xfffffffe060bc812 */ /* 0x004fe200078ec0ff */
        /* <DEDUP_REMOVED lines=16> */
.L_x_8910:
[----:B------:R-:W-:Y:S05]  /*b530*/  BSYNC B0 ;  /* 0x0000000000007941 */ /* 0x000fea0003800000 */
.L_x_8909:
[----:B------:R-:W-:Y:S01]  /*b540*/  ISETP.GE.AND P0, PT, R16, R17, PT ;  /* 0x000000111000720c */ /* 0x000fe20003f06270 */
[----:B0-----:R0:W1:Y:S04]  /*b550*/  SHFL.IDX PT, R13, R22, 0x1, 0x1c1f ;  /* 0x003c1f00160d7f89 */ /* 0x00106800000e0000 */
[----:B------:R0:W0:Y:S08]  /*b560*/  SHFL.IDX PT, R12, R20, 0x1, 0x1c1f ;  /* 0x003c1f00140c7f89 */ /* 0x00003000000e0000 */
[----:B------:R-:W-:Y:S05]  /*b570*/  @P0 BRA `(.L_x_8869) ;  /* 0x00000044006c0947 */ /* 0x000fea0003800000 */
[----:B------:R-:W-:Y:S01]  /*b580*/  ULDC UR4, c[0x0][0xac8] ;  /* 0x0002b20000047ab9 */ /* 0x000fe20000000800 */
[C---:B--2---:R-:W-:Y:S01]  /*b590*/  IADD3 R0, R19.reuse, 0x8, RZ ;  /* 0x0000000813007810 */ /* 0x044fe20007ffe0ff */
        /* <DEDUP_REMOVED lines=12> */
[----:B0-----:R-:W-:Y:S01]  /*b660*/  VIADD R20, R19, 0x70 ;  /* 0x0000007013147836 */ /* 0x001fe20000000000 */
[----:B------:R-:W-:Y:S01]  /*b670*/  ISETP.GE.AND P3, PT, R9, UR4, PT ;  /* 0x0000000409007c0c */ /* 0x000fe2000bf66270 */
[----:B-1----:R-:W-:Y:S01]  /*b680*/  @!P0 IMAD.WIDE R2, R19, 0x4, R12 ;  /* 0x0000000413028825 */ /* 0x002fe200078e020c */
        /* <DEDUP_REMOVED lines=14> */
[----:B---3--:R-:W-:Y:S01]  /*b770*/  @!P1 LEA.HI R14, R11, R11, RZ, 0x1 ;  /* 0x0000000b0b0e9211 */ /* 0x008fe200078f08ff */
[----:B------:R0:W-:Y:S01]  /*b780*/  @!P5 ST.E.64 desc[UR44][R2.64], R94 ;  /* 0x0000005e0200d985 */ /* 0x0001e2000c101b2c */
[----:B------:R-:W-:-:S02]  /*b790*/  @!P0 LOP3.LUT R7, R6, 0xfffffffe, RZ, 0xc0, !PT ;  /* 0xfffffffe06078812 */ /* 0x000fc400078ec0ff */
[----:B------:R-:W-:Y:S01]  /*b7a0*/  @!P4 LOP3.LUT R9, R8, 0xfffffffe, RZ, 0xc0, !PT ;  /* 0xfffffffe0809c812 */ /* 0x000fe200078ec0ff */
[----:B------:R1:W-:Y:S01]  /*b7b0*/  @!P6 ST.E.64 desc[UR44][R4.64], R98 ;  /* 0x000000620400e985 */ /* 0x0003e2000c101b2c */
[----:B------:R-:W-:Y:S02]  /*b7c0*/  @!P3 LOP3.LUT R11, R0, 0xfffffffe, RZ, 0xc0, !PT ;  /* 0xfffffffe000bb812 */ /* 0x000fe400078ec0ff */
[----:B----4-:R-:W-:Y:S02]  /*b7d0*/  @!P2 LOP3.LUT R15, R10, 0xfffffffe, RZ, 0xc0, !PT ;  /* 0xfffffffe0a0fa812 */ /* 0x010fe400078ec0ff */
[----:B------:R-:W-:Y:S01]  /*b7e0*/  @!P1 LOP3.LUT R17, R14, 0xfffffffe, RZ, 0xc0, !PT ;  /* 0xfffffffe0e119812 */ /* 0x000fe200078ec0ff */
[----:B------:R-:W-:Y:S01]  /*b7f0*/  VIADD R14, R19, 0x58 ;  /* 0x00000058130e7836 */ /* 0x000fe20000000000 */
[----:B------:R-:W-:Y:S02]  /*b800*/  ISETP.GE.AND P5, PT, R16, UR4, PT ;  /* 0x0000000410007c0c */ /* 0x000fe4000bfa6270 */
[----:B------:R-:W-:Y:S01]  /*b810*/  ISETP.GE.AND P6, PT, R18, UR4, PT ;  /* 0x0000000412007c0c */ /* 0x000fe2000bfc6270 */
[----:B0-----:R-:W-:Y:S01]  /*b820*/  @!P0 IMAD.WIDE R2, R7, 0x4, R12 ;  /* 0x0000000407028825 */ /* 0x001fe200078e020c */
[----:B------:R-:W-:-:S03]  /*b830*/  IADD3 R0, R19, 0x50, RZ ;  /* 0x0000005013007810 */ /* 0x000fc60007ffe0ff */
        /* <DEDUP_REMOVED lines=52> */
.L_x_8908:
        /* <DEDUP_REMOVED lines=60> */
.L_x_8867:
        /* <DEDUP_REMOVED lines=18> */
.L_x_8911:
[----:B------:R-:W-:Y:S01]  /*c060*/  ULDC UR43, c[0x0][0xc50] ;  /* 0x00031400002b7ab9 */ /* 0x000fe20000000800 */
[----:B------:R-:W-:Y:S01]  /*c070*/  UMOV UR40, UR6 ;  /* 0x0000000600287c82 */ /* 0x000fe20008000000 */
[----:B------:R-:W-:-:S11]  /*c080*/  UISETP.NE.AND UP0, UPT, UR43, 0x1, UPT ;  /* 0x000000012b00788c */ /* 0x000fd6000bf05270 */
[----:B------:R-:W-:Y:S01]  /*c090*/  @UP0 ULDC UR4, c[0x0][0xc54] ;  /* 0x0003150000040ab9 */ /* 0x000fe20000000800 */
[----:B------:R-:W-:Y:S01]  /*c0a0*/  @UP0 ULDC UR7, c[0x0][0xc58] ;  /* 0x0003160000070ab9 */ /* 0x000fe20000000800 */
[----:B------:R-:W-:-:S04]  /*c0b0*/  UIMAD.WIDE.U32 UR4, UR6, UR4, URZ ;  /* 0x00000004060472a5 */ /* 0x000fc8000f8e003f */
[----:B------:R-:W-:-:S12]  /*c0c0*/  @UP0 USHF.R.U32.HI UR40, URZ, UR7, UR5 ;  /* 0x000000073f280299 */ /* 0x000fd80008011605 */
.L_x_8912:
        /* <DEDUP_REMOVED lines=8> */
[----:B------:R-:W-:Y:S01]  /*c150*/  ULDC UR4, c[0x0][0x448] ;  /* 0x0001120000047ab9 */ /* 0x000fe20000000800 */
[----:B------:R-:W-:Y:S01]  /*c160*/  ULDC UR7, c[0x0][0x2f0] ;  /* 0x0000bc0000077ab9 */ /* 0x000fe20000000800 */
[----:B------:R-:W-:-:S05]  /*c170*/  MOV R31, RZ ;  /* 0x000000ff001f7202 */ /* 0x000fca0000000f00 */
        /* <DEDUP_REMOVED lines=20> */
[----:B------:R-:W-:Y:S02]  /*c2c0*/  USHF.R.S32.HI UR5, URZ, 0x1f, UR4 ;  /* 0x0000001f3f057899 */ /* 0x000fe40008011404 */
[----:B------:R-:W-:Y:S02]  /*c2d0*/  USHF.R.S32.HI UR7, URZ, 0x1f, UR6 ;  /* 0x0000001f3f077899 */ /* 0x000fe40008011406 */
[----:B------:R-:W-:-:S02]  /*c2e0*/  ULEA.HI UR5, UR5, UR4, URZ, 0x7 ;  /* 0x0000000405057291 */ /* 0x000fc4000f8f383f */
[----:B------:R-:W-:Y:S02]  /*c2f0*/  ULEA.HI UR7, UR7, UR6, URZ, 0x7 ;  /* 0x0000000607077291 */ /* 0x000fe4000f8f383f */
[----:B------:R-:W-:Y:S02]  /*c300*/  USHF.R.S32.HI UR42, URZ, 0x7, UR5 ;  /* 0x000000073f2a7899 */ /* 0x000fe40008011405 */
[----:B------:R-:W-:-:S04]  /*c310*/  USHF.R.S32.HI UR46, URZ, 0x7, UR7 ;  /* 0x000000073f2e7899 */ /* 0x000fc80008011407 */
        /* <DEDUP_REMOVED lines=43> */
.L_x_8914:
        /* <DEDUP_REMOVED lines=31> */
.L_x_8915:
        /* <DEDUP_REMOVED lines=20> */
.L_x_8917:
        /* <DEDUP_REMOVED lines=15> */
.L_x_8916:
        /* <DEDUP_REMOVED lines=20> */
[----:B0-----:R-:W0:Y:S01]  /*cb30*/  @P1 LDC R3, c[0x0][0x434] ;  /* 0x00010d00ff031b82 */ /* 0x001e220000000800 */
[----:B------:R-:W-:-:S03]  /*cb40*/  @P1 LOP3.LUT R23, R23, 0x8, RZ, 0xfc, !PT ;  /* 0x0000000817171812 */ /* 0x000fc600078efcff */
[----:B------:R-:W-:-:S04]  /*cb50*/  IMAD.MOV.U32 R9, RZ, RZ, R8 ;  /* 0x000000ffff097224 */ /* 0x000fc800078e0008 */
        /* <DEDUP_REMOVED lines=11> */
[----:B------:R-:W-:Y:S02]  /*cc10*/  @!P0 IMAD R11, R30, R5, R2 ;  /* 0x000000051e0b8224 */ /* 0x000fe400078e0202 */
[----:B------:R-:W-:-:S04]  /*cc20*/  @!P0 IMAD.MOV.U32 R2, RZ, RZ, R9 ;  /* 0x000000ffff028224 */ /* 0x000fc800078e0009 */
[----:B------:R-:W-:-:S03]  /*cc30*/  @!P0 IMAD.WIDE.U32 R4, R30, R4, R2 ;  /* 0x000000041e048225 */ /* 0x000fc600078e0002 */
[----:B----4-:R-:W-:Y:S01]  /*cc40*/  @!P0 LEA R2, P1, R4, R6, 0x2 ;  /* 0x0000000604028211 */ /* 0x010fe200078210ff */
[----:B------:R-:W-:Y:S01]  /*cc50*/  IMAD.SHL.U32 R6, R19, 0x8, RZ ;  /* 0x0000000813067824 */ /* 0x000fe200078e00ff */
[----:B------:R-:W-:-:S04]  /*cc60*/  @!P0 IADD3 R3, R5, R11, RZ ;  /* 0x0000000b05038210 */ /* 0x000fc80007ffe0ff */
        /* <DEDUP_REMOVED lines=10> */
.L_x_8960:
        /* <DEDUP_REMOVED lines=11> */
.L_x_8919:
        /* <DEDUP_REMOVED lines=8> */
[----:B------:R-:W-:Y:S01]  /*ce40*/  IMAD R10, R8, UR4, RZ ;  /* 0x00000004080a7c24 */ /* 0x000fe2000f8e02ff */
[----:B------:R-:W-:Y:S01]  /*ce50*/  IADD3 R3, R3, R9, RZ ;  /* 0x0000000903037210 */ /* 0x000fe20007ffe0ff */
[----:B------:R-:W-:Y:S02]  /*ce60*/  IMAD.MOV.U32 R9, RZ, RZ, 0x1 ;  /* 0x00000001ff097424 */ /* 0x000fe400078e00ff */
[C---:B------:R-:W-:Y:S02]  /*ce70*/  IMAD R11, R7.reuse, UR5, R10 ;  /* 0x00000005070b7c24 */ /* 0x040fe4000f8e020a */
[----:B------:R-:W-:Y:S01]  /*ce80*/  IMAD.WIDE.U32 R2, R7, UR4, R2 ;  /* 0x0000000407027c25 */ /* 0x000fe2000f8e0002 */
[----:B------:R-:W-:Y:S01]  /*ce90*/  SHF.L.U32 R9, R9, 0x1f, RZ ;  /* 0x0000001f09097819 */ /* 0x000fe200000006ff */
[----:B------:R-:W-:Y:S02]  /*cea0*/  ULDC.64 UR4, c[0x0][0x330] ;  /* 0x0000cc0000047ab9 */ /* 0x000fe40000000a00 */
[----:B------:R-:W-:Y:S01]  /*ceb0*/  IMAD.IADD R3, R3, 0x1, R11 ;  /* 0x0000000103037824 */ /* 0x000fe200078e020b */
[----:B------:R-:W0:Y:S01]  /*cec0*/  SYNCS.PHASECHK.TRANS64.TRYWAIT P0, [UR47+0x28840], R9 ;  /* 0x02884009ff0075a7 */ /* 0x000e22000800016f */
        /* <DEDUP_REMOVED lines=9> */
.L_x_8961:
        /* <DEDUP_REMOVED lines=19> */
[----:B------:R-:W-:Y:S01]  /*d090*/  IADD3 R5, R5, R9, RZ ;  /* 0x0000000905057210 */ /* 0x000fe20007ffe0ff */
[----:B------:R-:W-:Y:S01]  /*d0a0*/  IMAD R3, R22, R3, UR41 ;  /* 0x0000002916037e24 */ /* 0x000fe2000f8e0203 */
[----:B------:R-:W-:Y:S01]  /*d0b0*/  ULDC.64 UR6, c[0x0][0x2e8] ;  /* 0x0000ba0000067ab9 */ /* 0x000fe20000000a00 */
[----:B------:R-:W-:Y:S01]  /*d0c0*/  UIMAD UR4, UR40, UR5, UR4 ;  /* 0x00000005280472a4 */ /* 0x000fe2000f8e0204 */
[----:B------:R-:W-:-:S02]  /*d0d0*/  IMAD.SHL.U32 R19, R0, 0x8, RZ ;  /* 0x0000000800137824 */ /* 0x000fc400078e00ff */
[----:B------:R-:W-:Y:S01]  /*d0e0*/  IMAD.WIDE.U32 R4, R7, UR40, R4 ;  /* 0x0000002807047c25 */ /* 0x000fe2000f8e0004 */
[----:B------:R-:W-:Y:S02]  /*d0f0*/  IADD3 R6, -R28, R3, RZ ;  /* 0x000000031c067210 */ /* 0x000fe40007ffe1ff */
[----:B------:R-:W-:Y:S01]  /*d100*/  LOP3.LUT R19, R8, 0x200, R19, 0xf8, !PT ;  /* 0x0000020008137812 */ /* 0x000fe200078ef813 */
[----:B------:R-:W-:Y:S01]  /*d110*/  VIADD R3, R5, UR4 ;  /* 0x0000000405037c36 */ /* 0x000fe20008000000 */
[----:B------:R-:W-:Y:S01]  /*d120*/  LEA R0, P1, R4, UR6, 0x1 ;  /* 0x0000000604007c11 */ /* 0x000fe2000f8208ff */
[----:B------:R-:W-:Y:S01]  /*d130*/  UMOV UR4, 0xffffffff ;  /* 0xffffffff00047882 */ /* 0x000fe20000000000 */
[----:B------:R-:W-:Y:S02]  /*d140*/  ISETP.GE.AND P0, PT, R6, 0x1, PT ;  /* 0x000000010600780c */ /* 0x000fe40003f06270 */
[----:B------:R-:W-:Y:S01]  /*d150*/  LEA.HI.X R3, R4, UR7, R3, 0x1, P1 ;  /* 0x0000000704037c11 */ /* 0x000fe200088f0c03 */
        /* <DEDUP_REMOVED lines=17> */
[C---:B------:R-:W-:Y:S01]  /*d270*/  @P0 LEA R36, R19.reuse, UR47, 0x1 ;  /* 0x0000002f13240c11 */ /* 0x040fe2000f8e08ff */
[----:B------:R-:W1:Y:S01]  /*d280*/  SHFL.IDX PT, R14, R0, 0x4, 0x181f ;  /* 0x00981f00000e7f89 */ /* 0x000e6200000e0000 */
[C---:B------:R-:W-:Y:S01]  /*d290*/  @P0 IMAD.WIDE.U32 R20, R26.reuse, 0x2, R4 ;  /* 0x000000021a140825 */ /* 0x040fe200078e0004 */
[----:B---3--:R-:W-:Y:S02]  /*d2a0*/  MOV R5, R10 ;  /* 0x0000000a00057202 */ /* 0x008fe40000000f00 */
[----:B------:R-:W2:Y:S01]  /*d2b0*/  SHFL.IDX PT, R10, R3, 0x4, 0x181f ;  /* 0x00981f00030a7f89 */ /* 0x000ea200000e0000 */
[----:B----4-:R-:W-:Y:S01]  /*d2c0*/  IMAD.MOV.U32 R4, RZ, RZ, R37 ;  /* 0x000000ffff047224 */ /* 0x010fe200078e0025 */
[----:B------:R-:W-:Y:S02]  /*d2d0*/  @P1 LEA R37, R19, UR47, 0x1 ;  /* 0x0000002f13251c11 */ /* 0x000fe4000f8e08ff */
[----:B------:R-:W-:Y:S01]  /*d2e0*/  @P0 LDGSTS.E.BYPASS.LTC128B.128 [R36+0x18c00], desc[UR44][R20.64], !P3 ;  /* 0x18c0000014240fae */ /* 0x000fe2000d901d6c */
[----:B------:R-:W-:-:S03]  /*d2f0*/  @P1 IMAD.WIDE.U32 R8, R26, 0x2, R4 ;  /* 0x000000021a081825 */ /* 0x000fc600078e0004 */
[----:B------:R3:W-:Y:S01]  /*d300*/  @P0 LDGSTS.E.BYPASS.LTC128B.128 [R36+0x1cc00], desc[UR44][R20.64+0x80], !P2 ;  /* 0x1cc0008014240fae */ /* 0x0007e2000d101d6c */
[C---:B------:R-:W-:Y:S01]  /*d310*/  ISETP.GE.AND P0, PT, R6.reuse, 0x31, PT ;  /* 0x000000310600780c */ /* 0x040fe20003f06270 */
[----:B0-----:R-:W-:Y:S02]  /*d320*/  IMAD.MOV.U32 R4, RZ, RZ, R32 ;  /* 0x000000ffff047224 */ /* 0x001fe400078e0020 */
[----:B------:R-:W-:Y:S01]  /*d330*/  IMAD.MOV.U32 R5, RZ, RZ, R7 ;  /* 0x000000ffff057224 */ /* 0x000fe200078e0007 */
[----:B------:R-:W-:Y:S04]  /*d340*/  @P1 LDGSTS.E.BYPASS.LTC128B.128 [R37+0x19400], desc[UR44][R8.64], !P3 ;  /* 0x1940000008251fae */ /* 0x000fe8000d901d6c */
[----:B------:R0:W-:Y:S01]  /*d350*/  @P1 LDGSTS.E.BYPASS.LTC128B.128 [R37+0x1d400], desc[UR44][R8.64+0x80], !P2 ;  /* 0x1d40008008251fae */ /* 0x0001e2000d101d6c */
[----:B------:R-:W-:-:S03]  /*d360*/  ISETP.GE.AND P1, PT, R6, 0x51, PT ;  /* 0x000000510600780c */ /* 0x000fc60003f26270 */
[----:B------:R-:W4:Y:S01]  /*d370*/  SHFL.IDX PT, R32, R3, 0x5, 0x181f ;  /* 0x00b81f0003207f89 */ /* 0x000f2200000e0000 */
[----:B------:R-:W-:Y:S01]  /*d380*/  @P0 IMAD.WIDE.U32 R4, R26, 0x2, R4 ;  /* 0x000000021a040825 */ /* 0x000fe200078e0004 */
[----:B------:R-:W-:Y:S02]  /*d390*/  @P0 LEA R7, R19, UR47, 0x1 ;  /* 0x0000002f13070c11 */ /* 0x000fe4000f8e08ff */
[----:B---3--:R-:W-:Y:S04]  /*d3a0*/  SHFL.IDX PT, R36, R0, 0x6, 0x181f ;  /* 0x00d81f0000247f89 */ /* 0x008fe800000e0000 */
[----:B------:R-:W-:Y:S04]  /*d3b0*/  @P0 LDGSTS.E.BYPASS.LTC128B.128 [R7+0x19c00], desc[UR44][R4.64], !P3 ;  /* 0x19c0000004070fae */ /* 0x000fe8000d901d6c */
[----:B------:R3:W-:Y:S01]  /*d3c0*/  @P0 LDGSTS.E.BYPASS.LTC128B.128 [R7+0x1dc00], desc[UR44][R4.64+0x80], !P2 ;  /* 0x1dc0008004070fae */ /* 0x0007e2000d101d6c */
[----:B------:R-:W-:-:S03]  /*d3d0*/  ISETP.GE.AND P0, PT, R6, 0x41, PT ;  /* 0x000000410600780c */ /* 0x000fc60003f06270 */
[----:B0-----:R-:W0:Y:S04]  /*d3e0*/  SHFL.IDX PT, R37, R0, 0x5, 0x181f ;  /* 0x00b81f0000257f89 */ /* 0x001e2800000e0000 */
[----:B---3--:R-:W3:Y:S01]  /*d3f0*/  SHFL.IDX PT, R7, R3, 0x6, 0x181f ;  /* 0x00d81f0003077f89 */ /* 0x008ee200000e0000 */
[----:B-1----:R-:W-:Y:S01]  /*d400*/  MOV R4, R14 ;  /* 0x0000000e00047202 */ /* 0x002fe20000000f00 */
[----:B--2---:R-:W-:-:S04]  /*d410*/  IMAD.MOV.U32 R5, RZ, RZ, R10 ;  /* 0x000000ffff057224 */ /* 0x004fc800078e000a */
[C---:B------:R-:W-:Y:S01]  /*d420*/  @P0 LEA R10, R19.reuse, UR47, 0x1 ;  /* 0x0000002f130a0c11 */ /* 0x040fe2000f8e08ff */
[----:B------:R-:W1:Y:S01]  /*d430*/  SHFL.IDX PT, R3, R3, 0x7, 0x181f ;  /* 0x00f81f0003037f89 */ /* 0x000e6200000e0000 */
[----:B------:R-:W-:Y:S01]  /*d440*/  @P0 IMAD.WIDE.U32 R20, R26, 0x2, R4 ;  /* 0x000000021a140825 */ /* 0x000fe200078e0004 */
[----:B----4-:R-:W-:Y:S02]  /*d450*/  MOV R5, R32 ;  /* 0x0000002000057202 */ /* 0x010fe40000000f00 */
[----:B------:R2:W4:Y:S04]  /*d460*/  SHFL.IDX PT, R14, R0, 0x7, 0x181f ;  /* 0x00f81f00000e7f89 */ /* 0x00052800000e0000 */
[----:B------:R2:W-:Y:S04]  /*d470*/  @P0 LDGSTS.E.BYPASS.LTC128B.128 [R10+0x1a400], desc[UR44][R20.64], !P3 ;  /* 0x1a400000140a0fae */ /* 0x0005e8000d901d6c */
[----:B------:R2:W-:Y:S01]  /*d480*/  @P0 LDGSTS.E.BYPASS.LTC128B.128 [R10+0x1e400], desc[UR44][R20.64+0x80], !P2 ;  /* 0x1e400080140a0fae */ /* 0x0005e2000d101d6c */
[----:B------:R-:W-:Y:S01]  /*d490*/  ISETP.GE.AND P0, PT, R6, 0x61, PT ;  /* 0x000000610600780c */ /* 0x000fe20003f06270 */
[----:B0-----:R-:W-:Y:S01]  /*d4a0*/  IMAD.MOV.U32 R4, RZ, RZ, R37 ;  /* 0x000000ffff047224 */ /* 0x001fe200078e0025 */
[----:B------:R-:W-:-:S03]  /*d4b0*/  @P1 LEA R37, R19, UR47, 0x1 ;  /* 0x0000002f13251c11 */ /* 0x000fc6000f8e08ff */
[----:B------:R-:W-:-:S04]  /*d4c0*/  @P1 IMAD.WIDE.U32 R8, R26, 0x2, R4 ;  /* 0x000000021a081825 */ /* 0x000fc800078e0004 */
[----:B------:R-:W-:Y:S01]  /*d4d0*/  IMAD.MOV.U32 R4, RZ, RZ, R36 ;  /* 0x000000ffff047224 */ /* 0x000fe200078e0024 */
[----:B------:R2:W-:Y:S01]  /*d4e0*/  @P1 LDGSTS.E.BYPASS.LTC128B.128 [R37+0x1ac00], desc[UR44][R8.64], !P3 ;  /* 0x1ac0000008251fae */ /* 0x0005e2000d901d6c */
[----:B---3--:R-:W-:Y:S02]  /*d4f0*/  IMAD.MOV.U32 R5, RZ, RZ, R7 ;  /* 0x000000ffff057224 */ /* 0x008fe400078e0007 */
[----:B------:R-:W-:Y:S01]  /*d500*/  @P0 LEA R7, R19, UR47, 0x1 ;  /* 0x0000002f13070c11 */ /* 0x000fe2000f8e08ff */
[----:B------:R2:W-:Y:S01]  /*d510*/  @P1 LDGSTS.E.BYPASS.LTC128B.128 [R37+0x1ec00], desc[UR44][R8.64+0x80], !P2 ;  /* 0x1ec0008008251fae */ /* 0x0005e2000d101d6c */
[----:B------:R-:W-:-:S05]  /*d520*/  @P0 IMAD.WIDE.U32 R4, R26, 0x2, R4 ;  /* 0x000000021a040825 */ /* 0x000fca00078e0004 */
[----:B------:R2:W-:Y:S04]  /*d530*/  @P0 LDGSTS.E.BYPASS.LTC128B.128 [R7+0x1b400], desc[UR44][R4.64], !P3 ;  /* 0x1b40000004070fae */ /* 0x0005e8000d901d6c */
[----:B-1--4-:R2:W-:Y:S02]  /*d540*/  @P0 LDGSTS.E.BYPASS.LTC128B.128 [R7+0x1f400], desc[UR44][R4.64+0x80], !P2 ;  /* 0x1f40008004070fae */ /* 0x0125e4000d101d6c */
.L_x_8979:
[----:B------:R-:W-:Y:S01]  /*d550*/  ISETP.GE.AND P0, PT, R6, 0x71, PT ;  /* 0x000000710600780c */ /* 0x000fe20003f06270 */
[----:B--2---:R-:W-:Y:S01]  /*d560*/  IMAD.MOV.U32 R5, RZ, RZ, R3 ;  /* 0x000000ffff057224 */ /* 0x004fe200078e0003 */
[----:B------:R-:W-:-:S11]  /*d570*/  MOV R4, R14 ;  /* 0x0000000e00047202 */ /* 0x000fd60000000f00 */
        /* <DEDUP_REMOVED lines=14> */
.L_x_8922:
        /* <DEDUP_REMOVED lines=30> */
.L_x_8923:
[----:B------:R-:W-:Y:S01]  /*d840*/  UISETP.NE.AND UP0, UPT, UR50, URZ, UPT ;  /* 0x0000003f3200728c */ /* 0x000fe2000bf05270 */
[----:B------:R-:W-:Y:S01]  /*d850*/  MOV R4, UR38 ;  /* 0x0000002600047c02 */ /* 0x000fe20008000f00 */
[----:B------:R-:W0:Y:S01]  /*d860*/  LDC R0, c[0x0][0x448] ;  /* 0x00011200ff007b82 */ /* 0x000e220000000800 */
[----:B------:R-:W-:Y:S01]  /*d870*/  IADD3 R3, R33, R28, RZ ;  /* 0x0000001c21037210 */ /* 0x000fe20007ffe0ff */
[----:B------:R-:W-:Y:S01]  /*d880*/  IMAD.U32 R7, RZ, RZ, UR48 ;  /* 0x00000030ff077e24 */ /* 0x000fe2000f8e00ff */
[----:B------:R-:W-:Y:S01]  /*d890*/  ULDC.64 UR4, c[0x0][0x2e0] ;  /* 0x0000b80000047ab9 */ /* 0x000fe20000000a00 */
[----:B------:R-:W-:Y:S01]  /*d8a0*/  PLOP3.LUT P0, PT, PT, PT, UP0, 0x80, 0x0 ;  /* 0x000000000000781c */ /* 0x000fe20003f0f008 */
[----:B------:R-:W-:Y:S01]  /*d8b0*/  IMAD.MOV.U32 R6, RZ, RZ, R4 ;  /* 0x000000ffff067224 */ /* 0x000fe200078e0004 */
[----:B------:R-:W-:Y:S01]  /*d8c0*/  PLOP3.LUT P1, PT, PT, PT, UP0, 0x80, 0x0 ;  /* 0x000000000000781c */ /* 0x000fe20003f2f008 */
[----:B------:R-:W-:Y:S01]  /*d8d0*/  IMAD.U32 R4, RZ, RZ, UR49 ;  /* 0x00000031ff047e24 */ /* 0x000fe2000f8e00ff */
[----:B------:R-:W-:Y:S01]  /*d8e0*/  ULDC.64 UR6, c[0x0][0x280] ;  /* 0x0000a00000067ab9 */ /* 0x000fe20000000a00 */
[----:B------:R-:W-:-:S02]  /*d8f0*/  IMAD R32, R32, UR4, RZ ;  /* 0x0000000420207c24 */ /* 0x000fc4000f8e02ff */
[----:B------:R-:W-:Y:S02]  /*d900*/  IMAD R3, R4, 0x80, R3 ;  /* 0x0000008004037824 */ /* 0x000fe400078e0203 */
[----:B------:R-:W-:Y:S01]  /*d910*/  IMAD.WIDE.U32 R6, R35, UR4, R6 ;  /* 0x0000000423067c25 */ /* 0x000fe2000f8e0006 */
[----:B------:R-:W-:Y:S02]  /*d920*/  @UP0 ULDC UR4, c[0x0][0x44c] ;  /* 0x0001130000040ab9 */ /* 0x000fe40000000800 */
[----:B------:R-:W-:Y:S01]  /*d930*/  MOV R9, R3 ;  /* 0x0000000300097202 */ /* 0x000fe20000000f00 */
[----:B------:R-:W-:Y:S01]  /*d940*/  @P0 IMAD.HI.U32 R4, R3, UR4, RZ ;  /* 0x0000000403040c27 */ /* 0x000fe2000f8e00ff */
[----:B------:R-:W-:-:S03]  /*d950*/  @UP0 ULDC UR4, c[0x0][0x450] ;  /* 0x0001140000040ab9 */ /* 0x000fc60000000800 */
[----:B------:R-:W-:Y:S01]  /*d960*/  IMAD.U32 R5, RZ, RZ, UR39 ;  /* 0x00000027ff057e24 */ /* 0x000fe2000f8e00ff */
[----:B------:R-:W-:Y:S01]  /*d970*/  @P1 SHF.R.U32.HI R9, RZ, UR4, R4 ;  /* 0x00000004ff091c19 */ /* 0x000fe20008011604 */
[----:B------:R-:W-:Y:S01]  /*d980*/  IMAD R5, R35, UR5, R32 ;  /* 0x0000000523057c24 */ /* 0x000fe2000f8e0220 */
[----:B------:R-:W-:-:S03]  /*d990*/  ULDC.64 UR4, c[0x0][0x2d0] ;  /* 0x0000b40000047ab9 */ /* 0x000fc60000000a00 */
[----:B------:R-:W-:Y:S02]  /*d9a0*/  IMAD.MOV R4, RZ, RZ, -R9 ;  /* 0x000000ffff047224 */ /* 0x000fe400078e0a09 */
[----:B------:R-:W-:Y:S02]  /*d9b0*/  IMAD.IADD R7, R7, 0x1, R5 ;  /* 0x0000000107077824 */ /* 0x000fe400078e0205 */
        /* <DEDUP_REMOVED lines=8> */
[----:B------:R-:W-:Y:S02]  /*da40*/  IADD3 R5, R5, R9, RZ ;  /* 0x0000000905057210 */ /* 0x000fe40007ffe0ff */
[C---:B------:R-:W-:Y:S02]  /*da50*/  IMAD R7, R3.reuse, UR5, R6 ;  /* 0x0000000503077c24 */ /* 0x040fe4000f8e0206 */
[----:B------:R-:W-:Y:S01]  /*da60*/  IMAD.WIDE.U32 R4, R3, UR4, R4 ;  /* 0x0000000403047c25 */ /* 0x000fe2000f8e0004 */
[----:B------:R-:W-:-:S02]  /*da70*/  ULDC UR4, c[0x0][0x2b8] ;  /* 0x0000ae0000047ab9 */ /* 0x000fc40000000800 */
[----:B------:R-:W-:Y:S01]  /*da80*/  ISETP.GE.AND P0, PT, R26, UR4, PT ;  /* 0x000000041a007c0c */ /* 0x000fe2000bf06270 */
[----:B------:R-:W-:Y:S01]  /*da90*/  IMAD.IADD R7, R5, 0x1, R7 ;  /* 0x0000000105077824 */ /* 0x000fe200078e0207 */
[C---:B------:R-:W-:Y:S02]  /*daa0*/  LEA R6, P2, R4.reuse, UR6, 0x1 ;  /* 0x0000000604067c11 */ /* 0x040fe4000f8408ff */
[----:B------:R-:W-:Y:S01]  /*dab0*/  ISETP.GE.AND P1, PT, R25, UR4, PT ;  /* 0x0000000419007c0c */ /* 0x000fe2000bf26270 */
[----:B------:R-:W-:Y:S01]  /*dac0*/  UMOV UR4, 0xffffffff ;  /* 0xffffffff00047882 */ /* 0x000fe20000000000 */
[----:B------:R-:W-:Y:S02]  /*dad0*/  LEA.HI.X R7, R4, UR7, R7, 0x1, P2 ;  /* 0x0000000704077c11 */ /* 0x000fe400090f0c07 */
[----:B------:R-:W-:Y:S09]  /*dae0*/  BRA.DIV UR4, `(.L_x_8924) ;  /* 0x0000002e04787947 */ /* 0x000ff2000b800000 */
[----:B------:R-:W-:Y:S01]  /*daf0*/  SHFL.IDX PT, R5, R7, RZ, 0x181f ;  /* 0x00181fff07057589 */ /* 0x000fe200000e0000 */
[----:B------:R-:W-:Y:S01]  /*db00*/  IMAD.U32 R3, RZ, RZ, UR49 ;  /* 0x00000031ff037e24 */ /* 0x000fe2000f8e00ff */
[----:B------:R-:W-:Y:S02]  /*db10*/  ULDC UR4, c[0x0][0x288] ;  /* 0x0000a20000047ab9 */ /* 0x000fe40000000800 */
[----:B------:R-:W0:Y:S01]  /*db20*/  SHFL.IDX PT, R4, R6, RZ, 0x181f ;  /* 0x00181fff06047589 */ /* 0x000e2200000e0000 */
[----:B------:R-:W-:Y:S01]  /*db30*/  IMAD R0, R0, UR4, RZ ;  /* 0x0000000400007c24 */ /* 0x000fe2000f8e02ff */
[----:B------:R-:W-:Y:S02]  /*db40*/  LEA R3, R3, R28, 0x7 ;  /* 0x0000001c03037211 */ /* 0x000fe400078e38ff */
[----:B------:R-:W-:Y:S02]  /*db50*/  SHFL.IDX PT, R8, R7, 0x1, 0x181f ;  /* 0x00381f0007087f89 */ /* 0x000fe400000e0000 */
[C---:B------:R-:W-:Y:S01]  /*db60*/  ISETP.GE.AND P2, PT, R3.reuse, R0, PT ;  /* 0x000000000300720c */ /* 0x040fe20003f46270 */
[C---:B------:R-:W-:Y:S01]  /*db70*/  VIADD R9, R3.reuse, 0x10 ;  /* 0x0000001003097836 */ /* 0x040fe20000000000 */
[----:B------:R-:W1:Y:S01]  /*db80*/  SHFL.IDX PT, R14, R6, 0x1, 0x181f ;  /* 0x00381f00060e7f89 */ /* 0x000e6200000e0000 */
[----:B------:R-:W-:-:S03]  /*db90*/  VIADD R11, R3, 0x20 ;  /* 0x00000020030b7836 */ /* 0x000fc60000000000 */
[----:B------:R-:W-:Y:S07]  /*dba0*/  SHFL.IDX PT, R10, R7, 0x3, 0x181f ;  /* 0x00781f00070a7f89 */ /* 0x000fee00000e0000 */
[----:B------:R-:W-:Y:S01]  /*dbb0*/  @!P2 LEA R21, R19, UR47, 0x1 ;  /* 0x0000002f1315ac11 */ /* 0x000fe2000f8e08ff */
[----:B0-----:R-:W-:-:S05]  /*dbc0*/  @!P2 IMAD.WIDE.U32 R4, R26, 0x2, R4 ;  /* 0x000000021a04a825 */ /* 0x001fca00078e0004 */
[----:B------:R-:W-:Y:S04]  /*dbd0*/  @!P2 LDGSTS.E.BYPASS.LTC128B.128 [R21+0x10400], desc[UR44][R4.64], !P0 ;  /* 0x104000000415afae */ /* 0x000fe8000c101d6c */
[----:B------:R1:W-:Y:S01]  /*dbe0*/  @!P2 LDGSTS.E.BYPASS.LTC128B.128 [R21+0x14400], desc[UR44][R4.64+0x80], !P1 ;  /* 0x144000800415afae */ /* 0x0003e2000c901d6c */
[----:B------:R-:W-:Y:S01]  /*dbf0*/  ISETP.GE.AND P2, PT, R9, R0, PT ;  /* 0x000000000900720c */ /* 0x000fe20003f46270 */
[----:B-1----:R-:W-:Y:S01]  /*dc00*/  IMAD.MOV.U32 R4, RZ, RZ, R14 ;  /* 0x000000ffff047224 */ /* 0x002fe200078e000e */
[----:B------:R-:W-:Y:S01]  /*dc10*/  MOV R5, R8 ;  /* 0x0000000800057202 */ /* 0x000fe20000000f00 */
[----:B------:R-:W-:Y:S10]  /*dc20*/  SHFL.IDX PT, R14, R6, 0x3, 0x181f ;  /* 0x00781f00060e7f89 */ /* 0x000ff400000e0000 */
[----:B------:R-:W-:Y:S01]  /*dc30*/  @!P2 LEA R35, R19, UR47, 0x1 ;  /* 0x0000002f1323ac11 */ /* 0x000fe2000f8e08ff */
[----:B------:R-:W-:-:S02]  /*dc40*/  @!P2 IMAD.WIDE.U32 R8, R26, 0x2, R4 ;  /* 0x000000021a08a825 */ /* 0x000fc400078e0004 */
        /* <DEDUP_REMOVED lines=11> */
[----:B------:R-:W-:Y:S02]  /*dd00*/  ISETP.GE.AND P2, PT, R9, R0, PT ;  /* 0x000000000900720c */ /* 0x000fe40003f46270 */
[----:B0-----:R-:W-:Y:S01]  /*dd10*/  MOV R4, R14 ;  /* 0x0000000e00047202 */ /* 0x001fe20000000f00 */
        /* <DEDUP_REMOVED lines=9> */
[C---:B------:R-:W-:Y:S01]  /*ddb0*/  IADD3 R11, R3.reuse, 0x60, RZ ;  /* 0x00000060030b7810 */ /* 0x040fe20007ffe0ff */
        /* <DEDUP_REMOVED lines=22> */
.L_x_8996:
[----:B------:R-:W-:Y:S01]  /*df20*/  VIADD R3, R3, 0x70 ;  /* 0x0000007003037836 */ /* 0x000fe20000000000 */
[----:B------:R-:W-:Y:S01]  /*df30*/  BSSY B0, `(.L_x_8925) ;  /* 0x000000e000007945 */ /* 0x000fe20003800000 */
[----:B-12---:R-:W-:Y:S01]  /*df40*/  MOV R4, R14 ;  /* 0x0000000e00047202 */ /* 0x006fe20000000f00 */
[----:B------:R-:W-:Y:S02]  /*df50*/  IMAD.MOV.U32 R5, RZ, RZ, R10 ;  /* 0x000000ffff057224 */ /* 0x000fe400078e000a */
        /* <DEDUP_REMOVED lines=11> */
.L_x_8926:
[----:B------:R-:W-:Y:S05]  /*e010*/  BSYNC B0 ;  /* 0x0000000000007941 */ /* 0x000fea0003800000 */
.L_x_8925:
        /* <DEDUP_REMOVED lines=9> */
.L_x_8997:
[----:B------:R-:W-:Y:S01]  /*e0b0*/  MOV R8, 0x1 ;  /* 0x0000000100087802 */ /* 0x000fe20000000f00 */
[----:B------:R-:W-:Y:S01]  /*e0c0*/  IMAD.MOV.U32 R10, RZ, RZ, RZ ;  /* 0x000000ffff0a7224 */ /* 0x000fe200078e00ff */
[----:B------:R-:W-:Y:S06]  /*e0d0*/  @!P1 BRA `(.L_x_8928) ;  /* 0x00000010002c9947 */ /* 0x000fec0003800000 */
[----:B------:R-:W-:Y:S01]  /*e0e0*/  UIADD3 UR4, UR43, 0x1, URZ ;  /* 0x000000012b047890 */ /* 0x000fe2000fffe03f */
[----:B0-----:R-:W-:Y:S01]  /*e0f0*/  LOP3.LUT R0, RZ, UR42, RZ, 0x33, !PT ;  /* 0x0000002aff007c12 */ /* 0x001fe2000f8e33ff */
[----:B------:R-:W-:Y:S01]  /*e100*/  ULOP3.LUT UR5, URZ, UR46, URZ, 0x33, !UPT ;  /* 0x0000002e3f057292 */ /* 0x000fe2000f8e333f */
[----:B------:R-:W-:Y:S01]  /*e110*/  IADD3 R31, R33, R31, R28 ;  /* 0x0000001f211f7210 */ /* 0x000fe20007ffe01c */
[----:B------:R-:W-:Y:S01]  /*e120*/  UIMAD UR4, UR4, UR37, URZ ;  /* 0x00000025040472a4 */ /* 0x000fe2000f8e023f */
[----:B------:R-:W-:Y:S01]  /*e130*/  BSSY B0, `(.L_x_8928) ;  /* 0x0000105000007945 */ /* 0x000fe20003800000 */
[----:B------:R-:W-:Y:S01]  /*e140*/  MOV R9, 0x1 ;  /* 0x0000000100097802 */ /* 0x000fe20000000f00 */
[----:B------:R-:W-:Y:S02]  /*e150*/  IMAD.MOV.U32 R20, RZ, RZ, RZ ;  /* 0x000000ffff147224 */ /* 0x000fe400078e00ff */
[----:B------:R-:W-:Y:S01]  /*e160*/  VIADD R31, R31, 0xfffffe80 ;  /* 0xfffffe801f1f7836 */ /* 0x000fe20000000000 */
[----:B------:R-:W-:Y:S01]  /*e170*/  LOP3.LUT R3, RZ, UR4, RZ, 0x33, !PT ;  /* 0x00000004ff037c12 */ /* 0x000fe2000f8e33ff */
[----:B------:R-:W-:-:S02]  /*e180*/  ULDC UR4, c[0x0][0x2f4] ;  /* 0x0000bd0000047ab9 */ /* 0x000fc40000000800 */
[----:B------:R-:W-:Y:S02]  /*e190*/  ISETP.GE.AND P2, PT, R26, UR4, PT ;  /* 0x000000041a007c0c */ /* 0x000fe4000bf46270 */
[----:B------:R-:W-:Y:S02]  /*e1a0*/  VIMNMX3 R0, R0, UR5, R3, !PT ;  /* 0x0000000500007c0f */ /* 0x000fe4000f800103 */
[----:B------:R-:W-:Y:S02]  /*e1b0*/  IADD3 R3, -R28, UR41, RZ ;  /* 0x000000291c037c10 */ /* 0x000fe4000fffe1ff */
[----:B------:R-:W-:Y:S01]  /*e1c0*/  ISETP.GE.AND P1, PT, R25, UR4, PT ;  /* 0x0000000419007c0c */ /* 0x000fe2000bf26270 */
[C---:B------:R-:W-:Y:S01]  /*e1d0*/  IMAD R21, R0.reuse, -0x80, R31 ;  /* 0xffffff8000157824 */ /* 0x040fe200078e021f */
[C---:B------:R-:W-:Y:S01]  /*e1e0*/  IADD3 R22, -R0.reuse, -0x2, RZ ;  /* 0xfffffffe00167810 */ /* 0x040fe20007ffe1ff */
[----:B------:R-:W-:-:S05]  /*e1f0*/  IMAD R3, R0, 0x80, R3 ;  /* 0x0000008000037824 */ /* 0x000fca00078e0203 */
[----:B------:R-:W-:-:S07]  /*e200*/  IADD3 R31, R3, 0x100, RZ ;  /* 0x00000100031f7810 */ /* 0x000fce0007ffe0ff */
.L_x_8941:
        /* <DEDUP_REMOVED lines=12> */
[----:B------:R-:W-:-:S04]  /*e2d0*/  ULDC.64 UR4, c[0x0][0x418] ;  /* 0x0001060000047ab9 */ /* 0x000fc80000000a00 */
[----:B------:R-:W-:Y:S02]  /*e2e0*/  IADD3 R3, R3, R7, RZ ;  /* 0x0000000703037210 */ /* 0x000fe40007ffe0ff */
        /* <DEDUP_REMOVED lines=12> */
.L_x_8929:
[----:B------:R-:W-:Y:S01]  /*e3b0*/  LEA R34, R10, UR47, 0x3 ;  /* 0x0000002f0a227c11 */ /* 0x000fe2000f8e18ff */
[----:B------:R-:W-:Y:S01]  /*e3c0*/  BSSY B1, `(.L_x_8930) ;  /* 0x0000004000017945 */ /* 0x000fe20003800000 */
[----:B------:R-:W-:-:S04]  /*e3d0*/  SHF.L.U32 R3, R8, 0x1f, RZ ;  /* 0x0000001f08037819 */ /* 0x000fc800000006ff */
[----:B------:R-:W0:Y:S02]  /*e3e0*/  SYNCS.PHASECHK.TRANS64.TRYWAIT P0, [R34+URZ+0x28840], R3 ;  /* 0x02884003220075a7 */ /* 0x000e24000800017f */
[----:B0-----:R-:W-:Y:S05]  /*e3f0*/  @!P0 BRA `(.L_x_8931) ;  /* 0x0000002c00c88947 */ /* 0x001fea0003800000 */
.L_x_8998:
[----:B------:R-:W-:Y:S05]  /*e400*/  BSYNC B1 ;  /* 0x0000000000017941 */ /* 0x000fea0003800000 */
.L_x_8930:
        /* <DEDUP_REMOVED lines=26> */
[----:B------:R-:W-:Y:S02]  /*e5b0*/  LEA.HI.X R5, R4, UR7, R5, 0x1, P0 ;  /* 0x0000000704057c11 */ /* 0x000fe400080f0c05 */
[----:B------:R-:W-:Y:S01]  /*e5c0*/  LEA R4, R10, R19, 0xe ;  /* 0x000000130a047211 */ /* 0x000fe200078e70ff */
        /* <DEDUP_REMOVED lines=15> */
[----:B0-----:R-:W-:-:S03]  /*e6c0*/  IADD3.X R13, RZ, R0, RZ, P0, !PT ;  /* 0x00000000ff0d7210 */ /* 0x001fc600007fe4ff */
        /* <DEDUP_REMOVED lines=31> */
.L_x_9016:
[----:B------:R-:W-:-:S04]  /*e8c0*/  IADD3 R6, P0, R6, R3, RZ ;  /* 0x0000000306067210 */ /* 0x000fc80007f1e0ff */
[----:B------:R-:W-:Y:S02]  /*e8d0*/  IADD3.X R7, RZ, R5, RZ, P0, !PT ;  /* 0x00000005ff077210 */ /* 0x000fe400007fe4ff */
[----:B------:R-:W-:-:S03]  /*e8e0*/  PLOP3.LUT P0, PT, PT, PT, PT, 0x80, 0x0 ;  /* 0x000000000000781c */ /* 0x000fc60003f0f070 */
[----:B------:R-:W-:Y:S01]  /*e8f0*/  @!PT LDS RZ, [RZ] ;  /* 0x00000000fffff984 */ /* 0x000fe20000000800 */
[----:B------:R-:W-:Y:S01]  /*e900*/  @!PT LDS RZ, [RZ] ;  /* 0x00000000fffff984 */ /* 0x000fe20000000800 */
[----:B------:R-:W-:Y:S01]  /*e910*/  @!PT LDS RZ, [RZ] ;  /* 0x00000000fffff984 */ /* 0x000fe20000000800 */
[----:B------:R1:W-:Y:S04]  /*e920*/  LDGSTS.E.BYPASS.LTC128B.128 [R4+0x1bc00], desc[UR44][R6.64], !P4 ;  /* 0x1bc0000006047fae */ /* 0x0003e8000e101d6c */
[----:B------:R1:W-:Y:S01]  /*e930*/  LDGSTS.E.BYPASS.LTC128B.128 [R4+0x1fc00], desc[UR44][R6.64+0x80], !P3 ;  /* 0x1fc0008006047fae */ /* 0x0003e2000d901d6c */
[----:B------:R-:W-:-:S05]  /*e940*/  NOP ;  /* 0x0000000000007918 */ /* 0x000fca0000000000 */
.L_x_8933:
        /* <DEDUP_REMOVED lines=10> */
.L_x_8934:
[----:B------:R2:W-:Y:S01]  /*e9f0*/  SYNCS.ARRIVE.TRANS64.A1T0 RZ, [R34+URZ+0x28830], RZ ;  /* 0x028830ff22ff79a7 */ /* 0x0005e2000810003f */
[----:B------:R-:W-:Y:S05]  /*ea00*/  @!P4 BRA `(.L_x_8935) ;  /* 0x000000000004c947 */ /* 0x000fea0003800000 */
[----:B------:R-:W-:Y:S01]  /*ea10*/  BPT.TRAP 0x1 ;  /* 0x000000040000795c */ /* 0x000fe20000300000 */
.L_x_8935:
[----:B------:R-:W-:Y:S01]  /*ea20*/  SHF.L.U32 R5, R9, 0x1f, RZ ;  /* 0x0000001f09057819 */ /* 0x000fe200000006ff */
[----:B------:R-:W-:Y:S01]  /*ea30*/  BSSY B1, `(.L_x_8936) ;  /* 0x0000004000017945 */ /* 0x000fe20003800000 */
[----:B------:R-:W-:-:S04]  /*ea40*/  LEA R0, R20, UR47, 0x3 ;  /* 0x0000002f14007c11 */ /* 0x000fc8000f8e18ff */
[----:B------:R-:W3:Y:S02]  /*ea50*/  SYNCS.PHASECHK.TRANS64.TRYWAIT P0, [R0+URZ+0x28860], R5 ;  /* 0x02886005000075a7 */ /* 0x000ee4000800017f */
[----:B---3--:R-:W-:Y:S05]  /*ea60*/  @!P0 BRA `(.L_x_8937) ;  /* 0x00000030009c8947 */ /* 0x008fea0003800000 */
.L_x_9017:
[----:B------:R-:W-:Y:S05]  /*ea70*/  BSYNC B1 ;  /* 0x0000000000017941 */ /* 0x000fea0003800000 */
.L_x_8936:
        /* <DEDUP_REMOVED lines=15> */
[----:B------:R-:W1:Y:S01]  /*eb70*/  SHFL.IDX PT, R14, R16, 0x2, 0x181f ;  /* 0x00581f00100e7f89 */ /* 0x000e6200000e0000 */
[----:B------:R-:W-:Y:S02]  /*eb80*/  IADD3.X R13, RZ, R6, RZ, P0, !PT ;  /* 0x00000006ff0d7210 */ /* 0x000fe400007fe4ff */
        /* <DEDUP_REMOVED lines=22> */
[----:B------:R-:W3:Y:S01]  /*ecf0*/  SHFL.IDX PT, R14, R16, 0x5, 0x181f ;  /* 0x00b81f00100e7f89 */ /* 0x000ee200000e0000 */
[----:B0-----:R-:W-:Y:S02]  /*ed00*/  IADD3.X R5, RZ, R6, RZ, P0, !PT ;  /* 0x00000006ff057210 */ /* 0x001fe400007fe4ff */
        /* <DEDUP_REMOVED lines=17> */
[----:B------:R3:W0:-:S12]  /*ee20*/  SHFL.IDX PT, R6, R2, 0x7, 0x181f ;  /* 0x00f81f0002067f89 */ /* 0x00061800000e0000 */
[----:B------:R3:W-:Y:S01]  /*ee30*/  LDGSTS.E.BYPASS.LTC128B.128 [R7+0x3400], desc[UR44][R4.64], !P0 ;  /* 0x0340000004077fae */ /* 0x0007e2000c101d6c */
[----:B------:R-:W-:-:S13]  /*ee40*/  ISETP.LT.OR P0, PT, R31, 0x61, P1 ;  /* 0x000000611f00780c */ /* 0x000fda0000f01670 */
[----:B01----:R3:W-:Y:S02]  /*ee50*/  LDGSTS.E.BYPASS.LTC128B.128 [R7+0x7400], desc[UR44][R4.64+0x80], !P0 ;  /* 0x0740008004077fae */ /* 0x0037e4000c101d6c */
.L_x_9035:
[----:B---3--:R-:W-:Y:S01]  /*ee60*/  IADD3 R2, P0, R14, R3, RZ ;  /* 0x000000030e027210 */ /* 0x008fe20007f1e0ff */
[----:B------:R-:W-:Y:S02]  /*ee70*/  ULDC.64 UR4, c[0x0][0x328] ;  /* 0x0000ca0000047ab9 */ /* 0x000fe40000000a00 */
[----:B------:R-:W-:Y:S01]  /*ee80*/  IMAD R36, R36, UR4, RZ ;  /* 0x0000000424247c24 */ /* 0x000fe2000f8e02ff */
[----:B------:R-:W-:Y:S01]  /*ee90*/  IADD3.X R3, RZ, R6, RZ, P0, !PT ;  /* 0x00000006ff037210 */ /* 0x000fe200007fe4ff */
[----:B0-----:R-:W-:Y:S01]  /*eea0*/  IMAD.WIDE.U32 R4, R35, UR4, RZ ;  /* 0x0000000423047c25 */ /* 0x001fe2000f8e00ff */
[----:B------:R-:W-:-:S03]  /*eeb0*/  ISETP.LT.OR P0, PT, R31, 0x71, P2 ;  /* 0x000000711f00780c */ /* 0x000fc60001701670 */
[----:B------:R-:W-:Y:S01]  /*eec0*/  IMAD R9, R35, UR5, R36 ;  /* 0x0000000523097c24 */ /* 0x000fe2000f8e0224 */
[----:B------:R-:W-:Y:S02]  /*eed0*/  ULDC.64 UR4, c[0x0][0x338] ;  /* 0x0000ce0000047ab9 */ /* 0x000fe40000000a00 */
[----:B------:R-:W-:Y:S02]  /*eee0*/  IMAD R33, R33, UR4, RZ ;  /* 0x0000000421217c24 */ /* 0x000fe4000f8e02ff */
[----:B------:R-:W-:Y:S02]  /*eef0*/  IMAD.IADD R5, R5, 0x1, R9 ;  /* 0x0000000105057824 */ /* 0x000fe400078e0209 */
[C---:B------:R-:W-:Y:S02]  /*ef00*/  IMAD R33, R32.reuse, UR5, R33 ;  /* 0x0000000520217c24 */ /* 0x040fe4000f8e0221 */
[----:B------:R-:W-:Y:S01]  /*ef10*/  IMAD.WIDE.U32 R4, R32, UR4, R4 ;  /* 0x0000000420047c25 */ /* 0x000fe2000f8e0004 */
[----:B------:R-:W-:Y:S01]  /*ef20*/  @!PT LDS RZ, [RZ] ;  /* 0x00000000fffff984 */ /* 0x000fe20000000800 */
[----:B------:R-:W-:Y:S01]  /*ef30*/  @!PT LDS RZ, [RZ] ;  /* 0x00000000fffff984 */ /* 0x000fe20000000800 */
[----:B------:R-:W-:Y:S01]  /*ef40*/  @!PT LDS RZ, [RZ] ;  /* 0x00000000fffff984 */ /* 0x000fe20000000800 */
[----:B------:R0:W-:Y:S01]  /*ef50*/  LDGSTS.E.BYPASS.LTC128B.128 [R7+0x3c00], desc[UR44][R2.64], !P0 ;  /* 0x03c0000002077fae */ /* 0x0001e2000c101d6c */
[----:B------:R-:W-:-:S02]  /*ef60*/  ISETP.LT.OR P0, PT, R31, 0x71, P1 ;  /* 0x000000711f00780c */ /* 0x000fc40000f01670 */
[----:B------:R-:W-:-:S11]  /*ef70*/  IMAD.IADD R33, R5, 0x1, R33 ;  /* 0x0000000105217824 */ /* 0x000fd600078e0221 */
[----:B------:R0:W-:Y:S01]  /*ef80*/  LDGSTS.E.BYPASS.LTC128B.128 [R7+0x7c00], desc[UR44][R2.64+0x80], !P0 ;  /* 0x07c0008002077fae */ /* 0x0001e2000c101d6c */
[----:B------:R-:W-:Y:S01]  /*ef90*/  PLOP3.LUT P0, PT, PT, PT, PT, 0x80, 0x0 ;  /* 0x000000000000781c */ /* 0x000fe20003f0f070 */
[----:B------:R-:W-:-:S12]  /*efa0*/  NOP ;  /* 0x0000000000007918 */ /* 0x000fd80000000000 */
.L_x_8939:
        /* <DEDUP_REMOVED lines=10> */
.L_x_8940:
[----:B------:R-:W-:Y:S01]  /*f050*/  R2UR UR4, R24 ;  /* 0x00000000180472ca */ /* 0x000fe200000e0000 */
[----:B------:R-:W-:Y:S01]  /*f060*/  ULDC.64 UR6, c[0x0][0x330] ;  /* 0x0000cc0000067ab9 */ /* 0x000fe20000000a00 */
[----:B------:R-:W-:Y:S01]  /*f070*/  IMAD.MOV.U32 R5, RZ, RZ, R33 ;  /* 0x000000ffff057224 */ /* 0x000fe200078e0021 */
[----:B0-----:R-:W-:Y:S01]  /*f080*/  MOV R3, UR6 ;  /* 0x0000000600037c02 */ /* 0x001fe20008000f00 */
[----:B------:R0:W-:Y:S01]  /*f090*/  SYNCS.ARRIVE.TRANS64.A1T0 RZ, [R0+URZ+0x28850], RZ ;  /* 0x028850ff00ff79a7 */ /* 0x0001e2000810003f */
[----:B------:R-:W-:Y:S01]  /*f0a0*/  IADD3 R22, R22, -0x1, RZ ;  /* 0xffffffff16167810 */ /* 0x000fe20007ffe0ff */
        /* <DEDUP_REMOVED lines=14> */
.L_x_8928:
[----:B------:R-:W-:-:S13]  /*f190*/  ISETP.NE.AND P0, PT, R18, 0x3, PT ;  /* 0x000000031200780c */ /* 0x000fda0003f05270 */
[----:B------:R-:W-:Y:S05]  /*f1a0*/  @!P0 BRA `(.L_x_8942) ;  /* 0x0000000000048947 */ /* 0x000fea0003800000 */
[----:B------:R-:W-:Y:S01]  /*f1b0*/  BPT.TRAP 0x1 ;  /* 0x000000040000795c */ /* 0x000fe20000300000 */
.L_x_8942:
[----:B0-----:R-:W-:Y:S01]  /*f1c0*/  LEA R0, R10, UR47, 0x3 ;  /* 0x0000002f0a007c11 */ /* 0x001fe2000f8e18ff */
[----:B------:R-:W-:Y:S01]  /*f1d0*/  IMAD.MOV.U32 R3, RZ, RZ, -0x80 ;  /* 0xffffff80ff037424 */ /* 0x000fe200078e00ff */
[----:B------:R-:W-:Y:S01]  /*f1e0*/  SHF.L.U32 R5, R8, 0x1f, RZ ;  /* 0x0000001f08057819 */ /* 0x000fe200000006ff */
[----:B------:R-:W-:Y:S01]  /*f1f0*/  BSSY B0, `(.L_x_8943) ;  /* 0x0000006000007945 */ /* 0x000fe20003800000 */
[----:B------:R-:W-:Y:S01]  /*f200*/  LEA R6, R10, R19, 0xe ;  /* 0x000000130a067211 */ /* 0x000fe200078e70ff */
[----:B------:R-:W-:Y:S01]  /*f210*/  IMAD R3, R22, R3, UR41 ;  /* 0x0000002916037e24 */ /* 0x000fe2000f8e0203 */
[----:B------:R-:W0:Y:S03]  /*f220*/  SYNCS.PHASECHK.TRANS64.TRYWAIT P0, [R0+URZ+0x28860], R5 ;  /* 0x02886005000075a7 */ /* 0x000e26000800017f */
[----:B------:R-:W-:Y:S01]  /*f230*/  IMAD.IADD R28, R3, 0x1, -R28 ;  /* 0x00000001031c7824 */ /* 0x000fe200078e0a1c */
[----:B0-----:R-:W-:Y:S06]  /*f240*/  @!P0 BRA `(.L_x_8944) ;  /* 0x00000034006c8947 */ /* 0x001fec0003800000 */
.L_x_9036:
[----:B------:R-:W-:Y:S05]  /*f250*/  BSYNC B0 ;  /* 0x0000000000007941 */ /* 0x000fea0003800000 */
.L_x_8943:
        /* <DEDUP_REMOVED lines=16> */
[----:B0-----:R-:W-:-:S03]  /*f360*/  MOV R7, R5 ;  /* 0x0000000500077202 */ /* 0x001fc60000000f00 */
        /* <DEDUP_REMOVED lines=17> */
[----:B-1----:R-:W-:Y:S01]  /*f480*/  IMAD.MOV.U32 R13, RZ, RZ, R9 ;  /* 0x000000ffff0d7224 */ /* 0x002fe200078e0009 */
[----:B------:R-:W-:Y:S02]  /*f490*/  MOV R9, RZ ;  /* 0x000000ff00097202 */ /* 0x000fe40000000f00 */
        /* <DEDUP_REMOVED lines=9> */
[C---:B------:R-:W-:Y:S02]  /*f530*/  ISETP.LT.OR P4, PT, R28.reuse, 0x41, P1 ;  /* 0x000000411c00780c */ /* 0x040fe40000f81670 */
[----:B-----5:R-:W-:Y:S01]  /*f540*/  MOV R7, R19 ;  /* 0x0000001300077202 */ /* 0x020fe20000000f00 */
        /* <DEDUP_REMOVED lines=21> */
.L_x_9054:
        /* <DEDUP_REMOVED lines=12> */
.L_x_8946:
        /* <DEDUP_REMOVED lines=10> */
.L_x_8947:
[----:B------:R1:W-:Y:S02]  /*f800*/  SYNCS.ARRIVE.TRANS64.A1T0 RZ, [R0+URZ+0x28850], RZ ;  /* 0x028850ff00ff79a7 */ /* 0x0003e4000810003f */
[----:B-1----:R-:W-:-:S04]  /*f810*/  IADD3 R0, R10, 0x1, RZ ;  /* 0x000000010a007810 */ /* 0x002fc80007ffe0ff */
[----:B------:R-:W-:-:S04]  /*f820*/  ISETP.NE.AND P0, PT, R0, 0x2, PT ;  /* 0x000000020000780c */ /* 0x000fc80003f05270 */
[----:B0-----:R-:W-:Y:S02]  /*f830*/  SEL R3, RZ, 0x1, P0 ;  /* 0x00000001ff037807 */ /* 0x001fe40000000000 */
[----:B------:R-:W-:Y:S02]  /*f840*/  SEL R0, R0, RZ, P0 ;  /* 0x000000ff00007207 */ /* 0x000fe40000000000 */
[----:B------:R-:W-:-:S07]  /*f850*/  LOP3.LUT R8, R8, R3, RZ, 0x3c, !PT ;  /* 0x0000000308087212 */ /* 0x000fce00078e3cff */
.L_x_8913:
[----:B------:R-:W0:Y:S01]  /*f860*/  S2R R3, SR_CgaCtaId ;  /* 0x0000000000037919 */ /* 0x000e220000008800 */
[----:B------:R-:W-:Y:S02]  /*f870*/  MOV R2, 0x400 ;  /* 0x0000040000027802 */ /* 0x000fe40000000f00 */
[----:B------:R-:W-:Y:S02]  /*f880*/  SHF.L.U32 R9, R9, 0x1f, RZ ;  /* 0x0000001f09097819 */ /* 0x000fe400000006ff */
[----:B0-----:R-:W-:-:S04]  /*f890*/  LEA R7, R3, R2, 0x18 ;  /* 0x0000000203077211 */ /* 0x001fc800078ec0ff */
[----:B------:R-:W0:Y:S02]  /*f8a0*/  SYNCS.PHASECHK.TRANS64.TRYWAIT P0, [R7+URZ+0x28820], R9 ;  /* 0x02882009070075a7 */ /* 0x000e24000800017f */
[----:B0-----:R-:W-:Y:S05]  /*f8b0*/  @!P0 BRA `(.L_x_8948) ;  /* 0x00000038007c8947 */ /* 0x001fea0003800000 */
.L_x_9055:
[----:B------:R-:W-:-:S03]  /*f8c0*/  UMOV UR4, 0xffffffff ;  /* 0xffffffff00047882 */ /* 0x000fc60000000000 */
[----:B------:R-:W-:Y:S05]  /*f8d0*/  BRA.DIV UR4, `(.L_x_8949) ;  /* 0x0000003a04887947 */ /* 0x000fea000b800000 */
[----:B------:R1:W3:Y:S02]  /*f8e0*/  SHFL.IDX PT, R14, R17, RZ, 0x1f ;  /* 0x00001fff110e7589 */ /* 0x0002e400000e0000 */
.L_x_9058:
[----:B---3--:R-:W-:-:S13]  /*f8f0*/  ISETP.NE.AND P0, PT, R14, RZ, PT ;  /* 0x000000ff0e00720c */ /* 0x008fda0003f05270 */
[----:B------:R-:W-:Y:S05]  /*f900*/  @P0 BRA `(.L_x_8869) ;  /* 0x0000000000880947 */ /* 0x000fea0003800000 */
[----:B------:R-:W-:-:S03]  /*f910*/  UMOV UR4, 0xffffffff ;  /* 0xffffffff00047882 */ /* 0x000fc60000000000 */
[----:B------:R-:W-:Y:S05]  /*f920*/  BRA.DIV UR4, `(.L_x_8950) ;  /* 0x0000003a049c7947 */ /* 0x000fea000b800000 */
[----:B------:R-:W-:-:S13]  /*f930*/  ELECT P6, URZ, PT ;  /* 0x00000000003f782f */ /* 0x000fda00038c0000 */
.L_x_9061:
[----:B------:R-:W-:Y:S05]  /*f940*/  @!P6 BRA `(.L_x_8869) ;  /* 0x000000000078e947 */ /* 0x000fea0003800000 */
[----:B------:R-:W-:-:S06]  /*f950*/  ULOP3.LUT UR4, UR36, 0x2, URZ, 0xfc, !UPT ;  /* 0x0000000224047892 */ /* 0x000fcc000f8efc3f */
[----:B------:R-:W-:-:S05]  /*f960*/  IMAD.U32 R2, RZ, RZ, UR4 ;  /* 0x00000004ff027e24 */ /* 0x000fca000f8e00ff */
[----:B------:R-:W-:-:S13]  /*f970*/  ISETP.NE.AND P0, PT, R2, 0x3, PT ;  /* 0x000000030200780c */ /* 0x000fda0003f05270 */
[----:B------:R-:W-:Y:S05]  /*f980*/  @!P0 BRA `(.L_x_8951) ;  /* 0x0000000000048947 */ /* 0x000fea0003800000 */
[----:B------:R-:W-:Y:S01]  /*f990*/  BPT.TRAP 0x1 ;  /* 0x000000040000795c */ /* 0x000fe20000300000 */
.L_x_8951:
[----:B------:R-:W-:Y:S01]  /*f9a0*/  IMAD R5, R0, 0x8, R7 ;  /* 0x0000000800057824 */ /* 0x000fe200078e0207 */
[----:B------:R-:W-:Y:S02]  /*f9b0*/  SHF.L.U32 R2, R8, 0x1f, RZ ;  /* 0x0000001f08027819 */ /* 0x000fe400000006ff */
[----:B------:R-:W-:Y:S02]  /*f9c0*/  IADD3 R0, R0, 0x1, RZ ;  /* 0x0000000100007810 */ /* 0x000fe40007ffe0ff */
[----:B------:R-:W3:Y:S02]  /*f9d0*/  SYNCS.PHASECHK.TRANS64.TRYWAIT P1, [R5+URZ+0x28840], R2 ;  /* 0x02884002050075a7 */ /* 0x000ee4000802017f */
[----:B------:R-:W-:-:S04]  /*f9e0*/  ISETP.NE.AND P2, PT, R0, 0x2, PT ;  /* 0x000000020000780c */ /* 0x000fc80003f45270 */
[----:B------:R-:W-:Y:S01]  /*f9f0*/  SEL R3, RZ, 0x1, P2 ;  /* 0x00000001ff037807 */ /* 0x000fe20001000000 */
[----:B---3--:R-:W-:Y:S08]  /*fa00*/  @!P1 BRA `(.L_x_8952) ;  /* 0x0000003800849947 */ /* 0x008ff00003800000 */
.L_x_9062:
[----:B------:R-:W-:Y:S02]  /*fa10*/  SEL R0, R0, RZ, P2 ;  /* 0x000000ff00007207 */ /* 0x000fe40001000000 */
[----:B------:R-:W-:Y:S01]  /*fa20*/  LOP3.LUT R3, R8, R3, RZ, 0x3c, !PT ;  /* 0x0000000308037212 */ /* 0x000fe200078e3cff */
[----:B------:R-:W-:Y:S06]  /*fa30*/  @!P0 BRA `(.L_x_8953) ;  /* 0x0000000000048947 */ /* 0x000fec0003800000 */
[----:B------:R-:W-:Y:S01]  /*fa40*/  BPT.TRAP 0x1 ;  /* 0x000000040000795c */ /* 0x000fe20000300000 */
.L_x_8953:
[----:B0-----:R-:W-:Y:S01]  /*fa50*/  IMAD R7, R0, 0x8, R7 ;  /* 0x0000000800077824 */ /* 0x001fe200078e0207 */
[----:B------:R-:W-:-:S04]  /*fa60*/  SHF.L.U32 R0, R3, 0x1f, RZ ;  /* 0x0000001f03007819 */ /* 0x000fc800000006ff */
[----:B------:R-:W0:Y:S02]  /*fa70*/  SYNCS.PHASECHK.TRANS64.TRYWAIT P1, [R7+URZ+0x28840], R0 ;  /* 0x02884000070075a7 */ /* 0x000e24000802017f */
[----:B0-----:R-:W-:Y:S05]  /*fa80*/  @!P1 BRA `(.L_x_8954) ;  /* 0x0000003800789947 */ /* 0x001fea0003800000 */
.L_x_9063:
[----:B------:R-:W-:Y:S05]  /*fa90*/  @!P0 BRA `(.L_x_8955) ;  /* 0x0000000000048947 */ /* 0x000fea0003800000 */
[----:B------:R-:W-:Y:S01]  /*faa0*/  BPT.TRAP 0x1 ;  /* 0x000000040000795c */ /* 0x000fe20000300000 */
.L_x_8955:
[----:B------:R-:W4:Y:S02]  /*fab0*/  SYNCS.PHASECHK.TRANS64.TRYWAIT P1, [R5+URZ+0x28860], R2 ;  /* 0x02886002050075a7 */ /* 0x000f24000802017f */
[----:B----4-:R-:W-:Y:S05]  /*fac0*/  @!P1 BRA `(.L_x_8956) ;  /* 0x00000038007c9947 */ /* 0x010fea0003800000 */
.L_x_9064:
[----:B------:R-:W-:Y:S05]  /*fad0*/  @!P0 BRA `(.L_x_8957) ;  /* 0x0000000000048947 */ /* 0x000fea0003800000 */
[----:B------:R-:W-:Y:S01]  /*fae0*/  BPT.TRAP 0x1 ;  /* 0x000000040000795c */ /* 0x000fe20000300000 */
.L_x_8957:
[----:B------:R0:W0:Y:S02]  /*faf0*/  SYNCS.PHASECHK.TRANS64.TRYWAIT P0, [R7+URZ+0x28860], R0 ;  /* 0x02886000070075a7 */ /* 0x000024000800017f */
[----:B0-----:R-:W-:Y:S05]  /*fb00*/  @!P0 NANOSLEEP.SYNCS 0x989680 ;  /* 0x009896800000895d */ /* 0x001fea0003900000 */
[----:B------:R-:W0:Y:S02]  /*fb10*/  @!P0 SYNCS.PHASECHK.TRANS64 P0, [R7+URZ+0x28860], R0 ;  /* 0x02886000070085a7 */ /* 0x000e24000800007f */
[----:B0-----:R-:W-:Y:S05]  /*fb20*/  @!P0 BRA `(.L_x_8957) ;  /* 0xfffffffc00f08947 */ /* 0x001fea000383ffff */
.L_x_8869:
[----:B------:R-:W-:Y:S05]  /*fb30*/  BSYNC B6 ;  /* 0x0000000000067941 */ /* 0x000fea0003800000 */
.L_x_8866:
[----:B------:R-:W-:Y:S05]  /*fb40*/  EXIT ;  /* 0x000000000000794d */ /* 0x000fea0003800000 */
.L_x_8873:
[----:B0-----:R-:W-:-:S04]  /*fb50*/  IMAD.U32 R3, RZ, RZ, UR41 ;  /* 0x00000029ff037e24 */ /* 0x001fc8000f8e00ff */
[----:B------:R0:W1:Y:S03]  /*fb60*/  SYNCS.PHASECHK.TRANS64.TRYWAIT P0, [R3+URZ+0x28800], R0 ;  /* 0x02880000030075a7 */ /* 0x000066000800017f */
[----:B-1----:R-:W-:Y:S05]  /*fb70*/  @!P0 NANOSLEEP.SYNCS 0x989680 ;  /* 0x009896800000895d */ /* 0x002fea0003900000 */
[----:B------:R-:W1:Y:S02]  /*fb80*/  @!P0 SYNCS.PHASECHK.TRANS64 P0, [R3+URZ+0x28800], R0 ;  /* 0x02880000030085a7 */ /* 0x000e64000800007f */
[----:B-1----:R-:W-:Y:S05]  /*fb90*/  @!P0 BRA `(.L_x_8873) ;  /* 0xfffffffc00ec8947 */ /* 0x002fea000383ffff */
[----:B------:R-:W-:Y:S05]  /*fba0*/  BRA `(.L_x_8958) ;  /* 0xffffff1400f07947 */ /* 0x000fea000383ffff */
.L_x_8877:
[----:B-1----:R-:W-:-:S04]  /*fbb0*/  MOV R3, UR41 ;  /* 0x0000002900037c02 */ /* 0x002fc80008000f00 */
[----:B------:R1:W2:Y:S03]  /*fbc0*/  SYNCS.PHASECHK.TRANS64.TRYWAIT P1, [R3+URZ+0x28830], R0 ;  /* 0x02883000030075a7 */ /* 0x0002a6000802017f */
[----:B--2---:R-:W-:Y:S05]  /*fbd0*/  @!P1 NANOSLEEP.SYNCS 0x989680 ;  /* 0x009896800000995d */ /* 0x004fea0003900000 */
[----:B------:R-:W2:Y:S02]  /*fbe0*/  @!P1 SYNCS.PHASECHK.TRANS64 P1, [R3+URZ+0x28830], R0 ;  /* 0x02883000030095a7 */ /* 0x000ea4000802007f */
[----:B--2---:R-:W-:Y:S05]  /*fbf0*/  @!P1 BRA `(.L_x_8877) ;  /* 0xfffffffc00ec9947 */ /* 0x004fea000383ffff */
[----:B------:R-:W-:Y:S05]  /*fc00*/  BRA `(.L_x_8876) ;  /* 0xffffff18000c7947 */ /* 0x000fea000383ffff */
.L_x_8883:
[----:B-1----:R-:W-:-:S04]  /*fc10*/  IMAD.U32 R11, RZ, RZ, UR4 ;  /* 0x00000004ff0b7e24 */ /* 0x002fc8000f8e00ff */
[----:B------:R1:W2:Y:S03]  /*fc20*/  SYNCS.PHASECHK.TRANS64.TRYWAIT P1, [R11+URZ+0x28830], R10 ;  /* 0x0288300a0b0075a7 */ /* 0x0002a6000802017f */
[----:B--2---:R-:W-:Y:S05]  /*fc30*/  @!P1 NANOSLEEP.SYNCS 0x989680 ;  /* 0x009896800000995d */ /* 0x004fea0003900000 */
[----:B------:R-:W2:Y:S02]  /*fc40*/  @!P1 SYNCS.PHASECHK.TRANS64 P1, [R11+URZ+0x28830], R10 ;  /* 0x0288300a0b0095a7 */ /* 0x000ea4000802007f */
[----:B--2---:R-:W-:Y:S05]  /*fc50*/  @!P1 BRA `(.L_x_8883) ;  /* 0xfffffffc00ec9947 */ /* 0x004fea000383ffff */
[----:B------:R-:W-:Y:S05]  /*fc60*/  BRA `(.L_x_8880) ;  /* 0xffffff4400b87947 */ /* 0x000fea000383ffff */
.L_x_8887:
[----:B-1----:R-:W-:-:S04]  /*fc70*/  IMAD.U32 R11, RZ, RZ, UR4 ;  /* 0x00000004ff0b7e24 */ /* 0x002fc8000f8e00ff */
[----:B------:R1:W2:Y:S03]  /*fc80*/  SYNCS.PHASECHK.TRANS64.TRYWAIT P1, [R11+URZ+0x28850], R10 ;  /* 0x0288500a0b0075a7 */ /* 0x0002a6000802017f */
[----:B--2---:R-:W-:Y:S05]  /*fc90*/  @!P1 NANOSLEEP.SYNCS 0x989680 ;  /* 0x009896800000995d */ /* 0x004fea0003900000 */
[----:B------:R-:W2:Y:S02]  /*fca0*/  @!P1 SYNCS.PHASECHK.TRANS64 P1, [R11+URZ+0x28850], R10 ;  /* 0x0288500a0b0095a7 */ /* 0x000ea4000802007f */
[----:B--2---:R-:W-:Y:S05]  /*fcb0*/  @!P1 BRA `(.L_x_8887) ;  /* 0xfffffffc00ec9947 */ /* 0x004fea000383ffff */
[----:B------:R-:W-:Y:S05]  /*fcc0*/  BRA `(.L_x_8884) ;  /* 0xffffff48008c7947 */ /* 0x000fea000383ffff */
.L_x_8895:
[----:B-1----:R-:W-:-:S04]  /*fcd0*/  MOV R10, UR4 ;  /* 0x00000004000a7c02 */ /* 0x002fc80008000f00 */
[----:B------:R1:W2:Y:S03]  /*fce0*/  SYNCS.PHASECHK.TRANS64.TRYWAIT P1, [R10+URZ+0x28830], R9 ;  /* 0x028830090a0075a7 */ /* 0x0002a6000802017f */
[----:B--2---:R-:W-:Y:S05]  /*fcf0*/  @!P1 NANOSLEEP.SYNCS 0x989680 ;  /* 0x009896800000995d */ /* 0x004fea0003900000 */
[----:B------:R-:W2:Y:S02]  /*fd00*/  @!P1 SYNCS.PHASECHK.TRANS64 P1, [R10+URZ+0x28830], R9 ;  /* 0x028830090a0095a7 */ /* 0x000ea4000802007f */
[----:B--2---:R-:W-:Y:S05]  /*fd10*/  @!P1 BRA `(.L_x_8895) ;  /* 0xfffffffc00ec9947 */ /* 0x004fea000383ffff */
[----:B------:R-:W-:Y:S05]  /*fd20*/  BRA `(.L_x_8892) ;  /* 0xffffff78001c7947 */ /* 0x000fea000383ffff */
.L_x_8899:
[----:B-1----:R-:W-:-:S04]  /*fd30*/  IMAD.U32 R10, RZ, RZ, UR4 ;  /* 0x00000004ff0a7e24 */ /* 0x002fc8000f8e00ff */
[----:B------:R1:W2:Y:S03]  /*fd40*/  SYNCS.PHASECHK.TRANS64.TRYWAIT P1, [R10+URZ+0x28850], R9 ;  /* 0x028850090a0075a7 */ /* 0x0002a6000802017f */
[----:B--2---:R-:W-:Y:S05]  /*fd50*/  @!P1 NANOSLEEP.SYNCS 0x989680 ;  /* 0x009896800000995d */ /* 0x004fea0003900000 */
[----:B------:R-:W2:Y:S02]  /*fd60*/  @!P1 SYNCS.PHASECHK.TRANS64 P1, [R10+URZ+0x28850], R9 ;  /* 0x028850090a0095a7 */ /* 0x000ea4000802007f */
[----:B--2---:R-:W-:Y:S05]  /*fd70*/  @!P1 BRA `(.L_x_8899) ;  /* 0xfffffffc00ec9947 */ /* 0x004fea000383ffff */
[----:B------:R-:W-:Y:S05]  /*fd80*/  BRA `(.L_x_8896) ;  /* 0xffffff7800e07947 */ /* 0x000fea000383ffff */
.L_x_8906:
[----:B-1----:R-:W-:-:S04]  /*fd90*/  IMAD.U32 R5, RZ, RZ, UR5 ;  /* 0x00000005ff057e24 */ /* 0x002fc8000f8e00ff */
[----:B------:R1:W2:Y:S03]  /*fda0*/  SYNCS.PHASECHK.TRANS64.TRYWAIT P1, [R5+URZ+0x28850], R2 ;  /* 0x02885002050075a7 */ /* 0x0002a6000802017f */
[----:B--2---:R-:W-:Y:S05]  /*fdb0*/  @!P1 NANOSLEEP.SYNCS 0x989680 ;  /* 0x009896800000995d */ /* 0x004fea0003900000 */
[----:B------:R-:W2:Y:S02]  /*fdc0*/  @!P1 SYNCS.PHASECHK.TRANS64 P1, [R5+URZ+0x28850], R2 ;  /* 0x02885002050095a7 */ /* 0x000ea4000802007f */
[----:B--2---:R-:W-:Y:S05]  /*fdd0*/  @!P1 BRA `(.L_x_8906) ;  /* 0xfffffffc00ec9947 */ /* 0x004fea000383ffff */
[----:B------:R-:W-:Y:S05]  /*fde0*/  BRA `(.L_x_8905) ;  /* 0xffffff9c00cc7947 */ /* 0x000fea000383ffff */
.L_x_8918:
[----:B------:R-:W-:Y:S01]  /*fdf0*/  MOV R13, R17 ;  /* 0x00000011000d7202 */ /* 0x000fe20000000f00 */
[----:B------:R-:W-:Y:S01]  /*fe00*/  IMAD.MOV.U32 R12, RZ, RZ, RZ ;  /* 0x000000ffff0c7224 */ /* 0x000fe200078e00ff */
[----:B------:R-:W-:Y:S01]  /*fe10*/  MOV R15, 0xffffffff ;  /* 0xffffffff000f7802 */ /* 0x000fe20000000f00 */
[----:B------:R-:W-:-:S07]  /*fe20*/  IMAD.MOV.U32 R11, RZ, RZ, 0x1f ;  /* 0x0000001fff0b7424 */ /* 0x000fce00078e00ff */
[----:B-----5:R-:W-:Y:S05]  /*fe30*/  WARPSYNC.COLLECTIVE R15, `(.L_x_8959) ;  /* 0x000000000f087348 */ /* 0x020fea0003c00000 */
[----:B------:R0:W1:Y:S02]  /*fe40*/  SHFL.IDX P6, R14, R13, R12, R11 ;  /* 0x0000000c0d0e7389 */ /* 0x00006400000c000b */
[----:B01---5:R-:W-:Y:S01]  /*fe50*/  ENDCOLLECTIVE ;  /* 0x000000000000791b */ /* 0x023fe20003800000 */
.L_x_8959:
[----:B------:R-:W-:Y:S05]  /*fe60*/  BRA `(.L_x_8960) ;  /* 0xffffffcc00a87947 */ /* 0x000fea000383ffff */
.L_x_8920:
[----:B0-----:R-:W-:-:S04]  /*fe70*/  IMAD.U32 R10, RZ, RZ, UR47 ;  /* 0x0000002fff0a7e24 */ /* 0x001fc8000f8e00ff */
[----:B------:R0:W1:Y:S03]  /*fe80*/  SYNCS.PHASECHK.TRANS64.TRYWAIT P0, [R10+URZ+0x28840], R9 ;  /* 0x028840090a0075a7 */ /* 0x000066000800017f */
[----:B-1----:R-:W-:Y:S05]  /*fe90*/  @!P0 NANOSLEEP.SYNCS 0x989680 ;  /* 0x009896800000895d */ /* 0x002fea0003900000 */
[----:B------:R-:W1:Y:S02]  /*fea0*/  @!P0 SYNCS.PHASECHK.TRANS64 P0, [R10+URZ+0x28840], R9 ;  /* 0x028840090a0085a7 */ /* 0x000e64000800007f */
[----:B-1----:R-:W-:Y:S05]  /*feb0*/  @!P0 BRA `(.L_x_8920) ;  /* 0xfffffffc00ec8947 */ /* 0x002fea000383ffff */
[----:B------:R-:W-:Y:S05]  /*fec0*/  BRA `(.L_x_8961) ;  /* 0xffffffd000247947 */ /* 0x000fea000383ffff */
.L_x_8921:
        /* <DEDUP_REMOVED lines=8> */
.L_x_8963:
[----:B------:R-:W-:Y:S05]  /*ff50*/  BSYNC B0 ;  /* 0x0000000000007941 */ /* 0x000fea0003800000 */
.L_x_8962:
        /* <DEDUP_REMOVED lines=9> */
.L_x_8964:
[----:B------:R-:W-:Y:S01]  /*fff0*/  MOV R13, R3 ;  /* 0x00000003000d7202 */ /* 0x000fe20000000f00 */
[----:B------:R-:W-:Y:S02]  /*10000*/  IMAD.MOV.U32 R12, RZ, RZ, 0x1 ;  /* 0x00000001ff0c7424 */ /* 0x000fe400078e00ff */
[----:B------:R-:W-:-:S07]  /*10010*/  IMAD.MOV.U32 R4, RZ, RZ, R14 ;  /* 0x000000ffff047224 */ /* 0x000fce00078e000e */
[----:B------:R-:W-:Y:S05]  /*10020*/  WARPSYNC.COLLECTIVE R15, `(.L_x_8965) ;  /* 0x000000000f087348 */ /* 0x000fea0003c00000 */
[----:B------:R0:W1:Y:S02]  /*10030*/  SHFL.IDX P6, R14, R13, R12, R11 ;  /* 0x0000000c0d0e7389 */ /* 0x00006400000c000b */
[----:B01----:R-:W-:Y:S01]  /*10040*/  ENDCOLLECTIVE ;  /* 0x000000000000791b */ /* 0x003fe20003800000 */
.L_x_8965:
[----:B------:R-:W-:-:S05]  /*10050*/  @P0 IMAD.WIDE.U32 R4, R26, 0x2, R4 ;  /* 0x000000021a040825 */ /* 0x000fca00078e0004 */
[----:B------:R-:W-:Y:S01]  /*10060*/  @!PT LDS RZ, [RZ] ;  /* 0x00000000fffff984 */ /* 0x000fe20000000800 */
[----:B------:R-:W-:Y:S01]  /*10070*/  @!PT LDS RZ, [RZ] ;  /* 0x00000000fffff984 */ /* 0x000fe20000000800 */
[----:B------:R-:W-:Y:S01]  /*10080*/  @!PT LDS RZ, [RZ] ;  /* 0x00000000fffff984 */ /* 0x000fe20000000800 */
[----:B------:R0:W-:Y:S04]  /*10090*/  @P0 LDGSTS.E.BYPASS.LTC128B.128 [R9+0x18400], desc[UR44][R4.64], !P3 ;  /* 0x1840000004090fae */ /* 0x0001e8000d901d6c */
[----:B------:R0:W-:Y:S01]  /*100a0*/  @P0 LDGSTS.E.BYPASS.LTC128B.128 [R9+0x1c400], desc[UR44][R4.64+0x80], !P2 ;  /* 0x1c40008004090fae */ /* 0x0001e2000d101d6c */
[----:B------:R-:W-:Y:S02]  /*100b0*/  ISETP.GE.AND P0, PT, R6, 0x11, PT ;  /* 0x000000110600780c */ /* 0x000fe40003f06270 */
[----:B------:R-:W-:Y:S01]  /*100c0*/  MOV R13, R0 ;  /* 0x00000000000d7202 */ /* 0x000fe20000000f00 */
[----:B------:R-:W-:-:S10]  /*100d0*/  IMAD.MOV.U32 R8, RZ, RZ, R14 ;  /* 0x000000ffff087224 */ /* 0x000fd400078e000e */
[----:B0-----:R-:W-:-:S07]  /*100e0*/  @P0 LEA R36, R19, UR47, 0x1 ;  /* 0x0000002f13240c11 */ /* 0x001fce000f8e08ff */
[----:B------:R-:W-:Y:S05]  /*100f0*/  WARPSYNC.COLLECTIVE R15, `(.L_x_8966) ;  /* 0x000000000f087348 */ /* 0x000fea0003c00000 */
[----:B------:R0:W1:Y:S02]  /*10100*/  SHFL.IDX P6, R14, R13, R12, R11 ;  /* 0x0000000c0d0e7389 */ /* 0x00006400000c000b */
[----:B01----:R-:W-:Y:S01]  /*10110*/  ENDCOLLECTIVE ;  /* 0x000000000000791b */ /* 0x003fe20003800000 */
.L_x_8966:
[----:B------:R-:W-:Y:S01]  /*10120*/  IMAD.MOV.U32 R5, RZ, RZ, R8 ;  /* 0x000000ffff057224 */ /* 0x000fe200078e0008 */
[----:B------:R-:W-:Y:S01]  /*10130*/  MOV R13, R3 ;  /* 0x00000003000d7202 */ /* 0x000fe20000000f00 */
[----:B------:R-:W-:Y:S02]  /*10140*/  IMAD.MOV.U32 R12, RZ, RZ, 0x2 ;  /* 0x00000002ff0c7424 */ /* 0x000fe400078e00ff */
[----:B------:R-:W-:-:S07]  /*10150*/  IMAD.MOV.U32 R4, RZ, RZ, R14 ;  /* 0x000000ffff047224 */ /* 0x000fce00078e000e */
[----:B------:R-:W-:Y:S05]  /*10160*/  WARPSYNC.COLLECTIVE R15, `(.L_x_8967) ;  /* 0x000000000f087348 */ /* 0x000fea0003c00000 */
[----:B------:R0:W1:Y:S02]  /*10170*/  SHFL.IDX P6, R14, R13, R12, R11 ;  /* 0x0000000c0d0e7389 */ /* 0x00006400000c000b */
[----:B01----:R-:W-:Y:S01]  /*10180*/  ENDCOLLECTIVE ;  /* 0x000000000000791b */ /* 0x003fe20003800000 */
.L_x_8967:
        /* <DEDUP_REMOVED lines=9> */
[----:B0-----:R-:W-:Y:S05]  /*10220*/  WARPSYNC.COLLECTIVE R15, `(.L_x_8968) ;  /* 0x000000000f087348 */ /* 0x001fea0003c00000 */
[----:B------:R1:W2:Y:S02]  /*10230*/  SHFL.IDX P6, R14, R13, R12, R11 ;  /* 0x0000000c0d0e7389 */ /* 0x0002a400000c000b */
[----:B012---:R-:W-:Y:S01]  /*10240*/  ENDCOLLECTIVE ;  /* 0x000000000000791b */ /* 0x007fe20003800000 */
.L_x_8968:
[----:B------:R-:W-:Y:S01]  /*10250*/  MOV R5, R10 ;  /* 0x0000000a00057202 */ /* 0x000fe20000000f00 */
[----:B------:R-:W-:Y:S02]  /*10260*/  IMAD.MOV.U32 R13, RZ, RZ, R3 ;  /* 0x000000ffff0d7224 */ /* 0x000fe400078e0003 */
[----:B------:R-:W-:Y:S02]  /*10270*/  IMAD.MOV.U32 R12, RZ, RZ, 0x3 ;  /* 0x00000003ff0c7424 */ /* 0x000fe400078e00ff */
[----:B------:R-:W-:-:S07]  /*10280*/  IMAD.MOV.U32 R37, RZ, RZ, R14 ;  /* 0x000000ffff257224 */ /* 0x000fce00078e000e */
[----:B------:R-:W-:Y:S05]  /*10290*/  WARPSYNC.COLLECTIVE R15, `(.L_x_8969) ;  /* 0x000000000f087348 */ /* 0x000fea0003c00000 */
[----:B------:R0:W1:Y:S02]  /*102a0*/  SHFL.IDX P6, R14, R13, R12, R11 ;  /* 0x0000000c0d0e7389 */ /* 0x00006400000c000b */
[----:B01----:R-:W-:Y:S01]  /*102b0*/  ENDCOLLECTIVE ;  /* 0x000000000000791b */ /* 0x003fe20003800000 */
.L_x_8969:
[----:B------:R-:W-:Y:S01]  /*102c0*/  IMAD.MOV.U32 R4, RZ, RZ, R37 ;  /* 0x000000ffff047224 */ /* 0x000fe200078e0025 */
        /* <DEDUP_REMOVED lines=13> */
.L_x_8970:
[----:B------:R-:W-:Y:S01]  /*103a0*/  IMAD.MOV.U32 R5, RZ, RZ, R7 ;  /* 0x000000ffff057224 */ /* 0x000fe200078e0007 */
[----:B------:R-:W-:Y:S01]  /*103b0*/  @P0 LEA R7, R19, UR47, 0x1 ;  /* 0x0000002f13070c11 */ /* 0x000fe2000f8e08ff */
[----:B------:R-:W-:Y:S01]  /*103c0*/  IMAD.MOV.U32 R13, RZ, RZ, R3 ;  /* 0x000000ffff0d7224 */ /* 0x000fe200078e0003 */
[----:B------:R-:W-:Y:S01]  /*103d0*/  MOV R12, 0x4 ;  /* 0x00000004000c7802 */ /* 0x000fe20000000f00 */
[----:B------:R-:W-:-:S07]  /*103e0*/  IMAD.MOV.U32 R32, RZ, RZ, R14 ;  /* 0x000000ffff207224 */ /* 0x000fce00078e000e */
[----:B------:R-:W-:Y:S05]  /*103f0*/  WARPSYNC.COLLECTIVE R15, `(.L_x_8971) ;  /* 0x000000000f087348 */ /* 0x000fea0003c00000 */
[----:B------:R0:W1:Y:S02]  /*10400*/  SHFL.IDX P6, R14, R13, R12, R11 ;  /* 0x0000000c0d0e7389 */ /* 0x00006400000c000b */
[----:B01----:R-:W-:Y:S01]  /*10410*/  ENDCOLLECTIVE ;  /* 0x000000000000791b */ /* 0x003fe20003800000 */
.L_x_8971:
[----:B------:R-:W-:-:S05]  /*10420*/  MOV R4, R32 ;  /* 0x0000002000047202 */ /* 0x000fca0000000f00 */
        /* <DEDUP_REMOVED lines=12> */
.L_x_8972:
[----:B------:R-:W-:Y:S01]  /*104f0*/  IMAD.MOV.U32 R5, RZ, RZ, R10 ;  /* 0x000000ffff057224 */ /* 0x000fe200078e000a */
[----:B------:R-:W-:Y:S01]  /*10500*/  @P0 LEA R10, R19, UR47, 0x1 ;  /* 0x0000002f130a0c11 */ /* 0x000fe2000f8e08ff */
[----:B------:R-:W-:Y:S01]  /*10510*/  IMAD.MOV.U32 R13, RZ, RZ, R3 ;  /* 0x000000ffff0d7224 */ /* 0x000fe200078e0003 */
[----:B------:R-:W-:Y:S02]  /*10520*/  MOV R12, 0x5 ;  /* 0x00000005000c7802 */ /* 0x000fe40000000f00 */
[----:B------:R-:W-:-:S07]  /*10530*/  MOV R4, R14 ;  /* 0x0000000e00047202 */ /* 0x000fce0000000f00 */
[----:B------:R-:W-:Y:S05]  /*10540*/  WARPSYNC.COLLECTIVE R15, `(.L_x_8973) ;  /* 0x000000000f087348 */ /* 0x000fea0003c00000 */
[----:B------:R0:W1:Y:S02]  /*10550*/  SHFL.IDX P6, R14, R13, R12, R11 ;  /* 0x0000000c0d0e7389 */ /* 0x00006400000c000b */
[----:B01----:R-:W-:Y:S01]  /*10560*/  ENDCOLLECTIVE ;  /* 0x000000000000791b */ /* 0x003fe20003800000 */
.L_x_8973:
        /* <DEDUP_REMOVED lines=12> */
.L_x_8974:
[----:B------:R-:W-:Y:S01]  /*10630*/  IMAD.MOV.U32 R5, RZ, RZ, R32 ;  /* 0x000000ffff057224 */ /* 0x000fe200078e0020 */
[----:B------:R-:W-:Y:S01]  /*10640*/  MOV R13, R3 ;  /* 0x00000003000d7202 */ /* 0x000fe20000000f00 */
[----:B------:R-:W-:Y:S01]  /*10650*/  IMAD.MOV.U32 R12, RZ, RZ, 0x6 ;  /* 0x00000006ff0c7424 */ /* 0x000fe200078e00ff */
[----:B------:R-:W-:-:S07]  /*10660*/  MOV R37, R14 ;  /* 0x0000000e00257202 */ /* 0x000fce0000000f00 */
[----:B------:R-:W-:Y:S05]  /*10670*/  WARPSYNC.COLLECTIVE R15, `(.L_x_8975) ;  /* 0x000000000f087348 */ /* 0x000fea0003c00000 */
[----:B------:R0:W1:Y:S02]  /*10680*/  SHFL.IDX P6, R14, R13, R12, R11 ;  /* 0x0000000c0d0e7389 */ /* 0x00006400000c000b */
[----:B01----:R-:W-:Y:S01]  /*10690*/  ENDCOLLECTIVE ;  /* 0x000000000000791b */ /* 0x003fe20003800000 */
.L_x_8975:
[----:B------:R-:W-:Y:S01]  /*106a0*/  IMAD.MOV.U32 R4, RZ, RZ, R37 ;  /* 0x000000ffff047224 */ /* 0x000fe200078e0025 */
[----:B------:R-:W-:-:S03]  /*106b0*/  @P0 LEA R37, R19, UR47, 0x1 ;  /* 0x0000002f13250c11 */ /* 0x000fc6000f8e08ff */
        /* <DEDUP_REMOVED lines=12> */
.L_x_8976:
        /* <DEDUP_REMOVED lines=8> */
.L_x_8977:
        /* <DEDUP_REMOVED lines=12> */
.L_x_8978:
[----:B------:R-:W-:Y:S05]  /*108c0*/  BRA `(.L_x_8979) ;  /* 0xffffffcc00207947 */ /* 0x000fea000383ffff */
.L_x_8924:
        /* <DEDUP_REMOVED lines=9> */
.L_x_8980:
[----:B------:R-:W-:Y:S02]  /*10960*/  VIADD R9, R3, 0x10 ;  /* 0x0000001003097836 */ /* 0x000fe40000000000 */
[----:B------:R-:W-:Y:S01]  /*10970*/  IMAD.MOV.U32 R13, RZ, RZ, R6 ;  /* 0x000000ffff0d7224 */ /* 0x000fe200078e0006 */
[----:B------:R-:W-:-:S07]  /*10980*/  MOV R5, R14 ;  /* 0x0000000e00057202 */ /* 0x000fce0000000f00 */
[----:B------:R-:W-:Y:S05]  /*10990*/  WARPSYNC.COLLECTIVE R15, `(.L_x_8981) ;  /* 0x000000000f087348 */ /* 0x000fea0003c00000 */
[----:B------:R0:W1:Y:S02]  /*109a0*/  SHFL.IDX P6, R14, R13, R12, R11 ;  /* 0x0000000c0d0e7389 */ /* 0x00006400000c000b */
[----:B01----:R-:W-:Y:S01]  /*109b0*/  ENDCOLLECTIVE ;  /* 0x000000000000791b */ /* 0x003fe20003800000 */
.L_x_8981:
[----:B------:R-:W-:Y:S02]  /*109c0*/  ULDC UR4, c[0x0][0x288] ;  /* 0x0000a20000047ab9 */ /* 0x000fe40000000800 */
[----:B------:R-:W-:-:S05]  /*109d0*/  IMAD R0, R0, UR4, RZ ;  /* 0x0000000400007c24 */ /* 0x000fca000f8e02ff */
[----:B------:R-:W-:Y:S02]  /*109e0*/  ISETP.GE.AND P2, PT, R3, R0, PT ;  /* 0x000000000300720c */ /* 0x000fe40003f46270 */
[----:B------:R-:W-:Y:S01]  /*109f0*/  MOV R13, R7 ;  /* 0x00000007000d7202 */ /* 0x000fe20000000f00 */
[----:B------:R-:W-:-:S10]  /*10a00*/  IMAD.MOV.U32 R12, RZ, RZ, 0x1 ;  /* 0x00000001ff0c7424 */ /* 0x000fd400078e00ff */
[----:B------:R-:W-:Y:S01]  /*10a10*/  @!P2 LEA R21, R19, UR47, 0x1 ;  /* 0x0000002f1315ac11 */ /* 0x000fe2000f8e08ff */
[----:B------:R-:W-:-:S07]  /*10a20*/  IMAD.MOV.U32 R4, RZ, RZ, R14 ;  /* 0x000000ffff047224 */ /* 0x000fce00078e000e */
[----:B------:R-:W-:Y:S05]  /*10a30*/  WARPSYNC.COLLECTIVE R15, `(.L_x_8982) ;  /* 0x000000000f087348 */ /* 0x000fea0003c00000 */
[----:B------:R0:W1:Y:S02]  /*10a40*/  SHFL.IDX P6, R14, R13, R12, R11 ;  /* 0x0000000c0d0e7389 */ /* 0x00006400000c000b */
[----:B01----:R-:W-:Y:S01]  /*10a50*/  ENDCOLLECTIVE ;  /* 0x000000000000791b */ /* 0x003fe20003800000 */
.L_x_8982:
        /* <DEDUP_REMOVED lines=13> */
.L_x_8983:
[----:B------:R-:W-:Y:S02]  /*10b30*/  IMAD.MOV.U32 R5, RZ, RZ, R8 ;  /* 0x000000ffff057224 */ /* 0x000fe400078e0008 */
[----:B------:R-:W-:Y:S02]  /*10b40*/  IMAD.MOV.U32 R13, RZ, RZ, R7 ;  /* 0x000000ffff0d7224 */ /* 0x000fe400078e0007 */
[----:B------:R-:W-:Y:S02]  /*10b50*/  IMAD.MOV.U32 R12, RZ, RZ, 0x2 ;  /* 0x00000002ff0c7424 */ /* 0x000fe400078e00ff */
[----:B------:R-:W-:-:S07]  /*10b60*/  IMAD.MOV.U32 R4, RZ, RZ, R14 ;  /* 0x000000ffff047224 */ /* 0x000fce00078e000e */
[----:B------:R-:W-:Y:S05]  /*10b70*/  WARPSYNC.COLLECTIVE R15, `(.L_x_8984) ;  /* 0x000000000f087348 */ /* 0x000fea0003c00000 */
[----:B------:R0:W1:Y:S02]  /*10b80*/  SHFL.IDX P6, R14, R13, R12, R11 ;  /* 0x0000000c0d0e7389 */ /* 0x00006400000c000b */
[----:B01----:R-:W-:Y:S01]  /*10b90*/  ENDCOLLECTIVE ;  /* 0x000000000000791b */ /* 0x003fe20003800000 */
.L_x_8984:
[----:B------:R-:W-:Y:S01]  /*10ba0*/  @!P2 IMAD.WIDE.U32 R8, R26, 0x2, R4 ;  /* 0x000000021a08a825 */ /* 0x000fe200078e0004 */
[----:B------:R-:W-:-:S04]  /*10bb0*/  IADD3 R5, R3, 0x20, RZ ;  /* 0x0000002003057810 */ /* 0x000fc80007ffe0ff */
[----:B------:R-:W-:Y:S01]  /*10bc0*/  @!PT LDS RZ, [RZ] ;  /* 0x00000000fffff984 */ /* 0x000fe20000000800 */
[----:B------:R-:W-:Y:S01]  /*10bd0*/  @!PT LDS RZ, [RZ] ;  /* 0x00000000fffff984 */ /* 0x000fe20000000800 */
[----:B------:R-:W-:Y:S01]  /*10be0*/  @!PT LDS RZ, [RZ] ;  /* 0x00000000fffff984 */ /* 0x000fe20000000800 */
[----:B------:R-:W-:Y:S04]  /*10bf0*/  @!P2 LDGSTS.E.BYPASS.LTC128B.128 [R35+0x10c00], desc[UR44][R8.64], !P0 ;  /* 0x10c000000823afae */ /* 0x000fe8000c101d6c */
[----:B------:R0:W-:Y:S01]  /*10c00*/  @!P2 LDGSTS.E.BYPASS.LTC128B.128 [R35+0x14c00], desc[UR44][R8.64+0x80], !P1 ;  /* 0x14c000800823afae */ /* 0x0001e2000c901d6c */
[----:B------:R-:W-:Y:S01]  /*10c10*/  ISETP.GE.AND P2, PT, R5, R0, PT ;  /* 0x000000000500720c */ /* 0x000fe20003f46270 */
[----:B------:R-:W-:Y:S01]  /*10c20*/  IMAD.MOV.U32 R13, RZ, RZ, R6 ;  /* 0x000000ffff0d7224 */ /* 0x000fe200078e0006 */
[----:B0-----:R-:W-:Y:S02]  /*10c30*/  IADD3 R9, R3, 0x30, RZ ;  /* 0x0000003003097810 */ /* 0x001fe40007ffe0ff */
[----:B------:R-:W-:-:S09]  /*10c40*/  MOV R5, R14 ;  /* 0x0000000e00057202 */ /* 0x000fd20000000f00 */
[----:B------:R-:W-:Y:S05]  /*10c50*/  WARPSYNC.COLLECTIVE R15, `(.L_x_8985) ;  /* 0x000000000f087348 */ /* 0x000fea0003c00000 */
[----:B------:R0:W1:Y:S02]  /*10c60*/  SHFL.IDX P6, R14, R13, R12, R11 ;  /* 0x0000000c0d0e7389 */ /* 0x00006400000c000b */
[----:B01----:R-:W-:Y:S01]  /*10c70*/  ENDCOLLECTIVE ;  /* 0x000000000000791b */ /* 0x003fe20003800000 */
.L_x_8985:
[----:B------:R-:W-:Y:S01]  /*10c80*/  @!P2 LEA R21, R19, UR47, 0x1 ;  /* 0x0000002f1315ac11 */ /* 0x000fe2000f8e08ff */
[----:B------:R-:W-:Y:S02]  /*10c90*/  IMAD.MOV.U32 R13, RZ, RZ, R7 ;  /* 0x000000ffff0d7224 */ /* 0x000fe400078e0007 */
[----:B------:R-:W-:Y:S02]  /*10ca0*/  IMAD.MOV.U32 R12, RZ, RZ, 0x3 ;  /* 0x00000003ff0c7424 */ /* 0x000fe400078e00ff */
[----:B------:R-:W-:-:S07]  /*10cb0*/  IMAD.MOV.U32 R4, RZ, RZ, R14 ;  /* 0x000000ffff047224 */ /* 0x000fce00078e000e */
[----:B------:R-:W-:Y:S05]  /*10cc0*/  WARPSYNC.COLLECTIVE R15, `(.L_x_8986) ;  /* 0x000000000f087348 */ /* 0x000fea0003c00000 */
[----:B------:R0:W1:Y:S02]  /*10cd0*/  SHFL.IDX P6, R14, R13, R12, R11 ;  /* 0x0000000c0d0e7389 */ /* 0x00006400000c000b */
[----:B01----:R-:W-:Y:S01]  /*10ce0*/  ENDCOLLECTIVE ;  /* 0x000000000000791b */ /* 0x003fe20003800000 */
.L_x_8986:
        /* <DEDUP_REMOVED lines=12> */
.L_x_8987:
        /* <DEDUP_REMOVED lines=8> */
.L_x_8988:
        /* <DEDUP_REMOVED lines=15> */
.L_x_8989:
[----:B------:R-:W-:Y:S01]  /*10f20*/  IMAD.MOV.U32 R13, RZ, RZ, R7 ;  /* 0x000000ffff0d7224 */ /* 0x000fe200078e0007 */
[----:B------:R-:W-:Y:S02]  /*10f30*/  MOV R12, 0x5 ;  /* 0x00000005000c7802 */ /* 0x000fe40000000f00 */
[----:B------:R-:W-:-:S07]  /*10f40*/  MOV R4, R14 ;  /* 0x0000000e00047202 */ /* 0x000fce0000000f00 */
[----:B------:R-:W-:Y:S05]  /*10f50*/  WARPSYNC.COLLECTIVE R15, `(.L_x_8990) ;  /* 0x000000000f087348 */ /* 0x000fea0003c00000 */
[----:B------:R0:W1:Y:S02]  /*10f60*/  SHFL.IDX P6, R14, R13, R12, R11 ;  /* 0x0000000c0d0e7389 */ /* 0x00006400000c000b */
[----:B01----:R-:W-:Y:S01]  /*10f70*/  ENDCOLLECTIVE ;  /* 0x000000000000791b */ /* 0x003fe20003800000 */
.L_x_8990:
        /* <DEDUP_REMOVED lines=12> */
.L_x_8991:
        /* <DEDUP_REMOVED lines=8> */
.L_x_8992:
        /* <DEDUP_REMOVED lines=13> */
.L_x_8993:
[----:B------:R-:W-:Y:S01]  /*11190*/  @!P2 LEA R21, R19, UR47, 0x1 ;  /* 0x0000002f1315ac11 */ /* 0x000fe2000f8e08ff */
[----:B------:R-:W-:Y:S01]  /*111a0*/  IMAD.MOV.U32 R13, RZ, RZ, R7 ;  /* 0x000000ffff0d7224 */ /* 0x000fe200078e0007 */
[----:B------:R-:W-:Y:S01]  /*111b0*/  MOV R12, 0x7 ;  /* 0x00000007000c7802 */ /* 0x000fe20000000f00 */
[----:B------:R-:W-:-:S07]  /*111c0*/  IMAD.MOV.U32 R4, RZ, RZ, R14 ;  /* 0x000000ffff047224 */ /* 0x000fce00078e000e */
[----:B------:R-:W-:Y:S05]  /*111d0*/  WARPSYNC.COLLECTIVE R15, `(.L_x_8994) ;  /* 0x000000000f087348 */ /* 0x000fea0003c00000 */
[----:B------:R0:W1:Y:S02]  /*111e0*/  SHFL.IDX P6, R14, R13, R12, R11 ;  /* 0x0000000c0d0e7389 */ /* 0x00006400000c000b */
[----:B01----:R-:W-:Y:S01]  /*111f0*/  ENDCOLLECTIVE ;  /* 0x000000000000791b */ /* 0x003fe20003800000 */
.L_x_8994:
        /* <DEDUP_REMOVED lines=11> */
.L_x_8995:
[----:B------:R-:W-:Y:S05]  /*112b0*/  BRA `(.L_x_8996) ;  /* 0xffffffcc00187947 */ /* 0x000fea000383ffff */
.L_x_8927:
[----:B0-----:R-:W-:-:S04]  /*112c0*/  MOV R3, UR47 ;  /* 0x0000002f00037c02 */ /* 0x001fc80008000f00 */
[----:B------:R0:W1:Y:S03]  /*112d0*/  SYNCS.PHASECHK.TRANS64.TRYWAIT P0, [R3+URZ+0x28820], R0 ;  /* 0x02882000030075a7 */ /* 0x000066000800017f */
[----:B-1----:R-:W-:Y:S05]  /*112e0*/  @!P0 NANOSLEEP.SYNCS 0x989680 ;  /* 0x009896800000895d */ /* 0x002fea0003900000 */
[----:B------:R-:W1:Y:S02]  /*112f0*/  @!P0 SYNCS.PHASECHK.TRANS64 P0, [R3+URZ+0x28820], R0 ;  /* 0x02882000030085a7 */ /* 0x000e64000800007f */
[----:B-1----:R-:W-:Y:S05]  /*11300*/  @!P0 BRA `(.L_x_8927) ;  /* 0xfffffffc00ec8947 */ /* 0x002fea000383ffff */
[----:B------:R-:W-:Y:S05]  /*11310*/  BRA `(.L_x_8997) ;  /* 0xffffffcc00647947 */ /* 0x000fea000383ffff */
.L_x_8931:
[----:B0-----:R0:W1:Y:S02]  /*11320*/  SYNCS.PHASECHK.TRANS64.TRYWAIT P0, [R34+URZ+0x28840], R3 ;  /* 0x02884003220075a7 */ /* 0x001064000800017f */
[----:B-1----:R-:W-:Y:S05]  /*11330*/  @!P0 NANOSLEEP.SYNCS 0x989680 ;  /* 0x009896800000895d */ /* 0x002fea0003900000 */
[----:B------:R-:W1:Y:S02]  /*11340*/  @!P0 SYNCS.PHASECHK.TRANS64 P0, [R34+URZ+0x28840], R3 ;  /* 0x02884003220085a7 */ /* 0x000e64000800007f */
[----:B-1----:R-:W-:Y:S05]  /*11350*/  @!P0 BRA `(.L_x_8931) ;  /* 0xfffffffc00f08947 */ /* 0x002fea000383ffff */
[----:B------:R-:W-:Y:S05]  /*11360*/  BRA `(.L_x_8998) ;  /* 0xffffffd000247947 */ /* 0x000fea000383ffff */
.L_x_8932:
        /* <DEDUP_REMOVED lines=8> */
.L_x_9000:
[----:B------:R-:W-:Y:S05]  /*113f0*/  BSYNC B1 ;  /* 0x0000000000017941 */ /* 0x000fea0003800000 */
.L_x_8999:
[----:B------:R-:W-:Y:S01]  /*11400*/  MOV R13, R6 ;  /* 0x00000006000d7202 */ /* 0x000fe20000000f00 */
[----:B------:R-:W-:Y:S01]  /*11410*/  IMAD.MOV.U32 R12, RZ, RZ, RZ ;  /* 0x000000ffff0c7224 */ /* 0x000fe200078e00ff */
[----:B------:R-:W-:Y:S01]  /*11420*/  MOV R15, 0xffffffff ;  /* 0xffffffff000f7802 */ /* 0x000fe20000000f00 */
[----:B------:R-:W-:Y:S01]  /*11430*/  IMAD.MOV.U32 R11, RZ, RZ, 0x181f ;  /* 0x0000181fff0b7424 */ /* 0x000fe200078e00ff */
[----:B------:R-:W-:Y:S01]  /*11440*/  LEA R4, R4, UR47, 0x1 ;  /* 0x0000002f04047c11 */ /* 0x000fe2000f8e08ff */
[----:B------:R-:W-:Y:S02]  /*11450*/  IMAD.MOV.U32 R0, RZ, RZ, R14 ;  /* 0x000000ffff007224 */ /* 0x000fe400078e000e */
[----:B------:R-:W-:-:S07]  /*11460*/  IMAD.SHL.U32 R3, R26, 0x2, RZ ;  /* 0x000000021a037824 */ /* 0x000fce00078e00ff */
[----:B------:R-:W-:Y:S05]  /*11470*/  WARPSYNC.COLLECTIVE R15, `(.L_x_9001) ;  /* 0x000000000f087348 */ /* 0x000fea0003c00000 */
[----:B------:R0:W1:Y:S02]  /*11480*/  SHFL.IDX P6, R14, R13, R12, R11 ;  /* 0x0000000c0d0e7389 */ /* 0x00006400000c000b */
[----:B01----:R-:W-:Y:S01]  /*11490*/  ENDCOLLECTIVE ;  /* 0x000000000000791b */ /* 0x003fe20003800000 */
.L_x_9001:
        /* <DEDUP_REMOVED lines=13> */
.L_x_9002:
[----:B------:R-:W-:Y:S01]  /*11570*/  IMAD.MOV.U32 R13, RZ, RZ, R6 ;  /* 0x000000ffff0d7224 */ /* 0x000fe200078e0006 */
[----:B------:R-:W-:-:S07]  /*11580*/  MOV R0, R14 ;  /* 0x0000000e00007202 */ /* 0x000fce0000000f00 */
[----:B------:R-:W-:Y:S05]  /*11590*/  WARPSYNC.COLLECTIVE R15, `(.L_x_9003) ;  /* 0x000000000f087348 */ /* 0x000fea0003c00000 */
[----:B------:R0:W1:Y:S02]  /*115a0*/  SHFL.IDX P6, R14, R13, R12, R11 ;  /* 0x0000000c0d0e7389 */ /* 0x00006400000c000b */
[----:B01----:R-:W-:Y:S01]  /*115b0*/  ENDCOLLECTIVE ;  /* 0x000000000000791b */ /* 0x003fe20003800000 */
.L_x_9003:
        /* <DEDUP_REMOVED lines=14> */
.L_x_9004:
[----:B------:R-:W-:Y:S02]  /*116a0*/  IMAD.MOV.U32 R13, RZ, RZ, R6 ;  /* 0x000000ffff0d7224 */ /* 0x000fe400078e0006 */
[----:B------:R-:W-:-:S07]  /*116b0*/  IMAD.MOV.U32 R7, RZ, RZ, R14 ;  /* 0x000000ffff077224 */ /* 0x000fce00078e000e */
[----:B------:R-:W-:Y:S05]  /*116c0*/  WARPSYNC.COLLECTIVE R15, `(.L_x_9005) ;  /* 0x000000000f087348 */ /* 0x000fea0003c00000 */
[----:B------:R0:W1:Y:S02]  /*116d0*/  SHFL.IDX P6, R14, R13, R12, R11 ;  /* 0x0000000c0d0e7389 */ /* 0x00006400000c000b */
[----:B01----:R-:W-:Y:S01]  /*116e0*/  ENDCOLLECTIVE ;  /* 0x000000000000791b */ /* 0x003fe20003800000 */
.L_x_9005:
[----:B------:R-:W-:Y:S02]  /*116f0*/  IMAD.MOV.U32 R13, RZ, RZ, R5 ;  /* 0x000000ffff0d7224 */ /* 0x000fe400078e0005 */
[----:B------:R-:W-:Y:S01]  /*11700*/  IMAD.MOV.U32 R12, RZ, RZ, 0x3 ;  /* 0x00000003ff0c7424 */ /* 0x000fe200078e00ff */
        /* <DEDUP_REMOVED lines=11> */
.L_x_9006:
[----:B------:R-:W-:Y:S02]  /*117c0*/  IMAD.MOV.U32 R13, RZ, RZ, R6 ;  /* 0x000000ffff0d7224 */ /* 0x000fe400078e0006 */
[----:B------:R-:W-:-:S07]  /*117d0*/  IMAD.MOV.U32 R0, RZ, RZ, R14 ;  /* 0x000000ffff007224 */ /* 0x000fce00078e000e */
[----:B------:R-:W-:Y:S05]  /*117e0*/  WARPSYNC.COLLECTIVE R15, `(.L_x_9007) ;  /* 0x000000000f087348 */ /* 0x000fea0003c00000 */
[----:B------:R0:W1:Y:S02]  /*117f0*/  SHFL.IDX P6, R14, R13, R12, R11 ;  /* 0x0000000c0d0e7389 */ /* 0x00006400000c000b */
[----:B01----:R-:W-:Y:S01]  /*11800*/  ENDCOLLECTIVE ;  /* 0x000000000000791b */ /* 0x003fe20003800000 */
.L_x_9007:
[----:B------:R-:W-:Y:S01]  /*11810*/  IMAD.MOV.U32 R13, RZ, RZ, R5 ;  /* 0x000000ffff0d7224 */ /* 0x000fe200078e0005 */
[----:B------:R-:W-:Y:S02]  /*11820*/  MOV R12, 0x4 ;  /* 0x00000004000c7802 */ /* 0x000fe40000000f00 */
        /* <DEDUP_REMOVED lines=12> */
.L_x_9008:
[----:B------:R-:W-:Y:S01]  /*118f0*/  MOV R13, R6 ;  /* 0x00000006000d7202 */ /* 0x000fe20000000f00 */
[----:B------:R-:W-:-:S07]  /*11900*/  IMAD.MOV.U32 R0, RZ, RZ, R14 ;  /* 0x000000ffff007224 */ /* 0x000fce00078e000e */
[----:B------:R-:W-:Y:S05]  /*11910*/  WARPSYNC.COLLECTIVE R15, `(.L_x_9009) ;  /* 0x000000000f087348 */ /* 0x000fea0003c00000 */
[----:B------:R0:W1:Y:S02]  /*11920*/  SHFL.IDX P6, R14, R13, R12, R11 ;  /* 0x0000000c0d0e7389 */ /* 0x00006400000c000b */
[----:B01----:R-:W-:Y:S01]  /*11930*/  ENDCOLLECTIVE ;  /* 0x000000000000791b */ /* 0x003fe20003800000 */
.L_x_9009:
        /* <DEDUP_REMOVED lines=14> */
.L_x_9010:
[----:B------:R-:W-:Y:S01]  /*11a20*/  IMAD.MOV.U32 R13, RZ, RZ, R6 ;  /* 0x000000ffff0d7224 */ /* 0x000fe200078e0006 */
[----:B------:R-:W-:-:S07]  /*11a30*/  MOV R7, R14 ;  /* 0x0000000e00077202 */ /* 0x000fce0000000f00 */
[----:B------:R-:W-:Y:S05]  /*11a40*/  WARPSYNC.COLLECTIVE R15, `(.L_x_9011) ;  /* 0x000000000f087348 */ /* 0x000fea0003c00000 */
[----:B------:R0:W1:Y:S02]  /*11a50*/  SHFL.IDX P6, R14, R13, R12, R11 ;  /* 0x0000000c0d0e7389 */ /* 0x00006400000c000b */
[----:B01----:R-:W-:Y:S01]  /*11a60*/  ENDCOLLECTIVE ;  /* 0x000000000000791b */ /* 0x003fe20003800000 */
.L_x_9011:
        /* <DEDUP_REMOVED lines=13> */
.L_x_9012:
[----:B------:R-:W-:Y:S01]  /*11b40*/  IMAD.MOV.U32 R13, RZ, RZ, R6 ;  /* 0x000000ffff0d7224 */ /* 0x000fe200078e0006 */
[----:B------:R-:W-:-:S07]  /*11b50*/  MOV R0, R14 ;  /* 0x0000000e00007202 */ /* 0x000fce0000000f00 */
[----:B------:R-:W-:Y:S05]  /*11b60*/  WARPSYNC.COLLECTIVE R15, `(.L_x_9013) ;  /* 0x000000000f087348 */ /* 0x000fea0003c00000 */
[----:B------:R0:W1:Y:S02]  /*11b70*/  SHFL.IDX P6, R14, R13, R12, R11 ;  /* 0x0000000c0d0e7389 */ /* 0x00006400000c000b */
[----:B01----:R-:W-:Y:S01]  /*11b80*/  ENDCOLLECTIVE ;  /* 0x000000000000791b */ /* 0x003fe20003800000 */
.L_x_9013:
        /* <DEDUP_REMOVED lines=14> */
.L_x_9014:
[----:B------:R-:W-:Y:S02]  /*11c70*/  IMAD.MOV.U32 R13, RZ, RZ, R6 ;  /* 0x000000ffff0d7224 */ /* 0x000fe400078e0006 */
[----:B------:R-:W-:-:S07]  /*11c80*/  IMAD.MOV.U32 R5, RZ, RZ, R14 ;  /* 0x000000ffff057224 */ /* 0x000fce00078e000e */
[----:B------:R-:W-:Y:S05]  /*11c90*/  WARPSYNC.COLLECTIVE R15, `(.L_x_9015) ;  /* 0x000000000f087348 */ /* 0x000fea0003c00000 */
[----:B------:R0:W1:Y:S02]  /*11ca0*/  SHFL.IDX P6, R14, R13, R12, R11 ;  /* 0x0000000c0d0e7389 */ /* 0x00006400000c000b */
[----:B01----:R-:W-:Y:S01]  /*11cb0*/  ENDCOLLECTIVE ;  /* 0x000000000000791b */ /* 0x003fe20003800000 */
.L_x_9015:
[----:B------:R-:W-:Y:S01]  /*11cc0*/  MOV R6, R14 ;  /* 0x0000000e00067202 */ /* 0x000fe20000000f00 */
[----:B------:R-:W-:Y:S06]  /*11cd0*/  BRA `(.L_x_9016) ;  /* 0xffffffc800f87947 */ /* 0x000fec000383ffff */
.L_x_8937:
[----:B---3--:R3:W4:Y:S02]  /*11ce0*/  SYNCS.PHASECHK.TRANS64.TRYWAIT P0, [R0+URZ+0x28860], R5 ;  /* 0x02886005000075a7 */ /* 0x008724000800017f */
[----:B----4-:R-:W-:Y:S05]  /*11cf0*/  @!P0 NANOSLEEP.SYNCS 0x989680 ;  /* 0x009896800000895d */ /* 0x010fea0003900000 */
[----:B------:R-:W4:Y:S02]  /*11d00*/  @!P0 SYNCS.PHASECHK.TRANS64 P0, [R0+URZ+0x28860], R5 ;  /* 0x02886005000085a7 */ /* 0x000f24000800007f */
[----:B----4-:R-:W-:Y:S05]  /*11d10*/  @!P0 BRA `(.L_x_8937) ;  /* 0xfffffffc00f08947 */ /* 0x010fea000383ffff */
[----:B------:R-:W-:Y:S05]  /*11d20*/  BRA `(.L_x_9017) ;  /* 0xffffffcc00507947 */ /* 0x000fea000383ffff */
.L_x_8938:
[----:B------:R-:W-:Y:S01]  /*11d30*/  BSSY B1, `(.L_x_9018) ;  /* 0x0000008000017945 */ /* 0x000fe20003800000 */
[----:B0-----:R-:W-:Y:S01]  /*11d40*/  IMAD.MOV.U32 R13, RZ, RZ, R2 ;  /* 0x000000ffff0d7224 */ /* 0x001fe200078e0002 */
[----:B------:R-:W-:Y:S01]  /*11d50*/  MOV R11, 0x181f ;  /* 0x0000181f000b7802 */ /* 0x000fe20000000f00 */
[----:B------:R-:W-:Y:S02]  /*11d60*/  IMAD.MOV.U32 R12, RZ, RZ, RZ ;  /* 0x000000ffff0c7224 */ /* 0x000fe400078e00ff */
[----:B------:R-:W-:-:S07]  /*11d70*/  IMAD.MOV.U32 R15, RZ, RZ, -0x1 ;  /* 0xffffffffff0f7424 */ /* 0x000fce00078e00ff */
[----:B--23--:R-:W-:Y:S05]  /*11d80*/  WARPSYNC.COLLECTIVE R15, `(.L_x_9019) ;  /* 0x000000000f087348 */ /* 0x00cfea0003c00000 */
[----:B------:R0:W1:Y:S02]  /*11d90*/  SHFL.IDX P6, R14, R13, R12, R11 ;  /* 0x0000000c0d0e7389 */ /* 0x00006400000c000b */
[----:B0123--:R-:W-:Y:S01]  /*11da0*/  ENDCOLLECTIVE ;  /* 0x000000000000791b */ /* 0x00ffe20003800000 */
.L_x_9019:
[----:B------:R-:W-:Y:S05]  /*11db0*/  BSYNC B1 ;  /* 0x0000000000017941 */ /* 0x000fea0003800000 */
.L_x_9018:
        /* <DEDUP_REMOVED lines=9> */
.L_x_9020:
[----:B------:R-:W-:Y:S01]  /*11e50*/  IMAD.MOV.U32 R13, RZ, RZ, R2 ;  /* 0x000000ffff0d7224 */ /* 0x000fe200078e0002 */
[----:B------:R-:W-:Y:S02]  /*11e60*/  MOV R12, 0x1 ;  /* 0x00000001000c7802 */ /* 0x000fe40000000f00 */
[----:B------:R-:W-:-:S13]  /*11e70*/  IADD3 R4, P0, R14, R3, RZ ;  /* 0x000000030e047210 */ /* 0x000fda0007f1e0ff */
[----:B------:R-:W-:Y:S05]  /*11e80*/  WARPSYNC.COLLECTIVE R15, `(.L_x_9021) ;  /* 0x000000000f087348 */ /* 0x000fea0003c00000 */
[----:B------:R0:W1:Y:S02]  /*11e90*/  SHFL.IDX P6, R14, R13, R12, R11 ;  /* 0x0000000c0d0e7389 */ /* 0x00006400000c000b */
[----:B01----:R-:W-:Y:S01]  /*11ea0*/  ENDCOLLECTIVE ;  /* 0x000000000000791b */ /* 0x003fe20003800000 */
.L_x_9021:
        /* <DEDUP_REMOVED lines=12> */
.L_x_9022:
        /* <DEDUP_REMOVED lines=10> */
.L_x_9023:
[----:B------:R-:W-:Y:S02]  /*12010*/  IADD3.X R5, RZ, R6, RZ, P0, !PT ;  /* 0x00000006ff057210 */ /* 0x000fe400007fe4ff */
        /* <DEDUP_REMOVED lines=11> */
.L_x_9024:
        /* <DEDUP_REMOVED lines=10> */
.L_x_9025:
        /* <DEDUP_REMOVED lines=12> */
.L_x_9026:
        /* <DEDUP_REMOVED lines=10> */
.L_x_9027:
        /* <DEDUP_REMOVED lines=12> */
.L_x_9028:
        /* <DEDUP_REMOVED lines=10> */
.L_x_9029:
        /* <DEDUP_REMOVED lines=12> */
.L_x_9030:
        /* <DEDUP_REMOVED lines=10> */
.L_x_9031:
        /* <DEDUP_REMOVED lines=12> */
.L_x_9032:
        /* <DEDUP_REMOVED lines=10> */
.L_x_9033:
        /* <DEDUP_REMOVED lines=12> */
.L_x_9034:
[----:B------:R-:W-:Y:S01]  /*127b0*/  @!PT LDS RZ, [RZ] ;  /* 0x00000000fffff984 */ /* 0x000fe20000000800 */
[----:B------:R-:W-:Y:S01]  /*127c0*/  @!PT LDS RZ, [RZ] ;  /* 0x00000000fffff984 */ /* 0x000fe20000000800 */
[----:B------:R-:W-:Y:S01]  /*127d0*/  @!PT LDS RZ, [RZ] ;  /* 0x00000000fffff984 */ /* 0x000fe20000000800 */
[----:B------:R0:W-:Y:S01]  /*127e0*/  LDGSTS.E.BYPASS.LTC128B.128 [R7+0x7400], desc[UR44][R4.64+0x80], !P0 ;  /* 0x0740008004077fae */ /* 0x0001e2000c101d6c */
[----:B------:R-:W-:Y:S05]  /*127f0*/  BRA `(.L_x_9035) ;  /* 0xffffffc400987947 */ /* 0x000fea000383ffff */
.L_x_8944:
[----:B0-----:R0:W1:Y:S02]  /*12800*/  SYNCS.PHASECHK.TRANS64.TRYWAIT P0, [R0+URZ+0x28860], R5 ;  /* 0x02886005000075a7 */ /* 0x001064000800017f */
[----:B-1----:R-:W-:Y:S05]  /*12810*/  @!P0 NANOSLEEP.SYNCS 0x989680 ;  /* 0x009896800000895d */ /* 0x002fea0003900000 */
[----:B------:R-:W1:Y:S02]  /*12820*/  @!P0 SYNCS.PHASECHK.TRANS64 P0, [R0+URZ+0x28860], R5 ;  /* 0x02886005000085a7 */ /* 0x000e64000800007f */
[----:B-1----:R-:W-:Y:S05]  /*12830*/  @!P0 BRA `(.L_x_8944) ;  /* 0xfffffffc00f08947 */ /* 0x002fea000383ffff */
[----:B------:R-:W-:Y:S05]  /*12840*/  BRA `(.L_x_9036) ;  /* 0xffffffc800807947 */ /* 0x000fea000383ffff */
.L_x_8945:
[----:B------:R-:W-:Y:S01]  /*12850*/  BSSY B0, `(.L_x_9037) ;  /* 0x0000008000007945 */ /* 0x000fe20003800000 */
[----:B------:R-:W-:Y:S01]  /*12860*/  MOV R13, R2 ;  /* 0x00000002000d7202 */ /* 0x000fe20000000f00 */
[----:B------:R-:W-:Y:S01]  /*12870*/  IMAD.MOV.U32 R12, RZ, RZ, RZ ;  /* 0x000000ffff0c7224 */ /* 0x000fe200078e00ff */
[----:B------:R-:W-:Y:S01]  /*12880*/  MOV R15, 0xffffffff ;  /* 0xffffffff000f7802 */ /* 0x000fe20000000f00 */
[----:B------:R-:W-:-:S07]  /*12890*/  IMAD.MOV.U32 R11, RZ, RZ, 0x181f ;  /* 0x0000181fff0b7424 */ /* 0x000fce00078e00ff */
[----:B0-2---:R-:W-:Y:S05]  /*128a0*/  WARPSYNC.COLLECTIVE R15, `(.L_x_9038) ;  /* 0x000000000f087348 */ /* 0x005fea0003c00000 */
[----:B------:R1:W3:Y:S02]  /*128b0*/  SHFL.IDX P6, R14, R13, R12, R11 ;  /* 0x0000000c0d0e7389 */ /* 0x0002e400000c000b */
[----:B0123--:R-:W-:Y:S01]  /*128c0*/  ENDCOLLECTIVE ;  /* 0x000000000000791b */ /* 0x00ffe20003800000 */
.L_x_9038:
[----:B------:R-:W-:Y:S05]  /*128d0*/  BSYNC B0 ;  /* 0x0000000000007941 */ /* 0x000fea0003800000 */
.L_x_9037:
        /* <DEDUP_REMOVED lines=9> */
.L_x_9039:
[----:B------:R-:W-:Y:S02]  /*12970*/  ULDC UR4, c[0x0][0x2f4] ;  /* 0x0000bd0000047ab9 */ /* 0x000fe40000000800 */
[----:B------:R-:W-:Y:S02]  /*12980*/  ISETP.GE.AND P0, PT, R25, UR4, PT ;  /* 0x0000000419007c0c */ /* 0x000fe4000bf06270 */
[----:B------:R-:W-:Y:S02]  /*12990*/  ISETP.GE.AND P1, PT, R26, UR4, PT ;  /* 0x000000041a007c0c */ /* 0x000fe4000bf26270 */
[C---:B------:R-:W-:Y:S02]  /*129a0*/  ISETP.LT.OR P3, PT, R28.reuse, 0x1, P0 ;  /* 0x000000011c00780c */ /* 0x040fe40000761670 */
[----:B------:R-:W-:Y:S01]  /*129b0*/  ISETP.LT.OR P2, PT, R28, 0x1, P1 ;  /* 0x000000011c00780c */ /* 0x000fe20000f41670 */
[----:B------:R-:W-:Y:S02]  /*129c0*/  IMAD.MOV.U32 R13, RZ, RZ, R2 ;  /* 0x000000ffff0d7224 */ /* 0x000fe400078e0002 */
[----:B------:R-:W-:Y:S01]  /*129d0*/  IMAD.MOV.U32 R12, RZ, RZ, 0x1 ;  /* 0x00000001ff0c7424 */ /* 0x000fe200078e00ff */
[----:B------:R-:W-:-:S09]  /*129e0*/  MOV R4, R14 ;  /* 0x0000000e00047202 */ /* 0x000fd20000000f00 */
[----:B------:R-:W-:Y:S05]  /*129f0*/  WARPSYNC.COLLECTIVE R15, `(.L_x_9040) ;  /* 0x000000000f087348 */ /* 0x000fea0003c00000 */
[----:B------:R0:W1:Y:S02]  /*12a00*/  SHFL.IDX P6, R14, R13, R12, R11 ;  /* 0x0000000c0d0e7389 */ /* 0x00006400000c000b */
[----:B01----:R-:W-:Y:S01]  /*12a10*/  ENDCOLLECTIVE ;  /* 0x000000000000791b */ /* 0x003fe20003800000 */
.L_x_9040:
        /* <DEDUP_REMOVED lines=13> */
.L_x_9041:
[----:B------:R-:W-:Y:S01]  /*12af0*/  MOV R5, R19 ;  /* 0x0000001300057202 */ /* 0x000fe20000000f00 */
[----:B------:R-:W-:Y:S02]  /*12b00*/  IMAD.MOV.U32 R13, RZ, RZ, R2 ;  /* 0x000000ffff0d7224 */ /* 0x000fe400078e0002 */
[----:B------:R-:W-:Y:S02]  /*12b10*/  IMAD.MOV.U32 R12, RZ, RZ, 0x2 ;  /* 0x00000002ff0c7424 */ /* 0x000fe400078e00ff */
[----:B------:R-:W-:-:S07]  /*12b20*/  IMAD.MOV.U32 R4, RZ, RZ, R14 ;  /* 0x000000ffff047224 */ /* 0x000fce00078e000e */
[----:B------:R-:W-:Y:S05]  /*12b30*/  WARPSYNC.COLLECTIVE R15, `(.L_x_9042) ;  /* 0x000000000f087348 */ /* 0x000fea0003c00000 */
[----:B------:R0:W1:Y:S02]  /*12b40*/  SHFL.IDX P6, R14, R13, R12, R11 ;  /* 0x0000000c0d0e7389 */ /* 0x00006400000c000b */
[----:B01----:R-:W-:Y:S01]  /*12b50*/  ENDCOLLECTIVE ;  /* 0x000000000000791b */ /* 0x003fe20003800000 */
.L_x_9042:
        /* <DEDUP_REMOVED lines=13> */
.L_x_9043:
[----:B------:R-:W-:Y:S02]  /*12c30*/  IMAD.MOV.U32 R5, RZ, RZ, R23 ;  /* 0x000000ffff057224 */ /* 0x000fe400078e0017 */
[----:B------:R-:W-:Y:S01]  /*12c40*/  IMAD.MOV.U32 R13, RZ, RZ, R2 ;  /* 0x000000ffff0d7224 */ /* 0x000fe200078e0002 */
[----:B------:R-:W-:Y:S01]  /*12c50*/  MOV R12, 0x3 ;  /* 0x00000003000c7802 */ /* 0x000fe20000000f00 */
[----:B------:R-:W-:-:S07]  /*12c60*/  IMAD.MOV.U32 R22, RZ, RZ, R14 ;  /* 0x000000ffff167224 */ /* 0x000fce00078e000e */
[----:B------:R-:W-:Y:S05]  /*12c70*/  WARPSYNC.COLLECTIVE R15, `(.L_x_9044) ;  /* 0x000000000f087348 */ /* 0x000fea0003c00000 */
[----:B------:R0:W1:Y:S02]  /*12c80*/  SHFL.IDX P6, R14, R13, R12, R11 ;  /* 0x0000000c0d0e7389 */ /* 0x00006400000c000b */
[----:B01----:R-:W-:Y:S01]  /*12c90*/  ENDCOLLECTIVE ;  /* 0x000000000000791b */ /* 0x003fe20003800000 */
.L_x_9044:
        /* <DEDUP_REMOVED lines=14> */
.L_x_9045:
[----:B------:R-:W-:Y:S01]  /*12d80*/  IMAD.MOV.U32 R5, RZ, RZ, R21 ;  /* 0x000000ffff057224 */ /* 0x000fe200078e0015 */
[----:B------:R-:W-:Y:S01]  /*12d90*/  MOV R13, R2 ;  /* 0x00000002000d7202 */ /* 0x000fe20000000f00 */
[----:B------:R-:W-:Y:S01]  /*12da0*/  IMAD.MOV.U32 R12, RZ, RZ, 0x4 ;  /* 0x00000004ff0c7424 */ /* 0x000fe200078e00ff */
[----:B------:R-:W-:-:S07]  /*12db0*/  MOV R20, R14 ;  /* 0x0000000e00147202 */ /* 0x000fce0000000f00 */
[----:B------:R-:W-:Y:S05]  /*12dc0*/  WARPSYNC.COLLECTIVE R15, `(.L_x_9046) ;  /* 0x000000000f087348 */ /* 0x000fea0003c00000 */
[----:B------:R0:W1:Y:S02]  /*12dd0*/  SHFL.IDX P6, R14, R13, R12, R11 ;  /* 0x0000000c0d0e7389 */ /* 0x00006400000c000b */
[----:B01----:R-:W-:Y:S01]  /*12de0*/  ENDCOLLECTIVE ;  /* 0x000000000000791b */ /* 0x003fe20003800000 */
.L_x_9046:
        /* <DEDUP_REMOVED lines=14> */
.L_x_9047:
        /* <DEDUP_REMOVED lines=8> */
.L_x_9048:
        /* <DEDUP_REMOVED lines=14> */
.L_x_9049:
[----:B------:R-:W-:Y:S01]  /*13030*/  MOV R5, R19 ;  /* 0x0000001300057202 */ /* 0x000fe20000000f00 */
[----:B------:R-:W-:Y:S02]  /*13040*/  IMAD.MOV.U32 R13, RZ, RZ, R2 ;  /* 0x000000ffff0d7224 */ /* 0x000fe400078e0002 */
[----:B------:R-:W-:Y:S02]  /*13050*/  IMAD.MOV.U32 R12, RZ, RZ, 0x6 ;  /* 0x00000006ff0c7424 */ /* 0x000fe400078e00ff */
[----:B------:R-:W-:-:S07]  /*13060*/  IMAD.MOV.U32 R4, RZ, RZ, R14 ;  /* 0x000000ffff047224 */ /* 0x000fce00078e000e */
[----:B------:R-:W-:Y:S05]  /*13070*/  WARPSYNC.COLLECTIVE R15, `(.L_x_9050) ;  /* 0x000000000f087348 */ /* 0x000fea0003c00000 */
[----:B------:R0:W1:Y:S02]  /*13080*/  SHFL.IDX P6, R14, R13, R12, R11 ;  /* 0x0000000c0d0e7389 */ /* 0x00006400000c000b */
[----:B01----:R-:W-:Y:S01]  /*13090*/  ENDCOLLECTIVE ;  /* 0x000000000000791b */ /* 0x003fe20003800000 */
.L_x_9050:
        /* <DEDUP_REMOVED lines=13> */
.L_x_9051:
[----:B------:R-:W-:Y:S02]  /*13170*/  IMAD.MOV.U32 R5, RZ, RZ, R25 ;  /* 0x000000ffff057224 */ /* 0x000fe400078e0019 */
[----:B------:R-:W-:Y:S01]  /*13180*/  IMAD.MOV.U32 R13, RZ, RZ, R2 ;  /* 0x000000ffff0d7224 */ /* 0x000fe200078e0002 */
[----:B------:R-:W-:Y:S01]  /*13190*/  MOV R12, 0x7 ;  /* 0x00000007000c7802 */ /* 0x000fe20000000f00 */
[----:B------:R-:W-:-:S07]  /*131a0*/  IMAD.MOV.U32 R30, RZ, RZ, R14 ;  /* 0x000000ffff1e7224 */ /* 0x000fce00078e000e */
[----:B------:R-:W-:Y:S05]  /*131b0*/  WARPSYNC.COLLECTIVE R15, `(.L_x_9052) ;  /* 0x000000000f087348 */ /* 0x000fea0003c00000 */
[----:B------:R0:W1:Y:S02]  /*131c0*/  SHFL.IDX P6, R14, R13, R12, R11 ;  /* 0x0000000c0d0e7389 */ /* 0x00006400000c000b */
[----:B01----:R-:W-:Y:S01]  /*131d0*/  ENDCOLLECTIVE ;  /* 0x000000000000791b */ /* 0x003fe20003800000 */
.L_x_9052:
[----:B------:R-:W-:-:S05]  /*131e0*/  MOV R4, R30 ;  /* 0x0000001e00047202 */ /* 0x000fca0000000f00 */
        /* <DEDUP_REMOVED lines=11> */
.L_x_9053:
[----:B------:R-:W-:Y:S05]  /*132a0*/  BRA `(.L_x_9054) ;  /* 0xffffffc000fc7947 */ /* 0x000fea000383ffff */
.L_x_8948:
[----:B0-----:R0:W1:Y:S02]  /*132b0*/  SYNCS.PHASECHK.TRANS64.TRYWAIT P0, [R7+URZ+0x28820], R9 ;  /* 0x02882009070075a7 */ /* 0x001064000800017f */
[----:B-1----:R-:W-:Y:S05]  /*132c0*/  @!P0 NANOSLEEP.SYNCS 0x989680 ;  /* 0x009896800000895d */ /* 0x002fea0003900000 */
[----:B------:R-:W1:Y:S02]  /*132d0*/  @!P0 SYNCS.PHASECHK.TRANS64 P0, [R7+URZ+0x28820], R9 ;  /* 0x02882009070085a7 */ /* 0x000e64000800007f */
[----:B-1----:R-:W-:Y:S05]  /*132e0*/  @!P0 BRA `(.L_x_8948) ;  /* 0xfffffffc00f08947 */ /* 0x002fea000383ffff */
[----:B------:R-:W-:Y:S05]  /*132f0*/  BRA `(.L_x_9055) ;  /* 0xffffffc400707947 */ /* 0x000fea000383ffff */
.L_x_8949:
[----:B------:R-:W-:Y:S01]  /*13300*/  BSSY B0, `(.L_x_9056) ;  /* 0x0000008000007945 */ /* 0x000fe20003800000 */
[----:B------:R-:W-:Y:S01]  /*13310*/  MOV R13, R17 ;  /* 0x00000011000d7202 */ /* 0x000fe20000000f00 */
[----:B------:R-:W-:Y:S01]  /*13320*/  IMAD.MOV.U32 R12, RZ, RZ, RZ ;  /* 0x000000ffff0c7224 */ /* 0x000fe200078e00ff */
[----:B------:R-:W-:Y:S01]  /*13330*/  MOV R11, 0x1f ;  /* 0x0000001f000b7802 */ /* 0x000fe20000000f00 */
[----:B------:R-:W-:-:S07]  /*13340*/  IMAD.MOV.U32 R15, RZ, RZ, -0x1 ;  /* 0xffffffffff0f7424 */ /* 0x000fce00078e00ff */
[----:B0-2--5:R-:W-:Y:S05]  /*13350*/  WARPSYNC.COLLECTIVE R15, `(.L_x_9057) ;  /* 0x000000000f087348 */ /* 0x025fea0003c00000 */
[----:B------:R1:W3:Y:S02]  /*13360*/  SHFL.IDX P6, R14, R13, R12, R11 ;  /* 0x0000000c0d0e7389 */ /* 0x0002e400000c000b */
[----:B0123-5:R-:W-:Y:S01]  /*13370*/  ENDCOLLECTIVE ;  /* 0x000000000000791b */ /* 0x02ffe20003800000 */
.L_x_9057:
[----:B------:R-:W-:Y:S05]  /*13380*/  BSYNC B0 ;  /* 0x0000000000007941 */ /* 0x000fea0003800000 */
.L_x_9056:
[----:B------:R-:W-:Y:S05]  /*13390*/  BRA `(.L_x_9058) ;  /* 0xffffffc400547947 */ /* 0x000fea000383ffff */
.L_x_8950:
[----:B------:R-:W-:Y:S01]  /*133a0*/  BSSY B0, `(.L_x_9059) ;  /* 0x0000006000007945 */ /* 0x000fe20003800000 */
[----:B------:R-:W-:-:S07]  /*133b0*/  MOV R15, 0xffffffff ;  /* 0xffffffff000f7802 */ /* 0x000fce0000000f00 */
[----:B012--5:R-:W-:Y:S05]  /*133c0*/  WARPSYNC.COLLECTIVE R15, `(.L_x_9060) ;  /* 0x000000000f0c7348 */ /* 0x027fea0003c00000 */
[----:B------:R-:W-:Y:S02]  /*133d0*/  ELECT P6, UR62, PT ;  /* 0x00000000003e782f */ /* 0x000fe400038c0000 */
[----:B------:R-:W-:Y:S01]  /*133e0*/  MOV R14, UR62 ;  /* 0x0000003e000e7c02 */ /* 0x000fe20008000f00 */
[----:B012--5:R-:W-:Y:S10]  /*133f0*/  ENDCOLLECTIVE ;  /* 0x000000000000791b */ /* 0x027ff40003800000 */
.L_x_9060:
[----:B------:R-:W-:Y:S05]  /*13400*/  BSYNC B0 ;  /* 0x0000000000007941 */ /* 0x000fea0003800000 */
.L_x_9059:
[----:B------:R-:W-:Y:S05]  /*13410*/  BRA `(.L_x_9061) ;  /* 0xffffffc400487947 */ /* 0x000fea000383ffff */
.L_x_8952:
[----:B---3--:R3:W4:Y:S02]  /*13420*/  SYNCS.PHASECHK.TRANS64.TRYWAIT P1, [R5+URZ+0x28840], R2 ;  /* 0x02884002050075a7 */ /* 0x008724000802017f */
[----:B----4-:R-:W-:Y:S05]  /*13430*/  @!P1 NANOSLEEP.SYNCS 0x989680 ;  /* 0x009896800000995d */ /* 0x010fea0003900000 */
[----:B------:R-:W4:Y:S02]  /*13440*/  @!P1 SYNCS.PHASECHK.TRANS64 P1, [R5+URZ+0x28840], R2 ;  /* 0x02884002050095a7 */ /* 0x000f24000802007f */
[----:B----4-:R-:W-:Y:S05]  /*13450*/  @!P1 BRA `(.L_x_8952) ;  /* 0xfffffffc00f09947 */ /* 0x010fea000383ffff */
[----:B------:R-:W-:Y:S05]  /*13460*/  BRA `(.L_x_9062) ;  /* 0xffffffc400687947 */ /* 0x000fea000383ffff */
.L_x_8954:
[----:B0-----:R0:W4:Y:S02]  /*13470*/  SYNCS.PHASECHK.TRANS64.TRYWAIT P1, [R7+URZ+0x28840], R0 ;  /* 0x02884000070075a7 */ /* 0x001124000802017f */
[----:B----4-:R-:W-:Y:S05]  /*13480*/  @!P1 NANOSLEEP.SYNCS 0x989680 ;  /* 0x009896800000995d */ /* 0x010fea0003900000 */
[----:B------:R-:W4:Y:S02]  /*13490*/  @!P1 SYNCS.PHASECHK.TRANS64 P1, [R7+URZ+0x28840], R0 ;  /* 0x02884000070095a7 */ /* 0x000f24000802007f */
[----:B----4-:R-:W-:Y:S05]  /*134a0*/  @!P1 BRA `(.L_x_8954) ;  /* 0xfffffffc00f09947 */ /* 0x010fea000383ffff */
[----:B------:R-:W-:Y:S05]  /*134b0*/  BRA `(.L_x_9063) ;  /* 0xffffffc400747947 */ /* 0x000fea000383ffff */
.L_x_8956:
[----:B----4-:R4:W0:Y:S02]  /*134c0*/  SYNCS.PHASECHK.TRANS64.TRYWAIT P1, [R5+URZ+0x28860], R2 ;  /* 0x02886002050075a7 */ /* 0x010824000802017f */
[----:B0-----:R-:W-:Y:S05]  /*134d0*/  @!P1 NANOSLEEP.SYNCS 0x989680 ;  /* 0x009896800000995d */ /* 0x001fea0003900000 */
[----:B------:R-:W0:Y:S02]  /*134e0*/  @!P1 SYNCS.PHASECHK.TRANS64 P1, [R5+URZ+0x28860], R2 ;  /* 0x02886002050095a7 */ /* 0x000e24000802007f */
[----:B0-----:R-:W-:Y:S05]  /*134f0*/  @!P1 BRA `(.L_x_8956) ;  /* 0xfffffffc00f09947 */ /* 0x001fea000383ffff */
[----:B------:R-:W-:Y:S05]  /*13500*/  BRA `(.L_x_9064) ;  /* 0xffffffc400707947 */ /* 0x000fea000383ffff */
.L_x_9065:
        /* <DEDUP_REMOVED lines=15> */
.L_x_15980:


//--------------------- .text._ZN7cutlass13device_kernelIN5flash11enable_sm90INS1_16FlashAttnFwdSm90INS1_25CollectiveMainloopFwdSm90ILi2EN4cute5tupleIJNS5_1CILi1EEES8_S8_EEENS6_IJNS7_ILi128EEESA_SA_EEELi128ENS_10bfloat16_tEfNS_4arch4Sm90ELb1ELb0ELb1ELb1ELb1ELb0ELb0ELb1ELb1ELb1ELb1ELb0EEENS1_21CollectiveEpilogueFwdISB_S9_SC_SE_Li256ELb1ELb1ELb1ELb0EEENS1_36VarlenDynamicPersistentTileSchedulerILi128ELi128ELi256ELi128ELb1ELb1ELb1ELb1ELb1ELb1EEEEEEEEEvNT_6ParamsE --------------------------
	.section	.text._ZN7cutlass13device_kernelIN5flash11enable_sm90INS1_16FlashAttnFwdSm90INS1_25CollectiveMainloopFwdSm90ILi2EN4cute5tupleIJNS5_1CILi1EEES8_S8_EEENS6_IJNS7_ILi128EEESA_SA_EEELi128ENS_10bfloat16_tEfNS_4arch4Sm90ELb1ELb0ELb1ELb1ELb1ELb0ELb0ELb1ELb1ELb1ELb1ELb0EEENS1_21CollectiveEpilogueFwdISB_S9_SC_SE_Li256ELb1ELb1ELb1ELb0EEENS1_36VarlenDynamicPersistentTileSchedulerILi128ELi128ELi256ELi128ELb1ELb1ELb1ELb1ELb1ELb1EEEEEEEEEvNT_6ParamsE,"ax",@progbits
	.align	128
.text._ZN7cutlass13device_kernelIN5flash11enable_sm90INS1_16FlashAttnFwdSm90INS1_25CollectiveMainloopFwdSm90ILi2EN4cute5tupleIJNS5_1CILi1EEES8_S8_EEENS6_IJNS7_ILi128EEESA_SA_EEELi128ENS_10bfloat16_tEfNS_4arch4Sm90ELb1ELb0ELb1ELb1ELb1ELb0ELb0ELb1ELb1ELb1ELb1ELb0EEENS1_21CollectiveEpilogueFwdISB_S9_SC_SE_Li256ELb1ELb1ELb1ELb0EEENS1_36VarlenDynamicPersistentTileSchedulerILi128ELi128ELi256ELi128ELb1ELb1ELb1ELb1ELb1ELb1EEEEEEEEEvNT_6ParamsE:
        .type           _ZN7cutlass13device_kernelIN5flash11enable_sm90INS1_16FlashAttnFwdSm90INS1_25CollectiveMainloopFwdSm90ILi2EN4cute5tupleIJNS5_1CILi1EEES8_S8_EEENS6_IJNS7_ILi128EEESA_SA_EEELi128ENS_10bfloat16_tEfNS_4arch4Sm90ELb1ELb0ELb1ELb1ELb1ELb0ELb0ELb1ELb1ELb1ELb1ELb0EEENS1_21CollectiveEpilogueFwdISB_S9_SC_SE_Li256ELb1ELb1ELb1ELb0EEENS1_36VarlenDynamicPersistentTileSchedulerILi128ELi128ELi256ELi128ELb1ELb1ELb1ELb1ELb1ELb1EEEEEEEEEvNT_6ParamsE,@function
        .size           _ZN7cutlass13device_kernelIN5flash11enable_sm90INS1_16FlashAttnFwdSm90INS1_25CollectiveMainloopFwdSm90ILi2EN4cute5tupleIJNS5_1CILi1EEES8_S8_EEENS6_IJNS7_ILi128EEESA_SA_EEELi128ENS_10bfloat16_tEfNS_4arch4Sm90ELb1ELb0ELb1ELb1ELb1ELb0ELb0ELb1ELb1ELb1ELb1ELb0EEENS1_21CollectiveEpilogueFwdISB_S9_SC_SE_Li256ELb1ELb1ELb1ELb0EEENS1_36VarlenDynamicPersistentTileSchedulerILi128ELi128ELi256ELi128ELb1ELb1ELb1ELb1ELb1ELb1EEEEEEEEEvNT_6ParamsE,(.L_x_15981 - _ZN7cutlass13device_kernelIN5flash11enable_sm90INS1_16FlashAttnFwdSm90INS1_25CollectiveMainloopFwdSm90ILi2EN4cute5tupleIJNS5_1CILi1EEES8_S8_EEENS6_IJNS7_ILi128EEESA_SA_EEELi128ENS_10bfloat16_tEfNS_4arch4Sm90ELb1ELb0ELb1ELb1ELb1ELb0ELb0ELb1ELb1ELb1ELb1ELb0EEENS1_21CollectiveEpilogueFwdISB_S9_SC_SE_Li256ELb1ELb1ELb1ELb0EEENS1_36VarlenDynamicPersistentTileSchedulerILi128ELi128ELi256ELi128ELb1ELb1ELb1ELb1ELb1ELb1EEEEEEEEEvNT_6ParamsE)
        .other          _ZN7cutlass13device_kernelIN5flash11enable_sm90INS1_16FlashAttnFwdSm90INS1_25CollectiveMainloopFwdSm90ILi2EN4cute5tupleIJNS5_1CILi1EEES8_S8_EEENS6_IJNS7_ILi128EEESA_SA_EEELi128ENS_10bfloat16_tEfNS_4arch4Sm90ELb1ELb0ELb1ELb1ELb1ELb0ELb0ELb1ELb1ELb1ELb1ELb0EEENS1_21CollectiveEpilogueFwdISB_S9_SC_SE_Li256ELb1ELb1ELb1ELb0EEENS1_36VarlenDynamicPersistentTileSchedulerILi128ELi128ELi256ELi128ELb1ELb1ELb1ELb1ELb1ELb1EEEEEEEEEvNT_6ParamsE,@"STO_CUDA_ENTRY STV_DEFAULT"
_ZN7cutlass13device_kernelIN5flash11enable_sm90INS1_16FlashAttnFwdSm90INS1_25CollectiveMainloopFwdSm90ILi2EN4cute5tupleIJNS5_1CILi1EEES8_S8_EEENS6_IJNS7_ILi128EEESA_SA_EEELi128ENS_10bfloat16_tEfNS_4arch4Sm90ELb1ELb0ELb1ELb1ELb1ELb0ELb0ELb1ELb1ELb1ELb1ELb0EEENS1_21CollectiveEpilogueFwdISB_S9_SC_SE_Li256ELb1ELb1ELb1ELb0EEENS1_36VarlenDynamicPersistentTileSchedulerILi128ELi128ELi256ELi128ELb1ELb1ELb1ELb1ELb1ELb1EEEEEEEEEvNT_6ParamsE:
        /* <DEDUP_REMOVED lines=45> */
.L_x_9066:
        /* <DEDUP_REMOVED lines=22> */
.L_x_9067:
        /* <DEDUP_REMOVED lines=18> */
.L_x_9068:
        /* <DEDUP_REMOVED lines=22> */
.L_x_9069:
        /* <DEDUP_REMOVED lines=23> */
.L_x_9070:
        /* <DEDUP_REMOVED lines=10> */
.L_x_9072:
[----:B------:R-:W-:-:S08]  /*08c0*/  NOP ;  /* 0x0000000000007918 */ /* 0x000fd00000000000 */
[----:B------:R-:W1:Y:S02]  /*08d0*/  USETMAXREG.TRY_ALLOC.CTAPOOL UP0, 0xe8 ;  /* 0x000000e8000079c8 */ /* 0x000e640008000600 */
[----:B-1----:R-:W-:-:S13]  /*08e0*/  PLOP3.LUT P0, PT, PT, PT, UP0, 0x80, 0x0 ;  /* 0x000000000000781c */ /* 0x002fda0003f0f008 */
[----:B------:R-:W-:Y:S05]  /*08f0*/  @!P0 BRA `(.L_x_9072) ;  /* 0xfffffffc00f08947 */ /* 0x000fea000383ffff */
[----:B0-----:R-:W0:Y:S01]  /*0900*/  S2R R2, SR_TID.X ;  /* 0x0000000000027919 */ /* 0x001e220000002100 */
        /* <DEDUP_REMOVED lines=13> */
[----:B------:R-:W2:Y:S01]  /*09e0*/  LDL R3, [R1+0x20] ;  /* 0x0000200001037983 */ /* 0x000ea20000100800 */
[----:B------:R-:W-:Y:S01]  /*09f0*/  VIADD R219, R2, 0xffffff80 ;  /* 0xffffff8002db7836 */ /* 0x000fe20000000000 */
[----:B------:R-:W-:Y:S01]  /*0a00*/  R2UR UR6, R33 ;  /* 0x00000000210672ca */ /* 0x000fe200000e0000 */
[----:B------:R-:W-:Y:S01]  /*0a10*/  UMOV UR60, URZ ;  /* 0x0000003f003c7c82 */ /* 0x000fe20008000000 */
[----:B------:R-:W-:Y:S01]  /*0a20*/  R2UR UR5, R34 ;  /* 0x00000000220572ca */ /* 0x000fe200000e0000 */
[----:B------:R-:W-:Y:S01]  /*0a30*/  UMOV UR39, URZ ;  /* 0x0000003f00277c82 */ /* 0x000fe20008000000 */
[----:B------:R-:W-:Y:S01]  /*0a40*/  SHF.R.S32.HI R0, RZ, 0x1f, R219 ;  /* 0x0000001fff007819 */ /* 0x000fe200000114db */
[----:B------:R-:W-:-:S03]  /*0a50*/  UMOV UR38, URZ ;  /* 0x0000003f00267c82 */ /* 0x000fc60008000000 */
[CC--:B------:R-:W-:Y:S02]  /*0a60*/  LEA.HI R4, R0.reuse, R219.reuse, RZ, 0x5 ;  /* 0x000000db00047211 */ /* 0x0c0fe400078f28ff */
[----:B------:R-:W-:-:S03]  /*0a70*/  LEA.HI R2, R0, R219, RZ, 0x4 ;  /* 0x000000db00027211 */ /* 0x000fc600078f20ff */
[----:B------:R-:W-:Y:S01]  /*0a80*/  IMAD.SHL.U32 R6, R4, 0x20, RZ ;  /* 0x0000002004067824 */ /* 0x000fe200078e00ff */
[----:B------:R-:W-:Y:S02]  /*0a90*/  LOP3.LUT R4, R2, 0x3fffff0, RZ, 0xc0, !PT ;  /* 0x03fffff002047812 */ /* 0x000fe400078ec0ff */
[----:B------:R-:W-:Y:S02]  /*0aa0*/  SHF.R.S32.HI R5, RZ, 0x4, R2 ;  /* 0x00000004ff057819 */ /* 0x000fe40000011402 */
[----:B------:R-:W-:Y:S01]  /*0ab0*/  LOP3.LUT R7, R6, 0xfffffc00, RZ, 0xc0, !PT ;  /* 0xfffffc0006077812 */ /* 0x000fe200078ec0ff */
[----:B------:R-:W-:Y:S01]  /*0ac0*/  IMAD.IADD R4, R219, 0x1, -R4 ;  /* 0x00000001db047824 */ /* 0x000fe200078e0a04 */
[----:B------:R-:W-:-:S03]  /*0ad0*/  LEA.HI R2, R2, R5, RZ, 0x1 ;  /* 0x0000000502027211 */ /* 0x000fc600078f08ff */
[----:B------:R-:W-:Y:S01]  /*0ae0*/  IMAD R7, R4, 0x40, R7 ;  /* 0x0000004004077824 */ /* 0x000fe200078e0207 */
[----:B------:R-:W-:Y:S02]  /*0af0*/  LEA.HI R4, R0, R219, RZ, 0x2 ;  /* 0x000000db00047211 */ /* 0x000fe400078f10ff */
[----:B------:R-:W-:Y:S02]  /*0b00*/  LOP3.LUT R2, R2, 0x1ffffffe, RZ, 0xc0, !PT ;  /* 0x1ffffffe02027812 */ /* 0x000fe400078ec0ff */
[----:B------:R-:W-:-:S03]  /*0b10*/  LOP3.LUT R4, R4, 0xfffffffc, RZ, 0xc0, !PT ;  /* 0xfffffffc04047812 */ /* 0x000fc600078ec0ff */
[----:B------:R-:W-:Y:S01]  /*0b20*/  IMAD.IADD R2, R5, 0x1, -R2 ;  /* 0x0000000105027824 */ /* 0x000fe200078e0a02 */
[----:B------:R-:W-:-:S03]  /*0b30*/  IADD3 R4, R219, -R4, RZ ;  /* 0x80000004db047210 */ /* 0x000fc60007ffe0ff */
[----:B------:R-:W-:Y:S01]  /*0b40*/  IMAD R216, R2, 0x8, R7 ;  /* 0x0000000802d87824 */ /* 0x000fe200078e0207 */
[----:B------:R-:W-:-:S04]  /*0b50*/  LEA.HI R2, R4, R4, RZ, 0x1 ;  /* 0x0000000404027211 */ /* 0x000fc800078f08ff */
        /* <DEDUP_REMOVED lines=14> */
[----:B------:R-:W-:Y:S01]  /*0c40*/  LOP3.LUT R3, R3, 0x3fffffe, RZ, 0xc0, !PT ;  /* 0x03fffffe03037812 */ /* 0x000fe200078ec0ff */
[----:B------:R-:W-:Y:S01]  /*0c50*/  IMAD.SHL.U32 R2, R19, 0x8, RZ ;  /* 0x0000000813027824 */ /* 0x000fe200078e00ff */
[CC--:B------:R-:W-:Y:S02]  /*0c60*/  LEA.HI R8, R9.reuse, R198.reuse, RZ, 0x2 ;  /* 0x000000c609087211 */ /* 0x0c0fe400078f10ff */
[----:B------:R-:W-:Y:S01]  /*0c70*/  LEA.HI R9, R9, R198, RZ, 0x5 ;  /* 0x000000c609097211 */ /* 0x000fe200078f28ff */
[----:B------:R-:W-:Y:S01]  /*0c80*/  IMAD.IADD R3, R214, 0x1, -R3 ;  /* 0x00000001d6037824 */ /* 0x000fe200078e0a03 */
[--C-:B------:R-:W-:Y:S01]  /*0c90*/  SHF.R.S32.HI R6, RZ, 0x2, R8.reuse ;  /* 0x00000002ff067819 */ /* 0x100fe20000011408 */
[----:B------:R-:W-:Y:S01]  /*0ca0*/  VIADD R18, R2, 0x40 ;  /* 0x0000004002127836 */ /* 0x000fe20000000000 */
[----:B------:R-:W-:Y:S02]  /*0cb0*/  SHF.R.S32.HI R11, RZ, 0x1f, R8 ;  /* 0x0000001fff0b7819 */ /* 0x000fe40000011408 */
[----:B------:R-:W-:-:S02]  /*0cc0*/  LOP3.LUT R5, R8, 0x7ffffffc, RZ, 0xc0, !PT ;  /* 0x7ffffffc08057812 */ /* 0x000fc400078ec0ff */
[----:B------:R-:W-:Y:S02]  /*0cd0*/  LEA.HI R11, R11, R6, RZ, 0x3 ;  /* 0x000000060b0b7211 */ /* 0x000fe400078f18ff */
[----:B------:R-:W-:Y:S01]  /*0ce0*/  SHF.R.S32.HI R9, RZ, 0x5, R9 ;  /* 0x00000005ff097819 */ /* 0x000fe20000011409 */
[----:B------:R-:W-:Y:S01]  /*0cf0*/  IMAD.IADD R5, R198, 0x1, -R5 ;  /* 0x00000001c6057824 */ /* 0x000fe200078e0a05 */
[----:B------:R-:W-:Y:S02]  /*0d00*/  LOP3.LUT R11, R11, 0xfffffff8, RZ, 0xc0, !PT ;  /* 0xfffffff80b0b7812 */ /* 0x000fe400078ec0ff */
[----:B------:R-:W-:Y:S02]  /*0d10*/  SHF.R.S32.HI R218, RZ, 0x1f, R2 ;  /* 0x0000001fffda7819 */ /* 0x000fe40000011402 */
[----:B------:R-:W-:Y:S01]  /*0d20*/  SHF.L.U32 R16, R5, 0x1, RZ ;  /* 0x0000000105107819 */ /* 0x000fe200000006ff */
[----:B------:R-:W-:Y:S01]  /*0d30*/  IMAD.IADD R6, R6, 0x1, -R11 ;  /* 0x0000000106067824 */ /* 0x000fe200078e0a0b */
[----:B------:R-:W-:-:S02]  /*0d40*/  SHF.R.S32.HI R217, RZ, 0x1f, R18 ;  /* 0x0000001fffd97819 */ /* 0x000fc40000011412 */
[C---:B------:R-:W-:Y:S01]  /*0d50*/  IADD3 R187, R16.reuse, 0x50, RZ ;  /* 0x0000005010bb7810 */ /* 0x040fe20007ffe0ff */
[----:B------:R-:W-:Y:S02]  /*0d60*/  IMAD R6, R9, 0x10, R6 ;  /* 0x0000001009067824 */ /* 0x000fe400078e0206 */
[C---:B------:R-:W-:Y:S01]  /*0d70*/  VIADD R196, R16.reuse, 0x8 ;  /* 0x0000000810c47836 */ /* 0x040fe20000000000 */
[----:B------:R-:W-:Y:S01]  /*0d80*/  SHF.R.S32.HI R204, RZ, 0x1f, R187 ;  /* 0x0000001fffcc7819 */ /* 0x000fe200000114bb */
        /* <DEDUP_REMOVED lines=27> */
[----:B------:R-:W-:Y:S01]  /*0f40*/  SHF.R.S32.HI R199, RZ, 0x1f, R22 ;  /* 0x0000001fffc77819 */ /* 0x000fe20000011416 */
[----:B------:R-:W-:-:S07]  /*0f50*/  IMAD R17, R4, 0x8, R215 ;  /* 0x0000000804117824 */ /* 0x000fce00078e02d7 */
.L_x_9136:
[----:B0-2-4-:R-:W0:Y:S01]  /*0f60*/  LDC.64 R4, c[0x0][0xc88] ;  /* 0x00032200ff047b82 */ /* 0x015e220000000a00 */
[----:B------:R-:W-:Y:S01]  /*0f70*/  ULDC.64 UR8, c[0x0][0xa28] ;  /* 0x00028a0000087ab9 */ /* 0x000fe20000000a00 */
[----:B------:R-:W-:Y:S01]  /*0f80*/  ULDC.64 UR10, c[0x0][0xa18] ;  /* 0x00028600000a7ab9 */ /* 0x000fe20000000a00 */
[----:B------:R-:W-:Y:S01]  /*0f90*/  ULDC UR4, c[0x0][0x424] ;  /* 0x0001090000047ab9 */ /* 0x000fe20000000800 */
[----:B------:R-:W-:Y:S01]  /*0fa0*/  ULDC UR7, c[0x0][0x2f0] ;  /* 0x0000bc0000077ab9 */ /* 0x000fe20000000800 */
[----:B0-----:R-:W-:-:S06]  /*0fb0*/  IMAD.WIDE R4, R35, 0x4, R4 ;  /* 0x0000000423047825 */ /* 0x001fcc00078e0204 */
[----:B------:R-:W2:Y:S01]  /*0fc0*/  LDG.E R4, desc[UR36][R4.64] ;  /* 0x0000002404047981 */ /* 0x000ea2000c1e1900 */
[----:B------:R-:W-:Y:S02]  /*0fd0*/  UISETP.NE.U32.AND UP0, UPT, UR8, URZ, UPT ;  /* 0x0000003f0800728c */ /* 0x000fe4000bf05070 */
        /* <DEDUP_REMOVED lines=9> */
[----:B------:R-:W-:Y:S01]  /*1070*/  @UP1 ULEA UR10, UP0, UR53, UR10, 0x2 ;  /* 0x0000000a350a1291 */ /* 0x000fe2000f80103f */
[----:B------:R-:W-:-:S03]  /*1080*/  IMAD.U32 R4, RZ, RZ, UR8 ;  /* 0x00000008ff047e24 */ /* 0x000fc6000f8e00ff */
[----:B------:R-:W-:Y:S01]  /*1090*/  @UP1 ULEA.HI.X UR11, UR53, UR11, UR58, 0x2, UP0 ;  /* 0x0000000b350b1291 */ /* 0x000fe200080f143a */
[----:B------:R-:W-:Y:S01]  /*10a0*/  IMAD.U32 R5, RZ, RZ, UR9 ;  /* 0x00000009ff057e24 */ /* 0x000fe2000f8e00ff */
[----:B------:R-:W-:Y:S01]  /*10b0*/  ULDC.64 UR8, c[0x0][0x418] ;  /* 0x0001060000087ab9 */ /* 0x000fe20000000a00 */
[----:B------:R-:W-:-:S03]  /*10c0*/  IMAD.U32 R6, RZ, RZ, UR10 ;  /* 0x0000000aff067e24 */ /* 0x000fc6000f8e00ff */
[----:B---3--:R-:W-:Y:S01]  /*10d0*/  MOV R7, UR11 ;  /* 0x0000000b00077c02 */ /* 0x008fe20008000f00 */
[----:B------:R-:W2:Y:S01]  /*10e0*/  @P0 LDG.E R4, desc[UR36][R4.64] ;  /* 0x0000002404040981 */ /* 0x000ea2000c1e1900 */
[----:B------:R-:W-:Y:S01]  /*10f0*/  UISETP.NE.U32.AND UP0, UPT, UR8, URZ, UPT ;  /* 0x0000003f0800728c */ /* 0x000fe2000bf05070 */
[----:B------:R-:W-:Y:S02]  /*1100*/  ULDC.64 UR10, c[0x0][0xa20] ;  /* 0x00028800000a7ab9 */ /* 0x000fe40000000a00 */
[----:B------:R-:W3:Y:S01]  /*1110*/  @P2 LDG.E R6, desc[UR36][R6.64] ;  /* 0x0000002406062981 */ /* 0x000ee2000c1e1900 */
[----:B------:R-:W-:Y:S01]  /*1120*/  UISETP.NE.AND.EX UP0, UPT, UR9, URZ, UPT, UP0 ;  /* 0x0000003f0900728c */ /* 0x000fe2000bf05300 */
[----:B------:R-:W-:Y:S01]  /*1130*/  ISETP.NE.U32.AND P1, PT, RZ, UR10, PT ;  /* 0x0000000aff007c0c */ /* 0x000fe2000bf25070 */
[----:B------:R-:W-:Y:S01]  /*1140*/  UMOV UR48, URZ ;  /* 0x0000003f00307c82 */ /* 0x000fe20008000000 */
[----:B------:R-:W-:Y:S02]  /*1150*/  ULOP3.LUT UR56, UR5, 0xffff, URZ, 0xc0, !UPT ;  /* 0x0000ffff05387892 */ /* 0x000fe4000f8ec03f */
[----:B------:R-:W-:Y:S01]  /*1160*/  USEL UR4, UR4, 0x1, UP0 ;  /* 0x0000000104047887 */ /* 0x000fe20008000000 */
[----:B------:R-:W-:-:S03]  /*1170*/  ISETP.NE.AND.EX P1, PT, RZ, UR11, PT, P1 ;  /* 0x0000000bff007c0c */ /* 0x000fc6000bf25310 */
[----:B------:R-:W-:Y:S01]  /*1180*/  UIMAD UR4, UR4, UR7, URZ ;  /* 0x00000007040472a4 */ /* 0x000fe2000f8e023f */
        /* <DEDUP_REMOVED lines=17> */
.L_x_9073:
[----:B------:R-:W-:Y:S05]  /*12a0*/  @!P1 BRA `(.L_x_9074) ;  /* 0x00000000001c9947 */ /* 0x000fea0003800000 */
[----:B------:R-:W-:-:S04]  /*12b0*/  ULEA UR4, UP0, UR53, UR10, 0x2 ;  /* 0x0000000a35047291 */ /* 0x000fc8000f80103f */
[----:B------:R-:W-:Y:S02]  /*12c0*/  ULEA.HI.X UR7, UR53, UR11, UR58, 0x2, UP0 ;  /* 0x0000000b35077291 */ /* 0x000fe400080f143a */
[----:B------:R-:W-:-:S04]  /*12d0*/  IMAD.U32 R4, RZ, RZ, UR4 ;  /* 0x00000004ff047e24 */ /* 0x000fc8000f8e00ff */
[----:B------:R-:W-:-:S05]  /*12e0*/  IMAD.U32 R5, RZ, RZ, UR7 ;  /* 0x00000007ff057e24 */ /* 0x000fca000f8e00ff */
[----:B------:R-:W2:Y:S02]  /*12f0*/  LDG.E R4, desc[UR36][R4.64] ;  /* 0x0000002404047981 */ /* 0x000ea4000c1e1900 */
[----:B--2---:R-:W-:Y:S01]  /*1300*/  R2UR UR4, R4 ;  /* 0x00000000040472ca */ /* 0x004fe200000e0000 */
[----:B------:R-:W-:-:S14]  /*1310*/  BRA `(.L_x_9075) ;  /* 0x0000000000347947 */ /* 0x000fdc0003800000 */
.L_x_9074:
        /* <DEDUP_REMOVED lines=13> */
.L_x_9075:
        /* <DEDUP_REMOVED lines=9> */
[----:B------:R-:W-:-:S04]  /*1480*/  UIMAD.WIDE.U32 UR6, UR8, UR6, URZ ;  /* 0x00000006080672a5 */ /* 0x000fc8000f8e003f */
[----:B------:R-:W-:Y:S02]  /*1490*/  @UP0 USHF.R.U32.HI UR8, URZ, UR4, UR7 ;  /* 0x000000043f080299 */ /* 0x000fe40008011607 */
[----:B------:R-:W-:Y:S02]  /*14a0*/  UIADD3 UR4, UR48, 0x7f, URZ ;  /* 0x0000007f30047890 */ /* 0x000fe4000fffe03f */
[----:B------:R-:W-:Y:S02]  /*14b0*/  UIADD3 UR8, UR9, UR8, URZ ;  /* 0x0000000809087290 */ /* 0x000fe4000fffe03f */
[----:B------:R-:W-:Y:S02]  /*14c0*/  USHF.R.S32.HI UR6, URZ, 0x1f, UR4 ;  /* 0x0000001f3f067899 */ /* 0x000fe40008011404 */
[----:B------:R-:W-:Y:S02]  /*14d0*/  USHF.R.S32.HI UR7, URZ, 0x1f, UR8 ;  /* 0x0000001f3f077899 */ /* 0x000fe40008011408 */
[----:B------:R-:W-:-:S02]  /*14e0*/  ULEA.HI UR6, UR6, UR4, URZ, 0x7 ;  /* 0x0000000406067291 */ /* 0x000fc4000f8f383f */
[----:B------:R-:W-:Y:S02]  /*14f0*/  ULEA.HI UR7, UR7, UR8, URZ, 0x7 ;  /* 0x0000000807077291 */ /* 0x000fe4000f8f383f */
[----:B------:R-:W-:Y:S02]  /*1500*/  USHF.R.S32.HI UR6, URZ, 0x7, UR6 ;  /* 0x000000073f067899 */ /* 0x000fe40008011406 */
[----:B------:R-:W-:Y:S02]  /*1510*/  USHF.R.S32.HI UR7, URZ, 0x7, UR7 ;  /* 0x000000073f077899 */ /* 0x000fe40008011407 */
[----:B------:R-:W-:Y:S02]  /*1520*/  ULOP3.LUT UR4, UR5, 0xff000000, URZ, 0xc0, !UPT ;  /* 0xff00000005047892 */ /* 0x000fe4000f8ec03f */
[----:B------:R-:W-:Y:S02]  /*1530*/  UISETP.LT.AND UP0, UPT, UR6, UR7, UPT ;  /* 0x000000070600728c */ /* 0x000fe4000bf01270 */
[----:B------:R-:W-:-:S02]  /*1540*/  ULOP3.LUT UR5, UR5, 0xff0000, URZ, 0xc0, !UPT ;  /* 0x00ff000005057892 */ /* 0x000fc4000f8ec03f */
[----:B------:R-:W-:Y:S02]  /*1550*/  USEL UR9, UR6, UR7, UP0 ;  /* 0x0000000706097287 */ /* 0x000fe40008000000 */
[----:B------:R-:W-:Y:S02]  /*1560*/  USHF.R.U32.HI UR4, URZ, 0x8, UR4 ;  /* 0x000000083f047899 */ /* 0x000fe40008011604 */
[----:B------:R-:W-:Y:S02]  /*1570*/  UISETP.GE.AND UP0, UPT, UR9, 0x1, UPT ;  /* 0x000000010900788c */ /* 0x000fe4000bf06270 */
        /* <DEDUP_REMOVED lines=17> */
[----:B------:R-:W-:-:S04]  /*1690*/  IABS R5, R5 ;  /* 0x0000000500057213 */ /* 0x000fc80000000000 */
[----:B------:R-:W-:-:S04]  /*16a0*/  MOV R4, R5 ;  /* 0x0000000500047202 */ /* 0x000fc80000000f00 */
[----:B------:R-:W-:-:S03]  /*16b0*/  R2UR UR8, R4 ;  /* 0x00000000040872ca */ /* 0x000fc600000e0000 */
        /* <DEDUP_REMOVED lines=22> */
.L_x_9076:
[----:B------:R-:W-:Y:S01]  /*1820*/  UIMAD UR51, UR57, UR4, URZ ;  /* 0x00000004393372a4 */ /* 0x000fe2000f8e023f */
[----:B------:R-:W-:Y:S01]  /*1830*/  IMAD.U32 R0, RZ, RZ, UR9 ;  /* 0x00000009ff007e24 */ /* 0x000fe2000f8e00ff */
[----:B------:R-:W-:Y:S01]  /*1840*/  PLOP3.LUT P0, PT, PT, PT, PT, 0x80, 0x0 ;  /* 0x000000000000781c */ /* 0x000fe20003f0f070 */
[----:B------:R-:W-:Y:S01]  /*1850*/  IMAD.U32 R3, RZ, RZ, UR4 ;  /* 0x00000004ff037e24 */ /* 0x000fe2000f8e00ff */
[----:B------:R-:W-:Y:S02]  /*1860*/  CS2R R150, SRZ ;  /* 0x0000000000967805 */ /* 0x000fe4000001ff00 */
[----:B------:R-:W-:Y:S02]  /*1870*/  CS2R R148, SRZ ;  /* 0x0000000000947805 */ /* 0x000fe4000001ff00 */
[----:B------:R-:W-:Y:S02]  /*1880*/  CS2R R146, SRZ ;  /* 0x0000000000927805 */ /* 0x000fe4000001ff00 */
[----:B------:R-:W-:-:S02]  /*1890*/  CS2R R144, SRZ ;  /* 0x0000000000907805 */ /* 0x000fc4000001ff00 */
[----:B------:R-:W-:Y:S01]  /*18a0*/  VIADDMNMX R3, R3, UR51, R0, PT ;  /* 0x0000003303037c46 */ /* 0x000fe2000b800100 */
[----:B------:R-:W-:Y:S01]  /*18b0*/  IMAD.MOV.U32 R0, RZ, RZ, RZ ;  /* 0x000000ffff007224 */ /* 0x000fe200078e00ff */
[----:B------:R-:W-:Y:S02]  /*18c0*/  CS2R R142, SRZ ;  /* 0x00000000008e7805 */ /* 0x000fe4000001ff00 */
[----:B------:R-:W-:Y:S02]  /*18d0*/  CS2R R140, SRZ ;  /* 0x00000000008c7805 */ /* 0x000fe4000001ff00 */
[----:B------:R-:W-:Y:S01]  /*18e0*/  R2UR UR41, R3 ;  /* 0x00000000032972ca */ /* 0x000fe200000e0000 */
[----:B------:R-:W-:Y:S01]  /*18f0*/  IMAD.MOV.U32 R3, RZ, RZ, RZ ;  /* 0x000000ffff037224 */ /* 0x000fe200078e00ff */
        /* <DEDUP_REMOVED lines=11> */
[----:B------:R-:W-:Y:S01]  /*19b0*/  UISETP.GT.AND UP0, UPT, UR41, UR51, UPT ;  /* 0x000000332900728c */ /* 0x000fe2000bf04270 */
[----:B------:R-:W-:Y:S02]  /*19c0*/  CS2R R116, SRZ ;  /* 0x0000000000747805 */ /* 0x000fe4000001ff00 */
[----:B------:R-:W-:Y:S02]  /*19d0*/  CS2R R114, SRZ ;  /* 0x0000000000727805 */ /* 0x000fe4000001ff00 */
[----:B------:R-:W-:-:S02]  /*19e0*/  CS2R R112, SRZ ;  /* 0x0000000000707805 */ /* 0x000fc4000001ff00 */
[----:B------:R-:W-:Y:S02]  /*19f0*/  CS2R R110, SRZ ;  /* 0x00000000006e7805 */ /* 0x000fe4000001ff00 */
[----:B------:R-:W-:Y:S02]  /*1a00*/  CS2R R108, SRZ ;  /* 0x00000000006c7805 */ /* 0x000fe4000001ff00 */
[----:B------:R-:W-:Y:S02]  /*1a10*/  PLOP3.LUT P1, PT, PT, PT, UP0, 0x80, 0x0 ;  /* 0x000000000000781c */ /* 0x000fe40003f2f008 */
        /* <DEDUP_REMOVED lines=42> */
.L_x_9078:
[----:B------:R-:W-:Y:S01]  /*1cc0*/  ULEA.HI UR4, UR60, UR60, URZ, 0x1 ;  /* 0x0000003c3c047291 */ /* 0x000fe2000f8f083f */
[----:B------:R-:W-:-:S03]  /*1cd0*/  IMAD.U32 R3, RZ, RZ, UR61 ;  /* 0x0000003dff037e24 */ /* 0x000fc6000f8e00ff */
[----:B------:R-:W-:Y:S02]  /*1ce0*/  ULOP3.LUT UR4, UR4, 0xfffffffe, URZ, 0xc0, !UPT ;  /* 0xfffffffe04047892 */ /* 0x000fe4000f8ec03f */
[----:B------:R-:W-:Y:S02]  /*1cf0*/  ISETP.NE.AND P0, PT, R3, 0x3, PT ;  /* 0x000000030300780c */ /* 0x000fe40003f05270 */
[----:B------:R-:W-:-:S06]  /*1d00*/  UIADD3 UR4, UR60, -UR4, URZ ;  /* 0x800000043c047290 */ /* 0x000fcc000fffe03f */
[----:B------:R-:W-:-:S05]  /*1d10*/  IMAD.U32 R0, RZ, RZ, UR4 ;  /* 0x00000004ff007e24 */ /* 0x000fca000f8e00ff */
[----:B------:R-:W-:-:S04]  /*1d20*/  SHF.L.U32 R0, R0, 0x1f, RZ ;  /* 0x0000001f00007819 */ /* 0x000fc800000006ff */
[----:B------:R-:W0:Y:S02]  /*1d30*/  SYNCS.PHASECHK.TRANS64.TRYWAIT P1, [UR40+0x28800], R0 ;  /* 0x02880000ff0075a7 */ /* 0x000e240008020168 */
[----:B0-----:R-:W-:Y:S05]  /*1d40*/  @!P1 BRA `(.L_x_9079) ;  /* 0x0000012000d89947 */ /* 0x001fea0003800000 */
.L_x_9225:
[----:B------:R-:W-:Y:S05]  /*1d50*/  @!P0 BRA `(.L_x_9080) ;  /* 0x0000000000048947 */ /* 0x000fea0003800000 */
[----:B------:R-:W-:Y:S01]  /*1d60*/  BPT.TRAP 0x1 ;  /* 0x000000040000795c */ /* 0x000fe20000300000 */
.L_x_9080:
[----:B0-----:R-:W-:Y:S02]  /*1d70*/  IMAD.U32 R0, RZ, RZ, UR38 ;  /* 0x00000026ff007e24 */ /* 0x001fe4000f8e00ff */
[----:B------:R-:W-:-:S03]  /*1d80*/  IMAD.U32 R3, RZ, RZ, UR39 ;  /* 0x00000027ff037e24 */ /* 0x000fc6000f8e00ff */
[----:B------:R-:W-:Y:S02]  /*1d90*/  LEA R0, R0, UR40, 0x3 ;  /* 0x0000002800007c11 */ /* 0x000fe4000f8e18ff */
[----:B------:R-:W-:-:S04]  /*1da0*/  SHF.L.U32 R3, R3, 0x1f, RZ ;  /* 0x0000001f03037819 */ /* 0x000fc800000006ff */
[----:B------:R0:W1:Y:S01]  /*1db0*/  SYNCS.PHASECHK.TRANS64.TRYWAIT P1, [R0+URZ+0x28830], R3 ;  /* 0x02883003000075a7 */ /* 0x000062000802017f */
[----:B------:R-:W-:Y:S05]  /*1dc0*/  @!P0 BRA `(.L_x_9081) ;  /* 0x0000000000048947 */ /* 0x000fea0003800000 */
[----:B------:R-:W-:Y:S01]  /*1dd0*/  BPT.TRAP 0x1 ;  /* 0x000000040000795c */ /* 0x000fe20000300000 */
.L_x_9081:
[----:B-1----:R-:W-:Y:S05]  /*1de0*/  @P1 BRA `(.L_x_9082) ;  /* 0x0000000000081947 */ /* 0x002fea0003800000 */
[----:B------:R-:W1:Y:S02]  /*1df0*/  SYNCS.PHASECHK.TRANS64.TRYWAIT P1, [R0+URZ+0x28830], R3 ;  /* 0x02883003000075a7 */ /* 0x000e64000802017f */
[----:B-1----:R-:W-:Y:S05]  /*1e00*/  @!P1 BRA `(.L_x_9083) ;  /* 0x0000012000c09947 */ /* 0x002fea0003800000 */
.L_x_9082:
[----:B------:R-:W-:Y:S05]  /*1e10*/  WARPSYNC.ALL ;  /* 0x0000000000007948 */ /* 0x000fea0003800000 */
[----:B------:R-:W-:Y:S01]  /*1e20*/  UIADD3 UR4, UR40, 0x18400, URZ ;  /* 0x0001840028047890 */ /* 0x000fe2000fffe03f */
[----:B------:R-:W-:Y:S01]  /*1e30*/  WARPGROUP.ARRIVE ;  /* 0x00000000000079c5 */ /* 0x000fe20000000000 */
[----:B------:R-:W-:Y:S02]  /*1e40*/  ULOP3.LUT UR44, UR42, 0x10000, URZ, 0xfc, !UPT ;  /* 0x000100002a2c7892 */ /* 0x000fe4000f8efc3f */
[----:B------:R-:W-:Y:S01]  /*1e50*/  USHF.R.U32.HI UR4, URZ, 0x4, UR4 ;  /* 0x000000043f047899 */ /* 0x000fe20008011604 */
[----:B------:R-:W-:Y:S01]  /*1e60*/  UMOV UR45, 0x40000040 ;  /* 0x40000040002d7882 */ /* 0x000fe20000000000 */
[----:B------:R-:W-:-:S02]  /*1e70*/  UMOV UR47, 0x40000040 ;  /* 0x40000040002f7882 */ /* 0x000fc40000000000 */
[----:B------:R-:W-:Y:S02]  /*1e80*/  ULOP3.LUT UR4, UR4, 0x3fff, URZ, 0xc0, !UPT ;  /* 0x00003fff04047892 */ /* 0x000fe4000f8ec03f */
[----:B------:R-:W-:Y:S02]  /*1e90*/  UIADD3 UR8, UR44, 0x2, URZ ;  /* 0x000000022c087890 */ /* 0x000fe4000fffe03f */
[----:B------:R-:W-:Y:S01]  /*1ea0*/  ULOP3.LUT UR4, UR4, 0x10000, URZ, 0xfc, !UPT ;  /* 0x0001000004047892 */ /* 0x000fe2000f8efc3f */
[----:B------:R-:W-:Y:S01]  /*1eb0*/  UMOV UR9, 0x40000040 ;  /* 0x4000004000097882 */ /* 0x000fe20000000000 */
[----:B------:R-:W-:Y:S02]  /*1ec0*/  UMOV UR11, 0x40000040 ;  /* 0x40000040000b7882 */ /* 0x000fe40000000000 */
        /* <DEDUP_REMOVED lines=51> */
.L_x_9084:
[----:B------:R-:W-:Y:S01]  /*2200*/  UISETP.NE.AND UP0, UPT, UR52, URZ, UPT ;  /* 0x0000003f3400728c */ /* 0x000fe2000bf05270 */
[----:B------:R-:W-:Y:S01]  /*2210*/  R2UR UR14, R0 ;  /* 0x00000000000e72ca */ /* 0x000fe200000e0000 */
[----:B------:R-:W-:Y:S01]  /*2220*/  ULDC UR6, c[0x0][0x9d8] ;  /* 0x0002760000067ab9 */ /* 0x000fe20000000800 */
[----:B------:R-:W-:Y:S01]  /*2230*/  ULDC UR10, c[0x0][0x988] ;  /* 0x00026200000a7ab9 */ /* 0x000fe20000000800 */
[----:B------:R-:W-:Y:S01]  /*2240*/  FMUL.FTZ R6, R50, UR6 ;  /* 0x0000000632067c20 */ /* 0x000fe20008410000 */
[----:B------:R-:W-:Y:S01]  /*2250*/  VIADD R50, R17, UR43 ;  /* 0x0000002b11327c36 */ /* 0x000fe20008000000 */
[----:B------:R-:W-:Y:S01]  /*2260*/  PLOP3.LUT P1, PT, PT, PT, UP0, 0x80, 0x0 ;  /* 0x000000000000781c */ /* 0x000fe20003f2f008 */
[----:B------:R-:W-:Y:S01]  /*2270*/  FMUL.FTZ R5, R29, UR6 ;  /* 0x000000061d057c20 */ /* 0x000fe20008410000 */
[----:B------:R-:W-:Y:S01]  /*2280*/  PLOP3.LUT P2, PT, PT, PT, UP0, 0x80, 0x0 ;  /* 0x000000000000781c */ /* 0x000fe20003f4f008 */
[----:B------:R2:W-:Y:S01]  /*2290*/  MUFU.TANH R29, R6 ;  /* 0x00000006001d7308 */ /* 0x0005e20000002400 */
        /* <DEDUP_REMOVED lines=8> */
[----:B------:R-:W-:-:S02]  /*2320*/  IMAD.U32 R37, RZ, RZ, UR50 ;  /* 0x00000032ff257e24 */ /* 0x000fc4000f8e00ff */
[----:B------:R-:W-:Y:S01]  /*2330*/  FMUL.FTZ R31, R31, UR6 ;  /* 0x000000061f1f7c20 */ /* 0x000fe20008410000 */
[----:B--2---:R-:W-:Y:S01]  /*2340*/  @P1 IMAD.HI.U32 R6, R50, UR5, RZ ;  /* 0x0000000532061c27 */ /* 0x004fe2000f8e00ff */
[----:B------:R-:W-:-:S03]  /*2350*/  @UP0 ULDC UR5, c[0x0][0x450] ;  /* 0x0001140000050ab9 */ /* 0x000fc60000000800 */
[----:B------:R-:W-:Y:S01]  /*2360*/  FMUL.FTZ R34, R34, UR6 ;  /* 0x0000000622227c20 */ /* 0x000fe20008410000 */
[----:B------:R-:W-:Y:S01]  /*2370*/  FMUL.FTZ R14, R45, UR6 ;  /* 0x000000062d0e7c20 */ /* 0x000fe20008410000 */
[----:B------:R-:W-:Y:S01]  /*2380*/  FMUL.FTZ R35, R35, UR6 ;  /* 0x0000000623237c20 */ /* 0x000fe20008410000 */
[----:B------:R-:W-:Y:S01]  /*2390*/  @P2 SHF.R.U32.HI R50, RZ, UR5, R6 ;  /* 0x00000005ff322c19 */ /* 0x000fe20008011606 */
[----:B------:R-:W-:Y:S01]  /*23a0*/  UMOV UR5, 0xffffff80 ;  /* 0xffffff8000057882 */ /* 0x000fe20000000000 */
[----:B------:R-:W2:Y:S01]  /*23b0*/  MUFU.TANH R97, R27 ;  /* 0x0000001b00617308 */ /* 0x000ea20000002400 */
[----:B------:R-:W-:Y:S01]  /*23c0*/  UIMAD UR5, UR41, UR5, 0x80 ;  /* 0x00000080290574a4 */ /* 0x000fe2000f8e0205 */
[----:B------:R-:W-:Y:S01]  /*23d0*/  FMUL.FTZ R38, R38, UR6 ;  /* 0x0000000626267c20 */ /* 0x000fe20008410000 */
[----:B------:R-:W5:Y:S01]  /*23e0*/  SHFL.IDX PT, R6, R50, 0x1, 0x1c1f ;  /* 0x003c1f0032067f89 */ /* 0x000f6200000e0000 */
[----:B------:R-:W-:Y:S01]  /*23f0*/  FMUL.FTZ R39, R39, UR6 ;  /* 0x0000000627277c20 */ /* 0x000fe20008410000 */
[----:B------:R-:W-:Y:S01]  /*2400*/  FMUL.FTZ R7, R28, UR6 ;  /* 0x000000061c077c20 */ /* 0x000fe20008410000 */
[----:B------:R-:W-:Y:S01]  /*2410*/  FMUL.FTZ R42, R42, UR6 ;  /* 0x000000062a2a7c20 */ /* 0x000fe20008410000 */
[----:B------:R-:W-:Y:S01]  /*2420*/  MOV R95, UR5 ;  /* 0x00000005005f7c02 */ /* 0x000fe20008000f00 */
[----:B------:R-:W2:Y:S01]  /*2430*/  MUFU.TANH R30, R30 ;  /* 0x0000001e001e7308 */ /* 0x000ea20000002400 */
[----:B------:R-:W-:Y:S01]  /*2440*/  FMUL.FTZ R43, R43, UR6 ;  /* 0x000000062b2b7c20 */ /* 0x000fe20008410000 */
[----:B------:R-:W-:Y:S01]  /*2450*/  FMUL.FTZ R46, R46, UR6 ;  /* 0x000000062e2e7c20 */ /* 0x000fe20008410000 */
[C-C-:B------:R-:W-:Y:S01]  /*2460*/  IADD3 R52, -R16.reuse, 0x1, R95.reuse ;  /* 0x0000000110347810 */ /* 0x140fe20007ffe15f */
[----:B------:R-:W-:Y:S01]  /*2470*/  FMUL.FTZ R59, R59, UR6 ;  /* 0x000000063b3b7c20 */ /* 0x000fe20008410000 */
[----:B------:R-:W-:Y:S01]  /*2480*/  IADD3 R95, -R16, UR48, R95 ;  /* 0x00000030105f7c10 */ /* 0x000fe2000fffe15f */
[----:B------:R-:W-:Y:S01]  /*2490*/  FMUL.FTZ R47, R47, UR6 ;  /* 0x000000062f2f7c20 */ /* 0x000fe20008410000 */
[----:B------:R-:W-:Y:S01]  /*24a0*/  IADD3 R52, -R37, UR48, R52 ;  /* 0x0000003025347c10 */ /* 0x000fe2000fffe134 */
[----:B------:R-:W2:Y:S01]  /*24b0*/  MUFU.TANH R31, R31 ;  /* 0x0000001f001f7308 */ /* 0x000ea20000002400 */
[----:B------:R-:W-:Y:S01]  /*24c0*/  FMUL.FTZ R11, R36, UR6 ;  /* 0x00000006240b7c20 */ /* 0x000fe20008410000 */
[----:B------:R-:W-:Y:S01]  /*24d0*/  FMUL.FTZ R55, R55, UR6 ;  /* 0x0000000637377c20 */ /* 0x000fe20008410000 */
[----:B---3--:R-:W-:Y:S01]  /*24e0*/  FMUL.FTZ R26, R57, UR6 ;  /* 0x00000006391a7c20 */ /* 0x008fe20008410000 */
[----:B------:R-:W-:Y:S01]  /*24f0*/  FMUL.FTZ R8, R33, UR6 ;  /* 0x0000000621087c20 */ /* 0x000fe20008410000 */
[----:B------:R-:W-:Y:S01]  /*2500*/  FMUL.FTZ R51, R51, UR6 ;  /* 0x0000000633337c20 */ /* 0x000fe20008410000 */
[----:B------:R-:W-:Y:S01]  /*2510*/  FMUL.FTZ R54, R54, UR6 ;  /* 0x0000000636367c20 */ /* 0x000fe20008410000 */
[----:B01----:R-:W-:Y:S01]  /*2520*/  FMUL.FTZ R3, R24, UR6 ;  /* 0x0000000618037c20 */ /* 0x003fe20008410000 */
[----:B------:R-:W0:Y:S01]  /*2530*/  MUFU.TANH R34, R34 ;  /* 0x0000002200227308 */ /* 0x000e220000002400 */
[----:B------:R-:W-:Y:S01]  /*2540*/  FMUL.FTZ R9, R32, UR6 ;  /* 0x0000000620097c20 */ /* 0x000fe20008410000 */
[----:B------:R-:W-:Y:S01]  /*2550*/  FMUL.FTZ R24, R53, UR6 ;  /* 0x0000000635187c20 */ /* 0x000fe20008410000 */
[--C-:B-----5:R-:W-:Y:S01]  /*2560*/  VIADDMNMX R45, R6, R52, R95.reuse, PT ;  /* 0x00000034062d7246 */ /* 0x120fe2000380015f */
[----:B------:R-:W-:Y:S01]  /*2570*/  FMUL.FTZ R6, R63, UR6 ;  /* 0x000000063f067c20 */ /* 0x000fe20008410000 */
[----:B------:R-:W-:Y:S01]  /*2580*/  FMUL.FTZ R58, R58, UR6 ;  /* 0x000000063a3a7c20 */ /* 0x000fe20008410000 */
[----:B------:R-:W-:Y:S01]  /*2590*/  FMUL.FTZ R20, R49, UR6 ;  /* 0x0000000631147c20 */ /* 0x000fe20008410000 */
[C---:B------:R-:W-:Y:S01]  /*25a0*/  ISETP.GT.AND P1, PT, R45.reuse, RZ, PT ;  /* 0x000000ff2d00720c */ /* 0x040fe20003f24270 */
[----:B------:R-:W1:Y:S01]  /*25b0*/  MUFU.TANH R35, R35 ;  /* 0x0000002300237308 */ /* 0x000e620000002400 */
[C---:B------:R-:W-:Y:S01]  /*25c0*/  ISETP.GT.AND P2, PT, R45.reuse, 0x1, PT ;  /* 0x000000012d00780c */ /* 0x040fe20003f44270 */
[----:B------:R-:W-:Y:S01]  /*25d0*/  FMUL.FTZ R62, R62, UR6 ;  /* 0x000000063e3e7c20 */ /* 0x000fe20008410000 */
[----:B------:R-:W-:Y:S01]  /*25e0*/  ISETP.GT.AND P3, PT, R45, 0x8, PT ;  /* 0x000000082d00780c */ /* 0x000fe20003f64270 */
[----:B------:R-:W-:Y:S01]  /*25f0*/  FMUL.FTZ R66, R66, UR6 ;  /* 0x0000000642427c20 */ /* 0x000fe20008410000 */
[----:B----4-:R-:W-:Y:S01]  /*2600*/  FSEL R99, R99, -INF , P1 ;  /* 0xff80000063637808 */ /* 0x010fe20000800000 */
[----:B------:R-:W-:Y:S01]  /*2610*/  FMUL.FTZ R67, R67, UR6 ;  /* 0x0000000643437c20 */ /* 0x000fe20008410000 */
[----:B--2---:R-:W-:Y:S01]  /*2620*/  FSEL R97, R97, -INF , P2 ;  /* 0xff80000061617808 */ /* 0x004fe20001000000 */
[----:B------:R-:W-:Y:S01]  /*2630*/  MUFU.TANH R38, R38 ;  /* 0x0000002600267308 */ /* 0x000fe20000002400 */
[----:B------:R-:W-:Y:S01]  /*2640*/  ISETP.GT.AND P1, PT, R45, 0x9, PT ;  /* 0x000000092d00780c */ /* 0x000fe20003f24270 */
[----:B------:R-:W-:Y:S01]  /*2650*/  FMUL.FTZ R70, R70, UR6 ;  /* 0x0000000646467c20 */ /* 0x000fe20008410000 */
[----:B------:R-:W-:Y:S01]  /*2660*/  FSEL R93, R30, -INF , P3 ;  /* 0xff8000001e5d7808 */ /* 0x000fe20001800000 */
        /* <DEDUP_REMOVED lines=11> */
[----:B0-----:R-:W-:Y:S01]  /*2720*/  FSEL R89, R34, -INF , P2 ;  /* 0xff80000022597808 */ /* 0x001fe20001000000 */
[----:B------:R-:W-:Y:S01]  /*2730*/  MUFU.TANH R42, R42 ;  /* 0x0000002a002a7308 */ /* 0x000fe20000002400 */
[----:B------:R-:W-:Y:S01]  /*2740*/  FMNMX.FTZ R28, R91, R28, !PT ;  /* 0x0000001c5b1c7209 */ /* 0x000fe20007810000 */
[----:B------:R-:W-:Y:S01]  /*2750*/  FMUL.FTZ R79, R79, UR6 ;  /* 0x000000064f4f7c20 */ /* 0x000fe20008410000 */
[----:B------:R-:W-:Y:S01]  /*2760*/  ISETP.GT.AND P2, PT, R45, 0x18, PT ;  /* 0x000000182d00780c */ /* 0x000fe20003f44270 */
[----:B------:R-:W-:Y:S01]  /*2770*/  FMUL.FTZ R82, R82, UR6 ;  /* 0x0000000652527c20 */ /* 0x000fe20008410000 */
[----:B-1----:R-:W-:Y:S01]  /*2780*/  FSEL R63, R35, -INF , P1 ;  /* 0xff800000233f7808 */ /* 0x002fe20000800000 */
[----:B------:R-:W-:Y:S01]  /*2790*/  FMUL.FTZ R12, R41, UR6 ;  /* 0x00000006290c7c20 */ /* 0x000fe20008410000 */
[----:B------:R-:W-:Y:S01]  /*27a0*/  FMNMX.FTZ R28, R89, R28, !PT ;  /* 0x0000001c591c7209 */ /* 0x000fe20007810000 */
[----:B------:R-:W0:Y:S01]  /*27b0*/  MUFU.TANH R43, R43 ;  /* 0x0000002b002b7308 */ /* 0x000e220000002400 */
[----:B------:R-:W-:Y:S01]  /*27c0*/  ISETP.GT.AND P1, PT, R45, 0x19, PT ;  /* 0x000000192d00780c */ /* 0x000fe20003f24270 */
[----:B------:R-:W-:Y:S01]  /*27d0*/  FMUL.FTZ R83, R83, UR6 ;  /* 0x0000000653537c20 */ /* 0x000fe20008410000 */
[----:B------:R-:W-:Y:S01]  /*27e0*/  FMNMX.FTZ R28, R63, R28, !PT ;  /* 0x0000001c3f1c7209 */ /* 0x000fe20007810000 */
[----:B------:R-:W-:Y:S01]  /*27f0*/  FMUL.FTZ R86, R86, UR6 ;  /* 0x0000000656567c20 */ /* 0x000fe20008410000 */
[----:B--2---:R-:W-:Y:S01]  /*2800*/  FSEL R57, R39, -INF , P1 ;  /* 0xff80000027397808 */ /* 0x004fe20000800000 */
[----:B------:R-:W-:Y:S01]  /*2810*/  FMUL.FTZ R15, R44, UR6 ;  /* 0x000000062c0f7c20 */ /* 0x000fe20008410000 */
[----:B------:R-:W-:Y:S01]  /*2820*/  ISETP.GT.AND P1, PT, R45, 0x21, PT ;  /* 0x000000212d00780c */ /* 0x000fe20003f24270 */
[----:B------:R-:W-:Y:S01]  /*2830*/  MUFU.TANH R46, R46 ;  /* 0x0000002e002e7308 */ /* 0x000fe20000002400 */
[----:B------:R-:W-:Y:S01]  /*2840*/  FMUL.FTZ R87, R87, UR6 ;  /* 0x0000000657577c20 */ /* 0x000fe20008410000 */
[----:B------:R-:W-:Y:S01]  /*2850*/  FMUL.FTZ R21, R48, UR6 ;  /* 0x0000000630157c20 */ /* 0x000fe20008410000 */
[----:B------:R-:W-:Y:S01]  /*2860*/  FMUL.FTZ R61, R61, UR6 ;  /* 0x000000063d3d7c20 */ /* 0x000fe20008410000 */
[----:B------:R-:W1:Y:S01]  /*2870*/  SHFL.IDX PT, R50, R50, RZ, 0x1c1f ;  /* 0x001c1fff32327589 */ /* 0x000e6200000e0000 */
[----:B------:R-:W-:Y:S01]  /*2880*/  FMUL.FTZ R27, R56, UR6 ;  /* 0x00000006381b7c20 */ /* 0x000fe20008410000 */
[----:B------:R-:W-:Y:S01]  /*2890*/  FMUL.FTZ R60, R60, UR6 ;  /* 0x000000063c3c7c20 */ /* 0x000fe20008410000 */
[----:B------:R-:W-:Y:S01]  /*28a0*/  FMUL.FTZ R64, R64, UR6 ;  /* 0x0000000640407c20 */ /* 0x000fe20008410000 */
[----:B------:R2:W-:Y:S01]  /*28b0*/  MUFU.TANH R36, R59 ;  /* 0x0000003b00247308 */ /* 0x0005e20000002400 */
        /* <DEDUP_REMOVED lines=8> */
[----:B--2---:R-:W-:Y:S01]  /*2940*/  FSEL R59, R38, -INF , P2 ;  /* 0xff800000263b7808 */ /* 0x004fe20001000000 */
[----:B------:R-:W-:Y:S01]  /*2950*/  FMUL.FTZ R76, R76, UR6 ;  /* 0x000000064c4c7c20 */ /* 0x000fe20008410000 */
[----:B------:R-:W-:Y:S01]  /*2960*/  ISETP.GT.AND P2, PT, R45, 0x20, PT ;  /* 0x000000202d00780c */ /* 0x000fe20003f44270 */
[----:B------:R-:W-:Y:S01]  /*2970*/  FMUL.FTZ R77, R77, UR6 ;  /* 0x000000064d4d7c20 */ /* 0x000fe20008410000 */
[----:B------:R-:W-:Y:S01]  /*2980*/  FMNMX.FTZ R28, R59, R28, !PT ;  /* 0x0000001c3b1c7209 */ /* 0x000fe20007810000 */
[----:B------:R-:W-:Y:S01]  /*2990*/  FMUL.FTZ R80, R80, UR6 ;  /* 0x0000000650507c20 */ /* 0x000fe20008410000 */
[----:B------:R-:W-:Y:S01]  /*29a0*/  FMUL.FTZ R81, R81, UR6 ;  /* 0x0000000651517c20 */ /* 0x000fe20008410000 */
[----:B------:R2:W-:Y:S01]  /*29b0*/  MUFU.TANH R33, R55 ;  /* 0x0000003700217308 */ /* 0x0005e20000002400 */
[----:B------:R-:W-:Y:S01]  /*29c0*/  FMNMX.FTZ R28, R57, R28, !PT ;  /* 0x0000001c391c7209 */ /* 0x000fe20007810000 */
[----:B------:R-:W-:Y:S01]  /*29d0*/  FMUL.FTZ R84, R84, UR6 ;  /* 0x0000000654547c20 */ /* 0x000fe20008410000 */
[----:B------:R-:W-:Y:S01]  /*29e0*/  FMUL.FTZ R85, R85, UR6 ;  /* 0x0000000655557c20 */ /* 0x000fe20008410000 */
[----:B-1----:R-:W-:Y:S01]  /*29f0*/  VIADDMNMX R95, R50, R52, R95, PT ;  /* 0x00000034325f7246 */ /* 0x002fe2000380015f */
[----:B------:R-:W-:Y:S01]  /*2a00*/  @UP0 ULDC UR6, c[0x0][0x44c] ;  /* 0x0001130000060ab9 */ /* 0x000fe20000000800 */
[----:B------:R-:W-:Y:S01]  /*2a10*/  @UP0 ULDC UR15, c[0x0][0x450] ;  /* 0x00011400000f0ab9 */ /* 0x000fe20000000800 */
[----:B------:R-:W-:Y:S01]  /*2a20*/  UIMAD.WIDE.U32 UR6, UR43, UR6, URZ ;  /* 0x000000062b0672a5 */ /* 0x000fe2000f8e003f */
[----:B------:R1:W3:Y:S01]  /*2a30*/  MUFU.TANH R32, R51 ;  /* 0x0000003300207308 */ /* 0x0002e20000002400 */
[----:B--2---:R-:W-:Y:S01]  /*2a40*/  FSEL R55, R42, -INF , P2 ;  /* 0xff8000002a377808 */ /* 0x004fe20001000000 */
[----:B------:R-:W-:Y:S01]  /*2a50*/  UMOV UR11, UR43 ;  /* 0x0000002b000b7c82 */ /* 0x000fe20008000000 */
[----:B------:R-:W-:Y:S01]  /*2a60*/  ISETP.GT.AND P2, PT, R45, 0x28, PT ;  /* 0x000000282d00780c */ /* 0x000fe20003f44270 */
[----:B------:R-:W-:Y:S01]  /*2a70*/  @UP0 USHF.R.U32.HI UR11, URZ, UR15, UR7 ;  /* 0x0000000f3f0b0299 */ /* 0x000fe20008011607 */
[----:B------:R-:W-:Y:S01]  /*2a80*/  FMNMX.FTZ R28, R55, R28, !PT ;  /* 0x0000001c371c7209 */ /* 0x000fe20007810000 */
[----:B------:R-:W-:Y:S01]  /*2a90*/  UIADD3 UR5, UR41, -0x2, URZ ;  /* 0xfffffffe29057890 */ /* 0x000fe2000fffe03f */
[----:B0-----:R-:W-:Y:S01]  /*2aa0*/  FSEL R49, R47, -INF , P1 ;  /* 0xff8000002f317808 */ /* 0x001fe20000800000 */
[----:B------:R-:W0:Y:S01]  /*2ab0*/  MUFU.TANH R54, R54 ;  /* 0x0000003600367308 */ /* 0x000e220000002400 */
[----:B-1----:R-:W-:Y:S01]  /*2ac0*/  FSEL R51, R46, -INF , P2 ;  /* 0xff8000002e337808 */ /* 0x002fe20001000000 */
[----:B------:R-:W-:Y:S01]  /*2ad0*/  UIADD3 UR7, UR11, UR48, -UR50 ;  /* 0x000000300b077290 */ /* 0x000fe2000fffe832 */
[----:B------:R-:W-:Y:S01]  /*2ae0*/  FMNMX.FTZ R28, R53, R28, !PT ;  /* 0x0000001c351c7209 */ /* 0x000fe20007810000 */
[----:B------:R-:W-:Y:S01]  /*2af0*/  UIADD3 UR6, UR14, 0x28840, URZ ;  /* 0x000288400e067890 */ /* 0x000fe2000fffe03f */
[----:B------:R-:W-:Y:S01]  /*2b00*/  ISETP.GT.AND P2, PT, R45, 0x30, PT ;  /* 0x000000302d00780c */ /* 0x000fe20003f44270 */
[----:B------:R-:W-:Y:S01]  /*2b10*/  USHF.R.S32.HI UR11, URZ, 0x1f, UR7 ;  /* 0x0000001f3f0b7899 */ /* 0x000fe20008011407 */
[----:B------:R-:W-:Y:S01]  /*2b20*/  FMNMX.FTZ R28, R51, R28, !PT ;  /* 0x0000001c331c7209 */ /* 0x000fe20007810000 */
[----:B------:R-:W1:Y:S01]  /*2b30*/  MUFU.TANH R58, R58 ;  /* 0x0000003a003a7308 */ /* 0x000e620000002400 */
[----:B------:R-:W-:Y:S01]  /*2b40*/  ISETP.GT.AND P1, PT, R45, 0x31, PT ;  /* 0x000000312d00780c */ /* 0x000fe20003f24270 */
[----:B------:R-:W-:Y:S01]  /*2b50*/  ULEA.HI UR11, UR11, UR7, URZ, 0x7 ;  /* 0x000000070b0b7291 */ /* 0x000fe2000f8f383f */
[----:B------:R-:W-:Y:S01]  /*2b60*/  FSEL R47, R29, -INF , P2 ;  /* 0xff8000001d2f7808 */ /* 0x000fe20001000000 */
[----:B------:R-:W-:Y:S01]  /*2b70*/  UPRMT UR6, UR55, 0x654, UR6 ;  /* 0x0000065437067896 */ /* 0x000fe20008000006 */
[----:B------:R-:W-:Y:S01]  /*2b80*/  FMNMX.FTZ R28, R49, R28, !PT ;  /* 0x0000001c311c7209 */ /* 0x000fe20007810000 */
[----:B------:R-:W-:Y:S01]  /*2b90*/  USHF.R.S32.HI UR11, URZ, 0x7, UR11 ;  /* 0x000000073f0b7899 */ /* 0x000fe2000801140b */
[----:B------:R-:W-:Y:S01]  /*2ba0*/  ISETP.GT.AND P2, PT, R45, 0x38, PT ;  /* 0x000000382d00780c */ /* 0x000fe20003f44270 */
[----:B------:R-:W2:Y:S01]  /*2bb0*/  MUFU.TANH R62, R62 ;  /* 0x0000003e003e7308 */ /* 0x000ea20000002400 */
[----:B---3--:R-:W-:Y:S01]  /*2bc0*/  FSEL R42, R32, -INF , P1 ;  /* 0xff800000202a7808 */ /* 0x008fe20000800000 */
[----:B------:R-:W-:Y:S01]  /*2bd0*/  UISETP.LT.AND UP0, UPT, UR51, UR11, UPT ;  /* 0x0000000b3300728c */ /* 0x000fe2000bf01270 */
[----:B------:R-:W-:-:S02]  /*2be0*/  FMNMX.FTZ R29, R47, R28, !PT ;  /* 0x0000001c2f1d7209 */ /* 0x000fc40007810000 */
[----:B------:R-:W-:Y:S02]  /*2bf0*/  CS2R R150, SRZ ;  /* 0x0000000000967805 */ /* 0x000fe4000001ff00 */
[C---:B------:R-:W-:Y:S01]  /*2c00*/  ISETP.GT.AND P1, PT, R45.reuse, 0x39, PT ;  /* 0x000000392d00780c */ /* 0x040fe20003f24270 */
[----:B------:R-:W-:Y:S01]  /*2c10*/  USEL UR42, UR51, UR11, !UP0 ;  /* 0x0000000b332a7287 */ /* 0x000fe2000c000000 */
[----:B0-----:R-:W-:Y:S01]  /*2c20*/  FSEL R34, R54, -INF , P2 ;  /* 0xff80000036227808 */ /* 0x001fe20001000000 */
[----:B------:R0:W3:Y:S01]  /*2c30*/  MUFU.TANH R37, R6 ;  /* 0x0000000600257308 */ /* 0x0000e20000002400 */
[----:B------:R-:W-:Y:S01]  /*2c40*/  FMNMX.FTZ R31, R42, R29, !PT ;  /* 0x0000001d2a1f7209 */ /* 0x000fe20007810000 */
[----:B------:R-:W-:Y:S01]  /*2c50*/  UISETP.GE.AND UP0, UPT, UR5, UR42, UPT ;  /* 0x0000002a0500728c */ /* 0x000fe2000bf06270 */
[----:B------:R-:W-:Y:S01]  /*2c60*/  ISETP.GT.AND P2, PT, R45, 0x40, PT ;  /* 0x000000402d00780c */ /* 0x000fe20003f44270 */
[----:B------:R-:W-:Y:S01]  /*2c70*/  SYNCS.ARRIVE.TRANS64.RED.A1T0 RZ, [UR6], RZ ;  /* 0x000000ffffff79a7 */ /* 0x000fe20008100406 */
[----:B------:R-:W-:-:S02]  /*2c80*/  FSEL R29, R33, -INF , P1 ;  /* 0xff800000211d7808 */ /* 0x000fc40000800000 */
[----:B------:R-:W-:Y:S02]  /*2c90*/  CS2R R148, SRZ ;  /* 0x0000000000947805 */ /* 0x000fe4000001ff00 */
[----:B------:R-:W-:Y:S01]  /*2ca0*/  ISETP.GT.AND P1, PT, R45, 0x41, PT ;  /* 0x000000412d00780c */ /* 0x000fe20003f24270 */
[----:B------:R-:W4:Y:S01]  /*2cb0*/  MUFU.TANH R66, R66 ;  /* 0x0000004200427308 */ /* 0x000f220000002400 */
[----:B0-----:R-:W-:Y:S02]  /*2cc0*/  FMNMX.FTZ R6, R34, R31, !PT ;  /* 0x0000001f22067209 */ /* 0x001fe40007810000 */
[----:B------:R-:W-:Y:S02]  /*2cd0*/  CS2R R146, SRZ ;  /* 0x0000000000927805 */ /* 0x000fe4000001ff00 */
[----:B-1----:R-:W-:Y:S02]  /*2ce0*/  FSEL R28, R58, -INF , P2 ;  /* 0xff8000003a1c7808 */ /* 0x002fe40001000000 */
[----:B------:R-:W-:-:S02]  /*2cf0*/  CS2R R144, SRZ ;  /* 0x0000000000907805 */ /* 0x000fc4000001ff00 */
[----:B------:R-:W-:Y:S02]  /*2d00*/  FMNMX.FTZ R31, R29, R6, !PT ;  /* 0x000000061d1f7209 */ /* 0x000fe40007810000 */
[----:B------:R-:W-:Y:S02]  /*2d10*/  CS2R R142, SRZ ;  /* 0x00000000008e7805 */ /* 0x000fe4000001ff00 */
[----:B------:R-:W-:Y:S01]  /*2d20*/  ISETP.GT.AND P2, PT, R45, 0x48, PT ;  /* 0x000000482d00780c */ /* 0x000fe20003f44270 */
[----:B------:R-:W0:Y:S01]  /*2d30*/  MUFU.TANH R67, R67 ;  /* 0x0000004300437308 */ /* 0x000e220000002400 */
[----:B------:R-:W-:Y:S02]  /*2d40*/  FSEL R30, R36, -INF , P1 ;  /* 0xff800000241e7808 */ /* 0x000fe40000800000 */
[----:B------:R-:W-:Y:S02]  /*2d50*/  CS2R R140, SRZ ;  /* 0x00000000008c7805 */ /* 0x000fe4000001ff00 */
[----:B------:R-:W-:-:S02]  /*2d60*/  FMNMX.FTZ R33, R28, R31, !PT ;  /* 0x0000001f1c217209 */ /* 0x000fc40007810000 */
[----:B------:R-:W-:Y:S02]  /*2d70*/  CS2R R138, SRZ ;  /* 0x00000000008a7805 */ /* 0x000fe4000001ff00 */
[----:B------:R-:W-:Y:S02]  /*2d80*/  ISETP.GT.AND P1, PT, R45, 0x49, PT ;  /* 0x000000492d00780c */ /* 0x000fe40003f24270 */
[----:B------:R-:W-:Y:S02]  /*2d90*/  CS2R R136, SRZ ;  /* 0x0000000000887805 */ /* 0x000fe4000001ff00 */
[----:B--2---:R-:W-:Y:S01]  /*2da0*/  FSEL R31, R62, -INF , P2 ;  /* 0xff8000003e1f7808 */ /* 0x004fe20001000000 */
[----:B------:R-:W1:Y:S01]  /*2db0*/  MUFU.TANH R70, R70 ;  /* 0x0000004600467308 */ /* 0x000e620000002400 */
[----:B------:R-:W-:Y:S02]  /*2dc0*/  FMNMX.FTZ R6, R30, R33, !PT ;  /* 0x000000211e067209 */ /* 0x000fe40007810000 */
[----:B------:R-:W-:-:S02]  /*2dd0*/  CS2R R134, SRZ ;  /* 0x0000000000867805 */ /* 0x000fc4000001ff00 */
[----:B------:R-:W-:Y:S02]  /*2de0*/  ISETP.GT.AND P2, PT, R45, 0x50, PT ;  /* 0x000000502d00780c */ /* 0x000fe40003f44270 */
[----:B------:R-:W-:Y:S02]  /*2df0*/  CS2R R132, SRZ ;  /* 0x0000000000847805 */ /* 0x000fe4000001ff00 */
[----:B---3--:R-:W-:Y:S02]  /*2e00*/  FSEL R32, R37, -INF , P1 ;  /* 0xff80000025207808 */ /* 0x008fe40000800000 */
[----:B------:R-:W-:Y:S02]  /*2e10*/  CS2R R130, SRZ ;  /* 0x0000000000827805 */ /* 0x000fe4000001ff00 */
[----:B------:R-:W-:Y:S01]  /*2e20*/  FMNMX.FTZ R35, R31, R6, !PT ;  /* 0x000000061f237209 */ /* 0x000fe20007810000 */
[----:B------:R-:W2:Y:S01]  /*2e30*/  MUFU.TANH R71, R71 ;  /* 0x0000004700477308 */ /* 0x000ea20000002400 */
[----:B------:R-:W-:-:S02]  /*2e40*/  ISETP.GT.AND P1, PT, R45, 0x51, PT ;  /* 0x000000512d00780c */ /* 0x000fc40003f24270 */
[----:B------:R-:W-:Y:S02]  /*2e50*/  CS2R R128, SRZ ;  /* 0x0000000000807805 */ /* 0x000fe4000001ff00 */
[----:B----4-:R-:W-:Y:S02]  /*2e60*/  FSEL R33, R66, -INF , P2 ;  /* 0xff80000042217808 */ /* 0x010fe40001000000 */
[----:B------:R-:W-:Y:S02]  /*2e70*/  CS2R R126, SRZ ;  /* 0x00000000007e7805 */ /* 0x000fe4000001ff00 */
[----:B------:R-:W-:Y:S02]  /*2e80*/  FMNMX.FTZ R6, R32, R35, !PT ;  /* 0x0000002320067209 */ /* 0x000fe40007810000 */
[----:B------:R-:W-:Y:S02]  /*2e90*/  CS2R R124, SRZ ;  /* 0x00000000007c7805 */ /* 0x000fe4000001ff00 */
[----:B------:R-:W-:Y:S01]  /*2ea0*/  ISETP.GT.AND P2, PT, R45, 0x58, PT ;  /* 0x000000582d00780c */ /* 0x000fe20003f44270 */
[----:B------:R-:W3:Y:S01]  /*2eb0*/  MUFU.TANH R38, R74 ;  /* 0x0000004a00267308 */ /* 0x000ee20000002400 */
[----:B0-----:R-:W-:-:S02]  /*2ec0*/  FSEL R35, R67, -INF , P1 ;  /* 0xff80000043237808 */ /* 0x001fc40000800000 */
[----:B------:R-:W-:Y:S02]  /*2ed0*/  CS2R R122, SRZ ;  /* 0x00000000007a7805 */ /* 0x000fe4000001ff00 */
[----:B------:R-:W-:Y:S02]  /*2ee0*/  FMNMX.FTZ R6, R33, R6, !PT ;  /* 0x0000000621067209 */ /* 0x000fe40007810000 */
[----:B------:R-:W-:Y:S02]  /*2ef0*/  CS2R R120, SRZ ;  /* 0x0000000000787805 */ /* 0x000fe4000001ff00 */
[----:B------:R-:W-:Y:S02]  /*2f00*/  ISETP.GT.AND P1, PT, R45, 0x59, PT ;  /* 0x000000592d00780c */ /* 0x000fe40003f24270 */
[----:B------:R-:W-:Y:S02]  /*2f10*/  CS2R R118, SRZ ;  /* 0x0000000000767805 */ /* 0x000fe4000001ff00 */
[----:B-1----:R-:W-:Y:S01]  /*2f20*/  FSEL R36, R70, -INF , P2 ;  /* 0xff80000046247808 */ /* 0x002fe20001000000 */
[----:B------:R-:W0:Y:S01]  /*2f30*/  MUFU.TANH R75, R75 ;  /* 0x0000004b004b7308 */ /* 0x000e220000002400 */
[----:B------:R-:W-:-:S02]  /*2f40*/  FMNMX.FTZ R39, R35, R6, !PT ;  /* 0x0000000623277209 */ /* 0x000fc40007810000 */
[----:B------:R-:W-:Y:S02]  /*2f50*/  CS2R R116, SRZ ;  /* 0x0000000000747805 */ /* 0x000fe4000001ff00 */
[----:B------:R-:W-:Y:S02]  /*2f60*/  ISETP.GT.AND P2, PT, R45, 0x60, PT ;  /* 0x000000602d00780c */ /* 0x000fe40003f44270 */
[----:B------:R-:W-:Y:S02]  /*2f70*/  CS2R R114, SRZ ;  /* 0x0000000000727805 */ /* 0x000fe4000001ff00 */
[----:B--2---:R-:W-:Y:S02]  /*2f80*/  FSEL R37, R71, -INF , P1 ;  /* 0xff80000047257808 */ /* 0x004fe40000800000 */
[----:B------:R-:W-:Y:S02]  /*2f90*/  CS2R R112, SRZ ;  /* 0x0000000000707805 */ /* 0x000fe4000001ff00 */
[----:B------:R-:W-:Y:S01]  /*2fa0*/  FMNMX.FTZ R6, R36, R39, !PT ;  /* 0x0000002724067209 */ /* 0x000fe20007810000 */
[----:B------:R-:W1:Y:S01]  /*2fb0*/  MUFU.TANH R40, R78 ;  /* 0x0000004e00287308 */ /* 0x000e620000002400 */
[----:B------:R-:W-:-:S02]  /*2fc0*/  ISETP.GT.AND P1, PT, R45, 0x61, PT ;  /* 0x000000612d00780c */ /* 0x000fc40003f24270 */
[----:B------:R-:W-:Y:S02]  /*2fd0*/  CS2R R110, SRZ ;  /* 0x00000000006e7805 */ /* 0x000fe4000001ff00 */
[----:B---3--:R-:W-:Y:S02]  /*2fe0*/  FSEL R38, R38, -INF , P2 ;  /* 0xff80000026267808 */ /* 0x008fe40001000000 */
[----:B------:R-:W-:Y:S02]  /*2ff0*/  CS2R R108, SRZ ;  /* 0x00000000006c7805 */ /* 0x000fe4000001ff00 */
[----:B------:R-:W-:Y:S02]  /*3000*/  FMNMX.FTZ R41, R37, R6, !PT ;  /* 0x0000000625297209 */ /* 0x000fe40007810000 */
[----:B------:R-:W-:Y:S02]  /*3010*/  CS2R R106, SRZ ;  /* 0x00000000006a7805 */ /* 0x000fe4000001ff00 */
[----:B------:R-:W-:Y:S01]  /*3020*/  ISETP.GT.AND P2, PT, R45, 0x68, PT ;  /* 0x000000682d00780c */ /* 0x000fe20003f44270 */
[----:B------:R-:W2:Y:S01]  /*3030*/  MUFU.TANH R43, R79 ;  /* 0x0000004f002b7308 */ /* 0x000ea20000002400 */
[----:B0-----:R-:W-:-:S02]  /*3040*/  FSEL R39, R75, -INF , P1 ;  /* 0xff8000004b277808 */ /* 0x001fc40000800000 */
[----:B------:R-:W-:Y:S02]  /*3050*/  CS2R R104, SRZ ;  /* 0x0000000000687805 */ /* 0x000fe4000001ff00 */
[----:B------:R-:W-:Y:S02]  /*3060*/  FMNMX.FTZ R6, R38, R41, !PT ;  /* 0x0000002926067209 */ /* 0x000fe40007810000 */
[----:B------:R-:W-:Y:S02]  /*3070*/  CS2R R102, SRZ ;  /* 0x0000000000667805 */ /* 0x000fe4000001ff00 */
[----:B------:R-:W-:Y:S02]  /*3080*/  ISETP.GT.AND P1, PT, R45, 0x69, PT ;  /* 0x000000692d00780c */ /* 0x000fe40003f24270 */
[----:B------:R-:W-:Y:S02]  /*3090*/  CS2R R100, SRZ ;  /* 0x0000000000647805 */ /* 0x000fe4000001ff00 */
[----:B------:R-:W-:Y:S01]  /*30a0*/  FMNMX.FTZ R41, R39, R6, !PT ;  /* 0x0000000627297209 */ /* 0x000fe20007810000 */
[----:B------:R-:W0:Y:S01]  /*30b0*/  MUFU.TANH R82, R82 ;  /* 0x0000005200527308 */ /* 0x000e220000002400 */
[----:B-1----:R-:W-:-:S02]  /*30c0*/  FSEL R40, R40, -INF , P2 ;  /* 0xff80000028287808 */ /* 0x002fc40001000000 */
[----:B------:R-:W-:Y:S02]  /*30d0*/  ISETP.GT.AND P2, PT, R45, 0x70, PT ;  /* 0x000000702d00780c */ /* 0x000fe40003f44270 */
[----:B------:R-:W-:Y:S02]  /*30e0*/  FMNMX.FTZ R6, R40, R41, !PT ;  /* 0x0000002928067209 */ /* 0x000fe40007810000 */
[----:B------:R-:W-:Y:S01]  /*30f0*/  ISETP.GT.AND P3, PT, R95, 0x8, PT ;  /* 0x000000085f00780c */ /* 0x000fe20003f64270 */
        /* <DEDUP_REMOVED lines=12> */
[----:B------:R-:W-:Y:S01]  /*31c0*/  MUFU.TANH R71, R61 ;  /* 0x0000003d00477308 */ /* 0x000fe20000002400 */
[----:B--2---:R-:W-:Y:S02]  /*31d0*/  FSEL R45, R86, -INF , P2 ;  /* 0xff800000562d7808 */ /* 0x004fe40001000000 */
[----:B------:R-:W-:Y:S02]  /*31e0*/  ISETP.GT.AND P2, PT, R95, 0x1, PT ;  /* 0x000000015f00780c */ /* 0x000fe40003f44270 */
[----:B------:R-:W-:-:S03]  /*31f0*/  FMNMX.FTZ R67, R45, R6, !PT ;  /* 0x000000062d437209 */ /* 0x000fc60007810000 */
[----:B------:R-:W-:Y:S01]  /*3200*/  MUFU.TANH R3, R3 ;  /* 0x0000000300037308 */ /* 0x000fe20000002400 */
[----:B0-----:R-:W-:-:S04]  /*3210*/  FSEL R46, R46, -INF , P1 ;  /* 0xff8000002e2e7808 */ /* 0x001fc80000800000 */
[----:B------:R-:W-:-:S03]  /*3220*/  FMNMX.FTZ R67, R46, R67, !PT ;  /* 0x000000432e437209 */ /* 0x000fc60007810000 */
[----:B------:R-:W-:Y:S02]  /*3230*/  MUFU.TANH R4, R4 ;  /* 0x0000000400047308 */ /* 0x000fe40000002400 */
[----:B------:R-:W0:Y:S06]  /*3240*/  SHFL.BFLY PT, R6, R67, 0x2, 0x1f ;  /* 0x0c401f0043067f89 */ /* 0x000e2c00000e0000 */
[----:B------:R-:W1:Y:S08]  /*3250*/  MUFU.TANH R7, R7 ;  /* 0x0000000700077308 */ /* 0x000e700000002400 */
[----:B------:R-:W-:Y:S08]  /*3260*/  MUFU.TANH R5, R5 ;  /* 0x0000000500057308 */ /* 0x000ff00000002400 */
[----:B------:R-:W2:Y:S01]  /*3270*/  MUFU.TANH R9, R9 ;  /* 0x0000000900097308 */ /* 0x000ea20000002400 */
[----:B-1----:R-:W-:-:S02]  /*3280*/  FSEL R50, R7, -INF , P3 ;  /* 0xff80000007327808 */ /* 0x002fc40001800000 */
[----:B0-----:R-:W-:-:S05]  /*3290*/  FMNMX.FTZ R48, R67, R6, !PT ;  /* 0x0000000643307209 */ /* 0x001fca0007810000 */
[----:B------:R-:W0:Y:S01]  /*32a0*/  SHFL.BFLY PT, R61, R48, 0x1, 0x1f ;  /* 0x0c201f00303d7f89 */ /* 0x000e2200000e0000 */
[----:B------:R-:W1:Y:S08]  /*32b0*/  MUFU.TANH R8, R8 ;  /* 0x0000000800087308 */ /* 0x000e700000002400 */
[----:B------:R-:W3:Y:S08]  /*32c0*/  MUFU.TANH R11, R11 ;  /* 0x0000000b000b7308 */ /* 0x000ef00000002400 */
[----:B------:R-:W4:Y:S01]  /*32d0*/  MUFU.TANH R10, R10 ;  /* 0x0000000a000a7308 */ /* 0x000f220000002400 */
[----:B0-----:R-:W-:-:S07]  /*32e0*/  FMNMX.FTZ R6, R48, R61, !PT ;  /* 0x0000003d30067209 */ /* 0x001fce0007810000 */
[----:B------:R-:W0:Y:S01]  /*32f0*/  MUFU.TANH R13, R13 ;  /* 0x0000000d000d7308 */ /* 0x000e220000002400 */
[----:B------:R-:W-:Y:S02]  /*3300*/  FSEL R61, R4, -INF , P2 ;  /* 0xff800000043d7808 */ /* 0x000fe40001000000 */
[C---:B------:R-:W-:Y:S01]  /*3310*/  FSETP.NEU.FTZ.AND P1, PT, R6.reuse, -INF , PT ;  /* 0xff8000000600780b */ /* 0x040fe20003f3d000 */
[----:B------:R-:W-:Y:S01]  /*3320*/  FMUL.FTZ R48, R6, UR10 ;  /* 0x0000000a06307c20 */ /* 0x000fe20008410000 */
[----:B------:R-:W-:-:S03]  /*3330*/  ISETP.GT.AND P2, PT, R95, 0x10, PT ;  /* 0x000000105f00780c */ /* 0x000fc60003f44270 */
[----:B------:R-:W5:Y:S01]  /*3340*/  MUFU.TANH R12, R12 ;  /* 0x0000000c000c7308 */ /* 0x000f620000002400 */
[----:B------:R-:W-:Y:S02]  /*3350*/  FSEL R48, R48, RZ, P1 ;  /* 0x000000ff30307208 */ /* 0x000fe40000800000 */
[----:B------:R-:W-:Y:S02]  /*3360*/  ISETP.GT.AND P1, PT, R95, RZ, PT ;  /* 0x000000ff5f00720c */ /* 0x000fe40003f24270 */
[----:B--2---:R-:W-:Y:S01]  /*3370*/  FSEL R56, R9, -INF , P2 ;  /* 0xff80000009387808 */ /* 0x004fe20001000000 */
[--C-:B------:R-:W-:Y:S01]  /*3380*/  FFMA.FTZ R179, R59, UR10, -R48.reuse ;  /* 0x0000000a3bb37c23 */ /* 0x100fe20008010830 */
[----:B------:R-:W-:Y:S01]  /*3390*/  FSEL R54, R3, -INF , P1 ;  /* 0xff80000003367808 */ /* 0x000fe20000800000 */
[----:B------:R-:W2:Y:S01]  /*33a0*/  MUFU.TANH R15, R15 ;  /* 0x0000000f000f7308 */ /* 0x000ea20000002400 */
[----:B------:R-:W-:Y:S01]  /*33b0*/  ISETP.GT.AND P1, PT, R95, 0x9, PT ;  /* 0x000000095f00780c */ /* 0x000fe20003f24270 */
[--C-:B------:R-:W-:Y:S01]  /*33c0*/  FFMA.FTZ R173, R55, UR10, -R48.reuse ;  /* 0x0000000a37ad7c23 */ /* 0x100fe20008010830 */
[----:B------:R-:W-:Y:S01]  /*33d0*/  FMNMX.FTZ R3, R54, R61, !PT ;  /* 0x0000003d36037209 */ /* 0x000fe20007810000 */
[--C-:B------:R-:W-:Y:S01]  /*33e0*/  FFMA.FTZ R175, R51, UR10, -R48.reuse ;  /* 0x0000000a33af7c23 */ /* 0x100fe20008010830 */
[----:B------:R-:W-:Y:S01]  /*33f0*/  FSEL R52, R5, -INF , P1 ;  /* 0xff80000005347808 */ /* 0x000fe20000800000 */
[--C-:B------:R-:W-:Y:S01]  /*3400*/  FFMA.FTZ R5, R63, UR10, -R48.reuse ;  /* 0x0000000a3f057c23 */ /* 0x100fe20008010830 */
[----:B------:R-:W-:Y:S01]  /*3410*/  FMNMX.FTZ R3, R50, R3, !PT ;  /* 0x0000000332037209 */ /* 0x000fe20007810000 */
[----:B------:R-:W2:Y:S01]  /*3420*/  MUFU.TANH R14, R14 ;  /* 0x0000000e000e7308 */ /* 0x000ea20000002400 */
[----:B------:R-:W-:Y:S01]  /*3430*/  ISETP.GT.AND P1, PT, R95, 0x11, PT ;  /* 0x000000115f00780c */ /* 0x000fe20003f24270 */
[--C-:B------:R-:W-:Y:S01]  /*3440*/  FFMA.FTZ R169, R47, UR10, -R48.reuse ;  /* 0x0000000a2fa97c23 */ /* 0x100fe20008010830 */
[----:B------:R-:W-:Y:S01]  /*3450*/  FMNMX.FTZ R3, R52, R3, !PT ;  /* 0x0000000334037209 */ /* 0x000fe20007810000 */
[--C-:B------:R-:W-:Y:S01]  /*3460*/  FFMA.FTZ R171, R34, UR10, -R48.reuse ;  /* 0x0000000a22ab7c23 */ /* 0x100fe20008010830 */
[----:B------:R-:W-:Y:S01]  /*3470*/  ISETP.GT.AND P2, PT, R95, 0x18, PT ;  /* 0x000000185f00780c */ /* 0x000fe20003f44270 */
[--C-:B------:R-:W-:Y:S01]  /*3480*/  FFMA.FTZ R167, R31, UR10, -R48.reuse ;  /* 0x0000000a1fa77c23 */ /* 0x100fe20008010830 */
[----:B-1----:R-:W-:Y:S01]  /*3490*/  FSEL R58, R8, -INF , P1 ;  /* 0xff800000083a7808 */ /* 0x002fe20000800000 */
[----:B------:R4:W-:Y:S01]  /*34a0*/  MUFU.TANH R70, R60 ;  /* 0x0000003c00467308 */ /* 0x0009e20000002400 */
[----:B------:R-:W-:Y:S01]  /*34b0*/  FMNMX.FTZ R3, R56, R3, !PT ;  /* 0x0000000338037209 */ /* 0x000fe20007810000 */
[--C-:B------:R-:W-:Y:S01]  /*34c0*/  FFMA.FTZ R155, R40, UR10, -R48.reuse ;  /* 0x0000000a289b7c23 */ /* 0x100fe20008010830 */
[----:B------:R-:W-:Y:S01]  /*34d0*/  ISETP.GT.AND P1, PT, R95, 0x19, PT ;  /* 0x000000195f00780c */ /* 0x000fe20003f24270 */
[--C-:B------:R-:W-:Y:S01]  /*34e0*/  FFMA.FTZ R40, R44, UR10, -R48.reuse ;  /* 0x0000000a2c287c23 */ /* 0x100fe20008010830 */
[----:B---3--:R-:W-:Y:S01]  /*34f0*/  FSEL R11, R11, -INF , P2 ;  /* 0xff8000000b0b7808 */ /* 0x008fe20001000000 */
[--C-:B------:R-:W-:Y:S01]  /*3500*/  FFMA.FTZ R181, R99, UR10, -R48.reuse ;  /* 0x0000000a63b57c23 */ /* 0x100fe20008010830 */
[----:B------:R-:W-:Y:S01]  /*3510*/  FMNMX.FTZ R62, R58, R3, !PT ;  /* 0x000000033a3e7209 */ /* 0x000fe20007810000 */
[----:B------:R-:W1:Y:S01]  /*3520*/  MUFU.TANH R21, R21 ;  /* 0x0000001500157308 */ /* 0x000e620000002400 */
[----:B------:R-:W-:Y:S01]  /*3530*/  ISETP.GT.AND P2, PT, R95, 0x20, PT ;  /* 0x000000205f00780c */ /* 0x000fe20003f44270 */
[--C-:B------:R-:W-:Y:S01]  /*3540*/  FFMA.FTZ R97, R97, UR10, -R48.reuse ;  /* 0x0000000a61617c23 */ /* 0x100fe20008010830 */
[----:B----4-:R-:W-:Y:S01]  /*3550*/  FSEL R60, R10, -INF , P1 ;  /* 0xff8000000a3c7808 */ /* 0x010fe20000800000 */
[--C-:B------:R-:W-:Y:S01]  /*3560*/  FFMA.FTZ R183, R93, UR10, -R48.reuse ;  /* 0x0000000a5db77c23 */ /* 0x100fe20008010830 */
[----:B------:R-:W-:Y:S01]  /*3570*/  FMNMX.FTZ R3, R11, R62, !PT ;  /* 0x0000003e0b037209 */ /* 0x000fe20007810000 */
[--C-:B------:R-:W-:Y:S01]  /*3580*/  FFMA.FTZ R8, R91, UR10, -R48.reuse ;  /* 0x0000000a5b087c23 */ /* 0x100fe20008010830 */
[----:B------:R-:W-:Y:S01]  /*3590*/  ISETP.GT.AND P1, PT, R95, 0x21, PT ;  /* 0x000000215f00780c */ /* 0x000fe20003f24270 */
[----:B------:R-:W3:Y:S01]  /*35a0*/  MUFU.TANH R20, R20 ;  /* 0x0000001400147308 */ /* 0x000ee20000002400 */
[----:B0-----:R-:W-:Y:S01]  /*35b0*/  FSEL R13, R13, -INF , P2 ;  /* 0xff8000000d0d7808 */ /* 0x001fe20001000000 */
[--C-:B------:R-:W-:Y:S01]  /*35c0*/  FFMA.FTZ R177, R89, UR10, -R48.reuse ;  /* 0x0000000a59b17c23 */ /* 0x100fe20008010830 */
[----:B------:R-:W-:Y:S01]  /*35d0*/  FMNMX.FTZ R10, R60, R3, !PT ;  /* 0x000000033c0a7209 */ /* 0x000fe20007810000 */
[--C-:B------:R-:W-:Y:S01]  /*35e0*/  FFMA.FTZ R165, R28, UR10, -R48.reuse ;  /* 0x0000000a1ca57c23 */ /* 0x100fe20008010830 */
[----:B------:R-:W-:Y:S01]  /*35f0*/  ISETP.GT.AND P2, PT, R95, 0x28, PT ;  /* 0x000000285f00780c */ /* 0x000fe20003f44270 */
[--C-:B------:R-:W-:Y:S01]  /*3600*/  FFMA.FTZ R28, R30, UR10, -R48.reuse ;  /* 0x0000000a1e1c7c23 */ /* 0x100fe20008010830 */
[----:B-----5:R-:W-:Y:S01]  /*3610*/  FSEL R62, R12, -INF , P1 ;  /* 0xff8000000c3e7808 */ /* 0x020fe20000800000 */
        /* <DEDUP_REMOVED lines=8> */
[----:B------:R-:W-:Y:S01]  /*36a0*/  MUFU.TANH R24, R24 ;  /* 0x0000001800187308 */ /* 0x000fe20000002400 */
[----:B------:R-:W-:Y:S01]  /*36b0*/  ISETP.GT.AND P2, PT, R95, 0x30, PT ;  /* 0x000000305f00780c */ /* 0x000fe20003f44270 */
[--C-:B------:R-:W-:Y:S01]  /*36c0*/  FFMA.FTZ R163, R36, UR10, -R48.reuse ;  /* 0x0000000a24a37c23 */ /* 0x100fe20008010830 */
[----:B------:R-:W-:Y:S01]  /*36d0*/  FSEL R63, R14, -INF , P1 ;  /* 0xff8000000e3f7808 */ /* 0x000fe20000800000 */
[--C-:B------:R-:W-:Y:S01]  /*36e0*/  FFMA.FTZ R153, R38, UR10, -R48.reuse ;  /* 0x0000000a26997c23 */ /* 0x100fe20008010830 */
[----:B------:R-:W-:Y:S01]  /*36f0*/  FMNMX.FTZ R12, R15, R12, !PT ;  /* 0x0000000c0f0c7209 */ /* 0x000fe20007810000 */
[--C-:B------:R-:W-:Y:S01]  /*3700*/  FFMA.FTZ R36, R39, UR10, -R48.reuse ;  /* 0x0000000a27247c23 */ /* 0x100fe20008010830 */
[----:B------:R-:W-:Y:S01]  /*3710*/  ISETP.GT.AND P1, PT, R95, 0x31, PT ;  /* 0x000000315f00780c */ /* 0x000fe20003f24270 */
[----:B------:R-:W2:Y:S01]  /*3720*/  MUFU.TANH R27, R27 ;  /* 0x0000001b001b7308 */ /* 0x000ea20000002400 */
[----:B-1----:R-:W-:Y:S01]  /*3730*/  FSEL R59, R21, -INF , P2 ;  /* 0xff800000153b7808 */ /* 0x002fe20001000000 */
[--C-:B------:R-:W-:Y:S01]  /*3740*/  FFMA.FTZ R38, R43, UR10, -R48.reuse ;  /* 0x0000000a2b267c23 */ /* 0x100fe20008010830 */
[----:B------:R-:W-:Y:S01]  /*3750*/  FMNMX.FTZ R12, R63, R12, !PT ;  /* 0x0000000c3f0c7209 */ /* 0x000fe20007810000 */
[--C-:B------:R-:W-:Y:S01]  /*3760*/  FFMA.FTZ R157, R41, UR10, -R48.reuse ;  /* 0x0000000a299d7c23 */ /* 0x100fe20008010830 */
[----:B------:R-:W-:Y:S01]  /*3770*/  ISETP.GT.AND P2, PT, R95, 0x38, PT ;  /* 0x000000385f00780c */ /* 0x000fe20003f44270 */
[--C-:B------:R-:W-:Y:S01]  /*3780*/  FFMA.FTZ R159, R45, UR10, -R48.reuse ;  /* 0x0000000a2d9f7c23 */ /* 0x100fe20008010830 */
[----:B------:R-:W-:Y:S01]  /*3790*/  FMNMX.FTZ R3, R59, R12, !PT ;  /* 0x0000000c3b037209 */ /* 0x000fe20007810000 */
[----:B------:R-:W1:Y:S01]  /*37a0*/  MUFU.TANH R26, R26 ;  /* 0x0000001a001a7308 */ /* 0x000e620000002400 */
[----:B------:R-:W-:Y:S01]  /*37b0*/  FFMA.FTZ R46, R46, UR10, -R48 ;  /* 0x0000000a2e2e7c23 */ /* 0x000fe20008010830 */
[----:B------:R-:W-:-:S02]  /*37c0*/  CS2R R98, SRZ ;  /* 0x0000000000627805 */ /* 0x000fc4000001ff00 */
[----:B------:R-:W-:Y:S02]  /*37d0*/  CS2R R92, SRZ ;  /* 0x00000000005c7805 */ /* 0x000fe4000001ff00 */
[----:B------:R-:W-:Y:S02]  /*37e0*/  CS2R R90, SRZ ;  /* 0x00000000005a7805 */ /* 0x000fe4000001ff00 */
[----:B------:R-:W-:Y:S01]  /*37f0*/  CS2R R88, SRZ ;  /* 0x0000000000587805 */ /* 0x000fe2000001ff00 */
[----:B------:R3:W4:Y:S08]  /*3800*/  MUFU.TANH R74, R64 ;  /* 0x00000040004a7308 */ /* 0x0007300000002400 */
[----:B------:R5:W-:Y:S01]  /*3810*/  MUFU.EX2 R10, R5 ;  /* 0x00000005000a7308 */ /* 0x000be20000000800 */
[----:B---3--:R-:W-:-:S02]  /*3820*/  FSEL R64, R20, -INF , P1 ;  /* 0xff80000014407808 */ /* 0x008fc40000800000 */
[----:B------:R-:W-:Y:S02]  /*3830*/  ISETP.GT.AND P1, PT, R95, 0x39, PT ;  /* 0x000000395f00780c */ /* 0x000fe40003f24270 */
[----:B------:R-:W-:-:S03]  /*3840*/  FMNMX.FTZ R14, R64, R3, !PT ;  /* 0x00000003400e7209 */ /* 0x000fc60007810000 */
[----:B------:R3:W4:Y:S01]  /*3850*/  MUFU.TANH R75, R65 ;  /* 0x00000041004b7308 */ /* 0x0007220000002400 */
[--C-:B-----5:R-:W-:Y:S01]  /*3860*/  FFMA.FTZ R5, R57, UR10, -R48.reuse ;  /* 0x0000000a39057c23 */ /* 0x120fe20008010830 */
[----:B0-----:R-:W-:Y:S02]  /*3870*/  FSEL R57, R25, -INF , P2 ;  /* 0xff80000019397808 */ /* 0x001fe40001000000 */
[----:B------:R-:W-:Y:S02]  /*3880*/  ISETP.GT.AND P2, PT, R95, 0x40, PT ;  /* 0x000000405f00780c */ /* 0x000fe40003f44270 */
[----:B------:R-:W-:Y:S02]  /*3890*/  FMNMX.FTZ R14, R57, R14, !PT ;  /* 0x0000000e390e7209 */ /* 0x000fe40007810000 */
[----:B--2---:R-:W-:Y:S01]  /*38a0*/  FSEL R55, R27, -INF , P2 ;  /* 0xff8000001b377808 */ /* 0x004fe20001000000 */
[----:B------:R0:W-:Y:S01]  /*38b0*/  MUFU.EX2 R12, R5 ;  /* 0x00000005000c7308 */ /* 0x0001e20000000800 */
[----:B---3--:R-:W-:Y:S01]  /*38c0*/  FSEL R65, R24, -INF , P1 ;  /* 0xff80000018417808 */ /* 0x008fe20000800000 */
[----:B------:R-:W-:Y:S01]  /*38d0*/  FFMA.FTZ R24, R49, UR10, -R48 ;  /* 0x0000000a31187c23 */ /* 0x000fe20008010830 */
[----:B------:R-:W-:-:S02]  /*38e0*/  ISETP.GT.AND P1, PT, R95, 0x41, PT ;  /* 0x000000415f00780c */ /* 0x000fc40003f24270 */
[----:B------:R-:W-:Y:S02]  /*38f0*/  FMNMX.FTZ R14, R65, R14, !PT ;  /* 0x0000000e410e7209 */ /* 0x000fe40007810000 */
[----:B------:R-:W-:Y:S01]  /*3900*/  ISETP.GT.AND P2, PT, R95, 0x48, PT ;  /* 0x000000485f00780c */ /* 0x000fe20003f44270 */
[----:B------:R4:W2:Y:S01]  /*3910*/  MUFU.TANH R78, R68 ;  /* 0x00000044004e7308 */ /* 0x0008a20000002400 */
[----:B-1----:R-:W-:Y:S01]  /*3920*/  FSEL R66, R26, -INF , P1 ;  /* 0xff8000001a427808 */ /* 0x002fe20000800000 */
[----:B0-----:R-:W-:Y:S01]  /*3930*/  FFMA.FTZ R5, R53, UR10, -R48 ;  /* 0x0000000a35057c23 */ /* 0x001fe20008010830 */
[----:B------:R-:W-:Y:S02]  /*3940*/  FMNMX.FTZ R3, R55, R14, !PT ;  /* 0x0000000e37037209 */ /* 0x000fe40007810000 */
[----:B------:R-:W-:Y:S02]  /*3950*/  ISETP.GT.AND P1, PT, R95, 0x49, PT ;  /* 0x000000495f00780c */ /* 0x000fe40003f24270 */
[----:B------:R-:W-:Y:S01]  /*3960*/  FSEL R53, R70, -INF , P2 ;  /* 0xff80000046357808 */ /* 0x000fe20001000000 */
[----:B------:R-:W0:Y:S01]  /*3970*/  MUFU.TANH R69, R69 ;  /* 0x0000004500457308 */ /* 0x000e220000002400 */
[----:B------:R-:W-:-:S02]  /*3980*/  FMNMX.FTZ R20, R66, R3, !PT ;  /* 0x0000000342147209 */ /* 0x000fc40007810000 */
[----:B------:R-:W-:Y:S02]  /*3990*/  ISETP.GT.AND P2, PT, R95, 0x50, PT ;  /* 0x000000505f00780c */ /* 0x000fe40003f44270 */
[----:B------:R-:W-:Y:S02]  /*39a0*/  FSEL R67, R71, -INF , P1 ;  /* 0xff80000047437808 */ /* 0x000fe40000800000 */
[----:B------:R-:W-:Y:S01]  /*39b0*/  FMNMX.FTZ R20, R53, R20, !PT ;  /* 0x0000001435147209 */ /* 0x000fe20007810000 */
[----:B------:R-:W1:Y:S01]  /*39c0*/  MUFU.TANH R72, R72 ;  /* 0x0000004800487308 */ /* 0x000e620000002400 */
[----:B------:R-:W-:Y:S02]  /*39d0*/  ISETP.GT.AND P1, PT, R95, 0x51, PT ;  /* 0x000000515f00780c */ /* 0x000fe40003f24270 */
[----:B----4-:R-:W-:Y:S02]  /*39e0*/  FSEL R68, R74, -INF , P2 ;  /* 0xff8000004a447808 */ /* 0x010fe40001000000 */
[----:B------:R-:W-:-:S02]  /*39f0*/  FMNMX.FTZ R3, R67, R20, !PT ;  /* 0x0000001443037209 */ /* 0x000fc40007810000 */
[----:B------:R-:W-:Y:S01]  /*3a00*/  ISETP.GT.AND P2, PT, R95, 0x58, PT ;  /* 0x000000585f00780c */ /* 0x000fe20003f44270 */
[----:B------:R-:W3:Y:S01]  /*3a10*/  MUFU.TANH R73, R73 ;  /* 0x0000004900497308 */ /* 0x000ee20000002400 */
[----:B------:R-:W-:Y:S02]  /*3a20*/  FSEL R51, R75, -INF , P1 ;  /* 0xff8000004b337808 */ /* 0x000fe40000800000 */
[----:B------:R-:W-:Y:S02]  /*3a30*/  FMNMX.FTZ R20, R68, R3, !PT ;  /* 0x0000000344147209 */ /* 0x000fe40007810000 */
[----:B------:R-:W-:Y:S02]  /*3a40*/  ISETP.GT.AND P1, PT, R95, 0x59, PT ;  /* 0x000000595f00780c */ /* 0x000fe40003f24270 */
[----:B--2---:R-:W-:Y:S01]  /*3a50*/  FSEL R21, R78, -INF , P2 ;  /* 0xff8000004e157808 */ /* 0x004fe20001000000 */
[----:B------:R-:W-:Y:S01]  /*3a60*/  MUFU.TANH R76, R76 ;  /* 0x0000004c004c7308 */ /* 0x000fe20000002400 */
[----:B------:R-:W-:-:S02]  /*3a70*/  FMNMX.FTZ R20, R51, R20, !PT ;  /* 0x0000001433147209 */ /* 0x000fc40007810000 */
[----:B------:R-:W-:Y:S02]  /*3a80*/  ISETP.GT.AND P2, PT, R95, 0x60, PT ;  /* 0x000000605f00780c */ /* 0x000fe40003f44270 */
[----:B0-----:R-:W-:Y:S01]  /*3a90*/  FSEL R25, R69, -INF , P1 ;  /* 0xff80000045197808 */ /* 0x001fe20000800000 */
[----:B------:R-:W-:Y:S01]  /*3aa0*/  FFMA.FTZ R69, R29, UR10, -R48 ;  /* 0x0000000a1d457c23 */ /* 0x000fe20008010830 */
[----:B------:R-:W-:Y:S01]  /*3ab0*/  FMNMX.FTZ R20, R21, R20, !PT ;  /* 0x0000001415147209 */ /* 0x000fe20007810000 */
[----:B------:R-:W0:Y:S01]  /*3ac0*/  MUFU.TANH R77, R77 ;  /* 0x0000004d004d7308 */ /* 0x000e220000002400 */
[----:B------:R-:W-:Y:S02]  /*3ad0*/  ISETP.GT.AND P1, PT, R95, 0x61, PT ;  /* 0x000000615f00780c */ /* 0x000fe40003f24270 */
[----:B-1----:R-:W-:Y:S02]  /*3ae0*/  FSEL R47, R72, -INF , P2 ;  /* 0xff800000482f7808 */ /* 0x002fe40001000000 */
[----:B------:R-:W-:-:S02]  /*3af0*/  FMNMX.FTZ R20, R25, R20, !PT ;  /* 0x0000001419147209 */ /* 0x000fc40007810000 */
[----:B------:R-:W-:Y:S01]  /*3b00*/  ISETP.GT.AND P2, PT, R95, 0x68, PT ;  /* 0x000000685f00780c */ /* 0x000fe20003f44270 */
[----:B------:R-:W1:Y:S01]  /*3b10*/  MUFU.TANH R80, R80 ;  /* 0x0000005000507308 */ /* 0x000e620000002400 */
[----:B---3--:R-:W-:Y:S02]  /*3b20*/  FSEL R27, R73, -INF , P1 ;  /* 0xff800000491b7808 */ /* 0x008fe40000800000 */
[----:B------:R-:W-:Y:S02]  /*3b30*/  FMNMX.FTZ R26, R47, R20, !PT ;  /* 0x000000142f1a7209 */ /* 0x000fe40007810000 */
[----:B------:R-:W-:Y:S02]  /*3b40*/  ISETP.GT.AND P1, PT, R95, 0x69, PT ;  /* 0x000000695f00780c */ /* 0x000fe40003f24270 */
[----:B------:R-:W-:Y:S01]  /*3b50*/  FMNMX.FTZ R3, R27, R26, !PT ;  /* 0x0000001a1b037209 */ /* 0x000fe20007810000 */
[----:B------:R-:W-:Y:S01]  /*3b60*/  MUFU.TANH R81, R81 ;  /* 0x0000005100517308 */ /* 0x000fe20000002400 */
[----:B0-----:R-:W-:-:S02]  /*3b70*/  FSEL R49, R77, -INF , P1 ;  /* 0xff8000004d317808 */ /* 0x001fc40000800000 */
[----:B------:R-:W-:-:S05]  /*3b80*/  ISETP.GT.AND P1, PT, R95, 0x71, PT ;  /* 0x000000715f00780c */ /* 0x000fca0003f24270 */
[----:B------:R0:W-:Y:S08]  /*3b90*/  MUFU.EX2 R14, R5 ;  /* 0x00000005000e7308 */ /* 0x0001f00000000800 */
[----:B------:R-:W2:Y:S01]  /*3ba0*/  MUFU.TANH R84, R84 ;  /* 0x0000005400547308 */ /* 0x000ea20000002400 */
[----:B0-----:R-:W-:Y:S01]  /*3bb0*/  FFMA.FTZ R5, R42, UR10, -R48 ;  /* 0x0000000a2a057c23 */ /* 0x001fe20008010830 */
[----:B------:R-:W-:-:S02]  /*3bc0*/  FSEL R42, R76, -INF , P2 ;  /* 0xff8000004c2a7808 */ /* 0x000fc40001000000 */
[----:B------:R-:W-:Y:S02]  /*3bd0*/  ISETP.GT.AND P2, PT, R95, 0x70, PT ;  /* 0x000000705f00780c */ /* 0x000fe40003f44270 */
[----:B------:R-:W-:Y:S02]  /*3be0*/  FMNMX.FTZ R26, R42, R3, !PT ;  /* 0x000000032a1a7209 */ /* 0x000fe40007810000 */
[----:B------:R-:W0:Y:S01]  /*3bf0*/  MUFU.TANH R85, R85 ;  /* 0x0000005500557308 */ /* 0x000e220000002400 */
[----:B-1----:R-:W-:Y:S02]  /*3c00*/  FSEL R3, R80, -INF , P2 ;  /* 0xff80000050037808 */ /* 0x002fe40001000000 */
[----:B------:R-:W-:Y:S02]  /*3c10*/  FMNMX.FTZ R26, R49, R26, !PT ;  /* 0x0000001a311a7209 */ /* 0x000fe40007810000 */
[----:B------:R-:W-:Y:S02]  /*3c20*/  ISETP.GT.AND P2, PT, R95, 0x78, PT ;  /* 0x000000785f00780c */ /* 0x000fe40003f44270 */
[----:B------:R-:W-:Y:S01]  /*3c30*/  FMNMX.FTZ R34, R3, R26, !PT ;  /* 0x0000001a03227209 */ /* 0x000fe20007810000 */
[----:B------:R1:W-:Y:S01]  /*3c40*/  MUFU.EX2 R20, R5 ;  /* 0x0000000500147308 */ /* 0x0003e20000000800 */
[----:B--2---:R-:W-:-:S07]  /*3c50*/  FSEL R29, R84, -INF , P2 ;  /* 0xff800000541d7808 */ /* 0x004fce0001000000 */
[----:B------:R-:W-:Y:S01]  /*3c60*/  MUFU.EX2 R181, R181 ;  /* 0x000000b500b57308 */ /* 0x000fe20000000800 */
[----:B-1----:R-:W-:Y:S02]  /*3c70*/  FSEL R5, R81, -INF , P1 ;  /* 0xff80000051057808 */ /* 0x002fe40000800000 */
[----:B------:R-:W-:Y:S02]  /*3c80*/  ISETP.GT.AND P1, PT, R95, 0x79, PT ;  /* 0x000000795f00780c */ /* 0x000fe40003f24270 */
[----:B------:R-:W-:Y:S02]  /*3c90*/  CS2R R94, SRZ ;  /* 0x00000000005e7805 */ /* 0x000fe4000001ff00 */
[----:B------:R-:W-:Y:S02]  /*3ca0*/  FMNMX.FTZ R34, R5, R34, !PT ;  /* 0x0000002205227209 */ /* 0x000fe40007810000 */
[----:B0-----:R-:W-:Y:S01]  /*3cb0*/  FSEL R9, R85, -INF , P1 ;  /* 0xff80000055097808 */ /* 0x001fe20000800000 */
[----:B------:R0:W-:Y:S01]  /*3cc0*/  MUFU.EX2 R4, R97 ;  /* 0x0000006100047308 */ /* 0x0001e20000000800 */
[----:B------:R-:W-:-:S04]  /*3cd0*/  FMNMX.FTZ R34, R29, R34, !PT ;  /* 0x000000221d227209 */ /* 0x000fc80007810000 */
[----:B------:R-:W-:-:S03]  /*3ce0*/  FMNMX.FTZ R34, R9, R34, !PT ;  /* 0x0000002209227209 */ /* 0x000fc60007810000 */
[----:B------:R-:W-:Y:S01]  /*3cf0*/  MUFU.EX2 R183, R183 ;  /* 0x000000b700b77308 */ /* 0x000fe20000000800 */
[----:B0-----:R-:W-:Y:S01]  /*3d00*/  CS2R R96, SRZ ;  /* 0x0000000000607805 */ /* 0x001fe2000001ff00 */
        /* <DEDUP_REMOVED lines=14> */
[----:B------:R-:W-:Y:S01]  /*3df0*/  MUFU.EX2 R171, R171 ;  /* 0x000000ab00ab7308 */ /* 0x000fe20000000800 */
[----:B------:R-:W-:Y:S02]  /*3e00*/  FSEL R44, R31, RZ, P1 ;  /* 0x000000ff1f2c7208 */ /* 0x000fe40000800000 */
        /* <DEDUP_REMOVED lines=31> */
[----:B------:R1:W2:Y:S01]  /*4000*/  MUFU.EX2 R31, R52 ;  /* 0x00000034001f7308 */ /* 0x0002a20000000800 */
[----:B0-----:R-:W-:Y:S01]  /*4010*/  FADD.FTZ R35, R54, R61 ;  /* 0x0000003d36237221 */ /* 0x001fe20000010000 */
[--C-:B------:R-:W-:Y:S01]  /*4020*/  FFMA.FTZ R49, R49, UR10, -R44.reuse ;  /* 0x0000000a31317c23 */ /* 0x100fe2000801082c */
[--C-:B------:R-:W-:Y:S01]  /*4030*/  FFMA.FTZ R3, R3, UR10, -R44.reuse ;  /* 0x0000000a03037c23 */ /* 0x100fe2000801082c */
[--C-:B------:R-:W-:Y:S01]  /*4040*/  FFMA.FTZ R5, R5, UR10, -R44.reuse ;  /* 0x0000000a05057c23 */ /* 0x100fe2000801082c */
[--C-:B------:R-:W-:Y:S01]  /*4050*/  FFMA.FTZ R29, R29, UR10, -R44.reuse ;  /* 0x0000000a1d1d7c23 */ /* 0x100fe2000801082c */
[----:B------:R-:W-:Y:S01]  /*4060*/  FFMA.FTZ R9, R9, UR10, -R44 ;  /* 0x0000000a09097c23 */ /* 0x000fe2000801082c */
[----:B------:R-:W-:Y:S01]  /*4070*/  F2FP.BF16.F32.PACK_AB R180, R61, R54 ;  /* 0x000000363db4723e */ /* 0x000fe200000010ff */
[----:B------:R-:W0:Y:S01]  /*4080*/  MUFU.EX2 R56, R56 ;  /* 0x0000003800387308 */ /* 0x000e220000000800 */
[----:B-1----:R-:W-:Y:S01]  /*4090*/  FADD.FTZ R52, R181, R4 ;  /* 0x00000004b5347221 */ /* 0x002fe20000010000 */
[----:B------:R-:W-:-:S06]  /*40a0*/  F2FP.BF16.F32.PACK_AB R181, R4, R181 ;  /* 0x000000b504b5723e */ /* 0x000fcc00000010ff */
[----:B------:R1:W3:Y:S01]  /*40b0*/  MUFU.EX2 R33, R58 ;  /* 0x0000003a00217308 */ /* 0x0002e20000000800 */
[----:B--2---:R-:W-:-:S07]  /*40c0*/  F2FP.BF16.F32.PACK_AB R182, R31, R50 ;  /* 0x000000321fb6723e */ /* 0x004fce00000010ff */
[----:B------:R-:W2:Y:S01]  /*40d0*/  MUFU.EX2 R11, R11 ;  /* 0x0000000b000b7308 */ /* 0x000ea20000000800 */
[----:B-1----:R-:W-:Y:S01]  /*40e0*/  FADD.FTZ R58, R50, R35 ;  /* 0x00000023323a7221 */ /* 0x002fe20000010000 */
[----:B------:R-:W-:Y:S01]  /*40f0*/  FADD.FTZ R35, R183, R52 ;  /* 0x00000034b7237221 */ /* 0x000fe20000010000 */
[C---:B------:R-:W-:Y:S02]  /*4100*/  F2FP.BF16.F32.PACK_AB R183, R8.reuse, R183 ;  /* 0x000000b708b7723e */ /* 0x040fe400000010ff */
[----:B------:R-:W-:Y:S01]  /*4110*/  FADD.FTZ R37, R31, R58 ;  /* 0x0000003a1f257221 */ /* 0x000fe20000010000 */
[----:B------:R-:W-:Y:S02]  /*4120*/  FADD.FTZ R52, R8, R35 ;  /* 0x0000002308347221 */ /* 0x000fe40000010000 */
[----:B------:R-:W1:Y:S01]  /*4130*/  MUFU.EX2 R60, R60 ;  /* 0x0000003c003c7308 */ /* 0x000e620000000800 */
[----:B0-----:R-:W-:Y:S01]  /*4140*/  FADD.FTZ R0, R56, R37 ;  /* 0x0000002538007221 */ /* 0x001fe20000010000 */
[----:B------:R-:W-:Y:S01]  /*4150*/  FADD.FTZ R35, R177, R52 ;  /* 0x00000034b1237221 */ /* 0x000fe20000010000 */
[----:B------:R-:W-:-:S02]  /*4160*/  F2FP.BF16.F32.PACK_AB R177, R10, R177 ;  /* 0x000000b10ab1723e */ /* 0x000fc400000010ff */
[C---:B---3--:R-:W-:Y:S01]  /*4170*/  FADD.FTZ R0, R33.reuse, R0 ;  /* 0x0000000021007221 */ /* 0x048fe20000010000 */
[----:B------:R-:W-:Y:S01]  /*4180*/  FADD.FTZ R48, R10, R35 ;  /* 0x000000230a307221 */ /* 0x000fe20000010000 */
[----:B------:R-:W-:Y:S01]  /*4190*/  F2FP.BF16.F32.PACK_AB R176, R33, R56 ;  /* 0x0000003821b0723e */ /* 0x000fe200000010ff */
[----:B------:R-:W0:Y:S01]  /*41a0*/  MUFU.EX2 R13, R13 ;  /* 0x0000000d000d7308 */ /* 0x000e220000000800 */
[----:B--2---:R-:W-:Y:S01]  /*41b0*/  FADD.FTZ R35, R11, R0 ;  /* 0x000000000b237221 */ /* 0x004fe20000010000 */
[----:B------:R-:W-:Y:S01]  /*41c0*/  FADD.FTZ R37, R179, R48 ;  /* 0x00000030b3257221 */ /* 0x000fe20000010000 */
[----:B------:R-:W-:-:S03]  /*41d0*/  F2FP.BF16.F32.PACK_AB R179, R12, R179 ;  /* 0x000000b30cb3723e */ /* 0x000fc600000010ff */
[----:B------:R-:W-:Y:S02]  /*41e0*/  FADD.FTZ R48, R12, R37 ;  /* 0x000000250c307221 */ /* 0x000fe40000010000 */
[----:B------:R-:W2:Y:S01]  /*41f0*/  MUFU.EX2 R62, R62 ;  /* 0x0000003e003e7308 */ /* 0x000ea20000000800 */
[C---:B-1----:R-:W-:Y:S01]  /*4200*/  FADD.FTZ R0, R60.reuse, R35 ;  /* 0x000000233c007221 */ /* 0x042fe20000010000 */
[----:B------:R-:W-:Y:S01]  /*4210*/  FADD.FTZ R37, R173, R48 ;  /* 0x00000030ad257221 */ /* 0x000fe20000010000 */
[----:B------:R-:W-:Y:S02]  /*4220*/  F2FP.BF16.F32.PACK_AB R178, R60, R11 ;  /* 0x0000000b3cb2723e */ /* 0x000fe400000010ff */
[C---:B------:R-:W-:Y:S01]  /*4230*/  F2FP.BF16.F32.PACK_AB R173, R14.reuse, R173 ;  /* 0x000000ad0ead723e */ /* 0x040fe200000010ff */
[----:B------:R-:W-:Y:S02]  /*4240*/  FADD.FTZ R48, R14, R37 ;  /* 0x000000250e307221 */ /* 0x000fe40000010000 */
[----:B------:R-:W1:Y:S01]  /*4250*/  MUFU.EX2 R15, R15 ;  /* 0x0000000f000f7308 */ /* 0x000e620000000800 */
[----:B0-----:R-:W-:Y:S01]  /*4260*/  FADD.FTZ R35, R13, R0 ;  /* 0x000000000d237221 */ /* 0x001fe20000010000 */
[----:B------:R-:W-:Y:S01]  /*4270*/  FADD.FTZ R37, R175, R48 ;  /* 0x00000030af257221 */ /* 0x000fe20000010000 */
[----:B------:R-:W-:-:S03]  /*4280*/  F2FP.BF16.F32.PACK_AB R175, R24, R175 ;  /* 0x000000af18af723e */ /* 0x000fc600000010ff */
[----:B------:R-:W-:Y:S02]  /*4290*/  FADD.FTZ R48, R24, R37 ;  /* 0x0000002518307221 */ /* 0x000fe40000010000 */
[----:B------:R-:W0:Y:S01]  /*42a0*/  MUFU.EX2 R174, R63 ;  /* 0x0000003f00ae7308 */ /* 0x000e220000000800 */
[C---:B--2---:R-:W-:Y:S01]  /*42b0*/  FADD.FTZ R0, R62.reuse, R35 ;  /* 0x000000233e007221 */ /* 0x044fe20000010000 */
[----:B------:R-:W-:-:S06]  /*42c0*/  F2FP.BF16.F32.PACK_AB R172, R62, R13 ;  /* 0x0000000d3eac723e */ /* 0x000fcc00000010ff */
[----:B------:R-:W-:Y:S01]  /*42d0*/  MUFU.EX2 R59, R59 ;  /* 0x0000003b003b7308 */ /* 0x000fe20000000800 */
[----:B-1----:R-:W-:-:S07]  /*42e0*/  FADD.FTZ R35, R15, R0 ;  /* 0x000000000f237221 */ /* 0x002fce0000010000 */
[----:B------:R-:W1:Y:S01]  /*42f0*/  MUFU.EX2 R64, R64 ;  /* 0x0000004000407308 */ /* 0x000e620000000800 */
[C---:B0-----:R-:W-:Y:S01]  /*4300*/  FADD.FTZ R0, R174.reuse, R35 ;  /* 0x00000023ae007221 */ /* 0x041fe20000010000 */
[----:B------:R-:W-:Y:S01]  /*4310*/  FADD.FTZ R35, R169, R48 ;  /* 0x00000030a9237221 */ /* 0x000fe20000010000 */
[----:B------:R-:W-:Y:S02]  /*4320*/  F2FP.BF16.F32.PACK_AB R174, R174, R15 ;  /* 0x0000000faeae723e */ /* 0x000fe400000010ff */
[C---:B------:R-:W-:Y:S01]  /*4330*/  F2FP.BF16.F32.PACK_AB R169, R20.reuse, R169 ;  /* 0x000000a914a9723e */ /* 0x040fe200000010ff */
[----:B------:R-:W-:Y:S02]  /*4340*/  FADD.FTZ R4, R20, R35 ;  /* 0x0000002314047221 */ /* 0x000fe40000010000 */
[----:B------:R-:W-:Y:S02]  /*4350*/  MUFU.EX2 R57, R57 ;  /* 0x0000003900397308 */ /* 0x000fe40000000800 */
[----:B------:R-:W-:-:S06]  /*4360*/  FADD.FTZ R35, R171, R4 ;  /* 0x00000004ab237221 */ /* 0x000fcc0000010000 */
[----:B------:R-:W-:Y:S01]  /*4370*/  MUFU.EX2 R170, R65 ;  /* 0x0000004100aa7308 */ /* 0x000fe20000000800 */
[----:B-1----:R-:W-:-:S07]  /*4380*/  F2FP.BF16.F32.PACK_AB R168, R64, R59 ;  /* 0x0000003b40a8723e */ /* 0x002fce00000010ff */
[----:B------:R-:W0:Y:S08]  /*4390*/  MUFU.EX2 R26, R69 ;  /* 0x00000045001a7308 */ /* 0x000e300000000800 */
[----:B------:R-:W1:Y:S08]  /*43a0*/  MUFU.EX2 R55, R55 ;  /* 0x0000003700377308 */ /* 0x000e700000000800 */
[----:B------:R2:W-:Y:S01]  /*43b0*/  MUFU.EX2 R162, R25 ;  /* 0x0000001900a27308 */ /* 0x0005e20000000800 */
[C---:B0-----:R-:W-:Y:S01]  /*43c0*/  FADD.FTZ R4, R26.reuse, R35 ;  /* 0x000000231a047221 */ /* 0x041fe20000010000 */
[----:B------:R-:W-:-:S06]  /*43d0*/  F2FP.BF16.F32.PACK_AB R171, R26, R171 ;  /* 0x000000ab1aab723e */ /* 0x000fcc00000010ff */
[----:B------:R-:W-:Y:S01]  /*43e0*/  MUFU.EX2 R165, R165 ;  /* 0x000000a500a57308 */ /* 0x000fe20000000800 */
[----:B--2---:R-:W-:-:S04]  /*43f0*/  FADD.FTZ R25, R59, R0 ;  /* 0x000000003b197221 */ /* 0x004fc80000010000 */
[----:B------:R-:W-:-:S03]  /*4400*/  FADD.FTZ R0, R64, R25 ;  /* 0x0000001940007221 */ /* 0x000fc60000010000 */
[----:B------:R-:W0:Y:S01]  /*4410*/  MUFU.EX2 R66, R66 ;  /* 0x0000004200427308 */ /* 0x000e220000000800 */
[----:B------:R-:W-:-:S04]  /*4420*/  FADD.FTZ R25, R57, R0 ;  /* 0x0000000039197221 */ /* 0x000fc80000010000 */
[C---:B------:R-:W-:Y:S01]  /*4430*/  FADD.FTZ R0, R170.reuse, R25 ;  /* 0x00000019aa007221 */ /* 0x040fe20000010000 */
[----:B------:R-:W-:Y:S02]  /*4440*/  F2FP.BF16.F32.PACK_AB R170, R170, R57 ;  /* 0x00000039aaaa723e */ /* 0x000fe400000010ff */
[----:B------:R-:W-:Y:S01]  /*4450*/  MUFU.EX2 R28, R28 ;  /* 0x0000001c001c7308 */ /* 0x000fe20000000800 */
[----:B-1----:R-:W-:-:S07]  /*4460*/  FADD.FTZ R25, R55, R0 ;  /* 0x0000000037197221 */ /* 0x002fce0000010000 */
[----:B------:R-:W1:Y:S01]  /*4470*/  MUFU.EX2 R53, R53 ;  /* 0x0000003500357308 */ /* 0x000e620000000800 */
[C---:B0-----:R-:W-:Y:S01]  /*4480*/  FADD.FTZ R0, R66.reuse, R25 ;  /* 0x0000001942007221 */ /* 0x041fe20000010000 */
[----:B------:R-:W-:-:S06]  /*4490*/  F2FP.BF16.F32.PACK_AB R164, R66, R55 ;  /* 0x0000003742a4723e */ /* 0x000fcc00000010ff */
[----:B------:R-:W-:Y:S08]  /*44a0*/  MUFU.EX2 R167, R167 ;  /* 0x000000a700a77308 */ /* 0x000ff00000000800 */
[----:B------:R-:W0:Y:S01]  /*44b0*/  MUFU.EX2 R166, R67 ;  /* 0x0000004300a67308 */ /* 0x000e220000000800 */
[----:B-1----:R-:W-:-:S07]  /*44c0*/  FADD.FTZ R25, R53, R0 ;  /* 0x0000000035197221 */ /* 0x002fce0000010000 */
[----:B------:R-:W-:Y:S08]  /*44d0*/  MUFU.EX2 R30, R30 ;  /* 0x0000001e001e7308 */ /* 0x000ff00000000800 */
[----:B------:R-:W1:Y:S01]  /*44e0*/  MUFU.EX2 R68, R68 ;  /* 0x0000004400447308 */ /* 0x000e620000000800 */
[C---:B0-----:R-:W-:Y:S01]  /*44f0*/  FADD.FTZ R25, R166.reuse, R25 ;  /* 0x00000019a6197221 */ /* 0x041fe20000010000 */
[----:B------:R-:W-:-:S06]  /*4500*/  F2FP.BF16.F32.PACK_AB R166, R166, R53 ;  /* 0x00000035a6a6723e */ /* 0x000fcc00000010ff */
[----:B------:R-:W0:Y:S08]  /*4510*/  MUFU.EX2 R161, R161 ;  /* 0x000000a100a17308 */ /* 0x000e300000000800 */
[----:B------:R2:W-:Y:S08]  /*4520*/  MUFU.EX2 R152, R27 ;  /* 0x0000001b00987308 */ /* 0x0005f00000000800 */
[----:B------:R-:W3:Y:S01]  /*4530*/  MUFU.EX2 R51, R51 ;  /* 0x0000003300337308 */ /* 0x000ee20000000800 */
[----:B--2---:R-:W-:Y:S01]  /*4540*/  FADD.FTZ R27, R165, R4 ;  /* 0x00000004a51b7221 */ /* 0x004fe20000010000 */
[----:B------:R-:W-:-:S03]  /*4550*/  F2FP.BF16.F32.PACK_AB R165, R28, R165 ;  /* 0x000000a51ca5723e */ /* 0x000fc600000010ff */
[----:B------:R-:W-:-:S03]  /*4560*/  FADD.FTZ R4, R28, R27 ;  /* 0x0000001b1c047221 */ /* 0x000fc60000010000 */
[----:B------:R-:W2:Y:S01]  /*4570*/  MUFU.EX2 R32, R32 ;  /* 0x0000002000207308 */ /* 0x000ea20000000800 */
[----:B------:R-:W-:Y:S01]  /*4580*/  FADD.FTZ R11, R167, R4 ;  /* 0x00000004a70b7221 */ /* 0x000fe20000010000 */
[----:B-1----:R-:W-:Y:S01]  /*4590*/  FADD.FTZ R4, R68, R25 ;  /* 0x0000001944047221 */ /* 0x002fe20000010000 */
[C---:B------:R-:W-:Y:S02]  /*45a0*/  F2FP.BF16.F32.PACK_AB R167, R30.reuse, R167 ;  /* 0x000000a71ea7723e */ /* 0x040fe400000010ff */
[----:B------:R-:W-:-:S03]  /*45b0*/  FADD.FTZ R0, R30, R11 ;  /* 0x0000000b1e007221 */ /* 0x000fc60000010000 */
[----:B------:R-:W1:Y:S01]  /*45c0*/  MUFU.EX2 R21, R21 ;  /* 0x0000001500157308 */ /* 0x000e620000000800 */
[----:B0-----:R-:W-:Y:S01]  /*45d0*/  FADD.FTZ R11, R161, R0 ;  /* 0x00000000a10b7221 */ /* 0x001fe20000010000 */
[C---:B---3--:R-:W-:Y:S01]  /*45e0*/  FADD.FTZ R4, R51.reuse, R4 ;  /* 0x0000000433047221 */ /* 0x048fe20000010000 */
[----:B------:R-:W-:-:S05]  /*45f0*/  F2FP.BF16.F32.PACK_AB R160, R51, R68 ;  /* 0x0000004433a0723e */ /* 0x000fca00000010ff */
[----:B------:R-:W0:Y:S01]  /*4600*/  MUFU.EX2 R163, R163 ;  /* 0x000000a300a37308 */ /* 0x000e220000000800 */
[C---:B--2---:R-:W-:Y:S01]  /*4610*/  FADD.FTZ R0, R32.reuse, R11 ;  /* 0x0000000b20007221 */ /* 0x044fe20000010000 */
[----:B------:R-:W-:-:S06]  /*4620*/  F2FP.BF16.F32.PACK_AB R161, R32, R161 ;  /* 0x000000a120a1723e */ /* 0x000fcc00000010ff */
[----:B------:R-:W2:Y:S01]  /*4630*/  MUFU.EX2 R34, R34 ;  /* 0x0000002200227308 */ /* 0x000ea20000000800 */
[----:B-1----:R-:W-:-:S07]  /*4640*/  FADD.FTZ R11, R21, R4 ;  /* 0x00000004150b7221 */ /* 0x002fce0000010000 */
[----:B------:R-:W-:Y:S01]  /*4650*/  MUFU.EX2 R47, R47 ;  /* 0x0000002f002f7308 */ /* 0x000fe20000000800 */
[----:B0-----:R-:W-:Y:S01]  /*4660*/  FADD.FTZ R13, R163, R0 ;  /* 0x00000000a30d7221 */ /* 0x001fe20000010000 */
[C---:B------:R-:W-:Y:S01]  /*4670*/  FADD.FTZ R0, R162.reuse, R11 ;  /* 0x0000000ba2007221 */ /* 0x040fe20000010000 */
[----:B------:R-:W-:-:S05]  /*4680*/  F2FP.BF16.F32.PACK_AB R162, R162, R21 ;  /* 0x00000015a2a2723e */ /* 0x000fca00000010ff */
[----:B------:R-:W0:Y:S01]  /*4690*/  MUFU.EX2 R153, R153 ;  /* 0x0000009900997308 */ /* 0x000e220000000800 */
[C---:B--2---:R-:W-:Y:S01]  /*46a0*/  FADD.FTZ R4, R34.reuse, R13 ;  /* 0x0000000d22047221 */ /* 0x044fe20000010000 */
[----:B------:R-:W-:-:S06]  /*46b0*/  F2FP.BF16.F32.PACK_AB R163, R34, R163 ;  /* 0x000000a322a3723e */ /* 0x000fcc00000010ff */
[----:B------:R-:W1:Y:S08]  /*46c0*/  MUFU.EX2 R36, R36 ;  /* 0x0000002400247308 */ /* 0x000e700000000800 */
[----:B------:R-:W-:Y:S01]  /*46d0*/  MUFU.EX2 R42, R42 ;  /* 0x0000002a002a7308 */ /* 0x000fe20000000800 */
[----:B0-----:R-:W-:-:S07]  /*46e0*/  FADD.FTZ R11, R153, R4 ;  /* 0x00000004990b7221 */ /* 0x001fce0000010000 */
[----:B------:R-:W-:Y:S01]  /*46f0*/  MUFU.EX2 R155, R155 ;  /* 0x0000009b009b7308 */ /* 0x000fe20000000800 */
[----:B-1----:R-:W-:-:S07]  /*4700*/  F2FP.BF16.F32.PACK_AB R153, R36, R153 ;  /* 0x000000992499723e */ /* 0x002fce00000010ff */
[----:B------:R-:W0:Y:S08]  /*4710*/  MUFU.EX2 R49, R49 ;  /* 0x0000003100317308 */ /* 0x000e300000000800 */
[----:B------:R-:W1:Y:S08]  /*4720*/  MUFU.EX2 R38, R38 ;  /* 0x0000002600267308 */ /* 0x000e700000000800 */
[----:B------:R-:W2:Y:S01]  /*4730*/  MUFU.EX2 R3, R3 ;  /* 0x0000000300037308 */ /* 0x000ea20000000800 */
[----:B0-----:R-:W-:-:S07]  /*4740*/  F2FP.BF16.F32.PACK_AB R154, R49, R42 ;  /* 0x0000002a319a723e */ /* 0x001fce00000010ff */
[----:B------:R0:W-:Y:S08]  /*4750*/  MUFU.EX2 R156, R5 ;  /* 0x00000005009c7308 */ /* 0x0001f00000000800 */
[----:B------:R-:W3:Y:S01]  /*4760*/  MUFU.EX2 R157, R157 ;  /* 0x0000009d009d7308 */ /* 0x000ee20000000800 */
[----:B0-----:R-:W-:Y:S01]  /*4770*/  FADD.FTZ R5, R47, R0 ;  /* 0x000000002f057221 */ /* 0x001fe20000010000 */
[----:B------:R-:W-:-:S03]  /*4780*/  FADD.FTZ R0, R36, R11 ;  /* 0x0000000b24007221 */ /* 0x000fc60000010000 */
[C---:B------:R-:W-:Y:S01]  /*4790*/  FADD.FTZ R5, R152.reuse, R5 ;  /* 0x0000000598057221 */ /* 0x040fe20000010000 */
[----:B------:R-:W-:Y:S02]  /*47a0*/  F2FP.BF16.F32.PACK_AB R152, R152, R47 ;  /* 0x0000002f9898723e */ /* 0x000fe400000010ff */
[----:B------:R-:W0:Y:S01]  /*47b0*/  MUFU.EX2 R40, R40 ;  /* 0x0000002800287308 */ /* 0x000e220000000800 */
[----:B------:R-:W-:Y:S01]  /*47c0*/  FADD.FTZ R4, R42, R5 ;  /* 0x000000052a047221 */ /* 0x000fe20000010000 */
[----:B------:R-:W-:Y:S01]  /*47d0*/  FADD.FTZ R5, R155, R0 ;  /* 0x000000009b057221 */ /* 0x000fe20000010000 */
[C---:B-1----:R-:W-:Y:S02]  /*47e0*/  F2FP.BF16.F32.PACK_AB R155, R38.reuse, R155 ;  /* 0x0000009b269b723e */ /* 0x042fe400000010ff */
[----:B------:R-:W-:Y:S01]  /*47f0*/  FADD.FTZ R4, R49, R4 ;  /* 0x0000000431047221 */ /* 0x000fe20000010000 */
[----:B------:R-:W-:Y:S02]  /*4800*/  FADD.FTZ R0, R38, R5 ;  /* 0x0000000526007221 */ /* 0x000fe40000010000 */
[----:B------:R-:W1:Y:S01]  /*4810*/  MUFU.EX2 R29, R29 ;  /* 0x0000001d001d7308 */ /* 0x000e620000000800 */
[----:B--2---:R-:W-:-:S07]  /*4820*/  FADD.FTZ R5, R3, R4 ;  /* 0x0000000403057221 */ /* 0x004fce0000010000 */
[----:B------:R-:W2:Y:S08]  /*4830*/  MUFU.EX2 R159, R159 ;  /* 0x0000009f009f7308 */ /* 0x000eb00000000800 */
[----:B------:R3:W4:Y:S08]  /*4840*/  MUFU.EX2 R158, R9 ;  /* 0x00000009009e7308 */ /* 0x0007300000000800 */
[----:B------:R-:W5:Y:S01]  /*4850*/  MUFU.EX2 R46, R46 ;  /* 0x0000002e002e7308 */ /* 0x000f620000000800 */
[----:B---3--:R-:W-:Y:S01]  /*4860*/  FADD.FTZ R9, R157, R0 ;  /* 0x000000009d097221 */ /* 0x008fe20000010000 */
[C---:B------:R-:W-:Y:S01]  /*4870*/  FADD.FTZ R0, R156.reuse, R5 ;  /* 0x000000059c007221 */ /* 0x040fe20000010000 */
[----:B------:R-:W-:-:S02]  /*4880*/  F2FP.BF16.F32.PACK_AB R156, R156, R3 ;  /* 0x000000039c9c723e */ /* 0x000fc400000010ff */
[C---:B0-----:R-:W-:Y:S01]  /*4890*/  FADD.FTZ R4, R40.reuse, R9 ;  /* 0x0000000928047221 */ /* 0x041fe20000010000 */
[----:B-1----:R-:W-:Y:S01]  /*48a0*/  FADD.FTZ R5, R29, R0 ;  /* 0x000000001d057221 */ /* 0x002fe20000010000 */
[----:B------:R-:W-:Y:S02]  /*48b0*/  F2FP.BF16.F32.PACK_AB R157, R40, R157 ;  /* 0x0000009d289d723e */ /* 0x000fe400000010ff */
[----:B--2---:R-:W-:Y:S01]  /*48c0*/  FADD.FTZ R3, R159, R4 ;  /* 0x000000049f037221 */ /* 0x004fe20000010000 */
[C---:B----4-:R-:W-:Y:S01]  /*48d0*/  FADD.FTZ R0, R158.reuse, R5 ;  /* 0x000000059e007221 */ /* 0x050fe20000010000 */
[----:B------:R-:W-:Y:S02]  /*48e0*/  F2FP.BF16.F32.PACK_AB R158, R158, R29 ;  /* 0x0000001d9e9e723e */ /* 0x000fe400000010ff */
[C---:B-----5:R-:W-:Y:S01]  /*48f0*/  FADD.FTZ R3, R46.reuse, R3 ;  /* 0x000000032e037221 */ /* 0x060fe20000010000 */
[----:B------:R-:W-:Y:S01]  /*4900*/  F2FP.BF16.F32.PACK_AB R159, R46, R159 ;  /* 0x0000009f2e9f723e */ /* 0x000fe200000010ff */
[----:B------:R-:W-:Y:S06]  /*4910*/  @!P1 BRA `(.L_x_9085) ;  /* 0x0000003000949947 */ /* 0x000fec0003800000 */
[----:B------:R-:W-:Y:S01]  /*4920*/  IMAD.MOV.U32 R5, RZ, RZ, R6 ;  /* 0x000000ffff057224 */ /* 0x000fe200078e0006 */
[----:B------:R-:W-:Y:S01]  /*4930*/  UMOV UR6, UR39 ;  /* 0x0000002700067c82 */ /* 0x000fe20008000000 */
[----:B------:R-:W-:Y:S01]  /*4940*/  IMAD.MOV.U32 R4, RZ, RZ, R7 ;  /* 0x000000ffff047224 */ /* 0x000fe200078e0007 */
[----:B------:R-:W-:Y:S01]  /*4950*/  UMOV UR7, UR38 ;  /* 0x0000002600077c82 */ /* 0x000fe20008000000 */
[----:B------:R-:W-:Y:S01]  /*4960*/  IMAD.MOV.U32 R151, RZ, RZ, RZ ;  /* 0x000000ffff977224 */ /* 0x000fe200078e00ff */
[----:B------:R-:W-:Y:S01]  /*4970*/  ULDC UR41, c[0x0][0x9d8] ;  /* 0x0002760000297ab9 */ /* 0x000fe20000000800 */
[----:B------:R-:W-:-:S05]  /*4980*/  ULDC UR59, c[0x0][0x988] ;  /* 0x00026200003b7ab9 */ /* 0x000fca0000000800 */
.L_x_9096:
[----:B------:R-:W-:Y:S01]  /*4990*/  ISETP.NE.AND P2, PT, RZ, UR49, PT ;  /* 0x00000031ff007c0c */ /* 0x000fe2000bf45270 */
[----:B------:R-:W-:-:S04]  /*49a0*/  UISETP.NE.AND UP0, UPT, UR7, 0x1, UPT ;  /* 0x000000010700788c */ /* 0x000fc8000bf05270 */
[----:B------:R-:W-:-:S04]  /*49b0*/  USEL UR39, URZ, 0x1, UP0 ;  /* 0x000000013f277887 */ /* 0x000fc80008000000 */
[----:B------:R-:W-:-:S04]  /*49c0*/  ULOP3.LUT UR39, UR6, UR39, URZ, 0x3c, !UPT ;  /* 0x0000002706277292 */ /* 0x000fc8000f8e3c3f */
[----:B------:R-:W-:Y:S08]  /*49d0*/  @P2 BRA `(.L_x_9086) ;  /* 0x0000000000382947 */ /* 0x000ff00003800000 */
[----:B------:R-:W-:Y:S05]  /*49e0*/  @!P0 BRA `(.L_x_9087) ;  /* 0x0000000000048947 */ /* 0x000fea0003800000 */
[----:B------:R-:W-:Y:S01]  /*49f0*/  BPT.TRAP 0x1 ;  /* 0x000000040000795c */ /* 0x000fe20000300000 */
.L_x_9087:
        /* <DEDUP_REMOVED lines=9> */
.L_x_9088:
[----:B-1----:R-:W-:Y:S05]  /*4a90*/  @P1 BRA `(.L_x_9086) ;  /* 0x0000000000081947 */ /* 0x002fea0003800000 */
[----:B------:R-:W1:Y:S02]  /*4aa0*/  SYNCS.PHASECHK.TRANS64.TRYWAIT P1, [UR10+0x28830], R6 ;  /* 0x02883006ff0075a7 */ /* 0x000e64000802014a */
[----:B-1----:R-:W-:Y:S05]  /*4ab0*/  @!P1 BRA `(.L_x_9089) ;  /* 0x000000f400a89947 */ /* 0x002fea0003800000 */
.L_x_9086:
        /* <DEDUP_REMOVED lines=51> */
.L_x_9091:
[----:B------:R-:W-:Y:S01]  /*4df0*/  ULEA UR10, UR7, UR40, 0x3 ;  /* 0x00000028070a7291 */ /* 0x000fe2000f8e183f */
[----:B------:R-:W-:-:S05]  /*4e00*/  IMAD.U32 R6, RZ, RZ, UR6 ;  /* 0x00000006ff067e24 */ /* 0x000fca000f8e00ff */
[----:B------:R-:W-:-:S04]  /*4e10*/  SHF.L.U32 R6, R6, 0x1f, RZ ;  /* 0x0000001f06067819 */ /* 0x000fc800000006ff */
[----:B------:R0:W1:Y:S01]  /*4e20*/  SYNCS.PHASECHK.TRANS64.TRYWAIT P1, [UR10+0x28850], R6 ;  /* 0x02885006ff0075a7 */ /* 0x000062000802014a */
[----:B------:R-:W-:Y:S05]  /*4e30*/  @!P0 BRA `(.L_x_9092) ;  /* 0x0000000000048947 */ /* 0x000fea0003800000 */
[----:B------:R-:W-:Y:S01]  /*4e40*/  BPT.TRAP 0x1 ;  /* 0x000000040000795c */ /* 0x000fe20000300000 */
.L_x_9092:
[----:B-1----:R-:W-:Y:S05]  /*4e50*/  @P1 BRA `(.L_x_9090) ;  /* 0x0000000000081947 */ /* 0x002fea0003800000 */
[----:B------:R-:W1:Y:S02]  /*4e60*/  SYNCS.PHASECHK.TRANS64.TRYWAIT P1, [UR10+0x28850], R6 ;  /* 0x02885006ff0075a7 */ /* 0x000e64000802014a */
[----:B-1----:R-:W-:Y:S05]  /*4e70*/  @!P1 BRA `(.L_x_9093) ;  /* 0x000000f000d09947 */ /* 0x002fea0003800000 */
.L_x_9090:
        /* <DEDUP_REMOVED lines=51> */
.L_x_9094:
[----:B------:R-:W-:Y:S01]  /*51b0*/  UISETP.NE.AND UP0, UPT, UR52, URZ, UPT ;  /* 0x0000003f3400728c */ /* 0x000fe2000bf05270 */
[----:B------:R-:W-:Y:S01]  /*51c0*/  FMUL.FTZ R153, R37, UR41 ;  /* 0x0000002925997c20 */ /* 0x000fe20008410000 */
[----:B------:R-:W-:Y:S02]  /*51d0*/  VIADD R37, R17, UR43 ;  /* 0x0000002b11257c36 */ /* 0x000fe40008000000 */
[----:B0-----:R-:W-:Y:S01]  /*51e0*/  FMUL.FTZ R6, R27, UR41 ;  /* 0x000000291b067c20 */ /* 0x001fe20008410000 */
[----:B------:R-:W-:Y:S01]  /*51f0*/  FMUL.FTZ R161, R29, UR41 ;  /* 0x000000291da17c20 */ /* 0x000fe20008410000 */
[----:B------:R-:W-:Y:S01]  /*5200*/  FMUL.FTZ R7, R24, UR41 ;  /* 0x0000002918077c20 */ /* 0x000fe20008410000 */
[----:B------:R-:W-:Y:S01]  /*5210*/  PLOP3.LUT P1, PT, PT, PT, UP0, 0x80, 0x0 ;  /* 0x000000000000781c */ /* 0x000fe20003f2f008 */
[----:B------:R-:W-:Y:S01]  /*5220*/  IMAD.U32 R29, RZ, RZ, UR48 ;  /* 0x00000030ff1d7e24 */ /* 0x000fe2000f8e00ff */
[----:B------:R-:W-:Y:S01]  /*5230*/  PLOP3.LUT P2, PT, PT, PT, UP0, 0x80, 0x0 ;  /* 0x000000000000781c */ /* 0x000fe20003f4f008 */
[----:B------:R-:W-:Y:S01]  /*5240*/  FMUL.FTZ R21, R44, UR41 ;  /* 0x000000292c157c20 */ /* 0x000fe20008410000 */
[----:B------:R-:W-:Y:S01]  /*5250*/  FMUL.FTZ R13, R25, UR41 ;  /* 0x00000029190d7c20 */ /* 0x000fe20008410000 */
[----:B------:R-:W-:Y:S01]  /*5260*/  @UP0 ULDC UR6, c[0x0][0x44c] ;  /* 0x0001130000060ab9 */ /* 0x000fe20000000800 */
[----:B------:R-:W-:Y:S01]  /*5270*/  FMUL.FTZ R44, R50, UR41 ;  /* 0x00000029322c7c20 */ /* 0x000fe20008410000 */
[----:B------:R-:W0:Y:S01]  /*5280*/  MUFU.TANH R7, R7 ;  /* 0x0000000700077308 */ /* 0x000e220000002400 */
[----:B------:R-:W-:Y:S01]  /*5290*/  FMUL.FTZ R14, R28, UR41 ;  /* 0x000000291c0e7c20 */ /* 0x000fe20008410000 */
[----:B------:R-:W-:Y:S01]  /*52a0*/  FMUL.FTZ R155, R36, UR41 ;  /* 0x00000029249b7c20 */ /* 0x000fe20008410000 */
[----:B------:R-:W-:Y:S01]  /*52b0*/  FMUL.FTZ R159, R32, UR41 ;  /* 0x00000029209f7c20 */ /* 0x000fe20008410000 */
[----:B------:R-:W-:Y:S01]  /*52c0*/  FMUL.FTZ R157, R33, UR41 ;  /* 0x00000029219d7c20 */ /* 0x000fe20008410000 */
[----:B------:R-:W-:Y:S01]  /*52d0*/  FMUL.FTZ R15, R40, UR41 ;  /* 0x00000029280f7c20 */ /* 0x000fe20008410000 */
[----:B------:R-:W-:Y:S01]  /*52e0*/  @P1 IMAD.HI.U32 R27, R37, UR6, RZ ;  /* 0x00000006251b1c27 */ /* 0x000fe2000f8e00ff */
[----:B------:R-:W-:Y:S01]  /*52f0*/  @UP0 ULDC UR6, c[0x0][0x450] ;  /* 0x0001140000060ab9 */ /* 0x000fe20000000800 */
[----:B------:R-:W1:Y:S02]  /*5300*/  MUFU.TANH R13, R13 ;  /* 0x0000000d000d7308 */ /* 0x000e640000002400 */
[----:B------:R-:W-:Y:S01]  /*5310*/  FMUL.FTZ R20, R41, UR41 ;  /* 0x0000002929147c20 */ /* 0x000fe20008410000 */
[----:B------:R-:W-:Y:S01]  /*5320*/  FMUL.FTZ R24, R45, UR41 ;  /* 0x000000292d187c20 */ /* 0x000fe20008410000 */
[----:B------:R-:W-:Y:S01]  /*5330*/  @P2 SHF.R.U32.HI R37, RZ, UR6, R27 ;  /* 0x00000006ff252c19 */ /* 0x000fe2000801161b */
[----:B------:R-:W-:Y:S01]  /*5340*/  UMOV UR6, 0xffffff80 ;  /* 0xffffff8000067882 */ /* 0x000fe20000000000 */
[----:B------:R-:W-:Y:S01]  /*5350*/  FMUL.FTZ R25, R48, UR41 ;  /* 0x0000002930197c20 */ /* 0x000fe20008410000 */
[----:B------:R-:W-:Y:S01]  /*5360*/  UIMAD UR6, UR5, UR6, 0x1 ;  /* 0x00000001050674a4 */ /* 0x000fe2000f8e0206 */
[----:B------:R-:W-:Y:S01]  /*5370*/  FMUL.FTZ R8, R26, UR41 ;  /* 0x000000291a087c20 */ /* 0x000fe20008410000 */
[----:B------:R-:W2:Y:S01]  /*5380*/  SHFL.IDX PT, R27, R37, RZ, 0x1c1f ;  /* 0x001c1fff251b7589 */ /* 0x000ea200000e0000 */
[----:B------:R-:W3:Y:S01]  /*5390*/  MUFU.TANH R14, R14 ;  /* 0x0000000e000e7308 */ /* 0x000ee20000002400 */
[----:B------:R-:W-:Y:S01]  /*53a0*/  FMUL.FTZ R26, R49, UR41 ;  /* 0x00000029311a7c20 */ /* 0x000fe20008410000 */
[----:B------:R-:W-:Y:S01]  /*53b0*/  FMUL.FTZ R45, R51, UR41 ;  /* 0x00000029332d7c20 */ /* 0x000fe20008410000 */
[----:B------:R-:W-:Y:S01]  /*53c0*/  IADD3 R50, R29, UR6, -R16 ;  /* 0x000000061d327c10 */ /* 0x000fe2000fffe810 */
[----:B------:R-:W-:Y:S01]  /*53d0*/  FMUL.FTZ R51, R52, UR41 ;  /* 0x0000002934337c20 */ /* 0x000fe20008410000 */
[----:B------:R-:W-:Y:S01]  /*53e0*/  FMUL.FTZ R10, R30, UR41 ;  /* 0x000000291e0a7c20 */ /* 0x000fe20008410000 */
[----:B------:R-:W-:Y:S01]  /*53f0*/  FMUL.FTZ R30, R61, UR41 ;  /* 0x000000293d1e7c20 */ /* 0x000fe20008410000 */
[----:B------:R-:W-:Y:S01]  /*5400*/  IADD3 R50, R50, -UR50, RZ ;  /* 0x8000003232327c10 */ /* 0x000fe2000fffe0ff */
        /* <DEDUP_REMOVED lines=15> */
[----:B--2---:R-:W-:Y:S01]  /*5500*/  IMAD.IADD R36, R50, 0x1, R27 ;  /* 0x0000000132247824 */ /* 0x004fe200078e021b */
[----:B------:R-:W2:Y:S01]  /*5510*/  MUFU.TANH R157, R157 ;  /* 0x0000009d009d7308 */ /* 0x000ea20000002400 */
[----:B------:R-:W-:Y:S01]  /*5520*/  FMUL.FTZ R69, R69, UR41 ;  /* 0x0000002945457c20 */ /* 0x000fe20008410000 */
[----:B------:R-:W-:Y:S01]  /*5530*/  FMUL.FTZ R72, R72, UR41 ;  /* 0x0000002948487c20 */ /* 0x000fe20008410000 */
[----:B------:R-:W-:Y:S01]  /*5540*/  FMUL.FTZ R73, R73, UR41 ;  /* 0x0000002949497c20 */ /* 0x000fe20008410000 */
[----:B------:R-:W-:Y:S01]  /*5550*/  ISETP.GT.AND P1, PT, R36, RZ, PT ;  /* 0x000000ff2400720c */ /* 0x000fe20003f24270 */
[----:B------:R-:W-:Y:S01]  /*5560*/  FMUL.FTZ R76, R76, UR41 ;  /* 0x000000294c4c7c20 */ /* 0x000fe20008410000 */
[C---:B------:R-:W-:Y:S01]  /*5570*/  ISETP.GT.AND P2, PT, R36.reuse, 0x1, PT ;  /* 0x000000012400780c */ /* 0x040fe20003f44270 */
[----:B------:R-:W-:Y:S01]  /*5580*/  FMUL.FTZ R77, R77, UR41 ;  /* 0x000000294d4d7c20 */ /* 0x000fe20008410000 */
[----:B0-----:R-:W-:Y:S01]  /*5590*/  FSEL R163, R7, -INF , P1 ;  /* 0xff80000007a37808 */ /* 0x001fe20000800000 */
[----:B------:R-:W0:Y:S01]  /*55a0*/  MUFU.TANH R155, R155 ;  /* 0x0000009b009b7308 */ /* 0x000e220000002400 */
        /* <DEDUP_REMOVED lines=15> */
[----:B------:R-:W3:Y:S01]  /*56a0*/  MUFU.TANH R15, R15 ;  /* 0x0000000f000f7308 */ /* 0x000ee20000002400 */
        /* <DEDUP_REMOVED lines=10> */
[----:B--2---:R-:W-:Y:S01]  /*5750*/  FSEL R157, R157, -INF , P2 ;  /* 0xff8000009d9d7808 */ /* 0x004fe20001000000 */
[----:B------:R-:W-:Y:S01]  /*5760*/  UMOV UR10, UR59 ;  /* 0x0000003b000a7c82 */ /* 0x000fe20008000000 */
[----:B------:R-:W-:Y:S01]  /*5770*/  FMNMX.FTZ R28, R159, R28, !PT ;  /* 0x0000001c9f1c7209 */ /* 0x000fe20007810000 */
[----:B------:R-:W-:Y:S01]  /*5780*/  FMUL.FTZ R48, R58, UR41 ;  /* 0x000000293a307c20 */ /* 0x000fe20008410000 */
[----:B------:R-:W-:Y:S01]  /*5790*/  ISETP.GT.AND P2, PT, R36, 0x19, PT ;  /* 0x000000192400780c */ /* 0x000fe20003f44270 */
[----:B------:R-:W2:Y:S01]  /*57a0*/  MUFU.TANH R21, R21 ;  /* 0x0000001500157308 */ /* 0x000ea20000002400 */
[----:B0-----:R-:W-:Y:S01]  /*57b0*/  FSEL R155, R155, -INF , P1 ;  /* 0xff8000009b9b7808 */ /* 0x001fe20000800000 */
[----:B------:R-:W-:Y:S01]  /*57c0*/  FMUL.FTZ R66, R66, UR41 ;  /* 0x0000002942427c20 */ /* 0x000fe20008410000 */
[----:B------:R-:W-:Y:S01]  /*57d0*/  FMNMX.FTZ R28, R157, R28, !PT ;  /* 0x0000001c9d1c7209 */ /* 0x000fe20007810000 */
[----:B------:R-:W-:Y:S01]  /*57e0*/  FMUL.FTZ R67, R67, UR41 ;  /* 0x0000002943437c20 */ /* 0x000fe20008410000 */
[----:B------:R-:W-:Y:S01]  /*57f0*/  ISETP.GT.AND P1, PT, R36, 0x20, PT ;  /* 0x000000202400780c */ /* 0x000fe20003f24270 */
[----:B------:R-:W-:Y:S01]  /*5800*/  FMUL.FTZ R70, R70, UR41 ;  /* 0x0000002946467c20 */ /* 0x000fe20008410000 */
[----:B-1----:R-:W-:Y:S01]  /*5810*/  FSEL R153, R153, -INF , P2 ;  /* 0xff80000099997808 */ /* 0x002fe20001000000 */
[----:B------:R-:W0:Y:S01]  /*5820*/  MUFU.TANH R24, R24 ;  /* 0x0000001800187308 */ /* 0x000e220000002400 */
[----:B------:R-:W-:Y:S01]  /*5830*/  FMNMX.FTZ R28, R155, R28, !PT ;  /* 0x0000001c9b1c7209 */ /* 0x000fe20007810000 */
[----:B------:R-:W-:Y:S01]  /*5840*/  FMUL.FTZ R71, R71, UR41 ;  /* 0x0000002947477c20 */ /* 0x000fe20008410000 */
[----:B------:R-:W-:Y:S01]  /*5850*/  ISETP.GT.AND P2, PT, R36, 0x21, PT ;  /* 0x000000212400780c */ /* 0x000fe20003f44270 */
[----:B------:R-:W-:Y:S01]  /*5860*/  FMUL.FTZ R60, R83, UR41 ;  /* 0x00000029533c7c20 */ /* 0x000fe20008410000 */
[----:B---3--:R-:W-:Y:S01]  /*5870*/  FSEL R65, R15, -INF , P1 ;  /* 0xff8000000f417808 */ /* 0x008fe20000800000 */
[----:B------:R-:W-:Y:S01]  /*5880*/  FMUL.FTZ R58, R86, UR41 ;  /* 0x00000029563a7c20 */ /* 0x000fe20008410000 */
[----:B------:R-:W-:Y:S01]  /*5890*/  FMNMX.FTZ R28, R153, R28, !PT ;  /* 0x0000001c991c7209 */ /* 0x000fe20007810000 */
[----:B------:R-:W1:Y:S01]  /*58a0*/  MUFU.TANH R25, R25 ;  /* 0x0000001900197308 */ /* 0x000e620000002400 */
[----:B------:R-:W-:Y:S01]  /*58b0*/  ISETP.GT.AND P1, PT, R36, 0x28, PT ;  /* 0x000000282400780c */ /* 0x000fe20003f24270 */
[----:B------:R-:W-:Y:S01]  /*58c0*/  ULEA UR6, UR38, UR40, 0x3 ;  /* 0x0000002826067291 */ /* 0x000fe2000f8e183f */
[----:B----4-:R-:W-:-:S02]  /*58d0*/  FSEL R61, R20, -INF , P2 ;  /* 0xff800000143d7808 */ /* 0x010fc40001000000 */
[----:B------:R-:W-:Y:S01]  /*58e0*/  FMNMX.FTZ R28, R65, R28, !PT ;  /* 0x0000001c411c7209 */ /* 0x000fe20007810000 */
[----:B------:R-:W-:Y:S01]  /*58f0*/  UIADD3 UR6, UR6, 0x28840, URZ ;  /* 0x0002884006067890 */ /* 0x000fe2000fffe03f */
[C---:B------:R-:W-:Y:S01]  /*5900*/  ISETP.GT.AND P2, PT, R36.reuse, 0x29, PT ;  /* 0x000000292400780c */ /* 0x040fe20003f44270 */
[----:B------:R-:W3:Y:S01]  /*5910*/  MUFU.TANH R26, R26 ;  /* 0x0000001a001a7308 */ /* 0x000ee20000002400 */
[----:B--2---:R-:W-:Y:S01]  /*5920*/  FSEL R59, R21, -INF , P1 ;  /* 0xff800000153b7808 */ /* 0x004fe20000800000 */
[----:B------:R-:W-:Y:S01]  /*5930*/  UPRMT UR6, UR55, 0x654, UR6 ;  /* 0x0000065437067896 */ /* 0x000fe20008000006 */
[----:B------:R-:W-:Y:S02]  /*5940*/  FMNMX.FTZ R28, R61, R28, !PT ;  /* 0x0000001c3d1c7209 */ /* 0x000fe40007810000 */
[----:B------:R-:W-:Y:S02]  /*5950*/  ISETP.GT.AND P1, PT, R36, 0x30, PT ;  /* 0x000000302400780c */ /* 0x000fe40003f24270 */
[----:B0-----:R-:W-:Y:S01]  /*5960*/  FSEL R57, R24, -INF , P2 ;  /* 0xff80000018397808 */ /* 0x001fe20001000000 */
[----:B------:R-:W0:Y:S01]  /*5970*/  MUFU.TANH R51, R51 ;  /* 0x0000003300337308 */ /* 0x000e220000002400 */
[----:B------:R-:W-:-:S02]  /*5980*/  FMNMX.FTZ R28, R59, R28, !PT ;  /* 0x0000001c3b1c7209 */ /* 0x000fc40007810000 */
[C---:B------:R-:W-:Y:S01]  /*5990*/  ISETP.GT.AND P2, PT, R36.reuse, 0x31, PT ;  /* 0x000000312400780c */ /* 0x040fe20003f44270 */
[----:B------:R-:W-:Y:S01]  /*59a0*/  SYNCS.ARRIVE.TRANS64.RED.A1T0 RZ, [UR6], RZ ;  /* 0x000000ffffff79a7 */ /* 0x000fe20008100406 */
[----:B-1----:R-:W-:Y:S02]  /*59b0*/  FSEL R55, R25, -INF , P1 ;  /* 0xff80000019377808 */ /* 0x002fe40000800000 */
[----:B------:R-:W-:Y:S01]  /*59c0*/  FMNMX.FTZ R28, R57, R28, !PT ;  /* 0x0000001c391c7209 */ /* 0x000fe20007810000 */
[----:B------:R-:W1:Y:S01]  /*59d0*/  MUFU.TANH R34, R34 ;  /* 0x0000002200227308 */ /* 0x000e620000002400 */
[----:B------:R-:W-:Y:S02]  /*59e0*/  ISETP.GT.AND P1, PT, R36, 0x38, PT ;  /* 0x000000382400780c */ /* 0x000fe40003f24270 */
[----:B---3--:R-:W-:Y:S02]  /*59f0*/  FSEL R53, R26, -INF , P2 ;  /* 0xff8000001a357808 */ /* 0x008fe40001000000 */
[----:B------:R-:W-:-:S02]  /*5a00*/  FMNMX.FTZ R28, R55, R28, !PT ;  /* 0x0000001c371c7209 */ /* 0x000fc40007810000 */
[C---:B------:R-:W-:Y:S01]  /*5a10*/  ISETP.GT.AND P2, PT, R36.reuse, 0x39, PT ;  /* 0x000000392400780c */ /* 0x040fe20003f44270 */
[----:B------:R-:W2:Y:S01]  /*5a20*/  MUFU.TANH R35, R35 ;  /* 0x0000002300237308 */ /* 0x000ea20000002400 */
[----:B0-----:R-:W-:Y:S02]  /*5a30*/  FSEL R51, R51, -INF , P1 ;  /* 0xff80000033337808 */ /* 0x001fe40000800000 */
[----:B------:R-:W-:Y:S02]  /*5a40*/  FMNMX.FTZ R28, R53, R28, !PT ;  /* 0x0000001c351c7209 */ /* 0x000fe40007810000 */
[----:B------:R-:W-:-:S03]  /*5a50*/  ISETP.GT.AND P1, PT, R36, 0x40, PT ;  /* 0x000000402400780c */ /* 0x000fc60003f24270 */
[----:B------:R-:W0:Y:S01]  /*5a60*/  MUFU.TANH R33, R33 ;  /* 0x0000002100217308 */ /* 0x000e220000002400 */
[----:B-1----:R-:W-:Y:S02]  /*5a70*/  FSEL R34, R34, -INF , P2 ;  /* 0xff80000022227808 */ /* 0x002fe40001000000 */
[----:B------:R-:W-:-:S05]  /*5a80*/  ISETP.GT.AND P2, PT, R36, 0x41, PT ;  /* 0x000000412400780c */ /* 0x000fca0003f44270 */
[----:B------:R-:W1:Y:S01]  /*5a90*/  MUFU.TANH R32, R32 ;  /* 0x0000002000207308 */ /* 0x000e620000002400 */
[----:B--2---:R-:W-:Y:S02]  /*5aa0*/  FSEL R35, R35, -INF , P1 ;  /* 0xff80000023237808 */ /* 0x004fe40000800000 */
[----:B------:R-:W-:-:S05]  /*5ab0*/  ISETP.GT.AND P1, PT, R36, 0x48, PT ;  /* 0x000000482400780c */ /* 0x000fca0003f24270 */
[----:B------:R-:W2:Y:S01]  /*5ac0*/  MUFU.TANH R30, R30 ;  /* 0x0000001e001e7308 */ /* 0x000ea20000002400 */
[----:B0-----:R-:W-:Y:S02]  /*5ad0*/  FSEL R33, R33, -INF , P2 ;  /* 0xff80000021217808 */ /* 0x001fe40001000000 */
[----:B------:R-:W-:-:S05]  /*5ae0*/  ISETP.GT.AND P2, PT, R36, 0x49, PT ;  /* 0x000000492400780c */ /* 0x000fca0003f44270 */
[----:B------:R0:W3:Y:S01]  /*5af0*/  MUFU.TANH R13, R7 ;  /* 0x00000007000d7308 */ /* 0x0000e20000002400 */
[----:B-1----:R-:W-:Y:S02]  /*5b00*/  FSEL R32, R32, -INF , P1 ;  /* 0xff80000020207808 */ /* 0x002fe40000800000 */
[----:B------:R-:W-:-:S05]  /*5b10*/  ISETP.GT.AND P1, PT, R36, 0x50, PT ;  /* 0x000000502400780c */ /* 0x000fca0003f24270 */
[----:B------:R-:W1:Y:S01]  /*5b20*/  MUFU.TANH R31, R64 ;  /* 0x00000040001f7308 */ /* 0x000e620000002400 */
[----:B0-----:R-:W-:Y:S02]  /*5b30*/  FMNMX.FTZ R7, R51, R28, !PT ;  /* 0x0000001c33077209 */ /* 0x001fe40007810000 */
[----:B--2---:R-:W-:Y:S02]  /*5b40*/  FSEL R30, R30, -INF , P2 ;  /* 0xff8000001e1e7808 */ /* 0x004fe40001000000 */
[----:B------:R-:W-:Y:S02]  /*5b50*/  FMNMX.FTZ R14, R34, R7, !PT ;  /* 0x00000007220e7209 */ /* 0x000fe40007810000 */
[----:B------:R-:W-:Y:S01]  /*5b60*/  ISETP.GT.AND P2, PT, R36, 0x51, PT ;  /* 0x000000512400780c */ /* 0x000fe20003f44270 */
[----:B------:R0:W2:Y:S01]  /*5b70*/  MUFU.TANH R29, R68 ;  /* 0x00000044001d7308 */ /* 0x0000a20000002400 */
[----:B------:R-:W-:Y:S02]  /*5b80*/  FMNMX.FTZ R14, R35, R14, !PT ;  /* 0x0000000e230e7209 */ /* 0x000fe40007810000 */
[----:B---3--:R-:W-:-:S02]  /*5b90*/  FSEL R28, R13, -INF , P2 ;  /* 0xff8000000d1c7808 */ /* 0x008fc40001000000 */
[----:B------:R-:W-:Y:S02]  /*5ba0*/  FMNMX.FTZ R7, R33, R14, !PT ;  /* 0x0000000e21077209 */ /* 0x000fe40007810000 */
[----:B------:R-:W-:Y:S01]  /*5bb0*/  ISETP.GT.AND P2, PT, R36, 0x59, PT ;  /* 0x000000592400780c */ /* 0x000fe20003f44270 */
[----:B------:R-:W3:Y:S01]  /*5bc0*/  MUFU.TANH R69, R69 ;  /* 0x0000004500457308 */ /* 0x000ee20000002400 */
[----:B------:R-:W-:Y:S01]  /*5bd0*/  FMNMX.FTZ R7, R32, R7, !PT ;  /* 0x0000000720077209 */ /* 0x000fe20007810000 */
[----:B0-----:R-:W-:Y:S01]  /*5be0*/  FMUL.FTZ R68, R62, UR41 ;  /* 0x000000293e447c20 */ /* 0x001fe20008410000 */
[----:B-1----:R-:W-:Y:S01]  /*5bf0*/  FSEL R31, R31, -INF , P1 ;  /* 0xff8000001f1f7808 */ /* 0x002fe20000800000 */
[----:B------:R-:W-:Y:S01]  /*5c00*/  FMUL.FTZ R62, R87, UR41 ;  /* 0x00000029573e7c20 */ /* 0x000fe20008410000 */
[----:B------:R-:W-:Y:S02]  /*5c10*/  FMNMX.FTZ R14, R30, R7, !PT ;  /* 0x000000071e0e7209 */ /* 0x000fe40007810000 */
[----:B------:R-:W-:Y:S01]  /*5c20*/  ISETP.GT.AND P1, PT, R36, 0x58, PT ;  /* 0x000000582400780c */ /* 0x000fe20003f24270 */
[----:B------:R0:W1:Y:S01]  /*5c30*/  MUFU.TANH R27, R72 ;  /* 0x00000048001b7308 */ /* 0x0000620000002400 */
[----:B------:R-:W-:-:S02]  /*5c40*/  FMNMX.FTZ R7, R31, R14, !PT ;  /* 0x0000000e1f077209 */ /* 0x000fc40007810000 */
[----:B--2---:R-:W-:Y:S02]  /*5c50*/  FSEL R29, R29, -INF , P1 ;  /* 0xff8000001d1d7808 */ /* 0x004fe40000800000 */
[----:B------:R-:W-:Y:S02]  /*5c60*/  FMNMX.FTZ R14, R28, R7, !PT ;  /* 0x000000071c0e7209 */ /* 0x000fe40007810000 */
[----:B------:R-:W-:Y:S01]  /*5c70*/  ISETP.GT.AND P1, PT, R36, 0x60, PT ;  /* 0x000000602400780c */ /* 0x000fe20003f24270 */
[----:B------:R2:W4:Y:S01]  /*5c80*/  MUFU.TANH R24, R73 ;  /* 0x0000004900187308 */ /* 0x0005220000002400 */
[----:B---3--:R-:W-:Y:S01]  /*5c90*/  FSEL R26, R69, -INF , P2 ;  /* 0xff800000451a7808 */ /* 0x008fe20001000000 */
[----:B------:R-:W-:Y:S01]  /*5ca0*/  FMUL.FTZ R69, R63, UR41 ;  /* 0x000000293f457c20 */ /* 0x000fe20008410000 */
[----:B------:R-:W-:Y:S01]  /*5cb0*/  FMNMX.FTZ R7, R29, R14, !PT ;  /* 0x0000000e1d077209 */ /* 0x000fe20007810000 */
[----:B0-----:R-:W-:Y:S01]  /*5cc0*/  FMUL.FTZ R72, R74, UR41 ;  /* 0x000000294a487c20 */ /* 0x001fe20008410000 */
[----:B------:R-:W-:Y:S01]  /*5cd0*/  ISETP.GT.AND P2, PT, R36, 0x61, PT ;  /* 0x000000612400780c */ /* 0x000fe20003f44270 */
[----:B------:R-:W-:Y:S01]  /*5ce0*/  FMUL.FTZ R74, R78, UR41 ;  /* 0x000000294e4a7c20 */ /* 0x000fe20008410000 */
[----:B------:R-:W-:Y:S01]  /*5cf0*/  FMNMX.FTZ R14, R26, R7, !PT ;  /* 0x000000071a0e7209 */ /* 0x000fe20007810000 */
[----:B------:R-:W0:Y:S01]  /*5d00*/  MUFU.TANH R25, R76 ;  /* 0x0000004c00197308 */ /* 0x000e220000002400 */
[----:B-1----:R-:W-:Y:S01]  /*5d10*/  FSEL R27, R27, -INF , P1 ;  /* 0xff8000001b1b7808 */ /* 0x002fe20000800000 */
[----:B--2---:R-:W-:Y:S01]  /*5d20*/  FMUL.FTZ R73, R75, UR41 ;  /* 0x000000294b497c20 */ /* 0x004fe20008410000 */
[----:B------:R-:W-:Y:S01]  /*5d30*/  ISETP.GT.AND P1, PT, R36, 0x68, PT ;  /* 0x000000682400780c */ /* 0x000fe20003f24270 */
[----:B------:R-:W-:Y:S01]  /*5d40*/  FMUL.FTZ R75, R79, UR41 ;  /* 0x000000294f4b7c20 */ /* 0x000fe20008410000 */
[----:B------:R-:W-:Y:S01]  /*5d50*/  FMNMX.FTZ R7, R27, R14, !PT ;  /* 0x0000000e1b077209 */ /* 0x000fe20007810000 */
[----:B------:R-:W-:-:S02]  /*5d60*/  FMUL.FTZ R63, R82, UR41 ;  /* 0x00000029523f7c20 */ /* 0x000fc40008410000 */
[----:B------:R1:W2:Y:S01]  /*5d70*/  MUFU.TANH R20, R77 ;  /* 0x0000004d00147308 */ /* 0x0002a20000002400 */
[----:B----4-:R-:W-:Y:S02]  /*5d80*/  FSEL R24, R24, -INF , P2 ;  /* 0xff80000018187808 */ /* 0x010fe40001000000 */
[----:B------:R-:W-:Y:S02]  /*5d90*/  ISETP.GT.AND P2, PT, R36, 0x69, PT ;  /* 0x000000692400780c */ /* 0x000fe40003f44270 */
[----:B------:R-:W-:-:S03]  /*5da0*/  FMNMX.FTZ R14, R24, R7, !PT ;  /* 0x00000007180e7209 */ /* 0x000fc60007810000 */
[----:B------:R-:W3:Y:S01]  /*5db0*/  MUFU.TANH R21, R80 ;  /* 0x0000005000157308 */ /* 0x000ee20000002400 */
[----:B0-----:R-:W-:Y:S01]  /*5dc0*/  FSEL R25, R25, -INF , P1 ;  /* 0xff80000019197808 */ /* 0x001fe20000800000 */
[----:B-1----:R-:W0:Y:S01]  /*5dd0*/  SHFL.IDX PT, R77, R37, 0x1, 0x1c1f ;  /* 0x003c1f00254d7f89 */ /* 0x002e2200000e0000 */
[----:B------:R-:W-:Y:S02]  /*5de0*/  ISETP.GT.AND P1, PT, R36, 0x70, PT ;  /* 0x000000702400780c */ /* 0x000fe40003f24270 */
[----:B------:R-:W-:-:S03]  /*5df0*/  FMNMX.FTZ R7, R25, R14, !PT ;  /* 0x0000000e19077209 */ /* 0x000fc60007810000 */
[----:B------:R-:W1:Y:S01]  /*5e00*/  MUFU.TANH R15, R81 ;  /* 0x00000051000f7308 */ /* 0x000e620000002400 */
[----:B--2---:R-:W-:Y:S02]  /*5e10*/  FSEL R20, R20, -INF , P2 ;  /* 0xff80000014147808 */ /* 0x004fe40001000000 */
[----:B------:R-:W-:Y:S02]  /*5e20*/  ISETP.GT.AND P2, PT, R36, 0x71, PT ;  /* 0x000000712400780c */ /* 0x000fe40003f44270 */
[----:B------:R-:W-:-:S03]  /*5e30*/  FMNMX.FTZ R14, R20, R7, !PT ;  /* 0x00000007140e7209 */ /* 0x000fc60007810000 */
[----:B------:R-:W2:Y:S01]  /*5e40*/  MUFU.TANH R84, R84 ;  /* 0x0000005400547308 */ /* 0x000ea20000002400 */
[----:B---3--:R-:W-:Y:S02]  /*5e50*/  FSEL R21, R21, -INF , P1 ;  /* 0xff80000015157808 */ /* 0x008fe40000800000 */
[----:B------:R-:W-:Y:S02]  /*5e60*/  ISETP.GT.AND P1, PT, R36, 0x78, PT ;  /* 0x000000782400780c */ /* 0x000fe40003f24270 */
[----:B------:R-:W-:-:S03]  /*5e70*/  FMNMX.FTZ R52, R21, R14, !PT ;  /* 0x0000000e15347209 */ /* 0x000fc60007810000 */
[----:B------:R-:W3:Y:S01]  /*5e80*/  MUFU.TANH R13, R85 ;  /* 0x00000055000d7308 */ /* 0x000ee20000002400 */
[----:B-1----:R-:W-:Y:S01]  /*5e90*/  FSEL R15, R15, -INF , P2 ;  /* 0xff8000000f0f7808 */ /* 0x002fe20001000000 */
[----:B0-----:R-:W-:Y:S01]  /*5ea0*/  IMAD.IADD R76, R50, 0x1, R77 ;  /* 0x00000001324c7824 */ /* 0x001fe200078e024d */
[----:B------:R-:W-:Y:S02]  /*5eb0*/  ISETP.GT.AND P2, PT, R36, 0x79, PT ;  /* 0x000000792400780c */ /* 0x000fe40003f44270 */
[----:B------:R-:W-:Y:S02]  /*5ec0*/  FMNMX.FTZ R7, R15, R52, !PT ;  /* 0x000000340f077209 */ /* 0x000fe40007810000 */
[----:B------:R-:W-:Y:S01]  /*5ed0*/  ISETP.GT.AND P3, PT, R76, 0x1, PT ;  /* 0x000000014c00780c */ /* 0x000fe20003f64270 */
[----:B------:R-:W0:Y:S01]  /*5ee0*/  MUFU.TANH R8, R8 ;  /* 0x0000000800087308 */ /* 0x000e220000002400 */
[----:B--2---:R-:W-:-:S04]  /*5ef0*/  FSEL R14, R84, -INF , P1 ;  /* 0xff800000540e7808 */ /* 0x004fc80000800000 */
[----:B------:R-:W-:-:S03]  /*5f00*/  FMNMX.FTZ R36, R14, R7, !PT ;  /* 0x000000070e247209 */ /* 0x000fc60007810000 */
[----:B------:R-:W1:Y:S01]  /*5f10*/  MUFU.TANH R6, R6 ;  /* 0x0000000600067308 */ /* 0x000e620000002400 */
[----:B---3--:R-:W-:Y:S02]  /*5f20*/  FSEL R13, R13, -INF , P2 ;  /* 0xff8000000d0d7808 */ /* 0x008fe40001000000 */
[----:B------:R-:W-:Y:S02]  /*5f30*/  ISETP.GT.AND P2, PT, R76, RZ, PT ;  /* 0x000000ff4c00720c */ /* 0x000fe40003f44270 */
[----:B------:R-:W-:-:S03]  /*5f40*/  FMNMX.FTZ R36, R13, R36, !PT ;  /* 0x000000240d247209 */ /* 0x000fc60007810000 */
[----:B------:R-:W2:Y:S01]  /*5f50*/  MUFU.TANH R10, R10 ;  /* 0x0000000a000a7308 */ /* 0x000ea20000002400 */
[----:B0-----:R-:W-:Y:S01]  /*5f60*/  FSEL R8, R8, -INF , P2 ;  /* 0xff80000008087808 */ /* 0x001fe20001000000 */
[----:B------:R-:W0:Y:S01]  /*5f70*/  SHFL.BFLY PT, R7, R36, 0x2, 0x1f ;  /* 0x0c401f0024077f89 */ /* 0x000e2200000e0000 */
[----:B------:R-:W-:Y:S02]  /*5f80*/  ISETP.GT.AND P2, PT, R76, 0x8, PT ;  /* 0x000000084c00780c */ /* 0x000fe40003f44270 */
[----:B------:R-:W-:-:S03]  /*5f90*/  FMNMX.FTZ R77, R8, R5, !PT ;  /* 0x00000005084d7209 */ /* 0x000fc60007810000 */
[----:B------:R-:W-:Y:S01]  /*5fa0*/  MUFU.TANH R9, R9 ;  /* 0x0000000900097308 */ /* 0x000fe20000002400 */
[----:B-1----:R-:W-:Y:S02]  /*5fb0*/  FSEL R50, R6, -INF , P3 ;  /* 0xff80000006327808 */ /* 0x002fe40001800000 */
[----:B------:R-:W-:Y:S02]  /*5fc0*/  ISETP.GT.AND P3, PT, R76, 0x9, PT ;  /* 0x000000094c00780c */ /* 0x000fe40003f64270 */
[----:B------:R-:W-:-:S03]  /*5fd0*/  FMNMX.FTZ R77, R50, R77, !PT ;  /* 0x0000004d324d7209 */ /* 0x000fc60007810000 */
[----:B------:R-:W1:Y:S01]  /*5fe0*/  MUFU.TANH R12, R12 ;  /* 0x0000000c000c7308 */ /* 0x000e620000002400 */
[----:B--2---:R-:W-:Y:S02]  /*5ff0*/  FSEL R10, R10, -INF , P2 ;  /* 0xff8000000a0a7808 */ /* 0x004fe40001000000 */
[----:B------:R-:W-:Y:S02]  /*6000*/  ISETP.GT.AND P2, PT, R76, 0x10, PT ;  /* 0x000000104c00780c */ /* 0x000fe40003f44270 */
[----:B------:R-:W-:-:S03]  /*6010*/  FMNMX.FTZ R77, R10, R77, !PT ;  /* 0x0000004d0a4d7209 */ /* 0x000fc60007810000 */
[----:B------:R-:W-:Y:S01]  /*6020*/  MUFU.TANH R11, R11 ;  /* 0x0000000b000b7308 */ /* 0x000fe20000002400 */
[----:B0-----:R-:W-:-:S05]  /*6030*/  FMNMX.FTZ R52, R36, R7, !PT ;  /* 0x0000000724347209 */ /* 0x001fca0007810000 */
[----:B------:R-:W0:Y:S02]  /*6040*/  SHFL.BFLY PT, R7, R52, 0x1, 0x1f ;  /* 0x0c201f0034077f89 */ /* 0x000e2400000e0000 */
[----:B------:R-:W2:Y:S01]  /*6050*/  MUFU.TANH R38, R38 ;  /* 0x0000002600267308 */ /* 0x000ea20000002400 */
[----:B-1----:R-:W-:Y:S02]  /*6060*/  FSEL R12, R12, -INF , P2 ;  /* 0xff8000000c0c7808 */ /* 0x002fe40001000000 */
[----:B------:R-:W-:-:S05]  /*6070*/  ISETP.GT.AND P2, PT, R76, 0x18, PT ;  /* 0x000000184c00780c */ /* 0x000fca0003f44270 */
[----:B------:R-:W1:Y:S08]  /*6080*/  MUFU.TANH R39, R39 ;  /* 0x0000002700277308 */ /* 0x000e700000002400 */
[----:B------:R-:W3:Y:S01]  /*6090*/  MUFU.TANH R40, R40 ;  /* 0x0000002800287308 */ /* 0x000ee20000002400 */
[----:B--2---:R-:W-:Y:S02]  /*60a0*/  FSEL R38, R38, -INF , P2 ;  /* 0xff80000026267808 */ /* 0x004fe40001000000 */
[----:B------:R-:W-:-:S02]  /*60b0*/  ISETP.GT.AND P2, PT, R76, 0x20, PT ;  /* 0x000000204c00780c */ /* 0x000fc40003f44270 */
[----:B0-----:R-:W-:-:S03]  /*60c0*/  FMNMX.FTZ R7, R52, R7, !PT ;  /* 0x0000000734077209 */ /* 0x001fc60007810000 */
[----:B------:R-:W0:Y:S01]  /*60d0*/  MUFU.TANH R41, R41 ;  /* 0x0000002900297308 */ /* 0x000e220000002400 */
[----:B------:R-:W-:Y:S02]  /*60e0*/  FSEL R52, R9, -INF , P3 ;  /* 0xff80000009347808 */ /* 0x000fe40001800000 */
[----:B------:R-:W-:Y:S01]  /*60f0*/  ISETP.GT.AND P3, PT, R76, 0x11, PT ;  /* 0x000000114c00780c */ /* 0x000fe20003f64270 */
[----:B------:R-:W-:Y:S01]  /*6100*/  FMUL.FTZ R36, R7, UR10 ;  /* 0x0000000a07247c20 */ /* 0x000fe20008410000 */
[----:B------:R-:W-:Y:S02]  /*6110*/  FMNMX.FTZ R77, R52, R77, !PT ;  /* 0x0000004d344d7209 */ /* 0x000fe40007810000 */
[----:B------:R-:W-:Y:S01]  /*6120*/  FSEL R54, R11, -INF , P3 ;  /* 0xff8000000b367808 */ /* 0x000fe20001800000 */
[----:B------:R-:W2:Y:S01]  /*6130*/  MUFU.TANH R42, R42 ;  /* 0x0000002a002a7308 */ /* 0x000ea20000002400 */
[----:B------:R-:W-:Y:S02]  /*6140*/  FMNMX.FTZ R77, R12, R77, !PT ;  /* 0x0000004d0c4d7209 */ /* 0x000fe40007810000 */
[----:B------:R-:W-:-:S02]  /*6150*/  ISETP.GT.AND P3, PT, R76, 0x19, PT ;  /* 0x000000194c00780c */ /* 0x000fc40003f64270 */
[----:B------:R-:W-:Y:S02]  /*6160*/  FMNMX.FTZ R77, R54, R77, !PT ;  /* 0x0000004d364d7209 */ /* 0x000fe40007810000 */
[----:B-1----:R-:W-:Y:S01]  /*6170*/  FSEL R56, R39, -INF , P3 ;  /* 0xff80000027387808 */ /* 0x002fe20001800000 */
[----:B------:R-:W1:Y:S01]  /*6180*/  MUFU.TANH R43, R43 ;  /* 0x0000002b002b7308 */ /* 0x000e620000002400 */
[----:B------:R-:W-:Y:S02]  /*6190*/  FMNMX.FTZ R77, R38, R77, !PT ;  /* 0x0000004d264d7209 */ /* 0x000fe40007810000 */
[----:B------:R-:W-:Y:S02]  /*61a0*/  ISETP.GT.AND P3, PT, R76, 0x21, PT ;  /* 0x000000214c00780c */ /* 0x000fe40003f64270 */
[----:B---3--:R-:W-:Y:S02]  /*61b0*/  FSEL R40, R40, -INF , P2 ;  /* 0xff80000028287808 */ /* 0x008fe40001000000 */
[----:B------:R-:W-:Y:S01]  /*61c0*/  FMNMX.FTZ R77, R56, R77, !PT ;  /* 0x0000004d384d7209 */ /* 0x000fe20007810000 */
[----:B------:R-:W3:Y:S01]  /*61d0*/  MUFU.TANH R44, R44 ;  /* 0x0000002c002c7308 */ /* 0x000ee20000002400 */
[----:B------:R-:W-:-:S02]  /*61e0*/  ISETP.GT.AND P2, PT, R76, 0x28, PT ;  /* 0x000000284c00780c */ /* 0x000fc40003f44270 */
[----:B0-----:R-:W-:Y:S02]  /*61f0*/  FSEL R64, R41, -INF , P3 ;  /* 0xff80000029407808 */ /* 0x001fe40001800000 */
[----:B------:R-:W-:Y:S02]  /*6200*/  FMNMX.FTZ R77, R40, R77, !PT ;  /* 0x0000004d284d7209 */ /* 0x000fe40007810000 */
[----:B------:R-:W-:Y:S01]  /*6210*/  ISETP.GT.AND P3, PT, R76, 0x29, PT ;  /* 0x000000294c00780c */ /* 0x000fe20003f64270 */
[----:B------:R-:W0:Y:S01]  /*6220*/  MUFU.TANH R45, R45 ;  /* 0x0000002d002d7308 */ /* 0x000e220000002400 */
[----:B--2---:R-:W-:Y:S02]  /*6230*/  FSEL R42, R42, -INF , P2 ;  /* 0xff8000002a2a7808 */ /* 0x004fe40001000000 */
[----:B------:R-:W-:Y:S02]  /*6240*/  FMNMX.FTZ R77, R64, R77, !PT ;  /* 0x0000004d404d7209 */ /* 0x000fe40007810000 */
[----:B------:R-:W-:-:S02]  /*6250*/  FSETP.NEU.FTZ.AND P1, PT, R7, -INF , PT ;  /* 0xff8000000700780b */ /* 0x000fc40003f3d000 */
[----:B------:R-:W-:Y:S01]  /*6260*/  ISETP.GT.AND P2, PT, R76, 0x30, PT ;  /* 0x000000304c00780c */ /* 0x000fe20003f44270 */
[----:B------:R-:W2:Y:S01]  /*6270*/  MUFU.TANH R46, R46 ;  /* 0x0000002e002e7308 */ /* 0x000ea20000002400 */
[----:B-1----:R-:W-:Y:S02]  /*6280*/  FSEL R43, R43, -INF , P3 ;  /* 0xff8000002b2b7808 */ /* 0x002fe40001800000 */
[----:B------:R-:W-:Y:S02]  /*6290*/  FMNMX.FTZ R6, R42, R77, !PT ;  /* 0x0000004d2a067209 */ /* 0x000fe40007810000 */
[----:B------:R-:W-:Y:S02]  /*62a0*/  FSEL R36, R36, RZ, P1 ;  /* 0x000000ff24247208 */ /* 0x000fe40000800000 */
[----:B------:R-:W-:Y:S01]  /*62b0*/  ISETP.GT.AND P3, PT, R76, 0x31, PT ;  /* 0x000000314c00780c */ /* 0x000fe20003f64270 */
[----:B------:R-:W1:Y:S01]  /*62c0*/  MUFU.TANH R47, R47 ;  /* 0x0000002f002f7308 */ /* 0x000e620000002400 */
[----:B---3--:R-:W-:Y:S01]  /*62d0*/  FSEL R44, R44, -INF , P2 ;  /* 0xff8000002c2c7808 */ /* 0x008fe20001000000 */
[--C-:B------:R-:W-:Y:S01]  /*62e0*/  FFMA.FTZ R172, R65, UR10, -R36.reuse ;  /* 0x0000000a41ac7c23 */ /* 0x100fe20008010824 */
[----:B------:R-:W-:Y:S01]  /*62f0*/  FMNMX.FTZ R41, R43, R6, !PT ;  /* 0x000000062b297209 */ /* 0x000fe20007810000 */
[--C-:B------:R-:W-:Y:S01]  /*6300*/  FFMA.FTZ R174, R59, UR10, -R36.reuse ;  /* 0x0000000a3bae7c23 */ /* 0x100fe20008010824 */
[----:B------:R-:W-:Y:S01]  /*6310*/  ISETP.GT.AND P2, PT, R76, 0x38, PT ;  /* 0x000000384c00780c */ /* 0x000fe20003f44270 */
[--C-:B------:R-:W-:Y:S01]  /*6320*/  FFMA.FTZ R168, R55, UR10, -R36.reuse ;  /* 0x0000000a37a87c23 */ /* 0x100fe20008010824 */
[----:B0-----:R-:W-:Y:S01]  /*6330*/  FSEL R65, R45, -INF , P3 ;  /* 0xff8000002d417808 */ /* 0x001fe20001800000 */
        /* <DEDUP_REMOVED lines=17> */
[----:B0-----:R-:W-:Y:S01]  /*6450*/  FSEL R48, R48, -INF , P2 ;  /* 0xff80000030307808 */ /* 0x001fe20001000000 */
[--C-:B------:R-:W-:Y:S01]  /*6460*/  FFMA.FTZ R160, R31, UR10, -R36.reuse ;  /* 0x0000000a1fa07c23 */ /* 0x100fe20008010824 */
[----:B------:R-:W-:Y:S01]  /*6470*/  FMNMX.FTZ R45, R61, R6, !PT ;  /* 0x000000063d2d7209 */ /* 0x000fe20007810000 */
[--C-:B------:R-:W-:Y:S01]  /*6480*/  FFMA.FTZ R31, R28, UR10, -R36.reuse ;  /* 0x0000000a1c1f7c23 */ /* 0x100fe20008010824 */
[----:B------:R-:W-:Y:S01]  /*6490*/  ISETP.GT.AND P2, PT, R76, 0x48, PT ;  /* 0x000000484c00780c */ /* 0x000fe20003f44270 */
[--C-:B------:R-:W-:Y:S01]  /*64a0*/  FFMA.FTZ R163, R163, UR10, -R36.reuse ;  /* 0x0000000aa3a37c23 */ /* 0x100fe20008010824 */
[----:B------:R-:W-:Y:S01]  /*64b0*/  FMNMX.FTZ R6, R48, R45, !PT ;  /* 0x0000002d30067209 */ /* 0x000fe20007810000 */
[----:B------:R-:W0:Y:S01]  /*64c0*/  MUFU.TANH R69, R69 ;  /* 0x0000004500457308 */ /* 0x000e220000002400 */
[----:B--2---:R-:W-:Y:S01]  /*64d0*/  FSEL R49, R49, -INF , P3 ;  /* 0xff80000031317808 */ /* 0x004fe20001800000 */
[--C-:B------:R-:W-:Y:S01]  /*64e0*/  FFMA.FTZ R45, R57, UR10, -R36.reuse ;  /* 0x0000000a392d7c23 */ /* 0x100fe20008010824 */
[----:B------:R-:W-:Y:S01]  /*64f0*/  ISETP.GT.AND P3, PT, R76, 0x49, PT ;  /* 0x000000494c00780c */ /* 0x000fe20003f64270 */
[--C-:B------:R-:W-:Y:S01]  /*6500*/  FFMA.FTZ R180, R165, UR10, -R36.reuse ;  /* 0x0000000aa5b47c23 */ /* 0x100fe20008010824 */
[----:B------:R-:W-:Y:S01]  /*6510*/  FMNMX.FTZ R6, R49, R6, !PT ;  /* 0x0000000631067209 */ /* 0x000fe20007810000 */
[--C-:B------:R-:W-:Y:S01]  /*6520*/  FFMA.FTZ R182, R167, UR10, -R36.reuse ;  /* 0x0000000aa7b67c23 */ /* 0x100fe20008010824 */
[--C-:B------:R-:W-:Y:S01]  /*6530*/  FFMA.FTZ R161, R161, UR10, -R36.reuse ;  /* 0x0000000aa1a17c23 */ /* 0x100fe20008010824 */
[----:B------:R-:W2:Y:S01]  /*6540*/  MUFU.TANH R66, R66 ;  /* 0x0000004200427308 */ /* 0x000ea20000002400 */
[----:B-1----:R-:W-:Y:S01]  /*6550*/  FSEL R59, R68, -INF , P2 ;  /* 0xff800000443b7808 */ /* 0x002fe20001000000 */
[--C-:B------:R-:W-:Y:S01]  /*6560*/  FFMA.FTZ R176, R159, UR10, -R36.reuse ;  /* 0x0000000a9fb07c23 */ /* 0x100fe20008010824 */
[----:B------:R-:W-:Y:S01]  /*6570*/  ISETP.GT.AND P2, PT, R76, 0x50, PT ;  /* 0x000000504c00780c */ /* 0x000fe20003f44270 */
[--C-:B------:R-:W-:Y:S01]  /*6580*/  FFMA.FTZ R11, R157, UR10, -R36.reuse ;  /* 0x0000000a9d0b7c23 */ /* 0x100fe20008010824 */
[----:B------:R-:W-:Y:S01]  /*6590*/  FMNMX.FTZ R6, R59, R6, !PT ;  /* 0x000000063b067209 */ /* 0x000fe20007810000 */
[--C-:B------:R-:W-:Y:S01]  /*65a0*/  FFMA.FTZ R178, R155, UR10, -R36.reuse ;  /* 0x0000000a9bb27c23 */ /* 0x100fe20008010824 */
[--C-:B------:R-:W-:Y:S01]  /*65b0*/  FFMA.FTZ R158, R14, UR10, -R36.reuse ;  /* 0x0000000a0e9e7c23 */ /* 0x100fe20008010824 */
[----:B------:R-:W1:Y:S01]  /*65c0*/  MUFU.TANH R67, R67 ;  /* 0x0000004300437308 */ /* 0x000e620000002400 */
[----:B0-----:R-:W-:Y:S01]  /*65d0*/  FSEL R57, R69, -INF , P3 ;  /* 0xff80000045397808 */ /* 0x001fe20001800000 */
[--C-:B------:R-:W-:Y:S01]  /*65e0*/  FFMA.FTZ R39, R153, UR10, -R36.reuse ;  /* 0x0000000a99277c23 */ /* 0x100fe20008010824 */
[----:B------:R-:W-:Y:S01]  /*65f0*/  ISETP.GT.AND P3, PT, R76, 0x51, PT ;  /* 0x000000514c00780c */ /* 0x000fe20003f64270 */
[--C-:B------:R-:W-:Y:S01]  /*6600*/  FFMA.FTZ R162, R29, UR10, -R36.reuse ;  /* 0x0000000a1da27c23 */ /* 0x100fe20008010824 */
[----:B------:R-:W-:Y:S01]  /*6610*/  FMNMX.FTZ R47, R57, R6, !PT ;  /* 0x00000006392f7209 */ /* 0x000fe20007810000 */
[--C-:B------:R-:W-:Y:S01]  /*6620*/  FFMA.FTZ R154, R25, UR10, -R36.reuse ;  /* 0x0000000a199a7c23 */ /* 0x100fe20008010824 */
[--C-:B------:R-:W-:Y:S01]  /*6630*/  FFMA.FTZ R166, R32, UR10, -R36.reuse ;  /* 0x0000000a20a67c23 */ /* 0x100fe20008010824 */
        /* <DEDUP_REMOVED lines=10> */
[----:B------:R-:W-:Y:S01]  /*66e0*/  FFMA.FTZ R13, R13, UR10, -R36 ;  /* 0x0000000a0d0d7c23 */ /* 0x000fe20008010824 */
[----:B------:R-:W-:-:S02]  /*66f0*/  ISETP.GT.AND P3, PT, R76, 0x59, PT ;  /* 0x000000594c00780c */ /* 0x000fc40003f64270 */
[----:B------:R-:W-:-:S03]  /*6700*/  FMNMX.FTZ R6, R55, R6, !PT ;  /* 0x0000000637067209 */ /* 0x000fc60007810000 */
[----:B------:R-:W1:Y:S01]  /*6710*/  MUFU.TANH R72, R72 ;  /* 0x0000004800487308 */ /* 0x000e620000002400 */
[----:B0-----:R-:W-:Y:S02]  /*6720*/  FSEL R67, R70, -INF , P2 ;  /* 0xff80000046437808 */ /* 0x001fe40001000000 */
[----:B------:R-:W-:Y:S02]  /*6730*/  ISETP.GT.AND P2, PT, R76, 0x60, PT ;  /* 0x000000604c00780c */ /* 0x000fe40003f44270 */
[----:B------:R-:W-:-:S03]  /*6740*/  FMNMX.FTZ R6, R67, R6, !PT ;  /* 0x0000000643067209 */ /* 0x000fc60007810000 */
[----:B------:R-:W0:Y:S01]  /*6750*/  MUFU.TANH R73, R73 ;  /* 0x0000004900497308 */ /* 0x000e220000002400 */
[----:B--2---:R-:W-:Y:S02]  /*6760*/  FSEL R53, R71, -INF , P3 ;  /* 0xff80000047357808 */ /* 0x004fe40001800000 */
[----:B------:R-:W-:Y:S02]  /*6770*/  ISETP.GT.AND P3, PT, R76, 0x61, PT ;  /* 0x000000614c00780c */ /* 0x000fe40003f64270 */
[----:B------:R-:W-:-:S03]  /*6780*/  FMNMX.FTZ R51, R53, R6, !PT ;  /* 0x0000000635337209 */ /* 0x000fc60007810000 */
[----:B------:R-:W2:Y:S01]  /*6790*/  MUFU.TANH R74, R74 ;  /* 0x0000004a004a7308 */ /* 0x000ea20000002400 */
[----:B-1----:R-:W-:Y:S01]  /*67a0*/  FSEL R68, R72, -INF , P2 ;  /* 0xff80000048447808 */ /* 0x002fe20001000000 */
[--C-:B------:R-:W-:Y:S01]  /*67b0*/  FFMA.FTZ R72, R33, UR10, -R36.reuse ;  /* 0x0000000a21487c23 */ /* 0x100fe20008010824 */
[----:B------:R-:W-:Y:S02]  /*67c0*/  ISETP.GT.AND P2, PT, R76, 0x68, PT ;  /* 0x000000684c00780c */ /* 0x000fe40003f44270 */
[----:B------:R-:W-:Y:S01]  /*67d0*/  FMNMX.FTZ R6, R68, R51, !PT ;  /* 0x0000003344067209 */ /* 0x000fe20007810000 */
[----:B------:R-:W-:Y:S02]  /*67e0*/  FFMA.FTZ R51, R34, UR10, -R36 ;  /* 0x0000000a22337c23 */ /* 0x000fe40008010824 */
[----:B------:R-:W1:Y:S01]  /*67f0*/  MUFU.TANH R75, R75 ;  /* 0x0000004b004b7308 */ /* 0x000e620000002400 */
[----:B0-----:R-:W-:Y:S02]  /*6800*/  FSEL R69, R73, -INF , P3 ;  /* 0xff80000049457808 */ /* 0x001fe40001800000 */
[----:B------:R-:W-:-:S02]  /*6810*/  ISETP.GT.AND P3, PT, R76, 0x69, PT ;  /* 0x000000694c00780c */ /* 0x000fc40003f64270 */
[----:B------:R-:W-:-:S03]  /*6820*/  FMNMX.FTZ R71, R69, R6, !PT ;  /* 0x0000000645477209 */ /* 0x000fc60007810000 */
[----:B------:R-:W0:Y:S01]  /*6830*/  MUFU.TANH R63, R63 ;  /* 0x0000003f003f7308 */ /* 0x000e220000002400 */
[----:B--2---:R-:W-:Y:S02]  /*6840*/  FSEL R70, R74, -INF , P2 ;  /* 0xff8000004a467808 */ /* 0x004fe40001000000 */
[----:B------:R-:W-:Y:S02]  /*6850*/  ISETP.GT.AND P2, PT, R76, 0x70, PT ;  /* 0x000000704c00780c */ /* 0x000fe40003f44270 */
[----:B------:R-:W-:-:S03]  /*6860*/  FMNMX.FTZ R71, R70, R71, !PT ;  /* 0x0000004746477209 */ /* 0x000fc60007810000 */
[----:B------:R-:W2:Y:S01]  /*6870*/  MUFU.TANH R60, R60 ;  /* 0x0000003c003c7308 */ /* 0x000ea20000002400 */
[----:B-1----:R-:W-:Y:S02]  /*6880*/  FSEL R34, R75, -INF , P3 ;  /* 0xff8000004b227808 */ /* 0x002fe40001800000 */
[----:B------:R-:W-:Y:S02]  /*6890*/  ISETP.GT.AND P3, PT, R76, 0x71, PT ;  /* 0x000000714c00780c */ /* 0x000fe40003f64270 */
        /* <DEDUP_REMOVED lines=9> */
[----:B------:R-:W-:Y:S01]  /*6930*/  MUFU.EX2 R37, R163 ;  /* 0x000000a300257308 */ /* 0x000fe20000000800 */
[----:B-1----:R-:W-:-:S04]  /*6940*/  FSEL R58, R58, -INF , P2 ;  /* 0xff8000003a3a7808 */ /* 0x002fc80001000000 */
[----:B------:R-:W-:-:S03]  /*6950*/  FMNMX.FTZ R33, R58, R33, !PT ;  /* 0x000000213a217209 */ /* 0x000fc60007810000 */
[----:B------:R-:W-:Y:S01]  /*6960*/  MUFU.EX2 R180, R180 ;  /* 0x000000b400b47308 */ /* 0x000fe20000000800 */
[----:B0-----:R-:W-:-:S04]  /*6970*/  FSEL R62, R62, -INF , P3 ;  /* 0xff8000003e3e7808 */ /* 0x001fc80001800000 */
[----:B------:R-:W-:Y:S01]  /*6980*/  FMNMX.FTZ R6, R62, R33, !PT ;  /* 0x000000213e067209 */ /* 0x000fe20007810000 */
[----:B------:R-:W-:Y:S02]  /*6990*/  FFMA.FTZ R33, R30, UR10, -R36 ;  /* 0x0000000a1e217c23 */ /* 0x000fe40008010824 */
[----:B------:R-:W-:Y:S02]  /*69a0*/  MUFU.EX2 R182, R182 ;  /* 0x000000b600b67308 */ /* 0x000fe40000000800 */
[----:B------:R-:W0:Y:S06]  /*69b0*/  SHFL.BFLY PT, R71, R6, 0x2, 0x1f ;  /* 0x0c401f0006477f89 */ /* 0x000e2c00000e0000 */
[----:B------:R1:W-:Y:S08]  /*69c0*/  MUFU.EX2 R9, R161 ;  /* 0x000000a100097308 */ /* 0x0003f00000000800 */
        /* <DEDUP_REMOVED lines=42> */
[--C-:B-1----:R-:W-:Y:S01]  /*6c70*/  FFMA.FTZ R161, R66, UR10, -R21.reuse ;  /* 0x0000000a42a17c23 */ /* 0x102fe20008010815 */
[--C-:B------:R-:W-:Y:S01]  /*6c80*/  FFMA.FTZ R163, R67, UR10, -R21.reuse ;  /* 0x0000000a43a37c23 */ /* 0x100fe20008010815 */
[--C-:B------:R-:W-:Y:S01]  /*6c90*/  FFMA.FTZ R153, R68, UR10, -R21.reuse ;  /* 0x0000000a44997c23 */ /* 0x100fe20008010815 */
[--C-:B------:R-:W-:Y:S01]  /*6ca0*/  FFMA.FTZ R155, R70, UR10, -R21.reuse ;  /* 0x0000000a469b7c23 */ /* 0x100fe20008010815 */
[----:B------:R-:W-:Y:S01]  /*6cb0*/  FFMA.FTZ R34, R34, UR10, -R21 ;  /* 0x0000000a22227c23 */ /* 0x000fe20008010815 */
[----:B------:R-:W1:Y:S01]  /*6cc0*/  MUFU.EX2 R181, R181 ;  /* 0x000000b500b57308 */ /* 0x000e620000000800 */
[----:B0-----:R-:W-:Y:S01]  /*6cd0*/  FFMA.FTZ R43, R4, R0, R37 ;  /* 0x00000000042b7223 */ /* 0x001fe20000010025 */
[--C-:B------:R-:W-:Y:S01]  /*6ce0*/  FFMA.FTZ R157, R63, UR10, -R21.reuse ;  /* 0x0000000a3f9d7c23 */ /* 0x100fe20008010815 */
[----:B------:R-:W-:-:S02]  /*6cf0*/  FFMA.FTZ R58, R58, UR10, -R21 ;  /* 0x0000000a3a3a7c23 */ /* 0x000fc40008010815 */
[----:B------:R-:W-:-:S03]  /*6d00*/  FADD.FTZ R43, R180, R43 ;  /* 0x0000002bb42b7221 */ /* 0x000fc60000010000 */
[----:B------:R-:W0:Y:S01]  /*6d10*/  MUFU.EX2 R183, R183 ;  /* 0x000000b700b77308 */ /* 0x000e220000000800 */
[----:B--2---:R-:W-:Y:S01]  /*6d20*/  FFMA.FTZ R0, R5, R3, R8 ;  /* 0x0000000305007223 */ /* 0x004fe20000010008 */
        /* <DEDUP_REMOVED lines=9> */
[----:B------:R-:W-:-:S04]  /*6dc0*/  FADD.FTZ R38, R178, R43 ;  /* 0x0000002bb2267221 */ /* 0x000fc80000010000 */
[----:B------:R-:W-:Y:S02]  /*6dd0*/  FADD.FTZ R43, R39, R38 ;  /* 0x00000026272b7221 */ /* 0x000fe40000010000 */
[----:B------:R-:W0:Y:S01]  /*6de0*/  MUFU.EX2 R12, R12 ;  /* 0x0000000c000c7308 */ /* 0x000e220000000800 */
[----:B--2---:R-:W-:Y:S01]  /*6df0*/  FADD.FTZ R0, R10, R3 ;  /* 0x000000030a007221 */ /* 0x004fe20000010000 */
[----:B------:R-:W-:-:S04]  /*6e00*/  FADD.FTZ R38, R172, R43 ;  /* 0x0000002bac267221 */ /* 0x000fc80000010000 */
[----:B------:R-:W-:Y:S01]  /*6e10*/  FADD.FTZ R43, R41, R38 ;  /* 0x00000026292b7221 */ /* 0x000fe20000010000 */
[----:B------:R-:W-:Y:S01]  /*6e20*/  FFMA.FTZ R38, R53, UR10, -R21 ;  /* 0x0000000a35267c23 */ /* 0x000fe20008010815 */
        /* <DEDUP_REMOVED lines=58> */
[--C-:B------:R-:W-:Y:S01]  /*71d0*/  FFMA.FTZ R42, R60, UR10, -R21.reuse ;  /* 0x0000000a3c2a7c23 */ /* 0x100fe20008010815 */
[----:B------:R-:W-:-:S05]  /*71e0*/  FFMA.FTZ R21, R62, UR10, -R21 ;  /* 0x0000000a3e157c23 */ /* 0x000fca0008010815 */
        /* <DEDUP_REMOVED lines=42> */
.L_x_9095:
[----:B------:R-:W-:Y:S01]  /*7490*/  ULEA UR6, UR7, UR40, 0x3 ;  /* 0x0000002807067291 */ /* 0x000fe2000f8e183f */
[-C--:B------:R-:W-:Y:S01]  /*74a0*/  FMUL.FTZ R88, R88, R4.reuse ;  /* 0x0000000458587220 */ /* 0x080fe20000410000 */
[----:B------:R-:W-:Y:S01]  /*74b0*/  UISETP.GT.AND UP0, UPT, UR5, UR42, UPT ;  /* 0x0000002a0500728c */ /* 0x000fe2000bf04270 */
[-C--:B------:R-:W-:Y:S01]  /*74c0*/  FMUL.FTZ R89, R89, R4.reuse ;  /* 0x0000000459597220 */ /* 0x080fe20000410000 */
[----:B------:R-:W-:Y:S01]  /*74d0*/  UIADD3 UR11, UR5, -0x1, URZ ;  /* 0xffffffff050b7890 */ /* 0x000fe2000fffe03f */
[-C--:B------:R-:W-:Y:S01]  /*74e0*/  FMUL.FTZ R92, R92, R4.reuse ;  /* 0x000000045c5c7220 */ /* 0x080fe20000410000 */
[----:B------:R-:W-:Y:S01]  /*74f0*/  UIADD3 UR5, UR6, 0x28860, URZ ;  /* 0x0002886006057890 */ /* 0x000fe2000fffe03f */
[-C--:B------:R-:W-:Y:S01]  /*7500*/  FMUL.FTZ R93, R93, R4.reuse ;  /* 0x000000045d5d7220 */ /* 0x080fe20000410000 */
[----:B------:R-:W-:Y:S01]  /*7510*/  PLOP3.LUT P1, PT, PT, PT, UP0, 0x80, 0x0 ;  /* 0x000000000000781c */ /* 0x000fe20003f2f008 */
        /* <DEDUP_REMOVED lines=100> */
[----:B------:R-:W-:-:S05]  /*7b60*/  UMOV UR5, UR11 ;  /* 0x0000000b00057c82 */ /* 0x000fca0008000000 */
.L_x_9085:
[----:B------:R-:W-:-:S06]  /*7b70*/  UISETP.GE.AND UP0, UPT, UR5, UR51, UPT ;  /* 0x000000330500728c */ /* 0x000fcc000bf06270 */
[----:B------:R-:W-:-:S13]  /*7b80*/  PLOP3.LUT P1, PT, PT, PT, UP0, 0x80, 0x0 ;  /* 0x000000000000781c */ /* 0x000fda0003f2f008 */
[----:B------:R-:W-:Y:S05]  /*7b90*/  @!P1 BRA `(.L_x_9097) ;  /* 0x0000002800209947 */ /* 0x000fea0003800000 */
[----:B------:R-:W-:Y:S01]  /*7ba0*/  IMAD.MOV.U32 R5, RZ, RZ, R6 ;  /* 0x000000ffff057224 */ /* 0x000fe200078e0006 */
[----:B------:R-:W-:Y:S01]  /*7bb0*/  UMOV UR6, UR39 ;  /* 0x0000002700067c82 */ /* 0x000fe20008000000 */
[----:B------:R-:W-:Y:S01]  /*7bc0*/  IMAD.MOV.U32 R4, RZ, RZ, R7 ;  /* 0x000000ffff047224 */ /* 0x000fe200078e0007 */
[----:B------:R-:W-:Y:S01]  /*7bd0*/  UMOV UR7, UR38 ;  /* 0x0000002600077c82 */ /* 0x000fe20008000000 */
[----:B------:R-:W-:Y:S01]  /*7be0*/  ULDC UR41, c[0x0][0x9d8] ;  /* 0x0002760000297ab9 */ /* 0x000fe20000000800 */
[----:B------:R-:W-:-:S05]  /*7bf0*/  ULDC UR42, c[0x0][0x988] ;  /* 0x00026200002a7ab9 */ /* 0x000fca0000000800 */
.L_x_9108:
        /* <DEDUP_REMOVED lines=9> */
.L_x_9099:
[----:B------:R-:W-:Y:S01]  /*7c90*/  ULEA UR10, UR38, UR40, 0x3 ;  /* 0x00000028260a7291 */ /* 0x000fe2000f8e183f */
[----:B------:R-:W-:-:S05]  /*7ca0*/  IMAD.U32 R6, RZ, RZ, UR39 ;  /* 0x00000027ff067e24 */ /* 0x000fca000f8e00ff */
[----:B------:R-:W-:-:S04]  /*7cb0*/  SHF.L.U32 R6, R6, 0x1f, RZ ;  /* 0x0000001f06067819 */ /* 0x000fc800000006ff */
[----:B------:R0:W1:Y:S01]  /*7cc0*/  SYNCS.PHASECHK.TRANS64.TRYWAIT P1, [UR10+0x28830], R6 ;  /* 0x02883006ff0075a7 */ /* 0x000062000802014a */
[----:B------:R-:W-:Y:S05]  /*7cd0*/  @!P0 BRA `(.L_x_9100) ;  /* 0x0000000000048947 */ /* 0x000fea0003800000 */
[----:B------:R-:W-:Y:S01]  /*7ce0*/  BPT.TRAP 0x1 ;  /* 0x000000040000795c */ /* 0x000fe20000300000 */
.L_x_9100:
[----:B-1----:R-:W-:Y:S05]  /*7cf0*/  @P1 BRA `(.L_x_9098) ;  /* 0x0000000000081947 */ /* 0x002fea0003800000 */
[----:B------:R-:W1:Y:S02]  /*7d00*/  SYNCS.PHASECHK.TRANS64.TRYWAIT P1, [UR10+0x28830], R6 ;  /* 0x02883006ff0075a7 */ /* 0x000e64000802014a */
[----:B-1----:R-:W-:Y:S05]  /*7d10*/  @!P1 BRA `(.L_x_9101) ;  /* 0x000000c400409947 */ /* 0x002fea0003800000 */
.L_x_9098:
        /* <DEDUP_REMOVED lines=48> */
.L_x_9103:
[----:B------:R-:W-:Y:S01]  /*8020*/  ULEA UR10, UR7, UR40, 0x3 ;  /* 0x00000028070a7291 */ /* 0x000fe2000f8e183f */
[----:B------:R-:W-:-:S05]  /*8030*/  IMAD.U32 R6, RZ, RZ, UR6 ;  /* 0x00000006ff067e24 */ /* 0x000fca000f8e00ff */
[----:B------:R-:W-:-:S04]  /*8040*/  SHF.L.U32 R6, R6, 0x1f, RZ ;  /* 0x0000001f06067819 */ /* 0x000fc800000006ff */
[----:B------:R0:W1:Y:S01]  /*8050*/  SYNCS.PHASECHK.TRANS64.TRYWAIT P1, [UR10+0x28850], R6 ;  /* 0x02885006ff0075a7 */ /* 0x000062000802014a */
[----:B------:R-:W-:Y:S05]  /*8060*/  @!P0 BRA `(.L_x_9104) ;  /* 0x0000000000048947 */ /* 0x000fea0003800000 */
[----:B------:R-:W-:Y:S01]  /*8070*/  BPT.TRAP 0x1 ;  /* 0x000000040000795c */ /* 0x000fe20000300000 */
.L_x_9104:
[----:B-1----:R-:W-:Y:S05]  /*8080*/  @P1 BRA `(.L_x_9102) ;  /* 0x0000000000081947 */ /* 0x002fea0003800000 */
[----:B------:R-:W1:Y:S02]  /*8090*/  SYNCS.PHASECHK.TRANS64.TRYWAIT P1, [UR10+0x28850], R6 ;  /* 0x02885006ff0075a7 */ /* 0x000e64000802014a */
[----:B-1----:R-:W-:Y:S05]  /*80a0*/  @!P1 BRA `(.L_x_9105) ;  /* 0x000000c000749947 */ /* 0x002fea0003800000 */
.L_x_9102:
        /* <DEDUP_REMOVED lines=51> */
.L_x_9106:
        /* <DEDUP_REMOVED lines=73> */
[----:B------:R-:W-:-:S04]  /*8870*/  ULEA UR6, UR38, UR40, 0x3 ;  /* 0x0000002826067291 */ /* 0x000fc8000f8e183f */
[----:B------:R-:W-:Y:S01]  /*8880*/  UIADD3 UR6, UR6, 0x28840, URZ ;  /* 0x0002884006067890 */ /* 0x000fe2000fffe03f */
[----:B------:R-:W1:Y:S01]  /*8890*/  MUFU.TANH R14, R14 ;  /* 0x0000000e000e7308 */ /* 0x000e620000002400 */
[----:B0-----:R-:W-:Y:S02]  /*88a0*/  FMNMX.FTZ R55, R13, R54, !PT ;  /* 0x000000360d377209 */ /* 0x001fe40007810000 */
[----:B------:R-:W-:-:S05]  /*88b0*/  UPRMT UR6, UR55, 0x654, UR6 ;  /* 0x0000065437067896 */ /* 0x000fca0008000006 */
[----:B------:R-:W0:Y:S01]  /*88c0*/  MUFU.TANH R155, R155 ;  /* 0x0000009b009b7308 */ /* 0x000e220000002400 */
[----:B--2---:R-:W-:-:S03]  /*88d0*/  FMNMX.FTZ R6, R154, R7, !PT ;  /* 0x000000079a067209 */ /* 0x004fc60007810000 */
[----:B------:R-:W-:Y:S04]  /*88e0*/  SYNCS.ARRIVE.TRANS64.RED.A1T0 RZ, [UR6], RZ ;  /* 0x000000ffffff79a7 */ /* 0x000fe80008100406 */
        /* <DEDUP_REMOVED lines=13> */
[----:B-1----:R-:W-:Y:S01]  /*89c0*/  FMNMX.FTZ R55, R21, R54, !PT ;  /* 0x0000003615377209 */ /* 0x002fe20007810000 */
[----:B------:R-:W-:Y:S01]  /*89d0*/  FMUL.FTZ R54, R78, UR41 ;  /* 0x000000294e367c20 */ /* 0x000fe20008410000 */
[----:B------:R-:W-:-:S05]  /*89e0*/  FMUL.FTZ R78, R81, UR41 ;  /* 0x00000029514e7c20 */ /* 0x000fca0008410000 */
[----:B------:R-:W1:Y:S01]  /*89f0*/  MUFU.TANH R39, R39 ;  /* 0x0000002700277308 */ /* 0x000e620000002400 */
[----:B0-----:R-:W-:-:S07]  /*8a00*/  FMNMX.FTZ R6, R38, R7, !PT ;  /* 0x0000000726067209 */ /* 0x001fce0007810000 */
[----:B------:R-:W0:Y:S01]  /*8a10*/  MUFU.TANH R25, R25 ;  /* 0x0000001900197308 */ /* 0x000e220000002400 */
[----:B--2---:R-:W-:Y:S01]  /*8a20*/  FMNMX.FTZ R56, R24, R55, !PT ;  /* 0x0000003718387209 */ /* 0x004fe20007810000 */
[----:B------:R-:W-:Y:S01]  /*8a30*/  FMUL.FTZ R55, R79, UR41 ;  /* 0x000000294f377c20 */ /* 0x000fe20008410000 */
[----:B------:R-:W-:-:S05]  /*8a40*/  FMUL.FTZ R79, R84, UR41 ;  /* 0x00000029544f7c20 */ /* 0x000fca0008410000 */
        /* <DEDUP_REMOVED lines=91> */
[----:B0-----:R-:W-:Y:S02]  /*9000*/  FMNMX.FTZ R6, R58, R7, !PT ;  /* 0x000000073a067209 */ /* 0x001fe40007810000 */
[----:B--2---:R-:W-:Y:S02]  /*9010*/  FMNMX.FTZ R61, R80, R61, !PT ;  /* 0x0000003d503d7209 */ /* 0x004fe40007810000 */
[----:B-1----:R-:W-:-:S03]  /*9020*/  FMNMX.FTZ R63, R59, R6, !PT ;  /* 0x000000063b3f7209 */ /* 0x002fc60007810000 */
        /* <DEDUP_REMOVED lines=8> */
[C---:B------:R-:W-:Y:S01]  /*90b0*/  FADD.FTZ R4, -R7.reuse, R4 ;  /* 0x0000000407047221 */ /* 0x040fe20000010100 */
[----:B------:R-:W-:-:S03]  /*90c0*/  FMUL.FTZ R81, R7, UR10 ;  /* 0x0000000a07517c20 */ /* 0x000fc60008410000 */
[----:B------:R-:W-:Y:S01]  /*90d0*/  FMUL.FTZ R67, R4, UR10 ;  /* 0x0000000a04437c20 */ /* 0x000fe20008410000 */
[----:B------:R-:W-:Y:S01]  /*90e0*/  FFMA.FTZ R75, R8, UR10, -R81 ;  /* 0x0000000a084b7c23 */ /* 0x000fe20008010851 */
[C---:B------:R-:W-:Y:S01]  /*90f0*/  FADD.FTZ R4, -R6.reuse, R5 ;  /* 0x0000000506047221 */ /* 0x040fe20000010100 */
[----:B------:R-:W-:Y:S01]  /*9100*/  FMUL.FTZ R8, R6, UR10 ;  /* 0x0000000a06087c20 */ /* 0x000fe20008410000 */
[--C-:B------:R-:W-:Y:S01]  /*9110*/  FFMA.FTZ R180, R9, UR10, -R81.reuse ;  /* 0x0000000a09b47c23 */ /* 0x100fe20008010851 */
[----:B------:R0:W-:Y:S01]  /*9120*/  MUFU.EX2 R5, R67 ;  /* 0x0000004300057308 */ /* 0x0001e20000000800 */
[----:B------:R-:W-:Y:S01]  /*9130*/  FMUL.FTZ R4, R4, UR10 ;  /* 0x0000000a04047c20 */ /* 0x000fe20008410000 */
        /* <DEDUP_REMOVED lines=19> */
[--C-:B0-----:R-:W-:Y:S01]  /*9270*/  FFMA.FTZ R67, R39, UR10, -R81.reuse ;  /* 0x0000000a27437c23 */ /* 0x101fe20008010851 */
[----:B------:R-:W-:Y:S01]  /*9280*/  FFMA.FTZ R24, R25, UR10, -R8 ;  /* 0x0000000a19187c23 */ /* 0x000fe20008010808 */
[--C-:B------:R-:W-:Y:S01]  /*9290*/  FFMA.FTZ R174, R40, UR10, -R81.reuse ;  /* 0x0000000a28ae7c23 */ /* 0x100fe20008010851 */
[----:B------:R-:W0:Y:S01]  /*92a0*/  MUFU.EX2 R181, R181 ;  /* 0x000000b500b57308 */ /* 0x000e220000000800 */
        /* <DEDUP_REMOVED lines=24> */
[----:B-1----:R-:W-:Y:S01]  /*9430*/  FADD.FTZ R11, R75, R0 ;  /* 0x000000004b0b7221 */ /* 0x002fe20000010000 */
[--C-:B------:R-:W-:Y:S01]  /*9440*/  FFMA.FTZ R160, R62, UR10, -R81.reuse ;  /* 0x0000000a3ea07c23 */ /* 0x100fe20008010851 */
[--C-:B------:R-:W-:Y:S01]  /*9450*/  FFMA.FTZ R45, R64, UR10, -R81.reuse ;  /* 0x0000000a402d7c23 */ /* 0x100fe20008010851 */
[--C-:B------:R-:W-:Y:S01]  /*9460*/  FFMA.FTZ R162, R66, UR10, -R81.reuse ;  /* 0x0000000a42a27c23 */ /* 0x100fe20008010851 */
[--C-:B------:R-:W-:Y:S01]  /*9470*/  FFMA.FTZ R163, R48, UR10, -R8.reuse ;  /* 0x0000000a30a37c23 */ /* 0x100fe20008010808 */
[--C-:B------:R-:W-:Y:S01]  /*9480*/  FFMA.FTZ R41, R68, UR10, -R81.reuse ;  /* 0x0000000a44297c23 */ /* 0x100fe20008010851 */
[----:B------:R-:W-:Y:S01]  /*9490*/  FFMA.FTZ R152, R70, UR10, -R81 ;  /* 0x0000000a46987c23 */ /* 0x000fe20008010851 */
[----:B------:R-:W1:Y:S01]  /*94a0*/  MUFU.EX2 R183, R183 ;  /* 0x000000b700b77308 */ /* 0x000e620000000800 */
[----:B--2---:R-:W-:Y:S01]  /*94b0*/  FADD.FTZ R0, R10, R3 ;  /* 0x000000030a007221 */ /* 0x004fe20000010000 */
[--C-:B------:R-:W-:Y:S01]  /*94c0*/  FFMA.FTZ R153, R52, UR10, -R8.reuse ;  /* 0x0000000a34997c23 */ /* 0x100fe20008010808 */
[--C-:B------:R-:W-:Y:S01]  /*94d0*/  FFMA.FTZ R39, R72, UR10, -R81.reuse ;  /* 0x0000000a48277c23 */ /* 0x100fe20008010851 */
[--C-:B------:R-:W-:Y:S01]  /*94e0*/  FFMA.FTZ R154, R74, UR10, -R81.reuse ;  /* 0x0000000a4a9a7c23 */ /* 0x100fe20008010851 */
[--C-:B------:R-:W-:Y:S01]  /*94f0*/  FFMA.FTZ R155, R54, UR10, -R8.reuse ;  /* 0x0000000a369b7c23 */ /* 0x100fe20008010808 */
[--C-:B------:R-:W-:Y:S01]  /*9500*/  FFMA.FTZ R35, R76, UR10, -R81.reuse ;  /* 0x0000000a4c237c23 */ /* 0x100fe20008010851 */
[----:B------:R-:W-:Y:S01]  /*9510*/  FFMA.FTZ R156, R77, UR10, -R81 ;  /* 0x0000000a4d9c7c23 */ /* 0x000fe20008010851 */
[----:B------:R-:W2:Y:S01]  /*9520*/  MUFU.EX2 R73, R73 ;  /* 0x0000004900497308 */ /* 0x000ea20000000800 */
[----:B0-----:R-:W-:Y:S01]  /*9530*/  FADD.FTZ R36, R182, R11 ;  /* 0x0000000bb6247221 */ /* 0x001fe20000010000 */
[--C-:B------:R-:W-:Y:S01]  /*9540*/  FFMA.FTZ R157, R56, UR10, -R8.reuse ;  /* 0x0000000a389d7c23 */ /* 0x100fe20008010808 */
[--C-:B------:R-:W-:Y:S01]  /*9550*/  FFMA.FTZ R9, R78, UR10, -R81.reuse ;  /* 0x0000000a4e097c23 */ /* 0x100fe20008010851 */
[--C-:B------:R-:W-:Y:S01]  /*9560*/  FFMA.FTZ R158, R79, UR10, -R81.reuse ;  /* 0x0000000a4f9e7c23 */ /* 0x100fe20008010851 */
[----:B------:R-:W-:Y:S01]  /*9570*/  FFMA.FTZ R58, R58, UR10, -R8 ;  /* 0x0000000a3a3a7c23 */ /* 0x000fe20008010808 */
[----:B------:R-:W-:-:S02]  /*9580*/  FFMA.FTZ R77, R80, UR10, -R81 ;  /* 0x0000000a504d7c23 */ /* 0x000fc40008010851 */
        /* <DEDUP_REMOVED lines=80> */
[--C-:B------:R-:W-:Y:S01]  /*9a90*/  FFMA.FTZ R44, R57, UR10, -R8.reuse ;  /* 0x0000000a392c7c23 */ /* 0x100fe20008010808 */
[----:B------:R-:W-:-:S05]  /*9aa0*/  FFMA.FTZ R8, R59, UR10, -R8 ;  /* 0x0000000a3b087c23 */ /* 0x000fca0008010808 */
        /* <DEDUP_REMOVED lines=42> */
.L_x_9107:
        /* <DEDUP_REMOVED lines=109> */
.L_x_9097:
[----:B------:R-:W-:Y:S06]  /*a420*/  BAR.ARV 0x8, 0x180 ;  /* 0x0206000000007b1d */ /* 0x000fec0000002000 */
[----:B------:R-:W-:Y:S05]  /*a430*/  @!P0 BRA `(.L_x_9109) ;  /* 0x0000000000048947 */ /* 0x000fea0003800000 */
[----:B------:R-:W-:Y:S01]  /*a440*/  BPT.TRAP 0x1 ;  /* 0x000000040000795c */ /* 0x000fe20000300000 */
.L_x_9109:
[----:B------:R-:W-:Y:S01]  /*a450*/  ULEA UR5, UR38, UR40, 0x3 ;  /* 0x0000002826057291 */ /* 0x000fe2000f8e183f */
[----:B------:R-:W-:-:S05]  /*a460*/  IMAD.U32 R4, RZ, RZ, UR39 ;  /* 0x00000027ff047e24 */ /* 0x000fca000f8e00ff */
[----:B------:R-:W-:-:S04]  /*a470*/  SHF.L.U32 R4, R4, 0x1f, RZ ;  /* 0x0000001f04047819 */ /* 0x000fc800000006ff */
[----:B------:R0:W1:Y:S01]  /*a480*/  SYNCS.PHASECHK.TRANS64.TRYWAIT P1, [UR5+0x28850], R4 ;  /* 0x02885004ff0075a7 */ /* 0x0000620008020145 */
[----:B------:R-:W-:Y:S05]  /*a490*/  @!P0 BRA `(.L_x_9110) ;  /* 0x0000000000048947 */ /* 0x000fea0003800000 */
[----:B------:R-:W-:Y:S01]  /*a4a0*/  BPT.TRAP 0x1 ;  /* 0x000000040000795c */ /* 0x000fe20000300000 */
.L_x_9110:
[----:B-1----:R-:W-:Y:S05]  /*a4b0*/  @P1 BRA `(.L_x_9111) ;  /* 0x0000000000081947 */ /* 0x002fea0003800000 */
[----:B------:R-:W1:Y:S02]  /*a4c0*/  SYNCS.PHASECHK.TRANS64.TRYWAIT P1, [UR5+0x28850], R4 ;  /* 0x02885004ff0075a7 */ /* 0x000e640008020145 */
[----:B-1----:R-:W-:Y:S05]  /*a4d0*/  @!P1 BRA `(.L_x_9112) ;  /* 0x0000009c00809947 */ /* 0x002fea0003800000 */
.L_x_9111:
        /* <DEDUP_REMOVED lines=10> */
[----:B------:R-:W-:-:S07]  /*a580*/  ULEA UR4, UR38, UR4, 0xb ;  /* 0x0000000426047291 */ /* 0x000fce000f8e583f */
[----:B------:R-:W-:Y:S02]  /*a590*/  UMOV UR6, UR4 ;  /* 0x0000000400067c82 */ /* 0x000fe40008000000 */
[----:B------:R-:W-:Y:S01]  /*a5a0*/  HGMMA.64x128x16.F32.BF16 R88, R180, gdesc[UR4].tnspB, R88, gsb0 ;  /* 0x41e00004b4587df0 */ /* 0x000fe20008001858 */
[----:B------:R-:W-:Y:S01]  /*a5b0*/  UIADD3 UR6, UR4, 0x80, URZ ;  /* 0x0000008004067890 */ /* 0x000fe2000fffe03f */
[----:B-1----:R-:W-:Y:S01]  /*a5c0*/  FADD.FTZ R5, R5, R0 ;  /* 0x0000000005057221 */ /* 0x002fe20000010000 */
[----:B------:R-:W-:Y:S01]  /*a5d0*/  UMOV UR7, 0x40000040 ;  /* 0x4000004000077882 */ /* 0x000fe20000000000 */
[----:B------:R-:W-:Y:S02]  /*a5e0*/  IMAD.MOV.U32 R0, RZ, RZ, -0x800000 ;  /* 0xff800000ff007424 */ /* 0x000fe400078e00ff */
[----:B0-----:R-:W-:Y:S01]  /*a5f0*/  FADD.FTZ R8, R4, R3 ;  /* 0x0000000304087221 */ /* 0x001fe20000010000 */
[----:B------:R-:W-:Y:S01]  /*a600*/  IMAD.MOV.U32 R3, RZ, RZ, -0x800000 ;  /* 0xff800000ff037424 */ /* 0x000fe200078e00ff */
[----:B------:R-:W0:Y:S04]  /*a610*/  SHFL.BFLY PT, R4, R5, 0x1, 0x1f ;  /* 0x0c201f0005047f89 */ /* 0x000e2800000e0000 */
[----:B------:R-:W1:Y:S01]  /*a620*/  SHFL.BFLY PT, R9, R8, 0x1, 0x1f ;  /* 0x0c201f0008097f89 */ /* 0x000e6200000e0000 */
[----:B0-----:R-:W-:Y:S01]  /*a630*/  FADD.FTZ R12, R5, R4 ;  /* 0x00000004050c7221 */ /* 0x001fe20000010000 */
[----:B------:R-:W-:-:S02]  /*a640*/  IMAD.MOV.U32 R4, RZ, RZ, RZ ;  /* 0x000000ffff047224 */ /* 0x000fc400078e00ff */
[----:B------:R-:W-:Y:S02]  /*a650*/  IMAD.U32 R5, RZ, RZ, UR10 ;  /* 0x0000000aff057e24 */ /* 0x000fe4000f8e00ff */
[----:B-1----:R-:W-:Y:S01]  /*a660*/  FADD.FTZ R13, R8, R9 ;  /* 0x00000009080d7221 */ /* 0x002fe20000010000 */
        /* <DEDUP_REMOVED lines=46> */
[----:B0-23--:R-:W-:Y:S05]  /*a950*/  @!P0 BRA `(.L_x_9113) ;  /* 0x0000000000048947 */ /* 0x00dfea0003800000 */
[----:B------:R-:W-:Y:S01]  /*a960*/  BPT.TRAP 0x1 ;  /* 0x000000040000795c */ /* 0x000fe20000300000 */
.L_x_9113:
        /* <DEDUP_REMOVED lines=71> */
[----:B------:R-:W-:-:S02]  /*ade0*/  UIADD3 UR60, UR60, 0x1, URZ ;  /* 0x000000013c3c7890 */ /* 0x000fc4000fffe03f */
[----:B------:R-:W-:Y:S02]  /*adf0*/  USEL UR38, UR38, URZ, UP0 ;  /* 0x0000003f26267287 */ /* 0x000fe40008000000 */
[----:B------:R-:W-:-:S12]  /*ae00*/  ULOP3.LUT UR39, UR39, UR4, URZ, 0x3c, !UPT ;  /* 0x0000000427277292 */ /* 0x000fd8000f8e3c3f */
.L_x_9077:
[----:B------:R-:W0:Y:S01]  /*ae10*/  S2R R5, SR_CgaCtaId ;  /* 0x0000000000057919 */ /* 0x000e220000008800 */
[----:B------:R-:W-:Y:S01]  /*ae20*/  MOV R20, 0x400 ;  /* 0x0000040000147802 */ /* 0x000fe20000000f00 */
[----:B------:R-:W-:Y:S01]  /*ae30*/  BSSY B0, `(.L_x_9114) ;  /* 0x00002e2000007945 */ /* 0x000fe20003800000 */
[----:B------:R-:W-:Y:S02]  /*ae40*/  BAR.SYNC.DEFER_BLOCKING 0x5, 0x180 ;  /* 0x0146000000007b1d */ /* 0x000fe40000010000 */
[----:B0-----:R-:W-:-:S05]  /*ae50*/  LEA R20, R5, R20, 0x18 ;  /* 0x0000001405147211 */ /* 0x001fca00078ec0ff */
[----:B------:R-:W0:Y:S02]  /*ae60*/  LDS.128 R32, [R20+0x288d0] ;  /* 0x0288d00014207984 */ /* 0x000e240000000c00 */
[----:B0-----:R-:W-:Y:S02]  /*ae70*/  R2UR UR6, R33 ;  /* 0x00000000210672ca */ /* 0x001fe400000e0000 */
[----:B------:R-:W-:Y:S01]  /*ae80*/  R2UR UR5, R34 ;  /* 0x00000000220572ca */ /* 0x000fe200000e0000 */
[----:B------:R-:W-:Y:S06]  /*ae90*/  BAR.ARV 0x4, 0x180 ;  /* 0x0106000000007b1d */ /* 0x000fec0000002000 */
[----:B------:R-:W-:Y:S08]  /*aea0*/  @P0 BRA `(.L_x_9115) ;  /* 0x0000002000540947 */ /* 0x000ff00003800000 */
[----:B------:R-:W0:Y:S01]  /*aeb0*/  S2R R5, SR_SWINHI ;  /* 0x0000000000057919 */ /* 0x000e220000002f00 */
[----:B------:R-:W-:Y:S01]  /*aec0*/  ULDC.64 UR10, c[0x0][0xc00] ;  /* 0x00030000000a7ab9 */ /* 0x000fe20000000a00 */
[----:B------:R-:W-:Y:S02]  /*aed0*/  ULDC.64 UR8, c[0x0][0xc00] ;  /* 0x0003000000087ab9 */ /* 0x000fe40000000a00 */
[----:B------:R-:W-:Y:S01]  /*aee0*/  UIMAD.WIDE UR8, UR53, 0x4, UR8 ;  /* 0x00000004350878a5 */ /* 0x000fe2000f8e0208 */
[----:B------:R-:W-:Y:S02]  /*aef0*/  MOV R32, R20 ;  /* 0x0000001400207202 */ /* 0x000fe40000000f00 */
[----:B0-----:R-:W-:-:S03]  /*af00*/  MOV R33, R5 ;  /* 0x0000000500217202 */ /* 0x001fc60000000f00 */
[----:B------:R-:W-:-:S03]  /*af10*/  IMAD.WIDE R4, R216, 0x2, R32 ;  /* 0x00000002d8047825 */ /* 0x000fc600078e0220 */
[C---:B------:R-:W-:Y:S02]  /*af20*/  LOP3.LUT R7, R4.reuse, 0x380, RZ, 0xc0, !PT ;  /* 0x0000038004077812 */ /* 0x040fe400078ec0ff */
[C---:B------:R-:W-:Y:S02]  /*af30*/  IADD3 R8, P5, R4.reuse, 0x40, RZ ;  /* 0x0000004004087810 */ /* 0x040fe40007fbe0ff */
[----:B------:R-:W-:Y:S02]  /*af40*/  SHF.R.U64 R7, R7, 0x3, RZ ;  /* 0x0000000307077819 */ /* 0x000fe400000012ff */
[C---:B------:R-:W-:Y:S02]  /*af50*/  IADD3 R21, P6, R4.reuse, 0x20, RZ ;  /* 0x0000002004157810 */ /* 0x040fe40007fde0ff */
        /* <DEDUP_REMOVED lines=29> */
[-C--:B------:R-:W-:Y:S02]  /*b130*/  IADD3.X R27, RZ, R5.reuse, RZ, P5, !PT ;  /* 0x00000005ff1b7210 */ /* 0x080fe40002ffe4ff */
[----:B------:R-:W-:Y:S02]  /*b140*/  MOV R30, R4 ;  /* 0x00000004001e7202 */ /* 0x000fe40000000f00 */
[----:B------:R-:W-:-:S02]  /*b150*/  SHF.R.U64 R10, R10, 0x3, RZ ;  /* 0x000000030a0a7819 */ /* 0x000fc400000012ff */
[----:B------:R-:W-:Y:S02]  /*b160*/  SHF.R.U64 R21, R21, 0x3, RZ ;  /* 0x0000000315157819 */ /* 0x000fe400000012ff */
[----:B------:R-:W-:Y:S02]  /*b170*/  F2FP.BF16.F32.PACK_AB R4, R89, R88 ;  /* 0x000000585904723e */ /* 0x000fe400000010ff */
[----:B------:R-:W-:Y:S02]  /*b180*/  F2FP.BF16.F32.PACK_AB R5, R91, R90 ;  /* 0x0000005a5b05723e */ /* 0x000fe400000010ff */
[----:B------:R-:W-:Y:S02]  /*b190*/  F2FP.BF16.F32.PACK_AB R6, R93, R92 ;  /* 0x0000005c5d06723e */ /* 0x000fe400000010ff */
[----:B------:R-:W-:Y:S01]  /*b1a0*/  F2FP.BF16.F32.PACK_AB R7, R95, R94 ;  /* 0x0000005e5f07723e */ /* 0x000fe200000010ff */
[----:B------:R-:W-:Y:S01]  /*b1b0*/  BAR.SYNC.DEFER_BLOCKING 0x1, 0x100 ;  /* 0x0044000000007b1d */ /* 0x000fe20000010000 */
[----:B------:R-:W-:-:S02]  /*b1c0*/  MOV R37, R14 ;  /* 0x0000000e00257202 */ /* 0x000fc40000000f00 */
[----:B------:R-:W-:Y:S02]  /*b1d0*/  MOV R36, R12 ;  /* 0x0000000c00247202 */ /* 0x000fe40000000f00 */
[----:B------:R-:W-:Y:S02]  /*b1e0*/  LOP3.LUT R10, R10, R41, RZ, 0x3c, !PT ;  /* 0x000000290a0a7212 */ /* 0x000fe400078e3cff */
[----:B------:R-:W-:Y:S02]  /*b1f0*/  LOP3.LUT R8, R21, R34, RZ, 0x3c, !PT ;  /* 0x0000002215087212 */ /* 0x000fe400078e3cff */
[----:B------:R-:W-:Y:S02]  /*b200*/  MOV R40, R28 ;  /* 0x0000001c00287202 */ /* 0x000fe40000000f00 */
[----:B------:R-:W-:Y:S02]  /*b210*/  MOV R39, R26 ;  /* 0x0000001a00277202 */ /* 0x000fe40000000f00 */
[----:B------:R-:W-:-:S02]  /*b220*/  MOV R38, R24 ;  /* 0x0000001800267202 */ /* 0x000fc40000000f00 */
[----:B------:R-:W-:Y:S02]  /*b230*/  F2FP.BF16.F32.PACK_AB R12, R97, R96 ;  /* 0x00000060610c723e */ /* 0x000fe400000010ff */
[----:B------:R-:W-:Y:S02]  /*b240*/  F2FP.BF16.F32.PACK_AB R13, R99, R98 ;  /* 0x00000062630d723e */ /* 0x000fe400000010ff */
[----:B------:R-:W-:Y:S02]  /*b250*/  F2FP.BF16.F32.PACK_AB R14, R101, R100 ;  /* 0x00000064650e723e */ /* 0x000fe400000010ff */
[----:B------:R-:W-:Y:S02]  /*b260*/  F2FP.BF16.F32.PACK_AB R15, R103, R102 ;  /* 0x00000066670f723e */ /* 0x000fe400000010ff */
[----:B------:R-:W-:Y:S01]  /*b270*/  F2FP.BF16.F32.PACK_AB R24, R105, R104 ;  /* 0x000000686918723e */ /* 0x000fe200000010ff */
[----:B------:R0:W-:Y:S01]  /*b280*/  STSM.16.M88.4 [R30], R4 ;  /* 0x000000041e007844 */ /* 0x0001e20000000200 */
[----:B------:R-:W-:-:S02]  /*b290*/  F2FP.BF16.F32.PACK_AB R25, R107, R106 ;  /* 0x0000006a6b19723e */ /* 0x000fc400000010ff */
[----:B------:R-:W-:Y:S01]  /*b2a0*/  F2FP.BF16.F32.PACK_AB R26, R109, R108 ;  /* 0x0000006c6d1a723e */ /* 0x000fe200000010ff */
[----:B------:R1:W-:Y:S01]  /*b2b0*/  STSM.16.M88.4 [R40], R12 ;  /* 0x0000000c28007844 */ /* 0x0003e20000000200 */
[----:B------:R-:W-:Y:S02]  /*b2c0*/  F2FP.BF16.F32.PACK_AB R27, R111, R110 ;  /* 0x0000006e6f1b723e */ /* 0x000fe400000010ff */
[----:B------:R-:W-:Y:S02]  /*b2d0*/  F2FP.BF16.F32.PACK_AB R28, R113, R112 ;  /* 0x00000070711c723e */ /* 0x000fe400000010ff */
[----:B------:R-:W-:Y:S01]  /*b2e0*/  F2FP.BF16.F32.PACK_AB R29, R115, R114 ;  /* 0x00000072731d723e */ /* 0x000fe200000010ff */
[----:B------:R-:W-:Y:S01]  /*b2f0*/  STSM.16.M88.4 [R39], R24 ;  /* 0x0000001827007844 */ /* 0x000fe20000000200 */
[----:B------:R-:W-:Y:S02]  /*b300*/  F2FP.BF16.F32.PACK_AB R31, R119, R118 ;  /* 0x00000076771f723e */ /* 0x000fe400000010ff */
        /* <DEDUP_REMOVED lines=10> */
[----:B------:R-:W-:Y:S01]  /*b3b0*/  STSM.16.M88.4 [R37], R4 ;  /* 0x0000000425007844 */ /* 0x000fe20000000200 */
[----:B------:R-:W-:Y:S02]  /*b3c0*/  F2FP.BF16.F32.PACK_AB R10, R133, R132 ;  /* 0x00000084850a723e */ /* 0x000fe400000010ff */
[----:B------:R-:W-:Y:S02]  /*b3d0*/  F2FP.BF16.F32.PACK_AB R11, R135, R134 ;  /* 0x00000086870b723e */ /* 0x000fe400000010ff */
[----:B-1----:R-:W-:Y:S02]  /*b3e0*/  F2FP.BF16.F32.PACK_AB R12, R137, R136 ;  /* 0x00000088890c723e */ /* 0x002fe400000010ff */
[----:B------:R-:W-:Y:S01]  /*b3f0*/  F2FP.BF16.F32.PACK_AB R13, R139, R138 ;  /* 0x0000008a8b0d723e */ /* 0x000fe200000010ff */
[----:B------:R-:W-:Y:S01]  /*b400*/  STSM.16.M88.4 [R36], R8 ;  /* 0x0000000824007844 */ /* 0x000fe20000000200 */
[----:B------:R-:W-:Y:S01]  /*b410*/  F2FP.BF16.F32.PACK_AB R14, R141, R140 ;  /* 0x0000008c8d0e723e */ /* 0x000fe200000010ff */
[----:B0-----:R-:W-:Y:S01]  /*b420*/  IMAD.U32 R28, RZ, RZ, UR8 ;  /* 0x00000008ff1c7e24 */ /* 0x001fe2000f8e00ff */
[----:B------:R-:W-:Y:S01]  /*b430*/  F2FP.BF16.F32.PACK_AB R15, R143, R142 ;  /* 0x0000008e8f0f723e */ /* 0x000fe200000010ff */
[----:B------:R-:W-:Y:S01]  /*b440*/  IMAD.U32 R29, RZ, RZ, UR9 ;  /* 0x00000009ff1d7e24 */ /* 0x000fe2000f8e00ff */
[----:B------:R-:W-:Y:S01]  /*b450*/  F2FP.BF16.F32.PACK_AB R24, R145, R144 ;  /* 0x000000909118723e */ /* 0x000fe200000010ff */
[----:B------:R-:W-:Y:S01]  /*b460*/  ULDC.64 UR8, c[0x0][0xc08] ;  /* 0x0003020000087ab9 */ /* 0x000fe20000000a00 */
        /* <DEDUP_REMOVED lines=23> */
[----:B------:R-:W-:Y:S01]  /*b5e0*/  MOV R5, UR9 ;  /* 0x0000000900057c02 */ /* 0x000fe20008000f00 */
        /* <DEDUP_REMOVED lines=11> */
[----:B------:R-:W-:Y:S01]  /*b6a0*/  USEL UR53, UR53, URZ, !UP0 ;  /* 0x0000003f35357287 */ /* 0x000fe2000c000000 */
[----:B------:R-:W-:Y:S01]  /*b6b0*/  ULDC.64 UR10, c[0x0][UR16+0x220] ;  /* 0x00008800100a7abb */ /* 0x000fe20008000a00 */
[----:B------:R-:W-:Y:S01]  /*b6c0*/  ULDC.64 UR8, c[0x0][UR16+0x218] ;  /* 0x0000860010087abb */ /* 0x000fe20008000a00 */
[----:B0-----:R-:W-:Y:S01]  /*b6d0*/  @P1 IMAD.HI.U32 R4, R11, R6, RZ ;  /* 0x000000060b041227 */ /* 0x001fe200078e00ff */
[----:B------:R-:W-:Y:S01]  /*b6e0*/  USEL UR58, UR58, URZ, !UP0 ;  /* 0x0000003f3a3a7287 */ /* 0x000fe2000c000000 */
[----:B------:R-:W-:Y:S01]  /*b6f0*/  ULDC.64 UR12, c[0x0][UR16+0x228] ;  /* 0x00008a00100c7abb */ /* 0x000fe20008000a00 */
[----:B------:R-:W-:Y:S02]  /*b700*/  UIMAD UR11, UR11, UR53, URZ ;  /* 0x000000350b0b72a4 */ /* 0x000fe4000f8e023f */
[----:B------:R-:W-:Y:S02]  /*b710*/  UIMAD.WIDE.U32 UR14, UR8, UR56, URZ ;  /* 0x00000038080e72a5 */ /* 0x000fe4000f8e003f */
[----:B------:R-:W-:Y:S01]  /*b720*/  UIMAD UR17, UR9, UR56, URZ ;  /* 0x00000038091172a4 */ /* 0x000fe2000f8e023f */
[----:B-1----:R-:W-:Y:S01]  /*b730*/  @P1 SHF.R.U32.HI R7, RZ, R9, R4 ;  /* 0x00000009ff071219 */ /* 0x002fe20000011604 */
[----:B------:R-:W-:-:S02]  /*b740*/  UIMAD.WIDE.U32 UR8, UR10, UR53, URZ ;  /* 0x000000350a0872a5 */ /* 0x000fc4000f8e003f */
[----:B------:R-:W-:Y:S02]  /*b750*/  UIMAD.WIDE.U32 UR18, UR12, UR7, URZ ;  /* 0x000000070c1272a5 */ /* 0x000fe4000f8e003f */
[----:B------:R-:W-:Y:S01]  /*b760*/  UIMAD UR7, UR13, UR7, URZ ;  /* 0x000000070d0772a4 */ /* 0x000fe2000f8e023f */
[--C-:B------:R-:W-:Y:S01]  /*b770*/  IMAD.MOV R9, RZ, RZ, -R7.reuse ;  /* 0x000000ffff097224 */ /* 0x100fe200078e0a07 */
[----:B------:R-:W-:Y:S02]  /*b780*/  UIMAD UR11, UR10, UR58, UR11 ;  /* 0x0000003a0a0b72a4 */ /* 0x000fe4000f8e020b */
[----:B------:R-:W-:Y:S01]  /*b790*/  UIADD3 UR17, UR15, UR17, URZ ;  /* 0x000000110f117290 */ /* 0x000fe2000fffe03f */
[----:B------:R-:W-:Y:S02]  /*b7a0*/  IMAD.U32 R4, RZ, RZ, UR18 ;  /* 0x00000012ff047e24 */ /* 0x000fe4000f8e00ff */
        /* <DEDUP_REMOVED lines=28> */
.L_x_9116:
[----:B------:R-:W-:Y:S01]  /*b970*/  SHFL.IDX PT, R4, R9, RZ, 0x1c1f ;  /* 0x001c1fff09047589 */ /* 0x000fe200000e0000 */
[----:B------:R-:W-:Y:S01]  /*b980*/  VIADD R12, R215, UR43 ;  /* 0x0000002bd70c7c36 */ /* 0x000fe20008000000 */
[----:B------:R-:W-:Y:S01]  /*b990*/  LOP3.LUT P0, RZ, R198, 0x3, RZ, 0xc0, !PT ;  /* 0x00000003c6ff7812 */ /* 0x000fe2000780c0ff */
[----:B-----5:R-:W-:Y:S01]  /*b9a0*/  IMAD R21, R21, R34, RZ ;  /* 0x0000002215157224 */ /* 0x020fe200078e02ff */
[----:B------:R-:W0:Y:S01]  /*b9b0*/  SHFL.IDX PT, R5, R10, RZ, 0x1c1f ;  /* 0x001c1fff0a057589 */ /* 0x000e2200000e0000 */
[----:B------:R-:W-:Y:S02]  /*b9c0*/  PLOP3.LUT P3, PT, PT, PT, UP1, 0x80, 0x0 ;  /* 0x000000000000781c */ /* 0x000fe40003f6f018 */
[C---:B------:R-:W-:Y:S01]  /*b9d0*/  IADD3 R8, R12.reuse, 0x8, RZ ;  /* 0x000000080c087810 */ /* 0x040fe20007ffe0ff */
        /* <DEDUP_REMOVED lines=9> */
[----:B0-----:R-:W-:Y:S01]  /*ba70*/  IMAD R3, R197, 0x40, R2 ;  /* 0x00000040c5037824 */ /* 0x001fe200078e0202 */
[----:B------:R-:W-:Y:S01]  /*ba80*/  ULDC.64 UR10, c[0x0][0xaa0] ;  /* 0x0002a800000a7ab9 */ /* 0x000fe20000000a00 */
[----:B------:R-:W0:Y:S02]  /*ba90*/  @P1 LDC R49, c[0x0][0xbf0] ;  /* 0x0002fc00ff311b82 */ /* 0x000e240000000800 */
[----:B------:R-:W-:-:S03]  /*baa0*/  IMAD.WIDE R32, R3, 0x2, R32 ;  /* 0x0000000203207825 */ /* 0x000fc600078e0220 */
[C---:B------:R-:W-:Y:S02]  /*bab0*/  IADD3 R9, P6, R32.reuse, 0x1000, RZ ;  /* 0x0000100020097810 */ /* 0x040fe40007fde0ff */
[C---:B------:R-:W-:Y:S02]  /*bac0*/  IADD3 R13, P5, R32.reuse, 0x2000, RZ ;  /* 0x00002000200d7810 */ /* 0x040fe40007fbe0ff */
[----:B------:R-:W-:Y:S02]  /*bad0*/  LOP3.LUT R8, R9, 0x380, RZ, 0xc0, !PT ;  /* 0x0000038009087812 */ /* 0x000fe400078ec0ff */
[C---:B------:R-:W-:Y:S02]  /*bae0*/  IADD3 R25, P4, R32.reuse, 0x3000, RZ ;  /* 0x0000300020197810 */ /* 0x040fe40007f9e0ff */
[C---:B------:R-:W-:Y:S02]  /*baf0*/  IADD3 R29, P3, R32.reuse, 0x4000, RZ ;  /* 0x00004000201d7810 */ /* 0x040fe40007f7e0ff */
[----:B------:R-:W-:-:S02]  /*bb00*/  IADD3 R37, P2, R32, 0x5000, RZ ;  /* 0x0000500020257810 */ /* 0x000fc40007f5e0ff */
[C---:B------:R-:W-:Y:S02]  /*bb10*/  IADD3 R41, P0, R32.reuse, 0x6000, RZ ;  /* 0x0000600020297810 */ /* 0x040fe40007f1e0ff */
[----:B------:R-:W-:Y:S02]  /*bb20*/  LOP3.LUT R5, R32, 0x380, RZ, 0xc0, !PT ;  /* 0x0000038020057812 */ /* 0x000fe400078ec0ff */
[----:B------:R-:W-:Y:S02]  /*bb30*/  SHF.R.U64 R8, R8, 0x3, RZ ;  /* 0x0000000308087819 */ /* 0x000fe400000012ff */
[----:B------:R-:W-:Y:S02]  /*bb40*/  LOP3.LUT R12, R13, 0x380, RZ, 0xc0, !PT ;  /* 0x000003800d0c7812 */ /* 0x000fe400078ec0ff */
[----:B------:R-:W-:Y:S02]  /*bb50*/  LOP3.LUT R24, R25, 0x380, RZ, 0xc0, !PT ;  /* 0x0000038019187812 */ /* 0x000fe400078ec0ff */
[----:B------:R-:W-:-:S02]  /*bb60*/  LOP3.LUT R28, R29, 0x380, RZ, 0xc0, !PT ;  /* 0x000003801d1c7812 */ /* 0x000fc400078ec0ff */
[----:B------:R-:W-:Y:S02]  /*bb70*/  LOP3.LUT R36, R37, 0x380, RZ, 0xc0, !PT ;  /* 0x0000038025247812 */ /* 0x000fe400078ec0ff */
[----:B------:R-:W-:Y:S02]  /*bb80*/  LOP3.LUT R40, R41, 0x380, RZ, 0xc0, !PT ;  /* 0x0000038029287812 */ /* 0x000fe400078ec0ff */
[----:B------:R-:W-:Y:S02]  /*bb90*/  SHF.R.U64 R5, R5, 0x3, RZ ;  /* 0x0000000305057819 */ /* 0x000fe400000012ff */
[----:B------:R-:W-:Y:S01]  /*bba0*/  LOP3.LUT R8, R8, R9, RZ, 0x3c, !PT ;  /* 0x0000000908087212 */ /* 0x000fe200078e3cff */
[----:B------:R-:W-:Y:S01]  /*bbb0*/  IMAD.X R9, RZ, RZ, R33, P6 ;  /* 0x000000ffff097224 */ /* 0x000fe200030e0621 */
[----:B------:R-:W-:Y:S02]  /*bbc0*/  IADD3 R3, P6, R32, 0x7000, RZ ;  /* 0x0000700020037810 */ /* 0x000fe40007fde0ff */
[----:B------:R-:W-:-:S02]  /*bbd0*/  SHF.R.U64 R12, R12, 0x3, RZ ;  /* 0x000000030c0c7819 */ /* 0x000fc400000012ff */
[----:B------:R-:W-:Y:S01]  /*bbe0*/  SHF.R.U64 R24, R24, 0x3, RZ ;  /* 0x0000000318187819 */ /* 0x000fe200000012ff */
[--C-:B------:R-:W-:Y:S01]  /*bbf0*/  IMAD.X R45, RZ, RZ, R33.reuse, P6 ;  /* 0x000000ffff2d7224 */ /* 0x100fe200030e0621 */
[----:B------:R-:W-:Y:S01]  /*bc00*/  SHF.R.U64 R28, R28, 0x3, RZ ;  /* 0x000000031c1c7819 */ /* 0x000fe200000012ff */
[----:B------:R-:W-:Y:S01]  /*bc10*/  UIMAD UR7, UR12, UR10, URZ ;  /* 0x0000000a0c0772a4 */ /* 0x000fe2000f8e023f */
[----:B------:R-:W-:Y:S01]  /*bc20*/  SHF.R.U64 R36, R36, 0x3, RZ ;  /* 0x0000000324247819 */ /* 0x000fe200000012ff */
[----:B------:R-:W-:Y:S01]  /*bc30*/  UIMAD.WIDE.U32 UR8, UR4, UR10, URZ ;  /* 0x0000000a040872a5 */ /* 0x000fe2000f8e003f */
[----:B------:R-:W-:Y:S01]  /*bc40*/  SHF.R.U64 R40, R40, 0x3, RZ ;  /* 0x0000000328287819 */ /* 0x000fe200000012ff */
[----:B------:R-:W5:Y:S01]  /*bc50*/  LD.E.128 R8, desc[UR36][R8.64] ;  /* 0x0000002408087980 */ /* 0x000f62000c101d00 */
[----:B------:R-:W-:Y:S02]  /*bc60*/  LOP3.LUT R32, R5, R32, RZ, 0x3c, !PT ;  /* 0x0000002005207212 */ /* 0x000fe400078e3cff */
        /* <DEDUP_REMOVED lines=10> */
[----:B------:R1:W5:Y:S01]  /*bd10*/  LD.E.128 R4, desc[UR36][R32.64] ;  /* 0x0000002420047980 */ /* 0x000362000c101d00 */
[----:B------:R-:W-:Y:S01]  /*bd20*/  LOP3.LUT R0, R3, 0x380, RZ, 0xc0, !PT ;  /* 0x0000038003007812 */ /* 0x000fe200078ec0ff */
[----:B------:R-:W-:-:S02]  /*bd30*/  UIMAD UR7, UR4, UR11, UR7 ;  /* 0x0000000b040772a4 */ /* 0x000fc4000f8e0207 */
[----:B------:R-:W5:Y:S01]  /*bd40*/  LD.E.128 R12, desc[UR36][R12.64] ;  /* 0x000000240c0c7980 */ /* 0x000f62000c101d00 */
[----:B------:R-:W-:-:S03]  /*bd50*/  SHF.R.U64 R0, R0, 0x3, RZ ;  /* 0x0000000300007819 */ /* 0x000fc600000012ff */
[----:B------:R-:W5:Y:S01]  /*bd60*/  LD.E.128 R24, desc[UR36][R24.64] ;  /* 0x0000002418187980 */ /* 0x000f62000c101d00 */
[----:B------:R-:W-:Y:S01]  /*bd70*/  LOP3.LUT R44, R0, R3, RZ, 0x3c, !PT ;  /* 0x00000003002c7212 */ /* 0x000fe200078e3cff */
[----:B-1----:R-:W1:Y:S01]  /*bd80*/  @P1 LDC R33, c[0x0][0xbec] ;  /* 0x0002fb00ff211b82 */ /* 0x002e620000000800 */
[----:B------:R-:W-:Y:S01]  /*bd90*/  IMAD R0, R19, 0x20, R197 ;  /* 0x0000002013007824 */ /* 0x000fe200078e02c5 */
[----:B------:R-:W-:Y:S01]  /*bda0*/  UIADD3 UR9, UR9, UR7, URZ ;  /* 0x0000000709097290 */ /* 0x000fe2000fffe03f */
[----:B------:R-:W5:Y:S01]  /*bdb0*/  LD.E.128 R28, desc[UR36][R28.64] ;  /* 0x000000241c1c7980 */ /* 0x000f62000c101d00 */
[----:B------:R-:W-:Y:S02]  /*bdc0*/  ULDC.64 UR10, c[0x0][0xae8] ;  /* 0x0002ba00000a7ab9 */ /* 0x000fe40000000a00 */
[----:B------:R-:W-:Y:S01]  /*bdd0*/  UIMAD.WIDE.U32 UR8, UR56, UR10, UR8 ;  /* 0x0000000a380872a5 */ /* 0x000fe2000f8e0008 */
[----:B------:R-:W-:Y:S01]  /*bde0*/  IADD3 R48, R0, UR43, RZ ;  /* 0x0000002b00307c10 */ /* 0x000fe2000fffe0ff */
[----:B------:R-:W-:Y:S01]  /*bdf0*/  USHF.R.S32.HI UR4, URZ, 0x1f, UR53 ;  /* 0x0000001f3f047899 */ /* 0x000fe20008011435 */
[----:B------:R-:W5:Y:S01]  /*be00*/  LD.E.128 R36, desc[UR36][R36.64] ;  /* 0x0000002424247980 */ /* 0x000f62000c101d00 */
[----:B------:R-:W-:-:S03]  /*be10*/  UIMAD UR9, UR56, UR11, UR9 ;  /* 0x0000000b380972a4 */ /* 0x000fc6000f8e0209 */
[----:B------:R-:W-:Y:S01]  /*be20*/  ULDC.64 UR10, c[0x0][0xaf0] ;  /* 0x0002bc00000a7ab9 */ /* 0x000fe20000000a00 */
[----:B------:R-:W5:Y:S01]  /*be30*/  LD.E.128 R40, desc[UR36][R40.64] ;  /* 0x0000002428287980 */ /* 0x000f62000c101d00 */
[----:B------:R-:W-:Y:S01]  /*be40*/  UIMAD UR4, UR4, UR10, URZ ;  /* 0x0000000a040472a4 */ /* 0x000fe2000f8e023f */
[----:B------:R-:W-:Y:S01]  /*be50*/  IMAD.MOV.U32 R3, RZ, RZ, R48 ;  /* 0x000000ffff037224 */ /* 0x000fe200078e0030 */
[----:B------:R-:W-:Y:S01]  /*be60*/  UIMAD.WIDE.U32 UR8, UR53, UR10, UR8 ;  /* 0x0000000a350872a5 */ /* 0x000fe2000f8e0008 */
[----:B------:R-:W5:Y:S01]  /*be70*/  LD.E.128 R44, desc[UR36][R44.64] ;  /* 0x000000242c2c7980 */ /* 0x000f62000c101d00 */
[----:B-1----:R-:W-:Y:S01]  /*be80*/  @P1 IMAD.HI.U32 R0, R48, R33, RZ ;  /* 0x0000002130001227 */ /* 0x002fe200078e00ff */
[----:B------:R-:W-:Y:S01]  /*be90*/  UIMAD UR4, UR53, UR11, UR4 ;  /* 0x0000000b350472a4 */ /* 0x000fe2000f8e0204 */
[----:B------:R-:W-:Y:S01]  /*bea0*/  @!PT LDS RZ, [RZ] ;  /* 0x00000000fffff984 */ /* 0x000fe20000000800 */
[----:B------:R-:W-:Y:S01]  /*beb0*/  @!PT LDS RZ, [RZ] ;  /* 0x00000000fffff984 */ /* 0x000fe20000000800 */
[----:B------:R-:W-:Y:S01]  /*bec0*/  @!PT LDS RZ, [RZ] ;  /* 0x00000000fffff984 */ /* 0x000fe20000000800 */
[----:B------:R-:W-:Y:S01]  /*bed0*/  @!PT LDS RZ, [RZ] ;  /* 0x00000000fffff984 */ /* 0x000fe20000000800 */
[----:B------:R1:W-:Y:S06]  /*bee0*/  MEMBAR.ALL.CTA ;  /* 0x0000000000007992 */ /* 0x0003ec0000008000 */
[----:B-1----:R-:W1:Y:S01]  /*bef0*/  FENCE.VIEW.ASYNC.S ;  /* 0x00000000000073c6 */ /* 0x002e620000000000 */
[----:B------:R-:W-:Y:S01]  /*bf00*/  ULDC.64 UR10, c[0x0][0xae0] ;  /* 0x0002b800000a7ab9 */ /* 0x000fe20000000a00 */
[----:B0-----:R-:W-:Y:S01]  /*bf10*/  @P1 SHF.R.U32.HI R3, RZ, R49, R0 ;  /* 0x00000031ff031219 */ /* 0x001fe20000011600 */
[----:B------:R-:W-:-:S03]  /*bf20*/  UIADD3 UR4, UR9, UR4, URZ ;  /* 0x0000000409047290 */ /* 0x000fc6000fffe03f */
[--C-:B------:R-:W-:Y:S01]  /*bf30*/  SHF.R.S32.HI R0, RZ, 0x1f, R3.reuse ;  /* 0x0000001fff007819 */ /* 0x100fe20000011403 */
[----:B------:R-:W-:Y:S02]  /*bf40*/  IMAD.MOV R49, RZ, RZ, -R3 ;  /* 0x000000ffff317224 */ /* 0x000fe400078e0a03 */
[----:B------:R-:W-:Y:S02]  /*bf50*/  IMAD.U32 R33, RZ, RZ, UR9 ;  /* 0x00000009ff217e24 */ /* 0x000fe4000f8e00ff */
[----:B------:R-:W-:Y:S02]  /*bf60*/  IMAD R0, R0, UR10, RZ ;  /* 0x0000000a00007c24 */ /* 0x000fe4000f8e02ff */
[----:B------:R-:W-:Y:S02]  /*bf70*/  IMAD R49, R34, R49, R48 ;  /* 0x0000003122317224 */ /* 0x000fe400078e0230 */
[----:B------:R-:W-:Y:S01]  /*bf80*/  IMAD.U32 R32, RZ, RZ, UR8 ;  /* 0x00000008ff207e24 */ /* 0x000fe2000f8e00ff */
[----:B------:R-:W-:Y:S01]  /*bf90*/  ULDC.64 UR8, c[0x0][0xad8] ;  /* 0x0002b60000087ab9 */ /* 0x000fe20000000a00 */
[----:B------:R-:W-:-:S02]  /*bfa0*/  IMAD.U32 R33, RZ, RZ, UR4 ;  /* 0x00000004ff217e24 */ /* 0x000fc4000f8e00ff */
[C---:B------:R-:W-:Y:S01]  /*bfb0*/  IMAD R51, R3.reuse, UR11, R0 ;  /* 0x0000000b03337c24 */ /* 0x040fe2000f8e0200 */
[----:B------:R-:W-:Y:S01]  /*bfc0*/  SHF.R.S32.HI R0, RZ, 0x1f, R49 ;  /* 0x0000001fff007819 */ /* 0x000fe20000011431 */
[----:B------:R-:W-:-:S04]  /*bfd0*/  IMAD.WIDE.U32 R32, R3, UR10, R32 ;  /* 0x0000000a03207c25 */ /* 0x000fc8000f8e0020 */
[----:B------:R-:W-:Y:S02]  /*bfe0*/  IMAD.IADD R33, R33, 0x1, R51 ;  /* 0x0000000121217824 */ /* 0x000fe400078e0233 */
[----:B------:R-:W-:Y:S02]  /*bff0*/  IMAD R34, R0, UR8, RZ ;  /* 0x0000000800227c24 */ /* 0x000fe4000f8e02ff */
[----:B------:R-:W-:Y:S02]  /*c000*/  VIADD R50, R197, UR43 ;  /* 0x0000002bc5327c36 */ /* 0x000fe40008000000 */
[C---:B------:R-:W-:Y:S02]  /*c010*/  IMAD R3, R49.reuse, UR9, R34 ;  /* 0x0000000931037c24 */ /* 0x040fe4000f8e0222 */
[----:B------:R-:W-:Y:S01]  /*c020*/  IMAD.WIDE.U32 R32, R49, UR8, R32 ;  /* 0x0000000831207c25 */ /* 0x000fe2000f8e0020 */
[----:B------:R-:W-:Y:S01]  /*c030*/  ISETP.GE.AND P2, PT, R50, R21, PT ;  /* 0x000000153200720c */ /* 0x000fe20003f46270 */
[----:B------:R-:W-:-:S02]  /*c040*/  ULDC.64 UR8, c[0x0][0xa80] ;  /* 0x0002a00000087ab9 */ /* 0x000fc40000000a00 */
[----:B------:R-:W-:Y:S01]  /*c050*/  IMAD.IADD R3, R33, 0x1, R3 ;  /* 0x0000000121037824 */ /* 0x000fe200078e0203 */
[----:B------:R-:W-:Y:S01]  /*c060*/  LEA R34, P3, R32, UR8, 0x1 ;  /* 0x0000000820227c11 */ /* 0x000fe2000f8608ff */
[----:B------:R-:W-:Y:S02]  /*c070*/  VIADD R20, R20, 0x28820 ;  /* 0x0002882014147836 */ /* 0x000fe40000000000 */
[----:B------:R-:W-:Y:S01]  /*c080*/  VIADD R0, R50, 0x20 ;  /* 0x0000002032007836 */ /* 0x000fe20000000000 */
[----:B------:R-:W-:Y:S02]  /*c090*/  LEA.HI.X R3, R32, UR9, R3, 0x1, P3 ;  /* 0x0000000920037c11 */ /* 0x000fe400098f0c03 */
[----:B------:R-:W-:Y:S02]  /*c0a0*/  PRMT R20, RZ, 0x654, R20 ;  /* 0x00000654ff147816 */ /* 0x000fe40000000014 */
[-C--:B------:R-:W-:Y:S01]  /*c0b0*/  ISETP.GE.AND P0, PT, R0, R21.reuse, PT ;  /* 0x000000150000720c */ /* 0x080fe20003f06270 */
[----:B-1----:R0:W1:Y:S01]  /*c0c0*/  SHFL.IDX PT, R33, R34, RZ, 0x181f ;  /* 0x00181fff22217589 */ /* 0x00206200000e0000 */
[----:B------:R-:W-:Y:S01]  /*c0d0*/  IADD3 R0, R50, 0x40, RZ ;  /* 0x0000004032007810 */ /* 0x000fe20007ffe0ff */
[----:B------:R0:W-:Y:S01]  /*c0e0*/  SYNCS.ARRIVE.TRANS64.RED.A1T0 RZ, [R20+URZ], RZ ;  /* 0x000000ff14ff79a7 */ /* 0x0001e2000810043f */
[----:B------:R-:W-:Y:S01]  /*c0f0*/  BSSY B1, `(.L_x_9118) ;  /* 0x000000d000017945 */ /* 0x000fe20003800000 */
[----:B------:R0:W2:Y:S01]  /*c100*/  SHFL.IDX PT, R49, R3, RZ, 0x181f ;  /* 0x00181fff03317589 */ /* 0x0000a200000e0000 */
[----:B------:R-:W-:-:S02]  /*c110*/  ISETP.GE.AND P1, PT, R0, R21, PT ;  /* 0x000000150000720c */ /* 0x000fc40003f26270 */
[----:B------:R-:W-:Y:S11]  /*c120*/  @P2 BRA `(.L_x_9119) ;  /* 0x0000000000242947 */ /* 0x000ff60003800000 */
[----:B------:R-:W-:Y:S02]  /*c130*/  ULDC UR4, c[0x0][0xac8] ;  /* 0x0002b20000047ab9 */ /* 0x000fe40000000800 */
[----:B------:R-:W-:Y:S02]  /*c140*/  ISETP.GE.AND P2, PT, R2, UR4, PT ;  /* 0x0000000402007c0c */ /* 0x000fe4000bf46270 */
[----:B------:R-:W-:-:S11]  /*c150*/  ISETP.GE.AND P3, PT, R18, UR4, PT ;  /* 0x0000000412007c0c */ /* 0x000fd6000bf66270 */
[-C--:B-1----:R-:W-:Y:S02]  /*c160*/  @!P2 LEA R32, P4, R2, R33.reuse, 0x1 ;  /* 0x000000210220a211 */ /* 0x082fe400078808ff */
[----:B------:R-:W-:Y:S02]  /*c170*/  @!P3 LEA R48, P5, R18, R33, 0x1 ;  /* 0x000000211230b211 */ /* 0x000fe400078a08ff */
[-C--:B--2---:R-:W-:Y:S02]  /*c180*/  @!P2 LEA.HI.X R33, R2, R49.reuse, R218, 0x1, P4 ;  /* 0x000000310221a211 */ /* 0x084fe400020f0cda */
[----:B------:R-:W-:-:S03]  /*c190*/  @!P3 LEA.HI.X R49, R18, R49, R217, 0x1, P5 ;  /* 0x000000311231b211 */ /* 0x000fc600028f0cd9 */
[----:B-----5:R3:W-:Y:S04]  /*c1a0*/  @!P2 ST.E.128 desc[UR36][R32.64], R4 ;  /* 0x000000042000a985 */ /* 0x0207e8000c101d24 */
[----:B------:R3:W-:Y:S02]  /*c1b0*/  @!P3 ST.E.128 desc[UR36][R48.64], R28 ;  /* 0x0000001c3000b985 */ /* 0x0007e4000c101d24 */
.L_x_9119:
[----:B------:R-:W-:Y:S05]  /*c1c0*/  BSYNC B1 ;  /* 0x0000000000017941 */ /* 0x000fea0003800000 */
.L_x_9118:
        /* <DEDUP_REMOVED lines=13> */
.L_x_9121:
[----:B------:R-:W-:Y:S05]  /*c2a0*/  BSYNC B1 ;  /* 0x0000000000017941 */ /* 0x000fea0003800000 */
.L_x_9120:
[----:B0---4-:R0:W4:Y:S01]  /*c2b0*/  SHFL.IDX PT, R7, R3, 0x2, 0x181f ;  /* 0x00581f0003077f89 */ /* 0x01112200000e0000 */
        /* <DEDUP_REMOVED lines=12> */
.L_x_9123:
[----:B------:R-:W-:Y:S05]  /*c380*/  BSYNC B1 ;  /* 0x0000000000017941 */ /* 0x000fea0003800000 */
.L_x_9122:
[----:B------:R-:W-:Y:S01]  /*c390*/  VIADD R0, R50, 0x60 ;  /* 0x0000006032007836 */ /* 0x000fe20000000000 */
[----:B0--3--:R-:W0:Y:S04]  /*c3a0*/  SHFL.IDX PT, R3, R3, 0x3, 0x181f ;  /* 0x00781f0003037f89 */ /* 0x009e2800000e0000 */
[----:B------:R-:W-:Y:S01]  /*c3b0*/  ISETP.GE.AND P0, PT, R0, R21, PT ;  /* 0x000000150000720c */ /* 0x000fe20003f06270 */
[----:B----4-:R3:W4:-:S12]  /*c3c0*/  SHFL.IDX PT, R7, R34, 0x3, 0x181f ;  /* 0x00781f0022077f89 */ /* 0x01071800000e0000 */
[----:B---3--:R-:W-:Y:S05]  /*c3d0*/  @P0 BRA `(.L_x_9124) ;  /* 0x00000018001c0947 */ /* 0x008fea0003800000 */
[----:B------:R-:W-:Y:S02]  /*c3e0*/  ULDC UR4, c[0x0][0xac8] ;  /* 0x0002b20000047ab9 */ /* 0x000fe40000000800 */
[----:B------:R-:W-:-:S13]  /*c3f0*/  ISETP.GE.AND P1, PT, R2, UR4, PT ;  /* 0x0000000402007c0c */ /* 0x000fda000bf26270 */
[----:B----4-:R-:W-:-:S04]  /*c400*/  @!P1 LEA R4, P0, R2, R7, 0x1 ;  /* 0x0000000702049211 */ /* 0x010fc800078008ff */
        /* <DEDUP_REMOVED lines=8> */
.L_x_9117:
        /* <DEDUP_REMOVED lines=17> */
[----:B------:R-:W-:Y:S02]  /*c5a0*/  UIMAD UR4, UR4, UR10, URZ ;  /* 0x0000000a040472a4 */ /* 0x000fe4000f8e023f */
[----:B------:R-:W-:Y:S01]  /*c5b0*/  UIMAD.WIDE.U32 UR8, UR53, UR10, UR8 ;  /* 0x0000000a350872a5 */ /* 0x000fe2000f8e0008 */
[----:B0-----:R-:W-:Y:S01]  /*c5c0*/  @P1 IMAD.HI.U32 R0, R11, R0, RZ ;  /* 0x000000000b001227 */ /* 0x001fe200078e00ff */
[----:B------:R-:W-:-:S03]  /*c5d0*/  UIMAD UR4, UR53, UR11, UR4 ;  /* 0x0000000b350472a4 */ /* 0x000fc6000f8e0204 */
        /* <DEDUP_REMOVED lines=21> */
[----:B------:R-:W-:-:S04]  /*c730*/  ULDC.64 UR8, c[0x0][0xb00] ;  /* 0x0002c00000087ab9 */ /* 0x000fc80000000a00 */
[----:B------:R-:W-:Y:S02]  /*c740*/  IADD3 R3, R5, R3, RZ ;  /* 0x0000000305037210 */ /* 0x000fe40007ffe0ff */
        /* <DEDUP_REMOVED lines=69> */
.L_x_9126:
[----:B------:R-:W-:Y:S05]  /*cba0*/  BSYNC B1 ;  /* 0x0000000000017941 */ /* 0x000fea0003800000 */
.L_x_9125:
[----:B-1-3--:R1:W3:Y:S04]  /*cbb0*/  SHFL.IDX PT, R7, R3, 0x1, 0x1c1f ;  /* 0x003c1f0003077f89 */ /* 0x00a2e800000e0000 */
        /* <DEDUP_REMOVED lines=19> */
[-C--:B------:R-:W-:Y:S01]  /*ccf0*/  @!P4 LEA.HI.X R15, R193, R7.reuse, R210, 0x2, P2 ;  /* 0x00000007c10fc211 */ /* 0x080fe200010f14d2 */
[----:B------:R3:W-:Y:S01]  /*cd00*/  @!P0 ST.E.64 desc[UR36][R10.64], R98 ;  /* 0x000000620a008985 */ /* 0x0007e2000c101b24 */
[----:B------:R-:W-:Y:S02]  /*cd10*/  ISETP.GE.AND P0, PT, R191, UR4, PT ;  /* 0x00000004bf007c0c */ /* 0x000fe4000bf06270 */
[----:B------:R-:W-:Y:S02]  /*cd20*/  ISETP.GE.AND P2, PT, R189, UR4, PT ;  /* 0x00000004bd007c0c */ /* 0x000fe4000bf46270 */
[----:B------:R-:W-:-:S02]  /*cd30*/  @!P3 LEA.HI.X R13, R194, R7, R211, 0x2, P6 ;  /* 0x00000007c20db211 */ /* 0x000fc400030f14d3 */
[----:B--2---:R-:W-:-:S03]  /*cd40*/  @!P5 LEA R20, P6, R192, R6, 0x2 ;  /* 0x00000006c014d211 */ /* 0x004fc600078c10ff */
[----:B------:R2:W-:Y:S01]  /*cd50*/  @!P3 ST.E.64 desc[UR36][R12.64], R102 ;  /* 0x000000660c00b985 */ /* 0x0005e2000c101b24 */
[-C--:B------:R-:W-:Y:S02]  /*cd60*/  @!P5 LEA.HI.X R21, R192, R7.reuse, R209, 0x2, P6 ;  /* 0x00000007c015d211 */ /* 0x080fe400030f14d1 */
[----:B------:R-:W-:Y:S01]  /*cd70*/  ISETP.GE.AND P3, PT, R188, UR4, PT ;  /* 0x00000004bc007c0c */ /* 0x000fe2000bf66270 */
[----:B------:R4:W-:Y:S01]  /*cd80*/  @!P4 ST.E.64 desc[UR36][R14.64], R106 ;  /* 0x0000006a0e00c985 */ /* 0x0009e2000c101b24 */
[-C--:B0-----:R-:W-:Y:S02]  /*cd90*/  @!P0 LEA R4, P4, R191, R6.reuse, 0x2 ;  /* 0x00000006bf048211 */ /* 0x081fe400078810ff */
[-C--:B---3--:R-:W-:Y:S01]  /*cda0*/  @!P2 LEA R10, P6, R189, R6.reuse, 0x2 ;  /* 0x00000006bd0aa211 */ /* 0x088fe200078c10ff */
[----:B------:R-:W-:Y:S01]  /*cdb0*/  @!P5 ST.E.64 desc[UR36][R20.64], R110 ;  /* 0x0000006e1400d985 */ /* 0x000fe2000c101b24 */
[----:B------:R-:W-:Y:S02]  /*cdc0*/  @!P1 LEA R8, P5, R190, R6, 0x2 ;  /* 0x00000006be089211 */ /* 0x000fe400078a10ff */
[----:B------:R-:W-:-:S02]  /*cdd0*/  @!P0 LEA.HI.X R5, R191, R7, R208, 0x2, P4 ;  /* 0x00000007bf058211 */ /* 0x000fc400020f14d0 */
[-C--:B------:R-:W-:Y:S02]  /*cde0*/  @!P1 LEA.HI.X R9, R190, R7.reuse, R207, 0x2, P5 ;  /* 0x00000007be099211 */ /* 0x080fe400028f14cf */
[----:B------:R-:W-:Y:S01]  /*cdf0*/  ISETP.GE.AND P4, PT, R187, UR4, PT ;  /* 0x00000004bb007c0c */ /* 0x000fe2000bf86270 */
[----:B------:R-:W-:Y:S01]  /*ce00*/  @!P0 ST.E.64 desc[UR36][R4.64], R114 ;  /* 0x0000007204008985 */ /* 0x000fe2000c101b24 */
[----:B------:R-:W-:Y:S02]  /*ce10*/  @!P2 LEA.HI.X R11, R189, R7, R206, 0x2, P6 ;  /* 0x00000007bd0ba211 */ /* 0x000fe400030f14ce */
[----:B--2---:R-:W-:Y:S01]  /*ce20*/  @!P3 LEA R12, P5, R188, R6, 0x2 ;  /* 0x00000006bc0cb211 */ /* 0x004fe200078a10ff */
        /* <DEDUP_REMOVED lines=29> */
.L_x_9115:
        /* <DEDUP_REMOVED lines=11> */
[----:B------:R-:W-:Y:S01]  /*d0b0*/  UISETP.NE.AND.EX UP1, UPT, UR9, URZ, UPT, UP1 ;  /* 0x0000003f0900728c */ /* 0x000fe2000bf25310 */
[----:B------:R-:W-:Y:S02]  /*d0c0*/  ULDC UR4, c[0x0][0xa88] ;  /* 0x0002a20000047ab9 */ /* 0x000fe40000000800 */
[----:B------:R-:W-:-:S03]  /*d0d0*/  IMAD.U32 R0, RZ, RZ, UR4 ;  /* 0x00000004ff007e24 */ /* 0x000fc6000f8e00ff */
[----:B------:R-:W-:-:S05]  /*d0e0*/  PLOP3.LUT P2, PT, PT, PT, UP1, 0x80, 0x0 ;  /* 0x000000000000781c */ /* 0x000fca0003f4f018 */
[----:B------:R-:W-:-:S04]  /*d0f0*/  @UP1 ULEA UR8, UP2, UR53, UR8, 0x2 ;  /* 0x0000000835081291 */ /* 0x000fc8000f84103f */
[----:B------:R-:W-:Y:S02]  /*d100*/  @UP1 ULEA.HI.X UR9, UR53, UR9, UR58, 0x2, UP2 ;  /* 0x0000000935091291 */ /* 0x000fe400090f143a */
[----:B------:R-:W-:-:S04]  /*d110*/  IMAD.U32 R6, RZ, RZ, UR8 ;  /* 0x00000008ff067e24 */ /* 0x000fc8000f8e00ff */
[----:B------:R-:W-:-:S05]  /*d120*/  IMAD.U32 R7, RZ, RZ, UR9 ;  /* 0x00000009ff077e24 */ /* 0x000fca000f8e00ff */
[----:B------:R0:W5:Y:S01]  /*d130*/  @P2 LDG.E R0, desc[UR36][R6.64] ;  /* 0x0000002406002981 */ /* 0x000162000c1e1900 */
[----:B------:R-:W-:Y:S01]  /*d140*/  UMOV UR4, URZ ;  /* 0x0000003f00047c82 */ /* 0x000fe20008000000 */
[----:B------:R-:W-:Y:S01]  /*d150*/  UISETP.NE.AND UP1, UPT, UR54, URZ, UPT ;  /* 0x0000003f3600728c */ /* 0x000fe2000bf25270 */
[----:B------:R-:W-:-:S10]  /*d160*/  ISETP.GT.AND P0, PT, R219, 0x7f, PT ;  /* 0x0000007fdb00780c */ /* 0x000fd40003f04270 */
[----:B------:R-:W-:Y:S01]  /*d170*/  @!UP1 ULDC UR54, c[0x0][0xad4] ;  /* 0x0002b50000369ab9 */ /* 0x000fe20000000800 */
[----:B--2---:R-:W-:-:S13]  /*d180*/  @P1 R2UR UR4, R3 ;  /* 0x00000000030412ca */ /* 0x004fda00000e0000 */
[----:B------:R-:W-:Y:S01]  /*d190*/  USHF.R.S32.HI UR18, URZ, 0x1f, UR4 ;  /* 0x0000001f3f127899 */ /* 0x000fe20008011404 */
[----:B0-----:R-:W-:Y:S11]  /*d1a0*/  @P2 BRA `(.L_x_9127) ;  /* 0x0000000000102947 */ /* 0x001ff60003800000 */
[----:B------:R-:W-:Y:S05]  /*d1b0*/  @!P1 BRA `(.L_x_9127) ;  /* 0x00000000000c9947 */ /* 0x000fea0003800000 */
[----:B------:R-:W2:Y:S04]  /*d1c0*/  LDG.E R3, desc[UR36][R4.64] ;  /* 0x0000002404037981 */ /* 0x000ea8000c1e1900 */
[----:B-----5:R-:W2:Y:S02]  /*d1d0*/  LDG.E R0, desc[UR36][R4.64+0x4] ;  /* 0x0000042404007981 */ /* 0x020ea4000c1e1900 */
[----:B--2---:R-:W-:-:S07]  /*d1e0*/  IMAD.IADD R0, R0, 0x1, -R3 ;  /* 0x0000000100007824 */ /* 0x004fce00078e0a03 */
.L_x_9127:
[----:B------:R-:W-:Y:S01]  /*d1f0*/  USEL UR53, UR53, URZ, !UP0 ;  /* 0x0000003f35357287 */ /* 0x000fe2000c000000 */
[----:B------:R-:W-:Y:S01]  /*d200*/  BSSY B1, `(.L_x_9128) ;  /* 0x0000038000017945 */ /* 0x000fe20003800000 */
[----:B------:R-:W-:-:S03]  /*d210*/  USEL UR58, UR58, URZ, !UP0 ;  /* 0x0000003f3a3a7287 */ /* 0x000fc6000c000000 */
[----:B------:R-:W-:Y:S09]  /*d220*/  @P0 BRA `(.L_x_9129) ;  /* 0x0000000000d40947 */ /* 0x000ff20003800000 */
        /* <DEDUP_REMOVED lines=9> */
[----:B------:R-:W-:-:S03]  /*d2c0*/  UMOV UR16, 0x9b8 ;  /* 0x000009b800107882 */ /* 0x000fc60000000000 */
[----:B------:R-:W-:Y:S02]  /*d2d0*/  USEL UR16, UR16, 0x978, UP0 ;  /* 0x0000097810107887 */ /* 0x000fe40008000000 */
[----:B------:R-:W-:-:S06]  /*d2e0*/  USEL UR7, UR57, URZ, UP0 ;  /* 0x0000003f39077287 */ /* 0x000fcc0008000000 */
[----:B------:R-:W0:Y:S04]  /*d2f0*/  @P0 LDC R3, c[0x0][0xbec] ;  /* 0x0002fb00ff030b82 */ /* 0x000e280000000800 */
[----:B------:R-:W-:Y:S01]  /*d300*/  ULDC.64 UR10, c[0x0][UR16+0x220] ;  /* 0x00008800100a7abb */ /* 0x000fe20008000a00 */
[----:B------:R-:W-:Y:S01]  /*d310*/  ULDC.64 UR8, c[0x0][UR16+0x218] ;  /* 0x0000860010087abb */ /* 0x000fe20008000a00 */
[----:B------:R-:W-:Y:S01]  /*d320*/  ULDC.64 UR12, c[0x0][UR16+0x228] ;  /* 0x00008a00100c7abb */ /* 0x000fe20008000a00 */
[----:B------:R-:W-:Y:S01]  /*d330*/  UIMAD UR11, UR11, UR53, URZ ;  /* 0x000000350b0b72a4 */ /* 0x000fe2000f8e023f */
[----:B------:R-:W1:Y:S01]  /*d340*/  @P0 LDC R5, c[0x0][0xbf0] ;  /* 0x0002fc00ff050b82 */ /* 0x000e620000000800 */
[----:B------:R-:W-:Y:S02]  /*d350*/  UIMAD.WIDE.U32 UR14, UR8, UR56, URZ ;  /* 0x00000038080e72a5 */ /* 0x000fe4000f8e003f */
        /* <DEDUP_REMOVED lines=10> */
[----:B------:R-:W-:Y:S02]  /*d400*/  IMAD.MOV.U32 R3, RZ, RZ, R6 ;  /* 0x000000ffff037224 */ /* 0x000fe400078e0006 */
[----:B------:R-:W-:Y:S01]  /*d410*/  IMAD.U32 R8, RZ, RZ, UR8 ;  /* 0x00000008ff087e24 */ /* 0x000fe2000f8e00ff */
[----:B------:R-:W-:Y:S01]  /*d420*/  UIADD3.X UR7, UR7, UR17, UR18, UP1, UP2 ;  /* 0x0000001107077290 */ /* 0x000fe20008fe4412 */
[----:B-1----:R-:W-:Y:S01]  /*d430*/  @P0 SHF.R.U32.HI R3, RZ, R5, R4 ;  /* 0x00000005ff030219 */ /* 0x002fe20000011604 */
[----:B------:R-:W-:Y:S01]  /*d440*/  IMAD.U32 R5, RZ, RZ, UR21 ;  /* 0x00000015ff057e24 */ /* 0x000fe2000f8e00ff */
[----:B------:R-:W-:Y:S01]  /*d450*/  MOV R4, UR20 ;  /* 0x0000001400047c02 */ /* 0x000fe20008000f00 */
[----:B------:R-:W-:Y:S01]  /*d460*/  ULDC.64 UR8, c[0x0][UR16+0x210] ;  /* 0x0000840010087abb */ /* 0x000fe20008000a00 */
[--C-:B------:R-:W-:Y:S01]  /*d470*/  SHF.R.S32.HI R5, RZ, 0x1f, R3.reuse ;  /* 0x0000001fff057819 */ /* 0x100fe20000011403 */
[----:B------:R-:W-:Y:S01]  /*d480*/  IMAD.MOV R7, RZ, RZ, -R3 ;  /* 0x000000ffff077224 */ /* 0x000fe200078e0a03 */
[----:B------:R-:W-:Y:S01]  /*d490*/  IADD3 R4, P0, P1, R3, UR14, R4 ;  /* 0x0000000e03047c10 */ /* 0x000fe2000f91e004 */
[----:B------:R-:W-:Y:S01]  /*d4a0*/  ULDC.64 UR10, c[0x0][0xba8] ;  /* 0x0002ea00000a7ab9 */ /* 0x000fe20000000a00 */
[----:B------:R-:W-:Y:S01]  /*d4b0*/  @!UP0 ULDC UR10, c[0x0][0xb50] ;  /* 0x0002d400000a8ab9 */ /* 0x000fe20000000800 */
[----:B------:R-:W-:Y:S01]  /*d4c0*/  IMAD R7, R9, R7, R6 ;  /* 0x0000000709077224 */ /* 0x000fe200078e0206 */
[----:B------:R-:W-:Y:S01]  /*d4d0*/  IADD3.X R5, R5, UR7, R8, P0, P1 ;  /* 0x0000000705057c10 */ /* 0x000fe200087e2408 */
[----:B------:R-:W-:-:S02]  /*d4e0*/  @!UP0 ULDC UR11, c[0x0][0xb54] ;  /* 0x0002d500000b8ab9 */ /* 0x000fc40000000800 */
[C---:B------:R-:W-:Y:S01]  /*d4f0*/  IMAD R6, R7.reuse, UR9, RZ ;  /* 0x0000000907067c24 */ /* 0x040fe2000f8e02ff */
[----:B------:R-:W-:Y:S01]  /*d500*/  SHF.R.S32.HI R3, RZ, 0x1f, R7 ;  /* 0x0000001fff037819 */ /* 0x000fe20000011407 */
[----:B------:R-:W-:-:S04]  /*d510*/  IMAD.WIDE.U32 R4, R7, UR8, R4 ;  /* 0x0000000807047c25 */ /* 0x000fc8000f8e0004 */
[----:B------:R-:W-:Y:S01]  /*d520*/  IMAD R3, R3, UR8, R6 ;  /* 0x0000000803037c24 */ /* 0x000fe2000f8e0206 */
[----:B------:R-:W-:-:S03]  /*d530*/  LEA R6, P0, R4, UR10, 0x2 ;  /* 0x0000000a04067c11 */ /* 0x000fc6000f8010ff */
[----:B------:R-:W-:-:S05]  /*d540*/  IMAD.IADD R3, R5, 0x1, R3 ;  /* 0x0000000105037824 */ /* 0x000fca00078e0203 */
[----:B------:R-:W-:Y:S01]  /*d550*/  LEA.HI.X R7, R4, UR11, R3, 0x2, P0 ;  /* 0x0000000b04077c11 */ /* 0x000fe200080f1403 */
[----:B------:R-:W-:-:S05]  /*d560*/  IMAD.MOV.U32 R3, RZ, RZ, -0x800000 ;  /* 0xff800000ff037424 */ /* 0x000fca00078e00ff */
[----:B------:R0:W-:Y:S02]  /*d570*/  STG.E desc[UR36][R6.64], R3 ;  /* 0x0000000306007986 */ /* 0x0001e4000c101924 */
.L_x_9129:
[----:B------:R-:W-:Y:S05]  /*d580*/  BSYNC B1 ;  /* 0x0000000000017941 */ /* 0x000fea0003800000 */
.L_x_9128:
[----:B------:R-:W-:-:S06]  /*d590*/  UISETP.GT.AND UP0, UPT, UR54, 0x1, UPT ;  /* 0x000000013600788c */ /* 0x000fcc000bf04270 */
[----:B------:R-:W-:-:S13]  /*d5a0*/  PLOP3.LUT P0, PT, PT, PT, UP0, 0x80, 0x0 ;  /* 0x000000000000781c */ /* 0x000fda0003f0f008 */
[----:B------:R-:W-:Y:S05]  /*d5b0*/  @P0 BRA `(.L_x_9124) ;  /* 0x0000000400a40947 */ /* 0x000fea0003800000 */
[----:B------:R-:W1:Y:S01]  /*d5c0*/  LDC R11, c[0x0][0xbe8] ;  /* 0x0002fa00ff0b7b82 */ /* 0x000e620000000800 */
[----:B------:R-:W-:Y:S01]  /*d5d0*/  ULDC.64 UR10, c[0x0][0xaa0] ;  /* 0x0002a800000a7ab9 */ /* 0x000fe20000000a00 */
[----:B0-----:R-:W-:Y:S01]  /*d5e0*/  IMAD R3, R19, 0x20, R197 ;  /* 0x0000002013037824 */ /* 0x001fe200078e02c5 */
[----:B------:R-:W-:Y:S01]  /*d5f0*/  UIMAD UR7, UR18, UR10, URZ ;  /* 0x0000000a120772a4 */ /* 0x000fe2000f8e023f */
[----:B------:R-:W-:Y:S01]  /*d600*/  BSSY B1, `(.L_x_9130) ;  /* 0x000003a000017945 */ /* 0x000fe20003800000 */
[----:B------:R-:W-:Y:S01]  /*d610*/  UIMAD.WIDE.U32 UR8, UR4, UR10, URZ ;  /* 0x0000000a040872a5 */ /* 0x000fe2000f8e003f */
[----:B------:R-:W-:Y:S01]  /*d620*/  VIADD R8, R3, UR43 ;  /* 0x0000002b03087c36 */ /* 0x000fe20008000000 */
[----:B------:R-:W-:-:S03]  /*d630*/  UIMAD UR7, UR4, UR11, UR7 ;  /* 0x0000000b040772a4 */ /* 0x000fc6000f8e0207 */
[----:B------:R-:W-:Y:S01]  /*d640*/  ULDC.64 UR10, c[0x0][0xae8] ;  /* 0x0002ba00000a7ab9 */ /* 0x000fe20000000a00 */
[----:B------:R-:W-:Y:S01]  /*d650*/  UIADD3 UR9, UR9, UR7, URZ ;  /* 0x0000000709097290 */ /* 0x000fe2000fffe03f */
[----:B------:R-:W-:-:S03]  /*d660*/  IMAD.MOV.U32 R3, RZ, RZ, R8 ;  /* 0x000000ffff037224 */ /* 0x000fc600078e0008 */
[----:B------:R-:W-:-:S04]  /*d670*/  UIMAD.WIDE.U32 UR8, UR56, UR10, UR8 ;  /* 0x0000000a380872a5 */ /* 0x000fc8000f8e0008 */
[----:B------:R-:W-:-:S03]  /*d680*/  UIMAD UR9, UR56, UR11, UR9 ;  /* 0x0000000b380972a4 */ /* 0x000fc6000f8e0209 */
[----:B------:R-:W-:Y:S01]  /*d690*/  ULDC.64 UR10, c[0x0][0xaf0] ;  /* 0x0002bc00000a7ab9 */ /* 0x000fe20000000a00 */
[----:B-1----:R-:W-:Y:S01]  /*d6a0*/  ISETP.NE.AND P0, PT, R11, 0x1, PT ;  /* 0x000000010b00780c */ /* 0x002fe20003f05270 */
[----:B------:R-:W-:Y:S02]  /*d6b0*/  UIMAD UR58, UR58, UR10, URZ ;  /* 0x0000000a3a3a72a4 */ /* 0x000fe4000f8e023f */
[----:B------:R-:W-:Y:S02]  /*d6c0*/  UIMAD.WIDE.U32 UR8, UR53, UR10, UR8 ;  /* 0x0000000a350872a5 */ /* 0x000fe4000f8e0008 */
[----:B------:R-:W-:-:S03]  /*d6d0*/  UIMAD UR4, UR53, UR11, UR58 ;  /* 0x0000000b350472a4 */ /* 0x000fc6000f8e023a */
[----:B------:R-:W-:Y:S01]  /*d6e0*/  ULDC.64 UR10, c[0x0][0xae0] ;  /* 0x0002b800000a7ab9 */ /* 0x000fe20000000a00 */
[----:B------:R-:W-:-:S04]  /*d6f0*/  UIADD3 UR4, UR9, UR4, URZ ;  /* 0x0000000409047290 */ /* 0x000fc8000fffe03f */
[----:B------:R-:W0:Y:S08]  /*d700*/  @P0 LDC R5, c[0x0][0xbec] ;  /* 0x0002fb00ff050b82 */ /* 0x000e300000000800 */
[----:B------:R-:W1:Y:S01]  /*d710*/  @P0 LDC R7, c[0x0][0xbf0] ;  /* 0x0002fc00ff070b82 */ /* 0x000e620000000800 */
[----:B0-----:R-:W-:Y:S01]  /*d720*/  @P0 IMAD.HI.U32 R4, R8, R5, RZ ;  /* 0x0000000508040227 */ /* 0x001fe200078e00ff */
[----:B------:R-:W-:-:S03]  /*d730*/  MOV R5, UR9 ;  /* 0x0000000900057c02 */ /* 0x000fc60008000f00 */
[----:B------:R-:W-:Y:S01]  /*d740*/  IMAD.U32 R5, RZ, RZ, UR4 ;  /* 0x00000004ff057e24 */ /* 0x000fe2000f8e00ff */
[----:B-1----:R-:W-:-:S04]  /*d750*/  @P0 SHF.R.U32.HI R3, RZ, R7, R4 ;  /* 0x00000007ff030219 */ /* 0x002fc80000011604 */
[--C-:B------:R-:W-:Y:S01]  /*d760*/  SHF.R.S32.HI R4, RZ, 0x1f, R3.reuse ;  /* 0x0000001fff047819 */ /* 0x100fe20000011403 */
[----:B------:R-:W-:-:S04]  /*d770*/  IMAD.MOV R7, RZ, RZ, -R3 ;  /* 0x000000ffff077224 */ /* 0x000fc800078e0a03 */
[----:B------:R-:W-:Y:S02]  /*d780*/  IMAD R6, R4, UR10, RZ ;  /* 0x0000000a04067c24 */ /* 0x000fe4000f8e02ff */
[----:B------:R-:W-:Y:S01]  /*d790*/  IMAD.U32 R4, RZ, RZ, UR8 ;  /* 0x00000008ff047e24 */ /* 0x000fe2000f8e00ff */
[----:B------:R-:W-:Y:S01]  /*d7a0*/  ULDC.64 UR8, c[0x0][0xad8] ;  /* 0x0002b60000087ab9 */ /* 0x000fe20000000a00 */
[----:B------:R-:W-:Y:S02]  /*d7b0*/  IMAD R7, R11, R7, R8 ;  /* 0x000000070b077224 */ /* 0x000fe400078e0208 */
[C---:B------:R-:W-:Y:S02]  /*d7c0*/  IMAD R9, R3.reuse, UR11, R6 ;  /* 0x0000000b03097c24 */ /* 0x040fe4000f8e0206 */
[----:B------:R-:W-:Y:S01]  /*d7d0*/  IMAD.WIDE.U32 R4, R3, UR10, R4 ;  /* 0x0000000a03047c25 */ /* 0x000fe2000f8e0004 */
[----:B------:R-:W-:-:S03]  /*d7e0*/  SHF.R.S32.HI R3, RZ, 0x1f, R7 ;  /* 0x0000001fff037819 */ /* 0x000fc60000011407 */
        /* <DEDUP_REMOVED lines=24> */
[----:B------:R-:W-:-:S03]  /*d970*/  @!P5 LEA.HI.X R5, R18, R5, R217, 0x1, P3 ;  /* 0x000000051205d211 */ /* 0x000fc600018f0cd9 */
[----:B------:R3:W-:Y:S04]  /*d980*/  @!P4 ST.E.128 desc[UR36][R12.64], RZ ;  /* 0x000000ff0c00c985 */ /* 0x0007e8000c101d24 */
[----:B------:R3:W-:Y:S02]  /*d990*/  @!P5 ST.E.128 desc[UR36][R4.64], RZ ;  /* 0x000000ff0400d985 */ /* 0x0007e4000c101d24 */
.L_x_9131:
[----:B------:R-:W-:Y:S05]  /*d9a0*/  BSYNC B1 ;  /* 0x0000000000017941 */ /* 0x000fea0003800000 */
.L_x_9130:
[----:B--23--:R2:W3:Y:S01]  /*d9b0*/  SHFL.IDX PT, R5, R3, 0x1, 0x181f ;  /* 0x00381f0003057f89 */ /* 0x00c4e200000e0000 */
[----:B------:R-:W-:Y:S03]  /*d9c0*/  BSSY B1, `(.L_x_9132) ;  /* 0x000000c000017945 */ /* 0x000fe60003800000 */
[----:B-1----:R2:W1:Y:S01]  /*d9d0*/  SHFL.IDX PT, R7, R6, 0x1, 0x181f ;  /* 0x00381f0006077f89 */ /* 0x00246200000e0000 */
[----:B------:R-:W-:Y:S05]  /*d9e0*/  @P1 BRA `(.L_x_9133) ;  /* 0x0000000000241947 */ /* 0x000fea0003800000 */
[----:B------:R-:W-:Y:S02]  /*d9f0*/  ULDC UR4, c[0x0][0xac8] ;  /* 0x0002b20000047ab9 */ /* 0x000fe40000000800 */
[----:B------:R-:W-:Y:S02]  /*da00*/  ISETP.GE.AND P3, PT, R2, UR4, PT ;  /* 0x0000000402007c0c */ /* 0x000fe4000bf66270 */
[----:B------:R-:W-:-:S11]  /*da10*/  ISETP.GE.AND P4, PT, R18, UR4, PT ;  /* 0x0000000412007c0c */ /* 0x000fd6000bf86270 */
[-C--:B-1----:R-:W-:Y:S02]  /*da20*/  @!P3 LEA R12, P1, R2, R7.reuse, 0x1 ;  /* 0x00000007020cb211 */ /* 0x082fe400078208ff */
[----:B------:R-:W-:Y:S02]  /*da30*/  @!P4 LEA R4, P2, R18, R7, 0x1 ;  /* 0x000000071204c211 */ /* 0x000fe400078408ff */
[-C--:B---3--:R-:W-:Y:S02]  /*da40*/  @!P3 LEA.HI.X R13, R2, R5.reuse, R218, 0x1, P1 ;  /* 0x00000005020db211 */ /* 0x088fe400008f0cda */
[----:B------:R-:W-:-:S03]  /*da50*/  @!P4 LEA.HI.X R5, R18, R5, R217, 0x1, P2 ;  /* 0x000000051205c211 */ /* 0x000fc600010f0cd9 */
[----:B------:R4:W-:Y:S04]  /*da60*/  @!P3 ST.E.128 desc[UR36][R12.64], RZ ;  /* 0x000000ff0c00b985 */ /* 0x0009e8000c101d24 */
[----:B------:R4:W-:Y:S02]  /*da70*/  @!P4 ST.E.128 desc[UR36][R4.64], RZ ;  /* 0x000000ff0400c985 */ /* 0x0009e4000c101d24 */
.L_x_9133:
[----:B------:R-:W-:Y:S05]  /*da80*/  BSYNC B1 ;  /* 0x0000000000017941 */ /* 0x000fea0003800000 */
.L_x_9132:
[----:B---34-:R3:W4:Y:S01]  /*da90*/  SHFL.IDX PT, R5, R3, 0x2, 0x181f ;  /* 0x00581f0003057f89 */ /* 0x01872200000e0000 */
        /* <DEDUP_REMOVED lines=8> */
[-C--:B----4-:R-:W-:Y:S02]  /*db20*/  @!P2 LEA.HI.X R13, R2, R5.reuse, R218, 0x1, P0 ;  /* 0x00000005020da211 */ /* 0x090fe400000f0cda */
[----:B------:R-:W-:-:S03]  /*db30*/  @!P3 LEA.HI.X R5, R18, R5, R217, 0x1, P1 ;  /* 0x000000051205b211 */ /* 0x000fc600008f0cd9 */
[----:B------:R1:W-:Y:S04]  /*db40*/  @!P2 ST.E.128 desc[UR36][R12.64], RZ ;  /* 0x000000ff0c00a985 */ /* 0x0003e8000c101d24 */
[----:B------:R1:W-:Y:S02]  /*db50*/  @!P3 ST.E.128 desc[UR36][R4.64], RZ ;  /* 0x000000ff0400b985 */ /* 0x0003e4000c101d24 */
.L_x_9135:
[----:B------:R-:W-:Y:S05]  /*db60*/  BSYNC B1 ;  /* 0x0000000000017941 */ /* 0x000fea0003800000 */
.L_x_9134:
[----:B------:R-:W-:Y:S01]  /*db70*/  VIADD R0, R8, 0x60 ;  /* 0x0000006008007836 */ /* 0x000fe20000000000 */
[----:B0-23--:R-:W0:Y:S04]  /*db80*/  SHFL.IDX PT, R3, R3, 0x3, 0x181f ;  /* 0x00781f0003037f89 */ /* 0x00de2800000e0000 */
[----:B------:R-:W-:Y:S01]  /*db90*/  ISETP.GE.AND P0, PT, R0, R11, PT ;  /* 0x0000000b0000720c */ /* 0x000fe20003f06270 */
[----:B-1--4-:R1:W2:-:S12]  /*dba0*/  SHFL.IDX PT, R5, R6, 0x3, 0x181f ;  /* 0x00781f0006057f89 */ /* 0x01229800000e0000 */
[----:B-1----:R-:W-:Y:S05]  /*dbb0*/  @P0 BRA `(.L_x_9124) ;  /* 0x0000000000240947 */ /* 0x002fea0003800000 */
        /* <DEDUP_REMOVED lines=9> */
.L_x_9124:
[----:B------:R-:W-:Y:S05]  /*dc50*/  BSYNC B0 ;  /* 0x0000000000007941 */ /* 0x000fea0003800000 */
.L_x_9114:
[----:B------:R-:W-:Y:S02]  /*dc60*/  ULDC UR4, c[0x0][0xc3c] ;  /* 0x00030f0000047ab9 */ /* 0x000fe40000000800 */
[----:B------:R-:W-:-:S13]  /*dc70*/  ISETP.GE.AND P0, PT, R35, UR4, PT ;  /* 0x0000000423007c0c */ /* 0x000fda000bf06270 */
[----:B------:R-:W-:Y:S05]  /*dc80*/  @!P0 BRA `(.L_x_9136) ;  /* 0xffffff3000b48947 */ /* 0x000fea000383ffff */
[----:B------:R-:W-:Y:S05]  /*dc90*/  EXIT ;  /* 0x000000000000794d */ /* 0x000fea0003800000 */
.L_x_9071:
[----:B------:R-:W-:-:S08]  /*dca0*/  NOP ;  /* 0x0000000000007918 */ /* 0x000fd00000000000 */
[----:B0-----:R-:W0:-:S00]  /*dcb0*/  USETMAXREG.DEALLOC.CTAPOOL 0x28 ;  /* 0x00000028000079c8 */ /* 0x001e0000080e0500 */
        /* <DEDUP_REMOVED lines=14> */
.L_x_9137:
        /* <DEDUP_REMOVED lines=44> */
.L_x_9141:
        /* <DEDUP_REMOVED lines=35> */
.L_x_9139:
        /* <DEDUP_REMOVED lines=13> */
.L_x_9142:
        /* <DEDUP_REMOVED lines=11> */
[----:B0-----:R-:W-:-:S02]  /*e410*/  IADD3 R2, R6, 0xffffffe, RZ ;  /* 0x0ffffffe06027810 */ /* 0x001fc40007ffe0ff */
[----:B------:R-:W-:-:S05]  /*e420*/  IABS R6, R5 ;  /* 0x0000000500067213 */ /* 0x000fca0000000000 */
        /* <DEDUP_REMOVED lines=20> */
[----:B0-----:R-:W-:-:S03]  /*e570*/  IMAD.MOV R11, RZ, RZ, -R3 ;  /* 0x000000ffff0b7224 */ /* 0x001fc600078e0a03 */
[----:B------:R-:W-:Y:S01]  /*e580*/  @!P2 IADD3 R8, -R8, RZ, RZ ;  /* 0x000000ff0808a210 */ /* 0x000fe20007ffe1ff */
[----:B------:R-:W-:Y:S01]  /*e590*/  IMAD.MOV R10, RZ, RZ, -R2 ;  /* 0x000000ffff0a7224 */ /* 0x000fe200078e0a02 */
        /* <DEDUP_REMOVED lines=16> */
[----:B------:R-:W-:-:S05]  /*e6a0*/  IADD3 R3, -R8, RZ, RZ ;  /* 0x000000ff08037210 */ /* 0x000fca0007ffe1ff */
        /* <DEDUP_REMOVED lines=9> */
.L_x_9143:
        /* <DEDUP_REMOVED lines=61> */
.L_x_9144:
[----:B------:R-:W-:-:S05]  /*eb10*/  LOP3.LUT R17, RZ, R2, RZ, 0x33, !PT ;  /* 0x00000002ff117212 */ /* 0x000fca00078e33ff */
[----:B------:R-:W-:Y:S01]  /*eb20*/  IMAD.IADD R17, R0, 0x1, R17 ;  /* 0x0000000100117824 */ /* 0x000fe200078e0211 */
[----:B------:R-:W-:Y:S06]  /*eb30*/  BRA `(.L_x_9145) ;  /* 0x0000000000147947 */ /* 0x000fec0003800000 */
.L_x_9140:
[----:B------:R-:W-:Y:S01]  /*eb40*/  ULDC UR4, c[0x0][0xc3c] ;  /* 0x00030f0000047ab9 */ /* 0x000fe20000000800 */
[----:B------:R-:W-:Y:S02]  /*eb50*/  IMAD.MOV.U32 R17, RZ, RZ, RZ ;  /* 0x000000ffff117224 */ /* 0x000fe400078e00ff */
[----:B------:R-:W-:Y:S02]  /*eb60*/  IMAD.U32 R16, RZ, RZ, UR6 ;  /* 0x00000006ff107e24 */ /* 0x000fe4000f8e00ff */
[----:B------:R-:W-:Y:S02]  /*eb70*/  IMAD.MOV.U32 R18, RZ, RZ, RZ ;  /* 0x000000ffff127224 */ /* 0x000fe400078e00ff */
[----:B------:R-:W-:-:S07]  /*eb80*/  IMAD.U32 R19, RZ, RZ, UR4 ;  /* 0x00000004ff137e24 */ /* 0x000fce000f8e00ff */
.L_x_9145:
[----:B------:R-:W-:-:S13]  /*eb90*/  ISETP.NE.AND P0, PT, R7, RZ, PT ;  /* 0x000000ff0700720c */ /* 0x000fda0003f05270 */
[----:B------:R-:W0:Y:S01]  /*eba0*/  @!P0 S2R R3, SR_CgaCtaId ;  /* 0x0000000000038919 */ /* 0x000e220000008800 */
[----:B------:R-:W-:-:S04]  /*ebb0*/  @!P0 MOV R0, 0x400 ;  /* 0x0000040000008802 */ /* 0x000fc80000000f00 */
[----:B0-----:R-:W-:-:S05]  /*ebc0*/  @!P0 LEA R0, R3, R0, 0x18 ;  /* 0x0000000003008211 */ /* 0x001fca00078ec0ff */
[----:B------:R0:W-:Y:S01]  /*ebd0*/  @!P0 STS.128 [R0+0x288d0], R16 ;  /* 0x0288d01000008388 */ /* 0x0001e20000000c00 */
[----:B------:R-:W-:Y:S06]  /*ebe0*/  BAR.ARV 0x5, 0x180 ;  /* 0x0146000000007b1d */ /* 0x000fec0000002000 */
.L_x_9138:
        /* <DEDUP_REMOVED lines=8> */
[----:B------:R-:W-:Y:S01]  /*ec70*/  BSSY B8, `(.L_x_9146) ;  /* 0x0000507000087945 */ /* 0x000fe20003800000 */
[----:B------:R-:W-:Y:S01]  /*ec80*/  IMAD.MOV.U32 R28, RZ, RZ, 0x1 ;  /* 0x00000001ff1c7424 */ /* 0x000fe200078e00ff */
[----:B------:R-:W1:Y:S01]  /*ec90*/  S2R R4, SR_TID.X ;  /* 0x0000000000047919 */ /* 0x000e620000002100 */
[----:B------:R-:W-:Y:S01]  /*eca0*/  IMAD.MOV.U32 R26, RZ, RZ, RZ ;  /* 0x000000ffff1a7224 */ /* 0x000fe200078e00ff */
[----:B------:R-:W-:Y:S01]  /*ecb0*/  ULDC UR39, c[0x0][0xc] ;  /* 0x0000030000277ab9 */ /* 0x000fe20000000800 */
[----:B------:R3:W-:Y:S01]  /*ecc0*/  STL [R1+0x1c], RZ ;  /* 0x00001cff01007387 */ /* 0x0007e20000100800 */
[C---:B-1----:R-:W-:Y:S01]  /*ecd0*/  SHF.L.U32 R30, R4.reuse, 0x3, RZ ;  /* 0x00000003041e7819 */ /* 0x042fe200000006ff */
[C---:B------:R-:W-:Y:S01]  /*ece0*/  IMAD.SHL.U32 R2, R4.reuse, 0x10, RZ ;  /* 0x0000001004027824 */ /* 0x040fe200078e00ff */
[----:B------:R-:W-:-:S04]  /*ecf0*/  LOP3.LUT R3, R4, 0x7f, RZ, 0xc0, !PT ;  /* 0x0000007f04037812 */ /* 0x000fc800078ec0ff */
[----:B------:R-:W-:Y:S02]  /*ed00*/  LOP3.LUT R2, R2, 0x70, RZ, 0xc0, !PT ;  /* 0x0000007002027812 */ /* 0x000fe400078ec0ff */
[----:B--2---:R-:W-:Y:S02]  /*ed10*/  R2UR UR4, R0 ;  /* 0x00000000000472ca */ /* 0x004fe400000e0000 */
[----:B------:R-:W-:-:S04]  /*ed20*/  LOP3.LUT R0, R30, 0x1f8, RZ, 0xc0, !PT ;  /* 0x000001f81e007812 */ /* 0x000fc800078ec0ff */
[----:B------:R-:W-:Y:S02]  /*ed30*/  LOP3.LUT R33, R0, 0x38, R4, 0x78, !PT ;  /* 0x0000003800217812 */ /* 0x000fe400078e7804 */
[----:B------:R-:W-:Y:S02]  /*ed40*/  SHF.R.U32.HI R0, RZ, 0x3, R3 ;  /* 0x00000003ff007819 */ /* 0x000fe40000011603 */
[----:B------:R-:W-:Y:S02]  /*ed50*/  LOP3.LUT R33, R33, 0x200, R30, 0xf8, !PT ;  /* 0x0000020021217812 */ /* 0x000fe400078ef81e */
[----:B------:R-:W-:Y:S01]  /*ed60*/  LOP3.LUT R2, R0, R2, RZ, 0xfc, !PT ;  /* 0x0000000200027212 */ /* 0x000fe200078efcff */
[----:B------:R-:W-:Y:S01]  /*ed70*/  ULOP3.LUT UR38, UR4, 0x2, URZ, 0xfc, !UPT ;  /* 0x0000000204267892 */ /* 0x000fe2000f8efc3f */
[----:B------:R-:W-:Y:S02]  /*ed80*/  LOP3.LUT R30, R30, 0x38, RZ, 0xc0, !PT ;  /* 0x000000381e1e7812 */ /* 0x000fe400078ec0ff */
[----:B------:R-:W-:-:S02]  /*ed90*/  UMOV UR4, 0x400 ;  /* 0x0000040000047882 */ /* 0x000fc40000000000 */
[----:B0-----:R-:W-:Y:S01]  /*eda0*/  ULEA UR4, UR5, UR4, 0x18 ;  /* 0x0000000405047291 */ /* 0x001fe2000f8ec03f */
[----:B------:R-:W-:-:S05]  /*edb0*/  LOP3.LUT R29, R30, 0x40, RZ, 0xfc, !PT ;  /* 0x000000401e1d7812 */ /* 0x000fca00078efcff */
[----:B------:R-:W-:-:S04]  /*edc0*/  IMAD.U32 R22, RZ, RZ, UR4 ;  /* 0x00000004ff167e24 */ /* 0x000fc8000f8e00ff */
[----:B------:R-:W-:-:S05]  /*edd0*/  IMAD R0, R33, 0x2, R22 ;  /* 0x0000000221007824 */ /* 0x000fca00078e0216 */
[----:B------:R3:W-:Y:S02]  /*ede0*/  STL [R1], R0 ;  /* 0x0000000001007387 */ /* 0x0007e40000100800 */
.L_x_9211:
[----:B0-----:R-:W0:Y:S02]  /*edf0*/  LDC.64 R2, c[0x0][0xc88] ;  /* 0x00032200ff027b82 */ /* 0x001e240000000a00 */
[----:B0-----:R-:W-:-:S05]  /*ee00*/  IMAD.WIDE R2, R19, 0x4, R2 ;  /* 0x0000000413027825 */ /* 0x001fca00078e0202 */
[----:B------:R-:W3:Y:S01]  /*ee10*/  LDG.E R31, desc[UR36][R2.64] ;  /* 0x00000024021f7981 */ /* 0x000ee2000c1e1900 */
[----:B------:R-:W-:Y:S05]  /*ee20*/  YIELD ;  /* 0x0000000000007946 */ /* 0x000fea0003800000 */
[----:B------:R-:W-:Y:S01]  /*ee30*/  ULDC.64 UR4, c[0x0][0xa28] ;  /* 0x00028a0000047ab9 */ /* 0x000fe20000000a00 */
[----:B------:R-:W-:Y:S01]  /*ee40*/  IMAD.MOV.U32 R36, RZ, RZ, RZ ;  /* 0x000000ffff247224 */ /* 0x000fe200078e00ff */
[----:B------:R-:W-:Y:S01]  /*ee50*/  ISETP.NE.U32.AND P0, PT, RZ, UR4, PT ;  /* 0x00000004ff007c0c */ /* 0x000fe2000bf05070 */
[----:B------:R-:W-:-:S03]  /*ee60*/  ULDC.64 UR6, c[0x0][0xa18] ;  /* 0x0002860000067ab9 */ /* 0x000fc60000000a00 */
[----:B------:R-:W-:Y:S02]  /*ee70*/  ISETP.NE.AND.EX P0, PT, RZ, UR5, PT, P0 ;  /* 0x00000005ff007c0c */ /* 0x000fe4000bf05300 */
[----:B---3--:R-:W-:-:S11]  /*ee80*/  SHF.R.S32.HI R0, RZ, 0x1f, R31 ;  /* 0x0000001fff007819 */ /* 0x008fd6000001141f */
        /* <DEDUP_REMOVED lines=39> */
.L_x_9147:
        /* <DEDUP_REMOVED lines=9> */
.L_x_9148:
        /* <DEDUP_REMOVED lines=9> */
.L_x_9149:
        /* <DEDUP_REMOVED lines=12> */
[----:B-1----:R-:W-:Y:S02]  /*f2e0*/  @P0 SHF.R.U32.HI R0, RZ, R5, R2 ;  /* 0x00000005ff000219 */ /* 0x002fe40000011602 */
[----:B----4-:R-:W-:-:S05]  /*f2f0*/  IADD3 R3, R34, 0x80, -R4 ;  /* 0x0000008022037810 */ /* 0x010fca0007ffe804 */
[----:B------:R-:W-:Y:S02]  /*f300*/  IMAD.IADD R2, R3, 0x1, R0 ;  /* 0x0000000103027824 */ /* 0x000fe400078e0200 */
[----:B------:R-:W-:-:S03]  /*f310*/  VIADD R0, R34, 0x7f ;  /* 0x0000007f22007836 */ /* 0x000fc60000000000 */
[----:B------:R-:W-:Y:S02]  /*f320*/  SHF.R.S32.HI R5, RZ, 0x1f, R2 ;  /* 0x0000001fff057819 */ /* 0x000fe40000011402 */
[----:B------:R-:W-:Y:S02]  /*f330*/  SHF.R.S32.HI R3, RZ, 0x1f, R0 ;  /* 0x0000001fff037819 */ /* 0x000fe40000011400 */
[----:B------:R-:W-:Y:S02]  /*f340*/  LEA.HI R5, R5, R2, RZ, 0x7 ;  /* 0x0000000205057211 */ /* 0x000fe400078f38ff */
[----:B------:R-:W-:Y:S02]  /*f350*/  LEA.HI R3, R3, R0, RZ, 0x7 ;  /* 0x0000000003037211 */ /* 0x000fe400078f38ff */
[----:B------:R-:W-:Y:S02]  /*f360*/  SHF.R.S32.HI R5, RZ, 0x7, R5 ;  /* 0x00000007ff057819 */ /* 0x000fe40000011405 */
[----:B------:R-:W-:-:S02]  /*f370*/  SHF.R.S32.HI R0, RZ, 0x7, R3 ;  /* 0x00000007ff007819 */ /* 0x000fc40000011403 */
        /* <DEDUP_REMOVED lines=18> */
[----:B0-----:R-:W-:-:S06]  /*f4a0*/  IADD3 R3, R8, 0xffffffe, RZ ;  /* 0x0ffffffe08037810 */ /* 0x001fcc0007ffe0ff */
        /* <DEDUP_REMOVED lines=19> */
.L_x_9151:
[----:B------:R-:W-:Y:S05]  /*f5e0*/  BSYNC B0 ;  /* 0x0000000000007941 */ /* 0x000fea0003800000 */
.L_x_9150:
        /* <DEDUP_REMOVED lines=23> */
.L_x_9153:
        /* <DEDUP_REMOVED lines=20> */
.L_x_9156:
[----:B------:R-:W-:Y:S05]  /*f8a0*/  BSYNC B6 ;  /* 0x0000000000067941 */ /* 0x000fea0003800000 */
.L_x_9155:
        /* <DEDUP_REMOVED lines=9> */
[----:B------:R-:W-:Y:S01]  /*f940*/  MOV R4, UR6 ;  /* 0x0000000600047c02 */ /* 0x000fe20008000f00 */
        /* <DEDUP_REMOVED lines=10> */
.L_x_9159:
        /* <DEDUP_REMOVED lines=15> */
.L_x_9158:
[----:B------:R-:W-:Y:S05]  /*fae0*/  BSYNC B6 ;  /* 0x0000000000067941 */ /* 0x000fea0003800000 */
.L_x_9157:
[----:B------:R-:W2:Y:S01]  /*faf0*/  LDL R2, [R1+0x18] ;  /* 0x0000180001027983 */ /* 0x000ea20000100800 */
[----:B------:R-:W-:Y:S01]  /*fb00*/  ULDC.64 UR4, c[0x0][0x9f8] ;  /* 0x00027e0000047ab9 */ /* 0x000fe20000000a00 */
[----:B------:R-:W0:Y:S01]  /*fb10*/  LDC R6, c[0x0][0x430] ;  /* 0x00010c00ff067b82 */ /* 0x000e220000000800 */
[----:B------:R-:W-:-:S04]  /*fb20*/  ISETP.NE.U32.AND P0, PT, RZ, UR4, PT ;  /* 0x00000004ff007c0c */ /* 0x000fc8000bf05070 */
[----:B------:R-:W-:-:S13]  /*fb30*/  ISETP.NE.AND.EX P0, PT, RZ, UR5, PT, P0 ;  /* 0x00000005ff007c0c */ /* 0x000fda000bf05300 */
[----:B------:R-:W-:Y:S01]  /*fb40*/  @P0 IADD3 R24, P1, R24, UR4, RZ ;  /* 0x0000000418180c10 */ /* 0x000fe2000ff3e0ff */
[----:B------:R-:W1:Y:S01]  /*fb50*/  S2R R21, SR_TID.X ;  /* 0x0000000000157919 */ /* 0x000e620000002100 */
[----:B------:R-:W3:Y:S02]  /*fb60*/  S2R R20, SR_TID.X ;  /* 0x0000000000147919 */ /* 0x000ee40000002100 */
[----:B------:R-:W-:Y:S01]  /*fb70*/  @P0 IADD3.X R25, R25, UR5, RZ, P1, !PT ;  /* 0x0000000519190c10 */ /* 0x000fe20008ffe4ff */
[----:B------:R-:W-:-:S04]  /*fb80*/  ULDC UR4, c[0x0][0x2f4] ;  /* 0x0000bd0000047ab9 */ /* 0x000fc80000000800 */
[----:B------:R-:W4:Y:S01]  /*fb90*/  @P0 LDG.E R32, desc[UR36][R24.64] ;  /* 0x0000002418200981 */ /* 0x000f22000c1e1900 */
[----:B0-----:R-:W-:Y:S02]  /*fba0*/  ISETP.NE.AND P2, PT, R6, 0x1, PT ;  /* 0x000000010600780c */ /* 0x001fe40003f45270 */
[----:B------:R-:W-:-:S11]  /*fbb0*/  LOP3.LUT R23, R23, 0xfffffff7, RZ, 0xc0, !PT ;  /* 0xfffffff717177812 */ /* 0x000fd600078ec0ff */
[----:B------:R-:W0:Y:S01]  /*fbc0*/  @P2 LDC R3, c[0x0][0x434] ;  /* 0x00010d00ff032b82 */ /* 0x000e220000000800 */
[----:B------:R-:W-:Y:S01]  /*fbd0*/  @P2 LOP3.LUT R23, R23, 0x8, RZ, 0xfc, !PT ;  /* 0x0000000817172812 */ /* 0x000fe200078efcff */
[----:B-1----:R-:W-:Y:S01]  /*fbe0*/  IMAD.SHL.U32 R21, R21, 0x10, RZ ;  /* 0x0000001015157824 */ /* 0x002fe200078e00ff */
[----:B---3--:R-:W-:-:S04]  /*fbf0*/  LOP3.LUT R20, R20, 0x7f, RZ, 0xc0, !PT ;  /* 0x0000007f14147812 */ /* 0x008fc800078ec0ff */
[----:B------:R-:W-:Y:S02]  /*fc00*/  LOP3.LUT R21, R21, 0x70, RZ, 0xc0, !PT ;  /* 0x0000007015157812 */ /* 0x000fe400078ec0ff */
[----:B------:R-:W-:Y:S02]  /*fc10*/  SHF.R.U32.HI R20, RZ, 0x3, R20 ;  /* 0x00000003ff147819 */ /* 0x000fe40000011614 */
[----:B------:R-:W-:Y:S01]  /*fc20*/  LOP3.LUT R23, R23, 0xfffffffb, RZ, 0xc0, !PT ;  /* 0xfffffffb17177812 */ /* 0x000fe200078ec0ff */
[----:B------:R-:W-:Y:S01]  /*fc30*/  UMOV UR5, 0xffffffff ;  /* 0xffffffff00057882 */ /* 0x000fe20000000000 */
[----:B--2---:R-:W-:Y:S02]  /*fc40*/  VIADD R27, R2, 0xffffffff ;  /* 0xffffffff021b7836 */ /* 0x004fe40000000000 */
[----:B------:R-:W1:Y:S03]  /*fc50*/  @P2 LDC R2, c[0x0][0x438] ;  /* 0x00010e00ff022b82 */ /* 0x000e660000000800 */
[----:B------:R-:W-:-:S04]  /*fc60*/  SHF.L.U32 R8, R27, 0x7, RZ ;  /* 0x000000071b087819 */ /* 0x000fc800000006ff */
[----:B------:R-:W-:-:S04]  /*fc70*/  LOP3.LUT R5, R8, R20, R21, 0xfe, !PT ;  /* 0x0000001408057212 */ /* 0x000fc800078efe15 */
[C---:B------:R-:W-:Y:S01]  /*fc80*/  ISETP.GE.AND P0, PT, R5.reuse, R34, PT ;  /* 0x000000220500720c */ /* 0x040fe20003f06270 */
[----:B------:R-:W-:-:S04]  /*fc90*/  IMAD.IADD R0, R5, 0x1, R36 ;  /* 0x0000000105007824 */ /* 0x000fc800078e0224 */
[----:B0-----:R-:W-:-:S04]  /*fca0*/  @P2 IMAD.HI.U32 R3, R0, R3, RZ ;  /* 0x0000000300032227 */ /* 0x001fc800078e00ff */
[----:B------:R-:W-:Y:S01]  /*fcb0*/  IMAD.MOV.U32 R4, RZ, RZ, R0 ;  /* 0x000000ffff047224 */ /* 0x000fe200078e0000 */
[----:B-1----:R-:W-:-:S03]  /*fcc0*/  @P2 SHF.R.U32.HI R4, RZ, R2, R3 ;  /* 0x00000002ff042219 */ /* 0x002fc60000011603 */
[----:B------:R-:W0:Y:S02]  /*fcd0*/  @!P0 LDC.64 R2, c[0x0][0x428] ;  /* 0x00010a00ff028b82 */ /* 0x000e240000000a00 */
[----:B------:R-:W-:Y:S01]  /*fce0*/  IMAD.MOV R5, RZ, RZ, -R4 ;  /* 0x000000ffff057224 */ /* 0x000fe200078e0a04 */
[----:B----4-:R-:W-:-:S03]  /*fcf0*/  SHF.R.S32.HI R37, RZ, 0x1f, R32 ;  /* 0x0000001fff257819 */ /* 0x010fc60000011420 */
[----:B------:R-:W-:Y:S01]  /*fd00*/  IMAD R0, R6, R5, R0 ;  /* 0x0000000506007224 */ /* 0x000fe200078e0200 */
[--C-:B------:R-:W-:Y:S01]  /*fd10*/  @!P0 SHF.R.S32.HI R5, RZ, 0x1f, R4.reuse ;  /* 0x0000001fff058819 */ /* 0x100fe20000011404 */
[-C--:B0-----:R-:W-:Y:S02]  /*fd20*/  @!P0 IMAD R6, R37, R2.reuse, RZ ;  /* 0x0000000225068224 */ /* 0x081fe400078e02ff */
[----:B------:R-:W-:-:S04]  /*fd30*/  @!P0 IMAD.WIDE.U32 R4, R32, R2, R4 ;  /* 0x0000000220048225 */ /* 0x000fc800078e0004 */
[----:B------:R-:W-:Y:S02]  /*fd40*/  @!P0 IMAD R6, R32, R3, R6 ;  /* 0x0000000320068224 */ /* 0x000fe400078e0206 */
[----:B------:R-:W0:Y:S02]  /*fd50*/  @!P0 LDC.64 R2, c[0x0][0x418] ;  /* 0x00010600ff028b82 */ /* 0x000e240000000a00 */
[----:B------:R-:W-:Y:S02]  /*fd60*/  @!P0 IMAD.IADD R6, R5, 0x1, R6 ;  /* 0x0000000105068824 */ /* 0x000fe400078e0206 */
[----:B------:R-:W-:-:S05]  /*fd70*/  IMAD.U32 R5, RZ, RZ, UR38 ;  /* 0x00000026ff057e24 */ /* 0x000fca000f8e00ff */
        /* <DEDUP_REMOVED lines=13> */
.L_x_9228:
[----:B------:R-:W-:Y:S01]  /*fe50*/  LOP3.LUT R25, R18, 0xffff, RZ, 0xc0, !PT ;  /* 0x0000ffff12197812 */ /* 0x000fe200078ec0ff */
[----:B------:R-:W-:Y:S06]  /*fe60*/  @!P2 BRA `(.L_x_9161) ;  /* 0x000000000004a947 */ /* 0x000fec0003800000 */
[----:B------:R-:W-:Y:S01]  /*fe70*/  BPT.TRAP 0x1 ;  /* 0x000000040000795c */ /* 0x000fe20000300000 */
.L_x_9161:
        /* <DEDUP_REMOVED lines=23> */
.L_x_9229:
[----:B------:R-:W-:Y:S05]  /*fff0*/  BSYNC B0 ;  /* 0x0000000000007941 */ /* 0x000fea0003800000 */
.L_x_9162:
        /* <DEDUP_REMOVED lines=10> */
[----:B------:R-:W-:Y:S01]  /*100a0*/  IADD3 R3, R3, R5, RZ ;  /* 0x0000000503037210 */ /* 0x000fe20007ffe0ff */
[----:B------:R-:W-:Y:S02]  /*100b0*/  IMAD R5, R26, 0x4000, R33 ;  /* 0x000040001a057824 */ /* 0x000fe400078e0221 */
[C---:B------:R-:W-:Y:S02]  /*100c0*/  IMAD R6, R4.reuse, UR5, R6 ;  /* 0x0000000504067c24 */ /* 0x040fe4000f8e0206 */
[----:B------:R-:W-:Y:S01]  /*100d0*/  IMAD.WIDE.U32 R2, R4, UR4, R2 ;  /* 0x0000000404027c25 */ /* 0x000fe2000f8e0002 */
[----:B------:R-:W-:-:S03]  /*100e0*/  ULDC.64 UR4, c[0x0][0x308] ;  /* 0x0000c20000047ab9 */ /* 0x000fc60000000a00 */
[----:B------:R-:W-:Y:S02]  /*100f0*/  IMAD.IADD R3, R3, 0x1, R6 ;  /* 0x0000000103037824 */ /* 0x000fe400078e0206 */
[----:B------:R-:W-:Y:S01]  /*10100*/  IMAD.WIDE.U32 R2, R25, UR4, R2 ;  /* 0x0000000419027c25 */ /* 0x000fe2000f8e0002 */
[----:B------:R-:W-:-:S03]  /*10110*/  UMOV UR4, 0xffffffff ;  /* 0xffffffff00047882 */ /* 0x000fc60000000000 */
[----:B------:R-:W-:Y:S01]  /*10120*/  IMAD R0, R25, UR5, R3 ;  /* 0x0000000519007c24 */ /* 0x000fe2000f8e0203 */
[----:B-1----:R-:W-:Y:S02]  /*10130*/  LOP3.LUT R9, R9, 0x7f, RZ, 0xc0, !PT ;  /* 0x0000007f09097812 */ /* 0x002fe400078ec0ff */
        /* <DEDUP_REMOVED lines=85> */
.L_x_9247:
        /* <DEDUP_REMOVED lines=11> */
.L_x_9165:
        /* <DEDUP_REMOVED lines=10> */
.L_x_9166:
[----:B0-----:R0:W5:Y:S01]  /*107e0*/  LDL.LU R4, [R1+0xc] ;  /* 0x00000c0001047983 */ /* 0x0011620000300800 */
[----:B------:R0:W-:Y:S03]  /*107f0*/  SYNCS.ARRIVE.TRANS64.A1T0 RZ, [R7+URZ+0x28830], RZ ;  /* 0x028830ff07ff79a7 */ /* 0x0001e6000810003f */
[----:B-1----:R0:W5:Y:S02]  /*10800*/  LDL.LU R3, [R1+0x4] ;  /* 0x0000040001037983 */ /* 0x0021640000300800 */
[----:B------:R-:W-:Y:S05]  /*10810*/  WARPSYNC.ALL ;  /* 0x0000000000007948 */ /* 0x000fea0003800000 */
[----:B------:R-:W-:Y:S01]  /*10820*/  ULDC.64 UR4, c[0x0][0x298] ;  /* 0x0000a60000047ab9 */ /* 0x000fe20000000a00 */
[----:B------:R-:W-:Y:S01]  /*10830*/  BAR.SYNC.DEFER_BLOCKING 0x8, 0x180 ;  /* 0x0206000000007b1d */ /* 0x000fe20000010000 */
[----:B------:R-:W-:Y:S01]  /*10840*/  LOP3.LUT P0, RZ, R23, 0x10, RZ, 0xc0, !PT ;  /* 0x0000001017ff7812 */ /* 0x000fe2000780c0ff */
[----:B------:R-:W-:-:S03]  /*10850*/  VIADD R2, R22, 0x10400 ;  /* 0x0001040016027836 */ /* 0x000fc60000000000 */
[----:B------:R-:W-:Y:S01]  /*10860*/  SEL R31, R31, RZ, !P0 ;  /* 0x000000ff1f1f7207 */ /* 0x000fe20004000000 */
[----:B------:R-:W-:Y:S01]  /*10870*/  BSSY B6, `(.L_x_9167) ;  /* 0x000001c000067945 */ /* 0x000fe20003800000 */
[----:B-----5:R-:W-:Y:S02]  /*10880*/  SEL R4, R4, RZ, !P0 ;  /* 0x000000ff04047207 */ /* 0x020fe40004000000 */
[----:B------:R-:W-:Y:S02]  /*10890*/  LOP3.LUT P0, RZ, R2, 0x3ff, RZ, 0xc0, !PT ;  /* 0x000003ff02ff7812 */ /* 0x000fe4000780c0ff */
[----:B------:R-:W-:Y:S01]  /*108a0*/  SHF.R.S32.HI R0, RZ, 0x1f, R3 ;  /* 0x0000001fff007819 */ /* 0x000fe20000011403 */
[----:B------:R1:W-:Y:S04]  /*108b0*/  STL [R1+0xc], R4 ;  /* 0x00000c0401007387 */ /* 0x0003e80000100800 */
[----:B------:R-:W-:-:S04]  /*108c0*/  IMAD R0, R0, UR4, RZ ;  /* 0x0000000400007c24 */ /* 0x000fc8000f8e02ff */
[C---:B------:R-:W-:Y:S02]  /*108d0*/  IMAD R0, R3.reuse, UR5, R0 ;  /* 0x0000000503007c24 */ /* 0x040fe4000f8e0200 */
[----:B------:R-:W-:-:S05]  /*108e0*/  IMAD.WIDE.U32 R2, R3, UR4, RZ ;  /* 0x0000000403027c25 */ /* 0x000fca000f8e00ff */
[----:B------:R-:W-:Y:S01]  /*108f0*/  IADD3 R0, R3, R0, RZ ;  /* 0x0000000003007210 */ /* 0x000fe20007ffe0ff */
[----:B------:R1:W-:Y:S04]  /*10900*/  STL.64 [R1+0x10], R2 ;  /* 0x0000100201007387 */ /* 0x0003e80000100a00 */
[----:B------:R1:W-:Y:S01]  /*10910*/  STL [R1+0x4], R0 ;  /* 0x0000040001007387 */ /* 0x0003e20000100800 */
[----:B------:R-:W-:Y:S05]  /*10920*/  @!P0 BRA `(.L_x_9168) ;  /* 0x0000000000408947 */ /* 0x000fea0003800000 */
[----:B-1----:R-:W-:Y:S01]  /*10930*/  MOV R2, 0x0 ;  /* 0x0000000000027802 */ /* 0x002fe20000000f00 */
[----:B------:R-:W-:Y:S01]  /*10940*/  ULDC.64 UR4, c[0x4][0x138] ;  /* 0x01004e0000047ab9 */ /* 0x000fe20000000a00 */
[----:B------:R-:W-:Y:S01]  /*10950*/  ULDC.64 UR6, c[0x4][0x140] ;  /* 0x0100500000067ab9 */ /* 0x000fe20000000a00 */
[----:B------:R-:W-:Y:S01]  /*10960*/  ULDC.64 UR8, c[0x4][0x68] ;  /* 0x01001a0000087ab9 */ /* 0x000fe20000000a00 */
[----:B------:R-:W-:Y:S02]  /*10970*/  IMAD.U32 R4, RZ, RZ, UR4 ;  /* 0x00000004ff047e24 */ /* 0x000fe4000f8e00ff */
[----:B------:R-:W1:Y:S01]  /*10980*/  LDC.64 R2, c[0x4][R2] ;  /* 0x0100000002027b82 */ /* 0x000e620000000a00 */
[----:B------:R-:W-:Y:S02]  /*10990*/  IMAD.U32 R5, RZ, RZ, UR5 ;  /* 0x00000005ff057e24 */ /* 0x000fe4000f8e00ff */
        /* <DEDUP_REMOVED lines=8> */
[----:B-1----:R-:W-:Y:S05]  /*10a20*/  CALL.ABS.NOINC R2 ;  /* 0x0000000002007343 */ /* 0x002fea0003c00000 */
.L_x_9168:
[----:B------:R-:W-:Y:S05]  /*10a30*/  BSYNC B6 ;  /* 0x0000000000067941 */ /* 0x000fea0003800000 */
.L_x_9167:
[----:B------:R-:W2:Y:S01]  /*10a40*/  LDL.LU R21, [R1+0xc] ;  /* 0x00000c0001157983 */ /* 0x000ea20000300800 */
[----:B-1----:R-:W1:Y:S01]  /*10a50*/  LDC R4, c[0x0][0x448] ;  /* 0x00011200ff047b82 */ /* 0x002e620000000800 */
[----:B------:R-:W-:Y:S01]  /*10a60*/  ULDC.64 UR6, c[0x0][0x2e0] ;  /* 0x0000b80000067ab9 */ /* 0x000fe20000000a00 */
[----:B------:R-:W-:Y:S01]  /*10a70*/  ULDC.64 UR4, c[0x0][0x2d8] ;  /* 0x0000b60000047ab9 */ /* 0x000fe20000000a00 */
[----:B------:R-:W3:Y:S04]  /*10a80*/  LDL.LU R20, [R1+0x4] ;  /* 0x0000040001147983 */ /* 0x000ee80000300800 */
[----:B------:R-:W3:Y:S04]  /*10a90*/  LDL.LU.64 R2, [R1+0x10] ;  /* 0x0000100001027983 */ /* 0x000ee80000300a00 */
[----:B------:R4:W5:Y:S04]  /*10aa0*/  LDL R10, [R1+0x8] ;  /* 0x00000800010a7983 */ /* 0x0009680000100800 */
[----:B------:R4:W5:Y:S01]  /*10ab0*/  LDL R8, [R1] ;  /* 0x0000000001087983 */ /* 0x0009620000100800 */
[----:B-1----:R-:W-:-:S13]  /*10ac0*/  ISETP.NE.AND P6, PT, R4, 0x1, PT ;  /* 0x000000010400780c */ /* 0x002fda0003fc5270 */
[----:B------:R-:W1:Y:S08]  /*10ad0*/  @P6 LDC R5, c[0x0][0x44c] ;  /* 0x00011300ff056b82 */ /* 0x000e700000000800 */
[----:B------:R-:W0:Y:S01]  /*10ae0*/  @P6 LDC R4, c[0x0][0x450] ;  /* 0x00011400ff046b82 */ /* 0x000e220000000800 */
[----:B--2---:R-:W-:Y:S02]  /*10af0*/  IMAD R0, R21, UR6, RZ ;  /* 0x0000000615007c24 */ /* 0x004fe4000f8e02ff */
[----:B------:R-:W2:Y:S02]  /*10b00*/  S2R R21, SR_TID.X ;  /* 0x0000000000157919 */ /* 0x000ea40000002100 */
[----:B------:R-:W-:Y:S01]  /*10b10*/  IMAD R0, R31, UR7, R0 ;  /* 0x000000071f007c24 */ /* 0x000fe2000f8e0200 */
[----:B---3--:R-:W-:-:S02]  /*10b20*/  MOV R3, R20 ;  /* 0x0000001400037202 */ /* 0x008fc40000000f00 */
[----:B------:R-:W3:Y:S01]  /*10b30*/  S2R R20, SR_TID.X ;  /* 0x0000000000147919 */ /* 0x000ee20000002100 */
[----:B------:R-:W-:-:S04]  /*10b40*/  IMAD.WIDE.U32 R2, R25, UR4, R2 ;  /* 0x0000000419027c25 */ /* 0x000fc8000f8e0002 */
[----:B------:R-:W-:Y:S01]  /*10b50*/  IMAD R3, R25, UR5, R3 ;  /* 0x0000000519037c24 */ /* 0x000fe2000f8e0203 */
[----:B------:R-:W-:Y:S01]  /*10b60*/  ULDC.64 UR4, c[0x0][0x2d0] ;  /* 0x0000b40000047ab9 */ /* 0x000fe20000000a00 */
[----:B------:R-:W-:-:S04]  /*10b70*/  IMAD.WIDE.U32 R2, R31, UR6, R2 ;  /* 0x000000061f027c25 */ /* 0x000fc8000f8e0002 */
[----:B------:R-:W-:Y:S02]  /*10b80*/  IMAD.IADD R3, R3, 0x1, R0 ;  /* 0x0000000103037824 */ /* 0x000fe400078e0200 */
[----:B--2---:R-:W-:-:S05]  /*10b90*/  IMAD.SHL.U32 R21, R21, 0x10, RZ ;  /* 0x0000001015157824 */ /* 0x004fca00078e00ff */
[----:B------:R-:W-:Y:S02]  /*10ba0*/  LOP3.LUT R21, R21, 0x70, RZ, 0xc0, !PT ;  /* 0x0000007015157812 */ /* 0x000fe400078ec0ff */
[----:B---3--:R-:W-:-:S04]  /*10bb0*/  LOP3.LUT R20, R20, 0x7f, RZ, 0xc0, !PT ;  /* 0x0000007f14147812 */ /* 0x008fc800078ec0ff */
[----:B------:R-:W-:-:S04]  /*10bc0*/  SHF.R.U32.HI R20, RZ, 0x3, R20 ;  /* 0x00000003ff147819 */ /* 0x000fc80000011614 */
[----:B------:R-:W-:-:S05]  /*10bd0*/  LOP3.LUT R20, R20, R21, RZ, 0xfc, !PT ;  /* 0x0000001514147212 */ /* 0x000fca00078efcff */
[----:B------:R-:W-:-:S04]  /*10be0*/  IMAD R0, R17, 0x80, R20 ;  /* 0x0000008011007824 */ /* 0x000fc800078e0214 */
[----:B-1----:R-:W-:-:S04]  /*10bf0*/  @P6 IMAD.HI.U32 R5, R0, R5, RZ ;  /* 0x0000000500056227 */ /* 0x002fc800078e00ff */
[----:B------:R-:W-:Y:S01]  /*10c00*/  IMAD.MOV.U32 R6, RZ, RZ, R0 ;  /* 0x000000ffff067224 */ /* 0x000fe200078e0000 */
[----:B0-----:R-:W-:Y:S02]  /*10c10*/  @P6 SHF.R.U32.HI R6, RZ, R4, R5 ;  /* 0x00000004ff066219 */ /* 0x001fe40000011605 */
[----:B------:R-:W0:Y:S03]  /*10c20*/  LDC R5, c[0x0][0x448] ;  /* 0x00011200ff057b82 */ /* 0x000e260000000800 */
[----:B------:R-:W-:Y:S01]  /*10c30*/  IMAD.MOV R4, RZ, RZ, -R6 ;  /* 0x000000ffff047224 */ /* 0x000fe200078e0a06 */
[----:B------:R-:W1:Y:S01]  /*10c40*/  S2R R20, SR_TID.X ;  /* 0x0000000000147919 */ /* 0x000e620000002100 */
        /* <DEDUP_REMOVED lines=19> */
[----:B-1----:R-:W-:-:S04]  /*10d80*/  LOP3.LUT R20, R20, 0x7f, RZ, 0xc0, !PT ;  /* 0x0000007f14147812 */ /* 0x002fc800078ec0ff */
[----:B------:R-:W-:Y:S01]  /*10d90*/  SHF.R.U32.HI R9, RZ, 0x3, R20 ;  /* 0x00000003ff097819 */ /* 0x000fe20000011614 */
[----:B----4-:R-:W-:Y:S06]  /*10da0*/  BRA.DIV UR4, `(.L_x_9169) ;  /* 0x0000004204787947 */ /* 0x010fec000b800000 */
[----:B------:R-:W0:Y:S01]  /*10db0*/  SHFL.IDX PT, R14, R0, RZ, 0x181f ;  /* 0x00181fff000e7589 */ /* 0x000e2200000e0000 */
[----:B-----5:R-:W-:Y:S02]  /*10dc0*/  IMAD R5, R10, R5, RZ ;  /* 0x000000050a057224 */ /* 0x020fe400078e02ff */
[----:B------:R-:W-:Y:S01]  /*10dd0*/  IMAD R17, R17, 0x80, R9 ;  /* 0x0000008011117824 */ /* 0x000fe200078e0209 */
[----:B------:R-:W1:Y:S03]  /*10de0*/  SHFL.IDX PT, R2, R4, RZ, 0x181f ;  /* 0x00181fff04027589 */ /* 0x000e6600000e0000 */
[C---:B------:R-:W-:Y:S01]  /*10df0*/  VIADD R6, R17.reuse, 0x10 ;  /* 0x0000001011067836 */ /* 0x040fe20000000000 */
[----:B------:R-:W-:-:S13]  /*10e00*/  ISETP.GE.AND P2, PT, R17, R5, PT ;  /* 0x000000051100720c */ /* 0x000fda0003f46270 */
[----:B0-----:R-:W-:-:S05]  /*10e10*/  @!P2 LEA R14, P3, R30, R14, 0x1 ;  /* 0x0000000e1e0ea211 */ /* 0x001fca00078608ff */
[----:B-1----:R-:W-:Y:S01]  /*10e20*/  @!P2 IMAD.X R3, RZ, RZ, R2, P3 ;  /* 0x000000ffff03a224 */ /* 0x002fe200018e0602 */
[----:B------:R-:W-:Y:S02]  /*10e30*/  @!P2 MOV R2, R14 ;  /* 0x0000000e0002a202 */ /* 0x000fe40000000f00 */
        /* <DEDUP_REMOVED lines=32> */
[----:B------:R1:W-:Y:S01]  /*11040*/  @!P2 LDGSTS.E.BYPASS.LTC128B.128 [R8+0x15c00], desc[UR36][R2.64+0x80], !P1 ;  /* 0x15c000800208afae */ /* 0x0003e2000c901d64 */
[----:B------:R-:W-:Y:S01]  /*11050*/  ISETP.GE.AND P2, PT, R6, R5, PT ;  /* 0x000000050600720c */ /* 0x000fe20003f46270 */
[----:B------:R-:W-:Y:S02]  /*11060*/  VIADD R6, R17, 0x50 ;  /* 0x0000005011067836 */ /* 0x000fe40000000000 */
        /* <DEDUP_REMOVED lines=28> */
.L_x_9264:
        /* <DEDUP_REMOVED lines=11> */
.L_x_9171:
[----:B------:R-:W-:Y:S05]  /*112e0*/  BSYNC B0 ;  /* 0x0000000000007941 */ /* 0x000fea0003800000 */
.L_x_9170:
[----:B------:R-:W-:Y:S01]  /*112f0*/  NOP ;  /* 0x0000000000007918 */ /* 0x000fe20000000000 */
[----:B------:R-:W-:-:S13]  /*11300*/  PLOP3.LUT P0, PT, PT, PT, PT, 0x80, 0x0 ;  /* 0x000000000000781c */ /* 0x000fda0003f0f070 */
.L_x_9172:
        /* <DEDUP_REMOVED lines=10> */
[----:B------:R-:W-:-:S04]  /*113b0*/  LOP3.LUT R0, R0, 0xfffffffe, RZ, 0xc0, !PT ;  /* 0xfffffffe00007812 */ /* 0x000fc800078ec0ff */
[----:B------:R-:W-:-:S04]  /*113c0*/  IADD3 R0, R2, -R0, RZ ;  /* 0x8000000002007210 */ /* 0x000fc80007ffe0ff */
        /* <DEDUP_REMOVED lines=9> */
.L_x_9265:
[----:B------:R-:W-:Y:S05]  /*11460*/  BSYNC B0 ;  /* 0x0000000000007941 */ /* 0x000fea0003800000 */
.L_x_9173:
        /* <DEDUP_REMOVED lines=8> */
.L_x_9189:
[----:B0-----:R-:W0:Y:S01]  /*114f0*/  S2R R3, SR_TID.X ;  /* 0x0000000000037919 */ /* 0x001e220000002100 */
[----:B------:R-:W1:Y:S01]  /*11500*/  LDC R4, c[0x0][0x430] ;  /* 0x00010c00ff047b82 */ /* 0x000e620000000800 */
[----:B------:R-:W-:Y:S05]  /*11510*/  YIELD ;  /* 0x0000000000007946 */ /* 0x000fea0003800000 */
[----:B------:R-:W-:Y:S01]  /*11520*/  ULDC.64 UR4, c[0x0][0x428] ;  /* 0x00010a0000047ab9 */ /* 0x000fe20000000a00 */
[----:B------:R-:W-:Y:S01]  /*11530*/  LOP3.LUT P3, RZ, R23, 0x4, RZ, 0xc0, !PT ;  /* 0x0000000417ff7812 */ /* 0x000fe2000786c0ff */
[----:B------:R-:W-:Y:S01]  /*11540*/  VIADD R26, R10, 0x1 ;  /* 0x000000010a1a7836 */ /* 0x000fe20000000000 */
[----:B-1----:R-:W-:-:S02]  /*11550*/  ISETP.NE.AND P0, PT, R4, 0x1, PT ;  /* 0x000000010400780c */ /* 0x002fc40003f05270 */
[C---:B0-----:R-:W-:Y:S01]  /*11560*/  LOP3.LUT R0, R3.reuse, 0x7f, RZ, 0xc0, !PT ;  /* 0x0000007f03007812 */ /* 0x041fe200078ec0ff */
[----:B------:R-:W-:-:S03]  /*11570*/  IMAD.SHL.U32 R4, R3, 0x10, RZ ;  /* 0x0000001003047824 */ /* 0x000fc600078e00ff */
[----:B------:R-:W-:-:S07]  /*11580*/  SHF.R.U32.HI R5, RZ, 0x3, R0 ;  /* 0x00000003ff057819 */ /* 0x000fce0000011600 */
[----:B------:R-:W0:Y:S01]  /*11590*/  @P0 LDC R0, c[0x0][0x434] ;  /* 0x00010d00ff000b82 */ /* 0x000e220000000800 */
[----:B------:R-:W-:Y:S01]  /*115a0*/  LOP3.LUT R4, R4, 0x70, RZ, 0xc0, !PT ;  /* 0x0000007004047812 */ /* 0x000fe200078ec0ff */
[----:B------:R-:W-:Y:S02]  /*115b0*/  IMAD R7, R6, 0x80, R5 ;  /* 0x0000008006077824 */ /* 0x000fe400078e0205 */
[----:B------:R-:W-:-:S04]  /*115c0*/  IMAD R5, R37, UR4, RZ ;  /* 0x0000000425057c24 */ /* 0x000fc8000f8e02ff */
[----:B------:R-:W1:Y:S01]  /*115d0*/  @P0 LDC R3, c[0x0][0x438] ;  /* 0x00010e00ff030b82 */ /* 0x000e620000000800 */
[----:B------:R-:W-:Y:S01]  /*115e0*/  IADD3 R7, R4, R7, R36 ;  /* 0x0000000704077210 */ /* 0x000fe20007ffe024 */
[----:B------:R-:W-:-:S04]  /*115f0*/  IMAD R5, R32, UR5, R5 ;  /* 0x0000000520057c24 */ /* 0x000fc8000f8e0205 */
[----:B------:R-:W-:Y:S02]  /*11600*/  IMAD.MOV.U32 R8, RZ, RZ, R7 ;  /* 0x000000ffff087224 */ /* 0x000fe400078e0007 */
[----:B0-----:R-:W-:-:S05]  /*11610*/  @P0 IMAD.HI.U32 R0, R7, R0, RZ ;  /* 0x0000000007000227 */ /* 0x001fca00078e00ff */
[----:B-1----:R-:W-:-:S04]  /*11620*/  @P0 SHF.R.U32.HI R8, RZ, R3, R0 ;  /* 0x00000003ff080219 */ /* 0x002fc80000011600 */
[--C-:B------:R-:W-:Y:S01]  /*11630*/  SHF.R.S32.HI R3, RZ, 0x1f, R8.reuse ;  /* 0x0000001fff037819 */ /* 0x100fe20000011408 */
[----:B------:R-:W-:-:S04]  /*11640*/  IMAD.MOV.U32 R2, RZ, RZ, R8 ;  /* 0x000000ffff027224 */ /* 0x000fc800078e0008 */
[----:B------:R-:W-:Y:S01]  /*11650*/  IMAD.WIDE.U32 R2, R32, UR4, R2 ;  /* 0x0000000420027c25 */ /* 0x000fe2000f8e0002 */
[----:B------:R-:W-:-:S04]  /*11660*/  ULDC.64 UR4, c[0x0][0x418] ;  /* 0x0001060000047ab9 */ /* 0x000fc80000000a00 */
[----:B------:R-:W-:Y:S02]  /*11670*/  IADD3 R3, R5, R3, RZ ;  /* 0x0000000305037210 */ /* 0x000fe40007ffe0ff */
        /* <DEDUP_REMOVED lines=14> */
.L_x_9177:
[----:B------:R-:W-:Y:S01]  /*11760*/  IMAD R6, R26, 0x8, R22 ;  /* 0x000000081a067824 */ /* 0x000fe200078e0216 */
[----:B------:R-:W-:Y:S01]  /*11770*/  SHF.L.U32 R3, R28, 0x1f, RZ ;  /* 0x0000001f1c037819 */ /* 0x000fe200000006ff */
[----:B------:R-:W-:Y:S03]  /*11780*/  BSSY B1, `(.L_x_9178) ;  /* 0x0000003000017945 */ /* 0x000fe60003800000 */
[----:B------:R-:W0:Y:S02]  /*11790*/  SYNCS.PHASECHK.TRANS64.TRYWAIT P0, [R6+URZ+0x28840], R3 ;  /* 0x02884003060075a7 */ /* 0x000e24000800017f */
[----:B0-----:R-:W-:Y:S05]  /*117a0*/  @!P0 BRA `(.L_x_9179) ;  /* 0x00000040008c8947 */ /* 0x001fea0003800000 */
.L_x_9266:
[----:B------:R-:W-:Y:S05]  /*117b0*/  BSYNC B1 ;  /* 0x0000000000017941 */ /* 0x000fea0003800000 */
.L_x_9178:
        /* <DEDUP_REMOVED lines=26> */
[----:B0-----:R-:W-:-:S04]  /*11960*/  IADD3 R2, P0, R2, R5, RZ ;  /* 0x0000000502027210 */ /* 0x001fc80007f1e0ff */
[----:B-1----:R-:W-:-:S05]  /*11970*/  IADD3.X R3, RZ, R3, RZ, P0, !PT ;  /* 0x00000003ff037210 */ /* 0x002fca00007fe4ff */
        /* <DEDUP_REMOVED lines=41> */
.L_x_9284:
        /* <DEDUP_REMOVED lines=9> */
.L_x_9181:
        /* <DEDUP_REMOVED lines=10> */
.L_x_9182:
[----:B------:R3:W-:Y:S01]  /*11d40*/  SYNCS.ARRIVE.TRANS64.A1T0 RZ, [R6+URZ+0x28830], RZ ;  /* 0x028830ff06ff79a7 */ /* 0x0007e2000810003f */
[----:B------:R-:W-:Y:S05]  /*11d50*/  @!P4 BRA `(.L_x_9183) ;  /* 0x000000000004c947 */ /* 0x000fea0003800000 */
[----:B------:R-:W-:Y:S01]  /*11d60*/  BPT.TRAP 0x1 ;  /* 0x000000040000795c */ /* 0x000fe20000300000 */
.L_x_9183:
[----:B-1----:R-:W-:Y:S01]  /*11d70*/  SHF.L.U32 R2, R17, 0x1f, RZ ;  /* 0x0000001f11027819 */ /* 0x002fe200000006ff */
[----:B------:R-:W-:Y:S01]  /*11d80*/  BSSY B1, `(.L_x_9184) ;  /* 0x0000005000017945 */ /* 0x000fe20003800000 */
[----:B---3--:R-:W-:Y:S01]  /*11d90*/  LEA R6, R10, R22, 0x3 ;  /* 0x000000160a067211 */ /* 0x008fe200078e18ff */
[----:B------:R-:W-:-:S03]  /*11da0*/  IMAD R8, R31, -0x80, R34 ;  /* 0xffffff801f087824 */ /* 0x000fc600078e0222 */
[----:B------:R-:W1:Y:S02]  /*11db0*/  SYNCS.PHASECHK.TRANS64.TRYWAIT P0, [R6+URZ+0x28860], R2 ;  /* 0x02886002060075a7 */ /* 0x000e64000800017f */
[----:B-1----:R-:W-:Y:S05]  /*11dc0*/  @!P0 BRA `(.L_x_9185) ;  /* 0x0000004400648947 */ /* 0x002fea0003800000 */
.L_x_9285:
[----:B------:R-:W-:Y:S05]  /*11dd0*/  BSYNC B1 ;  /* 0x0000000000017941 */ /* 0x000fea0003800000 */
.L_x_9184:
        /* <DEDUP_REMOVED lines=66> */
.L_x_9303:
        /* <DEDUP_REMOVED lines=27> */
.L_x_9187:
        /* <DEDUP_REMOVED lines=10> */
.L_x_9188:
[C---:B------:R-:W-:Y:S01]  /*12450*/  ISETP.GT.AND P0, PT, R27.reuse, R35, PT ;  /* 0x000000231b00720c */ /* 0x040fe20003f04270 */
[----:B------:R0:W-:Y:S01]  /*12460*/  SYNCS.ARRIVE.TRANS64.A1T0 RZ, [R6+URZ+0x28850], RZ ;  /* 0x028850ff06ff79a7 */ /* 0x0001e2000810003f */
[----:B------:R-:W-:Y:S02]  /*12470*/  IMAD.MOV.U32 R10, RZ, RZ, R26 ;  /* 0x000000ffff0a7224 */ /* 0x000fe400078e001a */
[----:B------:R-:W-:Y:S02]  /*12480*/  IMAD.MOV.U32 R17, RZ, RZ, R28 ;  /* 0x000000ffff117224 */ /* 0x000fe400078e001c */
[----:B------:R-:W-:Y:S02]  /*12490*/  IMAD.MOV.U32 R31, RZ, RZ, R27 ;  /* 0x000000ffff1f7224 */ /* 0x000fe400078e001b */
[----:B0-----:R-:W-:-:S05]  /*124a0*/  VIADD R6, R27, 0xffffffff ;  /* 0xffffffff1b067836 */ /* 0x001fca0000000000 */
[----:B------:R-:W-:Y:S05]  /*124b0*/  @P0 BRA `(.L_x_9189) ;  /* 0xfffffff0000c0947 */ /* 0x000fea000383ffff */
.L_x_9176:
[----:B------:R-:W-:Y:S05]  /*124c0*/  BSYNC B0 ;  /* 0x0000000000007941 */ /* 0x000fea0003800000 */
.L_x_9175:
        /* <DEDUP_REMOVED lines=17> */
.L_x_9191:
[----:B------:R-:W-:Y:S05]  /*125e0*/  BSYNC B0 ;  /* 0x0000000000007941 */ /* 0x000fea0003800000 */
.L_x_9190:
[----:B------:R-:W-:-:S13]  /*125f0*/  LOP3.LUT P0, RZ, R23, 0x4, RZ, 0xc0, !PT ;  /* 0x0000000417ff7812 */ /* 0x000fda000780c0ff */
[----:B------:R-:W-:Y:S05]  /*12600*/  @!P0 BRA `(.L_x_9192) ;  /* 0x0000000000048947 */ /* 0x000fea0003800000 */
[----:B------:R-:W-:Y:S01]  /*12610*/  BPT.TRAP 0x1 ;  /* 0x000000040000795c */ /* 0x000fe20000300000 */
.L_x_9192:
[----:B------:R-:W-:Y:S01]  /*12620*/  LEA R0, R26, R22, 0x3 ;  /* 0x000000161a007211 */ /* 0x000fe200078e18ff */
[----:B------:R-:W-:Y:S01]  /*12630*/  BSSY B0, `(.L_x_9193) ;  /* 0x0000005000007945 */ /* 0x000fe20003800000 */
[----:B0-----:R-:W-:Y:S01]  /*12640*/  SHF.L.U32 R3, R28, 0x1f, RZ ;  /* 0x0000001f1c037819 */ /* 0x001fe200000006ff */
[----:B------:R-:W-:-:S03]  /*12650*/  IMAD R6, R27, -0x80, R34 ;  /* 0xffffff801b067824 */ /* 0x000fc600078e0222 */
[----:B------:R-:W0:Y:S02]  /*12660*/  SYNCS.PHASECHK.TRANS64.TRYWAIT P0, [R0+URZ+0x28860], R3 ;  /* 0x02886003000075a7 */ /* 0x000e24000800017f */
[----:B0-----:R-:W-:Y:S05]  /*12670*/  @!P0 BRA `(.L_x_9194) ;  /* 0x0000004400d48947 */ /* 0x001fea0003800000 */
.L_x_9304:
[----:B------:R-:W-:Y:S05]  /*12680*/  BSYNC B0 ;  /* 0x0000000000007941 */ /* 0x000fea0003800000 */
.L_x_9193:
        /* <DEDUP_REMOVED lines=51> */
[----:B------:R-:W3:Y:S02]  /*129c0*/  SHFL.IDX PT, R10, R18, 0x6, 0x181f ;  /* 0x00d81f00120a7f89 */ /* 0x000ee400000e0000 */
[----:B-1----:R-:W-:Y:S02]  /*129d0*/  IADD3.X R3, RZ, R8, RZ, P4, !PT ;  /* 0x00000008ff037210 */ /* 0x002fe400027fe4ff */
        /* <DEDUP_REMOVED lines=17> */
.L_x_9322:
        /* <DEDUP_REMOVED lines=11> */
.L_x_9196:
        /* <DEDUP_REMOVED lines=10> */
.L_x_9197:
[----:B------:R1:W-:Y:S01]  /*12c40*/  SYNCS.ARRIVE.TRANS64.A1T0 RZ, [R0+URZ+0x28850], RZ ;  /* 0x028850ff00ff79a7 */ /* 0x0003e2000810003f */
[----:B------:R-:W-:-:S05]  /*12c50*/  VIADD R26, R26, 0x1 ;  /* 0x000000011a1a7836 */ /* 0x000fca0000000000 */
[----:B------:R-:W-:-:S04]  /*12c60*/  ISETP.NE.AND P0, PT, R26, 0x2, PT ;  /* 0x000000021a00780c */ /* 0x000fc80003f05270 */
[----:B0-----:R-:W-:Y:S02]  /*12c70*/  SEL R3, RZ, 0x1, P0 ;  /* 0x00000001ff037807 */ /* 0x001fe40000000000 */
[----:B------:R-:W-:Y:S02]  /*12c80*/  SEL R26, R26, RZ, P0 ;  /* 0x000000ff1a1a7207 */ /* 0x000fe40000000000 */
[----:B-1----:R-:W-:-:S07]  /*12c90*/  LOP3.LUT R28, R28, R3, RZ, 0x3c, !PT ;  /* 0x000000031c1c7212 */ /* 0x002fce00078e3cff */
.L_x_9154:
[----:B------:R-:W-:Y:S05]  /*12ca0*/  BSYNC B7 ;  /* 0x0000000000077941 */ /* 0x000fea0003800000 */
.L_x_9152:
        /* <DEDUP_REMOVED lines=11> */
.L_x_9198:
        /* <DEDUP_REMOVED lines=43> */
.L_x_9332:
[----:B------:R-:W-:Y:S02]  /*13010*/  ULDC UR4, c[0x0][0xc38] ;  /* 0x00030e0000047ab9 */ /* 0x000fe40000000800 */
[----:B------:R-:W-:-:S04]  /*13020*/  IMAD.U32 R5, RZ, RZ, UR4 ;  /* 0x00000004ff057e24 */ /* 0x000fc8000f8e00ff */
[----:B-1----:R-:W-:-:S05]  /*13030*/  IMAD R14, R14, R5, RZ ;  /* 0x000000050e0e7224 */ /* 0x002fca00078e02ff */
[----:B------:R-:W-:-:S04]  /*13040*/  IADD3 R7, R7, R14, RZ ;  /* 0x0000000e07077210 */ /* 0x000fc80007ffe0ff */
[----:B------:R-:W-:-:S13]  /*13050*/  ISETP.GT.AND P6, PT, R7, R0, PT ;  /* 0x000000000700720c */ /* 0x000fda0003fc4270 */
[----:B------:R-:W-:Y:S05]  /*13060*/  @P6 BRA `(.L_x_9201) ;  /* 0x0000000000a46947 */ /* 0x000fea0003800000 */
.L_x_9204:
        /* <DEDUP_REMOVED lines=35> */
.L_x_9340:
[----:B------:R-:W-:Y:S02]  /*132a0*/  ULDC UR4, c[0x0][0xc38] ;  /* 0x00030e0000047ab9 */ /* 0x000fe40000000800 */
[----:B------:R-:W-:-:S04]  /*132b0*/  IMAD.U32 R5, RZ, RZ, UR4 ;  /* 0x00000004ff057e24 */ /* 0x000fc8000f8e00ff */
[----:B-1----:R-:W-:-:S04]  /*132c0*/  IMAD R14, R14, R5, RZ ;  /* 0x000000050e0e7224 */ /* 0x002fc800078e02ff */
[----:B------:R-:W-:-:S05]  /*132d0*/  IMAD.IADD R7, R14, 0x1, R7 ;  /* 0x000000010e077824 */ /* 0x000fca00078e0207 */
[----:B------:R-:W-:-:S13]  /*132e0*/  ISETP.GT.AND P6, PT, R7, R0, PT ;  /* 0x000000000700720c */ /* 0x000fda0003fc4270 */
[----:B------:R-:W-:Y:S05]  /*132f0*/  @!P6 BRA `(.L_x_9204) ;  /* 0xfffffffc005ce947 */ /* 0x000fea000383ffff */
.L_x_9201:
        /* <DEDUP_REMOVED lines=10> */
.L_x_9345:
[----:B------:R-:W-:-:S13]  /*133a0*/  ISETP.NE.AND P0, PT, R3, RZ, PT ;  /* 0x000000ff0300720c */ /* 0x000fda0003f05270 */
[----:B------:R-:W-:Y:S05]  /*133b0*/  @!P0 BRA `(.L_x_9206) ;  /* 0x0000000000108947 */ /* 0x000fea0003800000 */
[----:B------:R-:W-:Y:S01]  /*133c0*/  UMOV UR4, 0xffffffff ;  /* 0xffffffff00047882 */ /* 0x000fe20000000000 */
[----:B-1----:R-:W-:Y:S02]  /*133d0*/  VIADD R12, R12, 0xffffffff ;  /* 0xffffffff0c0c7836 */ /* 0x002fe40000000000 */
[----:B------:R-:W-:Y:S05]  /*133e0*/  BRA.DIV UR4, `(.L_x_9207) ;  /* 0x0000004e04587947 */ /* 0x000fea000b800000 */
[----:B------:R4:W1:Y:S02]  /*133f0*/  SHFL.IDX PT, R6, R2, R12, 0x1f ;  /* 0x00001f0c02067589 */ /* 0x00086400000e0000 */
.L_x_9206:
        /* <DEDUP_REMOVED lines=35> */
[----:B------:R-:W-:Y:S02]  /*13630*/  ISETP.GE.AND P2, PT, R2, RZ, PT ;  /* 0x000000ff0200720c */ /* 0x000fe40003f46270 */
[----:B------:R-:W-:-:S11]  /*13640*/  IADD3 R3, RZ, -R3, RZ ;  /* 0x80000003ff037210 */ /* 0x000fd60007ffe0ff */
        /* <DEDUP_REMOVED lines=22> */
.L_x_9208:
        /* <DEDUP_REMOVED lines=37> */
[----:B0-----:R-:W-:-:S02]  /*13a00*/  IADD3 R3, R8, 0xffffffe, RZ ;  /* 0x0ffffffe08037810 */ /* 0x001fc40007ffe0ff */
[----:B------:R-:W-:-:S04]  /*13a10*/  IABS R8, R5 ;  /* 0x0000000500087213 */ /* 0x000fc80000000000 */
        /* <DEDUP_REMOVED lines=18> */
[----:B------:R-:W-:Y:S02]  /*13b40*/  @!P1 LOP3.LUT R2, RZ, R5, RZ, 0x33, !PT ;  /* 0x00000005ff029212 */ /* 0x000fe400078e33ff */
[----:B------:R-:W-:-:S05]  /*13b50*/  IADD3 R5, -R5, RZ, RZ ;  /* 0x000000ff05057210 */ /* 0x000fca0007ffe1ff */
[----:B------:R-:W-:-:S07]  /*13b60*/  IMAD R18, R2, R5, R3 ;  /* 0x0000000502127224 */ /* 0x000fce00078e0203 */
.L_x_9209:
[----:B------:R-:W-:-:S05]  /*13b70*/  LOP3.LUT R2, RZ, R2, RZ, 0x33, !PT ;  /* 0x00000002ff027212 */ /* 0x000fca00078e33ff */
[----:B------:R-:W-:Y:S01]  /*13b80*/  IMAD.IADD R17, R17, 0x1, R2 ;  /* 0x0000000111117824 */ /* 0x000fe200078e0202 */
[----:B------:R-:W-:Y:S06]  /*13b90*/  BRA `(.L_x_9210) ;  /* 0x00000000001c7947 */ /* 0x000fec0003800000 */
.L_x_9202:
[----:B------:R-:W-:Y:S01]  /*13ba0*/  UMOV UR4, URZ ;  /* 0x0000003f00047c82 */ /* 0x000fe20008000000 */
[----:B------:R-:W-:Y:S01]  /*13bb0*/  UMOV UR5, URZ ;  /* 0x0000003f00057c82 */ /* 0x000fe20008000000 */
[----:B------:R-:W-:Y:S01]  /*13bc0*/  ULDC UR6, c[0x0][0xc3c] ;  /* 0x00030f0000067ab9 */ /* 0x000fe20000000800 */
[----:B------:R-:W-:Y:S02]  /*13bd0*/  IMAD.MOV.U32 R16, RZ, RZ, R0 ;  /* 0x000000ffff107224 */ /* 0x000fe400078e0000 */
[----:B------:R-:W-:Y:S02]  /*13be0*/  IMAD.U32 R17, RZ, RZ, UR4 ;  /* 0x00000004ff117e24 */ /* 0x000fe4000f8e00ff */
[----:B------:R-:W-:Y:S02]  /*13bf0*/  IMAD.U32 R18, RZ, RZ, UR5 ;  /* 0x00000005ff127e24 */ /* 0x000fe4000f8e00ff */
[----:B------:R-:W-:-:S07]  /*13c00*/  IMAD.U32 R19, RZ, RZ, UR6 ;  /* 0x00000006ff137e24 */ /* 0x000fce000f8e00ff */
.L_x_9210:
        /* <DEDUP_REMOVED lines=10> */
.L_x_9199:
[----:B------:R-:W-:Y:S02]  /*13cb0*/  ULDC UR4, c[0x0][0xc3c] ;  /* 0x00030f0000047ab9 */ /* 0x000fe40000000800 */
[----:B-1----:R-:W-:-:S13]  /*13cc0*/  ISETP.GE.AND P0, PT, R19, UR4, PT ;  /* 0x0000000413007c0c */ /* 0x002fda000bf06270 */
[----:B------:R-:W-:Y:S05]  /*13cd0*/  @!P0 BRA `(.L_x_9211) ;  /* 0xffffffb000448947 */ /* 0x000fea000383ffff */
[----:B------:R-:W-:Y:S05]  /*13ce0*/  BSYNC B8 ;  /* 0x0000000000087941 */ /* 0x000fea0003800000 */
.L_x_9146:
        /* <DEDUP_REMOVED lines=12> */
.L_x_9348:
[----:B------:R-:W-:Y:S05]  /*13db0*/  BSYNC B0 ;  /* 0x0000000000007941 */ /* 0x000fea0003800000 */
.L_x_9212:
[----:B------:R-:W-:-:S03]  /*13dc0*/  UMOV UR4, 0xffffffff ;  /* 0xffffffff00047882 */ /* 0x000fc60000000000 */
[----:B------:R-:W-:Y:S05]  /*13dd0*/  BRA.DIV UR4, `(.L_x_9214) ;  /* 0x0000004604187947 */ /* 0x000fea000b800000 */
[----:B0-----:R-:W0:Y:S02]  /*13de0*/  S2R R0, SR_TID.X ;  /* 0x0000000000007919 */ /* 0x001e240000002100 */
[----:B0-----:R-:W-:-:S04]  /*13df0*/  SHF.R.U32.HI R0, RZ, 0x5, R0 ;  /* 0x00000005ff007819 */ /* 0x001fc80000011600 */
[----:B------:R-:W-:-:S05]  /*13e00*/  LOP3.LUT R0, R0, 0x3, RZ, 0xc0, !PT ;  /* 0x0000000300007812 */ /* 0x000fca00078ec0ff */
[----:B------:R0:W1:Y:S02]  /*13e10*/  SHFL.IDX PT, R14, R0, RZ, 0x1f ;  /* 0x00001fff000e7589 */ /* 0x00006400000e0000 */
.L_x_9351:
[----:B-1----:R-:W-:Y:S01]  /*13e20*/  ISETP.NE.AND P0, PT, R14, RZ, PT ;  /* 0x000000ff0e00720c */ /* 0x002fe20003f05270 */
[----:B------:R-:W-:-:S12]  /*13e30*/  BSSY B0, `(.L_x_9215) ;  /* 0x0000026000007945 */ /* 0x000fd80003800000 */
[----:B------:R-:W-:Y:S05]  /*13e40*/  @P0 BRA `(.L_x_9216) ;  /* 0x0000000000900947 */ /* 0x000fea0003800000 */
[----:B------:R-:W-:-:S03]  /*13e50*/  UMOV UR4, 0xffffffff ;  /* 0xffffffff00047882 */ /* 0x000fc60000000000 */
[----:B------:R-:W-:Y:S05]  /*13e60*/  BRA.DIV UR4, `(.L_x_9217) ;  /* 0x0000004604287947 */ /* 0x000fea000b800000 */
[----:B------:R-:W-:-:S13]  /*13e70*/  ELECT P6, URZ, PT ;  /* 0x00000000003f782f */ /* 0x000fda00038c0000 */
.L_x_9354:
        /* <DEDUP_REMOVED lines=8> */
.L_x_9218:
[C---:B------:R-:W-:Y:S01]  /*13f00*/  LEA R5, R26.reuse, R7, 0x3 ;  /* 0x000000071a057211 */ /* 0x040fe200078e18ff */
[----:B------:R-:W-:Y:S01]  /*13f10*/  VIADD R26, R26, 0x1 ;  /* 0x000000011a1a7836 */ /* 0x000fe20000000000 */
[----:B------:R-:W-:-:S04]  /*13f20*/  SHF.L.U32 R0, R28, 0x1f, RZ ;  /* 0x0000001f1c007819 */ /* 0x000fc800000006ff */
[----:B------:R-:W0:Y:S01]  /*13f30*/  SYNCS.PHASECHK.TRANS64.TRYWAIT P1, [R5+URZ+0x28840], R0 ;  /* 0x02884000050075a7 */ /* 0x000e22000802017f */
[----:B------:R-:W-:-:S04]  /*13f40*/  ISETP.NE.AND P2, PT, R26, 0x2, PT ;  /* 0x000000021a00780c */ /* 0x000fc80003f45270 */
[----:B------:R-:W-:Y:S01]  /*13f50*/  SEL R3, RZ, 0x1, P2 ;  /* 0x00000001ff037807 */ /* 0x000fe20001000000 */
[----:B0-----:R-:W-:Y:S08]  /*13f60*/  @!P1 BRA `(.L_x_9219) ;  /* 0x0000004400089947 */ /* 0x001ff00003800000 */
.L_x_9355:
[----:B------:R-:W-:Y:S02]  /*13f70*/  SEL R26, R26, RZ, P2 ;  /* 0x000000ff1a1a7207 */ /* 0x000fe40001000000 */
[----:B------:R-:W-:Y:S01]  /*13f80*/  LOP3.LUT R2, R28, R3, RZ, 0x3c, !PT ;  /* 0x000000031c027212 */ /* 0x000fe200078e3cff */
[----:B------:R-:W-:Y:S06]  /*13f90*/  @!P0 BRA `(.L_x_9220) ;  /* 0x0000000000048947 */ /* 0x000fec0003800000 */
[----:B------:R-:W-:Y:S01]  /*13fa0*/  BPT.TRAP 0x1 ;  /* 0x000000040000795c */ /* 0x000fe20000300000 */
.L_x_9220:
[----:B------:R-:W-:Y:S01]  /*13fb0*/  IMAD R3, R26, 0x8, R7 ;  /* 0x000000081a037824 */ /* 0x000fe200078e0207 */
[----:B------:R-:W-:-:S04]  /*13fc0*/  SHF.L.U32 R2, R2, 0x1f, RZ ;  /* 0x0000001f02027819 */ /* 0x000fc800000006ff */
[----:B------:R-:W1:Y:S02]  /*13fd0*/  SYNCS.PHASECHK.TRANS64.TRYWAIT P1, [R3+URZ+0x28840], R2 ;  /* 0x02884002030075a7 */ /* 0x000e64000802017f */
[----:B-1----:R-:W-:Y:S05]  /*13fe0*/  @!P1 BRA `(.L_x_9221) ;  /* 0x0000004000fc9947 */ /* 0x002fea0003800000 */
.L_x_9356:
[----:B------:R-:W-:Y:S05]  /*13ff0*/  @!P0 BRA `(.L_x_9222) ;  /* 0x0000000000048947 */ /* 0x000fea0003800000 */
[----:B------:R-:W-:Y:S01]  /*14000*/  BPT.TRAP 0x1 ;  /* 0x000000040000795c */ /* 0x000fe20000300000 */
.L_x_9222:
[----:B------:R-:W3:Y:S02]  /*14010*/  SYNCS.PHASECHK.TRANS64.TRYWAIT P1, [R5+URZ+0x28860], R0 ;  /* 0x02886000050075a7 */ /* 0x000ee4000802017f */
[----:B---3--:R-:W-:Y:S05]  /*14020*/  @!P1 BRA `(.L_x_9223) ;  /* 0x0000004400009947 */ /* 0x008fea0003800000 */
.L_x_9357:
[----:B------:R-:W-:Y:S05]  /*14030*/  @!P0 BRA `(.L_x_9224) ;  /* 0x0000000000048947 */ /* 0x000fea0003800000 */
[----:B------:R-:W-:Y:S01]  /*14040*/  BPT.TRAP 0x1 ;  /* 0x000000040000795c */ /* 0x000fe20000300000 */
.L_x_9224:
[----:B----4-:R4:W0:Y:S02]  /*14050*/  SYNCS.PHASECHK.TRANS64.TRYWAIT P0, [R3+URZ+0x28860], R2 ;  /* 0x02886002030075a7 */ /* 0x010824000800017f */
[----:B0-----:R-:W-:Y:S05]  /*14060*/  @!P0 NANOSLEEP.SYNCS 0x989680 ;  /* 0x009896800000895d */ /* 0x001fea0003900000 */
[----:B------:R-:W0:Y:S02]  /*14070*/  @!P0 SYNCS.PHASECHK.TRANS64 P0, [R3+URZ+0x28860], R2 ;  /* 0x02886002030085a7 */ /* 0x000e24000800007f */
[----:B0-----:R-:W-:Y:S05]  /*14080*/  @!P0 BRA `(.L_x_9224) ;  /* 0xfffffffc00f08947 */ /* 0x001fea000383ffff */
.L_x_9216:
[----:B------:R-:W-:Y:S05]  /*14090*/  BSYNC B0 ;  /* 0x0000000000007941 */ /* 0x000fea0003800000 */
.L_x_9215:
[----:B------:R-:W-:Y:S05]  /*140a0*/  EXIT ;  /* 0x000000000000794d */ /* 0x000fea0003800000 */
.L_x_9079:
[----:B0-----:R-:W-:-:S04]  /*140b0*/  IMAD.U32 R3, RZ, RZ, UR40 ;  /* 0x00000028ff037e24 */ /* 0x001fc8000f8e00ff */
[----:B------:R0:W1:Y:S03]  /*140c0*/  SYNCS.PHASECHK.TRANS64.TRYWAIT P1, [R3+URZ+0x28800], R0 ;  /* 0x02880000030075a7 */ /* 0x000066000802017f */
[----:B-1----:R-:W-:Y:S05]  /*140d0*/  @!P1 NANOSLEEP.SYNCS 0x989680 ;  /* 0x009896800000995d */ /* 0x002fea0003900000 */
[----:B------:R-:W1:Y:S02]  /*140e0*/  @!P1 SYNCS.PHASECHK.TRANS64 P1, [R3+URZ+0x28800], R0 ;  /* 0x02880000030095a7 */ /* 0x000e64000802007f */
[----:B-1----:R-:W-:Y:S05]  /*140f0*/  @!P1 BRA `(.L_x_9079) ;  /* 0xfffffffc00ec9947 */ /* 0x002fea000383ffff */
[----:B------:R-:W-:Y:S05]  /*14100*/  BRA `(.L_x_9225) ;  /* 0xfffffedc00107947 */ /* 0x000fea000383ffff */
.L_x_9083:
[----:B-1----:R1:W2:Y:S02]  /*14110*/  SYNCS.PHASECHK.TRANS64.TRYWAIT P1, [R0+URZ+0x28830], R3 ;  /* 0x02883003000075a7 */ /* 0x0022a4000802017f */
[----:B--2---:R-:W-:Y:S05]  /*14120*/  @!P1 NANOSLEEP.SYNCS 0x989680 ;  /* 0x009896800000995d */ /* 0x004fea0003900000 */
[----:B------:R-:W2:Y:S02]  /*14130*/  @!P1 SYNCS.PHASECHK.TRANS64 P1, [R0+URZ+0x28830], R3 ;  /* 0x02883003000095a7 */ /* 0x000ea4000802007f */
[----:B--2---:R-:W-:Y:S05]  /*14140*/  @!P1 BRA `(.L_x_9083) ;  /* 0xfffffffc00f09947 */ /* 0x004fea000383ffff */
[----:B------:R-:W-:Y:S05]  /*14150*/  BRA `(.L_x_9082) ;  /* 0xfffffedc002c7947 */ /* 0x000fea000383ffff */
.L_x_9089:
[----:B-1----:R-:W-:-:S04]  /*14160*/  IMAD.U32 R7, RZ, RZ, UR10 ;  /* 0x0000000aff077e24 */ /* 0x002fc8000f8e00ff */
[----:B------:R1:W2:Y:S03]  /*14170*/  SYNCS.PHASECHK.TRANS64.TRYWAIT P1, [R7+URZ+0x28830], R6 ;  /* 0x02883006070075a7 */ /* 0x0002a6000802017f */
[----:B--2---:R-:W-:Y:S05]  /*14180*/  @!P1 NANOSLEEP.SYNCS 0x989680 ;  /* 0x009896800000995d */ /* 0x004fea0003900000 */
[----:B------:R-:W2:Y:S02]  /*14190*/  @!P1 SYNCS.PHASECHK.TRANS64 P1, [R7+URZ+0x28830], R6 ;  /* 0x02883006070095a7 */ /* 0x000ea4000802007f */
[----:B--2---:R-:W-:Y:S05]  /*141a0*/  @!P1 BRA `(.L_x_9089) ;  /* 0xfffffffc00ec9947 */ /* 0x004fea000383ffff */
[----:B------:R-:W-:Y:S05]  /*141b0*/  BRA `(.L_x_9086) ;  /* 0xffffff0800407947 */ /* 0x000fea000383ffff */
.L_x_9093:
[----:B-1----:R-:W-:-:S04]  /*141c0*/  IMAD.U32 R7, RZ, RZ, UR10 ;  /* 0x0000000aff077e24 */ /* 0x002fc8000f8e00ff */
[----:B------:R1:W2:Y:S03]  /*141d0*/  SYNCS.PHASECHK.TRANS64.TRYWAIT P1, [R7+URZ+0x28850], R6 ;  /* 0x02885006070075a7 */ /* 0x0002a6000802017f */
[----:B--2---:R-:W-:Y:S05]  /*141e0*/  @!P1 NANOSLEEP.SYNCS 0x989680 ;  /* 0x009896800000995d */ /* 0x004fea0003900000 */
[----:B------:R-:W2:Y:S02]  /*141f0*/  @!P1 SYNCS.PHASECHK.TRANS64 P1, [R7+URZ+0x28850], R6 ;  /* 0x02885006070095a7 */ /* 0x000ea4000802007f */
[----:B--2---:R-:W-:Y:S05]  /*14200*/  @!P1 BRA `(.L_x_9093) ;  /* 0xfffffffc00ec9947 */ /* 0x004fea000383ffff */
[----:B------:R-:W-:Y:S05]  /*14210*/  BRA `(.L_x_9090) ;  /* 0xffffff0c00187947 */ /* 0x000fea000383ffff */
.L_x_9101:
[----:B-1----:R-:W-:-:S04]  /*14220*/  IMAD.U32 R7, RZ, RZ, UR10 ;  /* 0x0000000aff077e24 */ /* 0x002fc8000f8e00ff */
[----:B------:R1:W2:Y:S03]  /*14230*/  SYNCS.PHASECHK.TRANS64.TRYWAIT P1, [R7+URZ+0x28830], R6 ;  /* 0x02883006070075a7 */ /* 0x0002a6000802017f */
[----:B--2---:R-:W-:Y:S05]  /*14240*/  @!P1 NANOSLEEP.SYNCS 0x989680 ;  /* 0x009896800000995d */ /* 0x004fea0003900000 */
[----:B------:R-:W2:Y:S02]  /*14250*/  @!P1 SYNCS.PHASECHK.TRANS64 P1, [R7+URZ+0x28830], R6 ;  /* 0x02883006070095a7 */ /* 0x000ea4000802007f */
[----:B--2---:R-:W-:Y:S05]  /*14260*/  @!P1 BRA `(.L_x_9101) ;  /* 0xfffffffc00ec9947 */ /* 0x004fea000383ffff */
[----:B------:R-:W-:Y:S05]  /*14270*/  BRA `(.L_x_9098) ;  /* 0xffffff3800a87947 */ /* 0x000fea000383ffff */
.L_x_9105:
[----:B-1----:R-:W-:-:S04]  /*14280*/  IMAD.U32 R7, RZ, RZ, UR10 ;  /* 0x0000000aff077e24 */ /* 0x002fc8000f8e00ff */
[----:B------:R1:W2:Y:S03]  /*14290*/  SYNCS.PHASECHK.TRANS64.TRYWAIT P1, [R7+URZ+0x28850], R6 ;  /* 0x02885006070075a7 */ /* 0x0002a6000802017f */
[----:B--2---:R-:W-:Y:S05]  /*142a0*/  @!P1 NANOSLEEP.SYNCS 0x989680 ;  /* 0x009896800000995d */ /* 0x004fea0003900000 */
[----:B------:R-:W2:Y:S02]  /*142b0*/  @!P1 SYNCS.PHASECHK.TRANS64 P1, [R7+URZ+0x28850], R6 ;  /* 0x02885006070095a7 */ /* 0x000ea4000802007f */
[----:B--2---:R-:W-:Y:S05]  /*142c0*/  @!P1 BRA `(.L_x_9105) ;  /* 0xfffffffc00ec9947 */ /* 0x004fea000383ffff */
[----:B------:R-:W-:Y:S05]  /*142d0*/  BRA `(.L_x_9102) ;  /* 0xffffff3c00747947 */ /* 0x000fea000383ffff */
.L_x_9112:
[----:B-1----:R-:W-:-:S04]  /*142e0*/  IMAD.U32 R5, RZ, RZ, UR5 ;  /* 0x00000005ff057e24 */ /* 0x002fc8000f8e00ff */
[----:B------:R1:W2:Y:S03]  /*142f0*/  SYNCS.PHASECHK.TRANS64.TRYWAIT P1, [R5+URZ+0x28850], R4 ;  /* 0x02885004050075a7 */ /* 0x0002a6000802017f */
[----:B--2---:R-:W-:Y:S05]  /*14300*/  @!P1 NANOSLEEP.SYNCS 0x989680 ;  /* 0x009896800000995d */ /* 0x004fea0003900000 */
[----:B------:R-:W2:Y:S02]  /*14310*/  @!P1 SYNCS.PHASECHK.TRANS64 P1, [R5+URZ+0x28850], R4 ;  /* 0x02885004050095a7 */ /* 0x000ea4000802007f */
[----:B--2---:R-:W-:Y:S05]  /*14320*/  @!P1 BRA `(.L_x_9112) ;  /* 0xfffffffc00ec9947 */ /* 0x004fea000383ffff */
[----:B------:R-:W-:Y:S05]  /*14330*/  BRA `(.L_x_9111) ;  /* 0xffffff6000687947 */ /* 0x000fea000383ffff */
.L_x_9160:
        /* <DEDUP_REMOVED lines=11> */
.L_x_9227:
[----:B------:R-:W-:Y:S05]  /*143f0*/  BSYNC B0 ;  /* 0x0000000000007941 */ /* 0x000fea0003800000 */
.L_x_9226:
[----:B------:R-:W-:Y:S05]  /*14400*/  BRA `(.L_x_9228) ;  /* 0xffffffb800907947 */ /* 0x000fea000383ffff */
.L_x_9163:
[----:B0-----:R0:W1:Y:S02]  /*14410*/  SYNCS.PHASECHK.TRANS64.TRYWAIT P0, [R7+URZ+0x28840], R2 ;  /* 0x02884002070075a7 */ /* 0x001064000800017f */
[----:B-1----:R-:W-:Y:S05]  /*14420*/  @!P0 NANOSLEEP.SYNCS 0x989680 ;  /* 0x009896800000895d */ /* 0x002fea0003900000 */
[----:B------:R-:W1:Y:S02]  /*14430*/  @!P0 SYNCS.PHASECHK.TRANS64 P0, [R7+URZ+0x28840], R2 ;  /* 0x02884002070085a7 */ /* 0x000e64000800007f */
[----:B-1----:R-:W-:Y:S05]  /*14440*/  @!P0 BRA `(.L_x_9163) ;  /* 0xfffffffc00f08947 */ /* 0x002fea000383ffff */
[----:B------:R-:W-:Y:S05]  /*14450*/  BRA `(.L_x_9229) ;  /* 0xffffffb800e47947 */ /* 0x000fea000383ffff */
.L_x_9164:
        /* <DEDUP_REMOVED lines=8> */
.L_x_9231:
[----:B------:R-:W-:Y:S05]  /*144e0*/  BSYNC B0 ;  /* 0x0000000000007941 */ /* 0x000fea0003800000 */
.L_x_9230:
[----:B------:R-:W-:Y:S01]  /*144f0*/  MOV R13, R4 ;  /* 0x00000004000d7202 */ /* 0x000fe20000000f00 */
        /* <DEDUP_REMOVED lines=8> */
.L_x_9232:
[----:B------:R-:W-:Y:S02]  /*14580*/  IMAD.MOV.U32 R13, RZ, RZ, R0 ;  /* 0x000000ffff0d7224 */ /* 0x000fe400078e0000 */
[----:B------:R-:W-:Y:S02]  /*14590*/  IMAD.MOV.U32 R12, RZ, RZ, 0x1 ;  /* 0x00000001ff0c7424 */ /* 0x000fe400078e00ff */
[----:B------:R-:W-:-:S07]  /*145a0*/  IMAD.MOV.U32 R3, RZ, RZ, R14 ;  /* 0x000000ffff037224 */ /* 0x000fce00078e000e */
[----:B------:R-:W-:Y:S05]  /*145b0*/  WARPSYNC.COLLECTIVE R15, `(.L_x_9233) ;  /* 0x000000000f087348 */ /* 0x000fea0003c00000 */
[----:B------:R0:W1:Y:S02]  /*145c0*/  SHFL.IDX P6, R14, R13, R12, R11 ;  /* 0x0000000c0d0e7389 */ /* 0x00006400000c000b */
[----:B01----:R-:W-:Y:S01]  /*145d0*/  ENDCOLLECTIVE ;  /* 0x000000000000791b */ /* 0x003fe20003800000 */
.L_x_9233:
        /* <DEDUP_REMOVED lines=12> */
[----:B0-----:R-:W-:Y:S01]  /*146a0*/  MOV R2, R14 ;  /* 0x0000000e00027202 */ /* 0x001fe20000000f00 */
[----:B------:R-:W-:-:S07]  /*146b0*/  @P1 IMAD R8, R5, 0x2, R22 ;  /* 0x0000000205081824 */ /* 0x000fce00078e0216 */
[----:B------:R-:W-:Y:S05]  /*146c0*/  WARPSYNC.COLLECTIVE R15, `(.L_x_9234) ;  /* 0x000000000f087348 */ /* 0x000fea0003c00000 */
[----:B------:R0:W1:Y:S02]  /*146d0*/  SHFL.IDX P6, R14, R13, R12, R11 ;  /* 0x0000000c0d0e7389 */ /* 0x00006400000c000b */
[----:B01----:R-:W-:Y:S01]  /*146e0*/  ENDCOLLECTIVE ;  /* 0x000000000000791b */ /* 0x003fe20003800000 */
.L_x_9234:
[----:B------:R-:W-:Y:S02]  /*146f0*/  IMAD.MOV.U32 R13, RZ, RZ, R0 ;  /* 0x000000ffff0d7224 */ /* 0x000fe400078e0000 */
[----:B------:R-:W-:Y:S02]  /*14700*/  IMAD.MOV.U32 R12, RZ, RZ, 0x2 ;  /* 0x00000002ff0c7424 */ /* 0x000fe400078e00ff */
[----:B------:R-:W-:-:S07]  /*14710*/  IMAD.MOV.U32 R3, RZ, RZ, R14 ;  /* 0x000000ffff037224 */ /* 0x000fce00078e000e */
[----:B------:R-:W-:Y:S05]  /*14720*/  WARPSYNC.COLLECTIVE R15, `(.L_x_9235) ;  /* 0x000000000f087348 */ /* 0x000fea0003c00000 */
[----:B------:R0:W1:Y:S02]  /*14730*/  SHFL.IDX P6, R14, R13, R12, R11 ;  /* 0x0000000c0d0e7389 */ /* 0x00006400000c000b */
[----:B01----:R-:W-:Y:S01]  /*14740*/  ENDCOLLECTIVE ;  /* 0x000000000000791b */ /* 0x003fe20003800000 */
.L_x_9235:
        /* <DEDUP_REMOVED lines=16> */
.L_x_9236:
[----:B------:R-:W-:Y:S02]  /*14850*/  @P1 IMAD R8, R5, 0x2, R22 ;  /* 0x0000000205081824 */ /* 0x000fe400078e0216 */
[----:B------:R-:W-:Y:S02]  /*14860*/  IMAD.MOV.U32 R13, RZ, RZ, R0 ;  /* 0x000000ffff0d7224 */ /* 0x000fe400078e0000 */
[----:B------:R-:W-:Y:S01]  /*14870*/  IMAD.MOV.U32 R12, RZ, RZ, 0x3 ;  /* 0x00000003ff0c7424 */ /* 0x000fe200078e00ff */
[----:B------:R-:W-:-:S07]  /*14880*/  MOV R3, R14 ;  /* 0x0000000e00037202 */ /* 0x000fce0000000f00 */
[----:B------:R-:W-:Y:S05]  /*14890*/  WARPSYNC.COLLECTIVE R15, `(.L_x_9237) ;  /* 0x000000000f087348 */ /* 0x000fea0003c00000 */
[----:B------:R0:W1:Y:S02]  /*148a0*/  SHFL.IDX P6, R14, R13, R12, R11 ;  /* 0x0000000c0d0e7389 */ /* 0x00006400000c000b */
[----:B01----:R-:W-:Y:S01]  /*148b0*/  ENDCOLLECTIVE ;  /* 0x000000000000791b */ /* 0x003fe20003800000 */
.L_x_9237:
        /* <DEDUP_REMOVED lines=16> */
.L_x_9238:
[----:B------:R-:W-:Y:S01]  /*149c0*/  @P1 LEA R8, R5, R22, 0x1 ;  /* 0x0000001605081211 */ /* 0x000fe200078e08ff */
[----:B------:R-:W-:Y:S02]  /*149d0*/  IMAD.MOV.U32 R13, RZ, RZ, R0 ;  /* 0x000000ffff0d7224 */ /* 0x000fe400078e0000 */
[----:B------:R-:W-:Y:S02]  /*149e0*/  IMAD.MOV.U32 R12, RZ, RZ, 0x4 ;  /* 0x00000004ff0c7424 */ /* 0x000fe400078e00ff */
[----:B------:R-:W-:-:S07]  /*149f0*/  IMAD.MOV.U32 R3, RZ, RZ, R14 ;  /* 0x000000ffff037224 */ /* 0x000fce00078e000e */
[----:B------:R-:W-:Y:S05]  /*14a00*/  WARPSYNC.COLLECTIVE R15, `(.L_x_9239) ;  /* 0x000000000f087348 */ /* 0x000fea0003c00000 */
[----:B------:R0:W1:Y:S02]  /*14a10*/  SHFL.IDX P6, R14, R13, R12, R11 ;  /* 0x0000000c0d0e7389 */ /* 0x00006400000c000b */
[----:B01----:R-:W-:Y:S01]  /*14a20*/  ENDCOLLECTIVE ;  /* 0x000000000000791b */ /* 0x003fe20003800000 */
.L_x_9239:
        /* <DEDUP_REMOVED lines=16> */
.L_x_9240:
[----:B------:R-:W-:Y:S02]  /*14b30*/  @P1 IMAD R8, R5, 0x2, R22 ;  /* 0x0000000205081824 */ /* 0x000fe400078e0216 */
[----:B------:R-:W-:Y:S01]  /*14b40*/  IMAD.MOV.U32 R13, RZ, RZ, R0 ;  /* 0x000000ffff0d7224 */ /* 0x000fe200078e0000 */
[----:B------:R-:W-:Y:S01]  /*14b50*/  MOV R12, 0x5 ;  /* 0x00000005000c7802 */ /* 0x000fe20000000f00 */
[----:B------:R-:W-:-:S07]  /*14b60*/  IMAD.MOV.U32 R3, RZ, RZ, R14 ;  /* 0x000000ffff037224 */ /* 0x000fce00078e000e */
[----:B------:R-:W-:Y:S05]  /*14b70*/  WARPSYNC.COLLECTIVE R15, `(.L_x_9241) ;  /* 0x000000000f087348 */ /* 0x000fea0003c00000 */
[----:B------:R0:W1:Y:S02]  /*14b80*/  SHFL.IDX P6, R14, R13, R12, R11 ;  /* 0x0000000c0d0e7389 */ /* 0x00006400000c000b */
[----:B01----:R-:W-:Y:S01]  /*14b90*/  ENDCOLLECTIVE ;  /* 0x000000000000791b */ /* 0x003fe20003800000 */
.L_x_9241:
        /* <DEDUP_REMOVED lines=16> */
.L_x_9242:
[----:B------:R-:W-:Y:S02]  /*14ca0*/  @P1 IMAD R8, R5, 0x2, R22 ;  /* 0x0000000205081824 */ /* 0x000fe400078e0216 */
[----:B------:R-:W-:Y:S02]  /*14cb0*/  IMAD.MOV.U32 R13, RZ, RZ, R0 ;  /* 0x000000ffff0d7224 */ /* 0x000fe400078e0000 */
[----:B------:R-:W-:Y:S02]  /*14cc0*/  IMAD.MOV.U32 R12, RZ, RZ, 0x6 ;  /* 0x00000006ff0c7424 */ /* 0x000fe400078e00ff */
[----:B------:R-:W-:-:S07]  /*14cd0*/  IMAD.MOV.U32 R3, RZ, RZ, R14 ;  /* 0x000000ffff037224 */ /* 0x000fce00078e000e */
[----:B------:R-:W-:Y:S05]  /*14ce0*/  WARPSYNC.COLLECTIVE R15, `(.L_x_9243) ;  /* 0x000000000f087348 */ /* 0x000fea0003c00000 */
[----:B------:R0:W1:Y:S02]  /*14cf0*/  SHFL.IDX P6, R14, R13, R12, R11 ;  /* 0x0000000c0d0e7389 */ /* 0x00006400000c000b */
[----:B01----:R-:W-:Y:S01]  /*14d00*/  ENDCOLLECTIVE ;  /* 0x000000000000791b */ /* 0x003fe20003800000 */
.L_x_9243:
        /* <DEDUP_REMOVED lines=16> */
.L_x_9244:
[----:B------:R-:W-:Y:S02]  /*14e10*/  @P1 IMAD R8, R5, 0x2, R22 ;  /* 0x0000000205081824 */ /* 0x000fe400078e0216 */
[----:B------:R-:W-:Y:S02]  /*14e20*/  IMAD.MOV.U32 R13, RZ, RZ, R0 ;  /* 0x000000ffff0d7224 */ /* 0x000fe400078e0000 */
[----:B------:R-:W-:Y:S02]  /*14e30*/  IMAD.MOV.U32 R12, RZ, RZ, 0x7 ;  /* 0x00000007ff0c7424 */ /* 0x000fe400078e00ff */
[----:B------:R-:W-:-:S07]  /*14e40*/  IMAD.MOV.U32 R3, RZ, RZ, R14 ;  /* 0x000000ffff037224 */ /* 0x000fce00078e000e */
[----:B------:R-:W-:Y:S05]  /*14e50*/  WARPSYNC.COLLECTIVE R15, `(.L_x_9245) ;  /* 0x000000000f087348 */ /* 0x000fea0003c00000 */
[----:B------:R0:W1:Y:S02]  /*14e60*/  SHFL.IDX P6, R14, R13, R12, R11 ;  /* 0x0000000c0d0e7389 */ /* 0x00006400000c000b */
[----:B01----:R-:W-:Y:S01]  /*14e70*/  ENDCOLLECTIVE ;  /* 0x000000000000791b */ /* 0x003fe20003800000 */
.L_x_9245:
        /* <DEDUP_REMOVED lines=10> */
.L_x_9246:
[----:B------:R-:W-:Y:S01]  /*14f20*/  @!PT LDS RZ, [RZ] ;  /* 0x00000000fffff984 */ /* 0x000fe20000000800 */
[----:B------:R-:W-:Y:S01]  /*14f30*/  @!PT LDS RZ, [RZ] ;  /* 0x00000000fffff984 */ /* 0x000fe20000000800 */
[----:B------:R-:W-:Y:S01]  /*14f40*/  @!PT LDS RZ, [RZ] ;  /* 0x00000000fffff984 */ /* 0x000fe20000000800 */
[----:B------:R-:W-:Y:S04]  /*14f50*/  @P1 LDGSTS.E.BYPASS.LTC128B.128 [R8+0x1b400], desc[UR36][R2.64], !P3 ;  /* 0x1b40000002081fae */ /* 0x000fe8000d901d64 */
[----:B------:R0:W-:Y:S02]  /*14f60*/  @P1 LDGSTS.E.BYPASS.LTC128B.128 [R8+0x1f400], desc[UR36][R2.64+0x80], !P2 ;  /* 0x1f40008002081fae */ /* 0x0001e4000d101d64 */
[----:B0-----:R-:W-:Y:S01]  /*14f70*/  IMAD.MOV.U32 R2, RZ, RZ, R14 ;  /* 0x000000ffff027224 */ /* 0x001fe200078e000e */
[----:B------:R-:W-:Y:S06]  /*14f80*/  BRA `(.L_x_9247) ;  /* 0xffffffb400c07947 */ /* 0x000fec000383ffff */
.L_x_9169:
[----:B------:R-:W-:Y:S01]  /*14f90*/  MOV R13, R4 ;  /* 0x00000004000d7202 */ /* 0x000fe20000000f00 */
        /* <DEDUP_REMOVED lines=8> */
.L_x_9248:
[C---:B------:R-:W-:Y:S02]  /*15020*/  ISETP.GE.AND P2, PT, R17.reuse, R5, PT ;  /* 0x000000051100720c */ /* 0x040fe40003f46270 */
[----:B------:R-:W-:Y:S01]  /*15030*/  IADD3 R6, R17, 0x10, RZ ;  /* 0x0000001011067810 */ /* 0x000fe20007ffe0ff */
[----:B------:R-:W-:Y:S02]  /*15040*/  IMAD.MOV.U32 R13, RZ, RZ, R0 ;  /* 0x000000ffff0d7224 */ /* 0x000fe400078e0000 */
[----:B------:R-:W-:-:S08]  /*15050*/  IMAD.MOV.U32 R2, RZ, RZ, R14 ;  /* 0x000000ffff027224 */ /* 0x000fd000078e000e */
[----:B------:R-:W-:Y:S05]  /*15060*/  WARPSYNC.COLLECTIVE R15, `(.L_x_9249) ;  /* 0x000000000f087348 */ /* 0x000fea0003c00000 */
[----:B------:R0:W1:Y:S02]  /*15070*/  SHFL.IDX P6, R14, R13, R12, R11 ;  /* 0x0000000c0d0e7389 */ /* 0x00006400000c000b */
[----:B01----:R-:W-:Y:S01]  /*15080*/  ENDCOLLECTIVE ;  /* 0x000000000000791b */ /* 0x003fe20003800000 */
.L_x_9249:
        /* <DEDUP_REMOVED lines=8> */
.L_x_9250:
        /* <DEDUP_REMOVED lines=12> */
.L_x_9251:
        /* <DEDUP_REMOVED lines=8> */
.L_x_9252:
        /* <DEDUP_REMOVED lines=13> */
.L_x_9253:
        /* <DEDUP_REMOVED lines=8> */
.L_x_9254:
        /* <DEDUP_REMOVED lines=13> */
.L_x_9255:
        /* <DEDUP_REMOVED lines=8> */
.L_x_9256:
        /* <DEDUP_REMOVED lines=8> */
[----:B------:R-:W-:Y:S01]  /*15570*/  IMAD.MOV.U32 R13, RZ, RZ, R0 ;  /* 0x000000ffff0d7224 */ /* 0x000fe200078e0000 */
[----:B0-----:R-:W-:-:S09]  /*15580*/  MOV R2, R14 ;  /* 0x0000000e00027202 */ /* 0x001fd20000000f00 */
[----:B------:R-:W-:Y:S05]  /*15590*/  WARPSYNC.COLLECTIVE R15, `(.L_x_9257) ;  /* 0x000000000f087348 */ /* 0x000fea0003c00000 */
[----:B------:R0:W1:Y:S02]  /*155a0*/  SHFL.IDX P6, R14, R13, R12, R11 ;  /* 0x0000000c0d0e7389 */ /* 0x00006400000c000b */
[----:B01----:R-:W-:Y:S01]  /*155b0*/  ENDCOLLECTIVE ;  /* 0x000000000000791b */ /* 0x003fe20003800000 */
.L_x_9257:
        /* <DEDUP_REMOVED lines=8> */
.L_x_9258:
[----:B------:R-:W-:-:S05]  /*15640*/  @!P2 IMAD.MOV.U32 R3, RZ, RZ, R7 ;  /* 0x000000ffff03a224 */ /* 0x000fca00078e0007 */
[----:B------:R-:W-:Y:S01]  /*15650*/  @!PT LDS RZ, [RZ] ;  /* 0x00000000fffff984 */ /* 0x000fe20000000800 */
[----:B------:R-:W-:Y:S01]  /*15660*/  @!PT LDS RZ, [RZ] ;  /* 0x00000000fffff984 */ /* 0x000fe20000000800 */
[----:B------:R-:W-:Y:S01]  /*15670*/  @!PT LDS RZ, [RZ] ;  /* 0x00000000fffff984 */ /* 0x000fe20000000800 */
[----:B------:R-:W-:Y:S04]  /*15680*/  @!P2 LDGSTS.E.BYPASS.LTC128B.128 [R8+0x12400], desc[UR36][R2.64], !P0 ;  /* 0x124000000208afae */ /* 0x000fe8000c101d64 */
[----:B------:R0:W-:Y:S01]  /*15690*/  @!P2 LDGSTS.E.BYPASS.LTC128B.128 [R8+0x16400], desc[UR36][R2.64+0x80], !P1 ;  /* 0x164000800208afae */ /* 0x0001e2000c901d64 */
[----:B------:R-:W-:Y:S01]  /*156a0*/  ISETP.GE.AND P2, PT, R6, R5, PT ;  /* 0x000000050600720c */ /* 0x000fe20003f46270 */
[----:B------:R-:W-:Y:S01]  /*156b0*/  VIADD R6, R17, 0x60 ;  /* 0x0000006011067836 */ /* 0x000fe20000000000 */
[----:B------:R-:W-:Y:S01]  /*156c0*/  MOV R13, R0 ;  /* 0x00000000000d7202 */ /* 0x000fe20000000f00 */
[----:B0-----:R-:W-:-:S10]  /*156d0*/  IMAD.MOV.U32 R2, RZ, RZ, R14 ;  /* 0x000000ffff027224 */ /* 0x001fd400078e000e */
[----:B------:R-:W-:Y:S05]  /*156e0*/  WARPSYNC.COLLECTIVE R15, `(.L_x_9259) ;  /* 0x000000000f087348 */ /* 0x000fea0003c00000 */
[----:B------:R0:W1:Y:S02]  /*156f0*/  SHFL.IDX P6, R14, R13, R12, R11 ;  /* 0x0000000c0d0e7389 */ /* 0x00006400000c000b */
[----:B01----:R-:W-:Y:S01]  /*15700*/  ENDCOLLECTIVE ;  /* 0x000000000000791b */ /* 0x003fe20003800000 */
.L_x_9259:
        /* <DEDUP_REMOVED lines=8> */
.L_x_9260:
        /* <DEDUP_REMOVED lines=12> */
.L_x_9261:
        /* <DEDUP_REMOVED lines=8> */
.L_x_9262:
        /* <DEDUP_REMOVED lines=11> */
.L_x_9263:
[----:B------:R-:W-:Y:S05]  /*15980*/  BRA `(.L_x_9264) ;  /* 0xffffffb800287947 */ /* 0x000fea000383ffff */
.L_x_9174:
[----:B0-----:R0:W1:Y:S02]  /*15990*/  SYNCS.PHASECHK.TRANS64.TRYWAIT P1, [R22+URZ+0x28820], R3 ;  /* 0x02882003160075a7 */ /* 0x001064000802017f */
[----:B-1----:R-:W-:Y:S05]  /*159a0*/  @!P1 NANOSLEEP.SYNCS 0x989680 ;  /* 0x009896800000995d */ /* 0x002fea0003900000 */
[----:B------:R-:W1:Y:S02]  /*159b0*/  @!P1 SYNCS.PHASECHK.TRANS64 P1, [R22+URZ+0x28820], R3 ;  /* 0x02882003160095a7 */ /* 0x000e64000802007f */
[----:B-1----:R-:W-:Y:S05]  /*159c0*/  @!P1 BRA `(.L_x_9174) ;  /* 0xfffffffc00f09947 */ /* 0x002fea000383ffff */
[----:B------:R-:W-:Y:S05]  /*159d0*/  BRA `(.L_x_9265) ;  /* 0xffffffb800a07947 */ /* 0x000fea000383ffff */
.L_x_9179:
[----:B0-----:R0:W1:Y:S02]  /*159e0*/  SYNCS.PHASECHK.TRANS64.TRYWAIT P0, [R6+URZ+0x28840], R3 ;  /* 0x02884003060075a7 */ /* 0x001064000800017f */
[----:B-1----:R-:W-:Y:S05]  /*159f0*/  @!P0 NANOSLEEP.SYNCS 0x989680 ;  /* 0x009896800000895d */ /* 0x002fea0003900000 */
[----:B------:R-:W1:Y:S02]  /*15a00*/  @!P0 SYNCS.PHASECHK.TRANS64 P0, [R6+URZ+0x28840], R3 ;  /* 0x02884003060085a7 */ /* 0x000e64000800007f */
[----:B-1----:R-:W-:Y:S05]  /*15a10*/  @!P0 BRA `(.L_x_9179) ;  /* 0xfffffffc00f08947 */ /* 0x002fea000383ffff */
[----:B------:R-:W-:Y:S05]  /*15a20*/  BRA `(.L_x_9266) ;  /* 0xffffffbc00607947 */ /* 0x000fea000383ffff */
.L_x_9180:
[----:B------:R-:W-:Y:S01]  /*15a30*/  BSSY B1, `(.L_x_9267) ;  /* 0x0000008000017945 */ /* 0x000fe20003800000 */
[----:B------:R-:W-:Y:S01]  /*15a40*/  IMAD.MOV.U32 R13, RZ, RZ, R9 ;  /* 0x000000ffff0d7224 */ /* 0x000fe200078e0009 */
[----:B------:R-:W-:Y:S01]  /*15a50*/  MOV R11, 0x181f ;  /* 0x0000181f000b7802 */ /* 0x000fe20000000f00 */
[----:B------:R-:W-:Y:S02]  /*15a60*/  IMAD.MOV.U32 R12, RZ, RZ, RZ ;  /* 0x000000ffff0c7224 */ /* 0x000fe400078e00ff */
[----:B------:R-:W-:-:S07]  /*15a70*/  IMAD.MOV.U32 R15, RZ, RZ, -0x1 ;  /* 0xffffffffff0f7424 */ /* 0x000fce00078e00ff */
[----:B--2---:R-:W-:Y:S05]  /*15a80*/  WARPSYNC.COLLECTIVE R15, `(.L_x_9268) ;  /* 0x000000000f087348 */ /* 0x004fea0003c00000 */
[----:B--2---:R0:W1:Y:S02]  /*15a90*/  SHFL.IDX P6, R14, R13, R12, R11 ;  /* 0x0000000c0d0e7389 */ /* 0x00406400000c000b */
[----:B01----:R-:W-:Y:S01]  /*15aa0*/  ENDCOLLECTIVE ;  /* 0x000000000000791b */ /* 0x003fe20003800000 */
.L_x_9268:
[----:B------:R-:W-:Y:S05]  /*15ab0*/  BSYNC B1 ;  /* 0x0000000000017941 */ /* 0x000fea0003800000 */
.L_x_9267:
        /* <DEDUP_REMOVED lines=9> */
.L_x_9269:
[----:B------:R-:W-:Y:S02]  /*15b50*/  IMAD R8, R8, 0x2, R22 ;  /* 0x0000000208087824 */ /* 0x000fe400078e0216 */
[----:B------:R-:W-:Y:S02]  /*15b60*/  IMAD.MOV.U32 R13, RZ, RZ, R9 ;  /* 0x000000ffff0d7224 */ /* 0x000fe400078e0009 */
[----:B------:R-:W-:Y:S02]  /*15b70*/  IMAD.MOV.U32 R12, RZ, RZ, 0x1 ;  /* 0x00000001ff0c7424 */ /* 0x000fe400078e00ff */
[----:B------:R-:W-:-:S07]  /*15b80*/  IMAD.MOV.U32 R2, RZ, RZ, R14 ;  /* 0x000000ffff027224 */ /* 0x000fce00078e000e */
[----:B------:R-:W-:Y:S05]  /*15b90*/  WARPSYNC.COLLECTIVE R15, `(.L_x_9270) ;  /* 0x000000000f087348 */ /* 0x000fea0003c00000 */
[----:B------:R0:W1:Y:S02]  /*15ba0*/  SHFL.IDX P6, R14, R13, R12, R11 ;  /* 0x0000000c0d0e7389 */ /* 0x00006400000c000b */
[----:B01----:R-:W-:Y:S01]  /*15bb0*/  ENDCOLLECTIVE ;  /* 0x000000000000791b */ /* 0x003fe20003800000 */
.L_x_9270:
        /* <DEDUP_REMOVED lines=12> */
.L_x_9271:
[----:B------:R-:W-:Y:S01]  /*15c80*/  IMAD.MOV.U32 R13, RZ, RZ, R9 ;  /* 0x000000ffff0d7224 */ /* 0x000fe200078e0009 */
[----:B------:R-:W-:Y:S01]  /*15c90*/  MOV R12, 0x2 ;  /* 0x00000002000c7802 */ /* 0x000fe20000000f00 */
[----:B------:R-:W-:-:S07]  /*15ca0*/  IMAD.MOV.U32 R2, RZ, RZ, R14 ;  /* 0x000000ffff027224 */ /* 0x000fce00078e000e */
[----:B------:R-:W-:Y:S05]  /*15cb0*/  WARPSYNC.COLLECTIVE R15, `(.L_x_9272) ;  /* 0x000000000f087348 */ /* 0x000fea0003c00000 */
[----:B------:R0:W1:Y:S02]  /*15cc0*/  SHFL.IDX P6, R14, R13, R12, R11 ;  /* 0x0000000c0d0e7389 */ /* 0x00006400000c000b */
[----:B01----:R-:W-:Y:S01]  /*15cd0*/  ENDCOLLECTIVE ;  /* 0x000000000000791b */ /* 0x003fe20003800000 */
.L_x_9272:
        /* <DEDUP_REMOVED lines=12> */
.L_x_9273:
[----:B------:R-:W-:Y:S02]  /*15da0*/  IMAD.MOV.U32 R13, RZ, RZ, R9 ;  /* 0x000000ffff0d7224 */ /* 0x000fe400078e0009 */
[----:B------:R-:W-:Y:S02]  /*15db0*/  IMAD.MOV.U32 R12, RZ, RZ, 0x3 ;  /* 0x00000003ff0c7424 */ /* 0x000fe400078e00ff */
[----:B------:R-:W-:-:S07]  /*15dc0*/  IMAD.MOV.U32 R2, RZ, RZ, R14 ;  /* 0x000000ffff027224 */ /* 0x000fce00078e000e */
[----:B------:R-:W-:Y:S05]  /*15dd0*/  WARPSYNC.COLLECTIVE R15, `(.L_x_9274) ;  /* 0x000000000f087348 */ /* 0x000fea0003c00000 */
[----:B------:R0:W1:Y:S02]  /*15de0*/  SHFL.IDX P6, R14, R13, R12, R11 ;  /* 0x0000000c0d0e7389 */ /* 0x00006400000c000b */
[----:B01----:R-:W-:Y:S01]  /*15df0*/  ENDCOLLECTIVE ;  /* 0x000000000000791b */ /* 0x003fe20003800000 */
.L_x_9274:
        /* <DEDUP_REMOVED lines=12> */
.L_x_9275:
[----:B------:R-:W-:Y:S02]  /*15ec0*/  IMAD.MOV.U32 R13, RZ, RZ, R9 ;  /* 0x000000ffff0d7224 */ /* 0x000fe400078e0009 */
[----:B------:R-:W-:Y:S01]  /*15ed0*/  IMAD.MOV.U32 R12, RZ, RZ, 0x4 ;  /* 0x00000004ff0c7424 */ /* 0x000fe200078e00ff */
[----:B------:R-:W-:-:S07]  /*15ee0*/  MOV R2, R14 ;  /* 0x0000000e00027202 */ /* 0x000fce0000000f00 */
[----:B------:R-:W-:Y:S05]  /*15ef0*/  WARPSYNC.COLLECTIVE R15, `(.L_x_9276) ;  /* 0x000000000f087348 */ /* 0x000fea0003c00000 */
[----:B------:R0:W1:Y:S02]  /*15f00*/  SHFL.IDX P6, R14, R13, R12, R11 ;  /* 0x0000000c0d0e7389 */ /* 0x00006400000c000b */
[----:B01----:R-:W-:Y:S01]  /*15f10*/  ENDCOLLECTIVE ;  /* 0x000000000000791b */ /* 0x003fe20003800000 */
.L_x_9276:
        /* <DEDUP_REMOVED lines=12> */
.L_x_9277:
[----:B------:R-:W-:Y:S01]  /*15fe0*/  IMAD.MOV.U32 R13, RZ, RZ, R9 ;  /* 0x000000ffff0d7224 */ /* 0x000fe200078e0009 */
[----:B------:R-:W-:Y:S01]  /*15ff0*/  MOV R12, 0x5 ;  /* 0x00000005000c7802 */ /* 0x000fe20000000f00 */
[----:B------:R-:W-:-:S07]  /*16000*/  IMAD.MOV.U32 R2, RZ, RZ, R14 ;  /* 0x000000ffff027224 */ /* 0x000fce00078e000e */
[----:B------:R-:W-:Y:S05]  /*16010*/  WARPSYNC.COLLECTIVE R15, `(.L_x_9278) ;  /* 0x000000000f087348 */ /* 0x000fea0003c00000 */
[----:B------:R0:W1:Y:S02]  /*16020*/  SHFL.IDX P6, R14, R13, R12, R11 ;  /* 0x0000000c0d0e7389 */ /* 0x00006400000c000b */
[----:B01----:R-:W-:Y:S01]  /*16030*/  ENDCOLLECTIVE ;  /* 0x000000000000791b */ /* 0x003fe20003800000 */
.L_x_9278:
        /* <DEDUP_REMOVED lines=12> */
.L_x_9279:
[----:B------:R-:W-:Y:S02]  /*16100*/  IMAD.MOV.U32 R13, RZ, RZ, R9 ;  /* 0x000000ffff0d7224 */ /* 0x000fe400078e0009 */
[----:B------:R-:W-:Y:S02]  /*16110*/  IMAD.MOV.U32 R12, RZ, RZ, 0x6 ;  /* 0x00000006ff0c7424 */ /* 0x000fe400078e00ff */
[----:B------:R-:W-:-:S07]  /*16120*/  IMAD.MOV.U32 R2, RZ, RZ, R14 ;  /* 0x000000ffff027224 */ /* 0x000fce00078e000e */
[----:B------:R-:W-:Y:S05]  /*16130*/  WARPSYNC.COLLECTIVE R15, `(.L_x_9280) ;  /* 0x000000000f087348 */ /* 0x000fea0003c00000 */
[----:B------:R0:W1:Y:S02]  /*16140*/  SHFL.IDX P6, R14, R13, R12, R11 ;  /* 0x0000000c0d0e7389 */ /* 0x00006400000c000b */
[----:B01----:R-:W-:Y:S01]  /*16150*/  ENDCOLLECTIVE ;  /* 0x000000000000791b */ /* 0x003fe20003800000 */
.L_x_9280:
        /* <DEDUP_REMOVED lines=12> */
.L_x_9281:
[----:B------:R-:W-:Y:S02]  /*16220*/  IMAD.MOV.U32 R13, RZ, RZ, R9 ;  /* 0x000000ffff0d7224 */ /* 0x000fe400078e0009 */
[----:B------:R-:W-:Y:S01]  /*16230*/  IMAD.MOV.U32 R12, RZ, RZ, 0x7 ;  /* 0x00000007ff0c7424 */ /* 0x000fe200078e00ff */
[----:B------:R-:W-:-:S07]  /*16240*/  MOV R2, R14 ;  /* 0x0000000e00027202 */ /* 0x000fce0000000f00 */
[----:B------:R-:W-:Y:S05]  /*16250*/  WARPSYNC.COLLECTIVE R15, `(.L_x_9282) ;  /* 0x000000000f087348 */ /* 0x000fea0003c00000 */
[----:B------:R0:W1:Y:S02]  /*16260*/  SHFL.IDX P6, R14, R13, R12, R11 ;  /* 0x0000000c0d0e7389 */ /* 0x00006400000c000b */
[----:B01----:R-:W-:Y:S01]  /*16270*/  ENDCOLLECTIVE ;  /* 0x000000000000791b */ /* 0x003fe20003800000 */
.L_x_9282:
        /* <DEDUP_REMOVED lines=12> */
.L_x_9283:
[----:B------:R-:W-:Y:S01]  /*16340*/  IMAD.MOV.U32 R2, RZ, RZ, R14 ;  /* 0x000000ffff027224 */ /* 0x000fe200078e000e */
[----:B------:R-:W-:Y:S06]  /*16350*/  BRA `(.L_x_9284) ;  /* 0xffffffb8002c7947 */ /* 0x000fec000383ffff */
.L_x_9185:
[----:B-1----:R1:W3:Y:S02]  /*16360*/  SYNCS.PHASECHK.TRANS64.TRYWAIT P0, [R6+URZ+0x28860], R2 ;  /* 0x02886002060075a7 */ /* 0x0022e4000800017f */
[----:B---3--:R-:W-:Y:S05]  /*16370*/  @!P0 NANOSLEEP.SYNCS 0x989680 ;  /* 0x009896800000895d */ /* 0x008fea0003900000 */
[----:B------:R-:W3:Y:S02]  /*16380*/  @!P0 SYNCS.PHASECHK.TRANS64 P0, [R6+URZ+0x28860], R2 ;  /* 0x02886002060085a7 */ /* 0x000ee4000800007f */
[----:B---3--:R-:W-:Y:S05]  /*16390*/  @!P0 BRA `(.L_x_9185) ;  /* 0xfffffffc00f08947 */ /* 0x008fea000383ffff */
[----:B------:R-:W-:Y:S05]  /*163a0*/  BRA `(.L_x_9285) ;  /* 0xffffffb800887947 */ /* 0x000fea000383ffff */
.L_x_9186:
[----:B------:R-:W-:Y:S01]  /*163b0*/  BSSY B1, `(.L_x_9286) ;  /* 0x0000008000017945 */ /* 0x000fe20003800000 */
[----:B------:R-:W-:Y:S01]  /*163c0*/  IMAD.MOV.U32 R13, RZ, RZ, R24 ;  /* 0x000000ffff0d7224 */ /* 0x000fe200078e0018 */
[----:B------:R-:W-:Y:S01]  /*163d0*/  MOV R11, 0x181f ;  /* 0x0000181f000b7802 */ /* 0x000fe20000000f00 */
[----:B------:R-:W-:Y:S02]  /*163e0*/  IMAD.MOV.U32 R12, RZ, RZ, RZ ;  /* 0x000000ffff0c7224 */ /* 0x000fe400078e00ff */
[----:B------:R-:W-:-:S07]  /*163f0*/  IMAD.MOV.U32 R15, RZ, RZ, -0x1 ;  /* 0xffffffffff0f7424 */ /* 0x000fce00078e00ff */
[----:B-12---:R-:W-:Y:S05]  /*16400*/  WARPSYNC.COLLECTIVE R15, `(.L_x_9287) ;  /* 0x000000000f087348 */ /* 0x006fea0003c00000 */
[----:B--2---:R0:W2:Y:S02]  /*16410*/  SHFL.IDX P6, R14, R13, R12, R11 ;  /* 0x0000000c0d0e7389 */ /* 0x0040a400000c000b */
[----:B012---:R-:W-:Y:S01]  /*16420*/  ENDCOLLECTIVE ;  /* 0x000000000000791b */ /* 0x007fe20003800000 */
.L_x_9287:
[----:B------:R-:W-:Y:S05]  /*16430*/  BSYNC B1 ;  /* 0x0000000000017941 */ /* 0x000fea0003800000 */
.L_x_9286:
[----:B------:R-:W-:Y:S01]  /*16440*/  IMAD.MOV.U32 R13, RZ, RZ, R18 ;  /* 0x000000ffff0d7224 */ /* 0x000fe200078e0012 */
[----:B------:R-:W-:Y:S01]  /*16450*/  LEA R7, R7, R22, 0x1 ;  /* 0x0000001607077211 */ /* 0x000fe200078e08ff */
[----:B------:R-:W-:Y:S02]  /*16460*/  IMAD.MOV.U32 R12, RZ, RZ, RZ ;  /* 0x000000ffff0c7224 */ /* 0x000fe400078e00ff */
[----:B------:R-:W-:Y:S02]  /*16470*/  IMAD.MOV.U32 R11, RZ, RZ, 0x181f ;  /* 0x0000181fff0b7424 */ /* 0x000fe400078e00ff */
[----:B------:R-:W-:Y:S02]  /*16480*/  IMAD.MOV.U32 R15, RZ, RZ, -0x1 ;  /* 0xffffffffff0f7424 */ /* 0x000fe400078e00ff */
[----:B------:R-:W-:-:S07]  /*16490*/  IMAD.MOV.U32 R3, RZ, RZ, R14 ;  /* 0x000000ffff037224 */ /* 0x000fce00078e000e */
[----:B------:R-:W-:Y:S05]  /*164a0*/  WARPSYNC.COLLECTIVE R15, `(.L_x_9288) ;  /* 0x000000000f087348 */ /* 0x000fea0003c00000 */
[----:B------:R0:W1:Y:S02]  /*164b0*/  SHFL.IDX P6, R14, R13, R12, R11 ;  /* 0x0000000c0d0e7389 */ /* 0x00006400000c000b */
[----:B01----:R-:W-:Y:S01]  /*164c0*/  ENDCOLLECTIVE ;  /* 0x000000000000791b */ /* 0x003fe20003800000 */
.L_x_9288:
[----:B------:R-:W-:Y:S02]  /*164d0*/  IMAD.MOV.U32 R13, RZ, RZ, R24 ;  /* 0x000000ffff0d7224 */ /* 0x000fe400078e0018 */
[----:B------:R-:W-:Y:S02]  /*164e0*/  IMAD.MOV.U32 R12, RZ, RZ, 0x1 ;  /* 0x00000001ff0c7424 */ /* 0x000fe400078e00ff */
[----:B------:R-:W-:-:S07]  /*164f0*/  IMAD.MOV.U32 R2, RZ, RZ, R14 ;  /* 0x000000ffff027224 */ /* 0x000fce00078e000e */
[----:B------:R-:W-:Y:S05]  /*16500*/  WARPSYNC.COLLECTIVE R15, `(.L_x_9289) ;  /* 0x000000000f087348 */ /* 0x000fea0003c00000 */
[----:B------:R0:W1:Y:S02]  /*16510*/  SHFL.IDX P6, R14, R13, R12, R11 ;  /* 0x0000000c0d0e7389 */ /* 0x00006400000c000b */
[----:B01----:R-:W-:Y:S01]  /*16520*/  ENDCOLLECTIVE ;  /* 0x000000000000791b */ /* 0x003fe20003800000 */
.L_x_9289:
        /* <DEDUP_REMOVED lines=14> */
.L_x_9290:
[----:B------:R-:W-:Y:S02]  /*16610*/  IMAD.MOV.U32 R13, RZ, RZ, R24 ;  /* 0x000000ffff0d7224 */ /* 0x000fe400078e0018 */
[----:B------:R-:W-:Y:S02]  /*16620*/  IMAD.MOV.U32 R12, RZ, RZ, 0x2 ;  /* 0x00000002ff0c7424 */ /* 0x000fe400078e00ff */
[----:B------:R-:W-:-:S07]  /*16630*/  IMAD.MOV.U32 R2, RZ, RZ, R14 ;  /* 0x000000ffff027224 */ /* 0x000fce00078e000e */
[----:B------:R-:W-:Y:S05]  /*16640*/  WARPSYNC.COLLECTIVE R15, `(.L_x_9291) ;  /* 0x000000000f087348 */ /* 0x000fea0003c00000 */
[----:B------:R0:W1:Y:S02]  /*16650*/  SHFL.IDX P6, R14, R13, R12, R11 ;  /* 0x0000000c0d0e7389 */ /* 0x00006400000c000b */
[----:B01----:R-:W-:Y:S01]  /*16660*/  ENDCOLLECTIVE ;  /* 0x000000000000791b */ /* 0x003fe20003800000 */
.L_x_9291:
        /* <DEDUP_REMOVED lines=14> */
.L_x_9292:
[----:B------:R-:W-:Y:S02]  /*16750*/  IMAD.MOV.U32 R13, RZ, RZ, R24 ;  /* 0x000000ffff0d7224 */ /* 0x000fe400078e0018 */
[----:B------:R-:W-:Y:S02]  /*16760*/  IMAD.MOV.U32 R12, RZ, RZ, 0x3 ;  /* 0x00000003ff0c7424 */ /* 0x000fe400078e00ff */
[----:B------:R-:W-:-:S07]  /*16770*/  IMAD.MOV.U32 R2, RZ, RZ, R14 ;  /* 0x000000ffff027224 */ /* 0x000fce00078e000e */
[----:B------:R-:W-:Y:S05]  /*16780*/  WARPSYNC.COLLECTIVE R15, `(.L_x_9293) ;  /* 0x000000000f087348 */ /* 0x000fea0003c00000 */
[----:B------:R0:W1:Y:S02]  /*16790*/  SHFL.IDX P6, R14, R13, R12, R11 ;  /* 0x0000000c0d0e7389 */ /* 0x00006400000c000b */
[----:B01----:R-:W-:Y:S01]  /*167a0*/  ENDCOLLECTIVE ;  /* 0x000000000000791b */ /* 0x003fe20003800000 */
.L_x_9293:
        /* <DEDUP_REMOVED lines=14> */
.L_x_9294:
[----:B------:R-:W-:Y:S02]  /*16890*/  IMAD.MOV.U32 R13, RZ, RZ, R24 ;  /* 0x000000ffff0d7224 */ /* 0x000fe400078e0018 */
[----:B------:R-:W-:Y:S02]  /*168a0*/  IMAD.MOV.U32 R12, RZ, RZ, 0x4 ;  /* 0x00000004ff0c7424 */ /* 0x000fe400078e00ff */
[----:B------:R-:W-:-:S07]  /*168b0*/  IMAD.MOV.U32 R2, RZ, RZ, R14 ;  /* 0x000000ffff027224 */ /* 0x000fce00078e000e */
[----:B------:R-:W-:Y:S05]  /*168c0*/  WARPSYNC.COLLECTIVE R15, `(.L_x_9295) ;  /* 0x000000000f087348 */ /* 0x000fea0003c00000 */
[----:B------:R0:W1:Y:S02]  /*168d0*/  SHFL.IDX P6, R14, R13, R12, R11 ;  /* 0x0000000c0d0e7389 */ /* 0x00006400000c000b */
[----:B01----:R-:W-:Y:S01]  /*168e0*/  ENDCOLLECTIVE ;  /* 0x000000000000791b */ /* 0x003fe20003800000 */
.L_x_9295:
        /* <DEDUP_REMOVED lines=14> */
.L_x_9296:
[----:B------:R-:W-:Y:S02]  /*169d0*/  IMAD.MOV.U32 R13, RZ, RZ, R24 ;  /* 0x000000ffff0d7224 */ /* 0x000fe400078e0018 */
[----:B------:R-:W-:Y:S02]  /*169e0*/  IMAD.MOV.U32 R12, RZ, RZ, 0x5 ;  /* 0x00000005ff0c7424 */ /* 0x000fe400078e00ff */
[----:B------:R-:W-:-:S07]  /*169f0*/  IMAD.MOV.U32 R2, RZ, RZ, R14 ;  /* 0x000000ffff027224 */ /* 0x000fce00078e000e */
[----:B------:R-:W-:Y:S05]  /*16a00*/  WARPSYNC.COLLECTIVE R15, `(.L_x_9297) ;  /* 0x000000000f087348 */ /* 0x000fea0003c00000 */
[----:B------:R0:W1:Y:S02]  /*16a10*/  SHFL.IDX P6, R14, R13, R12, R11 ;  /* 0x0000000c0d0e7389 */ /* 0x00006400000c000b */
[----:B01----:R-:W-:Y:S01]  /*16a20*/  ENDCOLLECTIVE ;  /* 0x000000000000791b */ /* 0x003fe20003800000 */
.L_x_9297:
        /* <DEDUP_REMOVED lines=14> */
.L_x_9298:
[----:B------:R-:W-:Y:S02]  /*16b10*/  IMAD.MOV.U32 R13, RZ, RZ, R24 ;  /* 0x000000ffff0d7224 */ /* 0x000fe400078e0018 */
[----:B------:R-:W-:Y:S02]  /*16b20*/  IMAD.MOV.U32 R12, RZ, RZ, 0x6 ;  /* 0x00000006ff0c7424 */ /* 0x000fe400078e00ff */
[----:B------:R-:W-:-:S07]  /*16b30*/  IMAD.MOV.U32 R2, RZ, RZ, R14 ;  /* 0x000000ffff027224 */ /* 0x000fce00078e000e */
[----:B------:R-:W-:Y:S05]  /*16b40*/  WARPSYNC.COLLECTIVE R15, `(.L_x_9299) ;  /* 0x000000000f087348 */ /* 0x000fea0003c00000 */
[----:B------:R0:W1:Y:S02]  /*16b50*/  SHFL.IDX P6, R14, R13, R12, R11 ;  /* 0x0000000c0d0e7389 */ /* 0x00006400000c000b */
[----:B01----:R-:W-:Y:S01]  /*16b60*/  ENDCOLLECTIVE ;  /* 0x000000000000791b */ /* 0x003fe20003800000 */
.L_x_9299:
        /* <DEDUP_REMOVED lines=14> */
.L_x_9300:
[----:B------:R-:W-:Y:S02]  /*16c50*/  IMAD.MOV.U32 R13, RZ, RZ, R24 ;  /* 0x000000ffff0d7224 */ /* 0x000fe400078e0018 */
[----:B------:R-:W-:Y:S02]  /*16c60*/  IMAD.MOV.U32 R12, RZ, RZ, 0x7 ;  /* 0x00000007ff0c7424 */ /* 0x000fe400078e00ff */
[----:B------:R-:W-:-:S07]  /*16c70*/  IMAD.MOV.U32 R2, RZ, RZ, R14 ;  /* 0x000000ffff027224 */ /* 0x000fce00078e000e */
[----:B------:R-:W-:Y:S05]  /*16c80*/  WARPSYNC.COLLECTIVE R15, `(.L_x_9301) ;  /* 0x000000000f087348 */ /* 0x000fea0003c00000 */
[----:B------:R0:W1:Y:S02]  /*16c90*/  SHFL.IDX P6, R14, R13, R12, R11 ;  /* 0x0000000c0d0e7389 */ /* 0x00006400000c000b */
[----:B01----:R-:W-:Y:S01]  /*16ca0*/  ENDCOLLECTIVE ;  /* 0x000000000000791b */ /* 0x003fe20003800000 */
.L_x_9301:
        /* <DEDUP_REMOVED lines=13> */
.L_x_9302:
[----:B------:R-:W-:Y:S01]  /*16d80*/  @!PT LDS RZ, [RZ] ;  /* 0x00000000fffff984 */ /* 0x000fe20000000800 */
[----:B------:R-:W-:Y:S01]  /*16d90*/  @!PT LDS RZ, [RZ] ;  /* 0x00000000fffff984 */ /* 0x000fe20000000800 */
[----:B------:R-:W-:Y:S01]  /*16da0*/  @!PT LDS RZ, [RZ] ;  /* 0x00000000fffff984 */ /* 0x000fe20000000800 */
[----:B------:R1:W-:Y:S01]  /*16db0*/  LDGSTS.E.BYPASS.LTC128B.128 [R7+0x7400], desc[UR36][R2.64+0x80], !P0 ;  /* 0x0740008002077fae */ /* 0x0003e2000c101d64 */
[----:B------:R-:W-:Y:S05]  /*16dc0*/  BRA `(.L_x_9303) ;  /* 0xffffffb4000c7947 */ /* 0x000fea000383ffff */
.L_x_9194:
[----:B0-----:R0:W1:Y:S02]  /*16dd0*/  SYNCS.PHASECHK.TRANS64.TRYWAIT P0, [R0+URZ+0x28860], R3 ;  /* 0x02886003000075a7 */ /* 0x001064000800017f */
[----:B-1----:R-:W-:Y:S05]  /*16de0*/  @!P0 NANOSLEEP.SYNCS 0x989680 ;  /* 0x009896800000895d */ /* 0x002fea0003900000 */
[----:B------:R-:W1:Y:S02]  /*16df0*/  @!P0 SYNCS.PHASECHK.TRANS64 P0, [R0+URZ+0x28860], R3 ;  /* 0x02886003000085a7 */ /* 0x000e64000800007f */
[----:B-1----:R-:W-:Y:S05]  /*16e00*/  @!P0 BRA `(.L_x_9194) ;  /* 0xfffffffc00f08947 */ /* 0x002fea000383ffff */
[----:B------:R-:W-:Y:S05]  /*16e10*/  BRA `(.L_x_9304) ;  /* 0xffffffb800187947 */ /* 0x000fea000383ffff */
.L_x_9195:
        /* <DEDUP_REMOVED lines=8> */
.L_x_9306:
[----:B------:R-:W-:Y:S05]  /*16ea0*/  BSYNC B0 ;  /* 0x0000000000007941 */ /* 0x000fea0003800000 */
.L_x_9305:
[----:B------:R-:W-:Y:S01]  /*16eb0*/  IMAD.MOV.U32 R13, RZ, RZ, R18 ;  /* 0x000000ffff0d7224 */ /* 0x000fe200078e0012 */
[----:B------:R-:W-:Y:S01]  /*16ec0*/  MOV R3, R14 ;  /* 0x0000000e00037202 */ /* 0x000fe20000000f00 */
[----:B------:R-:W-:Y:S02]  /*16ed0*/  IMAD.MOV.U32 R12, RZ, RZ, RZ ;  /* 0x000000ffff0c7224 */ /* 0x000fe400078e00ff */
[----:B------:R-:W-:Y:S02]  /*16ee0*/  IMAD.MOV.U32 R11, RZ, RZ, 0x181f ;  /* 0x0000181fff0b7424 */ /* 0x000fe400078e00ff */
[----:B------:R-:W-:Y:S02]  /*16ef0*/  IMAD.MOV.U32 R15, RZ, RZ, -0x1 ;  /* 0xffffffffff0f7424 */ /* 0x000fe400078e00ff */
[----:B------:R-:W-:Y:S02]  /*16f00*/  IMAD.SHL.U32 R5, R30, 0x2, RZ ;  /* 0x000000021e057824 */ /* 0x000fe400078e00ff */
[----:B------:R-:W-:-:S07]  /*16f10*/  IMAD R4, R9, 0x2, R22 ;  /* 0x0000000209047824 */ /* 0x000fce00078e0216 */
[----:B------:R-:W-:Y:S05]  /*16f20*/  WARPSYNC.COLLECTIVE R15, `(.L_x_9307) ;  /* 0x000000000f087348 */ /* 0x000fea0003c00000 */
[----:B------:R0:W1:Y:S02]  /*16f30*/  SHFL.IDX P6, R14, R13, R12, R11 ;  /* 0x0000000c0d0e7389 */ /* 0x00006400000c000b */
[----:B01----:R-:W-:Y:S01]  /*16f40*/  ENDCOLLECTIVE ;  /* 0x000000000000791b */ /* 0x003fe20003800000 */
.L_x_9307:
[----:B------:R-:W-:Y:S02]  /*16f50*/  ULDC UR4, c[0x0][0x2f4] ;  /* 0x0000bd0000047ab9 */ /* 0x000fe40000000800 */
[----:B------:R-:W-:Y:S02]  /*16f60*/  ISETP.GE.AND P1, PT, R30, UR4, PT ;  /* 0x000000041e007c0c */ /* 0x000fe4000bf26270 */
[----:B------:R-:W-:Y:S02]  /*16f70*/  ISETP.GE.AND P0, PT, R29, UR4, PT ;  /* 0x000000041d007c0c */ /* 0x000fe4000bf06270 */
[C---:B------:R-:W-:Y:S02]  /*16f80*/  ISETP.LT.OR P3, PT, R6.reuse, 0x1, P1 ;  /* 0x000000010600780c */ /* 0x040fe40000f61670 */
[----:B------:R-:W-:Y:S01]  /*16f90*/  ISETP.LT.OR P4, PT, R6, 0x1, P0 ;  /* 0x000000010600780c */ /* 0x000fe20000781670 */
[----:B------:R-:W-:Y:S01]  /*16fa0*/  IMAD.MOV.U32 R13, RZ, RZ, R24 ;  /* 0x000000ffff0d7224 */ /* 0x000fe200078e0018 */
[----:B------:R-:W-:-:S02]  /*16fb0*/  MOV R12, 0x1 ;  /* 0x00000001000c7802 */ /* 0x000fc40000000f00 */
[----:B------:R-:W-:-:S13]  /*16fc0*/  IADD3 R2, P2, R14, R5, RZ ;  /* 0x000000050e027210 */ /* 0x000fda0007f5e0ff */
[----:B------:R-:W-:Y:S05]  /*16fd0*/  WARPSYNC.COLLECTIVE R15, `(.L_x_9308) ;  /* 0x000000000f087348 */ /* 0x000fea0003c00000 */
[----:B------:R0:W1:Y:S02]  /*16fe0*/  SHFL.IDX P6, R14, R13, R12, R11 ;  /* 0x0000000c0d0e7389 */ /* 0x00006400000c000b */
[----:B01----:R-:W-:Y:S01]  /*16ff0*/  ENDCOLLECTIVE ;  /* 0x000000000000791b */ /* 0x003fe20003800000 */
.L_x_9308:
        /* <DEDUP_REMOVED lines=13> */
.L_x_9309:
[----:B------:R-:W-:Y:S02]  /*170d0*/  IMAD.MOV.U32 R13, RZ, RZ, R24 ;  /* 0x000000ffff0d7224 */ /* 0x000fe400078e0018 */
[----:B------:R-:W-:Y:S02]  /*170e0*/  IMAD.MOV.U32 R12, RZ, RZ, 0x2 ;  /* 0x00000002ff0c7424 */ /* 0x000fe400078e00ff */
[----:B------:R-:W-:-:S07]  /*170f0*/  IMAD.MOV.U32 R10, RZ, RZ, R14 ;  /* 0x000000ffff0a7224 */ /* 0x000fce00078e000e */
[----:B------:R-:W-:Y:S05]  /*17100*/  WARPSYNC.COLLECTIVE R15, `(.L_x_9310) ;  /* 0x000000000f087348 */ /* 0x000fea0003c00000 */
[----:B------:R0:W1:Y:S02]  /*17110*/  SHFL.IDX P6, R14, R13, R12, R11 ;  /* 0x0000000c0d0e7389 */ /* 0x00006400000c000b */
[----:B01----:R-:W-:Y:S01]  /*17120*/  ENDCOLLECTIVE ;  /* 0x000000000000791b */ /* 0x003fe20003800000 */
.L_x_9310:
        /* <DEDUP_REMOVED lines=14> */
.L_x_9311:
[----:B------:R-:W-:Y:S02]  /*17210*/  IMAD.MOV.U32 R13, RZ, RZ, R24 ;  /* 0x000000ffff0d7224 */ /* 0x000fe400078e0018 */
[----:B------:R-:W-:Y:S01]  /*17220*/  IMAD.MOV.U32 R12, RZ, RZ, 0x3 ;  /* 0x00000003ff0c7424 */ /* 0x000fe200078e00ff */
[----:B------:R-:W-:-:S13]  /*17230*/  IADD3 R2, P2, R14, R5, RZ ;  /* 0x000000050e027210 */ /* 0x000fda0007f5e0ff */
[----:B------:R-:W-:Y:S05]  /*17240*/  WARPSYNC.COLLECTIVE R15, `(.L_x_9312) ;  /* 0x000000000f087348 */ /* 0x000fea0003c00000 */
[----:B------:R0:W1:Y:S02]  /*17250*/  SHFL.IDX P6, R14, R13, R12, R11 ;  /* 0x0000000c0d0e7389 */ /* 0x00006400000c000b */
[----:B01----:R-:W-:Y:S01]  /*17260*/  ENDCOLLECTIVE ;  /* 0x000000000000791b */ /* 0x003fe20003800000 */
.L_x_9312:
[----:B------:R-:W-:-:S05]  /*17270*/  IADD3.X R3, RZ, R8, RZ, P2, !PT ;  /* 0x00000008ff037210 */ /* 0x000fca00017fe4ff */
        /* <DEDUP_REMOVED lines=12> */
.L_x_9313:
[----:B------:R-:W-:Y:S02]  /*17340*/  IMAD.MOV.U32 R13, RZ, RZ, R24 ;  /* 0x000000ffff0d7224 */ /* 0x000fe400078e0018 */
[----:B------:R-:W-:Y:S01]  /*17350*/  IMAD.MOV.U32 R12, RZ, RZ, 0x4 ;  /* 0x00000004ff0c7424 */ /* 0x000fe200078e00ff */
[----:B------:R-:W-:-:S13]  /*17360*/  IADD3 R2, P2, R14, R5, RZ ;  /* 0x000000050e027210 */ /* 0x000fda0007f5e0ff */
[----:B------:R-:W-:Y:S05]  /*17370*/  WARPSYNC.COLLECTIVE R15, `(.L_x_9314) ;  /* 0x000000000f087348 */ /* 0x000fea0003c00000 */
[----:B------:R0:W1:Y:S02]  /*17380*/  SHFL.IDX P6, R14, R13, R12, R11 ;  /* 0x0000000c0d0e7389 */ /* 0x00006400000c000b */
[----:B01----:R-:W-:Y:S01]  /*17390*/  ENDCOLLECTIVE ;  /* 0x000000000000791b */ /* 0x003fe20003800000 */
.L_x_9314:
[----:B------:R-:W-:-:S05]  /*173a0*/  IMAD.X R3, RZ, RZ, R7, P2 ;  /* 0x000000ffff037224 */ /* 0x000fca00010e0607 */
        /* <DEDUP_REMOVED lines=12> */
.L_x_9315:
[----:B------:R-:W-:Y:S02]  /*17470*/  IMAD.MOV.U32 R13, RZ, RZ, R24 ;  /* 0x000000ffff0d7224 */ /* 0x000fe400078e0018 */
[----:B------:R-:W-:Y:S02]  /*17480*/  IMAD.MOV.U32 R12, RZ, RZ, 0x5 ;  /* 0x00000005ff0c7424 */ /* 0x000fe400078e00ff */
[----:B------:R-:W-:-:S07]  /*17490*/  IMAD.MOV.U32 R10, RZ, RZ, R14 ;  /* 0x000000ffff0a7224 */ /* 0x000fce00078e000e */
[----:B------:R-:W-:Y:S05]  /*174a0*/  WARPSYNC.COLLECTIVE R15, `(.L_x_9316) ;  /* 0x000000000f087348 */ /* 0x000fea0003c00000 */
[----:B------:R0:W1:Y:S02]  /*174b0*/  SHFL.IDX P6, R14, R13, R12, R11 ;  /* 0x0000000c0d0e7389 */ /* 0x00006400000c000b */
[----:B01----:R-:W-:Y:S01]  /*174c0*/  ENDCOLLECTIVE ;  /* 0x000000000000791b */ /* 0x003fe20003800000 */
.L_x_9316:
        /* <DEDUP_REMOVED lines=14> */
.L_x_9317:
[----:B------:R-:W-:Y:S01]  /*175b0*/  IMAD.MOV.U32 R13, RZ, RZ, R24 ;  /* 0x000000ffff0d7224 */ /* 0x000fe200078e0018 */
[----:B------:R-:W-:Y:S02]  /*175c0*/  MOV R12, 0x6 ;  /* 0x00000006000c7802 */ /* 0x000fe40000000f00 */
[----:B------:R-:W-:-:S13]  /*175d0*/  IADD3 R2, P2, R14, R5, RZ ;  /* 0x000000050e027210 */ /* 0x000fda0007f5e0ff */
[----:B------:R-:W-:Y:S05]  /*175e0*/  WARPSYNC.COLLECTIVE R15, `(.L_x_9318) ;  /* 0x000000000f087348 */ /* 0x000fea0003c00000 */
[----:B------:R0:W1:Y:S02]  /*175f0*/  SHFL.IDX P6, R14, R13, R12, R11 ;  /* 0x0000000c0d0e7389 */ /* 0x00006400000c000b */
[----:B01----:R-:W-:Y:S01]  /*17600*/  ENDCOLLECTIVE ;  /* 0x000000000000791b */ /* 0x003fe20003800000 */
.L_x_9318:
        /* <DEDUP_REMOVED lines=13> */
.L_x_9319:
[----:B------:R-:W-:Y:S02]  /*176e0*/  IMAD.MOV.U32 R13, RZ, RZ, R24 ;  /* 0x000000ffff0d7224 */ /* 0x000fe400078e0018 */
[----:B------:R-:W-:Y:S02]  /*176f0*/  IMAD.MOV.U32 R12, RZ, RZ, 0x7 ;  /* 0x00000007ff0c7424 */ /* 0x000fe400078e00ff */
[----:B------:R-:W-:-:S07]  /*17700*/  IMAD.MOV.U32 R10, RZ, RZ, R14 ;  /* 0x000000ffff0a7224 */ /* 0x000fce00078e000e */
[----:B------:R-:W-:Y:S05]  /*17710*/  WARPSYNC.COLLECTIVE R15, `(.L_x_9320) ;  /* 0x000000000f087348 */ /* 0x000fea0003c00000 */
[----:B------:R0:W1:Y:S02]  /*17720*/  SHFL.IDX P6, R14, R13, R12, R11 ;  /* 0x0000000c0d0e7389 */ /* 0x00006400000c000b */
[----:B01----:R-:W-:Y:S01]  /*17730*/  ENDCOLLECTIVE ;  /* 0x000000000000791b */ /* 0x003fe20003800000 */
.L_x_9320:
        /* <DEDUP_REMOVED lines=12> */
.L_x_9321:
[----:B------:R-:W-:Y:S05]  /*17800*/  BRA `(.L_x_9322) ;  /* 0xffffffb000b87947 */ /* 0x000fea000383ffff */
.L_x_9200:
        /* <DEDUP_REMOVED lines=8> */
.L_x_9324:
[----:B------:R-:W-:Y:S05]  /*17890*/  BSYNC B0 ;  /* 0x0000000000007941 */ /* 0x000fea0003800000 */
.L_x_9323:
        /* <DEDUP_REMOVED lines=9> */
.L_x_9325:
[----:B------:R-:W-:Y:S02]  /*17930*/  ULDC UR4, c[0x0][0xc3c] ;  /* 0x00030f0000047ab9 */ /* 0x000fe40000000800 */
[----:B------:R-:W-:-:S13]  /*17940*/  ISETP.GE.OR P1, PT, R9, UR4, !P0 ;  /* 0x0000000409007c0c */ /* 0x000fda000c726670 */
[----:B------:R-:W0:Y:S08]  /*17950*/  @!P1 LDC.64 R4, c[0x0][0xc80] ;  /* 0x00032000ff049b82 */ /* 0x000e300000000a00 */
[----:B------:R-:W1:Y:S01]  /*17960*/  @!P1 LDC.64 R2, c[0x0][0xc78] ;  /* 0x00031e00ff029b82 */ /* 0x000e620000000a00 */
[----:B------:R-:W-:Y:S01]  /*17970*/  IMAD.MOV.U32 R17, RZ, RZ, RZ ;  /* 0x000000ffff117224 */ /* 0x000fe200078e00ff */
[----:B------:R-:W-:Y:S01]  /*17980*/  MOV R7, R14 ;  /* 0x0000000e00077202 */ /* 0x000fe20000000f00 */
[----:B0-----:R-:W-:-:S06]  /*17990*/  @!P1 IMAD.WIDE R4, R9, 0x4, R4 ;  /* 0x0000000409049825 */ /* 0x001fcc00078e0204 */
[----:B------:R-:W2:Y:S01]  /*179a0*/  @!P1 LDG.E R4, desc[UR36][R4.64] ;  /* 0x0000002404049981 */ /* 0x000ea2000c1e1900 */
[----:B-1----:R-:W-:-:S06]  /*179b0*/  @!P1 IMAD.WIDE R2, R9, 0x4, R2 ;  /* 0x0000000409029825 */ /* 0x002fcc00078e0202 */
[----:B------:R-:W3:Y:S01]  /*179c0*/  @!P1 LDG.E R2, desc[UR36][R2.64] ;  /* 0x0000002402029981 */ /* 0x000ee2000c1e1900 */
[----:B------:R-:W-:Y:S01]  /*179d0*/  IMAD.MOV.U32 R8, RZ, RZ, RZ ;  /* 0x000000ffff087224 */ /* 0x000fe200078e00ff */
[C---:B------:R-:W-:Y:S01]  /*179e0*/  ISETP.GE.U32.AND P2, PT, R10.reuse, 0x2, PT ;  /* 0x000000020a00780c */ /* 0x040fe20003f46070 */
[----:B------:R-:W-:Y:S01]  /*179f0*/  IMAD.MOV.U32 R11, RZ, RZ, RZ ;  /* 0x000000ffff0b7224 */ /* 0x000fe200078e00ff */
        /* <DEDUP_REMOVED lines=10> */
.L_x_9326:
[----:B------:R-:W-:Y:S02]  /*17aa0*/  MOV R12, 0x2 ;  /* 0x00000002000c7802 */ /* 0x000fe40000000f00 */
[----:B------:R-:W-:-:S05]  /*17ab0*/  SEL R6, R14, RZ, P1 ;  /* 0x000000ff0e067207 */ /* 0x000fca0000800000 */
[----:B------:R-:W-:-:S04]  /*17ac0*/  IMAD.IADD R6, R13, 0x1, R6 ;  /* 0x000000010d067824 */ /* 0x000fc800078e0206 */
[----:B------:R-:W-:-:S07]  /*17ad0*/  IMAD.MOV.U32 R13, RZ, RZ, R6 ;  /* 0x000000ffff0d7224 */ /* 0x000fce00078e0006 */
[----:B------:R-:W-:Y:S05]  /*17ae0*/  WARPSYNC.COLLECTIVE R15, `(.L_x_9327) ;  /* 0x000000000f087348 */ /* 0x000fea0003c00000 */
[----:B------:R0:W1:Y:S02]  /*17af0*/  SHFL.UP P6, R14, R13, R12, R11 ;  /* 0x0400000c0d0e7389 */ /* 0x00006400000c000b */
[----:B01----:R-:W-:Y:S01]  /*17b00*/  ENDCOLLECTIVE ;  /* 0x000000000000791b */ /* 0x003fe20003800000 */
.L_x_9327:
        /* <DEDUP_REMOVED lines=8> */
.L_x_9328:
[----:B------:R-:W-:Y:S01]  /*17b90*/  IMAD.MOV.U32 R12, RZ, RZ, 0x8 ;  /* 0x00000008ff0c7424 */ /* 0x000fe200078e00ff */
[----:B------:R-:W-:-:S05]  /*17ba0*/  SEL R3, R14, RZ, P3 ;  /* 0x000000ff0e037207 */ /* 0x000fca0001800000 */
[----:B------:R-:W-:-:S04]  /*17bb0*/  IMAD.IADD R3, R2, 0x1, R3 ;  /* 0x0000000102037824 */ /* 0x000fc800078e0203 */
[----:B------:R-:W-:-:S07]  /*17bc0*/  IMAD.MOV.U32 R13, RZ, RZ, R3 ;  /* 0x000000ffff0d7224 */ /* 0x000fce00078e0003 */
[----:B------:R-:W-:Y:S05]  /*17bd0*/  WARPSYNC.COLLECTIVE R15, `(.L_x_9329) ;  /* 0x000000000f087348 */ /* 0x000fea0003c00000 */
[----:B------:R0:W1:Y:S02]  /*17be0*/  SHFL.UP P6, R14, R13, R12, R11 ;  /* 0x0400000c0d0e7389 */ /* 0x00006400000c000b */
[----:B01----:R-:W-:Y:S01]  /*17bf0*/  ENDCOLLECTIVE ;  /* 0x000000000000791b */ /* 0x003fe20003800000 */
.L_x_9329:
[----:B------:R-:W-:Y:S02]  /*17c00*/  MOV R12, 0x10 ;  /* 0x00000010000c7802 */ /* 0x000fe40000000f00 */
[----:B------:R-:W-:-:S05]  /*17c10*/  SEL R4, R14, RZ, P4 ;  /* 0x000000ff0e047207 */ /* 0x000fca0002000000 */
[----:B------:R-:W-:-:S04]  /*17c20*/  IMAD.IADD R4, R3, 0x1, R4 ;  /* 0x0000000103047824 */ /* 0x000fc800078e0204 */
[----:B------:R-:W-:-:S07]  /*17c30*/  IMAD.MOV.U32 R13, RZ, RZ, R4 ;  /* 0x000000ffff0d7224 */ /* 0x000fce00078e0004 */
[----:B------:R-:W-:Y:S05]  /*17c40*/  WARPSYNC.COLLECTIVE R15, `(.L_x_9330) ;  /* 0x000000000f087348 */ /* 0x000fea0003c00000 */
[----:B------:R0:W1:Y:S02]  /*17c50*/  SHFL.UP P6, R14, R13, R12, R11 ;  /* 0x0400000c0d0e7389 */ /* 0x00006400000c000b */
[----:B01----:R-:W-:Y:S01]  /*17c60*/  ENDCOLLECTIVE ;  /* 0x000000000000791b */ /* 0x003fe20003800000 */
.L_x_9330:
        /* <DEDUP_REMOVED lines=8> */
.L_x_9331:
[----:B------:R-:W-:Y:S05]  /*17cf0*/  BRA `(.L_x_9332) ;  /* 0xffffffb000c47947 */ /* 0x000fea000383ffff */
.L_x_9203:
[----:B------:R-:W-:Y:S01]  /*17d00*/  BSSY B0, `(.L_x_9333) ;  /* 0x0000007000007945 */ /* 0x000fe20003800000 */
[----:B------:R-:W-:Y:S02]  /*17d10*/  IMAD.MOV.U32 R12, RZ, RZ, 0x1 ;  /* 0x00000001ff0c7424 */ /* 0x000fe400078e00ff */
[----:B------:R-:W-:Y:S02]  /*17d20*/  IMAD.MOV.U32 R11, RZ, RZ, RZ ;  /* 0x000000ffff0b7224 */ /* 0x000fe400078e00ff */
[----:B------:R-:W-:-:S07]  /*17d30*/  IMAD.MOV.U32 R15, RZ, RZ, -0x1 ;  /* 0xffffffffff0f7424 */ /* 0x000fce00078e00ff */
[----:B------:R-:W-:Y:S05]  /*17d40*/  WARPSYNC.COLLECTIVE R15, `(.L_x_9334) ;  /* 0x000000000f087348 */ /* 0x000fea0003c00000 */
[----:B------:R0:W1:Y:S02]  /*17d50*/  SHFL.UP P6, R14, R13, R12, R11 ;  /* 0x0400000c0d0e7389 */ /* 0x00006400000c000b */
[----:B01----:R-:W-:Y:S01]  /*17d60*/  ENDCOLLECTIVE ;  /* 0x000000000000791b */ /* 0x003fe20003800000 */
.L_x_9334:
[----:B------:R-:W-:Y:S05]  /*17d70*/  BSYNC B0 ;  /* 0x0000000000007941 */ /* 0x000fea0003800000 */
.L_x_9333:
[----:B------:R-:W-:Y:S01]  /*17d80*/  SEL R14, R14, RZ, P1 ;  /* 0x000000ff0e0e7207 */ /* 0x000fe20000800000 */
[----:B------:R-:W-:Y:S02]  /*17d90*/  IMAD.MOV.U32 R12, RZ, RZ, 0x2 ;  /* 0x00000002ff0c7424 */ /* 0x000fe400078e00ff */
[----:B------:R-:W-:Y:S01]  /*17da0*/  IMAD.MOV.U32 R11, RZ, RZ, RZ ;  /* 0x000000ffff0b7224 */ /* 0x000fe200078e00ff */
[----:B------:R-:W-:Y:S01]  /*17db0*/  IADD3 R13, R13, R14, RZ ;  /* 0x0000000e0d0d7210 */ /* 0x000fe20007ffe0ff */
[----:B------:R-:W-:-:S07]  /*17dc0*/  IMAD.MOV.U32 R15, RZ, RZ, -0x1 ;  /* 0xffffffffff0f7424 */ /* 0x000fce00078e00ff */
[----:B------:R-:W-:Y:S05]  /*17dd0*/  WARPSYNC.COLLECTIVE R15, `(.L_x_9335) ;  /* 0x000000000f087348 */ /* 0x000fea0003c00000 */
[----:B------:R0:W1:Y:S02]  /*17de0*/  SHFL.UP P6, R14, R13, R12, R11 ;  /* 0x0400000c0d0e7389 */ /* 0x00006400000c000b */
[----:B01----:R-:W-:Y:S01]  /*17df0*/  ENDCOLLECTIVE ;  /* 0x000000000000791b */ /* 0x003fe20003800000 */
.L_x_9335:
[----:B------:R-:W-:Y:S01]  /*17e00*/  IMAD.MOV.U32 R12, RZ, RZ, 0x4 ;  /* 0x00000004ff0c7424 */ /* 0x000fe200078e00ff */
[----:B------:R-:W-:-:S05]  /*17e10*/  SEL R2, R14, RZ, P2 ;  /* 0x000000ff0e027207 */ /* 0x000fca0001000000 */
[----:B------:R-:W-:-:S04]  /*17e20*/  IMAD.IADD R2, R13, 0x1, R2 ;  /* 0x000000010d027824 */ /* 0x000fc800078e0202 */
[----:B------:R-:W-:-:S07]  /*17e30*/  IMAD.MOV.U32 R13, RZ, RZ, R2 ;  /* 0x000000ffff0d7224 */ /* 0x000fce00078e0002 */
[----:B------:R-:W-:Y:S05]  /*17e40*/  WARPSYNC.COLLECTIVE R15, `(.L_x_9336) ;  /* 0x000000000f087348 */ /* 0x000fea0003c00000 */
[----:B------:R0:W1:Y:S02]  /*17e50*/  SHFL.UP P6, R14, R13, R12, R11 ;  /* 0x0400000c0d0e7389 */ /* 0x00006400000c000b */
[----:B01----:R-:W-:Y:S01]  /*17e60*/  ENDCOLLECTIVE ;  /* 0x000000000000791b */ /* 0x003fe20003800000 */
.L_x_9336:
[----:B------:R-:W-:Y:S02]  /*17e70*/  MOV R12, 0x8 ;  /* 0x00000008000c7802 */ /* 0x000fe40000000f00 */
[----:B------:R-:W-:-:S05]  /*17e80*/  SEL R3, R14, RZ, P3 ;  /* 0x000000ff0e037207 */ /* 0x000fca0001800000 */
[----:B------:R-:W-:-:S04]  /*17e90*/  IMAD.IADD R3, R2, 0x1, R3 ;  /* 0x0000000102037824 */ /* 0x000fc800078e0203 */
[----:B------:R-:W-:-:S07]  /*17ea0*/  IMAD.MOV.U32 R13, RZ, RZ, R3 ;  /* 0x000000ffff0d7224 */ /* 0x000fce00078e0003 */
[----:B------:R-:W-:Y:S05]  /*17eb0*/  WARPSYNC.COLLECTIVE R15, `(.L_x_9337) ;  /* 0x000000000f087348 */ /* 0x000fea0003c00000 */
[----:B------:R0:W1:Y:S02]  /*17ec0*/  SHFL.UP P6, R14, R13, R12, R11 ;  /* 0x0400000c0d0e7389 */ /* 0x00006400000c000b */
[----:B01----:R-:W-:Y:S01]  /*17ed0*/  ENDCOLLECTIVE ;  /* 0x000000000000791b */ /* 0x003fe20003800000 */
.L_x_9337:
[----:B------:R-:W-:Y:S01]  /*17ee0*/  IMAD.MOV.U32 R12, RZ, RZ, 0x10 ;  /* 0x00000010ff0c7424 */ /* 0x000fe200078e00ff */
[----:B------:R-:W-:-:S05]  /*17ef0*/  SEL R4, R14, RZ, P4 ;  /* 0x000000ff0e047207 */ /* 0x000fca0002000000 */
[----:B------:R-:W-:-:S04]  /*17f00*/  IMAD.IADD R4, R3, 0x1, R4 ;  /* 0x0000000103047824 */ /* 0x000fc800078e0204 */
[----:B------:R-:W-:-:S07]  /*17f10*/  IMAD.MOV.U32 R13, RZ, RZ, R4 ;  /* 0x000000ffff0d7224 */ /* 0x000fce00078e0004 */
[----:B------:R-:W-:Y:S05]  /*17f20*/  WARPSYNC.COLLECTIVE R15, `(.L_x_9338) ;  /* 0x000000000f087348 */ /* 0x000fea0003c00000 */
[----:B------:R0:W1:Y:S02]  /*17f30*/  SHFL.UP P6, R14, R13, R12, R11 ;  /* 0x0400000c0d0e7389 */ /* 0x00006400000c000b */
[----:B01----:R-:W-:Y:S01]  /*17f40*/  ENDCOLLECTIVE ;  /* 0x000000000000791b */ /* 0x003fe20003800000 */
.L_x_9338:
        /* <DEDUP_REMOVED lines=8> */
.L_x_9339:
[----:B------:R-:W-:Y:S05]  /*17fd0*/  BRA `(.L_x_9340) ;  /* 0xffffffb000b07947 */ /* 0x000fea000383ffff */
.L_x_9205:
[----:B------:R-:W-:Y:S01]  /*17fe0*/  BSSY B0, `(.L_x_9341) ;  /* 0x0000006000007945 */ /* 0x000fe20003800000 */
[----:B------:R-:W-:Y:S01]  /*17ff0*/  PLOP3.LUT P6, PT, P6, PT, PT, 0x8, 0x0 ;  /* 0x000000000000781c */ /* 0x000fe200037ce170 */
[----:B------:R-:W-:-:S12]  /*18000*/  IMAD.MOV.U32 R15, RZ, RZ, -0x1 ;  /* 0xffffffffff0f7424 */ /* 0x000fd800078e00ff */
[----:B0-----:R-:W-:Y:S05]  /*18010*/  WARPSYNC.COLLECTIVE R15, `(.L_x_9342) ;  /* 0x000000000f087348 */ /* 0x001fea0003c00000 */
[----:B------:R-:W-:Y:S01]  /*18020*/  VOTE.ANY R14, PT, P6 ;  /* 0x00000000000e7806 */ /* 0x000fe200030e0100 */
[----:B0-----:R-:W-:Y:S06]  /*18030*/  ENDCOLLECTIVE ;  /* 0x000000000000791b */ /* 0x001fec0003800000 */
.L_x_9342:
[----:B------:R-:W-:Y:S05]  /*18040*/  BSYNC B0 ;  /* 0x0000000000007941 */ /* 0x000fea0003800000 */
.L_x_9341:
[----:B------:R-:W-:Y:S01]  /*18050*/  MOV R3, R14 ;  /* 0x0000000e00037202 */ /* 0x000fe20000000f00 */
[----:B------:R-:W-:Y:S02]  /*18060*/  IMAD.MOV.U32 R13, RZ, RZ, R17 ;  /* 0x000000ffff0d7224 */ /* 0x000fe400078e0011 */
[----:B------:R-:W-:Y:S01]  /*18070*/  IMAD.MOV.U32 R11, RZ, RZ, 0x1f ;  /* 0x0000001fff0b7424 */ /* 0x000fe200078e00ff */
[----:B------:R0:W1:Y:S01]  /*18080*/  POPC R12, R3 ;  /* 0x00000003000c7309 */ /* 0x0000620000000000 */
[----:B------:R-:W-:-:S07]  /*18090*/  IMAD.MOV.U32 R15, RZ, RZ, -0x1 ;  /* 0xffffffffff0f7424 */ /* 0x000fce00078e00ff */
[----:B01----:R-:W-:Y:S05]  /*180a0*/  WARPSYNC.COLLECTIVE R15, `(.L_x_9343) ;  /* 0x000000000f087348 */ /* 0x003fea0003c00000 */
[----:B-1----:R1:W2:Y:S02]  /*180b0*/  SHFL.IDX P6, R14, R13, R12, R11 ;  /* 0x0000000c0d0e7389 */ /* 0x0022a400000c000b */
[----:B012---:R-:W-:Y:S01]  /*180c0*/  ENDCOLLECTIVE ;  /* 0x000000000000791b */ /* 0x007fe20003800000 */
.L_x_9343:
[----:B------:R-:W-:Y:S02]  /*180d0*/  IMAD.IADD R19, R12, 0x1, R19 ;  /* 0x000000010c137824 */ /* 0x000fe400078e0213 */
[----:B------:R-:W-:Y:S02]  /*180e0*/  IMAD.MOV.U32 R13, RZ, RZ, R8 ;  /* 0x000000ffff0d7224 */ /* 0x000fe400078e0008 */
[----:B------:R-:W-:-:S07]  /*180f0*/  IMAD.MOV.U32 R17, RZ, RZ, R14 ;  /* 0x000000ffff117224 */ /* 0x000fce00078e000e */
[----:B------:R-:W-:Y:S05]  /*18100*/  WARPSYNC.COLLECTIVE R15, `(.L_x_9344) ;  /* 0x000000000f087348 */ /* 0x000fea0003c00000 */
[----:B------:R0:W1:Y:S02]  /*18110*/  SHFL.IDX P6, R14, R13, R12, R11 ;  /* 0x0000000c0d0e7389 */ /* 0x00006400000c000b */
[----:B01----:R-:W-:Y:S01]  /*18120*/  ENDCOLLECTIVE ;  /* 0x000000000000791b */ /* 0x003fe20003800000 */
.L_x_9344:
[----:B------:R-:W-:Y:S01]  /*18130*/  IMAD.MOV.U32 R8, RZ, RZ, R14 ;  /* 0x000000ffff087224 */ /* 0x000fe200078e000e */
[----:B------:R-:W-:Y:S06]  /*18140*/  BRA `(.L_x_9345) ;  /* 0xffffffb000947947 */ /* 0x000fec000383ffff */
.L_x_9207:
[----:B------:R-:W-:Y:S01]  /*18150*/  BSSY B0, `(.L_x_9346) ;  /* 0x0000007000007945 */ /* 0x000fe20003800000 */
[----:B------:R-:W-:Y:S01]  /*18160*/  IMAD.MOV.U32 R13, RZ, RZ, R2 ;  /* 0x000000ffff0d7224 */ /* 0x000fe200078e0002 */
[----:B------:R-:W-:Y:S01]  /*18170*/  MOV R11, 0x1f ;  /* 0x0000001f000b7802 */ /* 0x000fe20000000f00 */
[----:B------:R-:W-:-:S07]  /*18180*/  IMAD.MOV.U32 R15, RZ, RZ, -0x1 ;  /* 0xffffffffff0f7424 */ /* 0x000fce00078e00ff */
[----:B0-23--:R-:W-:Y:S05]  /*18190*/  WARPSYNC.COLLECTIVE R15, `(.L_x_9347) ;  /* 0x000000000f087348 */ /* 0x00dfea0003c00000 */
[----:B------:R1:W4:Y:S02]  /*181a0*/  SHFL.IDX P6, R14, R13, R12, R11 ;  /* 0x0000000c0d0e7389 */ /* 0x00032400000c000b */
[----:B01234-:R-:W-:Y:S01]  /*181b0*/  ENDCOLLECTIVE ;  /* 0x000000000000791b */ /* 0x01ffe20003800000 */
.L_x_9347:
[----:B------:R-:W-:Y:S05]  /*181c0*/  BSYNC B0 ;  /* 0x0000000000007941 */ /* 0x000fea0003800000 */
.L_x_9346:
[----:B------:R-:W-:Y:S01]  /*181d0*/  IMAD.MOV.U32 R6, RZ, RZ, R14 ;  /* 0x000000ffff067224 */ /* 0x000fe200078e000e */
[----:B------:R-:W-:Y:S06]  /*181e0*/  BRA `(.L_x_9206) ;  /* 0xffffffb000847947 */ /* 0x000fec000383ffff */
.L_x_9213:
[----:B0-----:R0:W1:Y:S02]  /*181f0*/  SYNCS.PHASECHK.TRANS64.TRYWAIT P0, [R7+URZ+0x28820], R0 ;  /* 0x02882000070075a7 */ /* 0x001064000800017f */
[----:B-1----:R-:W-:Y:S05]  /*18200*/  @!P0 NANOSLEEP.SYNCS 0x989680 ;  /* 0x009896800000895d */ /* 0x002fea0003900000 */
[----:B------:R-:W1:Y:S02]  /*18210*/  @!P0 SYNCS.PHASECHK.TRANS64 P0, [R7+URZ+0x28820], R0 ;  /* 0x02882000070085a7 */ /* 0x000e64000800007f */
[----:B-1----:R-:W-:Y:S05]  /*18220*/  @!P0 BRA `(.L_x_9213) ;  /* 0xfffffffc00f08947 */ /* 0x002fea000383ffff */
[----:B------:R-:W-:Y:S05]  /*18230*/  BRA `(.L_x_9348) ;  /* 0xffffffb800dc7947 */ /* 0x000fea000383ffff */
.L_x_9214:
        /* <DEDUP_REMOVED lines=11> */
.L_x_9350:
[----:B------:R-:W-:Y:S05]  /*182f0*/  BSYNC B0 ;  /* 0x0000000000007941 */ /* 0x000fea0003800000 */
.L_x_9349:
[----:B------:R-:W-:Y:S05]  /*18300*/  BRA `(.L_x_9351) ;  /* 0xffffffb800c47947 */ /* 0x000fea000383ffff */
.L_x_9217:
[----:B------:R-:W-:Y:S01]  /*18310*/  BSSY B1, `(.L_x_9352) ;  /* 0x0000006000017945 */ /* 0x000fe20003800000 */
[----:B------:R-:W-:-:S07]  /*18320*/  IMAD.MOV.U32 R15, RZ, RZ, -0x1 ;  /* 0xffffffffff0f7424 */ /* 0x000fce00078e00ff */
[----:B0-2---:R-:W-:Y:S05]  /*18330*/  WARPSYNC.COLLECTIVE R15, `(.L_x_9353) ;  /* 0x000000000f0c7348 */ /* 0x005fea0003c00000 */
[----:B------:R-:W-:Y:S02]  /*18340*/  ELECT P6, UR62, PT ;  /* 0x00000000003e782f */ /* 0x000fe400038c0000 */
[----:B------:R-:W-:Y:S01]  /*18350*/  MOV R14, UR62 ;  /* 0x0000003e000e7c02 */ /* 0x000fe20008000f00 */
[----:B0-2---:R-:W-:Y:S10]  /*18360*/  ENDCOLLECTIVE ;  /* 0x000000000000791b */ /* 0x005ff40003800000 */
.L_x_9353:
[----:B------:R-:W-:Y:S05]  /*18370*/  BSYNC B1 ;  /* 0x0000000000017941 */ /* 0x000fea0003800000 */
.L_x_9352:
[----:B------:R-:W-:Y:S05]  /*18380*/  BRA `(.L_x_9354) ;  /* 0xffffffb800bc7947 */ /* 0x000fea000383ffff */
.L_x_9219:
[----:B0-----:R0:W1:Y:S02]  /*18390*/  SYNCS.PHASECHK.TRANS64.TRYWAIT P1, [R5+URZ+0x28840], R0 ;  /* 0x02884000050075a7 */ /* 0x001064000802017f */
[----:B-1----:R-:W-:Y:S05]  /*183a0*/  @!P1 NANOSLEEP.SYNCS 0x989680 ;  /* 0x009896800000995d */ /* 0x002fea0003900000 */
[----:B------:R-:W1:Y:S02]  /*183b0*/  @!P1 SYNCS.PHASECHK.TRANS64 P1, [R5+URZ+0x28840], R0 ;  /* 0x02884000050095a7 */ /* 0x000e64000802007f */
[----:B-1----:R-:W-:Y:S05]  /*183c0*/  @!P1 BRA `(.L_x_9219) ;  /* 0xfffffffc00f09947 */ /* 0x002fea000383ffff */
[----:B------:R-:W-:Y:S05]  /*183d0*/  BRA `(.L_x_9355) ;  /* 0xffffffb800e47947 */ /* 0x000fea000383ffff */
.L_x_9221:
[----:B-1----:R1:W3:Y:S02]  /*183e0*/  SYNCS.PHASECHK.TRANS64.TRYWAIT P1, [R3+URZ+0x28840], R2 ;  /* 0x02884002030075a7 */ /* 0x0022e4000802017f */
[----:B---3--:R-:W-:Y:S05]  /*183f0*/  @!P1 NANOSLEEP.SYNCS 0x989680 ;  /* 0x009896800000995d */ /* 0x008fea0003900000 */
[----:B------:R-:W3:Y:S02]  /*18400*/  @!P1 SYNCS.PHASECHK.TRANS64 P1, [R3+URZ+0x28840], R2 ;  /* 0x02884002030095a7 */ /* 0x000ee4000802007f */
[----:B---3--:R-:W-:Y:S05]  /*18410*/  @!P1 BRA `(.L_x_9221) ;  /* 0xfffffffc00f09947 */ /* 0x008fea000383ffff */
[----:B------:R-:W-:Y:S05]  /*18420*/  BRA `(.L_x_9356) ;  /* 0xffffffb800f07947 */ /* 0x000fea000383ffff */
.L_x_9223:
[----:B---3--:R3:W4:Y:S02]  /*18430*/  SYNCS.PHASECHK.TRANS64.TRYWAIT P1, [R5+URZ+0x28860], R0 ;  /* 0x02886000050075a7 */ /* 0x008724000802017f */
[----:B----4-:R-:W-:Y:S05]  /*18440*/  @!P1 NANOSLEEP.SYNCS 0x989680 ;  /* 0x009896800000995d */ /* 0x010fea0003900000 */
[----:B------:R-:W4:Y:S02]  /*18450*/  @!P1 SYNCS.PHASECHK.TRANS64 P1, [R5+URZ+0x28860], R0 ;  /* 0x02886000050095a7 */ /* 0x000f24000802007f */
[----:B----4-:R-:W-:Y:S05]  /*18460*/  @!P1 BRA `(.L_x_9223) ;  /* 0xfffffffc00f09947 */ /* 0x010fea000383ffff */
[----:B------:R-:W-:Y:S05]  /*18470*/  BRA `(.L_x_9357) ;  /* 0xffffffb800ec7947 */ /* 0x000fea000383ffff */
.L_x_9358:
        /* <DEDUP_REMOVED lines=16> */
.L_x_15981:


//--------------------- .text._ZN7cutlass13device_kernelIN5flash11enable_sm90INS1_16FlashAttnFwdSm90INS1_25CollectiveMainloopFwdSm90ILi2EN4cute5tupleIJNS5_1CILi1EEES8_S8_EEENS6_IJNS7_ILi128EEESA_SA_EEELi128ENS_10bfloat16_tEfNS_4arch4Sm90ELb1ELb0ELb1ELb1ELb1ELb1ELb0ELb1ELb1ELb1ELb1ELb0EEENS1_21CollectiveEpilogueFwdISB_S9_SC_SE_Li256ELb1ELb1ELb1ELb0EEENS1_36VarlenDynamicPersistentTileSchedulerILi128ELi128ELi256ELi128ELb1ELb1ELb1ELb1ELb1ELb1EEEEEEEEEvNT_6ParamsE --------------------------
	.section	.text._ZN7cutlass13device_kernelIN5flash11enable_sm90INS1_16FlashAttnFwdSm90INS1_25CollectiveMainloopFwdSm90ILi2EN4cute5tupleIJNS5_1CILi1EEES8_S8_EEENS6_IJNS7_ILi128EEESA_SA_EEELi128ENS_10bfloat16_tEfNS_4arch4Sm90ELb1ELb0ELb1ELb1ELb1ELb1ELb0ELb1ELb1ELb1ELb1ELb0EEENS1_21CollectiveEpilogueFwdISB_S9_SC_SE_Li256ELb1ELb1ELb1ELb0EEENS1_36VarlenDynamicPersistentTileSchedulerILi128ELi128ELi256ELi128ELb1ELb1ELb1ELb1ELb1ELb1EEEEEEEEEvNT_6ParamsE,"ax",@progbits
	.align	128
.text._ZN7cutlass13device_kernelIN5flash11enable_sm90INS1_16FlashAttnFwdSm90INS1_25CollectiveMainloopFwdSm90ILi2EN4cute5tupleIJNS5_1CILi1EEES8_S8_EEENS6_IJNS7_ILi128EEESA_SA_EEELi128ENS_10bfloat16_tEfNS_4arch4Sm90ELb1ELb0ELb1ELb1ELb1ELb1ELb0ELb1ELb1ELb1ELb1ELb0EEENS1_21CollectiveEpilogueFwdISB_S9_SC_SE_Li256ELb1ELb1ELb1ELb0EEENS1_36VarlenDynamicPersistentTileSchedulerILi128ELi128ELi256ELi128ELb1ELb1ELb1ELb1ELb1ELb1EEEEEEEEEvNT_6ParamsE:
        .type           _ZN7cutlass13device_kernelIN5flash11enable_sm90INS1_16FlashAttnFwdSm90INS1_25CollectiveMainloopFwdSm90ILi2EN4cute5tupleIJNS5_1CILi1EEES8_S8_EEENS6_IJNS7_ILi128EEESA_SA_EEELi128ENS_10bfloat16_tEfNS_4arch4Sm90ELb1ELb0ELb1ELb1ELb1ELb1ELb0ELb1ELb1ELb1ELb1ELb0EEENS1_21CollectiveEpilogueFwdISB_S9_SC_SE_Li256ELb1ELb1ELb1ELb0EEENS1_36VarlenDynamicPersistentTileSchedulerILi128ELi128ELi256ELi128ELb1ELb1ELb1ELb1ELb1ELb1EEEEEEEEEvNT_6ParamsE,@function
        .size           _ZN7cutlass13device_kernelIN5flash11enable_sm90INS1_16FlashAttnFwdSm90INS1_25CollectiveMainloopFwdSm90ILi2EN4cute5tupleIJNS5_1CILi1EEES8_S8_EEENS6_IJNS7_ILi128EEESA_SA_EEELi128ENS_10bfloat16_tEfNS_4arch4Sm90ELb1ELb0ELb1ELb1ELb1ELb1ELb0ELb1ELb1ELb1ELb1ELb0EEENS1_21CollectiveEpilogueFwdISB_S9_SC_SE_Li256ELb1ELb1ELb1ELb0EEENS1_36VarlenDynamicPersistentTileSchedulerILi128ELi128ELi256ELi128ELb1ELb1ELb1ELb1ELb1ELb1EEEEEEEEEvNT_6ParamsE,(.L_x_15982 - _ZN7cutlass13device_kernelIN5flash11enable_sm90INS1_16FlashAttnFwdSm90INS1_25CollectiveMainloopFwdSm90ILi2EN4cute5tupleIJNS5_1CILi1EEES8_S8_EEENS6_IJNS7_ILi128EEESA_SA_EEELi128ENS_10bfloat16_tEfNS_4arch4Sm90ELb1ELb0ELb1ELb1ELb1ELb1ELb0ELb1ELb1ELb1ELb1ELb0EEENS1_21CollectiveEpilogueFwdISB_S9_SC_SE_Li256ELb1ELb1ELb1ELb0EEENS1_36VarlenDynamicPersistentTileSchedulerILi128ELi128ELi256ELi128ELb1ELb1ELb1ELb1ELb1ELb1EEEEEEEEEvNT_6ParamsE)
        .other          _ZN7cutlass13device_kernelIN5flash11enable_sm90INS1_16FlashAttnFwdSm90INS1_25CollectiveMainloopFwdSm90ILi2EN4cute5tupleIJNS5_1CILi1EEES8_S8_EEENS6_IJNS7_ILi128EEESA_SA_EEELi128ENS_10bfloat16_tEfNS_4arch4Sm90ELb1ELb0ELb1ELb1ELb1ELb1ELb0ELb1ELb1ELb1ELb1ELb0EEENS1_21CollectiveEpilogueFwdISB_S9_SC_SE_Li256ELb1ELb1ELb1ELb0EEENS1_36VarlenDynamicPersistentTileSchedulerILi128ELi128ELi256ELi128ELb1ELb1ELb1ELb1ELb1ELb1EEEEEEEEEvNT_6ParamsE,@"STO_CUDA_ENTRY STV_DEFAULT"
_ZN7cutlass13device_kernelIN5flash11enable_sm90INS1_16FlashAttnFwdSm90INS1_25CollectiveMainloopFwdSm90ILi2EN4cute5tupleIJNS5_1CILi1EEES8_S8_EEENS6_IJNS7_ILi128EEESA_SA_EEELi128ENS_10bfloat16_tEfNS_4arch4Sm90ELb1ELb0ELb1ELb1ELb1ELb1ELb0ELb1ELb1ELb1ELb1ELb0EEENS1_21CollectiveEpilogueFwdISB_S9_SC_SE_Li256ELb1ELb1ELb1ELb0EEENS1_36VarlenDynamicPersistentTileSchedulerILi128ELi128ELi256ELi128ELb1ELb1ELb1ELb1ELb1ELb1EEEEEEEEEvNT_6ParamsE:
        /* <DEDUP_REMOVED lines=18> */
.L_x_9360:
[----:B------:R-:W-:Y:S05]  /*0120*/  BSYNC B0 ;  /* 0x0000000000007941 */ /* 0x000fea0003800000 */
.L_x_9359:
        /* <DEDUP_REMOVED lines=41> */
.L_x_9361:
        /* <DEDUP_REMOVED lines=22> */
.L_x_9362:
        /* <DEDUP_REMOVED lines=18> */
.L_x_9363:
        /* <DEDUP_REMOVED lines=22> */
.L_x_9364:
        /* <DEDUP_REMOVED lines=22> */
.L_x_9365:
        /* <DEDUP_REMOVED lines=8> */
.L_x_9368:
        /* <DEDUP_REMOVED lines=19> */
[----:B------:R-:W-:Y:S01]  /*0ab0*/  R2UR UR40, R18 ;  /* 0x00000000122872ca */ /* 0x000fe200000e0000 */
[----:B------:R-:W-:Y:S01]  /*0ac0*/  IMAD.MOV.U32 R19, RZ, RZ, RZ ;  /* 0x000000ffff137224 */ /* 0x000fe200078e00ff */
[----:B------:R-:W-:Y:S01]  /*0ad0*/  ULOP3.LUT UR41, UR36, 0x1, URZ, 0xfc, !UPT ;  /* 0x0000000124297892 */ /* 0x000fe2000f8efc3f */
[----:B------:R-:W-:Y:S01]  /*0ae0*/  IMAD.MOV.U32 R190, RZ, RZ, RZ ;  /* 0x000000ffffbe7224 */ /* 0x000fe200078e00ff */
[----:B------:R-:W-:Y:S01]  /*0af0*/  SHF.R.S32.HI R0, RZ, 0x1f, R12 ;  /* 0x0000001fff007819 */ /* 0x000fe2000001140c */
[----:B------:R-:W-:Y:S01]  /*0b00*/  IMAD.MOV.U32 R189, RZ, RZ, RZ ;  /* 0x000000ffffbd7224 */ /* 0x000fe200078e00ff */
[----:B------:R-:W-:Y:S01]  /*0b10*/  UMOV UR39, URZ ;  /* 0x0000003f00277c82 */ /* 0x000fe20008000000 */
[----:B------:R-:W-:Y:S01]  /*0b20*/  IMAD.MOV.U32 R186, RZ, RZ, RZ ;  /* 0x000000ffffba7224 */ /* 0x000fe200078e00ff */
[CC--:B------:R-:W-:Y:S02]  /*0b30*/  LEA.HI R2, R0.reuse, R12.reuse, RZ, 0x7 ;  /* 0x0000000c00027211 */ /* 0x0c0fe400078f38ff */
[----:B------:R-:W-:-:S02]  /*0b40*/  LEA.HI R4, R0, R12, RZ, 0x5 ;  /* 0x0000000c00047211 */ /* 0x000fc400078f28ff */
[----:B------:R-:W-:Y:S01]  /*0b50*/  LOP3.LUT R220, R2, 0xffffff80, RZ, 0xc0, !PT ;  /* 0xffffff8002dc7812 */ /* 0x000fe200078ec0ff */
[----:B------:R-:W-:Y:S01]  /*0b60*/  UIADD3 UR40, UR40, 0x10400, URZ ;  /* 0x0001040028287890 */ /* 0x000fe2000fffe03f */
[-C--:B------:R-:W-:Y:S01]  /*0b70*/  LEA.HI R3, R0, R12.reuse, RZ, 0x4 ;  /* 0x0000000c00037211 */ /* 0x080fe200078f20ff */
[----:B------:R-:W-:Y:S01]  /*0b80*/  IMAD.SHL.U32 R5, R4, 0x20, RZ ;  /* 0x0000002004057824 */ /* 0x000fe200078e00ff */
[----:B------:R-:W-:Y:S01]  /*0b90*/  LEA.HI R11, R0, R12, RZ, 0x2 ;  /* 0x0000000c000b7211 */ /* 0x000fe200078f10ff */
[C---:B------:R-:W-:Y:S01]  /*0ba0*/  IMAD.IADD R220, R12.reuse, 0x1, -R220 ;  /* 0x000000010cdc7824 */ /* 0x040fe200078e0adc */
[----:B------:R-:W-:Y:S02]  /*0bb0*/  LOP3.LUT R4, R3, 0x3fffff0, RZ, 0xc0, !PT ;  /* 0x03fffff003047812 */ /* 0x000fe400078ec0ff */
[----:B------:R-:W-:Y:S02]  /*0bc0*/  LOP3.LUT R5, R5, 0xfffffc00, RZ, 0xc0, !PT ;  /* 0xfffffc0005057812 */ /* 0x000fe400078ec0ff */
[----:B------:R-:W-:Y:S01]  /*0bd0*/  SHF.R.S32.HI R7, RZ, 0x1f, R220 ;  /* 0x0000001fff077819 */ /* 0x000fe200000114dc */
[----:B------:R-:W-:Y:S01]  /*0be0*/  IMAD.IADD R4, R12, 0x1, -R4 ;  /* 0x000000010c047824 */ /* 0x000fe200078e0a04 */
[----:B------:R-:W-:-:S02]  /*0bf0*/  SHF.R.S32.HI R16, RZ, 0x7, R2 ;  /* 0x00000007ff107819 */ /* 0x000fc40000011402 */
[-C--:B------:R-:W-:Y:S02]  /*0c00*/  LEA.HI R8, R7, R220.reuse, RZ, 0x2 ;  /* 0x000000dc07087211 */ /* 0x080fe400078f10ff */
[----:B------:R-:W-:Y:S02]  /*0c10*/  LOP3.LUT R11, R11, 0xfffffffc, RZ, 0xc0, !PT ;  /* 0xfffffffc0b0b7812 */ /* 0x000fe400078ec0ff */
[--C-:B------:R-:W-:Y:S02]  /*0c20*/  SHF.R.S32.HI R9, RZ, 0x2, R8.reuse ;  /* 0x00000002ff097819 */ /* 0x100fe40000011408 */
[----:B------:R-:W-:Y:S01]  /*0c30*/  SHF.R.S32.HI R6, RZ, 0x1f, R8 ;  /* 0x0000001fff067819 */ /* 0x000fe20000011408 */
[----:B------:R-:W-:Y:S01]  /*0c40*/  IMAD.IADD R11, R12, 0x1, -R11 ;  /* 0x000000010c0b7824 */ /* 0x000fe200078e0a0b */
[----:B------:R-:W-:Y:S02]  /*0c50*/  LEA.HI R7, R7, R220, RZ, 0x5 ;  /* 0x000000dc07077211 */ /* 0x000fe400078f28ff */
[----:B------:R-:W-:-:S02]  /*0c60*/  LEA.HI R6, R6, R9, RZ, 0x3 ;  /* 0x0000000906067211 */ /* 0x000fc400078f18ff */
[----:B------:R-:W-:Y:S02]  /*0c70*/  LEA.HI R2, R2, R16, RZ, 0x1 ;  /* 0x0000001002027211 */ /* 0x000fe400078f08ff */
[----:B------:R-:W-:Y:S01]  /*0c80*/  LOP3.LUT R10, R6, 0xfffffff8, RZ, 0xc0, !PT ;  /* 0xfffffff8060a7812 */ /* 0x000fe200078ec0ff */
[----:B------:R-:W-:Y:S01]  /*0c90*/  IMAD R6, R4, 0x40, R5 ;  /* 0x0000004004067824 */ /* 0x000fe200078e0205 */
[----:B------:R-:W-:Y:S02]  /*0ca0*/  SHF.R.S32.HI R4, RZ, 0x4, R3 ;  /* 0x00000004ff047819 */ /* 0x000fe40000011403 */
[----:B------:R-:W-:Y:S01]  /*0cb0*/  SHF.R.S32.HI R7, RZ, 0x5, R7 ;  /* 0x00000005ff077819 */ /* 0x000fe20000011407 */
[----:B------:R-:W-:Y:S01]  /*0cc0*/  IMAD.IADD R10, R9, 0x1, -R10 ;  /* 0x00000001090a7824 */ /* 0x000fe200078e0a0a */
[----:B------:R-:W-:Y:S02]  /*0cd0*/  LEA.HI R3, R3, R4, RZ, 0x1 ;  /* 0x0000000403037211 */ /* 0x000fe400078f08ff */
[----:B------:R-:W-:Y:S01]  /*0ce0*/  LOP3.LUT R2, R2, 0x3fffffe, RZ, 0xc0, !PT ;  /* 0x03fffffe02027812 */ /* 0x000fe200078ec0ff */
[----:B------:R-:W-:Y:S01]  /*0cf0*/  IMAD R7, R7, 0x10, R10 ;  /* 0x0000001007077824 */ /* 0x000fe200078e020a */
[----:B------:R-:W-:-:S02]  /*0d00*/  LOP3.LUT R3, R3, 0x1ffffffe, RZ, 0xc0, !PT ;  /* 0x1ffffffe03037812 */ /* 0x000fc400078ec0ff */
[-C--:B------:R-:W-:Y:S01]  /*0d10*/  LEA.HI R187, R0, R12.reuse, RZ, 0x3 ;  /* 0x0000000c00bb7211 */ /* 0x080fe200078f18ff */
[----:B------:R-:W-:Y:S01]  /*0d20*/  IMAD.IADD R2, R16, 0x1, -R2 ;  /* 0x0000000110027824 */ /* 0x000fe200078e0a02 */
[----:B------:R-:W-:Y:S01]  /*0d30*/  LEA.HI R5, R11, R11, RZ, 0x1 ;  /* 0x0000000b0b057211 */ /* 0x000fe200078f08ff */
[----:B------:R-:W-:Y:S01]  /*0d40*/  IMAD.IADD R3, R4, 0x1, -R3 ;  /* 0x0000000104037824 */ /* 0x000fe200078e0a03 */
[----:B------:R-:W-:Y:S01]  /*0d50*/  LOP3.LUT R207, R187, 0xfffffff8, RZ, 0xc0, !PT ;  /* 0xfffffff8bbcf7812 */ /* 0x000fe200078ec0ff */
[----:B------:R-:W-:Y:S01]  /*0d60*/  IMAD R20, R2, 0x40, R7 ;  /* 0x0000004002147824 */ /* 0x000fe200078e0207 */
[----:B------:R-:W-:Y:S01]  /*0d70*/  LEA.HI R0, R0, R12, RZ, 0x6 ;  /* 0x0000000c00007211 */ /* 0x000fe200078f30ff */
[----:B------:R-:W-:Y:S01]  /*0d80*/  IMAD R3, R3, 0x8, R6 ;  /* 0x0000000803037824 */ /* 0x000fe200078e0206 */
[----:B------:R-:W-:Y:S01]  /*0d90*/  SHF.R.S32.HI R187, RZ, 0x3, R187 ;  /* 0x00000003ffbb7819 */ /* 0x000fe200000114bb */
[----:B------:R-:W-:Y:S01]  /*0da0*/  IMAD.IADD R207, R12, 0x1, -R207 ;  /* 0x000000010ccf7824 */ /* 0x000fe200078e0acf */
[----:B------:R-:W-:Y:S01]  /*0db0*/  LOP3.LUT R4, R5, 0x1ffffffe, RZ, 0xc0, !PT ;  /* 0x1ffffffe05047812 */ /* 0x000fe200078ec0ff */
[----:B------:R-:W-:Y:S01]  /*0dc0*/  IMAD.SHL.U32 R0, R0, 0x8, RZ ;  /* 0x0000000800007824 */ /* 0x000fe200078e00ff */
[----:B------:R0:W-:Y:S01]  /*0dd0*/  STL [R1+0x18], R3 ;  /* 0x0000180301007387 */ /* 0x0001e20000100800 */
[----:B------:R-:W-:Y:S01]  /*0de0*/  IMAD.SHL.U32 R2, R187, 0x40, RZ ;  /* 0x00000040bb027824 */ /* 0x000fe200078e00ff */
[----:B------:R-:W-:Y:S01]  /*0df0*/  IADD3 R4, R11, -R4, RZ ;  /* 0x800000040b047210 */ /* 0x000fe20007ffe0ff */
[C---:B------:R-:W-:Y:S01]  /*0e00*/  VIADD R12, R187.reuse, 0x20 ;  /* 0x00000020bb0c7836 */ /* 0x040fe20000000000 */
[C---:B------:R-:W-:Y:S01]  /*0e10*/  IADD3 R11, R187.reuse, 0x60, RZ ;  /* 0x00000060bb0b7810 */ /* 0x040fe20007ffe0ff */
[----:B------:R-:W-:Y:S01]  /*0e20*/  VIADD R9, R187, 0x40 ;  /* 0x00000040bb097836 */ /* 0x000fe20000000000 */
[----:B------:R-:W-:Y:S01]  /*0e30*/  LOP3.LUT R205, R0, 0xfffffe00, RZ, 0xc0, !PT ;  /* 0xfffffe0000cd7812 */ /* 0x000fe200078ec0ff */
[----:B------:R-:W-:Y:S01]  /*0e40*/  IMAD.SHL.U32 R16, R207, 0x8, RZ ;  /* 0x00000008cf107824 */ /* 0x000fe200078e00ff */
[----:B------:R-:W-:Y:S01]  /*0e50*/  SHF.R.S32.HI R0, RZ, 0x1f, R12 ;  /* 0x0000001fff007819 */ /* 0x000fe2000001140c */
[----:B------:R1:W-:Y:S01]  /*0e60*/  STL [R1+0x14], R20 ;  /* 0x0000141401007387 */ /* 0x0003e20000100800 */
[----:B0-----:R-:W-:Y:S01]  /*0e70*/  LOP3.LUT R3, R2, 0x1c0, RZ, 0xc0, !PT ;  /* 0x000001c002037812 */ /* 0x001fe200078ec0ff */
[----:B------:R-:W-:Y:S01]  /*0e80*/  IMAD.SHL.U32 R197, R9, 0x40, RZ ;  /* 0x0000004009c57824 */ /* 0x000fe200078e00ff */
[----:B------:R-:W-:Y:S01]  /*0e90*/  SHF.R.S32.HI R2, RZ, 0x1f, R9 ;  /* 0x0000001fff027819 */ /* 0x000fe20000011409 */
[----:B------:R-:W-:Y:S01]  /*0ea0*/  IMAD.SHL.U32 R198, R12, 0x40, RZ ;  /* 0x000000400cc67824 */ /* 0x000fe200078e00ff */
[----:B------:R-:W-:Y:S01]  /*0eb0*/  SHF.R.S32.HI R10, RZ, 0x1f, R11 ;  /* 0x0000001fff0a7819 */ /* 0x000fe2000001140b */
[----:B------:R-:W-:Y:S01]  /*0ec0*/  IMAD.SHL.U32 R196, R11, 0x40, RZ ;  /* 0x000000400bc47824 */ /* 0x000fe200078e00ff */
[----:B------:R-:W-:Y:S01]  /*0ed0*/  SHF.R.U32.HI R204, RZ, 0x3, R3 ;  /* 0x00000003ffcc7819 */ /* 0x000fe20000011603 */
[----:B------:R-:W-:Y:S01]  /*0ee0*/  IMAD.MOV.U32 R5, RZ, RZ, R13 ;  /* 0x000000ffff057224 */ /* 0x000fe200078e000d */
[----:B------:R-:W-:Y:S01]  /*0ef0*/  LOP3.LUT R200, R3, 0x38, R16, 0xf8, !PT ;  /* 0x0000003803c87812 */ /* 0x000fe200078ef810 */
[----:B------:R-:W-:Y:S01]  /*0f00*/  IMAD.MOV.U32 R6, RZ, RZ, R14 ;  /* 0x000000ffff067224 */ /* 0x000fe200078e000e */
[----:B------:R-:W-:Y:S01]  /*0f10*/  LEA.HI R0, R0, R12, RZ, 0x3 ;  /* 0x0000000c00007211 */ /* 0x000fe200078f18ff */
[----:B------:R-:W-:Y:S01]  /*0f20*/  IMAD.MOV.U32 R7, RZ, RZ, R15 ;  /* 0x000000ffff077224 */ /* 0x000fe200078e000f */
[----:B------:R-:W-:Y:S01]  /*0f30*/  LEA.HI R9, R2, R9, RZ, 0x3 ;  /* 0x0000000902097211 */ /* 0x000fe200078f18ff */
[----:B------:R-:W-:Y:S01]  /*0f40*/  IMAD.SHL.U32 R22, R207, 0x4, RZ ;  /* 0x00000004cf167824 */ /* 0x000fe200078e00ff */
[----:B------:R-:W-:Y:S01]  /*0f50*/  LEA.HI R10, R10, R11, RZ, 0x3 ;  /* 0x0000000b0a0a7211 */ /* 0x000fe200078f18ff */
[----:B------:R-:W-:Y:S01]  /*0f60*/  IMAD.SHL.U32 R0, R0, 0x40, RZ ;  /* 0x0000004000007824 */ /* 0x000fe200078e00ff */
[----:B------:R-:W-:Y:S01]  /*0f70*/  LOP3.LUT R3, R8, 0x7ffffffc, RZ, 0xc0, !PT ;  /* 0x7ffffffc08037812 */ /* 0x000fe200078ec0ff */
[----:B------:R-:W-:Y:S01]  /*0f80*/  IMAD.SHL.U32 R9, R9, 0x40, RZ ;  /* 0x0000004009097824 */ /* 0x000fe200078e00ff */
[----:B------:R-:W-:Y:S01]  /*0f90*/  LOP3.LUT R198, R198, 0x1c0, RZ, 0xc0, !PT ;  /* 0x000001c0c6c67812 */ /* 0x000fe200078ec0ff */
[----:B------:R-:W-:Y:S01]  /*0fa0*/  IMAD.SHL.U32 R10, R10, 0x40, RZ ;  /* 0x000000400a0a7824 */ /* 0x000fe200078e00ff */
[----:B------:R-:W-:Y:S01]  /*0fb0*/  LOP3.LUT R197, R197, 0x1c0, RZ, 0xc0, !PT ;  /* 0x000001c0c5c57812 */ /* 0x000fe200078ec0ff */
[----:B------:R-:W-:Y:S01]  /*0fc0*/  IMAD.IADD R3, R220, 0x1, -R3 ;  /* 0x00000001dc037824 */ /* 0x000fe200078e0a03 */
[----:B------:R-:W-:Y:S01]  /*0fd0*/  LOP3.LUT R196, R196, 0x1c0, RZ, 0xc0, !PT ;  /* 0x000001c0c4c47812 */ /* 0x000fe200078ec0ff */
[----:B------:R-:W-:Y:S01]  /*0fe0*/  VIADD R2, R16, 0x40 ;  /* 0x0000004010027836 */ /* 0x000fe20000000000 */
[----:B------:R-:W-:Y:S01]  /*0ff0*/  SHF.R.U32.HI R15, RZ, 0x3, R198 ;  /* 0x00000003ff0f7819 */ /* 0x000fe200000116c6 */
[----:B------:R-:W-:Y:S01]  /*1000*/  IMAD.SHL.U32 R193, R3, 0x2, RZ ;  /* 0x0000000203c17824 */ /* 0x000fe200078e00ff */
[--C-:B------:R-:W-:Y:S01]  /*1010*/  LOP3.LUT R8, R198, 0x38, R16.reuse, 0xf8, !PT ;  /* 0x00000038c6087812 */ /* 0x100fe200078ef810 */
[----:B------:R-:W-:Y:S01]  /*1020*/  VIADD R185, R22, 0x20 ;  /* 0x0000002016b97836 */ /* 0x000fe20000000000 */
[----:B------:R-:W-:Y:S01]  /*1030*/  SHF.R.U32.HI R14, RZ, 0x3, R197 ;  /* 0x00000003ff0e7819 */ /* 0x000fe200000116c5 */
[----:B------:R-:W-:Y:S01]  /*1040*/  VIADD R218, R193, 0x50 ;  /* 0x00000050c1da7836 */ /* 0x000fe20000000000 */
[----:B------:R-:W-:Y:S01]  /*1050*/  LOP3.LUT R11, R197, 0x38, R16, 0xf8, !PT ;  /* 0x00000038c50b7812 */ /* 0x000fe200078ef810 */
[C---:B------:R-:W-:Y:S01]  /*1060*/  VIADD R216, R193.reuse, 0x60 ;  /* 0x00000060c1d87836 */ /* 0x040fe20000000000 */
[----:B------:R-:W-:Y:S01]  /*1070*/  SHF.R.U32.HI R13, RZ, 0x3, R196 ;  /* 0x00000003ff0d7819 */ /* 0x000fe200000116c4 */
[C---:B------:R-:W-:Y:S01]  /*1080*/  VIADD R215, R193.reuse, 0x68 ;  /* 0x00000068c1d77836 */ /* 0x040fe20000000000 */
[----:B------:R-:W-:Y:S01]  /*1090*/  LOP3.LUT R12, R196, 0x38, R16, 0xf8, !PT ;  /* 0x00000038c40c7812 */ /* 0x000fe200078ef810 */
[C---:B------:R-:W-:Y:S01]  /*10a0*/  VIADD R214, R193.reuse, 0x70 ;  /* 0x00000070c1d67836 */ /* 0x040fe20000000000 */
[----:B------:R-:W-:Y:S01]  /*10b0*/  LOP3.LUT R203, R0, 0xfffffe00, RZ, 0xc0, !PT ;  /* 0xfffffe0000cb7812 */ /* 0x000fe200078ec0ff */
[----:B------:R-:W-:Y:S01]  /*10c0*/  VIADD R213, R193, 0x78 ;  /* 0x00000078c1d57836 */ /* 0x000fe20000000000 */
[----:B------:R-:W-:Y:S01]  /*10d0*/  LOP3.LUT R202, R9, 0xfffffe00, RZ, 0xc0, !PT ;  /* 0xfffffe0009ca7812 */ /* 0x000fe200078ec0ff */
[----:B------:R-:W-:Y:S01]  /*10e0*/  IMAD R206, R4, 0x8, R20 ;  /* 0x0000000804ce7824 */ /* 0x000fe200078e0214 */
[----:B------:R-:W-:-:S02]  /*10f0*/  LOP3.LUT R201, R10, 0xfffffe00, RZ, 0xc0, !PT ;  /* 0xfffffe000ac97812 */ /* 0x000fc400078ec0ff */
[----:B------:R-:W-:Y:S02]  /*1100*/  LOP3.LUT R8, R203, R8, R15, 0xf6, !PT ;  /* 0x00000008cb087212 */ /* 0x000fe400078ef60f */
[----:B------:R-:W-:Y:S02]  /*1110*/  LOP3.LUT R11, R202, R11, R14, 0xf6, !PT ;  /* 0x0000000bca0b7212 */ /* 0x000fe400078ef60e */
[----:B------:R-:W-:Y:S02]  /*1120*/  LOP3.LUT R12, R201, R12, R13, 0xf6, !PT ;  /* 0x0000000cc90c7212 */ /* 0x000fe400078ef60d */
[----:B------:R-:W-:Y:S02]  /*1130*/  IADD3 R217, R193, 0x58, RZ ;  /* 0x00000058c1d97810 */ /* 0x000fe40007ffe0ff */
[----:B------:R-:W-:Y:S02]  /*1140*/  SHF.R.S32.HI R23, RZ, 0x1f, R22 ;  /* 0x0000001fff177819 */ /* 0x000fe40000011416 */
[----:B------:R-:W-:-:S02]  /*1150*/  SHF.R.S32.HI R17, RZ, 0x1f, R16 ;  /* 0x0000001fff117819 */ /* 0x000fc40000011410 */
[----:B------:R-:W-:Y:S02]  /*1160*/  LOP3.LUT R200, R205, R200, R204, 0xf6, !PT ;  /* 0x000000c8cdc87212 */ /* 0x000fe400078ef6cc */
[----:B------:R-:W-:Y:S02]  /*1170*/  SHF.R.S32.HI R184, RZ, 0x1f, R2 ;  /* 0x0000001fffb87819 */ /* 0x000fe40000011402 */
[----:B------:R-:W-:Y:S02]  /*1180*/  LEA R229, R8, UR40, 0x1 ;  /* 0x0000002808e57c11 */ /* 0x000fe4000f8e08ff */
[----:B------:R-:W-:Y:S02]  /*1190*/  LEA R228, R11, UR40, 0x1 ;  /* 0x000000280be47c11 */ /* 0x000fe4000f8e08ff */
[----:B------:R-:W-:Y:S02]  /*11a0*/  LEA R227, R12, UR40, 0x1 ;  /* 0x000000280ce37c11 */ /* 0x000fe4000f8e08ff */
[----:B------:R-:W-:-:S02]  /*11b0*/  SHF.R.S32.HI R226, RZ, 0x1f, R218 ;  /* 0x0000001fffe27819 */ /* 0x000fc400000114da */
[----:B------:R-:W-:Y:S02]  /*11c0*/  SHF.R.S32.HI R225, RZ, 0x1f, R217 ;  /* 0x0000001fffe17819 */ /* 0x000fe400000114d9 */
[----:B------:R-:W-:Y:S02]  /*11d0*/  SHF.R.S32.HI R224, RZ, 0x1f, R216 ;  /* 0x0000001fffe07819 */ /* 0x000fe400000114d8 */
[----:B------:R-:W-:Y:S02]  /*11e0*/  SHF.R.S32.HI R223, RZ, 0x1f, R215 ;  /* 0x0000001fffdf7819 */ /* 0x000fe400000114d7 */
[----:B------:R-:W-:Y:S02]  /*11f0*/  SHF.R.S32.HI R222, RZ, 0x1f, R214 ;  /* 0x0000001fffde7819 */ /* 0x000fe400000114d6 */
[----:B-1----:R-:W-:-:S07]  /*1200*/  SHF.R.S32.HI R221, RZ, 0x1f, R213 ;  /* 0x0000001fffdd7819 */ /* 0x002fce00000114d5 */
.L_x_9603:
[----:B012---:R-:W0:Y:S02]  /*1210*/  LDC.64 R8, c[0x0][0xc88] ;  /* 0x00032200ff087b82 */ /* 0x007e240000000a00 */
[----:B0-----:R-:W-:-:S05]  /*1220*/  IMAD.WIDE R8, R7, 0x4, R8 ;  /* 0x0000000407087825 */ /* 0x001fca00078e0208 */
[----:B------:R-:W2:Y:S01]  /*1230*/  LDG.E R209, desc[UR42][R8.64] ;  /* 0x0000002a08d17981 */ /* 0x000ea2000c1e1900 */
[----:B------:R-:W-:Y:S05]  /*1240*/  YIELD ;  /* 0x0000000000007946 */ /* 0x000fea0003800000 */
[----:B------:R-:W-:Y:S01]  /*1250*/  ULDC.64 UR4, c[0x0][0xa28] ;  /* 0x00028a0000047ab9 */ /* 0x000fe20000000a00 */
[----:B------:R-:W-:Y:S01]  /*1260*/  ULDC.64 UR8, c[0x0][0xa18] ;  /* 0x0002860000087ab9 */ /* 0x000fe20000000a00 */
[----:B------:R-:W-:Y:S01]  /*1270*/  ISETP.NE.U32.AND P1, PT, RZ, UR4, PT ;  /* 0x00000004ff007c0c */ /* 0x000fe2000bf25070 */
[----:B------:R-:W-:Y:S01]  /*1280*/  ULDC.64 UR6, c[0x0][0xa08] ;  /* 0x0002820000067ab9 */ /* 0x000fe20000000a00 */
[----:B------:R-:W-:Y:S01]  /*1290*/  IMAD.MOV.U32 R15, RZ, RZ, RZ ;  /* 0x000000ffff0f7224 */ /* 0x000fe200078e00ff */
[----:B------:R-:W-:Y:S01]  /*12a0*/  ISETP.NE.U32.AND P0, PT, RZ, UR6, PT ;  /* 0x00000006ff007c0c */ /* 0x000fe2000bf05070 */
[----:B-----5:R-:W-:Y:S01]  /*12b0*/  IMAD.MOV.U32 R31, RZ, RZ, RZ ;  /* 0x000000ffff1f7224 */ /* 0x020fe200078e00ff */
[----:B------:R-:W-:-:S02]  /*12c0*/  ISETP.NE.AND.EX P1, PT, RZ, UR5, PT, P1 ;  /* 0x00000005ff007c0c */ /* 0x000fc4000bf25310 */
[----:B------:R-:W-:Y:S02]  /*12d0*/  ISETP.NE.AND.EX P0, PT, RZ, UR7, PT, P0 ;  /* 0x00000007ff007c0c */ /* 0x000fe4000bf05300 */
[----:B--2---:R-:W-:Y:S01]  /*12e0*/  SHF.R.S32.HI R219, RZ, 0x1f, R209 ;  /* 0x0000001fffdb7819 */ /* 0x004fe200000114d1 */
[----:B------:R-:W-:-:S08]  /*12f0*/  IMAD.SHL.U32 R210, R209, 0x4, RZ ;  /* 0x00000004d1d27824 */ /* 0x000fd000078e00ff */
[C---:B------:R-:W-:Y:S02]  /*1300*/  @P1 LEA R10, P2, R209.reuse, UR4, 0x2 ;  /* 0x00000004d10a1c11 */ /* 0x040fe4000f8410ff */
[C-C-:B------:R-:W-:Y:S02]  /*1310*/  SHF.L.U64.HI R211, R209.reuse, 0x2, R219.reuse ;  /* 0x00000002d1d37819 */ /* 0x140fe400000102db */
[----:B------:R-:W-:Y:S02]  /*1320*/  @P1 LEA.HI.X R11, R209, UR5, R219, 0x2, P2 ;  /* 0x00000005d10b1c11 */ /* 0x000fe400090f14db */
[----:B------:R-:W-:Y:S01]  /*1330*/  ISETP.NE.U32.AND P2, PT, RZ, UR8, PT ;  /* 0x00000008ff007c0c */ /* 0x000fe2000bf45070 */
[----:B------:R-:W-:Y:S01]  /*1340*/  ULDC UR4, c[0x0][0x288] ;  /* 0x0000a20000047ab9 */ /* 0x000fe20000000800 */
[----:B------:R-:W-:Y:S01]  /*1350*/  IADD3 R12, P3, R210, UR6, RZ ;  /* 0x00000006d20c7c10 */ /* 0x000fe2000ff7e0ff */
[----:B------:R0:W5:Y:S01]  /*1360*/  @P1 LDG.E R15, desc[UR42][R10.64] ;  /* 0x0000002a0a0f1981 */ /* 0x000162000c1e1900 */
[----:B------:R-:W-:Y:S01]  /*1370*/  ISETP.NE.AND.EX P2, PT, RZ, UR9, PT, P2 ;  /* 0x00000009ff007c0c */ /* 0x000fe2000bf45320 */
[----:B------:R-:W-:Y:S01]  /*1380*/  IMAD.U32 R194, RZ, RZ, UR4 ;  /* 0x00000004ffc27e24 */ /* 0x000fe2000f8e00ff */
[----:B------:R-:W-:Y:S01]  /*1390*/  IADD3.X R13, R211, UR7, RZ, P3, !PT ;  /* 0x00000007d30d7c10 */ /* 0x000fe20009ffe4ff */
[----:B------:R-:W-:-:S04]  /*13a0*/  ULDC.64 UR4, c[0x0][0x418] ;  /* 0x0001060000047ab9 */ /* 0x000fc80000000a00 */
[----:B------:R0:W5:Y:S06]  /*13b0*/  @P0 LDG.E R31, desc[UR42][R12.64] ;  /* 0x0000002a0c1f0981 */ /* 0x00016c000c1e1900 */
        /* <DEDUP_REMOVED lines=12> */
[----:B0---4-:R-:W-:Y:S06]  /*1480*/  @P2 BRA `(.L_x_9370) ;  /* 0x0000000000242947 */ /* 0x011fec0003800000 */
        /* <DEDUP_REMOVED lines=9> */
.L_x_9370:
[----:B------:R-:W-:Y:S01]  /*1520*/  ULDC.64 UR4, c[0x0][0xa20] ;  /* 0x0002880000047ab9 */ /* 0x000fe20000000a00 */
[C---:B------:R-:W-:Y:S02]  /*1530*/  LOP3.LUT R3, R6.reuse, 0xff000000, RZ, 0xc0, !PT ;  /* 0xff00000006037812 */ /* 0x040fe400078ec0ff */
        /* <DEDUP_REMOVED lines=11> */
.L_x_9371:
[----:B------:R-:W-:Y:S05]  /*15f0*/  @!P0 BRA `(.L_x_9372) ;  /* 0x00000000000c8947 */ /* 0x000fea0003800000 */
[----:B------:R-:W2:Y:S04]  /*1600*/  LDG.E R3, desc[UR42][R12.64] ;  /* 0x0000002a0c037981 */ /* 0x000ea8000c1e1900 */
[----:B------:R-:W2:Y:S02]  /*1610*/  LDG.E R30, desc[UR42][R12.64+0x4] ;  /* 0x0000042a0c1e7981 */ /* 0x000ea4000c1e1900 */
[----:B--2---:R-:W-:-:S07]  /*1620*/  IMAD.IADD R30, R30, 0x1, -R3 ;  /* 0x000000011e1e7824 */ /* 0x004fce00078e0a03 */
.L_x_9372:
        /* <DEDUP_REMOVED lines=9> */
[----:B------:R-:W-:Y:S02]  /*16c0*/  ISETP.NE.U32.AND P1, PT, RZ, UR4, PT ;  /* 0x00000004ff007c0c */ /* 0x000fe4000bf25070 */
[----:B-----5:R-:W-:Y:S02]  /*16d0*/  MOV R24, R30 ;  /* 0x0000001e00187202 */ /* 0x020fe40000000f00 */
[----:B------:R-:W-:-:S13]  /*16e0*/  ISETP.NE.AND.EX P1, PT, RZ, UR5, PT, P1 ;  /* 0x00000005ff007c0c */ /* 0x000fda000bf25310 */
[----:B------:R-:W-:-:S04]  /*16f0*/  @P1 IADD3 R8, P2, R210, UR4, RZ ;  /* 0x00000004d2081c10 */ /* 0x000fc8000ff5e0ff */
[----:B------:R-:W-:-:S05]  /*1700*/  @P1 IADD3.X R9, R211, UR5, RZ, P2, !PT ;  /* 0x00000005d3091c10 */ /* 0x000fca00097fe4ff */
[----:B------:R3:W5:Y:S01]  /*1710*/  @P1 LDG.E R24, desc[UR42][R8.64] ;  /* 0x0000002a08181981 */ /* 0x000762000c1e1900 */
[----:B-1----:R-:W-:Y:S01]  /*1720*/  ISETP.NE.AND P1, PT, R4, 0x1, PT ;  /* 0x000000010400780c */ /* 0x002fe20003f25270 */
[----:B------:R-:W-:Y:S01]  /*1730*/  IMAD.SHL.U32 R192, R5, 0x80, RZ ;  /* 0x0000008005c07824 */ /* 0x000fe200078e00ff */
[----:B------:R-:W-:Y:S01]  /*1740*/  BSSY B0, `(.L_x_9373) ;  /* 0x0000035000007945 */ /* 0x000fe20003800000 */
[----:B------:R-:W-:Y:S01]  /*1750*/  IMAD.IADD R10, R30, 0x1, -R15 ;  /* 0x000000011e0a7824 */ /* 0x000fe200078e0a0f */
[----:B------:R-:W-:Y:S01]  /*1760*/  LOP3.LUT R212, R208, 0xff, RZ, 0xc0, !PT ;  /* 0x000000ffd0d47812 */ /* 0x000fe200078ec0ff */
[----:B------:R-:W-:Y:S01]  /*1770*/  VIADD R4, R192, 0x7f ;  /* 0x0000007fc0047836 */ /* 0x000fe20000000000 */
[----:B------:R-:W-:-:S07]  /*1780*/  SHF.R.U32.HI R208, RZ, 0x10, R208 ;  /* 0x00000010ffd07819 */ /* 0x000fce00000116d0 */
[----:B------:R-:W1:Y:S08]  /*1790*/  @P1 LDC R11, c[0x0][0x44c] ;  /* 0x00011300ff0b1b82 */ /* 0x000e700000000800 */
[----:B0-----:R-:W0:Y:S01]  /*17a0*/  @P1 LDC R7, c[0x0][0x450] ;  /* 0x00011400ff071b82 */ /* 0x001e220000000800 */
[----:B--2---:R-:W-:Y:S02]  /*17b0*/  @P0 IMAD.IADD R25, R3, 0x1, -R0 ;  /* 0x0000000103190824 */ /* 0x004fe400078e0a00 */
[----:B-1----:R-:W-:-:S04]  /*17c0*/  @P1 IMAD.HI.U32 R0, R4, R11, RZ ;  /* 0x0000000b04001227 */ /* 0x002fc800078e00ff */
[----:B------:R-:W-:Y:S01]  /*17d0*/  IMAD.IADD R195, R10, 0x1, R25 ;  /* 0x000000010ac37824 */ /* 0x000fe200078e0219 */
[----:B0-----:R-:W-:-:S03]  /*17e0*/  @P1 SHF.R.U32.HI R4, RZ, R7, R0 ;  /* 0x00000007ff041219 */ /* 0x001fc60000011600 */
[C---:B------:R-:W-:Y:S01]  /*17f0*/  VIADD R0, R195.reuse, 0x7f ;  /* 0x0000007fc3007836 */ /* 0x040fe20000000000 */
[----:B------:R-:W-:-:S04]  /*1800*/  IADD3 R93, R195, 0x80, -R194 ;  /* 0x00000080c35d7810 */ /* 0x000fc80007ffe8c2 */
[----:B------:R-:W-:Y:S01]  /*1810*/  SHF.R.S32.HI R3, RZ, 0x1f, R0 ;  /* 0x0000001fff037819 */ /* 0x000fe20000011400 */
[----:B------:R-:W-:-:S03]  /*1820*/  IMAD.IADD R4, R93, 0x1, R4 ;  /* 0x000000015d047824 */ /* 0x000fc600078e0204 */
[----:B------:R-:W-:Y:S02]  /*1830*/  LEA.HI R3, R3, R0, RZ, 0x7 ;  /* 0x0000000003037211 */ /* 0x000fe400078f38ff */
[----:B------:R-:W-:Y:S02]  /*1840*/  SHF.R.S32.HI R5, RZ, 0x1f, R4 ;  /* 0x0000001fff057819 */ /* 0x000fe40000011404 */
[----:B------:R-:W-:Y:S01]  /*1850*/  SHF.R.S32.HI R94, RZ, 0x7, R3 ;  /* 0x00000007ff5e7819 */ /* 0x000fe20000011403 */
[----:B------:R-:W-:Y:S01]  /*1860*/  IMAD.MOV.U32 R3, RZ, RZ, RZ ;  /* 0x000000ffff037224 */ /* 0x000fe200078e00ff */
[----:B------:R-:W-:-:S04]  /*1870*/  LEA.HI R5, R5, R4, RZ, 0x7 ;  /* 0x0000000405057211 */ /* 0x000fc800078f38ff */
[----:B------:R-:W-:-:S04]  /*1880*/  SHF.R.S32.HI R5, RZ, 0x7, R5 ;  /* 0x00000007ff057819 */ /* 0x000fc80000011405 */
[----:B---3--:R-:W-:-:S04]  /*1890*/  VIMNMX R9, R94, R5, PT ;  /* 0x000000055e097248 */ /* 0x008fc80003fe0100 */
[----:B------:R-:W-:-:S13]  /*18a0*/  ISETP.GE.AND P0, PT, R9, 0x1, PT ;  /* 0x000000010900780c */ /* 0x000fda0003f06270 */
[----:B------:R-:W-:Y:S05]  /*18b0*/  @!P0 BRA `(.L_x_9374) ;  /* 0x0000000000748947 */ /* 0x000fea0003800000 */
[----:B------:R-:W-:Y:S01]  /*18c0*/  ISETP.NE.AND P0, PT, R208, RZ, PT ;  /* 0x000000ffd000720c */ /* 0x000fe20003f05270 */
[----:B------:R-:W-:-:S03]  /*18d0*/  ULDC UR4, c[0x0][0x9f0] ;  /* 0x00027c0000047ab9 */ /* 0x000fc60000000800 */
[----:B------:R-:W-:-:S04]  /*18e0*/  SEL R11, R208, UR4, P0 ;  /* 0x00000004d00b7c07 */ /* 0x000fc80008000000 */
[-C--:B------:R-:W-:Y:S02]  /*18f0*/  IABS R6, R11.reuse ;  /* 0x0000000b00067213 */ /* 0x080fe40000000000 */
        /* <DEDUP_REMOVED lines=25> */
.L_x_9374:
[----:B------:R-:W-:Y:S05]  /*1a90*/  BSYNC B0 ;  /* 0x0000000000007941 */ /* 0x000fea0003800000 */
.L_x_9373:
[----:B------:R-:W-:-:S05]  /*1aa0*/  IMAD R0, R212, R3, RZ ;  /* 0x00000003d4007224 */ /* 0x000fca00078e02ff */
        /* <DEDUP_REMOVED lines=35> */
.L_x_9377:
[----:B------:R-:W-:Y:S05]  /*1ce0*/  BSYNC B6 ;  /* 0x0000000000067941 */ /* 0x000fea0003800000 */
.L_x_9376:
        /* <DEDUP_REMOVED lines=20> */
.L_x_9379:
[----:B------:R-:W-:Y:S05]  /*1e30*/  BSYNC B6 ;  /* 0x0000000000067941 */ /* 0x000fea0003800000 */
.L_x_9378:
[----:B------:R-:W-:Y:S01]  /*1e40*/  ULDC.64 UR4, c[0x0][0x9f8] ;  /* 0x00027e0000047ab9 */ /* 0x000fe20000000a00 */
[----:B------:R-:W-:Y:S01]  /*1e50*/  MOV R0, R209 ;  /* 0x000000d100007202 */ /* 0x000fe20000000f00 */
[----:B------:R-:W0:Y:S01]  /*1e60*/  LDC R37, c[0x0][0x3f4] ;  /* 0x0000fd00ff257b82 */ /* 0x000e220000000800 */
[----:B------:R-:W-:-:S04]  /*1e70*/  ISETP.NE.U32.AND P0, PT, RZ, UR4, PT ;  /* 0x00000004ff007c0c */ /* 0x000fc8000bf05070 */
[----:B------:R-:W-:-:S03]  /*1e80*/  ISETP.NE.AND.EX P0, PT, RZ, UR5, PT, P0 ;  /* 0x00000005ff007c0c */ /* 0x000fc6000bf05300 */
[----:B------:R-:W1:Y:S08]  /*1e90*/  LDC.64 R28, c[0x0][0x3f8] ;  /* 0x0000fe00ff1c7b82 */ /* 0x000e700000000a00 */
[----:B------:R-:W2:Y:S02]  /*1ea0*/  LDC.64 R34, c[0x0][0x408] ;  /* 0x00010200ff227b82 */ /* 0x000ea40000000a00 */
[----:B------:R-:W-:-:S04]  /*1eb0*/  @P0 IADD3 R4, P1, R210, UR4, RZ ;  /* 0x00000004d2040c10 */ /* 0x000fc8000ff3e0ff */
[----:B------:R-:W-:-:S05]  /*1ec0*/  @P0 IADD3.X R5, R211, UR5, RZ, P1, !PT ;  /* 0x00000005d3050c10 */ /* 0x000fca0008ffe4ff */
[----:B------:R3:W4:Y:S01]  /*1ed0*/  @P0 LDG.E R0, desc[UR42][R4.64] ;  /* 0x0000002a04000981 */ /* 0x000722000c1e1900 */
[----:B------:R-:W-:Y:S01]  /*1ee0*/  SHF.R.S32.HI R11, RZ, 0x1f, R187 ;  /* 0x0000001fff0b7819 */ /* 0x000fe200000114bb */
[C---:B------:R-:W-:Y:S01]  /*1ef0*/  IMAD.SHL.U32 R33, R187.reuse, 0x40, RZ ;  /* 0x00000040bb217824 */ /* 0x040fe200078e00ff */
[----:B0-----:R-:W-:Y:S01]  /*1f00*/  ISETP.GE.AND P0, PT, R16, R37, PT ;  /* 0x000000251000720c */ /* 0x001fe20003f06270 */
[----:B------:R-:W0:Y:S01]  /*1f10*/  S2R R36, SR_TID.X ;  /* 0x0000000000247919 */ /* 0x000e220000002100 */
[-C--:B-1----:R-:W-:Y:S01]  /*1f20*/  IMAD.WIDE.U32 R6, R187, R28.reuse, R22 ;  /* 0x0000001cbb067225 */ /* 0x082fe200078e0016 */
[----:B-----5:R-:W-:Y:S02]  /*1f30*/  SHF.R.S32.HI R13, RZ, 0x1f, R24 ;  /* 0x0000001fff0d7819 */ /* 0x020fe40000011418 */
[----:B------:R-:W-:Y:S01]  /*1f40*/  SHF.R.U32.HI R32, RZ, 0x3, R198 ;  /* 0x00000003ff207819 */ /* 0x000fe200000116c6 */
[----:B------:R-:W-:Y:S01]  /*1f50*/  IMAD R8, R11, R28, RZ ;  /* 0x0000001c0b087224 */ /* 0x000fe200078e02ff */
[----:B---3--:R-:W-:Y:S01]  /*1f60*/  SEL R5, R37, RZ, P0 ;  /* 0x000000ff25057207 */ /* 0x008fe20000000000 */
[----:B------:R-:W-:Y:S01]  /*1f70*/  IMAD.MOV.U32 R80, RZ, RZ, R6 ;  /* 0x000000ffff507224 */ /* 0x000fe200078e0006 */
[----:B------:R-:W-:Y:S01]  /*1f80*/  SHF.R.U32.HI R21, RZ, 0x3, R197 ;  /* 0x00000003ff157819 */ /* 0x000fe200000116c5 */
[----:B------:R-:W-:Y:S01]  /*1f90*/  IMAD R83, R187, R29, R8 ;  /* 0x0000001dbb537224 */ /* 0x000fe200078e0208 */
[----:B------:R-:W-:Y:S01]  /*1fa0*/  SHF.R.U32.HI R20, RZ, 0x3, R196 ;  /* 0x00000003ff147819 */ /* 0x000fe200000116c4 */
[----:B--2---:R-:W-:-:S02]  /*1fb0*/  IMAD R4, R11, R34, RZ ;  /* 0x000000220b047224 */ /* 0x004fc400078e02ff */
[----:B------:R-:W-:Y:S02]  /*1fc0*/  IMAD.IADD R5, R16, 0x1, R5 ;  /* 0x0000000110057824 */ /* 0x000fe400078e0205 */
[----:B------:R-:W-:Y:S02]  /*1fd0*/  IMAD.IADD R81, R7, 0x1, R83 ;  /* 0x0000000107517824 */ /* 0x000fe400078e0253 */
[C---:B------:R-:W-:Y:S01]  /*1fe0*/  IMAD R7, R187.reuse, R35, R4 ;  /* 0x00000023bb077224 */ /* 0x040fe200078e0204 */
[----:B------:R-:W-:Y:S01]  /*1ff0*/  SHF.R.S32.HI R4, RZ, 0x1f, R5 ;  /* 0x0000001fff047819 */ /* 0x000fe20000011405 */
[----:B------:R-:W-:-:S03]  /*2000*/  IMAD.WIDE.U32 R84, R187, R34, R22 ;  /* 0x00000022bb547225 */ /* 0x000fc600078e0016 */
[CC--:B------:R-:W-:Y:S01]  /*2010*/  LEA.HI R11, R4.reuse, R5.reuse, RZ, 0x3 ;  /* 0x00000005040b7211 */ /* 0x0c0fe200078f18ff */
[--C-:B------:R-:W-:Y:S01]  /*2020*/  IMAD.WIDE.U32 R86, R187, R34, R16.reuse ;  /* 0x00000022bb567225 */ /* 0x100fe200078e0010 */
[----:B------:R-:W-:Y:S02]  /*2030*/  LEA.HI R6, R4, R5, RZ, 0x6 ;  /* 0x0000000504067211 */ /* 0x000fe400078f30ff */
[----:B------:R-:W-:Y:S01]  /*2040*/  LOP3.LUT R4, R11, 0x38, RZ, 0xc0, !PT ;  /* 0x000000380b047812 */ /* 0x000fe200078ec0ff */
[-C--:B------:R-:W-:Y:S01]  /*2050*/  IMAD.WIDE.U32 R8, R187, R28.reuse, R16 ;  /* 0x0000001cbb087225 */ /* 0x080fe200078e0010 */
[----:B------:R-:W-:Y:S02]  /*2060*/  LOP3.LUT R10, R196, 0x38, R11, 0xf8, !PT ;  /* 0x00000038c40a7812 */ /* 0x000fe400078ef80b */
[----:B------:R-:W-:Y:S01]  /*2070*/  LOP3.LUT R5, R4, 0x1c0, R33, 0xf8, !PT ;  /* 0x000001c004057812 */ /* 0x000fe200078ef821 */
[----:B------:R-:W-:Y:S01]  /*2080*/  IMAD.IADD R85, R85, 0x1, R7 ;  /* 0x0000000155557824 */ /* 0x000fe200078e0207 */
[----:B0-----:R-:W-:Y:S01]  /*2090*/  SHF.R.U32.HI R36, RZ, 0x7, R36 ;  /* 0x00000007ff247819 */ /* 0x001fe20000011624 */
[----:B------:R-:W-:Y:S01]  /*20a0*/  IMAD.IADD R87, R7, 0x1, R87 ;  /* 0x0000000107577824 */ /* 0x000fe200078e0257 */
[----:B------:R-:W-:Y:S01]  /*20b0*/  LOP3.LUT R7, R198, 0x38, R11, 0xf8, !PT ;  /* 0x00000038c6077812 */ /* 0x000fe200078ef80b */
[----:B------:R-:W-:Y:S01]  /*20c0*/  IMAD.SHL.U32 R6, R6, 0x80, RZ ;  /* 0x0000008006067824 */ /* 0x000fe200078e00ff */
[----:B------:R-:W-:Y:S01]  /*20d0*/  ISETP.NE.AND P6, PT, R36, 0x1, PT ;  /* 0x000000012400780c */ /* 0x000fe20003fc5270 */
[----:B------:R-:W-:Y:S01]  /*20e0*/  IMAD.IADD R83, R83, 0x1, R9 ;  /* 0x0000000153537824 */ /* 0x000fe200078e0209 */
[----:B------:R-:W-:Y:S01]  /*20f0*/  LOP3.LUT R9, R197, 0x38, R11, 0xf8, !PT ;  /* 0x00000038c5097812 */ /* 0x000fe200078ef80b */
[----:B------:R-:W-:Y:S01]  /*2100*/  IMAD.MOV.U32 R82, RZ, RZ, R8 ;  /* 0x000000ffff527224 */ /* 0x000fe200078e0008 */
[----:B------:R-:W-:Y:S01]  /*2110*/  LOP3.LUT R8, R6, 0xffffe000, RZ, 0xc0, !PT ;  /* 0xffffe00006087812 */ /* 0x000fe200078ec0ff */
[----:B------:R-:W-:Y:S01]  /*2120*/  IMAD R12, R13, R28, RZ ;  /* 0x0000001c0d0c7224 */ /* 0x000fe200078e02ff */
[----:B------:R-:W-:Y:S01]  /*2130*/  LOP3.LUT R4, R7, R32, RZ, 0x3c, !PT ;  /* 0x0000002007047212 */ /* 0x000fe200078e3cff */
[----:B------:R-:W-:Y:S01]  /*2140*/  IMAD R13, R13, R34, RZ ;  /* 0x000000220d0d7224 */ /* 0x000fe200078e02ff */
[----:B------:R-:W-:Y:S01]  /*2150*/  LOP3.LUT R9, R9, R21, RZ, 0x3c, !PT ;  /* 0x0000001509097212 */ /* 0x000fe200078e3cff */
[----:B------:R-:W-:Y:S01]  /*2160*/  IMAD R15, R24, R29, R12 ;  /* 0x0000001d180f7224 */ /* 0x000fe200078e020c */
[----:B------:R-:W-:Y:S01]  /*2170*/  LOP3.LUT R6, R10, R20, RZ, 0x3c, !PT ;  /* 0x000000140a067212 */ /* 0x000fe200078e3cff */
[C---:B------:R-:W-:Y:S01]  /*2180*/  IMAD.WIDE.U32 R80, R24.reuse, R28, R80 ;  /* 0x0000001c18507225 */ /* 0x040fe200078e0050 */
[----:B------:R-:W-:Y:S01]  /*2190*/  LOP3.LUT R7, R5, R204, RZ, 0x3c, !PT ;  /* 0x000000cc05077212 */ /* 0x000fe200078e3cff */
[----:B------:R-:W-:Y:S05]  /*21a0*/  @!P6 WARPSYNC.ALL ;  /* 0x000000000000e948 */ /* 0x000fea0003800000 */
        /* <DEDUP_REMOVED lines=11> */
[C-C-:B------:R-:W-:Y:S01]  /*2260*/  SHF.L.U64.HI R9, R28.reuse, 0x6, R29.reuse ;  /* 0x000000061c097819 */ /* 0x140fe2000001021d */
[----:B------:R-:W-:Y:S01]  /*2270*/  IMAD.IADD R3, R31, 0x1, R30 ;  /* 0x000000011f037824 */ /* 0x000fe200078e021e */
[----:B------:R-:W-:Y:S01]  /*2280*/  SHF.L.U64.HI R10, R28, 0x7, R29 ;  /* 0x000000071c0a7819 */ /* 0x000fe2000001021d */
[----:B------:R-:W-:Y:S01]  /*2290*/  VIADD R92, R36, 0x8 ;  /* 0x00000008245c7836 */ /* 0x000fe20000000000 */
[--C-:B------:R-:W-:Y:S01]  /*22a0*/  SHF.L.U64.HI R29, R34, 0x5, R35.reuse ;  /* 0x00000005221d7819 */ /* 0x100fe20000010223 */
[----:B------:R-:W-:Y:S01]  /*22b0*/  IMAD.SHL.U32 R20, R28, 0x20, RZ ;  /* 0x000000201c147824 */ /* 0x000fe200078e00ff */
[--C-:B------:R-:W-:Y:S01]  /*22c0*/  SHF.L.U64.HI R30, R34, 0x6, R35.reuse ;  /* 0x00000006221e7819 */ /* 0x100fe20000010223 */
[----:B------:R-:W-:Y:S01]  /*22d0*/  IMAD.SHL.U32 R21, R28, 0x40, RZ ;  /* 0x000000401c157824 */ /* 0x000fe200078e00ff */
[C---:B------:R-:W-:Y:S01]  /*22e0*/  SHF.L.U64.HI R31, R34.reuse, 0x7, R35 ;  /* 0x00000007221f7819 */ /* 0x040fe20000010223 */
[C---:B------:R-:W-:Y:S01]  /*22f0*/  IMAD.SHL.U32 R33, R34.reuse, 0x40, RZ ;  /* 0x0000004022217824 */ /* 0x040fe200078e00ff */
[----:B------:R-:W-:Y:S01]  /*2300*/  SHF.L.U32 R32, R34, 0x5, RZ ;  /* 0x0000000522207819 */ /* 0x000fe200000006ff */
[----:B------:R-:W-:Y:S01]  /*2310*/  IMAD.SHL.U32 R36, R37, 0x2, RZ ;  /* 0x0000000225247824 */ /* 0x000fe200078e00ff */
[----:B------:R-:W-:Y:S01]  /*2320*/  ISETP.GE.AND P1, PT, R16, UR4, PT ;  /* 0x0000000410007c0c */ /* 0x000fe2000bf26270 */
[----:B------:R-:W-:Y:S01]  /*2330*/  IMAD.SHL.U32 R28, R28, 0x80, RZ ;  /* 0x000000801c1c7824 */ /* 0x000fe200078e00ff */
[----:B------:R-:W-:Y:S01]  /*2340*/  ISETP.GE.AND P2, PT, R2, UR4, PT ;  /* 0x0000000402007c0c */ /* 0x000fe2000bf46270 */
[----:B------:R-:W-:Y:S01]  /*2350*/  IMAD.SHL.U32 R34, R34, 0x80, RZ ;  /* 0x0000008022227824 */ /* 0x000fe200078e00ff */
[----:B------:R-:W-:Y:S01]  /*2360*/  SHF.R.S32.HI R78, RZ, 0x3, R11 ;  /* 0x00000003ff4e7819 */ /* 0x000fe2000001140b */
[----:B------:R-:W-:Y:S01]  /*2370*/  IMAD R35, R207, 0x20, R187 ;  /* 0x00000020cf237824 */ /* 0x000fe200078e02bb */
[----:B------:R-:W-:Y:S01]  /*2380*/  SHF.R.S32.HI R88, RZ, 0x1f, R76 ;  /* 0x0000001fff587819 */ /* 0x000fe2000001144c */
[----:B------:R-:W-:-:S02]  /*2390*/  IMAD.IADD R37, R81, 0x1, R15 ;  /* 0x0000000151257824 */ /* 0x000fc400078e020f */
[----:B------:R-:W-:Y:S02]  /*23a0*/  IMAD.IADD R38, R15, 0x1, R83 ;  /* 0x000000010f267824 */ /* 0x000fe400078e0253 */
[----:B------:R-:W-:Y:S02]  /*23b0*/  IMAD.IADD R39, R85, 0x1, R13 ;  /* 0x0000000155277824 */ /* 0x000fe400078e020d */
[----:B------:R-:W-:Y:S01]  /*23c0*/  IMAD.IADD R77, R13, 0x1, R87 ;  /* 0x000000010d4d7824 */ /* 0x000fe200078e0257 */
[----:B------:R-:W-:Y:S01]  /*23d0*/  @!P6 BAR.SYNC.DEFER_BLOCKING 0x9, 0x100 ;  /* 0x024400000000eb1d */ /* 0x000fe20000010000 */
[----:B----4-:R-:W-:-:S07]  /*23e0*/  SHF.R.S32.HI R79, RZ, 0x1f, R0 ;  /* 0x0000001fff4f7819 */ /* 0x010fce0000011400 */
.L_x_9477:
        /* <DEDUP_REMOVED lines=17> */
[----:B------:R-:W-:Y:S01]  /*2500*/  @!P3 SHF.R.S32.HI R15, RZ, 0x1f, R11 ;  /* 0x0000001fff0fb819 */ /* 0x000fe2000001140b */
[----:B------:R-:W-:Y:S01]  /*2510*/  @!P3 IMAD R27, R0, R41, R14 ;  /* 0x00000029001bb224 */ /* 0x000fe200078e020e */
[----:B------:R-:W-:-:S05]  /*2520*/  @!P3 MOV R14, R11 ;  /* 0x0000000b000eb202 */ /* 0x000fca0000000f00 */
        /* <DEDUP_REMOVED lines=13> */
[----:B------:R-:W-:-:S02]  /*2600*/  IMAD R91, R91, 0x2, R18 ;  /* 0x000000025b5b7824 */ /* 0x000fc400078e0212 */
[----:B------:R-:W-:Y:S01]  /*2610*/  IMAD.MOV.U32 R27, RZ, RZ, R42 ;  /* 0x000000ffff1b7224 */ /* 0x000fe200078e002a */
        /* <DEDUP_REMOVED lines=62> */
.L_x_9384:
[----:B------:R-:W-:Y:S05]  /*2a00*/  BSYNC B1 ;  /* 0x0000000000017941 */ /* 0x000fea0003800000 */
.L_x_9383:
[----:B------:R-:W-:Y:S01]  /*2a10*/  VIADD R44, R187, 0x20 ;  /* 0x00000020bb2c7836 */ /* 0x000fe20000000000 */
[----:B0----5:R-:W-:Y:S01]  /*2a20*/  MOV R41, R65 ;  /* 0x0000004100297202 */ /* 0x021fe20000000f00 */
[----:B------:R-:W-:Y:S01]  /*2a30*/  IMAD.MOV.U32 R40, RZ, RZ, R64 ;  /* 0x000000ffff287224 */ /* 0x000fe200078e0040 */
[----:B------:R-:W-:Y:S01]  /*2a40*/  BSSY B1, `(.L_x_9385) ;  /* 0x0000029000017945 */ /* 0x000fe20003800000 */
        /* <DEDUP_REMOVED lines=11> */
[----:B------:R-:W-:-:S02]  /*2b00*/  P2R R130, PR, RZ, 0x8 ;  /* 0x00000008ff827803 */ /* 0x000fc40000000000 */
[----:B------:R-:W-:Y:S02]  /*2b10*/  CS2R R60, SRZ ;  /* 0x00000000003c7805 */ /* 0x000fe4000001ff00 */
[----:B------:R-:W-:Y:S02]  /*2b20*/  PRMT R122, R40, 0x7610, R122 ;  /* 0x00007610287a7816 */ /* 0x000fe4000000007a */
[----:B------:R-:W-:Y:S02]  /*2b30*/  CS2R R58, SRZ ;  /* 0x00000000003a7805 */ /* 0x000fe4000001ff00 */
[----:B------:R-:W-:Y:S02]  /*2b40*/  PRMT R123, R41, 0x7610, R123 ;  /* 0x00007610297b7816 */ /* 0x000fe4000000007b */
[----:B------:R-:W-:Y:S02]  /*2b50*/  CS2R R62, SRZ ;  /* 0x00000000003e7805 */ /* 0x000fe4000001ff00 */
[----:B------:R-:W-:-:S02]  /*2b60*/  PRMT R134, R42, 0x7610, R134 ;  /* 0x000076102a867816 */ /* 0x000fc40000000086 */
        /* <DEDUP_REMOVED lines=22> */
.L_x_9386:
[----:B------:R-:W-:Y:S05]  /*2cd0*/  BSYNC B1 ;  /* 0x0000000000017941 */ /* 0x000fea0003800000 */
.L_x_9385:
        /* <DEDUP_REMOVED lines=48> */
.L_x_9388:
[----:B------:R-:W-:Y:S05]  /*2fe0*/  BSYNC B1 ;  /* 0x0000000000017941 */ /* 0x000fea0003800000 */
.L_x_9387:
[----:B0-----:R-:W-:Y:S01]  /*2ff0*/  VIADD R72, R187, 0x60 ;  /* 0x00000060bb487836 */ /* 0x001fe20000000000 */
[----:B------:R-:W-:Y:S04]  /*3000*/  BSSY B1, `(.L_x_9389) ;  /* 0x000001f000017945 */ /* 0x000fe80003800000 */
[----:B------:R-:W-:-:S13]  /*3010*/  ISETP.GE.AND P4, PT, R72, R95, PT ;  /* 0x0000005f4800720c */ /* 0x000fda0003f86270 */
[----:B------:R-:W-:Y:S05]  /*3020*/  @P4 BRA `(.L_x_9390) ;  /* 0x0000000000704947 */ /* 0x000fea0003800000 */
[----:B------:R-:W0:Y:S01]  /*3030*/  LDC.64 R40, c[0x0][0x3f8] ;  /* 0x0000fe00ff287b82 */ /* 0x000e220000000a00 */
[----:B------:R-:W-:Y:S01]  /*3040*/  IMAD.MOV.U32 R15, RZ, RZ, R89 ;  /* 0x000000ffff0f7224 */ /* 0x000fe200078e0059 */
[----:B------:R-:W-:Y:S01]  /*3050*/  ULDC.64 UR4, c[0x0][0x3e8] ;  /* 0x0000fa0000047ab9 */ /* 0x000fe20000000a00 */
[----:B------:R-:W-:Y:S01]  /*3060*/  IMAD.MOV.U32 R13, RZ, RZ, R11 ;  /* 0x000000ffff0d7224 */ /* 0x000fe200078e000b */
[----:B------:R-:W-:Y:S02]  /*3070*/  CS2R R44, SRZ ;  /* 0x00000000002c7805 */ /* 0x000fe4000001ff00 */
[----:B------:R-:W-:Y:S01]  /*3080*/  CS2R R46, SRZ ;  /* 0x00000000002e7805 */ /* 0x000fe2000001ff00 */
        /* <DEDUP_REMOVED lines=22> */
.L_x_9390:
[----:B------:R-:W-:Y:S05]  /*31f0*/  BSYNC B1 ;  /* 0x0000000000017941 */ /* 0x000fea0003800000 */
.L_x_9389:
[----:B0----5:R-:W-:Y:S01]  /*3200*/  IMAD.MOV.U32 R12, RZ, RZ, R49 ;  /* 0x000000ffff0c7224 */ /* 0x021fe200078e0031 */
        /* <DEDUP_REMOVED lines=35> */
.L_x_9391:
[----:B------:R-:W-:Y:S01]  /*3440*/  IMAD R89, R19, 0x8, R18 ;  /* 0x0000000813597824 */ /* 0x000fe200078e0212 */
[----:B------:R-:W-:Y:S01]  /*3450*/  SHF.L.U32 R100, R190, 0x1f, RZ ;  /* 0x0000001fbe647819 */ /* 0x000fe200000006ff */
[----:B------:R-:W-:Y:S03]  /*3460*/  BSSY B1, `(.L_x_9392) ;  /* 0x0000003000017945 */ /* 0x000fe60003800000 */
[----:B------:R-:W0:Y:S02]  /*3470*/  SYNCS.PHASECHK.TRANS64.TRYWAIT P6, [R89+URZ+0x28890], R100 ;  /* 0x02889064590075a7 */ /* 0x000e2400080c017f */
[----:B0-----:R-:W-:Y:S05]  /*3480*/  @!P6 BRA `(.L_x_9393) ;  /* 0x000001f000b0e947 */ /* 0x001fea0003800000 */
.L_x_9728:
[----:B------:R-:W-:Y:S05]  /*3490*/  BSYNC B1 ;  /* 0x0000000000017941 */ /* 0x000fea0003800000 */
.L_x_9392:
[----:B------:R-:W-:-:S03]  /*34a0*/  UMOV UR4, 0xffffffff ;  /* 0xffffffff00047882 */ /* 0x000fc60000000000 */
[----:B------:R-:W-:Y:S05]  /*34b0*/  BRA.DIV UR4, `(.L_x_9394) ;  /* 0x000001f204b87947 */ /* 0x000fea000b800000 */
[----:B------:R1:W2:Y:S04]  /*34c0*/  SHFL.IDX PT, R75, R101, RZ, 0x181f ;  /* 0x00181fff654b7589 */ /* 0x0002a800000e0000 */
[----:B------:R1:W3:Y:S02]  /*34d0*/  SHFL.IDX PT, R103, R106, RZ, 0x181f ;  /* 0x00181fff6a677589 */ /* 0x0002e400000e0000 */
.L_x_9732:
        /* <DEDUP_REMOVED lines=25> */
[C---:B------:R-:W-:Y:S01]  /*3670*/  LOP3.LUT R137, R134.reuse, 0xffff0000, RZ, 0xc0, !PT ;  /* 0xffff000086897812 */ /* 0x040fe200078ec0ff */
[----:B------:R-:W-:Y:S01]  /*3680*/  IMAD.U32 R134, R134, 0x10000, RZ ;  /* 0x0001000086867824 */ /* 0x000fe200078e00ff */
[C---:B------:R-:W-:Y:S01]  /*3690*/  LOP3.LUT R71, R136.reuse, 0xffff0000, RZ, 0xc0, !PT ;  /* 0xffff000088477812 */ /* 0x040fe200078ec0ff */
[----:B------:R-:W-:Y:S01]  /*36a0*/  IMAD.U32 R136, R136, 0x10000, RZ ;  /* 0x0001000088887824 */ /* 0x000fe200078e00ff */
[----:B------:R-:W-:Y:S01]  /*36b0*/  SHF.L.U32 R133, R135, 0x10, RZ ;  /* 0x0000001087857819 */ /* 0x000fe200000006ff */
[C---:B------:R-:W-:Y:S01]  /*36c0*/  FMUL.FTZ R141, R13.reuse, R137 ;  /* 0x000000890d8d7220 */ /* 0x040fe20000410000 */
[----:B------:R-:W-:Y:S01]  /*36d0*/  LOP3.LUT R12, R12, 0xffff0000, RZ, 0xc0, !PT ;  /* 0xffff00000c0c7812 */ /* 0x000fe200078ec0ff */
[----:B------:R-:W-:Y:S01]  /*36e0*/  FMUL.FTZ R140, R13, R71 ;  /* 0x000000470d8c7220 */ /* 0x000fe20000410000 */
[----:B------:R-:W-:Y:S01]  /*36f0*/  FMUL.FTZ R13, R69, R139 ;  /* 0x0000008b450d7220 */ /* 0x000fe20000410000 */
[----:B------:R-:W-:Y:S01]  /*3700*/  LOP3.LUT R70, R15, 0xffff0000, RZ, 0xc0, !PT ;  /* 0xffff00000f467812 */ /* 0x000fe200078ec0ff */
[----:B------:R-:W-:Y:S01]  /*3710*/  FMUL.FTZ R69, R69, R133 ;  /* 0x0000008545457220 */ /* 0x000fe20000410000 */
[----:B------:R-:W-:Y:S01]  /*3720*/  LOP3.LUT R138, R138, 0xffff0000, RZ, 0xc0, !PT ;  /* 0xffff00008a8a7812 */ /* 0x000fe200078ec0ff */
[C---:B------:R-:W-:Y:S01]  /*3730*/  FFMA.FTZ R141, R14.reuse, R71, -R141 ;  /* 0x000000470e8d7223 */ /* 0x040fe2000001088d */
[----:B------:R-:W-:Y:S01]  /*3740*/  LOP3.LUT R135, R135, 0xffff0000, RZ, 0xc0, !PT ;  /* 0xffff000087877812 */ /* 0x000fe200078ec0ff */
        /* <DEDUP_REMOVED lines=18> */
.L_x_9400:
[----:B------:R-:W-:Y:S05]  /*3870*/  BSYNC B3 ;  /* 0x0000000000037941 */ /* 0x000fea0003800000 */
.L_x_9399:
[----:B0-----:R4:W-:Y:S02]  /*3880*/  ST.E.128 desc[UR42][R72.64], R12 ;  /* 0x0000000c48007985 */ /* 0x0019e4000c101d2a */
.L_x_9398:
[----:B------:R-:W-:Y:S05]  /*3890*/  BSYNC B2 ;  /* 0x0000000000027941 */ /* 0x000fea0003800000 */
.L_x_9397:
        /* <DEDUP_REMOVED lines=53> */
.L_x_9402:
[----:B------:R-:W-:Y:S05]  /*3bf0*/  BSYNC B2 ;  /* 0x0000000000027941 */ /* 0x000fea0003800000 */
.L_x_9401:
[----:B0-----:R0:W-:Y:S02]  /*3c00*/  ST.E.128 desc[UR42][R68.64], R12 ;  /* 0x0000000c44007985 */ /* 0x0011e4000c101d2a */
.L_x_9396:
[----:B------:R-:W-:Y:S05]  /*3c10*/  BSYNC B1 ;  /* 0x0000000000017941 */ /* 0x000fea0003800000 */
.L_x_9395:
[----:B------:R-:W-:-:S03]  /*3c20*/  UMOV UR4, 0xffffffff ;  /* 0xffffffff00047882 */ /* 0x000fc60000000000 */
[----:B------:R-:W-:Y:S05]  /*3c30*/  BRA.DIV UR4, `(.L_x_9403) ;  /* 0x000001ee04247947 */ /* 0x000fea000b800000 */
[----:B------:R1:W1:Y:S04]  /*3c40*/  SHFL.IDX PT, R67, R101, 0x1, 0x181f ;  /* 0x00381f0065437f89 */ /* 0x00026800000e0000 */
[----:B0-----:R0:W0:Y:S02]  /*3c50*/  SHFL.IDX PT, R69, R106, 0x1, 0x181f ;  /* 0x00381f006a457f89 */ /* 0x00102400000e0000 */
.L_x_9736:
        /* <DEDUP_REMOVED lines=57> */
.L_x_9409:
[----:B------:R-:W-:Y:S05]  /*3ff0*/  BSYNC B3 ;  /* 0x0000000000037941 */ /* 0x000fea0003800000 */
.L_x_9408:
[----:B--2---:R0:W-:Y:S02]  /*4000*/  ST.E.128 desc[UR42][R64.64], R12 ;  /* 0x0000000c40007985 */ /* 0x0041e4000c101d2a */
.L_x_9407:
[----:B------:R-:W-:Y:S05]  /*4010*/  BSYNC B2 ;  /* 0x0000000000027941 */ /* 0x000fea0003800000 */
.L_x_9406:
        /* <DEDUP_REMOVED lines=24> */
[C---:B------:R-:W-:Y:S01]  /*41a0*/  SHF.L.U32 R11, R12.reuse, 0x10, RZ ;  /* 0x000000100c0b7819 */ /* 0x040fe200000006ff */
[----:B------:R-:W-:Y:S01]  /*41b0*/  FMUL.FTZ R65, R13, R63 ;  /* 0x0000003f0d417220 */ /* 0x000fe20000410000 */
[----:B------:R-:W-:Y:S01]  /*41c0*/  LOP3.LUT R58, R15, 0xffff0000, RZ, 0xc0, !PT ;  /* 0xffff00000f3a7812 */ /* 0x000fe200078ec0ff */
[-C--:B------:R-:W-:Y:S01]  /*41d0*/  FMUL.FTZ R66, R13, R59.reuse ;  /* 0x0000003b0d427220 */ /* 0x080fe20000410000 */
[C---:B------:R-:W-:Y:S01]  /*41e0*/  FMUL.FTZ R13, R57.reuse, R64 ;  /* 0x00000040390d7220 */ /* 0x040fe20000410000 */
[----:B------:R-:W-:Y:S01]  /*41f0*/  LOP3.LUT R12, R12, 0xffff0000, RZ, 0xc0, !PT ;  /* 0xffff00000c0c7812 */ /* 0x000fe200078ec0ff */
        /* <DEDUP_REMOVED lines=23> */
.L_x_9411:
[----:B------:R-:W-:Y:S05]  /*4370*/  BSYNC B2 ;  /* 0x0000000000027941 */ /* 0x000fea0003800000 */
.L_x_9410:
[----:B----4-:R0:W-:Y:S02]  /*4380*/  ST.E.128 desc[UR42][R60.64], R12 ;  /* 0x0000000c3c007985 */ /* 0x0101e4000c101d2a */
.L_x_9405:
[----:B------:R-:W-:Y:S05]  /*4390*/  BSYNC B1 ;  /* 0x0000000000017941 */ /* 0x000fea0003800000 */
.L_x_9404:
[----:B------:R-:W-:-:S03]  /*43a0*/  UMOV UR4, 0xffffffff ;  /* 0xffffffff00047882 */ /* 0x000fc60000000000 */
[----:B------:R-:W-:Y:S05]  /*43b0*/  BRA.DIV UR4, `(.L_x_9412) ;  /* 0x000001e604907947 */ /* 0x000fea000b800000 */
[----:B------:R1:W1:Y:S04]  /*43c0*/  SHFL.IDX PT, R59, R101, 0x2, 0x181f ;  /* 0x00581f00653b7f89 */ /* 0x00026800000e0000 */
[----:B0-----:R0:W0:Y:S02]  /*43d0*/  SHFL.IDX PT, R61, R106, 0x2, 0x181f ;  /* 0x00581f006a3d7f89 */ /* 0x00102400000e0000 */
.L_x_9740:
        /* <DEDUP_REMOVED lines=15> */
[----:B------:R-:W-:Y:S02]  /*44d0*/  PRMT R131, R131, 0x5410, R58 ;  /* 0x0000541083837816 */ /* 0x000fe4000000003a */
[----:B------:R-:W-:Y:S01]  /*44e0*/  PRMT R128, R128, 0x5410, R11 ;  /* 0x0000541080807816 */ /* 0x000fe2000000000b */
[----:B------:R-:W-:Y:S01]  /*44f0*/  IMAD.U32 R11, R12, 0x10000, RZ ;  /* 0x000100000c0b7824 */ /* 0x000fe200078e00ff */
[----:B------:R-:W-:Y:S01]  /*4500*/  LOP3.LUT R53, R14, 0xffff0000, RZ, 0xc0, !PT ;  /* 0xffff00000e357812 */ /* 0x000fe200078ec0ff */
[----:B------:R-:W-:Y:S01]  /*4510*/  IMAD.U32 R14, R13, 0x10000, RZ ;  /* 0x000100000d0e7824 */ /* 0x000fe200078e00ff */
[----:B------:R-:W-:-:S02]  /*4520*/  PRMT R132, R132, 0x5410, R55 ;  /* 0x0000541084847816 */ /* 0x000fc40000000037 */
        /* <DEDUP_REMOVED lines=10> */
[-C--:B------:R-:W-:Y:S01]  /*45d0*/  FMUL.FTZ R13, R13, R55.reuse ;  /* 0x000000370d0d7220 */ /* 0x080fe20000410000 */
[----:B------:R-:W-:Y:S01]  /*45e0*/  LOP3.LUT R132, R132, 0xffff0000, RZ, 0xc0, !PT ;  /* 0xffff000084847812 */ /* 0x000fe200078ec0ff */
[----:B------:R-:W-:Y:S01]  /*45f0*/  IMAD.U32 R131, R131, 0x10000, RZ ;  /* 0x0001000083837824 */ /* 0x000fe200078e00ff */
[----:B------:R-:W-:Y:S01]  /*4600*/  LOP3.LUT R129, R129, 0xffff0000, RZ, 0xc0, !PT ;  /* 0xffff000081817812 */ /* 0x000fe200078ec0ff */
[----:B------:R-:W-:Y:S01]  /*4610*/  FMUL.FTZ R53, R53, R58 ;  /* 0x0000003a35357220 */ /* 0x000fe20000410000 */
[----:B------:R-:W-:Y:S01]  /*4620*/  SHF.L.U32 R128, R128, 0x10, RZ ;  /* 0x0000001080807819 */ /* 0x000fe200000006ff */
        /* <DEDUP_REMOVED lines=19> */
.L_x_9418:
[----:B------:R-:W-:Y:S05]  /*4760*/  BSYNC B3 ;  /* 0x0000000000037941 */ /* 0x000fea0003800000 */
.L_x_9417:
[----:B--2---:R0:W-:Y:S02]  /*4770*/  ST.E.128 desc[UR42][R56.64], R12 ;  /* 0x0000000c38007985 */ /* 0x0041e4000c101d2a */
.L_x_9416:
[----:B------:R-:W-:Y:S05]  /*4780*/  BSYNC B2 ;  /* 0x0000000000027941 */ /* 0x000fea0003800000 */
.L_x_9415:
        /* <DEDUP_REMOVED lines=53> */
.L_x_9420:
[----:B------:R-:W-:Y:S05]  /*4ae0*/  BSYNC B2 ;  /* 0x0000000000027941 */ /* 0x000fea0003800000 */
.L_x_9419:
[----:B----4-:R0:W-:Y:S02]  /*4af0*/  ST.E.128 desc[UR42][R52.64], R12 ;  /* 0x0000000c34007985 */ /* 0x0101e4000c101d2a */
.L_x_9414:
[----:B------:R-:W-:Y:S05]  /*4b00*/  BSYNC B1 ;  /* 0x0000000000017941 */ /* 0x000fea0003800000 */
.L_x_9413:
[----:B------:R-:W-:-:S03]  /*4b10*/  UMOV UR4, 0xffffffff ;  /* 0xffffffff00047882 */ /* 0x000fc60000000000 */
[----:B------:R-:W-:Y:S05]  /*4b20*/  BRA.DIV UR4, `(.L_x_9421) ;  /* 0x000001e204007947 */ /* 0x000fea000b800000 */
[----:B-1----:R-:W1:Y:S04]  /*4b30*/  SHFL.IDX PT, R101, R101, 0x3, 0x181f ;  /* 0x00781f0065657f89 */ /* 0x002e6800000e0000 */
[----:B------:R0:W0:Y:S02]  /*4b40*/  SHFL.IDX PT, R51, R106, 0x3, 0x181f ;  /* 0x00781f006a337f89 */ /* 0x00002400000e0000 */
.L_x_9744:
        /* <DEDUP_REMOVED lines=34> */
[----:B------:R-:W-:Y:S01]  /*4d70*/  IMAD.U32 R114, R114, 0x10000, RZ ;  /* 0x0001000072727824 */ /* 0x000fe200078e00ff */
[----:B------:R-:W-:Y:S01]  /*4d80*/  SHF.L.U32 R15, R15, 0x10, RZ ;  /* 0x000000100f0f7819 */ /* 0x000fe200000006ff */
[----:B------:R-:W-:-:S02]  /*4d90*/  IMAD.U32 R112, R112, 0x10000, RZ ;  /* 0x0001000070707824 */ /* 0x000fc400078e00ff */
[C---:B------:R-:W-:Y:S01]  /*4da0*/  FFMA.FTZ R55, R14.reuse, R47, -R55 ;  /* 0x0000002f0e377223 */ /* 0x040fe20000010837 */
[----:B------:R-:W-:Y:S01]  /*4db0*/  FFMA.FTZ R52, R14, R52, R13 ;  /* 0x000000340e347223 */ /* 0x000fe2000001000d */
[C---:B------:R-:W-:Y:S01]  /*4dc0*/  FFMA.FTZ R57, R44.reuse, R50, -R57 ;  /* 0x000000322c397223 */ /* 0x040fe20000010839 */
        /* <DEDUP_REMOVED lines=15> */
.L_x_9426:
[----:B------:R-:W-:Y:S05]  /*4ec0*/  BSYNC B2 ;  /* 0x0000000000027941 */ /* 0x000fea0003800000 */
.L_x_9425:
[----:B----4-:R0:W-:Y:S02]  /*4ed0*/  ST.E.128 desc[UR42][R48.64], R12 ;  /* 0x0000000c30007985 */ /* 0x0101e4000c101d2a */
.L_x_9424:
[----:B------:R-:W-:Y:S05]  /*4ee0*/  BSYNC B1 ;  /* 0x0000000000017941 */ /* 0x000fea0003800000 */
.L_x_9423:
        /* <DEDUP_REMOVED lines=29> */
[----:B------:R-:W-:Y:S01]  /*50c0*/  LOP3.LUT R42, R15, 0xffff0000, RZ, 0xc0, !PT ;  /* 0xffff00000f2a7812 */ /* 0x000fe200078ec0ff */
[----:B------:R-:W-:Y:S01]  /*50d0*/  FMUL.FTZ R13, R41, R48 ;  /* 0x00000030290d7220 */ /* 0x000fe20000410000 */
[----:B------:R-:W-:Y:S01]  /*50e0*/  LOP3.LUT R107, R107, 0xffff0000, RZ, 0xc0, !PT ;  /* 0xffff00006b6b7812 */ /* 0x000fe200078ec0ff */
[-C--:B------:R-:W-:Y:S01]  /*50f0*/  FMUL.FTZ R41, R41, R46.reuse ;  /* 0x0000002e29297220 */ /* 0x080fe20000410000 */
[----:B------:R-:W-:Y:S01]  /*5100*/  LOP3.LUT R104, R104, 0xffff0000, RZ, 0xc0, !PT ;  /* 0xffff000068687812 */ /* 0x000fe200078ec0ff */
[C---:B------:R-:W-:Y:S01]  /*5110*/  FFMA.FTZ R49, R14.reuse, R43, -R49 ;  /* 0x0000002b0e317223 */ /* 0x040fe20000010831 */
[----:B------:R-:W-:Y:S01]  /*5120*/  FFMA.FTZ R50, R14, R47, R50 ;  /* 0x0000002f0e327223 */ /* 0x000fe20000010032 */
[----:B------:R-:W-:Y:S01]  /*5130*/  FFMA.FTZ R13, R40, R46, -R13 ;  /* 0x0000002e280d7223 */ /* 0x000fe2000001080d */
[----:B------:R-:W-:Y:S01]  /*5140*/  FMUL.FTZ R14, R12, R105 ;  /* 0x000000690c0e7220 */ /* 0x000fe20000410000 */
[----:B------:R-:W-:-:S02]  /*5150*/  IMAD.U32 R15, R15, 0x10000, RZ ;  /* 0x000100000f0f7824 */ /* 0x000fc400078e00ff */
        /* <DEDUP_REMOVED lines=14> */
.L_x_9428:
[----:B------:R-:W-:Y:S05]  /*5240*/  BSYNC B1 ;  /* 0x0000000000017941 */ /* 0x000fea0003800000 */
.L_x_9427:
[----:B----4-:R0:W-:Y:S01]  /*5250*/  ST.E.128 desc[UR42][R44.64], R12 ;  /* 0x0000000c2c007985 */ /* 0x0101e2000c101d2a */
[----:B------:R-:W-:Y:S05]  /*5260*/  BRA `(.L_x_9422) ;  /* 0x00000030003c7947 */ /* 0x000fea0003800000 */
.L_x_9382:
        /* <DEDUP_REMOVED lines=86> */
.L_x_9430:
[----:B------:R-:W-:Y:S05]  /*57d0*/  BSYNC B1 ;  /* 0x0000000000017941 */ /* 0x000fea0003800000 */
.L_x_9429:
[----:B-----5:R-:W-:Y:S01]  /*57e0*/  IMAD.MOV.U32 R12, RZ, RZ, R67 ;  /* 0x000000ffff0c7224 */ /* 0x020fe200078e0043 */
[----:B------:R-:W-:Y:S01]  /*57f0*/  MOV R13, R64 ;  /* 0x00000040000d7202 */ /* 0x000fe20000000f00 */
        /* <DEDUP_REMOVED lines=60> */
[----:B------:R-:W-:Y:S02]  /*5bc0*/  PRMT R121, R11, 0x7610, R121 ;  /* 0x000076100b797816 */ /* 0x000fe40000000079 */
[----:B------:R-:W-:Y:S02]  /*5bd0*/  PRMT R122, R12, 0x7610, R122 ;  /* 0x000076100c7a7816 */ /* 0x000fe4000000007a */
[----:B------:R-:W-:Y:S02]  /*5be0*/  PRMT R123, R13, 0x7610, R123 ;  /* 0x000076100d7b7816 */ /* 0x000fe4000000007b */
[----:B------:R-:W-:Y:S01]  /*5bf0*/  PRMT R124, R14, 0x7610, R124 ;  /* 0x000076100e7c7816 */ /* 0x000fe2000000007c */
[----:B------:R-:W-:Y:S06]  /*5c00*/  @!P5 BRA `(.L_x_9431) ;  /* 0x000000000004d947 */ /* 0x000fec0003800000 */
[----:B------:R-:W-:Y:S01]  /*5c10*/  BPT.TRAP 0x1 ;  /* 0x000000040000795c */ /* 0x000fe20000300000 */
.L_x_9431:
[----:B------:R-:W-:Y:S01]  /*5c20*/  IMAD R89, R19, 0x8, R18 ;  /* 0x0000000813597824 */ /* 0x000fe200078e0212 */
[----:B------:R-:W-:Y:S01]  /*5c30*/  SHF.L.U32 R100, R190, 0x1f, RZ ;  /* 0x0000001fbe647819 */ /* 0x000fe200000006ff */
[----:B------:R-:W0:Y:S01]  /*5c40*/  LDC R107, c[0x0][0x2f4] ;  /* 0x0000bd00ff6b7b82 */ /* 0x000e220000000800 */
[----:B------:R-:W-:Y:S02]  /*5c50*/  BSSY B1, `(.L_x_9432) ;  /* 0x0000003000017945 */ /* 0x000fe40003800000 */
[----:B------:R-:W1:Y:S02]  /*5c60*/  SYNCS.PHASECHK.TRANS64.TRYWAIT P4, [R89+URZ+0x28890], R100 ;  /* 0x02889064590075a7 */ /* 0x000e64000808017f */
[----:B-1----:R-:W-:Y:S05]  /*5c70*/  @!P4 BRA `(.L_x_9433) ;  /* 0x000001cc00f8c947 */ /* 0x002fea0003800000 */
.L_x_9745:
[----:B------:R-:W-:Y:S05]  /*5c80*/  BSYNC B1 ;  /* 0x0000000000017941 */ /* 0x000fea0003800000 */
.L_x_9432:
[----:B------:R-:W-:Y:S01]  /*5c90*/  UMOV UR4, 0xffffffff ;  /* 0xffffffff00047882 */ /* 0x000fe20000000000 */
[----:B0-----:R-:W-:Y:S02]  /*5ca0*/  IMAD.IADD R109, R107, 0x1, -R36 ;  /* 0x000000016b6d7824 */ /* 0x001fe400078e0a24 */
[----:B------:R-:W-:Y:S05]  /*5cb0*/  BRA.DIV UR4, `(.L_x_9434) ;  /* 0x000001ce04fc7947 */ /* 0x000fea000b800000 */
[----:B------:R0:W2:Y:S04]  /*5cc0*/  SHFL.IDX PT, R105, R101, RZ, 0x181f ;  /* 0x00181fff65697589 */ /* 0x0000a800000e0000 */
[----:B------:R0:W3:Y:S02]  /*5cd0*/  SHFL.IDX PT, R104, R106, RZ, 0x181f ;  /* 0x00181fff6a687589 */ /* 0x0000e400000e0000 */
.L_x_9749:
        /* <DEDUP_REMOVED lines=29> */
[----:B------:R-:W-:Y:S01]  /*5eb0*/  SHF.R.U32.HI R142, RZ, 0x10, R41 ;  /* 0x00000010ff8e7819 */ /* 0x000fe20000011629 */
[----:B--2---:R-:W-:Y:S01]  /*5ec0*/  IMAD.U32 R136, R15, 0x10000, RZ ;  /* 0x000100000f887824 */ /* 0x004fe200078e00ff */
[----:B------:R-:W-:Y:S02]  /*5ed0*/  PRMT R138, R138, 0x5410, R141 ;  /* 0x000054108a8a7816 */ /* 0x000fe4000000008d */
[----:B------:R-:W-:Y:S01]  /*5ee0*/  SHF.R.U64 R144, R44, 0x10, R45 ;  /* 0x000000102c907819 */ /* 0x000fe2000000122d */
[----:B------:R-:W-:Y:S01]  /*5ef0*/  IMAD.U32 R44, R73, 0x10000, RZ ;  /* 0x00010000492c7824 */ /* 0x000fe200078e00ff */
[----:B------:R-:W-:Y:S01]  /*5f00*/  PRMT R139, R139, 0x5410, R142 ;  /* 0x000054108b8b7816 */ /* 0x000fe2000000008e */
[----:B------:R-:W-:Y:S01]  /*5f10*/  IMAD.U32 R142, R138, 0x10000, RZ ;  /* 0x000100008a8e7824 */ /* 0x000fe200078e00ff */
[--C-:B------:R-:W-:Y:S01]  /*5f20*/  SHF.R.U64 R143, R46, 0x10, R47.reuse ;  /* 0x000000102e8f7819 */ /* 0x100fe2000000122f */
[----:B------:R-:W-:Y:S01]  /*5f30*/  IMAD.U32 R45, R13, 0x10000, RZ ;  /* 0x000100000d2d7824 */ /* 0x000fe200078e00ff */
[----:B------:R-:W-:-:S02]  /*5f40*/  SHF.R.U32.HI R146, RZ, 0x10, R47 ;  /* 0x00000010ff927819 */ /* 0x000fc4000001162f */
[----:B------:R-:W-:Y:S02]  /*5f50*/  SHF.R.U32.HI R148, RZ, 0x10, R43 ;  /* 0x00000010ff947819 */ /* 0x000fe4000001162b */
[----:B------:R-:W-:Y:S01]  /*5f60*/  PRMT R141, R135, 0x5410, R144 ;  /* 0x00005410878d7816 */ /* 0x000fe20000000090 */
[----:B------:R-:W-:Y:S01]  /*5f70*/  IMAD.U32 R135, R139, 0x10000, RZ ;  /* 0x000100008b877824 */ /* 0x000fe200078e00ff */
[----:B------:R-:W-:Y:S01]  /*5f80*/  LOP3.LUT R47, R73, 0xffff0000, RZ, 0xc0, !PT ;  /* 0xffff0000492f7812 */ /* 0x000fe200078ec0ff */
[----:B------:R-:W-:Y:S01]  /*5f90*/  FMUL.FTZ R144, R44, R142 ;  /* 0x0000008e2c907220 */ /* 0x000fe20000410000 */
[----:B------:R-:W-:Y:S02]  /*5fa0*/  PRMT R46, R108, 0x5432, R143 ;  /* 0x000054326c2e7816 */ /* 0x000fe4000000008f */
[----:B------:R-:W-:Y:S02]  /*5fb0*/  LOP3.LUT R138, R138, 0xffff0000, RZ, 0xc0, !PT ;  /* 0xffff00008a8a7812 */ /* 0x000fe400078ec0ff */
[----:B------:R-:W-:Y:S01]  /*5fc0*/  PRMT R143, R133, 0x5410, R146 ;  /* 0x00005410858f7816 */ /* 0x000fe20000000092 */
[-C--:B------:R-:W-:Y:S01]  /*5fd0*/  FMUL.FTZ R146, R44, R135.reuse ;  /* 0x000000872c927220 */ /* 0x080fe20000410000 */
[----:B------:R-:W-:Y:S01]  /*5fe0*/  PRMT R137, R137, 0x5410, R148 ;  /* 0x0000541089897816 */ /* 0x000fe20000000094 */
[----:B------:R-:W-:Y:S01]  /*5ff0*/  FFMA.FTZ R44, R45, R135, -R144 ;  /* 0x000000872d2c7223 */ /* 0x000fe20000010890 */
[----:B------:R-:W-:Y:S01]  /*6000*/  LOP3.LUT R139, R139, 0xffff0000, RZ, 0xc0, !PT ;  /* 0xffff00008b8b7812 */ /* 0x000fe200078ec0ff */
[----:B------:R-:W-:Y:S01]  /*6010*/  FMUL.FTZ R145, R47, R138 ;  /* 0x0000008a2f917220 */ /* 0x000fe20000410000 */
[----:B------:R-:W-:Y:S01]  /*6020*/  LOP3.LUT R134, R13, 0xffff0000, RZ, 0xc0, !PT ;  /* 0xffff00000d867812 */ /* 0x000fe200078ec0ff */
[----:B------:R-:W-:Y:S01]  /*6030*/  IMAD.U32 R135, R143, 0x10000, RZ ;  /* 0x000100008f877824 */ /* 0x000fe200078e00ff */
[----:B------:R-:W-:Y:S01]  /*6040*/  SHF.R.U64 R150, R40, 0x10, R41 ;  /* 0x0000001028967819 */ /* 0x000fe20000001229 */
[----:B------:R-:W-:-:S02]  /*6050*/  IMAD.U32 R133, R137, 0x10000, RZ ;  /* 0x0001000089857824 */ /* 0x000fc400078e00ff */
[-C--:B------:R-:W-:Y:S01]  /*6060*/  FMUL.FTZ R147, R47, R139.reuse ;  /* 0x0000008b2f937220 */ /* 0x080fe20000410000 */
[----:B------:R-:W-:Y:S01]  /*6070*/  FFMA.FTZ R47, R134, R139, -R145 ;  /* 0x0000008b862f7223 */ /* 0x000fe20000010891 */
[C---:B------:R-:W-:Y:S01]  /*6080*/  FMUL.FTZ R139, R140.reuse, R135 ;  /* 0x000000878c8b7220 */ /* 0x040fe20000410000 */
[----:B------:R-:W-:Y:S01]  /*6090*/  LOP3.LUT R73, R75, 0xffff0000, RZ, 0xc0, !PT ;  /* 0xffff00004b497812 */ /* 0x000fe200078ec0ff */
[----:B------:R-:W-:Y:S01]  /*60a0*/  FMUL.FTZ R140, R140, R133 ;  /* 0x000000858c8c7220 */ /* 0x000fe20000410000 */
[----:B------:R-:W-:Y:S01]  /*60b0*/  PRMT R75, R111, 0x5432, R150 ;  /* 0x000054326f4b7816 */ /* 0x000fe20000000096 */
[----:B------:R-:W-:Y:S01]  /*60c0*/  FFMA.FTZ R45, R45, R142, R146 ;  /* 0x0000008e2d2d7223 */ /* 0x000fe20000010092 */
[----:B------:R-:W-:Y:S01]  /*60d0*/  FFMA.FTZ R134, R134, R138, R147 ;  /* 0x0000008a86867223 */ /* 0x000fe20000010093 */
[----:B------:R-:W-:Y:S01]  /*60e0*/  SHF.R.U64 R41, R42, 0x10, R43 ;  /* 0x000000102a297819 */ /* 0x000fe2000000122b */
[C---:B------:R-:W-:Y:S01]  /*60f0*/  FFMA.FTZ R140, R136.reuse, R135, R140 ;  /* 0x00000087888c7223 */ /* 0x040fe2000001008c */
[----:B------:R-:W-:Y:S01]  /*6100*/  LOP3.LUT R142, R143, 0xffff0000, RZ, 0xc0, !PT ;  /* 0xffff00008f8e7812 */ /* 0x000fe200078ec0ff */
[----:B------:R-:W-:Y:S01]  /*6110*/  FFMA.FTZ R139, R136, R133, -R139 ;  /* 0x00000085888b7223 */ /* 0x000fe2000001088b */
[----:B------:R-:W-:Y:S01]  /*6120*/  LOP3.LUT R138, R137, 0xffff0000, RZ, 0xc0, !PT ;  /* 0xffff0000898a7812 */ /* 0x000fe200078ec0ff */
[----:B------:R-:W-:Y:S01]  /*6130*/  IMAD.U32 R135, R141, 0x10000, RZ ;  /* 0x000100008d877824 */ /* 0x000fe200078e00ff */
[----:B------:R-:W-:Y:S01]  /*6140*/  SHF.L.U32 R42, R72, 0x10, RZ ;  /* 0x00000010482a7819 */ /* 0x000fe200000006ff */
[----:B------:R-:W-:-:S02]  /*6150*/  IMAD.U32 R133, R75, 0x10000, RZ ;  /* 0x000100004b857824 */ /* 0x000fc400078e00ff */
[C---:B------:R-:W-:Y:S01]  /*6160*/  FMUL.FTZ R136, R73.reuse, R142 ;  /* 0x0000008e49887220 */ /* 0x040fe20000410000 */
[-C--:B------:R-:W-:Y:S01]  /*6170*/  FMUL.FTZ R144, R73, R138.reuse ;  /* 0x0000008a49907220 */ /* 0x080fe20000410000 */
[----:B------:R-:W-:Y:S01]  /*6180*/  LOP3.LUT R43, R15, 0xffff0000, RZ, 0xc0, !PT ;  /* 0xffff00000f2b7812 */ /* 0x000fe200078ec0ff */
[----:B------:R-:W-:Y:S01]  /*6190*/  FMUL.FTZ R73, R42, R135 ;  /* 0x000000872a497220 */ /* 0x000fe20000410000 */
[----:B------:R-:W-:Y:S01]  /*61a0*/  IMAD.U32 R40, R12, 0x10000, RZ ;  /* 0x000100000c287824 */ /* 0x000fe200078e00ff */
[----:B------:R-:W-:Y:S01]  /*61b0*/  LOP3.LUT R72, R72, 0xffff0000, RZ, 0xc0, !PT ;  /* 0xffff000048487812 */ /* 0x000fe200078ec0ff */
[-C--:B------:R-:W-:Y:S01]  /*61c0*/  FMUL.FTZ R42, R42, R133.reuse ;  /* 0x000000852a2a7220 */ /* 0x080fe20000410000 */
[----:B------:R-:W-:Y:S01]  /*61d0*/  PRMT R41, R110, 0x5432, R41 ;  /* 0x000054326e297816 */ /* 0x000fe20000000029 */
[----:B------:R-:W-:Y:S01]  /*61e0*/  IMAD.U32 R13, R14, 0x10000, RZ ;  /* 0x000100000e0d7824 */ /* 0x000fe200078e00ff */
[----:B------:R-:W-:Y:S01]  /*61f0*/  LOP3.LUT R141, R141, 0xffff0000, RZ, 0xc0, !PT ;  /* 0xffff00008d8d7812 */ /* 0x000fe200078ec0ff */
[----:B------:R-:W-:Y:S01]  /*6200*/  FFMA.FTZ R138, R43, R138, -R136 ;  /* 0x0000008a2b8a7223 */ /* 0x000fe20000010888 */
[----:B------:R-:W-:Y:S01]  /*6210*/  LOP3.LUT R75, R75, 0xffff0000, RZ, 0xc0, !PT ;  /* 0xffff00004b4b7812 */ /* 0x000fe200078ec0ff */
[----:B------:R-:W-:Y:S01]  /*6220*/  FFMA.FTZ R137, R43, R142, R144 ;  /* 0x0000008e2b897223 */ /* 0x000fe20000010090 */
[----:B------:R-:W-:Y:S01]  /*6230*/  LOP3.LUT R12, R12, 0xffff0000, RZ, 0xc0, !PT ;  /* 0xffff00000c0c7812 */ /* 0x000fe200078ec0ff */
[----:B------:R-:W-:Y:S01]  /*6240*/  FFMA.FTZ R73, R40, R133, -R73 ;  /* 0x0000008528497223 */ /* 0x000fe20000010849 */
[----:B------:R-:W-:Y:S01]  /*6250*/  LOP3.LUT R15, R14, 0xffff0000, RZ, 0xc0, !PT ;  /* 0xffff00000e0f7812 */ /* 0x000fe200078ec0ff */
[----:B------:R-:W-:Y:S01]  /*6260*/  FFMA.FTZ R135, R40, R135, R42 ;  /* 0x0000008728877223 */ /* 0x000fe2000001002a */
[----:B------:R-:W-:-:S02]  /*6270*/  IMAD.U32 R14, R74, 0x10000, RZ ;  /* 0x000100004a0e7824 */ /* 0x000fc400078e00ff */
[----:B------:R-:W-:Y:S01]  /*6280*/  FMUL.FTZ R43, R72, R141 ;  /* 0x0000008d482b7220 */ /* 0x000fe20000410000 */
[----:B------:R-:W-:Y:S01]  /*6290*/  IMAD.U32 R42, R46, 0x10000, RZ ;  /* 0x000100002e2a7824 */ /* 0x000fe200078e00ff */
[----:B------:R-:W-:Y:S01]  /*62a0*/  LOP3.LUT R74, R74, 0xffff0000, RZ, 0xc0, !PT ;  /* 0xffff00004a4a7812 */ /* 0x000fe200078ec0ff */
[C---:B------:R-:W-:Y:S01]  /*62b0*/  IMAD.U32 R40, R41.reuse, 0x10000, RZ ;  /* 0x0001000029287824 */ /* 0x040fe200078e00ff */
[----:B------:R-:W-:Y:S01]  /*62c0*/  LOP3.LUT R46, R46, 0xffff0000, RZ, 0xc0, !PT ;  /* 0xffff00002e2e7812 */ /* 0x000fe200078ec0ff */
[-C--:B------:R-:W-:Y:S01]  /*62d0*/  FMUL.FTZ R133, R72, R75.reuse ;  /* 0x0000004b48857220 */ /* 0x080fe20000410000 */
[----:B------:R-:W-:Y:S01]  /*62e0*/  LOP3.LUT R41, R41, 0xffff0000, RZ, 0xc0, !PT ;  /* 0xffff000029297812 */ /* 0x000fe200078ec0ff */
[----:B------:R-:W-:Y:S01]  /*62f0*/  FFMA.FTZ R72, R12, R75, -R43 ;  /* 0x0000004b0c487223 */ /* 0x000fe2000001082b */
[C---:B------:R-:W-:Y:S01]  /*6300*/  FMUL.FTZ R136, R14.reuse, R42 ;  /* 0x0000002a0e887220 */ /* 0x040fe20000410000 */
[----:B------:R-:W-:Y:S01]  /*6310*/  FMUL.FTZ R43, R14, R40 ;  /* 0x000000280e2b7220 */ /* 0x000fe20000410000 */
[----:B------:R-:W-:Y:S01]  /*6320*/  FFMA.FTZ R12, R12, R141, R133 ;  /* 0x0000008d0c0c7223 */ /* 0x000fe20000010085 */
[C---:B------:R-:W-:Y:S01]  /*6330*/  FMUL.FTZ R14, R74.reuse, R46 ;  /* 0x0000002e4a0e7220 */ /* 0x040fe20000410000 */
[----:B------:R-:W-:Y:S01]  /*6340*/  FMUL.FTZ R75, R74, R41 ;  /* 0x000000294a4b7220 */ /* 0x000fe20000410000 */
[C---:B------:R-:W-:Y:S01]  /*6350*/  FFMA.FTZ R136, R13.reuse, R40, -R136 ;  /* 0x000000280d887223 */ /* 0x040fe20000010888 */
[----:B------:R-:W-:Y:S01]  /*6360*/  FFMA.FTZ R43, R13, R42, R43 ;  /* 0x0000002a0d2b7223 */ /* 0x000fe2000001002b */
[----:B------:R-:W-:Y:S01]  /*6370*/  F2FP.BF16.F32.PACK_AB R72, R72, R73 ;  /* 0x000000494848723e */ /* 0x000fe200000010ff */
[C---:B------:R-:W-:Y:S01]  /*6380*/  FFMA.FTZ R41, R15.reuse, R41, -R14 ;  /* 0x000000290f297223 */ /* 0x040fe2000001080e */
[----:B------:R-:W-:Y:S01]  /*6390*/  FFMA.FTZ R46, R15, R46, R75 ;  /* 0x0000002e0f2e7223 */ /* 0x000fe2000001004b */
[----:B------:R-:W-:-:S02]  /*63a0*/  F2FP.BF16.F32.PACK_AB R13, R47, R44 ;  /* 0x0000002c2f0d723e */ /* 0x000fc400000010ff */
[----:B------:R-:W-:Y:S02]  /*63b0*/  F2FP.BF16.F32.PACK_AB R45, R134, R45 ;  /* 0x0000002d862d723e */ /* 0x000fe400000010ff */
[----:B------:R-:W-:Y:S01]  /*63c0*/  F2FP.BF16.F32.PACK_AB R44, R12, R135 ;  /* 0x000000870c2c723e */ /* 0x000fe200000010ff */
[----:B------:R-:W-:Y:S01]  /*63d0*/  IMAD.MOV.U32 R12, RZ, RZ, R72 ;  /* 0x000000ffff0c7224 */ /* 0x000fe200078e0048 */
[----:B------:R-:W-:Y:S01]  /*63e0*/  F2FP.BF16.F32.PACK_AB R15, R138, R139 ;  /* 0x0000008b8a0f723e */ /* 0x000fe200000010ff */
[----:B------:R-:W-:Y:S01]  /*63f0*/  IMAD.MOV.U32 R73, RZ, RZ, R45 ;  /* 0x000000ffff497224 */ /* 0x000fe200078e002d */
[----:B------:R-:W-:Y:S02]  /*6400*/  F2FP.BF16.F32.PACK_AB R75, R137, R140 ;  /* 0x0000008c894b723e */ /* 0x000fe400000010ff */
[----:B------:R-:W-:Y:S02]  /*6410*/  F2FP.BF16.F32.PACK_AB R14, R41, R136 ;  /* 0x00000088290e723e */ /* 0x000fe400000010ff */
[----:B------:R-:W-:-:S02]  /*6420*/  F2FP.BF16.F32.PACK_AB R74, R46, R43 ;  /* 0x0000002b2e4a723e */ /* 0x000fc400000010ff */
[----:B------:R-:W-:-:S07]  /*6430*/  MOV R72, R44 ;  /* 0x0000002c00487202 */ /* 0x000fce0000000f00 */
.L_x_9438:
[----:B------:R-:W-:Y:S05]  /*6440*/  BSYNC B2 ;  /* 0x0000000000027941 */ /* 0x000fea0003800000 */
.L_x_9437:
[----:B------:R-:W-:Y:S01]  /*6450*/  ISETP.GE.AND P4, PT, R11, R107, PT ;  /* 0x0000006b0b00720c */ /* 0x000fe20003f86270 */
[----:B--2---:R4:W-:-:S12]  /*6460*/  ST.E.128 desc[UR42][R102.64], R12 ;  /* 0x0000000c66007985 */ /* 0x0049d8000c101d2a */
[----:B------:R-:W-:-:S05]  /*6470*/  @!P4 IMAD.WIDE R104, R11, 0x2, R104 ;  /* 0x000000020b68c825 */ /* 0x000fca00078e0268 */
[----:B---3--:R4:W-:Y:S02]  /*6480*/  @!P4 ST.E.128 desc[UR42][R104.64], R72 ;  /* 0x000000486800c985 */ /* 0x0089e4000c101d2a */
.L_x_9436:
[----:B------:R-:W-:Y:S05]  /*6490*/  BSYNC B1 ;  /* 0x0000000000017941 */ /* 0x000fea0003800000 */
.L_x_9435:
[----:B------:R-:W-:-:S03]  /*64a0*/  UMOV UR4, 0xffffffff ;  /* 0xffffffff00047882 */ /* 0x000fc60000000000 */
[----:B------:R-:W-:Y:S05]  /*64b0*/  BRA.DIV UR4, `(.L_x_9439) ;  /* 0x000001ca04487947 */ /* 0x000fea000b800000 */
[----:B------:R0:W0:Y:S04]  /*64c0*/  SHFL.IDX PT, R47, R101, 0x1, 0x181f ;  /* 0x00381f00652f7f89 */ /* 0x00002800000e0000 */
[----:B------:R0:W0:Y:S02]  /*64d0*/  SHFL.IDX PT, R46, R106, 0x1, 0x181f ;  /* 0x00381f006a2e7f89 */ /* 0x00002400000e0000 */
.L_x_9753:
        /* <DEDUP_REMOVED lines=30> */
[----:B----4-:R-:W-:Y:S01]  /*66c0*/  IMAD.U32 R53, R41, 0x10000, RZ ;  /* 0x0001000029357824 */ /* 0x010fe200078e00ff */
[----:B------:R-:W-:Y:S01]  /*66d0*/  PRMT R128, R128, 0x5410, R105 ;  /* 0x0000541080807816 */ /* 0x000fe20000000069 */
[----:B0-----:R-:W-:Y:S01]  /*66e0*/  IMAD.U32 R52, R15, 0x10000, RZ ;  /* 0x000100000f347824 */ /* 0x001fe200078e00ff */
[----:B------:R-:W-:Y:S02]  /*66f0*/  PRMT R132, R132, 0x5410, R73 ;  /* 0x0000541084847816 */ /* 0x000fe40000000049 */
[----:B------:R-:W-:-:S02]  /*6700*/  SHF.R.U32.HI R75, RZ, 0x10, R51 ;  /* 0x00000010ff4b7819 */ /* 0x000fc40000011633 */
[----:B------:R-:W-:Y:S01]  /*6710*/  SHF.R.U32.HI R103, RZ, 0x10, R55 ;  /* 0x00000010ff677819 */ /* 0x000fe20000011637 */
[----:B------:R-:W-:Y:S01]  /*6720*/  IMAD.U32 R73, R132, 0x10000, RZ ;  /* 0x0001000084497824 */ /* 0x000fe200078e00ff */
        /* <DEDUP_REMOVED lines=14> */
[----:B------:R-:W-:Y:S01]  /*6810*/  LOP3.LUT R128, R128, 0xffff0000, RZ, 0xc0, !PT ;  /* 0xffff000080807812 */ /* 0x000fe200078ec0ff */
[----:B------:R-:W-:Y:S01]  /*6820*/  IMAD.U32 R53, R130, 0x10000, RZ ;  /* 0x0001000082357824 */ /* 0x000fe200078e00ff */
[----:B---3--:R-:W-:Y:S01]  /*6830*/  SHF.R.U64 R104, R48, 0x10, R49 ;  /* 0x0000001030687819 */ /* 0x008fe20000001231 */
[----:B------:R-:W-:Y:S01]  /*6840*/  IMAD.U32 R50, R126, 0x10000, RZ ;  /* 0x000100007e327824 */ /* 0x000fe200078e00ff */
[----:B------:R-:W-:Y:S01]  /*6850*/  PRMT R129, R129, 0x5410, R74 ;  /* 0x0000541081817816 */ /* 0x000fe2000000004a */
[----:B------:R-:W-:Y:S01]  /*6860*/  FMUL.FTZ R72, R54, R132 ;  /* 0x0000008436487220 */ /* 0x000fe20000410000 */
[----:B------:R-:W-:Y:S01]  /*6870*/  LOP3.LUT R51, R13, 0xffff0000, RZ, 0xc0, !PT ;  /* 0xffff00000d337812 */ /* 0x000fe200078ec0ff */
[-C--:B------:R-:W-:Y:S01]  /*6880*/  FMUL.FTZ R73, R55, R53.reuse ;  /* 0x0000003537497220 */ /* 0x080fe20000410000 */
[----:B------:R-:W-:Y:S01]  /*6890*/  LOP3.LUT R43, R43, 0xffff0000, RZ, 0xc0, !PT ;  /* 0xffff00002b2b7812 */ /* 0x000fe200078ec0ff */
[----:B------:R-:W-:Y:S01]  /*68a0*/  FMUL.FTZ R74, R55, R50 ;  /* 0x00000032374a7220 */ /* 0x000fe20000410000 */
[----:B------:R-:W-:Y:S01]  /*68b0*/  LOP3.LUT R130, R130, 0xffff0000, RZ, 0xc0, !PT ;  /* 0xffff000082827812 */ /* 0x000fe200078ec0ff */
[----:B------:R-:W-:Y:S01]  /*68c0*/  FMUL.FTZ R54, R54, R128 ;  /* 0x0000008036367220 */ /* 0x000fe20000410000 */
[----:B------:R-:W-:Y:S01]  /*68d0*/  PRMT R127, R127, 0x5410, R104 ;  /* 0x000054107f7f7816 */ /* 0x000fe20000000068 */
[----:B------:R-:W-:Y:S01]  /*68e0*/  FFMA.FTZ R73, R52, R50, -R73 ;  /* 0x0000003234497223 */ /* 0x000fe20000010849 */
[----:B------:R-:W-:Y:S01]  /*68f0*/  LOP3.LUT R126, R126, 0xffff0000, RZ, 0xc0, !PT ;  /* 0xffff00007e7e7812 */ /* 0x000fe200078ec0ff */
[----:B------:R-:W-:Y:S01]  /*6900*/  FFMA.FTZ R74, R52, R53, R74 ;  /* 0x00000035344a7223 */ /* 0x000fe2000001004a */
[----:B------:R-:W-:Y:S01]  /*6910*/  LOP3.LUT R49, R15, 0xffff0000, RZ, 0xc0, !PT ;  /* 0xffff00000f317812 */ /* 0x000fe200078ec0ff */
[C---:B------:R-:W-:Y:S01]  /*6920*/  FFMA.FTZ R72, R51.reuse, R128, -R72 ;  /* 0x0000008033487223 */ /* 0x040fe20000010848 */
[----:B------:R-:W-:Y:S01]  /*6930*/  FFMA.FTZ R132, R51, R132, R54 ;  /* 0x0000008433847223 */ /* 0x000fe20000010036 */
        /* <DEDUP_REMOVED lines=27> */
[C---:B------:R-:W-:Y:S01]  /*6af0*/  SHF.L.U32 R12, R14.reuse, 0x10, RZ ;  /* 0x000000100e0c7819 */ /* 0x040fe200000006ff */
[C---:B------:R-:W-:Y:S01]  /*6b00*/  FMUL.FTZ R49, R15.reuse, R41 ;  /* 0x000000290f317220 */ /* 0x040fe20000410000 */
[----:B------:R-:W-:Y:S01]  /*6b10*/  LOP3.LUT R14, R14, 0xffff0000, RZ, 0xc0, !PT ;  /* 0xffff00000e0e7812 */ /* 0x000fe200078ec0ff */
        /* <DEDUP_REMOVED lines=18> */
.L_x_9443:
[----:B------:R-:W-:Y:S05]  /*6c40*/  BSYNC B2 ;  /* 0x0000000000027941 */ /* 0x000fea0003800000 */
.L_x_9442:
[----:B------:R-:W-:Y:S01]  /*6c50*/  ISETP.GE.AND P4, PT, R11, R107, PT ;  /* 0x0000006b0b00720c */ /* 0x000fe20003f86270 */
[----:B0-----:R0:W-:-:S12]  /*6c60*/  ST.E.128 desc[UR42][R44.64], R12 ;  /* 0x0000000c2c007985 */ /* 0x0011d8000c101d2a */
[----:B------:R-:W-:-:S05]  /*6c70*/  @!P4 IMAD.WIDE R46, R11, 0x2, R46 ;  /* 0x000000020b2ec825 */ /* 0x000fca00078e022e */
[----:B----4-:R0:W-:Y:S02]  /*6c80*/  @!P4 ST.E.128 desc[UR42][R46.64], R40 ;  /* 0x000000282e00c985 */ /* 0x0101e4000c101d2a */
.L_x_9441:
[----:B------:R-:W-:Y:S05]  /*6c90*/  BSYNC B1 ;  /* 0x0000000000017941 */ /* 0x000fea0003800000 */
.L_x_9440:
[----:B------:R-:W-:-:S03]  /*6ca0*/  UMOV UR4, 0xffffffff ;  /* 0xffffffff00047882 */ /* 0x000fc60000000000 */
[----:B------:R-:W-:Y:S05]  /*6cb0*/  BRA.DIV UR4, `(.L_x_9444) ;  /* 0x000001c204947947 */ /* 0x000fea000b800000 */
[----:B0-----:R0:W0:Y:S04]  /*6cc0*/  SHFL.IDX PT, R47, R101, 0x2, 0x181f ;  /* 0x00581f00652f7f89 */ /* 0x00102800000e0000 */
[----:B------:R0:W0:Y:S02]  /*6cd0*/  SHFL.IDX PT, R46, R106, 0x2, 0x181f ;  /* 0x00581f006a2e7f89 */ /* 0x00002400000e0000 */
.L_x_9757:
        /* <DEDUP_REMOVED lines=24> */
[----:B------:R0:W4:Y:S04]  /*6e60*/  LDS.128 R12, [R11+0x18400] ;  /* 0x018400000b0c7984 */ /* 0x0001280000000c00 */
[----:B------:R-:W0:Y:S01]  /*6e70*/  LDS.128 R40, [R40+0x18400] ;  /* 0x0184000028287984 */ /* 0x000e220000000c00 */
[----:B------:R-:W-:Y:S05]  /*6e80*/  @P3 BRA `(.L_x_9448) ;  /* 0x0000000400743947 */ /* 0x000fea0003800000 */
[----:B------:R-:W-:Y:S01]  /*6e90*/  SHF.R.U64 R74, R56, 0x10, R57 ;  /* 0x00000010384a7819 */ /* 0x000fe20000001239 */
[----:B0-----:R-:W-:Y:S01]  /*6ea0*/  IMAD.U32 R52, R41, 0x10000, RZ ;  /* 0x0001000029347824 */ /* 0x001fe200078e00ff */
[--C-:B------:R-:W-:Y:S01]  /*6eb0*/  SHF.R.U64 R56, R60, 0x10, R61.reuse ;  /* 0x000000103c387819 */ /* 0x100fe2000000123d */
[----:B----4-:R-:W-:Y:S01]  /*6ec0*/  IMAD.U32 R49, R13, 0x10000, RZ ;  /* 0x000100000d317824 */ /* 0x010fe200078e00ff */
        /* <DEDUP_REMOVED lines=8> */
[--C-:B------:R-:W-:Y:S02]  /*6f50*/  SHF.R.U64 R58, R62, 0x10, R63.reuse ;  /* 0x000000103e3a7819 */ /* 0x100fe4000000123f */
        /* <DEDUP_REMOVED lines=21> */
[-C--:B------:R-:W-:Y:S01]  /*70b0*/  FMUL.FTZ R53, R53, R120.reuse ;  /* 0x0000007835357220 */ /* 0x080fe20000410000 */
[----:B------:R-:W-:Y:S01]  /*70c0*/  LOP3.LUT R51, R40, 0xffff0000, RZ, 0xc0, !PT ;  /* 0xffff000028337812 */ /* 0x000fe200078ec0ff */
[C---:B------:R-:W-:Y:S01]  /*70d0*/  FMUL.FTZ R63, R54.reuse, R59 ;  /* 0x0000003b363f7220 */ /* 0x040fe20000410000 */
[----:B------:R-:W-:Y:S01]  /*70e0*/  IMAD.U32 R40, R15, 0x10000, RZ ;  /* 0x000100000f287824 */ /* 0x000fe200078e00ff */
[----:B------:R-:W-:Y:S01]  /*70f0*/  PRMT R119, R119, 0x5410, R74 ;  /* 0x0000541077777816 */ /* 0x000fe2000000004a */
[-C--:B------:R-:W-:Y:S01]  /*7100*/  FMUL.FTZ R54, R54, R49.reuse ;  /* 0x0000003136367220 */ /* 0x080fe20000410000 */
[----:B------:R-:W-:Y:S01]  /*7110*/  LOP3.LUT R118, R118, 0xffff0000, RZ, 0xc0, !PT ;  /* 0xffff000076767812 */ /* 0x000fe200078ec0ff */
[C---:B------:R-:W-:Y:S01]  /*7120*/  FFMA.FTZ R61, R50.reuse, R120, -R61 ;  /* 0x00000078323d7223 */ /* 0x040fe2000001083d */
[----:B------:R-:W-:Y:S01]  /*7130*/  LOP3.LUT R15, R15, 0xffff0000, RZ, 0xc0, !PT ;  /* 0xffff00000f0f7812 */ /* 0x000fe200078ec0ff */
[----:B------:R-:W-:Y:S01]  /*7140*/  FFMA.FTZ R124, R50, R124, R53 ;  /* 0x0000007c327c7223 */ /* 0x000fe20000010035 */
[----:B------:R-:W-:Y:S01]  /*7150*/  FMUL.FTZ R52, R55, R122 ;  /* 0x0000007a37347220 */ /* 0x000fe20000410000 */
[C---:B------:R-:W-:Y:S01]  /*7160*/  FFMA.FTZ R63, R40.reuse, R49, -R63 ;  /* 0x00000031283f7223 */ /* 0x040fe2000001083f */
[----:B------:R-:W-:Y:S01]  /*7170*/  FFMA.FTZ R59, R40, R59, R54 ;  /* 0x0000003b283b7223 */ /* 0x000fe20000010036 */
[----:B------:R-:W-:-:S02]  /*7180*/  IMAD.U32 R50, R123, 0x10000, RZ ;  /* 0x000100007b327824 */ /* 0x000fc400078e00ff */
[-C--:B------:R-:W-:Y:S01]  /*7190*/  FMUL.FTZ R54, R55, R118.reuse ;  /* 0x0000007637367220 */ /* 0x080fe20000410000 */
[----:B------:R-:W-:Y:S02]  /*71a0*/  IMAD.U32 R40, R119, 0x10000, RZ ;  /* 0x0001000077287824 */ /* 0x000fe400078e00ff */
[----:B------:R-:W-:Y:S01]  /*71b0*/  FFMA.FTZ R118, R15, R118, -R52 ;  /* 0x000000760f767223 */ /* 0x000fe20000010834 */
[C---:B------:R-:W-:Y:S01]  /*71c0*/  FMUL.FTZ R52, R41.reuse, R50 ;  /* 0x0000003229347220 */ /* 0x040fe20000410000 */
[----:B------:R-:W-:Y:S02]  /*71d0*/  IMAD.U32 R13, R12, 0x10000, RZ ;  /* 0x000100000c0d7824 */ /* 0x000fe400078e00ff */
[----:B------:R-:W-:Y:S01]  /*71e0*/  FMUL.FTZ R41, R41, R40 ;  /* 0x0000002829297220 */ /* 0x000fe20000410000 */
[----:B------:R-:W-:Y:S01]  /*71f0*/  PRMT R117, R117, 0x5410, R72 ;  /* 0x0000541075757816 */ /* 0x000fe20000000048 */
[----:B------:R-:W-:Y:S01]  /*7200*/  FFMA.FTZ R122, R15, R122, R54 ;  /* 0x0000007a0f7a7223 */ /* 0x000fe20000010036 */
[----:B------:R-:W-:Y:S01]  /*7210*/  LOP3.LUT R123, R123, 0xffff0000, RZ, 0xc0, !PT ;  /* 0xffff00007b7b7812 */ /* 0x000fe200078ec0ff */
[C---:B------:R-:W-:Y:S01]  /*7220*/  FFMA.FTZ R41, R13.reuse, R50, R41 ;  /* 0x000000320d297223 */ /* 0x040fe20000010029 */
[----:B------:R-:W-:Y:S01]  /*7230*/  SHF.L.U32 R43, R42, 0x10, RZ ;  /* 0x000000102a2b7819 */ /* 0x000fe200000006ff */
[----:B------:R-:W-:Y:S01]  /*7240*/  FFMA.FTZ R52, R13, R40, -R52 ;  /* 0x000000280d347223 */ /* 0x000fe20000010834 */
        /* <DEDUP_REMOVED lines=10> */
[-C--:B------:R-:W-:Y:S01]  /*72f0*/  FMUL.FTZ R51, R51, R119.reuse ;  /* 0x0000007733337220 */ /* 0x080fe20000410000 */
[----:B------:R-:W-:Y:S01]  /*7300*/  LOP3.LUT R14, R14, 0xffff0000, RZ, 0xc0, !PT ;  /* 0xffff00000e0e7812 */ /* 0x000fe200078ec0ff */
[----:B------:R-:W-:Y:S01]  /*7310*/  FFMA.FTZ R15, R12, R119, -R15 ;  /* 0x000000770c0f7223 */ /* 0x000fe2000001080f */
[C---:B------:R-:W-:Y:S01]  /*7320*/  FMUL.FTZ R13, R42.reuse, R121 ;  /* 0x000000792a0d7220 */ /* 0x040fe20000410000 */
        /* <DEDUP_REMOVED lines=18> */
[----:B------:R-:W-:-:S07]  /*7450*/  IMAD.MOV.U32 R43, RZ, RZ, R59 ;  /* 0x000000ffff2b7224 */ /* 0x000fce00078e003b */
.L_x_9448:
[----:B------:R-:W-:Y:S05]  /*7460*/  BSYNC B2 ;  /* 0x0000000000027941 */ /* 0x000fea0003800000 */
.L_x_9447:
[----:B------:R-:W-:Y:S01]  /*7470*/  ISETP.GE.AND P4, PT, R48, R107, PT ;  /* 0x0000006b3000720c */ /* 0x000fe20003f86270 */
[----:B----4-:R4:W-:-:S12]  /*7480*/  ST.E.128 desc[UR42][R44.64], R12 ;  /* 0x0000000c2c007985 */ /* 0x0109d8000c101d2a */
[----:B------:R-:W-:-:S05]  /*7490*/  @!P4 IMAD.WIDE R46, R48, 0x2, R46 ;  /* 0x00000002302ec825 */ /* 0x000fca00078e022e */
[----:B0-----:R4:W-:Y:S02]  /*74a0*/  @!P4 ST.E.128 desc[UR42][R46.64], R40 ;  /* 0x000000282e00c985 */ /* 0x0019e4000c101d2a */
.L_x_9446:
[----:B------:R-:W-:Y:S05]  /*74b0*/  BSYNC B1 ;  /* 0x0000000000017941 */ /* 0x000fea0003800000 */
.L_x_9445:
[----:B------:R-:W-:-:S03]  /*74c0*/  UMOV UR4, 0xffffffff ;  /* 0xffffffff00047882 */ /* 0x000fc60000000000 */
[----:B------:R-:W-:Y:S05]  /*74d0*/  BRA.DIV UR4, `(.L_x_9449) ;  /* 0x000001ba04d87947 */ /* 0x000fea000b800000 */
[----:B0-----:R-:W0:Y:S04]  /*74e0*/  SHFL.IDX PT, R101, R101, 0x3, 0x181f ;  /* 0x00781f0065657f89 */ /* 0x001e2800000e0000 */
[----:B------:R-:W0:Y:S02]  /*74f0*/  SHFL.IDX PT, R106, R106, 0x3, 0x181f ;  /* 0x00781f006a6a7f89 */ /* 0x000e2400000e0000 */
.L_x_9761:
[----:B------:R-:W-:-:S04]  /*7500*/  IADD3 R11, R187, 0x60, RZ ;  /* 0x00000060bb0b7810 */ /* 0x000fc80007ffe0ff */
        /* <DEDUP_REMOVED lines=15> */
[----:B------:R-:W-:Y:S01]  /*7600*/  LOP3.LUT R12, R12, R13, RZ, 0x3c, !PT ;  /* 0x0000000d0c0c7212 */ /* 0x000fe200078e3cff */
[----:B------:R-:W-:-:S03]  /*7610*/  IMAD R13, R19, 0x4000, R6 ;  /* 0x00004000130d7824 */ /* 0x000fc600078e0206 */
[----:B------:R-:W-:Y:S01]  /*7620*/  LOP3.LUT R109, R109, 0x7fffe000, RZ, 0xc0, !PT ;  /* 0x7fffe0006d6d7812 */ /* 0x000fe200078ec0ff */
[----:B------:R-:W-:-:S03]  /*7630*/  IMAD R13, R13, 0x2, R18 ;  /* 0x000000020d0d7824 */ /* 0x000fc600078e0212 */
[----:B------:R-:W-:-:S05]  /*7640*/  IADD3 R12, R12, R109, R201 ;  /* 0x0000006d0c0c7210 */ /* 0x000fca0007ffe0c9 */
[----:B------:R-:W-:-:S04]  /*7650*/  IMAD R15, R19, 0x4000, R12 ;  /* 0x00004000130f7824 */ /* 0x000fc800078e020c */
[----:B------:R-:W-:Y:S02]  /*7660*/  IMAD R40, R15, 0x2, R18 ;  /* 0x000000020f287824 */ /* 0x000fe400078e0212 */
        /* <DEDUP_REMOVED lines=13> */
[----:B------:R-:W-:Y:S01]  /*7740*/  SHF.R.U64 R54, R70, 0x10, R71 ;  /* 0x0000001046367819 */ /* 0x000fe20000001247 */
[----:B------:R-:W-:Y:S01]  /*7750*/  IMAD.U32 R57, R116, 0x10000, RZ ;  /* 0x0001000074397824 */ /* 0x000fe200078e00ff */
[----:B------:R-:W-:Y:S02]  /*7760*/  PRMT R112, R112, 0x5410, R65 ;  /* 0x0000541070707816 */ /* 0x000fe40000000041 */
[----:B------:R-:W-:Y:S01]  /*7770*/  SHF.R.U32.HI R71, RZ, 0x10, R71 ;  /* 0x00000010ff477819 */ /* 0x000fe20000011647 */
[----:B------:R-:W-:Y:S01]  /*7780*/  FMUL.FTZ R59, R50, R57 ;  /* 0x00000039323b7220 */ /* 0x000fe20000410000 */
[----:B------:R-:W-:Y:S02]  /*7790*/  SHF.R.U32.HI R67, RZ, 0x10, R67 ;  /* 0x00000010ff437819 */ /* 0x000fe40000011643 */
[----:B------:R-:W-:Y:S01]  /*77a0*/  PRMT R108, R108, 0x5410, R55 ;  /* 0x000054106c6c7816 */ /* 0x000fe20000000037 */
[----:B------:R-:W-:Y:S01]  /*77b0*/  IMAD.U32 R55, R112, 0x10000, RZ ;  /* 0x0001000070377824 */ /* 0x000fe200078e00ff */
[----:B------:R-:W-:-:S02]  /*77c0*/  PRMT R114, R114, 0x5410, R71 ;  /* 0x0000541072727816 */ /* 0x000fc40000000047 */
[----:B------:R-:W-:Y:S01]  /*77d0*/  PRMT R110, R110, 0x5410, R67 ;  /* 0x000054106e6e7816 */ /* 0x000fe20000000043 */
[-C--:B------:R-:W-:Y:S01]  /*77e0*/  FMUL.FTZ R61, R50, R55.reuse ;  /* 0x00000037323d7220 */ /* 0x080fe20000410000 */
[----:B------:R-:W-:Y:S01]  /*77f0*/  PRMT R113, R113, 0x5410, R54 ;  /* 0x0000541071717816 */ /* 0x000fe20000000036 */
        /* <DEDUP_REMOVED lines=11> */
[-C--:B------:R-:W-:Y:S01]  /*78b0*/  FMUL.FTZ R52, R52, R55.reuse ;  /* 0x0000003734347220 */ /* 0x080fe20000410000 */
[----:B------:R-:W-:Y:S01]  /*78c0*/  PRMT R111, R111, 0x5410, R58 ;  /* 0x000054106f6f7816 */ /* 0x000fe2000000003a */
[----:B------:R-:W-:Y:S01]  /*78d0*/  FMUL.FTZ R50, R51, R116 ;  /* 0x0000007433327220 */ /* 0x000fe20000410000 */
[----:B------:R-:W-:Y:S01]  /*78e0*/  LOP3.LUT R53, R43, 0xffff0000, RZ, 0xc0, !PT ;  /* 0xffff00002b357812 */ /* 0x000fe200078ec0ff */
[-C--:B------:R-:W-:Y:S01]  /*78f0*/  FMUL.FTZ R46, R51, R112.reuse ;  /* 0x00000070332e7220 */ /* 0x080fe20000410000 */
[----:B------:R-:W-:Y:S01]  /*7900*/  LOP3.LUT R114, R114, 0xffff0000, RZ, 0xc0, !PT ;  /* 0xffff000072727812 */ /* 0x000fe200078ec0ff */
[C---:B------:R-:W-:Y:S01]  /*7910*/  FFMA.FTZ R57, R40.reuse, R55, -R57 ;  /* 0x0000003728397223 */ /* 0x040fe20000010839 */
[----:B------:R-:W-:Y:S01]  /*7920*/  PRMT R115, R115, 0x5410, R56 ;  /* 0x0000541073737816 */ /* 0x000fe20000000038 */
[----:B------:R-:W-:Y:S01]  /*7930*/  FFMA.FTZ R52, R40, R59, R52 ;  /* 0x0000003b28347223 */ /* 0x000fe20000010034 */
[----:B------:R-:W-:Y:S01]  /*7940*/  LOP3.LUT R110, R110, 0xffff0000, RZ, 0xc0, !PT ;  /* 0xffff00006e6e7812 */ /* 0x000fe200078ec0ff */
[----:B------:R-:W-:Y:S01]  /*7950*/  FFMA.FTZ R51, R47, R112, -R50 ;  /* 0x000000702f337223 */ /* 0x000fe20000010832 */
[----:B------:R-:W-:Y:S01]  /*7960*/  LOP3.LUT R41, R15, 0xffff0000, RZ, 0xc0, !PT ;  /* 0xffff00000f297812 */ /* 0x000fe200078ec0ff */
[----:B------:R-:W-:-:S02]  /*7970*/  IMAD.U32 R40, R111, 0x10000, RZ ;  /* 0x000100006f287824 */ /* 0x000fc400078e00ff */
[----:B------:R-:W-:Y:S01]  /*7980*/  FFMA.FTZ R116, R47, R116, R46 ;  /* 0x000000742f747223 */ /* 0x000fe2000001002e */
[----:B------:R-:W-:Y:S01]  /*7990*/  FMUL.FTZ R50, R53, R114 ;  /* 0x0000007235327220 */ /* 0x000fe20000410000 */
[----:B------:R-:W-:Y:S02]  /*79a0*/  IMAD.U32 R46, R115, 0x10000, RZ ;  /* 0x00010000732e7824 */ /* 0x000fe400078e00ff */
[----:B------:R-:W-:Y:S01]  /*79b0*/  FMUL.FTZ R56, R53, R110 ;  /* 0x0000006e35387220 */ /* 0x000fe20000410000 */
[----:B------:R-:W-:Y:S01]  /*79c0*/  IMAD.U32 R13, R12, 0x10000, RZ ;  /* 0x000100000c0d7824 */ /* 0x000fe200078e00ff */
[----:B------:R-:W-:Y:S01]  /*79d0*/  LOP3.LUT R115, R115, 0xffff0000, RZ, 0xc0, !PT ;  /* 0xffff000073737812 */ /* 0x000fe200078ec0ff */
[C---:B------:R-:W-:Y:S01]  /*79e0*/  FMUL.FTZ R47, R48.reuse, R40 ;  /* 0x00000028302f7220 */ /* 0x040fe20000410000 */
[----:B------:R-:W-:Y:S01]  /*79f0*/  FFMA.FTZ R110, R41, R110, -R50 ;  /* 0x0000006e296e7223 */ /* 0x000fe20000010832 */
[----:B------:R-:W-:Y:S01]  /*7a00*/  LOP3.LUT R111, R111, 0xffff0000, RZ, 0xc0, !PT ;  /* 0xffff00006f6f7812 */ /* 0x000fe200078ec0ff */
[----:B------:R-:W-:Y:S01]  /*7a10*/  FMUL.FTZ R50, R48, R46 ;  /* 0x0000002e30327220 */ /* 0x000fe20000410000 */
[----:B------:R-:W-:Y:S01]  /*7a20*/  LOP3.LUT R12, R12, 0xffff0000, RZ, 0xc0, !PT ;  /* 0xffff00000c0c7812 */ /* 0x000fe200078ec0ff */
[----:B------:R-:W-:Y:S01]  /*7a30*/  FFMA.FTZ R53, R41, R114, R56 ;  /* 0x0000007229357223 */ /* 0x000fe20000010038 */
[----:B------:R-:W-:Y:S01]  /*7a40*/  FFMA.FTZ R47, R13, R46, R47 ;  /* 0x0000002e0d2f7223 */ /* 0x000fe2000001002f */
[C---:B------:R-:W-:Y:S01]  /*7a50*/  SHF.L.U32 R43, R42.reuse, 0x10, RZ ;  /* 0x000000102a2b7819 */ /* 0x040fe200000006ff */
[----:B------:R-:W-:Y:S01]  /*7a60*/  FMUL.FTZ R41, R49, R115 ;  /* 0x0000007331297220 */ /* 0x000fe20000410000 */
[----:B------:R-:W-:Y:S01]  /*7a70*/  IMAD.U32 R46, R113, 0x10000, RZ ;  /* 0x00010000712e7824 */ /* 0x000fe200078e00ff */
[----:B------:R-:W-:Y:S01]  /*7a80*/  LOP3.LUT R42, R42, 0xffff0000, RZ, 0xc0, !PT ;  /* 0xffff00002a2a7812 */ /* 0x000fe200078ec0ff */
[----:B------:R-:W-:Y:S01]  /*7a90*/  FFMA.FTZ R50, R13, R40, -R50 ;  /* 0x000000280d327223 */ /* 0x000fe20000010832 */
[-C--:B------:R-:W-:Y:S01]  /*7aa0*/  FMUL.FTZ R49, R49, R111.reuse ;  /* 0x0000006f31317220 */ /* 0x080fe20000410000 */
[----:B------:R-:W-:Y:S01]  /*7ab0*/  LOP3.LUT R113, R113, 0xffff0000, RZ, 0xc0, !PT ;  /* 0xffff000071717812 */ /* 0x000fe200078ec0ff */
[C---:B------:R-:W-:Y:S01]  /*7ac0*/  IMAD.U32 R40, R108.reuse, 0x10000, RZ ;  /* 0x000100006c287824 */ /* 0x040fe200078e00ff */
[----:B------:R-:W-:Y:S01]  /*7ad0*/  LOP3.LUT R13, R108, 0xffff0000, RZ, 0xc0, !PT ;  /* 0xffff00006c0d7812 */ /* 0x000fe200078ec0ff */
[----:B------:R-:W-:Y:S01]  /*7ae0*/  FFMA.FTZ R41, R12, R111, -R41 ;  /* 0x0000006f0c297223 */ /* 0x000fe20000010829 */
[----:B------:R-:W-:-:S02]  /*7af0*/  IMAD.U32 R15, R14, 0x10000, RZ ;  /* 0x000100000e0f7824 */ /* 0x000fc400078e00ff */
[----:B------:R-:W-:Y:S01]  /*7b00*/  FFMA.FTZ R12, R12, R115, R49 ;  /* 0x000000730c0c7223 */ /* 0x000fe20000010031 */
        /* <DEDUP_REMOVED lines=18> */
[----:B------:R-:W-:-:S02]  /*7c30*/  F2FP.BF16.F32.PACK_AB R15, R110, R57 ;  /* 0x000000396e0f723e */ /* 0x000fc400000010ff */
[----:B------:R-:W-:-:S07]  /*7c40*/  F2FP.BF16.F32.PACK_AB R14, R49, R48 ;  /* 0x00000030310e723e */ /* 0x000fce00000010ff */
.L_x_9451:
[----:B------:R-:W-:Y:S05]  /*7c50*/  BSYNC B1 ;  /* 0x0000000000017941 */ /* 0x000fea0003800000 */
.L_x_9450:
[----:B0-----:R0:W-:Y:S01]  /*7c60*/  ST.E.128 desc[UR42][R44.64], R12 ;  /* 0x0000000c2c007985 */ /* 0x0011e2000c101d2a */
[----:B------:R-:W-:Y:S01]  /*7c70*/  ISETP.GE.AND P3, PT, R11, R107, PT ;  /* 0x0000006b0b00720c */ /* 0x000fe20003f66270 */
[----:B------:R-:W-:-:S12]  /*7c80*/  IMAD.MOV.U32 R107, RZ, RZ, R101 ;  /* 0x000000ffff6b7224 */ /* 0x000fd800078e0065 */
[----:B------:R-:W-:Y:S05]  /*7c90*/  @P3 BRA `(.L_x_9422) ;  /* 0x0000000400b03947 */ /* 0x000fea0003800000 */
[----:B0-----:R-:W-:-:S05]  /*7ca0*/  IMAD.WIDE R12, R11, 0x2, R106 ;  /* 0x000000020b0c7825 */ /* 0x001fca00078e026a */
[----:B----4-:R0:W-:Y:S01]  /*7cb0*/  ST.E.128 desc[UR42][R12.64], R40 ;  /* 0x000000280c007985 */ /* 0x0101e2000c101d2a */
[----:B------:R-:W-:Y:S05]  /*7cc0*/  BRA `(.L_x_9422) ;  /* 0x0000000400a47947 */ /* 0x000fea0003800000 */
.L_x_9381:
[----:B------:R-:W-:-:S06]  /*7cd0*/  UISETP.NE.AND UP0, UPT, UR41, 0x3, UPT ;  /* 0x000000032900788c */ /* 0x000fcc000bf05270 */
[----:B------:R-:W-:-:S13]  /*7ce0*/  PLOP3.LUT P5, PT, PT, PT, UP0, 0x80, 0x0 ;  /* 0x000000000000781c */ /* 0x000fda0003faf008 */
[----:B------:R-:W-:Y:S05]  /*7cf0*/  @!P5 BRA `(.L_x_9452) ;  /* 0x000000000004d947 */ /* 0x000fea0003800000 */
[----:B------:R-:W-:Y:S01]  /*7d00*/  BPT.TRAP 0x1 ;  /* 0x000000040000795c */ /* 0x000fe20000300000 */
.L_x_9452:
[----:B------:R-:W-:Y:S01]  /*7d10*/  IMAD R89, R19, 0x8, R18 ;  /* 0x0000000813597824 */ /* 0x000fe200078e0212 */
[----:B------:R-:W-:Y:S01]  /*7d20*/  SHF.L.U32 R100, R190, 0x1f, RZ ;  /* 0x0000001fbe647819 */ /* 0x000fe200000006ff */
[----:B------:R-:W-:Y:S01]  /*7d30*/  BSSY B1, `(.L_x_9453) ;  /* 0x0000004000017945 */ /* 0x000fe20003800000 */
[----:B------:R-:W-:Y:S02]  /*7d40*/  SHF.R.S32.HI R97, RZ, 0x1f, R98 ;  /* 0x0000001fff617819 */ /* 0x000fe40000011462 */
[----:B------:R-:W0:Y:S02]  /*7d50*/  SYNCS.PHASECHK.TRANS64.TRYWAIT P3, [R89+URZ+0x28890], R100 ;  /* 0x02889064590075a7 */ /* 0x000e24000806017f */
[----:B0-----:R-:W-:Y:S05]  /*7d60*/  @!P3 BRA `(.L_x_9454) ;  /* 0x000001b40000b947 */ /* 0x001fea0003800000 */
.L_x_9762:
[----:B------:R-:W-:Y:S05]  /*7d70*/  BSYNC B1 ;  /* 0x0000000000017941 */ /* 0x000fea0003800000 */
.L_x_9453:
        /* <DEDUP_REMOVED lines=25> */
.L_x_9766:
        /* <DEDUP_REMOVED lines=13> */
.L_x_9457:
[----:B------:R-:W-:Y:S05]  /*7fe0*/  BSYNC B1 ;  /* 0x0000000000017941 */ /* 0x000fea0003800000 */
.L_x_9456:
[----:B------:R-:W-:-:S03]  /*7ff0*/  UMOV UR4, 0xffffffff ;  /* 0xffffffff00047882 */ /* 0x000fc60000000000 */
[----:B------:R-:W-:Y:S05]  /*8000*/  BRA.DIV UR4, `(.L_x_9458) ;  /* 0x000001b204b47947 */ /* 0x000fea000b800000 */
[----:B--2-4-:R2:W4:Y:S04]  /*8010*/  SHFL.IDX PT, R41, R45, 0x1, 0x181f ;  /* 0x00381f002d297f89 */ /* 0x01452800000e0000 */
[----:B---3--:R2:W3:Y:S02]  /*8020*/  SHFL.IDX PT, R14, R44, 0x1, 0x181f ;  /* 0x00381f002c0e7f89 */ /* 0x0084e400000e0000 */
.L_x_9770:
        /* <DEDUP_REMOVED lines=14> */
.L_x_9460:
[----:B------:R-:W-:Y:S05]  /*8110*/  BSYNC B1 ;  /* 0x0000000000017941 */ /* 0x000fea0003800000 */
.L_x_9459:
[----:B------:R-:W-:-:S03]  /*8120*/  UMOV UR4, 0xffffffff ;  /* 0xffffffff00047882 */ /* 0x000fc60000000000 */
[----:B------:R-:W-:Y:S05]  /*8130*/  BRA.DIV UR4, `(.L_x_9461) ;  /* 0x000001b204b07947 */ /* 0x000fea000b800000 */
[----:B---34-:R3:W4:Y:S04]  /*8140*/  SHFL.IDX PT, R41, R45, 0x2, 0x181f ;  /* 0x00581f002d297f89 */ /* 0x01872800000e0000 */
[----:B------:R3:W0:Y:S02]  /*8150*/  SHFL.IDX PT, R14, R44, 0x2, 0x181f ;  /* 0x00581f002c0e7f89 */ /* 0x00062400000e0000 */
.L_x_9774:
        /* <DEDUP_REMOVED lines=14> */
.L_x_9463:
[----:B------:R-:W-:Y:S05]  /*8240*/  BSYNC B1 ;  /* 0x0000000000017941 */ /* 0x000fea0003800000 */
.L_x_9462:
[----:B------:R-:W-:-:S03]  /*8250*/  UMOV UR4, 0xffffffff ;  /* 0xffffffff00047882 */ /* 0x000fc60000000000 */
[----:B------:R-:W-:Y:S05]  /*8260*/  BRA.DIV UR4, `(.L_x_9464) ;  /* 0x000001b204ac7947 */ /* 0x000fea000b800000 */
[----:B0---4-:R0:W4:Y:S04]  /*8270*/  SHFL.IDX PT, R41, R45, 0x3, 0x181f ;  /* 0x00781f002d297f89 */ /* 0x01112800000e0000 */
[----:B------:R0:W0:Y:S02]  /*8280*/  SHFL.IDX PT, R14, R44, 0x3, 0x181f ;  /* 0x00781f002c0e7f89 */ /* 0x00002400000e0000 */
.L_x_9778:
        /* <DEDUP_REMOVED lines=13> */
.L_x_9422:
[----:B------:R-:W-:Y:S05]  /*8360*/  BSYNC B0 ;  /* 0x0000000000007941 */ /* 0x000fea0003800000 */
.L_x_9380:
[----:B------:R-:W5:Y:S01]  /*8370*/  S2R R11, SR_TID.X ;  /* 0x00000000000b7919 */ /* 0x000f620000002100 */
[----:B------:R-:W-:Y:S01]  /*8380*/  @!PT LDS RZ, [RZ] ;  /* 0x00000000fffff984 */ /* 0x000fe20000000800 */
[----:B------:R-:W-:Y:S01]  /*8390*/  @!PT LDS RZ, [RZ] ;  /* 0x00000000fffff984 */ /* 0x000fe20000000800 */
[----:B------:R-:W-:Y:S01]  /*83a0*/  @!PT LDS RZ, [RZ] ;  /* 0x00000000fffff984 */ /* 0x000fe20000000800 */
[----:B------:R-:W-:Y:S01]  /*83b0*/  @!PT LDS RZ, [RZ] ;  /* 0x00000000fffff984 */ /* 0x000fe20000000800 */
[----:B------:R2:W-:Y:S06]  /*83c0*/  MEMBAR.ALL.CTA ;  /* 0x0000000000007992 */ /* 0x0005ec0000008000 */
[----:B--2---:R-:W2:Y:S01]  /*83d0*/  FENCE.VIEW.ASYNC.S ;  /* 0x00000000000073c6 */ /* 0x004ea20000000000 */
[----:B------:R-:W-:Y:S05]  /*83e0*/  WARPSYNC.ALL ;  /* 0x0000000000007948 */ /* 0x000fea0003800000 */
[----:B------:R-:W-:Y:S01]  /*83f0*/  BSSY B0, `(.L_x_9465) ;  /* 0x0000009000007945 */ /* 0x000fe20003800000 */
[----:B-----5:R-:W-:Y:S01]  /*8400*/  LOP3.LUT R11, R11, 0x7f, RZ, 0xc0, !PT ;  /* 0x0000007f0b0b7812 */ /* 0x020fe200078ec0ff */
[----:B--2---:R2:W-:Y:S03]  /*8410*/  BAR.SYNC.DEFER_BLOCKING R92, 0x80 ;  /* 0x0002005c0000751d */ /* 0x0045e60000010000 */
[----:B------:R-:W-:-:S13]  /*8420*/  ISETP.NE.AND P3, PT, R11, RZ, PT ;  /* 0x000000ff0b00720c */ /* 0x000fda0003f65270 */
[----:B------:R-:W-:-:S05]  /*8430*/  @!P3 VIADD R11, R89, 0x288a0 ;  /* 0x000288a0590bb836 */ /* 0x000fca0000000000 */
[----:B------:R-:W-:-:S04]  /*8440*/  @!P3 PRMT R11, RZ, 0x654, R11 ;  /* 0x00000654ff0bb816 */ /* 0x000fc8000000000b */
[----:B------:R2:W-:Y:S01]  /*8450*/  @!P3 SYNCS.ARRIVE.TRANS64.RED.A1T0 RZ, [R11+URZ], RZ ;  /* 0x000000ff0bffb9a7 */ /* 0x0005e2000810043f */
[----:B------:R-:W-:Y:S05]  /*8460*/  @!P5 BRA `(.L_x_9466) ;  /* 0x000000000004d947 */ /* 0x000fea0003800000 */
[----:B------:R-:W-:Y:S01]  /*8470*/  BPT.TRAP 0x1 ;  /* 0x000000040000795c */ /* 0x000fe20000300000 */
.L_x_9466:
[----:B------:R-:W-:Y:S05]  /*8480*/  BSYNC B0 ;  /* 0x0000000000007941 */ /* 0x000fea0003800000 */
.L_x_9465:
[----:B------:R-:W5:Y:S01]  /*8490*/  SYNCS.PHASECHK.TRANS64.TRYWAIT P4, [R89+URZ+0x288b0], R100 ;  /* 0x0288b064590075a7 */ /* 0x000f62000808017f */
[----:B------:R-:W-:Y:S01]  /*84a0*/  ULDC UR37, c[0x0][0x2f4] ;  /* 0x0000bd0000257ab9 */ /* 0x000fe20000000800 */
[----:B------:R-:W-:Y:S04]  /*84b0*/  BSSY B0, `(.L_x_9467) ;  /* 0x0000002000007945 */ /* 0x000fe80003800000 */
[----:B-----5:R-:W-:Y:S05]  /*84c0*/  @!P4 BRA `(.L_x_9468) ;  /* 0x000001b0005cc947 */ /* 0x020fea0003800000 */
.L_x_9779:
[----:B------:R-:W-:Y:S05]  /*84d0*/  BSYNC B0 ;  /* 0x0000000000007941 */ /* 0x000fea0003800000 */
.L_x_9467:
[----:B------:R-:W-:Y:S01]  /*84e0*/  ULDC.64 UR4, c[0x0][0x328] ;  /* 0x0000ca0000047ab9 */ /* 0x000fe20000000a00 */
[----:B------:R-:W-:Y:S01]  /*84f0*/  ULDC.64 UR6, c[0x0][0x318] ;  /* 0x0000c60000067ab9 */ /* 0x000fe20000000a00 */
[----:B------:R-:W-:Y:S01]  /*8500*/  IMAD R97, R97, UR4, RZ ;  /* 0x0000000461617c24 */ /* 0x000fe2000f8e02ff */
[----:B------:R-:W-:Y:S01]  /*8510*/  BSSY B0, `(.L_x_9469) ;  /* 0x000001d000007945 */ /* 0x000fe20003800000 */
[----:B0---4-:R-:W-:-:S04]  /*8520*/  IMAD.WIDE.U32 R12, R98, UR4, RZ ;  /* 0x00000004620c7c25 */ /* 0x011fc8000f8e00ff */
[----:B------:R-:W-:Y:S01]  /*8530*/  IMAD R97, R98, UR5, R97 ;  /* 0x0000000562617c24 */ /* 0x000fe2000f8e0261 */
[----:B------:R-:W-:Y:S01]  /*8540*/  ULDC.64 UR4, c[0x0][0x338] ;  /* 0x0000ce0000047ab9 */ /* 0x000fe20000000a00 */
[----:B------:R-:W-:Y:S02]  /*8550*/  IMAD.IADD R95, R95, 0x1, -R187 ;  /* 0x000000015f5f7824 */ /* 0x000fe400078e0abb */
[----:B------:R-:W-:Y:S02]  /*8560*/  IMAD R96, R96, UR4, RZ ;  /* 0x0000000460607c24 */ /* 0x000fe4000f8e02ff */
[----:B------:R-:W-:Y:S02]  /*8570*/  IMAD.IADD R13, R13, 0x1, R97 ;  /* 0x000000010d0d7824 */ /* 0x000fe400078e0261 */
[C---:B--2---:R-:W-:Y:S02]  /*8580*/  IMAD R11, R99.reuse, UR5, R96 ;  /* 0x00000005630b7c24 */ /* 0x044fe4000f8e0260 */
[----:B------:R-:W-:Y:S01]  /*8590*/  IMAD.WIDE.U32 R12, R99, UR4, R12 ;  /* 0x00000004630c7c25 */ /* 0x000fe2000f8e000c */
[----:B------:R-:W-:-:S03]  /*85a0*/  ULDC.64 UR4, c[0x0][0x330] ;  /* 0x0000cc0000047ab9 */ /* 0x000fc60000000a00 */
[----:B------:R-:W-:Y:S02]  /*85b0*/  IMAD.IADD R13, R13, 0x1, R11 ;  /* 0x000000010d0d7824 */ /* 0x000fe400078e020b */
[----:B------:R-:W-:-:S04]  /*85c0*/  IMAD.WIDE.U32 R12, R188, UR4, R12 ;  /* 0x00000004bc0c7c25 */ /* 0x000fc8000f8e000c */
[----:B------:R-:W-:Y:S01]  /*85d0*/  IMAD R11, R188, UR5, R13 ;  /* 0x00000005bc0b7c24 */ /* 0x000fe2000f8e020d */
[----:B-1-3--:R-:W-:-:S04]  /*85e0*/  LEA R44, P4, R12, UR6, 0x1 ;  /* 0x000000060c2c7c11 */ /* 0x00afc8000f8808ff */
        /* <DEDUP_REMOVED lines=15> */
.L_x_9470:
[----:B------:R-:W-:Y:S05]  /*86e0*/  BSYNC B0 ;  /* 0x0000000000007941 */ /* 0x000fea0003800000 */
.L_x_9469:
        /* <DEDUP_REMOVED lines=15> */
.L_x_9472:
[----:B------:R-:W-:Y:S05]  /*87e0*/  BSYNC B0 ;  /* 0x0000000000007941 */ /* 0x000fea0003800000 */
.L_x_9471:
        /* <DEDUP_REMOVED lines=15> */
.L_x_9474:
[----:B------:R-:W-:Y:S05]  /*88e0*/  BSYNC B0 ;  /* 0x0000000000007941 */ /* 0x000fea0003800000 */
.L_x_9473:
        /* <DEDUP_REMOVED lines=15> */
.L_x_9476:
[----:B------:R-:W-:Y:S05]  /*89e0*/  BSYNC B0 ;  /* 0x0000000000007941 */ /* 0x000fea0003800000 */
.L_x_9475:
        /* <DEDUP_REMOVED lines=13> */
[----:B---3--:R-:W-:Y:S02]  /*8ac0*/  SEL R11, RZ, 0x1, P3 ;  /* 0x00000001ff0b7807 */ /* 0x008fe40001800000 */
[----:B------:R-:W-:Y:S02]  /*8ad0*/  SEL R19, R19, RZ, P3 ;  /* 0x000000ff13137207 */ /* 0x000fe40001800000 */
[----:B------:R-:W-:Y:S01]  /*8ae0*/  LOP3.LUT R190, R190, R11, RZ, 0x3c, !PT ;  /* 0x0000000bbebe7212 */ /* 0x000fe200078e3cff */
[----:B------:R-:W-:Y:S06]  /*8af0*/  @P4 BRA `(.L_x_9477) ;  /* 0xffffff98003c4947 */ /* 0x000fec000383ffff */
[----:B0-----:R-:W0:Y:S01]  /*8b00*/  S2R R12, SR_TID.X ;  /* 0x00000000000c7919 */ /* 0x001e220000002100 */
[----:B------:R-:W-:Y:S02]  /*8b10*/  PLOP3.LUT P0, PT, PT, PT, PT, 0x8, 0x0 ;  /* 0x000000000000781c */ /* 0x000fe40003f0e170 */
[----:B0-----:R-:W-:-:S04]  /*8b20*/  SHF.R.U32.HI R12, RZ, 0x7, R12 ;  /* 0x00000007ff0c7819 */ /* 0x001fc8000001160c */
[----:B------:R-:W-:-:S13]  /*8b30*/  ISETP.NE.AND P4, PT, R12, 0x1, PT ;  /* 0x000000010c00780c */ /* 0x000fda0003f85270 */
[----:B------:R-:W-:Y:S06]  /*8b40*/  @!P4 BAR.ARV 0x9, 0x100 ;  /* 0x024400000000cb1d */ /* 0x000fec0000002000 */
.L_x_9375:
[----:B------:R-:W0:Y:S01]  /*8b50*/  LDC R0, c[0x0][0x448] ;  /* 0x00011200ff007b82 */ /* 0x000e220000000800 */
[----:B------:R-:W-:Y:S01]  /*8b60*/  IMAD.MOV.U32 R88, RZ, RZ, RZ ;  /* 0x000000ffff587224 */ /* 0x000fe200078e00ff */
[----:B0-----:R-:W-:Y:S01]  /*8b70*/  ISETP.NE.AND P1, PT, R0, 0x1, PT ;  /* 0x000000010000780c */ /* 0x001fe20003f25270 */
[----:B------:R-:W-:-:S12]  /*8b80*/  VIADD R0, R192, 0x7f ;  /* 0x0000007fc0007836 */ /* 0x000fd80000000000 */
[----:B------:R-:W0:Y:S08]  /*8b90*/  @P1 LDC R3, c[0x0][0x44c] ;  /* 0x00011300ff031b82 */ /* 0x000e300000000800 */
[----:B------:R-:W3:Y:S01]  /*8ba0*/  @P1 LDC R4, c[0x0][0x450] ;  /* 0x00011400ff041b82 */ /* 0x000ee20000000800 */
[----:B0-----:R-:W-:-:S05]  /*8bb0*/  @P1 IMAD.HI.U32 R3, R0, R3, RZ ;  /* 0x0000000300031227 */ /* 0x001fca00078e00ff */
[----:B---3--:R-:W-:-:S05]  /*8bc0*/  @P1 SHF.R.U32.HI R0, RZ, R4, R3 ;  /* 0x00000004ff001219 */ /* 0x008fca0000011603 */
[----:B------:R-:W-:-:S05]  /*8bd0*/  IMAD.IADD R0, R93, 0x1, R0 ;  /* 0x000000015d007824 */ /* 0x000fca00078e0200 */
[----:B------:R-:W-:-:S04]  /*8be0*/  SHF.R.S32.HI R3, RZ, 0x1f, R0 ;  /* 0x0000001fff037819 */ /* 0x000fc80000011400 */
[----:B------:R-:W-:-:S04]  /*8bf0*/  LEA.HI R3, R3, R0, RZ, 0x7 ;  /* 0x0000000003037211 */ /* 0x000fc800078f38ff */
[----:B------:R-:W-:-:S04]  /*8c00*/  SHF.R.S32.HI R3, RZ, 0x7, R3 ;  /* 0x00000007ff037819 */ /* 0x000fc80000011403 */
[----:B------:R-:W-:-:S04]  /*8c10*/  VIMNMX R94, R94, R3, PT ;  /* 0x000000035e5e7248 */ /* 0x000fc80003fe0100 */
[----:B------:R-:W-:Y:S01]  /*8c20*/  ISETP.GE.AND P1, PT, R94, 0x1, PT ;  /* 0x000000015e00780c */ /* 0x000fe20003f26270 */
[----:B------:R-:W-:-:S12]  /*8c30*/  @P0 BRA `(.L_x_9478) ;  /* 0x00000000000c0947 */ /* 0x000fd80003800000 */
[----:B------:R-:W0:Y:S01]  /*8c40*/  FENCE.VIEW.ASYNC.G ;  /* 0x00000000000073c6 */ /* 0x000e220000000100 */
[----:B------:R-:W-:Y:S05]  /*8c50*/  WARPSYNC.ALL ;  /* 0x0000000000007948 */ /* 0x000fea0003800000 */
[----:B0-----:R-:W-:Y:S06]  /*8c60*/  BAR.ARV 0xc, 0x180 ;  /* 0x0306000000007b1d */ /* 0x001fec0000002000 */
.L_x_9478:
[----:B------:R-:W-:Y:S04]  /*8c70*/  BSSY B0, `(.L_x_9479) ;  /* 0x000001f000007945 */ /* 0x000fe80003800000 */
        /* <DEDUP_REMOVED lines=12> */
[----:B0-----:R-:W-:Y:S01]  /*8d40*/  VIADD R4, R3, 0xffffffe ;  /* 0x0ffffffe03047836 */ /* 0x001fe20000000000 */
[----:B------:R-:W-:-:S05]  /*8d50*/  IADD3 R3, RZ, -R10, RZ ;  /* 0x8000000aff037210 */ /* 0x000fca0007ffe0ff */
        /* <DEDUP_REMOVED lines=16> */
.L_x_9480:
[----:B------:R-:W-:Y:S05]  /*8e60*/  BSYNC B0 ;  /* 0x0000000000007941 */ /* 0x000fea0003800000 */
.L_x_9479:
[-C--:B------:R-:W-:Y:S01]  /*8e70*/  IMAD R199, R212, R88.reuse, RZ ;  /* 0x00000058d4c77224 */ /* 0x080fe200078e02ff */
        /* <DEDUP_REMOVED lines=34> */
[----:B----4-:R-:W-:Y:S02]  /*90a0*/  CS2R R92, SRZ ;  /* 0x00000000005c7805 */ /* 0x010fe4000001ff00 */
[----:B------:R-:W-:Y:S02]  /*90b0*/  CS2R R90, SRZ ;  /* 0x00000000005a7805 */ /* 0x000fe4000001ff00 */
[----:B------:R-:W-:Y:S01]  /*90c0*/  CS2R R20, SRZ ;  /* 0x0000000000147805 */ /* 0x000fe2000001ff00 */
[----:B------:R-:W-:Y:S06]  /*90d0*/  @!P1 BRA `(.L_x_9481) ;  /* 0x000000ec00689947 */ /* 0x000fec0003800000 */
[----:B------:R-:W-:-:S03]  /*90e0*/  UMOV UR4, 0xffffffff ;  /* 0xffffffff00047882 */ /* 0x000fc60000000000 */
[----:B------:R-:W-:Y:S05]  /*90f0*/  BRA.DIV UR4, `(.L_x_9482) ;  /* 0x000001a604647947 */ /* 0x000fea000b800000 */
[----:B------:R-:W0:Y:S02]  /*9100*/  S2R R3, SR_TID.X ;  /* 0x0000000000037919 */ /* 0x000e240000002100 */
[----:B0-----:R-:W-:-:S05]  /*9110*/  VIADD R3, R3, 0xffffff80 ;  /* 0xffffff8003037836 */ /* 0x001fca0000000000 */
[----:B------:R-:W-:-:S04]  /*9120*/  SHF.R.S32.HI R0, RZ, 0x1f, R3 ;  /* 0x0000001fff007819 */ /* 0x000fc80000011403 */
[----:B------:R-:W-:-:S04]  /*9130*/  LEA.HI R0, R0, R3, RZ, 0x7 ;  /* 0x0000000300007211 */ /* 0x000fc800078f38ff */
[----:B------:R-:W-:-:S05]  /*9140*/  SHF.R.S32.HI R0, RZ, 0x7, R0 ;  /* 0x00000007ff007819 */ /* 0x000fca0000011400 */
[----:B------:R0:W3:Y:S02]  /*9150*/  SHFL.IDX PT, R191, R0, RZ, 0x1f ;  /* 0x00001fff00bf7589 */ /* 0x0000e400000e0000 */
.L_x_9782:
[----:B0--3--:R-:W-:Y:S01]  /*9160*/  LEA.HI R0, R191, R191, RZ, 0x1 ;  /* 0x000000bfbf007211 */ /* 0x009fe200078f08ff */
        /* <DEDUP_REMOVED lines=22> */
[----:B0-2---:R-:W-:-:S07]  /*92d0*/  IMAD.MOV.U32 R13, RZ, RZ, RZ ;  /* 0x000000ffff0d7224 */ /* 0x005fce00078e00ff */
[----:B------:R-:W-:-:S07]  /*92e0*/  LEPC R20, `(.L_x_9483) ;  /* 0x000000001014794e */ /* 0x000fce0000000000 */
[----:B-1-3-5:R-:W-:Y:S05]  /*92f0*/  CALL.ABS.NOINC R14 ;  /* 0x000000000e007343 */ /* 0x02afea0003c00000 */
.L_x_9483:
        /* <DEDUP_REMOVED lines=13> */
.L_x_9487:
[----:B---3--:R3:W4:Y:S02]  /*93d0*/  SYNCS.PHASECHK.TRANS64.TRYWAIT P0, [R18+URZ+0x28800], R3 ;  /* 0x02880003120075a7 */ /* 0x008724000800017f */
[----:B----4-:R-:W-:Y:S05]  /*93e0*/  @!P0 NANOSLEEP.SYNCS 0x989680 ;  /* 0x009896800000895d */ /* 0x010fea0003900000 */
[----:B------:R-:W4:Y:S02]  /*93f0*/  @!P0 SYNCS.PHASECHK.TRANS64 P0, [R18+URZ+0x28800], R3 ;  /* 0x02880003120085a7 */ /* 0x000f24000800007f */
[----:B----4-:R-:W-:Y:S05]  /*9400*/  @!P0 BRA `(.L_x_9487) ;  /* 0xfffffffc00f08947 */ /* 0x010fea000383ffff */
.L_x_9486:
[----:B------:R-:W-:Y:S05]  /*9410*/  BSYNC B0 ;  /* 0x0000000000007941 */ /* 0x000fea0003800000 */
.L_x_9485:
[----:B------:R-:W-:Y:S05]  /*9420*/  BRA `(.L_x_9488) ;  /* 0x0000005400207947 */ /* 0x000fea0003800000 */
.L_x_9484:
[----:B------:R-:W-:Y:S01]  /*9430*/  ISETP.NE.AND P0, PT, R25, RZ, PT ;  /* 0x000000ff1900720c */ /* 0x000fe20003f05270 */
[----:B------:R-:W-:Y:S01]  /*9440*/  ULDC.64 UR4, c[0x0][0x3f8] ;  /* 0x0000fe0000047ab9 */ /* 0x000fe20000000a00 */
[----:B-----5:R-:W-:Y:S01]  /*9450*/  SHF.R.S32.HI R0, RZ, 0x1f, R24 ;  /* 0x0000001fff007819 */ /* 0x020fe20000011418 */
[----:B------:R-:W-:Y:S01]  /*9460*/  ULDC.64 UR6, c[0x0][0x408] ;  /* 0x0001020000067ab9 */ /* 0x000fe20000000a00 */
[----:B------:R-:W-:-:S04]  /*9470*/  IMAD.WIDE.U32 R26, R24, UR4, RZ ;  /* 0x00000004181a7c25 */ /* 0x000fc8000f8e00ff */
[C---:B------:R-:W-:Y:S02]  /*9480*/  IMAD R3, R0.reuse, UR4, RZ ;  /* 0x0000000400037c24 */ /* 0x040fe4000f8e02ff */
[----:B------:R-:W-:Y:S02]  /*9490*/  IMAD R5, R0, UR6, RZ ;  /* 0x0000000600057c24 */ /* 0x000fe4000f8e02ff */
        /* <DEDUP_REMOVED lines=21> */
[----:B-1-3--:R-:W-:Y:S05]  /*95f0*/  CALL.ABS.NOINC R14 ;  /* 0x000000000e007343 */ /* 0x00afea0003c00000 */
.L_x_9489:
[----:B------:R-:W-:Y:S01]  /*9600*/  ULDC.U8 UR4, c[0x0][0x410] ;  /* 0x0001040000047ab9 */ /* 0x000fe20000000000 */
[----:B------:R-:W-:Y:S01]  /*9610*/  IMAD.IADD R56, R187, 0x1, R192 ;  /* 0x00000001bb387824 */ /* 0x000fe200078e02c0 */
[----:B------:R-:W-:Y:S01]  /*9620*/  ISETP.NE.AND P0, PT, RZ, UR4, PT ;  /* 0x00000004ff007c0c */ /* 0x000fe2000bf05270 */
[----:B------:R-:W-:Y:S01]  /*9630*/  BSSY B0, `(.L_x_9490) ;  /* 0x000051f000007945 */ /* 0x000fe20003800000 */
[----:B------:R-:W-:Y:S01]  /*9640*/  LEA R37, R200, UR40, 0x1 ;  /* 0x00000028c8257c11 */ /* 0x000fe2000f8e08ff */
        /* <DEDUP_REMOVED lines=34> */
[----:B------:R0:W4:Y:S04]  /*9870*/  SHFL.IDX PT, R4, R8, RZ, 0x181f ;  /* 0x00181fff08047589 */ /* 0x00012800000e0000 */
[----:B------:R0:W0:Y:S02]  /*9880*/  SHFL.IDX PT, R14, R7, RZ, 0x181f ;  /* 0x00181fff070e7589 */ /* 0x00002400000e0000 */
.L_x_9788:
[----:B------:R-:W-:Y:S01]  /*9890*/  IMAD R67, R194, R67, RZ ;  /* 0x00000043c2437224 */ /* 0x000fe200078e02ff */
        /* <DEDUP_REMOVED lines=14> */
[----:B------:R-:W-:Y:S02]  /*9980*/  @!P5 SHF.L.U32 R15, R185, 0x1, RZ ;  /* 0x00000001b90fd819 */ /* 0x000fe400000006ff */
[-C--:B---3--:R-:W-:Y:S02]  /*9990*/  @!P4 IADD3 R10, P0, R3, R12.reuse, RZ ;  /* 0x0000000c030ac210 */ /* 0x088fe40007f1e0ff */
[----:B0-----:R-:W-:Y:S02]  /*99a0*/  @!P4 IADD3 R12, P1, R14, R12, RZ ;  /* 0x0000000c0e0cc210 */ /* 0x001fe40007f3e0ff */
[----:B------:R-:W-:Y:S01]  /*99b0*/  @!P5 SHF.L.U64.HI R9, R185, 0x1, R70 ;  /* 0x00000001b909d819 */ /* 0x000fe20000010246 */
[----:B--2---:R-:W-:Y:S01]  /*99c0*/  @!P4 IMAD.X R11, R0, 0x1, R13, P0 ;  /* 0x00000001000bc824 */ /* 0x004fe200000e060d */
[----:B------:R-:W-:Y:S02]  /*99d0*/  @!P5 IADD3 R20, P2, R3, R15, RZ ;  /* 0x0000000f0314d210 */ /* 0x000fe40007f5e0ff */
[----:B------:R-:W-:-:S02]  /*99e0*/  CS2R R46, SRZ ;  /* 0x00000000002e7805 */ /* 0x000fc4000001ff00 */
[----:B------:R-:W-:Y:S02]  /*99f0*/  @!P5 IADD3 R14, P3, R14, R15, RZ ;  /* 0x0000000f0e0ed210 */ /* 0x000fe40007f7e0ff */
[----:B------:R-:W-:Y:S01]  /*9a00*/  CS2R R48, SRZ ;  /* 0x0000000000307805 */ /* 0x000fe2000001ff00 */
[----:B----4-:R-:W-:Y:S02]  /*9a10*/  @!P4 IMAD.X R13, R4, 0x1, R13, P1 ;  /* 0x00000001040dc824 */ /* 0x010fe400008e060d */
[--C-:B------:R-:W-:Y:S01]  /*9a20*/  @!P5 IMAD.X R21, R0, 0x1, R9.reuse, P2 ;  /* 0x000000010015d824 */ /* 0x100fe200010e0609 */
[----:B------:R0:W5:Y:S01]  /*9a30*/  @!P4 LD.E.64 R46, desc[UR42][R10.64] ;  /* 0x0000002a0a2ec980 */ /* 0x000162000c101b00 */
[----:B------:R-:W-:-:S03]  /*9a40*/  @!P5 IMAD.X R15, R4, 0x1, R9, P3 ;  /* 0x00000001040fd824 */ /* 0x000fc600018e0609 */
[----:B------:R0:W5:Y:S04]  /*9a50*/  @!P5 LD.E.64 R40, desc[UR42][R20.64] ;  /* 0x0000002a1428d980 */ /* 0x000168000c101b00 */
[----:B------:R0:W5:Y:S04]  /*9a60*/  @!P5 LD.E.64 R38, desc[UR42][R14.64] ;  /* 0x0000002a0e26d980 */ /* 0x000168000c101b00 */
[----:B------:R0:W5:Y:S02]  /*9a70*/  @!P4 LD.E.64 R48, desc[UR42][R12.64] ;  /* 0x0000002a0c30c980 */ /* 0x000164000c101b00 */
.L_x_9494:
[----:B------:R-:W-:Y:S05]  /*9a80*/  BSYNC B1 ;  /* 0x0000000000017941 */ /* 0x000fea0003800000 */
.L_x_9493:
[----:B--2--5:R-:W-:Y:S01]  /*9a90*/  IMAD.MOV.U32 R0, RZ, RZ, R48 ;  /* 0x000000ffff007224 */ /* 0x024fe200078e0030 */
[----:B------:R-:W-:Y:S01]  /*9aa0*/  UMOV UR4, 0xffffffff ;  /* 0xffffffff00047882 */ /* 0x000fe20000000000 */
[----:B---3--:R-:W-:Y:S01]  /*9ab0*/  IMAD.MOV.U32 R3, RZ, RZ, R49 ;  /* 0x000000ffff037224 */ /* 0x008fe200078e0031 */
[----:B-1----:R-:W-:Y:S01]  /*9ac0*/  CS2R R42, SRZ ;  /* 0x00000000002a7805 */ /* 0x002fe2000001ff00 */
[----:B----4-:R-:W-:Y:S01]  /*9ad0*/  IMAD.MOV.U32 R4, RZ, RZ, R38 ;  /* 0x000000ffff047224 */ /* 0x010fe200078e0026 */
        /* <DEDUP_REMOVED lines=16> */
[----:B------:R1:W4:Y:S04]  /*9be0*/  SHFL.IDX PT, R4, R8, 0x1, 0x181f ;  /* 0x00381f0008047f89 */ /* 0x00032800000e0000 */
[----:B0-----:R1:W0:Y:S02]  /*9bf0*/  SHFL.IDX PT, R14, R7, 0x1, 0x181f ;  /* 0x00381f00070e7f89 */ /* 0x00122400000e0000 */
.L_x_9794:
        /* <DEDUP_REMOVED lines=13> */
[----:B------:R-:W-:-:S04]  /*9cd0*/  @!P4 SHF.L.U32 R12, R22, 0x1, RZ ;  /* 0x00000001160cc819 */ /* 0x000fc800000006ff */
[C---:B------:R-:W-:Y:S01]  /*9ce0*/  @!P5 IMAD.SHL.U32 R11, R185.reuse, 0x2, RZ ;  /* 0x00000002b90bd824 */ /* 0x040fe200078e00ff */
[----:B------:R-:W-:Y:S02]  /*9cf0*/  @!P5 SHF.L.U64.HI R15, R185, 0x1, R70 ;  /* 0x00000001b90fd819 */ /* 0x000fe40000010246 */
[CC--:B---3--:R-:W-:Y:S02]  /*9d00*/  @!P4 IADD3 R10, P0, R3.reuse, R12.reuse, RZ ;  /* 0x0000000c030ac210 */ /* 0x0c8fe40007f1e0ff */
[-C--:B------:R-:W-:Y:S02]  /*9d10*/  @!P5 IADD3 R20, P2, R3, R11.reuse, RZ ;  /* 0x0000000b0314d210 */ /* 0x080fe40007f5e0ff */
[----:B0-----:R-:W-:Y:S02]  /*9d20*/  @!P4 IADD3 R12, P1, R14, R12, RZ ;  /* 0x0000000c0e0cc210 */ /* 0x001fe40007f3e0ff */
[----:B------:R-:W-:Y:S01]  /*9d30*/  @!P4 SHF.L.U64.HI R9, R22, 0x1, R23 ;  /* 0x000000011609c819 */ /* 0x000fe20000010217 */
[----:B--2---:R-:W-:Y:S01]  /*9d40*/  @!P5 IMAD.X R21, R0, 0x1, R15, P2 ;  /* 0x000000010015d824 */ /* 0x004fe200010e060f */
[----:B------:R-:W-:-:S02]  /*9d50*/  @!P5 IADD3 R14, P3, R14, R11, RZ ;  /* 0x0000000b0e0ed210 */ /* 0x000fc40007f7e0ff */
[----:B------:R-:W-:Y:S01]  /*9d60*/  CS2R R42, SRZ ;  /* 0x00000000002a7805 */ /* 0x000fe2000001ff00 */
[--C-:B------:R-:W-:Y:S01]  /*9d70*/  @!P4 IMAD.X R11, R0, 0x1, R9.reuse, P0 ;  /* 0x00000001000bc824 */ /* 0x100fe200000e0609 */
[----:B------:R0:W5:Y:S01]  /*9d80*/  @!P5 LD.E.64 R30, desc[UR42][R20.64] ;  /* 0x0000002a141ed980 */ /* 0x000162000c101b00 */
[C---:B----4-:R-:W-:Y:S02]  /*9d90*/  @!P4 IMAD.X R13, R4.reuse, 0x1, R9, P1 ;  /* 0x00000001040dc824 */ /* 0x050fe400008e0609 */
[----:B------:R-:W-:Y:S01]  /*9da0*/  @!P5 IMAD.X R15, R4, 0x1, R15, P3 ;  /* 0x00000001040fd824 */ /* 0x000fe200018e060f */
[----:B------:R0:W5:Y:S04]  /*9db0*/  @!P4 LD.E.64 R44, desc[UR42][R10.64] ;  /* 0x0000002a0a2cc980 */ /* 0x000168000c101b00 */
[----:B------:R0:W5:Y:S04]  /*9dc0*/  @!P5 LD.E.64 R28, desc[UR42][R14.64] ;  /* 0x0000002a0e1cd980 */ /* 0x000168000c101b00 */
[----:B------:R0:W5:Y:S02]  /*9dd0*/  @!P4 LD.E.64 R42, desc[UR42][R12.64] ;  /* 0x0000002a0c2ac980 */ /* 0x000164000c101b00 */
.L_x_9497:
[----:B------:R-:W-:Y:S05]  /*9de0*/  BSYNC B1 ;  /* 0x0000000000017941 */ /* 0x000fea0003800000 */
.L_x_9496:
[----:B--2--5:R-:W-:Y:S01]  /*9df0*/  IMAD.MOV.U32 R0, RZ, RZ, R42 ;  /* 0x000000ffff007224 */ /* 0x024fe200078e002a */
[----:B------:R-:W-:Y:S01]  /*9e00*/  UMOV UR4, 0xffffffff ;  /* 0xffffffff00047882 */ /* 0x000fe20000000000 */
[----:B---3--:R-:W-:Y:S02]  /*9e10*/  IMAD.MOV.U32 R3, RZ, RZ, R43 ;  /* 0x000000ffff037224 */ /* 0x008fe400078e002b */
        /* <DEDUP_REMOVED lines=15> */
[----:B------:R2:W3:Y:S04]  /*9f10*/  SHFL.IDX PT, R0, R6, 0x2, 0x181f ;  /* 0x00581f0006007f89 */ /* 0x0004e800000e0000 */
[----:B------:R2:W4:Y:S04]  /*9f20*/  SHFL.IDX PT, R3, R5, 0x2, 0x181f ;  /* 0x00581f0005037f89 */ /* 0x00052800000e0000 */
[----:B------:R2:W1:Y:S04]  /*9f30*/  SHFL.IDX PT, R4, R8, 0x2, 0x181f ;  /* 0x00581f0008047f89 */ /* 0x00046800000e0000 */
[----:B0-----:R2:W0:Y:S02]  /*9f40*/  SHFL.IDX PT, R14, R7, 0x2, 0x181f ;  /* 0x00581f00070e7f89 */ /* 0x00142400000e0000 */
.L_x_9800:
[----:B------:R-:W-:Y:S01]  /*9f50*/  IADD3 R10, R56, 0x40, RZ ;  /* 0x00000040380a7810 */ /* 0x000fe20007ffe0ff */
[----:B------:R-:W-:Y:S01]  /*9f60*/  BSSY B1, `(.L_x_9499) ;  /* 0x000001e000017945 */ /* 0x000fe20003800000 */
[----:B------:R-:W-:Y:S02]  /*9f70*/  CS2R R32, SRZ ;  /* 0x0000000000207805 */ /* 0x000fe4000001ff00 */
[----:B------:R-:W-:Y:S02]  /*9f80*/  CS2R R26, SRZ ;  /* 0x00000000001a7805 */ /* 0x000fe4000001ff00 */
[----:B------:R-:W-:Y:S02]  /*9f90*/  ISETP.GE.AND P0, PT, R10, R67, PT ;  /* 0x000000430a00720c */ /* 0x000fe40003f06270 */
[----:B------:R-:W-:Y:S02]  /*9fa0*/  CS2R R34, SRZ ;  /* 0x0000000000227805 */ /* 0x000fe4000001ff00 */
[----:B------:R-:W-:-:S09]  /*9fb0*/  CS2R R24, SRZ ;  /* 0x0000000000187805 */ /* 0x000fd2000001ff00 */
        /* <DEDUP_REMOVED lines=10> */
[CC--:B----4-:R-:W-:Y:S02]  /*a060*/  @!P4 IADD3 R10, P0, R3.reuse, R12.reuse, RZ ;  /* 0x0000000c030ac210 */ /* 0x0d0fe40007f1e0ff */
[-C--:B------:R-:W-:Y:S02]  /*a070*/  @!P5 IADD3 R20, P2, R3, R11.reuse, RZ ;  /* 0x0000000b0314d210 */ /* 0x080fe40007f5e0ff */
[C---:B0-----:R-:W-:Y:S02]  /*a080*/  @!P4 IADD3 R12, P1, R14.reuse, R12, RZ ;  /* 0x0000000c0e0cc210 */ /* 0x041fe40007f3e0ff */
[----:B------:R-:W-:Y:S01]  /*a090*/  @!P5 IADD3 R14, P3, R14, R11, RZ ;  /* 0x0000000b0e0ed210 */ /* 0x000fe20007f7e0ff */
[----:B---3--:R-:W-:Y:S01]  /*a0a0*/  @!P5 IMAD.X R21, R0, 0x1, R15, P2 ;  /* 0x000000010015d824 */ /* 0x008fe200010e060f */
[----:B------:R-:W-:-:S02]  /*a0b0*/  CS2R R34, SRZ ;  /* 0x0000000000227805 */ /* 0x000fc4000001ff00 */
[----:B------:R-:W-:Y:S01]  /*a0c0*/  CS2R R32, SRZ ;  /* 0x0000000000207805 */ /* 0x000fe2000001ff00 */
[--C-:B------:R-:W-:Y:S02]  /*a0d0*/  @!P4 IMAD.X R11, R0, 0x1, R9.reuse, P0 ;  /* 0x00000001000bc824 */ /* 0x100fe400000e0609 */
[C---:B-1----:R-:W-:Y:S01]  /*a0e0*/  @!P4 IMAD.X R13, R4.reuse, 0x1, R9, P1 ;  /* 0x00000001040dc824 */ /* 0x042fe200008e0609 */
[----:B------:R0:W5:Y:S01]  /*a0f0*/  @!P5 LD.E.64 R24, desc[UR42][R20.64] ;  /* 0x0000002a1418d980 */ /* 0x000162000c101b00 */
[----:B------:R-:W-:-:S03]  /*a100*/  @!P5 IMAD.X R15, R4, 0x1, R15, P3 ;  /* 0x00000001040fd824 */ /* 0x000fc600018e060f */
[----:B------:R0:W5:Y:S04]  /*a110*/  @!P4 LD.E.64 R34, desc[UR42][R10.64] ;  /* 0x0000002a0a22c980 */ /* 0x000168000c101b00 */
[----:B------:R0:W5:Y:S04]  /*a120*/  @!P5 LD.E.64 R26, desc[UR42][R14.64] ;  /* 0x0000002a0e1ad980 */ /* 0x000168000c101b00 */
[----:B------:R0:W5:Y:S02]  /*a130*/  @!P4 LD.E.64 R32, desc[UR42][R12.64] ;  /* 0x0000002a0c20c980 */ /* 0x000164000c101b00 */
.L_x_9500:
[----:B------:R-:W-:Y:S05]  /*a140*/  BSYNC B1 ;  /* 0x0000000000017941 */ /* 0x000fea0003800000 */
.L_x_9499:
[----:B---3-5:R-:W-:Y:S01]  /*a150*/  IMAD.MOV.U32 R0, RZ, RZ, R32 ;  /* 0x000000ffff007224 */ /* 0x028fe200078e0020 */
[----:B------:R-:W-:Y:S01]  /*a160*/  UMOV UR4, 0xffffffff ;  /* 0xffffffff00047882 */ /* 0x000fe20000000000 */
[----:B----4-:R-:W-:Y:S01]  /*a170*/  IMAD.MOV.U32 R3, RZ, RZ, R33 ;  /* 0x000000ffff037224 */ /* 0x010fe200078e0021 */
[----:B0-----:R-:W-:Y:S01]  /*a180*/  CS2R R20, SRZ ;  /* 0x0000000000147805 */ /* 0x001fe2000001ff00 */
[----:B-1----:R-:W-:Y:S01]  /*a190*/  IMAD.MOV.U32 R4, RZ, RZ, R26 ;  /* 0x000000ffff047224 */ /* 0x002fe200078e001a */
        /* <DEDUP_REMOVED lines=9> */
[----:B------:R-:W-:Y:S02]  /*a230*/  PRMT R61, R0, 0x7610, R61 ;  /* 0x00007610003d7816 */ /* 0x000fe4000000003d */
[----:B------:R-:W-:Y:S02]  /*a240*/  PRMT R62, R3, 0x7610, R62 ;  /* 0x00007610033e7816 */ /* 0x000fe4000000003e */
[----:B------:R-:W-:Y:S02]  /*a250*/  PRMT R52, R4, 0x7610, R52 ;  /* 0x0000761004347816 */ /* 0x000fe40000000034 */
[----:B------:R-:W-:Y:S01]  /*a260*/  PRMT R53, R9, 0x7610, R53 ;  /* 0x0000761009357816 */ /* 0x000fe20000000035 */
[----:B------:R-:W-:Y:S06]  /*a270*/  BRA.DIV UR4, `(.L_x_9501) ;  /* 0x0000019a04947947 */ /* 0x000fec000b800000 */
[----:B------:R0:W1:Y:S04]  /*a280*/  SHFL.IDX PT, R0, R6, 0x3, 0x181f ;  /* 0x00781f0006007f89 */ /* 0x00006800000e0000 */
[----:B------:R0:W3:Y:S04]  /*a290*/  SHFL.IDX PT, R3, R5, 0x3, 0x181f ;  /* 0x00781f0005037f89 */ /* 0x0000e800000e0000 */
[----:B------:R0:W4:Y:S04]  /*a2a0*/  SHFL.IDX PT, R4, R8, 0x3, 0x181f ;  /* 0x00781f0008047f89 */ /* 0x00012800000e0000 */
[----:B------:R0:W0:Y:S02]  /*a2b0*/  SHFL.IDX PT, R14, R7, 0x3, 0x181f ;  /* 0x00781f00070e7f89 */ /* 0x00002400000e0000 */
.L_x_9806:
[----:B------:R-:W-:Y:S01]  /*a2c0*/  VIADD R56, R56, 0x60 ;  /* 0x0000006038387836 */ /* 0x000fe20000000000 */
[----:B------:R-:W-:Y:S01]  /*a2d0*/  BSSY B1, `(.L_x_9502) ;  /* 0x000001d000017945 */ /* 0x000fe20003800000 */
[----:B0-2---:R-:W-:Y:S02]  /*a2e0*/  CS2R R8, SRZ ;  /* 0x0000000000087805 */ /* 0x005fe4000001ff00 */
        /* <DEDUP_REMOVED lines=18> */
[C---:B-1----:R-:W-:Y:S02]  /*a410*/  @!P4 IMAD.X R7, R0.reuse, 0x1, R5, P0 ;  /* 0x000000010007c824 */ /* 0x042fe400000e0605 */
[--C-:B------:R-:W-:Y:S02]  /*a420*/  @!P5 IMAD.X R77, R0, 0x1, R9.reuse, P2 ;  /* 0x00000001004dd824 */ /* 0x100fe400010e0609 */
[C---:B----4-:R-:W-:Y:S01]  /*a430*/  @!P5 IMAD.X R15, R4.reuse, 0x1, R9, P3 ;  /* 0x00000001040fd824 */ /* 0x050fe200018e0609 */
[----:B------:R-:W-:Y:S01]  /*a440*/  CS2R R8, SRZ ;  /* 0x0000000000087805 */ /* 0x000fe2000001ff00 */
[----:B------:R-:W-:Y:S01]  /*a450*/  @!P4 IMAD.X R69, R4, 0x1, R5, P1 ;  /* 0x000000010445c824 */ /* 0x000fe200008e0605 */
[----:B------:R0:W5:Y:S04]  /*a460*/  @!P5 LD.E.64 R10, desc[UR42][R76.64] ;  /* 0x0000002a4c0ad980 */ /* 0x000168000c101b00 */
[----:B------:R0:W5:Y:S04]  /*a470*/  @!P5 LD.E.64 R8, desc[UR42][R14.64] ;  /* 0x0000002a0e08d980 */ /* 0x000168000c101b00 */
[----:B------:R0:W5:Y:S04]  /*a480*/  @!P4 LD.E.64 R12, desc[UR42][R6.64] ;  /* 0x0000002a060cc980 */ /* 0x000168000c101b00 */
[----:B------:R0:W5:Y:S02]  /*a490*/  @!P4 LD.E.64 R20, desc[UR42][R68.64] ;  /* 0x0000002a4414c980 */ /* 0x000164000c101b00 */
.L_x_9503:
[----:B------:R-:W-:Y:S05]  /*a4a0*/  BSYNC B1 ;  /* 0x0000000000017941 */ /* 0x000fea0003800000 */
.L_x_9502:
[----:B------:R-:W-:Y:S01]  /*a4b0*/  ULEA.HI UR4, UR39, UR39, URZ, 0x1 ;  /* 0x0000002727047291 */ /* 0x000fe2000f8f083f */
[----:B----45:R-:W-:Y:S01]  /*a4c0*/  IMAD.MOV.U32 R4, RZ, RZ, R21 ;  /* 0x000000ffff047224 */ /* 0x030fe200078e0015 */
[----:B-1----:R-:W-:Y:S01]  /*a4d0*/  VIADDMNMX R0, R67, -R192, 0x80, PT ;  /* 0x0000008043007446 */ /* 0x002fe200038009c0 */
[----:B---3--:R-:W-:Y:S01]  /*a4e0*/  IMAD.MOV.U32 R3, RZ, RZ, R20 ;  /* 0x000000ffff037224 */ /* 0x008fe200078e0014 */
[----:B------:R-:W-:Y:S01]  /*a4f0*/  ULOP3.LUT UR4, UR4, 0xfffffffe, URZ, 0xc0, !UPT ;  /* 0xfffffffe04047892 */ /* 0x000fe2000f8ec03f */
[----:B0-----:R-:W-:Y:S01]  /*a500*/  IMAD.MOV.U32 R6, RZ, RZ, R12 ;  /* 0x000000ffff067224 */ /* 0x001fe200078e000c */
[----:B------:R-:W-:Y:S01]  /*a510*/  PRMT R68, R4, 0x7610, R68 ;  /* 0x0000761004447816 */ /* 0x000fe20000000044 */
[----:B------:R-:W-:Y:S01]  /*a520*/  IMAD.MOV.U32 R4, RZ, RZ, R9 ;  /* 0x000000ffff047224 */ /* 0x000fe200078e0009 */
[----:B------:R-:W-:Y:S01]  /*a530*/  UIADD3 UR4, UR39, -UR4, URZ ;  /* 0x8000000427047290 */ /* 0x000fe2000fffe03f */
[----:B------:R-:W-:Y:S01]  /*a540*/  MOV R7, R13 ;  /* 0x0000000d00077202 */ /* 0x000fe20000000f00 */
        /* <DEDUP_REMOVED lines=13> */
.L_x_9807:
[----:B------:R-:W-:Y:S05]  /*a620*/  BSYNC B1 ;  /* 0x0000000000017941 */ /* 0x000fea0003800000 */
.L_x_9504:
[----:B------:R-:W-:Y:S01]  /*a630*/  BSSY B1, `(.L_x_9506) ;  /* 0x0000067000017945 */ /* 0x000fe20003800000 */
[----:B------:R-:W-:Y:S02]  /*a640*/  PRMT R15, R4, 0x7610, R15 ;  /* 0x00007610040f7816 */ /* 0x000fe4000000000f */
[----:B------:R-:W-:Y:S01]  /*a650*/  PRMT R56, R6, 0x7610, R56 ;  /* 0x0000761006387816 */ /* 0x000fe20000000038 */
[----:B------:R-:W-:Y:S06]  /*a660*/  @P1 BRA `(.L_x_9507) ;  /* 0x00000004008c1947 */ /* 0x000fec0003800000 */
[----:B------:R-:W1:Y:S01]  /*a670*/  LDC R4, c[0x0][0x3f4] ;  /* 0x0000fd00ff047b82 */ /* 0x000e620000000800 */
[----:B------:R-:W-:Y:S01]  /*a680*/  BSSY B2, `(.L_x_9508) ;  /* 0x0000032000027945 */ /* 0x000fe20003800000 */
[-C--:B-1----:R-:W-:Y:S02]  /*a690*/  ISETP.GE.AND P0, PT, R22, R4.reuse, PT ;  /* 0x000000041600720c */ /* 0x082fe40003f06270 */
[----:B------:R-:W-:-:S11]  /*a6a0*/  ISETP.GE.AND P1, PT, R185, R4, PT ;  /* 0x00000004b900720c */ /* 0x000fd60003f26270 */
[----:B------:R-:W-:Y:S05]  /*a6b0*/  @P0 BRA `(.L_x_9509) ;  /* 0x0000000000b80947 */ /* 0x000fea0003800000 */
[----:B0-----:R-:W0:Y:S01]  /*a6c0*/  LDS.128 R4, [R37] ;  /* 0x0000000025047984 */ /* 0x001e220000000c00 */
[----:B------:R-:W-:Y:S02]  /*a6d0*/  SHF.R.U32.HI R79, RZ, 0x10, R49 ;  /* 0x00000010ff4f7819 */ /* 0x000fe40000011631 */
[----:B------:R-:W-:Y:S02]  /*a6e0*/  SHF.R.U32.HI R76, RZ, 0x10, R47 ;  /* 0x00000010ff4c7819 */ /* 0x000fe4000001162f */
[----:B------:R-:W-:Y:S02]  /*a6f0*/  PRMT R79, R80, 0x5410, R79 ;  /* 0x00005410504f7816 */ /* 0x000fe4000000004f */
[----:B------:R-:W-:Y:S02]  /*a700*/  PRMT R76, R51, 0x5432, R76 ;  /* 0x00005432334c7816 */ /* 0x000fe4000000004c */
[----:B------:R-:W-:Y:S01]  /*a710*/  SHF.R.U64 R75, R46, 0x10, R47 ;  /* 0x000000102e4b7819 */ /* 0x000fe2000000122f */
[----:B------:R-:W-:Y:S01]  /*a720*/  IMAD.U32 R80, R79, 0x10000, RZ ;  /* 0x000100004f507824 */ /* 0x000fe200078e00ff */
[----:B------:R-:W-:Y:S01]  /*a730*/  SHF.R.U64 R78, R48, 0x10, R49 ;  /* 0x00000010304e7819 */ /* 0x000fe20000001231 */
[----:B------:R-:W-:Y:S01]  /*a740*/  IMAD.U32 R77, R76, 0x10000, RZ ;  /* 0x000100004c4d7824 */ /* 0x000fe200078e00ff */
[----:B------:R-:W-:-:S02]  /*a750*/  PRMT R75, R81, 0x5410, R75 ;  /* 0x00005410514b7816 */ /* 0x000fc4000000004b */
[----:B------:R-:W-:Y:S02]  /*a760*/  LOP3.LUT R79, R79, 0xffff0000, RZ, 0xc0, !PT ;  /* 0xffff00004f4f7812 */ /* 0x000fe400078ec0ff */
[----:B------:R-:W-:Y:S02]  /*a770*/  LOP3.LUT R76, R76, 0xffff0000, RZ, 0xc0, !PT ;  /* 0xffff00004c4c7812 */ /* 0x000fe400078ec0ff */
[----:B------:R-:W-:Y:S02]  /*a780*/  PRMT R78, R50, 0x5432, R78 ;  /* 0x00005432324e7816 */ /* 0x000fe4000000004e */
[C---:B0-----:R-:W-:Y:S01]  /*a790*/  LOP3.LUT R47, R6.reuse, 0xffff0000, RZ, 0xc0, !PT ;  /* 0xffff0000062f7812 */ /* 0x041fe200078ec0ff */
[----:B------:R-:W-:Y:S01]  /*a7a0*/  IMAD.U32 R46, R6, 0x10000, RZ ;  /* 0x00010000062e7824 */ /* 0x000fe200078e00ff */
[C---:B------:R-:W-:Y:S01]  /*a7b0*/  LOP3.LUT R49, R7.reuse, 0xffff0000, RZ, 0xc0, !PT ;  /* 0xffff000007317812 */ /* 0x040fe200078ec0ff */
[----:B------:R-:W-:Y:S02]  /*a7c0*/  IMAD.U32 R48, R7, 0x10000, RZ ;  /* 0x0001000007307824 */ /* 0x000fe400078e00ff */
[C---:B------:R-:W-:Y:S01]  /*a7d0*/  FMUL.FTZ R81, R47.reuse, R80 ;  /* 0x000000502f517220 */ /* 0x040fe20000410000 */
[----:B------:R-:W-:Y:S01]  /*a7e0*/  FMUL.FTZ R47, R47, R77 ;  /* 0x0000004d2f2f7220 */ /* 0x000fe20000410000 */
[----:B------:R-:W-:Y:S01]  /*a7f0*/  FMUL.FTZ R83, R49, R79 ;  /* 0x0000004f31537220 */ /* 0x000fe20000410000 */
[----:B------:R-:W-:-:S02]  /*a800*/  IMAD.U32 R6, R4, 0x10000, RZ ;  /* 0x0001000004067824 */ /* 0x000fc400078e00ff */
[C---:B------:R-:W-:Y:S01]  /*a810*/  FFMA.FTZ R81, R46.reuse, R77, -R81 ;  /* 0x0000004d2e517223 */ /* 0x040fe20000010851 */
[----:B------:R-:W-:Y:S01]  /*a820*/  FMUL.FTZ R77, R49, R76 ;  /* 0x0000004c314d7220 */ /* 0x000fe20000410000 */
        /* <DEDUP_REMOVED lines=23> */
.L_x_9509:
[----:B------:R-:W-:Y:S05]  /*a9a0*/  BSYNC B2 ;  /* 0x0000000000027941 */ /* 0x000fea0003800000 */
.L_x_9508:
        /* <DEDUP_REMOVED lines=10> */
[----:B------:R-:W-:Y:S02]  /*aa50*/  PRMT R72, R72, 0x5410, R41 ;  /* 0x0000541048487816 */ /* 0x000fe40000000029 */
[C---:B------:R-:W-:Y:S02]  /*aa60*/  SHF.L.U32 R47, R71.reuse, 0x10, RZ ;  /* 0x00000010472f7819 */ /* 0x040fe400000006ff */
        /* <DEDUP_REMOVED lines=35> */
.L_x_9507:
[----:B------:R-:W-:Y:S05]  /*aca0*/  BSYNC B1 ;  /* 0x0000000000017941 */ /* 0x000fea0003800000 */
.L_x_9506:
[----:B-12---:R-:W-:Y:S01]  /*acb0*/  VIADD R4, R187, 0x20 ;  /* 0x00000020bb047836 */ /* 0x006fe20000000000 */
[----:B------:R-:W-:Y:S04]  /*acc0*/  BSSY B1, `(.L_x_9510) ;  /* 0x0000066000017945 */ /* 0x000fe80003800000 */
[----:B------:R-:W-:-:S13]  /*acd0*/  ISETP.GE.AND P0, PT, R4, R0, PT ;  /* 0x000000000400720c */ /* 0x000fda0003f06270 */
[----:B------:R-:W-:Y:S05]  /*ace0*/  @P0 BRA `(.L_x_9511) ;  /* 0x00000004008c0947 */ /* 0x000fea0003800000 */
[----:B------:R-:W1:Y:S01]  /*acf0*/  LDC R4, c[0x0][0x3f4] ;  /* 0x0000fd00ff047b82 */ /* 0x000e620000000800 */
[----:B------:R-:W-:Y:S01]  /*ad00*/  BSSY B2, `(.L_x_9512) ;  /* 0x0000032000027945 */ /* 0x000fe20003800000 */
[-C--:B-1----:R-:W-:Y:S02]  /*ad10*/  ISETP.GE.AND P0, PT, R22, R4.reuse, PT ;  /* 0x000000041600720c */ /* 0x082fe40003f06270 */
[----:B------:R-:W-:-:S11]  /*ad20*/  ISETP.GE.AND P1, PT, R185, R4, PT ;  /* 0x00000004b900720c */ /* 0x000fd60003f26270 */
        /* <DEDUP_REMOVED lines=47> */
.L_x_9513:
[----:B------:R-:W-:Y:S05]  /*b020*/  BSYNC B2 ;  /* 0x0000000000027941 */ /* 0x000fea0003800000 */
.L_x_9512:
        /* <DEDUP_REMOVED lines=17> */
[----:B------:R-:W-:Y:S01]  /*b140*/  IMAD.U32 R7, R5, 0x10000, RZ ;  /* 0x0001000005077824 */ /* 0x000fe200078e00ff */
[----:B------:R-:W-:Y:S01]  /*b150*/  SHF.L.U32 R28, R6, 0x10, RZ ;  /* 0x00000010061c7819 */ /* 0x000fe200000006ff */
[C---:B------:R-:W-:Y:S01]  /*b160*/  FMUL.FTZ R42, R29.reuse, R38 ;  /* 0x000000261d2a7220 */ /* 0x040fe20000410000 */
[----:B------:R-:W-:Y:S01]  /*b170*/  FMUL.FTZ R41, R29, R39 ;  /* 0x000000271d297220 */ /* 0x000fe20000410000 */
[----:B------:R-:W-:Y:S01]  /*b180*/  FMUL.FTZ R29, R31, R55 ;  /* 0x000000371f1d7220 */ /* 0x000fe20000410000 */
[----:B------:R-:W-:-:S02]  /*b190*/  IMAD.U32 R6, R4, 0x10000, RZ ;  /* 0x0001000004067824 */ /* 0x000fc400078e00ff */
[C---:B------:R-:W-:Y:S01]  /*b1a0*/  FFMA.FTZ R43, R28.reuse, R39, R42 ;  /* 0x000000271c2b7223 */ /* 0x040fe2000001002a */
[----:B------:R-:W-:Y:S01]  /*b1b0*/  FMUL.FTZ R39, R31, R58 ;  /* 0x0000003a1f277220 */ /* 0x000fe20000410000 */
        /* <DEDUP_REMOVED lines=22> */
.L_x_9511:
[----:B------:R-:W-:Y:S05]  /*b320*/  BSYNC B1 ;  /* 0x0000000000017941 */ /* 0x000fea0003800000 */
.L_x_9510:
        /* <DEDUP_REMOVED lines=25> */
[----:B------:R-:W-:Y:S01]  /*b4c0*/  IMAD.U32 R30, R7, 0x10000, RZ ;  /* 0x00010000071e7824 */ /* 0x000fe200078e00ff */
[----:B------:R-:W-:Y:S01]  /*b4d0*/  SHF.L.U32 R7, R5, 0x10, RZ ;  /* 0x0000001005077819 */ /* 0x000fe200000006ff */
[C---:B------:R-:W-:Y:S01]  /*b4e0*/  FMUL.FTZ R34, R29.reuse, R32 ;  /* 0x000000201d227220 */ /* 0x040fe20000410000 */
[----:B------:R-:W-:Y:S01]  /*b4f0*/  FMUL.FTZ R35, R29, R33 ;  /* 0x000000211d237220 */ /* 0x000fe20000410000 */
[----:B------:R-:W-:Y:S01]  /*b500*/  FMUL.FTZ R29, R31, R60 ;  /* 0x0000003c1f1d7220 */ /* 0x000fe20000410000 */
[----:B------:R-:W-:-:S02]  /*b510*/  IMAD.U32 R6, R4, 0x10000, RZ ;  /* 0x0001000004067824 */ /* 0x000fc400078e00ff */
[C---:B------:R-:W-:Y:S01]  /*b520*/  FFMA.FTZ R39, R28.reuse, R33, R34 ;  /* 0x000000211c277223 */ /* 0x040fe20000010022 */
        /* <DEDUP_REMOVED lines=23> */
.L_x_9517:
[----:B------:R-:W-:Y:S05]  /*b6a0*/  BSYNC B2 ;  /* 0x0000000000027941 */ /* 0x000fea0003800000 */
.L_x_9516:
        /* <DEDUP_REMOVED lines=47> */
.L_x_9515:
[----:B------:R-:W-:Y:S05]  /*b9a0*/  BSYNC B1 ;  /* 0x0000000000017941 */ /* 0x000fea0003800000 */
.L_x_9514:
[----:B-12---:R-:W-:-:S05]  /*b9b0*/  VIADD R4, R187, 0x60 ;  /* 0x00000060bb047836 */ /* 0x006fca0000000000 */
        /* <DEDUP_REMOVED lines=53> */
.L_x_9520:
[----:B------:R-:W-:Y:S05]  /*bd10*/  BSYNC B1 ;  /* 0x0000000000017941 */ /* 0x000fea0003800000 */
.L_x_9519:
[----:B------:R-:W-:Y:S05]  /*bd20*/  @P1 BRA `(.L_x_9518) ;  /* 0x0000002800bc1947 */ /* 0x000fea0003800000 */
[----:B01----:R-:W0:Y:S01]  /*bd30*/  LDS.128 R4, [R37+0x7000] ;  /* 0x0070000025047984 */ /* 0x003e220000000c00 */
        /* <DEDUP_REMOVED lines=46> */
.L_x_9491:
[----:B------:R-:W0:Y:S01]  /*c020*/  LDC R5, c[0x0][0x448] ;  /* 0x00011200ff057b82 */ /* 0x000e220000000800 */
[----:B------:R-:W-:Y:S01]  /*c030*/  ULDC.64 UR4, c[0x0][0x3f8] ;  /* 0x0000fe0000047ab9 */ /* 0x000fe20000000a00 */
[----:B------:R-:W-:Y:S01]  /*c040*/  MOV R27, R29 ;  /* 0x0000001d001b7202 */ /* 0x000fe20000000f00 */
[----:B------:R-:W-:Y:S01]  /*c050*/  ULDC.64 UR6, c[0x0][0x408] ;  /* 0x0001020000067ab9 */ /* 0x000fe20000000a00 */
        /* <DEDUP_REMOVED lines=26> */
[----:B------:R-:W4:Y:S04]  /*c200*/  SHFL.IDX PT, R0, R35, RZ, 0x181f ;  /* 0x00181fff23007589 */ /* 0x000f2800000e0000 */
[----:B------:R-:W5:Y:S04]  /*c210*/  SHFL.IDX PT, R14, R34, RZ, 0x181f ;  /* 0x00181fff220e7589 */ /* 0x000f6800000e0000 */
[----:B------:R-:W1:Y:S01]  /*c220*/  SHFL.IDX PT, R5, R33, RZ, 0x181f ;  /* 0x00181fff21057589 */ /* 0x000e6200000e0000 */
[----:B0-----:R-:W-:-:S04]  /*c230*/  ISETP.GE.AND P0, PT, R16, R58, PT ;  /* 0x0000003a1000720c */ /* 0x001fc80003f06270 */
[----:B------:R-:W-:-:S13]  /*c240*/  ISETP.GE.OR P1, PT, R56, R3, P0 ;  /* 0x000000033800720c */ /* 0x000fda0000726670 */
[C---:B------:R-:W-:Y:S01]  /*c250*/  @!P1 IMAD.SHL.U32 R21, R16.reuse, 0x2, RZ ;  /* 0x0000000210159824 */ /* 0x040fe200078e00ff */
[----:B------:R-:W-:-:S04]  /*c260*/  @!P1 SHF.L.U64.HI R6, R16, 0x1, R17 ;  /* 0x0000000110069819 */ /* 0x000fc80000010211 */
[----:B---3--:R-:W-:-:S05]  /*c270*/  @!P1 IADD3 R4, P2, R4, R21, RZ ;  /* 0x0000001504049210 */ /* 0x008fca0007f5e0ff */
[----:B----4-:R-:W-:Y:S02]  /*c280*/  @!P1 IMAD.X R7, R0, 0x1, R6, P2 ;  /* 0x0000000100079824 */ /* 0x010fe400010e0606 */
[----:B------:R-:W-:Y:S02]  /*c290*/  @!P1 IMAD.MOV.U32 R8, RZ, RZ, R4 ;  /* 0x000000ffff089224 */ /* 0x000fe400078e0004 */
[----:B------:R-:W-:-:S06]  /*c2a0*/  @!P1 IMAD.MOV.U32 R9, RZ, RZ, R7 ;  /* 0x000000ffff099224 */ /* 0x000fcc00078e0007 */
[----:B------:R-:W3:Y:S01]  /*c2b0*/  @!P1 LD.E.128 R8, desc[UR42][R8.64] ;  /* 0x0000002a08089980 */ /* 0x000ee2000c101d00 */
[----:B-----5:R-:W-:-:S05]  /*c2c0*/  @!P1 IADD3 R14, P2, R14, R21, RZ ;  /* 0x000000150e0e9210 */ /* 0x020fca0007f5e0ff */
[----:B-1----:R-:W-:Y:S02]  /*c2d0*/  @!P1 IMAD.X R5, R5, 0x1, R6, P2 ;  /* 0x0000000105059824 */ /* 0x002fe400010e0606 */
[----:B------:R-:W-:-:S06]  /*c2e0*/  @!P1 IMAD.MOV.U32 R4, RZ, RZ, R14 ;  /* 0x000000ffff049224 */ /* 0x000fcc00078e000e */
[----:B------:R-:W4:Y:S01]  /*c2f0*/  @!P1 LD.E.128 R4, desc[UR42][R4.64] ;  /* 0x0000002a04049980 */ /* 0x000f22000c101d00 */
[----:B------:R-:W-:Y:S02]  /*c300*/  CS2R R48, SRZ ;  /* 0x0000000000307805 */ /* 0x000fe4000001ff00 */
[----:B------:R-:W-:Y:S02]  /*c310*/  CS2R R50, SRZ ;  /* 0x0000000000327805 */ /* 0x000fe4000001ff00 */
[----:B------:R-:W-:Y:S01]  /*c320*/  CS2R R38, SRZ ;  /* 0x0000000000267805 */ /* 0x000fe2000001ff00 */
[----:B------:R0:W1:Y:S01]  /*c330*/  SHFL.IDX PT, R14, R34, 0x1, 0x181f ;  /* 0x00381f00220e7f89 */ /* 0x00006200000e0000 */
[----:B------:R-:W-:Y:S02]  /*c340*/  CS2R R20, SRZ ;  /* 0x0000000000147805 */ /* 0x000fe4000001ff00 */
[----:B------:R-:W-:Y:S01]  /*c350*/  CS2R R24, SRZ ;  /* 0x0000000000187805 */ /* 0x000fe2000001ff00 */
[----:B---3--:R-:W-:Y:S01]  /*c360*/  @!P1 IMAD.MOV.U32 R48, RZ, RZ, R8 ;  /* 0x000000ffff309224 */ /* 0x008fe200078e0008 */
[----:B------:R-:W-:Y:S01]  /*c370*/  @!P1 MOV R50, R10 ;  /* 0x0000000a00329202 */ /* 0x000fe20000000f00 */
[----:B------:R-:W-:Y:S01]  /*c380*/  @!P1 IMAD.MOV.U32 R49, RZ, RZ, R9 ;  /* 0x000000ffff319224 */ /* 0x000fe200078e0009 */
[----:B------:R0:W3:Y:S01]  /*c390*/  SHFL.IDX PT, R8, R32, 0x1, 0x181f ;  /* 0x00381f0020087f89 */ /* 0x0000e200000e0000 */
[----:B------:R-:W-:-:S02]  /*c3a0*/  IMAD.MOV.U32 R0, RZ, RZ, R48 ;  /* 0x000000ffff007224 */ /* 0x000fc400078e0030 */
[----:B------:R-:W-:Y:S01]  /*c3b0*/  @!P1 IMAD.MOV.U32 R51, RZ, RZ, R11 ;  /* 0x000000ffff339224 */ /* 0x000fe200078e000b */
[----:B------:R0:W0:Y:S01]  /*c3c0*/  SHFL.IDX PT, R9, R33, 0x1, 0x181f ;  /* 0x00381f0021097f89 */ /* 0x00002200000e0000 */
[----:B------:R-:W-:Y:S01]  /*c3d0*/  IMAD.MOV.U32 R12, RZ, RZ, R49 ;  /* 0x000000ffff0c7224 */ /* 0x000fe200078e0031 */
[----:B------:R-:W-:Y:S01]  /*c3e0*/  PRMT R78, R0, 0x7610, R78 ;  /* 0x00007610004e7816 */ /* 0x000fe2000000004e */
[----:B------:R-:W-:Y:S01]  /*c3f0*/  IMAD.MOV.U32 R10, RZ, RZ, R50 ;  /* 0x000000ffff0a7224 */ /* 0x000fe200078e0032 */
[----:B------:R0:W0:Y:S01]  /*c400*/  SHFL.IDX PT, R0, R35, 0x1, 0x181f ;  /* 0x00381f0023007f89 */ /* 0x00002200000e0000 */
[----:B------:R-:W-:Y:S01]  /*c410*/  IMAD.MOV.U32 R11, RZ, RZ, R51 ;  /* 0x000000ffff0b7224 */ /* 0x000fe200078e0033 */
[----:B------:R-:W-:Y:S01]  /*c420*/  PRMT R79, R12, 0x7610, R79 ;  /* 0x000076100c4f7816 */ /* 0x000fe2000000004f */
[----:B----4-:R-:W-:Y:S01]  /*c430*/  @!P1 IMAD.MOV.U32 R38, RZ, RZ, R4 ;  /* 0x000000ffff269224 */ /* 0x010fe200078e0004 */
        /* <DEDUP_REMOVED lines=11> */
[----:B------:R-:W-:-:S02]  /*c4f0*/  PRMT R82, R6, 0x7610, R82 ;  /* 0x0000761006527816 */ /* 0x000fc40000000052 */
[----:B-1-3--:R-:W-:-:S07]  /*c500*/  PRMT R83, R7, 0x7610, R83 ;  /* 0x0000761007537816 */ /* 0x00afce0000000053 */
.L_x_9817:
        /* <DEDUP_REMOVED lines=14> */
[----:B------:R-:W-:Y:S02]  /*c5f0*/  IADD3 R14, P2, R14, R15, RZ ;  /* 0x0000000f0e0e7210 */ /* 0x000fe40007f5e0ff */
[----:B0-----:R-:W-:-:S03]  /*c600*/  IADD3.X R5, R0, R6, RZ, P1, !PT ;  /* 0x0000000600057210 */ /* 0x001fc60000ffe4ff */
[----:B------:R-:W-:-:S03]  /*c610*/  IMAD.X R15, R9, 0x1, R6, P2 ;  /* 0x00000001090f7824 */ /* 0x000fc600010e0606 */
[----:B------:R-:W5:Y:S04]  /*c620*/  LD.E.128 R4, desc[UR42][R4.64] ;  /* 0x0000002a04047980 */ /* 0x000f68000c101d00 */
[----:B------:R1:W5:Y:S02]  /*c630*/  LD.E.128 R24, desc[UR42][R14.64] ;  /* 0x0000002a0e187980 */ /* 0x000364000c101d00 */
.L_x_9523:
[----:B------:R-:W-:Y:S05]  /*c640*/  BSYNC B1 ;  /* 0x0000000000017941 */ /* 0x000fea0003800000 */
.L_x_9522:
[----:B0----5:R-:W-:Y:S01]  /*c650*/  IMAD.MOV.U32 R0, RZ, RZ, R24 ;  /* 0x000000ffff007224 */ /* 0x021fe200078e0018 */
        /* <DEDUP_REMOVED lines=17> */
[----:B------:R-:W0:Y:S01]  /*c770*/  SHFL.IDX PT, R8, R32, 0x2, 0x181f ;  /* 0x00581f0020087f89 */ /* 0x000e2200000e0000 */
[----:B------:R-:W-:-:S03]  /*c780*/  VIADD R10, R56, 0x40 ;  /* 0x00000040380a7836 */ /* 0x000fc60000000000 */
[----:B------:R-:W3:Y:S02]  /*c790*/  SHFL.IDX PT, R0, R35, 0x2, 0x181f ;  /* 0x00581f0023007f89 */ /* 0x000ee400000e0000 */
[----:B------:R-:W-:Y:S02]  /*c7a0*/  ISETP.GE.OR P1, PT, R10, R3, P0 ;  /* 0x000000030a00720c */ /* 0x000fe40000726670 */
[----:B-1----:R-:W1:Y:S04]  /*c7b0*/  SHFL.IDX PT, R14, R34, 0x2, 0x181f ;  /* 0x00581f00220e7f89 */ /* 0x002e6800000e0000 */
[----:B------:R-:W4:Y:S07]  /*c7c0*/  SHFL.IDX PT, R28, R33, 0x2, 0x181f ;  /* 0x00581f00211c7f89 */ /* 0x000f2e00000e0000 */
[C---:B------:R-:W-:Y:S01]  /*c7d0*/  @!P1 IMAD.SHL.U32 R31, R16.reuse, 0x2, RZ ;  /* 0x00000002101f9824 */ /* 0x040fe200078e00ff */
[----:B------:R-:W-:-:S04]  /*c7e0*/  @!P1 SHF.L.U64.HI R29, R16, 0x1, R17 ;  /* 0x00000001101d9819 */ /* 0x000fc80000010211 */
[----:B0-----:R-:W-:-:S05]  /*c7f0*/  @!P1 IADD3 R8, P2, R8, R31, RZ ;  /* 0x0000001f08089210 */ /* 0x001fca0007f5e0ff */
[----:B---3--:R-:W-:-:S06]  /*c800*/  @!P1 IMAD.X R9, R0, 0x1, R29, P2 ;  /* 0x0000000100099824 */ /* 0x008fcc00010e061d */
[----:B------:R-:W3:Y:S01]  /*c810*/  @!P1 LD.E.128 R8, desc[UR42][R8.64] ;  /* 0x0000002a08089980 */ /* 0x000ee2000c101d00 */
[----:B-1----:R-:W-:-:S05]  /*c820*/  @!P1 IADD3 R14, P2, R14, R31, RZ ;  /* 0x0000001f0e0e9210 */ /* 0x002fca0007f5e0ff */
[----:B----4-:R-:W-:-:S05]  /*c830*/  @!P1 IMAD.X R29, R28, 0x1, R29, P2 ;  /* 0x000000011c1d9824 */ /* 0x010fca00010e061d */
[----:B------:R-:W-:-:S05]  /*c840*/  @!P1 MOV R15, R29 ;  /* 0x0000001d000f9202 */ /* 0x000fca0000000f00 */
[----:B------:R-:W4:Y:S01]  /*c850*/  @!P1 LD.E.128 R28, desc[UR42][R14.64] ;  /* 0x0000002a0e1c9980 */ /* 0x000f22000c101d00 */
[----:B------:R-:W-:Y:S02]  /*c860*/  CS2R R44, SRZ ;  /* 0x00000000002c7805 */ /* 0x000fe4000001ff00 */
[----:B------:R-:W-:Y:S02]  /*c870*/  CS2R R46, SRZ ;  /* 0x00000000002e7805 */ /* 0x000fe4000001ff00 */
[----:B------:R-:W-:Y:S01]  /*c880*/  CS2R R40, SRZ ;  /* 0x0000000000287805 */ /* 0x000fe2000001ff00 */
[----:B------:R-:W0:Y:S01]  /*c890*/  SHFL.IDX PT, R32, R32, 0x3, 0x181f ;  /* 0x00781f0020207f89 */ /* 0x000e2200000e0000 */
[----:B------:R-:W-:-:S03]  /*c8a0*/  CS2R R42, SRZ ;  /* 0x00000000002a7805 */ /* 0x000fc6000001ff00 */
[----:B------:R-:W1:Y:S04]  /*c8b0*/  SHFL.IDX PT, R34, R34, 0x3, 0x181f ;  /* 0x00781f0022227f89 */ /* 0x000e6800000e0000 */
[----:B------:R-:W0:Y:S01]  /*c8c0*/  SHFL.IDX PT, R33, R33, 0x3, 0x181f ;  /* 0x00781f0021217f89 */ /* 0x000e2200000e0000 */
[----:B---3--:R-:W-:Y:S02]  /*c8d0*/  @!P1 IMAD.MOV.U32 R44, RZ, RZ, R8 ;  /* 0x000000ffff2c9224 */ /* 0x008fe400078e0008 */
        /* <DEDUP_REMOVED lines=10> */
[----:B----4-:R-:W-:Y:S01]  /*c980*/  @!P1 IMAD.MOV.U32 R40, RZ, RZ, R28 ;  /* 0x000000ffff289224 */ /* 0x010fe200078e001c */
[----:B------:R-:W-:Y:S01]  /*c990*/  PRMT R55, R9, 0x7610, R55 ;  /* 0x0000761009377816 */ /* 0x000fe20000000037 */
[----:B------:R-:W-:Y:S01]  /*c9a0*/  @!P1 IMAD.MOV.U32 R41, RZ, RZ, R29 ;  /* 0x000000ffff299224 */ /* 0x000fe200078e001d */
[----:B------:R-:W-:Y:S01]  /*c9b0*/  PRMT R67, R12, 0x7610, R67 ;  /* 0x000076100c437816 */ /* 0x000fe20000000043 */
[----:B------:R-:W-:-:S02]  /*c9c0*/  @!P1 IMAD.MOV.U32 R42, RZ, RZ, R30 ;  /* 0x000000ffff2a9224 */ /* 0x000fc400078e001e */
[----:B------:R-:W-:Y:S01]  /*c9d0*/  @!P1 IMAD.MOV.U32 R43, RZ, RZ, R31 ;  /* 0x000000ffff2b9224 */ /* 0x000fe200078e001f */
[----:B------:R-:W-:Y:S01]  /*c9e0*/  MOV R9, R41 ;  /* 0x0000002900097202 */ /* 0x000fe20000000f00 */
[----:B------:R-:W-:Y:S02]  /*c9f0*/  IMAD.MOV.U32 R8, RZ, RZ, R40 ;  /* 0x000000ffff087224 */ /* 0x000fe400078e0028 */
[----:B------:R-:W-:Y:S01]  /*ca00*/  IMAD.MOV.U32 R10, RZ, RZ, R42 ;  /* 0x000000ffff0a7224 */ /* 0x000fe200078e002a */
[----:B------:R-:W-:Y:S01]  /*ca10*/  PRMT R74, R9, 0x7610, R74 ;  /* 0x00007610094a7816 */ /* 0x000fe2000000004a */
[----:B------:R-:W-:Y:S01]  /*ca20*/  IMAD.MOV.U32 R11, RZ, RZ, R43 ;  /* 0x000000ffff0b7224 */ /* 0x000fe200078e002b */
[----:B------:R-:W-:Y:S02]  /*ca30*/  PRMT R73, R8, 0x7610, R73 ;  /* 0x0000761008497816 */ /* 0x000fe40000000049 */
[----:B------:R-:W-:Y:S02]  /*ca40*/  CS2R R8, SRZ ;  /* 0x0000000000087805 */ /* 0x000fe4000001ff00 */
[----:B------:R-:W-:-:S02]  /*ca50*/  PRMT R75, R10, 0x7610, R75 ;  /* 0x000076100a4b7816 */ /* 0x000fc4000000004b */
[----:B01-3--:R-:W-:-:S07]  /*ca60*/  PRMT R76, R11, 0x7610, R76 ;  /* 0x000076100b4c7816 */ /* 0x00bfce000000004c */
.L_x_9827:
[----:B------:R-:W-:Y:S01]  /*ca70*/  VIADD R56, R56, 0x60 ;  /* 0x0000006038387836 */ /* 0x000fe20000000000 */
[----:B------:R-:W-:Y:S01]  /*ca80*/  BSSY B1, `(.L_x_9525) ;  /* 0x0000012000017945 */ /* 0x000fe20003800000 */
[----:B------:R-:W-:Y:S02]  /*ca90*/  CS2R R10, SRZ ;  /* 0x00000000000a7805 */ /* 0x000fe4000001ff00 */
[----:B--2---:R-:W-:Y:S02]  /*caa0*/  CS2R R12, SRZ ;  /* 0x00000000000c7805 */ /* 0x004fe4000001ff00 */
        /* <DEDUP_REMOVED lines=15> */
.L_x_9526:
[----:B------:R-:W-:Y:S05]  /*cba0*/  BSYNC B1 ;  /* 0x0000000000017941 */ /* 0x000fea0003800000 */
.L_x_9525:
[----:B------:R-:W-:Y:S01]  /*cbb0*/  ULEA.HI UR4, UR39, UR39, URZ, 0x1 ;  /* 0x0000002727047291 */ /* 0x000fe2000f8f083f */
[----:B------:R-:W-:Y:S01]  /*cbc0*/  VIADD R28, R187, 0x20 ;  /* 0x00000020bb1c7836 */ /* 0x000fe20000000000 */
[----:B------:R-:W-:Y:S01]  /*cbd0*/  VIADDMNMX R0, R3, -R192, 0x80, PT ;  /* 0x0000008003007446 */ /* 0x000fe200038009c0 */
[C---:B------:R-:W-:Y:S01]  /*cbe0*/  VIADD R31, R187.reuse, 0x40 ;  /* 0x00000040bb1f7836 */ /* 0x040fe20000000000 */
[----:B------:R-:W-:Y:S01]  /*cbf0*/  ULOP3.LUT UR4, UR4, 0xfffffffe, URZ, 0xc0, !UPT ;  /* 0xfffffffe04047892 */ /* 0x000fe2000f8ec03f */
[C---:B------:R-:W-:Y:S01]  /*cc00*/  VIADD R30, R187.reuse, 0x60 ;  /* 0x00000060bb1e7836 */ /* 0x040fe20000000000 */
        /* <DEDUP_REMOVED lines=12> */
[----:B------:R-:W-:Y:S02]  /*ccd0*/  SHF.L.U32 R29, R29, 0x1f, RZ ;  /* 0x0000001f1d1d7819 */ /* 0x000fe400000006ff */
[----:B------:R-:W-:Y:S01]  /*cce0*/  PRMT R68, R28, 0x7610, R68 ;  /* 0x000076101c447816 */ /* 0x000fe20000000044 */
[----:B------:R-:W-:Y:S01]  /*ccf0*/  IMAD.MOV.U32 R28, RZ, RZ, R12 ;  /* 0x000000ffff1c7224 */ /* 0x000fe200078e000c */
[----:B------:R-:W0:Y:S01]  /*cd00*/  SYNCS.PHASECHK.TRANS64.TRYWAIT P4, [R18+URZ+0x28800], R29 ;  /* 0x0288001d120075a7 */ /* 0x000e22000808017f */
[----:B------:R-:W-:-:S02]  /*cd10*/  MOV R3, R11 ;  /* 0x0000000b00037202 */ /* 0x000fc40000000f00 */
[----:B------:R-:W-:Y:S01]  /*cd20*/  PRMT R69, R0, 0x7610, R69 ;  /* 0x0000761000457816 */ /* 0x000fe20000000045 */
[----:B------:R-:W-:Y:S01]  /*cd30*/  IMAD.MOV.U32 R0, RZ, RZ, R14 ;  /* 0x000000ffff007224 */ /* 0x000fe200078e000e */
[----:B------:R-:W-:Y:S01]  /*cd40*/  PRMT R70, R3, 0x7610, R70 ;  /* 0x0000761003467816 */ /* 0x000fe20000000046 */
[----:B------:R-:W-:Y:S01]  /*cd50*/  IMAD.MOV.U32 R3, RZ, RZ, R15 ;  /* 0x000000ffff037224 */ /* 0x000fe200078e000f */
[----:B------:R-:W-:Y:S02]  /*cd60*/  PRMT R71, R28, 0x7610, R71 ;  /* 0x000076101c477816 */ /* 0x000fe40000000047 */
[----:B------:R-:W-:Y:S01]  /*cd70*/  PRMT R72, R30, 0x7610, R72 ;  /* 0x000076101e487816 */ /* 0x000fe20000000048 */
[----:B0-----:R-:W-:Y:S06]  /*cd80*/  @!P4 BRA `(.L_x_9528) ;  /* 0x0000017c0034c947 */ /* 0x001fec0003800000 */
.L_x_9828:
[----:B------:R-:W-:Y:S05]  /*cd90*/  BSYNC B1 ;  /* 0x0000000000017941 */ /* 0x000fea0003800000 */
.L_x_9527:
[----:B------:R-:W-:Y:S04]  /*cda0*/  BSSY B1, `(.L_x_9529) ;  /* 0x000006a000017945 */ /* 0x000fe80003800000 */
[----:B------:R-:W-:Y:S05]  /*cdb0*/  @P3 BRA `(.L_x_9530) ;  /* 0x0000000400a03947 */ /* 0x000fea0003800000 */
[----:B------:R-:W-:Y:S01]  /*cdc0*/  LEA.HI R28, R58, R207, RZ, 0x1d ;  /* 0x000000cf3a1c7211 */ /* 0x000fe200078fe8ff */
[----:B------:R-:W-:Y:S01]  /*cdd0*/  IMAD.SHL.U32 R30, R187, 0x40, RZ ;  /* 0x00000040bb1e7824 */ /* 0x000fe200078e00ff */
[--C-:B------:R-:W-:Y:S02]  /*cde0*/  SHF.R.U64 R87, R48, 0x10, R49.reuse ;  /* 0x0000001030577819 */ /* 0x100fe40000001231 */
[----:B------:R-:W-:Y:S01]  /*cdf0*/  SHF.R.S32.HI R31, RZ, 0x1f, R28 ;  /* 0x0000001fff1f7819 */ /* 0x000fe2000001141c */
[----:B0-----:R-:W-:Y:S01]  /*ce00*/  IMAD.SHL.U32 R29, R28, 0x8, RZ ;  /* 0x000000081c1d7824 */ /* 0x001fe200078e00ff */
[----:B------:R-:W-:Y:S02]  /*ce10*/  SHF.R.U32.HI R48, RZ, 0x10, R49 ;  /* 0x00000010ff307819 */ /* 0x000fe40000011631 */
[----:B------:R-:W-:Y:S02]  /*ce20*/  LEA.HI R31, R31, R28, RZ, 0x3 ;  /* 0x0000001c1f1f7211 */ /* 0x000fe400078f18ff */
[----:B------:R-:W-:-:S02]  /*ce30*/  LOP3.LUT R29, R29, 0x38, RZ, 0xc0, !PT ;  /* 0x000000381d1d7812 */ /* 0x000fc400078ec0ff */
[----:B------:R-:W-:Y:S01]  /*ce40*/  SHF.R.U64 R49, R38, 0x10, R39 ;  /* 0x0000001026317819 */ /* 0x000fe20000001227 */
[----:B------:R-:W-:Y:S01]  /*ce50*/  IMAD.SHL.U32 R31, R31, 0x400, RZ ;  /* 0x000004001f1f7824 */ /* 0x000fe200078e00ff */
[----:B------:R-:W-:Y:S02]  /*ce60*/  LOP3.LUT R29, R29, 0x1c0, R30, 0xf8, !PT ;  /* 0x000001c01d1d7812 */ /* 0x000fe400078ef81e */
[----:B------:R-:W-:Y:S02]  /*ce70*/  SHF.R.U64 R85, R50, 0x10, R51 ;  /* 0x0000001032557819 */ /* 0x000fe40000001233 */
[----:B------:R-:W-:Y:S02]  /*ce80*/  LOP3.LUT R29, R29, R204, RZ, 0x3c, !PT ;  /* 0x000000cc1d1d7212 */ /* 0x000fe400078e3cff */
[----:B------:R-:W-:Y:S02]  /*ce90*/  LOP3.LUT R28, R31, 0x7fffe000, RZ, 0xc0, !PT ;  /* 0x7fffe0001f1c7812 */ /* 0x000fe400078ec0ff */
[----:B------:R-:W-:-:S02]  /*cea0*/  SHF.R.U32.HI R38, RZ, 0x10, R39 ;  /* 0x00000010ff267819 */ /* 0x000fc40000011627 */
[----:B------:R-:W-:Y:S02]  /*ceb0*/  IADD3 R77, R29, R28, R205 ;  /* 0x0000001c1d4d7210 */ /* 0x000fe40007ffe0cd */
[----:B------:R-:W0:Y:S01]  /*cec0*/  LDS.128 R28, [R37] ;  /* 0x00000000251c7984 */ /* 0x000e220000000c00 */
[----:B------:R-:W-:Y:S02]  /*ced0*/  PRMT R80, R80, 0x5410, R49 ;  /* 0x0000541050507816 */ /* 0x000fe40000000031 */
[----:B------:R-:W-:Y:S01]  /*cee0*/  IMAD R77, R77, 0x2, R18 ;  /* 0x000000024d4d7824 */ /* 0x000fe200078e0212 */
[----:B------:R-:W-:Y:S02]  /*cef0*/  SHF.R.U64 R39, R20, 0x10, R21 ;  /* 0x0000001014277819 */ /* 0x000fe40000001215 */
[----:B------:R-:W-:Y:S02]  /*cf00*/  PRMT R52, R52, 0x5410, R85 ;  /* 0x0000541034347816 */ /* 0x000fe40000000055 */
[----:B------:R-:W1:Y:S01]  /*cf10*/  LDS.128 R32, [R77+0x10400] ;  /* 0x010400004d207984 */ /* 0x000e620000000c00 */
[----:B------:R-:W-:-:S02]  /*cf20*/  SHF.R.U32.HI R84, RZ, 0x10, R51 ;  /* 0x00000010ff547819 */ /* 0x000fc40000011633 */
        /* <DEDUP_REMOVED lines=8> */
[----:B------:R-:W-:Y:S01]  /*cfb0*/  PRMT R86, R82, 0x5410, R39 ;  /* 0x0000541052567816 */ /* 0x000fe20000000027 */
[----:B------:R-:W-:Y:S01]  /*cfc0*/  IMAD.U32 R82, R85, 0x10000, RZ ;  /* 0x0001000055527824 */ /* 0x000fe200078e00ff */
[----:B------:R-:W-:Y:S01]  /*cfd0*/  LOP3.LUT R80, R80, 0xffff0000, RZ, 0xc0, !PT ;  /* 0xffff000050507812 */ /* 0x000fe200078ec0ff */
        /* <DEDUP_REMOVED lines=12> */
[----:B------:R-:W-:Y:S01]  /*d0a0*/  SHF.L.U32 R49, R33, 0x10, RZ ;  /* 0x0000001021317819 */ /* 0x000fe200000006ff */
[----:B------:R-:W-:Y:S01]  /*d0b0*/  IMAD.U32 R51, R35, 0x10000, RZ ;  /* 0x0001000023337824 */ /* 0x000fe200078e00ff */
[----:B------:R-:W-:Y:S01]  /*d0c0*/  LOP3.LUT R32, R32, 0xffff0000, RZ, 0xc0, !PT ;  /* 0xffff000020207812 */ /* 0x000fe200078ec0ff */
[C---:B------:R-:W-:Y:S01]  /*d0d0*/  FMUL.FTZ R87, R48.reuse, R81 ;  /* 0x0000005130577220 */ /* 0x040fe20000410000 */
[-C--:B------:R-:W-:Y:S01]  /*d0e0*/  FMUL.FTZ R89, R48, R53.reuse ;  /* 0x0000003530597220 */ /* 0x080fe20000410000 */
[----:B------:R-:W-:Y:S01]  /*d0f0*/  IMAD.U32 R48, R79, 0x10000, RZ ;  /* 0x000100004f307824 */ /* 0x000fe200078e00ff */
[----:B------:R-:W-:Y:S01]  /*d100*/  LOP3.LUT R33, R33, 0xffff0000, RZ, 0xc0, !PT ;  /* 0xffff000021217812 */ /* 0x000fe200078ec0ff */
[C---:B------:R-:W-:Y:S01]  /*d110*/  FFMA.FTZ R87, R20.reuse, R53, -R87 ;  /* 0x0000003514577223 */ /* 0x040fe20000010857 */
[----:B------:R-:W-:Y:S01]  /*d120*/  FMUL.FTZ R53, R49, R82 ;  /* 0x0000005231357220 */ /* 0x000fe20000410000 */
[----:B------:R-:W-:Y:S01]  /*d130*/  FFMA.FTZ R89, R20, R81, R89 ;  /* 0x0000005114597223 */ /* 0x000fe20000010059 */
[----:B------:R-:W-:-:S02]  /*d140*/  IMAD.U32 R20, R84, 0x10000, RZ ;  /* 0x0001000054147824 */ /* 0x000fc400078e00ff */
[-C--:B------:R-:W-:Y:S01]  /*d150*/  FMUL.FTZ R49, R49, R48.reuse ;  /* 0x0000003031317220 */ /* 0x080fe20000410000 */
[C---:B------:R-:W-:Y:S01]  /*d160*/  FFMA.FTZ R53, R38.reuse, R48, -R53 ;  /* 0x0000003026357223 */ /* 0x040fe20000010835 */
[C---:B------:R-:W-:Y:S01]  /*d170*/  FMUL.FTZ R48, R51.reuse, R90 ;  /* 0x0000005a33307220 */ /* 0x040fe20000410000 */
[----:B------:R-:W-:Y:S01]  /*d180*/  FMUL.FTZ R81, R51, R20 ;  /* 0x0000001433517220 */ /* 0x000fe20000410000 */
[----:B------:R-:W-:Y:S01]  /*d190*/  FFMA.FTZ R49, R38, R82, R49 ;  /* 0x0000005226317223 */ /* 0x000fe20000010031 */
[C---:B------:R-:W-:Y:S01]  /*d1a0*/  FMUL.FTZ R38, R32.reuse, R78 ;  /* 0x0000004e20267220 */ /* 0x040fe20000410000 */
[----:B------:R-:W-:Y:S01]  /*d1b0*/  FFMA.FTZ R51, R39, R20, -R48 ;  /* 0x0000001427337223 */ /* 0x000fe20000010830 */
[----:B------:R-:W-:Y:S01]  /*d1c0*/  FMUL.FTZ R20, R32, R80 ;  /* 0x0000005020147220 */ /* 0x000fe20000410000 */
[----:B------:R-:W-:Y:S01]  /*d1d0*/  IMAD.U32 R50, R34, 0x10000, RZ ;  /* 0x0001000022327824 */ /* 0x000fe200078e00ff */
[----:B------:R-:W-:Y:S01]  /*d1e0*/  LOP3.LUT R79, R79, 0xffff0000, RZ, 0xc0, !PT ;  /* 0xffff00004f4f7812 */ /* 0x000fe200078ec0ff */
[----:B------:R-:W-:-:S02]  /*d1f0*/  IMAD.U32 R32, R86, 0x10000, RZ ;  /* 0x0001000056207824 */ /* 0x000fc400078e00ff */
[C---:B------:R-:W-:Y:S01]  /*d200*/  FFMA.FTZ R78, R21.reuse, R78, -R20 ;  /* 0x0000004e154e7223 */ /* 0x040fe20000010814 */
[----:B------:R-:W-:Y:S01]  /*d210*/  FFMA.FTZ R38, R21, R80, R38 ;  /* 0x0000005015267223 */ /* 0x000fe20000010026 */
[----:B------:R-:W-:Y:S02]  /*d220*/  IMAD.U32 R20, R52, 0x10000, RZ ;  /* 0x0001000034147824 */ /* 0x000fe400078e00ff */
[----:B------:R-:W-:Y:S01]  /*d230*/  FMUL.FTZ R80, R50, R32 ;  /* 0x0000002032507220 */ /* 0x000fe20000410000 */
[----:B------:R-:W-:Y:S01]  /*d240*/  FFMA.FTZ R81, R39, R90, R81 ;  /* 0x0000005a27517223 */ /* 0x000fe20000010051 */
[C---:B------:R-:W-:Y:S01]  /*d250*/  FMUL.FTZ R39, R33.reuse, R85 ;  /* 0x0000005521277220 */ /* 0x040fe20000410000 */
[-C--:B------:R-:W-:Y:S01]  /*d260*/  FMUL.FTZ R82, R33, R79.reuse ;  /* 0x0000004f21527220 */ /* 0x080fe20000410000 */
[----:B------:R-:W-:Y:S01]  /*d270*/  LOP3.LUT R34, R34, 0xffff0000, RZ, 0xc0, !PT ;  /* 0xffff000022227812 */ /* 0x000fe200078ec0ff */
[-C--:B------:R-:W-:Y:S01]  /*d280*/  FMUL.FTZ R50, R50, R20.reuse ;  /* 0x0000001432327220 */ /* 0x080fe20000410000 */
[----:B------:R-:W-:Y:S01]  /*d290*/  FFMA.FTZ R80, R29, R20, -R80 ;  /* 0x000000141d507223 */ /* 0x000fe20000010850 */
        /* <DEDUP_REMOVED lines=12> */
[C---:B------:R-:W-:Y:S01]  /*d360*/  FFMA.FTZ R21, R30.reuse, R21, -R29 ;  /* 0x000000151e157223 */ /* 0x040fe2000001081d */
[-C--:B------:R-:W-:Y:S01]  /*d370*/  FMUL.FTZ R39, R35, R84.reuse ;  /* 0x0000005423277220 */ /* 0x080fe20000410000 */
[----:B------:R-:W-:Y:S01]  /*d380*/  FFMA.FTZ R35, R30, R33, R34 ;  /* 0x000000211e237223 */ /* 0x000fe20000010022 */
[C---:B------:R-:W-:Y:S01]  /*d390*/  FFMA.FTZ R84, R31.reuse, R84, -R28 ;  /* 0x000000541f547223 */ /* 0x040fe2000001081c */
        /* <DEDUP_REMOVED lines=10> */
.L_x_9530:
[----:B------:R-:W-:Y:S05]  /*d440*/  BSYNC B1 ;  /* 0x0000000000017941 */ /* 0x000fea0003800000 */
.L_x_9529:
[----:B------:R-:W-:Y:S04]  /*d450*/  BSSY B1, `(.L_x_9531) ;  /* 0x0000069000017945 */ /* 0x000fe80003800000 */
[----:B------:R-:W-:Y:S05]  /*d460*/  @P2 BRA `(.L_x_9532) ;  /* 0x00000004009c2947 */ /* 0x000fea0003800000 */
[----:B------:R-:W-:Y:S02]  /*d470*/  LEA.HI R20, R58, R207, RZ, 0x1d ;  /* 0x000000cf3a147211 */ /* 0x000fe400078fe8ff */
[----:B-1----:R-:W-:Y:S02]  /*d480*/  SHF.R.U32.HI R28, RZ, 0x3, R198 ;  /* 0x00000003ff1c7819 */ /* 0x002fe400000116c6 */
        /* <DEDUP_REMOVED lines=8> */
[----:B------:R-:W-:Y:S02]  /*d510*/  PRMT R57, R57, 0x5410, R4 ;  /* 0x0000541039397816 */ /* 0x000fe40000000004 */
[----:B------:R-:W-:Y:S02]  /*d520*/  LOP3.LUT R21, R29, 0x7fffe000, RZ, 0xc0, !PT ;  /* 0x7fffe0001d157812 */ /* 0x000fe400078ec0ff */
[----:B------:R-:W0:Y:S01]  /*d530*/  LDS.128 R28, [R229] ;  /* 0x00000000e51c7984 */ /* 0x000e220000000c00 */
[----:B------:R-:W-:Y:S01]  /*d540*/  SHF.R.U64 R37, R6, 0x10, R7 ;  /* 0x0000001006257819 */ /* 0x000fe20000001207 */
[----:B------:R-:W-:Y:S01]  /*d550*/  IMAD.U32 R38, R57, 0x10000, RZ ;  /* 0x0001000039267824 */ /* 0x000fe200078e00ff */
[----:B------:R-:W-:-:S02]  /*d560*/  IADD3 R21, R20, R21, R203 ;  /* 0x0000001514157210 */ /* 0x000fc40007ffe0cb */
[----:B------:R-:W-:Y:S02]  /*d570*/  SHF.R.U32.HI R20, RZ, 0x10, R5 ;  /* 0x00000010ff147819 */ /* 0x000fe40000011605 */
[----:B------:R-:W-:Y:S01]  /*d580*/  SHF.R.U32.HI R24, RZ, 0x10, R25 ;  /* 0x00000010ff187819 */ /* 0x000fe20000011619 */
[----:B------:R-:W-:Y:S01]  /*d590*/  IMAD R21, R21, 0x2, R18 ;  /* 0x0000000215157824 */ /* 0x000fe200078e0212 */
[----:B------:R-:W-:Y:S02]  /*d5a0*/  SHF.R.U64 R5, R26, 0x10, R27 ;  /* 0x000000101a057819 */ /* 0x000fe4000000121b */
[----:B------:R-:W-:Y:S02]  /*d5b0*/  PRMT R62, R62, 0x5410, R39 ;  /* 0x000054103e3e7816 */ /* 0x000fe40000000027 */
[----:B------:R-:W1:Y:S01]  /*d5c0*/  LDS.128 R32, [R21+0x10400] ;  /* 0x0104000015207984 */ /* 0x000e620000000c00 */
[----:B------:R-:W-:Y:S02]  /*d5d0*/  SHF.R.U32.HI R26, RZ, 0x10, R27 ;  /* 0x00000010ff1a7819 */ /* 0x000fe4000001161b */
[----:B------:R-:W-:Y:S01]  /*d5e0*/  PRMT R64, R64, 0x5410, R37 ;  /* 0x0000541040407816 */ /* 0x000fe20000000025 */
[----:B------:R-:W-:Y:S01]  /*d5f0*/  IMAD.U32 R37, R62, 0x10000, RZ ;  /* 0x000100003e257824 */ /* 0x000fe200078e00ff */
[----:B------:R-:W-:-:S02]  /*d600*/  SHF.R.U32.HI R6, RZ, 0x10, R7 ;  /* 0x00000010ff067819 */ /* 0x000fc40000011607 */
[----:B------:R-:W-:Y:S02]  /*d610*/  PRMT R61, R61, 0x5410, R26 ;  /* 0x000054103d3d7816 */ /* 0x000fe4000000001a */
[----:B------:R-:W-:Y:S02]  /*d620*/  PRMT R63, R63, 0x5410, R20 ;  /* 0x000054103f3f7816 */ /* 0x000fe40000000014 */
[----:B------:R-:W-:Y:S02]  /*d630*/  PRMT R59, R59, 0x5410, R24 ;  /* 0x000054103b3b7816 */ /* 0x000fe40000000018 */
[----:B------:R-:W-:Y:S02]  /*d640*/  PRMT R60, R60, 0x5410, R5 ;  /* 0x000054103c3c7816 */ /* 0x000fe40000000005 */
[----:B------:R-:W-:Y:S02]  /*d650*/  PRMT R65, R65, 0x5410, R6 ;  /* 0x0000541041417816 */ /* 0x000fe40000000006 */
[----:B------:R-:W-:-:S02]  /*d660*/  LOP3.LUT R57, R57, 0xffff0000, RZ, 0xc0, !PT ;  /* 0xffff000039397812 */ /* 0x000fc400078ec0ff */
[----:B------:R-:W-:Y:S02]  /*d670*/  LOP3.LUT R62, R62, 0xffff0000, RZ, 0xc0, !PT ;  /* 0xffff00003e3e7812 */ /* 0x000fe400078ec0ff */
[----:B0-----:R-:W-:Y:S01]  /*d680*/  SHF.L.U32 R4, R28, 0x10, RZ ;  /* 0x000000101c047819 */ /* 0x001fe200000006ff */
[----:B------:R-:W-:Y:S01]  /*d690*/  IMAD.U32 R7, R30, 0x10000, RZ ;  /* 0x000100001e077824 */ /* 0x000fe200078e00ff */
[----:B------:R-:W-:Y:S01]  /*d6a0*/  LOP3.LUT R5, R28, 0xffff0000, RZ, 0xc0, !PT ;  /* 0xffff00001c057812 */ /* 0x000fe200078ec0ff */
[----:B------:R-:W-:Y:S01]  /*d6b0*/  IMAD.U32 R6, R29, 0x10000, RZ ;  /* 0x000100001d067824 */ /* 0x000fe200078e00ff */
[----:B------:R-:W-:Y:S01]  /*d6c0*/  LOP3.LUT R20, R30, 0xffff0000, RZ, 0xc0, !PT ;  /* 0xffff00001e147812 */ /* 0x000fe200078ec0ff */
[----:B------:R-:W-:Y:S01]  /*d6d0*/  IMAD.U32 R24, R31, 0x10000, RZ ;  /* 0x000100001f187824 */ /* 0x000fe200078e00ff */
[----:B------:R-:W-:Y:S02]  /*d6e0*/  LOP3.LUT R28, R29, 0xffff0000, RZ, 0xc0, !PT ;  /* 0xffff00001d1c7812 */ /* 0x000fe400078ec0ff */
[----:B------:R-:W-:Y:S01]  /*d6f0*/  LOP3.LUT R30, R31, 0xffff0000, RZ, 0xc0, !PT ;  /* 0xffff00001f1e7812 */ /* 0x000fe200078ec0ff */
[C---:B-1----:R-:W-:Y:S01]  /*d700*/  IMAD.U32 R25, R32.reuse, 0x10000, RZ ;  /* 0x0001000020197824 */ /* 0x042fe200078e00ff */
[----:B------:R-:W-:Y:S01]  /*d710*/  LOP3.LUT R26, R32, 0xffff0000, RZ, 0xc0, !PT ;  /* 0xffff0000201a7812 */ /* 0x000fe200078ec0ff */
[C---:B------:R-:W-:Y:S01]  /*d720*/  IMAD.U32 R27, R33.reuse, 0x10000, RZ ;  /* 0x00010000211b7824 */ /* 0x040fe200078e00ff */
[----:B------:R-:W-:Y:S01]  /*d730*/  LOP3.LUT R32, R33, 0xffff0000, RZ, 0xc0, !PT ;  /* 0xffff000021207812 */ /* 0x000fe200078ec0ff */
[C---:B------:R-:W-:Y:S01]  /*d740*/  FMUL.FTZ R39, R25.reuse, R38 ;  /* 0x0000002619277220 */ /* 0x040fe20000410000 */
[-C--:B------:R-:W-:Y:S01]  /*d750*/  FMUL.FTZ R49, R25, R37.reuse ;  /* 0x0000002519317220 */ /* 0x080fe20000410000 */
[----:B------:R-:W-:Y:S01]  /*d760*/  IMAD.U32 R33, R35, 0x10000, RZ ;  /* 0x0001000023217824 */ /* 0x000fe200078e00ff */
[----:B------:R-:W-:Y:S01]  /*d770*/  LOP3.LUT R31, R34, 0xffff0000, RZ, 0xc0, !PT ;  /* 0xffff0000221f7812 */ /* 0x000fe200078ec0ff */
[----:B------:R-:W-:Y:S01]  /*d780*/  FFMA.FTZ R39, R4, R37, -R39 ;  /* 0x0000002504277223 */ /* 0x000fe20000010827 */
[----:B------:R-:W-:-:S02]  /*d790*/  IMAD.U32 R37, R61, 0x10000, RZ ;  /* 0x000100003d257824 */ /* 0x000fc400078e00ff */
[----:B------:R-:W-:Y:S01]  /*d7a0*/  FFMA.FTZ R49, R4, R38, R49 ;  /* 0x0000002604317223 */ /* 0x000fe20000010031 */
[----:B------:R-:W-:Y:S01]  /*d7b0*/  IMAD.U32 R29, R34, 0x10000, RZ ;  /* 0x00010000221d7824 */ /* 0x000fe200078e00ff */
[----:B------:R-:W-:Y:S01]  /*d7c0*/  LOP3.LUT R34, R35, 0xffff0000, RZ, 0xc0, !PT ;  /* 0xffff000023227812 */ /* 0x000fe200078ec0ff */
[----:B------:R-:W-:Y:S02]  /*d7d0*/  IMAD.U32 R35, R59, 0x10000, RZ ;  /* 0x000100003b237824 */ /* 0x000fe400078e00ff */
[----:B------:R-:W-:Y:S01]  /*d7e0*/  FMUL.FTZ R53, R33, R37 ;  /* 0x0000002521357220 */ /* 0x000fe20000410000 */
[----:B------:R-:W-:Y:S01]  /*d7f0*/  IMAD.U32 R25, R63, 0x10000, RZ ;  /* 0x000100003f197824 */ /* 0x000fe200078e00ff */
[----:B------:R-:W-:Y:S01]  /*d800*/  LOP3.LUT R59, R59, 0xffff0000, RZ, 0xc0, !PT ;  /* 0xffff00003b3b7812 */ /* 0x000fe200078ec0ff */
[----:B------:R-:W-:Y:S02]  /*d810*/  IMAD.U32 R4, R65, 0x10000, RZ ;  /* 0x0001000041047824 */ /* 0x000fe400078e00ff */
[C---:B------:R-:W-:Y:S01]  /*d820*/  FMUL.FTZ R51, R27.reuse, R35 ;  /* 0x000000231b337220 */ /* 0x040fe20000410000 */
[----:B------:R-:W-:Y:S01]  /*d830*/  FMUL.FTZ R27, R27, R25 ;  /* 0x000000191b1b7220 */ /* 0x000fe20000410000 */
[----:B------:R-:W-:Y:S01]  /*d840*/  LOP3.LUT R63, R63, 0xffff0000, RZ, 0xc0, !PT ;  /* 0xffff00003f3f7812 */ /* 0x000fe200078ec0ff */
[-C--:B------:R-:W-:Y:S01]  /*d850*/  FMUL.FTZ R38, R33, R4.reuse ;  /* 0x0000000421267220 */ /* 0x080fe20000410000 */
[----:B------:R-:W-:Y:S01]  /*d860*/  FFMA.FTZ R53, R24, R4, -R53 ;  /* 0x0000000418357223 */ /* 0x000fe20000010835 */
[----:B------:R-:W-:Y:S01]  /*d870*/  FMUL.FTZ R4, R26, R57 ;  /* 0x000000391a047220 */ /* 0x000fe20000410000 */
[C---:B------:R-:W-:Y:S01]  /*d880*/  FFMA.FTZ R51, R6.reuse, R25, -R51 ;  /* 0x0000001906337223 */ /* 0x040fe20000010833 */
[----:B------:R-:W-:Y:S01]  /*d890*/  FFMA.FTZ R25, R6, R35, R27 ;  /* 0x0000002306197223 */ /* 0x000fe2000001001b */
[-C--:B------:R-:W-:Y:S01]  /*d8a0*/  FMUL.FTZ R26, R26, R62.reuse ;  /* 0x0000003e1a1a7220 */ /* 0x080fe20000410000 */
[----:B------:R-:W-:Y:S01]  /*d8b0*/  FFMA.FTZ R62, R5, R62, -R4 ;  /* 0x0000003e053e7223 */ /* 0x000fe20000010804 */
[----:B------:R-:W-:Y:S01]  /*d8c0*/  SHF.L.U32 R6, R60, 0x10, RZ ;  /* 0x000000103c067819 */ /* 0x000fe200000006ff */
[----:B------:R-:W-:Y:S01]  /*d8d0*/  FMUL.FTZ R27, R32, R59 ;  /* 0x0000003b201b7220 */ /* 0x000fe20000410000 */
[----:B------:R-:W-:-:S02]  /*d8e0*/  IMAD.U32 R4, R64, 0x10000, RZ ;  /* 0x0001000040047824 */ /* 0x000fc400078e00ff */
[----:B------:R-:W-:Y:S01]  /*d8f0*/  FMUL.FTZ R32, R32, R63 ;  /* 0x0000003f20207220 */ /* 0x000fe20000410000 */
[----:B------:R-:W-:Y:S01]  /*d900*/  LOP3.LUT R60, R60, 0xffff0000, RZ, 0xc0, !PT ;  /* 0xffff00003c3c7812 */ /* 0x000fe200078ec0ff */
[----:B------:R-:W-:Y:S01]  /*d910*/  FFMA.FTZ R37, R24, R37, R38 ;  /* 0x0000002518257223 */ /* 0x000fe20000010026 */
[----:B------:R-:W-:Y:S01]  /*d920*/  LOP3.LUT R64, R64, 0xffff0000, RZ, 0xc0, !PT ;  /* 0xffff000040407812 */ /* 0x000fe200078ec0ff */
[----:B------:R-:W-:Y:S01]  /*d930*/  FFMA.FTZ R24, R5, R57, R26 ;  /* 0x0000003905187223 */ /* 0x000fe2000001001a */
        /* <DEDUP_REMOVED lines=26> */
.L_x_9532:
[----:B------:R-:W-:Y:S05]  /*dae0*/  BSYNC B1 ;  /* 0x0000000000017941 */ /* 0x000fea0003800000 */
.L_x_9531:
[----:B------:R-:W-:Y:S04]  /*daf0*/  BSSY B1, `(.L_x_9533) ;  /* 0x0000069000017945 */ /* 0x000fe80003800000 */
[----:B------:R-:W-:Y:S05]  /*db00*/  @P1 BRA `(.L_x_9534) ;  /* 0x00000004009c1947 */ /* 0x000fea0003800000 */
        /* <DEDUP_REMOVED lines=14> */
[----:B------:R-:W1:Y:S01]  /*dbf0*/  LDS.128 R4, [R228] ;  /* 0x00000000e4047984 */ /* 0x000e620000000c00 */
[----:B------:R-:W-:Y:S01]  /*dc00*/  PRMT R66, R66, 0x5410, R31 ;  /* 0x0000541042427816 */ /* 0x000fe2000000001f */
[----:B------:R-:W-:Y:S01]  /*dc10*/  IMAD.U32 R37, R73, 0x10000, RZ ;  /* 0x0001000049257824 */ /* 0x000fe200078e00ff */
[----:B------:R-:W-:Y:S01]  /*dc20*/  SHF.R.U32.HI R44, RZ, 0x10, R45 ;  /* 0x00000010ff2c7819 */ /* 0x000fe2000001162d */
[----:B------:R-:W-:Y:S01]  /*dc30*/  IMAD R21, R21, 0x2, R18 ;  /* 0x0000000215157824 */ /* 0x000fe200078e0212 */
[----:B------:R-:W-:Y:S01]  /*dc40*/  SHF.R.U64 R20, R42, 0x10, R43 ;  /* 0x000000102a147819 */ /* 0x000fe2000000122b */
[----:B------:R-:W-:Y:S01]  /*dc50*/  IMAD.U32 R35, R66, 0x10000, RZ ;  /* 0x0001000042237824 */ /* 0x000fe200078e00ff */
[----:B------:R-:W-:Y:S02]  /*dc60*/  PRMT R74, R74, 0x5410, R41 ;  /* 0x000054104a4a7816 */ /* 0x000fe40000000029 */
[----:B------:R-:W2:Y:S01]  /*dc70*/  LDS.128 R24, [R21+0x10400] ;  /* 0x0104000015187984 */ /* 0x000ea20000000c00 */
[----:B------:R-:W-:-:S02]  /*dc80*/  SHF.R.U32.HI R43, RZ, 0x10, R43 ;  /* 0x00000010ff2b7819 */ /* 0x000fc4000001162b */
[--C-:B0-----:R-:W-:Y:S01]  /*dc90*/  SHF.R.U64 R29, R46, 0x10, R47.reuse ;  /* 0x000000102e1d7819 */ /* 0x101fe2000000122f */
[----:B------:R-:W-:Y:S01]  /*dca0*/  IMAD.U32 R39, R74, 0x10000, RZ ;  /* 0x000100004a277824 */ /* 0x000fe200078e00ff */
[----:B------:R-:W-:Y:S02]  /*dcb0*/  PRMT R67, R67, 0x5410, R44 ;  /* 0x0000541043437816 */ /* 0x000fe4000000002c */
[----:B------:R-:W-:Y:S02]  /*dcc0*/  PRMT R75, R75, 0x5410, R20 ;  /* 0x000054104b4b7816 */ /* 0x000fe40000000014 */
[----:B------:R-:W-:Y:S02]  /*dcd0*/  SHF.R.U32.HI R46, RZ, 0x10, R47 ;  /* 0x00000010ff2e7819 */ /* 0x000fe4000001162f */
[----:B------:R-:W-:Y:S02]  /*dce0*/  PRMT R76, R76, 0x5410, R43 ;  /* 0x000054104c4c7816 */ /* 0x000fe4000000002b */
[----:B------:R-:W-:-:S02]  /*dcf0*/  PRMT R55, R55, 0x5410, R46 ;  /* 0x0000541037377816 */ /* 0x000fc4000000002e */
[----:B------:R-:W-:Y:S02]  /*dd00*/  LOP3.LUT R73, R73, 0xffff0000, RZ, 0xc0, !PT ;  /* 0xffff000049497812 */ /* 0x000fe400078ec0ff */
[----:B------:R-:W-:Y:S02]  /*dd10*/  LOP3.LUT R74, R74, 0xffff0000, RZ, 0xc0, !PT ;  /* 0xffff00004a4a7812 */ /* 0x000fe400078ec0ff */
[----:B------:R-:W-:Y:S01]  /*dd20*/  PRMT R54, R54, 0x5410, R29 ;  /* 0x0000541036367816 */ /* 0x000fe2000000001d */
        /* <DEDUP_REMOVED lines=8> */
[C---:B--2---:R-:W-:Y:S01]  /*ddb0*/  IMAD.U32 R31, R24.reuse, 0x10000, RZ ;  /* 0x00010000181f7824 */ /* 0x044fe200078e00ff */
        /* <DEDUP_REMOVED lines=12> */
[----:B------:R-:W-:Y:S01]  /*de80*/  FFMA.FTZ R45, R28, R31, -R45 ;  /* 0x0000001f1c2d7223 */ /* 0x000fe2000001082d */
[----:B------:R-:W-:Y:S02]  /*de90*/  IMAD.U32 R35, R55, 0x10000, RZ ;  /* 0x0001000037237824 */ /* 0x000fe400078e00ff */
[----:B------:R-:W-:Y:S01]  /*dea0*/  FMUL.FTZ R31, R34, R41 ;  /* 0x00000029221f7220 */ /* 0x000fe20000410000 */
[----:B------:R-:W-:Y:S01]  /*deb0*/  FFMA.FTZ R39, R28, R39, R37 ;  /* 0x000000271c277223 */ /* 0x000fe20000010025 */
[----:B------:R-:W-:Y:S01]  /*dec0*/  SHF.L.U32 R33, R26, 0x10, RZ ;  /* 0x000000101a217819 */ /* 0x000fe200000006ff */
[-C--:B------:R-:W-:Y:S01]  /*ded0*/  FMUL.FTZ R34, R34, R35.reuse ;  /* 0x0000002322227220 */ /* 0x080fe20000410000 */
[----:B------:R-:W-:Y:S01]  /*dee0*/  FFMA.FTZ R40, R30, R35, -R31 ;  /* 0x000000231e287223 */ /* 0x000fe2000001081f */
[----:B------:R-:W-:Y:S01]  /*def0*/  LOP3.LUT R31, R66, 0xffff0000, RZ, 0xc0, !PT ;  /* 0xffff0000421f7812 */ /* 0x000fe200078ec0ff */
[----:B------:R-:W-:Y:S01]  /*df00*/  FMUL.FTZ R35, R24, R73 ;  /* 0x0000004918237220 */ /* 0x000fe20000410000 */
[----:B------:R-:W-:Y:S01]  /*df10*/  LOP3.LUT R20, R67, 0xffff0000, RZ, 0xc0, !PT ;  /* 0xffff000043147812 */ /* 0x000fe200078ec0ff */
[----:B------:R-:W-:-:S02]  /*df20*/  IMAD.U32 R28, R75, 0x10000, RZ ;  /* 0x000100004b1c7824 */ /* 0x000fc400078e00ff */
[----:B------:R-:W-:Y:S01]  /*df30*/  FFMA.FTZ R41, R30, R41, R34 ;  /* 0x000000291e297223 */ /* 0x000fe20000010022 */
[-C--:B------:R-:W-:Y:S01]  /*df40*/  FMUL.FTZ R37, R24, R31.reuse ;  /* 0x0000001f18257220 */ /* 0x080fe20000410000 */
[----:B------:R-:W-:Y:S01]  /*df50*/  FFMA.FTZ R35, R4, R31, -R35 ;  /* 0x0000001f04237223 */ /* 0x000fe20000010823 */
[C---:B------:R-:W-:Y:S01]  /*df60*/  FMUL.FTZ R32, R25.reuse, R74 ;  /* 0x0000004a19207220 */ /* 0x040fe20000410000 */
[----:B------:R-:W-:Y:S02]  /*df70*/  IMAD.U32 R24, R54, 0x10000, RZ ;  /* 0x0001000036187824 */ /* 0x000fe400078e00ff */
[----:B------:R-:W-:Y:S01]  /*df80*/  FFMA.FTZ R30, R4, R73, R37 ;  /* 0x00000049041e7223 */ /* 0x000fe20000010025 */
[----:B------:R-:W-:Y:S01]  /*df90*/  FMUL.FTZ R25, R25, R20 ;  /* 0x0000001419197220 */ /* 0x000fe20000410000 */
[----:B------:R-:W-:Y:S01]  /*dfa0*/  FMUL.FTZ R4, R33, R28 ;  /* 0x0000001c21047220 */ /* 0x000fe20000410000 */
[C---:B------:R-:W-:Y:S01]  /*dfb0*/  FFMA.FTZ R32, R5.reuse, R20, -R32 ;  /* 0x0000001405207223 */ /* 0x040fe20000010820 */
[----:B------:R-:W-:Y:S01]  /*dfc0*/  LOP3.LUT R26, R26, 0xffff0000, RZ, 0xc0, !PT ;  /* 0xffff00001a1a7812 */ /* 0x000fe200078ec0ff */
[----:B------:R-:W-:Y:S01]  /*dfd0*/  FFMA.FTZ R74, R5, R74, R25 ;  /* 0x0000004a054a7223 */ /* 0x000fe20000010019 */
[----:B------:R-:W-:Y:S01]  /*dfe0*/  LOP3.LUT R27, R27, 0xffff0000, RZ, 0xc0, !PT ;  /* 0xffff00001b1b7812 */ /* 0x000fe200078ec0ff */
[-C--:B------:R-:W-:Y:S01]  /*dff0*/  FFMA.FTZ R20, R29, R24.reuse, -R4 ;  /* 0x000000181d147223 */ /* 0x080fe20000010804 */
[----:B------:R-:W-:Y:S01]  /*e000*/  LOP3.LUT R75, R75, 0xffff0000, RZ, 0xc0, !PT ;  /* 0xffff00004b4b7812 */ /* 0x000fe200078ec0ff */
[----:B------:R-:W-:Y:S01]  /*e010*/  FMUL.FTZ R34, R33, R24 ;  /* 0x0000001821227220 */ /* 0x000fe20000410000 */
[----:B------:R-:W-:-:S02]  /*e020*/  LOP3.LUT R76, R76, 0xffff0000, RZ, 0xc0, !PT ;  /* 0xffff00004c4c7812 */ /* 0x000fc400078ec0ff */
[----:B------:R-:W-:Y:S01]  /*e030*/  LOP3.LUT R5, R54, 0xffff0000, RZ, 0xc0, !PT ;  /* 0xffff000036057812 */ /* 0x000fe200078ec0ff */
[C---:B------:R-:W-:Y:S01]  /*e040*/  FMUL.FTZ R25, R26.reuse, R75 ;  /* 0x0000004b1a197220 */ /* 0x040fe20000410000 */
[----:B------:R-:W-:Y:S01]  /*e050*/  LOP3.LUT R4, R55, 0xffff0000, RZ, 0xc0, !PT ;  /* 0xffff000037047812 */ /* 0x000fe200078ec0ff */
[----:B------:R-:W-:Y:S01]  /*e060*/  FMUL.FTZ R24, R27, R76 ;  /* 0x0000004c1b187220 */ /* 0x000fe20000410000 */
[----:B------:R-:W-:Y:S01]  /*e070*/  FFMA.FTZ R34, R29, R28, R34 ;  /* 0x0000001c1d227223 */ /* 0x000fe20000010022 */
[-C--:B------:R-:W-:Y:S02]  /*e080*/  FMUL.FTZ R26, R26, R5.reuse ;  /* 0x000000051a1a7220 */ /* 0x080fe40000410000 */
        /* <DEDUP_REMOVED lines=15> */
.L_x_9534:
[----:B------:R-:W-:Y:S05]  /*e180*/  BSYNC B1 ;  /* 0x0000000000017941 */ /* 0x000fea0003800000 */
.L_x_9533:
[----:B------:R-:W-:Y:S01]  /*e190*/  PRMT R20, R3, 0x5410, R0 ;  /* 0x0000541003147816 */ /* 0x000fe20000000000 */
[----:B------:R-:W-:Y:S06]  /*e1a0*/  @P0 BRA `(.L_x_9518) ;  /* 0x00000004009c0947 */ /* 0x000fec0003800000 */
        /* <DEDUP_REMOVED lines=12> */
[----:B------:R-:W2:Y:S01]  /*e270*/  LDS.128 R4, [R227] ;  /* 0x00000000e3047984 */ /* 0x000ea20000000c00 */
[----:B------:R-:W-:Y:S02]  /*e280*/  SHF.R.U32.HI R9, RZ, 0x10, R9 ;  /* 0x00000010ff097819 */ /* 0x000fe40000011609 */
[----:B------:R-:W-:-:S02]  /*e290*/  IADD3 R3, R0, R3, R201 ;  /* 0x0000000300037210 */ /* 0x000fc40007ffe0c9 */
[--C-:B------:R-:W-:Y:S02]  /*e2a0*/  SHF.R.U64 R0, R10, 0x10, R11.reuse ;  /* 0x000000100a007819 */ /* 0x100fe4000000120b */
[----:B------:R-:W-:Y:S01]  /*e2b0*/  SHF.R.U32.HI R11, RZ, 0x10, R11 ;  /* 0x00000010ff0b7819 */ /* 0x000fe2000001160b */
[----:B------:R-:W-:Y:S01]  /*e2c0*/  IMAD R3, R3, 0x2, R18 ;  /* 0x0000000203037824 */ /* 0x000fe200078e0212 */
[----:B------:R-:W-:Y:S02]  /*e2d0*/  PRMT R56, R56, 0x5410, R13 ;  /* 0x0000541038387816 */ /* 0x000fe4000000000d */
[----:B------:R-:W-:Y:S02]  /*e2e0*/  PRMT R71, R71, 0x5410, R12 ;  /* 0x0000541047477816 */ /* 0x000fe4000000000c */
[----:B------:R-:W3:Y:S01]  /*e2f0*/  LDS.128 R24, [R3+0x10400] ;  /* 0x0104000003187984 */ /* 0x000ee20000000c00 */
[----:B------:R-:W-:Y:S02]  /*e300*/  PRMT R70, R70, 0x5410, R11 ;  /* 0x0000541046467816 */ /* 0x000fe4000000000b */
[----:B-1----:R-:W-:-:S02]  /*e310*/  SHF.R.U64 R28, R14, 0x10, R15 ;  /* 0x000000100e1c7819 */ /* 0x002fc4000000120f */
[----:B0-----:R-:W-:Y:S02]  /*e320*/  SHF.R.U32.HI R29, RZ, 0x10, R15 ;  /* 0x00000010ff1d7819 */ /* 0x001fe4000001160f */
[----:B------:R-:W-:Y:S02]  /*e330*/  PRMT R68, R68, 0x5410, R9 ;  /* 0x0000541044447816 */ /* 0x000fe40000000009 */
[----:B------:R-:W-:Y:S01]  /*e340*/  PRMT R72, R72, 0x5410, R21 ;  /* 0x0000541048487816 */ /* 0x000fe20000000015 */
[----:B------:R-:W-:Y:S01]  /*e350*/  IMAD.U32 R21, R71, 0x10000, RZ ;  /* 0x0001000047157824 */ /* 0x000fe200078e00ff */
[C---:B------:R-:W-:Y:S02]  /*e360*/  PRMT R28, R20.reuse, 0x5432, R28 ;  /* 0x00005432141c7816 */ /* 0x040fe4000000001c */
[----:B------:R-:W-:Y:S02]  /*e370*/  PRMT R29, R20, 0x5410, R29 ;  /* 0x00005410141d7816 */ /* 0x000fe4000000001d */
[----:B------:R-:W-:-:S02]  /*e380*/  PRMT R69, R69, 0x5410, R0 ;  /* 0x0000541045457816 */ /* 0x000fc40000000000 */
[----:B------:R-:W-:Y:S01]  /*e390*/  LOP3.LUT R71, R71, 0xffff0000, RZ, 0xc0, !PT ;  /* 0xffff000047477812 */ /* 0x000fe200078ec0ff */
[C---:B--2---:R-:W-:Y:S01]  /*e3a0*/  IMAD.U32 R0, R4.reuse, 0x10000, RZ ;  /* 0x0001000004007824 */ /* 0x044fe200078e00ff */
[----:B------:R-:W-:Y:S01]  /*e3b0*/  LOP3.LUT R4, R4, 0xffff0000, RZ, 0xc0, !PT ;  /* 0xffff000004047812 */ /* 0x000fe200078ec0ff */
[C---:B------:R-:W-:Y:S01]  /*e3c0*/  IMAD.U32 R8, R5.reuse, 0x10000, RZ ;  /* 0x0001000005087824 */ /* 0x040fe200078e00ff */
[----:B------:R-:W-:Y:S01]  /*e3d0*/  LOP3.LUT R5, R5, 0xffff0000, RZ, 0xc0, !PT ;  /* 0xffff000005057812 */ /* 0x000fe200078ec0ff */
[C---:B------:R-:W-:Y:S01]  /*e3e0*/  IMAD.U32 R10, R7.reuse, 0x10000, RZ ;  /* 0x00010000070a7824 */ /* 0x040fe200078e00ff */
[----:B------:R-:W-:Y:S01]  /*e3f0*/  LOP3.LUT R7, R7, 0xffff0000, RZ, 0xc0, !PT ;  /* 0xffff000007077812 */ /* 0x000fe200078ec0ff */
[C---:B------:R-:W-:Y:S01]  /*e400*/  IMAD.U32 R9, R6.reuse, 0x10000, RZ ;  /* 0x0001000006097824 */ /* 0x040fe200078e00ff */
[----:B------:R-:W-:Y:S02]  /*e410*/  LOP3.LUT R6, R6, 0xffff0000, RZ, 0xc0, !PT ;  /* 0xffff000006067812 */ /* 0x000fe400078ec0ff */
[C---:B---3--:R-:W-:Y:S01]  /*e420*/  SHF.L.U32 R11, R24.reuse, 0x10, RZ ;  /* 0x00000010180b7819 */ /* 0x048fe200000006ff */
[C---:B------:R-:W-:Y:S01]  /*e430*/  IMAD.U32 R13, R25.reuse, 0x10000, RZ ;  /* 0x00010000190d7824 */ /* 0x040fe200078e00ff */
[----:B------:R-:W-:Y:S01]  /*e440*/  LOP3.LUT R12, R24, 0xffff0000, RZ, 0xc0, !PT ;  /* 0xffff0000180c7812 */ /* 0x000fe200078ec0ff */
[----:B------:R-:W-:Y:S01]  /*e450*/  IMAD.U32 R14, R26, 0x10000, RZ ;  /* 0x000100001a0e7824 */ /* 0x000fe200078e00ff */
[----:B------:R-:W-:Y:S01]  /*e460*/  LOP3.LUT R24, R25, 0xffff0000, RZ, 0xc0, !PT ;  /* 0xffff000019187812 */ /* 0x000fe200078ec0ff */
[----:B------:R-:W-:Y:S01]  /*e470*/  IMAD.U32 R25, R56, 0x10000, RZ ;  /* 0x0001000038197824 */ /* 0x000fe200078e00ff */
[----:B------:R-:W-:Y:S01]  /*e480*/  LOP3.LUT R15, R26, 0xffff0000, RZ, 0xc0, !PT ;  /* 0xffff00001a0f7812 */ /* 0x000fe200078ec0ff */
[C---:B------:R-:W-:Y:S01]  /*e490*/  IMAD.U32 R20, R27.reuse, 0x10000, RZ ;  /* 0x000100001b147824 */ /* 0x040fe200078e00ff */
[----:B------:R-:W-:Y:S01]  /*e4a0*/  LOP3.LUT R26, R27, 0xffff0000, RZ, 0xc0, !PT ;  /* 0xffff00001b1a7812 */ /* 0x000fe200078ec0ff */
[----:B------:R-:W-:Y:S01]  /*e4b0*/  FMUL.FTZ R31, R11, R25 ;  /* 0x000000190b1f7220 */ /* 0x000fe20000410000 */
[----:B------:R-:W-:-:S02]  /*e4c0*/  IMAD.U32 R27, R68, 0x10000, RZ ;  /* 0x00010000441b7824 */ /* 0x000fc400078e00ff */
[-C--:B------:R-:W-:Y:S01]  /*e4d0*/  FMUL.FTZ R33, R11, R21.reuse ;  /* 0x000000150b217220 */ /* 0x080fe20000410000 */
[----:B------:R-:W-:Y:S02]  /*e4e0*/  IMAD.U32 R11, R72, 0x10000, RZ ;  /* 0x00010000480b7824 */ /* 0x000fe400078e00ff */
[----:B------:R-:W-:Y:S01]  /*e4f0*/  FFMA.FTZ R30, R0, R21, -R31 ;  /* 0x00000015001e7223 */ /* 0x000fe2000001081f */
[----:B------:R-:W-:Y:S01]  /*e500*/  FMUL.FTZ R35, R13, R27 ;  /* 0x0000001b0d237220 */ /* 0x000fe20000410000 */
[----:B------:R-:W-:Y:S02]  /*e510*/  IMAD.U32 R31, R70, 0x10000, RZ ;  /* 0x00010000461f7824 */ /* 0x000fe400078e00ff */
[----:B------:R-:W-:Y:S01]  /*e520*/  FFMA.FTZ R33, R0, R25, R33 ;  /* 0x0000001900217223 */ /* 0x000fe20000010021 */
[----:B------:R-:W-:Y:S02]  /*e530*/  IMAD.U32 R21, R29, 0x10000, RZ ;  /* 0x000100001d157824 */ /* 0x000fe400078e00ff */
[-C--:B------:R-:W-:Y:S01]  /*e540*/  FMUL.FTZ R13, R13, R11.reuse ;  /* 0x0000000b0d0d7220 */ /* 0x080fe20000410000 */
[----:B------:R-:W-:Y:S01]  /*e550*/  FFMA.FTZ R35, R8, R11, -R35 ;  /* 0x0000000b08237223 */ /* 0x000fe20000010823 */
[----:B------:R-:W-:Y:S01]  /*e560*/  FMUL.FTZ R25, R20, R31 ;  /* 0x0000001f14197220 */ /* 0x000fe20000410000 */
[----:B------:R-:W-:Y:S01]  /*e570*/  LOP3.LUT R11, R56, 0xffff0000, RZ, 0xc0, !PT ;  /* 0xffff0000380b7812 */ /* 0x000fe200078ec0ff */
[----:B------:R-:W-:Y:S01]  /*e580*/  FMUL.FTZ R0, R20, R21 ;  /* 0x0000001514007220 */ /* 0x000fe20000410000 */
[----:B------:R-:W-:Y:S01]  /*e590*/  FFMA.FTZ R27, R8, R27, R13 ;  /* 0x0000001b081b7223 */ /* 0x000fe2000001000d */
[----:B------:R-:W-:Y:S01]  /*e5a0*/  FFMA.FTZ R20, R10, R21, -R25 ;  /* 0x000000150a147223 */ /* 0x000fe20000010819 */
        /* <DEDUP_REMOVED lines=10> */
[C---:B------:R-:W-:Y:S01]  /*e650*/  FMUL.FTZ R12, R24.reuse, R68 ;  /* 0x00000044180c7220 */ /* 0x040fe20000410000 */
[----:B------:R-:W-:Y:S01]  /*e660*/  FMUL.FTZ R25, R24, R72 ;  /* 0x0000004818197220 */ /* 0x000fe20000410000 */
[----:B------:R-:W-:Y:S01]  /*e670*/  FMUL.FTZ R14, R14, R0 ;  /* 0x000000000e0e7220 */ /* 0x000fe20000410000 */
[----:B------:R-:W-:Y:S01]  /*e680*/  LOP3.LUT R69, R69, 0xffff0000, RZ, 0xc0, !PT ;  /* 0xffff000045457812 */ /* 0x000fe200078ec0ff */
[C---:B------:R-:W-:Y:S01]  /*e690*/  FFMA.FTZ R12, R5.reuse, R72, -R12 ;  /* 0x00000048050c7223 */ /* 0x040fe2000001080c */
[----:B------:R-:W-:Y:S01]  /*e6a0*/  LOP3.LUT R70, R70, 0xffff0000, RZ, 0xc0, !PT ;  /* 0xffff000046467812 */ /* 0x000fe200078ec0ff */
[----:B------:R-:W-:Y:S01]  /*e6b0*/  FFMA.FTZ R68, R5, R68, R25 ;  /* 0x0000004405447223 */ /* 0x000fe20000010019 */
[----:B------:R-:W-:Y:S01]  /*e6c0*/  LOP3.LUT R28, R28, 0xffff0000, RZ, 0xc0, !PT ;  /* 0xffff00001c1c7812 */ /* 0x000fe200078ec0ff */
[----:B------:R-:W-:Y:S01]  /*e6d0*/  FFMA.FTZ R14, R9, R8, R14 ;  /* 0x00000008090e7223 */ /* 0x000fe2000001000e */
[----:B------:R-:W-:Y:S01]  /*e6e0*/  LOP3.LUT R29, R29, 0xffff0000, RZ, 0xc0, !PT ;  /* 0xffff00001d1d7812 */ /* 0x000fe200078ec0ff */
[----:B------:R-:W-:Y:S01]  /*e6f0*/  FFMA.FTZ R0, R9, R0, -R4 ;  /* 0x0000000009007223 */ /* 0x000fe20000010804 */
        /* <DEDUP_REMOVED lines=18> */
.L_x_9518:
[----:B------:R-:W-:Y:S05]  /*e820*/  BSYNC B0 ;  /* 0x0000000000007941 */ /* 0x000fea0003800000 */
.L_x_9490:
        /* <DEDUP_REMOVED lines=8> */
.L_x_9488:
[----:B------:R-:W-:-:S05]  /*e8b0*/  IMAD.U32 R0, RZ, RZ, UR41 ;  /* 0x00000029ff007e24 */ /* 0x000fca000f8e00ff */
[----:B------:R-:W-:-:S13]  /*e8c0*/  ISETP.NE.AND P0, PT, R0, 0x3, PT ;  /* 0x000000030000780c */ /* 0x000fda0003f05270 */
[----:B------:R-:W-:Y:S05]  /*e8d0*/  @!P0 BRA `(.L_x_9535) ;  /* 0x0000000000048947 */ /* 0x000fea0003800000 */
[----:B------:R-:W-:Y:S01]  /*e8e0*/  BPT.TRAP 0x1 ;  /* 0x000000040000795c */ /* 0x000fe20000300000 */
.L_x_9535:
[----:B------:R-:W-:Y:S01]  /*e8f0*/  IMAD R0, R186, 0x8, R18 ;  /* 0x00000008ba007824 */ /* 0x000fe200078e0212 */
[----:B0--34-:R-:W-:-:S04]  /*e900*/  SHF.L.U32 R3, R189, 0x1f, RZ ;  /* 0x0000001fbd037819 */ /* 0x019fc800000006ff */
[----:B------:R0:W3:Y:S01]  /*e910*/  SYNCS.PHASECHK.TRANS64.TRYWAIT P1, [R0+URZ+0x28830], R3 ;  /* 0x02883003000075a7 */ /* 0x0000e2000802017f */
[----:B------:R-:W-:Y:S05]  /*e920*/  @!P0 BRA `(.L_x_9536) ;  /* 0x0000000000048947 */ /* 0x000fea0003800000 */
[----:B------:R-:W-:Y:S01]  /*e930*/  BPT.TRAP 0x1 ;  /* 0x000000040000795c */ /* 0x000fe20000300000 */
.L_x_9536:
[----:B---3--:R-:W-:Y:S05]  /*e940*/  @P1 BRA `(.L_x_9537) ;  /* 0x0000000000081947 */ /* 0x008fea0003800000 */
[----:B------:R-:W3:Y:S02]  /*e950*/  SYNCS.PHASECHK.TRANS64.TRYWAIT P1, [R0+URZ+0x28830], R3 ;  /* 0x02883003000075a7 */ /* 0x000ee4000802017f */
[----:B---3--:R-:W-:Y:S05]  /*e960*/  @!P1 BRA `(.L_x_9538) ;  /* 0x0000016000509947 */ /* 0x008fea0003800000 */
.L_x_9537:
[----:B------:R-:W-:Y:S05]  /*e970*/  WARPSYNC.ALL ;  /* 0x0000000000007948 */ /* 0x000fea0003800000 */
[----:B0--3--:R-:W-:Y:S01]  /*e980*/  IADD3 R3, R18, 0x18400, RZ ;  /* 0x0001840012037810 */ /* 0x009fe20007ffe0ff */
[----:B-12---:R-:W-:Y:S01]  /*e990*/  IMAD.MOV.U32 R7, RZ, RZ, 0x40000040 ;  /* 0x40000040ff077424 */ /* 0x006fe200078e00ff */
[----:B------:R-:W-:Y:S01]  /*e9a0*/  R2UR UR4, R36 ;  /* 0x00000000240472ca */ /* 0x000fe200000e0000 */
[----:B------:R-:W-:Y:S01]  /*e9b0*/  UMOV UR5, 0x40000040 ;  /* 0x4000004000057882 */ /* 0x000fe20000000000 */
[----:B------:R-:W-:Y:S01]  /*e9c0*/  SHF.R.U32.HI R3, RZ, 0x4, R3 ;  /* 0x00000004ff037819 */ /* 0x000fe20000011603 */
[----:B-----5:R-:W-:Y:S01]  /*e9d0*/  WARPGROUP.ARRIVE ;  /* 0x00000000000079c5 */ /* 0x020fe20000000000 */
[----:B------:R-:W-:Y:S01]  /*e9e0*/  R2UR UR7, R7 ;  /* 0x00000000070772ca */ /* 0x000fe200000e0000 */
[----:B------:R-:W-:Y:S01]  /*e9f0*/  IMAD.MOV.U32 R9, RZ, RZ, 0x40000040 ;  /* 0x40000040ff097424 */ /* 0x000fe200078e00ff */
[----:B------:R-:W-:Y:S01]  /*ea00*/  LOP3.LUT R3, R3, 0x3fff, RZ, 0xc0, !PT ;  /* 0x00003fff03037812 */ /* 0x000fe200078ec0ff */
[----:B------:R-:W-:Y:S01]  /*ea10*/  UMOV UR9, 0x40000040 ;  /* 0x4000004000097882 */ /* 0x000fe20000000000 */
[----:B------:R-:W-:Y:S01]  /*ea20*/  UMOV UR13, 0x40000040 ;  /* 0x40000040000d7882 */ /* 0x000fe20000000000 */
[----:B------:R-:W-:Y:S01]  /*ea30*/  UMOV UR17, 0x40000040 ;  /* 0x4000004000117882 */ /* 0x000fe20000000000 */
[----:B------:R-:W-:Y:S01]  /*ea40*/  LOP3.LUT R4, R3, 0x10000, RZ, 0xfc, !PT ;  /* 0x0001000003047812 */ /* 0x000fe200078efcff */
[----:B------:R-:W-:Y:S01]  /*ea50*/  UMOV UR21, 0x40000040 ;  /* 0x4000004000157882 */ /* 0x000fe20000000000 */
[----:B------:R-:W-:Y:S01]  /*ea60*/  R2UR UR11, R9 ;  /* 0x00000000090b72ca */ /* 0x000fe200000e0000 */
[----:B------:R-:W-:Y:S01]  /*ea70*/  ULOP3.LUT UR4, UR4, 0x10000, URZ, 0xfc, !UPT ;  /* 0x0001000004047892 */ /* 0x000fe2000f8efc3f */
[----:B------:R-:W-:Y:S01]  /*ea80*/  IMAD.MOV.U32 R9, RZ, RZ, 0x40000040 ;  /* 0x40000040ff097424 */ /* 0x000fe200078e00ff */
[----:B------:R-:W-:Y:S01]  /*ea90*/  UMOV UR25, 0x40000040 ;  /* 0x4000004000197882 */ /* 0x000fe20000000000 */
[----:B------:R-:W-:Y:S01]  /*eaa0*/  IMAD R6, R186, 0x800, R4 ;  /* 0x00000800ba067824 */ /* 0x000fe200078e0204 */
[----:B------:R-:W-:Y:S01]  /*eab0*/  UIADD3 UR8, UR4, 0x2, URZ ;  /* 0x0000000204087890 */ /* 0x000fe2000fffe03f */
[----:B------:R-:W-:Y:S01]  /*eac0*/  IMAD.MOV.U32 R7, RZ, RZ, 0x40000040 ;  /* 0x40000040ff077424 */ /* 0x000fe200078e00ff */
[----:B------:R-:W-:Y:S01]  /*ead0*/  R2UR UR15, R9 ;  /* 0x00000000090f72ca */ /* 0x000fe200000e0000 */
[C---:B------:R-:W-:Y:S01]  /*eae0*/  VIADD R8, R6.reuse, 0x2 ;  /* 0x0000000206087836 */ /* 0x040fe20000000000 */
[----:B------:R-:W-:Y:S01]  /*eaf0*/  R2UR UR6, R6 ;  /* 0x00000000060672ca */ /* 0x000fe200000e0000 */
[----:B------:R-:W-:Y:S01]  /*eb00*/  UIADD3 UR12, UR4, 0x4, URZ ;  /* 0x00000004040c7890 */ /* 0x000fe2000fffe03f */
[----:B------:R-:W-:Y:S01]  /*eb10*/  IMAD.MOV.U32 R9, RZ, RZ, 0x40000040 ;  /* 0x40000040ff097424 */ /* 0x000fe200078e00ff */
[----:B------:R-:W-:Y:S01]  /*eb20*/  UIADD3 UR16, UR4, 0x6, URZ ;  /* 0x0000000604107890 */ /* 0x000fe2000fffe03f */
[----:B------:R-:W-:Y:S01]  /*eb30*/  R2UR UR10, R8 ;  /* 0x00000000080a72ca */ /* 0x000fe200000e0000 */
[----:B------:R-:W-:Y:S01]  /*eb40*/  VIADD R8, R6, 0x4 ;  /* 0x0000000406087836 */ /* 0x000fe20000000000 */
[----:B------:R-:W-:Y:S01]  /*eb50*/  UIADD3 UR20, UR4, 0x400, URZ ;  /* 0x0000040004147890 */ /* 0x000fe2000fffe03f */
[----:B------:R-:W-:Y:S01]  /*eb60*/  R2UR UR19, R9 ;  /* 0x00000000091372ca */ /* 0x000fe200000e0000 */
[----:B------:R-:W-:Y:S01]  /*eb70*/  IMAD.MOV.U32 R9, RZ, RZ, 0x40000040 ;  /* 0x40000040ff097424 */ /* 0x000fe200078e00ff */
[----:B------:R-:W-:Y:S01]  /*eb80*/  UIADD3 UR24, UR4, 0x402, URZ ;  /* 0x0000040204187890 */ /* 0x000fe2000fffe03f */
[----:B------:R-:W-:Y:S01]  /*eb90*/  R2UR UR14, R8 ;  /* 0x00000000080e72ca */ /* 0x000fe200000e0000 */
[----:B------:R-:W-:Y:S01]  /*eba0*/  VIADD R8, R6, 0x6 ;  /* 0x0000000606087836 */ /* 0x000fe20000000000 */
[----:B------:R-:W-:-:S02]  /*ebb0*/  UIADD3 UR28, UR4, 0x404, URZ ;  /* 0x00000404041c7890 */ /* 0x000fc4000fffe03f */
[----:B------:R-:W-:Y:S01]  /*ebc0*/  HGMMA.64x128x16.F32.BF16 R24, gdesc[UR4], RZ, !UPT, gsb0 ;  /* 0x01e00000041879f0 */ /* 0x000fe2000c0018ff */
[----:B------:R-:W-:Y:S01]  /*ebd0*/  R2UR UR23, R9 ;  /* 0x00000000091772ca */ /* 0x000fe200000e0000 */
[----:B------:R-:W-:Y:S01]  /*ebe0*/  IMAD.MOV.U32 R9, RZ, RZ, 0x40000040 ;  /* 0x40000040ff097424 */ /* 0x000fe200078e00ff */
[----:B------:R-:W-:Y:S01]  /*ebf0*/  R2UR UR18, R8 ;  /* 0x00000000081272ca */ /* 0x000fe200000e0000 */
[----:B------:R-:W-:Y:S01]  /*ec00*/  VIADD R8, R6, 0x400 ;  /* 0x0000040006087836 */ /* 0x000fe20000000000 */
[----:B------:R-:W-:Y:S01]  /*ec10*/  UMOV UR29, 0x40000040 ;  /* 0x40000040001d7882 */ /* 0x000fe20000000000 */
[----:B------:R-:W-:Y:S01]  /*ec20*/  R2UR UR35, R7 ;  /* 0x00000000072372ca */ /* 0x000fe200000e0000 */
[----:B------:R-:W-:Y:S01]  /*ec30*/  UIADD3 UR32, UR4, 0x406, URZ ;  /* 0x0000040604207890 */ /* 0x000fe2000fffe03f */
[----:B------:R-:W-:Y:S01]  /*ec40*/  R2UR UR27, R9 ;  /* 0x00000000091b72ca */ /* 0x000fe200000e0000 */
[----:B------:R-:W-:Y:S01]  /*ec50*/  UMOV UR33, 0x40000040 ;  /* 0x4000004000217882 */ /* 0x000fe20000000000 */
[----:B------:R-:W-:Y:S01]  /*ec60*/  R2UR UR22, R8 ;  /* 0x00000000081672ca */ /* 0x000fe200000e0000 */
[----:B------:R-:W-:Y:S01]  /*ec70*/  VIADD R8, R6, 0x402 ;  /* 0x0000040206087836 */ /* 0x000fe20000000000 */
[----:B------:R-:W-:-:S04]  /*ec80*/  MOV R9, 0x40000040 ;  /* 0x4000004000097802 */ /* 0x000fc80000000f00 */
[----:B------:R-:W-:Y:S01]  /*ec90*/  R2UR UR26, R8 ;  /* 0x00000000081a72ca */ /* 0x000fe200000e0000 */
[C---:B------:R-:W-:Y:S01]  /*eca0*/  VIADD R8, R6.reuse, 0x404 ;  /* 0x0000040406087836 */ /* 0x040fe20000000000 */
[----:B------:R-:W-:Y:S01]  /*ecb0*/  R2UR UR31, R9 ;  /* 0x00000000091f72ca */ /* 0x000fe200000e0000 */
        /* <DEDUP_REMOVED lines=27> */
.L_x_9539:
[----:B------:R-:W0:Y:S01]  /*ee70*/  LDC R7, c[0x0][0x448] ;  /* 0x00011200ff077b82 */ /* 0x000e220000000800 */
[----:B------:R-:W-:Y:S01]  /*ee80*/  ULDC UR6, c[0x0][0x9d8] ;  /* 0x0002760000067ab9 */ /* 0x000fe20000000800 */
[----:B------:R-:W-:Y:S01]  /*ee90*/  ULDC UR48, c[0x0][0x988] ;  /* 0x0002620000307ab9 */ /* 0x000fe20000000800 */
[----:B------:R-:W-:Y:S01]  /*eea0*/  FMUL.FTZ R8, R28, UR6 ;  /* 0x000000061c087c20 */ /* 0x000fe20008410000 */
[----:B------:R-:W-:Y:S01]  /*eeb0*/  FMUL.FTZ R3, R24, UR6 ;  /* 0x0000000618037c20 */ /* 0x000fe20008410000 */
[----:B------:R-:W-:Y:S01]  /*eec0*/  FMUL.FTZ R24, R48, UR6 ;  /* 0x0000000630187c20 */ /* 0x000fe20008410000 */
[----:B------:R-:W-:Y:S02]  /*eed0*/  IMAD.IADD R48, R206, 0x1, R192 ;  /* 0x00000001ce307824 */ /* 0x000fe400078e02c0 */
[----:B------:R-:W-:Y:S01]  /*eee0*/  FMUL.FTZ R6, R29, UR6 ;  /* 0x000000061d067c20 */ /* 0x000fe20008410000 */
[----:B------:R-:W-:Y:S01]  /*eef0*/  FMUL.FTZ R50, R50, UR6 ;  /* 0x0000000632327c20 */ /* 0x000fe20008410000 */
[----:B------:R-:W-:-:S02]  /*ef00*/  IMAD.MOV.U32 R29, RZ, RZ, -0x80 ;  /* 0xffffff80ff1d7424 */ /* 0x000fc400078e00ff */
        /* <DEDUP_REMOVED lines=11> */
[----:B-1----:R-:W-:-:S02]  /*efc0*/  IMAD R50, R88, R29, 0x80 ;  /* 0x0000008058327424 */ /* 0x002fc400078e021d */
[----:B------:R-:W-:Y:S01]  /*efd0*/  FMUL.FTZ R42, R42, UR6 ;  /* 0x000000062a2a7c20 */ /* 0x000fe20008410000 */
[----:B------:R-:W-:Y:S01]  /*efe0*/  FMUL.FTZ R43, R43, UR6 ;  /* 0x000000062b2b7c20 */ /* 0x000fe20008410000 */
[----:B0-----:R-:W-:Y:S01]  /*eff0*/  ISETP.NE.AND P1, PT, R7, 0x1, PT ;  /* 0x000000010700780c */ /* 0x001fe20003f25270 */
[----:B------:R-:W-:Y:S01]  /*f000*/  FMUL.FTZ R46, R46, UR6 ;  /* 0x000000062e2e7c20 */ /* 0x000fe20008410000 */
[--C-:B------:R-:W-:Y:S01]  /*f010*/  IADD3 R97, -R193, 0x1, R50.reuse ;  /* 0x00000001c1617810 */ /* 0x100fe20007ffe132 */
[----:B------:R-:W-:Y:S01]  /*f020*/  FMUL.FTZ R47, R47, UR6 ;  /* 0x000000062f2f7c20 */ /* 0x000fe20008410000 */
[----:B------:R0:W1:Y:S01]  /*f030*/  MUFU.TANH R99, R27 ;  /* 0x0000001b00637308 */ /* 0x0000620000002400 */
[----:B------:R-:W-:Y:S01]  /*f040*/  IADD3 R50, -R193, R195, R50 ;  /* 0x000000c3c1327210 */ /* 0x000fe20007ffe132 */
[----:B------:R-:W-:Y:S01]  /*f050*/  FMUL.FTZ R63, R63, UR6 ;  /* 0x000000063f3f7c20 */ /* 0x000fe20008410000 */
[----:B------:R-:W-:Y:S01]  /*f060*/  IADD3 R97, -R194, R97, R195 ;  /* 0x00000061c2617210 */ /* 0x000fe20007ffe1c3 */
[----:B------:R-:W-:Y:S01]  /*f070*/  FMUL.FTZ R15, R44, UR6 ;  /* 0x000000062c0f7c20 */ /* 0x000fe20008410000 */
[----:B------:R-:W-:Y:S01]  /*f080*/  FMUL.FTZ R59, R59, UR6 ;  /* 0x000000063b3b7c20 */ /* 0x000fe20008410000 */
[----:B------:R-:W-:Y:S01]  /*f090*/  FMUL.FTZ R51, R51, UR6 ;  /* 0x0000000633337c20 */ /* 0x000fe20008410000 */
[----:B------:R-:W-:Y:S01]  /*f0a0*/  FMUL.FTZ R54, R54, UR6 ;  /* 0x0000000636367c20 */ /* 0x000fe20008410000 */
[----:B------:R-:W3:Y:S01]  /*f0b0*/  MUFU.TANH R30, R30 ;  /* 0x0000001e001e7308 */ /* 0x000ee20000002400 */
[----:B------:R-:W4:Y:S01]  /*f0c0*/  @P1 LDC R7, c[0x0][0x44c] ;  /* 0x00011300ff071b82 */ /* 0x000f220000000800 */
[----:B------:R-:W-:Y:S01]  /*f0d0*/  FMUL.FTZ R21, R49, UR6 ;  /* 0x0000000631157c20 */ /* 0x000fe20008410000 */
[----:B------:R-:W-:Y:S01]  /*f0e0*/  FMUL.FTZ R55, R55, UR6 ;  /* 0x0000000637377c20 */ /* 0x000fe20008410000 */
[----:B0-----:R-:W-:Y:S01]  /*f0f0*/  FMUL.FTZ R27, R57, UR6 ;  /* 0x00000006391b7c20 */ /* 0x001fe20008410000 */
[----:B------:R-:W-:Y:S01]  /*f100*/  FMUL.FTZ R20, R45, UR6 ;  /* 0x000000062d147c20 */ /* 0x000fe20008410000 */
[----:B------:R-:W-:Y:S01]  /*f110*/  FMUL.FTZ R26, R53, UR6 ;  /* 0x00000006351a7c20 */ /* 0x000fe20008410000 */
[----:B------:R-:W-:Y:S01]  /*f120*/  FMUL.FTZ R58, R58, UR6 ;  /* 0x000000063a3a7c20 */ /* 0x000fe20008410000 */
[----:B------:R0:W5:Y:S01]  /*f130*/  MUFU.TANH R93, R31 ;  /* 0x0000001f005d7308 */ /* 0x0001620000002400 */
[----:B------:R-:W2:Y:S01]  /*f140*/  @P1 LDC R28, c[0x0][0x450] ;  /* 0x00011400ff1c1b82 */ /* 0x000ea20000000800 */
        /* <DEDUP_REMOVED lines=15> */
[----:B----4-:R-:W-:-:S04]  /*f240*/  @P1 IMAD.HI.U32 R7, R48, R7, RZ ;  /* 0x0000000730071227 */ /* 0x010fc800078e00ff */
[----:B------:R-:W-:Y:S01]  /*f250*/  FMUL.FTZ R83, R83, UR6 ;  /* 0x0000000653537c20 */ /* 0x000fe20008410000 */
[----:B------:R-:W-:Y:S01]  /*f260*/  FMUL.FTZ R86, R86, UR6 ;  /* 0x0000000656567c20 */ /* 0x000fe20008410000 */
[----:B------:R-:W-:Y:S01]  /*f270*/  FMUL.FTZ R87, R87, UR6 ;  /* 0x0000000657577c20 */ /* 0x000fe20008410000 */
[----:B------:R-:W-:Y:S01]  /*f280*/  FMUL.FTZ R13, R41, UR6 ;  /* 0x00000006290d7c20 */ /* 0x000fe20008410000 */
[----:B------:R-:W-:Y:S01]  /*f290*/  FMUL.FTZ R5, R25, UR6 ;  /* 0x0000000619057c20 */ /* 0x000fe20008410000 */
[----:B------:R-:W-:Y:S01]  /*f2a0*/  FMUL.FTZ R61, R61, UR6 ;  /* 0x000000063d3d7c20 */ /* 0x000fe20008410000 */
[----:B------:R-:W4:Y:S01]  /*f2b0*/  MUFU.TANH R38, R38 ;  /* 0x0000002600267308 */ /* 0x000f220000002400 */
[----:B--2---:R-:W-:Y:S01]  /*f2c0*/  @P1 SHF.R.U32.HI R48, RZ, R28, R7 ;  /* 0x0000001cff301219 */ /* 0x004fe20000011607 */
[----:B------:R-:W-:Y:S01]  /*f2d0*/  FMUL.FTZ R73, R73, UR6 ;  /* 0x0000000649497c20 */ /* 0x000fe20008410000 */
[----:B------:R-:W-:Y:S01]  /*f2e0*/  FMUL.FTZ R25, R52, UR6 ;  /* 0x0000000634197c20 */ /* 0x000fe20008410000 */
[----:B------:R-:W-:Y:S01]  /*f2f0*/  FMUL.FTZ R28, R56, UR6 ;  /* 0x00000006381c7c20 */ /* 0x000fe20008410000 */
[----:B------:R-:W-:Y:S01]  /*f300*/  FMUL.FTZ R64, R64, UR6 ;  /* 0x0000000640407c20 */ /* 0x000fe20008410000 */
[----:B------:R-:W0:Y:S01]  /*f310*/  SHFL.IDX PT, R7, R48, 0x1, 0x1c1f ;  /* 0x003c1f0030077f89 */ /* 0x000e2200000e0000 */
[----:B------:R-:W-:Y:S01]  /*f320*/  FMUL.FTZ R68, R68, UR6 ;  /* 0x0000000644447c20 */ /* 0x000fe20008410000 */
[----:B------:R-:W2:Y:S01]  /*f330*/  MUFU.TANH R39, R39 ;  /* 0x0000002700277308 */ /* 0x000ea20000002400 */
[----:B------:R-:W-:Y:S01]  /*f340*/  FMUL.FTZ R69, R69, UR6 ;  /* 0x0000000645457c20 */ /* 0x000fe20008410000 */
[----:B------:R-:W2:Y:S01]  /*f350*/  SHFL.IDX PT, R48, R48, RZ, 0x1c1f ;  /* 0x001c1fff30307589 */ /* 0x000ea200000e0000 */
[----:B------:R-:W-:Y:S01]  /*f360*/  VIADD R0, R0, 0x28840 ;  /* 0x0002884000007836 */ /* 0x000fe20000000000 */
[----:B------:R-:W-:Y:S01]  /*f370*/  ULDC UR46, c[0x0][0x9d8] ;  /* 0x00027600002e7ab9 */ /* 0x000fe20000000800 */
[----:B------:R-:W-:Y:S01]  /*f380*/  ULDC UR47, c[0x0][0x9d8] ;  /* 0x00027600002f7ab9 */ /* 0x000fe20000000800 */
[----:B------:R-:W-:Y:S01]  /*f390*/  ULDC UR44, c[0x0][0x988] ;  /* 0x00026200002c7ab9 */ /* 0x000fe20000000800 */
[----:B------:R-:W-:Y:S01]  /*f3a0*/  ULDC UR45, c[0x0][0x988] ;  /* 0x00026200002d7ab9 */ /* 0x000fe20000000800 */
[----:B------:R-:W2:Y:S01]  /*f3b0*/  MUFU.TANH R42, R42 ;  /* 0x0000002a002a7308 */ /* 0x000ea20000002400 */
[----:B------:R-:W-:-:S02]  /*f3c0*/  CS2R R150, SRZ ;  /* 0x0000000000967805 */ /* 0x000fc4000001ff00 */
[----:B------:R-:W-:Y:S02]  /*f3d0*/  CS2R R148, SRZ ;  /* 0x0000000000947805 */ /* 0x000fe4000001ff00 */
[----:B------:R-:W-:Y:S02]  /*f3e0*/  CS2R R146, SRZ ;  /* 0x0000000000927805 */ /* 0x000fe4000001ff00 */
[----:B------:R-:W-:Y:S02]  /*f3f0*/  CS2R R144, SRZ ;  /* 0x0000000000907805 */ /* 0x000fe4000001ff00 */
[----:B------:R-:W-:Y:S02]  /*f400*/  CS2R R142, SRZ ;  /* 0x00000000008e7805 */ /* 0x000fe4000001ff00 */
[----:B------:R-:W-:Y:S02]  /*f410*/  CS2R R140, SRZ ;  /* 0x00000000008c7805 */ /* 0x000fe4000001ff00 */
[----:B------:R-:W-:Y:S01]  /*f420*/  CS2R R138, SRZ ;  /* 0x00000000008a7805 */ /* 0x000fe2000001ff00 */
[----:B------:R-:W2:Y:S01]  /*f430*/  MUFU.TANH R43, R43 ;  /* 0x0000002b002b7308 */ /* 0x000ea20000002400 */
[----:B------:R-:W-:-:S02]  /*f440*/  CS2R R136, SRZ ;  /* 0x0000000000887805 */ /* 0x000fc4000001ff00 */
[----:B------:R-:W-:Y:S02]  /*f450*/  CS2R R134, SRZ ;  /* 0x0000000000867805 */ /* 0x000fe4000001ff00 */
[----:B------:R-:W-:Y:S02]  /*f460*/  CS2R R132, SRZ ;  /* 0x0000000000847805 */ /* 0x000fe4000001ff00 */
[----:B------:R-:W-:Y:S02]  /*f470*/  CS2R R130, SRZ ;  /* 0x0000000000827805 */ /* 0x000fe4000001ff00 */
[----:B------:R-:W-:Y:S02]  /*f480*/  CS2R R128, SRZ ;  /* 0x0000000000807805 */ /* 0x000fe4000001ff00 */
[----:B0-----:R-:W-:Y:S01]  /*f490*/  VIADDMNMX R31, R7, R97, R50, PT ;  /* 0x00000061071f7246 */ /* 0x001fe20003800132 */
[----:B------:R-:W-:Y:S01]  /*f4a0*/  FMUL.FTZ R7, R67, UR6 ;  /* 0x0000000643077c20 */ /* 0x000fe20008410000 */
[----:B------:R-:W0:Y:S01]  /*f4b0*/  MUFU.TANH R46, R46 ;  /* 0x0000002e002e7308 */ /* 0x000e220000002400 */
[----:B------:R-:W-:-:S02]  /*f4c0*/  CS2R R126, SRZ ;  /* 0x00000000007e7805 */ /* 0x000fc4000001ff00 */
[C---:B------:R-:W-:Y:S02]  /*f4d0*/  ISETP.GT.AND P2, PT, R31.reuse, RZ, PT ;  /* 0x000000ff1f00720c */ /* 0x040fe40003f44270 */
[----:B------:R-:W-:Y:S02]  /*f4e0*/  CS2R R124, SRZ ;  /* 0x00000000007c7805 */ /* 0x000fe4000001ff00 */
[C---:B------:R-:W-:Y:S02]  /*f4f0*/  ISETP.GT.AND P3, PT, R31.reuse, 0x1, PT ;  /* 0x000000011f00780c */ /* 0x040fe40003f64270 */
[----:B------:R-:W-:Y:S02]  /*f500*/  CS2R R122, SRZ ;  /* 0x00000000007a7805 */ /* 0x000fe4000001ff00 */
[----:B------:R-:W-:Y:S02]  /*f510*/  ISETP.GT.AND P4, PT, R31, 0x8, PT ;  /* 0x000000081f00780c */ /* 0x000fe40003f84270 */
[----:B------:R-:W-:-:S02]  /*f520*/  CS2R R120, SRZ ;  /* 0x0000000000787805 */ /* 0x000fc4000001ff00 */
[----:B------:R-:W-:Y:S01]  /*f530*/  FSEL R101, R101, -INF , P2 ;  /* 0xff80000065657808 */ /* 0x000fe20001000000 */
[----:B------:R-:W0:Y:S01]  /*f540*/  MUFU.TANH R47, R47 ;  /* 0x0000002f002f7308 */ /* 0x000e220000002400 */
[----:B-1----:R-:W-:Y:S02]  /*f550*/  FSEL R99, R99, -INF , P3 ;  /* 0xff80000063637808 */ /* 0x002fe40001800000 */
[----:B------:R-:W-:Y:S02]  /*f560*/  CS2R R118, SRZ ;  /* 0x0000000000767805 */ /* 0x000fe4000001ff00 */
[----:B---3--:R-:W-:Y:S02]  /*f570*/  FSEL R95, R30, -INF , P4 ;  /* 0xff8000001e5f7808 */ /* 0x008fe40002000000 */
[----:B------:R-:W-:Y:S02]  /*f580*/  CS2R R116, SRZ ;  /* 0x0000000000747805 */ /* 0x000fe4000001ff00 */
[----:B------:R-:W-:-:S02]  /*f590*/  ISETP.GT.AND P2, PT, R31, 0x9, PT ;  /* 0x000000091f00780c */ /* 0x000fc40003f44270 */
[----:B------:R-:W-:Y:S02]  /*f5a0*/  CS2R R114, SRZ ;  /* 0x0000000000727805 */ /* 0x000fe4000001ff00 */
[----:B------:R-:W-:Y:S01]  /*f5b0*/  FMNMX.FTZ R30, R101, R99, !PT ;  /* 0x00000063651e7209 */ /* 0x000fe20007810000 */
[----:B------:R2:W-:Y:S01]  /*f5c0*/  MUFU.TANH R44, R63 ;  /* 0x0000003f002c7308 */ /* 0x0005e20000002400 */
[----:B------:R-:W-:Y:S02]  /*f5d0*/  ISETP.GT.AND P3, PT, R31, 0x10, PT ;  /* 0x000000101f00780c */ /* 0x000fe40003f64270 */
[----:B------:R-:W-:Y:S02]  /*f5e0*/  CS2R R112, SRZ ;  /* 0x0000000000707805 */ /* 0x000fe4000001ff00 */
[----:B-----5:R-:W-:Y:S02]  /*f5f0*/  FSEL R93, R93, -INF , P2 ;  /* 0xff8000005d5d7808 */ /* 0x020fe40001000000 */
[----:B------:R-:W-:-:S02]  /*f600*/  CS2R R110, SRZ ;  /* 0x00000000006e7805 */ /* 0x000fc4000001ff00 */
[----:B------:R-:W-:Y:S02]  /*f610*/  FMNMX.FTZ R30, R95, R30, !PT ;  /* 0x0000001e5f1e7209 */ /* 0x000fe40007810000 */
[----:B------:R-:W-:Y:S02]  /*f620*/  CS2R R108, SRZ ;  /* 0x00000000006c7805 */ /* 0x000fe4000001ff00 */
[----:B------:R-:W-:Y:S01]  /*f630*/  ISETP.GT.AND P2, PT, R31, 0x11, PT ;  /* 0x000000111f00780c */ /* 0x000fe20003f44270 */
[----:B------:R1:W-:Y:S01]  /*f640*/  MUFU.TANH R29, R59 ;  /* 0x0000003b001d7308 */ /* 0x0003e20000002400 */
[----:B------:R-:W-:Y:S02]  /*f650*/  FSEL R91, R34, -INF , P3 ;  /* 0xff800000225b7808 */ /* 0x000fe40001800000 */
[----:B------:R-:W-:Y:S02]  /*f660*/  CS2R R106, SRZ ;  /* 0x00000000006a7805 */ /* 0x000fe4000001ff00 */
[----:B------:R-:W-:-:S02]  /*f670*/  FMNMX.FTZ R30, R93, R30, !PT ;  /* 0x0000001e5d1e7209 */ /* 0x000fc40007810000 */
[----:B------:R-:W-:Y:S02]  /*f680*/  CS2R R104, SRZ ;  /* 0x0000000000687805 */ /* 0x000fe4000001ff00 */
[----:B------:R-:W-:Y:S02]  /*f690*/  ISETP.GT.AND P3, PT, R31, 0x18, PT ;  /* 0x000000181f00780c */ /* 0x000fe40003f64270 */
[----:B------:R-:W-:Y:S02]  /*f6a0*/  CS2R R102, SRZ ;  /* 0x0000000000667805 */ /* 0x000fe4000001ff00 */
[----:B------:R-:W-:Y:S01]  /*f6b0*/  FSEL R89, R35, -INF , P2 ;  /* 0xff80000023597808 */ /* 0x000fe20001000000 */
[----:B------:R-:W3:Y:S01]  /*f6c0*/  MUFU.TANH R49, R51 ;  /* 0x0000003300317308 */ /* 0x000ee20000002400 */
[----:B------:R-:W-:Y:S02]  /*f6d0*/  FMNMX.FTZ R30, R91, R30, !PT ;  /* 0x0000001e5b1e7209 */ /* 0x000fe40007810000 */
[----:B------:R-:W-:-:S02]  /*f6e0*/  ISETP.GT.AND P2, PT, R31, 0x19, PT ;  /* 0x000000191f00780c */ /* 0x000fc40003f44270 */
[----:B----4-:R-:W-:Y:S02]  /*f6f0*/  FSEL R67, R38, -INF , P3 ;  /* 0xff80000026437808 */ /* 0x010fe40001800000 */
[----:B------:R-:W-:Y:S01]  /*f700*/  FMNMX.FTZ R30, R89, R30, !PT ;  /* 0x0000001e591e7209 */ /* 0x000fe20007810000 */
[----:B------:R-:W4:Y:S01]  /*f710*/  MUFU.TANH R54, R54 ;  /* 0x0000003600367308 */ /* 0x000f220000002400 */
[----:B------:R-:W-:Y:S02]  /*f720*/  ISETP.GT.AND P3, PT, R31, 0x20, PT ;  /* 0x000000201f00780c */ /* 0x000fe40003f64270 */
[----:B--2---:R-:W-:Y:S02]  /*f730*/  FSEL R63, R39, -INF , P2 ;  /* 0xff800000273f7808 */ /* 0x004fe40001000000 */
[----:B------:R-:W-:Y:S02]  /*f740*/  FMNMX.FTZ R30, R67, R30, !PT ;  /* 0x0000001e431e7209 */ /* 0x000fe40007810000 */
[----:B------:R-:W-:Y:S01]  /*f750*/  ISETP.GT.AND P2, PT, R31, 0x21, PT ;  /* 0x000000211f00780c */ /* 0x000fe20003f44270 */
[----:B------:R0:W2:Y:S01]  /*f760*/  MUFU.TANH R45, R55 ;  /* 0x00000037002d7308 */ /* 0x0000a20000002400 */
[----:B-1----:R-:W-:-:S02]  /*f770*/  FSEL R59, R42, -INF , P3 ;  /* 0xff8000002a3b7808 */ /* 0x002fc40001800000 */
[----:B------:R-:W-:Y:S02]  /*f780*/  FMNMX.FTZ R30, R63, R30, !PT ;  /* 0x0000001e3f1e7209 */ /* 0x000fe40007810000 */
[----:B------:R-:W-:Y:S02]  /*f790*/  ISETP.GT.AND P3, PT, R31, 0x28, PT ;  /* 0x000000281f00780c */ /* 0x000fe40003f64270 */
[----:B------:R-:W-:Y:S01]  /*f7a0*/  FSEL R57, R43, -INF , P2 ;  /* 0xff8000002b397808 */ /* 0x000fe20001000000 */
[----:B------:R-:W1:Y:S01]  /*f7b0*/  MUFU.TANH R33, R58 ;  /* 0x0000003a00217308 */ /* 0x000e620000002400 */
[----:B------:R-:W-:Y:S02]  /*f7c0*/  FMNMX.FTZ R30, R59, R30, !PT ;  /* 0x0000001e3b1e7209 */ /* 0x000fe40007810000 */
[----:B------:R-:W-:Y:S02]  /*f7d0*/  ISETP.GT.AND P2, PT, R31, 0x29, PT ;  /* 0x000000291f00780c */ /* 0x000fe40003f44270 */
[----:B0-----:R-:W-:-:S02]  /*f7e0*/  FSEL R55, R46, -INF , P3 ;  /* 0xff8000002e377808 */ /* 0x001fc40001800000 */
[----:B------:R-:W-:Y:S01]  /*f7f0*/  FMNMX.FTZ R30, R57, R30, !PT ;  /* 0x0000001e391e7209 */ /* 0x000fe20007810000 */
[----:B------:R0:W5:Y:S01]  /*f800*/  MUFU.TANH R37, R62 ;  /* 0x0000003e00257308 */ /* 0x0001620000002400 */
[----:B------:R-:W-:Y:S02]  /*f810*/  ISETP.GT.AND P3, PT, R31, 0x30, PT ;  /* 0x000000301f00780c */ /* 0x000fe40003f64270 */
[----:B------:R-:W-:Y:S02]  /*f820*/  FSEL R53, R47, -INF , P2 ;  /* 0xff8000002f357808 */ /* 0x000fe40001000000 */
[----:B------:R-:W-:Y:S02]  /*f830*/  FMNMX.FTZ R30, R55, R30, !PT ;  /* 0x0000001e371e7209 */ /* 0x000fe40007810000 */
[----:B------:R-:W-:Y:S01]  /*f840*/  ISETP.GT.AND P2, PT, R31, 0x31, PT ;  /* 0x000000311f00780c */ /* 0x000fe20003f44270 */
[----:B------:R-:W5:Y:S01]  /*f850*/  MUFU.TANH R66, R66 ;  /* 0x0000004200427308 */ /* 0x000f620000002400 */
[----:B------:R-:W-:Y:S01]  /*f860*/  FSEL R51, R32, -INF , P3 ;  /* 0xff80000020337808 */ /* 0x000fe20001800000 */
[----:B0-----:R-:W-:Y:S01]  /*f870*/  FMUL.FTZ R62, R60, UR6 ;  /* 0x000000063c3e7c20 */ /* 0x001fe20008410000 */
[----:B------:R-:W-:-:S02]  /*f880*/  FMNMX.FTZ R30, R53, R30, !PT ;  /* 0x0000001e351e7209 */ /* 0x000fc40007810000 */
[----:B------:R-:W-:Y:S02]  /*f890*/  ISETP.GT.AND P3, PT, R31, 0x38, PT ;  /* 0x000000381f00780c */ /* 0x000fe40003f64270 */
[----:B---3--:R-:W-:Y:S01]  /*f8a0*/  FSEL R49, R49, -INF , P2 ;  /* 0xff80000031317808 */ /* 0x008fe20001000000 */
[----:B------:R0:W3:Y:S01]  /*f8b0*/  MUFU.TANH R34, R7 ;  /* 0x0000000700227308 */ /* 0x0000e20000002400 */
[----:B------:R-:W-:Y:S02]  /*f8c0*/  FMNMX.FTZ R30, R51, R30, !PT ;  /* 0x0000001e331e7209 */ /* 0x000fe40007810000 */
[----:B------:R-:W-:Y:S02]  /*f8d0*/  ISETP.GT.AND P2, PT, R31, 0x39, PT ;  /* 0x000000391f00780c */ /* 0x000fe40003f44270 */
[----:B----4-:R-:W-:Y:S02]  /*f8e0*/  FSEL R47, R54, -INF , P3 ;  /* 0xff800000362f7808 */ /* 0x010fe40001800000 */
[----:B------:R-:W-:Y:S01]  /*f8f0*/  FMNMX.FTZ R30, R49, R30, !PT ;  /* 0x0000001e311e7209 */ /* 0x000fe20007810000 */
[----:B------:R-:W4:Y:S01]  /*f900*/  MUFU.TANH R70, R70 ;  /* 0x0000004600467308 */ /* 0x000f220000002400 */
[----:B------:R-:W-:-:S02]  /*f910*/  ISETP.GT.AND P3, PT, R31, 0x40, PT ;  /* 0x000000401f00780c */ /* 0x000fc40003f64270 */
[----:B--2---:R-:W-:Y:S02]  /*f920*/  FSEL R45, R45, -INF , P2 ;  /* 0xff8000002d2d7808 */ /* 0x004fe40001000000 */
[----:B------:R-:W-:Y:S02]  /*f930*/  FMNMX.FTZ R30, R47, R30, !PT ;  /* 0x0000001e2f1e7209 */ /* 0x000fe40007810000 */
[----:B------:R-:W-:Y:S01]  /*f940*/  ISETP.GT.AND P2, PT, R31, 0x41, PT ;  /* 0x000000411f00780c */ /* 0x000fe20003f44270 */
[----:B------:R-:W2:Y:S01]  /*f950*/  MUFU.TANH R42, R71 ;  /* 0x00000047002a7308 */ /* 0x000ea20000002400 */
[----:B-1----:R-:W-:Y:S02]  /*f960*/  FSEL R33, R33, -INF , P3 ;  /* 0xff80000021217808 */ /* 0x002fe40001800000 */
[----:B------:R-:W-:Y:S02]  /*f970*/  FMNMX.FTZ R30, R45, R30, !PT ;  /* 0x0000001e2d1e7209 */ /* 0x000fe40007810000 */
[----:B------:R-:W-:-:S02]  /*f980*/  ISETP.GT.AND P3, PT, R31, 0x48, PT ;  /* 0x000000481f00780c */ /* 0x000fc40003f64270 */
[----:B------:R-:W-:Y:S01]  /*f990*/  FSEL R32, R29, -INF , P2 ;  /* 0xff8000001d207808 */ /* 0x000fe20001000000 */
[----:B------:R-:W1:Y:S01]  /*f9a0*/  MUFU.TANH R35, R74 ;  /* 0x0000004a00237308 */ /* 0x000e620000002400 */
[----:B0-----:R-:W-:Y:S02]  /*f9b0*/  FMNMX.FTZ R7, R33, R30, !PT ;  /* 0x0000001e21077209 */ /* 0x001fe40007810000 */
[----:B------:R-:W-:Y:S02]  /*f9c0*/  ISETP.GT.AND P2, PT, R31, 0x49, PT ;  /* 0x000000491f00780c */ /* 0x000fe40003f44270 */
[----:B-----5:R-:W-:Y:S02]  /*f9d0*/  FSEL R37, R37, -INF , P3 ;  /* 0xff80000025257808 */ /* 0x020fe40001800000 */
[----:B------:R-:W-:Y:S01]  /*f9e0*/  FMNMX.FTZ R30, R32, R7, !PT ;  /* 0x00000007201e7209 */ /* 0x000fe20007810000 */
[----:B------:R-:W0:Y:S01]  /*f9f0*/  MUFU.TANH R40, R75 ;  /* 0x0000004b00287308 */ /* 0x000e220000002400 */
[----:B------:R-:W-:-:S02]  /*fa00*/  ISETP.GT.AND P3, PT, R31, 0x50, PT ;  /* 0x000000501f00780c */ /* 0x000fc40003f64270 */
[----:B------:R-:W-:Y:S02]  /*fa10*/  FSEL R44, R44, -INF , P2 ;  /* 0xff8000002c2c7808 */ /* 0x000fe40001000000 */
[----:B------:R-:W-:Y:S02]  /*fa20*/  FMNMX.FTZ R7, R37, R30, !PT ;  /* 0x0000001e25077209 */ /* 0x000fe40007810000 */
[----:B------:R-:W-:Y:S01]  /*fa30*/  ISETP.GT.AND P2, PT, R31, 0x51, PT ;  /* 0x000000511f00780c */ /* 0x000fe20003f44270 */
[----:B------:R-:W5:Y:S01]  /*fa40*/  MUFU.TANH R36, R78 ;  /* 0x0000004e00247308 */ /* 0x000f620000002400 */
[----:B------:R-:W-:Y:S01]  /*fa50*/  FSEL R38, R66, -INF , P3 ;  /* 0xff80000042267808 */ /* 0x000fe20001800000 */
[----:B------:R-:W-:Y:S01]  /*fa60*/  FMUL.FTZ R66, R77, UR6 ;  /* 0x000000064d427c20 */ /* 0x000fe20008410000 */
[----:B------:R-:W-:Y:S02]  /*fa70*/  FMNMX.FTZ R7, R44, R7, !PT ;  /* 0x000000072c077209 */ /* 0x000fe40007810000 */
[----:B------:R-:W-:-:S02]  /*fa80*/  ISETP.GT.AND P3, PT, R31, 0x58, PT ;  /* 0x000000581f00780c */ /* 0x000fc40003f64270 */
[----:B---3--:R-:W-:Y:S01]  /*fa90*/  FSEL R43, R34, -INF , P2 ;  /* 0xff800000222b7808 */ /* 0x008fe20001000000 */
[----:B------:R-:W3:Y:S01]  /*faa0*/  MUFU.TANH R39, R79 ;  /* 0x0000004f00277308 */ /* 0x000ee20000002400 */
[----:B------:R-:W-:Y:S02]  /*fab0*/  FMNMX.FTZ R30, R38, R7, !PT ;  /* 0x00000007261e7209 */ /* 0x000fe40007810000 */
[----:B------:R-:W-:Y:S02]  /*fac0*/  ISETP.GT.AND P2, PT, R31, 0x59, PT ;  /* 0x000000591f00780c */ /* 0x000fe40003f44270 */
[----:B----4-:R-:W-:Y:S01]  /*fad0*/  FSEL R34, R70, -INF , P3 ;  /* 0xff80000046227808 */ /* 0x010fe20001800000 */
[----:B------:R-:W-:Y:S01]  /*fae0*/  FMUL.FTZ R70, R84, UR6 ;  /* 0x0000000654467c20 */ /* 0x000fe20008410000 */
        /* <DEDUP_REMOVED lines=10> */
[----:B0-----:R-:W-:Y:S01]  /*fb90*/  FSEL R40, R40, -INF , P2 ;  /* 0xff80000028287808 */ /* 0x001fe20001000000 */
[----:B------:R-:W0:Y:S01]  /*fba0*/  MUFU.TANH R41, R86 ;  /* 0x0000005600297308 */ /* 0x000e220000002400 */
[----:B------:R-:W-:Y:S02]  /*fbb0*/  FMNMX.FTZ R7, R35, R30, !PT ;  /* 0x0000001e23077209 */ /* 0x000fe40007810000 */
[C---:B------:R-:W-:Y:S02]  /*fbc0*/  ISETP.GT.AND P2, PT, R31.reuse, 0x69, PT ;  /* 0x000000691f00780c */ /* 0x040fe40003f44270 */
[----:B-----5:R-:W-:Y:S02]  /*fbd0*/  FSEL R36, R36, -INF , P3 ;  /* 0xff80000024247808 */ /* 0x020fe40001800000 */
[----:B------:R-:W-:Y:S01]  /*fbe0*/  FMNMX.FTZ R7, R40, R7, !PT ;  /* 0x0000000728077209 */ /* 0x000fe20007810000 */
[----:B------:R-:W1:Y:S01]  /*fbf0*/  MUFU.TANH R87, R87 ;  /* 0x0000005700577308 */ /* 0x000e620000002400 */
[----:B------:R-:W-:-:S02]  /*fc00*/  ISETP.GT.AND P3, PT, R31, 0x70, PT ;  /* 0x000000701f00780c */ /* 0x000fc40003f64270 */
[----:B---3--:R-:W-:Y:S02]  /*fc10*/  FSEL R39, R39, -INF , P2 ;  /* 0xff80000027277808 */ /* 0x008fe40001000000 */
[----:B------:R-:W-:Y:S02]  /*fc20*/  FMNMX.FTZ R30, R36, R7, !PT ;  /* 0x00000007241e7209 */ /* 0x000fe40007810000 */
[----:B------:R-:W-:Y:S01]  /*fc30*/  ISETP.GT.AND P2, PT, R31, 0x71, PT ;  /* 0x000000711f00780c */ /* 0x000fe20003f44270 */
[----:B------:R-:W-:Y:S01]  /*fc40*/  MUFU.TANH R3, R3 ;  /* 0x0000000300037308 */ /* 0x000fe20000002400 */
[----:B----4-:R-:W-:Y:S02]  /*fc50*/  FSEL R29, R29, -INF , P3 ;  /* 0xff8000001d1d7808 */ /* 0x010fe40001800000 */
[----:B------:R-:W-:Y:S02]  /*fc60*/  FMNMX.FTZ R46, R39, R30, !PT ;  /* 0x0000001e272e7209 */ /* 0x000fe40007810000 */
[----:B------:R-:W-:-:S02]  /*fc70*/  ISETP.GT.AND P3, PT, R31, 0x78, PT ;  /* 0x000000781f00780c */ /* 0x000fc40003f64270 */
[----:B--2---:R-:W-:Y:S01]  /*fc80*/  FSEL R30, R83, -INF , P2 ;  /* 0xff800000531e7808 */ /* 0x004fe20001000000 */
[----:B------:R-:W2:Y:S01]  /*fc90*/  MUFU.TANH R5, R5 ;  /* 0x0000000500057308 */ /* 0x000ea20000002400 */
[----:B------:R-:W-:Y:S02]  /*fca0*/  FMNMX.FTZ R7, R29, R46, !PT ;  /* 0x0000002e1d077209 */ /* 0x000fe40007810000 */
[----:B------:R-:W-:Y:S01]  /*fcb0*/  ISETP.GT.AND P2, PT, R31, 0x79, PT ;  /* 0x000000791f00780c */ /* 0x000fe20003f44270 */
[----:B------:R-:W-:Y:S01]  /*fcc0*/  FMUL.FTZ R31, R65, UR6 ;  /* 0x00000006411f7c20 */ /* 0x000fe20008410000 */
[----:B0-----:R-:W-:Y:S01]  /*fcd0*/  FSEL R41, R41, -INF , P3 ;  /* 0xff80000029297808 */ /* 0x001fe20001800000 */
[----:B------:R-:W-:Y:S01]  /*fce0*/  FMUL.FTZ R65, R72, UR6 ;  /* 0x0000000648417c20 */ /* 0x000fe20008410000 */
[----:B------:R-:W-:Y:S01]  /*fcf0*/  FMNMX.FTZ R46, R30, R7, !PT ;  /* 0x000000071e2e7209 */ /* 0x000fe20007810000 */
[----:B------:R-:W-:Y:S01]  /*fd00*/  MUFU.TANH R78, R31 ;  /* 0x0000001f004e7308 */ /* 0x000fe20000002400 */
[----:B-1----:R-:W-:Y:S01]  /*fd10*/  FSEL R7, R87, -INF , P2 ;  /* 0xff80000057077808 */ /* 0x002fe20001000000 */
[----:B------:R-:W-:Y:S01]  /*fd20*/  FMUL.FTZ R72, R76, UR6 ;  /* 0x000000064c487c20 */ /* 0x000fe20008410000 */
[----:B------:R-:W-:-:S02]  /*fd30*/  FMNMX.FTZ R46, R41, R46, !PT ;  /* 0x0000002e292e7209 */ /* 0x000fc40007810000 */
[----:B------:R-:W-:Y:S02]  /*fd40*/  VIADDMNMX R97, R48, R97, R50, PT ;  /* 0x0000006130617246 */ /* 0x000fe40003800132 */
[----:B------:R-:W-:Y:S01]  /*fd50*/  FMNMX.FTZ R46, R7, R46, !PT ;  /* 0x0000002e072e7209 */ /* 0x000fe20007810000 */
[----:B------:R-:W0:Y:S01]  /*fd60*/  MUFU.TANH R8, R8 ;  /* 0x0000000800087308 */ /* 0x000e220000002400 */
[C---:B------:R-:W-:Y:S02]  /*fd70*/  ISETP.GT.AND P3, PT, R97.reuse, 0x1, PT ;  /* 0x000000016100780c */ /* 0x040fe40003f64270 */
[----:B------:R-:W-:Y:S01]  /*fd80*/  ISETP.GT.AND P4, PT, R97, 0x8, PT ;  /* 0x000000086100780c */ /* 0x000fe20003f84270 */
[----:B------:R-:W1:Y:S04]  /*fd90*/  SHFL.BFLY PT, R71, R46, 0x2, 0x1f ;  /* 0x0c401f002e477f89 */ /* 0x000e6800000e0000 */
[----:B------:R-:W3:Y:S08]  /*fda0*/  MUFU.TANH R6, R6 ;  /* 0x0000000600067308 */ /* 0x000ef00000002400 */
[----:B------:R-:W4:Y:S08]  /*fdb0*/  MUFU.TANH R10, R10 ;  /* 0x0000000a000a7308 */ /* 0x000f300000002400 */
[----:B------:R-:W5:Y:S01]  /*fdc0*/  MUFU.TANH R9, R9 ;  /* 0x0000000900097308 */ /* 0x000f620000002400 */
[----:B-1----:R-:W-:-:S07]  /*fdd0*/  FMNMX.FTZ R71, R46, R71, !PT ;  /* 0x000000472e477209 */ /* 0x002fce0007810000 */
[----:B------:R2:W-:Y:S01]  /*fde0*/  MUFU.TANH R74, R61 ;  /* 0x0000003d004a7308 */ /* 0x0005e20000002400 */
[----:B------:R-:W1:Y:S07]  /*fdf0*/  SHFL.BFLY PT, R46, R71, 0x1, 0x1f ;  /* 0x0c201f00472e7f89 */ /* 0x000e6e00000e0000 */
[----:B------:R-:W5:Y:S01]  /*fe00*/  MUFU.TANH R11, R11 ;  /* 0x0000000b000b7308 */ /* 0x000f620000002400 */
[----:B--2---:R-:W-:Y:S02]  /*fe10*/  FSEL R61, R5, -INF , P3 ;  /* 0xff800000053d7808 */ /* 0x004fe40001800000 */
[----:B0-----:R-:W-:-:S02]  /*fe20*/  FSEL R5, R8, -INF , P4 ;  /* 0xff80000008057808 */ /* 0x001fc40002000000 */
[----:B------:R-:W-:-:S03]  /*fe30*/  ISETP.GT.AND P3, PT, R97, 0x10, PT ;  /* 0x000000106100780c */ /* 0x000fc60003f64270 */
[----:B------:R-:W0:Y:S08]  /*fe40*/  MUFU.TANH R12, R12 ;  /* 0x0000000c000c7308 */ /* 0x000e300000002400 */
[----:B------:R-:W2:Y:S01]  /*fe50*/  MUFU.TANH R14, R14 ;  /* 0x0000000e000e7308 */ /* 0x000ea20000002400 */
[----:B-1----:R-:W-:Y:S01]  /*fe60*/  FMNMX.FTZ R31, R71, R46, !PT ;  /* 0x0000002e471f7209 */ /* 0x002fe20007810000 */
[----:B------:R-:W-:-:S03]  /*fe70*/  FMUL.FTZ R71, R85, UR6 ;  /* 0x0000000655477c20 */ /* 0x000fc60008410000 */
[C---:B------:R-:W-:Y:S01]  /*fe80*/  FSETP.NEU.FTZ.AND P2, PT, R31.reuse, -INF , PT ;  /* 0xff8000001f00780b */ /* 0x040fe20003f5d000 */
[----:B------:R-:W-:Y:S02]  /*fe90*/  FMUL.FTZ R46, R31, UR48 ;  /* 0x000000301f2e7c20 */ /* 0x000fe40008410000 */
[----:B------:R1:W-:Y:S03]  /*fea0*/  MUFU.TANH R83, R73 ;  /* 0x0000004900537308 */ /* 0x0003e60000002400 */
[----:B------:R-:W-:Y:S02]  /*feb0*/  FSEL R46, R46, RZ, P2 ;  /* 0x000000ff2e2e7208 */ /* 0x000fe40001000000 */
[----:B------:R-:W-:-:S03]  /*fec0*/  ISETP.GT.AND P2, PT, R97, RZ, PT ;  /* 0x000000ff6100720c */ /* 0x000fc60003f44270 */
[----:B------:R-:W2:Y:S01]  /*fed0*/  MUFU.TANH R13, R13 ;  /* 0x0000000d000d7308 */ /* 0x000ea20000002400 */
[----:B------:R-:W-:Y:S01]  /*fee0*/  FSEL R48, R3, -INF , P2 ;  /* 0xff80000003307808 */ /* 0x000fe20001000000 */
[--C-:B------:R-:W-:Y:S01]  /*fef0*/  FFMA.FTZ R179, R67, UR48, -R46.reuse ;  /* 0x0000003043b37c23 */ /* 0x100fe2000801082e */
[----:B------:R-:W-:Y:S01]  /*ff00*/  ISETP.GT.AND P2, PT, R97, 0x9, PT ;  /* 0x000000096100780c */ /* 0x000fe20003f44270 */
[--C-:B------:R-:W-:Y:S01]  /*ff10*/  FFMA.FTZ R173, R59, UR48, -R46.reuse ;  /* 0x000000303bad7c23 */ /* 0x100fe2000801082e */
[----:B------:R-:W-:Y:S01]  /*ff20*/  FMNMX.FTZ R50, R48, R61, !PT ;  /* 0x0000003d30327209 */ /* 0x000fe20007810000 */
[--C-:B------:R-:W-:Y:S01]  /*ff30*/  FFMA.FTZ R175, R55, UR48, -R46.reuse ;  /* 0x0000003037af7c23 */ /* 0x100fe2000801082e */
[----:B---3--:R-:W-:Y:S01]  /*ff40*/  FSEL R3, R6, -INF , P2 ;  /* 0xff80000006037808 */ /* 0x008fe20001000000 */
[----:B------:R-:W3:Y:S01]  /*ff50*/  MUFU.TANH R15, R15 ;  /* 0x0000000f000f7308 */ /* 0x000ee20000002400 */
[----:B------:R-:W-:Y:S01]  /*ff60*/  FMNMX.FTZ R6, R5, R50, !PT ;  /* 0x0000003205067209 */ /* 0x000fe20007810000 */
[--C-:B------:R-:W-:Y:S01]  /*ff70*/  FFMA.FTZ R169, R51, UR48, -R46.reuse ;  /* 0x0000003033a97c23 */ /* 0x100fe2000801082e */
[----:B------:R-:W-:Y:S01]  /*ff80*/  ISETP.GT.AND P2, PT, R97, 0x11, PT ;  /* 0x000000116100780c */ /* 0x000fe20003f44270 */
[--C-:B------:R-:W-:Y:S01]  /*ff90*/  FFMA.FTZ R171, R47, UR48, -R46.reuse ;  /* 0x000000302fab7c23 */ /* 0x100fe2000801082e */
[----:B----4-:R-:W-:Y:S01]  /*ffa0*/  FSEL R50, R10, -INF , P3 ;  /* 0xff8000000a327808 */ /* 0x010fe20001800000 */
[--C-:B------:R-:W-:Y:S01]  /*ffb0*/  FFMA.FTZ R165, R33, UR48, -R46.reuse ;  /* 0x0000003021a57c23 */ /* 0x100fe2000801082e */
[----:B-1----:R-:W-:Y:S01]  /*ffc0*/  FMNMX.FTZ R73, R3, R6, !PT ;  /* 0x0000000603497209 */ /* 0x002fe20007810000 */
[----:B------:R-:W1:Y:S01]  /*ffd0*/  MUFU.TANH R20, R20 ;  /* 0x0000001400147308 */ /* 0x000e620000002400 */
[----:B------:R-:W-:Y:S01]  /*ffe0*/  ISETP.GT.AND P3, PT, R97, 0x18, PT ;  /* 0x000000186100780c */ /* 0x000fe20003f64270 */
[--C-:B------:R-:W-:Y:S01]  /*fff0*/  FFMA.FTZ R167, R37, UR48, -R46.reuse ;  /* 0x0000003025a77c23 */ /* 0x100fe2000801082e */
[----:B-----5:R-:W-:Y:S01]  /*10000*/  FSEL R9, R9, -INF , P2 ;  /* 0xff80000009097808 */ /* 0x020fe20001000000 */
[--C-:B------:R-:W-:Y:S01]  /*10010*/  FFMA.FTZ R153, R29, UR48, -R46.reuse ;  /* 0x000000301d997c23 */ /* 0x100fe2000801082e */
[----:B------:R-:W-:Y:S01]  /*10020*/  FMNMX.FTZ R10, R50, R73, !PT ;  /* 0x00000049320a7209 */ /* 0x000fe20007810000 */
[--C-:B------:R-:W-:Y:S01]  /*10030*/  FFMA.FTZ R163, R34, UR48, -R46.reuse ;  /* 0x0000003022a37c23 */ /* 0x100fe2000801082e */
[----:B------:R-:W-:Y:S01]  /*10040*/  ISETP.GT.AND P2, PT, R97, 0x19, PT ;  /* 0x000000196100780c */ /* 0x000fe20003f44270 */
[----:B------:R-:W4:Y:S01]  /*10050*/  MUFU.TANH R24, R24 ;  /* 0x0000001800187308 */ /* 0x000f220000002400 */
[----:B------:R-:W-:Y:S01]  /*10060*/  FSEL R11, R11, -INF , P3 ;  /* 0xff8000000b0b7808 */ /* 0x000fe20001800000 */
        /* <DEDUP_REMOVED lines=23> */
[----:B---3--:R-:W-:Y:S01]  /*101e0*/  FSEL R15, R15, -INF , P3 ;  /* 0xff8000000f0f7808 */ /* 0x008fe20001800000 */
[----:B------:R-:W-:Y:S01]  /*101f0*/  FFMA.FTZ R159, R36, UR48, -R46 ;  /* 0x00000030249f7c23 */ /* 0x000fe2000801082e */
[----:B------:R-:W-:Y:S01]  /*10200*/  FMNMX.FTZ R12, R13, R12, !PT ;  /* 0x0000000c0d0c7209 */ /* 0x000fe20007810000 */
[----:B------:R-:W-:Y:S01]  /*10210*/  IMAD.MOV.U32 R35, RZ, RZ, R192 ;  /* 0x000000ffff237224 */ /* 0x000fe200078e00c0 */
[----:B------:R-:W-:Y:S01]  /*10220*/  ISETP.GT.AND P3, PT, R97, 0x30, PT ;  /* 0x000000306100780c */ /* 0x000fe20003f64270 */
[--C-:B------:R-:W-:Y:S01]  /*10230*/  FFMA.FTZ R32, R32, UR48, -R46.reuse ;  /* 0x0000003020207c23 */ /* 0x100fe2000801082e */
[----:B-1----:R-:W-:Y:S01]  /*10240*/  FSEL R56, R20, -INF , P2 ;  /* 0xff80000014387808 */ /* 0x002fe20001000000 */
[----:B------:R-:W1:Y:S01]  /*10250*/  MUFU.TANH R28, R28 ;  /* 0x0000001c001c7308 */ /* 0x000e620000002400 */
[----:B------:R-:W-:Y:S01]  /*10260*/  FMNMX.FTZ R67, R15, R12, !PT ;  /* 0x0000000c0f437209 */ /* 0x000fe20007810000 */
[--C-:B------:R-:W-:Y:S01]  /*10270*/  FFMA.FTZ R12, R63, UR48, -R46.reuse ;  /* 0x000000303f0c7c23 */ /* 0x100fe2000801082e */
[----:B------:R-:W-:Y:S01]  /*10280*/  ISETP.GT.AND P2, PT, R97, 0x31, PT ;  /* 0x000000316100780c */ /* 0x000fe20003f44270 */
[--C-:B------:R-:W-:Y:S01]  /*10290*/  FFMA.FTZ R44, R44, UR48, -R46.reuse ;  /* 0x000000302c2c7c23 */ /* 0x100fe2000801082e */
[----:B----4-:R-:W-:Y:S01]  /*102a0*/  FSEL R58, R24, -INF , P3 ;  /* 0xff800000183a7808 */ /* 0x010fe20001800000 */
[--C-:B------:R-:W-:Y:S01]  /*102b0*/  FFMA.FTZ R24, R57, UR48, -R46.reuse ;  /* 0x0000003039187c23 */ /* 0x100fe2000801082e */
[----:B------:R-:W-:Y:S01]  /*102c0*/  FMNMX.FTZ R67, R56, R67, !PT ;  /* 0x0000004338437209 */ /* 0x000fe20007810000 */
[----:B------:R-:W3:Y:S01]  /*102d0*/  MUFU.TANH R27, R27 ;  /* 0x0000001b001b7308 */ /* 0x000ee20000002400 */
        /* <DEDUP_REMOVED lines=9> */
[--C-:B------:R-:W-:Y:S01]  /*10370*/  FFMA.FTZ R30, R30, UR48, -R46.reuse ;  /* 0x000000301e1e7c23 */ /* 0x100fe2000801082e */
[----:B------:R-:W-:Y:S01]  /*10380*/  FMNMX.FTZ R14, R21, R14, !PT ;  /* 0x0000000e150e7209 */ /* 0x000fe20007810000 */
[--C-:B------:R-:W-:Y:S01]  /*10390*/  FFMA.FTZ R155, R41, UR48, -R46.reuse ;  /* 0x00000030299b7c23 */ /* 0x100fe2000801082e */
[----:B------:R-:W-:Y:S01]  /*103a0*/  ISETP.GT.AND P3, PT, R97, 0x40, PT ;  /* 0x000000406100780c */ /* 0x000fe20003f64270 */
[--C-:B------:R-:W-:Y:S01]  /*103b0*/  FFMA.FTZ R7, R7, UR48, -R46.reuse ;  /* 0x0000003007077c23 */ /* 0x100fe2000801082e */
[----:B-----5:R-:W-:Y:S01]  /*103c0*/  FSEL R60, R26, -INF , P2 ;  /* 0xff8000001a3c7808 */ /* 0x020fe20001000000 */
[----:B------:R0:W2:Y:S01]  /*103d0*/  MUFU.TANH R75, R64 ;  /* 0x00000040004b7308 */ /* 0x0000a20000002400 */
[----:B------:R-:W-:Y:S01]  /*103e0*/  FMNMX.FTZ R63, R25, R14, !PT ;  /* 0x0000000e193f7209 */ /* 0x000fe20007810000 */
[----:B------:R-:W-:Y:S01]  /*103f0*/  FFMA.FTZ R26, R53, UR48, -R46 ;  /* 0x00000030351a7c23 */ /* 0x000fe2000801082e */
[----:B------:R-:W-:-:S02]  /*10400*/  ISETP.GT.AND P2, PT, R97, 0x41, PT ;  /* 0x000000416100780c */ /* 0x000fc40003f44270 */
[----:B------:R-:W-:Y:S02]  /*10410*/  CS2R R100, SRZ ;  /* 0x0000000000647805 */ /* 0x000fe4000001ff00 */
[----:B-1----:R-:W-:Y:S01]  /*10420*/  FSEL R59, R28, -INF , P3 ;  /* 0xff8000001c3b7808 */ /* 0x002fe20001800000 */
[----:B------:R-:W-:Y:S01]  /*10430*/  FFMA.FTZ R28, R49, UR48, -R46 ;  /* 0x00000030311c7c23 */ /* 0x000fe2000801082e */
[----:B------:R-:W-:Y:S01]  /*10440*/  FMNMX.FTZ R14, R60, R63, !PT ;  /* 0x0000003f3c0e7209 */ /* 0x000fe20007810000 */
[----:B------:R1:W4:Y:S01]  /*10450*/  MUFU.TANH R79, R68 ;  /* 0x00000044004f7308 */ /* 0x0003220000002400 */
[----:B------:R-:W-:Y:S02]  /*10460*/  ISETP.GT.AND P3, PT, R97, 0x48, PT ;  /* 0x000000486100780c */ /* 0x000fe40003f64270 */
[----:B------:R-:W-:Y:S02]  /*10470*/  CS2R R94, SRZ ;  /* 0x00000000005e7805 */ /* 0x000fe4000001ff00 */
[----:B---3--:R-:W-:-:S02]  /*10480*/  FSEL R63, R27, -INF , P2 ;  /* 0xff8000001b3f7808 */ /* 0x008fc40001000000 */
[----:B------:R-:W-:Y:S02]  /*10490*/  CS2R R92, SRZ ;  /* 0x00000000005c7805 */ /* 0x000fe4000001ff00 */
[----:B------:R-:W-:Y:S02]  /*104a0*/  FMNMX.FTZ R20, R59, R14, !PT ;  /* 0x0000000e3b147209 */ /* 0x000fe40007810000 */
[----:B------:R-:W-:Y:S02]  /*104b0*/  CS2R R90, SRZ ;  /* 0x00000000005a7805 */ /* 0x000fe4000001ff00 */
[----:B------:R-:W-:Y:S01]  /*104c0*/  ISETP.GT.AND P2, PT, R97, 0x49, PT ;  /* 0x000000496100780c */ /* 0x000fe20003f44270 */
[----:B------:R3:W5:Y:S01]  /*104d0*/  MUFU.TANH R82, R69 ;  /* 0x0000004500527308 */ /* 0x0007620000002400 */
[----:B0-----:R-:W-:Y:S01]  /*104e0*/  FSEL R64, R62, -INF , P3 ;  /* 0xff8000003e407808 */ /* 0x001fe20001800000 */
[----:B-1----:R-:W-:Y:S01]  /*104f0*/  FMUL.FTZ R68, R80, UR6 ;  /* 0x0000000650447c20 */ /* 0x002fe20008410000 */
[----:B------:R-:W-:-:S02]  /*10500*/  FMNMX.FTZ R27, R63, R20, !PT ;  /* 0x000000143f1b7209 */ /* 0x000fc40007810000 */
[----:B------:R-:W-:Y:S02]  /*10510*/  ISETP.GT.AND P3, PT, R97, 0x50, PT ;  /* 0x000000506100780c */ /* 0x000fe40003f64270 */
[----:B------:R-:W-:Y:S01]  /*10520*/  FSEL R57, R74, -INF , P2 ;  /* 0xff8000004a397808 */ /* 0x000fe20001000000 */
[----:B------:R-:W0:Y:S01]  /*10530*/  MUFU.TANH R65, R65 ;  /* 0x0000004100417308 */ /* 0x000e220000002400 */
[----:B------:R-:W-:Y:S01]  /*10540*/  FMNMX.FTZ R20, R64, R27, !PT ;  /* 0x0000001b40147209 */ /* 0x000fe20007810000 */
[----:B---3--:R-:W-:Y:S01]  /*10550*/  FMUL.FTZ R69, R81, UR6 ;  /* 0x0000000651457c20 */ /* 0x008fe20008410000 */
[----:B------:R-:W-:Y:S02]  /*10560*/  ISETP.GT.AND P2, PT, R97, 0x51, PT ;  /* 0x000000516100780c */ /* 0x000fe40003f44270 */
[----:B--2---:R-:W-:Y:S02]  /*10570*/  FSEL R27, R75, -INF , P3 ;  /* 0xff8000004b1b7808 */ /* 0x004fe40001800000 */
[----:B------:R-:W-:Y:S01]  /*10580*/  FMNMX.FTZ R20, R57, R20, !PT ;  /* 0x0000001439147209 */ /* 0x000fe20007810000 */
[----:B------:R1:W-:Y:S01]  /*10590*/  MUFU.EX2 R14, R24 ;  /* 0x00000018000e7308 */ /* 0x0003e20000000800 */
[----:B------:R-:W-:-:S02]  /*105a0*/  ISETP.GT.AND P3, PT, R97, 0x58, PT ;  /* 0x000000586100780c */ /* 0x000fc40003f64270 */
[----:B------:R-:W-:Y:S02]  /*105b0*/  FSEL R55, R78, -INF , P2 ;  /* 0xff8000004e377808 */ /* 0x000fe40001000000 */
[----:B------:R-:W-:Y:S02]  /*105c0*/  ISETP.GT.AND P2, PT, R97, 0x59, PT ;  /* 0x000000596100780c */ /* 0x000fe40003f44270 */
[----:B----4-:R-:W-:Y:S01]  /*105d0*/  FSEL R53, R79, -INF , P3 ;  /* 0xff8000004f357808 */ /* 0x010fe20001800000 */
[----:B------:R-:W2:Y:S01]  /*105e0*/  MUFU.TANH R72, R72 ;  /* 0x0000004800487308 */ /* 0x000ea20000002400 */
[----:B-1----:R-:W-:Y:S02]  /*105f0*/  FMNMX.FTZ R24, R27, R20, !PT ;  /* 0x000000141b187209 */ /* 0x002fe40007810000 */
[----:B------:R-:W-:Y:S02]  /*10600*/  ISETP.GT.AND P3, PT, R97, 0x60, PT ;  /* 0x000000606100780c */ /* 0x000fe40003f64270 */
[----:B------:R-:W-:-:S02]  /*10610*/  FMNMX.FTZ R24, R55, R24, !PT ;  /* 0x0000001837187209 */ /* 0x000fc40007810000 */
[----:B-----5:R-:W-:Y:S01]  /*10620*/  FSEL R62, R82, -INF , P2 ;  /* 0xff800000523e7808 */ /* 0x020fe20001000000 */
[----:B------:R-:W1:Y:S01]  /*10630*/  MUFU.TANH R66, R66 ;  /* 0x0000004200427308 */ /* 0x000e620000002400 */
[----:B------:R-:W-:Y:S02]  /*10640*/  FMNMX.FTZ R67, R53, R24, !PT ;  /* 0x0000001835437209 */ /* 0x000fe40007810000 */
[----:B------:R-:W-:Y:S02]  /*10650*/  ISETP.GT.AND P2, PT, R97, 0x61, PT ;  /* 0x000000616100780c */ /* 0x000fe40003f44270 */
[----:B0-----:R-:W-:Y:S02]  /*10660*/  FSEL R51, R65, -INF , P3 ;  /* 0xff80000041337808 */ /* 0x001fe40001800000 */
[----:B------:R-:W-:Y:S01]  /*10670*/  FMNMX.FTZ R24, R62, R67, !PT ;  /* 0x000000433e187209 */ /* 0x000fe20007810000 */
[----:B------:R-:W0:Y:S01]  /*10680*/  MUFU.TANH R68, R68 ;  /* 0x0000004400447308 */ /* 0x000e220000002400 */
[----:B------:R-:W-:-:S02]  /*10690*/  ISETP.GT.AND P3, PT, R97, 0x68, PT ;  /* 0x000000686100780c */ /* 0x000fc40003f64270 */
[----:B------:R-:W-:Y:S02]  /*106a0*/  FSEL R65, R83, -INF , P2 ;  /* 0xff80000053417808 */ /* 0x000fe40001000000 */
[C---:B------:R-:W-:Y:S02]  /*106b0*/  ISETP.GT.AND P2, PT, R97.reuse, 0x69, PT ;  /* 0x000000696100780c */ /* 0x040fe40003f44270 */
[----:B--2---:R-:W-:Y:S01]  /*106c0*/  FSEL R49, R72, -INF , P3 ;  /* 0xff80000048317808 */ /* 0x004fe20001800000 */
[----:B------:R-:W2:Y:S01]  /*106d0*/  MUFU.TANH R69, R69 ;  /* 0x0000004500457308 */ /* 0x000ea20000002400 */
[C---:B------:R-:W-:Y:S02]  /*106e0*/  ISETP.GT.AND P3, PT, R97.reuse, 0x70, PT ;  /* 0x000000706100780c */ /* 0x040fe40003f64270 */
[----:B-1----:R-:W-:Y:S02]  /*106f0*/  FSEL R66, R66, -INF , P2 ;  /* 0xff80000042427808 */ /* 0x002fe40001000000 */
[----:B------:R-:W-:-:S03]  /*10700*/  ISETP.GT.AND P2, PT, R97, 0x71, PT ;  /* 0x000000716100780c */ /* 0x000fc60003f44270 */
[----:B------:R1:W-:Y:S01]  /*10710*/  MUFU.EX2 R20, R26 ;  /* 0x0000001a00147308 */ /* 0x0003e20000000800 */
[----:B0-----:R-:W-:Y:S02]  /*10720*/  FSEL R47, R68, -INF , P3 ;  /* 0xff800000442f7808 */ /* 0x001fe40001800000 */
[----:B------:R-:W-:-:S05]  /*10730*/  ISETP.GT.AND P3, PT, R97, 0x78, PT ;  /* 0x000000786100780c */ /* 0x000fca0003f64270 */
[----:B------:R-:W0:Y:S01]  /*10740*/  MUFU.TANH R70, R70 ;  /* 0x0000004600467308 */ /* 0x000e220000002400 */
[----:B-1----:R-:W-:-:S04]  /*10750*/  FMNMX.FTZ R26, R51, R24, !PT ;  /* 0x00000018331a7209 */ /* 0x002fc80007810000 */
[----:B------:R-:W-:-:S03]  /*10760*/  FMNMX.FTZ R26, R65, R26, !PT ;  /* 0x0000001a411a7209 */ /* 0x000fc60007810000 */
[----:B------:R-:W1:Y:S01]  /*10770*/  MUFU.TANH R71, R71 ;  /* 0x0000004700477308 */ /* 0x000e620000002400 */
[----:B------:R-:W-:-:S04]  /*10780*/  FMNMX.FTZ R67, R49, R26, !PT ;  /* 0x0000001a31437209 */ /* 0x000fc80007810000 */
[----:B------:R-:W-:Y:S02]  /*10790*/  FMNMX.FTZ R26, R66, R67, !PT ;  /* 0x00000043421a7209 */ /* 0x000fe40007810000 */
[----:B--2---:R-:W-:Y:S01]  /*107a0*/  FSEL R67, R69, -INF , P2 ;  /* 0xff80000045437808 */ /* 0x004fe20001000000 */
[----:B------:R2:W-:Y:S01]  /*107b0*/  MUFU.EX2 R24, R28 ;  /* 0x0000001c00187308 */ /* 0x0005e20000000800 */
[----:B------:R-:W-:Y:S02]  /*107c0*/  FMNMX.FTZ R26, R47, R26, !PT ;  /* 0x0000001a2f1a7209 */ /* 0x000fe40007810000 */
[----:B------:R-:W-:Y:S02]  /*107d0*/  ISETP.GT.AND P2, PT, R97, 0x79, PT ;  /* 0x000000796100780c */ /* 0x000fe40003f44270 */
[----:B------:R-:W-:Y:S02]  /*107e0*/  CS2R R96, SRZ ;  /* 0x0000000000607805 */ /* 0x000fe4000001ff00 */
[----:B------:R-:W-:Y:S01]  /*107f0*/  FMNMX.FTZ R26, R67, R26, !PT ;  /* 0x0000001a431a7209 */ /* 0x000fe20007810000 */
[----:B------:R-:W-:Y:S01]  /*10800*/  MUFU.EX2 R181, R181 ;  /* 0x000000b500b57308 */ /* 0x000fe20000000800 */
[----:B--2---:R-:W-:Y:S01]  /*10810*/  FFMA.FTZ R28, R45, UR48, -R46 ;  /* 0x000000302d1c7c23 */ /* 0x004fe2000801082e */
[----:B0-----:R-:W-:-:S02]  /*10820*/  FSEL R45, R70, -INF , P3 ;  /* 0xff800000462d7808 */ /* 0x001fc40001800000 */
[----:B-1----:R-:W-:Y:S02]  /*10830*/  FSEL R68, R71, -INF , P2 ;  /* 0xff80000047447808 */ /* 0x002fe40001000000 */
[----:B------:R-:W-:Y:S02]  /*10840*/  FMNMX.FTZ R33, R45, R26, !PT ;  /* 0x0000001a2d217209 */ /* 0x000fe40007810000 */
[----:B------:R0:W1:Y:S02]  /*10850*/  MUFU.EX2 R8, R99 ;  /* 0x0000006300087308 */ /* 0x0000640000000800 */
[----:B------:R-:W-:-:S05]  /*10860*/  FMNMX.FTZ R33, R68, R33, !PT ;  /* 0x0000002144217209 */ /* 0x000fca0007810000 */
[----:B------:R-:W2:Y:S01]  /*10870*/  SHFL.BFLY PT, R26, R33, 0x2, 0x1f ;  /* 0x0c401f00211a7f89 */ /* 0x000ea200000e0000 */
[----:B------:R-:W-:Y:S01]  /*10880*/  MUFU.EX2 R183, R183 ;  /* 0x000000b700b77308 */ /* 0x000fe20000000800 */
[----:B0-----:R-:W-:-:S07]  /*10890*/  CS2R R98, SRZ ;  /* 0x0000000000627805 */ /* 0x001fce000001ff00 */
[----:B------:R-:W-:Y:S08]  /*108a0*/  MUFU.EX2 R6, R6 ;  /* 0x0000000600067308 */ /* 0x000ff00000000800 */
[----:B------:R-:W-:Y:S01]  /*108b0*/  MUFU.EX2 R177, R177 ;  /* 0x000000b100b17308 */ /* 0x000fe20000000800 */
[----:B--2---:R-:W-:-:S07]  /*108c0*/  FMNMX.FTZ R37, R33, R26, !PT ;  /* 0x0000001a21257209 */ /* 0x004fce0007810000 */
[----:B------:R-:W-:Y:S01]  /*108d0*/  MUFU.EX2 R10, R10 ;  /* 0x0000000a000a7308 */ /* 0x000fe20000000800 */
[----:B------:R-:W0:Y:S07]  /*108e0*/  SHFL.BFLY PT, R26, R37, 0x1, 0x1f ;  /* 0x0c201f00251a7f89 */ /* 0x000e2e00000e0000 */
[----:B------:R-:W-:Y:S08]  /*108f0*/  MUFU.EX2 R179, R179 ;  /* 0x000000b300b37308 */ /* 0x000ff00000000800 */
[----:B------:R-:W-:Y:S08]  /*10900*/  MUFU.EX2 R12, R12 ;  /* 0x0000000c000c7308 */ /* 0x000ff00000000800 */
[----:B------:R-:W-:Y:S01]  /*10910*/  MUFU.EX2 R173, R173 ;  /* 0x000000ad00ad7308 */ /* 0x000fe20000000800 */
[----:B0-----:R-:W-:-:S02]  /*10920*/  FMNMX.FTZ R26, R37, R26, !PT ;  /* 0x0000001a251a7209 */ /* 0x001fc40007810000 */
[----:B------:R-:W0:Y:S02]  /*10930*/  @P1 LDC R37, c[0x0][0x44c] ;  /* 0x00011300ff251b82 */ /* 0x000e240000000800 */
[C---:B------:R-:W-:Y:S01]  /*10940*/  FSETP.NEU.FTZ.AND P2, PT, R26.reuse, -INF , PT ;  /* 0xff8000001a00780b */ /* 0x040fe20003f5d000 */
[----:B------:R-:W-:Y:S02]  /*10950*/  FMUL.FTZ R29, R26, UR48 ;  /* 0x000000301a1d7c20 */ /* 0x000fe40008410000 */
[----:B------:R-:W-:Y:S03]  /*10960*/  MUFU.EX2 R175, R175 ;  /* 0x000000af00af7308 */ /* 0x000fe60000000800 */
[----:B------:R-:W-:-:S05]  /*10970*/  FSEL R42, R29, RZ, P2 ;  /* 0x000000ff1d2a7208 */ /* 0x000fca0001000000 */
[----:B------:R-:W-:Y:S01]  /*10980*/  MUFU.EX2 R169, R169 ;  /* 0x000000a900a97308 */ /* 0x000fe20000000800 */
[--C-:B------:R-:W-:Y:S01]  /*10990*/  FFMA.FTZ R180, R48, UR48, -R42.reuse ;  /* 0x0000003030b47c23 */ /* 0x100fe2000801082a */
[--C-:B------:R-:W-:Y:S01]  /*109a0*/  FFMA.FTZ R29, R61, UR48, -R42.reuse ;  /* 0x000000303d1d7c23 */ /* 0x100fe2000801082a */
[----:B------:R-:W2:Y:S01]  /*109b0*/  @P1 LDC R48, c[0x0][0x450] ;  /* 0x00011400ff301b82 */ /* 0x000ea20000000800 */
[--C-:B------:R-:W-:Y:S01]  /*109c0*/  FFMA.FTZ R182, R5, UR48, -R42.reuse ;  /* 0x0000003005b67c23 */ /* 0x100fe2000801082a */
[--C-:B------:R-:W-:Y:S01]  /*109d0*/  FFMA.FTZ R3, R3, UR48, -R42.reuse ;  /* 0x0000003003037c23 */ /* 0x100fe2000801082a */
[--C-:B------:R-:W-:Y:S01]  /*109e0*/  FFMA.FTZ R176, R50, UR48, -R42.reuse ;  /* 0x0000003032b07c23 */ /* 0x100fe2000801082a */
[----:B------:R-:W-:Y:S01]  /*109f0*/  IMAD.U32 R5, RZ, RZ, UR38 ;  /* 0x00000026ff057e24 */ /* 0x000fe2000f8e00ff */
[----:B------:R-:W-:Y:S01]  /*10a00*/  MUFU.EX2 R180, R180 ;  /* 0x000000b400b47308 */ /* 0x000fe20000000800 */
[--C-:B------:R-:W-:Y:S01]  /*10a10*/  FFMA.FTZ R9, R9, UR48, -R42.reuse ;  /* 0x0000003009097c23 */ /* 0x100fe2000801082a */
[--C-:B------:R-:W-:Y:S01]  /*10a20*/  FFMA.FTZ R178, R11, UR48, -R42.reuse ;  /* 0x000000300bb27c23 */ /* 0x100fe2000801082a */
[----:B------:R-:W-:Y:S01]  /*10a30*/  FFMA.FTZ R11, R52, UR48, -R42 ;  /* 0x00000030340b7c23 */ /* 0x000fe2000801082a */
[----:B------:R-:W-:Y:S01]  /*10a40*/  PRMT R0, R5, 0x654, R0 ;  /* 0x0000065405007816 */ /* 0x000fe20000000000 */
[----:B0-----:R-:W-:-:S04]  /*10a50*/  @P1 IMAD.HI.U32 R37, R192, R37, RZ ;  /* 0x00000025c0251227 */ /* 0x001fc800078e00ff */
[--C-:B------:R-:W-:Y:S01]  /*10a60*/  FFMA.FTZ R172, R54, UR48, -R42.reuse ;  /* 0x0000003036ac7c23 */ /* 0x100fe2000801082a */
[--C-:B------:R-:W-:Y:S01]  /*10a70*/  FFMA.FTZ R13, R13, UR48, -R42.reuse ;  /* 0x000000300d0d7c23 */ /* 0x100fe2000801082a */
[----:B------:R-:W0:Y:S01]  /*10a80*/  MUFU.EX2 R29, R29 ;  /* 0x0000001d001d7308 */ /* 0x000e220000000800 */
[----:B------:R1:W-:Y:S01]  /*10a90*/  SYNCS.ARRIVE.TRANS64.RED.A1T0 RZ, [R0+URZ], RZ ;  /* 0x000000ff00ff79a7 */ /* 0x0003e2000810043f */
[--C-:B------:R-:W-:Y:S01]  /*10aa0*/  FFMA.FTZ R174, R15, UR48, -R42.reuse ;  /* 0x000000300fae7c23 */ /* 0x100fe2000801082a */
[--C-:B------:R-:W-:Y:S01]  /*10ab0*/  FFMA.FTZ R15, R56, UR48, -R42.reuse ;  /* 0x00000030380f7c23 */ /* 0x100fe2000801082a */
[--C-:B------:R-:W-:Y:S01]  /*10ac0*/  FFMA.FTZ R168, R58, UR48, -R42.reuse ;  /* 0x000000303aa87c23 */ /* 0x100fe2000801082a */
[--C-:B------:R-:W-:Y:S01]  /*10ad0*/  FFMA.FTZ R33, R21, UR48, -R42.reuse ;  /* 0x0000003015217c23 */ /* 0x100fe2000801082a */
[--C-:B------:R-:W-:Y:S01]  /*10ae0*/  FFMA.FTZ R170, R25, UR48, -R42.reuse ;  /* 0x0000003019aa7c23 */ /* 0x100fe2000801082a */
[----:B------:R-:W-:Y:S01]  /*10af0*/  FFMA.FTZ R21, R60, UR48, -R42 ;  /* 0x000000303c157c23 */ /* 0x000fe2000801082a */
[----:B------:R-:W3:Y:S01]  /*10b00*/  MUFU.EX2 R182, R182 ;  /* 0x000000b600b67308 */ /* 0x000ee20000000800 */
[----:B-1----:R-:W-:Y:S01]  /*10b10*/  FADD.FTZ R0, R181, R8 ;  /* 0x00000008b5007221 */ /* 0x002fe20000010000 */
[--C-:B------:R-:W-:Y:S01]  /*10b20*/  FFMA.FTZ R164, R59, UR48, -R42.reuse ;  /* 0x000000303ba47c23 */ /* 0x100fe2000801082a */
[----:B--2---:R-:W-:Y:S01]  /*10b30*/  @P1 SHF.R.U32.HI R35, RZ, R48, R37 ;  /* 0x00000030ff231219 */ /* 0x004fe20000011625 */
[--C-:B------:R-:W-:Y:S01]  /*10b40*/  FFMA.FTZ R25, R63, UR48, -R42.reuse ;  /* 0x000000303f197c23 */ /* 0x100fe2000801082a */
[--C-:B------:R-:W-:Y:S01]  /*10b50*/  FFMA.FTZ R166, R64, UR48, -R42.reuse ;  /* 0x0000003040a67c23 */ /* 0x100fe2000801082a */
[----:B------:R-:W-:Y:S01]  /*10b60*/  FFMA.FTZ R57, R57, UR48, -R42 ;  /* 0x0000003039397c23 */ /* 0x000fe2000801082a */
[----:B------:R-:W-:Y:S01]  /*10b70*/  IADD3 R37, R35, R195, -R194 ;  /* 0x000000c323257210 */ /* 0x000fe20007ffe8c2 */
[----:B------:R-:W1:Y:S01]  /*10b80*/  MUFU.EX2 R3, R3 ;  /* 0x0000000300037308 */ /* 0x000e620000000800 */
[----:B0-----:R-:W-:Y:S01]  /*10b90*/  FADD.FTZ R5, R180, R29 ;  /* 0x0000001db4057221 */ /* 0x001fe20000010000 */
[--C-:B------:R-:W-:Y:S01]  /*10ba0*/  FFMA.FTZ R27, R27, UR48, -R42.reuse ;  /* 0x000000301b1b7c23 */ /* 0x100fe2000801082a */
[----:B------:R-:W-:Y:S01]  /*10bb0*/  SHF.R.S32.HI R48, RZ, 0x1f, R37 ;  /* 0x0000001fff307819 */ /* 0x000fe20000011425 */
[--C-:B------:R-:W-:Y:S01]  /*10bc0*/  FFMA.FTZ R55, R55, UR48, -R42.reuse ;  /* 0x0000003037377c23 */ /* 0x100fe2000801082a */
[--C-:B------:R-:W-:Y:S01]  /*10bd0*/  FFMA.FTZ R53, R53, UR48, -R42.reuse ;  /* 0x0000003035357c23 */ /* 0x100fe2000801082a */
[----:B------:R-:W-:Y:S01]  /*10be0*/  F2FP.BF16.F32.PACK_AB R180, R29, R180 ;  /* 0x000000b41db4723e */ /* 0x000fe200000010ff */
[----:B------:R-:W-:Y:S01]  /*10bf0*/  FFMA.FTZ R62, R62, UR48, -R42 ;  /* 0x000000303e3e7c23 */ /* 0x000fe2000801082a */
[----:B------:R-:W0:Y:S01]  /*10c00*/  MUFU.EX2 R176, R176 ;  /* 0x000000b000b07308 */ /* 0x000e220000000800 */
[----:B---3--:R-:W-:Y:S01]  /*10c10*/  FADD.FTZ R46, R182, R5 ;  /* 0x00000005b62e7221 */ /* 0x008fe20000010000 */
[----:B------:R-:W-:Y:S01]  /*10c20*/  FADD.FTZ R5, R183, R0 ;  /* 0x00000000b7057221 */ /* 0x000fe20000010000 */
[C---:B------:R-:W-:Y:S01]  /*10c30*/  F2FP.BF16.F32.PACK_AB R183, R6.reuse, R183 ;  /* 0x000000b706b7723e */ /* 0x040fe200000010ff */
[--C-:B------:R-:W-:Y:S01]  /*10c40*/  FFMA.FTZ R51, R51, UR48, -R42.reuse ;  /* 0x0000003033337c23 */ /* 0x100fe2000801082a */
[--C-:B------:R-:W-:Y:S01]  /*10c50*/  FFMA.FTZ R65, R65, UR48, -R42.reuse ;  /* 0x0000003041417c23 */ /* 0x100fe2000801082a */
[----:B------:R-:W-:Y:S01]  /*10c60*/  FADD.FTZ R0, R6, R5 ;  /* 0x0000000506007221 */ /* 0x000fe20000010000 */
[----:B------:R-:W-:Y:S01]  /*10c70*/  FFMA.FTZ R49, R49, UR48, -R42 ;  /* 0x0000003031317c23 */ /* 0x000fe2000801082a */
[----:B------:R-:W2:Y:S01]  /*10c80*/  MUFU.EX2 R9, R9 ;  /* 0x0000000900097308 */ /* 0x000ea20000000800 */
[----:B-1----:R-:W-:Y:S01]  /*10c90*/  FADD.FTZ R35, R3, R46 ;  /* 0x0000002e03237221 */ /* 0x002fe20000010000 */
[----:B------:R-:W-:Y:S01]  /*10ca0*/  FADD.FTZ R5, R177, R0 ;  /* 0x00000000b1057221 */ /* 0x000fe20000010000 */
[----:B------:R-:W-:Y:S01]  /*10cb0*/  F2FP.BF16.F32.PACK_AB R182, R3, R182 ;  /* 0x000000b603b6723e */ /* 0x000fe200000010ff */
[--C-:B------:R-:W-:Y:S01]  /*10cc0*/  FFMA.FTZ R66, R66, UR48, -R42.reuse ;  /* 0x0000003042427c23 */ /* 0x100fe2000801082a */
[--C-:B------:R-:W-:Y:S01]  /*10cd0*/  FFMA.FTZ R47, R47, UR48, -R42.reuse ;  /* 0x000000302f2f7c23 */ /* 0x100fe2000801082a */
[----:B------:R-:W-:Y:S01]  /*10ce0*/  FADD.FTZ R0, R10, R5 ;  /* 0x000000050a007221 */ /* 0x000fe20000010000 */
[----:B------:R-:W-:Y:S01]  /*10cf0*/  FFMA.FTZ R67, R67, UR48, -R42 ;  /* 0x0000003043437c23 */ /* 0x000fe2000801082a */
[----:B------:R-:W1:Y:S01]  /*10d00*/  MUFU.EX2 R178, R178 ;  /* 0x000000b200b27308 */ /* 0x000e620000000800 */
[----:B0-----:R-:W-:Y:S01]  /*10d10*/  FADD.FTZ R46, R176, R35 ;  /* 0x00000023b02e7221 */ /* 0x001fe20000010000 */
[----:B------:R-:W-:Y:S01]  /*10d20*/  FADD.FTZ R5, R179, R0 ;  /* 0x00000000b3057221 */ /* 0x000fe20000010000 */
[--C-:B------:R-:W-:Y:S01]  /*10d30*/  FFMA.FTZ R45, R45, UR48, -R42.reuse ;  /* 0x000000302d2d7c23 */ /* 0x100fe2000801082a */
[----:B------:R-:W-:Y:S01]  /*10d40*/  F2FP.BF16.F32.PACK_AB R181, R8, R181 ;  /* 0x000000b508b5723e */ /* 0x000fe200000010ff */
[----:B------:R-:W-:Y:S01]  /*10d50*/  FFMA.FTZ R42, R68, UR48, -R42 ;  /* 0x00000030442a7c23 */ /* 0x000fe2000801082a */
[C---:B------:R-:W-:Y:S01]  /*10d60*/  FADD.FTZ R0, R12.reuse, R5 ;  /* 0x000000050c007221 */ /* 0x040fe20000010000 */
[----:B------:R-:W-:Y:S01]  /*10d70*/  F2FP.BF16.F32.PACK_AB R179, R12, R179 ;  /* 0x000000b30cb3723e */ /* 0x000fe200000010ff */
[----:B------:R-:W0:Y:S01]  /*10d80*/  MUFU.EX2 R11, R11 ;  /* 0x0000000b000b7308 */ /* 0x000e220000000800 */
[----:B--2---:R-:W-:Y:S01]  /*10d90*/  FADD.FTZ R35, R9, R46 ;  /* 0x0000002e09237221 */ /* 0x004fe20000010000 */
[----:B------:R-:W-:Y:S01]  /*10da0*/  FADD.FTZ R5, R173, R0 ;  /* 0x00000000ad057221 */ /* 0x000fe20000010000 */
[----:B------:R-:W-:Y:S01]  /*10db0*/  F2FP.BF16.F32.PACK_AB R176, R9, R176 ;  /* 0x000000b009b0723e */ /* 0x000fe200000010ff */
[----:B------:R-:W-:Y:S01]  /*10dc0*/  VIADD R12, R88, 0xfffffffe ;  /* 0xfffffffe580c7836 */ /* 0x000fe20000000000 */
[----:B------:R-:W-:Y:S01]  /*10dd0*/  F2FP.BF16.F32.PACK_AB R177, R10, R177 ;  /* 0x000000b10ab1723e */ /* 0x000fe200000010ff */
[C---:B------:R-:W-:Y:S01]  /*10de0*/  FADD.FTZ R0, R14.reuse, R5 ;  /* 0x000000050e007221 */ /* 0x040fe20000010000 */
[----:B------:R-:W-:Y:S01]  /*10df0*/  F2FP.BF16.F32.PACK_AB R173, R14, R173 ;  /* 0x000000ad0ead723e */ /* 0x000fe200000010ff */
[----:B------:R-:W2:Y:S01]  /*10e00*/  MUFU.EX2 R172, R172 ;  /* 0x000000ac00ac7308 */ /* 0x000ea20000000800 */
[----:B-1----:R-:W-:Y:S01]  /*10e10*/  FADD.FTZ R46, R178, R35 ;  /* 0x00000023b22e7221 */ /* 0x002fe20000010000 */
[----:B------:R-:W-:Y:S01]  /*10e20*/  FADD.FTZ R5, R175, R0 ;  /* 0x00000000af057221 */ /* 0x000fe20000010000 */
[----:B------:R-:W-:-:S02]  /*10e30*/  F2FP.BF16.F32.PACK_AB R175, R20, R175 ;  /* 0x000000af14af723e */ /* 0x000fc400000010ff */
[----:B------:R-:W-:Y:S01]  /*10e40*/  CS2R R88, SRZ ;  /* 0x0000000000587805 */ /* 0x000fe2000001ff00 */
[----:B------:R-:W-:Y:S01]  /*10e50*/  FADD.FTZ R0, R20, R5 ;  /* 0x0000000514007221 */ /* 0x000fe20000010000 */
[----:B------:R-:W-:Y:S01]  /*10e60*/  LEA.HI R5, R48, R37, RZ, 0x7 ;  /* 0x0000002530057211 */ /* 0x000fe200078f38ff */
        /* <DEDUP_REMOVED lines=14> */
[----:B-1----:R-:W-:Y:S01]  /*10f50*/  FADD.FTZ R46, R168, R35 ;  /* 0x00000023a82e7221 */ /* 0x002fe20000010000 */
[----:B------:R-:W-:Y:S01]  /*10f60*/  FADD.FTZ R35, R169, R0 ;  /* 0x00000000a9237221 */ /* 0x000fe20000010000 */
[----:B------:R-:W-:-:S03]  /*10f70*/  F2FP.BF16.F32.PACK_AB R169, R24, R169 ;  /* 0x000000a918a9723e */ /* 0x000fc600000010ff */
[----:B------:R-:W-:Y:S02]  /*10f80*/  FADD.FTZ R0, R24, R35 ;  /* 0x0000002318007221 */ /* 0x000fe40000010000 */
        /* <DEDUP_REMOVED lines=83> */
[----:B------:R0:W1:Y:S08]  /*114c0*/  MUFU.EX2 R6, R7 ;  /* 0x0000000700067308 */ /* 0x0000700000000800 */
[----:B------:R-:W3:Y:S01]  /*114d0*/  MUFU.EX2 R42, R42 ;  /* 0x0000002a002a7308 */ /* 0x000ee20000000800 */
[----:B0-----:R-:W-:Y:S01]  /*114e0*/  FADD.FTZ R7, R155, R8 ;  /* 0x000000089b077221 */ /* 0x001fe20000010000 */
[----:B--2---:R-:W-:-:S03]  /*114f0*/  FADD.FTZ R3, R45, R0 ;  /* 0x000000002d037221 */ /* 0x004fc60000010000 */
[C---:B-1----:R-:W-:Y:S01]  /*11500*/  FADD.FTZ R0, R6.reuse, R7 ;  /* 0x0000000706007221 */ /* 0x042fe20000010000 */
[----:B------:R-:W-:Y:S02]  /*11510*/  F2FP.BF16.F32.PACK_AB R155, R6, R155 ;  /* 0x0000009b069b723e */ /* 0x000fe400000010ff */
[----:B------:R-:W-:-:S04]  /*11520*/  SHF.R.S32.HI R6, RZ, 0x7, R5 ;  /* 0x00000007ff067819 */ /* 0x000fc80000011405 */
[----:B------:R-:W-:Y:S01]  /*11530*/  VIMNMX R5, R199, R6, !PT ;  /* 0x00000006c7057248 */ /* 0x000fe20007fe0100 */
[C---:B---3--:R-:W-:Y:S01]  /*11540*/  FADD.FTZ R3, R42.reuse, R3 ;  /* 0x000000032a037221 */ /* 0x048fe20000010000 */
[----:B------:R-:W-:Y:S02]  /*11550*/  F2FP.BF16.F32.PACK_AB R154, R42, R45 ;  /* 0x0000002d2a9a723e */ /* 0x000fe400000010ff */
[----:B------:R-:W-:-:S13]  /*11560*/  ISETP.GE.AND P2, PT, R12, R5, PT ;  /* 0x000000050c00720c */ /* 0x000fda0003f46270 */
[----:B------:R-:W-:Y:S05]  /*11570*/  @!P2 BRA `(.L_x_9540) ;  /* 0x0000003000eca947 */ /* 0x000fea0003800000 */
[----:B------:R-:W-:Y:S02]  /*11580*/  IMAD.MOV.U32 R10, RZ, RZ, R31 ;  /* 0x000000ffff0a7224 */ /* 0x000fe400078e001f */
[----:B------:R-:W-:Y:S02]  /*11590*/  IMAD.MOV.U32 R11, RZ, RZ, R26 ;  /* 0x000000ffff0b7224 */ /* 0x000fe400078e001a */
[----:B------:R-:W-:Y:S02]  /*115a0*/  IMAD.MOV.U32 R6, RZ, RZ, R189 ;  /* 0x000000ffff067224 */ /* 0x000fe400078e00bd */
[----:B------:R-:W-:Y:S02]  /*115b0*/  IMAD.MOV.U32 R13, RZ, RZ, R186 ;  /* 0x000000ffff0d7224 */ /* 0x000fe400078e00ba */
[----:B------:R-:W-:-:S07]  /*115c0*/  IMAD.MOV.U32 R151, RZ, RZ, RZ ;  /* 0x000000ffff977224 */ /* 0x000fce00078e00ff */
.L_x_9552:
        /* <DEDUP_REMOVED lines=8> */
.L_x_9542:
[----:B------:R-:W-:Y:S02]  /*11650*/  IADD3 R7, R13, 0x1, RZ ;  /* 0x000000010d077810 */ /* 0x000fe40007ffe0ff */
[----:B------:R-:W-:Y:S02]  /*11660*/  SHF.L.U32 R8, R189, 0x1f, RZ ;  /* 0x0000001fbd087819 */ /* 0x000fe400000006ff */
[----:B------:R-:W-:-:S04]  /*11670*/  ISETP.NE.AND P3, PT, R7, 0x2, PT ;  /* 0x000000020700780c */ /* 0x000fc80003f65270 */
[----:B------:R-:W-:-:S05]  /*11680*/  SEL R7, R7, RZ, P3 ;  /* 0x000000ff07077207 */ /* 0x000fca0001800000 */
[----:B------:R-:W-:-:S04]  /*11690*/  IMAD R7, R7, 0x8, R18 ;  /* 0x0000000807077824 */ /* 0x000fc800078e0212 */
[----:B------:R0:W1:Y:S01]  /*116a0*/  SYNCS.PHASECHK.TRANS64.TRYWAIT P3, [R7+URZ+0x28830], R8 ;  /* 0x02883008070075a7 */ /* 0x000062000806017f */
[----:B------:R-:W-:Y:S05]  /*116b0*/  @!P0 BRA `(.L_x_9543) ;  /* 0x0000000000048947 */ /* 0x000fea0003800000 */
[----:B------:R-:W-:Y:S01]  /*116c0*/  BPT.TRAP 0x1 ;  /* 0x000000040000795c */ /* 0x000fe20000300000 */
.L_x_9543:
[----:B------:R-:W-:Y:S04]  /*116d0*/  BSSY B0, `(.L_x_9541) ;  /* 0x0000004000007945 */ /* 0x000fe80003800000 */
[----:B-1----:R-:W-:Y:S05]  /*116e0*/  @P3 BRA `(.L_x_9544) ;  /* 0x0000000000083947 */ /* 0x002fea0003800000 */
[----:B------:R-:W1:Y:S02]  /*116f0*/  SYNCS.PHASECHK.TRANS64.TRYWAIT P3, [R7+URZ+0x28830], R8 ;  /* 0x02883008070075a7 */ /* 0x000e64000806017f */
[----:B-1----:R-:W-:Y:S05]  /*11700*/  @!P3 BRA `(.L_x_9545) ;  /* 0x0000013000fcb947 */ /* 0x002fea0003800000 */
.L_x_9544:
[----:B------:R-:W-:Y:S05]  /*11710*/  BSYNC B0 ;  /* 0x0000000000007941 */ /* 0x000fea0003800000 */
.L_x_9541:
        /* <DEDUP_REMOVED lines=10> */
[C---:B------:R-:W-:Y:S01]  /*117c0*/  R2UR UR15, R25.reuse ;  /* 0x00000000190f72ca */ /* 0x040fe200000e0000 */
[----:B------:R-:W-:Y:S01]  /*117d0*/  IMAD R8, R186, 0x800, R4 ;  /* 0x00000800ba087824 */ /* 0x000fe200078e0204 */
[----:B------:R-:W-:-:S02]  /*117e0*/  R2UR UR31, R25 ;  /* 0x00000000191f72ca */ /* 0x000fc400000e0000 */
[----:B------:R-:W-:Y:S01]  /*117f0*/  R2UR UR11, R21 ;  /* 0x00000000150b72ca */ /* 0x000fe200000e0000 */
[C---:B------:R-:W-:Y:S01]  /*11800*/  VIADD R24, R8.reuse, 0x4 ;  /* 0x0000000408187836 */ /* 0x040fe20000000000 */
[C---:B------:R-:W-:Y:S01]  /*11810*/  R2UR UR6, R8.reuse ;  /* 0x00000000080672ca */ /* 0x040fe200000e0000 */
[C---:B------:R-:W-:Y:S01]  /*11820*/  VIADD R20, R8.reuse, 0x2 ;  /* 0x0000000208147836 */ /* 0x040fe20000000000 */
[----:B------:R-:W-:Y:S01]  /*11830*/  R2UR UR19, R15 ;  /* 0x000000000f1372ca */ /* 0x000fe200000e0000 */
[----:B------:R-:W-:Y:S01]  /*11840*/  VIADD R14, R8, 0x6 ;  /* 0x00000006080e7836 */ /* 0x000fe20000000000 */
[----:B------:R-:W-:Y:S02]  /*11850*/  R2UR UR14, R24 ;  /* 0x00000000180e72ca */ /* 0x000fe400000e0000 */
[----:B------:R-:W-:Y:S02]  /*11860*/  IADD3 R24, R8, 0x404, RZ ;  /* 0x0000040408187810 */ /* 0x000fe40007ffe0ff */
[----:B------:R-:W-:Y:S01]  /*11870*/  R2UR UR10, R20 ;  /* 0x00000000140a72ca */ /* 0x000fe200000e0000 */
[----:B------:R-:W-:Y:S01]  /*11880*/  VIADD R20, R8, 0x400 ;  /* 0x0000040008147836 */ /* 0x000fe20000000000 */
[----:B------:R-:W-:-:S02]  /*11890*/  R2UR UR30, R24 ;  /* 0x00000000181e72ca */ /* 0x000fc400000e0000 */
[----:B0-----:R-:W-:Y:S02]  /*118a0*/  SHF.R.U32.HI R7, RZ, 0x7, R7 ;  /* 0x00000007ff077819 */ /* 0x001fe40000011607 */
[----:B------:R-:W-:Y:S01]  /*118b0*/  R2UR UR18, R14 ;  /* 0x000000000e1272ca */ /* 0x000fe200000e0000 */
[----:B------:R-:W-:Y:S01]  /*118c0*/  VIADD R14, R8, 0x402 ;  /* 0x00000402080e7836 */ /* 0x000fe20000000000 */
[----:B------:R-:W-:Y:S01]  /*118d0*/  R2UR UR22, R20 ;  /* 0x00000000141672ca */ /* 0x000fe200000e0000 */
[----:B------:R-:W-:Y:S01]  /*118e0*/  VIADD R7, R7, 0x8 ;  /* 0x0000000807077836 */ /* 0x000fe20000000000 */
[----:B------:R-:W-:Y:S01]  /*118f0*/  R2UR UR23, R21 ;  /* 0x00000000151772ca */ /* 0x000fe200000e0000 */
[----:B------:R-:W-:Y:S01]  /*11900*/  VIADD R8, R8, 0x406 ;  /* 0x0000040608087836 */ /* 0x000fe20000000000 */
[----:B------:R-:W-:Y:S02]  /*11910*/  R2UR UR26, R14 ;  /* 0x000000000e1a72ca */ /* 0x000fe400000e0000 */
[----:B------:R0:W-:Y:S01]  /*11920*/  BAR.SYNC.DEFER_BLOCKING R7, 0x100 ;  /* 0x000400070000751d */ /* 0x0001e20000010000 */
[----:B------:R-:W-:-:S02]  /*11930*/  R2UR UR27, R15 ;  /* 0x000000000f1b72ca */ /* 0x000fc400000e0000 */
        /* <DEDUP_REMOVED lines=29> */
.L_x_9547:
[----:B------:R-:W-:Y:S01]  /*11b10*/  SHF.L.U32 R6, R6, 0x1f, RZ ;  /* 0x0000001f06067819 */ /* 0x000fe200000006ff */
[----:B------:R-:W-:-:S04]  /*11b20*/  IMAD R7, R13, 0x8, R18 ;  /* 0x000000080d077824 */ /* 0x000fc800078e0212 */
[----:B------:R0:W1:Y:S01]  /*11b30*/  SYNCS.PHASECHK.TRANS64.TRYWAIT P2, [R7+URZ+0x28850], R6 ;  /* 0x02885006070075a7 */ /* 0x000062000804017f */
[----:B------:R-:W-:Y:S05]  /*11b40*/  @!P0 BRA `(.L_x_9548) ;  /* 0x0000000000048947 */ /* 0x000fea0003800000 */
[----:B------:R-:W-:Y:S01]  /*11b50*/  BPT.TRAP 0x1 ;  /* 0x000000040000795c */ /* 0x000fe20000300000 */
.L_x_9548:
[----:B-1----:R-:W-:Y:S05]  /*11b60*/  @P2 BRA `(.L_x_9546) ;  /* 0x0000000000082947 */ /* 0x002fea0003800000 */
[----:B------:R-:W1:Y:S02]  /*11b70*/  SYNCS.PHASECHK.TRANS64.TRYWAIT P2, [R7+URZ+0x28850], R6 ;  /* 0x02885006070075a7 */ /* 0x000e64000804017f */
[----:B-1----:R-:W-:Y:S05]  /*11b80*/  @!P2 BRA `(.L_x_9549) ;  /* 0x0000012c00f0a947 */ /* 0x002fea0003800000 */
.L_x_9546:
        /* <DEDUP_REMOVED lines=8> */
[----:B------:R-:W-:Y:S01]  /*11c10*/  R2UR UR7, R7 ;  /* 0x00000000070772ca */ /* 0x000fe200000e0000 */
[----:B------:R-:W-:Y:S01]  /*11c20*/  IMAD.MOV.U32 R7, RZ, RZ, 0x40000040 ;  /* 0x40000040ff077424 */ /* 0x000fe200078e00ff */
[----:B------:R-:W-:-:S05]  /*11c30*/  LOP3.LUT R6, R6, 0x4000000, RZ, 0xfc, !PT ;  /* 0x0400000006067812 */ /* 0x000fca00078efcff */
        /* <DEDUP_REMOVED lines=56> */
.L_x_9550:
[----:B------:R-:W-:Y:S01]  /*11fc0*/  FMUL.FTZ R158, R33, UR47 ;  /* 0x0000002f219e7c20 */ /* 0x000fe20008410000 */
[----:B------:R-:W-:Y:S01]  /*11fd0*/  FMUL.FTZ R14, R34, UR47 ;  /* 0x0000002f220e7c20 */ /* 0x000fe20008410000 */
[----:B------:R-:W1:Y:S01]  /*11fe0*/  @P1 LDC R33, c[0x0][0x44c] ;  /* 0x00011300ff211b82 */ /* 0x000e620000000800 */
[----:B0-----:R-:W-:Y:S01]  /*11ff0*/  FMUL.FTZ R6, R26, UR47 ;  /* 0x0000002f1a067c20 */ /* 0x001fe20008410000 */
[----:B------:R-:W-:Y:S02]  /*12000*/  IMAD.IADD R26, R206, 0x1, R192 ;  /* 0x00000001ce1a7824 */ /* 0x000fe400078e02c0 */
[----:B------:R-:W-:Y:S01]  /*12010*/  FMUL.FTZ R157, R24, UR47 ;  /* 0x0000002f189d7c20 */ /* 0x000fe20008410000 */
[----:B------:R-:W-:Y:S01]  /*12020*/  FMUL.FTZ R156, R25, UR47 ;  /* 0x0000002f199c7c20 */ /* 0x000fe20008410000 */
[----:B------:R-:W-:Y:S01]  /*12030*/  FMUL.FTZ R15, R35, UR47 ;  /* 0x0000002f230f7c20 */ /* 0x000fe20008410000 */
[----:B------:R-:W-:Y:S01]  /*12040*/  FMUL.FTZ R155, R28, UR47 ;  /* 0x0000002f1c9b7c20 */ /* 0x000fe20008410000 */
[----:B------:R-:W-:Y:S01]  /*12050*/  FMUL.FTZ R153, R29, UR47 ;  /* 0x0000002f1d997c20 */ /* 0x000fe20008410000 */
[----:B------:R-:W0:Y:S01]  /*12060*/  @P1 LDC R34, c[0x0][0x450] ;  /* 0x00011400ff221b82 */ /* 0x000e220000000800 */
        /* <DEDUP_REMOVED lines=15> */
[----:B-1----:R-:W-:Y:S01]  /*12160*/  @P1 IMAD.HI.U32 R33, R26, R33, RZ ;  /* 0x000000211a211227 */ /* 0x002fe200078e00ff */
[----:B------:R-:W1:Y:S03]  /*12170*/  MUFU.TANH R155, R155 ;  /* 0x0000009b009b7308 */ /* 0x000e660000002400 */
[----:B------:R-:W-:Y:S01]  /*12180*/  FMUL.FTZ R45, R53, UR47 ;  /* 0x0000002f352d7c20 */ /* 0x000fe20008410000 */
[----:B------:R-:W-:Y:S01]  /*12190*/  FMUL.FTZ R25, R43, UR47 ;  /* 0x0000002f2b197c20 */ /* 0x000fe20008410000 */
[----:B------:R-:W-:Y:S01]  /*121a0*/  FMUL.FTZ R43, R49, UR47 ;  /* 0x0000002f312b7c20 */ /* 0x000fe20008410000 */
[----:B------:R-:W-:Y:S01]  /*121b0*/  FMUL.FTZ R9, R31, UR47 ;  /* 0x0000002f1f097c20 */ /* 0x000fe20008410000 */
[----:B------:R-:W-:Y:S01]  /*121c0*/  FMUL.FTZ R31, R54, UR47 ;  /* 0x0000002f361f7c20 */ /* 0x000fe20008410000 */
[----:B------:R-:W-:Y:S01]  /*121d0*/  FMUL.FTZ R7, R27, UR47 ;  /* 0x0000002f1b077c20 */ /* 0x000fe20008410000 */
[----:B0-----:R-:W-:Y:S01]  /*121e0*/  @P1 SHF.R.U32.HI R26, RZ, R34, R33 ;  /* 0x00000022ff1a1219 */ /* 0x001fe20000011621 */
[----:B------:R-:W-:Y:S01]  /*121f0*/  IMAD.MOV.U32 R33, RZ, RZ, -0x80 ;  /* 0xffffff80ff217424 */ /* 0x000fe200078e00ff */
[----:B------:R-:W0:Y:S01]  /*12200*/  MUFU.TANH R153, R153 ;  /* 0x0000009900997308 */ /* 0x000e220000002400 */
[----:B------:R-:W-:Y:S01]  /*12210*/  FMUL.FTZ R32, R55, UR47 ;  /* 0x0000002f37207c20 */ /* 0x000fe20008410000 */
[----:B------:R-:W-:Y:S01]  /*12220*/  FMUL.FTZ R27, R46, UR47 ;  /* 0x0000002f2e1b7c20 */ /* 0x000fe20008410000 */
[----:B------:R-:W4:Y:S01]  /*12230*/  SHFL.IDX PT, R159, R26, RZ, 0x1c1f ;  /* 0x001c1fff1a9f7589 */ /* 0x000f2200000e0000 */
[----:B------:R-:W-:-:S02]  /*12240*/  IMAD R34, R12, R33, 0x1 ;  /* 0x000000010c227424 */ /* 0x000fc400078e0221 */
[----:B------:R-:W-:Y:S01]  /*12250*/  FMUL.FTZ R46, R56, UR47 ;  /* 0x0000002f382e7c20 */ /* 0x000fe20008410000 */
[----:B------:R-:W-:Y:S01]  /*12260*/  FMUL.FTZ R28, R47, UR47 ;  /* 0x0000002f2f1c7c20 */ /* 0x000fe20008410000 */
[----:B------:R-:W-:Y:S01]  /*12270*/  FMUL.FTZ R47, R57, UR47 ;  /* 0x0000002f392f7c20 */ /* 0x000fe20008410000 */
[----:B------:R-:W5:Y:S01]  /*12280*/  MUFU.TANH R152, R152 ;  /* 0x0000009800987308 */ /* 0x000f620000002400 */
[----:B------:R-:W-:Y:S01]  /*12290*/  IADD3 R35, R195, R34, -R193 ;  /* 0x00000022c3237210 */ /* 0x000fe20007ffe8c1 */
[----:B------:R-:W-:Y:S01]  /*122a0*/  FMUL.FTZ R49, R60, UR47 ;  /* 0x0000002f3c317c20 */ /* 0x000fe20008410000 */
[----:B------:R-:W-:Y:S01]  /*122b0*/  FMUL.FTZ R48, R61, UR47 ;  /* 0x0000002f3d307c20 */ /* 0x000fe20008410000 */
[----:B------:R-:W-:Y:S01]  /*122c0*/  FMUL.FTZ R8, R30, UR47 ;  /* 0x0000002f1e087c20 */ /* 0x000fe20008410000 */
[----:B------:R-:W-:Y:S01]  /*122d0*/  FMUL.FTZ R33, R58, UR47 ;  /* 0x0000002f3a217c20 */ /* 0x000fe20008410000 */
[----:B------:R-:W-:Y:S02]  /*122e0*/  IMAD.IADD R154, R35, 0x1, -R194 ;  /* 0x00000001239a7824 */ /* 0x000fe400078e0ac2 */
        /* <DEDUP_REMOVED lines=12> */
[----:B----4-:R-:W-:-:S02]  /*123b0*/  IMAD.IADD R159, R154, 0x1, R159 ;  /* 0x000000019a9f7824 */ /* 0x010fc400078e029f */
[----:B------:R-:W-:Y:S01]  /*123c0*/  FMUL.FTZ R67, R71, UR47 ;  /* 0x0000002f47437c20 */ /* 0x000fe20008410000 */
[----:B------:R-:W-:Y:S01]  /*123d0*/  FMUL.FTZ R71, R79, UR47 ;  /* 0x0000002f4f477c20 */ /* 0x000fe20008410000 */
[----:B------:R-:W-:Y:S01]  /*123e0*/  UMOV UR48, UR45 ;  /* 0x0000002d00307c82 */ /* 0x000fe20008000000 */
[C---:B------:R-:W-:Y:S01]  /*123f0*/  ISETP.GT.AND P2, PT, R159.reuse, RZ, PT ;  /* 0x000000ff9f00720c */ /* 0x040fe20003f44270 */
[----:B------:R-:W4:Y:S01]  /*12400*/  MUFU.TANH R36, R36 ;  /* 0x0000002400247308 */ /* 0x000f220000002400 */
[----:B------:R-:W-:Y:S02]  /*12410*/  ISETP.GT.AND P3, PT, R159, 0x1, PT ;  /* 0x000000019f00780c */ /* 0x000fe40003f64270 */
[----:B--2---:R-:W-:Y:S02]  /*12420*/  FSEL R157, R157, -INF , P2 ;  /* 0xff8000009d9d7808 */ /* 0x004fe40001000000 */
[----:B------:R-:W-:Y:S02]  /*12430*/  ISETP.GT.AND P2, PT, R159, 0x8, PT ;  /* 0x000000089f00780c */ /* 0x000fe40003f44270 */
[----:B---3--:R-:W-:Y:S01]  /*12440*/  FSEL R156, R156, -INF , P3 ;  /* 0xff8000009c9c7808 */ /* 0x008fe20001800000 */
[----:B------:R-:W2:Y:S01]  /*12450*/  MUFU.TANH R38, R38 ;  /* 0x0000002600267308 */ /* 0x000ea20000002400 */
[----:B------:R-:W-:-:S02]  /*12460*/  FMNMX.FTZ R35, R157, R11, !PT ;  /* 0x0000000b9d237209 */ /* 0x000fc40007810000 */
[----:B------:R-:W-:Y:S02]  /*12470*/  ISETP.GT.AND P3, PT, R159, 0x9, PT ;  /* 0x000000099f00780c */ /* 0x000fe40003f64270 */
[----:B-1----:R-:W-:Y:S02]  /*12480*/  FSEL R155, R155, -INF , P2 ;  /* 0xff8000009b9b7808 */ /* 0x002fe40001000000 */
[----:B------:R-:W-:Y:S01]  /*12490*/  FMNMX.FTZ R50, R156, R35, !PT ;  /* 0x000000239c327209 */ /* 0x000fe20007810000 */
[----:B------:R-:W1:Y:S01]  /*124a0*/  MUFU.TANH R39, R39 ;  /* 0x0000002700277308 */ /* 0x000e620000002400 */
[----:B------:R-:W-:Y:S02]  /*124b0*/  ISETP.GT.AND P2, PT, R159, 0x10, PT ;  /* 0x000000109f00780c */ /* 0x000fe40003f44270 */
[----:B0-----:R-:W-:Y:S02]  /*124c0*/  FSEL R153, R153, -INF , P3 ;  /* 0xff80000099997808 */ /* 0x001fe40001800000 */
[----:B------:R-:W-:Y:S01]  /*124d0*/  FMNMX.FTZ R52, R155, R50, !PT ;  /* 0x000000329b347209 */ /* 0x000fe20007810000 */
[----:B------:R-:W-:Y:S01]  /*124e0*/  FMUL.FTZ R50, R64, UR47 ;  /* 0x0000002f40327c20 */ /* 0x000fe20008410000 */
[----:B------:R-:W-:Y:S01]  /*124f0*/  ISETP.GT.AND P3, PT, R159, 0x11, PT ;  /* 0x000000119f00780c */ /* 0x000fe20003f64270 */
[----:B------:R-:W0:Y:S01]  /*12500*/  MUFU.TANH R40, R40 ;  /* 0x0000002800287308 */ /* 0x000e220000002400 */
[----:B-----5:R-:W-:-:S02]  /*12510*/  FSEL R152, R152, -INF , P2 ;  /* 0xff80000098987808 */ /* 0x020fc40001000000 */
[----:B------:R-:W-:Y:S02]  /*12520*/  FMNMX.FTZ R37, R153, R52, !PT ;  /* 0x0000003499257209 */ /* 0x000fe40007810000 */
[C---:B------:R-:W-:Y:S02]  /*12530*/  ISETP.GT.AND P2, PT, R159.reuse, 0x18, PT ;  /* 0x000000189f00780c */ /* 0x040fe40003f44270 */
[----:B------:R-:W-:Y:S01]  /*12540*/  FSEL R35, R158, -INF , P3 ;  /* 0xff8000009e237808 */ /* 0x000fe20001800000 */
[----:B------:R-:W3:Y:S01]  /*12550*/  MUFU.TANH R41, R41 ;  /* 0x0000002900297308 */ /* 0x000ee20000002400 */
[----:B------:R-:W-:Y:S02]  /*12560*/  FMNMX.FTZ R52, R152, R37, !PT ;  /* 0x0000002598347209 */ /* 0x000fe40007810000 */
[----:B------:R-:W-:Y:S02]  /*12570*/  ISETP.GT.AND P3, PT, R159, 0x19, PT ;  /* 0x000000199f00780c */ /* 0x000fe40003f64270 */
[----:B------:R-:W-:-:S02]  /*12580*/  FSEL R37, R160, -INF , P2 ;  /* 0xff800000a0257808 */ /* 0x000fc40001000000 */
[----:B------:R-:W-:Y:S01]  /*12590*/  FMNMX.FTZ R52, R35, R52, !PT ;  /* 0x0000003423347209 */ /* 0x000fe20007810000 */
[----:B------:R-:W5:Y:S01]  /*125a0*/  MUFU.TANH R42, R42 ;  /* 0x0000002a002a7308 */ /* 0x000f620000002400 */
[----:B------:R-:W-:Y:S02]  /*125b0*/  ISETP.GT.AND P2, PT, R159, 0x20, PT ;  /* 0x000000209f00780c */ /* 0x000fe40003f44270 */
[----:B----4-:R-:W-:Y:S02]  /*125c0*/  FSEL R36, R36, -INF , P3 ;  /* 0xff80000024247808 */ /* 0x010fe40001800000 */
[----:B------:R-:W-:Y:S01]  /*125d0*/  FMNMX.FTZ R53, R37, R52, !PT ;  /* 0x0000003425357209 */ /* 0x000fe20007810000 */
[----:B------:R-:W-:Y:S01]  /*125e0*/  FMUL.FTZ R52, R68, UR47 ;  /* 0x0000002f44347c20 */ /* 0x000fe20008410000 */
[----:B------:R-:W-:Y:S01]  /*125f0*/  ISETP.GT.AND P3, PT, R159, 0x21, PT ;  /* 0x000000219f00780c */ /* 0x000fe20003f64270 */
[----:B------:R-:W4:Y:S01]  /*12600*/  MUFU.TANH R43, R43 ;  /* 0x0000002b002b7308 */ /* 0x000f220000002400 */
[----:B--2---:R-:W-:-:S02]  /*12610*/  FSEL R38, R38, -INF , P2 ;  /* 0xff80000026267808 */ /* 0x004fc40001000000 */
[----:B------:R-:W-:Y:S02]  /*12620*/  FMNMX.FTZ R53, R36, R53, !PT ;  /* 0x0000003524357209 */ /* 0x000fe40007810000 */
[----:B------:R-:W-:Y:S02]  /*12630*/  ISETP.GT.AND P2, PT, R159, 0x28, PT ;  /* 0x000000289f00780c */ /* 0x000fe40003f44270 */
[----:B-1----:R-:W-:Y:S01]  /*12640*/  FSEL R39, R39, -INF , P3 ;  /* 0xff80000027277808 */ /* 0x002fe20001800000 */
[----:B------:R-:W1:Y:S01]  /*12650*/  MUFU.TANH R44, R44 ;  /* 0x0000002c002c7308 */ /* 0x000e620000002400 */
[----:B------:R-:W-:Y:S01]  /*12660*/  FMNMX.FTZ R54, R38, R53, !PT ;  /* 0x0000003526367209 */ /* 0x000fe20007810000 */
[----:B------:R-:W-:Y:S01]  /*12670*/  FMUL.FTZ R53, R69, UR47 ;  /* 0x0000002f45357c20 */ /* 0x000fe20008410000 */
[----:B------:R-:W-:Y:S02]  /*12680*/  ISETP.GT.AND P3, PT, R159, 0x29, PT ;  /* 0x000000299f00780c */ /* 0x000fe40003f64270 */
[----:B0-----:R-:W-:-:S02]  /*12690*/  FSEL R40, R40, -INF , P2 ;  /* 0xff80000028287808 */ /* 0x001fc40001000000 */
[----:B------:R-:W-:Y:S01]  /*126a0*/  FMNMX.FTZ R55, R39, R54, !PT ;  /* 0x0000003627377209 */ /* 0x000fe20007810000 */
[----:B------:R-:W0:Y:S01]  /*126b0*/  MUFU.TANH R45, R45 ;  /* 0x0000002d002d7308 */ /* 0x000e220000002400 */
[----:B------:R-:W-:Y:S02]  /*126c0*/  ISETP.GT.AND P2, PT, R159, 0x30, PT ;  /* 0x000000309f00780c */ /* 0x000fe40003f44270 */
[----:B---3--:R-:W-:Y:S02]  /*126d0*/  FSEL R41, R41, -INF , P3 ;  /* 0xff80000029297808 */ /* 0x008fe40001800000 */
[----:B------:R-:W-:Y:S01]  /*126e0*/  FMNMX.FTZ R54, R40, R55, !PT ;  /* 0x0000003728367209 */ /* 0x000fe20007810000 */
[----:B------:R-:W-:Y:S01]  /*126f0*/  FMUL.FTZ R55, R72, UR47 ;  /* 0x0000002f48377c20 */ /* 0x000fe20008410000 */
[----:B------:R-:W-:Y:S01]  /*12700*/  ISETP.GT.AND P3, PT, R159, 0x31, PT ;  /* 0x000000319f00780c */ /* 0x000fe20003f64270 */
[----:B------:R-:W2:Y:S01]  /*12710*/  MUFU.TANH R46, R46 ;  /* 0x0000002e002e7308 */ /* 0x000ea20000002400 */
[----:B-----5:R-:W-:-:S02]  /*12720*/  FSEL R42, R42, -INF , P2 ;  /* 0xff8000002a2a7808 */ /* 0x020fc40001000000 */
[----:B------:R-:W-:Y:S01]  /*12730*/  FMNMX.FTZ R57, R41, R54, !PT ;  /* 0x0000003629397209 */ /* 0x000fe20007810000 */
[----:B------:R-:W-:Y:S01]  /*12740*/  FMUL.FTZ R54, R73, UR47 ;  /* 0x0000002f49367c20 */ /* 0x000fe20008410000 */
[----:B------:R-:W-:Y:S01]  /*12750*/  ISETP.GT.AND P2, PT, R159, 0x38, PT ;  /* 0x000000389f00780c */ /* 0x000fe20003f44270 */
[----:B------:R-:W-:Y:S01]  /*12760*/  FMUL.FTZ R73, R83, UR47 ;  /* 0x0000002f53497c20 */ /* 0x000fe20008410000 */
[----:B----4-:R-:W-:Y:S01]  /*12770*/  FSEL R43, R43, -INF , P3 ;  /* 0xff8000002b2b7808 */ /* 0x010fe20001800000 */
[----:B------:R-:W3:Y:S01]  /*12780*/  MUFU.TANH R47, R47 ;  /* 0x0000002f002f7308 */ /* 0x000ee20000002400 */
[----:B------:R-:W-:Y:S02]  /*12790*/  FMNMX.FTZ R56, R42, R57, !PT ;  /* 0x000000392a387209 */ /* 0x000fe40007810000 */
[----:B------:R-:W-:Y:S02]  /*127a0*/  ISETP.GT.AND P3, PT, R159, 0x39, PT ;  /* 0x000000399f00780c */ /* 0x000fe40003f64270 */
[----:B-1----:R-:W-:-:S02]  /*127b0*/  FSEL R44, R44, -INF , P2 ;  /* 0xff8000002c2c7808 */ /* 0x002fc40001000000 */
[----:B------:R-:W-:Y:S01]  /*127c0*/  FMNMX.FTZ R57, R43, R56, !PT ;  /* 0x000000382b397209 */ /* 0x000fe20007810000 */
[----:B------:R-:W1:Y:S01]  /*127d0*/  MUFU.TANH R49, R49 ;  /* 0x0000003100317308 */ /* 0x000e620000002400 */
[----:B------:R-:W-:Y:S01]  /*127e0*/  ISETP.GT.AND P2, PT, R159, 0x40, PT ;  /* 0x000000409f00780c */ /* 0x000fe20003f44270 */
[----:B------:R-:W-:Y:S01]  /*127f0*/  FMUL.FTZ R56, R76, UR47 ;  /* 0x0000002f4c387c20 */ /* 0x000fe20008410000 */
[----:B0-----:R-:W-:Y:S02]  /*12800*/  FSEL R45, R45, -INF , P3 ;  /* 0xff8000002d2d7808 */ /* 0x001fe40001800000 */
[----:B------:R-:W-:Y:S02]  /*12810*/  FMNMX.FTZ R58, R44, R57, !PT ;  /* 0x000000392c3a7209 */ /* 0x000fe40007810000 */
[----:B------:R-:W-:Y:S01]  /*12820*/  ISETP.GT.AND P3, PT, R159, 0x41, PT ;  /* 0x000000419f00780c */ /* 0x000fe20003f64270 */
[----:B------:R-:W0:Y:S01]  /*12830*/  MUFU.TANH R48, R48 ;  /* 0x0000003000307308 */ /* 0x000e220000002400 */
[----:B--2---:R-:W-:-:S02]  /*12840*/  FSEL R46, R46, -INF , P2 ;  /* 0xff8000002e2e7808 */ /* 0x004fc40001000000 */
[----:B------:R-:W-:Y:S02]  /*12850*/  FMNMX.FTZ R57, R45, R58, !PT ;  /* 0x0000003a2d397209 */ /* 0x000fe40007810000 */
[----:B------:R-:W-:Y:S02]  /*12860*/  ISETP.GT.AND P2, PT, R159, 0x48, PT ;  /* 0x000000489f00780c */ /* 0x000fe40003f44270 */
[----:B---3--:R-:W-:Y:S01]  /*12870*/  FSEL R47, R47, -INF , P3 ;  /* 0xff8000002f2f7808 */ /* 0x008fe20001800000 */
[----:B------:R-:W2:Y:S01]  /*12880*/  MUFU.TANH R50, R50 ;  /* 0x0000003200327308 */ /* 0x000ea20000002400 */
[----:B------:R-:W-:Y:S01]  /*12890*/  FMNMX.FTZ R58, R46, R57, !PT ;  /* 0x000000392e3a7209 */ /* 0x000fe20007810000 */
[----:B------:R-:W-:Y:S01]  /*128a0*/  FMUL.FTZ R57, R77, UR47 ;  /* 0x0000002f4d397c20 */ /* 0x000fe20008410000 */
[----:B------:R-:W-:Y:S02]  /*128b0*/  ISETP.GT.AND P3, PT, R159, 0x49, PT ;  /* 0x000000499f00780c */ /* 0x000fe40003f64270 */
[----:B-1----:R-:W-:-:S02]  /*128c0*/  FSEL R49, R49, -INF , P2 ;  /* 0xff80000031317808 */ /* 0x002fc40001000000 */
[----:B------:R-:W-:Y:S01]  /*128d0*/  FMNMX.FTZ R58, R47, R58, !PT ;  /* 0x0000003a2f3a7209 */ /* 0x000fe20007810000 */
[----:B------:R-:W1:Y:S01]  /*128e0*/  MUFU.TANH R51, R51 ;  /* 0x0000003300337308 */ /* 0x000e620000002400 */
[----:B------:R-:W-:Y:S02]  /*128f0*/  ISETP.GT.AND P2, PT, R159, 0x50, PT ;  /* 0x000000509f00780c */ /* 0x000fe40003f44270 */
[----:B0-----:R-:W-:Y:S02]  /*12900*/  FSEL R48, R48, -INF , P3 ;  /* 0xff80000030307808 */ /* 0x001fe40001800000 */
[----:B------:R-:W-:Y:S02]  /*12910*/  FMNMX.FTZ R59, R49, R58, !PT ;  /* 0x0000003a313b7209 */ /* 0x000fe40007810000 */
[----:B------:R-:W-:Y:S01]  /*12920*/  ISETP.GT.AND P3, PT, R159, 0x51, PT ;  /* 0x000000519f00780c */ /* 0x000fe20003f64270 */
[----:B------:R-:W0:Y:S01]  /*12930*/  MUFU.TANH R52, R52 ;  /* 0x0000003400347308 */ /* 0x000e220000002400 */
[----:B--2---:R-:W-:-:S02]  /*12940*/  FSEL R50, R50, -INF , P2 ;  /* 0xff80000032327808 */ /* 0x004fc40001000000 */
[----:B------:R-:W-:Y:S02]  /*12950*/  FMNMX.FTZ R59, R48, R59, !PT ;  /* 0x0000003b303b7209 */ /* 0x000fe40007810000 */
[----:B------:R-:W-:Y:S02]  /*12960*/  ISETP.GT.AND P2, PT, R159, 0x58, PT ;  /* 0x000000589f00780c */ /* 0x000fe40003f44270 */
[----:B------:R-:W-:Y:S01]  /*12970*/  FMNMX.FTZ R58, R50, R59, !PT ;  /* 0x0000003b323a7209 */ /* 0x000fe20007810000 */
        /* <DEDUP_REMOVED lines=37> */
[----:B-1----:R-:W-:-:S04]  /*12bd0*/  FSEL R63, R84, -INF , P2 ;  /* 0xff800000543f7808 */ /* 0x002fc80001000000 */
[----:B------:R-:W-:Y:S01]  /*12be0*/  FMNMX.FTZ R68, R63, R64, !PT ;  /* 0x000000403f447209 */ /* 0x000fe20007810000 */
[----:B------:R-:W-:Y:S01]  /*12bf0*/  FMUL.FTZ R64, R66, UR47 ;  /* 0x0000002f42407c20 */ /* 0x000fe20008410000 */
[----:B------:R-:W-:Y:S01]  /*12c00*/  FMUL.FTZ R66, R70, UR47 ;  /* 0x0000002f46427c20 */ /* 0x000fe20008410000 */
[----:B------:R-:W1:Y:S01]  /*12c10*/  MUFU.TANH R7, R7 ;  /* 0x0000000700077308 */ /* 0x000e620000002400 */
[----:B0-----:R-:W-:Y:S01]  /*12c20*/  FSEL R61, R85, -INF , P3 ;  /* 0xff800000553d7808 */ /* 0x001fe20001800000 */
[----:B------:R-:W-:-:S03]  /*12c30*/  FMUL.FTZ R70, R78, UR47 ;  /* 0x0000002f4e467c20 */ /* 0x000fc60008410000 */
[----:B------:R-:W-:Y:S01]  /*12c40*/  FMNMX.FTZ R72, R61, R68, !PT ;  /* 0x000000443d487209 */ /* 0x000fe20007810000 */
[----:B------:R-:W-:Y:S02]  /*12c50*/  FMUL.FTZ R68, R74, UR47 ;  /* 0x0000002f4a447c20 */ /* 0x000fe40008410000 */
[----:B------:R-:W0:Y:S02]  /*12c60*/  MUFU.TANH R8, R8 ;  /* 0x0000000800087308 */ /* 0x000e240000002400 */
[----:B------:R-:W3:Y:S06]  /*12c70*/  SHFL.BFLY PT, R69, R72, 0x2, 0x1f ;  /* 0x0c401f0048457f89 */ /* 0x000eec00000e0000 */
[----:B------:R-:W4:Y:S08]  /*12c80*/  MUFU.TANH R9, R9 ;  /* 0x0000000900097308 */ /* 0x000f300000002400 */
[----:B------:R-:W5:Y:S08]  /*12c90*/  MUFU.TANH R14, R14 ;  /* 0x0000000e000e7308 */ /* 0x000f700000002400 */
[----:B------:R-:W5:Y:S01]  /*12ca0*/  MUFU.TANH R15, R15 ;  /* 0x0000000f000f7308 */ /* 0x000f620000002400 */
[----:B---3--:R-:W-:Y:S01]  /*12cb0*/  FMNMX.FTZ R74, R72, R69, !PT ;  /* 0x00000045484a7209 */ /* 0x008fe20007810000 */
[----:B------:R-:W-:Y:S01]  /*12cc0*/  FMUL.FTZ R69, R75, UR47 ;  /* 0x0000002f4b457c20 */ /* 0x000fe20008410000 */
[----:B------:R-:W-:Y:S01]  /*12cd0*/  FMUL.FTZ R72, R82, UR47 ;  /* 0x0000002f52487c20 */ /* 0x000fe20008410000 */
[----:B------:R-:W3:Y:S04]  /*12ce0*/  SHFL.IDX PT, R75, R26, 0x1, 0x1c1f ;  /* 0x003c1f001a4b7f89 */ /* 0x000ee800000e0000 */
[----:B------:R-:W5:Y:S01]  /*12cf0*/  MUFU.TANH R20, R20 ;  /* 0x0000001400147308 */ /* 0x000f620000002400 */
[----:B------:R-:W2:Y:S07]  /*12d00*/  SHFL.BFLY PT, R77, R74, 0x1, 0x1f ;  /* 0x0c201f004a4d7f89 */ /* 0x000eae00000e0000 */
[----:B------:R-:W5:Y:S08]  /*12d10*/  MUFU.TANH R21, R21 ;  /* 0x0000001500157308 */ /* 0x000f700000002400 */
[----:B------:R-:W5:Y:S01]  /*12d20*/  MUFU.TANH R24, R24 ;  /* 0x0000001800187308 */ /* 0x000f620000002400 */
[----:B---3--:R-:W-:-:S07]  /*12d30*/  IMAD.IADD R78, R154, 0x1, R75 ;  /* 0x000000019a4e7824 */ /* 0x008fce00078e024b */
[----:B------:R-:W3:Y:S01]  /*12d40*/  MUFU.TANH R25, R25 ;  /* 0x0000001900197308 */ /* 0x000ee20000002400 */
[----:B--2---:R-:W-:Y:S01]  /*12d50*/  FMNMX.FTZ R26, R74, R77, !PT ;  /* 0x0000004d4a1a7209 */ /* 0x004fe20007810000 */
[----:B------:R-:W-:Y:S01]  /*12d60*/  FMUL.FTZ R74, R86, UR47 ;  /* 0x0000002f564a7c20 */ /* 0x000fe20008410000 */
[C---:B------:R-:W-:Y:S01]  /*12d70*/  ISETP.GT.AND P3, PT, R78.reuse, RZ, PT ;  /* 0x000000ff4e00720c */ /* 0x040fe20003f64270 */
[----:B------:R-:W-:Y:S01]  /*12d80*/  FMUL.FTZ R77, R87, UR47 ;  /* 0x0000002f574d7c20 */ /* 0x000fe20008410000 */
[----:B------:R-:W-:Y:S01]  /*12d90*/  ISETP.GT.AND P4, PT, R78, 0x1, PT ;  /* 0x000000014e00780c */ /* 0x000fe20003f84270 */
[----:B------:R-:W-:Y:S01]  /*12da0*/  FMUL.FTZ R76, R26, UR48 ;  /* 0x000000301a4c7c20 */ /* 0x000fe20008410000 */
[----:B------:R-:W-:Y:S01]  /*12db0*/  FSEL R6, R6, -INF , P3 ;  /* 0xff80000006067808 */ /* 0x000fe20001800000 */
[----:B------:R-:W2:Y:S01]  /*12dc0*/  MUFU.TANH R27, R27 ;  /* 0x0000001b001b7308 */ /* 0x000ea20000002400 */
[----:B------:R-:W-:Y:S02]  /*12dd0*/  ISETP.GT.AND P3, PT, R78, 0x8, PT ;  /* 0x000000084e00780c */ /* 0x000fe40003f64270 */
[----:B-1----:R-:W-:-:S02]  /*12de0*/  FSEL R79, R7, -INF , P4 ;  /* 0xff800000074f7808 */ /* 0x002fc40002000000 */
[----:B------:R-:W-:Y:S02]  /*12df0*/  FMNMX.FTZ R80, R6, R10, !PT ;  /* 0x0000000a06507209 */ /* 0x000fe40007810000 */
[----:B------:R-:W-:Y:S01]  /*12e00*/  ISETP.GT.AND P4, PT, R78, 0x9, PT ;  /* 0x000000094e00780c */ /* 0x000fe20003f84270 */
[----:B------:R-:W1:Y:S01]  /*12e10*/  MUFU.TANH R28, R28 ;  /* 0x0000001c001c7308 */ /* 0x000e620000002400 */
[----:B0-----:R-:W-:Y:S02]  /*12e20*/  FSEL R8, R8, -INF , P3 ;  /* 0xff80000008087808 */ /* 0x001fe40001800000 */
[----:B------:R-:W-:Y:S02]  /*12e30*/  FMNMX.FTZ R81, R79, R80, !PT ;  /* 0x000000504f517209 */ /* 0x000fe40007810000 */
[----:B------:R-:W-:Y:S02]  /*12e40*/  ISETP.GT.AND P3, PT, R78, 0x10, PT ;  /* 0x000000104e00780c */ /* 0x000fe40003f64270 */
[----:B----4-:R-:W-:Y:S01]  /*12e50*/  FSEL R9, R9, -INF , P4 ;  /* 0xff80000009097808 */ /* 0x010fe20002000000 */
[----:B------:R-:W0:Y:S01]  /*12e60*/  MUFU.TANH R29, R29 ;  /* 0x0000001d001d7308 */ /* 0x000e220000002400 */
[----:B------:R-:W-:-:S02]  /*12e70*/  FMNMX.FTZ R82, R8, R81, !PT ;  /* 0x0000005108527209 */ /* 0x000fc40007810000 */
[----:B------:R-:W-:Y:S02]  /*12e80*/  ISETP.GT.AND P4, PT, R78, 0x11, PT ;  /* 0x000000114e00780c */ /* 0x000fe40003f84270 */
[----:B-----5:R-:W-:Y:S02]  /*12e90*/  FSEL R80, R14, -INF , P3 ;  /* 0xff8000000e507808 */ /* 0x020fe40001800000 */
[----:B------:R-:W-:Y:S01]  /*12ea0*/  FMNMX.FTZ R81, R9, R82, !PT ;  /* 0x0000005209517209 */ /* 0x000fe20007810000 */
[----:B------:R-:W4:Y:S01]  /*12eb0*/  MUFU.TANH R30, R30 ;  /* 0x0000001e001e7308 */ /* 0x000f220000002400 */
[----:B------:R-:W-:Y:S02]  /*12ec0*/  FSETP.NEU.FTZ.AND P2, PT, R26, -INF , PT ;  /* 0xff8000001a00780b */ /* 0x000fe40003f5d000 */
[----:B------:R-:W-:Y:S02]  /*12ed0*/  ISETP.GT.AND P3, PT, R78, 0x18, PT ;  /* 0x000000184e00780c */ /* 0x000fe40003f64270 */
[----:B------:R-:W-:-:S02]  /*12ee0*/  FSEL R15, R15, -INF , P4 ;  /* 0xff8000000f0f7808 */ /* 0x000fc40002000000 */
[----:B------:R-:W-:Y:S01]  /*12ef0*/  FMNMX.FTZ R14, R80, R81, !PT ;  /* 0x00000051500e7209 */ /* 0x000fe20007810000 */
[----:B------:R-:W5:Y:S01]  /*12f00*/  MUFU.TANH R31, R31 ;  /* 0x0000001f001f7308 */ /* 0x000f620000002400 */
[----:B------:R-:W-:Y:S02]  /*12f10*/  FSEL R76, R76, RZ, P2 ;  /* 0x000000ff4c4c7208 */ /* 0x000fe40001000000 */
[----:B------:R-:W-:Y:S02]  /*12f20*/  ISETP.GT.AND P4, PT, R78, 0x19, PT ;  /* 0x000000194e00780c */ /* 0x000fe40003f84270 */
[----:B------:R-:W-:Y:S01]  /*12f30*/  FSEL R20, R20, -INF , P3 ;  /* 0xff80000014147808 */ /* 0x000fe20001800000 */
[--C-:B------:R-:W-:Y:S01]  /*12f40*/  FFMA.FTZ R83, R35, UR48, -R76.reuse ;  /* 0x0000003023537c23 */ /* 0x100fe2000801084c */
[----:B------:R-:W-:Y:S01]  /*12f50*/  FMNMX.FTZ R81, R15, R14, !PT ;  /* 0x0000000e0f517209 */ /* 0x000fe20007810000 */
[--C-:B------:R-:W-:Y:S01]  /*12f60*/  FFMA.FTZ R178, R37, UR48, -R76.reuse ;  /* 0x0000003025b27c23 */ /* 0x100fe2000801084c */
[----:B------:R-:W-:Y:S01]  /*12f70*/  ISETP.GT.AND P3, PT, R78, 0x20, PT ;  /* 0x000000204e00780c */ /* 0x000fe20003f64270 */
[----:B------:R-:W5:Y:S01]  /*12f80*/  MUFU.TANH R32, R32 ;  /* 0x0000002000207308 */ /* 0x000f620000002400 */
[----:B------:R-:W-:Y:S01]  /*12f90*/  FSEL R35, R21, -INF , P4 ;  /* 0xff80000015237808 */ /* 0x000fe20002000000 */
[--C-:B------:R-:W-:Y:S01]  /*12fa0*/  FFMA.FTZ R172, R38, UR48, -R76.reuse ;  /* 0x0000003026ac7c23 */ /* 0x100fe2000801084c */
[----:B------:R-:W-:Y:S01]  /*12fb0*/  FMNMX.FTZ R82, R20, R81, !PT ;  /* 0x0000005114527209 */ /* 0x000fe20007810000 */
[--C-:B------:R-:W-:Y:S01]  /*12fc0*/  FFMA.FTZ R81, R39, UR48, -R76.reuse ;  /* 0x0000003027517c23 */ /* 0x100fe2000801084c */
[----:B------:R-:W-:Y:S01]  /*12fd0*/  ISETP.GT.AND P4, PT, R78, 0x21, PT ;  /* 0x000000214e00780c */ /* 0x000fe20003f84270 */
[--C-:B------:R-:W-:Y:S01]  /*12fe0*/  FFMA.FTZ R174, R40, UR48, -R76.reuse ;  /* 0x0000003028ae7c23 */ /* 0x100fe2000801084c */
[----:B------:R-:W-:Y:S01]  /*12ff0*/  FSEL R24, R24, -INF , P3 ;  /* 0xff80000018187808 */ /* 0x000fe20001800000 */
[----:B------:R-:W5:Y:S01]  /*13000*/  MUFU.TANH R33, R33 ;  /* 0x0000002100217308 */ /* 0x000f620000002400 */
[----:B------:R-:W-:Y:S01]  /*13010*/  FMNMX.FTZ R21, R35, R82, !PT ;  /* 0x0000005223157209 */ /* 0x000fe20007810000 */
[--C-:B------:R-:W-:Y:S01]  /*13020*/  FFMA.FTZ R168, R42, UR48, -R76.reuse ;  /* 0x000000302aa87c23 */ /* 0x100fe2000801084c */
[----:B------:R-:W-:Y:S01]  /*13030*/  ISETP.GT.AND P3, PT, R78, 0x28, PT ;  /* 0x000000284e00780c */ /* 0x000fe20003f64270 */
[--C-:B------:R-:W-:Y:S01]  /*13040*/  FFMA.FTZ R164, R46, UR48, -R76.reuse ;  /* 0x000000302ea47c23 */ /* 0x100fe2000801084c */
[----:B---3--:R-:W-:Y:S01]  /*13050*/  FSEL R25, R25, -INF , P4 ;  /* 0xff80000019197808 */ /* 0x008fe20002000000 */
[--C-:B------:R-:W-:Y:S01]  /*13060*/  FFMA.FTZ R46, R48, UR48, -R76.reuse ;  /* 0x00000030302e7c23 */ /* 0x100fe2000801084c */
[----:B------:R-:W-:Y:S01]  /*13070*/  FMNMX.FTZ R82, R24, R21, !PT ;  /* 0x0000001518527209 */ /* 0x000fe20007810000 */
[----:B------:R-:W3:Y:S01]  /*13080*/  MUFU.TANH R34, R34 ;  /* 0x0000002200227308 */ /* 0x000ee20000002400 */
[----:B------:R-:W-:Y:S01]  /*13090*/  ISETP.GT.AND P4, PT, R78, 0x29, PT ;  /* 0x000000294e00780c */ /* 0x000fe20003f84270 */
[--C-:B------:R-:W-:Y:S01]  /*130a0*/  FFMA.FTZ R21, R36, UR48, -R76.reuse ;  /* 0x0000003024157c23 */ /* 0x100fe2000801084c */
[----:B--2---:R-:W-:Y:S01]  /*130b0*/  FSEL R37, R27, -INF , P3 ;  /* 0xff8000001b257808 */ /* 0x004fe20001800000 */
        /* <DEDUP_REMOVED lines=17> */
[----:B----4-:R-:W-:Y:S01]  /*131d0*/  FSEL R36, R30, -INF , P4 ;  /* 0xff8000001e247808 */ /* 0x010fe20002000000 */
[--C-:B------:R-:W-:Y:S01]  /*131e0*/  FFMA.FTZ R176, R152, UR48, -R76.reuse ;  /* 0x0000003098b07c23 */ /* 0x100fe2000801084c */
[----:B------:R-:W-:Y:S01]  /*131f0*/  FMNMX.FTZ R27, R29, R38, !PT ;  /* 0x000000261d1b7209 */ /* 0x000fe20007810000 */
[----:B------:R-:W1:Y:S01]  /*13200*/  MUFU.TANH R64, R64 ;  /* 0x0000004000407308 */ /* 0x000e620000002400 */
[----:B-----5:R-:W-:Y:S01]  /*13210*/  FSEL R38, R31, -INF , P3 ;  /* 0xff8000001f267808 */ /* 0x020fe20001800000 */
[--C-:B------:R-:W-:Y:S01]  /*13220*/  FFMA.FTZ R160, R50, UR48, -R76.reuse ;  /* 0x0000003032a07c23 */ /* 0x100fe2000801084c */
[----:B------:R-:W-:Y:S01]  /*13230*/  ISETP.GT.AND P4, PT, R78, 0x39, PT ;  /* 0x000000394e00780c */ /* 0x000fe20003f84270 */
        /* <DEDUP_REMOVED lines=22> */
[----:B------:R-:W-:Y:S01]  /*133a0*/  FFMA.FTZ R30, R41, UR48, -R76 ;  /* 0x00000030291e7c23 */ /* 0x000fe2000801084c */
[----:B--2---:R-:W-:-:S02]  /*133b0*/  FSEL R60, R60, -INF , P3 ;  /* 0xff8000003c3c7808 */ /* 0x004fc40001800000 */
[----:B------:R-:W-:Y:S02]  /*133c0*/  FMNMX.FTZ R31, R34, R31, !PT ;  /* 0x0000001f221f7209 */ /* 0x000fe40007810000 */
[----:B------:R-:W-:Y:S01]  /*133d0*/  ISETP.GT.AND P3, PT, R78, 0x50, PT ;  /* 0x000000504e00780c */ /* 0x000fe20003f64270 */
[----:B------:R-:W2:Y:S01]  /*133e0*/  MUFU.TANH R68, R68 ;  /* 0x0000004400447308 */ /* 0x000ea20000002400 */
[----:B0-----:R-:W-:Y:S02]  /*133f0*/  FSEL R62, R62, -INF , P4 ;  /* 0xff8000003e3e7808 */ /* 0x001fe40002000000 */
[----:B------:R-:W-:Y:S02]  /*13400*/  FMNMX.FTZ R31, R60, R31, !PT ;  /* 0x0000001f3c1f7209 */ /* 0x000fe40007810000 */
[----:B------:R-:W-:Y:S02]  /*13410*/  ISETP.GT.AND P4, PT, R78, 0x51, PT ;  /* 0x000000514e00780c */ /* 0x000fe40003f84270 */
[----:B-1----:R-:W-:Y:S01]  /*13420*/  FSEL R64, R64, -INF , P3 ;  /* 0xff80000040407808 */ /* 0x002fe20001800000 */
[----:B------:R-:W0:Y:S01]  /*13430*/  MUFU.TANH R69, R69 ;  /* 0x0000004500457308 */ /* 0x000e220000002400 */
[----:B------:R-:W-:-:S02]  /*13440*/  FMNMX.FTZ R31, R62, R31, !PT ;  /* 0x0000001f3e1f7209 */ /* 0x000fc40007810000 */
[----:B------:R-:W-:Y:S02]  /*13450*/  ISETP.GT.AND P3, PT, R78, 0x58, PT ;  /* 0x000000584e00780c */ /* 0x000fe40003f64270 */
[----:B----4-:R-:W-:Y:S02]  /*13460*/  FSEL R65, R65, -INF , P4 ;  /* 0xff80000041417808 */ /* 0x010fe40002000000 */
[----:B------:R-:W-:Y:S01]  /*13470*/  FMNMX.FTZ R32, R64, R31, !PT ;  /* 0x0000001f40207209 */ /* 0x000fe20007810000 */
[----:B------:R-:W1:Y:S01]  /*13480*/  MUFU.TANH R70, R70 ;  /* 0x0000004600467308 */ /* 0x000e620000002400 */
[----:B------:R-:W-:Y:S02]  /*13490*/  ISETP.GT.AND P4, PT, R78, 0x59, PT ;  /* 0x000000594e00780c */ /* 0x000fe40003f84270 */
[----:B-----5:R-:W-:Y:S02]  /*134a0*/  FSEL R66, R66, -INF , P3 ;  /* 0xff80000042427808 */ /* 0x020fe40001800000 */
[----:B------:R-:W-:-:S02]  /*134b0*/  FMNMX.FTZ R31, R65, R32, !PT ;  /* 0x00000020411f7209 */ /* 0x000fc40007810000 */
[----:B------:R-:W-:Y:S01]  /*134c0*/  ISETP.GT.AND P3, PT, R78, 0x60, PT ;  /* 0x000000604e00780c */ /* 0x000fe20003f64270 */
[----:B------:R-:W4:Y:S01]  /*134d0*/  MUFU.TANH R71, R71 ;  /* 0x0000004700477308 */ /* 0x000f220000002400 */
[----:B---3--:R-:W-:Y:S02]  /*134e0*/  FSEL R67, R67, -INF , P4 ;  /* 0xff80000043437808 */ /* 0x008fe40002000000 */
[----:B------:R-:W-:Y:S02]  /*134f0*/  FMNMX.FTZ R40, R66, R31, !PT ;  /* 0x0000001f42287209 */ /* 0x000fe40007810000 */
[----:B------:R-:W-:Y:S02]  /*13500*/  ISETP.GT.AND P4, PT, R78, 0x61, PT ;  /* 0x000000614e00780c */ /* 0x000fe40003f84270 */
[----:B--2---:R-:W-:Y:S01]  /*13510*/  FSEL R68, R68, -INF , P3 ;  /* 0xff80000044447808 */ /* 0x004fe20001800000 */
[----:B------:R-:W2:Y:S01]  /*13520*/  MUFU.TANH R72, R72 ;  /* 0x0000004800487308 */ /* 0x000ea20000002400 */
[----:B------:R-:W-:-:S02]  /*13530*/  FMNMX.FTZ R31, R67, R40, !PT ;  /* 0x00000028431f7209 */ /* 0x000fc40007810000 */
[----:B------:R-:W-:Y:S02]  /*13540*/  ISETP.GT.AND P3, PT, R78, 0x68, PT ;  /* 0x000000684e00780c */ /* 0x000fe40003f64270 */
[----:B0-----:R-:W-:Y:S02]  /*13550*/  FSEL R69, R69, -INF , P4 ;  /* 0xff80000045457808 */ /* 0x001fe40002000000 */
[----:B------:R-:W-:Y:S01]  /*13560*/  FMNMX.FTZ R40, R68, R31, !PT ;  /* 0x0000001f44287209 */ /* 0x000fe20007810000 */
[----:B------:R-:W0:Y:S01]  /*13570*/  MUFU.TANH R73, R73 ;  /* 0x0000004900497308 */ /* 0x000e220000002400 */
[----:B------:R-:W-:Y:S02]  /*13580*/  ISETP.GT.AND P4, PT, R78, 0x69, PT ;  /* 0x000000694e00780c */ /* 0x000fe40003f84270 */
[----:B-1----:R-:W-:Y:S02]  /*13590*/  FSEL R70, R70, -INF , P3 ;  /* 0xff80000046467808 */ /* 0x002fe40001800000 */
[----:B------:R-:W-:-:S02]  /*135a0*/  FMNMX.FTZ R31, R69, R40, !PT ;  /* 0x00000028451f7209 */ /* 0x000fc40007810000 */
[----:B------:R-:W-:Y:S01]  /*135b0*/  ISETP.GT.AND P3, PT, R78, 0x70, PT ;  /* 0x000000704e00780c */ /* 0x000fe20003f64270 */
[----:B------:R-:W1:Y:S01]  /*135c0*/  MUFU.TANH R74, R74 ;  /* 0x0000004a004a7308 */ /* 0x000e620000002400 */
[----:B----4-:R-:W-:Y:S02]  /*135d0*/  FSEL R71, R71, -INF , P4 ;  /* 0xff80000047477808 */ /* 0x010fe40002000000 */
        /* <DEDUP_REMOVED lines=8> */
[----:B------:R-:W-:Y:S01]  /*13660*/  MUFU.EX2 R180, R180 ;  /* 0x000000b400b47308 */ /* 0x000fe20000000800 */
[----:B------:R-:W-:Y:S02]  /*13670*/  ISETP.GT.AND P4, PT, R78, 0x79, PT ;  /* 0x000000794e00780c */ /* 0x000fe40003f84270 */
[----:B-1----:R-:W-:Y:S02]  /*13680*/  FSEL R74, R74, -INF , P3 ;  /* 0xff8000004a4a7808 */ /* 0x002fe40001800000 */
[----:B------:R-:W-:-:S03]  /*13690*/  FMNMX.FTZ R31, R73, R42, !PT ;  /* 0x0000002a491f7209 */ /* 0x000fc60007810000 */
[----:B------:R0:W-:Y:S01]  /*136a0*/  MUFU.EX2 R75, R156 ;  /* 0x0000009c004b7308 */ /* 0x0001e20000000800 */
[----:B--2---:R-:W-:Y:S02]  /*136b0*/  FSEL R77, R77, -INF , P4 ;  /* 0xff8000004d4d7808 */ /* 0x004fe40002000000 */
[----:B------:R-:W-:-:S04]  /*136c0*/  FMNMX.FTZ R42, R74, R31, !PT ;  /* 0x0000001f4a2a7209 */ /* 0x000fc80007810000 */
[----:B------:R-:W-:Y:S01]  /*136d0*/  FMNMX.FTZ R42, R77, R42, !PT ;  /* 0x0000002a4d2a7209 */ /* 0x000fe20007810000 */
[----:B------:R1:W-:Y:S01]  /*136e0*/  MUFU.EX2 R40, R45 ;  /* 0x0000002d00287308 */ /* 0x0003e20000000800 */
[----:B0-----:R-:W-:-:S03]  /*136f0*/  FFMA.FTZ R156, R55, UR48, -R76 ;  /* 0x00000030379c7c23 */ /* 0x001fc6000801084c */
[----:B------:R-:W0:Y:S04]  /*13700*/  SHFL.BFLY PT, R31, R42, 0x2, 0x1f ;  /* 0x0c401f002a1f7f89 */ /* 0x000e2800000e0000 */
[----:B------:R-:W-:Y:S01]  /*13710*/  MUFU.EX2 R182, R182 ;  /* 0x000000b600b67308 */ /* 0x000fe20000000800 */
[----:B-1----:R-:W-:-:S07]  /*13720*/  FFMA.FTZ R45, R51, UR48, -R76 ;  /* 0x00000030332d7c23 */ /* 0x002fce000801084c */
[----:B------:R-:W-:Y:S08]  /*13730*/  MUFU.EX2 R7, R7 ;  /* 0x0000000700077308 */ /* 0x000ff00000000800 */
[----:B------:R-:W-:Y:S01]  /*13740*/  MUFU.EX2 R176, R176 ;  /* 0x000000b000b07308 */ /* 0x000fe20000000800 */
[----:B0-----:R-:W-:Y:S01]  /*13750*/  FMNMX.FTZ R41, R42, R31, !PT ;  /* 0x0000001f2a297209 */ /* 0x001fe20007810000 */
[----:B------:R-:W-:-:S06]  /*13760*/  FFMA.FTZ R42, R57, UR48, -R76 ;  /* 0x00000030392a7c23 */ /* 0x000fcc000801084c */
        /* <DEDUP_REMOVED lines=8> */
[----:B------:R-:W-:Y:S02]  /*137f0*/  FMUL.FTZ R49, R31, UR48 ;  /* 0x000000301f317c20 */ /* 0x000fe40008410000 */
        /* <DEDUP_REMOVED lines=9> */
[----:B------:R-:W-:Y:S01]  /*13890*/  FSEL R11, R31, RZ, P3 ;  /* 0x000000ff1f0b7208 */ /* 0x000fe20001800000 */
[----:B------:R-:W-:Y:S01]  /*138a0*/  MUFU.EX2 R181, R181 ;  /* 0x000000b500b57308 */ /* 0x000fe20000000800 */
[--C-:B------:R-:W-:Y:S01]  /*138b0*/  FFMA.FTZ R50, R15, UR48, -R49.reuse ;  /* 0x000000300f327c23 */ /* 0x100fe20008010831 */
[----:B------:R-:W-:Y:S01]  /*138c0*/  FMUL.FTZ R6, R6, UR48 ;  /* 0x0000003006067c20 */ /* 0x000fe20008410000 */
[--C-:B------:R-:W-:Y:S01]  /*138d0*/  FFMA.FTZ R179, R20, UR48, -R49.reuse ;  /* 0x0000003014b37c23 */ /* 0x100fe20008010831 */
[----:B------:R-:W-:Y:S01]  /*138e0*/  FADD.FTZ R11, -R11, R10 ;  /* 0x0000000a0b0b7221 */ /* 0x000fe20000010100 */
[--C-:B------:R-:W-:Y:S01]  /*138f0*/  FFMA.FTZ R35, R35, UR48, -R49.reuse ;  /* 0x0000003023237c23 */ /* 0x100fe20008010831 */
[--C-:B------:R-:W-:Y:S01]  /*13900*/  FFMA.FTZ R173, R24, UR48, -R49.reuse ;  /* 0x0000003018ad7c23 */ /* 0x100fe20008010831 */
[--C-:B------:R-:W-:Y:S01]  /*13910*/  FFMA.FTZ R20, R25, UR48, -R49.reuse ;  /* 0x0000003019147c23 */ /* 0x100fe20008010831 */
[----:B------:R-:W-:Y:S01]  /*13920*/  FMUL.FTZ R8, R11, UR48 ;  /* 0x000000300b087c20 */ /* 0x000fe20008410000 */
        /* <DEDUP_REMOVED lines=17> */
[----:B0-----:R-:W-:Y:S01]  /*13a40*/  FFMA.FTZ R10, R6, R3, R180 ;  /* 0x00000003060a7223 */ /* 0x001fe200000100b4 */
[--C-:B------:R-:W-:Y:S01]  /*13a50*/  FFMA.FTZ R157, R68, UR48, -R49.reuse ;  /* 0x00000030449d7c23 */ /* 0x100fe20008010831 */
[--C-:B------:R-:W-:Y:S01]  /*13a60*/  FFMA.FTZ R24, R69, UR48, -R49.reuse ;  /* 0x0000003045187c23 */ /* 0x100fe20008010831 */
[--C-:B------:R-:W-:Y:S01]  /*13a70*/  FFMA.FTZ R159, R70, UR48, -R49.reuse ;  /* 0x00000030469f7c23 */ /* 0x100fe20008010831 */
[----:B------:R-:W-:Y:S01]  /*13a80*/  FADD.FTZ R11, R75, R10 ;  /* 0x0000000a4b0b7221 */ /* 0x000fe20000010000 */
[----:B------:R-:W-:Y:S01]  /*13a90*/  FFMA.FTZ R153, R72, UR48, -R49 ;  /* 0x0000003048997c23 */ /* 0x000fe20008010831 */
[----:B------:R-:W-:Y:S01]  /*13aa0*/  IMAD R38, R186, 0x8, R18 ;  /* 0x00000008ba267824 */ /* 0x000fe200078e0212 */
[----:B------:R-:W0:Y:S01]  /*13ab0*/  MUFU.EX2 R183, R183 ;  /* 0x000000b700b77308 */ /* 0x000e220000000800 */
[----:B-1----:R-:W-:Y:S01]  /*13ac0*/  FFMA.FTZ R3, R8, R0, R181 ;  /* 0x0000000008037223 */ /* 0x002fe200000100b5 */
[----:B------:R-:W-:Y:S01]  /*13ad0*/  FADD.FTZ R10, R182, R11 ;  /* 0x0000000bb60a7221 */ /* 0x000fe20000010000 */
[----:B------:R-:W-:Y:S01]  /*13ae0*/  FFMA.FTZ R155, R74, UR48, -R49 ;  /* 0x000000304a9b7c23 */ /* 0x000fe20008010831 */
[----:B------:R-:W-:-:S04]  /*13af0*/  IMAD.U32 R39, RZ, RZ, UR38 ;  /* 0x00000026ff277e24 */ /* 0x000fc8000f8e00ff */
        /* <DEDUP_REMOVED lines=33> */
[----:B------:R2:W3:Y:S01]  /*13d10*/  MUFU.EX2 R32, R43 ;  /* 0x0000002b00207308 */ /* 0x0004e20000000800 */
[----:B0-----:R-:W-:-:S07]  /*13d20*/  FADD.FTZ R11, R168, R11 ;  /* 0x0000000ba80b7221 */ /* 0x001fce0000010000 */
[----:B------:R-:W0:Y:S01]  /*13d30*/  MUFU.EX2 R9, R9 ;  /* 0x0000000900097308 */ /* 0x000e220000000800 */
[----:B-1----:R-:W-:Y:S01]  /*13d40*/  FADD.FTZ R0, R169, R0 ;  /* 0x00000000a9007221 */ /* 0x002fe20000010000 */
[----:B--2---:R-:W-:-:S06]  /*13d50*/  FFMA.FTZ R43, R54, UR48, -R76 ;  /* 0x00000030362b7c23 */ /* 0x004fcc000801084c */
[----:B------:R-:W1:Y:S01]  /*13d60*/  MUFU.EX2 R170, R170 ;  /* 0x000000aa00aa7308 */ /* 0x000e620000000800 */
[----:B---3--:R-:W-:-:S07]  /*13d70*/  FADD.FTZ R11, R32, R11 ;  /* 0x0000000b200b7221 */ /* 0x008fce0000010000 */
        /* <DEDUP_REMOVED lines=47> */
[----:B------:R-:W-:-:S05]  /*14070*/  VIADD R0, R38, 0x28840 ;  /* 0x0002884026007836 */ /* 0x000fca0000000000 */
[----:B------:R-:W-:Y:S01]  /*14080*/  PRMT R0, R39, 0x654, R0 ;  /* 0x0000065427007816 */ /* 0x000fe20000000000 */
[----:B------:R-:W0:Y:S01]  /*14090*/  MUFU.EX2 R158, R158 ;  /* 0x0000009e009e7308 */ /* 0x000e220000000800 */
[----:B-1----:R-:W-:Y:S01]  /*140a0*/  FADD.FTZ R37, R43, R34 ;  /* 0x000000222b257221 */ /* 0x002fe20000010000 */
[----:B------:R-:W-:Y:S01]  /*140b0*/  FFMA.FTZ R34, R77, UR48, -R49 ;  /* 0x000000304d227c23 */ /* 0x000fe20008010831 */
[----:B------:R1:W-:Y:S05]  /*140c0*/  SYNCS.ARRIVE.TRANS64.RED.A1T0 RZ, [R0+URZ], RZ ;  /* 0x000000ff00ff79a7 */ /* 0x0003ea000810043f */
[----:B------:R-:W3:Y:S01]  /*140d0*/  MUFU.EX2 R159, R159 ;  /* 0x0000009f009f7308 */ /* 0x000ee20000000800 */
[----:B--2---:R-:W-:-:S07]  /*140e0*/  FADD.FTZ R38, R24, R3 ;  /* 0x0000000318267221 */ /* 0x004fce0000010000 */
[----:B------:R-:W2:Y:S01]  /*140f0*/  MUFU.EX2 R42, R42 ;  /* 0x0000002a002a7308 */ /* 0x000ea20000000800 */
[----:B0-----:R-:W-:-:S07]  /*14100*/  FADD.FTZ R37, R158, R37 ;  /* 0x000000259e257221 */ /* 0x001fce0000010000 */
[----:B------:R-:W0:Y:S01]  /*14110*/  MUFU.EX2 R11, R11 ;  /* 0x0000000b000b7308 */ /* 0x000e220000000800 */
[----:B---3--:R-:W-:-:S07]  /*14120*/  FADD.FTZ R38, R159, R38 ;  /* 0x000000269f267221 */ /* 0x008fce0000010000 */
        /* <DEDUP_REMOVED lines=20> */
.L_x_9551:
[----:B------:R-:W-:Y:S01]  /*14270*/  LEA R13, R13, R18, 0x3 ;  /* 0x000000120d0d7211 */ /* 0x000fe200078e18ff */
[----:B------:R-:W-:Y:S01]  /*14280*/  IMAD.U32 R38, RZ, RZ, UR38 ;  /* 0x00000026ff267e24 */ /* 0x000fe2000f8e00ff */
[----:B------:R-:W-:Y:S01]  /*14290*/  ISETP.GT.AND P2, PT, R12, R5, PT ;  /* 0x000000050c00720c */ /* 0x000fe20003f44270 */
[-C--:B------:R-:W-:Y:S01]  /*142a0*/  FMUL.FTZ R88, R88, R6.reuse ;  /* 0x0000000658587220 */ /* 0x080fe20000410000 */
[----:B------:R-:W-:Y:S01]  /*142b0*/  F2FP.BF16.F32.PACK_AB R159, R11, R159 ;  /* 0x0000009f0b9f723e */ /* 0x000fe200000010ff */
[----:B------:R-:W-:Y:S01]  /*142c0*/  VIADD R13, R13, 0x28860 ;  /* 0x000288600d0d7836 */ /* 0x000fe20000000000 */
[----:B------:R-:W-:Y:S01]  /*142d0*/  F2FP.BF16.F32.PACK_AB R153, R10, R153 ;  /* 0x000000990a99723e */ /* 0x000fe200000010ff */
        /* <DEDUP_REMOVED lines=92> */
[-C--:B------:R-:W-:Y:S01]  /*148a0*/  FMUL.FTZ R147, R147, R8.reuse ;  /* 0x0000000893937220 */ /* 0x080fe20000410000 */
[-C--:B------:R-:W-:Y:S01]  /*148b0*/  FMUL.FTZ R150, R150, R8.reuse ;  /* 0x0000000896967220 */ /* 0x080fe20000410000 */
[----:B------:R-:W-:Y:S01]  /*148c0*/  FMUL.FTZ R151, R151, R8 ;  /* 0x0000000897977220 */ /* 0x000fe20000410000 */
[----:B------:R-:W-:-:S02]  /*148d0*/  VIADD R12, R12, 0xffffffff ;  /* 0xffffffff0c0c7836 */ /* 0x000fc40000000000 */
[----:B------:R-:W-:Y:S02]  /*148e0*/  IMAD.MOV.U32 R10, RZ, RZ, R31 ;  /* 0x000000ffff0a7224 */ /* 0x000fe400078e001f */
[----:B------:R-:W-:Y:S02]  /*148f0*/  IMAD.MOV.U32 R11, RZ, RZ, R26 ;  /* 0x000000ffff0b7224 */ /* 0x000fe400078e001a */
[----:B------:R-:W-:Y:S02]  /*14900*/  IMAD.MOV.U32 R6, RZ, RZ, R189 ;  /* 0x000000ffff067224 */ /* 0x000fe400078e00bd */
[----:B0-----:R-:W-:Y:S01]  /*14910*/  IMAD.MOV.U32 R13, RZ, RZ, R186 ;  /* 0x000000ffff0d7224 */ /* 0x001fe200078e00ba */
[----:B------:R-:W-:Y:S06]  /*14920*/  @P2 BRA `(.L_x_9552) ;  /* 0xffffffcc00282947 */ /* 0x000fec000383ffff */
.L_x_9540:
[----:B------:R-:W-:-:S13]  /*14930*/  ISETP.GE.AND P1, PT, R12, R199, PT ;  /* 0x000000c70c00720c */ /* 0x000fda0003f26270 */
[----:B------:R-:W-:Y:S05]  /*14940*/  @!P1 BRA `(.L_x_9553) ;  /* 0x00000028008c9947 */ /* 0x000fea0003800000 */
[----:B------:R-:W-:Y:S02]  /*14950*/  IMAD.MOV.U32 R5, RZ, RZ, R31 ;  /* 0x000000ffff057224 */ /* 0x000fe400078e001f */
[----:B------:R-:W-:Y:S02]  /*14960*/  IMAD.MOV.U32 R10, RZ, RZ, R26 ;  /* 0x000000ffff0a7224 */ /* 0x000fe400078e001a */
[----:B------:R-:W-:Y:S02]  /*14970*/  IMAD.MOV.U32 R6, RZ, RZ, R189 ;  /* 0x000000ffff067224 */ /* 0x000fe400078e00bd */
[----:B------:R-:W-:-:S07]  /*14980*/  IMAD.MOV.U32 R11, RZ, RZ, R186 ;  /* 0x000000ffff0b7224 */ /* 0x000fce00078e00ba */
.L_x_9565:
        /* <DEDUP_REMOVED lines=10> */
.L_x_9555:
[----:B------:R-:W-:Y:S01]  /*14a30*/  IMAD R7, R186, 0x8, R18 ;  /* 0x00000008ba077824 */ /* 0x000fe200078e0212 */
[----:B------:R-:W-:-:S04]  /*14a40*/  SHF.L.U32 R8, R189, 0x1f, RZ ;  /* 0x0000001fbd087819 */ /* 0x000fc800000006ff */
[----:B------:R0:W1:Y:S01]  /*14a50*/  SYNCS.PHASECHK.TRANS64.TRYWAIT P1, [R7+URZ+0x28830], R8 ;  /* 0x02883008070075a7 */ /* 0x000062000802017f */
[----:B------:R-:W-:Y:S05]  /*14a60*/  @!P0 BRA `(.L_x_9556) ;  /* 0x0000000000048947 */ /* 0x000fea0003800000 */
[----:B------:R-:W-:Y:S01]  /*14a70*/  BPT.TRAP 0x1 ;  /* 0x000000040000795c */ /* 0x000fe20000300000 */
.L_x_9556:
[----:B------:R-:W-:Y:S04]  /*14a80*/  BSSY B0, `(.L_x_9554) ;  /* 0x0000004000007945 */ /* 0x000fe80003800000 */
[----:B-1----:R-:W-:Y:S05]  /*14a90*/  @P1 BRA `(.L_x_9557) ;  /* 0x0000000000081947 */ /* 0x002fea0003800000 */
[----:B------:R-:W1:Y:S02]  /*14aa0*/  SYNCS.PHASECHK.TRANS64.TRYWAIT P1, [R7+URZ+0x28830], R8 ;  /* 0x02883008070075a7 */ /* 0x000e64000802017f */
[----:B-1----:R-:W-:Y:S05]  /*14ab0*/  @!P1 BRA `(.L_x_9558) ;  /* 0x0000010000389947 */ /* 0x002fea0003800000 */
.L_x_9557:
[----:B------:R-:W-:Y:S05]  /*14ac0*/  BSYNC B0 ;  /* 0x0000000000007941 */ /* 0x000fea0003800000 */
.L_x_9554:
[----:B01----:R-:W0:Y:S01]  /*14ad0*/  S2R R7, SR_TID.X ;  /* 0x0000000000077919 */ /* 0x003e220000002100 */
[----:B------:R-:W-:Y:S05]  /*14ae0*/  WARPSYNC.ALL ;  /* 0x0000000000007948 */ /* 0x000fea0003800000 */
[----:B------:R-:W-:Y:S01]  /*14af0*/  LEA R8, R186, R4, 0xb ;  /* 0x00000004ba087211 */ /* 0x000fe200078e58ff */
[----:B------:R-:W-:Y:S02]  /*14b00*/  IMAD.MOV.U32 R9, RZ, RZ, 0x40000040 ;  /* 0x40000040ff097424 */ /* 0x000fe400078e00ff */
[----:B------:R-:W-:Y:S01]  /*14b10*/  IMAD.MOV.U32 R25, RZ, RZ, 0x40000040 ;  /* 0x40000040ff197424 */ /* 0x000fe200078e00ff */
[C---:B------:R-:W-:Y:S01]  /*14b20*/  R2UR UR6, R8.reuse ;  /* 0x00000000080672ca */ /* 0x040fe200000e0000 */
[C---:B------:R-:W-:Y:S01]  /*14b30*/  VIADD R24, R8.reuse, 0x4 ;  /* 0x0000000408187836 */ /* 0x040fe20000000000 */
[----:B------:R-:W-:Y:S01]  /*14b40*/  R2UR UR7, R9 ;  /* 0x00000000090772ca */ /* 0x000fe200000e0000 */
[----:B------:R-:W-:Y:S01]  /*14b50*/  VIADD R20, R8, 0x2 ;  /* 0x0000000208147836 */ /* 0x000fe20000000000 */
[C---:B------:R-:W-:Y:S01]  /*14b60*/  R2UR UR15, R25.reuse ;  /* 0x00000000190f72ca */ /* 0x040fe200000e0000 */
[----:B------:R-:W-:Y:S01]  /*14b70*/  IMAD.MOV.U32 R21, RZ, RZ, 0x40000040 ;  /* 0x40000040ff157424 */ /* 0x000fe200078e00ff */
[----:B------:R-:W-:Y:S01]  /*14b80*/  R2UR UR14, R24 ;  /* 0x00000000180e72ca */ /* 0x000fe200000e0000 */
[C---:B------:R-:W-:Y:S01]  /*14b90*/  VIADD R24, R8.reuse, 0x404 ;  /* 0x0000040408187836 */ /* 0x040fe20000000000 */
[----:B------:R-:W-:Y:S01]  /*14ba0*/  R2UR UR31, R25 ;  /* 0x00000000191f72ca */ /* 0x000fe200000e0000 */
[----:B------:R-:W-:Y:S01]  /*14bb0*/  VIADD R14, R8, 0x6 ;  /* 0x00000006080e7836 */ /* 0x000fe20000000000 */
[----:B------:R-:W-:Y:S01]  /*14bc0*/  R2UR UR10, R20 ;  /* 0x00000000140a72ca */ /* 0x000fe200000e0000 */
[----:B------:R-:W-:Y:S01]  /*14bd0*/  IMAD.MOV.U32 R15, RZ, RZ, 0x40000040 ;  /* 0x40000040ff0f7424 */ /* 0x000fe200078e00ff */
[----:B------:R-:W-:Y:S01]  /*14be0*/  R2UR UR30, R24 ;  /* 0x00000000181e72ca */ /* 0x000fe200000e0000 */
[----:B------:R-:W-:Y:S01]  /*14bf0*/  VIADD R20, R8, 0x400 ;  /* 0x0000040008147836 */ /* 0x000fe20000000000 */
[----:B------:R-:W-:-:S02]  /*14c00*/  R2UR UR11, R21 ;  /* 0x00000000150b72ca */ /* 0x000fc400000e0000 */
[----:B------:R-:W-:Y:S01]  /*14c10*/  R2UR UR18, R14 ;  /* 0x000000000e1272ca */ /* 0x000fe200000e0000 */
[C---:B------:R-:W-:Y:S01]  /*14c20*/  VIADD R14, R8.reuse, 0x402 ;  /* 0x00000402080e7836 */ /* 0x040fe20000000000 */
[----:B------:R-:W-:Y:S01]  /*14c30*/  R2UR UR19, R15 ;  /* 0x000000000f1372ca */ /* 0x000fe200000e0000 */
[----:B------:R-:W-:Y:S01]  /*14c40*/  VIADD R8, R8, 0x406 ;  /* 0x0000040608087836 */ /* 0x000fe20000000000 */
[----:B------:R-:W-:Y:S02]  /*14c50*/  R2UR UR22, R20 ;  /* 0x00000000141672ca */ /* 0x000fe400000e0000 */
[----:B0-----:R-:W-:Y:S02]  /*14c60*/  SHF.R.U32.HI R7, RZ, 0x7, R7 ;  /* 0x00000007ff077819 */ /* 0x001fe40000011607 */
[----:B------:R-:W-:Y:S02]  /*14c70*/  R2UR UR23, R21 ;  /* 0x00000000151772ca */ /* 0x000fe400000e0000 */
[----:B------:R-:W-:Y:S01]  /*14c80*/  R2UR UR26, R14 ;  /* 0x000000000e1a72ca */ /* 0x000fe200000e0000 */
[----:B------:R-:W-:Y:S01]  /*14c90*/  VIADD R7, R7, 0x8 ;  /* 0x0000000807077836 */ /* 0x000fe20000000000 */
[----:B------:R-:W-:-:S02]  /*14ca0*/  R2UR UR27, R15 ;  /* 0x000000000f1b72ca */ /* 0x000fc400000e0000 */
[----:B------:R-:W-:Y:S02]  /*14cb0*/  R2UR UR34, R8 ;  /* 0x00000000082272ca */ /* 0x000fe400000e0000 */
[----:B------:R0:W-:Y:S01]  /*14cc0*/  BAR.SYNC.DEFER_BLOCKING R7, 0x100 ;  /* 0x000400070000751d */ /* 0x0001e20000010000 */
[----:B------:R-:W-:-:S05]  /*14cd0*/  R2UR UR35, R9 ;  /* 0x00000000092372ca */ /* 0x000fca00000e0000 */
        /* <DEDUP_REMOVED lines=27> */
.L_x_9560:
[----:B------:R-:W-:Y:S01]  /*14e90*/  SHF.L.U32 R6, R6, 0x1f, RZ ;  /* 0x0000001f06067819 */ /* 0x000fe200000006ff */
[----:B------:R-:W-:-:S04]  /*14ea0*/  IMAD R7, R11, 0x8, R18 ;  /* 0x000000080b077824 */ /* 0x000fc800078e0212 */
[----:B------:R0:W1:Y:S01]  /*14eb0*/  SYNCS.PHASECHK.TRANS64.TRYWAIT P1, [R7+URZ+0x28850], R6 ;  /* 0x02885006070075a7 */ /* 0x000062000802017f */
[----:B------:R-:W-:Y:S05]  /*14ec0*/  @!P0 BRA `(.L_x_9561) ;  /* 0x0000000000048947 */ /* 0x000fea0003800000 */
[----:B------:R-:W-:Y:S01]  /*14ed0*/  BPT.TRAP 0x1 ;  /* 0x000000040000795c */ /* 0x000fe20000300000 */
.L_x_9561:
[----:B-1----:R-:W-:Y:S05]  /*14ee0*/  @P1 BRA `(.L_x_9559) ;  /* 0x0000000000081947 */ /* 0x002fea0003800000 */
[----:B------:R-:W1:Y:S02]  /*14ef0*/  SYNCS.PHASECHK.TRANS64.TRYWAIT P1, [R7+URZ+0x28850], R6 ;  /* 0x02885006070075a7 */ /* 0x000e64000802017f */
[----:B-1----:R-:W-:Y:S05]  /*14f00*/  @!P1 BRA `(.L_x_9562) ;  /* 0x000000fc00389947 */ /* 0x002fea0003800000 */
.L_x_9559:
[----:B01----:R-:W-:Y:S01]  /*14f10*/  IADD3 R6, R18, 0x400, RZ ;  /* 0x0000040012067810 */ /* 0x003fe20007ffe0ff */
[----:B------:R-:W-:Y:S01]  /*14f20*/  IMAD.MOV.U32 R7, RZ, RZ, 0x40000040 ;  /* 0x40000040ff077424 */ /* 0x000fe200078e00ff */
[----:B------:R-:W-:Y:S05]  /*14f30*/  WARPSYNC.ALL ;  /* 0x0000000000007948 */ /* 0x000fea0003800000 */
[----:B------:R-:W-:Y:S01]  /*14f40*/  SHF.R.U32.HI R6, RZ, 0x4, R6 ;  /* 0x00000004ff067819 */ /* 0x000fe20000011606 */
[----:B------:R-:W-:Y:S01]  /*14f50*/  WARPGROUP.ARRIVE ;  /* 0x00000000000079c5 */ /* 0x000fe20000000000 */
[----:B------:R-:W-:Y:S01]  /*14f60*/  R2UR UR7, R7 ;  /* 0x00000000070772ca */ /* 0x000fe200000e0000 */
[----:B------:R-:W-:Y:S01]  /*14f70*/  IMAD.MOV.U32 R9, RZ, RZ, 0x40000040 ;  /* 0x40000040ff097424 */ /* 0x000fe200078e00ff */
[----:B------:R-:W-:Y:S01]  /*14f80*/  LOP3.LUT R6, R6, 0x3fff, RZ, 0xc0, !PT ;  /* 0x00003fff06067812 */ /* 0x000fe200078ec0ff */
[----:B------:R-:W-:-:S02]  /*14f90*/  IMAD.MOV.U32 R7, RZ, RZ, 0x40000040 ;  /* 0x40000040ff077424 */ /* 0x000fc400078e00ff */
[----:B------:R-:W0:Y:S01]  /*14fa0*/  S2R R13, SR_TID.X ;  /* 0x00000000000d7919 */ /* 0x000e220000002100 */
        /* <DEDUP_REMOVED lines=57> */
.L_x_9563:
        /* <DEDUP_REMOVED lines=204> */
[----:B------:R-:W-:Y:S01]  /*16000*/  FFMA.FTZ R34, R38, UR48, -R81 ;  /* 0x0000003026227c23 */ /* 0x000fe20008010851 */
[C---:B------:R-:W-:Y:S01]  /*16010*/  FADD.FTZ R5, -R31.reuse, R5 ;  /* 0x000000051f057221 */ /* 0x040fe20000010100 */
[----:B------:R-:W-:Y:S01]  /*16020*/  FMUL.FTZ R38, R31, UR48 ;  /* 0x000000301f267c20 */ /* 0x000fe20008410000 */
[----:B------:R-:W-:Y:S01]  /*16030*/  FMUL.FTZ R10, R10, UR48 ;  /* 0x000000300a0a7c20 */ /* 0x000fe20008410000 */
        /* <DEDUP_REMOVED lines=56> */
[--C-:B------:R-:W-:Y:S01]  /*163c0*/  FFMA.FTZ R20, R64, UR48, -R38.reuse ;  /* 0x0000003040147c23 */ /* 0x100fe20008010826 */
[--C-:B------:R-:W-:Y:S01]  /*163d0*/  FFMA.FTZ R156, R65, UR48, -R81.reuse ;  /* 0x00000030419c7c23 */ /* 0x100fe20008010851 */
[--C-:B------:R-:W-:Y:S01]  /*163e0*/  FFMA.FTZ R157, R67, UR48, -R38.reuse ;  /* 0x00000030439d7c23 */ /* 0x100fe20008010826 */
[--C-:B------:R-:W-:Y:S01]  /*163f0*/  FFMA.FTZ R13, R66, UR48, -R81.reuse ;  /* 0x00000030420d7c23 */ /* 0x100fe20008010851 */
[----:B------:R-:W-:Y:S01]  /*16400*/  FFMA.FTZ R15, R68, UR48, -R38 ;  /* 0x00000030440f7c23 */ /* 0x000fe20008010826 */
[--C-:B------:R-:W-:Y:S01]  /*16410*/  FFMA.FTZ R158, R69, UR48, -R81.reuse ;  /* 0x00000030459e7c23 */ /* 0x100fe20008010851 */
[----:B------:R-:W0:Y:S01]  /*16420*/  MUFU.EX2 R183, R183 ;  /* 0x000000b700b77308 */ /* 0x000e220000000800 */
        /* <DEDUP_REMOVED lines=8> */
[----:B-1----:R-:W-:Y:S01]  /*164b0*/  FADD.FTZ R8, R182, R3 ;  /* 0x00000003b6087221 */ /* 0x002fe20000010000 */
[----:B------:R-:W-:Y:S01]  /*164c0*/  FFMA.FTZ R155, R79, UR48, -R38 ;  /* 0x000000304f9b7c23 */ /* 0x000fe20008010826 */
[----:B------:R-:W-:Y:S01]  /*164d0*/  FFMA.FTZ R37, R78, UR48, -R81 ;  /* 0x000000304e257c23 */ /* 0x000fe20008010851 */
[----:B------:R-:W-:-:S02]  /*164e0*/  IMAD R43, R186, 0x8, R18 ;  /* 0x00000008ba2b7824 */ /* 0x000fc400078e0212 */
[----:B------:R-:W-:Y:S02]  /*164f0*/  IMAD.U32 R44, RZ, RZ, UR38 ;  /* 0x00000026ff2c7e24 */ /* 0x000fe4000f8e00ff */
[----:B------:R-:W1:Y:S01]  /*16500*/  MUFU.EX2 R46, R46 ;  /* 0x0000002e002e7308 */ /* 0x000e620000000800 */
[----:B0-----:R-:W-:Y:S01]  /*16510*/  FADD.FTZ R3, R183, R0 ;  /* 0x00000000b7037221 */ /* 0x001fe20000010000 */
[----:B------:R-:W-:-:S05]  /*16520*/  VIADD R43, R43, 0x28840 ;  /* 0x000288402b2b7836 */ /* 0x000fca0000000000 */
[----:B------:R-:W-:Y:S01]  /*16530*/  PRMT R43, R44, 0x654, R43 ;  /* 0x000006542c2b7816 */ /* 0x000fe2000000002b */
[----:B------:R-:W0:Y:S01]  /*16540*/  MUFU.EX2 R176, R176 ;  /* 0x000000b000b07308 */ /* 0x000e220000000800 */
[----:B--2---:R-:W-:Y:S02]  /*16550*/  FADD.FTZ R9, R85, R8 ;  /* 0x0000000855097221 */ /* 0x004fe40000010000 */
[----:B------:R2:W-:Y:S05]  /*16560*/  SYNCS.ARRIVE.TRANS64.RED.A1T0 RZ, [R43+URZ], RZ ;  /* 0x000000ff2bff79a7 */ /* 0x0005ea000810043f */
        /* <DEDUP_REMOVED lines=56> */
[----:B------:R-:W-:-:S06]  /*168f0*/  FFMA.FTZ R9, R72, UR48, -R38 ;  /* 0x0000003048097c23 */ /* 0x000fcc0008010826 */
        /* <DEDUP_REMOVED lines=15> */
[----:B---3--:R-:W-:Y:S01]  /*169f0*/  FADD.FTZ R3, R21, R8 ;  /* 0x0000000815037221 */ /* 0x008fe20000010000 */
[--C-:B------:R-:W-:Y:S01]  /*16a00*/  FFMA.FTZ R8, R76, UR48, -R38.reuse ;  /* 0x000000304c087c23 */ /* 0x100fe20008010826 */
[----:B------:R-:W-:-:S05]  /*16a10*/  FFMA.FTZ R38, R80, UR48, -R38 ;  /* 0x0000003050267c23 */ /* 0x000fca0008010826 */
        /* <DEDUP_REMOVED lines=40> */
[----:B--2---:R-:W-:Y:S06]  /*16ca0*/  @!P0 BRA `(.L_x_9564) ;  /* 0x0000000000048947 */ /* 0x004fec0003800000 */
[----:B------:R-:W-:Y:S01]  /*16cb0*/  BPT.TRAP 0x1 ;  /* 0x000000040000795c */ /* 0x000fe20000300000 */
.L_x_9564:
        /* <DEDUP_REMOVED lines=108> */
.L_x_9553:
[----:B------:R-:W-:Y:S05]  /*17380*/  WARPSYNC.ALL ;  /* 0x0000000000007948 */ /* 0x000fea0003800000 */
[----:B------:R-:W-:Y:S06]  /*17390*/  BAR.ARV 0x8, 0x180 ;  /* 0x0206000000007b1d */ /* 0x000fec0000002000 */
[----:B------:R-:W-:Y:S05]  /*173a0*/  @!P0 BRA `(.L_x_9566) ;  /* 0x0000000000048947 */ /* 0x000fea0003800000 */
[----:B------:R-:W-:Y:S01]  /*173b0*/  BPT.TRAP 0x1 ;  /* 0x000000040000795c */ /* 0x000fe20000300000 */
.L_x_9566:
[----:B------:R-:W-:Y:S02]  /*173c0*/  LEA R11, R186, R18, 0x3 ;  /* 0x00000012ba0b7211 */ /* 0x000fe400078e18ff */
[----:B------:R-:W-:-:S04]  /*173d0*/  SHF.L.U32 R4, R189, 0x1f, RZ ;  /* 0x0000001fbd047819 */ /* 0x000fc800000006ff */
[----:B------:R0:W1:Y:S01]  /*173e0*/  SYNCS.PHASECHK.TRANS64.TRYWAIT P1, [R11+URZ+0x28850], R4 ;  /* 0x028850040b0075a7 */ /* 0x000062000802017f */
[----:B------:R-:W-:Y:S05]  /*173f0*/  @!P0 BRA `(.L_x_9567) ;  /* 0x0000000000048947 */ /* 0x000fea0003800000 */
[----:B------:R-:W-:Y:S01]  /*17400*/  BPT.TRAP 0x1 ;  /* 0x000000040000795c */ /* 0x000fe20000300000 */
.L_x_9567:
[----:B------:R-:W-:-:S05]  /*17410*/  VIADD R18, R18, 0x400 ;  /* 0x0000040012127836 */ /* 0x000fca0000000000 */
[----:B------:R-:W-:-:S04]  /*17420*/  SHF.R.U32.HI R18, RZ, 0x4, R18 ;  /* 0x00000004ff127819 */ /* 0x000fc80000011612 */
[----:B------:R-:W-:-:S04]  /*17430*/  LOP3.LUT R18, R18, 0x3fff, RZ, 0xc0, !PT ;  /* 0x00003fff12127812 */ /* 0x000fc800078ec0ff */
[----:B------:R-:W-:Y:S01]  /*17440*/  LOP3.LUT R5, R18, 0x4000000, RZ, 0xfc, !PT ;  /* 0x0400000012057812 */ /* 0x000fe200078efcff */
[----:B-1----:R-:W-:Y:S06]  /*17450*/  @P1 BRA `(.L_x_9568) ;  /* 0x0000000000081947 */ /* 0x002fec0003800000 */
[----:B------:R-:W1:Y:S02]  /*17460*/  SYNCS.PHASECHK.TRANS64.TRYWAIT P1, [R11+URZ+0x28850], R4 ;  /* 0x028850040b0075a7 */ /* 0x000e64000802017f */
[----:B-1----:R-:W-:Y:S05]  /*17470*/  @!P1 BRA `(.L_x_9569) ;  /* 0x000000d400f09947 */ /* 0x002fea0003800000 */
.L_x_9568:
[----:B01----:R-:W-:Y:S01]  /*17480*/  IMAD R4, R186, 0x800, R5 ;  /* 0x00000800ba047824 */ /* 0x003fe200078e0205 */
[----:B------:R-:W-:Y:S05]  /*17490*/  WARPSYNC.ALL ;  /* 0x0000000000007948 */ /* 0x000fea0003800000 */
[----:B------:R-:W-:Y:S01]  /*174a0*/  IMAD.MOV.U32 R5, RZ, RZ, 0x40000040 ;  /* 0x40000040ff057424 */ /* 0x000fe200078e00ff */
[C---:B------:R-:W-:Y:S01]  /*174b0*/  R2UR UR6, R4.reuse ;  /* 0x00000000040672ca */ /* 0x040fe200000e0000 */
[----:B------:R-:W-:Y:S01]  /*174c0*/  WARPGROUP.ARRIVE ;  /* 0x00000000000079c5 */ /* 0x000fe20000000000 */
[----:B------:R-:W-:Y:S02]  /*174d0*/  VIADD R6, R4, 0x80 ;  /* 0x0000008004067836 */ /* 0x000fe40000000000 */
[----:B------:R-:W-:Y:S01]  /*174e0*/  R2UR UR7, R5 ;  /* 0x00000000050772ca */ /* 0x000fe200000e0000 */
[----:B------:R-:W-:-:S02]  /*174f0*/  IMAD.MOV.U32 R7, RZ, RZ, 0x40000040 ;  /* 0x40000040ff077424 */ /* 0x000fc400078e00ff */
[----:B------:R-:W-:Y:S02]  /*17500*/  IMAD.MOV.U32 R5, RZ, RZ, 0x40000040 ;  /* 0x40000040ff057424 */ /* 0x000fe400078e00ff */
[----:B------:R-:W-:Y:S02]  /*17510*/  IMAD.MOV.U32 R9, RZ, RZ, RZ ;  /* 0x000000ffff097224 */ /* 0x000fe400078e00ff */
[----:B------:R-:W-:-:S06]  /*17520*/  IMAD.U32 R15, RZ, RZ, UR48 ;  /* 0x00000030ff0f7e24 */ /* 0x000fcc000f8e00ff */
        /* <DEDUP_REMOVED lines=32> */
[C---:B------:R-:W-:Y:S01]  /*17730*/  IADD3 R6, R4.reuse, 0x300, RZ ;  /* 0x0000030004067810 */ /* 0x040fe20007ffe0ff */
        /* <DEDUP_REMOVED lines=10> */
[----:B------:R-:W-:Y:S01]  /*177e0*/  R2UR UR7, R5 ;  /* 0x00000000050772ca */ /* 0x000fe200000e0000 */
[----:B------:R-:W0:Y:S04]  /*177f0*/  SHFL.BFLY PT, R4, R3, 0x2, 0x1f ;  /* 0x0c401f0003047f89 */ /* 0x000e2800000e0000 */
[----:B------:R-:W1:Y:S01]  /*17800*/  SHFL.BFLY PT, R5, R0, 0x2, 0x1f ;  /* 0x0c401f0000057f89 */ /* 0x000e6200000e0000 */
[----:B0-----:R-:W-:Y:S01]  /*17810*/  FADD.FTZ R4, R4, R3 ;  /* 0x0000000304047221 */ /* 0x001fe20000010000 */
[----:B------:R-:W-:-:S02]  /*17820*/  IMAD.MOV.U32 R3, RZ, RZ, -0x800000 ;  /* 0xff800000ff037424 */ /* 0x000fc400078e00ff */
[----:B-1----:R-:W-:Y:S01]  /*17830*/  FADD.FTZ R6, R5, R0 ;  /* 0x0000000005067221 */ /* 0x002fe20000010000 */
[----:B------:R-:W-:Y:S01]  /*17840*/  IMAD.MOV.U32 R0, RZ, RZ, -0x800000 ;  /* 0xff800000ff007424 */ /* 0x000fe200078e00ff */
[----:B------:R-:W0:Y:S04]  /*17850*/  SHFL.BFLY PT, R5, R4, 0x1, 0x1f ;  /* 0x0c201f0004057f89 */ /* 0x000e2800000e0000 */
[----:B------:R-:W1:Y:S01]  /*17860*/  SHFL.BFLY PT, R7, R6, 0x1, 0x1f ;  /* 0x0c201f0006077f89 */ /* 0x000e6200000e0000 */
[----:B0-----:R-:W-:Y:S01]  /*17870*/  FADD.FTZ R12, R4, R5 ;  /* 0x00000005040c7221 */ /* 0x001fe20000010000 */
[----:B------:R-:W-:Y:S02]  /*17880*/  IMAD.MOV.U32 R5, RZ, RZ, RZ ;  /* 0x000000ffff057224 */ /* 0x000fe400078e00ff */
[----:B-1----:R-:W-:-:S02]  /*17890*/  FADD.FTZ R13, R6, R7 ;  /* 0x00000007060d7221 */ /* 0x002fc40000010000 */
[----:B------:R-:W-:Y:S01]  /*178a0*/  FSETP.NE.FTZ.AND P1, PT, R12, RZ, PT ;  /* 0x000000ff0c00720b */ /* 0x000fe20003f35000 */
[----:B------:R-:W-:Y:S02]  /*178b0*/  IMAD.U32 R7, RZ, RZ, UR48 ;  /* 0x00000030ff077e24 */ /* 0x000fe4000f8e00ff */
        /* <DEDUP_REMOVED lines=17> */
.L_x_9570:
        /* <DEDUP_REMOVED lines=75> */
.L_x_9481:
        /* <DEDUP_REMOVED lines=13> */
[----:B------:R-:W4:Y:S01]  /*17f50*/  S2R R9, SR_SWINHI ;  /* 0x0000000000097919 */ /* 0x000f220000002f00 */
[----:B------:R-:W-:Y:S02]  /*17f60*/  F2FP.BF16.F32.PACK_AB R36, R137, R136 ;  /* 0x000000888924723e */ /* 0x000fe400000010ff */
[----:B------:R-:W-:Y:S02]  /*17f70*/  MOV R40, R18 ;  /* 0x0000001200287202 */ /* 0x000fe40000000f00 */
[----:B----4-:R-:W-:-:S03]  /*17f80*/  MOV R41, R9 ;  /* 0x0000000900297202 */ /* 0x010fc60000000f00 */
[----:B--2---:R-:W-:-:S03]  /*17f90*/  IMAD.WIDE R12, R8, 0x2, R40 ;  /* 0x00000002080c7825 */ /* 0x004fc600078e0228 */
[C---:B------:R-:W-:Y:S02]  /*17fa0*/  IADD3 R37, P0, R12.reuse, 0x40, RZ ;  /* 0x000000400c257810 */ /* 0x040fe40007f1e0ff */
[----:B------:R-:W-:Y:S02]  /*17fb0*/  IADD3 R35, P5, R12, 0x20, RZ ;  /* 0x000000200c237810 */ /* 0x000fe40007fbe0ff */
[----:B------:R-:W-:Y:S01]  /*17fc0*/  LOP3.LUT R8, R37, 0x380, RZ, 0xc0, !PT ;  /* 0x0000038025087812 */ /* 0x000fe200078ec0ff */
[----:B------:R-:W-:Y:S01]  /*17fd0*/  IMAD.X R31, RZ, RZ, R13, P0 ;  /* 0x000000ffff1f7224 */ /* 0x000fe200000e060d */
[C---:B------:R-:W-:Y:S02]  /*17fe0*/  ISETP.NE.AND P0, PT, R208.reuse, RZ, PT ;  /* 0x000000ffd000720c */ /* 0x040fe40003f05270 */
[----:B---3--:R-:W-:Y:S02]  /*17ff0*/  LOP3.LUT R4, R35, 0x380, RZ, 0xc0, !PT ;  /* 0x0000038023047812 */ /* 0x008fe400078ec0ff */
[----:B------:R-:W-:Y:S01]  /*18000*/  SEL R208, R208, UR4, P0 ;  /* 0x00000004d0d07c07 */ /* 0x000fe20008000000 */
[----:B------:R-:W-:Y:S05]  /*18010*/  WARPSYNC.ALL ;  /* 0x0000000000007948 */ /* 0x000fea0003800000 */
[C---:B------:R-:W-:Y:S01]  /*18020*/  LOP3.LUT R15, R12.reuse, 0x380, RZ, 0xc0, !PT ;  /* 0x000003800c0f7812 */ /* 0x040fe200078ec0ff */
[----:B------:R-:W-:Y:S01]  /*18030*/  ULDC.64 UR6, c[0x0][0xc08] ;  /* 0x0003020000067ab9 */ /* 0x000fe20000000a00 */
[----:B------:R-:W-:Y:S01]  /*18040*/  IADD3 R39, P1, R12, 0x60, RZ ;  /* 0x000000600c277810 */ /* 0x000fe20007f3e0ff */
[----:B------:R-:W-:Y:S01]  /*18050*/  ULDC.64 UR4, c[0x0][0xc00] ;  /* 0x0003000000047ab9 */ /* 0x000fe20000000a00 */
[----:B------:R-:W-:-:S02]  /*18060*/  SHF.R.U64 R4, R4, 0x3, RZ ;  /* 0x0000000304047819 */ /* 0x000fc400000012ff */
[----:B------:R-:W-:Y:S01]  /*18070*/  SHF.R.U64 R8, R8, 0x3, RZ ;  /* 0x0000000308087819 */ /* 0x000fe200000012ff */
[--C-:B------:R-:W-:Y:S01]  /*18080*/  IMAD.X R27, RZ, RZ, R13.reuse, P1 ;  /* 0x000000ffff1b7224 */ /* 0x100fe200008e060d */
[C---:B-1----:R-:W-:Y:S02]  /*18090*/  IADD3 R43, P2, R12.reuse, 0x4000, RZ ;  /* 0x000040000c2b7810 */ /* 0x042fe40007f5e0ff */
[C---:B------:R-:W-:Y:S02]  /*180a0*/  IADD3 R45, P3, R12.reuse, 0x4020, RZ ;  /* 0x000040200c2d7810 */ /* 0x040fe40007f7e0ff */
[----:B------:R-:W-:Y:S01]  /*180b0*/  IADD3.X R29, RZ, R13, RZ, P5, !PT ;  /* 0x0000000dff1d7210 */ /* 0x000fe20002ffe4ff */
[--C-:B------:R-:W-:Y:S01]  /*180c0*/  IMAD.X R25, RZ, RZ, R13.reuse, P2 ;  /* 0x000000ffff197224 */ /* 0x100fe200010e060d */
[----:B------:R-:W-:Y:S01]  /*180d0*/  SHF.R.U64 R15, R15, 0x3, RZ ;  /* 0x000000030f0f7819 */ /* 0x000fe200000012ff */
[----:B------:R-:W-:Y:S01]  /*180e0*/  IMAD.X R11, RZ, RZ, R13, P3 ;  /* 0x000000ffff0b7224 */ /* 0x000fe200018e060d */
[----:B------:R-:W-:-:S02]  /*180f0*/  IADD3 R47, P4, R12, 0x4040, RZ ;  /* 0x000040400c2f7810 */ /* 0x000fc40007f9e0ff */
[----:B------:R-:W-:Y:S02]  /*18100*/  IADD3 R32, P5, R12, 0x4060, RZ ;  /* 0x000040600c207810 */ /* 0x000fe40007fbe0ff */
[----:B------:R-:W-:Y:S01]  /*18110*/  LOP3.LUT R10, R39, 0x380, RZ, 0xc0, !PT ;  /* 0x00000380270a7812 */ /* 0x000fe200078ec0ff */
[--C-:B------:R-:W-:Y:S01]  /*18120*/  IMAD.X R9, RZ, RZ, R13.reuse, P4 ;  /* 0x000000ffff097224 */ /* 0x100fe200020e060d */
[----:B------:R-:W-:Y:S01]  /*18130*/  LOP3.LUT R28, R4, R35, RZ, 0x3c, !PT ;  /* 0x00000023041c7212 */ /* 0x000fe200078e3cff */
[----:B------:R-:W-:Y:S01]  /*18140*/  IMAD.X R33, RZ, RZ, R13, P5 ;  /* 0x000000ffff217224 */ /* 0x000fe200028e060d */
        /* <DEDUP_REMOVED lines=12> */
[----:B-----5:R-:W-:Y:S02]  /*18210*/  LOP3.LUT R24, R4, R43, RZ, 0x3c, !PT ;  /* 0x0000002b04187212 */ /* 0x020fe400078e3cff */
[----:B------:R-:W-:Y:S02]  /*18220*/  LOP3.LUT R10, R8, R45, RZ, 0x3c, !PT ;  /* 0x0000002d080a7212 */ /* 0x000fe400078e3cff */
[----:B------:R-:W-:-:S02]  /*18230*/  LOP3.LUT R8, R14, R47, RZ, 0x3c, !PT ;  /* 0x0000002f0e087212 */ /* 0x000fc400078e3cff */
[----:B------:R-:W-:Y:S02]  /*18240*/  LOP3.LUT R32, R15, R32, RZ, 0x3c, !PT ;  /* 0x000000200f207212 */ /* 0x000fe400078e3cff */
[----:B------:R-:W-:Y:S02]  /*18250*/  MOV R4, R12 ;  /* 0x0000000c00047202 */ /* 0x000fe40000000f00 */
[----:B------:R-:W-:Y:S02]  /*18260*/  F2FP.BF16.F32.PACK_AB R12, R21, R20 ;  /* 0x00000014150c723e */ /* 0x000fe400000010ff */
[----:B------:R-:W-:Y:S02]  /*18270*/  F2FP.BF16.F32.PACK_AB R13, R91, R90 ;  /* 0x0000005a5b0d723e */ /* 0x000fe400000010ff */
[----:B------:R-:W-:Y:S02]  /*18280*/  F2FP.BF16.F32.PACK_AB R14, R93, R92 ;  /* 0x0000005c5d0e723e */ /* 0x000fe400000010ff */
[----:B------:R-:W-:Y:S01]  /*18290*/  F2FP.BF16.F32.PACK_AB R15, R95, R94 ;  /* 0x0000005e5f0f723e */ /* 0x000fe200000010ff */
[----:B------:R-:W-:Y:S01]  /*182a0*/  BAR.SYNC.DEFER_BLOCKING 0x1, 0x100 ;  /* 0x0044000000007b1d */ /* 0x000fe20000010000 */
[----:B------:R-:W-:-:S02]  /*182b0*/  MOV R43, R10 ;  /* 0x0000000a002b7202 */ /* 0x000fc40000000f00 */
[----:B------:R-:W-:Y:S02]  /*182c0*/  MOV R42, R8 ;  /* 0x00000008002a7202 */ /* 0x000fe40000000f00 */
[----:B------:R-:W-:Y:S02]  /*182d0*/  MOV R37, R28 ;  /* 0x0000001c00257202 */ /* 0x000fe40000000f00 */
[----:B------:R-:W-:Y:S02]  /*182e0*/  F2FP.BF16.F32.PACK_AB R8, R97, R96 ;  /* 0x000000606108723e */ /* 0x000fe400000010ff */
[----:B------:R-:W-:Y:S02]  /*182f0*/  F2FP.BF16.F32.PACK_AB R9, R99, R98 ;  /* 0x000000626309723e */ /* 0x000fe400000010ff */
[----:B------:R-:W-:Y:S02]  /*18300*/  F2FP.BF16.F32.PACK_AB R10, R101, R100 ;  /* 0x00000064650a723e */ /* 0x000fe400000010ff */
[----:B------:R-:W-:-:S02]  /*18310*/  F2FP.BF16.F32.PACK_AB R11, R103, R102 ;  /* 0x00000066670b723e */ /* 0x000fc400000010ff */
[----:B------:R-:W-:Y:S02]  /*18320*/  MOV R38, R30 ;  /* 0x0000001e00267202 */ /* 0x000fe40000000f00 */
[----:B------:R-:W-:Y:S02]  /*18330*/  MOV R39, R26 ;  /* 0x0000001a00277202 */ /* 0x000fe40000000f00 */
[----:B------:R-:W-:Y:S02]  /*18340*/  MOV R44, R24 ;  /* 0x00000018002c7202 */ /* 0x000fe40000000f00 */
        /* <DEDUP_REMOVED lines=8> */
[----:B------:R-:W-:Y:S02]  /*183d0*/  F2FP.BF16.F32.PACK_AB R30, R125, R124 ;  /* 0x0000007c7d1e723e */ /* 0x000fe400000010ff */
[----:B------:R-:W-:Y:S02]  /*183e0*/  F2FP.BF16.F32.PACK_AB R31, R127, R126 ;  /* 0x0000007e7f1f723e */ /* 0x000fe400000010ff */
[----:B------:R-:W-:-:S02]  /*183f0*/  F2FP.BF16.F32.PACK_AB R35, R135, R134 ;  /* 0x000000868723723e */ /* 0x000fc400000010ff */
[----:B------:R-:W-:Y:S02]  /*18400*/  ISETP.NE.U32.AND P0, PT, RZ, UR4, PT ;  /* 0x00000004ff007c0c */ /* 0x000fe4000bf05070 */
[----:B-1----:R-:W-:Y:S02]  /*18410*/  F2FP.BF16.F32.PACK_AB R12, R105, R104 ;  /* 0x00000068690c723e */ /* 0x002fe400000010ff */
[----:B------:R-:W-:Y:S02]  /*18420*/  F2FP.BF16.F32.PACK_AB R13, R107, R106 ;  /* 0x0000006a6b0d723e */ /* 0x000fe400000010ff */
[----:B------:R-:W-:Y:S02]  /*18430*/  F2FP.BF16.F32.PACK_AB R14, R109, R108 ;  /* 0x0000006c6d0e723e */ /* 0x000fe400000010ff */
[----:B------:R-:W-:Y:S02]  /*18440*/  F2FP.BF16.F32.PACK_AB R15, R111, R110 ;  /* 0x0000006e6f0f723e */ /* 0x000fe400000010ff */
[----:B------:R-:W-:-:S02]  /*18450*/  MOV R4, R32 ;  /* 0x0000002000047202 */ /* 0x000fc40000000f00 */
[----:B------:R-:W-:Y:S01]  /*18460*/  F2FP.BF16.F32.PACK_AB R32, R129, R128 ;  /* 0x000000808120723e */ /* 0x000fe200000010ff */
[----:B------:R1:W-:Y:S01]  /*18470*/  STSM.16.M88.4 [R38], R12 ;  /* 0x0000000c26007844 */ /* 0x0003e20000000200 */
[----:B------:R-:W-:Y:S02]  /*18480*/  F2FP.BF16.F32.PACK_AB R33, R131, R130 ;  /* 0x000000828321723e */ /* 0x000fe400000010ff */
[----:B--2---:R-:W-:Y:S01]  /*18490*/  F2FP.BF16.F32.PACK_AB R37, R139, R138 ;  /* 0x0000008a8b25723e */ /* 0x004fe200000010ff */
[----:B------:R2:W-:Y:S01]  /*184a0*/  STSM.16.M88.4 [R39], R24 ;  /* 0x0000001827007844 */ /* 0x0005e20000000200 */
[----:B------:R-:W-:Y:S02]  /*184b0*/  F2FP.BF16.F32.PACK_AB R8, R145, R144 ;  /* 0x000000909108723e */ /* 0x000fe400000010ff */
[----:B------:R-:W-:Y:S01]  /*184c0*/  F2FP.BF16.F32.PACK_AB R9, R147, R146 ;  /* 0x000000929309723e */ /* 0x000fe200000010ff */
[----:B------:R3:W-:Y:S01]  /*184d0*/  STSM.16.M88.4 [R44], R28 ;  /* 0x0000001c2c007844 */ /* 0x0007e20000000200 */
[----:B------:R-:W-:-:S02]  /*184e0*/  F2FP.BF16.F32.PACK_AB R10, R149, R148 ;  /* 0x00000094950a723e */ /* 0x000fc400000010ff */
[----:B------:R-:W-:Y:S01]  /*184f0*/  F2FP.BF16.F32.PACK_AB R11, R151, R150 ;  /* 0x00000096970b723e */ /* 0x000fe200000010ff */
[----:B------:R-:W-:Y:S01]  /*18500*/  STSM.16.M88.4 [R43], R32 ;  /* 0x000000202b007844 */ /* 0x000fe20000000200 */
[----:B------:R-:W-:Y:S02]  /*18510*/  ISETP.NE.U32.AND P3, PT, RZ, UR6, PT ;  /* 0x00000006ff007c0c */ /* 0x000fe4000bf65070 */
[----:B------:R-:W-:Y:S01]  /*18520*/  ISETP.NE.AND.EX P0, PT, RZ, UR5, PT, P0 ;  /* 0x00000005ff007c0c */ /* 0x000fe2000bf05300 */
[----:B-1----:R-:W-:Y:S01]  /*18530*/  IMAD.MOV.U32 R12, RZ, RZ, RZ ;  /* 0x000000ffff0c7224 */ /* 0x002fe200078e00ff */
[----:B------:R-:W-:Y:S02]  /*18540*/  F2FP.BF16.F32.PACK_AB R38, R141, R140 ;  /* 0x0000008c8d26723e */ /* 0x000fe400000010ff */
[----:B------:R-:W-:Y:S02]  /*18550*/  IADD3 R14, P1, R210, UR4, RZ ;  /* 0x00000004d20e7c10 */ /* 0x000fe4000ff3e0ff */
[----:B--2---:R-:W-:-:S02]  /*18560*/  F2FP.BF16.F32.PACK_AB R39, R143, R142 ;  /* 0x0000008e8f27723e */ /* 0x004fc400000010ff */
[----:B------:R-:W-:Y:S02]  /*18570*/  ISETP.NE.AND.EX P3, PT, RZ, UR7, PT, P3 ;  /* 0x00000007ff007c0c */ /* 0x000fe4000bf65330 */
[----:B------:R-:W-:Y:S01]  /*18580*/  IADD3.X R15, R211, UR5, RZ, P1, !PT ;  /* 0x00000005d30f7c10 */ /* 0x000fe20008ffe4ff */
[----:B------:R-:W-:Y:S04]  /*18590*/  STSM.16.M88.4 [R42], R36 ;  /* 0x000000242a007844 */ /* 0x000fe80000000200 */
[----:B------:R1:W-:Y:S01]  /*185a0*/  STSM.16.M88.4 [R4], R8 ;  /* 0x0000000804007844 */ /* 0x0003e20000000200 */
[----:B------:R-:W-:Y:S05]  /*185b0*/  BAR.SYNC.DEFER_BLOCKING 0x1, 0x100 ;  /* 0x0044000000007b1d */ /* 0x000fea0000010000 */
[----:B------:R-:W-:Y:S01]  /*185c0*/  @P3 IADD3 R210, P1, R210, UR6, RZ ;  /* 0x00000006d2d23c10 */ /* 0x000fe2000ff3e0ff */
[----:B------:R-:W-:-:S03]  /*185d0*/  ULDC UR6, c[0x0][0xa88] ;  /* 0x0002a20000067ab9 */ /* 0x000fc60000000800 */
[----:B------:R-:W-:Y:S01]  /*185e0*/  @P3 IADD3.X R211, R211, UR7, RZ, P1, !PT ;  /* 0x00000007d3d33c10 */ /* 0x000fe20008ffe4ff */
[----:B------:R-:W-:Y:S01]  /*185f0*/  IMAD.U32 R13, RZ, RZ, UR6 ;  /* 0x00000006ff0d7e24 */ /* 0x000fe2000f8e00ff */
[----:B------:R-:W-:Y:S01]  /*18600*/  ISETP.GT.AND P2, PT, R208, 0x1, PT ;  /* 0x00000001d000780c */ /* 0x000fe20003f44270 */
[----:B---3--:R-:W-:Y:S01]  /*18610*/  IMAD.MOV.U32 R30, RZ, RZ, 0x9b8 ;  /* 0x000009b8ff1e7424 */ /* 0x008fe200078e00ff */
[----:B-1----:R-:W1:Y:S01]  /*18620*/  LDC R4, c[0x0][0xbe8] ;  /* 0x0002fa00ff047b82 */ /* 0x002e620000000800 */
[----:B------:R2:W5:Y:S04]  /*18630*/  @P0 LDG.E R12, desc[UR42][R14.64] ;  /* 0x0000002a0e0c0981 */ /* 0x000568000c1e1900 */
[----:B------:R2:W5:Y:S01]  /*18640*/  @P3 LDG.E R13, desc[UR42][R210.64] ;  /* 0x0000002ad20d3981 */ /* 0x000562000c1e1900 */
[----:B------:R-:W-:-:S04]  /*18650*/  SEL R30, R30, 0x978, P2 ;  /* 0x000009781e1e7807 */ /* 0x000fc80001000000 */
[----:B------:R2:W3:Y:S01]  /*18660*/  LDC.64 R26, c[0x0][R30+0x220] ;  /* 0x000088001e1a7b82 */ /* 0x0004e20000000a00 */
[----:B-1----:R-:W-:-:S07]  /*18670*/  ISETP.NE.AND P1, PT, R4, 0x1, PT ;  /* 0x000000010400780c */ /* 0x002fce0003f25270 */
[----:B------:R2:W1:Y:S08]  /*18680*/  LDC.64 R24, c[0x0][R30+0x218] ;  /* 0x000086001e187b82 */ /* 0x0004700000000a00 */
[----:B------:R2:W4:Y:S01]  /*18690*/  LDC.64 R8, c[0x0][R30+0x228] ;  /* 0x00008a001e087b82 */ /* 0x0005220000000a00 */
[----:B---3--:R-:W-:Y:S05]  /*186a0*/  @P3 BRA `(.L_x_9573) ;  /* 0x0000000000103947 */ /* 0x008fea0003800000 */
[----:B------:R-:W-:Y:S05]  /*186b0*/  @!P0 BRA `(.L_x_9573) ;  /* 0x00000000000c8947 */ /* 0x000fea0003800000 */
[----:B------:R-:W3:Y:S04]  /*186c0*/  LDG.E R10, desc[UR42][R14.64] ;  /* 0x0000002a0e0a7981 */ /* 0x000ee8000c1e1900 */
[----:B-----5:R-:W3:Y:S02]  /*186d0*/  LDG.E R13, desc[UR42][R14.64+0x4] ;  /* 0x0000042a0e0d7981 */ /* 0x020ee4000c1e1900 */
[----:B---3--:R-:W-:-:S07]  /*186e0*/  IMAD.IADD R13, R13, 0x1, -R10 ;  /* 0x000000010d0d7824 */ /* 0x008fce00078e0a0a */
.L_x_9573:
[----:B------:R-:W3:Y:S01]  /*186f0*/  LDL R36, [R1+0x14] ;  /* 0x0000140001247983 */ /* 0x000ee20000100800 */
[----:B--2---:R-:W2:Y:S01]  /*18700*/  LDC.64 R14, c[0x0][R30+0x210] ;  /* 0x000084001e0e7b82 */ /* 0x004ea20000000a00 */
[----:B------:R-:W-:Y:S01]  /*18710*/  ISETP.NE.U32.AND P0, PT, RZ, UR4, PT ;  /* 0x00000004ff007c0c */ /* 0x000fe2000bf05070 */
[-C--:B-1----:R-:W-:Y:S01]  /*18720*/  IMAD R31, R25, R188.reuse, RZ ;  /* 0x000000bc191f7224 */ /* 0x082fe200078e02ff */
[----:B------:R-:W-:Y:S01]  /*18730*/  SEL R29, R212, RZ, P2 ;  /* 0x000000ffd41d7207 */ /* 0x000fe20001000000 */
[----:B------:R-:W-:Y:S01]  /*18740*/  IMAD.WIDE.U32 R24, R24, R188, RZ ;  /* 0x000000bc18187225 */ /* 0x000fe200078e00ff */
[----:B------:R-:W-:-:S03]  /*18750*/  ISETP.NE.AND.EX P0, PT, RZ, UR5, PT, P0 ;  /* 0x00000005ff007c0c */ /* 0x000fc6000bf05300 */
[----:B------:R-:W1:Y:S01]  /*18760*/  @P1 LDC R32, c[0x0][0xbec] ;  /* 0x0002fb00ff201b82 */ /* 0x000e620000000800 */
[----:B------:R-:W-:Y:S01]  /*18770*/  SEL R209, R209, RZ, !P0 ;  /* 0x000000ffd1d17207 */ /* 0x000fe20004000000 */
[----:B------:R-:W-:Y:S01]  /*18780*/  IMAD.IADD R35, R206, 0x1, R192 ;  /* 0x00000001ce237824 */ /* 0x000fe200078e02c0 */
[----:B------:R-:W-:Y:S01]  /*18790*/  SEL R219, R219, RZ, !P0 ;  /* 0x000000ffdbdb7207 */ /* 0x000fe20004000000 */
[----:B------:R-:W-:Y:S02]  /*187a0*/  IMAD.IADD R34, R25, 0x1, R31 ;  /* 0x0000000119227824 */ /* 0x000fe400078e021f */
[----:B------:R-:W-:Y:S02]  /*187b0*/  IMAD R27, R27, R209, RZ ;  /* 0x000000d11b1b7224 */ /* 0x000fe400078e02ff */
[----:B------:R-:W0:Y:S01]  /*187c0*/  @P1 LDC R33, c[0x0][0xbf0] ;  /* 0x0002fc00ff211b82 */ /* 0x000e220000000800 */
[----:B----4-:R-:W-:Y:S01]  /*187d0*/  IMAD R31, R9, R29, RZ ;  /* 0x0000001d091f7224 */ /* 0x010fe200078e02ff */
[----:B-----5:R-:W-:Y:S01]  /*187e0*/  SHF.R.S32.HI R9, RZ, 0x1f, R12 ;  /* 0x0000001fff097819 */ /* 0x020fe2000001140c */
[----:B------:R-:W-:-:S02]  /*187f0*/  IMAD R219, R26, R219, R27 ;  /* 0x000000db1adb7224 */ /* 0x000fc400078e021b */
[----:B------:R-:W-:-:S03]  /*18800*/  IMAD.WIDE.U32 R26, R26, R209, RZ ;  /* 0x000000d11a1a7225 */ /* 0x000fc600078e00ff */
[----:B------:R-:W4:Y:S01]  /*18810*/  LDC.64 R10, c[0x0][0xba8] ;  /* 0x0002ea00ff0a7b82 */ /* 0x000f220000000a00 */
[----:B------:R-:W-:Y:S01]  /*18820*/  IMAD.IADD R219, R27, 0x1, R219 ;  /* 0x000000011bdb7824 */ /* 0x000fe200078e02db */
[----:B------:R-:W-:Y:S01]  /*18830*/  IADD3 R28, P0, P3, R26, R24, R12 ;  /* 0x000000181a1c7210 */ /* 0x000fe20007b1e00c */
[----:B------:R-:W-:Y:S01]  /*18840*/  IMAD.WIDE.U32 R24, R8, R29, RZ ;  /* 0x0000001d08187225 */ /* 0x000fe200078e00ff */
[----:B------:R-:W-:Y:S02]  /*18850*/  MOV R27, R35 ;  /* 0x00000023001b7202 */ /* 0x000fe40000000f00 */
[----:B------:R-:W-:Y:S01]  /*18860*/  IADD3.X R29, R219, R34, R9, P0, P3 ;  /* 0x00000022db1d7210 */ /* 0x000fe200007e6409 */
[----:B------:R-:W-:Y:S02]  /*18870*/  IMAD.IADD R31, R25, 0x1, R31 ;  /* 0x00000001191f7824 */ /* 0x000fe400078e021f */
[----:B-1----:R-:W-:-:S05]  /*18880*/  @P1 IMAD.HI.U32 R26, R35, R32, RZ ;  /* 0x00000020231a1227 */ /* 0x002fca00078e00ff */
[----:B0-----:R-:W-:-:S04]  /*18890*/  @P1 SHF.R.U32.HI R27, RZ, R33, R26 ;  /* 0x00000021ff1b1219 */ /* 0x001fc8000001161a */
[----:B------:R-:W-:Y:S01]  /*188a0*/  IADD3 R24, P0, P3, R27, R28, R24 ;  /* 0x0000001c1b187210 */ /* 0x000fe20007b1e018 */
[--C-:B------:R-:W-:Y:S01]  /*188b0*/  IMAD.MOV R33, RZ, RZ, -R27.reuse ;  /* 0x000000ffff217224 */ /* 0x100fe200078e0a1b */
[----:B------:R-:W-:Y:S01]  /*188c0*/  SHF.R.S32.HI R8, RZ, 0x1f, R27 ;  /* 0x0000001fff087819 */ /* 0x000fe2000001141b */
[----:B----4-:R-:W0:Y:S02]  /*188d0*/  @!P2 LDC R10, c[0x0][0xb50] ;  /* 0x0002d400ff0aab82 */ /* 0x010e240000000800 */
[----:B------:R-:W-:Y:S01]  /*188e0*/  IMAD R27, R4, R33, R35 ;  /* 0x00000021041b7224 */ /* 0x000fe200078e0223 */
[----:B------:R-:W-:-:S03]  /*188f0*/  IADD3.X R25, R8, R29, R31, P0, P3 ;  /* 0x0000001d08197210 */ /* 0x000fc600007e641f */
[----:B--2---:R-:W-:Y:S01]  /*18900*/  IMAD R8, R15, R27, RZ ;  /* 0x0000001b0f087224 */ /* 0x004fe200078e02ff */
[----:B------:R-:W-:Y:S01]  /*18910*/  SHF.R.S32.HI R29, RZ, 0x1f, R27 ;  /* 0x0000001fff1d7819 */ /* 0x000fe2000001141b */
[----:B------:R-:W1:Y:S04]  /*18920*/  @!P2 LDC R11, c[0x0][0xb54] ;  /* 0x0002d500ff0bab82 */ /* 0x000e680000000800 */
[C---:B------:R-:W-:Y:S02]  /*18930*/  IMAD R29, R14.reuse, R29, R8 ;  /* 0x0000001d0e1d7224 */ /* 0x040fe400078e0208 */
[----:B------:R-:W-:-:S04]  /*18940*/  IMAD.WIDE.U32 R14, R14, R27, R24 ;  /* 0x0000001b0e0e7225 */ /* 0x000fc800078e0018 */
[----:B------:R-:W-:Y:S01]  /*18950*/  IMAD.IADD R8, R15, 0x1, R29 ;  /* 0x000000010f087824 */ /* 0x000fe200078e021d */
[----:B0-----:R-:W-:-:S05]  /*18960*/  LEA R24, P0, R14, R10, 0x2 ;  /* 0x0000000a0e187211 */ /* 0x001fca00078010ff */
[----:B------:R-:W-:Y:S01]  /*18970*/  SHFL.IDX PT, R10, R24, RZ, 0x1c1f ;  /* 0x001c1fff180a7589 */ /* 0x000fe200000e0000 */
[----:B-1----:R-:W-:Y:S01]  /*18980*/  LEA.HI.X R26, R14, R11, R8, 0x2, P0 ;  /* 0x0000000b0e1a7211 */ /* 0x002fe200000f1408 */
[----:B------:R-:W-:Y:S02]  /*18990*/  IMAD R8, R13, R4, RZ ;  /* 0x000000040d087224 */ /* 0x000fe400078e02ff */
[----:B------:R-:W-:Y:S01]  /*189a0*/  SHFL.IDX PT, R14, R24, 0x1, 0x1c1f ;  /* 0x003c1f00180e7f89 */ /* 0x000fe200000e0000 */
[----:B------:R-:W-:-:S03]  /*189b0*/  LOP3.LUT P0, RZ, R220, 0x3, RZ, 0xc0, !PT ;  /* 0x00000003dcff7812 */ /* 0x000fc6000780c0ff */
[----:B------:R-:W0:Y:S04]  /*189c0*/  SHFL.IDX PT, R11, R26, RZ, 0x1c1f ;  /* 0x001c1fff1a0b7589 */ /* 0x000e2800000e0000 */
[----:B------:R-:W1:Y:S01]  /*189d0*/  SHFL.IDX PT, R15, R26, 0x1, 0x1c1f ;  /* 0x003c1f001a0f7f89 */ /* 0x000e6200000e0000 */
[----:B---3--:R-:W-:-:S04]  /*189e0*/  IMAD.IADD R27, R36, 0x1, R192 ;  /* 0x00000001241b7824 */ /* 0x008fc800078e02c0 */
[C---:B------:R-:W-:Y:S01]  /*189f0*/  VIADD R25, R27.reuse, 0x8 ;  /* 0x000000081b197836 */ /* 0x040fe20000000000 */
[----:B------:R-:W-:-:S04]  /*18a00*/  ISETP.GE.OR P3, PT, R27, R8, P0 ;  /* 0x000000081b00720c */ /* 0x000fc80000766670 */
[----:B------:R-:W-:-:S09]  /*18a10*/  ISETP.GE.OR P0, PT, R25, R8, P0 ;  /* 0x000000081900720c */ /* 0x000fd20000706670 */
[----:B0-----:R0:W-:Y:S04]  /*18a20*/  @!P3 ST.E desc[UR42][R10.64], R3 ;  /* 0x000000030a00b985 */ /* 0x0011e8000c10192a */
[----:B-1----:R0:W-:Y:S01]  /*18a30*/  @!P0 ST.E desc[UR42][R14.64], R0 ;  /* 0x000000000e008985 */ /* 0x0021e2000c10192a */
[----:B------:R-:W-:Y:S05]  /*18a40*/  @P2 BRA `(.L_x_9574) ;  /* 0x0000000800a42947 */ /* 0x000fea0003800000 */
[----:B------:R-:W-:Y:S01]  /*18a50*/  IMAD.SHL.U32 R36, R187, 0x40, RZ ;  /* 0x00000040bb247824 */ /* 0x000fe200078e00ff */
[----:B------:R-:W1:Y:S01]  /*18a60*/  @P1 LDC R13, c[0x0][0xbec] ;  /* 0x0002fb00ff0d1b82 */ /* 0x000e620000000800 */
[----:B------:R-:W-:Y:S02]  /*18a70*/  ULDC.64 UR4, c[0x0][0xaa0] ;  /* 0x0002a80000047ab9 */ /* 0x000fe40000000a00 */
[----:B0-----:R-:W-:-:S04]  /*18a80*/  IMAD.IADD R3, R16, 0x1, R36 ;  /* 0x0000000110037824 */ /* 0x001fc800078e0224 */
[----:B------:R-:W-:Y:S01]  /*18a90*/  IMAD.WIDE R40, R3, 0x2, R40 ;  /* 0x0000000203287825 */ /* 0x000fe200078e0228 */
[----:B------:R-:W0:Y:S02]  /*18aa0*/  @P1 LDC R15, c[0x0][0xbf0] ;  /* 0x0002fc00ff0f1b82 */ /* 0x000e240000000800 */
        /* <DEDUP_REMOVED lines=13> */
[----:B------:R-:W-:Y:S01]  /*18b80*/  IADD3 R45, P4, R40, 0x5000, RZ ;  /* 0x00005000282d7810 */ /* 0x000fe20007f9e0ff */
[----:B------:R-:W-:Y:S01]  /*18b90*/  IMAD.WIDE.U32 R10, R12, UR4, RZ ;  /* 0x000000040c0a7c25 */ /* 0x000fe2000f8e00ff */
        /* <DEDUP_REMOVED lines=9> */
[----:B------:R-:W-:-:S02]  /*18c30*/  LOP3.LUT R0, R3, 0x380, RZ, 0xc0, !PT ;  /* 0x0000038003007812 */ /* 0x000fc400078ec0ff */
[----:B------:R-:W-:Y:S02]  /*18c40*/  SHF.R.U64 R36, R36, 0x3, RZ ;  /* 0x0000000324247819 */ /* 0x000fe400000012ff */
[----:B------:R-:W-:Y:S02]  /*18c50*/  SHF.R.U64 R42, R42, 0x3, RZ ;  /* 0x000000032a2a7819 */ /* 0x000fe400000012ff */
[----:B------:R-:W-:Y:S02]  /*18c60*/  SHF.R.U64 R44, R44, 0x3, RZ ;  /* 0x000000032c2c7819 */ /* 0x000fe400000012ff */
[----:B------:R-:W-:Y:S02]  /*18c70*/  SHF.R.U64 R48, R48, 0x3, RZ ;  /* 0x0000000330307819 */ /* 0x000fe400000012ff */
[----:B------:R-:W-:Y:S02]  /*18c80*/  SHF.R.U64 R25, R25, 0x3, RZ ;  /* 0x0000000319197819 */ /* 0x000fe400000012ff */
[----:B------:R-:W-:Y:S01]  /*18c90*/  SHF.R.U64 R0, R0, 0x3, RZ ;  /* 0x0000000300007819 */ /* 0x000fe200000012ff */
        /* <DEDUP_REMOVED lines=11> */
[----:B------:R-:W-:-:S02]  /*18d50*/  IADD3.X R53, RZ, R41, RZ, P0, !PT ;  /* 0x00000029ff357210 */ /* 0x000fc400007fe4ff */
[----:B------:R-:W-:Y:S01]  /*18d60*/  LOP3.LUT R52, R0, R3, RZ, 0x3c, !PT ;  /* 0x0000000300347212 */ /* 0x000fe200078e3cff */
[----:B------:R-:W-:Y:S01]  /*18d70*/  IMAD.IADD R11, R11, 0x1, R9 ;  /* 0x000000010b0b7824 */ /* 0x000fe200078e0209 */
[----:B------:R-:W-:Y:S01]  /*18d80*/  ULDC.64 UR4, c[0x0][0xae8] ;  /* 0x0002ba0000047ab9 */ /* 0x000fe20000000a00 */
[----:B------:R-:W-:Y:S01]  /*18d90*/  IMAD R3, R207, 0x20, R187 ;  /* 0x00000020cf037824 */ /* 0x000fe200078e02bb */
[----:B------:R-:W5:Y:S01]  /*18da0*/  LD.E.128 R24, desc[UR42][R24.64] ;  /* 0x0000002a18187980 */ /* 0x000f62000c101d00 */
[----:B------:R-:W-:-:S03]  /*18db0*/  IMAD.WIDE.U32 R10, R188, UR4, R10 ;  /* 0x00000004bc0a7c25 */ /* 0x000fc6000f8e000a */
[----:B------:R-:W5:Y:S01]  /*18dc0*/  LD.E.128 R36, desc[UR42][R36.64] ;  /* 0x0000002a24247980 */ /* 0x000f62000c101d00 */
[----:B------:R-:W-:-:S03]  /*18dd0*/  IMAD.IADD R14, R192, 0x1, R3 ;  /* 0x00000001c00e7824 */ /* 0x000fc600078e0203 */
[----:B------:R-:W5:Y:S01]  /*18de0*/  LD.E.128 R40, desc[UR42][R42.64] ;  /* 0x0000002a2a287980 */ /* 0x000f62000c101d00 */
[----:B------:R-:W-:-:S03]  /*18df0*/  SHF.R.S32.HI R12, RZ, 0x1f, R209 ;  /* 0x0000001fff0c7819 */ /* 0x000fc600000114d1 */
        /* <DEDUP_REMOVED lines=8> */
[----:B--2---:R-:W2:Y:S01]  /*18e80*/  FENCE.VIEW.ASYNC.S ;  /* 0x00000000000073c6 */ /* 0x004ea20000000000 */
[----:B------:R-:W-:Y:S01]  /*18e90*/  IMAD R11, R188, UR5, R11 ;  /* 0x00000005bc0b7c24 */ /* 0x000fe2000f8e020b */
[----:B------:R-:W-:Y:S01]  /*18ea0*/  ULDC.64 UR4, c[0x0][0xaf0] ;  /* 0x0002bc0000047ab9 */ /* 0x000fe20000000a00 */
[----:B-1----:R-:W-:-:S04]  /*18eb0*/  @P1 IMAD.HI.U32 R0, R14, R13, RZ ;  /* 0x0000000d0e001227 */ /* 0x002fc800078e00ff */
[----:B------:R-:W-:Y:S02]  /*18ec0*/  IMAD R12, R12, UR4, RZ ;  /* 0x000000040c0c7c24 */ /* 0x000fe4000f8e02ff */
[----:B------:R-:W-:Y:S01]  /*18ed0*/  IMAD.MOV.U32 R3, RZ, RZ, R14 ;  /* 0x000000ffff037224 */ /* 0x000fe200078e000e */
[----:B0-----:R-:W-:Y:S01]  /*18ee0*/  @P1 SHF.R.U32.HI R3, RZ, R15, R0 ;  /* 0x0000000fff031219 */ /* 0x001fe20000011600 */
[C---:B------:R-:W-:Y:S02]  /*18ef0*/  IMAD R13, R209.reuse, UR5, R12 ;  /* 0x00000005d10d7c24 */ /* 0x040fe4000f8e020c */
[----:B------:R-:W-:Y:S01]  /*18f00*/  IMAD.WIDE.U32 R10, R209, UR4, R10 ;  /* 0x00000004d10a7c25 */ /* 0x000fe2000f8e000a */
[----:B------:R-:W-:Y:S01]  /*18f10*/  SHF.R.S32.HI R9, RZ, 0x1f, R3 ;  /* 0x0000001fff097819 */ /* 0x000fe20000011403 */
[----:B------:R-:W-:Y:S02]  /*18f20*/  ULDC.64 UR4, c[0x0][0xae0] ;  /* 0x0002b80000047ab9 */ /* 0x000fe40000000a00 */
[----:B------:R-:W-:-:S02]  /*18f30*/  IMAD.IADD R11, R11, 0x1, R13 ;  /* 0x000000010b0b7824 */ /* 0x000fc400078e020d */
[----:B------:R-:W-:Y:S02]  /*18f40*/  VIADD R0, R18, 0x28820 ;  /* 0x0002882012007836 */ /* 0x000fe40000000000 */
[----:B------:R-:W-:Y:S02]  /*18f50*/  IMAD.MOV R13, RZ, RZ, -R3 ;  /* 0x000000ffff0d7224 */ /* 0x000fe400078e0a03 */
[----:B------:R-:W-:Y:S01]  /*18f60*/  IMAD R12, R9, UR4, RZ ;  /* 0x00000004090c7c24 */ /* 0x000fe2000f8e02ff */
[----:B------:R-:W-:Y:S01]  /*18f70*/  PRMT R0, RZ, 0x654, R0 ;  /* 0x00000654ff007816 */ /* 0x000fe20000000000 */
[----:B------:R-:W-:-:S03]  /*18f80*/  IMAD R9, R4, R13, R14 ;  /* 0x0000000d04097224 */ /* 0x000fc600078e020e */
[----:B--2---:R0:W-:Y:S01]  /*18f90*/  SYNCS.ARRIVE.TRANS64.RED.A1T0 RZ, [R0+URZ], RZ ;  /* 0x000000ff00ff79a7 */ /* 0x0041e2000810043f */
[C---:B------:R-:W-:Y:S02]  /*18fa0*/  IMAD R13, R3.reuse, UR5, R12 ;  /* 0x00000005030d7c24 */ /* 0x040fe4000f8e020c */
[----:B------:R-:W-:Y:S01]  /*18fb0*/  IMAD.WIDE.U32 R10, R3, UR4, R10 ;  /* 0x00000004030a7c25 */ /* 0x000fe2000f8e000a */
        /* <DEDUP_REMOVED lines=15> */
.L_x_9831:
        /* <DEDUP_REMOVED lines=12> */
.L_x_9577:
[----:B------:R-:W-:Y:S05]  /*19170*/  BSYNC B1 ;  /* 0x0000000000017941 */ /* 0x000fea0003800000 */
.L_x_9576:
[----:B------:R-:W-:-:S03]  /*19180*/  UMOV UR4, 0xffffffff ;  /* 0xffffffff00047882 */ /* 0x000fc60000000000 */
[----:B------:R-:W-:Y:S05]  /*19190*/  BRA.DIV UR4, `(.L_x_9578) ;  /* 0x000000ba04f07947 */ /* 0x000fea000b800000 */
[----:B-1----:R1:W4:Y:S04]  /*191a0*/  SHFL.IDX PT, R3, R4, 0x1, 0x181f ;  /* 0x00381f0004037f89 */ /* 0x00232800000e0000 */
[----:B--23--:R1:W2:Y:S02]  /*191b0*/  SHFL.IDX PT, R14, R0, 0x1, 0x181f ;  /* 0x00381f00000e7f89 */ /* 0x00c2a400000e0000 */
.L_x_9835:
        /* <DEDUP_REMOVED lines=11> */
[----:B-----5:R3:W-:Y:S04]  /*19270*/  @!P2 ST.E.128 desc[UR42][R10.64], R28 ;  /* 0x0000001c0a00a985 */ /* 0x0207e8000c101d2a */
[----:B------:R3:W-:Y:S02]  /*19280*/  @!P3 ST.E.128 desc[UR42][R14.64], R44 ;  /* 0x0000002c0e00b985 */ /* 0x0007e4000c101d2a */
.L_x_9580:
[----:B------:R-:W-:Y:S05]  /*19290*/  BSYNC B1 ;  /* 0x0000000000017941 */ /* 0x000fea0003800000 */
.L_x_9579:
[----:B------:R-:W-:-:S03]  /*192a0*/  UMOV UR4, 0xffffffff ;  /* 0xffffffff00047882 */ /* 0x000fc60000000000 */
[----:B------:R-:W-:Y:S05]  /*192b0*/  BRA.DIV UR4, `(.L_x_9581) ;  /* 0x000000ba04f07947 */ /* 0x000fea000b800000 */
[----:B----4-:R4:W0:Y:S04]  /*192c0*/  SHFL.IDX PT, R3, R4, 0x2, 0x181f ;  /* 0x00581f0004037f89 */ /* 0x01082800000e0000 */
[----:B--23--:R4:W2:Y:S02]  /*192d0*/  SHFL.IDX PT, R14, R0, 0x2, 0x181f ;  /* 0x00581f00000e7f89 */ /* 0x00c8a400000e0000 */
.L_x_9839:
        /* <DEDUP_REMOVED lines=11> */
[----:B-----5:R3:W-:Y:S04]  /*19390*/  @!P2 ST.E.128 desc[UR42][R10.64], R32 ;  /* 0x000000200a00a985 */ /* 0x0207e8000c101d2a */
[----:B------:R3:W-:Y:S02]  /*193a0*/  @!P3 ST.E.128 desc[UR42][R14.64], R48 ;  /* 0x000000300e00b985 */ /* 0x0007e4000c101d2a */
.L_x_9583:
[----:B------:R-:W-:Y:S05]  /*193b0*/  BSYNC B1 ;  /* 0x0000000000017941 */ /* 0x000fea0003800000 */
.L_x_9582:
[----:B------:R-:W-:-:S03]  /*193c0*/  UMOV UR4, 0xffffffff ;  /* 0xffffffff00047882 */ /* 0x000fc60000000000 */
[----:B------:R-:W-:Y:S05]  /*193d0*/  BRA.DIV UR4, `(.L_x_9584) ;  /* 0x000000ba04f07947 */ /* 0x000fea000b800000 */
[----:B0-----:R0:W0:Y:S04]  /*193e0*/  SHFL.IDX PT, R3, R4, 0x3, 0x181f ;  /* 0x00781f0004037f89 */ /* 0x00102800000e0000 */
[----:B--23--:R2:W3:Y:S02]  /*193f0*/  SHFL.IDX PT, R14, R0, 0x3, 0x181f ;  /* 0x00781f00000e7f89 */ /* 0x00c4e400000e0000 */
.L_x_9843:
        /* <DEDUP_REMOVED lines=8> */
[----:B-----5:R0:W-:Y:S10]  /*19480*/  @!P1 ST.E.128 desc[UR42][R8.64], R36 ;  /* 0x0000002408009985 */ /* 0x0201f4000c101d2a */
[----:B------:R-:W-:Y:S05]  /*19490*/  @P0 BRA `(.L_x_9585) ;  /* 0x0000001800480947 */ /* 0x000fea0003800000 */
[----:B------:R-:W-:-:S04]  /*194a0*/  LEA R14, P0, R2, R14, 0x1 ;  /* 0x0000000e020e7211 */ /* 0x000fc800078008ff */
[----:B------:R-:W-:-:S05]  /*194b0*/  LEA.HI.X R15, R2, R3, R184, 0x1, P0 ;  /* 0x00000003020f7211 */ /* 0x000fca00000f0cb8 */
[----:B------:R3:W-:Y:S01]  /*194c0*/  ST.E.128 desc[UR42][R14.64], R52 ;  /* 0x000000340e007985 */ /* 0x0007e2000c101d2a */
[----:B------:R-:W-:Y:S05]  /*194d0*/  BRA `(.L_x_9585) ;  /* 0x0000001800387947 */ /* 0x000fea0003800000 */
.L_x_9574:
[----:B0-----:R-:W0:Y:S01]  /*194e0*/  @P1 LDC R14, c[0x0][0xbec] ;  /* 0x0002fb00ff0e1b82 */ /* 0x001e220000000800 */
[----:B------:R-:W-:Y:S01]  /*194f0*/  ULDC.64 UR4, c[0x0][0xb08] ;  /* 0x0002c20000047ab9 */ /* 0x000fe20000000a00 */
[----:B------:R-:W-:Y:S01]  /*19500*/  SHF.R.S32.HI R0, RZ, 0x1f, R209 ;  /* 0x0000001fff007819 */ /* 0x000fe200000114d1 */
[----:B------:R-:W-:Y:S01]  /*19510*/  IMAD R9, R9, UR4, RZ ;  /* 0x0000000409097c24 */ /* 0x000fe2000f8e02ff */
[----:B------:R-:W-:Y:S01]  /*19520*/  ULDC.64 UR6, c[0x0][0xb30] ;  /* 0x0002cc0000067ab9 */ /* 0x000fe20000000a00 */
[C---:B------:R-:W-:Y:S01]  /*19530*/  IMAD.WIDE.U32 R10, R12.reuse, UR4, RZ ;  /* 0x000000040c0a7c25 */ /* 0x040fe2000f8e00ff */
[----:B------:R-:W-:Y:S02]  /*19540*/  IADD3 R43, R193, 0x38, RZ ;  /* 0x00000038c12b7810 */ /* 0x000fe40007ffe0ff */
[----:B------:R-:W1:Y:S01]  /*19550*/  @P1 LDC R13, c[0x0][0xbf0] ;  /* 0x0002fc00ff0d1b82 */ /* 0x000e620000000800 */
[----:B------:R-:W-:Y:S01]  /*19560*/  IMAD R9, R12, UR5, R9 ;  /* 0x000000050c097c24 */ /* 0x000fe2000f8e0209 */
[----:B------:R-:W-:Y:S01]  /*19570*/  ULDC.64 UR4, c[0x0][0xb38] ;  /* 0x0002ce0000047ab9 */ /* 0x000fe20000000a00 */
[----:B------:R-:W-:Y:S01]  /*19580*/  IMAD.MOV.U32 R3, RZ, RZ, R35 ;  /* 0x000000ffff037224 */ /* 0x000fe200078e0023 */
[----:B------:R-:W-:Y:S01]  /*19590*/  SHF.R.S32.HI R44, RZ, 0x1f, R43 ;  /* 0x0000001fff2c7819 */ /* 0x000fe2000001142b */
[----:B------:R-:W-:-:S02]  /*195a0*/  IMAD.IADD R11, R11, 0x1, R9 ;  /* 0x000000010b0b7824 */ /* 0x000fc400078e0209 */
[----:B------:R-:W-:Y:S02]  /*195b0*/  VIADD R24, R193, 0x8 ;  /* 0x00000008c1187836 */ /* 0x000fe40000000000 */
        /* <DEDUP_REMOVED lines=8> */
[C---:B------:R-:W-:Y:S01]  /*19640*/  IMAD R9, R209.reuse, UR5, R0 ;  /* 0x00000005d1097c24 */ /* 0x040fe2000f8e0200 */
[----:B-1----:R-:W-:Y:S01]  /*19650*/  @P1 SHF.R.U32.HI R3, RZ, R13, R14 ;  /* 0x0000000dff031219 */ /* 0x002fe2000001160e */
[----:B------:R-:W-:Y:S01]  /*19660*/  IMAD.WIDE.U32 R10, R209, UR4, R10 ;  /* 0x00000004d10a7c25 */ /* 0x000fe2000f8e000a */
[----:B------:R-:W-:Y:S02]  /*19670*/  ULDC.64 UR4, c[0x0][0xb48] ;  /* 0x0002d20000047ab9 */ /* 0x000fe40000000a00 */
[----:B------:R-:W-:Y:S01]  /*19680*/  SHF.R.S32.HI R0, RZ, 0x1f, R3 ;  /* 0x0000001fff007819 */ /* 0x000fe20000011403 */
[----:B------:R-:W-:Y:S02]  /*19690*/  IMAD.IADD R11, R11, 0x1, R9 ;  /* 0x000000010b0b7824 */ /* 0x000fe400078e0209 */
        /* <DEDUP_REMOVED lines=14> */
[----:B------:R-:W-:Y:S01]  /*19780*/  ULDC.64 UR4, c[0x0][0xb00] ;  /* 0x0002c00000047ab9 */ /* 0x000fe20000000a00 */
[----:B------:R-:W-:-:S02]  /*19790*/  PRMT R4, RZ, 0x654, R4 ;  /* 0x00000654ff047816 */ /* 0x000fc40000000004 */
[----:B------:R-:W-:Y:S01]  /*197a0*/  IMAD.IADD R3, R11, 0x1, R3 ;  /* 0x000000010b037824 */ /* 0x000fe200078e0203 */
[C---:B------:R-:W-:Y:S01]  /*197b0*/  LEA R0, P0, R10.reuse, UR4, 0x2 ;  /* 0x000000040a007c11 */ /* 0x040fe2000f8010ff */
[C---:B------:R-:W-:Y:S01]  /*197c0*/  VIADD R35, R193.reuse, 0x18 ;  /* 0x00000018c1237836 */ /* 0x040fe20000000000 */
[----:B------:R-:W-:Y:S01]  /*197d0*/  UMOV UR4, 0xffffffff ;  /* 0xffffffff00047882 */ /* 0x000fe20000000000 */
        /* <DEDUP_REMOVED lines=8> */
[----:B------:R-:W-:Y:S01]  /*19860*/  VIADD R47, R193, 0x48 ;  /* 0x00000048c12f7836 */ /* 0x000fe20000000000 */
[----:B0-----:R-:W-:-:S02]  /*19870*/  LEA.HI.X R4, R10, UR5, R3, 0x2, P0 ;  /* 0x000000050a047c11 */ /* 0x001fc400080f1403 */
[----:B------:R-:W-:Y:S02]  /*19880*/  SHF.R.S32.HI R42, RZ, 0x1f, R41 ;  /* 0x0000001fff2a7819 */ /* 0x000fe40000011429 */
[----:B------:R-:W-:Y:S02]  /*19890*/  SHF.R.S32.HI R46, RZ, 0x1f, R45 ;  /* 0x0000001fff2e7819 */ /* 0x000fe4000001142d */
[----:B------:R-:W-:Y:S01]  /*198a0*/  SHF.R.S32.HI R48, RZ, 0x1f, R47 ;  /* 0x0000001fff307819 */ /* 0x000fe2000001142f */
[----:B------:R-:W-:Y:S06]  /*198b0*/  BRA.DIV UR4, `(.L_x_9586) ;  /* 0x000000ba04007947 */ /* 0x000fec000b800000 */
[----:B------:R0:W1:Y:S04]  /*198c0*/  SHFL.IDX PT, R3, R4, RZ, 0x1c1f ;  /* 0x001c1fff04037589 */ /* 0x00006800000e0000 */
[----:B------:R0:W2:Y:S02]  /*198d0*/  SHFL.IDX PT, R14, R0, RZ, 0x1c1f ;  /* 0x001c1fff000e7589 */ /* 0x0000a400000e0000 */
.L_x_9846:
        /* <DEDUP_REMOVED lines=12> */
[-C--:B------:R-:W-:Y:S01]  /*199a0*/  @!P3 LEA R26, P4, R33, R14.reuse, 0x2 ;  /* 0x0000000e211ab211 */ /* 0x080fe200078810ff */
        /* <DEDUP_REMOVED lines=19> */
[-C--:B------:R-:W-:Y:S02]  /*19ae0*/  @!P1 LEA R20, P5, R43, R14.reuse, 0x2 ;  /* 0x0000000e2b149211 */ /* 0x080fe400078a10ff */
[----:B------:R-:W-:Y:S02]  /*19af0*/  ISETP.GE.AND P2, PT, R47, UR4, PT ;  /* 0x000000042f007c0c */ /* 0x000fe4000bf46270 */
[-C--:B------:R-:W-:Y:S02]  /*19b00*/  @!P4 LEA.HI.X R13, R41, R3.reuse, R42, 0x2, P0 ;  /* 0x00000003290dc211 */ /* 0x080fe400000f142a */
[----:B------:R-:W-:Y:S02]  /*19b10*/  ISETP.GE.AND P0, PT, R218, UR4, PT ;  /* 0x00000004da007c0c */ /* 0x000fe4000bf06270 */
[----:B------:R-:W-:Y:S01]  /*19b20*/  @!P1 LEA.HI.X R21, R43, R3, R44, 0x2, P5 ;  /* 0x000000032b159211 */ /* 0x000fe200028f142c */
[----:B------:R2:W-:Y:S01]  /*19b30*/  @!P4 ST.E.64 desc[UR42][R12.64], R112 ;  /* 0x000000700c00c985 */ /* 0x0005e2000c101b2a */
[----:B---3--:R-:W-:-:S03]  /*19b40*/  @!P3 LEA R26, P5, R45, R14, 0x2 ;  /* 0x0000000e2d1ab211 */ /* 0x008fc600078a10ff */
[----:B------:R3:W-:Y:S01]  /*19b50*/  @!P1 ST.E.64 desc[UR42][R20.64], R116 ;  /* 0x0000007414009985 */ /* 0x0007e2000c101b2a */
[----:B------:R-:W-:Y:S02]  /*19b60*/  ISETP.GE.AND P1, PT, R217, UR4, PT ;  /* 0x00000004d9007c0c */ /* 0x000fe4000bf26270 */
[-C--:B------:R-:W-:Y:S02]  /*19b70*/  @!P3 LEA.HI.X R27, R45, R3.reuse, R46, 0x2, P5 ;  /* 0x000000032d1bb211 */ /* 0x080fe400028f142e */
[CC--:B----4-:R-:W-:Y:S02]  /*19b80*/  @!P2 LEA R28, P4, R47.reuse, R14.reuse, 0x2 ;  /* 0x0000000e2f1ca211 */ /* 0x0d0fe400078810ff */
        /* <DEDUP_REMOVED lines=25> */
.L_x_9588:
[----:B------:R-:W-:Y:S05]  /*19d20*/  BSYNC B1 ;  /* 0x0000000000017941 */ /* 0x000fea0003800000 */
.L_x_9587:
[----:B------:R-:W-:-:S03]  /*19d30*/  UMOV UR4, 0xffffffff ;  /* 0xffffffff00047882 */ /* 0x000fc60000000000 */
[----:B------:R-:W-:Y:S05]  /*19d40*/  BRA.DIV UR4, `(.L_x_9589) ;  /* 0x000000b604107947 */ /* 0x000fea000b800000 */
[----:B-1----:R1:W3:Y:S04]  /*19d50*/  SHFL.IDX PT, R3, R4, 0x1, 0x1c1f ;  /* 0x003c1f0004037f89 */ /* 0x0022e800000e0000 */
[----:B--2---:R1:W2:Y:S02]  /*19d60*/  SHFL.IDX PT, R14, R0, 0x1, 0x1c1f ;  /* 0x003c1f00000e7f89 */ /* 0x0042a400000e0000 */
.L_x_9850:
        /* <DEDUP_REMOVED lines=8> */
[----:B---3--:R-:W-:Y:S02]  /*19df0*/  @!P4 IMAD.MOV.U32 R15, RZ, RZ, R3 ;  /* 0x000000ffff0fc224 */ /* 0x008fe400078e0003 */
[----:B------:R-:W-:Y:S02]  /*19e00*/  @!P2 LEA.HI.X R11, R24, R3, R32, 0x2, P3 ;  /* 0x00000003180ba211 */ /* 0x000fe400018f1420 */
[----:B------:R-:W-:Y:S01]  /*19e10*/  ISETP.GE.AND P3, PT, R37, UR4, PT ;  /* 0x0000000425007c0c */ /* 0x000fe2000bf66270 */
[----:B------:R-:W-:Y:S01]  /*19e20*/  @!P4 IMAD.WIDE R8, R193, 0x4, R14 ;  /* 0x00000004c108c825 */ /* 0x000fe200078e020e */
[----:B------:R-:W-:-:S04]  /*19e30*/  @!P1 LEA R12, P5, R33, R14, 0x2 ;  /* 0x0000000e210c9211 */ /* 0x000fc800078a10ff */
[----:B------:R2:W-:Y:S01]  /*19e40*/  @!P4 ST.E.64 desc[UR42][R8.64], R90 ;  /* 0x0000005a0800c985 */ /* 0x0005e2000c101b2a */
[-C--:B------:R-:W-:Y:S02]  /*19e50*/  @!P1 LEA.HI.X R13, R33, R3.reuse, R34, 0x2, P5 ;  /* 0x00000003210d9211 */ /* 0x080fe400028f1422 */
[----:B------:R-:W-:Y:S01]  /*19e60*/  ISETP.GE.AND P4, PT, R39, UR4, PT ;  /* 0x0000000427007c0c */ /* 0x000fe2000bf86270 */
[----:B------:R3:W-:Y:S01]  /*19e70*/  @!P2 ST.E.64 desc[UR42][R10.64], R94 ;  /* 0x0000005e0a00a985 */ /* 0x0007e2000c101b2a */
[----:B------:R-:W-:Y:S02]  /*19e80*/  ISETP.GE.AND P2, PT, R41, UR4, PT ;  /* 0x0000000429007c0c */ /* 0x000fe4000bf46270 */
[-C--:B------:R-:W-:Y:S01]  /*19e90*/  @!P0 LEA R20, P5, R35, R14.reuse, 0x2 ;  /* 0x0000000e23148211 */ /* 0x080fe200078a10ff */
[----:B------:R4:W-:Y:S01]  /*19ea0*/  @!P1 ST.E.64 desc[UR42][R12.64], R98 ;  /* 0x000000620c009985 */ /* 0x0009e2000c101b2a */
[----:B------:R-:W-:Y:S02]  /*19eb0*/  @!P3 LEA R24, P1, R37, R14, 0x2 ;  /* 0x0000000e2518b211 */ /* 0x000fe400078210ff */
[----:B------:R-:W-:-:S02]  /*19ec0*/  @!P0 LEA.HI.X R21, R35, R3, R36, 0x2, P5 ;  /* 0x0000000323158211 */ /* 0x000fc400028f1424 */
[-C--:B------:R-:W-:Y:S02]  /*19ed0*/  @!P3 LEA.HI.X R25, R37, R3.reuse, R38, 0x2, P1 ;  /* 0x000000032519b211 */ /* 0x080fe400008f1426 */
[----:B------:R-:W-:Y:S01]  /*19ee0*/  ISETP.GE.AND P1, PT, R43, UR4, PT ;  /* 0x000000042b007c0c */ /* 0x000fe2000bf26270 */
[----:B------:R5:W-:Y:S01]  /*19ef0*/  @!P0 ST.E.64 desc[UR42][R20.64], R102 ;  /* 0x0000006614008985 */ /* 0x000be2000c101b2a */
[-C--:B--2---:R-:W-:Y:S02]  /*19f00*/  @!P4 LEA R8, P5, R39, R14.reuse, 0x2 ;  /* 0x0000000e2708c211 */ /* 0x084fe400078a10ff */
[----:B------:R-:W-:Y:S01]  /*19f10*/  ISETP.GE.AND P0, PT, R45, UR4, PT ;  /* 0x000000042d007c0c */ /* 0x000fe2000bf06270 */
[----:B------:R2:W-:Y:S01]  /*19f20*/  @!P3 ST.E.64 desc[UR42][R24.64], R106 ;  /* 0x0000006a1800b985 */ /* 0x0005e2000c101b2a */
[----:B------:R-:W-:Y:S02]  /*19f30*/  @!P4 LEA.HI.X R9, R39, R3, R40, 0x2, P5 ;  /* 0x000000032709c211 */ /* 0x000fe400028f1428 */
[----:B---3--:R-:W-:-:S02]  /*19f40*/  @!P2 LEA R10, P5, R41, R14, 0x2 ;  /* 0x0000000e290aa211 */ /* 0x008fc400078a10ff */
[----:B------:R-:W-:Y:S01]  /*19f50*/  ISETP.GE.AND P3, PT, R47, UR4, PT ;  /* 0x000000042f007c0c */ /* 0x000fe2000bf66270 */
[----:B------:R3:W-:Y:S01]  /*19f60*/  @!P4 ST.E.64 desc[UR42][R8.64], R110 ;  /* 0x0000006e0800c985 */ /* 0x0007e2000c101b2a */
[-C--:B------:R-:W-:Y:S02]  /*19f70*/  @!P2 LEA.HI.X R11, R41, R3.reuse, R42, 0x2, P5 ;  /* 0x00000003290ba211 */ /* 0x080fe400028f142a */
[CC--:B----4-:R-:W-:Y:S02]  /*19f80*/  @!P1 LEA R12, P5, R43.reuse, R14.reuse, 0x2 ;  /* 0x0000000e2b0c9211 */ /* 0x0d0fe400078a10ff */
[----:B------:R-:W-:Y:S01]  /*19f90*/  ISETP.GE.AND P4, PT, R218, UR4, PT ;  /* 0x00000004da007c0c */ /* 0x000fe2000bf86270 */
[----:B------:R4:W-:Y:S01]  /*19fa0*/  @!P2 ST.E.64 desc[UR42][R10.64], R114 ;  /* 0x000000720a00a985 */ /* 0x0009e2000c101b2a */
[----:B------:R-:W-:Y:S02]  /*19fb0*/  @!P1 LEA.HI.X R13, R43, R3, R44, 0x2, P5 ;  /* 0x000000032b0d9211 */ /* 0x000fe400028f142c */
[----:B------:R-:W-:-:S02]  /*19fc0*/  @!P0 LEA R26, P5, R45, R14, 0x2 ;  /* 0x0000000e2d1a8211 */ /* 0x000fc400078a10ff */
[----:B------:R-:W-:Y:S01]  /*19fd0*/  ISETP.GE.AND P2, PT, R216, UR4, PT ;  /* 0x00000004d8007c0c */ /* 0x000fe2000bf46270 */
[----:B------:R0:W-:Y:S01]  /*19fe0*/  @!P1 ST.E.64 desc[UR42][R12.64], R118 ;  /* 0x000000760c009985 */ /* 0x0001e2000c101b2a */
[-C--:B------:R-:W-:Y:S02]  /*19ff0*/  @!P0 LEA.HI.X R27, R45, R3.reuse, R46, 0x2, P5 ;  /* 0x000000032d1b8211 */ /* 0x080fe400028f142e */
[-C--:B-----5:R-:W-:Y:S02]  /*1a000*/  @!P3 LEA R20, P5, R47, R14.reuse, 0x2 ;  /* 0x0000000e2f14b211 */ /* 0x0a0fe400078a10ff */
[----:B------:R-:W-:Y:S01]  /*1a010*/  ISETP.GE.AND P1, PT, R217, UR4, PT ;  /* 0x00000004d9007c0c */ /* 0x000fe2000bf26270 */
[----:B------:R5:W-:Y:S01]  /*1a020*/  @!P0 ST.E.64 desc[UR42][R26.64], R122 ;  /* 0x0000007a1a008985 */ /* 0x000be2000c101b2a */
[----:B------:R-:W-:Y:S02]  /*1a030*/  @!P3 LEA.HI.X R21, R47, R3, R48, 0x2, P5 ;  /* 0x000000032f15b211 */ /* 0x000fe400028f1430 */
[----:B--2---:R-:W-:-:S02]  /*1a040*/  @!P4 LEA R24, P5, R218, R14, 0x2 ;  /* 0x0000000eda18c211 */ /* 0x004fc400078a10ff */
[----:B------:R-:W-:Y:S01]  /*1a050*/  ISETP.GE.AND P0, PT, R215, UR4, PT ;  /* 0x00000004d7007c0c */ /* 0x000fe2000bf06270 */
[----:B------:R2:W-:Y:S01]  /*1a060*/  @!P3 ST.E.64 desc[UR42][R20.64], R126 ;  /* 0x0000007e1400b985 */ /* 0x0005e2000c101b2a */
[----:B------:R-:W-:Y:S02]  /*1a070*/  ISETP.GE.AND P3, PT, R214, UR4, PT ;  /* 0x00000004d6007c0c */ /* 0x000fe4000bf66270 */
[----:B------:R-:W-:-:S03]  /*1a080*/  @!P4 LEA.HI.X R25, R218, R3, R226, 0x2, P5 ;  /* 0x00000003da19c211 */ /* 0x000fc600028f14e2 */
[CC--:B---3--:R-:W-:Y:S02]  /*1a090*/  @!P1 LEA R8, P5, R217.reuse, R14.reuse, 0x2 ;  /* 0x0000000ed9089211 */ /* 0x0c8fe400078a10ff */
[----:B------:R2:W-:Y:S01]  /*1a0a0*/  @!P4 ST.E.64 desc[UR42][R24.64], R130 ;  /* 0x000000821800c985 */ /* 0x0005e2000c101b2a */
[CC--:B----4-:R-:W-:Y:S02]  /*1a0b0*/  @!P2 LEA R10, P4, R216.reuse, R14.reuse, 0x2 ;  /* 0x0000000ed80aa211 */ /* 0x0d0fe400078810ff */
[-C--:B------:R-:W-:Y:S02]  /*1a0c0*/  @!P1 LEA.HI.X R9, R217, R3.reuse, R225, 0x2, P5 ;  /* 0x00000003d9099211 */ /* 0x080fe400028f14e1 */
[-C--:B0-----:R-:W-:Y:S02]  /*1a0d0*/  @!P0 LEA R12, P5, R215, R14.reuse, 0x2 ;  /* 0x0000000ed70c8211 */ /* 0x081fe400078a10ff */
[----:B------:R-:W-:Y:S01]  /*1a0e0*/  @!P2 LEA.HI.X R11, R216, R3, R224, 0x2, P4 ;  /* 0x00000003d80ba211 */ /* 0x000fe200020f14e0 */
[----:B------:R2:W-:Y:S01]  /*1a0f0*/  @!P1 ST.E.64 desc[UR42][R8.64], R134 ;  /* 0x0000008608009985 */ /* 0x0005e2000c101b2a */
[----:B-----5:R-:W-:-:S02]  /*1a100*/  @!P3 LEA R26, P4, R214, R14, 0x2 ;  /* 0x0000000ed61ab211 */ /* 0x020fc400078810ff */
[-C--:B------:R-:W-:Y:S01]  /*1a110*/  @!P0 LEA.HI.X R13, R215, R3.reuse, R223, 0x2, P5 ;  /* 0x00000003d70d8211 */ /* 0x080fe200028f14df */
[----:B------:R2:W-:Y:S01]  /*1a120*/  @!P2 ST.E.64 desc[UR42][R10.64], R138 ;  /* 0x0000008a0a00a985 */ /* 0x0005e2000c101b2a */
[----:B------:R-:W-:-:S03]  /*1a130*/  @!P3 LEA.HI.X R27, R214, R3, R222, 0x2, P4 ;  /* 0x00000003d61bb211 */ /* 0x000fc600020f14de */
[----:B------:R2:W-:Y:S01]  /*1a140*/  @!P0 ST.E.64 desc[UR42][R12.64], R142 ;  /* 0x0000008e0c008985 */ /* 0x0005e2000c101b2a */
[----:B------:R-:W-:-:S03]  /*1a150*/  ISETP.GE.AND P0, PT, R213, UR4, PT ;  /* 0x00000004d5007c0c */ /* 0x000fc6000bf06270 */
[----:B------:R2:W-:Y:S10]  /*1a160*/  @!P3 ST.E.64 desc[UR42][R26.64], R146 ;  /* 0x000000921a00b985 */ /* 0x0005f4000c101b2a */
[----:B------:R-:W-:Y:S05]  /*1a170*/  @P0 BRA `(.L_x_9585) ;  /* 0x0000000c00100947 */ /* 0x000fea0003800000 */
[----:B------:R-:W-:-:S04]  /*1a180*/  LEA R14, P0, R213, R14, 0x2 ;  /* 0x0000000ed50e7211 */ /* 0x000fc800078010ff */
[----:B------:R-:W-:-:S05]  /*1a190*/  LEA.HI.X R15, R213, R3, R221, 0x2, P0 ;  /* 0x00000003d50f7211 */ /* 0x000fca00000f14dd */
[----:B------:R0:W-:Y:S01]  /*1a1a0*/  ST.E.64 desc[UR42][R14.64], R150 ;  /* 0x000000960e007985 */ /* 0x0001e2000c101b2a */
[----:B------:R-:W-:Y:S05]  /*1a1b0*/  BRA `(.L_x_9585) ;  /* 0x0000000c00007947 */ /* 0x000fea0003800000 */
.L_x_9572:
        /* <DEDUP_REMOVED lines=10> */
[----:B-----5:R-:W-:-:S04]  /*1a260*/  IMAD.U32 R24, RZ, RZ, UR4 ;  /* 0x00000004ff187e24 */ /* 0x020fc8000f8e00ff */
[----:B------:R-:W-:-:S04]  /*1a270*/  @P1 IADD3 R210, P2, R210, UR6, RZ ;  /* 0x00000006d2d21c10 */ /* 0x000fc8000ff5e0ff */
[----:B------:R-:W-:Y:S01]  /*1a280*/  @P1 IADD3.X R211, R211, UR7, RZ, P2, !PT ;  /* 0x00000007d3d31c10 */ /* 0x000fe200097fe4ff */
[----:B------:R4:W5:Y:S04]  /*1a290*/  @P0 LDG.E R3, desc[UR42][R8.64] ;  /* 0x0000002a08030981 */ /* 0x000968000c1e1900 */
[----:B------:R4:W5:Y:S01]  /*1a2a0*/  @P1 LDG.E R24, desc[UR42][R210.64] ;  /* 0x0000002ad2181981 */ /* 0x000962000c1e1900 */
[----:B------:R-:W-:Y:S01]  /*1a2b0*/  ISETP.NE.AND P2, PT, R208, RZ, PT ;  /* 0x000000ffd000720c */ /* 0x000fe20003f45270 */
[----:B------:R-:W1:-:S12]  /*1a2c0*/  S2R R0, SR_TID.X ;  /* 0x0000000000007919 */ /* 0x000e580000002100 */
[----:B------:R-:W2:Y:S01]  /*1a2d0*/  @!P2 LDC R208, c[0x0][0xad4] ;  /* 0x0002b500ffd0ab82 */ /* 0x000ea20000000800 */
[----:B-1----:R-:W-:Y:S01]  /*1a2e0*/  VIADD R0, R0, 0xffffff80 ;  /* 0xffffff8000007836 */ /* 0x002fe20000000000 */
[----:B--2---:R-:W-:-:S04]  /*1a2f0*/  ISETP.GT.AND P2, PT, R208, 0x1, PT ;  /* 0x00000001d000780c */ /* 0x004fc80003f44270 */
[----:B------:R-:W-:Y:S01]  /*1a300*/  ISETP.GT.AND P3, PT, R0, 0x7f, PT ;  /* 0x0000007f0000780c */ /* 0x000fe20003f64270 */
[----:B----4-:R-:W-:-:S12]  /*1a310*/  @P1 BRA `(.L_x_9590) ;  /* 0x0000000000101947 */ /* 0x010fd80003800000 */
[----:B------:R-:W-:Y:S05]  /*1a320*/  @!P0 BRA `(.L_x_9590) ;  /* 0x00000000000c8947 */ /* 0x000fea0003800000 */
[----:B------:R-:W2:Y:S04]  /*1a330*/  LDG.E R11, desc[UR42][R8.64] ;  /* 0x0000002a080b7981 */ /* 0x000ea8000c1e1900 */
[----:B-----5:R-:W2:Y:S02]  /*1a340*/  LDG.E R24, desc[UR42][R8.64+0x4] ;  /* 0x0000042a08187981 */ /* 0x020ea4000c1e1900 */
[----:B--2---:R-:W-:-:S07]  /*1a350*/  IMAD.IADD R24, R24, 0x1, -R11 ;  /* 0x0000000118187824 */ /* 0x004fce00078e0a0b */
.L_x_9590:
[----:B------:R-:W-:Y:S01]  /*1a360*/  BSSY B1, `(.L_x_9591) ;  /* 0x0000036000017945 */ /* 0x000fe20003800000 */
[----:B------:R-:W-:Y:S02]  /*1a370*/  SEL R209, R209, RZ, !P0 ;  /* 0x000000ffd1d17207 */ /* 0x000fe40004000000 */
[----:B------:R-:W-:Y:S02]  /*1a380*/  SEL R219, R219, RZ, !P0 ;  /* 0x000000ffdbdb7207 */ /* 0x000fe40004000000 */
[----:B-----5:R-:W-:Y:S01]  /*1a390*/  SHF.R.S32.HI R28, RZ, 0x1f, R3 ;  /* 0x0000001fff1c7819 */ /* 0x020fe20000011403 */
[----:B------:R-:W-:Y:S06]  /*1a3a0*/  @P3 BRA `(.L_x_9592) ;  /* 0x0000000000c43947 */ /* 0x000fec0003800000 */
[----:B------:R-:W1:Y:S01]  /*1a3b0*/  S2R R31, SR_TID.X ;  /* 0x00000000001f7919 */ /* 0x000e620000002100 */
[----:B------:R-:W2:Y:S02]  /*1a3c0*/  LDC R35, c[0x0][0xbe8] ;  /* 0x0002fa00ff237b82 */ /* 0x000ea40000000800 */
[----:B--2---:R-:W-:Y:S01]  /*1a3d0*/  IMAD R0, R24, R35, RZ ;  /* 0x0000002318007224 */ /* 0x004fe200078e02ff */
[----:B-1----:R-:W-:-:S04]  /*1a3e0*/  IADD3 R31, R192, -0x80, R31 ;  /* 0xffffff80c01f7810 */ /* 0x002fc80007ffe01f */
[----:B------:R-:W-:-:S13]  /*1a3f0*/  ISETP.GE.AND P0, PT, R31, R0, PT ;  /* 0x000000001f00720c */ /* 0x000fda0003f06270 */
[----:B------:R-:W-:Y:S05]  /*1a400*/  @P0 BRA `(.L_x_9592) ;  /* 0x0000000000ac0947 */ /* 0x000fea0003800000 */
[----:B------:R-:W-:Y:S01]  /*1a410*/  IMAD.MOV.U32 R26, RZ, RZ, 0x9b8 ;  /* 0x000009b8ff1a7424 */ /* 0x000fe200078e00ff */
[----:B------:R-:W-:Y:S01]  /*1a420*/  ISETP.GT.AND P0, PT, R208, 0x1, PT ;  /* 0x00000001d000780c */ /* 0x000fe20003f04270 */
[----:B------:R-:W1:Y:S01]  /*1a430*/  LDC.64 R32, c[0x0][0xba8] ;  /* 0x0002ea00ff207b82 */ /* 0x000e620000000a00 */
[----:B------:R-:W-:Y:S01]  /*1a440*/  ISETP.NE.AND P1, PT, R35, 0x1, PT ;  /* 0x000000012300780c */ /* 0x000fe20003f25270 */
[----:B------:R-:W-:Y:S01]  /*1a450*/  IMAD.MOV.U32 R25, RZ, RZ, R31 ;  /* 0x000000ffff197224 */ /* 0x000fe200078e001f */
[----:B------:R-:W-:-:S05]  /*1a460*/  SEL R26, R26, 0x978, P0 ;  /* 0x000009781a1a7807 */ /* 0x000fca0000000000 */
[----:B------:R-:W2:Y:S08]  /*1a470*/  LDC.64 R10, c[0x0][R26+0x220] ;  /* 0x000088001a0a7b82 */ /* 0x000eb00000000a00 */
[----:B------:R-:W4:Y:S08]  /*1a480*/  LDC.64 R8, c[0x0][R26+0x218] ;  /* 0x000086001a087b82 */ /* 0x000f300000000a00 */
[----:B------:R-:W5:Y:S08]  /*1a490*/  LDC.64 R12, c[0x0][R26+0x228] ;  /* 0x00008a001a0c7b82 */ /* 0x000f700000000a00 */
[----:B------:R-:W0:Y:S08]  /*1a4a0*/  @P1 LDC R0, c[0x0][0xbec] ;  /* 0x0002fb00ff001b82 */ /* 0x000e300000000800 */
[----:B------:R-:W5:Y:S08]  /*1a4b0*/  LDC.64 R14, c[0x0][R26+0x210] ;  /* 0x000084001a0e7b82 */ /* 0x000f700000000a00 */
[----:B------:R-:W3:Y:S01]  /*1a4c0*/  @P1 LDC R29, c[0x0][0xbf0] ;  /* 0x0002fc00ff1d1b82 */ /* 0x000ee20000000800 */
[----:B0-----:R-:W-:-:S07]  /*1a4d0*/  @P1 IMAD.HI.U32 R0, R31, R0, RZ ;  /* 0x000000001f001227 */ /* 0x001fce00078e00ff */
[----:B-1----:R-:W0:Y:S01]  /*1a4e0*/  @!P0 LDC R32, c[0x0][0xb50] ;  /* 0x0002d400ff208b82 */ /* 0x002e220000000800 */
[-C--:B--2---:R-:W-:Y:S02]  /*1a4f0*/  IMAD R11, R11, R209.reuse, RZ ;  /* 0x000000d10b0b7224 */ /* 0x084fe400078e02ff */
[----:B------:R-:W-:-:S05]  /*1a500*/  IMAD.WIDE.U32 R20, R10, R209, RZ ;  /* 0x000000d10a147225 */ /* 0x000fca00078e00ff */
[----:B------:R-:W1:Y:S01]  /*1a510*/  @!P0 LDC R33, c[0x0][0xb54] ;  /* 0x0002d500ff218b82 */ /* 0x000e620000000800 */
[-C--:B----4-:R-:W-:Y:S02]  /*1a520*/  IMAD R27, R9, R188.reuse, RZ ;  /* 0x000000bc091b7224 */ /* 0x090fe400078e02ff */
[----:B------:R-:W-:Y:S01]  /*1a530*/  IMAD.WIDE.U32 R8, R8, R188, RZ ;  /* 0x000000bc08087225 */ /* 0x000fe200078e00ff */
[----:B---3--:R-:W-:-:S03]  /*1a540*/  @P1 SHF.R.U32.HI R25, RZ, R29, R0 ;  /* 0x0000001dff191219 */ /* 0x008fc60000011600 */
[----:B------:R-:W-:Y:S01]  /*1a550*/  IMAD R29, R10, R219, R11 ;  /* 0x000000db0a1d7224 */ /* 0x000fe200078e020b */
[----:B------:R-:W-:Y:S01]  /*1a560*/  SEL R11, R212, RZ, P0 ;  /* 0x000000ffd40b7207 */ /* 0x000fe20000000000 */
[----:B------:R-:W-:Y:S01]  /*1a570*/  IMAD.IADD R27, R9, 0x1, R27 ;  /* 0x00000001091b7824 */ /* 0x000fe200078e021b */
[----:B------:R-:W-:Y:S01]  /*1a580*/  IADD3 R0, P1, P3, R20, R8, R3 ;  /* 0x0000000814007210 */ /* 0x000fe20007b3e003 */
[----:B------:R-:W-:Y:S02]  /*1a590*/  IMAD.MOV R4, RZ, RZ, -R25 ;  /* 0x000000ffff047224 */ /* 0x000fe400078e0a19 */
[----:B------:R-:W-:Y:S02]  /*1a5a0*/  IMAD.IADD R29, R21, 0x1, R29 ;  /* 0x00000001151d7824 */ /* 0x000fe400078e021d */
[----:B-----5:R-:W-:-:S04]  /*1a5b0*/  IMAD.WIDE.U32 R8, R12, R11, RZ ;  /* 0x0000000b0c087225 */ /* 0x020fc800078e00ff */
[----:B------:R-:W-:Y:S02]  /*1a5c0*/  IMAD R13, R13, R11, RZ ;  /* 0x0000000b0d0d7224 */ /* 0x000fe400078e02ff */
[----:B------:R-:W-:Y:S01]  /*1a5d0*/  IMAD R11, R35, R4, R31 ;  /* 0x00000004230b7224 */ /* 0x000fe200078e021f */
[----:B------:R-:W-:Y:S02]  /*1a5e0*/  IADD3.X R4, R29, R27, R28, P1, P3 ;  /* 0x0000001b1d047210 */ /* 0x000fe40000fe641c */
[----:B------:R-:W-:Y:S01]  /*1a5f0*/  IADD3 R8, P0, P1, R25, R0, R8 ;  /* 0x0000000019087210 */ /* 0x000fe2000791e008 */
[----:B------:R-:W-:Y:S01]  /*1a600*/  IMAD R0, R15, R11, RZ ;  /* 0x0000000b0f007224 */ /* 0x000fe200078e02ff */
[----:B------:R-:W-:Y:S02]  /*1a610*/  IADD3 R13, R9, R13, RZ ;  /* 0x0000000d090d7210 */ /* 0x000fe40007ffe0ff */
        /* <DEDUP_REMOVED lines=8> */
[----:B-1----:R-:W-:-:S05]  /*1a6a0*/  LEA.HI.X R11, R8, R33, R0, 0x2, P0 ;  /* 0x00000021080b7211 */ /* 0x002fca00000f1400 */
[----:B------:R1:W-:Y:S02]  /*1a6b0*/  STG.E desc[UR42][R10.64], R9 ;  /* 0x000000090a007986 */ /* 0x0003e4000c10192a */
.L_x_9592:
[----:B------:R-:W-:Y:S05]  /*1a6c0*/  BSYNC B1 ;  /* 0x0000000000017941 */ /* 0x000fea0003800000 */
.L_x_9591:
        /* <DEDUP_REMOVED lines=18> */
[----:B---3--:R-:W1:Y:S08]  /*1a7f0*/  @P0 LDC R4, c[0x0][0xbec] ;  /* 0x0002fb00ff040b82 */ /* 0x008e700000000800 */
        /* <DEDUP_REMOVED lines=25> */
[----:B------:R1:W3:Y:S02]  /*1a990*/  SHFL.IDX PT, R14, R0, RZ, 0x181f ;  /* 0x00181fff000e7589 */ /* 0x0002e400000e0000 */
.L_x_9853:
[----:B------:R-:W-:Y:S01]  /*1a9a0*/  IMAD R21, R24, R21, RZ ;  /* 0x0000001518157224 */ /* 0x000fe200078e02ff */
[----:B------:R-:W-:Y:S04]  /*1a9b0*/  BSSY B1, `(.L_x_9594) ;  /* 0x000000c000017945 */ /* 0x000fe80003800000 */
[----:B------:R-:W-:-:S13]  /*1a9c0*/  ISETP.GE.AND P0, PT, R192, R21, PT ;  /* 0x00000015c000720c */ /* 0x000fda0003f06270 */
[----:B------:R-:W-:Y:S05]  /*1a9d0*/  @P0 BRA `(.L_x_9595) ;  /* 0x0000000000240947 */ /* 0x000fea0003800000 */
[----:B------:R-:W-:Y:S02]  /*1a9e0*/  ULDC UR4, c[0x0][0xac8] ;  /* 0x0002b20000047ab9 */ /* 0x000fe40000000800 */
[----:B------:R-:W-:Y:S02]  /*1a9f0*/  ISETP.GE.AND P2, PT, R16, UR4, PT ;  /* 0x0000000410007c0c */ /* 0x000fe4000bf46270 */
[----:B------:R-:W-:-:S11]  /*1aa00*/  ISETP.GE.AND P3, PT, R2, UR4, PT ;  /* 0x0000000402007c0c */ /* 0x000fd6000bf66270 */
[-C--:B---3--:R-:W-:Y:S02]  /*1aa10*/  @!P2 LEA R8, P0, R16, R14.reuse, 0x1 ;  /* 0x0000000e1008a211 */ /* 0x088fe400078008ff */
[----:B------:R-:W-:Y:S02]  /*1aa20*/  @!P3 LEA R14, P1, R2, R14, 0x1 ;  /* 0x0000000e020eb211 */ /* 0x000fe400078208ff */
[-C--:B--2---:R-:W-:Y:S02]  /*1aa30*/  @!P2 LEA.HI.X R9, R16, R3.reuse, R17, 0x1, P0 ;  /* 0x000000031009a211 */ /* 0x084fe400000f0c11 */
[----:B------:R-:W-:-:S03]  /*1aa40*/  @!P3 LEA.HI.X R15, R2, R3, R184, 0x1, P1 ;  /* 0x00000003020fb211 */ /* 0x000fc600008f0cb8 */
[----:B------:R4:W-:Y:S04]  /*1aa50*/  @!P2 ST.E.128 desc[UR42][R8.64], RZ ;  /* 0x000000ff0800a985 */ /* 0x0009e8000c101d2a */
[----:B------:R4:W-:Y:S02]  /*1aa60*/  @!P3 ST.E.128 desc[UR42][R14.64], RZ ;  /* 0x000000ff0e00b985 */ /* 0x0009e4000c101d2a */
.L_x_9595:
[----:B------:R-:W-:Y:S05]  /*1aa70*/  BSYNC B1 ;  /* 0x0000000000017941 */ /* 0x000fea0003800000 */
.L_x_9594:
[----:B------:R-:W-:-:S03]  /*1aa80*/  UMOV UR4, 0xffffffff ;  /* 0xffffffff00047882 */ /* 0x000fc60000000000 */
[----:B------:R-:W-:Y:S05]  /*1aa90*/  BRA.DIV UR4, `(.L_x_9596) ;  /* 0x000000aa04387947 */ /* 0x000fea000b800000 */
[----:B--2---:R2:W0:Y:S04]  /*1aaa0*/  SHFL.IDX PT, R3, R4, 0x1, 0x181f ;  /* 0x00381f0004037f89 */ /* 0x00442800000e0000 */
[----:B---34-:R2:W3:Y:S02]  /*1aab0*/  SHFL.IDX PT, R14, R0, 0x1, 0x181f ;  /* 0x00381f00000e7f89 */ /* 0x0184e400000e0000 */
.L_x_9857:
[----:B------:R-:W-:Y:S01]  /*1aac0*/  VIADD R8, R192, 0x20 ;  /* 0x00000020c0087836 */ /* 0x000fe20000000000 */
        /* <DEDUP_REMOVED lines=12> */
.L_x_9598:
[----:B------:R-:W-:Y:S05]  /*1ab90*/  BSYNC B1 ;  /* 0x0000000000017941 */ /* 0x000fea0003800000 */
.L_x_9597:
[----:B------:R-:W-:-:S03]  /*1aba0*/  UMOV UR4, 0xffffffff ;  /* 0xffffffff00047882 */ /* 0x000fc60000000000 */
[----:B------:R-:W-:Y:S05]  /*1abb0*/  BRA.DIV UR4, `(.L_x_9599) ;  /* 0x000000aa04387947 */ /* 0x000fea000b800000 */
[----:B0-----:R0:W0:Y:S04]  /*1abc0*/  SHFL.IDX PT, R3, R4, 0x2, 0x181f ;  /* 0x00581f0004037f89 */ /* 0x00102800000e0000 */
[----:B---34-:R3:W4:Y:S02]  /*1abd0*/  SHFL.IDX PT, R14, R0, 0x2, 0x181f ;  /* 0x00581f00000e7f89 */ /* 0x01872400000e0000 */
.L_x_9861:
        /* <DEDUP_REMOVED lines=13> */
.L_x_9601:
[----:B------:R-:W-:Y:S05]  /*1acb0*/  BSYNC B1 ;  /* 0x0000000000017941 */ /* 0x000fea0003800000 */
.L_x_9600:
[----:B------:R-:W-:-:S03]  /*1acc0*/  UMOV UR4, 0xffffffff ;  /* 0xffffffff00047882 */ /* 0x000fc60000000000 */
[----:B------:R-:W-:Y:S05]  /*1acd0*/  BRA.DIV UR4, `(.L_x_9602) ;  /* 0x000000aa04387947 */ /* 0x000fea000b800000 */
[----:B0-----:R0:W0:Y:S04]  /*1ace0*/  SHFL.IDX PT, R3, R4, 0x3, 0x181f ;  /* 0x00781f0004037f89 */ /* 0x00102800000e0000 */
[----:B----4-:R4:W0:Y:S02]  /*1acf0*/  SHFL.IDX PT, R14, R0, 0x3, 0x181f ;  /* 0x00781f00000e7f89 */ /* 0x01082400000e0000 */
.L_x_9865:
[----:B-1234-:R-:W-:-:S04]  /*1ad00*/  IADD3 R0, R192, 0x60, RZ ;  /* 0x00000060c0007810 */ /* 0x01efc80007ffe0ff */
        /* <DEDUP_REMOVED lines=11> */
.L_x_9585:
[----:B------:R-:W-:Y:S05]  /*1adc0*/  BSYNC B0 ;  /* 0x0000000000007941 */ /* 0x000fea0003800000 */
.L_x_9571:
[----:B------:R-:W-:Y:S02]  /*1add0*/  ULDC UR4, c[0x0][0xc3c] ;  /* 0x00030f0000047ab9 */ /* 0x000fe40000000800 */
[----:B---3--:R-:W-:-:S13]  /*1ade0*/  ISETP.GE.AND P0, PT, R7, UR4, PT ;  /* 0x0000000407007c0c */ /* 0x008fda000bf06270 */
[----:B------:R-:W-:Y:S05]  /*1adf0*/  @!P0 BRA `(.L_x_9603) ;  /* 0xfffffe6400048947 */ /* 0x000fea000383ffff */
[----:B------:R-:W-:Y:S05]  /*1ae00*/  BRA `(.L_x_9369) ;  /* 0x0000007800487947 */ /* 0x000fea0003800000 */
.L_x_9367:
        /* <DEDUP_REMOVED lines=16> */
.L_x_9604:
        /* <DEDUP_REMOVED lines=43> */
.L_x_9608:
        /* <DEDUP_REMOVED lines=37> */
.L_x_9606:
        /* <DEDUP_REMOVED lines=13> */
.L_x_9609:
        /* <DEDUP_REMOVED lines=25> */
[-C--:B------:R-:W-:Y:S01]  /*1b670*/  @!P1 IADD3 R3, R3, -R12.reuse, RZ ;  /* 0x8000000c03039210 */ /* 0x080fe20007ffe0ff */
        /* <DEDUP_REMOVED lines=28> */
[----:B------:R-:W-:Y:S02]  /*1b840*/  @!P2 IADD3 R2, -R2, RZ, RZ ;  /* 0x000000ff0202a210 */ /* 0x000fe40007ffe1ff */
[----:B------:R-:W-:-:S05]  /*1b850*/  @!P1 LOP3.LUT R2, RZ, R9, RZ, 0x33, !PT ;  /* 0x00000009ff029212 */ /* 0x000fca00078e33ff */
[----:B------:R-:W-:-:S04]  /*1b860*/  IMAD.MOV R18, RZ, RZ, -R2 ;  /* 0x000000ffff127224 */ /* 0x000fc800078e0a02 */
[C---:B------:R-:W-:Y:S02]  /*1b870*/  IMAD R18, R9.reuse, R18, R10 ;  /* 0x0000001209127224 */ /* 0x040fe400078e020a */
[----:B------:R-:W-:Y:S02]  /*1b880*/  IMAD R9, R9, 0x1000000, R2 ;  /* 0x0100000009097824 */ /* 0x000fe400078e0202 */
[----:B------:R-:W-:Y:S02]  /*1b890*/  IMAD R2, R6, R3, R5 ;  /* 0x0000000306027224 */ /* 0x000fe400078e0205 */
[----:B------:R-:W-:Y:S01]  /*1b8a0*/  IMAD R18, R18, 0x10000, R9 ;  /* 0x0001000012127824 */ /* 0x000fe200078e0209 */
[----:B------:R-:W-:Y:S06]  /*1b8b0*/  BRA `(.L_x_9611) ;  /* 0x0000000000f47947 */ /* 0x000fec0003800000 */
.L_x_9610:
        /* <DEDUP_REMOVED lines=39> */
[----:B0-----:R-:W-:-:S06]  /*1bb30*/  IADD3 R3, R8, 0xffffffe, RZ ;  /* 0x0ffffffe08037810 */ /* 0x001fcc0007ffe0ff */
        /* <DEDUP_REMOVED lines=21> */
.L_x_9611:
[----:B------:R-:W-:-:S05]  /*1bc90*/  LOP3.LUT R17, RZ, R2, RZ, 0x33, !PT ;  /* 0x00000002ff117212 */ /* 0x000fca00078e33ff */
[----:B------:R-:W-:Y:S01]  /*1bca0*/  IMAD.IADD R17, R6, 0x1, R17 ;  /* 0x0000000106117824 */ /* 0x000fe200078e0211 */
[----:B------:R-:W-:Y:S06]  /*1bcb0*/  BRA `(.L_x_9612) ;  /* 0x00000000000c7947 */ /* 0x000fec0003800000 */
.L_x_9607:
[----:B------:R-:W-:Y:S01]  /*1bcc0*/  IMAD.MOV.U32 R17, RZ, RZ, RZ ;  /* 0x000000ffff117224 */ /* 0x000fe200078e00ff */
[----:B------:R-:W-:Y:S01]  /*1bcd0*/  MOV R18, RZ ;  /* 0x000000ff00127202 */ /* 0x000fe20000000f00 */
[----:B------:R-:W-:-:S07]  /*1bce0*/  IMAD.U32 R16, RZ, RZ, UR6 ;  /* 0x00000006ff107e24 */ /* 0x000fce000f8e00ff */
.L_x_9612:
[----:B------:R-:W-:-:S13]  /*1bcf0*/  ISETP.NE.AND P0, PT, R7, RZ, PT ;  /* 0x000000ff0700720c */ /* 0x000fda0003f05270 */
[----:B------:R-:W0:Y:S01]  /*1bd00*/  @!P0 S2R R3, SR_CgaCtaId ;  /* 0x0000000000038919 */ /* 0x000e220000008800 */
[----:B------:R-:W-:-:S04]  /*1bd10*/  @!P0 MOV R2, 0x400 ;  /* 0x0000040000028802 */ /* 0x000fc80000000f00 */
[----:B0-----:R-:W-:-:S05]  /*1bd20*/  @!P0 LEA R2, R3, R2, 0x18 ;  /* 0x0000000203028211 */ /* 0x001fca00078ec0ff */
[----:B------:R1:W-:Y:S01]  /*1bd30*/  @!P0 STS.128 [R2+0x288d0], R16 ;  /* 0x0288d01002008388 */ /* 0x0003e20000000c00 */
[----:B------:R-:W-:Y:S06]  /*1bd40*/  BAR.ARV 0x5, 0x180 ;  /* 0x0146000000007b1d */ /* 0x000fec0000002000 */
.L_x_9605:
        /* <DEDUP_REMOVED lines=33> */
.L_x_9716:
[----:B0-----:R-:W0:Y:S02]  /*1bf60*/  LDC.64 R2, c[0x0][0xc88] ;  /* 0x00032200ff027b82 */ /* 0x001e240000000a00 */
[----:B0-----:R-:W-:-:S05]  /*1bf70*/  IMAD.WIDE R2, R19, 0x4, R2 ;  /* 0x0000000413027825 */ /* 0x001fca00078e0202 */
[----:B--2---:R-:W2:Y:S01]  /*1bf80*/  LDG.E R33, desc[UR42][R2.64] ;  /* 0x0000002a02217981 */ /* 0x004ea2000c1e1900 */
        /* <DEDUP_REMOVED lines=26> */
[----:B------:R-:W3:Y:S01]  /*1c130*/  @P0 LDG.E R6, desc[UR42][R2.64] ;  /* 0x0000002a02060981 */ /* 0x000ee2000c1e1900 */
[----:B------:R-:W-:Y:S01]  /*1c140*/  ULDC UR4, c[0x0][0x288] ;  /* 0x0000a20000047ab9 */ /* 0x000fe20000000800 */
[----:B------:R-:W-:Y:S01]  /*1c150*/  IADD3.X R5, R24, UR7, RZ, P4, !PT ;  /* 0x0000000718057c10 */ /* 0x000fe2000a7fe4ff */
[----:B------:R-:W-:Y:S01]  /*1c160*/  IMAD.U32 R8, RZ, RZ, UR4 ;  /* 0x00000004ff087e24 */ /* 0x000fe2000f8e00ff */
[----:B------:R-:W-:-:S03]  /*1c170*/  ULDC.64 UR4, c[0x0][0x418] ;  /* 0x0001060000047ab9 */ /* 0x000fc60000000a00 */
[----:B------:R-:W5:Y:S04]  /*1c180*/  @P1 LDG.E R0, desc[UR42][R4.64] ;  /* 0x0000002a04001981 */ /* 0x000f68000c1e1900 */
[----:B---3--:R0:W-:Y:S02]  /*1c190*/  STL [R1+0xc], R6 ;  /* 0x00000c0601007387 */ /* 0x0081e40000100800 */
[----:B0-----:R-:W-:-:S04]  /*1c1a0*/  @P2 IADD3 R6, P3, R23, UR8, RZ ;  /* 0x0000000817062c10 */ /* 0x001fc8000ff7e0ff */
        /* <DEDUP_REMOVED lines=11> */
[----:B---3--:R0:W-:Y:S04]  /*1c260*/  STL [R1+0x10], R8 ;  /* 0x0000100801007387 */ /* 0x0081e80000100800 */
[----:B--2---:R0:W-:Y:S01]  /*1c270*/  STL [R1], R13 ;  /* 0x0000000d01007387 */ /* 0x0041e20000100800 */
[----:B------:R-:W-:Y:S01]  /*1c280*/  IMAD.MOV.U32 R12, RZ, RZ, R8 ;  /* 0x000000ffff0c7224 */ /* 0x000fe200078e0008 */
[----:B------:R-:W-:Y:S06]  /*1c290*/  @P2 BRA `(.L_x_9614) ;  /* 0x0000000000142947 */ /* 0x000fec0003800000 */
[----:B------:R-:W-:Y:S05]  /*1c2a0*/  @!P0 BRA `(.L_x_9614) ;  /* 0x0000000000108947 */ /* 0x000fea0003800000 */
[----:B0-----:R-:W2:Y:S04]  /*1c2b0*/  LDG.E R8, desc[UR42][R2.64] ;  /* 0x0000002a02087981 */ /* 0x001ea8000c1e1900 */
[----:B------:R-:W2:Y:S02]  /*1c2c0*/  LDG.E R7, desc[UR42][R2.64+0x4] ;  /* 0x0000042a02077981 */ /* 0x000ea4000c1e1900 */
[----:B--2---:R-:W-:-:S05]  /*1c2d0*/  IMAD.IADD R12, R7, 0x1, -R8 ;  /* 0x00000001070c7824 */ /* 0x004fca00078e0a08 */
[----:B------:R1:W-:Y:S02]  /*1c2e0*/  STL [R1+0x10], R12 ;  /* 0x0000100c01007387 */ /* 0x0003e40000100800 */
.L_x_9614:
        /* <DEDUP_REMOVED lines=14> */
.L_x_9615:
        /* <DEDUP_REMOVED lines=9> */
.L_x_9616:
[----:B0-----:R-:W2:Y:S01]  /*1c460*/  @P1 LDG.E R2, desc[UR42][R4.64] ;  /* 0x0000002a04021981 */ /* 0x001ea2000c1e1900 */
[----:B------:R-:W0:Y:S03]  /*1c470*/  LDC R3, c[0x0][0x448] ;  /* 0x00011200ff037b82 */ /* 0x000e260000000800 */
[----:B------:R-:W2:Y:S01]  /*1c480*/  @P1 LDG.E R11, desc[UR42][R4.64+0x4] ;  /* 0x0000042a040b1981 */ /* 0x000ea2000c1e1900 */
[----:B-----5:R-:W-:Y:S01]  /*1c490*/  IMAD.IADD R9, R9, 0x1, -R13 ;  /* 0x0000000109097824 */ /* 0x020fe200078e0a0d */
[----:B------:R-:W-:Y:S01]  /*1c4a0*/  BSSY B0, `(.L_x_9617) ;  /* 0x0000035000007945 */ /* 0x000fe20003800000 */
[----:B------:R-:W-:Y:S01]  /*1c4b0*/  LOP3.LUT R37, R8, 0xff, RZ, 0xc0, !PT ;  /* 0x000000ff08257812 */ /* 0x000fe200078ec0ff */
[----:B------:R-:W-:Y:S01]  /*1c4c0*/  IMAD.MOV.U32 R13, RZ, RZ, RZ ;  /* 0x000000ffff0d7224 */ /* 0x000fe200078e00ff */
[----:B0-----:R-:W-:-:S13]  /*1c4d0*/  ISETP.NE.AND P0, PT, R3, 0x1, PT ;  /* 0x000000010300780c */ /* 0x001fda0003f05270 */
[----:B------:R-:W0:Y:S08]  /*1c4e0*/  @P0 LDC R7, c[0x0][0x44c] ;  /* 0x00011300ff070b82 */ /* 0x000e300000000800 */
[----:B------:R-:W3:Y:S01]  /*1c4f0*/  @P0 LDC R3, c[0x0][0x450] ;  /* 0x00011400ff030b82 */ /* 0x000ee20000000800 */
[----:B--2---:R-:W-:Y:S02]  /*1c500*/  @P1 IMAD.IADD R6, R11, 0x1, -R2 ;  /* 0x000000010b061824 */ /* 0x004fe400078e0a02 */
[----:B------:R-:W-:-:S02]  /*1c510*/  IMAD.SHL.U32 R2, R17, 0x80, RZ ;  /* 0x0000008011027824 */ /* 0x000fc400078e00ff */
[----:B------:R-:W-:Y:S02]  /*1c520*/  IMAD.IADD R36, R9, 0x1, R6 ;  /* 0x0000000109247824 */ /* 0x000fe400078e0206 */
[----:B------:R-:W-:-:S04]  /*1c530*/  VIADD R2, R2, 0x7f ;  /* 0x0000007f02027836 */ /* 0x000fc80000000000 */
[----:B0-----:R-:W-:Y:S01]  /*1c540*/  @P0 IMAD.HI.U32 R10, R2, R7, RZ ;  /* 0x00000007020a0227 */ /* 0x001fe200078e00ff */
[----:B------:R-:W-:-:S04]  /*1c550*/  IADD3 R7, R36, 0x80, -R12 ;  /* 0x0000008024077810 */ /* 0x000fc80007ffe80c */
[----:B---3--:R-:W-:Y:S02]  /*1c560*/  @P0 SHF.R.U32.HI R2, RZ, R3, R10 ;  /* 0x00000003ff020219 */ /* 0x008fe4000001160a */
[----:B------:R-:W-:-:S03]  /*1c570*/  IADD3 R3, R36, 0x7f, RZ ;  /* 0x0000007f24037810 */ /* 0x000fc60007ffe0ff */
[----:B------:R-:W-:Y:S01]  /*1c580*/  IMAD.IADD R2, R7, 0x1, R2 ;  /* 0x0000000107027824 */ /* 0x000fe200078e0202 */
[----:B------:R-:W-:-:S04]  /*1c590*/  SHF.R.S32.HI R4, RZ, 0x1f, R3 ;  /* 0x0000001fff047819 */ /* 0x000fc80000011403 */
[----:B------:R-:W-:Y:S02]  /*1c5a0*/  LEA.HI R4, R4, R3, RZ, 0x7 ;  /* 0x0000000304047211 */ /* 0x000fe400078f38ff */
[----:B------:R-:W-:Y:S02]  /*1c5b0*/  SHF.R.S32.HI R3, RZ, 0x1f, R2 ;  /* 0x0000001fff037819 */ /* 0x000fe40000011402 */
[----:B------:R-:W-:Y:S02]  /*1c5c0*/  SHF.R.S32.HI R5, RZ, 0x7, R4 ;  /* 0x00000007ff057819 */ /* 0x000fe40000011404 */
[----:B------:R-:W-:Y:S02]  /*1c5d0*/  LEA.HI R3, R3, R2, RZ, 0x7 ;  /* 0x0000000203037211 */ /* 0x000fe400078f38ff */
[----:B------:R-:W-:Y:S02]  /*1c5e0*/  SHF.R.U32.HI R4, RZ, 0x10, R8 ;  /* 0x00000010ff047819 */ /* 0x000fe40000011608 */
[----:B------:R-:W-:-:S04]  /*1c5f0*/  SHF.R.S32.HI R10, RZ, 0x7, R3 ;  /* 0x00000007ff0a7819 */ /* 0x000fc80000011403 */
        /* <DEDUP_REMOVED lines=31> */
.L_x_9618:
[----:B------:R-:W-:Y:S05]  /*1c7f0*/  BSYNC B0 ;  /* 0x0000000000007941 */ /* 0x000fea0003800000 */
.L_x_9617:
[-C--:B------:R-:W-:Y:S01]  /*1c800*/  IMAD R2, R37, R13.reuse, RZ ;  /* 0x0000000d25027224 */ /* 0x080fe200078e02ff */
[----:B------:R-:W-:Y:S04]  /*1c810*/  BSSY B0, `(.L_x_9619) ;  /* 0x0000114000007945 */ /* 0x000fe80003800000 */
[C---:B------:R-:W-:Y:S01]  /*1c820*/  VIADDMNMX R10, R2.reuse, R13, R10, PT ;  /* 0x0000000d020a7246 */ /* 0x040fe2000380010a */
[----:B------:R-:W-:-:S04]  /*1c830*/  IMAD R2, R2, 0x80, -R9 ;  /* 0x0000008002027824 */ /* 0x000fc800078e0a09 */
[----:B------:R-:W-:-:S05]  /*1c840*/  IMAD R10, R10, 0x80, -R9 ;  /* 0x000000800a0a7824 */ /* 0x000fca00078e0a09 */
[----:B------:R-:W-:Y:S02]  /*1c850*/  VIMNMX R10, R10, R6, PT ;  /* 0x000000060a0a7248 */ /* 0x000fe40003fe0100 */
[----:B------:R-:W-:-:S04]  /*1c860*/  VIMNMX R6, RZ, R2, !PT ;  /* 0x00000002ff067248 */ /* 0x000fc80007fe0100 */
[----:B------:R-:W-:Y:S02]  /*1c870*/  ISETP.GT.AND P0, PT, R10, R6, PT ;  /* 0x000000060a00720c */ /* 0x000fe40003f04270 */
[----:B------:R-:W-:-:S11]  /*1c880*/  SHF.R.U32.HI R6, RZ, 0x7, R6 ;  /* 0x00000007ff067819 */ /* 0x000fd60000011606 */
[----:B------:R-:W-:-:S05]  /*1c890*/  @P0 VIADD R2, R10, 0x7f ;  /* 0x0000007f0a020836 */ /* 0x000fca0000000000 */
[----:B------:R-:W-:-:S04]  /*1c8a0*/  @P0 SHF.R.S32.HI R3, RZ, 0x1f, R2 ;  /* 0x0000001fff030819 */ /* 0x000fc80000011402 */
[----:B------:R-:W-:Y:S02]  /*1c8b0*/  @P0 LEA.HI R2, R3, R2, RZ, 0x7 ;  /* 0x0000000203020211 */ /* 0x000fe400078f38ff */
[-C--:B------:R-:W-:Y:S02]  /*1c8c0*/  MOV R3, R6.reuse ;  /* 0x0000000600037202 */ /* 0x080fe40000000f00 */
        /* <DEDUP_REMOVED lines=11> */
.L_x_9868:
[----:B--2---:R-:W-:Y:S02]  /*1c980*/  ISETP.NE.AND P0, PT, R14, RZ, PT ;  /* 0x000000ff0e00720c */ /* 0x004fe40003f05270 */
[----:B------:R-:W-:-:S11]  /*1c990*/  PLOP3.LUT P6, PT, PT, PT, PT, 0x8, 0x0 ;  /* 0x000000000000781c */ /* 0x000fd60003fce170 */
[----:B------:R-:W-:Y:S05]  /*1c9a0*/  @P0 BRA `(.L_x_9622) ;  /* 0x00000000000c0947 */ /* 0x000fea0003800000 */
[----:B------:R-:W-:-:S03]  /*1c9b0*/  UMOV UR4, 0xffffffff ;  /* 0xffffffff00047882 */ /* 0x000fc60000000000 */
[----:B------:R-:W-:Y:S05]  /*1c9c0*/  BRA.DIV UR4, `(.L_x_9623) ;  /* 0x0000008e04787947 */ /* 0x000fea000b800000 */
[----:B------:R-:W-:-:S13]  /*1c9d0*/  ELECT P6, URZ, PT ;  /* 0x00000000003f782f */ /* 0x000fda00038c0000 */
.L_x_9622:
        /* <DEDUP_REMOVED lines=9> */
.L_x_9871:
[----:B------:R-:W-:Y:S05]  /*1ca70*/  BSYNC B1 ;  /* 0x0000000000017941 */ /* 0x000fea0003800000 */
.L_x_9624:
        /* <DEDUP_REMOVED lines=10> */
.L_x_9872:
[----:B------:R-:W-:Y:S05]  /*1cb20*/  BSYNC B2 ;  /* 0x0000000000027941 */ /* 0x000fea0003800000 */
.L_x_9628:
        /* <DEDUP_REMOVED lines=9> */
.L_x_9631:
[----:B------:R-:W-:Y:S05]  /*1cbc0*/  BSYNC B2 ;  /* 0x0000000000027941 */ /* 0x000fea0003800000 */
.L_x_9630:
        /* <DEDUP_REMOVED lines=10> */
[----:B-1----:R-:W-:Y:S01]  /*1cc70*/  VIADD R12, R8, 0x28890 ;  /* 0x00028890080c7836 */ /* 0x002fe20000000000 */
[----:B------:R-:W-:Y:S01]  /*1cc80*/  UMOV UR7, 0x12f00000 ;  /* 0x12f0000000077882 */ /* 0x000fe20000000000 */
[----:B------:R-:W-:-:S08]  /*1cc90*/  VIADD R13, R11, 0x18400 ;  /* 0x000184000b0d7836 */ /* 0x000fd00000000000 */
.L_x_9632:
        /* <DEDUP_REMOVED lines=16> */
.L_x_9633:
        /* <DEDUP_REMOVED lines=13> */
.L_x_9873:
[----:B------:R-:W-:Y:S05]  /*1ce70*/  BSYNC B2 ;  /* 0x0000000000027941 */ /* 0x000fea0003800000 */
.L_x_9634:
[----:B------:R-:W-:Y:S01]  /*1ce80*/  BSSY B2, `(.L_x_9636) ;  /* 0x000000b000027945 */ /* 0x000fe20003800000 */
[----:B------:R-:W-:Y:S01]  /*1ce90*/  MOV R12, 0x0 ;  /* 0x00000000000c7802 */ /* 0x000fe20000000f00 */
[----:B------:R-:W-:Y:S02]  /*1cea0*/  IMAD.MOV.U32 R13, RZ, RZ, 0x12f00000 ;  /* 0x12f00000ff0d7424 */ /* 0x000fe400078e00ff */
[----:B------:R-:W-:Y:S05]  /*1ceb0*/  @P1 BRA `(.L_x_9637) ;  /* 0x00000000001c1947 */ /* 0x000fea0003800000 */
[----:B------:R-:W2:Y:S01]  /*1cec0*/  S2R R11, SR_TID.X ;  /* 0x00000000000b7919 */ /* 0x000ea20000002100 */
[----:B01----:R-:W-:-:S04]  /*1ced0*/  IMAD.MOV.U32 R9, RZ, RZ, 0x8000 ;  /* 0x00008000ff097424 */ /* 0x003fc800078e00ff */
[----:B------:R3:W-:Y:S01]  /*1cee0*/  SYNCS.ARRIVE.TRANS64 RZ, [R8+URZ+0x288b0], R9 ;  /* 0x0288b00908ff79a7 */ /* 0x0007e2000800003f */
[----:B--2---:R-:W-:-:S04]  /*1cef0*/  LOP3.LUT R11, R11, 0x1f, RZ, 0xc0, !PT ;  /* 0x0000001f0b0b7812 */ /* 0x004fc800078ec0ff */
[----:B------:R-:W-:-:S13]  /*1cf00*/  ISETP.NE.AND P0, PT, R11, RZ, PT ;  /* 0x000000ff0b00720c */ /* 0x000fda0003f05270 */
[----:B---3--:R-:W-:Y:S05]  /*1cf10*/  @!P0 BRA `(.L_x_9637) ;  /* 0x0000000000048947 */ /* 0x008fea0003800000 */
[----:B------:R-:W-:Y:S01]  /*1cf20*/  BPT.TRAP 0x1 ;  /* 0x000000040000795c */ /* 0x000fe20000300000 */
.L_x_9637:
[----:B------:R-:W-:Y:S05]  /*1cf30*/  BSYNC B2 ;  /* 0x0000000000027941 */ /* 0x000fea0003800000 */
.L_x_9636:
        /* <DEDUP_REMOVED lines=9> */
.L_x_9638:
        /* <DEDUP_REMOVED lines=15> */
.L_x_9639:
        /* <DEDUP_REMOVED lines=10> */
.L_x_9627:
[----:B------:R-:W-:Y:S05]  /*1d160*/  BSYNC B1 ;  /* 0x0000000000017941 */ /* 0x000fea0003800000 */
.L_x_9626:
        /* <DEDUP_REMOVED lines=9> */
.L_x_9654:
        /* <DEDUP_REMOVED lines=11> */
.L_x_9874:
[----:B------:R-:W-:Y:S05]  /*1d2b0*/  BSYNC B2 ;  /* 0x0000000000027941 */ /* 0x000fea0003800000 */
.L_x_9642:
        /* <DEDUP_REMOVED lines=9> */
.L_x_9645:
[----:B------:R-:W-:Y:S05]  /*1d350*/  BSYNC B2 ;  /* 0x0000000000027941 */ /* 0x000fea0003800000 */
.L_x_9644:
        /* <DEDUP_REMOVED lines=11> */
.L_x_9646:
        /* <DEDUP_REMOVED lines=16> */
.L_x_9647:
        /* <DEDUP_REMOVED lines=13> */
.L_x_9875:
[----:B------:R-:W-:Y:S05]  /*1d5e0*/  BSYNC B2 ;  /* 0x0000000000027941 */ /* 0x000fea0003800000 */
.L_x_9648:
        /* <DEDUP_REMOVED lines=11> */
.L_x_9651:
[----:B------:R-:W-:Y:S05]  /*1d6a0*/  BSYNC B2 ;  /* 0x0000000000027941 */ /* 0x000fea0003800000 */
.L_x_9650:
        /* <DEDUP_REMOVED lines=8> */
.L_x_9652:
        /* <DEDUP_REMOVED lines=15> */
.L_x_9653:
        /* <DEDUP_REMOVED lines=10> */
.L_x_9641:
[----:B------:R-:W-:Y:S05]  /*1d8c0*/  BSYNC B1 ;  /* 0x0000000000017941 */ /* 0x000fea0003800000 */
.L_x_9640:
        /* <DEDUP_REMOVED lines=8> */
.L_x_9620:
[----:B------:R-:W-:Y:S05]  /*1d950*/  BSYNC B0 ;  /* 0x0000000000007941 */ /* 0x000fea0003800000 */
.L_x_9619:
        /* <DEDUP_REMOVED lines=11> */
[----:B----4-:R-:W-:-:S05]  /*1da10*/  @P1 SHF.R.U32.HI R2, RZ, R3, R0 ;  /* 0x00000003ff021219 */ /* 0x010fca0000011600 */
[----:B------:R-:W-:-:S05]  /*1da20*/  IMAD.IADD R2, R7, 0x1, R2 ;  /* 0x0000000107027824 */ /* 0x000fca00078e0202 */
[----:B------:R-:W-:-:S04]  /*1da30*/  SHF.R.S32.HI R3, RZ, 0x1f, R2 ;  /* 0x0000001fff037819 */ /* 0x000fc80000011402 */
[----:B------:R-:W-:-:S04]  /*1da40*/  LEA.HI R3, R3, R2, RZ, 0x7 ;  /* 0x0000000203037211 */ /* 0x000fc800078f38ff */
[----:B------:R-:W-:-:S04]  /*1da50*/  SHF.R.S32.HI R0, RZ, 0x7, R3 ;  /* 0x00000007ff007819 */ /* 0x000fc80000011403 */
[----:B------:R-:W-:Y:S01]  /*1da60*/  VIMNMX R5, R5, R0, PT ;  /* 0x0000000005057248 */ /* 0x000fe20003fe0100 */
[----:B------:R-:W-:-:S03]  /*1da70*/  IMAD.MOV.U32 R0, RZ, RZ, RZ ;  /* 0x000000ffff007224 */ /* 0x000fc600078e00ff */
[----:B------:R-:W-:-:S13]  /*1da80*/  ISETP.GE.AND P1, PT, R5, 0x1, PT ;  /* 0x000000010500780c */ /* 0x000fda0003f26270 */
[----:B---3--:R-:W-:Y:S05]  /*1da90*/  @!P1 BRA `(.L_x_9656) ;  /* 0x0000000000689947 */ /* 0x008fea0003800000 */
[----:B------:R-:W-:Y:S01]  /*1daa0*/  IABS R0, R4 ;  /* 0x0000000400007213 */ /* 0x000fe20000000000 */
[----:B------:R-:W-:-:S03]  /*1dab0*/  IMAD.MOV.U32 R2, RZ, RZ, RZ ;  /* 0x000000ffff027224 */ /* 0x000fc600078e00ff */
[----:B0-----:R-:W0:Y:S08]  /*1dac0*/  I2F.RP R8, R0 ;  /* 0x0000000000087306 */ /* 0x001e300000209400 */
[----:B0-----:R-:W0:Y:S02]  /*1dad0*/  MUFU.RCP R8, R8 ;  /* 0x0000000800087308 */ /* 0x001e240000001000 */
[----:B0-----:R-:W-:-:S06]  /*1dae0*/  IADD3 R9, R8, 0xffffffe, RZ ;  /* 0x0ffffffe08097810 */ /* 0x001fcc0007ffe0ff */
        /* <DEDUP_REMOVED lines=21> */
.L_x_9656:
[----:B------:R-:W-:Y:S05]  /*1dc40*/  BSYNC B0 ;  /* 0x0000000000007941 */ /* 0x000fea0003800000 */
.L_x_9655:
[-C--:B------:R-:W-:Y:S01]  /*1dc50*/  IMAD R37, R37, R0.reuse, RZ ;  /* 0x0000000025257224 */ /* 0x080fe200078e02ff */
[----:B------:R-:W-:Y:S04]  /*1dc60*/  BSSY B7, `(.L_x_9657) ;  /* 0x0000371000077945 */ /* 0x000fe80003800000 */
[----:B------:R-:W-:-:S04]  /*1dc70*/  VIADDMNMX R2, R37, R0, R5, PT ;  /* 0x0000000025027246 */ /* 0x000fc80003800105 */
        /* <DEDUP_REMOVED lines=20> */
.L_x_9658:
        /* <DEDUP_REMOVED lines=10> */
[----:B------:R-:W2:Y:S01]  /*1de60*/  LDC.64 R2, c[0x4][R2] ;  /* 0x0100000002027b82 */ /* 0x000ea20000000a00 */
[----:B------:R-:W-:Y:S02]  /*1de70*/  IMAD.U32 R5, RZ, RZ, UR7 ;  /* 0x00000007ff057e24 */ /* 0x000fe4000f8e00ff */
[----:B------:R-:W-:Y:S02]  /*1de80*/  IMAD.U32 R6, RZ, RZ, UR8 ;  /* 0x00000008ff067e24 */ /* 0x000fe4000f8e00ff */
[----:B------:R-:W-:-:S02]  /*1de90*/  IMAD.U32 R7, RZ, RZ, UR9 ;  /* 0x00000009ff077e24 */ /* 0x000fc4000f8e00ff */
[----:B------:R-:W-:Y:S02]  /*1dea0*/  IMAD.U32 R11, RZ, RZ, UR5 ;  /* 0x00000005ff0b7e24 */ /* 0x000fe4000f8e00ff */
[----:B0-----:R-:W-:Y:S02]  /*1deb0*/  IMAD.MOV.U32 R8, RZ, RZ, 0x70 ;  /* 0x00000070ff087424 */ /* 0x001fe400078e00ff */
[----:B-1----:R-:W-:Y:S02]  /*1dec0*/  IMAD.MOV.U32 R12, RZ, RZ, 0x1 ;  /* 0x00000001ff0c7424 */ /* 0x002fe400078e00ff */
[----:B------:R-:W-:-:S07]  /*1ded0*/  IMAD.MOV.U32 R13, RZ, RZ, RZ ;  /* 0x000000ffff0d7224 */ /* 0x000fce00078e00ff */
[----:B------:R-:W-:-:S07]  /*1dee0*/  LEPC R20, `(.L_x_9661) ;  /* 0x000000001014794e */ /* 0x000fce0000000000 */
[----:B--2---:R-:W-:Y:S05]  /*1def0*/  CALL.ABS.NOINC R2 ;  /* 0x0000000002007343 */ /* 0x004fea0003c00000 */
.L_x_9661:
[----:B------:R-:W-:Y:S05]  /*1df00*/  BSYNC B6 ;  /* 0x0000000000067941 */ /* 0x000fea0003800000 */
.L_x_9660:
        /* <DEDUP_REMOVED lines=9> */
[----:B------:R-:W-:Y:S01]  /*1dfa0*/  IMAD.U32 R4, RZ, RZ, UR6 ;  /* 0x00000006ff047e24 */ /* 0x000fe2000f8e00ff */
[----:B------:R-:W-:Y:S01]  /*1dfb0*/  MOV R13, RZ ;  /* 0x000000ff000d7202 */ /* 0x000fe20000000f00 */
[----:B------:R-:W-:Y:S02]  /*1dfc0*/  IMAD.U32 R5, RZ, RZ, UR7 ;  /* 0x00000007ff057e24 */ /* 0x000fe4000f8e00ff */
[----:B------:R-:W-:Y:S02]  /*1dfd0*/  IMAD.U32 R6, RZ, RZ, UR8 ;  /* 0x00000008ff067e24 */ /* 0x000fe4000f8e00ff */
[----:B------:R-:W-:-:S02]  /*1dfe0*/  IMAD.U32 R7, RZ, RZ, UR9 ;  /* 0x00000009ff077e24 */ /* 0x000fc4000f8e00ff */
[----:B------:R-:W-:Y:S02]  /*1dff0*/  IMAD.U32 R10, RZ, RZ, UR4 ;  /* 0x00000004ff0a7e24 */ /* 0x000fe4000f8e00ff */
[----:B------:R-:W-:Y:S02]  /*1e000*/  IMAD.U32 R11, RZ, RZ, UR5 ;  /* 0x00000005ff0b7e24 */ /* 0x000fe4000f8e00ff */
[----:B0-----:R-:W-:Y:S02]  /*1e010*/  IMAD.MOV.U32 R8, RZ, RZ, 0x70 ;  /* 0x00000070ff087424 */ /* 0x001fe400078e00ff */
[----:B-12---:R-:W-:-:S07]  /*1e020*/  IMAD.MOV.U32 R12, RZ, RZ, 0x1 ;  /* 0x00000001ff0c7424 */ /* 0x006fce00078e00ff */
[----:B------:R-:W-:-:S07]  /*1e030*/  LEPC R20, `(.L_x_9664) ;  /* 0x000000001014794e */ /* 0x000fce0000000000 */
[----:B---3--:R-:W-:Y:S05]  /*1e040*/  CALL.ABS.NOINC R2 ;  /* 0x0000000002007343 */ /* 0x008fea0003c00000 */
.L_x_9664:
        /* <DEDUP_REMOVED lines=15> */
.L_x_9663:
[----:B------:R-:W-:Y:S05]  /*1e140*/  BSYNC B6 ;  /* 0x0000000000067941 */ /* 0x000fea0003800000 */
.L_x_9662:
[----:B------:R-:W2:Y:S01]  /*1e150*/  LDL R26, [R1+0x20] ;  /* 0x00002000011a7983 */ /* 0x000ea20000100800 */
[----:B------:R-:W-:Y:S01]  /*1e160*/  ULDC.64 UR4, c[0x0][0x9f8] ;  /* 0x00027e0000047ab9 */ /* 0x000fe20000000a00 */
[----:B------:R-:W3:Y:S01]  /*1e170*/  LDC R0, c[0x0][0x430] ;  /* 0x00010c00ff007b82 */ /* 0x000ee20000000800 */
[----:B------:R-:W-:Y:S01]  /*1e180*/  ISETP.NE.U32.AND P0, PT, RZ, UR4, PT ;  /* 0x00000004ff007c0c */ /* 0x000fe2000bf05070 */
[----:B------:R-:W4:Y:S03]  /*1e190*/  LDL R20, [R1] ;  /* 0x0000000001147983 */ /* 0x000f260000100800 */
[----:B------:R-:W-:-:S13]  /*1e1a0*/  ISETP.NE.AND.EX P0, PT, RZ, UR5, PT, P0 ;  /* 0x00000005ff007c0c */ /* 0x000fda000bf05300 */
[----:B------:R-:W-:Y:S01]  /*1e1b0*/  @P0 IADD3 R2, P1, R23, UR4, RZ ;  /* 0x0000000417020c10 */ /* 0x000fe2000ff3e0ff */
[----:B------:R-:W0:Y:S01]  /*1e1c0*/  S2R R5, SR_TID.X ;  /* 0x0000000000057919 */ /* 0x000e220000002100 */
[----:B------:R-:W-:Y:S02]  /*1e1d0*/  ULDC UR4, c[0x0][0x2f4] ;  /* 0x0000bd0000047ab9 */ /* 0x000fe40000000800 */
[----:B------:R-:W-:-:S05]  /*1e1e0*/  @P0 IADD3.X R3, R24, UR5, RZ, P1, !PT ;  /* 0x0000000518030c10 */ /* 0x000fca0008ffe4ff */
[----:B------:R1:W4:Y:S01]  /*1e1f0*/  @P0 LDG.E R34, desc[UR42][R2.64] ;  /* 0x0000002a02220981 */ /* 0x000322000c1e1900 */
[----:B---3--:R-:W-:Y:S01]  /*1e200*/  ISETP.NE.AND P1, PT, R0, 0x1, PT ;  /* 0x000000010000780c */ /* 0x008fe20003f25270 */
[----:B------:R-:W3:-:S12]  /*1e210*/  S2R R21, SR_TID.X ;  /* 0x0000000000157919 */ /* 0x000ed80000002100 */
[----:B------:R-:W1:Y:S08]  /*1e220*/  @P1 LDC R4, c[0x0][0x434] ;  /* 0x00010d00ff041b82 */ /* 0x000e700000000800 */
[----:B------:R-:W1:Y:S01]  /*1e230*/  @P1 LDC R6, c[0x0][0x438] ;  /* 0x00010e00ff061b82 */ /* 0x000e620000000800 */
[----:B0-----:R-:W-:-:S05]  /*1e240*/  IMAD.SHL.U32 R5, R5, 0x10, RZ ;  /* 0x0000001005057824 */ /* 0x001fca00078e00ff */
[----:B------:R-:W-:Y:S02]  /*1e250*/  LOP3.LUT R5, R5, 0x70, RZ, 0xc0, !PT ;  /* 0x0000007005057812 */ /* 0x000fe400078ec0ff */
[----:B---3--:R-:W-:-:S04]  /*1e260*/  LOP3.LUT R21, R21, 0x7f, RZ, 0xc0, !PT ;  /* 0x0000007f15157812 */ /* 0x008fc800078ec0ff */
[----:B------:R-:W-:Y:S02]  /*1e270*/  SHF.R.U32.HI R21, RZ, 0x3, R21 ;  /* 0x00000003ff157819 */ /* 0x000fe40000011615 */
[----:B------:R-:W-:Y:S01]  /*1e280*/  LOP3.LUT R32, R32, 0xfffffffb, RZ, 0xc0, !PT ;  /* 0xfffffffb20207812 */ /* 0x000fe200078ec0ff */
[----:B------:R-:W-:Y:S01]  /*1e290*/  UMOV UR5, 0xffffffff ;  /* 0xffffffff00057882 */ /* 0x000fe20000000000 */
[----:B--2---:R-:W-:-:S04]  /*1e2a0*/  VIADD R26, R26, 0xffffffff ;  /* 0xffffffff1a1a7836 */ /* 0x004fc80000000000 */
[----:B------:R-:W-:-:S05]  /*1e2b0*/  IMAD.SHL.U32 R8, R26, 0x80, RZ ;  /* 0x000000801a087824 */ /* 0x000fca00078e00ff */
[----:B------:R-:W-:-:S04]  /*1e2c0*/  LOP3.LUT R5, R8, R21, R5, 0xfe, !PT ;  /* 0x0000001508057212 */ /* 0x000fc800078efe05 */
[C---:B------:R-:W-:Y:S01]  /*1e2d0*/  ISETP.GE.AND P0, PT, R5.reuse, R36, PT ;  /* 0x000000240500720c */ /* 0x040fe20003f06270 */
[----:B----4-:R-:W-:-:S04]  /*1e2e0*/  IMAD.IADD R5, R5, 0x1, R20 ;  /* 0x0000000105057824 */ /* 0x010fc800078e0214 */
[----:B-1----:R-:W-:Y:S01]  /*1e2f0*/  @P1 IMAD.HI.U32 R7, R5, R4, RZ ;  /* 0x0000000405071227 */ /* 0x002fe200078e00ff */
[----:B------:R-:W-:-:S04]  /*1e300*/  MOV R4, R5 ;  /* 0x0000000500047202 */ /* 0x000fc80000000f00 */
[----:B------:R-:W-:-:S03]  /*1e310*/  @P1 SHF.R.U32.HI R4, RZ, R6, R7 ;  /* 0x00000006ff041219 */ /* 0x000fc60000011607 */
[----:B------:R-:W0:Y:S02]  /*1e320*/  @!P0 LDC.64 R2, c[0x0][0x428] ;  /* 0x00010a00ff028b82 */ /* 0x000e240000000a00 */
[----:B------:R-:W-:Y:S01]  /*1e330*/  IMAD.MOV R6, RZ, RZ, -R4 ;  /* 0x000000ffff067224 */ /* 0x000fe200078e0a04 */
[----:B------:R-:W-:-:S03]  /*1e340*/  SHF.R.S32.HI R9, RZ, 0x1f, R34 ;  /* 0x0000001fff097819 */ /* 0x000fc60000011422 */
[----:B------:R-:W-:Y:S01]  /*1e350*/  IMAD R0, R0, R6, R5 ;  /* 0x0000000600007224 */ /* 0x000fe200078e0205 */
[--C-:B------:R-:W-:Y:S01]  /*1e360*/  @!P0 SHF.R.S32.HI R5, RZ, 0x1f, R4.reuse ;  /* 0x0000001fff058819 */ /* 0x100fe20000011404 */
[----:B------:R-:W-:Y:S01]  /*1e370*/  IMAD.U32 R7, RZ, RZ, UR38 ;  /* 0x00000026ff077e24 */ /* 0x000fe2000f8e00ff */
        /* <DEDUP_REMOVED lines=18> */
[----:B-1----:R-:W-:Y:S06]  /*1e4a0*/  BRA.DIV UR5, `(.L_x_9665) ;  /* 0x0000007605447947 */ /* 0x002fec000b800000 */
.L_x_9878:
[----:B------:R-:W-:Y:S05]  /*1e4b0*/  @!P2 BRA `(.L_x_9666) ;  /* 0x000000000004a947 */ /* 0x000fea0003800000 */
[----:B------:R-:W-:Y:S01]  /*1e4c0*/  BPT.TRAP 0x1 ;  /* 0x000000040000795c */ /* 0x000fe20000300000 */
.L_x_9666:
        /* <DEDUP_REMOVED lines=23> */
.L_x_9879:
[----:B------:R-:W-:Y:S05]  /*1e640*/  BSYNC B0 ;  /* 0x0000000000007941 */ /* 0x000fea0003800000 */
.L_x_9667:
        /* <DEDUP_REMOVED lines=105> */
.L_x_9897:
        /* <DEDUP_REMOVED lines=11> */
.L_x_9670:
        /* <DEDUP_REMOVED lines=11> */
.L_x_9671:
        /* <DEDUP_REMOVED lines=39> */
.L_x_9673:
[----:B------:R-:W-:Y:S05]  /*1f0b0*/  BSYNC B6 ;  /* 0x0000000000067941 */ /* 0x000fea0003800000 */
.L_x_9672:
[----:B------:R-:W2:Y:S01]  /*1f0c0*/  LDL.LU R20, [R1+0x14] ;  /* 0x0000140001147983 */ /* 0x000ea20000300800 */
[----:B------:R-:W3:Y:S01]  /*1f0d0*/  LDC R6, c[0x0][0x448] ;  /* 0x00011200ff067b82 */ /* 0x000ee20000000800 */
[----:B------:R-:W-:Y:S01]  /*1f0e0*/  ULDC.64 UR4, c[0x0][0x2d8] ;  /* 0x0000b60000047ab9 */ /* 0x000fe20000000a00 */
[----:B------:R-:W-:Y:S01]  /*1f0f0*/  ULDC.64 UR6, c[0x0][0x280] ;  /* 0x0000a00000067ab9 */ /* 0x000fe20000000a00 */
[----:B------:R-:W4:Y:S04]  /*1f100*/  LDL.LU R21, [R1+0xc] ;  /* 0x00000c0001157983 */ /* 0x000f280000300800 */
[----:B0-----:R-:W4:Y:S04]  /*1f110*/  LDL.LU.64 R2, [R1+0x18] ;  /* 0x0000180001027983 */ /* 0x001f280000300a00 */
[----:B------:R0:W5:Y:S04]  /*1f120*/  LDL R10, [R1+0x10] ;  /* 0x00001000010a7983 */ /* 0x0001680000100800 */
[----:B------:R0:W5:Y:S01]  /*1f130*/  LDL R8, [R1+0x8] ;  /* 0x0000080001087983 */ /* 0x0001620000100800 */
[----:B---3--:R-:W-:-:S13]  /*1f140*/  ISETP.NE.AND P0, PT, R6, 0x1, PT ;  /* 0x000000010600780c */ /* 0x008fda0003f05270 */
[----:B-1----:R-:W1:Y:S01]  /*1f150*/  @P0 LDC R7, c[0x0][0x44c] ;  /* 0x00011300ff070b82 */ /* 0x002e620000000800 */
[----:B----4-:R-:W-:Y:S02]  /*1f160*/  IMAD.MOV.U32 R3, RZ, RZ, R21 ;  /* 0x000000ffff037224 */ /* 0x010fe400078e0015 */
[C---:B------:R-:W-:Y:S01]  /*1f170*/  IMAD.WIDE.U32 R2, R18.reuse, UR4, R2 ;  /* 0x0000000412027c25 */ /* 0x040fe2000f8e0002 */
[----:B------:R-:W3:Y:S03]  /*1f180*/  S2R R21, SR_TID.X ;  /* 0x0000000000157919 */ /* 0x000ee60000002100 */
[----:B------:R-:W-:Y:S01]  /*1f190*/  IMAD R3, R18, UR5, R3 ;  /* 0x0000000512037c24 */ /* 0x000fe2000f8e0203 */
[----:B------:R-:W-:Y:S02]  /*1f1a0*/  ULDC.64 UR4, c[0x0][0x2e0] ;  /* 0x0000b80000047ab9 */ /* 0x000fe40000000a00 */
[----:B--2---:R-:W-:-:S02]  /*1f1b0*/  IMAD R0, R20, UR4, RZ ;  /* 0x0000000414007c24 */ /* 0x004fc4000f8e02ff */
[----:B------:R-:W2:Y:S01]  /*1f1c0*/  S2R R20, SR_TID.X ;  /* 0x0000000000147919 */ /* 0x000ea20000002100 */
[----:B------:R-:W-:-:S04]  /*1f1d0*/  IMAD.WIDE.U32 R2, R33, UR4, R2 ;  /* 0x0000000421027c25 */ /* 0x000fc8000f8e0002 */
[----:B------:R-:W-:Y:S01]  /*1f1e0*/  IMAD R0, R33, UR5, R0 ;  /* 0x0000000521007c24 */ /* 0x000fe2000f8e0200 */
[----:B------:R-:W-:-:S03]  /*1f1f0*/  ULDC.64 UR4, c[0x0][0x2d0] ;  /* 0x0000b40000047ab9 */ /* 0x000fc60000000a00 */
[----:B------:R-:W-:Y:S02]  /*1f200*/  IMAD.IADD R3, R3, 0x1, R0 ;  /* 0x0000000103037824 */ /* 0x000fe400078e0200 */
[----:B------:R-:W4:Y:S01]  /*1f210*/  @P0 LDC R0, c[0x0][0x450] ;  /* 0x00011400ff000b82 */ /* 0x000f220000000800 */
[----:B---3--:R-:W-:Y:S01]  /*1f220*/  IMAD.SHL.U32 R21, R21, 0x10, RZ ;  /* 0x0000001015157824 */ /* 0x008fe200078e00ff */
[----:B--2---:R-:W-:-:S04]  /*1f230*/  LOP3.LUT R20, R20, 0x7f, RZ, 0xc0, !PT ;  /* 0x0000007f14147812 */ /* 0x004fc800078ec0ff */
[----:B------:R-:W-:Y:S02]  /*1f240*/  LOP3.LUT R21, R21, 0x70, RZ, 0xc0, !PT ;  /* 0x0000007015157812 */ /* 0x000fe400078ec0ff */
[----:B------:R-:W-:-:S04]  /*1f250*/  SHF.R.U32.HI R20, RZ, 0x3, R20 ;  /* 0x00000003ff147819 */ /* 0x000fc80000011614 */
[----:B------:R-:W-:-:S04]  /*1f260*/  LOP3.LUT R20, R20, R21, RZ, 0xfc, !PT ;  /* 0x0000001514147212 */ /* 0x000fc800078efcff */
[----:B------:R-:W-:-:S05]  /*1f270*/  LEA R5, R17, R20, 0x7 ;  /* 0x0000001411057211 */ /* 0x000fca00078e38ff */
        /* <DEDUP_REMOVED lines=78> */
[----:B------:R-:W-:-:S02]  /*1f760*/  ISETP.GE.AND P3, PT, R6, R5, PT ;  /* 0x000000050600720c */ /* 0x000fc40003f66270 */
[----:B------:R-:W-:Y:S01]  /*1f770*/  IADD3 R6, R17, 0x60, RZ ;  /* 0x0000006011067810 */ /* 0x000fe20007ffe0ff */
        /* <DEDUP_REMOVED lines=18> */
.L_x_9914:
        /* <DEDUP_REMOVED lines=11> */
.L_x_9676:
[----:B------:R-:W-:Y:S05]  /*1f950*/  BSYNC B0 ;  /* 0x0000000000007941 */ /* 0x000fea0003800000 */
.L_x_9675:
[----:B------:R-:W-:Y:S01]  /*1f960*/  NOP ;  /* 0x0000000000007918 */ /* 0x000fe20000000000 */
[----:B------:R-:W-:-:S13]  /*1f970*/  PLOP3.LUT P0, PT, PT, PT, PT, 0x80, 0x0 ;  /* 0x000000000000781c */ /* 0x000fda0003f0f070 */
.L_x_9677:
        /* <DEDUP_REMOVED lines=21> */
.L_x_9915:
[----:B------:R-:W-:Y:S05]  /*1fad0*/  BSYNC B0 ;  /* 0x0000000000007941 */ /* 0x000fea0003800000 */
.L_x_9678:
        /* <DEDUP_REMOVED lines=8> */
.L_x_9694:
        /* <DEDUP_REMOVED lines=15> */
[----:B---3--:R-:W-:-:S04]  /*1fc50*/  IADD3 R4, R4, R2, R7 ;  /* 0x0000000204047210 */ /* 0x008fc80007ffe007 */
[----:B------:R-:W-:Y:S01]  /*1fc60*/  MOV R2, R4 ;  /* 0x0000000400027202 */ /* 0x000fe20000000f00 */
[----:B0-----:R-:W-:-:S04]  /*1fc70*/  @P0 IMAD.HI.U32 R3, R4, R3, RZ ;  /* 0x0000000304030227 */ /* 0x001fc800078e00ff */
[----:B----4-:R-:W-:Y:S01]  /*1fc80*/  IMAD R5, R5, UR4, RZ ;  /* 0x0000000405057c24 */ /* 0x010fe2000f8e02ff */
[----:B-1----:R-:W-:-:S03]  /*1fc90*/  @P0 SHF.R.U32.HI R2, RZ, R8, R3 ;  /* 0x00000008ff020219 */ /* 0x002fc60000011603 */
[----:B------:R-:W-:Y:S02]  /*1fca0*/  IMAD R5, R34, UR5, R5 ;  /* 0x0000000522057c24 */ /* 0x000fe4000f8e0205 */
        /* <DEDUP_REMOVED lines=20> */
.L_x_9682:
[----:B------:R-:W-:Y:S01]  /*1fdf0*/  IMAD R6, R25, 0x8, R22 ;  /* 0x0000000819067824 */ /* 0x000fe200078e0216 */
[----:B------:R-:W-:Y:S01]  /*1fe00*/  SHF.L.U32 R3, R28, 0x1f, RZ ;  /* 0x0000001f1c037819 */ /* 0x000fe200000006ff */
[----:B------:R-:W-:Y:S03]  /*1fe10*/  BSSY B1, `(.L_x_9683) ;  /* 0x0000003000017945 */ /* 0x000fe60003800000 */
[----:B------:R-:W0:Y:S02]  /*1fe20*/  SYNCS.PHASECHK.TRANS64.TRYWAIT P0, [R6+URZ+0x28840], R3 ;  /* 0x02884003060075a7 */ /* 0x000e24000800017f */
[----:B0-----:R-:W-:Y:S05]  /*1fe30*/  @!P0 BRA `(.L_x_9684) ;  /* 0x0000007000888947 */ /* 0x001fea0003800000 */
.L_x_9916:
[----:B------:R-:W-:Y:S05]  /*1fe40*/  BSYNC B1 ;  /* 0x0000000000017941 */ /* 0x000fea0003800000 */
.L_x_9683:
        /* <DEDUP_REMOVED lines=69> */
.L_x_9934:
        /* <DEDUP_REMOVED lines=9> */
.L_x_9686:
        /* <DEDUP_REMOVED lines=11> */
.L_x_9687:
[----:B------:R1:W-:Y:S01]  /*203e0*/  SYNCS.ARRIVE.TRANS64.A1T0 RZ, [R6+URZ+0x28830], RZ ;  /* 0x028830ff06ff79a7 */ /* 0x0003e2000810003f */
[----:B------:R-:W-:Y:S05]  /*203f0*/  @!P4 BRA `(.L_x_9688) ;  /* 0x000000000004c947 */ /* 0x000fea0003800000 */
[----:B------:R-:W-:Y:S01]  /*20400*/  BPT.TRAP 0x1 ;  /* 0x000000040000795c */ /* 0x000fe20000300000 */
.L_x_9688:
[----:B------:R-:W-:Y:S01]  /*20410*/  SHF.L.U32 R2, R17, 0x1f, RZ ;  /* 0x0000001f11027819 */ /* 0x000fe200000006ff */
[----:B-1----:R-:W-:Y:S01]  /*20420*/  IMAD R6, R10, 0x8, R22 ;  /* 0x000000080a067824 */ /* 0x002fe200078e0216 */
[----:B------:R-:W-:Y:S03]  /*20430*/  BSSY B1, `(.L_x_9689) ;  /* 0x0000003000017945 */ /* 0x000fe60003800000 */
[----:B------:R-:W1:Y:S02]  /*20440*/  SYNCS.PHASECHK.TRANS64.TRYWAIT P0, [R6+URZ+0x28860], R2 ;  /* 0x02886002060075a7 */ /* 0x000e64000800017f */
[----:B-1----:R-:W-:Y:S05]  /*20450*/  @!P0 BRA `(.L_x_9690) ;  /* 0x0000007400608947 */ /* 0x002fea0003800000 */
.L_x_9935:
[----:B------:R-:W-:Y:S05]  /*20460*/  BSYNC B1 ;  /* 0x0000000000017941 */ /* 0x000fea0003800000 */
.L_x_9689:
        /* <DEDUP_REMOVED lines=67> */
.L_x_9953:
        /* <DEDUP_REMOVED lines=27> */
.L_x_9692:
        /* <DEDUP_REMOVED lines=11> */
.L_x_9693:
[C---:B------:R-:W-:Y:S01]  /*20b00*/  ISETP.GT.AND P0, PT, R26.reuse, R37, PT ;  /* 0x000000251a00720c */ /* 0x040fe20003f04270 */
[----:B------:R0:W-:Y:S01]  /*20b10*/  SYNCS.ARRIVE.TRANS64.A1T0 RZ, [R6+URZ+0x28850], RZ ;  /* 0x028850ff06ff79a7 */ /* 0x0001e2000810003f */
[----:B------:R-:W-:Y:S02]  /*20b20*/  IMAD.MOV.U32 R10, RZ, RZ, R25 ;  /* 0x000000ffff0a7224 */ /* 0x000fe400078e0019 */
[----:B------:R-:W-:Y:S02]  /*20b30*/  IMAD.MOV.U32 R17, RZ, RZ, R28 ;  /* 0x000000ffff117224 */ /* 0x000fe400078e001c */
[----:B------:R-:W-:Y:S02]  /*20b40*/  IMAD.MOV.U32 R33, RZ, RZ, R26 ;  /* 0x000000ffff217224 */ /* 0x000fe400078e001a */
[----:B0-----:R-:W-:-:S05]  /*20b50*/  VIADD R6, R26, 0xffffffff ;  /* 0xffffffff1a067836 */ /* 0x001fca0000000000 */
[----:B------:R-:W-:Y:S05]  /*20b60*/  @P0 BRA `(.L_x_9694) ;  /* 0xffffffec00fc0947 */ /* 0x000fea000383ffff */
.L_x_9681:
[----:B------:R-:W-:Y:S05]  /*20b70*/  BSYNC B0 ;  /* 0x0000000000007941 */ /* 0x000fea0003800000 */
.L_x_9680:
        /* <DEDUP_REMOVED lines=17> */
.L_x_9696:
[----:B------:R-:W-:Y:S05]  /*20c90*/  BSYNC B0 ;  /* 0x0000000000007941 */ /* 0x000fea0003800000 */
.L_x_9695:
[----:B------:R-:W-:-:S05]  /*20ca0*/  IMAD.U32 R0, RZ, RZ, UR38 ;  /* 0x00000026ff007e24 */ /* 0x000fca000f8e00ff */
[----:B------:R-:W-:-:S13]  /*20cb0*/  ISETP.NE.AND P0, PT, R0, 0x3, PT ;  /* 0x000000030000780c */ /* 0x000fda0003f05270 */
[----:B------:R-:W-:Y:S05]  /*20cc0*/  @!P0 BRA `(.L_x_9697) ;  /* 0x0000000000048947 */ /* 0x000fea0003800000 */
[----:B------:R-:W-:Y:S01]  /*20cd0*/  BPT.TRAP 0x1 ;  /* 0x000000040000795c */ /* 0x000fe20000300000 */
.L_x_9697:
[----:B------:R-:W-:Y:S01]  /*20ce0*/  IMAD R0, R25, 0x8, R22 ;  /* 0x0000000819007824 */ /* 0x000fe200078e0216 */
[----:B0-----:R-:W-:Y:S01]  /*20cf0*/  SHF.L.U32 R3, R28, 0x1f, RZ ;  /* 0x0000001f1c037819 */ /* 0x001fe200000006ff */
[----:B------:R-:W-:Y:S01]  /*20d00*/  BSSY B0, `(.L_x_9698) ;  /* 0x0000004000007945 */ /* 0x000fe20003800000 */
[----:B------:R-:W-:Y:S02]  /*20d10*/  IMAD R6, R26, -0x80, R36 ;  /* 0xffffff801a067824 */ /* 0x000fe400078e0224 */
[----:B------:R-:W0:Y:S02]  /*20d20*/  SYNCS.PHASECHK.TRANS64.TRYWAIT P0, [R0+URZ+0x28860], R3 ;  /* 0x02886003000075a7 */ /* 0x000e24000800017f */
[----:B0-----:R-:W-:Y:S05]  /*20d30*/  @!P0 BRA `(.L_x_9699) ;  /* 0x0000007400c48947 */ /* 0x001fea0003800000 */
.L_x_9954:
[----:B------:R-:W-:Y:S05]  /*20d40*/  BSYNC B0 ;  /* 0x0000000000007941 */ /* 0x000fea0003800000 */
.L_x_9698:
        /* <DEDUP_REMOVED lines=70> */
.L_x_9972:
        /* <DEDUP_REMOVED lines=11> */
.L_x_9701:
        /* <DEDUP_REMOVED lines=11> */
.L_x_9702:
[----:B------:R0:W-:Y:S01]  /*21310*/  SYNCS.ARRIVE.TRANS64.A1T0 RZ, [R0+URZ+0x28850], RZ ;  /* 0x028850ff00ff79a7 */ /* 0x0001e2000810003f */
[----:B------:R-:W-:-:S04]  /*21320*/  IADD3 R25, R25, 0x1, RZ ;  /* 0x0000000119197810 */ /* 0x000fc80007ffe0ff */
[----:B------:R-:W-:-:S04]  /*21330*/  ISETP.NE.AND P0, PT, R25, 0x2, PT ;  /* 0x000000021900780c */ /* 0x000fc80003f05270 */
[----:B------:R-:W-:Y:S02]  /*21340*/  SEL R3, RZ, 0x1, P0 ;  /* 0x00000001ff037807 */ /* 0x000fe40000000000 */
[----:B------:R-:W-:Y:S02]  /*21350*/  SEL R25, R25, RZ, P0 ;  /* 0x000000ff19197207 */ /* 0x000fe40000000000 */
[----:B0-----:R-:W-:-:S07]  /*21360*/  LOP3.LUT R28, R28, R3, RZ, 0x3c, !PT ;  /* 0x000000031c1c7212 */ /* 0x001fce00078e3cff */
.L_x_9659:
[----:B------:R-:W-:Y:S05]  /*21370*/  BSYNC B7 ;  /* 0x0000000000077941 */ /* 0x000fea0003800000 */
.L_x_9657:
        /* <DEDUP_REMOVED lines=11> */
.L_x_9703:
        /* <DEDUP_REMOVED lines=43> */
.L_x_9982:
[----:B------:R-:W-:Y:S02]  /*216e0*/  ULDC UR4, c[0x0][0xc38] ;  /* 0x00030e0000047ab9 */ /* 0x000fe40000000800 */
[----:B------:R-:W-:-:S05]  /*216f0*/  MOV R5, UR4 ;  /* 0x0000000400057c02 */ /* 0x000fca0008000f00 */
[----:B--2---:R-:W-:-:S04]  /*21700*/  IMAD R14, R14, R5, RZ ;  /* 0x000000050e0e7224 */ /* 0x004fc800078e02ff */
[----:B------:R-:W-:-:S05]  /*21710*/  IMAD.IADD R7, R7, 0x1, R14 ;  /* 0x0000000107077824 */ /* 0x000fca00078e020e */
[----:B------:R-:W-:-:S13]  /*21720*/  ISETP.GT.AND P6, PT, R7, R0, PT ;  /* 0x000000000700720c */ /* 0x000fda0003fc4270 */
[----:B------:R-:W-:Y:S05]  /*21730*/  @P6 BRA `(.L_x_9706) ;  /* 0x0000000000a46947 */ /* 0x000fea0003800000 */
.L_x_9709:
        /* <DEDUP_REMOVED lines=35> */
.L_x_9990:
[----:B------:R-:W-:Y:S02]  /*21970*/  ULDC UR4, c[0x0][0xc38] ;  /* 0x00030e0000047ab9 */ /* 0x000fe40000000800 */
[----:B------:R-:W-:-:S04]  /*21980*/  IMAD.U32 R5, RZ, RZ, UR4 ;  /* 0x00000004ff057e24 */ /* 0x000fc8000f8e00ff */
[----:B--2---:R-:W-:-:S04]  /*21990*/  IMAD R14, R14, R5, RZ ;  /* 0x000000050e0e7224 */ /* 0x004fc800078e02ff */
[----:B------:R-:W-:-:S05]  /*219a0*/  IMAD.IADD R7, R14, 0x1, R7 ;  /* 0x000000010e077824 */ /* 0x000fca00078e0207 */
[----:B------:R-:W-:-:S13]  /*219b0*/  ISETP.GT.AND P6, PT, R7, R0, PT ;  /* 0x000000000700720c */ /* 0x000fda0003fc4270 */
[----:B------:R-:W-:Y:S05]  /*219c0*/  @!P6 BRA `(.L_x_9709) ;  /* 0xfffffffc005ce947 */ /* 0x000fea000383ffff */
.L_x_9706:
[----:B------:R-:W-:Y:S01]  /*219d0*/  IADD3 R7, -R14, R7, RZ ;  /* 0x000000070e077210 */ /* 0x000fe20007ffe1ff */
[----:B------:R-:W-:-:S04]  /*219e0*/  UMOV UR4, 0xffffffff ;  /* 0xffffffff00047882 */ /* 0x000fc80000000000 */
[----:B------:R-:W-:-:S05]  /*219f0*/  IMAD R3, R2, R5, R7 ;  /* 0x0000000502037224 */ /* 0x000fca00078e0207 */
[----:B------:R-:W-:Y:S01]  /*21a00*/  ISETP.GT.AND P6, PT, R3, R0, PT ;  /* 0x000000000300720c */ /* 0x000fe20003fc4270 */
[----:B------:R-:W-:-:S12]  /*21a10*/  BRA.DIV UR4, `(.L_x_9710) ;  /* 0x0000007e04107947 */ /* 0x000fd8000b800000 */
[----:B------:R-:W-:-:S04]  /*21a20*/  VOTE.ANY R3, PT, !P6 ;  /* 0x0000000000037806 */ /* 0x000fc800070e0100 */
[----:B-1----:R-:W1:Y:S02]  /*21a30*/  POPC R12, R3 ;  /* 0x00000003000c7309 */ /* 0x002e640000000000 */
[----:B-1----:R1:W2:Y:S01]  /*21a40*/  SHFL.IDX PT, R17, R17, R12, 0x1f ;  /* 0x00001f0c11117589 */ /* 0x0022a200000e0000 */
[----:B------:R-:W-:-:S03]  /*21a50*/  IMAD.IADD R19, R12, 0x1, R19 ;  /* 0x000000010c137824 */ /* 0x000fc600078e0213 */
[----:B------:R1:W3:Y:S04]  /*21a60*/  SHFL.IDX PT, R4, R4, R12, 0x1f ;  /* 0x00001f0c04047589 */ /* 0x0002e800000e0000 */
.L_x_9995:
[----:B------:R-:W-:-:S13]  /*21a70*/  ISETP.NE.AND P0, PT, R3, RZ, PT ;  /* 0x000000ff0300720c */ /* 0x000fda0003f05270 */
[----:B------:R-:W-:Y:S05]  /*21a80*/  @!P0 BRA `(.L_x_9711) ;  /* 0x0000000000108947 */ /* 0x000fea0003800000 */
[----:B------:R-:W-:Y:S01]  /*21a90*/  UMOV UR4, 0xffffffff ;  /* 0xffffffff00047882 */ /* 0x000fe20000000000 */
[----:B-1----:R-:W-:Y:S02]  /*21aa0*/  VIADD R12, R12, 0xffffffff ;  /* 0xffffffff0c0c7836 */ /* 0x002fe40000000000 */
[----:B------:R-:W-:Y:S05]  /*21ab0*/  BRA.DIV UR4, `(.L_x_9712) ;  /* 0x0000007e04447947 */ /* 0x000fea000b800000 */
[----:B------:R4:W1:Y:S02]  /*21ac0*/  SHFL.IDX PT, R6, R2, R12, 0x1f ;  /* 0x00001f0c02067589 */ /* 0x00086400000e0000 */
.L_x_9711:
        /* <DEDUP_REMOVED lines=33> */
[----:B------:R-:W-:Y:S02]  /*21ce0*/  ISETP.GE.AND P2, PT, R2, RZ, PT ;  /* 0x000000ff0200720c */ /* 0x000fe40003f46270 */
[----:B------:R-:W-:Y:S02]  /*21cf0*/  @P0 IADD3 R7, R7, 0x1, RZ ;  /* 0x0000000107070810 */ /* 0x000fe40007ffe0ff */
[----:B------:R-:W-:-:S05]  /*21d00*/  IABS R2, R4 ;  /* 0x0000000400027213 */ /* 0x000fca0000000000 */
[----:B------:R-:W-:-:S04]  /*21d10*/  IMAD.MOV R2, RZ, RZ, -R2 ;  /* 0x000000ffff027224 */ /* 0x000fc800078e0a02 */
        /* <DEDUP_REMOVED lines=22> */
.L_x_9713:
[----:B0---4-:R-:W0:Y:S02]  /*21e80*/  LDC.64 R2, c[0x0][0xc90] ;  /* 0x00032400ff027b82 */ /* 0x011e240000000a00 */
[----:B0-----:R-:W-:-:S05]  /*21e90*/  IMAD.WIDE R2, R19, 0x4, R2 ;  /* 0x0000000413027825 */ /* 0x001fca00078e0202 */
[----:B------:R0:W2:Y:S02]  /*21ea0*/  LDG.E R6, desc[UR42][R2.64] ;  /* 0x0000002a02067981 */ /* 0x0000a4000c1e1900 */
[----:B0-----:R-:W-:Y:S01]  /*21eb0*/  MOV R2, RZ ;  /* 0x000000ff00027202 */ /* 0x001fe20000000f00 */
        /* <DEDUP_REMOVED lines=44> */
[----:B------:R-:W-:Y:S01]  /*22180*/  @!P1 IMAD.IADD R3, R3, 0x1, -R6 ;  /* 0x0000000103039824 */ /* 0x000fe200078e0a06 */
[----:B------:R-:W-:Y:S02]  /*22190*/  @!P1 IADD3 R2, R2, 0x1, RZ ;  /* 0x0000000102029810 */ /* 0x000fe40007ffe0ff */
        /* <DEDUP_REMOVED lines=10> */
.L_x_9714:
[----:B------:R-:W-:-:S05]  /*22240*/  LOP3.LUT R2, RZ, R2, RZ, 0x33, !PT ;  /* 0x00000002ff027212 */ /* 0x000fca00078e33ff */
[----:B------:R-:W-:Y:S01]  /*22250*/  IMAD.IADD R17, R17, 0x1, R2 ;  /* 0x0000000111117824 */ /* 0x000fe200078e0202 */
[----:B------:R-:W-:Y:S06]  /*22260*/  BRA `(.L_x_9715) ;  /* 0x00000000001c7947 */ /* 0x000fec0003800000 */
.L_x_9707:
[----:B------:R-:W-:Y:S01]  /*22270*/  UMOV UR4, URZ ;  /* 0x0000003f00047c82 */ /* 0x000fe20008000000 */
[----:B------:R-:W-:Y:S01]  /*22280*/  UMOV UR5, URZ ;  /* 0x0000003f00057c82 */ /* 0x000fe20008000000 */
[----:B------:R-:W-:Y:S01]  /*22290*/  ULDC UR6, c[0x0][0xc3c] ;  /* 0x00030f0000067ab9 */ /* 0x000fe20000000800 */
[----:B------:R-:W-:Y:S02]  /*222a0*/  IMAD.MOV.U32 R16, RZ, RZ, R0 ;  /* 0x000000ffff107224 */ /* 0x000fe400078e0000 */
[----:B------:R-:W-:Y:S02]  /*222b0*/  IMAD.U32 R17, RZ, RZ, UR4 ;  /* 0x00000004ff117e24 */ /* 0x000fe4000f8e00ff */
[----:B------:R-:W-:Y:S02]  /*222c0*/  IMAD.U32 R18, RZ, RZ, UR5 ;  /* 0x00000005ff127e24 */ /* 0x000fe4000f8e00ff */
[----:B------:R-:W-:-:S07]  /*222d0*/  IMAD.U32 R19, RZ, RZ, UR6 ;  /* 0x00000006ff137e24 */ /* 0x000fce000f8e00ff */
.L_x_9715:
        /* <DEDUP_REMOVED lines=10> */
.L_x_9704:
[----:B------:R-:W-:Y:S02]  /*22380*/  ULDC UR4, c[0x0][0xc3c] ;  /* 0x00030f0000047ab9 */ /* 0x000fe40000000800 */
[----:B---3--:R-:W-:-:S13]  /*22390*/  ISETP.GE.AND P0, PT, R19, UR4, PT ;  /* 0x0000000413007c0c */ /* 0x008fda000bf06270 */
[----:B------:R-:W-:Y:S05]  /*223a0*/  @!P0 BRA `(.L_x_9716) ;  /* 0xffffff9800ec8947 */ /* 0x000fea000383ffff */
[----:B------:R-:W-:Y:S05]  /*223b0*/  BSYNC B8 ;  /* 0x0000000000087941 */ /* 0x000fea0003800000 */
.L_x_9613:
        /* <DEDUP_REMOVED lines=12> */
.L_x_9998:
[----:B------:R-:W-:Y:S05]  /*22480*/  BSYNC B0 ;  /* 0x0000000000007941 */ /* 0x000fea0003800000 */
.L_x_9717:
[----:B------:R-:W-:-:S03]  /*22490*/  UMOV UR4, 0xffffffff ;  /* 0xffffffff00047882 */ /* 0x000fc60000000000 */
[----:B------:R-:W-:Y:S05]  /*224a0*/  BRA.DIV UR4, `(.L_x_9719) ;  /* 0x0000007604047947 */ /* 0x000fea000b800000 */
[----:B-1----:R-:W1:Y:S02]  /*224b0*/  S2R R0, SR_TID.X ;  /* 0x0000000000007919 */ /* 0x002e640000002100 */
[----:B-1----:R-:W-:-:S04]  /*224c0*/  SHF.R.U32.HI R0, RZ, 0x5, R0 ;  /* 0x00000005ff007819 */ /* 0x002fc80000011600 */
[----:B------:R-:W-:-:S05]  /*224d0*/  LOP3.LUT R0, R0, 0x3, RZ, 0xc0, !PT ;  /* 0x0000000300007812 */ /* 0x000fca00078ec0ff */
[----:B------:R1:W3:Y:S02]  /*224e0*/  SHFL.IDX PT, R14, R0, RZ, 0x1f ;  /* 0x00001fff000e7589 */ /* 0x0002e400000e0000 */
.L_x_10001:
[----:B---3--:R-:W-:-:S13]  /*224f0*/  ISETP.NE.AND P0, PT, R14, RZ, PT ;  /* 0x000000ff0e00720c */ /* 0x008fda0003f05270 */
[----:B------:R-:W-:Y:S05]  /*22500*/  @P0 BRA `(.L_x_9369) ;  /* 0x0000000000880947 */ /* 0x000fea0003800000 */
[----:B------:R-:W-:-:S03]  /*22510*/  UMOV UR4, 0xffffffff ;  /* 0xffffffff00047882 */ /* 0x000fc60000000000 */
[----:B------:R-:W-:Y:S05]  /*22520*/  BRA.DIV UR4, `(.L_x_9720) ;  /* 0x0000007604187947 */ /* 0x000fea000b800000 */
[----:B------:R-:W-:-:S13]  /*22530*/  ELECT P6, URZ, PT ;  /* 0x00000000003f782f */ /* 0x000fda00038c0000 */
.L_x_10004:
[----:B------:R-:W-:Y:S05]  /*22540*/  @!P6 BRA `(.L_x_9369) ;  /* 0x000000000078e947 */ /* 0x000fea0003800000 */
[----:B------:R-:W-:-:S06]  /*22550*/  ULOP3.LUT UR4, UR36, 0x2, URZ, 0xfc, !UPT ;  /* 0x0000000224047892 */ /* 0x000fcc000f8efc3f */
[----:B-1----:R-:W-:-:S05]  /*22560*/  IMAD.U32 R0, RZ, RZ, UR4 ;  /* 0x00000004ff007e24 */ /* 0x002fca000f8e00ff */
[----:B------:R-:W-:-:S13]  /*22570*/  ISETP.NE.AND P0, PT, R0, 0x3, PT ;  /* 0x000000030000780c */ /* 0x000fda0003f05270 */
[----:B------:R-:W-:Y:S05]  /*22580*/  @!P0 BRA `(.L_x_9721) ;  /* 0x0000000000048947 */ /* 0x000fea0003800000 */
[----:B------:R-:W-:Y:S01]  /*22590*/  BPT.TRAP 0x1 ;  /* 0x000000040000795c */ /* 0x000fe20000300000 */
.L_x_9721:
[C---:B------:R-:W-:Y:S01]  /*225a0*/  IMAD R5, R25.reuse, 0x8, R4 ;  /* 0x0000000819057824 */ /* 0x040fe200078e0204 */
[----:B------:R-:W-:Y:S02]  /*225b0*/  SHF.L.U32 R0, R28, 0x1f, RZ ;  /* 0x0000001f1c007819 */ /* 0x000fe400000006ff */
[----:B------:R-:W-:Y:S02]  /*225c0*/  IADD3 R25, R25, 0x1, RZ ;  /* 0x0000000119197810 */ /* 0x000fe40007ffe0ff */
[----:B------:R-:W1:Y:S02]  /*225d0*/  SYNCS.PHASECHK.TRANS64.TRYWAIT P1, [R5+URZ+0x28840], R0 ;  /* 0x02884000050075a7 */ /* 0x000e64000802017f */
[----:B------:R-:W-:-:S04]  /*225e0*/  ISETP.NE.AND P2, PT, R25, 0x2, PT ;  /* 0x000000021900780c */ /* 0x000fc80003f45270 */
[----:B------:R-:W-:Y:S01]  /*225f0*/  SEL R3, RZ, 0x1, P2 ;  /* 0x00000001ff037807 */ /* 0x000fe20001000000 */
[----:B-1----:R-:W-:Y:S08]  /*22600*/  @!P1 BRA `(.L_x_9722) ;  /* 0x0000007400009947 */ /* 0x002ff00003800000 */
.L_x_10005:
[----:B------:R-:W-:Y:S02]  /*22610*/  SEL R25, R25, RZ, P2 ;  /* 0x000000ff19197207 */ /* 0x000fe40001000000 */
[----:B------:R-:W-:Y:S01]  /*22620*/  LOP3.LUT R2, R28, R3, RZ, 0x3c, !PT ;  /* 0x000000031c027212 */ /* 0x000fe200078e3cff */
[----:B------:R-:W-:Y:S06]  /*22630*/  @!P0 BRA `(.L_x_9723) ;  /* 0x0000000000048947 */ /* 0x000fec0003800000 */
[----:B------:R-:W-:Y:S01]  /*22640*/  BPT.TRAP 0x1 ;  /* 0x000000040000795c */ /* 0x000fe20000300000 */
.L_x_9723:
[----:B------:R-:W-:Y:S01]  /*22650*/  IMAD R25, R25, 0x8, R4 ;  /* 0x0000000819197824 */ /* 0x000fe200078e0204 */
[----:B------:R-:W-:-:S04]  /*22660*/  SHF.L.U32 R2, R2, 0x1f, RZ ;  /* 0x0000001f02027819 */ /* 0x000fc800000006ff */
[----:B------:R-:W3:Y:S02]  /*22670*/  SYNCS.PHASECHK.TRANS64.TRYWAIT P1, [R25+URZ+0x28840], R2 ;  /* 0x02884002190075a7 */ /* 0x000ee4000802017f */
[----:B---3--:R-:W-:Y:S05]  /*22680*/  @!P1 BRA `(.L_x_9724) ;  /* 0x0000007000f49947 */ /* 0x008fea0003800000 */
.L_x_10006:
[----:B------:R-:W-:Y:S05]  /*22690*/  @!P0 BRA `(.L_x_9725) ;  /* 0x0000000000048947 */ /* 0x000fea0003800000 */
[----:B------:R-:W-:Y:S01]  /*226a0*/  BPT.TRAP 0x1 ;  /* 0x000000040000795c */ /* 0x000fe20000300000 */
.L_x_9725:
[----:B------:R-:W4:Y:S02]  /*226b0*/  SYNCS.PHASECHK.TRANS64.TRYWAIT P1, [R5+URZ+0x28860], R0 ;  /* 0x02886000050075a7 */ /* 0x000f24000802017f */
[----:B----4-:R-:W-:Y:S05]  /*226c0*/  @!P1 BRA `(.L_x_9726) ;  /* 0x0000007000f89947 */ /* 0x010fea0003800000 */
.L_x_10007:
[----:B------:R-:W-:Y:S05]  /*226d0*/  @!P0 BRA `(.L_x_9727) ;  /* 0x0000000000048947 */ /* 0x000fea0003800000 */
[----:B------:R-:W-:Y:S01]  /*226e0*/  BPT.TRAP 0x1 ;  /* 0x000000040000795c */ /* 0x000fe20000300000 */
.L_x_9727:
[----:B------:R0:W0:Y:S02]  /*226f0*/  SYNCS.PHASECHK.TRANS64.TRYWAIT P0, [R25+URZ+0x28860], R2 ;  /* 0x02886002190075a7 */ /* 0x000024000800017f */
[----:B0-----:R-:W-:Y:S05]  /*22700*/  @!P0 NANOSLEEP.SYNCS 0x989680 ;  /* 0x009896800000895d */ /* 0x001fea0003900000 */
[----:B------:R-:W0:Y:S02]  /*22710*/  @!P0 SYNCS.PHASECHK.TRANS64 P0, [R25+URZ+0x28860], R2 ;  /* 0x02886002190085a7 */ /* 0x000e24000800007f */
[----:B0-----:R-:W-:Y:S05]  /*22720*/  @!P0 BRA `(.L_x_9727) ;  /* 0xfffffffc00f08947 */ /* 0x001fea000383ffff */
.L_x_9369:
[----:B------:R-:W-:Y:S05]  /*22730*/  BSYNC B9 ;  /* 0x0000000000097941 */ /* 0x000fea0003800000 */
.L_x_9366:
[----:B------:R-:W-:Y:S05]  /*22740*/  EXIT ;  /* 0x000000000000794d */ /* 0x000fea0003800000 */
.L_x_9393:
[----:B0-----:R0:W1:Y:S02]  /*22750*/  SYNCS.PHASECHK.TRANS64.TRYWAIT P6, [R89+URZ+0x28890], R100 ;  /* 0x02889064590075a7 */ /* 0x00106400080c017f */
[----:B-1----:R-:W-:Y:S05]  /*22760*/  @!P6 NANOSLEEP.SYNCS 0x989680 ;  /* 0x009896800000e95d */ /* 0x002fea0003900000 */
[----:B------:R-:W1:Y:S02]  /*22770*/  @!P6 SYNCS.PHASECHK.TRANS64 P6, [R89+URZ+0x28890], R100 ;  /* 0x028890645900e5a7 */ /* 0x000e6400080c007f */
[----:B-1----:R-:W-:Y:S05]  /*22780*/  @!P6 BRA `(.L_x_9393) ;  /* 0xfffffffc00f0e947 */ /* 0x002fea000383ffff */
[----:B------:R-:W-:Y:S05]  /*22790*/  BRA `(.L_x_9728) ;  /* 0xfffffe0c003c7947 */ /* 0x000fea000383ffff */
.L_x_9394:
        /* <DEDUP_REMOVED lines=8> */
.L_x_9730:
[----:B------:R-:W-:Y:S05]  /*22820*/  BSYNC B1 ;  /* 0x0000000000017941 */ /* 0x000fea0003800000 */
.L_x_9729:
        /* <DEDUP_REMOVED lines=8> */
.L_x_9731:
[----:B------:R-:W-:Y:S01]  /*228b0*/  IMAD.MOV.U32 R103, RZ, RZ, R14 ;  /* 0x000000ffff677224 */ /* 0x000fe200078e000e */
[----:B------:R-:W-:Y:S06]  /*228c0*/  BRA `(.L_x_9732) ;  /* 0xfffffe0c00047947 */ /* 0x000fec000383ffff */
.L_x_9403:
        /* <DEDUP_REMOVED lines=8> */
.L_x_9734:
[----:B------:R-:W-:Y:S05]  /*22950*/  BSYNC B1 ;  /* 0x0000000000017941 */ /* 0x000fea0003800000 */
.L_x_9733:
        /* <DEDUP_REMOVED lines=8> */
.L_x_9735:
[----:B------:R-:W-:Y:S01]  /*229e0*/  IMAD.MOV.U32 R69, RZ, RZ, R14 ;  /* 0x000000ffff457224 */ /* 0x000fe200078e000e */
[----:B------:R-:W-:Y:S06]  /*229f0*/  BRA `(.L_x_9736) ;  /* 0xfffffe1000987947 */ /* 0x000fec000383ffff */
.L_x_9412:
        /* <DEDUP_REMOVED lines=8> */
.L_x_9738:
[----:B------:R-:W-:Y:S05]  /*22a80*/  BSYNC B1 ;  /* 0x0000000000017941 */ /* 0x000fea0003800000 */
.L_x_9737:
        /* <DEDUP_REMOVED lines=8> */
.L_x_9739:
[----:B------:R-:W-:Y:S01]  /*22b10*/  IMAD.MOV.U32 R61, RZ, RZ, R14 ;  /* 0x000000ffff3d7224 */ /* 0x000fe200078e000e */
[----:B------:R-:W-:Y:S06]  /*22b20*/  BRA `(.L_x_9740) ;  /* 0xfffffe18002c7947 */ /* 0x000fec000383ffff */
.L_x_9421:
        /* <DEDUP_REMOVED lines=8> */
.L_x_9742:
[----:B------:R-:W-:Y:S05]  /*22bb0*/  BSYNC B1 ;  /* 0x0000000000017941 */ /* 0x000fea0003800000 */
.L_x_9741:
        /* <DEDUP_REMOVED lines=8> */
.L_x_9743:
[----:B------:R-:W-:Y:S01]  /*22c40*/  IMAD.MOV.U32 R51, RZ, RZ, R14 ;  /* 0x000000ffff337224 */ /* 0x000fe200078e000e */
[----:B------:R-:W-:Y:S06]  /*22c50*/  BRA `(.L_x_9744) ;  /* 0xfffffe1c00bc7947 */ /* 0x000fec000383ffff */
.L_x_9433:
[----:B-1----:R1:W2:Y:S02]  /*22c60*/  SYNCS.PHASECHK.TRANS64.TRYWAIT P4, [R89+URZ+0x28890], R100 ;  /* 0x02889064590075a7 */ /* 0x0022a4000808017f */
[----:B--2---:R-:W-:Y:S05]  /*22c70*/  @!P4 NANOSLEEP.SYNCS 0x989680 ;  /* 0x009896800000c95d */ /* 0x004fea0003900000 */
[----:B------:R-:W2:Y:S02]  /*22c80*/  @!P4 SYNCS.PHASECHK.TRANS64 P4, [R89+URZ+0x28890], R100 ;  /* 0x028890645900c5a7 */ /* 0x000ea4000808007f */
[----:B--2---:R-:W-:Y:S05]  /*22c90*/  @!P4 BRA `(.L_x_9433) ;  /* 0xfffffffc00f0c947 */ /* 0x004fea000383ffff */
[----:B------:R-:W-:Y:S05]  /*22ca0*/  BRA `(.L_x_9745) ;  /* 0xfffffe2c00f47947 */ /* 0x000fea000383ffff */
.L_x_9434:
        /* <DEDUP_REMOVED lines=8> */
.L_x_9747:
[----:B------:R-:W-:Y:S05]  /*22d30*/  BSYNC B1 ;  /* 0x0000000000017941 */ /* 0x000fea0003800000 */
.L_x_9746:
        /* <DEDUP_REMOVED lines=8> */
.L_x_9748:
[----:B------:R-:W-:Y:S01]  /*22dc0*/  IMAD.MOV.U32 R104, RZ, RZ, R14 ;  /* 0x000000ffff687224 */ /* 0x000fe200078e000e */
[----:B------:R-:W-:Y:S06]  /*22dd0*/  BRA `(.L_x_9749) ;  /* 0xfffffe2c00c07947 */ /* 0x000fec000383ffff */
.L_x_9439:
[----:B------:R-:W-:Y:S01]  /*22de0*/  BSSY B1, `(.L_x_9750) ;  /* 0x0000008000017945 */ /* 0x000fe20003800000 */
[----:B----4-:R-:W-:Y:S01]  /*22df0*/  MOV R13, R101 ;  /* 0x00000065000d7202 */ /* 0x010fe20000000f00 */
[----:B------:R-:W-:Y:S02]  /*22e00*/  IMAD.MOV.U32 R12, RZ, RZ, 0x1 ;  /* 0x00000001ff0c7424 */ /* 0x000fe400078e00ff */
[----:B------:R-:W-:Y:S02]  /*22e10*/  IMAD.MOV.U32 R11, RZ, RZ, 0x181f ;  /* 0x0000181fff0b7424 */ /* 0x000fe400078e00ff */
[----:B------:R-:W-:-:S07]  /*22e20*/  IMAD.MOV.U32 R15, RZ, RZ, -0x1 ;  /* 0xffffffffff0f7424 */ /* 0x000fce00078e00ff */
[----:B0123--:R-:W-:Y:S05]  /*22e30*/  WARPSYNC.COLLECTIVE R15, `(.L_x_9751) ;  /* 0x000000000f087348 */ /* 0x00ffea0003c00000 */
[----:B------:R4:W0:Y:S02]  /*22e40*/  SHFL.IDX P6, R14, R13, R12, R11 ;  /* 0x0000000c0d0e7389 */ /* 0x00082400000c000b */
[----:B01234-:R-:W-:Y:S01]  /*22e50*/  ENDCOLLECTIVE ;  /* 0x000000000000791b */ /* 0x01ffe20003800000 */
.L_x_9751:
[----:B------:R-:W-:Y:S05]  /*22e60*/  BSYNC B1 ;  /* 0x0000000000017941 */ /* 0x000fea0003800000 */
.L_x_9750:
        /* <DEDUP_REMOVED lines=8> */
.L_x_9752:
[----:B------:R-:W-:Y:S01]  /*22ef0*/  IMAD.MOV.U32 R46, RZ, RZ, R14 ;  /* 0x000000ffff2e7224 */ /* 0x000fe200078e000e */
[----:B------:R-:W-:Y:S06]  /*22f00*/  BRA `(.L_x_9753) ;  /* 0xfffffe3400747947 */ /* 0x000fec000383ffff */
.L_x_9444:
        /* <DEDUP_REMOVED lines=8> */
.L_x_9755:
[----:B------:R-:W-:Y:S05]  /*22f90*/  BSYNC B1 ;  /* 0x0000000000017941 */ /* 0x000fea0003800000 */
.L_x_9754:
        /* <DEDUP_REMOVED lines=8> */
.L_x_9756:
[----:B------:R-:W-:Y:S01]  /*23020*/  IMAD.MOV.U32 R46, RZ, RZ, R14 ;  /* 0x000000ffff2e7224 */ /* 0x000fe200078e000e */
[----:B------:R-:W-:Y:S06]  /*23030*/  BRA `(.L_x_9757) ;  /* 0xfffffe3c00287947 */ /* 0x000fec000383ffff */
.L_x_9449:
        /* <DEDUP_REMOVED lines=8> */
.L_x_9759:
[----:B------:R-:W-:Y:S05]  /*230c0*/  BSYNC B1 ;  /* 0x0000000000017941 */ /* 0x000fea0003800000 */
.L_x_9758:
        /* <DEDUP_REMOVED lines=8> */
.L_x_9760:
[----:B------:R-:W-:Y:S01]  /*23150*/  IMAD.MOV.U32 R106, RZ, RZ, R14 ;  /* 0x000000ffff6a7224 */ /* 0x000fe200078e000e */
[----:B------:R-:W-:Y:S06]  /*23160*/  BRA `(.L_x_9761) ;  /* 0xfffffe4000e47947 */ /* 0x000fec000383ffff */
.L_x_9454:
[----:B0-----:R0:W1:Y:S02]  /*23170*/  SYNCS.PHASECHK.TRANS64.TRYWAIT P3, [R89+URZ+0x28890], R100 ;  /* 0x02889064590075a7 */ /* 0x001064000806017f */
[----:B-1----:R-:W-:Y:S05]  /*23180*/  @!P3 NANOSLEEP.SYNCS 0x989680 ;  /* 0x009896800000b95d */ /* 0x002fea0003900000 */
[----:B------:R-:W1:Y:S02]  /*23190*/  @!P3 SYNCS.PHASECHK.TRANS64 P3, [R89+URZ+0x28890], R100 ;  /* 0x028890645900b5a7 */ /* 0x000e64000806007f */
[----:B-1----:R-:W-:Y:S05]  /*231a0*/  @!P3 BRA `(.L_x_9454) ;  /* 0xfffffffc00f0b947 */ /* 0x002fea000383ffff */
[----:B------:R-:W-:Y:S05]  /*231b0*/  BRA `(.L_x_9762) ;  /* 0xfffffe4800ec7947 */ /* 0x000fea000383ffff */
.L_x_9455:
        /* <DEDUP_REMOVED lines=8> */
.L_x_9764:
[----:B------:R-:W-:Y:S05]  /*23240*/  BSYNC B1 ;  /* 0x0000000000017941 */ /* 0x000fea0003800000 */
.L_x_9763:
        /* <DEDUP_REMOVED lines=8> */
.L_x_9765:
[----:B------:R-:W-:Y:S05]  /*232d0*/  BRA `(.L_x_9766) ;  /* 0xfffffe4c000c7947 */ /* 0x000fea000383ffff */
.L_x_9458:
        /* <DEDUP_REMOVED lines=8> */
.L_x_9768:
[----:B------:R-:W-:Y:S05]  /*23360*/  BSYNC B1 ;  /* 0x0000000000017941 */ /* 0x000fea0003800000 */
.L_x_9767:
        /* <DEDUP_REMOVED lines=8> */
.L_x_9769:
[----:B------:R-:W-:Y:S05]  /*233f0*/  BRA `(.L_x_9770) ;  /* 0xfffffe4c000c7947 */ /* 0x000fea000383ffff */
.L_x_9461:
        /* <DEDUP_REMOVED lines=8> */
.L_x_9772:
[----:B------:R-:W-:Y:S05]  /*23480*/  BSYNC B1 ;  /* 0x0000000000017941 */ /* 0x000fea0003800000 */
.L_x_9771:
        /* <DEDUP_REMOVED lines=8> */
.L_x_9773:
[----:B------:R-:W-:Y:S05]  /*23510*/  BRA `(.L_x_9774) ;  /* 0xfffffe4c00107947 */ /* 0x000fea000383ffff */
.L_x_9464:
        /* <DEDUP_REMOVED lines=8> */
.L_x_9776:
[----:B------:R-:W-:Y:S05]  /*235a0*/  BSYNC B1 ;  /* 0x0000000000017941 */ /* 0x000fea0003800000 */
.L_x_9775:
[----:B------:R-:W-:Y:S01]  /*235b0*/  IMAD.MOV.U32 R13, RZ, RZ, R44 ;  /* 0x000000ffff0d7224 */ /* 0x000fe200078e002c */
[----:B------:R-:W-:Y:S01]  /*235c0*/  MOV R15, 0xffffffff ;  /* 0xffffffff000f7802 */ /* 0x000fe20000000f00 */
[----:B------:R-:W-:Y:S02]  /*235d0*/  IMAD.MOV.U32 R12, RZ, RZ, 0x3 ;  /* 0x00000003ff0c7424 */ /* 0x000fe400078e00ff */
[----:B------:R-:W-:Y:S02]  /*235e0*/  IMAD.MOV.U32 R11, RZ, RZ, 0x181f ;  /* 0x0000181fff0b7424 */ /* 0x000fe400078e00ff */
[----:B------:R-:W-:-:S07]  /*235f0*/  IMAD.MOV.U32 R41, RZ, RZ, R14 ;  /* 0x000000ffff297224 */ /* 0x000fce00078e000e */
[----:B------:R-:W-:Y:S05]  /*23600*/  WARPSYNC.COLLECTIVE R15, `(.L_x_9777) ;  /* 0x000000000f087348 */ /* 0x000fea0003c00000 */
[----:B------:R0:W1:Y:S02]  /*23610*/  SHFL.IDX P6, R14, R13, R12, R11 ;  /* 0x0000000c0d0e7389 */ /* 0x00006400000c000b */
[----:B01----:R-:W-:Y:S01]  /*23620*/  ENDCOLLECTIVE ;  /* 0x000000000000791b */ /* 0x003fe20003800000 */
.L_x_9777:
[----:B------:R-:W-:Y:S05]  /*23630*/  BRA `(.L_x_9778) ;  /* 0xfffffe4c00147947 */ /* 0x000fea000383ffff */
.L_x_9468:
[----:B------:R0:W0:Y:S02]  /*23640*/  SYNCS.PHASECHK.TRANS64.TRYWAIT P4, [R89+URZ+0x288b0], R100 ;  /* 0x0288b064590075a7 */ /* 0x000024000808017f */
[----:B0-----:R-:W-:Y:S05]  /*23650*/  @!P4 NANOSLEEP.SYNCS 0x989680 ;  /* 0x009896800000c95d */ /* 0x001fea0003900000 */
[----:B------:R-:W0:Y:S02]  /*23660*/  @!P4 SYNCS.PHASECHK.TRANS64 P4, [R89+URZ+0x288b0], R100 ;  /* 0x0288b0645900c5a7 */ /* 0x000e24000808007f */
[----:B0-----:R-:W-:Y:S05]  /*23670*/  @!P4 BRA `(.L_x_9468) ;  /* 0xfffffffc00f0c947 */ /* 0x001fea000383ffff */
[----:B------:R-:W-:Y:S05]  /*23680*/  BRA `(.L_x_9779) ;  /* 0xfffffe4c00907947 */ /* 0x000fea000383ffff */
.L_x_9482:
[----:B------:R-:W0:Y:S01]  /*23690*/  S2R R5, SR_TID.X ;  /* 0x0000000000057919 */ /* 0x000e220000002100 */
[----:B------:R-:W-:Y:S01]  /*236a0*/  BSSY B0, `(.L_x_9780) ;  /* 0x000000c000007945 */ /* 0x000fe20003800000 */
[----:B------:R-:W-:Y:S02]  /*236b0*/  IMAD.MOV.U32 R12, RZ, RZ, RZ ;  /* 0x000000ffff0c7224 */ /* 0x000fe400078e00ff */
[----:B------:R-:W-:Y:S02]  /*236c0*/  IMAD.MOV.U32 R11, RZ, RZ, 0x1f ;  /* 0x0000001fff0b7424 */ /* 0x000fe400078e00ff */
[----:B------:R-:W-:Y:S02]  /*236d0*/  IMAD.MOV.U32 R15, RZ, RZ, -0x1 ;  /* 0xffffffffff0f7424 */ /* 0x000fe400078e00ff */
[----:B0-----:R-:W-:-:S05]  /*236e0*/  VIADD R5, R5, 0xffffff80 ;  /* 0xffffff8005057836 */ /* 0x001fca0000000000 */
[----:B------:R-:W-:-:S04]  /*236f0*/  SHF.R.S32.HI R4, RZ, 0x1f, R5 ;  /* 0x0000001fff047819 */ /* 0x000fc80000011405 */
[----:B------:R-:W-:-:S04]  /*23700*/  LEA.HI R4, R4, R5, RZ, 0x7 ;  /* 0x0000000504047211 */ /* 0x000fc800078f38ff */
[----:B------:R-:W-:-:S05]  /*23710*/  SHF.R.S32.HI R4, RZ, 0x7, R4 ;  /* 0x00000007ff047819 */ /* 0x000fca0000011404 */
[----:B--2---:R-:W-:-:S07]  /*23720*/  IMAD.MOV.U32 R13, RZ, RZ, R4 ;  /* 0x000000ffff0d7224 */ /* 0x004fce00078e0004 */
[----:B-1---5:R-:W-:Y:S05]  /*23730*/  WARPSYNC.COLLECTIVE R15, `(.L_x_9781) ;  /* 0x000000000f087348 */ /* 0x022fea0003c00000 */
[----:B------:R0:W2:Y:S02]  /*23740*/  SHFL.IDX P6, R14, R13, R12, R11 ;  /* 0x0000000c0d0e7389 */ /* 0x0000a400000c000b */
[----:B012--5:R-:W-:Y:S01]  /*23750*/  ENDCOLLECTIVE ;  /* 0x000000000000791b */ /* 0x027fe20003800000 */
.L_x_9781:
[----:B------:R-:W-:Y:S05]  /*23760*/  BSYNC B0 ;  /* 0x0000000000007941 */ /* 0x000fea0003800000 */
.L_x_9780:
[----:B------:R-:W-:Y:S01]  /*23770*/  IMAD.MOV.U32 R191, RZ, RZ, R14 ;  /* 0x000000ffffbf7224 */ /* 0x000fe200078e000e */
[----:B------:R-:W-:Y:S06]  /*23780*/  BRA `(.L_x_9782) ;  /* 0xfffffe5800747947 */ /* 0x000fec000383ffff */
.L_x_9492:
        /* <DEDUP_REMOVED lines=8> */
.L_x_9784:
[----:B------:R-:W-:Y:S05]  /*23810*/  BSYNC B1 ;  /* 0x0000000000017941 */ /* 0x000fea0003800000 */
.L_x_9783:
[----:B------:R-:W-:Y:S01]  /*23820*/  IMAD.MOV.U32 R13, RZ, RZ, R5 ;  /* 0x000000ffff0d7224 */ /* 0x000fe200078e0005 */
[----:B------:R-:W-:Y:S01]  /*23830*/  MOV R12, RZ ;  /* 0x000000ff000c7202 */ /* 0x000fe20000000f00 */
[----:B------:R-:W-:Y:S02]  /*23840*/  IMAD.MOV.U32 R11, RZ, RZ, 0x181f ;  /* 0x0000181fff0b7424 */ /* 0x000fe400078e00ff */
[----:B------:R-:W-:Y:S02]  /*23850*/  IMAD.MOV.U32 R15, RZ, RZ, -0x1 ;  /* 0xffffffffff0f7424 */ /* 0x000fe400078e00ff */
[----:B------:R-:W-:-:S07]  /*23860*/  IMAD.MOV.U32 R0, RZ, RZ, R14 ;  /* 0x000000ffff007224 */ /* 0x000fce00078e000e */
[----:B------:R-:W-:Y:S05]  /*23870*/  WARPSYNC.COLLECTIVE R15, `(.L_x_9785) ;  /* 0x000000000f087348 */ /* 0x000fea0003c00000 */
[----:B------:R0:W1:Y:S02]  /*23880*/  SHFL.IDX P6, R14, R13, R12, R11 ;  /* 0x0000000c0d0e7389 */ /* 0x00006400000c000b */
[----:B01----:R-:W-:Y:S01]  /*23890*/  ENDCOLLECTIVE ;  /* 0x000000000000791b */ /* 0x003fe20003800000 */
.L_x_9785:
[----:B------:R-:W-:Y:S02]  /*238a0*/  IMAD.MOV.U32 R13, RZ, RZ, R8 ;  /* 0x000000ffff0d7224 */ /* 0x000fe400078e0008 */
[----:B------:R-:W-:-:S07]  /*238b0*/  IMAD.MOV.U32 R3, RZ, RZ, R14 ;  /* 0x000000ffff037224 */ /* 0x000fce00078e000e */
[----:B------:R-:W-:Y:S05]  /*238c0*/  WARPSYNC.COLLECTIVE R15, `(.L_x_9786) ;  /* 0x000000000f087348 */ /* 0x000fea0003c00000 */
[----:B------:R0:W1:Y:S02]  /*238d0*/  SHFL.IDX P6, R14, R13, R12, R11 ;  /* 0x0000000c0d0e7389 */ /* 0x00006400000c000b */
[----:B01----:R-:W-:Y:S01]  /*238e0*/  ENDCOLLECTIVE ;  /* 0x000000000000791b */ /* 0x003fe20003800000 */
.L_x_9786:
[----:B------:R-:W-:Y:S02]  /*238f0*/  IMAD.MOV.U32 R13, RZ, RZ, R7 ;  /* 0x000000ffff0d7224 */ /* 0x000fe400078e0007 */
[----:B------:R-:W-:-:S07]  /*23900*/  IMAD.MOV.U32 R4, RZ, RZ, R14 ;  /* 0x000000ffff047224 */ /* 0x000fce00078e000e */
[----:B------:R-:W-:Y:S05]  /*23910*/  WARPSYNC.COLLECTIVE R15, `(.L_x_9787) ;  /* 0x000000000f087348 */ /* 0x000fea0003c00000 */
[----:B------:R0:W1:Y:S02]  /*23920*/  SHFL.IDX P6, R14, R13, R12, R11 ;  /* 0x0000000c0d0e7389 */ /* 0x00006400000c000b */
[----:B01----:R-:W-:Y:S01]  /*23930*/  ENDCOLLECTIVE ;  /* 0x000000000000791b */ /* 0x003fe20003800000 */
.L_x_9787:
[----:B------:R-:W-:Y:S05]  /*23940*/  BRA `(.L_x_9788) ;  /* 0xfffffe5c00d07947 */ /* 0x000fea000383ffff */
.L_x_9495:
[----:B------:R-:W-:Y:S01]  /*23950*/  BSSY B1, `(.L_x_9789) ;  /* 0x0000008000017945 */ /* 0x000fe20003800000 */
[----:B0-----:R-:W-:Y:S02]  /*23960*/  IMAD.MOV.U32 R13, RZ, RZ, R6 ;  /* 0x000000ffff0d7224 */ /* 0x001fe400078e0006 */
[----:B------:R-:W-:Y:S02]  /*23970*/  IMAD.MOV.U32 R12, RZ, RZ, 0x1 ;  /* 0x00000001ff0c7424 */ /* 0x000fe400078e00ff */
[----:B------:R-:W-:Y:S02]  /*23980*/  IMAD.MOV.U32 R11, RZ, RZ, 0x181f ;  /* 0x0000181fff0b7424 */ /* 0x000fe400078e00ff */
[----:B------:R-:W-:-:S07]  /*23990*/  IMAD.MOV.U32 R15, RZ, RZ, -0x1 ;  /* 0xffffffffff0f7424 */ /* 0x000fce00078e00ff */
[----:B------:R-:W-:Y:S05]  /*239a0*/  WARPSYNC.COLLECTIVE R15, `(.L_x_9790) ;  /* 0x000000000f087348 */ /* 0x000fea0003c00000 */
[----:B------:R0:W1:Y:S02]  /*239b0*/  SHFL.IDX P6, R14, R13, R12, R11 ;  /* 0x0000000c0d0e7389 */ /* 0x00006400000c000b */
[----:B01----:R-:W-:Y:S01]  /*239c0*/  ENDCOLLECTIVE ;  /* 0x000000000000791b */ /* 0x003fe20003800000 */
.L_x_9790:
[----:B------:R-:W-:Y:S05]  /*239d0*/  BSYNC B1 ;  /* 0x0000000000017941 */ /* 0x000fea0003800000 */
.L_x_9789:
        /* <DEDUP_REMOVED lines=8> */
.L_x_9791:
[----:B------:R-:W-:Y:S02]  /*23a60*/  IMAD.MOV.U32 R13, RZ, RZ, R8 ;  /* 0x000000ffff0d7224 */ /* 0x000fe400078e0008 */
[----:B------:R-:W-:-:S07]  /*23a70*/  IMAD.MOV.U32 R3, RZ, RZ, R14 ;  /* 0x000000ffff037224 */ /* 0x000fce00078e000e */
[----:B------:R-:W-:Y:S05]  /*23a80*/  WARPSYNC.COLLECTIVE R15, `(.L_x_9792) ;  /* 0x000000000f087348 */ /* 0x000fea0003c00000 */
[----:B------:R0:W1:Y:S02]  /*23a90*/  SHFL.IDX P6, R14, R13, R12, R11 ;  /* 0x0000000c0d0e7389 */ /* 0x00006400000c000b */
[----:B01----:R-:W-:Y:S01]  /*23aa0*/  ENDCOLLECTIVE ;  /* 0x000000000000791b */ /* 0x003fe20003800000 */
.L_x_9792:
[----:B------:R-:W-:Y:S02]  /*23ab0*/  IMAD.MOV.U32 R13, RZ, RZ, R7 ;  /* 0x000000ffff0d7224 */ /* 0x000fe400078e0007 */
[----:B------:R-:W-:-:S07]  /*23ac0*/  IMAD.MOV.U32 R4, RZ, RZ, R14 ;  /* 0x000000ffff047224 */ /* 0x000fce00078e000e */
[----:B------:R-:W-:Y:S05]  /*23ad0*/  WARPSYNC.COLLECTIVE R15, `(.L_x_9793) ;  /* 0x000000000f087348 */ /* 0x000fea0003c00000 */
[----:B------:R0:W1:Y:S02]  /*23ae0*/  SHFL.IDX P6, R14, R13, R12, R11 ;  /* 0x0000000c0d0e7389 */ /* 0x00006400000c000b */
[----:B01----:R-:W-:Y:S01]  /*23af0*/  ENDCOLLECTIVE ;  /* 0x000000000000791b */ /* 0x003fe20003800000 */
.L_x_9793:
[----:B------:R-:W-:Y:S05]  /*23b00*/  BRA `(.L_x_9794) ;  /* 0xfffffe60003c7947 */ /* 0x000fea000383ffff */
.L_x_9498:
[----:B------:R-:W-:Y:S01]  /*23b10*/  BSSY B1, `(.L_x_9795) ;  /* 0x0000008000017945 */ /* 0x000fe20003800000 */
[----:B0-----:R-:W-:Y:S02]  /*23b20*/  IMAD.MOV.U32 R13, RZ, RZ, R6 ;  /* 0x000000ffff0d7224 */ /* 0x001fe400078e0006 */
[----:B------:R-:W-:Y:S02]  /*23b30*/  IMAD.MOV.U32 R12, RZ, RZ, 0x2 ;  /* 0x00000002ff0c7424 */ /* 0x000fe400078e00ff */
[----:B------:R-:W-:Y:S02]  /*23b40*/  IMAD.MOV.U32 R11, RZ, RZ, 0x181f ;  /* 0x0000181fff0b7424 */ /* 0x000fe400078e00ff */
[----:B------:R-:W-:-:S07]  /*23b50*/  IMAD.MOV.U32 R15, RZ, RZ, -0x1 ;  /* 0xffffffffff0f7424 */ /* 0x000fce00078e00ff */
[----:B-1----:R-:W-:Y:S05]  /*23b60*/  WARPSYNC.COLLECTIVE R15, `(.L_x_9796) ;  /* 0x000000000f087348 */ /* 0x002fea0003c00000 */
[----:B------:R0:W2:Y:S02]  /*23b70*/  SHFL.IDX P6, R14, R13, R12, R11 ;  /* 0x0000000c0d0e7389 */ /* 0x0000a400000c000b */
[----:B012---:R-:W-:Y:S01]  /*23b80*/  ENDCOLLECTIVE ;  /* 0x000000000000791b */ /* 0x007fe20003800000 */
.L_x_9796:
[----:B------:R-:W-:Y:S05]  /*23b90*/  BSYNC B1 ;  /* 0x0000000000017941 */ /* 0x000fea0003800000 */
.L_x_9795:
        /* <DEDUP_REMOVED lines=8> */
.L_x_9797:
[----:B------:R-:W-:Y:S02]  /*23c20*/  IMAD.MOV.U32 R13, RZ, RZ, R8 ;  /* 0x000000ffff0d7224 */ /* 0x000fe400078e0008 */
[----:B------:R-:W-:-:S07]  /*23c30*/  IMAD.MOV.U32 R3, RZ, RZ, R14 ;  /* 0x000000ffff037224 */ /* 0x000fce00078e000e */
[----:B------:R-:W-:Y:S05]  /*23c40*/  WARPSYNC.COLLECTIVE R15, `(.L_x_9798) ;  /* 0x000000000f087348 */ /* 0x000fea0003c00000 */
[----:B------:R0:W1:Y:S02]  /*23c50*/  SHFL.IDX P6, R14, R13, R12, R11 ;  /* 0x0000000c0d0e7389 */ /* 0x00006400000c000b */
[----:B01----:R-:W-:Y:S01]  /*23c60*/  ENDCOLLECTIVE ;  /* 0x000000000000791b */ /* 0x003fe20003800000 */
.L_x_9798:
[----:B------:R-:W-:Y:S02]  /*23c70*/  IMAD.MOV.U32 R13, RZ, RZ, R7 ;  /* 0x000000ffff0d7224 */ /* 0x000fe400078e0007 */
[----:B------:R-:W-:-:S07]  /*23c80*/  IMAD.MOV.U32 R4, RZ, RZ, R14 ;  /* 0x000000ffff047224 */ /* 0x000fce00078e000e */
[----:B------:R-:W-:Y:S05]  /*23c90*/  WARPSYNC.COLLECTIVE R15, `(.L_x_9799) ;  /* 0x000000000f087348 */ /* 0x000fea0003c00000 */
[----:B------:R0:W1:Y:S02]  /*23ca0*/  SHFL.IDX P6, R14, R13, R12, R11 ;  /* 0x0000000c0d0e7389 */ /* 0x00006400000c000b */
[----:B01----:R-:W-:Y:S01]  /*23cb0*/  ENDCOLLECTIVE ;  /* 0x000000000000791b */ /* 0x003fe20003800000 */
.L_x_9799:
[----:B------:R-:W-:Y:S05]  /*23cc0*/  BRA `(.L_x_9800) ;  /* 0xfffffe6000a07947 */ /* 0x000fea000383ffff */
.L_x_9501:
[----:B------:R-:W-:Y:S01]  /*23cd0*/  BSSY B1, `(.L_x_9801) ;  /* 0x0000008000017945 */ /* 0x000fe20003800000 */
[----:B------:R-:W-:Y:S02]  /*23ce0*/  IMAD.MOV.U32 R13, RZ, RZ, R6 ;  /* 0x000000ffff0d7224 */ /* 0x000fe400078e0006 */
[----:B------:R-:W-:Y:S02]  /*23cf0*/  IMAD.MOV.U32 R12, RZ, RZ, 0x3 ;  /* 0x00000003ff0c7424 */ /* 0x000fe400078e00ff */
[----:B------:R-:W-:Y:S02]  /*23d00*/  IMAD.MOV.U32 R11, RZ, RZ, 0x181f ;  /* 0x0000181fff0b7424 */ /* 0x000fe400078e00ff */
[----:B------:R-:W-:-:S07]  /*23d10*/  IMAD.MOV.U32 R15, RZ, RZ, -0x1 ;  /* 0xffffffffff0f7424 */ /* 0x000fce00078e00ff */
[----:B--2---:R-:W-:Y:S05]  /*23d20*/  WARPSYNC.COLLECTIVE R15, `(.L_x_9802) ;  /* 0x000000000f087348 */ /* 0x004fea0003c00000 */
[----:B------:R0:W1:Y:S02]  /*23d30*/  SHFL.IDX P6, R14, R13, R12, R11 ;  /* 0x0000000c0d0e7389 */ /* 0x00006400000c000b */
[----:B012---:R-:W-:Y:S01]  /*23d40*/  ENDCOLLECTIVE ;  /* 0x000000000000791b */ /* 0x007fe20003800000 */
.L_x_9802:
[----:B------:R-:W-:Y:S05]  /*23d50*/  BSYNC B1 ;  /* 0x0000000000017941 */ /* 0x000fea0003800000 */
.L_x_9801:
        /* <DEDUP_REMOVED lines=8> */
.L_x_9803:
[----:B------:R-:W-:Y:S02]  /*23de0*/  IMAD.MOV.U32 R13, RZ, RZ, R8 ;  /* 0x000000ffff0d7224 */ /* 0x000fe400078e0008 */
[----:B------:R-:W-:-:S07]  /*23df0*/  IMAD.MOV.U32 R3, RZ, RZ, R14 ;  /* 0x000000ffff037224 */ /* 0x000fce00078e000e */
[----:B------:R-:W-:Y:S05]  /*23e00*/  WARPSYNC.COLLECTIVE R15, `(.L_x_9804) ;  /* 0x000000000f087348 */ /* 0x000fea0003c00000 */
[----:B------:R0:W1:Y:S02]  /*23e10*/  SHFL.IDX P6, R14, R13, R12, R11 ;  /* 0x0000000c0d0e7389 */ /* 0x00006400000c000b */
[----:B01----:R-:W-:Y:S01]  /*23e20*/  ENDCOLLECTIVE ;  /* 0x000000000000791b */ /* 0x003fe20003800000 */
.L_x_9804:
[----:B------:R-:W-:Y:S02]  /*23e30*/  IMAD.MOV.U32 R13, RZ, RZ, R7 ;  /* 0x000000ffff0d7224 */ /* 0x000fe400078e0007 */
[----:B------:R-:W-:-:S07]  /*23e40*/  IMAD.MOV.U32 R4, RZ, RZ, R14 ;  /* 0x000000ffff047224 */ /* 0x000fce00078e000e */
[----:B------:R-:W-:Y:S05]  /*23e50*/  WARPSYNC.COLLECTIVE R15, `(.L_x_9805) ;  /* 0x000000000f087348 */ /* 0x000fea0003c00000 */
[----:B------:R0:W1:Y:S02]  /*23e60*/  SHFL.IDX P6, R14, R13, R12, R11 ;  /* 0x0000000c0d0e7389 */ /* 0x00006400000c000b */
[----:B01----:R-:W-:Y:S01]  /*23e70*/  ENDCOLLECTIVE ;  /* 0x000000000000791b */ /* 0x003fe20003800000 */
.L_x_9805:
[----:B------:R-:W-:Y:S05]  /*23e80*/  BRA `(.L_x_9806) ;  /* 0xfffffe64000c7947 */ /* 0x000fea000383ffff */
.L_x_9505:
[----:B0-----:R0:W1:Y:S02]  /*23e90*/  SYNCS.PHASECHK.TRANS64.TRYWAIT P0, [R18+URZ+0x28800], R5 ;  /* 0x02880005120075a7 */ /* 0x001064000800017f */
[----:B-1----:R-:W-:Y:S05]  /*23ea0*/  @!P0 NANOSLEEP.SYNCS 0x989680 ;  /* 0x009896800000895d */ /* 0x002fea0003900000 */
[----:B------:R-:W1:Y:S02]  /*23eb0*/  @!P0 SYNCS.PHASECHK.TRANS64 P0, [R18+URZ+0x28800], R5 ;  /* 0x02880005120085a7 */ /* 0x000e64000800007f */
[----:B-1----:R-:W-:Y:S05]  /*23ec0*/  @!P0 BRA `(.L_x_9505) ;  /* 0xfffffffc00f08947 */ /* 0x002fea000383ffff */
[----:B------:R-:W-:Y:S05]  /*23ed0*/  BRA `(.L_x_9807) ;  /* 0xfffffe6400d07947 */ /* 0x000fea000383ffff */
.L_x_9521:
[----:B------:R-:W0:Y:S01]  /*23ee0*/  LDC R58, c[0x0][0x3f4] ;  /* 0x0000fd00ff3a7b82 */ /* 0x000e220000000800 */
[----:B------:R-:W-:Y:S01]  /*23ef0*/  BSSY B1, `(.L_x_9808) ;  /* 0x0000008000017945 */ /* 0x000fe20003800000 */
[----:B--2---:R-:W-:Y:S02]  /*23f00*/  IMAD.MOV.U32 R13, RZ, RZ, R35 ;  /* 0x000000ffff0d7224 */ /* 0x004fe400078e0023 */
[----:B------:R-:W-:Y:S02]  /*23f10*/  IMAD.MOV.U32 R12, RZ, RZ, RZ ;  /* 0x000000ffff0c7224 */ /* 0x000fe400078e00ff */
[----:B------:R-:W-:Y:S02]  /*23f20*/  IMAD.MOV.U32 R11, RZ, RZ, 0x181f ;  /* 0x0000181fff0b7424 */ /* 0x000fe400078e00ff */
[----:B------:R-:W-:-:S07]  /*23f30*/  IMAD.MOV.U32 R15, RZ, RZ, -0x1 ;  /* 0xffffffffff0f7424 */ /* 0x000fce00078e00ff */
[----:B01----:R-:W-:Y:S05]  /*23f40*/  WARPSYNC.COLLECTIVE R15, `(.L_x_9809) ;  /* 0x000000000f087348 */ /* 0x003fea0003c00000 */
[----:B------:R2:W3:Y:S02]  /*23f50*/  SHFL.IDX P6, R14, R13, R12, R11 ;  /* 0x0000000c0d0e7389 */ /* 0x0004e400000c000b */
[----:B0123--:R-:W-:Y:S01]  /*23f60*/  ENDCOLLECTIVE ;  /* 0x000000000000791b */ /* 0x00ffe20003800000 */
.L_x_9809:
[----:B------:R-:W-:Y:S05]  /*23f70*/  BSYNC B1 ;  /* 0x0000000000017941 */ /* 0x000fea0003800000 */
.L_x_9808:
[----:B------:R-:W-:Y:S01]  /*23f80*/  IMAD.MOV.U32 R13, RZ, RZ, R32 ;  /* 0x000000ffff0d7224 */ /* 0x000fe200078e0020 */
[----:B------:R-:W-:Y:S01]  /*23f90*/  MOV R12, RZ ;  /* 0x000000ff000c7202 */ /* 0x000fe20000000f00 */
[----:B------:R-:W-:Y:S01]  /*23fa0*/  IMAD.MOV.U32 R11, RZ, RZ, 0x181f ;  /* 0x0000181fff0b7424 */ /* 0x000fe200078e00ff */
[----:B------:R-:W-:Y:S01]  /*23fb0*/  ISETP.GE.AND P0, PT, R16, R58, PT ;  /* 0x0000003a1000720c */ /* 0x000fe20003f06270 */
[----:B------:R-:W-:Y:S02]  /*23fc0*/  IMAD.MOV.U32 R15, RZ, RZ, -0x1 ;  /* 0xffffffffff0f7424 */ /* 0x000fe400078e00ff */
[----:B------:R-:W-:Y:S02]  /*23fd0*/  IMAD.MOV.U32 R0, RZ, RZ, R14 ;  /* 0x000000ffff007224 */ /* 0x000fe400078e000e */
[----:B------:R-:W-:-:S08]  /*23fe0*/  IMAD R3, R194, R5, RZ ;  /* 0x00000005c2037224 */ /* 0x000fd000078e02ff */
[----:B------:R-:W-:Y:S05]  /*23ff0*/  WARPSYNC.COLLECTIVE R15, `(.L_x_9810) ;  /* 0x000000000f087348 */ /* 0x000fea0003c00000 */
[----:B------:R0:W1:Y:S02]  /*24000*/  SHFL.IDX P6, R14, R13, R12, R11 ;  /* 0x0000000c0d0e7389 */ /* 0x00006400000c000b */
[----:B01----:R-:W-:Y:S01]  /*24010*/  ENDCOLLECTIVE ;  /* 0x000000000000791b */ /* 0x003fe20003800000 */
.L_x_9810:
        /* <DEDUP_REMOVED lines=8> */
.L_x_9811:
        /* <DEDUP_REMOVED lines=9> */
.L_x_9812:
        /* <DEDUP_REMOVED lines=10> */
[----:B--2---:R-:W-:Y:S01]  /*241d0*/  @!P1 IMAD.MOV.U32 R49, RZ, RZ, R9 ;  /* 0x000000ffff319224 */ /* 0x004fe200078e0009 */
[----:B------:R-:W-:Y:S01]  /*241e0*/  @!P1 MOV R48, R8 ;  /* 0x0000000800309202 */ /* 0x000fe20000000f00 */
[----:B------:R-:W-:-:S02]  /*241f0*/  @!P1 IMAD.MOV.U32 R51, RZ, RZ, R11 ;  /* 0x000000ffff339224 */ /* 0x000fc400078e000b */
[----:B------:R-:W-:Y:S02]  /*24200*/  IMAD.MOV.U32 R12, RZ, RZ, R49 ;  /* 0x000000ffff0c7224 */ /* 0x000fe400078e0031 */
[----:B------:R-:W-:Y:S02]  /*24210*/  IMAD.MOV.U32 R11, RZ, RZ, 0x181f ;  /* 0x0000181fff0b7424 */ /* 0x000fe400078e00ff */
[----:B------:R-:W-:Y:S01]  /*24220*/  IMAD.MOV.U32 R0, RZ, RZ, R48 ;  /* 0x000000ffff007224 */ /* 0x000fe200078e0030 */
[----:B------:R-:W-:Y:S01]  /*24230*/  PRMT R79, R12, 0x7610, R79 ;  /* 0x000076100c4f7816 */ /* 0x000fe2000000004f */
[----:B------:R-:W-:Y:S02]  /*24240*/  IMAD.MOV.U32 R12, RZ, RZ, 0x1 ;  /* 0x00000001ff0c7424 */ /* 0x000fe400078e00ff */
[----:B------:R-:W-:Y:S01]  /*24250*/  @!P1 IMAD.MOV.U32 R50, RZ, RZ, R10 ;  /* 0x000000ffff329224 */ /* 0x000fe200078e000a */
[----:B------:R-:W-:Y:S01]  /*24260*/  PRMT R78, R0, 0x7610, R78 ;  /* 0x00007610004e7816 */ /* 0x000fe2000000004e */
[----:B------:R-:W-:-:S07]  /*24270*/  IMAD.MOV.U32 R24, RZ, RZ, R51 ;  /* 0x000000ffff187224 */ /* 0x000fce00078e0033 */
[----:B-----5:R-:W-:Y:S05]  /*24280*/  WARPSYNC.COLLECTIVE R15, `(.L_x_9813) ;  /* 0x000000000f087348 */ /* 0x020fea0003c00000 */
[----:B------:R0:W1:Y:S02]  /*24290*/  SHFL.IDX P6, R14, R13, R12, R11 ;  /* 0x0000000c0d0e7389 */ /* 0x00006400000c000b */
[----:B01---5:R-:W-:Y:S01]  /*242a0*/  ENDCOLLECTIVE ;  /* 0x000000000000791b */ /* 0x023fe20003800000 */
.L_x_9813:
[----:B------:R-:W-:Y:S01]  /*242b0*/  IMAD.MOV.U32 R10, RZ, RZ, R50 ;  /* 0x000000ffff0a7224 */ /* 0x000fe200078e0032 */
[----:B------:R-:W-:Y:S02]  /*242c0*/  PRMT R53, R24, 0x7610, R53 ;  /* 0x0000761018357816 */ /* 0x000fe40000000035 */
[----:B------:R-:W-:Y:S02]  /*242d0*/  CS2R R24, SRZ ;  /* 0x0000000000187805 */ /* 0x000fe4000001ff00 */
[----:B------:R-:W-:Y:S01]  /*242e0*/  PRMT R52, R10, 0x7610, R52 ;  /* 0x000076100a347816 */ /* 0x000fe20000000034 */
[----:B------:R-:W-:Y:S02]  /*242f0*/  @!P1 IMAD.MOV.U32 R38, RZ, RZ, R4 ;  /* 0x000000ffff269224 */ /* 0x000fe400078e0004 */
[----:B------:R-:W-:Y:S02]  /*24300*/  @!P1 IMAD.MOV.U32 R39, RZ, RZ, R5 ;  /* 0x000000ffff279224 */ /* 0x000fe400078e0005 */
[----:B------:R-:W-:-:S02]  /*24310*/  @!P1 IMAD.MOV.U32 R20, RZ, RZ, R6 ;  /* 0x000000ffff149224 */ /* 0x000fc400078e0006 */
[----:B------:R-:W-:Y:S02]  /*24320*/  IMAD.MOV.U32 R13, RZ, RZ, R32 ;  /* 0x000000ffff0d7224 */ /* 0x000fe400078e0020 */
[----:B------:R-:W-:Y:S02]  /*24330*/  @!P1 IMAD.MOV.U32 R21, RZ, RZ, R7 ;  /* 0x000000ffff159224 */ /* 0x000fe400078e0007 */
        /* <DEDUP_REMOVED lines=9> */
.L_x_9814:
        /* <DEDUP_REMOVED lines=8> */
.L_x_9815:
[----:B------:R-:W-:Y:S01]  /*24450*/  IMAD.MOV.U32 R13, RZ, RZ, R34 ;  /* 0x000000ffff0d7224 */ /* 0x000fe200078e0022 */
[----:B------:R-:W-:-:S07]  /*24460*/  MOV R9, R14 ;  /* 0x0000000e00097202 */ /* 0x000fce0000000f00 */
[----:B------:R-:W-:Y:S05]  /*24470*/  WARPSYNC.COLLECTIVE R15, `(.L_x_9816) ;  /* 0x000000000f087348 */ /* 0x000fea0003c00000 */
[----:B------:R0:W1:Y:S02]  /*24480*/  SHFL.IDX P6, R14, R13, R12, R11 ;  /* 0x0000000c0d0e7389 */ /* 0x00006400000c000b */
[----:B01----:R-:W-:Y:S01]  /*24490*/  ENDCOLLECTIVE ;  /* 0x000000000000791b */ /* 0x003fe20003800000 */
.L_x_9816:
[----:B------:R-:W-:Y:S05]  /*244a0*/  BRA `(.L_x_9817) ;  /* 0xfffffe8000187947 */ /* 0x000fea000383ffff */
.L_x_9524:
[----:B------:R-:W-:Y:S01]  /*244b0*/  BSSY B1, `(.L_x_9818) ;  /* 0x0000008000017945 */ /* 0x000fe20003800000 */
[----:B--2---:R-:W-:Y:S01]  /*244c0*/  IMAD.MOV.U32 R13, RZ, RZ, R35 ;  /* 0x000000ffff0d7224 */ /* 0x004fe200078e0023 */
[----:B------:R-:W-:Y:S01]  /*244d0*/  MOV R12, 0x2 ;  /* 0x00000002000c7802 */ /* 0x000fe20000000f00 */
[----:B------:R-:W-:Y:S02]  /*244e0*/  IMAD.MOV.U32 R11, RZ, RZ, 0x181f ;  /* 0x0000181fff0b7424 */ /* 0x000fe400078e00ff */
[----:B-1----:R-:W-:-:S07]  /*244f0*/  IMAD.MOV.U32 R15, RZ, RZ, -0x1 ;  /* 0xffffffffff0f7424 */ /* 0x002fce00078e00ff */
[----:B------:R-:W-:Y:S05]  /*24500*/  WARPSYNC.COLLECTIVE R15, `(.L_x_9819) ;  /* 0x000000000f087348 */ /* 0x000fea0003c00000 */
[----:B------:R0:W1:Y:S02]  /*24510*/  SHFL.IDX P6, R14, R13, R12, R11 ;  /* 0x0000000c0d0e7389 */ /* 0x00006400000c000b */
[----:B01----:R-:W-:Y:S01]  /*24520*/  ENDCOLLECTIVE ;  /* 0x000000000000791b */ /* 0x003fe20003800000 */
.L_x_9819:
[----:B------:R-:W-:Y:S05]  /*24530*/  BSYNC B1 ;  /* 0x0000000000017941 */ /* 0x000fea0003800000 */
.L_x_9818:
        /* <DEDUP_REMOVED lines=9> */
.L_x_9820:
[----:B------:R-:W-:Y:S01]  /*245d0*/  ISETP.GE.OR P1, PT, R10, R3, P0 ;  /* 0x000000030a00720c */ /* 0x000fe20000726670 */
[----:B------:R-:W-:-:S12]  /*245e0*/  IMAD.MOV.U32 R13, RZ, RZ, R33 ;  /* 0x000000ffff0d7224 */ /* 0x000fd800078e0021 */
[C---:B------:R-:W-:Y:S02]  /*245f0*/  @!P1 SHF.L.U32 R31, R16.reuse, 0x1, RZ ;  /* 0x00000001101f9819 */ /* 0x040fe400000006ff */
[----:B------:R-:W-:Y:S01]  /*24600*/  @!P1 SHF.L.U64.HI R29, R16, 0x1, R17 ;  /* 0x00000001101d9819 */ /* 0x000fe20000010211 */
[----:B------:R-:W-:-:S07]  /*24610*/  IMAD.MOV.U32 R8, RZ, RZ, R14 ;  /* 0x000000ffff087224 */ /* 0x000fce00078e000e */
[----:B------:R-:W-:Y:S05]  /*24620*/  WARPSYNC.COLLECTIVE R15, `(.L_x_9821) ;  /* 0x000000000f087348 */ /* 0x000fea0003c00000 */
[----:B------:R0:W1:Y:S02]  /*24630*/  SHFL.IDX P6, R14, R13, R12, R11 ;  /* 0x0000000c0d0e7389 */ /* 0x00006400000c000b */
[----:B01----:R-:W-:Y:S01]  /*24640*/  ENDCOLLECTIVE ;  /* 0x000000000000791b */ /* 0x003fe20003800000 */
.L_x_9821:
[----:B------:R-:W-:-:S05]  /*24650*/  @!P1 IADD3 R8, P2, R8, R31, RZ ;  /* 0x0000001f08089210 */ /* 0x000fca0007f5e0ff */
[----:B------:R-:W-:Y:S02]  /*24660*/  @!P1 IMAD.X R9, R0, 0x1, R29, P2 ;  /* 0x0000000100099824 */ /* 0x000fe400010e061d */
[----:B------:R-:W-:Y:S02]  /*24670*/  IMAD.MOV.U32 R13, RZ, RZ, R34 ;  /* 0x000000ffff0d7224 */ /* 0x000fe400078e0022 */
[----:B------:R-:W-:-:S07]  /*24680*/  IMAD.MOV.U32 R28, RZ, RZ, R14 ;  /* 0x000000ffff1c7224 */ /* 0x000fce00078e000e */
[----:B------:R-:W-:Y:S05]  /*24690*/  WARPSYNC.COLLECTIVE R15, `(.L_x_9822) ;  /* 0x000000000f087348 */ /* 0x000fea0003c00000 */
[----:B------:R0:W1:Y:S02]  /*246a0*/  SHFL.IDX P6, R14, R13, R12, R11 ;  /* 0x0000000c0d0e7389 */ /* 0x00006400000c000b */
[----:B01----:R-:W-:Y:S01]  /*246b0*/  ENDCOLLECTIVE ;  /* 0x000000000000791b */ /* 0x003fe20003800000 */
.L_x_9822:
        /* <DEDUP_REMOVED lines=9> */
[----:B------:R-:W-:Y:S02]  /*24750*/  CS2R R42, SRZ ;  /* 0x00000000002a7805 */ /* 0x000fe4000001ff00 */
[----:B0-----:R-:W-:Y:S01]  /*24760*/  MOV R15, 0xffffffff ;  /* 0xffffffff000f7802 */ /* 0x001fe20000000f00 */
        /* <DEDUP_REMOVED lines=12> */
.L_x_9823:
[----:B------:R-:W-:Y:S01]  /*24830*/  IMAD.MOV.U32 R9, RZ, RZ, R47 ;  /* 0x000000ffff097224 */ /* 0x000fe200078e002f */
[----:B------:R-:W-:Y:S01]  /*24840*/  PRMT R66, R0, 0x7610, R66 ;  /* 0x0000761000427816 */ /* 0x000fe20000000042 */
[----:B------:R-:W-:-:S03]  /*24850*/  IMAD.MOV.U32 R8, RZ, RZ, R46 ;  /* 0x000000ffff087224 */ /* 0x000fc600078e002e */
[----:B------:R-:W-:Y:S02]  /*24860*/  PRMT R55, R9, 0x7610, R55 ;  /* 0x0000761009377816 */ /* 0x000fe40000000037 */
[----:B------:R-:W-:Y:S01]  /*24870*/  PRMT R54, R8, 0x7610, R54 ;  /* 0x0000761008367816 */ /* 0x000fe20000000036 */
[----:B------:R-:W-:Y:S01]  /*24880*/  @!P1 IMAD.MOV.U32 R40, RZ, RZ, R28 ;  /* 0x000000ffff289224 */ /* 0x000fe200078e001c */
[----:B------:R-:W-:Y:S01]  /*24890*/  @!P1 MOV R43, R31 ;  /* 0x0000001f002b9202 */ /* 0x000fe20000000f00 */
[----:B------:R-:W-:Y:S02]  /*248a0*/  @!P1 IMAD.MOV.U32 R41, RZ, RZ, R29 ;  /* 0x000000ffff299224 */ /* 0x000fe400078e001d */
[----:B------:R-:W-:Y:S02]  /*248b0*/  @!P1 IMAD.MOV.U32 R42, RZ, RZ, R30 ;  /* 0x000000ffff2a9224 */ /* 0x000fe400078e001e */
[----:B------:R-:W-:Y:S02]  /*248c0*/  IMAD.MOV.U32 R13, RZ, RZ, R32 ;  /* 0x000000ffff0d7224 */ /* 0x000fe400078e0020 */
[----:B------:R-:W-:-:S02]  /*248d0*/  IMAD.MOV.U32 R8, RZ, RZ, R40 ;  /* 0x000000ffff087224 */ /* 0x000fc400078e0028 */
        /* <DEDUP_REMOVED lines=8> */
.L_x_9824:
[----:B------:R-:W-:Y:S02]  /*24960*/  PRMT R75, R10, 0x7610, R75 ;  /* 0x000076100a4b7816 */ /* 0x000fe4000000004b */
[----:B------:R-:W-:Y:S01]  /*24970*/  CS2R R8, SRZ ;  /* 0x0000000000087805 */ /* 0x000fe2000001ff00 */
[----:B------:R-:W-:Y:S02]  /*24980*/  IMAD.MOV.U32 R13, RZ, RZ, R33 ;  /* 0x000000ffff0d7224 */ /* 0x000fe400078e0021 */
[----:B------:R-:W-:-:S07]  /*24990*/  IMAD.MOV.U32 R32, RZ, RZ, R14 ;  /* 0x000000ffff207224 */ /* 0x000fce00078e000e */
[----:B------:R-:W-:Y:S05]  /*249a0*/  WARPSYNC.COLLECTIVE R15, `(.L_x_9825) ;  /* 0x000000000f087348 */ /* 0x000fea0003c00000 */
[----:B------:R0:W1:Y:S02]  /*249b0*/  SHFL.IDX P6, R14, R13, R12, R11 ;  /* 0x0000000c0d0e7389 */ /* 0x00006400000c000b */
[----:B01----:R-:W-:Y:S01]  /*249c0*/  ENDCOLLECTIVE ;  /* 0x000000000000791b */ /* 0x003fe20003800000 */
.L_x_9825:
[----:B------:R-:W-:Y:S02]  /*249d0*/  IMAD.MOV.U32 R13, RZ, RZ, R34 ;  /* 0x000000ffff0d7224 */ /* 0x000fe400078e0022 */
[----:B------:R-:W-:-:S07]  /*249e0*/  IMAD.MOV.U32 R33, RZ, RZ, R14 ;  /* 0x000000ffff217224 */ /* 0x000fce00078e000e */
[----:B------:R-:W-:Y:S05]  /*249f0*/  WARPSYNC.COLLECTIVE R15, `(.L_x_9826) ;  /* 0x000000000f087348 */ /* 0x000fea0003c00000 */
[----:B------:R0:W1:Y:S02]  /*24a00*/  SHFL.IDX P6, R14, R13, R12, R11 ;  /* 0x0000000c0d0e7389 */ /* 0x00006400000c000b */
[----:B01----:R-:W-:Y:S01]  /*24a10*/  ENDCOLLECTIVE ;  /* 0x000000000000791b */ /* 0x003fe20003800000 */
.L_x_9826:
[----:B------:R-:W-:-:S05]  /*24a20*/  IMAD.MOV.U32 R11, RZ, RZ, R43 ;  /* 0x000000ffff0b7224 */ /* 0x000fca00078e002b */
[----:B------:R-:W-:Y:S01]  /*24a30*/  PRMT R76, R11, 0x7610, R76 ;  /* 0x000076100b4c7816 */ /* 0x000fe2000000004c */
[----:B------:R-:W-:Y:S01]  /*24a40*/  IMAD.MOV.U32 R34, RZ, RZ, R14 ;  /* 0x000000ffff227224 */ /* 0x000fe200078e000e */
[----:B------:R-:W-:Y:S06]  /*24a50*/  BRA `(.L_x_9827) ;  /* 0xfffffe8000047947 */ /* 0x000fec000383ffff */
.L_x_9528:
[----:B0-----:R0:W1:Y:S02]  /*24a60*/  SYNCS.PHASECHK.TRANS64.TRYWAIT P4, [R18+URZ+0x28800], R29 ;  /* 0x0288001d120075a7 */ /* 0x001064000808017f */
[----:B-1----:R-:W-:Y:S05]  /*24a70*/  @!P4 NANOSLEEP.SYNCS 0x989680 ;  /* 0x009896800000c95d */ /* 0x002fea0003900000 */
[----:B------:R-:W1:Y:S02]  /*24a80*/  @!P4 SYNCS.PHASECHK.TRANS64 P4, [R18+URZ+0x28800], R29 ;  /* 0x0288001d1200c5a7 */ /* 0x000e64000808007f */
[----:B-1----:R-:W-:Y:S05]  /*24a90*/  @!P4 BRA `(.L_x_9528) ;  /* 0xfffffffc00f0c947 */ /* 0x002fea000383ffff */
[----:B------:R-:W-:Y:S05]  /*24aa0*/  BRA `(.L_x_9828) ;  /* 0xfffffe8000b87947 */ /* 0x000fea000383ffff */
.L_x_9538:
[----:B---3--:R3:W4:Y:S02]  /*24ab0*/  SYNCS.PHASECHK.TRANS64.TRYWAIT P1, [R0+URZ+0x28830], R3 ;  /* 0x02883003000075a7 */ /* 0x008724000802017f */
[----:B----4-:R-:W-:Y:S05]  /*24ac0*/  @!P1 NANOSLEEP.SYNCS 0x989680 ;  /* 0x009896800000995d */ /* 0x010fea0003900000 */
[----:B------:R-:W4:Y:S02]  /*24ad0*/  @!P1 SYNCS.PHASECHK.TRANS64 P1, [R0+URZ+0x28830], R3 ;  /* 0x02883003000095a7 */ /* 0x000f24000802007f */
[----:B----4-:R-:W-:Y:S05]  /*24ae0*/  @!P1 BRA `(.L_x_9538) ;  /* 0xfffffffc00f09947 */ /* 0x010fea000383ffff */
[----:B------:R-:W-:Y:S05]  /*24af0*/  BRA `(.L_x_9537) ;  /* 0xfffffe9c009c7947 */ /* 0x000fea000383ffff */
.L_x_9545:
[----:B-1----:R1:W2:Y:S02]  /*24b00*/  SYNCS.PHASECHK.TRANS64.TRYWAIT P3, [R7+URZ+0x28830], R8 ;  /* 0x02883008070075a7 */ /* 0x0022a4000806017f */
[----:B--2---:R-:W-:Y:S05]  /*24b10*/  @!P3 NANOSLEEP.SYNCS 0x989680 ;  /* 0x009896800000b95d */ /* 0x004fea0003900000 */
[----:B------:R-:W2:Y:S02]  /*24b20*/  @!P3 SYNCS.PHASECHK.TRANS64 P3, [R7+URZ+0x28830], R8 ;  /* 0x028830080700b5a7 */ /* 0x000ea4000806007f */
[----:B--2---:R-:W-:Y:S05]  /*24b30*/  @!P3 BRA `(.L_x_9545) ;  /* 0xfffffffc00f0b947 */ /* 0x004fea000383ffff */
[----:B------:R-:W-:Y:S05]  /*24b40*/  BRA `(.L_x_9544) ;  /* 0xfffffec800f07947 */ /* 0x000fea000383ffff */
.L_x_9549:
[----:B-1----:R1:W2:Y:S02]  /*24b50*/  SYNCS.PHASECHK.TRANS64.TRYWAIT P2, [R7+URZ+0x28850], R6 ;  /* 0x02885006070075a7 */ /* 0x0022a4000804017f */
[----:B--2---:R-:W-:Y:S05]  /*24b60*/  @!P2 NANOSLEEP.SYNCS 0x989680 ;  /* 0x009896800000a95d */ /* 0x004fea0003900000 */
[----:B------:R-:W2:Y:S02]  /*24b70*/  @!P2 SYNCS.PHASECHK.TRANS64 P2, [R7+URZ+0x28850], R6 ;  /* 0x028850060700a5a7 */ /* 0x000ea4000804007f */
[----:B--2---:R-:W-:Y:S05]  /*24b80*/  @!P2 BRA `(.L_x_9549) ;  /* 0xfffffffc00f0a947 */ /* 0x004fea000383ffff */
[----:B------:R-:W-:Y:S05]  /*24b90*/  BRA `(.L_x_9546) ;  /* 0xfffffecc00fc7947 */ /* 0x000fea000383ffff */
.L_x_9558:
[----:B-1----:R1:W2:Y:S02]  /*24ba0*/  SYNCS.PHASECHK.TRANS64.TRYWAIT P1, [R7+URZ+0x28830], R8 ;  /* 0x02883008070075a7 */ /* 0x0022a4000802017f */
[----:B--2---:R-:W-:Y:S05]  /*24bb0*/  @!P1 NANOSLEEP.SYNCS 0x989680 ;  /* 0x009896800000995d */ /* 0x004fea0003900000 */
[----:B------:R-:W2:Y:S02]  /*24bc0*/  @!P1 SYNCS.PHASECHK.TRANS64 P1, [R7+URZ+0x28830], R8 ;  /* 0x02883008070095a7 */ /* 0x000ea4000802007f */
[----:B--2---:R-:W-:Y:S05]  /*24bd0*/  @!P1 BRA `(.L_x_9558) ;  /* 0xfffffffc00f09947 */ /* 0x004fea000383ffff */
[----:B------:R-:W-:Y:S05]  /*24be0*/  BRA `(.L_x_9557) ;  /* 0xfffffefc00b47947 */ /* 0x000fea000383ffff */
.L_x_9562:
[----:B-1----:R1:W2:Y:S02]  /*24bf0*/  SYNCS.PHASECHK.TRANS64.TRYWAIT P1, [R7+URZ+0x28850], R6 ;  /* 0x02885006070075a7 */ /* 0x0022a4000802017f */
[----:B--2---:R-:W-:Y:S05]  /*24c00*/  @!P1 NANOSLEEP.SYNCS 0x989680 ;  /* 0x009896800000995d */ /* 0x004fea0003900000 */
[----:B------:R-:W2:Y:S02]  /*24c10*/  @!P1 SYNCS.PHASECHK.TRANS64 P1, [R7+URZ+0x28850], R6 ;  /* 0x02885006070095a7 */ /* 0x000ea4000802007f */
[----:B--2---:R-:W-:Y:S05]  /*24c20*/  @!P1 BRA `(.L_x_9562) ;  /* 0xfffffffc00f09947 */ /* 0x004fea000383ffff */
[----:B------:R-:W-:Y:S05]  /*24c30*/  BRA `(.L_x_9559) ;  /* 0xffffff0000b47947 */ /* 0x000fea000383ffff */
.L_x_9569:
[----:B-1----:R1:W2:Y:S02]  /*24c40*/  SYNCS.PHASECHK.TRANS64.TRYWAIT P1, [R11+URZ+0x28850], R4 ;  /* 0x028850040b0075a7 */ /* 0x0022a4000802017f */
[----:B--2---:R-:W-:Y:S05]  /*24c50*/  @!P1 NANOSLEEP.SYNCS 0x989680 ;  /* 0x009896800000995d */ /* 0x004fea0003900000 */
[----:B------:R-:W2:Y:S02]  /*24c60*/  @!P1 SYNCS.PHASECHK.TRANS64 P1, [R11+URZ+0x28850], R4 ;  /* 0x028850040b0095a7 */ /* 0x000ea4000802007f */
[----:B--2---:R-:W-:Y:S05]  /*24c70*/  @!P1 BRA `(.L_x_9569) ;  /* 0xfffffffc00f09947 */ /* 0x004fea000383ffff */
[----:B------:R-:W-:Y:S05]  /*24c80*/  BRA `(.L_x_9568) ;  /* 0xffffff2400fc7947 */ /* 0x000fea000383ffff */
.L_x_9575:
[----:B------:R-:W-:Y:S02]  /*24c90*/  IMAD.MOV.U32 R13, RZ, RZ, R4 ;  /* 0x000000ffff0d7224 */ /* 0x000fe400078e0004 */
[----:B------:R-:W-:Y:S02]  /*24ca0*/  IMAD.MOV.U32 R12, RZ, RZ, RZ ;  /* 0x000000ffff0c7224 */ /* 0x000fe400078e00ff */
[----:B------:R-:W-:Y:S02]  /*24cb0*/  IMAD.MOV.U32 R11, RZ, RZ, 0x181f ;  /* 0x0000181fff0b7424 */ /* 0x000fe400078e00ff */
[----:B------:R-:W-:-:S07]  /*24cc0*/  IMAD.MOV.U32 R15, RZ, RZ, -0x1 ;  /* 0xffffffffff0f7424 */ /* 0x000fce00078e00ff */
[----:B-----5:R-:W-:Y:S05]  /*24cd0*/  WARPSYNC.COLLECTIVE R15, `(.L_x_9829) ;  /* 0x000000000f087348 */ /* 0x020fea0003c00000 */
[----:B------:R0:W1:Y:S02]  /*24ce0*/  SHFL.IDX P6, R14, R13, R12, R11 ;  /* 0x0000000c0d0e7389 */ /* 0x00006400000c000b */
[----:B01---5:R-:W-:Y:S01]  /*24cf0*/  ENDCOLLECTIVE ;  /* 0x000000000000791b */ /* 0x023fe20003800000 */
.L_x_9829:
[----:B------:R-:W-:Y:S02]  /*24d00*/  IMAD.MOV.U32 R13, RZ, RZ, R0 ;  /* 0x000000ffff0d7224 */ /* 0x000fe400078e0000 */
[----:B------:R-:W-:-:S07]  /*24d10*/  IMAD.MOV.U32 R3, RZ, RZ, R14 ;  /* 0x000000ffff037224 */ /* 0x000fce00078e000e */
[----:B------:R-:W-:Y:S05]  /*24d20*/  WARPSYNC.COLLECTIVE R15, `(.L_x_9830) ;  /* 0x000000000f087348 */ /* 0x000fea0003c00000 */
[----:B------:R0:W1:Y:S02]  /*24d30*/  SHFL.IDX P6, R14, R13, R12, R11 ;  /* 0x0000000c0d0e7389 */ /* 0x00006400000c000b */
[----:B01----:R-:W-:Y:S01]  /*24d40*/  ENDCOLLECTIVE ;  /* 0x000000000000791b */ /* 0x003fe20003800000 */
.L_x_9830:
[----:B------:R-:W-:Y:S05]  /*24d50*/  BRA `(.L_x_9831) ;  /* 0xffffff4000d47947 */ /* 0x000fea000383ffff */
.L_x_9578:
[----:B------:R-:W-:Y:S01]  /*24d60*/  BSSY B1, `(.L_x_9832) ;  /* 0x0000008000017945 */ /* 0x000fe20003800000 */
[----:B------:R-:W-:Y:S01]  /*24d70*/  IMAD.MOV.U32 R13, RZ, RZ, R4 ;  /* 0x000000ffff0d7224 */ /* 0x000fe200078e0004 */
[----:B---3--:R-:W-:Y:S01]  /*24d80*/  MOV R11, 0x181f ;  /* 0x0000181f000b7802 */ /* 0x008fe20000000f00 */
[----:B------:R-:W-:Y:S02]  /*24d90*/  IMAD.MOV.U32 R12, RZ, RZ, 0x1 ;  /* 0x00000001ff0c7424 */ /* 0x000fe400078e00ff */
[----:B------:R-:W-:-:S07]  /*24da0*/  IMAD.MOV.U32 R15, RZ, RZ, -0x1 ;  /* 0xffffffffff0f7424 */ /* 0x000fce00078e00ff */
[----:B012--5:R-:W-:Y:S05]  /*24db0*/  WARPSYNC.COLLECTIVE R15, `(.L_x_9833) ;  /* 0x000000000f087348 */ /* 0x027fea0003c00000 */
[----:B--2---:R2:W3:Y:S02]  /*24dc0*/  SHFL.IDX P6, R14, R13, R12, R11 ;  /* 0x0000000c0d0e7389 */ /* 0x0044e400000c000b */
[----:B0123-5:R-:W-:Y:S01]  /*24dd0*/  ENDCOLLECTIVE ;  /* 0x000000000000791b */ /* 0x02ffe20003800000 */
.L_x_9833:
[----:B------:R-:W-:Y:S05]  /*24de0*/  BSYNC B1 ;  /* 0x0000000000017941 */ /* 0x000fea0003800000 */
.L_x_9832:
        /* <DEDUP_REMOVED lines=8> */
.L_x_9834:
[----:B------:R-:W-:Y:S05]  /*24e70*/  BRA `(.L_x_9835) ;  /* 0xffffff4000d07947 */ /* 0x000fea000383ffff */
.L_x_9581:
[----:B------:R-:W-:Y:S01]  /*24e80*/  BSSY B1, `(.L_x_9836) ;  /* 0x0000008000017945 */ /* 0x000fe20003800000 */
[----:B------:R-:W-:Y:S02]  /*24e90*/  IMAD.MOV.U32 R13, RZ, RZ, R4 ;  /* 0x000000ffff0d7224 */ /* 0x000fe400078e0004 */
[----:B------:R-:W-:Y:S02]  /*24ea0*/  IMAD.MOV.U32 R12, RZ, RZ, 0x2 ;  /* 0x00000002ff0c7424 */ /* 0x000fe400078e00ff */
[----:B---3--:R-:W-:Y:S02]  /*24eb0*/  IMAD.MOV.U32 R11, RZ, RZ, 0x181f ;  /* 0x0000181fff0b7424 */ /* 0x008fe400078e00ff */
[----:B------:R-:W-:-:S07]  /*24ec0*/  IMAD.MOV.U32 R15, RZ, RZ, -0x1 ;  /* 0xffffffffff0f7424 */ /* 0x000fce00078e00ff */
[----:B012-45:R-:W-:Y:S05]  /*24ed0*/  WARPSYNC.COLLECTIVE R15, `(.L_x_9837) ;  /* 0x000000000f087348 */ /* 0x037fea0003c00000 */
[----:B--2---:R2:W3:Y:S02]  /*24ee0*/  SHFL.IDX P6, R14, R13, R12, R11 ;  /* 0x0000000c0d0e7389 */ /* 0x0044e400000c000b */
[----:B012345:R-:W-:Y:S01]  /*24ef0*/  ENDCOLLECTIVE ;  /* 0x000000000000791b */ /* 0x03ffe20003800000 */
.L_x_9837:
[----:B------:R-:W-:Y:S05]  /*24f00*/  BSYNC B1 ;  /* 0x0000000000017941 */ /* 0x000fea0003800000 */
.L_x_9836:
        /* <DEDUP_REMOVED lines=8> */
.L_x_9838:
[----:B------:R-:W-:Y:S05]  /*24f90*/  BRA `(.L_x_9839) ;  /* 0xffffff4000d07947 */ /* 0x000fea000383ffff */
.L_x_9584:
        /* <DEDUP_REMOVED lines=8> */
.L_x_9841:
[----:B------:R-:W-:Y:S05]  /*25020*/  BSYNC B1 ;  /* 0x0000000000017941 */ /* 0x000fea0003800000 */
.L_x_9840:
        /* <DEDUP_REMOVED lines=8> */
.L_x_9842:
[----:B------:R-:W-:Y:S05]  /*250b0*/  BRA `(.L_x_9843) ;  /* 0xffffff4000d07947 */ /* 0x000fea000383ffff */
.L_x_9586:
[----:B------:R-:W-:Y:S01]  /*250c0*/  IMAD.MOV.U32 R13, RZ, RZ, R4 ;  /* 0x000000ffff0d7224 */ /* 0x000fe200078e0004 */
[----:B------:R-:W-:Y:S01]  /*250d0*/  MOV R12, RZ ;  /* 0x000000ff000c7202 */ /* 0x000fe20000000f00 */
[----:B------:R-:W-:Y:S02]  /*250e0*/  IMAD.MOV.U32 R11, RZ, RZ, 0x1c1f ;  /* 0x00001c1fff0b7424 */ /* 0x000fe400078e00ff */
[----:B------:R-:W-:-:S07]  /*250f0*/  IMAD.MOV.U32 R15, RZ, RZ, -0x1 ;  /* 0xffffffffff0f7424 */ /* 0x000fce00078e00ff */
[----:B------:R-:W-:Y:S05]  /*25100*/  WARPSYNC.COLLECTIVE R15, `(.L_x_9844) ;  /* 0x000000000f087348 */ /* 0x000fea0003c00000 */
[----:B------:R0:W1:Y:S02]  /*25110*/  SHFL.IDX P6, R14, R13, R12, R11 ;  /* 0x0000000c0d0e7389 */ /* 0x00006400000c000b */
[----:B01----:R-:W-:Y:S01]  /*25120*/  ENDCOLLECTIVE ;  /* 0x000000000000791b */ /* 0x003fe20003800000 */
.L_x_9844:
[----:B------:R-:W-:Y:S02]  /*25130*/  IMAD.MOV.U32 R13, RZ, RZ, R0 ;  /* 0x000000ffff0d7224 */ /* 0x000fe400078e0000 */
[----:B------:R-:W-:-:S07]  /*25140*/  IMAD.MOV.U32 R3, RZ, RZ, R14 ;  /* 0x000000ffff037224 */ /* 0x000fce00078e000e */
[----:B------:R-:W-:Y:S05]  /*25150*/  WARPSYNC.COLLECTIVE R15, `(.L_x_9845) ;  /* 0x000000000f087348 */ /* 0x000fea0003c00000 */
[----:B------:R0:W1:Y:S02]  /*25160*/  SHFL.IDX P6, R14, R13, R12, R11 ;  /* 0x0000000c0d0e7389 */ /* 0x00006400000c000b */
[----:B01----:R-:W-:Y:S01]  /*25170*/  ENDCOLLECTIVE ;  /* 0x000000000000791b */ /* 0x003fe20003800000 */
.L_x_9845:
[----:B------:R-:W-:Y:S05]  /*25180*/  BRA `(.L_x_9846) ;  /* 0xffffff4400d47947 */ /* 0x000fea000383ffff */
.L_x_9589:
        /* <DEDUP_REMOVED lines=8> */
.L_x_9848:
[----:B------:R-:W-:Y:S05]  /*25210*/  BSYNC B1 ;  /* 0x0000000000017941 */ /* 0x000fea0003800000 */
.L_x_9847:
        /* <DEDUP_REMOVED lines=8> */
.L_x_9849:
[----:B------:R-:W-:Y:S05]  /*252a0*/  BRA `(.L_x_9850) ;  /* 0xffffff4800b07947 */ /* 0x000fea000383ffff */
.L_x_9593:
[----:B------:R-:W-:Y:S02]  /*252b0*/  IMAD.MOV.U32 R13, RZ, RZ, R4 ;  /* 0x000000ffff0d7224 */ /* 0x000fe400078e0004 */
[----:B------:R-:W-:Y:S02]  /*252c0*/  IMAD.MOV.U32 R12, RZ, RZ, RZ ;  /* 0x000000ffff0c7224 */ /* 0x000fe400078e00ff */
[----:B------:R-:W-:Y:S02]  /*252d0*/  IMAD.MOV.U32 R11, RZ, RZ, 0x181f ;  /* 0x0000181fff0b7424 */ /* 0x000fe400078e00ff */
[----:B------:R-:W-:-:S07]  /*252e0*/  IMAD.MOV.U32 R15, RZ, RZ, -0x1 ;  /* 0xffffffffff0f7424 */ /* 0x000fce00078e00ff */
[----:B0-----:R-:W-:Y:S05]  /*252f0*/  WARPSYNC.COLLECTIVE R15, `(.L_x_9851) ;  /* 0x000000000f087348 */ /* 0x001fea0003c00000 */
[----:B------:R1:W2:Y:S02]  /*25300*/  SHFL.IDX P6, R14, R13, R12, R11 ;  /* 0x0000000c0d0e7389 */ /* 0x0002a400000c000b */
[----:B012---:R-:W-:Y:S01]  /*25310*/  ENDCOLLECTIVE ;  /* 0x000000000000791b */ /* 0x007fe20003800000 */
.L_x_9851:
[----:B------:R-:W-:Y:S02]  /*25320*/  IMAD.MOV.U32 R13, RZ, RZ, R0 ;  /* 0x000000ffff0d7224 */ /* 0x000fe400078e0000 */
[----:B------:R-:W-:-:S07]  /*25330*/  IMAD.MOV.U32 R3, RZ, RZ, R14 ;  /* 0x000000ffff037224 */ /* 0x000fce00078e000e */
[----:B------:R-:W-:Y:S05]  /*25340*/  WARPSYNC.COLLECTIVE R15, `(.L_x_9852) ;  /* 0x000000000f087348 */ /* 0x000fea0003c00000 */
[----:B------:R0:W1:Y:S02]  /*25350*/  SHFL.IDX P6, R14, R13, R12, R11 ;  /* 0x0000000c0d0e7389 */ /* 0x00006400000c000b */
[----:B01----:R-:W-:Y:S01]  /*25360*/  ENDCOLLECTIVE ;  /* 0x000000000000791b */ /* 0x003fe20003800000 */
.L_x_9852:
[----:B------:R-:W-:Y:S05]  /*25370*/  BRA `(.L_x_9853) ;  /* 0xffffff5400887947 */ /* 0x000fea000383ffff */
.L_x_9596:
[----:B------:R-:W-:Y:S01]  /*25380*/  BSSY B1, `(.L_x_9854) ;  /* 0x0000008000017945 */ /* 0x000fe20003800000 */
[----:B------:R-:W-:Y:S02]  /*25390*/  IMAD.MOV.U32 R13, RZ, RZ, R4 ;  /* 0x000000ffff0d7224 */ /* 0x000fe400078e0004 */
[----:B------:R-:W-:Y:S02]  /*253a0*/  IMAD.MOV.U32 R12, RZ, RZ, 0x1 ;  /* 0x00000001ff0c7424 */ /* 0x000fe400078e00ff */
[----:B------:R-:W-:Y:S02]  /*253b0*/  IMAD.MOV.U32 R11, RZ, RZ, 0x181f ;  /* 0x0000181fff0b7424 */ /* 0x000fe400078e00ff */
[----:B----4-:R-:W-:-:S07]  /*253c0*/  IMAD.MOV.U32 R15, RZ, RZ, -0x1 ;  /* 0xffffffffff0f7424 */ /* 0x010fce00078e00ff */
[----:B0123--:R-:W-:Y:S05]  /*253d0*/  WARPSYNC.COLLECTIVE R15, `(.L_x_9855) ;  /* 0x000000000f087348 */ /* 0x00ffea0003c00000 */
[----:B---3--:R3:W4:Y:S02]  /*253e0*/  SHFL.IDX P6, R14, R13, R12, R11 ;  /* 0x0000000c0d0e7389 */ /* 0x00872400000c000b */
[----:B01234-:R-:W-:Y:S01]  /*253f0*/  ENDCOLLECTIVE ;  /* 0x000000000000791b */ /* 0x01ffe20003800000 */
.L_x_9855:
[----:B------:R-:W-:Y:S05]  /*25400*/  BSYNC B1 ;  /* 0x0000000000017941 */ /* 0x000fea0003800000 */
.L_x_9854:
        /* <DEDUP_REMOVED lines=8> */
.L_x_9856:
[----:B------:R-:W-:Y:S05]  /*25490*/  BRA `(.L_x_9857) ;  /* 0xffffff5400887947 */ /* 0x000fea000383ffff */
.L_x_9599:
        /* <DEDUP_REMOVED lines=8> */
.L_x_9859:
[----:B------:R-:W-:Y:S05]  /*25520*/  BSYNC B1 ;  /* 0x0000000000017941 */ /* 0x000fea0003800000 */
.L_x_9858:
        /* <DEDUP_REMOVED lines=8> */
.L_x_9860:
[----:B------:R-:W-:Y:S05]  /*255b0*/  BRA `(.L_x_9861) ;  /* 0xffffff5400887947 */ /* 0x000fea000383ffff */
.L_x_9602:
[----:B------:R-:W-:Y:S01]  /*255c0*/  BSSY B1, `(.L_x_9862) ;  /* 0x0000008000017945 */ /* 0x000fe20003800000 */
[----:B------:R-:W-:Y:S01]  /*255d0*/  IMAD.MOV.U32 R13, RZ, RZ, R4 ;  /* 0x000000ffff0d7224 */ /* 0x000fe200078e0004 */
[----:B------:R-:W-:Y:S01]  /*255e0*/  MOV R12, 0x3 ;  /* 0x00000003000c7802 */ /* 0x000fe20000000f00 */
[----:B------:R-:W-:Y:S02]  /*255f0*/  IMAD.MOV.U32 R11, RZ, RZ, 0x181f ;  /* 0x0000181fff0b7424 */ /* 0x000fe400078e00ff */
[----:B0-----:R-:W-:-:S07]  /*25600*/  IMAD.MOV.U32 R15, RZ, RZ, -0x1 ;  /* 0xffffffffff0f7424 */ /* 0x001fce00078e00ff */
[----:B-1234-:R-:W-:Y:S05]  /*25610*/  WARPSYNC.COLLECTIVE R15, `(.L_x_9863) ;  /* 0x000000000f087348 */ /* 0x01efea0003c00000 */
[----:B----4-:R0:W4:Y:S02]  /*25620*/  SHFL.IDX P6, R14, R13, R12, R11 ;  /* 0x0000000c0d0e7389 */ /* 0x01012400000c000b */
[----:B01234-:R-:W-:Y:S01]  /*25630*/  ENDCOLLECTIVE ;  /* 0x000000000000791b */ /* 0x01ffe20003800000 */
.L_x_9863:
[----:B------:R-:W-:Y:S05]  /*25640*/  BSYNC B1 ;  /* 0x0000000000017941 */ /* 0x000fea0003800000 */
.L_x_9862:
        /* <DEDUP_REMOVED lines=8> */
.L_x_9864:
[----:B------:R-:W-:Y:S05]  /*256d0*/  BRA `(.L_x_9865) ;  /* 0xffffff5400887947 */ /* 0x000fea000383ffff */
.L_x_9621:
[----:B------:R-:W0:Y:S01]  /*256e0*/  S2R R8, SR_TID.X ;  /* 0x0000000000087919 */ /* 0x000e220000002100 */
[----:B------:R-:W-:Y:S01]  /*256f0*/  BSSY B1, `(.L_x_9866) ;  /* 0x000000a000017945 */ /* 0x000fe20003800000 */
[----:B-1----:R-:W-:Y:S02]  /*25700*/  IMAD.MOV.U32 R12, RZ, RZ, RZ ;  /* 0x000000ffff0c7224 */ /* 0x002fe400078e00ff */
        /* <DEDUP_REMOVED lines=8> */
.L_x_9867:
[----:B------:R-:W-:Y:S05]  /*25790*/  BSYNC B1 ;  /* 0x0000000000017941 */ /* 0x000fea0003800000 */
.L_x_9866:
[----:B------:R-:W-:Y:S05]  /*257a0*/  BRA `(.L_x_9868) ;  /* 0xffffff7000747947 */ /* 0x000fea000383ffff */
.L_x_9623:
[----:B------:R-:W-:Y:S01]  /*257b0*/  BSSY B1, `(.L_x_9869) ;  /* 0x0000006000017945 */ /* 0x000fe20003800000 */
[----:B------:R-:W-:-:S07]  /*257c0*/  IMAD.MOV.U32 R15, RZ, RZ, -0x1 ;  /* 0xffffffffff0f7424 */ /* 0x000fce00078e00ff */
[----:B01----:R-:W-:Y:S05]  /*257d0*/  WARPSYNC.COLLECTIVE R15, `(.L_x_9870) ;  /* 0x000000000f0c7348 */ /* 0x003fea0003c00000 */
[----:B------:R-:W-:Y:S02]  /*257e0*/  ELECT P6, UR62, PT ;  /* 0x00000000003e782f */ /* 0x000fe400038c0000 */
[----:B------:R-:W-:Y:S01]  /*257f0*/  MOV R14, UR62 ;  /* 0x0000003e000e7c02 */ /* 0x000fe20008000f00 */
[----:B01----:R-:W-:Y:S10]  /*25800*/  ENDCOLLECTIVE ;  /* 0x000000000000791b */ /* 0x003ff40003800000 */
.L_x_9870:
[----:B------:R-:W-:Y:S05]  /*25810*/  BSYNC B1 ;  /* 0x0000000000017941 */ /* 0x000fea0003800000 */
.L_x_9869:
[----:B------:R-:W-:Y:S05]  /*25820*/  BRA `(.L_x_9622) ;  /* 0xffffff70006c7947 */ /* 0x000fea000383ffff */
.L_x_9625:
[----:B0-----:R0:W2:Y:S02]  /*25830*/  SYNCS.PHASECHK.TRANS64.TRYWAIT P0, [R22+URZ+0x28820], R8 ;  /* 0x02882008160075a7 */ /* 0x0010a4000800017f */
[----:B--2---:R-:W-:Y:S05]  /*25840*/  @!P0 NANOSLEEP.SYNCS 0x989680 ;  /* 0x009896800000895d */ /* 0x004fea0003900000 */
[----:B------:R-:W2:Y:S02]  /*25850*/  @!P0 SYNCS.PHASECHK.TRANS64 P0, [R22+URZ+0x28820], R8 ;  /* 0x02882008160085a7 */ /* 0x000ea4000800007f */
[----:B--2---:R-:W-:Y:S05]  /*25860*/  @!P0 BRA `(.L_x_9625) ;  /* 0xfffffffc00f08947 */ /* 0x004fea000383ffff */
[----:B------:R-:W-:Y:S05]  /*25870*/  BRA `(.L_x_9871) ;  /* 0xffffff70007c7947 */ /* 0x000fea000383ffff */
.L_x_9629:
[----:B0-----:R0:W2:Y:S02]  /*25880*/  SYNCS.PHASECHK.TRANS64.TRYWAIT P0, [R8+URZ+0x288a0], R9 ;  /* 0x0288a009080075a7 */ /* 0x0010a4000800017f */
[----:B--2---:R-:W-:Y:S05]  /*25890*/  @!P0 NANOSLEEP.SYNCS 0x989680 ;  /* 0x009896800000895d */ /* 0x004fea0003900000 */
[----:B------:R-:W2:Y:S02]  /*258a0*/  @!P0 SYNCS.PHASECHK.TRANS64 P0, [R8+URZ+0x288a0], R9 ;  /* 0x0288a009080085a7 */ /* 0x000ea4000800007f */
[----:B--2---:R-:W-:Y:S05]  /*258b0*/  @!P0 BRA `(.L_x_9629) ;  /* 0xfffffffc00f08947 */ /* 0x004fea000383ffff */
[----:B------:R-:W-:Y:S05]  /*258c0*/  BRA `(.L_x_9872) ;  /* 0xffffff7000947947 */ /* 0x000fea000383ffff */
.L_x_9635:
[----:B-1----:R1:W2:Y:S02]  /*258d0*/  SYNCS.PHASECHK.TRANS64.TRYWAIT P0, [R8+URZ+0x288c0], R9 ;  /* 0x0288c009080075a7 */ /* 0x0022a4000800017f */
[----:B--2---:R-:W-:Y:S05]  /*258e0*/  @!P0 NANOSLEEP.SYNCS 0x989680 ;  /* 0x009896800000895d */ /* 0x004fea0003900000 */
[----:B------:R-:W2:Y:S02]  /*258f0*/  @!P0 SYNCS.PHASECHK.TRANS64 P0, [R8+URZ+0x288c0], R9 ;  /* 0x0288c009080085a7 */ /* 0x000ea4000800007f */
[----:B--2---:R-:W-:Y:S05]  /*25900*/  @!P0 BRA `(.L_x_9635) ;  /* 0xfffffffc00f08947 */ /* 0x004fea000383ffff */
[----:B------:R-:W-:Y:S05]  /*25910*/  BRA `(.L_x_9873) ;  /* 0xffffff7400547947 */ /* 0x000fea000383ffff */
.L_x_9643:
[----:B-1----:R1:W2:Y:S02]  /*25920*/  SYNCS.PHASECHK.TRANS64.TRYWAIT P1, [R11+URZ+0x288a0], R10 ;  /* 0x0288a00a0b0075a7 */ /* 0x0022a4000802017f */
[----:B--2---:R-:W-:Y:S05]  /*25930*/  @!P1 NANOSLEEP.SYNCS 0x989680 ;  /* 0x009896800000995d */ /* 0x004fea0003900000 */
[----:B------:R-:W2:Y:S02]  /*25940*/  @!P1 SYNCS.PHASECHK.TRANS64 P1, [R11+URZ+0x288a0], R10 ;  /* 0x0288a00a0b0095a7 */ /* 0x000ea4000802007f */
[----:B--2---:R-:W-:Y:S05]  /*25950*/  @!P1 BRA `(.L_x_9643) ;  /* 0xfffffffc00f09947 */ /* 0x004fea000383ffff */
[----:B------:R-:W-:Y:S05]  /*25960*/  BRA `(.L_x_9874) ;  /* 0xffffff7800507947 */ /* 0x000fea000383ffff */
.L_x_9649:
[----:B0-----:R0:W2:Y:S02]  /*25970*/  SYNCS.PHASECHK.TRANS64.TRYWAIT P1, [R11+URZ+0x288c0], R10 ;  /* 0x0288c00a0b0075a7 */ /* 0x0010a4000802017f */
[----:B--2---:R-:W-:Y:S05]  /*25980*/  @!P1 NANOSLEEP.SYNCS 0x989680 ;  /* 0x009896800000995d */ /* 0x004fea0003900000 */
[----:B------:R-:W2:Y:S02]  /*25990*/  @!P1 SYNCS.PHASECHK.TRANS64 P1, [R11+URZ+0x288c0], R10 ;  /* 0x0288c00a0b0095a7 */ /* 0x000ea4000802007f */
[----:B--2---:R-:W-:Y:S05]  /*259a0*/  @!P1 BRA `(.L_x_9649) ;  /* 0xfffffffc00f09947 */ /* 0x004fea000383ffff */
[----:B------:R-:W-:Y:S05]  /*259b0*/  BRA `(.L_x_9875) ;  /* 0xffffff7c00087947 */ /* 0x000fea000383ffff */
.L_x_9665:
        /* <DEDUP_REMOVED lines=11> */
.L_x_9877:
[----:B------:R-:W-:Y:S05]  /*25a70*/  BSYNC B0 ;  /* 0x0000000000007941 */ /* 0x000fea0003800000 */
.L_x_9876:
[----:B------:R-:W-:Y:S05]  /*25a80*/  BRA `(.L_x_9878) ;  /* 0xffffff8800887947 */ /* 0x000fea000383ffff */
.L_x_9668:
[----:B0-----:R0:W1:Y:S02]  /*25a90*/  SYNCS.PHASECHK.TRANS64.TRYWAIT P0, [R7+URZ+0x28840], R2 ;  /* 0x02884002070075a7 */ /* 0x001064000800017f */
[----:B-1----:R-:W-:Y:S05]  /*25aa0*/  @!P0 NANOSLEEP.SYNCS 0x989680 ;  /* 0x009896800000895d */ /* 0x002fea0003900000 */
[----:B------:R-:W1:Y:S02]  /*25ab0*/  @!P0 SYNCS.PHASECHK.TRANS64 P0, [R7+URZ+0x28840], R2 ;  /* 0x02884002070085a7 */ /* 0x000e64000800007f */
[----:B-1----:R-:W-:Y:S05]  /*25ac0*/  @!P0 BRA `(.L_x_9668) ;  /* 0xfffffffc00f08947 */ /* 0x002fea000383ffff */
[----:B------:R-:W-:Y:S05]  /*25ad0*/  BRA `(.L_x_9879) ;  /* 0xffffff8800d87947 */ /* 0x000fea000383ffff */
.L_x_9669:
        /* <DEDUP_REMOVED lines=8> */
.L_x_9881:
[----:B------:R-:W-:Y:S05]  /*25b60*/  BSYNC B0 ;  /* 0x0000000000007941 */ /* 0x000fea0003800000 */
.L_x_9880:
        /* <DEDUP_REMOVED lines=9> */
.L_x_9882:
[----:B------:R-:W-:Y:S02]  /*25c00*/  IMAD.MOV.U32 R13, RZ, RZ, R0 ;  /* 0x000000ffff0d7224 */ /* 0x000fe400078e0000 */
[----:B------:R-:W-:Y:S01]  /*25c10*/  IMAD.MOV.U32 R12, RZ, RZ, 0x1 ;  /* 0x00000001ff0c7424 */ /* 0x000fe200078e00ff */
[----:B------:R-:W-:-:S07]  /*25c20*/  MOV R3, R14 ;  /* 0x0000000e00037202 */ /* 0x000fce0000000f00 */
[----:B------:R-:W-:Y:S05]  /*25c30*/  WARPSYNC.COLLECTIVE R15, `(.L_x_9883) ;  /* 0x000000000f087348 */ /* 0x000fea0003c00000 */
[----:B------:R0:W1:Y:S02]  /*25c40*/  SHFL.IDX P6, R14, R13, R12, R11 ;  /* 0x0000000c0d0e7389 */ /* 0x00006400000c000b */
[----:B01----:R-:W-:Y:S01]  /*25c50*/  ENDCOLLECTIVE ;  /* 0x000000000000791b */ /* 0x003fe20003800000 */
.L_x_9883:
        /* <DEDUP_REMOVED lines=16> */
.L_x_9884:
[----:B------:R-:W-:Y:S02]  /*25d60*/  @P0 IMAD R8, R5, 0x2, R22 ;  /* 0x0000000205080824 */ /* 0x000fe400078e0216 */
[----:B------:R-:W-:Y:S02]  /*25d70*/  IMAD.MOV.U32 R13, RZ, RZ, R0 ;  /* 0x000000ffff0d7224 */ /* 0x000fe400078e0000 */
[----:B------:R-:W-:Y:S02]  /*25d80*/  IMAD.MOV.U32 R12, RZ, RZ, 0x2 ;  /* 0x00000002ff0c7424 */ /* 0x000fe400078e00ff */
[----:B------:R-:W-:-:S07]  /*25d90*/  IMAD.MOV.U32 R3, RZ, RZ, R14 ;  /* 0x000000ffff037224 */ /* 0x000fce00078e000e */
[----:B------:R-:W-:Y:S05]  /*25da0*/  WARPSYNC.COLLECTIVE R15, `(.L_x_9885) ;  /* 0x000000000f087348 */ /* 0x000fea0003c00000 */
[----:B------:R0:W1:Y:S02]  /*25db0*/  SHFL.IDX P6, R14, R13, R12, R11 ;  /* 0x0000000c0d0e7389 */ /* 0x00006400000c000b */
[----:B01----:R-:W-:Y:S01]  /*25dc0*/  ENDCOLLECTIVE ;  /* 0x000000000000791b */ /* 0x003fe20003800000 */
.L_x_9885:
        /* <DEDUP_REMOVED lines=16> */
.L_x_9886:
[----:B------:R-:W-:Y:S02]  /*25ed0*/  @P0 IMAD R8, R5, 0x2, R22 ;  /* 0x0000000205080824 */ /* 0x000fe400078e0216 */
[----:B------:R-:W-:Y:S02]  /*25ee0*/  IMAD.MOV.U32 R13, RZ, RZ, R0 ;  /* 0x000000ffff0d7224 */ /* 0x000fe400078e0000 */
[----:B------:R-:W-:Y:S02]  /*25ef0*/  IMAD.MOV.U32 R12, RZ, RZ, 0x3 ;  /* 0x00000003ff0c7424 */ /* 0x000fe400078e00ff */
[----:B------:R-:W-:-:S07]  /*25f00*/  IMAD.MOV.U32 R3, RZ, RZ, R14 ;  /* 0x000000ffff037224 */ /* 0x000fce00078e000e */
[----:B------:R-:W-:Y:S05]  /*25f10*/  WARPSYNC.COLLECTIVE R15, `(.L_x_9887) ;  /* 0x000000000f087348 */ /* 0x000fea0003c00000 */
[----:B------:R0:W1:Y:S02]  /*25f20*/  SHFL.IDX P6, R14, R13, R12, R11 ;  /* 0x0000000c0d0e7389 */ /* 0x00006400000c000b */
[----:B01----:R-:W-:Y:S01]  /*25f30*/  ENDCOLLECTIVE ;  /* 0x000000000000791b */ /* 0x003fe20003800000 */
.L_x_9887:
        /* <DEDUP_REMOVED lines=16> */
.L_x_9888:
[----:B------:R-:W-:Y:S02]  /*26040*/  @P0 IMAD R8, R5, 0x2, R22 ;  /* 0x0000000205080824 */ /* 0x000fe400078e0216 */
[----:B------:R-:W-:Y:S02]  /*26050*/  IMAD.MOV.U32 R13, RZ, RZ, R0 ;  /* 0x000000ffff0d7224 */ /* 0x000fe400078e0000 */
[----:B------:R-:W-:Y:S02]  /*26060*/  IMAD.MOV.U32 R12, RZ, RZ, 0x4 ;  /* 0x00000004ff0c7424 */ /* 0x000fe400078e00ff */
[----:B------:R-:W-:-:S07]  /*26070*/  IMAD.MOV.U32 R3, RZ, RZ, R14 ;  /* 0x000000ffff037224 */ /* 0x000fce00078e000e */
[----:B------:R-:W-:Y:S05]  /*26080*/  WARPSYNC.COLLECTIVE R15, `(.L_x_9889) ;  /* 0x000000000f087348 */ /* 0x000fea0003c00000 */
[----:B------:R0:W1:Y:S02]  /*26090*/  SHFL.IDX P6, R14, R13, R12, R11 ;  /* 0x0000000c0d0e7389 */ /* 0x00006400000c000b */
[----:B01----:R-:W-:Y:S01]  /*260a0*/  ENDCOLLECTIVE ;  /* 0x000000000000791b */ /* 0x003fe20003800000 */
.L_x_9889:
        /* <DEDUP_REMOVED lines=16> */
.L_x_9890:
[----:B------:R-:W-:Y:S02]  /*261b0*/  @P0 IMAD R8, R5, 0x2, R22 ;  /* 0x0000000205080824 */ /* 0x000fe400078e0216 */
[----:B------:R-:W-:Y:S02]  /*261c0*/  IMAD.MOV.U32 R13, RZ, RZ, R0 ;  /* 0x000000ffff0d7224 */ /* 0x000fe400078e0000 */
[----:B------:R-:W-:Y:S02]  /*261d0*/  IMAD.MOV.U32 R12, RZ, RZ, 0x5 ;  /* 0x00000005ff0c7424 */ /* 0x000fe400078e00ff */
[----:B------:R-:W-:-:S07]  /*261e0*/  IMAD.MOV.U32 R3, RZ, RZ, R14 ;  /* 0x000000ffff037224 */ /* 0x000fce00078e000e */
[----:B------:R-:W-:Y:S05]  /*261f0*/  WARPSYNC.COLLECTIVE R15, `(.L_x_9891) ;  /* 0x000000000f087348 */ /* 0x000fea0003c00000 */
[----:B------:R0:W1:Y:S02]  /*26200*/  SHFL.IDX P6, R14, R13, R12, R11 ;  /* 0x0000000c0d0e7389 */ /* 0x00006400000c000b */
[----:B01----:R-:W-:Y:S01]  /*26210*/  ENDCOLLECTIVE ;  /* 0x000000000000791b */ /* 0x003fe20003800000 */
.L_x_9891:
        /* <DEDUP_REMOVED lines=16> */
.L_x_9892:
[----:B------:R-:W-:Y:S02]  /*26320*/  @P0 IMAD R8, R5, 0x2, R22 ;  /* 0x0000000205080824 */ /* 0x000fe400078e0216 */
[----:B------:R-:W-:Y:S01]  /*26330*/  IMAD.MOV.U32 R13, RZ, RZ, R0 ;  /* 0x000000ffff0d7224 */ /* 0x000fe200078e0000 */
[----:B------:R-:W-:Y:S01]  /*26340*/  MOV R12, 0x6 ;  /* 0x00000006000c7802 */ /* 0x000fe20000000f00 */
[----:B------:R-:W-:-:S07]  /*26350*/  IMAD.MOV.U32 R3, RZ, RZ, R14 ;  /* 0x000000ffff037224 */ /* 0x000fce00078e000e */
[----:B------:R-:W-:Y:S05]  /*26360*/  WARPSYNC.COLLECTIVE R15, `(.L_x_9893) ;  /* 0x000000000f087348 */ /* 0x000fea0003c00000 */
[----:B------:R0:W1:Y:S02]  /*26370*/  SHFL.IDX P6, R14, R13, R12, R11 ;  /* 0x0000000c0d0e7389 */ /* 0x00006400000c000b */
[----:B01----:R-:W-:Y:S01]  /*26380*/  ENDCOLLECTIVE ;  /* 0x000000000000791b */ /* 0x003fe20003800000 */
.L_x_9893:
        /* <DEDUP_REMOVED lines=16> */
.L_x_9894:
[----:B------:R-:W-:Y:S02]  /*26490*/  @P0 IMAD R8, R5, 0x2, R22 ;  /* 0x0000000205080824 */ /* 0x000fe400078e0216 */
[----:B------:R-:W-:Y:S02]  /*264a0*/  IMAD.MOV.U32 R13, RZ, RZ, R0 ;  /* 0x000000ffff0d7224 */ /* 0x000fe400078e0000 */
[----:B------:R-:W-:Y:S02]  /*264b0*/  IMAD.MOV.U32 R12, RZ, RZ, 0x7 ;  /* 0x00000007ff0c7424 */ /* 0x000fe400078e00ff */
[----:B------:R-:W-:-:S07]  /*264c0*/  IMAD.MOV.U32 R3, RZ, RZ, R14 ;  /* 0x000000ffff037224 */ /* 0x000fce00078e000e */
[----:B------:R-:W-:Y:S05]  /*264d0*/  WARPSYNC.COLLECTIVE R15, `(.L_x_9895) ;  /* 0x000000000f087348 */ /* 0x000fea0003c00000 */
[----:B------:R0:W1:Y:S02]  /*264e0*/  SHFL.IDX P6, R14, R13, R12, R11 ;  /* 0x0000000c0d0e7389 */ /* 0x00006400000c000b */
[----:B01----:R-:W-:Y:S01]  /*264f0*/  ENDCOLLECTIVE ;  /* 0x000000000000791b */ /* 0x003fe20003800000 */
.L_x_9895:
        /* <DEDUP_REMOVED lines=10> */
.L_x_9896:
[----:B------:R-:W-:Y:S01]  /*265a0*/  @!PT LDS RZ, [RZ] ;  /* 0x00000000fffff984 */ /* 0x000fe20000000800 */
[----:B------:R-:W-:Y:S01]  /*265b0*/  @!PT LDS RZ, [RZ] ;  /* 0x00000000fffff984 */ /* 0x000fe20000000800 */
[----:B------:R-:W-:Y:S01]  /*265c0*/  @!PT LDS RZ, [RZ] ;  /* 0x00000000fffff984 */ /* 0x000fe20000000800 */
[----:B------:R-:W-:Y:S04]  /*265d0*/  @P0 LDGSTS.E.BYPASS.LTC128B.128 [R8+0x1b400], desc[UR42][R2.64], !P3 ;  /* 0x1b40000002080fae */ /* 0x000fe8000d901d6a */
[----:B------:R0:W-:Y:S02]  /*265e0*/  @P0 LDGSTS.E.BYPASS.LTC128B.128 [R8+0x1f400], desc[UR42][R2.64+0x80], !P2 ;  /* 0x1f40008002080fae */ /* 0x0001e4000d101d6a */
[----:B0-----:R-:W-:Y:S01]  /*265f0*/  IMAD.MOV.U32 R2, RZ, RZ, R14 ;  /* 0x000000ffff027224 */ /* 0x001fe200078e000e */
[----:B------:R-:W-:Y:S06]  /*26600*/  BRA `(.L_x_9897) ;  /* 0xffffff8400b47947 */ /* 0x000fec000383ffff */
.L_x_9674:
[----:B------:R-:W-:Y:S01]  /*26610*/  IMAD.MOV.U32 R13, RZ, RZ, R4 ;  /* 0x000000ffff0d7224 */ /* 0x000fe200078e0004 */
[----:B------:R-:W-:Y:S01]  /*26620*/  MOV R11, 0x181f ;  /* 0x0000181f000b7802 */ /* 0x000fe20000000f00 */
[----:B------:R-:W-:Y:S02]  /*26630*/  IMAD.MOV.U32 R12, RZ, RZ, RZ ;  /* 0x000000ffff0c7224 */ /* 0x000fe400078e00ff */
[----:B------:R-:W-:Y:S02]  /*26640*/  IMAD.MOV.U32 R15, RZ, RZ, -0x1 ;  /* 0xffffffffff0f7424 */ /* 0x000fe400078e00ff */
[----:B-----5:R-:W-:Y:S02]  /*26650*/  IMAD R5, R10, R6, RZ ;  /* 0x000000060a057224 */ /* 0x020fe400078e02ff */
[----:B------:R-:W-:-:S07]  /*26660*/  IMAD R17, R17, 0x80, R9 ;  /* 0x0000008011117824 */ /* 0x000fce00078e0209 */
[----:B------:R-:W-:Y:S05]  /*26670*/  WARPSYNC.COLLECTIVE R15, `(.L_x_9898) ;  /* 0x000000000f087348 */ /* 0x000fea0003c00000 */
[----:B------:R0:W1:Y:S02]  /*26680*/  SHFL.IDX P6, R14, R13, R12, R11 ;  /* 0x0000000c0d0e7389 */ /* 0x00006400000c000b */
[----:B01----:R-:W-:Y:S01]  /*26690*/  ENDCOLLECTIVE ;  /* 0x000000000000791b */ /* 0x003fe20003800000 */
.L_x_9898:
[C---:B------:R-:W-:Y:S01]  /*266a0*/  VIADD R6, R17.reuse, 0x10 ;  /* 0x0000001011067836 */ /* 0x040fe20000000000 */
[----:B------:R-:W-:Y:S01]  /*266b0*/  ISETP.GE.AND P3, PT, R17, R5, PT ;  /* 0x000000051100720c */ /* 0x000fe20003f66270 */
[----:B------:R-:W-:Y:S02]  /*266c0*/  IMAD.MOV.U32 R13, RZ, RZ, R0 ;  /* 0x000000ffff0d7224 */ /* 0x000fe400078e0000 */
[----:B------:R-:W-:-:S10]  /*266d0*/  IMAD.MOV.U32 R2, RZ, RZ, R14 ;  /* 0x000000ffff027224 */ /* 0x000fd400078e000e */
[----:B------:R-:W-:Y:S05]  /*266e0*/  WARPSYNC.COLLECTIVE R15, `(.L_x_9899) ;  /* 0x000000000f087348 */ /* 0x000fea0003c00000 */
[----:B------:R0:W1:Y:S02]  /*266f0*/  SHFL.IDX P6, R14, R13, R12, R11 ;  /* 0x0000000c0d0e7389 */ /* 0x00006400000c000b */
[----:B01----:R-:W-:Y:S01]  /*26700*/  ENDCOLLECTIVE ;  /* 0x000000000000791b */ /* 0x003fe20003800000 */
.L_x_9899:
        /* <DEDUP_REMOVED lines=8> */
.L_x_9900:
        /* <DEDUP_REMOVED lines=12> */
.L_x_9901:
        /* <DEDUP_REMOVED lines=8> */
.L_x_9902:
        /* <DEDUP_REMOVED lines=13> */
.L_x_9903:
        /* <DEDUP_REMOVED lines=8> */
.L_x_9904:
        /* <DEDUP_REMOVED lines=13> */
.L_x_9905:
        /* <DEDUP_REMOVED lines=8> */
.L_x_9906:
[----:B------:R-:W-:-:S05]  /*26b70*/  @!P3 IMAD.MOV.U32 R3, RZ, RZ, R7 ;  /* 0x000000ffff03b224 */ /* 0x000fca00078e0007 */
[----:B------:R-:W-:Y:S01]  /*26b80*/  @!PT LDS RZ, [RZ] ;  /* 0x00000000fffff984 */ /* 0x000fe20000000800 */
[----:B------:R-:W-:Y:S01]  /*26b90*/  @!PT LDS RZ, [RZ] ;  /* 0x00000000fffff984 */ /* 0x000fe20000000800 */
[----:B------:R-:W-:Y:S01]  /*26ba0*/  @!PT LDS RZ, [RZ] ;  /* 0x00000000fffff984 */ /* 0x000fe20000000800 */
[----:B------:R-:W-:Y:S04]  /*26bb0*/  @!P3 LDGSTS.E.BYPASS.LTC128B.128 [R8+0x11c00], desc[UR42][R2.64], !P0 ;  /* 0x11c000000208bfae */ /* 0x000fe8000c101d6a */
[----:B------:R0:W-:Y:S01]  /*26bc0*/  @!P3 LDGSTS.E.BYPASS.LTC128B.128 [R8+0x15c00], desc[UR42][R2.64+0x80], !P1 ;  /* 0x15c000800208bfae */ /* 0x0001e2000c901d6a */
[----:B------:R-:W-:Y:S02]  /*26bd0*/  ISETP.GE.AND P3, PT, R6, R5, PT ;  /* 0x000000050600720c */ /* 0x000fe40003f66270 */
[----:B------:R-:W-:Y:S01]  /*26be0*/  IADD3 R6, R17, 0x50, RZ ;  /* 0x0000005011067810 */ /* 0x000fe20007ffe0ff */
[----:B------:R-:W-:Y:S02]  /*26bf0*/  IMAD.MOV.U32 R13, RZ, RZ, R0 ;  /* 0x000000ffff0d7224 */ /* 0x000fe400078e0000 */
[----:B0-----:R-:W-:-:S08]  /*26c00*/  IMAD.MOV.U32 R2, RZ, RZ, R14 ;  /* 0x000000ffff027224 */ /* 0x001fd000078e000e */
[----:B------:R-:W-:Y:S05]  /*26c10*/  WARPSYNC.COLLECTIVE R15, `(.L_x_9907) ;  /* 0x000000000f087348 */ /* 0x000fea0003c00000 */
[----:B------:R0:W1:Y:S02]  /*26c20*/  SHFL.IDX P6, R14, R13, R12, R11 ;  /* 0x0000000c0d0e7389 */ /* 0x00006400000c000b */
[----:B01----:R-:W-:Y:S01]  /*26c30*/  ENDCOLLECTIVE ;  /* 0x000000000000791b */ /* 0x003fe20003800000 */
.L_x_9907:
        /* <DEDUP_REMOVED lines=8> */
.L_x_9908:
        /* <DEDUP_REMOVED lines=13> */
.L_x_9909:
        /* <DEDUP_REMOVED lines=8> */
.L_x_9910:
        /* <DEDUP_REMOVED lines=12> */
.L_x_9911:
        /* <DEDUP_REMOVED lines=8> */
.L_x_9912:
        /* <DEDUP_REMOVED lines=11> */
.L_x_9913:
[----:B------:R-:W-:Y:S05]  /*27000*/  BRA `(.L_x_9914) ;  /* 0xffffff8800247947 */ /* 0x000fea000383ffff */
.L_x_9679:
[----:B0-----:R0:W1:Y:S02]  /*27010*/  SYNCS.PHASECHK.TRANS64.TRYWAIT P0, [R22+URZ+0x28820], R3 ;  /* 0x02882003160075a7 */ /* 0x001064000800017f */
[----:B-1----:R-:W-:Y:S05]  /*27020*/  @!P0 NANOSLEEP.SYNCS 0x989680 ;  /* 0x009896800000895d */ /* 0x002fea0003900000 */
[----:B------:R-:W1:Y:S02]  /*27030*/  @!P0 SYNCS.PHASECHK.TRANS64 P0, [R22+URZ+0x28820], R3 ;  /* 0x02882003160085a7 */ /* 0x000e64000800007f */
[----:B-1----:R-:W-:Y:S05]  /*27040*/  @!P0 BRA `(.L_x_9679) ;  /* 0xfffffffc00f08947 */ /* 0x002fea000383ffff */
[----:B------:R-:W-:Y:S05]  /*27050*/  BRA `(.L_x_9915) ;  /* 0xffffff88009c7947 */ /* 0x000fea000383ffff */
.L_x_9684:
[----:B0-----:R0:W1:Y:S02]  /*27060*/  SYNCS.PHASECHK.TRANS64.TRYWAIT P0, [R6+URZ+0x28840], R3 ;  /* 0x02884003060075a7 */ /* 0x001064000800017f */
[----:B-1----:R-:W-:Y:S05]  /*27070*/  @!P0 NANOSLEEP.SYNCS 0x989680 ;  /* 0x009896800000895d */ /* 0x002fea0003900000 */
[----:B------:R-:W1:Y:S02]  /*27080*/  @!P0 SYNCS.PHASECHK.TRANS64 P0, [R6+URZ+0x28840], R3 ;  /* 0x02884003060085a7 */ /* 0x000e64000800007f */
[----:B-1----:R-:W-:Y:S05]  /*27090*/  @!P0 BRA `(.L_x_9684) ;  /* 0xfffffffc00f08947 */ /* 0x002fea000383ffff */
[----:B------:R-:W-:Y:S05]  /*270a0*/  BRA `(.L_x_9916) ;  /* 0xffffff8c00647947 */ /* 0x000fea000383ffff */
.L_x_9685:
        /* <DEDUP_REMOVED lines=8> */
.L_x_9918:
[----:B------:R-:W-:Y:S05]  /*27130*/  BSYNC B1 ;  /* 0x0000000000017941 */ /* 0x000fea0003800000 */
.L_x_9917:
[----:B------:R-:W-:Y:S01]  /*27140*/  IMAD.MOV.U32 R13, RZ, RZ, R7 ;  /* 0x000000ffff0d7224 */ /* 0x000fe200078e0007 */
[----:B------:R-:W-:Y:S01]  /*27150*/  MOV R12, RZ ;  /* 0x000000ff000c7202 */ /* 0x000fe20000000f00 */
[----:B------:R-:W-:Y:S02]  /*27160*/  IMAD.MOV.U32 R11, RZ, RZ, 0x181f ;  /* 0x0000181fff0b7424 */ /* 0x000fe400078e00ff */
[----:B------:R-:W-:Y:S02]  /*27170*/  IMAD.MOV.U32 R15, RZ, RZ, -0x1 ;  /* 0xffffffffff0f7424 */ /* 0x000fe400078e00ff */
[----:B------:R-:W-:Y:S02]  /*27180*/  IMAD.MOV.U32 R3, RZ, RZ, R14 ;  /* 0x000000ffff037224 */ /* 0x000fe400078e000e */
[----:B------:R-:W-:-:S07]  /*27190*/  IMAD.SHL.U32 R5, R31, 0x2, RZ ;  /* 0x000000021f057824 */ /* 0x000fce00078e00ff */
[----:B------:R-:W-:Y:S05]  /*271a0*/  WARPSYNC.COLLECTIVE R15, `(.L_x_9919) ;  /* 0x000000000f087348 */ /* 0x000fea0003c00000 */
[----:B------:R0:W1:Y:S02]  /*271b0*/  SHFL.IDX P6, R14, R13, R12, R11 ;  /* 0x0000000c0d0e7389 */ /* 0x00006400000c000b */
[----:B01----:R-:W-:Y:S01]  /*271c0*/  ENDCOLLECTIVE ;  /* 0x000000000000791b */ /* 0x003fe20003800000 */
.L_x_9919:
[----:B------:R-:W-:Y:S02]  /*271d0*/  IMAD R8, R8, 0x2, R22 ;  /* 0x0000000208087824 */ /* 0x000fe400078e0216 */
[----:B------:R-:W-:Y:S02]  /*271e0*/  IMAD.MOV.U32 R13, RZ, RZ, R9 ;  /* 0x000000ffff0d7224 */ /* 0x000fe400078e0009 */
[----:B------:R-:W-:Y:S02]  /*271f0*/  IMAD.MOV.U32 R12, RZ, RZ, 0x1 ;  /* 0x00000001ff0c7424 */ /* 0x000fe400078e00ff */
[----:B------:R-:W-:-:S07]  /*27200*/  IMAD.MOV.U32 R2, RZ, RZ, R14 ;  /* 0x000000ffff027224 */ /* 0x000fce00078e000e */
[----:B------:R-:W-:Y:S05]  /*27210*/  WARPSYNC.COLLECTIVE R15, `(.L_x_9920) ;  /* 0x000000000f087348 */ /* 0x000fea0003c00000 */
[----:B------:R0:W1:Y:S02]  /*27220*/  SHFL.IDX P6, R14, R13, R12, R11 ;  /* 0x0000000c0d0e7389 */ /* 0x00006400000c000b */
[----:B01----:R-:W-:Y:S01]  /*27230*/  ENDCOLLECTIVE ;  /* 0x000000000000791b */ /* 0x003fe20003800000 */
.L_x_9920:
        /* <DEDUP_REMOVED lines=12> */
.L_x_9921:
[----:B------:R-:W-:Y:S01]  /*27300*/  MOV R13, R9 ;  /* 0x00000009000d7202 */ /* 0x000fe20000000f00 */
[----:B------:R-:W-:Y:S02]  /*27310*/  IMAD.MOV.U32 R12, RZ, RZ, 0x2 ;  /* 0x00000002ff0c7424 */ /* 0x000fe400078e00ff */
[----:B------:R-:W-:-:S07]  /*27320*/  IMAD.MOV.U32 R2, RZ, RZ, R14 ;  /* 0x000000ffff027224 */ /* 0x000fce00078e000e */
[----:B------:R-:W-:Y:S05]  /*27330*/  WARPSYNC.COLLECTIVE R15, `(.L_x_9922) ;  /* 0x000000000f087348 */ /* 0x000fea0003c00000 */
[----:B------:R0:W1:Y:S02]  /*27340*/  SHFL.IDX P6, R14, R13, R12, R11 ;  /* 0x0000000c0d0e7389 */ /* 0x00006400000c000b */
[----:B01----:R-:W-:Y:S01]  /*27350*/  ENDCOLLECTIVE ;  /* 0x000000000000791b */ /* 0x003fe20003800000 */
.L_x_9922:
        /* <DEDUP_REMOVED lines=12> */
.L_x_9923:
[----:B------:R-:W-:Y:S02]  /*27420*/  IMAD.MOV.U32 R13, RZ, RZ, R9 ;  /* 0x000000ffff0d7224 */ /* 0x000fe400078e0009 */
[----:B------:R-:W-:Y:S02]  /*27430*/  IMAD.MOV.U32 R12, RZ, RZ, 0x3 ;  /* 0x00000003ff0c7424 */ /* 0x000fe400078e00ff */
[----:B------:R-:W-:-:S07]  /*27440*/  IMAD.MOV.U32 R2, RZ, RZ, R14 ;  /* 0x000000ffff027224 */ /* 0x000fce00078e000e */
[----:B------:R-:W-:Y:S05]  /*27450*/  WARPSYNC.COLLECTIVE R15, `(.L_x_9924) ;  /* 0x000000000f087348 */ /* 0x000fea0003c00000 */
[----:B------:R0:W1:Y:S02]  /*27460*/  SHFL.IDX P6, R14, R13, R12, R11 ;  /* 0x0000000c0d0e7389 */ /* 0x00006400000c000b */
[----:B01----:R-:W-:Y:S01]  /*27470*/  ENDCOLLECTIVE ;  /* 0x000000000000791b */ /* 0x003fe20003800000 */
.L_x_9924:
        /* <DEDUP_REMOVED lines=12> */
.L_x_9925:
[----:B------:R-:W-:Y:S01]  /*27540*/  IMAD.MOV.U32 R13, RZ, RZ, R9 ;  /* 0x000000ffff0d7224 */ /* 0x000fe200078e0009 */
[----:B------:R-:W-:Y:S01]  /*27550*/  MOV R12, 0x4 ;  /* 0x00000004000c7802 */ /* 0x000fe20000000f00 */
[----:B------:R-:W-:-:S07]  /*27560*/  IMAD.MOV.U32 R2, RZ, RZ, R14 ;  /* 0x000000ffff027224 */ /* 0x000fce00078e000e */
[----:B------:R-:W-:Y:S05]  /*27570*/  WARPSYNC.COLLECTIVE R15, `(.L_x_9926) ;  /* 0x000000000f087348 */ /* 0x000fea0003c00000 */
[----:B------:R0:W1:Y:S02]  /*27580*/  SHFL.IDX P6, R14, R13, R12, R11 ;  /* 0x0000000c0d0e7389 */ /* 0x00006400000c000b */
[----:B01----:R-:W-:Y:S01]  /*27590*/  ENDCOLLECTIVE ;  /* 0x000000000000791b */ /* 0x003fe20003800000 */
.L_x_9926:
        /* <DEDUP_REMOVED lines=12> */
.L_x_9927:
[----:B------:R-:W-:Y:S02]  /*27660*/  IMAD.MOV.U32 R13, RZ, RZ, R9 ;  /* 0x000000ffff0d7224 */ /* 0x000fe400078e0009 */
[----:B------:R-:W-:Y:S02]  /*27670*/  IMAD.MOV.U32 R12, RZ, RZ, 0x5 ;  /* 0x00000005ff0c7424 */ /* 0x000fe400078e00ff */
[----:B------:R-:W-:-:S07]  /*27680*/  IMAD.MOV.U32 R2, RZ, RZ, R14 ;  /* 0x000000ffff027224 */ /* 0x000fce00078e000e */
[----:B------:R-:W-:Y:S05]  /*27690*/  WARPSYNC.COLLECTIVE R15, `(.L_x_9928) ;  /* 0x000000000f087348 */ /* 0x000fea0003c00000 */
[----:B------:R0:W1:Y:S02]  /*276a0*/  SHFL.IDX P6, R14, R13, R12, R11 ;  /* 0x0000000c0d0e7389 */ /* 0x00006400000c000b */
[----:B01----:R-:W-:Y:S01]  /*276b0*/  ENDCOLLECTIVE ;  /* 0x000000000000791b */ /* 0x003fe20003800000 */
.L_x_9928:
        /* <DEDUP_REMOVED lines=12> */
.L_x_9929:
[----:B------:R-:W-:Y:S02]  /*27780*/  IMAD.MOV.U32 R13, RZ, RZ, R9 ;  /* 0x000000ffff0d7224 */ /* 0x000fe400078e0009 */
[----:B------:R-:W-:Y:S02]  /*27790*/  IMAD.MOV.U32 R12, RZ, RZ, 0x6 ;  /* 0x00000006ff0c7424 */ /* 0x000fe400078e00ff */
[----:B------:R-:W-:-:S07]  /*277a0*/  IMAD.MOV.U32 R2, RZ, RZ, R14 ;  /* 0x000000ffff027224 */ /* 0x000fce00078e000e */
[----:B------:R-:W-:Y:S05]  /*277b0*/  WARPSYNC.COLLECTIVE R15, `(.L_x_9930) ;  /* 0x000000000f087348 */ /* 0x000fea0003c00000 */
[----:B------:R0:W1:Y:S02]  /*277c0*/  SHFL.IDX P6, R14, R13, R12, R11 ;  /* 0x0000000c0d0e7389 */ /* 0x00006400000c000b */
[----:B01----:R-:W-:Y:S01]  /*277d0*/  ENDCOLLECTIVE ;  /* 0x000000000000791b */ /* 0x003fe20003800000 */
.L_x_9930:
        /* <DEDUP_REMOVED lines=12> */
.L_x_9931:
[----:B------:R-:W-:Y:S02]  /*278a0*/  IMAD.MOV.U32 R13, RZ, RZ, R9 ;  /* 0x000000ffff0d7224 */ /* 0x000fe400078e0009 */
[----:B------:R-:W-:Y:S02]  /*278b0*/  IMAD.MOV.U32 R12, RZ, RZ, 0x7 ;  /* 0x00000007ff0c7424 */ /* 0x000fe400078e00ff */
[----:B------:R-:W-:-:S07]  /*278c0*/  IMAD.MOV.U32 R2, RZ, RZ, R14 ;  /* 0x000000ffff027224 */ /* 0x000fce00078e000e */
[----:B------:R-:W-:Y:S05]  /*278d0*/  WARPSYNC.COLLECTIVE R15, `(.L_x_9932) ;  /* 0x000000000f087348 */ /* 0x000fea0003c00000 */
[----:B------:R0:W1:Y:S02]  /*278e0*/  SHFL.IDX P6, R14, R13, R12, R11 ;  /* 0x0000000c0d0e7389 */ /* 0x00006400000c000b */
[----:B01----:R-:W-:Y:S01]  /*278f0*/  ENDCOLLECTIVE ;  /* 0x000000000000791b */ /* 0x003fe20003800000 */
.L_x_9932:
        /* <DEDUP_REMOVED lines=12> */
.L_x_9933:
[----:B------:R-:W-:Y:S01]  /*279c0*/  IMAD.MOV.U32 R2, RZ, RZ, R14 ;  /* 0x000000ffff027224 */ /* 0x000fe200078e000e */
[----:B------:R-:W-:Y:S06]  /*279d0*/  BRA `(.L_x_9934) ;  /* 0xffffff8800307947 */ /* 0x000fec000383ffff */
.L_x_9690:
[----:B-1----:R1:W2:Y:S02]  /*279e0*/  SYNCS.PHASECHK.TRANS64.TRYWAIT P0, [R6+URZ+0x28860], R2 ;  /* 0x02886002060075a7 */ /* 0x0022a4000800017f */
[----:B--2---:R-:W-:Y:S05]  /*279f0*/  @!P0 NANOSLEEP.SYNCS 0x989680 ;  /* 0x009896800000895d */ /* 0x004fea0003900000 */
[----:B------:R-:W2:Y:S02]  /*27a00*/  @!P0 SYNCS.PHASECHK.TRANS64 P0, [R6+URZ+0x28860], R2 ;  /* 0x02886002060085a7 */ /* 0x000ea4000800007f */
[----:B--2---:R-:W-:Y:S05]  /*27a10*/  @!P0 BRA `(.L_x_9690) ;  /* 0xfffffffc00f08947 */ /* 0x004fea000383ffff */
[----:B------:R-:W-:Y:S05]  /*27a20*/  BRA `(.L_x_9935) ;  /* 0xffffff88008c7947 */ /* 0x000fea000383ffff */
.L_x_9691:
        /* <DEDUP_REMOVED lines=8> */
.L_x_9937:
[----:B------:R-:W-:Y:S05]  /*27ab0*/  BSYNC B1 ;  /* 0x0000000000017941 */ /* 0x000fea0003800000 */
.L_x_9936:
[----:B------:R-:W-:Y:S01]  /*27ac0*/  IMAD.MOV.U32 R13, RZ, RZ, R23 ;  /* 0x000000ffff0d7224 */ /* 0x000fe200078e0017 */
[----:B------:R-:W-:Y:S01]  /*27ad0*/  MOV R3, R14 ;  /* 0x0000000e00037202 */ /* 0x000fe20000000f00 */
[----:B------:R-:W-:Y:S02]  /*27ae0*/  IMAD.MOV.U32 R12, RZ, RZ, RZ ;  /* 0x000000ffff0c7224 */ /* 0x000fe400078e00ff */
[----:B------:R-:W-:Y:S02]  /*27af0*/  IMAD.MOV.U32 R11, RZ, RZ, 0x181f ;  /* 0x0000181fff0b7424 */ /* 0x000fe400078e00ff */
[----:B------:R-:W-:Y:S02]  /*27b00*/  IMAD.MOV.U32 R15, RZ, RZ, -0x1 ;  /* 0xffffffffff0f7424 */ /* 0x000fe400078e00ff */
[----:B------:R-:W-:-:S07]  /*27b10*/  IMAD R7, R7, 0x2, R22 ;  /* 0x0000000207077824 */ /* 0x000fce00078e0216 */
[----:B------:R-:W-:Y:S05]  /*27b20*/  WARPSYNC.COLLECTIVE R15, `(.L_x_9938) ;  /* 0x000000000f087348 */ /* 0x000fea0003c00000 */
[----:B------:R0:W1:Y:S02]  /*27b30*/  SHFL.IDX P6, R14, R13, R12, R11 ;  /* 0x0000000c0d0e7389 */ /* 0x00006400000c000b */
[----:B01----:R-:W-:Y:S01]  /*27b40*/  ENDCOLLECTIVE ;  /* 0x000000000000791b */ /* 0x003fe20003800000 */
.L_x_9938:
[----:B------:R-:W-:Y:S02]  /*27b50*/  IMAD.MOV.U32 R13, RZ, RZ, R24 ;  /* 0x000000ffff0d7224 */ /* 0x000fe400078e0018 */
[----:B------:R-:W-:Y:S02]  /*27b60*/  IMAD.MOV.U32 R12, RZ, RZ, 0x1 ;  /* 0x00000001ff0c7424 */ /* 0x000fe400078e00ff */
[----:B------:R-:W-:-:S07]  /*27b70*/  IMAD.MOV.U32 R2, RZ, RZ, R14 ;  /* 0x000000ffff027224 */ /* 0x000fce00078e000e */
[----:B------:R-:W-:Y:S05]  /*27b80*/  WARPSYNC.COLLECTIVE R15, `(.L_x_9939) ;  /* 0x000000000f087348 */ /* 0x000fea0003c00000 */
[----:B------:R0:W1:Y:S02]  /*27b90*/  SHFL.IDX P6, R14, R13, R12, R11 ;  /* 0x0000000c0d0e7389 */ /* 0x00006400000c000b */
[----:B01----:R-:W-:Y:S01]  /*27ba0*/  ENDCOLLECTIVE ;  /* 0x000000000000791b */ /* 0x003fe20003800000 */
.L_x_9939:
        /* <DEDUP_REMOVED lines=14> */
.L_x_9940:
[----:B------:R-:W-:Y:S02]  /*27c90*/  IMAD.MOV.U32 R13, RZ, RZ, R24 ;  /* 0x000000ffff0d7224 */ /* 0x000fe400078e0018 */
[----:B------:R-:W-:Y:S02]  /*27ca0*/  IMAD.MOV.U32 R12, RZ, RZ, 0x2 ;  /* 0x00000002ff0c7424 */ /* 0x000fe400078e00ff */
[----:B------:R-:W-:-:S07]  /*27cb0*/  IMAD.MOV.U32 R2, RZ, RZ, R14 ;  /* 0x000000ffff027224 */ /* 0x000fce00078e000e */
[----:B------:R-:W-:Y:S05]  /*27cc0*/  WARPSYNC.COLLECTIVE R15, `(.L_x_9941) ;  /* 0x000000000f087348 */ /* 0x000fea0003c00000 */
[----:B------:R0:W1:Y:S02]  /*27cd0*/  SHFL.IDX P6, R14, R13, R12, R11 ;  /* 0x0000000c0d0e7389 */ /* 0x00006400000c000b */
[----:B01----:R-:W-:Y:S01]  /*27ce0*/  ENDCOLLECTIVE ;  /* 0x000000000000791b */ /* 0x003fe20003800000 */
.L_x_9941:
        /* <DEDUP_REMOVED lines=14> */
.L_x_9942:
[----:B------:R-:W-:Y:S02]  /*27dd0*/  IMAD.MOV.U32 R13, RZ, RZ, R24 ;  /* 0x000000ffff0d7224 */ /* 0x000fe400078e0018 */
[----:B------:R-:W-:Y:S02]  /*27de0*/  IMAD.MOV.U32 R12, RZ, RZ, 0x3 ;  /* 0x00000003ff0c7424 */ /* 0x000fe400078e00ff */
[----:B------:R-:W-:-:S07]  /*27df0*/  IMAD.MOV.U32 R2, RZ, RZ, R14 ;  /* 0x000000ffff027224 */ /* 0x000fce00078e000e */
[----:B------:R-:W-:Y:S05]  /*27e00*/  WARPSYNC.COLLECTIVE R15, `(.L_x_9943) ;  /* 0x000000000f087348 */ /* 0x000fea0003c00000 */
[----:B------:R0:W1:Y:S02]  /*27e10*/  SHFL.IDX P6, R14, R13, R12, R11 ;  /* 0x0000000c0d0e7389 */ /* 0x00006400000c000b */
[----:B01----:R-:W-:Y:S01]  /*27e20*/  ENDCOLLECTIVE ;  /* 0x000000000000791b */ /* 0x003fe20003800000 */
.L_x_9943:
        /* <DEDUP_REMOVED lines=14> */
.L_x_9944:
[----:B------:R-:W-:Y:S01]  /*27f10*/  MOV R13, R24 ;  /* 0x00000018000d7202 */ /* 0x000fe20000000f00 */
[----:B------:R-:W-:Y:S02]  /*27f20*/  IMAD.MOV.U32 R12, RZ, RZ, 0x4 ;  /* 0x00000004ff0c7424 */ /* 0x000fe400078e00ff */
[----:B------:R-:W-:-:S07]  /*27f30*/  IMAD.MOV.U32 R2, RZ, RZ, R14 ;  /* 0x000000ffff027224 */ /* 0x000fce00078e000e */
[----:B------:R-:W-:Y:S05]  /*27f40*/  WARPSYNC.COLLECTIVE R15, `(.L_x_9945) ;  /* 0x000000000f087348 */ /* 0x000fea0003c00000 */
[----:B------:R0:W1:Y:S02]  /*27f50*/  SHFL.IDX P6, R14, R13, R12, R11 ;  /* 0x0000000c0d0e7389 */ /* 0x00006400000c000b */
[----:B01----:R-:W-:Y:S01]  /*27f60*/  ENDCOLLECTIVE ;  /* 0x000000000000791b */ /* 0x003fe20003800000 */
.L_x_9945:
        /* <DEDUP_REMOVED lines=14> */
.L_x_9946:
[----:B------:R-:W-:Y:S02]  /*28050*/  IMAD.MOV.U32 R13, RZ, RZ, R24 ;  /* 0x000000ffff0d7224 */ /* 0x000fe400078e0018 */
[----:B------:R-:W-:Y:S02]  /*28060*/  IMAD.MOV.U32 R12, RZ, RZ, 0x5 ;  /* 0x00000005ff0c7424 */ /* 0x000fe400078e00ff */
[----:B------:R-:W-:-:S07]  /*28070*/  IMAD.MOV.U32 R2, RZ, RZ, R14 ;  /* 0x000000ffff027224 */ /* 0x000fce00078e000e */
[----:B------:R-:W-:Y:S05]  /*28080*/  WARPSYNC.COLLECTIVE R15, `(.L_x_9947) ;  /* 0x000000000f087348 */ /* 0x000fea0003c00000 */
[----:B------:R0:W1:Y:S02]  /*28090*/  SHFL.IDX P6, R14, R13, R12, R11 ;  /* 0x0000000c0d0e7389 */ /* 0x00006400000c000b */
[----:B01----:R-:W-:Y:S01]  /*280a0*/  ENDCOLLECTIVE ;  /* 0x000000000000791b */ /* 0x003fe20003800000 */
.L_x_9947:
        /* <DEDUP_REMOVED lines=14> */
.L_x_9948:
[----:B------:R-:W-:Y:S01]  /*28190*/  IMAD.MOV.U32 R13, RZ, RZ, R24 ;  /* 0x000000ffff0d7224 */ /* 0x000fe200078e0018 */
[----:B------:R-:W-:Y:S01]  /*281a0*/  MOV R12, 0x6 ;  /* 0x00000006000c7802 */ /* 0x000fe20000000f00 */
[----:B------:R-:W-:-:S07]  /*281b0*/  IMAD.MOV.U32 R2, RZ, RZ, R14 ;  /* 0x000000ffff027224 */ /* 0x000fce00078e000e */
[----:B------:R-:W-:Y:S05]  /*281c0*/  WARPSYNC.COLLECTIVE R15, `(.L_x_9949) ;  /* 0x000000000f087348 */ /* 0x000fea0003c00000 */
[----:B------:R0:W1:Y:S02]  /*281d0*/  SHFL.IDX P6, R14, R13, R12, R11 ;  /* 0x0000000c0d0e7389 */ /* 0x00006400000c000b */
[----:B01----:R-:W-:Y:S01]  /*281e0*/  ENDCOLLECTIVE ;  /* 0x000000000000791b */ /* 0x003fe20003800000 */
.L_x_9949:
        /* <DEDUP_REMOVED lines=14> */
.L_x_9950:
[----:B------:R-:W-:Y:S02]  /*282d0*/  IMAD.MOV.U32 R13, RZ, RZ, R24 ;  /* 0x000000ffff0d7224 */ /* 0x000fe400078e0018 */
[----:B------:R-:W-:Y:S02]  /*282e0*/  IMAD.MOV.U32 R12, RZ, RZ, 0x7 ;  /* 0x00000007ff0c7424 */ /* 0x000fe400078e00ff */
[----:B------:R-:W-:-:S07]  /*282f0*/  IMAD.MOV.U32 R2, RZ, RZ, R14 ;  /* 0x000000ffff027224 */ /* 0x000fce00078e000e */
[----:B------:R-:W-:Y:S05]  /*28300*/  WARPSYNC.COLLECTIVE R15, `(.L_x_9951) ;  /* 0x000000000f087348 */ /* 0x000fea0003c00000 */
[----:B------:R0:W1:Y:S02]  /*28310*/  SHFL.IDX P6, R14, R13, R12, R11 ;  /* 0x0000000c0d0e7389 */ /* 0x00006400000c000b */
[----:B01----:R-:W-:Y:S01]  /*28320*/  ENDCOLLECTIVE ;  /* 0x000000000000791b */ /* 0x003fe20003800000 */
.L_x_9951:
        /* <DEDUP_REMOVED lines=13> */
.L_x_9952:
[----:B------:R-:W-:Y:S01]  /*28400*/  @!PT LDS RZ, [RZ] ;  /* 0x00000000fffff984 */ /* 0x000fe20000000800 */
[----:B------:R-:W-:Y:S01]  /*28410*/  @!PT LDS RZ, [RZ] ;  /* 0x00000000fffff984 */ /* 0x000fe20000000800 */
[----:B------:R-:W-:Y:S01]  /*28420*/  @!PT LDS RZ, [RZ] ;  /* 0x00000000fffff984 */ /* 0x000fe20000000800 */
[----:B------:R1:W-:Y:S01]  /*28430*/  LDGSTS.E.BYPASS.LTC128B.128 [R7+0x7400], desc[UR42][R2.64+0x80], !P0 ;  /* 0x0740008002077fae */ /* 0x0003e2000c101d6a */
[----:B------:R-:W-:Y:S05]  /*28440*/  BRA `(.L_x_9953) ;  /* 0xffffff8400147947 */ /* 0x000fea000383ffff */
.L_x_9699:
[----:B0-----:R0:W1:Y:S02]  /*28450*/  SYNCS.PHASECHK.TRANS64.TRYWAIT P0, [R0+URZ+0x28860], R3 ;  /* 0x02886003000075a7 */ /* 0x001064000800017f */
[----:B-1----:R-:W-:Y:S05]  /*28460*/  @!P0 NANOSLEEP.SYNCS 0x989680 ;  /* 0x009896800000895d */ /* 0x002fea0003900000 */
[----:B------:R-:W1:Y:S02]  /*28470*/  @!P0 SYNCS.PHASECHK.TRANS64 P0, [R0+URZ+0x28860], R3 ;  /* 0x02886003000085a7 */ /* 0x000e64000800007f */
[----:B-1----:R-:W-:Y:S05]  /*28480*/  @!P0 BRA `(.L_x_9699) ;  /* 0xfffffffc00f08947 */ /* 0x002fea000383ffff */
[----:B------:R-:W-:Y:S05]  /*28490*/  BRA `(.L_x_9954) ;  /* 0xffffff8800287947 */ /* 0x000fea000383ffff */
.L_x_9700:
        /* <DEDUP_REMOVED lines=8> */
.L_x_9956:
[----:B------:R-:W-:Y:S05]  /*28520*/  BSYNC B0 ;  /* 0x0000000000007941 */ /* 0x000fea0003800000 */
.L_x_9955:
        /* <DEDUP_REMOVED lines=10> */
.L_x_9957:
        /* <DEDUP_REMOVED lines=11> */
.L_x_9958:
        /* <DEDUP_REMOVED lines=13> */
.L_x_9959:
[----:B------:R-:W-:Y:S02]  /*28750*/  IMAD.MOV.U32 R13, RZ, RZ, R24 ;  /* 0x000000ffff0d7224 */ /* 0x000fe400078e0018 */
[----:B------:R-:W-:Y:S02]  /*28760*/  IMAD.MOV.U32 R12, RZ, RZ, 0x2 ;  /* 0x00000002ff0c7424 */ /* 0x000fe400078e00ff */
[----:B------:R-:W-:-:S07]  /*28770*/  IMAD.MOV.U32 R10, RZ, RZ, R14 ;  /* 0x000000ffff0a7224 */ /* 0x000fce00078e000e */
[----:B------:R-:W-:Y:S05]  /*28780*/  WARPSYNC.COLLECTIVE R15, `(.L_x_9960) ;  /* 0x000000000f087348 */ /* 0x000fea0003c00000 */
[----:B------:R0:W1:Y:S02]  /*28790*/  SHFL.IDX P6, R14, R13, R12, R11 ;  /* 0x0000000c0d0e7389 */ /* 0x00006400000c000b */
[----:B01----:R-:W-:Y:S01]  /*287a0*/  ENDCOLLECTIVE ;  /* 0x000000000000791b */ /* 0x003fe20003800000 */
.L_x_9960:
[----:B------:R-:W-:-:S04]  /*287b0*/  IADD3 R2, P2, R10, R5, RZ ;  /* 0x000000050a027210 */ /* 0x000fc80007f5e0ff */
[----:B------:R-:W-:-:S05]  /*287c0*/  IADD3.X R3, RZ, R7, RZ, P2, !PT ;  /* 0x00000007ff037210 */ /* 0x000fca00017fe4ff */
        /* <DEDUP_REMOVED lines=12> */
.L_x_9961:
[----:B------:R-:W-:Y:S02]  /*28890*/  IMAD.MOV.U32 R13, RZ, RZ, R24 ;  /* 0x000000ffff0d7224 */ /* 0x000fe400078e0018 */
[----:B------:R-:W-:Y:S01]  /*288a0*/  IMAD.MOV.U32 R12, RZ, RZ, 0x3 ;  /* 0x00000003ff0c7424 */ /* 0x000fe200078e00ff */
[----:B------:R-:W-:-:S13]  /*288b0*/  IADD3 R2, P2, R14, R5, RZ ;  /* 0x000000050e027210 */ /* 0x000fda0007f5e0ff */
[----:B------:R-:W-:Y:S05]  /*288c0*/  WARPSYNC.COLLECTIVE R15, `(.L_x_9962) ;  /* 0x000000000f087348 */ /* 0x000fea0003c00000 */
[----:B------:R0:W1:Y:S02]  /*288d0*/  SHFL.IDX P6, R14, R13, R12, R11 ;  /* 0x0000000c0d0e7389 */ /* 0x00006400000c000b */
[----:B01----:R-:W-:Y:S01]  /*288e0*/  ENDCOLLECTIVE ;  /* 0x000000000000791b */ /* 0x003fe20003800000 */
.L_x_9962:
        /* <DEDUP_REMOVED lines=13> */
.L_x_9963:
[----:B------:R-:W-:Y:S02]  /*289c0*/  IMAD.MOV.U32 R13, RZ, RZ, R24 ;  /* 0x000000ffff0d7224 */ /* 0x000fe400078e0018 */
[----:B------:R-:W-:Y:S01]  /*289d0*/  IMAD.MOV.U32 R12, RZ, RZ, 0x4 ;  /* 0x00000004ff0c7424 */ /* 0x000fe200078e00ff */
[----:B------:R-:W-:-:S13]  /*289e0*/  IADD3 R2, P2, R14, R5, RZ ;  /* 0x000000050e027210 */ /* 0x000fda0007f5e0ff */
[----:B------:R-:W-:Y:S05]  /*289f0*/  WARPSYNC.COLLECTIVE R15, `(.L_x_9964) ;  /* 0x000000000f087348 */ /* 0x000fea0003c00000 */
[----:B------:R0:W1:Y:S02]  /*28a00*/  SHFL.IDX P6, R14, R13, R12, R11 ;  /* 0x0000000c0d0e7389 */ /* 0x00006400000c000b */
[----:B01----:R-:W-:Y:S01]  /*28a10*/  ENDCOLLECTIVE ;  /* 0x000000000000791b */ /* 0x003fe20003800000 */
.L_x_9964:
        /* <DEDUP_REMOVED lines=13> */
.L_x_9965:
[----:B------:R-:W-:Y:S02]  /*28af0*/  IMAD.MOV.U32 R13, RZ, RZ, R24 ;  /* 0x000000ffff0d7224 */ /* 0x000fe400078e0018 */
[----:B------:R-:W-:Y:S02]  /*28b00*/  IMAD.MOV.U32 R12, RZ, RZ, 0x5 ;  /* 0x00000005ff0c7424 */ /* 0x000fe400078e00ff */
[----:B------:R-:W-:-:S07]  /*28b10*/  IMAD.MOV.U32 R10, RZ, RZ, R14 ;  /* 0x000000ffff0a7224 */ /* 0x000fce00078e000e */
[----:B------:R-:W-:Y:S05]  /*28b20*/  WARPSYNC.COLLECTIVE R15, `(.L_x_9966) ;  /* 0x000000000f087348 */ /* 0x000fea0003c00000 */
[----:B------:R0:W1:Y:S02]  /*28b30*/  SHFL.IDX P6, R14, R13, R12, R11 ;  /* 0x0000000c0d0e7389 */ /* 0x00006400000c000b */
[----:B01----:R-:W-:Y:S01]  /*28b40*/  ENDCOLLECTIVE ;  /* 0x000000000000791b */ /* 0x003fe20003800000 */
.L_x_9966:
        /* <DEDUP_REMOVED lines=14> */
.L_x_9967:
[----:B------:R-:W-:Y:S02]  /*28c30*/  IMAD.MOV.U32 R13, RZ, RZ, R24 ;  /* 0x000000ffff0d7224 */ /* 0x000fe400078e0018 */
[----:B------:R-:W-:Y:S01]  /*28c40*/  IMAD.MOV.U32 R12, RZ, RZ, 0x6 ;  /* 0x00000006ff0c7424 */ /* 0x000fe200078e00ff */
[----:B------:R-:W-:-:S13]  /*28c50*/  IADD3 R2, P2, R14, R5, RZ ;  /* 0x000000050e027210 */ /* 0x000fda0007f5e0ff */
[----:B------:R-:W-:Y:S05]  /*28c60*/  WARPSYNC.COLLECTIVE R15, `(.L_x_9968) ;  /* 0x000000000f087348 */ /* 0x000fea0003c00000 */
[----:B------:R0:W1:Y:S02]  /*28c70*/  SHFL.IDX P6, R14, R13, R12, R11 ;  /* 0x0000000c0d0e7389 */ /* 0x00006400000c000b */
[----:B01----:R-:W-:Y:S01]  /*28c80*/  ENDCOLLECTIVE ;  /* 0x000000000000791b */ /* 0x003fe20003800000 */
.L_x_9968:
        /* <DEDUP_REMOVED lines=13> */
.L_x_9969:
[----:B------:R-:W-:Y:S02]  /*28d60*/  IMAD.MOV.U32 R13, RZ, RZ, R24 ;  /* 0x000000ffff0d7224 */ /* 0x000fe400078e0018 */
[----:B------:R-:W-:Y:S01]  /*28d70*/  IMAD.MOV.U32 R12, RZ, RZ, 0x7 ;  /* 0x00000007ff0c7424 */ /* 0x000fe200078e00ff */
[----:B------:R-:W-:-:S07]  /*28d80*/  MOV R10, R14 ;  /* 0x0000000e000a7202 */ /* 0x000fce0000000f00 */
[----:B------:R-:W-:Y:S05]  /*28d90*/  WARPSYNC.COLLECTIVE R15, `(.L_x_9970) ;  /* 0x000000000f087348 */ /* 0x000fea0003c00000 */
[----:B------:R0:W1:Y:S02]  /*28da0*/  SHFL.IDX P6, R14, R13, R12, R11 ;  /* 0x0000000c0d0e7389 */ /* 0x00006400000c000b */
[----:B01----:R-:W-:Y:S01]  /*28db0*/  ENDCOLLECTIVE ;  /* 0x000000000000791b */ /* 0x003fe20003800000 */
.L_x_9970:
        /* <DEDUP_REMOVED lines=12> */
.L_x_9971:
[----:B------:R-:W-:Y:S05]  /*28e80*/  BRA `(.L_x_9972) ;  /* 0xffffff8000c87947 */ /* 0x000fea000383ffff */
.L_x_9705:
[----:B------:R-:W-:Y:S01]  /*28e90*/  BSSY B0, `(.L_x_9973) ;  /* 0x0000008000007945 */ /* 0x000fe20003800000 */
[----:B------:R-:W-:Y:S02]  /*28ea0*/  IMAD.MOV.U32 R13, RZ, RZ, R16 ;  /* 0x000000ffff0d7224 */ /* 0x000fe400078e0010 */
[----:B-1----:R-:W-:Y:S02]  /*28eb0*/  IMAD.MOV.U32 R12, RZ, RZ, RZ ;  /* 0x000000ffff0c7224 */ /* 0x002fe400078e00ff */
[----:B------:R-:W-:Y:S02]  /*28ec0*/  IMAD.MOV.U32 R11, RZ, RZ, 0x1f ;  /* 0x0000001fff0b7424 */ /* 0x000fe400078e00ff */
[----:B------:R-:W-:-:S07]  /*28ed0*/  IMAD.MOV.U32 R15, RZ, RZ, -0x1 ;  /* 0xffffffffff0f7424 */ /* 0x000fce00078e00ff */
[----:B------:R-:W-:Y:S05]  /*28ee0*/  WARPSYNC.COLLECTIVE R15, `(.L_x_9974) ;  /* 0x000000000f087348 */ /* 0x000fea0003c00000 */
[----:B------:R0:W1:Y:S02]  /*28ef0*/  SHFL.IDX P6, R14, R13, R12, R11 ;  /* 0x0000000c0d0e7389 */ /* 0x00006400000c000b */
[----:B01----:R-:W-:Y:S01]  /*28f00*/  ENDCOLLECTIVE ;  /* 0x000000000000791b */ /* 0x003fe20003800000 */
.L_x_9974:
[----:B------:R-:W-:Y:S05]  /*28f10*/  BSYNC B0 ;  /* 0x0000000000007941 */ /* 0x000fea0003800000 */
.L_x_9973:
        /* <DEDUP_REMOVED lines=9> */
.L_x_9975:
        /* <DEDUP_REMOVED lines=24> */
.L_x_9976:
[----:B------:R-:W-:Y:S01]  /*29130*/  IMAD.MOV.U32 R12, RZ, RZ, 0x2 ;  /* 0x00000002ff0c7424 */ /* 0x000fe200078e00ff */
[----:B------:R-:W-:-:S05]  /*29140*/  SEL R14, R14, RZ, P1 ;  /* 0x000000ff0e0e7207 */ /* 0x000fca0000800000 */
[----:B------:R-:W-:-:S04]  /*29150*/  IMAD.IADD R5, R13, 0x1, R14 ;  /* 0x000000010d057824 */ /* 0x000fc800078e020e */
[----:B------:R-:W-:-:S07]  /*29160*/  IMAD.MOV.U32 R13, RZ, RZ, R5 ;  /* 0x000000ffff0d7224 */ /* 0x000fce00078e0005 */
[----:B------:R-:W-:Y:S05]  /*29170*/  WARPSYNC.COLLECTIVE R15, `(.L_x_9977) ;  /* 0x000000000f087348 */ /* 0x000fea0003c00000 */
[----:B------:R0:W1:Y:S02]  /*29180*/  SHFL.UP P6, R14, R13, R12, R11 ;  /* 0x0400000c0d0e7389 */ /* 0x00006400000c000b */
[----:B01----:R-:W-:Y:S01]  /*29190*/  ENDCOLLECTIVE ;  /* 0x000000000000791b */ /* 0x003fe20003800000 */
.L_x_9977:
[----:B------:R-:W-:Y:S01]  /*291a0*/  IMAD.MOV.U32 R12, RZ, RZ, 0x4 ;  /* 0x00000004ff0c7424 */ /* 0x000fe200078e00ff */
[----:B------:R-:W-:-:S05]  /*291b0*/  SEL R2, R14, RZ, P2 ;  /* 0x000000ff0e027207 */ /* 0x000fca0001000000 */
[----:B------:R-:W-:-:S05]  /*291c0*/  IMAD.IADD R2, R5, 0x1, R2 ;  /* 0x0000000105027824 */ /* 0x000fca00078e0202 */
[----:B------:R-:W-:-:S07]  /*291d0*/  MOV R13, R2 ;  /* 0x00000002000d7202 */ /* 0x000fce0000000f00 */
[----:B------:R-:W-:Y:S05]  /*291e0*/  WARPSYNC.COLLECTIVE R15, `(.L_x_9978) ;  /* 0x000000000f087348 */ /* 0x000fea0003c00000 */
[----:B------:R0:W1:Y:S02]  /*291f0*/  SHFL.UP P6, R14, R13, R12, R11 ;  /* 0x0400000c0d0e7389 */ /* 0x00006400000c000b */
[----:B01----:R-:W-:Y:S01]  /*29200*/  ENDCOLLECTIVE ;  /* 0x000000000000791b */ /* 0x003fe20003800000 */
.L_x_9978:
[----:B------:R-:W-:Y:S01]  /*29210*/  IMAD.MOV.U32 R12, RZ, RZ, 0x8 ;  /* 0x00000008ff0c7424 */ /* 0x000fe200078e00ff */
[----:B------:R-:W-:-:S05]  /*29220*/  SEL R3, R14, RZ, P3 ;  /* 0x000000ff0e037207 */ /* 0x000fca0001800000 */
[----:B------:R-:W-:-:S04]  /*29230*/  IMAD.IADD R3, R2, 0x1, R3 ;  /* 0x0000000102037824 */ /* 0x000fc800078e0203 */
[----:B------:R-:W-:-:S07]  /*29240*/  IMAD.MOV.U32 R13, RZ, RZ, R3 ;  /* 0x000000ffff0d7224 */ /* 0x000fce00078e0003 */
[----:B------:R-:W-:Y:S05]  /*29250*/  WARPSYNC.COLLECTIVE R15, `(.L_x_9979) ;  /* 0x000000000f087348 */ /* 0x000fea0003c00000 */
[----:B------:R0:W1:Y:S02]  /*29260*/  SHFL.UP P6, R14, R13, R12, R11 ;  /* 0x0400000c0d0e7389 */ /* 0x00006400000c000b */
[----:B01----:R-:W-:Y:S01]  /*29270*/  ENDCOLLECTIVE ;  /* 0x000000000000791b */ /* 0x003fe20003800000 */
.L_x_9979:
[----:B------:R-:W-:Y:S01]  /*29280*/  IMAD.MOV.U32 R12, RZ, RZ, 0x10 ;  /* 0x00000010ff0c7424 */ /* 0x000fe200078e00ff */
[----:B------:R-:W-:-:S05]  /*29290*/  SEL R14, R14, RZ, P4 ;  /* 0x000000ff0e0e7207 */ /* 0x000fca0002000000 */
[----:B------:R-:W-:-:S04]  /*292a0*/  IMAD.IADD R5, R3, 0x1, R14 ;  /* 0x0000000103057824 */ /* 0x000fc800078e020e */
[----:B------:R-:W-:-:S07]  /*292b0*/  IMAD.MOV.U32 R13, RZ, RZ, R5 ;  /* 0x000000ffff0d7224 */ /* 0x000fce00078e0005 */
[----:B------:R-:W-:Y:S05]  /*292c0*/  WARPSYNC.COLLECTIVE R15, `(.L_x_9980) ;  /* 0x000000000f087348 */ /* 0x000fea0003c00000 */
[----:B------:R0:W1:Y:S02]  /*292d0*/  SHFL.UP P6, R14, R13, R12, R11 ;  /* 0x0400000c0d0e7389 */ /* 0x00006400000c000b */
[----:B01----:R-:W-:Y:S01]  /*292e0*/  ENDCOLLECTIVE ;  /* 0x000000000000791b */ /* 0x003fe20003800000 */
.L_x_9980:
        /* <DEDUP_REMOVED lines=8> */
.L_x_9981:
[----:B------:R-:W-:Y:S05]  /*29370*/  BRA `(.L_x_9982) ;  /* 0xffffff8000d87947 */ /* 0x000fea000383ffff */
.L_x_9708:
[----:B------:R-:W-:Y:S01]  /*29380*/  BSSY B0, `(.L_x_9983) ;  /* 0x0000007000007945 */ /* 0x000fe20003800000 */
[----:B-1----:R-:W-:Y:S01]  /*29390*/  MOV R12, 0x1 ;  /* 0x00000001000c7802 */ /* 0x002fe20000000f00 */
[----:B------:R-:W-:Y:S02]  /*293a0*/  IMAD.MOV.U32 R11, RZ, RZ, RZ ;  /* 0x000000ffff0b7224 */ /* 0x000fe400078e00ff */
[----:B------:R-:W-:-:S07]  /*293b0*/  IMAD.MOV.U32 R15, RZ, RZ, -0x1 ;  /* 0xffffffffff0f7424 */ /* 0x000fce00078e00ff */
[----:B------:R-:W-:Y:S05]  /*293c0*/  WARPSYNC.COLLECTIVE R15, `(.L_x_9984) ;  /* 0x000000000f087348 */ /* 0x000fea0003c00000 */
[----:B------:R0:W1:Y:S02]  /*293d0*/  SHFL.UP P6, R14, R13, R12, R11 ;  /* 0x0400000c0d0e7389 */ /* 0x00006400000c000b */
[----:B01----:R-:W-:Y:S01]  /*293e0*/  ENDCOLLECTIVE ;  /* 0x000000000000791b */ /* 0x003fe20003800000 */
.L_x_9984:
[----:B------:R-:W-:Y:S05]  /*293f0*/  BSYNC B0 ;  /* 0x0000000000007941 */ /* 0x000fea0003800000 */
.L_x_9983:
        /* <DEDUP_REMOVED lines=8> */
.L_x_9985:
[----:B------:R-:W-:Y:S01]  /*29480*/  IMAD.MOV.U32 R12, RZ, RZ, 0x4 ;  /* 0x00000004ff0c7424 */ /* 0x000fe200078e00ff */
[----:B------:R-:W-:-:S05]  /*29490*/  SEL R2, R14, RZ, P2 ;  /* 0x000000ff0e027207 */ /* 0x000fca0001000000 */
[----:B------:R-:W-:-:S04]  /*294a0*/  IMAD.IADD R2, R13, 0x1, R2 ;  /* 0x000000010d027824 */ /* 0x000fc800078e0202 */
[----:B------:R-:W-:-:S07]  /*294b0*/  IMAD.MOV.U32 R13, RZ, RZ, R2 ;  /* 0x000000ffff0d7224 */ /* 0x000fce00078e0002 */
[----:B------:R-:W-:Y:S05]  /*294c0*/  WARPSYNC.COLLECTIVE R15, `(.L_x_9986) ;  /* 0x000000000f087348 */ /* 0x000fea0003c00000 */
[----:B------:R0:W1:Y:S02]  /*294d0*/  SHFL.UP P6, R14, R13, R12, R11 ;  /* 0x0400000c0d0e7389 */ /* 0x00006400000c000b */
[----:B01----:R-:W-:Y:S01]  /*294e0*/  ENDCOLLECTIVE ;  /* 0x000000000000791b */ /* 0x003fe20003800000 */
.L_x_9986:
[----:B------:R-:W-:Y:S01]  /*294f0*/  IMAD.MOV.U32 R12, RZ, RZ, 0x8 ;  /* 0x00000008ff0c7424 */ /* 0x000fe200078e00ff */
[----:B------:R-:W-:-:S05]  /*29500*/  SEL R3, R14, RZ, P3 ;  /* 0x000000ff0e037207 */ /* 0x000fca0001800000 */
[----:B------:R-:W-:-:S04]  /*29510*/  IMAD.IADD R3, R2, 0x1, R3 ;  /* 0x0000000102037824 */ /* 0x000fc800078e0203 */
[----:B------:R-:W-:-:S07]  /*29520*/  IMAD.MOV.U32 R13, RZ, RZ, R3 ;  /* 0x000000ffff0d7224 */ /* 0x000fce00078e0003 */
[----:B------:R-:W-:Y:S05]  /*29530*/  WARPSYNC.COLLECTIVE R15, `(.L_x_9987) ;  /* 0x000000000f087348 */ /* 0x000fea0003c00000 */
[----:B------:R0:W1:Y:S02]  /*29540*/  SHFL.UP P6, R14, R13, R12, R11 ;  /* 0x0400000c0d0e7389 */ /* 0x00006400000c000b */
[----:B01----:R-:W-:Y:S01]  /*29550*/  ENDCOLLECTIVE ;  /* 0x000000000000791b */ /* 0x003fe20003800000 */
.L_x_9987:
[----:B------:R-:W-:Y:S01]  /*29560*/  IMAD.MOV.U32 R12, RZ, RZ, 0x10 ;  /* 0x00000010ff0c7424 */ /* 0x000fe200078e00ff */
[----:B------:R-:W-:-:S04]  /*29570*/  SEL R14, R14, RZ, P4 ;  /* 0x000000ff0e0e7207 */ /* 0x000fc80002000000 */
[----:B------:R-:W-:-:S05]  /*29580*/  IADD3 R5, R3, R14, RZ ;  /* 0x0000000e03057210 */ /* 0x000fca0007ffe0ff */
[----:B------:R-:W-:-:S07]  /*29590*/  IMAD.MOV.U32 R13, RZ, RZ, R5 ;  /* 0x000000ffff0d7224 */ /* 0x000fce00078e0005 */
[----:B------:R-:W-:Y:S05]  /*295a0*/  WARPSYNC.COLLECTIVE R15, `(.L_x_9988) ;  /* 0x000000000f087348 */ /* 0x000fea0003c00000 */
[----:B------:R0:W1:Y:S02]  /*295b0*/  SHFL.UP P6, R14, R13, R12, R11 ;  /* 0x0400000c0d0e7389 */ /* 0x00006400000c000b */
[----:B01----:R-:W-:Y:S01]  /*295c0*/  ENDCOLLECTIVE ;  /* 0x000000000000791b */ /* 0x003fe20003800000 */
.L_x_9988:
        /* <DEDUP_REMOVED lines=8> */
.L_x_9989:
[----:B------:R-:W-:Y:S05]  /*29650*/  BRA `(.L_x_9990) ;  /* 0xffffff8000c47947 */ /* 0x000fea000383ffff */
.L_x_9710:
[----:B------:R-:W-:Y:S01]  /*29660*/  BSSY B0, `(.L_x_9991) ;  /* 0x0000006000007945 */ /* 0x000fe20003800000 */
[----:B------:R-:W-:Y:S01]  /*29670*/  PLOP3.LUT P6, PT, P6, PT, PT, 0x8, 0x0 ;  /* 0x000000000000781c */ /* 0x000fe200037ce170 */
[----:B------:R-:W-:-:S12]  /*29680*/  IMAD.MOV.U32 R15, RZ, RZ, -0x1 ;  /* 0xffffffffff0f7424 */ /* 0x000fd800078e00ff */
[----:B01----:R-:W-:Y:S05]  /*29690*/  WARPSYNC.COLLECTIVE R15, `(.L_x_9992) ;  /* 0x000000000f087348 */ /* 0x003fea0003c00000 */
[----:B------:R-:W-:Y:S01]  /*296a0*/  VOTE.ANY R14, PT, P6 ;  /* 0x00000000000e7806 */ /* 0x000fe200030e0100 */
[----:B01----:R-:W-:Y:S06]  /*296b0*/  ENDCOLLECTIVE ;  /* 0x000000000000791b */ /* 0x003fec0003800000 */
.L_x_9992:
[----:B------:R-:W-:Y:S05]  /*296c0*/  BSYNC B0 ;  /* 0x0000000000007941 */ /* 0x000fea0003800000 */
.L_x_9991:
        /* <DEDUP_REMOVED lines=8> */
.L_x_9993:
[----:B------:R-:W-:Y:S01]  /*29750*/  IMAD.IADD R19, R12, 0x1, R19 ;  /* 0x000000010c137824 */ /* 0x000fe200078e0213 */
[----:B------:R-:W-:Y:S01]  /*29760*/  MOV R13, R4 ;  /* 0x00000004000d7202 */ /* 0x000fe20000000f00 */
[----:B------:R-:W-:-:S07]  /*29770*/  IMAD.MOV.U32 R17, RZ, RZ, R14 ;  /* 0x000000ffff117224 */ /* 0x000fce00078e000e */
[----:B------:R-:W-:Y:S05]  /*29780*/  WARPSYNC.COLLECTIVE R15, `(.L_x_9994) ;  /* 0x000000000f087348 */ /* 0x000fea0003c00000 */
[----:B------:R0:W1:Y:S02]  /*29790*/  SHFL.IDX P6, R14, R13, R12, R11 ;  /* 0x0000000c0d0e7389 */ /* 0x00006400000c000b */
[----:B01----:R-:W-:Y:S01]  /*297a0*/  ENDCOLLECTIVE ;  /* 0x000000000000791b */ /* 0x003fe20003800000 */
.L_x_9994:
[----:B------:R-:W-:Y:S01]  /*297b0*/  IMAD.MOV.U32 R4, RZ, RZ, R14 ;  /* 0x000000ffff047224 */ /* 0x000fe200078e000e */
[----:B------:R-:W-:Y:S06]  /*297c0*/  BRA `(.L_x_9995) ;  /* 0xffffff8000a87947 */ /* 0x000fec000383ffff */
.L_x_9712:
[----:B------:R-:W-:Y:S01]  /*297d0*/  BSSY B0, `(.L_x_9996) ;  /* 0x0000007000007945 */ /* 0x000fe20003800000 */
[----:B------:R-:W-:Y:S02]  /*297e0*/  IMAD.MOV.U32 R13, RZ, RZ, R2 ;  /* 0x000000ffff0d7224 */ /* 0x000fe400078e0002 */
[----:B------:R-:W-:Y:S02]  /*297f0*/  IMAD.MOV.U32 R11, RZ, RZ, 0x1f ;  /* 0x0000001fff0b7424 */ /* 0x000fe400078e00ff */
[----:B------:R-:W-:-:S07]  /*29800*/  IMAD.MOV.U32 R15, RZ, RZ, -0x1 ;  /* 0xffffffffff0f7424 */ /* 0x000fce00078e00ff */
[----:B0-23--:R-:W-:Y:S05]  /*29810*/  WARPSYNC.COLLECTIVE R15, `(.L_x_9997) ;  /* 0x000000000f087348 */ /* 0x00dfea0003c00000 */
[----:B------:R1:W4:Y:S02]  /*29820*/  SHFL.IDX P6, R14, R13, R12, R11 ;  /* 0x0000000c0d0e7389 */ /* 0x00032400000c000b */
[----:B01234-:R-:W-:Y:S01]  /*29830*/  ENDCOLLECTIVE ;  /* 0x000000000000791b */ /* 0x01ffe20003800000 */
.L_x_9997:
[----:B------:R-:W-:Y:S05]  /*29840*/  BSYNC B0 ;  /* 0x0000000000007941 */ /* 0x000fea0003800000 */
.L_x_9996:
[----:B------:R-:W-:Y:S01]  /*29850*/  IMAD.MOV.U32 R6, RZ, RZ, R14 ;  /* 0x000000ffff067224 */ /* 0x000fe200078e000e */
[----:B------:R-:W-:Y:S06]  /*29860*/  BRA `(.L_x_9711) ;  /* 0xffffff8000987947 */ /* 0x000fec000383ffff */
.L_x_9718:
[----:B-1----:R1:W3:Y:S02]  /*29870*/  SYNCS.PHASECHK.TRANS64.TRYWAIT P0, [R4+URZ+0x28820], R0 ;  /* 0x02882000040075a7 */ /* 0x0022e4000800017f */
[----:B---3--:R-:W-:Y:S05]  /*29880*/  @!P0 NANOSLEEP.SYNCS 0x989680 ;  /* 0x009896800000895d */ /* 0x008fea0003900000 */
[----:B------:R-:W3:Y:S02]  /*29890*/  @!P0 SYNCS.PHASECHK.TRANS64 P0, [R4+URZ+0x28820], R0 ;  /* 0x02882000040085a7 */ /* 0x000ee4000800007f */
[----:B---3--:R-:W-:Y:S05]  /*298a0*/  @!P0 BRA `(.L_x_9718) ;  /* 0xfffffffc00f08947 */ /* 0x008fea000383ffff */
[----:B------:R-:W-:Y:S05]  /*298b0*/  BRA `(.L_x_9998) ;  /* 0xffffff8800f07947 */ /* 0x000fea000383ffff */
.L_x_9719:
        /* <DEDUP_REMOVED lines=11> */
.L_x_10000:
[----:B------:R-:W-:Y:S05]  /*29970*/  BSYNC B0 ;  /* 0x0000000000007941 */ /* 0x000fea0003800000 */
.L_x_9999:
[----:B------:R-:W-:Y:S05]  /*29980*/  BRA `(.L_x_10001) ;  /* 0xffffff8800d87947 */ /* 0x000fea000383ffff */
.L_x_9720:
[----:B------:R-:W-:Y:S01]  /*29990*/  BSSY B0, `(.L_x_10002) ;  /* 0x0000006000007945 */ /* 0x000fe20003800000 */
[----:B------:R-:W-:-:S07]  /*299a0*/  IMAD.MOV.U32 R15, RZ, RZ, -0x1 ;  /* 0xffffffffff0f7424 */ /* 0x000fce00078e00ff */
[----:B012---:R-:W-:Y:S05]  /*299b0*/  WARPSYNC.COLLECTIVE R15, `(.L_x_10003) ;  /* 0x000000000f0c7348 */ /* 0x007fea0003c00000 */
[----:B------:R-:W-:Y:S02]  /*299c0*/  ELECT P6, UR62, PT ;  /* 0x00000000003e782f */ /* 0x000fe400038c0000 */
[----:B------:R-:W-:Y:S01]  /*299d0*/  MOV R14, UR62 ;  /* 0x0000003e000e7c02 */ /* 0x000fe20008000f00 */
[----:B012---:R-:W-:Y:S10]  /*299e0*/  ENDCOLLECTIVE ;  /* 0x000000000000791b */ /* 0x007ff40003800000 */
.L_x_10003:
[----:B------:R-:W-:Y:S05]  /*299f0*/  BSYNC B0 ;  /* 0x0000000000007941 */ /* 0x000fea0003800000 */
.L_x_10002:
[----:B------:R-:W-:Y:S05]  /*29a00*/  BRA `(.L_x_10004) ;  /* 0xffffff8800cc7947 */ /* 0x000fea000383ffff */
.L_x_9722:
[----:B-1----:R1:W3:Y:S02]  /*29a10*/  SYNCS.PHASECHK.TRANS64.TRYWAIT P1, [R5+URZ+0x28840], R0 ;  /* 0x02884000050075a7 */ /* 0x0022e4000802017f */
[----:B---3--:R-:W-:Y:S05]  /*29a20*/  @!P1 NANOSLEEP.SYNCS 0x989680 ;  /* 0x009896800000995d */ /* 0x008fea0003900000 */
[----:B------:R-:W3:Y:S02]  /*29a30*/  @!P1 SYNCS.PHASECHK.TRANS64 P1, [R5+URZ+0x28840], R0 ;  /* 0x02884000050095a7 */ /* 0x000ee4000802007f */
[----:B---3--:R-:W-:Y:S05]  /*29a40*/  @!P1 BRA `(.L_x_9722) ;  /* 0xfffffffc00f09947 */ /* 0x008fea000383ffff */
[----:B------:R-:W-:Y:S05]  /*29a50*/  BRA `(.L_x_10005) ;  /* 0xffffff8800ec7947 */ /* 0x000fea000383ffff */
.L_x_9724:
[----:B---3--:R3:W4:Y:S02]  /*29a60*/  SYNCS.PHASECHK.TRANS64.TRYWAIT P1, [R25+URZ+0x28840], R2 ;  /* 0x02884002190075a7 */ /* 0x008724000802017f */
[----:B----4-:R-:W-:Y:S05]  /*29a70*/  @!P1 NANOSLEEP.SYNCS 0x989680 ;  /* 0x009896800000995d */ /* 0x010fea0003900000 */
[----:B------:R-:W4:Y:S02]  /*29a80*/  @!P1 SYNCS.PHASECHK.TRANS64 P1, [R25+URZ+0x28840], R2 ;  /* 0x02884002190095a7 */ /* 0x000f24000802007f */
[----:B----4-:R-:W-:Y:S05]  /*29a90*/  @!P1 BRA `(.L_x_9724) ;  /* 0xfffffffc00f09947 */ /* 0x010fea000383ffff */
[----:B------:R-:W-:Y:S05]  /*29aa0*/  BRA `(.L_x_10006) ;  /* 0xffffff8800f87947 */ /* 0x000fea000383ffff */
.L_x_9726:
[----:B----4-:R4:W0:Y:S02]  /*29ab0*/  SYNCS.PHASECHK.TRANS64.TRYWAIT P1, [R5+URZ+0x28860], R0 ;  /* 0x02886000050075a7 */ /* 0x010824000802017f */
[----:B0-----:R-:W-:Y:S05]  /*29ac0*/  @!P1 NANOSLEEP.SYNCS 0x989680 ;  /* 0x009896800000995d */ /* 0x001fea0003900000 */
[----:B------:R-:W0:Y:S02]  /*29ad0*/  @!P1 SYNCS.PHASECHK.TRANS64 P1, [R5+URZ+0x28860], R0 ;  /* 0x02886000050095a7 */ /* 0x000e24000802007f */
[----:B0-----:R-:W-:Y:S05]  /*29ae0*/  @!P1 BRA `(.L_x_9726) ;  /* 0xfffffffc00f09947 */ /* 0x001fea000383ffff */
[----:B------:R-:W-:Y:S05]  /*29af0*/  BRA `(.L_x_10007) ;  /* 0xffffff8800f47947 */ /* 0x000fea000383ffff */
.L_x_10008:
        /* <DEDUP_REMOVED lines=16> */
.L_x_15982:


//--------------------- .text._ZN7cutlass13device_kernelIN5flash11enable_sm90INS1_16FlashAttnFwdSm90INS1_25CollectiveMainloopFwdSm90ILi2EN4cute5tupleIJNS5_1CILi1EEES8_S8_EEENS6_IJNS7_ILi192EEENS7_ILi128EEENS7_ILi96EEEEEELi96ENS_10bfloat16_tEfNS_4arch4Sm90ELb0ELb0ELb1ELb0ELb1ELb0ELb0ELb0ELb1ELb1ELb1ELb0EEENS1_21CollectiveEpilogueFwdINS6_IJSA_SC_SB_EEES9_SE_SG_Li384ELb0ELb1ELb1ELb0EEENS1_19SingleTileSchedulerILb0ELb1ELb1ELi192EEEEEEEEEvNT_6ParamsE --------------------------
	.section	.text._ZN7cutlass13device_kernelIN5flash11enable_sm90INS1_16FlashAttnFwdSm90INS1_25CollectiveMainloopFwdSm90ILi2EN4cute5tupleIJNS5_1CILi1EEES8_S8_EEENS6_IJNS7_ILi192EEENS7_ILi128EEENS7_ILi96EEEEEELi96ENS_10bfloat16_tEfNS_4arch4Sm90ELb0ELb0ELb1ELb0ELb1ELb0ELb0ELb0ELb1ELb1ELb1ELb0EEENS1_21CollectiveEpilogueFwdINS6_IJSA_SC_SB_EEES9_SE_SG_Li384ELb0ELb1ELb1ELb0EEENS1_19SingleTileSchedulerILb0ELb1ELb1ELi192EEEEEEEEEvNT_6ParamsE,"ax",@progbits
	.align	128
.text._ZN7cutlass13device_kernelIN5flash11enable_sm90INS1_16FlashAttnFwdSm90INS1_25CollectiveMainloopFwdSm90ILi2EN4cute5tupleIJNS5_1CILi1EEES8_S8_EEENS6_IJNS7_ILi192EEENS7_ILi128EEENS7_ILi96EEEEEELi96ENS_10bfloat16_tEfNS_4arch4Sm90ELb0ELb0ELb1ELb0ELb1ELb0ELb0ELb0ELb1ELb1ELb1ELb0EEENS1_21CollectiveEpilogueFwdINS6_IJSA_SC_SB_EEES9_SE_SG_Li384ELb0ELb1ELb1ELb0EEENS1_19SingleTileSchedulerILb0ELb1ELb1ELi192EEEEEEEEEvNT_6ParamsE:
        .type           _ZN7cutlass13device_kernelIN5flash11enable_sm90INS1_16FlashAttnFwdSm90INS1_25CollectiveMainloopFwdSm90ILi2EN4cute5tupleIJNS5_1CILi1EEES8_S8_EEENS6_IJNS7_ILi192EEENS7_ILi128EEENS7_ILi96EEEEEELi96ENS_10bfloat16_tEfNS_4arch4Sm90ELb0ELb0ELb1ELb0ELb1ELb0ELb0ELb0ELb1ELb1ELb1ELb0EEENS1_21CollectiveEpilogueFwdINS6_IJSA_SC_SB_EEES9_SE_SG_Li384ELb0ELb1ELb1ELb0EEENS1_19SingleTileSchedulerILb0ELb1ELb1ELi192EEEEEEEEEvNT_6ParamsE,@function
        .size           _ZN7cutlass13device_kernelIN5flash11enable_sm90INS1_16FlashAttnFwdSm90INS1_25CollectiveMainloopFwdSm90ILi2EN4cute5tupleIJNS5_1CILi1EEES8_S8_EEENS6_IJNS7_ILi192EEENS7_ILi128EEENS7_ILi96EEEEEELi96ENS_10bfloat16_tEfNS_4arch4Sm90ELb0ELb0ELb1ELb0ELb1ELb0ELb0ELb0ELb1ELb1ELb1ELb0EEENS1_21CollectiveEpilogueFwdINS6_IJSA_SC_SB_EEES9_SE_SG_Li384ELb0ELb1ELb1ELb0EEENS1_19SingleTileSchedulerILb0ELb1ELb1ELi192EEEEEEEEEvNT_6ParamsE,(.L_x_15983 - _ZN7cutlass13device_kernelIN5flash11enable_sm90INS1_16FlashAttnFwdSm90INS1_25CollectiveMainloopFwdSm90ILi2EN4cute5tupleIJNS5_1CILi1EEES8_S8_EEENS6_IJNS7_ILi192EEENS7_ILi128EEENS7_ILi96EEEEEELi96ENS_10bfloat16_tEfNS_4arch4Sm90ELb0ELb0ELb1ELb0ELb1ELb0ELb0ELb0ELb1ELb1ELb1ELb0EEENS1_21CollectiveEpilogueFwdINS6_IJSA_SC_SB_EEES9_SE_SG_Li384ELb0ELb1ELb1ELb0EEENS1_19SingleTileSchedulerILb0ELb1ELb1ELi192EEEEEEEEEvNT_6ParamsE)
        .other          _ZN7cutlass13device_kernelIN5flash11enable_sm90INS1_16FlashAttnFwdSm90INS1_25CollectiveMainloopFwdSm90ILi2EN4cute5tupleIJNS5_1CILi1EEES8_S8_EEENS6_IJNS7_ILi192EEENS7_ILi128EEENS7_ILi96EEEEEELi96ENS_10bfloat16_tEfNS_4arch4Sm90ELb0ELb0ELb1ELb0ELb1ELb0ELb0ELb0ELb1ELb1ELb1ELb0EEENS1_21CollectiveEpilogueFwdINS6_IJSA_SC_SB_EEES9_SE_SG_Li384ELb0ELb1ELb1ELb0EEENS1_19SingleTileSchedulerILb0ELb1ELb1ELi192EEEEEEEEEvNT_6ParamsE,@"STO_CUDA_ENTRY STV_DEFAULT"
_ZN7cutlass13device_kernelIN5flash11enable_sm90INS1_16FlashAttnFwdSm90INS1_25CollectiveMainloopFwdSm90ILi2EN4cute5tupleIJNS5_1CILi1EEES8_S8_EEENS6_IJNS7_ILi192EEENS7_ILi128EEENS7_ILi96EEEEEELi96ENS_10bfloat16_tEfNS_4arch4Sm90ELb0ELb0ELb1ELb0ELb1ELb0ELb0ELb0ELb1ELb1ELb1ELb0EEENS1_21CollectiveEpilogueFwdINS6_IJSA_SC_SB_EEES9_SE_SG_Li384ELb0ELb1ELb1ELb0EEENS1_19SingleTileSchedulerILb0ELb1ELb1ELi192EEEEEEEEEvNT_6ParamsE:
        /* <DEDUP_REMOVED lines=9> */
[----:B------:R1:W2:Y:S01]  /*0090*/  SHFL.IDX PT, R3, R16, RZ, 0x1f ;  /* 0x00001fff10037589 */ /* 0x0002a200000e0000 */
        /* <DEDUP_REMOVED lines=14> */
[----:B------:R1:W0:Y:S06]  /*0180*/  @!UP0 SYNCS.EXCH.64 URZ, [UR8+0x2d800], UR4 ;  /* 0x02d80004083f85b2 */ /* 0x00022c0008000100 */
[----:B------:R1:W3:Y:S02]  /*0190*/  @!UP1 SYNCS.EXCH.64 URZ, [UR8+0x2d820], UR6 ;  /* 0x02d82006083f95b2 */ /* 0x0002e40008000100 */
[----:B-12---:R-:W-:Y:S05]  /*01a0*/  @P1 BRA `(.L_x_10009) ;  /* 0x0000000000481947 */ /* 0x006fea0003800000 */
[----:B------:R-:W1:Y:S01]  /*01b0*/  S2UR UR5, SR_CgaCtaId ;  /* 0x00000000000579c3 */ /* 0x000e620000008800 */
        /* <DEDUP_REMOVED lines=12> */
[----:B-1----:R1:W2:Y:S08]  /*0280*/  SYNCS.EXCH.64 URZ, [UR8+0x2d830], UR4 ;  /* 0x02d83004083f75b2 */ /* 0x0022b00008000100 */
[----:B------:R1:W4:Y:S01]  /*0290*/  SYNCS.EXCH.64 URZ, [UR8+0x2d840], UR6 ;  /* 0x02d84006083f75b2 */ /* 0x0003220008000100 */
[----:B------:R1:W0:Y:S01]  /*02a0*/  SYNCS.EXCH.64 URZ, [UR8+0x2d838], UR4 ;  /* 0x02d83804083f75b2 */ /* 0x0002220008000100 */
[----:B------:R1:W0:Y:S01]  /*02b0*/  SYNCS.EXCH.64 URZ, [UR8+0x2d848], UR6 ;  /* 0x02d84806083f75b2 */ /* 0x0002220008000100 */
[----:B------:R-:W-:Y:S01]  /*02c0*/  NOP ;  /* 0x0000000000007918 */ /* 0x000fe20000000000 */
.L_x_10009:
[----:B------:R-:W5:Y:S01]  /*02d0*/  SHFL.IDX PT, R2, R0, RZ, 0x1f ;  /* 0x00001fff00027589 */ /* 0x000f6200000e0000 */
[----:B------:R-:W-:Y:S01]  /*02e0*/  NOP ;  /* 0x0000000000007918 */ /* 0x000fe20000000000 */
[----:B-----5:R-:W-:-:S13]  /*02f0*/  ISETP.NE.AND P0, PT, R2, RZ, PT ;  /* 0x000000ff0200720c */ /* 0x020fda0003f05270 */
        /* <DEDUP_REMOVED lines=14> */
[----:B-1----:R1:W0:Y:S08]  /*03e0*/  SYNCS.EXCH.64 URZ, [UR8+0x2d850], UR4 ;  /* 0x02d85004083f75b2 */ /* 0x0022300008000100 */
[----:B------:R1:W0:Y:S01]  /*03f0*/  SYNCS.EXCH.64 URZ, [UR8+0x2d860], UR6 ;  /* 0x02d86006083f75b2 */ /* 0x0002220008000100 */
[----:B------:R1:W0:Y:S01]  /*0400*/  SYNCS.EXCH.64 URZ, [UR8+0x2d858], UR4 ;  /* 0x02d85804083f75b2 */ /* 0x0002220008000100 */
[----:B------:R1:W0:Y:S01]  /*0410*/  SYNCS.EXCH.64 URZ, [UR8+0x2d868], UR6 ;  /* 0x02d86806083f75b2 */ /* 0x0002220008000100 */
[----:B------:R-:W-:Y:S01]  /*0420*/  NOP ;  /* 0x0000000000007918 */ /* 0x000fe20000000000 */
.L_x_10010:
[----:B------:R-:W5:Y:S01]  /*0430*/  SHFL.IDX PT, R2, R0, RZ, 0x1f ;  /* 0x00001fff00027589 */ /* 0x000f6200000e0000 */
[----:B------:R-:W-:Y:S01]  /*0440*/  NOP ;  /* 0x0000000000007918 */ /* 0x000fe20000000000 */
[----:B-----5:R-:W-:-:S13]  /*0450*/  ISETP.NE.AND P0, PT, R2, RZ, PT ;  /* 0x000000ff0200720c */ /* 0x020fda0003f05270 */
        /* <DEDUP_REMOVED lines=10> */
[----:B-1----:R1:W0:Y:S01]  /*0500*/  SYNCS.EXCH.64 URZ, [UR6+0x2d870], UR4 ;  /* 0x02d87004063f75b2 */ /* 0x0022220008000100 */
[----:B------:R1:W0:Y:S01]  /*0510*/  SYNCS.EXCH.64 URZ, [UR6+0x2d880], UR4 ;  /* 0x02d88004063f75b2 */ /* 0x0002220008000100 */
[----:B------:R1:W0:Y:S01]  /*0520*/  SYNCS.EXCH.64 URZ, [UR6+0x2d878], UR4 ;  /* 0x02d87804063f75b2 */ /* 0x0002220008000100 */
[----:B------:R1:W0:Y:S01]  /*0530*/  SYNCS.EXCH.64 URZ, [UR6+0x2d888], UR4 ;  /* 0x02d88804063f75b2 */ /* 0x0002220008000100 */
[----:B------:R-:W-:Y:S01]  /*0540*/  NOP ;  /* 0x0000000000007918 */ /* 0x000fe20000000000 */
.L_x_10011:
        /* <DEDUP_REMOVED lines=22> */
.L_x_10012:
[----:B------:R-:W5:Y:S01]  /*06b0*/  SHFL.IDX PT, R2, R0, RZ, 0x1f ;  /* 0x00001fff00027589 */ /* 0x000f6200000e0000 */
[----:B------:R-:W-:Y:S01]  /*06c0*/  R2UR UR9, R3 ;  /* 0x00000000030972ca */ /* 0x000fe200000e0000 */
        /* <DEDUP_REMOVED lines=21> */
.L_x_10013:
[----:B------:R-:W-:Y:S01]  /*0820*/  UISETP.NE.AND UP0, UPT, UR9, URZ, UPT ;  /* 0x0000003f0900728c */ /* 0x000fe2000bf05270 */
[----:B------:R-:W-:Y:S01]  /*0830*/  NOP ;  /* 0x0000000000007918 */ /* 0x000fe20000000000 */
[----:B------:R-:W-:Y:S01]  /*0840*/  UMOV UR38, 0x1 ;  /* 0x0000000100267882 */ /* 0x000fe20000000000 */
[----:B------:R-:W-:Y:S01]  /*0850*/  ULDC.64 UR36, c[0x0][0x208] ;  /* 0x0000820000247ab9 */ /* 0x000fe20000000a00 */
[----:B------:R-:W-:Y:S01]  /*0860*/  USEL UR38, UR38, 0x2, !UP0 ;  /* 0x0000000226267887 */ /* 0x000fe2000c000000 */
[----:B------:R-:W-:Y:S01]  /*0870*/  BSSY B6, `(.L_x_10014) ;  /* 0x0000b9e000067945 */ /* 0x000fe20003800000 */
[----:B0-234-:R-:W-:Y:S01]  /*0880*/  BAR.SYNC.DEFER_BLOCKING 0x0 ;  /* 0x0000000000007b1d */ /* 0x01dfe20000010000 */
[----:B------:R-:W-:-:S13]  /*0890*/  PLOP3.LUT P0, PT, PT, PT, UP0, 0x80, 0x0 ;  /* 0x000000000000781c */ /* 0x000fda0003f0f008 */
[----:B------:R-:W-:Y:S05]  /*08a0*/  @!P0 BRA `(.L_x_10015) ;  /* 0x0000007c00dc8947 */ /* 0x000fea0003800000 */
.L_x_10016:
[----:B------:R-:W-:-:S08]  /*08b0*/  NOP ;  /* 0x0000000000007918 */ /* 0x000fd00000000000 */
[----:B------:R-:W0:Y:S02]  /*08c0*/  USETMAXREG.TRY_ALLOC.CTAPOOL UP0, 0xa0 ;  /* 0x000000a0000079c8 */ /* 0x000e240008000600 */
[----:B0-----:R-:W-:-:S13]  /*08d0*/  PLOP3.LUT P0, PT, PT, PT, UP0, 0x80, 0x0 ;  /* 0x000000000000781c */ /* 0x001fda0003f0f008 */
[----:B------:R-:W-:Y:S05]  /*08e0*/  @!P0 BRA `(.L_x_10016) ;  /* 0xfffffffc00f08947 */ /* 0x000fea000383ffff */
[----:B-1----:R-:W0:Y:S01]  /*08f0*/  S2UR UR6, SR_CTAID.Y ;  /* 0x00000000000679c3 */ /* 0x002e220000002600 */
        /* <DEDUP_REMOVED lines=28> */
[----:B------:R-:W-:-:S03]  /*0ac0*/  ULEA.HI UR5, UR5, UR4, URZ, 0x7 ;  /* 0x0000000405057291 */ /* 0x000fc6000f8f383f */
[----:B------:R-:W-:Y:S01]  /*0ad0*/  UMOV UR4, URZ ;  /* 0x0000003f00047c82 */ /* 0x000fe20008000000 */
[----:B------:R-:W-:-:S04]  /*0ae0*/  USHF.R.S32.HI UR6, URZ, 0x7, UR5 ;  /* 0x000000073f067899 */ /* 0x000fc80008011405 */
        /* <DEDUP_REMOVED lines=37> */
.L_x_10018:
[----:B------:R-:W-:Y:S01]  /*0d40*/  UIMAD UR40, UR40, UR4, URZ ;  /* 0x00000004282872a4 */ /* 0x000fe2000f8e023f */
[----:B------:R-:W-:Y:S01]  /*0d50*/  IMAD.U32 R0, RZ, RZ, UR6 ;  /* 0x00000006ff007e24 */ /* 0x000fe2000f8e00ff */
[----:B------:R-:W-:Y:S01]  /*0d60*/  MOV R3, UR4 ;  /* 0x0000000400037c02 */ /* 0x000fe20008000f00 */
[----:B------:R-:W-:Y:S01]  /*0d70*/  VIADD R17, R22, 0xffffff80 ;  /* 0xffffff8016117836 */ /* 0x000fe20000000000 */
[----:B------:R-:W-:Y:S01]  /*0d80*/  PLOP3.LUT P0, PT, PT, PT, PT, 0x80, 0x0 ;  /* 0x000000000000781c */ /* 0x000fe20003f0f070 */
[----:B------:R-:W-:Y:S01]  /*0d90*/  IMAD.MOV.U32 R23, RZ, RZ, RZ ;  /* 0x000000ffff177224 */ /* 0x000fe200078e00ff */
[----:B------:R-:W-:Y:S02]  /*0da0*/  VIADDMNMX R0, R3, UR40, R0, PT ;  /* 0x0000002803007c46 */ /* 0x000fe4000b800100 */
        /* <DEDUP_REMOVED lines=27> */
[----:B------:R-:W-:-:S03]  /*0f60*/  CS2R R24, SRZ ;  /* 0x0000000000187805 */ /* 0x000fc6000001ff00 */
[----:B------:R-:W-:Y:S05]  /*0f70*/  @!P1 BRA `(.L_x_10019) ;  /* 0x0000006000b09947 */ /* 0x000fea0003800000 */
        /* <DEDUP_REMOVED lines=11> */
[----:B------:R-:W-:-:S04]  /*1030*/  UIMAD.WIDE UR4, UR41, 0x55555556, URZ ;  /* 0x55555556290478a5 */ /* 0x000fc8000f8e023f */
[----:B------:R-:W-:-:S04]  /*1040*/  ULEA.HI UR5, UR5, UR5, URZ, 0x1 ;  /* 0x0000000505057291 */ /* 0x000fc8000f8f083f */
[----:B------:R-:W-:-:S04]  /*1050*/  UIMAD UR46, UR5, -0x3, UR41 ;  /* 0xfffffffd052e78a4 */ /* 0x000fc8000f8e0229 */
        /* <DEDUP_REMOVED lines=20> */
.L_x_10020:
[----:B------:R-:W-:-:S04]  /*11a0*/  SHF.L.U32 R0, RZ, 0x1f, RZ ;  /* 0x0000001fff007819 */ /* 0x000fc800000006ff */
[----:B------:R-:W0:Y:S02]  /*11b0*/  SYNCS.PHASECHK.TRANS64.TRYWAIT P0, [UR42+0x2d800], R0 ;  /* 0x02d80000ff0075a7 */ /* 0x000e24000800016a */
[----:B0-----:R-:W-:Y:S05]  /*11c0*/  @!P0 BRA `(.L_x_10021) ;  /* 0x000000b000288947 */ /* 0x001fea0003800000 */
.L_x_10094:
[----:B------:R-:W-:-:S06]  /*11d0*/  ULOP3.LUT UR4, UR38, 0x1, URZ, 0xfc, !UPT ;  /* 0x0000000126047892 */ /* 0x000fcc000f8efc3f */
[----:B------:R-:W-:-:S05]  /*11e0*/  IMAD.U32 R2, RZ, RZ, UR4 ;  /* 0x00000004ff027e24 */ /* 0x000fca000f8e00ff */
[----:B------:R-:W-:-:S13]  /*11f0*/  ISETP.NE.AND P0, PT, R2, 0x3, PT ;  /* 0x000000030200780c */ /* 0x000fda0003f05270 */
[----:B------:R-:W-:Y:S05]  /*1200*/  @!P0 BRA `(.L_x_10022) ;  /* 0x0000000000048947 */ /* 0x000fea0003800000 */
[----:B------:R-:W-:Y:S01]  /*1210*/  BPT.TRAP 0x1 ;  /* 0x000000040000795c */ /* 0x000fe20000300000 */
.L_x_10022:
[----:B------:R1:W2:Y:S01]  /*1220*/  SYNCS.PHASECHK.TRANS64.TRYWAIT P1, [UR42+0x2d830], R0 ;  /* 0x02d83000ff0075a7 */ /* 0x0002a2000802016a */
[----:B------:R-:W-:Y:S05]  /*1230*/  @!P0 BRA `(.L_x_10023) ;  /* 0x0000000000048947 */ /* 0x000fea0003800000 */
[----:B------:R-:W-:Y:S01]  /*1240*/  BPT.TRAP 0x1 ;  /* 0x000000040000795c */ /* 0x000fe20000300000 */
.L_x_10023:
[----:B--2---:R-:W-:Y:S05]  /*1250*/  @P1 BRA `(.L_x_10024) ;  /* 0x0000000000081947 */ /* 0x004fea0003800000 */
[----:B------:R-:W2:Y:S02]  /*1260*/  SYNCS.PHASECHK.TRANS64.TRYWAIT P1, [UR42+0x2d830], R0 ;  /* 0x02d83000ff0075a7 */ /* 0x000ea4000802016a */
[----:B--2---:R-:W-:Y:S05]  /*1270*/  @!P1 BRA `(.L_x_10025) ;  /* 0x000000b000149947 */ /* 0x004fea0003800000 */
.L_x_10024:
[----:B------:R-:W-:Y:S01]  /*1280*/  ULEA UR4, UR46, UR42, 0xc ;  /* 0x0000002a2e047291 */ /* 0x000fe2000f8e603f */
[----:B01----:R-:W-:Y:S01]  /*1290*/  IMAD.MOV.U32 R0, RZ, RZ, RZ ;  /* 0x000000ffff007224 */ /* 0x003fe200078e00ff */
[----:B------:R-:W-:Y:S01]  /*12a0*/  MOV R135, RZ ;  /* 0x000000ff00877202 */ /* 0x000fe20000000f00 */
[----:B------:R-:W-:Y:S01]  /*12b0*/  IMAD.MOV.U32 R3, RZ, RZ, -0x7fffffe0 ;  /* 0x80000020ff037424 */ /* 0x000fe200078e00ff */
[----:B------:R-:W-:-:S04]  /*12c0*/  UIADD3 UR4, UR4, 0xc400, URZ ;  /* 0x0000c40004047890 */ /* 0x000fc8000fffe03f */
[----:B------:R-:W-:-:S04]  /*12d0*/  USHF.R.U32.HI UR4, URZ, 0x4, UR4 ;  /* 0x000000043f047899 */ /* 0x000fc80008011604 */
[----:B------:R-:W-:-:S06]  /*12e0*/  ULOP3.LUT UR4, UR4, 0x3fff, URZ, 0xc0, !UPT ;  /* 0x00003fff04047892 */ /* 0x000fcc000f8ec03f */
[----:B------:R-:W-:Y:S01]  /*12f0*/  IMAD.U32 R2, RZ, RZ, UR4 ;  /* 0x00000004ff027e24 */ /* 0x000fe2000f8e00ff */
[----:B------:R-:W-:Y:S05]  /*1300*/  WARPSYNC.ALL ;  /* 0x0000000000007948 */ /* 0x000fea0003800000 */
        /* <DEDUP_REMOVED lines=10> */
[----:B------:R-:W0:Y:S01]  /*13b0*/  S2UR UR6, SR_CgaCtaId ;  /* 0x00000000000679c3 */ /* 0x000e220000008800 */
        /* <DEDUP_REMOVED lines=38> */
[----:B0-----:R-:W-:Y:S05]  /*1620*/  @!P0 BRA `(.L_x_10026) ;  /* 0x0000000000048947 */ /* 0x001fea0003800000 */
[----:B------:R-:W-:Y:S01]  /*1630*/  BPT.TRAP 0x1 ;  /* 0x000000040000795c */ /* 0x000fe20000300000 */
.L_x_10026:
[----:B------:R-:W-:Y:S01]  /*1640*/  ULDC UR5, c[0x0][0x9d8] ;  /* 0x0002760000057ab9 */ /* 0x000fe20000000800 */
[----:B------:R-:W-:Y:S01]  /*1650*/  ULDC UR4, c[0x0][0x988] ;  /* 0x0002620000047ab9 */ /* 0x000fe20000000800 */
[----:B------:R-:W-:Y:S01]  /*1660*/  FMUL.FTZ R10, R26, UR5 ;  /* 0x000000051a0a7c20 */ /* 0x000fe20008410000 */
[----:B------:R-:W-:Y:S01]  /*1670*/  FMUL.FTZ R26, R34, UR5 ;  /* 0x00000005221a7c20 */ /* 0x000fe20008410000 */
[----:B------:R-:W-:Y:S01]  /*1680*/  FMUL.FTZ R34, R42, UR5 ;  /* 0x000000052a227c20 */ /* 0x000fe20008410000 */
[----:B------:R-:W-:Y:S01]  /*1690*/  FMUL.FTZ R42, R50, UR5 ;  /* 0x00000005322a7c20 */ /* 0x000fe20008410000 */
[----:B------:R-:W-:Y:S01]  /*16a0*/  FMUL.FTZ R50, R58, UR5 ;  /* 0x000000053a327c20 */ /* 0x000fe20008410000 */
[----:B------:R-:W-:Y:S01]  /*16b0*/  LOP3.LUT R58, R19, 0xffffff80, RZ, 0xc0, !PT ;  /* 0xffffff80133a7812 */ /* 0x000fe200078ec0ff */
[----:B------:R-:W-:Y:S01]  /*16c0*/  FMUL.FTZ R11, R27, UR5 ;  /* 0x000000051b0b7c20 */ /* 0x000fe20008410000 */
[----:B------:R-:W-:Y:S01]  /*16d0*/  FMUL.FTZ R14, R30, UR5 ;  /* 0x000000051e0e7c20 */ /* 0x000fe20008410000 */
[----:B------:R-:W0:Y:S01]  /*16e0*/  MUFU.TANH R10, R10 ;  /* 0x0000000a000a7308 */ /* 0x000e220000002400 */
[----:B------:R-:W-:Y:S01]  /*16f0*/  FMUL.FTZ R23, R45, UR5 ;  /* 0x000000052d177c20 */ /* 0x000fe20008410000 */
[----:B------:R-:W-:-:S02]  /*1700*/  IMAD.IADD R58, R17, 0x1, -R58 ;  /* 0x00000001113a7824 */ /* 0x000fc400078e0a3a */
[----:B------:R-:W-:Y:S01]  /*1710*/  FMUL.FTZ R45, R55, UR5 ;  /* 0x00000005372d7c20 */ /* 0x000fe20008410000 */
[----:B------:R-:W-:Y:S01]  /*1720*/  FMUL.FTZ R21, R31, UR5 ;  /* 0x000000051f157c20 */ /* 0x000fe20008410000 */
[----:B------:R-:W-:Y:S01]  /*1730*/  FMUL.FTZ R55, R66, UR5 ;  /* 0x0000000542377c20 */ /* 0x000fe20008410000 */
[----:B------:R-:W-:Y:S01]  /*1740*/  FMUL.FTZ R66, R70, UR5 ;  /* 0x0000000546427c20 */ /* 0x000fe20008410000 */
[----:B------:R-:W-:Y:S01]  /*1750*/  SHF.R.S32.HI R19, RZ, 0x1f, R58 ;  /* 0x0000001fff137819 */ /* 0x000fe2000001143a */
[----:B------:R-:W1:Y:S01]  /*1760*/  MUFU.TANH R11, R11 ;  /* 0x0000000b000b7308 */ /* 0x000e620000002400 */
[----:B------:R-:W-:Y:S02]  /*1770*/  IMAD.U32 R70, RZ, RZ, UR45 ;  /* 0x0000002dff467e24 */ /* 0x000fe4000f8e00ff */
[----:B------:R-:W-:Y:S01]  /*1780*/  FMUL.FTZ R4, R24, UR5 ;  /* 0x0000000518047c20 */ /* 0x000fe20008410000 */
[----:B------:R-:W-:Y:S01]  /*1790*/  LEA.HI R19, R19, R58, RZ, 0x2 ;  /* 0x0000003a13137211 */ /* 0x000fe200078f10ff */
[----:B------:R-:W-:Y:S01]  /*17a0*/  FMUL.FTZ R5, R25, UR5 ;  /* 0x0000000519057c20 */ /* 0x000fe20008410000 */
[----:B------:R-:W-:Y:S01]  /*17b0*/  FMUL.FTZ R25, R35, UR5 ;  /* 0x0000000523197c20 */ /* 0x000fe20008410000 */
[----:B------:R-:W-:Y:S01]  /*17c0*/  FMUL.FTZ R30, R38, UR5 ;  /* 0x00000005261e7c20 */ /* 0x000fe20008410000 */
[----:B------:R-:W-:Y:S01]  /*17d0*/  LOP3.LUT R19, R19, 0x7ffffffc, RZ, 0xc0, !PT ;  /* 0x7ffffffc13137812 */ /* 0x000fe200078ec0ff */
[----:B------:R-:W2:Y:S01]  /*17e0*/  MUFU.TANH R14, R14 ;  /* 0x0000000e000e7308 */ /* 0x000ea20000002400 */
[----:B------:R-:W-:Y:S01]  /*17f0*/  FMUL.FTZ R12, R36, UR5 ;  /* 0x00000005240c7c20 */ /* 0x000fe20008410000 */
[----:B------:R-:W-:Y:S01]  /*1800*/  FMUL.FTZ R36, R57, UR5 ;  /* 0x0000000539247c20 */ /* 0x000fe20008410000 */
[----:B------:R-:W-:Y:S01]  /*1810*/  FMUL.FTZ R6, R28, UR5 ;  /* 0x000000051c067c20 */ /* 0x000fe20008410000 */
[----:B------:R-:W-:Y:S01]  /*1820*/  IMAD.IADD R19, R58, 0x1, -R19 ;  /* 0x000000013a137824 */ /* 0x000fe200078e0a13 */
[----:B------:R-:W-:Y:S01]  /*1830*/  MOV R58, 0xfffffffe ;  /* 0xfffffffe003a7802 */ /* 0x000fe20000000f00 */
[----:B------:R-:W-:Y:S01]  /*1840*/  FMUL.FTZ R7, R29, UR5 ;  /* 0x000000051d077c20 */ /* 0x000fe20008410000 */
[----:B------:R-:W-:Y:S01]  /*1850*/  FMUL.FTZ R29, R39, UR5 ;  /* 0x00000005271d7c20 */ /* 0x000fe20008410000 */
[----:B------:R-:W3:Y:S01]  /*1860*/  MUFU.TANH R21, R21 ;  /* 0x0000001500157308 */ /* 0x000ee20000002400 */
[----:B------:R-:W-:Y:S01]  /*1870*/  FMUL.FTZ R28, R49, UR5 ;  /* 0x00000005311c7c20 */ /* 0x000fe20008410000 */
[----:B------:R-:W-:-:S02]  /*1880*/  IMAD R19, R19, R58, 0x80 ;  /* 0x0000008013137424 */ /* 0x000fc400078e023a */
[----:B------:R-:W-:Y:S01]  /*1890*/  FMUL.FTZ R49, R59, UR5 ;  /* 0x000000053b317c20 */ /* 0x000fe20008410000 */
[----:B------:R-:W-:Y:S01]  /*18a0*/  FMUL.FTZ R24, R44, UR5 ;  /* 0x000000052c187c20 */ /* 0x000fe20008410000 */
[----:B------:R-:W-:Y:S01]  /*18b0*/  FMUL.FTZ R44, R65, UR5 ;  /* 0x00000005412c7c20 */ /* 0x000fe20008410000 */
[----:B------:R-:W-:Y:S02]  /*18c0*/  VIADD R19, R19, UR44 ;  /* 0x0000002c13137c36 */ /* 0x000fe40008000000 */
[----:B------:R-:W-:Y:S01]  /*18d0*/  FMUL.FTZ R8, R32, UR5 ;  /* 0x0000000520087c20 */ /* 0x000fe20008410000 */
[----:B------:R-:W4:Y:S01]  /*18e0*/  MUFU.TANH R26, R26 ;  /* 0x0000001a001a7308 */ /* 0x000f220000002400 */
[----:B------:R-:W-:Y:S01]  /*18f0*/  FMUL.FTZ R9, R33, UR5 ;  /* 0x0000000521097c20 */ /* 0x000fe20008410000 */
[----:B------:R-:W-:Y:S02]  /*1900*/  IMAD R70, R70, -0x80, R19 ;  /* 0xffffff8046467824 */ /* 0x000fe400078e0213 */
        /* <DEDUP_REMOVED lines=20> */
[C---:B------:R-:W-:Y:S01]  /*1a50*/  ISETP.GT.AND P4, PT, R70.reuse, 0x10, PT ;  /* 0x000000104600780c */ /* 0x040fe20003f84270 */
        /* <DEDUP_REMOVED lines=11> */
[----:B-----5:R-:W-:Y:S01]  /*1b10*/  FSEL R4, R4, -INF , P2 ;  /* 0xff80000004047808 */ /* 0x020fe20001000000 */
[----:B------:R-:W-:Y:S01]  /*1b20*/  FMUL.FTZ R27, R48, UR5 ;  /* 0x00000005301b7c20 */ /* 0x000fe20008410000 */
[----:B------:R-:W-:Y:S01]  /*1b30*/  ISETP.GT.AND P2, PT, R70, 0x18, PT ;  /* 0x000000184600780c */ /* 0x000fe20003f44270 */
[----:B------:R-:W-:Y:S01]  /*1b40*/  FMUL.FTZ R32, R52, UR5 ;  /* 0x0000000534207c20 */ /* 0x000fe20008410000 */
[----:B0-----:R-:W-:Y:S01]  /*1b50*/  FSEL R60, R25, -INF , P3 ;  /* 0xff800000193c7808 */ /* 0x001fe20001800000 */
[----:B------:R-:W0:Y:S01]  /*1b60*/  MUFU.TANH R6, R6 ;  /* 0x0000000600067308 */ /* 0x000e220000002400 */
        /* <DEDUP_REMOVED lines=27> */
[----:B------:R-:W-:Y:S01]  /*1d20*/  P2R R88, PR, RZ, 0x1 ;  /* 0x00000001ff587803 */ /* 0x000fe20000000000 */
[----:B------:R-:W-:Y:S01]  /*1d30*/  FMUL.FTZ R76, R76, UR5 ;  /* 0x000000054c4c7c20 */ /* 0x000fe20008410000 */
[----:B------:R-:W-:Y:S01]  /*1d40*/  FMNMX.FTZ R11, R61, R10, !PT ;  /* 0x0000000a3d0b7209 */ /* 0x000fe20007810000 */
        /* <DEDUP_REMOVED lines=8> */
[----:B------:R-:W-:Y:S01]  /*1dd0*/  UIADD3 UR5, UR42, 0x2d840, URZ ;  /* 0x0002d8402a057890 */ /* 0x000fe2000fffe03f */
[----:B------:R-:W2:Y:S01]  /*1de0*/  MUFU.TANH R33, R33 ;  /* 0x0000002100217308 */ /* 0x000ea20000002400 */
[----:B0-----:R-:W-:Y:S01]  /*1df0*/  FSEL R62, R34, -INF , P6 ;  /* 0xff800000223e7808 */ /* 0x001fe20003000000 */
[----:B------:R-:W-:Y:S01]  /*1e00*/  UIADD3 UR34, UR45, -0x2, URZ ;  /* 0xfffffffe2d227890 */ /* 0x000fe2000fffe03f */
[--C-:B------:R-:W-:Y:S01]  /*1e10*/  IMAD.MOV.U32 R134, RZ, RZ, R135.reuse ;  /* 0x000000ffff867224 */ /* 0x100fe200078e0087 */
[----:B------:R-:W-:Y:S01]  /*1e20*/  UPRMT UR5, UR6, 0x654, UR5 ;  /* 0x0000065406057896 */ /* 0x000fe20008000005 */
[----:B------:R-:W-:Y:S01]  /*1e30*/  FMNMX.FTZ R11, R62, R11, !PT ;  /* 0x0000000b3e0b7209 */ /* 0x000fe20007810000 */
[----:B------:R-:W-:Y:S01]  /*1e40*/  UISETP.GE.AND UP0, UPT, UR34, UR40, UPT ;  /* 0x000000282200728c */ /* 0x000fe2000bf06270 */
[-C--:B------:R-:W-:Y:S01]  /*1e50*/  MOV R133, R135.reuse ;  /* 0x0000008700857202 */ /* 0x080fe20000000f00 */
[----:B------:R-:W0:Y:S01]  /*1e60*/  MUFU.TANH R9, R9 ;  /* 0x0000000900097308 */ /* 0x000e220000002400 */
[----:B-1----:R-:W-:Y:S01]  /*1e70*/  FSEL R8, R8, -INF , P4 ;  /* 0xff80000008087808 */ /* 0x002fe20002000000 */
[----:B------:R-:W-:Y:S01]  /*1e80*/  UMOV UR33, URZ ;  /* 0x0000003f00217c82 */ /* 0x000fe20008000000 */
[----:B------:R-:W-:Y:S01]  /*1e90*/  ISETP.GT.AND P4, PT, R70, 0x28, PT ;  /* 0x000000284600780c */ /* 0x000fe20003f84270 */
[--C-:B------:R-:W-:Y:S01]  /*1ea0*/  IMAD.MOV.U32 R132, RZ, RZ, R135.reuse ;  /* 0x000000ffff847224 */ /* 0x100fe200078e0087 */
[----:B------:R-:W-:Y:S01]  /*1eb0*/  SYNCS.ARRIVE.TRANS64.RED.A1T0 RZ, [UR5], RZ ;  /* 0x000000ffffff79a7 */ /* 0x000fe20008100405 */
        /* <DEDUP_REMOVED lines=23> */
[-C--:B------:R-:W-:Y:S01]  /*2030*/  MOV R105, R135.reuse ;  /* 0x0000008700697202 */ /* 0x080fe20000000f00 */
[--C-:B------:R-:W-:Y:S01]  /*2040*/  IMAD.MOV.U32 R119, RZ, RZ, R135.reuse ;  /* 0x000000ffff777224 */ /* 0x100fe200078e0087 */
[----:B------:R-:W-:Y:S01]  /*2050*/  MOV R101, R135 ;  /* 0x0000008700657202 */ /* 0x000fe20000000f00 */
[----:B------:R-:W1:Y:S01]  /*2060*/  MUFU.TANH R13, R13 ;  /* 0x0000000d000d7308 */ /* 0x000e620000002400 */
[----:B--2---:R-:W-:Y:S01]  /*2070*/  FSEL R10, R12, -INF , P2 ;  /* 0xff8000000c0a7808 */ /* 0x004fe20001000000 */
[--C-:B------:R-:W-:Y:S01]  /*2080*/  IMAD.MOV.U32 R118, RZ, RZ, R135.reuse ;  /* 0x000000ffff767224 */ /* 0x100fe200078e0087 */
[----:B------:R-:W-:Y:S01]  /*2090*/  ISETP.GT.AND P2, PT, R70, 0x30, PT ;  /* 0x000000304600780c */ /* 0x000fe20003f44270 */
[--C-:B------:R-:W-:Y:S01]  /*20a0*/  IMAD.MOV.U32 R116, RZ, RZ, R135.reuse ;  /* 0x000000ffff747224 */ /* 0x100fe200078e0087 */
[----:B------:R-:W-:Y:S01]  /*20b0*/  FMNMX.FTZ R12, R38, R11, !PT ;  /* 0x0000000b260c7209 */ /* 0x000fe20007810000 */
[--C-:B------:R-:W-:Y:S01]  /*20c0*/  IMAD.MOV.U32 R115, RZ, RZ, R135.reuse ;  /* 0x000000ffff737224 */ /* 0x100fe200078e0087 */
[-C--:B------:R-:W-:Y:S01]  /*20d0*/  MOV R97, R135.reuse ;  /* 0x0000008700617202 */ /* 0x080fe20000000f00 */
[----:B------:R-:W2:Y:S01]  /*20e0*/  MUFU.TANH R42, R42 ;  /* 0x0000002a002a7308 */ /* 0x000ea20000002400 */
[----:B0-----:R-:W-:Y:S01]  /*20f0*/  FSEL R37, R37, -INF , P3 ;  /* 0xff80000025257808 */ /* 0x001fe20001800000 */
[--C-:B------:R-:W-:Y:S01]  /*2100*/  IMAD.MOV.U32 R114, RZ, RZ, R135.reuse ;  /* 0x000000ffff727224 */ /* 0x100fe200078e0087 */
[-C--:B------:R-:W-:Y:S01]  /*2110*/  MOV R93, R135.reuse ;  /* 0x00000087005d7202 */ /* 0x080fe20000000f00 */
[--C-:B------:R-:W-:Y:S01]  /*2120*/  IMAD.MOV.U32 R112, RZ, RZ, R135.reuse ;  /* 0x000000ffff707224 */ /* 0x100fe200078e0087 */
[----:B------:R-:W-:Y:S01]  /*2130*/  MOV R89, R135 ;  /* 0x0000008700597202 */ /* 0x000fe20000000f00 */
[----:B------:R-:W-:-:S02]  /*2140*/  IMAD.MOV.U32 R111, RZ, RZ, R135 ;  /* 0x000000ffff6f7224 */ /* 0x000fc400078e0087 */
[----:B------:R-:W0:Y:S01]  /*2150*/  MUFU.TANH R15, R15 ;  /* 0x0000000f000f7308 */ /* 0x000e220000002400 */
[----:B-1----:R-:W-:Y:S01]  /*2160*/  FSEL R11, R13, -INF , P1 ;  /* 0xff8000000d0b7808 */ /* 0x002fe20000800000 */
[--C-:B------:R-:W-:Y:S01]  /*2170*/  IMAD.MOV.U32 R110, RZ, RZ, R135.reuse ;  /* 0x000000ffff6e7224 */ /* 0x100fe200078e0087 */
[----:B------:R-:W-:Y:S01]  /*2180*/  ISETP.GT.AND P1, PT, R70, 0x31, PT ;  /* 0x000000314600780c */ /* 0x000fe20003f24270 */
[--C-:B------:R-:W-:Y:S01]  /*2190*/  IMAD.MOV.U32 R108, RZ, RZ, R135.reuse ;  /* 0x000000ffff6c7224 */ /* 0x100fe200078e0087 */
[----:B------:R-:W-:Y:S01]  /*21a0*/  FMNMX.FTZ R13, R37, R12, !PT ;  /* 0x0000000c250d7209 */ /* 0x000fe20007810000 */
[--C-:B------:R-:W-:Y:S02]  /*21b0*/  IMAD.MOV.U32 R107, RZ, RZ, R135.reuse ;  /* 0x000000ffff6b7224 */ /* 0x100fe400078e0087 */
[----:B------:R-:W1:Y:S01]  /*21c0*/  MUFU.TANH R41, R41 ;  /* 0x0000002900297308 */ /* 0x000e620000002400 */
[----:B--2---:R-:W-:Y:S01]  /*21d0*/  FSEL R42, R42, -INF , P2 ;  /* 0xff8000002a2a7808 */ /* 0x004fe20001000000 */
[----:B------:R-:W-:-:S02]  /*21e0*/  IMAD.MOV.U32 R106, RZ, RZ, R135 ;  /* 0x000000ffff6a7224 */ /* 0x000fc400078e0087 */
[--C-:B------:R-:W-:Y:S01]  /*21f0*/  IMAD.MOV.U32 R104, RZ, RZ, R135.reuse ;  /* 0x000000ffff687224 */ /* 0x100fe200078e0087 */
[----:B------:R-:W-:Y:S01]  /*2200*/  FMNMX.FTZ R14, R42, R13, !PT ;  /* 0x0000000d2a0e7209 */ /* 0x000fe20007810000 */
[--C-:B------:R-:W-:Y:S02]  /*2210*/  IMAD.MOV.U32 R103, RZ, RZ, R135.reuse ;  /* 0x000000ffff677224 */ /* 0x100fe400078e0087 */
[----:B------:R-:W2:Y:S01]  /*2220*/  MUFU.TANH R20, R20 ;  /* 0x0000001400147308 */ /* 0x000ea20000002400 */
[----:B0-----:R-:W-:Y:S01]  /*2230*/  FSEL R12, R15, -INF , P6 ;  /* 0xff8000000f0c7808 */ /* 0x001fe20003000000 */
[--C-:B------:R-:W-:Y:S01]  /*2240*/  IMAD.MOV.U32 R102, RZ, RZ, R135.reuse ;  /* 0x000000ffff667224 */ /* 0x100fe200078e0087 */
[----:B------:R-:W-:Y:S01]  /*2250*/  ISETP.GT.AND P6, PT, R70, 0x38, PT ;  /* 0x000000384600780c */ /* 0x000fe20003fc4270 */
[--C-:B------:R-:W-:Y:S02]  /*2260*/  IMAD.MOV.U32 R100, RZ, RZ, R135.reuse ;  /* 0x000000ffff647224 */ /* 0x100fe400078e0087 */
[----:B------:R-:W-:-:S02]  /*2270*/  IMAD.MOV.U32 R99, RZ, RZ, R135 ;  /* 0x000000ffff637224 */ /* 0x000fc400078e0087 */
[----:B------:R-:W0:Y:S01]  /*2280*/  MUFU.TANH R46, R46 ;  /* 0x0000002e002e7308 */ /* 0x000e220000002400 */
[----:B-1----:R-:W-:Y:S01]  /*2290*/  FSEL R41, R41, -INF , P1 ;  /* 0xff80000029297808 */ /* 0x002fe20000800000 */
[--C-:B------:R-:W-:Y:S02]  /*22a0*/  IMAD.MOV.U32 R98, RZ, RZ, R135.reuse ;  /* 0x000000ffff627224 */ /* 0x100fe400078e0087 */
[--C-:B------:R-:W-:Y:S01]  /*22b0*/  IMAD.MOV.U32 R96, RZ, RZ, R135.reuse ;  /* 0x000000ffff607224 */ /* 0x100fe200078e0087 */
[----:B------:R-:W-:Y:S01]  /*22c0*/  FMNMX.FTZ R13, R41, R14, !PT ;  /* 0x0000000e290d7209 */ /* 0x000fe20007810000 */
[--C-:B------:R-:W-:Y:S02]  /*22d0*/  IMAD.MOV.U32 R95, RZ, RZ, R135.reuse ;  /* 0x000000ffff5f7224 */ /* 0x100fe400078e0087 */
[----:B------:R-:W1:Y:S01]  /*22e0*/  MUFU.TANH R24, R24 ;  /* 0x0000001800187308 */ /* 0x000e620000002400 */
[----:B--2---:R-:W-:Y:S01]  /*22f0*/  FSEL R21, R20, -INF , P5 ;  /* 0xff80000014157808 */ /* 0x004fe20002800000 */
[--C-:B------:R-:W-:Y:S01]  /*2300*/  IMAD.MOV.U32 R94, RZ, RZ, R135.reuse ;  /* 0x000000ffff5e7224 */ /* 0x100fe200078e0087 */
[----:B------:R-:W-:Y:S01]  /*2310*/  ISETP.GT.AND P5, PT, R70, 0x39, PT ;  /* 0x000000394600780c */ /* 0x000fe20003fa4270 */
[----:B------:R-:W-:-:S02]  /*2320*/  IMAD.MOV.U32 R92, RZ, RZ, R135 ;  /* 0x000000ffff5c7224 */ /* 0x000fc400078e0087 */
[--C-:B------:R-:W-:Y:S02]  /*2330*/  IMAD.MOV.U32 R91, RZ, RZ, R135.reuse ;  /* 0x000000ffff5b7224 */ /* 0x100fe400078e0087 */
[----:B------:R-:W2:Y:S01]  /*2340*/  MUFU.TANH R45, R45 ;  /* 0x0000002d002d7308 */ /* 0x000ea20000002400 */
[----:B0-----:R-:W-:Y:S01]  /*2350*/  FSEL R46, R46, -INF , P6 ;  /* 0xff8000002e2e7808 */ /* 0x001fe20003000000 */
[----:B------:R-:W-:-:S03]  /*2360*/  IMAD.MOV.U32 R90, RZ, RZ, R135 ;  /* 0x000000ffff5a7224 */ /* 0x000fc600078e0087 */
        /* <DEDUP_REMOVED lines=63> */
[----:B------:R-:W-:Y:S02]  /*2760*/  ISETP.GT.AND P6, PT, R70, 0x68, PT ;  /* 0x000000684600780c */ /* 0x000fe40003fc4270 */
[----:B------:R-:W-:-:S03]  /*2770*/  FMNMX.FTZ R43, R4, R5, !PT ;  /* 0x00000005042b7209 */ /* 0x000fc60007810000 */
[----:B------:R-:W0:Y:S01]  /*2780*/  MUFU.TANH R71, R71 ;  /* 0x0000004700477308 */ /* 0x000e220000002400 */
[----:B-1----:R-:W-:-:S04]  /*2790*/  FSEL R69, R69, -INF , P1 ;  /* 0xff80000045457808 */ /* 0x002fc80000800000 */
        /* <DEDUP_REMOVED lines=19> */
[----:B-1----:R-:W-:Y:S02]  /*28d0*/  FSEL R73, R73, -INF , P4 ;  /* 0xff80000049497808 */ /* 0x002fe40002000000 */
[----:B------:R-:W-:Y:S02]  /*28e0*/  FMNMX.FTZ R44, R8, R47, !PT ;  /* 0x0000002f082c7209 */ /* 0x000fe40007810000 */
[----:B------:R-:W-:Y:S02]  /*28f0*/  FMNMX.FTZ R35, R73, R36, !PT ;  /* 0x0000002449237209 */ /* 0x000fe40007810000 */
[----:B------:R-:W-:Y:S01]  /*2900*/  FMNMX.FTZ R47, R9, R44, !PT ;  /* 0x0000002c092f7209 */ /* 0x000fe20007810000 */
[----:B------:R-:W1:Y:S01]  /*2910*/  MUFU.TANH R51, R51 ;  /* 0x0000003300337308 */ /* 0x000e620000002400 */
[----:B--2---:R-:W-:Y:S02]  /*2920*/  FSEL R32, R52, -INF , P2 ;  /* 0xff80000034207808 */ /* 0x004fe40001000000 */
[----:B------:R-:W-:-:S02]  /*2930*/  ISETP.GT.AND P2, PT, R70, 0x78, PT ;  /* 0x000000784600780c */ /* 0x000fc40003f44270 */
        /* <DEDUP_REMOVED lines=11> */
[----:B0-----:R-:W-:-:S04]  /*29f0*/  FSEL R51, R87, -INF , P1 ;  /* 0xff80000057337808 */ /* 0x001fc80000800000 */
[----:B------:R-:W-:-:S03]  /*2a00*/  FMNMX.FTZ R36, R51, R36, !PT ;  /* 0x0000002433247209 */ /* 0x000fc60007810000 */
[----:B------:R-:W0:Y:S01]  /*2a10*/  MUFU.TANH R78, R80 ;  /* 0x00000050004e7308 */ /* 0x000e220000002400 */
[----:B-1----:R-:W-:Y:S01]  /*2a20*/  FSEL R76, R76, -INF , P6 ;  /* 0xff8000004c4c7808 */ /* 0x002fe20003000000 */
[----:B------:R-:W1:Y:S06]  /*2a30*/  SHFL.BFLY PT, R35, R36, 0x2, 0x1f ;  /* 0x0c401f0024237f89 */ /* 0x000e6c00000e0000 */
[----:B------:R-:W3:Y:S01]  /*2a40*/  MUFU.TANH R79, R81 ;  /* 0x00000051004f7308 */ /* 0x000ee20000002400 */
[----:B--2---:R-:W-:-:S07]  /*2a50*/  FSEL R77, R77, -INF , P5 ;  /* 0xff8000004d4d7808 */ /* 0x004fce0002800000 */
[----:B------:R-:W2:Y:S01]  /*2a60*/  MUFU.TANH R84, R84 ;  /* 0x0000005400547308 */ /* 0x000ea20000002400 */
[----:B0-----:R-:W-:-:S07]  /*2a70*/  FSEL R78, R78, -INF , P4 ;  /* 0xff8000004e4e7808 */ /* 0x001fce0002000000 */
[----:B------:R-:W0:Y:S01]  /*2a80*/  MUFU.TANH R85, R85 ;  /* 0x0000005500557308 */ /* 0x000e220000002400 */
[----:B---3--:R-:W-:Y:S02]  /*2a90*/  FSEL R79, R79, -INF , P3 ;  /* 0xff8000004f4f7808 */ /* 0x008fe40001800000 */
[----:B-1----:R-:W-:-:S05]  /*2aa0*/  FMNMX.FTZ R35, R36, R35, !PT ;  /* 0x0000002324237209 */ /* 0x002fca0007810000 */
[----:B------:R-:W1:Y:S01]  /*2ab0*/  SHFL.BFLY PT, R52, R35, 0x1, 0x1f ;  /* 0x0c201f0023347f89 */ /* 0x000e6200000e0000 */
[----:B--2---:R-:W-:Y:S02]  /*2ac0*/  FSEL R80, R84, -INF , P2 ;  /* 0xff80000054507808 */ /* 0x004fe40001000000 */
[----:B0-----:R-:W-:Y:S02]  /*2ad0*/  FSEL R81, R85, -INF , P1 ;  /* 0xff80000055517808 */ /* 0x001fe40000800000 */
[----:B-1----:R-:W-:-:S04]  /*2ae0*/  FMNMX.FTZ R52, R35, R52, !PT ;  /* 0x0000003423347209 */ /* 0x002fc80007810000 */
        /* <DEDUP_REMOVED lines=11> */
[--C-:B------:R-:W-:Y:S01]  /*2ba0*/  FFMA.FTZ R59, R34, UR4, -R70.reuse ;  /* 0x00000004223b7c23 */ /* 0x100fe20008010846 */
[----:B------:R0:W-:Y:S01]  /*2bb0*/  MUFU.EX2 R44, R60 ;  /* 0x0000003c002c7308 */ /* 0x0001e20000000800 */
        /* <DEDUP_REMOVED lines=9> */
[----:B0-----:R-:W-:Y:S01]  /*2c50*/  FMNMX.FTZ R60, R25, R58, !PT ;  /* 0x0000003a193c7209 */ /* 0x001fe20007810000 */
[--C-:B------:R-:W-:Y:S01]  /*2c60*/  FFMA.FTZ R53, R56, UR4, -R70.reuse ;  /* 0x0000000438357c23 */ /* 0x100fe20008010846 */
[--C-:B------:R-:W-:Y:S01]  /*2c70*/  FFMA.FTZ R38, R38, UR4, -R70.reuse ;  /* 0x0000000426267c23 */ /* 0x100fe20008010846 */
[--C-:B------:R-:W-:Y:S01]  /*2c80*/  FFMA.FTZ R56, R71, UR4, -R70.reuse ;  /* 0x0000000447387c23 */ /* 0x100fe20008010846 */
[----:B------:R-:W-:Y:S01]  /*2c90*/  FMNMX.FTZ R60, R27, R60, !PT ;  /* 0x0000003c1b3c7209 */ /* 0x000fe20007810000 */
[--C-:B------:R-:W-:Y:S01]  /*2ca0*/  FFMA.FTZ R65, R72, UR4, -R70.reuse ;  /* 0x0000000448417c23 */ /* 0x100fe20008010846 */
[----:B------:R0:W-:Y:S01]  /*2cb0*/  MUFU.EX2 R58, R62 ;  /* 0x0000003e003a7308 */ /* 0x0001e20000000800 */
[--C-:B-1----:R-:W-:Y:S01]  /*2cc0*/  FFMA.FTZ R61, R37, UR4, -R70.reuse ;  /* 0x00000004253d7c23 */ /* 0x102fe20008010846 */
[----:B------:R-:W-:Y:S01]  /*2cd0*/  FMNMX.FTZ R57, R13, R60, !PT ;  /* 0x0000003c0d397209 */ /* 0x000fe20007810000 */
[--C-:B------:R-:W-:Y:S01]  /*2ce0*/  FFMA.FTZ R60, R45, UR4, -R70.reuse ;  /* 0x000000042d3c7c23 */ /* 0x100fe20008010846 */
[----:B------:R-:W-:-:S02]  /*2cf0*/  FFMA.FTZ R51, R51, UR4, -R70 ;  /* 0x0000000433337c23 */ /* 0x000fc40008010846 */
[----:B------:R-:W-:Y:S02]  /*2d00*/  FMNMX.FTZ R34, R14, R57, !PT ;  /* 0x000000390e227209 */ /* 0x000fe40007810000 */
[----:B------:R-:W-:Y:S01]  /*2d10*/  MUFU.EX2 R35, R35 ;  /* 0x0000002300237308 */ /* 0x000fe20000000800 */
[----:B0-----:R-:W-:Y:S01]  /*2d20*/  FFMA.FTZ R62, R54, UR4, -R70 ;  /* 0x00000004363e7c23 */ /* 0x001fe20008010846 */
[----:B------:R-:W-:-:S04]  /*2d30*/  FMNMX.FTZ R34, R15, R34, !PT ;  /* 0x000000220f227209 */ /* 0x000fc80007810000 */
[----:B------:R-:W-:Y:S02]  /*2d40*/  FMNMX.FTZ R57, R19, R34, !PT ;  /* 0x0000002213397209 */ /* 0x000fe40007810000 */
[----:B------:R-:W0:Y:S02]  /*2d50*/  MUFU.EX2 R36, R36 ;  /* 0x0000002400247308 */ /* 0x000e240000000800 */
[----:B------:R-:W-:-:S04]  /*2d60*/  FMNMX.FTZ R34, R20, R57, !PT ;  /* 0x0000003914227209 */ /* 0x000fc80007810000 */
[----:B------:R-:W-:Y:S01]  /*2d70*/  FMNMX.FTZ R37, R23, R34, !PT ;  /* 0x0000002217257209 */ /* 0x000fe20007810000 */
[----:B------:R-:W-:Y:S01]  /*2d80*/  FFMA.FTZ R34, R42, UR4, -R70 ;  /* 0x000000042a227c23 */ /* 0x000fe20008010846 */
[----:B------:R-:W1:Y:S02]  /*2d90*/  MUFU.EX2 R39, R39 ;  /* 0x0000002700277308 */ /* 0x000e640000000800 */
[----:B------:R-:W-:-:S04]  /*2da0*/  FMNMX.FTZ R37, R26, R37, !PT ;  /* 0x000000251a257209 */ /* 0x000fc80007810000 */
[----:B------:R-:W-:Y:S01]  /*2db0*/  FMNMX.FTZ R42, R28, R37, !PT ;  /* 0x000000251c2a7209 */ /* 0x000fe20007810000 */
[----:B------:R-:W-:Y:S01]  /*2dc0*/  FFMA.FTZ R37, R41, UR4, -R70 ;  /* 0x0000000429257c23 */ /* 0x000fe20008010846 */
[----:B------:R-:W2:Y:S02]  /*2dd0*/  MUFU.EX2 R40, R40 ;  /* 0x0000002800287308 */ /* 0x000ea40000000800 */
[----:B------:R-:W-:-:S04]  /*2de0*/  FMNMX.FTZ R41, R29, R42, !PT ;  /* 0x0000002a1d297209 */ /* 0x000fc80007810000 */
[----:B------:R-:W-:Y:S01]  /*2df0*/  FMNMX.FTZ R42, R30, R41, !PT ;  /* 0x000000291e2a7209 */ /* 0x000fe20007810000 */
[----:B------:R-:W-:Y:S01]  /*2e00*/  FFMA.FTZ R41, R46, UR4, -R70 ;  /* 0x000000042e297c23 */ /* 0x000fe20008010846 */
[----:B------:R-:W-:Y:S02]  /*2e10*/  MUFU.EX2 R43, R43 ;  /* 0x0000002b002b7308 */ /* 0x000fe40000000800 */
[----:B------:R-:W-:-:S04]  /*2e20*/  FMNMX.FTZ R57, R31, R42, !PT ;  /* 0x0000002a1f397209 */ /* 0x000fc80007810000 */
[----:B------:R-:W-:Y:S02]  /*2e30*/  FMNMX.FTZ R42, R32, R57, !PT ;  /* 0x00000039202a7209 */ /* 0x000fe40007810000 */
[----:B------:R-:W-:Y:S02]  /*2e40*/  MUFU.EX2 R47, R47 ;  /* 0x0000002f002f7308 */ /* 0x000fe40000000800 */
[----:B------:R-:W-:-:S04]  /*2e50*/  FMNMX.FTZ R45, R33, R42, !PT ;  /* 0x0000002a212d7209 */ /* 0x000fc80007810000 */
[----:B------:R-:W-:Y:S01]  /*2e60*/  FMNMX.FTZ R46, R76, R45, !PT ;  /* 0x0000002d4c2e7209 */ /* 0x000fe20007810000 */
[--C-:B------:R-:W-:Y:S01]  /*2e70*/  FFMA.FTZ R45, R50, UR4, -R70.reuse ;  /* 0x00000004322d7c23 */ /* 0x100fe20008010846 */
[----:B------:R-:W-:Y:S01]  /*2e80*/  FFMA.FTZ R50, R49, UR4, -R70 ;  /* 0x0000000431327c23 */ /* 0x000fe20008010846 */
[----:B------:R-:W-:Y:S01]  /*2e90*/  MUFU.EX2 R42, R60 ;  /* 0x0000003c002a7308 */ /* 0x000fe20000000800 */
[----:B------:R-:W-:-:S04]  /*2ea0*/  FMNMX.FTZ R57, R77, R46, !PT ;  /* 0x0000002e4d397209 */ /* 0x000fc80007810000 */
[----:B------:R-:W-:-:S03]  /*2eb0*/  FMNMX.FTZ R46, R78, R57, !PT ;  /* 0x000000394e2e7209 */ /* 0x000fc60007810000 */
[----:B------:R3:W-:Y:S01]  /*2ec0*/  MUFU.EX2 R60, R50 ;  /* 0x00000032003c7308 */ /* 0x0007e20000000800 */
[----:B------:R-:W-:-:S04]  /*2ed0*/  FMNMX.FTZ R49, R79, R46, !PT ;  /* 0x0000002e4f317209 */ /* 0x000fc80007810000 */
[----:B------:R-:W-:Y:S01]  /*2ee0*/  FMNMX.FTZ R46, R80, R49, !PT ;  /* 0x00000031502e7209 */ /* 0x000fe20007810000 */
[--C-:B------:R-:W-:Y:S01]  /*2ef0*/  FFMA.FTZ R49, R66, UR4, -R70.reuse ;  /* 0x0000000442317c23 */ /* 0x100fe20008010846 */
[--C-:B------:R-:W-:Y:S01]  /*2f00*/  FFMA.FTZ R66, R73, UR4, -R70.reuse ;  /* 0x0000000449427c23 */ /* 0x100fe20008010846 */
[----:B------:R-:W-:Y:S01]  /*2f10*/  MUFU.EX2 R59, R59 ;  /* 0x0000003b003b7308 */ /* 0x000fe20000000800 */
[----:B------:R-:W-:Y:S01]  /*2f20*/  FMNMX.FTZ R54, R81, R46, !PT ;  /* 0x0000002e51367209 */ /* 0x000fe20007810000 */
[--C-:B------:R-:W-:Y:S01]  /*2f30*/  FFMA.FTZ R46, R55, UR4, -R70.reuse ;  /* 0x00000004372e7c23 */ /* 0x100fe20008010846 */
[--C-:B---3--:R-:W-:Y:S01]  /*2f40*/  FFMA.FTZ R50, R67, UR4, -R70.reuse ;  /* 0x0000000443327c23 */ /* 0x108fe20008010846 */
[--C-:B------:R-:W-:Y:S01]  /*2f50*/  FFMA.FTZ R55, R69, UR4, -R70.reuse ;  /* 0x0000000445377c23 */ /* 0x100fe20008010846 */
[--C-:B------:R-:W-:Y:S01]  /*2f60*/  FFMA.FTZ R67, R74, UR4, -R70.reuse ;  /* 0x000000044a437c23 */ /* 0x100fe20008010846 */
[----:B------:R-:W3:Y:S02]  /*2f70*/  SHFL.BFLY PT, R57, R54, 0x2, 0x1f ;  /* 0x0c401f0036397f89 */ /* 0x000ee400000e0000 */
[----:B------:R-:W-:Y:S08]  /*2f80*/  MUFU.EX2 R38, R38 ;  /* 0x0000002600267308 */ /* 0x000ff00000000800 */
[----:B------:R-:W-:Y:S08]  /*2f90*/  MUFU.EX2 R61, R61 ;  /* 0x0000003d003d7308 */ /* 0x000ff00000000800 */
[----:B------:R-:W-:Y:S01]  /*2fa0*/  MUFU.EX2 R34, R34 ;  /* 0x0000002200227308 */ /* 0x000fe20000000800 */
[----:B---3--:R-:W-:Y:S01]  /*2fb0*/  FMNMX.FTZ R64, R54, R57, !PT ;  /* 0x0000003936407209 */ /* 0x008fe20007810000 */
[----:B------:R-:W-:-:S06]  /*2fc0*/  FFMA.FTZ R54, R68, UR4, -R70 ;  /* 0x0000000444367c23 */ /* 0x000fcc0008010846 */
[----:B------:R-:W-:Y:S01]  /*2fd0*/  MUFU.EX2 R37, R37 ;  /* 0x0000002500257308 */ /* 0x000fe20000000800 */
[----:B------:R-:W3:Y:S07]  /*2fe0*/  SHFL.BFLY PT, R57, R64, 0x1, 0x1f ;  /* 0x0c201f0040397f89 */ /* 0x000eee00000e0000 */
[----:B------:R-:W-:Y:S08]  /*2ff0*/  MUFU.EX2 R41, R41 ;  /* 0x0000002900297308 */ /* 0x000ff00000000800 */
[----:B------:R-:W-:Y:S08]  /*3000*/  MUFU.EX2 R45, R45 ;  /* 0x0000002d002d7308 */ /* 0x000ff00000000800 */
[----:B------:R-:W-:Y:S01]  /*3010*/  MUFU.EX2 R62, R62 ;  /* 0x0000003e003e7308 */ /* 0x000fe20000000800 */
[----:B---3--:R-:W-:Y:S01]  /*3020*/  FMNMX.FTZ R57, R64, R57, !PT ;  /* 0x0000003940397209 */ /* 0x008fe20007810000 */
[----:B------:R-:W-:-:S03]  /*3030*/  FFMA.FTZ R64, R75, UR4, -R70 ;  /* 0x000000044b407c23 */ /* 0x000fc60008010846 */
[C---:B------:R-:W-:Y:S01]  /*3040*/  FSETP.NEU.FTZ.AND P1, PT, R57.reuse, -INF , PT ;  /* 0xff8000003900780b */ /* 0x040fe20003f3d000 */
[----:B------:R-:W-:Y:S02]  /*3050*/  FMUL.FTZ R68, R57, UR4 ;  /* 0x0000000439447c20 */ /* 0x000fe40008410000 */
[----:B------:R-:W-:Y:S03]  /*3060*/  MUFU.EX2 R63, R63 ;  /* 0x0000003f003f7308 */ /* 0x000fe60000000800 */
[----:B------:R-:W-:-:S05]  /*3070*/  FSEL R84, R68, RZ, P1 ;  /* 0x000000ff44547208 */ /* 0x000fca0000800000 */
[----:B------:R-:W-:Y:S01]  /*3080*/  MUFU.EX2 R46, R46 ;  /* 0x0000002e002e7308 */ /* 0x000fe20000000800 */
[--C-:B------:R-:W-:Y:S01]  /*3090*/  FFMA.FTZ R70, R8, UR4, -R84.reuse ;  /* 0x0000000408467c23 */ /* 0x100fe20008010854 */
[-C--:B------:R-:W-:Y:S01]  /*30a0*/  LEA.HI R8, R18, R17.reuse, RZ, 0x4 ;  /* 0x0000001112087211 */ /* 0x080fe200078f20ff */
[--C-:B------:R-:W-:Y:S01]  /*30b0*/  FFMA.FTZ R72, R10, UR4, -R84.reuse ;  /* 0x000000040a487c23 */ /* 0x100fe20008010854 */
[--C-:B------:R-:W-:Y:S01]  /*30c0*/  FFMA.FTZ R71, R9, UR4, -R84.reuse ;  /* 0x0000000409477c23 */ /* 0x100fe20008010854 */
[--C-:B------:R-:W-:Y:S01]  /*30d0*/  FFMA.FTZ R75, R11, UR4, -R84.reuse ;  /* 0x000000040b4b7c23 */ /* 0x100fe20008010854 */
[----:B------:R-:W-:Y:S01]  /*30e0*/  LOP3.LUT R10, R8, 0xfffffff0, RZ, 0xc0, !PT ;  /* 0xfffffff0080a7812 */ /* 0x000fe200078ec0ff */
[--C-:B------:R-:W-:Y:S01]  /*30f0*/  FFMA.FTZ R68, R13, UR4, -R84.reuse ;  /* 0x000000040d447c23 */ /* 0x100fe20008010854 */
[--C-:B------:R-:W-:Y:S01]  /*3100*/  FFMA.FTZ R4, R4, UR4, -R84.reuse ;  /* 0x0000000404047c23 */ /* 0x100fe20008010854 */
[--C-:B------:R-:W-:Y:S01]  /*3110*/  FFMA.FTZ R5, R5, UR4, -R84.reuse ;  /* 0x0000000405057c23 */ /* 0x100fe20008010854 */
[----:B------:R-:W-:Y:S01]  /*3120*/  FFMA.FTZ R6, R6, UR4, -R84 ;  /* 0x0000000406067c23 */ /* 0x000fe20008010854 */
[----:B------:R-:W-:Y:S01]  /*3130*/  IMAD.IADD R10, R17, 0x1, -R10 ;  /* 0x00000001110a7824 */ /* 0x000fe200078e0a0a */
[----:B------:R-:W-:Y:S01]  /*3140*/  LEA.HI R17, R18, R17, RZ, 0x5 ;  /* 0x0000001112117211 */ /* 0x000fe200078f28ff */
[--C-:B------:R-:W-:Y:S01]  /*3150*/  FFMA.FTZ R7, R7, UR4, -R84.reuse ;  /* 0x0000000407077c23 */ /* 0x100fe20008010854 */
[----:B------:R-:W-:Y:S01]  /*3160*/  MUFU.EX2 R4, R4 ;  /* 0x0000000400047308 */ /* 0x000fe20000000800 */
[----:B------:R-:W-:Y:S01]  /*3170*/  FFMA.FTZ R73, R12, UR4, -R84 ;  /* 0x000000040c497c23 */ /* 0x000fe20008010854 */
[----:B------:R-:W-:Y:S01]  /*3180*/  SHF.R.S32.HI R9, RZ, 0x1f, R10 ;  /* 0x0000001fff097819 */ /* 0x000fe2000001140a */
[--C-:B------:R-:W-:Y:S01]  /*3190*/  FFMA.FTZ R82, R21, UR4, -R84.reuse ;  /* 0x0000000415527c23 */ /* 0x100fe20008010854 */
[--C-:B------:R-:W-:Y:S01]  /*31a0*/  FFMA.FTZ R15, R15, UR4, -R84.reuse ;  /* 0x000000040f0f7c23 */ /* 0x100fe20008010854 */
[--C-:B------:R-:W-:Y:S01]  /*31b0*/  FFMA.FTZ R74, R24, UR4, -R84.reuse ;  /* 0x00000004184a7c23 */ /* 0x100fe20008010854 */
[----:B------:R-:W-:Y:S01]  /*31c0*/  LEA.HI R9, R9, R10, RZ, 0x3 ;  /* 0x0000000a09097211 */ /* 0x000fe200078f18ff */
[--C-:B------:R-:W-:Y:S01]  /*31d0*/  FFMA.FTZ R83, R25, UR4, -R84.reuse ;  /* 0x0000000419537c23 */ /* 0x100fe20008010854 */
[----:B------:R-:W3:Y:S01]  /*31e0*/  MUFU.EX2 R5, R5 ;  /* 0x0000000500057308 */ /* 0x000ee20000000800 */
[--C-:B------:R-:W-:Y:S01]  /*31f0*/  FFMA.FTZ R21, R27, UR4, -R84.reuse ;  /* 0x000000041b157c23 */ /* 0x100fe20008010854 */
[----:B------:R-:W-:Y:S01]  /*3200*/  LOP3.LUT R11, R9, 0xfffffff8, RZ, 0xc0, !PT ;  /* 0xfffffff8090b7812 */ /* 0x000fe200078ec0ff */
[--C-:B------:R-:W-:Y:S01]  /*3210*/  FFMA.FTZ R85, R33, UR4, -R84.reuse ;  /* 0x0000000421557c23 */ /* 0x100fe20008010854 */
[----:B------:R-:W-:Y:S01]  /*3220*/  SHF.L.U32 R9, R9, 0x6, RZ ;  /* 0x0000000609097819 */ /* 0x000fe200000006ff */
[--C-:B------:R-:W-:Y:S01]  /*3230*/  FFMA.FTZ R69, R14, UR4, -R84.reuse ;  /* 0x000000040e457c23 */ /* 0x100fe20008010854 */
[----:B------:R-:W-:Y:S01]  /*3240*/  IADD3 R11, R10, -R11, RZ ;  /* 0x8000000b0a0b7210 */ /* 0x000fe20007ffe0ff */
[----:B------:R-:W-:Y:S01]  /*3250*/  FFMA.FTZ R30, R30, UR4, -R84 ;  /* 0x000000041e1e7c23 */ /* 0x000fe20008010854 */
[----:B------:R-:W-:Y:S01]  /*3260*/  SHF.R.S32.HI R10, RZ, 0x4, R8 ;  /* 0x00000004ff0a7819 */ /* 0x000fe20000011408 */
[----:B------:R-:W4:Y:S01]  /*3270*/  MUFU.EX2 R6, R6 ;  /* 0x0000000600067308 */ /* 0x000f220000000800 */
[----:B------:R-:W-:Y:S01]  /*3280*/  LOP3.LUT R9, R9, 0x7ffffe00, RZ, 0xc0, !PT ;  /* 0x7ffffe0009097812 */ /* 0x000fe200078ec0ff */
[C---:B------:R-:W-:Y:S01]  /*3290*/  IMAD.SHL.U32 R8, R11.reuse, 0x40, RZ ;  /* 0x000000400b087824 */ /* 0x040fe200078e00ff */
[C---:B------:R-:W-:Y:S01]  /*32a0*/  LOP3.LUT P1, RZ, R11.reuse, 0x4, RZ, 0xc0, !PT ;  /* 0x000000040bff7812 */ /* 0x040fe2000782c0ff */
[----:B------:R-:W-:Y:S01]  /*32b0*/  IMAD.SHL.U32 R13, R10, 0x8, RZ ;  /* 0x000000080a0d7824 */ /* 0x000fe200078e00ff */
[----:B------:R-:W-:Y:S01]  /*32c0*/  LOP3.LUT P2, RZ, R11, 0x2, RZ, 0xc0, !PT ;  /* 0x000000020bff7812 */ /* 0x000fe2000784c0ff */
[--C-:B------:R-:W-:Y:S01]  /*32d0*/  FFMA.FTZ R20, R20, UR4, -R84.reuse ;  /* 0x0000000414147c23 */ /* 0x100fe20008010854 */
[----:B------:R-:W-:Y:S01]  /*32e0*/  LOP3.LUT R8, R8, 0x1c0, RZ, 0xc0, !PT ;  /* 0x000001c008087812 */ /* 0x000fe200078ec0ff */
[----:B------:R-:W5:Y:S01]  /*32f0*/  MUFU.EX2 R7, R7 ;  /* 0x0000000700077308 */ /* 0x000f620000000800 */
[--C-:B------:R-:W-:Y:S01]  /*3300*/  FFMA.FTZ R29, R29, UR4, -R84.reuse ;  /* 0x000000041d1d7c23 */ /* 0x100fe20008010854 */
[--C-:B------:R-:W-:Y:S01]  /*3310*/  FFMA.FTZ R23, R23, UR4, -R84.reuse ;  /* 0x0000000417177c23 */ /* 0x100fe20008010854 */
[----:B------:R-:W-:Y:S01]  /*3320*/  LOP3.LUT R13, R8, 0x8, R13, 0xf8, !PT ;  /* 0x00000008080d7812 */ /* 0x000fe200078ef80d */
[----:B------:R-:W-:Y:S01]  /*3330*/  FFMA.FTZ R26, R26, UR4, -R84 ;  /* 0x000000041a1a7c23 */ /* 0x000fe20008010854 */
[----:B------:R-:W-:Y:S01]  /*3340*/  SHF.R.U32.HI R10, RZ, 0x3, R8 ;  /* 0x00000003ff0a7819 */ /* 0x000fe20000011608 */
[----:B------:R-:W-:-:S02]  /*3350*/  IMAD.SHL.U32 R8, R17, 0x20, RZ ;  /* 0x0000002011087824 */ /* 0x000fc400078e00ff */
[--C-:B------:R-:W-:Y:S01]  /*3360*/  FFMA.FTZ R17, R19, UR4, -R84.reuse ;  /* 0x0000000413117c23 */ /* 0x100fe20008010854 */
[----:B------:R-:W-:Y:S01]  /*3370*/  MUFU.EX2 R70, R70 ;  /* 0x0000004600467308 */ /* 0x000fe20000000800 */
[----:B------:R-:W-:Y:S01]  /*3380*/  LOP3.LUT R10, R13, R10, RZ, 0x3c, !PT ;  /* 0x0000000a0d0a7212 */ /* 0x000fe200078e3cff */
[--C-:B------:R-:W-:Y:S01]  /*3390*/  FFMA.FTZ R19, R28, UR4, -R84.reuse ;  /* 0x000000041c137c23 */ /* 0x100fe20008010854 */
[----:B------:R-:W-:Y:S01]  /*33a0*/  LOP3.LUT R8, R8, 0x7ffffc00, RZ, 0xc0, !PT ;  /* 0x7ffffc0008087812 */ /* 0x000fe200078ec0ff */
[--C-:B------:R-:W-:Y:S01]  /*33b0*/  FFMA.FTZ R28, R32, UR4, -R84.reuse ;  /* 0x00000004201c7c23 */ /* 0x100fe20008010854 */
[--C-:B------:R-:W-:Y:S01]  /*33c0*/  FFMA.FTZ R31, R31, UR4, -R84.reuse ;  /* 0x000000041f1f7c23 */ /* 0x100fe20008010854 */
[----:B------:R-:W-:Y:S01]  /*33d0*/  FFMA.FTZ R76, R76, UR4, -R84 ;  /* 0x000000044c4c7c23 */ /* 0x000fe20008010854 */
[----:B------:R-:W-:Y:S01]  /*33e0*/  IADD3 R86, R10, R9, R8 ;  /* 0x000000090a567210 */ /* 0x000fe20007ffe008 */
[----:B0-----:R-:W-:Y:S01]  /*33f0*/  FADD.FTZ R8, R35, R36 ;  /* 0x0000002423087221 */ /* 0x001fe20000010000 */
[----:B------:R-:W0:Y:S01]  /*3400*/  MUFU.EX2 R71, R71 ;  /* 0x0000004700477308 */ /* 0x000e220000000800 */
[--C-:B------:R-:W-:Y:S01]  /*3410*/  FFMA.FTZ R77, R77, UR4, -R84.reuse ;  /* 0x000000044d4d7c23 */ /* 0x100fe20008010854 */
[----:B------:R-:W-:Y:S01]  /*3420*/  FFMA.FTZ R78, R78, UR4, -R84 ;  /* 0x000000044e4e7c23 */ /* 0x000fe20008010854 */
[----:B-1----:R-:W-:Y:S01]  /*3430*/  FADD.FTZ R9, R39, R8 ;  /* 0x0000000827097221 */ /* 0x002fe20000010000 */
[--C-:B------:R-:W-:Y:S01]  /*3440*/  FFMA.FTZ R79, R79, UR4, -R84.reuse ;  /* 0x000000044f4f7c23 */ /* 0x100fe20008010854 */
[--C-:B------:R-:W-:Y:S01]  /*3450*/  FFMA.FTZ R80, R80, UR4, -R84.reuse ;  /* 0x0000000450507c23 */ /* 0x100fe20008010854 */
[----:B------:R-:W-:Y:S01]  /*3460*/  FFMA.FTZ R81, R81, UR4, -R84 ;  /* 0x0000000451517c23 */ /* 0x000fe20008010854 */
[----:B--2---:R-:W-:Y:S01]  /*3470*/  FADD.FTZ R8, R40, R9 ;  /* 0x0000000928087221 */ /* 0x004fe20000010000 */
[----:B---3--:R-:W-:Y:S01]  /*3480*/  FADD.FTZ R9, R4, R5 ;  /* 0x0000000504097221 */ /* 0x008fe20000010000 */
[----:B------:R-:W-:Y:S01]  /*3490*/  MUFU.EX2 R72, R72 ;  /* 0x0000004800487308 */ /* 0x000fe20000000800 */
[----:B------:R-:W-:Y:S01]  /*34a0*/  F2FP.BF16.F32.PACK_AB R13, R44, R43 ;  /* 0x0000002b2c0d723e */ /* 0x000fe200000010ff */
[----:B------:R-:W-:Y:S01]  /*34b0*/  FADD.FTZ R11, R43, R8 ;  /* 0x000000082b0b7221 */ /* 0x000fe20000010000 */
[----:B----4-:R-:W-:Y:S01]  /*34c0*/  FADD.FTZ R8, R6, R9 ;  /* 0x0000000906087221 */ /* 0x010fe20000010000 */
[----:B------:R-:W-:Y:S01]  /*34d0*/  F2FP.BF16.F32.PACK_AB R27, R61, R38 ;  /* 0x000000263d1b723e */ /* 0x000fe200000010ff */
[----:B------:R-:W-:-:S02]  /*34e0*/  IMAD.MOV.U32 R43, RZ, RZ, 0x40 ;  /* 0x00000040ff2b7424 */ /* 0x000fc400078e00ff */
[----:B------:R-:W-:Y:S01]  /*34f0*/  FADD.FTZ R10, R44, R11 ;  /* 0x0000000b2c0a7221 */ /* 0x000fe20000010000 */
[----:B-----5:R-:W-:Y:S01]  /*3500*/  FADD.FTZ R9, R7, R8 ;  /* 0x0000000807097221 */ /* 0x020fe20000010000 */
[----:B------:R-:W1:Y:S01]  /*3510*/  MUFU.EX2 R75, R75 ;  /* 0x0000004b004b7308 */ /* 0x000e620000000800 */
[----:B0-----:R-:W-:Y:S01]  /*3520*/  F2FP.BF16.F32.PACK_AB R12, R71, R70 ;  /* 0x00000046470c723e */ /* 0x001fe200000010ff */
[----:B------:R-:W-:Y:S01]  /*3530*/  FADD.FTZ R11, R47, R10 ;  /* 0x0000000a2f0b7221 */ /* 0x000fe20000010000 */
[----:B------:R-:W-:Y:S01]  /*3540*/  FADD.FTZ R8, R70, R9 ;  /* 0x0000000946087221 */ /* 0x000fe20000010000 */
[----:B------:R-:W-:Y:S02]  /*3550*/  F2FP.BF16.F32.PACK_AB R9, R36, R35 ;  /* 0x000000232409723e */ /* 0x000fe400000010ff */
[----:B------:R-:W-:Y:S01]  /*3560*/  FADD.FTZ R11, R48, R11 ;  /* 0x0000000b300b7221 */ /* 0x000fe20000010000 */
[----:B------:R-:W-:Y:S01]  /*3570*/  SEL R43, R43, 0xffffffc0, !P1 ;  /* 0xffffffc02b2b7807 */ /* 0x000fe20004800000 */
[----:B------:R-:W-:Y:S01]  /*3580*/  MUFU.EX2 R73, R73 ;  /* 0x0000004900497308 */ /* 0x000fe20000000800 */
[----:B------:R-:W-:Y:S01]  /*3590*/  PLOP3.LUT P1, PT, PT, PT, UP0, 0x80, 0x0 ;  /* 0x000000000000781c */ /* 0x000fe20003f2f008 */
[----:B------:R-:W-:Y:S01]  /*35a0*/  FADD.FTZ R10, R58, R11 ;  /* 0x0000000b3a0a7221 */ /* 0x000fe20000010000 */
[----:B------:R-:W-:-:S03]  /*35b0*/  F2FP.BF16.F32.PACK_AB R11, R40, R39 ;  /* 0x00000027280b723e */ /* 0x000fc600000010ff */
[----:B------:R-:W-:Y:S02]  /*35c0*/  FADD.FTZ R25, R59, R10 ;  /* 0x0000000a3b197221 */ /* 0x000fe40000010000 */
[----:B------:R-:W0:Y:S01]  /*35d0*/  MUFU.EX2 R82, R82 ;  /* 0x0000005200527308 */ /* 0x000e220000000800 */
[----:B-1----:R-:W-:Y:S01]  /*35e0*/  F2FP.BF16.F32.PACK_AB R14, R75, R72 ;  /* 0x000000484b0e723e */ /* 0x002fe200000010ff */
[----:B------:R-:W-:Y:S01]  /*35f0*/  FADD.FTZ R10, R38, R25 ;  /* 0x00000019260a7221 */ /* 0x000fe20000010000 */
[----:B------:R-:W-:-:S03]  /*3600*/  F2FP.BF16.F32.PACK_AB R25, R59, R58 ;  /* 0x0000003a3b19723e */ /* 0x000fc600000010ff */
[----:B------:R-:W-:Y:S01]  /*3610*/  FADD.FTZ R35, R61, R10 ;  /* 0x0000000a3d237221 */ /* 0x000fe20000010000 */
[----:B------:R-:W-:Y:S01]  /*3620*/  F2FP.BF16.F32.PACK_AB R10, R7, R6 ;  /* 0x00000006070a723e */ /* 0x000fe200000010ff */
[----:B------:R1:W-:Y:S01]  /*3630*/  MUFU.EX2 R18, R15 ;  /* 0x0000000f00127308 */ /* 0x0003e20000000800 */
[----:B------:R-:W-:-:S07]  /*3640*/  F2FP.BF16.F32.PACK_AB R61, R60, R45 ;  /* 0x0000002d3c3d723e */ /* 0x000fce00000010ff */
[----:B------:R-:W2:Y:S01]  /*3650*/  MUFU.EX2 R74, R74 ;  /* 0x0000004a004a7308 */ /* 0x000ea20000000800 */
[----:B-1----:R-:W-:Y:S01]  /*3660*/  FADD.FTZ R15, R71, R8 ;  /* 0x00000008470f7221 */ /* 0x002fe20000010000 */
[----:B0-----:R-:W-:-:S03]  /*3670*/  F2FP.BF16.F32.PACK_AB R24, R82, R73 ;  /* 0x000000495218723e */ /* 0x001fc600000010ff */
[----:B------:R-:W-:Y:S01]  /*3680*/  FADD.FTZ R8, R72, R15 ;  /* 0x0000000f48087221 */ /* 0x000fe20000010000 */
[----:B------:R-:W-:Y:S02]  /*3690*/  F2FP.BF16.F32.PACK_AB R15, R48, R47 ;  /* 0x0000002f300f723e */ /* 0x000fe400000010ff */
[----:B------:R-:W0:Y:S01]  /*36a0*/  MUFU.EX2 R83, R83 ;  /* 0x0000005300537308 */ /* 0x000e220000000800 */
[----:B------:R-:W-:-:S04]  /*36b0*/  FADD.FTZ R8, R75, R8 ;  /* 0x000000084b087221 */ /* 0x000fc80000010000 */
[----:B------:R-:W-:Y:S01]  /*36c0*/  FADD.FTZ R33, R73, R8 ;  /* 0x0000000849217221 */ /* 0x000fe20000010000 */
[----:B------:R-:W-:Y:S02]  /*36d0*/  F2FP.BF16.F32.PACK_AB R8, R5, R4 ;  /* 0x000000040508723e */ /* 0x000fe400000010ff */
[----:B------:R-:W1:Y:S01]  /*36e0*/  MUFU.EX2 R21, R21 ;  /* 0x0000001500157308 */ /* 0x000e620000000800 */
[----:B------:R-:W-:Y:S01]  /*36f0*/  FADD.FTZ R33, R82, R33 ;  /* 0x0000002152217221 */ /* 0x000fe20000010000 */
[----:B------:R-:W-:-:S03]  /*3700*/  LEA R5, R86, UR42, 0x1 ;  /* 0x0000002a56057c11 */ /* 0x000fc6000f8e08ff */
[----:B--2---:R-:W-:Y:S02]  /*3710*/  FADD.FTZ R6, R74, R33 ;  /* 0x000000214a067221 */ /* 0x004fe40000010000 */
[----:B------:R2:W-:Y:S01]  /*3720*/  STSM.16.M88.4 [R5+0x21800], R8 ;  /* 0x0218000805007844 */ /* 0x0005e20000000200 */
[----:B------:R-:W3:Y:S01]  /*3730*/  MUFU.EX2 R68, R68 ;  /* 0x0000004400447308 */ /* 0x000ee20000000800 */
[----:B0-----:R-:W-:Y:S01]  /*3740*/  FADD.FTZ R6, R83, R6 ;  /* 0x0000000653067221 */ /* 0x001fe20000010000 */
[----:B------:R-:W-:-:S06]  /*3750*/  VIADD R39, R5, 0x21800 ;  /* 0x0002180005277836 */ /* 0x000fcc0000000000 */
[----:B------:R-:W0:Y:S01]  /*3760*/  MUFU.EX2 R69, R69 ;  /* 0x0000004500457308 */ /* 0x000e220000000800 */
[----:B-1----:R-:W-:Y:S01]  /*3770*/  FADD.FTZ R7, R21, R6 ;  /* 0x0000000615077221 */ /* 0x002fe20000010000 */
[----:B------:R-:W-:Y:S01]  /*3780*/  VIADD R6, R5, 0x21820 ;  /* 0x0002182005067836 */ /* 0x000fe20000000000 */
[----:B------:R-:W-:-:S05]  /*3790*/  @P2 IADD3 R6, R39, -0x20, RZ ;  /* 0xffffffe027062810 */ /* 0x000fca0007ffe0ff */
[----:B------:R1:W-:Y:S01]  /*37a0*/  MUFU.EX2 R4, R30 ;  /* 0x0000001e00047308 */ /* 0x0003e20000000800 */
[----:B------:R-:W-:Y:S07]  /*37b0*/  STSM.16.M88.4 [R6], R12 ;  /* 0x0000000c06007844 */ /* 0x000fee0000000200 */
[----:B------:R-:W4:Y:S01]  /*37c0*/  MUFU.EX2 R17, R17 ;  /* 0x0000001100117308 */ /* 0x000f220000000800 */
[----:B-1----:R-:W-:-:S04]  /*37d0*/  FADD.FTZ R30, R34, R35 ;  /* 0x00000023221e7221 */ /* 0x002fc80000010000 */
[----:B------:R-:W-:-:S03]  /*37e0*/  FADD.FTZ R30, R37, R30 ;  /* 0x0000001e251e7221 */ /* 0x000fc60000010000 */
[----:B------:R1:W-:Y:S08]  /*37f0*/  MUFU.EX2 R36, R29 ;  /* 0x0000001d00247308 */ /* 0x0003f00000000800 */
[----:B------:R-:W5:Y:S01]  /*3800*/  MUFU.EX2 R20, R20 ;  /* 0x0000001400147308 */ /* 0x000f620000000800 */
[----:B-1----:R-:W-:Y:S01]  /*3810*/  FADD.FTZ R29, R41, R30 ;  /* 0x0000001e291d7221 */ /* 0x002fe20000010000 */
[----:B---3--:R-:W-:Y:S01]  /*3820*/  FADD.FTZ R30, R68, R7 ;  /* 0x00000007441e7221 */ /* 0x008fe20000010000 */
[----:B------:R-:W-:-:S02]  /*3830*/  IMAD.IADD R7, R39, 0x1, R43 ;  /* 0x0000000127077824 */ /* 0x000fc400078e022b */
[----:B------:R-:W-:Y:S01]  /*3840*/  FADD.FTZ R40, R42, R29 ;  /* 0x0000001d2a287221 */ /* 0x000fe20000010000 */
[----:B0-----:R-:W-:Y:S02]  /*3850*/  FADD.FTZ R29, R69, R30 ;  /* 0x0000001e451d7221 */ /* 0x001fe40000010000 */
[----:B------:R-:W0:Y:S08]  /*3860*/  MUFU.EX2 R23, R23 ;  /* 0x0000001700177308 */ /* 0x000e300000000800 */
[----:B------:R1:W2:Y:S08]  /*3870*/  MUFU.EX2 R32, R26 ;  /* 0x0000001a00207308 */ /* 0x0002b00000000800 */
[----:B------:R3:W-:Y:S01]  /*3880*/  MUFU.EX2 R35, R28 ;  /* 0x0000001c00237308 */ /* 0x0007e20000000800 */
[----:B-1----:R-:W-:-:S05]  /*3890*/  F2FP.BF16.F32.PACK_AB R26, R83, R74 ;  /* 0x0000004a531a723e */ /* 0x002fca00000010ff */
[----:B------:R1:W-:Y:S02]  /*38a0*/  STSM.16.M88.4 [R7], R24 ;  /* 0x0000001807007844 */ /* 0x0003e40000000200 */
[----:B------:R-:W1:Y:S01]  /*38b0*/  MUFU.EX2 R19, R19 ;  /* 0x0000001300137308 */ /* 0x000e620000000800 */
[----:B---3--:R-:W-:-:S04]  /*38c0*/  FADD.FTZ R28, R18, R29 ;  /* 0x0000001d121c7221 */ /* 0x008fc80000010000 */
[----:B----4-:R-:W-:-:S03]  /*38d0*/  FADD.FTZ R29, R17, R28 ;  /* 0x0000001c111d7221 */ /* 0x010fc60000010000 */
[----:B------:R3:W4:Y:S01]  /*38e0*/  MUFU.EX2 R33, R31 ;  /* 0x0000001f00217308 */ /* 0x0007220000000800 */
[----:B-----5:R-:W-:Y:S01]  /*38f0*/  FADD.FTZ R28, R20, R29 ;  /* 0x0000001d141c7221 */ /* 0x020fe20000010000 */
[----:B------:R-:W-:-:S03]  /*3900*/  F2FP.BF16.F32.PACK_AB R29, R37, R34 ;  /* 0x00000022251d723e */ /* 0x000fc600000010ff */
[----:B0-----:R-:W-:-:S03]  /*3910*/  FADD.FTZ R37, R23, R28 ;  /* 0x0000001c17257221 */ /* 0x001fc60000010000 */
[----:B------:R-:W0:Y:S01]  /*3920*/  MUFU.EX2 R53, R53 ;  /* 0x0000003500357308 */ /* 0x000e220000000800 */
[----:B---3--:R-:W-:Y:S01]  /*3930*/  FADD.FTZ R31, R45, R40 ;  /* 0x000000282d1f7221 */ /* 0x008fe20000010000 */
[----:B--2---:R-:W-:Y:S01]  /*3940*/  FADD.FTZ R8, R32, R37 ;  /* 0x0000002520087221 */ /* 0x004fe20000010000 */
[----:B-1----:R-:W-:Y:S02]  /*3950*/  F2FP.BF16.F32.PACK_AB R24, R36, R19 ;  /* 0x000000132418723e */ /* 0x002fe400000010ff */
[----:B------:R-:W-:Y:S01]  /*3960*/  FADD.FTZ R31, R60, R31 ;  /* 0x0000001f3c1f7221 */ /* 0x000fe20000010000 */
[----:B------:R-:W-:Y:S01]  /*3970*/  FADD.FTZ R9, R19, R8 ;  /* 0x0000000813097221 */ /* 0x000fe20000010000 */
[----:B------:R-:W-:Y:S01]  /*3980*/  IMAD.IADD R8, R43, 0x1, R6 ;  /* 0x000000012b087824 */ /* 0x000fe200078e0206 */
[----:B------:R-:W1:Y:S01]  /*3990*/  MUFU.EX2 R49, R49 ;  /* 0x0000003100317308 */ /* 0x000e620000000800 */
[----:B------:R-:W-:Y:S01]  /*39a0*/  FADD.FTZ R30, R62, R31 ;  /* 0x0000001f3e1e7221 */ /* 0x000fe20000010000 */
[----:B------:R-:W-:Y:S01]  /*39b0*/  FADD.FTZ R9, R36, R9 ;  /* 0x0000000924097221 */ /* 0x000fe20000010000 */
[----:B------:R-:W-:-:S02]  /*39c0*/  F2FP.BF16.F32.PACK_AB R60, R20, R17 ;  /* 0x00000011143c723e */ /* 0x000fc400000010ff */
[----:B------:R-:W-:Y:S01]  /*39d0*/  FADD.FTZ R31, R63, R30 ;  /* 0x0000001e3f1f7221 */ /* 0x000fe20000010000 */
[----:B------:R-:W-:Y:S01]  /*39e0*/  FADD.FTZ R10, R4, R9 ;  /* 0x00000009040a7221 */ /* 0x000fe20000010000 */
[----:B------:R-:W-:Y:S01]  /*39f0*/  F2FP.BF16.F32.PACK_AB R30, R18, R69 ;  /* 0x00000045121e723e */ /* 0x000fe200000010ff */
[----:B------:R-:W2:Y:S01]  /*3a00*/  MUFU.EX2 R50, R50 ;  /* 0x0000003200327308 */ /* 0x000ea20000000800 */
[----:B------:R-:W-:Y:S01]  /*3a10*/  FADD.FTZ R28, R46, R31 ;  /* 0x0000001f2e1c7221 */ /* 0x000fe20000010000 */
[----:B----4-:R-:W-:Y:S01]  /*3a20*/  FADD.FTZ R10, R33, R10 ;  /* 0x0000000a210a7221 */ /* 0x010fe20000010000 */
[----:B------:R-:W-:Y:S02]  /*3a30*/  F2FP.BF16.F32.PACK_AB R31, R42, R41 ;  /* 0x000000292a1f723e */ /* 0x000fe400000010ff */
[----:B0-----:R-:W-:Y:S01]  /*3a40*/  FADD.FTZ R28, R53, R28 ;  /* 0x0000001c351c7221 */ /* 0x001fe20000010000 */
[----:B------:R-:W-:Y:S01]  /*3a50*/  FADD.FTZ R9, R35, R10 ;  /* 0x0000000a23097221 */ /* 0x000fe20000010000 */
[----:B------:R-:W-:Y:S01]  /*3a60*/  F2FP.BF16.F32.PACK_AB R63, R63, R62 ;  /* 0x0000003e3f3f723e */ /* 0x000fe200000010ff */
[----:B------:R-:W0:Y:S01]  /*3a70*/  MUFU.EX2 R54, R54 ;  /* 0x0000003600367308 */ /* 0x000e220000000800 */
[----:B-1----:R-:W-:Y:S01]  /*3a80*/  FADD.FTZ R11, R49, R28 ;  /* 0x0000001c310b7221 */ /* 0x002fe20000010000 */
[----:B------:R-:W-:-:S02]  /*3a90*/  F2FP.BF16.F32.PACK_AB R28, R68, R21 ;  /* 0x00000015441c723e */ /* 0x000fc400000010ff */
[----:B------:R-:W-:Y:S02]  /*3aa0*/  F2FP.BF16.F32.PACK_AB R62, R32, R23 ;  /* 0x00000017203e723e */ /* 0x000fe400000010ff */
[----:B------:R-:W-:Y:S01]  /*3ab0*/  F2FP.BF16.F32.PACK_AB R25, R53, R46 ;  /* 0x0000002e3519723e */ /* 0x000fe200000010ff */
[----:B------:R1:W-:Y:S01]  /*3ac0*/  STSM.16.M88.4 [R8], R28 ;  /* 0x0000001c08007844 */ /* 0x0003e20000000200 */
[----:B------:R-:W1:Y:S01]  /*3ad0*/  MUFU.EX2 R55, R55 ;  /* 0x0000003700377308 */ /* 0x000e620000000800 */
[C---:B--2---:R-:W-:Y:S01]  /*3ae0*/  FADD.FTZ R11, R50.reuse, R11 ;  /* 0x0000000b320b7221 */ /* 0x044fe20000010000 */
[----:B------:R-:W-:Y:S01]  /*3af0*/  F2FP.BF16.F32.PACK_AB R27, R50, R49 ;  /* 0x00000031321b723e */ /* 0x000fe200000010ff */
[----:B------:R2:W-:Y:S01]  /*3b00*/  STSM.16.M88.4 [R5+0x27800], R60 ;  /* 0x0278003c05007844 */ /* 0x0005e20000000200 */
[----:B------:R-:W-:-:S04]  /*3b10*/  F2FP.BF16.F32.PACK_AB R26, R33, R4 ;  /* 0x00000004211a723e */ /* 0x000fc800000010ff */
[----:B------:R-:W3:Y:S01]  /*3b20*/  MUFU.EX2 R56, R56 ;  /* 0x0000003800387308 */ /* 0x000ee20000000800 */
[----:B0-----:R-:W-:Y:S01]  /*3b30*/  FADD.FTZ R12, R54, R11 ;  /* 0x0000000b360c7221 */ /* 0x001fe20000010000 */
[----:B------:R2:W-:Y:S06]  /*3b40*/  STSM.16.M88.4 [R6+0x6000], R24 ;  /* 0x0060001806007844 */ /* 0x0005ec0000000200 */
[----:B------:R-:W0:Y:S01]  /*3b50*/  MUFU.EX2 R65, R65 ;  /* 0x0000004100417308 */ /* 0x000e220000000800 */
[C---:B-1----:R-:W-:Y:S01]  /*3b60*/  F2FP.BF16.F32.PACK_AB R29, R55.reuse, R54 ;  /* 0x00000036371d723e */ /* 0x042fe200000010ff */
[----:B------:R-:W-:-:S06]  /*3b70*/  FADD.FTZ R11, R55, R12 ;  /* 0x0000000c370b7221 */ /* 0x000fcc0000010000 */
[----:B------:R-:W1:Y:S01]  /*3b80*/  MUFU.EX2 R38, R85 ;  /* 0x0000005500267308 */ /* 0x000e620000000800 */
[----:B---3--:R-:W-:-:S07]  /*3b90*/  FADD.FTZ R10, R56, R11 ;  /* 0x0000000b380a7221 */ /* 0x008fce0000010000 */
[----:B------:R-:W3:Y:S01]  /*3ba0*/  MUFU.EX2 R76, R76 ;  /* 0x0000004c004c7308 */ /* 0x000ee20000000800 */
[C---:B0-----:R-:W-:Y:S01]  /*3bb0*/  F2FP.BF16.F32.PACK_AB R31, R65.reuse, R56 ;  /* 0x00000038411f723e */ /* 0x041fe200000010ff */
[----:B------:R-:W-:-:S06]  /*3bc0*/  FADD.FTZ R11, R65, R10 ;  /* 0x0000000a410b7221 */ /* 0x000fcc0000010000 */
[----:B------:R-:W0:Y:S01]  /*3bd0*/  MUFU.EX2 R77, R77 ;  /* 0x0000004d004d7308 */ /* 0x000e220000000800 */
[C---:B-1----:R-:W-:Y:S01]  /*3be0*/  FADD.FTZ R9, R38.reuse, R9 ;  /* 0x0000000926097221 */ /* 0x042fe20000010000 */
[----:B------:R-:W-:-:S06]  /*3bf0*/  F2FP.BF16.F32.PACK_AB R28, R38, R35 ;  /* 0x00000023261c723e */ /* 0x000fcc00000010ff */
[----:B------:R-:W1:Y:S01]  /*3c00*/  MUFU.EX2 R66, R66 ;  /* 0x0000004200427308 */ /* 0x000e620000000800 */
[----:B---3--:R-:W-:-:S07]  /*3c10*/  FADD.FTZ R10, R76, R9 ;  /* 0x000000094c0a7221 */ /* 0x008fce0000010000 */
[----:B------:R-:W3:Y:S01]  /*3c20*/  MUFU.EX2 R67, R67 ;  /* 0x0000004300437308 */ /* 0x000ee20000000800 */
[C---:B0-----:R-:W-:Y:S01]  /*3c30*/  F2FP.BF16.F32.PACK_AB R30, R77.reuse, R76 ;  /* 0x0000004c4d1e723e */ /* 0x041fe200000010ff */
[----:B------:R-:W-:-:S04]  /*3c40*/  FADD.FTZ R9, R77, R10 ;  /* 0x0000000a4d097221 */ /* 0x000fc80000010000 */
[----:B------:R2:W-:Y:S02]  /*3c50*/  STSM.16.M88.4 [R7+0x6000], R28 ;  /* 0x0060001c07007844 */ /* 0x0005e40000000200 */
[----:B------:R-:W0:Y:S01]  /*3c60*/  MUFU.EX2 R64, R64 ;  /* 0x0000004000407308 */ /* 0x000e220000000800 */
[----:B-1----:R-:W-:-:S07]  /*3c70*/  FADD.FTZ R12, R66, R11 ;  /* 0x0000000b420c7221 */ /* 0x002fce0000010000 */
[----:B------:R-:W1:Y:S01]  /*3c80*/  MUFU.EX2 R51, R51 ;  /* 0x0000003300337308 */ /* 0x000e620000000800 */
[C---:B---3--:R-:W-:Y:S01]  /*3c90*/  F2FP.BF16.F32.PACK_AB R37, R67.reuse, R66 ;  /* 0x000000424325723e */ /* 0x048fe200000010ff */
[----:B------:R-:W-:-:S06]  /*3ca0*/  FADD.FTZ R11, R67, R12 ;  /* 0x0000000c430b7221 */ /* 0x000fcc0000010000 */
[----:B------:R-:W3:Y:S01]  /*3cb0*/  MUFU.EX2 R78, R78 ;  /* 0x0000004e004e7308 */ /* 0x000ee20000000800 */
[----:B0-----:R-:W-:-:S07]  /*3cc0*/  FADD.FTZ R12, R64, R11 ;  /* 0x0000000b400c7221 */ /* 0x001fce0000010000 */
[----:B------:R-:W0:Y:S01]  /*3cd0*/  MUFU.EX2 R79, R79 ;  /* 0x0000004f004f7308 */ /* 0x000e220000000800 */
[C---:B-1----:R-:W-:Y:S01]  /*3ce0*/  F2FP.BF16.F32.PACK_AB R39, R51.reuse, R64 ;  /* 0x000000403327723e */ /* 0x042fe200000010ff */
[----:B------:R-:W-:-:S06]  /*3cf0*/  FADD.FTZ R12, R51, R12 ;  /* 0x0000000c330c7221 */ /* 0x000fcc0000010000 */
[----:B------:R-:W-:Y:S01]  /*3d00*/  MUFU.EX2 R80, R80 ;  /* 0x0000005000507308 */ /* 0x000fe20000000800 */
[----:B---3--:R-:W-:-:S07]  /*3d10*/  FADD.FTZ R10, R78, R9 ;  /* 0x000000094e0a7221 */ /* 0x008fce0000010000 */
[----:B------:R-:W1:Y:S01]  /*3d20*/  MUFU.EX2 R81, R81 ;  /* 0x0000005100517308 */ /* 0x000e620000000800 */
[C---:B0-----:R-:W-:Y:S01]  /*3d30*/  F2FP.BF16.F32.PACK_AB R36, R79.reuse, R78 ;  /* 0x0000004e4f24723e */ /* 0x041fe200000010ff */
[----:B------:R-:W-:Y:S01]  /*3d40*/  FADD.FTZ R9, R79, R10 ;  /* 0x0000000a4f097221 */ /* 0x000fe20000010000 */
[----:B-1----:R-:W-:-:S03]  /*3d50*/  F2FP.BF16.F32.PACK_AB R38, R81, R80 ;  /* 0x000000505126723e */ /* 0x002fc600000010ff */
[----:B------:R-:W-:Y:S02]  /*3d60*/  FADD.FTZ R80, R80, R9 ;  /* 0x0000000950507221 */ /* 0x000fe40000010000 */
[----:B------:R2:W-:Y:S02]  /*3d70*/  STSM.16.M88.4 [R8+0x6000], R36 ;  /* 0x0060002408007844 */ /* 0x0005e40000000200 */
[----:B------:R-:W-:Y:S01]  /*3d80*/  FADD.FTZ R9, R81, R80 ;  /* 0x0000005051097221 */ /* 0x000fe20000010000 */
[----:B------:R0:W-:Y:S06]  /*3d90*/  MEMBAR.ALL.CTA ;  /* 0x0000000000007992 */ /* 0x0001ec0000008000 */
[----:B0-----:R-:W0:Y:S02]  /*3da0*/  FENCE.VIEW.ASYNC.S ;  /* 0x00000000000073c6 */ /* 0x001e240000000000 */
[----:B0-----:R-:W-:Y:S01]  /*3db0*/  NOP ;  /* 0x0000000000007918 */ /* 0x001fe20000000000 */
[----:B------:R-:W-:Y:S05]  /*3dc0*/  @!P1 BRA `(.L_x_10027) ;  /* 0x0000002800ac9947 */ /* 0x000fea0003800000 */
[----:B------:R-:W-:Y:S01]  /*3dd0*/  IMAD.MOV.U32 R11, RZ, RZ, R52 ;  /* 0x000000ffff0b7224 */ /* 0x000fe200078e0034 */
[----:B------:R-:W-:Y:S01]  /*3de0*/  IADD3 R10, R6, 0x6000, RZ ;  /* 0x00006000060a7810 */ /* 0x000fe20007ffe0ff */
        /* <DEDUP_REMOVED lines=27> */
[----:B------:R-:W-:Y:S01]  /*3fa0*/  ULDC UR5, c[0x0][0x9d8] ;  /* 0x0002760000057ab9 */ /* 0x000fe20000000800 */
[----:B------:R-:W-:-:S05]  /*3fb0*/  ULDC UR4, c[0x0][0x988] ;  /* 0x0002620000047ab9 */ /* 0x000fca0000000800 */
.L_x_10038:
[----:B------:R-:W-:Y:S01]  /*3fc0*/  ISETP.NE.AND P2, PT, RZ, UR41, PT ;  /* 0x00000029ff007c0c */ /* 0x000fe2000bf45270 */
[----:B------:R-:W-:-:S04]  /*3fd0*/  UISETP.NE.AND UP0, UPT, UR7, 0x1, UPT ;  /* 0x000000010700788c */ /* 0x000fc8000bf05270 */
[----:B------:R-:W-:-:S04]  /*3fe0*/  USEL UR33, URZ, 0x1, UP0 ;  /* 0x000000013f217887 */ /* 0x000fc80008000000 */
[----:B------:R-:W-:-:S04]  /*3ff0*/  ULOP3.LUT UR33, UR35, UR33, URZ, 0x3c, !UPT ;  /* 0x0000002123217292 */ /* 0x000fc8000f8e3c3f */
[----:B------:R-:W-:Y:S08]  /*4000*/  @P2 BRA `(.L_x_10028) ;  /* 0x0000000000382947 */ /* 0x000ff00003800000 */
[----:B------:R-:W-:Y:S05]  /*4010*/  @!P0 BRA `(.L_x_10029) ;  /* 0x0000000000048947 */ /* 0x000fea0003800000 */
[----:B------:R-:W-:Y:S01]  /*4020*/  BPT.TRAP 0x1 ;  /* 0x000000040000795c */ /* 0x000fe20000300000 */
.L_x_10029:
        /* <DEDUP_REMOVED lines=9> */
.L_x_10030:
[----:B-1----:R-:W-:Y:S05]  /*40c0*/  @P1 BRA `(.L_x_10028) ;  /* 0x0000000000081947 */ /* 0x002fea0003800000 */
[----:B------:R-:W1:Y:S02]  /*40d0*/  SYNCS.PHASECHK.TRANS64.TRYWAIT P1, [UR10+0x2d830], R0 ;  /* 0x02d83000ff0075a7 */ /* 0x000e64000802014a */
[----:B-1----:R-:W-:Y:S05]  /*40e0*/  @!P1 BRA `(.L_x_10031) ;  /* 0x0000008000909947 */ /* 0x002fea0003800000 */
.L_x_10028:
        /* <DEDUP_REMOVED lines=10> */
[----:B------:R-:W-:Y:S01]  /*4190*/  UIMAD UR30, UR44, 0x600, UR32 ;  /* 0x000006002c1e78a4 */ /* 0x000fe2000f8e0220 */
        /* <DEDUP_REMOVED lines=9> */
[----:B--2---:R-:W-:-:S06]  /*4230*/  WARPGROUP.ARRIVE ;  /* 0x00000000000079c5 */ /* 0x004fcc0000000000 */
        /* <DEDUP_REMOVED lines=20> */
.L_x_10033:
[----:B------:R-:W-:Y:S01]  /*4380*/  ULEA UR10, UR7, UR42, 0x3 ;  /* 0x0000002a070a7291 */ /* 0x000fe2000f8e183f */
[----:B------:R-:W-:-:S04]  /*4390*/  MOV R13, UR35 ;  /* 0x00000023000d7c02 */ /* 0x000fc80008000f00 */
[----:B------:R-:W-:-:S04]  /*43a0*/  SHF.L.U32 R13, R13, 0x1f, RZ ;  /* 0x0000001f0d0d7819 */ /* 0x000fc800000006ff */
[----:B------:R0:W1:Y:S01]  /*43b0*/  SYNCS.PHASECHK.TRANS64.TRYWAIT P1, [UR10+0x2d850], R13 ;  /* 0x02d8500dff0075a7 */ /* 0x000062000802014a */
[----:B------:R-:W-:Y:S05]  /*43c0*/  @!P0 BRA `(.L_x_10034) ;  /* 0x0000000000048947 */ /* 0x000fea0003800000 */
[----:B------:R-:W-:Y:S01]  /*43d0*/  BPT.TRAP 0x1 ;  /* 0x000000040000795c */ /* 0x000fe20000300000 */
.L_x_10034:
[----:B-1----:R-:W-:Y:S05]  /*43e0*/  @P1 BRA `(.L_x_10032) ;  /* 0x0000000000081947 */ /* 0x002fea0003800000 */
[----:B------:R-:W1:Y:S02]  /*43f0*/  SYNCS.PHASECHK.TRANS64.TRYWAIT P1, [UR10+0x2d850], R13 ;  /* 0x02d8500dff0075a7 */ /* 0x000e64000802014a */
[----:B-1----:R-:W-:Y:S05]  /*4400*/  @!P1 BRA `(.L_x_10035) ;  /* 0x0000007c00e09947 */ /* 0x002fea0003800000 */
.L_x_10032:
[----:B------:R-:W-:Y:S01]  /*4410*/  UIADD3 UR10, UR42, 0x400, URZ ;  /* 0x000004002a0a7890 */ /* 0x000fe2000fffe03f */
[----:B------:R-:W-:Y:S01]  /*4420*/  WARPGROUP.ARRIVE ;  /* 0x00000000000079c5 */ /* 0x000fe20000000000 */
[----:B------:R-:W-:Y:S01]  /*4430*/  ULOP3.LUT UR11, UR43, 0x10000, URZ, 0xfc, !UPT ;  /* 0x000100002b0b7892 */ /* 0x000fe2000f8efc3f */
[----:B01----:R-:W-:Y:S01]  /*4440*/  VIADD R13, R16, 0x9 ;  /* 0x00000009100d7836 */ /* 0x003fe20000000000 */
[----:B------:R-:W-:Y:S01]  /*4450*/  USHF.R.U32.HI UR10, URZ, 0x4, UR10 ;  /* 0x000000043f0a7899 */ /* 0x000fe2000801160a */
[----:B------:R-:W-:Y:S01]  /*4460*/  ISETP.GE.U32.AND P1, PT, R22, 0x180, PT ;  /* 0x000001801600780c */ /* 0x000fe20003f26070 */
[----:B------:R-:W-:Y:S01]  /*4470*/  UMOV UR29, 0x40000040 ;  /* 0x40000040001d7882 */ /* 0x000fe20000000000 */
[----:B------:R-:W-:Y:S01]  /*4480*/  UMOV UR31, 0x80000020 ;  /* 0x80000020001f7882 */ /* 0x000fe20000000000 */
[----:B------:R-:W-:Y:S01]  /*4490*/  ULOP3.LUT UR10, UR10, 0x3fff, URZ, 0xc0, !UPT ;  /* 0x00003fff0a0a7892 */ /* 0x000fe2000f8ec03f */
[----:B------:R-:W-:Y:S01]  /*44a0*/  SEL R13, R13, 0x9, !P1 ;  /* 0x000000090d0d7807 */ /* 0x000fe20004800000 */
[----:B------:R-:W-:-:S02]  /*44b0*/  UMOV UR28, UR11 ;  /* 0x0000000b001c7c82 */ /* 0x000fc40008000000 */
[----:B------:R-:W-:-:S04]  /*44c0*/  ULOP3.LUT UR10, UR10, 0x2000000, URZ, 0xfc, !UPT ;  /* 0x020000000a0a7892 */ /* 0x000fc8000f8efc3f */
[----:B------:R-:W-:-:S07]  /*44d0*/  UIMAD UR10, UR7, 0x600, UR10 ;  /* 0x00000600070a78a4 */ /* 0x000fce000f8e020a */
[----:B------:R-:W-:Y:S02]  /*44e0*/  UMOV UR30, UR10 ;  /* 0x0000000a001e7c82 */ /* 0x000fe40008000000 */
[----:B------:R-:W-:Y:S01]  /*44f0*/  HGMMA.64x96x16.F32.BF16 R88, gdesc[UR28].tnspB, R88, gsb0 ;  /* 0x416000001c5879f0 */ /* 0x000fe20008001858 */
[----:B------:R-:W-:Y:S02]  /*4500*/  UIADD3 UR28, UR11, 0x2, URZ ;  /* 0x000000020b1c7890 */ /* 0x000fe4000fffe03f */
[----:B------:R-:W-:Y:S01]  /*4510*/  UIADD3 UR30, UR10, 0x40, URZ ;  /* 0x000000400a1e7890 */ /* 0x000fe2000fffe03f */
[----:B------:R-:W-:Y:S01]  /*4520*/  UMOV UR29, 0x40000040 ;  /* 0x40000040001d7882 */ /* 0x000fe20000000000 */
[----:B------:R-:W-:Y:S01]  /*4530*/  UMOV UR31, 0x80000020 ;  /* 0x80000020001f7882 */ /* 0x000fe20000000000 */
[----:B------:R-:W-:Y:S02]  /*4540*/  WARPGROUP.DEPBAR.LE gsb0, 0x0 ;  /* 0x00008000000079c5 */ /* 0x000fe40000010000 */
[----:B------:R-:W-:-:S06]  /*4550*/  WARPGROUP.ARRIVE ;  /* 0x00000000000079c5 */ /* 0x000fcc0000000000 */
        /* <DEDUP_REMOVED lines=42> */
[----:B------:R-:W-:Y:S03]  /*4800*/  HGMMA.64x96x16.F32.BF16 R88, gdesc[UR28].tnspB, R88, gsb0 ;  /* 0x416000001c5879f0 */ /* 0x000fe60008001858 */
[----:B------:R-:W-:Y:S02]  /*4810*/  WARPGROUP.DEPBAR.LE gsb0, 0x0 ;  /* 0x00008000000079c5 */ /* 0x000fe40000010000 */
[----:B------:R0:W-:Y:S06]  /*4820*/  BAR.ARV R13, 0x100 ;  /* 0x0004000d0000751d */ /* 0x0001ec0000002000 */
[----:B------:R-:W-:Y:S05]  /*4830*/  @!P0 BRA `(.L_x_10036) ;  /* 0x0000000000048947 */ /* 0x000fea0003800000 */
[----:B------:R-:W-:Y:S01]  /*4840*/  BPT.TRAP 0x1 ;  /* 0x000000040000795c */ /* 0x000fe20000300000 */
.L_x_10036:
        /* <DEDUP_REMOVED lines=67> */
[----:B------:R-:W-:-:S03]  /*4c80*/  R2UR UR10, R0 ;  /* 0x00000000000a72ca */ /* 0x000fc600000e0000 */
[----:B------:R-:W2:Y:S01]  /*4c90*/  MUFU.TANH R23, R23 ;  /* 0x0000001700177308 */ /* 0x000ea20000002400 */
[----:B0-----:R-:W-:-:S07]  /*4ca0*/  FMNMX.FTZ R52, R19, R52, !PT ;  /* 0x0000003413347209 */ /* 0x001fce0007810000 */
[----:B------:R-:W0:Y:S01]  /*4cb0*/  MUFU.TANH R25, R25 ;  /* 0x0000001900197308 */ /* 0x000e220000002400 */
[----:B-1----:R-:W-:Y:S01]  /*4cc0*/  FMNMX.FTZ R70, R21, R70, !PT ;  /* 0x0000004615467209 */ /* 0x002fe20007810000 */
[----:B------:R-:W-:-:S04]  /*4cd0*/  ULEA UR10, UR10, UR42, 0x3 ;  /* 0x0000002a0a0a7291 */ /* 0x000fc8000f8e183f */
[----:B------:R-:W-:Y:S02]  /*4ce0*/  UIADD3 UR10, UR10, 0x2d840, URZ ;  /* 0x0002d8400a0a7890 */ /* 0x000fe4000fffe03f */
[----:B------:R-:W1:Y:S01]  /*4cf0*/  MUFU.TANH R24, R24 ;  /* 0x0000001800187308 */ /* 0x000e620000002400 */
[----:B--2---:R-:W-:Y:S01]  /*4d00*/  FMNMX.FTZ R57, R23, R52, !PT ;  /* 0x0000003417397209 */ /* 0x004fe20007810000 */
[----:B------:R-:W-:-:S06]  /*4d10*/  UPRMT UR10, UR6, 0x654, UR10 ;  /* 0x00000654060a7896 */ /* 0x000fcc000800000a */
[----:B------:R-:W2:Y:S01]  /*4d20*/  MUFU.TANH R26, R26 ;  /* 0x0000001a001a7308 */ /* 0x000ea20000002400 */
[----:B0-----:R-:W-:Y:S01]  /*4d30*/  FMNMX.FTZ R71, R25, R70, !PT ;  /* 0x0000004619477209 */ /* 0x001fe20007810000 */
[----:B------:R-:W-:Y:S01]  /*4d40*/  FMUL.FTZ R70, R77, UR5 ;  /* 0x000000054d467c20 */ /* 0x000fe20008410000 */
        /* <DEDUP_REMOVED lines=172> */
[----:B------:R-:W-:Y:S01]  /*5810*/  FFMA.FTZ R66, R78, UR4, -R82 ;  /* 0x000000044e427c23 */ /* 0x000fe20008010852 */
[----:B------:R-:W-:Y:S01]  /*5820*/  FFMA.FTZ R82, R26, UR4, -R61 ;  /* 0x000000041a527c23 */ /* 0x000fe2000801083d */
[----:B0-----:R-:W-:Y:S01]  /*5830*/  FFMA.FTZ R9, R4, R9, R85 ;  /* 0x0000000904097223 */ /* 0x001fe20000010055 */
[--C-:B------:R-:W-:Y:S01]  /*5840*/  FFMA.FTZ R31, R29, UR4, -R61.reuse ;  /* 0x000000041d1f7c23 */ /* 0x100fe2000801083d */
[--C-:B------:R-:W-:Y:S01]  /*5850*/  FFMA.FTZ R78, R30, UR4, -R61.reuse ;  /* 0x000000041e4e7c23 */ /* 0x100fe2000801083d */
        /* <DEDUP_REMOVED lines=16> */
[--C-:B------:R-:W-:Y:S01]  /*5960*/  FFMA.FTZ R46, R56, UR4, -R61.reuse ;  /* 0x00000004382e7c23 */ /* 0x100fe2000801083d */
[----:B------:R-:W2:Y:S01]  /*5970*/  MUFU.EX2 R35, R35 ;  /* 0x0000002300237308 */ /* 0x000ea20000000800 */
        /* <DEDUP_REMOVED lines=13> */
[----:B------:R-:W-:-:S02]  /*5a50*/  FFMA.FTZ R61, R80, UR4, -R61 ;  /* 0x00000004503d7c23 */ /* 0x000fc4000801083d */
        /* <DEDUP_REMOVED lines=118> */
.L_x_10037:
[----:B------:R-:W-:Y:S01]  /*61c0*/  ULEA UR7, UR7, UR42, 0x3 ;  /* 0x0000002a07077291 */ /* 0x000fe2000f8e183f */
[----:B------:R-:W-:Y:S01]  /*61d0*/  F2FP.BF16.F32.PACK_AB R32, R144, R85 ;  /* 0x000000559020723e */ /* 0x000fe200000010ff */
[----:B------:R-:W-:Y:S01]  /*61e0*/  UISETP.GT.AND UP0, UPT, UR34, UR40, UPT ;  /* 0x000000282200728c */ /* 0x000fe2000bf04270 */
[----:B------:R-:W-:Y:S01]  /*61f0*/  F2FP.BF16.F32.PACK_AB R33, R73, R18 ;  /* 0x000000124921723e */ /* 0x000fe200000010ff */
[----:B------:R-:W-:Y:S01]  /*6200*/  UIADD3 UR7, UR7, 0x2d860, URZ ;  /* 0x0002d86007077890 */ /* 0x000fe2000fffe03f */
[----:B------:R-:W-:Y:S01]  /*6210*/  F2FP.BF16.F32.PACK_AB R34, R137, R84 ;  /* 0x000000548922723e */ /* 0x000fe200000010ff */
[----:B------:R-:W-:Y:S01]  /*6220*/  UIADD3 UR10, UR34, -0x1, URZ ;  /* 0xffffffff220a7890 */ /* 0x000fe2000fffe03f */
[----:B------:R-:W-:Y:S01]  /*6230*/  F2FP.BF16.F32.PACK_AB R35, R28, R35 ;  /* 0x000000231c23723e */ /* 0x000fe200000010ff */
[----:B------:R-:W-:Y:S01]  /*6240*/  UPRMT UR7, UR6, 0x654, UR7 ;  /* 0x0000065406077896 */ /* 0x000fe20008000007 */
[----:B------:R-:W-:Y:S01]  /*6250*/  F2FP.BF16.F32.PACK_AB R28, R142, R83 ;  /* 0x000000538e1c723e */ /* 0x000fe200000010ff */
[----:B------:R-:W-:Y:S01]  /*6260*/  UMOV UR35, UR33 ;  /* 0x0000002100237c82 */ /* 0x000fe20008000000 */
[----:B------:R-:W-:Y:S01]  /*6270*/  F2FP.BF16.F32.PACK_AB R29, R82, R15 ;  /* 0x0000000f521d723e */ /* 0x000fe200000010ff */
[-C--:B------:R-:W-:Y:S01]  /*6280*/  FMUL.FTZ R88, R88, R4.reuse ;  /* 0x0000000458587220 */ /* 0x080fe20000410000 */
[----:B------:R-:W-:Y:S01]  /*6290*/  F2FP.BF16.F32.PACK_AB R30, R140, R81 ;  /* 0x000000518c1e723e */ /* 0x000fe200000010ff */
[----:B------:R-:W-:Y:S01]  /*62a0*/  UMOV UR34, UR10 ;  /* 0x0000000a00227c82 */ /* 0x000fe20008000000 */
[----:B------:R-:W-:Y:S01]  /*62b0*/  F2FP.BF16.F32.PACK_AB R31, R78, R31 ;  /* 0x0000001f4e1f723e */ /* 0x000fe200000010ff */
[----:B------:R-:W-:Y:S01]  /*62c0*/  FMUL.FTZ R89, R89, R4 ;  /* 0x0000000459597220 */ /* 0x000fe20000410000 */
[----:B------:R-:W-:Y:S01]  /*62d0*/  F2FP.BF16.F32.PACK_AB R25, R26, R25 ;  /* 0x000000191a19723e */ /* 0x000fe200000010ff */
[----:B------:R-:W-:Y:S01]  /*62e0*/  SYNCS.ARRIVE.TRANS64.RED.A1T0 RZ, [UR7], RZ ;  /* 0x000000ffffff79a7 */ /* 0x000fe20008100407 */
[----:B------:R-:W-:Y:S01]  /*62f0*/  F2FP.BF16.F32.PACK_AB R26, R138, R27 ;  /* 0x0000001b8a1a723e */ /* 0x000fe200000010ff */
[----:B------:R-:W-:Y:S01]  /*6300*/  STSM.16.M88.4 [R5+0x21800], R32 ;  /* 0x0218002005007844 */ /* 0x000fe20000000200 */
[----:B------:R-:W-:Y:S01]  /*6310*/  F2FP.BF16.F32.PACK_AB R24, R87, R24 ;  /* 0x000000185718723e */ /* 0x000fe200000010ff */
[----:B------:R-:W-:Y:S01]  /*6320*/  FMUL.FTZ R92, R92, R4 ;  /* 0x000000045c5c7220 */ /* 0x000fe20000410000 */
[----:B------:R-:W-:Y:S01]  /*6330*/  F2FP.BF16.F32.PACK_AB R27, R69, R20 ;  /* 0x00000014451b723e */ /* 0x000fe200000010ff */
[----:B------:R0:W-:Y:S01]  /*6340*/  STSM.16.M88.4 [R6], R28 ;  /* 0x0000001c06007844 */ /* 0x0001e20000000200 */
[----:B------:R-:W-:Y:S01]  /*6350*/  F2FP.BF16.F32.PACK_AB R36, R39, R36 ;  /* 0x000000242724723e */ /* 0x000fe200000010ff */
[-C--:B------:R-:W-:Y:S01]  /*6360*/  FMUL.FTZ R93, R93, R4.reuse ;  /* 0x000000045d5d7220 */ /* 0x080fe20000410000 */
[----:B------:R-:W-:Y:S01]  /*6370*/  F2FP.BF16.F32.PACK_AB R37, R38, R37 ;  /* 0x000000252625723e */ /* 0x000fe200000010ff */
[----:B------:R1:W-:Y:S01]  /*6380*/  STSM.16.M88.4 [R7], R24 ;  /* 0x0000001807007844 */ /* 0x0003e20000000200 */
[----:B------:R-:W-:Y:S01]  /*6390*/  F2FP.BF16.F32.PACK_AB R38, R136, R23 ;  /* 0x000000178826723e */ /* 0x000fe200000010ff */
[-C--:B------:R-:W-:Y:S01]  /*63a0*/  FMUL.FTZ R96, R96, R4.reuse ;  /* 0x0000000460607220 */ /* 0x080fe20000410000 */
[----:B------:R-:W-:Y:S01]  /*63b0*/  F2FP.BF16.F32.PACK_AB R39, R74, R21 ;  /* 0x000000154a27723e */ /* 0x000fe200000010ff */
[----:B------:R-:W-:Y:S01]  /*63c0*/  FMUL.FTZ R97, R97, R4 ;  /* 0x0000000461617220 */ /* 0x000fe20000410000 */
[----:B------:R-:W-:Y:S01]  /*63d0*/  F2FP.BF16.F32.PACK_AB R40, R43, R40 ;  /* 0x000000282b28723e */ /* 0x000fe200000010ff */
[-C--:B------:R-:W-:Y:S01]  /*63e0*/  FMUL.FTZ R100, R100, R4.reuse ;  /* 0x0000000464647220 */ /* 0x080fe20000410000 */
[----:B------:R-:W-:Y:S01]  /*63f0*/  F2FP.BF16.F32.PACK_AB R41, R42, R41 ;  /* 0x000000292a29723e */ /* 0x000fe200000010ff */
[----:B------:R3:W-:Y:S01]  /*6400*/  STSM.16.M88.4 [R8], R36 ;  /* 0x0000002408007844 */ /* 0x0007e20000000200 */
[----:B------:R-:W-:Y:S01]  /*6410*/  F2FP.BF16.F32.PACK_AB R42, R86, R19 ;  /* 0x00000013562a723e */ /* 0x000fe200000010ff */
[-C--:B------:R-:W-:Y:S01]  /*6420*/  FMUL.FTZ R101, R101, R4.reuse ;  /* 0x0000000465657220 */ /* 0x080fe20000410000 */
[----:B------:R-:W-:Y:S01]  /*6430*/  F2FP.BF16.F32.PACK_AB R43, R70, R45 ;  /* 0x0000002d462b723e */ /* 0x000fe200000010ff */
[-C--:B------:R-:W-:Y:S01]  /*6440*/  FMUL.FTZ R104, R104, R4.reuse ;  /* 0x0000000468687220 */ /* 0x080fe20000410000 */
[----:B0-----:R-:W-:Y:S01]  /*6450*/  F2FP.BF16.F32.PACK_AB R28, R48, R17 ;  /* 0x00000011301c723e */ /* 0x001fe200000010ff */
[----:B------:R-:W-:Y:S01]  /*6460*/  FMUL.FTZ R105, R105, R4 ;  /* 0x0000000469697220 */ /* 0x000fe20000410000 */
[----:B------:R-:W-:Y:S01]  /*6470*/  F2FP.BF16.F32.PACK_AB R29, R65, R46 ;  /* 0x0000002e411d723e */ /* 0x000fe200000010ff */
[----:B------:R3:W-:Y:S01]  /*6480*/  STSM.16.M88.4 [R5+0x27800], R40 ;  /* 0x0278002805007844 */ /* 0x0007e20000000200 */
[----:B------:R-:W-:Y:S01]  /*6490*/  F2FP.BF16.F32.PACK_AB R30, R47, R14 ;  /* 0x0000000e2f1e723e */ /* 0x000fe200000010ff */
[-C--:B------:R-:W-:Y:S01]  /*64a0*/  FMUL.FTZ R108, R108, R4.reuse ;  /* 0x000000046c6c7220 */ /* 0x080fe20000410000 */
[----:B------:R-:W-:Y:S01]  /*64b0*/  F2FP.BF16.F32.PACK_AB R31, R60, R49 ;  /* 0x000000313c1f723e */ /* 0x000fe200000010ff */
[-C--:B------:R-:W-:Y:S01]  /*64c0*/  FMUL.FTZ R109, R109, R4.reuse ;  /* 0x000000046d6d7220 */ /* 0x080fe20000410000 */
[----:B------:R-:W-:Y:S01]  /*64d0*/  F2FP.BF16.F32.PACK_AB R44, R44, R13 ;  /* 0x0000000d2c2c723e */ /* 0x000fe200000010ff */
[----:B------:R-:W-:Y:S01]  /*64e0*/  FMUL.FTZ R112, R112, R4 ;  /* 0x0000000470707220 */ /* 0x000fe20000410000 */
[----:B------:R-:W-:Y:S01]  /*64f0*/  F2FP.BF16.F32.PACK_AB R45, R63, R50 ;  /* 0x000000323f2d723e */ /* 0x000fe200000010ff */
[----:B------:R3:W-:Y:S01]  /*6500*/  STSM.16.M88.4 [R10], R28 ;  /* 0x0000001c0a007844 */ /* 0x0007e20000000200 */
[----:B------:R-:W-:Y:S01]  /*6510*/  F2FP.BF16.F32.PACK_AB R46, R62, R51 ;  /* 0x000000333e2e723e */ /* 0x000fe200000010ff */
[-C--:B------:R-:W-:Y:S01]  /*6520*/  FMUL.FTZ R113, R113, R4.reuse ;  /* 0x0000000471717220 */ /* 0x080fe20000410000 */
[----:B------:R-:W-:Y:S01]  /*6530*/  F2FP.BF16.F32.PACK_AB R47, R56, R53 ;  /* 0x00000035382f723e */ /* 0x000fe200000010ff */
[-C--:B------:R-:W-:Y:S01]  /*6540*/  FMUL.FTZ R116, R116, R4.reuse ;  /* 0x0000000474747220 */ /* 0x080fe20000410000 */
[----:B-1----:R-:W-:Y:S01]  /*6550*/  F2FP.BF16.F32.PACK_AB R24, R58, R55 ;  /* 0x000000373a18723e */ /* 0x002fe200000010ff */
[----:B------:R-:W-:Y:S01]  /*6560*/  FMUL.FTZ R117, R117, R4 ;  /* 0x0000000475757220 */ /* 0x000fe20000410000 */
[----:B------:R-:W-:Y:S01]  /*6570*/  F2FP.BF16.F32.PACK_AB R25, R67, R54 ;  /* 0x000000364319723e */ /* 0x000fe200000010ff */
[----:B------:R3:W-:Y:S01]  /*6580*/  STSM.16.M88.4 [R7+0x6000], R44 ;  /* 0x0060002c07007844 */ /* 0x0007e20000000200 */
[----:B------:R-:W-:Y:S01]  /*6590*/  F2FP.BF16.F32.PACK_AB R26, R66, R59 ;  /* 0x0000003b421a723e */ /* 0x000fe200000010ff */
[----:B------:R-:W-:Y:S01]  /*65a0*/  FMUL.FTZ R120, R120, R4 ;  /* 0x0000000478787220 */ /* 0x000fe20000410000 */
[----:B------:R-:W-:Y:S01]  /*65b0*/  F2FP.BF16.F32.PACK_AB R27, R61, R64 ;  /* 0x000000403d1b723e */ /* 0x000fe200000010ff */
[-C--:B------:R-:W-:Y:S01]  /*65c0*/  FMUL.FTZ R121, R121, R4.reuse ;  /* 0x0000000479797220 */ /* 0x080fe20000410000 */
[----:B------:R-:W-:Y:S01]  /*65d0*/  PLOP3.LUT P1, PT, PT, PT, UP0, 0x80, 0x0 ;  /* 0x000000000000781c */ /* 0x000fe20003f2f008 */
[-C--:B------:R-:W-:Y:S01]  /*65e0*/  FMUL.FTZ R124, R124, R4.reuse ;  /* 0x000000047c7c7220 */ /* 0x080fe20000410000 */
[----:B------:R-:W-:Y:S01]  /*65f0*/  R2UR UR7, R0 ;  /* 0x00000000000772ca */ /* 0x000fe200000e0000 */
[----:B------:R3:W-:Y:S01]  /*6600*/  STSM.16.M88.4 [R8+0x6000], R24 ;  /* 0x0060001808007844 */ /* 0x0007e20000000200 */
[-C--:B------:R-:W-:Y:S01]  /*6610*/  FMUL.FTZ R125, R125, R4.reuse ;  /* 0x000000047d7d7220 */ /* 0x080fe20000410000 */
[-C--:B------:R-:W-:Y:S01]  /*6620*/  FMUL.FTZ R128, R128, R4.reuse ;  /* 0x0000000480807220 */ /* 0x080fe20000410000 */
[-C--:B------:R-:W-:Y:S01]  /*6630*/  FMUL.FTZ R129, R129, R4.reuse ;  /* 0x0000000481817220 */ /* 0x080fe20000410000 */
[----:B------:R-:W-:Y:S01]  /*6640*/  @!PT LDS RZ, [RZ] ;  /* 0x00000000fffff984 */ /* 0x000fe20000000800 */
[----:B------:R-:W-:Y:S01]  /*6650*/  @!PT LDS RZ, [RZ] ;  /* 0x00000000fffff984 */ /* 0x000fe20000000800 */
[----:B------:R-:W-:Y:S01]  /*6660*/  @!PT LDS RZ, [RZ] ;  /* 0x00000000fffff984 */ /* 0x000fe20000000800 */
[----:B------:R-:W-:Y:S01]  /*6670*/  @!PT LDS RZ, [RZ] ;  /* 0x00000000fffff984 */ /* 0x000fe20000000800 */
[----:B------:R0:W-:Y:S06]  /*6680*/  MEMBAR.ALL.CTA ;  /* 0x0000000000007992 */ /* 0x0001ec0000008000 */
[----:B0-----:R-:W0:Y:S01]  /*6690*/  FENCE.VIEW.ASYNC.S ;  /* 0x00000000000073c6 */ /* 0x001e220000000000 */
        /* <DEDUP_REMOVED lines=28> */
[----:B0-----:R-:W-:Y:S01]  /*6860*/  NOP ;  /* 0x0000000000007918 */ /* 0x001fe20000000000 */
[----:B---3--:R-:W-:Y:S05]  /*6870*/  @P1 BRA `(.L_x_10038) ;  /* 0xffffffd400d01947 */ /* 0x008fea000383ffff */
.L_x_10027:
[----:B------:R-:W-:Y:S06]  /*6880*/  BAR.ARV 0x8, 0x200 ;  /* 0x0208000000007b1d */ /* 0x000fec0000002000 */
[----:B------:R-:W-:Y:S05]  /*6890*/  @!P0 BRA `(.L_x_10039) ;  /* 0x0000000000048947 */ /* 0x000fea0003800000 */
[----:B------:R-:W-:Y:S01]  /*68a0*/  BPT.TRAP 0x1 ;  /* 0x000000040000795c */ /* 0x000fe20000300000 */
.L_x_10039:
[----:B------:R-:W-:Y:S02]  /*68b0*/  R2UR UR5, R0 ;  /* 0x00000000000572ca */ /* 0x000fe400000e0000 */
[----:B------:R-:W-:-:S04]  /*68c0*/  MOV R2, UR33 ;  /* 0x0000002100027c02 */ /* 0x000fc80008000f00 */
[----:B------:R-:W-:-:S07]  /*68d0*/  SHF.L.U32 R2, R2, 0x1f, RZ ;  /* 0x0000001f02027819 */ /* 0x000fce00000006ff */
[----:B------:R-:W-:-:S09]  /*68e0*/  ULEA UR5, UR5, UR42, 0x3 ;  /* 0x0000002a05057291 */ /* 0x000fd2000f8e183f */
[----:B------:R0:W1:Y:S01]  /*68f0*/  SYNCS.PHASECHK.TRANS64.TRYWAIT P1, [UR5+0x2d850], R2 ;  /* 0x02d85002ff0075a7 */ /* 0x0000620008020145 */
[----:B------:R-:W-:Y:S05]  /*6900*/  @!P0 BRA `(.L_x_10040) ;  /* 0x0000000000048947 */ /* 0x000fea0003800000 */
[----:B------:R-:W-:Y:S01]  /*6910*/  BPT.TRAP 0x1 ;  /* 0x000000040000795c */ /* 0x000fe20000300000 */
.L_x_10040:
[----:B-1----:R-:W-:Y:S05]  /*6920*/  @P1 BRA `(.L_x_10041) ;  /* 0x0000000000081947 */ /* 0x002fea0003800000 */
[----:B------:R-:W1:Y:S02]  /*6930*/  SYNCS.PHASECHK.TRANS64.TRYWAIT P1, [UR5+0x2d850], R2 ;  /* 0x02d85002ff0075a7 */ /* 0x000e640008020145 */
[----:B-1----:R-:W-:Y:S05]  /*6940*/  @!P1 BRA `(.L_x_10042) ;  /* 0x0000005800a89947 */ /* 0x002fea0003800000 */
.L_x_10041:
[----:B------:R-:W-:Y:S01]  /*6950*/  UIADD3 UR42, UR42, 0x400, URZ ;  /* 0x000004002a2a7890 */ /* 0x000fe2000fffe03f */
[----:B------:R-:W-:Y:S01]  /*6960*/  R2UR UR8, R0 ;  /* 0x00000000000872ca */ /* 0x000fe200000e0000 */
[----:B------:R-:W-:Y:S01]  /*6970*/  ULOP3.LUT UR43, UR43, 0x10000, URZ, 0xfc, !UPT ;  /* 0x000100002b2b7892 */ /* 0x000fe2000f8efc3f */
[----:B------:R-:W-:Y:S01]  /*6980*/  WARPGROUP.ARRIVE ;  /* 0x00000000000079c5 */ /* 0x000fe20000000000 */
[----:B------:R-:W-:Y:S01]  /*6990*/  USHF.R.U32.HI UR42, URZ, 0x4, UR42 ;  /* 0x000000043f2a7899 */ /* 0x000fe2000801162a */
[----:B------:R-:W3:Y:S01]  /*69a0*/  SHFL.BFLY PT, R0, R9, 0x2, 0x1f ;  /* 0x0c401f0009007f89 */ /* 0x000ee200000e0000 */
[----:B------:R-:W-:Y:S01]  /*69b0*/  UMOV UR9, 0x40000040 ;  /* 0x4000004000097882 */ /* 0x000fe20000000000 */
[----:B------:R-:W-:Y:S01]  /*69c0*/  UMOV UR11, 0x80000020 ;  /* 0x80000020000b7882 */ /* 0x000fe20000000000 */
[----:B------:R-:W-:Y:S01]  /*69d0*/  ULOP3.LUT UR42, UR42, 0x3fff, URZ, 0xc0, !UPT ;  /* 0x00003fff2a2a7892 */ /* 0x000fe2000f8ec03f */
[----:B-1----:R-:W0:Y:S01]  /*69e0*/  SHFL.BFLY PT, R3, R12, 0x2, 0x1f ;  /* 0x0c401f000c037f89 */ /* 0x002e2200000e0000 */
[----:B------:R-:W-:Y:S01]  /*69f0*/  IMAD.MOV.U32 R43, RZ, RZ, RZ ;  /* 0x000000ffff2b7224 */ /* 0x000fe200078e00ff */
[----:B--2---:R-:W-:Y:S01]  /*6a00*/  MOV R8, UR4 ;  /* 0x0000000400087c02 */ /* 0x004fe20008000f00 */
[----:B------:R-:W-:Y:S01]  /*6a10*/  ULOP3.LUT UR7, UR42, 0x2000000, URZ, 0xfc, !UPT ;  /* 0x020000002a077892 */ /* 0x000fe2000f8efc3f */
[----:B------:R-:W-:-:S02]  /*6a20*/  IMAD.MOV.U32 R16, RZ, RZ, RZ ;  /* 0x000000ffff107224 */ /* 0x000fc400078e00ff */
[----:B------:R-:W-:Y:S01]  /*6a30*/  IMAD.MOV.U32 R23, RZ, RZ, -0x800000 ;  /* 0xff800000ff177424 */ /* 0x000fe200078e00ff */
[----:B------:R-:W-:-:S03]  /*6a40*/  UIMAD UR7, UR8, 0x600, UR7 ;  /* 0x00000600080778a4 */ /* 0x000fc6000f8e0207 */
[----:B------:R-:W-:-:S04]  /*6a50*/  UMOV UR8, UR43 ;  /* 0x0000002b00087c82 */ /* 0x000fc80008000000 */
[----:B------:R-:W-:Y:S02]  /*6a60*/  UMOV UR10, UR7 ;  /* 0x00000007000a7c82 */ /* 0x000fe40008000000 */
[----:B------:R-:W-:Y:S01]  /*6a70*/  HGMMA.64x96x16.F32.BF16 R88, gdesc[UR8].tnspB, R88, gsb0 ;  /* 0x41600000085879f0 */ /* 0x000fe20008001858 */
[----:B------:R-:W-:Y:S02]  /*6a80*/  UIADD3 UR8, UR43, 0x2, URZ ;  /* 0x000000022b087890 */ /* 0x000fe4000fffe03f */
[----:B------:R-:W-:Y:S01]  /*6a90*/  UIADD3 UR10, UR7, 0x40, URZ ;  /* 0x00000040070a7890 */ /* 0x000fe2000fffe03f */
[----:B---3--:R-:W-:Y:S01]  /*6aa0*/  FADD.FTZ R0, R0, R9 ;  /* 0x0000000900007221 */ /* 0x008fe20000010000 */
[----:B------:R-:W-:Y:S01]  /*6ab0*/  UMOV UR9, 0x40000040 ;  /* 0x4000004000097882 */ /* 0x000fe20000000000 */
[----:B------:R-:W-:Y:S01]  /*6ac0*/  UMOV UR11, 0x80000020 ;  /* 0x80000020000b7882 */ /* 0x000fe20000000000 */
[----:B0-----:R-:W-:Y:S02]  /*6ad0*/  FADD.FTZ R2, R3, R12 ;  /* 0x0000000c03027221 */ /* 0x001fe40000010000 */
[----:B------:R-:W0:Y:S04]  /*6ae0*/  SHFL.BFLY PT, R3, R0, 0x1, 0x1f ;  /* 0x0c201f0000037f89 */ /* 0x000e2800000e0000 */
[----:B------:R-:W1:Y:S01]  /*6af0*/  SHFL.BFLY PT, R5, R2, 0x1, 0x1f ;  /* 0x0c201f0002057f89 */ /* 0x000e6200000e0000 */
[----:B0-----:R-:W-:Y:S01]  /*6b00*/  FADD.FTZ R6, R0, R3 ;  /* 0x0000000300067221 */ /* 0x001fe20000010000 */
[----:B------:R-:W-:-:S02]  /*6b10*/  IMAD.MOV.U32 R0, RZ, RZ, -0x800000 ;  /* 0xff800000ff007424 */ /* 0x000fc400078e00ff */
[----:B-1----:R-:W-:Y:S02]  /*6b20*/  FADD.FTZ R7, R2, R5 ;  /* 0x0000000502077221 */ /* 0x002fe40000010000 */
        /* <DEDUP_REMOVED lines=59> */
[----:B0-23--:R-:W-:Y:S05]  /*6ee0*/  @!P0 BRA `(.L_x_10043) ;  /* 0x0000000000048947 */ /* 0x00dfea0003800000 */
[----:B------:R-:W-:Y:S01]  /*6ef0*/  BPT.TRAP 0x1 ;  /* 0x000000040000795c */ /* 0x000fe20000300000 */
.L_x_10043:
        /* <DEDUP_REMOVED lines=52> */
.L_x_10019:
[----:B------:R-:W-:Y:S05]  /*7240*/  @P0 BRA `(.L_x_10044) ;  /* 0x0000001000880947 */ /* 0x000fea0003800000 */
[----:B------:R-:W-:Y:S01]  /*7250*/  VIADD R58, R22, 0xffffff80 ;  /* 0xffffff80163a7836 */ /* 0x000fe20000000000 */
[----:B------:R-:W0:Y:S01]  /*7260*/  LDC R53, c[0x0][0xbe8] ;  /* 0x0002fa00ff357b82 */ /* 0x000e220000000800 */
[----:B------:R-:W1:Y:S01]  /*7270*/  S2R R60, SR_CTAID.X ;  /* 0x00000000003c7919 */ /* 0x000e620000002500 */
[----:B------:R-:W-:Y:S01]  /*7280*/  USHF.R.S32.HI UR7, URZ, 0x1f, UR39 ;  /* 0x0000001f3f077899 */ /* 0x000fe20008011427 */
[----:B------:R-:W-:Y:S01]  /*7290*/  BSSY B0, `(.L_x_10045) ;  /* 0x00000d1000007945 */ /* 0x000fe20003800000 */
[----:B------:R-:W-:Y:S01]  /*72a0*/  SHF.R.S32.HI R55, RZ, 0x1f, R58 ;  /* 0x0000001fff377819 */ /* 0x000fe2000001143a */
[----:B------:R-:W-:Y:S02]  /*72b0*/  ULDC.64 UR8, c[0x0][0xbd0] ;  /* 0x0002f40000087ab9 */ /* 0x000fe40000000a00 */
[----:B------:R-:W-:Y:S01]  /*72c0*/  UIMAD UR6, UR7, UR8, URZ ;  /* 0x00000008070672a4 */ /* 0x000fe2000f8e023f */
[CC--:B------:R-:W-:Y:S01]  /*72d0*/  LEA.HI R16, R55.reuse, R58.reuse, RZ, 0x7 ;  /* 0x0000003a37107211 */ /* 0x0c0fe200078f38ff */
[----:B------:R-:W2:Y:S01]  /*72e0*/  S2UR UR12, SR_CTAID.Z ;  /* 0x00000000000c79c3 */ /* 0x000ea20000002700 */
[----:B------:R-:W-:Y:S01]  /*72f0*/  LEA.HI R55, R55, R58, RZ, 0x2 ;  /* 0x0000003a37377211 */ /* 0x000fe200078f10ff */
[----:B------:R-:W-:Y:S01]  /*7300*/  UIMAD.WIDE.U32 UR4, UR39, UR8, URZ ;  /* 0x00000008270472a5 */ /* 0x000fe2000f8e003f */
[----:B------:R-:W-:Y:S01]  /*7310*/  LOP3.LUT R17, R16, 0xffffff80, RZ, 0xc0, !PT ;  /* 0xffffff8010117812 */ /* 0x000fe200078ec0ff */
[----:B------:R-:W-:Y:S01]  /*7320*/  UIMAD UR6, UR39, UR9, UR6 ;  /* 0x00000009270672a4 */ /* 0x000fe2000f8e0206 */
[----:B------:R-:W-:-:S02]  /*7330*/  SHF.R.S32.HI R57, RZ, 0x7, R16 ;  /* 0x00000007ff397819 */ /* 0x000fc40000011410 */
[C---:B------:R-:W-:Y:S01]  /*7340*/  IADD3 R22, R58.reuse, -R17, RZ ;  /* 0x800000113a167210 */ /* 0x040fe20007ffe0ff */
[----:B------:R-:W3:Y:S01]  /*7350*/  LDC.64 R62, c[0x0][0xbd8] ;  /* 0x0002f600ff3e7b82 */ /* 0x000ee20000000a00 */
[----:B------:R-:W-:Y:S01]  /*7360*/  LOP3.LUT R55, R55, 0xfffffffc, RZ, 0xc0, !PT ;  /* 0xfffffffc37377812 */ /* 0x000fe200078ec0ff */
[----:B------:R-:W-:Y:S01]  /*7370*/  IMAD.HI R16, R57, 0x55555556, RZ ;  /* 0x5555555639107827 */ /* 0x000fe200078e02ff */
[----:B------:R-:W-:Y:S01]  /*7380*/  SHF.R.S32.HI R59, RZ, 0x1f, R22 ;  /* 0x0000001fff3b7819 */ /* 0x000fe20000011416 */
[----:B------:R-:W-:Y:S02]  /*7390*/  UIADD3 UR6, UR5, UR6, URZ ;  /* 0x0000000605067290 */ /* 0x000fe4000fffe03f */
[----:B------:R-:W-:Y:S01]  /*73a0*/  IMAD.IADD R55, R58, 0x1, -R55 ;  /* 0x000000013a377824 */ /* 0x000fe200078e0a37 */
[----:B------:R-:W-:Y:S01]  /*73b0*/  LEA.HI R52, R59, R22, RZ, 0x2 ;  /* 0x000000163b347211 */ /* 0x000fe200078f10ff */
[----:B------:R-:W4:Y:S01]  /*73c0*/  S2UR UR11, SR_CTAID.Y ;  /* 0x00000000000b79c3 */ /* 0x000f220000002600 */
[----:B0-----:R-:W-:Y:S01]  /*73d0*/  ISETP.NE.AND P0, PT, R53, 0x1, PT ;  /* 0x000000013500780c */ /* 0x001fe20003f05270 */
[----:B------:R-:W-:Y:S01]  /*73e0*/  ULDC.64 UR8, c[0x0][0xb38] ;  /* 0x0002ce0000087ab9 */ /* 0x000fe20000000a00 */
[--C-:B------:R-:W-:Y:S01]  /*73f0*/  SHF.R.S32.HI R17, RZ, 0x2, R52.reuse ;  /* 0x00000002ff117819 */ /* 0x100fe20000011434 */
[----:B------:R-:W-:Y:S01]  /*7400*/  UIMAD UR7, UR7, UR8, URZ ;  /* 0x00000008070772a4 */ /* 0x000fe2000f8e023f */
[----:B------:R-:W-:-:S02]  /*7410*/  SHF.R.S32.HI R54, RZ, 0x1f, R52 ;  /* 0x0000001fff367819 */ /* 0x000fc40000011434 */
[----:B------:R-:W-:Y:S01]  /*7420*/  LEA.HI R16, R16, R16, RZ, 0x1 ;  /* 0x0000001010107211 */ /* 0x000fe200078f08ff */
[----:B------:R-:W4:Y:S01]  /*7430*/  LDC R68, c[0x0][0xc50] ;  /* 0x00031400ff447b82 */ /* 0x000f220000000800 */
[----:B------:R-:W-:Y:S01]  /*7440*/  LEA.HI R54, R54, R17, RZ, 0x3 ;  /* 0x0000001136367211 */ /* 0x000fe200078f18ff */
[----:B--2---:R-:W-:-:S03]  /*7450*/  USHF.R.S32.HI UR10, URZ, 0x1f, UR12 ;  /* 0x0000001f3f0a7899 */ /* 0x004fc6000801140c */
[----:B------:R-:W-:Y:S01]  /*7460*/  LOP3.LUT R56, R54, 0xfffffff8, RZ, 0xc0, !PT ;  /* 0xfffffff836387812 */ /* 0x000fe200078ec0ff */
[----:B------:R-:W-:Y:S01]  /*7470*/  IMAD R54, R16, -0x3, R57 ;  /* 0xfffffffd10367824 */ /* 0x000fe200078e0239 */
[----:B------:R-:W-:Y:S01]  /*7480*/  LEA.HI R16, R59, R22, RZ, 0x5 ;  /* 0x000000163b107211 */ /* 0x000fe200078f28ff */
[----:B------:R-:W0:Y:S02]  /*7490*/  LDC.64 R66, c[0x0][0xb40] ;  /* 0x0002d000ff427b82 */ /* 0x000e240000000a00 */
[----:B------:R-:W-:Y:S01]  /*74a0*/  IMAD.IADD R17, R17, 0x1, -R56 ;  /* 0x0000000111117824 */ /* 0x000fe200078e0a38 */
[C---:B------:R-:W-:Y:S02]  /*74b0*/  LEA.HI R56, R55.reuse, R55, RZ, 0x1 ;  /* 0x0000003737387211 */ /* 0x040fe400078f08ff */
[----:B------:R-:W-:Y:S02]  /*74c0*/  SHF.R.S32.HI R16, RZ, 0x5, R16 ;  /* 0x00000005ff107819 */ /* 0x000fe40000011410 */
[----:B------:R-:W-:Y:S01]  /*74d0*/  LOP3.LUT R56, R56, 0x1ffffffe, RZ, 0xc0, !PT ;  /* 0x1ffffffe38387812 */ /* 0x000fe200078ec0ff */
[----:B------:R-:W2:Y:S04]  /*74e0*/  @P0 LDC R59, c[0x0][0xbec] ;  /* 0x0002fb00ff3b0b82 */ /* 0x000ea80000000800 */
[----:B------:R-:W-:Y:S01]  /*74f0*/  IMAD.IADD R57, R55, 0x1, -R56 ;  /* 0x0000000137397824 */ /* 0x000fe200078e0a38 */
[----:B------:R-:W-:Y:S01]  /*7500*/  LEA R55, R16, R17, 0x4 ;  /* 0x0000001110377211 */ /* 0x000fe200078e20ff */
[----:B------:R-:W-:-:S02]  /*7510*/  IMAD.U32 R17, RZ, RZ, UR5 ;  /* 0x00000005ff117e24 */ /* 0x000fc4000f8e00ff */
[----:B------:R-:W5:Y:S01]  /*7520*/  @P0 LDC R65, c[0x0][0xbec] ;  /* 0x0002fb00ff410b82 */ /* 0x000f620000000800 */
[----:B------:R-:W-:Y:S01]  /*7530*/  IMAD.U32 R16, RZ, RZ, UR4 ;  /* 0x00000004ff107e24 */ /* 0x000fe2000f8e00ff */
[----:B------:R-:W-:Y:S01]  /*7540*/  UIMAD.WIDE.U32 UR4, UR39, UR8, URZ ;  /* 0x00000008270472a5 */ /* 0x000fe2000f8e003f */
[----:B------:R-:W-:Y:S01]  /*7550*/  IMAD.U32 R17, RZ, RZ, UR6 ;  /* 0x00000006ff117e24 */ /* 0x000fe2000f8e00ff */
[----:B------:R-:W-:Y:S01]  /*7560*/  LEA R56, R54, R55, 0x6 ;  /* 0x0000003736387211 */ /* 0x000fe200078e30ff */
[----:B------:R-:W-:Y:S01]  /*7570*/  UIMAD UR6, UR39, UR9, UR7 ;  /* 0x00000009270672a4 */ /* 0x000fe2000f8e0207 */
[----:B---3--:R-:W-:Y:S02]  /*7580*/  IMAD R54, R62, UR10, RZ ;  /* 0x0000000a3e367c24 */ /* 0x008fe4000f8e02ff */
[----:B------:R-:W3:Y:S01]  /*7590*/  @P0 LDC R64, c[0x0][0xbf0] ;  /* 0x0002fc00ff400b82 */ /* 0x000ee20000000800 */
[----:B------:R-:W-:Y:S01]  /*75a0*/  UIADD3 UR6, UR5, UR6, URZ ;  /* 0x0000000605067290 */ /* 0x000fe2000fffe03f */
[----:B------:R-:W-:Y:S01]  /*75b0*/  IMAD R61, R63, UR12, R54 ;  /* 0x0000000c3f3d7c24 */ /* 0x000fe2000f8e0236 */
[----:B------:R-:W-:Y:S01]  /*75c0*/  ULDC.64 UR8, c[0x0][0xb28] ;  /* 0x0002ca0000087ab9 */ /* 0x000fe20000000a00 */
[----:B------:R-:W-:-:S02]  /*75d0*/  IMAD R63, RZ, RZ, -UR39 ;  /* 0x80000027ff3f7e24 */ /* 0x000fc4000f8e02ff */
[----:B------:R-:W-:Y:S02]  /*75e0*/  IMAD R57, R57, 0x8, R56 ;  /* 0x0000000839397824 */ /* 0x000fe400078e0238 */
[----:B------:R-:W3:Y:S01]  /*75f0*/  @P0 LDC R70, c[0x0][0xbf0] ;  /* 0x0002fc00ff460b82 */ /* 0x000ee20000000800 */
[----:B------:R-:W-:-:S04]  /*7600*/  IMAD.WIDE.U32 R16, R62, UR12, R16 ;  /* 0x0000000c3e107c25 */ /* 0x000fc8000f8e0010 */
[----:B------:R-:W-:Y:S01]  /*7610*/  IMAD.U32 R55, RZ, RZ, UR5 ;  /* 0x00000005ff377e24 */ /* 0x000fe2000f8e00ff */
[----:B------:R-:W-:Y:S01]  /*7620*/  MOV R55, UR6 ;  /* 0x0000000600377c02 */ /* 0x000fe20008000f00 */
[----:B0-----:R-:W-:Y:S01]  /*7630*/  IMAD R62, R66, UR10, RZ ;  /* 0x0000000a423e7c24 */ /* 0x001fe2000f8e02ff */
[----:B------:R-:W-:Y:S01]  /*7640*/  ULDC.64 UR6, c[0x0][0xb48] ;  /* 0x0002d20000067ab9 */ /* 0x000fe20000000a00 */
[----:B----4-:R-:W-:Y:S02]  /*7650*/  IMAD R69, R68, R63, UR11 ;  /* 0x0000000b44457e24 */ /* 0x010fe4000f8e023f */
[----:B------:R-:W-:Y:S01]  /*7660*/  IMAD.U32 R54, RZ, RZ, UR4 ;  /* 0x00000004ff367e24 */ /* 0x000fe2000f8e00ff */
[----:B------:R-:W-:Y:S01]  /*7670*/  ULDC.64 UR4, c[0x0][0xbe0] ;  /* 0x0002f80000047ab9 */ /* 0x000fe20000000a00 */
[----:B-1----:R-:W-:Y:S02]  /*7680*/  IMAD R58, R60, 0xc0, R57 ;  /* 0x000000c03c3a7824 */ /* 0x002fe400078e0239 */
[----:B------:R-:W-:-:S02]  /*7690*/  IMAD.IADD R17, R17, 0x1, R61 ;  /* 0x0000000111117824 */ /* 0x000fc400078e023d */
[----:B------:R-:W-:Y:S01]  /*76a0*/  IMAD R61, R67, UR12, R62 ;  /* 0x0000000c433d7c24 */ /* 0x000fe2000f8e023e */
[----:B------:R-:W-:Y:S01]  /*76b0*/  SHF.R.S32.HI R62, RZ, 0x1f, R69 ;  /* 0x0000001fff3e7819 */ /* 0x000fe20000011445 */
[----:B------:R-:W-:-:S04]  /*76c0*/  IMAD.WIDE.U32 R54, R66, UR12, R54 ;  /* 0x0000000c42367c25 */ /* 0x000fc8000f8e0036 */
[----:B--2---:R-:W-:-:S04]  /*76d0*/  @P0 IMAD.HI.U32 R59, R58, R59, RZ ;  /* 0x0000003b3a3b0227 */ /* 0x004fc800078e00ff */
[----:B-----5:R-:W-:-:S04]  /*76e0*/  @P0 IMAD.HI.U32 R65, R58, R65, RZ ;  /* 0x000000413a410227 */ /* 0x020fc800078e00ff */
[----:B------:R-:W-:Y:S02]  /*76f0*/  IMAD.IADD R55, R55, 0x1, R61 ;  /* 0x0000000137377824 */ /* 0x000fe400078e023d */
[----:B------:R-:W-:Y:S01]  /*7700*/  IMAD.MOV.U32 R57, RZ, RZ, R58 ;  /* 0x000000ffff397224 */ /* 0x000fe200078e003a */
[----:B---3--:R-:W-:Y:S01]  /*7710*/  @P0 SHF.R.U32.HI R57, RZ, R64, R59 ;  /* 0x00000040ff390219 */ /* 0x008fe2000001163b */
[----:B------:R-:W-:Y:S01]  /*7720*/  IMAD R61, R62, UR4, RZ ;  /* 0x000000043e3d7c24 */ /* 0x000fe2000f8e02ff */
[----:B------:R-:W-:Y:S01]  /*7730*/  MOV R59, R58 ;  /* 0x0000003a003b7202 */ /* 0x000fe20000000f00 */
[----:B------:R-:W-:Y:S01]  /*7740*/  IMAD.WIDE.U32 R16, R69, UR4, R16 ;  /* 0x0000000445107c25 */ /* 0x000fe2000f8e0010 */
[----:B------:R-:W-:-:S03]  /*7750*/  @P0 SHF.R.U32.HI R59, RZ, R70, R65 ;  /* 0x00000046ff3b0219 */ /* 0x000fc60000011641 */
        /* <DEDUP_REMOVED lines=24> */
[----:B------:R-:W-:Y:S02]  /*78e0*/  IMAD R62, R59, UR8, RZ ;  /* 0x000000083b3e7c24 */ /* 0x000fe4000f8e02ff */
[----:B------:R-:W-:Y:S02]  /*78f0*/  IMAD.IADD R55, R55, 0x1, R63 ;  /* 0x0000000137377824 */ /* 0x000fe400078e023f */
[C---:B------:R-:W-:Y:S02]  /*7900*/  IMAD R59, R57.reuse, UR7, R58 ;  /* 0x00000007393b7c24 */ /* 0x040fe4000f8e023a */
[----:B------:R-:W-:Y:S01]  /*7910*/  IMAD.WIDE.U32 R16, R57, UR6, R16 ;  /* 0x0000000639107c25 */ /* 0x000fe2000f8e0010 */
[----:B------:R-:W-:-:S03]  /*7920*/  ULDC.64 UR6, c[0x0][0xba8] ;  /* 0x0002ea0000067ab9 */ /* 0x000fc60000000a00 */
[C---:B------:R-:W-:Y:S02]  /*7930*/  IMAD R63, R61.reuse, UR9, R62 ;  /* 0x000000093d3f7c24 */ /* 0x040fe4000f8e023e */
[----:B------:R-:W-:Y:S01]  /*7940*/  IMAD.WIDE.U32 R54, R61, UR8, R54 ;  /* 0x000000083d367c25 */ /* 0x000fe2000f8e0036 */
[----:B------:R-:W-:Y:S01]  /*7950*/  LEA R61, P0, R16, UR6, 0x2 ;  /* 0x00000006103d7c11 */ /* 0x000fe2000f8010ff */
[----:B------:R-:W-:Y:S01]  /*7960*/  ULDC.64 UR8, c[0x0][0xb00] ;  /* 0x0002c00000087ab9 */ /* 0x000fe20000000a00 */
[----:B------:R-:W-:Y:S01]  /*7970*/  ULDC UR6, c[0x0][0xa88] ;  /* 0x0002a20000067ab9 */ /* 0x000fe20000000800 */
[----:B------:R-:W-:Y:S01]  /*7980*/  IMAD.IADD R57, R17, 0x1, R59 ;  /* 0x0000000111397824 */ /* 0x000fe200078e023b */
[----:B------:R-:W-:Y:S01]  /*7990*/  LEA R66, P1, R54, UR8, 0x2 ;  /* 0x0000000836427c11 */ /* 0x000fe2000f8210ff */
[----:B------:R-:W-:Y:S01]  /*79a0*/  IMAD.IADD R17, R55, 0x1, R63 ;  /* 0x0000000137117824 */ /* 0x000fe200078e023f */
[----:B0-----:R-:W-:Y:S01]  /*79b0*/  ULEA UR4, UR5, UR4, 0x18 ;  /* 0x0000000405047291 */ /* 0x001fe2000f8ec03f */
[----:B------:R-:W-:Y:S01]  /*79c0*/  IMAD R58, R60, 0xc0, R56 ;  /* 0x000000c03c3a7824 */ /* 0x000fe200078e0238 */
[----:B------:R-:W-:Y:S01]  /*79d0*/  LEA.HI.X R59, R16, UR7, R57, 0x2, P0 ;  /* 0x00000007103b7c11 */ /* 0x000fe200080f1439 */
[----:B------:R-:W-:Y:S01]  /*79e0*/  SHFL.IDX PT, R56, R61, 0x1, 0x1c1f ;  /* 0x003c1f003d387f89 */ /* 0x000fe200000e0000 */
[----:B------:R-:W-:Y:S01]  /*79f0*/  LEA.HI.X R67, R54, UR9, R17, 0x2, P1 ;  /* 0x0000000936437c11 */ /* 0x000fe200088f1411 */
[----:B------:R-:W-:Y:S01]  /*7a00*/  IMAD R63, R53, UR6, RZ ;  /* 0x00000006353f7c24 */ /* 0x000fe2000f8e02ff */
[----:B------:R-:W-:Y:S01]  /*7a10*/  LOP3.LUT P0, RZ, R22, 0x3, RZ, 0xc0, !PT ;  /* 0x0000000316ff7812 */ /* 0x000fe2000780c0ff */
[----:B------:R-:W-:Y:S01]  /*7a20*/  SHFL.IDX PT, R54, R61, RZ, 0x1c1f ;  /* 0x001c1fff3d367589 */ /* 0x000fe200000e0000 */
[C---:B------:R-:W-:Y:S01]  /*7a30*/  IADD3 R62, R58.reuse, 0x8, RZ ;  /* 0x000000083a3e7810 */ /* 0x040fe20007ffe0ff */
[----:B------:R-:W-:Y:S01]  /*7a40*/  UIADD3 UR4, UR4, 0x2d820, URZ ;  /* 0x0002d82004047890 */ /* 0x000fe2000fffe03f */
[-C--:B------:R-:W-:Y:S01]  /*7a50*/  ISETP.GE.OR P1, PT, R58, R63.reuse, P0 ;  /* 0x0000003f3a00720c */ /* 0x080fe20000726670 */
[----:B------:R-:W0:Y:S01]  /*7a60*/  SHFL.IDX PT, R55, R59, RZ, 0x1c1f ;  /* 0x001c1fff3b377589 */ /* 0x000e2200000e0000 */
[-C--:B------:R-:W-:Y:S01]  /*7a70*/  ISETP.GE.OR P0, PT, R62, R63.reuse, P0 ;  /* 0x0000003f3e00720c */ /* 0x080fe20000706670 */
[----:B------:R-:W-:Y:S01]  /*7a80*/  UPRMT UR4, URZ, 0x654, UR4 ;  /* 0x000006543f047896 */ /* 0x000fe20008000004 */
[----:B------:R-:W-:Y:S01]  /*7a90*/  ISETP.GE.AND P2, PT, R58, R63, PT ;  /* 0x0000003f3a00720c */ /* 0x000fe20003f46270 */
[----:B------:R-:W1:Y:S01]  /*7aa0*/  SHFL.IDX PT, R57, R59, 0x1, 0x1c1f ;  /* 0x003c1f003b397f89 */ /* 0x000e6200000e0000 */
[----:B------:R-:W-:-:S03]  /*7ab0*/  LOP3.LUT R53, R52, 0x7ffffffc, RZ, 0xc0, !PT ;  /* 0x7ffffffc34357812 */ /* 0x000fc600078ec0ff */
[----:B------:R2:W3:Y:S02]  /*7ac0*/  SHFL.IDX PT, R16, R66, RZ, 0x1c1f ;  /* 0x001c1fff42107589 */ /* 0x0004e400000e0000 */
[----:B------:R-:W-:Y:S01]  /*7ad0*/  IMAD.IADD R53, R22, 0x1, -R53 ;  /* 0x0000000116357824 */ /* 0x000fe200078e0a35 */
[----:B------:R-:W-:Y:S01]  /*7ae0*/  SYNCS.ARRIVE.TRANS64.RED.A1T0 RZ, [UR4], RZ ;  /* 0x000000ffffff79a7 */ /* 0x000fe20008100404 */
[----:B------:R2:W4:Y:S02]  /*7af0*/  SHFL.IDX PT, R17, R67, RZ, 0x1c1f ;  /* 0x001c1fff43117589 */ /* 0x00052400000e0000 */
[----:B------:R-:W-:Y:S02]  /*7b00*/  IMAD.SHL.U32 R53, R53, 0x2, RZ ;  /* 0x0000000235357824 */ /* 0x000fe400078e00ff */
[----:B0-----:R2:W-:Y:S04]  /*7b10*/  @!P1 ST.E desc[UR36][R54.64], R0 ;  /* 0x0000000036009985 */ /* 0x0015e8000c101924 */
[----:B-1----:R2:W-:Y:S01]  /*7b20*/  @!P0 ST.E desc[UR36][R56.64], R23 ;  /* 0x0000001738008985 */ /* 0x0025e2000c101924 */
[----:B------:R-:W-:Y:S05]  /*7b30*/  @P2 BRA `(.L_x_10046) ;  /* 0x0000000400182947 */ /* 0x000fea0003800000 */
[C---:B--2---:R-:W-:Y:S01]  /*7b40*/  VIADD R0, R53.reuse, 0x8 ;  /* 0x0000000835007836 */ /* 0x044fe20000000000 */
        /* <DEDUP_REMOVED lines=8> */
[----:B------:R-:W-:Y:S01]  /*7bd0*/  VIADD R65, R53, 0x40 ;  /* 0x0000004035417836 */ /* 0x000fe20000000000 */
[----:B------:R-:W-:-:S02]  /*7be0*/  ISETP.GE.AND P3, PT, R23, UR4, PT ;  /* 0x0000000417007c0c */ /* 0x000fc4000bf66270 */
[----:B------:R-:W-:-:S07]  /*7bf0*/  ISETP.GE.AND P4, PT, R54, UR4, PT ;  /* 0x0000000436007c0c */ /* 0x000fce000bf86270 */
[----:B------:R-:W-:Y:S02]  /*7c00*/  @!P1 LEA.HI R0, R0, R0, RZ, 0x1 ;  /* 0x0000000000009211 */ /* 0x000fe400078f08ff */
[----:B------:R-:W-:Y:S02]  /*7c10*/  @!P2 LEA.HI R22, R22, R22, RZ, 0x1 ;  /* 0x000000161616a211 */ /* 0x000fe400078f08ff */
[----:B------:R-:W-:Y:S02]  /*7c20*/  @!P3 LEA.HI R52, R23, R23, RZ, 0x1 ;  /* 0x000000171734b211 */ /* 0x000fe400078f08ff */
[----:B------:R-:W-:Y:S02]  /*7c30*/  @!P1 LOP3.LUT R55, R0, 0xfffffffe, RZ, 0xc0, !PT ;  /* 0xfffffffe00379812 */ /* 0x000fe400078ec0ff */
[----:B------:R-:W-:Y:S02]  /*7c40*/  @!P4 LEA.HI R0, R54, R54, RZ, 0x1 ;  /* 0x000000363600c211 */ /* 0x000fe400078f08ff */
[----:B------:R-:W-:Y:S01]  /*7c50*/  @!P2 LOP3.LUT R57, R22, 0xfffffffe, RZ, 0xc0, !PT ;  /* 0xfffffffe1639a812 */ /* 0x000fe200078ec0ff */
[----:B---34-:R-:W-:Y:S01]  /*7c60*/  @!P0 IMAD.WIDE R22, R53, 0x4, R16 ;  /* 0x0000000435168825 */ /* 0x018fe200078e0210 */
[----:B------:R-:W-:-:S02]  /*7c70*/  @!P3 LOP3.LUT R59, R52, 0xfffffffe, RZ, 0xc0, !PT ;  /* 0xfffffffe343bb812 */ /* 0x000fc400078ec0ff */
[----:B------:R-:W-:Y:S01]  /*7c80*/  @!P4 LOP3.LUT R61, R0, 0xfffffffe, RZ, 0xc0, !PT ;  /* 0xfffffffe003dc812 */ /* 0x000fe200078ec0ff */
[--C-:B------:R-:W-:Y:S01]  /*7c90*/  @!P1 IMAD.WIDE R54, R55, 0x4, R16.reuse ;  /* 0x0000000437369825 */ /* 0x100fe200078e0210 */
[C---:B------:R-:W-:Y:S01]  /*7ca0*/  IADD3 R52, R53.reuse, 0x30, RZ ;  /* 0x0000003035347810 */ /* 0x040fe20007ffe0ff */
[----:B------:R0:W-:Y:S02]  /*7cb0*/  @!P0 ST.E.64 desc[UR36][R22.64], R24 ;  /* 0x0000001816008985 */ /* 0x0001e4000c101b24 */
[----:B------:R-:W-:Y:S02]  /*7cc0*/  VIADD R0, R53, 0x28 ;  /* 0x0000002835007836 */ /* 0x000fe40000000000 */
[--C-:B------:R-:W-:Y:S01]  /*7cd0*/  @!P2 IMAD.WIDE R56, R57, 0x4, R16.reuse ;  /* 0x000000043938a825 */ /* 0x100fe200078e0210 */
[----:B------:R1:W-:Y:S01]  /*7ce0*/  @!P1 ST.E.64 desc[UR36][R54.64], R26 ;  /* 0x0000001a36009985 */ /* 0x0003e2000c101b24 */
[----:B------:R-:W-:Y:S02]  /*7cf0*/  ISETP.GE.AND P1, PT, R52, UR4, PT ;  /* 0x0000000434007c0c */ /* 0x000fe4000bf26270 */
[--C-:B------:R-:W-:Y:S01]  /*7d00*/  @!P3 IMAD.WIDE R58, R59, 0x4, R16.reuse ;  /* 0x000000043b3ab825 */ /* 0x100fe200078e0210 */
[----:B------:R-:W-:Y:S01]  /*7d10*/  ISETP.GE.AND P0, PT, R0, UR4, PT ;  /* 0x0000000400007c0c */ /* 0x000fe2000bf06270 */
[----:B------:R2:W-:Y:S01]  /*7d20*/  @!P2 ST.E.64 desc[UR36][R56.64], R28 ;  /* 0x0000001c3800a985 */ /* 0x0005e2000c101b24 */
[----:B------:R-:W-:Y:S01]  /*7d30*/  ISETP.GE.AND P2, PT, R64, UR4, PT ;  /* 0x0000000440007c0c */ /* 0x000fe2000bf46270 */
[----:B------:R-:W-:Y:S01]  /*7d40*/  @!P4 IMAD.WIDE R60, R61, 0x4, R16 ;  /* 0x000000043d3cc825 */ /* 0x000fe200078e0210 */
[C---:B0-----:R-:W-:Y:S01]  /*7d50*/  IADD3 R23, R53.reuse, 0x50, RZ ;  /* 0x0000005035177810 */ /* 0x041fe20007ffe0ff */
[----:B------:R0:W-:Y:S02]  /*7d60*/  @!P3 ST.E.64 desc[UR36][R58.64], R34 ;  /* 0x000000223a00b985 */ /* 0x0001e4000c101b24 */
[----:B------:R-:W-:Y:S01]  /*7d70*/  VIADD R22, R53, 0x48 ;  /* 0x0000004835167836 */ /* 0x000fe20000000000 */
[----:B------:R-:W-:Y:S01]  /*7d80*/  ISETP.GE.AND P3, PT, R65, UR4, PT ;  /* 0x0000000441007c0c */ /* 0x000fe2000bf66270 */
[----:B------:R-:W-:Y:S01]  /*7d90*/  VIADD R25, R53, 0x58 ;  /* 0x0000005835197836 */ /* 0x000fe20000000000 */
[----:B------:R3:W-:Y:S01]  /*7da0*/  @!P4 ST.E.64 desc[UR36][R60.64], R48 ;  /* 0x000000303c00c985 */ /* 0x0007e2000c101b24 */
[----:B------:R-:W-:-:S02]  /*7db0*/  ISETP.GE.AND P5, PT, R23, UR4, PT ;  /* 0x0000000417007c0c */ /* 0x000fc4000bfa6270 */
[----:B------:R-:W-:Y:S02]  /*7dc0*/  ISETP.GE.AND P4, PT, R22, UR4, PT ;  /* 0x0000000416007c0c */ /* 0x000fe4000bf86270 */
[----:B------:R-:W-:Y:S02]  /*7dd0*/  ISETP.GE.AND P6, PT, R25, UR4, PT ;  /* 0x0000000419007c0c */ /* 0x000fe4000bfc6270 */
[----:B------:R-:W-:Y:S02]  /*7de0*/  @!P0 LEA.HI R0, R0, R0, RZ, 0x1 ;  /* 0x0000000000008211 */ /* 0x000fe400078f08ff */
[----:B------:R-:W-:Y:S02]  /*7df0*/  @!P1 LEA.HI R52, R52, R52, RZ, 0x1 ;  /* 0x0000003434349211 */ /* 0x000fe400078f08ff */
[----:B------:R-:W-:Y:S02]  /*7e00*/  @!P2 LEA.HI R64, R64, R64, RZ, 0x1 ;  /* 0x000000404040a211 */ /* 0x000fe400078f08ff */
[----:B------:R-:W-:-:S02]  /*7e10*/  @!P3 LEA.HI R65, R65, R65, RZ, 0x1 ;  /* 0x000000414141b211 */ /* 0x000fc400078f08ff */
[----:B------:R-:W-:Y:S02]  /*7e20*/  @!P5 LEA.HI R24, R23, R23, RZ, 0x1 ;  /* 0x000000171718d211 */ /* 0x000fe400078f08ff */
[----:B------:R-:W-:Y:S02]  /*7e30*/  @!P4 LEA.HI R22, R22, R22, RZ, 0x1 ;  /* 0x000000161616c211 */ /* 0x000fe400078f08ff */
[----:B-1----:R-:W-:Y:S02]  /*7e40*/  @!P6 LEA.HI R26, R25, R25, RZ, 0x1 ;  /* 0x00000019191ae211 */ /* 0x002fe400078f08ff */
[----:B------:R-:W-:Y:S02]  /*7e50*/  @!P0 LOP3.LUT R23, R0, 0xfffffffe, RZ, 0xc0, !PT ;  /* 0xfffffffe00178812 */ /* 0x000fe400078ec0ff */
[----:B------:R-:W-:Y:S02]  /*7e60*/  @!P1 LOP3.LUT R25, R52, 0xfffffffe, RZ, 0xc0, !PT ;  /* 0xfffffffe34199812 */ /* 0x000fe400078ec0ff */
[----:B------:R-:W-:-:S02]  /*7e70*/  @!P2 LOP3.LUT R27, R64, 0xfffffffe, RZ, 0xc0, !PT ;  /* 0xfffffffe401ba812 */ /* 0x000fc400078ec0ff */
[----:B--2---:R-:W-:Y:S02]  /*7e80*/  @!P3 LOP3.LUT R29, R65, 0xfffffffe, RZ, 0xc0, !PT ;  /* 0xfffffffe411db812 */ /* 0x004fe400078ec0ff */
[----:B0-----:R-:W-:Y:S01]  /*7e90*/  @!P4 LOP3.LUT R35, R22, 0xfffffffe, RZ, 0xc0, !PT ;  /* 0xfffffffe1623c812 */ /* 0x001fe200078ec0ff */
[--C-:B------:R-:W-:Y:S01]  /*7ea0*/  @!P0 IMAD.WIDE R22, R23, 0x4, R16.reuse ;  /* 0x0000000417168825 */ /* 0x100fe200078e0210 */
[----:B---3--:R-:W-:Y:S02]  /*7eb0*/  @!P5 LOP3.LUT R49, R24, 0xfffffffe, RZ, 0xc0, !PT ;  /* 0xfffffffe1831d812 */ /* 0x008fe400078ec0ff */
[----:B------:R-:W-:Y:S01]  /*7ec0*/  @!P6 LOP3.LUT R55, R26, 0xfffffffe, RZ, 0xc0, !PT ;  /* 0xfffffffe1a37e812 */ /* 0x000fe200078ec0ff */
        /* <DEDUP_REMOVED lines=12> */
[----:B------:R0:W-:Y:S02]  /*7f90*/  @!P6 ST.E.64 desc[UR36][R16.64], R42 ;  /* 0x0000002a1000e985 */ /* 0x0001e4000c101b24 */
.L_x_10046:
[----:B------:R-:W-:Y:S05]  /*7fa0*/  BSYNC B0 ;  /* 0x0000000000007941 */ /* 0x000fea0003800000 */
.L_x_10045:
[----:B------:R-:W-:Y:S01]  /*7fb0*/  ISETP.GE.AND P0, PT, R62, R63, PT ;  /* 0x0000003f3e00720c */ /* 0x000fe20003f06270 */
[----:B0-----:R1:W0:Y:S04]  /*7fc0*/  SHFL.IDX PT, R19, R67, 0x1, 0x1c1f ;  /* 0x003c1f0043137f89 */ /* 0x00122800000e0000 */
[----:B------:R1:W0:Y:S08]  /*7fd0*/  SHFL.IDX PT, R18, R66, 0x1, 0x1c1f ;  /* 0x003c1f0042127f89 */ /* 0x00023000000e0000 */
[----:B-1----:R-:W-:Y:S05]  /*7fe0*/  @P0 BRA `(.L_x_10017) ;  /* 0x0000004000980947 */ /* 0x002fea0003800000 */
        /* <DEDUP_REMOVED lines=8> */
[----:B------:R-:W-:Y:S01]  /*8070*/  VIADD R25, R53, 0x40 ;  /* 0x0000004035197836 */ /* 0x000fe20000000000 */
        /* <DEDUP_REMOVED lines=10> */
[----:B------:R-:W-:Y:S01]  /*8120*/  @!P3 LOP3.LUT R5, R0, 0xfffffffe, RZ, 0xc0, !PT ;  /* 0xfffffffe0005b812 */ /* 0x000fe200078ec0ff */
[----:B------:R-:W-:Y:S01]  /*8130*/  VIADD R0, R53, 0x30 ;  /* 0x0000003035007836 */ /* 0x000fe20000000000 */
[----:B------:R-:W-:-:S02]  /*8140*/  @!P4 LOP3.LUT R11, R2, 0xfffffffe, RZ, 0xc0, !PT ;  /* 0xfffffffe020bc812 */ /* 0x000fc400078ec0ff */
[----:B----4-:R-:W-:Y:S01]  /*8150*/  @!P5 LOP3.LUT R17, R3, 0xfffffffe, RZ, 0xc0, !PT ;  /* 0xfffffffe0311d812 */ /* 0x010fe200078ec0ff */
[--C-:B0-----:R-:W-:Y:S01]  /*8160*/  @!P2 IMAD.WIDE R2, R53, 0x4, R18.reuse ;  /* 0x000000043502a825 */ /* 0x101fe200078e0212 */
[----:B------:R-:W-:Y:S02]  /*8170*/  ISETP.GE.AND P6, PT, R27, UR4, PT ;  /* 0x000000041b007c0c */ /* 0x000fe4000bfc6270 */
[----:B------:R-:W-:Y:S01]  /*8180*/  @!P0 LEA.HI R22, R22, R22, RZ, 0x1 ;  /* 0x0000001616168211 */ /* 0x000fe200078f08ff */
[--C-:B------:R-:W-:Y:S01]  /*8190*/  @!P3 IMAD.WIDE R4, R5, 0x4, R18.reuse ;  /* 0x000000040504b825 */ /* 0x100fe200078e0212 */
[----:B------:R0:W-:Y:S01]  /*81a0*/  @!P2 ST.E.64 desc[UR36][R2.64], R12 ;  /* 0x0000000c0200a985 */ /* 0x0001e2000c101b24 */
[----:B------:R-:W-:Y:S02]  /*81b0*/  ISETP.GE.AND P2, PT, R0, UR4, PT ;  /* 0x0000000400007c0c */ /* 0x000fe4000bf46270 */
[----:B------:R-:W-:Y:S01]  /*81c0*/  @!P4 IMAD.WIDE R10, R11, 0x4, R18 ;  /* 0x000000040b0ac825 */ /* 0x000fe200078e0212 */
[----:B------:R1:W-:Y:S01]  /*81d0*/  @!P3 ST.E.64 desc[UR36][R4.64], R20 ;  /* 0x000000140400b985 */ /* 0x0003e2000c101b24 */
[----:B------:R-:W-:-:S02]  /*81e0*/  ISETP.GE.AND P3, PT, R24, UR4, PT ;  /* 0x0000000418007c0c */ /* 0x000fc4000bf66270 */
[----:B---3--:R-:W-:Y:S01]  /*81f0*/  @!P5 IMAD.WIDE R16, R17, 0x4, R18 ;  /* 0x000000041110d825 */ /* 0x008fe200078e0212 */
[----:B------:R2:W-:Y:S01]  /*8200*/  @!P4 ST.E.64 desc[UR36][R10.64], R32 ;  /* 0x000000200a00c985 */ /* 0x0005e2000c101b24 */
[----:B------:R-:W-:Y:S02]  /*8210*/  ISETP.GE.AND P4, PT, R25, UR4, PT ;  /* 0x0000000419007c0c */ /* 0x000fe4000bf86270 */
[----:B------:R-:W-:Y:S01]  /*8220*/  @!P1 LEA.HI R23, R23, R23, RZ, 0x1 ;  /* 0x0000001717179211 */ /* 0x000fe200078f08ff */
[----:B------:R3:W-:Y:S01]  /*8230*/  @!P5 ST.E.64 desc[UR36][R16.64], R50 ;  /* 0x000000321000d985 */ /* 0x0007e2000c101b24 */
[----:B------:R-:W-:Y:S02]  /*8240*/  ISETP.GE.AND P5, PT, R26, UR4, PT ;  /* 0x000000041a007c0c */ /* 0x000fe4000bfa6270 */
[----:B0-----:R-:W-:Y:S02]  /*8250*/  @!P0 LOP3.LUT R3, R22, 0xfffffffe, RZ, 0xc0, !PT ;  /* 0xfffffffe16038812 */ /* 0x001fe400078ec0ff */
        /* <DEDUP_REMOVED lines=11> */
[----:B------:R-:W-:-:S02]  /*8310*/  @!P3 LOP3.LUT R13, R24, 0xfffffffe, RZ, 0xc0, !PT ;  /* 0xfffffffe180db812 */ /* 0x000fc400078ec0ff */
[----:B------:R-:W-:Y:S02]  /*8320*/  @!P4 LOP3.LUT R25, R25, 0xfffffffe, RZ, 0xc0, !PT ;  /* 0xfffffffe1919c812 */ /* 0x000fe400078ec0ff */
[----:B---3--:R-:W-:Y:S02]  /*8330*/  @!P5 LOP3.LUT R17, R26, 0xfffffffe, RZ, 0xc0, !PT ;  /* 0xfffffffe1a11d812 */ /* 0x008fe400078ec0ff */
[----:B------:R-:W-:Y:S02]  /*8340*/  @!P6 LOP3.LUT R27, R27, 0xfffffffe, RZ, 0xc0, !PT ;  /* 0xfffffffe1b1be812 */ /* 0x000fe400078ec0ff */
[----:B------:R-:W-:Y:S01]  /*8350*/  IADD3 R53, R53, 0x58, RZ ;  /* 0x0000005835357810 */ /* 0x000fe20007ffe0ff */
[----:B0-----:R-:W-:-:S03]  /*8360*/  @!P2 IMAD.WIDE R2, R11, 0x4, R18 ;  /* 0x000000040b02a825 */ /* 0x001fc600078e0212 */
[----:B------:R-:W-:Y:S01]  /*8370*/  ISETP.GE.AND P0, PT, R53, UR4, PT ;  /* 0x0000000435007c0c */ /* 0x000fe2000bf06270 */
        /* <DEDUP_REMOVED lines=11> */
[----:B-1----:R-:W-:-:S05]  /*8430*/  LOP3.LUT R3, R53, 0xfffffffe, RZ, 0xc0, !PT ;  /* 0xfffffffe35037812 */ /* 0x002fca00078ec0ff */
[----:B------:R-:W-:-:S05]  /*8440*/  IMAD.WIDE R2, R3, 0x4, R18 ;  /* 0x0000000403027825 */ /* 0x000fca00078e0212 */
[----:B------:R0:W-:Y:S01]  /*8450*/  ST.E.64 desc[UR36][R2.64], R134 ;  /* 0x0000008602007985 */ /* 0x0001e2000c101b24 */
[----:B------:R-:W-:Y:S05]  /*8460*/  BRA `(.L_x_10017) ;  /* 0x0000003c00787947 */ /* 0x000fea0003800000 */
.L_x_10044:
[----:B------:R-:W-:-:S05]  /*8470*/  VIADD R0, R22, 0xffffff80 ;  /* 0xffffff8016007836 */ /* 0x000fca0000000000 */
        /* <DEDUP_REMOVED lines=12> */
[----:B------:R-:W-:Y:S02]  /*8540*/  USHF.R.S32.HI UR6, URZ, 0x1f, UR39 ;  /* 0x0000001f3f067899 */ /* 0x000fe40008011427 */
[----:B------:R-:W-:Y:S01]  /*8550*/  IMAD R6, RZ, RZ, -UR39 ;  /* 0x80000027ff067e24 */ /* 0x000fe2000f8e02ff */
[----:B------:R-:W-:Y:S01]  /*8560*/  ULDC.64 UR8, c[0x0][0xbd0] ;  /* 0x0002f40000087ab9 */ /* 0x000fe20000000a00 */
[----:B------:R-:W-:Y:S01]  /*8570*/  IMAD.MOV.U32 R5, RZ, RZ, R22 ;  /* 0x000000ffff057224 */ /* 0x000fe200078e0016 */
[----:B------:R-:W-:Y:S02]  /*8580*/  UIMAD UR6, UR6, UR8, URZ ;  /* 0x00000008060672a4 */ /* 0x000fe4000f8e023f */
[----:B------:R-:W-:Y:S01]  /*8590*/  UIMAD.WIDE.U32 UR4, UR39, UR8, URZ ;  /* 0x00000008270472a5 */ /* 0x000fe2000f8e003f */
[----:B------:R-:W1:Y:S01]  /*85a0*/  LDC.64 R12, c[0x0][0xbd8] ;  /* 0x0002f600ff0c7b82 */ /* 0x000e620000000a00 */
[----:B------:R-:W-:-:S04]  /*85b0*/  UIMAD UR6, UR39, UR9, UR6 ;  /* 0x00000009270672a4 */ /* 0x000fc8000f8e0206 */
[----:B------:R-:W-:Y:S01]  /*85c0*/  UIADD3 UR6, UR5, UR6, URZ ;  /* 0x0000000605067290 */ /* 0x000fe2000fffe03f */
[----:B------:R-:W-:Y:S01]  /*85d0*/  MOV R2, UR4 ;  /* 0x0000000400027c02 */ /* 0x000fe20008000f00 */
[----:B------:R-:W-:Y:S01]  /*85e0*/  IMAD.U32 R3, RZ, RZ, UR5 ;  /* 0x00000005ff037e24 */ /* 0x000fe2000f8e00ff */
[----:B------:R-:W2:Y:S01]  /*85f0*/  @P0 LDC R9, c[0x0][0xbec] ;  /* 0x0002fb00ff090b82 */ /* 0x000ea20000000800 */
[----:B------:R-:W-:Y:S02]  /*8600*/  ULDC.64 UR4, c[0x0][0xbe0] ;  /* 0x0002f80000047ab9 */ /* 0x000fe40000000a00 */
[----:B------:R-:W-:-:S05]  /*8610*/  IMAD.U32 R3, RZ, RZ, UR6 ;  /* 0x00000006ff037e24 */ /* 0x000fca000f8e00ff */
[----:B------:R-:W3:Y:S01]  /*8620*/  S2UR UR10, SR_CTAID.Y ;  /* 0x00000000000a79c3 */ /* 0x000ee20000002600 */
[----:B0-----:R-:W-:-:S07]  /*8630*/  USHF.R.S32.HI UR8, URZ, 0x1f, UR7 ;  /* 0x0000001f3f087899 */ /* 0x001fce0008011407 */
[----:B------:R-:W3:Y:S01]  /*8640*/  LDC R7, c[0x0][0xc50] ;  /* 0x00031400ff077b82 */ /* 0x000ee20000000800 */
[C---:B-1----:R-:W-:Y:S02]  /*8650*/  IMAD R8, R12.reuse, UR8, RZ ;  /* 0x000000080c087c24 */ /* 0x042fe4000f8e02ff */
[----:B------:R-:W-:-:S04]  /*8660*/  IMAD.WIDE.U32 R2, R12, UR7, R2 ;  /* 0x000000070c027c25 */ /* 0x000fc8000f8e0002 */
[----:B------:R-:W-:Y:S01]  /*8670*/  IMAD R13, R13, UR7, R8 ;  /* 0x000000070d0d7c24 */ /* 0x000fe2000f8e0208 */
[----:B------:R-:W0:Y:S01]  /*8680*/  @P0 LDC R11, c[0x0][0xbf0] ;  /* 0x0002fc00ff0b0b82 */ /* 0x000e220000000800 */
[----:B--2---:R-:W-:-:S04]  /*8690*/  @P0 IMAD.HI.U32 R0, R22, R9, RZ ;  /* 0x0000000916000227 */ /* 0x004fc800078e00ff */
[----:B------:R-:W-:Y:S02]  /*86a0*/  IMAD.IADD R3, R13, 0x1, R3 ;  /* 0x000000010d037824 */ /* 0x000fe400078e0203 */
[----:B---3--:R-:W-:-:S04]  /*86b0*/  IMAD R9, R7, R6, UR10 ;  /* 0x0000000a07097e24 */ /* 0x008fc8000f8e0206 */
[----:B------:R-:W-:Y:S01]  /*86c0*/  IMAD.WIDE.U32 R2, R9, UR4, R2 ;  /* 0x0000000409027c25 */ /* 0x000fe2000f8e0002 */
[----:B0-----:R-:W-:Y:S02]  /*86d0*/  @P0 SHF.R.U32.HI R5, RZ, R11, R0 ;  /* 0x0000000bff050219 */ /* 0x001fe40000011600 */
[----:B------:R-:W-:Y:S02]  /*86e0*/  SHF.R.S32.HI R0, RZ, 0x1f, R9 ;  /* 0x0000001fff007819 */ /* 0x000fe40000011409 */
[C---:B------:R-:W-:Y:S02]  /*86f0*/  IADD3 R7, -R5.reuse, RZ, RZ ;  /* 0x000000ff05077210 */ /* 0x040fe40007ffe1ff */
[----:B------:R-:W-:Y:S01]  /*8700*/  IADD3 R2, P0, R5, R2, RZ ;  /* 0x0000000205027210 */ /* 0x000fe20007f1e0ff */
[----:B------:R-:W-:Y:S02]  /*8710*/  IMAD R0, R0, UR4, RZ ;  /* 0x0000000400007c24 */ /* 0x000fe4000f8e02ff */
[----:B------:R-:W-:-:S02]  /*8720*/  IMAD R7, R4, R7, R22 ;  /* 0x0000000704077224 */ /* 0x000fc400078e0216 */
[----:B------:R-:W-:Y:S01]  /*8730*/  IMAD R4, R9, UR5, R0 ;  /* 0x0000000509047c24 */ /* 0x000fe2000f8e0200 */
[----:B------:R-:W-:Y:S01]  /*8740*/  SHF.R.S32.HI R9, RZ, 0x1f, R5 ;  /* 0x0000001fff097819 */ /* 0x000fe20000011405 */
[----:B------:R-:W-:Y:S01]  /*8750*/  ULDC.64 UR4, c[0x0][0xbc8] ;  /* 0x0002f20000047ab9 */ /* 0x000fe20000000a00 */
[----:B------:R-:W-:Y:S02]  /*8760*/  SHF.R.S32.HI R0, RZ, 0x1f, R7 ;  /* 0x0000001fff007819 */ /* 0x000fe40000011407 */
[----:B------:R-:W-:-:S03]  /*8770*/  IADD3.X R3, R9, R3, R4, P0, !PT ;  /* 0x0000000309037210 */ /* 0x000fc600007fe404 */
[----:B------:R-:W-:Y:S02]  /*8780*/  IMAD R0, R0, UR4, RZ ;  /* 0x0000000400007c24 */ /* 0x000fe4000f8e02ff */
[----:B------:R-:W-:-:S04]  /*8790*/  IMAD.WIDE.U32 R2, R7, UR4, R2 ;  /* 0x0000000407027c25 */ /* 0x000fc8000f8e0002 */
[----:B------:R-:W-:Y:S01]  /*87a0*/  IMAD R5, R7, UR5, R0 ;  /* 0x0000000507057c24 */ /* 0x000fe2000f8e0200 */
[----:B------:R-:W-:Y:S02]  /*87b0*/  ULDC.64 UR4, c[0x0][0xba8] ;  /* 0x0002ea0000047ab9 */ /* 0x000fe40000000a00 */
[----:B------:R-:W-:Y:S01]  /*87c0*/  LEA R4, P0, R2, UR4, 0x2 ;  /* 0x0000000402047c11 */ /* 0x000fe2000f8010ff */
[----:B------:R-:W-:-:S05]  /*87d0*/  IMAD.IADD R3, R3, 0x1, R5 ;  /* 0x0000000103037824 */ /* 0x000fca00078e0205 */
[----:B------:R-:W-:Y:S01]  /*87e0*/  LEA.HI.X R5, R2, UR5, R3, 0x2, P0 ;  /* 0x0000000502057c11 */ /* 0x000fe200080f1403 */
[----:B------:R-:W-:-:S05]  /*87f0*/  IMAD.MOV.U32 R3, RZ, RZ, -0x800000 ;  /* 0xff800000ff037424 */ /* 0x000fca00078e00ff */
[----:B------:R0:W-:Y:S01]  /*8800*/  STG.E desc[UR36][R4.64], R3 ;  /* 0x0000000304007986 */ /* 0x0001e2000c101924 */
[----:B------:R-:W-:Y:S05]  /*8810*/  BRA `(.L_x_10017) ;  /* 0x00000038008c7947 */ /* 0x000fea0003800000 */
.L_x_10015:
[----:B------:R-:W-:-:S08]  /*8820*/  NOP ;  /* 0x0000000000007918 */ /* 0x000fd00000000000 */
[----:B------:R-:W0:-:S00]  /*8830*/  USETMAXREG.DEALLOC.CTAPOOL 0x20 ;  /* 0x00000020000079c8 */ /* 0x000e0000080e0500 */
[----:B0-----:R-:W-:Y:S01]  /*8840*/  LOP3.LUT R18, R0, 0x3, RZ, 0xc0, !PT ;  /* 0x0000000300127812 */ /* 0x001fe200078ec0ff */
[----:B------:R-:W0:Y:S05]  /*8850*/  S2R R24, SR_CTAID.Z ;  /* 0x0000000000187919 */ /* 0x000e2a0000002700 */
[----:B-1----:R-:W1:Y:S01]  /*8860*/  S2UR UR6, SR_CTAID.Y ;  /* 0x00000000000679c3 */ /* 0x002e620000002600 */
        /* <DEDUP_REMOVED lines=13> */
.L_x_10047:
[----:B------:R-:W-:Y:S01]  /*8940*/  ULDC UR7, c[0x0][0xc50] ;  /* 0x0003140000077ab9 */ /* 0x000fe20000000800 */
[----:B------:R-:W-:Y:S01]  /*8950*/  UMOV UR42, UR6 ;  /* 0x00000006002a7c82 */ /* 0x000fe20008000000 */
[----:B------:R-:W-:-:S11]  /*8960*/  UISETP.NE.AND UP0, UPT, UR7, 0x1, UPT ;  /* 0x000000010700788c */ /* 0x000fd6000bf05270 */
[----:B------:R-:W-:Y:S01]  /*8970*/  @UP0 ULDC UR4, c[0x0][0xc54] ;  /* 0x0003150000040ab9 */ /* 0x000fe20000000800 */
[----:B------:R-:W-:Y:S01]  /*8980*/  @UP0 ULDC UR8, c[0x0][0xc58] ;  /* 0x0003160000080ab9 */ /* 0x000fe20000000800 */
[----:B------:R-:W-:-:S04]  /*8990*/  UIMAD.WIDE.U32 UR4, UR6, UR4, URZ ;  /* 0x00000004060472a5 */ /* 0x000fc8000f8e003f */
[----:B------:R-:W-:-:S12]  /*89a0*/  @UP0 USHF.R.U32.HI UR42, URZ, UR8, UR5 ;  /* 0x000000083f2a0299 */ /* 0x000fd80008011605 */
.L_x_10048:
        /* <DEDUP_REMOVED lines=11> */
[----:B------:R-:W-:Y:S01]  /*8a60*/  IMAD.MOV.U32 R19, RZ, RZ, RZ ;  /* 0x000000ffff137224 */ /* 0x000fe200078e00ff */
        /* <DEDUP_REMOVED lines=52> */
.L_x_10050:
[----:B------:R-:W-:Y:S02]  /*8db0*/  UIMAD UR48, UR47, UR39, URZ ;  /* 0x000000272f3072a4 */ /* 0x000fe4000f8e023f */
[----:B------:R-:W-:Y:S02]  /*8dc0*/  IMAD.U32 R3, RZ, RZ, UR39 ;  /* 0x00000027ff037e24 */ /* 0x000fe4000f8e00ff */
[----:B------:R-:W-:Y:S02]  /*8dd0*/  IMAD.MOV.U32 R6, RZ, RZ, 0x1 ;  /* 0x00000001ff067424 */ /* 0x000fe400078e00ff */
[----:B------:R-:W-:-:S05]  /*8de0*/  IMAD.U32 R2, RZ, RZ, UR48 ;  /* 0x00000030ff027e24 */ /* 0x000fca000f8e00ff */
[----:B------:R-:W-:-:S04]  /*8df0*/  VIADDMNMX R2, R2, R3, UR44, PT ;  /* 0x0000002c02027e46 */ /* 0x000fc8000b800103 */
[----:B------:R-:W-:Y:S02]  /*8e00*/  R2UR UR49, R2 ;  /* 0x00000000023172ca */ /* 0x000fe400000e0000 */
[----:B------:R-:W-:-:S11]  /*8e10*/  MOV R2, RZ ;  /* 0x000000ff00027202 */ /* 0x000fd60000000f00 */
        /* <DEDUP_REMOVED lines=19> */
[----:B------:R-:W-:Y:S01]  /*8f50*/  MOV R8, 0x70 ;  /* 0x0000007000087802 */ /* 0x000fe20000000f00 */
[----:B------:R-:W-:-:S02]  /*8f60*/  IMAD.U32 R10, RZ, RZ, UR4 ;  /* 0x00000004ff0a7e24 */ /* 0x000fc4000f8e00ff */
[----:B------:R-:W-:Y:S02]  /*8f70*/  IMAD.U32 R11, RZ, RZ, UR5 ;  /* 0x00000005ff0b7e24 */ /* 0x000fe4000f8e00ff */
[----:B------:R-:W-:Y:S02]  /*8f80*/  IMAD.MOV.U32 R12, RZ, RZ, 0x1 ;  /* 0x00000001ff0c7424 */ /* 0x000fe400078e00ff */
[----:B------:R-:W-:-:S07]  /*8f90*/  IMAD.MOV.U32 R13, RZ, RZ, RZ ;  /* 0x000000ffff0d7224 */ /* 0x000fce00078e00ff */
[----:B------:R-:W-:-:S07]  /*8fa0*/  LEPC R20, `(.L_x_10051) ;  /* 0x000000001014794e */ /* 0x000fce0000000000 */
[----:B0----5:R-:W-:Y:S05]  /*8fb0*/  CALL.ABS.NOINC R2 ;  /* 0x0000000002007343 */ /* 0x021fea0003c00000 */
.L_x_10051:
        /* <DEDUP_REMOVED lines=20> */
.L_x_10053:
        /* <DEDUP_REMOVED lines=15> */
.L_x_10052:
[----:B------:R-:W0:Y:S01]  /*91f0*/  LDC.64 R2, c[0x0][0x9f8] ;  /* 0x00027e00ff027b82 */ /* 0x000e220000000a00 */
[----:B------:R-:W-:-:S07]  /*9200*/  IMAD.MOV.U32 R6, RZ, RZ, R24 ;  /* 0x000000ffff067224 */ /* 0x000fce00078e0018 */
[----:B------:R-:W1:Y:S01]  /*9210*/  LDC R17, c[0x0][0x430] ;  /* 0x00010c00ff117b82 */ /* 0x000e620000000800 */
[----:B------:R-:W-:Y:S02]  /*9220*/  MOV R0, UR49 ;  /* 0x0000003100007c02 */ /* 0x000fe40008000f00 */
[C---:B------:R-:W-:Y:S01]  /*9230*/  LOP3.LUT R20, R22.reuse, 0x7f, RZ, 0xc0, !PT ;  /* 0x0000007f16147812 */ /* 0x040fe200078ec0ff */
[----:B------:R-:W-:Y:S01]  /*9240*/  IMAD.SHL.U32 R23, R22, 0x20, RZ ;  /* 0x0000002016177824 */ /* 0x000fe200078e00ff */
[----:B------:R-:W-:Y:S01]  /*9250*/  ULDC UR4, c[0x0][0x2f4] ;  /* 0x0000bd0000047ab9 */ /* 0x000fe20000000800 */
[----:B0-----:R-:W-:-:S04]  /*9260*/  ISETP.NE.U32.AND P0, PT, R2, RZ, PT ;  /* 0x000000ff0200720c */ /* 0x001fc80003f05070 */
[----:B------:R-:W-:-:S13]  /*9270*/  ISETP.NE.AND.EX P0, PT, R3, RZ, PT, P0 ;  /* 0x000000ff0300720c */ /* 0x000fda0003f05300 */
[----:B------:R-:W0:Y:S02]  /*9280*/  @P0 LDC.64 R2, c[0x0][0x9f8] ;  /* 0x00027e00ff020b82 */ /* 0x000e240000000a00 */
[----:B0-----:R-:W-:-:S05]  /*9290*/  @P0 IMAD.WIDE R2, R24, 0x4, R2 ;  /* 0x0000000418020825 */ /* 0x001fca00078e0202 */
[----:B------:R0:W2:Y:S01]  /*92a0*/  @P0 LDG.E R6, desc[UR36][R2.64] ;  /* 0x0000002402060981 */ /* 0x0000a2000c1e1900 */
[----:B------:R-:W-:Y:S01]  /*92b0*/  VIADD R0, R0, 0xffffffff ;  /* 0xffffffff00007836 */ /* 0x000fe20000000000 */
[----:B------:R-:W-:Y:S02]  /*92c0*/  SHF.R.U32.HI R4, RZ, 0x2, R20 ;  /* 0x00000002ff047819 */ /* 0x000fe40000011614 */
[----:B------:R-:W-:Y:S02]  /*92d0*/  LOP3.LUT R23, R23, 0x60, RZ, 0xc0, !PT ;  /* 0x0000006017177812 */ /* 0x000fe400078ec0ff */
[----:B------:R-:W-:Y:S02]  /*92e0*/  LEA R4, R0, R4, 0x7 ;  /* 0x0000000400047211 */ /* 0x000fe400078e38ff */
[----:B-1----:R-:W-:Y:S02]  /*92f0*/  ISETP.NE.AND P1, PT, R17, 0x1, PT ;  /* 0x000000011100780c */ /* 0x002fe40003f25270 */
[----:B------:R-:W-:Y:S01]  /*9300*/  LOP3.LUT R16, R16, 0xffffffef, RZ, 0xc0, !PT ;  /* 0xffffffef10107812 */ /* 0x000fe200078ec0ff */
[----:B------:R-:W-:-:S04]  /*9310*/  IMAD.IADD R4, R23, 0x1, R4 ;  /* 0x0000000117047824 */ /* 0x000fc800078e0204 */
[C---:B-----5:R-:W-:Y:S01]  /*9320*/  IMAD.IADD R9, R4.reuse, 0x1, R19 ;  /* 0x0000000104097824 */ /* 0x060fe200078e0213 */
[----:B------:R-:W-:-:S04]  /*9330*/  ISETP.GE.AND P0, PT, R4, UR43, PT ;  /* 0x0000002b04007c0c */ /* 0x000fc8000bf06270 */
[----:B------:R-:W-:Y:S01]  /*9340*/  MOV R7, R9 ;  /* 0x0000000900077202 */ /* 0x000fe20000000f00 */
[----:B0-----:R-:W0:Y:S01]  /*9350*/  @P1 LDC R2, c[0x0][0x434] ;  /* 0x00010d00ff021b82 */ /* 0x001e220000000800 */
[----:B------:R-:W-:-:S07]  /*9360*/  @P1 LOP3.LUT R16, R16, 0x10, RZ, 0xfc, !PT ;  /* 0x0000001010101812 */ /* 0x000fce00078efcff */
        /* <DEDUP_REMOVED lines=8> */
[----:B--2---:R-:W-:Y:S01]  /*93f0*/  SHF.R.S32.HI R8, RZ, 0x1f, R6 ;  /* 0x0000001fff087819 */ /* 0x004fe20000011406 */
[----:B------:R-:W-:Y:S04]  /*9400*/  STL [R1], R6 ;  /* 0x0000000601007387 */ /* 0x000fe80000100800 */
[----:B------:R0:W-:Y:S01]  /*9410*/  STL [R1+0x4], R8 ;  /* 0x0000040801007387 */ /* 0x0001e20000100800 */
[----:B---3--:R-:W-:-:S04]  /*9420*/  @!P0 IMAD R2, R8, R10, RZ ;  /* 0x0000000a08028224 */ /* 0x008fc800078e02ff */
[----:B------:R-:W-:Y:S02]  /*9430*/  @!P0 IMAD R11, R6, R11, R2 ;  /* 0x0000000b060b8224 */ /* 0x000fe400078e0202 */
[----:B------:R-:W-:Y:S02]  /*9440*/  @!P0 IMAD.MOV.U32 R2, RZ, RZ, R7 ;  /* 0x000000ffff028224 */ /* 0x000fe400078e0007 */
[----:B0-----:R-:W-:Y:S02]  /*9450*/  IMAD.SHL.U32 R8, R22, 0x8, RZ ;  /* 0x0000000816087824 */ /* 0x001fe400078e00ff */
[----:B------:R-:W-:Y:S01]  /*9460*/  @!P0 IMAD.WIDE.U32 R2, R6, R10, R2 ;  /* 0x0000000a06028225 */ /* 0x000fe200078e0002 */
[----:B------:R-:W-:Y:S02]  /*9470*/  MOV R6, RZ ;  /* 0x000000ff00067202 */ /* 0x000fe40000000f00 */
[----:B------:R-:W-:Y:S01]  /*9480*/  LOP3.LUT R14, R8, 0x18, RZ, 0xc0, !PT ;  /* 0x00000018080e7812 */ /* 0x000fe200078ec0ff */
[----:B------:R-:W-:Y:S01]  /*9490*/  @!P0 IMAD.IADD R3, R3, 0x1, R11 ;  /* 0x0000000103038824 */ /* 0x000fe200078e020b */
[----:B----4-:R-:W-:-:S02]  /*94a0*/  @!P0 LEA R4, P1, R2, R4, 0x2 ;  /* 0x0000000402048211 */ /* 0x010fc400078210ff */
[C---:B------:R-:W-:Y:S02]  /*94b0*/  ISETP.GE.AND P2, PT, R14.reuse, UR4, PT ;  /* 0x000000040e007c0c */ /* 0x040fe4000bf46270 */
[----:B------:R-:W-:Y:S02]  /*94c0*/  LOP3.LUT R13, R14, 0x20, RZ, 0xfc, !PT ;  /* 0x000000200e0d7812 */ /* 0x000fe400078efcff */
[----:B------:R-:W-:Y:S02]  /*94d0*/  @!P0 LEA.HI.X R5, R2, R5, R3, 0x2, P1 ;  /* 0x0000000502058211 */ /* 0x000fe400008f1403 */
[----:B------:R-:W-:Y:S02]  /*94e0*/  LOP3.LUT R12, R14, 0x40, RZ, 0xfc, !PT ;  /* 0x000000400e0c7812 */ /* 0x000fe400078efcff */
[----:B------:R-:W-:Y:S01]  /*94f0*/  ISETP.GE.AND P1, PT, R13, UR4, PT ;  /* 0x000000040d007c0c */ /* 0x000fe2000bf26270 */
[----:B------:R0:W5:Y:S01]  /*9500*/  @!P0 LDG.E R6, desc[UR36][R4.64] ;  /* 0x0000002404068981 */ /* 0x000162000c1e1900 */
[----:B------:R-:W-:-:S03]  /*9510*/  ISETP.GE.AND P0, PT, R12, UR4, PT ;  /* 0x000000040c007c0c */ /* 0x000fc6000bf06270 */
[----:B------:R-:W-:-:S04]  /*9520*/  @P2 LOP3.LUT R16, R16, 0x4, RZ, 0xfc, !PT ;  /* 0x0000000410102812 */ /* 0x000fc800078efcff */
[----:B------:R-:W-:-:S04]  /*9530*/  LOP3.LUT R16, R16, 0xfffffffe, RZ, 0xc0, !PT ;  /* 0xfffffffe10107812 */ /* 0x000fc800078ec0ff */
[----:B------:R-:W-:-:S04]  /*9540*/  LOP3.LUT R16, R16, 0xfffffffd, RZ, 0xc0, !PT ;  /* 0xfffffffd10107812 */ /* 0x000fc800078ec0ff */
[----:B------:R-:W-:-:S04]  /*9550*/  @P1 LOP3.LUT R16, R16, 0x2, RZ, 0xfc, !PT ;  /* 0x0000000210101812 */ /* 0x000fc800078efcff */
[----:B------:R-:W-:Y:S01]  /*9560*/  @P0 LOP3.LUT R16, R16, 0x1, RZ, 0xfc, !PT ;  /* 0x0000000110100812 */ /* 0x000fe200078efcff */
[----:B0-----:R-:W-:Y:S06]  /*9570*/  BRA.DIV UR5, `(.L_x_10054) ;  /* 0x0000002e05b47947 */ /* 0x001fec000b800000 */
.L_x_10096:
[----:B------:R-:W-:Y:S01]  /*9580*/  ULOP3.LUT UR4, UR38, 0x2, URZ, 0xfc, !UPT ;  /* 0x0000000226047892 */ /* 0x000fe2000f8efc3f */
[----:B------:R-:W-:Y:S01]  /*9590*/  IMAD.U32 R29, RZ, RZ, UR42 ;  /* 0x0000002aff1d7e24 */ /* 0x000fe2000f8e00ff */
[----:B------:R-:W-:Y:S01]  /*95a0*/  LOP3.LUT R16, R16, 0xfffffff7, RZ, 0xc0, !PT ;  /* 0xfffffff710107812 */ /* 0x000fe200078ec0ff */
[----:B------:R-:W-:Y:S02]  /*95b0*/  IMAD.MOV R2, RZ, RZ, -R7 ;  /* 0x000000ffff027224 */ /* 0x000fe400078e0a07 */
[----:B------:R-:W-:Y:S01]  /*95c0*/  IMAD.MOV.U32 R26, RZ, RZ, R0 ;  /* 0x000000ffff1a7224 */ /* 0x000fe200078e0000 */
[----:B------:R-:W-:Y:S01]  /*95d0*/  MOV R3, UR4 ;  /* 0x0000000400037c02 */ /* 0x000fe20008000f00 */
[----:B------:R-:W-:Y:S01]  /*95e0*/  IMAD R5, R17, R2, R9 ;  /* 0x0000000211057224 */ /* 0x000fe200078e0209 */
[----:B------:R-:W-:Y:S02]  /*95f0*/  SHF.R.S32.HI R29, RZ, 0x1f, R29 ;  /* 0x0000001fff1d7819 */ /* 0x000fe4000001141d */
[----:B------:R-:W-:-:S13]  /*9600*/  ISETP.NE.AND P0, PT, R3, 0x3, PT ;  /* 0x000000030300780c */ /* 0x000fda0003f05270 */
[----:B------:R-:W-:Y:S01]  /*9610*/  @P0 LOP3.LUT R16, R16, 0x8, RZ, 0xfc, !PT ;  /* 0x0000000810100812 */ /* 0x000fe200078efcff */
[----:B------:R-:W-:Y:S06]  /*9620*/  @!P0 BRA `(.L_x_10055) ;  /* 0x0000000000048947 */ /* 0x000fec0003800000 */
[----:B------:R-:W-:Y:S01]  /*9630*/  BPT.TRAP 0x1 ;  /* 0x000000040000795c */ /* 0x000fe20000300000 */
.L_x_10055:
        /* <DEDUP_REMOVED lines=15> */
[----:B------:R-:W-:Y:S01]  /*9730*/  MOV R11, UR4 ;  /* 0x00000004000b7c02 */ /* 0x000fe20008000f00 */
[----:B------:R-:W0:Y:S01]  /*9740*/  SYNCS.PHASECHK.TRANS64.TRYWAIT P0, [UR45+0x2d840], R9 ;  /* 0x02d84009ff0075a7 */ /* 0x000e22000800016d */
[----:B------:R-:W-:Y:S01]  /*9750*/  UIMAD UR4, UR6, UR4, URZ ;  /* 0x00000004060472a4 */ /* 0x000fe2000f8e023f */
[----:B------:R-:W-:-:S02]  /*9760*/  IMAD.IADD R3, R3, 0x1, R10 ;  /* 0x0000000103037824 */ /* 0x000fc400078e020a */
[----:B------:R-:W-:Y:S01]  /*9770*/  ULDC.64 UR6, c[0x0][0x318] ;  /* 0x0000c60000067ab9 */ /* 0x000fe20000000a00 */
[----:B------:R-:W-:Y:S02]  /*9780*/  UIMAD UR4, UR42, UR5, UR4 ;  /* 0x000000052a0472a4 */ /* 0x000fe4000f8e0204 */
[----:B------:R-:W-:-:S04]  /*9790*/  IMAD.WIDE.U32 R2, R11, UR42, R2 ;  /* 0x0000002a0b027c25 */ /* 0x000fc8000f8e0002 */
[----:B------:R-:W-:Y:S01]  /*97a0*/  VIADD R3, R3, UR4 ;  /* 0x0000000403037c36 */ /* 0x000fe20008000000 */
[----:B------:R-:W-:-:S04]  /*97b0*/  LEA R17, P1, R2, UR6, 0x1 ;  /* 0x0000000602117c11 */ /* 0x000fc8000f8208ff */
[----:B------:R-:W-:Y:S01]  /*97c0*/  LEA.HI.X R18, R2, UR7, R3, 0x1, P1 ;  /* 0x0000000702127c11 */ /* 0x000fe200088f0c03 */
[----:B0-----:R-:W-:Y:S08]  /*97d0*/  @!P0 BRA `(.L_x_10056) ;  /* 0x0000002c003c8947 */ /* 0x001ff00003800000 */
.L_x_10097:
[----:B------:R-:W1:Y:S01]  /*97e0*/  S2R R10, SR_TID.X ;  /* 0x00000000000a7919 */ /* 0x000e620000002100 */
[----:B------:R-:W-:Y:S01]  /*97f0*/  ULDC.64 UR4, c[0x0][0x300] ;  /* 0x0000c00000047ab9 */ /* 0x000fe20000000a00 */
[----:B------:R-:W-:Y:S01]  /*9800*/  R2UR UR6, R29 ;  /* 0x000000001d0672ca */ /* 0x000fe200000e0000 */
[----:B0-----:R-:W-:Y:S01]  /*9810*/  IMAD R2, R7, UR4, RZ ;  /* 0x0000000407027c24 */ /* 0x001fe2000f8e02ff */
[----:B------:R-:W-:Y:S02]  /*9820*/  LOP3.LUT R9, R8, 0xc0, RZ, 0xc0, !PT ;  /* 0x000000c008097812 */ /* 0x000fe400078ec0ff */
[C---:B------:R-:W-:Y:S01]  /*9830*/  LOP3.LUT P4, RZ, R16.reuse, 0x4, RZ, 0xc0, !PT ;  /* 0x0000000410ff7812 */ /* 0x040fe2000788c0ff */
[----:B------:R-:W-:Y:S01]  /*9840*/  IMAD R7, R5, UR5, R2 ;  /* 0x0000000505077c24 */ /* 0x000fe2000f8e0202 */
[----:B------:R-:W-:Y:S01]  /*9850*/  LOP3.LUT R9, R9, 0x18, R8, 0xf8, !PT ;  /* 0x0000001809097812 */ /* 0x000fe200078ef808 */
[----:B------:R-:W-:Y:S01]  /*9860*/  IMAD.WIDE.U32 R2, R5, UR4, RZ ;  /* 0x0000000405027c25 */ /* 0x000fe2000f8e00ff */
[----:B------:R-:W-:Y:S01]  /*9870*/  ULDC.64 UR4, c[0x0][0x310] ;  /* 0x0000c40000047ab9 */ /* 0x000fe20000000a00 */
[----:B------:R-:W-:-:S02]  /*9880*/  LOP3.LUT P3, RZ, R16, 0x2, RZ, 0xc0, !PT ;  /* 0x0000000210ff7812 */ /* 0x000fc4000786c0ff */
[----:B------:R-:W-:Y:S01]  /*9890*/  IMAD.IADD R3, R3, 0x1, R7 ;  /* 0x0000000103037824 */ /* 0x000fe200078e0207 */
[----:B------:R-:W-:Y:S01]  /*98a0*/  SHF.L.U32 R7, R20, 0x3, RZ ;  /* 0x0000000314077819 */ /* 0x000fe200000006ff */
[----:B------:R-:W-:Y:S01]  /*98b0*/  IMAD R5, R4, UR4, RZ ;  /* 0x0000000404057c24 */ /* 0x000fe2000f8e02ff */
[----:B------:R-:W-:Y:S01]  /*98c0*/  LOP3.LUT R28, R9, 0x18, R22, 0x78, !PT ;  /* 0x00000018091c7812 */ /* 0x000fe200078e7816 */
[----:B------:R-:W-:Y:S01]  /*98d0*/  IMAD.WIDE.U32 R2, R6, UR4, R2 ;  /* 0x0000000406027c25 */ /* 0x000fe2000f8e0002 */
[----:B------:R-:W-:Y:S02]  /*98e0*/  LOP3.LUT R7, R7, 0x300, RZ, 0xc0, !PT ;  /* 0x0000030007077812 */ /* 0x000fe400078ec0ff */
[----:B------:R-:W-:Y:S01]  /*98f0*/  LOP3.LUT P2, RZ, R16, 0x1, RZ, 0xc0, !PT ;  /* 0x0000000110ff7812 */ /* 0x000fe2000784c0ff */
[----:B------:R-:W-:Y:S01]  /*9900*/  IMAD R5, R6, UR5, R5 ;  /* 0x0000000506057c24 */ /* 0x000fe2000f8e0205 */
[----:B------:R-:W-:Y:S01]  /*9910*/  LOP3.LUT R4, R7, 0x20, R8, 0xf8, !PT ;  /* 0x0000002007047812 */ /* 0x000fe200078ef808 */
[----:B------:R-:W-:-:S02]  /*9920*/  ULDC.64 UR4, c[0x0][0x308] ;  /* 0x0000c20000047ab9 */ /* 0x000fc40000000a00 */
[----:B------:R-:W-:Y:S01]  /*9930*/  IMAD.IADD R3, R3, 0x1, R5 ;  /* 0x0000000103037824 */ /* 0x000fe200078e0205 */
[----:B------:R-:W-:Y:S01]  /*9940*/  LOP3.LUT R28, R4, R28, RZ, 0xfc, !PT ;  /* 0x0000001c041c7212 */ /* 0x000fe200078efcff */
[----:B------:R-:W-:-:S04]  /*9950*/  IMAD.MOV.U32 R5, RZ, RZ, -0x80 ;  /* 0xffffff80ff057424 */ /* 0x000fc800078e00ff */
[----:B------:R-:W-:Y:S01]  /*9960*/  IMAD R8, R0, R5, UR43 ;  /* 0x0000002b00087e24 */ /* 0x000fe2000f8e0205 */
[----:B------:R-:W-:Y:S01]  /*9970*/  MOV R5, UR4 ;  /* 0x0000000400057c02 */ /* 0x000fe20008000f00 */
[----:B------:R-:W-:Y:S01]  /*9980*/  UIMAD UR4, UR6, UR4, URZ ;  /* 0x00000004060472a4 */ /* 0x000fe2000f8e023f */
[----:B-1----:R-:W-:Y:S02]  /*9990*/  LOP3.LUT R10, R10, 0x7f, RZ, 0xc0, !PT ;  /* 0x0000007f0a0a7812 */ /* 0x002fe400078ec0ff */
[----:B------:R-:W-:Y:S01]  /*99a0*/  ULDC.64 UR6, c[0x0][0x2e8] ;  /* 0x0000ba0000067ab9 */ /* 0x000fe20000000a00 */
[----:B------:R-:W-:Y:S02]  /*99b0*/  UIMAD UR4, UR42, UR5, UR4 ;  /* 0x000000052a0472a4 */ /* 0x000fe4000f8e0204 */
[----:B------:R-:W-:Y:S01]  /*99c0*/  IMAD.WIDE.U32 R2, R5, UR42, R2 ;  /* 0x0000002a05027c25 */ /* 0x000fe2000f8e0002 */
[----:B------:R-:W-:-:S03]  /*99d0*/  SHF.R.U32.HI R10, RZ, 0x2, R10 ;  /* 0x00000002ff0a7819 */ /* 0x000fc6000001160a */
[----:B------:R-:W-:Y:S01]  /*99e0*/  VIADD R9, R3, UR4 ;  /* 0x0000000403097c36 */ /* 0x000fe20008000000 */
[----:B------:R-:W-:Y:S01]  /*99f0*/  LEA R0, P1, R2, UR6, 0x1 ;  /* 0x0000000602007c11 */ /* 0x000fe2000f8208ff */
[----:B------:R-:W-:Y:S01]  /*9a00*/  IMAD.IADD R8, R8, 0x1, -R10 ;  /* 0x0000000108087824 */ /* 0x000fe200078e0a0a */
[----:B------:R-:W-:Y:S02]  /*9a10*/  UMOV UR4, 0xffffffff ;  /* 0xffffffff00047882 */ /* 0x000fe40000000000 */
[----:B------:R-:W-:Y:S02]  /*9a20*/  LEA.HI.X R9, R2, UR7, R9, 0x1, P1 ;  /* 0x0000000702097c11 */ /* 0x000fe400088f0c09 */
[----:B------:R-:W-:Y:S01]  /*9a30*/  ISETP.GE.AND P0, PT, R8, 0x1, PT ;  /* 0x000000010800780c */ /* 0x000fe20003f06270 */
[----:B------:R-:W-:-:S12]  /*9a40*/  BRA.DIV UR4, `(.L_x_10057) ;  /* 0x0000002a04b87947 */ /* 0x000fd8000b800000 */
[----:B------:R-:W0:Y:S01]  /*9a50*/  S2R R10, SR_TID.X ;  /* 0x00000000000a7919 */ /* 0x000e220000002100 */
[----:B------:R-:W-:Y:S02]  /*9a60*/  @P0 LEA R21, R28, UR45, 0x1 ;  /* 0x0000002d1c150c11 */ /* 0x000fe4000f8e08ff */
[----:B------:R-:W-:Y:S01]  /*9a70*/  ISETP.GE.AND P1, PT, R8, 0x21, PT ;  /* 0x000000210800780c */ /* 0x000fe20003f26270 */
[----:B------:R-:W1:Y:S04]  /*9a80*/  SHFL.IDX PT, R6, R9, RZ, 0x1c1f ;  /* 0x001c1fff09067589 */ /* 0x000e6800000e0000 */
[----:B------:R-:W2:Y:S04]  /*9a90*/  SHFL.IDX PT, R14, R0, RZ, 0x1c1f ;  /* 0x001c1fff000e7589 */ /* 0x000ea800000e0000 */
[----:B------:R-:W-:Y:S04]  /*9aa0*/  SHFL.IDX PT, R4, R9, 0x1, 0x1c1f ;  /* 0x003c1f0009047f89 */ /* 0x000fe800000e0000 */
[----:B------:R-:W3:Y:S01]  /*9ab0*/  SHFL.IDX PT, R5, R0, 0x1, 0x1c1f ;  /* 0x003c1f0000057f89 */ /* 0x000ee200000e0000 */
[----:B------:R-:W-:-:S03]  /*9ac0*/  @P1 LEA R27, R28, UR45, 0x1 ;  /* 0x0000002d1c1b1c11 */ /* 0x000fc6000f8e08ff */
[----:B------:R-:W-:Y:S04]  /*9ad0*/  SHFL.IDX PT, R2, R9, 0x2, 0x1c1f ;  /* 0x005c1f0009027f89 */ /* 0x000fe800000e0000 */
[----:B------:R-:W4:Y:S01]  /*9ae0*/  SHFL.IDX PT, R3, R0, 0x2, 0x1c1f ;  /* 0x005c1f0000037f89 */ /* 0x000f2200000e0000 */
[----:B-1----:R-:W-:-:S03]  /*9af0*/  IMAD.MOV.U32 R7, RZ, RZ, R6 ;  /* 0x000000ffff077224 */ /* 0x002fc600078e0006 */
[----:B------:R-:W1:Y:S01]  /*9b00*/  SHFL.IDX PT, R9, R9, 0x3, 0x1c1f ;  /* 0x007c1f0009097f89 */ /* 0x000e6200000e0000 */
[----:B0-----:R-:W-:Y:S01]  /*9b10*/  SHF.L.U32 R10, R10, 0x3, RZ ;  /* 0x000000030a0a7819 */ /* 0x001fe200000006ff */
[----:B--2---:R-:W-:Y:S02]  /*9b20*/  IMAD.MOV.U32 R6, RZ, RZ, R14 ;  /* 0x000000ffff067224 */ /* 0x004fe400078e000e */
[----:B------:R0:W2:Y:S01]  /*9b30*/  SHFL.IDX PT, R14, R0, 0x3, 0x1c1f ;  /* 0x007c1f00000e7f89 */ /* 0x0000a200000e0000 */
[----:B------:R-:W-:Y:S02]  /*9b40*/  LOP3.LUT R10, R10, 0x18, RZ, 0xc0, !PT ;  /* 0x000000180a0a7812 */ /* 0x000fe400078ec0ff */
[----:B---3--:R-:W-:-:S03]  /*9b50*/  LOP3.LUT R5, R5, R4, RZ, 0x3c, !PT ;  /* 0x0000000405057212 */ /* 0x008fc600078e3cff */
[----:B------:R-:W-:Y:S01]  /*9b60*/  @P0 IMAD.WIDE.U32 R6, R10, 0x2, R6 ;  /* 0x000000020a060825 */ /* 0x000fe200078e0006 */
[----:B------:R-:W-:-:S04]  /*9b70*/  LOP3.LUT R4, R5, R4, RZ, 0x3c, !PT ;  /* 0x0000000405047212 */ /* 0x000fc800078e3cff */
[----:B------:R-:W-:Y:S01]  /*9b80*/  @P0 LDGSTS.E.BYPASS.LTC128B.128 [R21+0x15400], desc[UR36][R6.64], !P4 ;  /* 0x1540000006150fae */ /* 0x000fe2000e101d64 */
[----:B----4-:R-:W-:-:S03]  /*9b90*/  LOP3.LUT R3, R3, R2, RZ, 0x3c, !PT ;  /* 0x0000000203037212 */ /* 0x010fc600078e3cff */
[----:B------:R-:W-:Y:S01]  /*9ba0*/  @P0 LDGSTS.E.BYPASS.LTC128B.128 [R21+0x17400], desc[UR36][R6.64+0x40], !P3 ;  /* 0x1740004006150fae */ /* 0x000fe2000d901d64 */
[----:B------:R-:W-:Y:S02]  /*9bb0*/  LOP3.LUT R5, R5, R4, RZ, 0x3c, !PT ;  /* 0x0000000405057212 */ /* 0x000fe400078e3cff */
[C---:B------:R-:W-:Y:S01]  /*9bc0*/  LOP3.LUT R2, R3.reuse, R2, RZ, 0x3c, !PT ;  /* 0x0000000203027212 */ /* 0x040fe200078e3cff */
[----:B------:R3:W-:Y:S01]  /*9bd0*/  @P0 LDGSTS.E.BYPASS.LTC128B.128 [R21+0x19400], desc[UR36][R6.64+0x80], !P2 ;  /* 0x1940008006150fae */ /* 0x0007e2000d101d64 */
[----:B------:R-:W-:Y:S01]  /*9be0*/  ISETP.GE.AND P0, PT, R8, 0x41, PT ;  /* 0x000000410800780c */ /* 0x000fe20003f06270 */
[----:B------:R-:W-:Y:S01]  /*9bf0*/  @P1 IMAD.WIDE.U32 R4, R10, 0x2, R4 ;  /* 0x000000020a041825 */ /* 0x000fe200078e0004 */
[----:B------:R-:W-:-:S04]  /*9c00*/  LOP3.LUT R3, R3, R2, RZ, 0x3c, !PT ;  /* 0x0000000203037212 */ /* 0x000fc800078e3cff */
[----:B------:R0:W-:Y:S04]  /*9c10*/  @P1 LDGSTS.E.BYPASS.LTC128B.128 [R27+0x15c00], desc[UR36][R4.64], !P4 ;  /* 0x15c00000041b1fae */ /* 0x0001e8000e101d64 */
[----:B------:R0:W-:Y:S03]  /*9c20*/  @P1 LDGSTS.E.BYPASS.LTC128B.128 [R27+0x17c00], desc[UR36][R4.64+0x40], !P3 ;  /* 0x17c00040041b1fae */ /* 0x0001e6000d901d64 */
[----:B------:R-:W-:Y:S01]  /*9c30*/  @P0 IMAD.WIDE.U32 R2, R10, 0x2, R2 ;  /* 0x000000020a020825 */ /* 0x000fe200078e0002 */
[----:B---3--:R-:W-:Y:S01]  /*9c40*/  @P0 LEA R7, R28, UR45, 0x1 ;  /* 0x0000002d1c070c11 */ /* 0x008fe2000f8e08ff */
[----:B------:R0:W-:Y:S04]  /*9c50*/  @P1 LDGSTS.E.BYPASS.LTC128B.128 [R27+0x19c00], desc[UR36][R4.64+0x80], !P2 ;  /* 0x19c00080041b1fae */ /* 0x0001e8000d101d64 */
[----:B------:R0:W-:Y:S04]  /*9c60*/  @P0 LDGSTS.E.BYPASS.LTC128B.128 [R7+0x16400], desc[UR36][R2.64], !P4 ;  /* 0x1640000002070fae */ /* 0x0001e8000e101d64 */
[----:B------:R0:W-:Y:S04]  /*9c70*/  @P0 LDGSTS.E.BYPASS.LTC128B.128 [R7+0x18400], desc[UR36][R2.64+0x40], !P3 ;  /* 0x1840004002070fae */ /* 0x0001e8000d901d64 */
[----:B-12---:R0:W-:Y:S02]  /*9c80*/  @P0 LDGSTS.E.BYPASS.LTC128B.128 [R7+0x1a400], desc[UR36][R2.64+0x80], !P2 ;  /* 0x1a40008002070fae */ /* 0x0061e4000d101d64 */
.L_x_10107:
[----:B0-----:R-:W0:Y:S01]  /*9c90*/  S2R R27, SR_TID.X ;  /* 0x00000000001b7919 */ /* 0x001e220000002100 */
[----:B------:R-:W-:Y:S01]  /*9ca0*/  ISETP.GE.AND P0, PT, R8, 0x61, PT ;  /* 0x000000610800780c */ /* 0x000fe20003f06270 */
[----:B------:R-:W-:Y:S02]  /*9cb0*/  IMAD.MOV.U32 R2, RZ, RZ, R14 ;  /* 0x000000ffff027224 */ /* 0x000fe400078e000e */
[----:B------:R-:W-:-:S10]  /*9cc0*/  IMAD.MOV.U32 R3, RZ, RZ, R9 ;  /* 0x000000ffff037224 */ /* 0x000fd400078e0009 */
[----:B------:R-:W-:Y:S02]  /*9cd0*/  @P0 LEA R5, R28, UR45, 0x1 ;  /* 0x0000002d1c050c11 */ /* 0x000fe4000f8e08ff */
[----:B0-----:R-:W-:-:S04]  /*9ce0*/  SHF.L.U32 R27, R27, 0x3, RZ ;  /* 0x000000031b1b7819 */ /* 0x001fc800000006ff */
[----:B------:R-:W-:-:S05]  /*9cf0*/  LOP3.LUT R27, R27, 0x18, RZ, 0xc0, !PT ;  /* 0x000000181b1b7812 */ /* 0x000fca00078ec0ff */
[----:B------:R-:W-:-:S05]  /*9d00*/  @P0 IMAD.WIDE.U32 R2, R27, 0x2, R2 ;  /* 0x000000021b020825 */ /* 0x000fca00078e0002 */
        /* <DEDUP_REMOVED lines=10> */
[----:B------:R-:W-:-:S06]  /*9db0*/  ULOP3.LUT UR4, UR38, 0x2, URZ, 0xfc, !UPT ;  /* 0x0000000226047892 */ /* 0x000fcc000f8efc3f */
[----:B------:R-:W-:-:S04]  /*9dc0*/  MOV R4, UR4 ;  /* 0x0000000400047c02 */ /* 0x000fc80008000f00 */
[----:B------:R-:W-:-:S13]  /*9dd0*/  ISETP.NE.AND P1, PT, R4, 0x3, PT ;  /* 0x000000030400780c */ /* 0x000fda0003f25270 */
[----:B0-----:R-:W-:Y:S05]  /*9de0*/  @!P1 BRA `(.L_x_10058) ;  /* 0x0000000000049947 */ /* 0x001fea0003800000 */
[----:B------:R-:W-:Y:S01]  /*9df0*/  BPT.TRAP 0x1 ;  /* 0x000000040000795c */ /* 0x000fe20000300000 */
.L_x_10058:
        /* <DEDUP_REMOVED lines=30> */
.L_x_10059:
[----:B------:R-:W0:Y:S01]  /*9fe0*/  LDC R20, c[0x0][0x448] ;  /* 0x00011200ff147b82 */ /* 0x000e220000000800 */
[----:B------:R-:W1:Y:S01]  /*9ff0*/  S2R R21, SR_TID.X ;  /* 0x0000000000157919 */ /* 0x000e620000002100 */
[----:B------:R-:W-:Y:S01]  /*a000*/  ULDC.64 UR4, c[0x0][0x2e0] ;  /* 0x0000b80000047ab9 */ /* 0x000fe20000000a00 */
[----:B------:R-:W-:Y:S01]  /*a010*/  IMAD.U32 R4, RZ, RZ, UR40 ;  /* 0x00000028ff047e24 */ /* 0x000fe2000f8e00ff */
[----:B------:R-:W-:Y:S01]  /*a020*/  ULDC.64 UR6, c[0x0][0x2c8] ;  /* 0x0000b20000067ab9 */ /* 0x000fe20000000a00 */
[----:B------:R-:W-:Y:S01]  /*a030*/  IMAD R8, R22, UR4, RZ ;  /* 0x0000000416087c24 */ /* 0x000fe2000f8e02ff */
[----:B------:R-:W2:Y:S01]  /*a040*/  S2R R11, SR_TID.X ;  /* 0x00000000000b7919 */ /* 0x000ea20000002100 */
[----:B------:R-:W-:Y:S02]  /*a050*/  IMAD.U32 R5, RZ, RZ, UR41 ;  /* 0x00000029ff057e24 */ /* 0x000fe4000f8e00ff */
[----:B------:R-:W-:Y:S01]  /*a060*/  IMAD R5, R24, UR5, R8 ;  /* 0x0000000518057c24 */ /* 0x000fe2000f8e0208 */
[----:B------:R-:W3:Y:S01]  /*a070*/  S2R R22, SR_TID.X ;  /* 0x0000000000167919 */ /* 0x000ee20000002100 */
[----:B0-----:R-:W-:-:S02]  /*a080*/  ISETP.NE.AND P0, PT, R20, 0x1, PT ;  /* 0x000000011400780c */ /* 0x001fc40003f05270 */
[----:B-1----:R-:W-:-:S11]  /*a090*/  LOP3.LUT R21, R21, 0x7f, RZ, 0xc0, !PT ;  /* 0x0000007f15157812 */ /* 0x002fd600078ec0ff */
[----:B------:R-:W0:Y:S01]  /*a0a0*/  @P0 LDC R2, c[0x0][0x44c] ;  /* 0x00011300ff020b82 */ /* 0x000e220000000800 */
[----:B------:R-:W-:Y:S01]  /*a0b0*/  SHF.R.U32.HI R21, RZ, 0x2, R21 ;  /* 0x00000002ff157819 */ /* 0x000fe20000011615 */
[----:B--2---:R-:W-:Y:S01]  /*a0c0*/  IMAD.SHL.U32 R11, R11, 0x8, RZ ;  /* 0x000000080b0b7824 */ /* 0x004fe200078e00ff */
[----:B---3--:R-:W-:-:S03]  /*a0d0*/  LOP3.LUT R22, R22, 0x7f, RZ, 0xc0, !PT ;  /* 0x0000007f16167812 */ /* 0x008fc600078ec0ff */
[----:B------:R-:W-:Y:S01]  /*a0e0*/  IMAD.IADD R0, R23, 0x1, R21 ;  /* 0x0000000117007824 */ /* 0x000fe200078e0215 */
[----:B------:R-:W-:Y:S01]  /*a0f0*/  LOP3.LUT R11, R11, 0x18, RZ, 0xc0, !PT ;  /* 0x000000180b0b7812 */ /* 0x000fe200078ec0ff */
[----:B------:R-:W1:Y:S01]  /*a100*/  @P0 LDC R3, c[0x0][0x450] ;  /* 0x00011400ff030b82 */ /* 0x000e620000000800 */
[----:B------:R-:W2:Y:S01]  /*a110*/  S2R R21, SR_TID.X ;  /* 0x0000000000157919 */ /* 0x000ea20000002100 */
[----:B------:R-:W-:Y:S01]  /*a120*/  IMAD R7, R25, 0xc0, R0 ;  /* 0x000000c019077824 */ /* 0x000fe200078e0200 */
[----:B------:R-:W-:Y:S02]  /*a130*/  LOP3.LUT R11, R11, 0x20, RZ, 0xfc, !PT ;  /* 0x000000200b0b7812 */ /* 0x000fe400078efcff */
[----:B------:R-:W-:Y:S01]  /*a140*/  SHF.R.U32.HI R22, RZ, 0x2, R22 ;  /* 0x00000002ff167819 */ /* 0x000fe20000011616 */
[----:B------:R-:W-:Y:S02]  /*a150*/  IMAD.MOV.U32 R6, RZ, RZ, R7 ;  /* 0x000000ffff067224 */ /* 0x000fe400078e0007 */
[----:B------:R-:W3:Y:S01]  /*a160*/  @P0 LDC R9, c[0x0][0x450] ;  /* 0x00011400ff090b82 */ /* 0x000ee20000000800 */
[----:B------:R-:W-:-:S02]  /*a170*/  VIADD R8, R7, 0x80 ;  /* 0x0000008007087836 */ /* 0x000fc40000000000 */
[----:B0-----:R-:W-:Y:S01]  /*a180*/  @P0 IMAD.HI.U32 R0, R7, R2, RZ ;  /* 0x0000000207000227 */ /* 0x001fe200078e00ff */
[----:B------:R-:W-:-:S04]  /*a190*/  MOV R2, R4 ;  /* 0x0000000400027202 */ /* 0x000fc80000000f00 */
[----:B-1----:R-:W-:Y:S02]  /*a1a0*/  @P0 SHF.R.U32.HI R6, RZ, R3, R0 ;  /* 0x00000003ff060219 */ /* 0x002fe40000011600 */
[----:B------:R-:W0:Y:S01]  /*a1b0*/  @P0 LDC R0, c[0x0][0x44c] ;  /* 0x00011300ff000b82 */ /* 0x000e220000000800 */
[----:B------:R-:W-:-:S03]  /*a1c0*/  MOV R3, UR46 ;  /* 0x0000002e00037c02 */ /* 0x000fc60008000f00 */
[----:B------:R-:W-:Y:S01]  /*a1d0*/  IMAD.WIDE.U32 R2, R24, UR4, R2 ;  /* 0x0000000418027c25 */ /* 0x000fe2000f8e0002 */
[----:B------:R-:W-:-:S03]  /*a1e0*/  ULDC.64 UR4, c[0x0][0x2d0] ;  /* 0x0000b40000047ab9 */ /* 0x000fc60000000a00 */
[----:B--2---:R-:W-:Y:S01]  /*a1f0*/  IMAD.SHL.U32 R21, R21, 0x8, RZ ;  /* 0x0000000815157824 */ /* 0x004fe200078e00ff */
[----:B------:R-:W-:-:S04]  /*a200*/  IADD3 R3, R3, R5, RZ ;  /* 0x0000000503037210 */ /* 0x000fc80007ffe0ff */
[----:B------:R-:W-:Y:S01]  /*a210*/  LOP3.LUT R21, R21, 0x18, RZ, 0xc0, !PT ;  /* 0x0000001815157812 */ /* 0x000fe200078ec0ff */
[----:B0-----:R-:W-:-:S04]  /*a220*/  @P0 IMAD.HI.U32 R4, R8, R0, RZ ;  /* 0x0000000008040227 */ /* 0x001fc800078e00ff */
[----:B------:R-:W-:Y:S01]  /*a230*/  IMAD.MOV.U32 R0, RZ, RZ, R8 ;  /* 0x000000ffff007224 */ /* 0x000fe200078e0008 */
[----:B---3--:R-:W-:Y:S01]  /*a240*/  @P0 SHF.R.U32.HI R0, RZ, R9, R4 ;  /* 0x00000009ff000219 */ /* 0x008fe20000011604 */
[--C-:B------:R-:W-:Y:S01]  /*a250*/  IMAD.MOV R9, RZ, RZ, -R6.reuse ;  /* 0x000000ffff097224 */ /* 0x100fe200078e0a06 */
[----:B------:R-:W-:-:S03]  /*a260*/  SHF.R.S32.HI R4, RZ, 0x1f, R6 ;  /* 0x0000001fff047819 */ /* 0x000fc60000011406 */
[----:B------:R-:W-:Y:S02]  /*a270*/  IMAD R7, R20, R9, R7 ;  /* 0x0000000914077224 */ /* 0x000fe400078e0207 */
[----:B------:R-:W-:-:S04]  /*a280*/  IMAD R5, R4, UR4, RZ ;  /* 0x0000000404057c24 */ /* 0x000fc8000f8e02ff */
[C---:B------:R-:W-:Y:S02]  /*a290*/  IMAD R9, R6.reuse, UR5, R5 ;  /* 0x0000000506097c24 */ /* 0x040fe4000f8e0205 */
[----:B------:R-:W-:-:S04]  /*a2a0*/  IMAD.WIDE.U32 R4, R6, UR4, R2 ;  /* 0x0000000406047c25 */ /* 0x000fc8000f8e0002 */
[----:B------:R-:W-:Y:S01]  /*a2b0*/  IMAD.IADD R5, R5, 0x1, R9 ;  /* 0x0000000105057824 */ /* 0x000fe200078e0209 */
[C---:B------:R-:W-:Y:S01]  /*a2c0*/  IADD3 R9, -R0.reuse, RZ, RZ ;  /* 0x000000ff00097210 */ /* 0x040fe20007ffe1ff */
[----:B------:R-:W-:-:S04]  /*a2d0*/  IMAD.WIDE.U32 R2, R0, UR4, R2 ;  /* 0x0000000400027c25 */ /* 0x000fc8000f8e0002 */
[----:B------:R-:W-:Y:S01]  /*a2e0*/  IMAD R6, R20, R9, R8 ;  /* 0x0000000914067224 */ /* 0x000fe200078e0208 */
[----:B------:R-:W-:Y:S01]  /*a2f0*/  SHF.R.S32.HI R9, RZ, 0x1f, R0 ;  /* 0x0000001fff097819 */ /* 0x000fe20000011400 */
[----:B------:R-:W-:Y:S01]  /*a300*/  IMAD.WIDE.U32 R4, R7, UR6, R4 ;  /* 0x0000000607047c25 */ /* 0x000fe2000f8e0004 */
[----:B------:R-:W-:-:S03]  /*a310*/  SHF.R.S32.HI R8, RZ, 0x1f, R7 ;  /* 0x0000001fff087819 */ /* 0x000fc60000011407 */
[----:B------:R-:W-:Y:S02]  /*a320*/  IMAD R9, R9, UR4, RZ ;  /* 0x0000000409097c24 */ /* 0x000fe4000f8e02ff */
[----:B------:R-:W-:Y:S02]  /*a330*/  IMAD R8, R8, UR6, RZ ;  /* 0x0000000608087c24 */ /* 0x000fe4000f8e02ff */
[----:B------:R-:W-:Y:S01]  /*a340*/  IMAD R9, R0, UR5, R9 ;  /* 0x0000000500097c24 */ /* 0x000fe2000f8e0209 */
[----:B------:R-:W-:Y:S01]  /*a350*/  ULDC.64 UR4, c[0x0][0x280] ;  /* 0x0000a00000047ab9 */ /* 0x000fe20000000a00 */
[----:B------:R-:W-:Y:S01]  /*a360*/  IMAD R0, R7, UR7, R8 ;  /* 0x0000000707007c24 */ /* 0x000fe2000f8e0208 */
[----:B------:R-:W-:Y:S01]  /*a370*/  SHF.R.S32.HI R7, RZ, 0x1f, R6 ;  /* 0x0000001fff077819 */ /* 0x000fe20000011406 */
[----:B------:R-:W-:Y:S02]  /*a380*/  IMAD.IADD R3, R3, 0x1, R9 ;  /* 0x0000000103037824 */ /* 0x000fe400078e0209 */
[----:B------:R-:W-:-:S02]  /*a390*/  IMAD.IADD R9, R5, 0x1, R0 ;  /* 0x0000000105097824 */ /* 0x000fc400078e0200 */
[----:B------:R-:W-:Y:S02]  /*a3a0*/  IMAD R7, R7, UR6, RZ ;  /* 0x0000000607077c24 */ /* 0x000fe4000f8e02ff */
[----:B------:R-:W-:-:S04]  /*a3b0*/  IMAD.WIDE.U32 R2, R6, UR6, R2 ;  /* 0x0000000606027c25 */ /* 0x000fc8000f8e0002 */
[----:B------:R-:W-:Y:S01]  /*a3c0*/  IMAD R8, R6, UR7, R7 ;  /* 0x0000000706087c24 */ /* 0x000fe2000f8e0207 */
[----:B------:R-:W-:-:S04]  /*a3d0*/  LEA R7, P0, R4, UR4, 0x1 ;  /* 0x0000000404077c11 */ /* 0x000fc8000f8008ff */
[----:B------:R-:W-:Y:S02]  /*a3e0*/  LEA.HI.X R9, R4, UR5, R9, 0x1, P0 ;  /* 0x0000000504097c11 */ /* 0x000fe400080f0c09 */
[----:B------:R-:W-:Y:S02]  /*a3f0*/  IADD3 R3, R3, R8, RZ ;  /* 0x0000000803037210 */ /* 0x000fe40007ffe0ff */
[C---:B------:R-:W-:Y:S01]  /*a400*/  LEA R10, P0, R2.reuse, UR4, 0x1 ;  /* 0x00000004020a7c11 */ /* 0x040fe2000f8008ff */
[----:B------:R-:W-:Y:S02]  /*a410*/  ULDC UR4, c[0x0][0x2b8] ;  /* 0x0000ae0000047ab9 */ /* 0x000fe40000000800 */
[----:B------:R-:W-:Y:S02]  /*a420*/  ISETP.GE.AND P3, PT, R27, UR4, PT ;  /* 0x000000041b007c0c */ /* 0x000fe4000bf66270 */
[----:B------:R-:W-:Y:S01]  /*a430*/  LEA.HI.X R8, R2, UR5, R3, 0x1, P0 ;  /* 0x0000000502087c11 */ /* 0x000fe200080f0c03 */
[----:B------:R-:W-:Y:S01]  /*a440*/  UMOV UR5, 0xffffffff ;  /* 0xffffffff00057882 */ /* 0x000fe20000000000 */
[----:B------:R-:W-:-:S02]  /*a450*/  ISETP.GE.AND P0, PT, R11, UR4, PT ;  /* 0x000000040b007c0c */ /* 0x000fc4000bf06270 */
[----:B------:R-:W-:-:S04]  /*a460*/  LOP3.LUT R11, R21, 0x40, RZ, 0xfc, !PT ;  /* 0x00000040150b7812 */ /* 0x000fc800078efcff */
[----:B------:R-:W-:Y:S01]  /*a470*/  ISETP.GE.AND P1, PT, R11, UR4, PT ;  /* 0x000000040b007c0c */ /* 0x000fe2000bf26270 */
[----:B------:R-:W-:-:S12]  /*a480*/  BRA.DIV UR5, `(.L_x_10060) ;  /* 0x0000002605907947 */ /* 0x000fd8000b800000 */
[----:B------:R-:W0:Y:S01]  /*a490*/  SHFL.IDX PT, R2, R9, RZ, 0x1c1f ;  /* 0x001c1fff09027589 */ /* 0x000e2200000e0000 */
[----:B------:R-:W-:Y:S01]  /*a4a0*/  ULDC UR4, c[0x0][0x288] ;  /* 0x0000a20000047ab9 */ /* 0x000fe20000000800 */
[----:B------:R-:W-:Y:S01]  /*a4b0*/  IMAD R0, R25, 0xc0, R22 ;  /* 0x000000c019007824 */ /* 0x000fe200078e0216 */
[----:B------:R-:W-:Y:S01]  /*a4c0*/  MOV R24, 0x1 ;  /* 0x0000000100187802 */ /* 0x000fe20000000f00 */
[----:B------:R-:W1:Y:S01]  /*a4d0*/  SHFL.IDX PT, R14, R7, RZ, 0x1c1f ;  /* 0x001c1fff070e7589 */ /* 0x000e6200000e0000 */
[----:B------:R-:W-:Y:S02]  /*a4e0*/  IMAD R6, R20, UR4, RZ ;  /* 0x0000000414067c24 */ /* 0x000fe4000f8e02ff */
[C---:B------:R-:W-:Y:S01]  /*a4f0*/  VIADD R11, R0.reuse, 0x20 ;  /* 0x00000020000b7836 */ /* 0x040fe20000000000 */
[----:B------:R-:W-:Y:S02]  /*a500*/  SHFL.IDX PT, R5, R9, 0x1, 0x1c1f ;  /* 0x003c1f0009057f89 */ /* 0x000fe400000e0000 */
[----:B------:R-:W-:-:S02]  /*a510*/  ISETP.GE.AND P2, PT, R0, R6, PT ;  /* 0x000000060000720c */ /* 0x000fc40003f46270 */
[----:B------:R-:W2:Y:S11]  /*a520*/  SHFL.IDX PT, R4, R7, 0x1, 0x1c1f ;  /* 0x003c1f0007047f89 */ /* 0x000eb600000e0000 */
[----:B------:R-:W-:-:S02]  /*a530*/  @!P2 LEA R21, R28, UR45, 0x1 ;  /* 0x0000002d1c15ac11 */ /* 0x000fc4000f8e08ff */
[----:B0-----:R-:W-:Y:S01]  /*a540*/  MOV R3, R2 ;  /* 0x0000000200037202 */ /* 0x001fe20000000f00 */
[----:B-1----:R-:W-:Y:S02]  /*a550*/  IMAD.MOV.U32 R2, RZ, RZ, R14 ;  /* 0x000000ffff027224 */ /* 0x002fe400078e000e */
[----:B------:R-:W-:Y:S02]  /*a560*/  SHFL.IDX PT, R14, R10, 0x1, 0x1c1f ;  /* 0x003c1f000a0e7f89 */ /* 0x000fe400000e0000 */
[----:B------:R-:W-:-:S05]  /*a570*/  @!P2 IMAD.WIDE.U32 R2, R27, 0x2, R2 ;  /* 0x000000021b02a825 */ /* 0x000fca00078e0002 */
[----:B------:R-:W-:Y:S04]  /*a580*/  @!P2 LDGSTS.E.BYPASS.LTC128B.128 [R21+0xc400], desc[UR36][R2.64], !P3 ;  /* 0x0c4000000215afae */ /* 0x000fe8000d901d64 */
[----:B------:R-:W-:Y:S04]  /*a590*/  @!P2 LDGSTS.E.BYPASS.LTC128B.128 [R21+0xf400], desc[UR36][R2.64+0x40], !P0 ;  /* 0x0f4000400215afae */ /* 0x000fe8000c101d64 */
[----:B------:R0:W-:Y:S01]  /*a5a0*/  @!P2 LDGSTS.E.BYPASS.LTC128B.128 [R21+0x12400], desc[UR36][R2.64+0x80], !P1 ;  /* 0x124000800215afae */ /* 0x0001e2000c901d64 */
[-C--:B------:R-:W-:Y:S02]  /*a5b0*/  ISETP.GE.AND P2, PT, R11, R6.reuse, PT ;  /* 0x000000060b00720c */ /* 0x080fe40003f46270 */
[----:B------:R-:W-:Y:S01]  /*a5c0*/  IADD3 R11, R0, 0x40, RZ ;  /* 0x00000040000b7810 */ /* 0x000fe20007ffe0ff */
[----:B0-----:R-:W-:Y:S10]  /*a5d0*/  SHFL.IDX PT, R3, R9, 0x2, 0x1c1f ;  /* 0x005c1f0009037f89 */ /* 0x001ff400000e0000 */
[----:B--2---:R-:W-:Y:S01]  /*a5e0*/  @!P2 IMAD.WIDE.U32 R4, R27, 0x2, R4 ;  /* 0x000000021b04a825 */ /* 0x004fe200078e0004 */
[----:B------:R-:W-:Y:S01]  /*a5f0*/  @!P2 LEA R25, R28, UR45, 0x1 ;  /* 0x0000002d1c19ac11 */ /* 0x000fe2000f8e08ff */
[----:B------:R-:W0:Y:S04]  /*a600*/  SHFL.IDX PT, R2, R7, 0x2, 0x1c1f ;  /* 0x005c1f0007027f89 */ /* 0x000e2800000e0000 */
        /* <DEDUP_REMOVED lines=8> */
[----:B------:R0:W1:Y:S04]  /*a690*/  SHFL.IDX PT, R4, R7, 0x3, 0x1c1f ;  /* 0x007c1f0007047f89 */ /* 0x00006800000e0000 */
[----:B------:R-:W-:Y:S04]  /*a6a0*/  @!P2 LDGSTS.E.BYPASS.LTC128B.128 [R21+0xd400], desc[UR36][R2.64], !P3 ;  /* 0x0d4000000215afae */ /* 0x000fe8000d901d64 */
[----:B------:R-:W-:Y:S01]  /*a6b0*/  @!P2 LDGSTS.E.BYPASS.LTC128B.128 [R21+0x10400], desc[UR36][R2.64+0x40], !P0 ;  /* 0x104000400215afae */ /* 0x000fe2000c101d64 */
[----:B0-----:R-:W-:-:S03]  /*a6c0*/  VIADD R7, R0, 0x80 ;  /* 0x0000008000077836 */ /* 0x001fc60000000000 */
[----:B------:R0:W-:Y:S01]  /*a6d0*/  @!P2 LDGSTS.E.BYPASS.LTC128B.128 [R21+0x13400], desc[UR36][R2.64+0x80], !P1 ;  /* 0x134000800215afae */ /* 0x0001e2000c901d64 */
[----:B------:R-:W-:-:S03]  /*a6e0*/  ISETP.GE.AND P2, PT, R11, R6, PT ;  /* 0x000000060b00720c */ /* 0x000fc60003f46270 */
[----:B0-----:R-:W-:Y:S10]  /*a6f0*/  SHFL.IDX PT, R3, R8, RZ, 0x1c1f ;  /* 0x001c1fff08037589 */ /* 0x001ff400000e0000 */
[----:B-1----:R-:W-:Y:S01]  /*a700*/  @!P2 IMAD.WIDE.U32 R4, R27, 0x2, R4 ;  /* 0x000000021b04a825 */ /* 0x002fe200078e0004 */
[----:B------:R-:W-:Y:S01]  /*a710*/  @!P2 LEA R25, R28, UR45, 0x1 ;  /* 0x0000002d1c19ac11 */ /* 0x000fe2000f8e08ff */
[----:B------:R-:W0:Y:S04]  /*a720*/  SHFL.IDX PT, R2, R10, RZ, 0x1c1f ;  /* 0x001c1fff0a027589 */ /* 0x000e2800000e0000 */
        /* <DEDUP_REMOVED lines=10> */
.L_x_10120:
[----:B------:R-:W-:Y:S01]  /*a7d0*/  VIADD R5, R0, 0xa0 ;  /* 0x000000a000057836 */ /* 0x000fe20000000000 */
[----:B------:R-:W-:Y:S01]  /*a7e0*/  BSSY B0, `(.L_x_10061) ;  /* 0x000000d000007945 */ /* 0x000fe20003800000 */
[----:B-1----:R-:W-:Y:S01]  /*a7f0*/  IMAD.MOV.U32 R2, RZ, RZ, R14 ;  /* 0x000000ffff027224 */ /* 0x002fe200078e000e */
[----:B--2---:R-:W-:Y:S02]  /*a800*/  MOV R3, R4 ;  /* 0x0000000400037202 */ /* 0x004fe40000000f00 */
        /* <DEDUP_REMOVED lines=10> */
.L_x_10062:
[----:B------:R-:W-:Y:S05]  /*a8b0*/  BSYNC B0 ;  /* 0x0000000000007941 */ /* 0x000fea0003800000 */
.L_x_10061:
[----:B------:R-:W-:Y:S01]  /*a8c0*/  NOP ;  /* 0x0000000000007918 */ /* 0x000fe20000000000 */
[----:B------:R-:W-:Y:S01]  /*a8d0*/  SYNCS.ARRIVE.TRANS64.RED.A0T1 RZ, [UR45+0x2d800], RZ ;  /* 0x02d800ffffff79a7 */ /* 0x000fe2000820042d */
[----:B------:R-:W-:Y:S01]  /*a8e0*/  IMAD.MOV.U32 R0, RZ, RZ, 0x1 ;  /* 0x00000001ff007424 */ /* 0x000fe200078e00ff */
[----:B------:R-:W-:Y:S04]  /*a8f0*/  ARRIVES.LDGSTSBAR.64.TRANSCNT [UR45+0x2d800] ;  /* 0x02d80000ff0079b0 */ /* 0x000fe80008000aad */
[----:B------:R-:W-:Y:S01]  /*a900*/  SHF.L.U32 R0, R0, 0x1f, RZ ;  /* 0x0000001f00007819 */ /* 0x000fe200000006ff */
[----:B------:R-:W-:Y:S01]  /*a910*/  NOP ;  /* 0x0000000000007918 */ /* 0x000fe20000000000 */
[----:B------:R-:W-:Y:S02]  /*a920*/  SYNCS.ARRIVE.TRANS64.A1T0 RZ, [UR45+0x2d800], RZ ;  /* 0x02d800ffffff79a7 */ /* 0x000fe4000810002d */
[----:B------:R-:W1:Y:S02]  /*a930*/  SYNCS.PHASECHK.TRANS64.TRYWAIT P0, [UR45+0x2d820], R0 ;  /* 0x02d82000ff0075a7 */ /* 0x000e64000800016d */
[----:B-1----:R-:W-:Y:S05]  /*a940*/  @!P0 BRA `(.L_x_10063) ;  /* 0x0000002800488947 */ /* 0x002fea0003800000 */
.L_x_10121:
[----:B------:R-:W-:Y:S01]  /*a950*/  UIADD3 UR4, UR49, -0x2, URZ ;  /* 0xfffffffe31047890 */ /* 0x000fe2000fffe03f */
[----:B------:R-:W-:-:S03]  /*a960*/  IMAD.MOV.U32 R21, RZ, RZ, RZ ;  /* 0x000000ffff157224 */ /* 0x000fc600078e00ff */
[----:B------:R-:W-:-:S06]  /*a970*/  UISETP.GE.AND UP0, UPT, UR4, UR48, UPT ;  /* 0x000000300400728c */ /* 0x000fcc000bf06270 */
[----:B------:R-:W-:-:S13]  /*a980*/  PLOP3.LUT P0, PT, PT, PT, UP0, 0x80, 0x0 ;  /* 0x000000000000781c */ /* 0x000fda0003f0f008 */
[----:B------:R-:W-:Y:S05]  /*a990*/  @!P0 BRA `(.L_x_10064) ;  /* 0x0000000c00e08947 */ /* 0x000fea0003800000 */
[----:B0-----:R-:W0:Y:S01]  /*a9a0*/  S2R R2, SR_TID.X ;  /* 0x0000000000027919 */ /* 0x001e220000002100 */
[----:B------:R-:W-:Y:S01]  /*a9b0*/  UIADD3 UR4, UR47, 0x1, URZ ;  /* 0x000000012f047890 */ /* 0x000fe2000fffe03f */
[----:B------:R-:W-:Y:S01]  /*a9c0*/  LOP3.LUT R3, RZ, UR44, RZ, 0x33, !PT ;  /* 0x0000002cff037c12 */ /* 0x000fe2000f8e33ff */
[----:B------:R-:W-:Y:S01]  /*a9d0*/  BSSY B0, `(.L_x_10064) ;  /* 0x00000f4000007945 */ /* 0x000fe20003800000 */
[----:B------:R-:W1:Y:S01]  /*a9e0*/  S2R R4, SR_TID.X ;  /* 0x0000000000047919 */ /* 0x000e620000002100 */
[----:B------:R-:W-:Y:S01]  /*a9f0*/  UIMAD UR4, UR4, UR39, URZ ;  /* 0x00000027040472a4 */ /* 0x000fe2000f8e023f */
[----:B------:R-:W-:Y:S02]  /*aa00*/  IMAD.MOV.U32 R22, RZ, RZ, 0x1 ;  /* 0x00000001ff167424 */ /* 0x000fe400078e00ff */
[----:B------:R-:W-:-:S03]  /*aa10*/  IMAD.MOV.U32 R20, RZ, RZ, RZ ;  /* 0x000000ffff147224 */ /* 0x000fc600078e00ff */
[----:B------:R-:W-:Y:S01]  /*aa20*/  LOP3.LUT R0, RZ, UR4, RZ, 0x33, !PT ;  /* 0x00000004ff007c12 */ /* 0x000fe2000f8e33ff */
[----:B------:R-:W-:-:S03]  /*aa30*/  ULDC UR4, c[0x0][0x2f4] ;  /* 0x0000bd0000047ab9 */ /* 0x000fc60000000800 */
[----:B------:R-:W-:-:S04]  /*aa40*/  VIMNMX R0, R0, R3, !PT ;  /* 0x0000000300007248 */ /* 0x000fc80007fe0100 */
[----:B------:R-:W-:Y:S02]  /*aa50*/  IADD3 R26, -R0, -0x2, RZ ;  /* 0xfffffffe001a7810 */ /* 0x000fe40007ffe1ff */
[----:B0-----:R-:W-:-:S04]  /*aa60*/  LOP3.LUT R2, R2, 0x7f, RZ, 0xc0, !PT ;  /* 0x0000007f02027812 */ /* 0x001fc800078ec0ff */
[----:B------:R-:W-:Y:S01]  /*aa70*/  SHF.R.U32.HI R2, RZ, 0x2, R2 ;  /* 0x00000002ff027819 */ /* 0x000fe20000011602 */
[----:B-1----:R-:W-:-:S03]  /*aa80*/  IMAD.SHL.U32 R4, R4, 0x8, RZ ;  /* 0x0000000804047824 */ /* 0x002fc600078e00ff */
[----:B------:R-:W-:Y:S02]  /*aa90*/  IADD3 R19, R23, R19, R2 ;  /* 0x0000001317137210 */ /* 0x000fe40007ffe002 */
[----:B------:R-:W-:Y:S02]  /*aaa0*/  IADD3 R3, -R2, UR43, RZ ;  /* 0x0000002b02037c10 */ /* 0x000fe4000fffe1ff */
[----:B------:R-:W0:Y:S01]  /*aab0*/  S2R R2, SR_TID.X ;  /* 0x0000000000027919 */ /* 0x000e220000002100 */
[----:B------:R-:W-:Y:S02]  /*aac0*/  LOP3.LUT R4, R4, 0x18, RZ, 0xc0, !PT ;  /* 0x0000001804047812 */ /* 0x000fe400078ec0ff */
[----:B------:R-:W-:Y:S01]  /*aad0*/  IADD3 R19, R19, -0x180, RZ ;  /* 0xfffffe8013137810 */ /* 0x000fe20007ffe0ff */
[----:B------:R-:W-:Y:S01]  /*aae0*/  IMAD R3, R0, 0x80, R3 ;  /* 0x0000008000037824 */ /* 0x000fe200078e0203 */
[----:B------:R-:W-:-:S03]  /*aaf0*/  LOP3.LUT R4, R4, 0x20, RZ, 0xfc, !PT ;  /* 0x0000002004047812 */ /* 0x000fc600078efcff */
[----:B------:R-:W-:Y:S01]  /*ab00*/  IMAD R10, R0, -0x80, R19 ;  /* 0xffffff80000a7824 */ /* 0x000fe200078e0213 */
[----:B------:R-:W-:Y:S02]  /*ab10*/  ISETP.GE.AND P2, PT, R4, UR4, PT ;  /* 0x0000000404007c0c */ /* 0x000fe4000bf46270 */
[----:B------:R-:W-:Y:S02]  /*ab20*/  IADD3 R0, R3, 0x100, RZ ;  /* 0x0000010003007810 */ /* 0x000fe40007ffe0ff */
[----:B0-----:R-:W-:-:S04]  /*ab30*/  SHF.L.U32 R2, R2, 0x3, RZ ;  /* 0x0000000302027819 */ /* 0x001fc800000006ff */
[----:B------:R-:W-:-:S04]  /*ab40*/  LOP3.LUT R2, R2, 0x18, RZ, 0xc0, !PT ;  /* 0x0000001802027812 */ /* 0x000fc800078ec0ff */
[C---:B------:R-:W-:Y:S02]  /*ab50*/  ISETP.GE.AND P3, PT, R2.reuse, UR4, PT ;  /* 0x0000000402007c0c */ /* 0x040fe4000bf66270 */
[----:B------:R-:W-:-:S04]  /*ab60*/  LOP3.LUT R2, R2, 0x40, RZ, 0xfc, !PT ;  /* 0x0000004002027812 */ /* 0x000fc800078efcff */
[----:B------:R-:W-:-:S13]  /*ab70*/  ISETP.GE.AND P1, PT, R2, UR4, PT ;  /* 0x0000000402007c0c */ /* 0x000fda000bf26270 */
.L_x_10077:
[----:B------:R-:W2:Y:S01]  /*ab80*/  LDL R7, [R1+0x4] ;  /* 0x0000040001077983 */ /* 0x000ea20000100800 */
[----:B------:R-:W0:Y:S03]  /*ab90*/  LDC R2, c[0x0][0x430] ;  /* 0x00010c00ff027b82 */ /* 0x000e260000000800 */
[----:B------:R-:W3:Y:S01]  /*aba0*/  LDL R6, [R1] ;  /* 0x0000000001067983 */ /* 0x000ee20000100800 */
[----:B------:R-:W-:Y:S01]  /*abb0*/  IMAD.MOV.U32 R4, RZ, RZ, R10 ;  /* 0x000000ffff047224 */ /* 0x000fe200078e000a */
[----:B------:R-:W-:Y:S01]  /*abc0*/  ULDC.64 UR4, c[0x0][0x428] ;  /* 0x00010a0000047ab9 */ /* 0x000fe20000000a00 */
[----:B0-----:R-:W-:-:S13]  /*abd0*/  ISETP.NE.AND P0, PT, R2, 0x1, PT ;  /* 0x000000010200780c */ /* 0x001fda0003f05270 */
[----:B------:R-:W0:Y:S08]  /*abe0*/  @P0 LDC R3, c[0x0][0x434] ;  /* 0x00010d00ff030b82 */ /* 0x000e300000000800 */
[----:B------:R-:W1:Y:S01]  /*abf0*/  @P0 LDC R5, c[0x0][0x438] ;  /* 0x00010e00ff050b82 */ /* 0x000e620000000800 */
[----:B0-----:R-:W-:-:S05]  /*ac00*/  @P0 IMAD.HI.U32 R2, R10, R3, RZ ;  /* 0x000000030a020227 */ /* 0x001fca00078e00ff */
[----:B-1----:R-:W-:-:S04]  /*ac10*/  @P0 SHF.R.U32.HI R4, RZ, R5, R2 ;  /* 0x00000005ff040219 */ /* 0x002fc80000011602 */
[----:B------:R-:W-:Y:S01]  /*ac20*/  SHF.R.S32.HI R3, RZ, 0x1f, R4 ;  /* 0x0000001fff037819 */ /* 0x000fe20000011404 */
[----:B--2---:R-:W-:-:S04]  /*ac30*/  IMAD R2, R7, UR4, RZ ;  /* 0x0000000407027c24 */ /* 0x004fc8000f8e02ff */
[----:B---3--:R-:W-:Y:S02]  /*ac40*/  IMAD R5, R6, UR5, R2 ;  /* 0x0000000506057c24 */ /* 0x008fe4000f8e0202 */
[----:B------:R-:W-:-:S04]  /*ac50*/  IMAD.MOV.U32 R2, RZ, RZ, R4 ;  /* 0x000000ffff027224 */ /* 0x000fc800078e0004 */
[----:B------:R-:W-:Y:S01]  /*ac60*/  IMAD.WIDE.U32 R2, R6, UR4, R2 ;  /* 0x0000000406027c25 */ /* 0x000fe2000f8e0002 */
[----:B------:R-:W-:-:S04]  /*ac70*/  ULDC.64 UR4, c[0x0][0x418] ;  /* 0x0001060000047ab9 */ /* 0x000fc80000000a00 */
[----:B------:R-:W-:Y:S02]  /*ac80*/  IADD3 R3, R5, R3, RZ ;  /* 0x0000000305037210 */ /* 0x000fe40007ffe0ff */
[----:B------:R-:W-:-:S04]  /*ac90*/  LEA R6, P0, R2, UR4, 0x2 ;  /* 0x0000000402067c11 */ /* 0x000fc8000f8010ff */
[----:B------:R-:W-:-:S05]  /*aca0*/  LEA.HI.X R7, R2, UR5, R3, 0x2, P0 ;  /* 0x0000000502077c11 */ /* 0x000fca00080f1403 */
[----:B------:R-:W2:Y:S01]  /*acb0*/  LDG.E R6, desc[UR36][R6.64] ;  /* 0x0000002406067981 */ /* 0x000ea2000c1e1900 */
[----:B------:R-:W-:-:S06]  /*acc0*/  ULOP3.LUT UR6, UR38, 0x2, URZ, 0xfc, !UPT ;  /* 0x0000000226067892 */ /* 0x000fcc000f8efc3f */
[----:B------:R-:W-:Y:S02]  /*acd0*/  IMAD.U32 R8, RZ, RZ, UR6 ;  /* 0x00000006ff087e24 */ /* 0x000fe4000f8e00ff */
[----:B------:R-:W-:-:S03]  /*ace0*/  VIADD R21, R20, 0x1 ;  /* 0x0000000114157836 */ /* 0x000fc60000000000 */
        /* <DEDUP_REMOVED lines=8> */
.L_x_10065:
[----:B------:R-:W-:Y:S01]  /*ad70*/  LEA R7, R21, UR45, 0x3 ;  /* 0x0000002d15077c11 */ /* 0x000fe2000f8e18ff */
[----:B------:R-:W-:Y:S01]  /*ad80*/  BSSY B1, `(.L_x_10066) ;  /* 0x0000004000017945 */ /* 0x000fe20003800000 */
[----:B------:R-:W-:-:S04]  /*ad90*/  SHF.L.U32 R2, R24, 0x1f, RZ ;  /* 0x0000001f18027819 */ /* 0x000fc800000006ff */
[----:B------:R-:W0:Y:S02]  /*ada0*/  SYNCS.PHASECHK.TRANS64.TRYWAIT P0, [R7+URZ+0x2d840], R2 ;  /* 0x02d84002070075a7 */ /* 0x000e24000800017f */
[----:B0-----:R-:W-:Y:S05]  /*adb0*/  @!P0 BRA `(.L_x_10067) ;  /* 0x0000002400448947 */ /* 0x001fea0003800000 */
.L_x_10122:
[----:B------:R-:W-:Y:S05]  /*adc0*/  BSYNC B1 ;  /* 0x0000000000017941 */ /* 0x000fea0003800000 */
.L_x_10066:
[----:B------:R-:W-:Y:S01]  /*add0*/  ULDC UR4, c[0x0][0x430] ;  /* 0x00010c0000047ab9 */ /* 0x000fe20000000800 */
[----:B------:R-:W-:Y:S01]  /*ade0*/  R2UR UR6, R29 ;  /* 0x000000001d0672ca */ /* 0x000fe200000e0000 */
[----:B------:R-:W-:Y:S01]  /*adf0*/  UIADD3 UR4, -UR4, URZ, URZ ;  /* 0x0000003f04047290 */ /* 0x000fe2000fffe13f */
[C---:B------:R-:W-:Y:S02]  /*ae00*/  LOP3.LUT P5, RZ, R16.reuse, 0x2, RZ, 0xc0, !PT ;  /* 0x0000000210ff7812 */ /* 0x040fe400078ac0ff */
        /* <DEDUP_REMOVED lines=13> */
[----:B------:R-:W-:Y:S01]  /*aee0*/  IMAD.U32 R9, RZ, RZ, UR4 ;  /* 0x00000004ff097e24 */ /* 0x000fe2000f8e00ff */
[----:B------:R-:W-:Y:S01]  /*aef0*/  UIMAD UR4, UR6, UR4, URZ ;  /* 0x00000004060472a4 */ /* 0x000fe2000f8e023f */
[----:B------:R-:W-:Y:S02]  /*af00*/  IMAD.IADD R3, R3, 0x1, R4 ;  /* 0x0000000103037824 */ /* 0x000fe400078e0204 */
[----:B------:R-:W-:Y:S01]  /*af10*/  ULDC.64 UR6, c[0x0][0x2e8] ;  /* 0x0000ba0000067ab9 */ /* 0x000fe20000000a00 */
[----:B------:R-:W-:Y:S02]  /*af20*/  UIMAD UR4, UR42, UR5, UR4 ;  /* 0x000000052a0472a4 */ /* 0x000fe4000f8e0204 */
[----:B------:R-:W-:-:S04]  /*af30*/  IMAD.WIDE.U32 R2, R9, UR42, R2 ;  /* 0x0000002a09027c25 */ /* 0x000fc8000f8e0002 */
[----:B------:R-:W-:Y:S01]  /*af40*/  IMAD R9, R21, 0x3000, R28 ;  /* 0x0000300015097824 */ /* 0x000fe200078e021c */
[----:B------:R-:W-:Y:S01]  /*af50*/  IADD3 R19, R3, UR4, RZ ;  /* 0x0000000403137c10 */ /* 0x000fe2000fffe0ff */
[----:B------:R-:W-:Y:S01]  /*af60*/  UMOV UR4, 0xffffffff ;  /* 0xffffffff00047882 */ /* 0x000fe20000000000 */
[----:B------:R-:W-:-:S04]  /*af70*/  LEA R8, P0, R2, UR6, 0x1 ;  /* 0x0000000602087c11 */ /* 0x000fc8000f8008ff */
[----:B------:R-:W-:Y:S01]  /*af80*/  LEA.HI.X R19, R2, UR7, R19, 0x1, P0 ;  /* 0x0000000702137c11 */ /* 0x000fe200080f0c13 */
[----:B------:R-:W-:Y:S08]  /*af90*/  BRA.DIV UR4, `(.L_x_10068) ;  /* 0x0000002204e07947 */ /* 0x000ff0000b800000 */
[----:B------:R-:W0:Y:S01]  /*afa0*/  S2R R11, SR_TID.X ;  /* 0x00000000000b7919 */ /* 0x000e220000002100 */
[----:B------:R-:W-:Y:S02]  /*afb0*/  LOP3.LUT P6, RZ, R16, 0x4, RZ, 0xc0, !PT ;  /* 0x0000000410ff7812 */ /* 0x000fe400078cc0ff */
[----:B------:R-:W-:Y:S01]  /*afc0*/  LEA R9, R9, UR45, 0x1 ;  /* 0x0000002d09097c11 */ /* 0x000fe2000f8e08ff */
[----:B------:R-:W1:Y:S04]  /*afd0*/  SHFL.IDX PT, R2, R8, RZ, 0x1c1f ;  /* 0x001c1fff08027589 */ /* 0x000e6800000e0000 */
[----:B------:R-:W2:Y:S04]  /*afe0*/  SHFL.IDX PT, R3, R19, RZ, 0x1c1f ;  /* 0x001c1fff13037589 */ /* 0x000ea800000e0000 */
[----:B------:R-:W-:Y:S01]  /*aff0*/  SHFL.IDX PT, R27, R19, 0x2, 0x1c1f ;  /* 0x005c1f00131b7f89 */ /* 0x000fe200000e0000 */
[----:B0-----:R-:W-:-:S05]  /*b000*/  IMAD.SHL.U32 R11, R11, 0x8, RZ ;  /* 0x000000080b0b7824 */ /* 0x001fca00078e00ff */
[----:B------:R-:W-:-:S05]  /*b010*/  LOP3.LUT R11, R11, 0x18, RZ, 0xc0, !PT ;  /* 0x000000180b0b7812 */ /* 0x000fca00078ec0ff */
[----:B------:R-:W-:-:S05]  /*b020*/  IMAD.SHL.U32 R4, R11, 0x2, RZ ;  /* 0x000000020b047824 */ /* 0x000fca00078e00ff */
[----:B-1----:R-:W-:-:S04]  /*b030*/  IADD3 R2, P0, R2, R4, RZ ;  /* 0x0000000402027210 */ /* 0x002fc80007f1e0ff */
[----:B--2---:R-:W-:-:S05]  /*b040*/  IADD3.X R3, RZ, R3, RZ, P0, !PT ;  /* 0x00000003ff037210 */ /* 0x004fca00007fe4ff */
        /* <DEDUP_REMOVED lines=18> */
.L_x_10132:
[----:B------:R-:W-:Y:S02]  /*b170*/  LOP3.LUT P6, RZ, R16, 0x4, RZ, 0xc0, !PT ;  /* 0x0000000410ff7812 */ /* 0x000fe400078cc0ff */
[----:B--2---:R-:W-:-:S04]  /*b180*/  IADD3 R2, P0, R2, R4, RZ ;  /* 0x0000000402027210 */ /* 0x004fc80007f1e0ff */
[----:B------:R-:W-:Y:S02]  /*b190*/  IADD3.X R3, RZ, R27, RZ, P0, !PT ;  /* 0x0000001bff037210 */ /* 0x000fe400007fe4ff */
        /* <DEDUP_REMOVED lines=8> */
.L_x_10069:
[----:B------:R-:W-:Y:S02]  /*b220*/  PLOP3.LUT P4, PT, P4, P0, PT, 0xa2, 0x0 ;  /* 0x000000000000781c */ /* 0x000fe40002781472 */
[----:B------:R-:W-:-:S08]  /*b230*/  @P0 R2UR P4, UR4, R7 ;  /* 0x00000000070402ca */ /* 0x000fd00000080000 */
[----:B------:R-:W-:-:S05]  /*b240*/  @P0 PLOP3.LUT P0, PT, P4, PT, PT, 0x80, 0x0 ;  /* 0x000000000000081c */ /* 0x000fca000270f070 */
[----:B------:R-:W-:Y:S01]  /*b250*/  @!P4 SYNCS.ARRIVE.TRANS64.RED.A0T1 RZ, [UR4+0x2d830], RZ ;  /* 0x02d830ffffffc9a7 */ /* 0x000fe20008200404 */
[----:B------:R-:W-:Y:S07]  /*b260*/  @!P4 ARRIVES.LDGSTSBAR.64.TRANSCNT [UR4+0x2d830] ;  /* 0x02d83000ff00c9b0 */ /* 0x000fee0008000a84 */
[----:B------:R-:W-:Y:S05]  /*b270*/  @P0 BRA.U.ANY `(.L_x_10069) ;  /* 0xfffffffd00e80947 */ /* 0x000fea000393ffff */
[----:B------:R-:W-:Y:S01]  /*b280*/  NOP ;  /* 0x0000000000007918 */ /* 0x000fe20000000000 */
[----:B------:R-:W-:-:S06]  /*b290*/  ULOP3.LUT UR5, UR38, 0x2, URZ, 0xfc, !UPT ;  /* 0x0000000226057892 */ /* 0x000fcc000f8efc3f */
[----:B-1----:R-:W-:-:S05]  /*b2a0*/  IMAD.U32 R2, RZ, RZ, UR5 ;  /* 0x00000005ff027e24 */ /* 0x002fca000f8e00ff */
[----:B------:R-:W-:-:S13]  /*b2b0*/  ISETP.NE.AND P5, PT, R2, 0x3, PT ;  /* 0x000000030200780c */ /* 0x000fda0003fa5270 */
[----:B------:R-:W-:Y:S05]  /*b2c0*/  @!P5 BRA `(.L_x_10070) ;  /* 0x000000000004d947 */ /* 0x000fea0003800000 */
[----:B------:R-:W-:Y:S01]  /*b2d0*/  BPT.TRAP 0x1 ;  /* 0x000000040000795c */ /* 0x000fe20000300000 */
.L_x_10070:
[----:B------:R1:W-:Y:S01]  /*b2e0*/  SYNCS.ARRIVE.TRANS64.A1T0 RZ, [R7+URZ+0x2d830], RZ ;  /* 0x02d830ff07ff79a7 */ /* 0x0003e2000810003f */
[----:B------:R-:W-:Y:S05]  /*b2f0*/  @!P5 BRA `(.L_x_10071) ;  /* 0x000000000004d947 */ /* 0x000fea0003800000 */
[----:B------:R-:W-:Y:S01]  /*b300*/  BPT.TRAP 0x1 ;  /* 0x000000040000795c */ /* 0x000fe20000300000 */
.L_x_10071:
[----:B------:R-:W-:Y:S01]  /*b310*/  SHF.L.U32 R2, R22, 0x1f, RZ ;  /* 0x0000001f16027819 */ /* 0x000fe200000006ff */
[----:B------:R-:W-:Y:S01]  /*b320*/  BSSY B1, `(.L_x_10072) ;  /* 0x0000004000017945 */ /* 0x000fe20003800000 */
[----:B-1----:R-:W-:-:S04]  /*b330*/  LEA R7, R20, UR45, 0x3 ;  /* 0x0000002d14077c11 */ /* 0x002fc8000f8e18ff */
[----:B------:R-:W1:Y:S02]  /*b340*/  SYNCS.PHASECHK.TRANS64.TRYWAIT P0, [R7+URZ+0x2d860], R2 ;  /* 0x02d86002070075a7 */ /* 0x000e64000800017f */
[----:B-1----:R-:W-:Y:S05]  /*b350*/  @!P0 BRA `(.L_x_10073) ;  /* 0x0000002400448947 */ /* 0x002fea0003800000 */
.L_x_10133:
[----:B------:R-:W-:Y:S05]  /*b360*/  BSYNC B1 ;  /* 0x0000000000017941 */ /* 0x000fea0003800000 */
.L_x_10072:
[----:B------:R-:W-:Y:S01]  /*b370*/  UMOV UR4, 0xffffffff ;  /* 0xffffffff00047882 */ /* 0x000fe20000000000 */
[----:B0-----:R-:W-:Y:S02]  /*b380*/  IMAD R8, R20, 0x3000, R28 ;  /* 0x0000300014087824 */ /* 0x001fe400078e021c */
[----:B------:R-:W-:Y:S05]  /*b390*/  BRA.DIV UR4, `(.L_x_10074) ;  /* 0x0000002604487947 */ /* 0x000fea000b800000 */
[----:B------:R-:W1:Y:S01]  /*b3a0*/  SHFL.IDX PT, R14, R17, RZ, 0x1c1f ;  /* 0x001c1fff110e7589 */ /* 0x000e6200000e0000 */
[----:B------:R-:W-:-:S03]  /*b3b0*/  LEA R8, R8, UR45, 0x1 ;  /* 0x0000002d08087c11 */ /* 0x000fc6000f8e08ff */
[----:B------:R-:W0:Y:S01]  /*b3c0*/  SHFL.IDX PT, R3, R18, RZ, 0x1c1f ;  /* 0x001c1fff12037589 */ /* 0x000e2200000e0000 */
[----:B-1----:R-:W-:-:S03]  /*b3d0*/  IADD3 R2, P0, R14, R4, RZ ;  /* 0x000000040e027210 */ /* 0x002fc60007f1e0ff */
[----:B------:R-:W1:Y:S02]  /*b3e0*/  SHFL.IDX PT, R14, R17, 0x1, 0x1c1f ;  /* 0x003c1f00110e7f89 */ /* 0x000e6400000e0000 */
[----:B0-----:R-:W-:Y:S01]  /*b3f0*/  IMAD.X R3, RZ, RZ, R3, P0 ;  /* 0x000000ffff037224 */ /* 0x001fe200000e0603 */
[----:B------:R-:W-:-:S13]  /*b400*/  ISETP.LT.OR P0, PT, R0, 0x1, P3 ;  /* 0x000000010000780c */ /* 0x000fda0001f01670 */
[----:B------:R-:W-:Y:S01]  /*b410*/  LDGSTS.E.BYPASS.LTC128B.128 [R8+0x400], desc[UR36][R2.64], !P0 ;  /* 0x0040000002087fae */ /* 0x000fe2000c101d64 */
[----:B------:R-:W-:-:S13]  /*b420*/  ISETP.LT.OR P0, PT, R0, 0x1, P2 ;  /* 0x000000010000780c */ /* 0x000fda0001701670 */
[----:B------:R-:W-:Y:S01]  /*b430*/  LDGSTS.E.BYPASS.LTC128B.128 [R8+0x2400], desc[UR36][R2.64+0x40], !P0 ;  /* 0x0240004002087fae */ /* 0x000fe2000c101d64 */
[----:B------:R-:W-:-:S13]  /*b440*/  ISETP.LT.OR P0, PT, R0, 0x1, P1 ;  /* 0x000000010000780c */ /* 0x000fda0000f01670 */
[----:B------:R0:W-:Y:S04]  /*b450*/  LDGSTS.E.BYPASS.LTC128B.128 [R8+0x4400], desc[UR36][R2.64+0x80], !P0 ;  /* 0x0440008002087fae */ /* 0x0001e8000c101d64 */
[----:B0-----:R-:W0:Y:S01]  /*b460*/  SHFL.IDX PT, R3, R18, 0x1, 0x1c1f ;  /* 0x003c1f0012037f89 */ /* 0x001e2200000e0000 */
[----:B-1----:R-:W-:-:S03]  /*b470*/  IADD3 R2, P0, R14, R4, RZ ;  /* 0x000000040e027210 */ /* 0x002fc60007f1e0ff */
[----:B------:R-:W1:Y:S01]  /*b480*/  SHFL.IDX PT, R14, R17, 0x2, 0x1c1f ;  /* 0x005c1f00110e7f89 */ /* 0x000e6200000e0000 */
[----:B0-----:R-:W-:Y:S02]  /*b490*/  IADD3.X R3, RZ, R3, RZ, P0, !PT ;  /* 0x00000003ff037210 */ /* 0x001fe400007fe4ff */
        /* <DEDUP_REMOVED lines=8> */
[----:B------:R-:W1:Y:S04]  /*b520*/  SHFL.IDX PT, R18, R18, 0x3, 0x1c1f ;  /* 0x007c1f0012127f89 */ /* 0x000e6800000e0000 */
[----:B------:R2:W3:Y:S01]  /*b530*/  SHFL.IDX PT, R14, R17, 0x3, 0x1c1f ;  /* 0x007c1f00110e7f89 */ /* 0x0004e200000e0000 */
[----:B0-----:R-:W-:Y:S01]  /*b540*/  IMAD.X R3, RZ, RZ, R3, P0 ;  /* 0x000000ffff037224 */ /* 0x001fe200000e0603 */
[----:B------:R-:W-:-:S13]  /*b550*/  ISETP.LT.OR P0, PT, R0, 0x41, P3 ;  /* 0x000000410000780c */ /* 0x000fda0001f01670 */
[----:B------:R2:W-:Y:S01]  /*b560*/  LDGSTS.E.BYPASS.LTC128B.128 [R8+0x1400], desc[UR36][R2.64], !P0 ;  /* 0x0140000002087fae */ /* 0x0005e2000c101d64 */
[----:B------:R-:W-:-:S13]  /*b570*/  ISETP.LT.OR P0, PT, R0, 0x41, P2 ;  /* 0x000000410000780c */ /* 0x000fda0001701670 */
[----:B------:R2:W-:Y:S01]  /*b580*/  LDGSTS.E.BYPASS.LTC128B.128 [R8+0x3400], desc[UR36][R2.64+0x40], !P0 ;  /* 0x0340004002087fae */ /* 0x0005e2000c101d64 */
[----:B------:R-:W-:-:S13]  /*b590*/  ISETP.LT.OR P0, PT, R0, 0x41, P1 ;  /* 0x000000410000780c */ /* 0x000fda0000f01670 */
[----:B-1-3--:R2:W-:Y:S02]  /*b5a0*/  LDGSTS.E.BYPASS.LTC128B.128 [R8+0x5400], desc[UR36][R2.64+0x80], !P0 ;  /* 0x0540008002087fae */ /* 0x00a5e4000c101d64 */
.L_x_10143:
[----:B0-2---:R-:W-:Y:S01]  /*b5b0*/  IADD3 R2, P0, R14, R4, RZ ;  /* 0x000000040e027210 */ /* 0x005fe20007f1e0ff */
        /* <DEDUP_REMOVED lines=21> */
[----:B------:R-:W-:-:S07]  /*b710*/  IMAD.IADD R19, R3, 0x1, R25 ;  /* 0x0000000103137824 */ /* 0x000fce00078e0219 */
.L_x_10075:
        /* <DEDUP_REMOVED lines=8> */
[----:B------:R-:W-:-:S05]  /*b7a0*/  IMAD.U32 R4, RZ, RZ, UR5 ;  /* 0x00000005ff047e24 */ /* 0x000fca000f8e00ff */
[----:B------:R-:W-:-:S13]  /*b7b0*/  ISETP.NE.AND P5, PT, R4, 0x3, PT ;  /* 0x000000030400780c */ /* 0x000fda0003fa5270 */
[----:B------:R-:W-:Y:S05]  /*b7c0*/  @!P5 BRA `(.L_x_10076) ;  /* 0x000000000004d947 */ /* 0x000fea0003800000 */
[----:B------:R-:W-:Y:S01]  /*b7d0*/  BPT.TRAP 0x1 ;  /* 0x000000040000795c */ /* 0x000fe20000300000 */
.L_x_10076:
        /* <DEDUP_REMOVED lines=11> */
[----:B------:R-:W-:Y:S02]  /*b890*/  IMAD.MOV.U32 R20, RZ, RZ, R21 ;  /* 0x000000ffff147224 */ /* 0x000fe400078e0015 */
[----:B------:R-:W-:Y:S01]  /*b8a0*/  ULDC.64 UR6, c[0x0][0x318] ;  /* 0x0000c60000067ab9 */ /* 0x000fe20000000a00 */
[----:B------:R-:W-:Y:S01]  /*b8b0*/  UIMAD UR4, UR42, UR5, UR4 ;  /* 0x000000052a0472a4 */ /* 0x000fe2000f8e0204 */
[----:B------:R-:W-:-:S05]  /*b8c0*/  LEA R17, P0, R18, UR6, 0x1 ;  /* 0x0000000612117c11 */ /* 0x000fca000f8008ff */
[----:B------:R-:W-:-:S05]  /*b8d0*/  VIADD R3, R19, UR4 ;  /* 0x0000000413037c36 */ /* 0x000fca0008000000 */
[----:B------:R-:W-:Y:S02]  /*b8e0*/  LEA.HI.X R18, R18, UR7, R3, 0x1, P0 ;  /* 0x0000000712127c11 */ /* 0x000fe400080f0c03 */
[----:B------:R-:W-:-:S13]  /*b8f0*/  ISETP.GT.AND P0, PT, R26, UR48, PT ;  /* 0x000000301a007c0c */ /* 0x000fda000bf04270 */
[----:B0-----:R-:W-:Y:S05]  /*b900*/  @P0 BRA `(.L_x_10077) ;  /* 0xfffffff0009c0947 */ /* 0x001fea000383ffff */
[----:B------:R-:W-:Y:S05]  /*b910*/  BSYNC B0 ;  /* 0x0000000000007941 */ /* 0x000fea0003800000 */
.L_x_10064:
[----:B------:R-:W-:-:S06]  /*b920*/  ULOP3.LUT UR4, UR38, 0x2, URZ, 0xfc, !UPT ;  /* 0x0000000226047892 */ /* 0x000fcc000f8efc3f */
[----:B0-----:R-:W-:-:S05]  /*b930*/  IMAD.U32 R0, RZ, RZ, UR4 ;  /* 0x00000004ff007e24 */ /* 0x001fca000f8e00ff */
[----:B------:R-:W-:-:S13]  /*b940*/  ISETP.NE.AND P0, PT, R0, 0x3, PT ;  /* 0x000000030000780c */ /* 0x000fda0003f05270 */
[----:B------:R-:W-:Y:S05]  /*b950*/  @!P0 BRA `(.L_x_10078) ;  /* 0x0000000000048947 */ /* 0x000fea0003800000 */
[----:B------:R-:W-:Y:S01]  /*b960*/  BPT.TRAP 0x1 ;  /* 0x000000040000795c */ /* 0x000fe20000300000 */
.L_x_10078:
[C---:B------:R-:W-:Y:S01]  /*b970*/  LEA R0, R21.reuse, UR45, 0x3 ;  /* 0x0000002d15007c11 */ /* 0x040fe2000f8e18ff */
        /* <DEDUP_REMOVED lines=11> */
.L_x_10144:
[----:B------:R-:W-:Y:S05]  /*ba30*/  BSYNC B0 ;  /* 0x0000000000007941 */ /* 0x000fea0003800000 */
.L_x_10079:
[----:B------:R-:W1:Y:S01]  /*ba40*/  S2R R9, SR_TID.X ;  /* 0x0000000000097919 */ /* 0x000e620000002100 */
[----:B------:R-:W-:Y:S01]  /*ba50*/  UMOV UR4, 0xffffffff ;  /* 0xffffffff00047882 */ /* 0x000fe20000000000 */
[----:B-1----:R-:W-:-:S05]  /*ba60*/  IMAD.SHL.U32 R9, R9, 0x8, RZ ;  /* 0x0000000809097824 */ /* 0x002fca00078e00ff */
[----:B------:R-:W-:Y:S01]  /*ba70*/  LOP3.LUT R9, R9, 0x18, RZ, 0xc0, !PT ;  /* 0x0000001809097812 */ /* 0x000fe200078ec0ff */
[----:B------:R-:W-:Y:S06]  /*ba80*/  BRA.DIV UR4, `(.L_x_10081) ;  /* 0x0000002204f47947 */ /* 0x000fec000b800000 */
[----:B------:R-:W1:Y:S01]  /*ba90*/  S2R R7, SR_TID.X ;  /* 0x0000000000077919 */ /* 0x000e620000002100 */
[----:B------:R-:W-:Y:S01]  /*baa0*/  ULDC UR4, c[0x0][0x2f4] ;  /* 0x0000bd0000047ab9 */ /* 0x000fe20000000800 */
[----:B------:R-:W-:Y:S01]  /*bab0*/  LEA R4, R4, UR45, 0x1 ;  /* 0x0000002d04047c11 */ /* 0x000fe2000f8e08ff */
[----:B0-----:R-:W-:Y:S01]  /*bac0*/  SHFL.IDX PT, R3, R18, RZ, 0x1c1f ;  /* 0x001c1fff12037589 */ /* 0x001fe200000e0000 */
[----:B------:R-:W-:-:S03]  /*bad0*/  ISETP.GE.AND P2, PT, R9, UR4, PT ;  /* 0x0000000409007c0c */ /* 0x000fc6000bf46270 */
[----:B------:R-:W0:Y:S01]  /*bae0*/  SHFL.IDX PT, R2, R17, RZ, 0x1c1f ;  /* 0x001c1fff11027589 */ /* 0x000e2200000e0000 */
[----:B------:R-:W-:-:S03]  /*baf0*/  ISETP.LT.OR P3, PT, R5, 0x1, P2 ;  /* 0x000000010500780c */ /* 0x000fc60001761670 */
[----:B------:R-:W-:Y:S04]  /*bb00*/  SHFL.IDX PT, R6, R18, 0x1, 0x1c1f ;  /* 0x003c1f0012067f89 */ /* 0x000fe800000e0000 */
[----:B------:R-:W2:Y:S01]  /*bb10*/  SHFL.IDX PT, R14, R17, 0x1, 0x1c1f ;  /* 0x003c1f00110e7f89 */ /* 0x000ea200000e0000 */
[----:B-1----:R-:W-:Y:S01]  /*bb20*/  SHF.L.U32 R7, R7, 0x3, RZ ;  /* 0x0000000307077819 */ /* 0x002fe200000006ff */
[----:B0-----:R-:W-:-:S03]  /*bb30*/  IMAD.WIDE.U32 R2, R9, 0x2, R2 ;  /* 0x0000000209027825 */ /* 0x001fc600078e0002 */
[----:B------:R-:W-:Y:S02]  /*bb40*/  LOP3.LUT R7, R7, 0x18, RZ, 0xc0, !PT ;  /* 0x0000001807077812 */ /* 0x000fe400078ec0ff */
[----:B------:R-:W-:Y:S01]  /*bb50*/  LDGSTS.E.BYPASS.LTC128B.128 [R4+0x400], desc[UR36][R2.64], !P3 ;  /* 0x0040000002047fae */ /* 0x000fe2000d901d64 */
[----:B------:R-:W-:Y:S02]  /*bb60*/  ISETP.LT.OR P3, PT, R5, 0x21, P2 ;  /* 0x000000210500780c */ /* 0x000fe40001761670 */
[C---:B------:R-:W-:Y:S02]  /*bb70*/  LOP3.LUT R8, R7.reuse, 0x20, RZ, 0xfc, !PT ;  /* 0x0000002007087812 */ /* 0x040fe400078efcff */
[----:B------:R-:W-:Y:S02]  /*bb80*/  LOP3.LUT R7, R7, 0x40, RZ, 0xfc, !PT ;  /* 0x0000004007077812 */ /* 0x000fe400078efcff */
[----:B------:R-:W-:Y:S02]  /*bb90*/  ISETP.GE.AND P1, PT, R8, UR4, PT ;  /* 0x0000000408007c0c */ /* 0x000fe4000bf26270 */
[----:B------:R-:W-:Y:S01]  /*bba0*/  ISETP.GE.AND P0, PT, R7, UR4, PT ;  /* 0x0000000407007c0c */ /* 0x000fe2000bf06270 */
[----:B------:R-:W0:Y:S01]  /*bbb0*/  SHFL.IDX PT, R8, R17, 0x2, 0x1c1f ;  /* 0x005c1f0011087f89 */ /* 0x000e2200000e0000 */
[----:B------:R-:W-:-:S02]  /*bbc0*/  ISETP.LT.OR P4, PT, R5, 0x1, P1 ;  /* 0x000000010500780c */ /* 0x000fc40000f81670 */
[C---:B------:R-:W-:Y:S01]  /*bbd0*/  ISETP.LT.OR P5, PT, R5.reuse, 0x1, P0 ;  /* 0x000000010500780c */ /* 0x040fe200007a1670 */
[----:B------:R-:W1:Y:S04]  /*bbe0*/  SHFL.IDX PT, R7, R18, 0x2, 0x1c1f ;  /* 0x005c1f0012077f89 */ /* 0x000e6800000e0000 */
[----:B------:R-:W3:Y:S06]  /*bbf0*/  SHFL.IDX PT, R18, R18, 0x3, 0x1c1f ;  /* 0x007c1f0012127f89 */ /* 0x000eec00000e0000 */
[----:B------:R-:W-:Y:S01]  /*bc00*/  LDGSTS.E.BYPASS.LTC128B.128 [R4+0x2400], desc[UR36][R2.64+0x40], !P4 ;  /* 0x0240004002047fae */ /* 0x000fe2000e101d64 */
[----:B------:R-:W-:-:S03]  /*bc10*/  ISETP.LT.OR P4, PT, R5, 0x21, P1 ;  /* 0x000000210500780c */ /* 0x000fc60000f81670 */
[----:B------:R2:W-:Y:S01]  /*bc20*/  LDGSTS.E.BYPASS.LTC128B.128 [R4+0x4400], desc[UR36][R2.64+0x80], !P5 ;  /* 0x0440008002047fae */ /* 0x0005e2000e901d64 */
[----:B------:R-:W-:Y:S01]  /*bc30*/  ISETP.LT.OR P5, PT, R5, 0x21, P0 ;  /* 0x000000210500780c */ /* 0x000fe200007a1670 */
[----:B--2---:R-:W-:Y:S02]  /*bc40*/  IMAD.MOV.U32 R2, RZ, RZ, R14 ;  /* 0x000000ffff027224 */ /* 0x004fe400078e000e */
[----:B------:R-:W-:Y:S01]  /*bc50*/  IMAD.MOV.U32 R3, RZ, RZ, R6 ;  /* 0x000000ffff037224 */ /* 0x000fe200078e0006 */
        /* <DEDUP_REMOVED lines=9> */
[----:B0-----:R-:W-:Y:S01]  /*bcf0*/  MOV R2, R8 ;  /* 0x0000000800027202 */ /* 0x001fe20000000f00 */
[----:B-1----:R-:W-:-:S04]  /*bd00*/  IMAD.MOV.U32 R3, RZ, RZ, R7 ;  /* 0x000000ffff037224 */ /* 0x002fc800078e0007 */
[----:B------:R-:W-:-:S05]  /*bd10*/  IMAD.WIDE.U32 R2, R9, 0x2, R2 ;  /* 0x0000000209027825 */ /* 0x000fca00078e0002 */
[----:B------:R2:W-:Y:S04]  /*bd20*/  LDGSTS.E.BYPASS.LTC128B.128 [R4+0x1400], desc[UR36][R2.64], !P3 ;  /* 0x0140000002047fae */ /* 0x0005e8000d901d64 */
[----:B------:R2:W-:Y:S04]  /*bd30*/  LDGSTS.E.BYPASS.LTC128B.128 [R4+0x3400], desc[UR36][R2.64+0x40], !P4 ;  /* 0x0340004002047fae */ /* 0x0005e8000e101d64 */
[----:B---34-:R2:W-:Y:S02]  /*bd40*/  LDGSTS.E.BYPASS.LTC128B.128 [R4+0x5400], desc[UR36][R2.64+0x80], !P5 ;  /* 0x0540008002047fae */ /* 0x0185e4000e901d64 */
.L_x_10154:
[C---:B------:R-:W-:Y:S01]  /*bd50*/  ISETP.LT.OR P2, PT, R5.reuse, 0x61, P2 ;  /* 0x000000610500780c */ /* 0x040fe20001741670 */
[----:B--2---:R-:W-:Y:S01]  /*bd60*/  IMAD.MOV.U32 R3, RZ, RZ, R18 ;  /* 0x000000ffff037224 */ /* 0x004fe200078e0012 */
        /* <DEDUP_REMOVED lines=12> */
.L_x_10082:
        /* <DEDUP_REMOVED lines=8> */
[----:B0-----:R-:W-:-:S05]  /*beb0*/  IMAD.U32 R2, RZ, RZ, UR5 ;  /* 0x00000005ff027e24 */ /* 0x001fca000f8e00ff */
[----:B------:R-:W-:-:S13]  /*bec0*/  ISETP.NE.AND P2, PT, R2, 0x3, PT ;  /* 0x000000030200780c */ /* 0x000fda0003f45270 */
[----:B------:R-:W-:Y:S05]  /*bed0*/  @!P2 BRA `(.L_x_10083) ;  /* 0x000000000004a947 */ /* 0x000fea0003800000 */
[----:B------:R-:W-:Y:S01]  /*bee0*/  BPT.TRAP 0x1 ;  /* 0x000000040000795c */ /* 0x000fe20000300000 */
.L_x_10083:
[----:B------:R-:W-:Y:S01]  /*bef0*/  IADD3 R2, R21, 0x1, RZ ;  /* 0x0000000115027810 */ /* 0x000fe20007ffe0ff */
[----:B------:R0:W-:Y:S03]  /*bf00*/  SYNCS.ARRIVE.TRANS64.A1T0 RZ, [R0+URZ+0x2d850], RZ ;  /* 0x02d850ff00ff79a7 */ /* 0x0001e6000810003f */
[----:B------:R-:W-:-:S04]  /*bf10*/  ISETP.NE.AND P0, PT, R2, 0x2, PT ;  /* 0x000000020200780c */ /* 0x000fc80003f05270 */
[----:B------:R-:W-:Y:S02]  /*bf20*/  SEL R3, RZ, 0x1, P0 ;  /* 0x00000001ff037807 */ /* 0x000fe40000000000 */
[----:B------:R-:W-:Y:S02]  /*bf30*/  SEL R2, R2, RZ, P0 ;  /* 0x000000ff02027207 */ /* 0x000fe40000000000 */
[----:B0-----:R-:W-:-:S07]  /*bf40*/  LOP3.LUT R0, R24, R3, RZ, 0x3c, !PT ;  /* 0x0000000318007212 */ /* 0x001fce00078e3cff */
.L_x_10049:
[----:B------:R-:W0:Y:S01]  /*bf50*/  S2R R4, SR_CgaCtaId ;  /* 0x0000000000047919 */ /* 0x000e220000008800 */
[----:B------:R-:W-:Y:S02]  /*bf60*/  MOV R3, 0x400 ;  /* 0x0000040000037802 */ /* 0x000fe40000000f00 */
[----:B------:R-:W-:Y:S02]  /*bf70*/  SHF.L.U32 R6, R6, 0x1f, RZ ;  /* 0x0000001f06067819 */ /* 0x000fe400000006ff */
[----:B0-----:R-:W-:-:S04]  /*bf80*/  LEA R7, R4, R3, 0x18 ;  /* 0x0000000304077211 */ /* 0x001fc800078ec0ff */
[----:B------:R-:W0:Y:S02]  /*bf90*/  SYNCS.PHASECHK.TRANS64.TRYWAIT P0, [R7+URZ+0x2d820], R6 ;  /* 0x02d82006070075a7 */ /* 0x000e24000800017f */
[----:B0-----:R-:W-:Y:S05]  /*bfa0*/  @!P0 BRA `(.L_x_10084) ;  /* 0x0000002400288947 */ /* 0x001fea0003800000 */
.L_x_10155:
[----:B------:R-:W-:-:S03]  /*bfb0*/  UMOV UR4, 0xffffffff ;  /* 0xffffffff00047882 */ /* 0x000fc60000000000 */
[----:B------:R-:W-:Y:S05]  /*bfc0*/  BRA.DIV UR4, `(.L_x_10085) ;  /* 0x0000002604347947 */ /* 0x000fea000b800000 */
[----:B------:R-:W1:Y:S02]  /*bfd0*/  S2R R3, SR_TID.X ;  /* 0x0000000000037919 */ /* 0x000e640000002100 */
[----:B-1----:R-:W-:-:S04]  /*bfe0*/  SHF.R.U32.HI R3, RZ, 0x5, R3 ;  /* 0x00000005ff037819 */ /* 0x002fc80000011603 */
[----:B------:R-:W-:-:S05]  /*bff0*/  LOP3.LUT R3, R3, 0x3, RZ, 0xc0, !PT ;  /* 0x0000000303037812 */ /* 0x000fca00078ec0ff */
[----:B------:R1:W2:Y:S02]  /*c000*/  SHFL.IDX PT, R14, R3, RZ, 0x1f ;  /* 0x00001fff030e7589 */ /* 0x0002a400000e0000 */
.L_x_10158:
[----:B--2---:R-:W-:-:S13]  /*c010*/  ISETP.NE.AND P0, PT, R14, RZ, PT ;  /* 0x000000ff0e00720c */ /* 0x004fda0003f05270 */
[----:B------:R-:W-:Y:S05]  /*c020*/  @P0 BRA `(.L_x_10017) ;  /* 0x0000000000880947 */ /* 0x000fea0003800000 */
[----:B------:R-:W-:-:S03]  /*c030*/  UMOV UR4, 0xffffffff ;  /* 0xffffffff00047882 */ /* 0x000fc60000000000 */
[----:B------:R-:W-:Y:S05]  /*c040*/  BRA.DIV UR4, `(.L_x_10086) ;  /* 0x0000002604487947 */ /* 0x000fea000b800000 */
[----:B------:R-:W-:-:S13]  /*c050*/  ELECT P6, URZ, PT ;  /* 0x00000000003f782f */ /* 0x000fda00038c0000 */
.L_x_10161:
[----:B------:R-:W-:Y:S05]  /*c060*/  @!P6 BRA `(.L_x_10017) ;  /* 0x000000000078e947 */ /* 0x000fea0003800000 */
[----:B------:R-:W-:-:S06]  /*c070*/  ULOP3.LUT UR4, UR38, 0x2, URZ, 0xfc, !UPT ;  /* 0x0000000226047892 */ /* 0x000fcc000f8efc3f */
[----:B-1----:R-:W-:-:S05]  /*c080*/  IMAD.U32 R3, RZ, RZ, UR4 ;  /* 0x00000004ff037e24 */ /* 0x002fca000f8e00ff */
[----:B------:R-:W-:-:S13]  /*c090*/  ISETP.NE.AND P0, PT, R3, 0x3, PT ;  /* 0x000000030300780c */ /* 0x000fda0003f05270 */
[----:B------:R-:W-:Y:S05]  /*c0a0*/  @!P0 BRA `(.L_x_10087) ;  /* 0x0000000000048947 */ /* 0x000fea0003800000 */
[----:B------:R-:W-:Y:S01]  /*c0b0*/  BPT.TRAP 0x1 ;  /* 0x000000040000795c */ /* 0x000fe20000300000 */
.L_x_10087:
[----:B------:R-:W-:Y:S01]  /*c0c0*/  IMAD R5, R2, 0x8, R7 ;  /* 0x0000000802057824 */ /* 0x000fe200078e0207 */
[----:B------:R-:W-:Y:S02]  /*c0d0*/  SHF.L.U32 R4, R0, 0x1f, RZ ;  /* 0x0000001f00047819 */ /* 0x000fe400000006ff */
[----:B------:R-:W-:Y:S02]  /*c0e0*/  IADD3 R2, R2, 0x1, RZ ;  /* 0x0000000102027810 */ /* 0x000fe40007ffe0ff */
[----:B------:R-:W1:Y:S02]  /*c0f0*/  SYNCS.PHASECHK.TRANS64.TRYWAIT P1, [R5+URZ+0x2d840], R4 ;  /* 0x02d84004050075a7 */ /* 0x000e64000802017f */
[----:B------:R-:W-:-:S04]  /*c100*/  ISETP.NE.AND P2, PT, R2, 0x2, PT ;  /* 0x000000020200780c */ /* 0x000fc80003f45270 */
[----:B------:R-:W-:Y:S01]  /*c110*/  SEL R3, RZ, 0x1, P2 ;  /* 0x00000001ff037807 */ /* 0x000fe20001000000 */
[----:B-1----:R-:W-:Y:S08]  /*c120*/  @!P1 BRA `(.L_x_10088) ;  /* 0x0000002400309947 */ /* 0x002ff00003800000 */
.L_x_10162:
[----:B------:R-:W-:Y:S02]  /*c130*/  SEL R2, R2, RZ, P2 ;  /* 0x000000ff02027207 */ /* 0x000fe40001000000 */
[----:B------:R-:W-:Y:S01]  /*c140*/  LOP3.LUT R0, R0, R3, RZ, 0x3c, !PT ;  /* 0x0000000300007212 */ /* 0x000fe200078e3cff */
[----:B------:R-:W-:Y:S06]  /*c150*/  @!P0 BRA `(.L_x_10089) ;  /* 0x0000000000048947 */ /* 0x000fec0003800000 */
[----:B------:R-:W-:Y:S01]  /*c160*/  BPT.TRAP 0x1 ;  /* 0x000000040000795c */ /* 0x000fe20000300000 */
.L_x_10089:
[----:B------:R-:W-:Y:S01]  /*c170*/  IMAD R3, R2, 0x8, R7 ;  /* 0x0000000802037824 */ /* 0x000fe200078e0207 */
[----:B------:R-:W-:-:S04]  /*c180*/  SHF.L.U32 R0, R0, 0x1f, RZ ;  /* 0x0000001f00007819 */ /* 0x000fc800000006ff */
[----:B------:R-:W2:Y:S02]  /*c190*/  SYNCS.PHASECHK.TRANS64.TRYWAIT P1, [R3+URZ+0x2d840], R0 ;  /* 0x02d84000030075a7 */ /* 0x000ea4000802017f */
[----:B--2---:R-:W-:Y:S05]  /*c1a0*/  @!P1 BRA `(.L_x_10090) ;  /* 0x0000002400249947 */ /* 0x004fea0003800000 */
.L_x_10163:
[----:B------:R-:W-:Y:S05]  /*c1b0*/  @!P0 BRA `(.L_x_10091) ;  /* 0x0000000000048947 */ /* 0x000fea0003800000 */
[----:B------:R-:W-:Y:S01]  /*c1c0*/  BPT.TRAP 0x1 ;  /* 0x000000040000795c */ /* 0x000fe20000300000 */
.L_x_10091:
[----:B------:R-:W3:Y:S02]  /*c1d0*/  SYNCS.PHASECHK.TRANS64.TRYWAIT P1, [R5+URZ+0x2d860], R4 ;  /* 0x02d86004050075a7 */ /* 0x000ee4000802017f */
[----:B---3--:R-:W-:Y:S05]  /*c1e0*/  @!P1 BRA `(.L_x_10092) ;  /* 0x0000002400289947 */ /* 0x008fea0003800000 */
.L_x_10164:
[----:B------:R-:W-:Y:S05]  /*c1f0*/  @!P0 BRA `(.L_x_10093) ;  /* 0x0000000000048947 */ /* 0x000fea0003800000 */
[----:B------:R-:W-:Y:S01]  /*c200*/  BPT.TRAP 0x1 ;  /* 0x000000040000795c */ /* 0x000fe20000300000 */
.L_x_10093:
[----:B----4-:R4:W0:Y:S02]  /*c210*/  SYNCS.PHASECHK.TRANS64.TRYWAIT P0, [R3+URZ+0x2d860], R0 ;  /* 0x02d86000030075a7 */ /* 0x010824000800017f */
[----:B0-----:R-:W-:Y:S05]  /*c220*/  @!P0 NANOSLEEP.SYNCS 0x989680 ;  /* 0x009896800000895d */ /* 0x001fea0003900000 */
[----:B------:R-:W0:Y:S02]  /*c230*/  @!P0 SYNCS.PHASECHK.TRANS64 P0, [R3+URZ+0x2d860], R0 ;  /* 0x02d86000030085a7 */ /* 0x000e24000800007f */
[----:B0-----:R-:W-:Y:S05]  /*c240*/  @!P0 BRA `(.L_x_10093) ;  /* 0xfffffffc00f08947 */ /* 0x001fea000383ffff */
.L_x_10017:
[----:B------:R-:W-:Y:S05]  /*c250*/  BSYNC B6 ;  /* 0x0000000000067941 */ /* 0x000fea0003800000 */
.L_x_10014:
[----:B------:R-:W-:Y:S05]  /*c260*/  EXIT ;  /* 0x000000000000794d */ /* 0x000fea0003800000 */
.L_x_10021:
[----:B0-----:R-:W-:-:S04]  /*c270*/  IMAD.U32 R3, RZ, RZ, UR42 ;  /* 0x0000002aff037e24 */ /* 0x001fc8000f8e00ff */
[----:B------:R0:W1:Y:S03]  /*c280*/  SYNCS.PHASECHK.TRANS64.TRYWAIT P0, [R3+URZ+0x2d800], R0 ;  /* 0x02d80000030075a7 */ /* 0x000066000800017f */
[----:B-1----:R-:W-:Y:S05]  /*c290*/  @!P0 NANOSLEEP.SYNCS 0x989680 ;  /* 0x009896800000895d */ /* 0x002fea0003900000 */
[----:B------:R-:W1:Y:S02]  /*c2a0*/  @!P0 SYNCS.PHASECHK.TRANS64 P0, [R3+URZ+0x2d800], R0 ;  /* 0x02d80000030085a7 */ /* 0x000e64000800007f */
[----:B-1----:R-:W-:Y:S05]  /*c2b0*/  @!P0 BRA `(.L_x_10021) ;  /* 0xfffffffc00ec8947 */ /* 0x002fea000383ffff */
[----:B------:R-:W-:Y:S05]  /*c2c0*/  BRA `(.L_x_10094) ;  /* 0xffffff4c00c07947 */ /* 0x000fea000383ffff */
.L_x_10025:
[----:B0-----:R-:W-:-:S04]  /*c2d0*/  MOV R3, UR42 ;  /* 0x0000002a00037c02 */ /* 0x001fc80008000f00 */
[----:B------:R0:W2:Y:S03]  /*c2e0*/  SYNCS.PHASECHK.TRANS64.TRYWAIT P1, [R3+URZ+0x2d830], R0 ;  /* 0x02d83000030075a7 */ /* 0x0000a6000802017f */
[----:B--2---:R-:W-:Y:S05]  /*c2f0*/  @!P1 NANOSLEEP.SYNCS 0x989680 ;  /* 0x009896800000995d */ /* 0x004fea0003900000 */
[----:B------:R-:W2:Y:S02]  /*c300*/  @!P1 SYNCS.PHASECHK.TRANS64 P1, [R3+URZ+0x2d830], R0 ;  /* 0x02d83000030095a7 */ /* 0x000ea4000802007f */
[----:B--2---:R-:W-:Y:S05]  /*c310*/  @!P1 BRA `(.L_x_10025) ;  /* 0xfffffffc00ec9947 */ /* 0x004fea000383ffff */
[----:B------:R-:W-:Y:S05]  /*c320*/  BRA `(.L_x_10024) ;  /* 0xffffff4c00d47947 */ /* 0x000fea000383ffff */
.L_x_10031:
[----:B-1----:R-:W-:-:S04]  /*c330*/  IMAD.U32 R13, RZ, RZ, UR10 ;  /* 0x0000000aff0d7e24 */ /* 0x002fc8000f8e00ff */
[----:B------:R1:W3:Y:S03]  /*c340*/  SYNCS.PHASECHK.TRANS64.TRYWAIT P1, [R13+URZ+0x2d830], R0 ;  /* 0x02d830000d0075a7 */ /* 0x0002e6000802017f */
[----:B---3--:R-:W-:Y:S05]  /*c350*/  @!P1 NANOSLEEP.SYNCS 0x989680 ;  /* 0x009896800000995d */ /* 0x008fea0003900000 */
[----:B------:R-:W3:Y:S02]  /*c360*/  @!P1 SYNCS.PHASECHK.TRANS64 P1, [R13+URZ+0x2d830], R0 ;  /* 0x02d830000d0095a7 */ /* 0x000ee4000802007f */
[----:B---3--:R-:W-:Y:S05]  /*c370*/  @!P1 BRA `(.L_x_10031) ;  /* 0xfffffffc00ec9947 */ /* 0x008fea000383ffff */
[----:B------:R-:W-:Y:S05]  /*c380*/  BRA `(.L_x_10028) ;  /* 0xffffff7c00587947 */ /* 0x000fea000383ffff */
.L_x_10035:
[----:B-1----:R-:W-:-:S04]  /*c390*/  IMAD.U32 R14, RZ, RZ, UR10 ;  /* 0x0000000aff0e7e24 */ /* 0x002fc8000f8e00ff */
[----:B------:R1:W2:Y:S03]  /*c3a0*/  SYNCS.PHASECHK.TRANS64.TRYWAIT P1, [R14+URZ+0x2d850], R13 ;  /* 0x02d8500d0e0075a7 */ /* 0x0002a6000802017f */
[----:B--2---:R-:W-:Y:S05]  /*c3b0*/  @!P1 NANOSLEEP.SYNCS 0x989680 ;  /* 0x009896800000995d */ /* 0x004fea0003900000 */
[----:B------:R-:W2:Y:S02]  /*c3c0*/  @!P1 SYNCS.PHASECHK.TRANS64 P1, [R14+URZ+0x2d850], R13 ;  /* 0x02d8500d0e0095a7 */ /* 0x000ea4000802007f */
[----:B--2---:R-:W-:Y:S05]  /*c3d0*/  @!P1 BRA `(.L_x_10035) ;  /* 0xfffffffc00ec9947 */ /* 0x004fea000383ffff */
[----:B------:R-:W-:Y:S05]  /*c3e0*/  BRA `(.L_x_10032) ;  /* 0xffffff8000087947 */ /* 0x000fea000383ffff */
.L_x_10042:
[----:B-1----:R-:W-:-:S04]  /*c3f0*/  MOV R3, UR5 ;  /* 0x0000000500037c02 */ /* 0x002fc80008000f00 */
[----:B------:R1:W3:Y:S03]  /*c400*/  SYNCS.PHASECHK.TRANS64.TRYWAIT P1, [R3+URZ+0x2d850], R2 ;  /* 0x02d85002030075a7 */ /* 0x0002e6000802017f */
[----:B---3--:R-:W-:Y:S05]  /*c410*/  @!P1 NANOSLEEP.SYNCS 0x989680 ;  /* 0x009896800000995d */ /* 0x008fea0003900000 */
[----:B------:R-:W3:Y:S02]  /*c420*/  @!P1 SYNCS.PHASECHK.TRANS64 P1, [R3+URZ+0x2d850], R2 ;  /* 0x02d85002030095a7 */ /* 0x000ee4000802007f */
[----:B---3--:R-:W-:Y:S05]  /*c430*/  @!P1 BRA `(.L_x_10042) ;  /* 0xfffffffc00ec9947 */ /* 0x008fea000383ffff */
[----:B------:R-:W-:Y:S05]  /*c440*/  BRA `(.L_x_10041) ;  /* 0xffffffa400407947 */ /* 0x000fea000383ffff */
.L_x_10054:
[----:B------:R-:W-:Y:S01]  /*c450*/  IMAD.MOV.U32 R13, RZ, RZ, R18 ;  /* 0x000000ffff0d7224 */ /* 0x000fe200078e0012 */
[----:B------:R-:W-:Y:S01]  /*c460*/  MOV R11, 0x1f ;  /* 0x0000001f000b7802 */ /* 0x000fe20000000f00 */
[----:B------:R-:W-:Y:S02]  /*c470*/  IMAD.MOV.U32 R12, RZ, RZ, RZ ;  /* 0x000000ffff0c7224 */ /* 0x000fe400078e00ff */
[----:B------:R-:W-:-:S07]  /*c480*/  IMAD.MOV.U32 R15, RZ, RZ, -0x1 ;  /* 0xffffffffff0f7424 */ /* 0x000fce00078e00ff */
[----:B-----5:R-:W-:Y:S05]  /*c490*/  WARPSYNC.COLLECTIVE R15, `(.L_x_10095) ;  /* 0x000000000f087348 */ /* 0x020fea0003c00000 */
[----:B------:R0:W1:Y:S02]  /*c4a0*/  SHFL.IDX P6, R14, R13, R12, R11 ;  /* 0x0000000c0d0e7389 */ /* 0x00006400000c000b */
[----:B01---5:R-:W-:Y:S01]  /*c4b0*/  ENDCOLLECTIVE ;  /* 0x000000000000791b */ /* 0x023fe20003800000 */
.L_x_10095:
[----:B------:R-:W-:Y:S05]  /*c4c0*/  BRA `(.L_x_10096) ;  /* 0xffffffd0002c7947 */ /* 0x000fea000383ffff */
.L_x_10056:
[----:B0-----:R-:W-:-:S04]  /*c4d0*/  IMAD.U32 R2, RZ, RZ, UR45 ;  /* 0x0000002dff027e24 */ /* 0x001fc8000f8e00ff */
[----:B------:R0:W1:Y:S03]  /*c4e0*/  SYNCS.PHASECHK.TRANS64.TRYWAIT P0, [R2+URZ+0x2d840], R9 ;  /* 0x02d84009020075a7 */ /* 0x000066000800017f */
[----:B-1----:R-:W-:Y:S05]  /*c4f0*/  @!P0 NANOSLEEP.SYNCS 0x989680 ;  /* 0x009896800000895d */ /* 0x002fea0003900000 */
[----:B------:R-:W1:Y:S02]  /*c500*/  @!P0 SYNCS.PHASECHK.TRANS64 P0, [R2+URZ+0x2d840], R9 ;  /* 0x02d84009020085a7 */ /* 0x000e64000800007f */
[----:B-1----:R-:W-:Y:S05]  /*c510*/  @!P0 BRA `(.L_x_10056) ;  /* 0xfffffffc00ec8947 */ /* 0x002fea000383ffff */
[----:B------:R-:W-:Y:S05]  /*c520*/  BRA `(.L_x_10097) ;  /* 0xffffffd000ac7947 */ /* 0x000fea000383ffff */
.L_x_10057:
        /* <DEDUP_REMOVED lines=8> */
.L_x_10099:
[----:B------:R-:W-:Y:S05]  /*c5b0*/  BSYNC B0 ;  /* 0x0000000000007941 */ /* 0x000fea0003800000 */
.L_x_10098:
[----:B------:R-:W-:Y:S01]  /*c5c0*/  IMAD.MOV.U32 R13, RZ, RZ, R0 ;  /* 0x000000ffff0d7224 */ /* 0x000fe200078e0000 */
[----:B------:R-:W-:Y:S01]  /*c5d0*/  MOV R12, RZ ;  /* 0x000000ff000c7202 */ /* 0x000fe20000000f00 */
[----:B------:R-:W-:Y:S01]  /*c5e0*/  IMAD.MOV.U32 R11, RZ, RZ, 0x1c1f ;  /* 0x00001c1fff0b7424 */ /* 0x000fe200078e00ff */
[----:B------:R-:W0:Y:S01]  /*c5f0*/  S2R R10, SR_TID.X ;  /* 0x00000000000a7919 */ /* 0x000e220000002100 */
[----:B------:R-:W-:Y:S01]  /*c600*/  IMAD.MOV.U32 R15, RZ, RZ, -0x1 ;  /* 0xffffffffff0f7424 */ /* 0x000fe200078e00ff */
[----:B------:R-:W-:Y:S01]  /*c610*/  @P0 LEA R21, R28, UR45, 0x1 ;  /* 0x0000002d1c150c11 */ /* 0x000fe2000f8e08ff */
[----:B------:R-:W-:-:S07]  /*c620*/  IMAD.MOV.U32 R6, RZ, RZ, R14 ;  /* 0x000000ffff067224 */ /* 0x000fce00078e000e */
[----:B0-----:R-:W-:Y:S05]  /*c630*/  WARPSYNC.COLLECTIVE R15, `(.L_x_10100) ;  /* 0x000000000f087348 */ /* 0x001fea0003c00000 */
[----:B------:R1:W2:Y:S02]  /*c640*/  SHFL.IDX P6, R14, R13, R12, R11 ;  /* 0x0000000c0d0e7389 */ /* 0x0002a400000c000b */
[----:B012---:R-:W-:Y:S01]  /*c650*/  ENDCOLLECTIVE ;  /* 0x000000000000791b */ /* 0x007fe20003800000 */
.L_x_10100:
[----:B------:R-:W-:Y:S01]  /*c660*/  IMAD.MOV.U32 R7, RZ, RZ, R6 ;  /* 0x000000ffff077224 */ /* 0x000fe200078e0006 */
[----:B------:R-:W-:Y:S01]  /*c670*/  MOV R13, R9 ;  /* 0x00000009000d7202 */ /* 0x000fe20000000f00 */
[----:B------:R-:W-:Y:S02]  /*c680*/  IMAD.MOV.U32 R12, RZ, RZ, 0x1 ;  /* 0x00000001ff0c7424 */ /* 0x000fe400078e00ff */
[----:B------:R-:W-:-:S07]  /*c690*/  IMAD.MOV.U32 R6, RZ, RZ, R14 ;  /* 0x000000ffff067224 */ /* 0x000fce00078e000e */
[----:B------:R-:W-:Y:S05]  /*c6a0*/  WARPSYNC.COLLECTIVE R15, `(.L_x_10101) ;  /* 0x000000000f087348 */ /* 0x000fea0003c00000 */
[----:B------:R0:W1:Y:S02]  /*c6b0*/  SHFL.IDX P6, R14, R13, R12, R11 ;  /* 0x0000000c0d0e7389 */ /* 0x00006400000c000b */
[----:B01----:R-:W-:Y:S01]  /*c6c0*/  ENDCOLLECTIVE ;  /* 0x000000000000791b */ /* 0x003fe20003800000 */
.L_x_10101:
[----:B------:R-:W-:-:S04]  /*c6d0*/  SHF.L.U32 R10, R10, 0x3, RZ ;  /* 0x000000030a0a7819 */ /* 0x000fc800000006ff */
[----:B------:R-:W-:-:S05]  /*c6e0*/  LOP3.LUT R10, R10, 0x18, RZ, 0xc0, !PT ;  /* 0x000000180a0a7812 */ /* 0x000fca00078ec0ff */
[----:B------:R-:W-:Y:S01]  /*c6f0*/  @P0 IMAD.WIDE.U32 R6, R10, 0x2, R6 ;  /* 0x000000020a060825 */ /* 0x000fe200078e0006 */
[----:B------:R-:W-:-:S04]  /*c700*/  MOV R13, R0 ;  /* 0x00000000000d7202 */ /* 0x000fc80000000f00 */
[----:B------:R-:W-:Y:S01]  /*c710*/  @!PT LDS RZ, [RZ] ;  /* 0x00000000fffff984 */ /* 0x000fe20000000800 */
[----:B------:R-:W-:Y:S01]  /*c720*/  @!PT LDS RZ, [RZ] ;  /* 0x00000000fffff984 */ /* 0x000fe20000000800 */
[----:B------:R-:W-:Y:S01]  /*c730*/  @!PT LDS RZ, [RZ] ;  /* 0x00000000fffff984 */ /* 0x000fe20000000800 */
[----:B------:R0:W-:Y:S04]  /*c740*/  @P0 LDGSTS.E.BYPASS.LTC128B.128 [R21+0x15400], desc[UR36][R6.64], !P4 ;  /* 0x1540000006150fae */ /* 0x0001e8000e101d64 */
[----:B------:R0:W-:Y:S04]  /*c750*/  @P0 LDGSTS.E.BYPASS.LTC128B.128 [R21+0x17400], desc[UR36][R6.64+0x40], !P3 ;  /* 0x1740004006150fae */ /* 0x0001e8000d901d64 */
[----:B------:R0:W-:Y:S01]  /*c760*/  @P0 LDGSTS.E.BYPASS.LTC128B.128 [R21+0x19400], desc[UR36][R6.64+0x80], !P2 ;  /* 0x1940008006150fae */ /* 0x0001e2000d101d64 */
[----:B------:R-:W-:Y:S01]  /*c770*/  IMAD.MOV.U32 R4, RZ, RZ, R14 ;  /* 0x000000ffff047224 */ /* 0x000fe200078e000e */
[----:B------:R-:W-:-:S13]  /*c780*/  ISETP.GE.AND P0, PT, R8, 0x21, PT ;  /* 0x000000210800780c */ /* 0x000fda0003f06270 */
[----:B0-----:R-:W-:Y:S05]  /*c790*/  WARPSYNC.COLLECTIVE R15, `(.L_x_10102) ;  /* 0x000000000f087348 */ /* 0x001fea0003c00000 */
[----:B------:R1:W2:Y:S02]  /*c7a0*/  SHFL.IDX P6, R14, R13, R12, R11 ;  /* 0x0000000c0d0e7389 */ /* 0x0002a400000c000b */
[----:B012---:R-:W-:Y:S01]  /*c7b0*/  ENDCOLLECTIVE ;  /* 0x000000000000791b */ /* 0x007fe20003800000 */
.L_x_10102:
[----:B------:R-:W-:Y:S01]  /*c7c0*/  @P0 LEA R27, R28, UR45, 0x1 ;  /* 0x0000002d1c1b0c11 */ /* 0x000fe2000f8e08ff */
[----:B------:R-:W-:Y:S01]  /*c7d0*/  IMAD.MOV.U32 R13, RZ, RZ, R9 ;  /* 0x000000ffff0d7224 */ /* 0x000fe200078e0009 */
[----:B------:R-:W-:Y:S01]  /*c7e0*/  MOV R12, 0x2 ;  /* 0x00000002000c7802 */ /* 0x000fe20000000f00 */
[----:B------:R-:W-:-:S07]  /*c7f0*/  IMAD.MOV.U32 R5, RZ, RZ, R14 ;  /* 0x000000ffff057224 */ /* 0x000fce00078e000e */
[----:B------:R-:W-:Y:S05]  /*c800*/  WARPSYNC.COLLECTIVE R15, `(.L_x_10103) ;  /* 0x000000000f087348 */ /* 0x000fea0003c00000 */
[----:B------:R0:W1:Y:S02]  /*c810*/  SHFL.IDX P6, R14, R13, R12, R11 ;  /* 0x0000000c0d0e7389 */ /* 0x00006400000c000b */
[----:B01----:R-:W-:Y:S01]  /*c820*/  ENDCOLLECTIVE ;  /* 0x000000000000791b */ /* 0x003fe20003800000 */
.L_x_10103:
[----:B------:R-:W-:-:S04]  /*c830*/  LOP3.LUT R5, R5, R4, RZ, 0x3c, !PT ;  /* 0x0000000405057212 */ /* 0x000fc800078e3cff */
[----:B------:R-:W-:-:S04]  /*c840*/  LOP3.LUT R4, R5, R4, RZ, 0x3c, !PT ;  /* 0x0000000405047212 */ /* 0x000fc800078e3cff */
[----:B------:R-:W-:Y:S01]  /*c850*/  LOP3.LUT R5, R5, R4, RZ, 0x3c, !PT ;  /* 0x0000000405057212 */ /* 0x000fe200078e3cff */
[----:B------:R-:W-:Y:S02]  /*c860*/  IMAD.MOV.U32 R13, RZ, RZ, R0 ;  /* 0x000000ffff0d7224 */ /* 0x000fe400078e0000 */
[----:B------:R-:W-:-:S05]  /*c870*/  @P0 IMAD.WIDE.U32 R4, R10, 0x2, R4 ;  /* 0x000000020a040825 */ /* 0x000fca00078e0004 */
[----:B------:R-:W-:Y:S01]  /*c880*/  @!PT LDS RZ, [RZ] ;  /* 0x00000000fffff984 */ /* 0x000fe20000000800 */
[----:B------:R-:W-:Y:S01]  /*c890*/  @!PT LDS RZ, [RZ] ;  /* 0x00000000fffff984 */ /* 0x000fe20000000800 */
[----:B------:R-:W-:Y:S01]  /*c8a0*/  @!PT LDS RZ, [RZ] ;  /* 0x00000000fffff984 */ /* 0x000fe20000000800 */
[----:B------:R0:W-:Y:S01]  /*c8b0*/  @P0 LDGSTS.E.BYPASS.LTC128B.128 [R27+0x15c00], desc[UR36][R4.64], !P4 ;  /* 0x15c00000041b0fae */ /* 0x0001e2000e101d64 */
[----:B------:R-:W-:-:S03]  /*c8c0*/  IMAD.MOV.U32 R2, RZ, RZ, R14 ;  /* 0x000000ffff027224 */ /* 0x000fc600078e000e */
[----:B------:R0:W-:Y:S04]  /*c8d0*/  @P0 LDGSTS.E.BYPASS.LTC128B.128 [R27+0x17c00], desc[UR36][R4.64+0x40], !P3 ;  /* 0x17c00040041b0fae */ /* 0x0001e8000d901d64 */
[----:B0-----:R-:W-:Y:S05]  /*c8e0*/  WARPSYNC.COLLECTIVE R15, `(.L_x_10104) ;  /* 0x000000000f087348 */ /* 0x001fea0003c00000 */
[----:B------:R1:W2:Y:S02]  /*c8f0*/  SHFL.IDX P6, R14, R13, R12, R11 ;  /* 0x0000000c0d0e7389 */ /* 0x0002a400000c000b */
[----:B012---:R-:W-:Y:S01]  /*c900*/  ENDCOLLECTIVE ;  /* 0x000000000000791b */ /* 0x007fe20003800000 */
.L_x_10104:
[----:B------:R-:W-:Y:S01]  /*c910*/  @!PT LDS RZ, [RZ] ;  /* 0x00000000fffff984 */ /* 0x000fe20000000800 */
[----:B------:R-:W-:Y:S01]  /*c920*/  @!PT LDS RZ, [RZ] ;  /* 0x00000000fffff984 */ /* 0x000fe20000000800 */
[----:B------:R-:W-:Y:S01]  /*c930*/  @!PT LDS RZ, [RZ] ;  /* 0x00000000fffff984 */ /* 0x000fe20000000800 */
[----:B------:R0:W-:Y:S01]  /*c940*/  @P0 LDGSTS.E.BYPASS.LTC128B.128 [R27+0x19c00], desc[UR36][R4.64+0x80], !P2 ;  /* 0x19c00080041b0fae */ /* 0x0001e2000d101d64 */
[----:B------:R-:W-:Y:S01]  /*c950*/  ISETP.GE.AND P0, PT, R8, 0x41, PT ;  /* 0x000000410800780c */ /* 0x000fe20003f06270 */
[----:B------:R-:W-:Y:S02]  /*c960*/  IMAD.MOV.U32 R13, RZ, RZ, R9 ;  /* 0x000000ffff0d7224 */ /* 0x000fe400078e0009 */
[----:B------:R-:W-:-:S10]  /*c970*/  IMAD.MOV.U32 R12, RZ, RZ, 0x3 ;  /* 0x00000003ff0c7424 */ /* 0x000fd400078e00ff */
[----:B------:R-:W-:Y:S02]  /*c980*/  @P0 LEA R7, R28, UR45, 0x1 ;  /* 0x0000002d1c070c11 */ /* 0x000fe4000f8e08ff */
[----:B0-----:R-:W-:-:S07]  /*c990*/  MOV R3, R14 ;  /* 0x0000000e00037202 */ /* 0x001fce0000000f00 */
[----:B------:R-:W-:Y:S05]  /*c9a0*/  WARPSYNC.COLLECTIVE R15, `(.L_x_10105) ;  /* 0x000000000f087348 */ /* 0x000fea0003c00000 */
[----:B------:R0:W1:Y:S02]  /*c9b0*/  SHFL.IDX P6, R14, R13, R12, R11 ;  /* 0x0000000c0d0e7389 */ /* 0x00006400000c000b */
[----:B01----:R-:W-:Y:S01]  /*c9c0*/  ENDCOLLECTIVE ;  /* 0x000000000000791b */ /* 0x003fe20003800000 */
.L_x_10105:
        /* <DEDUP_REMOVED lines=9> */
[----:B------:R-:W-:-:S03]  /*ca60*/  MOV R9, R14 ;  /* 0x0000000e00097202 */ /* 0x000fc60000000f00 */
[----:B------:R0:W-:Y:S04]  /*ca70*/  @P0 LDGSTS.E.BYPASS.LTC128B.128 [R7+0x18400], desc[UR36][R2.64+0x40], !P3 ;  /* 0x1840004002070fae */ /* 0x0001e8000d901d64 */
[----:B------:R0:W-:Y:S02]  /*ca80*/  @P0 LDGSTS.E.BYPASS.LTC128B.128 [R7+0x1a400], desc[UR36][R2.64+0x80], !P2 ;  /* 0x1a40008002070fae */ /* 0x0001e4000d101d64 */
[----:B0-----:R-:W-:Y:S05]  /*ca90*/  WARPSYNC.COLLECTIVE R15, `(.L_x_10106) ;  /* 0x000000000f087348 */ /* 0x001fea0003c00000 */
[----:B------:R1:W2:Y:S02]  /*caa0*/  SHFL.IDX P6, R14, R13, R12, R11 ;  /* 0x0000000c0d0e7389 */ /* 0x0002a400000c000b */
[----:B012---:R-:W-:Y:S01]  /*cab0*/  ENDCOLLECTIVE ;  /* 0x000000000000791b */ /* 0x007fe20003800000 */
.L_x_10106:
[----:B------:R-:W-:Y:S05]  /*cac0*/  BRA `(.L_x_10107) ;  /* 0xffffffd000707947 */ /* 0x000fea000383ffff */
.L_x_10060:
[----:B------:R-:W-:Y:S01]  /*cad0*/  IMAD.MOV.U32 R13, RZ, RZ, R9 ;  /* 0x000000ffff0d7224 */ /* 0x000fe200078e0009 */
[----:B------:R-:W-:Y:S01]  /*cae0*/  MOV R12, RZ ;  /* 0x000000ff000c7202 */ /* 0x000fe20000000f00 */
[----:B------:R-:W-:Y:S02]  /*caf0*/  IMAD.MOV.U32 R11, RZ, RZ, 0x1c1f ;  /* 0x00001c1fff0b7424 */ /* 0x000fe400078e00ff */
[----:B------:R-:W-:Y:S02]  /*cb00*/  IMAD.MOV.U32 R15, RZ, RZ, -0x1 ;  /* 0xffffffffff0f7424 */ /* 0x000fe400078e00ff */
[----:B------:R-:W-:Y:S02]  /*cb10*/  IMAD R0, R25, 0xc0, R22 ;  /* 0x000000c019007824 */ /* 0x000fe400078e0216 */
[----:B------:R-:W-:-:S07]  /*cb20*/  IMAD.MOV.U32 R24, RZ, RZ, 0x1 ;  /* 0x00000001ff187424 */ /* 0x000fce00078e00ff */
[----:B------:R-:W-:Y:S05]  /*cb30*/  WARPSYNC.COLLECTIVE R15, `(.L_x_10108) ;  /* 0x000000000f087348 */ /* 0x000fea0003c00000 */
[----:B------:R0:W1:Y:S02]  /*cb40*/  SHFL.IDX P6, R14, R13, R12, R11 ;  /* 0x0000000c0d0e7389 */ /* 0x00006400000c000b */
[----:B01----:R-:W-:Y:S01]  /*cb50*/  ENDCOLLECTIVE ;  /* 0x000000000000791b */ /* 0x003fe20003800000 */
.L_x_10108:
[----:B------:R-:W-:Y:S02]  /*cb60*/  VIADD R5, R0, 0x20 ;  /* 0x0000002000057836 */ /* 0x000fe40000000000 */
[----:B------:R-:W-:Y:S01]  /*cb70*/  IMAD.MOV.U32 R13, RZ, RZ, R7 ;  /* 0x000000ffff0d7224 */ /* 0x000fe200078e0007 */
[----:B------:R-:W-:-:S07]  /*cb80*/  MOV R2, R14 ;  /* 0x0000000e00027202 */ /* 0x000fce0000000f00 */
[----:B------:R-:W-:Y:S05]  /*cb90*/  WARPSYNC.COLLECTIVE R15, `(.L_x_10109) ;  /* 0x000000000f087348 */ /* 0x000fea0003c00000 */
[----:B------:R0:W1:Y:S02]  /*cba0*/  SHFL.IDX P6, R14, R13, R12, R11 ;  /* 0x0000000c0d0e7389 */ /* 0x00006400000c000b */
[----:B01----:R-:W-:Y:S01]  /*cbb0*/  ENDCOLLECTIVE ;  /* 0x000000000000791b */ /* 0x003fe20003800000 */
.L_x_10109:
[----:B------:R-:W-:Y:S02]  /*cbc0*/  ULDC UR4, c[0x0][0x288] ;  /* 0x0000a20000047ab9 */ /* 0x000fe40000000800 */
[----:B------:R-:W-:Y:S02]  /*cbd0*/  IMAD R6, R20, UR4, RZ ;  /* 0x0000000414067c24 */ /* 0x000fe4000f8e02ff */
[----:B------:R-:W-:-:S03]  /*cbe0*/  IMAD.MOV.U32 R3, RZ, RZ, R2 ;  /* 0x000000ffff037224 */ /* 0x000fc600078e0002 */
        /* <DEDUP_REMOVED lines=8> */
.L_x_10110:
        /* <DEDUP_REMOVED lines=13> */
.L_x_10111:
        /* <DEDUP_REMOVED lines=8> */
.L_x_10112:
        /* <DEDUP_REMOVED lines=13> */
.L_x_10113:
[----:B------:R-:W-:Y:S01]  /*ce90*/  @!P2 LEA R21, R28, UR45, 0x1 ;  /* 0x0000002d1c15ac11 */ /* 0x000fe2000f8e08ff */
[----:B------:R-:W-:Y:S02]  /*cea0*/  IMAD.MOV.U32 R13, RZ, RZ, R9 ;  /* 0x000000ffff0d7224 */ /* 0x000fe400078e0009 */
[----:B------:R-:W-:Y:S01]  /*ceb0*/  IMAD.MOV.U32 R12, RZ, RZ, 0x3 ;  /* 0x00000003ff0c7424 */ /* 0x000fe200078e00ff */
[----:B------:R-:W-:-:S07]  /*cec0*/  MOV R2, R14 ;  /* 0x0000000e00027202 */ /* 0x000fce0000000f00 */
[----:B------:R-:W-:Y:S05]  /*ced0*/  WARPSYNC.COLLECTIVE R15, `(.L_x_10114) ;  /* 0x000000000f087348 */ /* 0x000fea0003c00000 */
[----:B------:R0:W1:Y:S02]  /*cee0*/  SHFL.IDX P6, R14, R13, R12, R11 ;  /* 0x0000000c0d0e7389 */ /* 0x00006400000c000b */
[----:B01----:R-:W-:Y:S01]  /*cef0*/  ENDCOLLECTIVE ;  /* 0x000000000000791b */ /* 0x003fe20003800000 */
.L_x_10114:
        /* <DEDUP_REMOVED lines=12> */
.L_x_10115:
[----:B------:R-:W-:-:S04]  /*cfc0*/  IADD3 R3, R0, 0x60, RZ ;  /* 0x0000006000037810 */ /* 0x000fc80007ffe0ff */
[----:B------:R-:W-:Y:S01]  /*cfd0*/  ISETP.GE.AND P2, PT, R3, R6, PT ;  /* 0x000000060300720c */ /* 0x000fe20003f46270 */
[----:B------:R-:W-:Y:S02]  /*cfe0*/  VIADD R3, R0, 0x80 ;  /* 0x0000008000037836 */ /* 0x000fe40000000000 */
[----:B------:R-:W-:Y:S01]  /*cff0*/  IMAD.MOV.U32 R13, RZ, RZ, R8 ;  /* 0x000000ffff0d7224 */ /* 0x000fe200078e0008 */
[----:B------:R-:W-:-:S09]  /*d000*/  MOV R12, RZ ;  /* 0x000000ff000c7202 */ /* 0x000fd20000000f00 */
[----:B------:R-:W-:Y:S01]  /*d010*/  @!P2 LEA R25, R28, UR45, 0x1 ;  /* 0x0000002d1c19ac11 */ /* 0x000fe2000f8e08ff */
[----:B------:R-:W-:-:S07]  /*d020*/  IMAD.MOV.U32 R4, RZ, RZ, R14 ;  /* 0x000000ffff047224 */ /* 0x000fce00078e000e */
[----:B------:R-:W-:Y:S05]  /*d030*/  WARPSYNC.COLLECTIVE R15, `(.L_x_10116) ;  /* 0x000000000f087348 */ /* 0x000fea0003c00000 */
[----:B------:R0:W1:Y:S02]  /*d040*/  SHFL.IDX P6, R14, R13, R12, R11 ;  /* 0x0000000c0d0e7389 */ /* 0x00006400000c000b */
[----:B01----:R-:W-:Y:S01]  /*d050*/  ENDCOLLECTIVE ;  /* 0x000000000000791b */ /* 0x003fe20003800000 */
.L_x_10116:
        /* <DEDUP_REMOVED lines=13> */
.L_x_10117:
[----:B------:R-:W-:Y:S01]  /*d130*/  @!P2 LEA R7, R28, UR45, 0x1 ;  /* 0x0000002d1c07ac11 */ /* 0x000fe2000f8e08ff */
[----:B------:R-:W-:Y:S02]  /*d140*/  IMAD.MOV.U32 R13, RZ, RZ, R8 ;  /* 0x000000ffff0d7224 */ /* 0x000fe400078e0008 */
[----:B------:R-:W-:Y:S01]  /*d150*/  IMAD.MOV.U32 R12, RZ, RZ, 0x1 ;  /* 0x00000001ff0c7424 */ /* 0x000fe200078e00ff */
[----:B------:R-:W-:-:S07]  /*d160*/  MOV R2, R14 ;  /* 0x0000000e00027202 */ /* 0x000fce0000000f00 */
[----:B------:R-:W-:Y:S05]  /*d170*/  WARPSYNC.COLLECTIVE R15, `(.L_x_10118) ;  /* 0x000000000f087348 */ /* 0x000fea0003c00000 */
[----:B------:R0:W1:Y:S02]  /*d180*/  SHFL.IDX P6, R14, R13, R12, R11 ;  /* 0x0000000c0d0e7389 */ /* 0x00006400000c000b */
[----:B01----:R-:W-:Y:S01]  /*d190*/  ENDCOLLECTIVE ;  /* 0x000000000000791b */ /* 0x003fe20003800000 */
.L_x_10118:
        /* <DEDUP_REMOVED lines=12> */
.L_x_10119:
[----:B------:R-:W-:Y:S05]  /*d260*/  BRA `(.L_x_10120) ;  /* 0xffffffd400587947 */ /* 0x000fea000383ffff */
.L_x_10063:
[----:B0-----:R-:W-:-:S04]  /*d270*/  MOV R3, UR45 ;  /* 0x0000002d00037c02 */ /* 0x001fc80008000f00 */
[----:B------:R0:W1:Y:S03]  /*d280*/  SYNCS.PHASECHK.TRANS64.TRYWAIT P0, [R3+URZ+0x2d820], R0 ;  /* 0x02d82000030075a7 */ /* 0x000066000800017f */
[----:B-1----:R-:W-:Y:S05]  /*d290*/  @!P0 NANOSLEEP.SYNCS 0x989680 ;  /* 0x009896800000895d */ /* 0x002fea0003900000 */
[----:B------:R-:W1:Y:S02]  /*d2a0*/  @!P0 SYNCS.PHASECHK.TRANS64 P0, [R3+URZ+0x2d820], R0 ;  /* 0x02d82000030085a7 */ /* 0x000e64000800007f */
[----:B-1----:R-:W-:Y:S05]  /*d2b0*/  @!P0 BRA `(.L_x_10063) ;  /* 0xfffffffc00ec8947 */ /* 0x002fea000383ffff */
[----:B------:R-:W-:Y:S05]  /*d2c0*/  BRA `(.L_x_10121) ;  /* 0xffffffd400a07947 */ /* 0x000fea000383ffff */
.L_x_10067:
[----:B0-----:R0:W1:Y:S02]  /*d2d0*/  SYNCS.PHASECHK.TRANS64.TRYWAIT P0, [R7+URZ+0x2d840], R2 ;  /* 0x02d84002070075a7 */ /* 0x001064000800017f */
[----:B-1----:R-:W-:Y:S05]  /*d2e0*/  @!P0 NANOSLEEP.SYNCS 0x989680 ;  /* 0x009896800000895d */ /* 0x002fea0003900000 */
[----:B------:R-:W1:Y:S02]  /*d2f0*/  @!P0 SYNCS.PHASECHK.TRANS64 P0, [R7+URZ+0x2d840], R2 ;  /* 0x02d84002070085a7 */ /* 0x000e64000800007f */
[----:B-1----:R-:W-:Y:S05]  /*d300*/  @!P0 BRA `(.L_x_10067) ;  /* 0xfffffffc00f08947 */ /* 0x002fea000383ffff */
[----:B------:R-:W-:Y:S05]  /*d310*/  BRA `(.L_x_10122) ;  /* 0xffffffd800a87947 */ /* 0x000fea000383ffff */
.L_x_10068:
        /* <DEDUP_REMOVED lines=8> */
.L_x_10124:
[----:B------:R-:W-:Y:S05]  /*d3a0*/  BSYNC B1 ;  /* 0x0000000000017941 */ /* 0x000fea0003800000 */
.L_x_10123:
[----:B------:R-:W0:Y:S01]  /*d3b0*/  S2R R27, SR_TID.X ;  /* 0x00000000001b7919 */ /* 0x000e220000002100 */
[----:B------:R-:W-:Y:S01]  /*d3c0*/  MOV R13, R8 ;  /* 0x00000008000d7202 */ /* 0x000fe20000000f00 */
[----:B------:R-:W-:Y:S01]  /*d3d0*/  IMAD.MOV.U32 R12, RZ, RZ, RZ ;  /* 0x000000ffff0c7224 */ /* 0x000fe200078e00ff */
[----:B------:R-:W-:Y:S01]  /*d3e0*/  LOP3.LUT R16, R16, 0xffffffdf, RZ, 0xc0, !PT ;  /* 0xffffffdf10107812 */ /* 0x000fe200078ec0ff */
[----:B------:R-:W-:Y:S01]  /*d3f0*/  IMAD.MOV.U32 R11, RZ, RZ, 0x1c1f ;  /* 0x00001c1fff0b7424 */ /* 0x000fe200078e00ff */
[----:B------:R-:W-:Y:S01]  /*d400*/  LEA R9, R9, UR45, 0x1 ;  /* 0x0000002d09097c11 */ /* 0x000fe2000f8e08ff */
[----:B------:R-:W-:Y:S01]  /*d410*/  IMAD.MOV.U32 R15, RZ, RZ, -0x1 ;  /* 0xffffffffff0f7424 */ /* 0x000fe200078e00ff */
[----:B------:R-:W-:Y:S01]  /*d420*/  @P1 LOP3.LUT R16, R16, 0x20, RZ, 0xfc, !PT ;  /* 0x0000002010101812 */ /* 0x000fe200078efcff */
[----:B------:R-:W-:-:S07]  /*d430*/  IMAD.MOV.U32 R3, RZ, RZ, R14 ;  /* 0x000000ffff037224 */ /* 0x000fce00078e000e */
[----:B0-----:R-:W-:Y:S05]  /*d440*/  WARPSYNC.COLLECTIVE R15, `(.L_x_10125) ;  /* 0x000000000f087348 */ /* 0x001fea0003c00000 */
[----:B------:R1:W2:Y:S02]  /*d450*/  SHFL.IDX P6, R14, R13, R12, R11 ;  /* 0x0000000c0d0e7389 */ /* 0x0002a400000c000b */
[----:B012---:R-:W-:Y:S01]  /*d460*/  ENDCOLLECTIVE ;  /* 0x000000000000791b */ /* 0x007fe20003800000 */
.L_x_10125:
[----:B------:R-:W-:Y:S01]  /*d470*/  LOP3.LUT P1, RZ, R16, 0x4, RZ, 0xc0, !PT ;  /* 0x0000000410ff7812 */ /* 0x000fe2000782c0ff */
[----:B------:R-:W-:Y:S01]  /*d480*/  IMAD.MOV.U32 R13, RZ, RZ, R19 ;  /* 0x000000ffff0d7224 */ /* 0x000fe200078e0013 */
[----:B------:R-:W-:Y:S02]  /*d490*/  MOV R12, 0x1 ;  /* 0x00000001000c7802 */ /* 0x000fe40000000f00 */
[----:B------:R-:W-:Y:S01]  /*d4a0*/  SHF.L.U32 R27, R27, 0x3, RZ ;  /* 0x000000031b1b7819 */ /* 0x000fe200000006ff */
[----:B------:R-:W-:-:S03]  /*d4b0*/  IMAD.MOV.U32 R2, RZ, RZ, R14 ;  /* 0x000000ffff027224 */ /* 0x000fc600078e000e */
[----:B------:R-:W-:-:S07]  /*d4c0*/  LOP3.LUT R27, R27, 0x18, RZ, 0xc0, !PT ;  /* 0x000000181b1b7812 */ /* 0x000fce00078ec0ff */
[----:B------:R-:W-:Y:S05]  /*d4d0*/  WARPSYNC.COLLECTIVE R15, `(.L_x_10126) ;  /* 0x000000000f087348 */ /* 0x000fea0003c00000 */
[----:B------:R0:W1:Y:S02]  /*d4e0*/  SHFL.IDX P6, R14, R13, R12, R11 ;  /* 0x0000000c0d0e7389 */ /* 0x00006400000c000b */
[----:B01----:R-:W-:Y:S01]  /*d4f0*/  ENDCOLLECTIVE ;  /* 0x000000000000791b */ /* 0x003fe20003800000 */
.L_x_10126:
[----:B------:R-:W-:-:S04]  /*d500*/  SHF.L.U32 R4, R27, 0x1, RZ ;  /* 0x000000011b047819 */ /* 0x000fc800000006ff */
[----:B------:R-:W-:-:S05]  /*d510*/  IADD3 R2, P0, R2, R4, RZ ;  /* 0x0000000402027210 */ /* 0x000fca0007f1e0ff */
[----:B------:R-:W-:Y:S02]  /*d520*/  IMAD.X R3, RZ, RZ, R3, P0 ;  /* 0x000000ffff037224 */ /* 0x000fe400000e0603 */
[----:B------:R-:W-:-:S03]  /*d530*/  IMAD.MOV.U32 R13, RZ, RZ, R8 ;  /* 0x000000ffff0d7224 */ /* 0x000fc600078e0008 */
[----:B------:R-:W-:Y:S01]  /*d540*/  @!PT LDS RZ, [RZ] ;  /* 0x00000000fffff984 */ /* 0x000fe20000000800 */
[----:B------:R-:W-:Y:S01]  /*d550*/  @!PT LDS RZ, [RZ] ;  /* 0x00000000fffff984 */ /* 0x000fe20000000800 */
[----:B------:R-:W-:Y:S01]  /*d560*/  @!PT LDS RZ, [RZ] ;  /* 0x00000000fffff984 */ /* 0x000fe20000000800 */
[----:B------:R-:W-:Y:S04]  /*d570*/  LDGSTS.E.BYPASS.LTC128B.128 [R9+0x15400], desc[UR36][R2.64], !P1 ;  /* 0x1540000002097fae */ /* 0x000fe8000c901d64 */
[----:B------:R-:W-:Y:S04]  /*d580*/  LDGSTS.E.BYPASS.LTC128B.128 [R9+0x17400], desc[UR36][R2.64+0x40], !P5 ;  /* 0x1740004002097fae */ /* 0x000fe8000e901d64 */
[----:B------:R0:W-:Y:S02]  /*d590*/  LDGSTS.E.BYPASS.LTC128B.128 [R9+0x19400], desc[UR36][R2.64+0x80], !P4 ;  /* 0x1940008002097fae */ /* 0x0001e4000e101d64 */
[----:B0-----:R-:W-:-:S07]  /*d5a0*/  IMAD.MOV.U32 R3, RZ, RZ, R14 ;  /* 0x000000ffff037224 */ /* 0x001fce00078e000e */
[----:B------:R-:W-:Y:S05]  /*d5b0*/  WARPSYNC.COLLECTIVE R15, `(.L_x_10127) ;  /* 0x000000000f087348 */ /* 0x000fea0003c00000 */
[----:B------:R0:W1:Y:S02]  /*d5c0*/  SHFL.IDX P6, R14, R13, R12, R11 ;  /* 0x0000000c0d0e7389 */ /* 0x00006400000c000b */
[----:B01----:R-:W-:Y:S01]  /*d5d0*/  ENDCOLLECTIVE ;  /* 0x000000000000791b */ /* 0x003fe20003800000 */
.L_x_10127:
[----:B------:R-:W-:Y:S01]  /*d5e0*/  IMAD.MOV.U32 R13, RZ, RZ, R19 ;  /* 0x000000ffff0d7224 */ /* 0x000fe200078e0013 */
[----:B------:R-:W-:Y:S02]  /*d5f0*/  MOV R12, 0x2 ;  /* 0x00000002000c7802 */ /* 0x000fe40000000f00 */
[----:B------:R-:W-:-:S07]  /*d600*/  MOV R2, R14 ;  /* 0x0000000e00027202 */ /* 0x000fce0000000f00 */
[----:B------:R-:W-:Y:S05]  /*d610*/  WARPSYNC.COLLECTIVE R15, `(.L_x_10128) ;  /* 0x000000000f087348 */ /* 0x000fea0003c00000 */
[----:B------:R0:W1:Y:S02]  /*d620*/  SHFL.IDX P6, R14, R13, R12, R11 ;  /* 0x0000000c0d0e7389 */ /* 0x00006400000c000b */
[----:B01----:R-:W-:Y:S01]  /*d630*/  ENDCOLLECTIVE ;  /* 0x000000000000791b */ /* 0x003fe20003800000 */
.L_x_10128:
        /* <DEDUP_REMOVED lines=13> */
.L_x_10129:
[----:B------:R-:W-:Y:S01]  /*d710*/  IMAD.MOV.U32 R13, RZ, RZ, R19 ;  /* 0x000000ffff0d7224 */ /* 0x000fe200078e0013 */
[----:B------:R-:W-:Y:S02]  /*d720*/  MOV R12, 0x3 ;  /* 0x00000003000c7802 */ /* 0x000fe40000000f00 */
[----:B------:R-:W-:-:S07]  /*d730*/  MOV R2, R14 ;  /* 0x0000000e00027202 */ /* 0x000fce0000000f00 */
[----:B------:R-:W-:Y:S05]  /*d740*/  WARPSYNC.COLLECTIVE R15, `(.L_x_10130) ;  /* 0x000000000f087348 */ /* 0x000fea0003c00000 */
[----:B------:R0:W1:Y:S02]  /*d750*/  SHFL.IDX P6, R14, R13, R12, R11 ;  /* 0x0000000c0d0e7389 */ /* 0x00006400000c000b */
[----:B01----:R-:W-:Y:S01]  /*d760*/  ENDCOLLECTIVE ;  /* 0x000000000000791b */ /* 0x003fe20003800000 */
.L_x_10130:
[----:B------:R-:W-:-:S05]  /*d770*/  IADD3 R2, P0, R2, R4, RZ ;  /* 0x0000000402027210 */ /* 0x000fca0007f1e0ff */
[----:B------:R-:W-:-:S05]  /*d780*/  IMAD.X R3, RZ, RZ, R27, P0 ;  /* 0x000000ffff037224 */ /* 0x000fca00000e061b */
[----:B------:R-:W-:Y:S01]  /*d790*/  @!PT LDS RZ, [RZ] ;  /* 0x00000000fffff984 */ /* 0x000fe20000000800 */
[----:B------:R-:W-:Y:S01]  /*d7a0*/  @!PT LDS RZ, [RZ] ;  /* 0x00000000fffff984 */ /* 0x000fe20000000800 */
[----:B------:R-:W-:Y:S01]  /*d7b0*/  @!PT LDS RZ, [RZ] ;  /* 0x00000000fffff984 */ /* 0x000fe20000000800 */
[----:B------:R0:W-:Y:S01]  /*d7c0*/  LDGSTS.E.BYPASS.LTC128B.128 [R9+0x16400], desc[UR36][R2.64], !P1 ;  /* 0x1640000002097fae */ /* 0x0001e2000c901d64 */
[----:B------:R-:W-:Y:S01]  /*d7d0*/  LOP3.LUT P1, RZ, R16, 0x20, RZ, 0xc0, !PT ;  /* 0x0000002010ff7812 */ /* 0x000fe2000782c0ff */
[----:B------:R-:W-:Y:S02]  /*d7e0*/  IMAD.MOV.U32 R13, RZ, RZ, R8 ;  /* 0x000000ffff0d7224 */ /* 0x000fe400078e0008 */
[----:B------:R0:W-:Y:S04]  /*d7f0*/  LDGSTS.E.BYPASS.LTC128B.128 [R9+0x18400], desc[UR36][R2.64+0x40], !P5 ;  /* 0x1840004002097fae */ /* 0x0001e8000e901d64 */
[----:B------:R0:W-:Y:S01]  /*d800*/  LDGSTS.E.BYPASS.LTC128B.128 [R9+0x1a400], desc[UR36][R2.64+0x80], !P4 ;  /* 0x1a40008002097fae */ /* 0x0001e2000e101d64 */
[----:B------:R-:W-:-:S07]  /*d810*/  IMAD.MOV.U32 R27, RZ, RZ, R14 ;  /* 0x000000ffff1b7224 */ /* 0x000fce00078e000e */
[----:B0-----:R-:W-:Y:S05]  /*d820*/  WARPSYNC.COLLECTIVE R15, `(.L_x_10131) ;  /* 0x000000000f087348 */ /* 0x001fea0003c00000 */
[----:B------:R1:W2:Y:S02]  /*d830*/  SHFL.IDX P6, R14, R13, R12, R11 ;  /* 0x0000000c0d0e7389 */ /* 0x0002a400000c000b */
[----:B012---:R-:W-:Y:S01]  /*d840*/  ENDCOLLECTIVE ;  /* 0x000000000000791b */ /* 0x007fe20003800000 */
.L_x_10131:
[----:B------:R-:W-:Y:S01]  /*d850*/  MOV R2, R14 ;  /* 0x0000000e00027202 */ /* 0x000fe20000000f00 */
[----:B------:R-:W-:Y:S06]  /*d860*/  BRA `(.L_x_10132) ;  /* 0xffffffd800407947 */ /* 0x000fec000383ffff */
.L_x_10073:
[----:B-1----:R1:W2:Y:S02]  /*d870*/  SYNCS.PHASECHK.TRANS64.TRYWAIT P0, [R7+URZ+0x2d860], R2 ;  /* 0x02d86002070075a7 */ /* 0x0022a4000800017f */
[----:B--2---:R-:W-:Y:S05]  /*d880*/  @!P0 NANOSLEEP.SYNCS 0x989680 ;  /* 0x009896800000895d */ /* 0x004fea0003900000 */
[----:B------:R-:W2:Y:S02]  /*d890*/  @!P0 SYNCS.PHASECHK.TRANS64 P0, [R7+URZ+0x2d860], R2 ;  /* 0x02d86002070085a7 */ /* 0x000ea4000800007f */
[----:B--2---:R-:W-:Y:S05]  /*d8a0*/  @!P0 BRA `(.L_x_10073) ;  /* 0xfffffffc00f08947 */ /* 0x004fea000383ffff */
[----:B------:R-:W-:Y:S05]  /*d8b0*/  BRA `(.L_x_10133) ;  /* 0xffffffd800a87947 */ /* 0x000fea000383ffff */
.L_x_10074:
[----:B------:R-:W-:Y:S01]  /*d8c0*/  BSSY B1, `(.L_x_10134) ;  /* 0x0000008000017945 */ /* 0x000fe20003800000 */
[----:B------:R-:W-:Y:S01]  /*d8d0*/  IMAD.MOV.U32 R13, RZ, RZ, R18 ;  /* 0x000000ffff0d7224 */ /* 0x000fe200078e0012 */
[----:B------:R-:W-:Y:S01]  /*d8e0*/  MOV R11, 0x1c1f ;  /* 0x00001c1f000b7802 */ /* 0x000fe20000000f00 */
[----:B------:R-:W-:Y:S02]  /*d8f0*/  IMAD.MOV.U32 R12, RZ, RZ, RZ ;  /* 0x000000ffff0c7224 */ /* 0x000fe400078e00ff */
[----:B------:R-:W-:-:S07]  /*d900*/  IMAD.MOV.U32 R15, RZ, RZ, -0x1 ;  /* 0xffffffffff0f7424 */ /* 0x000fce00078e00ff */
[----:B-1----:R-:W-:Y:S05]  /*d910*/  WARPSYNC.COLLECTIVE R15, `(.L_x_10135) ;  /* 0x000000000f087348 */ /* 0x002fea0003c00000 */
[----:B------:R0:W2:Y:S02]  /*d920*/  SHFL.IDX P6, R14, R13, R12, R11 ;  /* 0x0000000c0d0e7389 */ /* 0x0000a400000c000b */
[----:B012---:R-:W-:Y:S01]  /*d930*/  ENDCOLLECTIVE ;  /* 0x000000000000791b */ /* 0x007fe20003800000 */
.L_x_10135:
[----:B------:R-:W-:Y:S05]  /*d940*/  BSYNC B1 ;  /* 0x0000000000017941 */ /* 0x000fea0003800000 */
.L_x_10134:
        /* <DEDUP_REMOVED lines=9> */
.L_x_10136:
[----:B------:R-:W-:Y:S01]  /*d9e0*/  IMAD.MOV.U32 R13, RZ, RZ, R18 ;  /* 0x000000ffff0d7224 */ /* 0x000fe200078e0012 */
[----:B------:R-:W-:Y:S02]  /*d9f0*/  MOV R12, 0x1 ;  /* 0x00000001000c7802 */ /* 0x000fe40000000f00 */
[----:B------:R-:W-:-:S13]  /*da00*/  IADD3 R2, P0, R14, R4, RZ ;  /* 0x000000040e027210 */ /* 0x000fda0007f1e0ff */
[----:B------:R-:W-:Y:S05]  /*da10*/  WARPSYNC.COLLECTIVE R15, `(.L_x_10137) ;  /* 0x000000000f087348 */ /* 0x000fea0003c00000 */
[----:B------:R0:W1:Y:S02]  /*da20*/  SHFL.IDX P6, R14, R13, R12, R11 ;  /* 0x0000000c0d0e7389 */ /* 0x00006400000c000b */
[----:B01----:R-:W-:Y:S01]  /*da30*/  ENDCOLLECTIVE ;  /* 0x000000000000791b */ /* 0x003fe20003800000 */
.L_x_10137:
        /* <DEDUP_REMOVED lines=15> */
.L_x_10138:
[----:B------:R-:W-:Y:S02]  /*db30*/  IMAD.MOV.U32 R13, RZ, RZ, R18 ;  /* 0x000000ffff0d7224 */ /* 0x000fe400078e0012 */
[----:B------:R-:W-:Y:S01]  /*db40*/  IMAD.MOV.U32 R12, RZ, RZ, 0x2 ;  /* 0x00000002ff0c7424 */ /* 0x000fe200078e00ff */
[----:B------:R-:W-:-:S13]  /*db50*/  IADD3 R2, P0, R14, R4, RZ ;  /* 0x000000040e027210 */ /* 0x000fda0007f1e0ff */
[----:B------:R-:W-:Y:S05]  /*db60*/  WARPSYNC.COLLECTIVE R15, `(.L_x_10139) ;  /* 0x000000000f087348 */ /* 0x000fea0003c00000 */
[----:B------:R0:W1:Y:S02]  /*db70*/  SHFL.IDX P6, R14, R13, R12, R11 ;  /* 0x0000000c0d0e7389 */ /* 0x00006400000c000b */
[----:B01----:R-:W-:Y:S01]  /*db80*/  ENDCOLLECTIVE ;  /* 0x000000000000791b */ /* 0x003fe20003800000 */
.L_x_10139:
        /* <DEDUP_REMOVED lines=15> */
.L_x_10140:
[----:B------:R-:W-:Y:S01]  /*dc80*/  MOV R13, R18 ;  /* 0x00000012000d7202 */ /* 0x000fe20000000f00 */
[----:B------:R-:W-:Y:S01]  /*dc90*/  IMAD.MOV.U32 R12, RZ, RZ, 0x3 ;  /* 0x00000003ff0c7424 */ /* 0x000fe200078e00ff */
[----:B------:R-:W-:-:S13]  /*dca0*/  IADD3 R2, P0, R14, R4, RZ ;  /* 0x000000040e027210 */ /* 0x000fda0007f1e0ff */
[----:B------:R-:W-:Y:S05]  /*dcb0*/  WARPSYNC.COLLECTIVE R15, `(.L_x_10141) ;  /* 0x000000000f087348 */ /* 0x000fea0003c00000 */
[----:B------:R0:W1:Y:S02]  /*dcc0*/  SHFL.IDX P6, R14, R13, R12, R11 ;  /* 0x0000000c0d0e7389 */ /* 0x00006400000c000b */
[----:B01----:R-:W-:Y:S01]  /*dcd0*/  ENDCOLLECTIVE ;  /* 0x000000000000791b */ /* 0x003fe20003800000 */
.L_x_10141:
        /* <DEDUP_REMOVED lines=12> */
.L_x_10142:
[----:B------:R-:W-:Y:S01]  /*dda0*/  @!PT LDS RZ, [RZ] ;  /* 0x00000000fffff984 */ /* 0x000fe20000000800 */
[----:B------:R-:W-:Y:S01]  /*ddb0*/  @!PT LDS RZ, [RZ] ;  /* 0x00000000fffff984 */ /* 0x000fe20000000800 */
[----:B------:R-:W-:Y:S01]  /*ddc0*/  @!PT LDS RZ, [RZ] ;  /* 0x00000000fffff984 */ /* 0x000fe20000000800 */
[----:B------:R0:W-:Y:S01]  /*ddd0*/  LDGSTS.E.BYPASS.LTC128B.128 [R8+0x3400], desc[UR36][R2.64+0x40], !P0 ;  /* 0x0340004002087fae */ /* 0x0001e2000c101d64 */
[----:B------:R-:W-:-:S13]  /*dde0*/  ISETP.LT.OR P0, PT, R0, 0x41, P1 ;  /* 0x000000410000780c */ /* 0x000fda0000f01670 */
[----:B------:R0:W-:Y:S01]  /*ddf0*/  LDGSTS.E.BYPASS.LTC128B.128 [R8+0x5400], desc[UR36][R2.64+0x80], !P0 ;  /* 0x0540008002087fae */ /* 0x0001e2000c101d64 */
[----:B------:R-:W-:Y:S05]  /*de00*/  BRA `(.L_x_10143) ;  /* 0xffffffd400e87947 */ /* 0x000fea000383ffff */
.L_x_10080:
[----:B0-----:R0:W1:Y:S02]  /*de10*/  SYNCS.PHASECHK.TRANS64.TRYWAIT P0, [R0+URZ+0x2d860], R3 ;  /* 0x02d86003000075a7 */ /* 0x001064000800017f */
[----:B-1----:R-:W-:Y:S05]  /*de20*/  @!P0 NANOSLEEP.SYNCS 0x989680 ;  /* 0x009896800000895d */ /* 0x002fea0003900000 */
[----:B------:R-:W1:Y:S02]  /*de30*/  @!P0 SYNCS.PHASECHK.TRANS64 P0, [R0+URZ+0x2d860], R3 ;  /* 0x02d86003000085a7 */ /* 0x000e64000800007f */
[----:B-1----:R-:W-:Y:S05]  /*de40*/  @!P0 BRA `(.L_x_10080) ;  /* 0xfffffffc00f08947 */ /* 0x002fea000383ffff */
[----:B------:R-:W-:Y:S05]  /*de50*/  BRA `(.L_x_10144) ;  /* 0xffffffd800f47947 */ /* 0x000fea000383ffff */
.L_x_10081:
[----:B------:R-:W-:Y:S01]  /*de60*/  BSSY B0, `(.L_x_10145) ;  /* 0x0000008000007945 */ /* 0x000fe20003800000 */
[----:B------:R-:W-:Y:S01]  /*de70*/  IMAD.MOV.U32 R13, RZ, RZ, R18 ;  /* 0x000000ffff0d7224 */ /* 0x000fe200078e0012 */
[----:B------:R-:W-:Y:S01]  /*de80*/  MOV R11, 0x1c1f ;  /* 0x00001c1f000b7802 */ /* 0x000fe20000000f00 */
[----:B------:R-:W-:Y:S02]  /*de90*/  IMAD.MOV.U32 R12, RZ, RZ, RZ ;  /* 0x000000ffff0c7224 */ /* 0x000fe400078e00ff */
[----:B------:R-:W-:-:S07]  /*dea0*/  IMAD.MOV.U32 R15, RZ, RZ, -0x1 ;  /* 0xffffffffff0f7424 */ /* 0x000fce00078e00ff */
[----:B0-----:R-:W-:Y:S05]  /*deb0*/  WARPSYNC.COLLECTIVE R15, `(.L_x_10146) ;  /* 0x000000000f087348 */ /* 0x001fea0003c00000 */
[----:B------:R1:W2:Y:S02]  /*dec0*/  SHFL.IDX P6, R14, R13, R12, R11 ;  /* 0x0000000c0d0e7389 */ /* 0x0002a400000c000b */
[----:B012---:R-:W-:Y:S01]  /*ded0*/  ENDCOLLECTIVE ;  /* 0x000000000000791b */ /* 0x007fe20003800000 */
.L_x_10146:
[----:B------:R-:W-:Y:S05]  /*dee0*/  BSYNC B0 ;  /* 0x0000000000007941 */ /* 0x000fea0003800000 */
.L_x_10145:
[----:B------:R-:W0:Y:S01]  /*def0*/  S2R R2, SR_TID.X ;  /* 0x0000000000027919 */ /* 0x000e220000002100 */
[----:B------:R-:W-:Y:S01]  /*df00*/  MOV R13, R17 ;  /* 0x00000011000d7202 */ /* 0x000fe20000000f00 */
[----:B------:R-:W-:Y:S01]  /*df10*/  IMAD.MOV.U32 R12, RZ, RZ, RZ ;  /* 0x000000ffff0c7224 */ /* 0x000fe200078e00ff */
[----:B------:R-:W-:Y:S01]  /*df20*/  MOV R11, 0x1c1f ;  /* 0x00001c1f000b7802 */ /* 0x000fe20000000f00 */
[----:B------:R-:W-:Y:S01]  /*df30*/  IMAD.MOV.U32 R15, RZ, RZ, -0x1 ;  /* 0xffffffffff0f7424 */ /* 0x000fe200078e00ff */
[----:B------:R-:W-:Y:S01]  /*df40*/  LEA R4, R4, UR45, 0x1 ;  /* 0x0000002d04047c11 */ /* 0x000fe2000f8e08ff */
[----:B------:R-:W-:-:S07]  /*df50*/  IMAD.MOV.U32 R3, RZ, RZ, R14 ;  /* 0x000000ffff037224 */ /* 0x000fce00078e000e */
[----:B0-----:R-:W-:Y:S05]  /*df60*/  WARPSYNC.COLLECTIVE R15, `(.L_x_10147) ;  /* 0x000000000f087348 */ /* 0x001fea0003c00000 */
[----:B------:R1:W2:Y:S02]  /*df70*/  SHFL.IDX P6, R14, R13, R12, R11 ;  /* 0x0000000c0d0e7389 */ /* 0x0002a400000c000b */
[----:B012---:R-:W-:Y:S01]  /*df80*/  ENDCOLLECTIVE ;  /* 0x000000000000791b */ /* 0x007fe20003800000 */
.L_x_10147:
[----:B------:R-:W-:Y:S02]  /*df90*/  ULDC UR4, c[0x0][0x2f4] ;  /* 0x0000bd0000047ab9 */ /* 0x000fe40000000800 */
[----:B------:R-:W-:-:S04]  /*dfa0*/  ISETP.GE.AND P2, PT, R9, UR4, PT ;  /* 0x0000000409007c0c */ /* 0x000fc8000bf46270 */
[----:B------:R-:W-:Y:S02]  /*dfb0*/  ISETP.LT.OR P3, PT, R5, 0x1, P2 ;  /* 0x000000010500780c */ /* 0x000fe40001761670 */
[----:B------:R-:W-:Y:S01]  /*dfc0*/  MOV R13, R18 ;  /* 0x00000012000d7202 */ /* 0x000fe20000000f00 */
[----:B------:R-:W-:Y:S02]  /*dfd0*/  IMAD.MOV.U32 R12, RZ, RZ, 0x1 ;  /* 0x00000001ff0c7424 */ /* 0x000fe400078e00ff */
[----:B------:R-:W-:-:S05]  /*dfe0*/  IMAD.SHL.U32 R2, R2, 0x8, RZ ;  /* 0x0000000802027824 */ /* 0x000fca00078e00ff */
[----:B------:R-:W-:-:S04]  /*dff0*/  LOP3.LUT R2, R2, 0x18, RZ, 0xc0, !PT ;  /* 0x0000001802027812 */ /* 0x000fc800078ec0ff */
[C---:B------:R-:W-:Y:S02]  /*e000*/  LOP3.LUT R7, R2.reuse, 0x20, RZ, 0xfc, !PT ;  /* 0x0000002002077812 */ /* 0x040fe400078efcff */
[----:B------:R-:W-:Y:S01]  /*e010*/  LOP3.LUT R6, R2, 0x40, RZ, 0xfc, !PT ;  /* 0x0000004002067812 */ /* 0x000fe200078efcff */
[----:B------:R-:W-:Y:S01]  /*e020*/  IMAD.MOV.U32 R2, RZ, RZ, R14 ;  /* 0x000000ffff027224 */ /* 0x000fe200078e000e */
[----:B------:R-:W-:Y:S02]  /*e030*/  ISETP.GE.AND P1, PT, R7, UR4, PT ;  /* 0x0000000407007c0c */ /* 0x000fe4000bf26270 */
[----:B------:R-:W-:-:S13]  /*e040*/  ISETP.GE.AND P0, PT, R6, UR4, PT ;  /* 0x0000000406007c0c */ /* 0x000fda000bf06270 */
[----:B------:R-:W-:Y:S05]  /*e050*/  WARPSYNC.COLLECTIVE R15, `(.L_x_10148) ;  /* 0x000000000f087348 */ /* 0x000fea0003c00000 */
[----:B------:R0:W1:Y:S02]  /*e060*/  SHFL.IDX P6, R14, R13, R12, R11 ;  /* 0x0000000c0d0e7389 */ /* 0x00006400000c000b */
[----:B01----:R-:W-:Y:S01]  /*e070*/  ENDCOLLECTIVE ;  /* 0x000000000000791b */ /* 0x003fe20003800000 */
.L_x_10148:
[----:B------:R-:W-:Y:S01]  /*e080*/  ISETP.LT.OR P4, PT, R5, 0x1, P1 ;  /* 0x000000010500780c */ /* 0x000fe20000f81670 */
[----:B------:R-:W-:Y:S01]  /*e090*/  IMAD.WIDE.U32 R2, R9, 0x2, R2 ;  /* 0x0000000209027825 */ /* 0x000fe200078e0002 */
[----:B------:R-:W-:-:S04]  /*e0a0*/  ISETP.LT.OR P5, PT, R5, 0x1, P0 ;  /* 0x000000010500780c */ /* 0x000fc800007a1670 */
[----:B------:R-:W-:Y:S01]  /*e0b0*/  @!PT LDS RZ, [RZ] ;  /* 0x00000000fffff984 */ /* 0x000fe20000000800 */
[----:B------:R-:W-:Y:S01]  /*e0c0*/  @!PT LDS RZ, [RZ] ;  /* 0x00000000fffff984 */ /* 0x000fe20000000800 */
[----:B------:R-:W-:Y:S01]  /*e0d0*/  @!PT LDS RZ, [RZ] ;  /* 0x00000000fffff984 */ /* 0x000fe20000000800 */
[----:B------:R0:W-:Y:S01]  /*e0e0*/  LDGSTS.E.BYPASS.LTC128B.128 [R4+0x400], desc[UR36][R2.64], !P3 ;  /* 0x0040000002047fae */ /* 0x0001e2000d901d64 */
[----:B------:R-:W-:Y:S02]  /*e0f0*/  ISETP.LT.OR P3, PT, R5, 0x21, P2 ;  /* 0x000000210500780c */ /* 0x000fe40001761670 */
[----:B------:R-:W-:-:S04]  /*e100*/  MOV R13, R17 ;  /* 0x00000011000d7202 */ /* 0x000fc80000000f00 */
[----:B------:R0:W-:Y:S01]  /*e110*/  LDGSTS.E.BYPASS.LTC128B.128 [R4+0x2400], desc[UR36][R2.64+0x40], !P4 ;  /* 0x0240004002047fae */ /* 0x0001e2000e101d64 */
[----:B------:R-:W-:-:S03]  /*e120*/  ISETP.LT.OR P4, PT, R5, 0x21, P1 ;  /* 0x000000210500780c */ /* 0x000fc60000f81670 */
[----:B------:R0:W-:Y:S01]  /*e130*/  LDGSTS.E.BYPASS.LTC128B.128 [R4+0x4400], desc[UR36][R2.64+0x80], !P5 ;  /* 0x0440008002047fae */ /* 0x0001e2000e901d64 */
[----:B------:R-:W-:Y:S01]  /*e140*/  ISETP.LT.OR P5, PT, R5, 0x21, P0 ;  /* 0x000000210500780c */ /* 0x000fe200007a1670 */
[----:B------:R-:W-:-:S12]  /*e150*/  IMAD.MOV.U32 R6, RZ, RZ, R14 ;  /* 0x000000ffff067224 */ /* 0x000fd800078e000e */
[----:B0-----:R-:W-:Y:S05]  /*e160*/  WARPSYNC.COLLECTIVE R15, `(.L_x_10149) ;  /* 0x000000000f087348 */ /* 0x001fea0003c00000 */
[----:B------:R1:W2:Y:S02]  /*e170*/  SHFL.IDX P6, R14, R13, R12, R11 ;  /* 0x0000000c0d0e7389 */ /* 0x0002a400000c000b */
[----:B012---:R-:W-:Y:S01]  /*e180*/  ENDCOLLECTIVE ;  /* 0x000000000000791b */ /* 0x007fe20003800000 */
.L_x_10149:
[----:B------:R-:W-:Y:S02]  /*e190*/  IMAD.MOV.U32 R3, RZ, RZ, R6 ;  /* 0x000000ffff037224 */ /* 0x000fe400078e0006 */
[----:B------:R-:W-:Y:S01]  /*e1a0*/  IMAD.MOV.U32 R6, RZ, RZ, RZ ;  /* 0x000000ffff067224 */ /* 0x000fe200078e00ff */
[----:B------:R-:W-:Y:S01]  /*e1b0*/  MOV R13, R18 ;  /* 0x00000012000d7202 */ /* 0x000fe20000000f00 */
[----:B------:R-:W-:Y:S02]  /*e1c0*/  IMAD.MOV.U32 R12, RZ, RZ, 0x2 ;  /* 0x00000002ff0c7424 */ /* 0x000fe400078e00ff */
[----:B------:R-:W-:-:S07]  /*e1d0*/  IMAD.MOV.U32 R2, RZ, RZ, R14 ;  /* 0x000000ffff027224 */ /* 0x000fce00078e000e */
[----:B------:R-:W-:Y:S05]  /*e1e0*/  WARPSYNC.COLLECTIVE R15, `(.L_x_10150) ;  /* 0x000000000f087348 */ /* 0x000fea0003c00000 */
[----:B------:R0:W1:Y:S02]  /*e1f0*/  SHFL.IDX P6, R14, R13, R12, R11 ;  /* 0x0000000c0d0e7389 */ /* 0x00006400000c000b */
[----:B01----:R-:W-:Y:S01]  /*e200*/  ENDCOLLECTIVE ;  /* 0x000000000000791b */ /* 0x003fe20003800000 */
.L_x_10150:
        /* <DEDUP_REMOVED lines=15> */
.L_x_10151:
[----:B------:R-:W-:Y:S01]  /*e300*/  MOV R3, R7 ;  /* 0x0000000700037202 */ /* 0x000fe20000000f00 */
[----:B------:R-:W-:Y:S02]  /*e310*/  IMAD.MOV.U32 R13, RZ, RZ, R18 ;  /* 0x000000ffff0d7224 */ /* 0x000fe400078e0012 */
[----:B------:R-:W-:Y:S02]  /*e320*/  IMAD.MOV.U32 R12, RZ, RZ, 0x3 ;  /* 0x00000003ff0c7424 */ /* 0x000fe400078e00ff */
[----:B------:R-:W-:-:S07]  /*e330*/  IMAD.MOV.U32 R8, RZ, RZ, R14 ;  /* 0x000000ffff087224 */ /* 0x000fce00078e000e */
[----:B------:R-:W-:Y:S05]  /*e340*/  WARPSYNC.COLLECTIVE R15, `(.L_x_10152) ;  /* 0x000000000f087348 */ /* 0x000fea0003c00000 */
[----:B------:R0:W1:Y:S02]  /*e350*/  SHFL.IDX P6, R14, R13, R12, R11 ;  /* 0x0000000c0d0e7389 */ /* 0x00006400000c000b */
[----:B01----:R-:W-:Y:S01]  /*e360*/  ENDCOLLECTIVE ;  /* 0x000000000000791b */ /* 0x003fe20003800000 */
.L_x_10152:
        /* <DEDUP_REMOVED lines=13> */
.L_x_10153:
[----:B------:R-:W-:Y:S05]  /*e440*/  BRA `(.L_x_10154) ;  /* 0xffffffd800407947 */ /* 0x000fea000383ffff */
.L_x_10084:
[----:B0-----:R0:W1:Y:S02]  /*e450*/  SYNCS.PHASECHK.TRANS64.TRYWAIT P0, [R7+URZ+0x2d820], R6 ;  /* 0x02d82006070075a7 */ /* 0x001064000800017f */
[----:B-1----:R-:W-:Y:S05]  /*e460*/  @!P0 NANOSLEEP.SYNCS 0x989680 ;  /* 0x009896800000895d */ /* 0x002fea0003900000 */
[----:B------:R-:W1:Y:S02]  /*e470*/  @!P0 SYNCS.PHASECHK.TRANS64 P0, [R7+URZ+0x2d820], R6 ;  /* 0x02d82006070085a7 */ /* 0x000e64000800007f */
[----:B-1----:R-:W-:Y:S05]  /*e480*/  @!P0 BRA `(.L_x_10084) ;  /* 0xfffffffc00f08947 */ /* 0x002fea000383ffff */
[----:B------:R-:W-:Y:S05]  /*e490*/  BRA `(.L_x_10155) ;  /* 0xffffffd800c47947 */ /* 0x000fea000383ffff */
.L_x_10085:
        /* <DEDUP_REMOVED lines=11> */
.L_x_10157:
[----:B------:R-:W-:Y:S05]  /*e550*/  BSYNC B0 ;  /* 0x0000000000007941 */ /* 0x000fea0003800000 */
.L_x_10156:
[----:B------:R-:W-:Y:S05]  /*e560*/  BRA `(.L_x_10158) ;  /* 0xffffffd800a87947 */ /* 0x000fea000383ffff */
.L_x_10086:
[----:B------:R-:W-:Y:S01]  /*e570*/  BSSY B0, `(.L_x_10159) ;  /* 0x0000006000007945 */ /* 0x000fe20003800000 */
[----:B------:R-:W-:-:S07]  /*e580*/  IMAD.MOV.U32 R15, RZ, RZ, -0x1 ;  /* 0xffffffffff0f7424 */ /* 0x000fce00078e00ff */
[----:B01---5:R-:W-:Y:S05]  /*e590*/  WARPSYNC.COLLECTIVE R15, `(.L_x_10160) ;  /* 0x000000000f0c7348 */ /* 0x023fea0003c00000 */
[----:B------:R-:W-:Y:S02]  /*e5a0*/  ELECT P6, UR62, PT ;  /* 0x00000000003e782f */ /* 0x000fe400038c0000 */
[----:B------:R-:W-:Y:S01]  /*e5b0*/  MOV R14, UR62 ;  /* 0x0000003e000e7c02 */ /* 0x000fe20008000f00 */
[----:B01---5:R-:W-:Y:S10]  /*e5c0*/  ENDCOLLECTIVE ;  /* 0x000000000000791b */ /* 0x023ff40003800000 */
.L_x_10160:
[----:B------:R-:W-:Y:S05]  /*e5d0*/  BSYNC B0 ;  /* 0x0000000000007941 */ /* 0x000fea0003800000 */
.L_x_10159:
[----:B------:R-:W-:Y:S05]  /*e5e0*/  BRA `(.L_x_10161) ;  /* 0xffffffd8009c7947 */ /* 0x000fea000383ffff */
.L_x_10088:
[----:B-1----:R1:W2:Y:S02]  /*e5f0*/  SYNCS.PHASECHK.TRANS64.TRYWAIT P1, [R5+URZ+0x2d840], R4 ;  /* 0x02d84004050075a7 */ /* 0x0022a4000802017f */
[----:B--2---:R-:W-:Y:S05]  /*e600*/  @!P1 NANOSLEEP.SYNCS 0x989680 ;  /* 0x009896800000995d */ /* 0x004fea0003900000 */
[----:B------:R-:W2:Y:S02]  /*e610*/  @!P1 SYNCS.PHASECHK.TRANS64 P1, [R5+URZ+0x2d840], R4 ;  /* 0x02d84004050095a7 */ /* 0x000ea4000802007f */
[----:B--2---:R-:W-:Y:S05]  /*e620*/  @!P1 BRA `(.L_x_10088) ;  /* 0xfffffffc00f09947 */ /* 0x004fea000383ffff */
[----:B------:R-:W-:Y:S05]  /*e630*/  BRA `(.L_x_10162) ;  /* 0xffffffd800bc7947 */ /* 0x000fea000383ffff */
.L_x_10090:
[----:B--2---:R2:W3:Y:S02]  /*e640*/  SYNCS.PHASECHK.TRANS64.TRYWAIT P1, [R3+URZ+0x2d840], R0 ;  /* 0x02d84000030075a7 */ /* 0x0044e4000802017f */
[----:B---3--:R-:W-:Y:S05]  /*e650*/  @!P1 NANOSLEEP.SYNCS 0x989680 ;  /* 0x009896800000995d */ /* 0x008fea0003900000 */
[----:B------:R-:W3:Y:S02]  /*e660*/  @!P1 SYNCS.PHASECHK.TRANS64 P1, [R3+URZ+0x2d840], R0 ;  /* 0x02d84000030095a7 */ /* 0x000ee4000802007f */
[----:B---3--:R-:W-:Y:S05]  /*e670*/  @!P1 BRA `(.L_x_10090) ;  /* 0xfffffffc00f09947 */ /* 0x008fea000383ffff */
[----:B------:R-:W-:Y:S05]  /*e680*/  BRA `(.L_x_10163) ;  /* 0xffffffd800c87947 */ /* 0x000fea000383ffff */
.L_x_10092:
[----:B---3--:R3:W4:Y:S02]  /*e690*/  SYNCS.PHASECHK.TRANS64.TRYWAIT P1, [R5+URZ+0x2d860], R4 ;  /* 0x02d86004050075a7 */ /* 0x008724000802017f */
[----:B----4-:R-:W-:Y:S05]  /*e6a0*/  @!P1 NANOSLEEP.SYNCS 0x989680 ;  /* 0x009896800000995d */ /* 0x010fea0003900000 */
[----:B------:R-:W4:Y:S02]  /*e6b0*/  @!P1 SYNCS.PHASECHK.TRANS64 P1, [R5+URZ+0x2d860], R4 ;  /* 0x02d86004050095a7 */ /* 0x000f24000802007f */
[----:B----4-:R-:W-:Y:S05]  /*e6c0*/  @!P1 BRA `(.L_x_10092) ;  /* 0xfffffffc00f09947 */ /* 0x010fea000383ffff */
[----:B------:R-:W-:Y:S05]  /*e6d0*/  BRA `(.L_x_10164) ;  /* 0xffffffd800c47947 */ /* 0x000fea000383ffff */
.L_x_10165:
        /* <DEDUP_REMOVED lines=10> */
.L_x_15983:


//--------------------- .text._ZN7cutlass13device_kernelIN5flash11enable_sm90INS1_16FlashAttnFwdSm90INS1_25CollectiveMainloopFwdSm90ILi2EN4cute5tupleIJNS5_1CILi1EEES8_S8_EEENS6_IJNS7_ILi192EEENS7_ILi128EEENS7_ILi96EEEEEELi96ENS_10bfloat16_tEfNS_4arch4Sm90ELb0ELb0ELb1ELb1ELb1ELb0ELb0ELb0ELb1ELb1ELb1ELb0EEENS1_21CollectiveEpilogueFwdINS6_IJSA_SC_SB_EEES9_SE_SG_Li384ELb1ELb1ELb1ELb0EEENS1_36VarlenDynamicPersistentTileSchedulerILi192ELi128ELi384ELi128ELb1ELb1ELb1ELb0ELb1ELb1EEEEEEEEEvNT_6ParamsE --------------------------
	.section	.text._ZN7cutlass13device_kernelIN5flash11enable_sm90INS1_16FlashAttnFwdSm90INS1_25CollectiveMainloopFwdSm90ILi2EN4cute5tupleIJNS5_1CILi1EEES8_S8_EEENS6_IJNS7_ILi192EEENS7_ILi128EEENS7_ILi96EEEEEELi96ENS_10bfloat16_tEfNS_4arch4Sm90ELb0ELb0ELb1ELb1ELb1ELb0ELb0ELb0ELb1ELb1ELb1ELb0EEENS1_21CollectiveEpilogueFwdINS6_IJSA_SC_SB_EEES9_SE_SG_Li384ELb1ELb1ELb1ELb0EEENS1_36VarlenDynamicPersistentTileSchedulerILi192ELi128ELi384ELi128ELb1ELb1ELb1ELb0ELb1ELb1EEEEEEEEEvNT_6ParamsE,"ax",@progbits
	.align	128
.text._ZN7cutlass13device_kernelIN5flash11enable_sm90INS1_16FlashAttnFwdSm90INS1_25CollectiveMainloopFwdSm90ILi2EN4cute5tupleIJNS5_1CILi1EEES8_S8_EEENS6_IJNS7_ILi192EEENS7_ILi128EEENS7_ILi96EEEEEELi96ENS_10bfloat16_tEfNS_4arch4Sm90ELb0ELb0ELb1ELb1ELb1ELb0ELb0ELb0ELb1ELb1ELb1ELb0EEENS1_21CollectiveEpilogueFwdINS6_IJSA_SC_SB_EEES9_SE_SG_Li384ELb1ELb1ELb1ELb0EEENS1_36VarlenDynamicPersistentTileSchedulerILi192ELi128ELi384ELi128ELb1ELb1ELb1ELb0ELb1ELb1EEEEEEEEEvNT_6ParamsE:
        .type           _ZN7cutlass13device_kernelIN5flash11enable_sm90INS1_16FlashAttnFwdSm90INS1_25CollectiveMainloopFwdSm90ILi2EN4cute5tupleIJNS5_1CILi1EEES8_S8_EEENS6_IJNS7_ILi192EEENS7_ILi128EEENS7_ILi96EEEEEELi96ENS_10bfloat16_tEfNS_4arch4Sm90ELb0ELb0ELb1ELb1ELb1ELb0ELb0ELb0ELb1ELb1ELb1ELb0EEENS1_21CollectiveEpilogueFwdINS6_IJSA_SC_SB_EEES9_SE_SG_Li384ELb1ELb1ELb1ELb0EEENS1_36VarlenDynamicPersistentTileSchedulerILi192ELi128ELi384ELi128ELb1ELb1ELb1ELb0ELb1ELb1EEEEEEEEEvNT_6ParamsE,@function
        .size           _ZN7cutlass13device_kernelIN5flash11enable_sm90INS1_16FlashAttnFwdSm90INS1_25CollectiveMainloopFwdSm90ILi2EN4cute5tupleIJNS5_1CILi1EEES8_S8_EEENS6_IJNS7_ILi192EEENS7_ILi128EEENS7_ILi96EEEEEELi96ENS_10bfloat16_tEfNS_4arch4Sm90ELb0ELb0ELb1ELb1ELb1ELb0ELb0ELb0ELb1ELb1ELb1ELb0EEENS1_21CollectiveEpilogueFwdINS6_IJSA_SC_SB_EEES9_SE_SG_Li384ELb1ELb1ELb1ELb0EEENS1_36VarlenDynamicPersistentTileSchedulerILi192ELi128ELi384ELi128ELb1ELb1ELb1ELb0ELb1ELb1EEEEEEEEEvNT_6ParamsE,(.L_x_15984 - _ZN7cutlass13device_kernelIN5flash11enable_sm90INS1_16FlashAttnFwdSm90INS1_25CollectiveMainloopFwdSm90ILi2EN4cute5tupleIJNS5_1CILi1EEES8_S8_EEENS6_IJNS7_ILi192EEENS7_ILi128EEENS7_ILi96EEEEEELi96ENS_10bfloat16_tEfNS_4arch4Sm90ELb0ELb0ELb1ELb1ELb1ELb0ELb0ELb0ELb1ELb1ELb1ELb0EEENS1_21CollectiveEpilogueFwdINS6_IJSA_SC_SB_EEES9_SE_SG_Li384ELb1ELb1ELb1ELb0EEENS1_36VarlenDynamicPersistentTileSchedulerILi192ELi128ELi384ELi128ELb1ELb1ELb1ELb0ELb1ELb1EEEEEEEEEvNT_6ParamsE)
        .other          _ZN7cutlass13device_kernelIN5flash11enable_sm90INS1_16FlashAttnFwdSm90INS1_25CollectiveMainloopFwdSm90ILi2EN4cute5tupleIJNS5_1CILi1EEES8_S8_EEENS6_IJNS7_ILi192EEENS7_ILi128EEENS7_ILi96EEEEEELi96ENS_10bfloat16_tEfNS_4arch4Sm90ELb0ELb0ELb1ELb1ELb1ELb0ELb0ELb0ELb1ELb1ELb1ELb0EEENS1_21CollectiveEpilogueFwdINS6_IJSA_SC_SB_EEES9_SE_SG_Li384ELb1ELb1ELb1ELb0EEENS1_36VarlenDynamicPersistentTileSchedulerILi192ELi128ELi384ELi128ELb1ELb1ELb1ELb0ELb1ELb1EEEEEEEEEvNT_6ParamsE,@"STO_CUDA_ENTRY STV_DEFAULT"
_ZN7cutlass13device_kernelIN5flash11enable_sm90INS1_16FlashAttnFwdSm90INS1_25CollectiveMainloopFwdSm90ILi2EN4cute5tupleIJNS5_1CILi1EEES8_S8_EEENS6_IJNS7_ILi192EEENS7_ILi128EEENS7_ILi96EEEEEELi96ENS_10bfloat16_tEfNS_4arch4Sm90ELb0ELb0ELb1ELb1ELb1ELb0ELb0ELb0ELb1ELb1ELb1ELb0EEENS1_21CollectiveEpilogueFwdINS6_IJSA_SC_SB_EEES9_SE_SG_Li384ELb1ELb1ELb1ELb0EEENS1_36VarlenDynamicPersistentTileSchedulerILi192ELi128ELi384ELi128ELb1ELb1ELb1ELb0ELb1ELb1EEEEEEEEEvNT_6ParamsE:
        /* <DEDUP_REMOVED lines=45> */
.L_x_10166:
        /* <DEDUP_REMOVED lines=22> */
.L_x_10167:
        /* <DEDUP_REMOVED lines=18> */
.L_x_10168:
        /* <DEDUP_REMOVED lines=22> */
.L_x_10169:
        /* <DEDUP_REMOVED lines=22> */
.L_x_10170:
        /* <DEDUP_REMOVED lines=8> */
.L_x_10172:
[----:B------:R-:W-:-:S08]  /*0890*/  NOP ;  /* 0x0000000000007918 */ /* 0x000fd00000000000 */
[----:B------:R-:W0:Y:S02]  /*08a0*/  USETMAXREG.TRY_ALLOC.CTAPOOL UP0, 0xa0 ;  /* 0x000000a0000079c8 */ /* 0x000e240008000600 */
[----:B0-----:R-:W-:-:S13]  /*08b0*/  PLOP3.LUT P0, PT, PT, PT, UP0, 0x80, 0x0 ;  /* 0x000000000000781c */ /* 0x001fda0003f0f008 */
[----:B------:R-:W-:Y:S05]  /*08c0*/  @!P0 BRA `(.L_x_10172) ;  /* 0xfffffffc00f08947 */ /* 0x000fea000383ffff */
[----:B------:R-:W0:Y:S01]  /*08d0*/  S2R R2, SR_TID.X ;  /* 0x0000000000027919 */ /* 0x000e220000002100 */
[----:B------:R-:W1:Y:S01]  /*08e0*/  S2UR UR42, SR_CgaCtaId ;  /* 0x00000000002a79c3 */ /* 0x000e620000008800 */
[----:B------:R-:W-:Y:S01]  /*08f0*/  UMOV UR41, 0x400 ;  /* 0x0000040000297882 */ /* 0x000fe20000000000 */
[----:B------:R-:W-:Y:S01]  /*0900*/  ULDC UR4, c[0x0][0xc3c] ;  /* 0x00030f0000047ab9 */ /* 0x000fe20000000800 */
[----:B-1----:R-:W-:-:S05]  /*0910*/  ULEA UR41, UR42, UR41, 0x18 ;  /* 0x000000292a297291 */ /* 0x002fca000f8ec03f */
[----:B------:R-:W-:Y:S06]  /*0920*/  BAR.ARV 0x8, 0x200 ;  /* 0x0208000000007b1d */ /* 0x000fec0000002000 */
[----:B0-----:R-:W-:-:S04]  /*0930*/  LOP3.LUT R0, R2, 0xffffff80, RZ, 0xc0, !PT ;  /* 0xffffff8002007812 */ /* 0x001fc800078ec0ff */
[----:B------:R-:W-:-:S13]  /*0940*/  ISETP.NE.AND P0, PT, R0, 0x80, PT ;  /* 0x000000800000780c */ /* 0x000fda0003f05270 */
[----:B------:R-:W-:Y:S08]  /*0950*/  @!P0 BAR.ARV 0x9, 0x100 ;  /* 0x0244000000008b1d */ /* 0x000ff00000002000 */
[----:B------:R-:W-:Y:S06]  /*0960*/  BAR.SYNC.DEFER_BLOCKING 0x5, 0x200 ;  /* 0x0148000000007b1d */ /* 0x000fec0000010000 */
[----:B------:R-:W0:Y:S02]  /*0970*/  LDS.128 R8, [UR41+0x2d8d0] ;  /* 0x02d8d029ff087984 */ /* 0x000e240008000c00 */
[----:B------:R-:W-:Y:S06]  /*0980*/  BAR.ARV 0x4, 0x200 ;  /* 0x0108000000007b1d */ /* 0x000fec0000002000 */
[----:B0-----:R-:W-:-:S13]  /*0990*/  ISETP.GE.AND P0, PT, R11, UR4, PT ;  /* 0x000000040b007c0c */ /* 0x001fda000bf06270 */
[----:B------:R-:W-:Y:S05]  /*09a0*/  @P0 EXIT ;  /* 0x000000000000094d */ /* 0x000fea0003800000 */
[----:B------:R-:W2:Y:S01]  /*09b0*/  LDL R19, [R1+0x20] ;  /* 0x0000200001137983 */ /* 0x000ea20000100800 */
[----:B------:R-:W-:-:S05]  /*09c0*/  VIADD R17, R2, 0xffffff80 ;  /* 0xffffff8002117836 */ /* 0x000fca0000000000 */
[----:B------:R-:W-:-:S04]  /*09d0*/  SHF.R.S32.HI R0, RZ, 0x1f, R17 ;  /* 0x0000001fff007819 */ /* 0x000fc80000011411 */
[CC--:B------:R-:W-:Y:S02]  /*09e0*/  LEA.HI R2, R0.reuse, R17.reuse, RZ, 0x7 ;  /* 0x0000001100027211 */ /* 0x0c0fe400078f38ff */
[----:B------:R-:W-:Y:S02]  /*09f0*/  LEA.HI R3, R0, R17, RZ, 0x4 ;  /* 0x0000001100037211 */ /* 0x000fe400078f20ff */
[----:B------:R-:W-:-:S05]  /*0a00*/  LOP3.LUT R4, R2, 0xffffff80, RZ, 0xc0, !PT ;  /* 0xffffff8002047812 */ /* 0x000fca00078ec0ff */
[----:B------:R-:W-:Y:S01]  /*0a10*/  IMAD.IADD R18, R17, 0x1, -R4 ;  /* 0x0000000111127824 */ /* 0x000fe200078e0a04 */
[----:B------:R-:W-:-:S05]  /*0a20*/  LOP3.LUT R4, R3, 0xfffffff0, RZ, 0xc0, !PT ;  /* 0xfffffff003047812 */ /* 0x000fca00078ec0ff */
[----:B------:R-:W-:Y:S01]  /*0a30*/  IMAD.IADD R4, R17, 0x1, -R4 ;  /* 0x0000000111047824 */ /* 0x000fe200078e0a04 */
[----:B------:R-:W-:Y:S02]  /*0a40*/  SHF.R.S32.HI R6, RZ, 0x4, R3 ;  /* 0x00000004ff067819 */ /* 0x000fe40000011403 */
[----:B------:R-:W-:Y:S02]  /*0a50*/  LEA.HI R7, R0, R17, RZ, 0x5 ;  /* 0x0000001100077211 */ /* 0x000fe400078f28ff */
[----:B------:R-:W-:Y:S02]  /*0a60*/  SHF.R.S32.HI R5, RZ, 0x1f, R4 ;  /* 0x0000001fff057819 */ /* 0x000fe40000011404 */
[----:B------:R-:W-:Y:S02]  /*0a70*/  LEA.HI R3, R3, R6, RZ, 0x1 ;  /* 0x0000000603037211 */ /* 0x000fe400078f08ff */
[----:B------:R-:W-:Y:S02]  /*0a80*/  LEA.HI R5, R5, R4, RZ, 0x3 ;  /* 0x0000000405057211 */ /* 0x000fe400078f18ff */
[----:B------:R-:W-:-:S02]  /*0a90*/  SHF.R.S32.HI R16, RZ, 0x7, R2 ;  /* 0x00000007ff107819 */ /* 0x000fc40000011402 */
[----:B------:R-:W-:Y:S02]  /*0aa0*/  SHF.R.S32.HI R8, RZ, 0x5, R7 ;  /* 0x00000005ff087819 */ /* 0x000fe40000011407 */
[----:B------:R-:W-:Y:S02]  /*0ab0*/  LOP3.LUT R7, R3, 0x1ffffffe, RZ, 0xc0, !PT ;  /* 0x1ffffffe03077812 */ /* 0x000fe400078ec0ff */
[----:B------:R-:W-:Y:S01]  /*0ac0*/  LOP3.LUT R3, R5, 0xfffffff8, RZ, 0xc0, !PT ;  /* 0xfffffff805037812 */ /* 0x000fe200078ec0ff */
[----:B------:R-:W-:Y:S01]  /*0ad0*/  IMAD.HI R2, R16, 0x55555556, RZ ;  /* 0x5555555610027827 */ /* 0x000fe200078e02ff */
[----:B------:R-:W-:-:S03]  /*0ae0*/  SHF.R.S32.HI R12, RZ, 0x1f, R18 ;  /* 0x0000001fff0c7819 */ /* 0x000fc60000011412 */
[----:B------:R-:W-:Y:S01]  /*0af0*/  IMAD.IADD R3, R4, 0x1, -R3 ;  /* 0x0000000104037824 */ /* 0x000fe200078e0a03 */
[----:B------:R-:W-:Y:S01]  /*0b00*/  LEA.HI R13, R12, R18, RZ, 0x2 ;  /* 0x000000120c0d7211 */ /* 0x000fe200078f10ff */
[----:B------:R-:W-:Y:S02]  /*0b10*/  IMAD.IADD R7, R6, 0x1, -R7 ;  /* 0x0000000106077824 */ /* 0x000fe400078e0a07 */
[----:B------:R-:W-:Y:S01]  /*0b20*/  IMAD R6, R8, 0x10, R4 ;  /* 0x0000001008067824 */ /* 0x000fe200078e0204 */
[----:B------:R-:W-:Y:S01]  /*0b30*/  LEA.HI R4, R2, R2, RZ, 0x1 ;  /* 0x0000000202047211 */ /* 0x000fe200078f08ff */
[----:B------:R-:W-:Y:S01]  /*0b40*/  IMAD.SHL.U32 R2, R3, 0x40, RZ ;  /* 0x0000004003027824 */ /* 0x000fe200078e00ff */
[--C-:B------:R-:W-:Y:S02]  /*0b50*/  SHF.R.S32.HI R14, RZ, 0x2, R13.reuse ;  /* 0x00000002ff0e7819 */ /* 0x100fe4000001140d */
[----:B------:R-:W-:Y:S01]  /*0b60*/  SHF.R.S32.HI R15, RZ, 0x1f, R13 ;  /* 0x0000001fff0f7819 */ /* 0x000fe2000001140d */
[----:B------:R-:W-:Y:S01]  /*0b70*/  IMAD.SHL.U32 R7, R7, 0x8, RZ ;  /* 0x0000000807077824 */ /* 0x000fe200078e00ff */
[----:B------:R-:W-:Y:S01]  /*0b80*/  LOP3.LUT R2, R2, 0x1c0, RZ, 0xc0, !PT ;  /* 0x000001c002027812 */ /* 0x000fe200078ec0ff */
[----:B------:R-:W-:Y:S01]  /*0b90*/  IMAD.SHL.U32 R5, R5, 0x40, RZ ;  /* 0x0000004005057824 */ /* 0x000fe200078e00ff */
[----:B------:R-:W-:Y:S01]  /*0ba0*/  LEA.HI R15, R15, R14, RZ, 0x3 ;  /* 0x0000000e0f0f7211 */ /* 0x000fe200078f18ff */
[--C-:B------:R-:W-:Y:S01]  /*0bb0*/  IMAD.U32 R6, R6, 0x20, R7.reuse ;  /* 0x0000002006067824 */ /* 0x100fe200078e0007 */
[----:B------:R-:W-:-:S02]  /*0bc0*/  LOP3.LUT R7, R2, 0x8, R7, 0xf8, !PT ;  /* 0x0000000802077812 */ /* 0x000fc400078ef807 */
[----:B------:R-:W-:Y:S02]  /*0bd0*/  LOP3.LUT R15, R15, 0xfffffff8, RZ, 0xc0, !PT ;  /* 0xfffffff80f0f7812 */ /* 0x000fe400078ec0ff */
[----:B------:R-:W-:Y:S02]  /*0be0*/  LEA.HI R12, R12, R18, RZ, 0x5 ;  /* 0x000000120c0c7211 */ /* 0x000fe400078f28ff */
[----:B------:R-:W-:Y:S02]  /*0bf0*/  LOP3.LUT R5, R5, 0x7ffffe00, RZ, 0xc0, !PT ;  /* 0x7ffffe0005057812 */ /* 0x000fe400078ec0ff */
[----:B------:R-:W-:Y:S02]  /*0c00*/  SHF.R.U32.HI R2, RZ, 0x3, R2 ;  /* 0x00000003ff027819 */ /* 0x000fe40000011602 */
[----:B------:R-:W-:Y:S01]  /*0c10*/  IADD3 R15, R14, -R15, RZ ;  /* 0x8000000f0e0f7210 */ /* 0x000fe20007ffe0ff */
[----:B------:R-:W-:Y:S01]  /*0c20*/  IMAD R5, R8, 0x400, R5 ;  /* 0x0000040008057824 */ /* 0x000fe200078e0205 */
[----:B------:R-:W-:-:S02]  /*0c30*/  SHF.R.S32.HI R12, RZ, 0x5, R12 ;  /* 0x00000005ff0c7819 */ /* 0x000fc4000001140c */
[----:B------:R-:W-:Y:S02]  /*0c40*/  LOP3.LUT R2, R7, R2, RZ, 0x3c, !PT ;  /* 0x0000000207027212 */ /* 0x000fe400078e3cff */
[----:B------:R-:W-:Y:S01]  /*0c50*/  LEA.HI R0, R0, R17, RZ, 0x2 ;  /* 0x0000001100007211 */ /* 0x000fe200078f10ff */
[----:B------:R-:W-:Y:S02]  /*0c60*/  IMAD R4, R4, -0x3, R16 ;  /* 0xfffffffd04047824 */ /* 0x000fe400078e0210 */
[----:B------:R-:W-:Y:S02]  /*0c70*/  IMAD R15, R12, 0x10, R15 ;  /* 0x000000100c0f7824 */ /* 0x000fe400078e020f */
[----:B------:R-:W-:Y:S01]  /*0c80*/  IMAD.IADD R16, R5, 0x1, R2 ;  /* 0x0000000105107824 */ /* 0x000fe200078e0202 */
[----:B------:R-:W-:Y:S02]  /*0c90*/  LOP3.LUT R2, R0, 0xfffffffc, RZ, 0xc0, !PT ;  /* 0xfffffffc00027812 */ /* 0x000fe400078ec0ff */
[----:B------:R-:W-:-:S02]  /*0ca0*/  LOP3.LUT R13, R13, 0x7ffffffc, RZ, 0xc0, !PT ;  /* 0x7ffffffc0d0d7812 */ /* 0x000fc400078ec0ff */
[----:B------:R-:W-:Y:S01]  /*0cb0*/  LEA R8, R4, R15, 0x6 ;  /* 0x0000000f04087211 */ /* 0x000fe200078e30ff */
[----:B------:R-:W-:Y:S02]  /*0cc0*/  IMAD.IADD R4, R17, 0x1, -R2 ;  /* 0x0000000111047824 */ /* 0x000fe400078e0a02 */
[----:B------:R-:W-:Y:S01]  /*0cd0*/  IMAD.IADD R13, R18, 0x1, -R13 ;  /* 0x00000001120d7824 */ /* 0x000fe200078e0a0d */
[----:B------:R-:W-:Y:S02]  /*0ce0*/  R2P PR, R3, 0x6 ;  /* 0x0000000603007804 */ /* 0x000fe40000000000 */
[C---:B------:R-:W-:Y:S01]  /*0cf0*/  SHF.L.U32 R138, R4.reuse, 0x3, RZ ;  /* 0x00000003048a7819 */ /* 0x040fe200000006ff */
[----:B------:R-:W-:Y:S01]  /*0d00*/  IMAD.SHL.U32 R157, R13, 0x2, RZ ;  /* 0x000000020d9d7824 */ /* 0x000fe200078e00ff */
[----:B------:R-:W-:-:S03]  /*0d10*/  LEA.HI R3, R4, R4, RZ, 0x1 ;  /* 0x0000000404037211 */ /* 0x000fc600078f08ff */
[----:B------:R-:W-:Y:S01]  /*0d20*/  VIADD R144, R138, 0x40 ;  /* 0x000000408a907836 */ /* 0x000fe20000000000 */
[----:B------:R-:W-:Y:S01]  /*0d30*/  LOP3.LUT R3, R3, 0x1ffffffe, RZ, 0xc0, !PT ;  /* 0x1ffffffe03037812 */ /* 0x000fe200078ec0ff */
[C---:B------:R-:W-:Y:S02]  /*0d40*/  VIADD R155, R157.reuse, 0x8 ;  /* 0x000000089d9b7836 */ /* 0x040fe40000000000 */
        /* <DEDUP_REMOVED lines=8> */
[----:B------:R-:W-:Y:S02]  /*0dd0*/  SHF.R.S32.HI R0, RZ, 0x1f, R149 ;  /* 0x0000001fff007819 */ /* 0x000fe40000011495 */
[----:B------:R-:W-:Y:S01]  /*0de0*/  SHF.R.S32.HI R0, RZ, 0x1f, R146 ;  /* 0x0000001fff007819 */ /* 0x000fe20000011492 */
[----:B------:R-:W-:Y:S01]  /*0df0*/  IMAD R0, R3, 0x8, R8 ;  /* 0x0000000803007824 */ /* 0x000fe200078e0208 */
[----:B------:R0:W-:Y:S04]  /*0e00*/  STL [R1+0x44], R6 ;  /* 0x0000440601007387 */ /* 0x0001e80000100800 */
[----:B------:R1:W-:Y:S04]  /*0e10*/  STL [R1+0x3c], R8 ;  /* 0x00003c0801007387 */ /* 0x0003e80000100800 */
[----:B------:R1:W-:Y:S04]  /*0e20*/  STL [R1+0x8], RZ ;  /* 0x000008ff01007387 */ /* 0x0003e80000100800 */
[----:B------:R1:W-:Y:S01]  /*0e30*/  STL [R1+0x40], R0 ;  /* 0x0000400001007387 */ /* 0x0003e20000100800 */
[----:B------:R-:W-:Y:S01]  /*0e40*/  LEA R16, R16, UR41, 0x1 ;  /* 0x0000002910107c11 */ /* 0x000fe2000f8e08ff */
[----:B------:R-:W-:-:S02]  /*0e50*/  IMAD.MOV.U32 R17, RZ, RZ, 0x40 ;  /* 0x00000040ff117424 */ /* 0x000fc400078e00ff */
[----:B------:R-:W-:Y:S01]  /*0e60*/  VIADD R142, R138, 0x20 ;  /* 0x000000208a8e7836 */ /* 0x000fe20000000000 */
[----:B------:R-:W-:Y:S01]  /*0e70*/  IADD3 R153, R157, 0x18, RZ ;  /* 0x000000189d997810 */ /* 0x000fe20007ffe0ff */
[C---:B------:R-:W-:Y:S01]  /*0e80*/  VIADD R18, R16.reuse, 0x21800 ;  /* 0x0002180010127836 */ /* 0x040fe20000000000 */
[----:B------:R-:W-:Y:S01]  /*0e90*/  SEL R17, R17, 0xffffffc0, !P2 ;  /* 0xffffffc011117807 */ /* 0x000fe20005000000 */
[C---:B------:R-:W-:Y:S02]  /*0ea0*/  VIADD R154, R157.reuse, 0x10 ;  /* 0x000000109d9a7836 */ /* 0x040fe40000000000 */
[C---:B------:R-:W-:Y:S02]  /*0eb0*/  VIADD R150, R157.reuse, 0x30 ;  /* 0x000000309d967836 */ /* 0x040fe40000000000 */
[C---:B------:R-:W-:Y:S02]  /*0ec0*/  VIADD R151, R157.reuse, 0x28 ;  /* 0x000000289d977836 */ /* 0x040fe40000000000 */
[C---:B------:R-:W-:Y:S01]  /*0ed0*/  VIADD R147, R157.reuse, 0x48 ;  /* 0x000000489d937836 */ /* 0x040fe20000000000 */
[----:B------:R-:W-:Y:S01]  /*0ee0*/  SHF.R.S32.HI R4, RZ, 0x1f, R142 ;  /* 0x0000001fff047819 */ /* 0x000fe2000001148e */
[C---:B------:R-:W-:Y:S01]  /*0ef0*/  VIADD R148, R157.reuse, 0x40 ;  /* 0x000000409d947836 */ /* 0x040fe20000000000 */
[----:B------:R-:W-:Y:S01]  /*0f00*/  IADD3 R145, R157, 0x58, RZ ;  /* 0x000000589d917810 */ /* 0x000fe20007ffe0ff */
[----:B------:R-:W-:Y:S01]  /*0f10*/  VIADD R23, R16, 0x21820 ;  /* 0x0002182010177836 */ /* 0x000fe20000000000 */
[----:B------:R-:W-:Y:S01]  /*0f20*/  SHF.R.S32.HI R4, RZ, 0x1f, R153 ;  /* 0x0000001fff047819 */ /* 0x000fe20000011499 */
[C---:B------:R-:W-:Y:S01]  /*0f30*/  @P1 VIADD R23, R18.reuse, 0xffffffe0 ;  /* 0xffffffe012171836 */ /* 0x040fe20000000000 */
[----:B------:R-:W-:Y:S01]  /*0f40*/  SHF.R.S32.HI R4, RZ, 0x1f, R150 ;  /* 0x0000001fff047819 */ /* 0x000fe20000011496 */
[----:B------:R-:W-:Y:S01]  /*0f50*/  IMAD.MOV.U32 R5, RZ, RZ, R9 ;  /* 0x000000ffff057224 */ /* 0x000fe200078e0009 */
[----:B------:R-:W-:Y:S01]  /*0f60*/  SHF.R.S32.HI R9, RZ, 0x1f, R154 ;  /* 0x0000001fff097819 */ /* 0x000fe2000001149a */
[----:B------:R-:W-:Y:S01]  /*0f70*/  IMAD.IADD R18, R18, 0x1, R17 ;  /* 0x0000000112127824 */ /* 0x000fe200078e0211 */
[----:B------:R-:W-:Y:S01]  /*0f80*/  SHF.R.S32.HI R9, RZ, 0x1f, R151 ;  /* 0x0000001fff097819 */ /* 0x000fe20000011497 */
[----:B0-----:R-:W-:Y:S01]  /*0f90*/  IMAD.MOV.U32 R6, RZ, RZ, R10 ;  /* 0x000000ffff067224 */ /* 0x001fe200078e000a */
[----:B------:R-:W-:Y:S01]  /*0fa0*/  SHF.R.S32.HI R4, RZ, 0x1f, R147 ;  /* 0x0000001fff047819 */ /* 0x000fe20000011493 */
[----:B------:R-:W-:Y:S01]  /*0fb0*/  IMAD.MOV.U32 R7, RZ, RZ, R11 ;  /* 0x000000ffff077224 */ /* 0x000fe200078e000b */
[----:B------:R-:W-:Y:S01]  /*0fc0*/  SHF.R.S32.HI R9, RZ, 0x1f, R148 ;  /* 0x0000001fff097819 */ /* 0x000fe20000011494 */
[----:B------:R-:W-:Y:S01]  /*0fd0*/  IMAD.MOV.U32 R2, RZ, RZ, RZ ;  /* 0x000000ffff027224 */ /* 0x000fe200078e00ff */
[----:B------:R-:W-:Y:S01]  /*0fe0*/  SHF.R.S32.HI R4, RZ, 0x1f, R145 ;  /* 0x0000001fff047819 */ /* 0x000fe20000011491 */
[----:B------:R-:W-:-:S02]  /*0ff0*/  IMAD.IADD R17, R17, 0x1, R23 ;  /* 0x0000000111117824 */ /* 0x000fc400078e0217 */
[----:B------:R-:W-:Y:S01]  /*1000*/  VIADD R136, R23, 0x6000 ;  /* 0x0000600017887836 */ /* 0x000fe20000000000 */
[----:B------:R-:W-:Y:S01]  /*1010*/  UMOV UR38, URZ ;  /* 0x0000003f00267c82 */ /* 0x000fe20008000000 */
[----:B-12---:R-:W-:-:S07]  /*1020*/  LOP3.LUT R19, R19, 0x1, RZ, 0xfc, !PT ;  /* 0x0000000113137812 */ /* 0x006fce00078efcff */
.L_x_10214:
[----:B012-4-:R-:W0:Y:S01]  /*1030*/  LDC.64 R8, c[0x0][0xc88] ;  /* 0x00032200ff087b82 */ /* 0x017e220000000a00 */
[----:B------:R-:W-:-:S07]  /*1040*/  ULDC.64 UR4, c[0x0][0xa28] ;  /* 0x00028a0000047ab9 */ /* 0x000fce0000000a00 */
[----:B---3--:R-:W1:Y:S08]  /*1050*/  LDC.64 R12, c[0x0][0x418] ;  /* 0x00010600ff0c7b82 */ /* 0x008e700000000a00 */
[----:B------:R-:W2:Y:S01]  /*1060*/  LDC R0, c[0x0][0x424] ;  /* 0x00010900ff007b82 */ /* 0x000ea20000000800 */
[----:B0-----:R-:W-:-:S07]  /*1070*/  IMAD.WIDE R8, R7, 0x4, R8 ;  /* 0x0000000407087825 */ /* 0x001fce00078e0208 */
[----:B------:R-:W0:Y:S01]  /*1080*/  LDC R89, c[0x0][0x2f0] ;  /* 0x0000bc00ff597b82 */ /* 0x000e220000000800 */
[----:B------:R-:W3:Y:S01]  /*1090*/  LDG.E R137, desc[UR36][R8.64] ;  /* 0x0000002408897981 */ /* 0x000ee2000c1e1900 */
[----:B------:R-:W-:Y:S02]  /*10a0*/  ISETP.NE.U32.AND P0, PT, RZ, UR4, PT ;  /* 0x00000004ff007c0c */ /* 0x000fe4000bf05070 */
[----:B------:R-:W-:Y:S02]  /*10b0*/  MOV R4, RZ ;  /* 0x000000ff00047202 */ /* 0x000fe40000000f00 */
        /* <DEDUP_REMOVED lines=25> */
.L_x_10173:
[----:B-----5:R-:W-:Y:S01]  /*1250*/  IMAD.IADD R89, R89, 0x1, -R4 ;  /* 0x0000000159597824 */ /* 0x020fe200078e0a04 */
[C---:B------:R-:W-:Y:S02]  /*1260*/  LOP3.LUT R3, R6.reuse, 0xff000000, RZ, 0xc0, !PT ;  /* 0xff00000006037812 */ /* 0x040fe400078ec0ff */
[----:B------:R-:W-:Y:S01]  /*1270*/  LOP3.LUT R0, R6, 0xff0000, RZ, 0xc0, !PT ;  /* 0x00ff000006007812 */ /* 0x000fe200078ec0ff */
[C---:B------:R-:W-:Y:S01]  /*1280*/  VIADD R4, R89.reuse, 0x7f ;  /* 0x0000007f59047836 */ /* 0x040fe20000000000 */
[----:B------:R-:W-:Y:S02]  /*1290*/  ISETP.GE.AND P0, PT, R89, 0x1, PT ;  /* 0x000000015900780c */ /* 0x000fe40003f06270 */
[----:B------:R-:W-:Y:S02]  /*12a0*/  SHF.R.U32.HI R3, RZ, 0x8, R3 ;  /* 0x00000008ff037819 */ /* 0x000fe40000011603 */
[----:B------:R-:W-:Y:S02]  /*12b0*/  SHF.R.S32.HI R7, RZ, 0x1f, R4 ;  /* 0x0000001fff077819 */ /* 0x000fe40000011404 */
[----:B------:R-:W-:Y:S01]  /*12c0*/  LEA.HI R0, R0, R3, RZ, 0x10 ;  /* 0x0000000300007211 */ /* 0x000fe200078f80ff */
[----:B------:R-:W-:Y:S01]  /*12d0*/  IMAD.MOV.U32 R3, RZ, RZ, RZ ;  /* 0x000000ffff037224 */ /* 0x000fe200078e00ff */
[----:B------:R-:W-:-:S02]  /*12e0*/  LEA.HI R7, R7, R4, RZ, 0x7 ;  /* 0x0000000407077211 */ /* 0x000fc400078f38ff */
[----:B------:R-:W-:Y:S02]  /*12f0*/  LOP3.LUT R156, R0, 0xff, RZ, 0xc0, !PT ;  /* 0x000000ff009c7812 */ /* 0x000fe400078ec0ff */
[----:B------:R-:W-:Y:S02]  /*1300*/  SHF.R.U32.HI R140, RZ, 0x10, R0 ;  /* 0x00000010ff8c7819 */ /* 0x000fe40000011600 */
[----:B------:R-:W-:Y:S01]  /*1310*/  SHF.R.S32.HI R88, RZ, 0x7, R7 ;  /* 0x00000007ff587819 */ /* 0x000fe20000011407 */
[----:B------:R-:W-:Y:S06]  /*1320*/  @!P0 BRA `(.L_x_10174) ;  /* 0x0000000000748947 */ /* 0x000fec0003800000 */
[----:B------:R-:W3:Y:S01]  /*1330*/  LDC R3, c[0x0][0x9f0] ;  /* 0x00027c00ff037b82 */ /* 0x000ee20000000800 */
[----:B------:R-:W-:-:S04]  /*1340*/  ISETP.NE.AND P0, PT, R140, RZ, PT ;  /* 0x000000ff8c00720c */ /* 0x000fc80003f05270 */
[----:B---3--:R-:W-:-:S04]  /*1350*/  SEL R11, R140, R3, P0 ;  /* 0x000000038c0b7207 */ /* 0x008fc80000000000 */
        /* <DEDUP_REMOVED lines=26> */
.L_x_10174:
[-C--:B------:R-:W-:Y:S01]  /*1500*/  IMAD R22, R156, R3.reuse, RZ ;  /* 0x000000039c167224 */ /* 0x080fe200078e02ff */
[----:B------:R-:W-:Y:S01]  /*1510*/  LOP3.LUT R139, R6, 0xffff, RZ, 0xc0, !PT ;  /* 0x0000ffff068b7812 */ /* 0x000fe200078ec0ff */
[----:B------:R-:W-:Y:S01]  /*1520*/  IMAD.MOV.U32 R141, RZ, RZ, R5 ;  /* 0x000000ffff8d7224 */ /* 0x000fe200078e0005 */
[----:B------:R-:W-:Y:S02]  /*1530*/  PLOP3.LUT P0, PT, PT, PT, PT, 0x80, 0x0 ;  /* 0x000000000000781c */ /* 0x000fe40003f0f070 */
[----:B------:R-:W-:Y:S02]  /*1540*/  CS2R R134, SRZ ;  /* 0x0000000000867805 */ /* 0x000fe4000001ff00 */
[----:B------:R-:W-:Y:S01]  /*1550*/  VIADDMNMX R88, R22, R3, R88, PT ;  /* 0x0000000316587246 */ /* 0x000fe20003800158 */
[----:B------:R-:W-:Y:S01]  /*1560*/  IMAD.MOV.U32 R3, RZ, RZ, RZ ;  /* 0x000000ffff037224 */ /* 0x000fe200078e00ff */
[----:B------:R-:W-:Y:S02]  /*1570*/  MOV R0, RZ ;  /* 0x000000ff00007202 */ /* 0x000fe40000000f00 */
        /* <DEDUP_REMOVED lines=25> */
[----:B------:R-:W0:Y:S01]  /*1710*/  S2R R4, SR_TID.X ;  /* 0x0000000000047919 */ /* 0x000e220000002100 */
[----:B------:R-:W-:-:S04]  /*1720*/  UIADD3 UR6, UR41, 0x21800, URZ ;  /* 0x0002180029067890 */ /* 0x000fc8000fffe03f */
[----:B------:R-:W-:-:S06]  /*1730*/  ULOP3.LUT UP0, URZ, UR6, 0x3ff, URZ, 0xc0, !UPT ;  /* 0x000003ff063f7892 */ /* 0x000fcc000f80c03f */
[----:B------:R-:W-:Y:S01]  /*1740*/  PLOP3.LUT P0, PT, PT, PT, UP0, 0x80, 0x0 ;  /* 0x000000000000781c */ /* 0x000fe20003f0f008 */
[----:B0-----:R-:W-:-:S05]  /*1750*/  VIADD R7, R4, 0xffffff80 ;  /* 0xffffff8004077836 */ /* 0x001fca0000000000 */
[----:B------:R-:W-:-:S04]  /*1760*/  SHF.R.S32.HI R4, RZ, 0x1f, R7 ;  /* 0x0000001fff047819 */ /* 0x000fc80000011407 */
[----:B------:R-:W-:-:S04]  /*1770*/  LEA.HI R4, R4, R7, RZ, 0x7 ;  /* 0x0000000704047211 */ /* 0x000fc800078f38ff */
[----:B------:R-:W-:-:S05]  /*1780*/  SHF.R.S32.HI R4, RZ, 0x7, R4 ;  /* 0x00000007ff047819 */ /* 0x000fca0000011404 */
[----:B------:R-:W0:Y:S02]  /*1790*/  SHFL.IDX PT, R0, R4, RZ, 0x1f ;  /* 0x00001fff04007589 */ /* 0x000e2400000e0000 */
[----:B0-----:R-:W-:-:S13]  /*17a0*/  R2UR UR40, R0 ;  /* 0x00000000002872ca */ /* 0x001fda00000e0000 */
        /* <DEDUP_REMOVED lines=14> */
[----:B---3--:R-:W-:Y:S01]  /*1890*/  IMAD.U32 R10, RZ, RZ, UR6 ;  /* 0x00000006ff0a7e24 */ /* 0x008fe2000f8e00ff */
        /* <DEDUP_REMOVED lines=8> */
.L_x_10176:
[----:B------:R-:W2:Y:S01]  /*1920*/  LDL R20, [R1+0x8] ;  /* 0x0000080001147983 */ /* 0x000ea20000100800 */
[----:B------:R-:W-:Y:S02]  /*1930*/  ISETP.NE.AND P0, PT, R19, 0x3, PT ;  /* 0x000000031300780c */ /* 0x000fe40003f05270 */
[----:B--2---:R-:W-:-:S04]  /*1940*/  LEA.HI R0, R20, R20, RZ, 0x1 ;  /* 0x0000001414007211 */ /* 0x004fc800078f08ff */
[----:B------:R-:W-:-:S05]  /*1950*/  LOP3.LUT R0, R0, 0xfffffffe, RZ, 0xc0, !PT ;  /* 0xfffffffe00007812 */ /* 0x000fca00078ec0ff */
[----:B------:R-:W-:-:S05]  /*1960*/  IMAD.IADD R0, R20, 0x1, -R0 ;  /* 0x0000000114007824 */ /* 0x000fca00078e0a00 */
[----:B------:R-:W-:-:S04]  /*1970*/  SHF.L.U32 R0, R0, 0x1f, RZ ;  /* 0x0000001f00007819 */ /* 0x000fc800000006ff */
[----:B------:R-:W0:Y:S02]  /*1980*/  SYNCS.PHASECHK.TRANS64.TRYWAIT P1, [UR41+0x2d800], R0 ;  /* 0x02d80000ff0075a7 */ /* 0x000e240008020169 */
[----:B0-----:R-:W-:Y:S05]  /*1990*/  @!P1 BRA `(.L_x_10177) ;  /* 0x000000dc00b49947 */ /* 0x001fea0003800000 */
.L_x_10297:
[----:B------:R-:W-:Y:S05]  /*19a0*/  @!P0 BRA `(.L_x_10178) ;  /* 0x0000000000048947 */ /* 0x000fea0003800000 */
[----:B------:R-:W-:Y:S01]  /*19b0*/  BPT.TRAP 0x1 ;  /* 0x000000040000795c */ /* 0x000fe20000300000 */
.L_x_10178:
[----:B0-----:R-:W-:Y:S01]  /*19c0*/  IMAD.U32 R0, RZ, RZ, UR38 ;  /* 0x00000026ff007e24 */ /* 0x001fe2000f8e00ff */
[----:B------:R-:W-:-:S04]  /*19d0*/  SHF.L.U32 R3, R2, 0x1f, RZ ;  /* 0x0000001f02037819 */ /* 0x000fc800000006ff */
[----:B------:R-:W-:-:S04]  /*19e0*/  LEA R0, R0, UR41, 0x3 ;  /* 0x0000002900007c11 */ /* 0x000fc8000f8e18ff */
[----:B------:R0:W1:Y:S01]  /*19f0*/  SYNCS.PHASECHK.TRANS64.TRYWAIT P1, [R0+URZ+0x2d830], R3 ;  /* 0x02d83003000075a7 */ /* 0x000062000802017f */
[----:B------:R-:W-:Y:S05]  /*1a00*/  @!P0 BRA `(.L_x_10179) ;  /* 0x0000000000048947 */ /* 0x000fea0003800000 */
[----:B------:R-:W-:Y:S01]  /*1a10*/  BPT.TRAP 0x1 ;  /* 0x000000040000795c */ /* 0x000fe20000300000 */
.L_x_10179:
[----:B------:R-:W-:Y:S01]  /*1a20*/  IMAD.MOV.U32 R135, RZ, RZ, RZ ;  /* 0x000000ffff877224 */ /* 0x000fe200078e00ff */
[----:B-1----:R-:W-:Y:S06]  /*1a30*/  @P1 BRA `(.L_x_10180) ;  /* 0x0000000000081947 */ /* 0x002fec0003800000 */
[----:B------:R-:W1:Y:S02]  /*1a40*/  SYNCS.PHASECHK.TRANS64.TRYWAIT P1, [R0+URZ+0x2d830], R3 ;  /* 0x02d83003000075a7 */ /* 0x000e64000802017f */
[----:B-1----:R-:W-:Y:S05]  /*1a50*/  @!P1 BRA `(.L_x_10181) ;  /* 0x000000dc009c9947 */ /* 0x002fea0003800000 */
.L_x_10180:
[----:B------:R-:W-:Y:S05]  /*1a60*/  WARPSYNC.ALL ;  /* 0x0000000000007948 */ /* 0x000fea0003800000 */
[----:B------:R-:W-:Y:S01]  /*1a70*/  UIADD3 UR4, UR41, 0x15400, URZ ;  /* 0x0001540029047890 */ /* 0x000fe2000fffe03f */
[----:B------:R-:W-:Y:S01]  /*1a80*/  WARPGROUP.ARRIVE ;  /* 0x00000000000079c5 */ /* 0x000fe20000000000 */
[----:B------:R-:W-:Y:S02]  /*1a90*/  ULEA UR43, UR43, UR41, 0xc ;  /* 0x000000292b2b7291 */ /* 0x000fe4000f8e603f */
[----:B------:R-:W-:Y:S02]  /*1aa0*/  USHF.R.U32.HI UR4, URZ, 0x4, UR4 ;  /* 0x000000043f047899 */ /* 0x000fe40008011604 */
[----:B------:R-:W-:-:S02]  /*1ab0*/  UIADD3 UR43, UR43, 0xc400, URZ ;  /* 0x0000c4002b2b7890 */ /* 0x000fc4000fffe03f */
[----:B------:R-:W-:Y:S02]  /*1ac0*/  ULOP3.LUT UR4, UR4, 0x3fff, URZ, 0xc0, !UPT ;  /* 0x00003fff04047892 */ /* 0x000fe4000f8ec03f */
[----:B------:R-:W-:Y:S02]  /*1ad0*/  USHF.R.U32.HI UR43, URZ, 0x4, UR43 ;  /* 0x000000043f2b7899 */ /* 0x000fe4000801162b */
[----:B------:R-:W-:Y:S02]  /*1ae0*/  ULOP3.LUT UR28, UR4, 0x10000, URZ, 0xfc, !UPT ;  /* 0x00010000041c7892 */ /* 0x000fe4000f8efc3f */
[----:B------:R-:W-:Y:S02]  /*1af0*/  ULOP3.LUT UR43, UR43, 0x3fff, URZ, 0xc0, !UPT ;  /* 0x00003fff2b2b7892 */ /* 0x000fe4000f8ec03f */
[----:B------:R-:W-:Y:S02]  /*1b00*/  UIMAD UR6, UR38, 0x600, UR28 ;  /* 0x00000600260678a4 */ /* 0x000fe4000f8e021c */
[----:B------:R-:W-:Y:S01]  /*1b10*/  ULOP3.LUT UR4, UR43, 0x10000, URZ, 0xfc, !UPT ;  /* 0x000100002b047892 */ /* 0x000fe2000f8efc3f */
[----:B------:R-:W-:Y:S01]  /*1b20*/  UMOV UR7, 0x80000020 ;  /* 0x8000002000077882 */ /* 0x000fe20000000000 */
[----:B------:R-:W-:-:S02]  /*1b30*/  UMOV UR5, 0x80000020 ;  /* 0x8000002000057882 */ /* 0x000fc40000000000 */
        /* <DEDUP_REMOVED lines=39> */
.L_x_10182:
[----:B------:R-:W-:Y:S01]  /*1db0*/  ULDC UR6, c[0x0][0x9d8] ;  /* 0x0002760000067ab9 */ /* 0x000fe20000000800 */
[----:B------:R-:W-:Y:S01]  /*1dc0*/  IADD3 R89, R89, 0x80, -R157 ;  /* 0x0000008059597810 */ /* 0x000fe20007ffe89d */
[----:B01----:R-:W-:Y:S01]  /*1dd0*/  FMUL.FTZ R3, R24, UR6 ;  /* 0x0000000618037c20 */ /* 0x003fe20008410000 */
[----:B------:R-:W-:Y:S01]  /*1de0*/  FMUL.FTZ R4, R25, UR6 ;  /* 0x0000000619047c20 */ /* 0x000fe20008410000 */
[----:B------:R-:W-:Y:S01]  /*1df0*/  FMUL.FTZ R7, R28, UR6 ;  /* 0x000000061c077c20 */ /* 0x000fe20008410000 */
[----:B---3--:R-:W-:Y:S01]  /*1e00*/  FMUL.FTZ R8, R29, UR6 ;  /* 0x000000061d087c20 */ /* 0x008fe20008410000 */
[----:B------:R-:W-:Y:S01]  /*1e10*/  FMUL.FTZ R13, R34, UR6 ;  /* 0x00000006220d7c20 */ /* 0x000fe20008410000 */
[----:B------:R-:W-:Y:S01]  /*1e20*/  FMUL.FTZ R11, R32, UR6 ;  /* 0x00000006200b7c20 */ /* 0x000fe20008410000 */
[----:B------:R-:W0:Y:S01]  /*1e30*/  MUFU.TANH R3, R3 ;  /* 0x0000000300037308 */ /* 0x000e220000002400 */
[----:B------:R-:W-:Y:S01]  /*1e40*/  FMUL.FTZ R34, R49, UR6 ;  /* 0x0000000631227c20 */ /* 0x000fe20008410000 */
[----:B------:R-:W-:Y:S01]  /*1e50*/  FMUL.FTZ R49, R64, UR6 ;  /* 0x0000000640317c20 */ /* 0x000fe20008410000 */
[----:B------:R-:W-:-:S02]  /*1e60*/  IMAD R64, R88, -0x80, R89 ;  /* 0xffffff8058407824 */ /* 0x000fc400078e0259 */
[----:B------:R-:W-:Y:S01]  /*1e70*/  FMUL.FTZ R5, R26, UR6 ;  /* 0x000000061a057c20 */ /* 0x000fe20008410000 */
[----:B------:R-:W-:Y:S01]  /*1e80*/  FMUL.FTZ R12, R33, UR6 ;  /* 0x00000006210c7c20 */ /* 0x000fe20008410000 */
[----:B------:R-:W-:Y:S01]  /*1e90*/  FMUL.FTZ R6, R27, UR6 ;  /* 0x000000061b067c20 */ /* 0x000fe20008410000 */
[----:B------:R-:W-:Y:S01]  /*1ea0*/  FMUL.FTZ R15, R36, UR6 ;  /* 0x00000006240f7c20 */ /* 0x000fe20008410000 */
[----:B------:R-:W1:Y:S01]  /*1eb0*/  MUFU.TANH R4, R4 ;  /* 0x0000000400047308 */ /* 0x000e620000002400 */
[C---:B------:R-:W-:Y:S01]  /*1ec0*/  ISETP.GT.AND P2, PT, R64.reuse, RZ, PT ;  /* 0x000000ff4000720c */ /* 0x040fe20003f44270 */
[----:B------:R-:W-:Y:S01]  /*1ed0*/  FMUL.FTZ R36, R51, UR6 ;  /* 0x0000000633247c20 */ /* 0x000fe20008410000 */
[----:B------:R-:W-:Y:S01]  /*1ee0*/  ISETP.GT.AND P1, PT, R64, 0x1, PT ;  /* 0x000000014000780c */ /* 0x000fe20003f24270 */
        /* <DEDUP_REMOVED lines=12> */
[----:B------:R-:W0:Y:S01]  /*1fb0*/  MUFU.TANH R8, R8 ;  /* 0x0000000800087308 */ /* 0x000e220000002400 */
[----:B-1----:R-:W-:Y:S01]  /*1fc0*/  FSEL R4, R4, -INF , P1 ;  /* 0xff80000004047808 */ /* 0x002fe20000800000 */
[----:B------:R-:W-:Y:S01]  /*1fd0*/  FMUL.FTZ R25, R40, UR6 ;  /* 0x0000000628197c20 */ /* 0x000fe20008410000 */
        /* <DEDUP_REMOVED lines=8> */
[----:B------:R-:W-:Y:S01]  /*2060*/  FMUL.FTZ R57, R72, UR6 ;  /* 0x0000000648397c20 */ /* 0x000fe20008410000 */
[----:B------:R-:W-:Y:S01]  /*2070*/  FMUL.FTZ R14, R35, UR6 ;  /* 0x00000006230e7c20 */ /* 0x000fe20008410000 */
[----:B------:R-:W-:Y:S01]  /*2080*/  FMNMX.FTZ R67, R68, R67, !PT ;  /* 0x0000004344437209 */ /* 0x000fe20007810000 */
[----:B------:R-:W-:Y:S01]  /*2090*/  FMUL.FTZ R29, R44, UR6 ;  /* 0x000000062c1d7c20 */ /* 0x000fe20008410000 */
[----:B------:R-:W-:Y:S01]  /*20a0*/  ISETP.GT.AND P3, PT, R64, 0x11, PT ;  /* 0x000000114000780c */ /* 0x000fe20003f64270 */
        /* <DEDUP_REMOVED lines=47> */
[----:B------:R-:W-:Y:S01]  /*23a0*/  ULDC UR7, c[0x0][0x988] ;  /* 0x0002620000077ab9 */ /* 0x000fe20000000800 */
[----:B------:R-:W2:Y:S01]  /*23b0*/  MUFU.TANH R10, R10 ;  /* 0x0000000a000a7308 */ /* 0x000ea20000002400 */
[----:B0-----:R-:W-:Y:S01]  /*23c0*/  FSEL R74, R9, -INF , P6 ;  /* 0xff800000094a7808 */ /* 0x001fe20003000000 */
[----:B------:R-:W-:Y:S01]  /*23d0*/  IMAD.U32 R71, RZ, RZ, UR7 ;  /* 0x00000007ff477e24 */ /* 0x000fe2000f8e00ff */
[----:B------:R-:W-:Y:S01]  /*23e0*/  ISETP.GT.AND P6, PT, R64, 0x20, PT ;  /* 0x000000204000780c */ /* 0x000fe20003fc4270 */
[--C-:B------:R-:W-:Y:S01]  /*23f0*/  IMAD.MOV.U32 R133, RZ, RZ, R135.reuse ;  /* 0x000000ffff857224 */ /* 0x100fe200078e0087 */
[----:B------:R-:W-:Y:S01]  /*2400*/  FMNMX.FTZ R9, R70, R6, !PT ;  /* 0x0000000646097209 */ /* 0x000fe20007810000 */
[--C-:B------:R-:W-:Y:S01]  /*2410*/  IMAD.MOV.U32 R131, RZ, RZ, R135.reuse ;  /* 0x000000ffff837224 */ /* 0x100fe200078e0087 */
[----:B------:R-:W-:Y:S01]  /*2420*/  P2R R90, PR, RZ, 0x1 ;  /* 0x00000001ff5a7803 */ /* 0x000fe20000000000 */
[----:B------:R-:W-:Y:S01]  /*2430*/  MUFU.TANH R25, R25 ;  /* 0x0000001900197308 */ /* 0x000fe20000002400 */
[----:B-1----:R-:W-:Y:S01]  /*2440*/  FSEL R20, R20, -INF , P1 ;  /* 0xff80000014147808 */ /* 0x002fe20000800000 */
[--C-:B------:R-:W-:Y:S01]  /*2450*/  IMAD.MOV.U32 R129, RZ, RZ, R135.reuse ;  /* 0x000000ffff817224 */ /* 0x100fe200078e0087 */
[----:B------:R-:W-:Y:S01]  /*2460*/  FMNMX.FTZ R9, R74, R9, !PT ;  /* 0x000000094a097209 */ /* 0x000fe20007810000 */
[--C-:B------:R-:W-:Y:S01]  /*2470*/  IMAD.MOV.U32 R127, RZ, RZ, R135.reuse ;  /* 0x000000ffff7f7224 */ /* 0x100fe200078e0087 */
[----:B------:R-:W-:Y:S01]  /*2480*/  FMNMX.FTZ R67, R20, R67, !PT ;  /* 0x0000004314437209 */ /* 0x000fe20007810000 */
[----:B------:R-:W-:-:S02]  /*2490*/  IMAD.MOV.U32 R125, RZ, RZ, R135 ;  /* 0x000000ffff7d7224 */ /* 0x000fc400078e0087 */
[----:B------:R-:W0:Y:S01]  /*24a0*/  MUFU.TANH R13, R13 ;  /* 0x0000000d000d7308 */ /* 0x000e220000002400 */
[----:B--2---:R-:W-:Y:S01]  /*24b0*/  FSEL R10, R10, -INF , P5 ;  /* 0xff8000000a0a7808 */ /* 0x004fe20002800000 */
[--C-:B------:R-:W-:Y:S01]  /*24c0*/  IMAD.MOV.U32 R123, RZ, RZ, R135.reuse ;  /* 0x000000ffff7b7224 */ /* 0x100fe200078e0087 */
[----:B------:R-:W-:Y:S01]  /*24d0*/  ISETP.GT.AND P5, PT, R64, 0x21, PT ;  /* 0x000000214000780c */ /* 0x000fe20003fa4270 */
[--C-:B------:R-:W-:Y:S01]  /*24e0*/  IMAD.MOV.U32 R121, RZ, RZ, R135.reuse ;  /* 0x000000ffff797224 */ /* 0x100fe200078e0087 */
[----:B------:R-:W-:Y:S01]  /*24f0*/  FMNMX.FTZ R9, R10, R9, !PT ;  /* 0x000000090a097209 */ /* 0x000fe20007810000 */
[--C-:B------:R-:W-:Y:S02]  /*2500*/  IMAD.MOV.U32 R119, RZ, RZ, R135.reuse ;  /* 0x000000ffff777224 */ /* 0x100fe400078e0087 */
[----:B------:R-:W1:Y:S01]  /*2510*/  MUFU.TANH R26, R26 ;  /* 0x0000001a001a7308 */ /* 0x000e620000002400 */
[--C-:B------:R-:W-:Y:S02]  /*2520*/  IMAD.MOV.U32 R117, RZ, RZ, R135.reuse ;  /* 0x000000ffff757224 */ /* 0x100fe400078e0087 */
[----:B------:R-:W-:-:S02]  /*2530*/  IMAD.MOV.U32 R115, RZ, RZ, R135 ;  /* 0x000000ffff737224 */ /* 0x000fc400078e0087 */
[--C-:B------:R-:W-:Y:S02]  /*2540*/  IMAD.MOV.U32 R113, RZ, RZ, R135.reuse ;  /* 0x000000ffff717224 */ /* 0x100fe400078e0087 */
[--C-:B------:R-:W-:Y:S01]  /*2550*/  IMAD.MOV.U32 R111, RZ, RZ, R135.reuse ;  /* 0x000000ffff6f7224 */ /* 0x100fe200078e0087 */
[----:B------:R-:W2:Y:S01]  /*2560*/  MUFU.TANH R14, R14 ;  /* 0x0000000e000e7308 */ /* 0x000ea20000002400 */
[----:B0-----:R-:W-:Y:S01]  /*2570*/  FSEL R80, R13, -INF , P4 ;  /* 0xff8000000d507808 */ /* 0x001fe20002000000 */
[--C-:B------:R-:W-:Y:S01]  /*2580*/  IMAD.MOV.U32 R109, RZ, RZ, R135.reuse ;  /* 0x000000ffff6d7224 */ /* 0x100fe200078e0087 */
[----:B------:R-:W-:Y:S01]  /*2590*/  ISETP.GT.AND P4, PT, R64, 0x28, PT ;  /* 0x000000284000780c */ /* 0x000fe20003f84270 */
[--C-:B------:R-:W-:Y:S01]  /*25a0*/  IMAD.MOV.U32 R107, RZ, RZ, R135.reuse ;  /* 0x000000ffff6b7224 */ /* 0x100fe200078e0087 */
[----:B------:R-:W-:Y:S01]  /*25b0*/  FMNMX.FTZ R9, R80, R9, !PT ;  /* 0x0000000950097209 */ /* 0x000fe20007810000 */
[--C-:B------:R-:W-:Y:S02]  /*25c0*/  IMAD.MOV.U32 R105, RZ, RZ, R135.reuse ;  /* 0x000000ffff697224 */ /* 0x100fe400078e0087 */
[----:B------:R-:W0:Y:S01]  /*25d0*/  MUFU.TANH R29, R29 ;  /* 0x0000001d001d7308 */ /* 0x000e220000002400 */
[----:B-1----:R-:W-:Y:S01]  /*25e0*/  FSEL R26, R26, -INF , P5 ;  /* 0xff8000001a1a7808 */ /* 0x002fe20002800000 */
[----:B------:R-:W-:-:S02]  /*25f0*/  IMAD.MOV.U32 R103, RZ, RZ, R135 ;  /* 0x000000ffff677224 */ /* 0x000fc400078e0087 */
[--C-:B------:R-:W-:Y:S02]  /*2600*/  IMAD.MOV.U32 R101, RZ, RZ, R135.reuse ;  /* 0x000000ffff657224 */ /* 0x100fe400078e0087 */
[--C-:B------:R-:W-:Y:S02]  /*2610*/  IMAD.MOV.U32 R99, RZ, RZ, R135.reuse ;  /* 0x000000ffff637224 */ /* 0x100fe400078e0087 */
[----:B------:R-:W1:Y:S01]  /*2620*/  MUFU.TANH R21, R21 ;  /* 0x0000001500157308 */ /* 0x000e620000002400 */
[----:B--2---:R-:W-:Y:S01]  /*2630*/  FSEL R14, R14, -INF , P3 ;  /* 0xff8000000e0e7808 */ /* 0x004fe20001800000 */
[--C-:B------:R-:W-:Y:S01]  /*2640*/  IMAD.MOV.U32 R97, RZ, RZ, R135.reuse ;  /* 0x000000ffff617224 */ /* 0x100fe200078e0087 */
[----:B------:R-:W-:Y:S01]  /*2650*/  ISETP.GT.AND P3, PT, R64, 0x29, PT ;  /* 0x000000294000780c */ /* 0x000fe20003f64270 */
[--C-:B------:R-:W-:Y:S01]  /*2660*/  IMAD.MOV.U32 R95, RZ, RZ, R135.reuse ;  /* 0x000000ffff5f7224 */ /* 0x100fe200078e0087 */
[----:B------:R-:W-:Y:S01]  /*2670*/  FMNMX.FTZ R11, R14, R9, !PT ;  /* 0x000000090e0b7209 */ /* 0x000fe20007810000 */
[----:B------:R-:W-:-:S02]  /*2680*/  IMAD.MOV.U32 R93, RZ, RZ, R135 ;  /* 0x000000ffff5d7224 */ /* 0x000fc400078e0087 */
[----:B------:R-:W2:Y:S01]  /*2690*/  MUFU.TANH R30, R30 ;  /* 0x0000001e001e7308 */ /* 0x000ea20000002400 */
[----:B0-----:R-:W-:Y:S01]  /*26a0*/  FSEL R94, R29, -INF , P4 ;  /* 0xff8000001d5e7808 */ /* 0x001fe20002000000 */
[--C-:B------:R-:W-:Y:S02]  /*26b0*/  IMAD.MOV.U32 R91, RZ, RZ, R135.reuse ;  /* 0x000000ffff5b7224 */ /* 0x100fe400078e0087 */
[----:B------:R-:W-:-:S04]  /*26c0*/  IMAD.MOV.U32 R89, RZ, RZ, R135 ;  /* 0x000000ffff597224 */ /* 0x000fc800078e0087 */
[----:B------:R-:W0:Y:S01]  /*26d0*/  MUFU.TANH R24, R24 ;  /* 0x0000001800187308 */ /* 0x000e220000002400 */
[----:B-1----:R-:W-:Y:S01]  /*26e0*/  FSEL R92, R21, -INF , P2 ;  /* 0xff800000155c7808 */ /* 0x002fe20001000000 */
[----:B------:R-:W-:Y:S01]  /*26f0*/  FMUL.FTZ R21, R78, UR6 ;  /* 0x000000064e157c20 */ /* 0x000fe20008410000 */
[----:B------:R-:W-:Y:S02]  /*2700*/  ISETP.GT.AND P2, PT, R64, 0x30, PT ;  /* 0x000000304000780c */ /* 0x000fe40003f44270 */
[----:B------:R-:W-:-:S03]  /*2710*/  FMNMX.FTZ R11, R92, R11, !PT ;  /* 0x0000000b5c0b7209 */ /* 0x000fc60007810000 */
[----:B------:R-:W1:Y:S01]  /*2720*/  MUFU.TANH R33, R33 ;  /* 0x0000002100217308 */ /* 0x000e620000002400 */
[----:B--2---:R-:W-:-:S07]  /*2730*/  FSEL R30, R30, -INF , P3 ;  /* 0xff8000001e1e7808 */ /* 0x004fce0001800000 */
[----:B------:R2:W-:Y:S01]  /*2740*/  MUFU.TANH R3, R84 ;  /* 0x0000005400037308 */ /* 0x0005e20000002400 */
[----:B0-----:R-:W-:Y:S02]  /*2750*/  FSEL R24, R24, -INF , P1 ;  /* 0xff80000018187808 */ /* 0x001fe40000800000 */
[----:B------:R-:W-:Y:S02]  /*2760*/  ISETP.GT.AND P1, PT, R64, 0x31, PT ;  /* 0x000000314000780c */ /* 0x000fe40003f24270 */
[----:B------:R-:W-:-:S03]  /*2770*/  FMNMX.FTZ R13, R24, R11, !PT ;  /* 0x0000000b180d7209 */ /* 0x000fc60007810000 */
[----:B------:R-:W0:Y:S01]  /*2780*/  MUFU.TANH R27, R27 ;  /* 0x0000001b001b7308 */ /* 0x000e220000002400 */
[----:B--2---:R-:W-:Y:S01]  /*2790*/  FSEL R84, R25, -INF , P6 ;  /* 0xff80000019547808 */ /* 0x004fe20003000000 */
[----:B------:R-:W-:Y:S01]  /*27a0*/  FMUL.FTZ R25, R82, UR6 ;  /* 0x0000000652197c20 */ /* 0x000fe20008410000 */
[----:B-1----:R-:W-:Y:S01]  /*27b0*/  FSEL R96, R33, -INF , P2 ;  /* 0xff80000021607808 */ /* 0x002fe20001000000 */
[----:B------:R-:W-:Y:S01]  /*27c0*/  FMUL.FTZ R33, R83, UR6 ;  /* 0x0000000653217c20 */ /* 0x000fe20008410000 */
[----:B------:R-:W-:-:S03]  /*27d0*/  FMNMX.FTZ R67, R84, R67, !PT ;  /* 0x0000004354437209 */ /* 0x000fc60007810000 */
[----:B------:R-:W1:Y:S01]  /*27e0*/  MUFU.TANH R34, R34 ;  /* 0x0000002200227308 */ /* 0x000e620000002400 */
[----:B------:R-:W-:-:S04]  /*27f0*/  FMNMX.FTZ R67, R26, R67, !PT ;  /* 0x000000431a437209 */ /* 0x000fc80007810000 */
[----:B------:R-:W-:-:S03]  /*2800*/  FMNMX.FTZ R67, R94, R67, !PT ;  /* 0x000000435e437209 */ /* 0x000fc60007810000 */
[----:B------:R-:W2:Y:S01]  /*2810*/  MUFU.TANH R28, R28 ;  /* 0x0000001c001c7308 */ /* 0x000ea20000002400 */
[----:B------:R-:W-:Y:S02]  /*2820*/  FMNMX.FTZ R67, R30, R67, !PT ;  /* 0x000000431e437209 */ /* 0x000fe40007810000 */
[----:B0-----:R-:W-:Y:S02]  /*2830*/  FSEL R98, R27, -INF , P6 ;  /* 0xff8000001b627808 */ /* 0x001fe40003000000 */
[----:B------:R-:W-:Y:S02]  /*2840*/  ISETP.GT.AND P6, PT, R64, 0x38, PT ;  /* 0x000000384000780c */ /* 0x000fe40003fc4270 */
[----:B------:R-:W-:Y:S01]  /*2850*/  FMNMX.FTZ R67, R96, R67, !PT ;  /* 0x0000004360437209 */ /* 0x000fe20007810000 */
[----:B------:R-:W0:Y:S01]  /*2860*/  MUFU.TANH R37, R37 ;  /* 0x0000002500257308 */ /* 0x000e220000002400 */
[----:B-1----:R-:W-:Y:S02]  /*2870*/  FSEL R34, R34, -INF , P1 ;  /* 0xff80000022227808 */ /* 0x002fe40000800000 */
[----:B------:R-:W-:-:S02]  /*2880*/  FMNMX.FTZ R13, R98, R13, !PT ;  /* 0x0000000d620d7209 */ /* 0x000fc40007810000 */
        /* <DEDUP_REMOVED lines=9> */
[----:B-1----:R-:W-:Y:S01]  /*2920*/  FSEL R100, R31, -INF , P4 ;  /* 0xff8000001f647808 */ /* 0x002fe20002000000 */
[----:B------:R-:W-:Y:S01]  /*2930*/  FMUL.FTZ R31, R79, UR6 ;  /* 0x000000064f1f7c20 */ /* 0x000fe20008410000 */
[----:B------:R-:W-:Y:S02]  /*2940*/  ISETP.GT.AND P4, PT, R64, 0x40, PT ;  /* 0x000000404000780c */ /* 0x000fe40003f84270 */
[----:B------:R-:W-:-:S03]  /*2950*/  FMNMX.FTZ R13, R100, R13, !PT ;  /* 0x0000000d640d7209 */ /* 0x000fc60007810000 */
        /* <DEDUP_REMOVED lines=8> */
[----:B-1----:R-:W-:Y:S01]  /*29e0*/  FSEL R106, R41, -INF , P4 ;  /* 0xff800000296a7808 */ /* 0x002fe20002000000 */
[----:B------:R-:W-:-:S03]  /*29f0*/  FMUL.FTZ R41, R86, UR6 ;  /* 0x0000000656297c20 */ /* 0x000fc60008410000 */
[----:B------:R-:W-:-:S03]  /*2a00*/  FMNMX.FTZ R67, R106, R67, !PT ;  /* 0x000000436a437209 */ /* 0x000fc60007810000 */
[----:B------:R-:W1:Y:S01]  /*2a10*/  MUFU.TANH R36, R36 ;  /* 0x0000002400247308 */ /* 0x000e620000002400 */
[----:B--2---:R-:W-:Y:S01]  /*2a20*/  FSEL R38, R35, -INF , P2 ;  /* 0xff80000023267808 */ /* 0x004fe20001000000 */
[----:B------:R-:W-:Y:S01]  /*2a30*/  FMUL.FTZ R35, R87, UR6 ;  /* 0x0000000657237c20 */ /* 0x000fe20008410000 */
[----:B------:R-:W-:Y:S02]  /*2a40*/  ISETP.GT.AND P2, PT, R64, 0x48, PT ;  /* 0x000000484000780c */ /* 0x000fe40003f44270 */
[----:B------:R-:W-:Y:S02]  /*2a50*/  FMNMX.FTZ R13, R38, R13, !PT ;  /* 0x0000000d260d7209 */ /* 0x000fe40007810000 */
[----:B------:R-:W-:Y:S01]  /*2a60*/  R2UR UR6, R0 ;  /* 0x00000000000672ca */ /* 0x000fe200000e0000 */
[----:B------:R-:W2:Y:S01]  /*2a70*/  MUFU.TANH R45, R45 ;  /* 0x0000002d002d7308 */ /* 0x000ea20000002400 */
[----:B0-----:R-:W-:-:S04]  /*2a80*/  FSEL R108, R42, -INF , P3 ;  /* 0xff8000002a6c7808 */ /* 0x001fc80001800000 */
[----:B------:R-:W-:-:S03]  /*2a90*/  FMNMX.FTZ R67, R108, R67, !PT ;  /* 0x000000436c437209 */ /* 0x000fc60007810000 */
[----:B------:R-:W0:Y:S01]  /*2aa0*/  MUFU.TANH R39, R39 ;  /* 0x0000002700277308 */ /* 0x000e220000002400 */
[----:B-1----:R-:W-:Y:S02]  /*2ab0*/  FSEL R36, R36, -INF , P1 ;  /* 0xff80000024247808 */ /* 0x002fe40000800000 */
[----:B------:R-:W-:Y:S01]  /*2ac0*/  ISETP.GT.AND P1, PT, R64, 0x49, PT ;  /* 0x000000494000780c */ /* 0x000fe20003f24270 */
[----:B------:R-:W-:Y:S01]  /*2ad0*/  UIADD3 UR6, UR6, 0x2d840, URZ ;  /* 0x0002d84006067890 */ /* 0x000fe2000fffe03f */
[----:B------:R-:W-:-:S03]  /*2ae0*/  FMNMX.FTZ R13, R36, R13, !PT ;  /* 0x0000000d240d7209 */ /* 0x000fc60007810000 */
[----:B------:R-:W1:Y:S01]  /*2af0*/  MUFU.TANH R46, R46 ;  /* 0x0000002e002e7308 */ /* 0x000e620000002400 */
[----:B--2---:R-:W-:Y:S01]  /*2b00*/  FSEL R110, R45, -INF , P2 ;  /* 0xff8000002d6e7808 */ /* 0x004fe20001000000 */
[----:B------:R-:W-:-:S03]  /*2b10*/  UPRMT UR6, UR42, 0x654, UR6 ;  /* 0x000006542a067896 */ /* 0x000fc60008000006 */
[----:B------:R-:W-:-:S03]  /*2b20*/  FMNMX.FTZ R67, R110, R67, !PT ;  /* 0x000000436e437209 */ /* 0x000fc60007810000 */
[----:B------:R-:W2:Y:S01]  /*2b30*/  MUFU.TANH R40, R40 ;  /* 0x0000002800287308 */ /* 0x000ea20000002400 */
[----:B0-----:R-:W-:Y:S02]  /*2b40*/  FSEL R42, R39, -INF , P6 ;  /* 0xff800000272a7808 */ /* 0x001fe40003000000 */
[----:B------:R-:W-:Y:S01]  /*2b50*/  ISETP.GT.AND P6, PT, R64, 0x50, PT ;  /* 0x000000504000780c */ /* 0x000fe20003fc4270 */
[----:B------:R-:W-:Y:S01]  /*2b60*/  SYNCS.ARRIVE.TRANS64.RED.A1T0 RZ, [UR6], RZ ;  /* 0x000000ffffff79a7 */ /* 0x000fe20008100406 */
        /* <DEDUP_REMOVED lines=70> */
[----:B------:R-:W-:Y:S02]  /*2fd0*/  FMNMX.FTZ R37, R62, R37, !PT ;  /* 0x000000253e257209 */ /* 0x000fe40007810000 */
[----:B------:R-:W-:Y:S01]  /*2fe0*/  FSEL R134, R3, -INF , P2 ;  /* 0xff80000003867808 */ /* 0x000fe20001000000 */
[----:B------:R-:W2:Y:S01]  /*2ff0*/  MUFU.TANH R7, R7 ;  /* 0x0000000700077308 */ /* 0x000ea20000002400 */
[----:B0-----:R-:W-:-:S04]  /*3000*/  FSEL R132, R65, -INF , P3 ;  /* 0xff80000041847808 */ /* 0x001fc80001800000 */
[----:B------:R-:W-:-:S03]  /*3010*/  FMNMX.FTZ R67, R132, R67, !PT ;  /* 0x0000004384437209 */ /* 0x000fc60007810000 */
[----:B------:R-:W-:Y:S01]  /*3020*/  MUFU.TANH R21, R21 ;  /* 0x0000001500157308 */ /* 0x000fe20000002400 */
[----:B-1----:R-:W-:Y:S02]  /*3030*/  FSEL R60, R60, -INF , P1 ;  /* 0xff8000003c3c7808 */ /* 0x002fe40000800000 */
[----:B------:R-:W-:Y:S02]  /*3040*/  ISETP.GT.AND P1, PT, R64, 0x79, PT ;  /* 0x000000794000780c */ /* 0x000fe40003f24270 */
[----:B------:R-:W-:Y:S02]  /*3050*/  FMNMX.FTZ R67, R134, R67, !PT ;  /* 0x0000004386437209 */ /* 0x000fe40007810000 */
[----:B------:R-:W-:Y:S01]  /*3060*/  FMNMX.FTZ R37, R60, R37, !PT ;  /* 0x000000253c257209 */ /* 0x000fe20007810000 */
[----:B------:R-:W-:Y:S01]  /*3070*/  MUFU.TANH R31, R31 ;  /* 0x0000001f001f7308 */ /* 0x000fe20000002400 */
[----:B--2---:R-:W-:-:S04]  /*3080*/  FSEL R64, R7, -INF , P1 ;  /* 0xff80000007407808 */ /* 0x004fc80000800000 */
[----:B------:R-:W-:-:S03]  /*3090*/  FMNMX.FTZ R67, R64, R67, !PT ;  /* 0x0000004340437209 */ /* 0x000fc60007810000 */
[----:B------:R-:W-:Y:S02]  /*30a0*/  MUFU.TANH R25, R25 ;  /* 0x0000001900197308 */ /* 0x000fe40000002400 */
[----:B------:R-:W0:Y:S06]  /*30b0*/  SHFL.BFLY PT, R3, R67, 0x2, 0x1f ;  /* 0x0c401f0043037f89 */ /* 0x000e2c00000e0000 */
[----:B------:R-:W-:Y:S08]  /*30c0*/  MUFU.TANH R33, R33 ;  /* 0x0000002100217308 */ /* 0x000ff00000002400 */
[----:B------:R-:W1:Y:S08]  /*30d0*/  MUFU.TANH R41, R41 ;  /* 0x0000002900297308 */ /* 0x000e700000002400 */
[----:B------:R-:W2:Y:S01]  /*30e0*/  MUFU.TANH R35, R35 ;  /* 0x0000002300237308 */ /* 0x000ea20000002400 */
[----:B0-----:R-:W-:-:S05]  /*30f0*/  FMNMX.FTZ R5, R67, R3, !PT ;  /* 0x0000000343057209 */ /* 0x001fca0007810000 */
[----:B------:R-:W0:Y:S01]  /*3100*/  SHFL.BFLY PT, R47, R5, 0x1, 0x1f ;  /* 0x0c201f00052f7f89 */ /* 0x000e2200000e0000 */
[----:B-1----:R-:W-:Y:S02]  /*3110*/  FSEL R41, R41, -INF , P2 ;  /* 0xff80000029297808 */ /* 0x002fe40001000000 */
[----:B0-----:R-:W-:-:S04]  /*3120*/  FMNMX.FTZ R47, R5, R47, !PT ;  /* 0x0000002f052f7209 */ /* 0x001fc80007810000 */
[C---:B------:R-:W-:Y:S01]  /*3130*/  FSETP.NEU.FTZ.AND P0, PT, R47.reuse, -INF , PT ;  /* 0xff8000002f00780b */ /* 0x040fe20003f1d000 */
[----:B------:R-:W-:-:S05]  /*3140*/  FMUL.FTZ R3, R47, R71 ;  /* 0x000000472f037220 */ /* 0x000fca0000410000 */
[----:B------:R-:W-:Y:S02]  /*3150*/  FSEL R3, R3, RZ, P0 ;  /* 0x000000ff03037208 */ /* 0x000fe40000000000 */
[----:B------:R-:W-:-:S03]  /*3160*/  ISETP.NE.AND P0, PT, R90, RZ, PT ;  /* 0x000000ff5a00720c */ /* 0x000fc60003f05270 */
[-CC-:B------:R-:W-:Y:S01]  /*3170*/  FFMA.FTZ R12, R12, R71.reuse, -R3.reuse ;  /* 0x000000470c0c7223 */ /* 0x180fe20000010803 */
[-CC-:B------:R-:W-:Y:S01]  /*3180*/  FFMA.FTZ R7, R68, R71.reuse, -R3.reuse ;  /* 0x0000004744077223 */ /* 0x180fe20000010803 */
[-CC-:B------:R-:W-:Y:S01]  /*3190*/  FFMA.FTZ R76, R76, R71.reuse, -R3.reuse ;  /* 0x000000474c4c7223 */ /* 0x180fe20000010803 */
[-CC-:B------:R-:W-:Y:S01]  /*31a0*/  FFMA.FTZ R68, R20, R71.reuse, -R3.reuse ;  /* 0x0000004714447223 */ /* 0x180fe20000010803 */
[----:B------:R0:W-:Y:S01]  /*31b0*/  MUFU.EX2 R9, R12 ;  /* 0x0000000c00097308 */ /* 0x0001e20000000800 */
[-CC-:B------:R-:W-:Y:S01]  /*31c0*/  FFMA.FTZ R20, R102, R71.reuse, -R3.reuse ;  /* 0x0000004766147223 */ /* 0x180fe20000010803 */
[----:B------:R-:W-:Y:S01]  /*31d0*/  FSEL R102, R31, -INF , P5 ;  /* 0xff8000001f667808 */ /* 0x000fe20002800000 */
[-CC-:B------:R-:W-:Y:S01]  /*31e0*/  FFMA.FTZ R31, R106, R71.reuse, -R3.reuse ;  /* 0x000000476a1f7223 */ /* 0x180fe20000010803 */
[----:B------:R-:W-:Y:S01]  /*31f0*/  FSEL R106, R33, -INF , P3 ;  /* 0xff800000216a7808 */ /* 0x000fe20001800000 */
[-CC-:B------:R-:W-:Y:S01]  /*3200*/  FFMA.FTZ R27, R84, R71.reuse, -R3.reuse ;  /* 0x00000047541b7223 */ /* 0x180fe20000010803 */
[-CC-:B------:R-:W-:Y:S01]  /*3210*/  FFMA.FTZ R84, R108, R71.reuse, -R3.reuse ;  /* 0x000000476c547223 */ /* 0x180fe20000010803 */
[----:B--2---:R-:W-:Y:S01]  /*3220*/  FSEL R108, R35, -INF , P1 ;  /* 0xff800000236c7808 */ /* 0x004fe20000800000 */
[----:B------:R1:W-:Y:S01]  /*3230*/  MUFU.EX2 R11, R76 ;  /* 0x0000004c000b7308 */ /* 0x0003e20000000800 */
[-CC-:B0-----:R-:W-:Y:S01]  /*3240*/  FFMA.FTZ R12, R96, R71.reuse, -R3.reuse ;  /* 0x00000047600c7223 */ /* 0x181fe20000010803 */
[----:B------:R-:W-:Y:S01]  /*3250*/  FSEL R96, R21, -INF , P6 ;  /* 0xff80000015607808 */ /* 0x000fe20003000000 */
[-CC-:B------:R-:W-:Y:S01]  /*3260*/  FFMA.FTZ R5, R66, R71.reuse, -R3.reuse ;  /* 0x0000004742057223 */ /* 0x180fe20000010803 */
[-CC-:B------:R-:W-:Y:S01]  /*3270*/  FFMA.FTZ R4, R4, R71.reuse, -R3.reuse ;  /* 0x0000004704047223 */ /* 0x180fe20000010803 */
[--C-:B------:R-:W-:Y:S01]  /*3280*/  FFMA.FTZ R66, R8, R71, -R3.reuse ;  /* 0x0000004708427223 */ /* 0x100fe20000010803 */
[----:B------:R-:W-:Y:S01]  /*3290*/  FMNMX.FTZ R37, R96, R37, !PT ;  /* 0x0000002560257209 */ /* 0x000fe20007810000 */
[-CC-:B------:R-:W-:Y:S01]  /*32a0*/  FFMA.FTZ R8, R72, R71.reuse, -R3.reuse ;  /* 0x0000004748087223 */ /* 0x180fe20000010803 */
[----:B------:R0:W-:Y:S01]  /*32b0*/  MUFU.EX2 R15, R20 ;  /* 0x00000014000f7308 */ /* 0x0001e20000000800 */
[-CC-:B-1----:R-:W-:Y:S01]  /*32c0*/  FFMA.FTZ R76, R30, R71.reuse, -R3.reuse ;  /* 0x000000471e4c7223 */ /* 0x182fe20000010803 */
[-CC-:B------:R-:W-:Y:S01]  /*32d0*/  FFMA.FTZ R30, R104, R71.reuse, -R3.reuse ;  /* 0x00000047681e7223 */ /* 0x180fe20000010803 */
[----:B------:R-:W-:Y:S01]  /*32e0*/  FSEL R104, R25, -INF , P4 ;  /* 0xff80000019687808 */ /* 0x000fe20002000000 */
        /* <DEDUP_REMOVED lines=9> */
[----:B0-----:R-:W-:Y:S01]  /*3380*/  FMNMX.FTZ R20, R106, R37, !PT ;  /* 0x000000256a147209 */ /* 0x001fe20007810000 */
[-CC-:B------:R-:W-:Y:S01]  /*3390*/  FFMA.FTZ R37, R110, R71.reuse, -R3.reuse ;  /* 0x000000476e257223 */ /* 0x180fe20000010803 */
[-CC-:B------:R-:W-:Y:S01]  /*33a0*/  FFMA.FTZ R82, R124, R71.reuse, -R3.reuse ;  /* 0x000000477c527223 */ /* 0x180fe20000010803 */
[----:B------:R-:W0:Y:S01]  /*33b0*/  MUFU.EX2 R4, R4 ;  /* 0x0000000400047308 */ /* 0x000e220000000800 */
[----:B------:R-:W-:Y:S01]  /*33c0*/  FMNMX.FTZ R21, R41, R20, !PT ;  /* 0x0000001429157209 */ /* 0x000fe20007810000 */
[-CC-:B------:R-:W-:Y:S01]  /*33d0*/  FFMA.FTZ R35, R126, R71.reuse, -R3.reuse ;  /* 0x000000477e237223 */ /* 0x180fe20000010803 */
[-CC-:B------:R-:W-:Y:S01]  /*33e0*/  FFMA.FTZ R86, R128, R71.reuse, -R3.reuse ;  /* 0x0000004780567223 */ /* 0x180fe20000010803 */
[--C-:B------:R-:W-:Y:S01]  /*33f0*/  FFMA.FTZ R39, R130, R71, -R3.reuse ;  /* 0x0000004782277223 */ /* 0x100fe20000010803 */
[----:B------:R-:W-:Y:S01]  /*3400*/  FMNMX.FTZ R20, R108, R21, !PT ;  /* 0x000000156c147209 */ /* 0x000fe20007810000 */
[-CC-:B------:R-:W-:Y:S01]  /*3410*/  FFMA.FTZ R21, R114, R71.reuse, -R3.reuse ;  /* 0x0000004772157223 */ /* 0x180fe20000010803 */
[----:B------:R-:W-:Y:S01]  /*3420*/  FFMA.FTZ R94, R132, R71, -R3 ;  /* 0x00000047845e7223 */ /* 0x000fe20000010803 */
[----:B------:R-:W1:Y:S01]  /*3430*/  MUFU.EX2 R7, R7 ;  /* 0x0000000700077308 */ /* 0x000e620000000800 */
[--C-:B------:R-:W-:Y:S01]  /*3440*/  IMAD.MOV.U32 R132, RZ, RZ, R135.reuse ;  /* 0x000000ffff847224 */ /* 0x100fe200078e0087 */
[----:B------:R-:W2:Y:S01]  /*3450*/  SHFL.BFLY PT, R33, R20, 0x2, 0x1f ;  /* 0x0c401f0014217f89 */ /* 0x000ea200000e0000 */
[--C-:B------:R-:W-:Y:S01]  /*3460*/  IMAD.MOV.U32 R130, RZ, RZ, R135.reuse ;  /* 0x000000ffff827224 */ /* 0x100fe200078e0087 */
[-C--:B------:R-:W-:Y:S01]  /*3470*/  MOV R126, R135.reuse ;  /* 0x00000087007e7202 */ /* 0x080fe20000000f00 */
[--C-:B------:R-:W-:Y:S01]  /*3480*/  IMAD.MOV.U32 R128, RZ, RZ, R135.reuse ;  /* 0x000000ffff807224 */ /* 0x100fe200078e0087 */
[----:B------:R-:W-:Y:S01]  /*3490*/  MOV R118, R135 ;  /* 0x0000008700767202 */ /* 0x000fe20000000f00 */
[--C-:B------:R-:W-:Y:S01]  /*34a0*/  IMAD.MOV.U32 R124, RZ, RZ, R135.reuse ;  /* 0x000000ffff7c7224 */ /* 0x100fe200078e0087 */
[----:B------:R-:W3:Y:S01]  /*34b0*/  MUFU.EX2 R66, R66 ;  /* 0x0000004200427308 */ /* 0x000ee20000000800 */
[----:B------:R-:W-:-:S02]  /*34c0*/  IMAD.MOV.U32 R116, RZ, RZ, R135 ;  /* 0x000000ffff747224 */ /* 0x000fc400078e0087 */
[--C-:B------:R-:W-:Y:S02]  /*34d0*/  IMAD.MOV.U32 R114, RZ, RZ, R135.reuse ;  /* 0x000000ffff727224 */ /* 0x100fe400078e0087 */
[----:B------:R-:W-:-:S03]  /*34e0*/  IMAD.MOV.U32 R112, RZ, RZ, R135 ;  /* 0x000000ffff707224 */ /* 0x000fc600078e0087 */
[----:B------:R-:W-:Y:S08]  /*34f0*/  MUFU.EX2 R8, R8 ;  /* 0x0000000800087308 */ /* 0x000ff00000000800 */
[----:B------:R4:W-:Y:S01]  /*3500*/  MUFU.EX2 R13, R34 ;  /* 0x00000022000d7308 */ /* 0x0009e20000000800 */
[----:B--2---:R-:W-:Y:S01]  /*3510*/  FMNMX.FTZ R43, R20, R33, !PT ;  /* 0x00000021142b7209 */ /* 0x004fe20007810000 */
[-CC-:B------:R-:W-:Y:S01]  /*3520*/  FFMA.FTZ R33, R122, R71.reuse, -R3.reuse ;  /* 0x000000477a217223 */ /* 0x180fe20000010803 */
[----:B------:R-:W-:Y:S01]  /*3530*/  FFMA.FTZ R20, R134, R71, -R3 ;  /* 0x0000004786147223 */ /* 0x000fe20000010803 */
[----:B------:R-:W-:Y:S01]  /*3540*/  MOV R134, R135 ;  /* 0x0000008700867202 */ /* 0x000fe20000000f00 */
[----:B------:R-:W-:Y:S01]  /*3550*/  IMAD.MOV.U32 R122, RZ, RZ, R135 ;  /* 0x000000ffff7a7224 */ /* 0x000fe200078e0087 */
[----:B------:R-:W2:Y:S02]  /*3560*/  SHFL.BFLY PT, R78, R43, 0x1, 0x1f ;  /* 0x0c201f002b4e7f89 */ /* 0x000ea400000e0000 */
[----:B------:R-:W-:Y:S01]  /*3570*/  MUFU.EX2 R68, R68 ;  /* 0x0000004400447308 */ /* 0x000fe20000000800 */
[-CC-:B----4-:R-:W-:Y:S01]  /*3580*/  FFMA.FTZ R34, R120, R71.reuse, -R3.reuse ;  /* 0x0000004778227223 */ /* 0x190fe20000010803 */
[----:B------:R-:W-:Y:S01]  /*3590*/  FFMA.FTZ R3, R64, R71, -R3 ;  /* 0x0000004740037223 */ /* 0x000fe20000010803 */
[----:B------:R-:W-:-:S05]  /*35a0*/  IMAD.MOV.U32 R120, RZ, RZ, R135 ;  /* 0x000000ffff787224 */ /* 0x000fca00078e0087 */
[----:B------:R-:W-:Y:S08]  /*35b0*/  MUFU.EX2 R27, R27 ;  /* 0x0000001b001b7308 */ /* 0x000ff00000000800 */
[----:B------:R-:W-:Y:S01]  /*35c0*/  MUFU.EX2 R72, R72 ;  /* 0x0000004800487308 */ /* 0x000fe20000000800 */
[----:B--2---:R-:W-:-:S07]  /*35d0*/  FMNMX.FTZ R78, R43, R78, !PT ;  /* 0x0000004e2b4e7209 */ /* 0x004fce0007810000 */
[----:B------:R-:W-:Y:S01]  /*35e0*/  MUFU.EX2 R29, R29 ;  /* 0x0000001d001d7308 */ /* 0x000fe20000000800 */
[C---:B------:R-:W-:Y:S01]  /*35f0*/  FSETP.NEU.FTZ.AND P1, PT, R78.reuse, -INF , PT ;  /* 0xff8000004e00780b */ /* 0x040fe20003f3d000 */
[----:B------:R-:W-:-:S06]  /*3600*/  FMUL.FTZ R49, R78, R71 ;  /* 0x000000474e317220 */ /* 0x000fcc0000410000 */
[----:B------:R-:W-:Y:S01]  /*3610*/  MUFU.EX2 R76, R76 ;  /* 0x0000004c004c7308 */ /* 0x000fe20000000800 */
[----:B------:R-:W-:-:S05]  /*3620*/  FSEL R49, R49, RZ, P1 ;  /* 0x000000ff31317208 */ /* 0x000fca0000800000 */
        /* <DEDUP_REMOVED lines=8> */
[----:B0-----:R-:W-:Y:S01]  /*36b0*/  FADD.FTZ R6, R5, R4 ;  /* 0x0000000405067221 */ /* 0x001fe20000010000 */
[-CC-:B------:R-:W-:Y:S01]  /*36c0*/  FFMA.FTZ R24, R38, R71.reuse, -R49.reuse ;  /* 0x0000004726187223 */ /* 0x180fe20000010831 */
[-CC-:B------:R-:W-:Y:S01]  /*36d0*/  FFMA.FTZ R51, R92, R71.reuse, -R49.reuse ;  /* 0x000000475c337223 */ /* 0x180fe20000010831 */
[--C-:B------:R-:W-:Y:S01]  /*36e0*/  FFMA.FTZ R70, R28, R71, -R49.reuse ;  /* 0x000000471c467223 */ /* 0x100fe20000010831 */
[----:B-1----:R-:W-:Y:S01]  /*36f0*/  FADD.FTZ R65, R7, R6 ;  /* 0x0000000607417221 */ /* 0x002fe20000010000 */
[----:B---3--:R-:W-:Y:S01]  /*3700*/  F2FP.BF16.F32.PACK_AB R6, R66, R7 ;  /* 0x000000074206723e */ /* 0x008fe200000010ff */
[----:B------:R-:W0:Y:S01]  /*3710*/  MUFU.EX2 R110, R110 ;  /* 0x0000006e006e7308 */ /* 0x000e220000000800 */
[-C--:B------:R-:W-:Y:S01]  /*3720*/  FFMA.FTZ R28, R42, R71.reuse, -R49 ;  /* 0x000000472a1c7223 */ /* 0x080fe20000010831 */
[----:B------:R-:W-:Y:S01]  /*3730*/  FADD.FTZ R65, R66, R65 ;  /* 0x0000004142417221 */ /* 0x000fe20000010000 */
[-CC-:B------:R-:W-:Y:S01]  /*3740*/  FFMA.FTZ R53, R98, R71.reuse, -R49.reuse ;  /* 0x0000004762357223 */ /* 0x180fe20000010831 */
[-CC-:B------:R-:W-:Y:S01]  /*3750*/  FFMA.FTZ R55, R100, R71.reuse, -R49.reuse ;  /* 0x0000004764377223 */ /* 0x180fe20000010831 */
[-CC-:B------:R-:W-:Y:S01]  /*3760*/  FFMA.FTZ R32, R32, R71.reuse, -R49.reuse ;  /* 0x0000004720207223 */ /* 0x180fe20000010831 */
[-CC-:B------:R-:W-:Y:S01]  /*3770*/  FFMA.FTZ R45, R36, R71.reuse, -R49.reuse ;  /* 0x00000047242d7223 */ /* 0x180fe20000010831 */
[-CC-:B------:R-:W-:Y:S01]  /*3780*/  FFMA.FTZ R59, R40, R71.reuse, -R49.reuse ;  /* 0x00000047283b7223 */ /* 0x180fe20000010831 */
[----:B------:R-:W1:Y:S01]  /*3790*/  MUFU.EX2 R61, R61 ;  /* 0x0000003d003d7308 */ /* 0x000e620000000800 */
[--C-:B------:R-:W-:Y:S01]  /*37a0*/  FFMA.FTZ R36, R46, R71, -R49.reuse ;  /* 0x000000472e247223 */ /* 0x100fe20000010831 */
[----:B------:R-:W-:Y:S01]  /*37b0*/  F2FP.BF16.F32.PACK_AB R4, R4, R5 ;  /* 0x000000050404723e */ /* 0x000fe200000010ff */
[-CC-:B------:R-:W-:Y:S01]  /*37c0*/  FFMA.FTZ R63, R44, R71.reuse, -R49.reuse ;  /* 0x000000472c3f7223 */ /* 0x180fe20000010831 */
[-CC-:B------:R-:W-:Y:S01]  /*37d0*/  FFMA.FTZ R0, R50, R71.reuse, -R49.reuse ;  /* 0x0000004732007223 */ /* 0x180fe20000010831 */
[-CC-:B------:R-:W-:Y:S01]  /*37e0*/  FFMA.FTZ R54, R54, R71.reuse, -R49.reuse ;  /* 0x0000004736367223 */ /* 0x180fe20000010831 */
[-CC-:B------:R-:W-:Y:S01]  /*37f0*/  FFMA.FTZ R40, R58, R71.reuse, -R49.reuse ;  /* 0x000000473a287223 */ /* 0x180fe20000010831 */
[--C-:B------:R-:W-:Y:S01]  /*3800*/  FFMA.FTZ R56, R56, R71, -R49.reuse ;  /* 0x0000004738387223 */ /* 0x100fe20000010831 */
[----:B------:R-:W2:Y:S01]  /*3810*/  MUFU.EX2 R10, R10 ;  /* 0x0000000a000a7308 */ /* 0x000ea20000000800 */
[----:B0-----:R-:W-:Y:S01]  /*3820*/  FADD.FTZ R38, R57, R110 ;  /* 0x0000006e39267221 */ /* 0x001fe20000010000 */
[----:B------:R-:W-:Y:S01]  /*3830*/  F2FP.BF16.F32.PACK_AB R5, R110, R57 ;  /* 0x000000396e05723e */ /* 0x000fe200000010ff */
[-CC-:B------:R-:W-:Y:S01]  /*3840*/  FFMA.FTZ R44, R62, R71.reuse, -R49.reuse ;  /* 0x000000473e2c7223 */ /* 0x180fe20000010831 */
[-CC-:B------:R-:W-:Y:S01]  /*3850*/  FFMA.FTZ R60, R60, R71.reuse, -R49.reuse ;  /* 0x000000473c3c7223 */ /* 0x180fe20000010831 */
[-CC-:B------:R-:W-:Y:S01]  /*3860*/  FFMA.FTZ R96, R96, R71.reuse, -R49.reuse ;  /* 0x0000004760607223 */ /* 0x180fe20000010831 */
[-CC-:B------:R-:W-:Y:S01]  /*3870*/  FFMA.FTZ R102, R102, R71.reuse, -R49.reuse ;  /* 0x0000004766667223 */ /* 0x180fe20000010831 */
[-CC-:B------:R-:W-:Y:S01]  /*3880*/  FFMA.FTZ R104, R104, R71.reuse, -R49.reuse ;  /* 0x0000004768687223 */ /* 0x180fe20000010831 */
[----:B------:R-:W0:Y:S01]  /*3890*/  MUFU.EX2 R43, R43 ;  /* 0x0000002b002b7308 */ /* 0x000e220000000800 */
[----:B-1----:R-:W-:Y:S01]  /*38a0*/  FADD.FTZ R7, R61, R38 ;  /* 0x000000263d077221 */ /* 0x002fe20000010000 */
[-CC-:B------:R-:W-:Y:S01]  /*38b0*/  FFMA.FTZ R38, R48, R71.reuse, -R49.reuse ;  /* 0x0000004730267223 */ /* 0x180fe20000010831 */
[----:B------:R-:W-:Y:S01]  /*38c0*/  FFMA.FTZ R106, R106, R71, -R49 ;  /* 0x000000476a6a7223 */ /* 0x000fe20000010831 */
[----:B------:R-:W-:Y:S01]  /*38d0*/  MOV R110, R135 ;  /* 0x00000087006e7202 */ /* 0x000fe20000000f00 */
[----:B------:R-:W-:-:S02]  /*38e0*/  IMAD.MOV.U32 R100, RZ, RZ, R135 ;  /* 0x000000ffff647224 */ /* 0x000fc400078e0087 */
[----:B------:R-:W-:Y:S01]  /*38f0*/  IMAD.MOV.U32 R98, RZ, RZ, R135 ;  /* 0x000000ffff627224 */ /* 0x000fe200078e0087 */
[----:B------:R-:W1:Y:S01]  /*3900*/  MUFU.EX2 R14, R14 ;  /* 0x0000000e000e7308 */ /* 0x000e620000000800 */
[C---:B--2---:R-:W-:Y:S01]  /*3910*/  FADD.FTZ R42, R10.reuse, R7 ;  /* 0x000000070a2a7221 */ /* 0x044fe20000010000 */
[----:B------:R-:W-:Y:S01]  /*3920*/  F2FP.BF16.F32.PACK_AB R7, R10, R61 ;  /* 0x0000003d0a07723e */ /* 0x000fe200000010ff */
[----:B------:R-:W-:Y:S01]  /*3930*/  FADD.FTZ R10, R8, R65 ;  /* 0x00000041080a7221 */ /* 0x000fe20000010000 */
[----:B------:R-:W-:Y:S01]  /*3940*/  FFMA.FTZ R61, R52, R71, -R49 ;  /* 0x00000047343d7223 */ /* 0x000fe20000010831 */
[----:B------:R-:W-:Y:S02]  /*3950*/  IMAD.MOV.U32 R92, RZ, RZ, R135 ;  /* 0x000000ffff5c7224 */ /* 0x000fe400078e0087 */
[----:B------:R-:W-:Y:S01]  /*3960*/  FADD.FTZ R10, R9, R10 ;  /* 0x0000000a090a7221 */ /* 0x000fe20000010000 */
[----:B------:R-:W2:Y:S01]  /*3970*/  MUFU.EX2 R51, R51 ;  /* 0x0000003300337308 */ /* 0x000ea20000000800 */
[----:B0-----:R-:W-:Y:S01]  /*3980*/  FADD.FTZ R65, R43, R42 ;  /* 0x0000002a2b417221 */ /* 0x001fe20000010000 */
[----:B------:R0:W-:Y:S01]  /*3990*/  STSM.16.M88.4 [R16+0x21800], R4 ;  /* 0x0218000410007844 */ /* 0x0001e20000000200 */
[----:B------:R-:W-:-:S04]  /*39a0*/  FADD.FTZ R67, R11, R10 ;  /* 0x0000000a0b437221 */ /* 0x000fc80000010000 */
[----:B------:R-:W-:Y:S01]  /*39b0*/  FADD.FTZ R42, R68, R67 ;  /* 0x00000043442a7221 */ /* 0x000fe20000010000 */
[----:B------:R-:W3:Y:S01]  /*39c0*/  MUFU.EX2 R64, R64 ;  /* 0x0000004000407308 */ /* 0x000ee20000000800 */
[----:B-1----:R-:W-:Y:S02]  /*39d0*/  FADD.FTZ R10, R14, R65 ;  /* 0x000000410e0a7221 */ /* 0x002fe40000010000 */
[----:B------:R-:W-:-:S04]  /*39e0*/  FADD.FTZ R67, R27, R42 ;  /* 0x0000002a1b437221 */ /* 0x000fc80000010000 */
[----:B------:R-:W-:Y:S01]  /*39f0*/  FADD.FTZ R42, R72, R67 ;  /* 0x00000043482a7221 */ /* 0x000fe20000010000 */
[----:B------:R-:W1:Y:S01]  /*3a00*/  MUFU.EX2 R53, R53 ;  /* 0x0000003500357308 */ /* 0x000e620000000800 */
[----:B--2---:R-:W-:Y:S01]  /*3a10*/  FADD.FTZ R65, R51, R10 ;  /* 0x0000000a33417221 */ /* 0x004fe20000010000 */
[----:B0-----:R-:W-:Y:S01]  /*3a20*/  F2FP.BF16.F32.PACK_AB R4, R9, R8 ;  /* 0x000000080904723e */ /* 0x001fe200000010ff */
[----:B------:R-:W-:Y:S01]  /*3a30*/  FADD.FTZ R67, R29, R42 ;  /* 0x0000002a1d437221 */ /* 0x000fe20000010000 */
[----:B------:R-:W-:Y:S01]  /*3a40*/  F2FP.BF16.F32.PACK_AB R6, R68, R11 ;  /* 0x0000000b4406723e */ /* 0x000fe200000010ff */
[----:B------:R-:W-:Y:S01]  /*3a50*/  FFMA.FTZ R42, R41, R71, -R49 ;  /* 0x00000047292a7223 */ /* 0x000fe20000010831 */
[----:B------:R-:W-:Y:S01]  /*3a60*/  F2FP.BF16.F32.PACK_AB R5, R14, R43 ;  /* 0x0000002b0e05723e */ /* 0x000fe200000010ff */
[----:B------:R-:W-:Y:S01]  /*3a70*/  FADD.FTZ R67, R76, R67 ;  /* 0x000000434c437221 */ /* 0x000fe20000010000 */
[----:B------:R-:W0:Y:S01]  /*3a80*/  MUFU.EX2 R70, R70 ;  /* 0x0000004600467308 */ /* 0x000e220000000800 */
[C---:B---3--:R-:W-:Y:S01]  /*3a90*/  FADD.FTZ R10, R64.reuse, R65 ;  /* 0x00000041400a7221 */ /* 0x048fe20000010000 */
[----:B------:R-:W-:Y:S01]  /*3aa0*/  F2FP.BF16.F32.PACK_AB R7, R64, R51 ;  /* 0x000000334007723e */ /* 0x000fe200000010ff */
[----:B------:R-:W-:Y:S01]  /*3ab0*/  FFMA.FTZ R49, R108, R71, -R49 ;  /* 0x000000476c317223 */ /* 0x000fe20000010831 */
[----:B------:R-:W-:Y:S01]  /*3ac0*/  F2FP.BF16.F32.PACK_AB R8, R72, R27 ;  /* 0x0000001b4808723e */ /* 0x000fe200000010ff */
[----:B------:R-:W-:-:S02]  /*3ad0*/  IMAD.MOV.U32 R108, RZ, RZ, R135 ;  /* 0x000000ffff6c7224 */ /* 0x000fc400078e0087 */
[----:B------:R2:W-:Y:S01]  /*3ae0*/  STSM.16.M88.4 [R23], R4 ;  /* 0x0000000417007844 */ /* 0x0005e20000000200 */
        /* <DEDUP_REMOVED lines=8> */
[----:B------:R-:W-:-:S03]  /*3b70*/  F2FP.BF16.F32.PACK_AB R12, R13, R12 ;  /* 0x0000000c0d0c723e */ /* 0x000fc600000010ff */
[----:B------:R-:W-:-:S03]  /*3b80*/  FADD.FTZ R46, R13, R10 ;  /* 0x0000000a0d2e7221 */ /* 0x000fc60000010000 */
[----:B------:R-:W1:Y:S01]  /*3b90*/  MUFU.EX2 R45, R45 ;  /* 0x0000002d002d7308 */ /* 0x000e620000000800 */
[----:B0-----:R-:W-:-:S07]  /*3ba0*/  FADD.FTZ R65, R32, R65 ;  /* 0x0000004120417221 */ /* 0x001fce0000010000 */
[----:B------:R-:W0:Y:S01]  /*3bb0*/  MUFU.EX2 R30, R30 ;  /* 0x0000001e001e7308 */ /* 0x000e220000000800 */
[----:B---3--:R-:W-:Y:S01]  /*3bc0*/  FADD.FTZ R10, R24, R65 ;  /* 0x00000041180a7221 */ /* 0x008fe20000010000 */
[----:B------:R-:W-:-:S06]  /*3bd0*/  FADD.FTZ R65, R15, R46 ;  /* 0x0000002e0f417221 */ /* 0x000fcc0000010000 */
[----:B------:R-:W3:Y:S01]  /*3be0*/  MUFU.EX2 R28, R28 ;  /* 0x0000001c001c7308 */ /* 0x000ee20000000800 */
[----:B-1----:R-:W-:Y:S01]  /*3bf0*/  FADD.FTZ R9, R45, R10 ;  /* 0x0000000a2d097221 */ /* 0x002fe20000010000 */
[----:B------:R-:W-:-:S06]  /*3c00*/  F2FP.BF16.F32.PACK_AB R10, R76, R29 ;  /* 0x0000001d4c0a723e */ /* 0x000fcc00000010ff */
        /* <DEDUP_REMOVED lines=10> */
[----:B------:R-:W-:Y:S02]  /*3cb0*/  F2FP.BF16.F32.PACK_AB R9, R70, R53 ;  /* 0x000000354609723e */ /* 0x000fe400000010ff */
[----:B--2---:R-:W-:-:S04]  /*3cc0*/  F2FP.BF16.F32.PACK_AB R4, R84, R31 ;  /* 0x0000001f5404723e */ /* 0x004fc800000010ff */
[----:B------:R-:W2:Y:S01]  /*3cd0*/  MUFU.EX2 R63, R63 ;  /* 0x0000003f003f7308 */ /* 0x000ea20000000800 */
[----:B-1----:R-:W-:Y:S01]  /*3ce0*/  FADD.FTZ R14, R36, R11 ;  /* 0x0000000b240e7221 */ /* 0x002fe20000010000 */
[----:B------:R-:W-:-:S05]  /*3cf0*/  F2FP.BF16.F32.PACK_AB R11, R32, R55 ;  /* 0x00000037200b723e */ /* 0x000fca00000010ff */
[----:B------:R1:W-:Y:S01]  /*3d00*/  STSM.16.M88.4 [R18], R8 ;  /* 0x0000000812007844 */ /* 0x0003e20000000200 */
[----:B------:R-:W3:Y:S01]  /*3d10*/  MUFU.EX2 R90, R90 ;  /* 0x0000005a005a7308 */ /* 0x000ee20000000800 */
[----:B0-----:R-:W-:-:S07]  /*3d20*/  FADD.FTZ R51, R37, R46 ;  /* 0x0000002e25337221 */ /* 0x001fce0000010000 */
[----:B------:R-:W0:Y:S01]  /*3d30*/  MUFU.EX2 R0, R0 ;  /* 0x0000000000007308 */ /* 0x000e220000000800 */
[----:B--2---:R-:W-:-:S07]  /*3d40*/  FADD.FTZ R43, R63, R14 ;  /* 0x0000000e3f2b7221 */ /* 0x004fce0000010000 */
[----:B------:R-:W2:Y:S01]  /*3d50*/  MUFU.EX2 R21, R21 ;  /* 0x0000001500157308 */ /* 0x000ea20000000800 */
[C---:B---3--:R-:W-:Y:S01]  /*3d60*/  FADD.FTZ R14, R90.reuse, R51 ;  /* 0x000000335a0e7221 */ /* 0x048fe20000010000 */
[----:B------:R-:W-:Y:S01]  /*3d70*/  F2FP.BF16.F32.PACK_AB R6, R90, R37 ;  /* 0x000000255a06723e */ /* 0x000fe200000010ff */
[----:B------:R-:W-:-:S05]  /*3d80*/  IMAD.MOV.U32 R90, RZ, RZ, R135 ;  /* 0x000000ffff5a7224 */ /* 0x000fca00078e0087 */
[----:B------:R-:W3:Y:S01]  /*3d90*/  MUFU.EX2 R57, R54 ;  /* 0x0000003600397308 */ /* 0x000ee20000000800 */
[----:B0-----:R-:W-:-:S07]  /*3da0*/  FADD.FTZ R32, R0, R43 ;  /* 0x0000002b00207221 */ /* 0x001fce0000010000 */
[----:B------:R-:W0:Y:S01]  /*3db0*/  MUFU.EX2 R26, R26 ;  /* 0x0000001a001a7308 */ /* 0x000e220000000800 */
[----:B--2---:R-:W-:Y:S01]  /*3dc0*/  FADD.FTZ R43, R21, R14 ;  /* 0x0000000e152b7221 */ /* 0x004fe20000010000 */
[----:B------:R-:W-:Y:S02]  /*3dd0*/  F2FP.BF16.F32.PACK_AB R14, R30, R15 ;  /* 0x0000000f1e0e723e */ /* 0x000fe400000010ff */
[----:B------:R-:W-:-:S04]  /*3de0*/  F2FP.BF16.F32.PACK_AB R15, R59, R28 ;  /* 0x0000001c3b0f723e */ /* 0x000fc800000010ff */
[----:B------:R-:W2:Y:S01]  /*3df0*/  MUFU.EX2 R38, R38 ;  /* 0x0000002600267308 */ /* 0x000ea20000000800 */
[----:B---3--:R-:W-:-:S07]  /*3e00*/  FADD.FTZ R13, R57, R32 ;  /* 0x00000020390d7221 */ /* 0x008fce0000010000 */
[----:B------:R-:W3:Y:S01]  /*3e10*/  MUFU.EX2 R25, R25 ;  /* 0x0000001900197308 */ /* 0x000ee20000000800 */
[----:B0-----:R-:W-:-:S07]  /*3e20*/  FADD.FTZ R32, R26, R43 ;  /* 0x0000002b1a207221 */ /* 0x001fce0000010000 */
[----:B------:R-:W0:Y:S01]  /*3e30*/  MUFU.EX2 R61, R61 ;  /* 0x0000003d003d7308 */ /* 0x000e220000000800 */
[----:B--2---:R-:W-:Y:S01]  /*3e40*/  FADD.FTZ R30, R38, R13 ;  /* 0x0000000d261e7221 */ /* 0x004fe20000010000 */
[----:B------:R-:W-:-:S05]  /*3e50*/  F2FP.BF16.F32.PACK_AB R13, R45, R24 ;  /* 0x000000182d0d723e */ /* 0x000fca00000010ff */
[----:B------:R-:W-:Y:S01]  /*3e60*/  STSM.16.M88.4 [R17], R12 ;  /* 0x0000000c11007844 */ /* 0x000fe20000000200 */
[----:B------:R-:W1:Y:S01]  /*3e70*/  MUFU.EX2 R34, R34 ;  /* 0x0000002200227308 */ /* 0x000e620000000800 */
[----:B---3--:R-:W-:-:S07]  /*3e80*/  FADD.FTZ R7, R25, R32 ;  /* 0x0000002019077221 */ /* 0x008fce0000010000 */
[----:B------:R-:W2:Y:S01]  /*3e90*/  MUFU.EX2 R40, R40 ;  /* 0x0000002800287308 */ /* 0x000ea20000000800 */
[----:B0-----:R-:W-:-:S07]  /*3ea0*/  FADD.FTZ R5, R61, R30 ;  /* 0x0000001e3d057221 */ /* 0x001fce0000010000 */
[----:B------:R-:W0:Y:S01]  /*3eb0*/  MUFU.EX2 R33, R33 ;  /* 0x0000002100217308 */ /* 0x000e220000000800 */
[----:B-1----:R-:W-:Y:S01]  /*3ec0*/  FADD.FTZ R10, R34, R7 ;  /* 0x00000007220a7221 */ /* 0x002fe20000010000 */
[----:B------:R-:W-:-:S06]  /*3ed0*/  F2FP.BF16.F32.PACK_AB R7, R57, R0 ;  /* 0x000000003907723e */ /* 0x000fcc00000010ff */
[----:B------:R-:W1:Y:S01]  /*3ee0*/  MUFU.EX2 R41, R56 ;  /* 0x0000003800297308 */ /* 0x000e620000000800 */
[----:B--2---:R-:W-:Y:S01]  /*3ef0*/  FADD.FTZ R8, R40, R5 ;  /* 0x0000000528087221 */ /* 0x004fe20000010000 */
[----:B------:R-:W-:-:S05]  /*3f00*/  F2FP.BF16.F32.PACK_AB R5, R63, R36 ;  /* 0x000000243f05723e */ /* 0x000fca00000010ff */
[----:B------:R2:W-:Y:S01]  /*3f10*/  STSM.16.M88.4 [R16+0x27800], R4 ;  /* 0x0278000410007844 */ /* 0x0005e20000000200 */
[----:B------:R-:W3:Y:S01]  /*3f20*/  MUFU.EX2 R82, R82 ;  /* 0x0000005200527308 */ /* 0x000ee20000000800 */
[----:B0-----:R-:W-:-:S07]  /*3f30*/  FADD.FTZ R11, R33, R10 ;  /* 0x0000000a210b7221 */ /* 0x001fce0000010000 */
[----:B------:R-:W0:Y:S01]  /*3f40*/  MUFU.EX2 R44, R44 ;  /* 0x0000002c002c7308 */ /* 0x000e220000000800 */
[----:B-1----:R-:W-:Y:S01]  /*3f50*/  FADD.FTZ R9, R41, R8 ;  /* 0x0000000829097221 */ /* 0x002fe20000010000 */
[----:B--2---:R-:W-:-:S06]  /*3f60*/  F2FP.BF16.F32.PACK_AB R4, R26, R21 ;  /* 0x000000151a04723e */ /* 0x004fcc00000010ff */
[----:B------:R-:W1:Y:S01]  /*3f70*/  MUFU.EX2 R35, R35 ;  /* 0x0000002300237308 */ /* 0x000e620000000800 */
[----:B---3--:R-:W-:Y:S01]  /*3f80*/  FADD.FTZ R8, R82, R11 ;  /* 0x0000000b52087221 */ /* 0x008fe20000010000 */
[----:B------:R-:W-:Y:S02]  /*3f90*/  F2FP.BF16.F32.PACK_AB R6, R34, R25 ;  /* 0x000000192206723e */ /* 0x000fe400000010ff */
[----:B------:R-:W-:Y:S02]  /*3fa0*/  F2FP.BF16.F32.PACK_AB R5, R61, R38 ;  /* 0x000000263d05723e */ /* 0x000fe400000010ff */
[----:B------:R-:W-:Y:S02]  /*3fb0*/  F2FP.BF16.F32.PACK_AB R7, R41, R40 ;  /* 0x000000282907723e */ /* 0x000fe400000010ff */
[----:B------:R-:W2:Y:S01]  /*3fc0*/  MUFU.EX2 R27, R60 ;  /* 0x0000003c001b7308 */ /* 0x000ea20000000800 */
[----:B0-----:R-:W-:Y:S02]  /*3fd0*/  FADD.FTZ R0, R44, R9 ;  /* 0x000000092c007221 */ /* 0x001fe40000010000 */
[----:B------:R0:W-:Y:S05]  /*3fe0*/  STSM.16.M88.4 [R136], R4 ;  /* 0x0000000488007844 */ /* 0x0001ea0000000200 */
[----:B------:R-:W3:Y:S01]  /*3ff0*/  MUFU.EX2 R86, R86 ;  /* 0x0000005600567308 */ /* 0x000ee20000000800 */
[----:B-1----:R-:W-:-:S07]  /*4000*/  FADD.FTZ R9, R35, R8 ;  /* 0x0000000823097221 */ /* 0x002fce0000010000 */
[----:B------:R1:W4:Y:S01]  /*4010*/  MUFU.EX2 R29, R96 ;  /* 0x00000060001d7308 */ /* 0x0003220000000800 */
[----:B--2---:R-:W-:-:S07]  /*4020*/  FADD.FTZ R0, R27, R0 ;  /* 0x000000001b007221 */ /* 0x004fce0000010000 */
[----:B------:R-:W2:Y:S01]  /*4030*/  MUFU.EX2 R39, R39 ;  /* 0x0000002700277308 */ /* 0x000ea20000000800 */
[C---:B---3--:R-:W-:Y:S01]  /*4040*/  FADD.FTZ R8, R86.reuse, R9 ;  /* 0x0000000956087221 */ /* 0x048fe20000010000 */
[----:B------:R-:W-:Y:S01]  /*4050*/  F2FP.BF16.F32.PACK_AB R10, R86, R35 ;  /* 0x00000023560a723e */ /* 0x000fe200000010ff */
[----:B-1----:R-:W-:-:S05]  /*4060*/  IMAD.MOV.U32 R96, RZ, RZ, R135 ;  /* 0x000000ffff607224 */ /* 0x002fca00078e0087 */
[----:B------:R-:W1:Y:S01]  /*4070*/  MUFU.EX2 R102, R102 ;  /* 0x0000006600667308 */ /* 0x000e620000000800 */
[----:B----4-:R-:W-:-:S07]  /*4080*/  FADD.FTZ R9, R29, R0 ;  /* 0x000000001d097221 */ /* 0x010fce0000010000 */
[----:B------:R-:W3:Y:S01]  /*4090*/  MUFU.EX2 R94, R94 ;  /* 0x0000005e005e7308 */ /* 0x000ee20000000800 */
[----:B--2---:R-:W-:Y:S01]  /*40a0*/  FADD.FTZ R11, R39, R8 ;  /* 0x00000008270b7221 */ /* 0x004fe20000010000 */
[----:B------:R-:W-:-:S06]  /*40b0*/  F2FP.BF16.F32.PACK_AB R8, R82, R33 ;  /* 0x000000215208723e */ /* 0x000fcc00000010ff */
[----:B------:R-:W2:Y:S01]  /*40c0*/  MUFU.EX2 R104, R104 ;  /* 0x0000006800687308 */ /* 0x000ea20000000800 */
[----:B-1----:R-:W-:-:S07]  /*40d0*/  FADD.FTZ R9, R102, R9 ;  /* 0x0000000966097221 */ /* 0x002fce0000010000 */
[----:B------:R-:W-:Y:S01]  /*40e0*/  MUFU.EX2 R20, R20 ;  /* 0x0000001400147308 */ /* 0x000fe20000000800 */
[----:B---3--:R-:W-:Y:S01]  /*40f0*/  FADD.FTZ R21, R94, R11 ;  /* 0x0000000b5e157221 */ /* 0x008fe20000010000 */
[----:B------:R-:W-:Y:S02]  /*4100*/  F2FP.BF16.F32.PACK_AB R11, R102, R29 ;  /* 0x0000001d660b723e */ /* 0x000fe400000010ff */
[----:B------:R-:W-:Y:S02]  /*4110*/  F2FP.BF16.F32.PACK_AB R12, R94, R39 ;  /* 0x000000275e0c723e */ /* 0x000fe400000010ff */
[----:B------:R-:W-:Y:S02]  /*4120*/  MOV R102, R135 ;  /* 0x0000008700667202 */ /* 0x000fe40000000f00 */
[----:B------:R-:W1:Y:S01]  /*4130*/  MUFU.EX2 R3, R3 ;  /* 0x0000000300037308 */ /* 0x000e620000000800 */
[----:B--2---:R-:W-:Y:S01]  /*4140*/  FADD.FTZ R0, R104, R9 ;  /* 0x0000000968007221 */ /* 0x004fe20000010000 */
[----:B------:R-:W-:-:S02]  /*4150*/  F2FP.BF16.F32.PACK_AB R9, R27, R44 ;  /* 0x0000002c1b09723e */ /* 0x000fc400000010ff */
[----:B------:R-:W-:-:S03]  /*4160*/  MOV R94, R135 ;  /* 0x00000087005e7202 */ /* 0x000fc60000000f00 */
[----:B------:R2:W-:Y:S01]  /*4170*/  STSM.16.M88.4 [R18+0x6000], R8 ;  /* 0x0060000812007844 */ /* 0x0005e20000000200 */
[----:B------:R3:W4:Y:S08]  /*4180*/  MUFU.EX2 R31, R106 ;  /* 0x0000006a001f7308 */ /* 0x0007300000000800 */
[----:B------:R-:W-:Y:S01]  /*4190*/  MUFU.EX2 R42, R42 ;  /* 0x0000002a002a7308 */ /* 0x000fe20000000800 */
[----:B-1----:R-:W-:Y:S01]  /*41a0*/  F2FP.BF16.F32.PACK_AB R14, R3, R20 ;  /* 0x00000014030e723e */ /* 0x002fe200000010ff */
[----:B------:R-:W-:Y:S01]  /*41b0*/  FADD.FTZ R20, R20, R21 ;  /* 0x0000001514147221 */ /* 0x000fe20000010000 */
[----:B---3--:R-:W-:-:S03]  /*41c0*/  IMAD.MOV.U32 R106, RZ, RZ, R135 ;  /* 0x000000ffff6a7224 */ /* 0x008fc600078e0087 */
[----:B0-----:R-:W-:Y:S01]  /*41d0*/  FADD.FTZ R5, R3, R20 ;  /* 0x0000001403057221 */ /* 0x001fe20000010000 */
[----:B------:R-:W-:Y:S01]  /*41e0*/  VIADD R3, R88, 0xfffffffe ;  /* 0xfffffffe58037836 */ /* 0x000fe20000000000 */
[----:B------:R-:W0:Y:S01]  /*41f0*/  MUFU.EX2 R49, R49 ;  /* 0x0000003100317308 */ /* 0x000e220000000800 */
[C---:B----4-:R-:W-:Y:S01]  /*4200*/  F2FP.BF16.F32.PACK_AB R13, R31.reuse, R104 ;  /* 0x000000681f0d723e */ /* 0x050fe200000010ff */
[----:B------:R-:W-:Y:S01]  /*4210*/  FADD.FTZ R25, R31, R0 ;  /* 0x000000001f197221 */ /* 0x000fe20000010000 */
[--C-:B------:R-:W-:Y:S01]  /*4220*/  IMAD.MOV.U32 R104, RZ, RZ, R135.reuse ;  /* 0x000000ffff687224 */ /* 0x100fe200078e0087 */
[----:B------:R-:W-:Y:S01]  /*4230*/  ISETP.GE.AND P1, PT, R3, R22, PT ;  /* 0x000000160300720c */ /* 0x000fe20003f26270 */
[----:B------:R-:W-:Y:S01]  /*4240*/  IMAD.MOV.U32 R88, RZ, RZ, R135 ;  /* 0x000000ffff587224 */ /* 0x000fe200078e0087 */
[----:B0-----:R-:W-:Y:S01]  /*4250*/  F2FP.BF16.F32.PACK_AB R15, R49, R42 ;  /* 0x0000002a310f723e */ /* 0x001fe200000010ff */
[----:B------:R-:W-:-:S04]  /*4260*/  FADD.FTZ R42, R42, R25 ;  /* 0x000000192a2a7221 */ /* 0x000fc80000010000 */
[----:B------:R2:W-:Y:S01]  /*4270*/  STSM.16.M88.4 [R17+0x6000], R12 ;  /* 0x0060000c11007844 */ /* 0x0005e20000000200 */
[----:B------:R-:W-:Y:S01]  /*4280*/  FADD.FTZ R6, R49, R42 ;  /* 0x0000002a31067221 */ /* 0x000fe20000010000 */
[----:B------:R0:W-:Y:S06]  /*4290*/  MEMBAR.ALL.CTA ;  /* 0x0000000000007992 */ /* 0x0001ec0000008000 */
[----:B0-----:R-:W0:Y:S02]  /*42a0*/  FENCE.VIEW.ASYNC.S ;  /* 0x00000000000073c6 */ /* 0x001e240000000000 */
[----:B0-----:R-:W-:Y:S01]  /*42b0*/  NOP ;  /* 0x0000000000007918 */ /* 0x001fe20000000000 */
[----:B------:R-:W-:Y:S05]  /*42c0*/  @!P1 BRA `(.L_x_10183) ;  /* 0x0000002800a09947 */ /* 0x000fea0003800000 */
[----:B------:R-:W-:Y:S01]  /*42d0*/  IMAD.MOV.U32 R4, RZ, RZ, R78 ;  /* 0x000000ffff047224 */ /* 0x000fe200078e004e */
[----:B------:R-:W-:Y:S01]  /*42e0*/  MOV R0, R47 ;  /* 0x0000002f00007202 */ /* 0x000fe20000000f00 */
        /* <DEDUP_REMOVED lines=26> */
[----:B------:R-:W-:-:S05]  /*4490*/  ULDC UR10, c[0x0][0x9d8] ;  /* 0x00027600000a7ab9 */ /* 0x000fca0000000800 */
.L_x_10194:
[----:B------:R-:W-:Y:S01]  /*44a0*/  ISETP.NE.AND P2, PT, RZ, UR40, PT ;  /* 0x00000028ff007c0c */ /* 0x000fe2000bf45270 */
[----:B------:R-:W-:-:S04]  /*44b0*/  UISETP.NE.AND UP0, UPT, UR11, 0x1, UPT ;  /* 0x000000010b00788c */ /* 0x000fc8000bf05270 */
[----:B------:R-:W-:-:S06]  /*44c0*/  USEL UR6, URZ, 0x1, UP0 ;  /* 0x000000013f067887 */ /* 0x000fcc0008000000 */
[----:B------:R-:W-:Y:S02]  /*44d0*/  LOP3.LUT R2, R7, UR6, RZ, 0x3c, !PT ;  /* 0x0000000607027c12 */ /* 0x000fe4000f8e3cff */
[----:B------:R-:W-:Y:S05]  /*44e0*/  @P2 BRA `(.L_x_10184) ;  /* 0x0000000000342947 */ /* 0x000fea0003800000 */
[----:B------:R-:W-:Y:S05]  /*44f0*/  @!P0 BRA `(.L_x_10185) ;  /* 0x0000000000048947 */ /* 0x000fea0003800000 */
[----:B------:R-:W-:Y:S01]  /*4500*/  BPT.TRAP 0x1 ;  /* 0x000000040000795c */ /* 0x000fe20000300000 */
.L_x_10185:
[----:B------:R-:W-:Y:S01]  /*4510*/  UIADD3 UR6, UR11, 0x1, URZ ;  /* 0x000000010b067890 */ /* 0x000fe2000fffe03f */
[----:B--2---:R-:W-:-:S03]  /*4520*/  SHF.L.U32 R8, R2, 0x1f, RZ ;  /* 0x0000001f02087819 */ /* 0x004fc600000006ff */
[----:B------:R-:W-:-:S04]  /*4530*/  UISETP.NE.AND UP0, UPT, UR6, 0x2, UPT ;  /* 0x000000020600788c */ /* 0x000fc8000bf05270 */
[----:B------:R-:W-:-:S04]  /*4540*/  USEL UR6, UR6, URZ, UP0 ;  /* 0x0000003f06067287 */ /* 0x000fc80008000000 */
[----:B------:R-:W-:-:S09]  /*4550*/  ULEA UR6, UR6, UR41, 0x3 ;  /* 0x0000002906067291 */ /* 0x000fd2000f8e183f */
[----:B------:R0:W1:Y:S01]  /*4560*/  SYNCS.PHASECHK.TRANS64.TRYWAIT P1, [UR6+0x2d830], R8 ;  /* 0x02d83008ff0075a7 */ /* 0x0000620008020146 */
[----:B------:R-:W-:Y:S05]  /*4570*/  @!P0 BRA `(.L_x_10186) ;  /* 0x0000000000048947 */ /* 0x000fea0003800000 */
[----:B------:R-:W-:Y:S01]  /*4580*/  BPT.TRAP 0x1 ;  /* 0x000000040000795c */ /* 0x000fe20000300000 */
.L_x_10186:
[----:B-1----:R-:W-:Y:S05]  /*4590*/  @P1 BRA `(.L_x_10184) ;  /* 0x0000000000081947 */ /* 0x002fea0003800000 */
[----:B------:R-:W1:Y:S02]  /*45a0*/  SYNCS.PHASECHK.TRANS64.TRYWAIT P1, [UR6+0x2d830], R8 ;  /* 0x02d83008ff0075a7 */ /* 0x000e640008020146 */
[----:B-1----:R-:W-:Y:S05]  /*45b0*/  @!P1 BRA `(.L_x_10187) ;  /* 0x000000b000d89947 */ /* 0x002fea0003800000 */
.L_x_10184:
[----:B-12---:R-:W1:Y:S01]  /*45c0*/  S2R R9, SR_TID.X ;  /* 0x0000000000097919 */ /* 0x006e620000002100 */
[----:B------:R-:W-:Y:S01]  /*45d0*/  UIADD3 UR38, UR11, 0x1, URZ ;  /* 0x000000010b267890 */ /* 0x000fe2000fffe03f */
[----:B------:R-:W-:Y:S01]  /*45e0*/  UMOV UR7, 0x80000020 ;  /* 0x8000002000077882 */ /* 0x000fe20000000000 */
[----:B------:R-:W-:Y:S02]  /*45f0*/  UMOV UR32, UR8 ;  /* 0x0000000800207c82 */ /* 0x000fe40008000000 */
[----:B------:R-:W-:Y:S01]  /*4600*/  UISETP.NE.AND UP0, UPT, UR38, 0x2, UPT ;  /* 0x000000022600788c */ /* 0x000fe2000bf05270 */
[----:B------:R-:W-:Y:S01]  /*4610*/  UMOV UR33, UR9 ;  /* 0x0000000900217c82 */ /* 0x000fe20008000000 */
[----:B------:R-:W-:Y:S02]  /*4620*/  UMOV UR35, 0x80000020 ;  /* 0x8000002000237882 */ /* 0x000fe40000000000 */
[----:B------:R-:W-:Y:S01]  /*4630*/  USEL UR38, UR38, URZ, UP0 ;  /* 0x0000003f26267287 */ /* 0x000fe20008000000 */
[----:B------:R-:W-:Y:S01]  /*4640*/  UMOV UR15, 0x80000020 ;  /* 0x80000020000f7882 */ /* 0x000fe20000000000 */
[----:B------:R-:W-:-:S02]  /*4650*/  UMOV UR19, 0x80000020 ;  /* 0x8000002000137882 */ /* 0x000fc40000000000 */
[----:B------:R-:W-:Y:S01]  /*4660*/  UIMAD UR6, UR38, 0x600, UR28 ;  /* 0x00000600260678a4 */ /* 0x000fe2000f8e021c */
[----:B------:R-:W-:Y:S01]  /*4670*/  UMOV UR23, 0x80000020 ;  /* 0x8000002000177882 */ /* 0x000fe20000000000 */
[----:B------:R-:W-:Y:S02]  /*4680*/  UMOV UR27, 0x80000020 ;  /* 0x80000020001b7882 */ /* 0x000fe40000000000 */
[----:B------:R-:W-:Y:S02]  /*4690*/  UIADD3 UR34, UR6, 0x2, URZ ;  /* 0x0000000206227890 */ /* 0x000fe4000fffe03f */
[----:B------:R-:W-:Y:S02]  /*46a0*/  UIADD3 UR14, UR6, 0x200, URZ ;  /* 0x00000200060e7890 */ /* 0x000fe4000fffe03f */
[----:B------:R-:W-:Y:S02]  /*46b0*/  UIADD3 UR18, UR6, 0x202, URZ ;  /* 0x0000020206127890 */ /* 0x000fe4000fffe03f */
[----:B------:R-:W-:-:S02]  /*46c0*/  UIADD3 UR22, UR6, 0x400, URZ ;  /* 0x0000040006167890 */ /* 0x000fc4000fffe03f */
        /* <DEDUP_REMOVED lines=25> */
.L_x_10189:
[----:B------:R-:W-:Y:S01]  /*4860*/  ULEA UR6, UR11, UR41, 0x3 ;  /* 0x000000290b067291 */ /* 0x000fe2000f8e183f */
[----:B------:R-:W-:-:S08]  /*4870*/  SHF.L.U32 R7, R7, 0x1f, RZ ;  /* 0x0000001f07077819 */ /* 0x000fd000000006ff */
[----:B------:R0:W1:Y:S01]  /*4880*/  SYNCS.PHASECHK.TRANS64.TRYWAIT P1, [UR6+0x2d850], R7 ;  /* 0x02d85007ff0075a7 */ /* 0x0000620008020146 */
[----:B------:R-:W-:Y:S05]  /*4890*/  @!P0 BRA `(.L_x_10190) ;  /* 0x0000000000048947 */ /* 0x000fea0003800000 */
[----:B------:R-:W-:Y:S01]  /*48a0*/  BPT.TRAP 0x1 ;  /* 0x000000040000795c */ /* 0x000fe20000300000 */
.L_x_10190:
[----:B-1----:R-:W-:Y:S05]  /*48b0*/  @P1 BRA `(.L_x_10188) ;  /* 0x0000000000081947 */ /* 0x002fea0003800000 */
[----:B------:R-:W1:Y:S02]  /*48c0*/  SYNCS.PHASECHK.TRANS64.TRYWAIT P1, [UR6+0x2d850], R7 ;  /* 0x02d85007ff0075a7 */ /* 0x000e640008020146 */
[----:B-1----:R-:W-:Y:S05]  /*48d0*/  @!P1 BRA `(.L_x_10191) ;  /* 0x000000b000289947 */ /* 0x002fea0003800000 */
.L_x_10188:
[----:B------:R-:W-:Y:S01]  /*48e0*/  UIADD3 UR6, UR41, 0x400, URZ ;  /* 0x0000040029067890 */ /* 0x000fe2000fffe03f */
[----:B------:R-:W-:Y:S01]  /*48f0*/  WARPGROUP.ARRIVE ;  /* 0x00000000000079c5 */ /* 0x000fe20000000000 */
[----:B------:R-:W-:-:S05]  /*4900*/  ULOP3.LUT UR7, UR39, 0x10000, URZ, 0xfc, !UPT ;  /* 0x0001000027077892 */ /* 0x000fca000f8efc3f */
[----:B------:R-:W1:Y:S01]  /*4910*/  S2R R9, SR_TID.X ;  /* 0x0000000000097919 */ /* 0x000e620000002100 */
[----:B------:R-:W-:Y:S01]  /*4920*/  USHF.R.U32.HI UR6, URZ, 0x4, UR6 ;  /* 0x000000043f067899 */ /* 0x000fe20008011606 */
[----:B------:R-:W-:Y:S01]  /*4930*/  UMOV UR33, 0x40000040 ;  /* 0x4000004000217882 */ /* 0x000fe20000000000 */
[----:B------:R-:W-:Y:S02]  /*4940*/  UMOV UR35, 0x80000020 ;  /* 0x8000002000237882 */ /* 0x000fe40000000000 */
[----:B------:R-:W-:Y:S01]  /*4950*/  ULOP3.LUT UR6, UR6, 0x3fff, URZ, 0xc0, !UPT ;  /* 0x00003fff06067892 */ /* 0x000fe2000f8ec03f */
[----:B------:R-:W-:-:S03]  /*4960*/  UMOV UR32, UR7 ;  /* 0x0000000700207c82 */ /* 0x000fc60008000000 */
        /* <DEDUP_REMOVED lines=8> */
[----:B-1----:R-:W-:Y:S02]  /*49f0*/  SHF.R.U32.HI R8, RZ, 0x7, R9 ;  /* 0x00000007ff087819 */ /* 0x002fe40000011609 */
[----:B------:R-:W-:-:S03]  /*4a00*/  ISETP.GE.U32.AND P1, PT, R9, 0x180, PT ;  /* 0x000001800900780c */ /* 0x000fc60003f26070 */
[----:B0-----:R-:W-:-:S05]  /*4a10*/  VIADD R7, R8, 0x9 ;  /* 0x0000000908077836 */ /* 0x001fca0000000000 */
[----:B------:R-:W-:Y:S01]  /*4a20*/  SEL R7, R7, 0x9, !P1 ;  /* 0x0000000907077807 */ /* 0x000fe20004800000 */
        /* <DEDUP_REMOVED lines=49> */
.L_x_10192:
        /* <DEDUP_REMOVED lines=106> */
[----:B------:R0:W3:Y:S01]  /*53e0*/  MUFU.TANH R49, R72 ;  /* 0x0000004800317308 */ /* 0x0000e20000002400 */
[----:B-1----:R-:W-:-:S07]  /*53f0*/  FMNMX.FTZ R61, R45, R61, !PT ;  /* 0x0000003d2d3d7209 */ /* 0x002fce0007810000 */
[----:B------:R1:W4:Y:S01]  /*5400*/  MUFU.TANH R52, R73 ;  /* 0x0000004900347308 */ /* 0x0003220000002400 */
[----:B--2---:R-:W-:Y:S01]  /*5410*/  FMNMX.FTZ R64, R48, R61, !PT ;  /* 0x0000003d30407209 */ /* 0x004fe20007810000 */
[----:B0-----:R-:W-:Y:S01]  /*5420*/  FMUL.FTZ R72, R75, UR10 ;  /* 0x0000000a4b487c20 */ /* 0x001fe20008410000 */
[----:B------:R-:W-:-:S05]  /*5430*/  FMUL.FTZ R75, R82, UR10 ;  /* 0x0000000a524b7c20 */ /* 0x000fca0008410000 */
[----:B------:R0:W2:Y:S01]  /*5440*/  MUFU.TANH R53, R76 ;  /* 0x0000004c00357308 */ /* 0x0000a20000002400 */
[----:B---3--:R-:W-:Y:S01]  /*5450*/  FMNMX.FTZ R64, R49, R64, !PT ;  /* 0x0000004031407209 */ /* 0x008fe20007810000 */
[----:B-1----:R-:W-:-:S06]  /*5460*/  FMUL.FTZ R73, R78, UR10 ;  /* 0x0000000a4e497c20 */ /* 0x002fcc0008410000 */
[----:B------:R1:W3:Y:S01]  /*5470*/  MUFU.TANH R56, R77 ;  /* 0x0000004d00387308 */ /* 0x0002e20000002400 */
[----:B----4-:R-:W-:Y:S01]  /*5480*/  FMNMX.FTZ R65, R52, R64, !PT ;  /* 0x0000004034417209 */ /* 0x010fe20007810000 */
[----:B0-----:R-:W-:-:S06]  /*5490*/  FMUL.FTZ R76, R83, UR10 ;  /* 0x0000000a534c7c20 */ /* 0x001fcc0008410000 */
[----:B------:R-:W0:Y:S01]  /*54a0*/  MUFU.TANH R57, R80 ;  /* 0x0000005000397308 */ /* 0x000e220000002400 */
[----:B--2---:R-:W-:Y:S01]  /*54b0*/  FMNMX.FTZ R65, R53, R65, !PT ;  /* 0x0000004135417209 */ /* 0x004fe20007810000 */
[----:B-1----:R-:W-:-:S06]  /*54c0*/  FMUL.FTZ R77, R86, UR10 ;  /* 0x0000000a564d7c20 */ /* 0x002fcc0008410000 */
[----:B------:R-:W1:Y:S01]  /*54d0*/  MUFU.TANH R60, R81 ;  /* 0x00000051003c7308 */ /* 0x000e620000002400 */
[----:B---3--:R-:W-:-:S07]  /*54e0*/  FMNMX.FTZ R65, R56, R65, !PT ;  /* 0x0000004138417209 */ /* 0x008fce0007810000 */
        /* <DEDUP_REMOVED lines=8> */
[----:B------:R-:W-:-:S04]  /*5570*/  FMUL.FTZ R65, R47, UR10 ;  /* 0x0000000a2f417c20 */ /* 0x000fc80008410000 */
[----:B------:R-:W0:Y:S02]  /*5580*/  SHFL.BFLY PT, R69, R68, 0x2, 0x1f ;  /* 0x0c401f0044457f89 */ /* 0x000e2400000e0000 */
[----:B------:R-:W3:Y:S08]  /*5590*/  MUFU.TANH R13, R13 ;  /* 0x0000000d000d7308 */ /* 0x000ef00000002400 */
[----:B------:R-:W4:Y:S08]  /*55a0*/  MUFU.TANH R14, R14 ;  /* 0x0000000e000e7308 */ /* 0x000f300000002400 */
        /* <DEDUP_REMOVED lines=10> */
[----:B--2---:R-:W-:Y:S01]  /*5650*/  FMNMX.FTZ R68, R10, R68, !PT ;  /* 0x000000440a447209 */ /* 0x004fe20007810000 */
[----:B------:R-:W-:-:S03]  /*5660*/  FADD.FTZ R80, -R47, R0 ;  /* 0x000000002f507221 */ /* 0x000fc60000010100 */
[----:B---3--:R-:W-:-:S03]  /*5670*/  FMNMX.FTZ R68, R13, R68, !PT ;  /* 0x000000440d447209 */ /* 0x008fc60007810000 */
[----:B------:R-:W2:Y:S01]  /*5680*/  MUFU.TANH R46, R46 ;  /* 0x0000002e002e7308 */ /* 0x000ea20000002400 */
[----:B----4-:R-:W-:-:S04]  /*5690*/  FMNMX.FTZ R68, R14, R68, !PT ;  /* 0x000000440e447209 */ /* 0x010fc80007810000 */
[----:B-----5:R-:W-:-:S03]  /*56a0*/  FMNMX.FTZ R68, R21, R68, !PT ;  /* 0x0000004415447209 */ /* 0x020fc60007810000 */
[----:B------:R-:W3:Y:S01]  /*56b0*/  MUFU.TANH R65, R65 ;  /* 0x0000004100417308 */ /* 0x000ee20000002400 */
[----:B0-----:R-:W-:-:S04]  /*56c0*/  FMNMX.FTZ R68, R24, R68, !PT ;  /* 0x0000004418447209 */ /* 0x001fc80007810000 */
[----:B------:R-:W-:-:S03]  /*56d0*/  FMNMX.FTZ R68, R38, R68, !PT ;  /* 0x0000004426447209 */ /* 0x000fc60007810000 */
[----:B------:R-:W0:Y:S01]  /*56e0*/  MUFU.TANH R50, R50 ;  /* 0x0000003200327308 */ /* 0x000e220000002400 */
[----:B------:R-:W-:-:S04]  /*56f0*/  FMNMX.FTZ R68, R39, R68, !PT ;  /* 0x0000004427447209 */ /* 0x000fc80007810000 */
[----:B------:R-:W-:-:S03]  /*5700*/  FMNMX.FTZ R69, R42, R68, !PT ;  /* 0x000000442a457209 */ /* 0x000fc60007810000 */
[----:B------:R-:W4:Y:S01]  /*5710*/  MUFU.TANH R51, R51 ;  /* 0x0000003300337308 */ /* 0x000f220000002400 */
[----:B-1----:R-:W-:-:S07]  /*5720*/  FMNMX.FTZ R69, R43, R69, !PT ;  /* 0x000000452b457209 */ /* 0x002fce0007810000 */
[----:B------:R-:W1:Y:S08]  /*5730*/  MUFU.TANH R54, R54 ;  /* 0x0000003600367308 */ /* 0x000e700000002400 */
[----:B------:R2:W-:Y:S08]  /*5740*/  MUFU.TANH R68, R70 ;  /* 0x0000004600447308 */ /* 0x0005f00000002400 */
[----:B------:R-:W5:Y:S01]  /*5750*/  MUFU.TANH R55, R55 ;  /* 0x0000003700377308 */ /* 0x000f620000002400 */
[----:B--2---:R-:W-:-:S04]  /*5760*/  FMNMX.FTZ R70, R46, R69, !PT ;  /* 0x000000452e467209 */ /* 0x004fc80007810000 */
[----:B---3--:R-:W-:-:S03]  /*5770*/  FMNMX.FTZ R70, R65, R70, !PT ;  /* 0x0000004641467209 */ /* 0x008fc60007810000 */
[----:B------:R-:W2:Y:S08]  /*5780*/  MUFU.TANH R58, R58 ;  /* 0x0000003a003a7308 */ /* 0x000eb00000002400 */
[----:B------:R0:W-:Y:S08]  /*5790*/  MUFU.TANH R69, R71 ;  /* 0x0000004700457308 */ /* 0x0001f00000002400 */
[----:B------:R-:W3:Y:S01]  /*57a0*/  MUFU.TANH R59, R59 ;  /* 0x0000003b003b7308 */ /* 0x000ee20000002400 */
[----:B0-----:R-:W-:-:S04]  /*57b0*/  FMNMX.FTZ R71, R50, R70, !PT ;  /* 0x0000004632477209 */ /* 0x001fc80007810000 */
[----:B----4-:R-:W-:-:S03]  /*57c0*/  FMNMX.FTZ R71, R51, R71, !PT ;  /* 0x0000004733477209 */ /* 0x010fc60007810000 */
[----:B------:R-:W0:Y:S01]  /*57d0*/  MUFU.TANH R62, R62 ;  /* 0x0000003e003e7308 */ /* 0x000e220000002400 */
[----:B-1----:R-:W-:-:S04]  /*57e0*/  FMNMX.FTZ R71, R54, R71, !PT ;  /* 0x0000004736477209 */ /* 0x002fc80007810000 */
[----:B-----5:R-:W-:-:S03]  /*57f0*/  FMNMX.FTZ R71, R55, R71, !PT ;  /* 0x0000004737477209 */ /* 0x020fc60007810000 */
[----:B------:R-:W1:Y:S01]  /*5800*/  MUFU.TANH R63, R63 ;  /* 0x0000003f003f7308 */ /* 0x000e620000002400 */
[----:B--2---:R-:W-:-:S04]  /*5810*/  FMNMX.FTZ R71, R58, R71, !PT ;  /* 0x000000473a477209 */ /* 0x004fc80007810000 */
[----:B---3--:R-:W-:-:S03]  /*5820*/  FMNMX.FTZ R71, R59, R71, !PT ;  /* 0x000000473b477209 */ /* 0x008fc60007810000 */
[----:B------:R-:W2:Y:S01]  /*5830*/  MUFU.TANH R66, R66 ;  /* 0x0000004200427308 */ /* 0x000ea20000002400 */
[----:B0-----:R-:W-:-:S07]  /*5840*/  FMNMX.FTZ R71, R62, R71, !PT ;  /* 0x000000473e477209 */ /* 0x001fce0007810000 */
[----:B------:R-:W0:Y:S01]  /*5850*/  MUFU.TANH R67, R67 ;  /* 0x0000004300437308 */ /* 0x000e220000002400 */
[----:B-1----:R-:W-:-:S07]  /*5860*/  FMNMX.FTZ R71, R63, R71, !PT ;  /* 0x000000473f477209 */ /* 0x002fce0007810000 */
[----:B------:R1:W3:Y:S01]  /*5870*/  MUFU.TANH R70, R74 ;  /* 0x0000004a00467308 */ /* 0x0002e20000002400 */
[----:B--2---:R-:W-:-:S07]  /*5880*/  FMNMX.FTZ R71, R66, R71, !PT ;  /* 0x0000004742477209 */ /* 0x004fce0007810000 */
[----:B------:R-:W2:Y:S01]  /*5890*/  MUFU.TANH R72, R72 ;  /* 0x0000004800487308 */ /* 0x000ea20000002400 */
[----:B0-----:R-:W-:Y:S01]  /*58a0*/  FMNMX.FTZ R71, R67, R71, !PT ;  /* 0x0000004743477209 */ /* 0x001fe20007810000 */
[----:B-1----:R-:W-:Y:S01]  /*58b0*/  FMUL.FTZ R74, R79, UR10 ;  /* 0x0000000a4f4a7c20 */ /* 0x002fe20008410000 */
[----:B------:R-:W-:Y:S02]  /*58c0*/  FMUL.FTZ R79, R87, UR10 ;  /* 0x0000000a574f7c20 */ /* 0x000fe40008410000 */
[----:B------:R-:W-:-:S03]  /*58d0*/  FMNMX.FTZ R71, R68, R71, !PT ;  /* 0x0000004744477209 */ /* 0x000fc60007810000 */
[----:B------:R-:W0:Y:S01]  /*58e0*/  MUFU.TANH R73, R73 ;  /* 0x0000004900497308 */ /* 0x000e220000002400 */
[----:B------:R-:W-:-:S04]  /*58f0*/  FMNMX.FTZ R71, R69, R71, !PT ;  /* 0x0000004745477209 */ /* 0x000fc80007810000 */
[----:B---3--:R-:W-:-:S03]  /*5900*/  FMNMX.FTZ R71, R70, R71, !PT ;  /* 0x0000004746477209 */ /* 0x008fc60007810000 */
        /* <DEDUP_REMOVED lines=15> */
[----:B0-----:R-:W-:Y:S02]  /*5a00*/  FMNMX.FTZ R78, R78, R71, !PT ;  /* 0x000000474e4e7209 */ /* 0x001fe40007810000 */
[----:B------:R-:W0:Y:S03]  /*5a10*/  LDC R71, c[0x0][0x988] ;  /* 0x00026200ff477b82 */ /* 0x000e260000000800 */
[----:B------:R-:W-:Y:S01]  /*5a20*/  FADD.FTZ R81, -R78, R4 ;  /* 0x000000044e517221 */ /* 0x000fe20000010100 */
[-C--:B0-----:R-:W-:Y:S01]  /*5a30*/  FMUL.FTZ R0, R47, R71.reuse ;  /* 0x000000472f007220 */ /* 0x081fe20000410000 */
        /* <DEDUP_REMOVED lines=68> */
[-CC-:B------:R-:W-:Y:S01]  /*5e80*/  FFMA.FTZ R74, R74, R71.reuse, -R64.reuse ;  /* 0x000000474a4a7223 */ /* 0x180fe20000010840 */
[-CC-:B------:R-:W-:Y:S01]  /*5e90*/  FFMA.FTZ R75, R75, R71.reuse, -R64.reuse ;  /* 0x000000474b4b7223 */ /* 0x180fe20000010840 */
[-CC-:B------:R-:W-:Y:S01]  /*5ea0*/  FFMA.FTZ R76, R76, R71.reuse, -R64.reuse ;  /* 0x000000474c4c7223 */ /* 0x180fe20000010840 */
[-CC-:B------:R-:W-:Y:S01]  /*5eb0*/  FFMA.FTZ R77, R77, R71.reuse, -R64.reuse ;  /* 0x000000474d4d7223 */ /* 0x180fe20000010840 */
[----:B------:R-:W-:Y:S01]  /*5ec0*/  FFMA.FTZ R64, R79, R71, -R64 ;  /* 0x000000474f407223 */ /* 0x000fe20000010840 */
        /* <DEDUP_REMOVED lines=126> */
.L_x_10193:
[----:B------:R-:W-:Y:S01]  /*66b0*/  ULEA UR6, UR11, UR41, 0x3 ;  /* 0x000000290b067291 */ /* 0x000fe2000f8e183f */
[----:B------:R-:W-:Y:S01]  /*66c0*/  F2FP.BF16.F32.PACK_AB R9, R10, R9 ;  /* 0x000000090a09723e */ /* 0x000fe200000010ff */
[-C--:B------:R-:W-:Y:S01]  /*66d0*/  FMUL.FTZ R88, R88, R4.reuse ;  /* 0x0000000458587220 */ /* 0x080fe20000410000 */
[----:B------:R-:W-:Y:S01]  /*66e0*/  F2FP.BF16.F32.PACK_AB R10, R12, R11 ;  /* 0x0000000b0c0a723e */ /* 0x000fe200000010ff */
[----:B------:R-:W-:Y:S01]  /*66f0*/  UIADD3 UR6, UR6, 0x2d860, URZ ;  /* 0x0002d86006067890 */ /* 0x000fe2000fffe03f */
[----:B------:R-:W-:Y:S01]  /*6700*/  F2FP.BF16.F32.PACK_AB R8, R8, R7 ;  /* 0x000000070808723e */ /* 0x000fe200000010ff */
[----:B------:R-:W-:Y:S01]  /*6710*/  UMOV UR11, UR38 ;  /* 0x00000026000b7c82 */ /* 0x000fe20008000000 */
[----:B------:R-:W-:Y:S01]  /*6720*/  F2FP.BF16.F32.PACK_AB R11, R14, R13 ;  /* 0x0000000d0e0b723e */ /* 0x000fe200000010ff */
[----:B------:R-:W-:Y:S01]  /*6730*/  UPRMT UR6, UR42, 0x654, UR6 ;  /* 0x000006542a067896 */ /* 0x000fe20008000006 */
[----:B------:R-:W-:Y:S01]  /*6740*/  F2FP.BF16.F32.PACK_AB R12, R20, R15 ;  /* 0x0000000f140c723e */ /* 0x000fe200000010ff */
[-C--:B------:R-:W-:Y:S01]  /*6750*/  FMUL.FTZ R89, R89, R4.reuse ;  /* 0x0000000459597220 */ /* 0x080fe20000410000 */
[----:B------:R-:W-:Y:S01]  /*6760*/  F2FP.BF16.F32.PACK_AB R13, R24, R21 ;  /* 0x00000015180d723e */ /* 0x000fe200000010ff */
[-C--:B------:R-:W-:Y:S01]  /*6770*/  FMUL.FTZ R92, R92, R4.reuse ;  /* 0x000000045c5c7220 */ /* 0x080fe20000410000 */
[----:B------:R-:W-:Y:S01]  /*6780*/  F2FP.BF16.F32.PACK_AB R14, R26, R25 ;  /* 0x000000191a0e723e */ /* 0x000fe200000010ff */
[----:B------:R-:W-:Y:S01]  /*6790*/  FMUL.FTZ R93, R93, R4 ;  /* 0x000000045d5d7220 */ /* 0x000fe20000410000 */
[----:B------:R-:W-:Y:S01]  /*67a0*/  F2FP.BF16.F32.PACK_AB R15, R39, R38 ;  /* 0x00000026270f723e */ /* 0x000fe200000010ff */
[----:B------:R-:W-:Y:S01]  /*67b0*/  FMUL.FTZ R96, R96, R4 ;  /* 0x0000000460607220 */ /* 0x000fe20000410000 */
[----:B------:R-:W-:Y:S01]  /*67c0*/  F2FP.BF16.F32.PACK_AB R24, R28, R27 ;  /* 0x0000001b1c18723e */ /* 0x000fe200000010ff */
[----:B------:R-:W-:Y:S01]  /*67d0*/  SYNCS.ARRIVE.TRANS64.RED.A1T0 RZ, [UR6], RZ ;  /* 0x000000ffffff79a7 */ /* 0x000fe20008100406 */
[----:B------:R-:W-:Y:S01]  /*67e0*/  F2FP.BF16.F32.PACK_AB R25, R43, R42 ;  /* 0x0000002a2b19723e */ /* 0x000fe200000010ff */
[----:B------:R0:W-:Y:S01]  /*67f0*/  STSM.16.M88.4 [R16+0x21800], R8 ;  /* 0x0218000810007844 */ /* 0x0001e20000000200 */
[----:B------:R-:W-:Y:S01]  /*6800*/  F2FP.BF16.F32.PACK_AB R26, R30, R29 ;  /* 0x0000001d1e1a723e */ /* 0x000fe200000010ff */
[----:B------:R-:W-:Y:S01]  /*6810*/  FMUL.FTZ R97, R97, R4 ;  /* 0x0000000461617220 */ /* 0x000fe20000410000 */
[----:B------:R-:W-:Y:S01]  /*6820*/  F2FP.BF16.F32.PACK_AB R27, R65, R46 ;  /* 0x0000002e411b723e */ /* 0x000fe200000010ff */
[----:B------:R1:W-:Y:S01]  /*6830*/  STSM.16.M88.4 [R23], R12 ;  /* 0x0000000c17007844 */ /* 0x0003e20000000200 */
[----:B------:R-:W-:Y:S01]  /*6840*/  F2FP.BF16.F32.PACK_AB R28, R32, R31 ;  /* 0x0000001f201c723e */ /* 0x000fe200000010ff */
[----:B------:R-:W-:Y:S01]  /*6850*/  FMUL.FTZ R100, R100, R4 ;  /* 0x0000000464647220 */ /* 0x000fe20000410000 */
[----:B------:R-:W-:Y:S01]  /*6860*/  F2FP.BF16.F32.PACK_AB R29, R51, R50 ;  /* 0x00000032331d723e */ /* 0x000fe200000010ff */
[----:B------:R2:W-:Y:S01]  /*6870*/  STSM.16.M88.4 [R18], R24 ;  /* 0x0000001812007844 */ /* 0x0005e20000000200 */
[----:B------:R-:W-:Y:S01]  /*6880*/  F2FP.BF16.F32.PACK_AB R30, R34, R33 ;  /* 0x00000021221e723e */ /* 0x000fe200000010ff */
[----:B------:R-:W-:Y:S01]  /*6890*/  FMUL.FTZ R101, R101, R4 ;  /* 0x0000000465657220 */ /* 0x000fe20000410000 */
[----:B------:R-:W-:Y:S01]  /*68a0*/  F2FP.BF16.F32.PACK_AB R31, R55, R54 ;  /* 0x00000036371f723e */ /* 0x000fe200000010ff */
[----:B------:R-:W-:Y:S01]  /*68b0*/  FMUL.FTZ R104, R104, R4 ;  /* 0x0000000468687220 */ /* 0x000fe20000410000 */
[----:B------:R-:W-:Y:S01]  /*68c0*/  F2FP.BF16.F32.PACK_AB R80, R52, R80 ;  /* 0x000000503450723e */ /* 0x000fe200000010ff */
[----:B------:R-:W-:Y:S01]  /*68d0*/  FMUL.FTZ R105, R105, R4 ;  /* 0x0000000469697220 */ /* 0x000fe20000410000 */
[----:B------:R-:W-:Y:S01]  /*68e0*/  F2FP.BF16.F32.PACK_AB R81, R72, R70 ;  /* 0x000000464851723e */ /* 0x000fe200000010ff */
[----:B------:R3:W-:Y:S01]  /*68f0*/  STSM.16.M88.4 [R17], R28 ;  /* 0x0000001c11007844 */ /* 0x0007e20000000200 */
[----:B0-----:R-:W-:Y:S01]  /*6900*/  F2FP.BF16.F32.PACK_AB R8, R36, R35 ;  /* 0x000000232408723e */ /* 0x001fe200000010ff */
[----:B------:R-:W-:Y:S01]  /*6910*/  FMUL.FTZ R108, R108, R4 ;  /* 0x000000046c6c7220 */ /* 0x000fe20000410000 */
[----:B------:R-:W-:Y:S01]  /*6920*/  F2FP.BF16.F32.PACK_AB R9, R59, R58 ;  /* 0x0000003a3b09723e */ /* 0x000fe200000010ff */
[-C--:B------:R-:W-:Y:S01]  /*6930*/  FMUL.FTZ R109, R109, R4.reuse ;  /* 0x000000046d6d7220 */ /* 0x080fe20000410000 */
[----:B------:R-:W-:Y:S01]  /*6940*/  F2FP.BF16.F32.PACK_AB R10, R40, R37 ;  /* 0x00000025280a723e */ /* 0x000fe200000010ff */
[----:B------:R-:W-:Y:S01]  /*6950*/  FMUL.FTZ R112, R112, R4 ;  /* 0x0000000470707220 */ /* 0x000fe20000410000 */
        /* <DEDUP_REMOVED lines=10> */
[----:B------:R-:W-:Y:S01]  /*6a00*/  F2FP.BF16.F32.PACK_AB R82, R56, R53 ;  /* 0x000000353852723e */ /* 0x000fe200000010ff */
[-C--:B------:R-:W-:Y:S01]  /*6a10*/  FMUL.FTZ R121, R121, R4.reuse ;  /* 0x0000000479797220 */ /* 0x080fe20000410000 */
[----:B------:R-:W-:Y:S01]  /*6a20*/  F2FP.BF16.F32.PACK_AB R83, R74, R73 ;  /* 0x000000494a53723e */ /* 0x000fe200000010ff */
[----:B------:R3:W-:Y:S01]  /*6a30*/  STSM.16.M88.4 [R136], R12 ;  /* 0x0000000c88007844 */ /* 0x0007e20000000200 */
[----:B--2---:R-:W-:Y:S01]  /*6a40*/  F2FP.BF16.F32.PACK_AB R24, R60, R57 ;  /* 0x000000393c18723e */ /* 0x004fe200000010ff */
[-C--:B------:R-:W-:Y:S01]  /*6a50*/  FMUL.FTZ R124, R124, R4.reuse ;  /* 0x000000047c7c7220 */ /* 0x080fe20000410000 */
[----:B------:R-:W-:Y:S01]  /*6a60*/  F2FP.BF16.F32.PACK_AB R25, R76, R75 ;  /* 0x0000004b4c19723e */ /* 0x000fe200000010ff */
[----:B------:R3:W-:Y:S01]  /*6a70*/  STSM.16.M88.4 [R18+0x6000], R80 ;  /* 0x0060005012007844 */ /* 0x0007e20000000200 */
[----:B------:R-:W-:Y:S01]  /*6a80*/  F2FP.BF16.F32.PACK_AB R26, R0, R61 ;  /* 0x0000003d001a723e */ /* 0x000fe200000010ff */
[-C--:B------:R-:W-:Y:S01]  /*6a90*/  FMUL.FTZ R125, R125, R4.reuse ;  /* 0x000000047d7d7220 */ /* 0x080fe20000410000 */
[----:B------:R-:W-:Y:S01]  /*6aa0*/  F2FP.BF16.F32.PACK_AB R27, R64, R77 ;  /* 0x0000004d401b723e */ /* 0x000fe200000010ff */
[----:B------:R-:W-:Y:S01]  /*6ab0*/  FMUL.FTZ R128, R128, R4 ;  /* 0x0000000480807220 */ /* 0x000fe20000410000 */
[----:B------:R-:W-:Y:S01]  /*6ac0*/  ISETP.GT.AND P1, PT, R3, R22, PT ;  /* 0x000000160300720c */ /* 0x000fe20003f24270 */
[-C--:B------:R-:W-:Y:S01]  /*6ad0*/  FMUL.FTZ R129, R129, R4.reuse ;  /* 0x0000000481817220 */ /* 0x080fe20000410000 */
[-C--:B------:R-:W-:Y:S01]  /*6ae0*/  FMUL.FTZ R132, R132, R4.reuse ;  /* 0x0000000484847220 */ /* 0x080fe20000410000 */
[----:B------:R3:W-:Y:S01]  /*6af0*/  STSM.16.M88.4 [R17+0x6000], R24 ;  /* 0x0060001811007844 */ /* 0x0007e20000000200 */
[----:B------:R-:W-:Y:S01]  /*6b00*/  FMUL.FTZ R133, R133, R4 ;  /* 0x0000000485857220 */ /* 0x000fe20000410000 */
        /* <DEDUP_REMOVED lines=33> */
[----:B------:R-:W-:Y:S01]  /*6d20*/  IMAD.MOV.U32 R7, RZ, RZ, R2 ;  /* 0x000000ffff077224 */ /* 0x000fe200078e0002 */
[----:B0-----:R-:W-:Y:S01]  /*6d30*/  NOP ;  /* 0x0000000000007918 */ /* 0x001fe20000000000 */
[----:B---3--:R-:W-:Y:S05]  /*6d40*/  @P1 BRA `(.L_x_10194) ;  /* 0xffffffd400d41947 */ /* 0x008fea000383ffff */
.L_x_10183:
[----:B------:R-:W-:Y:S06]  /*6d50*/  BAR.ARV 0x8, 0x200 ;  /* 0x0208000000007b1d */ /* 0x000fec0000002000 */
[----:B------:R-:W-:Y:S05]  /*6d60*/  @!P0 BRA `(.L_x_10195) ;  /* 0x0000000000048947 */ /* 0x000fea0003800000 */
[----:B------:R-:W-:Y:S01]  /*6d70*/  BPT.TRAP 0x1 ;  /* 0x000000040000795c */ /* 0x000fe20000300000 */
.L_x_10195:
[----:B------:R-:W-:Y:S01]  /*6d80*/  ULEA UR4, UR38, UR41, 0x3 ;  /* 0x0000002926047291 */ /* 0x000fe2000f8e183f */
[----:B------:R-:W-:-:S08]  /*6d90*/  SHF.L.U32 R0, R2, 0x1f, RZ ;  /* 0x0000001f02007819 */ /* 0x000fd000000006ff */
[----:B------:R0:W1:Y:S01]  /*6da0*/  SYNCS.PHASECHK.TRANS64.TRYWAIT P1, [UR4+0x2d850], R0 ;  /* 0x02d85000ff0075a7 */ /* 0x0000620008020144 */
[----:B------:R-:W-:Y:S05]  /*6db0*/  @!P0 BRA `(.L_x_10196) ;  /* 0x0000000000048947 */ /* 0x000fea0003800000 */
[----:B------:R-:W-:Y:S01]  /*6dc0*/  BPT.TRAP 0x1 ;  /* 0x000000040000795c */ /* 0x000fe20000300000 */
.L_x_10196:
[----:B-1----:R-:W-:Y:S05]  /*6dd0*/  @P1 BRA `(.L_x_10197) ;  /* 0x0000000000081947 */ /* 0x002fea0003800000 */
[----:B------:R-:W1:Y:S02]  /*6de0*/  SYNCS.PHASECHK.TRANS64.TRYWAIT P1, [UR4+0x2d850], R0 ;  /* 0x02d85000ff0075a7 */ /* 0x000e640008020144 */
[----:B-1----:R-:W-:Y:S05]  /*6df0*/  @!P1 BRA `(.L_x_10198) ;  /* 0x0000008800f89947 */ /* 0x002fea0003800000 */
.L_x_10197:
[----:B------:R-:W-:Y:S01]  /*6e00*/  UIADD3 UR41, UR41, 0x400, URZ ;  /* 0x0000040029297890 */ /* 0x000fe2000fffe03f */
[----:B------:R-:W-:Y:S01]  /*6e10*/  WARPGROUP.ARRIVE ;  /* 0x00000000000079c5 */ /* 0x000fe20000000000 */
[----:B------:R-:W-:Y:S01]  /*6e20*/  ULOP3.LUT UR39, UR39, 0x10000, URZ, 0xfc, !UPT ;  /* 0x0001000027277892 */ /* 0x000fe2000f8efc3f */
[----:B01----:R-:W0:Y:S01]  /*6e30*/  SHFL.BFLY PT, R0, R5, 0x2, 0x1f ;  /* 0x0c401f0005007f89 */ /* 0x003e2200000e0000 */
[----:B------:R-:W-:Y:S01]  /*6e40*/  USHF.R.U32.HI UR41, URZ, 0x4, UR41 ;  /* 0x000000043f297899 */ /* 0x000fe20008011629 */
[----:B------:R-:W-:Y:S01]  /*6e50*/  MOV R53, RZ ;  /* 0x000000ff00357202 */ /* 0x000fe20000000f00 */
[----:B------:R-:W-:Y:S01]  /*6e60*/  UMOV UR9, 0x40000040 ;  /* 0x4000004000097882 */ /* 0x000fe20000000000 */
[----:B------:R-:W-:Y:S01]  /*6e70*/  UMOV UR11, 0x80000020 ;  /* 0x80000020000b7882 */ /* 0x000fe20000000000 */
[----:B------:R-:W-:Y:S01]  /*6e80*/  ULOP3.LUT UR41, UR41, 0x3fff, URZ, 0xc0, !UPT ;  /* 0x00003fff29297892 */ /* 0x000fe2000f8ec03f */
[----:B------:R-:W1:Y:S01]  /*6e90*/  SHFL.BFLY PT, R3, R6, 0x2, 0x1f ;  /* 0x0c401f0006037f89 */ /* 0x000e6200000e0000 */
[----:B------:R-:W-:-:S02]  /*6ea0*/  UMOV UR8, UR39 ;  /* 0x0000002700087c82 */ /* 0x000fc40008000000 */
[----:B------:R-:W-:-:S04]  /*6eb0*/  ULOP3.LUT UR5, UR41, 0x2000000, URZ, 0xfc, !UPT ;  /* 0x0200000029057892 */ /* 0x000fc8000f8efc3f */
[----:B------:R-:W-:-:S07]  /*6ec0*/  UIMAD UR5, UR38, 0x600, UR5 ;  /* 0x00000600260578a4 */ /* 0x000fce000f8e0205 */
[----:B------:R-:W-:Y:S02]  /*6ed0*/  UMOV UR10, UR5 ;  /* 0x00000005000a7c82 */ /* 0x000fe40008000000 */
[----:B------:R-:W-:Y:S01]  /*6ee0*/  HGMMA.64x96x16.F32.BF16 R88, gdesc[UR8].tnspB, R88, gsb0 ;  /* 0x41600000085879f0 */ /* 0x000fe20008001858 */
[----:B------:R-:W-:Y:S01]  /*6ef0*/  UIADD3 UR8, UR39, 0x2, URZ ;  /* 0x0000000227087890 */ /* 0x000fe2000fffe03f */
[----:B0-----:R-:W-:Y:S01]  /*6f00*/  FADD.FTZ R0, R0, R5 ;  /* 0x0000000500007221 */ /* 0x001fe20000010000 */
[----:B------:R-:W-:Y:S01]  /*6f10*/  UIADD3 UR10, UR5, 0x40, URZ ;  /* 0x00000040050a7890 */ /* 0x000fe2000fffe03f */
[----:B------:R-:W-:Y:S01]  /*6f20*/  UMOV UR9, 0x40000040 ;  /* 0x4000004000097882 */ /* 0x000fe20000000000 */
[----:B------:R-:W-:Y:S01]  /*6f30*/  UMOV UR11, 0x80000020 ;  /* 0x80000020000b7882 */ /* 0x000fe20000000000 */
[----:B-1----:R-:W-:Y:S02]  /*6f40*/  FADD.FTZ R7, R3, R6 ;  /* 0x0000000603077221 */ /* 0x002fe40000010000 */
[----:B------:R-:W2:Y:S04]  /*6f50*/  SHFL.BFLY PT, R3, R0, 0x1, 0x1f ;  /* 0x0c201f0000037f89 */ /* 0x000ea800000e0000 */
[----:B------:R-:W0:Y:S01]  /*6f60*/  SHFL.BFLY PT, R4, R7, 0x1, 0x1f ;  /* 0x0c201f0007047f89 */ /* 0x000e2200000e0000 */
[----:B--2---:R-:W-:Y:S01]  /*6f70*/  FADD.FTZ R9, R0, R3 ;  /* 0x0000000300097221 */ /* 0x004fe20000010000 */
[----:B------:R-:W-:-:S02]  /*6f80*/  IMAD.MOV.U32 R0, RZ, RZ, -0x800000 ;  /* 0xff800000ff007424 */ /* 0x000fc400078e00ff */
[----:B------:R-:W-:Y:S02]  /*6f90*/  IMAD.MOV.U32 R3, RZ, RZ, -0x800000 ;  /* 0xff800000ff037424 */ /* 0x000fe400078e00ff */
[----:B0-----:R-:W-:Y:S01]  /*6fa0*/  FADD.FTZ R10, R7, R4 ;  /* 0x00000004070a7221 */ /* 0x001fe20000010000 */
[----:B------:R-:W-:Y:S01]  /*6fb0*/  FSETP.NE.FTZ.AND P1, PT, R9, RZ, PT ;  /* 0x000000ff0900720b */ /* 0x000fe20003f35000 */
[----:B------:R-:W-:-:S03]  /*6fc0*/  IMAD.MOV.U32 R4, RZ, RZ, RZ ;  /* 0x000000ffff047224 */ /* 0x000fc600078e00ff */
        /* <DEDUP_REMOVED lines=59> */
.L_x_10199:
[----:B------:R-:W2:Y:S01]  /*7380*/  LDL.LU R5, [R1+0x8] ;  /* 0x0000080001057983 */ /* 0x000ea20000300800 */
        /* <DEDUP_REMOVED lines=55> */
[----:B------:R-:W-:Y:S01]  /*7700*/  LOP3.LUT R2, R2, UR4, RZ, 0x3c, !PT ;  /* 0x0000000402027c12 */ /* 0x000fe2000f8e3cff */
[----:B------:R-:W-:Y:S01]  /*7710*/  USEL UR38, UR38, URZ, UP0 ;  /* 0x0000003f26267287 */ /* 0x000fe20008000000 */
[----:B--2---:R-:W-:-:S05]  /*7720*/  VIADD R5, R5, 0x1 ;  /* 0x0000000105057836 */ /* 0x004fca0000000000 */
[----:B------:R0:W-:Y:S06]  /*7730*/  STL [R1+0x8], R5 ;  /* 0x0000080501007387 */ /* 0x0001ec0000100800 */
.L_x_10175:
[----:B------:R-:W1:Y:S08]  /*7740*/  S2UR UR42, SR_CgaCtaId ;  /* 0x00000000002a79c3 */ /* 0x000e700000008800 */
[----:B------:R-:W-:Y:S06]  /*7750*/  BAR.SYNC.DEFER_BLOCKING 0x5, 0x200 ;  /* 0x0148000000007b1d */ /* 0x000fec0000010000 */
[----:B------:R-:W-:Y:S01]  /*7760*/  UMOV UR41, 0x400 ;  /* 0x0000040000297882 */ /* 0x000fe20000000000 */
[----:B------:R-:W-:Y:S01]  /*7770*/  BSSY B0, `(.L_x_10200) ;  /* 0x0000278000007945 */ /* 0x000fe20003800000 */
[----:B-1----:R-:W-:-:S09]  /*7780*/  ULEA UR41, UR42, UR41, 0x18 ;  /* 0x000000292a297291 */ /* 0x002fd2000f8ec03f */
[----:B0-----:R-:W0:Y:S01]  /*7790*/  LDS.128 R4, [UR41+0x2d8d0] ;  /* 0x02d8d029ff047984 */ /* 0x001e220008000c00 */
[----:B------:R-:W-:Y:S06]  /*77a0*/  BAR.ARV 0x4, 0x200 ;  /* 0x0108000000007b1d */ /* 0x000fec0000002000 */
[----:B------:R-:W-:Y:S05]  /*77b0*/  @P0 BRA `(.L_x_10201) ;  /* 0x0000001c00300947 */ /* 0x000fea0003800000 */
[----:B---3--:R-:W2:Y:S01]  /*77c0*/  LDL R8, [R1+0x44] ;  /* 0x0000440001087983 */ /* 0x008ea20000100800 */
[----:B------:R-:W1:Y:S03]  /*77d0*/  S2UR UR6, SR_SWINHI ;  /* 0x00000000000679c3 */ /* 0x000e660000002f00 */
[----:B------:R-:W3:Y:S01]  /*77e0*/  LDL R86, [R1+0x40] ;  /* 0x0000400001567983 */ /* 0x000ee20000100800 */
[----:B------:R-:W-:Y:S01]  /*77f0*/  UMOV UR4, UR41 ;  /* 0x0000002900047c82 */ /* 0x000fe20008000000 */
[----:B-1----:R-:W-:Y:S01]  /*7800*/  UMOV UR5, UR6 ;  /* 0x0000000600057c82 */ /* 0x002fe20008000000 */
[----:B------:R-:W-:Y:S02]  /*7810*/  IMAD.U32 R76, RZ, RZ, UR4 ;  /* 0x00000004ff4c7e24 */ /* 0x000fe4000f8e00ff */
[----:B------:R-:W-:Y:S01]  /*7820*/  IMAD.U32 R77, RZ, RZ, UR5 ;  /* 0x00000005ff4d7e24 */ /* 0x000fe2000f8e00ff */
[----:B------:R-:W-:Y:S01]  /*7830*/  SHF.L.U64.HI R84, R137, 0x2, R143 ;  /* 0x0000000289547819 */ /* 0x000fe2000001028f */
[----:B------:R-:W-:Y:S01]  /*7840*/  ULDC.64 UR4, c[0x0][0xc08] ;  /* 0x0003020000047ab9 */ /* 0x000fe20000000a00 */
[----:B------:R-:W-:Y:S01]  /*7850*/  BAR.SYNC.DEFER_BLOCKING 0x1, 0x180 ;  /* 0x0046000000007b1d */ /* 0x000fe20000010000 */
[----:B--2---:R-:W-:-:S03]  /*7860*/  IMAD.WIDE R8, R8, 0x2, R76 ;  /* 0x0000000208087825 */ /* 0x004fc600078e024c */
[----:B------:R-:W-:-:S04]  /*7870*/  IADD3 R83, P1, R8, 0x6000, RZ ;  /* 0x0000600008537810 */ /* 0x000fc80007f3e0ff */
[----:B0-----:R-:W-:Y:S02]  /*7880*/  LOP3.LUT R4, R83, 0x180, RZ, 0xc0, !PT ;  /* 0x0000018053047812 */ /* 0x001fe400078ec0ff */
[----:B------:R-:W-:Y:S02]  /*7890*/  IADD3 R79, P3, R8, 0x3000, RZ ;  /* 0x00003000084f7810 */ /* 0x000fe40007f7e0ff */
[----:B------:R-:W-:Y:S02]  /*78a0*/  SHF.R.U64 R4, R4, 0x3, RZ ;  /* 0x0000000304047819 */ /* 0x000fe400000012ff */
[C---:B------:R-:W-:Y:S02]  /*78b0*/  IADD3 R85, P0, R8.reuse, 0x6020, RZ ;  /* 0x0000602008557810 */ /* 0x040fe40007f1e0ff */
[C---:B------:R-:W-:Y:S02]  /*78c0*/  IADD3 R31, P4, R8.reuse, 0x20, RZ ;  /* 0x00000020081f7810 */ /* 0x040fe40007f9e0ff */
[----:B------:R-:W-:-:S02]  /*78d0*/  LOP3.LUT R11, R8, 0x180, RZ, 0xc0, !PT ;  /* 0x00000180080b7812 */ /* 0x000fc400078ec0ff */
[----:B------:R-:W-:Y:S02]  /*78e0*/  LOP3.LUT R12, R4, R83, RZ, 0x3c, !PT ;  /* 0x00000053040c7212 */ /* 0x000fe400078e3cff */
[----:B------:R-:W-:Y:S02]  /*78f0*/  LOP3.LUT R22, R79, 0x180, RZ, 0xc0, !PT ;  /* 0x000001804f167812 */ /* 0x000fe400078ec0ff */
[----:B------:R-:W-:Y:S02]  /*7900*/  LOP3.LUT R10, R85, 0x180, RZ, 0xc0, !PT ;  /* 0x00000180550a7812 */ /* 0x000fe400078ec0ff */
[----:B------:R-:W-:Y:S02]  /*7910*/  LOP3.LUT R4, R31, 0x180, RZ, 0xc0, !PT ;  /* 0x000001801f047812 */ /* 0x000fe400078ec0ff */
[----:B------:R-:W-:Y:S02]  /*7920*/  IADD3 R81, P2, R8, 0x3020, RZ ;  /* 0x0000302008517810 */ /* 0x000fe40007f5e0ff */
[----:B------:R-:W-:-:S02]  /*7930*/  SHF.R.U64 R11, R11, 0x3, RZ ;  /* 0x000000030b0b7819 */ /* 0x000fc400000012ff */
[----:B------:R-:W-:Y:S02]  /*7940*/  SHF.R.U64 R22, R22, 0x3, RZ ;  /* 0x0000000316167819 */ /* 0x000fe400000012ff */
[----:B------:R-:W-:Y:S02]  /*7950*/  SHF.R.U64 R10, R10, 0x3, RZ ;  /* 0x000000030a0a7819 */ /* 0x000fe400000012ff */
[----:B------:R-:W-:Y:S02]  /*7960*/  SHF.R.U64 R4, R4, 0x3, RZ ;  /* 0x0000000304047819 */ /* 0x000fe400000012ff */
[----:B------:R-:W-:Y:S02]  /*7970*/  LOP3.LUT R8, R11, R8, RZ, 0x3c, !PT ;  /* 0x000000080b087212 */ /* 0x000fe400078e3cff */
[----:B------:R-:W-:Y:S01]  /*7980*/  LOP3.LUT R14, R81, 0x180, RZ, 0xc0, !PT ;  /* 0x00000180510e7812 */ /* 0x000fe200078ec0ff */
[--C-:B------:R-:W-:Y:S01]  /*7990*/  IMAD.X R27, RZ, RZ, R9.reuse, P0 ;  /* 0x000000ffff1b7224 */ /* 0x100fe200000e0609 */
[----:B------:R-:W-:Y:S01]  /*79a0*/  LOP3.LUT R28, R22, R79, RZ, 0x3c, !PT ;  /* 0x0000004f161c7212 */ /* 0x000fe200078e3cff */
[--C-:B------:R-:W-:Y:S01]  /*79b0*/  IMAD.X R25, RZ, RZ, R9.reuse, P4 ;  /* 0x000000ffff197224 */ /* 0x100fe200020e0609 */
[----:B------:R-:W-:Y:S01]  /*79c0*/  LOP3.LUT R26, R10, R85, RZ, 0x3c, !PT ;  /* 0x000000550a1a7212 */ /* 0x000fe200078e3cff */
[----:B------:R-:W0:Y:S01]  /*79d0*/  LDC.64 R78, c[0x0][0xc00] ;  /* 0x00030000ff4e7b82 */ /* 0x000e220000000a00 */
[----:B------:R-:W-:Y:S01]  /*79e0*/  LOP3.LUT R24, R4, R31, RZ, 0x3c, !PT ;  /* 0x0000001f04187212 */ /* 0x000fe200078e3cff */
[--C-:B------:R-:W-:Y:S01]  /*79f0*/  IMAD.X R15, RZ, RZ, R9.reuse, P2 ;  /* 0x000000ffff0f7224 */ /* 0x100fe200010e0609 */
[-C--:B------:R-:W-:Y:S01]  /*7a00*/  IADD3.X R13, RZ, R9.reuse, RZ, P1, !PT ;  /* 0x00000009ff0d7210 */ /* 0x080fe20000ffe4ff */
[----:B------:R-:W-:Y:S01]  /*7a10*/  IMAD.X R29, RZ, RZ, R9, P3 ;  /* 0x000000ffff1d7224 */ /* 0x000fe200018e0609 */
[----:B------:R-:W-:-:S02]  /*7a20*/  MOV R30, R8 ;  /* 0x00000008001e7202 */ /* 0x000fc40000000f00 */
[----:B------:R-:W-:Y:S02]  /*7a30*/  SHF.R.U64 R14, R14, 0x3, RZ ;  /* 0x000000030e0e7819 */ /* 0x000fe400000012ff */
[----:B------:R-:W-:Y:S02]  /*7a40*/  F2FP.BF16.F32.PACK_AB R8, R21, R20 ;  /* 0x000000141508723e */ /* 0x000fe400000010ff */
[----:B------:R-:W-:Y:S02]  /*7a50*/  F2FP.BF16.F32.PACK_AB R9, R55, R54 ;  /* 0x000000363709723e */ /* 0x000fe400000010ff */
[----:B------:R-:W-:Y:S02]  /*7a60*/  F2FP.BF16.F32.PACK_AB R10, R33, R32 ;  /* 0x00000020210a723e */ /* 0x000fe400000010ff */
[----:B------:R-:W-:Y:S02]  /*7a70*/  F2FP.BF16.F32.PACK_AB R11, R57, R56 ;  /* 0x00000038390b723e */ /* 0x000fe400000010ff */
[----:B------:R-:W-:-:S02]  /*7a80*/  MOV R22, R26 ;  /* 0x0000001a00167202 */ /* 0x000fc40000000f00 */
[----:B------:R-:W-:Y:S02]  /*7a90*/  MOV R82, R24 ;  /* 0x0000001800527202 */ /* 0x000fe40000000f00 */
[----:B------:R-:W-:Y:S02]  /*7aa0*/  LOP3.LUT R14, R14, R81, RZ, 0x3c, !PT ;  /* 0x000000510e0e7212 */ /* 0x000fe400078e3cff */
[----:B------:R-:W-:Y:S02]  /*7ab0*/  F2FP.BF16.F32.PACK_AB R24, R35, R34 ;  /* 0x000000222318723e */ /* 0x000fe400000010ff */
[----:B------:R-:W-:Y:S02]  /*7ac0*/  F2FP.BF16.F32.PACK_AB R25, R59, R58 ;  /* 0x0000003a3b19723e */ /* 0x000fe400000010ff */
[----:B------:R-:W-:Y:S02]  /*7ad0*/  F2FP.BF16.F32.PACK_AB R26, R37, R36 ;  /* 0x00000024251a723e */ /* 0x000fe400000010ff */
[----:B------:R-:W-:Y:S01]  /*7ae0*/  F2FP.BF16.F32.PACK_AB R27, R61, R60 ;  /* 0x0000003c3d1b723e */ /* 0x000fe200000010ff */
[----:B------:R1:W-:Y:S01]  /*7af0*/  STSM.16.M88.4 [R30], R8 ;  /* 0x000000081e007844 */ /* 0x0003e20000000200 */
[----:B------:R-:W-:-:S02]  /*7b00*/  MOV R4, R28 ;  /* 0x0000001c00047202 */ /* 0x000fc40000000f00 */
[----:B------:R-:W-:Y:S02]  /*7b10*/  F2FP.BF16.F32.PACK_AB R28, R39, R38 ;  /* 0x00000026271c723e */ /* 0x000fe400000010ff */
[----:B------:R-:W-:Y:S02]  /*7b20*/  F2FP.BF16.F32.PACK_AB R29, R63, R62 ;  /* 0x0000003e3f1d723e */ /* 0x000fe400000010ff */
[----:B------:R-:W-:Y:S01]  /*7b30*/  F2FP.BF16.F32.PACK_AB R31, R65, R64 ;  /* 0x00000040411f723e */ /* 0x000fe200000010ff */
[----:B------:R2:W-:Y:S01]  /*7b40*/  STSM.16.M88.4 [R82], R24 ;  /* 0x0000001852007844 */ /* 0x0005e20000000200 */
[----:B------:R-:W-:Y:S02]  /*7b50*/  MOV R80, R12 ;  /* 0x0000000c00507202 */ /* 0x000fe40000000f00 */
[----:B------:R-:W-:Y:S02]  /*7b60*/  MOV R81, R14 ;  /* 0x0000000e00517202 */ /* 0x000fe40000000f00 */
[----:B------:R-:W-:-:S02]  /*7b70*/  F2FP.BF16.F32.PACK_AB R12, R47, R46 ;  /* 0x0000002e2f0c723e */ /* 0x000fc400000010ff */
[----:B-1----:R-:W-:Y:S02]  /*7b80*/  F2FP.BF16.F32.PACK_AB R30, R41, R40 ;  /* 0x00000028291e723e */ /* 0x002fe400000010ff */
[----:B------:R-:W-:Y:S02]  /*7b90*/  F2FP.BF16.F32.PACK_AB R8, R43, R42 ;  /* 0x0000002a2b08723e */ /* 0x000fe400000010ff */
[----:B------:R-:W-:Y:S02]  /*7ba0*/  F2FP.BF16.F32.PACK_AB R9, R67, R66 ;  /* 0x000000424309723e */ /* 0x000fe400000010ff */
[----:B------:R-:W-:Y:S02]  /*7bb0*/  F2FP.BF16.F32.PACK_AB R10, R45, R44 ;  /* 0x0000002c2d0a723e */ /* 0x000fe400000010ff */
[----:B------:R-:W-:Y:S02]  /*7bc0*/  F2FP.BF16.F32.PACK_AB R11, R69, R68 ;  /* 0x00000044450b723e */ /* 0x000fe400000010ff */
[----:B------:R-:W-:-:S02]  /*7bd0*/  F2FP.BF16.F32.PACK_AB R13, R71, R70 ;  /* 0x00000046470d723e */ /* 0x000fc400000010ff */
[----:B------:R-:W-:Y:S02]  /*7be0*/  F2FP.BF16.F32.PACK_AB R14, R49, R48 ;  /* 0x00000030310e723e */ /* 0x000fe400000010ff */
[----:B------:R-:W-:Y:S02]  /*7bf0*/  F2FP.BF16.F32.PACK_AB R15, R73, R72 ;  /* 0x00000048490f723e */ /* 0x000fe400000010ff */
[----:B--2---:R-:W-:Y:S02]  /*7c00*/  F2FP.BF16.F32.PACK_AB R24, R51, R50 ;  /* 0x000000323318723e */ /* 0x004fe400000010ff */
[----:B------:R-:W-:Y:S02]  /*7c10*/  F2FP.BF16.F32.PACK_AB R25, R75, R74 ;  /* 0x0000004a4b19723e */ /* 0x000fe400000010ff */
[----:B------:R-:W-:Y:S02]  /*7c20*/  F2FP.BF16.F32.PACK_AB R26, R53, R52 ;  /* 0x00000034351a723e */ /* 0x000fe400000010ff */
[----:B------:R-:W-:Y:S01]  /*7c30*/  F2FP.BF16.F32.PACK_AB R27, R135, R134 ;  /* 0x00000086871b723e */ /* 0x000fe200000010ff */
[----:B------:R1:W-:Y:S04]  /*7c40*/  STSM.16.M88.4 [R4], R28 ;  /* 0x0000001c04007844 */ /* 0x0003e80000000200 */
[----:B------:R2:W-:Y:S04]  /*7c50*/  STSM.16.M88.4 [R81], R8 ;  /* 0x0000000851007844 */ /* 0x0005e80000000200 */
[----:B------:R-:W-:Y:S04]  /*7c60*/  STSM.16.M88.4 [R80], R12 ;  /* 0x0000000c50007844 */ /* 0x000fe80000000200 */
[----:B------:R4:W-:Y:S01]  /*7c70*/  STSM.16.M88.4 [R22], R24 ;  /* 0x0000001816007844 */ /* 0x0009e20000000200 */
[----:B0-----:R-:W-:Y:S01]  /*7c80*/  ISETP.NE.U32.AND P0, PT, R78, RZ, PT ;  /* 0x000000ff4e00720c */ /* 0x001fe20003f05070 */
[----:B------:R-:W-:-:S03]  /*7c90*/  IMAD.SHL.U32 R83, R137, 0x4, RZ ;  /* 0x0000000489537824 */ /* 0x000fc600078e00ff */
[----:B------:R-:W-:Y:S01]  /*7ca0*/  ISETP.NE.AND.EX P0, PT, R79, RZ, PT, P0 ;  /* 0x000000ff4f00720c */ /* 0x000fe20003f05300 */
[----:B------:R-:W-:Y:S01]  /*7cb0*/  BAR.SYNC.DEFER_BLOCKING 0x1, 0x180 ;  /* 0x0046000000007b1d */ /* 0x000fe20000010000 */
[----:B-1----:R-:W-:Y:S01]  /*7cc0*/  IADD3 R28, P1, R83, R78, RZ ;  /* 0x0000004e531c7210 */ /* 0x002fe20007f3e0ff */
[----:B------:R-:W-:-:S04]  /*7cd0*/  IMAD.MOV.U32 R4, RZ, RZ, RZ ;  /* 0x000000ffff047224 */ /* 0x000fc800078e00ff */
[----:B------:R-:W-:Y:S02]  /*7ce0*/  IMAD.X R29, R84, 0x1, R79, P1 ;  /* 0x00000001541d7824 */ /* 0x000fe400008e064f */
[----:B--2---:R-:W0:Y:S08]  /*7cf0*/  LDC R11, c[0x0][0xad4] ;  /* 0x0002b500ff0b7b82 */ /* 0x004e300000000800 */
[----:B----4-:R-:W1:Y:S08]  /*7d00*/  LDC R22, c[0x0][0xbe8] ;  /* 0x0002fa00ff167b82 */ /* 0x010e700000000800 */
[----:B------:R-:W2:Y:S01]  /*7d10*/  LDC.64 R14, c[0x0][0xba8] ;  /* 0x0002ea00ff0e7b82 */ /* 0x000ea20000000a00 */
[----:B------:R-:W4:Y:S01]  /*7d20*/  @P0 LDG.E R4, desc[UR36][R28.64] ;  /* 0x000000241c040981 */ /* 0x000f22000c1e1900 */
[----:B------:R-:W-:-:S04]  /*7d30*/  ISETP.NE.U32.AND P1, PT, RZ, UR4, PT ;  /* 0x00000004ff007c0c */ /* 0x000fc8000bf25070 */
[----:B------:R-:W-:-:S13]  /*7d40*/  ISETP.NE.AND.EX P1, PT, RZ, UR5, PT, P1 ;  /* 0x00000005ff007c0c */ /* 0x000fda000bf25310 */
[----:B------:R-:W-:-:S04]  /*7d50*/  @P1 IADD3 R8, P2, R83, UR4, RZ ;  /* 0x0000000453081c10 */ /* 0x000fc8000ff5e0ff */
[----:B------:R-:W-:Y:S02]  /*7d60*/  @P1 IADD3.X R9, R84, UR5, RZ, P2, !PT ;  /* 0x0000000554091c10 */ /* 0x000fe400097fe4ff */
[----:B------:R-:W-:Y:S01]  /*7d70*/  ISETP.NE.AND P2, PT, R140, RZ, PT ;  /* 0x000000ff8c00720c */ /* 0x000fe20003f45270 */
[----:B------:R-:W-:-:S03]  /*7d80*/  ULDC UR4, c[0x0][0xa88] ;  /* 0x0002a20000047ab9 */ /* 0x000fc60000000800 */
[----:B0-----:R-:W-:Y:S01]  /*7d90*/  SEL R11, R140, R11, P2 ;  /* 0x0000000b8c0b7207 */ /* 0x001fe20001000000 */
[----:B------:R-:W-:Y:S01]  /*7da0*/  IMAD.U32 R31, RZ, RZ, UR4 ;  /* 0x00000004ff1f7e24 */ /* 0x000fe2000f8e00ff */
[----:B------:R-:W-:Y:S02]  /*7db0*/  MOV R24, 0x9b8 ;  /* 0x000009b800187802 */ /* 0x000fe40000000f00 */
[----:B------:R-:W-:Y:S02]  /*7dc0*/  ISETP.GT.AND P3, PT, R11, 0x1, PT ;  /* 0x000000010b00780c */ /* 0x000fe40003f64270 */
[----:B-1----:R-:W-:Y:S01]  /*7dd0*/  ISETP.NE.AND P4, PT, R22, 0x1, PT ;  /* 0x000000011600780c */ /* 0x002fe20003f85270 */
[----:B------:R0:W5:Y:S01]  /*7de0*/  @P1 LDG.E R31, desc[UR36][R8.64] ;  /* 0x00000024081f1981 */ /* 0x000162000c1e1900 */
[----:B------:R-:W-:-:S04]  /*7df0*/  SEL R24, R24, 0x978, P3 ;  /* 0x0000097818187807 */ /* 0x000fc80001800000 */
[----:B------:R-:W1:Y:S08]  /*7e00*/  LDC.64 R10, c[0x0][R24+0x218] ;  /* 0x00008600180a7b82 */ /* 0x000e700000000a00 */
[----:B0-----:R-:W0:Y:S01]  /*7e10*/  LDC.64 R8, c[0x0][R24+0x220] ;  /* 0x0000880018087b82 */ /* 0x001e220000000a00 */
[----:B------:R-:W-:-:S07]  /*7e20*/  ISETP.NE.U32.AND P2, PT, R78, RZ, PT ;  /* 0x000000ff4e00720c */ /* 0x000fce0003f45070 */
[----:B------:R-:W4:Y:S01]  /*7e30*/  @P4 LDC R26, c[0x0][0xbec] ;  /* 0x0002fb00ff1a4b82 */ /* 0x000f220000000800 */
[----:B------:R-:W-:-:S04]  /*7e40*/  ISETP.NE.AND.EX P2, PT, R79, RZ, PT, P2 ;  /* 0x000000ff4f00720c */ /* 0x000fc80003f45320 */
[----:B------:R-:W-:-:S03]  /*7e50*/  SEL R137, R137, RZ, !P2 ;  /* 0x000000ff89897207 */ /* 0x000fc60005000000 */
[----:B------:R-:W4:Y:S01]  /*7e60*/  @P4 LDC R83, c[0x0][0xbf0] ;  /* 0x0002fc00ff534b82 */ /* 0x000f220000000800 */
[----:B------:R-:W-:-:S07]  /*7e70*/  SEL R143, R143, RZ, !P2 ;  /* 0x000000ff8f8f7207 */ /* 0x000fce0005000000 */
[----:B------:R3:W2:Y:S01]  /*7e80*/  LDC.64 R12, c[0x0][R24+0x228] ;  /* 0x00008a00180c7b82 */ /* 0x0006a20000000a00 */
[----:B0-----:R-:W-:Y:S02]  /*7e90*/  IMAD R9, R9, R137, RZ ;  /* 0x0000008909097224 */ /* 0x001fe400078e02ff */
[----:B-1----:R-:W-:Y:S02]  /*7ea0*/  IMAD R81, R11, R139, RZ ;  /* 0x0000008b0b517224 */ /* 0x002fe400078e02ff */
[----:B------:R-:W-:Y:S02]  /*7eb0*/  IMAD R143, R8, R143, R9 ;  /* 0x0000008f088f7224 */ /* 0x000fe400078e0209 */
[----:B------:R-:W-:Y:S01]  /*7ec0*/  IMAD.WIDE.U32 R10, R10, R139, RZ ;  /* 0x0000008b0a0a7225 */ /* 0x000fe200078e00ff */
[----:B---3--:R-:W0:Y:S03]  /*7ed0*/  LDC.64 R24, c[0x0][R24+0x210] ;  /* 0x0000840018187b82 */ /* 0x008e260000000a00 */
[----:B------:R-:W-:-:S04]  /*7ee0*/  IMAD.WIDE.U32 R8, R8, R137, RZ ;  /* 0x0000008908087225 */ /* 0x000fc800078e00ff */
[----:B------:R-:W-:Y:S01]  /*7ef0*/  IMAD R27, R141, 0xc0, R86 ;  /* 0x000000c08d1b7824 */ /* 0x000fe200078e0256 */
[----:B------:R-:W-:Y:S01]  /*7f00*/  SEL R79, R156, RZ, P3 ;  /* 0x000000ff9c4f7207 */ /* 0x000fe20001800000 */
[----:B------:R-:W-:Y:S01]  /*7f10*/  IMAD.IADD R143, R9, 0x1, R143 ;  /* 0x00000001098f7824 */ /* 0x000fe200078e028f */
[----:B--2---:R-:W1:Y:S01]  /*7f20*/  @!P3 LDC R14, c[0x0][0xb50] ;  /* 0x0002d400ff0ebb82 */ /* 0x004e620000000800 */
[----:B------:R-:W-:Y:S02]  /*7f30*/  IMAD.MOV.U32 R9, RZ, RZ, R27 ;  /* 0x000000ffff097224 */ /* 0x000fe400078e001b */
[----:B------:R-:W-:Y:S02]  /*7f40*/  IMAD.IADD R11, R11, 0x1, R81 ;  /* 0x000000010b0b7824 */ /* 0x000fe400078e0251 */
[-C--:B------:R-:W-:Y:S02]  /*7f50*/  IMAD R81, R13, R79.reuse, RZ ;  /* 0x0000004f0d517224 */ /* 0x080fe400078e02ff */
[----:B------:R-:W-:Y:S01]  /*7f60*/  IMAD.WIDE.U32 R12, R12, R79, RZ ;  /* 0x0000004f0c0c7225 */ /* 0x000fe200078e00ff */
[----:B------:R-:W2:Y:S03]  /*7f70*/  @!P3 LDC R15, c[0x0][0xb54] ;  /* 0x0002d500ff0fbb82 */ /* 0x000ea60000000800 */
[----:B------:R-:W-:Y:S01]  /*7f80*/  IMAD.IADD R81, R13, 0x1, R81 ;  /* 0x000000010d517824 */ /* 0x000fe200078e0251 */
[--C-:B----4-:R-:W-:Y:S01]  /*7f90*/  IADD3 R10, P2, P5, R8, R10, R4.reuse ;  /* 0x0000000a080a7210 */ /* 0x110fe20007d5e004 */
[----:B------:R-:W-:Y:S01]  /*7fa0*/  @P4 IMAD.HI.U32 R8, R27, R26, RZ ;  /* 0x0000001a1b084227 */ /* 0x000fe200078e00ff */
[----:B------:R-:W-:-:S04]  /*7fb0*/  SHF.R.S32.HI R78, RZ, 0x1f, R4 ;  /* 0x0000001fff4e7819 */ /* 0x000fc80000011404 */
[----:B------:R-:W-:Y:S02]  /*7fc0*/  @P4 SHF.R.U32.HI R9, RZ, R83, R8 ;  /* 0x00000053ff094219 */ /* 0x000fe40000011608 */
[----:B------:R-:W-:-:S03]  /*7fd0*/  IADD3.X R11, R143, R11, R78, P2, P5 ;  /* 0x0000000b8f0b7210 */ /* 0x000fc600017ea44e */
[--C-:B------:R-:W-:Y:S01]  /*7fe0*/  IMAD.MOV R26, RZ, RZ, -R9.reuse ;  /* 0x000000ffff1a7224 */ /* 0x100fe200078e0a09 */
[----:B------:R-:W-:Y:S02]  /*7ff0*/  IADD3 R12, P2, P5, R9, R10, R12 ;  /* 0x0000000a090c7210 */ /* 0x000fe40007d5e00c */
[----:B------:R-:W-:Y:S01]  /*8000*/  SHF.R.S32.HI R8, RZ, 0x1f, R9 ;  /* 0x0000001fff087819 */ /* 0x000fe20000011409 */
[----:B------:R-:W-:-:S03]  /*8010*/  IMAD R9, R22, R26, R27 ;  /* 0x0000001a16097224 */ /* 0x000fc600078e021b */
[----:B------:R-:W-:Y:S01]  /*8020*/  IADD3.X R13, R8, R11, R81, P2, P5 ;  /* 0x0000000b080d7210 */ /* 0x000fe200017ea451 */
[-C--:B0-----:R-:W-:Y:S01]  /*8030*/  IMAD R8, R25, R9.reuse, RZ ;  /* 0x0000000919087224 */ /* 0x081fe200078e02ff */
[----:B------:R-:W-:Y:S01]  /*8040*/  SHF.R.S32.HI R11, RZ, 0x1f, R9 ;  /* 0x0000001fff0b7819 */ /* 0x000fe20000011409 */
[----:B------:R-:W-:-:S04]  /*8050*/  IMAD.WIDE.U32 R12, R24, R9, R12 ;  /* 0x00000009180c7225 */ /* 0x000fc800078e000c */
[----:B------:R-:W-:Y:S01]  /*8060*/  IMAD R11, R24, R11, R8 ;  /* 0x0000000b180b7224 */ /* 0x000fe200078e0208 */
[----:B-1----:R-:W-:-:S03]  /*8070*/  LEA R14, P2, R12, R14, 0x2 ;  /* 0x0000000e0c0e7211 */ /* 0x002fc600078410ff */
[----:B------:R-:W-:-:S05]  /*8080*/  IMAD.IADD R8, R13, 0x1, R11 ;  /* 0x000000010d087824 */ /* 0x000fca00078e020b */
[----:B--2---:R-:W-:Y:S01]  /*8090*/  LEA.HI.X R15, R12, R15, R8, 0x2, P2 ;  /* 0x0000000f0c0f7211 */ /* 0x004fe200010f1408 */
[----:B------:R-:W-:Y:S06]  /*80a0*/  @P1 BRA `(.L_x_10202) ;  /* 0x0000000000101947 */ /* 0x000fec0003800000 */
[----:B------:R-:W-:Y:S05]  /*80b0*/  @!P0 BRA `(.L_x_10202) ;  /* 0x00000000000c8947 */ /* 0x000fea0003800000 */
[----:B------:R-:W2:Y:S04]  /*80c0*/  LDG.E R8, desc[UR36][R28.64] ;  /* 0x000000241c087981 */ /* 0x000ea8000c1e1900 */
[----:B-----5:R-:W2:Y:S02]  /*80d0*/  LDG.E R31, desc[UR36][R28.64+0x4] ;  /* 0x000004241c1f7981 */ /* 0x020ea4000c1e1900 */
[----:B--2---:R-:W-:-:S07]  /*80e0*/  IMAD.IADD R31, R31, 0x1, -R8 ;  /* 0x000000011f1f7824 */ /* 0x004fce00078e0a08 */
.L_x_10202:
[----:B------:R-:W2:Y:S01]  /*80f0*/  LDL R13, [R1+0x3c] ;  /* 0x00003c00010d7983 */ /* 0x000ea20000100800 */
[----:B------:R-:W0:Y:S03]  /*8100*/  S2R R8, SR_TID.X ;  /* 0x0000000000087919 */ /* 0x000e260000002100 */
[----:B------:R-:W-:Y:S04]  /*8110*/  SHFL.IDX PT, R9, R15, RZ, 0x1c1f ;  /* 0x001c1fff0f097589 */ /* 0x000fe800000e0000 */
[----:B------:R-:W-:Y:S04]  /*8120*/  SHFL.IDX PT, R10, R14, 0x1, 0x1c1f ;  /* 0x003c1f000e0a7f89 */ /* 0x000fe800000e0000 */
[----:B------:R-:W-:Y:S01]  /*8130*/  SHFL.IDX PT, R11, R15, 0x1, 0x1c1f ;  /* 0x003c1f000f0b7f89 */ /* 0x000fe200000e0000 */
[----:B0-----:R-:W-:-:S04]  /*8140*/  IADD3 R24, R8, -0x80, RZ ;  /* 0xffffff8008187810 */ /* 0x001fc80007ffe0ff */
[----:B------:R-:W-:-:S04]  /*8150*/  SHF.R.S32.HI R12, RZ, 0x1f, R24 ;  /* 0x0000001fff0c7819 */ /* 0x000fc80000011418 */
[----:B------:R-:W-:-:S04]  /*8160*/  LEA.HI R12, R12, R24, RZ, 0x7 ;  /* 0x000000180c0c7211 */ /* 0x000fc800078f38ff */
[----:B------:R-:W-:Y:S01]  /*8170*/  LOP3.LUT R12, R12, 0xffffff80, RZ, 0xc0, !PT ;  /* 0xffffff800c0c7812 */ /* 0x000fe200078ec0ff */
[----:B------:R-:W0:Y:S04]  /*8180*/  SHFL.IDX PT, R8, R14, RZ, 0x1c1f ;  /* 0x001c1fff0e087589 */ /* 0x000e2800000e0000 */
[----:B------:R-:W-:Y:S02]  /*8190*/  IMAD.IADD R12, R24, 0x1, -R12 ;  /* 0x00000001180c7824 */ /* 0x000fe400078e0a0c */
[----:B-----5:R-:W-:-:S03]  /*81a0*/  IMAD R79, R31, R22, RZ ;  /* 0x000000161f4f7224 */ /* 0x020fc600078e02ff */
[----:B------:R-:W-:Y:S01]  /*81b0*/  LOP3.LUT P0, RZ, R12, 0x3, RZ, 0xc0, !PT ;  /* 0x000000030cff7812 */ /* 0x000fe2000780c0ff */
[----:B--2---:R-:W-:-:S04]  /*81c0*/  IMAD R24, R141, 0xc0, R13 ;  /* 0x000000c08d187824 */ /* 0x004fc800078e020d */
[C---:B------:R-:W-:Y:S01]  /*81d0*/  VIADD R12, R24.reuse, 0x8 ;  /* 0x00000008180c7836 */ /* 0x040fe20000000000 */
[----:B------:R-:W-:-:S04]  /*81e0*/  ISETP.GE.OR P1, PT, R24, R79, P0 ;  /* 0x0000004f1800720c */ /* 0x000fc80000726670 */
[-C--:B------:R-:W-:Y:S02]  /*81f0*/  ISETP.GE.OR P0, PT, R12, R79.reuse, P0 ;  /* 0x0000004f0c00720c */ /* 0x080fe40000706670 */
[----:B------:R-:W-:-:S07]  /*8200*/  ISETP.GE.AND P2, PT, R24, R79, PT ;  /* 0x0000004f1800720c */ /* 0x000fce0003f46270 */
[----:B0-----:R0:W-:Y:S04]  /*8210*/  @!P1 ST.E desc[UR36][R8.64], R0 ;  /* 0x0000000008009985 */ /* 0x0011e8000c101924 */
[----:B------:R0:W-:Y:S01]  /*8220*/  @!P0 ST.E desc[UR36][R10.64], R3 ;  /* 0x000000030a008985 */ /* 0x0001e2000c101924 */
[----:B------:R-:W-:Y:S01]  /*8230*/  ISETP.GE.AND P0, PT, R12, R79, PT ;  /* 0x0000004f0c00720c */ /* 0x000fe20003f06270 */
[----:B------:R-:W-:-:S12]  /*8240*/  @P3 BRA `(.L_x_10203) ;  /* 0x0000000800103947 */ /* 0x000fd80003800000 */
[----:B------:R-:W1:Y:S01]  /*8250*/  S2R R13, SR_TID.X ;  /* 0x00000000000d7919 */ /* 0x000e620000002100 */
[----:B------:R-:W2:Y:S01]  /*8260*/  @P4 LDC R41, c[0x0][0xbec] ;  /* 0x0002fb00ff294b82 */ /* 0x000ea20000000800 */
[----:B------:R-:W-:Y:S01]  /*8270*/  ULDC.64 UR4, c[0x0][0xaa0] ;  /* 0x0002a80000047ab9 */ /* 0x000fe20000000a00 */
[----:B------:R-:W-:-:S06]  /*8280*/  ULDC.64 UR6, c[0x0][0xa80] ;  /* 0x0002a00000067ab9 */ /* 0x000fcc0000000a00 */
[----:B------:R-:W3:Y:S01]  /*8290*/  @P4 LDC R43, c[0x0][0xbf0] ;  /* 0x0002fc00ff2b4b82 */ /* 0x000ee20000000800 */
[----:B-1----:R-:W-:-:S05]  /*82a0*/  VIADD R81, R13, 0xffffff80 ;  /* 0xffffff800d517836 */ /* 0x002fca0000000000 */
[----:B------:R-:W-:-:S04]  /*82b0*/  SHF.R.S32.HI R80, RZ, 0x1f, R81 ;  /* 0x0000001fff507819 */ /* 0x000fc80000011451 */
[----:B------:R-:W-:-:S04]  /*82c0*/  LEA.HI R80, R80, R81, RZ, 0x2 ;  /* 0x0000005150507211 */ /* 0x000fc800078f10ff */
[----:B------:R-:W-:-:S05]  /*82d0*/  SHF.R.S32.HI R80, RZ, 0x2, R80 ;  /* 0x00000002ff507819 */ /* 0x000fca0000011450 */
[----:B0-----:R-:W-:-:S04]  /*82e0*/  IMAD R3, R80, 0x20, R138 ;  /* 0x0000002050037824 */ /* 0x001fc800078e028a */
[----:B------:R-:W-:Y:S01]  /*82f0*/  IMAD.WIDE R76, R3, 0x2, R76 ;  /* 0x00000002034c7825 */ /* 0x000fe200078e024c */
[----:B------:R-:W-:Y:S02]  /*8300*/  SHF.R.S32.HI R40, RZ, 0x1f, R81 ;  /* 0x0000001fff287819 */ /* 0x000fe40000011451 */
[----:B------:R-:W-:Y:S02]  /*8310*/  IADD3 R3, P5, R76, 0x7800, RZ ;  /* 0x000078004c037810 */ /* 0x000fe40007fbe0ff */
[----:B------:R-:W-:Y:S02]  /*8320*/  LEA.HI R40, R40, R81, RZ, 0x2 ;  /* 0x0000005128287211 */ /* 0x000fe400078f10ff */
[----:B------:R-:W-:Y:S01]  /*8330*/  LOP3.LUT R0, R3, 0x180, RZ, 0xc0, !PT ;  /* 0x0000018003007812 */ /* 0x000fe200078ec0ff */
[----:B------:R-:W-:Y:S01]  /*8340*/  IMAD.WIDE.U32 R20, R4, UR4, RZ ;  /* 0x0000000404147c25 */ /* 0x000fe2000f8e00ff */
[----:B------:R-:W-:Y:S02]  /*8350*/  LOP3.LUT R40, R40, 0xfffffffc, RZ, 0xc0, !PT ;  /* 0xfffffffc28287812 */ /* 0x000fe400078ec0ff */
[----:B------:R-:W-:Y:S01]  /*8360*/  SHF.R.U64 R0, R0, 0x3, RZ ;  /* 0x0000000300007819 */ /* 0x000fe200000012ff */
[----:B------:R-:W-:Y:S01]  /*8370*/  IMAD.X R37, RZ, RZ, R77, P5 ;  /* 0x000000ffff257224 */ /* 0x000fe200028e064d */
[----:B------:R-:W-:-:S02]  /*8380*/  IADD3 R13, P0, R76, 0x1800, RZ ;  /* 0x000018004c0d7810 */ /* 0x000fc40007f1e0ff */
[----:B------:R-:W-:Y:S01]  /*8390*/  LOP3.LUT R36, R0, R3, RZ, 0x3c, !PT ;  /* 0x0000000300247212 */ /* 0x000fe200078e3cff */
[----:B------:R-:W-:Y:S01]  /*83a0*/  IMAD R3, R78, UR4, RZ ;  /* 0x000000044e037c24 */ /* 0x000fe2000f8e02ff */
[C---:B------:R-:W-:Y:S01]  /*83b0*/  IADD3 R25, P1, R76.reuse, 0x3000, RZ ;  /* 0x000030004c197810 */ /* 0x040fe20007f3e0ff */
[----:B------:R-:W-:Y:S01]  /*83c0*/  IMAD.IADD R40, R81, 0x1, -R40 ;  /* 0x0000000151287824 */ /* 0x000fe200078e0a28 */
[----:B------:R-:W-:Y:S01]  /*83d0*/  IADD3 R29, P2, R76, 0x4800, RZ ;  /* 0x000048004c1d7810 */ /* 0x000fe20007f5e0ff */
[----:B------:R-:W-:Y:S01]  /*83e0*/  IMAD R3, R4, UR5, R3 ;  /* 0x0000000504037c24 */ /* 0x000fe2000f8e0203 */
[----:B------:R-:W-:Y:S01]  /*83f0*/  ULDC.64 UR4, c[0x0][0xae8] ;  /* 0x0002ba0000047ab9 */ /* 0x000fe20000000a00 */
[----:B------:R-:W-:Y:S01]  /*8400*/  IMAD R0, R40, 0x60, R80 ;  /* 0x0000006028007824 */ /* 0x000fe200078e0250 */
[----:B------:R-:W-:Y:S01]  /*8410*/  IADD3 R33, P3, R76, 0x6000, RZ ;  /* 0x000060004c217810 */ /* 0x000fe20007f7e0ff */
[----:B------:R-:W-:Y:S01]  /*8420*/  IMAD.IADD R21, R21, 0x1, R3 ;  /* 0x0000000115157824 */ /* 0x000fe200078e0203 */
[----:B------:R-:W-:Y:S01]  /*8430*/  LOP3.LUT R12, R13, 0x180, RZ, 0xc0, !PT ;  /* 0x000001800d0c7812 */ /* 0x000fe200078ec0ff */
[----:B------:R-:W-:Y:S01]  /*8440*/  IMAD R40, R141, 0xc0, R0 ;  /* 0x000000c08d287824 */ /* 0x000fe200078e0200 */
[----:B------:R-:W-:Y:S01]  /*8450*/  SHF.R.S32.HI R4, RZ, 0x1f, R137 ;  /* 0x0000001fff047819 */ /* 0x000fe20000011489 */
[----:B------:R-:W-:Y:S01]  /*8460*/  IMAD.WIDE.U32 R20, R139, UR4, R20 ;  /* 0x000000048b147c25 */ /* 0x000fe2000f8e0014 */
[----:B------:R-:W-:Y:S01]  /*8470*/  LOP3.LUT R24, R25, 0x180, RZ, 0xc0, !PT ;  /* 0x0000018019187812 */ /* 0x000fe200078ec0ff */
[----:B------:R-:W5:Y:S01]  /*8480*/  LD.E.128 R36, desc[UR36][R36.64] ;  /* 0x0000002424247980 */ /* 0x000f62000c101d00 */
[----:B------:R-:W-:Y:S01]  /*8490*/  LOP3.LUT R28, R29, 0x180, RZ, 0xc0, !PT ;  /* 0x000001801d1c7812 */ /* 0x000fe200078ec0ff */
[----:B--2---:R-:W-:Y:S01]  /*84a0*/  @P4 IMAD.HI.U32 R0, R40, R41, RZ ;  /* 0x0000002928004227 */ /* 0x004fe200078e00ff */
[----:B------:R-:W-:-:S02]  /*84b0*/  LOP3.LUT R32, R33, 0x180, RZ, 0xc0, !PT ;  /* 0x0000018021207812 */ /* 0x000fc400078ec0ff */
[----:B------:R-:W-:Y:S01]  /*84c0*/  LOP3.LUT R9, R76, 0x180, RZ, 0xc0, !PT ;  /* 0x000001804c097812 */ /* 0x000fe200078ec0ff */
[----:B------:R-:W-:Y:S01]  /*84d0*/  IMAD R21, R139, UR5, R21 ;  /* 0x000000058b157c24 */ /* 0x000fe2000f8e0215 */
[----:B------:R-:W-:Y:S01]  /*84e0*/  ULDC.64 UR4, c[0x0][0xaf0] ;  /* 0x0002bc0000047ab9 */ /* 0x000fe20000000a00 */
[----:B------:R-:W-:Y:S01]  /*84f0*/  IMAD.MOV.U32 R3, RZ, RZ, R40 ;  /* 0x000000ffff037224 */ /* 0x000fe200078e0028 */
[----:B---3--:R-:W-:Y:S01]  /*8500*/  @P4 SHF.R.U32.HI R3, RZ, R43, R0 ;  /* 0x0000002bff034219 */ /* 0x008fe20000011600 */
[----:B------:R-:W-:Y:S01]  /*8510*/  IMAD R4, R4, UR4, RZ ;  /* 0x0000000404047c24 */ /* 0x000fe2000f8e02ff */
[----:B------:R-:W-:Y:S01]  /*8520*/  SHF.R.U64 R12, R12, 0x3, RZ ;  /* 0x000000030c0c7819 */ /* 0x000fe200000012ff */
[C---:B------:R-:W-:Y:S01]  /*8530*/  IMAD.WIDE.U32 R20, R137.reuse, UR4, R20 ;  /* 0x0000000489147c25 */ /* 0x040fe2000f8e0014 */
[--C-:B------:R-:W-:Y:S02]  /*8540*/  SHF.R.S32.HI R0, RZ, 0x1f, R3.reuse ;  /* 0x0000001fff007819 */ /* 0x100fe40000011403 */
[----:B------:R-:W-:Y:S01]  /*8550*/  SHF.R.U64 R24, R24, 0x3, RZ ;  /* 0x0000000318187819 */ /* 0x000fe200000012ff */
[----:B------:R-:W-:Y:S01]  /*8560*/  IMAD R41, R137, UR5, R4 ;  /* 0x0000000589297c24 */ /* 0x000fe2000f8e0204 */
[----:B------:R-:W-:Y:S01]  /*8570*/  SHF.R.U64 R28, R28, 0x3, RZ ;  /* 0x000000031c1c7819 */ /* 0x000fe200000012ff */
[----:B------:R-:W-:Y:S01]  /*8580*/  IMAD.MOV R43, RZ, RZ, -R3 ;  /* 0x000000ffff2b7224 */ /* 0x000fe200078e0a03 */
[----:B------:R-:W-:Y:S01]  /*8590*/  SHF.R.U64 R32, R32, 0x3, RZ ;  /* 0x0000000320207819 */ /* 0x000fe200000012ff */
[----:B------:R-:W-:Y:S01]  /*85a0*/  ULDC.64 UR4, c[0x0][0xae0] ;  /* 0x0002b80000047ab9 */ /* 0x000fe20000000a00 */
[----:B------:R-:W-:Y:S01]  /*85b0*/  SHF.R.U64 R9, R9, 0x3, RZ ;  /* 0x0000000309097819 */ /* 0x000fe200000012ff */
[----:B------:R-:W-:Y:S01]  /*85c0*/  IMAD.IADD R21, R21, 0x1, R41 ;  /* 0x0000000115157824 */ /* 0x000fe200078e0229 */
[----:B------:R-:W-:Y:S01]  /*85d0*/  LOP3.LUT R12, R12, R13, RZ, 0x3c, !PT ;  /* 0x0000000d0c0c7212 */ /* 0x000fe200078e3cff */
[----:B------:R-:W-:Y:S01]  /*85e0*/  IMAD R0, R0, UR4, RZ ;  /* 0x0000000400007c24 */ /* 0x000fe2000f8e02ff */
[----:B------:R-:W-:Y:S01]  /*85f0*/  LOP3.LUT R24, R24, R25, RZ, 0x3c, !PT ;  /* 0x0000001918187212 */ /* 0x000fe200078e3cff */
[----:B------:R-:W-:Y:S01]  /*8600*/  IMAD R41, R22, R43, R40 ;  /* 0x0000002b16297224 */ /* 0x000fe200078e0228 */
[----:B------:R-:W-:Y:S01]  /*8610*/  LOP3.LUT R28, R28, R29, RZ, 0x3c, !PT ;  /* 0x0000001d1c1c7212 */ /* 0x000fe200078e3cff */
[--C-:B------:R-:W-:Y:S01]  /*8620*/  IMAD.X R13, RZ, RZ, R77.reuse, P0 ;  /* 0x000000ffff0d7224 */ /* 0x100fe200000e064d */
[----:B------:R-:W-:Y:S01]  /*8630*/  LOP3.LUT R32, R32, R33, RZ, 0x3c, !PT ;  /* 0x0000002120207212 */ /* 0x000fe200078e3cff */
[--C-:B------:R-:W-:Y:S01]  /*8640*/  IMAD.X R25, RZ, RZ, R77.reuse, P1 ;  /* 0x000000ffff197224 */ /* 0x100fe200008e064d */
[----:B------:R-:W-:Y:S01]  /*8650*/  IADD3.X R33, RZ, R77, RZ, P3, !PT ;  /* 0x0000004dff217210 */ /* 0x000fe20001ffe4ff */
[----:B------:R-:W-:Y:S01]  /*8660*/  IMAD.X R29, RZ, RZ, R77, P2 ;  /* 0x000000ffff1d7224 */ /* 0x000fe200010e064d */
[----:B------:R-:W-:Y:S01]  /*8670*/  LOP3.LUT R76, R9, R76, RZ, 0x3c, !PT ;  /* 0x0000004c094c7212 */ /* 0x000fe200078e3cff */
[C---:B------:R-:W-:Y:S01]  /*8680*/  IMAD R43, R3.reuse, UR5, R0 ;  /* 0x00000005032b7c24 */ /* 0x040fe2000f8e0200 */
[----:B------:R-:W-:Y:S01]  /*8690*/  SHF.R.S32.HI R0, RZ, 0x1f, R41 ;  /* 0x0000001fff007819 */ /* 0x000fe20000011429 */
[----:B------:R-:W5:Y:S01]  /*86a0*/  LD.E.128 R12, desc[UR36][R12.64] ;  /* 0x000000240c0c7980 */ /* 0x000f62000c101d00 */
[----:B------:R-:W-:Y:S01]  /*86b0*/  IMAD.WIDE.U32 R20, R3, UR4, R20 ;  /* 0x0000000403147c25 */ /* 0x000fe2000f8e0014 */
[----:B------:R-:W-:-:S02]  /*86c0*/  ULDC.64 UR4, c[0x0][0xad8] ;  /* 0x0002b60000047ab9 */ /* 0x000fc40000000a00 */
[----:B------:R0:W5:Y:S01]  /*86d0*/  LD.E.128 R8, desc[UR36][R76.64] ;  /* 0x000000244c087980 */ /* 0x000162000c101d00 */
[----:B------:R-:W-:-:S03]  /*86e0*/  IMAD R0, R0, UR4, RZ ;  /* 0x0000000400007c24 */ /* 0x000fc6000f8e02ff */
        /* <DEDUP_REMOVED lines=10> */
[----:B------:R-:W-:Y:S02]  /*8790*/  IMAD R3, R41, UR5, R0 ;  /* 0x0000000529037c24 */ /* 0x000fe4000f8e0200 */
[----:B------:R-:W-:Y:S02]  /*87a0*/  IMAD R0, R141, 0xc0, R80 ;  /* 0x000000c08d007824 */ /* 0x000fe400078e0250 */
[----:B------:R-:W-:Y:S01]  /*87b0*/  IMAD.WIDE.U32 R20, R41, UR4, R20 ;  /* 0x0000000429147c25 */ /* 0x000fe2000f8e0014 */
[----:B------:R-:W-:Y:S02]  /*87c0*/  UIADD3 UR4, UR41, 0x2d820, URZ ;  /* 0x0002d82029047890 */ /* 0x000fe4000fffe03f */
[----:B------:R-:W-:Y:S02]  /*87d0*/  ISETP.GE.AND P0, PT, R0, R79, PT ;  /* 0x0000004f0000720c */ /* 0x000fe40003f06270 */
[----:B------:R-:W-:Y:S01]  /*87e0*/  UPRMT UR4, URZ, 0x654, UR4 ;  /* 0x000006543f047896 */ /* 0x000fe20008000004 */
[----:B------:R-:W-:-:S02]  /*87f0*/  IADD3 R3, R21, R3, RZ ;  /* 0x0000000315037210 */ /* 0x000fc40007ffe0ff */
[----:B------:R-:W-:-:S04]  /*8800*/  LEA R4, P1, R20, UR6, 0x1 ;  /* 0x0000000614047c11 */ /* 0x000fc8000f8208ff */
[----:B------:R-:W-:Y:S01]  /*8810*/  LEA.HI.X R3, R20, UR7, R3, 0x1, P1 ;  /* 0x0000000714037c11 */ /* 0x000fe200088f0c03 */
[----:B-1----:R0:W1:Y:S01]  /*8820*/  SHFL.IDX PT, R40, R4, RZ, 0x1c1f ;  /* 0x001c1fff04287589 */ /* 0x00206200000e0000 */
[----:B------:R-:W-:Y:S01]  /*8830*/  BSSY B1, `(.L_x_10204) ;  /* 0x0000012000017945 */ /* 0x000fe20003800000 */
[----:B------:R-:W-:Y:S02]  /*8840*/  SYNCS.ARRIVE.TRANS64.RED.A1T0 RZ, [UR4], RZ ;  /* 0x000000ffffff79a7 */ /* 0x000fe40008100404 */
        /* <DEDUP_REMOVED lines=10> */
[----:B--2---:R-:W-:Y:S01]  /*88f0*/  @!P0 IMAD.WIDE R20, R138, 0x2, R40 ;  /* 0x000000028a148825 */ /* 0x004fe200078e0228 */
[-C--:B------:R-:W-:Y:S02]  /*8900*/  @!P1 LEA.HI.X R43, R142, R41.reuse, R47, 0x1, P3 ;  /* 0x000000298e2b9211 */ /* 0x080fe400018f0c2f */
[----:B------:R-:W-:Y:S02]  /*8910*/  @!P2 LEA.HI.X R45, R144, R41, R46, 0x1, P4 ;  /* 0x00000029902da211 */ /* 0x000fe400020f0c2e */
[----:B-----5:R3:W-:Y:S04]  /*8920*/  @!P0 ST.E.128 desc[UR36][R20.64], R8 ;  /* 0x0000000814008985 */ /* 0x0207e8000c101d24 */
[----:B------:R3:W-:Y:S04]  /*8930*/  @!P1 ST.E.128 desc[UR36][R42.64], R24 ;  /* 0x000000182a009985 */ /* 0x0007e8000c101d24 */
[----:B------:R3:W-:Y:S02]  /*8940*/  @!P2 ST.E.128 desc[UR36][R44.64], R32 ;  /* 0x000000202c00a985 */ /* 0x0007e4000c101d24 */
.L_x_10205:
[----:B------:R-:W-:Y:S05]  /*8950*/  BSYNC B1 ;  /* 0x0000000000017941 */ /* 0x000fea0003800000 */
.L_x_10204:
[----:B------:R-:W-:Y:S01]  /*8960*/  VIADD R0, R0, 0x60 ;  /* 0x0000006000007836 */ /* 0x000fe20000000000 */
[----:B---3-5:R3:W4:Y:S04]  /*8970*/  SHFL.IDX PT, R11, R3, 0x1, 0x1c1f ;  /* 0x003c1f00030b7f89 */ /* 0x02872800000e0000 */
[----:B------:R-:W-:Y:S01]  /*8980*/  ISETP.GE.AND P0, PT, R0, R79, PT ;  /* 0x0000004f0000720c */ /* 0x000fe20003f06270 */
[----:B------:R3:W0:-:S12]  /*8990*/  SHFL.IDX PT, R10, R4, 0x1, 0x1c1f ;  /* 0x003c1f00040a7f89 */ /* 0x00061800000e0000 */
[----:B---3--:R-:W-:Y:S05]  /*89a0*/  @P0 BRA `(.L_x_10206) ;  /* 0x0000001400500947 */ /* 0x008fea0003800000 */
[----:B------:R-:W-:Y:S02]  /*89b0*/  ULDC UR4, c[0x0][0xac8] ;  /* 0x0002b20000047ab9 */ /* 0x000fe40000000800 */
[----:B------:R-:W-:Y:S02]  /*89c0*/  ISETP.GE.AND P2, PT, R142, UR4, PT ;  /* 0x000000048e007c0c */ /* 0x000fe4000bf46270 */
[----:B------:R-:W-:-:S11]  /*89d0*/  ISETP.GE.AND P1, PT, R138, UR4, PT ;  /* 0x000000048a007c0c */ /* 0x000fd6000bf26270 */
[----:B0-----:R-:W-:Y:S02]  /*89e0*/  @!P2 LEA R20, P0, R142, R10, 0x1 ;  /* 0x0000000a8e14a211 */ /* 0x001fe400078008ff */
[----:B----4-:R-:W-:Y:S02]  /*89f0*/  @!P1 IMAD.WIDE R8, R138, 0x2, R10 ;  /* 0x000000028a089825 */ /* 0x010fe400078e020a */
        /* <DEDUP_REMOVED lines=9> */
.L_x_10203:
[----:B0-----:R-:W0:Y:S01]  /*8a90*/  @P4 LDC R10, c[0x0][0xbec] ;  /* 0x0002fb00ff0a4b82 */ /* 0x001e220000000800 */
[----:B------:R-:W-:Y:S01]  /*8aa0*/  ULDC.64 UR4, c[0x0][0xb08] ;  /* 0x0002c20000047ab9 */ /* 0x000fe20000000a00 */
[----:B------:R-:W-:Y:S01]  /*8ab0*/  SHF.R.S32.HI R0, RZ, 0x1f, R137 ;  /* 0x0000001fff007819 */ /* 0x000fe20000011489 */
[----:B------:R-:W-:Y:S01]  /*8ac0*/  IMAD R3, R78, UR4, RZ ;  /* 0x000000044e037c24 */ /* 0x000fe2000f8e02ff */
[----:B------:R-:W-:Y:S01]  /*8ad0*/  ULDC.64 UR6, c[0x0][0xb30] ;  /* 0x0002cc0000067ab9 */ /* 0x000fe20000000a00 */
[C---:B------:R-:W-:Y:S01]  /*8ae0*/  IMAD.WIDE.U32 R8, R4.reuse, UR4, RZ ;  /* 0x0000000404087c25 */ /* 0x040fe2000f8e00ff */
[----:B------:R-:W-:Y:S01]  /*8af0*/  BSSY B1, `(.L_x_10207) ;  /* 0x0000063000017945 */ /* 0x000fe20003800000 */
[----:B------:R-:W-:Y:S01]  /*8b00*/  SHF.R.S32.HI R28, RZ, 0x1f, R145 ;  /* 0x0000001fff1c7819 */ /* 0x000fe20000011491 */
[----:B------:R-:W1:Y:S01]  /*8b10*/  @P4 LDC R13, c[0x0][0xbf0] ;  /* 0x0002fc00ff0d4b82 */ /* 0x000e620000000800 */
[----:B------:R-:W-:Y:S01]  /*8b20*/  IMAD R3, R4, UR5, R3 ;  /* 0x0000000504037c24 */ /* 0x000fe2000f8e0203 */
[----:B------:R-:W-:Y:S01]  /*8b30*/  ULDC.64 UR4, c[0x0][0xb38] ;  /* 0x0002ce0000047ab9 */ /* 0x000fe20000000a00 */
[----:B------:R-:W-:-:S02]  /*8b40*/  SHF.R.S32.HI R29, RZ, 0x1f, R146 ;  /* 0x0000001fff1d7819 */ /* 0x000fc40000011492 */
[----:B------:R-:W-:Y:S01]  /*8b50*/  IMAD.IADD R9, R9, 0x1, R3 ;  /* 0x0000000109097824 */ /* 0x000fe200078e0203 */
[----:B------:R-:W-:Y:S01]  /*8b60*/  SHF.R.S32.HI R30, RZ, 0x1f, R147 ;  /* 0x0000001fff1e7819 */ /* 0x000fe20000011493 */
[----:B------:R-:W-:Y:S01]  /*8b70*/  IMAD.MOV.U32 R3, RZ, RZ, R27 ;  /* 0x000000ffff037224 */ /* 0x000fe200078e001b */
[----:B------:R-:W-:Y:S01]  /*8b80*/  SHF.R.S32.HI R31, RZ, 0x1f, R148 ;  /* 0x0000001fff1f7819 */ /* 0x000fe20000011494 */
[C---:B------:R-:W-:Y:S01]  /*8b90*/  IMAD.WIDE.U32 R8, R139.reuse, UR4, R8 ;  /* 0x000000048b087c25 */ /* 0x040fe2000f8e0008 */
[----:B------:R-:W-:Y:S02]  /*8ba0*/  SHF.R.S32.HI R76, RZ, 0x1f, R149 ;  /* 0x0000001fff4c7819 */ /* 0x000fe40000011495 */
[----:B------:R-:W-:Y:S01]  /*8bb0*/  SHF.R.S32.HI R77, RZ, 0x1f, R150 ;  /* 0x0000001fff4d7819 */ /* 0x000fe20000011496 */
[----:B------:R-:W-:Y:S01]  /*8bc0*/  IMAD R9, R139, UR5, R9 ;  /* 0x000000058b097c24 */ /* 0x000fe2000f8e0209 */
[----:B------:R-:W-:Y:S01]  /*8bd0*/  ULDC.64 UR4, c[0x0][0xb40] ;  /* 0x0002d00000047ab9 */ /* 0x000fe20000000a00 */
[----:B------:R-:W-:Y:S01]  /*8be0*/  SHF.R.S32.HI R79, RZ, 0x1f, R151 ;  /* 0x0000001fff4f7819 */ /* 0x000fe20000011497 */
[----:B------:R-:W-:Y:S01]  /*8bf0*/  IMAD R0, R0, UR4, RZ ;  /* 0x0000000400007c24 */ /* 0x000fe2000f8e02ff */
[----:B------:R-:W-:Y:S01]  /*8c00*/  SHF.R.S32.HI R80, RZ, 0x1f, R152 ;  /* 0x0000001fff507819 */ /* 0x000fe20000011498 */
[----:B0-----:R-:W-:Y:S01]  /*8c10*/  @P4 IMAD.HI.U32 R10, R27, R10, RZ ;  /* 0x0000000a1b0a4227 */ /* 0x001fe200078e00ff */
[----:B------:R-:W-:-:S02]  /*8c20*/  SHF.R.S32.HI R81, RZ, 0x1f, R153 ;  /* 0x0000001fff517819 */ /* 0x000fc40000011499 */
[----:B------:R-:W-:Y:S01]  /*8c30*/  SHF.R.S32.HI R82, RZ, 0x1f, R154 ;  /* 0x0000001fff527819 */ /* 0x000fe2000001149a */
[C---:B------:R-:W-:Y:S01]  /*8c40*/  IMAD R11, R137.reuse, UR5, R0 ;  /* 0x00000005890b7c24 */ /* 0x040fe2000f8e0200 */
[----:B------:R-:W-:Y:S01]  /*8c50*/  SHF.R.S32.HI R83, RZ, 0x1f, R155 ;  /* 0x0000001fff537819 */ /* 0x000fe2000001149b */
[----:B------:R-:W-:Y:S01]  /*8c60*/  IMAD.WIDE.U32 R8, R137, UR4, R8 ;  /* 0x0000000489087c25 */ /* 0x000fe2000f8e0008 */
[----:B-1----:R-:W-:Y:S01]  /*8c70*/  @P4 SHF.R.U32.HI R3, RZ, R13, R10 ;  /* 0x0000000dff034219 */ /* 0x002fe2000001160a */
[----:B------:R-:W-:Y:S02]  /*8c80*/  ULDC.64 UR4, c[0x0][0xb48] ;  /* 0x0002d20000047ab9 */ /* 0x000fe40000000a00 */
[----:B------:R-:W-:Y:S01]  /*8c90*/  IMAD.IADD R9, R9, 0x1, R11 ;  /* 0x0000000109097824 */ /* 0x000fe200078e020b */
[--C-:B------:R-:W-:Y:S01]  /*8ca0*/  SHF.R.S32.HI R0, RZ, 0x1f, R3.reuse ;  /* 0x0000001fff007819 */ /* 0x100fe20000011403 */
[----:B------:R-:W-:Y:S02]  /*8cb0*/  IMAD.MOV R11, RZ, RZ, -R3 ;  /* 0x000000ffff0b7224 */ /* 0x000fe400078e0a03 */
[----:B------:R-:W-:Y:S01]  /*8cc0*/  IMAD.WIDE.U32 R8, R156, UR4, R8 ;  /* 0x000000049c087c25 */ /* 0x000fe2000f8e0008 */
[----:B------:R-:W-:-:S03]  /*8cd0*/  UIADD3 UR4, UR41, 0x2d820, URZ ;  /* 0x0002d82029047890 */ /* 0x000fc6000fffe03f */
[----:B------:R-:W-:Y:S01]  /*8ce0*/  IMAD R11, R22, R11, R27 ;  /* 0x0000000b160b7224 */ /* 0x000fe200078e021b */
[----:B------:R-:W-:Y:S01]  /*8cf0*/  UPRMT UR4, URZ, 0x654, UR4 ;  /* 0x000006543f047896 */ /* 0x000fe20008000004 */
[----:B------:R-:W-:Y:S02]  /*8d00*/  IMAD R0, R0, UR6, RZ ;  /* 0x0000000600007c24 */ /* 0x000fe4000f8e02ff */
[----:B------:R-:W-:Y:S02]  /*8d10*/  IMAD R9, R156, UR5, R9 ;  /* 0x000000059c097c24 */ /* 0x000fe4000f8e0209 */
[C---:B------:R-:W-:Y:S01]  /*8d20*/  IMAD R13, R3.reuse, UR7, R0 ;  /* 0x00000007030d7c24 */ /* 0x040fe2000f8e0200 */
[----:B------:R-:W-:Y:S01]  /*8d30*/  SHF.R.S32.HI R0, RZ, 0x1f, R11 ;  /* 0x0000001fff007819 */ /* 0x000fe2000001140b */
[----:B------:R-:W-:Y:S01]  /*8d40*/  IMAD.WIDE.U32 R8, R3, UR6, R8 ;  /* 0x0000000603087c25 */ /* 0x000fe2000f8e0008 */
[----:B------:R-:W-:Y:S01]  /*8d50*/  ULDC.64 UR6, c[0x0][0xb28] ;  /* 0x0002ca0000067ab9 */ /* 0x000fe20000000a00 */
[----:B------:R-:W-:Y:S02]  /*8d60*/  SYNCS.ARRIVE.TRANS64.RED.A1T0 RZ, [UR4], RZ ;  /* 0x000000ffffff79a7 */ /* 0x000fe40008100404 */
[----:B------:R-:W-:-:S02]  /*8d70*/  IMAD R0, R0, UR6, RZ ;  /* 0x0000000600007c24 */ /* 0x000fc4000f8e02ff */
        /* <DEDUP_REMOVED lines=10> */
[----:B------:R-:W-:Y:S02]  /*8e20*/  ULDC UR4, c[0x0][0xac8] ;  /* 0x0002b20000047ab9 */ /* 0x000fe40000000800 */
[----:B------:R-:W-:Y:S02]  /*8e30*/  ISETP.GE.AND P3, PT, R155, UR4, PT ;  /* 0x000000049b007c0c */ /* 0x000fe4000bf66270 */
[----:B------:R-:W-:Y:S02]  /*8e40*/  ISETP.GE.AND P1, PT, R157, UR4, PT ;  /* 0x000000049d007c0c */ /* 0x000fe4000bf26270 */
[----:B------:R-:W-:Y:S02]  /*8e50*/  ISETP.GE.AND P4, PT, R154, UR4, PT ;  /* 0x000000049a007c0c */ /* 0x000fe4000bf86270 */
[----:B------:R-:W-:-:S07]  /*8e60*/  ISETP.GE.AND P2, PT, R153, UR4, PT ;  /* 0x0000000499007c0c */ /* 0x000fce000bf46270 */
[-C--:B-1----:R-:W-:Y:S02]  /*8e70*/  @!P3 LEA R12, P5, R155, R8.reuse, 0x2 ;  /* 0x000000089b0cb211 */ /* 0x082fe400078a10ff */
[----:B--2---:R-:W-:Y:S02]  /*8e80*/  @!P1 IMAD.WIDE R10, R157, 0x4, R8 ;  /* 0x000000049d0a9825 */ /* 0x004fe400078e0208 */
[----:B------:R-:W-:Y:S02]  /*8e90*/  @!P3 LEA.HI.X R13, R155, R9, R83, 0x2, P5 ;  /* 0x000000099b0db211 */ /* 0x000fe400028f1453 */
[----:B------:R-:W-:Y:S01]  /*8ea0*/  ISETP.GE.AND P5, PT, R152, UR4, PT ;  /* 0x0000000498007c0c */ /* 0x000fe2000bfa6270 */
[----:B------:R1:W-:Y:S01]  /*8eb0*/  @!P1 ST.E.64 desc[UR36][R10.64], R20 ;  /* 0x000000140a009985 */ /* 0x0003e2000c101b24 */
[-C--:B------:R-:W-:Y:S02]  /*8ec0*/  @!P4 LEA R14, P1, R154, R8.reuse, 0x2 ;  /* 0x000000089a0ec211 */ /* 0x080fe400078210ff */
[----:B------:R-:W-:Y:S01]  /*8ed0*/  @!P2 LEA R24, P6, R153, R8, 0x2 ;  /* 0x000000089918a211 */ /* 0x000fe200078c10ff */
[----:B------:R2:W-:Y:S01]  /*8ee0*/  @!P3 ST.E.64 desc[UR36][R12.64], R32 ;  /* 0x000000200c00b985 */ /* 0x0005e2000c101b24 */
[----:B------:R-:W-:-:S02]  /*8ef0*/  ISETP.GE.AND P3, PT, R151, UR4, PT ;  /* 0x0000000497007c0c */ /* 0x000fc4000bf66270 */
        /* <DEDUP_REMOVED lines=8> */
[CC--:B-1----:R-:W-:Y:S02]  /*8f80*/  @!P3 LEA R10, P6, R151.reuse, R8.reuse, 0x2 ;  /* 0x00000008970ab211 */ /* 0x0c2fe400078c10ff */
[----:B--2---:R-:W-:Y:S01]  /*8f90*/  @!P1 LEA R12, P4, R150, R8, 0x2 ;  /* 0x00000008960c9211 */ /* 0x004fe200078810ff */
[----:B------:R-:W-:Y:S01]  /*8fa0*/  @!P5 ST.E.64 desc[UR36][R26.64], R38 ;  /* 0x000000261a00d985 */ /* 0x000fe2000c101b24 */
        /* <DEDUP_REMOVED lines=10> */
[----:B------:R-:W-:-:S03]  /*9050*/  @!P5 LEA R20, P6, R148, R8, 0x2 ;  /* 0x000000089414d211 */ /* 0x000fc600078c10ff */
[----:B------:R3:W-:Y:S01]  /*9060*/  @!P2 ST.E.64 desc[UR36][R14.64], R44 ;  /* 0x0000002c0e00a985 */ /* 0x0007e2000c101b24 */
[CC--:B----4-:R-:W-:Y:S02]  /*9070*/  @!P4 LEA R24, P2, R147.reuse, R8.reuse, 0x2 ;  /* 0x000000089318c211 */ /* 0x0d0fe400078410ff */
        /* <DEDUP_REMOVED lines=10> */
.L_x_10208:
[----:B------:R-:W-:Y:S05]  /*9120*/  BSYNC B1 ;  /* 0x0000000000017941 */ /* 0x000fea0003800000 */
.L_x_10207:
[----:B---3--:R3:W4:Y:S04]  /*9130*/  SHFL.IDX PT, R11, R3, 0x1, 0x1c1f ;  /* 0x003c1f00030b7f89 */ /* 0x00872800000e0000 */
[----:B------:R3:W0:Y:S01]  /*9140*/  SHFL.IDX PT, R10, R0, 0x1, 0x1c1f ;  /* 0x003c1f00000a7f89 */ /* 0x00062200000e0000 */
[----:B------:R-:W-:Y:S05]  /*9150*/  @P0 BRA `(.L_x_10206) ;  /* 0x0000000c00640947 */ /* 0x000fea0003800000 */
[----:B------:R-:W-:Y:S02]  /*9160*/  ULDC UR4, c[0x0][0xac8] ;  /* 0x0002b20000047ab9 */ /* 0x000fe40000000800 */
[----:B------:R-:W-:Y:S02]  /*9170*/  ISETP.GE.AND P5, PT, R155, UR4, PT ;  /* 0x000000049b007c0c */ /* 0x000fe4000bfa6270 */
[----:B------:R-:W-:Y:S02]  /*9180*/  ISETP.GE.AND P1, PT, R157, UR4, PT ;  /* 0x000000049d007c0c */ /* 0x000fe4000bf26270 */
[----:B------:R-:W-:Y:S02]  /*9190*/  ISETP.GE.AND P3, PT, R154, UR4, PT ;  /* 0x000000049a007c0c */ /* 0x000fe4000bf66270 */
[----:B------:R-:W-:Y:S02]  /*91a0*/  ISETP.GE.AND P2, PT, R153, UR4, PT ;  /* 0x0000000499007c0c */ /* 0x000fe4000bf46270 */
[----:B------:R-:W-:-:S05]  /*91b0*/  ISETP.GE.AND P4, PT, R152, UR4, PT ;  /* 0x0000000498007c0c */ /* 0x000fca000bf86270 */
[-C--:B0-----:R-:W-:Y:S02]  /*91c0*/  @!P5 LEA R12, P0, R155, R10.reuse, 0x2 ;  /* 0x0000000a9b0cd211 */ /* 0x081fe400078010ff */
[----:B-12-4-:R-:W-:Y:S02]  /*91d0*/  @!P1 IMAD.WIDE R8, R157, 0x4, R10 ;  /* 0x000000049d089825 */ /* 0x016fe400078e020a */
[----:B------:R-:W-:Y:S02]  /*91e0*/  @!P5 LEA.HI.X R13, R155, R11, R83, 0x2, P0 ;  /* 0x0000000b9b0dd211 */ /* 0x000fe400000f1453 */
[-C--:B------:R-:W-:Y:S01]  /*91f0*/  @!P3 LEA R14, P0, R154, R10.reuse, 0x2 ;  /* 0x0000000a9a0eb211 */ /* 0x080fe200078010ff */
[----:B------:R0:W-:Y:S01]  /*9200*/  @!P1 ST.E.64 desc[UR36][R8.64], R54 ;  /* 0x0000003608009985 */ /* 0x0001e2000c101b24 */
[----:B------:R-:W-:Y:S02]  /*9210*/  ISETP.GE.AND P1, PT, R151, UR4, PT ;  /* 0x0000000497007c0c */ /* 0x000fe4000bf26270 */
[-C--:B------:R-:W-:Y:S01]  /*9220*/  @!P4 LEA R24, P6, R152, R10.reuse, 0x2 ;  /* 0x0000000a9818c211 */ /* 0x080fe200078c10ff */
[----:B------:R1:W-:Y:S01]  /*9230*/  @!P5 ST.E.64 desc[UR36][R12.64], R56 ;  /* 0x000000380c00d985 */ /* 0x0003e2000c101b24 */
[----:B------:R-:W-:-:S02]  /*9240*/  @!P2 LEA R20, P5, R153, R10, 0x2 ;  /* 0x0000000a9914a211 */ /* 0x000fc400078a10ff */
[-C--:B------:R-:W-:Y:S02]  /*9250*/  @!P3 LEA.HI.X R15, R154, R11.reuse, R82, 0x2, P0 ;  /* 0x0000000b9a0fb211 */ /* 0x080fe400000f1452 */
[-C--:B------:R-:W-:Y:S02]  /*9260*/  @!P2 LEA.HI.X R21, R153, R11.reuse, R81, 0x2, P5 ;  /* 0x0000000b9915a211 */ /* 0x080fe400028f1451 */
[----:B------:R-:W-:Y:S01]  /*9270*/  ISETP.GE.AND P0, PT, R150, UR4, PT ;  /* 0x0000000496007c0c */ /* 0x000fe2000bf06270 */
[----:B------:R-:W-:Y:S01]  /*9280*/  @!P3 ST.E.64 desc[UR36][R14.64], R58 ;  /* 0x0000003a0e00b985 */ /* 0x000fe2000c101b24 */
[----:B------:R-:W-:Y:S02]  /*9290*/  @!P4 LEA.HI.X R25, R152, R11, R80, 0x2, P6 ;  /* 0x0000000b9819c211 */ /* 0x000fe400030f1450 */
[----:B0-----:R-:W-:Y:S01]  /*92a0*/  @!P1 LEA R8, P5, R151, R10, 0x2 ;  /* 0x0000000a97089211 */ /* 0x001fe200078a10ff */
[----:B------:R0:W-:Y:S01]  /*92b0*/  @!P2 ST.E.64 desc[UR36][R20.64], R60 ;  /* 0x0000003c1400a985 */ /* 0x0001e2000c101b24 */
[----:B------:R-:W-:-:S02]  /*92c0*/  ISETP.GE.AND P3, PT, R148, UR4, PT ;  /* 0x0000000494007c0c */ /* 0x000fc4000bf66270 */
[----:B------:R-:W-:Y:S01]  /*92d0*/  ISETP.GE.AND P2, PT, R147, UR4, PT ;  /* 0x0000000493007c0c */ /* 0x000fe2000bf46270 */
[----:B------:R2:W-:Y:S01]  /*92e0*/  @!P4 ST.E.64 desc[UR36][R24.64], R62 ;  /* 0x0000003e1800c985 */ /* 0x0005e2000c101b24 */
[----:B------:R-:W-:Y:S02]  /*92f0*/  ISETP.GE.AND P4, PT, R149, UR4, PT ;  /* 0x0000000495007c0c */ /* 0x000fe4000bf86270 */
[-C--:B------:R-:W-:Y:S02]  /*9300*/  @!P1 LEA.HI.X R9, R151, R11.reuse, R79, 0x2, P5 ;  /* 0x0000000b97099211 */ /* 0x080fe400028f144f */
[----:B------:R-:W-:Y:S02]  /*9310*/  ISETP.GE.AND P5, PT, R146, UR4, PT ;  /* 0x0000000492007c0c */ /* 0x000fe4000bfa6270 */
[C---:B-1----:R-:W-:Y:S01]  /*9320*/  @!P0 LEA R12, P6, R150.reuse, R10, 0x2 ;  /* 0x0000000a960c8211 */ /* 0x042fe200078c10ff */
[----:B------:R1:W-:Y:S03]  /*9330*/  @!P1 ST.E.64 desc[UR36][R8.64], R64 ;  /* 0x0000004008009985 */ /* 0x0003e6000c101b24 */
[----:B------:R-:W-:-:S02]  /*9340*/  @!P0 LEA.HI.X R13, R150, R11, R77, 0x2, P6 ;  /* 0x0000000b960d8211 */ /* 0x000fc400030f144d */
[-C--:B0-----:R-:W-:Y:S02]  /*9350*/  @!P3 LEA R20, P6, R148, R10.reuse, 0x2 ;  /* 0x0000000a9414b211 */ /* 0x081fe400078c10ff */
        /* <DEDUP_REMOVED lines=9> */
[----:B------:R1:W-:Y:S01]  /*93f0*/  @!P3 ST.E.64 desc[UR36][R20.64], R70 ;  /* 0x000000461400b985 */ /* 0x0003e2000c101b24 */
[----:B------:R-:W-:-:S03]  /*9400*/  ISETP.GE.AND P0, PT, R145, UR4, PT ;  /* 0x0000000491007c0c */ /* 0x000fc6000bf06270 */
[----:B------:R1:W-:Y:S04]  /*9410*/  @!P2 ST.E.64 desc[UR36][R24.64], R72 ;  /* 0x000000481800a985 */ /* 0x0003e8000c101b24 */
[----:B------:R1:W-:Y:S06]  /*9420*/  @!P5 ST.E.64 desc[UR36][R26.64], R74 ;  /* 0x0000004a1a00d985 */ /* 0x0003ec000c101b24 */
[----:B------:R-:W-:Y:S05]  /*9430*/  @P0 BRA `(.L_x_10206) ;  /* 0x0000000800ac0947 */ /* 0x000fea0003800000 */
[----:B-1----:R-:W-:-:S04]  /*9440*/  LEA R8, P0, R145, R10, 0x2 ;  /* 0x0000000a91087211 */ /* 0x002fc800078010ff */
[----:B------:R-:W-:-:S05]  /*9450*/  LEA.HI.X R9, R145, R11, R28, 0x2, P0 ;  /* 0x0000000b91097211 */ /* 0x000fca00000f141c */
[----:B------:R0:W-:Y:S01]  /*9460*/  ST.E.64 desc[UR36][R8.64], R134 ;  /* 0x0000008608007985 */ /* 0x0001e2000c101b24 */
[----:B------:R-:W-:Y:S05]  /*9470*/  BRA `(.L_x_10206) ;  /* 0x00000008009c7947 */ /* 0x000fea0003800000 */
.L_x_10201:
[----:B---3--:R-:W1:Y:S01]  /*9480*/  LDC.64 R10, c[0x0][0xc00] ;  /* 0x00030000ff0a7b82 */ /* 0x008e620000000a00 */
[----:B------:R-:W-:Y:S01]  /*9490*/  ULDC.64 UR4, c[0x0][0xc08] ;  /* 0x0003020000047ab9 */ /* 0x000fe20000000a00 */
[----:B------:R-:W-:Y:S02]  /*94a0*/  MOV R3, RZ ;  /* 0x000000ff00037202 */ /* 0x000fe40000000f00 */
[----:B------:R-:W-:-:S04]  /*94b0*/  ISETP.NE.U32.AND P1, PT, RZ, UR4, PT ;  /* 0x00000004ff007c0c */ /* 0x000fc8000bf25070 */
[----:B------:R-:W2:Y:S01]  /*94c0*/  LDC.64 R8, c[0x0][0xc00] ;  /* 0x00030000ff087b82 */ /* 0x000ea20000000a00 */
[----:B------:R-:W-:Y:S02]  /*94d0*/  ISETP.NE.AND.EX P1, PT, RZ, UR5, PT, P1 ;  /* 0x00000005ff007c0c */ /* 0x000fe4000bf25310 */
[----:B-1----:R-:W-:-:S04]  /*94e0*/  ISETP.NE.U32.AND P0, PT, R10, RZ, PT ;  /* 0x000000ff0a00720c */ /* 0x002fc80003f05070 */
[----:B------:R-:W-:Y:S01]  /*94f0*/  ISETP.NE.AND.EX P0, PT, R11, RZ, PT, P0 ;  /* 0x000000ff0b00720c */ /* 0x000fe20003f05300 */
[----:B--2---:R-:W-:-:S06]  /*9500*/  IMAD.WIDE R10, R137, 0x4, R8 ;  /* 0x00000004890a7825 */ /* 0x004fcc00078e0208 */
[C---:B------:R-:W-:Y:S01]  /*9510*/  @P1 LEA R8, P2, R137.reuse, UR4, 0x2 ;  /* 0x0000000489081c11 */ /* 0x040fe2000f8410ff */
[----:B------:R-:W-:Y:S02]  /*9520*/  ULDC UR4, c[0x0][0xa88] ;  /* 0x0002a20000047ab9 */ /* 0x000fe40000000800 */
[----:B------:R-:W-:Y:S01]  /*9530*/  IMAD.U32 R0, RZ, RZ, UR4 ;  /* 0x00000004ff007e24 */ /* 0x000fe2000f8e00ff */
[----:B------:R-:W-:Y:S02]  /*9540*/  @P1 LEA.HI.X R9, R137, UR5, R143, 0x2, P2 ;  /* 0x0000000589091c11 */ /* 0x000fe400090f148f */
[----:B------:R1:W5:Y:S04]  /*9550*/  @P0 LDG.E R3, desc[UR36][R10.64] ;  /* 0x000000240a030981 */ /* 0x000368000c1e1900 */
[----:B------:R1:W5:Y:S01]  /*9560*/  @P1 LDG.E R0, desc[UR36][R8.64] ;  /* 0x0000002408001981 */ /* 0x000362000c1e1900 */
[----:B------:R-:W-:Y:S01]  /*9570*/  ISETP.NE.AND P2, PT, R140, RZ, PT ;  /* 0x000000ff8c00720c */ /* 0x000fe20003f45270 */
[----:B0-----:R-:W0:-:S12]  /*9580*/  S2R R4, SR_TID.X ;  /* 0x0000000000047919 */ /* 0x001e180000002100 */
[----:B------:R-:W2:Y:S01]  /*9590*/  @!P2 LDC R140, c[0x0][0xad4] ;  /* 0x0002b500ff8cab82 */ /* 0x000ea20000000800 */
[----:B0-----:R-:W-:Y:S01]  /*95a0*/  VIADD R30, R4, 0xffffff80 ;  /* 0xffffff80041e7836 */ /* 0x001fe20000000000 */
[----:B--2---:R-:W-:-:S04]  /*95b0*/  ISETP.GT.AND P2, PT, R140, 0x1, PT ;  /* 0x000000018c00780c */ /* 0x004fc80003f44270 */
[----:B------:R-:W-:Y:S01]  /*95c0*/  ISETP.GT.AND P3, PT, R30, 0xbf, PT ;  /* 0x000000bf1e00780c */ /* 0x000fe20003f64270 */
[----:B-1----:R-:W-:-:S12]  /*95d0*/  @P1 BRA `(.L_x_10209) ;  /* 0x0000000000101947 */ /* 0x002fd80003800000 */
[----:B------:R-:W-:Y:S05]  /*95e0*/  @!P0 BRA `(.L_x_10209) ;  /* 0x00000000000c8947 */ /* 0x000fea0003800000 */
[----:B------:R-:W2:Y:S04]  /*95f0*/  LDG.E R9, desc[UR36][R10.64] ;  /* 0x000000240a097981 */ /* 0x000ea8000c1e1900 */
[----:B-----5:R-:W2:Y:S02]  /*9600*/  LDG.E R0, desc[UR36][R10.64+0x4] ;  /* 0x000004240a007981 */ /* 0x020ea4000c1e1900 */
[----:B--2---:R-:W-:-:S07]  /*9610*/  IMAD.IADD R0, R0, 0x1, -R9 ;  /* 0x0000000100007824 */ /* 0x004fce00078e0a09 */
.L_x_10209:
[----:B------:R-:W-:Y:S01]  /*9620*/  BSSY B1, `(.L_x_10210) ;  /* 0x0000036000017945 */ /* 0x000fe20003800000 */
[----:B------:R-:W-:Y:S02]  /*9630*/  SEL R137, R137, RZ, !P0 ;  /* 0x000000ff89897207 */ /* 0x000fe40004000000 */
[----:B------:R-:W-:Y:S02]  /*9640*/  SEL R143, R143, RZ, !P0 ;  /* 0x000000ff8f8f7207 */ /* 0x000fe40004000000 */
[----:B-----5:R-:W-:Y:S01]  /*9650*/  SHF.R.S32.HI R26, RZ, 0x1f, R3 ;  /* 0x0000001fff1a7819 */ /* 0x020fe20000011403 */
[----:B------:R-:W-:Y:S06]  /*9660*/  @P3 BRA `(.L_x_10211) ;  /* 0x0000000000c43947 */ /* 0x000fec0003800000 */
[----:B------:R-:W0:Y:S01]  /*9670*/  LDC R33, c[0x0][0xbe8] ;  /* 0x0002fa00ff217b82 */ /* 0x000e220000000800 */
[----:B------:R-:W-:-:S04]  /*9680*/  IMAD R4, R141, 0xc0, R4 ;  /* 0x000000c08d047824 */ /* 0x000fc800078e0204 */
[----:B------:R-:W-:Y:S02]  /*9690*/  VIADD R28, R4, 0xffffff80 ;  /* 0xffffff80041c7836 */ /* 0x000fe40000000000 */
[----:B0-----:R-:W-:-:S05]  /*96a0*/  IMAD R8, R0, R33, RZ ;  /* 0x0000002100087224 */ /* 0x001fca00078e02ff */
[----:B------:R-:W-:-:S13]  /*96b0*/  ISETP.GE.AND P0, PT, R28, R8, PT ;  /* 0x000000081c00720c */ /* 0x000fda0003f06270 */
[----:B------:R-:W-:Y:S05]  /*96c0*/  @P0 BRA `(.L_x_10211) ;  /* 0x0000000000ac0947 */ /* 0x000fea0003800000 */
[----:B------:R-:W-:Y:S01]  /*96d0*/  ISETP.NE.AND P1, PT, R33, 0x1, PT ;  /* 0x000000012100780c */ /* 0x000fe20003f25270 */
[----:B------:R-:W-:Y:S01]  /*96e0*/  IMAD.MOV.U32 R22, RZ, RZ, 0x9b8 ;  /* 0x000009b8ff167424 */ /* 0x000fe200078e00ff */
[----:B------:R-:W-:Y:S01]  /*96f0*/  ISETP.GT.AND P0, PT, R140, 0x1, PT ;  /* 0x000000018c00780c */ /* 0x000fe20003f04270 */
[----:B------:R-:W0:Y:S01]  /*9700*/  LDC.64 R8, c[0x0][0xba8] ;  /* 0x0002ea00ff087b82 */ /* 0x000e220000000a00 */
[----:B------:R-:W-:Y:S02]  /*9710*/  IMAD.MOV.U32 R27, RZ, RZ, R28 ;  /* 0x000000ffff1b7224 */ /* 0x000fe400078e001c */
[----:B------:R-:W-:-:S05]  /*9720*/  SEL R22, R22, 0x978, P0 ;  /* 0x0000097816167807 */ /* 0x000fca0000000000 */
[----:B------:R-:W1:Y:S08]  /*9730*/  LDC.64 R20, c[0x0][R22+0x220] ;  /* 0x0000880016147b82 */ /* 0x000e700000000a00 */
[----:B------:R-:W2:Y:S08]  /*9740*/  @P1 LDC R25, c[0x0][0xbec] ;  /* 0x0002fb00ff191b82 */ /* 0x000eb00000000800 */
[----:B------:R-:W3:Y:S08]  /*9750*/  @P1 LDC R31, c[0x0][0xbf0] ;  /* 0x0002fc00ff1f1b82 */ /* 0x000ef00000000800 */
[----:B------:R-:W4:Y:S01]  /*9760*/  LDC.64 R14, c[0x0][R22+0x218] ;  /* 0x00008600160e7b82 */ /* 0x000f220000000a00 */
[----:B-1----:R-:W-:-:S07]  /*9770*/  IMAD R21, R21, R137, RZ ;  /* 0x0000008915157224 */ /* 0x002fce00078e02ff */
[----:B------:R-:W1:Y:S01]  /*9780*/  LDC.64 R12, c[0x0][R22+0x228] ;  /* 0x00008a00160c7b82 */ /* 0x000e620000000a00 */
[----:B--2---:R-:W-:-:S04]  /*9790*/  @P1 IMAD.HI.U32 R4, R28, R25, RZ ;  /* 0x000000191c041227 */ /* 0x004fc800078e00ff */
[----:B------:R-:W-:-:S03]  /*97a0*/  IMAD.WIDE.U32 R24, R20, R137, RZ ;  /* 0x0000008914187225 */ /* 0x000fc600078e00ff */
[----:B------:R-:W2:Y:S01]  /*97b0*/  LDC.64 R10, c[0x0][R22+0x210] ;  /* 0x00008400160a7b82 */ /* 0x000ea20000000a00 */
[----:B---3--:R-:W-:Y:S01]  /*97c0*/  @P1 SHF.R.U32.HI R27, RZ, R31, R4 ;  /* 0x0000001fff1b1219 */ /* 0x008fe20000011604 */
[----:B------:R-:W-:Y:S01]  /*97d0*/  IMAD R31, R20, R143, R21 ;  /* 0x0000008f141f7224 */ /* 0x000fe200078e0215 */
[----:B------:R-:W-:-:S03]  /*97e0*/  SEL R21, R156, RZ, P0 ;  /* 0x000000ff9c157207 */ /* 0x000fc60000000000 */
[----:B------:R-:W-:Y:S02]  /*97f0*/  IMAD.IADD R4, R25, 0x1, R31 ;  /* 0x0000000119047824 */ /* 0x000fe400078e021f */
[-C--:B----4-:R-:W-:Y:S01]  /*9800*/  IMAD R29, R15, R139.reuse, RZ ;  /* 0x0000008b0f1d7224 */ /* 0x090fe200078e02ff */
[----:B0-----:R-:W0:Y:S01]  /*9810*/  @!P0 LDC R8, c[0x0][0xb50] ;  /* 0x0002d400ff088b82 */ /* 0x001e220000000800 */
[----:B------:R-:W-:-:S04]  /*9820*/  IMAD.WIDE.U32 R14, R14, R139, RZ ;  /* 0x0000008b0e0e7225 */ /* 0x000fc800078e00ff */
[----:B------:R-:W-:Y:S01]  /*9830*/  IMAD.IADD R29, R15, 0x1, R29 ;  /* 0x000000010f1d7824 */ /* 0x000fe200078e021d */
[----:B------:R-:W-:Y:S01]  /*9840*/  IADD3 R14, P1, P3, R24, R14, R3 ;  /* 0x0000000e180e7210 */ /* 0x000fe20007b3e003 */
[-C--:B-1----:R-:W-:Y:S01]  /*9850*/  IMAD R25, R13, R21.reuse, RZ ;  /* 0x000000150d197224 */ /* 0x082fe200078e02ff */
[----:B------:R-:W-:Y:S01]  /*9860*/  IADD3 R15, -R27, RZ, RZ ;  /* 0x000000ff1b0f7210 */ /* 0x000fe20007ffe1ff */
[----:B------:R-:W-:Y:S01]  /*9870*/  IMAD.WIDE.U32 R12, R12, R21, RZ ;  /* 0x000000150c0c7225 */ /* 0x000fe200078e00ff */
[----:B------:R-:W1:Y:S01]  /*9880*/  @!P0 LDC R9, c[0x0][0xb54] ;  /* 0x0002d500ff098b82 */ /* 0x000e620000000800 */
[----:B------:R-:W-:Y:S02]  /*9890*/  IADD3.X R4, R4, R29, R26, P1, P3 ;  /* 0x0000001d04047210 */ /* 0x000fe40000fe641a */
[----:B------:R-:W-:Y:S01]  /*98a0*/  IMAD R15, R33, R15, R28 ;  /* 0x0000000f210f7224 */ /* 0x000fe200078e021c */
[----:B------:R-:W-:Y:S01]  /*98b0*/  IADD3 R12, P0, P1, R27, R14, R12 ;  /* 0x0000000e1b0c7210 */ /* 0x000fe2000791e00c */
[----:B------:R-:W-:Y:S01]  /*98c0*/  IMAD.IADD R25, R13, 0x1, R25 ;  /* 0x000000010d197824 */ /* 0x000fe200078e0219 */
[----:B------:R-:W-:-:S02]  /*98d0*/  SHF.R.S32.HI R27, RZ, 0x1f, R27 ;  /* 0x0000001fff1b7819 */ /* 0x000fc4000001141b */
[----:B------:R-:W-:Y:S02]  /*98e0*/  SHF.R.S32.HI R21, RZ, 0x1f, R15 ;  /* 0x0000001fff157819 */ /* 0x000fe4000001140f */
[----:B------:R-:W-:Y:S01]  /*98f0*/  IADD3.X R13, R27, R4, R25, P0, P1 ;  /* 0x000000041b0d7210 */ /* 0x000fe200007e2419 */
[----:B--2---:R-:W-:-:S04]  /*9900*/  IMAD R4, R11, R15, RZ ;  /* 0x0000000f0b047224 */ /* 0x004fc800078e02ff */
[C---:B------:R-:W-:Y:S02]  /*9910*/  IMAD R21, R10.reuse, R21, R4 ;  /* 0x000000150a157224 */ /* 0x040fe400078e0204 */
[----:B------:R-:W-:-:S04]  /*9920*/  IMAD.WIDE.U32 R10, R10, R15, R12 ;  /* 0x0000000f0a0a7225 */ /* 0x000fc800078e000c */
[----:B------:R-:W-:Y:S01]  /*9930*/  IMAD.IADD R4, R11, 0x1, R21 ;  /* 0x000000010b047824 */ /* 0x000fe200078e0215 */
[----:B0-----:R-:W-:Y:S01]  /*9940*/  LEA R8, P0, R10, R8, 0x2 ;  /* 0x000000080a087211 */ /* 0x001fe200078010ff */
[----:B------:R-:W-:-:S03]  /*9950*/  IMAD.MOV.U32 R11, RZ, RZ, -0x800000 ;  /* 0xff800000ff0b7424 */ /* 0x000fc600078e00ff */
[----:B-1----:R-:W-:-:S05]  /*9960*/  LEA.HI.X R9, R10, R9, R4, 0x2, P0 ;  /* 0x000000090a097211 */ /* 0x002fca00000f1404 */
[----:B------:R0:W-:Y:S04]  /*9970*/  STG.E desc[UR36][R8.64], R11 ;  /* 0x0000000b08007986 */ /* 0x0001e8000c101924 */
.L_x_10211:
[----:B------:R-:W-:Y:S05]  /*9980*/  BSYNC B1 ;  /* 0x0000000000017941 */ /* 0x000fea0003800000 */
.L_x_10210:
[----:B------:R-:W-:Y:S05]  /*9990*/  @P2 BRA `(.L_x_10206) ;  /* 0x0000000400542947 */ /* 0x000fea0003800000 */
[----:B------:R-:W1:Y:S01]  /*99a0*/  LDC R15, c[0x0][0xbe8] ;  /* 0x0002fa00ff0f7b82 */ /* 0x000e620000000800 */
[--C-:B------:R-:W-:Y:S01]  /*99b0*/  SHF.R.S32.HI R10, RZ, 0x1f, R30.reuse ;  /* 0x0000001fff0a7819 */ /* 0x100fe2000001141e */
[----:B------:R-:W-:Y:S01]  /*99c0*/  ULDC.64 UR4, c[0x0][0xaa0] ;  /* 0x0002a80000047ab9 */ /* 0x000fe20000000a00 */
[----:B------:R-:W-:Y:S01]  /*99d0*/  SHF.R.S32.HI R14, RZ, 0x1f, R30 ;  /* 0x0000001fff0e7819 */ /* 0x000fe2000001141e */
[----:B------:R-:W-:Y:S01]  /*99e0*/  IMAD R4, R26, UR4, RZ ;  /* 0x000000041a047c24 */ /* 0x000fe2000f8e02ff */
[-C--:B------:R-:W-:Y:S01]  /*99f0*/  LEA.HI R10, R10, R30.reuse, RZ, 0x2 ;  /* 0x0000001e0a0a7211 */ /* 0x080fe200078f10ff */
[C---:B0-----:R-:W-:Y:S01]  /*9a00*/  IMAD.WIDE.U32 R8, R3.reuse, UR4, RZ ;  /* 0x0000000403087c25 */ /* 0x041fe2000f8e00ff */
[----:B------:R-:W-:Y:S01]  /*9a10*/  LEA.HI R14, R14, R30, RZ, 0x2 ;  /* 0x0000001e0e0e7211 */ /* 0x000fe200078f10ff */
[----:B------:R-:W-:Y:S01]  /*9a20*/  ULDC.64 UR6, c[0x0][0xaf0] ;  /* 0x0002bc0000067ab9 */ /* 0x000fe20000000a00 */
[----:B------:R-:W-:Y:S01]  /*9a30*/  LOP3.LUT R10, R10, 0xfffffffc, RZ, 0xc0, !PT ;  /* 0xfffffffc0a0a7812 */ /* 0x000fe200078ec0ff */
[----:B------:R-:W-:Y:S01]  /*9a40*/  IMAD R11, R3, UR5, R4 ;  /* 0x00000005030b7c24 */ /* 0x000fe2000f8e0204 */
[----:B------:R-:W-:Y:S01]  /*9a50*/  SHF.R.S32.HI R14, RZ, 0x2, R14 ;  /* 0x00000002ff0e7819 */ /* 0x000fe2000001140e */
[----:B------:R-:W-:Y:S01]  /*9a60*/  ULDC.64 UR4, c[0x0][0xae8] ;  /* 0x0002ba0000047ab9 */ /* 0x000fe20000000a00 */
[----:B------:R-:W-:Y:S01]  /*9a70*/  BSSY B1, `(.L_x_10212) ;  /* 0x0000036000017945 */ /* 0x000fe20003800000 */
[----:B------:R-:W-:Y:S01]  /*9a80*/  IMAD.IADD R10, R30, 0x1, -R10 ;  /* 0x000000011e0a7824 */ /* 0x000fe200078e0a0a */
[----:B------:R-:W-:Y:S01]  /*9a90*/  SHF.R.S32.HI R22, RZ, 0x1f, R144 ;  /* 0x0000001fff167819 */ /* 0x000fe20000011490 */
[----:B------:R-:W-:Y:S01]  /*9aa0*/  IMAD.IADD R9, R9, 0x1, R11 ;  /* 0x0000000109097824 */ /* 0x000fe200078e020b */
[----:B------:R-:W-:Y:S01]  /*9ab0*/  SHF.R.S32.HI R24, RZ, 0x1f, R142 ;  /* 0x0000001fff187819 */ /* 0x000fe2000001148e */
[----:B------:R-:W-:-:S02]  /*9ac0*/  IMAD R4, R10, 0x60, R14 ;  /* 0x000000600a047824 */ /* 0x000fc400078e020e */
[----:B------:R-:W-:Y:S01]  /*9ad0*/  IMAD.WIDE.U32 R8, R139, UR4, R8 ;  /* 0x000000048b087c25 */ /* 0x000fe2000f8e0008 */
[----:B-1----:R-:W-:-:S03]  /*9ae0*/  ISETP.NE.AND P0, PT, R15, 0x1, PT ;  /* 0x000000010f00780c */ /* 0x002fc60003f05270 */
[----:B------:R-:W-:Y:S02]  /*9af0*/  IMAD R12, R141, 0xc0, R4 ;  /* 0x000000c08d0c7824 */ /* 0x000fe400078e0204 */
[----:B------:R-:W-:Y:S02]  /*9b00*/  IMAD R10, R143, UR6, RZ ;  /* 0x000000068f0a7c24 */ /* 0x000fe4000f8e02ff */
[----:B------:R-:W-:Y:S02]  /*9b10*/  IMAD.MOV.U32 R3, RZ, RZ, R12 ;  /* 0x000000ffff037224 */ /* 0x000fe400078e000c */
[----:B------:R-:W-:Y:S01]  /*9b20*/  IMAD R9, R139, UR5, R9 ;  /* 0x000000058b097c24 */ /* 0x000fe2000f8e0209 */
[----:B------:R-:W-:Y:S01]  /*9b30*/  ULDC.64 UR4, c[0x0][0xae0] ;  /* 0x0002b80000047ab9 */ /* 0x000fe20000000a00 */
[----:B------:R-:W-:Y:S02]  /*9b40*/  IMAD.WIDE.U32 R8, R137, UR6, R8 ;  /* 0x0000000689087c25 */ /* 0x000fe4000f8e0008 */
[----:B------:R-:W0:Y:S08]  /*9b50*/  @P0 LDC R13, c[0x0][0xbec] ;  /* 0x0002fb00ff0d0b82 */ /* 0x000e300000000800 */
[----:B------:R-:W1:Y:S01]  /*9b60*/  @P0 LDC R21, c[0x0][0xbf0] ;  /* 0x0002fc00ff150b82 */ /* 0x000e620000000800 */
[----:B0-----:R-:W-:-:S04]  /*9b70*/  @P0 IMAD.HI.U32 R4, R12, R13, RZ ;  /* 0x0000000d0c040227 */ /* 0x001fc800078e00ff */
[----:B------:R-:W-:Y:S01]  /*9b80*/  IMAD R13, R137, UR7, R10 ;  /* 0x00000007890d7c24 */ /* 0x000fe2000f8e020a */
[----:B-1----:R-:W-:-:S03]  /*9b90*/  @P0 SHF.R.U32.HI R3, RZ, R21, R4 ;  /* 0x00000015ff030219 */ /* 0x002fc60000011604 */
[----:B------:R-:W-:Y:S01]  /*9ba0*/  IMAD.IADD R9, R9, 0x1, R13 ;  /* 0x0000000109097824 */ /* 0x000fe200078e020d */
[C---:B------:R-:W-:Y:S01]  /*9bb0*/  IADD3 R11, -R3.reuse, RZ, RZ ;  /* 0x000000ff030b7210 */ /* 0x040fe20007ffe1ff */
[----:B------:R-:W-:Y:S01]  /*9bc0*/  IMAD.WIDE.U32 R8, R3, UR4, R8 ;  /* 0x0000000403087c25 */ /* 0x000fe2000f8e0008 */
[----:B------:R-:W-:-:S03]  /*9bd0*/  SHF.R.S32.HI R4, RZ, 0x1f, R3 ;  /* 0x0000001fff047819 */ /* 0x000fc60000011403 */
[----:B------:R-:W-:Y:S02]  /*9be0*/  IMAD R11, R15, R11, R12 ;  /* 0x0000000b0f0b7224 */ /* 0x000fe400078e020c */
[----:B------:R-:W-:Y:S02]  /*9bf0*/  IMAD R4, R4, UR4, RZ ;  /* 0x0000000404047c24 */ /* 0x000fe4000f8e02ff */
[----:B------:R-:W-:Y:S02]  /*9c00*/  IMAD R15, R0, R15, RZ ;  /* 0x0000000f000f7224 */ /* 0x000fe400078e02ff */
[----:B------:R-:W-:Y:S01]  /*9c10*/  IMAD R13, R3, UR5, R4 ;  /* 0x00000005030d7c24 */ /* 0x000fe2000f8e0204 */
[----:B------:R-:W-:Y:S01]  /*9c20*/  SHF.R.S32.HI R4, RZ, 0x1f, R11 ;  /* 0x0000001fff047819 */ /* 0x000fe2000001140b */
[----:B------:R-:W-:Y:S01]  /*9c30*/  ULDC.64 UR4, c[0x0][0xad8] ;  /* 0x0002b60000047ab9 */ /* 0x000fe20000000a00 */
[----:B------:R-:W-:Y:S02]  /*9c40*/  IMAD R0, R141, 0xc0, R14 ;  /* 0x000000c08d007824 */ /* 0x000fe400078e020e */
[----:B------:R-:W-:-:S02]  /*9c50*/  IMAD.IADD R9, R9, 0x1, R13 ;  /* 0x0000000109097824 */ /* 0x000fc400078e020d */
[----:B------:R-:W-:Y:S01]  /*9c60*/  IMAD R4, R4, UR4, RZ ;  /* 0x0000000404047c24 */ /* 0x000fe2000f8e02ff */
[----:B------:R-:W-:Y:S01]  /*9c70*/  ISETP.GE.AND P0, PT, R0, R15, PT ;  /* 0x0000000f0000720c */ /* 0x000fe20003f06270 */
[----:B------:R-:W-:-:S04]  /*9c80*/  IMAD.WIDE.U32 R8, R11, UR4, R8 ;  /* 0x000000040b087c25 */ /* 0x000fc8000f8e0008 */
[----:B------:R-:W-:Y:S01]  /*9c90*/  IMAD R3, R11, UR5, R4 ;  /* 0x000000050b037c24 */ /* 0x000fe2000f8e0204 */
[----:B------:R-:W-:Y:S02]  /*9ca0*/  ULDC.64 UR4, c[0x0][0xa80] ;  /* 0x0002a00000047ab9 */ /* 0x000fe40000000a00 */
[----:B------:R-:W-:Y:S01]  /*9cb0*/  LEA R4, P1, R8, UR4, 0x1 ;  /* 0x0000000408047c11 */ /* 0x000fe2000f8208ff */
[----:B------:R-:W-:-:S05]  /*9cc0*/  IMAD.IADD R3, R9, 0x1, R3 ;  /* 0x0000000109037824 */ /* 0x000fca00078e0203 */
[----:B------:R-:W-:Y:S02]  /*9cd0*/  LEA.HI.X R3, R8, UR5, R3, 0x1, P1 ;  /* 0x0000000508037c11 */ /* 0x000fe400088f0c03 */
[----:B------:R0:W1:Y:S04]  /*9ce0*/  SHFL.IDX PT, R8, R4, RZ, 0x1c1f ;  /* 0x001c1fff04087589 */ /* 0x00006800000e0000 */
[----:B------:R0:W2:Y:S01]  /*9cf0*/  SHFL.IDX PT, R9, R3, RZ, 0x1c1f ;  /* 0x001c1fff03097589 */ /* 0x0000a200000e0000 */
[----:B------:R-:W-:Y:S05]  /*9d00*/  @P0 BRA `(.L_x_10213) ;  /* 0x0000000000300947 */ /* 0x000fea0003800000 */
        /* <DEDUP_REMOVED lines=9> */
[----:B------:R3:W-:Y:S04]  /*9da0*/  @!P2 ST.E.128 desc[UR36][R10.64], RZ ;  /* 0x000000ff0a00a985 */ /* 0x0007e8000c101d24 */
[----:B------:R3:W-:Y:S04]  /*9db0*/  @!P3 ST.E.128 desc[UR36][R12.64], RZ ;  /* 0x000000ff0c00b985 */ /* 0x0007e8000c101d24 */
[----:B------:R3:W-:Y:S02]  /*9dc0*/  @!P4 ST.E.128 desc[UR36][R20.64], RZ ;  /* 0x000000ff1400c985 */ /* 0x0007e4000c101d24 */
.L_x_10213:
[----:B------:R-:W-:Y:S05]  /*9dd0*/  BSYNC B1 ;  /* 0x0000000000017941 */ /* 0x000fea0003800000 */
.L_x_10212:
[----:B------:R-:W-:Y:S01]  /*9de0*/  VIADD R0, R0, 0x60 ;  /* 0x0000006000007836 */ /* 0x000fe20000000000 */
[----:B--2---:R2:W4:Y:S04]  /*9df0*/  SHFL.IDX PT, R9, R3, 0x1, 0x1c1f ;  /* 0x003c1f0003097f89 */ /* 0x00452800000e0000 */
[----:B------:R-:W-:Y:S01]  /*9e00*/  ISETP.GE.AND P0, PT, R0, R15, PT ;  /* 0x0000000f0000720c */ /* 0x000fe20003f06270 */
[----:B-1----:R2:W1:-:S12]  /*9e10*/  SHFL.IDX PT, R8, R4, 0x1, 0x1c1f ;  /* 0x003c1f0004087f89 */ /* 0x00245800000e0000 */
[----:B--2---:R-:W-:Y:S05]  /*9e20*/  @P0 BRA `(.L_x_10206) ;  /* 0x0000000000300947 */ /* 0x004fea0003800000 */
[----:B------:R-:W-:Y:S02]  /*9e30*/  ULDC UR4, c[0x0][0xac8] ;  /* 0x0002b20000047ab9 */ /* 0x000fe40000000800 */
[----:B------:R-:W-:Y:S02]  /*9e40*/  ISETP.GE.AND P3, PT, R142, UR4, PT ;  /* 0x000000048e007c0c */ /* 0x000fe4000bf66270 */
[----:B------:R-:W-:Y:S02]  /*9e50*/  ISETP.GE.AND P4, PT, R144, UR4, PT ;  /* 0x0000000490007c0c */ /* 0x000fe4000bf86270 */
[----:B------:R-:W-:-:S09]  /*9e60*/  ISETP.GE.AND P2, PT, R138, UR4, PT ;  /* 0x000000048a007c0c */ /* 0x000fd2000bf46270 */
[-C--:B-1-3--:R-:W-:Y:S02]  /*9e70*/  @!P3 LEA R12, P0, R142, R8.reuse, 0x1 ;  /* 0x000000088e0cb211 */ /* 0x08afe400078008ff */
[----:B------:R-:W-:Y:S02]  /*9e80*/  @!P4 LEA R14, P1, R144, R8, 0x1 ;  /* 0x00000008900ec211 */ /* 0x000fe400078208ff */
[----:B----4-:R-:W-:Y:S01]  /*9e90*/  @!P2 IMAD.WIDE R10, R138, 0x2, R8 ;  /* 0x000000028a0aa825 */ /* 0x010fe200078e0208 */
[-C--:B------:R-:W-:Y:S02]  /*9ea0*/  @!P3 LEA.HI.X R13, R142, R9.reuse, R24, 0x1, P0 ;  /* 0x000000098e0db211 */ /* 0x080fe400000f0c18 */
[----:B------:R-:W-:Y:S02]  /*9eb0*/  @!P4 LEA.HI.X R15, R144, R9, R22, 0x1, P1 ;  /* 0x00000009900fc211 */ /* 0x000fe400008f0c16 */
[----:B------:R2:W-:Y:S04]  /*9ec0*/  @!P2 ST.E.128 desc[UR36][R10.64], RZ ;  /* 0x000000ff0a00a985 */ /* 0x0005e8000c101d24 */
[----:B------:R2:W-:Y:S04]  /*9ed0*/  @!P3 ST.E.128 desc[UR36][R12.64], RZ ;  /* 0x000000ff0c00b985 */ /* 0x0005e8000c101d24 */
[----:B------:R2:W-:Y:S02]  /*9ee0*/  @!P4 ST.E.128 desc[UR36][R14.64], RZ ;  /* 0x000000ff0e00c985 */ /* 0x0005e4000c101d24 */
.L_x_10206:
[----:B------:R-:W-:Y:S05]  /*9ef0*/  BSYNC B0 ;  /* 0x0000000000007941 */ /* 0x000fea0003800000 */
.L_x_10200:
[----:B------:R-:W-:Y:S02]  /*9f00*/  ULDC UR4, c[0x0][0xc3c] ;  /* 0x00030f0000047ab9 */ /* 0x000fe40000000800 */
[----:B------:R-:W-:-:S13]  /*9f10*/  ISETP.GE.AND P0, PT, R7, UR4, PT ;  /* 0x0000000407007c0c */ /* 0x000fda000bf06270 */
[----:B------:R-:W-:Y:S05]  /*9f20*/  @!P0 BRA `(.L_x_10214) ;  /* 0xffffff7000408947 */ /* 0x000fea000383ffff */
[----:B------:R-:W-:Y:S05]  /*9f30*/  EXIT ;  /* 0x000000000000794d */ /* 0x000fea0003800000 */
.L_x_10171:
        /* <DEDUP_REMOVED lines=16> */
.L_x_10215:
        /* <DEDUP_REMOVED lines=44> */
.L_x_10219:
        /* <DEDUP_REMOVED lines=11> */
[----:B-1----:R-:W-:Y:S01]  /*a3b0*/  @!P6 IMAD.WIDE R2, R9, 0x4, R2 ;  /* 0x000000040902e825 */ /* 0x002fe200078e0202 */
[----:B------:R-:W-:-:S06]  /*a3c0*/  MOV R9, RZ ;  /* 0x000000ff00097202 */ /* 0x000fcc0000000f00 */
        /* <DEDUP_REMOVED lines=22> */
.L_x_10217:
        /* <DEDUP_REMOVED lines=8> */
[----:B------:R-:W1:Y:S01]  /*a5b0*/  SHFL.IDX PT, R9, R9, R27, 0x1f ;  /* 0x00001f1b09097589 */ /* 0x000e6200000e0000 */
[----:B0-----:R-:W-:-:S04]  /*a5c0*/  IABS R4, R0 ;  /* 0x0000000000047213 */ /* 0x001fc80000000000 */
[----:B------:R-:W0:Y:S01]  /*a5d0*/  I2F.RP R6, R4 ;  /* 0x0000000400067306 */ /* 0x000e220000209400 */
[----:B-1----:R-:W-:-:S07]  /*a5e0*/  IABS R8, R9 ;  /* 0x0000000900087213 */ /* 0x002fce0000000000 */
[----:B0-----:R-:W0:Y:S02]  /*a5f0*/  MUFU.RCP R6, R6 ;  /* 0x0000000600067308 */ /* 0x001e240000001000 */
[----:B0-----:R-:W-:-:S06]  /*a600*/  IADD3 R3, R6, 0xffffffe, RZ ;  /* 0x0ffffffe06037810 */ /* 0x001fcc0007ffe0ff */
[----:B------:R-:W0:Y:S02]  /*a610*/  F2I.FTZ.U32.TRUNC.NTZ R3, R3 ;  /* 0x0000000300037305 */ /* 0x000e24000021f000 */
[----:B0-----:R-:W-:Y:S01]  /*a620*/  IMAD.MOV R13, RZ, RZ, -R3 ;  /* 0x000000ffff0d7224 */ /* 0x001fe200078e0a03 */
[----:B------:R-:W-:Y:S06]  /*a630*/  @!P0 BRA `(.L_x_10220) ;  /* 0x0000000000088947 */ /* 0x000fec0003800000 */
[----:B------:R-:W-:-:S05]  /*a640*/  VIADD R5, R27, 0xffffffff ;  /* 0xffffffff1b057836 */ /* 0x000fca0000000000 */
[----:B------:R0:W1:Y:S02]  /*a650*/  SHFL.IDX PT, R24, R2, R5, 0x1f ;  /* 0x00001f0502187589 */ /* 0x00006400000e0000 */
.L_x_10220:
[----:B-1----:R-:W-:Y:S02]  /*a660*/  IMAD R24, R24, UR5, R11 ;  /* 0x0000000518187c24 */ /* 0x002fe4000f8e020b */
[----:B------:R-:W-:Y:S02]  /*a670*/  IMAD R11, R13, R4, RZ ;  /* 0x000000040d0b7224 */ /* 0x000fe400078e02ff */
[----:B0-----:R-:W-:Y:S01]  /*a680*/  IMAD.MOV.U32 R2, RZ, RZ, RZ ;  /* 0x000000ffff027224 */ /* 0x001fe200078e00ff */
[----:B------:R-:W-:Y:S01]  /*a690*/  IADD3 R25, -R24, UR6, RZ ;  /* 0x0000000618197c10 */ /* 0x000fe2000fffe1ff */
[----:B------:R-:W-:Y:S01]  /*a6a0*/  IMAD.MOV.U32 R5, RZ, RZ, R8 ;  /* 0x000000ffff057224 */ /* 0x000fe200078e0008 */
[----:B------:R-:W-:Y:S01]  /*a6b0*/  IABS R8, R0 ;  /* 0x0000000000087213 */ /* 0x000fe20000000000 */
[----:B------:R-:W-:Y:S01]  /*a6c0*/  IMAD.HI.U32 R2, R3, R11, R2 ;  /* 0x0000000b03027227 */ /* 0x000fe200078e0002 */
[----:B------:R-:W-:Y:S01]  /*a6d0*/  IABS R3, R25 ;  /* 0x0000001900037213 */ /* 0x000fe20000000000 */
[----:B------:R-:W0:Y:S02]  /*a6e0*/  I2F.RP R6, R5 ;  /* 0x0000000500067306 */ /* 0x000e240000209400 */
[----:B------:R-:W-:-:S02]  /*a6f0*/  IMAD.MOV R8, RZ, RZ, -R8 ;  /* 0x000000ffff087224 */ /* 0x000fc400078e0a08 */
[----:B------:R-:W-:-:S04]  /*a700*/  IMAD.HI.U32 R2, R2, R3, RZ ;  /* 0x0000000302027227 */ /* 0x000fc800078e00ff */
[----:B------:R-:W-:Y:S02]  /*a710*/  IMAD R3, R2, R8, R3 ;  /* 0x0000000802037224 */ /* 0x000fe400078e0203 */
[----:B------:R-:W-:-:S03]  /*a720*/  VIADD R27, R27, UR4 ;  /* 0x000000041b1b7c36 */ /* 0x000fc60008000000 */
[----:B------:R-:W-:Y:S01]  /*a730*/  ISETP.GT.U32.AND P1, PT, R4, R3, PT ;  /* 0x000000030400720c */ /* 0x000fe20003f24070 */
[----:B0-----:R-:W0:-:S12]  /*a740*/  MUFU.RCP R6, R6 ;  /* 0x0000000600067308 */ /* 0x001e180000001000 */
[----:B------:R-:W-:Y:S02]  /*a750*/  @!P1 IMAD.IADD R3, R3, 0x1, -R4 ;  /* 0x0000000103039824 */ /* 0x000fe400078e0a04 */
[----:B------:R-:W-:Y:S01]  /*a760*/  @!P1 VIADD R2, R2, 0x1 ;  /* 0x0000000102029836 */ /* 0x000fe20000000000 */
[----:B------:R-:W-:Y:S02]  /*a770*/  ISETP.NE.AND P1, PT, R0, RZ, PT ;  /* 0x000000ff0000720c */ /* 0x000fe40003f25270 */
[----:B------:R-:W-:Y:S02]  /*a780*/  ISETP.GE.U32.AND P0, PT, R3, R4, PT ;  /* 0x000000040300720c */ /* 0x000fe40003f06070 */
[----:B0-----:R-:W-:Y:S02]  /*a790*/  IADD3 R8, R6, 0xffffffe, RZ ;  /* 0x0ffffffe06087810 */ /* 0x001fe40007ffe0ff */
[----:B------:R-:W-:Y:S02]  /*a7a0*/  LOP3.LUT R4, R25, R0, RZ, 0x3c, !PT ;  /* 0x0000000019047212 */ /* 0x000fe400078e3cff */
[----:B------:R0:W1:Y:S02]  /*a7b0*/  F2I.FTZ.U32.TRUNC.NTZ R3, R8 ;  /* 0x0000000800037305 */ /* 0x000064000021f000 */
[----:B------:R-:W-:-:S05]  /*a7c0*/  ISETP.GE.AND P2, PT, R4, RZ, PT ;  /* 0x000000ff0400720c */ /* 0x000fca0003f46270 */
[----:B------:R-:W-:Y:S01]  /*a7d0*/  @P0 VIADD R2, R2, 0x1 ;  /* 0x0000000102020836 */ /* 0x000fe20000000000 */
[----:B0-----:R-:W-:-:S03]  /*a7e0*/  IABS R8, R9 ;  /* 0x0000000900087213 */ /* 0x001fc60000000000 */
[----:B------:R-:W-:Y:S02]  /*a7f0*/  IMAD.MOV.U32 R6, RZ, RZ, R2 ;  /* 0x000000ffff067224 */ /* 0x000fe400078e0002 */
[----:B------:R-:W-:Y:S02]  /*a800*/  IMAD.MOV R8, RZ, RZ, -R8 ;  /* 0x000000ffff087224 */ /* 0x000fe400078e0a08 */
[----:B-1----:R-:W-:Y:S02]  /*a810*/  IMAD.MOV R2, RZ, RZ, -R3 ;  /* 0x000000ffff027224 */ /* 0x002fe400078e0a03 */
[----:B------:R-:W-:Y:S01]  /*a820*/  @!P2 IMAD.MOV R6, RZ, RZ, -R6 ;  /* 0x000000ffff06a224 */ /* 0x000fe200078e0a06 */
[----:B------:R-:W-:Y:S01]  /*a830*/  @!P1 LOP3.LUT R6, RZ, R0, RZ, 0x33, !PT ;  /* 0x00000000ff069212 */ /* 0x000fe200078e33ff */
[----:B------:R-:W-:Y:S02]  /*a840*/  IMAD R11, R2, R5, RZ ;  /* 0x00000005020b7224 */ /* 0x000fe400078e02ff */
[----:B------:R-:W-:Y:S01]  /*a850*/  IMAD.MOV.U32 R2, RZ, RZ, RZ ;  /* 0x000000ffff027224 */ /* 0x000fe200078e00ff */
[-C--:B------:R-:W-:Y:S01]  /*a860*/  IABS R4, R6.reuse ;  /* 0x0000000600047213 */ /* 0x080fe20000000000 */
[----:B------:R-:W-:-:S02]  /*a870*/  IMAD R0, R0, R6, RZ ;  /* 0x0000000600007224 */ /* 0x000fc400078e02ff */
[----:B------:R-:W-:Y:S01]  /*a880*/  IMAD.HI.U32 R2, R3, R11, R2 ;  /* 0x0000000b03027227 */ /* 0x000fe200078e0002 */
[----:B------:R-:W-:Y:S02]  /*a890*/  MOV R3, R4 ;  /* 0x0000000400037202 */ /* 0x000fe40000000f00 */
[----:B------:R-:W-:Y:S01]  /*a8a0*/  IADD3 R25, R25, -R0, RZ ;  /* 0x8000000019197210 */ /* 0x000fe20007ffe0ff */
        /* <DEDUP_REMOVED lines=18> */
.L_x_10218:
[----:B------:R-:W-:Y:S01]  /*a9d0*/  ULDC UR4, c[0x0][0xc3c] ;  /* 0x00030f0000047ab9 */ /* 0x000fe20000000800 */
[----:B------:R-:W-:Y:S02]  /*a9e0*/  IMAD.MOV.U32 R25, RZ, RZ, RZ ;  /* 0x000000ffff197224 */ /* 0x000fe400078e00ff */
[----:B------:R-:W-:Y:S02]  /*a9f0*/  IMAD.U32 R24, RZ, RZ, UR6 ;  /* 0x00000006ff187e24 */ /* 0x000fe4000f8e00ff */
[----:B------:R-:W-:Y:S02]  /*aa00*/  IMAD.MOV.U32 R26, RZ, RZ, RZ ;  /* 0x000000ffff1a7224 */ /* 0x000fe400078e00ff */
[----:B------:R-:W-:-:S07]  /*aa10*/  IMAD.U32 R27, RZ, RZ, UR4 ;  /* 0x00000004ff1b7e24 */ /* 0x000fce000f8e00ff */
.L_x_10221:
[----:B------:R-:W-:-:S13]  /*aa20*/  ISETP.NE.AND P0, PT, R7, RZ, PT ;  /* 0x000000ff0700720c */ /* 0x000fda0003f05270 */
[----:B------:R-:W0:Y:S01]  /*aa30*/  @!P0 S2R R3, SR_CgaCtaId ;  /* 0x0000000000038919 */ /* 0x000e220000008800 */
[----:B------:R-:W-:-:S04]  /*aa40*/  @!P0 MOV R0, 0x400 ;  /* 0x0000040000008802 */ /* 0x000fc80000000f00 */
[----:B0-----:R-:W-:-:S05]  /*aa50*/  @!P0 LEA R0, R3, R0, 0x18 ;  /* 0x0000000003008211 */ /* 0x001fca00078ec0ff */
[----:B------:R0:W-:Y:S01]  /*aa60*/  @!P0 STS.128 [R0+0x2d8d0], R24 ;  /* 0x02d8d01800008388 */ /* 0x0001e20000000c00 */
[----:B------:R-:W-:Y:S06]  /*aa70*/  BAR.ARV 0x5, 0x200 ;  /* 0x0148000000007b1d */ /* 0x000fec0000002000 */
.L_x_10216:
[----:B------:R2:W-:Y:S01]  /*aa80*/  STL [R1+0x3c], RZ ;  /* 0x00003cff01007387 */ /* 0x0005e20000100800 */
[----:B------:R-:W-:Y:S01]  /*aa90*/  ULDC UR4, c[0x0][0xc3c] ;  /* 0x00030f0000047ab9 */ /* 0x000fe20000000800 */
[----:B------:R-:W-:Y:S01]  /*aaa0*/  IMAD.MOV.U32 R29, RZ, RZ, 0x1 ;  /* 0x00000001ff1d7424 */ /* 0x000fe200078e00ff */
[----:B-1----:R-:W-:Y:S02]  /*aab0*/  ISETP.GE.AND P0, PT, R27, UR4, PT ;  /* 0x000000041b007c0c */ /* 0x002fe4000bf06270 */
[----:B------:R-:W-:-:S11]  /*aac0*/  MOV R22, RZ ;  /* 0x000000ff00167202 */ /* 0x000fd60000000f00 */
[----:B--2---:R-:W-:Y:S05]  /*aad0*/  @P0 BRA `(.L_x_10222) ;  /* 0x00000048007c0947 */ /* 0x004fea0003800000 */
[----:B------:R-:W2:Y:S01]  /*aae0*/  LDL R6, [R1+0x20] ;  /* 0x0000200001067983 */ /* 0x000ea20000100800 */
[----:B------:R-:W0:Y:S01]  /*aaf0*/  S2R R3, SR_TID.X ;  /* 0x0000000000037919 */ /* 0x000e220000002100 */
[----:B------:R-:W1:Y:S01]  /*ab00*/  S2UR UR5, SR_CgaCtaId ;  /* 0x00000000000579c3 */ /* 0x000e620000008800 */
[----:B------:R-:W-:Y:S01]  /*ab10*/  UMOV UR4, 0x400 ;  /* 0x0000040000047882 */ /* 0x000fe20000000000 */
[C---:B0-----:R-:W-:Y:S01]  /*ab20*/  IMAD.SHL.U32 R0, R3.reuse, 0x8, RZ ;  /* 0x0000000803007824 */ /* 0x041fe200078e00ff */
[C---:B------:R-:W-:Y:S01]  /*ab30*/  LOP3.LUT R5, R3.reuse, 0x7f, RZ, 0xc0, !PT ;  /* 0x0000007f03057812 */ /* 0x040fe200078ec0ff */
[----:B------:R-:W-:-:S03]  /*ab40*/  IMAD.SHL.U32 R4, R3, 0x20, RZ ;  /* 0x0000002003047824 */ /* 0x000fc600078e00ff */
[----:B------:R-:W-:Y:S01]  /*ab50*/  LOP3.LUT R2, R0, 0xd8, RZ, 0xc0, !PT ;  /* 0x000000d800027812 */ /* 0x000fe200078ec0ff */
[----:B-1----:R-:W-:-:S03]  /*ab60*/  ULEA UR4, UR5, UR4, 0x18 ;  /* 0x0000000405047291 */ /* 0x002fc6000f8ec03f */
[----:B------:R-:W-:Y:S02]  /*ab70*/  LOP3.LUT R3, R2, 0x18, R3, 0x78, !PT ;  /* 0x0000001802037812 */ /* 0x000fe400078e7803 */
[----:B------:R-:W-:Y:S01]  /*ab80*/  SHF.R.U32.HI R5, RZ, 0x2, R5 ;  /* 0x00000002ff057819 */ /* 0x000fe20000011605 */
[----:B------:R-:W-:Y:S01]  /*ab90*/  IMAD.U32 R17, RZ, RZ, UR4 ;  /* 0x00000004ff117e24 */ /* 0x000fe2000f8e00ff */
[----:B------:R-:W-:Y:S01]  /*aba0*/  BSSY B8, `(.L_x_10222) ;  /* 0x0000492000087945 */ /* 0x000fe20003800000 */
[----:B------:R-:W-:Y:S02]  /*abb0*/  IMAD.MOV.U32 R29, RZ, RZ, 0x1 ;  /* 0x00000001ff1d7424 */ /* 0x000fe400078e00ff */
[----:B------:R-:W-:Y:S01]  /*abc0*/  IMAD.MOV.U32 R22, RZ, RZ, RZ ;  /* 0x000000ffff167224 */ /* 0x000fe200078e00ff */
[----:B------:R-:W-:Y:S01]  /*abd0*/  ULDC UR38, c[0x0][0xc] ;  /* 0x0000030000267ab9 */ /* 0x000fe20000000800 */
[----:B--2---:R-:W-:Y:S02]  /*abe0*/  LOP3.LUT R2, R6, 0x2, RZ, 0xfc, !PT ;  /* 0x0000000206027812 */ /* 0x004fe400078efcff */
[----:B------:R-:W-:-:S03]  /*abf0*/  LOP3.LUT R6, R4, 0x60, RZ, 0xc0, !PT ;  /* 0x0000006004067812 */ /* 0x000fc600078ec0ff */
[----:B------:R0:W-:Y:S01]  /*ac00*/  STL [R1+0x48], R2 ;  /* 0x0000480201007387 */ /* 0x0001e20000100800 */
[----:B------:R-:W-:Y:S02]  /*ac10*/  LOP3.LUT R4, R0, 0x18, RZ, 0xc0, !PT ;  /* 0x0000001800047812 */ /* 0x000fe400078ec0ff */
[----:B0-----:R-:W-:Y:S02]  /*ac20*/  LOP3.LUT R2, R3, 0x320, R0, 0xf8, !PT ;  /* 0x0000032003027812 */ /* 0x001fe400078ef800 */
[----:B------:R-:W-:-:S03]  /*ac30*/  LOP3.LUT R0, R5, R6, RZ, 0xfc, !PT ;  /* 0x0000000605007212 */ /* 0x000fc600078efcff */
[----:B------:R-:W-:Y:S01]  /*ac40*/  IMAD R0, R2, 0x2, R17 ;  /* 0x0000000202007824 */ /* 0x000fe200078e0211 */
[----:B------:R0:W-:Y:S04]  /*ac50*/  STL [R1+0x3c], RZ ;  /* 0x00003cff01007387 */ /* 0x0001e80000100800 */
[----:B------:R0:W-:Y:S01]  /*ac60*/  STL [R1+0x1c], R0 ;  /* 0x00001c0001007387 */ /* 0x0001e20000100800 */
[C---:B------:R-:W-:Y:S02]  /*ac70*/  LOP3.LUT R5, R4.reuse, 0x20, RZ, 0xfc, !PT ;  /* 0x0000002004057812 */ /* 0x040fe400078efcff */
[----:B------:R-:W-:-:S07]  /*ac80*/  LOP3.LUT R3, R4, 0x40, RZ, 0xfc, !PT ;  /* 0x0000004004037812 */ /* 0x000fce00078efcff */
.L_x_10283:
[----:B------:R-:W1:Y:S02]  /*ac90*/  LDC.64 R2, c[0x0][0xc88] ;  /* 0x00032200ff027b82 */ /* 0x000e640000000a00 */
[----:B-1----:R-:W-:-:S05]  /*aca0*/  IMAD.WIDE R2, R27, 0x4, R2 ;  /* 0x000000041b027825 */ /* 0x002fca00078e0202 */
[----:B0-----:R-:W0:Y:S01]  /*acb0*/  LDG.E R28, desc[UR36][R2.64] ;  /* 0x00000024021c7981 */ /* 0x001e22000c1e1900 */
[----:B------:R-:W-:Y:S05]  /*acc0*/  YIELD ;  /* 0x0000000000007946 */ /* 0x000fea0003800000 */
[----:B------:R-:W-:Y:S01]  /*acd0*/  ULDC.64 UR4, c[0x0][0xa28] ;  /* 0x00028a0000047ab9 */ /* 0x000fe20000000a00 */
[----:B------:R-:W-:Y:S01]  /*ace0*/  IMAD.MOV.U32 R6, RZ, RZ, RZ ;  /* 0x000000ffff067224 */ /* 0x000fe200078e00ff */
[----:B------:R-:W-:Y:S01]  /*acf0*/  ISETP.NE.U32.AND P0, PT, RZ, UR4, PT ;  /* 0x00000004ff007c0c */ /* 0x000fe2000bf05070 */
[----:B------:R-:W-:-:S03]  /*ad00*/  ULDC.64 UR6, c[0x0][0xa18] ;  /* 0x0002860000067ab9 */ /* 0x000fc60000000a00 */
[----:B------:R-:W-:Y:S02]  /*ad10*/  ISETP.NE.AND.EX P0, PT, RZ, UR5, PT, P0 ;  /* 0x00000005ff007c0c */ /* 0x000fe4000bf05300 */
[----:B0-----:R-:W-:-:S11]  /*ad20*/  SHF.R.S32.HI R0, RZ, 0x1f, R28 ;  /* 0x0000001fff007819 */ /* 0x001fd6000001141c */
[C---:B------:R-:W-:Y:S02]  /*ad30*/  @P0 LEA R2, P1, R28.reuse, UR4, 0x2 ;  /* 0x000000041c020c11 */ /* 0x040fe4000f8210ff */
[C---:B------:R-:W-:Y:S01]  /*ad40*/  SHF.L.U32 R18, R28.reuse, 0x2, RZ ;  /* 0x000000021c127819 */ /* 0x040fe200000006ff */
[----:B------:R0:W-:Y:S01]  /*ad50*/  STL [R1+0x28], R0 ;  /* 0x0000280001007387 */ /* 0x0001e20000100800 */
[----:B------:R-:W-:Y:S01]  /*ad60*/  @P0 LEA.HI.X R3, R28, UR5, R0, 0x2, P1 ;  /* 0x000000051c030c11 */ /* 0x000fe200088f1400 */
[----:B------:R-:W-:-:S04]  /*ad70*/  ULDC.64 UR4, c[0x0][0xa00] ;  /* 0x0002800000047ab9 */ /* 0x000fc80000000a00 */
[----:B--2---:R1:W2:Y:S01]  /*ad80*/  @P0 LDG.E R6, desc[UR36][R2.64] ;  /* 0x0000002402060981 */ /* 0x0042a2000c1e1900 */
[----:B------:R-:W-:Y:S02]  /*ad90*/  ISETP.NE.U32.AND P0, PT, RZ, UR4, PT ;  /* 0x00000004ff007c0c */ /* 0x000fe4000bf05070 */
[----:B------:R-:W-:Y:S01]  /*ada0*/  SHF.L.U64.HI R19, R28, 0x2, R0 ;  /* 0x000000021c137819 */ /* 0x000fe20000010200 */
[----:B0-----:R-:W-:Y:S01]  /*adb0*/  IMAD.MOV.U32 R0, RZ, RZ, RZ ;  /* 0x000000ffff007224 */ /* 0x001fe200078e00ff */
        /* <DEDUP_REMOVED lines=8> */
[----:B------:R-:W3:Y:S02]  /*ae40*/  @P2 LDG.E R0, desc[UR36][R2.64] ;  /* 0x0000002402002981 */ /* 0x000ee4000c1e1900 */
[----:B------:R-:W-:-:S04]  /*ae50*/  @P0 IADD3 R4, P1, R18, UR6, RZ ;  /* 0x0000000612040c10 */ /* 0x000fc8000ff3e0ff */
[----:B------:R-:W-:-:S05]  /*ae60*/  @P0 IADD3.X R5, R19, UR7, RZ, P1, !PT ;  /* 0x0000000713050c10 */ /* 0x000fca0008ffe4ff */
[----:B------:R-:W4:Y:S01]  /*ae70*/  @P0 LDG.E R4, desc[UR36][R4.64] ;  /* 0x0000002404040981 */ /* 0x000f22000c1e1900 */
[----:B------:R-:W-:-:S03]  /*ae80*/  UISETP.NE.U32.AND UP0, UPT, UR4, URZ, UPT ;  /* 0x0000003f0400728c */ /* 0x000fc6000bf05070 */
[----:B------:R-:W-:Y:S01]  /*ae90*/  ULDC UR4, c[0x0][0x424] ;  /* 0x0001090000047ab9 */ /* 0x000fe20000000800 */
[----:B------:R-:W-:-:S03]  /*aea0*/  UISETP.NE.AND.EX UP0, UPT, UR5, URZ, UPT, UP0 ;  /* 0x0000003f0500728c */ /* 0x000fc6000bf05300 */
[----:B------:R-:W-:Y:S01]  /*aeb0*/  ULDC UR5, c[0x0][0x2f0] ;  /* 0x0000bc0000057ab9 */ /* 0x000fe20000000800 */
[----:B------:R-:W-:-:S04]  /*aec0*/  USEL UR4, UR4, 0x1, UP0 ;  /* 0x0000000104047887 */ /* 0x000fc80008000000 */
[----:B------:R-:W-:Y:S01]  /*aed0*/  UIMAD UR4, UR4, UR5, URZ ;  /* 0x00000005040472a4 */ /* 0x000fe2000f8e023f */
[----:B---3--:R0:W-:Y:S04]  /*aee0*/  STL [R1], R0 ;  /* 0x0000000001007387 */ /* 0x0081e80000100800 */
[----:B--2---:R1:W-:Y:S01]  /*aef0*/  STL [R1+0x14], R6 ;  /* 0x0000140601007387 */ /* 0x0043e20000100800 */
[----:B0-----:R-:W-:-:S03]  /*af00*/  IMAD.U32 R0, RZ, RZ, UR4 ;  /* 0x00000004ff007e24 */ /* 0x001fc6000f8e00ff */
[----:B----4-:R1:W-:Y:S01]  /*af10*/  @P0 STL [R1+0x30], R4 ;  /* 0x0000300401000387 */ /* 0x0103e20000100800 */
[----:B------:R-:W-:Y:S05]  /*af20*/  @P0 BRA `(.L_x_10223) ;  /* 0x0000000000200947 */ /* 0x000fea0003800000 */
[----:B------:R-:W-:Y:S02]  /*af30*/  ULDC UR4, c[0x0][0x288] ;  /* 0x0000a20000047ab9 */ /* 0x000fe40000000800 */
[----:B-1----:R-:W-:-:S05]  /*af40*/  IMAD.U32 R4, RZ, RZ, UR4 ;  /* 0x00000004ff047e24 */ /* 0x002fca000f8e00ff */
[----:B------:R0:W-:Y:S01]  /*af50*/  STL [R1+0x30], R4 ;  /* 0x0000300401007387 */ /* 0x0001e20000100800 */
[----:B------:R-:W-:Y:S05]  /*af60*/  @!P2 BRA `(.L_x_10223) ;  /* 0x000000000010a947 */ /* 0x000fea0003800000 */
[----:B0-----:R-:W2:Y:S04]  /*af70*/  LDG.E R4, desc[UR36][R2.64] ;  /* 0x0000002402047981 */ /* 0x001ea8000c1e1900 */
[----:B------:R-:W2:Y:S02]  /*af80*/  LDG.E R2, desc[UR36][R2.64+0x4] ;  /* 0x0000042402027981 */ /* 0x000ea4000c1e1900 */
[----:B--2---:R-:W-:-:S05]  /*af90*/  IMAD.IADD R2, R2, 0x1, -R4 ;  /* 0x0000000102027824 */ /* 0x004fca00078e0a04 */
[----:B------:R2:W-:Y:S02]  /*afa0*/  STL [R1+0x30], R2 ;  /* 0x0000300201007387 */ /* 0x0005e40000100800 */
.L_x_10223:
[----:B01----:R-:W-:Y:S01]  /*afb0*/  IMAD.MOV.U32 R4, RZ, RZ, R28 ;  /* 0x000000ffff047224 */ /* 0x003fe200078e001c */
[----:B------:R-:W-:Y:S02]  /*afc0*/  ULDC.64 UR4, c[0x0][0xa20] ;  /* 0x0002880000047ab9 */ /* 0x000fe40000000a00 */
[----:B------:R-:W-:Y:S02]  /*afd0*/  ISETP.NE.U32.AND P0, PT, RZ, UR4, PT ;  /* 0x00000004ff007c0c */ /* 0x000fe4000bf05070 */
[----:B------:R0:W-:Y:S02]  /*afe0*/  STL [R1+0x4], R4 ;  /* 0x0000040401007387 */ /* 0x0001e40000100800 */
[----:B------:R-:W-:-:S13]  /*aff0*/  ISETP.NE.AND.EX P0, PT, RZ, UR5, PT, P0 ;  /* 0x00000005ff007c0c */ /* 0x000fda000bf05300 */
[----:B0-----:R-:W-:Y:S05]  /*b000*/  @!P0 BRA `(.L_x_10224) ;  /* 0x0000000000108947 */ /* 0x001fea0003800000 */
[----:B--2---:R-:W-:-:S04]  /*b010*/  IADD3 R2, P0, R18, UR4, RZ ;  /* 0x0000000412027c10 */ /* 0x004fc8000ff1e0ff */
[----:B------:R-:W-:-:S05]  /*b020*/  IADD3.X R3, R19, UR5, RZ, P0, !PT ;  /* 0x0000000513037c10 */ /* 0x000fca00087fe4ff */
[----:B------:R0:W5:Y:S01]  /*b030*/  LDG.E R0, desc[UR36][R2.64] ;  /* 0x0000002402007981 */ /* 0x000162000c1e1900 */
[----:B------:R-:W-:Y:S05]  /*b040*/  BRA `(.L_x_10225) ;  /* 0x0000000000247947 */ /* 0x000fea0003800000 */
.L_x_10224:
[----:B------:R-:W-:Y:S02]  /*b050*/  ULDC.64 UR4, c[0x0][0xa08] ;  /* 0x0002820000047ab9 */ /* 0x000fe40000000a00 */
[----:B------:R-:W-:-:S04]  /*b060*/  ISETP.NE.U32.AND P0, PT, RZ, UR4, PT ;  /* 0x00000004ff007c0c */ /* 0x000fc8000bf05070 */
[----:B------:R-:W-:-:S13]  /*b070*/  ISETP.NE.AND.EX P0, PT, RZ, UR5, PT, P0 ;  /* 0x00000005ff007c0c */ /* 0x000fda000bf05300 */
[----:B------:R-:W-:Y:S05]  /*b080*/  @!P0 BRA `(.L_x_10225) ;  /* 0x0000000000148947 */ /* 0x000fea0003800000 */
[----:B--2---:R-:W0:Y:S02]  /*b090*/  LDC.64 R2, c[0x0][0xa08] ;  /* 0x00028200ff027b82 */ /* 0x004e240000000a00 */
[----:B0-----:R-:W-:-:S05]  /*b0a0*/  IMAD.WIDE R2, R4, 0x4, R2 ;  /* 0x0000000404027825 */ /* 0x001fca00078e0202 */
[----:B------:R-:W2:Y:S04]  /*b0b0*/  LDG.E R0, desc[UR36][R2.64] ;  /* 0x0000002402007981 */ /* 0x000ea8000c1e1900 */
[----:B------:R-:W2:Y:S02]  /*b0c0*/  LDG.E R2, desc[UR36][R2.64+0x4] ;  /* 0x0000042402027981 */ /* 0x000ea4000c1e1900 */
[----:B--2---:R-:W-:-:S07]  /*b0d0*/  IMAD.IADD R0, R2, 0x1, -R0 ;  /* 0x0000000102007824 */ /* 0x004fce00078e0a00 */
.L_x_10225:
[----:B0----5:R-:W-:Y:S01]  /*b0e0*/  IMAD.IADD R3, R0, 0x1, -R6 ;  /* 0x0000000100037824 */ /* 0x021fe200078e0a06 */
[C---:B--2---:R-:W-:Y:S01]  /*b0f0*/  LOP3.LUT R2, R26.reuse, 0xff000000, RZ, 0xc0, !PT ;  /* 0xff0000001a027812 */ /* 0x044fe200078ec0ff */
[----:B------:R-:W-:Y:S01]  /*b100*/  BSSY B0, `(.L_x_10226) ;  /* 0x0000029000007945 */ /* 0x000fe20003800000 */
[----:B------:R-:W-:Y:S02]  /*b110*/  LOP3.LUT R4, R26, 0xff0000, RZ, 0xc0, !PT ;  /* 0x00ff00001a047812 */ /* 0x000fe400078ec0ff */
[----:B------:R0:W-:Y:S01]  /*b120*/  STL [R1+0xc], R3 ;  /* 0x00000c0301007387 */ /* 0x0001e20000100800 */
[C---:B------:R-:W-:Y:S02]  /*b130*/  ISETP.GE.AND P0, PT, R3.reuse, 0x1, PT ;  /* 0x000000010300780c */ /* 0x040fe40003f06270 */
[----:B------:R-:W-:Y:S02]  /*b140*/  SHF.R.U32.HI R2, RZ, 0x8, R2 ;  /* 0x00000008ff027819 */ /* 0x000fe40000011602 */
[----:B------:R-:W-:-:S02]  /*b150*/  IADD3 R0, R3, 0x7f, RZ ;  /* 0x0000007f03007810 */ /* 0x000fc40007ffe0ff */
[----:B------:R-:W-:Y:S02]  /*b160*/  LEA.HI R4, R4, R2, RZ, 0x10 ;  /* 0x0000000204047211 */ /* 0x000fe400078f80ff */
[----:B------:R-:W-:-:S04]  /*b170*/  SHF.R.S32.HI R2, RZ, 0x1f, R0 ;  /* 0x0000001fff027819 */ /* 0x000fc80000011400 */
[----:B------:R-:W-:Y:S01]  /*b180*/  LEA.HI R0, R2, R0, RZ, 0x7 ;  /* 0x0000000002007211 */ /* 0x000fe200078f38ff */
[----:B------:R-:W-:-:S03]  /*b190*/  IMAD.MOV.U32 R2, RZ, RZ, RZ ;  /* 0x000000ffff027224 */ /* 0x000fc600078e00ff */
[----:B------:R-:W-:Y:S01]  /*b1a0*/  SHF.R.S32.HI R0, RZ, 0x7, R0 ;  /* 0x00000007ff007819 */ /* 0x000fe20000011400 */
[----:B0-----:R-:W-:Y:S06]  /*b1b0*/  @!P0 BRA `(.L_x_10227) ;  /* 0x0000000000748947 */ /* 0x001fec0003800000 */
[----:B------:R-:W-:-:S04]  /*b1c0*/  SHF.R.U32.HI R5, RZ, 0x10, R4 ;  /* 0x00000010ff057819 */ /* 0x000fc80000011604 */
[----:B------:R-:W-:-:S13]  /*b1d0*/  ISETP.NE.AND P0, PT, R5, RZ, PT ;  /* 0x000000ff0500720c */ /* 0x000fda0003f05270 */
[----:B------:R-:W0:Y:S02]  /*b1e0*/  @!P0 LDC R5, c[0x0][0x9f0] ;  /* 0x00027c00ff058b82 */ /* 0x000e240000000800 */
[----:B0-----:R-:W-:Y:S02]  /*b1f0*/  IABS R7, R5 ;  /* 0x0000000500077213 */ /* 0x001fe40000000000 */
        /* <DEDUP_REMOVED lines=21> */
[----:B------:R-:W-:-:S05]  /*b350*/  @P0 IADD3 R8, R8, 0x1, RZ ;  /* 0x0000000108080810 */ /* 0x000fca0007ffe0ff */
[----:B------:R-:W-:-:S04]  /*b360*/  IMAD.MOV.U32 R2, RZ, RZ, R8 ;  /* 0x000000ffff027224 */ /* 0x000fc800078e0008 */
[----:B------:R-:W-:Y:S01]  /*b370*/  @!P2 IMAD.MOV R2, RZ, RZ, -R2 ;  /* 0x000000ffff02a224 */ /* 0x000fe200078e0a02 */
[----:B------:R-:W-:-:S07]  /*b380*/  @!P1 LOP3.LUT R2, RZ, R5, RZ, 0x33, !PT ;  /* 0x00000005ff029212 */ /* 0x000fce00078e33ff */
.L_x_10227:
[----:B------:R-:W-:Y:S05]  /*b390*/  BSYNC B0 ;  /* 0x0000000000007941 */ /* 0x000fea0003800000 */
.L_x_10226:
[----:B------:R-:W-:Y:S01]  /*b3a0*/  LOP3.LUT R4, R4, 0xff, RZ, 0xc0, !PT ;  /* 0x000000ff04047812 */ /* 0x000fe200078ec0ff */
[----:B------:R-:W-:Y:S04]  /*b3b0*/  BSSY B7, `(.L_x_10228) ;  /* 0x000034e000077945 */ /* 0x000fe80003800000 */
[----:B------:R-:W-:-:S05]  /*b3c0*/  IMAD R3, R4, R2, RZ ;  /* 0x0000000204037224 */ /* 0x000fca00078e02ff */
        /* <DEDUP_REMOVED lines=22> */
.L_x_10229:
        /* <DEDUP_REMOVED lines=20> */
.L_x_10232:
[----:B------:R-:W-:Y:S05]  /*b670*/  BSYNC B6 ;  /* 0x0000000000067941 */ /* 0x000fea0003800000 */
.L_x_10231:
        /* <DEDUP_REMOVED lines=20> */
.L_x_10235:
        /* <DEDUP_REMOVED lines=15> */
.L_x_10234:
[----:B------:R-:W-:Y:S05]  /*b8b0*/  BSYNC B6 ;  /* 0x0000000000067941 */ /* 0x000fea0003800000 */
.L_x_10233:
[----:B------:R0:W2:Y:S01]  /*b8c0*/  LDL R20, [R1+0x4] ;  /* 0x0000040001147983 */ /* 0x0000a20000100800 */
[----:B------:R-:W-:Y:S01]  /*b8d0*/  ULDC.64 UR4, c[0x0][0x9f8] ;  /* 0x00027e0000047ab9 */ /* 0x000fe20000000a00 */
[----:B------:R-:W1:Y:S01]  /*b8e0*/  LDC R5, c[0x0][0x430] ;  /* 0x00010c00ff057b82 */ /* 0x000e620000000800 */
[----:B------:R-:W-:Y:S01]  /*b8f0*/  ISETP.NE.U32.AND P0, PT, RZ, UR4, PT ;  /* 0x00000004ff007c0c */ /* 0x000fe2000bf05070 */
[----:B------:R-:W3:Y:S03]  /*b900*/  LDL R2, [R1+0x34] ;  /* 0x0000340001027983 */ /* 0x000ee60000100800 */
[----:B------:R-:W-:Y:S01]  /*b910*/  ISETP.NE.AND.EX P0, PT, RZ, UR5, PT, P0 ;  /* 0x00000005ff007c0c */ /* 0x000fe2000bf05300 */
[----:B------:R-:W4:Y:S04]  /*b920*/  LDL R4, [R1+0xc] ;  /* 0x00000c0001047983 */ /* 0x000f280000100800 */
[----:B------:R-:W4:Y:S04]  /*b930*/  LDL R21, [R1+0x14] ;  /* 0x0000140001157983 */ /* 0x000f280000100800 */
[----:B------:R-:W4:Y:S04]  /*b940*/  LDL R9, [R1+0x48] ;  /* 0x0000480001097983 */ /* 0x000f280000100800 */
[----:B------:R-:W-:Y:S01]  /*b950*/  @P0 IADD3 R18, P1, R18, UR4, RZ ;  /* 0x0000000412120c10 */ /* 0x000fe2000ff3e0ff */
[----:B------:R-:W0:Y:S01]  /*b960*/  S2R R23, SR_TID.X ;  /* 0x0000000000177919 */ /* 0x000e220000002100 */
[----:B------:R-:W-:Y:S01]  /*b970*/  LOP3.LUT R16, R16, 0xffffffef, RZ, 0xc0, !PT ;  /* 0xffffffef10107812 */ /* 0x000fe200078ec0ff */
[----:B------:R-:W-:Y:S01]  /*b980*/  ULDC UR4, c[0x0][0x2f4] ;  /* 0x0000bd0000047ab9 */ /* 0x000fe20000000800 */
[----:B------:R-:W-:-:S02]  /*b990*/  @P0 IADD3.X R19, R19, UR5, RZ, P1, !PT ;  /* 0x0000000513130c10 */ /* 0x000fc40008ffe4ff */
[----:B-1----:R-:W-:-:S13]  /*b9a0*/  ISETP.NE.AND P2, PT, R5, 0x1, PT ;  /* 0x000000010500780c */ /* 0x002fda0003f45270 */
[----:B------:R-:W1:Y:S01]  /*b9b0*/  @P2 LDC R3, c[0x0][0x434] ;  /* 0x00010d00ff032b82 */ /* 0x000e620000000800 */
[----:B--2---:R-:W2:Y:S01]  /*b9c0*/  @P0 LDG.E R20, desc[UR36][R18.64] ;  /* 0x0000002412140981 */ /* 0x004ea2000c1e1900 */
[C---:B0-----:R-:W-:Y:S02]  /*b9d0*/  LOP3.LUT R0, R23.reuse, 0x7f, RZ, 0xc0, !PT ;  /* 0x0000007f17007812 */ /* 0x041fe400078ec0ff */
[----:B------:R-:W-:Y:S01]  /*b9e0*/  SHF.L.U32 R6, R23, 0x5, RZ ;  /* 0x0000000517067819 */ /* 0x000fe200000006ff */
[----:B---3--:R-:W-:-:S03]  /*b9f0*/  VIADD R23, R2, 0xffffffff ;  /* 0xffffffff02177836 */ /* 0x008fc60000000000 */
[----:B------:R-:W0:Y:S01]  /*ba00*/  @P2 LDC R2, c[0x0][0x438] ;  /* 0x00010e00ff022b82 */ /* 0x000e220000000800 */
[----:B------:R-:W-:Y:S01]  /*ba10*/  SHF.R.U32.HI R0, RZ, 0x2, R0 ;  /* 0x00000002ff007819 */ /* 0x000fe20000011600 */
[----:B------:R-:W-:Y:S01]  /*ba20*/  IMAD.SHL.U32 R8, R23, 0x80, RZ ;  /* 0x0000008017087824 */ /* 0x000fe200078e00ff */
[----:B------:R-:W-:-:S04]  /*ba30*/  LOP3.LUT R6, R6, 0x60, RZ, 0xc0, !PT ;  /* 0x0000006006067812 */ /* 0x000fc800078ec0ff */
[----:B------:R-:W-:Y:S02]  /*ba40*/  LOP3.LUT R0, R8, R0, R6, 0xfe, !PT ;  /* 0x0000000008007212 */ /* 0x000fe400078efe06 */
[----:B------:R-:W-:-:S04]  /*ba50*/  @P2 LOP3.LUT R16, R16, 0x10, RZ, 0xfc, !PT ;  /* 0x0000001010102812 */ /* 0x000fc800078efcff */
[----:B------:R-:W-:Y:S01]  /*ba60*/  LOP3.LUT R16, R16, 0xfffffff7, RZ, 0xc0, !PT ;  /* 0xfffffff710107812 */ /* 0x000fe200078ec0ff */
[----:B------:R-:W-:Y:S01]  /*ba70*/  UMOV UR5, 0xffffffff ;  /* 0xffffffff00057882 */ /* 0x000fe20000000000 */
[----:B--2---:R-:W-:Y:S01]  /*ba80*/  @P0 STL [R1+0x4], R20 ;  /* 0x0000041401000387 */ /* 0x004fe20000100800 */
[C---:B----4-:R-:W-:Y:S01]  /*ba90*/  ISETP.GE.AND P0, PT, R0.reuse, R4, PT ;  /* 0x000000040000720c */ /* 0x050fe20003f06270 */
[----:B------:R-:W-:-:S04]  /*baa0*/  IMAD.IADD R0, R0, 0x1, R21 ;  /* 0x0000000100007824 */ /* 0x000fc800078e0215 */
[----:B-1----:R-:W-:-:S04]  /*bab0*/  @P2 IMAD.HI.U32 R3, R0, R3, RZ ;  /* 0x0000000300032227 */ /* 0x002fc800078e00ff */
[----:B------:R-:W-:Y:S01]  /*bac0*/  IMAD.MOV.U32 R6, RZ, RZ, R0 ;  /* 0x000000ffff067224 */ /* 0x000fe200078e0000 */
[----:B0-----:R-:W-:-:S03]  /*bad0*/  @P2 SHF.R.U32.HI R6, RZ, R2, R3 ;  /* 0x00000002ff062219 */ /* 0x001fc60000011603 */
[----:B------:R-:W0:Y:S02]  /*bae0*/  @!P0 LDC.64 R2, c[0x0][0x428] ;  /* 0x00010a00ff028b82 */ /* 0x000e240000000a00 */
[----:B------:R-:W-:-:S04]  /*baf0*/  IMAD.MOV R4, RZ, RZ, -R6 ;  /* 0x000000ffff047224 */ /* 0x000fc800078e0a06 */
[----:B------:R-:W-:Y:S01]  /*bb00*/  IMAD R4, R5, R4, R0 ;  /* 0x0000000405047224 */ /* 0x000fe200078e0200 */
[----:B------:R-:W-:Y:S02]  /*bb10*/  SHF.R.S32.HI R5, RZ, 0x1f, R20 ;  /* 0x0000001fff057819 */ /* 0x000fe40000011414 */
[----:B------:R-:W-:-:S03]  /*bb20*/  @!P0 SHF.R.S32.HI R7, RZ, 0x1f, R6 ;  /* 0x0000001fff078819 */ /* 0x000fc60000011406 */
[----:B------:R1:W-:Y:S01]  /*bb30*/  STL [R1+0x18], R5 ;  /* 0x0000180501007387 */ /* 0x0003e20000100800 */
[-C--:B0-----:R-:W-:Y:S02]  /*bb40*/  @!P0 IMAD R0, R5, R2.reuse, RZ ;  /* 0x0000000205008224 */ /* 0x081fe400078e02ff */
[----:B-1----:R-:W0:Y:S01]  /*bb50*/  S2R R5, SR_TID.X ;  /* 0x0000000000057919 */ /* 0x002e220000002100 */
[----:B------:R-:W-:-:S04]  /*bb60*/  @!P0 IMAD.WIDE.U32 R6, R20, R2, R6 ;  /* 0x0000000214068225 */ /* 0x000fc800078e0006 */
[----:B------:R-:W-:Y:S02]  /*bb70*/  @!P0 IMAD R0, R20, R3, R0 ;  /* 0x0000000314008224 */ /* 0x000fe400078e0200 */
[----:B------:R-:W1:Y:S02]  /*bb80*/  @!P0 LDC.64 R2, c[0x0][0x418] ;  /* 0x00010600ff028b82 */ /* 0x000e640000000a00 */
[----:B------:R-:W-:Y:S01]  /*bb90*/  @!P0 IMAD.IADD R0, R7, 0x1, R0 ;  /* 0x0000000107008824 */ /* 0x000fe200078e0200 */
[----:B------:R-:W-:Y:S02]  /*bba0*/  ISETP.NE.AND P2, PT, R9, 0x3, PT ;  /* 0x000000030900780c */ /* 0x000fe40003f45270 */
[C---:B-1----:R-:W-:Y:S02]  /*bbb0*/  @!P0 LEA R2, P1, R6.reuse, R2, 0x2 ;  /* 0x0000000206028211 */ /* 0x042fe400078210ff */
[----:B0-----:R-:W-:Y:S02]  /*bbc0*/  SHF.L.U32 R5, R5, 0x3, RZ ;  /* 0x0000000305057819 */ /* 0x001fe400000006ff */
[----:B------:R-:W-:Y:S01]  /*bbd0*/  @!P0 LEA.HI.X R3, R6, R3, R0, 0x2, P1 ;  /* 0x0000000306038211 */ /* 0x000fe200008f1400 */
[----:B------:R-:W-:Y:S01]  /*bbe0*/  IMAD.MOV.U32 R0, RZ, RZ, RZ ;  /* 0x000000ffff007224 */ /* 0x000fe200078e00ff */
[----:B------:R-:W-:-:S05]  /*bbf0*/  LOP3.LUT R5, R5, 0x18, RZ, 0xc0, !PT ;  /* 0x0000001805057812 */ /* 0x000fca00078ec0ff */
[----:B------:R0:W5:Y:S01]  /*bc00*/  @!P0 LDG.E R0, desc[UR36][R2.64] ;  /* 0x0000002402008981 */ /* 0x000162000c1e1900 */
[C---:B------:R-:W-:Y:S02]  /*bc10*/  ISETP.GE.AND P0, PT, R5.reuse, UR4, PT ;  /* 0x0000000405007c0c */ /* 0x040fe4000bf06270 */
[----:B------:R-:W-:Y:S02]  /*bc20*/  @P2 LOP3.LUT R16, R16, 0x8, RZ, 0xfc, !PT ;  /* 0x0000000810102812 */ /* 0x000fe400078efcff */
[C---:B------:R-:W-:Y:S02]  /*bc30*/  LOP3.LUT R9, R5.reuse, 0x20, RZ, 0xfc, !PT ;  /* 0x0000002005097812 */ /* 0x040fe400078efcff */
[----:B------:R-:W-:Y:S02]  /*bc40*/  LOP3.LUT R16, R16, 0xfffffffb, RZ, 0xc0, !PT ;  /* 0xfffffffb10107812 */ /* 0x000fe400078ec0ff */
[----:B------:R-:W-:Y:S02]  /*bc50*/  LOP3.LUT R5, R5, 0x40, RZ, 0xfc, !PT ;  /* 0x0000004005057812 */ /* 0x000fe400078efcff */
[----:B------:R-:W-:-:S03]  /*bc60*/  ISETP.GE.AND P1, PT, R9, UR4, PT ;  /* 0x0000000409007c0c */ /* 0x000fc6000bf26270 */
[----:B------:R-:W-:Y:S02]  /*bc70*/  @P0 LOP3.LUT R16, R16, 0x4, RZ, 0xfc, !PT ;  /* 0x0000000410100812 */ /* 0x000fe400078efcff */
[----:B------:R-:W-:Y:S02]  /*bc80*/  ISETP.GE.AND P0, PT, R5, UR4, PT ;  /* 0x0000000405007c0c */ /* 0x000fe4000bf06270 */
[----:B------:R-:W-:-:S04]  /*bc90*/  LOP3.LUT R16, R16, 0xfffffffe, RZ, 0xc0, !PT ;  /* 0xfffffffe10107812 */ /* 0x000fc800078ec0ff */
[----:B------:R-:W-:-:S04]  /*bca0*/  LOP3.LUT R16, R16, 0xfffffffd, RZ, 0xc0, !PT ;  /* 0xfffffffd10107812 */ /* 0x000fc800078ec0ff */
[----:B------:R-:W-:-:S04]  /*bcb0*/  @P1 LOP3.LUT R16, R16, 0x2, RZ, 0xfc, !PT ;  /* 0x0000000210101812 */ /* 0x000fc800078efcff */
[----:B------:R-:W-:Y:S01]  /*bcc0*/  @P0 LOP3.LUT R16, R16, 0x1, RZ, 0xfc, !PT ;  /* 0x0000000110100812 */ /* 0x000fe200078efcff */
[----:B0-----:R-:W-:Y:S06]  /*bcd0*/  BRA.DIV UR5, `(.L_x_10236) ;  /* 0x0000003e05587947 */ /* 0x001fec000b800000 */
.L_x_10300:
[----:B------:R-:W-:Y:S01]  /*bce0*/  LOP3.LUT R26, R26, 0xffff, RZ, 0xc0, !PT ;  /* 0x0000ffff1a1a7812 */ /* 0x000fe200078ec0ff */
[----:B------:R-:W-:Y:S06]  /*bcf0*/  @!P2 BRA `(.L_x_10237) ;  /* 0x000000000004a947 */ /* 0x000fec0003800000 */
[----:B------:R-:W-:Y:S01]  /*bd00*/  BPT.TRAP 0x1 ;  /* 0x000000040000795c */ /* 0x000fe20000300000 */
.L_x_10237:
        /* <DEDUP_REMOVED lines=15> */
[----:B------:R-:W-:-:S04]  /*be00*/  IMAD.WIDE.U32 R2, R26, UR4, R2 ;  /* 0x000000041a027c25 */ /* 0x000fc8000f8e0002 */
[----:B------:R-:W-:Y:S01]  /*be10*/  IMAD R19, R26, UR5, R3 ;  /* 0x000000051a137c24 */ /* 0x000fe2000f8e0203 */
[C---:B------:R-:W-:Y:S02]  /*be20*/  LEA R18, P0, R2.reuse, UR6, 0x1 ;  /* 0x0000000602127c11 */ /* 0x040fe4000f8008ff */
[----:B------:R-:W-:Y:S02]  /*be30*/  SHF.L.U32 R3, R29, 0x1f, RZ ;  /* 0x0000001f1d037819 */ /* 0x000fe400000006ff */
[----:B------:R-:W-:Y:S01]  /*be40*/  LEA.HI.X R19, R2, UR7, R19, 0x1, P0 ;  /* 0x0000000702137c11 */ /* 0x000fe200080f0c13 */
[----:B------:R-:W-:-:S07]  /*be50*/  IMAD R2, R22, 0x8, R17 ;  /* 0x0000000816027824 */ /* 0x000fce00078e0211 */
[----:B------:R-:W0:Y:S02]  /*be60*/  SYNCS.PHASECHK.TRANS64.TRYWAIT P0, [R2+URZ+0x2d840], R3 ;  /* 0x02d84003020075a7 */ /* 0x000e24000800017f */
[----:B0-----:R-:W-:Y:S05]  /*be70*/  @!P0 BRA `(.L_x_10239) ;  /* 0x0000003c00248947 */ /* 0x001fea0003800000 */
.L_x_10301:
[----:B------:R-:W-:Y:S05]  /*be80*/  BSYNC B0 ;  /* 0x0000000000007941 */ /* 0x000fea0003800000 */
.L_x_10238:
[----:B------:R-:W2:Y:S01]  /*be90*/  LDL R12, [R1+0xc] ;  /* 0x00000c00010c7983 */ /* 0x000ea20000100800 */
[----:B------:R-:W-:Y:S01]  /*bea0*/  ULDC.64 UR4, c[0x0][0x300] ;  /* 0x0000c00000047ab9 */ /* 0x000fe20000000a00 */
[----:B------:R-:W-:Y:S01]  /*beb0*/  ULDC.64 UR6, c[0x0][0x2e8] ;  /* 0x0000ba0000067ab9 */ /* 0x000fe20000000a00 */
[----:B------:R-:W-:Y:S01]  /*bec0*/  IMAD R5, R5, UR4, RZ ;  /* 0x0000000405057c24 */ /* 0x000fe2000f8e02ff */
[----:B------:R-:W1:Y:S01]  /*bed0*/  S2R R7, SR_TID.X ;  /* 0x0000000000077919 */ /* 0x000e620000002100 */
[----:B------:R-:W-:Y:S02]  /*bee0*/  LOP3.LUT P4, RZ, R16, 0x4, RZ, 0xc0, !PT ;  /* 0x0000000410ff7812 */ /* 0x000fe4000788c0ff */
[C---:B0-----:R-:W-:Y:S01]  /*bef0*/  IMAD R3, R4.reuse, UR5, R5 ;  /* 0x0000000504037c24 */ /* 0x041fe2000f8e0205 */
[----:B------:R-:W0:Y:S01]  /*bf00*/  S2R R9, SR_TID.X ;  /* 0x0000000000097919 */ /* 0x000e220000002100 */
        /* <DEDUP_REMOVED lines=13> */
[C---:B------:R-:W-:Y:S02]  /*bfe0*/  LEA R0, P0, R4.reuse, UR6, 0x1 ;  /* 0x0000000604007c11 */ /* 0x040fe4000f8008ff */
[----:B-1----:R-:W-:Y:S02]  /*bff0*/  LOP3.LUT R11, R7, 0x7f, RZ, 0xc0, !PT ;  /* 0x0000007f070b7812 */ /* 0x002fe400078ec0ff */
[----:B------:R-:W-:Y:S01]  /*c000*/  LEA.HI.X R6, R4, UR7, R6, 0x1, P0 ;  /* 0x0000000704067c11 */ /* 0x000fe200080f0c06 */
[C---:B0-----:R-:W-:Y:S01]  /*c010*/  IMAD.SHL.U32 R7, R9.reuse, 0x8, RZ ;  /* 0x0000000809077824 */ /* 0x041fe200078e00ff */
[----:B------:R-:W-:Y:S01]  /*c020*/  SHF.R.U32.HI R11, RZ, 0x2, R11 ;  /* 0x00000002ff0b7819 */ /* 0x000fe2000001160b */
[----:B------:R-:W-:-:S03]  /*c030*/  IMAD.SHL.U32 R10, R9, 0x8, RZ ;  /* 0x00000008090a7824 */ /* 0x000fc600078e00ff */
[----:B------:R-:W-:-:S04]  /*c040*/  LOP3.LUT R7, R7, 0xd8, RZ, 0xc0, !PT ;  /* 0x000000d807077812 */ /* 0x000fc800078ec0ff */
[----:B------:R-:W-:Y:S02]  /*c050*/  LOP3.LUT R7, R7, 0x18, R9, 0x78, !PT ;  /* 0x0000001807077812 */ /* 0x000fe400078e7809 */
[----:B------:R-:W-:Y:S02]  /*c060*/  SHF.L.U32 R9, R9, 0x3, RZ ;  /* 0x0000000309097819 */ /* 0x000fe400000006ff */
[----:B------:R-:W-:Y:S02]  /*c070*/  LOP3.LUT R7, R7, 0x320, R10, 0xf8, !PT ;  /* 0x0000032007077812 */ /* 0x000fe400078ef80a */
[----:B------:R-:W-:-:S03]  /*c080*/  LOP3.LUT R9, R9, 0x18, RZ, 0xc0, !PT ;  /* 0x0000001809097812 */ /* 0x000fc600078ec0ff */
[----:B------:R-:W-:Y:S01]  /*c090*/  IMAD R7, R22, 0x3000, R7 ;  /* 0x0000300016077824 */ /* 0x000fe200078e0207 */
[----:B--2---:R-:W-:-:S04]  /*c0a0*/  IADD3 R3, -R11, R12, -R8 ;  /* 0x0000000c0b037210 */ /* 0x004fc80007ffe908 */
        /* <DEDUP_REMOVED lines=30> */
[----:B------:R-:W2:Y:S04]  /*c290*/  SHFL.IDX PT, R6, R6, 0x3, 0x1c1f ;  /* 0x007c1f0006067f89 */ /* 0x000ea800000e0000 */
[----:B------:R-:W3:Y:S01]  /*c2a0*/  SHFL.IDX PT, R0, R0, 0x3, 0x1c1f ;  /* 0x007c1f0000007f89 */ /* 0x000ee200000e0000 */
[----:B0-----:R-:W-:-:S05]  /*c2b0*/  @P1 LEA R5, P0, R9, R5, 0x1 ;  /* 0x0000000509051211 */ /* 0x001fca00078008ff */
[----:B-1----:R-:W-:-:S05]  /*c2c0*/  @P1 IMAD.X R4, RZ, RZ, R4, P0 ;  /* 0x000000ffff041224 */ /* 0x002fca00000e0604 */
[----:B------:R-:W-:-:S04]  /*c2d0*/  @P1 LOP3.LUT R5, R5, R4, RZ, 0x3c, !PT ;  /* 0x0000000405051212 */ /* 0x000fc800078e3cff */
[----:B------:R-:W-:-:S04]  /*c2e0*/  @P1 LOP3.LUT R4, R5, R4, RZ, 0x3c, !PT ;  /* 0x0000000405041212 */ /* 0x000fc800078e3cff */
[----:B------:R-:W-:-:S05]  /*c2f0*/  @P1 LOP3.LUT R5, R5, R4, RZ, 0x3c, !PT ;  /* 0x0000000405051212 */ /* 0x000fca00078e3cff */
[----:B------:R1:W-:Y:S04]  /*c300*/  @P1 LDGSTS.E.BYPASS.LTC128B.128 [R8+0x16400], desc[UR36][R4.64], !P4 ;  /* 0x1640000004081fae */ /* 0x0003e8000e101d64 */
[----:B------:R1:W-:Y:S04]  /*c310*/  @P1 LDGSTS.E.BYPASS.LTC128B.128 [R8+0x18400], desc[UR36][R4.64+0x40], !P3 ;  /* 0x1840004004081fae */ /* 0x0003e8000d901d64 */
[----:B--23--:R1:W-:Y:S02]  /*c320*/  @P1 LDGSTS.E.BYPASS.LTC128B.128 [R8+0x1a400], desc[UR36][R4.64+0x80], !P2 ;  /* 0x1a40008004081fae */ /* 0x00c3e4000d101d64 */
.L_x_10311:
[----:B------:R-:W-:-:S13]  /*c330*/  ISETP.GE.AND P0, PT, R3, 0x61, PT ;  /* 0x000000610300780c */ /* 0x000fda0003f06270 */
[----:B01----:R-:W-:Y:S02]  /*c340*/  @P0 LEA R4, P1, R9, R0, 0x1 ;  /* 0x0000000009040211 */ /* 0x003fe400078208ff */
[----:B------:R-:W-:-:S03]  /*c350*/  @P0 LEA R7, R7, R17, 0x1 ;  /* 0x0000001107070211 */ /* 0x000fc600078e08ff */
        /* <DEDUP_REMOVED lines=9> */
.L_x_10241:
        /* <DEDUP_REMOVED lines=11> */
.L_x_10242:
[----:B0-----:R0:W5:Y:S01]  /*c4a0*/  LDL.LU R4, [R1+0x28] ;  /* 0x0000280001047983 */ /* 0x0011620000300800 */
[----:B------:R0:W-:Y:S03]  /*c4b0*/  SYNCS.ARRIVE.TRANS64.A1T0 RZ, [R2+URZ+0x2d830], RZ ;  /* 0x02d830ff02ff79a7 */ /* 0x0001e6000810003f */
[----:B------:R0:W5:Y:S02]  /*c4c0*/  LDL.LU R3, [R1] ;  /* 0x0000000001037983 */ /* 0x0001640000300800 */
[----:B------:R-:W-:Y:S05]  /*c4d0*/  WARPSYNC.ALL ;  /* 0x0000000000007948 */ /* 0x000fea0003800000 */
[----:B------:R-:W-:Y:S01]  /*c4e0*/  ULDC.64 UR4, c[0x0][0x298] ;  /* 0x0000a60000047ab9 */ /* 0x000fe20000000a00 */
[----:B------:R-:W-:Y:S01]  /*c4f0*/  BAR.SYNC.DEFER_BLOCKING 0x8, 0x200 ;  /* 0x0208000000007b1d */ /* 0x000fe20000010000 */
[----:B------:R-:W-:Y:S01]  /*c500*/  LOP3.LUT P0, RZ, R16, 0x20, RZ, 0xc0, !PT ;  /* 0x0000002010ff7812 */ /* 0x000fe2000780c0ff */
[----:B0-----:R-:W-:-:S03]  /*c510*/  VIADD R2, R17, 0xc400 ;  /* 0x0000c40011027836 */ /* 0x001fc60000000000 */
        /* <DEDUP_REMOVED lines=8> */
[----:B------:R-:W-:-:S04]  /*c5a0*/  IMAD.WIDE.U32 R2, R3, UR4, RZ ;  /* 0x0000000403027c25 */ /* 0x000fc8000f8e00ff */
[----:B------:R-:W-:Y:S01]  /*c5b0*/  IMAD.IADD R0, R3, 0x1, R0 ;  /* 0x0000000103007824 */ /* 0x000fe200078e0200 */
[----:B------:R0:W-:Y:S04]  /*c5c0*/  STL.64 [R1+0x28], R2 ;  /* 0x0000280201007387 */ /* 0x0001e80000100a00 */
[----:B------:R0:W-:Y:S01]  /*c5d0*/  STL [R1], R0 ;  /* 0x0000000001007387 */ /* 0x0001e20000100800 */
        /* <DEDUP_REMOVED lines=17> */
.L_x_10244:
[----:B------:R-:W-:Y:S05]  /*c6f0*/  BSYNC B6 ;  /* 0x0000000000067941 */ /* 0x000fea0003800000 */
.L_x_10243:
[----:B0-----:R-:W2:Y:S01]  /*c700*/  LDL.LU R2, [R1] ;  /* 0x0000000001027983 */ /* 0x001ea20000300800 */
[----:B------:R-:W0:Y:S01]  /*c710*/  LDC R10, c[0x0][0x448] ;  /* 0x00011200ff0a7b82 */ /* 0x000e220000000800 */
[----:B------:R-:W-:Y:S01]  /*c720*/  ULDC.64 UR4, c[0x0][0x2d8] ;  /* 0x0000b60000047ab9 */ /* 0x000fe20000000a00 */
[----:B------:R-:W-:Y:S01]  /*c730*/  ULDC.64 UR6, c[0x0][0x2e0] ;  /* 0x0000b80000067ab9 */ /* 0x000fe20000000a00 */
[----:B------:R-:W3:Y:S01]  /*c740*/  LDL.LU.64 R20, [R1+0x28] ;  /* 0x0000280001147983 */ /* 0x000ee20000300a00 */
[----:B------:R-:W-:-:S03]  /*c750*/  ULDC.64 UR8, c[0x0][0x280] ;  /* 0x0000a00000087ab9 */ /* 0x000fc60000000a00 */
[----:B------:R-:W4:Y:S01]  /*c760*/  LDL.LU R0, [R1+0x38] ;  /* 0x0000380001007983 */ /* 0x000f220000300800 */
[----:B------:R-:W1:Y:S01]  /*c770*/  S2R R13, SR_TID.X ;  /* 0x00000000000d7919 */ /* 0x000e620000002100 */
[----:B0-----:R-:W-:-:S13]  /*c780*/  ISETP.NE.AND P0, PT, R10, 0x1, PT ;  /* 0x000000010a00780c */ /* 0x001fda0003f05270 */
[----:B------:R-:W0:Y:S01]  /*c790*/  @P0 LDC R4, c[0x0][0x44c] ;  /* 0x00011300ff040b82 */ /* 0x000e220000000800 */
[----:B-1----:R-:W-:-:S07]  /*c7a0*/  IMAD.SHL.U32 R11, R13, 0x8, RZ ;  /* 0x000000080d0b7824 */ /* 0x002fce00078e00ff */
[----:B------:R-:W1:Y:S01]  /*c7b0*/  @P0 LDC R5, c[0x0][0x450] ;  /* 0x00011400ff050b82 */ /* 0x000e620000000800 */
[----:B------:R-:W-:-:S04]  /*c7c0*/  LOP3.LUT R11, R11, 0x18, RZ, 0xc0, !PT ;  /* 0x000000180b0b7812 */ /* 0x000fc800078ec0ff */
[C---:B------:R-:W-:Y:S02]  /*c7d0*/  LOP3.LUT R12, R11.reuse, 0x20, RZ, 0xfc, !PT ;  /* 0x000000200b0c7812 */ /* 0x040fe400078efcff */
[----:B------:R-:W-:Y:S01]  /*c7e0*/  LOP3.LUT R11, R11, 0x40, RZ, 0xfc, !PT ;  /* 0x000000400b0b7812 */ /* 0x000fe200078efcff */
[----:B--2---:R-:W-:Y:S02]  /*c7f0*/  IMAD.MOV.U32 R3, RZ, RZ, R2 ;  /* 0x000000ffff037224 */ /* 0x004fe400078e0002 */
[----:B---3--:R-:W-:Y:S01]  /*c800*/  IMAD.MOV.U32 R2, RZ, RZ, R20 ;  /* 0x000000ffff027224 */ /* 0x008fe200078e0014 */
[----:B------:R-:W2:Y:S03]  /*c810*/  S2R R21, SR_TID.X ;  /* 0x0000000000157919 */ /* 0x000ea60000002100 */
[C---:B------:R-:W-:Y:S01]  /*c820*/  IMAD.WIDE.U32 R2, R26.reuse, UR4, R2 ;  /* 0x000000041a027c25 */ /* 0x040fe2000f8e0002 */
[----:B------:R-:W3:Y:S03]  /*c830*/  S2R R20, SR_TID.X ;  /* 0x0000000000147919 */ /* 0x000ee60000002100 */
[----:B------:R-:W-:Y:S01]  /*c840*/  IMAD R3, R26, UR5, R3 ;  /* 0x000000051a037c24 */ /* 0x000fe2000f8e0203 */
[----:B------:R-:W-:Y:S01]  /*c850*/  ULDC.64 UR4, c[0x0][0x2d0] ;  /* 0x0000b40000047ab9 */ /* 0x000fe20000000a00 */
[----:B----4-:R-:W-:-:S02]  /*c860*/  IMAD R0, R0, UR6, RZ ;  /* 0x0000000600007c24 */ /* 0x010fc4000f8e02ff */
[----:B------:R-:W-:-:S04]  /*c870*/  IMAD.WIDE.U32 R2, R28, UR6, R2 ;  /* 0x000000061c027c25 */ /* 0x000fc8000f8e0002 */
[----:B------:R-:W-:Y:S01]  /*c880*/  IMAD R0, R28, UR7, R0 ;  /* 0x000000071c007c24 */ /* 0x000fe2000f8e0200 */
[----:B------:R-:W-:-:S03]  /*c890*/  ULDC.64 UR6, c[0x0][0x2c8] ;  /* 0x0000b20000067ab9 */ /* 0x000fc60000000a00 */
[----:B------:R-:W-:Y:S02]  /*c8a0*/  IMAD.IADD R3, R3, 0x1, R0 ;  /* 0x0000000103037824 */ /* 0x000fe400078e0200 */
[----:B--2---:R-:W-:Y:S01]  /*c8b0*/  IMAD.SHL.U32 R21, R21, 0x20, RZ ;  /* 0x0000002015157824 */ /* 0x004fe200078e00ff */
[----:B---3--:R-:W-:-:S04]  /*c8c0*/  LOP3.LUT R20, R20, 0x7f, RZ, 0xc0, !PT ;  /* 0x0000007f14147812 */ /* 0x008fc800078ec0ff */
[----:B------:R-:W-:Y:S02]  /*c8d0*/  LOP3.LUT R21, R21, 0x60, RZ, 0xc0, !PT ;  /* 0x0000006015157812 */ /* 0x000fe400078ec0ff */
[----:B------:R-:W-:-:S04]  /*c8e0*/  SHF.R.U32.HI R20, RZ, 0x2, R20 ;  /* 0x00000002ff147819 */ /* 0x000fc80000011614 */
[----:B------:R-:W-:Y:S02]  /*c8f0*/  LOP3.LUT R20, R20, R21, RZ, 0xfc, !PT ;  /* 0x0000001514147212 */ /* 0x000fe400078efcff */
[----:B------:R-:W-:-:S03]  /*c900*/  LOP3.LUT R21, R13, 0x7f, RZ, 0xc0, !PT ;  /* 0x0000007f0d157812 */ /* 0x000fc600078ec0ff */
[----:B------:R-:W-:Y:S01]  /*c910*/  IMAD R6, R25, 0xc0, R20 ;  /* 0x000000c019067824 */ /* 0x000fe200078e0214 */
[----:B------:R-:W-:Y:S01]  /*c920*/  SHF.R.U32.HI R21, RZ, 0x2, R21 ;  /* 0x00000002ff157819 */ /* 0x000fe20000011615 */
[----:B------:R-:W-:Y:S02]  /*c930*/  IMAD.SHL.U32 R20, R13, 0x8, RZ ;  /* 0x000000080d147824 */ /* 0x000fe400078e00ff */
[----:B0-----:R-:W-:Y:S01]  /*c940*/  @P0 IMAD.HI.U32 R0, R6, R4, RZ ;  /* 0x0000000406000227 */ /* 0x001fe200078e00ff */
[----:B------:R-:W-:Y:S02]  /*c950*/  MOV R4, R6 ;  /* 0x0000000600047202 */ /* 0x000fe40000000f00 */
[----:B------:R-:W-:Y:S02]  /*c960*/  LOP3.LUT R20, R20, 0x18, RZ, 0xc0, !PT ;  /* 0x0000001814147812 */ /* 0x000fe400078ec0ff */
[----:B-1----:R-:W-:-:S04]  /*c970*/  @P0 SHF.R.U32.HI R4, RZ, R5, R0 ;  /* 0x00000005ff040219 */ /* 0x002fc80000011600 */
[----:B------:R-:W-:-:S05]  /*c980*/  SHF.R.S32.HI R0, RZ, 0x1f, R4 ;  /* 0x0000001fff007819 */ /* 0x000fca0000011404 */
[----:B------:R-:W-:-:S04]  /*c990*/  IMAD R0, R0, UR4, RZ ;  /* 0x0000000400007c24 */ /* 0x000fc8000f8e02ff */
[C---:B------:R-:W-:Y:S02]  /*c9a0*/  IMAD R7, R4.reuse, UR5, R0 ;  /* 0x0000000504077c24 */ /* 0x040fe4000f8e0200 */
[----:B------:R-:W-:Y:S02]  /*c9b0*/  IMAD.MOV R0, RZ, RZ, -R4 ;  /* 0x000000ffff007224 */ /* 0x000fe400078e0a04 */
[----:B------:R-:W-:-:S04]  /*c9c0*/  IMAD.WIDE.U32 R4, R4, UR4, R2 ;  /* 0x0000000404047c25 */ /* 0x000fc8000f8e0002 */
[----:B------:R-:W-:Y:S02]  /*c9d0*/  IMAD R0, R10, R0, R6 ;  /* 0x000000000a007224 */ /* 0x000fe400078e0206 */
[----:B------:R-:W-:-:S03]  /*c9e0*/  IMAD.IADD R5, R5, 0x1, R7 ;  /* 0x0000000105057824 */ /* 0x000fc600078e0207 */
[----:B------:R-:W-:Y:S01]  /*c9f0*/  SHF.R.S32.HI R7, RZ, 0x1f, R0 ;  /* 0x0000001fff077819 */ /* 0x000fe20000011400 */
[----:B------:R-:W-:-:S04]  /*ca00*/  IMAD.WIDE.U32 R8, R0, UR6, R4 ;  /* 0x0000000600087c25 */ /* 0x000fc8000f8e0004 */
[----:B------:R-:W-:Y:S01]  /*ca10*/  IMAD R7, R7, UR6, RZ ;  /* 0x0000000607077c24 */ /* 0x000fe2000f8e02ff */
[----:B------:R-:W-:Y:S01]  /*ca20*/  LEA R4, P1, R8, UR8, 0x1 ;  /* 0x0000000808047c11 */ /* 0x000fe2000f8208ff */
[----:B------:R-:W-:Y:S02]  /*ca30*/  VIADD R5, R6, 0x80 ;  /* 0x0000008006057836 */ /* 0x000fe40000000000 */
[----:B------:R-:W-:Y:S02]  /*ca40*/  IMAD R0, R0, UR7, R7 ;  /* 0x0000000700007c24 */ /* 0x000fe4000f8e0207 */
[----:B------:R-:W0:Y:S01]  /*ca50*/  @P0 LDC R7, c[0x0][0x44c] ;  /* 0x00011300ff070b82 */ /* 0x000e220000000800 */
[----:B------:R-:W-:Y:S02]  /*ca60*/  IMAD.MOV.U32 R6, RZ, RZ, R5 ;  /* 0x000000ffff067224 */ /* 0x000fe400078e0005 */
[----:B------:R-:W-:-:S05]  /*ca70*/  IMAD.IADD R0, R9, 0x1, R0 ;  /* 0x0000000109007824 */ /* 0x000fca00078e0200 */
[----:B------:R-:W-:Y:S02]  /*ca80*/  LEA.HI.X R0, R8, UR9, R0, 0x1, P1 ;  /* 0x0000000908007c11 */ /* 0x000fe400088f0c00 */
[----:B------:R-:W1:Y:S01]  /*ca90*/  @P0 LDC R8, c[0x0][0x450] ;  /* 0x00011400ff080b82 */ /* 0x000e620000000800 */
[----:B0-----:R-:W-:-:S05]  /*caa0*/  @P0 IMAD.HI.U32 R7, R5, R7, RZ ;  /* 0x0000000705070227 */ /* 0x001fca00078e00ff */
[----:B-1----:R-:W-:-:S05]  /*cab0*/  @P0 SHF.R.U32.HI R6, RZ, R8, R7 ;  /* 0x00000008ff060219 */ /* 0x002fca0000011607 */
[----:B------:R-:W-:Y:S02]  /*cac0*/  IMAD.MOV R7, RZ, RZ, -R6 ;  /* 0x000000ffff077224 */ /* 0x000fe400078e0a06 */
[----:B------:R-:W-:-:S04]  /*cad0*/  IMAD.WIDE.U32 R2, R6, UR4, R2 ;  /* 0x0000000406027c25 */ /* 0x000fc8000f8e0002 */
[----:B------:R-:W-:Y:S01]  /*cae0*/  IMAD R5, R10, R7, R5 ;  /* 0x000000070a057224 */ /* 0x000fe200078e0205 */
[----:B------:R-:W-:-:S05]  /*caf0*/  SHF.R.S32.HI R7, RZ, 0x1f, R6 ;  /* 0x0000001fff077819 */ /* 0x000fca0000011406 */
[----:B------:R-:W-:Y:S01]  /*cb00*/  IMAD R7, R7, UR4, RZ ;  /* 0x0000000407077c24 */ /* 0x000fe2000f8e02ff */
[----:B------:R-:W-:Y:S02]  /*cb10*/  ULDC UR4, c[0x0][0x2b8] ;  /* 0x0000ae0000047ab9 */ /* 0x000fe40000000800 */
[----:B------:R-:W-:Y:S01]  /*cb20*/  ISETP.GE.AND P3, PT, R20, UR4, PT ;  /* 0x0000000414007c0c */ /* 0x000fe2000bf66270 */
[----:B------:R-:W-:Y:S01]  /*cb30*/  IMAD R7, R6, UR5, R7 ;  /* 0x0000000506077c24 */ /* 0x000fe2000f8e0207 */
[----:B------:R-:W-:Y:S01]  /*cb40*/  SHF.R.S32.HI R6, RZ, 0x1f, R5 ;  /* 0x0000001fff067819 */ /* 0x000fe20000011405 */
[----:B------:R-:W-:Y:S01]  /*cb50*/  UMOV UR5, 0xffffffff ;  /* 0xffffffff00057882 */ /* 0x000fe20000000000 */
[----:B------:R-:W-:Y:S01]  /*cb60*/  ISETP.GE.AND P1, PT, R11, UR4, PT ;  /* 0x000000040b007c0c */ /* 0x000fe2000bf26270 */
[----:B------:R-:W-:Y:S02]  /*cb70*/  IMAD.IADD R3, R3, 0x1, R7 ;  /* 0x0000000103037824 */ /* 0x000fe400078e0207 */
[----:B------:R-:W-:-:S02]  /*cb80*/  IMAD R6, R6, UR6, RZ ;  /* 0x0000000606067c24 */ /* 0x000fc4000f8e02ff */
[----:B------:R-:W-:-:S04]  /*cb90*/  IMAD.WIDE.U32 R2, R5, UR6, R2 ;  /* 0x0000000605027c25 */ /* 0x000fc8000f8e0002 */
[----:B------:R-:W-:Y:S01]  /*cba0*/  IMAD R6, R5, UR7, R6 ;  /* 0x0000000705067c24 */ /* 0x000fe2000f8e0206 */
[----:B------:R-:W-:-:S04]  /*cbb0*/  LEA R8, P0, R2, UR8, 0x1 ;  /* 0x0000000802087c11 */ /* 0x000fc8000f8008ff */
[----:B------:R-:W-:-:S04]  /*cbc0*/  IADD3 R3, R3, R6, RZ ;  /* 0x0000000603037210 */ /* 0x000fc80007ffe0ff */
[----:B------:R-:W-:Y:S02]  /*cbd0*/  LEA.HI.X R3, R2, UR9, R3, 0x1, P0 ;  /* 0x0000000902037c11 */ /* 0x000fe400080f0c03 */
[----:B------:R-:W-:Y:S01]  /*cbe0*/  ISETP.GE.AND P0, PT, R12, UR4, PT ;  /* 0x000000040c007c0c */ /* 0x000fe2000bf06270 */
[----:B------:R-:W-:-:S12]  /*cbf0*/  BRA.DIV UR5, `(.L_x_10245) ;  /* 0x0000003605407947 */ /* 0x000fd8000b800000 */
[----:B------:R-:W2:Y:S04]  /*cc00*/  LDL.LU R5, [R1+0x30] ;  /* 0x0000300001057983 */ /* 0x000ea80000300800 */
[----:B------:R-:W3:Y:S01]  /*cc10*/  LDL R9, [R1+0x1c] ;  /* 0x00001c0001097983 */ /* 0x000ee20000100800 */
[----:B------:R-:W-:-:S03]  /*cc20*/  IMAD R25, R25, 0xc0, R21 ;  /* 0x000000c019197824 */ /* 0x000fc600078e0215 */
[----:B------:R-:W-:Y:S01]  /*cc30*/  SHFL.IDX PT, R6, R0, RZ, 0x1c1f ;  /* 0x001c1fff00067589 */ /* 0x000fe200000e0000 */
[----:B--2---:R-:W-:-:S03]  /*cc40*/  IMAD R2, R5, R10, RZ ;  /* 0x0000000a05027224 */ /* 0x004fc600078e02ff */
[----:B------:R-:W0:Y:S02]  /*cc50*/  SHFL.IDX PT, R5, R4, RZ, 0x1c1f ;  /* 0x001c1fff04057589 */ /* 0x000e2400000e0000 */
[----:B------:R-:W-:-:S13]  /*cc60*/  ISETP.GE.AND P2, PT, R25, R2, PT ;  /* 0x000000021900720c */ /* 0x000fda0003f46270 */
[----:B0-----:R-:W-:-:S05]  /*cc70*/  @!P2 LEA R5, P4, R20, R5, 0x1 ;  /* 0x000000051405a211 */ /* 0x001fca00078808ff */
[----:B------:R-:W-:-:S04]  /*cc80*/  @!P2 IMAD.X R6, RZ, RZ, R6, P4 ;  /* 0x000000ffff06a224 */ /* 0x000fc800020e0606 */
[----:B------:R-:W-:Y:S02]  /*cc90*/  @!P2 IMAD.MOV.U32 R7, RZ, RZ, R6 ;  /* 0x000000ffff07a224 */ /* 0x000fe400078e0006 */
[----:B------:R-:W-:Y:S02]  /*cca0*/  @!P2 IMAD.MOV.U32 R6, RZ, RZ, R5 ;  /* 0x000000ffff06a224 */ /* 0x000fe400078e0005 */
[----:B------:R-:W0:Y:S04]  /*ccb0*/  SHFL.IDX PT, R5, R4, 0x1, 0x1c1f ;  /* 0x003c1f0004057f89 */ /* 0x000e2800000e0000 */
[----:B---3--:R-:W-:Y:S04]  /*ccc0*/  @!P2 LDGSTS.E.BYPASS.LTC128B.128 [R9+0xc400], desc[UR36][R6.64], !P3 ;  /* 0x0c4000000609afae */ /* 0x008fe8000d901d64 */
[----:B------:R-:W-:Y:S04]  /*ccd0*/  @!P2 LDGSTS.E.BYPASS.LTC128B.128 [R9+0xf400], desc[UR36][R6.64+0x40], !P0 ;  /* 0x0f4000400609afae */ /* 0x000fe8000c101d64 */
[----:B------:R1:W-:Y:S04]  /*cce0*/  @!P2 LDGSTS.E.BYPASS.LTC128B.128 [R9+0x12400], desc[UR36][R6.64+0x80], !P1 ;  /* 0x124000800609afae */ /* 0x0003e8000c901d64 */
[----:B-1----:R-:W1:Y:S01]  /*ccf0*/  SHFL.IDX PT, R7, R0, 0x1, 0x1c1f ;  /* 0x003c1f0000077f89 */ /* 0x002e6200000e0000 */
[----:B------:R-:W-:-:S05]  /*cd00*/  VIADD R6, R25, 0x20 ;  /* 0x0000002019067836 */ /* 0x000fca0000000000 */
[----:B------:R-:W-:-:S13]  /*cd10*/  ISETP.GE.AND P2, PT, R6, R2, PT ;  /* 0x000000020600720c */ /* 0x000fda0003f46270 */
[----:B0-----:R-:W-:-:S04]  /*cd20*/  @!P2 LEA R5, P4, R20, R5, 0x1 ;  /* 0x000000051405a211 */ /* 0x001fc800078808ff */
[----:B------:R-:W-:Y:S01]  /*cd30*/  @!P2 MOV R6, R5 ;  /* 0x000000050006a202 */ /* 0x000fe20000000f00 */
[----:B-1----:R-:W-:Y:S01]  /*cd40*/  @!P2 IMAD.X R7, RZ, RZ, R7, P4 ;  /* 0x000000ffff07a224 */ /* 0x002fe200020e0607 */
[----:B------:R-:W0:Y:S04]  /*cd50*/  SHFL.IDX PT, R5, R4, 0x2, 0x1c1f ;  /* 0x005c1f0004057f89 */ /* 0x000e2800000e0000 */
[----:B------:R-:W-:Y:S04]  /*cd60*/  @!P2 LDGSTS.E.BYPASS.LTC128B.128 [R9+0xcc00], desc[UR36][R6.64], !P3 ;  /* 0x0cc000000609afae */ /* 0x000fe8000d901d64 */
[----:B------:R-:W-:Y:S04]  /*cd70*/  @!P2 LDGSTS.E.BYPASS.LTC128B.128 [R9+0xfc00], desc[UR36][R6.64+0x40], !P0 ;  /* 0x0fc000400609afae */ /* 0x000fe8000c101d64 */
[----:B------:R1:W-:Y:S04]  /*cd80*/  @!P2 LDGSTS.E.BYPASS.LTC128B.128 [R9+0x12c00], desc[UR36][R6.64+0x80], !P1 ;  /* 0x12c000800609afae */ /* 0x0003e8000c901d64 */
[----:B------:R-:W-:Y:S04]  /*cd90*/  SHFL.IDX PT, R4, R4, 0x3, 0x1c1f ;  /* 0x007c1f0004047f89 */ /* 0x000fe800000e0000 */
[----:B-1----:R-:W1:Y:S01]  /*cda0*/  SHFL.IDX PT, R7, R0, 0x2, 0x1c1f ;  /* 0x005c1f0000077f89 */ /* 0x002e6200000e0000 */
[----:B------:R-:W-:-:S03]  /*cdb0*/  VIADD R6, R25, 0x40 ;  /* 0x0000004019067836 */ /* 0x000fc60000000000 */
[----:B------:R-:W2:Y:S02]  /*cdc0*/  SHFL.IDX PT, R0, R0, 0x3, 0x1c1f ;  /* 0x007c1f0000007f89 */ /* 0x000ea400000e0000 */
[----:B------:R-:W-:-:S13]  /*cdd0*/  ISETP.GE.AND P2, PT, R6, R2, PT ;  /* 0x000000020600720c */ /* 0x000fda0003f46270 */
[----:B0-----:R-:W-:-:S05]  /*cde0*/  @!P2 LEA R5, P4, R20, R5, 0x1 ;  /* 0x000000051405a211 */ /* 0x001fca00078808ff */
[----:B-1----:R-:W-:Y:S02]  /*cdf0*/  @!P2 IMAD.X R7, RZ, RZ, R7, P4 ;  /* 0x000000ffff07a224 */ /* 0x002fe400020e0607 */
[----:B------:R-:W-:Y:S02]  /*ce00*/  @!P2 IMAD.MOV.U32 R6, RZ, RZ, R5 ;  /* 0x000000ffff06a224 */ /* 0x000fe400078e0005 */
[----:B------:R-:W-:-:S03]  /*ce10*/  VIADD R5, R25, 0x60 ;  /* 0x0000006019057836 */ /* 0x000fc60000000000 */
[----:B------:R-:W-:Y:S04]  /*ce20*/  @!P2 LDGSTS.E.BYPASS.LTC128B.128 [R9+0xd400], desc[UR36][R6.64], !P3 ;  /* 0x0d4000000609afae */ /* 0x000fe8000d901d64 */
[----:B------:R-:W-:Y:S04]  /*ce30*/  @!P2 LDGSTS.E.BYPASS.LTC128B.128 [R9+0x10400], desc[UR36][R6.64+0x40], !P0 ;  /* 0x104000400609afae */ /* 0x000fe8000c101d64 */
[----:B------:R-:W-:Y:S01]  /*ce40*/  @!P2 LDGSTS.E.BYPASS.LTC128B.128 [R9+0x13400], desc[UR36][R6.64+0x80], !P1 ;  /* 0x134000800609afae */ /* 0x000fe2000c901d64 */
[----:B------:R-:W-:-:S13]  /*ce50*/  ISETP.GE.AND P2, PT, R5, R2, PT ;  /* 0x000000020500720c */ /* 0x000fda0003f46270 */
[----:B------:R-:W-:-:S05]  /*ce60*/  @!P2 LEA R4, P4, R20, R4, 0x1 ;  /* 0x000000041404a211 */ /* 0x000fca00078808ff */
[----:B--2---:R-:W-:-:S04]  /*ce70*/  @!P2 IMAD.X R0, RZ, RZ, R0, P4 ;  /* 0x000000ffff00a224 */ /* 0x004fc800020e0600 */
[----:B------:R-:W-:Y:S02]  /*ce80*/  @!P2 IMAD.MOV.U32 R5, RZ, RZ, R0 ;  /* 0x000000ffff05a224 */ /* 0x000fe400078e0000 */
[----:B------:R-:W-:Y:S04]  /*ce90*/  SHFL.IDX PT, R0, R3, RZ, 0x1c1f ;  /* 0x001c1fff03007589 */ /* 0x000fe800000e0000 */
[----:B------:R-:W-:Y:S04]  /*cea0*/  @!P2 LDGSTS.E.BYPASS.LTC128B.128 [R9+0xdc00], desc[UR36][R4.64], !P3 ;  /* 0x0dc000000409afae */ /* 0x000fe8000d901d64 */
[----:B------:R-:W-:Y:S04]  /*ceb0*/  @!P2 LDGSTS.E.BYPASS.LTC128B.128 [R9+0x10c00], desc[UR36][R4.64+0x40], !P0 ;  /* 0x10c000400409afae */ /* 0x000fe8000c101d64 */
[----:B------:R0:W-:Y:S04]  /*cec0*/  @!P2 LDGSTS.E.BYPASS.LTC128B.128 [R9+0x13c00], desc[UR36][R4.64+0x80], !P1 ;  /* 0x13c000800409afae */ /* 0x0001e8000c901d64 */
[----:B------:R-:W-:Y:S04]  /*ced0*/  SHFL.IDX PT, R3, R3, 0x1, 0x1c1f ;  /* 0x003c1f0003037f89 */ /* 0x000fe800000e0000 */
[----:B0-----:R-:W0:Y:S01]  /*cee0*/  SHFL.IDX PT, R4, R8, RZ, 0x1c1f ;  /* 0x001c1fff08047589 */ /* 0x001e2200000e0000 */
[----:B------:R-:W-:-:S03]  /*cef0*/  VIADD R5, R25, 0x80 ;  /* 0x0000008019057836 */ /* 0x000fc60000000000 */
[----:B------:R-:W1:Y:S02]  /*cf00*/  SHFL.IDX PT, R8, R8, 0x1, 0x1c1f ;  /* 0x003c1f0008087f89 */ /* 0x000e6400000e0000 */
[----:B------:R-:W-:-:S13]  /*cf10*/  ISETP.GE.AND P2, PT, R5, R2, PT ;  /* 0x000000020500720c */ /* 0x000fda0003f46270 */
[----:B0-----:R-:W-:-:S04]  /*cf20*/  @!P2 LEA R4, P4, R20, R4, 0x1 ;  /* 0x000000041404a211 */ /* 0x001fc800078808ff */
[----:B------:R-:W-:-:S05]  /*cf30*/  @!P2 IADD3.X R0, RZ, R0, RZ, P4, !PT ;  /* 0x00000000ff00a210 */ /* 0x000fca00027fe4ff */
[----:B------:R-:W-:-:S05]  /*cf40*/  @!P2 IMAD.MOV.U32 R5, RZ, RZ, R0 ;  /* 0x000000ffff05a224 */ /* 0x000fca00078e0000 */
[----:B------:R0:W-:Y:S04]  /*cf50*/  @!P2 LDGSTS.E.BYPASS.LTC128B.128 [R9+0xe400], desc[UR36][R4.64], !P3 ;  /* 0x0e4000000409afae */ /* 0x0001e8000d901d64 */
[----:B------:R0:W-:Y:S04]  /*cf60*/  @!P2 LDGSTS.E.BYPASS.LTC128B.128 [R9+0x11400], desc[UR36][R4.64+0x40], !P0 ;  /* 0x114000400409afae */ /* 0x0001e8000c101d64 */
[----:B-1----:R0:W-:Y:S02]  /*cf70*/  @!P2 LDGSTS.E.BYPASS.LTC128B.128 [R9+0x14400], desc[UR36][R4.64+0x80], !P1 ;  /* 0x144000800409afae */ /* 0x0021e4000c901d64 */
.L_x_10324:
[----:B------:R-:W2:Y:S01]  /*cf80*/  LDL R0, [R1+0x1c] ;  /* 0x00001c0001007983 */ /* 0x000ea20000100800 */
[----:B------:R-:W-:-:S05]  /*cf90*/  VIADD R25, R25, 0xa0 ;  /* 0x000000a019197836 */ /* 0x000fca0000000000 */
[----:B------:R-:W-:-:S13]  /*cfa0*/  ISETP.GE.AND P2, PT, R25, R2, PT ;  /* 0x000000021900720c */ /* 0x000fda0003f46270 */
[----:B------:R-:W-:-:S05]  /*cfb0*/  @!P2 LEA R2, P4, R20, R8, 0x1 ;  /* 0x000000081402a211 */ /* 0x000fca00078808ff */
[----:B------:R-:W-:-:S05]  /*cfc0*/  @!P2 IMAD.X R3, RZ, RZ, R3, P4 ;  /* 0x000000ffff03a224 */ /* 0x000fca00020e0603 */
[----:B------:R-:W-:Y:S01]  /*cfd0*/  @!PT LDS RZ, [RZ] ;  /* 0x00000000fffff984 */ /* 0x000fe20000000800 */
[----:B------:R-:W-:Y:S01]  /*cfe0*/  @!PT LDS RZ, [RZ] ;  /* 0x00000000fffff984 */ /* 0x000fe20000000800 */
[----:B------:R-:W-:Y:S01]  /*cff0*/  @!PT LDS RZ, [RZ] ;  /* 0x00000000fffff984 */ /* 0x000fe20000000800 */
[----:B--2---:R1:W-:Y:S04]  /*d000*/  @!P2 LDGSTS.E.BYPASS.LTC128B.128 [R0+0xec00], desc[UR36][R2.64], !P3 ;  /* 0x0ec000000200afae */ /* 0x0043e8000d901d64 */
[----:B------:R1:W-:Y:S01]  /*d010*/  @!P2 LDGSTS.E.BYPASS.LTC128B.128 [R0+0x11c00], desc[UR36][R2.64+0x40], !P0 ;  /* 0x11c000400200afae */ /* 0x0003e2000c101d64 */
[----:B------:R-:W-:-:S03]  /*d020*/  PLOP3.LUT P0, PT, PT, PT, PT, 0x80, 0x0 ;  /* 0x000000000000781c */ /* 0x000fc60003f0f070 */
[----:B------:R1:W-:Y:S01]  /*d030*/  @!P2 LDGSTS.E.BYPASS.LTC128B.128 [R0+0x14c00], desc[UR36][R2.64+0x80], !P1 ;  /* 0x14c000800200afae */ /* 0x0003e2000c901d64 */
[----:B------:R-:W-:-:S09]  /*d040*/  NOP ;  /* 0x0000000000007918 */ /* 0x000fd20000000000 */
.L_x_10246:
[----:B------:R-:W-:Y:S02]  /*d050*/  PLOP3.LUT P1, PT, P1, P0, PT, 0xa2, 0x0 ;  /* 0x000000000000781c */ /* 0x000fe40000f21472 */
[----:B------:R-:W-:-:S08]  /*d060*/  @P0 R2UR P1, UR4, R17 ;  /* 0x00000000110402ca */ /* 0x000fd00000020000 */
[----:B------:R-:W-:-:S05]  /*d070*/  @P0 PLOP3.LUT P0, PT, P1, PT, PT, 0x80, 0x0 ;  /* 0x000000000000081c */ /* 0x000fca0000f0f070 */
[----:B------:R-:W-:Y:S01]  /*d080*/  @!P1 SYNCS.ARRIVE.TRANS64.RED.A0T1 RZ, [UR4+0x2d800], RZ ;  /* 0x02d800ffffff99a7 */ /* 0x000fe20008200404 */
[----:B------:R-:W-:Y:S07]  /*d090*/  @!P1 ARRIVES.LDGSTSBAR.64.TRANSCNT [UR4+0x2d800] ;  /* 0x02d80000ff0099b0 */ /* 0x000fee0008000a84 */
[----:B------:R-:W-:Y:S05]  /*d0a0*/  @P0 BRA.U.ANY `(.L_x_10246) ;  /* 0xfffffffd00e80947 */ /* 0x000fea000393ffff */
[----:B-1----:R-:W2:Y:S02]  /*d0b0*/  LDL.LU R2, [R1+0x3c] ;  /* 0x00003c0001027983 */ /* 0x002ea40000300800 */
[----:B--2---:R-:W-:-:S05]  /*d0c0*/  VIADD R2, R2, 0x1 ;  /* 0x0000000102027836 */ /* 0x004fca0000000000 */
        /* <DEDUP_REMOVED lines=9> */
[----:B-12---:R-:W-:Y:S05]  /*d160*/  @!P0 BRA `(.L_x_10248) ;  /* 0x0000003400e48947 */ /* 0x006fea0003800000 */
.L_x_10325:
[----:B------:R-:W-:Y:S05]  /*d170*/  BSYNC B0 ;  /* 0x0000000000007941 */ /* 0x000fea0003800000 */
.L_x_10247:
[----:B------:R-:W1:Y:S04]  /*d180*/  LDL.LU R3, [R1+0x34] ;  /* 0x0000340001037983 */ /* 0x000e680000300800 */
[----:B------:R-:W2:Y:S01]  /*d190*/  LDL R2, [R1+0x10] ;  /* 0x0000100001027983 */ /* 0x000ea20000100800 */
[----:B------:R-:W-:Y:S01]  /*d1a0*/  BSSY B0, `(.L_x_10249) ;  /* 0x00000fa000007945 */ /* 0x000fe20003800000 */
[----:B-1----:R-:W-:-:S05]  /*d1b0*/  VIADD R0, R3, 0xfffffffe ;  /* 0xfffffffe03007836 */ /* 0x002fca0000000000 */
[----:B--2---:R-:W-:-:S13]  /*d1c0*/  ISETP.GE.AND P0, PT, R0, R2, PT ;  /* 0x000000020000720c */ /* 0x004fda0003f06270 */
[----:B------:R-:W-:Y:S05]  /*d1d0*/  @!P0 BRA `(.L_x_10250) ;  /* 0x0000000c00d88947 */ /* 0x000fea0003800000 */
[----:B------:R-:W0:Y:S01]  /*d1e0*/  S2R R2, SR_TID.X ;  /* 0x0000000000027919 */ /* 0x000e220000002100 */
[----:B------:R-:W-:Y:S01]  /*d1f0*/  ULDC UR4, c[0x0][0x2f4] ;  /* 0x0000bd0000047ab9 */ /* 0x000fe20000000800 */
[----:B------:R-:W-:Y:S01]  /*d200*/  MOV R20, R29 ;  /* 0x0000001d00147202 */ /* 0x000fe20000000f00 */
[----:B------:R-:W-:Y:S01]  /*d210*/  IMAD.MOV.U32 R10, RZ, RZ, R22 ;  /* 0x000000ffff0a7224 */ /* 0x000fe200078e0016 */
[----:B------:R1:W-:Y:S01]  /*d220*/  STL [R1], R23 ;  /* 0x0000001701007387 */ /* 0x0003e20000100800 */
[----:B0-----:R-:W-:-:S05]  /*d230*/  IMAD.SHL.U32 R4, R2, 0x8, RZ ;  /* 0x0000000802047824 */ /* 0x001fca00078e00ff */
[----:B------:R-:W-:-:S04]  /*d240*/  LOP3.LUT R4, R4, 0x18, RZ, 0xc0, !PT ;  /* 0x0000001804047812 */ /* 0x000fc800078ec0ff */
[C---:B------:R-:W-:Y:S02]  /*d250*/  LOP3.LUT R3, R4.reuse, 0x20, RZ, 0xfc, !PT ;  /* 0x0000002004037812 */ /* 0x040fe400078efcff */
[C---:B------:R-:W-:Y:S02]  /*d260*/  LOP3.LUT R2, R4.reuse, 0x40, RZ, 0xfc, !PT ;  /* 0x0000004004027812 */ /* 0x040fe400078efcff */
[----:B------:R-:W-:Y:S02]  /*d270*/  ISETP.GE.AND P3, PT, R4, UR4, PT ;  /* 0x0000000404007c0c */ /* 0x000fe4000bf66270 */
[----:B------:R-:W-:Y:S02]  /*d280*/  ISETP.GE.AND P2, PT, R3, UR4, PT ;  /* 0x0000000403007c0c */ /* 0x000fe4000bf46270 */
[----:B-1----:R-:W-:-:S13]  /*d290*/  ISETP.GE.AND P1, PT, R2, UR4, PT ;  /* 0x0000000402007c0c */ /* 0x002fda000bf26270 */
.L_x_10263:
[----:B------:R-:W2:Y:S01]  /*d2a0*/  LDL R9, [R1+0x14] ;  /* 0x0000140001097983 */ /* 0x000ea20000100800 */
[----:B------:R-:W0:Y:S03]  /*d2b0*/  LDC R4, c[0x0][0x430] ;  /* 0x00010c00ff047b82 */ /* 0x000e260000000800 */
[----:B------:R-:W3:Y:S04]  /*d2c0*/  LDL R8, [R1+0x18] ;  /* 0x0000180001087983 */ /* 0x000ee80000100800 */
[----:B------:R-:W4:Y:S01]  /*d2d0*/  LDL R7, [R1+0x4] ;  /* 0x0000040001077983 */ /* 0x000f220000100800 */
[----:B------:R-:W1:Y:S03]  /*d2e0*/  S2R R2, SR_TID.X ;  /* 0x0000000000027919 */ /* 0x000e660000002100 */
[----:B------:R-:W5:Y:S01]  /*d2f0*/  LDL R6, [R1+0x48] ;  /* 0x0000480001067983 */ /* 0x000f620000100800 */
[----:B0-----:R-:W-:-:S13]  /*d300*/  ISETP.NE.AND P0, PT, R4, 0x1, PT ;  /* 0x000000010400780c */ /* 0x001fda0003f05270 */
[----:B------:R-:W0:Y:S01]  /*d310*/  @P0 LDC R5, c[0x0][0x434] ;  /* 0x00010d00ff050b82 */ /* 0x000e220000000800 */
[----:B-1----:R-:W-:-:S04]  /*d320*/  LOP3.LUT R3, R2, 0x7f, RZ, 0xc0, !PT ;  /* 0x0000007f02037812 */ /* 0x002fc800078ec0ff */
[----:B------:R-:W-:-:S03]  /*d330*/  SHF.R.U32.HI R4, RZ, 0x2, R3 ;  /* 0x00000002ff047819 */ /* 0x000fc60000011603 */
[----:B------:R-:W1:Y:S01]  /*d340*/  @P0 LDC R3, c[0x0][0x438] ;  /* 0x00010e00ff030b82 */ /* 0x000e620000000800 */
[----:B------:R-:W-:Y:S02]  /*d350*/  IMAD.SHL.U32 R2, R2, 0x20, RZ ;  /* 0x0000002002027824 */ /* 0x000fe400078e00ff */
[----:B------:R-:W-:-:S03]  /*d360*/  IMAD R4, R0, 0x80, R4 ;  /* 0x0000008000047824 */ /* 0x000fc600078e0204 */
[----:B------:R-:W-:Y:S01]  /*d370*/  LOP3.LUT R2, R2, 0x60, RZ, 0xc0, !PT ;  /* 0x0000006002027812 */ /* 0x000fe200078ec0ff */
[----:B------:R-:W-:Y:S05]  /*d380*/  YIELD ;  /* 0x0000000000007946 */ /* 0x000fea0003800000 */
[----:B------:R-:W-:Y:S01]  /*d390*/  ULDC UR4, c[0x0][0x430] ;  /* 0x00010c0000047ab9 */ /* 0x000fe20000000800 */
[----:B--2---:R-:W-:-:S05]  /*d3a0*/  IADD3 R4, R2, R4, R9 ;  /* 0x0000000402047210 */ /* 0x004fca0007ffe009 */
[----:B0-----:R-:W-:-:S04]  /*d3b0*/  @P0 IMAD.HI.U32 R5, R4, R5, RZ ;  /* 0x0000000504050227 */ /* 0x001fc800078e00ff */
[----:B------:R-:W-:Y:S01]  /*d3c0*/  IMAD.MOV.U32 R2, RZ, RZ, R4 ;  /* 0x000000ffff027224 */ /* 0x000fe200078e0004 */
[----:B-1----:R-:W-:-:S05]  /*d3d0*/  @P0 SHF.R.U32.HI R2, RZ, R3, R5 ;  /* 0x00000003ff020219 */ /* 0x002fca0000011605 */
[--C-:B------:R-:W-:Y:S01]  /*d3e0*/  IMAD.MOV R9, RZ, RZ, -R2.reuse ;  /* 0x000000ffff097224 */ /* 0x100fe200078e0a02 */
[----:B------:R-:W-:-:S03]  /*d3f0*/  SHF.R.S32.HI R3, RZ, 0x1f, R2 ;  /* 0x0000001fff037819 */ /* 0x000fc60000011402 */
[----:B------:R-:W-:Y:S01]  /*d400*/  IMAD R9, R9, UR4, R4 ;  /* 0x0000000409097c24 */ /* 0x000fe2000f8e0204 */
[----:B------:R-:W-:Y:S02]  /*d410*/  ULDC.64 UR4, c[0x0][0x428] ;  /* 0x00010a0000047ab9 */ /* 0x000fe40000000a00 */
[----:B---3--:R-:W-:Y:S02]  /*d420*/  IMAD R4, R8, UR4, RZ ;  /* 0x0000000408047c24 */ /* 0x008fe4000f8e02ff */
[----:B----4-:R-:W-:-:S04]  /*d430*/  IMAD.WIDE.U32 R2, R7, UR4, R2 ;  /* 0x0000000407027c25 */ /* 0x010fc8000f8e0002 */
[----:B------:R-:W-:Y:S01]  /*d440*/  IMAD R4, R7, UR5, R4 ;  /* 0x0000000507047c24 */ /* 0x000fe2000f8e0204 */
[----:B------:R-:W-:-:S03]  /*d450*/  ULDC.64 UR4, c[0x0][0x418] ;  /* 0x0001060000047ab9 */ /* 0x000fc60000000a00 */
[----:B------:R-:W-:Y:S01]  /*d460*/  IMAD.IADD R3, R4, 0x1, R3 ;  /* 0x0000000104037824 */ /* 0x000fe200078e0203 */
[----:B------:R-:W-:-:S04]  /*d470*/  LEA R4, P0, R2, UR4, 0x2 ;  /* 0x0000000402047c11 */ /* 0x000fc8000f8010ff */
[----:B------:R-:W-:-:S05]  /*d480*/  LEA.HI.X R5, R2, UR5, R3, 0x2, P0 ;  /* 0x0000000502057c11 */ /* 0x000fca00080f1403 */
[----:B------:R-:W2:Y:S01]  /*d490*/  LDG.E R7, desc[UR36][R4.64] ;  /* 0x0000002404077981 */ /* 0x000ea2000c1e1900 */
[----:B-----5:R-:W-:Y:S01]  /*d4a0*/  ISETP.NE.AND P4, PT, R6, 0x3, PT ;  /* 0x000000030600780c */ /* 0x020fe20003f85270 */
[----:B------:R-:W-:-:S05]  /*d4b0*/  VIADD R22, R10, 0x1 ;  /* 0x000000010a167836 */ /* 0x000fca0000000000 */
[----:B------:R-:W-:-:S04]  /*d4c0*/  ISETP.NE.AND P0, PT, R22, 0x2, PT ;  /* 0x000000021600780c */ /* 0x000fc80003f05270 */
[----:B------:R-:W-:Y:S02]  /*d4d0*/  SEL R29, RZ, 0x1, P0 ;  /* 0x00000001ff1d7807 */ /* 0x000fe40000000000 */
[----:B------:R-:W-:Y:S02]  /*d4e0*/  SEL R22, R22, RZ, P0 ;  /* 0x000000ff16167207 */ /* 0x000fe40000000000 */
[----:B------:R-:W-:Y:S02]  /*d4f0*/  MOV R23, R0 ;  /* 0x0000000000177202 */ /* 0x000fe40000000f00 */
[----:B------:R-:W-:Y:S02]  /*d500*/  LOP3.LUT R29, R20, R29, RZ, 0x3c, !PT ;  /* 0x0000001d141d7212 */ /* 0x000fe400078e3cff */
[----:B--2---:R-:W-:Y:S01]  /*d510*/  SHF.R.S32.HI R28, RZ, 0x1f, R7 ;  /* 0x0000001fff1c7819 */ /* 0x004fe20000011407 */
[----:B------:R-:W-:Y:S06]  /*d520*/  @!P4 BRA `(.L_x_10251) ;  /* 0x000000000004c947 */ /* 0x000fec0003800000 */
[----:B------:R-:W-:Y:S01]  /*d530*/  BPT.TRAP 0x1 ;  /* 0x000000040000795c */ /* 0x000fe20000300000 */
.L_x_10251:
[----:B------:R-:W-:Y:S01]  /*d540*/  IMAD R5, R22, 0x8, R17 ;  /* 0x0000000816057824 */ /* 0x000fe200078e0211 */
[----:B------:R-:W-:Y:S01]  /*d550*/  SHF.L.U32 R0, R29, 0x1f, RZ ;  /* 0x0000001f1d007819 */ /* 0x000fe200000006ff */
[----:B------:R-:W-:Y:S03]  /*d560*/  BSSY B1, `(.L_x_10252) ;  /* 0x0000003000017945 */ /* 0x000fe60003800000 */
[----:B------:R-:W0:Y:S02]  /*d570*/  SYNCS.PHASECHK.TRANS64.TRYWAIT P0, [R5+URZ+0x2d840], R0 ;  /* 0x02d84000050075a7 */ /* 0x000e24000800017f */
[----:B0-----:R-:W-:Y:S05]  /*d580*/  @!P0 BRA `(.L_x_10253) ;  /* 0x0000003000f08947 */ /* 0x001fea0003800000 */
.L_x_10326:
[----:B------:R-:W-:Y:S05]  /*d590*/  BSYNC B1 ;  /* 0x0000000000017941 */ /* 0x000fea0003800000 */
.L_x_10252:
[----:B------:R-:W1:Y:S01]  /*d5a0*/  S2R R6, SR_TID.X ;  /* 0x0000000000067919 */ /* 0x000e620000002100 */
[----:B------:R-:W-:Y:S01]  /*d5b0*/  SHF.R.S32.HI R21, RZ, 0x1f, R9 ;  /* 0x0000001fff157819 */ /* 0x000fe20000011409 */
[----:B------:R-:W-:Y:S01]  /*d5c0*/  ULDC.64 UR4, c[0x0][0x300] ;  /* 0x0000c00000047ab9 */ /* 0x000fe20000000a00 */
[----:B------:R-:W-:Y:S01]  /*d5d0*/  ULDC.64 UR6, c[0x0][0x2e8] ;  /* 0x0000ba0000067ab9 */ /* 0x000fe20000000a00 */
[----:B------:R-:W-:Y:S01]  /*d5e0*/  IMAD.WIDE.U32 R2, R9, UR4, RZ ;  /* 0x0000000409027c25 */ /* 0x000fe2000f8e00ff */
[C---:B------:R-:W-:Y:S02]  /*d5f0*/  LOP3.LUT P5, RZ, R16.reuse, 0x2, RZ, 0xc0, !PT ;  /* 0x0000000210ff7812 */ /* 0x040fe400078ac0ff */
[----:B------:R-:W-:Y:S01]  /*d600*/  LOP3.LUT P4, RZ, R16, 0x1, RZ, 0xc0, !PT ;  /* 0x0000000110ff7812 */ /* 0x000fe2000788c0ff */
[----:B0-----:R-:W-:-:S04]  /*d610*/  IMAD R0, R21, UR4, RZ ;  /* 0x0000000415007c24 */ /* 0x001fc8000f8e02ff */
        /* <DEDUP_REMOVED lines=8> */
[----:B-1----:R-:W-:Y:S02]  /*d6a0*/  IMAD.SHL.U32 R4, R6, 0x8, RZ ;  /* 0x0000000806047824 */ /* 0x002fe400078e00ff */
[----:B------:R-:W-:Y:S01]  /*d6b0*/  IMAD.WIDE.U32 R2, R26, UR4, R2 ;  /* 0x000000041a027c25 */ /* 0x000fe2000f8e0002 */
[----:B------:R-:W-:Y:S02]  /*d6c0*/  UMOV UR4, 0xffffffff ;  /* 0xffffffff00047882 */ /* 0x000fe40000000000 */
[----:B------:R-:W-:Y:S01]  /*d6d0*/  LOP3.LUT R4, R4, 0xd8, RZ, 0xc0, !PT ;  /* 0x000000d804047812 */ /* 0x000fe200078ec0ff */
[----:B------:R-:W-:Y:S02]  /*d6e0*/  IMAD.SHL.U32 R11, R6, 0x8, RZ ;  /* 0x00000008060b7824 */ /* 0x000fe400078e00ff */
[----:B------:R-:W-:Y:S01]  /*d6f0*/  IMAD R8, R26, UR5, R3 ;  /* 0x000000051a087c24 */ /* 0x000fe2000f8e0203 */
[----:B------:R-:W-:-:S02]  /*d700*/  LOP3.LUT R4, R4, 0x18, R6, 0x78, !PT ;  /* 0x0000001804047812 */ /* 0x000fc400078e7806 */
[----:B------:R-:W-:Y:S02]  /*d710*/  LEA R6, P0, R2, UR6, 0x1 ;  /* 0x0000000602067c11 */ /* 0x000fe4000f8008ff */
[----:B------:R-:W-:Y:S02]  /*d720*/  LOP3.LUT R4, R4, 0x320, R11, 0xf8, !PT ;  /* 0x0000032004047812 */ /* 0x000fe400078ef80b */
[----:B------:R-:W-:-:S03]  /*d730*/  LEA.HI.X R8, R2, UR7, R8, 0x1, P0 ;  /* 0x0000000702087c11 */ /* 0x000fc600080f0c08 */
[----:B------:R-:W-:Y:S01]  /*d740*/  IMAD R4, R22, 0x3000, R4 ;  /* 0x0000300016047824 */ /* 0x000fe200078e0204 */
[----:B------:R-:W-:Y:S06]  /*d750*/  BRA.DIV UR4, `(.L_x_10254) ;  /* 0x0000003204907947 */ /* 0x000fec000b800000 */
[----:B------:R-:W0:Y:S01]  /*d760*/  S2R R3, SR_TID.X ;  /* 0x0000000000037919 */ /* 0x000e220000002100 */
[----:B------:R-:W-:Y:S01]  /*d770*/  LOP3.LUT P6, RZ, R16, 0x4, RZ, 0xc0, !PT ;  /* 0x0000000410ff7812 */ /* 0x000fe200078cc0ff */
[----:B------:R-:W-:Y:S01]  /*d780*/  IMAD R4, R4, 0x2, R17 ;  /* 0x0000000204047824 */ /* 0x000fe200078e0211 */
[----:B------:R-:W1:Y:S04]  /*d790*/  SHFL.IDX PT, R2, R6, RZ, 0x1c1f ;  /* 0x001c1fff06027589 */ /* 0x000e6800000e0000 */
[----:B------:R-:W-:Y:S01]  /*d7a0*/  SHFL.IDX PT, R25, R8, 0x2, 0x1c1f ;  /* 0x005c1f0008197f89 */ /* 0x000fe200000e0000 */
[----:B0-----:R-:W-:-:S03]  /*d7b0*/  IMAD.SHL.U32 R11, R3, 0x8, RZ ;  /* 0x00000008030b7824 */ /* 0x001fc600078e00ff */
[----:B------:R-:W0:Y:S02]  /*d7c0*/  SHFL.IDX PT, R3, R8, RZ, 0x1c1f ;  /* 0x001c1fff08037589 */ /* 0x000e2400000e0000 */
[----:B------:R-:W-:-:S05]  /*d7d0*/  LOP3.LUT R11, R11, 0x18, RZ, 0xc0, !PT ;  /* 0x000000180b0b7812 */ /* 0x000fca00078ec0ff */
[----:B------:R-:W-:-:S05]  /*d7e0*/  IMAD.SHL.U32 R0, R11, 0x2, RZ ;  /* 0x000000020b007824 */ /* 0x000fca00078e00ff */
[----:B-1----:R-:W-:-:S04]  /*d7f0*/  IADD3 R2, P0, R2, R0, RZ ;  /* 0x0000000002027210 */ /* 0x002fc80007f1e0ff */
[----:B0-----:R-:W-:-:S05]  /*d800*/  IADD3.X R3, RZ, R3, RZ, P0, !PT ;  /* 0x00000003ff037210 */ /* 0x001fca00007fe4ff */
        /* <DEDUP_REMOVED lines=18> */
.L_x_10336:
        /* <DEDUP_REMOVED lines=11> */
.L_x_10255:
        /* <DEDUP_REMOVED lines=11> */
.L_x_10256:
[----:B------:R1:W-:Y:S01]  /*da90*/  SYNCS.ARRIVE.TRANS64.A1T0 RZ, [R5+URZ+0x2d830], RZ ;  /* 0x02d830ff05ff79a7 */ /* 0x0003e2000810003f */
[----:B------:R-:W-:Y:S05]  /*daa0*/  @!P5 BRA `(.L_x_10257) ;  /* 0x000000000004d947 */ /* 0x000fea0003800000 */
[----:B------:R-:W-:Y:S01]  /*dab0*/  BPT.TRAP 0x1 ;  /* 0x000000040000795c */ /* 0x000fe20000300000 */
.L_x_10257:
[----:B------:R-:W-:Y:S01]  /*dac0*/  SHF.L.U32 R2, R20, 0x1f, RZ ;  /* 0x0000001f14027819 */ /* 0x000fe200000006ff */
[----:B-1----:R-:W-:Y:S01]  /*dad0*/  IMAD R5, R10, 0x8, R17 ;  /* 0x000000080a057824 */ /* 0x002fe200078e0211 */
[----:B------:R-:W-:Y:S03]  /*dae0*/  BSSY B1, `(.L_x_10258) ;  /* 0x0000003000017945 */ /* 0x000fe60003800000 */
[----:B------:R-:W1:Y:S02]  /*daf0*/  SYNCS.PHASECHK.TRANS64.TRYWAIT P0, [R5+URZ+0x2d860], R2 ;  /* 0x02d86002050075a7 */ /* 0x000e64000800017f */
[----:B-1----:R-:W-:Y:S05]  /*db00*/  @!P0 BRA `(.L_x_10259) ;  /* 0x0000003000f88947 */ /* 0x002fea0003800000 */
.L_x_10337:
[----:B------:R-:W-:Y:S05]  /*db10*/  BSYNC B1 ;  /* 0x0000000000017941 */ /* 0x000fea0003800000 */
.L_x_10258:
[----:B------:R-:W2:Y:S04]  /*db20*/  LDL R11, [R1+0xc] ;  /* 0x00000c00010b7983 */ /* 0x000ea80000100800 */
[----:B0-----:R-:W2:Y:S01]  /*db30*/  LDL.LU R6, [R1] ;  /* 0x0000000001067983 */ /* 0x001ea20000300800 */
[----:B------:R-:W0:Y:S01]  /*db40*/  S2R R12, SR_TID.X ;  /* 0x00000000000c7919 */ /* 0x000e220000002100 */
[----:B------:R-:W-:Y:S01]  /*db50*/  UMOV UR4, 0xffffffff ;  /* 0xffffffff00047882 */ /* 0x000fe20000000000 */
[C---:B0-----:R-:W-:Y:S02]  /*db60*/  IMAD.SHL.U32 R4, R12.reuse, 0x8, RZ ;  /* 0x000000080c047824 */ /* 0x041fe400078e00ff */
[----:B------:R-:W-:-:S03]  /*db70*/  IMAD.SHL.U32 R8, R12, 0x8, RZ ;  /* 0x000000080c087824 */ /* 0x000fc600078e00ff */
[----:B------:R-:W-:Y:S02]  /*db80*/  LOP3.LUT R4, R4, 0xd8, RZ, 0xc0, !PT ;  /* 0x000000d804047812 */ /* 0x000fe400078ec0ff */
[----:B------:R-:W-:Y:S02]  /*db90*/  LOP3.LUT R3, R12, 0x7f, RZ, 0xc0, !PT ;  /* 0x0000007f0c037812 */ /* 0x000fe400078ec0ff */
[----:B------:R-:W-:Y:S02]  /*dba0*/  LOP3.LUT R4, R4, 0x18, R12, 0x78, !PT ;  /* 0x0000001804047812 */ /* 0x000fe400078e780c */
[----:B------:R-:W-:Y:S02]  /*dbb0*/  SHF.R.U32.HI R3, RZ, 0x2, R3 ;  /* 0x00000002ff037819 */ /* 0x000fe40000011603 */
[----:B------:R-:W-:-:S05]  /*dbc0*/  LOP3.LUT R4, R4, 0x320, R8, 0xf8, !PT ;  /* 0x0000032004047812 */ /* 0x000fca00078ef808 */
[----:B------:R-:W-:Y:S02]  /*dbd0*/  IMAD R4, R10, 0x3000, R4 ;  /* 0x000030000a047824 */ /* 0x000fe400078e0204 */
[----:B--2---:R-:W-:-:S05]  /*dbe0*/  IMAD R6, R6, -0x80, R11 ;  /* 0xffffff8006067824 */ /* 0x004fca00078e020b */
[----:B------:R-:W-:Y:S01]  /*dbf0*/  IADD3 R6, -R3, R6, RZ ;  /* 0x0000000603067210 */ /* 0x000fe20007ffe1ff */
        /* <DEDUP_REMOVED lines=35> */
.L_x_10347:
        /* <DEDUP_REMOVED lines=26> */
[----:B------:R-:W-:Y:S01]  /*dfd0*/  LEA.HI.X R0, R2, UR7, R0, 0x1, P0 ;  /* 0x0000000702007c11 */ /* 0x000fe200080f0c00 */
[----:B------:R-:W-:Y:S01]  /*dfe0*/  NOP ;  /* 0x0000000000007918 */ /* 0x000fe20000000000 */
[----:B------:R-:W-:-:S13]  /*dff0*/  PLOP3.LUT P0, PT, PT, PT, PT, 0x80, 0x0 ;  /* 0x000000000000781c */ /* 0x000fda0003f0f070 */
.L_x_10261:
[----:B------:R-:W-:Y:S02]  /*e000*/  PLOP3.LUT P4, PT, P4, P0, PT, 0xa2, 0x0 ;  /* 0x000000000000781c */ /* 0x000fe40002781472 */
[----:B------:R-:W-:-:S08]  /*e010*/  @P0 R2UR P4, UR4, R5 ;  /* 0x00000000050402ca */ /* 0x000fd00000080000 */
[----:B------:R-:W-:-:S05]  /*e020*/  @P0 PLOP3.LUT P0, PT, P4, PT, PT, 0x80, 0x0 ;  /* 0x000000000000081c */ /* 0x000fca000270f070 */
[----:B------:R-:W-:Y:S01]  /*e030*/  @!P4 SYNCS.ARRIVE.TRANS64.RED.A0T1 RZ, [UR4+0x2d850], RZ ;  /* 0x02d850ffffffc9a7 */ /* 0x000fe20008200404 */
[----:B------:R-:W-:Y:S07]  /*e040*/  @!P4 ARRIVES.LDGSTSBAR.64.TRANSCNT [UR4+0x2d850] ;  /* 0x02d85000ff00c9b0 */ /* 0x000fee0008000a84 */
[----:B------:R-:W-:Y:S05]  /*e050*/  @P0 BRA.U.ANY `(.L_x_10261) ;  /* 0xfffffffd00e80947 */ /* 0x000fea000393ffff */
[----:B------:R-:W-:Y:S01]  /*e060*/  NOP ;  /* 0x0000000000007918 */ /* 0x000fe20000000000 */
[----:B------:R-:W2:Y:S01]  /*e070*/  LDL R2, [R1+0x48] ;  /* 0x0000480001027983 */ /* 0x000ea20000100800 */
[----:B------:R-:W-:Y:S02]  /*e080*/  MOV R19, R0 ;  /* 0x0000000000137202 */ /* 0x000fe40000000f00 */
[----:B--2---:R-:W-:-:S13]  /*e090*/  ISETP.NE.AND P5, PT, R2, 0x3, PT ;  /* 0x000000030200780c */ /* 0x004fda0003fa5270 */
[----:B------:R-:W-:Y:S05]  /*e0a0*/  @!P5 BRA `(.L_x_10262) ;  /* 0x000000000004d947 */ /* 0x000fea0003800000 */
[----:B------:R-:W-:Y:S01]  /*e0b0*/  BPT.TRAP 0x1 ;  /* 0x000000040000795c */ /* 0x000fe20000300000 */
.L_x_10262:
[----:B------:R-:W2:Y:S01]  /*e0c0*/  LDL R2, [R1+0x10] ;  /* 0x0000100001027983 */ /* 0x000ea20000100800 */
[----:B------:R1:W-:Y:S01]  /*e0d0*/  SYNCS.ARRIVE.TRANS64.A1T0 RZ, [R5+URZ+0x2d850], RZ ;  /* 0x02d850ff05ff79a7 */ /* 0x0003e2000810003f */
[C---:B------:R-:W-:Y:S02]  /*e0e0*/  VIADD R0, R23.reuse, 0xffffffff ;  /* 0xffffffff17007836 */ /* 0x040fe40000000000 */
[----:B------:R1:W-:Y:S01]  /*e0f0*/  STL [R1], R23 ;  /* 0x0000001701007387 */ /* 0x0003e20000100800 */
[----:B------:R-:W-:Y:S02]  /*e100*/  IMAD.MOV.U32 R20, RZ, RZ, R29 ;  /* 0x000000ffff147224 */ /* 0x000fe400078e001d */
[----:B------:R-:W-:Y:S01]  /*e110*/  IMAD.MOV.U32 R10, RZ, RZ, R22 ;  /* 0x000000ffff0a7224 */ /* 0x000fe200078e0016 */
[----:B--2---:R-:W-:-:S13]  /*e120*/  ISETP.GT.AND P0, PT, R23, R2, PT ;  /* 0x000000021700720c */ /* 0x004fda0003f04270 */
[----:B-1----:R-:W-:Y:S05]  /*e130*/  @P0 BRA `(.L_x_10263) ;  /* 0xfffffff000580947 */ /* 0x002fea000383ffff */
.L_x_10250:
[----:B------:R-:W-:Y:S05]  /*e140*/  BSYNC B0 ;  /* 0x0000000000007941 */ /* 0x000fea0003800000 */
.L_x_10249:
[----:B------:R-:W1:Y:S01]  /*e150*/  S2R R2, SR_TID.X ;  /* 0x0000000000027919 */ /* 0x000e620000002100 */
[----:B------:R-:W-:Y:S01]  /*e160*/  BSSY B0, `(.L_x_10264) ;  /* 0x0000010000007945 */ /* 0x000fe20003800000 */
[----:B-1----:R-:W-:-:S04]  /*e170*/  LOP3.LUT R2, R2, 0x7f, RZ, 0xc0, !PT ;  /* 0x0000007f02027812 */ /* 0x002fc800078ec0ff */
[----:B------:R-:W-:-:S13]  /*e180*/  ISETP.NE.AND P0, PT, R2, RZ, PT ;  /* 0x000000ff0200720c */ /* 0x000fda0003f05270 */
[----:B------:R-:W-:Y:S05]  /*e190*/  @P0 BRA `(.L_x_10265) ;  /* 0x0000000000300947 */ /* 0x000fea0003800000 */
[----:B0-----:R-:W0:Y:S01]  /*e1a0*/  S2R R5, SR_LANEID ;  /* 0x0000000000057919 */ /* 0x001e220000000000 */
        /* <DEDUP_REMOVED lines=10> */
[----:B0-----:R-:W-:-:S07]  /*e250*/  IADD3 R24, R0, UR38, R7 ;  /* 0x0000002600187c10 */ /* 0x001fce000fffe007 */
.L_x_10265:
[----:B------:R-:W-:Y:S05]  /*e260*/  BSYNC B0 ;  /* 0x0000000000007941 */ /* 0x000fea0003800000 */
.L_x_10264:
[----:B------:R-:W2:Y:S02]  /*e270*/  LDL R0, [R1+0x48] ;  /* 0x0000480001007983 */ /* 0x000ea40000100800 */
[----:B--2---:R-:W-:-:S13]  /*e280*/  ISETP.NE.AND P0, PT, R0, 0x3, PT ;  /* 0x000000030000780c */ /* 0x004fda0003f05270 */
[----:B------:R-:W-:Y:S05]  /*e290*/  @!P0 BRA `(.L_x_10266) ;  /* 0x0000000000048947 */ /* 0x000fea0003800000 */
[----:B------:R-:W-:Y:S01]  /*e2a0*/  BPT.TRAP 0x1 ;  /* 0x000000040000795c */ /* 0x000fe20000300000 */
.L_x_10266:
[----:B------:R-:W2:Y:S01]  /*e2b0*/  LDL.LU R2, [R1+0xc] ;  /* 0x00000c0001027983 */ /* 0x000ea20000300800 */
[----:B------:R-:W-:Y:S01]  /*e2c0*/  IMAD R0, R22, 0x8, R17 ;  /* 0x0000000816007824 */ /* 0x000fe200078e0211 */
[----:B------:R-:W-:Y:S01]  /*e2d0*/  SHF.L.U32 R3, R29, 0x1f, RZ ;  /* 0x0000001f1d037819 */ /* 0x000fe200000006ff */
[----:B------:R-:W-:Y:S03]  /*e2e0*/  BSSY B0, `(.L_x_10267) ;  /* 0x0000004000007945 */ /* 0x000fe60003800000 */
[----:B------:R-:W1:Y:S01]  /*e2f0*/  SYNCS.PHASECHK.TRANS64.TRYWAIT P0, [R0+URZ+0x2d860], R3 ;  /* 0x02d86003000075a7 */ /* 0x000e62000800017f */
[----:B--2---:R-:W-:Y:S01]  /*e300*/  IMAD R6, R23, -0x80, R2 ;  /* 0xffffff8017067824 */ /* 0x004fe200078e0202 */
[----:B-1----:R-:W-:Y:S06]  /*e310*/  @!P0 BRA `(.L_x_10268) ;  /* 0x00000030006c8947 */ /* 0x002fec0003800000 */
.L_x_10348:
[----:B------:R-:W-:Y:S05]  /*e320*/  BSYNC B0 ;  /* 0x0000000000007941 */ /* 0x000fea0003800000 */
.L_x_10267:
[----:B------:R-:W0:Y:S01]  /*e330*/  S2R R2, SR_TID.X ;  /* 0x0000000000027919 */ /* 0x000e220000002100 */
[----:B------:R-:W-:Y:S01]  /*e340*/  UMOV UR4, 0xffffffff ;  /* 0xffffffff00047882 */ /* 0x000fe20000000000 */
[----:B------:R-:W2:Y:S01]  /*e350*/  S2R R7, SR_TID.X ;  /* 0x0000000000077919 */ /* 0x000ea20000002100 */
[----:B0-----:R-:W-:Y:S01]  /*e360*/  LOP3.LUT R5, R2, 0x7f, RZ, 0xc0, !PT ;  /* 0x0000007f02057812 */ /* 0x001fe200078ec0ff */
[----:B--2---:R-:W-:-:S03]  /*e370*/  IMAD.SHL.U32 R2, R7, 0x8, RZ ;  /* 0x0000000807027824 */ /* 0x004fc600078e00ff */
[----:B------:R-:W-:Y:S01]  /*e380*/  SHF.R.U32.HI R5, RZ, 0x2, R5 ;  /* 0x00000002ff057819 */ /* 0x000fe20000011605 */
[----:B------:R-:W-:Y:S01]  /*e390*/  IMAD.SHL.U32 R4, R7, 0x8, RZ ;  /* 0x0000000807047824 */ /* 0x000fe200078e00ff */
[----:B------:R-:W-:-:S03]  /*e3a0*/  LOP3.LUT R2, R2, 0xd8, RZ, 0xc0, !PT ;  /* 0x000000d802027812 */ /* 0x000fc600078ec0ff */
[----:B------:R-:W-:Y:S01]  /*e3b0*/  IMAD.IADD R6, R6, 0x1, -R5 ;  /* 0x0000000106067824 */ /* 0x000fe200078e0a05 */
[----:B------:R-:W-:-:S04]  /*e3c0*/  LOP3.LUT R2, R2, 0x18, R7, 0x78, !PT ;  /* 0x0000001802027812 */ /* 0x000fc800078e7807 */
[----:B------:R-:W-:-:S05]  /*e3d0*/  LOP3.LUT R2, R2, 0x320, R4, 0xf8, !PT ;  /* 0x0000032002027812 */ /* 0x000fca00078ef804 */
[----:B------:R-:W-:Y:S01]  /*e3e0*/  IMAD R4, R22, 0x3000, R2 ;  /* 0x0000300016047824 */ /* 0x000fe200078e0202 */
[----:B------:R-:W-:Y:S06]  /*e3f0*/  BRA.DIV UR4, `(.L_x_10269) ;  /* 0x0000003204487947 */ /* 0x000fec000b800000 */
[----:B------:R-:W0:Y:S01]  /*e400*/  S2R R2, SR_TID.X ;  /* 0x0000000000027919 */ /* 0x000e220000002100 */
[----:B------:R-:W-:Y:S01]  /*e410*/  ULDC UR4, c[0x0][0x2f4] ;  /* 0x0000bd0000047ab9 */ /* 0x000fe20000000800 */
[----:B------:R-:W-:Y:S01]  /*e420*/  IMAD R4, R4, 0x2, R17 ;  /* 0x0000000204047824 */ /* 0x000fe200078e0211 */
[----:B------:R-:W2:Y:S04]  /*e430*/  SHFL.IDX PT, R14, R18, RZ, 0x1c1f ;  /* 0x001c1fff120e7589 */ /* 0x000ea800000e0000 */
[----:B-1----:R-:W1:Y:S01]  /*e440*/  SHFL.IDX PT, R3, R19, RZ, 0x1c1f ;  /* 0x001c1fff13037589 */ /* 0x002e6200000e0000 */
[----:B0-----:R-:W-:-:S04]  /*e450*/  SHF.L.U32 R7, R2, 0x3, RZ ;  /* 0x0000000302077819 */ /* 0x001fc800000006ff */
[----:B------:R-:W-:-:S04]  /*e460*/  LOP3.LUT R7, R7, 0x18, RZ, 0xc0, !PT ;  /* 0x0000001807077812 */ /* 0x000fc800078ec0ff */
[C---:B------:R-:W-:Y:S01]  /*e470*/  ISETP.GE.AND P2, PT, R7.reuse, UR4, PT ;  /* 0x0000000407007c0c */ /* 0x040fe2000bf46270 */
[C---:B------:R-:W-:Y:S01]  /*e480*/  IMAD.SHL.U32 R5, R7.reuse, 0x2, RZ ;  /* 0x0000000207057824 */ /* 0x040fe200078e00ff */
[C---:B------:R-:W-:Y:S02]  /*e490*/  LOP3.LUT R8, R7.reuse, 0x20, RZ, 0xfc, !PT ;  /* 0x0000002007087812 */ /* 0x040fe400078efcff */
[----:B------:R-:W-:Y:S02]  /*e4a0*/  ISETP.LT.OR P4, PT, R6, 0x1, P2 ;  /* 0x000000010600780c */ /* 0x000fe40001781670 */
[----:B--2---:R-:W-:Y:S02]  /*e4b0*/  IADD3 R2, P0, R14, R5, RZ ;  /* 0x000000050e027210 */ /* 0x004fe40007f1e0ff */
[----:B------:R-:W-:Y:S01]  /*e4c0*/  LOP3.LUT R7, R7, 0x40, RZ, 0xfc, !PT ;  /* 0x0000004007077812 */ /* 0x000fe200078efcff */
[----:B------:R-:W0:Y:S01]  /*e4d0*/  SHFL.IDX PT, R14, R18, 0x1, 0x1c1f ;  /* 0x003c1f00120e7f89 */ /* 0x000e2200000e0000 */
[----:B------:R-:W-:Y:S01]  /*e4e0*/  ISETP.GE.AND P1, PT, R8, UR4, PT ;  /* 0x0000000408007c0c */ /* 0x000fe2000bf26270 */
[----:B-1----:R-:W-:Y:S01]  /*e4f0*/  IMAD.X R3, RZ, RZ, R3, P0 ;  /* 0x000000ffff037224 */ /* 0x002fe200000e0603 */
[----:B------:R-:W-:-:S02]  /*e500*/  ISETP.GE.AND P0, PT, R7, UR4, PT ;  /* 0x0000000407007c0c */ /* 0x000fc4000bf06270 */
[----:B------:R-:W-:-:S03]  /*e510*/  ISETP.LT.OR P3, PT, R6, 0x1, P1 ;  /* 0x000000010600780c */ /* 0x000fc60000f61670 */
[----:B------:R-:W-:Y:S01]  /*e520*/  LDGSTS.E.BYPASS.LTC128B.128 [R4+0x400], desc[UR36][R2.64], !P4 ;  /* 0x0040000002047fae */ /* 0x000fe2000e101d64 */
[----:B------:R-:W-:-:S09]  /*e530*/  ISETP.LT.OR P4, PT, R6, 0x1, P0 ;  /* 0x000000010600780c */ /* 0x000fd20000781670 */
[----:B------:R-:W-:Y:S04]  /*e540*/  LDGSTS.E.BYPASS.LTC128B.128 [R4+0x2400], desc[UR36][R2.64+0x40], !P3 ;  /* 0x0240004002047fae */ /* 0x000fe8000d901d64 */
[----:B------:R1:W-:Y:S01]  /*e550*/  LDGSTS.E.BYPASS.LTC128B.128 [R4+0x4400], desc[UR36][R2.64+0x80], !P4 ;  /* 0x0440008002047fae */ /* 0x0003e2000e101d64 */
[----:B------:R-:W-:-:S03]  /*e560*/  ISETP.LT.OR P4, PT, R6, 0x21, P2 ;  /* 0x000000210600780c */ /* 0x000fc60001781670 */
[----:B-1----:R-:W1:Y:S01]  /*e570*/  SHFL.IDX PT, R3, R19, 0x1, 0x1c1f ;  /* 0x003c1f0013037f89 */ /* 0x002e6200000e0000 */
[----:B0-----:R-:W-:-:S03]  /*e580*/  IADD3 R2, P3, R14, R5, RZ ;  /* 0x000000050e027210 */ /* 0x001fc60007f7e0ff */
[----:B------:R-:W0:Y:S02]  /*e590*/  SHFL.IDX PT, R14, R18, 0x2, 0x1c1f ;  /* 0x005c1f00120e7f89 */ /* 0x000e2400000e0000 */
[----:B-1----:R-:W-:Y:S01]  /*e5a0*/  IMAD.X R3, RZ, RZ, R3, P3 ;  /* 0x000000ffff037224 */ /* 0x002fe200018e0603 */
[----:B------:R-:W-:-:S04]  /*e5b0*/  ISETP.LT.OR P3, PT, R6, 0x21, P1 ;  /* 0x000000210600780c */ /* 0x000fc80000f61670 */
[----:B------:R-:W-:Y:S01]  /*e5c0*/  LDGSTS.E.BYPASS.LTC128B.128 [R4+0xc00], desc[UR36][R2.64], !P4 ;  /* 0x00c0000002047fae */ /* 0x000fe2000e101d64 */
[----:B------:R-:W-:-:S08]  /*e5d0*/  ISETP.LT.OR P4, PT, R6, 0x21, P0 ;  /* 0x000000210600780c */ /* 0x000fd00000781670 */
[----:B------:R-:W-:Y:S05]  /*e5e0*/  LDGSTS.E.BYPASS.LTC128B.128 [R4+0x2c00], desc[UR36][R2.64+0x40], !P3 ;  /* 0x02c0004002047fae */ /* 0x000fea000d901d64 */
[----:B------:R1:W-:Y:S01]  /*e5f0*/  LDGSTS.E.BYPASS.LTC128B.128 [R4+0x4c00], desc[UR36][R2.64+0x80], !P4 ;  /* 0x04c0008002047fae */ /* 0x0003e2000e101d64 */
[----:B------:R-:W-:-:S03]  /*e600*/  ISETP.LT.OR P4, PT, R6, 0x41, P2 ;  /* 0x000000410600780c */ /* 0x000fc60001781670 */
[----:B-1----:R-:W1:Y:S01]  /*e610*/  SHFL.IDX PT, R3, R19, 0x2, 0x1c1f ;  /* 0x005c1f0013037f89 */ /* 0x002e6200000e0000 */
[----:B0-----:R-:W-:-:S03]  /*e620*/  IADD3 R2, P3, R14, R5, RZ ;  /* 0x000000050e027210 */ /* 0x001fc60007f7e0ff */
[----:B------:R-:W0:Y:S04]  /*e630*/  SHFL.IDX PT, R19, R19, 0x3, 0x1c1f ;  /* 0x007c1f0013137f89 */ /* 0x000e2800000e0000 */
[----:B------:R2:W3:Y:S01]  /*e640*/  SHFL.IDX PT, R14, R18, 0x3, 0x1c1f ;  /* 0x007c1f00120e7f89 */ /* 0x0004e200000e0000 */
[----:B-1----:R-:W-:Y:S01]  /*e650*/  IMAD.X R3, RZ, RZ, R3, P3 ;  /* 0x000000ffff037224 */ /* 0x002fe200018e0603 */
[----:B------:R-:W-:-:S04]  /*e660*/  ISETP.LT.OR P3, PT, R6, 0x41, P1 ;  /* 0x000000410600780c */ /* 0x000fc80000f61670 */
[----:B------:R2:W-:Y:S01]  /*e670*/  LDGSTS.E.BYPASS.LTC128B.128 [R4+0x1400], desc[UR36][R2.64], !P4 ;  /* 0x0140000002047fae */ /* 0x0005e2000e101d64 */
[----:B------:R-:W-:-:S08]  /*e680*/  ISETP.LT.OR P4, PT, R6, 0x41, P0 ;  /* 0x000000410600780c */ /* 0x000fd00000781670 */
[----:B------:R2:W-:Y:S05]  /*e690*/  LDGSTS.E.BYPASS.LTC128B.128 [R4+0x3400], desc[UR36][R2.64+0x40], !P3 ;  /* 0x0340004002047fae */ /* 0x0005ea000d901d64 */
[----:B0--3--:R2:W-:Y:S02]  /*e6a0*/  LDGSTS.E.BYPASS.LTC128B.128 [R4+0x5400], desc[UR36][R2.64+0x80], !P4 ;  /* 0x0540008002047fae */ /* 0x0095e4000e101d64 */
.L_x_10358:
[C---:B------:R-:W-:Y:S02]  /*e6b0*/  ISETP.LT.OR P2, PT, R6.reuse, 0x61, P2 ;  /* 0x000000610600780c */ /* 0x040fe40001741670 */
[C---:B------:R-:W-:Y:S02]  /*e6c0*/  ISETP.LT.OR P1, PT, R6.reuse, 0x61, P1 ;  /* 0x000000610600780c */ /* 0x040fe40000f21670 */
[----:B------:R-:W-:Y:S02]  /*e6d0*/  ISETP.LT.OR P0, PT, R6, 0x61, P0 ;  /* 0x000000610600780c */ /* 0x000fe40000701670 */
[----:B--2---:R-:W-:-:S05]  /*e6e0*/  IADD3 R2, P3, R14, R5, RZ ;  /* 0x000000050e027210 */ /* 0x004fca0007f7e0ff */
        /* <DEDUP_REMOVED lines=9> */
.L_x_10270:
        /* <DEDUP_REMOVED lines=11> */
.L_x_10271:
[----:B------:R-:W-:Y:S01]  /*e830*/  VIADD R22, R22, 0x1 ;  /* 0x0000000116167836 */ /* 0x000fe20000000000 */
[----:B------:R0:W-:Y:S04]  /*e840*/  SYNCS.ARRIVE.TRANS64.A1T0 RZ, [R0+URZ+0x2d850], RZ ;  /* 0x02d850ff00ff79a7 */ /* 0x0001e8000810003f */
[----:B------:R-:W-:-:S04]  /*e850*/  ISETP.NE.AND P0, PT, R22, 0x2, PT ;  /* 0x000000021600780c */ /* 0x000fc80003f05270 */
[----:B0-----:R-:W-:Y:S02]  /*e860*/  SEL R0, RZ, 0x1, P0 ;  /* 0x00000001ff007807 */ /* 0x001fe40000000000 */
[----:B------:R-:W-:Y:S02]  /*e870*/  SEL R22, R22, RZ, P0 ;  /* 0x000000ff16167207 */ /* 0x000fe40000000000 */
[----:B------:R-:W-:-:S07]  /*e880*/  LOP3.LUT R29, R29, R0, RZ, 0x3c, !PT ;  /* 0x000000001d1d7212 */ /* 0x000fce00078e3cff */
.L_x_10230:
[----:B------:R-:W-:Y:S05]  /*e890*/  BSYNC B7 ;  /* 0x0000000000077941 */ /* 0x000fea0003800000 */
.L_x_10228:
        /* <DEDUP_REMOVED lines=8> */
[----:B------:R0:W1:Y:S01]  /*e920*/  LDS.128 R24, [R17+0x2d8d0] ;  /* 0x02d8d00011187984 */ /* 0x0000620000000c00 */
[----:B------:R-:W-:Y:S06]  /*e930*/  BAR.ARV 0x4, 0x200 ;  /* 0x0108000000007b1d */ /* 0x000fec0000002000 */
[----:B------:R-:W-:Y:S05]  /*e940*/  BRA `(.L_x_10273) ;  /* 0x0000000800d07947 */ /* 0x000fea0003800000 */
.L_x_10272:
        /* <DEDUP_REMOVED lines=15> */
[C---:B------:R-:W-:Y:S02]  /*ea40*/  ISETP.GE.U32.AND P2, PT, R8.reuse, 0x2, PT ;  /* 0x000000020800780c */ /* 0x040fe40003f46070 */
[C---:B------:R-:W-:Y:S01]  /*ea50*/  ISETP.GE.U32.AND P3, PT, R8.reuse, 0x4, PT ;  /* 0x000000040800780c */ /* 0x040fe20003f66070 */
[----:B------:R-:W-:Y:S01]  /*ea60*/  SHFL.IDX PT, R0, R24, RZ, 0x1f ;  /* 0x00001fff18007589 */ /* 0x000fe200000e0000 */
[C---:B------:R-:W-:Y:S02]  /*ea70*/  ISETP.GE.U32.AND P4, PT, R8.reuse, 0x8, PT ;  /* 0x000000080800780c */ /* 0x040fe40003f86070 */
[----:B------:R-:W-:Y:S01]  /*ea80*/  ISETP.GE.U32.AND P5, PT, R8, 0x10, PT ;  /* 0x000000100800780c */ /* 0x000fe20003fa6070 */
[----:B------:R0:W-:Y:S02]  /*ea90*/  SHFL.IDX PT, R6, R24, 0x1, 0x1f ;  /* 0x00201f0018067f89 */ /* 0x0001e400000e0000 */
[----:B0-----:R-:W-:-:S02]  /*eaa0*/  IMAD.MOV.U32 R24, RZ, RZ, RZ ;  /* 0x000000ffff187224 */ /* 0x001fc400078e00ff */
[----:B--2---:R-:W-:Y:S02]  /*eab0*/  @!P1 IMAD.MOV.U32 R4, RZ, RZ, R7 ;  /* 0x000000ffff049224 */ /* 0x004fe400078e0007 */
        /* <DEDUP_REMOVED lines=19> */
[----:B------:R0:W1:Y:S02]  /*ebf0*/  SHFL.IDX PT, R14, R2, 0x1f, 0x1f ;  /* 0x03e01f00020e7f89 */ /* 0x00006400000e0000 */
.L_x_10368:
[----:B------:R-:W-:Y:S02]  /*ec00*/  ULDC UR4, c[0x0][0xc38] ;  /* 0x00030e0000047ab9 */ /* 0x000fe40000000800 */
[----:B------:R-:W-:-:S04]  /*ec10*/  IMAD.U32 R3, RZ, RZ, UR4 ;  /* 0x00000004ff037e24 */ /* 0x000fc8000f8e00ff */
[----:B-1----:R-:W-:-:S04]  /*ec20*/  IMAD R5, R14, R3, RZ ;  /* 0x000000030e057224 */ /* 0x002fc800078e02ff */
[----:B------:R-:W-:-:S05]  /*ec30*/  IMAD.IADD R6, R6, 0x1, R5 ;  /* 0x0000000106067824 */ /* 0x000fca00078e0205 */
[----:B------:R-:W-:-:S13]  /*ec40*/  ISETP.GT.AND P6, PT, R6, R0, PT ;  /* 0x000000000600720c */ /* 0x000fda0003fc4270 */
[----:B------:R-:W-:Y:S05]  /*ec50*/  @P6 BRA `(.L_x_10275) ;  /* 0x0000000000a46947 */ /* 0x000fea0003800000 */
.L_x_10278:
[----:B0-----:R-:W0:Y:S01]  /*ec60*/  LDC R2, c[0x0][0xc3c] ;  /* 0x00030f00ff027b82 */ /* 0x001e220000000800 */
[----:B------:R-:W-:-:S05]  /*ec70*/  VIADD R27, R27, 0x1f ;  /* 0x0000001f1b1b7836 */ /* 0x000fca0000000000 */
[----:B0-----:R-:W-:-:S13]  /*ec80*/  ISETP.GE.AND P6, PT, R27, R2, PT ;  /* 0x000000021b00720c */ /* 0x001fda0003fc6270 */
[----:B------:R-:W-:Y:S05]  /*ec90*/  @P6 BRA `(.L_x_10276) ;  /* 0x0000000400b86947 */ /* 0x000fea0003800000 */
[----:B------:R-:W0:Y:S01]  /*eca0*/  S2R R3, SR_TID.X ;  /* 0x0000000000037919 */ /* 0x000e220000002100 */
[----:B------:R-:W-:Y:S02]  /*ecb0*/  MOV R4, RZ ;  /* 0x000000ff00047202 */ /* 0x000fe40000000f00 */
[----:B0-----:R-:W-:-:S05]  /*ecc0*/  LOP3.LUT R3, R3, 0x1f, RZ, 0xc0, !PT ;  /* 0x0000001f03037812 */ /* 0x001fca00078ec0ff */
[----:B------:R-:W-:-:S05]  /*ecd0*/  IMAD.IADD R5, R27, 0x1, R3 ;  /* 0x000000011b057824 */ /* 0x000fca00078e0203 */
[----:B------:R-:W-:-:S13]  /*ece0*/  ISETP.GE.OR P6, PT, R5, R2, !P0 ;  /* 0x000000020500720c */ /* 0x000fda00047c6670 */
[----:B------:R-:W0:Y:S02]  /*ecf0*/  @!P6 LDC.64 R2, c[0x0][0xc80] ;  /* 0x00032000ff02eb82 */ /* 0x000e240000000a00 */
[----:B0-----:R-:W-:-:S05]  /*ed00*/  @!P6 IMAD.WIDE R2, R5, 0x4, R2 ;  /* 0x000000040502e825 */ /* 0x001fca00078e0202 */
[----:B------:R0:W2:Y:S01]  /*ed10*/  @!P6 LDG.E R4, desc[UR36][R2.64] ;  /* 0x000000240204e981 */ /* 0x0000a2000c1e1900 */
[----:B------:R-:W-:Y:S01]  /*ed20*/  IMAD.MOV.U32 R7, RZ, RZ, RZ ;  /* 0x000000ffff077224 */ /* 0x000fe200078e00ff */
[----:B0-----:R-:W0:Y:S02]  /*ed30*/  @!P6 LDC.64 R2, c[0x0][0xc78] ;  /* 0x00031e00ff02eb82 */ /* 0x001e240000000a00 */
[----:B0-----:R-:W-:-:S05]  /*ed40*/  @!P6 IMAD.WIDE R2, R5, 0x4, R2 ;  /* 0x000000040502e825 */ /* 0x001fca00078e0202 */
        /* <DEDUP_REMOVED lines=20> */
.L_x_10376:
[----:B------:R-:W-:Y:S02]  /*ee90*/  ULDC UR4, c[0x0][0xc38] ;  /* 0x00030e0000047ab9 */ /* 0x000fe40000000800 */
[----:B------:R-:W-:-:S04]  /*eea0*/  IMAD.U32 R3, RZ, RZ, UR4 ;  /* 0x00000004ff037e24 */ /* 0x000fc8000f8e00ff */
[----:B-1----:R-:W-:-:S05]  /*eeb0*/  IMAD R5, R14, R3, RZ ;  /* 0x000000030e057224 */ /* 0x002fca00078e02ff */
[----:B------:R-:W-:-:S04]  /*eec0*/  IADD3 R6, R5, R6, RZ ;  /* 0x0000000605067210 */ /* 0x000fc80007ffe0ff */
[----:B------:R-:W-:-:S13]  /*eed0*/  ISETP.GT.AND P6, PT, R6, R0, PT ;  /* 0x000000000600720c */ /* 0x000fda0003fc4270 */
[----:B------:R-:W-:Y:S05]  /*eee0*/  @!P6 BRA `(.L_x_10278) ;  /* 0xfffffffc005ce947 */ /* 0x000fea000383ffff */
.L_x_10275:
        /* <DEDUP_REMOVED lines=9> */
.L_x_10381:
[----:B------:R-:W-:-:S13]  /*ef80*/  ISETP.NE.AND P0, PT, R6, RZ, PT ;  /* 0x000000ff0600720c */ /* 0x000fda0003f05270 */
[----:B------:R-:W-:Y:S05]  /*ef90*/  @!P0 BRA `(.L_x_10280) ;  /* 0x0000000000108947 */ /* 0x000fea0003800000 */
[----:B------:R-:W-:Y:S01]  /*efa0*/  UMOV UR4, 0xffffffff ;  /* 0xffffffff00047882 */ /* 0x000fe20000000000 */
[----:B------:R-:W-:Y:S02]  /*efb0*/  VIADD R12, R5, 0xffffffff ;  /* 0xffffffff050c7836 */ /* 0x000fe40000000000 */
[----:B------:R-:W-:Y:S05]  /*efc0*/  BRA.DIV UR4, `(.L_x_10281) ;  /* 0x0000003604147947 */ /* 0x000fea000b800000 */
[----:B------:R4:W0:Y:S02]  /*efd0*/  SHFL.IDX PT, R24, R2, R12, 0x1f ;  /* 0x00001f0c02187589 */ /* 0x00082400000e0000 */
.L_x_10280:
[----:B0-----:R-:W-:Y:S01]  /*efe0*/  IMAD R24, R24, R3, R8 ;  /* 0x0000000318187224 */ /* 0x001fe200078e0208 */
[-C--:B--2---:R-:W-:Y:S01]  /*eff0*/  IABS R8, R4.reuse ;  /* 0x0000000400087213 */ /* 0x084fe20000000000 */
[----:B----4-:R-:W-:Y:S02]  /*f000*/  IMAD.MOV.U32 R2, RZ, RZ, RZ ;  /* 0x000000ffff027224 */ /* 0x010fe400078e00ff */
[----:B------:R-:W-:Y:S01]  /*f010*/  IMAD.IADD R25, R0, 0x1, -R24 ;  /* 0x0000000100197824 */ /* 0x000fe200078e0a18 */
[----:B------:R-:W0:Y:S01]  /*f020*/  I2F.RP R6, R8 ;  /* 0x0000000800067306 */ /* 0x000e220000209400 */
[----:B------:R-:W-:Y:S01]  /*f030*/  IABS R0, R4 ;  /* 0x0000000400007213 */ /* 0x000fe20000000000 */
[----:B------:R-:W-:-:S04]  /*f040*/  IMAD.IADD R27, R5, 0x1, R27 ;  /* 0x00000001051b7824 */ /* 0x000fc800078e021b */
[----:B------:R-:W-:Y:S02]  /*f050*/  IMAD.MOV R0, RZ, RZ, -R0 ;  /* 0x000000ffff007224 */ /* 0x000fe400078e0a00 */
[----:B0-----:R-:W0:Y:S02]  /*f060*/  MUFU.RCP R6, R6 ;  /* 0x0000000600067308 */ /* 0x001e240000001000 */
[----:B0-----:R-:W-:-:S06]  /*f070*/  VIADD R9, R6, 0xffffffe ;  /* 0x0ffffffe06097836 */ /* 0x001fcc0000000000 */
[----:B------:R-:W0:Y:S02]  /*f080*/  F2I.FTZ.U32.TRUNC.NTZ R3, R9 ;  /* 0x0000000900037305 */ /* 0x000e24000021f000 */
[----:B0-----:R-:W-:-:S04]  /*f090*/  IMAD.MOV R11, RZ, RZ, -R3 ;  /* 0x000000ffff0b7224 */ /* 0x001fc800078e0a03 */
[----:B------:R-:W-:-:S04]  /*f0a0*/  IMAD R11, R11, R8, RZ ;  /* 0x000000080b0b7224 */ /* 0x000fc800078e02ff */
[----:B------:R-:W-:Y:S01]  /*f0b0*/  IMAD.HI.U32 R2, R3, R11, R2 ;  /* 0x0000000b03027227 */ /* 0x000fe200078e0002 */
[----:B------:R-:W-:-:S05]  /*f0c0*/  IABS R3, R25 ;  /* 0x0000001900037213 */ /* 0x000fca0000000000 */
[----:B------:R-:W-:-:S04]  /*f0d0*/  IMAD.HI.U32 R6, R2, R3, RZ ;  /* 0x0000000302067227 */ /* 0x000fc800078e00ff */
[----:B------:R-:W-:Y:S01]  /*f0e0*/  IMAD R3, R6, R0, R3 ;  /* 0x0000000006037224 */ /* 0x000fe200078e0203 */
[----:B---3--:R-:W-:Y:S01]  /*f0f0*/  IABS R0, R7 ;  /* 0x0000000700007213 */ /* 0x008fe20000000000 */
[----:B------:R-:W-:-:S03]  /*f100*/  IMAD.MOV.U32 R2, RZ, RZ, RZ ;  /* 0x000000ffff027224 */ /* 0x000fc600078e00ff */
[----:B------:R-:W-:-:S13]  /*f110*/  ISETP.GT.U32.AND P1, PT, R8, R3, PT ;  /* 0x000000030800720c */ /* 0x000fda0003f24070 */
[-C--:B------:R-:W-:Y:S01]  /*f120*/  @!P1 IADD3 R3, R3, -R8.reuse, RZ ;  /* 0x8000000803039210 */ /* 0x080fe20007ffe0ff */
[----:B------:R-:W-:Y:S01]  /*f130*/  @!P1 VIADD R6, R6, 0x1 ;  /* 0x0000000106069836 */ /* 0x000fe20000000000 */
[----:B------:R-:W-:Y:S02]  /*f140*/  ISETP.NE.AND P1, PT, R4, RZ, PT ;  /* 0x000000ff0400720c */ /* 0x000fe40003f25270 */
[----:B------:R-:W-:Y:S02]  /*f150*/  ISETP.GE.U32.AND P0, PT, R3, R8, PT ;  /* 0x000000080300720c */ /* 0x000fe40003f06070 */
[----:B------:R-:W0:Y:S11]  /*f160*/  I2F.RP R8, R0 ;  /* 0x0000000000087306 */ /* 0x000e360000209400 */
[----:B------:R-:W-:Y:S01]  /*f170*/  @P0 VIADD R6, R6, 0x1 ;  /* 0x0000000106060836 */ /* 0x000fe20000000000 */
        /* <DEDUP_REMOVED lines=8> */
[----:B------:R-:W-:-:S04]  /*f200*/  LOP3.LUT R3, R25, R4, RZ, 0x3c, !PT ;  /* 0x0000000419037212 */ /* 0x000fc800078e3cff */
[----:B------:R-:W-:-:S13]  /*f210*/  ISETP.GE.AND P2, PT, R3, RZ, PT ;  /* 0x000000ff0300720c */ /* 0x000fda0003f46270 */
        /* <DEDUP_REMOVED lines=19> */
[----:B------:R-:W-:-:S05]  /*f350*/  IMAD R7, R7, 0x1000000, R2 ;  /* 0x0100000007077824 */ /* 0x000fca00078e0202 */
[----:B------:R-:W-:Y:S01]  /*f360*/  LEA R26, R6, R7, 0x10 ;  /* 0x00000007061a7211 */ /* 0x000fe200078e80ff */
[----:B------:R-:W-:Y:S06]  /*f370*/  BRA `(.L_x_10282) ;  /* 0x00000000001c7947 */ /* 0x000fec0003800000 */
.L_x_10276:
[----:B------:R-:W-:Y:S01]  /*f380*/  UMOV UR4, URZ ;  /* 0x0000003f00047c82 */ /* 0x000fe20008000000 */
[----:B------:R-:W-:Y:S01]  /*f390*/  UMOV UR5, URZ ;  /* 0x0000003f00057c82 */ /* 0x000fe20008000000 */
[----:B------:R-:W-:Y:S01]  /*f3a0*/  ULDC UR6, c[0x0][0xc3c] ;  /* 0x00030f0000067ab9 */ /* 0x000fe20000000800 */
[----:B------:R-:W-:Y:S02]  /*f3b0*/  IMAD.MOV.U32 R24, RZ, RZ, R0 ;  /* 0x000000ffff187224 */ /* 0x000fe400078e0000 */
[----:B------:R-:W-:Y:S02]  /*f3c0*/  IMAD.U32 R25, RZ, RZ, UR4 ;  /* 0x00000004ff197e24 */ /* 0x000fe4000f8e00ff */
[----:B------:R-:W-:Y:S02]  /*f3d0*/  IMAD.U32 R26, RZ, RZ, UR5 ;  /* 0x00000005ff1a7e24 */ /* 0x000fe4000f8e00ff */
[----:B------:R-:W-:-:S07]  /*f3e0*/  IMAD.U32 R27, RZ, RZ, UR6 ;  /* 0x00000006ff1b7e24 */ /* 0x000fce000f8e00ff */
.L_x_10282:
        /* <DEDUP_REMOVED lines=10> */
.L_x_10273:
[----:B------:R-:W-:Y:S02]  /*f490*/  ULDC UR4, c[0x0][0xc3c] ;  /* 0x00030f0000047ab9 */ /* 0x000fe40000000800 */
[----:B-1----:R-:W-:-:S13]  /*f4a0*/  ISETP.GE.AND P0, PT, R27, UR4, PT ;  /* 0x000000041b007c0c */ /* 0x002fda000bf06270 */
[----:B------:R-:W-:Y:S05]  /*f4b0*/  @!P0 BRA `(.L_x_10283) ;  /* 0xffffffb400f48947 */ /* 0x000fea000383ffff */
[----:B------:R-:W-:Y:S05]  /*f4c0*/  BSYNC B8 ;  /* 0x0000000000087941 */ /* 0x000fea0003800000 */
.L_x_10222:
        /* <DEDUP_REMOVED lines=12> */
.L_x_10384:
[----:B------:R-:W-:Y:S05]  /*f590*/  BSYNC B0 ;  /* 0x0000000000007941 */ /* 0x000fea0003800000 */
.L_x_10284:
[----:B------:R-:W-:-:S03]  /*f5a0*/  UMOV UR4, 0xffffffff ;  /* 0xffffffff00047882 */ /* 0x000fc60000000000 */
[----:B------:R-:W-:Y:S05]  /*f5b0*/  BRA.DIV UR4, `(.L_x_10286) ;  /* 0x0000002e04d47947 */ /* 0x000fea000b800000 */
[----:B0-----:R-:W0:Y:S02]  /*f5c0*/  S2R R0, SR_TID.X ;  /* 0x0000000000007919 */ /* 0x001e240000002100 */
[----:B0-----:R-:W-:-:S04]  /*f5d0*/  SHF.R.U32.HI R0, RZ, 0x5, R0 ;  /* 0x00000005ff007819 */ /* 0x001fc80000011600 */
[----:B------:R-:W-:-:S05]  /*f5e0*/  LOP3.LUT R0, R0, 0x3, RZ, 0xc0, !PT ;  /* 0x0000000300007812 */ /* 0x000fca00078ec0ff */
[----:B------:R0:W1:Y:S02]  /*f5f0*/  SHFL.IDX PT, R14, R0, RZ, 0x1f ;  /* 0x00001fff000e7589 */ /* 0x00006400000e0000 */
.L_x_10387:
[----:B-1----:R-:W-:Y:S01]  /*f600*/  ISETP.NE.AND P0, PT, R14, RZ, PT ;  /* 0x000000ff0e00720c */ /* 0x002fe20003f05270 */
[----:B------:R-:W-:-:S12]  /*f610*/  BSSY B0, `(.L_x_10287) ;  /* 0x0000024000007945 */ /* 0x000fd80003800000 */
[----:B------:R-:W-:Y:S05]  /*f620*/  @P0 BRA `(.L_x_10288) ;  /* 0x0000000000880947 */ /* 0x000fea0003800000 */
[----:B------:R-:W-:-:S03]  /*f630*/  UMOV UR4, 0xffffffff ;  /* 0xffffffff00047882 */ /* 0x000fc60000000000 */
[----:B------:R-:W-:Y:S05]  /*f640*/  BRA.DIV UR4, `(.L_x_10289) ;  /* 0x0000002e04e47947 */ /* 0x000fea000b800000 */
[----:B------:R-:W-:-:S13]  /*f650*/  ELECT P6, URZ, PT ;  /* 0x00000000003f782f */ /* 0x000fda00038c0000 */
.L_x_10390:
[----:B------:R-:W-:Y:S05]  /*f660*/  @!P6 BRA `(.L_x_10288) ;  /* 0x000000000078e947 */ /* 0x000fea0003800000 */
[----:B0-----:R-:W3:Y:S02]  /*f670*/  LDL.LU R0, [R1+0x20] ;  /* 0x0000200001007983 */ /* 0x001ee40000300800 */
[----:B---3--:R-:W-:-:S04]  /*f680*/  LOP3.LUT R0, R0, 0x2, RZ, 0xfc, !PT ;  /* 0x0000000200007812 */ /* 0x008fc800078efcff */
[----:B------:R-:W-:-:S13]  /*f690*/  ISETP.NE.AND P0, PT, R0, 0x3, PT ;  /* 0x000000030000780c */ /* 0x000fda0003f05270 */
[----:B------:R-:W-:Y:S05]  /*f6a0*/  @!P0 BRA `(.L_x_10290) ;  /* 0x0000000000048947 */ /* 0x000fea0003800000 */
[----:B------:R-:W-:Y:S01]  /*f6b0*/  BPT.TRAP 0x1 ;  /* 0x000000040000795c */ /* 0x000fe20000300000 */
.L_x_10290:
[C---:B------:R-:W-:Y:S01]  /*f6c0*/  IMAD R3, R22.reuse, 0x8, R5 ;  /* 0x0000000816037824 */ /* 0x040fe200078e0205 */
[----:B------:R-:W-:Y:S02]  /*f6d0*/  SHF.L.U32 R2, R29, 0x1f, RZ ;  /* 0x0000001f1d027819 */ /* 0x000fe400000006ff */
[----:B------:R-:W-:Y:S02]  /*f6e0*/  IADD3 R22, R22, 0x1, RZ ;  /* 0x0000000116167810 */ /* 0x000fe40007ffe0ff */
[----:B------:R-:W0:Y:S02]  /*f6f0*/  SYNCS.PHASECHK.TRANS64.TRYWAIT P1, [R3+URZ+0x2d840], R2 ;  /* 0x02d84002030075a7 */ /* 0x000e24000802017f */
[----:B------:R-:W-:-:S04]  /*f700*/  ISETP.NE.AND P2, PT, R22, 0x2, PT ;  /* 0x000000021600780c */ /* 0x000fc80003f45270 */
[----:B------:R-:W-:Y:S01]  /*f710*/  SEL R0, RZ, 0x1, P2 ;  /* 0x00000001ff007807 */ /* 0x000fe20001000000 */
[----:B0-----:R-:W-:Y:S08]  /*f720*/  @!P1 BRA `(.L_x_10291) ;  /* 0x0000002c00cc9947 */ /* 0x001ff00003800000 */
.L_x_10391:
[----:B------:R-:W-:Y:S02]  /*f730*/  SEL R22, R22, RZ, P2 ;  /* 0x000000ff16167207 */ /* 0x000fe40001000000 */
[----:B------:R-:W-:Y:S01]  /*f740*/  LOP3.LUT R0, R29, R0, RZ, 0x3c, !PT ;  /* 0x000000001d007212 */ /* 0x000fe200078e3cff */
[----:B------:R-:W-:Y:S06]  /*f750*/  @!P0 BRA `(.L_x_10292) ;  /* 0x0000000000048947 */ /* 0x000fec0003800000 */
[----:B------:R-:W-:Y:S01]  /*f760*/  BPT.TRAP 0x1 ;  /* 0x000000040000795c */ /* 0x000fe20000300000 */
.L_x_10292:
[----:B------:R-:W-:Y:S01]  /*f770*/  IMAD R5, R22, 0x8, R5 ;  /* 0x0000000816057824 */ /* 0x000fe200078e0205 */
[----:B------:R-:W-:-:S04]  /*f780*/  SHF.L.U32 R0, R0, 0x1f, RZ ;  /* 0x0000001f00007819 */ /* 0x000fc800000006ff */
[----:B------:R-:W1:Y:S02]  /*f790*/  SYNCS.PHASECHK.TRANS64.TRYWAIT P1, [R5+URZ+0x2d840], R0 ;  /* 0x02d84000050075a7 */ /* 0x000e64000802017f */
[----:B-1----:R-:W-:Y:S05]  /*f7a0*/  @!P1 BRA `(.L_x_10293) ;  /* 0x0000002c00c09947 */ /* 0x002fea0003800000 */
.L_x_10392:
[----:B------:R-:W-:Y:S05]  /*f7b0*/  @!P0 BRA `(.L_x_10294) ;  /* 0x0000000000048947 */ /* 0x000fea0003800000 */
[----:B------:R-:W-:Y:S01]  /*f7c0*/  BPT.TRAP 0x1 ;  /* 0x000000040000795c */ /* 0x000fe20000300000 */
.L_x_10294:
[----:B------:R-:W3:Y:S02]  /*f7d0*/  SYNCS.PHASECHK.TRANS64.TRYWAIT P1, [R3+URZ+0x2d860], R2 ;  /* 0x02d86002030075a7 */ /* 0x000ee4000802017f */
[----:B---3--:R-:W-:Y:S05]  /*f7e0*/  @!P1 BRA `(.L_x_10295) ;  /* 0x0000002c00c49947 */ /* 0x008fea0003800000 */
.L_x_10393:
[----:B------:R-:W-:Y:S05]  /*f7f0*/  @!P0 BRA `(.L_x_10296) ;  /* 0x0000000000048947 */ /* 0x000fea0003800000 */
[----:B------:R-:W-:Y:S01]  /*f800*/  BPT.TRAP 0x1 ;  /* 0x000000040000795c */ /* 0x000fe20000300000 */
.L_x_10296:
[----:B----4-:R4:W0:Y:S02]  /*f810*/  SYNCS.PHASECHK.TRANS64.TRYWAIT P0, [R5+URZ+0x2d860], R0 ;  /* 0x02d86000050075a7 */ /* 0x010824000800017f */
[----:B0-----:R-:W-:Y:S05]  /*f820*/  @!P0 NANOSLEEP.SYNCS 0x989680 ;  /* 0x009896800000895d */ /* 0x001fea0003900000 */
[----:B------:R-:W0:Y:S02]  /*f830*/  @!P0 SYNCS.PHASECHK.TRANS64 P0, [R5+URZ+0x2d860], R0 ;  /* 0x02d86000050085a7 */ /* 0x000e24000800007f */
[----:B0-----:R-:W-:Y:S05]  /*f840*/  @!P0 BRA `(.L_x_10296) ;  /* 0xfffffffc00f08947 */ /* 0x001fea000383ffff */
.L_x_10288:
[----:B------:R-:W-:Y:S05]  /*f850*/  BSYNC B0 ;  /* 0x0000000000007941 */ /* 0x000fea0003800000 */
.L_x_10287:
[----:B------:R-:W-:Y:S05]  /*f860*/  EXIT ;  /* 0x000000000000794d */ /* 0x000fea0003800000 */
.L_x_10177:
[----:B0-----:R-:W-:-:S04]  /*f870*/  IMAD.U32 R3, RZ, RZ, UR41 ;  /* 0x00000029ff037e24 */ /* 0x001fc8000f8e00ff */
[----:B------:R0:W1:Y:S03]  /*f880*/  SYNCS.PHASECHK.TRANS64.TRYWAIT P1, [R3+URZ+0x2d800], R0 ;  /* 0x02d80000030075a7 */ /* 0x000066000802017f */
[----:B-1----:R-:W-:Y:S05]  /*f890*/  @!P1 NANOSLEEP.SYNCS 0x989680 ;  /* 0x009896800000995d */ /* 0x002fea0003900000 */
[----:B------:R-:W1:Y:S02]  /*f8a0*/  @!P1 SYNCS.PHASECHK.TRANS64 P1, [R3+URZ+0x2d800], R0 ;  /* 0x02d80000030095a7 */ /* 0x000e64000802007f */
[----:B-1----:R-:W-:Y:S05]  /*f8b0*/  @!P1 BRA `(.L_x_10177) ;  /* 0xfffffffc00ec9947 */ /* 0x002fea000383ffff */
[----:B------:R-:W-:Y:S05]  /*f8c0*/  BRA `(.L_x_10297) ;  /* 0xffffff2000347947 */ /* 0x000fea000383ffff */
.L_x_10181:
[----:B-1----:R1:W2:Y:S02]  /*f8d0*/  SYNCS.PHASECHK.TRANS64.TRYWAIT P1, [R0+URZ+0x2d830], R3 ;  /* 0x02d83003000075a7 */ /* 0x0022a4000802017f */
[----:B--2---:R-:W-:Y:S05]  /*f8e0*/  @!P1 NANOSLEEP.SYNCS 0x989680 ;  /* 0x009896800000995d */ /* 0x004fea0003900000 */
[----:B------:R-:W2:Y:S02]  /*f8f0*/  @!P1 SYNCS.PHASECHK.TRANS64 P1, [R0+URZ+0x2d830], R3 ;  /* 0x02d83003000095a7 */ /* 0x000ea4000802007f */
[----:B--2---:R-:W-:Y:S05]  /*f900*/  @!P1 BRA `(.L_x_10181) ;  /* 0xfffffffc00f09947 */ /* 0x004fea000383ffff */
[----:B------:R-:W-:Y:S05]  /*f910*/  BRA `(.L_x_10180) ;  /* 0xffffff2000507947 */ /* 0x000fea000383ffff */
.L_x_10187:
[----:B-1----:R-:W-:-:S04]  /*f920*/  IMAD.U32 R9, RZ, RZ, UR6 ;  /* 0x00000006ff097e24 */ /* 0x002fc8000f8e00ff */
[----:B------:R1:W2:Y:S03]  /*f930*/  SYNCS.PHASECHK.TRANS64.TRYWAIT P1, [R9+URZ+0x2d830], R8 ;  /* 0x02d83008090075a7 */ /* 0x0002a6000802017f */
[----:B--2---:R-:W-:Y:S05]  /*f940*/  @!P1 NANOSLEEP.SYNCS 0x989680 ;  /* 0x009896800000995d */ /* 0x004fea0003900000 */
[----:B------:R-:W2:Y:S02]  /*f950*/  @!P1 SYNCS.PHASECHK.TRANS64 P1, [R9+URZ+0x2d830], R8 ;  /* 0x02d83008090095a7 */ /* 0x000ea4000802007f */
[----:B--2---:R-:W-:Y:S05]  /*f960*/  @!P1 BRA `(.L_x_10187) ;  /* 0xfffffffc00ec9947 */ /* 0x004fea000383ffff */
[----:B------:R-:W-:Y:S05]  /*f970*/  BRA `(.L_x_10184) ;  /* 0xffffff4c00107947 */ /* 0x000fea000383ffff */
.L_x_10191:
[----:B-1----:R-:W-:-:S04]  /*f980*/  IMAD.U32 R8, RZ, RZ, UR6 ;  /* 0x00000006ff087e24 */ /* 0x002fc8000f8e00ff */
[----:B------:R1:W2:Y:S03]  /*f990*/  SYNCS.PHASECHK.TRANS64.TRYWAIT P1, [R8+URZ+0x2d850], R7 ;  /* 0x02d85007080075a7 */ /* 0x0002a6000802017f */
[----:B--2---:R-:W-:Y:S05]  /*f9a0*/  @!P1 NANOSLEEP.SYNCS 0x989680 ;  /* 0x009896800000995d */ /* 0x004fea0003900000 */
[----:B------:R-:W2:Y:S02]  /*f9b0*/  @!P1 SYNCS.PHASECHK.TRANS64 P1, [R8+URZ+0x2d850], R7 ;  /* 0x02d85007080095a7 */ /* 0x000ea4000802007f */
[----:B--2---:R-:W-:Y:S05]  /*f9c0*/  @!P1 BRA `(.L_x_10191) ;  /* 0xfffffffc00ec9947 */ /* 0x004fea000383ffff */
[----:B------:R-:W-:Y:S05]  /*f9d0*/  BRA `(.L_x_10188) ;  /* 0xffffff4c00c07947 */ /* 0x000fea000383ffff */
.L_x_10198:
[----:B-1----:R-:W-:-:S04]  /*f9e0*/  IMAD.U32 R3, RZ, RZ, UR4 ;  /* 0x00000004ff037e24 */ /* 0x002fc8000f8e00ff */
[----:B------:R1:W3:Y:S03]  /*f9f0*/  SYNCS.PHASECHK.TRANS64.TRYWAIT P1, [R3+URZ+0x2d850], R0 ;  /* 0x02d85000030075a7 */ /* 0x0002e6000802017f */
[----:B---3--:R-:W-:Y:S05]  /*fa00*/  @!P1 NANOSLEEP.SYNCS 0x989680 ;  /* 0x009896800000995d */ /* 0x008fea0003900000 */
[----:B------:R-:W3:Y:S02]  /*fa10*/  @!P1 SYNCS.PHASECHK.TRANS64 P1, [R3+URZ+0x2d850], R0 ;  /* 0x02d85000030095a7 */ /* 0x000ee4000802007f */
[----:B---3--:R-:W-:Y:S05]  /*fa20*/  @!P1 BRA `(.L_x_10198) ;  /* 0xfffffffc00ec9947 */ /* 0x008fea000383ffff */
[----:B------:R-:W-:Y:S05]  /*fa30*/  BRA `(.L_x_10197) ;  /* 0xffffff7000f07947 */ /* 0x000fea000383ffff */
.L_x_10236:
[----:B------:R-:W0:Y:S01]  /*fa40*/  S2R R20, SR_TID.X ;  /* 0x0000000000147919 */ /* 0x000e220000002100 */
[----:B------:R-:W-:Y:S01]  /*fa50*/  BSSY B0, `(.L_x_10298) ;  /* 0x000000a000007945 */ /* 0x000fe20003800000 */
[----:B------:R-:W-:Y:S01]  /*fa60*/  IMAD.MOV.U32 R12, RZ, RZ, RZ ;  /* 0x000000ffff0c7224 */ /* 0x000fe200078e00ff */
[----:B------:R-:W-:Y:S01]  /*fa70*/  MOV R11, 0x1f ;  /* 0x0000001f000b7802 */ /* 0x000fe20000000f00 */
[----:B------:R-:W-:Y:S01]  /*fa80*/  IMAD.MOV.U32 R15, RZ, RZ, -0x1 ;  /* 0xffffffffff0f7424 */ /* 0x000fe200078e00ff */
[----:B0-----:R-:W-:-:S04]  /*fa90*/  SHF.R.U32.HI R5, RZ, 0x5, R20 ;  /* 0x00000005ff057819 */ /* 0x001fc80000011614 */
[----:B------:R-:W-:-:S05]  /*faa0*/  LOP3.LUT R5, R5, 0x3, RZ, 0xc0, !PT ;  /* 0x0000000305057812 */ /* 0x000fca00078ec0ff */
[----:B------:R-:W-:-:S07]  /*fab0*/  IMAD.MOV.U32 R13, RZ, RZ, R5 ;  /* 0x000000ffff0d7224 */ /* 0x000fce00078e0005 */
[----:B-----5:R-:W-:Y:S05]  /*fac0*/  WARPSYNC.COLLECTIVE R15, `(.L_x_10299) ;  /* 0x000000000f087348 */ /* 0x020fea0003c00000 */
[----:B------:R0:W1:Y:S02]  /*fad0*/  SHFL.IDX P6, R14, R13, R12, R11 ;  /* 0x0000000c0d0e7389 */ /* 0x00006400000c000b */
[----:B01---5:R-:W-:Y:S01]  /*fae0*/  ENDCOLLECTIVE ;  /* 0x000000000000791b */ /* 0x023fe20003800000 */
.L_x_10299:
[----:B------:R-:W-:Y:S05]  /*faf0*/  BSYNC B0 ;  /* 0x0000000000007941 */ /* 0x000fea0003800000 */
.L_x_10298:
[----:B------:R-:W-:Y:S05]  /*fb00*/  BRA `(.L_x_10300) ;  /* 0xffffffc000747947 */ /* 0x000fea000383ffff */
.L_x_10239:
[----:B0-----:R0:W1:Y:S02]  /*fb10*/  SYNCS.PHASECHK.TRANS64.TRYWAIT P0, [R2+URZ+0x2d840], R3 ;  /* 0x02d84003020075a7 */ /* 0x001064000800017f */
[----:B-1----:R-:W-:Y:S05]  /*fb20*/  @!P0 NANOSLEEP.SYNCS 0x989680 ;  /* 0x009896800000895d */ /* 0x002fea0003900000 */
[----:B------:R-:W1:Y:S02]  /*fb30*/  @!P0 SYNCS.PHASECHK.TRANS64 P0, [R2+URZ+0x2d840], R3 ;  /* 0x02d84003020085a7 */ /* 0x000e64000800007f */
[----:B-1----:R-:W-:Y:S05]  /*fb40*/  @!P0 BRA `(.L_x_10239) ;  /* 0xfffffffc00f08947 */ /* 0x002fea000383ffff */
[----:B------:R-:W-:Y:S05]  /*fb50*/  BRA `(.L_x_10301) ;  /* 0xffffffc000c87947 */ /* 0x000fea000383ffff */
.L_x_10240:
        /* <DEDUP_REMOVED lines=8> */
.L_x_10303:
[----:B------:R-:W-:Y:S05]  /*fbe0*/  BSYNC B0 ;  /* 0x0000000000007941 */ /* 0x000fea0003800000 */
.L_x_10302:
        /* <DEDUP_REMOVED lines=9> */
.L_x_10304:
[----:B------:R-:W-:Y:S02]  /*fc80*/  IMAD.MOV.U32 R13, RZ, RZ, R6 ;  /* 0x000000ffff0d7224 */ /* 0x000fe400078e0006 */
[----:B------:R-:W-:Y:S02]  /*fc90*/  IMAD.MOV.U32 R12, RZ, RZ, 0x1 ;  /* 0x00000001ff0c7424 */ /* 0x000fe400078e00ff */
[----:B------:R-:W-:-:S07]  /*fca0*/  IMAD.MOV.U32 R5, RZ, RZ, R14 ;  /* 0x000000ffff057224 */ /* 0x000fce00078e000e */
[----:B------:R-:W-:Y:S05]  /*fcb0*/  WARPSYNC.COLLECTIVE R15, `(.L_x_10305) ;  /* 0x000000000f087348 */ /* 0x000fea0003c00000 */
[----:B------:R0:W1:Y:S02]  /*fcc0*/  SHFL.IDX P6, R14, R13, R12, R11 ;  /* 0x0000000c0d0e7389 */ /* 0x00006400000c000b */
[----:B01----:R-:W-:Y:S01]  /*fcd0*/  ENDCOLLECTIVE ;  /* 0x000000000000791b */ /* 0x003fe20003800000 */
.L_x_10305:
        /* <DEDUP_REMOVED lines=18> */
.L_x_10306:
[----:B------:R-:W-:Y:S02]  /*fe00*/  IMAD.MOV.U32 R13, RZ, RZ, R6 ;  /* 0x000000ffff0d7224 */ /* 0x000fe400078e0006 */
[----:B------:R-:W-:Y:S02]  /*fe10*/  IMAD.MOV.U32 R12, RZ, RZ, 0x2 ;  /* 0x00000002ff0c7424 */ /* 0x000fe400078e00ff */
[----:B------:R-:W-:-:S07]  /*fe20*/  IMAD.MOV.U32 R5, RZ, RZ, R14 ;  /* 0x000000ffff057224 */ /* 0x000fce00078e000e */
[----:B------:R-:W-:Y:S05]  /*fe30*/  WARPSYNC.COLLECTIVE R15, `(.L_x_10307) ;  /* 0x000000000f087348 */ /* 0x000fea0003c00000 */
[----:B------:R0:W1:Y:S02]  /*fe40*/  SHFL.IDX P6, R14, R13, R12, R11 ;  /* 0x0000000c0d0e7389 */ /* 0x00006400000c000b */
[----:B01----:R-:W-:Y:S01]  /*fe50*/  ENDCOLLECTIVE ;  /* 0x000000000000791b */ /* 0x003fe20003800000 */
.L_x_10307:
        /* <DEDUP_REMOVED lines=17> */
.L_x_10308:
[----:B------:R-:W-:Y:S02]  /*ff70*/  @P1 IMAD R8, R7, 0x2, R17 ;  /* 0x0000000207081824 */ /* 0x000fe400078e0211 */
[----:B------:R-:W-:Y:S02]  /*ff80*/  IMAD.MOV.U32 R13, RZ, RZ, R6 ;  /* 0x000000ffff0d7224 */ /* 0x000fe400078e0006 */
[----:B------:R-:W-:Y:S02]  /*ff90*/  IMAD.MOV.U32 R12, RZ, RZ, 0x3 ;  /* 0x00000003ff0c7424 */ /* 0x000fe400078e00ff */
[----:B------:R-:W-:-:S07]  /*ffa0*/  IMAD.MOV.U32 R5, RZ, RZ, R14 ;  /* 0x000000ffff057224 */ /* 0x000fce00078e000e */
[----:B------:R-:W-:Y:S05]  /*ffb0*/  WARPSYNC.COLLECTIVE R15, `(.L_x_10309) ;  /* 0x000000000f087348 */ /* 0x000fea0003c00000 */
[----:B------:R0:W1:Y:S02]  /*ffc0*/  SHFL.IDX P6, R14, R13, R12, R11 ;  /* 0x0000000c0d0e7389 */ /* 0x00006400000c000b */
[----:B01----:R-:W-:Y:S01]  /*ffd0*/  ENDCOLLECTIVE ;  /* 0x000000000000791b */ /* 0x003fe20003800000 */
.L_x_10309:
        /* <DEDUP_REMOVED lines=10> */
.L_x_10310:
[----:B------:R-:W-:Y:S01]  /*10080*/  @!PT LDS RZ, [RZ] ;  /* 0x00000000fffff984 */ /* 0x000fe20000000800 */
[----:B------:R-:W-:Y:S01]  /*10090*/  @!PT LDS RZ, [RZ] ;  /* 0x00000000fffff984 */ /* 0x000fe20000000800 */
[----:B------:R-:W-:Y:S01]  /*100a0*/  @!PT LDS RZ, [RZ] ;  /* 0x00000000fffff984 */ /* 0x000fe20000000800 */
[----:B------:R0:W-:Y:S04]  /*100b0*/  @P1 LDGSTS.E.BYPASS.LTC128B.128 [R8+0x16400], desc[UR36][R4.64], !P4 ;  /* 0x1640000004081fae */ /* 0x0001e8000e101d64 */
[----:B------:R0:W-:Y:S04]  /*100c0*/  @P1 LDGSTS.E.BYPASS.LTC128B.128 [R8+0x18400], desc[UR36][R4.64+0x40], !P3 ;  /* 0x1840004004081fae */ /* 0x0001e8000d901d64 */
[----:B------:R0:W-:Y:S01]  /*100d0*/  @P1 LDGSTS.E.BYPASS.LTC128B.128 [R8+0x1a400], desc[UR36][R4.64+0x80], !P2 ;  /* 0x1a40008004081fae */ /* 0x0001e2000d101d64 */
[----:B------:R-:W-:Y:S01]  /*100e0*/  MOV R0, R14 ;  /* 0x0000000e00007202 */ /* 0x000fe20000000f00 */
[----:B------:R-:W-:Y:S06]  /*100f0*/  BRA `(.L_x_10311) ;  /* 0xffffffc0008c7947 */ /* 0x000fec000383ffff */
.L_x_10245:
[----:B------:R-:W2:Y:S04]  /*10100*/  LDL.LU R11, [R1+0x30] ;  /* 0x00003000010b7983 */ /* 0x000ea80000300800 */
[----:B------:R0:W5:Y:S01]  /*10110*/  LDL R9, [R1+0x1c] ;  /* 0x00001c0001097983 */ /* 0x0001620000100800 */
[----:B------:R-:W-:Y:S02]  /*10120*/  IMAD.MOV.U32 R13, RZ, RZ, R0 ;  /* 0x000000ffff0d7224 */ /* 0x000fe400078e0000 */
[----:B------:R-:W-:Y:S02]  /*10130*/  IMAD.MOV.U32 R12, RZ, RZ, RZ ;  /* 0x000000ffff0c7224 */ /* 0x000fe400078e00ff */
[----:B------:R-:W-:Y:S02]  /*10140*/  IMAD.MOV.U32 R15, RZ, RZ, -0x1 ;  /* 0xffffffffff0f7424 */ /* 0x000fe400078e00ff */
[----:B------:R-:W-:-:S02]  /*10150*/  IMAD R25, R25, 0xc0, R21 ;  /* 0x000000c019197824 */ /* 0x000fc400078e0215 */
[----:B--2---:R-:W-:Y:S02]  /*10160*/  IMAD R2, R11, R10, RZ ;  /* 0x0000000a0b027224 */ /* 0x004fe400078e02ff */
[----:B0-----:R-:W-:-:S07]  /*10170*/  IMAD.MOV.U32 R11, RZ, RZ, 0x1c1f ;  /* 0x00001c1fff0b7424 */ /* 0x001fce00078e00ff */
[----:B-----5:R-:W-:Y:S05]  /*10180*/  WARPSYNC.COLLECTIVE R15, `(.L_x_10312) ;  /* 0x000000000f087348 */ /* 0x020fea0003c00000 */
[----:B------:R0:W1:Y:S02]  /*10190*/  SHFL.IDX P6, R14, R13, R12, R11 ;  /* 0x0000000c0d0e7389 */ /* 0x00006400000c000b */
[----:B01---5:R-:W-:Y:S01]  /*101a0*/  ENDCOLLECTIVE ;  /* 0x000000000000791b */ /* 0x023fe20003800000 */
.L_x_10312:
[----:B------:R-:W-:Y:S02]  /*101b0*/  IMAD.MOV.U32 R13, RZ, RZ, R4 ;  /* 0x000000ffff0d7224 */ /* 0x000fe400078e0004 */
[----:B------:R-:W-:-:S07]  /*101c0*/  IMAD.MOV.U32 R6, RZ, RZ, R14 ;  /* 0x000000ffff067224 */ /* 0x000fce00078e000e */
[----:B------:R-:W-:Y:S05]  /*101d0*/  WARPSYNC.COLLECTIVE R15, `(.L_x_10313) ;  /* 0x000000000f087348 */ /* 0x000fea0003c00000 */
[----:B------:R0:W1:Y:S02]  /*101e0*/  SHFL.IDX P6, R14, R13, R12, R11 ;  /* 0x0000000c0d0e7389 */ /* 0x00006400000c000b */
[----:B01----:R-:W-:Y:S01]  /*101f0*/  ENDCOLLECTIVE ;  /* 0x000000000000791b */ /* 0x003fe20003800000 */
.L_x_10313:
[----:B------:R-:W-:Y:S01]  /*10200*/  ISETP.GE.AND P2, PT, R25, R2, PT ;  /* 0x000000021900720c */ /* 0x000fe20003f46270 */
[----:B------:R-:W-:Y:S02]  /*10210*/  IMAD.MOV.U32 R13, RZ, RZ, R0 ;  /* 0x000000ffff0d7224 */ /* 0x000fe400078e0000 */
[----:B------:R-:W-:Y:S02]  /*10220*/  IMAD.MOV.U32 R12, RZ, RZ, 0x1 ;  /* 0x00000001ff0c7424 */ /* 0x000fe400078e00ff */
[----:B------:R-:W-:-:S08]  /*10230*/  IMAD.MOV.U32 R5, RZ, RZ, R14 ;  /* 0x000000ffff057224 */ /* 0x000fd000078e000e */
[----:B------:R-:W-:Y:S05]  /*10240*/  WARPSYNC.COLLECTIVE R15, `(.L_x_10314) ;  /* 0x000000000f087348 */ /* 0x000fea0003c00000 */
[----:B------:R0:W1:Y:S02]  /*10250*/  SHFL.IDX P6, R14, R13, R12, R11 ;  /* 0x0000000c0d0e7389 */ /* 0x00006400000c000b */
[----:B01----:R-:W-:Y:S01]  /*10260*/  ENDCOLLECTIVE ;  /* 0x000000000000791b */ /* 0x003fe20003800000 */
.L_x_10314:
[----:B------:R-:W-:-:S04]  /*10270*/  @!P2 LEA R5, P4, R20, R5, 0x1 ;  /* 0x000000051405a211 */ /* 0x000fc800078808ff */
[----:B------:R-:W-:-:S05]  /*10280*/  @!P2 IADD3.X R6, RZ, R6, RZ, P4, !PT ;  /* 0x00000006ff06a210 */ /* 0x000fca00027fe4ff */
[----:B------:R-:W-:Y:S02]  /*10290*/  @!P2 IMAD.MOV.U32 R7, RZ, RZ, R6 ;  /* 0x000000ffff07a224 */ /* 0x000fe400078e0006 */
[----:B------:R-:W-:Y:S02]  /*102a0*/  @!P2 IMAD.MOV.U32 R6, RZ, RZ, R5 ;  /* 0x000000ffff06a224 */ /* 0x000fe400078e0005 */
[----:B------:R-:W-:-:S03]  /*102b0*/  IMAD.MOV.U32 R13, RZ, RZ, R4 ;  /* 0x000000ffff0d7224 */ /* 0x000fc600078e0004 */
[----:B------:R-:W-:Y:S01]  /*102c0*/  @!PT LDS RZ, [RZ] ;  /* 0x00000000fffff984 */ /* 0x000fe20000000800 */
[----:B------:R-:W-:Y:S01]  /*102d0*/  @!PT LDS RZ, [RZ] ;  /* 0x00000000fffff984 */ /* 0x000fe20000000800 */
[----:B------:R-:W-:Y:S01]  /*102e0*/  @!PT LDS RZ, [RZ] ;  /* 0x00000000fffff984 */ /* 0x000fe20000000800 */
[----:B------:R-:W-:Y:S04]  /*102f0*/  @!P2 LDGSTS.E.BYPASS.LTC128B.128 [R9+0xc400], desc[UR36][R6.64], !P3 ;  /* 0x0c4000000609afae */ /* 0x000fe8000d901d64 */
[----:B------:R-:W-:Y:S04]  /*10300*/  @!P2 LDGSTS.E.BYPASS.LTC128B.128 [R9+0xf400], desc[UR36][R6.64+0x40], !P0 ;  /* 0x0f4000400609afae */ /* 0x000fe8000c101d64 */
[----:B------:R0:W-:Y:S02]  /*10310*/  @!P2 LDGSTS.E.BYPASS.LTC128B.128 [R9+0x12400], desc[UR36][R6.64+0x80], !P1 ;  /* 0x124000800609afae */ /* 0x0001e4000c901d64 */
[----:B0-----:R-:W-:-:S07]  /*10320*/  IMAD.MOV.U32 R7, RZ, RZ, R14 ;  /* 0x000000ffff077224 */ /* 0x001fce00078e000e */
[----:B------:R-:W-:Y:S05]  /*10330*/  WARPSYNC.COLLECTIVE R15, `(.L_x_10315) ;  /* 0x000000000f087348 */ /* 0x000fea0003c00000 */
[----:B------:R0:W1:Y:S02]  /*10340*/  SHFL.IDX P6, R14, R13, R12, R11 ;  /* 0x0000000c0d0e7389 */ /* 0x00006400000c000b */
[----:B01----:R-:W-:Y:S01]  /*10350*/  ENDCOLLECTIVE ;  /* 0x000000000000791b */ /* 0x003fe20003800000 */
.L_x_10315:
[----:B------:R-:W-:-:S05]  /*10360*/  VIADD R5, R25, 0x20 ;  /* 0x0000002019057836 */ /* 0x000fca0000000000 */
[----:B------:R-:W-:Y:S01]  /*10370*/  ISETP.GE.AND P2, PT, R5, R2, PT ;  /* 0x000000020500720c */ /* 0x000fe20003f46270 */
[----:B------:R-:W-:Y:S02]  /*10380*/  IMAD.MOV.U32 R13, RZ, RZ, R0 ;  /* 0x000000ffff0d7224 */ /* 0x000fe400078e0000 */
[----:B------:R-:W-:Y:S01]  /*10390*/  IMAD.MOV.U32 R12, RZ, RZ, 0x2 ;  /* 0x00000002ff0c7424 */ /* 0x000fe200078e00ff */
[----:B------:R-:W-:-:S09]  /*103a0*/  MOV R5, R14 ;  /* 0x0000000e00057202 */ /* 0x000fd20000000f00 */
[----:B------:R-:W-:Y:S05]  /*103b0*/  WARPSYNC.COLLECTIVE R15, `(.L_x_10316) ;  /* 0x000000000f087348 */ /* 0x000fea0003c00000 */
[----:B------:R0:W1:Y:S02]  /*103c0*/  SHFL.IDX P6, R14, R13, R12, R11 ;  /* 0x0000000c0d0e7389 */ /* 0x00006400000c000b */
[----:B01----:R-:W-:Y:S01]  /*103d0*/  ENDCOLLECTIVE ;  /* 0x000000000000791b */ /* 0x003fe20003800000 */
.L_x_10316:
[----:B------:R-:W-:-:S05]  /*103e0*/  @!P2 LEA R5, P4, R20, R5, 0x1 ;  /* 0x000000051405a211 */ /* 0x000fca00078808ff */
[----:B------:R-:W-:Y:S02]  /*103f0*/  @!P2 IMAD.X R7, RZ, RZ, R7, P4 ;  /* 0x000000ffff07a224 */ /* 0x000fe400020e0607 */
        /* <DEDUP_REMOVED lines=12> */
.L_x_10317:
        /* <DEDUP_REMOVED lines=8> */
.L_x_10318:
[----:B------:R-:W-:Y:S01]  /*10540*/  @!P2 LEA R5, P4, R20, R5, 0x1 ;  /* 0x000000051405a211 */ /* 0x000fe200078808ff */
[----:B------:R-:W-:Y:S02]  /*10550*/  IMAD.MOV.U32 R13, RZ, RZ, R4 ;  /* 0x000000ffff0d7224 */ /* 0x000fe400078e0004 */
[----:B------:R-:W-:-:S10]  /*10560*/  IMAD.MOV.U32 R0, RZ, RZ, R14 ;  /* 0x000000ffff007224 */ /* 0x000fd400078e000e */
[----:B------:R-:W-:Y:S05]  /*10570*/  WARPSYNC.COLLECTIVE R15, `(.L_x_10319) ;  /* 0x000000000f087348 */ /* 0x000fea0003c00000 */
[----:B------:R0:W1:Y:S02]  /*10580*/  SHFL.IDX P6, R14, R13, R12, R11 ;  /* 0x0000000c0d0e7389 */ /* 0x00006400000c000b */
[----:B01----:R-:W-:Y:S01]  /*10590*/  ENDCOLLECTIVE ;  /* 0x000000000000791b */ /* 0x003fe20003800000 */
.L_x_10319:
[----:B------:R-:W-:Y:S02]  /*105a0*/  @!P2 IMAD.X R7, RZ, RZ, R7, P4 ;  /* 0x000000ffff07a224 */ /* 0x000fe400020e0607 */
[----:B------:R-:W-:Y:S01]  /*105b0*/  @!P2 IMAD.MOV.U32 R6, RZ, RZ, R5 ;  /* 0x000000ffff06a224 */ /* 0x000fe200078e0005 */
[----:B------:R-:W-:-:S04]  /*105c0*/  IADD3 R5, R25, 0x60, RZ ;  /* 0x0000006019057810 */ /* 0x000fc80007ffe0ff */
[----:B------:R-:W-:Y:S01]  /*105d0*/  @!PT LDS RZ, [RZ] ;  /* 0x00000000fffff984 */ /* 0x000fe20000000800 */
[----:B------:R-:W-:Y:S01]  /*105e0*/  @!PT LDS RZ, [RZ] ;  /* 0x00000000fffff984 */ /* 0x000fe20000000800 */
[----:B------:R-:W-:Y:S01]  /*105f0*/  @!PT LDS RZ, [RZ] ;  /* 0x00000000fffff984 */ /* 0x000fe20000000800 */
[----:B------:R0:W-:Y:S04]  /*10600*/  @!P2 LDGSTS.E.BYPASS.LTC128B.128 [R9+0xd400], desc[UR36][R6.64], !P3 ;  /* 0x0d4000000609afae */ /* 0x0001e8000d901d64 */
[----:B------:R0:W-:Y:S04]  /*10610*/  @!P2 LDGSTS.E.BYPASS.LTC128B.128 [R9+0x10400], desc[UR36][R6.64+0x40], !P0 ;  /* 0x104000400609afae */ /* 0x0001e8000c101d64 */
[----:B------:R0:W-:Y:S01]  /*10620*/  @!P2 LDGSTS.E.BYPASS.LTC128B.128 [R9+0x13400], desc[UR36][R6.64+0x80], !P1 ;  /* 0x134000800609afae */ /* 0x0001e2000c901d64 */
[----:B------:R-:W-:Y:S01]  /*10630*/  ISETP.GE.AND P2, PT, R5, R2, PT ;  /* 0x000000020500720c */ /* 0x000fe20003f46270 */
[----:B------:R-:W-:-:S02]  /*10640*/  IMAD.MOV.U32 R13, RZ, RZ, R3 ;  /* 0x000000ffff0d7224 */ /* 0x000fc400078e0003 */
[----:B------:R-:W-:Y:S02]  /*10650*/  IMAD.MOV.U32 R12, RZ, RZ, RZ ;  /* 0x000000ffff0c7224 */ /* 0x000fe400078e00ff */
[----:B------:R-:W-:-:S08]  /*10660*/  IMAD.MOV.U32 R4, RZ, RZ, R14 ;  /* 0x000000ffff047224 */ /* 0x000fd000078e000e */
[----:B0-----:R-:W-:Y:S05]  /*10670*/  WARPSYNC.COLLECTIVE R15, `(.L_x_10320) ;  /* 0x000000000f087348 */ /* 0x001fea0003c00000 */
[----:B------:R1:W2:Y:S02]  /*10680*/  SHFL.IDX P6, R14, R13, R12, R11 ;  /* 0x0000000c0d0e7389 */ /* 0x0002a400000c000b */
[----:B012---:R-:W-:Y:S01]  /*10690*/  ENDCOLLECTIVE ;  /* 0x000000000000791b */ /* 0x007fe20003800000 */
.L_x_10320:
[----:B------:R-:W-:-:S05]  /*106a0*/  @!P2 LEA R4, P4, R20, R4, 0x1 ;  /* 0x000000041404a211 */ /* 0x000fca00078808ff */
[----:B------:R-:W-:-:S04]  /*106b0*/  @!P2 IMAD.X R0, RZ, RZ, R0, P4 ;  /* 0x000000ffff00a224 */ /* 0x000fc800020e0600 */
[----:B------:R-:W-:Y:S02]  /*106c0*/  @!P2 IMAD.MOV.U32 R5, RZ, RZ, R0 ;  /* 0x000000ffff05a224 */ /* 0x000fe400078e0000 */
[----:B------:R-:W-:Y:S02]  /*106d0*/  VIADD R0, R25, 0x80 ;  /* 0x0000008019007836 */ /* 0x000fe40000000000 */
[----:B------:R-:W-:Y:S01]  /*106e0*/  IMAD.MOV.U32 R13, RZ, RZ, R8 ;  /* 0x000000ffff0d7224 */ /* 0x000fe200078e0008 */
[----:B------:R-:W-:Y:S01]  /*106f0*/  @!PT LDS RZ, [RZ] ;  /* 0x00000000fffff984 */ /* 0x000fe20000000800 */
[----:B------:R-:W-:Y:S01]  /*10700*/  @!PT LDS RZ, [RZ] ;  /* 0x00000000fffff984 */ /* 0x000fe20000000800 */
[----:B------:R-:W-:Y:S01]  /*10710*/  @!PT LDS RZ, [RZ] ;  /* 0x00000000fffff984 */ /* 0x000fe20000000800 */
[----:B------:R0:W-:Y:S04]  /*10720*/  @!P2 LDGSTS.E.BYPASS.LTC128B.128 [R9+0xdc00], desc[UR36][R4.64], !P3 ;  /* 0x0dc000000409afae */ /* 0x0001e8000d901d64 */
[----:B------:R0:W-:Y:S04]  /*10730*/  @!P2 LDGSTS.E.BYPASS.LTC128B.128 [R9+0x10c00], desc[UR36][R4.64+0x40], !P0 ;  /* 0x10c000400409afae */ /* 0x0001e8000c101d64 */
[----:B------:R0:W-:Y:S01]  /*10740*/  @!P2 LDGSTS.E.BYPASS.LTC128B.128 [R9+0x13c00], desc[UR36][R4.64+0x80], !P1 ;  /* 0x13c000800409afae */ /* 0x0001e2000c901d64 */
[----:B------:R-:W-:Y:S01]  /*10750*/  ISETP.GE.AND P2, PT, R0, R2, PT ;  /* 0x000000020000720c */ /* 0x000fe20003f46270 */
[----:B------:R-:W-:-:S12]  /*10760*/  IMAD.MOV.U32 R0, RZ, RZ, R14 ;  /* 0x000000ffff007224 */ /* 0x000fd800078e000e */
[----:B0-----:R-:W-:Y:S05]  /*10770*/  WARPSYNC.COLLECTIVE R15, `(.L_x_10321) ;  /* 0x000000000f087348 */ /* 0x001fea0003c00000 */
[----:B------:R1:W2:Y:S02]  /*10780*/  SHFL.IDX P6, R14, R13, R12, R11 ;  /* 0x0000000c0d0e7389 */ /* 0x0002a400000c000b */
[----:B012---:R-:W-:Y:S01]  /*10790*/  ENDCOLLECTIVE ;  /* 0x000000000000791b */ /* 0x007fe20003800000 */
.L_x_10321:
[----:B------:R-:W-:Y:S02]  /*107a0*/  IMAD.MOV.U32 R13, RZ, RZ, R3 ;  /* 0x000000ffff0d7224 */ /* 0x000fe400078e0003 */
[----:B------:R-:W-:Y:S01]  /*107b0*/  IMAD.MOV.U32 R12, RZ, RZ, 0x1 ;  /* 0x00000001ff0c7424 */ /* 0x000fe200078e00ff */
[----:B------:R-:W-:-:S07]  /*107c0*/  MOV R4, R14 ;  /* 0x0000000e00047202 */ /* 0x000fce0000000f00 */
[----:B------:R-:W-:Y:S05]  /*107d0*/  WARPSYNC.COLLECTIVE R15, `(.L_x_10322) ;  /* 0x000000000f087348 */ /* 0x000fea0003c00000 */
[----:B------:R0:W1:Y:S02]  /*107e0*/  SHFL.IDX P6, R14, R13, R12, R11 ;  /* 0x0000000c0d0e7389 */ /* 0x00006400000c000b */
[----:B01----:R-:W-:Y:S01]  /*107f0*/  ENDCOLLECTIVE ;  /* 0x000000000000791b */ /* 0x003fe20003800000 */
.L_x_10322:
[----:B------:R-:W-:-:S05]  /*10800*/  @!P2 LEA R4, P4, R20, R4, 0x1 ;  /* 0x000000041404a211 */ /* 0x000fca00078808ff */
[----:B------:R-:W-:-:S04]  /*10810*/  @!P2 IMAD.X R0, RZ, RZ, R0, P4 ;  /* 0x000000ffff00a224 */ /* 0x000fc800020e0600 */
        /* <DEDUP_REMOVED lines=12> */
.L_x_10323:
[----:B------:R-:W-:Y:S01]  /*108e0*/  IMAD.MOV.U32 R8, RZ, RZ, R14 ;  /* 0x000000ffff087224 */ /* 0x000fe200078e000e */
[----:B------:R-:W-:Y:S06]  /*108f0*/  BRA `(.L_x_10324) ;  /* 0xffffffc400a07947 */ /* 0x000fec000383ffff */
.L_x_10248:
[----:B-1----:R1:W2:Y:S02]  /*10900*/  SYNCS.PHASECHK.TRANS64.TRYWAIT P0, [R17+URZ+0x2d820], R0 ;  /* 0x02d82000110075a7 */ /* 0x0022a4000800017f */
[----:B--2---:R-:W-:Y:S05]  /*10910*/  @!P0 NANOSLEEP.SYNCS 0x989680 ;  /* 0x009896800000895d */ /* 0x004fea0003900000 */
[----:B------:R-:W2:Y:S02]  /*10920*/  @!P0 SYNCS.PHASECHK.TRANS64 P0, [R17+URZ+0x2d820], R0 ;  /* 0x02d82000110085a7 */ /* 0x000ea4000800007f */
[----:B--2---:R-:W-:Y:S05]  /*10930*/  @!P0 BRA `(.L_x_10248) ;  /* 0xfffffffc00f08947 */ /* 0x004fea000383ffff */
[----:B------:R-:W-:Y:S05]  /*10940*/  BRA `(.L_x_10325) ;  /* 0xffffffc800087947 */ /* 0x000fea000383ffff */
.L_x_10253:
[----:B0-----:R0:W1:Y:S02]  /*10950*/  SYNCS.PHASECHK.TRANS64.TRYWAIT P0, [R5+URZ+0x2d840], R0 ;  /* 0x02d84000050075a7 */ /* 0x001064000800017f */
[----:B-1----:R-:W-:Y:S05]  /*10960*/  @!P0 NANOSLEEP.SYNCS 0x989680 ;  /* 0x009896800000895d */ /* 0x002fea0003900000 */
[----:B------:R-:W1:Y:S02]  /*10970*/  @!P0 SYNCS.PHASECHK.TRANS64 P0, [R5+URZ+0x2d840], R0 ;  /* 0x02d84000050085a7 */ /* 0x000e64000800007f */
[----:B-1----:R-:W-:Y:S05]  /*10980*/  @!P0 BRA `(.L_x_10253) ;  /* 0xfffffffc00f08947 */ /* 0x002fea000383ffff */
[----:B------:R-:W-:Y:S05]  /*10990*/  BRA `(.L_x_10326) ;  /* 0xffffffc800fc7947 */ /* 0x000fea000383ffff */
.L_x_10254:
        /* <DEDUP_REMOVED lines=8> */
.L_x_10328:
[----:B------:R-:W-:Y:S05]  /*10a20*/  BSYNC B1 ;  /* 0x0000000000017941 */ /* 0x000fea0003800000 */
.L_x_10327:
[----:B------:R-:W0:Y:S01]  /*10a30*/  S2R R25, SR_TID.X ;  /* 0x0000000000197919 */ /* 0x000e220000002100 */
        /* <DEDUP_REMOVED lines=8> */
[----:B------:R-:W-:-:S12]  /*10ac0*/  IMAD R4, R4, 0x2, R17 ;  /* 0x0000000204047824 */ /* 0x000fd800078e0211 */
[----:B0-----:R-:W-:Y:S05]  /*10ad0*/  WARPSYNC.COLLECTIVE R15, `(.L_x_10329) ;  /* 0x000000000f087348 */ /* 0x001fea0003c00000 */
[----:B------:R1:W2:Y:S02]  /*10ae0*/  SHFL.IDX P6, R14, R13, R12, R11 ;  /* 0x0000000c0d0e7389 */ /* 0x0002a400000c000b */
[----:B012---:R-:W-:Y:S01]  /*10af0*/  ENDCOLLECTIVE ;  /* 0x000000000000791b */ /* 0x007fe20003800000 */
.L_x_10329:
[----:B------:R-:W-:Y:S02]  /*10b00*/  IMAD.MOV.U32 R13, RZ, RZ, R8 ;  /* 0x000000ffff0d7224 */ /* 0x000fe400078e0008 */
[----:B------:R-:W-:Y:S01]  /*10b10*/  IMAD.MOV.U32 R12, RZ, RZ, 0x1 ;  /* 0x00000001ff0c7424 */ /* 0x000fe200078e00ff */
[----:B------:R-:W-:Y:S01]  /*10b20*/  SHF.L.U32 R25, R25, 0x3, RZ ;  /* 0x0000000319197819 */ /* 0x000fe200000006ff */
[----:B------:R-:W-:-:S03]  /*10b30*/  IMAD.MOV.U32 R2, RZ, RZ, R14 ;  /* 0x000000ffff027224 */ /* 0x000fc600078e000e */
[----:B------:R-:W-:-:S07]  /*10b40*/  LOP3.LUT R25, R25, 0x18, RZ, 0xc0, !PT ;  /* 0x0000001819197812 */ /* 0x000fce00078ec0ff */
[----:B------:R-:W-:Y:S05]  /*10b50*/  WARPSYNC.COLLECTIVE R15, `(.L_x_10330) ;  /* 0x000000000f087348 */ /* 0x000fea0003c00000 */
[----:B------:R0:W1:Y:S02]  /*10b60*/  SHFL.IDX P6, R14, R13, R12, R11 ;  /* 0x0000000c0d0e7389 */ /* 0x00006400000c000b */
[----:B01----:R-:W-:Y:S01]  /*10b70*/  ENDCOLLECTIVE ;  /* 0x000000000000791b */ /* 0x003fe20003800000 */
.L_x_10330:
[----:B------:R-:W-:-:S05]  /*10b80*/  IMAD.SHL.U32 R0, R25, 0x2, RZ ;  /* 0x0000000219007824 */ /* 0x000fca00078e00ff */
        /* <DEDUP_REMOVED lines=9> */
[----:B0-----:R-:W-:-:S07]  /*10c20*/  MOV R3, R14 ;  /* 0x0000000e00037202 */ /* 0x001fce0000000f00 */
[----:B------:R-:W-:Y:S05]  /*10c30*/  WARPSYNC.COLLECTIVE R15, `(.L_x_10331) ;  /* 0x000000000f087348 */ /* 0x000fea0003c00000 */
[----:B------:R0:W1:Y:S02]  /*10c40*/  SHFL.IDX P6, R14, R13, R12, R11 ;  /* 0x0000000c0d0e7389 */ /* 0x00006400000c000b */
[----:B01----:R-:W-:Y:S01]  /*10c50*/  ENDCOLLECTIVE ;  /* 0x000000000000791b */ /* 0x003fe20003800000 */
.L_x_10331:
[----:B------:R-:W-:Y:S02]  /*10c60*/  IMAD.MOV.U32 R13, RZ, RZ, R8 ;  /* 0x000000ffff0d7224 */ /* 0x000fe400078e0008 */
[----:B------:R-:W-:Y:S02]  /*10c70*/  IMAD.MOV.U32 R12, RZ, RZ, 0x2 ;  /* 0x00000002ff0c7424 */ /* 0x000fe400078e00ff */
[----:B------:R-:W-:-:S07]  /*10c80*/  IMAD.MOV.U32 R2, RZ, RZ, R14 ;  /* 0x000000ffff027224 */ /* 0x000fce00078e000e */
[----:B------:R-:W-:Y:S05]  /*10c90*/  WARPSYNC.COLLECTIVE R15, `(.L_x_10332) ;  /* 0x000000000f087348 */ /* 0x000fea0003c00000 */
[----:B------:R0:W1:Y:S02]  /*10ca0*/  SHFL.IDX P6, R14, R13, R12, R11 ;  /* 0x0000000c0d0e7389 */ /* 0x00006400000c000b */
[----:B01----:R-:W-:Y:S01]  /*10cb0*/  ENDCOLLECTIVE ;  /* 0x000000000000791b */ /* 0x003fe20003800000 */
.L_x_10332:
        /* <DEDUP_REMOVED lines=13> */
.L_x_10333:
[----:B------:R-:W-:Y:S02]  /*10d90*/  IMAD.MOV.U32 R13, RZ, RZ, R8 ;  /* 0x000000ffff0d7224 */ /* 0x000fe400078e0008 */
[----:B------:R-:W-:Y:S01]  /*10da0*/  IMAD.MOV.U32 R12, RZ, RZ, 0x3 ;  /* 0x00000003ff0c7424 */ /* 0x000fe200078e00ff */
[----:B------:R-:W-:-:S07]  /*10db0*/  MOV R2, R14 ;  /* 0x0000000e00027202 */ /* 0x000fce0000000f00 */
[----:B------:R-:W-:Y:S05]  /*10dc0*/  WARPSYNC.COLLECTIVE R15, `(.L_x_10334) ;  /* 0x000000000f087348 */ /* 0x000fea0003c00000 */
[----:B------:R0:W1:Y:S02]  /*10dd0*/  SHFL.IDX P6, R14, R13, R12, R11 ;  /* 0x0000000c0d0e7389 */ /* 0x00006400000c000b */
[----:B01----:R-:W-:Y:S01]  /*10de0*/  ENDCOLLECTIVE ;  /* 0x000000000000791b */ /* 0x003fe20003800000 */
.L_x_10334:
        /* <DEDUP_REMOVED lines=14> */
.L_x_10335:
[----:B------:R-:W-:Y:S01]  /*10ed0*/  IMAD.MOV.U32 R2, RZ, RZ, R14 ;  /* 0x000000ffff027224 */ /* 0x000fe200078e000e */
[----:B------:R-:W-:Y:S06]  /*10ee0*/  BRA `(.L_x_10336) ;  /* 0xffffffc800907947 */ /* 0x000fec000383ffff */
.L_x_10259:
[----:B-1----:R1:W2:Y:S02]  /*10ef0*/  SYNCS.PHASECHK.TRANS64.TRYWAIT P0, [R5+URZ+0x2d860], R2 ;  /* 0x02d86002050075a7 */ /* 0x0022a4000800017f */
[----:B--2---:R-:W-:Y:S05]  /*10f00*/  @!P0 NANOSLEEP.SYNCS 0x989680 ;  /* 0x009896800000895d */ /* 0x004fea0003900000 */
[----:B------:R-:W2:Y:S02]  /*10f10*/  @!P0 SYNCS.PHASECHK.TRANS64 P0, [R5+URZ+0x2d860], R2 ;  /* 0x02d86002050085a7 */ /* 0x000ea4000800007f */
[----:B--2---:R-:W-:Y:S05]  /*10f20*/  @!P0 BRA `(.L_x_10259) ;  /* 0xfffffffc00f08947 */ /* 0x004fea000383ffff */
[----:B------:R-:W-:Y:S05]  /*10f30*/  BRA `(.L_x_10337) ;  /* 0xffffffc800f47947 */ /* 0x000fea000383ffff */
.L_x_10260:
[----:B------:R-:W-:Y:S01]  /*10f40*/  BSSY B1, `(.L_x_10338) ;  /* 0x0000008000017945 */ /* 0x000fe20003800000 */
[----:B------:R-:W-:Y:S01]  /*10f50*/  IMAD.MOV.U32 R13, RZ, RZ, R19 ;  /* 0x000000ffff0d7224 */ /* 0x000fe200078e0013 */
[----:B------:R-:W-:Y:S01]  /*10f60*/  MOV R12, RZ ;  /* 0x000000ff000c7202 */ /* 0x000fe20000000f00 */
[----:B------:R-:W-:Y:S02]  /*10f70*/  IMAD.MOV.U32 R11, RZ, RZ, 0x1c1f ;  /* 0x00001c1fff0b7424 */ /* 0x000fe400078e00ff */
[----:B------:R-:W-:-:S07]  /*10f80*/  IMAD.MOV.U32 R15, RZ, RZ, -0x1 ;  /* 0xffffffffff0f7424 */ /* 0x000fce00078e00ff */
[----:B-1----:R-:W-:Y:S05]  /*10f90*/  WARPSYNC.COLLECTIVE R15, `(.L_x_10339) ;  /* 0x000000000f087348 */ /* 0x002fea0003c00000 */
[----:B------:R0:W2:Y:S02]  /*10fa0*/  SHFL.IDX P6, R14, R13, R12, R11 ;  /* 0x0000000c0d0e7389 */ /* 0x0000a400000c000b */
[----:B012---:R-:W-:Y:S01]  /*10fb0*/  ENDCOLLECTIVE ;  /* 0x000000000000791b */ /* 0x007fe20003800000 */
.L_x_10339:
[----:B------:R-:W-:Y:S05]  /*10fc0*/  BSYNC B1 ;  /* 0x0000000000017941 */ /* 0x000fea0003800000 */
.L_x_10338:
        /* <DEDUP_REMOVED lines=9> */
.L_x_10340:
[----:B------:R-:W-:Y:S02]  /*11060*/  IMAD.MOV.U32 R13, RZ, RZ, R19 ;  /* 0x000000ffff0d7224 */ /* 0x000fe400078e0013 */
[----:B------:R-:W-:Y:S01]  /*11070*/  IMAD.MOV.U32 R12, RZ, RZ, 0x1 ;  /* 0x00000001ff0c7424 */ /* 0x000fe200078e00ff */
[----:B------:R-:W-:-:S07]  /*11080*/  MOV R2, R14 ;  /* 0x0000000e00027202 */ /* 0x000fce0000000f00 */
[----:B------:R-:W-:Y:S05]  /*11090*/  WARPSYNC.COLLECTIVE R15, `(.L_x_10341) ;  /* 0x000000000f087348 */ /* 0x000fea0003c00000 */
[----:B------:R0:W1:Y:S02]  /*110a0*/  SHFL.IDX P6, R14, R13, R12, R11 ;  /* 0x0000000c0d0e7389 */ /* 0x00006400000c000b */
[----:B01----:R-:W-:Y:S01]  /*110b0*/  ENDCOLLECTIVE ;  /* 0x000000000000791b */ /* 0x003fe20003800000 */
.L_x_10341:
        /* <DEDUP_REMOVED lines=16> */
.L_x_10342:
[----:B------:R-:W-:Y:S02]  /*111c0*/  IMAD.MOV.U32 R13, RZ, RZ, R19 ;  /* 0x000000ffff0d7224 */ /* 0x000fe400078e0013 */
[----:B------:R-:W-:Y:S01]  /*111d0*/  IMAD.MOV.U32 R12, RZ, RZ, 0x2 ;  /* 0x00000002ff0c7424 */ /* 0x000fe200078e00ff */
[----:B------:R-:W-:-:S07]  /*111e0*/  MOV R2, R14 ;  /* 0x0000000e00027202 */ /* 0x000fce0000000f00 */
[----:B------:R-:W-:Y:S05]  /*111f0*/  WARPSYNC.COLLECTIVE R15, `(.L_x_10343) ;  /* 0x000000000f087348 */ /* 0x000fea0003c00000 */
[----:B------:R0:W1:Y:S02]  /*11200*/  SHFL.IDX P6, R14, R13, R12, R11 ;  /* 0x0000000c0d0e7389 */ /* 0x00006400000c000b */
[----:B01----:R-:W-:Y:S01]  /*11210*/  ENDCOLLECTIVE ;  /* 0x000000000000791b */ /* 0x003fe20003800000 */
.L_x_10343:
        /* <DEDUP_REMOVED lines=16> */
.L_x_10344:
[----:B------:R-:W-:Y:S02]  /*11320*/  IMAD.MOV.U32 R13, RZ, RZ, R19 ;  /* 0x000000ffff0d7224 */ /* 0x000fe400078e0013 */
[----:B------:R-:W-:Y:S02]  /*11330*/  IMAD.MOV.U32 R12, RZ, RZ, 0x3 ;  /* 0x00000003ff0c7424 */ /* 0x000fe400078e00ff */
[----:B------:R-:W-:-:S07]  /*11340*/  IMAD.MOV.U32 R2, RZ, RZ, R14 ;  /* 0x000000ffff027224 */ /* 0x000fce00078e000e */
[----:B------:R-:W-:Y:S05]  /*11350*/  WARPSYNC.COLLECTIVE R15, `(.L_x_10345) ;  /* 0x000000000f087348 */ /* 0x000fea0003c00000 */
[----:B------:R0:W1:Y:S02]  /*11360*/  SHFL.IDX P6, R14, R13, R12, R11 ;  /* 0x0000000c0d0e7389 */ /* 0x00006400000c000b */
[----:B01----:R-:W-:Y:S01]  /*11370*/  ENDCOLLECTIVE ;  /* 0x000000000000791b */ /* 0x003fe20003800000 */
.L_x_10345:
        /* <DEDUP_REMOVED lines=13> */
.L_x_10346:
        /* <DEDUP_REMOVED lines=8> */
.L_x_10268:
[----:B-1----:R1:W2:Y:S02]  /*114d0*/  SYNCS.PHASECHK.TRANS64.TRYWAIT P0, [R0+URZ+0x2d860], R3 ;  /* 0x02d86003000075a7 */ /* 0x0022a4000800017f */
[----:B--2---:R-:W-:Y:S05]  /*114e0*/  @!P0 NANOSLEEP.SYNCS 0x989680 ;  /* 0x009896800000895d */ /* 0x004fea0003900000 */
[----:B------:R-:W2:Y:S02]  /*114f0*/  @!P0 SYNCS.PHASECHK.TRANS64 P0, [R0+URZ+0x2d860], R3 ;  /* 0x02d86003000085a7 */ /* 0x000ea4000800007f */
[----:B--2---:R-:W-:Y:S05]  /*11500*/  @!P0 BRA `(.L_x_10268) ;  /* 0xfffffffc00f08947 */ /* 0x004fea000383ffff */
[----:B------:R-:W-:Y:S05]  /*11510*/  BRA `(.L_x_10348) ;  /* 0xffffffcc00807947 */ /* 0x000fea000383ffff */
.L_x_10269:
        /* <DEDUP_REMOVED lines=8> */
.L_x_10350:
[----:B------:R-:W-:Y:S05]  /*115a0*/  BSYNC B0 ;  /* 0x0000000000007941 */ /* 0x000fea0003800000 */
.L_x_10349:
[----:B------:R-:W0:Y:S01]  /*115b0*/  S2R R2, SR_TID.X ;  /* 0x0000000000027919 */ /* 0x000e220000002100 */
[----:B------:R-:W-:Y:S01]  /*115c0*/  IMAD.MOV.U32 R13, RZ, RZ, R18 ;  /* 0x000000ffff0d7224 */ /* 0x000fe200078e0012 */
[----:B------:R-:W-:Y:S01]  /*115d0*/  MOV R15, 0xffffffff ;  /* 0xffffffff000f7802 */ /* 0x000fe20000000f00 */
[----:B------:R-:W-:Y:S02]  /*115e0*/  IMAD.MOV.U32 R12, RZ, RZ, RZ ;  /* 0x000000ffff0c7224 */ /* 0x000fe400078e00ff */
[----:B------:R-:W-:Y:S02]  /*115f0*/  IMAD.MOV.U32 R11, RZ, RZ, 0x1c1f ;  /* 0x00001c1fff0b7424 */ /* 0x000fe400078e00ff */
[----:B------:R-:W-:Y:S02]  /*11600*/  IMAD.MOV.U32 R3, RZ, RZ, R14 ;  /* 0x000000ffff037224 */ /* 0x000fe400078e000e */
[----:B------:R-:W-:-:S07]  /*11610*/  IMAD R4, R4, 0x2, R17 ;  /* 0x0000000204047824 */ /* 0x000fce00078e0211 */
[----:B0-----:R-:W-:Y:S05]  /*11620*/  WARPSYNC.COLLECTIVE R15, `(.L_x_10351) ;  /* 0x000000000f087348 */ /* 0x001fea0003c00000 */
[----:B------:R1:W2:Y:S02]  /*11630*/  SHFL.IDX P6, R14, R13, R12, R11 ;  /* 0x0000000c0d0e7389 */ /* 0x0002a400000c000b */
[----:B012---:R-:W-:Y:S01]  /*11640*/  ENDCOLLECTIVE ;  /* 0x000000000000791b */ /* 0x007fe20003800000 */
.L_x_10351:
[----:B------:R-:W-:Y:S01]  /*11650*/  ULDC UR4, c[0x0][0x2f4] ;  /* 0x0000bd0000047ab9 */ /* 0x000fe20000000800 */
[----:B------:R-:W-:Y:S02]  /*11660*/  IMAD.MOV.U32 R13, RZ, RZ, R19 ;  /* 0x000000ffff0d7224 */ /* 0x000fe400078e0013 */
[----:B------:R-:W-:Y:S02]  /*11670*/  IMAD.MOV.U32 R12, RZ, RZ, 0x1 ;  /* 0x00000001ff0c7424 */ /* 0x000fe400078e00ff */
[----:B------:R-:W-:-:S05]  /*11680*/  IMAD.SHL.U32 R7, R2, 0x8, RZ ;  /* 0x0000000802077824 */ /* 0x000fca00078e00ff */
[----:B------:R-:W-:-:S04]  /*11690*/  LOP3.LUT R7, R7, 0x18, RZ, 0xc0, !PT ;  /* 0x0000001807077812 */ /* 0x000fc800078ec0ff */
[C---:B------:R-:W-:Y:S01]  /*116a0*/  ISETP.GE.AND P2, PT, R7.reuse, UR4, PT ;  /* 0x0000000407007c0c */ /* 0x040fe2000bf46270 */
[C---:B------:R-:W-:Y:S01]  /*116b0*/  IMAD.SHL.U32 R5, R7.reuse, 0x2, RZ ;  /* 0x0000000207057824 */ /* 0x040fe200078e00ff */
[C---:B------:R-:W-:Y:S02]  /*116c0*/  LOP3.LUT R8, R7.reuse, 0x20, RZ, 0xfc, !PT ;  /* 0x0000002007087812 */ /* 0x040fe400078efcff */
[----:B------:R-:W-:Y:S02]  /*116d0*/  LOP3.LUT R7, R7, 0x40, RZ, 0xfc, !PT ;  /* 0x0000004007077812 */ /* 0x000fe400078efcff */
[----:B------:R-:W-:Y:S02]  /*116e0*/  IADD3 R2, P0, R14, R5, RZ ;  /* 0x000000050e027210 */ /* 0x000fe40007f1e0ff */
[----:B------:R-:W-:Y:S02]  /*116f0*/  ISETP.LT.OR P3, PT, R6, 0x1, P2 ;  /* 0x000000010600780c */ /* 0x000fe40001761670 */
[----:B------:R-:W-:Y:S01]  /*11700*/  ISETP.GE.AND P1, PT, R8, UR4, PT ;  /* 0x0000000408007c0c */ /* 0x000fe2000bf26270 */
[----:B------:R-:W-:Y:S01]  /*11710*/  IMAD.X R3, RZ, RZ, R3, P0 ;  /* 0x000000ffff037224 */ /* 0x000fe200000e0603 */
[----:B------:R-:W-:-:S13]  /*11720*/  ISETP.GE.AND P0, PT, R7, UR4, PT ;  /* 0x0000000407007c0c */ /* 0x000fda000bf06270 */
[----:B------:R-:W-:Y:S05]  /*11730*/  WARPSYNC.COLLECTIVE R15, `(.L_x_10352) ;  /* 0x000000000f087348 */ /* 0x000fea0003c00000 */
[----:B------:R0:W1:Y:S02]  /*11740*/  SHFL.IDX P6, R14, R13, R12, R11 ;  /* 0x0000000c0d0e7389 */ /* 0x00006400000c000b */
[----:B01----:R-:W-:Y:S01]  /*11750*/  ENDCOLLECTIVE ;  /* 0x000000000000791b */ /* 0x003fe20003800000 */
.L_x_10352:
[C---:B------:R-:W-:Y:S01]  /*11760*/  ISETP.LT.OR P4, PT, R6.reuse, 0x1, P1 ;  /* 0x000000010600780c */ /* 0x040fe20000f81670 */
[----:B------:R-:W-:Y:S01]  /*11770*/  @!PT LDS RZ, [RZ] ;  /* 0x00000000fffff984 */ /* 0x000fe20000000800 */
[----:B------:R-:W-:Y:S01]  /*11780*/  @!PT LDS RZ, [RZ] ;  /* 0x00000000fffff984 */ /* 0x000fe20000000800 */
[----:B------:R-:W-:Y:S01]  /*11790*/  @!PT LDS RZ, [RZ] ;  /* 0x00000000fffff984 */ /* 0x000fe20000000800 */
[----:B------:R-:W-:Y:S01]  /*117a0*/  LDGSTS.E.BYPASS.LTC128B.128 [R4+0x400], desc[UR36][R2.64], !P3 ;  /* 0x0040000002047fae */ /* 0x000fe2000d901d64 */
[----:B------:R-:W-:Y:S01]  /*117b0*/  ISETP.LT.OR P3, PT, R6, 0x1, P0 ;  /* 0x000000010600780c */ /* 0x000fe20000761670 */
[----:B------:R-:W-:-:S10]  /*117c0*/  IMAD.MOV.U32 R13, RZ, RZ, R18 ;  /* 0x000000ffff0d7224 */ /* 0x000fd400078e0012 */
[----:B------:R-:W-:Y:S04]  /*117d0*/  LDGSTS.E.BYPASS.LTC128B.128 [R4+0x2400], desc[UR36][R2.64+0x40], !P4 ;  /* 0x0240004002047fae */ /* 0x000fe8000e101d64 */
[----:B------:R0:W-:Y:S01]  /*117e0*/  LDGSTS.E.BYPASS.LTC128B.128 [R4+0x4400], desc[UR36][R2.64+0x80], !P3 ;  /* 0x0440008002047fae */ /* 0x0001e2000d901d64 */
[----:B------:R-:W-:Y:S02]  /*117f0*/  ISETP.LT.OR P3, PT, R6, 0x21, P2 ;  /* 0x000000210600780c */ /* 0x000fe40001761670 */
[----:B0-----:R-:W-:-:S11]  /*11800*/  MOV R3, R14 ;  /* 0x0000000e00037202 */ /* 0x001fd60000000f00 */
[----:B------:R-:W-:Y:S05]  /*11810*/  WARPSYNC.COLLECTIVE R15, `(.L_x_10353) ;  /* 0x000000000f087348 */ /* 0x000fea0003c00000 */
[----:B------:R0:W1:Y:S02]  /*11820*/  SHFL.IDX P6, R14, R13, R12, R11 ;  /* 0x0000000c0d0e7389 */ /* 0x00006400000c000b */
[----:B01----:R-:W-:Y:S01]  /*11830*/  ENDCOLLECTIVE ;  /* 0x000000000000791b */ /* 0x003fe20003800000 */
.L_x_10353:
[----:B------:R-:W-:Y:S02]  /*11840*/  IMAD.MOV.U32 R13, RZ, RZ, R19 ;  /* 0x000000ffff0d7224 */ /* 0x000fe400078e0013 */
[----:B------:R-:W-:Y:S01]  /*11850*/  IMAD.MOV.U32 R12, RZ, RZ, 0x2 ;  /* 0x00000002ff0c7424 */ /* 0x000fe200078e00ff */
[----:B------:R-:W-:-:S13]  /*11860*/  IADD3 R2, P4, R14, R5, RZ ;  /* 0x000000050e027210 */ /* 0x000fda0007f9e0ff */
[----:B------:R-:W-:Y:S05]  /*11870*/  WARPSYNC.COLLECTIVE R15, `(.L_x_10354) ;  /* 0x000000000f087348 */ /* 0x000fea0003c00000 */
[----:B------:R0:W1:Y:S02]  /*11880*/  SHFL.IDX P6, R14, R13, R12, R11 ;  /* 0x0000000c0d0e7389 */ /* 0x00006400000c000b */
[----:B01----:R-:W-:Y:S01]  /*11890*/  ENDCOLLECTIVE ;  /* 0x000000000000791b */ /* 0x003fe20003800000 */
.L_x_10354:
[----:B------:R-:W-:Y:S01]  /*118a0*/  IMAD.X R3, RZ, RZ, R3, P4 ;  /* 0x000000ffff037224 */ /* 0x000fe200020e0603 */
[----:B------:R-:W-:-:S04]  /*118b0*/  ISETP.LT.OR P4, PT, R6, 0x21, P1 ;  /* 0x000000210600780c */ /* 0x000fc80000f81670 */
[----:B------:R-:W-:Y:S01]  /*118c0*/  @!PT LDS RZ, [RZ] ;  /* 0x00000000fffff984 */ /* 0x000fe20000000800 */
[----:B------:R-:W-:Y:S01]  /*118d0*/  @!PT LDS RZ, [RZ] ;  /* 0x00000000fffff984 */ /* 0x000fe20000000800 */
[----:B------:R-:W-:Y:S01]  /*118e0*/  @!PT LDS RZ, [RZ] ;  /* 0x00000000fffff984 */ /* 0x000fe20000000800 */
[----:B------:R-:W-:Y:S01]  /*118f0*/  LDGSTS.E.BYPASS.LTC128B.128 [R4+0xc00], desc[UR36][R2.64], !P3 ;  /* 0x00c0000002047fae */ /* 0x000fe2000d901d64 */
[----:B------:R-:W-:Y:S01]  /*11900*/  ISETP.LT.OR P3, PT, R6, 0x21, P0 ;  /* 0x000000210600780c */ /* 0x000fe20000761670 */
[----:B------:R-:W-:-:S07]  /*11910*/  IMAD.MOV.U32 R13, RZ, RZ, R18 ;  /* 0x000000ffff0d7224 */ /* 0x000fce00078e0012 */
[----:B------:R-:W-:Y:S05]  /*11920*/  LDGSTS.E.BYPASS.LTC128B.128 [R4+0x2c00], desc[UR36][R2.64+0x40], !P4 ;  /* 0x02c0004002047fae */ /* 0x000fea000e101d64 */
[----:B------:R0:W-:Y:S01]  /*11930*/  LDGSTS.E.BYPASS.LTC128B.128 [R4+0x4c00], desc[UR36][R2.64+0x80], !P3 ;  /* 0x04c0008002047fae */ /* 0x0001e2000d901d64 */
[----:B------:R-:W-:Y:S01]  /*11940*/  ISETP.LT.OR P3, PT, R6, 0x41, P2 ;  /* 0x000000410600780c */ /* 0x000fe20001761670 */
[----:B0-----:R-:W-:-:S12]  /*11950*/  IMAD.MOV.U32 R3, RZ, RZ, R14 ;  /* 0x000000ffff037224 */ /* 0x001fd800078e000e */
[----:B------:R-:W-:Y:S05]  /*11960*/  WARPSYNC.COLLECTIVE R15, `(.L_x_10355) ;  /* 0x000000000f087348 */ /* 0x000fea0003c00000 */
[----:B------:R0:W1:Y:S02]  /*11970*/  SHFL.IDX P6, R14, R13, R12, R11 ;  /* 0x0000000c0d0e7389 */ /* 0x00006400000c000b */
[----:B01----:R-:W-:Y:S01]  /*11980*/  ENDCOLLECTIVE ;  /* 0x000000000000791b */ /* 0x003fe20003800000 */
.L_x_10355:
[----:B------:R-:W-:Y:S02]  /*11990*/  IMAD.MOV.U32 R13, RZ, RZ, R19 ;  /* 0x000000ffff0d7224 */ /* 0x000fe400078e0013 */
[----:B------:R-:W-:Y:S01]  /*119a0*/  IMAD.MOV.U32 R12, RZ, RZ, 0x3 ;  /* 0x00000003ff0c7424 */ /* 0x000fe200078e00ff */
[----:B------:R-:W-:-:S13]  /*119b0*/  IADD3 R2, P4, R14, R5, RZ ;  /* 0x000000050e027210 */ /* 0x000fda0007f9e0ff */
[----:B------:R-:W-:Y:S05]  /*119c0*/  WARPSYNC.COLLECTIVE R15, `(.L_x_10356) ;  /* 0x000000000f087348 */ /* 0x000fea0003c00000 */
[----:B------:R0:W1:Y:S02]  /*119d0*/  SHFL.IDX P6, R14, R13, R12, R11 ;  /* 0x0000000c0d0e7389 */ /* 0x00006400000c000b */
[----:B01----:R-:W-:Y:S01]  /*119e0*/  ENDCOLLECTIVE ;  /* 0x000000000000791b */ /* 0x003fe20003800000 */
.L_x_10356:
        /* <DEDUP_REMOVED lines=10> */
[----:B------:R-:W-:-:S07]  /*11a90*/  IMAD.MOV.U32 R19, RZ, RZ, R14 ;  /* 0x000000ffff137224 */ /* 0x000fce00078e000e */
[----:B0-----:R-:W-:Y:S05]  /*11aa0*/  WARPSYNC.COLLECTIVE R15, `(.L_x_10357) ;  /* 0x000000000f087348 */ /* 0x001fea0003c00000 */
[----:B------:R1:W2:Y:S02]  /*11ab0*/  SHFL.IDX P6, R14, R13, R12, R11 ;  /* 0x0000000c0d0e7389 */ /* 0x0002a400000c000b */
[----:B012---:R-:W-:Y:S01]  /*11ac0*/  ENDCOLLECTIVE ;  /* 0x000000000000791b */ /* 0x007fe20003800000 */
.L_x_10357:
[----:B------:R-:W-:Y:S05]  /*11ad0*/  BRA `(.L_x_10358) ;  /* 0xffffffc800f47947 */ /* 0x000fea000383ffff */
.L_x_10274:
        /* <DEDUP_REMOVED lines=8> */
.L_x_10360:
[----:B------:R-:W-:Y:S05]  /*11b60*/  BSYNC B0 ;  /* 0x0000000000007941 */ /* 0x000fea0003800000 */
.L_x_10359:
        /* <DEDUP_REMOVED lines=9> */
.L_x_10361:
        /* <DEDUP_REMOVED lines=24> */
.L_x_10362:
[----:B------:R-:W-:Y:S01]  /*11d80*/  IMAD.MOV.U32 R12, RZ, RZ, 0x2 ;  /* 0x00000002ff0c7424 */ /* 0x000fe200078e00ff */
[----:B------:R-:W-:-:S04]  /*11d90*/  SEL R14, R14, RZ, P1 ;  /* 0x000000ff0e0e7207 */ /* 0x000fc80000800000 */
[----:B------:R-:W-:-:S05]  /*11da0*/  IADD3 R5, R13, R14, RZ ;  /* 0x0000000e0d057210 */ /* 0x000fca0007ffe0ff */
[----:B------:R-:W-:-:S07]  /*11db0*/  IMAD.MOV.U32 R13, RZ, RZ, R5 ;  /* 0x000000ffff0d7224 */ /* 0x000fce00078e0005 */
[----:B------:R-:W-:Y:S05]  /*11dc0*/  WARPSYNC.COLLECTIVE R15, `(.L_x_10363) ;  /* 0x000000000f087348 */ /* 0x000fea0003c00000 */
[----:B------:R0:W1:Y:S02]  /*11dd0*/  SHFL.UP P6, R14, R13, R12, R11 ;  /* 0x0400000c0d0e7389 */ /* 0x00006400000c000b */
[----:B01----:R-:W-:Y:S01]  /*11de0*/  ENDCOLLECTIVE ;  /* 0x000000000000791b */ /* 0x003fe20003800000 */
.L_x_10363:
[----:B------:R-:W-:Y:S01]  /*11df0*/  IMAD.MOV.U32 R12, RZ, RZ, 0x4 ;  /* 0x00000004ff0c7424 */ /* 0x000fe200078e00ff */
[----:B------:R-:W-:-:S05]  /*11e00*/  SEL R2, R14, RZ, P2 ;  /* 0x000000ff0e027207 */ /* 0x000fca0001000000 */
[----:B------:R-:W-:-:S04]  /*11e10*/  IMAD.IADD R2, R5, 0x1, R2 ;  /* 0x0000000105027824 */ /* 0x000fc800078e0202 */
[----:B------:R-:W-:-:S07]  /*11e20*/  IMAD.MOV.U32 R13, RZ, RZ, R2 ;  /* 0x000000ffff0d7224 */ /* 0x000fce00078e0002 */
[----:B------:R-:W-:Y:S05]  /*11e30*/  WARPSYNC.COLLECTIVE R15, `(.L_x_10364) ;  /* 0x000000000f087348 */ /* 0x000fea0003c00000 */
[----:B------:R0:W1:Y:S02]  /*11e40*/  SHFL.UP P6, R14, R13, R12, R11 ;  /* 0x0400000c0d0e7389 */ /* 0x00006400000c000b */
[----:B01----:R-:W-:Y:S01]  /*11e50*/  ENDCOLLECTIVE ;  /* 0x000000000000791b */ /* 0x003fe20003800000 */
.L_x_10364:
[----:B------:R-:W-:Y:S01]  /*11e60*/  IMAD.MOV.U32 R12, RZ, RZ, 0x8 ;  /* 0x00000008ff0c7424 */ /* 0x000fe200078e00ff */
[----:B------:R-:W-:-:S05]  /*11e70*/  SEL R3, R14, RZ, P3 ;  /* 0x000000ff0e037207 */ /* 0x000fca0001800000 */
[----:B------:R-:W-:-:S05]  /*11e80*/  IMAD.IADD R3, R2, 0x1, R3 ;  /* 0x0000000102037824 */ /* 0x000fca00078e0203 */
[----:B------:R-:W-:-:S07]  /*11e90*/  MOV R13, R3 ;  /* 0x00000003000d7202 */ /* 0x000fce0000000f00 */
[----:B------:R-:W-:Y:S05]  /*11ea0*/  WARPSYNC.COLLECTIVE R15, `(.L_x_10365) ;  /* 0x000000000f087348 */ /* 0x000fea0003c00000 */
[----:B------:R0:W1:Y:S02]  /*11eb0*/  SHFL.UP P6, R14, R13, R12, R11 ;  /* 0x0400000c0d0e7389 */ /* 0x00006400000c000b */
[----:B01----:R-:W-:Y:S01]  /*11ec0*/  ENDCOLLECTIVE ;  /* 0x000000000000791b */ /* 0x003fe20003800000 */
.L_x_10365:
[----:B------:R-:W-:Y:S01]  /*11ed0*/  IMAD.MOV.U32 R12, RZ, RZ, 0x10 ;  /* 0x00000010ff0c7424 */ /* 0x000fe200078e00ff */
[----:B------:R-:W-:-:S05]  /*11ee0*/  SEL R14, R14, RZ, P4 ;  /* 0x000000ff0e0e7207 */ /* 0x000fca0002000000 */
[----:B------:R-:W-:-:S04]  /*11ef0*/  IMAD.IADD R5, R3, 0x1, R14 ;  /* 0x0000000103057824 */ /* 0x000fc800078e020e */
[----:B------:R-:W-:-:S07]  /*11f00*/  IMAD.MOV.U32 R13, RZ, RZ, R5 ;  /* 0x000000ffff0d7224 */ /* 0x000fce00078e0005 */
[----:B------:R-:W-:Y:S05]  /*11f10*/  WARPSYNC.COLLECTIVE R15, `(.L_x_10366) ;  /* 0x000000000f087348 */ /* 0x000fea0003c00000 */
[----:B------:R0:W1:Y:S02]  /*11f20*/  SHFL.UP P6, R14, R13, R12, R11 ;  /* 0x0400000c0d0e7389 */ /* 0x00006400000c000b */
[----:B01----:R-:W-:Y:S01]  /*11f30*/  ENDCOLLECTIVE ;  /* 0x000000000000791b */ /* 0x003fe20003800000 */
.L_x_10366:
        /* <DEDUP_REMOVED lines=8> */
.L_x_10367:
[----:B------:R-:W-:Y:S05]  /*11fc0*/  BRA `(.L_x_10368) ;  /* 0xffffffcc000c7947 */ /* 0x000fea000383ffff */
.L_x_10277:
[----:B------:R-:W-:Y:S01]  /*11fd0*/  BSSY B0, `(.L_x_10369) ;  /* 0x0000007000007945 */ /* 0x000fe20003800000 */
[----:B------:R-:W-:Y:S02]  /*11fe0*/  IMAD.MOV.U32 R12, RZ, RZ, 0x1 ;  /* 0x00000001ff0c7424 */ /* 0x000fe400078e00ff */
[----:B------:R-:W-:Y:S02]  /*11ff0*/  IMAD.MOV.U32 R11, RZ, RZ, RZ ;  /* 0x000000ffff0b7224 */ /* 0x000fe400078e00ff */
[----:B------:R-:W-:-:S07]  /*12000*/  IMAD.MOV.U32 R15, RZ, RZ, -0x1 ;  /* 0xffffffffff0f7424 */ /* 0x000fce00078e00ff */
[----:B------:R-:W-:Y:S05]  /*12010*/  WARPSYNC.COLLECTIVE R15, `(.L_x_10370) ;  /* 0x000000000f087348 */ /* 0x000fea0003c00000 */
[----:B------:R0:W1:Y:S02]  /*12020*/  SHFL.UP P6, R14, R13, R12, R11 ;  /* 0x0400000c0d0e7389 */ /* 0x00006400000c000b */
[----:B01----:R-:W-:Y:S01]  /*12030*/  ENDCOLLECTIVE ;  /* 0x000000000000791b */ /* 0x003fe20003800000 */
.L_x_10370:
[----:B------:R-:W-:Y:S05]  /*12040*/  BSYNC B0 ;  /* 0x0000000000007941 */ /* 0x000fea0003800000 */
.L_x_10369:
        /* <DEDUP_REMOVED lines=8> */
.L_x_10371:
[----:B------:R-:W-:Y:S01]  /*120d0*/  IMAD.MOV.U32 R12, RZ, RZ, 0x4 ;  /* 0x00000004ff0c7424 */ /* 0x000fe200078e00ff */
[----:B------:R-:W-:-:S05]  /*120e0*/  SEL R14, R14, RZ, P2 ;  /* 0x000000ff0e0e7207 */ /* 0x000fca0001000000 */
[----:B------:R-:W-:-:S04]  /*120f0*/  IMAD.IADD R3, R13, 0x1, R14 ;  /* 0x000000010d037824 */ /* 0x000fc800078e020e */
[----:B------:R-:W-:-:S07]  /*12100*/  IMAD.MOV.U32 R13, RZ, RZ, R3 ;  /* 0x000000ffff0d7224 */ /* 0x000fce00078e0003 */
[----:B------:R-:W-:Y:S05]  /*12110*/  WARPSYNC.COLLECTIVE R15, `(.L_x_10372) ;  /* 0x000000000f087348 */ /* 0x000fea0003c00000 */
[----:B------:R0:W1:Y:S02]  /*12120*/  SHFL.UP P6, R14, R13, R12, R11 ;  /* 0x0400000c0d0e7389 */ /* 0x00006400000c000b */
[----:B01----:R-:W-:Y:S01]  /*12130*/  ENDCOLLECTIVE ;  /* 0x000000000000791b */ /* 0x003fe20003800000 */
.L_x_10372:
[----:B------:R-:W-:Y:S01]  /*12140*/  IMAD.MOV.U32 R12, RZ, RZ, 0x8 ;  /* 0x00000008ff0c7424 */ /* 0x000fe200078e00ff */
[----:B------:R-:W-:-:S05]  /*12150*/  SEL R14, R14, RZ, P3 ;  /* 0x000000ff0e0e7207 */ /* 0x000fca0001800000 */
[----:B------:R-:W-:-:S05]  /*12160*/  IMAD.IADD R5, R3, 0x1, R14 ;  /* 0x0000000103057824 */ /* 0x000fca00078e020e */
[----:B------:R-:W-:-:S07]  /*12170*/  MOV R13, R5 ;  /* 0x00000005000d7202 */ /* 0x000fce0000000f00 */
[----:B------:R-:W-:Y:S05]  /*12180*/  WARPSYNC.COLLECTIVE R15, `(.L_x_10373) ;  /* 0x000000000f087348 */ /* 0x000fea0003c00000 */
[----:B------:R0:W1:Y:S02]  /*12190*/  SHFL.UP P6, R14, R13, R12, R11 ;  /* 0x0400000c0d0e7389 */ /* 0x00006400000c000b */
[----:B01----:R-:W-:Y:S01]  /*121a0*/  ENDCOLLECTIVE ;  /* 0x000000000000791b */ /* 0x003fe20003800000 */
.L_x_10373:
[----:B------:R-:W-:Y:S01]  /*121b0*/  IMAD.MOV.U32 R12, RZ, RZ, 0x10 ;  /* 0x00000010ff0c7424 */ /* 0x000fe200078e00ff */
[----:B------:R-:W-:-:S05]  /*121c0*/  SEL R8, R14, RZ, P4 ;  /* 0x000000ff0e087207 */ /* 0x000fca0002000000 */
[----:B------:R-:W-:-:S04]  /*121d0*/  IMAD.IADD R8, R5, 0x1, R8 ;  /* 0x0000000105087824 */ /* 0x000fc800078e0208 */
[----:B------:R-:W-:-:S07]  /*121e0*/  IMAD.MOV.U32 R13, RZ, RZ, R8 ;  /* 0x000000ffff0d7224 */ /* 0x000fce00078e0008 */
[----:B------:R-:W-:Y:S05]  /*121f0*/  WARPSYNC.COLLECTIVE R15, `(.L_x_10374) ;  /* 0x000000000f087348 */ /* 0x000fea0003c00000 */
[----:B------:R0:W1:Y:S02]  /*12200*/  SHFL.UP P6, R14, R13, R12, R11 ;  /* 0x0400000c0d0e7389 */ /* 0x00006400000c000b */
[----:B01----:R-:W-:Y:S01]  /*12210*/  ENDCOLLECTIVE ;  /* 0x000000000000791b */ /* 0x003fe20003800000 */
.L_x_10374:
        /* <DEDUP_REMOVED lines=8> */
.L_x_10375:
[----:B------:R-:W-:Y:S05]  /*122a0*/  BRA `(.L_x_10376) ;  /* 0xffffffc800f87947 */ /* 0x000fea000383ffff */
.L_x_10279:
[----:B------:R-:W-:Y:S01]  /*122b0*/  BSSY B0, `(.L_x_10377) ;  /* 0x0000006000007945 */ /* 0x000fe20003800000 */
[----:B------:R-:W-:Y:S01]  /*122c0*/  PLOP3.LUT P6, PT, P6, PT, PT, 0x8, 0x0 ;  /* 0x000000000000781c */ /* 0x000fe200037ce170 */
[----:B------:R-:W-:-:S12]  /*122d0*/  IMAD.MOV.U32 R15, RZ, RZ, -0x1 ;  /* 0xffffffffff0f7424 */ /* 0x000fd800078e00ff */
[----:B0-----:R-:W-:Y:S05]  /*122e0*/  WARPSYNC.COLLECTIVE R15, `(.L_x_10378) ;  /* 0x000000000f087348 */ /* 0x001fea0003c00000 */
[----:B------:R-:W-:Y:S01]  /*122f0*/  VOTE.ANY R14, PT, P6 ;  /* 0x00000000000e7806 */ /* 0x000fe200030e0100 */
[----:B0-----:R-:W-:Y:S06]  /*12300*/  ENDCOLLECTIVE ;  /* 0x000000000000791b */ /* 0x001fec0003800000 */
.L_x_10378:
[----:B------:R-:W-:Y:S05]  /*12310*/  BSYNC B0 ;  /* 0x0000000000007941 */ /* 0x000fea0003800000 */
.L_x_10377:
        /* <DEDUP_REMOVED lines=9> */
.L_x_10379:
[----:B------:R-:W-:Y:S02]  /*123b0*/  IMAD.MOV.U32 R13, RZ, RZ, R7 ;  /* 0x000000ffff0d7224 */ /* 0x000fe400078e0007 */
[----:B------:R-:W-:-:S07]  /*123c0*/  IMAD.MOV.U32 R4, RZ, RZ, R14 ;  /* 0x000000ffff047224 */ /* 0x000fce00078e000e */
[----:B------:R-:W-:Y:S05]  /*123d0*/  WARPSYNC.COLLECTIVE R15, `(.L_x_10380) ;  /* 0x000000000f087348 */ /* 0x000fea0003c00000 */
[----:B------:R0:W1:Y:S02]  /*123e0*/  SHFL.IDX P6, R14, R13, R12, R11 ;  /* 0x0000000c0d0e7389 */ /* 0x00006400000c000b */
[----:B01----:R-:W-:Y:S01]  /*123f0*/  ENDCOLLECTIVE ;  /* 0x000000000000791b */ /* 0x003fe20003800000 */
.L_x_10380:
[----:B------:R-:W-:Y:S01]  /*12400*/  IMAD.MOV.U32 R7, RZ, RZ, R14 ;  /* 0x000000ffff077224 */ /* 0x000fe200078e000e */
[----:B------:R-:W-:Y:S06]  /*12410*/  BRA `(.L_x_10381) ;  /* 0xffffffc800d87947 */ /* 0x000fec000383ffff */
.L_x_10281:
[----:B------:R-:W-:Y:S01]  /*12420*/  BSSY B0, `(.L_x_10382) ;  /* 0x0000007000007945 */ /* 0x000fe20003800000 */
[----:B------:R-:W-:Y:S02]  /*12430*/  IMAD.MOV.U32 R13, RZ, RZ, R2 ;  /* 0x000000ffff0d7224 */ /* 0x000fe400078e0002 */
[----:B------:R-:W-:Y:S02]  /*12440*/  IMAD.MOV.U32 R11, RZ, RZ, 0x1f ;  /* 0x0000001fff0b7424 */ /* 0x000fe400078e00ff */
[----:B------:R-:W-:-:S07]  /*12450*/  IMAD.MOV.U32 R15, RZ, RZ, -0x1 ;  /* 0xffffffffff0f7424 */ /* 0x000fce00078e00ff */
[----:B0123--:R-:W-:Y:S05]  /*12460*/  WARPSYNC.COLLECTIVE R15, `(.L_x_10383) ;  /* 0x000000000f087348 */ /* 0x00ffea0003c00000 */
[----:B------:R4:W0:Y:S02]  /*12470*/  SHFL.IDX P6, R14, R13, R12, R11 ;  /* 0x0000000c0d0e7389 */ /* 0x00082400000c000b */
[----:B01234-:R-:W-:Y:S01]  /*12480*/  ENDCOLLECTIVE ;  /* 0x000000000000791b */ /* 0x01ffe20003800000 */
.L_x_10383:
[----:B------:R-:W-:Y:S05]  /*12490*/  BSYNC B0 ;  /* 0x0000000000007941 */ /* 0x000fea0003800000 */
.L_x_10382:
[----:B------:R-:W-:Y:S01]  /*124a0*/  MOV R24, R14 ;  /* 0x0000000e00187202 */ /* 0x000fe20000000f00 */
[----:B------:R-:W-:Y:S06]  /*124b0*/  BRA `(.L_x_10280) ;  /* 0xffffffc800c87947 */ /* 0x000fec000383ffff */
.L_x_10285:
[----:B0-----:R0:W1:Y:S02]  /*124c0*/  SYNCS.PHASECHK.TRANS64.TRYWAIT P0, [R5+URZ+0x2d820], R0 ;  /* 0x02d82000050075a7 */ /* 0x001064000800017f */
[----:B-1----:R-:W-:Y:S05]  /*124d0*/  @!P0 NANOSLEEP.SYNCS 0x989680 ;  /* 0x009896800000895d */ /* 0x002fea0003900000 */
[----:B------:R-:W1:Y:S02]  /*124e0*/  @!P0 SYNCS.PHASECHK.TRANS64 P0, [R5+URZ+0x2d820], R0 ;  /* 0x02d82000050085a7 */ /* 0x000e64000800007f */
[----:B-1----:R-:W-:Y:S05]  /*124f0*/  @!P0 BRA `(.L_x_10285) ;  /* 0xfffffffc00f08947 */ /* 0x002fea000383ffff */
[----:B------:R-:W-:Y:S05]  /*12500*/  BRA `(.L_x_10384) ;  /* 0xffffffd000207947 */ /* 0x000fea000383ffff */
.L_x_10286:
        /* <DEDUP_REMOVED lines=11> */
.L_x_10386:
[----:B------:R-:W-:Y:S05]  /*125c0*/  BSYNC B0 ;  /* 0x0000000000007941 */ /* 0x000fea0003800000 */
.L_x_10385:
[----:B------:R-:W-:Y:S05]  /*125d0*/  BRA `(.L_x_10387) ;  /* 0xffffffd000087947 */ /* 0x000fea000383ffff */
.L_x_10289:
[----:B------:R-:W-:Y:S01]  /*125e0*/  BSSY B1, `(.L_x_10388) ;  /* 0x0000006000017945 */ /* 0x000fe20003800000 */
[----:B------:R-:W-:-:S07]  /*125f0*/  IMAD.MOV.U32 R15, RZ, RZ, -0x1 ;  /* 0xffffffffff0f7424 */ /* 0x000fce00078e00ff */
[----:B0-2---:R-:W-:Y:S05]  /*12600*/  WARPSYNC.COLLECTIVE R15, `(.L_x_10389) ;  /* 0x000000000f0c7348 */ /* 0x005fea0003c00000 */
[----:B------:R-:W-:Y:S02]  /*12610*/  ELECT P6, UR62, PT ;  /* 0x00000000003e782f */ /* 0x000fe400038c0000 */
[----:B------:R-:W-:Y:S01]  /*12620*/  MOV R14, UR62 ;  /* 0x0000003e000e7c02 */ /* 0x000fe20008000f00 */
[----:B0-2---:R-:W-:Y:S10]  /*12630*/  ENDCOLLECTIVE ;  /* 0x000000000000791b */ /* 0x005ff40003800000 */
.L_x_10389:
[----:B------:R-:W-:Y:S05]  /*12640*/  BSYNC B1 ;  /* 0x0000000000017941 */ /* 0x000fea0003800000 */
.L_x_10388:
[----:B------:R-:W-:Y:S05]  /*12650*/  BRA `(.L_x_10390) ;  /* 0xffffffd000007947 */ /* 0x000fea000383ffff */
.L_x_10291:
[----:B0-----:R0:W1:Y:S02]  /*12660*/  SYNCS.PHASECHK.TRANS64.TRYWAIT P1, [R3+URZ+0x2d840], R2 ;  /* 0x02d84002030075a7 */ /* 0x001064000802017f */
[----:B-1----:R-:W-:Y:S05]  /*12670*/  @!P1 NANOSLEEP.SYNCS 0x989680 ;  /* 0x009896800000995d */ /* 0x002fea0003900000 */
[----:B------:R-:W1:Y:S02]  /*12680*/  @!P1 SYNCS.PHASECHK.TRANS64 P1, [R3+URZ+0x2d840], R2 ;  /* 0x02d84002030095a7 */ /* 0x000e64000802007f */
[----:B-1----:R-:W-:Y:S05]  /*12690*/  @!P1 BRA `(.L_x_10291) ;  /* 0xfffffffc00f09947 */ /* 0x002fea000383ffff */
[----:B------:R-:W-:Y:S05]  /*126a0*/  BRA `(.L_x_10391) ;  /* 0xffffffd000207947 */ /* 0x000fea000383ffff */
.L_x_10293:
[----:B-1----:R1:W3:Y:S02]  /*126b0*/  SYNCS.PHASECHK.TRANS64.TRYWAIT P1, [R5+URZ+0x2d840], R0 ;  /* 0x02d84000050075a7 */ /* 0x0022e4000802017f */
[----:B---3--:R-:W-:Y:S05]  /*126c0*/  @!P1 NANOSLEEP.SYNCS 0x989680 ;  /* 0x009896800000995d */ /* 0x008fea0003900000 */
[----:B------:R-:W3:Y:S02]  /*126d0*/  @!P1 SYNCS.PHASECHK.TRANS64 P1, [R5+URZ+0x2d840], R0 ;  /* 0x02d84000050095a7 */ /* 0x000ee4000802007f */
[----:B---3--:R-:W-:Y:S05]  /*126e0*/  @!P1 BRA `(.L_x_10293) ;  /* 0xfffffffc00f09947 */ /* 0x008fea000383ffff */
[----:B------:R-:W-:Y:S05]  /*126f0*/  BRA `(.L_x_10392) ;  /* 0xffffffd0002c7947 */ /* 0x000fea000383ffff */
.L_x_10295:
[----:B---3--:R3:W4:Y:S02]  /*12700*/  SYNCS.PHASECHK.TRANS64.TRYWAIT P1, [R3+URZ+0x2d860], R2 ;  /* 0x02d86002030075a7 */ /* 0x008724000802017f */
[----:B----4-:R-:W-:Y:S05]  /*12710*/  @!P1 NANOSLEEP.SYNCS 0x989680 ;  /* 0x009896800000995d */ /* 0x010fea0003900000 */
[----:B------:R-:W4:Y:S02]  /*12720*/  @!P1 SYNCS.PHASECHK.TRANS64 P1, [R3+URZ+0x2d860], R2 ;  /* 0x02d86002030095a7 */ /* 0x000f24000802007f */
[----:B----4-:R-:W-:Y:S05]  /*12730*/  @!P1 BRA `(.L_x_10295) ;  /* 0xfffffffc00f09947 */ /* 0x010fea000383ffff */
[----:B------:R-:W-:Y:S05]  /*12740*/  BRA `(.L_x_10393) ;  /* 0xffffffd000287947 */ /* 0x000fea000383ffff */
.L_x_10394:
        /* <DEDUP_REMOVED lines=11> */
.L_x_15984:


//--------------------- .text._ZN7cutlass13device_kernelIN5flash11enable_sm90INS1_16FlashAttnFwdSm90INS1_25CollectiveMainloopFwdSm90ILi2EN4cute5tupleIJNS5_1CILi1EEES8_S8_EEENS6_IJNS7_ILi192EEENS7_ILi128EEENS7_ILi96EEEEEELi96ENS_10bfloat16_tEfNS_4arch4Sm90ELb0ELb0ELb1ELb1ELb1ELb1ELb0ELb0ELb1ELb1ELb1ELb0EEENS1_21CollectiveEpilogueFwdINS6_IJSA_SC_SB_EEES9_SE_SG_Li384ELb1ELb1ELb1ELb0EEENS1_36VarlenDynamicPersistentTileSchedulerILi192ELi128ELi384ELi128ELb1ELb1ELb1ELb0ELb1ELb1EEEEEEEEEvNT_6ParamsE --------------------------
	.section	.text._ZN7cutlass13device_kernelIN5flash11enable_sm90INS1_16FlashAttnFwdSm90INS1_25CollectiveMainloopFwdSm90ILi2EN4cute5tupleIJNS5_1CILi1EEES8_S8_EEENS6_IJNS7_ILi192EEENS7_ILi128EEENS7_ILi96EEEEEELi96ENS_10bfloat16_tEfNS_4arch4Sm90ELb0ELb0ELb1ELb1ELb1ELb1ELb0ELb0ELb1ELb1ELb1ELb0EEENS1_21CollectiveEpilogueFwdINS6_IJSA_SC_SB_EEES9_SE_SG_Li384ELb1ELb1ELb1ELb0EEENS1_36VarlenDynamicPersistentTileSchedulerILi192ELi128ELi384ELi128ELb1ELb1ELb1ELb0ELb1ELb1EEEEEEEEEvNT_6ParamsE,"ax",@progbits
	.align	128
.text._ZN7cutlass13device_kernelIN5flash11enable_sm90INS1_16FlashAttnFwdSm90INS1_25CollectiveMainloopFwdSm90ILi2EN4cute5tupleIJNS5_1CILi1EEES8_S8_EEENS6_IJNS7_ILi192EEENS7_ILi128EEENS7_ILi96EEEEEELi96ENS_10bfloat16_tEfNS_4arch4Sm90ELb0ELb0ELb1ELb1ELb1ELb1ELb0ELb0ELb1ELb1ELb1ELb0EEENS1_21CollectiveEpilogueFwdINS6_IJSA_SC_SB_EEES9_SE_SG_Li384ELb1ELb1ELb1ELb0EEENS1_36VarlenDynamicPersistentTileSchedulerILi192ELi128ELi384ELi128ELb1ELb1ELb1ELb0ELb1ELb1EEEEEEEEEvNT_6ParamsE:
        .type           _ZN7cutlass13device_kernelIN5flash11enable_sm90INS1_16FlashAttnFwdSm90INS1_25CollectiveMainloopFwdSm90ILi2EN4cute5tupleIJNS5_1CILi1EEES8_S8_EEENS6_IJNS7_ILi192EEENS7_ILi128EEENS7_ILi96EEEEEELi96ENS_10bfloat16_tEfNS_4arch4Sm90ELb0ELb0ELb1ELb1ELb1ELb1ELb0ELb0ELb1ELb1ELb1ELb0EEENS1_21CollectiveEpilogueFwdINS6_IJSA_SC_SB_EEES9_SE_SG_Li384ELb1ELb1ELb1ELb0EEENS1_36VarlenDynamicPersistentTileSchedulerILi192ELi128ELi384ELi128ELb1ELb1ELb1ELb0ELb1ELb1EEEEEEEEEvNT_6ParamsE,@function
        .size           _ZN7cutlass13device_kernelIN5flash11enable_sm90INS1_16FlashAttnFwdSm90INS1_25CollectiveMainloopFwdSm90ILi2EN4cute5tupleIJNS5_1CILi1EEES8_S8_EEENS6_IJNS7_ILi192EEENS7_ILi128EEENS7_ILi96EEEEEELi96ENS_10bfloat16_tEfNS_4arch4Sm90ELb0ELb0ELb1ELb1ELb1ELb1ELb0ELb0ELb1ELb1ELb1ELb0EEENS1_21CollectiveEpilogueFwdINS6_IJSA_SC_SB_EEES9_SE_SG_Li384ELb1ELb1ELb1ELb0EEENS1_36VarlenDynamicPersistentTileSchedulerILi192ELi128ELi384ELi128ELb1ELb1ELb1ELb0ELb1ELb1EEEEEEEEEvNT_6ParamsE,(.L_x_15985 - _ZN7cutlass13device_kernelIN5flash11enable_sm90INS1_16FlashAttnFwdSm90INS1_25CollectiveMainloopFwdSm90ILi2EN4cute5tupleIJNS5_1CILi1EEES8_S8_EEENS6_IJNS7_ILi192EEENS7_ILi128EEENS7_ILi96EEEEEELi96ENS_10bfloat16_tEfNS_4arch4Sm90ELb0ELb0ELb1ELb1ELb1ELb1ELb0ELb0ELb1ELb1ELb1ELb0EEENS1_21CollectiveEpilogueFwdINS6_IJSA_SC_SB_EEES9_SE_SG_Li384ELb1ELb1ELb1ELb0EEENS1_36VarlenDynamicPersistentTileSchedulerILi192ELi128ELi384ELi128ELb1ELb1ELb1ELb0ELb1ELb1EEEEEEEEEvNT_6ParamsE)
        .other          _ZN7cutlass13device_kernelIN5flash11enable_sm90INS1_16FlashAttnFwdSm90INS1_25CollectiveMainloopFwdSm90ILi2EN4cute5tupleIJNS5_1CILi1EEES8_S8_EEENS6_IJNS7_ILi192EEENS7_ILi128EEENS7_ILi96EEEEEELi96ENS_10bfloat16_tEfNS_4arch4Sm90ELb0ELb0ELb1ELb1ELb1ELb1ELb0ELb0ELb1ELb1ELb1ELb0EEENS1_21CollectiveEpilogueFwdINS6_IJSA_SC_SB_EEES9_SE_SG_Li384ELb1ELb1ELb1ELb0EEENS1_36VarlenDynamicPersistentTileSchedulerILi192ELi128ELi384ELi128ELb1ELb1ELb1ELb0ELb1ELb1EEEEEEEEEvNT_6ParamsE,@"STO_CUDA_ENTRY STV_DEFAULT"
_ZN7cutlass13device_kernelIN5flash11enable_sm90INS1_16FlashAttnFwdSm90INS1_25CollectiveMainloopFwdSm90ILi2EN4cute5tupleIJNS5_1CILi1EEES8_S8_EEENS6_IJNS7_ILi192EEENS7_ILi128EEENS7_ILi96EEEEEELi96ENS_10bfloat16_tEfNS_4arch4Sm90ELb0ELb0ELb1ELb1ELb1ELb1ELb0ELb0ELb1ELb1ELb1ELb0EEENS1_21CollectiveEpilogueFwdINS6_IJSA_SC_SB_EEES9_SE_SG_Li384ELb1ELb1ELb1ELb0EEENS1_36VarlenDynamicPersistentTileSchedulerILi192ELi128ELi384ELi128ELb1ELb1ELb1ELb0ELb1ELb1EEEEEEEEEvNT_6ParamsE:
        /* <DEDUP_REMOVED lines=18> */
.L_x_10396:
[----:B------:R-:W-:Y:S05]  /*0120*/  BSYNC B0 ;  /* 0x0000000000007941 */ /* 0x000fea0003800000 */
.L_x_10395:
        /* <DEDUP_REMOVED lines=41> */
.L_x_10397:
        /* <DEDUP_REMOVED lines=22> */
.L_x_10398:
        /* <DEDUP_REMOVED lines=18> */
.L_x_10399:
        /* <DEDUP_REMOVED lines=22> */
.L_x_10400:
        /* <DEDUP_REMOVED lines=22> */
.L_x_10401:
        /* <DEDUP_REMOVED lines=8> */
.L_x_10404:
[----:B------:R-:W-:-:S08]  /*0980*/  NOP ;  /* 0x0000000000007918 */ /* 0x000fd00000000000 */
[----:B------:R-:W0:Y:S02]  /*0990*/  USETMAXREG.TRY_ALLOC.CTAPOOL UP0, 0xa0 ;  /* 0x000000a0000079c8 */ /* 0x000e240008000600 */
[----:B0-----:R-:W-:-:S13]  /*09a0*/  PLOP3.LUT P0, PT, PT, PT, UP0, 0x80, 0x0 ;  /* 0x000000000000781c */ /* 0x001fda0003f0f008 */
[----:B------:R-:W-:Y:S05]  /*09b0*/  @!P0 BRA `(.L_x_10404) ;  /* 0xfffffffc00f08947 */ /* 0x000fea000383ffff */
[----:B------:R-:W0:Y:S01]  /*09c0*/  S2R R0, SR_TID.X ;  /* 0x0000000000007919 */ /* 0x000e220000002100 */
[----:B------:R-:W1:Y:S01]  /*09d0*/  S2UR UR38, SR_CgaCtaId ;  /* 0x00000000002679c3 */ /* 0x000e620000008800 */
[----:B------:R-:W-:Y:S01]  /*09e0*/  UMOV UR4, 0x400 ;  /* 0x0000040000047882 */ /* 0x000fe20000000000 */
[----:B------:R-:W-:-:S06]  /*09f0*/  LOP3.LUT R19, R19, 0xffffffef, RZ, 0xc0, !PT ;  /* 0xffffffef13137812 */ /* 0x000fcc00078ec0ff */
[----:B------:R-:W-:Y:S06]  /*0a00*/  BAR.ARV 0x8, 0x200 ;  /* 0x0208000000007b1d */ /* 0x000fec0000002000 */
[----:B-1----:R-:W-:-:S06]  /*0a10*/  ULEA UR4, UR38, UR4, 0x18 ;  /* 0x0000000426047291 */ /* 0x002fcc000f8ec03f */
[----:B------:R-:W-:Y:S01]  /*0a20*/  IMAD.U32 R2, RZ, RZ, UR4 ;  /* 0x00000004ff027e24 */ /* 0x000fe2000f8e00ff */
[----:B0-----:R-:W-:Y:S01]  /*0a30*/  SHF.R.U32.HI R0, RZ, 0x7, R0 ;  /* 0x00000007ff007819 */ /* 0x001fe20000011600 */
[----:B------:R-:W-:-:S03]  /*0a40*/  ULDC UR4, c[0x0][0xc3c] ;  /* 0x00030f0000047ab9 */ /* 0x000fc60000000800 */
[----:B------:R-:W-:-:S13]  /*0a50*/  ISETP.NE.AND P0, PT, R0, 0x1, PT ;  /* 0x000000010000780c */ /* 0x000fda0003f05270 */
[----:B------:R-:W-:Y:S01]  /*0a60*/  @P0 LOP3.LUT R19, R19, 0x10, RZ, 0xfc, !PT ;  /* 0x0000001013130812 */ /* 0x000fe200078efcff */
[----:B------:R-:W-:Y:S08]  /*0a70*/  @!P0 BAR.ARV 0x9, 0x100 ;  /* 0x0244000000008b1d */ /* 0x000ff00000002000 */
[----:B------:R-:W-:Y:S06]  /*0a80*/  BAR.SYNC.DEFER_BLOCKING 0x5, 0x200 ;  /* 0x0148000000007b1d */ /* 0x000fec0000010000 */
[----:B------:R-:W0:Y:S02]  /*0a90*/  LDS.128 R96, [R2+0x2d8d0] ;  /* 0x02d8d00002607984 */ /* 0x000e240000000c00 */
[----:B------:R-:W-:Y:S06]  /*0aa0*/  BAR.ARV 0x4, 0x200 ;  /* 0x0108000000007b1d */ /* 0x000fec0000002000 */
[----:B0-----:R-:W-:-:S13]  /*0ab0*/  ISETP.GE.AND P0, PT, R99, UR4, PT ;  /* 0x0000000463007c0c */ /* 0x001fda000bf06270 */
[----:B------:R-:W-:Y:S05]  /*0ac0*/  @P0 BRA `(.L_x_10405) ;  /* 0x000001b400500947 */ /* 0x000fea0003800000 */
[----:B------:R-:W0:Y:S01]  /*0ad0*/  S2R R0, SR_TID.X ;  /* 0x0000000000007919 */ /* 0x000e220000002100 */
[----:B------:R-:W-:Y:S01]  /*0ae0*/  R2UR UR40, R2 ;  /* 0x00000000022872ca */ /* 0x000fe200000e0000 */
[----:B------:R-:W-:Y:S01]  /*0af0*/  IMAD.MOV.U32 R18, RZ, RZ, RZ ;  /* 0x000000ffff127224 */ /* 0x000fe200078e00ff */
[----:B------:R-:W-:Y:S01]  /*0b00*/  ULOP3.LUT UR39, UR36, 0x1, URZ, 0xfc, !UPT ;  /* 0x0000000124277892 */ /* 0x000fe2000f8efc3f */
[----:B------:R-:W-:Y:S01]  /*0b10*/  IMAD.MOV.U32 R140, RZ, RZ, RZ ;  /* 0x000000ffff8c7224 */ /* 0x000fe200078e00ff */
[----:B------:R-:W-:Y:S01]  /*0b20*/  UMOV UR37, URZ ;  /* 0x0000003f00257c82 */ /* 0x000fe20008000000 */
[----:B------:R-:W-:-:S08]  /*0b30*/  IMAD.MOV.U32 R142, RZ, RZ, RZ ;  /* 0x000000ffff8e7224 */ /* 0x000fd000078e00ff */
[----:B------:R-:W-:Y:S01]  /*0b40*/  UIADD3 UR40, UR40, 0xc400, URZ ;  /* 0x0000c40028287890 */ /* 0x000fe2000fffe03f */
[----:B0-----:R-:W-:-:S05]  /*0b50*/  VIADD R0, R0, 0xffffff80 ;  /* 0xffffff8000007836 */ /* 0x001fca0000000000 */
[----:B------:R-:W-:Y:S02]  /*0b60*/  SHF.R.S32.HI R3, RZ, 0x1f, R0 ;  /* 0x0000001fff037819 */ /* 0x000fe40000011400 */
[-C--:B------:R-:W-:Y:S02]  /*0b70*/  LEA.HI R12, R0, R0.reuse, RZ, 0x1 ;  /* 0x00000000000c7211 */ /* 0x080fe400078f08ff */
[CC--:B------:R-:W-:Y:S02]  /*0b80*/  LEA.HI R4, R3.reuse, R0.reuse, RZ, 0x7 ;  /* 0x0000000003047211 */ /* 0x0c0fe400078f38ff */
[CC--:B------:R-:W-:Y:S02]  /*0b90*/  LEA.HI R5, R3.reuse, R0.reuse, RZ, 0x4 ;  /* 0x0000000003057211 */ /* 0x0c0fe400078f20ff */
[----:B------:R-:W-:Y:S02]  /*0ba0*/  SHF.R.S32.HI R141, RZ, 0x1, R12 ;  /* 0x00000001ff8d7819 */ /* 0x000fe4000001140c */
[----:B------:R-:W-:-:S02]  /*0bb0*/  LEA.HI R6, R3, R0, RZ, 0x5 ;  /* 0x0000000003067211 */ /* 0x000fc400078f28ff */
[----:B------:R-:W-:Y:S02]  /*0bc0*/  LEA.HI R7, R3, R0, RZ, 0x2 ;  /* 0x0000000003077211 */ /* 0x000fe400078f10ff */
[----:B------:R-:W-:Y:S02]  /*0bd0*/  LOP3.LUT R13, R12, 0xfffffffe, RZ, 0xc0, !PT ;  /* 0xfffffffe0c0d7812 */ /* 0x000fe400078ec0ff */
[----:B------:R-:W-:Y:S02]  /*0be0*/  SHF.R.S32.HI R3, RZ, 0x7, R4 ;  /* 0x00000007ff037819 */ /* 0x000fe40000011404 */
[----:B------:R-:W-:Y:S01]  /*0bf0*/  LOP3.LUT R11, R4, 0xffffff80, RZ, 0xc0, !PT ;  /* 0xffffff80040b7812 */ /* 0x000fe200078ec0ff */
[----:B------:R-:W-:Y:S01]  /*0c00*/  IMAD.IADD R16, R0, 0x1, -R13 ;  /* 0x0000000100107824 */ /* 0x000fe200078e0a0d */
[----:B------:R-:W-:Y:S01]  /*0c10*/  SHF.R.S32.HI R4, RZ, 0x4, R5 ;  /* 0x00000004ff047819 */ /* 0x000fe20000011405 */
[----:B------:R-:W-:Y:S01]  /*0c20*/  IMAD.HI R10, R3, 0x55555556, RZ ;  /* 0x55555556030a7827 */ /* 0x000fe200078e02ff */
[----:B------:R-:W-:-:S02]  /*0c30*/  LEA.HI R12, R12, R141, RZ, 0x1 ;  /* 0x0000008d0c0c7211 */ /* 0x000fc400078f08ff */
[----:B------:R-:W-:Y:S01]  /*0c40*/  LOP3.LUT R9, R7, 0xfffffffc, RZ, 0xc0, !PT ;  /* 0xfffffffc07097812 */ /* 0x000fe200078ec0ff */
[----:B------:R-:W-:Y:S01]  /*0c50*/  IMAD.SHL.U32 R138, R16, 0x4, RZ ;  /* 0x00000004108a7824 */ /* 0x000fe200078e00ff */
[----:B------:R-:W-:Y:S01]  /*0c60*/  SHF.R.S32.HI R8, RZ, 0x2, R7 ;  /* 0x00000002ff087819 */ /* 0x000fe20000011407 */
[C---:B------:R-:W-:Y:S01]  /*0c70*/  IMAD.IADD R20, R0.reuse, 0x1, -R11 ;  /* 0x0000000100147824 */ /* 0x040fe200078e0a0b */
[----:B------:R-:W-:Y:S01]  /*0c80*/  SHF.R.S32.HI R15, RZ, 0x1f, R7 ;  /* 0x0000001fff0f7819 */ /* 0x000fe20000011407 */
[----:B------:R-:W-:Y:S01]  /*0c90*/  IMAD.IADD R9, R0, 0x1, -R9 ;  /* 0x0000000100097824 */ /* 0x000fe200078e0a09 */
[C---:B------:R-:W-:Y:S01]  /*0ca0*/  LOP3.LUT R7, R5.reuse, 0xfffffff0, RZ, 0xc0, !PT ;  /* 0xfffffff005077812 */ /* 0x040fe200078ec0ff */
[----:B------:R-:W-:Y:S01]  /*0cb0*/  VIADD R14, R138, 0x10 ;  /* 0x000000108a0e7836 */ /* 0x000fe20000000000 */
[----:B------:R-:W-:Y:S01]  /*0cc0*/  LEA.HI R5, R5, R4, RZ, 0x1 ;  /* 0x0000000405057211 */ /* 0x000fe200078f08ff */
[----:B------:R-:W-:Y:S01]  /*0cd0*/  STL [R1+0xdc], R16 ;  /* 0x0000dc1001007387 */ /* 0x000fe20000100800 */
[----:B------:R-:W-:Y:S01]  /*0ce0*/  LOP3.LUT R12, R12, 0x7fffffe, RZ, 0xc0, !PT ;  /* 0x07fffffe0c0c7812 */ /* 0x000fe200078ec0ff */
[----:B------:R-:W-:Y:S01]  /*0cf0*/  IMAD.IADD R7, R0, 0x1, -R7 ;  /* 0x0000000100077824 */ /* 0x000fe200078e0a07 */
[----:B------:R-:W-:Y:S01]  /*0d00*/  LEA.HI R15, R15, R8, RZ, 0x2 ;  /* 0x000000080f0f7211 */ /* 0x000fe200078f10ff */
[----:B------:R-:W-:Y:S01]  /*0d10*/  STL [R1+0xe0], R20 ;  /* 0x0000e01401007387 */ /* 0x000fe20000100800 */
[----:B------:R-:W-:Y:S01]  /*0d20*/  LOP3.LUT R5, R5, 0x1ffffffe, RZ, 0xc0, !PT ;  /* 0x1ffffffe05057812 */ /* 0x000fe200078ec0ff */
[----:B------:R-:W-:Y:S01]  /*0d30*/  IMAD.IADD R13, R141, 0x1, -R12 ;  /* 0x000000018d0d7824 */ /* 0x000fe200078e0a0c */
[----:B------:R-:W-:Y:S01]  /*0d40*/  LOP3.LUT R15, R15, 0xfffffffc, RZ, 0xc0, !PT ;  /* 0xfffffffc0f0f7812 */ /* 0x000fe200078ec0ff */
[----:B------:R0:W-:Y:S01]  /*0d50*/  STL [R1+0x4c], R14 ;  /* 0x00004c0e01007387 */ /* 0x0001e20000100800 */
[----:B------:R-:W-:Y:S01]  /*0d60*/  LEA.HI R10, R10, R10, RZ, 0x1 ;  /* 0x0000000a0a0a7211 */ /* 0x000fe200078f08ff */
[C---:B------:R-:W-:Y:S01]  /*0d70*/  IMAD.IADD R5, R4.reuse, 0x1, -R5 ;  /* 0x0000000104057824 */ /* 0x040fe200078e0a05 */
[----:B------:R-:W-:Y:S01]  /*0d80*/  SHF.R.S32.HI R0, RZ, 0x1f, R7 ;  /* 0x0000001fff007819 */ /* 0x000fe20000011407 */
[----:B------:R-:W-:Y:S01]  /*0d90*/  IMAD R153, R4, 0x8, R13 ;  /* 0x0000000804997824 */ /* 0x000fe200078e020d */
[C---:B------:R-:W-:Y:S01]  /*0da0*/  LEA.HI R4, R9.reuse, R9, RZ, 0x1 ;  /* 0x0000000909047211 */ /* 0x040fe200078f08ff */
[----:B------:R-:W-:Y:S01]  /*0db0*/  IMAD.IADD R15, R8, 0x1, -R15 ;  /* 0x00000001080f7824 */ /* 0x000fe200078e0a0f */
[----:B------:R-:W-:Y:S01]  /*0dc0*/  LEA.HI R0, R0, R7, RZ, 0x3 ;  /* 0x0000000700007211 */ /* 0x000fe200078f18ff */
[----:B------:R-:W-:Y:S01]  /*0dd0*/  IMAD.IADD R8, R138, 0x1, R14 ;  /* 0x000000018a087824 */ /* 0x000fe200078e020e */
[----:B------:R-:W-:Y:S01]  /*0de0*/  LOP3.LUT R4, R4, 0x1ffffffe, RZ, 0xc0, !PT ;  /* 0x1ffffffe04047812 */ /* 0x000fe200078ec0ff */
[----:B------:R-:W-:Y:S01]  /*0df0*/  IMAD R10, R10, -0x3, R3 ;  /* 0xfffffffd0a0a7824 */ /* 0x000fe200078e0203 */
[----:B------:R-:W-:Y:S01]  /*0e00*/  SHF.R.S32.HI R3, RZ, 0x1f, R20 ;  /* 0x0000001fff037819 */ /* 0x000fe20000011414 */
[----:B0-----:R-:W-:Y:S01]  /*0e10*/  VIADD R14, R138, 0x20 ;  /* 0x000000208a0e7836 */ /* 0x001fe20000000000 */
[----:B------:R-:W-:Y:S01]  /*0e20*/  SHF.R.S32.HI R17, RZ, 0x1f, R8 ;  /* 0x0000001fff117819 */ /* 0x000fe20000011408 */
[----:B------:R-:W-:Y:S01]  /*0e30*/  IMAD.IADD R9, R9, 0x1, -R4 ;  /* 0x0000000109097824 */ /* 0x000fe200078e0a04 */
[C---:B------:R-:W-:Y:S01]  /*0e40*/  LOP3.LUT R4, R0.reuse, 0xfffffff8, RZ, 0xc0, !PT ;  /* 0xfffffff800047812 */ /* 0x040fe200078ec0ff */
[----:B------:R-:W-:Y:S01]  /*0e50*/  IMAD.SHL.U32 R15, R15, 0x40, RZ ;  /* 0x000000400f0f7824 */ /* 0x000fe200078e00ff */
[----:B------:R-:W-:Y:S01]  /*0e60*/  LEA.HI R156, R17, R8, RZ, 0x3 ;  /* 0x00000008119c7211 */ /* 0x000fe200078f18ff */
[----:B------:R-:W-:Y:S01]  /*0e70*/  STL [R1+0x48], R14 ;  /* 0x0000480e01007387 */ /* 0x000fe20000100800 */
[-C--:B------:R-:W-:Y:S01]  /*0e80*/  LEA.HI R11, R3, R20.reuse, RZ, 0x2 ;  /* 0x00000014030b7211 */ /* 0x080fe200078f10ff */
[----:B------:R-:W-:Y:S01]  /*0e90*/  IMAD.IADD R4, R7, 0x1, -R4 ;  /* 0x0000000107047824 */ /* 0x000fe200078e0a04 */
[----:B------:R-:W-:Y:S01]  /*0ea0*/  SHF.R.S32.HI R8, RZ, 0x5, R6 ;  /* 0x00000005ff087819 */ /* 0x000fe20000011406 */
[----:B------:R-:W-:Y:S01]  /*0eb0*/  IMAD.SHL.U32 R6, R0, 0x40, RZ ;  /* 0x0000004000067824 */ /* 0x000fe200078e00ff */
[--C-:B------:R-:W-:Y:S01]  /*0ec0*/  SHF.R.S32.HI R12, RZ, 0x2, R11.reuse ;  /* 0x00000002ff0c7819 */ /* 0x100fe2000001140b */
[----:B------:R-:W-:Y:S01]  /*0ed0*/  IMAD.SHL.U32 R0, R5, 0x8, RZ ;  /* 0x0000000805007824 */ /* 0x000fe200078e00ff */
[----:B------:R-:W-:Y:S01]  /*0ee0*/  SHF.R.S32.HI R13, RZ, 0x1f, R11 ;  /* 0x0000001fff0d7819 */ /* 0x000fe2000001140b */
[----:B------:R-:W-:Y:S01]  /*0ef0*/  IMAD R17, R8, 0x10, R7 ;  /* 0x0000001008117824 */ /* 0x000fe200078e0207 */
[----:B------:R-:W-:Y:S01]  /*0f00*/  LEA.HI R7, R3, R20, RZ, 0x5 ;  /* 0x0000001403077211 */ /* 0x000fe200078f28ff */
[----:B------:R-:W-:Y:S01]  /*0f10*/  IMAD.SHL.U32 R3, R4, 0x40, RZ ;  /* 0x0000004004037824 */ /* 0x000fe200078e00ff */
[----:B------:R-:W-:Y:S01]  /*0f20*/  LEA.HI R13, R13, R12, RZ, 0x3 ;  /* 0x0000000c0d0d7211 */ /* 0x000fe200078f18ff */
[----:B------:R-:W-:Y:S01]  /*0f30*/  IMAD.U32 R5, R17, 0x20, R0 ;  /* 0x0000002011057824 */ /* 0x000fe200078e0000 */
[----:B------:R-:W-:Y:S01]  /*0f40*/  SHF.R.S32.HI R7, RZ, 0x5, R7 ;  /* 0x00000005ff077819 */ /* 0x000fe20000011407 */
[----:B------:R-:W-:Y:S01]  /*0f50*/  IMAD.SHL.U32 R153, R153, 0x20, RZ ;  /* 0x0000002099997824 */ /* 0x000fe200078e00ff */
[----:B------:R-:W-:-:S02]  /*0f60*/  LOP3.LUT R13, R13, 0xfffffff8, RZ, 0xc0, !PT ;  /* 0xfffffff80d0d7812 */ /* 0x000fc400078ec0ff */
[----:B------:R-:W-:Y:S01]  /*0f70*/  LOP3.LUT R3, R3, 0x1c0, RZ, 0xc0, !PT ;  /* 0x000001c003037812 */ /* 0x000fe200078ec0ff */
[----:B------:R0:W-:Y:S01]  /*0f80*/  STL [R1+0x114], R5 ;  /* 0x0001140501007387 */ /* 0x0001e20000100800 */
[----:B------:R-:W-:Y:S01]  /*0f90*/  LOP3.LUT R6, R6, 0x7ffffe00, RZ, 0xc0, !PT ;  /* 0x7ffffe0006067812 */ /* 0x000fe200078ec0ff */
[----:B------:R-:W-:Y:S01]  /*0fa0*/  IMAD.IADD R12, R12, 0x1, -R13 ;  /* 0x000000010c0c7824 */ /* 0x000fe200078e0a0d */
[----:B------:R-:W-:Y:S01]  /*0fb0*/  LOP3.LUT R0, R3, 0x8, R0, 0xf8, !PT ;  /* 0x0000000803007812 */ /* 0x000fe200078ef800 */
[----:B------:R-:W-:Y:S01]  /*0fc0*/  IMAD.IADD R13, R138, 0x1, R14 ;  /* 0x000000018a0d7824 */ /* 0x000fe200078e020e */
[----:B------:R-:W-:Y:S01]  /*0fd0*/  SHF.R.U32.HI R3, RZ, 0x3, R3 ;  /* 0x00000003ff037819 */ /* 0x000fe20000011603 */
[----:B------:R-:W-:Y:S01]  /*0fe0*/  IMAD R7, R7, 0x10, R12 ;  /* 0x0000001007077824 */ /* 0x000fe200078e020c */
[----:B------:R-:W-:Y:S01]  /*0ff0*/  SHF.L.U32 R16, R16, 0x3, RZ ;  /* 0x0000000310107819 */ /* 0x000fe200000006ff */
[----:B------:R-:W-:Y:S01]  /*1000*/  IMAD R6, R8, 0x400, R6 ;  /* 0x0000040008067824 */ /* 0x000fe200078e0206 */
[----:B------:R-:W-:Y:S01]  /*1010*/  LOP3.LUT R3, R0, R3, RZ, 0x3c, !PT ;  /* 0x0000000300037212 */ /* 0x000fe200078e3cff */
[----:B------:R-:W-:Y:S01]  /*1020*/  IMAD R10, R10, 0x40, R7 ;  /* 0x000000400a0a7824 */ /* 0x000fe200078e0207 */
[----:B------:R-:W-:Y:S01]  /*1030*/  LOP3.LUT R11, R11, 0x7ffffffc, RZ, 0xc0, !PT ;  /* 0x7ffffffc0b0b7812 */ /* 0x000fe200078ec0ff */
[----:B0-----:R-:W-:Y:S01]  /*1040*/  VIADD R5, R138, 0x18 ;  /* 0x000000188a057836 */ /* 0x001fe20000000000 */
[----:B------:R-:W-:Y:S01]  /*1050*/  LOP3.LUT R143, R15, 0xc0, RZ, 0xc0, !PT ;  /* 0x000000c00f8f7812 */ /* 0x000fe200078ec0ff */
[----:B------:R-:W-:Y:S01]  /*1060*/  IMAD.IADD R3, R6, 0x1, R3 ;  /* 0x0000000106037824 */ /* 0x000fe200078e0203 */
[----:B------:R-:W-:Y:S01]  /*1070*/  STL [R1+0x10c], R10 ;  /* 0x00010c0a01007387 */ /* 0x000fe20000100800 */
[----:B------:R-:W-:Y:S01]  /*1080*/  VIADD R6, R138, 0x8 ;  /* 0x000000088a067836 */ /* 0x000fe20000000000 */
[----:B------:R-:W-:Y:S01]  /*1090*/  R2P PR, R4, 0x6 ;  /* 0x0000000604007804 */ /* 0x000fe20000000000 */
[----:B------:R-:W-:Y:S01]  /*10a0*/  VIADD R23, R16, 0x30 ;  /* 0x0000003010177836 */ /* 0x000fe20000000000 */
[----:B------:R-:W-:Y:S01]  /*10b0*/  STL [R1], RZ ;  /* 0x000000ff01007387 */ /* 0x000fe20000100800 */
[----:B------:R-:W-:Y:S01]  /*10c0*/  VIADD R0, R138, 0x28 ;  /* 0x000000288a007836 */ /* 0x000fe20000000000 */
[----:B------:R-:W-:Y:S01]  /*10d0*/  SHF.R.S32.HI R14, RZ, 0x1f, R13 ;  /* 0x0000001fff0e7819 */ /* 0x000fe2000001140d */
[----:B------:R-:W-:Y:S01]  /*10e0*/  VIADD R22, R16, 0x40 ;  /* 0x0000004010167836 */ /* 0x000fe20000000000 */
[----:B------:R-:W-:Y:S01]  /*10f0*/  STL [R1+0x54], R6 ;  /* 0x0000540601007387 */ /* 0x000fe20000100800 */
[----:B------:R-:W-:Y:S01]  /*1100*/  IMAD.IADD R11, R20, 0x1, -R11 ;  /* 0x00000001140b7824 */ /* 0x000fe200078e0a0b */
[----:B------:R-:W-:Y:S01]  /*1110*/  SHF.R.U32.HI R144, RZ, 0x3, R143 ;  /* 0x00000003ff907819 */ /* 0x000fe2000001168f */
[----:B------:R-:W-:Y:S01]  /*1120*/  VIADD R136, R16, 0x50 ;  /* 0x0000005010887836 */ /* 0x000fe20000000000 */
[----:B------:R0:W-:Y:S01]  /*1130*/  STL [R1+0x50], R5 ;  /* 0x0000500501007387 */ /* 0x0001e20000100800 */
[----:B------:R-:W-:Y:S01]  /*1140*/  IMAD.SHL.U32 R11, R11, 0x2, RZ ;  /* 0x000000020b0b7824 */ /* 0x000fe200078e00ff */
[--C-:B------:R-:W-:Y:S01]  /*1150*/  LOP3.LUT R7, R143, 0x18, R16.reuse, 0xf8, !PT ;  /* 0x000000188f077812 */ /* 0x100fe200078ef810 */
[----:B------:R-:W-:Y:S01]  /*1160*/  IMAD.MOV.U32 R4, RZ, RZ, 0x40 ;  /* 0x00000040ff047424 */ /* 0x000fe200078e00ff */
[----:B------:R1:W-:Y:S01]  /*1170*/  STL [R1+0x58], R0 ;  /* 0x0000580001007387 */ /* 0x0003e20000100800 */
[C---:B------:R-:W-:Y:S01]  /*1180*/  VIADD R25, R11.reuse, 0x8 ;  /* 0x000000080b197836 */ /* 0x040fe20000000000 */
[----:B------:R-:W-:Y:S01]  /*1190*/  LEA.HI R14, R14, R13, RZ, 0x3 ;  /* 0x0000000d0e0e7211 */ /* 0x000fe200078f18ff */
[C---:B------:R-:W-:Y:S01]  /*11a0*/  VIADD R24, R11.reuse, 0x10 ;  /* 0x000000100b187836 */ /* 0x040fe20000000000 */
[----:B------:R-:W-:Y:S01]  /*11b0*/  SHF.R.S32.HI R17, RZ, 0x1f, R16 ;  /* 0x0000001fff117819 */ /* 0x000fe20000011410 */
[C---:B------:R-:W-:Y:S01]  /*11c0*/  VIADD R21, R11.reuse, 0x18 ;  /* 0x000000180b157836 */ /* 0x040fe20000000000 */
[----:B0-----:R-:W-:Y:S01]  /*11d0*/  SHF.R.S32.HI R5, RZ, 0x1f, R23 ;  /* 0x0000001fff057819 */ /* 0x001fe20000011417 */
[C---:B------:R-:W-:Y:S01]  /*11e0*/  VIADD R20, R11.reuse, 0x20 ;  /* 0x000000200b147836 */ /* 0x040fe20000000000 */
[----:B------:R-:W-:Y:S01]  /*11f0*/  SHF.R.S32.HI R156, RZ, 0x3, R156 ;  /* 0x00000003ff9c7819 */ /* 0x000fe2000001149c */
[C---:B------:R-:W-:Y:S01]  /*1200*/  VIADD R15, R11.reuse, 0x28 ;  /* 0x000000280b0f7836 */ /* 0x040fe20000000000 */
[----:B-1----:R-:W-:Y:S01]  /*1210*/  SHF.R.S32.HI R0, RZ, 0x1f, R22 ;  /* 0x0000001fff007819 */ /* 0x002fe20000011416 */
[----:B------:R0:W-:Y:S01]  /*1220*/  STL [R1+0x2c], R5 ;  /* 0x00002c0501007387 */ /* 0x0001e20000100800 */
[C---:B------:R-:W-:Y:S01]  /*1230*/  VIADD R13, R11.reuse, 0x30 ;  /* 0x000000300b0d7836 */ /* 0x040fe20000000000 */
[----:B------:R-:W-:Y:S01]  /*1240*/  SHF.R.S32.HI R157, RZ, 0x3, R14 ;  /* 0x00000003ff9d7819 */ /* 0x000fe2000001140e */
[C---:B------:R-:W-:Y:S01]  /*1250*/  VIADD R12, R11.reuse, 0x38 ;  /* 0x000000380b0c7836 */ /* 0x040fe20000000000 */
[----:B------:R1:W-:Y:S01]  /*1260*/  STL [R1+0x28], R0 ;  /* 0x0000280001007387 */ /* 0x0003e20000100800 */
[----:B------:R-:W-:-:S02]  /*1270*/  VIADD R8, R11, 0x40 ;  /* 0x000000400b087836 */ /* 0x000fc40000000000 */
[----:B------:R-:W-:Y:S02]  /*1280*/  VIADD R6, R11, 0x48 ;  /* 0x000000480b067836 */ /* 0x000fe40000000000 */
[----:B------:R-:W-:Y:S01]  /*1290*/  IMAD R3, R3, 0x2, R2 ;  /* 0x0000000203037824 */ /* 0x000fe200078e0202 */
[----:B0-----:R-:W-:Y:S02]  /*12a0*/  LOP3.LUT R5, R143, 0x8, R16, 0xf8, !PT ;  /* 0x000000088f057812 */ /* 0x001fe400078ef810 */
[----:B-1----:R-:W-:-:S05]  /*12b0*/  SHF.R.S32.HI R0, RZ, 0x1f, R136 ;  /* 0x0000001fff007819 */ /* 0x002fca0000011488 */
[----:B------:R0:W-:Y:S04]  /*12c0*/  STL [R1+0x24], R0 ;  /* 0x0000240001007387 */ /* 0x0001e80000100800 */
[----:B------:R1:W-:Y:S04]  /*12d0*/  STL [R1+0xac], R11 ;  /* 0x0000ac0b01007387 */ /* 0x0003e80000100800 */
[----:B------:R-:W-:Y:S01]  /*12e0*/  STL [R1+0xd4], R25 ;  /* 0x0000d41901007387 */ /* 0x000fe20000100800 */
[-C--:B0-----:R-:W-:Y:S02]  /*12f0*/  LOP3.LUT R0, R5, R144.reuse, RZ, 0x3c, !PT ;  /* 0x0000009005007212 */ /* 0x081fe400078e3cff */
[----:B------:R-:W-:Y:S01]  /*1300*/  SEL R5, R4, 0xffffffc0, !P2 ;  /* 0xffffffc004057807 */ /* 0x000fe20005000000 */
[----:B------:R-:W-:Y:S01]  /*1310*/  STL [R1+0xd0], R24 ;  /* 0x0000d01801007387 */ /* 0x000fe20000100800 */
[----:B------:R-:W-:Y:S01]  /*1320*/  LOP3.LUT R4, R7, R144, RZ, 0x3c, !PT ;  /* 0x0000009007047212 */ /* 0x000fe200078e3cff */
[----:B------:R-:W-:Y:S01]  /*1330*/  VIADD R7, R11, 0x50 ;  /* 0x000000500b077836 */ /* 0x000fe20000000000 */
[----:B-1----:R-:W-:Y:S01]  /*1340*/  SHF.R.S32.HI R11, RZ, 0x1f, R25 ;  /* 0x0000001fff0b7819 */ /* 0x002fe20000011419 */
[----:B------:R-:W-:Y:S01]  /*1350*/  STL [R1+0xcc], R21 ;  /* 0x0000cc1501007387 */ /* 0x000fe20000100800 */
[----:B------:R-:W-:-:S02]  /*1360*/  IMAD.IADD R0, R153, 0x1, R0 ;  /* 0x0000000199007824 */ /* 0x000fc400078e0200 */
[----:B------:R-:W-:Y:S01]  /*1370*/  IMAD.IADD R4, R153, 0x1, R4 ;  /* 0x0000000199047824 */ /* 0x000fe200078e0204 */
[----:B------:R-:W-:Y:S04]  /*1380*/  STL [R1+0xc8], R20 ;  /* 0x0000c81401007387 */ /* 0x000fe80000100800 */
[----:B------:R-:W-:Y:S04]  /*1390*/  STL [R1+0xc4], R15 ;  /* 0x0000c40f01007387 */ /* 0x000fe80000100800 */
[----:B------:R-:W-:Y:S04]  /*13a0*/  STL [R1+0xc0], R13 ;  /* 0x0000c00d01007387 */ /* 0x000fe80000100800 */
[----:B------:R-:W-:Y:S04]  /*13b0*/  STL [R1+0xbc], R12 ;  /* 0x0000bc0c01007387 */ /* 0x000fe80000100800 */
[----:B------:R0:W-:Y:S04]  /*13c0*/  STL [R1+0xa8], R7 ;  /* 0x0000a80701007387 */ /* 0x0001e80000100800 */
[----:B------:R1:W-:Y:S04]  /*13d0*/  STL [R1+0xb8], R8 ;  /* 0x0000b80801007387 */ /* 0x0003e80000100800 */
[----:B------:R2:W-:Y:S01]  /*13e0*/  STL [R1+0x88], R0 ;  /* 0x0000880001007387 */ /* 0x0005e20000100800 */
[----:B0-----:R-:W-:-:S03]  /*13f0*/  SHF.R.S32.HI R7, RZ, 0x1f, R24 ;  /* 0x0000001fff077819 */ /* 0x001fc60000011418 */
[----:B------:R-:W-:Y:S01]  /*1400*/  STL [R1+0xb4], R6 ;  /* 0x0000b40601007387 */ /* 0x000fe20000100800 */
        /* <DEDUP_REMOVED lines=10> */
[----:B------:R1:W-:Y:S01]  /*14b0*/  STL [R1+0xf4], R0 ;  /* 0x0000f40001007387 */ /* 0x0003e20000100800 */
[----:B0-----:R-:W-:-:S03]  /*14c0*/  SHF.R.S32.HI R11, RZ, 0x1f, R12 ;  /* 0x0000001fff0b7819 */ /* 0x001fc6000001140c */
[----:B------:R0:W-:Y:S04]  /*14d0*/  STL [R1+0xf0], R7 ;  /* 0x0000f00701007387 */ /* 0x0001e80000100800 */
[----:B------:R-:W-:Y:S01]  /*14e0*/  STL [R1+0xec], R11 ;  /* 0x0000ec0b01007387 */ /* 0x000fe20000100800 */
[C---:B-1----:R-:W-:Y:S02]  /*14f0*/  VIADD R0, R3.reuse, 0x21800 ;  /* 0x0002180003007836 */ /* 0x042fe40000000000 */
[----:B------:R-:W-:Y:S01]  /*1500*/  VIADD R3, R3, 0x21820 ;  /* 0x0002182003037836 */ /* 0x000fe20000000000 */
[----:B------:R-:W-:Y:S01]  /*1510*/  STL [R1+0xe8], R8 ;  /* 0x0000e80801007387 */ /* 0x000fe20000100800 */
[----:B0-----:R-:W-:Y:S01]  /*1520*/  SHF.R.S32.HI R7, RZ, 0x1f, R6 ;  /* 0x0000001fff077819 */ /* 0x001fe20000011406 */
[----:B------:R-:W-:Y:S01]  /*1530*/  @P1 VIADD R3, R0, 0xffffffe0 ;  /* 0xffffffe000031836 */ /* 0x000fe20000000000 */
[----:B------:R-:W-:Y:S01]  /*1540*/  LEA R6, R4, UR40, 0x1 ;  /* 0x0000002804067c11 */ /* 0x000fe2000f8e08ff */
[----:B------:R-:W-:-:S02]  /*1550*/  IMAD R4, R9, 0x8, R10 ;  /* 0x0000000809047824 */ /* 0x000fc400078e020a */
[----:B------:R-:W-:Y:S01]  /*1560*/  IMAD.IADD R0, R0, 0x1, R5 ;  /* 0x0000000100007824 */ /* 0x000fe200078e0205 */
[----:B------:R-:W-:Y:S04]  /*1570*/  STL [R1+0xe4], R7 ;  /* 0x0000e40701007387 */ /* 0x000fe80000100800 */
[----:B------:R-:W-:Y:S04]  /*1580*/  STL [R1+0x108], R6 ;  /* 0x0001080601007387 */ /* 0x000fe80000100800 */
[----:B------:R-:W-:Y:S04]  /*1590*/  STL [R1+0x8c], R3 ;  /* 0x00008c0301007387 */ /* 0x000fe80000100800 */
[----:B------:R0:W-:Y:S04]  /*15a0*/  STL [R1+0x110], R4 ;  /* 0x0001100401007387 */ /* 0x0001e80000100800 */
[----:B------:R1:W-:Y:S01]  /*15b0*/  STL [R1+0x74], R0 ;  /* 0x0000740001007387 */ /* 0x0003e20000100800 */
[----:B0-----:R-:W-:-:S02]  /*15c0*/  IMAD.IADD R4, R5, 0x1, R3 ;  /* 0x0000000105047824 */ /* 0x001fc400078e0203 */
[----:B-1----:R-:W-:-:S03]  /*15d0*/  VIADD R0, R3, 0x6000 ;  /* 0x0000600003007836 */ /* 0x002fc60000000000 */
[----:B------:R0:W-:Y:S04]  /*15e0*/  STL [R1+0x70], R4 ;  /* 0x0000700401007387 */ /* 0x0001e80000100800 */
[----:B------:R0:W-:Y:S02]  /*15f0*/  STL [R1+0x90], R0 ;  /* 0x0000900001007387 */ /* 0x0001e40000100800 */
.L_x_10558:
[----:B0-2---:R-:W0:Y:S02]  /*1600*/  LDC.64 R4, c[0x0][0xc88] ;  /* 0x00032200ff047b82 */ /* 0x005e240000000a00 */
[----:B0-----:R-:W-:-:S05]  /*1610*/  IMAD.WIDE R4, R99, 0x4, R4 ;  /* 0x0000000463047825 */ /* 0x001fca00078e0204 */
[----:B----4-:R-:W2:Y:S01]  /*1620*/  LDG.E R27, desc[UR42][R4.64] ;  /* 0x0000002a041b7981 */ /* 0x010ea2000c1e1900 */
        /* <DEDUP_REMOVED lines=10> */
[----:B-12---:R-:W-:Y:S01]  /*16d0*/  SHF.R.S32.HI R0, RZ, 0x1f, R27 ;  /* 0x0000001fff007819 */ /* 0x006fe2000001141b */
[----:B------:R0:W-:Y:S08]  /*16e0*/  STL [R1+0x98], R27 ;  /* 0x0000981b01007387 */ /* 0x0001f00000100800 */
[----:B------:R-:W-:-:S02]  /*16f0*/  @P1 LEA R6, P2, R27, UR4, 0x2 ;  /* 0x000000041b061c11 */ /* 0x000fc4000f8410ff */
[C---:B------:R-:W-:Y:S01]  /*1700*/  SHF.L.U32 R31, R27.reuse, 0x2, RZ ;  /* 0x000000021b1f7819 */ /* 0x040fe200000006ff */
[----:B------:R0:W-:Y:S01]  /*1710*/  STL [R1+0xd8], R0 ;  /* 0x0000d80001007387 */ /* 0x0001e20000100800 */
[C-C-:B------:R-:W-:Y:S02]  /*1720*/  @P1 LEA.HI.X R7, R27.reuse, UR5, R0.reuse, 0x2, P2 ;  /* 0x000000051b071c11 */ /* 0x140fe400090f1400 */
[----:B------:R-:W-:Y:S01]  /*1730*/  ISETP.NE.U32.AND P2, PT, RZ, UR8, PT ;  /* 0x00000008ff007c0c */ /* 0x000fe2000bf45070 */
[----:B------:R-:W-:Y:S01]  /*1740*/  ULDC UR4, c[0x0][0x288] ;  /* 0x0000a20000047ab9 */ /* 0x000fe20000000800 */
[----:B------:R-:W-:Y:S01]  /*1750*/  SHF.L.U64.HI R30, R27, 0x2, R0 ;  /* 0x000000021b1e7819 */ /* 0x000fe20000010200 */
[----:B------:R0:W5:Y:S01]  /*1760*/  @P1 LDG.E R11, desc[UR42][R6.64] ;  /* 0x0000002a060b1981 */ /* 0x000162000c1e1900 */
[----:B------:R-:W-:Y:S02]  /*1770*/  ISETP.NE.AND.EX P2, PT, RZ, UR9, PT, P2 ;  /* 0x00000009ff007c0c */ /* 0x000fe4000bf45320 */
[----:B------:R-:W-:Y:S01]  /*1780*/  IADD3 R4, P3, R31, UR6, RZ ;  /* 0x000000061f047c10 */ /* 0x000fe2000ff7e0ff */
[----:B------:R-:W-:Y:S01]  /*1790*/  IMAD.U32 R100, RZ, RZ, UR4 ;  /* 0x00000004ff647e24 */ /* 0x000fe2000f8e00ff */
[----:B------:R-:W-:Y:S01]  /*17a0*/  ULDC.64 UR4, c[0x0][0x418] ;  /* 0x0001060000047ab9 */ /* 0x000fe20000000a00 */
[----:B------:R0:W-:Y:S01]  /*17b0*/  STL [R1+0x9c], R31 ;  /* 0x00009c1f01007387 */ /* 0x0001e20000100800 */
[----:B------:R-:W-:-:S07]  /*17c0*/  IADD3.X R5, R30, UR7, RZ, P3, !PT ;  /* 0x000000071e057c10 */ /* 0x000fce0009ffe4ff */
[----:B------:R-:W-:Y:S01]  /*17d0*/  @P2 IADD3 R8, P1, R31, UR8, RZ ;  /* 0x000000081f082c10 */ /* 0x000fe2000ff3e0ff */
[----:B------:R0:W5:Y:S03]  /*17e0*/  @P0 LDG.E R83, desc[UR42][R4.64] ;  /* 0x0000002a04530981 */ /* 0x000166000c1e1900 */
[----:B------:R-:W-:Y:S01]  /*17f0*/  @P2 IADD3.X R9, R30, UR9, RZ, P1, !PT ;  /* 0x000000091e092c10 */ /* 0x000fe20008ffe4ff */
[----:B------:R-:W-:Y:S01]  /*1800*/  UISETP.NE.U32.AND UP0, UPT, UR4, URZ, UPT ;  /* 0x0000003f0400728c */ /* 0x000fe2000bf05070 */
[----:B------:R0:W-:Y:S02]  /*1810*/  STL [R1+0xa0], R30 ;  /* 0x0000a01e01007387 */ /* 0x0001e40000100800 */
[----:B------:R-:W-:Y:S02]  /*1820*/  ULDC UR4, c[0x0][0x424] ;  /* 0x0001090000047ab9 */ /* 0x000fe40000000800 */
[----:B------:R0:W5:Y:S01]  /*1830*/  @P2 LDG.E R100, desc[UR42][R8.64] ;  /* 0x0000002a08642981 */ /* 0x000162000c1e1900 */
[----:B------:R-:W-:-:S03]  /*1840*/  UISETP.NE.AND.EX UP0, UPT, UR5, URZ, UPT, UP0 ;  /* 0x0000003f0500728c */ /* 0x000fc6000bf05300 */
[----:B------:R-:W-:Y:S01]  /*1850*/  ULDC UR5, c[0x0][0x2f0] ;  /* 0x0000bc0000057ab9 */ /* 0x000fe20000000800 */
[----:B------:R-:W-:-:S04]  /*1860*/  USEL UR4, UR4, 0x1, UP0 ;  /* 0x0000000104047887 */ /* 0x000fc80008000000 */
[----:B------:R-:W-:-:S03]  /*1870*/  UIMAD UR4, UR4, UR5, URZ ;  /* 0x00000005040472a4 */ /* 0x000fc6000f8e023f */
[----:B------:R-:W-:Y:S02]  /*1880*/  ULDC UR5, c[0x0][0x348] ;  /* 0x0000d20000057ab9 */ /* 0x000fe40000000800 */
[----:B------:R-:W-:Y:S02]  /*1890*/  IMAD.U32 R24, RZ, RZ, UR5 ;  /* 0x00000005ff187e24 */ /* 0x000fe4000f8e00ff */
[----:B------:R-:W-:Y:S01]  /*18a0*/  IMAD.U32 R28, RZ, RZ, UR4 ;  /* 0x00000004ff1c7e24 */ /* 0x000fe2000f8e00ff */
[----:B0--3--:R-:W-:Y:S06]  /*18b0*/  @P2 BRA `(.L_x_10406) ;  /* 0x0000000000242947 */ /* 0x009fec0003800000 */
        /* <DEDUP_REMOVED lines=9> */
.L_x_10406:
[----:B------:R-:W-:Y:S01]  /*1950*/  ULDC.64 UR4, c[0x0][0xa20] ;  /* 0x0002880000047ab9 */ /* 0x000fe20000000a00 */
[----:B------:R0:W-:Y:S01]  /*1960*/  STL [R1+0xa4], R97 ;  /* 0x0000a46101007387 */ /* 0x0001e20000100800 */
[----:B------:R-:W-:Y:S02]  /*1970*/  ISETP.NE.U32.AND P1, PT, RZ, UR4, PT ;  /* 0x00000004ff007c0c */ /* 0x000fe4000bf25070 */
[C---:B------:R-:W-:Y:S02]  /*1980*/  LOP3.LUT R3, R98.reuse, 0xff000000, RZ, 0xc0, !PT ;  /* 0xff00000062037812 */ /* 0x040fe400078ec0ff */
[----:B------:R-:W-:Y:S02]  /*1990*/  ISETP.NE.AND.EX P1, PT, RZ, UR5, PT, P1 ;  /* 0x00000005ff007c0c */ /* 0x000fe4000bf25310 */
[----:B------:R-:W-:Y:S02]  /*19a0*/  LOP3.LUT R0, R98, 0xff0000, RZ, 0xc0, !PT ;  /* 0x00ff000062007812 */ /* 0x000fe400078ec0ff */
[----:B------:R-:W-:-:S02]  /*19b0*/  SHF.R.U32.HI R3, RZ, 0x8, R3 ;  /* 0x00000008ff037819 */ /* 0x000fc40000011603 */
[----:B------:R-:W-:Y:S02]  /*19c0*/  LOP3.LUT R137, R98, 0xffff, RZ, 0xc0, !PT ;  /* 0x0000ffff62897812 */ /* 0x000fe400078ec0ff */
[----:B------:R-:W-:-:S05]  /*19d0*/  LEA.HI R8, R0, R3, RZ, 0x10 ;  /* 0x0000000300087211 */ /* 0x000fca00078f80ff */
[----:B0-----:R-:W-:Y:S05]  /*19e0*/  @!P1 BRA `(.L_x_10407) ;  /* 0x0000000000109947 */ /* 0x001fea0003800000 */
[----:B------:R-:W-:-:S04]  /*19f0*/  IADD3 R28, P0, R31, UR4, RZ ;  /* 0x000000041f1c7c10 */ /* 0x000fc8000ff1e0ff */
[----:B------:R-:W-:-:S05]  /*1a00*/  IADD3.X R29, R30, UR5, RZ, P0, !PT ;  /* 0x000000051e1d7c10 */ /* 0x000fca00087fe4ff */
[----:B------:R0:W5:Y:S01]  /*1a10*/  LDG.E R28, desc[UR42][R28.64] ;  /* 0x0000002a1c1c7981 */ /* 0x000162000c1e1900 */
[----:B------:R-:W-:Y:S05]  /*1a20*/  BRA `(.L_x_10408) ;  /* 0x0000000000107947 */ /* 0x000fea0003800000 */
.L_x_10407:
[----:B------:R-:W-:Y:S05]  /*1a30*/  @!P0 BRA `(.L_x_10408) ;  /* 0x00000000000c8947 */ /* 0x000fea0003800000 */
[----:B------:R-:W2:Y:S04]  /*1a40*/  LDG.E R3, desc[UR42][R4.64] ;  /* 0x0000002a04037981 */ /* 0x000ea8000c1e1900 */
[----:B------:R-:W2:Y:S02]  /*1a50*/  LDG.E R28, desc[UR42][R4.64+0x4] ;  /* 0x0000042a041c7981 */ /* 0x000ea4000c1e1900 */
[----:B--2---:R-:W-:-:S07]  /*1a60*/  IMAD.IADD R28, R28, 0x1, -R3 ;  /* 0x000000011c1c7824 */ /* 0x004fce00078e0a03 */
.L_x_10408:
[----:B------:R-:W-:Y:S02]  /*1a70*/  ULDC.64 UR4, c[0x0][0xa10] ;  /* 0x0002840000047ab9 */ /* 0x000fe40000000a00 */
[----:B------:R-:W-:-:S04]  /*1a80*/  ISETP.NE.U32.AND P0, PT, RZ, UR4, PT ;  /* 0x00000004ff007c0c */ /* 0x000fc8000bf05070 */
[----:B------:R-:W-:Y:S01]  /*1a90*/  ISETP.NE.AND.EX P0, PT, RZ, UR5, PT, P0 ;  /* 0x00000005ff007c0c */ /* 0x000fe2000bf05300 */
[----:B------:R-:W-:Y:S02]  /*1aa0*/  ULDC.64 UR4, c[0x0][0xa30] ;  /* 0x00028c0000047ab9 */ /* 0x000fe40000000a00 */
[----:B------:R-:W-:-:S10]  /*1ab0*/  ISETP.NE.U32.AND P1, PT, RZ, UR4, PT ;  /* 0x00000004ff007c0c */ /* 0x000fd4000bf25070 */
[----:B------:R-:W1:Y:S01]  /*1ac0*/  @P0 LDC.64 R4, c[0x0][0xa10] ;  /* 0x00028400ff040b82 */ /* 0x000e620000000a00 */
[----:B------:R-:W-:Y:S01]  /*1ad0*/  ISETP.NE.AND.EX P1, PT, RZ, UR5, PT, P1 ;  /* 0x00000005ff007c0c */ /* 0x000fe2000bf25310 */
[----:B-1----:R-:W-:-:S05]  /*1ae0*/  @P0 IMAD.WIDE R4, R27, 0x4, R4 ;  /* 0x000000041b040825 */ /* 0x002fca00078e0204 */
[----:B------:R-:W2:Y:S04]  /*1af0*/  @P0 LDG.E R0, desc[UR42][R4.64] ;  /* 0x0000002a04000981 */ /* 0x000ea8000c1e1900 */
[----:B------:R-:W2:Y:S03]  /*1b00*/  @P0 LDG.E R3, desc[UR42][R4.64+0x4] ;  /* 0x0000042a04030981 */ /* 0x000ea6000c1e1900 */
[----:B------:R-:W-:Y:S01]  /*1b10*/  @P1 IADD3 R6, P2, R31, UR4, RZ ;  /* 0x000000041f061c10 */ /* 0x000fe2000ff5e0ff */
[----:B-----5:R-:W-:-:S03]  /*1b20*/  IMAD.MOV.U32 R95, RZ, RZ, R28 ;  /* 0x000000ffff5f7224 */ /* 0x020fc600078e001c */
[----:B------:R-:W-:-:S05]  /*1b30*/  @P1 IADD3.X R7, R30, UR5, RZ, P2, !PT ;  /* 0x000000051e071c10 */ /* 0x000fca00097fe4ff */
[----:B------:R1:W5:Y:S01]  /*1b40*/  @P1 LDG.E R95, desc[UR42][R6.64] ;  /* 0x0000002a065f1981 */ /* 0x000362000c1e1900 */
[----:B------:R-:W-:Y:S01]  /*1b50*/  LOP3.LUT R12, R8, 0xff, RZ, 0xc0, !PT ;  /* 0x000000ff080c7812 */ /* 0x000fe200078ec0ff */
[----:B------:R-:W-:Y:S01]  /*1b60*/  IMAD.IADD R11, R28, 0x1, -R11 ;  /* 0x000000011c0b7824 */ /* 0x000fe200078e0a0b */
[----:B------:R-:W-:Y:S01]  /*1b70*/  SHF.R.U32.HI R9, RZ, 0x10, R8 ;  /* 0x00000010ff097819 */ /* 0x000fe20000011608 */
[----:B------:R-:W-:Y:S01]  /*1b80*/  BSSY B0, `(.L_x_10409) ;  /* 0x000002b000007945 */ /* 0x000fe20003800000 */
[----:B------:R-:W-:Y:S01]  /*1b90*/  LOP3.LUT R19, R19, 0xfffffff7, RZ, 0xc0, !PT ;  /* 0xfffffff713137812 */ /* 0x000fe200078ec0ff */
[----:B------:R1:W-:Y:S04]  /*1ba0*/  STL [R1+0xb0], R12 ;  /* 0x0000b00c01007387 */ /* 0x0003e80000100800 */
[----:B------:R1:W-:Y:S01]  /*1bb0*/  STL [R1+0x94], R9 ;  /* 0x0000940901007387 */ /* 0x0003e20000100800 */
[----:B--2---:R-:W-:-:S04]  /*1bc0*/  @P0 IMAD.IADD R24, R3, 0x1, -R0 ;  /* 0x0000000103180824 */ /* 0x004fc800078e0a00 */
[----:B------:R-:W-:-:S04]  /*1bd0*/  IMAD.IADD R102, R11, 0x1, R24 ;  /* 0x000000010b667824 */ /* 0x000fc800078e0218 */
[C---:B------:R-:W-:Y:S01]  /*1be0*/  VIADD R0, R102.reuse, 0x7f ;  /* 0x0000007f66007836 */ /* 0x040fe20000000000 */
[----:B------:R-:W-:-:S04]  /*1bf0*/  ISETP.GE.AND P3, PT, R102, 0x1, PT ;  /* 0x000000016600780c */ /* 0x000fc80003f66270 */
[----:B------:R-:W-:-:S04]  /*1c00*/  SHF.R.S32.HI R3, RZ, 0x1f, R0 ;  /* 0x0000001fff037819 */ /* 0x000fc80000011400 */
[----:B------:R-:W-:Y:S01]  /*1c10*/  LEA.HI R3, R3, R0, RZ, 0x7 ;  /* 0x0000000003037211 */ /* 0x000fe200078f38ff */
[----:B------:R-:W-:-:S03]  /*1c20*/  IMAD.MOV.U32 R0, RZ, RZ, RZ ;  /* 0x000000ffff007224 */ /* 0x000fc600078e00ff */
[----:B------:R-:W-:Y:S02]  /*1c30*/  SHF.R.S32.HI R99, RZ, 0x7, R3 ;  /* 0x00000007ff637819 */ /* 0x000fe40000011403 */
[----:B------:R-:W-:Y:S01]  /*1c40*/  @P3 LOP3.LUT R19, R19, 0x8, RZ, 0xfc, !PT ;  /* 0x0000000813133812 */ /* 0x000fe200078efcff */
[----:B-1----:R-:W-:Y:S06]  /*1c50*/  @!P3 BRA `(.L_x_10410) ;  /* 0x000000000074b947 */ /* 0x002fec0003800000 */
[----:B------:R-:W-:Y:S01]  /*1c60*/  ISETP.NE.AND P0, PT, R9, RZ, PT ;  /* 0x000000ff0900720c */ /* 0x000fe20003f05270 */
[----:B------:R-:W-:-:S03]  /*1c70*/  ULDC UR4, c[0x0][0x9f0] ;  /* 0x00027c0000047ab9 */ /* 0x000fc60000000800 */
[----:B------:R-:W-:-:S04]  /*1c80*/  SEL R9, R9, UR4, P0 ;  /* 0x0000000409097c07 */ /* 0x000fc80008000000 */
[-C--:B------:R-:W-:Y:S02]  /*1c90*/  IABS R6, R9.reuse ;  /* 0x0000000900067213 */ /* 0x080fe40000000000 */
[----:B------:R-:W-:Y:S02]  /*1ca0*/  IADD3 R0, R99, -0x1, R9 ;  /* 0xffffffff63007810 */ /* 0x000fe40007ffe009 */
[----:B------:R-:W1:Y:S01]  /*1cb0*/  I2F.RP R3, R6 ;  /* 0x0000000600037306 */ /* 0x000e620000209400 */
[-C--:B------:R-:W-:Y:S02]  /*1cc0*/  IABS R10, R9.reuse ;  /* 0x00000009000a7213 */ /* 0x080fe40000000000 */
[----:B------:R-:W-:Y:S02]  /*1cd0*/  IABS R8, R0 ;  /* 0x0000000000087213 */ /* 0x000fe40000000000 */
[----:B------:R-:W-:-:S04]  /*1ce0*/  LOP3.LUT R0, R0, R9, RZ, 0x3c, !PT ;  /* 0x0000000900007212 */ /* 0x000fc800078e3cff */
[----:B------:R-:W-:Y:S01]  /*1cf0*/  ISETP.GE.AND P2, PT, R0, RZ, PT ;  /* 0x000000ff0000720c */ /* 0x000fe20003f46270 */
[----:B-1----:R-:W1:Y:S02]  /*1d00*/  MUFU.RCP R3, R3 ;  /* 0x0000000300037308 */ /* 0x002e640000001000 */
[----:B-1----:R-:W-:Y:S02]  /*1d10*/  VIADD R4, R3, 0xffffffe ;  /* 0x0ffffffe03047836 */ /* 0x002fe40000000000 */
[----:B------:R-:W-:-:S04]  /*1d20*/  IMAD.MOV R3, RZ, RZ, -R10 ;  /* 0x000000ffff037224 */ /* 0x000fc800078e0a0a */
[----:B------:R1:W2:Y:S02]  /*1d30*/  F2I.FTZ.U32.TRUNC.NTZ R5, R4 ;  /* 0x0000000400057305 */ /* 0x0002a4000021f000 */
[----:B-1----:R-:W-:Y:S02]  /*1d40*/  IMAD.MOV.U32 R4, RZ, RZ, RZ ;  /* 0x000000ffff047224 */ /* 0x002fe400078e00ff */
[----:B--2---:R-:W-:-:S04]  /*1d50*/  IMAD.MOV R7, RZ, RZ, -R5 ;  /* 0x000000ffff077224 */ /* 0x004fc800078e0a05 */
        /* <DEDUP_REMOVED lines=13> */
.L_x_10410:
[----:B------:R-:W-:Y:S05]  /*1e30*/  BSYNC B0 ;  /* 0x0000000000007941 */ /* 0x000fea0003800000 */
.L_x_10409:
        /* <DEDUP_REMOVED lines=25> */
[----:B------:R-:W-:Y:S01]  /*1fd0*/  IMAD.U32 R5, RZ, RZ, UR5 ;  /* 0x00000005ff057e24 */ /* 0x000fe2000f8e00ff */
[----:B------:R-:W1:Y:S01]  /*1fe0*/  LDC.64 R14, c[0x4][R14] ;  /* 0x010000000e0e7b82 */ /* 0x000e620000000a00 */
        /* <DEDUP_REMOVED lines=8> */
[----:B01---5:R-:W-:Y:S05]  /*2070*/  CALL.ABS.NOINC R14 ;  /* 0x000000000e007343 */ /* 0x023fea0003c00000 */
.L_x_10413:
[----:B------:R-:W-:Y:S05]  /*2080*/  BSYNC B6 ;  /* 0x0000000000067941 */ /* 0x000fea0003800000 */
.L_x_10412:
        /* <DEDUP_REMOVED lines=19> */
[----:B01---5:R-:W-:Y:S05]  /*21c0*/  CALL.ABS.NOINC R14 ;  /* 0x000000000e007343 */ /* 0x023fea0003c00000 */
.L_x_10415:
[----:B------:R-:W-:Y:S05]  /*21d0*/  BSYNC B6 ;  /* 0x0000000000067941 */ /* 0x000fea0003800000 */
.L_x_10414:
[----:B------:R-:W-:Y:S01]  /*21e0*/  ULDC.64 UR4, c[0x0][0x9f8] ;  /* 0x00027e0000047ab9 */ /* 0x000fe20000000a00 */
[----:B------:R-:W-:Y:S01]  /*21f0*/  IMAD.MOV.U32 R0, RZ, RZ, R27 ;  /* 0x000000ffff007224 */ /* 0x000fe200078e001b */
[----:B------:R-:W-:Y:S01]  /*2200*/  ISETP.NE.U32.AND P0, PT, RZ, UR4, PT ;  /* 0x00000004ff007c0c */ /* 0x000fe2000bf05070 */
[----:B------:R-:W2:Y:S01]  /*2210*/  LDL R27, [R1+0xdc] ;  /* 0x0000dc00011b7983 */ /* 0x000ea20000100800 */
[----:B------:R-:W1:Y:S02]  /*2220*/  LDC.64 R86, c[0x0][0x408] ;  /* 0x00010200ff567b82 */ /* 0x000e640000000a00 */
[----:B------:R-:W-:Y:S01]  /*2230*/  ISETP.NE.AND.EX P0, PT, RZ, UR5, PT, P0 ;  /* 0x00000005ff007c0c */ /* 0x000fe2000bf05300 */
[----:B------:R-:W3:Y:S01]  /*2240*/  S2R R20, SR_TID.X ;  /* 0x0000000000147919 */ /* 0x000ee20000002100 */
[----:B------:R-:W-:-:S04]  /*2250*/  SHF.R.S32.HI R11, RZ, 0x1f, R141 ;  /* 0x0000001fff0b7819 */ /* 0x000fc8000001148d */
[----:B------:R-:W4:Y:S07]  /*2260*/  LDC R9, c[0x0][0x3f4] ;  /* 0x0000fd00ff097b82 */ /* 0x000f2e0000000800 */
[----:B------:R-:W-:-:S04]  /*2270*/  @P0 IADD3 R4, P1, R31, UR4, RZ ;  /* 0x000000041f040c10 */ /* 0x000fc8000ff3e0ff */
[----:B------:R-:W-:-:S05]  /*2280*/  @P0 IADD3.X R5, R30, UR5, RZ, P1, !PT ;  /* 0x000000051e050c10 */ /* 0x000fca0008ffe4ff */
[----:B------:R0:W2:Y:S01]  /*2290*/  @P0 LDG.E R0, desc[UR42][R4.64] ;  /* 0x0000002a04000981 */ /* 0x0000a2000c1e1900 */
[----:B---3--:R-:W-:Y:S01]  /*22a0*/  VIADD R3, R20, 0xffffff80 ;  /* 0xffffff8014037836 */ /* 0x008fe20000000000 */
[----:B------:R-:W-:-:S04]  /*22b0*/  SHF.R.U32.HI R20, RZ, 0x7, R20 ;  /* 0x00000007ff147819 */ /* 0x000fc80000011614 */
[----:B------:R-:W-:Y:S02]  /*22c0*/  ISETP.NE.AND P6, PT, R20, 0x1, PT ;  /* 0x000000011400780c */ /* 0x000fe40003fc5270 */
[----:B------:R-:W-:-:S04]  /*22d0*/  SHF.R.S32.HI R6, RZ, 0x1f, R3 ;  /* 0x0000001fff067819 */ /* 0x000fc80000011403 */
[----:B------:R-:W-:Y:S01]  /*22e0*/  LEA.HI R6, R6, R3, RZ, 0x2 ;  /* 0x0000000306067211 */ /* 0x000fe200078f10ff */
[----:B------:R-:W-:-:S06]  /*22f0*/  VIADD R3, R16, 0x10 ;  /* 0x0000001010037836 */ /* 0x000fcc0000000000 */
[----:B------:R-:W-:Y:S05]  /*2300*/  @!P6 WARPSYNC.ALL ;  /* 0x000000000000e948 */ /* 0x000fea0003800000 */
[----:B------:R-:W-:Y:S02]  /*2310*/  ULDC UR4, c[0x0][0x2f4] ;  /* 0x0000bd0000047ab9 */ /* 0x000fe40000000800 */
[----:B------:R-:W-:Y:S02]  /*2320*/  ISETP.GE.AND P1, PT, R3, UR4, PT ;  /* 0x0000000403007c0c */ /* 0x000fe4000bf26270 */
[----:B------:R-:W-:Y:S02]  /*2330*/  ISETP.GE.AND P0, PT, R16, UR4, PT ;  /* 0x0000000410007c0c */ /* 0x000fe4000bf06270 */
[----:B0-----:R-:W-:-:S02]  /*2340*/  SEL R5, RZ, 0xffffffff, P1 ;  /* 0xffffffffff057807 */ /* 0x001fc40000800000 */
[--C-:B------:R-:W-:Y:S02]  /*2350*/  SHF.R.S32.HI R71, RZ, 0x2, R6.reuse ;  /* 0x00000002ff477819 */ /* 0x100fe40000011406 */
[----:B------:R-:W-:Y:S01]  /*2360*/  SHF.R.S32.HI R6, RZ, 0x1f, R6 ;  /* 0x0000001fff067819 */ /* 0x000fe20000011406 */
[----:B------:R-:W-:Y:S01]  /*2370*/  IMAD.SHL.U32 R5, R5, 0x2, RZ ;  /* 0x0000000205057824 */ /* 0x000fe200078e00ff */
[----:B------:R-:W-:Y:S02]  /*2380*/  SEL R4, RZ, 0x1, P0 ;  /* 0x00000001ff047807 */ /* 0x000fe40000000000 */
[----:B------:R-:W-:Y:S02]  /*2390*/  LEA.HI R6, R6, R71, RZ, 0x2 ;  /* 0x0000004706067211 */ /* 0x000fe400078f10ff */
[----:B------:R-:W-:Y:S01]  /*23a0*/  LOP3.LUT R5, R5, 0x2, R4, 0xe2, !PT ;  /* 0x0000000205057812 */ /* 0x000fe200078ee204 */
[----:B------:R-:W-:Y:S01]  /*23b0*/  VIADD R4, R16, 0x20 ;  /* 0x0000002010047836 */ /* 0x000fe20000000000 */
[----:B------:R-:W-:Y:S01]  /*23c0*/  LOP3.LUT R6, R6, 0xfffffffc, RZ, 0xc0, !PT ;  /* 0xfffffffc06067812 */ /* 0x000fe200078ec0ff */
[----:B-1----:R-:W-:Y:S01]  /*23d0*/  IMAD R8, R11, R86, RZ ;  /* 0x000000560b087224 */ /* 0x002fe200078e02ff */
[----:B------:R-:W-:-:S02]  /*23e0*/  ISETP.GE.AND P1, PT, R23, UR4, PT ;  /* 0x0000000417007c0c */ /* 0x000fc4000bf26270 */
[----:B------:R-:W-:Y:S01]  /*23f0*/  ISETP.GE.AND P0, PT, R4, UR4, PT ;  /* 0x0000000404007c0c */ /* 0x000fe2000bf06270 */
[----:B------:R-:W-:Y:S01]  /*2400*/  IMAD.IADD R71, R71, 0x1, -R6 ;  /* 0x0000000147477824 */ /* 0x000fe200078e0a06 */
[----:B------:R-:W-:Y:S01]  /*2410*/  SEL R10, RZ, 0x8, P1 ;  /* 0x00000008ff0a7807 */ /* 0x000fe20000800000 */
[----:B------:R-:W0:Y:S01]  /*2420*/  LDC.64 R6, c[0x0][0x3f8] ;  /* 0x0000fe00ff067b82 */ /* 0x000e220000000a00 */
[----:B------:R-:W-:Y:S01]  /*2430*/  IMAD R13, R141, R87, R8 ;  /* 0x000000578d0d7224 */ /* 0x000fe200078e0208 */
[----:B------:R-:W-:Y:S02]  /*2440*/  SEL R8, RZ, 0x4, P0 ;  /* 0x00000004ff087807 */ /* 0x000fe40000000000 */
[----:B------:R-:W-:Y:S02]  /*2450*/  ISETP.GE.AND P0, PT, R22, UR4, PT ;  /* 0x0000000416007c0c */ /* 0x000fe4000bf06270 */
[----:B------:R-:W-:Y:S02]  /*2460*/  LOP3.LUT R5, R10, R5, R8, 0xfe, !PT ;  /* 0x000000050a057212 */ /* 0x000fe400078efe08 */
[----:B------:R-:W-:-:S02]  /*2470*/  SEL R8, RZ, 0x10, P0 ;  /* 0x00000010ff087807 */ /* 0x000fc40000000000 */
[----:B------:R-:W-:Y:S02]  /*2480*/  LOP3.LUT P0, RZ, R71, 0x2, RZ, 0xc0, !PT ;  /* 0x0000000247ff7812 */ /* 0x000fe4000780c0ff */
[----:B------:R-:W-:Y:S02]  /*2490*/  LOP3.LUT R19, R19, 0xfffffffb, RZ, 0xc0, !PT ;  /* 0xfffffffb13137812 */ /* 0x000fe400078ec0ff */
[----:B------:R-:W-:Y:S01]  /*24a0*/  SHF.R.S32.HI R139, RZ, 0x1f, R138 ;  /* 0x0000001fff8b7819 */ /* 0x000fe2000001148a */
[----:B------:R-:W-:Y:S01]  /*24b0*/  IMAD.WIDE.U32 R60, R141, R86, R16 ;  /* 0x000000568d3c7225 */ /* 0x000fe200078e0010 */
[----:B------:R-:W-:-:S03]  /*24c0*/  LOP3.LUT R21, R5, R8, RZ, 0xfc, !PT ;  /* 0x0000000805157212 */ /* 0x000fc600078efcff */
[----:B------:R-:W-:-:S04]  /*24d0*/  IMAD.WIDE.U32 R62, R141, R86, R138 ;  /* 0x000000568d3e7225 */ /* 0x000fc800078e008a */
[----:B------:R-:W-:Y:S02]  /*24e0*/  @P0 LOP3.LUT R19, R19, 0x4, RZ, 0xfc, !PT ;  /* 0x0000000413130812 */ /* 0x000fe400078efcff */
[CC--:B----4-:R-:W-:Y:S01]  /*24f0*/  ISETP.GE.AND P0, PT, R16.reuse, R9.reuse, PT ;  /* 0x000000091000720c */ /* 0x0d0fe20003f06270 */
[----:B0-----:R-:W-:Y:S01]  /*2500*/  IMAD R8, R11, R6, RZ ;  /* 0x000000060b087224 */ /* 0x001fe200078e02ff */
[----:B------:R-:W-:Y:S02]  /*2510*/  ISETP.GE.AND P2, PT, R3, R9, PT ;  /* 0x000000090300720c */ /* 0x000fe40003f46270 */
[----:B------:R-:W-:Y:S01]  /*2520*/  SEL R5, R9, RZ, P0 ;  /* 0x000000ff09057207 */ /* 0x000fe20000000000 */
[----:B------:R-:W-:Y:S02]  /*2530*/  IMAD.IADD R61, R61, 0x1, R13 ;  /* 0x000000013d3d7824 */ /* 0x000fe400078e020d */
[----:B------:R-:W-:Y:S02]  /*2540*/  IMAD.IADD R63, R13, 0x1, R63 ;  /* 0x000000010d3f7824 */ /* 0x000fe400078e023f */
[----:B------:R-:W-:Y:S01]  /*2550*/  IMAD R13, R141, R7, R8 ;  /* 0x000000078d0d7224 */ /* 0x000fe200078e0208 */
[----:B------:R-:W-:Y:S01]  /*2560*/  SEL R8, R9, RZ, P2 ;  /* 0x000000ff09087207 */ /* 0x000fe20001000000 */
[----:B------:R-:W-:Y:S01]  /*2570*/  IMAD.IADD R5, R16, 0x1, R5 ;  /* 0x0000000110057824 */ /* 0x000fe200078e0205 */
[----:B------:R-:W-:-:S03]  /*2580*/  ISETP.GE.AND P1, PT, R4, R9, PT ;  /* 0x000000090400720c */ /* 0x000fc60003f26270 */
[----:B------:R-:W-:Y:S01]  /*2590*/  IMAD.IADD R10, R3, 0x1, R8 ;  /* 0x00000001030a7824 */ /* 0x000fe200078e0208 */
[----:B------:R-:W-:Y:S02]  /*25a0*/  SEL R11, R9, RZ, P1 ;  /* 0x000000ff090b7207 */ /* 0x000fe40000800000 */
[----:B------:R-:W-:Y:S01]  /*25b0*/  SHF.R.S32.HI R8, RZ, 0x1f, R5 ;  /* 0x0000001fff087819 */ /* 0x000fe20000011405 */
[-C--:B------:R-:W-:Y:S01]  /*25c0*/  IMAD.WIDE.U32 R64, R141, R6.reuse, R16 ;  /* 0x000000068d407225 */ /* 0x080fe200078e0010 */
[----:B------:R-:W-:Y:S02]  /*25d0*/  LOP3.LUT R19, R19, 0xfffffffe, RZ, 0xc0, !PT ;  /* 0xfffffffe13137812 */ /* 0x000fe400078ec0ff */
[-C--:B------:R-:W-:Y:S01]  /*25e0*/  LEA.HI R70, R8, R5.reuse, RZ, 0x3 ;  /* 0x0000000508467211 */ /* 0x080fe200078f18ff */
[----:B------:R-:W-:Y:S01]  /*25f0*/  IMAD.IADD R12, R4, 0x1, R11 ;  /* 0x00000001040c7824 */ /* 0x000fe200078e020b */
[----:B------:R-:W-:Y:S01]  /*2600*/  SHF.R.S32.HI R11, RZ, 0x1f, R10 ;  /* 0x0000001fff0b7819 */ /* 0x000fe2000001140a */
[----:B------:R-:W-:Y:S01]  /*2610*/  IMAD.WIDE.U32 R66, R141, R6, R138 ;  /* 0x000000068d427225 */ /* 0x000fe200078e008a */
[----:B------:R-:W-:-:S02]  /*2620*/  LEA.HI R5, R8, R5, RZ, 0x5 ;  /* 0x0000000508057211 */ /* 0x000fc400078f28ff */
[----:B------:R-:W-:Y:S01]  /*2630*/  @P2 LOP3.LUT R19, R19, 0x1, RZ, 0xfc, !PT ;  /* 0x0000000113132812 */ /* 0x000fe200078efcff */
[----:B------:R-:W-:Y:S01]  /*2640*/  IMAD.IADD R65, R65, 0x1, R13 ;  /* 0x0000000141417824 */ /* 0x000fe200078e020d */
[-C--:B------:R-:W-:Y:S01]  /*2650*/  LEA.HI R69, R11, R10.reuse, RZ, 0x3 ;  /* 0x0000000a0b457211 */ /* 0x080fe200078f18ff */
[----:B------:R-:W-:Y:S01]  /*2660*/  IMAD.IADD R67, R13, 0x1, R67 ;  /* 0x000000010d437824 */ /* 0x000fe200078e0243 */
[----:B------:R-:W-:Y:S01]  /*2670*/  SHF.R.S32.HI R13, RZ, 0x1f, R12 ;  /* 0x0000001fff0d7819 */ /* 0x000fe2000001140c */
[----:B------:R-:W-:Y:S01]  /*2680*/  IMAD.SHL.U32 R8, R5, 0x80, RZ ;  /* 0x0000008005087824 */ /* 0x000fe200078e00ff */
[----:B------:R-:W-:Y:S02]  /*2690*/  LEA.HI R10, R11, R10, RZ, 0x5 ;  /* 0x0000000a0b0a7211 */ /* 0x000fe400078f28ff */
[----:B------:R-:W-:Y:S02]  /*26a0*/  LOP3.LUT R5, R143, 0x18, R70, 0xf8, !PT ;  /* 0x000000188f057812 */ /* 0x000fe400078ef846 */
[----:B------:R-:W-:Y:S01]  /*26b0*/  LOP3.LUT R19, R19, 0xfffffffd, RZ, 0xc0, !PT ;  /* 0xfffffffd13137812 */ /* 0x000fe200078ec0ff */
[----:B------:R-:W-:Y:S01]  /*26c0*/  IMAD.SHL.U32 R10, R10, 0x80, RZ ;  /* 0x000000800a0a7824 */ /* 0x000fe200078e00ff */
[----:B------:R-:W-:-:S02]  /*26d0*/  LEA.HI R68, R13, R12, RZ, 0x3 ;  /* 0x0000000c0d447211 */ /* 0x000fc400078f18ff */
[----:B------:R-:W-:Y:S02]  /*26e0*/  LEA.HI R12, R13, R12, RZ, 0x5 ;  /* 0x0000000c0d0c7211 */ /* 0x000fe400078f28ff */
[----:B-----5:R-:W-:Y:S02]  /*26f0*/  SHF.R.S32.HI R15, RZ, 0x1f, R95 ;  /* 0x0000001fff0f7819 */ /* 0x020fe4000001145f */
[----:B------:R-:W-:Y:S02]  /*2700*/  LOP3.LUT R8, R8, 0xfffff000, RZ, 0xc0, !PT ;  /* 0xfffff00008087812 */ /* 0x000fe400078ec0ff */
[----:B------:R-:W-:Y:S02]  /*2710*/  LOP3.LUT R5, R5, R144, RZ, 0x3c, !PT ;  /* 0x0000009005057212 */ /* 0x000fe400078e3cff */
[----:B------:R-:W-:Y:S02]  /*2720*/  @P1 LOP3.LUT R19, R19, 0x2, RZ, 0xfc, !PT ;  /* 0x0000000213131812 */ /* 0x000fe400078efcff */
[----:B------:R-:W-:-:S02]  /*2730*/  LOP3.LUT R11, R143, 0x18, R69, 0xf8, !PT ;  /* 0x000000188f0b7812 */ /* 0x000fc400078ef845 */
[----:B------:R-:W-:Y:S01]  /*2740*/  ISETP.GE.AND P1, PT, R136, UR4, PT ;  /* 0x0000000488007c0c */ /* 0x000fe2000bf26270 */
[----:B------:R-:W-:Y:S01]  /*2750*/  IMAD.SHL.U32 R12, R12, 0x80, RZ ;  /* 0x000000800c0c7824 */ /* 0x000fe200078e00ff */
[--C-:B------:R-:W-:Y:S01]  /*2760*/  IADD3 R94, R5, R8, R153.reuse ;  /* 0x00000008055e7210 */ /* 0x100fe20007ffe099 */
[----:B------:R-:W-:Y:S01]  /*2770*/  IMAD R8, R15, R6, RZ ;  /* 0x000000060f087224 */ /* 0x000fe200078e02ff */
[----:B------:R-:W-:Y:S01]  /*2780*/  LOP3.LUT R10, R10, 0xfffff000, RZ, 0xc0, !PT ;  /* 0xfffff0000a0a7812 */ /* 0x000fe200078ec0ff */
[----:B------:R-:W-:Y:S01]  /*2790*/  VIADD R101, R20, 0x8 ;  /* 0x0000000814657836 */ /* 0x000fe20000000000 */
[----:B------:R-:W-:Y:S01]  /*27a0*/  LOP3.LUT R11, R11, R144, RZ, 0x3c, !PT ;  /* 0x000000900b0b7212 */ /* 0x000fe200078e3cff */
[----:B------:R-:W-:Y:S01]  /*27b0*/  IMAD R14, R15, R86, RZ ;  /* 0x000000560f0e7224 */ /* 0x000fe200078e02ff */
[----:B------:R-:W-:Y:S02]  /*27c0*/  LOP3.LUT R13, R143, 0x18, R68, 0xf8, !PT ;  /* 0x000000188f0d7812 */ /* 0x000fe400078ef844 */
[----:B------:R-:W-:Y:S01]  /*27d0*/  SEL R20, RZ, 0x20, P1 ;  /* 0x00000020ff147807 */ /* 0x000fe20000800000 */
[----:B------:R-:W-:Y:S01]  /*27e0*/  IMAD R73, R95, R7, R8 ;  /* 0x000000075f497224 */ /* 0x000fe200078e0208 */
[----:B------:R-:W-:Y:S01]  /*27f0*/  IADD3 R93, R11, R10, R153 ;  /* 0x0000000a0b5d7210 */ /* 0x000fe20007ffe099 */
[----:B------:R-:W-:Y:S01]  /*2800*/  IMAD.WIDE.U32 R64, R95, R6, R64 ;  /* 0x000000065f407225 */ /* 0x000fe200078e0040 */
[----:B------:R-:W-:-:S02]  /*2810*/  LOP3.LUT R12, R12, 0xfffff000, RZ, 0xc0, !PT ;  /* 0xfffff0000c0c7812 */ /* 0x000fc400078ec0ff */
[----:B------:R-:W-:Y:S01]  /*2820*/  LOP3.LUT R13, R13, R144, RZ, 0x3c, !PT ;  /* 0x000000900d0d7212 */ /* 0x000fe200078e3cff */
[----:B------:R-:W-:Y:S01]  /*2830*/  IMAD.SHL.U32 R98, R9, 0x2, RZ ;  /* 0x0000000209627824 */ /* 0x000fe200078e00ff */
[----:B------:R-:W-:Y:S01]  /*2840*/  LOP3.LUT R8, R70, 0xfffffff8, RZ, 0xc0, !PT ;  /* 0xfffffff846087812 */ /* 0x000fe200078ec0ff */
[----:B------:R-:W-:Y:S01]  /*2850*/  IMAD R11, R95, R87, R14 ;  /* 0x000000575f0b7224 */ /* 0x000fe200078e020e */
[----:B------:R-:W-:Y:S01]  /*2860*/  LOP3.LUT R9, R69, 0xfffffff8, RZ, 0xc0, !PT ;  /* 0xfffffff845097812 */ /* 0x000fe200078ec0ff */
[----:B------:R-:W-:Y:S01]  /*2870*/  IMAD.WIDE.U32 R60, R95, R86, R60 ;  /* 0x000000565f3c7225 */ /* 0x000fe200078e003c */
[----:B------:R-:W-:Y:S02]  /*2880*/  LOP3.LUT R10, R68, 0xfffffff8, RZ, 0xc0, !PT ;  /* 0xfffffff8440a7812 */ /* 0x000fe400078ec0ff */
[----:B------:R-:W-:Y:S01]  /*2890*/  LOP3.LUT R20, R21, R20, RZ, 0xfc, !PT ;  /* 0x0000001415147212 */ /* 0x000fe200078efcff */
[----:B------:R-:W-:Y:S01]  /*28a0*/  IMAD.WIDE.U32 R62, R95, R86, R62 ;  /* 0x000000565f3e7225 */ /* 0x000fe200078e003e */
[----:B------:R-:W-:-:S03]  /*28b0*/  SHF.L.U64.HI R88, R6, 0x7, R7 ;  /* 0x0000000706587819 */ /* 0x000fc60000010207 */
[----:B------:R-:W-:Y:S01]  /*28c0*/  IMAD.WIDE.U32 R66, R95, R6, R66 ;  /* 0x000000065f427225 */ /* 0x000fe200078e0042 */
[C---:B------:R-:W-:Y:S02]  /*28d0*/  SHF.L.U64.HI R87, R86.reuse, 0x7, R87 ;  /* 0x0000000756577819 */ /* 0x040fe40000010257 */
[----:B------:R-:W-:Y:S01]  /*28e0*/  SHF.L.U32 R5, R86, 0x7, RZ ;  /* 0x0000000756057819 */ /* 0x000fe200000006ff */
[----:B------:R-:W-:Y:S01]  /*28f0*/  IMAD.IADD R81, R65, 0x1, R73 ;  /* 0x0000000141517824 */ /* 0x000fe200078e0249 */
[----:B------:R-:W-:Y:S01]  /*2900*/  IADD3 R92, R13, R12, R153 ;  /* 0x0000000c0d5c7210 */ /* 0x000fe20007ffe099 */
[----:B------:R-:W-:Y:S01]  /*2910*/  IMAD.IADD R83, R83, 0x1, R28 ;  /* 0x0000000153537824 */ /* 0x000fe200078e021c */
[----:B------:R-:W-:Y:S01]  /*2920*/  SHF.R.S32.HI R91, RZ, 0x1f, R8 ;  /* 0x0000001fff5b7819 */ /* 0x000fe20000011408 */
[----:B------:R-:W-:Y:S01]  /*2930*/  IMAD.SHL.U32 R6, R6, 0x80, RZ ;  /* 0x0000008006067824 */ /* 0x000fe200078e00ff */
[----:B------:R-:W-:Y:S01]  /*2940*/  SHF.R.S32.HI R90, RZ, 0x1f, R9 ;  /* 0x0000001fff5a7819 */ /* 0x000fe20000011409 */
[----:B------:R-:W-:Y:S01]  /*2950*/  IMAD.IADD R82, R61, 0x1, R11 ;  /* 0x000000013d527824 */ /* 0x000fe200078e020b */
[----:B------:R-:W-:Y:S01]  /*2960*/  SHF.R.S32.HI R89, RZ, 0x1f, R10 ;  /* 0x0000001fff597819 */ /* 0x000fe2000001140a */
[----:B------:R-:W-:Y:S01]  /*2970*/  IMAD.IADD R74, R11, 0x1, R63 ;  /* 0x000000010b4a7824 */ /* 0x000fe200078e023f */
[----:B------:R-:W-:Y:S01]  /*2980*/  LOP3.LUT R21, R21, 0x1, RZ, 0xc0, !PT ;  /* 0x0000000115157812 */ /* 0x000fe200078ec0ff */
[----:B------:R-:W-:Y:S01]  /*2990*/  IMAD.IADD R73, R73, 0x1, R67 ;  /* 0x0000000149497824 */ /* 0x000fe200078e0243 */
[C---:B------:R-:W-:Y:S01]  /*29a0*/  LOP3.LUT R52, R20.reuse, 0x4, RZ, 0xc0, !PT ;  /* 0x0000000414347812 */ /* 0x040fe200078ec0ff */
[----:B--2---:R-:W-:Y:S01]  /*29b0*/  IMAD R7, R27, 0xc0, R141 ;  /* 0x000000c01b077824 */ /* 0x004fe200078e028d */
[----:B------:R-:W-:-:S02]  /*29c0*/  LOP3.LUT R27, R20, 0x2, RZ, 0xc0, !PT ;  /* 0x00000002141b7812 */ /* 0x000fc400078ec0ff */
[----:B------:R-:W-:Y:S01]  /*29d0*/  SHF.R.S32.HI R86, RZ, 0x1f, R0 ;  /* 0x0000001fff567819 */ /* 0x000fe20000011400 */
[----:B------:R-:W-:Y:S06]  /*29e0*/  @!P6 BAR.SYNC.DEFER_BLOCKING 0x9, 0x100 ;  /* 0x024400000000eb1d */ /* 0x000fec0000010000 */
.L_x_10474:
[----:B--2---:R-:W2:Y:S01]  /*29f0*/  LDL R30, [R1+0x88] ;  /* 0x00008800011e7983 */ /* 0x004ea20000100800 */
[----:B0-----:R-:W0:Y:S01]  /*2a00*/  LDC R76, c[0x0][0x430] ;  /* 0x00010c00ff4c7b82 */ /* 0x001e220000000800 */
[----:B------:R-:W-:Y:S02]  /*2a10*/  VIADD R11, R25, 0xffffffff ;  /* 0xffffffff190b7836 */ /* 0x000fe40000000000 */
[----:B------:R-:W-:Y:S02]  /*2a20*/  IMAD.MOV.U32 R75, RZ, RZ, RZ ;  /* 0x000000ffff4b7224 */ /* 0x000fe400078e00ff */
[----:B------:R-:W-:-:S03]  /*2a30*/  IMAD R14, R11, 0x80, R7 ;  /* 0x000000800b0e7824 */ /* 0x000fc600078e0207 */
[----:B-1----:R-:W1:Y:S01]  /*2a40*/  LDC R96, c[0x0][0x3f4] ;  /* 0x0000fd00ff607b82 */ /* 0x002e620000000800 */
[----:B------:R-:W-:-:S04]  /*2a50*/  IMAD.IADD R31, R83, 0x1, R14 ;  /* 0x00000001531f7824 */ /* 0x000fc800078e020e */
[----:B------:R-:W-:Y:S01]  /*2a60*/  IMAD.MOV.U32 R28, RZ, RZ, R31 ;  /* 0x000000ffff1c7224 */ /* 0x000fe200078e001f */
[----:B0-----:R-:W-:-:S13]  /*2a70*/  ISETP.NE.AND P1, PT, R76, 0x1, PT ;  /* 0x000000014c00780c */ /* 0x001fda0003f25270 */
[----:B------:R-:W0:Y:S08]  /*2a80*/  @P1 LDC R12, c[0x0][0x434] ;  /* 0x00010d00ff0c1b82 */ /* 0x000e300000000800 */
[----:B---3--:R-:W3:Y:S01]  /*2a90*/  @P1 LDC R13, c[0x0][0x438] ;  /* 0x00010e00ff0d1b82 */ /* 0x008ee20000000800 */
[----:B0-----:R-:W-:-:S05]  /*2aa0*/  @P1 IMAD.HI.U32 R12, R31, R12, RZ ;  /* 0x0000000c1f0c1227 */ /* 0x001fca00078e00ff */
[----:B---3--:R-:W-:Y:S02]  /*2ab0*/  @P1 SHF.R.U32.HI R28, RZ, R13, R12 ;  /* 0x0000000dff1c1219 */ /* 0x008fe4000001160c */
[----:B------:R-:W-:-:S04]  /*2ac0*/  ISETP.GE.AND P1, PT, R14, R24, PT ;  /* 0x000000180e00720c */ /* 0x000fc80003f26270 */
[----:B------:R-:W-:-:S13]  /*2ad0*/  ISETP.GT.OR P1, PT, R7, 0x7f, P1 ;  /* 0x0000007f0700780c */ /* 0x000fda0000f24670 */
[----:B------:R-:W0:Y:S01]  /*2ae0*/  @!P1 LDC.64 R14, c[0x0][0x428] ;  /* 0x00010a00ff0e9b82 */ /* 0x000e220000000a00 */
[----:B------:R-:W-:-:S07]  /*2af0*/  @!P1 SHF.R.S32.HI R29, RZ, 0x1f, R28 ;  /* 0x0000001fff1d9819 */ /* 0x000fce000001141c */
[----:B------:R-:W3:Y:S01]  /*2b00*/  @!P1 LDC.64 R12, c[0x0][0x418] ;  /* 0x00010600ff0c9b82 */ /* 0x000ee20000000a00 */
[----:B------:R-:W-:Y:S01]  /*2b10*/  LOP3.LUT P3, RZ, R71, 0x2, RZ, 0xc0, !PT ;  /* 0x0000000247ff7812 */ /* 0x000fe2000786c0ff */
[----:B0-----:R-:W-:-:S04]  /*2b20*/  @!P1 IMAD R25, R86, R14, RZ ;  /* 0x0000000e56199224 */ /* 0x001fc800078e02ff */
[C---:B------:R-:W-:Y:S02]  /*2b30*/  @!P1 IMAD R25, R0.reuse, R15, R25 ;  /* 0x0000000f00199224 */ /* 0x040fe400078e0219 */
[----:B------:R-:W-:-:S04]  /*2b40*/  @!P1 IMAD.WIDE.U32 R14, R0, R14, R28 ;  /* 0x0000000e000e9225 */ /* 0x000fc800078e001c */
[----:B------:R-:W-:Y:S01]  /*2b50*/  @!P1 IMAD.IADD R15, R15, 0x1, R25 ;  /* 0x000000010f0f9824 */ /* 0x000fe200078e0219 */
[----:B---3--:R-:W-:-:S04]  /*2b60*/  @!P1 LEA R12, P2, R14, R12, 0x2 ;  /* 0x0000000c0e0c9211 */ /* 0x008fc800078410ff */
[----:B------:R-:W-:Y:S02]  /*2b70*/  @!P1 LEA.HI.X R13, R14, R13, R15, 0x2, P2 ;  /* 0x0000000d0e0d9211 */ /* 0x000fe400010f140f */
[----:B-1----:R-:W-:Y:S01]  /*2b80*/  ISETP.GE.AND P2, PT, R96, 0x1, PT ;  /* 0x000000016000780c */ /* 0x002fe20003f46270 */
[----:B------:R-:W-:Y:S01]  /*2b90*/  IMAD.MOV R15, RZ, RZ, -R28 ;  /* 0x000000ffff0f7224 */ /* 0x000fe200078e0a1c */
[----:B------:R-:W-:Y:S05]  /*2ba0*/  YIELD ;  /* 0x0000000000007946 */ /* 0x000fea0003800000 */
[----:B------:R-:W-:Y:S01]  /*2bb0*/  IMAD R76, R76, R15, R31 ;  /* 0x0000000f4c4c7224 */ /* 0x000fe200078e021f */
[----:B------:R-:W-:Y:S01]  /*2bc0*/  BSSY B0, `(.L_x_10416) ;  /* 0x0000432000007945 */ /* 0x000fe20003800000 */
[----:B------:R0:W5:Y:S01]  /*2bd0*/  @!P1 LDG.E R75, desc[UR42][R12.64] ;  /* 0x0000002a0c4b9981 */ /* 0x000162000c1e1900 */
[----:B------:R-:W-:Y:S01]  /*2be0*/  ISETP.GT.AND P1, PT, R11, R72, PT ;  /* 0x000000480b00720c */ /* 0x000fe20003f24270 */
[----:B------:R-:W-:-:S02]  /*2bf0*/  IMAD.MOV.U32 R25, RZ, RZ, R11 ;  /* 0x000000ffff197224 */ /* 0x000fc400078e000b */
[----:B--2---:R-:W-:-:S04]  /*2c00*/  IMAD R55, R18, 0x3000, R30 ;  /* 0x0000300012377824 */ /* 0x004fc800078e021e */
[C---:B------:R-:W-:Y:S02]  /*2c10*/  VIADD R15, R55.reuse, 0x10 ;  /* 0x00000010370f7836 */ /* 0x040fe40000000000 */
[C---:B------:R-:W-:Y:S02]  /*2c20*/  @P3 VIADD R15, R55.reuse, 0xfffffff0 ;  /* 0xfffffff0370f3836 */ /* 0x040fe40000000000 */
[--C-:B------:R-:W-:Y:S02]  /*2c30*/  IMAD R55, R55, 0x2, R26.reuse ;  /* 0x0000000237377824 */ /* 0x100fe400078e021a */
[----:B------:R-:W-:Y:S01]  /*2c40*/  IMAD R54, R15, 0x2, R26 ;  /* 0x000000020f367824 */ /* 0x000fe200078e021a */
[----:B0-----:R-:W-:Y:S06]  /*2c50*/  @!P2 BRA `(.L_x_10417) ;  /* 0x0000003c0078a947 */ /* 0x001fec0003800000 */
[----:B------:R-:W-:Y:S01]  /*2c60*/  SHF.R.S32.HI R77, RZ, 0x1f, R76 ;  /* 0x0000001fff4d7819 */ /* 0x000fe2000001144c */
[----:B------:R-:W-:Y:S01]  /*2c70*/  ULDC.64 UR4, c[0x0][0x300] ;  /* 0x0000c00000047ab9 */ /* 0x000fe20000000a00 */
[----:B-----5:R-:W-:Y:S01]  /*2c80*/  SHF.R.S32.HI R78, RZ, 0x1f, R75 ;  /* 0x0000001fff4e7819 */ /* 0x020fe2000001144b */
[----:B------:R-:W-:Y:S01]  /*2c90*/  IMAD.WIDE.U32 R12, R76, UR4, RZ ;  /* 0x000000044c0c7c25 */ /* 0x000fe2000f8e00ff */
[----:B------:R-:W-:-:S03]  /*2ca0*/  ULDC.64 UR6, c[0x0][0x2e8] ;  /* 0x0000ba0000067ab9 */ /* 0x000fc60000000a00 */
[----:B------:R-:W-:Y:S02]  /*2cb0*/  IMAD R15, R77, UR4, RZ ;  /* 0x000000044d0f7c24 */ /* 0x000fe4000f8e02ff */
[----:B------:R-:W-:Y:S02]  /*2cc0*/  IMAD R79, R11, -0x80, R24 ;  /* 0xffffff800b4f7824 */ /* 0x000fe400078e0218 */
[----:B------:R-:W-:Y:S01]  /*2cd0*/  IMAD R15, R76, UR5, R15 ;  /* 0x000000054c0f7c24 */ /* 0x000fe2000f8e020f */
[----:B------:R-:W-:Y:S02]  /*2ce0*/  ULDC.64 UR4, c[0x0][0x310] ;  /* 0x0000c40000047ab9 */ /* 0x000fe40000000a00 */
[----:B------:R-:W-:Y:S01]  /*2cf0*/  IMAD R14, R78, UR4, RZ ;  /* 0x000000044e0e7c24 */ /* 0x000fe2000f8e02ff */
[----:B------:R-:W-:Y:S01]  /*2d00*/  VIMNMX R79, R79, 0x80, PT ;  /* 0x000000804f4f7848 */ /* 0x000fe20003fe0100 */
[----:B------:R-:W-:Y:S02]  /*2d10*/  IMAD.IADD R13, R13, 0x1, R15 ;  /* 0x000000010d0d7824 */ /* 0x000fe400078e020f */
[----:B------:R-:W-:-:S02]  /*2d20*/  IMAD R15, R75, UR5, R14 ;  /* 0x000000054b0f7c24 */ /* 0x000fc4000f8e020e */
[----:B------:R-:W-:Y:S01]  /*2d30*/  IMAD.WIDE.U32 R12, R75, UR4, R12 ;  /* 0x000000044b0c7c25 */ /* 0x000fe2000f8e000c */
[----:B------:R-:W-:-:S03]  /*2d40*/  ULDC.64 UR4, c[0x0][0x308] ;  /* 0x0000c20000047ab9 */ /* 0x000fc60000000a00 */
[----:B------:R-:W-:Y:S02]  /*2d50*/  IMAD.IADD R13, R13, 0x1, R15 ;  /* 0x000000010d0d7824 */ /* 0x000fe400078e020f */
[----:B------:R-:W-:Y:S02]  /*2d60*/  IMAD R14, R87, R25, RZ ;  /* 0x00000019570e7224 */ /* 0x000fe400078e02ff */
[----:B------:R-:W-:Y:S01]  /*2d70*/  IMAD.WIDE.U32 R12, R137, UR4, R12 ;  /* 0x00000004890c7c25 */ /* 0x000fe2000f8e000c */
[----:B------:R-:W-:-:S03]  /*2d80*/  ULDC.U8 UR4, c[0x0][0x410] ;  /* 0x0001040000047ab9 */ /* 0x000fc60000000000 */
[----:B------:R-:W-:Y:S01]  /*2d90*/  IMAD R57, R137, UR5, R13 ;  /* 0x0000000589397c24 */ /* 0x000fe2000f8e020d */
[----:B------:R-:W-:Y:S01]  /*2da0*/  LEA R56, P2, R12, UR6, 0x1 ;  /* 0x000000060c387c11 */ /* 0x000fe2000f8408ff */
[----:B------:R-:W-:-:S03]  /*2db0*/  IMAD R13, R88, R25, RZ ;  /* 0x00000019580d7224 */ /* 0x000fc600078e02ff */
[----:B------:R-:W-:Y:S02]  /*2dc0*/  LEA.HI.X R57, R12, UR7, R57, 0x1, P2 ;  /* 0x000000070c397c11 */ /* 0x000fe400090f0c39 */
[----:B------:R-:W-:Y:S02]  /*2dd0*/  ISETP.NE.AND P2, PT, RZ, UR4, PT ;  /* 0x00000004ff007c0c */ /* 0x000fe4000bf45270 */
[----:B------:R-:W-:-:S05]  /*2de0*/  SHF.R.S32.HI R12, RZ, 0x1f, R25 ;  /* 0x0000001fff0c7819 */ /* 0x000fca0000011419 */
[C---:B------:R-:W-:Y:S02]  /*2df0*/  IMAD R29, R12.reuse, R6, R13 ;  /* 0x000000060c1d7224 */ /* 0x040fe400078e020d */
[----:B------:R-:W-:Y:S02]  /*2e00*/  IMAD R53, R12, R5, R14 ;  /* 0x000000050c357224 */ /* 0x000fe400078e020e */
[----:B------:R-:W-:-:S04]  /*2e10*/  IMAD.WIDE.U32 R14, R6, R25, RZ ;  /* 0x00000019060e7225 */ /* 0x000fc800078e00ff */
        /* <DEDUP_REMOVED lines=19> */
[----:B------:R-:W2:Y:S04]  /*2f50*/  LDL R85, [R1+0x54] ;  /* 0x0000540001557983 */ /* 0x000ea80000100800 */
[----:B------:R-:W3:Y:S04]  /*2f60*/  LDL R84, [R1+0x4c] ;  /* 0x00004c0001547983 */ /* 0x000ee80000100800 */
[----:B------:R-:W4:Y:S04]  /*2f70*/  LDL R80, [R1+0x50] ;  /* 0x0000500001507983 */ /* 0x000f280000100800 */
[----:B------:R-:W4:Y:S04]  /*2f80*/  LDL R59, [R1+0x48] ;  /* 0x00004800013b7983 */ /* 0x000f280000100800 */
[----:B------:R-:W4:Y:S01]  /*2f90*/  LDL R58, [R1+0x58] ;  /* 0x00005800013a7983 */ /* 0x000f220000100800 */
[----:B------:R-:W-:Y:S01]  /*2fa0*/  IADD3 R15, P2, R66, R14, RZ ;  /* 0x0000000e420f7210 */ /* 0x000fe20007f5e0ff */
[----:B------:R-:W-:Y:S01]  /*2fb0*/  ULDC.64 UR4, c[0x0][0x3e8] ;  /* 0x0000fa0000047ab9 */ /* 0x000fe20000000a00 */
[----:B------:R-:W-:-:S02]  /*2fc0*/  CS2R R48, SRZ ;  /* 0x0000000000307805 */ /* 0x000fc4000001ff00 */
        /* <DEDUP_REMOVED lines=22> */
[----:B--2---:R-:W-:-:S13]  /*3130*/  ISETP.GE.AND P2, PT, R85, R96, PT ;  /* 0x000000605500720c */ /* 0x004fda0003f46270 */
[----:B------:R0:W5:Y:S04]  /*3140*/  @!P2 LDG.E.64 R44, desc[UR42][R14.64+0x10] ;  /* 0x0000102a0e2ca981 */ /* 0x000168000c1e1b00 */
[----:B------:R0:W5:Y:S01]  /*3150*/  @!P2 LDG.E.64 R46, desc[UR42][R12.64+0x10] ;  /* 0x0000102a0c2ea981 */ /* 0x000162000c1e1b00 */
[----:B---3--:R-:W-:-:S13]  /*3160*/  ISETP.GE.AND P2, PT, R84, R96, PT ;  /* 0x000000605400720c */ /* 0x008fda0003f46270 */
[----:B------:R0:W5:Y:S04]  /*3170*/  @!P2 LDG.E.64 R40, desc[UR42][R14.64+0x20] ;  /* 0x0000202a0e28a981 */ /* 0x000168000c1e1b00 */
[----:B------:R0:W5:Y:S01]  /*3180*/  @!P2 LDG.E.64 R42, desc[UR42][R12.64+0x20] ;  /* 0x0000202a0c2aa981 */ /* 0x000162000c1e1b00 */
[----:B----4-:R-:W-:-:S13]  /*3190*/  ISETP.GE.AND P2, PT, R80, R96, PT ;  /* 0x000000605000720c */ /* 0x010fda0003f46270 */
[----:B------:R0:W5:Y:S04]  /*31a0*/  @!P2 LDG.E.64 R36, desc[UR42][R14.64+0x30] ;  /* 0x0000302a0e24a981 */ /* 0x000168000c1e1b00 */
[----:B------:R0:W5:Y:S01]  /*31b0*/  @!P2 LDG.E.64 R38, desc[UR42][R12.64+0x30] ;  /* 0x0000302a0c26a981 */ /* 0x000162000c1e1b00 */
[----:B------:R-:W-:-:S13]  /*31c0*/  ISETP.GE.AND P2, PT, R59, R96, PT ;  /* 0x000000603b00720c */ /* 0x000fda0003f46270 */
[----:B------:R0:W5:Y:S04]  /*31d0*/  @!P2 LDG.E.64 R32, desc[UR42][R14.64+0x40] ;  /* 0x0000402a0e20a981 */ /* 0x000168000c1e1b00 */
[----:B------:R0:W5:Y:S01]  /*31e0*/  @!P2 LDG.E.64 R34, desc[UR42][R12.64+0x40] ;  /* 0x0000402a0c22a981 */ /* 0x000162000c1e1b00 */
[----:B------:R-:W-:-:S13]  /*31f0*/  ISETP.GE.AND P2, PT, R58, R96, PT ;  /* 0x000000603a00720c */ /* 0x000fda0003f46270 */
[----:B------:R0:W5:Y:S04]  /*3200*/  @!P2 LDG.E.64 R28, desc[UR42][R14.64+0x50] ;  /* 0x0000502a0e1ca981 */ /* 0x000168000c1e1b00 */
[----:B------:R0:W5:Y:S02]  /*3210*/  @!P2 LDG.E.64 R30, desc[UR42][R12.64+0x50] ;  /* 0x0000502a0c1ea981 */ /* 0x000164000c1e1b00 */
.L_x_10420:
[----:B------:R-:W-:Y:S05]  /*3220*/  BSYNC B1 ;  /* 0x0000000000017941 */ /* 0x000fea0003800000 */
.L_x_10419:
[----:B-----5:R-:W-:Y:S01]  /*3230*/  IMAD.MOV.U32 R11, RZ, RZ, R28 ;  /* 0x000000ffff0b7224 */ /* 0x020fe200078e001c */
[----:B------:R-:W-:Y:S01]  /*3240*/  UISETP.NE.AND UP0, UPT, UR39, 0x3, UPT ;  /* 0x000000032700788c */ /* 0x000fe2000bf05270 */
[----:B0-----:R-:W-:-:S05]  /*3250*/  IMAD.MOV.U32 R12, RZ, RZ, R29 ;  /* 0x000000ffff0c7224 */ /* 0x001fca00078e001d */
        /* <DEDUP_REMOVED lines=40> */
.L_x_10421:
[----:B------:R-:W-:Y:S01]  /*34e0*/  IMAD R53, R18, 0x8, R2 ;  /* 0x0000000812357824 */ /* 0x000fe200078e0202 */
[----:B------:R-:W-:Y:S01]  /*34f0*/  SHF.L.U32 R80, R140, 0x1f, RZ ;  /* 0x0000001f8c507819 */ /* 0x000fe200000006ff */
[----:B------:R-:W-:Y:S03]  /*3500*/  BSSY B1, `(.L_x_10422) ;  /* 0x0000003000017945 */ /* 0x000fe60003800000 */
[----:B------:R-:W0:Y:S02]  /*3510*/  SYNCS.PHASECHK.TRANS64.TRYWAIT P4, [R53+URZ+0x2d890], R80 ;  /* 0x02d89050350075a7 */ /* 0x000e24000808017f */
[----:B0-----:R-:W-:Y:S05]  /*3520*/  @!P4 BRA `(.L_x_10423) ;  /* 0x0000018800c0c947 */ /* 0x001fea0003800000 */
.L_x_10681:
[----:B------:R-:W-:Y:S05]  /*3530*/  BSYNC B1 ;  /* 0x0000000000017941 */ /* 0x000fea0003800000 */
.L_x_10422:
[----:B------:R-:W-:-:S03]  /*3540*/  UMOV UR4, 0xffffffff ;  /* 0xffffffff00047882 */ /* 0x000fc60000000000 */
[----:B------:R-:W-:Y:S05]  /*3550*/  BRA.DIV UR4, `(.L_x_10424) ;  /* 0x0000018a04c87947 */ /* 0x000fea000b800000 */
[----:B------:R-:W1:Y:S04]  /*3560*/  SHFL.IDX PT, R57, R57, RZ, 0x1e1f ;  /* 0x001e1fff39397589 */ /* 0x000e6800000e0000 */
[----:B------:R-:W2:Y:S02]  /*3570*/  SHFL.IDX PT, R56, R56, RZ, 0x1e1f ;  /* 0x001e1fff38387589 */ /* 0x000ea400000e0000 */
.L_x_10685:
[----:B------:R-:W-:Y:S05]  /*3580*/  @P3 BRA `(.L_x_10425) ;  /* 0x0000003800543947 */ /* 0x000fea0003800000 */
[----:B------:R-:W-:Y:S01]  /*3590*/  ISETP.NE.AND P3, PT, R21, RZ, PT ;  /* 0x000000ff1500720c */ /* 0x000fe20003f65270 */
[----:B------:R-:W-:-:S12]  /*35a0*/  BSSY B1, `(.L_x_10426) ;  /* 0x0000039000017945 */ /* 0x000fd80003800000 */
[----:B------:R-:W-:Y:S05]  /*35b0*/  @!P3 BRA `(.L_x_10427) ;  /* 0x0000000000dcb947 */ /* 0x000fea0003800000 */
[----:B------:R3:W4:Y:S01]  /*35c0*/  LDS.128 R12, [R55+0x15000] ;  /* 0x01500000370c7984 */ /* 0x0007220000000c00 */
[----:B------:R-:W-:Y:S01]  /*35d0*/  ISETP.GE.AND P3, PT, R138, R96, PT ;  /* 0x000000608a00720c */ /* 0x000fe20003f66270 */
[----:B------:R-:W-:-:S12]  /*35e0*/  BSSY B2, `(.L_x_10428) ;  /* 0x0000031000027945 */ /* 0x000fd80003800000 */
[----:B---3--:R-:W-:Y:S05]  /*35f0*/  @P3 BRA `(.L_x_10429) ;  /* 0x0000000000bc3947 */ /* 0x008fea0003800000 */
        /* <DEDUP_REMOVED lines=8> */
[C---:B----4-:R-:W-:Y:S01]  /*3680*/  IMAD.U32 R58, R13.reuse, 0x10000, RZ ;  /* 0x000100000d3a7824 */ /* 0x050fe200078e00ff */
        /* <DEDUP_REMOVED lines=38> */
.L_x_10429:
[----:B------:R-:W-:Y:S05]  /*38f0*/  BSYNC B2 ;  /* 0x0000000000027941 */ /* 0x000fea0003800000 */
.L_x_10428:
[----:B--2---:R-:W-:-:S04]  /*3900*/  LEA R48, P3, R16, R56, 0x1 ;  /* 0x0000003810307211 */ /* 0x004fc800078608ff */
[----:B-1----:R-:W-:-:S05]  /*3910*/  LEA.HI.X R49, R16, R57, R17, 0x1, P3 ;  /* 0x0000003910317211 */ /* 0x002fca00018f0c11 */
[----:B----4-:R3:W-:Y:S04]  /*3920*/  ST.E.128 desc[UR42][R48.64], R12 ;  /* 0x0000000c30007985 */ /* 0x0107e8000c101d2a */
.L_x_10427:
[----:B------:R-:W-:Y:S05]  /*3930*/  BSYNC B1 ;  /* 0x0000000000017941 */ /* 0x000fea0003800000 */
.L_x_10426:
[----:B------:R-:W-:Y:S01]  /*3940*/  ISETP.NE.AND P3, PT, R27, RZ, PT ;  /* 0x000000ff1b00720c */ /* 0x000fe20003f65270 */
[----:B------:R-:W-:-:S12]  /*3950*/  BSSY B1, `(.L_x_10430) ;  /* 0x000003c000017945 */ /* 0x000fd80003800000 */
[----:B------:R-:W-:Y:S05]  /*3960*/  @!P3 BRA `(.L_x_10431) ;  /* 0x0000000000e8b947 */ /* 0x000fea0003800000 */
[----:B------:R-:W4:Y:S01]  /*3970*/  LDL R11, [R1+0x54] ;  /* 0x00005400010b7983 */ /* 0x000f220000100800 */
[----:B------:R-:W-:Y:S03]  /*3980*/  BSSY B2, `(.L_x_10432) ;  /* 0x0000033000027945 */ /* 0x000fe60003800000 */
[----:B---3--:R3:W0:Y:S01]  /*3990*/  LDS.128 R12, [R54+0x15000] ;  /* 0x01500000360c7984 */ /* 0x0086220000000c00 */
[----:B----4-:R-:W-:-:S13]  /*39a0*/  ISETP.GE.AND P3, PT, R11, R96, PT ;  /* 0x000000600b00720c */ /* 0x010fda0003f66270 */
[----:B0--3--:R-:W-:Y:S05]  /*39b0*/  @P3 BRA `(.L_x_10433) ;  /* 0x0000000000bc3947 */ /* 0x009fea0003800000 */
[----:B------:R-:W-:Y:S01]  /*39c0*/  SHF.R.U64 R46, R46, 0x10, R47 ;  /* 0x000000102e2e7819 */ /* 0x000fe2000000122f */
[----:B------:R-:W-:Y:S01]  /*39d0*/  IMAD.U32 R48, R13, 0x10000, RZ ;  /* 0x000100000d307824 */ /* 0x000fe200078e00ff */
[--C-:B------:R-:W-:Y:S02]  /*39e0*/  SHF.R.U64 R11, R44, 0x10, R45.reuse ;  /* 0x000000102c0b7819 */ /* 0x100fe4000000122d */
[----:B------:R-:W-:Y:S02]  /*39f0*/  PRMT R46, R112, 0x5432, R46 ;  /* 0x00005432702e7816 */ /* 0x000fe4000000002e */
[----:B------:R-:W-:Y:S02]  /*3a00*/  SHF.R.U32.HI R44, RZ, 0x10, R45 ;  /* 0x00000010ff2c7819 */ /* 0x000fe4000001162d */
[----:B------:R-:W-:Y:S02]  /*3a10*/  SHF.R.U32.HI R45, RZ, 0x10, R47 ;  /* 0x00000010ff2d7819 */ /* 0x000fe4000001162f */
[----:B------:R-:W-:-:S02]  /*3a20*/  PRMT R11, R110, 0x5410, R11 ;  /* 0x000054106e0b7816 */ /* 0x000fc4000000000b */
[----:B------:R-:W-:Y:S02]  /*3a30*/  LOP3.LUT R50, R13, 0xffff0000, RZ, 0xc0, !PT ;  /* 0xffff00000d327812 */ /* 0x000fe400078ec0ff */
[C---:B------:R-:W-:Y:S01]  /*3a40*/  LOP3.LUT R49, R46.reuse, 0xffff0000, RZ, 0xc0, !PT ;  /* 0xffff00002e317812 */ /* 0x040fe200078ec0ff */
[----:B------:R-:W-:Y:S01]  /*3a50*/  IMAD.U32 R46, R46, 0x10000, RZ ;  /* 0x000100002e2e7824 */ /* 0x000fe200078e00ff */
[----:B------:R-:W-:Y:S02]  /*3a60*/  PRMT R47, R110, 0x5432, R44 ;  /* 0x000054326e2f7816 */ /* 0x000fe4000000002c */
[----:B------:R-:W-:Y:S01]  /*3a70*/  PRMT R44, R112, 0x5410, R45 ;  /* 0x00005410702c7816 */ /* 0x000fe2000000002d */
[----:B------:R-:W-:Y:S01]  /*3a80*/  FMUL.FTZ R45, R50, R49 ;  /* 0x00000031322d7220 */ /* 0x000fe20000410000 */
[C---:B------:R-:W-:Y:S01]  /*3a90*/  LOP3.LUT R13, R11.reuse, 0xffff0000, RZ, 0xc0, !PT ;  /* 0xffff00000b0d7812 */ /* 0x040fe200078ec0ff */
[----:B------:R-:W-:-:S04]  /*3aa0*/  IMAD.U32 R11, R11, 0x10000, RZ ;  /* 0x000100000b0b7824 */ /* 0x000fc800078e00ff */
[-C--:B------:R-:W-:Y:S01]  /*3ab0*/  FFMA.FTZ R45, R48, R13.reuse, -R45 ;  /* 0x0000000d302d7223 */ /* 0x080fe2000001082d */
[----:B------:R-:W-:Y:S01]  /*3ac0*/  FMUL.FTZ R13, R50, R13 ;  /* 0x0000000d320d7220 */ /* 0x000fe20000410000 */
[C---:B------:R-:W-:Y:S01]  /*3ad0*/  IMAD.U32 R50, R47.reuse, 0x10000, RZ ;  /* 0x000100002f327824 */ /* 0x040fe200078e00ff */
[----:B------:R-:W-:Y:S02]  /*3ae0*/  LOP3.LUT R47, R47, 0xffff0000, RZ, 0xc0, !PT ;  /* 0xffff00002f2f7812 */ /* 0x000fe400078ec0ff */
[----:B------:R-:W-:Y:S01]  /*3af0*/  FFMA.FTZ R13, R48, R49, R13 ;  /* 0x00000031300d7223 */ /* 0x000fe2000001000d */
[----:B------:R-:W-:Y:S01]  /*3b00*/  LOP3.LUT R49, R14, 0xffff0000, RZ, 0xc0, !PT ;  /* 0xffff00000e317812 */ /* 0x000fe200078ec0ff */
[----:B------:R-:W-:Y:S01]  /*3b10*/  IMAD.U32 R48, R44, 0x10000, RZ ;  /* 0x000100002c307824 */ /* 0x000fe200078e00ff */
[----:B------:R-:W-:Y:S02]  /*3b20*/  SHF.L.U32 R14, R14, 0x10, RZ ;  /* 0x000000100e0e7819 */ /* 0x000fe400000006ff */
        /* <DEDUP_REMOVED lines=24> */
.L_x_10433:
[----:B------:R-:W-:Y:S05]  /*3cb0*/  BSYNC B2 ;  /* 0x0000000000027941 */ /* 0x000fea0003800000 */
.L_x_10432:
[----:B------:R-:W-:Y:S02]  /*3cc0*/  IMAD.SHL.U32 R11, R156, 0x8, RZ ;  /* 0x000000089c0b7824 */ /* 0x000fe400078e00ff */
[----:B--2---:R-:W-:Y:S02]  /*3cd0*/  IMAD.MOV.U32 R44, RZ, RZ, R56 ;  /* 0x000000ffff2c7224 */ /* 0x004fe400078e0038 */
[----:B-1----:R-:W-:Y:S02]  /*3ce0*/  IMAD.MOV.U32 R45, RZ, RZ, R57 ;  /* 0x000000ffff2d7224 */ /* 0x002fe400078e0039 */
[----:B------:R-:W-:-:S05]  /*3cf0*/  IMAD.WIDE R44, R11, 0x2, R44 ;  /* 0x000000020b2c7825 */ /* 0x000fca00078e022c */
[----:B------:R4:W-:Y:S02]  /*3d00*/  ST.E.128 desc[UR42][R44.64], R12 ;  /* 0x0000000c2c007985 */ /* 0x0009e4000c101d2a */
.L_x_10431:
[----:B------:R-:W-:Y:S05]  /*3d10*/  BSYNC B1 ;  /* 0x0000000000017941 */ /* 0x000fea0003800000 */
.L_x_10430:
[----:B------:R-:W-:Y:S01]  /*3d20*/  ISETP.NE.AND P3, PT, R52, RZ, PT ;  /* 0x000000ff3400720c */ /* 0x000fe20003f65270 */
[----:B------:R-:W-:-:S12]  /*3d30*/  BSSY B1, `(.L_x_10434) ;  /* 0x000003c000017945 */ /* 0x000fd80003800000 */
[----:B------:R-:W-:Y:S05]  /*3d40*/  @!P3 BRA `(.L_x_10435) ;  /* 0x0000000000e8b947 */ /* 0x000fea0003800000 */
[----:B------:R-:W5:Y:S01]  /*3d50*/  LDL R11, [R1+0x4c] ;  /* 0x00004c00010b7983 */ /* 0x000f620000100800 */
[----:B------:R-:W-:Y:S03]  /*3d60*/  BSSY B2, `(.L_x_10436) ;  /* 0x0000033000027945 */ /* 0x000fe60003800000 */
[----:B---34-:R3:W4:Y:S01]  /*3d70*/  LDS.128 R12, [R55+0x17000] ;  /* 0x01700000370c7984 */ /* 0x0187220000000c00 */
[----:B-----5:R-:W-:-:S13]  /*3d80*/  ISETP.GE.AND P3, PT, R11, R96, PT ;  /* 0x000000600b00720c */ /* 0x020fda0003f66270 */
[----:B---34-:R-:W-:Y:S05]  /*3d90*/  @P3 BRA `(.L_x_10437) ;  /* 0x0000000000bc3947 */ /* 0x018fea0003800000 */
        /* <DEDUP_REMOVED lines=47> */
.L_x_10437:
[----:B------:R-:W-:Y:S05]  /*4090*/  BSYNC B2 ;  /* 0x0000000000027941 */ /* 0x000fea0003800000 */
.L_x_10436:
[----:B------:R-:W-:Y:S02]  /*40a0*/  IMAD.SHL.U32 R11, R157, 0x8, RZ ;  /* 0x000000089d0b7824 */ /* 0x000fe400078e00ff */
[----:B--2---:R-:W-:Y:S02]  /*40b0*/  IMAD.MOV.U32 R40, RZ, RZ, R56 ;  /* 0x000000ffff287224 */ /* 0x004fe400078e0038 */
[----:B-1----:R-:W-:Y:S02]  /*40c0*/  IMAD.MOV.U32 R41, RZ, RZ, R57 ;  /* 0x000000ffff297224 */ /* 0x002fe400078e0039 */
[----:B------:R-:W-:-:S05]  /*40d0*/  IMAD.WIDE R40, R11, 0x2, R40 ;  /* 0x000000020b287825 */ /* 0x000fca00078e0228 */
[----:B------:R1:W-:Y:S02]  /*40e0*/  ST.E.128 desc[UR42][R40.64], R12 ;  /* 0x0000000c28007985 */ /* 0x0003e4000c101d2a */
.L_x_10435:
[----:B------:R-:W-:Y:S05]  /*40f0*/  BSYNC B1 ;  /* 0x0000000000017941 */ /* 0x000fea0003800000 */
.L_x_10434:
[----:B------:R-:W-:Y:S01]  /*4100*/  LOP3.LUT P3, RZ, R20, 0x8, RZ, 0xc0, !PT ;  /* 0x0000000814ff7812 */ /* 0x000fe2000786c0ff */
[----:B------:R-:W-:-:S12]  /*4110*/  BSSY B1, `(.L_x_10438) ;  /* 0x000003a000017945 */ /* 0x000fd80003800000 */
[----:B------:R-:W-:Y:S05]  /*4120*/  @!P3 BRA `(.L_x_10439) ;  /* 0x0000000000e0b947 */ /* 0x000fea0003800000 */
[----:B------:R-:W5:Y:S01]  /*4130*/  LDL R11, [R1+0x50] ;  /* 0x00005000010b7983 */ /* 0x000f620000100800 */
[----:B------:R-:W-:Y:S03]  /*4140*/  BSSY B2, `(.L_x_10440) ;  /* 0x0000032000027945 */ /* 0x000fe60003800000 */
[----:B-1-34-:R1:W3:Y:S01]  /*4150*/  LDS.128 R12, [R54+0x17000] ;  /* 0x01700000360c7984 */ /* 0x01a2e20000000c00 */
[----:B-----5:R-:W-:-:S13]  /*4160*/  ISETP.GE.AND P3, PT, R11, R96, PT ;  /* 0x000000600b00720c */ /* 0x020fda0003f66270 */
[----:B-1-3--:R-:W-:Y:S05]  /*4170*/  @P3 BRA `(.L_x_10441) ;  /* 0x0000000000b83947 */ /* 0x00afea0003800000 */
[--C-:B------:R-:W-:Y:S02]  /*4180*/  SHF.R.U64 R11, R36, 0x10, R37.reuse ;  /* 0x00000010240b7819 */ /* 0x100fe40000001225 */
[----:B------:R-:W-:Y:S02]  /*4190*/  SHF.R.U32.HI R36, RZ, 0x10, R37 ;  /* 0x00000010ff247819 */ /* 0x000fe40000011625 */
[----:B------:R-:W-:Y:S02]  /*41a0*/  SHF.R.U64 R37, R38, 0x10, R39 ;  /* 0x0000001026257819 */ /* 0x000fe40000001227 */
[----:B------:R-:W-:Y:S02]  /*41b0*/  PRMT R11, R107, 0x5410, R11 ;  /* 0x000054106b0b7816 */ /* 0x000fe4000000000b */
[----:B------:R-:W-:Y:S02]  /*41c0*/  PRMT R37, R108, 0x5410, R37 ;  /* 0x000054106c257816 */ /* 0x000fe40000000025 */
[----:B------:R-:W-:-:S02]  /*41d0*/  SHF.R.U32.HI R38, RZ, 0x10, R39 ;  /* 0x00000010ff267819 */ /* 0x000fc40000011627 */
[C---:B------:R-:W-:Y:S01]  /*41e0*/  LOP3.LUT R42, R13.reuse, 0xffff0000, RZ, 0xc0, !PT ;  /* 0xffff00000d2a7812 */ /* 0x040fe200078ec0ff */
[----:B------:R-:W-:Y:S01]  /*41f0*/  IMAD.U32 R13, R13, 0x10000, RZ ;  /* 0x000100000d0d7824 */ /* 0x000fe200078e00ff */
[----:B------:R-:W-:Y:S02]  /*4200*/  LOP3.LUT R39, R37, 0xffff0000, RZ, 0xc0, !PT ;  /* 0xffff000025277812 */ /* 0x000fe400078ec0ff */
[C---:B------:R-:W-:Y:S01]  /*4210*/  LOP3.LUT R40, R11.reuse, 0xffff0000, RZ, 0xc0, !PT ;  /* 0xffff00000b287812 */ /* 0x040fe200078ec0ff */
[----:B------:R-:W-:Y:S01]  /*4220*/  IMAD.U32 R11, R11, 0x10000, RZ ;  /* 0x000100000b0b7824 */ /* 0x000fe200078e00ff */
[----:B------:R-:W-:Y:S01]  /*4230*/  PRMT R38, R108, 0x5432, R38 ;  /* 0x000054326c267816 */ /* 0x000fe20000000026 */
[CC--:B------:R-:W-:Y:S01]  /*4240*/  FMUL.FTZ R41, R42.reuse, R39.reuse ;  /* 0x000000272a297220 */ /* 0x0c0fe20000410000 */
[----:B------:R-:W-:Y:S01]  /*4250*/  PRMT R36, R107, 0x5432, R36 ;  /* 0x000054326b247816 */ /* 0x000fe20000000024 */
[-C--:B------:R-:W-:Y:S01]  /*4260*/  FMUL.FTZ R42, R42, R40.reuse ;  /* 0x000000282a2a7220 */ /* 0x080fe20000410000 */
[----:B------:R-:W-:Y:S01]  /*4270*/  SHF.L.U32 R37, R37, 0x10, RZ ;  /* 0x0000001025257819 */ /* 0x000fe200000006ff */
[C---:B------:R-:W-:Y:S01]  /*4280*/  FFMA.FTZ R41, R13.reuse, R40, -R41 ;  /* 0x000000280d297223 */ /* 0x040fe20000010829 */
[----:B------:R-:W-:Y:S01]  /*4290*/  LOP3.LUT R40, R14, 0xffff0000, RZ, 0xc0, !PT ;  /* 0xffff00000e287812 */ /* 0x000fe200078ec0ff */
[----:B------:R-:W-:Y:S01]  /*42a0*/  FFMA.FTZ R42, R13, R39, R42 ;  /* 0x000000270d2a7223 */ /* 0x000fe2000001002a */
[C---:B------:R-:W-:Y:S01]  /*42b0*/  IMAD.U32 R39, R38.reuse, 0x10000, RZ ;  /* 0x0001000026277824 */ /* 0x040fe200078e00ff */
[----:B------:R-:W-:Y:S01]  /*42c0*/  LOP3.LUT R38, R38, 0xffff0000, RZ, 0xc0, !PT ;  /* 0xffff000026267812 */ /* 0x000fe200078ec0ff */
[----:B------:R-:W-:-:S02]  /*42d0*/  IMAD.U32 R13, R14, 0x10000, RZ ;  /* 0x000100000e0d7824 */ /* 0x000fc400078e00ff */
[----:B------:R-:W-:Y:S02]  /*42e0*/  IMAD.U32 R14, R36, 0x10000, RZ ;  /* 0x00010000240e7824 */ /* 0x000fe400078e00ff */
[----:B------:R-:W-:Y:S01]  /*42f0*/  FMUL.FTZ R43, R40, R39 ;  /* 0x00000027282b7220 */ /* 0x000fe20000410000 */
[----:B------:R-:W-:Y:S02]  /*4300*/  LOP3.LUT R36, R36, 0xffff0000, RZ, 0xc0, !PT ;  /* 0xffff000024247812 */ /* 0x000fe400078ec0ff */
[----:B------:R-:W-:Y:S01]  /*4310*/  F2FP.BF16.F32.PACK_AB R41, R42, R41 ;  /* 0x000000292a29723e */ /* 0x000fe200000010ff */
        /* <DEDUP_REMOVED lines=19> */
[----:B------:R-:W-:-:S07]  /*4450*/  IMAD.MOV.U32 R13, RZ, RZ, R41 ;  /* 0x000000ffff0d7224 */ /* 0x000fce00078e0029 */
.L_x_10441:
[----:B------:R-:W-:Y:S05]  /*4460*/  BSYNC B2 ;  /* 0x0000000000027941 */ /* 0x000fea0003800000 */
.L_x_10440:
[----:B------:R-:W3:Y:S01]  /*4470*/  LDL R11, [R1+0x2c] ;  /* 0x00002c00010b7983 */ /* 0x000ee20000100800 */
[----:B--2---:R-:W-:-:S04]  /*4480*/  LEA R36, P3, R23, R56, 0x1 ;  /* 0x0000003817247211 */ /* 0x004fc800078608ff */
[----:B---3--:R-:W-:-:S05]  /*4490*/  LEA.HI.X R37, R23, R57, R11, 0x1, P3 ;  /* 0x0000003917257211 */ /* 0x008fca00018f0c0b */
[----:B------:R1:W-:Y:S04]  /*44a0*/  ST.E.128 desc[UR42][R36.64], R12 ;  /* 0x0000000c24007985 */ /* 0x0003e8000c101d2a */
.L_x_10439:
[----:B------:R-:W-:Y:S05]  /*44b0*/  BSYNC B1 ;  /* 0x0000000000017941 */ /* 0x000fea0003800000 */
.L_x_10438:
[----:B------:R-:W-:Y:S01]  /*44c0*/  LOP3.LUT P3, RZ, R20, 0x10, RZ, 0xc0, !PT ;  /* 0x0000001014ff7812 */ /* 0x000fe2000786c0ff */
[----:B------:R-:W-:-:S12]  /*44d0*/  BSSY B1, `(.L_x_10442) ;  /* 0x0000038000017945 */ /* 0x000fd80003800000 */
[----:B------:R-:W-:Y:S05]  /*44e0*/  @!P3 BRA `(.L_x_10443) ;  /* 0x0000000000d8b947 */ /* 0x000fea0003800000 */
[----:B-1-34-:R-:W3:Y:S04]  /*44f0*/  LDL R12, [R1+0x28] ;  /* 0x00002800010c7983 */ /* 0x01aee80000100800 */
[----:B------:R-:W4:Y:S01]  /*4500*/  LDL R11, [R1+0x48] ;  /* 0x00004800010b7983 */ /* 0x000f220000100800 */
[C---:B--2---:R-:W-:Y:S01]  /*4510*/  LEA R36, P3, R22.reuse, R56, 0x1 ;  /* 0x0000003816247211 */ /* 0x044fe200078608ff */
[----:B------:R-:W-:Y:S03]  /*4520*/  BSSY B2, `(.L_x_10444) ;  /* 0x0000031000027945 */ /* 0x000fe60003800000 */
[----:B---3--:R-:W-:Y:S02]  /*4530*/  LEA.HI.X R37, R22, R57, R12, 0x1, P3 ;  /* 0x0000003916257211 */ /* 0x008fe400018f0c0c */
[----:B------:R1:W2:Y:S01]  /*4540*/  LDS.128 R12, [R55+0x19000] ;  /* 0x01900000370c7984 */ /* 0x0002a20000000c00 */
[----:B----4-:R-:W-:-:S13]  /*4550*/  ISETP.GE.AND P3, PT, R11, R96, PT ;  /* 0x000000600b00720c */ /* 0x010fda0003f66270 */
[----:B-1----:R-:W-:Y:S05]  /*4560*/  @P3 BRA `(.L_x_10445) ;  /* 0x0000000000b03947 */ /* 0x002fea0003800000 */
[--C-:B------:R-:W-:Y:S02]  /*4570*/  SHF.R.U64 R32, R32, 0x10, R33.reuse ;  /* 0x0000001020207819 */ /* 0x100fe40000001221 */
[----:B------:R-:W-:Y:S02]  /*4580*/  SHF.R.U32.HI R38, RZ, 0x10, R33 ;  /* 0x00000010ff267819 */ /* 0x000fe40000011621 */
[----:B------:R-:W-:Y:S02]  /*4590*/  SHF.R.U64 R33, R34, 0x10, R35 ;  /* 0x0000001022217819 */ /* 0x000fe40000001223 */
[----:B------:R-:W-:Y:S02]  /*45a0*/  PRMT R11, R105, 0x5410, R32 ;  /* 0x00005410690b7816 */ /* 0x000fe40000000020 */
[----:B------:R-:W-:Y:S02]  /*45b0*/  PRMT R33, R106, 0x5410, R33 ;  /* 0x000054106a217816 */ /* 0x000fe40000000021 */
[C---:B--2---:R-:W-:Y:S01]  /*45c0*/  LOP3.LUT R39, R13.reuse, 0xffff0000, RZ, 0xc0, !PT ;  /* 0xffff00000d277812 */ /* 0x044fe200078ec0ff */
[----:B------:R-:W-:Y:S01]  /*45d0*/  IMAD.U32 R13, R13, 0x10000, RZ ;  /* 0x000100000d0d7824 */ /* 0x000fe200078e00ff */
[C---:B------:R-:W-:Y:S01]  /*45e0*/  LOP3.LUT R34, R33.reuse, 0xffff0000, RZ, 0xc0, !PT ;  /* 0xffff000021227812 */ /* 0x040fe200078ec0ff */
[----:B------:R-:W-:Y:S01]  /*45f0*/  IMAD.U32 R33, R33, 0x10000, RZ ;  /* 0x0001000021217824 */ /* 0x000fe200078e00ff */
[----:B------:R-:W-:-:S02]  /*4600*/  LOP3.LUT R32, R11, 0xffff0000, RZ, 0xc0, !PT ;  /* 0xffff00000b207812 */ /* 0x000fc400078ec0ff */
[----:B------:R-:W-:Y:S01]  /*4610*/  SHF.R.U32.HI R35, RZ, 0x10, R35 ;  /* 0x00000010ff237819 */ /* 0x000fe20000011623 */
[----:B------:R-:W-:Y:S01]  /*4620*/  FMUL.FTZ R40, R39, R34 ;  /* 0x0000002227287220 */ /* 0x000fe20000410000 */
[----:B------:R-:W-:Y:S01]  /*4630*/  PRMT R38, R105, 0x5432, R38 ;  /* 0x0000543269267816 */ /* 0x000fe20000000026 */
[-C--:B------:R-:W-:Y:S01]  /*4640*/  FMUL.FTZ R39, R39, R32.reuse ;  /* 0x0000002027277220 */ /* 0x080fe20000410000 */
[----:B------:R-:W-:Y:S01]  /*4650*/  PRMT R106, R106, 0x5432, R35 ;  /* 0x000054326a6a7816 */ /* 0x000fe20000000023 */
[C---:B------:R-:W-:Y:S01]  /*4660*/  FFMA.FTZ R32, R13.reuse, R32, -R40 ;  /* 0x000000200d207223 */ /* 0x040fe20000010828 */
[C---:B------:R-:W-:Y:S02]  /*4670*/  IMAD.U32 R35, R14.reuse, 0x10000, RZ ;  /* 0x000100000e237824 */ /* 0x040fe400078e00ff */
[----:B------:R-:W-:Y:S01]  /*4680*/  FFMA.FTZ R13, R13, R34, R39 ;  /* 0x000000220d0d7223 */ /* 0x000fe20000010027 */
[----:B------:R-:W-:Y:S01]  /*4690*/  LOP3.LUT R39, R14, 0xffff0000, RZ, 0xc0, !PT ;  /* 0xffff00000e277812 */ /* 0x000fe200078ec0ff */
[----:B------:R-:W-:Y:S01]  /*46a0*/  IMAD.U32 R34, R106, 0x10000, RZ ;  /* 0x000100006a227824 */ /* 0x000fe200078e00ff */
[----:B------:R-:W-:Y:S01]  /*46b0*/  LOP3.LUT R41, R15, 0xffff0000, RZ, 0xc0, !PT ;  /* 0xffff00000f297812 */ /* 0x000fe200078ec0ff */
[C---:B------:R-:W-:Y:S01]  /*46c0*/  IMAD.U32 R40, R38.reuse, 0x10000, RZ ;  /* 0x0001000026287824 */ /* 0x040fe200078e00ff */
[----:B------:R-:W-:Y:S01]  /*46d0*/  LOP3.LUT R38, R38, 0xffff0000, RZ, 0xc0, !PT ;  /* 0xffff000026267812 */ /* 0x000fe200078ec0ff */
[----:B------:R-:W-:Y:S01]  /*46e0*/  FMUL.FTZ R14, R39, R34 ;  /* 0x00000022270e7220 */ /* 0x000fe20000410000 */
[----:B------:R-:W-:Y:S01]  /*46f0*/  F2FP.BF16.F32.PACK_AB R13, R13, R32 ;  /* 0x000000200d0d723e */ /* 0x000fe200000010ff */
[----:B------:R-:W-:-:S02]  /*4700*/  FMUL.FTZ R39, R39, R40 ;  /* 0x0000002827277220 */ /* 0x000fc40000410000 */
[C---:B------:R-:W-:Y:S02]  /*4710*/  FFMA.FTZ R14, R35.reuse, R40, -R14 ;  /* 0x00000028230e7223 */ /* 0x040fe4000001080e */
[----:B------:R-:W-:Y:S01]  /*4720*/  FFMA.FTZ R35, R35, R34, R39 ;  /* 0x0000002223237223 */ /* 0x000fe20000010027 */
[----:B------:R-:W-:Y:S01]  /*4730*/  LOP3.LUT R34, R106, 0xffff0000, RZ, 0xc0, !PT ;  /* 0xffff00006a227812 */ /* 0x000fe200078ec0ff */
[----:B------:R-:W-:-:S03]  /*4740*/  IMAD.U32 R39, R15, 0x10000, RZ ;  /* 0x000100000f277824 */ /* 0x000fc600078e00ff */
[----:B------:R-:W-:Y:S01]  /*4750*/  F2FP.BF16.F32.PACK_AB R14, R35, R14 ;  /* 0x0000000e230e723e */ /* 0x000fe200000010ff */
[C---:B------:R-:W-:Y:S01]  /*4760*/  FMUL.FTZ R40, R41.reuse, R34 ;  /* 0x0000002229287220 */ /* 0x040fe20000410000 */
[----:B------:R-:W-:-:S03]  /*4770*/  FMUL.FTZ R41, R41, R38 ;  /* 0x0000002629297220 */ /* 0x000fc60000410000 */
[----:B------:R-:W-:Y:S01]  /*4780*/  FFMA.FTZ R15, R39, R38, -R40 ;  /* 0x00000026270f7223 */ /* 0x000fe20000010828 */
[----:B------:R-:W-:Y:S01]  /*4790*/  IMAD.U32 R38, R11, 0x10000, RZ ;  /* 0x000100000b267824 */ /* 0x000fe200078e00ff */
        /* <DEDUP_REMOVED lines=9> */
.L_x_10445:
[----:B------:R-:W-:Y:S05]  /*4830*/  BSYNC B2 ;  /* 0x0000000000027941 */ /* 0x000fea0003800000 */
.L_x_10444:
[----:B--2---:R1:W-:Y:S02]  /*4840*/  ST.E.128 desc[UR42][R36.64], R12 ;  /* 0x0000000c24007985 */ /* 0x0043e4000c101d2a */
.L_x_10443:
[----:B------:R-:W-:Y:S05]  /*4850*/  BSYNC B1 ;  /* 0x0000000000017941 */ /* 0x000fea0003800000 */
.L_x_10442:
[----:B------:R-:W-:-:S13]  /*4860*/  LOP3.LUT P3, RZ, R20, 0x20, RZ, 0xc0, !PT ;  /* 0x0000002014ff7812 */ /* 0x000fda000786c0ff */
        /* <DEDUP_REMOVED lines=9> */
[----:B------:R-:W-:Y:S01]  /*4900*/  SHF.R.U64 R37, R30, 0x10, R31 ;  /* 0x000000101e257819 */ /* 0x000fe2000000121f */
[----:B--2---:R-:W-:Y:S01]  /*4910*/  IMAD.U32 R35, R13, 0x10000, RZ ;  /* 0x000100000d237824 */ /* 0x004fe200078e00ff */
[--C-:B------:R-:W-:Y:S01]  /*4920*/  SHF.R.U64 R38, R28, 0x10, R29.reuse ;  /* 0x000000101c267819 */ /* 0x100fe2000000121d */
[C---:B------:R-:W-:Y:S01]  /*4930*/  IMAD.U32 R28, R14.reuse, 0x10000, RZ ;  /* 0x000100000e1c7824 */ /* 0x040fe200078e00ff */
[----:B------:R-:W-:Y:S02]  /*4940*/  SHF.R.U32.HI R34, RZ, 0x10, R29 ;  /* 0x00000010ff227819 */ /* 0x000fe4000001161d */
[----:B------:R-:W-:Y:S01]  /*4950*/  LOP3.LUT R29, R14, 0xffff0000, RZ, 0xc0, !PT ;  /* 0xffff00000e1d7812 */ /* 0x000fe200078ec0ff */
[C---:B------:R-:W-:Y:S01]  /*4960*/  IMAD.U32 R14, R15.reuse, 0x10000, RZ ;  /* 0x000100000f0e7824 */ /* 0x040fe200078e00ff */
[----:B------:R-:W-:Y:S02]  /*4970*/  LOP3.LUT R11, R15, 0xffff0000, RZ, 0xc0, !PT ;  /* 0xffff00000f0b7812 */ /* 0x000fe400078ec0ff */
[----:B------:R-:W-:-:S02]  /*4980*/  PRMT R15, R104, 0x5410, R37 ;  /* 0x00005410680f7816 */ /* 0x000fc40000000025 */
[----:B------:R-:W-:Y:S02]  /*4990*/  PRMT R30, R103, 0x5410, R38 ;  /* 0x00005410671e7816 */ /* 0x000fe40000000026 */
[----:B------:R-:W-:Y:S02]  /*49a0*/  SHF.R.U32.HI R31, RZ, 0x10, R31 ;  /* 0x00000010ff1f7819 */ /* 0x000fe4000001161f */
[----:B------:R-:W-:Y:S01]  /*49b0*/  LOP3.LUT R36, R13, 0xffff0000, RZ, 0xc0, !PT ;  /* 0xffff00000d247812 */ /* 0x000fe200078ec0ff */
        /* <DEDUP_REMOVED lines=8> */
[----:B------:R-:W-:Y:S01]  /*4a40*/  FMUL.FTZ R36, R36, R37 ;  /* 0x0000002524247220 */ /* 0x000fe20000410000 */
[----:B------:R-:W-:Y:S01]  /*4a50*/  LOP3.LUT R12, R12, 0xffff0000, RZ, 0xc0, !PT ;  /* 0xffff00000c0c7812 */ /* 0x000fe200078ec0ff */
[----:B------:R-:W-:-:S02]  /*4a60*/  IMAD.U32 R31, R104, 0x10000, RZ ;  /* 0x00010000681f7824 */ /* 0x000fc400078e00ff */
[----:B------:R-:W-:Y:S01]  /*4a70*/  FFMA.FTZ R34, R35, R37, -R40 ;  /* 0x0000002523227223 */ /* 0x000fe20000010828 */
[----:B------:R-:W-:Y:S02]  /*4a80*/  IMAD.U32 R38, R103, 0x10000, RZ ;  /* 0x0001000067267824 */ /* 0x000fe400078e00ff */
[----:B------:R-:W-:Y:S01]  /*4a90*/  FFMA.FTZ R35, R35, R39, R36 ;  /* 0x0000002723237223 */ /* 0x000fe20000010024 */
[CC--:B------:R-:W-:Y:S01]  /*4aa0*/  FMUL.FTZ R37, R29.reuse, R31.reuse ;  /* 0x0000001f1d257220 */ /* 0x0c0fe20000410000 */
[----:B------:R-:W-:Y:S01]  /*4ab0*/  LOP3.LUT R104, R104, 0xffff0000, RZ, 0xc0, !PT ;  /* 0xffff000068687812 */ /* 0x000fe200078ec0ff */
[-C--:B------:R-:W-:Y:S01]  /*4ac0*/  FMUL.FTZ R39, R29, R38.reuse ;  /* 0x000000261d277220 */ /* 0x080fe20000410000 */
[----:B------:R-:W-:Y:S01]  /*4ad0*/  LOP3.LUT R103, R103, 0xffff0000, RZ, 0xc0, !PT ;  /* 0xffff000067677812 */ /* 0x000fe200078ec0ff */
[C---:B------:R-:W-:Y:S01]  /*4ae0*/  FFMA.FTZ R29, R28.reuse, R38, -R37 ;  /* 0x000000261c1d7223 */ /* 0x040fe20000010825 */
[----:B------:R-:W-:Y:S01]  /*4af0*/  F2FP.BF16.F32.PACK_AB R34, R35, R34 ;  /* 0x000000222322723e */ /* 0x000fe200000010ff */
        /* <DEDUP_REMOVED lines=8> */
[----:B------:R-:W-:-:S04]  /*4b80*/  FFMA.FTZ R13, R13, R15, R12 ;  /* 0x0000000f0d0d7223 */ /* 0x000fc8000001000c */
[----:B------:R-:W-:Y:S02]  /*4b90*/  F2FP.BF16.F32.PACK_AB R15, R14, R31 ;  /* 0x0000001f0e0f723e */ /* 0x000fe400000010ff */
[----:B------:R-:W-:Y:S01]  /*4ba0*/  F2FP.BF16.F32.PACK_AB R12, R13, R28 ;  /* 0x0000001c0d0c723e */ /* 0x000fe200000010ff */
[----:B------:R-:W-:Y:S01]  /*4bb0*/  IMAD.MOV.U32 R13, RZ, RZ, R34 ;  /* 0x000000ffff0d7224 */ /* 0x000fe200078e0022 */
[----:B------:R-:W-:-:S07]  /*4bc0*/  F2FP.BF16.F32.PACK_AB R14, R36, R29 ;  /* 0x0000001d240e723e */ /* 0x000fce00000010ff */
.L_x_10447:
[----:B------:R-:W-:Y:S05]  /*4bd0*/  BSYNC B1 ;  /* 0x0000000000017941 */ /* 0x000fea0003800000 */
.L_x_10446:
[----:B--2---:R1:W-:Y:S01]  /*4be0*/  ST.E.128 desc[UR42][R32.64], R12 ;  /* 0x0000000c20007985 */ /* 0x0043e2000c101d2a */
[----:B------:R-:W-:Y:S05]  /*4bf0*/  BRA `(.L_x_10425) ;  /* 0x0000002000b87947 */ /* 0x000fea0003800000 */
.L_x_10418:
        /* <DEDUP_REMOVED lines=46> */
.L_x_10449:
[----:B------:R-:W-:Y:S05]  /*4ee0*/  BSYNC B1 ;  /* 0x0000000000017941 */ /* 0x000fea0003800000 */
.L_x_10448:
        /* <DEDUP_REMOVED lines=43> */
.L_x_10450:
[----:B------:R-:W-:Y:S01]  /*51a0*/  IMAD R53, R18, 0x8, R2 ;  /* 0x0000000812357824 */ /* 0x000fe200078e0202 */
[----:B------:R-:W-:Y:S01]  /*51b0*/  SHF.L.U32 R80, R140, 0x1f, RZ ;  /* 0x0000001f8c507819 */ /* 0x000fe200000006ff */
[----:B------:R-:W-:Y:S03]  /*51c0*/  BSSY B1, `(.L_x_10451) ;  /* 0x0000003000017945 */ /* 0x000fe60003800000 */
[----:B------:R-:W0:Y:S02]  /*51d0*/  SYNCS.PHASECHK.TRANS64.TRYWAIT P4, [R53+URZ+0x2d890], R80 ;  /* 0x02d89050350075a7 */ /* 0x000e24000808017f */
[----:B0-----:R-:W-:Y:S05]  /*51e0*/  @!P4 BRA `(.L_x_10452) ;  /* 0x0000016c00f0c947 */ /* 0x001fea0003800000 */
.L_x_10686:
[----:B------:R-:W-:Y:S05]  /*51f0*/  BSYNC B1 ;  /* 0x0000000000017941 */ /* 0x000fea0003800000 */
.L_x_10451:
[----:B------:R-:W-:-:S03]  /*5200*/  UMOV UR4, 0xffffffff ;  /* 0xffffffff00047882 */ /* 0x000fc60000000000 */
[----:B------:R-:W-:Y:S05]  /*5210*/  BRA.DIV UR4, `(.L_x_10453) ;  /* 0x0000016e04f87947 */ /* 0x000fea000b800000 */
[----:B------:R1:W2:Y:S04]  /*5220*/  SHFL.IDX PT, R85, R57, RZ, 0x1e1f ;  /* 0x001e1fff39557589 */ /* 0x0002a800000e0000 */
[----:B------:R1:W3:Y:S02]  /*5230*/  SHFL.IDX PT, R84, R56, RZ, 0x1e1f ;  /* 0x001e1fff38547589 */ /* 0x0002e400000e0000 */
.L_x_10690:
[----:B------:R-:W-:Y:S05]  /*5240*/  @P3 BRA `(.L_x_10425) ;  /* 0x0000001c00243947 */ /* 0x000fea0003800000 */
[----:B------:R-:W4:Y:S01]  /*5250*/  LDC R11, c[0x0][0x2f4] ;  /* 0x0000bd00ff0b7b82 */ /* 0x000f220000000800 */
[----:B------:R-:W-:Y:S01]  /*5260*/  ISETP.NE.AND P3, PT, R21, RZ, PT ;  /* 0x000000ff1500720c */ /* 0x000fe20003f65270 */
[----:B------:R-:W-:Y:S01]  /*5270*/  BSSY B1, `(.L_x_10454) ;  /* 0x000007d000017945 */ /* 0x000fe20003800000 */
[----:B----4-:R-:W-:-:S11]  /*5280*/  IMAD.IADD R103, R11, 0x1, -R98 ;  /* 0x000000010b677824 */ /* 0x010fd600078e0a62 */
[----:B------:R-:W-:Y:S05]  /*5290*/  @!P3 BRA `(.L_x_10455) ;  /* 0x0000000400e8b947 */ /* 0x000fea0003800000 */
[----:B------:R-:W-:Y:S01]  /*52a0*/  SEL R12, R98, R103, !P0 ;  /* 0x00000067620c7207 */ /* 0x000fe20004000000 */
[----:B------:R-:W-:Y:S01]  /*52b0*/  BSSY B2, `(.L_x_10456) ;  /* 0x0000072000027945 */ /* 0x000fe20003800000 */
[----:B------:R-:W-:Y:S02]  /*52c0*/  ISETP.GE.AND P3, PT, R16, R96, PT ;  /* 0x000000601000720c */ /* 0x000fe40003f66270 */
[----:B------:R-:W-:-:S04]  /*52d0*/  SHF.R.S32.HI R13, RZ, 0x1f, R12 ;  /* 0x0000001fff0d7819 */ /* 0x000fc8000001140c */
[----:B------:R-:W-:-:S04]  /*52e0*/  LEA.HI R13, R13, R12, RZ, 0x4 ;  /* 0x0000000c0d0d7211 */ /* 0x000fc800078f20ff */
[----:B------:R-:W-:-:S04]  /*52f0*/  SHF.R.S32.HI R13, RZ, 0x4, R13 ;  /* 0x00000004ff0d7819 */ /* 0x000fc8000001140d */
[----:B------:R-:W-:-:S04]  /*5300*/  LEA.HI.SX32 R104, R70, R13, 0x1d ;  /* 0x0000000d46687211 */ /* 0x000fc800078feaff */
[----:B------:R-:W-:-:S04]  /*5310*/  SHF.R.S32.HI R12, RZ, 0x1f, R104 ;  /* 0x0000001fff0c7819 */ /* 0x000fc80000011468 */
[----:B------:R-:W-:Y:S01]  /*5320*/  LEA.HI R12, R12, R104, RZ, 0x2 ;  /* 0x000000680c0c7211 */ /* 0x000fe200078f10ff */
[----:B------:R-:W-:-:S04]  /*5330*/  IMAD.SHL.U32 R104, R104, 0x8, RZ ;  /* 0x0000000868687824 */ /* 0x000fc800078e00ff */
[----:B------:R-:W-:Y:S01]  /*5340*/  IMAD.SHL.U32 R12, R12, 0x400, RZ ;  /* 0x000004000c0c7824 */ /* 0x000fe200078e00ff */
[----:B------:R-:W-:-:S04]  /*5350*/  LOP3.LUT R13, R143, 0x18, R104, 0xf8, !PT ;  /* 0x000000188f0d7812 */ /* 0x000fc800078ef868 */
[----:B------:R-:W-:Y:S02]  /*5360*/  LOP3.LUT R13, R13, R144, RZ, 0x3c, !PT ;  /* 0x000000900d0d7212 */ /* 0x000fe400078e3cff */
[----:B------:R-:W-:-:S04]  /*5370*/  LOP3.LUT R12, R12, 0x7ffff000, RZ, 0xc0, !PT ;  /* 0x7ffff0000c0c7812 */ /* 0x000fc800078ec0ff */
[----:B------:R-:W-:-:S05]  /*5380*/  IADD3 R12, R13, R12, R153 ;  /* 0x0000000c0d0c7210 */ /* 0x000fca0007ffe099 */
[C---:B-1----:R-:W-:Y:S02]  /*5390*/  IMAD R56, R18.reuse, 0x3000, R12 ;  /* 0x0000300012387824 */ /* 0x042fe400078e020c */
[----:B------:R-:W-:Y:S02]  /*53a0*/  IMAD R12, R18, 0x3000, R94 ;  /* 0x00003000120c7824 */ /* 0x000fe400078e025e */
[--C-:B------:R-:W-:Y:S02]  /*53b0*/  IMAD R56, R56, 0x2, R2.reuse ;  /* 0x0000000238387824 */ /* 0x100fe400078e0202 */
[----:B------:R-:W-:-:S04]  /*53c0*/  IMAD R12, R12, 0x2, R2 ;  /* 0x000000020c0c7824 */ /* 0x000fc800078e0202 */
[----:B------:R-:W1:Y:S04]  /*53d0*/  LDS.128 R56, [R56+0x15400] ;  /* 0x0154000038387984 */ /* 0x000e680000000c00 */
        /* <DEDUP_REMOVED lines=15> */
[----:B-1----:R-:W-:Y:S01]  /*54d0*/  IMAD.U32 R109, R57, 0x10000, RZ ;  /* 0x00010000396d7824 */ /* 0x002fe200078e00ff */
[----:B------:R-:W-:-:S02]  /*54e0*/  PRMT R48, R108, 0x5432, R48 ;  /* 0x000054326c307816 */ /* 0x000fc40000000030 */
[----:B------:R-:W-:Y:S01]  /*54f0*/  PRMT R49, R108, 0x5410, R49 ;  /* 0x000054106c317816 */ /* 0x000fe20000000031 */
[C---:B------:R-:W-:Y:S01]  /*5500*/  IMAD.U32 R108, R106.reuse, 0x10000, RZ ;  /* 0x000100006a6c7824 */ /* 0x040fe200078e00ff */
[C---:B------:R-:W-:Y:S02]  /*5510*/  PRMT R37, R107.reuse, 0x5410, R37 ;  /* 0x000054106b257816 */ /* 0x040fe40000000025 */
[----:B------:R-:W-:Y:S01]  /*5520*/  PRMT R38, R107, 0x5432, R38 ;  /* 0x000054326b267816 */ /* 0x000fe20000000026 */
[----:B----4-:R-:W-:Y:S02]  /*5530*/  IMAD.U32 R107, R13, 0x10000, RZ ;  /* 0x000100000d6b7824 */ /* 0x010fe400078e00ff */
[----:B------:R-:W-:Y:S01]  /*5540*/  FMUL.FTZ R50, R109, R108 ;  /* 0x0000006c6d327220 */ /* 0x000fe20000410000 */
[----:B------:R-:W-:Y:S02]  /*5550*/  LOP3.LUT R106, R106, 0xffff0000, RZ, 0xc0, !PT ;  /* 0xffff00006a6a7812 */ /* 0x000fe400078ec0ff */
[----:B------:R-:W-:Y:S01]  /*5560*/  LOP3.LUT R57, R57, 0xffff0000, RZ, 0xc0, !PT ;  /* 0xffff000039397812 */ /* 0x000fe200078ec0ff */
[-C--:B------:R-:W-:Y:S01]  /*5570*/  FFMA.FTZ R50, R107, R51.reuse, -R50 ;  /* 0x000000336b327223 */ /* 0x080fe20000010832 */
[----:B------:R-:W-:Y:S01]  /*5580*/  FMUL.FTZ R51, R109, R51 ;  /* 0x000000336d337220 */ /* 0x000fe20000410000 */
[----:B------:R-:W-:-:S03]  /*5590*/  LOP3.LUT R105, R105, 0xffff0000, RZ, 0xc0, !PT ;  /* 0xffff000069697812 */ /* 0x000fc600078ec0ff */
        /* <DEDUP_REMOVED lines=12> */
[----:B------:R-:W-:-:S02]  /*5660*/  IMAD.U32 R105, R38, 0x10000, RZ ;  /* 0x0001000026697824 */ /* 0x000fc400078e00ff */
[----:B------:R-:W-:Y:S01]  /*5670*/  FMUL.FTZ R109, R108, R107 ;  /* 0x0000006b6c6d7220 */ /* 0x000fe20000410000 */
[----:B------:R-:W-:Y:S02]  /*5680*/  LOP3.LUT R38, R38, 0xffff0000, RZ, 0xc0, !PT ;  /* 0xffff000026267812 */ /* 0x000fe400078ec0ff */
[----:B------:R-:W-:Y:S01]  /*5690*/  F2FP.BF16.F32.PACK_AB R13, R13, R50 ;  /* 0x000000320d0d723e */ /* 0x000fe200000010ff */
[-C--:B------:R-:W-:Y:S01]  /*56a0*/  FFMA.FTZ R109, R106, R105.reuse, -R109 ;  /* 0x000000696a6d7223 */ /* 0x080fe2000001086d */
[----:B------:R-:W-:Y:S01]  /*56b0*/  FMUL.FTZ R105, R108, R105 ;  /* 0x000000696c697220 */ /* 0x000fe20000410000 */
[----:B------:R-:W-:Y:S01]  /*56c0*/  F2FP.BF16.F32.PACK_AB R57, R57, R51 ;  /* 0x000000333939723e */ /* 0x000fe200000010ff */
[----:B------:R-:W-:Y:S01]  /*56d0*/  IMAD.U32 R50, R56, 0x10000, RZ ;  /* 0x0001000038327824 */ /* 0x000fe200078e00ff */
[----:B------:R-:W-:Y:S01]  /*56e0*/  SHF.L.U32 R51, R36, 0x10, RZ ;  /* 0x0000001024337819 */ /* 0x000fe200000006ff */
[----:B------:R-:W-:Y:S01]  /*56f0*/  FFMA.FTZ R106, R106, R107, R105 ;  /* 0x0000006b6a6a7223 */ /* 0x000fe20000010069 */
[----:B------:R-:W-:Y:S01]  /*5700*/  FMUL.FTZ R105, R59, R49 ;  /* 0x000000313b697220 */ /* 0x000fe20000410000 */
[----:B------:R-:W-:-:S03]  /*5710*/  LOP3.LUT R36, R36, 0xffff0000, RZ, 0xc0, !PT ;  /* 0xffff000024247812 */ /* 0x000fc600078ec0ff */
        /* <DEDUP_REMOVED lines=43> */
.L_x_10457:
[----:B------:R-:W-:Y:S05]  /*59d0*/  BSYNC B2 ;  /* 0x0000000000027941 */ /* 0x000fea0003800000 */
.L_x_10456:
[----:B---3--:R-:W-:-:S04]  /*59e0*/  LEA R36, P3, R8, R84, 0x1 ;  /* 0x0000005408247211 */ /* 0x008fc800078608ff */
[----:B--2---:R-:W-:Y:S02]  /*59f0*/  LEA.HI.X R37, R8, R85, R91, 0x1, P3 ;  /* 0x0000005508257211 */ /* 0x004fe400018f0c5b */
[----:B------:R-:W-:-:S03]  /*5a00*/  ISETP.GE.AND P3, PT, R104, R11, PT ;  /* 0x0000000b6800720c */ /* 0x000fc60003f66270 */
[----:B----4-:R2:W-:Y:S10]  /*5a10*/  ST.E.128 desc[UR42][R36.64], R12 ;  /* 0x0000000c24007985 */ /* 0x0105f4000c101d2a */
[----:B--2---:R-:W-:-:S05]  /*5a20*/  @!P3 IMAD.WIDE R12, R104, 0x2, R84 ;  /* 0x00000002680cb825 */ /* 0x004fca00078e0254 */
[----:B-1----:R4:W-:Y:S02]  /*5a30*/  @!P3 ST.E.128 desc[UR42][R12.64], R56 ;  /* 0x000000380c00b985 */ /* 0x0029e4000c101d2a */
.L_x_10455:
[----:B------:R-:W-:Y:S05]  /*5a40*/  BSYNC B1 ;  /* 0x0000000000017941 */ /* 0x000fea0003800000 */
.L_x_10454:
[----:B------:R-:W-:Y:S01]  /*5a50*/  ISETP.NE.AND P3, PT, R27, RZ, PT ;  /* 0x000000ff1b00720c */ /* 0x000fe20003f65270 */
[----:B------:R-:W-:-:S12]  /*5a60*/  BSSY B1, `(.L_x_10458) ;  /* 0x000007e000017945 */ /* 0x000fd80003800000 */
[----:B------:R-:W-:Y:S05]  /*5a70*/  @!P3 BRA `(.L_x_10459) ;  /* 0x0000000400f0b947 */ /* 0x000fea0003800000 */
[----:B------:R-:W-:Y:S01]  /*5a80*/  LOP3.LUT P4, RZ, R19, 0x1, RZ, 0xc0, !PT ;  /* 0x0000000113ff7812 */ /* 0x000fe2000788c0ff */
[----:B------:R-:W-:Y:S01]  /*5a90*/  BSSY B2, `(.L_x_10460) ;  /* 0x0000074000027945 */ /* 0x000fe20003800000 */
[----:B------:R-:W-:Y:S02]  /*5aa0*/  ISETP.GE.AND P3, PT, R3, R96, PT ;  /* 0x000000600300720c */ /* 0x000fe40003f66270 */
[----:B----4-:R-:W-:-:S04]  /*5ab0*/  SEL R12, R98, R103, !P4 ;  /* 0x00000067620c7207 */ /* 0x010fc80006000000 */
        /* <DEDUP_REMOVED lines=12> */
[C---:B------:R-:W-:Y:S02]  /*5b80*/  IMAD R36, R18.reuse, 0x3000, R12 ;  /* 0x0000300012247824 */ /* 0x040fe400078e020c */
[----:B------:R-:W-:Y:S02]  /*5b90*/  IMAD R12, R18, 0x3000, R93 ;  /* 0x00003000120c7824 */ /* 0x000fe400078e025d */
[--C-:B------:R-:W-:Y:S02]  /*5ba0*/  IMAD R36, R36, 0x2, R2.reuse ;  /* 0x0000000224247824 */ /* 0x100fe400078e0202 */
[----:B------:R-:W-:-:S04]  /*5bb0*/  IMAD R12, R12, 0x2, R2 ;  /* 0x000000020c0c7824 */ /* 0x000fc800078e0202 */
[----:B------:R-:W4:Y:S04]  /*5bc0*/  LDS.128 R36, [R36+0x15400] ;  /* 0x0154000024247984 */ /* 0x000f280000000c00 */
[----:B------:R-:W0:Y:S01]  /*5bd0*/  LDS.128 R12, [R12+0x15400] ;  /* 0x015400000c0c7984 */ /* 0x000e220000000c00 */
[----:B------:R-:W-:Y:S05]  /*5be0*/  @P3 BRA `(.L_x_10461) ;  /* 0x0000000400783947 */ /* 0x000fea0003800000 */
[----:B------:R-:W-:Y:S01]  /*5bf0*/  SHF.R.U32.HI R50, RZ, 0x10, R45 ;  /* 0x00000010ff327819 */ /* 0x000fe2000001162d */
[----:B-1--4-:R-:W-:Y:S01]  /*5c00*/  IMAD.U32 R57, R37, 0x10000, RZ ;  /* 0x0001000025397824 */ /* 0x012fe200078e00ff */
[--C-:B------:R-:W-:Y:S01]  /*5c10*/  SHF.R.U64 R32, R32, 0x10, R33.reuse ;  /* 0x0000001020207819 */ /* 0x100fe20000001221 */
[----:B0-----:R-:W-:Y:S01]  /*5c20*/  IMAD.U32 R51, R13, 0x10000, RZ ;  /* 0x000100000d337824 */ /* 0x001fe200078e00ff */
        /* <DEDUP_REMOVED lines=90> */
.L_x_10461:
[----:B------:R-:W-:Y:S05]  /*61d0*/  BSYNC B2 ;  /* 0x0000000000027941 */ /* 0x000fea0003800000 */
.L_x_10460:
[----:B---3--:R-:W-:-:S04]  /*61e0*/  LEA R32, P3, R9, R84, 0x1 ;  /* 0x0000005409207211 */ /* 0x008fc800078608ff */
[----:B--2---:R-:W-:Y:S02]  /*61f0*/  LEA.HI.X R33, R9, R85, R90, 0x1, P3 ;  /* 0x0000005509217211 */ /* 0x004fe400018f0c5a */
[----:B------:R-:W-:-:S03]  /*6200*/  ISETP.GE.AND P3, PT, R48, R11, PT ;  /* 0x0000000b3000720c */ /* 0x000fc60003f66270 */
[----:B0-----:R0:W-:Y:S10]  /*6210*/  ST.E.128 desc[UR42][R32.64], R12 ;  /* 0x0000000c20007985 */ /* 0x0011f4000c101d2a */
[----:B0-----:R-:W-:-:S05]  /*6220*/  @!P3 IMAD.WIDE R12, R48, 0x2, R84 ;  /* 0x00000002300cb825 */ /* 0x001fca00078e0254 */
[----:B----4-:R0:W-:Y:S02]  /*6230*/  @!P3 ST.E.128 desc[UR42][R12.64], R36 ;  /* 0x000000240c00b985 */ /* 0x0101e4000c101d2a */
.L_x_10459:
[----:B------:R-:W-:Y:S05]  /*6240*/  BSYNC B1 ;  /* 0x0000000000017941 */ /* 0x000fea0003800000 */
.L_x_10458:
[----:B------:R-:W-:-:S13]  /*6250*/  ISETP.NE.AND P3, PT, R52, RZ, PT ;  /* 0x000000ff3400720c */ /* 0x000fda0003f65270 */
[----:B------:R-:W-:Y:S05]  /*6260*/  @!P3 BRA `(.L_x_10425) ;  /* 0x0000000c001cb947 */ /* 0x000fea0003800000 */
[----:B------:R-:W-:Y:S01]  /*6270*/  LOP3.LUT P4, RZ, R19, 0x2, RZ, 0xc0, !PT ;  /* 0x0000000213ff7812 */ /* 0x000fe2000788c0ff */
[----:B------:R-:W-:Y:S01]  /*6280*/  BSSY B1, `(.L_x_10462) ;  /* 0x0000075000017945 */ /* 0x000fe20003800000 */
[----:B0--3--:R-:W-:Y:S02]  /*6290*/  LEA R36, P3, R10, R84, 0x1 ;  /* 0x000000540a247211 */ /* 0x009fe400078608ff */
[----:B------:R-:W-:Y:S02]  /*62a0*/  SEL R103, R98, R103, !P4 ;  /* 0x0000006762677207 */ /* 0x000fe40006000000 */
[----:B--2---:R-:W-:Y:S02]  /*62b0*/  LEA.HI.X R37, R10, R85, R89, 0x1, P3 ;  /* 0x000000550a257211 */ /* 0x004fe400018f0c59 */
[----:B----4-:R-:W-:Y:S02]  /*62c0*/  SHF.R.S32.HI R12, RZ, 0x1f, R103 ;  /* 0x0000001fff0c7819 */ /* 0x010fe40000011467 */
[----:B------:R-:W-:-:S02]  /*62d0*/  ISETP.GE.AND P3, PT, R4, R96, PT ;  /* 0x000000600400720c */ /* 0x000fc40003f66270 */
[----:B------:R-:W-:-:S04]  /*62e0*/  LEA.HI R12, R12, R103, RZ, 0x4 ;  /* 0x000000670c0c7211 */ /* 0x000fc800078f20ff */
[----:B------:R-:W-:-:S04]  /*62f0*/  SHF.R.S32.HI R13, RZ, 0x4, R12 ;  /* 0x00000004ff0d7819 */ /* 0x000fc8000001140c */
        /* <DEDUP_REMOVED lines=8> */
[----:B------:R-:W-:-:S05]  /*6380*/  IADD3 R13, R13, R12, R153 ;  /* 0x0000000c0d0d7210 */ /* 0x000fca0007ffe099 */
[C---:B------:R-:W-:Y:S02]  /*6390*/  IMAD R15, R18.reuse, 0x3000, R13 ;  /* 0x00003000120f7824 */ /* 0x040fe400078e020d */
[----:B------:R-:W-:Y:S02]  /*63a0*/  IMAD R13, R18, 0x3000, R92 ;  /* 0x00003000120d7824 */ /* 0x000fe400078e025c */
[--C-:B------:R-:W-:Y:S02]  /*63b0*/  IMAD R32, R15, 0x2, R2.reuse ;  /* 0x000000020f207824 */ /* 0x100fe400078e0202 */
[----:B------:R-:W-:-:S04]  /*63c0*/  IMAD R13, R13, 0x2, R2 ;  /* 0x000000020d0d7824 */ /* 0x000fc800078e0202 */
[----:B------:R-:W0:Y:S04]  /*63d0*/  LDS.128 R32, [R32+0x15400] ;  /* 0x0154000020207984 */ /* 0x000e280000000c00 */
[----:B------:R-:W2:Y:S01]  /*63e0*/  LDS.128 R12, [R13+0x15400] ;  /* 0x015400000d0c7984 */ /* 0x000ea20000000c00 */
[----:B------:R-:W-:Y:S05]  /*63f0*/  @P3 BRA `(.L_x_10463) ;  /* 0x0000000400743947 */ /* 0x000fea0003800000 */
[----:B------:R-:W-:Y:S01]  /*6400*/  SHF.R.U64 R39, R40, 0x10, R41 ;  /* 0x0000001028277819 */ /* 0x000fe20000001229 */
[----:B0-----:R-:W-:Y:S01]  /*6410*/  IMAD.U32 R45, R33, 0x10000, RZ ;  /* 0x00010000212d7824 */ /* 0x001fe200078e00ff */
[----:B------:R-:W-:Y:S02]  /*6420*/  SHF.R.U64 R28, R28, 0x10, R29 ;  /* 0x000000101c1c7819 */ /* 0x000fe4000000121d */
[----:B------:R-:W-:Y:S02]  /*6430*/  SHF.R.U32.HI R41, RZ, 0x10, R41 ;  /* 0x00000010ff297819 */ /* 0x000fe40000011629 */
[----:B------:R-:W-:Y:S02]  /*6440*/  SHF.R.U32.HI R29, RZ, 0x10, R29 ;  /* 0x00000010ff1d7819 */ /* 0x000fe4000001161d */
[----:B------:R-:W-:Y:S02]  /*6450*/  PRMT R41, R113, 0x5432, R41 ;  /* 0x0000543271297816 */ /* 0x000fe40000000029 */
[----:B------:R-:W-:-:S02]  /*6460*/  PRMT R29, R111, 0x5432, R29 ;  /* 0x000054326f1d7816 */ /* 0x000fc4000000001d */
[--C-:B------:R-:W-:Y:S01]  /*6470*/  SHF.R.U64 R40, R42, 0x10, R43.reuse ;  /* 0x000000102a287819 */ /* 0x100fe2000000122b */
[----:B------:R-:W-:Y:S01]  /*6480*/  IMAD.U32 R44, R41, 0x10000, RZ ;  /* 0x00010000292c7824 */ /* 0x000fe200078e00ff */
[----:B------:R-:W-:Y:S01]  /*6490*/  SHF.R.U32.HI R42, RZ, 0x10, R43 ;  /* 0x00000010ff2a7819 */ /* 0x000fe2000001162b */
[----:B------:R-:W-:Y:S01]  /*64a0*/  IMAD.U32 R46, R29, 0x10000, RZ ;  /* 0x000100001d2e7824 */ /* 0x000fe200078e00ff */
[----:B------:R-:W-:Y:S01]  /*64b0*/  LOP3.LUT R41, R41, 0xffff0000, RZ, 0xc0, !PT ;  /* 0xffff000029297812 */ /* 0x000fe200078ec0ff */
[----:B------:R-:W-:Y:S01]  /*64c0*/  FMUL.FTZ R47, R45, R44 ;  /* 0x0000002c2d2f7220 */ /* 0x000fe20000410000 */
[----:B--2---:R-:W-:Y:S02]  /*64d0*/  IMAD.U32 R43, R13, 0x10000, RZ ;  /* 0x000100000d2b7824 */ /* 0x004fe400078e00ff */
[-C--:B------:R-:W-:Y:S01]  /*64e0*/  FMUL.FTZ R45, R45, R46.reuse ;  /* 0x0000002e2d2d7220 */ /* 0x080fe20000410000 */
[----:B------:R-:W-:Y:S01]  /*64f0*/  LOP3.LUT R29, R29, 0xffff0000, RZ, 0xc0, !PT ;  /* 0xffff00001d1d7812 */ /* 0x000fe200078ec0ff */
[----:B------:R-:W-:-:S02]  /*6500*/  FFMA.FTZ R47, R43, R46, -R47 ;  /* 0x0000002e2b2f7223 */ /* 0x000fc4000001082f */
[----:B------:R-:W-:Y:S01]  /*6510*/  FFMA.FTZ R45, R43, R44, R45 ;  /* 0x0000002c2b2d7223 */ /* 0x000fe2000001002d */
[----:B------:R-:W-:Y:S02]  /*6520*/  LOP3.LUT R43, R33, 0xffff0000, RZ, 0xc0, !PT ;  /* 0xffff0000212b7812 */ /* 0x000fe400078ec0ff */
[--C-:B------:R-:W-:Y:S02]  /*6530*/  SHF.R.U64 R30, R30, 0x10, R31.reuse ;  /* 0x000000101e1e7819 */ /* 0x100fe4000000121f */
[----:B------:R-:W-:Y:S01]  /*6540*/  SHF.R.U32.HI R31, RZ, 0x10, R31 ;  /* 0x00000010ff1f7819 */ /* 0x000fe2000001161f */
[----:B------:R-:W-:Y:S01]  /*6550*/  FMUL.FTZ R33, R43, R41 ;  /* 0x000000292b217220 */ /* 0x000fe20000410000 */
[----:B------:R-:W-:Y:S01]  /*6560*/  LOP3.LUT R13, R13, 0xffff0000, RZ, 0xc0, !PT ;  /* 0xffff00000d0d7812 */ /* 0x000fe200078ec0ff */
[----:B------:R-:W-:Y:S01]  /*6570*/  FMUL.FTZ R43, R43, R29 ;  /* 0x0000001d2b2b7220 */ /* 0x000fe20000410000 */
[----:B------:R-:W-:Y:S02]  /*6580*/  PRMT R42, R112, 0x5432, R42 ;  /* 0x00005432702a7816 */ /* 0x000fe4000000002a */
[----:B------:R-:W-:Y:S01]  /*6590*/  PRMT R31, R110, 0x5432, R31 ;  /* 0x000054326e1f7816 */ /* 0x000fe2000000001f */
[----:B------:R-:W-:Y:S01]  /*65a0*/  FFMA.FTZ R43, R13, R41, R43 ;  /* 0x000000290d2b7223 */ /* 0x000fe2000001002b */
[----:B------:R-:W-:-:S02]  /*65b0*/  IMAD.U32 R41, R35, 0x10000, RZ ;  /* 0x0001000023297824 */ /* 0x000fc400078e00ff */
[----:B------:R-:W-:Y:S01]  /*65c0*/  FFMA.FTZ R33, R13, R29, -R33 ;  /* 0x0000001d0d217223 */ /* 0x000fe20000010821 */
[C---:B------:R-:W-:Y:S01]  /*65d0*/  IMAD.U32 R44, R42.reuse, 0x10000, RZ ;  /* 0x000100002a2c7824 */ /* 0x040fe200078e00ff */
[----:B------:R-:W-:Y:S01]  /*65e0*/  LOP3.LUT R42, R42, 0xffff0000, RZ, 0xc0, !PT ;  /* 0xffff00002a2a7812 */ /* 0x000fe200078ec0ff */
[----:B------:R-:W-:Y:S01]  /*65f0*/  IMAD.U32 R46, R31, 0x10000, RZ ;  /* 0x000100001f2e7824 */ /* 0x000fe200078e00ff */
[----:B------:R-:W-:Y:S01]  /*6600*/  LOP3.LUT R35, R35, 0xffff0000, RZ, 0xc0, !PT ;  /* 0xffff000023237812 */ /* 0x000fe200078ec0ff */
[----:B------:R-:W-:Y:S02]  /*6610*/  IMAD.U32 R13, R15, 0x10000, RZ ;  /* 0x000100000f0d7824 */ /* 0x000fe400078e00ff */
[C---:B------:R-:W-:Y:S01]  /*6620*/  FMUL.FTZ R48, R41.reuse, R44 ;  /* 0x0000002c29307220 */ /* 0x040fe20000410000 */
[-C--:B------:R-:W-:Y:S01]  /*6630*/  FMUL.FTZ R41, R41, R46.reuse ;  /* 0x0000002e29297220 */ /* 0x080fe20000410000 */
[----:B------:R-:W-:Y:S02]  /*6640*/  LOP3.LUT R15, R15, 0xffff0000, RZ, 0xc0, !PT ;  /* 0xffff00000f0f7812 */ /* 0x000fe400078ec0ff */
[C---:B------:R-:W-:Y:S01]  /*6650*/  FFMA.FTZ R29, R13.reuse, R46, -R48 ;  /* 0x0000002e0d1d7223 */ /* 0x040fe20000010830 */
[----:B------:R-:W-:Y:S01]  /*6660*/  FFMA.FTZ R13, R13, R44, R41 ;  /* 0x0000002c0d0d7223 */ /* 0x000fe20000010029 */
[----:B------:R-:W-:Y:S01]  /*6670*/  LOP3.LUT R44, R31, 0xffff0000, RZ, 0xc0, !PT ;  /* 0xffff00001f2c7812 */ /* 0x000fe200078ec0ff */
[----:B------:R-:W-:Y:S01]  /*6680*/  FMUL.FTZ R46, R35, R42 ;  /* 0x0000002a232e7220 */ /* 0x000fe20000410000 */
[----:B------:R-:W-:-:S02]  /*6690*/  PRMT R39, R113, 0x5410, R39 ;  /* 0x0000541071277816 */ /* 0x000fc40000000027 */
[----:B------:R-:W-:Y:S01]  /*66a0*/  PRMT R28, R111, 0x5410, R28 ;  /* 0x000054106f1c7816 */ /* 0x000fe2000000001c */
[-C--:B------:R-:W-:Y:S01]  /*66b0*/  FMUL.FTZ R35, R35, R44.reuse ;  /* 0x0000002c23237220 */ /* 0x080fe20000410000 */
[----:B------:R-:W-:Y:S01]  /*66c0*/  FFMA.FTZ R31, R15, R44, -R46 ;  /* 0x0000002c0f1f7223 */ /* 0x000fe2000001082e */
[C---:B------:R-:W-:Y:S01]  /*66d0*/  IMAD.U32 R41, R39.reuse, 0x10000, RZ ;  /* 0x0001000027297824 */ /* 0x040fe200078e00ff */
[----:B------:R-:W-:Y:S01]  /*66e0*/  LOP3.LUT R39, R39, 0xffff0000, RZ, 0xc0, !PT ;  /* 0xffff000027277812 */ /* 0x000fe200078ec0ff */
[----:B------:R-:W-:Y:S01]  /*66f0*/  FFMA.FTZ R15, R15, R42, R35 ;  /* 0x0000002a0f0f7223 */ /* 0x000fe20000010023 */
[C---:B------:R-:W-:Y:S01]  /*6700*/  IMAD.U32 R42, R32.reuse, 0x10000, RZ ;  /* 0x00010000202a7824 */ /* 0x040fe200078e00ff */
[----:B------:R-:W-:Y:S01]  /*6710*/  LOP3.LUT R32, R32, 0xffff0000, RZ, 0xc0, !PT ;  /* 0xffff000020207812 */ /* 0x000fe200078ec0ff */
[----:B------:R-:W-:Y:S01]  /*6720*/  IMAD.U32 R44, R28, 0x10000, RZ ;  /* 0x000100001c2c7824 */ /* 0x000fe200078e00ff */
[----:B------:R-:W-:Y:S01]  /*6730*/  PRMT R40, R112, 0x5410, R40 ;  /* 0x0000541070287816 */ /* 0x000fe20000000028 */
        /* <DEDUP_REMOVED lines=8> */
[----:B------:R-:W-:Y:S01]  /*67c0*/  PRMT R30, R110, 0x5410, R30 ;  /* 0x000054106e1e7816 */ /* 0x000fe2000000001e */
[----:B------:R-:W-:Y:S01]  /*67d0*/  IMAD.U32 R28, R34, 0x10000, RZ ;  /* 0x00010000221c7824 */ /* 0x000fe200078e00ff */
[----:B------:R-:W-:Y:S01]  /*67e0*/  F2FP.BF16.F32.PACK_AB R33, R33, R47 ;  /* 0x0000002f2121723e */ /* 0x000fe200000010ff */
[-C--:B------:R-:W-:Y:S01]  /*67f0*/  FMUL.FTZ R32, R32, R35.reuse ;  /* 0x0000002320207220 */ /* 0x080fe20000410000 */
[----:B------:R-:W-:Y:S01]  /*6800*/  FFMA.FTZ R35, R12, R35, -R41 ;  /* 0x000000230c237223 */ /* 0x000fe20000010829 */
[C---:B------:R-:W-:Y:S01]  /*6810*/  IMAD.U32 R41, R40.reuse, 0x10000, RZ ;  /* 0x0001000028297824 */ /* 0x040fe200078e00ff */
[----:B------:R-:W-:Y:S01]  /*6820*/  LOP3.LUT R40, R40, 0xffff0000, RZ, 0xc0, !PT ;  /* 0xffff000028287812 */ /* 0x000fe200078ec0ff */
[----:B------:R-:W-:-:S02]  /*6830*/  IMAD.U32 R49, R30, 0x10000, RZ ;  /* 0x000100001e317824 */ /* 0x000fc400078e00ff */
[----:B------:R-:W-:Y:S01]  /*6840*/  FFMA.FTZ R39, R12, R39, R32 ;  /* 0x000000270c277223 */ /* 0x000fe20000010020 */
[----:B------:R-:W-:Y:S01]  /*6850*/  FMUL.FTZ R51, R28, R41 ;  /* 0x000000291c337220 */ /* 0x000fe20000410000 */
[----:B------:R-:W-:Y:S02]  /*6860*/  IMAD.U32 R12, R14, 0x10000, RZ ;  /* 0x000100000e0c7824 */ /* 0x000fe400078e00ff */
[-C--:B------:R-:W-:Y:S01]  /*6870*/  FMUL.FTZ R28, R28, R49.reuse ;  /* 0x000000311c1c7220 */ /* 0x080fe20000410000 */
[----:B------:R-:W-:Y:S01]  /*6880*/  LOP3.LUT R30, R30, 0xffff0000, RZ, 0xc0, !PT ;  /* 0xffff00001e1e7812 */ /* 0x000fe200078ec0ff */
[C---:B------:R-:W-:Y:S02]  /*6890*/  FFMA.FTZ R32, R12.reuse, R49, -R51 ;  /* 0x000000310c207223 */ /* 0x040fe40000010833 */
[----:B------:R-:W-:Y:S01]  /*68a0*/  FFMA.FTZ R28, R12, R41, R28 ;  /* 0x000000290c1c7223 */ /* 0x000fe2000001001c */
[----:B------:R-:W-:Y:S02]  /*68b0*/  LOP3.LUT R41, R34, 0xffff0000, RZ, 0xc0, !PT ;  /* 0xffff000022297812 */ /* 0x000fe400078ec0ff */
[----:B------:R-:W-:-:S02]  /*68c0*/  LOP3.LUT R49, R14, 0xffff0000, RZ, 0xc0, !PT ;  /* 0xffff00000e317812 */ /* 0x000fc400078ec0ff */
[----:B------:R-:W-:Y:S01]  /*68d0*/  F2FP.BF16.F32.PACK_AB R29, R31, R29 ;  /* 0x0000001d1f1d723e */ /* 0x000fe200000010ff */
[C---:B------:R-:W-:Y:S01]  /*68e0*/  FMUL.FTZ R12, R41.reuse, R40 ;  /* 0x00000028290c7220 */ /* 0x040fe20000410000 */
[-C--:B------:R-:W-:Y:S01]  /*68f0*/  FMUL.FTZ R51, R41, R30.reuse ;  /* 0x0000001e29337220 */ /* 0x080fe20000410000 */
[----:B------:R-:W-:Y:S02]  /*6900*/  F2FP.BF16.F32.PACK_AB R43, R43, R45 ;  /* 0x0000002d2b2b723e */ /* 0x000fe400000010ff */
[C---:B------:R-:W-:Y:S01]  /*6910*/  FFMA.FTZ R41, R49.reuse, R30, -R12 ;  /* 0x0000001e31297223 */ /* 0x040fe2000001080c */
        /* <DEDUP_REMOVED lines=11> */
.L_x_10463:
[----:B------:R-:W-:Y:S05]  /*69d0*/  BSYNC B1 ;  /* 0x0000000000017941 */ /* 0x000fea0003800000 */
.L_x_10462:
[----:B--2---:R2:W-:Y:S01]  /*69e0*/  ST.E.128 desc[UR42][R36.64], R12 ;  /* 0x0000000c24007985 */ /* 0x0045e2000c101d2a */
[----:B------:R-:W-:-:S13]  /*69f0*/  ISETP.GE.AND P3, PT, R38, R11, PT ;  /* 0x0000000b2600720c */ /* 0x000fda0003f66270 */
[----:B------:R-:W-:Y:S05]  /*6a00*/  @P3 BRA `(.L_x_10425) ;  /* 0x0000000400343947 */ /* 0x000fea0003800000 */
[----:B------:R-:W-:-:S05]  /*6a10*/  IMAD.WIDE R84, R38, 0x2, R84 ;  /* 0x0000000226547825 */ /* 0x000fca00078e0254 */
[----:B0-----:R0:W-:Y:S01]  /*6a20*/  ST.E.128 desc[UR42][R84.64], R32 ;  /* 0x0000002054007985 */ /* 0x0011e2000c101d2a */
[----:B------:R-:W-:Y:S05]  /*6a30*/  BRA `(.L_x_10425) ;  /* 0x0000000400287947 */ /* 0x000fea0003800000 */
.L_x_10417:
[----:B------:R-:W-:-:S06]  /*6a40*/  UISETP.NE.AND UP0, UPT, UR39, 0x3, UPT ;  /* 0x000000032700788c */ /* 0x000fcc000bf05270 */
[----:B------:R-:W-:-:S13]  /*6a50*/  PLOP3.LUT P2, PT, PT, PT, UP0, 0x80, 0x0 ;  /* 0x000000000000781c */ /* 0x000fda0003f4f008 */
[----:B------:R-:W-:Y:S05]  /*6a60*/  @!P2 BRA `(.L_x_10464) ;  /* 0x000000000004a947 */ /* 0x000fea0003800000 */
[----:B------:R-:W-:Y:S01]  /*6a70*/  BPT.TRAP 0x1 ;  /* 0x000000040000795c */ /* 0x000fe20000300000 */
.L_x_10464:
[----:B------:R-:W-:Y:S01]  /*6a80*/  IMAD R53, R18, 0x8, R2 ;  /* 0x0000000812357824 */ /* 0x000fe200078e0202 */
[----:B------:R-:W-:Y:S01]  /*6a90*/  SHF.L.U32 R80, R140, 0x1f, RZ ;  /* 0x0000001f8c507819 */ /* 0x000fe200000006ff */
[----:B------:R-:W-:Y:S01]  /*6aa0*/  BSSY B1, `(.L_x_10465) ;  /* 0x0000004000017945 */ /* 0x000fe20003800000 */
[----:B------:R-:W-:Y:S02]  /*6ab0*/  SHF.R.S32.HI R77, RZ, 0x1f, R76 ;  /* 0x0000001fff4d7819 */ /* 0x000fe4000001144c */
[----:B------:R-:W0:Y:S02]  /*6ac0*/  SYNCS.PHASECHK.TRANS64.TRYWAIT P3, [R53+URZ+0x2d890], R80 ;  /* 0x02d89050350075a7 */ /* 0x000e24000806017f */
[----:B0-----:R-:W-:Y:S05]  /*6ad0*/  @!P3 BRA `(.L_x_10466) ;  /* 0x000001580014b947 */ /* 0x001fea0003800000 */
.L_x_10691:
[----:B------:R-:W-:Y:S05]  /*6ae0*/  BSYNC B1 ;  /* 0x0000000000017941 */ /* 0x000fea0003800000 */
.L_x_10465:
        /* <DEDUP_REMOVED lines=20> */
[----:B------:R-:W-:Y:S01]  /*6c30*/  ISETP.GT.AND P3, PT, R79, R141, PT ;  /* 0x0000008d4f00720c */ /* 0x000fe20003f64270 */
[----:B------:R-:W-:-:S12]  /*6c40*/  BRA.DIV UR4, `(.L_x_10467) ;  /* 0x0000015604cc7947 */ /* 0x000fd8000b800000 */
[----:B------:R1:W2:Y:S04]  /*6c50*/  SHFL.IDX PT, R34, R13, RZ, 0x1e1f ;  /* 0x001e1fff0d227589 */ /* 0x0002a800000e0000 */
[----:B------:R-:W3:Y:S02]  /*6c60*/  SHFL.IDX PT, R35, R35, RZ, 0x1e1f ;  /* 0x001e1fff23237589 */ /* 0x000ee400000e0000 */
.L_x_10695:
[----:B------:R-:W-:Y:S05]  /*6c70*/  @!P3 BRA `(.L_x_10425) ;  /* 0x000000000098b947 */ /* 0x000fea0003800000 */
[----:B------:R-:W4:Y:S01]  /*6c80*/  LDL R12, [R1+0x2c] ;  /* 0x00002c00010c7983 */ /* 0x000f220000100800 */
[----:B------:R-:W-:-:S03]  /*6c90*/  ULDC UR4, c[0x0][0x2f4] ;  /* 0x0000bd0000047ab9 */ /* 0x000fc60000000800 */
[----:B------:R-:W5:Y:S04]  /*6ca0*/  LDL R11, [R1+0x28] ;  /* 0x00002800010b7983 */ /* 0x000f680000100800 */
[----:B------:R-:W5:Y:S01]  /*6cb0*/  LDL R36, [R1+0x24] ;  /* 0x0000240001247983 */ /* 0x000f620000100800 */
[----:B------:R-:W-:Y:S02]  /*6cc0*/  ISETP.GE.AND P5, PT, R16, UR4, PT ;  /* 0x0000000410007c0c */ /* 0x000fe4000bfa6270 */
[----:B------:R-:W-:-:S11]  /*6cd0*/  ISETP.GE.AND P4, PT, R23, UR4, PT ;  /* 0x0000000417007c0c */ /* 0x000fd6000bf86270 */
[----:B---3--:R-:W-:-:S04]  /*6ce0*/  @!P5 LEA R32, P3, R16, R35, 0x1 ;  /* 0x000000231020d211 */ /* 0x008fc800078608ff */
[----:B--2---:R-:W-:Y:S02]  /*6cf0*/  @!P5 LEA.HI.X R33, R16, R34, R17, 0x1, P3 ;  /* 0x000000221021d211 */ /* 0x004fe400018f0c11 */
[----:B------:R-:W-:-:S04]  /*6d00*/  @!P4 LEA R30, P3, R23, R35, 0x1 ;  /* 0x00000023171ec211 */ /* 0x000fc800078608ff */
[----:B----4-:R-:W-:Y:S02]  /*6d10*/  @!P4 LEA.HI.X R31, R23, R34, R12, 0x1, P3 ;  /* 0x00000022171fc211 */ /* 0x010fe400018f0c0c */
[----:B-1----:R-:W1:Y:S01]  /*6d20*/  @!P5 LDS.128 R12, [R55+0x15000] ;  /* 0x01500000370cd984 */ /* 0x002e620000000c00 */
[----:B------:R-:W-:-:S13]  /*6d30*/  ISETP.GE.AND P3, PT, R22, UR4, PT ;  /* 0x0000000416007c0c */ /* 0x000fda000bf66270 */
[----:B------:R-:W-:-:S04]  /*6d40*/  @!P3 LEA R28, P6, R22, R35, 0x1 ;  /* 0x00000023161cb211 */ /* 0x000fc800078c08ff */
[----:B-----5:R-:W-:Y:S01]  /*6d50*/  @!P3 LEA.HI.X R29, R22, R34, R11, 0x1, P6 ;  /* 0x00000022161db211 */ /* 0x020fe200030f0c0b */
[----:B-1----:R1:W-:Y:S01]  /*6d60*/  @!P5 ST.E.128 desc[UR42][R32.64], R12 ;  /* 0x0000000c2000d985 */ /* 0x0023e2000c101d2a */
[----:B------:R-:W-:-:S13]  /*6d70*/  ISETP.GE.AND P5, PT, R3, UR4, PT ;  /* 0x0000000403007c0c */ /* 0x000fda000bfa6270 */
[----:B------:R-:W2:Y:S01]  /*6d80*/  @!P5 LDS.128 R12, [R54+0x15000] ;  /* 0x01500000360cd984 */ /* 0x000ea20000000c00 */
[----:B------:R-:W-:Y:S01]  /*6d90*/  @!P5 SHF.L.U32 R11, R156, 0x3, RZ ;  /* 0x000000039c0bd819 */ /* 0x000fe200000006ff */
[----:B-1----:R-:W-:Y:S02]  /*6da0*/  @!P5 IMAD.MOV.U32 R32, RZ, RZ, R35 ;  /* 0x000000ffff20d224 */ /* 0x002fe400078e0023 */
[----:B------:R-:W-:Y:S02]  /*6db0*/  @!P5 IMAD.MOV.U32 R33, RZ, RZ, R34 ;  /* 0x000000ffff21d224 */ /* 0x000fe400078e0022 */
[----:B------:R-:W-:-:S05]  /*6dc0*/  @!P5 IMAD.WIDE R32, R11, 0x2, R32 ;  /* 0x000000020b20d825 */ /* 0x000fca00078e0220 */
[----:B--2---:R1:W-:Y:S01]  /*6dd0*/  @!P5 ST.E.128 desc[UR42][R32.64], R12 ;  /* 0x0000000c2000d985 */ /* 0x0043e2000c101d2a */
[----:B------:R-:W-:-:S13]  /*6de0*/  ISETP.GE.AND P5, PT, R4, UR4, PT ;  /* 0x0000000404007c0c */ /* 0x000fda000bfa6270 */
[----:B------:R-:W2:Y:S01]  /*6df0*/  @!P5 LDS.128 R12, [R55+0x17000] ;  /* 0x01700000370cd984 */ /* 0x000ea20000000c00 */
[----:B------:R-:W-:Y:S02]  /*6e00*/  @!P5 IMAD.SHL.U32 R11, R157, 0x8, RZ ;  /* 0x000000089d0bd824 */ /* 0x000fe400078e00ff */
[----:B-1----:R-:W-:Y:S02]  /*6e10*/  @!P5 IMAD.MOV.U32 R32, RZ, RZ, R35 ;  /* 0x000000ffff20d224 */ /* 0x002fe400078e0023 */
[----:B------:R-:W-:Y:S02]  /*6e20*/  @!P5 IMAD.MOV.U32 R33, RZ, RZ, R34 ;  /* 0x000000ffff21d224 */ /* 0x000fe400078e0022 */
[----:B------:R-:W-:-:S05]  /*6e30*/  @!P5 IMAD.WIDE R32, R11, 0x2, R32 ;  /* 0x000000020b20d825 */ /* 0x000fca00078e0220 */
[----:B--2---:R1:W-:Y:S01]  /*6e40*/  @!P5 ST.E.128 desc[UR42][R32.64], R12 ;  /* 0x0000000c2000d985 */ /* 0x0043e2000c101d2a */
[----:B------:R-:W-:-:S03]  /*6e50*/  ISETP.GE.AND P5, PT, R136, UR4, PT ;  /* 0x0000000488007c0c */ /* 0x000fc6000bfa6270 */
[----:B------:R-:W2:Y:S10]  /*6e60*/  @!P4 LDS.128 R12, [R54+0x17000] ;  /* 0x01700000360cc984 */ /* 0x000eb40000000c00 */
[----:B-1----:R-:W-:-:S04]  /*6e70*/  @!P5 LEA R32, P6, R136, R35, 0x1 ;  /* 0x000000238820d211 */ /* 0x002fc800078c08ff */
[----:B------:R-:W-:Y:S01]  /*6e80*/  @!P5 LEA.HI.X R33, R136, R34, R36, 0x1, P6 ;  /* 0x000000228821d211 */ /* 0x000fe200030f0c24 */
[----:B--2---:R-:W-:Y:S04]  /*6e90*/  @!P4 ST.E.128 desc[UR42][R30.64], R12 ;  /* 0x0000000c1e00c985 */ /* 0x004fe8000c101d2a */
[----:B------:R-:W1:Y:S04]  /*6ea0*/  @!P3 LDS.128 R12, [R55+0x19000] ;  /* 0x01900000370cb984 */ /* 0x000e680000000c00 */
[----:B-1----:R-:W-:Y:S04]  /*6eb0*/  @!P3 ST.E.128 desc[UR42][R28.64], R12 ;  /* 0x0000000c1c00b985 */ /* 0x002fe8000c101d2a */
[----:B------:R-:W1:Y:S04]  /*6ec0*/  @!P5 LDS.128 R12, [R54+0x19000] ;  /* 0x01900000360cd984 */ /* 0x000e680000000c00 */
[----:B-1----:R4:W-:Y:S02]  /*6ed0*/  @!P5 ST.E.128 desc[UR42][R32.64], R12 ;  /* 0x0000000c2000d985 */ /* 0x0029e4000c101d2a */
.L_x_10425:
[----:B------:R-:W-:Y:S05]  /*6ee0*/  BSYNC B0 ;  /* 0x0000000000007941 */ /* 0x000fea0003800000 */
.L_x_10416:
[----:B------:R-:W5:Y:S01]  /*6ef0*/  S2R R11, SR_TID.X ;  /* 0x00000000000b7919 */ /* 0x000f620000002100 */
[----:B------:R-:W-:Y:S01]  /*6f00*/  @!PT LDS RZ, [RZ] ;  /* 0x00000000fffff984 */ /* 0x000fe20000000800 */
[----:B------:R-:W-:Y:S01]  /*6f10*/  @!PT LDS RZ, [RZ] ;  /* 0x00000000fffff984 */ /* 0x000fe20000000800 */
[----:B------:R-:W-:Y:S01]  /*6f20*/  @!PT LDS RZ, [RZ] ;  /* 0x00000000fffff984 */ /* 0x000fe20000000800 */
[----:B------:R-:W-:Y:S01]  /*6f30*/  @!PT LDS RZ, [RZ] ;  /* 0x00000000fffff984 */ /* 0x000fe20000000800 */
[----:B------:R0:W-:Y:S06]  /*6f40*/  MEMBAR.ALL.CTA ;  /* 0x0000000000007992 */ /* 0x0001ec0000008000 */
[----:B0-----:R-:W0:Y:S01]  /*6f50*/  FENCE.VIEW.ASYNC.S ;  /* 0x00000000000073c6 */ /* 0x001e220000000000 */
[----:B------:R-:W-:Y:S05]  /*6f60*/  WARPSYNC.ALL ;  /* 0x0000000000007948 */ /* 0x000fea0003800000 */
[----:B------:R-:W-:Y:S01]  /*6f70*/  BSSY B0, `(.L_x_10468) ;  /* 0x0000008000007945 */ /* 0x000fe20003800000 */
[----:B0-----:R0:W-:Y:S01]  /*6f80*/  BAR.SYNC.DEFER_BLOCKING R101, 0x80 ;  /* 0x000200650000751d */ /* 0x0011e20000010000 */
[----:B-----5:R-:W-:-:S13]  /*6f90*/  LOP3.LUT P3, RZ, R11, 0x7f, RZ, 0xc0, !PT ;  /* 0x0000007f0bff7812 */ /* 0x020fda000786c0ff */
[----:B------:R-:W-:-:S05]  /*6fa0*/  @!P3 VIADD R11, R53, 0x2d8a0 ;  /* 0x0002d8a0350bb836 */ /* 0x000fca0000000000 */
[----:B------:R-:W-:-:S04]  /*6fb0*/  @!P3 PRMT R11, RZ, 0x654, R11 ;  /* 0x00000654ff0bb816 */ /* 0x000fc8000000000b */
[----:B------:R0:W-:Y:S01]  /*6fc0*/  @!P3 SYNCS.ARRIVE.TRANS64.RED.A1T0 RZ, [R11+URZ], RZ ;  /* 0x000000ff0bffb9a7 */ /* 0x0001e2000810043f */
[----:B------:R-:W-:Y:S05]  /*6fd0*/  @!P2 BRA `(.L_x_10469) ;  /* 0x000000000004a947 */ /* 0x000fea0003800000 */
[----:B------:R-:W-:Y:S01]  /*6fe0*/  BPT.TRAP 0x1 ;  /* 0x000000040000795c */ /* 0x000fe20000300000 */
.L_x_10469:
[----:B------:R-:W-:Y:S05]  /*6ff0*/  BSYNC B0 ;  /* 0x0000000000007941 */ /* 0x000fea0003800000 */
.L_x_10468:
[----:B------:R-:W5:Y:S01]  /*7000*/  SYNCS.PHASECHK.TRANS64.TRYWAIT P2, [R53+URZ+0x2d8b0], R80 ;  /* 0x02d8b050350075a7 */ /* 0x000f62000804017f */
[----:B------:R-:W-:Y:S04]  /*7010*/  BSSY B0, `(.L_x_10470) ;  /* 0x0000002000007945 */ /* 0x000fe80003800000 */
[----:B-----5:R-:W-:Y:S05]  /*7020*/  @!P2 BRA `(.L_x_10471) ;  /* 0x00000154001ca947 */ /* 0x020fea0003800000 */
.L_x_10696:
[----:B------:R-:W-:Y:S05]  /*7030*/  BSYNC B0 ;  /* 0x0000000000007941 */ /* 0x000fea0003800000 */
.L_x_10470:
[----:B------:R-:W-:Y:S01]  /*7040*/  ULDC.64 UR4, c[0x0][0x328] ;  /* 0x0000ca0000047ab9 */ /* 0x000fe20000000a00 */
[----:B------:R-:W-:Y:S01]  /*7050*/  ULDC.64 UR6, c[0x0][0x318] ;  /* 0x0000c60000067ab9 */ /* 0x000fe20000000a00 */
[----:B------:R-:W-:Y:S01]  /*7060*/  IMAD R77, R77, UR4, RZ ;  /* 0x000000044d4d7c24 */ /* 0x000fe2000f8e02ff */
[----:B------:R-:W-:Y:S01]  /*7070*/  BSSY B0, `(.L_x_10472) ;  /* 0x0000036000007945 */ /* 0x000fe20003800000 */
[----:B-1234-:R-:W-:-:S04]  /*7080*/  IMAD.WIDE.U32 R12, R76, UR4, RZ ;  /* 0x000000044c0c7c25 */ /* 0x01efc8000f8e00ff */
[----:B------:R-:W-:Y:S01]  /*7090*/  IMAD R77, R76, UR5, R77 ;  /* 0x000000054c4d7c24 */ /* 0x000fe2000f8e024d */
[----:B------:R-:W-:Y:S02]  /*70a0*/  ULDC.64 UR4, c[0x0][0x338] ;  /* 0x0000ce0000047ab9 */ /* 0x000fe40000000a00 */
        /* <DEDUP_REMOVED lines=11> */
[----:B------:R-:W-:-:S03]  /*7160*/  ISETP.GT.AND P2, PT, R79, R141, PT ;  /* 0x0000008d4f00720c */ /* 0x000fc60003f44270 */
[----:B------:R0:W2:Y:S10]  /*7170*/  SHFL.IDX PT, R33, R12, RZ, 0x1e1f ;  /* 0x001e1fff0c217589 */ /* 0x0000b400000e0000 */
[----:B0-----:R-:W-:Y:S05]  /*7180*/  @!P2 BRA `(.L_x_10473) ;  /* 0x000000000090a947 */ /* 0x001fea0003800000 */
[----:B------:R-:W3:Y:S01]  /*7190*/  LDL R15, [R1+0x2c] ;  /* 0x00002c00010f7983 */ /* 0x000ee20000100800 */
[----:B------:R-:W-:-:S03]  /*71a0*/  ULDC UR4, c[0x0][0x2f4] ;  /* 0x0000bd0000047ab9 */ /* 0x000fc60000000800 */
[----:B------:R-:W4:Y:S01]  /*71b0*/  LDL R14, [R1+0x28] ;  /* 0x00002800010e7983 */ /* 0x000f220000100800 */
[C---:B------:R-:W-:Y:S02]  /*71c0*/  ISETP.GE.AND P5, PT, R16.reuse, UR4, PT ;  /* 0x0000000410007c0c */ /* 0x040fe4000bfa6270 */
[----:B------:R-:W-:Y:S01]  /*71d0*/  ISETP.GE.AND P4, PT, R23, UR4, PT ;  /* 0x0000000417007c0c */ /* 0x000fe2000bf86270 */
[----:B------:R-:W5:Y:S10]  /*71e0*/  LDL R36, [R1+0x24] ;  /* 0x0000240001247983 */ /* 0x000f740000100800 */
[----:B-1----:R-:W-:-:S04]  /*71f0*/  @!P5 LEA R34, P2, R16, R32, 0x1 ;  /* 0x000000201022d211 */ /* 0x002fc800078408ff */
[----:B--2---:R-:W-:Y:S02]  /*7200*/  @!P5 LEA.HI.X R35, R16, R33, R17, 0x1, P2 ;  /* 0x000000211023d211 */ /* 0x004fe400010f0c11 */
[----:B------:R-:W-:-:S04]  /*7210*/  @!P4 LEA R30, P2, R23, R32, 0x1 ;  /* 0x00000020171ec211 */ /* 0x000fc800078408ff */
[----:B---3--:R-:W-:Y:S02]  /*7220*/  @!P4 LEA.HI.X R31, R23, R33, R15, 0x1, P2 ;  /* 0x00000021171fc211 */ /* 0x008fe400010f0c0f */
[----:B------:R-:W-:-:S13]  /*7230*/  ISETP.GE.AND P2, PT, R22, UR4, PT ;  /* 0x0000000416007c0c */ /* 0x000fda000bf46270 */
[----:B------:R-:W-:-:S04]  /*7240*/  @!P2 LEA R28, P6, R22, R32, 0x1 ;  /* 0x00000020161ca211 */ /* 0x000fc800078c08ff */
[----:B----4-:R-:W-:Y:S02]  /*7250*/  @!P2 LEA.HI.X R29, R22, R33, R14, 0x1, P6 ;  /* 0x00000021161da211 */ /* 0x010fe400030f0c0e */
[----:B------:R-:W0:Y:S04]  /*7260*/  @!P5 LDS.128 R12, [R55] ;  /* 0x00000000370cd984 */ /* 0x000e280000000c00 */
        /* <DEDUP_REMOVED lines=16> */
[----:B-----5:R-:W-:Y:S01]  /*7370*/  @!P5 LEA.HI.X R33, R136, R33, R36, 0x1, P6 ;  /* 0x000000218821d211 */ /* 0x020fe200030f0c24 */
[----:B0-----:R-:W-:Y:S04]  /*7380*/  @!P4 ST.E.128 desc[UR42][R30.64], R12 ;  /* 0x0000000c1e00c985 */ /* 0x001fe8000c101d2a */
[----:B------:R-:W0:Y:S04]  /*7390*/  @!P2 LDS.128 R12, [R55+0x4000] ;  /* 0x00400000370ca984 */ /* 0x000e280000000c00 */
[----:B0-----:R-:W-:Y:S04]  /*73a0*/  @!P2 ST.E.128 desc[UR42][R28.64], R12 ;  /* 0x0000000c1c00a985 */ /* 0x001fe8000c101d2a */
[----:B------:R-:W0:Y:S04]  /*73b0*/  @!P5 LDS.128 R12, [R54+0x4000] ;  /* 0x00400000360cd984 */ /* 0x000e280000000c00 */
[----:B0-----:R0:W-:Y:S02]  /*73c0*/  @!P5 ST.E.128 desc[UR42][R32.64], R12 ;  /* 0x0000000c2000d985 */ /* 0x0011e4000c101d2a */
.L_x_10473:
[----:B------:R-:W-:Y:S05]  /*73d0*/  BSYNC B0 ;  /* 0x0000000000007941 */ /* 0x000fea0003800000 */
.L_x_10472:
[----:B------:R-:W-:Y:S01]  /*73e0*/  @!PT LDS RZ, [RZ] ;  /* 0x00000000fffff984 */ /* 0x000fe20000000800 */
[----:B------:R-:W-:Y:S01]  /*73f0*/  @!PT LDS RZ, [RZ] ;  /* 0x00000000fffff984 */ /* 0x000fe20000000800 */
[----:B------:R-:W-:Y:S01]  /*7400*/  @!PT LDS RZ, [RZ] ;  /* 0x00000000fffff984 */ /* 0x000fe20000000800 */
[----:B------:R-:W-:Y:S01]  /*7410*/  @!PT LDS RZ, [RZ] ;  /* 0x00000000fffff984 */ /* 0x000fe20000000800 */
[----:B------:R3:W-:Y:S06]  /*7420*/  MEMBAR.ALL.CTA ;  /* 0x0000000000007992 */ /* 0x0007ec0000008000 */
[----:B---3--:R-:W3:Y:S01]  /*7430*/  FENCE.VIEW.ASYNC.S ;  /* 0x00000000000073c6 */ /* 0x008ee20000000000 */
[----:B------:R-:W-:Y:S02]  /*7440*/  VIADD R18, R18, 0x1 ;  /* 0x0000000112127836 */ /* 0x000fe40000000000 */
[----:B------:R-:W-:Y:S01]  /*7450*/  @!P3 VIADD R53, R53, 0x2d8c0 ;  /* 0x0002d8c03535b836 */ /* 0x000fe20000000000 */
[----:B---3--:R3:W-:Y:S02]  /*7460*/  BAR.SYNC.DEFER_BLOCKING R101, 0x80 ;  /* 0x000200650000751d */ /* 0x0087e40000010000 */
[----:B------:R-:W-:-:S02]  /*7470*/  ISETP.NE.AND P2, PT, R18, 0x2, PT ;  /* 0x000000021200780c */ /* 0x000fc40003f45270 */
[----:B------:R-:W-:Y:S02]  /*7480*/  @!P3 PRMT R53, RZ, 0x654, R53 ;  /* 0x00000654ff35b816 */ /* 0x000fe40000000035 */
[----:B------:R-:W-:Y:S02]  /*7490*/  SEL R11, RZ, 0x1, P2 ;  /* 0x00000001ff0b7807 */ /* 0x000fe40001000000 */
[----:B------:R-:W-:Y:S02]  /*74a0*/  SEL R18, R18, RZ, P2 ;  /* 0x000000ff12127207 */ /* 0x000fe40001000000 */
[----:B------:R-:W-:Y:S01]  /*74b0*/  LOP3.LUT R140, R140, R11, RZ, 0x3c, !PT ;  /* 0x0000000b8c8c7212 */ /* 0x000fe200078e3cff */
[----:B------:R3:W-:Y:S01]  /*74c0*/  @!P3 SYNCS.ARRIVE.TRANS64.RED.A1T0 RZ, [R53+URZ], RZ ;  /* 0x000000ff35ffb9a7 */ /* 0x0007e2000810043f */
[----:B------:R-:W-:Y:S05]  /*74d0*/  @P1 BRA `(.L_x_10474) ;  /* 0xffffffb400441947 */ /* 0x000fea000383ffff */
[----:B0-----:R-:W0:Y:S01]  /*74e0*/  S2R R12, SR_TID.X ;  /* 0x00000000000c7919 */ /* 0x001e220000002100 */
[----:B------:R-:W-:Y:S02]  /*74f0*/  PLOP3.LUT P0, PT, PT, PT, PT, 0x8, 0x0 ;  /* 0x000000000000781c */ /* 0x000fe40003f0e170 */
[----:B0-----:R-:W-:-:S04]  /*7500*/  SHF.R.U32.HI R12, RZ, 0x7, R12 ;  /* 0x00000007ff0c7819 */ /* 0x001fc8000001160c */
[----:B------:R-:W-:-:S13]  /*7510*/  ISETP.NE.AND P4, PT, R12, 0x1, PT ;  /* 0x000000010c00780c */ /* 0x000fda0003f85270 */
[----:B------:R-:W-:Y:S06]  /*7520*/  @!P4 BAR.ARV 0x9, 0x100 ;  /* 0x024400000000cb1d */ /* 0x000fec0000002000 */
.L_x_10411:
[----:B------:R-:W-:Y:S01]  /*7530*/  IMAD.MOV.U32 R88, RZ, RZ, RZ ;  /* 0x000000ffff587224 */ /* 0x000fe200078e00ff */
[----:B------:R-:W-:Y:S06]  /*7540*/  @P0 BRA `(.L_x_10475) ;  /* 0x00000000000c0947 */ /* 0x000fec0003800000 */
[----:B------:R-:W4:Y:S01]  /*7550*/  FENCE.VIEW.ASYNC.G ;  /* 0x00000000000073c6 */ /* 0x000f220000000100 */
[----:B------:R-:W-:Y:S05]  /*7560*/  WARPSYNC.ALL ;  /* 0x0000000000007948 */ /* 0x000fea0003800000 */
[----:B----4-:R-:W-:Y:S06]  /*7570*/  BAR.ARV 0xc, 0x200 ;  /* 0x0308000000007b1d */ /* 0x010fec0000002000 */
.L_x_10475:
[----:B------:R-:W-:Y:S01]  /*7580*/  LOP3.LUT P0, RZ, R19, 0x8, RZ, 0xc0, !PT ;  /* 0x0000000813ff7812 */ /* 0x000fe2000780c0ff */
[----:B------:R-:W-:-:S12]  /*7590*/  BSSY B0, `(.L_x_10476) ;  /* 0x0000020000007945 */ /* 0x000fd80003800000 */
[----:B------:R-:W-:Y:S05]  /*75a0*/  @!P0 BRA `(.L_x_10477) ;  /* 0x0000000000788947 */ /* 0x000fea0003800000 */
[----:B------:R-:W4:Y:S01]  /*75b0*/  LDL R0, [R1+0x94] ;  /* 0x0000940001007983 */ /* 0x000f220000100800 */
[----:B------:R-:W-:Y:S01]  /*75c0*/  ULDC UR4, c[0x0][0x9f0] ;  /* 0x00027c0000047ab9 */ /* 0x000fe20000000800 */
[----:B----4-:R-:W-:-:S04]  /*75d0*/  ISETP.NE.AND P0, PT, R0, RZ, PT ;  /* 0x000000ff0000720c */ /* 0x010fc80003f05270 */
[----:B------:R-:W-:-:S04]  /*75e0*/  SEL R9, R0, UR4, P0 ;  /* 0x0000000400097c07 */ /* 0x000fc80008000000 */
[-C--:B------:R-:W-:Y:S02]  /*75f0*/  IABS R6, R9.reuse ;  /* 0x0000000900067213 */ /* 0x080fe40000000000 */
[----:B------:R-:W-:Y:S02]  /*7600*/  IADD3 R0, R99, -0x1, R9 ;  /* 0xffffffff63007810 */ /* 0x000fe40007ffe009 */
[----:B------:R-:W4:Y:S01]  /*7610*/  I2F.RP R3, R6 ;  /* 0x0000000600037306 */ /* 0x000f220000209400 */
[-C--:B------:R-:W-:Y:S02]  /*7620*/  IABS R10, R9.reuse ;  /* 0x00000009000a7213 */ /* 0x080fe40000000000 */
[----:B------:R-:W-:Y:S02]  /*7630*/  IABS R8, R0 ;  /* 0x0000000000087213 */ /* 0x000fe40000000000 */
[----:B------:R-:W-:-:S04]  /*7640*/  LOP3.LUT R0, R0, R9, RZ, 0x3c, !PT ;  /* 0x0000000900007212 */ /* 0x000fc800078e3cff */
[----:B------:R-:W-:Y:S01]  /*7650*/  ISETP.GE.AND P2, PT, R0, RZ, PT ;  /* 0x000000ff0000720c */ /* 0x000fe20003f46270 */
[----:B----4-:R-:W4:Y:S02]  /*7660*/  MUFU.RCP R3, R3 ;  /* 0x0000000300037308 */ /* 0x010f240000001000 */
[----:B----4-:R-:W-:Y:S02]  /*7670*/  VIADD R4, R3, 0xffffffe ;  /* 0x0ffffffe03047836 */ /* 0x010fe40000000000 */
[----:B------:R-:W-:-:S04]  /*7680*/  IMAD.MOV R3, RZ, RZ, -R10 ;  /* 0x000000ffff037224 */ /* 0x000fc800078e0a0a */
[----:B------:R4:W0:Y:S02]  /*7690*/  F2I.FTZ.U32.TRUNC.NTZ R5, R4 ;  /* 0x0000000400057305 */ /* 0x000824000021f000 */
[----:B----4-:R-:W-:Y:S02]  /*76a0*/  IMAD.MOV.U32 R4, RZ, RZ, RZ ;  /* 0x000000ffff047224 */ /* 0x010fe400078e00ff */
[----:B0-----:R-:W-:-:S04]  /*76b0*/  IMAD.MOV R7, RZ, RZ, -R5 ;  /* 0x000000ffff077224 */ /* 0x001fc800078e0a05 */
        /* <DEDUP_REMOVED lines=13> */
.L_x_10477:
[----:B------:R-:W-:Y:S05]  /*7790*/  BSYNC B0 ;  /* 0x0000000000007941 */ /* 0x000fea0003800000 */
.L_x_10476:
[----:B------:R-:W4:Y:S01]  /*77a0*/  LDL R0, [R1+0xb0] ;  /* 0x0000b00001007983 */ /* 0x000f220000100800 */
        /* <DEDUP_REMOVED lines=22> */
[----:B---3--:R-:W-:Y:S02]  /*7910*/  CS2R R52, SRZ ;  /* 0x0000000000347805 */ /* 0x008fe4000001ff00 */
[----:B0-----:R-:W-:Y:S02]  /*7920*/  CS2R R28, SRZ ;  /* 0x00000000001c7805 */ /* 0x001fe4000001ff00 */
[----:B------:R-:W-:-:S02]  /*7930*/  CS2R R50, SRZ ;  /* 0x0000000000327805 */ /* 0x000fc4000001ff00 */
[----:B------:R-:W-:Y:S01]  /*7940*/  CS2R R20, SRZ ;  /* 0x0000000000147805 */ /* 0x000fe2000001ff00 */
[----:B----4-:R-:W-:Y:S02]  /*7950*/  IMAD R4, R0, R88, RZ ;  /* 0x0000005800047224 */ /* 0x010fe400078e02ff */
[----:B------:R-:W-:-:S03]  /*7960*/  IMAD.MOV.U32 R0, RZ, RZ, RZ ;  /* 0x000000ffff007224 */ /* 0x000fc600078e00ff */
[----:B------:R0:W-:Y:S01]  /*7970*/  STL [R1+0x78], R4 ;  /* 0x0000780401007387 */ /* 0x0001e20000100800 */
[----:B------:R-:W-:-:S04]  /*7980*/  VIADDMNMX R88, R4, R88, R99, PT ;  /* 0x0000005804587246 */ /* 0x000fc80003800163 */
[----:B------:R-:W-:-:S13]  /*7990*/  ISETP.GT.AND P1, PT, R88, R4, PT ;  /* 0x000000045800720c */ /* 0x000fda0003f24270 */
[----:B0-----:R-:W-:Y:S05]  /*79a0*/  @!P1 BRA `(.L_x_10478) ;  /* 0x000000a8002c9947 */ /* 0x001fea0003800000 */
[----:B------:R-:W0:Y:S01]  /*79b0*/  S2R R4, SR_TID.X ;  /* 0x0000000000047919 */ /* 0x000e220000002100 */
[----:B------:R-:W-:Y:S01]  /*79c0*/  UMOV UR4, 0xffffffff ;  /* 0xffffffff00047882 */ /* 0x000fe20000000000 */
[----:B0-----:R-:W-:-:S05]  /*79d0*/  VIADD R40, R4, 0xffffff80 ;  /* 0xffffff8004287836 */ /* 0x001fca0000000000 */
[----:B------:R-:W-:-:S04]  /*79e0*/  SHF.R.S32.HI R41, RZ, 0x1f, R40 ;  /* 0x0000001fff297819 */ /* 0x000fc80000011428 */
[----:B------:R-:W-:-:S04]  /*79f0*/  LEA.HI R13, R41, R40, RZ, 0x7 ;  /* 0x00000028290d7211 */ /* 0x000fc800078f38ff */
[----:B------:R-:W-:Y:S01]  /*7a00*/  SHF.R.S32.HI R13, RZ, 0x7, R13 ;  /* 0x00000007ff0d7819 */ /* 0x000fe2000001140d */
[----:B------:R-:W-:Y:S06]  /*7a10*/  BRA.DIV UR4, `(.L_x_10479) ;  /* 0x0000014a04b47947 */ /* 0x000fec000b800000 */
[----:B------:R-:W0:Y:S04]  /*7a20*/  SHFL.IDX PT, R0, R13, RZ, 0x1f ;  /* 0x00001fff0d007589 */ /* 0x000e2800000e0000 */
[----:B0-----:R1:W-:Y:S02]  /*7a30*/  STL [R1+0x7c], R0 ;  /* 0x00007c0001007387 */ /* 0x0013e40000100800 */
.L_x_10699:
[----:B------:R-:W1:Y:S01]  /*7a40*/  LDL R3, [R1+0x7c] ;  /* 0x00007c0001037983 */ /* 0x000e620000100800 */
[----:B------:R-:W-:Y:S01]  /*7a50*/  BSSY B6, `(.L_x_10480) ;  /* 0x000001b000067945 */ /* 0x000fe20003800000 */
[----:B-1----:R-:W-:-:S05]  /*7a60*/  IMAD.HI R0, R3, 0x55555556, RZ ;  /* 0x5555555603007827 */ /* 0x002fca00078e02ff */
[----:B------:R-:W-:-:S05]  /*7a70*/  LEA.HI R44, R0, R0, RZ, 0x1 ;  /* 0x00000000002c7211 */ /* 0x000fca00078f08ff */
[----:B------:R-:W-:Y:S02]  /*7a80*/  IMAD R44, R44, -0x3, R3 ;  /* 0xfffffffd2c2c7824 */ /* 0x000fe400078e0203 */
[----:B------:R-:W-:-:S04]  /*7a90*/  VIADD R3, R2, 0x21800 ;  /* 0x0002180002037836 */ /* 0x000fc80000000000 */
[----:B------:R-:W-:Y:S01]  /*7aa0*/  IMAD R0, R44, 0x2000, R3 ;  /* 0x000020002c007824 */ /* 0x000fe200078e0203 */
[----:B------:R-:W-:-:S04]  /*7ab0*/  LOP3.LUT P0, RZ, R3, 0x3ff, RZ, 0xc0, !PT ;  /* 0x000003ff03ff7812 */ /* 0x000fc8000780c0ff */
[----:B------:R-:W-:-:S04]  /*7ac0*/  SHF.R.U32.HI R0, RZ, 0x4, R0 ;  /* 0x00000004ff007819 */ /* 0x000fc80000011600 */
[----:B------:R-:W-:-:S05]  /*7ad0*/  LOP3.LUT R0, R0, 0x3fff, RZ, 0xc0, !PT ;  /* 0x00003fff00007812 */ /* 0x000fca00078ec0ff */
[----:B------:R1:W-:Y:S01]  /*7ae0*/  STL [R1+0x84], R0 ;  /* 0x0000840001007387 */ /* 0x0003e20000100800 */
[----:B------:R-:W-:Y:S05]  /*7af0*/  @!P0 BRA `(.L_x_10481) ;  /* 0x0000000000408947 */ /* 0x000fea0003800000 */
[----:B0-----:R-:W-:Y:S01]  /*7b00*/  MOV R14, 0x0 ;  /* 0x00000000000e7802 */ /* 0x001fe20000000f00 */
        /* <DEDUP_REMOVED lines=15> */
.L_x_10481:
[----:B------:R-:W-:Y:S05]  /*7c00*/  BSYNC B6 ;  /* 0x0000000000067941 */ /* 0x000fea0003800000 */
.L_x_10480:
        /* <DEDUP_REMOVED lines=13> */
.L_x_10485:
[----:B---3--:R3:W4:Y:S02]  /*7ce0*/  SYNCS.PHASECHK.TRANS64.TRYWAIT P0, [R2+URZ+0x2d800], R3 ;  /* 0x02d80003020075a7 */ /* 0x008724000800017f */
[----:B----4-:R-:W-:Y:S05]  /*7cf0*/  @!P0 NANOSLEEP.SYNCS 0x989680 ;  /* 0x009896800000895d */ /* 0x010fea0003900000 */
[----:B------:R-:W4:Y:S02]  /*7d00*/  @!P0 SYNCS.PHASECHK.TRANS64 P0, [R2+URZ+0x2d800], R3 ;  /* 0x02d80003020085a7 */ /* 0x000f24000800007f */
[----:B----4-:R-:W-:Y:S05]  /*7d10*/  @!P0 BRA `(.L_x_10485) ;  /* 0xfffffffc00f08947 */ /* 0x010fea000383ffff */
.L_x_10484:
[----:B------:R-:W-:Y:S05]  /*7d20*/  BSYNC B0 ;  /* 0x0000000000007941 */ /* 0x000fea0003800000 */
.L_x_10483:
[----:B------:R-:W-:Y:S05]  /*7d30*/  BRA `(.L_x_10486) ;  /* 0x0000003c00887947 */ /* 0x000fea0003800000 */
.L_x_10482:
[----:B-1---5:R-:W-:Y:S01]  /*7d40*/  SHF.R.S32.HI R0, RZ, 0x1f, R95 ;  /* 0x0000001fff007819 */ /* 0x022fe2000001145f */
[----:B------:R-:W-:Y:S01]  /*7d50*/  ULOP3.LUT UP0, URZ, UR40, 0x1bf, URZ, 0xc0, !UPT ;  /* 0x000001bf283f7892 */ /* 0x000fe2000f80c03f */
[----:B------:R-:W-:Y:S01]  /*7d60*/  ULDC.64 UR4, c[0x0][0x3f8] ;  /* 0x0000fe0000047ab9 */ /* 0x000fe20000000a00 */
[----:B------:R-:W-:Y:S02]  /*7d70*/  ULDC.64 UR6, c[0x0][0x408] ;  /* 0x0001020000067ab9 */ /* 0x000fe40000000a00 */
[C---:B------:R-:W-:Y:S02]  /*7d80*/  IMAD R6, R0.reuse, UR4, RZ ;  /* 0x0000000400067c24 */ /* 0x040fe4000f8e02ff */
[----:B------:R-:W-:Y:S01]  /*7d90*/  IMAD R0, R0, UR6, RZ ;  /* 0x0000000600007c24 */ /* 0x000fe2000f8e02ff */
[----:B------:R-:W-:Y:S01]  /*7da0*/  PLOP3.LUT P2, PT, PT, PT, UP0, 0x80, 0x0 ;  /* 0x000000000000781c */ /* 0x000fe20003f4f008 */
[C---:B------:R-:W-:Y:S02]  /*7db0*/  IMAD R25, R95.reuse, UR5, R6 ;  /* 0x000000055f197c24 */ /* 0x040fe4000f8e0206 */
[----:B------:R-:W-:Y:S01]  /*7dc0*/  IMAD.WIDE.U32 R4, R95, UR4, RZ ;  /* 0x000000045f047c25 */ /* 0x000fe2000f8e00ff */
[----:B------:R-:W-:-:S03]  /*7dd0*/  ULDC.64 UR4, c[0x0][0x3e8] ;  /* 0x0000fa0000047ab9 */ /* 0x000fc60000000a00 */
        /* <DEDUP_REMOVED lines=8> */
[----:B------:R-:W-:Y:S01]  /*7e60*/  LEA.HI.X R37, R6, UR7, R37, 0x1, P1 ;  /* 0x0000000706257c11 */ /* 0x000fe200088f0c25 */
[----:B------:R-:W-:Y:S06]  /*7e70*/  @!P2 BRA `(.L_x_10487) ;  /* 0x000000000040a947 */ /* 0x000fec0003800000 */
[----:B0-----:R-:W-:Y:S01]  /*7e80*/  MOV R14, 0x0 ;  /* 0x00000000000e7802 */ /* 0x001fe20000000f00 */
        /* <DEDUP_REMOVED lines=15> */
.L_x_10487:
[----:B------:R-:W-:Y:S01]  /*7f80*/  ULDC.U8 UR4, c[0x0][0x410] ;  /* 0x0001040000047ab9 */ /* 0x000fe20000000000 */
[----:B------:R-:W-:Y:S01]  /*7f90*/  BSSY B0, `(.L_x_10488) ;  /* 0x00003b4000007945 */ /* 0x000fe20003800000 */
[----:B------:R-:W-:Y:S01]  /*7fa0*/  ISETP.NE.AND P0, PT, RZ, UR4, PT ;  /* 0x00000004ff007c0c */ /* 0x000fe2000bf05270 */
[----:B------:R-:W-:-:S12]  /*7fb0*/  IMAD R6, R97, 0xc0, R141 ;  /* 0x000000c061067824 */ /* 0x000fd800078e028d */
[----:B------:R-:W-:Y:S05]  /*7fc0*/  @!P0 BRA `(.L_x_10489) ;  /* 0x0000001c00748947 */ /* 0x000fea0003800000 */
[----:B------:R-:W-:-:S03]  /*7fd0*/  UMOV UR4, 0xffffffff ;  /* 0xffffffff00047882 */ /* 0x000fc60000000000 */
[----:B------:R-:W-:Y:S05]  /*7fe0*/  BRA.DIV UR4, `(.L_x_10490) ;  /* 0x0000014604687947 */ /* 0x000fea000b800000 */
[----:B------:R1:W2:Y:S04]  /*7ff0*/  SHFL.IDX PT, R3, R25, RZ, 0x1e1f ;  /* 0x001e1fff19037589 */ /* 0x0002a800000e0000 */
[----:B------:R1:W3:Y:S04]  /*8000*/  SHFL.IDX PT, R38, R24, RZ, 0x1e1f ;  /* 0x001e1fff18267589 */ /* 0x0002e800000e0000 */
[----:B------:R1:W4:Y:S04]  /*8010*/  SHFL.IDX PT, R0, R37, RZ, 0x1e1f ;  /* 0x001e1fff25007589 */ /* 0x00032800000e0000 */
[----:B------:R-:W0:Y:S02]  /*8020*/  SHFL.IDX PT, R39, R39, RZ, 0x1e1f ;  /* 0x001e1fff27277589 */ /* 0x000e2400000e0000 */
.L_x_10705:
        /* <DEDUP_REMOVED lines=11> */
[----:B-1----:R-:W-:Y:S02]  /*80e0*/  CS2R R36, SRZ ;  /* 0x0000000000247805 */ /* 0x002fe4000001ff00 */
[----:B------:R-:W-:Y:S02]  /*80f0*/  CS2R R32, SRZ ;  /* 0x0000000000207805 */ /* 0x000fe4000001ff00 */
[----:B------:R-:W-:Y:S02]  /*8100*/  CS2R R28, SRZ ;  /* 0x00000000001c7805 */ /* 0x000fe4000001ff00 */
[----:B------:R-:W-:Y:S02]  /*8110*/  CS2R R24, SRZ ;  /* 0x0000000000187805 */ /* 0x000fe4000001ff00 */
[----:B0-----:R-:W-:-:S02]  /*8120*/  CS2R R14, SRZ ;  /* 0x00000000000e7805 */ /* 0x001fc4000001ff00 */
[----:B------:R-:W-:Y:S01]  /*8130*/  CS2R R10, SRZ ;  /* 0x00000000000a7805 */ /* 0x000fe2000001ff00 */
[----:B------:R-:W-:Y:S06]  /*8140*/  @P0 BRA `(.L_x_10492) ;  /* 0x0000000400340947 */ /* 0x000fec0003800000 */
[----:B------:R-:W2:Y:S01]  /*8150*/  LDL R48, [R1+0x54] ;  /* 0x0000540001307983 */ /* 0x000ea20000100800 */
[----:B------:R-:W-:-:S03]  /*8160*/  ULDC UR4, c[0x0][0x3f4] ;  /* 0x0000fd0000047ab9 */ /* 0x000fc60000000800 */
[----:B------:R-:W3:Y:S04]  /*8170*/  LDL R47, [R1+0x4c] ;  /* 0x00004c00012f7983 */ /* 0x000ee80000100800 */
[----:B------:R-:W4:Y:S04]  /*8180*/  LDL R46, [R1+0x50] ;  /* 0x00005000012e7983 */ /* 0x000f280000100800 */
[----:B------:R-:W4:Y:S04]  /*8190*/  LDL R45, [R1+0x48] ;  /* 0x00004800012d7983 */ /* 0x000f280000100800 */
[----:B------:R-:W4:Y:S01]  /*81a0*/  LDL R43, [R1+0x58] ;  /* 0x00005800012b7983 */ /* 0x000f220000100800 */
[----:B------:R-:W-:-:S02]  /*81b0*/  CS2R R36, SRZ ;  /* 0x0000000000247805 */ /* 0x000fc4000001ff00 */
[----:B------:R-:W-:Y:S02]  /*81c0*/  CS2R R34, SRZ ;  /* 0x0000000000227805 */ /* 0x000fe4000001ff00 */
[----:B------:R-:W-:Y:S02]  /*81d0*/  CS2R R32, SRZ ;  /* 0x0000000000207805 */ /* 0x000fe4000001ff00 */
[C---:B--2---:R-:W-:Y:S01]  /*81e0*/  ISETP.GE.AND P3, PT, R48.reuse, UR4, PT ;  /* 0x0000000430007c0c */ /* 0x044fe2000bf66270 */
[C---:B------:R-:W-:Y:S01]  /*81f0*/  IMAD.SHL.U32 R24, R48.reuse, 0x2, RZ ;  /* 0x0000000230187824 */ /* 0x040fe200078e00ff */
[----:B------:R-:W-:Y:S02]  /*8200*/  SHF.R.S32.HI R4, RZ, 0x1f, R48 ;  /* 0x0000001fff047819 */ /* 0x000fe40000011430 */
[C---:B---3--:R-:W-:Y:S01]  /*8210*/  ISETP.GE.AND P2, PT, R47.reuse, UR4, PT ;  /* 0x000000042f007c0c */ /* 0x048fe2000bf46270 */
[----:B------:R-:W-:Y:S01]  /*8220*/  IMAD.SHL.U32 R14, R47, 0x2, RZ ;  /* 0x000000022f0e7824 */ /* 0x000fe200078e00ff */
[----:B------:R-:W-:-:S02]  /*8230*/  SHF.L.U64.HI R4, R48, 0x1, R4 ;  /* 0x0000000130047819 */ /* 0x000fc40000010204 */
[C---:B----4-:R-:W-:Y:S01]  /*8240*/  ISETP.GE.AND P1, PT, R46.reuse, UR4, PT ;  /* 0x000000042e007c0c */ /* 0x050fe2000bf26270 */
[----:B------:R-:W-:Y:S01]  /*8250*/  IMAD.SHL.U32 R10, R46, 0x2, RZ ;  /* 0x000000022e0a7824 */ /* 0x000fe200078e00ff */
[----:B------:R-:W-:Y:S02]  /*8260*/  SHF.R.S32.HI R5, RZ, 0x1f, R47 ;  /* 0x0000001fff057819 */ /* 0x000fe4000001142f */
[C---:B------:R-:W-:Y:S01]  /*8270*/  ISETP.GE.AND P0, PT, R45.reuse, UR4, PT ;  /* 0x000000042d007c0c */ /* 0x040fe2000bf06270 */
[----:B------:R-:W-:Y:S01]  /*8280*/  IMAD.SHL.U32 R28, R45, 0x2, RZ ;  /* 0x000000022d1c7824 */ /* 0x000fe200078e00ff */
[CC--:B------:R-:W-:Y:S02]  /*8290*/  @!P3 IADD3 R26, P4, R38.reuse, R24.reuse, RZ ;  /* 0x00000018261ab210 */ /* 0x0c0fe40007f9e0ff */
[----:B------:R-:W-:Y:S01]  /*82a0*/  @!P3 IADD3 R24, P5, R39, R24, RZ ;  /* 0x000000182718b210 */ /* 0x000fe20007fbe0ff */
[----:B------:R-:W-:Y:S01]  /*82b0*/  IMAD.SHL.U32 R30, R43, 0x2, RZ ;  /* 0x000000022b1e7824 */ /* 0x000fe200078e00ff */
[----:B------:R-:W-:Y:S01]  /*82c0*/  SHF.L.U64.HI R5, R47, 0x1, R5 ;  /* 0x000000012f057819 */ /* 0x000fe20000010205 */
[--C-:B------:R-:W-:Y:S01]  /*82d0*/  @!P3 IMAD.X R27, R3, 0x1, R4.reuse, P4 ;  /* 0x00000001031bb824 */ /* 0x100fe200020e0604 */
[-C--:B------:R-:W-:Y:S01]  /*82e0*/  @!P2 IADD3 R20, P4, R38, R14.reuse, RZ ;  /* 0x0000000e2614a210 */ /* 0x080fe20007f9e0ff */
[----:B------:R-:W-:Y:S01]  /*82f0*/  @!P3 IMAD.X R25, R0, 0x1, R4, P5 ;  /* 0x000000010019b824 */ /* 0x000fe200028e0604 */
[----:B------:R-:W-:-:S02]  /*8300*/  @!P2 IADD3 R14, P5, R39, R14, RZ ;  /* 0x0000000e270ea210 */ /* 0x000fc40007fbe0ff */
[----:B------:R-:W-:Y:S01]  /*8310*/  SHF.R.S32.HI R6, RZ, 0x1f, R46 ;  /* 0x0000001fff067819 */ /* 0x000fe2000001142e */
[--C-:B------:R-:W-:Y:S01]  /*8320*/  @!P2 IMAD.X R21, R3, 0x1, R5.reuse, P4 ;  /* 0x000000010315a824 */ /* 0x100fe200020e0605 */
[-C--:B------:R-:W-:Y:S01]  /*8330*/  @!P1 IADD3 R12, P4, R38, R10.reuse, RZ ;  /* 0x0000000a260c9210 */ /* 0x080fe20007f9e0ff */
[----:B------:R-:W-:Y:S01]  /*8340*/  @!P2 IMAD.X R15, R0, 0x1, R5, P5 ;  /* 0x00000001000fa824 */ /* 0x000fe200028e0605 */
[----:B------:R-:W-:Y:S01]  /*8350*/  SHF.L.U64.HI R6, R46, 0x1, R6 ;  /* 0x000000012e067819 */ /* 0x000fe20000010206 */
[----:B------:R-:W5:Y:S01]  /*8360*/  @!P3 LD.E.64 R32, desc[UR42][R26.64] ;  /* 0x0000002a1a20b980 */ /* 0x000f62000c101b00 */
[----:B------:R-:W-:Y:S02]  /*8370*/  @!P1 IADD3 R10, P5, R39, R10, RZ ;  /* 0x0000000a270a9210 */ /* 0x000fe40007fbe0ff */
[----:B------:R-:W-:Y:S01]  /*8380*/  SHF.R.S32.HI R7, RZ, 0x1f, R45 ;  /* 0x0000001fff077819 */ /* 0x000fe2000001142d */
[--C-:B------:R-:W-:Y:S01]  /*8390*/  @!P1 IMAD.X R13, R3, 0x1, R6.reuse, P4 ;  /* 0x00000001030d9824 */ /* 0x100fe200020e0606 */
[----:B------:R-:W-:Y:S01]  /*83a0*/  ISETP.GE.AND P4, PT, R138, UR4, PT ;  /* 0x000000048a007c0c */ /* 0x000fe2000bf86270 */
[----:B------:R-:W-:Y:S01]  /*83b0*/  @!P1 IMAD.X R11, R0, 0x1, R6, P5 ;  /* 0x00000001000b9824 */ /* 0x000fe200028e0606 */
[----:B------:R-:W-:-:S02]  /*83c0*/  SHF.L.U64.HI R7, R45, 0x1, R7 ;  /* 0x000000012d077819 */ /* 0x000fc40000010207 */
[----:B------:R-:W-:Y:S02]  /*83d0*/  @!P0 IADD3 R8, P5, R38, R28, RZ ;  /* 0x0000001c26088210 */ /* 0x000fe40007fbe0ff */
[----:B------:R-:W-:-:S03]  /*83e0*/  SHF.R.S32.HI R31, RZ, 0x1f, R43 ;  /* 0x0000001fff1f7819 */ /* 0x000fc6000001142b */
[----:B------:R-:W-:Y:S01]  /*83f0*/  @!P0 IMAD.X R9, R3, 0x1, R7, P5 ;  /* 0x0000000103098824 */ /* 0x000fe200028e0607 */
[----:B------:R-:W-:-:S03]  /*8400*/  @!P0 IADD3 R4, P5, R39, R28, RZ ;  /* 0x0000001c27048210 */ /* 0x000fc60007fbe0ff */
[----:B------:R-:W-:Y:S01]  /*8410*/  @!P4 MOV R29, R3 ;  /* 0x00000003001dc202 */ /* 0x000fe20000000f00 */
[----:B------:R-:W-:Y:S02]  /*8420*/  @!P4 IMAD.MOV.U32 R28, RZ, RZ, R38 ;  /* 0x000000ffff1cc224 */ /* 0x000fe400078e0026 */
[----:B------:R-:W-:Y:S01]  /*8430*/  @!P0 IMAD.X R5, R0, 0x1, R7, P5 ;  /* 0x0000000100058824 */ /* 0x000fe200028e0607 */
[----:B------:R-:W-:Y:S01]  /*8440*/  ISETP.GE.AND P5, PT, R43, UR4, PT ;  /* 0x000000042b007c0c */ /* 0x000fe2000bfa6270 */
[----:B------:R-:W-:Y:S02]  /*8450*/  @!P4 IMAD.MOV.U32 R6, RZ, RZ, R39 ;  /* 0x000000ffff06c224 */ /* 0x000fe400078e0027 */
[----:B------:R-:W-:Y:S02]  /*8460*/  @!P4 IMAD.MOV.U32 R7, RZ, RZ, R0 ;  /* 0x000000ffff07c224 */ /* 0x000fe400078e0000 */
[----:B------:R-:W-:-:S04]  /*8470*/  @!P4 IMAD.WIDE R28, R138, 0x2, R28 ;  /* 0x000000028a1cc825 */ /* 0x000fc800078e021c */
[----:B------:R-:W-:Y:S01]  /*8480*/  @!P4 IMAD.WIDE R6, R138, 0x2, R6 ;  /* 0x000000028a06c825 */ /* 0x000fe200078e0206 */
[----:B------:R-:W5:Y:S01]  /*8490*/  @!P4 LD.E.64 R36, desc[UR42][R28.64] ;  /* 0x0000002a1c24c980 */ /* 0x000f62000c101b00 */
[----:B------:R-:W-:-:S03]  /*84a0*/  SHF.L.U64.HI R31, R43, 0x1, R31 ;  /* 0x000000012b1f7819 */ /* 0x000fc6000001021f */
[----:B------:R0:W5:Y:S02]  /*84b0*/  @!P4 LD.E.64 R34, desc[UR42][R6.64] ;  /* 0x0000002a0622c980 */ /* 0x000164000c101b00 */
[----:B0-----:R-:W-:-:S05]  /*84c0*/  @!P5 IADD3 R6, P4, R38, R30, RZ ;  /* 0x0000001e2606d210 */ /* 0x001fca0007f9e0ff */
[--C-:B------:R-:W-:Y:S01]  /*84d0*/  @!P5 IMAD.X R7, R3, 0x1, R31.reuse, P4 ;  /* 0x000000010307d824 */ /* 0x100fe200020e061f */
[----:B------:R-:W-:Y:S02]  /*84e0*/  @!P5 IADD3 R38, P4, R39, R30, RZ ;  /* 0x0000001e2726d210 */ /* 0x000fe40007f9e0ff */
[----:B------:R-:W-:Y:S02]  /*84f0*/  CS2R R28, SRZ ;  /* 0x00000000001c7805 */ /* 0x000fe4000001ff00 */
[----:B------:R-:W-:Y:S01]  /*8500*/  CS2R R26, SRZ ;  /* 0x00000000001a7805 */ /* 0x000fe2000001ff00 */
[----:B------:R-:W-:Y:S01]  /*8510*/  @!P5 IMAD.X R39, R0, 0x1, R31, P4 ;  /* 0x000000010027d824 */ /* 0x000fe200020e061f */
[----:B------:R-:W-:Y:S02]  /*8520*/  CS2R R30, SRZ ;  /* 0x00000000001e7805 */ /* 0x000fe4000001ff00 */
[----:B------:R0:W5:Y:S04]  /*8530*/  @!P2 LD.E.64 R28, desc[UR42][R20.64] ;  /* 0x0000002a141ca980 */ /* 0x000168000c101b00 */
[----:B------:R1:W5:Y:S04]  /*8540*/  @!P2 LD.E.64 R26, desc[UR42][R14.64] ;  /* 0x0000002a0e1aa980 */ /* 0x000368000c101b00 */
[----:B------:R2:W5:Y:S01]  /*8550*/  @!P3 LD.E.64 R30, desc[UR42][R24.64] ;  /* 0x0000002a181eb980 */ /* 0x000562000c101b00 */
[----:B0-----:R-:W-:-:S02]  /*8560*/  CS2R R20, SRZ ;  /* 0x0000000000147805 */ /* 0x001fc4000001ff00 */
[----:B-1----:R-:W-:-:S04]  /*8570*/  CS2R R14, SRZ ;  /* 0x00000000000e7805 */ /* 0x002fc8000001ff00 */
[----:B------:R0:W5:Y:S01]  /*8580*/  @!P1 LD.E.64 R20, desc[UR42][R10.64] ;  /* 0x0000002a0a149980 */ /* 0x000162000c101b00 */
[----:B--2---:R-:W-:-:S03]  /*8590*/  CS2R R24, SRZ ;  /* 0x0000000000187805 */ /* 0x004fc6000001ff00 */
[----:B------:R1:W5:Y:S04]  /*85a0*/  @!P0 LD.E.64 R14, desc[UR42][R8.64] ;  /* 0x0000002a080e8980 */ /* 0x000368000c101b00 */
[----:B------:R2:W5:Y:S01]  /*85b0*/  @!P1 LD.E.64 R24, desc[UR42][R12.64] ;  /* 0x0000002a0c189980 */ /* 0x000562000c101b00 */
[----:B0-----:R-:W-:Y:S02]  /*85c0*/  CS2R R10, SRZ ;  /* 0x00000000000a7805 */ /* 0x001fe4000001ff00 */
[----:B-1----:R-:W-:-:S04]  /*85d0*/  CS2R R8, SRZ ;  /* 0x0000000000087805 */ /* 0x002fc8000001ff00 */
[----:B------:R0:W5:Y:S01]  /*85e0*/  @!P5 LD.E.64 R10, desc[UR42][R6.64] ;  /* 0x0000002a060ad980 */ /* 0x000162000c101b00 */
[----:B--2---:R-:W-:-:S03]  /*85f0*/  CS2R R12, SRZ ;  /* 0x00000000000c7805 */ /* 0x004fc6000001ff00 */
[----:B------:R0:W5:Y:S04]  /*8600*/  @!P5 LD.E.64 R8, desc[UR42][R38.64] ;  /* 0x0000002a2608d980 */ /* 0x000168000c101b00 */
[----:B------:R0:W5:Y:S02]  /*8610*/  @!P0 LD.E.64 R12, desc[UR42][R4.64] ;  /* 0x0000002a040c8980 */ /* 0x000164000c101b00 */
.L_x_10492:
[----:B------:R-:W-:Y:S05]  /*8620*/  BSYNC B1 ;  /* 0x0000000000017941 */ /* 0x000fea0003800000 */
.L_x_10491:
[----:B------:R-:W-:Y:S01]  /*8630*/  ULEA.HI UR4, UR37, UR37, URZ, 0x1 ;  /* 0x0000002525047291 */ /* 0x000fe2000f8f083f */
[----:B--2--5:R-:W-:Y:S01]  /*8640*/  IMAD.MOV.U32 R3, RZ, RZ, R35 ;  /* 0x000000ffff037224 */ /* 0x024fe200078e0023 */
[----:B------:R-:W-:Y:S01]  /*8650*/  VIMNMX R42, R42, 0xc0, PT ;  /* 0x000000c02a2a7848 */ /* 0x000fe20003fe0100 */
[----:B----4-:R-:W-:Y:S01]  /*8660*/  IMAD.MOV.U32 R0, RZ, RZ, R34 ;  /* 0x000000ffff007224 */ /* 0x010fe200078e0022 */
[----:B------:R-:W-:Y:S01]  /*8670*/  ULOP3.LUT UR4, UR4, 0xfffffffe, URZ, 0xc0, !UPT ;  /* 0xfffffffe04047892 */ /* 0x000fe2000f8ec03f */
[----:B0-----:R-:W-:Y:S01]  /*8680*/  IMAD.MOV.U32 R4, RZ, RZ, R30 ;  /* 0x000000ffff047224 */ /* 0x001fe200078e001e */
[----:B------:R-:W-:Y:S01]  /*8690*/  PRMT R59, R3, 0x7610, R59 ;  /* 0x00007610033b7816 */ /* 0x000fe2000000003b */
[----:B------:R-:W-:Y:S01]  /*86a0*/  IMAD.MOV.U32 R5, RZ, RZ, R27 ;  /* 0x000000ffff057224 */ /* 0x000fe200078e001b */
[----:B------:R-:W-:Y:S01]  /*86b0*/  UIADD3 UR4, UR37, -UR4, URZ ;  /* 0x8000000425047290 */ /* 0x000fe2000fffe03f */
[----:B---3--:R-:W-:Y:S01]  /*86c0*/  PRMT R38, R38, 0x5410, R0 ;  /* 0x0000541026267816 */ /* 0x008fe20000000000 */
        /* <DEDUP_REMOVED lines=45> */
.L_x_10706:
[----:B------:R-:W-:Y:S05]  /*89a0*/  BSYNC B1 ;  /* 0x0000000000017941 */ /* 0x000fea0003800000 */
.L_x_10493:
[----:B------:R-:W-:Y:S02]  /*89b0*/  PRMT R42, R0, 0x7610, R42 ;  /* 0x00007610002a7816 */ /* 0x000fe4000000002a */
[----:B------:R-:W-:Y:S01]  /*89c0*/  PRMT R43, R4, 0x7610, R43 ;  /* 0x00007610042b7816 */ /* 0x000fe2000000002b */
[----:B------:R-:W-:Y:S06]  /*89d0*/  @P1 BRA `(.L_x_10495) ;  /* 0x00000030003c1947 */ /* 0x000fec0003800000 */
[----:B------:R-:W2:Y:S01]  /*89e0*/  LDL R65, [R1+0x88] ;  /* 0x0000880001417983 */ /* 0x000ea20000100800 */
[----:B------:R-:W1:Y:S03]  /*89f0*/  LDC R5, c[0x0][0x3f4] ;  /* 0x0000fd00ff057b82 */ /* 0x000e660000000800 */
[----:B------:R-:W3:Y:S04]  /*8a00*/  LDL R64, [R1+0x54] ;  /* 0x0000540001407983 */ /* 0x000ee80000100800 */
[----:B------:R-:W4:Y:S04]  /*8a10*/  LDL R63, [R1+0x4c] ;  /* 0x00004c00013f7983 */ /* 0x000f280000100800 */
[----:B------:R-:W5:Y:S04]  /*8a20*/  LDL R61, [R1+0x50] ;  /* 0x00005000013d7983 */ /* 0x000f680000100800 */
[----:B------:R-:W5:Y:S04]  /*8a30*/  LDL R60, [R1+0x48] ;  /* 0x00004800013c7983 */ /* 0x000f680000100800 */
[----:B------:R-:W5:Y:S01]  /*8a40*/  LDL R6, [R1+0x58] ;  /* 0x0000580001067983 */ /* 0x000f620000100800 */
[----:B------:R-:W-:Y:S01]  /*8a50*/  LEA.HI R40, R41, R40, RZ, 0x2 ;  /* 0x0000002829287211 */ /* 0x000fe200078f10ff */
[----:B------:R-:W-:Y:S03]  /*8a60*/  BSSY B1, `(.L_x_10496) ;  /* 0x000003e000017945 */ /* 0x000fe60003800000 */
[----:B------:R-:W-:-:S02]  /*8a70*/  SHF.R.S32.HI R0, RZ, 0x2, R40 ;  /* 0x00000002ff007819 */ /* 0x000fc40000011428 */
[----:B0-----:R-:W-:Y:S02]  /*8a80*/  SHF.R.S32.HI R3, RZ, 0x1f, R40 ;  /* 0x0000001fff037819 */ /* 0x001fe40000011428 */
[----:B-1----:R-:W-:Y:S02]  /*8a90*/  ISETP.GE.AND P6, PT, R138, R5, PT ;  /* 0x000000058a00720c */ /* 0x002fe40003fc6270 */
[----:B------:R-:W-:-:S04]  /*8aa0*/  LEA.HI R3, R3, R0, RZ, 0x2 ;  /* 0x0000000003037211 */ /* 0x000fc800078f10ff */
[----:B------:R-:W-:-:S04]  /*8ab0*/  LOP3.LUT R7, R3, 0xfffffffc, RZ, 0xc0, !PT ;  /* 0xfffffffc03077812 */ /* 0x000fc800078ec0ff */
[----:B------:R-:W-:-:S04]  /*8ac0*/  IADD3 R7, R0, -R7, RZ ;  /* 0x8000000700077210 */ /* 0x000fc80007ffe0ff */
[----:B------:R-:W-:Y:S01]  /*8ad0*/  LOP3.LUT P0, RZ, R7, 0x2, RZ, 0xc0, !PT ;  /* 0x0000000207ff7812 */ /* 0x000fe2000780c0ff */
[----:B--2---:R-:W-:-:S04]  /*8ae0*/  IMAD R3, R65, 0x2, R2 ;  /* 0x0000000241037824 */ /* 0x004fc800078e0202 */
[----:B------:R-:W-:Y:S01]  /*8af0*/  VIADD R0, R3, 0x20 ;  /* 0x0000002003007836 */ /* 0x000fe20000000000 */
[-C--:B---3--:R-:W-:Y:S02]  /*8b00*/  ISETP.GE.AND P1, PT, R64, R5.reuse, PT ;  /* 0x000000054000720c */ /* 0x088fe40003f26270 */
[-C--:B----4-:R-:W-:Y:S02]  /*8b10*/  ISETP.GE.AND P2, PT, R63, R5.reuse, PT ;  /* 0x000000053f00720c */ /* 0x090fe40003f46270 */
[-C--:B-----5:R-:W-:Y:S02]  /*8b20*/  ISETP.GE.AND P3, PT, R61, R5.reuse, PT ;  /* 0x000000053d00720c */ /* 0x0a0fe40003f66270 */
[-C--:B------:R-:W-:Y:S02]  /*8b30*/  ISETP.GE.AND P4, PT, R60, R5.reuse, PT ;  /* 0x000000053c00720c */ /* 0x080fe40003f86270 */
[----:B------:R-:W-:Y:S01]  /*8b40*/  ISETP.GE.AND P5, PT, R6, R5, PT ;  /* 0x000000050600720c */ /* 0x000fe20003fa6270 */
[----:B------:R-:W-:-:S12]  /*8b50*/  @P6 BRA `(.L_x_10497) ;  /* 0x0000000000b86947 */ /* 0x000fd80003800000 */
[----:B------:R-:W0:Y:S01]  /*8b60*/  LDS.128 R4, [R3+0xc400] ;  /* 0x00c4000003047984 */ /* 0x000e220000000c00 */
        /* <DEDUP_REMOVED lines=8> */
[----:B------:R-:W-:-:S02]  /*8bf0*/  LOP3.LUT R61, R61, 0xffff0000, RZ, 0xc0, !PT ;  /* 0xffff00003d3d7812 */ /* 0x000fc400078ec0ff */
[----:B------:R-:W-:Y:S02]  /*8c00*/  LOP3.LUT R41, R41, 0xffff0000, RZ, 0xc0, !PT ;  /* 0xffff000029297812 */ /* 0x000fe400078ec0ff */
[----:B------:R-:W-:Y:S02]  /*8c10*/  PRMT R40, R39, 0x5432, R40 ;  /* 0x0000543227287816 */ /* 0x000fe40000000028 */
        /* <DEDUP_REMOVED lines=34> */
.L_x_10497:
[----:B------:R-:W-:Y:S05]  /*8e40*/  BSYNC B1 ;  /* 0x0000000000017941 */ /* 0x000fea0003800000 */
.L_x_10496:
[----:B------:R-:W-:Y:S01]  /*8e50*/  BSSY B1, `(.L_x_10498) ;  /* 0x0000031000017945 */ /* 0x000fe20003800000 */
[----:B------:R-:W-:-:S03]  /*8e60*/  @P0 VIADD R0, R3, 0xffffffe0 ;  /* 0xffffffe003000836 */ /* 0x000fc60000000000 */
[----:B------:R-:W-:Y:S05]  /*8e70*/  @P1 BRA `(.L_x_10499) ;  /* 0x0000000000b81947 */ /* 0x000fea0003800000 */
[----:B0-----:R-:W0:Y:S01]  /*8e80*/  LDS.128 R4, [R0+0xc400] ;  /* 0x00c4000000047984 */ /* 0x001e220000000c00 */
[--C-:B------:R-:W-:Y:S02]  /*8e90*/  SHF.R.U64 R30, R30, 0x10, R31.reuse ;  /* 0x000000101e1e7819 */ /* 0x100fe4000000121f */
[----:B------:R-:W-:Y:S02]  /*8ea0*/  SHF.R.U32.HI R31, RZ, 0x10, R31 ;  /* 0x00000010ff1f7819 */ /* 0x000fe4000001161f */
[----:B------:R-:W-:Y:S02]  /*8eb0*/  SHF.R.U32.HI R35, RZ, 0x10, R33 ;  /* 0x00000010ff237819 */ /* 0x000fe40000011621 */
[----:B------:R-:W-:Y:S02]  /*8ec0*/  PRMT R58, R58, 0x5410, R31 ;  /* 0x000054103a3a7816 */ /* 0x000fe4000000001f */
[----:B------:R-:W-:Y:S02]  /*8ed0*/  PRMT R35, R66, 0x5410, R35 ;  /* 0x0000541042237816 */ /* 0x000fe40000000023 */
[----:B------:R-:W-:Y:S01]  /*8ee0*/  SHF.R.U64 R34, R32, 0x10, R33 ;  /* 0x0000001020227819 */ /* 0x000fe20000001221 */
[C---:B------:R-:W-:Y:S01]  /*8ef0*/  IMAD.U32 R37, R58.reuse, 0x10000, RZ ;  /* 0x000100003a257824 */ /* 0x040fe200078e00ff */
[----:B------:R-:W-:Y:S01]  /*8f00*/  LOP3.LUT R58, R58, 0xffff0000, RZ, 0xc0, !PT ;  /* 0xffff00003a3a7812 */ /* 0x000fe200078ec0ff */
[C---:B------:R-:W-:Y:S01]  /*8f10*/  IMAD.U32 R36, R35.reuse, 0x10000, RZ ;  /* 0x0001000023247824 */ /* 0x040fe200078e00ff */
[----:B------:R-:W-:-:S02]  /*8f20*/  LOP3.LUT R35, R35, 0xffff0000, RZ, 0xc0, !PT ;  /* 0xffff000023237812 */ /* 0x000fc400078ec0ff */
[----:B------:R-:W-:Y:S02]  /*8f30*/  PRMT R34, R42, 0x5432, R34 ;  /* 0x000054322a227816 */ /* 0x000fe40000000022 */
[----:B------:R-:W-:Y:S02]  /*8f40*/  PRMT R57, R57, 0x5410, R30 ;  /* 0x0000541039397816 */ /* 0x000fe4000000001e */
        /* <DEDUP_REMOVED lines=8> */
[----:B------:R-:W-:Y:S01]  /*8fd0*/  FFMA.FTZ R41, R30, R36, -R41 ;  /* 0x000000241e297223 */ /* 0x000fe20000010829 */
[----:B------:R-:W-:Y:S02]  /*8fe0*/  IMAD.U32 R7, R5, 0x10000, RZ ;  /* 0x0001000005077824 */ /* 0x000fe400078e00ff */
[----:B------:R-:W-:Y:S01]  /*8ff0*/  FFMA.FTZ R59, R32, R35, -R31 ;  /* 0x00000023203b7223 */ /* 0x000fe2000001081f */
[----:B------:R-:W-:Y:S01]  /*9000*/  FFMA.FTZ R40, R30, R37, R40 ;  /* 0x000000251e287223 */ /* 0x000fe20000010028 */
[----:B------:R-:W-:Y:S01]  /*9010*/  IMAD.U32 R31, R34, 0x10000, RZ ;  /* 0x00010000221f7824 */ /* 0x000fe200078e00ff */
[----:B------:R-:W-:Y:S01]  /*9020*/  LOP3.LUT R4, R4, 0xffff0000, RZ, 0xc0, !PT ;  /* 0xffff000004047812 */ /* 0x000fe200078ec0ff */
[----:B------:R-:W-:Y:S01]  /*9030*/  FMUL.FTZ R37, R33, R35 ;  /* 0x0000002321257220 */ /* 0x000fe20000410000 */
        /* <DEDUP_REMOVED lines=18> */
.L_x_10499:
[----:B------:R-:W-:Y:S05]  /*9160*/  BSYNC B1 ;  /* 0x0000000000017941 */ /* 0x000fea0003800000 */
.L_x_10498:
        /* <DEDUP_REMOVED lines=48> */
.L_x_10501:
[----:B------:R-:W-:Y:S05]  /*9470*/  BSYNC B1 ;  /* 0x0000000000017941 */ /* 0x000fea0003800000 */
.L_x_10500:
        /* <DEDUP_REMOVED lines=48> */
.L_x_10503:
[----:B------:R-:W-:Y:S05]  /*9780*/  BSYNC B1 ;  /* 0x0000000000017941 */ /* 0x000fea0003800000 */
.L_x_10502:
        /* <DEDUP_REMOVED lines=48> */
.L_x_10505:
[----:B------:R-:W-:Y:S05]  /*9a90*/  BSYNC B1 ;  /* 0x0000000000017941 */ /* 0x000fea0003800000 */
.L_x_10504:
        /* <DEDUP_REMOVED lines=48> */
.L_x_10489:
[----:B------:R-:W-:-:S03]  /*9da0*/  UMOV UR4, 0xffffffff ;  /* 0xffffffff00047882 */ /* 0x000fc60000000000 */
[----:B------:R-:W-:Y:S05]  /*9db0*/  BRA.DIV UR4, `(.L_x_10506) ;  /* 0x0000012a047c7947 */ /* 0x000fea000b800000 */
[----:B------:R1:W2:Y:S04]  /*9dc0*/  SHFL.IDX PT, R0, R25, RZ, 0x1e1f ;  /* 0x001e1fff19007589 */ /* 0x0002a800000e0000 */
[----:B------:R1:W3:Y:S04]  /*9dd0*/  SHFL.IDX PT, R3, R24, RZ, 0x1e1f ;  /* 0x001e1fff18037589 */ /* 0x0002e800000e0000 */
[----:B------:R-:W4:Y:S04]  /*9de0*/  SHFL.IDX PT, R37, R37, RZ, 0x1e1f ;  /* 0x001e1fff25257589 */ /* 0x000f2800000e0000 */
[----:B------:R1:W0:Y:S02]  /*9df0*/  SHFL.IDX PT, R38, R39, RZ, 0x1e1f ;  /* 0x001e1fff27267589 */ /* 0x00022400000e0000 */
.L_x_10712:
        /* <DEDUP_REMOVED lines=10> */
[----:B0-----:R-:W-:Y:S02]  /*9ea0*/  CS2R R14, SRZ ;  /* 0x00000000000e7805 */ /* 0x001fe4000001ff00 */
[----:B-1----:R-:W-:Y:S02]  /*9eb0*/  CS2R R24, SRZ ;  /* 0x0000000000187805 */ /* 0x002fe4000001ff00 */
        /* <DEDUP_REMOVED lines=9> */
[----:B------:R-:W-:Y:S01]  /*9f50*/  ISETP.GE.AND P2, PT, R16, UR4, PT ;  /* 0x0000000410007c0c */ /* 0x000fe2000bf46270 */
[----:B---3--:R-:W-:Y:S01]  /*9f60*/  IMAD.MOV.U32 R6, RZ, RZ, R3 ;  /* 0x000000ffff067224 */ /* 0x008fe200078e0003 */
[----:B------:R-:W-:Y:S01]  /*9f70*/  ISETP.GE.AND P3, PT, R4, UR4, PT ;  /* 0x0000000404007c0c */ /* 0x000fe2000bf66270 */
[----:B--2---:R-:W-:Y:S01]  /*9f80*/  IMAD.MOV.U32 R7, RZ, RZ, R0 ;  /* 0x000000ffff077224 */ /* 0x004fe200078e0000 */
[----:B------:R-:W-:Y:S01]  /*9f90*/  ISETP.GE.AND P4, PT, R5, UR4, PT ;  /* 0x0000000405007c0c */ /* 0x000fe2000bf86270 */
[----:B------:R-:W-:Y:S01]  /*9fa0*/  IMAD.MOV.U32 R8, RZ, RZ, R38 ;  /* 0x000000ffff087224 */ /* 0x000fe200078e0026 */
[----:B------:R-:W-:Y:S01]  /*9fb0*/  CS2R R28, SRZ ;  /* 0x00000000001c7805 */ /* 0x000fe2000001ff00 */
[----:B----4-:R-:W-:Y:S01]  /*9fc0*/  IMAD.MOV.U32 R9, RZ, RZ, R37 ;  /* 0x000000ffff097224 */ /* 0x010fe200078e0025 */
[----:B------:R-:W-:-:S02]  /*9fd0*/  CS2R R30, SRZ ;  /* 0x00000000001e7805 */ /* 0x000fc4000001ff00 */
[----:B------:R-:W-:Y:S02]  /*9fe0*/  CS2R R10, SRZ ;  /* 0x00000000000a7805 */ /* 0x000fe4000001ff00 */
[----:B------:R-:W-:Y:S02]  /*9ff0*/  CS2R R32, SRZ ;  /* 0x0000000000207805 */ /* 0x000fe4000001ff00 */
[----:B------:R-:W-:Y:S01]  /*a000*/  CS2R R34, SRZ ;  /* 0x0000000000227805 */ /* 0x000fe2000001ff00 */
[----:B------:R-:W-:Y:S02]  /*a010*/  @!P2 IMAD.SHL.U32 R36, R16, 0x2, RZ ;  /* 0x000000021024a824 */ /* 0x000fe400078e00ff */
[----:B------:R-:W-:Y:S02]  /*a020*/  @!P3 IMAD.SHL.U32 R13, R156, 0x8, RZ ;  /* 0x000000089c0db824 */ /* 0x000fe400078e00ff */
[----:B------:R-:W-:Y:S01]  /*a030*/  @!P4 IMAD.SHL.U32 R39, R157, 0x8, RZ ;  /* 0x000000089d27c824 */ /* 0x000fe200078e00ff */
[-C--:B------:R-:W-:Y:S01]  /*a040*/  @!P2 IADD3 R20, P0, R3, R36.reuse, RZ ;  /* 0x000000240314a210 */ /* 0x080fe20007f1e0ff */
[----:B------:R-:W-:Y:S01]  /*a050*/  @!P3 IMAD.WIDE R4, R13, 0x2, R6 ;  /* 0x000000020d04b825 */ /* 0x000fe200078e0206 */
[----:B------:R-:W-:-:S02]  /*a060*/  @!P2 IADD3 R36, P1, R38, R36, RZ ;  /* 0x000000242624a210 */ /* 0x000fc40007f3e0ff */
[----:B------:R-:W-:Y:S01]  /*a070*/  @!P2 SHF.L.U64.HI R3, R16, 0x1, R17 ;  /* 0x000000011003a819 */ /* 0x000fe20000010211 */
[----:B------:R-:W-:Y:S01]  /*a080*/  @!P4 IMAD.WIDE R6, R39, 0x2, R6 ;  /* 0x000000022706c825 */ /* 0x000fe200078e0206 */
[----:B------:R0:W5:Y:S03]  /*a090*/  @!P3 LD.E.128 R28, desc[UR42][R4.64] ;  /* 0x0000002a041cb980 */ /* 0x000166000c101d00 */
[--C-:B------:R-:W-:Y:S01]  /*a0a0*/  @!P3 IMAD.WIDE R12, R13, 0x2, R8.reuse ;  /* 0x000000020d0cb825 */ /* 0x100fe200078e0208 */
[----:B------:R1:W5:Y:S03]  /*a0b0*/  @!P4 LD.E.128 R32, desc[UR42][R6.64] ;  /* 0x0000002a0620c980 */ /* 0x000366000c101d00 */
[----:B------:R-:W-:Y:S01]  /*a0c0*/  @!P4 IMAD.WIDE R38, R39, 0x2, R8 ;  /* 0x000000022726c825 */ /* 0x000fe200078e0208 */
[----:B------:R-:W-:-:S02]  /*a0d0*/  CS2R R8, SRZ ;  /* 0x0000000000087805 */ /* 0x000fc4000001ff00 */
[----:B------:R-:W-:Y:S02]  /*a0e0*/  CS2R R14, SRZ ;  /* 0x00000000000e7805 */ /* 0x000fe4000001ff00 */
[----:B------:R-:W-:Y:S02]  /*a0f0*/  CS2R R24, SRZ ;  /* 0x0000000000187805 */ /* 0x000fe4000001ff00 */
[----:B------:R-:W-:Y:S02]  /*a100*/  CS2R R26, SRZ ;  /* 0x00000000001a7805 */ /* 0x000fe4000001ff00 */
[----:B0-----:R-:W-:Y:S01]  /*a110*/  CS2R R4, SRZ ;  /* 0x0000000000047805 */ /* 0x001fe2000001ff00 */
[--C-:B------:R-:W-:Y:S01]  /*a120*/  @!P2 IMAD.X R21, R0, 0x1, R3.reuse, P0 ;  /* 0x000000010015a824 */ /* 0x100fe200000e0603 */
[----:B------:R0:W5:Y:S01]  /*a130*/  @!P3 LD.E.128 R8, desc[UR42][R12.64] ;  /* 0x0000002a0c08b980 */ /* 0x000162000c101d00 */
[----:B-1----:R-:W-:Y:S01]  /*a140*/  CS2R R6, SRZ ;  /* 0x0000000000067805 */ /* 0x002fe2000001ff00 */
[----:B------:R-:W-:-:S02]  /*a150*/  @!P2 IMAD.X R37, R37, 0x1, R3, P1 ;  /* 0x000000012525a824 */ /* 0x000fc400008e0603 */
[----:B------:R1:W5:Y:S04]  /*a160*/  @!P2 LD.E.128 R24, desc[UR42][R20.64] ;  /* 0x0000002a1418a980 */ /* 0x000368000c101d00 */
[----:B------:R1:W5:Y:S01]  /*a170*/  @!P2 LD.E.128 R4, desc[UR42][R36.64] ;  /* 0x0000002a2404a980 */ /* 0x000362000c101d00 */
[----:B0-----:R-:W-:-:S06]  /*a180*/  CS2R R12, SRZ ;  /* 0x00000000000c7805 */ /* 0x001fcc000001ff00 */
[----:B------:R1:W5:Y:S02]  /*a190*/  @!P4 LD.E.128 R12, desc[UR42][R38.64] ;  /* 0x0000002a260cc980 */ /* 0x000364000c101d00 */
.L_x_10508:
[----:B------:R-:W-:Y:S05]  /*a1a0*/  BSYNC B1 ;  /* 0x0000000000017941 */ /* 0x000fea0003800000 */
.L_x_10507:
[----:B------:R-:W-:Y:S01]  /*a1b0*/  ULEA.HI UR4, UR37, UR37, URZ, 0x1 ;  /* 0x0000002525047291 */ /* 0x000fe2000f8f083f */
[----:B---3-5:R-:W-:Y:S01]  /*a1c0*/  IMAD.MOV.U32 R3, RZ, RZ, R5 ;  /* 0x000000ffff037224 */ /* 0x028fe200078e0005 */
[----:B-1----:R-:W-:Y:S01]  /*a1d0*/  MOV R20, R6 ;  /* 0x0000000600147202 */ /* 0x002fe20000000f00 */
[----:B--2---:R-:W-:Y:S01]  /*a1e0*/  IMAD.MOV.U32 R0, RZ, RZ, R4 ;  /* 0x000000ffff007224 */ /* 0x004fe200078e0004 */
[----:B------:R-:W-:Y:S01]  /*a1f0*/  ULOP3.LUT UR4, UR4, 0xfffffffe, URZ, 0xc0, !UPT ;  /* 0xfffffffe04047892 */ /* 0x000fe2000f8ec03f */
[----:B------:R-:W-:Y:S01]  /*a200*/  IMAD.MOV.U32 R36, RZ, RZ, R8 ;  /* 0x000000ffff247224 */ /* 0x000fe200078e0008 */
[----:B------:R-:W-:Y:S01]  /*a210*/  PRMT R59, R3, 0x7610, R59 ;  /* 0x00007610033b7816 */ /* 0x000fe2000000003b */
[----:B----4-:R-:W-:Y:S01]  /*a220*/  IMAD.MOV.U32 R37, RZ, RZ, R9 ;  /* 0x000000ffff257224 */ /* 0x010fe200078e0009 */
        /* <DEDUP_REMOVED lines=36> */
[----:B------:R-:W-:Y:S01]  /*a470*/  VIMNMX R40, R40, 0xc0, PT ;  /* 0x000000c028287848 */ /* 0x000fe20003fe0100 */
[----:B------:R-:W-:Y:S01]  /*a480*/  IMAD.MOV.U32 R38, RZ, RZ, R33 ;  /* 0x000000ffff267224 */ /* 0x000fe200078e0021 */
[----:B------:R-:W-:Y:S01]  /*a490*/  BSSY B1, `(.L_x_10509) ;  /* 0x0000009000017945 */ /* 0x000fe20003800000 */
[----:B------:R-:W-:Y:S01]  /*a4a0*/  PRMT R58, R0, 0x7610, R58 ;  /* 0x00007610003a7816 */ /* 0x000fe2000000003a */
[----:B------:R-:W-:Y:S01]  /*a4b0*/  IMAD.MOV.U32 R0, RZ, RZ, R34 ;  /* 0x000000ffff007224 */ /* 0x000fe200078e0022 */
[----:B------:R-:W-:Y:S01]  /*a4c0*/  PRMT R57, R36, 0x7610, R57 ;  /* 0x0000761024397816 */ /* 0x000fe20000000039 */
[----:B------:R-:W-:Y:S01]  /*a4d0*/  IMAD.MOV.U32 R36, RZ, RZ, R35 ;  /* 0x000000ffff247224 */ /* 0x000fe200078e0023 */
[----:B------:R-:W-:-:S02]  /*a4e0*/  ISETP.GE.AND P1, PT, R141, R40, PT ;  /* 0x000000288d00720c */ /* 0x000fc40003f26270 */
[----:B------:R-:W-:Y:S02]  /*a4f0*/  PRMT R47, R37, 0x7610, R47 ;  /* 0x00007610252f7816 */ /* 0x000fe4000000002f */
[----:B------:R-:W-:Y:S01]  /*a500*/  PRMT R48, R38, 0x7610, R48 ;  /* 0x0000761026307816 */ /* 0x000fe20000000030 */
[----:B0-----:R-:W-:Y:S08]  /*a510*/  @!P0 BRA `(.L_x_10510) ;  /* 0x0000012400188947 */ /* 0x001ff00003800000 */
.L_x_10713:
[----:B------:R-:W-:Y:S05]  /*a520*/  BSYNC B1 ;  /* 0x0000000000017941 */ /* 0x000fea0003800000 */
.L_x_10509:
[----:B------:R-:W-:Y:S02]  /*a530*/  PRMT R49, R0, 0x7610, R49 ;  /* 0x0000761000317816 */ /* 0x000fe40000000031 */
[----:B------:R-:W-:Y:S01]  /*a540*/  PRMT R50, R36, 0x7610, R50 ;  /* 0x0000761024327816 */ /* 0x000fe20000000032 */
[----:B------:R-:W-:Y:S06]  /*a550*/  @P1 BRA `(.L_x_10495) ;  /* 0x00000014005c1947 */ /* 0x000fec0003800000 */
[----:B0-----:R-:W0:Y:S01]  /*a560*/  LDC R3, c[0x0][0x3f4] ;  /* 0x0000fd00ff037b82 */ /* 0x001e220000000800 */
[C---:B------:R-:W-:Y:S01]  /*a570*/  VIADD R0, R16.reuse, 0x10 ;  /* 0x0000001010007836 */ /* 0x040fe20000000000 */
[----:B------:R-:W-:Y:S01]  /*a580*/  BSSY B1, `(.L_x_10511) ;  /* 0x000006e000017945 */ /* 0x000fe20003800000 */
[C---:B------:R-:W-:Y:S01]  /*a590*/  VIADD R36, R16.reuse, 0x20 ;  /* 0x0000002010247836 */ /* 0x040fe20000000000 */
[-C--:B0-----:R-:W-:Y:S02]  /*a5a0*/  ISETP.GE.AND P0, PT, R16, R3.reuse, PT ;  /* 0x000000031000720c */ /* 0x081fe40003f06270 */
[-C--:B------:R-:W-:Y:S02]  /*a5b0*/  ISETP.GE.AND P1, PT, R0, R3.reuse, PT ;  /* 0x000000030000720c */ /* 0x080fe40003f26270 */
[----:B------:R-:W-:-:S09]  /*a5c0*/  ISETP.GE.AND P2, PT, R36, R3, PT ;  /* 0x000000032400720c */ /* 0x000fd20003f46270 */
[----:B------:R-:W-:Y:S05]  /*a5d0*/  @P0 BRA `(.L_x_10512) ;  /* 0x0000000400a00947 */ /* 0x000fea0003800000 */
[----:B------:R-:W2:Y:S04]  /*a5e0*/  LDL R37, [R1+0xdc] ;  /* 0x0000dc0001257983 */ /* 0x000ea80000100800 */
[----:B------:R-:W3:Y:S01]  /*a5f0*/  LDL R74, [R1+0x108] ;  /* 0x00010800014a7983 */ /* 0x000ee20000100800 */
[--C-:B------:R-:W-:Y:S02]  /*a600*/  SHF.R.U64 R63, R24, 0x10, R25.reuse ;  /* 0x00000010183f7819 */ /* 0x100fe40000001219 */
[----:B------:R-:W-:Y:S02]  /*a610*/  SHF.R.U32.HI R52, RZ, 0x10, R25 ;  /* 0x00000010ff347819 */ /* 0x000fe40000011619 */
[----:B------:R-:W-:Y:S02]  /*a620*/  SHF.R.U64 R62, R4, 0x10, R5 ;  /* 0x00000010043e7819 */ /* 0x000fe40000001205 */
[----:B------:R-:W-:-:S02]  /*a630*/  SHF.R.U64 R25, R26, 0x10, R27 ;  /* 0x000000101a197819 */ /* 0x000fc4000000121b */
[----:B------:R-:W-:Y:S02]  /*a640*/  SHF.R.U64 R24, R6, 0x10, R7 ;  /* 0x0000001006187819 */ /* 0x000fe40000001207 */
        /* <DEDUP_REMOVED lines=8> */
[----:B------:R-:W-:Y:S02]  /*a6d0*/  SHF.R.U32.HI R26, RZ, 0x10, R27 ;  /* 0x00000010ff1a7819 */ /* 0x000fe4000001161b */
[----:B------:R-:W-:Y:S01]  /*a6e0*/  PRMT R52, R46, 0x5432, R52 ;  /* 0x000054322e347816 */ /* 0x000fe20000000034 */
[----:B------:R-:W-:Y:S01]  /*a6f0*/  IMAD.U32 R70, R51, 0x10000, RZ ;  /* 0x0001000033467824 */ /* 0x000fe200078e00ff */
[----:B------:R-:W-:Y:S02]  /*a700*/  PRMT R5, R47, 0x5432, R26 ;  /* 0x000054322f057816 */ /* 0x000fe4000000001a */
[----:B------:R-:W-:Y:S02]  /*a710*/  PRMT R4, R45, 0x5432, R4 ;  /* 0x000054322d047816 */ /* 0x000fe40000000004 */
[----:B------:R-:W-:-:S02]  /*a720*/  LOP3.LUT R51, R51, 0xffff0000, RZ, 0xc0, !PT ;  /* 0xffff000033337812 */ /* 0x000fc400078ec0ff */
[----:B--2---:R-:W-:-:S04]  /*a730*/  LEA.HI R0, R3, R37, RZ, 0x1d ;  /* 0x0000002503007211 */ /* 0x004fc800078fe8ff */
        /* <DEDUP_REMOVED lines=8> */
[----:B---3--:R-:W0:Y:S02]  /*a7c0*/  LDS.128 R36, [R74] ;  /* 0x000000004a247984 */ /* 0x008e240000000c00 */
        /* <DEDUP_REMOVED lines=9> */
[C---:B-1----:R-:W-:Y:S01]  /*a860*/  SHF.L.U32 R39, R40.reuse, 0x10, RZ ;  /* 0x0000001028277819 */ /* 0x042fe200000006ff */
[----:B------:R-:W-:Y:S01]  /*a870*/  IMAD.U32 R67, R41, 0x10000, RZ ;  /* 0x0001000029437824 */ /* 0x000fe200078e00ff */
[----:B------:R-:W-:Y:S01]  /*a880*/  LOP3.LUT R59, R40, 0xffff0000, RZ, 0xc0, !PT ;  /* 0xffff0000283b7812 */ /* 0x000fe200078ec0ff */
[----:B------:R-:W-:Y:S01]  /*a890*/  IMAD.U32 R68, R43, 0x10000, RZ ;  /* 0x000100002b447824 */ /* 0x000fe200078e00ff */
[----:B------:R-:W-:Y:S01]  /*a8a0*/  LOP3.LUT R40, R41, 0xffff0000, RZ, 0xc0, !PT ;  /* 0xffff000029287812 */ /* 0x000fe200078ec0ff */
[----:B------:R-:W-:-:S02]  /*a8b0*/  IMAD.U32 R41, R63, 0x10000, RZ ;  /* 0x000100003f297824 */ /* 0x000fc400078e00ff */
[----:B------:R-:W-:Y:S01]  /*a8c0*/  FMUL.FTZ R71, R39, R69 ;  /* 0x0000004527477220 */ /* 0x000fe20000410000 */
[----:B------:R-:W-:Y:S01]  /*a8d0*/  LOP3.LUT R36, R37, 0xffff0000, RZ, 0xc0, !PT ;  /* 0xffff000025247812 */ /* 0x000fe200078ec0ff */
[C---:B------:R-:W-:Y:S02]  /*a8e0*/  IMAD.U32 R37, R42.reuse, 0x10000, RZ ;  /* 0x000100002a257824 */ /* 0x040fe400078e00ff */
[-C--:B------:R-:W-:Y:S01]  /*a8f0*/  FMUL.FTZ R73, R39, R41.reuse ;  /* 0x0000002927497220 */ /* 0x080fe20000410000 */
[----:B------:R-:W-:Y:S01]  /*a900*/  LOP3.LUT R27, R42, 0xffff0000, RZ, 0xc0, !PT ;  /* 0xffff00002a1b7812 */ /* 0x000fe200078ec0ff */
[----:B------:R-:W-:Y:S01]  /*a910*/  FFMA.FTZ R39, R64, R41, -R71 ;  /* 0x0000002940277223 */ /* 0x000fe20000010847 */
[----:B------:R-:W-:Y:S01]  /*a920*/  LOP3.LUT R42, R43, 0xffff0000, RZ, 0xc0, !PT ;  /* 0xffff00002b2a7812 */ /* 0x000fe200078ec0ff */
[----:B------:R-:W-:Y:S02]  /*a930*/  IMAD.U32 R43, R52, 0x10000, RZ ;  /* 0x00010000342b7824 */ /* 0x000fe400078e00ff */
[----:B------:R-:W-:Y:S01]  /*a940*/  FFMA.FTZ R41, R64, R69, R73 ;  /* 0x0000004540297223 */ /* 0x000fe20000010049 */
[----:B------:R-:W-:-:S02]  /*a950*/  IMAD.U32 R71, R4, 0x10000, RZ ;  /* 0x0001000004477824 */ /* 0x000fc400078e00ff */
[-C--:B------:R-:W-:Y:S01]  /*a960*/  FMUL.FTZ R75, R67, R70.reuse ;  /* 0x00000046434b7220 */ /* 0x080fe20000410000 */
[----:B------:R-:W-:Y:S02]  /*a970*/  IMAD.U32 R69, R5, 0x10000, RZ ;  /* 0x0001000005457824 */ /* 0x000fe400078e00ff */
[----:B------:R-:W-:Y:S01]  /*a980*/  FMUL.FTZ R73, R67, R43 ;  /* 0x0000002b43497220 */ /* 0x000fe20000410000 */
[----:B------:R-:W-:Y:S01]  /*a990*/  FMUL.FTZ R72, R68, R71 ;  /* 0x0000004744487220 */ /* 0x000fe20000410000 */
[----:B------:R-:W-:Y:S01]  /*a9a0*/  LOP3.LUT R67, R62, 0xffff0000, RZ, 0xc0, !PT ;  /* 0xffff00003e437812 */ /* 0x000fe200078ec0ff */
[----:B------:R-:W-:Y:S01]  /*a9b0*/  FMUL.FTZ R68, R68, R69 ;  /* 0x0000004544447220 */ /* 0x000fe20000410000 */
[C---:B------:R-:W-:Y:S01]  /*a9c0*/  FFMA.FTZ R43, R66.reuse, R43, -R75 ;  /* 0x0000002b422b7223 */ /* 0x040fe2000001084b */
[----:B------:R-:W-:Y:S01]  /*a9d0*/  FFMA.FTZ R64, R66, R70, R73 ;  /* 0x0000004642407223 */ /* 0x000fe20000010049 */
[----:B------:R-:W-:Y:S01]  /*a9e0*/  LOP3.LUT R66, R63, 0xffff0000, RZ, 0xc0, !PT ;  /* 0xffff00003f427812 */ /* 0x000fe200078ec0ff */
[C---:B------:R-:W-:Y:S01]  /*a9f0*/  FFMA.FTZ R62, R65.reuse, R69, -R72 ;  /* 0x00000045413e7223 */ /* 0x040fe20000010848 */
[----:B------:R-:W-:Y:S01]  /*aa00*/  FFMA.FTZ R63, R65, R71, R68 ;  /* 0x00000047413f7223 */ /* 0x000fe20000010044 */
[C---:B------:R-:W-:Y:S01]  /*aa10*/  FMUL.FTZ R69, R59.reuse, R67 ;  /* 0x000000433b457220 */ /* 0x040fe20000410000 */
[----:B------:R-:W-:Y:S01]  /*aa20*/  LOP3.LUT R65, R52, 0xffff0000, RZ, 0xc0, !PT ;  /* 0xffff000034417812 */ /* 0x000fe200078ec0ff */
[----:B------:R-:W-:Y:S01]  /*aa30*/  FMUL.FTZ R59, R59, R66 ;  /* 0x000000423b3b7220 */ /* 0x000fe20000410000 */
[----:B------:R-:W-:-:S02]  /*aa40*/  IMAD.U32 R52, R6, 0x10000, RZ ;  /* 0x0001000006347824 */ /* 0x000fc400078e00ff */
[----:B------:R-:W-:Y:S01]  /*aa50*/  FFMA.FTZ R68, R26, R66, -R69 ;  /* 0x000000421a447223 */ /* 0x000fe20000010845 */
[C---:B------:R-:W-:Y:S01]  /*aa60*/  FMUL.FTZ R69, R40.reuse, R51 ;  /* 0x0000003328457220 */ /* 0x040fe20000410000 */
[-C--:B------:R-:W-:Y:S01]  /*aa70*/  FMUL.FTZ R70, R40, R65.reuse ;  /* 0x0000004128467220 */ /* 0x080fe20000410000 */
[----:B------:R-:W-:Y:S01]  /*aa80*/  IMAD.U32 R66, R7, 0x10000, RZ ;  /* 0x0001000007427824 */ /* 0x000fe200078e00ff */
[----:B------:R-:W-:Y:S01]  /*aa90*/  LOP3.LUT R6, R6, 0xffff0000, RZ, 0xc0, !PT ;  /* 0xffff000006067812 */ /* 0x000fe200078ec0ff */
        /* <DEDUP_REMOVED lines=10> */
[CC--:B------:R-:W-:Y:S01]  /*ab40*/  FMUL.FTZ R4, R27.reuse, R6.reuse ;  /* 0x000000061b047220 */ /* 0x0c0fe20000410000 */
[----:B------:R-:W-:Y:S01]  /*ab50*/  FMUL.FTZ R25, R27, R7 ;  /* 0x000000071b197220 */ /* 0x000fe20000410000 */
[C---:B------:R-:W-:Y:S01]  /*ab60*/  FMUL.FTZ R59, R42.reuse, R37 ;  /* 0x000000252a3b7220 */ /* 0x040fe20000410000 */
[----:B------:R-:W-:Y:S01]  /*ab70*/  FMUL.FTZ R42, R42, R5 ;  /* 0x000000052a2a7220 */ /* 0x000fe20000410000 */
        /* <DEDUP_REMOVED lines=12> */
[----:B------:R0:W-:Y:S04]  /*ac40*/  STS.128 [R74], R4 ;  /* 0x000000044a007388 */ /* 0x0001e80000000c00 */
[----:B------:R0:W-:Y:S02]  /*ac50*/  STS.128 [R0+0xc400], R24 ;  /* 0x00c4001800007388 */ /* 0x0001e40000000c00 */
.L_x_10512:
[----:B------:R-:W-:Y:S05]  /*ac60*/  BSYNC B1 ;  /* 0x0000000000017941 */ /* 0x000fea0003800000 */
.L_x_10511:
[----:B------:R-:W-:Y:S04]  /*ac70*/  BSSY B1, `(.L_x_10513) ;  /* 0x0000073000017945 */ /* 0x000fe80003800000 */
[----:B------:R-:W-:Y:S05]  /*ac80*/  @P1 BRA `(.L_x_10514) ;  /* 0x0000000400c41947 */ /* 0x000fea0003800000 */
[----:B0-----:R-:W2:Y:S01]  /*ac90*/  LDL R0, [R1+0x4c] ;  /* 0x00004c0001007983 */ /* 0x001ea20000100800 */
[--C-:B------:R-:W-:Y:S02]  /*aca0*/  SHF.R.U64 R28, R28, 0x10, R29.reuse ;  /* 0x000000101c1c7819 */ /* 0x100fe4000000121d */
[----:B------:R-:W-:Y:S02]  /*acb0*/  SHF.R.U32.HI R39, RZ, 0x10, R29 ;  /* 0x00000010ff277819 */ /* 0x000fe4000001161d */
[--C-:B------:R-:W-:Y:S02]  /*acc0*/  SHF.R.U64 R29, R8, 0x10, R9.reuse ;  /* 0x00000010081d7819 */ /* 0x100fe40000001209 */
[----:B------:R-:W-:Y:S02]  /*acd0*/  SHF.R.U32.HI R8, RZ, 0x10, R9 ;  /* 0x00000010ff087819 */ /* 0x000fe40000011609 */
[----:B------:R-:W-:Y:S02]  /*ace0*/  PRMT R54, R54, 0x5410, R29 ;  /* 0x0000541036367816 */ /* 0x000fe4000000001d */
[----:B------:R-:W-:-:S02]  /*acf0*/  SHF.R.U64 R9, R10, 0x10, R11 ;  /* 0x000000100a097819 */ /* 0x000fc4000000120b */
[----:B------:R-:W-:Y:S02]  /*ad00*/  PRMT R61, R61, 0x5410, R28 ;  /* 0x000054103d3d7816 */ /* 0x000fe4000000001c */
[--C-:B------:R-:W-:Y:S02]  /*ad10*/  SHF.R.U64 R37, R30, 0x10, R31.reuse ;  /* 0x000000101e257819 */ /* 0x100fe4000000121f */
[----:B------:R-:W-:Y:S01]  /*ad20*/  SHF.R.U32.HI R30, RZ, 0x10, R31 ;  /* 0x00000010ff1e7819 */ /* 0x000fe2000001161f */
[----:B------:R-:W-:Y:S01]  /*ad30*/  IMAD.U32 R38, R61, 0x10000, RZ ;  /* 0x000100003d267824 */ /* 0x000fe200078e00ff */
[----:B------:R-:W-:Y:S02]  /*ad40*/  SHF.R.U32.HI R10, RZ, 0x10, R11 ;  /* 0x00000010ff0a7819 */ /* 0x000fe4000001160b */
[----:B------:R-:W-:Y:S01]  /*ad50*/  PRMT R60, R60, 0x5410, R39 ;  /* 0x000054103c3c7816 */ /* 0x000fe20000000027 */
[----:B------:R-:W-:Y:S01]  /*ad60*/  IMAD.U32 R39, R54, 0x10000, RZ ;  /* 0x0001000036277824 */ /* 0x000fe200078e00ff */
[----:B------:R-:W-:-:S02]  /*ad70*/  PRMT R55, R55, 0x5410, R8 ;  /* 0x0000541037377816 */ /* 0x000fc40000000008 */
[----:B------:R-:W-:Y:S02]  /*ad80*/  PRMT R56, R56, 0x5410, R9 ;  /* 0x0000541038387816 */ /* 0x000fe40000000009 */
[----:B------:R-:W-:Y:S01]  /*ad90*/  PRMT R57, R57, 0x5410, R30 ;  /* 0x0000541039397816 */ /* 0x000fe2000000001e */
[----:B------:R-:W-:Y:S01]  /*ada0*/  IMAD.U32 R41, R55, 0x10000, RZ ;  /* 0x0001000037297824 */ /* 0x000fe200078e00ff */
[----:B------:R-:W-:Y:S02]  /*adb0*/  PRMT R53, R53, 0x5410, R10 ;  /* 0x0000541035357816 */ /* 0x000fe4000000000a */
[----:B------:R-:W-:Y:S02]  /*adc0*/  PRMT R58, R58, 0x5410, R37 ;  /* 0x000054103a3a7816 */ /* 0x000fe40000000025 */
[----:B------:R-:W-:Y:S02]  /*add0*/  LOP3.LUT R54, R54, 0xffff0000, RZ, 0xc0, !PT ;  /* 0xffff000036367812 */ /* 0x000fe400078ec0ff */
[----:B------:R-:W-:Y:S01]  /*ade0*/  LOP3.LUT R61, R61, 0xffff0000, RZ, 0xc0, !PT ;  /* 0xffff00003d3d7812 */ /* 0x000fe200078ec0ff */
[----:B--2---:R-:W-:Y:S01]  /*adf0*/  IMAD.IADD R4, R138, 0x1, R0 ;  /* 0x000000018a047824 */ /* 0x004fe200078e0200 */
[----:B------:R-:W-:-:S04]  /*ae00*/  LEA.HI R0, R3, R156, RZ, 0x1d ;  /* 0x0000009c03007211 */ /* 0x000fc800078fe8ff */
[----:B------:R-:W-:-:S04]  /*ae10*/  SHF.R.S32.HI R5, RZ, 0x1f, R4 ;  /* 0x0000001fff057819 */ /* 0x000fc80000011404 */
[CC--:B------:R-:W-:Y:S02]  /*ae20*/  LEA.HI R6, R5.reuse, R4.reuse, RZ, 0x5 ;  /* 0x0000000405067211 */ /* 0x0c0fe400078f28ff */
[----:B------:R-:W-:Y:S02]  /*ae30*/  LEA.HI R4, R5, R4, RZ, 0x3 ;  /* 0x0000000405047211 */ /* 0x000fe400078f18ff */
[----:B------:R-:W-:Y:S02]  /*ae40*/  SHF.R.S32.HI R5, RZ, 0x1f, R0 ;  /* 0x0000001fff057819 */ /* 0x000fe40000011400 */
[----:B------:R-:W-:Y:S01]  /*ae50*/  LOP3.LUT R7, R143, 0x18, R4, 0xf8, !PT ;  /* 0x000000188f077812 */ /* 0x000fe200078ef804 */
[----:B------:R-:W-:Y:S01]  /*ae60*/  IMAD.SHL.U32 R4, R0, 0x8, RZ ;  /* 0x0000000800047824 */ /* 0x000fe200078e00ff */
[----:B------:R-:W-:Y:S02]  /*ae70*/  LEA.HI R0, R5, R0, RZ, 0x2 ;  /* 0x0000000005007211 */ /* 0x000fe400078f10ff */
[----:B------:R-:W-:-:S02]  /*ae80*/  SHF.R.S32.HI R6, RZ, 0x5, R6 ;  /* 0x00000005ff067819 */ /* 0x000fc40000011406 */
[----:B------:R-:W-:Y:S02]  /*ae90*/  LOP3.LUT R5, R143, 0x18, R4, 0xf8, !PT ;  /* 0x000000188f057812 */ /* 0x000fe400078ef804 */
[----:B------:R-:W-:Y:S01]  /*aea0*/  SHF.R.S32.HI R0, RZ, 0x2, R0 ;  /* 0x00000002ff007819 */ /* 0x000fe20000011400 */
[--C-:B------:R-:W-:Y:S01]  /*aeb0*/  IMAD R6, R6, 0x1800, R153.reuse ;  /* 0x0000180006067824 */ /* 0x100fe200078e0299 */
[-C--:B------:R-:W-:Y:S02]  /*aec0*/  LOP3.LUT R5, R5, R144.reuse, RZ, 0x3c, !PT ;  /* 0x0000009005057212 */ /* 0x080fe400078e3cff */
[----:B------:R-:W-:Y:S01]  /*aed0*/  LOP3.LUT R7, R7, R144, RZ, 0x3c, !PT ;  /* 0x0000009007077212 */ /* 0x000fe200078e3cff */
[----:B------:R-:W-:-:S04]  /*aee0*/  IMAD R4, R0, 0x1800, R153 ;  /* 0x0000180000047824 */ /* 0x000fc800078e0299 */
[----:B------:R-:W-:Y:S02]  /*aef0*/  IMAD.IADD R25, R4, 0x1, R5 ;  /* 0x0000000104197824 */ /* 0x000fe400078e0205 */
[----:B------:R-:W-:Y:S02]  /*af00*/  IMAD.IADD R6, R6, 0x1, R7 ;  /* 0x0000000106067824 */ /* 0x000fe400078e0207 */
[----:B------:R-:W-:-:S03]  /*af10*/  IMAD R36, R25, 0x2, R2 ;  /* 0x0000000219247824 */ /* 0x000fc600078e0202 */
[----:B------:R-:W-:Y:S02]  /*af20*/  LEA R0, R6, UR40, 0x1 ;  /* 0x0000002806007c11 */ /* 0x000fe4000f8e08ff */
[----:B------:R-:W0:Y:S04]  /*af30*/  LDS.128 R24, [R36+0xc400] ;  /* 0x00c4000024187984 */ /* 0x000e280000000c00 */
[----:B------:R-:W1:Y:S01]  /*af40*/  LDS.128 R4, [R0] ;  /* 0x0000000000047984 */ /* 0x000e620000000c00 */
        /* <DEDUP_REMOVED lines=18> */
[----:B------:R-:W-:-:S02]  /*b070*/  IMAD.U32 R27, R60, 0x10000, RZ ;  /* 0x000100003c1b7824 */ /* 0x000fc400078e00ff */
[----:B------:R-:W-:Y:S01]  /*b080*/  FFMA.FTZ R8, R9, R38, -R40 ;  /* 0x0000002609087223 */ /* 0x000fe20000010828 */
[C---:B------:R-:W-:Y:S01]  /*b090*/  FMUL.FTZ R43, R10.reuse, R41 ;  /* 0x000000290a2b7220 */ /* 0x040fe20000410000 */
[----:B------:R-:W-:Y:S02]  /*b0a0*/  IMAD.U32 R40, R53, 0x10000, RZ ;  /* 0x0001000035287824 */ /* 0x000fe400078e00ff */
[----:B------:R-:W-:Y:S01]  /*b0b0*/  FFMA.FTZ R9, R9, R39, R42 ;  /* 0x0000002709097223 */ /* 0x000fe2000001002a */
        /* <DEDUP_REMOVED lines=9> */
[C---:B------:R-:W-:Y:S01]  /*b150*/  FMUL.FTZ R30, R24.reuse, R54 ;  /* 0x00000036181e7220 */ /* 0x040fe20000410000 */
[-C--:B------:R-:W-:Y:S01]  /*b160*/  FMUL.FTZ R38, R24, R61.reuse ;  /* 0x0000003d18267220 */ /* 0x080fe20000410000 */
[----:B------:R-:W-:Y:S01]  /*b170*/  LOP3.LUT R60, R60, 0xffff0000, RZ, 0xc0, !PT ;  /* 0xffff00003c3c7812 */ /* 0x000fe200078ec0ff */
[----:B------:R-:W-:Y:S01]  /*b180*/  FMUL.FTZ R40, R25, R28 ;  /* 0x0000001c19287220 */ /* 0x000fe20000410000 */
[----:B------:R-:W-:Y:S01]  /*b190*/  FFMA.FTZ R61, R11, R61, -R30 ;  /* 0x0000003d0b3d7223 */ /* 0x000fe2000001081e */
[----:B------:R-:W-:Y:S01]  /*b1a0*/  SHF.L.U32 R30, R56, 0x10, RZ ;  /* 0x00000010381e7819 */ /* 0x000fe200000006ff */
[----:B------:R-:W-:-:S02]  /*b1b0*/  IMAD.U32 R24, R58, 0x10000, RZ ;  /* 0x000100003a187824 */ /* 0x000fc400078e00ff */
[----:B------:R-:W-:Y:S01]  /*b1c0*/  FFMA.FTZ R38, R11, R54, R38 ;  /* 0x000000360b267223 */ /* 0x000fe20000010026 */
[----:B------:R-:W-:Y:S01]  /*b1d0*/  FFMA.FTZ R11, R29, R60, -R40 ;  /* 0x0000003c1d0b7223 */ /* 0x000fe20000010828 */
[----:B------:R-:W-:Y:S01]  /*b1e0*/  LOP3.LUT R56, R56, 0xffff0000, RZ, 0xc0, !PT ;  /* 0xffff000038387812 */ /* 0x000fe200078ec0ff */
        /* <DEDUP_REMOVED lines=27> */
.L_x_10514:
[----:B------:R-:W-:Y:S05]  /*b3a0*/  BSYNC B1 ;  /* 0x0000000000017941 */ /* 0x000fea0003800000 */
.L_x_10513:
[----:B------:R-:W-:Y:S05]  /*b3b0*/  @P2 BRA `(.L_x_10495) ;  /* 0x0000000400c42947 */ /* 0x000fea0003800000 */
[----:B01----:R-:W2:Y:S01]  /*b3c0*/  LDL R0, [R1+0x48] ;  /* 0x0000480001007983 */ /* 0x003ea20000100800 */
[----:B------:R-:W-:Y:S02]  /*b3d0*/  LEA.HI R3, R3, R157, RZ, 0x1d ;  /* 0x0000009d03037211 */ /* 0x000fe400078fe8ff */
[----:B------:R-:W-:Y:S02]  /*b3e0*/  SHF.R.U64 R26, R32, 0x10, R33 ;  /* 0x00000010201a7819 */ /* 0x000fe40000001221 */
[----:B------:R-:W-:Y:S02]  /*b3f0*/  SHF.R.S32.HI R4, RZ, 0x1f, R3 ;  /* 0x0000001fff047819 */ /* 0x000fe40000011403 */
[--C-:B------:R-:W-:Y:S02]  /*b400*/  SHF.R.U64 R25, R12, 0x10, R13.reuse ;  /* 0x000000100c197819 */ /* 0x100fe4000000120d */
[----:B------:R-:W-:Y:S02]  /*b410*/  LEA.HI R4, R4, R3, RZ, 0x2 ;  /* 0x0000000304047211 */ /* 0x000fe400078f10ff */
[----:B------:R-:W-:-:S02]  /*b420*/  SHF.R.U32.HI R28, RZ, 0x10, R13 ;  /* 0x00000010ff1c7819 */ /* 0x000fc4000001160d */
[----:B------:R-:W-:Y:S02]  /*b430*/  SHF.R.S32.HI R4, RZ, 0x2, R4 ;  /* 0x00000002ff047819 */ /* 0x000fe40000011404 */
[----:B------:R-:W-:Y:S02]  /*b440*/  PRMT R47, R47, 0x5410, R26 ;  /* 0x000054102f2f7816 */ /* 0x000fe4000000001a */
[----:B------:R-:W-:Y:S01]  /*b450*/  PRMT R26, R20, 0x5410, R25 ;  /* 0x00005410141a7816 */ /* 0x000fe20000000019 */
[----:B------:R-:W-:Y:S01]  /*b460*/  IMAD R4, R4, 0x1800, R153 ;  /* 0x0000180004047824 */ /* 0x000fe200078e0299 */
[----:B------:R-:W-:Y:S01]  /*b470*/  SHF.R.U32.HI R33, RZ, 0x10, R33 ;  /* 0x00000010ff217819 */ /* 0x000fe20000011621 */
[----:B------:R-:W-:Y:S01]  /*b480*/  IMAD.U32 R27, R47, 0x10000, RZ ;  /* 0x000100002f1b7824 */ /* 0x000fe200078e00ff */
[----:B------:R-:W-:Y:S01]  /*b490*/  SHF.R.U64 R12, R14, 0x10, R15 ;  /* 0x000000100e0c7819 */ /* 0x000fe2000000120f */
[----:B------:R-:W-:Y:S01]  /*b4a0*/  IMAD.U32 R29, R26, 0x10000, RZ ;  /* 0x000100001a1d7824 */ /* 0x000fe200078e00ff */
[----:B------:R-:W-:-:S02]  /*b4b0*/  PRMT R28, R21, 0x5410, R28 ;  /* 0x00005410151c7816 */ /* 0x000fc4000000001c */
[----:B------:R-:W-:Y:S02]  /*b4c0*/  SHF.R.U64 R24, R34, 0x10, R35 ;  /* 0x0000001022187819 */ /* 0x000fe40000001223 */
[----:B------:R-:W-:Y:S01]  /*b4d0*/  SHF.R.U32.HI R15, RZ, 0x10, R15 ;  /* 0x00000010ff0f7819 */ /* 0x000fe2000001160f */
[----:B------:R-:W-:Y:S01]  /*b4e0*/  IMAD.U32 R30, R28, 0x10000, RZ ;  /* 0x000100001c1e7824 */ /* 0x000fe200078e00ff */
[----:B------:R-:W-:Y:S02]  /*b4f0*/  SHF.R.U32.HI R35, RZ, 0x10, R35 ;  /* 0x00000010ff237819 */ /* 0x000fe40000011623 */
[----:B------:R-:W-:Y:S02]  /*b500*/  PRMT R48, R48, 0x5410, R33 ;  /* 0x0000541030307816 */ /* 0x000fe40000000021 */
[----:B------:R-:W-:Y:S02]  /*b510*/  PRMT R45, R45, 0x5410, R12 ;  /* 0x000054102d2d7816 */ /* 0x000fe4000000000c */
[----:B------:R-:W-:-:S02]  /*b520*/  PRMT R46, R46, 0x5410, R15 ;  /* 0x000054102e2e7816 */ /* 0x000fc4000000000f */
[----:B------:R-:W-:Y:S02]  /*b530*/  PRMT R50, R50, 0x5410, R35 ;  /* 0x0000541032327816 */ /* 0x000fe40000000023 */
[----:B------:R-:W-:Y:S01]  /*b540*/  LOP3.LUT R47, R47, 0xffff0000, RZ, 0xc0, !PT ;  /* 0xffff00002f2f7812 */ /* 0x000fe200078ec0ff */
[----:B------:R-:W-:Y:S01]  /*b550*/  IMAD.U32 R32, R46, 0x10000, RZ ;  /* 0x000100002e207824 */ /* 0x000fe200078e00ff */
[----:B------:R-:W-:Y:S02]  /*b560*/  LOP3.LUT R28, R28, 0xffff0000, RZ, 0xc0, !PT ;  /* 0xffff00001c1c7812 */ /* 0x000fe400078ec0ff */
[----:B------:R-:W-:Y:S02]  /*b570*/  PRMT R49, R49, 0x5410, R24 ;  /* 0x0000541031317816 */ /* 0x000fe40000000018 */
[----:B------:R-:W-:Y:S01]  /*b580*/  LOP3.LUT R46, R46, 0xffff0000, RZ, 0xc0, !PT ;  /* 0xffff00002e2e7812 */ /* 0x000fe200078ec0ff */
[----:B--2---:R-:W-:-:S05]  /*b590*/  IMAD.IADD R0, R138, 0x1, R0 ;  /* 0x000000018a007824 */ /* 0x004fca00078e0200 */
[----:B------:R-:W-:-:S04]  /*b5a0*/  SHF.R.S32.HI R5, RZ, 0x1f, R0 ;  /* 0x0000001fff057819 */ /* 0x000fc80000011400 */
[CC--:B------:R-:W-:Y:S02]  /*b5b0*/  LEA.HI R6, R5.reuse, R0.reuse, RZ, 0x5 ;  /* 0x0000000005067211 */ /* 0x0c0fe400078f28ff */
[----:B------:R-:W-:Y:S02]  /*b5c0*/  LEA.HI R0, R5, R0, RZ, 0x3 ;  /* 0x0000000005007211 */ /* 0x000fe400078f18ff */
[----:B------:R-:W-:Y:S02]  /*b5d0*/  SHF.R.S32.HI R6, RZ, 0x5, R6 ;  /* 0x00000005ff067819 */ /* 0x000fe40000011406 */
[----:B------:R-:W-:Y:S01]  /*b5e0*/  LOP3.LUT R5, R143, 0x18, R0, 0xf8, !PT ;  /* 0x000000188f057812 */ /* 0x000fe200078ef800 */
[----:B------:R-:W-:Y:S02]  /*b5f0*/  IMAD.SHL.U32 R0, R3, 0x8, RZ ;  /* 0x0000000803007824 */ /* 0x000fe400078e00ff */
[----:B------:R-:W-:Y:S01]  /*b600*/  IMAD R6, R6, 0x1800, R153 ;  /* 0x0000180006067824 */ /* 0x000fe200078e0299 */
[----:B------:R-:W-:-:S02]  /*b610*/  LOP3.LUT R5, R5, R144, RZ, 0x3c, !PT ;  /* 0x0000009005057212 */ /* 0x000fc400078e3cff */
[----:B------:R-:W-:-:S03]  /*b620*/  LOP3.LUT R3, R143, 0x18, R0, 0xf8, !PT ;  /* 0x000000188f037812 */ /* 0x000fc600078ef800 */
[----:B------:R-:W-:Y:S01]  /*b630*/  IMAD.IADD R0, R6, 0x1, R5 ;  /* 0x0000000106007824 */ /* 0x000fe200078e0205 */
[----:B------:R-:W-:-:S04]  /*b640*/  LOP3.LUT R3, R3, R144, RZ, 0x3c, !PT ;  /* 0x0000009003037212 */ /* 0x000fc800078e3cff */
[----:B------:R-:W-:Y:S01]  /*b650*/  LEA R0, R0, UR40, 0x1 ;  /* 0x0000002800007c11 */ /* 0x000fe2000f8e08ff */
[----:B------:R-:W-:-:S04]  /*b660*/  IMAD.IADD R3, R4, 0x1, R3 ;  /* 0x0000000104037824 */ /* 0x000fc800078e0203 */
[----:B------:R-:W-:Y:S01]  /*b670*/  IMAD R3, R3, 0x2, R2 ;  /* 0x0000000203037824 */ /* 0x000fe200078e0202 */
        /* <DEDUP_REMOVED lines=19> */
[----:B------:R-:W-:Y:S01]  /*b7b0*/  LOP3.LUT R21, R26, 0xffff0000, RZ, 0xc0, !PT ;  /* 0xffff00001a157812 */ /* 0x000fe200078ec0ff */
[----:B------:R-:W-:Y:S01]  /*b7c0*/  FFMA.FTZ R34, R13, R20, -R34 ;  /* 0x000000140d227223 */ /* 0x000fe20000010822 */
[----:B------:R-:W-:Y:S01]  /*b7d0*/  FMUL.FTZ R20, R25, R32 ;  /* 0x0000002019147220 */ /* 0x000fe20000410000 */
[----:B------:R-:W-:-:S02]  /*b7e0*/  IMAD.U32 R15, R7, 0x10000, RZ ;  /* 0x00010000070f7824 */ /* 0x000fc400078e00ff */
[----:B------:R-:W-:Y:S01]  /*b7f0*/  FMUL.FTZ R25, R25, R12 ;  /* 0x0000000c19197220 */ /* 0x000fe20000410000 */
[----:B------:R-:W-:Y:S01]  /*b800*/  FFMA.FTZ R36, R13, R30, R36 ;  /* 0x0000001e0d247223 */ /* 0x000fe20000010024 */
[----:B------:R-:W-:Y:S01]  /*b810*/  LOP3.LUT R48, R48, 0xffff0000, RZ, 0xc0, !PT ;  /* 0xffff000030307812 */ /* 0x000fe200078ec0ff */
[C---:B------:R-:W-:Y:S01]  /*b820*/  FMUL.FTZ R13, R8.reuse, R21 ;  /* 0x00000015080d7220 */ /* 0x040fe20000410000 */
[C---:B------:R-:W-:Y:S01]  /*b830*/  FFMA.FTZ R32, R15.reuse, R32, R25 ;  /* 0x000000200f207223 */ /* 0x040fe20000010019 */
[----:B------:R-:W-:Y:S01]  /*b840*/  FFMA.FTZ R26, R15, R12, -R20 ;  /* 0x0000000c0f1a7223 */ /* 0x000fe20000010814 */
[-C--:B------:R-:W-:Y:S01]  /*b850*/  FMUL.FTZ R25, R8, R47.reuse ;  /* 0x0000002f08197220 */ /* 0x080fe20000410000 */
[----:B------:R-:W-:Y:S02]  /*b860*/  IMAD.U32 R24, R10, 0x10000, RZ ;  /* 0x000100000a187824 */ /* 0x000fe400078e00ff */
[----:B------:R-:W-:Y:S01]  /*b870*/  FFMA.FTZ R8, R4, R47, -R13 ;  /* 0x0000002f04087223 */ /* 0x000fe2000001080d */
[----:B------:R-:W-:-:S02]  /*b880*/  IMAD.U32 R15, R45, 0x10000, RZ ;  /* 0x000100002d0f7824 */ /* 0x000fc400078e00ff */
[C---:B------:R-:W-:Y:S01]  /*b890*/  FMUL.FTZ R20, R9.reuse, R28 ;  /* 0x0000001c09147220 */ /* 0x040fe20000410000 */
[-C--:B------:R-:W-:Y:S01]  /*b8a0*/  FMUL.FTZ R27, R9, R48.reuse ;  /* 0x00000030091b7220 */ /* 0x080fe20000410000 */
[----:B------:R-:W-:Y:S02]  /*b8b0*/  IMAD.U32 R13, R49, 0x10000, RZ ;  /* 0x00010000310d7824 */ /* 0x000fe400078e00ff */
[----:B------:R-:W-:Y:S01]  /*b8c0*/  FFMA.FTZ R12, R4, R21, R25 ;  /* 0x00000015040c7223 */ /* 0x000fe20000010019 */
[----:B------:R-:W-:Y:S02]  /*b8d0*/  IMAD.U32 R14, R6, 0x10000, RZ ;  /* 0x00010000060e7824 */ /* 0x000fe400078e00ff */
[----:B------:R-:W-:Y:S01]  /*b8e0*/  FMUL.FTZ R21, R24, R15 ;  /* 0x0000000f18157220 */ /* 0x000fe20000410000 */
[C---:B------:R-:W-:Y:S01]  /*b8f0*/  FFMA.FTZ R9, R5.reuse, R48, -R20 ;  /* 0x0000003005097223 */ /* 0x040fe20000010814 */
[----:B------:R-:W-:Y:S01]  /*b900*/  FFMA.FTZ R27, R5, R28, R27 ;  /* 0x0000001c051b7223 */ /* 0x000fe2000001001b */
        /* <DEDUP_REMOVED lines=28> */
.L_x_10495:
[----:B------:R-:W-:Y:S05]  /*bad0*/  BSYNC B0 ;  /* 0x0000000000007941 */ /* 0x000fea0003800000 */
.L_x_10488:
        /* <DEDUP_REMOVED lines=8> */
.L_x_10486:
[----:B01-3--:R-:W-:-:S05]  /*bb60*/  IMAD.U32 R0, RZ, RZ, UR39 ;  /* 0x00000027ff007e24 */ /* 0x00bfca000f8e00ff */
[----:B------:R-:W-:-:S13]  /*bb70*/  ISETP.NE.AND P0, PT, R0, 0x3, PT ;  /* 0x000000030000780c */ /* 0x000fda0003f05270 */
[----:B------:R-:W-:Y:S05]  /*bb80*/  @!P0 BRA `(.L_x_10515) ;  /* 0x0000000000048947 */ /* 0x000fea0003800000 */
[----:B------:R-:W-:Y:S01]  /*bb90*/  BPT.TRAP 0x1 ;  /* 0x000000040000795c */ /* 0x000fe20000300000 */
.L_x_10515:
[----:B--2-4-:R-:W2:Y:S01]  /*bba0*/  LDL R3, [R1] ;  /* 0x0000000001037983 */ /* 0x014ea20000100800 */
[----:B------:R-:W-:Y:S01]  /*bbb0*/  IMAD R0, R142, 0x8, R2 ;  /* 0x000000088e007824 */ /* 0x000fe200078e0202 */
[----:B--2---:R-:W-:-:S04]  /*bbc0*/  SHF.L.U32 R5, R3, 0x1f, RZ ;  /* 0x0000001f03057819 */ /* 0x004fc800000006ff */
[----:B------:R0:W1:Y:S01]  /*bbd0*/  SYNCS.PHASECHK.TRANS64.TRYWAIT P1, [R0+URZ+0x2d830], R5 ;  /* 0x02d83005000075a7 */ /* 0x000062000802017f */
[----:B------:R-:W-:Y:S05]  /*bbe0*/  @!P0 BRA `(.L_x_10516) ;  /* 0x0000000000048947 */ /* 0x000fea0003800000 */
[----:B------:R-:W-:Y:S01]  /*bbf0*/  BPT.TRAP 0x1 ;  /* 0x000000040000795c */ /* 0x000fe20000300000 */
.L_x_10516:
[----:B------:R-:W-:Y:S02]  /*bc00*/  VIADD R3, R2, 0x15400 ;  /* 0x0001540002037836 */ /* 0x000fe40000000000 */
[----:B------:R-:W-:-:S03]  /*bc10*/  IMAD R44, R44, 0x1000, R2 ;  /* 0x000010002c2c7824 */ /* 0x000fc600078e0202 */
[----:B------:R-:W-:Y:S01]  /*bc20*/  SHF.R.U32.HI R3, RZ, 0x4, R3 ;  /* 0x00000004ff037819 */ /* 0x000fe20000011603 */
[----:B------:R-:W-:-:S03]  /*bc30*/  VIADD R44, R44, 0xc400 ;  /* 0x0000c4002c2c7836 */ /* 0x000fc60000000000 */
[----:B------:R-:W-:Y:S02]  /*bc40*/  LOP3.LUT R3, R3, 0x3fff, RZ, 0xc0, !PT ;  /* 0x00003fff03037812 */ /* 0x000fe400078ec0ff */
[----:B------:R-:W-:Y:S02]  /*bc50*/  SHF.R.U32.HI R44, RZ, 0x4, R44 ;  /* 0x00000004ff2c7819 */ /* 0x000fe4000001162c */
[----:B------:R-:W-:Y:S02]  /*bc60*/  LOP3.LUT R3, R3, 0x10000, RZ, 0xfc, !PT ;  /* 0x0001000003037812 */ /* 0x000fe400078efcff */
[----:B------:R-:W-:-:S03]  /*bc70*/  LOP3.LUT R44, R44, 0x3fff, RZ, 0xc0, !PT ;  /* 0x00003fff2c2c7812 */ /* 0x000fc600078ec0ff */
[----:B------:R2:W-:Y:S01]  /*bc80*/  STL [R1+0x80], R3 ;  /* 0x0000800301007387 */ /* 0x0005e20000100800 */
[----:B-1----:R-:W-:Y:S05]  /*bc90*/  @P1 BRA `(.L_x_10517) ;  /* 0x0000000000081947 */ /* 0x002fea0003800000 */
[----:B------:R-:W1:Y:S02]  /*bca0*/  SYNCS.PHASECHK.TRANS64.TRYWAIT P1, [R0+URZ+0x2d830], R5 ;  /* 0x02d83005000075a7 */ /* 0x000e64000802017f */
[----:B-1----:R-:W-:Y:S05]  /*bcb0*/  @!P1 BRA `(.L_x_10518) ;  /* 0x0000010c00449947 */ /* 0x002fea0003800000 */
.L_x_10517:
[----:B--2---:R-:W2:Y:S01]  /*bcc0*/  LDL R3, [R1+0x80] ;  /* 0x0000800001037983 */ /* 0x004ea20000100800 */
[----:B01----:R-:W-:Y:S01]  /*bcd0*/  IMAD.MOV.U32 R5, RZ, RZ, -0x7fffffe0 ;  /* 0x80000020ff057424 */ /* 0x003fe200078e00ff */
[----:B------:R-:W-:Y:S01]  /*bce0*/  LOP3.LUT R8, R44, 0x10000, RZ, 0xfc, !PT ;  /* 0x000100002c087812 */ /* 0x000fe200078efcff */
[----:B------:R-:W-:Y:S01]  /*bcf0*/  IMAD.MOV.U32 R9, RZ, RZ, -0x7fffffe0 ;  /* 0x80000020ff097424 */ /* 0x000fe200078e00ff */
[----:B------:R-:W-:Y:S05]  /*bd00*/  WARPSYNC.ALL ;  /* 0x0000000000007948 */ /* 0x000fea0003800000 */
[----:B------:R-:W-:Y:S01]  /*bd10*/  R2UR UR7, R5 ;  /* 0x00000000050772ca */ /* 0x000fe200000e0000 */
[----:B------:R-:W-:Y:S01]  /*bd20*/  WARPGROUP.ARRIVE ;  /* 0x00000000000079c5 */ /* 0x000fe20000000000 */
[C---:B------:R-:W-:Y:S01]  /*bd30*/  R2UR UR4, R8.reuse ;  /* 0x00000000080472ca */ /* 0x040fe200000e0000 */
[----:B------:R-:W-:Y:S01]  /*bd40*/  IMAD.MOV.U32 R7, RZ, RZ, -0x7fffffe0 ;  /* 0x80000020ff077424 */ /* 0x000fe200078e00ff */
[----:B------:R-:W-:Y:S01]  /*bd50*/  R2UR UR5, R9 ;  /* 0x00000000090572ca */ /* 0x000fe200000e0000 */
[----:B------:R-:W-:Y:S01]  /*bd60*/  IMAD.MOV.U32 R21, RZ, RZ, -0x7fffffe0 ;  /* 0x80000020ff157424 */ /* 0x000fe200078e00ff */
[C---:B------:R-:W-:Y:S01]  /*bd70*/  IADD3 R20, R8.reuse, 0x2, RZ ;  /* 0x0000000208147810 */ /* 0x040fe20007ffe0ff */
[----:B------:R-:W-:Y:S01]  /*bd80*/  VIADD R14, R8, 0x300 ;  /* 0x00000300080e7836 */ /* 0x000fe20000000000 */
[----:B------:R0:W-:Y:S01]  /*bd90*/  STL.64 [R1+0x18], R8 ;  /* 0x0000180801007387 */ /* 0x0001e20000100a00 */
[----:B------:R-:W-:-:S02]  /*bda0*/  IMAD.MOV.U32 R15, RZ, RZ, -0x7fffffe0 ;  /* 0x80000020ff0f7424 */ /* 0x000fc400078e00ff */
[C---:B------:R-:W-:Y:S01]  /*bdb0*/  VIADD R12, R8.reuse, 0x302 ;  /* 0x00000302080c7836 */ /* 0x040fe20000000000 */
[----:B------:R0:W-:Y:S01]  /*bdc0*/  STL.64 [R1+0x68], R20 ;  /* 0x0000681401007387 */ /* 0x0001e20000100a00 */
[----:B------:R-:W-:Y:S02]  /*bdd0*/  IMAD.MOV.U32 R13, RZ, RZ, -0x7fffffe0 ;  /* 0x80000020ff0d7424 */ /* 0x000fe400078e00ff */
[----:B------:R-:W-:Y:S01]  /*bde0*/  VIADD R10, R8, 0x600 ;  /* 0x00000600080a7836 */ /* 0x000fe20000000000 */
[----:B------:R0:W-:Y:S01]  /*bdf0*/  STL.64 [R1+0x60], R14 ;  /* 0x0000600e01007387 */ /* 0x0001e20000100a00 */
[----:B------:R-:W-:Y:S02]  /*be00*/  IMAD.MOV.U32 R11, RZ, RZ, -0x7fffffe0 ;  /* 0x80000020ff0b7424 */ /* 0x000fe400078e00ff */
[----:B------:R-:W-:Y:S01]  /*be10*/  IMAD.MOV.U32 R5, RZ, RZ, -0x7fffffe0 ;  /* 0x80000020ff057424 */ /* 0x000fe200078e00ff */
[----:B------:R0:W-:Y:S01]  /*be20*/  STL.64 [R1+0x40], R12 ;  /* 0x0000400c01007387 */ /* 0x0001e20000100a00 */
[----:B------:R-:W-:-:S03]  /*be30*/  IMAD.MOV.U32 R135, RZ, RZ, RZ ;  /* 0x000000ffff877224 */ /* 0x000fc600078e00ff */
[----:B------:R0:W-:Y:S01]  /*be40*/  STL.64 [R1+0x38], R10 ;  /* 0x0000380a01007387 */ /* 0x0001e20000100a00 */
[----:B--2---:R-:W-:-:S04]  /*be50*/  IMAD R4, R142, 0x600, R3 ;  /* 0x000006008e047824 */ /* 0x004fc800078e0203 */
[C---:B------:R-:W-:Y:S01]  /*be60*/  VIADD R6, R4.reuse, 0x2 ;  /* 0x0000000204067836 */ /* 0x040fe20000000000 */
[----:B------:R-:W-:-:S13]  /*be70*/  R2UR UR6, R4 ;  /* 0x00000000040672ca */ /* 0x000fda00000e0000 */
[----:B------:R-:W-:Y:S01]  /*be80*/  HGMMA.64x128x16.F32.BF16 R24, gdesc[UR4], RZ, !UPT, gsb0 ;  /* 0x01e00000041879f0 */ /* 0x000fe2000c0018ff */
[----:B------:R-:W-:Y:S01]  /*be90*/  R2UR UR6, R6 ;  /* 0x00000000060672ca */ /* 0x000fe200000e0000 */
[----:B------:R-:W-:Y:S01]  /*bea0*/  VIADD R6, R4, 0x200 ;  /* 0x0000020004067836 */ /* 0x000fe20000000000 */
[----:B------:R-:W-:Y:S01]  /*beb0*/  R2UR UR7, R7 ;  /* 0x00000000070772ca */ /* 0x000fe200000e0000 */
[----:B------:R-:W-:Y:S01]  /*bec0*/  IMAD.MOV.U32 R7, RZ, RZ, -0x7fffffe0 ;  /* 0x80000020ff077424 */ /* 0x000fe200078e00ff */
[----:B------:R-:W-:Y:S02]  /*bed0*/  R2UR UR4, R20 ;  /* 0x00000000140472ca */ /* 0x000fe400000e0000 */
[----:B------:R-:W-:Y:S01]  /*bee0*/  R2UR UR5, R21 ;  /* 0x00000000150572ca */ /* 0x000fe200000e0000 */
[----:B------:R-:W-:Y:S02]  /*bef0*/  WARPGROUP.DEPBAR.LE gsb0, 0x0 ;  /* 0x00008000000079c5 */ /* 0x000fe40000010000 */
[----:B------:R-:W-:-:S10]  /*bf00*/  WARPGROUP.ARRIVE ;  /* 0x00000000000079c5 */ /* 0x000fd40000000000 */
[----:B------:R-:W-:Y:S01]  /*bf10*/  HGMMA.64x128x16.F32.BF16 R24, gdesc[UR4], R24, gsb0 ;  /* 0x01e00000041879f0 */ /* 0x000fe20008001818 */
        /* <DEDUP_REMOVED lines=13> */
[----:B------:R-:W-:Y:S01]  /*bff0*/  R2UR UR4, R12 ;  /* 0x000000000c0472ca */ /* 0x000fe200000e0000 */
[----:B------:R-:W-:Y:S01]  /*c000*/  VIADD R4, R4, 0x402 ;  /* 0x0000040204047836 */ /* 0x000fe20000000000 */
        /* <DEDUP_REMOVED lines=9> */
[----:B------:R-:W-:Y:S02]  /*c0a0*/  R2UR UR5, R11 ;  /* 0x000000000b0572ca */ /* 0x000fe400000e0000 */
[----:B------:R0:W-:Y:S01]  /*c0b0*/  STL.64 [R1+0x30], R6 ;  /* 0x0000300601007387 */ /* 0x0001e20000100a00 */
[----:B------:R-:W-:-:S02]  /*c0c0*/  WARPGROUP.DEPBAR.LE gsb0, 0x0 ;  /* 0x00008000000079c5 */ /* 0x000fc40000010000 */
[----:B------:R-:W-:-:S08]  /*c0d0*/  WARPGROUP.ARRIVE ;  /* 0x00000000000079c5 */ /* 0x000fd00000000000 */
        /* <DEDUP_REMOVED lines=9> */
[----:B0-----:R-:W-:Y:S05]  /*c170*/  @!P0 BRA `(.L_x_10519) ;  /* 0x0000000000048947 */ /* 0x001fea0003800000 */
[----:B------:R-:W-:Y:S01]  /*c180*/  BPT.TRAP 0x1 ;  /* 0x000000040000795c */ /* 0x000fe20000300000 */
.L_x_10519:
[----:B------:R-:W2:Y:S01]  /*c190*/  LDL R89, [R1+0xac] ;  /* 0x0000ac0001597983 */ /* 0x000ea20000100800 */
[----:B------:R-:W-:Y:S01]  /*c1a0*/  ULDC UR4, c[0x0][0x9d8] ;  /* 0x0002760000047ab9 */ /* 0x000fe20000000800 */
[----:B------:R-:W-:Y:S01]  /*c1b0*/  ULDC UR45, c[0x0][0x988] ;  /* 0x00026200002d7ab9 */ /* 0x000fe20000000800 */
[----:B------:R-:W-:Y:S01]  /*c1c0*/  FMUL.FTZ R3, R24, UR4 ;  /* 0x0000000418037c20 */ /* 0x000fe20008410000 */
[----:B------:R-:W3:Y:S01]  /*c1d0*/  LDL R91, [R1+0x5c] ;  /* 0x00005c00015b7983 */ /* 0x000ee20000100800 */
        /* <DEDUP_REMOVED lines=46> */
[----:B------:R-:W3:Y:S01]  /*c4c0*/  LDL R92, [R1+0x8c] ;  /* 0x00008c00015c7983 */ /* 0x000ee20000100800 */
        /* <DEDUP_REMOVED lines=14> */
[----:B------:R-:W3:Y:S01]  /*c5b0*/  LDL R90, [R1+0x74] ;  /* 0x00007400015a7983 */ /* 0x000ee20000100800 */
[----:B------:R-:W-:Y:S01]  /*c5c0*/  VIADD R0, R0, 0x2d840 ;  /* 0x0002d84000007836 */ /* 0x000fe20000000000 */
[----:B------:R-:W-:Y:S01]  /*c5d0*/  ULDC UR41, c[0x0][0x9d8] ;  /* 0x0002760000297ab9 */ /* 0x000fe20000000800 */
[----:B------:R-:W-:-:S04]  /*c5e0*/  ULDC UR44, c[0x0][0x988] ;  /* 0x00026200002c7ab9 */ /* 0x000fc80000000800 */
[----:B------:R-:W4:Y:S08]  /*c5f0*/  MUFU.TANH R12, R12 ;  /* 0x0000000c000c7308 */ /* 0x000f300000002400 */
        /* <DEDUP_REMOVED lines=19> */
[----:B------:R-:W3:Y:S08]  /*c730*/  MUFU.TANH R35, R35 ;  /* 0x0000002300237308 */ /* 0x000ef00000002400 */
[----:B------:R-:W3:Y:S08]  /*c740*/  MUFU.TANH R41, R41 ;  /* 0x0000002900297308 */ /* 0x000ef00000002400 */
[----:B------:R-:W3:Y:S08]  /*c750*/  MUFU.TANH R36, R36 ;  /* 0x0000002400247308 */ /* 0x000ef00000002400 */
[----:B------:R-:W3:Y:S08]  /*c760*/  MUFU.TANH R42, R42 ;  /* 0x0000002a002a7308 */ /* 0x000ef00000002400 */
[----:B------:R-:W3:Y:S08]  /*c770*/  MUFU.TANH R39, R39 ;  /* 0x0000002700277308 */ /* 0x000ef00000002400 */
[----:B------:R-:W3:Y:S01]  /*c780*/  MUFU.TANH R45, R45 ;  /* 0x0000002d002d7308 */ /* 0x000ee20000002400 */
[----:B--2---:R-:W-:-:S07]  /*c790*/  IADD3 R65, R102, 0x80, -R89 ;  /* 0x0000008066417810 */ /* 0x004fce0007ffe859 */
[----:B------:R-:W2:Y:S01]  /*c7a0*/  MUFU.TANH R40, R40 ;  /* 0x0000002800287308 */ /* 0x000ea20000002400 */
[----:B------:R-:W-:Y:S01]  /*c7b0*/  FMUL.FTZ R63, R78, UR4 ;  /* 0x000000044e3f7c20 */ /* 0x000fe20008410000 */
[----:B------:R-:W2:Y:S01]  /*c7c0*/  LDL R89, [R1+0x70] ;  /* 0x0000700001597983 */ /* 0x000ea20000100800 */
[----:B------:R-:W-:-:S05]  /*c7d0*/  IMAD R62, R88, -0x80, R65 ;  /* 0xffffff80583e7824 */ /* 0x000fca00078e0241 */
[----:B------:R-:W2:Y:S01]  /*c7e0*/  MUFU.TANH R46, R46 ;  /* 0x0000002e002e7308 */ /* 0x000ea20000002400 */
[C---:B------:R-:W-:Y:S02]  /*c7f0*/  ISETP.GT.AND P1, PT, R62.reuse, RZ, PT ;  /* 0x000000ff3e00720c */ /* 0x040fe40003f24270 */
[C---:B------:R-:W-:Y:S02]  /*c800*/  ISETP.GT.AND P3, PT, R62.reuse, 0x1, PT ;  /* 0x000000013e00780c */ /* 0x040fe40003f64270 */
[----:B------:R-:W-:Y:S02]  /*c810*/  ISETP.GT.AND P2, PT, R62, 0x8, PT ;  /* 0x000000083e00780c */ /* 0x000fe40003f44270 */
[----:B0-----:R-:W-:Y:S01]  /*c820*/  FSEL R3, R3, -INF , P1 ;  /* 0xff80000003037808 */ /* 0x001fe20000800000 */
[----:B------:R-:W0:Y:S01]  /*c830*/  MUFU.TANH R43, R43 ;  /* 0x0000002b002b7308 */ /* 0x000e220000002400 */
[----:B-1----:R-:W-:Y:S02]  /*c840*/  FSEL R4, R4, -INF , P3 ;  /* 0xff80000004047808 */ /* 0x002fe40001800000 */
[----:B----4-:R-:W-:-:S02]  /*c850*/  FSEL R65, R9, -INF , P2 ;  /* 0xff80000009417808 */ /* 0x010fc40001000000 */
[----:B------:R-:W-:Y:S02]  /*c860*/  ISETP.GT.AND P5, PT, R62, 0x9, PT ;  /* 0x000000093e00780c */ /* 0x000fe40003fa4270 */
[----:B------:R-:W-:Y:S01]  /*c870*/  FSEL R66, R7, -INF , P2 ;  /* 0xff80000007427808 */ /* 0x000fe20001000000 */
[----:B------:R-:W1:Y:S01]  /*c880*/  MUFU.TANH R49, R49 ;  /* 0x0000003100317308 */ /* 0x000e620000002400 */
[----:B------:R-:W-:Y:S02]  /*c890*/  FMNMX.FTZ R9, R3, R4, !PT ;  /* 0x0000000403097209 */ /* 0x000fe40007810000 */
[----:B------:R-:W-:Y:S02]  /*c8a0*/  FSEL R64, R6, -INF , P3 ;  /* 0xff80000006407808 */ /* 0x000fe40001800000 */
[----:B------:R-:W-:Y:S02]  /*c8b0*/  ISETP.GT.AND P4, PT, R62, 0x10, PT ;  /* 0x000000103e00780c */ /* 0x000fe40003f84270 */
[----:B------:R-:W-:Y:S01]  /*c8c0*/  FSEL R67, R8, -INF , P5 ;  /* 0xff80000008437808 */ /* 0x000fe20002800000 */
[----:B------:R-:W4:Y:S01]  /*c8d0*/  MUFU.TANH R44, R44 ;  /* 0x0000002c002c7308 */ /* 0x000f220000002400 */
[----:B------:R-:W-:-:S02]  /*c8e0*/  FMNMX.FTZ R6, R66, R9, !PT ;  /* 0x0000000942067209 */ /* 0x000fc40007810000 */
[----:B------:R-:W-:Y:S02]  /*c8f0*/  FSEL R5, R5, -INF , P1 ;  /* 0xff80000005057808 */ /* 0x000fe40000800000 */
[C---:B------:R-:W-:Y:S02]  /*c900*/  ISETP.GT.AND P1, PT, R62.reuse, 0x11, PT ;  /* 0x000000113e00780c */ /* 0x040fe40003f24270 */
[----:B------:R-:W-:Y:S01]  /*c910*/  FSEL R11, R11, -INF , P4 ;  /* 0xff8000000b0b7808 */ /* 0x000fe20002000000 */
[----:B------:R-:W4:Y:S01]  /*c920*/  MUFU.TANH R47, R47 ;  /* 0x0000002f002f7308 */ /* 0x000f220000002400 */
[----:B------:R-:W-:Y:S02]  /*c930*/  FMNMX.FTZ R6, R67, R6, !PT ;  /* 0x0000000643067209 */ /* 0x000fe40007810000 */
[----:B------:R-:W-:Y:S02]  /*c940*/  ISETP.GT.AND P3, PT, R62, 0x18, PT ;  /* 0x000000183e00780c */ /* 0x000fe40003f64270 */
[----:B------:R-:W-:-:S02]  /*c950*/  FSEL R68, R12, -INF , P1 ;  /* 0xff8000000c447808 */ /* 0x000fc40000800000 */
[----:B------:R-:W-:Y:S01]  /*c960*/  FMNMX.FTZ R9, R11, R6, !PT ;  /* 0x000000060b097209 */ /* 0x000fe20007810000 */
[----:B------:R-:W4:Y:S01]  /*c970*/  MUFU.TANH R48, R48 ;  /* 0x0000003000307308 */ /* 0x000f220000002400 */
[----:B------:R-:W-:Y:S02]  /*c980*/  FSEL R69, R15, -INF , P3 ;  /* 0xff8000000f457808 */ /* 0x000fe40001800000 */
[----:B------:R-:W-:Y:S02]  /*c990*/  FMNMX.FTZ R6, R68, R9, !PT ;  /* 0x0000000944067209 */ /* 0x000fe40007810000 */
[----:B------:R-:W-:Y:S02]  /*c9a0*/  FSEL R7, R13, -INF , P4 ;  /* 0xff8000000d077808 */ /* 0x000fe40002000000 */
[----:B------:R-:W-:Y:S01]  /*c9b0*/  ISETP.GT.AND P2, PT, R62, 0x19, PT ;  /* 0x000000193e00780c */ /* 0x000fe20003f44270 */
[----:B------:R-:W-:Y:S01]  /*c9c0*/  MUFU.TANH R50, R50 ;  /* 0x0000003200327308 */ /* 0x000fe20000002400 */
[----:B------:R-:W-:-:S02]  /*c9d0*/  FMNMX.FTZ R13, R69, R6, !PT ;  /* 0x00000006450d7209 */ /* 0x000fc40007810000 */
[----:B------:R-:W-:Y:S02]  /*c9e0*/  FMNMX.FTZ R6, R5, R64, !PT ;  /* 0x0000004005067209 */ /* 0x000fe40007810000 */
[----:B------:R-:W-:Y:S02]  /*c9f0*/  FSEL R10, R10, -INF , P5 ;  /* 0xff8000000a0a7808 */ /* 0x000fe40002800000 */
[----:B------:R-:W-:Y:S01]  /*ca00*/  ISETP.GT.AND P5, PT, R62, 0x20, PT ;  /* 0x000000203e00780c */ /* 0x000fe20003fa4270 */
[----:B------:R-:W4:Y:S01]  /*ca10*/  MUFU.TANH R51, R51 ;  /* 0x0000003300337308 */ /* 0x000f220000002400 */
[----:B------:R-:W-:Y:S02]  /*ca20*/  FSEL R20, R20, -INF , P2 ;  /* 0xff80000014147808 */ /* 0x000fe40001000000 */
[----:B------:R-:W-:Y:S02]  /*ca30*/  FMNMX.FTZ R9, R65, R6, !PT ;  /* 0x0000000641097209 */ /* 0x000fe40007810000 */
[----:B------:R-:W-:-:S02]  /*ca40*/  ISETP.GT.AND P4, PT, R62, 0x21, PT ;  /* 0x000000213e00780c */ /* 0x000fc40003f84270 */
[----:B------:R-:W-:Y:S01]  /*ca50*/  FSEL R25, R25, -INF , P5 ;  /* 0xff80000019197808 */ /* 0x000fe20002800000 */
[----:B------:R-:W4:Y:S01]  /*ca60*/  MUFU.TANH R52, R52 ;  /* 0x0000003400347308 */ /* 0x000f220000002400 */
[----:B------:R-:W-:Y:S02]  /*ca70*/  FMNMX.FTZ R12, R20, R13, !PT ;  /* 0x0000000d140c7209 */ /* 0x000fe40007810000 */
[----:B------:R-:W-:Y:S02]  /*ca80*/  FMNMX.FTZ R6, R10, R9, !PT ;  /* 0x000000090a067209 */ /* 0x000fe40007810000 */
[----:B------:R-:W-:Y:S02]  /*ca90*/  FSEL R8, R14, -INF , P1 ;  /* 0xff8000000e087808 */ /* 0x000fe40000800000 */
[----:B------:R-:W-:Y:S01]  /*caa0*/  ISETP.GT.AND P1, PT, R62, 0x28, PT ;  /* 0x000000283e00780c */ /* 0x000fe20003f24270 */
[----:B------:R-:W-:Y:S01]  /*cab0*/  MUFU.TANH R53, R53 ;  /* 0x0000003500357308 */ /* 0x000fe20000002400 */
[----:B------:R-:W-:-:S02]  /*cac0*/  FSEL R26, R26, -INF , P4 ;  /* 0xff8000001a1a7808 */ /* 0x000fc40002000000 */
[----:B------:R-:W-:Y:S02]  /*cad0*/  FMNMX.FTZ R13, R25, R12, !PT ;  /* 0x0000000c190d7209 */ /* 0x000fe40007810000 */
[----:B------:R-:W-:Y:S02]  /*cae0*/  FMNMX.FTZ R9, R7, R6, !PT ;  /* 0x0000000607097209 */ /* 0x000fe40007810000 */
[----:B------:R-:W-:Y:S01]  /*caf0*/  FSEL R21, R21, -INF , P3 ;  /* 0xff80000015157808 */ /* 0x000fe20001800000 */
[----:B------:R-:W-:Y:S01]  /*cb00*/  MUFU.TANH R54, R54 ;  /* 0x0000003600367308 */ /* 0x000fe20000002400 */
[----:B------:R-:W-:Y:S02]  /*cb10*/  ISETP.GT.AND P3, PT, R62, 0x29, PT ;  /* 0x000000293e00780c */ /* 0x000fe40003f64270 */
[----:B------:R-:W-:Y:S02]  /*cb20*/  FSEL R29, R29, -INF , P1 ;  /* 0xff8000001d1d7808 */ /* 0x000fe40000800000 */
[----:B------:R-:W-:-:S02]  /*cb30*/  FMNMX.FTZ R12, R26, R13, !PT ;  /* 0x0000000d1a0c7209 */ /* 0x000fc40007810000 */
[----:B------:R-:W-:Y:S01]  /*cb40*/  FMNMX.FTZ R6, R8, R9, !PT ;  /* 0x0000000908067209 */ /* 0x000fe20007810000 */
[----:B------:R-:W4:Y:S01]  /*cb50*/  MUFU.TANH R55, R55 ;  /* 0x0000003700377308 */ /* 0x000f220000002400 */
[----:B------:R-:W-:Y:S02]  /*cb60*/  FSEL R24, R24, -INF , P2 ;  /* 0xff80000018187808 */ /* 0x000fe40001000000 */
[----:B------:R-:W-:Y:S02]  /*cb70*/  ISETP.GT.AND P2, PT, R62, 0x30, PT ;  /* 0x000000303e00780c */ /* 0x000fe40003f44270 */
[----:B------:R-:W-:Y:S02]  /*cb80*/  FSEL R30, R30, -INF , P3 ;  /* 0xff8000001e1e7808 */ /* 0x000fe40001800000 */
[----:B------:R-:W-:Y:S01]  /*cb90*/  FMNMX.FTZ R13, R29, R12, !PT ;  /* 0x0000000c1d0d7209 */ /* 0x000fe20007810000 */
[----:B------:R-:W4:Y:S01]  /*cba0*/  MUFU.TANH R56, R56 ;  /* 0x0000003800387308 */ /* 0x000f220000002400 */
[----:B------:R-:W-:-:S02]  /*cbb0*/  FMNMX.FTZ R9, R21, R6, !PT ;  /* 0x0000000615097209 */ /* 0x000fc40007810000 */
[----:B------:R-:W-:Y:S02]  /*cbc0*/  FSEL R27, R27, -INF , P5 ;  /* 0xff8000001b1b7808 */ /* 0x000fe40002800000 */
[----:B------:R-:W-:Y:S02]  /*cbd0*/  ISETP.GT.AND P5, PT, R62, 0x31, PT ;  /* 0x000000313e00780c */ /* 0x000fe40003fa4270 */
[----:B------:R-:W-:Y:S01]  /*cbe0*/  FSEL R33, R33, -INF , P2 ;  /* 0xff80000021217808 */ /* 0x000fe20001000000 */
[----:B------:R-:W-:Y:S01]  /*cbf0*/  MUFU.TANH R57, R57 ;  /* 0x0000003900397308 */ /* 0x000fe20000002400 */
[----:B------:R-:W-:Y:S02]  /*cc00*/  FMNMX.FTZ R12, R30, R13, !PT ;  /* 0x0000000d1e0c7209 */ /* 0x000fe40007810000 */
[----:B------:R-:W-:Y:S02]  /*cc10*/  FMNMX.FTZ R6, R24, R9, !PT ;  /* 0x0000000918067209 */ /* 0x000fe40007810000 */
[----:B------:R-:W-:-:S02]  /*cc20*/  FSEL R28, R28, -INF , P4 ;  /* 0xff8000001c1c7808 */ /* 0x000fc40002000000 */
[----:B------:R-:W-:Y:S01]  /*cc30*/  ISETP.GT.AND P4, PT, R62, 0x38, PT ;  /* 0x000000383e00780c */ /* 0x000fe20003f84270 */
[----:B------:R-:W-:Y:S01]  /*cc40*/  MUFU.TANH R58, R58 ;  /* 0x0000003a003a7308 */ /* 0x000fe20000002400 */
[----:B------:R-:W-:Y:S02]  /*cc50*/  FSEL R34, R34, -INF , P5 ;  /* 0xff80000022227808 */ /* 0x000fe40002800000 */
[----:B------:R-:W-:Y:S02]  /*cc60*/  FMNMX.FTZ R13, R33, R12, !PT ;  /* 0x0000000c210d7209 */ /* 0x000fe40007810000 */
[----:B------:R-:W-:Y:S02]  /*cc70*/  FMNMX.FTZ R9, R27, R6, !PT ;  /* 0x000000061b097209 */ /* 0x000fe40007810000 */
[----:B------:R-:W-:Y:S01]  /*cc80*/  FSEL R31, R31, -INF , P1 ;  /* 0xff8000001f1f7808 */ /* 0x000fe20000800000 */
[----:B------:R-:W4:Y:S01]  /*cc90*/  MUFU.TANH R59, R59 ;  /* 0x0000003b003b7308 */ /* 0x000f220000002400 */
[----:B------:R-:W-:-:S02]  /*cca0*/  ISETP.GT.AND P1, PT, R62, 0x39, PT ;  /* 0x000000393e00780c */ /* 0x000fc40003f24270 */
[----:B------:R-:W-:Y:S02]  /*ccb0*/  FSEL R37, R37, -INF , P4 ;  /* 0xff80000025257808 */ /* 0x000fe40002000000 */
[----:B------:R-:W-:Y:S02]  /*ccc0*/  FMNMX.FTZ R12, R34, R13, !PT ;  /* 0x0000000d220c7209 */ /* 0x000fe40007810000 */
[----:B------:R-:W-:Y:S01]  /*ccd0*/  FMNMX.FTZ R6, R28, R9, !PT ;  /* 0x000000091c067209 */ /* 0x000fe20007810000 */
[----:B------:R-:W4:Y:S01]  /*cce0*/  MUFU.TANH R60, R60 ;  /* 0x0000003c003c7308 */ /* 0x000f220000002400 */
[----:B------:R-:W-:Y:S02]  /*ccf0*/  FSEL R32, R32, -INF , P3 ;  /* 0xff80000020207808 */ /* 0x000fe40001800000 */
[----:B------:R-:W-:Y:S02]  /*cd00*/  ISETP.GT.AND P3, PT, R62, 0x40, PT ;  /* 0x000000403e00780c */ /* 0x000fe40003f64270 */
[----:B------:R-:W-:-:S02]  /*cd10*/  FSEL R38, R38, -INF , P1 ;  /* 0xff80000026267808 */ /* 0x000fc40000800000 */
[----:B------:R-:W-:Y:S02]  /*cd20*/  FMNMX.FTZ R13, R37, R12, !PT ;  /* 0x0000000c250d7209 */ /* 0x000fe40007810000 */
[----:B------:R-:W-:Y:S02]  /*cd30*/  FMNMX.FTZ R9, R31, R6, !PT ;  /* 0x000000061f097209 */ /* 0x000fe40007810000 */
[----:B---3--:R-:W-:Y:S02]  /*cd40*/  FSEL R35, R35, -INF , P2 ;  /* 0xff80000023237808 */ /* 0x008fe40001000000 */
[----:B------:R-:W-:Y:S02]  /*cd50*/  ISETP.GT.AND P2, PT, R62, 0x41, PT ;  /* 0x000000413e00780c */ /* 0x000fe40003f44270 */
[----:B------:R-:W-:Y:S02]  /*cd60*/  FSEL R41, R41, -INF , P3 ;  /* 0xff80000029297808 */ /* 0x000fe40001800000 */
[----:B------:R-:W-:-:S02]  /*cd70*/  FMNMX.FTZ R12, R38, R13, !PT ;  /* 0x0000000d260c7209 */ /* 0x000fc40007810000 */
[----:B------:R-:W-:Y:S02]  /*cd80*/  FMNMX.FTZ R6, R32, R9, !PT ;  /* 0x0000000920067209 */ /* 0x000fe40007810000 */
[----:B------:R-:W-:Y:S02]  /*cd90*/  FSEL R36, R36, -INF , P5 ;  /* 0xff80000024247808 */ /* 0x000fe40002800000 */
[----:B------:R-:W-:Y:S02]  /*cda0*/  ISETP.GT.AND P5, PT, R62, 0x48, PT ;  /* 0x000000483e00780c */ /* 0x000fe40003fa4270 */
[----:B------:R-:W-:Y:S02]  /*cdb0*/  FSEL R42, R42, -INF , P2 ;  /* 0xff8000002a2a7808 */ /* 0x000fe40001000000 */
[----:B------:R-:W-:Y:S01]  /*cdc0*/  FMNMX.FTZ R13, R41, R12, !PT ;  /* 0x0000000c290d7209 */ /* 0x000fe20007810000 */
[----:B------:R-:W-:Y:S01]  /*cdd0*/  MUFU.TANH R61, R61 ;  /* 0x0000003d003d7308 */ /* 0x000fe20000002400 */
[----:B------:R-:W-:-:S02]  /*cde0*/  FMNMX.FTZ R9, R35, R6, !PT ;  /* 0x0000000623097209 */ /* 0x000fc40007810000 */
[----:B------:R-:W-:Y:S02]  /*cdf0*/  FSEL R39, R39, -INF , P4 ;  /* 0xff80000027277808 */ /* 0x000fe40002000000 */
[----:B------:R-:W-:-:S03]  /*ce00*/  ISETP.GT.AND P4, PT, R62, 0x49, PT ;  /* 0x000000493e00780c */ /* 0x000fc60003f84270 */
[----:B------:R-:W3:Y:S01]  /*ce10*/  MUFU.TANH R63, R63 ;  /* 0x0000003f003f7308 */ /* 0x000ee20000002400 */
[----:B------:R-:W-:Y:S02]  /*ce20*/  FSEL R45, R45, -INF , P5 ;  /* 0xff8000002d2d7808 */ /* 0x000fe40002800000 */
[----:B------:R-:W-:Y:S02]  /*ce30*/  FMNMX.FTZ R12, R42, R13, !PT ;  /* 0x0000000d2a0c7209 */ /* 0x000fe40007810000 */
[----:B------:R-:W-:Y:S02]  /*ce40*/  FMNMX.FTZ R6, R36, R9, !PT ;  /* 0x0000000924067209 */ /* 0x000fe40007810000 */
[----:B--2---:R-:W-:Y:S02]  /*ce50*/  FSEL R40, R40, -INF , P1 ;  /* 0xff80000028287808 */ /* 0x004fe40000800000 */
[----:B------:R-:W-:Y:S02]  /*ce60*/  ISETP.GT.AND P1, PT, R62, 0x50, PT ;  /* 0x000000503e00780c */ /* 0x000fe40003f24270 */
[----:B------:R-:W-:-:S02]  /*ce70*/  FSEL R46, R46, -INF , P4 ;  /* 0xff8000002e2e7808 */ /* 0x000fc40002000000 */
[----:B------:R-:W-:Y:S02]  /*ce80*/  FMNMX.FTZ R13, R45, R12, !PT ;  /* 0x0000000c2d0d7209 */ /* 0x000fe40007810000 */
[----:B0-----:R-:W-:Y:S02]  /*ce90*/  FSEL R43, R43, -INF , P3 ;  /* 0xff8000002b2b7808 */ /* 0x001fe40001800000 */
[----:B------:R-:W-:Y:S02]  /*cea0*/  FMNMX.FTZ R9, R39, R6, !PT ;  /* 0x0000000627097209 */ /* 0x000fe40007810000 */
[----:B------:R-:W-:Y:S02]  /*ceb0*/  ISETP.GT.AND P3, PT, R62, 0x51, PT ;  /* 0x000000513e00780c */ /* 0x000fe40003f64270 */
[----:B-1----:R-:W-:Y:S02]  /*cec0*/  FSEL R49, R49, -INF , P1 ;  /* 0xff80000031317808 */ /* 0x002fe40000800000 */
[----:B------:R-:W-:-:S02]  /*ced0*/  FMNMX.FTZ R12, R46, R13, !PT ;  /* 0x0000000d2e0c7209 */ /* 0x000fc40007810000 */
[----:B------:R-:W-:Y:S02]  /*cee0*/  FMNMX.FTZ R6, R40, R9, !PT ;  /* 0x0000000928067209 */ /* 0x000fe40007810000 */
[----:B----4-:R-:W-:Y:S02]  /*cef0*/  FSEL R44, R44, -INF , P2 ;  /* 0xff8000002c2c7808 */ /* 0x010fe40001000000 */
[----:B------:R-:W-:Y:S02]  /*cf00*/  FSEL R47, R47, -INF , P5 ;  /* 0xff8000002f2f7808 */ /* 0x000fe40002800000 */
[----:B------:R-:W-:Y:S02]  /*cf10*/  FSEL R48, R48, -INF , P4 ;  /* 0xff80000030307808 */ /* 0x000fe40002000000 */
[----:B------:R-:W-:Y:S02]  /*cf20*/  FSEL R51, R51, -INF , P1 ;  /* 0xff80000033337808 */ /* 0x000fe40000800000 */
[----:B------:R-:W-:-:S02]  /*cf30*/  FSEL R52, R52, -INF , P3 ;  /* 0xff80000034347808 */ /* 0x000fc40001800000 */
[----:B------:R-:W-:Y:S02]  /*cf40*/  FSEL R50, R50, -INF , P3 ;  /* 0xff80000032327808 */ /* 0x000fe40001800000 */
[C---:B------:R-:W-:Y:S02]  /*cf50*/  ISETP.GT.AND P2, PT, R62.reuse, 0x58, PT ;  /* 0x000000583e00780c */ /* 0x040fe40003f44270 */
[C---:B------:R-:W-:Y:S02]  /*cf60*/  ISETP.GT.AND P5, PT, R62.reuse, 0x59, PT ;  /* 0x000000593e00780c */ /* 0x040fe40003fa4270 */
[C---:B------:R-:W-:Y:S02]  /*cf70*/  ISETP.GT.AND P4, PT, R62.reuse, 0x60, PT ;  /* 0x000000603e00780c */ /* 0x040fe40003f84270 */
[C---:B------:R-:W-:Y:S02]  /*cf80*/  ISETP.GT.AND P1, PT, R62.reuse, 0x61, PT ;  /* 0x000000613e00780c */ /* 0x040fe40003f24270 */
[----:B------:R-:W-:Y:S01]  /*cf90*/  ISETP.GT.AND P3, PT, R62, 0x68, PT ;  /* 0x000000683e00780c */ /* 0x000fe20003f64270 */
[----:B------:R-:W-:Y:S01]  /*cfa0*/  FMUL.FTZ R70, R77, UR4 ;  /* 0x000000044d467c20 */ /* 0x000fe20008410000 */
[----:B------:R-:W-:-:S02]  /*cfb0*/  FMNMX.FTZ R13, R49, R12, !PT ;  /* 0x0000000c310d7209 */ /* 0x000fc40007810000 */
[----:B------:R-:W-:Y:S02]  /*cfc0*/  FMNMX.FTZ R9, R43, R6, !PT ;  /* 0x000000062b097209 */ /* 0x000fe40007810000 */
[----:B------:R-:W-:Y:S02]  /*cfd0*/  FSEL R55, R55, -INF , P2 ;  /* 0xff80000037377808 */ /* 0x000fe40001000000 */
[----:B------:R-:W-:Y:S02]  /*cfe0*/  FSEL R53, R53, -INF , P2 ;  /* 0xff80000035357808 */ /* 0x000fe40001000000 */
[----:B------:R-:W-:Y:S02]  /*cff0*/  FSEL R56, R56, -INF , P5 ;  /* 0xff80000038387808 */ /* 0x000fe40002800000 */
[----:B------:R-:W-:Y:S02]  /*d000*/  FSEL R54, R54, -INF , P5 ;  /* 0xff80000036367808 */ /* 0x000fe40002800000 */
[----:B------:R-:W-:-:S02]  /*d010*/  FSEL R59, R59, -INF , P4 ;  /* 0xff8000003b3b7808 */ /* 0x000fc40002000000 */
[----:B------:R-:W-:Y:S02]  /*d020*/  FSEL R57, R57, -INF , P4 ;  /* 0xff80000039397808 */ /* 0x000fe40002000000 */
[----:B------:R-:W-:Y:S02]  /*d030*/  FSEL R60, R60, -INF , P1 ;  /* 0xff8000003c3c7808 */ /* 0x000fe40000800000 */
[----:B------:R-:W-:Y:S02]  /*d040*/  FSEL R58, R58, -INF , P1 ;  /* 0xff8000003a3a7808 */ /* 0x000fe40000800000 */
[----:B---3--:R-:W-:Y:S02]  /*d050*/  FSEL R63, R63, -INF , P3 ;  /* 0xff8000003f3f7808 */ /* 0x008fe40001800000 */
[----:B------:R-:W-:Y:S02]  /*d060*/  FSEL R61, R61, -INF , P3 ;  /* 0xff8000003d3d7808 */ /* 0x000fe40001800000 */
[----:B------:R-:W-:-:S02]  /*d070*/  ISETP.GT.AND P2, PT, R62, 0x69, PT ;  /* 0x000000693e00780c */ /* 0x000fc40003f44270 */
[C---:B------:R-:W-:Y:S02]  /*d080*/  ISETP.GT.AND P5, PT, R62.reuse, 0x70, PT ;  /* 0x000000703e00780c */ /* 0x040fe40003fa4270 */
[C---:B------:R-:W-:Y:S02]  /*d090*/  ISETP.GT.AND P4, PT, R62.reuse, 0x71, PT ;  /* 0x000000713e00780c */ /* 0x040fe40003f84270 */
[C---:B------:R-:W-:Y:S02]  /*d0a0*/  ISETP.GT.AND P1, PT, R62.reuse, 0x78, PT ;  /* 0x000000783e00780c */ /* 0x040fe40003f24270 */
[----:B------:R-:W-:Y:S01]  /*d0b0*/  ISETP.GT.AND P3, PT, R62, 0x79, PT ;  /* 0x000000793e00780c */ /* 0x000fe20003f64270 */
[----:B------:R-:W-:Y:S01]  /*d0c0*/  FMUL.FTZ R62, R80, UR4 ;  /* 0x00000004503e7c20 */ /* 0x000fe20008410000 */
[----:B------:R-:W-:Y:S02]  /*d0d0*/  FMNMX.FTZ R12, R50, R13, !PT ;  /* 0x0000000d320c7209 */ /* 0x000fe40007810000 */
[----:B------:R-:W-:Y:S01]  /*d0e0*/  FMNMX.FTZ R6, R44, R9, !PT ;  /* 0x000000092c067209 */ /* 0x000fe20007810000 */
[----:B------:R-:W0:Y:S01]  /*d0f0*/  MUFU.TANH R70, R70 ;  /* 0x0000004600467308 */ /* 0x000e220000002400 */
[----:B------:R-:W-:Y:S01]  /*d100*/  FMNMX.FTZ R13, R53, R12, !PT ;  /* 0x0000000c350d7209 */ /* 0x000fe20007810000 */
[----:B------:R-:W-:Y:S01]  /*d110*/  FMUL.FTZ R72, R81, UR4 ;  /* 0x0000000451487c20 */ /* 0x000fe20008410000 */
[----:B------:R-:W-:Y:S01]  /*d120*/  FMNMX.FTZ R9, R47, R6, !PT ;  /* 0x000000062f097209 */ /* 0x000fe20007810000 */
[----:B------:R-:W-:Y:S01]  /*d130*/  FMUL.FTZ R71, R84, UR4 ;  /* 0x0000000454477c20 */ /* 0x000fe20008410000 */
[----:B------:R-:W-:-:S03]  /*d140*/  FMNMX.FTZ R12, R54, R13, !PT ;  /* 0x0000000d360c7209 */ /* 0x000fc60007810000 */
[----:B------:R-:W1:Y:S01]  /*d150*/  MUFU.TANH R62, R62 ;  /* 0x0000003e003e7308 */ /* 0x000e620000002400 */
[----:B------:R-:W-:Y:S01]  /*d160*/  FMNMX.FTZ R6, R48, R9, !PT ;  /* 0x0000000930067209 */ /* 0x000fe20007810000 */
[----:B------:R-:W-:Y:S01]  /*d170*/  FMUL.FTZ R76, R79, UR4 ;  /* 0x000000044f4c7c20 */ /* 0x000fe20008410000 */
[----:B------:R-:W-:Y:S01]  /*d180*/  FMNMX.FTZ R13, R57, R12, !PT ;  /* 0x0000000c390d7209 */ /* 0x000fe20007810000 */
[----:B------:R-:W-:Y:S01]  /*d190*/  FMUL.FTZ R79, R85, UR4 ;  /* 0x00000004554f7c20 */ /* 0x000fe20008410000 */
[----:B------:R-:W-:-:S03]  /*d1a0*/  FMNMX.FTZ R9, R51, R6, !PT ;  /* 0x0000000633097209 */ /* 0x000fc60007810000 */
[----:B------:R-:W2:Y:S01]  /*d1b0*/  MUFU.TANH R72, R72 ;  /* 0x0000004800487308 */ /* 0x000ea20000002400 */
[----:B------:R-:W-:Y:S01]  /*d1c0*/  FMNMX.FTZ R12, R58, R13, !PT ;  /* 0x0000000d3a0c7209 */ /* 0x000fe20007810000 */
[----:B------:R-:W-:Y:S01]  /*d1d0*/  FMUL.FTZ R75, R82, UR4 ;  /* 0x00000004524b7c20 */ /* 0x000fe20008410000 */
[----:B------:R-:W-:-:S05]  /*d1e0*/  FMNMX.FTZ R6, R52, R9, !PT ;  /* 0x0000000934067209 */ /* 0x000fca0007810000 */
[----:B------:R-:W3:Y:S01]  /*d1f0*/  MUFU.TANH R71, R71 ;  /* 0x0000004700477308 */ /* 0x000ee20000002400 */
[----:B0-----:R-:W-:Y:S02]  /*d200*/  FSEL R70, R70, -INF , P2 ;  /* 0xff80000046467808 */ /* 0x001fe40001000000 */
[----:B------:R-:W-:Y:S01]  /*d210*/  FMNMX.FTZ R13, R61, R12, !PT ;  /* 0x0000000c3d0d7209 */ /* 0x000fe20007810000 */
[----:B------:R-:W-:Y:S01]  /*d220*/  FMUL.FTZ R74, R83, UR4 ;  /* 0x00000004534a7c20 */ /* 0x000fe20008410000 */
[----:B------:R-:W-:-:S03]  /*d230*/  FMNMX.FTZ R9, R55, R6, !PT ;  /* 0x0000000637097209 */ /* 0x000fc60007810000 */
[----:B------:R-:W0:Y:S01]  /*d240*/  MUFU.TANH R79, R79 ;  /* 0x0000004f004f7308 */ /* 0x000e220000002400 */
[----:B-1----:R-:W-:Y:S02]  /*d250*/  FSEL R62, R62, -INF , P5 ;  /* 0xff8000003e3e7808 */ /* 0x002fe40002800000 */
[----:B------:R-:W-:-:S05]  /*d260*/  FMNMX.FTZ R13, R70, R13, !PT ;  /* 0x0000000d460d7209 */ /* 0x000fca0007810000 */
[----:B------:R-:W1:Y:S01]  /*d270*/  MUFU.TANH R76, R76 ;  /* 0x0000004c004c7308 */ /* 0x000e620000002400 */
[----:B------:R-:W-:Y:S01]  /*d280*/  FMNMX.FTZ R6, R56, R9, !PT ;  /* 0x0000000938067209 */ /* 0x000fe20007810000 */
[----:B------:R-:W-:Y:S01]  /*d290*/  FMUL.FTZ R73, R86, UR4 ;  /* 0x0000000456497c20 */ /* 0x000fe20008410000 */
[----:B--2---:R-:W-:-:S05]  /*d2a0*/  FSEL R72, R72, -INF , P4 ;  /* 0xff80000048487808 */ /* 0x004fca0002000000 */
[----:B------:R-:W2:Y:S01]  /*d2b0*/  MUFU.TANH R75, R75 ;  /* 0x0000004b004b7308 */ /* 0x000ea20000002400 */
[----:B------:R-:W-:Y:S01]  /*d2c0*/  FMNMX.FTZ R13, R62, R13, !PT ;  /* 0x0000000d3e0d7209 */ /* 0x000fe20007810000 */
[----:B------:R-:W-:Y:S01]  /*d2d0*/  FMUL.FTZ R77, R87, UR4 ;  /* 0x00000004574d7c20 */ /* 0x000fe20008410000 */
[----:B------:R-:W-:-:S05]  /*d2e0*/  FMNMX.FTZ R9, R59, R6, !PT ;  /* 0x000000063b097209 */ /* 0x000fca0007810000 */
[----:B------:R-:W4:Y:S01]  /*d2f0*/  MUFU.TANH R74, R74 ;  /* 0x0000004a004a7308 */ /* 0x000f220000002400 */
[----:B---3--:R-:W-:Y:S02]  /*d300*/  FSEL R71, R71, -INF , P1 ;  /* 0xff80000047477808 */ /* 0x008fe40000800000 */
[----:B------:R-:W-:Y:S02]  /*d310*/  FMNMX.FTZ R12, R72, R13, !PT ;  /* 0x0000000d480c7209 */ /* 0x000fe40007810000 */
[----:B------:R-:W-:-:S03]  /*d320*/  FMNMX.FTZ R6, R60, R9, !PT ;  /* 0x000000093c067209 */ /* 0x000fc60007810000 */
[----:B------:R-:W3:Y:S01]  /*d330*/  MUFU.TANH R73, R73 ;  /* 0x0000004900497308 */ /* 0x000ee20000002400 */
[----:B0-----:R-:W-:Y:S02]  /*d340*/  FSEL R79, R79, -INF , P3 ;  /* 0xff8000004f4f7808 */ /* 0x001fe40001800000 */
[----:B------:R-:W-:Y:S02]  /*d350*/  FMNMX.FTZ R12, R71, R12, !PT ;  /* 0x0000000c470c7209 */ /* 0x000fe40007810000 */
[----:B-1----:R-:W-:Y:S02]  /*d360*/  FSEL R76, R76, -INF , P2 ;  /* 0xff8000004c4c7808 */ /* 0x002fe40001000000 */
[----:B------:R-:W-:Y:S01]  /*d370*/  FMNMX.FTZ R9, R63, R6, !PT ;  /* 0x000000063f097209 */ /* 0x000fe20007810000 */
[----:B------:R-:W0:Y:S01]  /*d380*/  MUFU.TANH R77, R77 ;  /* 0x0000004d004d7308 */ /* 0x000e220000002400 */
[----:B------:R-:W-:Y:S02]  /*d390*/  FMNMX.FTZ R6, R79, R12, !PT ;  /* 0x0000000c4f067209 */ /* 0x000fe40007810000 */
[----:B--2---:R-:W-:-:S02]  /*d3a0*/  FSEL R75, R75, -INF , P5 ;  /* 0xff8000004b4b7808 */ /* 0x004fc40002800000 */
[----:B------:R-:W-:Y:S02]  /*d3b0*/  FMNMX.FTZ R12, R76, R9, !PT ;  /* 0x000000094c0c7209 */ /* 0x000fe40007810000 */
[----:B----4-:R-:W-:Y:S02]  /*d3c0*/  FSEL R74, R74, -INF , P4 ;  /* 0xff8000004a4a7808 */ /* 0x010fe40002000000 */
[----:B------:R-:W-:Y:S02]  /*d3d0*/  FMNMX.FTZ R13, R75, R12, !PT ;  /* 0x0000000c4b0d7209 */ /* 0x000fe40007810000 */
[----:B---3--:R-:W-:Y:S02]  /*d3e0*/  FSEL R73, R73, -INF , P1 ;  /* 0xff80000049497808 */ /* 0x008fe40000800000 */
[----:B------:R-:W-:Y:S01]  /*d3f0*/  FMNMX.FTZ R12, R74, R13, !PT ;  /* 0x0000000d4a0c7209 */ /* 0x000fe20007810000 */
[----:B------:R-:W1:Y:S01]  /*d400*/  SHFL.BFLY PT, R9, R6, 0x2, 0x1f ;  /* 0x0c401f0006097f89 */ /* 0x000e6200000e0000 */
[----:B0-----:R-:W-:-:S02]  /*d410*/  FSEL R77, R77, -INF , P3 ;  /* 0xff8000004d4d7808 */ /* 0x001fc40001800000 */
[----:B------:R-:W-:-:S04]  /*d420*/  FMNMX.FTZ R12, R73, R12, !PT ;  /* 0x0000000c490c7209 */ /* 0x000fc80007810000 */
[----:B------:R-:W-:-:S05]  /*d430*/  FMNMX.FTZ R12, R77, R12, !PT ;  /* 0x0000000c4d0c7209 */ /* 0x000fca0007810000 */
[----:B------:R-:W0:Y:S01]  /*d440*/  SHFL.BFLY PT, R13, R12, 0x2, 0x1f ;  /* 0x0c401f000c0d7f89 */ /* 0x000e2200000e0000 */
[----:B-1----:R-:W-:-:S05]  /*d450*/  FMNMX.FTZ R6, R6, R9, !PT ;  /* 0x0000000906067209 */ /* 0x002fca0007810000 */
[----:B------:R-:W1:Y:S01]  /*d460*/  SHFL.BFLY PT, R14, R6, 0x1, 0x1f ;  /* 0x0c201f00060e7f89 */ /* 0x000e6200000e0000 */
[----:B0-----:R-:W-:-:S05]  /*d470*/  FMNMX.FTZ R9, R12, R13, !PT ;  /* 0x0000000d0c097209 */ /* 0x001fca0007810000 */
[----:B------:R-:W0:Y:S01]  /*d480*/  SHFL.BFLY PT, R12, R9, 0x1, 0x1f ;  /* 0x0c201f00090c7f89 */ /* 0x000e2200000e0000 */
[----:B-1----:R-:W-:-:S04]  /*d490*/  FMNMX.FTZ R6, R6, R14, !PT ;  /* 0x0000000e06067209 */ /* 0x002fc80007810000 */
[C---:B------:R-:W-:Y:S01]  /*d4a0*/  FSETP.NEU.FTZ.AND P1, PT, R6.reuse, -INF , PT ;  /* 0xff8000000600780b */ /* 0x040fe20003f3d000 */
[----:B------:R-:W-:-:S05]  /*d4b0*/  FMUL.FTZ R78, R6, UR45 ;  /* 0x0000002d064e7c20 */ /* 0x000fca0008410000 */
[----:B------:R-:W-:Y:S02]  /*d4c0*/  FSEL R78, R78, RZ, P1 ;  /* 0x000000ff4e4e7208 */ /* 0x000fe40000800000 */
[----:B0-----:R-:W-:-:S03]  /*d4d0*/  FMNMX.FTZ R9, R9, R12, !PT ;  /* 0x0000000c09097209 */ /* 0x001fc60007810000 */
[----:B------:R-:W-:Y:S01]  /*d4e0*/  FFMA.FTZ R80, R66, UR45, -R78 ;  /* 0x0000002d42507c23 */ /* 0x000fe2000801084e */
[C---:B------:R-:W-:Y:S01]  /*d4f0*/  FSETP.NEU.FTZ.AND P1, PT, R9.reuse, -INF , PT ;  /* 0xff8000000900780b */ /* 0x040fe20003f3d000 */
[----:B------:R-:W-:-:S05]  /*d500*/  FMUL.FTZ R66, R9, UR45 ;  /* 0x0000002d09427c20 */ /* 0x000fca0008410000 */
[----:B------:R-:W-:Y:S01]  /*d510*/  FSEL R66, R66, RZ, P1 ;  /* 0x000000ff42427208 */ /* 0x000fe20000800000 */
[--C-:B------:R-:W-:Y:S01]  /*d520*/  FFMA.FTZ R3, R3, UR45, -R78.reuse ;  /* 0x0000002d03037c23 */ /* 0x100fe2000801084e */
[--C-:B------:R-:W-:Y:S01]  /*d530*/  FFMA.FTZ R4, R4, UR45, -R78.reuse ;  /* 0x0000002d04047c23 */ /* 0x100fe2000801084e */
[----:B------:R-:W-:Y:S02]  /*d540*/  FFMA.FTZ R67, R67, UR45, -R78 ;  /* 0x0000002d43437c23 */ /* 0x000fe4000801084e */
[--C-:B------:R-:W-:Y:S01]  /*d550*/  FFMA.FTZ R5, R5, UR45, -R66.reuse ;  /* 0x0000002d05057c23 */ /* 0x100fe20008010842 */
[--C-:B------:R-:W-:Y:S01]  /*d560*/  FFMA.FTZ R64, R64, UR45, -R66.reuse ;  /* 0x0000002d40407c23 */ /* 0x100fe20008010842 */
[--C-:B------:R-:W-:Y:S01]  /*d570*/  FFMA.FTZ R65, R65, UR45, -R66.reuse ;  /* 0x0000002d41417c23 */ /* 0x100fe20008010842 */
[----:B------:R-:W-:Y:S01]  /*d580*/  FFMA.FTZ R10, R10, UR45, -R66 ;  /* 0x0000002d0a0a7c23 */ /* 0x000fe20008010842 */
[----:B------:R-:W-:Y:S08]  /*d590*/  MUFU.EX2 R3, R3 ;  /* 0x0000000300037308 */ /* 0x000ff00000000800 */
[----:B------:R-:W0:Y:S08]  /*d5a0*/  MUFU.EX2 R4, R4 ;  /* 0x0000000400047308 */ /* 0x000e300000000800 */
[----:B------:R-:W-:Y:S08]  /*d5b0*/  MUFU.EX2 R80, R80 ;  /* 0x0000005000507308 */ /* 0x000ff00000000800 */
[----:B------:R-:W1:Y:S08]  /*d5c0*/  MUFU.EX2 R67, R67 ;  /* 0x0000004300437308 */ /* 0x000e700000000800 */
[----:B------:R-:W-:Y:S08]  /*d5d0*/  MUFU.EX2 R5, R5 ;  /* 0x0000000500057308 */ /* 0x000ff00000000800 */
[----:B------:R-:W2:Y:S08]  /*d5e0*/  MUFU.EX2 R64, R64 ;  /* 0x0000004000407308 */ /* 0x000eb00000000800 */
[----:B------:R-:W-:Y:S08]  /*d5f0*/  MUFU.EX2 R65, R65 ;  /* 0x0000004100417308 */ /* 0x000ff00000000800 */
[----:B------:R-:W3:Y:S01]  /*d600*/  MUFU.EX2 R10, R10 ;  /* 0x0000000a000a7308 */ /* 0x000ee20000000800 */
[----:B------:R-:W-:Y:S01]  /*d610*/  IMAD.U32 R13, RZ, RZ, UR38 ;  /* 0x00000026ff0d7e24 */ /* 0x000fe2000f8e00ff */
[----:B0-----:R-:W-:-:S02]  /*d620*/  F2FP.BF16.F32.PACK_AB R12, R4, R3 ;  /* 0x00000003040c723e */ /* 0x001fc400000010ff */
[----:B-1----:R-:W-:Y:S02]  /*d630*/  F2FP.BF16.F32.PACK_AB R14, R67, R80 ;  /* 0x00000050430e723e */ /* 0x002fe400000010ff */
[----:B------:R-:W-:Y:S02]  /*d640*/  PRMT R0, R13, 0x654, R0 ;  /* 0x000006540d007816 */ /* 0x000fe40000000000 */
[----:B--2---:R-:W-:Y:S01]  /*d650*/  F2FP.BF16.F32.PACK_AB R13, R64, R5 ;  /* 0x00000005400d723e */ /* 0x004fe200000010ff */
[--C-:B------:R-:W-:Y:S01]  /*d660*/  FFMA.FTZ R11, R11, UR45, -R78.reuse ;  /* 0x0000002d0b0b7c23 */ /* 0x100fe2000801084e */
[--C-:B------:R-:W-:Y:S01]  /*d670*/  FFMA.FTZ R69, R69, UR45, -R78.reuse ;  /* 0x0000002d45457c23 */ /* 0x100fe2000801084e */
[----:B------:R0:W-:Y:S01]  /*d680*/  SYNCS.ARRIVE.TRANS64.RED.A1T0 RZ, [R0+URZ], RZ ;  /* 0x000000ff00ff79a7 */ /* 0x0001e2000810043f */
[----:B---3--:R-:W-:Y:S01]  /*d690*/  F2FP.BF16.F32.PACK_AB R15, R10, R65 ;  /* 0x000000410a0f723e */ /* 0x008fe200000010ff */
[----:B------:R-:W-:Y:S01]  /*d6a0*/  FFMA.FTZ R68, R68, UR45, -R78 ;  /* 0x0000002d44447c23 */ /* 0x000fe2000801084e */
[----:B------:R-:W-:-:S03]  /*d6b0*/  FFMA.FTZ R7, R7, UR45, -R66 ;  /* 0x0000002d07077c23 */ /* 0x000fc60008010842 */
[----:B------:R1:W-:Y:S01]  /*d6c0*/  STSM.16.M88.4 [R91+0x21800], R12 ;  /* 0x0218000c5b007844 */ /* 0x0003e20000000200 */
[----:B------:R-:W-:Y:S02]  /*d6d0*/  FFMA.FTZ R20, R20, UR45, -R78 ;  /* 0x0000002d14147c23 */ /* 0x000fe4000801084e */
[----:B------:R-:W-:Y:S01]  /*d6e0*/  MUFU.EX2 R7, R7 ;  /* 0x0000000700077308 */ /* 0x000fe20000000800 */
[----:B------:R-:W-:Y:S01]  /*d6f0*/  FFMA.FTZ R21, R21, UR45, -R66 ;  /* 0x0000002d15157c23 */ /* 0x000fe20008010842 */
[----:B------:R-:W-:-:S06]  /*d700*/  FFMA.FTZ R25, R25, UR45, -R78 ;  /* 0x0000002d19197c23 */ /* 0x000fcc000801084e */
[----:B-1----:R-:W1:Y:S08]  /*d710*/  MUFU.EX2 R12, R11 ;  /* 0x0000000b000c7308 */ /* 0x002e700000000800 */
[----:B------:R2:W-:Y:S02]  /*d720*/  MUFU.EX2 R14, R69 ;  /* 0x00000045000e7308 */ /* 0x0005e40000000800 */
[--C-:B--2---:R-:W-:Y:S01]  /*d730*/  FFMA.FTZ R69, R45, UR45, -R78.reuse ;  /* 0x0000002d2d457c23 */ /* 0x104fe2000801084e */
[----:B------:R-:W-:Y:S01]  /*d740*/  FFMA.FTZ R45, R57, UR45, -R78 ;  /* 0x0000002d392d7c23 */ /* 0x000fe2000801084e */
[----:B------:R-:W-:-:S04]  /*d750*/  FFMA.FTZ R57, R8, UR45, -R66 ;  /* 0x0000002d08397c23 */ /* 0x000fc80008010842 */
[----:B------:R-:W2:Y:S01]  /*d760*/  MUFU.EX2 R13, R68 ;  /* 0x00000044000d7308 */ /* 0x000ea20000000800 */
[----:B------:R-:W-:Y:S01]  /*d770*/  FFMA.FTZ R8, R35, UR45, -R66 ;  /* 0x0000002d23087c23 */ /* 0x000fe20008010842 */
[----:B------:R-:W-:Y:S01]  /*d780*/  FADD.FTZ R35, R3, R4 ;  /* 0x0000000403237221 */ /* 0x000fe20000010000 */
[----:B------:R-:W-:-:S03]  /*d790*/  FFMA.FTZ R83, R46, UR45, -R78 ;  /* 0x0000002d2e537c23 */ /* 0x000fc6000801084e */
[----:B------:R-:W-:Y:S01]  /*d7a0*/  FADD.FTZ R80, R80, R35 ;  /* 0x0000002350507221 */ /* 0x000fe20000010000 */
[----:B------:R-:W-:Y:S01]  /*d7b0*/  FFMA.FTZ R46, R58, UR45, -R78 ;  /* 0x0000002d3a2e7c23 */ /* 0x000fe2000801084e */
[----:B------:R-:W3:Y:S01]  /*d7c0*/  MUFU.EX2 R57, R57 ;  /* 0x0000003900397308 */ /* 0x000ee20000000800 */
[----:B------:R-:W-:Y:S01]  /*d7d0*/  FADD.FTZ R64, R5, R64 ;  /* 0x0000004005407221 */ /* 0x000fe20000010000 */
[----:B------:R-:W-:Y:S01]  /*d7e0*/  FFMA.FTZ R58, R24, UR45, -R66 ;  /* 0x0000002d183a7c23 */ /* 0x000fe20008010842 */
[----:B------:R-:W-:Y:S01]  /*d7f0*/  FADD.FTZ R67, R67, R80 ;  /* 0x0000005043437221 */ /* 0x000fe20000010000 */
[----:B------:R-:W-:-:S04]  /*d800*/  FFMA.FTZ R26, R26, UR45, -R78 ;  /* 0x0000002d1a1a7c23 */ /* 0x000fc8000801084e */
[----:B------:R4:W0:Y:S01]  /*d810*/  MUFU.EX2 R15, R20 ;  /* 0x00000014000f7308 */ /* 0x0008220000000800 */
[----:B------:R-:W-:Y:S01]  /*d820*/  FADD.FTZ R65, R65, R64 ;  /* 0x0000004041417221 */ /* 0x000fe20000010000 */
[----:B------:R-:W-:Y:S01]  /*d830*/  FFMA.FTZ R27, R27, UR45, -R66 ;  /* 0x0000002d1b1b7c23 */ /* 0x000fe20008010842 */
[----:B-1----:R-:W-:Y:S01]  /*d840*/  FADD.FTZ R24, R12, R67 ;  /* 0x000000430c187221 */ /* 0x002fe20000010000 */
[----:B------:R-:W-:-:S04]  /*d850*/  FFMA.FTZ R81, R29, UR45, -R78 ;  /* 0x0000002d1d517c23 */ /* 0x000fc8000801084e */
[----:B------:R-:W1:Y:S01]  /*d860*/  MUFU.EX2 R21, R21 ;  /* 0x0000001500157308 */ /* 0x000e620000000800 */
[--C-:B------:R-:W-:Y:S01]  /*d870*/  FFMA.FTZ R35, R47, UR45, -R66.reuse ;  /* 0x0000002d2f237c23 */ /* 0x100fe20008010842 */
[----:B------:R-:W-:Y:S01]  /*d880*/  FADD.FTZ R10, R10, R65 ;  /* 0x000000410a0a7221 */ /* 0x000fe20000010000 */
[----:B------:R-:W-:-:S05]  /*d890*/  FFMA.FTZ R28, R28, UR45, -R66 ;  /* 0x0000002d1c1c7c23 */ /* 0x000fca0008010842 */
[----:B------:R-:W1:Y:S01]  /*d8a0*/  MUFU.EX2 R25, R25 ;  /* 0x0000001900197308 */ /* 0x000e620000000800 */
[----:B--2---:R-:W-:Y:S01]  /*d8b0*/  FADD.FTZ R47, R13, R24 ;  /* 0x000000180d2f7221 */ /* 0x004fe20000010000 */
[--C-:B------:R-:W-:Y:S01]  /*d8c0*/  FFMA.FTZ R82, R30, UR45, -R78.reuse ;  /* 0x0000002d1e527c23 */ /* 0x100fe2000801084e */
[----:B----4-:R-:W-:-:S05]  /*d8d0*/  FFMA.FTZ R20, R49, UR45, -R78 ;  /* 0x0000002d31147c23 */ /* 0x010fca000801084e */
[----:B------:R-:W2:Y:S01]  /*d8e0*/  MUFU.EX2 R58, R58 ;  /* 0x0000003a003a7308 */ /* 0x000ea20000000800 */
[----:B------:R-:W-:Y:S01]  /*d8f0*/  FFMA.FTZ R49, R61, UR45, -R78 ;  /* 0x0000002d3d317c23 */ /* 0x000fe2000801084e */
[----:B------:R-:W-:Y:S01]  /*d900*/  FADD.FTZ R10, R7, R10 ;  /* 0x0000000a070a7221 */ /* 0x000fe20000010000 */
[----:B------:R-:W-:-:S05]  /*d910*/  FFMA.FTZ R61, R31, UR45, -R66 ;  /* 0x0000002d1f3d7c23 */ /* 0x000fca0008010842 */
[----:B------:R-:W4:Y:S01]  /*d920*/  MUFU.EX2 R26, R26 ;  /* 0x0000001a001a7308 */ /* 0x000f220000000800 */
[----:B------:R-:W-:Y:S01]  /*d930*/  FADD.FTZ R24, R14, R47 ;  /* 0x0000002f0e187221 */ /* 0x000fe20000010000 */
[--C-:B------:R-:W-:Y:S01]  /*d940*/  FFMA.FTZ R11, R33, UR45, -R78.reuse ;  /* 0x0000002d210b7c23 */ /* 0x100fe2000801084e */
[--C-:B------:R-:W-:Y:S01]  /*d950*/  FFMA.FTZ R29, R34, UR45, -R78.reuse ;  /* 0x0000002d221d7c23 */ /* 0x100fe2000801084e */
[----:B------:R-:W-:-:S04]  /*d960*/  FFMA.FTZ R34, R53, UR45, -R78 ;  /* 0x0000002d35227c23 */ /* 0x000fc8000801084e */
[----:B------:R-:W4:Y:S01]  /*d970*/  MUFU.EX2 R27, R27 ;  /* 0x0000001b001b7308 */ /* 0x000f220000000800 */
[----:B------:R-:W-:Y:S01]  /*d980*/  FFMA.FTZ R53, R62, UR45, -R78 ;  /* 0x0000002d3e357c23 */ /* 0x000fe2000801084e */
[----:B---3--:R-:W-:Y:S01]  /*d990*/  FADD.FTZ R10, R57, R10 ;  /* 0x0000000a390a7221 */ /* 0x008fe20000010000 */
[----:B------:R-:W-:-:S05]  /*d9a0*/  FFMA.FTZ R62, R32, UR45, -R66 ;  /* 0x0000002d203e7c23 */ /* 0x000fca0008010842 */
[----:B------:R-:W3:Y:S01]  /*d9b0*/  MUFU.EX2 R81, R81 ;  /* 0x0000005100517308 */ /* 0x000ee20000000800 */
[----:B0-----:R-:W-:Y:S01]  /*d9c0*/  FADD.FTZ R24, R15, R24 ;  /* 0x000000180f187221 */ /* 0x001fe20000010000 */
[--C-:B------:R-:W-:Y:S01]  /*d9d0*/  FFMA.FTZ R32, R39, UR45, -R66.reuse ;  /* 0x0000002d27207c23 */ /* 0x100fe20008010842 */
[----:B------:R-:W-:-:S05]  /*d9e0*/  FFMA.FTZ R39, R51, UR45, -R66 ;  /* 0x0000002d33277c23 */ /* 0x000fca0008010842 */
[----:B------:R-:W0:Y:S01]  /*d9f0*/  MUFU.EX2 R28, R28 ;  /* 0x0000001c001c7308 */ /* 0x000e220000000800 */
[----:B-1----:R-:W-:Y:S01]  /*da00*/  FADD.FTZ R47, R21, R10 ;  /* 0x0000000a152f7221 */ /* 0x002fe20000010000 */
[----:B------:R-:W-:-:S06]  /*da10*/  FADD.FTZ R51, R25, R24 ;  /* 0x0000001819337221 */ /* 0x000fcc0000010000 */
[----:B------:R-:W1:Y:S01]  /*da20*/  MUFU.EX2 R82, R82 ;  /* 0x0000005200527308 */ /* 0x000e620000000800 */
[----:B------:R-:W-:Y:S01]  /*da30*/  FFMA.FTZ R30, R37, UR45, -R78 ;  /* 0x0000002d251e7c23 */ /* 0x000fe2000801084e */
[--C-:B------:R-:W-:Y:S01]  /*da40*/  FFMA.FTZ R5, R44, UR45, -R66.reuse ;  /* 0x0000002d2c057c23 */ /* 0x100fe20008010842 */
[----:B------:R-:W-:-:S05]  /*da50*/  FFMA.FTZ R44, R48, UR45, -R66 ;  /* 0x0000002d302c7c23 */ /* 0x000fca0008010842 */
[----:B------:R-:W1:Y:S01]  /*da60*/  MUFU.EX2 R61, R61 ;  /* 0x0000003d003d7308 */ /* 0x000e620000000800 */
[----:B--2---:R-:W-:Y:S01]  /*da70*/  FADD.FTZ R24, R58, R47 ;  /* 0x0000002f3a187221 */ /* 0x004fe20000010000 */
[----:B------:R-:W-:Y:S01]  /*da80*/  FFMA.FTZ R31, R36, UR45, -R66 ;  /* 0x0000002d241f7c23 */ /* 0x000fe20008010842 */
[----:B----4-:R-:W-:-:S05]  /*da90*/  FADD.FTZ R48, R26, R51 ;  /* 0x000000331a307221 */ /* 0x010fca0000010000 */
[----:B------:R-:W2:Y:S01]  /*daa0*/  MUFU.EX2 R11, R11 ;  /* 0x0000000b000b7308 */ /* 0x000ea20000000800 */
[----:B------:R-:W-:Y:S01]  /*dab0*/  FFMA.FTZ R38, R38, UR45, -R78 ;  /* 0x0000002d26267c23 */ /* 0x000fe2000801084e */
[----:B------:R-:W-:-:S06]  /*dac0*/  FADD.FTZ R47, R27, R24 ;  /* 0x000000181b2f7221 */ /* 0x000fcc0000010000 */
[----:B------:R-:W4:Y:S01]  /*dad0*/  MUFU.EX2 R62, R62 ;  /* 0x0000003e003e7308 */ /* 0x000f220000000800 */
[----:B---3--:R-:W-:Y:S01]  /*dae0*/  FADD.FTZ R51, R81, R48 ;  /* 0x0000003051337221 */ /* 0x008fe20000010000 */
[----:B------:R-:W-:-:S06]  /*daf0*/  FFMA.FTZ R41, R41, UR45, -R78 ;  /* 0x0000002d29297c23 */ /* 0x000fcc000801084e */
[----:B------:R-:W3:Y:S01]  /*db00*/  MUFU.EX2 R29, R29 ;  /* 0x0000001d001d7308 */ /* 0x000ee20000000800 */
[----:B0-----:R-:W-:Y:S01]  /*db10*/  FADD.FTZ R24, R28, R47 ;  /* 0x0000002f1c187221 */ /* 0x001fe20000010000 */
[----:B------:R-:W-:-:S06]  /*db20*/  FFMA.FTZ R3, R40, UR45, -R66 ;  /* 0x0000002d28037c23 */ /* 0x000fcc0008010842 */
[----:B------:R-:W0:Y:S01]  /*db30*/  MUFU.EX2 R8, R8 ;  /* 0x0000000800087308 */ /* 0x000e220000000800 */
[----:B-1----:R-:W-:Y:S01]  /*db40*/  FADD.FTZ R48, R82, R51 ;  /* 0x0000003352307221 */ /* 0x002fe20000010000 */
[----:B------:R-:W-:-:S06]  /*db50*/  FFMA.FTZ R68, R42, UR45, -R78 ;  /* 0x0000002d2a447c23 */ /* 0x000fcc000801084e */
[----:B------:R-:W1:Y:S01]  /*db60*/  MUFU.EX2 R30, R30 ;  /* 0x0000001e001e7308 */ /* 0x000e620000000800 */
[----:B------:R-:W-:Y:S01]  /*db70*/  FADD.FTZ R47, R61, R24 ;  /* 0x000000183d2f7221 */ /* 0x000fe20000010000 */
[----:B--2---:R-:W-:-:S06]  /*db80*/  FADD.FTZ R48, R11, R48 ;  /* 0x000000300b307221 */ /* 0x004fcc0000010000 */
[----:B------:R-:W2:Y:S08]  /*db90*/  MUFU.EX2 R31, R31 ;  /* 0x0000001f001f7308 */ /* 0x000eb00000000800 */
[----:B------:R-:W2:Y:S01]  /*dba0*/  MUFU.EX2 R38, R38 ;  /* 0x0000002600267308 */ /* 0x000ea20000000800 */
[----:B------:R-:W-:Y:S01]  /*dbb0*/  FFMA.FTZ R4, R43, UR45, -R66 ;  /* 0x0000002d2b047c23 */ /* 0x000fe20008010842 */
[----:B------:R-:W-:Y:S01]  /*dbc0*/  F2FP.BF16.F32.PACK_AB R12, R13, R12 ;  /* 0x0000000c0d0c723e */ /* 0x000fe200000010ff */
[----:B----4-:R-:W-:-:S05]  /*dbd0*/  FADD.FTZ R47, R62, R47 ;  /* 0x0000002f3e2f7221 */ /* 0x010fca0000010000 */
[----:B------:R-:W4:Y:S01]  /*dbe0*/  MUFU.EX2 R32, R32 ;  /* 0x0000002000207308 */ /* 0x000f220000000800 */
[----:B---3--:R-:W-:-:S07]  /*dbf0*/  FADD.FTZ R13, R29, R48 ;  /* 0x000000301d0d7221 */ /* 0x008fce0000010000 */
[----:B------:R-:W3:Y:S01]  /*dc00*/  MUFU.EX2 R41, R41 ;  /* 0x0000002900297308 */ /* 0x000ee20000000800 */
[----:B0-----:R-:W-:Y:S01]  /*dc10*/  FADD.FTZ R48, R8, R47 ;  /* 0x0000002f08307221 */ /* 0x001fe20000010000 */
[----:B-1----:R-:W-:-:S06]  /*dc20*/  FADD.FTZ R47, R30, R13 ;  /* 0x0000000d1e2f7221 */ /* 0x002fcc0000010000 */
[----:B------:R-:W0:Y:S08]  /*dc30*/  MUFU.EX2 R3, R3 ;  /* 0x0000000300037308 */ /* 0x000e300000000800 */
[----:B------:R-:W1:Y:S01]  /*dc40*/  MUFU.EX2 R68, R68 ;  /* 0x0000004400447308 */ /* 0x000e620000000800 */
[----:B------:R-:W-:Y:S01]  /*dc50*/  FFMA.FTZ R40, R52, UR45, -R66 ;  /* 0x0000002d34287c23 */ /* 0x000fe20008010842 */
[----:B--2---:R-:W-:Y:S01]  /*dc60*/  FADD.FTZ R13, R31, R48 ;  /* 0x000000301f0d7221 */ /* 0x004fe20000010000 */
[----:B------:R-:W-:-:S05]  /*dc70*/  FADD.FTZ R52, R38, R47 ;  /* 0x0000002f26347221 */ /* 0x000fca0000010000 */
[----:B------:R-:W2:Y:S01]  /*dc80*/  MUFU.EX2 R69, R69 ;  /* 0x0000004500457308 */ /* 0x000ea20000000800 */
[----:B------:R-:W-:Y:S01]  /*dc90*/  FFMA.FTZ R37, R50, UR45, -R78 ;  /* 0x0000002d32257c23 */ /* 0x000fe2000801084e */
[----:B------:R-:W-:-:S06]  /*dca0*/  F2FP.BF16.F32.PACK_AB R24, R26, R25 ;  /* 0x000000191a18723e */ /* 0x000fcc00000010ff */
[----:B------:R-:W2:Y:S01]  /*dcb0*/  MUFU.EX2 R4, R4 ;  /* 0x0000000400047308 */ /* 0x000ea20000000800 */
[----:B----4-:R-:W-:Y:S01]  /*dcc0*/  FADD.FTZ R48, R32, R13 ;  /* 0x0000000d20307221 */ /* 0x010fe20000010000 */
[----:B---3--:R-:W-:-:S06]  /*dcd0*/  FADD.FTZ R25, R41, R52 ;  /* 0x0000003429197221 */ /* 0x008fcc0000010000 */
[----:B------:R-:W3:Y:S01]  /*dce0*/  MUFU.EX2 R83, R83 ;  /* 0x0000005300537308 */ /* 0x000ee20000000800 */
[----:B------:R-:W-:Y:S01]  /*dcf0*/  F2FP.BF16.F32.PACK_AB R13, R57, R7 ;  /* 0x00000007390d723e */ /* 0x000fe200000010ff */
[----:B0-----:R-:W-:-:S06]  /*dd00*/  FADD.FTZ R7, R3, R48 ;  /* 0x0000003003077221 */ /* 0x001fcc0000010000 */
[----:B------:R-:W0:Y:S01]  /*dd10*/  MUFU.EX2 R5, R5 ;  /* 0x0000000500057308 */ /* 0x000e220000000800 */
[----:B-1----:R-:W-:Y:S01]  /*dd20*/  FADD.FTZ R48, R68, R25 ;  /* 0x0000001944307221 */ /* 0x002fe20000010000 */
[----:B------:R-:W-:-:S06]  /*dd30*/  FFMA.FTZ R42, R54, UR45, -R78 ;  /* 0x0000002d362a7c23 */ /* 0x000fcc000801084e */
[----:B------:R-:W1:Y:S01]  /*dd40*/  MUFU.EX2 R20, R20 ;  /* 0x0000001400147308 */ /* 0x000e620000000800 */
[----:B--2---:R-:W-:-:S07]  /*dd50*/  FADD.FTZ R48, R69, R48 ;  /* 0x0000003045307221 */ /* 0x004fce0000010000 */
[----:B------:R-:W2:Y:S01]  /*dd60*/  MUFU.EX2 R35, R35 ;  /* 0x0000002300237308 */ /* 0x000ea20000000800 */
[----:B------:R-:W-:Y:S02]  /*dd70*/  F2FP.BF16.F32.PACK_AB R25, R28, R27 ;  /* 0x0000001b1c19723e */ /* 0x000fe400000010ff */
[----:B------:R-:W-:-:S05]  /*dd80*/  F2FP.BF16.F32.PACK_AB R14, R15, R14 ;  /* 0x0000000e0f0e723e */ /* 0x000fca00000010ff */
[----:B------:R-:W-:Y:S01]  /*dd90*/  MUFU.EX2 R45, R45 ;  /* 0x0000002d002d7308 */ /* 0x000fe20000000800 */
[----:B------:R-:W-:-:S07]  /*dda0*/  FADD.FTZ R28, R4, R7 ;  /* 0x00000007041c7221 */ /* 0x000fce0000010000 */
[----:B------:R-:W-:Y:S08]  /*ddb0*/  MUFU.EX2 R46, R46 ;  /* 0x0000002e002e7308 */ /* 0x000ff00000000800 */
[----:B------:R-:W-:Y:S01]  /*ddc0*/  MUFU.EX2 R49, R49 ;  /* 0x0000003100317308 */ /* 0x000fe20000000800 */
[--C-:B------:R-:W-:Y:S01]  /*ddd0*/  FFMA.FTZ R0, R71, UR45, -R78.reuse ;  /* 0x0000002d47007c23 */ /* 0x100fe2000801084e */
[----:B------:R-:W-:Y:S01]  /*dde0*/  FFMA.FTZ R33, R79, UR45, -R78 ;  /* 0x0000002d4f217c23 */ /* 0x000fe2000801084e */
[----:B------:R-:W4:Y:S05]  /*ddf0*/  LDL R47, [R1+0x90] ;  /* 0x00009000012f7983 */ /* 0x000f2a0000100800 */
[----:B------:R-:W2:Y:S01]  /*de00*/  MUFU.EX2 R37, R37 ;  /* 0x0000002500257308 */ /* 0x000ea20000000800 */
[----:B------:R-:W-:Y:S01]  /*de10*/  F2FP.BF16.F32.PACK_AB R15, R58, R21 ;  /* 0x000000153a0f723e */ /* 0x000fe200000010ff */
[----:B---3--:R-:W-:-:S06]  /*de20*/  FADD.FTZ R21, R83, R48 ;  /* 0x0000003053157221 */ /* 0x008fcc0000010000 */
[----:B------:R-:W3:Y:S01]  /*de30*/  MUFU.EX2 R34, R34 ;  /* 0x0000002200227308 */ /* 0x000ee20000000800 */
[----:B0-----:R-:W-:Y:S01]  /*de40*/  FADD.FTZ R28, R5, R28 ;  /* 0x0000001c051c7221 */ /* 0x001fe20000010000 */
[----:B-1----:R-:W-:-:S06]  /*de50*/  FADD.FTZ R48, R20, R21 ;  /* 0x0000001514307221 */ /* 0x002fcc0000010000 */
[----:B------:R-:W0:Y:S01]  /*de60*/  MUFU.EX2 R42, R42 ;  /* 0x0000002a002a7308 */ /* 0x000e220000000800 */
[----:B--2---:R-:W-:Y:S01]  /*de70*/  FADD.FTZ R7, R35, R28 ;  /* 0x0000001c23077221 */ /* 0x004fe20000010000 */
[----:B------:R-:W-:Y:S01]  /*de80*/  F2FP.BF16.F32.PACK_AB R28, R29, R11 ;  /* 0x0000000b1d1c723e */ /* 0x000fe200000010ff */
[----:B------:R-:W-:Y:S01]  /*de90*/  FADD.FTZ R11, R37, R48 ;  /* 0x00000030250b7221 */ /* 0x000fe20000010000 */
[----:B------:R-:W-:Y:S01]  /*dea0*/  FFMA.FTZ R50, R70, UR45, -R78 ;  /* 0x0000002d46327c23 */ /* 0x000fe2000801084e */
[----:B------:R-:W-:Y:S02]  /*deb0*/  F2FP.BF16.F32.PACK_AB R29, R31, R8 ;  /* 0x000000081f1d723e */ /* 0x000fe400000010ff */
[----:B---3--:R-:W-:-:S03]  /*dec0*/  FADD.FTZ R11, R34, R11 ;  /* 0x0000000b220b7221 */ /* 0x008fc60000010000 */
[----:B------:R-:W1:Y:S01]  /*ded0*/  MUFU.EX2 R50, R50 ;  /* 0x0000003200327308 */ /* 0x000e620000000800 */
[----:B------:R-:W-:Y:S01]  /*dee0*/  FFMA.FTZ R54, R72, UR45, -R78 ;  /* 0x0000002d48367c23 */ /* 0x000fe2000801084e */
[----:B------:R-:W-:Y:S01]  /*def0*/  F2FP.BF16.F32.PACK_AB R31, R3, R32 ;  /* 0x00000020031f723e */ /* 0x000fe200000010ff */
[----:B0-----:R-:W-:-:S05]  /*df00*/  FADD.FTZ R8, R42, R11 ;  /* 0x0000000b2a087221 */ /* 0x001fca0000010000 */
[----:B------:R-:W0:Y:S01]  /*df10*/  MUFU.EX2 R53, R53 ;  /* 0x0000003500357308 */ /* 0x000e220000000800 */
[----:B------:R-:W-:Y:S01]  /*df20*/  FADD.FTZ R3, R45, R8 ;  /* 0x000000082d037221 */ /* 0x000fe20000010000 */
[----:B------:R2:W-:Y:S03]  /*df30*/  STSM.16.M88.4 [R92], R12 ;  /* 0x0000000c5c007844 */ /* 0x0005e60000000200 */
[----:B------:R-:W-:-:S03]  /*df40*/  FADD.FTZ R8, R46, R3 ;  /* 0x000000032e087221 */ /* 0x000fc60000010000 */
[----:B------:R-:W3:Y:S08]  /*df50*/  MUFU.EX2 R54, R54 ;  /* 0x0000003600367308 */ /* 0x000ef00000000800 */
[----:B------:R-:W-:Y:S01]  /*df60*/  MUFU.EX2 R0, R0 ;  /* 0x0000000000007308 */ /* 0x000fe20000000800 */
[----:B--2---:R-:W-:Y:S01]  /*df70*/  F2FP.BF16.F32.PACK_AB R13, R5, R4 ;  /* 0x00000004050d723e */ /* 0x004fe200000010ff */
[----:B------:R-:W-:-:S06]  /*df80*/  FADD.FTZ R5, R49, R8 ;  /* 0x0000000831057221 */ /* 0x000fcc0000010000 */
[----:B------:R-:W2:Y:S01]  /*df90*/  MUFU.EX2 R33, R33 ;  /* 0x0000002100217308 */ /* 0x000ea20000000800 */
[----:B-1----:R-:W-:Y:S01]  /*dfa0*/  FADD.FTZ R8, R50, R5 ;  /* 0x0000000532087221 */ /* 0x002fe20000010000 */
[----:B------:R-:W-:Y:S02]  /*dfb0*/  F2FP.BF16.F32.PACK_AB R26, R82, R81 ;  /* 0x00000051521a723e */ /* 0x000fe400000010ff */
[----:B------:R-:W-:Y:S01]  /*dfc0*/  F2FP.BF16.F32.PACK_AB R27, R62, R61 ;  /* 0x0000003d3e1b723e */ /* 0x000fe200000010ff */
[----:B0-----:R-:W-:Y:S01]  /*dfd0*/  FADD.FTZ R5, R53, R8 ;  /* 0x0000000835057221 */ /* 0x001fe20000010000 */
[----:B------:R-:W-:-:S03]  /*dfe0*/  F2FP.BF16.F32.PACK_AB R30, R38, R30 ;  /* 0x0000001e261e723e */ /* 0x000fc600000010ff */
[----:B---3--:R-:W-:Y:S01]  /*dff0*/  FADD.FTZ R5, R54, R5 ;  /* 0x0000000536057221 */ /* 0x008fe20000010000 */
[----:B------:R-:W-:Y:S04]  /*e000*/  STSM.16.M88.4 [R90], R24 ;  /* 0x000000185a007844 */ /* 0x000fe80000000200 */
[----:B------:R2:W-:Y:S02]  /*e010*/  STSM.16.M88.4 [R89], R28 ;  /* 0x0000001c59007844 */ /* 0x0005e40000000200 */
[----:B--2---:R-:W-:Y:S01]  /*e020*/  F2FP.BF16.F32.PACK_AB R30, R33, R0 ;  /* 0x00000000211e723e */ /* 0x004fe200000010ff */
[----:B------:R-:W-:Y:S02]  /*e030*/  FADD.FTZ R0, R0, R5 ;  /* 0x0000000500007221 */ /* 0x000fe40000010000 */
[----:B------:R-:W2:Y:S01]  /*e040*/  LDL R5, [R1+0x78] ;  /* 0x0000780001057983 */ /* 0x000ea20000100800 */
[----:B------:R-:W0:Y:S01]  /*e050*/  MUFU.EX2 R44, R44 ;  /* 0x0000002c002c7308 */ /* 0x000e220000000800 */
[--C-:B------:R-:W-:Y:S01]  /*e060*/  FFMA.FTZ R55, R55, UR45, -R66.reuse ;  /* 0x0000002d37377c23 */ /* 0x100fe20008010842 */
[----:B------:R-:W-:-:S06]  /*e070*/  FFMA.FTZ R36, R56, UR45, -R66 ;  /* 0x0000002d38247c23 */ /* 0x000fcc0008010842 */
[----:B------:R-:W1:Y:S01]  /*e080*/  MUFU.EX2 R39, R39 ;  /* 0x0000002700277308 */ /* 0x000e620000000800 */
[----:B------:R-:W-:-:S07]  /*e090*/  FFMA.FTZ R43, R59, UR45, -R66 ;  /* 0x0000002d3b2b7c23 */ /* 0x000fce0008010842 */
[----:B------:R-:W3:Y:S01]  /*e0a0*/  MUFU.EX2 R40, R40 ;  /* 0x0000002800287308 */ /* 0x000ee20000000800 */
[----:B0-----:R-:W-:Y:S01]  /*e0b0*/  FADD.FTZ R38, R44, R7 ;  /* 0x000000072c267221 */ /* 0x001fe20000010000 */
[----:B------:R-:W-:-:S06]  /*e0c0*/  FFMA.FTZ R60, R60, UR45, -R66 ;  /* 0x0000002d3c3c7c23 */ /* 0x000fcc0008010842 */
[----:B------:R-:W0:Y:S01]  /*e0d0*/  MUFU.EX2 R10, R55 ;  /* 0x00000037000a7308 */ /* 0x000e220000000800 */
[----:B-1----:R-:W-:Y:S01]  /*e0e0*/  FADD.FTZ R7, R39, R38 ;  /* 0x0000002627077221 */ /* 0x002fe20000010000 */
[----:B------:R-:W-:-:S06]  /*e0f0*/  FFMA.FTZ R63, R63, UR45, -R66 ;  /* 0x0000002d3f3f7c23 */ /* 0x000fcc0008010842 */
[----:B------:R-:W1:Y:S01]  /*e100*/  MUFU.EX2 R36, R36 ;  /* 0x0000002400247308 */ /* 0x000e620000000800 */
[--C-:B------:R-:W-:Y:S01]  /*e110*/  FFMA.FTZ R76, R76, UR45, -R66.reuse ;  /* 0x0000002d4c4c7c23 */ /* 0x100fe20008010842 */
[--C-:B------:R-:W-:Y:S01]  /*e120*/  FFMA.FTZ R75, R75, UR45, -R66.reuse ;  /* 0x0000002d4b4b7c23 */ /* 0x100fe20008010842 */
[--C-:B------:R-:W-:Y:S01]  /*e130*/  FFMA.FTZ R74, R74, UR45, -R66.reuse ;  /* 0x0000002d4a4a7c23 */ /* 0x100fe20008010842 */
[--C-:B------:R-:W-:Y:S01]  /*e140*/  FFMA.FTZ R73, R73, UR45, -R66.reuse ;  /* 0x0000002d49497c23 */ /* 0x100fe20008010842 */
[----:B------:R-:W-:-:S03]  /*e150*/  FFMA.FTZ R66, R77, UR45, -R66 ;  /* 0x0000002d4d427c23 */ /* 0x000fc60008010842 */
[----:B------:R-:W1:Y:S01]  /*e160*/  MUFU.EX2 R43, R43 ;  /* 0x0000002b002b7308 */ /* 0x000e620000000800 */
[----:B---3--:R-:W-:-:S07]  /*e170*/  FADD.FTZ R7, R40, R7 ;  /* 0x0000000728077221 */ /* 0x008fce0000010000 */
[----:B------:R-:W3:Y:S01]  /*e180*/  MUFU.EX2 R60, R60 ;  /* 0x0000003c003c7308 */ /* 0x000ee20000000800 */
[----:B0-----:R-:W-:-:S07]  /*e190*/  FADD.FTZ R7, R10, R7 ;  /* 0x000000070a077221 */ /* 0x001fce0000010000 */
[----:B------:R-:W0:Y:S01]  /*e1a0*/  MUFU.EX2 R63, R63 ;  /* 0x0000003f003f7308 */ /* 0x000e220000000800 */
[----:B-1----:R-:W-:-:S07]  /*e1b0*/  FADD.FTZ R4, R36, R7 ;  /* 0x0000000724047221 */ /* 0x002fce0000010000 */
[----:B------:R-:W1:Y:S08]  /*e1c0*/  MUFU.EX2 R76, R76 ;  /* 0x0000004c004c7308 */ /* 0x000e700000000800 */
[----:B------:R-:W-:Y:S08]  /*e1d0*/  MUFU.EX2 R75, R75 ;  /* 0x0000004b004b7308 */ /* 0x000ff00000000800 */
[----:B------:R-:W1:Y:S08]  /*e1e0*/  MUFU.EX2 R74, R74 ;  /* 0x0000004a004a7308 */ /* 0x000e700000000800 */
[----:B------:R-:W-:Y:S08]  /*e1f0*/  MUFU.EX2 R73, R73 ;  /* 0x0000004900497308 */ /* 0x000ff00000000800 */
[----:B------:R-:W1:Y:S01]  /*e200*/  MUFU.EX2 R66, R66 ;  /* 0x0000004200427308 */ /* 0x000e620000000800 */
[----:B------:R-:W-:Y:S01]  /*e210*/  FADD.FTZ R3, R43, R4 ;  /* 0x000000042b037221 */ /* 0x000fe20000010000 */
[----:B------:R-:W-:-:S02]  /*e220*/  F2FP.BF16.F32.PACK_AB R12, R68, R41 ;  /* 0x00000029440c723e */ /* 0x000fc400000010ff */
[----:B------:R-:W-:Y:S02]  /*e230*/  F2FP.BF16.F32.PACK_AB R14, R83, R69 ;  /* 0x00000045530e723e */ /* 0x000fe400000010ff */
[----:B------:R-:W-:Y:S01]  /*e240*/  F2FP.BF16.F32.PACK_AB R15, R44, R35 ;  /* 0x000000232c0f723e */ /* 0x000fe200000010ff */
[----:B---3--:R-:W-:Y:S01]  /*e250*/  FADD.FTZ R4, R60, R3 ;  /* 0x000000033c047221 */ /* 0x008fe20000010000 */
[----:B------:R-:W-:-:S03]  /*e260*/  F2FP.BF16.F32.PACK_AB R24, R46, R45 ;  /* 0x0000002d2e18723e */ /* 0x000fc600000010ff */
[----:B------:R3:W-:Y:S01]  /*e270*/  STSM.16.M88.4 [R91+0x27800], R12 ;  /* 0x0278000c5b007844 */ /* 0x0007e20000000200 */
[----:B0-----:R-:W-:Y:S01]  /*e280*/  FADD.FTZ R3, R63, R4 ;  /* 0x000000043f037221 */ /* 0x001fe20000010000 */
[----:B------:R-:W-:Y:S02]  /*e290*/  F2FP.BF16.F32.PACK_AB R26, R50, R49 ;  /* 0x00000031321a723e */ /* 0x000fe400000010ff */
[----:B------:R-:W-:Y:S02]  /*e2a0*/  F2FP.BF16.F32.PACK_AB R25, R60, R43 ;  /* 0x0000002b3c19723e */ /* 0x000fe400000010ff */
[----:B-1----:R-:W-:Y:S02]  /*e2b0*/  F2FP.BF16.F32.PACK_AB R27, R76, R63 ;  /* 0x0000003f4c1b723e */ /* 0x002fe400000010ff */
[----:B------:R-:W-:Y:S02]  /*e2c0*/  F2FP.BF16.F32.PACK_AB R28, R54, R53 ;  /* 0x00000035361c723e */ /* 0x000fe400000010ff */
[----:B------:R-:W-:-:S02]  /*e2d0*/  F2FP.BF16.F32.PACK_AB R29, R74, R75 ;  /* 0x0000004b4a1d723e */ /* 0x000fc400000010ff */
[----:B------:R-:W-:Y:S02]  /*e2e0*/  F2FP.BF16.F32.PACK_AB R31, R66, R73 ;  /* 0x00000049421f723e */ /* 0x000fe400000010ff */
[----:B---3--:R-:W-:Y:S02]  /*e2f0*/  F2FP.BF16.F32.PACK_AB R12, R37, R20 ;  /* 0x00000014250c723e */ /* 0x008fe400000010ff */
[----:B------:R-:W-:Y:S02]  /*e300*/  F2FP.BF16.F32.PACK_AB R14, R42, R34 ;  /* 0x000000222a0e723e */ /* 0x000fe400000010ff */
[----:B------:R-:W-:Y:S02]  /*e310*/  F2FP.BF16.F32.PACK_AB R13, R40, R39 ;  /* 0x00000027280d723e */ /* 0x000fe400000010ff */
[----:B------:R-:W-:Y:S01]  /*e320*/  F2FP.BF16.F32.PACK_AB R15, R36, R10 ;  /* 0x0000000a240f723e */ /* 0x000fe200000010ff */
[----:B------:R-:W-:-:S04]  /*e330*/  FADD.FTZ R4, R76, R3 ;  /* 0x000000034c047221 */ /* 0x000fc80000010000 */
[----:B------:R-:W-:-:S04]  /*e340*/  FADD.FTZ R3, R75, R4 ;  /* 0x000000044b037221 */ /* 0x000fc80000010000 */
[----:B------:R-:W-:Y:S01]  /*e350*/  FADD.FTZ R4, R74, R3 ;  /* 0x000000034a047221 */ /* 0x000fe20000010000 */
[----:B------:R-:W-:Y:S01]  /*e360*/  FADD.FTZ R3, R33, R0 ;  /* 0x0000000021037221 */ /* 0x000fe20000010000 */
[----:B------:R-:W-:Y:S02]  /*e370*/  VIADD R0, R88, 0xfffffffe ;  /* 0xfffffffe58007836 */ /* 0x000fe40000000000 */
[----:B------:R-:W-:Y:S01]  /*e380*/  FADD.FTZ R73, R73, R4 ;  /* 0x0000000449497221 */ /* 0x000fe20000010000 */
[--C-:B------:R-:W-:Y:S01]  /*e390*/  IMAD.MOV.U32 R134, RZ, RZ, R135.reuse ;  /* 0x000000ffff867224 */ /* 0x100fe200078e0087 */
[-C--:B------:R-:W-:Y:S01]  /*e3a0*/  MOV R126, R135.reuse ;  /* 0x00000087007e7202 */ /* 0x080fe20000000f00 */
[----:B------:R-:W-:Y:S02]  /*e3b0*/  IMAD.MOV.U32 R133, RZ, RZ, R135 ;  /* 0x000000ffff857224 */ /* 0x000fe400078e0087 */
[----:B------:R-:W-:Y:S01]  /*e3c0*/  FADD.FTZ R4, R66, R73 ;  /* 0x0000004942047221 */ /* 0x000fe20000010000 */
[--C-:B------:R-:W-:Y:S01]  /*e3d0*/  IMAD.MOV.U32 R132, RZ, RZ, R135.reuse ;  /* 0x000000ffff847224 */ /* 0x100fe200078e0087 */
[----:B-----5:R-:W-:Y:S01]  /*e3e0*/  MOV R95, R135 ;  /* 0x00000087005f7202 */ /* 0x020fe20000000f00 */
        /* <DEDUP_REMOVED lines=12> */
[--C-:B------:R-:W-:Y:S01]  /*e4b0*/  IMAD.MOV.U32 R118, RZ, RZ, R135.reuse ;  /* 0x000000ffff767224 */ /* 0x100fe200078e0087 */
[----:B----4-:R-:W-:Y:S04]  /*e4c0*/  STSM.16.M88.4 [R47], R12 ;  /* 0x0000000c2f007844 */ /* 0x010fe80000000200 */
[----:B------:R0:W-:Y:S04]  /*e4d0*/  STSM.16.M88.4 [R90+0x6000], R24 ;  /* 0x006000185a007844 */ /* 0x0001e80000000200 */
[----:B------:R1:W-:Y:S01]  /*e4e0*/  STSM.16.M88.4 [R89+0x6000], R28 ;  /* 0x0060001c59007844 */ /* 0x0003e20000000200 */
[----:B------:R3:W-:Y:S06]  /*e4f0*/  MEMBAR.ALL.CTA ;  /* 0x0000000000007992 */ /* 0x0007ec0000008000 */
[----:B---3--:R-:W3:Y:S01]  /*e500*/  FENCE.VIEW.ASYNC.S ;  /* 0x00000000000073c6 */ /* 0x008ee20000000000 */
        /* <DEDUP_REMOVED lines=26> */
[--C-:B0-----:R-:W-:Y:S02]  /*e6b0*/  IMAD.MOV.U32 R90, RZ, RZ, R135.reuse ;  /* 0x000000ffff5a7224 */ /* 0x101fe400078e0087 */
[--C-:B-1----:R-:W-:Y:S02]  /*e6c0*/  IMAD.MOV.U32 R89, RZ, RZ, R135.reuse ;  /* 0x000000ffff597224 */ /* 0x102fe400078e0087 */
[----:B------:R-:W-:Y:S01]  /*e6d0*/  IMAD.MOV.U32 R88, RZ, RZ, R135 ;  /* 0x000000ffff587224 */ /* 0x000fe200078e0087 */
[----:B--2---:R-:W-:Y:S01]  /*e6e0*/  ISETP.GE.AND P1, PT, R0, R5, PT ;  /* 0x000000050000720c */ /* 0x004fe20003f26270 */
[----:B---3--:R-:W-:-:S12]  /*e6f0*/  NOP ;  /* 0x0000000000007918 */ /* 0x008fd80000000000 */
[----:B------:R-:W-:Y:S05]  /*e700*/  @!P1 BRA `(.L_x_10520) ;  /* 0x0000002c00c49947 */ /* 0x000fea0003800000 */
[----:B------:R0:W5:Y:S01]  /*e710*/  LDL.LU R10, [R1] ;  /* 0x00000000010a7983 */ /* 0x0001620000300800 */
[----:B------:R-:W-:Y:S01]  /*e720*/  IMAD.MOV.U32 R8, RZ, RZ, R9 ;  /* 0x000000ffff087224 */ /* 0x000fe200078e0009 */
[----:B------:R-:W-:Y:S01]  /*e730*/  CS2R R134, SRZ ;  /* 0x0000000000867805 */ /* 0x000fe2000001ff00 */
[----:B------:R-:W-:Y:S01]  /*e740*/  IMAD.MOV.U32 R7, RZ, RZ, R6 ;  /* 0x000000ffff077224 */ /* 0x000fe200078e0006 */
[----:B------:R-:W-:Y:S01]  /*e750*/  CS2R R132, SRZ ;  /* 0x0000000000847805 */ /* 0x000fe2000001ff00 */
[----:B------:R-:W-:Y:S01]  /*e760*/  IMAD.MOV.U32 R5, RZ, RZ, R142 ;  /* 0x000000ffff057224 */ /* 0x000fe200078e008e */
        /* <DEDUP_REMOVED lines=21> */
[----:B0-----:R-:W-:-:S07]  /*e8c0*/  CS2R R88, SRZ ;  /* 0x0000000000587805 */ /* 0x001fce000001ff00 */
.L_x_10532:
[----:B------:R-:W2:Y:S01]  /*e8d0*/  LDL R6, [R1+0x7c] ;  /* 0x00007c0001067983 */ /* 0x000ea20000100800 */
[----:B------:R-:W-:Y:S01]  /*e8e0*/  ISETP.NE.AND P1, PT, R5, 0x1, PT ;  /* 0x000000010500780c */ /* 0x000fe20003f25270 */
[----:B------:R-:W-:Y:S05]  /*e8f0*/  YIELD ;  /* 0x0000000000007946 */ /* 0x000fea0003800000 */
[----:B------:R-:W-:-:S04]  /*e900*/  SEL R9, RZ, 0x1, P1 ;  /* 0x00000001ff097807 */ /* 0x000fc80000800000 */
[----:B-----5:R-:W-:-:S05]  /*e910*/  LOP3.LUT R11, R10, R9, RZ, 0x3c, !PT ;  /* 0x000000090a0b7212 */ /* 0x020fca00078e3cff */
[----:B------:R0:W-:Y:S01]  /*e920*/  STL [R1], R11 ;  /* 0x0000000b01007387 */ /* 0x0001e20000100800 */
[----:B--2---:R-:W-:-:S13]  /*e930*/  ISETP.NE.AND P1, PT, R6, RZ, PT ;  /* 0x000000ff0600720c */ /* 0x004fda0003f25270 */
[----:B0-----:R-:W-:Y:S05]  /*e940*/  @P1 BRA `(.L_x_10521) ;  /* 0x00000000003c1947 */ /* 0x001fea0003800000 */
[----:B------:R-:W-:Y:S05]  /*e950*/  @!P0 BRA `(.L_x_10522) ;  /* 0x0000000000048947 */ /* 0x000fea0003800000 */
[----:B------:R-:W-:Y:S01]  /*e960*/  BPT.TRAP 0x1 ;  /* 0x000000040000795c */ /* 0x000fe20000300000 */
.L_x_10522:
        /* <DEDUP_REMOVED lines=8> */
.L_x_10523:
[----:B------:R-:W-:Y:S04]  /*e9f0*/  BSSY B0, `(.L_x_10521) ;  /* 0x0000004000007945 */ /* 0x000fe80003800000 */
[----:B-1----:R-:W-:Y:S05]  /*ea00*/  @P2 BRA `(.L_x_10524) ;  /* 0x0000000000082947 */ /* 0x002fea0003800000 */
[----:B------:R-:W1:Y:S02]  /*ea10*/  SYNCS.PHASECHK.TRANS64.TRYWAIT P2, [R9+URZ+0x2d830], R6 ;  /* 0x02d83006090075a7 */ /* 0x000e64000804017f */
[----:B-1----:R-:W-:Y:S05]  /*ea20*/  @!P2 BRA `(.L_x_10525) ;  /* 0x000000dc00fca947 */ /* 0x002fea0003800000 */
.L_x_10524:
[----:B------:R-:W-:Y:S05]  /*ea30*/  BSYNC B0 ;  /* 0x0000000000007941 */ /* 0x000fea0003800000 */
.L_x_10521:
[----:B01----:R-:W2:Y:S04]  /*ea40*/  LDL R9, [R1+0x80] ;  /* 0x0000800001097983 */ /* 0x003ea80000100800 */
[----:B------:R-:W3:Y:S01]  /*ea50*/  LDL.64 R26, [R1+0x18] ;  /* 0x00001800011a7983 */ /* 0x000ee20000100a00 */
[----:B------:R-:W-:Y:S01]  /*ea60*/  VIADD R142, R5, 0x1 ;  /* 0x00000001058e7836 */ /* 0x000fe20000000000 */
[----:B------:R-:W-:Y:S05]  /*ea70*/  WARPSYNC.ALL ;  /* 0x0000000000007948 */ /* 0x000fea0003800000 */
[C---:B------:R-:W-:Y:S01]  /*ea80*/  ISETP.NE.AND P2, PT, R142.reuse, 0x2, PT ;  /* 0x000000028e00780c */ /* 0x040fe20003f45270 */
[----:B------:R-:W4:Y:S03]  /*ea90*/  LDL.64 R154, [R1+0x60] ;  /* 0x00006000019a7983 */ /* 0x000f260000100a00 */
[----:B------:R-:W-:Y:S01]  /*eaa0*/  SEL R142, R142, RZ, P2 ;  /* 0x000000ff8e8e7207 */ /* 0x000fe20001000000 */
[----:B------:R-:W-:Y:S01]  /*eab0*/  IMAD.MOV.U32 R15, RZ, RZ, -0x7fffffe0 ;  /* 0x80000020ff0f7424 */ /* 0x000fe200078e00ff */
[----:B------:R-:W0:Y:S04]  /*eac0*/  S2R R6, SR_TID.X ;  /* 0x0000000000067919 */ /* 0x000e280000002100 */
[----:B------:R-:W-:Y:S01]  /*ead0*/  R2UR UR15, R15 ;  /* 0x000000000f0f72ca */ /* 0x000fe200000e0000 */
[----:B------:R-:W-:Y:S01]  /*eae0*/  IMAD.MOV.U32 R13, RZ, RZ, -0x7fffffe0 ;  /* 0x80000020ff0d7424 */ /* 0x000fe200078e00ff */
[----:B------:R-:W5:Y:S04]  /*eaf0*/  LDL.64 R150, [R1+0x40] ;  /* 0x0000400001967983 */ /* 0x000f680000100a00 */
[----:B------:R-:W5:Y:S04]  /*eb00*/  LDL.64 R148, [R1+0x38] ;  /* 0x0000380001947983 */ /* 0x000f680000100a00 */
[----:B------:R-:W5:Y:S01]  /*eb10*/  LDL.64 R146, [R1+0x30] ;  /* 0x0000300001927983 */ /* 0x000f620000100a00 */
[----:B0-----:R-:W-:-:S05]  /*eb20*/  SHF.R.U32.HI R6, RZ, 0x7, R6 ;  /* 0x00000007ff067819 */ /* 0x001fca0000011606 */
[----:B------:R-:W-:Y:S01]  /*eb30*/  VIADD R6, R6, 0x8 ;  /* 0x0000000806067836 */ /* 0x000fe20000000000 */
[----:B------:R-:W-:Y:S01]  /*eb40*/  R2UR UR7, R13 ;  /* 0x000000000d0772ca */ /* 0x000fe200000e0000 */
[----:B------:R-:W-:-:S05]  /*eb50*/  IMAD.MOV.U32 R25, RZ, RZ, -0x7fffffe0 ;  /* 0x80000020ff197424 */ /* 0x000fca00078e00ff */
[----:B------:R-:W-:Y:S01]  /*eb60*/  R2UR UR23, R25 ;  /* 0x00000000191772ca */ /* 0x000fe200000e0000 */
[----:B------:R-:W-:Y:S02]  /*eb70*/  IMAD.MOV.U32 R21, RZ, RZ, -0x7fffffe0 ;  /* 0x80000020ff157424 */ /* 0x000fe400078e00ff */
[----:B--2---:R-:W-:-:S04]  /*eb80*/  IMAD R12, R142, 0x600, R9 ;  /* 0x000006008e0c7824 */ /* 0x004fc800078e0209 */
[----:B------:R-:W-:-:S05]  /*eb90*/  VIADD R14, R12, 0x200 ;  /* 0x000002000c0e7836 */ /* 0x000fca0000000000 */
[----:B------:R-:W-:Y:S02]  /*eba0*/  R2UR UR14, R14 ;  /* 0x000000000e0e72ca */ /* 0x000fe400000e0000 */
[----:B------:R-:W2:Y:S01]  /*ebb0*/  LDL.64 R14, [R1+0x68] ;  /* 0x00006800010e7983 */ /* 0x000ea20000100a00 */
[C---:B------:R-:W-:Y:S01]  /*ebc0*/  R2UR UR6, R12.reuse ;  /* 0x000000000c0672ca */ /* 0x040fe200000e0000 */
[----:B------:R-:W-:Y:S01]  /*ebd0*/  VIADD R24, R12, 0x400 ;  /* 0x000004000c187836 */ /* 0x000fe20000000000 */
[----:B---3--:R-:W-:Y:S02]  /*ebe0*/  R2UR UR4, R26 ;  /* 0x000000001a0472ca */ /* 0x008fe400000e0000 */
[----:B------:R-:W-:Y:S02]  /*ebf0*/  R2UR UR5, R27 ;  /* 0x000000001b0572ca */ /* 0x000fe400000e0000 */
[----:B------:R-:W-:Y:S01]  /*ec00*/  R2UR UR22, R24 ;  /* 0x00000000181672ca */ /* 0x000fe200000e0000 */
[----:B------:R0:W-:Y:S06]  /*ec10*/  BAR.SYNC.DEFER_BLOCKING R6, 0x100 ;  /* 0x000400060000751d */ /* 0x0001ec0000010000 */
[----:B------:R-:W-:-:S06]  /*ec20*/  WARPGROUP.ARRIVE ;  /* 0x00000000000079c5 */ /* 0x000fcc0000000000 */
[----:B------:R-:W-:Y:S01]  /*ec30*/  HGMMA.64x128x16.F32.BF16 R24, gdesc[UR4], RZ, !UPT, gsb0 ;  /* 0x01e00000041879f0 */ /* 0x000fe2000c0018ff */
[----:B------:R-:W-:Y:S01]  /*ec40*/  VIADD R20, R12, 0x2 ;  /* 0x000000020c147836 */ /* 0x000fe20000000000 */
[----:B------:R-:W-:-:S04]  /*ec50*/  R2UR UR11, R21 ;  /* 0x00000000150b72ca */ /* 0x000fc800000e0000 */
[----:B------:R-:W-:Y:S02]  /*ec60*/  R2UR UR10, R20 ;  /* 0x00000000140a72ca */ /* 0x000fe400000e0000 */
[----:B----4-:R-:W-:Y:S02]  /*ec70*/  R2UR UR12, R154 ;  /* 0x000000009a0c72ca */ /* 0x010fe400000e0000 */
[----:B------:R-:W-:Y:S01]  /*ec80*/  R2UR UR13, R155 ;  /* 0x000000009b0d72ca */ /* 0x000fe200000e0000 */
[----:B------:R-:W-:Y:S02]  /*ec90*/  WARPGROUP.DEPBAR.LE gsb0, 0x0 ;  /* 0x00008000000079c5 */ /* 0x000fe40000010000 */
[----:B------:R-:W-:Y:S01]  /*eca0*/  WARPGROUP.ARRIVE ;  /* 0x00000000000079c5 */ /* 0x000fe20000000000 */
[----:B--2---:R-:W-:Y:S02]  /*ecb0*/  R2UR UR8, R14 ;  /* 0x000000000e0872ca */ /* 0x004fe400000e0000 */
[----:B------:R-:W-:-:S13]  /*ecc0*/  R2UR UR9, R15 ;  /* 0x000000000f0972ca */ /* 0x000fda00000e0000 */
[----:B------:R-:W-:Y:S01]  /*ecd0*/  HGMMA.64x128x16.F32.BF16 R24, gdesc[UR8], R24, gsb0 ;  /* 0x01e00000081879f0 */ /* 0x000fe20008001818 */
[----:B------:R-:W-:Y:S01]  /*ece0*/  VIADD R20, R12, 0x202 ;  /* 0x000002020c147836 */ /* 0x000fe20000000000 */
[----:B------:R-:W-:Y:S02]  /*ecf0*/  R2UR UR19, R21 ;  /* 0x00000000151372ca */ /* 0x000fe400000e0000 */
[----:B-----5:R-:W-:Y:S02]  /*ed00*/  R2UR UR16, R150 ;  /* 0x00000000961072ca */ /* 0x020fe400000e0000 */
[----:B------:R-:W-:Y:S02]  /*ed10*/  R2UR UR18, R20 ;  /* 0x00000000141272ca */ /* 0x000fe400000e0000 */
[----:B------:R-:W-:Y:S01]  /*ed20*/  R2UR UR17, R151 ;  /* 0x00000000971172ca */ /* 0x000fe200000e0000 */
[----:B------:R-:W-:Y:S02]  /*ed30*/  WARPGROUP.DEPBAR.LE gsb0, 0x0 ;  /* 0x00008000000079c5 */ /* 0x000fe40000010000 */
[----:B------:R-:W-:-:S06]  /*ed40*/  WARPGROUP.ARRIVE ;  /* 0x00000000000079c5 */ /* 0x000fcc0000000000 */
[----:B------:R-:W-:Y:S01]  /*ed50*/  HGMMA.64x128x16.F32.BF16 R24, gdesc[UR12], R24, gsb0 ;  /* 0x01e000000c1879f0 */ /* 0x000fe20008001818 */
[----:B------:R-:W-:Y:S02]  /*ed60*/  R2UR UR20, R148 ;  /* 0x00000000941472ca */ /* 0x000fe400000e0000 */
[----:B------:R-:W-:Y:S01]  /*ed70*/  R2UR UR21, R149 ;  /* 0x00000000951572ca */ /* 0x000fe200000e0000 */
[----:B------:R-:W-:Y:S02]  /*ed80*/  WARPGROUP.DEPBAR.LE gsb0, 0x0 ;  /* 0x00008000000079c5 */ /* 0x000fe40000010000 */
[----:B------:R-:W-:-:S06]  /*ed90*/  WARPGROUP.ARRIVE ;  /* 0x00000000000079c5 */ /* 0x000fcc0000000000 */
[----:B------:R-:W-:Y:S01]  /*eda0*/  HGMMA.64x128x16.F32.BF16 R24, gdesc[UR16], R24, gsb0 ;  /* 0x01e00000101879f0 */ /* 0x000fe20008001818 */
[----:B------:R-:W-:Y:S01]  /*edb0*/  VIADD R12, R12, 0x402 ;  /* 0x000004020c0c7836 */ /* 0x000fe20000000000 */
[----:B------:R-:W-:Y:S02]  /*edc0*/  R2UR UR27, R13 ;  /* 0x000000000d1b72ca */ /* 0x000fe400000e0000 */
[----:B------:R-:W-:Y:S02]  /*edd0*/  R2UR UR24, R146 ;  /* 0x00000000921872ca */ /* 0x000fe400000e0000 */
        /* <DEDUP_REMOVED lines=12> */
.L_x_10527:
[----:B------:R-:W-:Y:S01]  /*eea0*/  SHF.L.U32 R6, R10, 0x1f, RZ ;  /* 0x0000001f0a067819 */ /* 0x000fe200000006ff */
[----:B------:R-:W-:-:S04]  /*eeb0*/  IMAD R9, R5, 0x8, R2 ;  /* 0x0000000805097824 */ /* 0x000fc800078e0202 */
[----:B------:R0:W1:Y:S01]  /*eec0*/  SYNCS.PHASECHK.TRANS64.TRYWAIT P1, [R9+URZ+0x2d850], R6 ;  /* 0x02d85006090075a7 */ /* 0x000062000802017f */
[----:B------:R-:W-:Y:S05]  /*eed0*/  @!P0 BRA `(.L_x_10528) ;  /* 0x0000000000048947 */ /* 0x000fea0003800000 */
[----:B------:R-:W-:Y:S01]  /*eee0*/  BPT.TRAP 0x1 ;  /* 0x000000040000795c */ /* 0x000fe20000300000 */
.L_x_10528:
[----:B-1----:R-:W-:Y:S05]  /*eef0*/  @P1 BRA `(.L_x_10526) ;  /* 0x0000000000081947 */ /* 0x002fea0003800000 */
[----:B------:R-:W1:Y:S02]  /*ef00*/  SYNCS.PHASECHK.TRANS64.TRYWAIT P1, [R9+URZ+0x2d850], R6 ;  /* 0x02d85006090075a7 */ /* 0x000e64000802017f */
[----:B-1----:R-:W-:Y:S05]  /*ef10*/  @!P1 BRA `(.L_x_10529) ;  /* 0x000000d800d49947 */ /* 0x002fea0003800000 */
.L_x_10526:
[----:B------:R-:W2:Y:S01]  /*ef20*/  LDL R14, [R1+0x84] ;  /* 0x00008400010e7983 */ /* 0x000ea20000100800 */
[----:B01----:R-:W-:Y:S01]  /*ef30*/  VIADD R6, R2, 0x400 ;  /* 0x0000040002067836 */ /* 0x003fe20000000000 */
[----:B------:R-:W-:Y:S05]  /*ef40*/  WARPSYNC.ALL ;  /* 0x0000000000007948 */ /* 0x000fea0003800000 */
[----:B------:R-:W-:Y:S01]  /*ef50*/  SHF.R.U32.HI R6, RZ, 0x4, R6 ;  /* 0x00000004ff067819 */ /* 0x000fe20000011606 */
[----:B------:R-:W-:Y:S01]  /*ef60*/  IMAD.MOV.U32 R11, RZ, RZ, -0x7fffffe0 ;  /* 0x80000020ff0b7424 */ /* 0x000fe200078e00ff */
[----:B------:R-:W-:Y:S01]  /*ef70*/  WARPGROUP.ARRIVE ;  /* 0x00000000000079c5 */ /* 0x000fe20000000000 */
[----:B------:R-:W-:Y:S01]  /*ef80*/  IMAD.MOV.U32 R13, RZ, RZ, -0x7fffffe0 ;  /* 0x80000020ff0d7424 */ /* 0x000fe200078e00ff */
[----:B------:R-:W-:-:S02]  /*ef90*/  LOP3.LUT R6, R6, 0x3fff, RZ, 0xc0, !PT ;  /* 0x00003fff06067812 */ /* 0x000fc400078ec0ff */
[C---:B------:R-:W-:Y:S02]  /*efa0*/  R2UR UR7, R11.reuse ;  /* 0x000000000b0772ca */ /* 0x040fe400000e0000 */
[----:B------:R-:W-:Y:S02]  /*efb0*/  LOP3.LUT R6, R6, 0x2000000, RZ, 0xfc, !PT ;  /* 0x0200000006067812 */ /* 0x000fe400078efcff */
[----:B------:R-:W-:Y:S01]  /*efc0*/  R2UR UR35, R11 ;  /* 0x000000000b2372ca */ /* 0x000fe200000e0000 */
[----:B------:R-:W-:Y:S01]  /*efd0*/  IMAD.MOV.U32 R11, RZ, RZ, 0x40000040 ;  /* 0x40000040ff0b7424 */ /* 0x000fe200078e00ff */
[----:B------:R-:W-:Y:S01]  /*efe0*/  R2UR UR11, R13 ;  /* 0x000000000d0b72ca */ /* 0x000fe200000e0000 */
[----:B------:R-:W-:Y:S01]  /*eff0*/  IMAD R10, R5, 0x600, R6 ;  /* 0x00000600050a7824 */ /* 0x000fe200078e0206 */
[----:B------:R-:W-:Y:S02]  /*f000*/  R2UR UR15, R13 ;  /* 0x000000000d0f72ca */ /* 0x000fe400000e0000 */
[----:B------:R-:W-:Y:S01]  /*f010*/  R2UR UR5, R11 ;  /* 0x000000000b0572ca */ /* 0x000fe200000e0000 */
[C---:B------:R-:W-:Y:S01]  /*f020*/  VIADD R12, R10.reuse, 0x40 ;  /* 0x000000400a0c7836 */ /* 0x040fe20000000000 */
[----:B------:R-:W-:Y:S01]  /*f030*/  R2UR UR6, R10 ;  /* 0x000000000a0672ca */ /* 0x000fe200000e0000 */
[----:B------:R-:W-:Y:S01]  /*f040*/  IMAD.MOV.U32 R11, RZ, RZ, 0x40000040 ;  /* 0x40000040ff0b7424 */ /* 0x000fe200078e00ff */
[----:B------:R-:W-:-:S02]  /*f050*/  R2UR UR19, R13 ;  /* 0x000000000d1372ca */ /* 0x000fc400000e0000 */
[----:B------:R-:W-:Y:S01]  /*f060*/  R2UR UR10, R12 ;  /* 0x000000000c0a72ca */ /* 0x000fe200000e0000 */
[----:B------:R-:W-:Y:S01]  /*f070*/  VIADD R12, R10, 0x80 ;  /* 0x000000800a0c7836 */ /* 0x000fe20000000000 */
[C---:B------:R-:W-:Y:S02]  /*f080*/  R2UR UR23, R13.reuse ;  /* 0x000000000d1772ca */ /* 0x040fe400000e0000 */
[C---:B------:R-:W-:Y:S02]  /*f090*/  R2UR UR27, R13.reuse ;  /* 0x000000000d1b72ca */ /* 0x040fe400000e0000 */
[----:B------:R-:W-:Y:S01]  /*f0a0*/  R2UR UR14, R12 ;  /* 0x000000000c0e72ca */ /* 0x000fe200000e0000 */
[----:B------:R-:W-:Y:S01]  /*f0b0*/  VIADD R12, R10, 0xc0 ;  /* 0x000000c00a0c7836 */ /* 0x000fe20000000000 */
[----:B------:R-:W-:Y:S01]  /*f0c0*/  R2UR UR31, R13 ;  /* 0x000000000d1f72ca */ /* 0x000fe200000e0000 */
[----:B------:R-:W-:Y:S01]  /*f0d0*/  IMAD.MOV.U32 R13, RZ, RZ, 0x40000040 ;  /* 0x40000040ff0d7424 */ /* 0x000fe200078e00ff */
[----:B------:R-:W-:-:S02]  /*f0e0*/  R2UR UR33, R11 ;  /* 0x000000000b2172ca */ /* 0x000fc400000e0000 */
[----:B------:R-:W-:Y:S02]  /*f0f0*/  R2UR UR18, R12 ;  /* 0x000000000c1272ca */ /* 0x000fe400000e0000 */
[----:B------:R-:W-:Y:S02]  /*f100*/  IADD3 R12, R10, 0x100, RZ ;  /* 0x000001000a0c7810 */ /* 0x000fe40007ffe0ff */
[----:B------:R-:W-:Y:S01]  /*f110*/  R2UR UR9, R13 ;  /* 0x000000000d0972ca */ /* 0x000fe200000e0000 */
[----:B------:R-:W-:Y:S01]  /*f120*/  IMAD.MOV.U32 R13, RZ, RZ, 0x40000040 ;  /* 0x40000040ff0d7424 */ /* 0x000fe200078e00ff */
[----:B------:R-:W-:Y:S01]  /*f130*/  R2UR UR22, R12 ;  /* 0x000000000c1672ca */ /* 0x000fe200000e0000 */
[----:B------:R-:W-:-:S03]  /*f140*/  VIADD R12, R10, 0x140 ;  /* 0x000001400a0c7836 */ /* 0x000fc60000000000 */
[----:B------:R-:W-:Y:S01]  /*f150*/  R2UR UR13, R13 ;  /* 0x000000000d0d72ca */ /* 0x000fe200000e0000 */
[----:B------:R-:W-:Y:S01]  /*f160*/  IMAD.MOV.U32 R13, RZ, RZ, 0x40000040 ;  /* 0x40000040ff0d7424 */ /* 0x000fe200078e00ff */
[----:B------:R-:W-:Y:S01]  /*f170*/  R2UR UR26, R12 ;  /* 0x000000000c1a72ca */ /* 0x000fe200000e0000 */
[C---:B------:R-:W-:Y:S02]  /*f180*/  VIADD R12, R10.reuse, 0x180 ;  /* 0x000001800a0c7836 */ /* 0x040fe40000000000 */
[----:B------:R-:W-:Y:S01]  /*f190*/  VIADD R10, R10, 0x1c0 ;  /* 0x000001c00a0a7836 */ /* 0x000fe20000000000 */
[----:B------:R-:W-:Y:S01]  /*f1a0*/  R2UR UR17, R13 ;  /* 0x000000000d1172ca */ /* 0x000fe200000e0000 */
[----:B------:R-:W-:Y:S01]  /*f1b0*/  IMAD.MOV.U32 R13, RZ, RZ, 0x40000040 ;  /* 0x40000040ff0d7424 */ /* 0x000fe200078e00ff */
[----:B------:R-:W-:Y:S02]  /*f1c0*/  R2UR UR30, R12 ;  /* 0x000000000c1e72ca */ /* 0x000fe400000e0000 */
[----:B------:R-:W-:-:S02]  /*f1d0*/  R2UR UR34, R10 ;  /* 0x000000000a2272ca */ /* 0x000fc400000e0000 */
[----:B------:R-:W-:Y:S01]  /*f1e0*/  R2UR UR21, R13 ;  /* 0x000000000d1572ca */ /* 0x000fe200000e0000 */
[----:B------:R-:W-:-:S05]  /*f1f0*/  IMAD.MOV.U32 R13, RZ, RZ, 0x40000040 ;  /* 0x40000040ff0d7424 */ /* 0x000fca00078e00ff */
[----:B------:R-:W-:Y:S01]  /*f200*/  R2UR UR25, R13 ;  /* 0x000000000d1972ca */ /* 0x000fe200000e0000 */
[----:B------:R-:W-:-:S05]  /*f210*/  IMAD.MOV.U32 R13, RZ, RZ, 0x40000040 ;  /* 0x40000040ff0d7424 */ /* 0x000fca00078e00ff */
[----:B------:R-:W-:Y:S02]  /*f220*/  R2UR UR29, R13 ;  /* 0x000000000d1d72ca */ /* 0x000fe400000e0000 */
[----:B--2---:R-:W-:Y:S02]  /*f230*/  LOP3.LUT R10, R14, 0x10000, RZ, 0xfc, !PT ;  /* 0x000100000e0a7812 */ /* 0x004fe400078efcff */
[----:B------:R-:W0:Y:S02]  /*f240*/  S2R R14, SR_TID.X ;  /* 0x00000000000e7919 */ /* 0x000e240000002100 */
[C---:B------:R-:W-:Y:S01]  /*f250*/  R2UR UR4, R10.reuse ;  /* 0x000000000a0472ca */ /* 0x040fe200000e0000 */
[----:B------:R-:W-:-:S05]  /*f260*/  VIADD R12, R10, 0x2 ;  /* 0x000000020a0c7836 */ /* 0x000fca0000000000 */
[----:B------:R-:W-:Y:S01]  /*f270*/  R2UR UR8, R12 ;  /* 0x000000000c0872ca */ /* 0x000fe200000e0000 */
[----:B------:R-:W-:-:S05]  /*f280*/  VIADD R12, R10, 0x4 ;  /* 0x000000040a0c7836 */ /* 0x000fca0000000000 */
[----:B------:R-:W-:Y:S01]  /*f290*/  R2UR UR12, R12 ;  /* 0x000000000c0c72ca */ /* 0x000fe200000e0000 */
[----:B------:R-:W-:Y:S01]  /*f2a0*/  HGMMA.64x96x16.F32.BF16 R88, gdesc[UR4].tnspB, R88, gsb0 ;  /* 0x41600000045879f0 */ /* 0x000fe20008001858 */
[----:B------:R-:W-:-:S05]  /*f2b0*/  VIADD R12, R10, 0x6 ;  /* 0x000000060a0c7836 */ /* 0x000fca0000000000 */
[----:B------:R-:W-:Y:S01]  /*f2c0*/  R2UR UR16, R12 ;  /* 0x000000000c1072ca */ /* 0x000fe200000e0000 */
[----:B------:R-:W-:-:S05]  /*f2d0*/  VIADD R12, R10, 0x600 ;  /* 0x000006000a0c7836 */ /* 0x000fca0000000000 */
[----:B------:R-:W-:Y:S01]  /*f2e0*/  R2UR UR20, R12 ;  /* 0x000000000c1472ca */ /* 0x000fe200000e0000 */
[----:B------:R-:W-:Y:S01]  /*f2f0*/  VIADD R12, R10, 0x602 ;  /* 0x000006020a0c7836 */ /* 0x000fe20000000000 */
[----:B0-----:R-:W-:-:S04]  /*f300*/  SHF.R.U32.HI R6, RZ, 0x7, R14 ;  /* 0x00000007ff067819 */ /* 0x001fc8000001160e */
[----:B------:R-:W-:Y:S01]  /*f310*/  R2UR UR24, R12 ;  /* 0x000000000c1872ca */ /* 0x000fe200000e0000 */
[----:B------:R-:W-:Y:S01]  /*f320*/  VIADD R12, R10, 0x604 ;  /* 0x000006040a0c7836 */ /* 0x000fe20000000000 */
[----:B------:R-:W-:Y:S01]  /*f330*/  ISETP.GE.U32.AND P1, PT, R14, 0x180, PT ;  /* 0x000001800e00780c */ /* 0x000fe20003f26070 */
[----:B------:R-:W-:Y:S02]  /*f340*/  VIADD R10, R10, 0x606 ;  /* 0x000006060a0a7836 */ /* 0x000fe40000000000 */
[----:B------:R-:W-:Y:S01]  /*f350*/  VIADD R6, R6, 0x9 ;  /* 0x0000000906067836 */ /* 0x000fe20000000000 */
[----:B------:R-:W-:Y:S02]  /*f360*/  R2UR UR28, R12 ;  /* 0x000000000c1c72ca */ /* 0x000fe400000e0000 */
[----:B------:R-:W-:Y:S02]  /*f370*/  R2UR UR32, R10 ;  /* 0x000000000a2072ca */ /* 0x000fe400000e0000 */
[----:B------:R-:W-:Y:S01]  /*f380*/  SEL R6, R6, 0x9, !P1 ;  /* 0x0000000906067807 */ /* 0x000fe20004800000 */
[----:B------:R-:W-:-:S02]  /*f390*/  WARPGROUP.DEPBAR.LE gsb0, 0x0 ;  /* 0x00008000000079c5 */ /* 0x000fc40000010000 */
[----:B------:R-:W-:-:S06]  /*f3a0*/  WARPGROUP.ARRIVE ;  /* 0x00000000000079c5 */ /* 0x000fcc0000000000 */
[----:B------:R-:W-:Y:S03]  /*f3b0*/  HGMMA.64x96x16.F32.BF16 R88, gdesc[UR8].tnspB, R88, gsb0 ;  /* 0x41600000085879f0 */ /* 0x000fe60008001858 */
[----:B------:R-:W-:Y:S02]  /*f3c0*/  WARPGROUP.DEPBAR.LE gsb0, 0x0 ;  /* 0x00008000000079c5 */ /* 0x000fe40000010000 */
        /* <DEDUP_REMOVED lines=18> */
[----:B------:R0:W-:Y:S06]  /*f4f0*/  BAR.ARV R6, 0x100 ;  /* 0x000400060000751d */ /* 0x0001ec0000002000 */
[----:B------:R-:W-:Y:S05]  /*f500*/  @!P0 BRA `(.L_x_10530) ;  /* 0x0000000000048947 */ /* 0x000fea0003800000 */
[----:B------:R-:W-:Y:S01]  /*f510*/  BPT.TRAP 0x1 ;  /* 0x000000040000795c */ /* 0x000fe20000300000 */
.L_x_10530:
[----:B------:R-:W-:Y:S01]  /*f520*/  FMUL.FTZ R12, R24, UR41 ;  /* 0x00000029180c7c20 */ /* 0x000fe20008410000 */
[----:B------:R-:W-:Y:S01]  /*f530*/  FMUL.FTZ R13, R25, UR41 ;  /* 0x00000029190d7c20 */ /* 0x000fe20008410000 */
[----:B------:R-:W-:Y:S01]  /*f540*/  FMUL.FTZ R14, R28, UR41 ;  /* 0x000000291c0e7c20 */ /* 0x000fe20008410000 */
[----:B0-----:R-:W-:Y:S02]  /*f550*/  IMAD R6, R142, 0x8, R2 ;  /* 0x000000088e067824 */ /* 0x001fe400078e0202 */
[----:B------:R-:W-:Y:S01]  /*f560*/  FMUL.FTZ R15, R29, UR41 ;  /* 0x000000291d0f7c20 */ /* 0x000fe20008410000 */
[----:B------:R-:W-:Y:S01]  /*f570*/  IMAD.U32 R9, RZ, RZ, UR38 ;  /* 0x00000026ff097e24 */ /* 0x000fe2000f8e00ff */
        /* <DEDUP_REMOVED lines=32> */
[----:B------:R1:W-:Y:S01]  /*f780*/  MUFU.TANH R11, R26 ;  /* 0x0000001a000b7308 */ /* 0x0003e20000002400 */
        /* <DEDUP_REMOVED lines=8> */
[----:B-1----:R-:W-:Y:S01]  /*f810*/  FMUL.FTZ R26, R33, UR41 ;  /* 0x00000029211a7c20 */ /* 0x002fe20008410000 */
[----:B0-----:R-:W-:Y:S01]  /*f820*/  FMNMX.FTZ R6, R15, R6, !PT ;  /* 0x000000060f067209 */ /* 0x001fe20007810000 */
        /* <DEDUP_REMOVED lines=18> */
[----:B------:R-:W-:-:S03]  /*f950*/  UMOV UR45, UR44 ;  /* 0x0000002c002d7c82 */ /* 0x000fc60008000000 */
[----:B------:R-:W2:Y:S01]  /*f960*/  MUFU.TANH R28, R28 ;  /* 0x0000001c001c7308 */ /* 0x000ea20000002400 */
[----:B-1----:R-:W-:Y:S01]  /*f970*/  FMUL.FTZ R30, R37, UR41 ;  /* 0x00000029251e7c20 */ /* 0x002fe20008410000 */
[----:B0-----:R-:W-:Y:S01]  /*f980*/  FMNMX.FTZ R6, R26, R6, !PT ;  /* 0x000000061a067209 */ /* 0x001fe20007810000 */
[----:B------:R-:W-:-:S05]  /*f990*/  FMUL.FTZ R37, R74, UR41 ;  /* 0x000000294a257c20 */ /* 0x000fca0008410000 */
[----:B------:R-:W0:Y:S08]  /*f9a0*/  MUFU.TANH R30, R30 ;  /* 0x0000001e001e7308 */ /* 0x000e300000002400 */
[----:B------:R-:W1:Y:S01]  /*f9b0*/  MUFU.TANH R32, R32 ;  /* 0x0000002000207308 */ /* 0x000e620000002400 */
[----:B--2---:R-:W-:-:S07]  /*f9c0*/  FMNMX.FTZ R6, R28, R6, !PT ;  /* 0x000000061c067209 */ /* 0x004fce0007810000 */
[----:B------:R2:W3:Y:S01]  /*f9d0*/  MUFU.TANH R154, R34 ;  /* 0x00000022009a7308 */ /* 0x0004e20000002400 */
[----:B0-----:R-:W-:-:S07]  /*f9e0*/  FMNMX.FTZ R6, R30, R6, !PT ;  /* 0x000000061e067209 */ /* 0x001fce0007810000 */
[----:B------:R-:W0:Y:S01]  /*f9f0*/  MUFU.TANH R33, R33 ;  /* 0x0000002100217308 */ /* 0x000e220000002400 */
[----:B--2---:R-:W-:Y:S01]  /*fa00*/  FMUL.FTZ R34, R44, UR41 ;  /* 0x000000292c227c20 */ /* 0x004fe20008410000 */
[----:B-1----:R-:W-:Y:S01]  /*fa10*/  FMNMX.FTZ R6, R32, R6, !PT ;  /* 0x0000000620067209 */ /* 0x002fe20007810000 */
[----:B------:R-:W-:Y:S01]  /*fa20*/  FMUL.FTZ R44, R52, UR41 ;  /* 0x00000029342c7c20 */ /* 0x000fe20008410000 */
[----:B------:R-:W-:-:S04]  /*fa30*/  FMUL.FTZ R52, R67, UR41 ;  /* 0x0000002943347c20 */ /* 0x000fc80008410000 */
[----:B------:R-:W1:Y:S01]  /*fa40*/  MUFU.TANH R34, R34 ;  /* 0x0000002200227308 */ /* 0x000e620000002400 */
[----:B---3--:R-:W-:-:S07]  /*fa50*/  IMAD.MOV.U32 R70, RZ, RZ, R154 ;  /* 0x000000ffff467224 */ /* 0x008fce00078e009a */
        /* <DEDUP_REMOVED lines=42> */
[----:B------:R2:W3:Y:S01]  /*fd00*/  MUFU.TANH R20, R27 ;  /* 0x0000001b00147308 */ /* 0x0004e20000002400 */
[----:B0-----:R-:W-:-:S07]  /*fd10*/  FMNMX.FTZ R6, R84, R6, !PT ;  /* 0x0000000654067209 */ /* 0x001fce0007810000 */
[----:B------:R0:W4:Y:S01]  /*fd20*/  MUFU.TANH R152, R31 ;  /* 0x0000001f00987308 */ /* 0x0001220000002400 */
[----:B-1----:R-:W-:Y:S01]  /*fd30*/  FMNMX.FTZ R6, R85, R6, !PT ;  /* 0x0000000655067209 */ /* 0x002fe20007810000 */
[----:B--2---:R-:W-:-:S04]  /*fd40*/  FMUL.FTZ R27, R47, UR41 ;  /* 0x000000292f1b7c20 */ /* 0x004fc80008410000 */
[----:B------:R-:W1:Y:S02]  /*fd50*/  SHFL.BFLY PT, R9, R6, 0x2, 0x1f ;  /* 0x0c401f0006097f89 */ /* 0x000e6400000e0000 */
[----:B------:R2:W5:Y:S01]  /*fd60*/  MUFU.TANH R155, R35 ;  /* 0x00000023009b7308 */ /* 0x0005620000002400 */
[----:B---3--:R-:W-:Y:S02]  /*fd70*/  IMAD.MOV.U32 R38, RZ, RZ, R20 ;  /* 0x000000ffff267224 */ /* 0x008fe400078e0014 */
[----:B------:R-:W-:Y:S01]  /*fd80*/  FMUL.FTZ R20, R50, UR41 ;  /* 0x0000002932147c20 */ /* 0x000fe20008410000 */
[----:B0-----:R-:W-:-:S04]  /*fd90*/  FMUL.FTZ R31, R55, UR41 ;  /* 0x00000029371f7c20 */ /* 0x001fc80008410000 */
[----:B------:R-:W0:Y:S01]  /*fda0*/  MUFU.TANH R72, R72 ;  /* 0x0000004800487308 */ /* 0x000e220000002400 */
[----:B--2---:R-:W-:Y:S01]  /*fdb0*/  FMUL.FTZ R35, R39, UR41 ;  /* 0x0000002927237c20 */ /* 0x004fe20008410000 */
[----:B----4-:R-:W-:-:S06]  /*fdc0*/  IMAD.MOV.U32 R74, RZ, RZ, R152 ;  /* 0x000000ffff4a7224 */ /* 0x010fcc00078e0098 */
[----:B------:R-:W2:Y:S01]  /*fdd0*/  MUFU.TANH R35, R35 ;  /* 0x0000002300237308 */ /* 0x000ea20000002400 */
[----:B-----5:R-:W-:Y:S02]  /*fde0*/  IMAD.MOV.U32 R66, RZ, RZ, R155 ;  /* 0x000000ffff427224 */ /* 0x020fe400078e009b */
[----:B------:R-:W-:Y:S01]  /*fdf0*/  FMUL.FTZ R155, R78, UR41 ;  /* 0x000000294e9b7c20 */ /* 0x000fe20008410000 */
[----:B------:R-:W-:Y:S01]  /*fe00*/  IMAD.MOV.U32 R78, RZ, RZ, R11 ;  /* 0x000000ffff4e7224 */ /* 0x000fe200078e000b */
[----:B-1----:R-:W-:-:S03]  /*fe10*/  FMNMX.FTZ R6, R6, R9, !PT ;  /* 0x0000000906067209 */ /* 0x002fc60007810000 */
[----:B------:R-:W1:Y:S02]  /*fe20*/  MUFU.TANH R21, R21 ;  /* 0x0000001500157308 */ /* 0x000e640000002400 */
[----:B------:R-:W3:Y:S06]  /*fe30*/  SHFL.BFLY PT, R9, R6, 0x1, 0x1f ;  /* 0x0c201f0006097f89 */ /* 0x000eec00000e0000 */
[----:B------:R-:W4:Y:S08]  /*fe40*/  MUFU.TANH R25, R25 ;  /* 0x0000001900197308 */ /* 0x000f300000002400 */
[----:B------:R-:W5:Y:S08]  /*fe50*/  MUFU.TANH R68, R68 ;  /* 0x0000004400447308 */ /* 0x000f700000002400 */
[----:B------:R-:W5:Y:S01]  /*fe60*/  MUFU.TANH R27, R27 ;  /* 0x0000001b001b7308 */ /* 0x000f620000002400 */
[----:B---3--:R-:W-:-:S02]  /*fe70*/  FMNMX.FTZ R6, R6, R9, !PT ;  /* 0x0000000906067209 */ /* 0x008fc40007810000 */
[----:B------:R-:W-:Y:S01]  /*fe80*/  FMNMX.FTZ R9, R11, R8, !PT ;  /* 0x000000080b097209 */ /* 0x000fe20007810000 */
[----:B------:R-:W-:-:S04]  /*fe90*/  FMUL.FTZ R11, R87, UR41 ;  /* 0x00000029570b7c20 */ /* 0x000fc80008410000 */
[----:B------:R-:W3:Y:S01]  /*fea0*/  MUFU.TANH R20, R20 ;  /* 0x0000001400147308 */ /* 0x000ee20000002400 */
[----:B------:R-:W-:Y:S01]  /*feb0*/  FMNMX.FTZ R9, R38, R9, !PT ;  /* 0x0000000926097209 */ /* 0x000fe20007810000 */
[C---:B------:R-:W-:Y:S01]  /*fec0*/  FMUL.FTZ R39, R6.reuse, UR45 ;  /* 0x0000002d06277c20 */ /* 0x040fe20008410000 */
[----:B------:R-:W-:Y:S02]  /*fed0*/  FADD.FTZ R7, -R6, R7 ;  /* 0x0000000706077221 */ /* 0x000fe40000010100 */
[----:B------:R-:W-:Y:S01]  /*fee0*/  FMNMX.FTZ R9, R10, R9, !PT ;  /* 0x000000090a097209 */ /* 0x000fe20007810000 */
[--C-:B------:R-:W-:Y:S01]  /*fef0*/  FFMA.FTZ R43, R80, UR45, -R39.reuse ;  /* 0x0000002d502b7c23 */ /* 0x100fe20008010827 */
[----:B------:R-:W-:Y:S01]  /*ff00*/  FFMA.FTZ R24, R24, UR45, -R39 ;  /* 0x0000002d18187c23 */ /* 0x000fe20008010827 */
[----:B------:R-:W3:Y:S01]  /*ff10*/  MUFU.TANH R29, R29 ;  /* 0x0000001d001d7308 */ /* 0x000ee20000002400 */
[----:B------:R-:W-:Y:S01]  /*ff20*/  FMNMX.FTZ R9, R152, R9, !PT ;  /* 0x0000000998097209 */ /* 0x000fe20007810000 */
[----:B------:R-:W-:Y:S01]  /*ff30*/  FMUL.FTZ R152, R82, UR41 ;  /* 0x0000002952987c20 */ /* 0x000fe20008410000 */
[----:B------:R-:W-:Y:S01]  /*ff40*/  FMUL.FTZ R82, R83, UR41 ;  /* 0x0000002953527c20 */ /* 0x000fe20008410000 */
[----:B------:R-:W-:Y:S01]  /*ff50*/  IMAD.MOV.U32 R83, RZ, RZ, R10 ;  /* 0x000000ffff537224 */ /* 0x000fe200078e000a */
[----:B------:R-:W-:Y:S01]  /*ff60*/  FMNMX.FTZ R9, R154, R9, !PT ;  /* 0x000000099a097209 */ /* 0x000fe20007810000 */
[----:B------:R-:W-:Y:S01]  /*ff70*/  FMUL.FTZ R154, R79, UR41 ;  /* 0x000000294f9a7c20 */ /* 0x000fe20008410000 */
[----:B------:R-:W-:Y:S01]  /*ff80*/  FMUL.FTZ R10, R86, UR41 ;  /* 0x00000029560a7c20 */ /* 0x000fe20008410000 */
[----:B------:R-:W3:Y:S01]  /*ff90*/  MUFU.TANH R64, R64 ;  /* 0x0000004000407308 */ /* 0x000ee20000002400 */
[----:B------:R-:W-:Y:S01]  /*ffa0*/  FMNMX.FTZ R9, R66, R9, !PT ;  /* 0x0000000942097209 */ /* 0x000fe20007810000 */
[----:B------:R-:W-:-:S02]  /*ffb0*/  IMAD.MOV.U32 R86, RZ, RZ, R38 ;  /* 0x000000ffff567224 */ /* 0x000fc400078e0026 */
[--C-:B------:R-:W-:Y:S01]  /*ffc0*/  FFMA.FTZ R79, R13, UR45, -R39.reuse ;  /* 0x0000002d0d4f7c23 */ /* 0x100fe20008010827 */
[--C-:B------:R-:W-:Y:S01]  /*ffd0*/  FFMA.FTZ R13, R32, UR45, -R39.reuse ;  /* 0x0000002d200d7c23 */ /* 0x100fe20008010827 */
[----:B0-----:R-:W-:Y:S01]  /*ffe0*/  FMNMX.FTZ R9, R72, R9, !PT ;  /* 0x0000000948097209 */ /* 0x001fe20007810000 */
[--C-:B------:R-:W-:Y:S01]  /*fff0*/  FFMA.FTZ R12, R12, UR45, -R39.reuse ;  /* 0x0000002d0c0c7c23 */ /* 0x100fe20008010827 */
[--C-:B------:R-:W-:Y:S01]  /*10000*/  FFMA.FTZ R15, R15, UR45, -R39.reuse ;  /* 0x0000002d0f0f7c23 */ /* 0x100fe20008010827 */
[----:B------:R-:W0:Y:S01]  /*10010*/  MUFU.TANH R31, R31 ;  /* 0x0000001f001f7308 */ /* 0x000e220000002400 */
[----:B--2---:R-:W-:Y:S01]  /*10020*/  FMNMX.FTZ R9, R35, R9, !PT ;  /* 0x0000000923097209 */ /* 0x004fe20007810000 */
[--C-:B------:R-:W-:Y:S01]  /*10030*/  FFMA.FTZ R14, R14, UR45, -R39.reuse ;  /* 0x0000002d0e0e7c23 */ /* 0x100fe20008010827 */
[--C-:B------:R-:W-:Y:S01]  /*10040*/  FFMA.FTZ R67, R41, UR45, -R39.reuse ;  /* 0x0000002d29437c23 */ /* 0x100fe20008010827 */
[--C-:B------:R-:W-:Y:S01]  /*10050*/  FFMA.FTZ R41, R77, UR45, -R39.reuse ;  /* 0x0000002d4d297c23 */ /* 0x100fe20008010827 */
[----:B-1----:R-:W-:Y:S01]  /*10060*/  FMNMX.FTZ R9, R21, R9, !PT ;  /* 0x0000000915097209 */ /* 0x002fe20007810000 */
[--C-:B------:R-:W-:Y:S01]  /*10070*/  FFMA.FTZ R36, R36, UR45, -R39.reuse ;  /* 0x0000002d24247c23 */ /* 0x100fe20008010827 */
[--C-:B------:R-:W-:Y:S01]  /*10080*/  FFMA.FTZ R71, R33, UR45, -R39.reuse ;  /* 0x0000002d21477c23 */ /* 0x100fe20008010827 */
[----:B------:R-:W1:Y:S01]  /*10090*/  MUFU.TANH R61, R61 ;  /* 0x0000003d003d7308 */ /* 0x000e620000002400 */
[----:B----4-:R-:W-:Y:S01]  /*100a0*/  FMNMX.FTZ R9, R25, R9, !PT ;  /* 0x0000000919097209 */ /* 0x010fe20007810000 */
[--C-:B------:R-:W-:Y:S01]  /*100b0*/  FFMA.FTZ R33, R73, UR45, -R39.reuse ;  /* 0x0000002d49217c23 */ /* 0x100fe20008010827 */
[--C-:B------:R-:W-:Y:S01]  /*100c0*/  FFMA.FTZ R51, R69, UR45, -R39.reuse ;  /* 0x0000002d45337c23 */ /* 0x100fe20008010827 */
[--C-:B------:R-:W-:Y:S01]  /*100d0*/  FFMA.FTZ R75, R26, UR45, -R39.reuse ;  /* 0x0000002d1a4b7c23 */ /* 0x100fe20008010827 */
[----:B-----5:R-:W-:Y:S01]  /*100e0*/  FMNMX.FTZ R9, R68, R9, !PT ;  /* 0x0000000944097209 */ /* 0x020fe20007810000 */
[--C-:B------:R-:W-:Y:S01]  /*100f0*/  FFMA.FTZ R28, R28, UR45, -R39.reuse ;  /* 0x0000002d1c1c7c23 */ /* 0x100fe20008010827 */
[--C-:B------:R-:W-:Y:S01]  /*10100*/  FFMA.FTZ R26, R34, UR45, -R39.reuse ;  /* 0x0000002d221a7c23 */ /* 0x100fe20008010827 */
[----:B------:R-:W2:Y:S01]  /*10110*/  MUFU.TANH R60, R60 ;  /* 0x0000003c003c7308 */ /* 0x000ea20000002400 */
[----:B------:R-:W-:Y:S01]  /*10120*/  FMNMX.FTZ R9, R27, R9, !PT ;  /* 0x000000091b097209 */ /* 0x000fe20007810000 */
[--C-:B------:R-:W-:Y:S01]  /*10130*/  FFMA.FTZ R30, R30, UR45, -R39.reuse ;  /* 0x0000002d1e1e7c23 */ /* 0x100fe20008010827 */
[--C-:B------:R-:W-:Y:S01]  /*10140*/  FFMA.FTZ R40, R40, UR45, -R39.reuse ;  /* 0x0000002d28287c23 */ /* 0x100fe20008010827 */
[--C-:B------:R-:W-:Y:S01]  /*10150*/  FFMA.FTZ R44, R44, UR45, -R39.reuse ;  /* 0x0000002d2c2c7c23 */ /* 0x100fe20008010827 */
[----:B---3--:R-:W-:Y:S01]  /*10160*/  FMNMX.FTZ R9, R20, R9, !PT ;  /* 0x0000000914097209 */ /* 0x008fe20007810000 */
[--C-:B------:R-:W-:Y:S01]  /*10170*/  FFMA.FTZ R45, R45, UR45, -R39.reuse ;  /* 0x0000002d2d2d7c23 */ /* 0x100fe20008010827 */
[--C-:B------:R-:W-:Y:S01]  /*10180*/  FFMA.FTZ R62, R145, UR45, -R39.reuse ;  /* 0x0000002d913e7c23 */ /* 0x100fe20008010827 */
[----:B------:R-:W3:Y:S01]  /*10190*/  MUFU.TANH R57, R57 ;  /* 0x0000003900397308 */ /* 0x000ee20000002400 */
[----:B------:R-:W-:Y:S01]  /*101a0*/  FMNMX.FTZ R9, R29, R9, !PT ;  /* 0x000000091d097209 */ /* 0x000fe20007810000 */
[--C-:B------:R-:W-:Y:S01]  /*101b0*/  FFMA.FTZ R55, R65, UR45, -R39.reuse ;  /* 0x0000002d41377c23 */ /* 0x100fe20008010827 */
[--C-:B------:R-:W-:Y:S01]  /*101c0*/  FFMA.FTZ R63, R147, UR45, -R39.reuse ;  /* 0x0000002d933f7c23 */ /* 0x100fe20008010827 */
[--C-:B------:R-:W-:Y:S01]  /*101d0*/  FFMA.FTZ R58, R146, UR45, -R39.reuse ;  /* 0x0000002d923a7c23 */ /* 0x100fe20008010827 */
[----:B------:R-:W-:Y:S01]  /*101e0*/  FMNMX.FTZ R9, R64, R9, !PT ;  /* 0x0000000940097209 */ /* 0x000fe20007810000 */
[--C-:B------:R-:W-:Y:S01]  /*101f0*/  FFMA.FTZ R59, R148, UR45, -R39.reuse ;  /* 0x0000002d943b7c23 */ /* 0x100fe20008010827 */
[--C-:B------:R-:W-:Y:S01]  /*10200*/  FFMA.FTZ R54, R149, UR45, -R39.reuse ;  /* 0x0000002d95367c23 */ /* 0x100fe20008010827 */
[----:B------:R-:W4:Y:S01]  /*10210*/  MUFU.TANH R56, R56 ;  /* 0x0000003800387308 */ /* 0x000f220000002400 */
[----:B0-----:R-:W-:Y:S01]  /*10220*/  FMNMX.FTZ R9, R31, R9, !PT ;  /* 0x000000091f097209 */ /* 0x001fe20007810000 */
[--C-:B------:R-:W-:Y:S01]  /*10230*/  FFMA.FTZ R50, R150, UR45, -R39.reuse ;  /* 0x0000002d96327c23 */ /* 0x100fe20008010827 */
[--C-:B------:R-:W-:Y:S01]  /*10240*/  FFMA.FTZ R47, R151, UR45, -R39.reuse ;  /* 0x0000002d972f7c23 */ /* 0x100fe20008010827 */
[--C-:B------:R-:W-:Y:S01]  /*10250*/  FFMA.FTZ R42, R81, UR45, -R39.reuse ;  /* 0x0000002d512a7c23 */ /* 0x100fe20008010827 */
[----:B-1----:R-:W-:Y:S01]  /*10260*/  FMNMX.FTZ R9, R61, R9, !PT ;  /* 0x000000093d097209 */ /* 0x002fe20007810000 */
[--C-:B------:R-:W-:Y:S01]  /*10270*/  FFMA.FTZ R84, R84, UR45, -R39.reuse ;  /* 0x0000002d54547c23 */ /* 0x100fe20008010827 */
[----:B------:R-:W-:Y:S01]  /*10280*/  FFMA.FTZ R85, R85, UR45, -R39 ;  /* 0x0000002d55557c23 */ /* 0x000fe20008010827 */
[----:B------:R-:W0:Y:S01]  /*10290*/  MUFU.TANH R53, R53 ;  /* 0x0000003500357308 */ /* 0x000e220000002400 */
[----:B--2---:R-:W-:-:S04]  /*102a0*/  FMNMX.FTZ R9, R60, R9, !PT ;  /* 0x000000093c097209 */ /* 0x004fc80007810000 */
[----:B---3--:R-:W-:-:S03]  /*102b0*/  FMNMX.FTZ R9, R57, R9, !PT ;  /* 0x0000000939097209 */ /* 0x008fc60007810000 */
        /* <DEDUP_REMOVED lines=22> */
[----:B------:R-:W-:Y:S01]  /*10420*/  MUFU.EX2 R32, R24 ;  /* 0x0000001800207308 */ /* 0x000fe20000000800 */
[----:B-1----:R-:W-:-:S07]  /*10430*/  FMNMX.FTZ R9, R10, R9, !PT ;  /* 0x000000090a097209 */ /* 0x002fce0007810000 */
[----:B------:R0:W-:Y:S01]  /*10440*/  MUFU.EX2 R24, R13 ;  /* 0x0000000d00187308 */ /* 0x0001e20000000800 */
[----:B--2---:R-:W-:-:S05]  /*10450*/  FMNMX.FTZ R9, R11, R9, !PT ;  /* 0x000000090b097209 */ /* 0x004fca0007810000 */
[----:B------:R-:W1:Y:S02]  /*10460*/  SHFL.BFLY PT, R38, R9, 0x2, 0x1f ;  /* 0x0c401f0009267f89 */ /* 0x000e6400000e0000 */
[----:B------:R-:W-:Y:S08]  /*10470*/  MUFU.EX2 R12, R12 ;  /* 0x0000000c000c7308 */ /* 0x000ff00000000800 */
[----:B------:R-:W-:Y:S08]  /*10480*/  MUFU.EX2 R79, R79 ;  /* 0x0000004f004f7308 */ /* 0x000ff00000000800 */
[----:B------:R2:W-:Y:S01]  /*10490*/  MUFU.EX2 R77, R15 ;  /* 0x0000000f004d7308 */ /* 0x0005e20000000800 */
[----:B-1----:R-:W-:-:S07]  /*104a0*/  FMNMX.FTZ R9, R9, R38, !PT ;  /* 0x0000002609097209 */ /* 0x002fce0007810000 */
[----:B------:R-:W-:Y:S01]  /*104b0*/  MUFU.EX2 R14, R14 ;  /* 0x0000000e000e7308 */ /* 0x000fe20000000800 */
[----:B------:R-:W1:Y:S07]  /*104c0*/  SHFL.BFLY PT, R38, R9, 0x1, 0x1f ;  /* 0x0c201f0009267f89 */ /* 0x000e6e00000e0000 */
[----:B------:R-:W-:Y:S08]  /*104d0*/  MUFU.EX2 R69, R36 ;  /* 0x0000002400457308 */ /* 0x000ff00000000800 */
[----:B------:R3:W-:Y:S08]  /*104e0*/  MUFU.EX2 R36, R33 ;  /* 0x0000002100247308 */ /* 0x0007f00000000800 */
[----:B------:R-:W-:Y:S01]  /*104f0*/  MUFU.EX2 R75, R75 ;  /* 0x0000004b004b7308 */ /* 0x000fe20000000800 */
[----:B-1----:R-:W-:-:S05]  /*10500*/  FMNMX.FTZ R9, R9, R38, !PT ;  /* 0x0000002609097209 */ /* 0x002fca0007810000 */
[C---:B------:R-:W-:Y:S01]  /*10510*/  FADD.FTZ R38, -R9.reuse, R8 ;  /* 0x0000000809267221 */ /* 0x040fe20000010100 */
[----:B------:R-:W-:Y:S01]  /*10520*/  FMUL.FTZ R80, R9, UR45 ;  /* 0x0000002d09507c20 */ /* 0x000fe20008410000 */
[----:B------:R-:W-:Y:S01]  /*10530*/  FMUL.FTZ R8, R7, UR45 ;  /* 0x0000002d07087c20 */ /* 0x000fe20008410000 */
[----:B------:R-:W-:Y:S01]  /*10540*/  MUFU.EX2 R34, R28 ;  /* 0x0000001c00227308 */ /* 0x000fe20000000800 */
[----:B------:R-:W-:Y:S01]  /*10550*/  FMUL.FTZ R7, R38, UR45 ;  /* 0x0000002d26077c20 */ /* 0x000fe20008410000 */
[--C-:B------:R-:W-:Y:S01]  /*10560*/  FFMA.FTZ R78, R78, UR45, -R80.reuse ;  /* 0x0000002d4e4e7c23 */ /* 0x100fe20008010850 */
[--C-:B0-----:R-:W-:Y:S01]  /*10570*/  FFMA.FTZ R13, R86, UR45, -R80.reuse ;  /* 0x0000002d560d7c23 */ /* 0x101fe20008010850 */
[----:B------:R-:W-:Y:S01]  /*10580*/  FFMA.FTZ R38, R76, UR45, -R39 ;  /* 0x0000002d4c267c23 */ /* 0x000fe20008010827 */
[--C-:B------:R-:W-:Y:S01]  /*10590*/  FFMA.FTZ R76, R83, UR45, -R80.reuse ;  /* 0x0000002d534c7c23 */ /* 0x100fe20008010850 */
[--C-:B--2---:R-:W-:Y:S01]  /*105a0*/  FFMA.FTZ R15, R74, UR45, -R80.reuse ;  /* 0x0000002d4a0f7c23 */ /* 0x104fe20008010850 */
[--C-:B------:R-:W-:Y:S01]  /*105b0*/  FFMA.FTZ R74, R70, UR45, -R80.reuse ;  /* 0x0000002d464a7c23 */ /* 0x100fe20008010850 */
[----:B------:R-:W0:Y:S01]  /*105c0*/  MUFU.EX2 R8, R8 ;  /* 0x0000000800087308 */ /* 0x000e220000000800 */
[--C-:B---3--:R-:W-:Y:S01]  /*105d0*/  FFMA.FTZ R33, R66, UR45, -R80.reuse ;  /* 0x0000002d42217c23 */ /* 0x108fe20008010850 */
        /* <DEDUP_REMOVED lines=19> */
[----:B------:R-:W-:Y:S01]  /*10710*/  FADD.FTZ R3, R79, R3 ;  /* 0x000000034f037221 */ /* 0x000fe20000010000 */
[--C-:B------:R-:W-:Y:S01]  /*10720*/  FFMA.FTZ R48, R48, UR45, -R80.reuse ;  /* 0x0000002d30307c23 */ /* 0x100fe20008010850 */
[--C-:B------:R-:W-:Y:S01]  /*10730*/  FFMA.FTZ R49, R49, UR45, -R80.reuse ;  /* 0x0000002d31317c23 */ /* 0x100fe20008010850 */
        /* <DEDUP_REMOVED lines=9> */
[----:B-1----:R-:W-:Y:S01]  /*107d0*/  FFMA.FTZ R4, R7, R4, R78 ;  /* 0x0000000407047223 */ /* 0x002fe2000001004e */
        /* <DEDUP_REMOVED lines=16> */
[----:B0-----:R-:W-:-:S04]  /*108e0*/  FADD.FTZ R3, R73, R3 ;  /* 0x0000000349037221 */ /* 0x001fc80000010000 */
[----:B------:R-:W-:-:S03]  /*108f0*/  FADD.FTZ R3, R24, R3 ;  /* 0x0000000318037221 */ /* 0x000fc60000010000 */
        /* <DEDUP_REMOVED lines=9> */
[----:B-1----:R-:W-:-:S04]  /*10990*/  FADD.FTZ R3, R26, R3 ;  /* 0x000000031a037221 */ /* 0x002fc80000010000 */
[----:B------:R-:W-:-:S03]  /*109a0*/  FADD.FTZ R3, R69, R3 ;  /* 0x0000000345037221 */ /* 0x000fc60000010000 */
[----:B------:R1:W3:Y:S01]  /*109b0*/  MUFU.EX2 R28, R40 ;  /* 0x00000028001c7308 */ /* 0x0002e20000000800 */
[----:B0-----:R-:W-:-:S07]  /*109c0*/  FADD.FTZ R4, R68, R4 ;  /* 0x0000000444047221 */ /* 0x001fce0000010000 */
[----:B------:R-:W0:Y:S01]  /*109d0*/  MUFU.EX2 R66, R66 ;  /* 0x0000004200427308 */ /* 0x000e220000000800 */
[----:B--2---:R-:W-:Y:S01]  /*109e0*/  FADD.FTZ R4, R27, R4 ;  /* 0x000000041b047221 */ /* 0x004fe20000010000 */
[----:B-1----:R-:W-:-:S06]  /*109f0*/  FFMA.FTZ R40, R152, UR45, -R80 ;  /* 0x0000002d98287c23 */ /* 0x002fcc0008010850 */
[----:B------:R-:W1:Y:S01]  /*10a00*/  MUFU.EX2 R67, R67 ;  /* 0x0000004300437308 */ /* 0x000e620000000800 */
[----:B---3--:R-:W-:-:S07]  /*10a10*/  FADD.FTZ R3, R28, R3 ;  /* 0x000000031c037221 */ /* 0x008fce0000010000 */
[----:B------:R-:W2:Y:S01]  /*10a20*/  MUFU.EX2 R29, R29 ;  /* 0x0000001d001d7308 */ /* 0x000ea20000000800 */
[----:B0-----:R-:W-:-:S07]  /*10a30*/  FADD.FTZ R4, R66, R4 ;  /* 0x0000000442047221 */ /* 0x001fce0000010000 */
[----:B------:R0:W3:Y:S01]  /*10a40*/  MUFU.EX2 R30, R44 ;  /* 0x0000002c001e7308 */ /* 0x0000e20000000800 */
[----:B-1----:R-:W-:-:S07]  /*10a50*/  FADD.FTZ R3, R67, R3 ;  /* 0x0000000343037221 */ /* 0x002fce0000010000 */
[----:B------:R-:W1:Y:S01]  /*10a60*/  MUFU.EX2 R64, R64 ;  /* 0x0000004000407308 */ /* 0x000e620000000800 */
[----:B--2---:R-:W-:Y:S01]  /*10a70*/  FADD.FTZ R4, R29, R4 ;  /* 0x000000041d047221 */ /* 0x004fe20000010000 */
[----:B0-----:R-:W-:-:S06]  /*10a80*/  FFMA.FTZ R44, R154, UR45, -R80 ;  /* 0x0000002d9a2c7c23 */ /* 0x001fcc0008010850 */
[----:B------:R-:W0:Y:S01]  /*10a90*/  MUFU.EX2 R65, R45 ;  /* 0x0000002d00417308 */ /* 0x000e220000000800 */
[----:B---3--:R-:W-:-:S07]  /*10aa0*/  FADD.FTZ R3, R30, R3 ;  /* 0x000000031e037221 */ /* 0x008fce0000010000 */
        /* <DEDUP_REMOVED lines=45> */
[----:B------:R1:W3:Y:S01]  /*10d80*/  MUFU.EX2 R45, R41 ;  /* 0x00000029002d7308 */ /* 0x0002e20000000800 */
[----:B0-----:R-:W-:-:S07]  /*10d90*/  FADD.FTZ R3, R38, R3 ;  /* 0x0000000326037221 */ /* 0x001fce0000010000 */
[----:B------:R-:W0:Y:S01]  /*10da0*/  MUFU.EX2 R44, R44 ;  /* 0x0000002c002c7308 */ /* 0x000e220000000800 */
[----:B-1----:R-:W-:Y:S01]  /*10db0*/  FFMA.FTZ R41, R82, UR45, -R80 ;  /* 0x0000002d52297c23 */ /* 0x002fe20008010850 */
[----:B--2---:R-:W-:-:S06]  /*10dc0*/  FADD.FTZ R4, R39, R4 ;  /* 0x0000000427047221 */ /* 0x004fcc0000010000 */
        /* <DEDUP_REMOVED lines=20> */
.L_x_10531:
[----:B------:R-:W2:Y:S04]  /*10f10*/  LDL R84, [R1+0x5c] ;  /* 0x00005c0001547983 */ /* 0x000ea80000100800 */
[----:B------:R-:W3:Y:S04]  /*10f20*/  LDL R85, [R1+0x8c] ;  /* 0x00008c0001557983 */ /* 0x000ee80000100800 */
[----:B------:R-:W4:Y:S01]  /*10f30*/  LDL R82, [R1+0x74] ;  /* 0x0000740001527983 */ /* 0x000f220000100800 */
[----:B------:R-:W-:-:S03]  /*10f40*/  IMAD R5, R5, 0x8, R2 ;  /* 0x0000000805057824 */ /* 0x000fc600078e0202 */
[----:B------:R-:W4:Y:S04]  /*10f50*/  LDL R81, [R1+0x70] ;  /* 0x0000700001517983 */ /* 0x000f280000100800 */
[----:B------:R-:W4:Y:S01]  /*10f60*/  LDL R83, [R1+0x90] ;  /* 0x0000900001537983 */ /* 0x000f220000100800 */
[----:B------:R-:W-:Y:S01]  /*10f70*/  IMAD.U32 R80, RZ, RZ, UR38 ;  /* 0x00000026ff507e24 */ /* 0x000fe2000f8e00ff */
[----:B------:R-:W-:-:S04]  /*10f80*/  IADD3 R5, R5, 0x2d860, RZ ;  /* 0x0002d86005057810 */ /* 0x000fc80007ffe0ff */
[----:B------:R-:W-:-:S04]  /*10f90*/  PRMT R5, R80, 0x654, R5 ;  /* 0x0000065450057816 */ /* 0x000fc80000000005 */
[----:B------:R0:W-:Y:S02]  /*10fa0*/  SYNCS.ARRIVE.TRANS64.RED.A1T0 RZ, [R5+URZ], RZ ;  /* 0x000000ff05ff79a7 */ /* 0x0001e4000810043f */
[----:B0-----:R-:W4:Y:S01]  /*10fb0*/  LDL R5, [R1+0x78] ;  /* 0x0000780001057983 */ /* 0x001f220000100800 */
        /* <DEDUP_REMOVED lines=12> */
[----:B--2---:R-:W-:Y:S04]  /*11080*/  STSM.16.M88.4 [R84+0x21800], R12 ;  /* 0x0218000c54007844 */ /* 0x004fe80000000200 */
[----:B---3--:R-:W-:Y:S04]  /*11090*/  STSM.16.M88.4 [R85], R32 ;  /* 0x0000002055007844 */ /* 0x008fe80000000200 */
[----:B----4-:R0:W-:Y:S02]  /*110a0*/  STSM.16.M88.4 [R82], R24 ;  /* 0x0000001852007844 */ /* 0x0101e40000000200 */
[----:B0-----:R-:W-:-:S02]  /*110b0*/  F2FP.BF16.F32.PACK_AB R27, R11, R10 ;  /* 0x0000000a0b1b723e */ /* 0x001fc400000010ff */
[----:B------:R0:W5:Y:S01]  /*110c0*/  LDL R10, [R1] ;  /* 0x00000000010a7983 */ /* 0x0001620000100800 */
        /* <DEDUP_REMOVED lines=16> */
[----:B------:R0:W-:Y:S01]  /*111d0*/  STSM.16.M88.4 [R81], R28 ;  /* 0x0000001c51007844 */ /* 0x0001e20000000200 */
[----:B------:R-:W-:Y:S02]  /*111e0*/  F2FP.BF16.F32.PACK_AB R24, R42, R43 ;  /* 0x0000002b2a18723e */ /* 0x000fe400000010ff */
[----:B------:R-:W-:-:S02]  /*111f0*/  F2FP.BF16.F32.PACK_AB R25, R41, R40 ;  /* 0x000000282919723e */ /* 0x000fc400000010ff */
[----:B------:R-:W-:Y:S01]  /*11200*/  F2FP.BF16.F32.PACK_AB R26, R21, R20 ;  /* 0x00000014151a723e */ /* 0x000fe200000010ff */
[----:B------:R0:W-:Y:S04]  /*11210*/  STSM.16.M88.4 [R84+0x27800], R12 ;  /* 0x0278000c54007844 */ /* 0x0001e80000000200 */
[----:B------:R0:W-:Y:S04]  /*11220*/  STSM.16.M88.4 [R83], R32 ;  /* 0x0000002053007844 */ /* 0x0001e80000000200 */
[----:B------:R0:W-:Y:S04]  /*11230*/  STSM.16.M88.4 [R82+0x6000], R36 ;  /* 0x0060002452007844 */ /* 0x0001e80000000200 */
[----:B------:R0:W-:Y:S01]  /*11240*/  STSM.16.M88.4 [R81+0x6000], R24 ;  /* 0x0060001851007844 */ /* 0x0001e20000000200 */
[----:B------:R-:W-:Y:S01]  /*11250*/  @!PT LDS RZ, [RZ] ;  /* 0x00000000fffff984 */ /* 0x000fe20000000800 */
[----:B------:R-:W-:Y:S01]  /*11260*/  @!PT LDS RZ, [RZ] ;  /* 0x00000000fffff984 */ /* 0x000fe20000000800 */
[----:B------:R-:W-:Y:S01]  /*11270*/  @!PT LDS RZ, [RZ] ;  /* 0x00000000fffff984 */ /* 0x000fe20000000800 */
[----:B------:R-:W-:Y:S01]  /*11280*/  @!PT LDS RZ, [RZ] ;  /* 0x00000000fffff984 */ /* 0x000fe20000000800 */
[----:B------:R1:W-:Y:S06]  /*11290*/  MEMBAR.ALL.CTA ;  /* 0x0000000000007992 */ /* 0x0003ec0000008000 */
[----:B-1----:R-:W1:Y:S01]  /*112a0*/  FENCE.VIEW.ASYNC.S ;  /* 0x00000000000073c6 */ /* 0x002e620000000000 */
[----:B------:R-:W-:Y:S01]  /*112b0*/  ISETP.GT.AND P1, PT, R0, R5, PT ;  /* 0x000000050000720c */ /* 0x000fe20003f24270 */
        /* <DEDUP_REMOVED lines=52> */
[----:B-1----:R-:W-:Y:S01]  /*11600*/  NOP ;  /* 0x0000000000007918 */ /* 0x002fe20000000000 */
[----:B0-----:R-:W-:Y:S05]  /*11610*/  @P1 BRA `(.L_x_10532) ;  /* 0xffffffd000ac1947 */ /* 0x001fea000383ffff */
.L_x_10520:
[----:B------:R-:W-:Y:S05]  /*11620*/  WARPSYNC.ALL ;  /* 0x0000000000007948 */ /* 0x000fea0003800000 */
[----:B------:R-:W-:Y:S06]  /*11630*/  BAR.ARV 0x8, 0x200 ;  /* 0x0208000000007b1d */ /* 0x000fec0000002000 */
[----:B------:R-:W-:Y:S05]  /*11640*/  @!P0 BRA `(.L_x_10533) ;  /* 0x0000000000048947 */ /* 0x000fea0003800000 */
[----:B------:R-:W-:Y:S01]  /*11650*/  BPT.TRAP 0x1 ;  /* 0x000000040000795c */ /* 0x000fe20000300000 */
.L_x_10533:
[----:B------:R-:W2:Y:S01]  /*11660*/  LDL R0, [R1] ;  /* 0x0000000001007983 */ /* 0x000ea20000100800 */
[----:B------:R-:W-:Y:S01]  /*11670*/  IMAD R5, R142, 0x8, R2 ;  /* 0x000000088e057824 */ /* 0x000fe200078e0202 */
[----:B--2---:R-:W-:-:S04]  /*11680*/  SHF.L.U32 R0, R0, 0x1f, RZ ;  /* 0x0000001f00007819 */ /* 0x004fc800000006ff */
[----:B------:R0:W1:Y:S01]  /*11690*/  SYNCS.PHASECHK.TRANS64.TRYWAIT P1, [R5+URZ+0x2d850], R0 ;  /* 0x02d85000050075a7 */ /* 0x000062000802017f */
[----:B------:R-:W-:Y:S05]  /*116a0*/  @!P0 BRA `(.L_x_10534) ;  /* 0x0000000000048947 */ /* 0x000fea0003800000 */
[----:B------:R-:W-:Y:S01]  /*116b0*/  BPT.TRAP 0x1 ;  /* 0x000000040000795c */ /* 0x000fe20000300000 */
.L_x_10534:
[----:B------:R-:W2:Y:S01]  /*116c0*/  LDL.LU R7, [R1+0x84] ;  /* 0x0000840001077983 */ /* 0x000ea20000300800 */
[----:B------:R-:W-:Y:S02]  /*116d0*/  VIADD R2, R2, 0x400 ;  /* 0x0000040002027836 */ /* 0x000fe40000000000 */
[----:B------:R-:W-:-:S03]  /*116e0*/  IMAD.MOV.U32 R11, RZ, RZ, 0x40000040 ;  /* 0x40000040ff0b7424 */ /* 0x000fc600078e00ff */
[----:B------:R-:W-:-:S04]  /*116f0*/  SHF.R.U32.HI R2, RZ, 0x4, R2 ;  /* 0x00000004ff027819 */ /* 0x000fc80000011602 */
[----:B------:R-:W-:-:S04]  /*11700*/  LOP3.LUT R2, R2, 0x3fff, RZ, 0xc0, !PT ;  /* 0x00003fff02027812 */ /* 0x000fc800078ec0ff */
[----:B------:R-:W-:Y:S02]  /*11710*/  LOP3.LUT R13, R2, 0x2000000, RZ, 0xfc, !PT ;  /* 0x02000000020d7812 */ /* 0x000fe400078efcff */
[----:B--2--5:R-:W-:Y:S01]  /*11720*/  LOP3.LUT R10, R7, 0x10000, RZ, 0xfc, !PT ;  /* 0x00010000070a7812 */ /* 0x024fe200078efcff */
[----:B-1----:R-:W-:Y:S06]  /*11730*/  @P1 BRA `(.L_x_10535) ;  /* 0x0000000000081947 */ /* 0x002fec0003800000 */
[----:B------:R-:W1:Y:S02]  /*11740*/  SYNCS.PHASECHK.TRANS64.TRYWAIT P1, [R5+URZ+0x2d850], R0 ;  /* 0x02d85000050075a7 */ /* 0x000e64000802017f */
[----:B-1----:R-:W-:Y:S05]  /*11750*/  @!P1 BRA `(.L_x_10536) ;  /* 0x000000b000d89947 */ /* 0x002fea0003800000 */
.L_x_10535:
[----:B------:R-:W-:Y:S01]  /*11760*/  IMAD R12, R142, 0x600, R13 ;  /* 0x000006008e0c7824 */ /* 0x000fe200078e020d */
[----:B------:R-:W-:Y:S05]  /*11770*/  WARPSYNC.ALL ;  /* 0x0000000000007948 */ /* 0x000fea0003800000 */
[----:B------:R-:W-:Y:S01]  /*11780*/  IMAD.MOV.U32 R13, RZ, RZ, -0x7fffffe0 ;  /* 0x80000020ff0d7424 */ /* 0x000fe200078e00ff */
[C---:B------:R-:W-:Y:S01]  /*11790*/  R2UR UR4, R10.reuse ;  /* 0x000000000a0472ca */ /* 0x040fe200000e0000 */
[----:B------:R-:W-:Y:S01]  /*117a0*/  WARPGROUP.ARRIVE ;  /* 0x00000000000079c5 */ /* 0x000fe20000000000 */
[----:B------:R-:W-:Y:S01]  /*117b0*/  R2UR UR5, R11 ;  /* 0x000000000b0572ca */ /* 0x000fe200000e0000 */
[----:B------:R-:W-:Y:S01]  /*117c0*/  VIADD R14, R10, 0x2 ;  /* 0x000000020a0e7836 */ /* 0x000fe20000000000 */
[C---:B------:R-:W-:Y:S01]  /*117d0*/  R2UR UR6, R12.reuse ;  /* 0x000000000c0672ca */ /* 0x040fe200000e0000 */
[----:B------:R-:W-:Y:S01]  /*117e0*/  VIADD R20, R12, 0x40 ;  /* 0x000000400c147836 */ /* 0x000fe20000000000 */
[----:B------:R-:W-:Y:S01]  /*117f0*/  R2UR UR7, R13 ;  /* 0x000000000d0772ca */ /* 0x000fe200000e0000 */
[----:B------:R-:W-:Y:S01]  /*11800*/  IMAD.MOV.U32 R15, RZ, RZ, 0x40000040 ;  /* 0x40000040ff0f7424 */ /* 0x000fe200078e00ff */
[----:B01----:R-:W0:Y:S01]  /*11810*/  SHFL.BFLY PT, R0, R3, 0x2, 0x1f ;  /* 0x0c401f0003007f89 */ /* 0x003e2200000e0000 */
[----:B------:R-:W-:-:S02]  /*11820*/  IMAD.MOV.U32 R21, RZ, RZ, -0x7fffffe0 ;  /* 0x80000020ff157424 */ /* 0x000fc400078e00ff */
[----:B------:R-:W-:Y:S01]  /*11830*/  IMAD.MOV.U32 R11, RZ, RZ, 0x40000040 ;  /* 0x40000040ff0b7424 */ /* 0x000fe200078e00ff */
[----:B------:R-:W1:Y:S01]  /*11840*/  SHFL.BFLY PT, R7, R4, 0x2, 0x1f ;  /* 0x0c401f0004077f89 */ /* 0x000e6200000e0000 */
[----:B------:R-:W-:Y:S02]  /*11850*/  IMAD.MOV.U32 R13, RZ, RZ, -0x7fffffe0 ;  /* 0x80000020ff0d7424 */ /* 0x000fe400078e00ff */
[----:B------:R-:W-:Y:S02]  /*11860*/  IMAD.MOV.U32 R49, RZ, RZ, RZ ;  /* 0x000000ffff317224 */ /* 0x000fe400078e00ff */
[----:B------:R-:W-:Y:S02]  /*11870*/  IMAD.MOV.U32 R2, RZ, RZ, RZ ;  /* 0x000000ffff027224 */ /* 0x000fe400078e00ff */
[----:B------:R-:W-:Y:S01]  /*11880*/  HGMMA.64x96x16.F32.BF16 R88, gdesc[UR4].tnspB, R88, gsb0 ;  /* 0x41600000045879f0 */ /* 0x000fe20008001858 */
[----:B------:R-:W-:Y:S01]  /*11890*/  R2UR UR4, R14 ;  /* 0x000000000e0472ca */ /* 0x000fe200000e0000 */
[----:B------:R-:W-:Y:S01]  /*118a0*/  VIADD R14, R10, 0x4 ;  /* 0x000000040a0e7836 */ /* 0x000fe20000000000 */
[----:B------:R-:W-:Y:S01]  /*118b0*/  R2UR UR5, R15 ;  /* 0x000000000f0572ca */ /* 0x000fe200000e0000 */
[----:B------:R-:W-:Y:S01]  /*118c0*/  IMAD.MOV.U32 R15, RZ, RZ, 0x40000040 ;  /* 0x40000040ff0f7424 */ /* 0x000fe200078e00ff */
[----:B------:R-:W-:Y:S01]  /*118d0*/  R2UR UR6, R20 ;  /* 0x00000000140672ca */ /* 0x000fe200000e0000 */
[----:B------:R-:W-:Y:S01]  /*118e0*/  VIADD R20, R12, 0x80 ;  /* 0x000000800c147836 */ /* 0x000fe20000000000 */
[----:B------:R-:W-:Y:S01]  /*118f0*/  R2UR UR7, R21 ;  /* 0x00000000150772ca */ /* 0x000fe200000e0000 */
[----:B------:R-:W-:-:S02]  /*11900*/  IMAD.MOV.U32 R21, RZ, RZ, -0x7fffffe0 ;  /* 0x80000020ff157424 */ /* 0x000fc400078e00ff */
[----:B0-----:R-:W-:Y:S01]  /*11910*/  FADD.FTZ R0, R0, R3 ;  /* 0x0000000300007221 */ /* 0x001fe20000010000 */
[----:B------:R-:W-:Y:S02]  /*11920*/  IMAD.MOV.U32 R3, RZ, RZ, -0x800000 ;  /* 0xff800000ff037424 */ /* 0x000fe400078e00ff */
[----:B-1----:R-:W-:Y:S02]  /*11930*/  FADD.FTZ R8, R7, R4 ;  /* 0x0000000407087221 */ /* 0x002fe40000010000 */
[----:B------:R-:W0:Y:S01]  /*11940*/  SHFL.BFLY PT, R7, R0, 0x1, 0x1f ;  /* 0x0c201f0000077f89 */ /* 0x000e2200000e0000 */
[----:B------:R-:W-:Y:S02]  /*11950*/  WARPGROUP.DEPBAR.LE gsb0, 0x0 ;  /* 0x00008000000079c5 */ /* 0x000fe40000010000 */
[----:B------:R-:W-:-:S06]  /*11960*/  WARPGROUP.ARRIVE ;  /* 0x00000000000079c5 */ /* 0x000fcc0000000000 */
        /* <DEDUP_REMOVED lines=8> */
[----:B------:R-:W-:Y:S01]  /*119f0*/  IMAD.MOV.U32 R21, RZ, RZ, -0x7fffffe0 ;  /* 0x80000020ff157424 */ /* 0x000fe200078e00ff */
[----:B------:R-:W-:Y:S02]  /*11a00*/  WARPGROUP.DEPBAR.LE gsb0, 0x0 ;  /* 0x00008000000079c5 */ /* 0x000fe40000010000 */
[----:B------:R-:W-:-:S09]  /*11a10*/  WARPGROUP.ARRIVE ;  /* 0x00000000000079c5 */ /* 0x000fd20000000000 */
        /* <DEDUP_REMOVED lines=31> */
[C---:B------:R-:W-:Y:S01]  /*11c10*/  IADD3 R20, R12.reuse, 0x180, RZ ;  /* 0x000001800c147810 */ /* 0x040fe20007ffe0ff */
[----:B------:R-:W-:Y:S01]  /*11c20*/  VIADD R12, R12, 0x1c0 ;  /* 0x000001c00c0c7836 */ /* 0x000fe20000000000 */
[----:B------:R-:W-:-:S02]  /*11c30*/  WARPGROUP.DEPBAR.LE gsb0, 0x0 ;  /* 0x00008000000079c5 */ /* 0x000fc40000010000 */
[----:B------:R-:W-:-:S07]  /*11c40*/  WARPGROUP.ARRIVE ;  /* 0x00000000000079c5 */ /* 0x000fce0000000000 */
[----:B------:R-:W-:Y:S01]  /*11c50*/  HGMMA.64x96x16.F32.BF16 R88, gdesc[UR4].tnspB, R88, gsb0 ;  /* 0x41600000045879f0 */ /* 0x000fe20008001858 */
[----:B------:R-:W-:Y:S02]  /*11c60*/  R2UR UR4, R14 ;  /* 0x000000000e0472ca */ /* 0x000fe400000e0000 */
[----:B------:R-:W-:Y:S02]  /*11c70*/  R2UR UR5, R15 ;  /* 0x000000000f0572ca */ /* 0x000fe400000e0000 */
[----:B------:R-:W-:Y:S02]  /*11c80*/  R2UR UR6, R20 ;  /* 0x00000000140672ca */ /* 0x000fe400000e0000 */
[----:B------:R-:W-:Y:S01]  /*11c90*/  R2UR UR7, R21 ;  /* 0x00000000150772ca */ /* 0x000fe200000e0000 */
[----:B------:R-:W-:Y:S02]  /*11ca0*/  WARPGROUP.DEPBAR.LE gsb0, 0x0 ;  /* 0x00008000000079c5 */ /* 0x000fe40000010000 */
[----:B------:R-:W-:-:S10]  /*11cb0*/  WARPGROUP.ARRIVE ;  /* 0x00000000000079c5 */ /* 0x000fd40000000000 */
[----:B------:R-:W-:Y:S01]  /*11cc0*/  HGMMA.64x96x16.F32.BF16 R88, gdesc[UR4].tnspB, R88, gsb0 ;  /* 0x41600000045879f0 */ /* 0x000fe20008001858 */
[----:B------:R-:W-:Y:S02]  /*11cd0*/  R2UR UR4, R10 ;  /* 0x000000000a0472ca */ /* 0x000fe400000e0000 */
[----:B------:R-:W-:Y:S02]  /*11ce0*/  R2UR UR5, R11 ;  /* 0x000000000b0572ca */ /* 0x000fe400000e0000 */
[----:B------:R-:W-:Y:S01]  /*11cf0*/  R2UR UR6, R12 ;  /* 0x000000000c0672ca */ /* 0x000fe200000e0000 */
[----:B------:R-:W1:Y:S01]  /*11d00*/  SHFL.BFLY PT, R11, R8, 0x1, 0x1f ;  /* 0x0c201f00080b7f89 */ /* 0x000e6200000e0000 */
[----:B------:R-:W-:Y:S01]  /*11d10*/  R2UR UR7, R13 ;  /* 0x000000000d0772ca */ /* 0x000fe200000e0000 */
[----:B0-----:R-:W-:Y:S01]  /*11d20*/  FADD.FTZ R12, R0, R7 ;  /* 0x00000007000c7221 */ /* 0x001fe20000010000 */
[----:B------:R-:W-:Y:S02]  /*11d30*/  IMAD.U32 R7, RZ, RZ, UR45 ;  /* 0x0000002dff077e24 */ /* 0x000fe4000f8e00ff */
[----:B------:R-:W-:-:S02]  /*11d40*/  IMAD.U32 R13, RZ, RZ, UR45 ;  /* 0x0000002dff0d7e24 */ /* 0x000fc4000f8e00ff */
[----:B------:R-:W-:Y:S01]  /*11d50*/  FSETP.NE.FTZ.AND P1, PT, R12, RZ, PT ;  /* 0x000000ff0c00720b */ /* 0x000fe20003f35000 */
[----:B------:R-:W-:-:S12]  /*11d60*/  IMAD.MOV.U32 R0, RZ, RZ, -0x800000 ;  /* 0xff800000ff007424 */ /* 0x000fd800078e00ff */
[----:B------:R-:W0:Y:S01]  /*11d70*/  @P1 MUFU.LG2 R10, R12 ;  /* 0x0000000c000a1308 */ /* 0x000e220000000c00 */
[----:B------:R-:W-:Y:S01]  /*11d80*/  @P1 FMUL.FTZ R7, R7, 0.69314718246459960938 ;  /* 0x3f31721807071820 */ /* 0x000fe20000410000 */
[----:B-1----:R-:W-:-:S06]  /*11d90*/  FADD.FTZ R11, R8, R11 ;  /* 0x0000000b080b7221 */ /* 0x002fcc0000010000 */
[----:B------:R-:W-:Y:S01]  /*11da0*/  @P1 MUFU.RCP R49, R12 ;  /* 0x0000000c00311308 */ /* 0x000fe20000001000 */
[----:B------:R-:W-:Y:S01]  /*11db0*/  FSETP.NE.FTZ.AND P2, PT, R11, RZ, PT ;  /* 0x000000ff0b00720b */ /* 0x000fe20003f55000 */
[----:B0-----:R-:W-:-:S04]  /*11dc0*/  @P1 FMUL.FTZ R10, R10, 0.69314718246459960938 ;  /* 0x3f3172180a0a1820 */ /* 0x001fc80000410000 */
        /* <DEDUP_REMOVED lines=8> */
[----:B------:R-:W-:Y:S03]  /*11e50*/  HGMMA.64x96x16.F32.BF16 R88, gdesc[UR4].tnspB, R88, gsb0 ;  /* 0x41600000045879f0 */ /* 0x000fe60008001858 */
[----:B------:R-:W-:Y:S02]  /*11e60*/  WARPGROUP.DEPBAR.LE gsb0, 0x0 ;  /* 0x00008000000079c5 */ /* 0x000fe40000010000 */
[----:B-12---:R-:W-:Y:S05]  /*11e70*/  @!P0 BRA `(.L_x_10537) ;  /* 0x0000000000048947 */ /* 0x006fea0003800000 */
[----:B------:R-:W-:Y:S01]  /*11e80*/  BPT.TRAP 0x1 ;  /* 0x000000040000795c */ /* 0x000fe20000300000 */
.L_x_10537:
[----:B------:R-:W2:Y:S01]  /*11e90*/  LDL.LU R6, [R1] ;  /* 0x0000000001067983 */ /* 0x000ea20000300800 */
[----:B------:R-:W-:Y:S02]  /*11ea0*/  VIADD R142, R142, 0x1 ;  /* 0x000000018e8e7836 */ /* 0x000fe40000000000 */
[-C--:B------:R-:W-:Y:S01]  /*11eb0*/  FMUL.FTZ R20, R88, R49.reuse ;  /* 0x0000003158147220 */ /* 0x080fe20000410000 */
[----:B------:R-:W-:Y:S02]  /*11ec0*/  VIADD R5, R5, 0x2d860 ;  /* 0x0002d86005057836 */ /* 0x000fe40000000000 */
[-C--:B------:R-:W-:Y:S01]  /*11ed0*/  FMUL.FTZ R21, R89, R49.reuse ;  /* 0x0000003159157220 */ /* 0x080fe20000410000 */
[----:B------:R-:W-:Y:S01]  /*11ee0*/  IMAD.U32 R4, RZ, RZ, UR38 ;  /* 0x00000026ff047e24 */ /* 0x000fe2000f8e00ff */
[----:B------:R-:W-:Y:S01]  /*11ef0*/  ISETP.NE.AND P1, PT, R142, 0x2, PT ;  /* 0x000000028e00780c */ /* 0x000fe20003f25270 */
[-C--:B------:R-:W-:Y:S01]  /*11f00*/  FMUL.FTZ R28, R92, R49.reuse ;  /* 0x000000315c1c7220 */ /* 0x080fe20000410000 */
[-C--:B------:R-:W-:Y:S01]  /*11f10*/  FMUL.FTZ R29, R93, R49.reuse ;  /* 0x000000315d1d7220 */ /* 0x080fe20000410000 */
[-C--:B------:R-:W-:Y:S01]  /*11f20*/  FMUL.FTZ R30, R96, R49.reuse ;  /* 0x00000031601e7220 */ /* 0x080fe20000410000 */
[----:B------:R-:W-:Y:S01]  /*11f30*/  PRMT R5, R4, 0x654, R5 ;  /* 0x0000065404057816 */ /* 0x000fe20000000005 */
[-C--:B------:R-:W-:Y:S01]  /*11f40*/  FMUL.FTZ R31, R97, R49.reuse ;  /* 0x00000031611f7220 */ /* 0x080fe20000410000 */
[----:B------:R-:W-:Y:S01]  /*11f50*/  SEL R4, RZ, 0x1, P1 ;  /* 0x00000001ff047807 */ /* 0x000fe20000800000 */
        /* <DEDUP_REMOVED lines=44> */
[----:B------:R-:W-:Y:S01]  /*12220*/  SEL R142, R142, RZ, P1 ;  /* 0x000000ff8e8e7207 */ /* 0x000fe20000800000 */
[----:B------:R-:W-:Y:S01]  /*12230*/  UIADD3 UR37, UR37, 0x1, URZ ;  /* 0x0000000125257890 */ /* 0x000fe2000fffe03f */
[----:B--2---:R-:W-:-:S05]  /*12240*/  LOP3.LUT R6, R6, R4, RZ, 0x3c, !PT ;  /* 0x0000000406067212 */ /* 0x004fca00078e3cff */
[----:B------:R0:W-:Y:S06]  /*12250*/  STL [R1], R6 ;  /* 0x0000000601007387 */ /* 0x0001ec0000100800 */
.L_x_10478:
[----:B------:R-:W-:Y:S05]  /*12260*/  WARPSYNC.ALL ;  /* 0x0000000000007948 */ /* 0x000fea0003800000 */
[----:B------:R-:W1:Y:S08]  /*12270*/  S2UR UR38, SR_CgaCtaId ;  /* 0x00000000002679c3 */ /* 0x000e700000008800 */
[----:B------:R-:W-:Y:S06]  /*12280*/  BAR.SYNC.DEFER_BLOCKING 0x5, 0x200 ;  /* 0x0148000000007b1d */ /* 0x000fec0000010000 */
[----:B------:R-:W-:Y:S01]  /*12290*/  UMOV UR4, 0x400 ;  /* 0x0000040000047882 */ /* 0x000fe20000000000 */
[----:B------:R-:W-:Y:S01]  /*122a0*/  BSSY B0, `(.L_x_10538) ;  /* 0x00002b9000007945 */ /* 0x000fe20003800000 */
[----:B-1----:R-:W-:-:S06]  /*122b0*/  ULEA UR4, UR38, UR4, 0x18 ;  /* 0x0000000426047291 */ /* 0x002fcc000f8ec03f */
[----:B------:R-:W-:-:S05]  /*122c0*/  IMAD.U32 R2, RZ, RZ, UR4 ;  /* 0x00000004ff027e24 */ /* 0x000fca000f8e00ff */
[----:B------:R1:W2:Y:S01]  /*122d0*/  LDS.128 R96, [R2+0x2d8d0] ;  /* 0x02d8d00002607984 */ /* 0x0002a20000000c00 */
[----:B------:R-:W-:Y:S06]  /*122e0*/  BAR.ARV 0x4, 0x200 ;  /* 0x0108000000007b1d */ /* 0x000fec0000002000 */
[----:B------:R-:W-:Y:S05]  /*122f0*/  @P0 BRA `(.L_x_10539) ;  /* 0x0000001c00f00947 */ /* 0x000fea0003800000 */
[----:B------:R-:W3:Y:S01]  /*12300*/  LDL R4, [R1+0x114] ;  /* 0x0001140001047983 */ /* 0x000ee20000100800 */
[----:B------:R-:W-:-:S03]  /*12310*/  ULDC UR4, c[0x0][0xad4] ;  /* 0x0002b50000047ab9 */ /* 0x000fc60000000800 */
[----:B------:R-:W4:Y:S04]  /*12320*/  LDL.LU R74, [R1+0x94] ;  /* 0x00009400014a7983 */ /* 0x000f280000300800 */
[----:B------:R-:W2:Y:S04]  /*12330*/  LDL.LU R81, [R1+0x9c] ;  /* 0x00009c0001517983 */ /* 0x000ea80000300800 */
[----:B------:R-:W2:Y:S01]  /*12340*/  LDL.LU R80, [R1+0xa0] ;  /* 0x0000a00001507983 */ /* 0x000ea20000300800 */
[----:B0-----:R-:W0:Y:S01]  /*12350*/  S2R R5, SR_SWINHI ;  /* 0x0000000000057919 */ /* 0x001e220000002f00 */
[----:B------:R-:W-:-:S02]  /*12360*/  MOV R72, R2 ;  /* 0x0000000200487202 */ /* 0x000fc40000000f00 */
[----:B0-----:R-:W-:-:S03]  /*12370*/  MOV R73, R5 ;  /* 0x0000000500497202 */ /* 0x001fc60000000f00 */
[----:B---3--:R-:W-:-:S03]  /*12380*/  IMAD.WIDE R4, R4, 0x2, R72 ;  /* 0x0000000204047825 */ /* 0x008fc600078e0248 */
[----:B------:R-:W-:-:S04]  /*12390*/  IADD3 R27, P4, R4, 0x20, RZ ;  /* 0x00000020041b7810 */ /* 0x000fc80007f9e0ff */
[----:B------:R-:W-:Y:S02]  /*123a0*/  LOP3.LUT R6, R27, 0x180, RZ, 0xc0, !PT ;  /* 0x000001801b067812 */ /* 0x000fe400078ec0ff */
[----:B------:R-:W-:Y:S02]  /*123b0*/  IADD3 R75, P3, R4, 0x3000, RZ ;  /* 0x00003000044b7810 */ /* 0x000fe40007f7e0ff */
[----:B------:R-:W-:Y:S02]  /*123c0*/  SHF.R.U64 R6, R6, 0x3, RZ ;  /* 0x0000000306067819 */ /* 0x000fe400000012ff */
[----:B------:R-:W-:Y:S02]  /*123d0*/  IADD3 R79, P0, R4, 0x6020, RZ ;  /* 0x00006020044f7810 */ /* 0x000fe40007f1e0ff */
[----:B------:R-:W-:Y:S02]  /*123e0*/  LOP3.LUT R12, R6, R27, RZ, 0x3c, !PT ;  /* 0x0000001b060c7212 */ /* 0x000fe400078e3cff */
[----:B------:R-:W-:Y:S01]  /*123f0*/  LOP3.LUT R6, R75, 0x180, RZ, 0xc0, !PT ;  /* 0x000001804b067812 */ /* 0x000fe200078ec0ff */
[----:B------:R-:W-:Y:S01]  /*12400*/  IMAD.X R11, RZ, RZ, R5, P0 ;  /* 0x000000ffff0b7224 */ /* 0x000fe200000e0605 */
[----:B----4-:R-:W-:-:S02]  /*12410*/  ISETP.NE.AND P0, PT, R74, RZ, PT ;  /* 0x000000ff4a00720c */ /* 0x010fc40003f05270 */
[----:B------:R-:W-:-:S04]  /*12420*/  SHF.R.U64 R6, R6, 0x3, RZ ;  /* 0x0000000306067819 */ /* 0x000fc800000012ff */
[----:B------:R-:W-:Y:S02]  /*12430*/  LOP3.LUT R14, R6, R75, RZ, 0x3c, !PT ;  /* 0x0000004b060e7212 */ /* 0x000fe400078e3cff */
[----:B------:R-:W-:Y:S01]  /*12440*/  SEL R75, R74, UR4, P0 ;  /* 0x000000044a4b7c07 */ /* 0x000fe20008000000 */
[----:B------:R-:W-:Y:S05]  /*12450*/  WARPSYNC.ALL ;  /* 0x0000000000007948 */ /* 0x000fea0003800000 */
[C---:B------:R-:W-:Y:S02]  /*12460*/  LOP3.LUT R7, R4.reuse, 0x180, RZ, 0xc0, !PT ;  /* 0x0000018004077812 */ /* 0x040fe400078ec0ff */
[----:B------:R-:W-:-:S02]  /*12470*/  IADD3 R8, P2, R4, 0x3020, RZ ;  /* 0x0000302004087810 */ /* 0x000fc40007f5e0ff */
[----:B------:R-:W-:Y:S01]  /*12480*/  IADD3 R77, P1, R4, 0x6000, RZ ;  /* 0x00006000044d7810 */ /* 0x000fe20007f3e0ff */
[--C-:B------:R-:W-:Y:S01]  /*12490*/  IMAD.X R13, RZ, RZ, R5.reuse, P4 ;  /* 0x000000ffff0d7224 */ /* 0x100fe200020e0605 */
[----:B------:R-:W-:Y:S01]  /*124a0*/  SHF.R.U64 R7, R7, 0x3, RZ ;  /* 0x0000000307077819 */ /* 0x000fe200000012ff */
[----:B------:R-:W-:Y:S01]  /*124b0*/  IMAD.X R15, RZ, RZ, R5, P3 ;  /* 0x000000ffff0f7224 */ /* 0x000fe200018e0605 */
[----:B------:R-:W-:Y:S01]  /*124c0*/  LOP3.LUT R10, R77, 0x180, RZ, 0xc0, !PT ;  /* 0x000001804d0a7812 */ /* 0x000fe200078ec0ff */
[----:B------:R-:W-:Y:S01]  /*124d0*/  ULDC.64 UR4, c[0x0][0xc00] ;  /* 0x0003000000047ab9 */ /* 0x000fe20000000a00 */
[----:B------:R-:W-:Y:S01]  /*124e0*/  LOP3.LUT R4, R7, R4, RZ, 0x3c, !PT ;  /* 0x0000000407047212 */ /* 0x000fe200078e3cff */
[----:B------:R-:W-:Y:S01]  /*124f0*/  ULDC.64 UR6, c[0x0][0xc08] ;  /* 0x0003020000067ab9 */ /* 0x000fe20000000a00 */
[----:B------:R-:W-:Y:S02]  /*12500*/  LOP3.LUT R7, R8, 0x180, RZ, 0xc0, !PT ;  /* 0x0000018008077812 */ /* 0x000fe400078ec0ff */
[----:B------:R-:W-:-:S02]  /*12510*/  LOP3.LUT R26, R79, 0x180, RZ, 0xc0, !PT ;  /* 0x000001804f1a7812 */ /* 0x000fc400078ec0ff */
[----:B------:R-:W-:Y:S02]  /*12520*/  SHF.R.U64 R7, R7, 0x3, RZ ;  /* 0x0000000307077819 */ /* 0x000fe400000012ff */
[----:B------:R-:W-:Y:S02]  /*12530*/  SHF.R.U64 R10, R10, 0x3, RZ ;  /* 0x000000030a0a7819 */ /* 0x000fe400000012ff */
[----:B------:R-:W-:Y:S01]  /*12540*/  SHF.R.U64 R26, R26, 0x3, RZ ;  /* 0x000000031a1a7819 */ /* 0x000fe200000012ff */
[--C-:B------:R-:W-:Y:S01]  /*12550*/  IMAD.X R25, RZ, RZ, R5.reuse, P2 ;  /* 0x000000ffff197224 */ /* 0x100fe200010e0605 */
[----:B------:R-:W-:Y:S01]  /*12560*/  LOP3.LUT R24, R7, R8, RZ, 0x3c, !PT ;  /* 0x0000000807187212 */ /* 0x000fe200078e3cff */
[----:B------:R-:W-:Y:S01]  /*12570*/  IMAD.X R9, RZ, RZ, R5, P1 ;  /* 0x000000ffff097224 */ /* 0x000fe200008e0605 */
[----:B------:R-:W-:Y:S02]  /*12580*/  MOV R27, R4 ;  /* 0x00000004001b7202 */ /* 0x000fe40000000f00 */
[----:B------:R-:W-:-:S02]  /*12590*/  LOP3.LUT R8, R10, R77, RZ, 0x3c, !PT ;  /* 0x0000004d0a087212 */ /* 0x000fc400078e3cff */
[----:B------:R-:W-:Y:S02]  /*125a0*/  F2FP.BF16.F32.PACK_AB R4, R21, R20 ;  /* 0x000000141504723e */ /* 0x000fe400000010ff */
[----:B------:R-:W-:Y:S02]  /*125b0*/  F2FP.BF16.F32.PACK_AB R5, R51, R50 ;  /* 0x000000323305723e */ /* 0x000fe400000010ff */
[----:B------:R-:W-:Y:S02]  /*125c0*/  F2FP.BF16.F32.PACK_AB R6, R29, R28 ;  /* 0x0000001c1d06723e */ /* 0x000fe400000010ff */
[----:B------:R-:W-:Y:S01]  /*125d0*/  F2FP.BF16.F32.PACK_AB R7, R53, R52 ;  /* 0x000000343507723e */ /* 0x000fe200000010ff */
[----:B------:R-:W-:Y:S01]  /*125e0*/  BAR.SYNC.DEFER_BLOCKING 0x1, 0x180 ;  /* 0x0046000000007b1d */ /* 0x000fe20000010000 */
[----:B------:R-:W-:Y:S02]  /*125f0*/  LOP3.LUT R10, R26, R79, RZ, 0x3c, !PT ;  /* 0x0000004f1a0a7212 */ /* 0x000fe400078e3cff */
[----:B------:R-:W-:-:S02]  /*12600*/  MOV R79, R12 ;  /* 0x0000000c004f7202 */ /* 0x000fc40000000f00 */
[----:B------:R-:W-:Y:S02]  /*12610*/  MOV R74, R14 ;  /* 0x0000000e004a7202 */ /* 0x000fe40000000f00 */
[----:B------:R-:W-:Y:S02]  /*12620*/  F2FP.BF16.F32.PACK_AB R12, R31, R30 ;  /* 0x0000001e1f0c723e */ /* 0x000fe400000010ff */
[----:B------:R-:W-:Y:S02]  /*12630*/  F2FP.BF16.F32.PACK_AB R13, R55, R54 ;  /* 0x00000036370d723e */ /* 0x000fe400000010ff */
[----:B------:R-:W-:Y:S02]  /*12640*/  F2FP.BF16.F32.PACK_AB R14, R33, R32 ;  /* 0x00000020210e723e */ /* 0x000fe400000010ff */
[----:B------:R-:W-:Y:S02]  /*12650*/  F2FP.BF16.F32.PACK_AB R15, R57, R56 ;  /* 0x00000038390f723e */ /* 0x000fe400000010ff */
[----:B------:R-:W-:-:S02]  /*12660*/  MOV R78, R24 ;  /* 0x00000018004e7202 */ /* 0x000fc40000000f00 */
[----:B------:R-:W-:Y:S02]  /*12670*/  F2FP.BF16.F32.PACK_AB R24, R35, R34 ;  /* 0x000000222318723e */ /* 0x000fe400000010ff */
[----:B------:R-:W-:Y:S02]  /*12680*/  F2FP.BF16.F32.PACK_AB R25, R59, R58 ;  /* 0x0000003a3b19723e */ /* 0x000fe400000010ff */
[----:B------:R-:W-:Y:S01]  /*12690*/  F2FP.BF16.F32.PACK_AB R26, R37, R36 ;  /* 0x00000024251a723e */ /* 0x000fe200000010ff */
[----:B------:R0:W-:Y:S01]  /*126a0*/  STSM.16.M88.4 [R27], R4 ;  /* 0x000000041b007844 */ /* 0x0001e20000000200 */
[----:B------:R-:W-:Y:S02]  /*126b0*/  MOV R77, R8 ;  /* 0x00000008004d7202 */ /* 0x000fe40000000f00 */
[----:B------:R-:W-:Y:S01]  /*126c0*/  MOV R76, R10 ;  /* 0x0000000a004c7202 */ /* 0x000fe20000000f00 */
[----:B------:R3:W-:Y:S01]  /*126d0*/  STSM.16.M88.4 [R79], R12 ;  /* 0x0000000c4f007844 */ /* 0x0007e20000000200 */
[----:B------:R-:W-:-:S02]  /*126e0*/  F2FP.BF16.F32.PACK_AB R8, R43, R42 ;  /* 0x0000002a2b08723e */ /* 0x000fc400000010ff */
[----:B------:R-:W-:Y:S02]  /*126f0*/  F2FP.BF16.F32.PACK_AB R9, R67, R66 ;  /* 0x000000424309723e */ /* 0x000fe400000010ff */
[----:B------:R-:W-:Y:S02]  /*12700*/  F2FP.BF16.F32.PACK_AB R10, R45, R44 ;  /* 0x0000002c2d0a723e */ /* 0x000fe400000010ff */
[----:B------:R-:W-:Y:S02]  /*12710*/  F2FP.BF16.F32.PACK_AB R11, R69, R68 ;  /* 0x00000044450b723e */ /* 0x000fe400000010ff */
[----:B0-----:R-:W-:Y:S02]  /*12720*/  F2FP.BF16.F32.PACK_AB R27, R61, R60 ;  /* 0x0000003c3d1b723e */ /* 0x001fe400000010ff */
[----:B------:R-:W-:Y:S02]  /*12730*/  F2FP.BF16.F32.PACK_AB R4, R39, R38 ;  /* 0x000000262704723e */ /* 0x000fe400000010ff */
[----:B------:R-:W-:-:S02]  /*12740*/  F2FP.BF16.F32.PACK_AB R5, R63, R62 ;  /* 0x0000003e3f05723e */ /* 0x000fc400000010ff */
[----:B------:R-:W-:Y:S02]  /*12750*/  F2FP.BF16.F32.PACK_AB R6, R41, R40 ;  /* 0x000000282906723e */ /* 0x000fe400000010ff */
[----:B------:R-:W-:Y:S02]  /*12760*/  F2FP.BF16.F32.PACK_AB R7, R65, R64 ;  /* 0x000000404107723e */ /* 0x000fe400000010ff */
[----:B---3--:R-:W-:Y:S02]  /*12770*/  F2FP.BF16.F32.PACK_AB R12, R47, R46 ;  /* 0x0000002e2f0c723e */ /* 0x008fe400000010ff */
[----:B------:R-:W-:Y:S02]  /*12780*/  F2FP.BF16.F32.PACK_AB R13, R71, R70 ;  /* 0x00000046470d723e */ /* 0x000fe400000010ff */
[----:B------:R-:W-:Y:S02]  /*12790*/  F2FP.BF16.F32.PACK_AB R14, R49, R48 ;  /* 0x00000030310e723e */ /* 0x000fe400000010ff */
[----:B------:R-:W-:Y:S01]  /*127a0*/  F2FP.BF16.F32.PACK_AB R15, R135, R134 ;  /* 0x00000086870f723e */ /* 0x000fe200000010ff */
[----:B------:R2:W-:Y:S04]  /*127b0*/  STSM.16.M88.4 [R74], R24 ;  /* 0x000000184a007844 */ /* 0x0005e80000000200 */
[----:B------:R-:W-:Y:S04]  /*127c0*/  STSM.16.M88.4 [R78], R4 ;  /* 0x000000044e007844 */ /* 0x000fe80000000200 */
[----:B------:R0:W-:Y:S04]  /*127d0*/  STSM.16.M88.4 [R77], R8 ;  /* 0x000000084d007844 */ /* 0x0001e80000000200 */
[----:B------:R3:W-:Y:S01]  /*127e0*/  STSM.16.M88.4 [R76], R12 ;  /* 0x0000000c4c007844 */ /* 0x0007e20000000200 */
[----:B------:R-:W-:Y:S01]  /*127f0*/  BAR.SYNC.DEFER_BLOCKING 0x1, 0x180 ;  /* 0x0046000000007b1d */ /* 0x000fe20000010000 */
[----:B------:R-:W-:-:S04]  /*12800*/  ISETP.NE.U32.AND P0, PT, RZ, UR4, PT ;  /* 0x00000004ff007c0c */ /* 0x000fc8000bf05070 */
[----:B------:R-:W-:Y:S02]  /*12810*/  ISETP.NE.AND.EX P0, PT, RZ, UR5, PT, P0 ;  /* 0x00000005ff007c0c */ /* 0x000fe4000bf05300 */
[----:B--2---:R-:W-:Y:S01]  /*12820*/  IADD3 R24, P1, R81, UR4, RZ ;  /* 0x0000000451187c10 */ /* 0x004fe2000ff3e0ff */
[----:B------:R-:W-:-:S03]  /*12830*/  IMAD.MOV.U32 R74, RZ, RZ, RZ ;  /* 0x000000ffff4a7224 */ /* 0x000fc600078e00ff */
[----:B------:R-:W-:-:S07]  /*12840*/  IADD3.X R25, R80, UR5, RZ, P1, !PT ;  /* 0x0000000550197c10 */ /* 0x000fce0008ffe4ff */
[----:B------:R-:W5:Y:S01]  /*12850*/  @P0 LDG.E R74, desc[UR42][R24.64] ;  /* 0x0000002a184a0981 */ /* 0x000f62000c1e1900 */
[----:B------:R-:W-:-:S04]  /*12860*/  ISETP.NE.U32.AND P3, PT, RZ, UR6, PT ;  /* 0x00000006ff007c0c */ /* 0x000fc8000bf65070 */
[----:B------:R-:W-:Y:S01]  /*12870*/  ISETP.NE.AND.EX P3, PT, RZ, UR7, PT, P3 ;  /* 0x00000007ff007c0c */ /* 0x000fe2000bf65330 */
[----:B0-----:R-:W-:Y:S01]  /*12880*/  IMAD.MOV.U32 R10, RZ, RZ, 0x9b8 ;  /* 0x000009b8ff0a7424 */ /* 0x001fe200078e00ff */
[----:B------:R-:W-:Y:S02]  /*12890*/  ISETP.GT.AND P2, PT, R75, 0x1, PT ;  /* 0x000000014b00780c */ /* 0x000fe40003f44270 */
[----:B------:R-:W0:Y:S02]  /*128a0*/  LDC R75, c[0x0][0xbe8] ;  /* 0x0002fa00ff4b7b82 */ /* 0x000e240000000800 */
[----:B------:R-:W-:-:S07]  /*128b0*/  SEL R10, R10, 0x978, P2 ;  /* 0x000009780a0a7807 */ /* 0x000fce0001000000 */
[----:B------:R-:W-:Y:S01]  /*128c0*/  @P3 IADD3 R4, P1, R81, UR6, RZ ;  /* 0x0000000651043c10 */ /* 0x000fe2000ff3e0ff */
[----:B------:R-:W-:Y:S02]  /*128d0*/  ULDC UR6, c[0x0][0xa88] ;  /* 0x0002a20000067ab9 */ /* 0x000fe40000000800 */
[----:B------:R-:W-:Y:S01]  /*128e0*/  IMAD.U32 R26, RZ, RZ, UR6 ;  /* 0x00000006ff1a7e24 */ /* 0x000fe2000f8e00ff */
[----:B------:R-:W-:Y:S01]  /*128f0*/  @P3 IADD3.X R5, R80, UR7, RZ, P1, !PT ;  /* 0x0000000750053c10 */ /* 0x000fe20008ffe4ff */
[----:B------:R3:W2:Y:S04]  /*12900*/  LDC.64 R6, c[0x0][R10+0x218] ;  /* 0x000086000a067b82 */ /* 0x0006a80000000a00 */
[----:B------:R4:W5:Y:S04]  /*12910*/  @P3 LDG.E R26, desc[UR42][R4.64] ;  /* 0x0000002a041a3981 */ /* 0x000968000c1e1900 */
[----:B------:R3:W1:Y:S08]  /*12920*/  LDC.64 R8, c[0x0][R10+0x228] ;  /* 0x00008a000a087b82 */ /* 0x0006700000000a00 */
[----:B----4-:R3:W4:Y:S01]  /*12930*/  LDC.64 R4, c[0x0][R10+0x220] ;  /* 0x000088000a047b82 */ /* 0x0107220000000a00 */
[----:B0-----:R-:W-:Y:S01]  /*12940*/  ISETP.NE.AND P1, PT, R75, 0x1, PT ;  /* 0x000000014b00780c */ /* 0x001fe20003f25270 */
[----:B---3--:R-:W-:-:S12]  /*12950*/  @P3 BRA `(.L_x_10540) ;  /* 0x0000000000103947 */ /* 0x008fd80003800000 */
[----:B------:R-:W-:Y:S05]  /*12960*/  @!P0 BRA `(.L_x_10540) ;  /* 0x00000000000c8947 */ /* 0x000fea0003800000 */
[----:B------:R-:W3:Y:S04]  /*12970*/  LDG.E R11, desc[UR42][R24.64] ;  /* 0x0000002a180b7981 */ /* 0x000ee8000c1e1900 */
[----:B-----5:R-:W3:Y:S02]  /*12980*/  LDG.E R26, desc[UR42][R24.64+0x4] ;  /* 0x0000042a181a7981 */ /* 0x020ee4000c1e1900 */
[----:B---3--:R-:W-:-:S07]  /*12990*/  IMAD.IADD R26, R26, 0x1, -R11 ;  /* 0x000000011a1a7824 */ /* 0x008fce00078e0a0b */
.L_x_10540:
[----:B------:R-:W3:Y:S01]  /*129a0*/  LDL.LU R12, [R1+0x98] ;  /* 0x00009800010c7983 */ /* 0x000ee20000300800 */
[----:B------:R-:W0:Y:S03]  /*129b0*/  LDC.64 R10, c[0x0][R10+0x210] ;  /* 0x000084000a0a7b82 */ /* 0x000e260000000a00 */
[----:B------:R-:W2:Y:S04]  /*129c0*/  LDL.LU R15, [R1+0xd8] ;  /* 0x0000d800010f7983 */ /* 0x000ea80000300800 */
[----:B------:R-:W4:Y:S01]  /*129d0*/  LDL R24, [R1+0x110] ;  /* 0x0001100001187983 */ /* 0x000f220000100800 */
[----:B------:R-:W-:Y:S01]  /*129e0*/  ISETP.NE.U32.AND P0, PT, RZ, UR4, PT ;  /* 0x00000004ff007c0c */ /* 0x000fe2000bf05070 */
[----:B------:R-:W1:Y:S02]  /*129f0*/  @P1 LDC R77, c[0x0][0xbec] ;  /* 0x0002fb00ff4d1b82 */ /* 0x000e640000000800 */
[----:B------:R-:W4:Y:S04]  /*12a00*/  LDL R80, [R1+0xa4] ;  /* 0x0000a40001507983 */ /* 0x000f280000100800 */
[----:B------:R-:W4:Y:S01]  /*12a10*/  LDL R78, [R1+0xb0] ;  /* 0x0000b000014e7983 */ /* 0x000f220000100800 */
[----:B------:R-:W-:Y:S01]  /*12a20*/  ISETP.NE.AND.EX P0, PT, RZ, UR5, PT, P0 ;  /* 0x00000005ff007c0c */ /* 0x000fe2000bf05300 */
[----:B------:R-:W0:Y:S02]  /*12a30*/  @P1 LDC R79, c[0x0][0xbf0] ;  /* 0x0002fc00ff4f1b82 */ /* 0x000e240000000800 */
[----:B------:R-:W4:Y:S04]  /*12a40*/  LDL R82, [R1+0x10c] ;  /* 0x00010c0001527983 */ /* 0x000f280000100800 */
[----:B------:R-:W4:Y:S01]  /*12a50*/  LDL R81, [R1+0xe0] ;  /* 0x0000e00001517983 */ /* 0x000f220000100800 */
[----:B---3--:R-:W-:-:S02]  /*12a60*/  SEL R14, R12, RZ, !P0 ;  /* 0x000000ff0c0e7207 */ /* 0x008fc40004000000 */
[----:B------:R-:W3:Y:S01]  /*12a70*/  LDC.64 R12, c[0x0][0xba8] ;  /* 0x0002ea00ff0c7b82 */ /* 0x000ee20000000a00 */
[----:B--2---:R-:W-:Y:S02]  /*12a80*/  SEL R15, R15, RZ, !P0 ;  /* 0x000000ff0f0f7207 */ /* 0x004fe40004000000 */
[----:B----4-:R-:W-:-:S04]  /*12a90*/  IMAD R5, R5, R14, RZ ;  /* 0x0000000e05057224 */ /* 0x010fc800078e02ff */
[----:B------:R-:W-:Y:S02]  /*12aa0*/  IMAD R27, R4, R15, R5 ;  /* 0x0000000f041b7224 */ /* 0x000fe400078e0205 */
[-C--:B------:R-:W-:Y:S02]  /*12ab0*/  IMAD R15, R7, R137.reuse, RZ ;  /* 0x00000089070f7224 */ /* 0x080fe400078e02ff */
[----:B------:R-:W-:-:S04]  /*12ac0*/  IMAD.WIDE.U32 R6, R6, R137, RZ ;  /* 0x0000008906067225 */ /* 0x000fc800078e00ff */
[----:B------:R-:W-:-:S04]  /*12ad0*/  IMAD.WIDE.U32 R4, R4, R14, RZ ;  /* 0x0000000e04047225 */ /* 0x000fc800078e00ff */
[----:B------:R-:W-:Y:S01]  /*12ae0*/  IMAD R24, R80, 0xc0, R24 ;  /* 0x000000c050187824 */ /* 0x000fe200078e0218 */
[----:B-----5:R-:W-:Y:S01]  /*12af0*/  IADD3 R6, P0, P3, R4, R6, R74 ;  /* 0x0000000604067210 */ /* 0x020fe20007b1e04a */
[----:B------:R-:W-:Y:S02]  /*12b00*/  IMAD.IADD R76, R7, 0x1, R15 ;  /* 0x00000001074c7824 */ /* 0x000fe400078e020f */
[----:B-1----:R-:W-:Y:S01]  /*12b10*/  @P1 IMAD.HI.U32 R4, R24, R77, RZ ;  /* 0x0000004d18041227 */ /* 0x002fe200078e00ff */
[----:B------:R-:W-:Y:S01]  /*12b20*/  SEL R25, R78, RZ, P2 ;  /* 0x000000ff4e197207 */ /* 0x000fe20001000000 */
[----:B---3--:R-:W1:Y:S02]  /*12b30*/  @!P2 LDC R12, c[0x0][0xb50] ;  /* 0x0002d400ff0cab82 */ /* 0x008e640000000800 */
[----:B------:R-:W-:Y:S02]  /*12b40*/  IMAD.IADD R7, R5, 0x1, R27 ;  /* 0x0000000105077824 */ /* 0x000fe400078e021b */
[----:B------:R-:W-:Y:S01]  /*12b50*/  IMAD.MOV.U32 R5, RZ, RZ, R24 ;  /* 0x000000ffff057224 */ /* 0x000fe200078e0018 */
[----:B0-----:R-:W-:Y:S01]  /*12b60*/  @P1 SHF.R.U32.HI R5, RZ, R79, R4 ;  /* 0x0000004fff051219 */ /* 0x001fe20000011604 */
[-C--:B------:R-:W-:Y:S01]  /*12b70*/  IMAD R27, R9, R25.reuse, RZ ;  /* 0x00000019091b7224 */ /* 0x080fe200078e02ff */
[----:B------:R-:W-:Y:S01]  /*12b80*/  SHF.R.S32.HI R15, RZ, 0x1f, R74 ;  /* 0x0000001fff0f7819 */ /* 0x000fe2000001144a */
[----:B------:R-:W-:Y:S01]  /*12b90*/  IMAD.WIDE.U32 R8, R8, R25, RZ ;  /* 0x0000001908087225 */ /* 0x000fe200078e00ff */
[----:B------:R-:W0:Y:S03]  /*12ba0*/  @!P2 LDC R13, c[0x0][0xb54] ;  /* 0x0002d500ff0dab82 */ /* 0x000e260000000800 */
[----:B------:R-:W-:Y:S01]  /*12bb0*/  IMAD.MOV R25, RZ, RZ, -R5 ;  /* 0x000000ffff197224 */ /* 0x000fe200078e0a05 */
[----:B------:R-:W-:Y:S01]  /*12bc0*/  IADD3.X R7, R7, R76, R15, P0, P3 ;  /* 0x0000004c07077210 */ /* 0x000fe200007e640f */
[----:B------:R-:W-:Y:S01]  /*12bd0*/  IMAD.IADD R27, R9, 0x1, R27 ;  /* 0x00000001091b7824 */ /* 0x000fe200078e021b */
[----:B------:R-:W-:-:S02]  /*12be0*/  IADD3 R8, P0, P3, R5, R6, R8 ;  /* 0x0000000605087210 */ /* 0x000fc40007b1e008 */
[----:B------:R-:W-:Y:S01]  /*12bf0*/  SHF.R.S32.HI R4, RZ, 0x1f, R5 ;  /* 0x0000001fff047819 */ /* 0x000fe20000011405 */
[----:B------:R-:W-:-:S03]  /*12c00*/  IMAD R5, R75, R25, R24 ;  /* 0x000000194b057224 */ /* 0x000fc600078e0218 */
[----:B------:R-:W-:Y:S01]  /*12c10*/  IADD3.X R9, R4, R7, R27, P0, P3 ;  /* 0x0000000704097210 */ /* 0x000fe200007e641b */
[-C--:B------:R-:W-:Y:S01]  /*12c20*/  IMAD R4, R11, R5.reuse, RZ ;  /* 0x000000050b047224 */ /* 0x080fe200078e02ff */
[----:B------:R-:W-:Y:S01]  /*12c30*/  SHF.R.S32.HI R7, RZ, 0x1f, R5 ;  /* 0x0000001fff077819 */ /* 0x000fe20000011405 */
[----:B------:R-:W-:-:S04]  /*12c40*/  IMAD.WIDE.U32 R8, R10, R5, R8 ;  /* 0x000000050a087225 */ /* 0x000fc800078e0008 */
[----:B------:R-:W-:Y:S01]  /*12c50*/  IMAD R7, R10, R7, R4 ;  /* 0x000000070a077224 */ /* 0x000fe200078e0204 */
[----:B-1----:R-:W-:-:S04]  /*12c60*/  LEA R12, P0, R8, R12, 0x2 ;  /* 0x0000000c080c7211 */ /* 0x002fc800078010ff */
[----:B------:R-:W-:-:S04]  /*12c70*/  IADD3 R4, R9, R7, RZ ;  /* 0x0000000709047210 */ /* 0x000fc80007ffe0ff */
[----:B0-----:R-:W-:Y:S01]  /*12c80*/  LEA.HI.X R13, R8, R13, R4, 0x2, P0 ;  /* 0x0000000d080d7211 */ /* 0x001fe200000f1404 */
[----:B------:R-:W-:Y:S01]  /*12c90*/  SHFL.IDX PT, R6, R12, 0x1, 0x1c1f ;  /* 0x003c1f000c067f89 */ /* 0x000fe200000e0000 */
[----:B------:R-:W-:-:S03]  /*12ca0*/  IMAD R10, R80, 0xc0, R82 ;  /* 0x000000c0500a7824 */ /* 0x000fc600078e0252 */
[----:B------:R-:W-:Y:S04]  /*12cb0*/  SHFL.IDX PT, R4, R12, RZ, 0x1c1f ;  /* 0x001c1fff0c047589 */ /* 0x000fe800000e0000 */
[----:B------:R-:W0:Y:S04]  /*12cc0*/  SHFL.IDX PT, R5, R13, RZ, 0x1c1f ;  /* 0x001c1fff0d057589 */ /* 0x000e2800000e0000 */
[----:B------:R-:W1:Y:S01]  /*12cd0*/  SHFL.IDX PT, R7, R13, 0x1, 0x1c1f ;  /* 0x003c1f000d077f89 */ /* 0x000e6200000e0000 */
[----:B------:R-:W-:Y:S01]  /*12ce0*/  IMAD R8, R26, R75, RZ ;  /* 0x0000004b1a087224 */ /* 0x000fe200078e02ff */
[----:B------:R-:W-:Y:S01]  /*12cf0*/  LOP3.LUT P0, RZ, R81, 0x3, RZ, 0xc0, !PT ;  /* 0x0000000351ff7812 */ /* 0x000fe2000780c0ff */
[----:B------:R-:W-:-:S03]  /*12d00*/  VIADD R9, R10, 0x8 ;  /* 0x000000080a097836 */ /* 0x000fc60000000000 */
[-C--:B------:R-:W-:Y:S02]  /*12d10*/  ISETP.GE.OR P3, PT, R10, R8.reuse, P0 ;  /* 0x000000080a00720c */ /* 0x080fe40000766670 */
[----:B------:R-:W-:-:S11]  /*12d20*/  ISETP.GE.OR P0, PT, R9, R8, P0 ;  /* 0x000000080900720c */ /* 0x000fd60000706670 */
[----:B0-----:R0:W-:Y:S04]  /*12d30*/  @!P3 ST.E desc[UR42][R4.64], R3 ;  /* 0x000000030400b985 */ /* 0x0011e8000c10192a */
[----:B-1----:R0:W-:Y:S01]  /*12d40*/  @!P0 ST.E desc[UR42][R6.64], R0 ;  /* 0x0000000006008985 */ /* 0x0021e2000c10192a */
[----:B------:R-:W-:Y:S05]  /*12d50*/  @P2 BRA `(.L_x_10541) ;  /* 0x00000008002c2947 */ /* 0x000fea0003800000 */
[----:B------:R-:W0:Y:S01]  /*12d60*/  S2R R81, SR_TID.X ;  /* 0x0000000000517919 */ /* 0x000e220000002100 */
[----:B------:R-:W1:Y:S01]  /*12d70*/  @P1 LDC R12, c[0x0][0xbec] ;  /* 0x0002fb00ff0c1b82 */ /* 0x000e620000000800 */
[----:B------:R-:W-:-:S07]  /*12d80*/  ULDC.64 UR4, c[0x0][0xaa0] ;  /* 0x0002a80000047ab9 */ /* 0x000fce0000000a00 */
        /* <DEDUP_REMOVED lines=8> */
[----:B------:R-:W-:-:S04]  /*12e10*/  IMAD R3, R20, 0x20, R21 ;  /* 0x0000002014037824 */ /* 0x000fc800078e0215 */
[----:B------:R-:W-:-:S03]  /*12e20*/  IMAD.WIDE R72, R3, 0x2, R72 ;  /* 0x0000000203487825 */ /* 0x000fc600078e0248 */
[C---:B------:R-:W-:Y:S01]  /*12e30*/  IADD3 R3, P5, R72.reuse, 0x7800, RZ ;  /* 0x0000780048037810 */ /* 0x040fe20007fbe0ff */
[----:B------:R-:W-:Y:S01]  /*12e40*/  IMAD R15, R15, UR4, RZ ;  /* 0x000000040f0f7c24 */ /* 0x000fe2000f8e02ff */
[C---:B------:R-:W-:Y:S02]  /*12e50*/  IADD3 R25, P0, R72.reuse, 0x1800, RZ ;  /* 0x0000180048197810 */ /* 0x040fe40007f1e0ff */
[----:B------:R-:W-:Y:S02]  /*12e60*/  LOP3.LUT R0, R3, 0x180, RZ, 0xc0, !PT ;  /* 0x0000018003007812 */ /* 0x000fe400078ec0ff */
[----:B------:R-:W-:Y:S01]  /*12e70*/  IADD3 R29, P2, R72, 0x3000, RZ ;  /* 0x00003000481d7810 */ /* 0x000fe20007f5e0ff */
[----:B------:R-:W-:Y:S01]  /*12e80*/  IMAD.WIDE.U32 R10, R74, UR4, RZ ;  /* 0x000000044a0a7c25 */ /* 0x000fe2000f8e00ff */
[----:B------:R-:W-:Y:S02]  /*12e90*/  SHF.R.U64 R0, R0, 0x3, RZ ;  /* 0x0000000300007819 */ /* 0x000fe400000012ff */
[----:B------:R-:W-:-:S02]  /*12ea0*/  IADD3 R33, P3, R72, 0x4800, RZ ;  /* 0x0000480048217810 */ /* 0x000fc40007f7e0ff */
[----:B------:R-:W-:Y:S01]  /*12eb0*/  IADD3 R37, P4, R72, 0x6000, RZ ;  /* 0x0000600048257810 */ /* 0x000fe20007f9e0ff */
[----:B------:R-:W-:Y:S01]  /*12ec0*/  IMAD R15, R74, UR5, R15 ;  /* 0x000000054a0f7c24 */ /* 0x000fe2000f8e020f */
[----:B------:R-:W-:Y:S01]  /*12ed0*/  LOP3.LUT R40, R0, R3, RZ, 0x3c, !PT ;  /* 0x0000000300287212 */ /* 0x000fe200078e3cff */
[----:B------:R-:W-:Y:S01]  /*12ee0*/  IMAD R0, R9, 0x60, R20 ;  /* 0x0000006009007824 */ /* 0x000fe200078e0214 */
[----:B------:R-:W-:Y:S01]  /*12ef0*/  LOP3.LUT R24, R25, 0x180, RZ, 0xc0, !PT ;  /* 0x0000018019187812 */ /* 0x000fe200078ec0ff */
[----:B------:R-:W-:Y:S01]  /*12f00*/  IMAD.X R41, RZ, RZ, R73, P5 ;  /* 0x000000ffff297224 */ /* 0x000fe200028e0649 */
[----:B------:R-:W-:Y:S02]  /*12f10*/  LOP3.LUT R28, R29, 0x180, RZ, 0xc0, !PT ;  /* 0x000001801d1c7812 */ /* 0x000fe400078ec0ff */
[----:B------:R-:W-:Y:S02]  /*12f20*/  LOP3.LUT R32, R33, 0x180, RZ, 0xc0, !PT ;  /* 0x0000018021207812 */ /* 0x000fe400078ec0ff */
[----:B------:R-:W-:Y:S01]  /*12f30*/  LOP3.LUT R36, R37, 0x180, RZ, 0xc0, !PT ;  /* 0x0000018025247812 */ /* 0x000fe200078ec0ff */
[----:B------:R-:W-:Y:S01]  /*12f40*/  IMAD.IADD R11, R11, 0x1, R15 ;  /* 0x000000010b0b7824 */ /* 0x000fe200078e020f */
[----:B------:R-:W-:Y:S01]  /*12f50*/  LOP3.LUT R5, R72, 0x180, RZ, 0xc0, !PT ;  /* 0x0000018048057812 */ /* 0x000fe200078ec0ff */
[----:B------:R-:W-:Y:S01]  /*12f60*/  IMAD R13, R80, 0xc0, R0 ;  /* 0x000000c0500d7824 */ /* 0x000fe200078e0200 */
[----:B------:R-:W-:Y:S01]  /*12f70*/  SHF.R.U64 R24, R24, 0x3, RZ ;  /* 0x0000000318187819 */ /* 0x000fe200000012ff */
[----:B------:R-:W-:Y:S01]  /*12f80*/  ULDC.64 UR4, c[0x0][0xae8] ;  /* 0x0002ba0000047ab9 */ /* 0x000fe20000000a00 */
[----:B------:R-:W-:Y:S01]  /*12f90*/  SHF.R.U64 R28, R28, 0x3, RZ ;  /* 0x000000031c1c7819 */ /* 0x000fe200000012ff */
[----:B------:R-:W5:Y:S01]  /*12fa0*/  LD.E.128 R40, desc[UR42][R40.64] ;  /* 0x0000002a28287980 */ /* 0x000f62000c101d00 */
[----:B------:R-:W-:-:S02]  /*12fb0*/  SHF.R.U64 R32, R32, 0x3, RZ ;  /* 0x0000000320207819 */ /* 0x000fc400000012ff */
[----:B------:R-:W-:Y:S01]  /*12fc0*/  SHF.R.U64 R36, R36, 0x3, RZ ;  /* 0x0000000324247819 */ /* 0x000fe200000012ff */
[----:B------:R-:W-:Y:S01]  /*12fd0*/  IMAD.WIDE.U32 R10, R137, UR4, R10 ;  /* 0x00000004890a7c25 */ /* 0x000fe2000f8e000a */
[----:B------:R-:W-:Y:S02]  /*12fe0*/  SHF.R.U64 R5, R5, 0x3, RZ ;  /* 0x0000000305057819 */ /* 0x000fe400000012ff */
[----:B------:R-:W-:Y:S01]  /*12ff0*/  LOP3.LUT R24, R24, R25, RZ, 0x3c, !PT ;  /* 0x0000001918187212 */ /* 0x000fe200078e3cff */
[----:B-1----:R-:W-:Y:S01]  /*13000*/  @P1 IMAD.HI.U32 R0, R13, R12, RZ ;  /* 0x0000000c0d001227 */ /* 0x002fe200078e00ff */
[----:B------:R-:W-:Y:S02]  /*13010*/  LOP3.LUT R28, R28, R29, RZ, 0x3c, !PT ;  /* 0x0000001d1c1c7212 */ /* 0x000fe400078e3cff */
[----:B------:R-:W-:Y:S01]  /*13020*/  LOP3.LUT R32, R32, R33, RZ, 0x3c, !PT ;  /* 0x0000002120207212 */ /* 0x000fe200078e3cff */
[--C-:B------:R-:W-:Y:S01]  /*13030*/  IMAD.X R25, RZ, RZ, R73.reuse, P0 ;  /* 0x000000ffff197224 */ /* 0x100fe200000e0649 */
[----:B------:R-:W-:Y:S01]  /*13040*/  LOP3.LUT R36, R36, R37, RZ, 0x3c, !PT ;  /* 0x0000002524247212 */ /* 0x000fe200078e3cff */
[--C-:B------:R-:W-:Y:S01]  /*13050*/  IMAD.X R29, RZ, RZ, R73.reuse, P2 ;  /* 0x000000ffff1d7224 */ /* 0x100fe200010e0649 */
[----:B------:R-:W-:Y:S01]  /*13060*/  SHF.R.S32.HI R9, RZ, 0x1f, R14 ;  /* 0x0000001fff097819 */ /* 0x000fe2000001140e */
[--C-:B------:R-:W-:Y:S01]  /*13070*/  IMAD.X R33, RZ, RZ, R73.reuse, P3 ;  /* 0x000000ffff217224 */ /* 0x100fe200018e0649 */
[----:B------:R-:W-:Y:S01]  /*13080*/  LOP3.LUT R72, R5, R72, RZ, 0x3c, !PT ;  /* 0x0000004805487212 */ /* 0x000fe200078e3cff */
[----:B------:R-:W-:Y:S01]  /*13090*/  IMAD.X R37, RZ, RZ, R73, P4 ;  /* 0x000000ffff257224 */ /* 0x000fe200020e0649 */
[----:B------:R-:W5:Y:S01]  /*130a0*/  LD.E.128 R24, desc[UR42][R24.64] ;  /* 0x0000002a18187980 */ /* 0x000f62000c101d00 */
[----:B------:R-:W-:Y:S01]  /*130b0*/  IMAD R11, R137, UR5, R11 ;  /* 0x00000005890b7c24 */ /* 0x000fe2000f8e020b */
[----:B------:R-:W-:Y:S01]  /*130c0*/  ULDC.64 UR4, c[0x0][0xaf0] ;  /* 0x0002bc0000047ab9 */ /* 0x000fe20000000a00 */
[----:B------:R-:W-:Y:S01]  /*130d0*/  IMAD.MOV.U32 R3, RZ, RZ, R13 ;  /* 0x000000ffff037224 */ /* 0x000fe200078e000d */
[----:B--2---:R-:W-:Y:S01]  /*130e0*/  @P1 SHF.R.U32.HI R3, RZ, R45, R0 ;  /* 0x0000002dff031219 */ /* 0x004fe20000011600 */
[----:B------:R-:W-:Y:S01]  /*130f0*/  IMAD R9, R9, UR4, RZ ;  /* 0x0000000409097c24 */ /* 0x000fe2000f8e02ff */
[----:B------:R0:W5:Y:S01]  /*13100*/  LD.E.128 R4, desc[UR42][R72.64] ;  /* 0x0000002a48047980 */ /* 0x000162000c101d00 */
[----:B------:R-:W-:Y:S01]  /*13110*/  IMAD.WIDE.U32 R10, R14, UR4, R10 ;  /* 0x000000040e0a7c25 */ /* 0x000fe2000f8e000a */
[----:B------:R-:W-:-:S02]  /*13120*/  SHF.R.S32.HI R0, RZ, 0x1f, R3 ;  /* 0x0000001fff007819 */ /* 0x000fc40000011403 */
[----:B------:R-:W5:Y:S01]  /*13130*/  LD.E.128 R28, desc[UR42][R28.64] ;  /* 0x0000002a1c1c7980 */ /* 0x000f62000c101d00 */
[----:B------:R-:W-:Y:S01]  /*13140*/  IMAD R9, R14, UR5, R9 ;  /* 0x000000050e097c24 */ /* 0x000fe2000f8e0209 */
[----:B------:R-:W-:Y:S02]  /*13150*/  ULDC.64 UR4, c[0x0][0xae0] ;  /* 0x0002b80000047ab9 */ /* 0x000fe40000000a00 */
[----:B------:R-:W5:Y:S01]  /*13160*/  LD.E.128 R32, desc[UR42][R32.64] ;  /* 0x0000002a20207980 */ /* 0x000f62000c101d00 */
[----:B------:R-:W-:-:S03]  /*13170*/  IMAD.MOV R12, RZ, RZ, -R3 ;  /* 0x000000ffff0c7224 */ /* 0x000fc600078e0a03 */
[----:B------:R-:W5:Y:S01]  /*13180*/  LD.E.128 R36, desc[UR42][R36.64] ;  /* 0x0000002a24247980 */ /* 0x000f62000c101d00 */
[----:B------:R-:W-:Y:S01]  /*13190*/  @!PT LDS RZ, [RZ] ;  /* 0x00000000fffff984 */ /* 0x000fe20000000800 */
[----:B------:R-:W-:Y:S01]  /*131a0*/  @!PT LDS RZ, [RZ] ;  /* 0x00000000fffff984 */ /* 0x000fe20000000800 */
[----:B------:R-:W-:Y:S01]  /*131b0*/  @!PT LDS RZ, [RZ] ;  /* 0x00000000fffff984 */ /* 0x000fe20000000800 */
[----:B------:R-:W-:Y:S01]  /*131c0*/  @!PT LDS RZ, [RZ] ;  /* 0x00000000fffff984 */ /* 0x000fe20000000800 */
[----:B------:R1:W-:Y:S06]  /*131d0*/  MEMBAR.ALL.CTA ;  /* 0x0000000000007992 */ /* 0x0003ec0000008000 */
[----:B-1----:R-:W1:Y:S01]  /*131e0*/  FENCE.VIEW.ASYNC.S ;  /* 0x00000000000073c6 */ /* 0x002e620000000000 */
[----:B------:R-:W-:Y:S02]  /*131f0*/  IMAD.IADD R11, R11, 0x1, R9 ;  /* 0x000000010b0b7824 */ /* 0x000fe400078e0209 */
        /* <DEDUP_REMOVED lines=9> */
[----:B------:R-:W-:Y:S01]  /*13290*/  PRMT R0, RZ, 0x654, R0 ;  /* 0x00000654ff007816 */ /* 0x000fe20000000000 */
[----:B------:R-:W-:-:S04]  /*132a0*/  IMAD.WIDE.U32 R10, R75, UR4, R10 ;  /* 0x000000044b0a7c25 */ /* 0x000fc8000f8e000a */
[----:B------:R-:W-:Y:S01]  /*132b0*/  IMAD R9, R75, UR5, R12 ;  /* 0x000000054b097c24 */ /* 0x000fe2000f8e020c */
[----:B------:R-:W-:Y:S01]  /*132c0*/  ULDC.64 UR4, c[0x0][0xa80] ;  /* 0x0002a00000047ab9 */ /* 0x000fe20000000a00 */
[----:B-1----:R1:W-:Y:S02]  /*132d0*/  SYNCS.ARRIVE.TRANS64.RED.A1T0 RZ, [R0+URZ], RZ ;  /* 0x000000ff00ff79a7 */ /* 0x0023e4000810043f */
[----:B------:R-:W-:Y:S02]  /*132e0*/  IMAD.IADD R9, R11, 0x1, R9 ;  /* 0x000000010b097824 */ /* 0x000fe400078e0209 */
[C---:B------:R-:W-:Y:S02]  /*132f0*/  VIADD R44, R21.reuse, 0x40 ;  /* 0x00000040152c7836 */ /* 0x040fe40000000000 */
[----:B------:R-:W-:Y:S01]  /*13300*/  VIADD R47, R21, 0x20 ;  /* 0x00000020152f7836 */ /* 0x000fe20000000000 */
[----:B-1----:R-:W-:Y:S01]  /*13310*/  LEA R0, P0, R10, UR4, 0x1 ;  /* 0x000000040a007c11 */ /* 0x002fe2000f8008ff */
[----:B------:R-:W-:-:S03]  /*13320*/  UMOV UR4, 0xffffffff ;  /* 0xffffffff00047882 */ /* 0x000fc60000000000 */
[----:B------:R-:W-:Y:S02]  /*13330*/  LEA.HI.X R9, R10, UR5, R9, 0x1, P0 ;  /* 0x000000050a097c11 */ /* 0x000fe400080f0c09 */
[----:B------:R-:W-:Y:S02]  /*13340*/  SHF.R.S32.HI R46, RZ, 0x1f, R44 ;  /* 0x0000001fff2e7819 */ /* 0x000fe4000001142c */
[----:B------:R-:W-:Y:S01]  /*13350*/  SHF.R.S32.HI R48, RZ, 0x1f, R47 ;  /* 0x0000001fff307819 */ /* 0x000fe2000001142f */
[----:B0-----:R-:W-:Y:S06]  /*13360*/  BRA.DIV UR4, `(.L_x_10542) ;  /* 0x0000009604e87947 */ /* 0x001fec000b800000 */
[----:B------:R0:W1:Y:S04]  /*13370*/  SHFL.IDX PT, R3, R9, RZ, 0x1c1f ;  /* 0x001c1fff09037589 */ /* 0x00006800000e0000 */
[----:B------:R0:W2:Y:S02]  /*13380*/  SHFL.IDX PT, R14, R0, RZ, 0x1c1f ;  /* 0x001c1fff000e7589 */ /* 0x0000a400000e0000 */
.L_x_10716:
[----:B------:R-:W-:Y:S01]  /*13390*/  IMAD R45, R80, 0xc0, R20 ;  /* 0x000000c0502d7824 */ /* 0x000fe200078e0214 */
[----:B------:R-:W-:Y:S04]  /*133a0*/  BSSY B1, `(.L_x_10543) ;  /* 0x0000010000017945 */ /* 0x000fe80003800000 */
[----:B------:R-:W-:-:S13]  /*133b0*/  ISETP.GE.AND P0, PT, R45, R8, PT ;  /* 0x000000082d00720c */ /* 0x000fda0003f06270 */
[----:B------:R-:W-:Y:S05]  /*133c0*/  @P0 BRA `(.L_x_10544) ;  /* 0x0000000000340947 */ /* 0x000fea0003800000 */
[----:B------:R-:W-:Y:S02]  /*133d0*/  ULDC UR4, c[0x0][0xac8] ;  /* 0x0002b20000047ab9 */ /* 0x000fe40000000800 */
[----:B------:R-:W-:Y:S02]  /*133e0*/  ISETP.GE.AND P0, PT, R21, UR4, PT ;  /* 0x0000000415007c0c */ /* 0x000fe4000bf06270 */
[----:B------:R-:W-:Y:S02]  /*133f0*/  ISETP.GE.AND P1, PT, R47, UR4, PT ;  /* 0x000000042f007c0c */ /* 0x000fe4000bf26270 */
[----:B------:R-:W-:-:S09]  /*13400*/  ISETP.GE.AND P2, PT, R44, UR4, PT ;  /* 0x000000042c007c0c */ /* 0x000fd2000bf46270 */
[----:B-1----:R-:W-:Y:S02]  /*13410*/  @!P0 IMAD.MOV.U32 R15, RZ, RZ, R3 ;  /* 0x000000ffff0f8224 */ /* 0x002fe400078e0003 */
[-C--:B--2---:R-:W-:Y:S02]  /*13420*/  @!P1 LEA R12, P3, R47, R14.reuse, 0x1 ;  /* 0x0000000e2f0c9211 */ /* 0x084fe400078608ff */
[C---:B------:R-:W-:Y:S01]  /*13430*/  @!P2 LEA R10, P4, R44.reuse, R14, 0x1 ;  /* 0x0000000e2c0aa211 */ /* 0x040fe200078808ff */
[----:B------:R-:W-:Y:S01]  /*13440*/  @!P0 IMAD.WIDE R14, R21, 0x2, R14 ;  /* 0x00000002150e8825 */ /* 0x000fe200078e020e */
[-C--:B------:R-:W-:Y:S02]  /*13450*/  @!P1 LEA.HI.X R13, R47, R3.reuse, R48, 0x1, P3 ;  /* 0x000000032f0d9211 */ /* 0x080fe400018f0c30 */
[----:B------:R-:W-:Y:S02]  /*13460*/  @!P2 LEA.HI.X R11, R44, R3, R46, 0x1, P4 ;  /* 0x000000032c0ba211 */ /* 0x000fe400020f0c2e */
[----:B-----5:R3:W-:Y:S04]  /*13470*/  @!P0 ST.E.128 desc[UR42][R14.64], R4 ;  /* 0x000000040e008985 */ /* 0x0207e8000c101d2a */
[----:B------:R3:W-:Y:S04]  /*13480*/  @!P1 ST.E.128 desc[UR42][R12.64], R28 ;  /* 0x0000001c0c009985 */ /* 0x0007e8000c101d2a */
[----:B------:R3:W-:Y:S02]  /*13490*/  @!P2 ST.E.128 desc[UR42][R10.64], R36 ;  /* 0x000000240a00a985 */ /* 0x0007e4000c101d2a */
.L_x_10544:
[----:B------:R-:W-:Y:S05]  /*134a0*/  BSYNC B1 ;  /* 0x0000000000017941 */ /* 0x000fea0003800000 */
.L_x_10543:
[----:B------:R-:W-:-:S03]  /*134b0*/  UMOV UR4, 0xffffffff ;  /* 0xffffffff00047882 */ /* 0x000fc60000000000 */
[----:B------:R-:W-:Y:S05]  /*134c0*/  BRA.DIV UR4, `(.L_x_10545) ;  /* 0x0000009604c47947 */ /* 0x000fea000b800000 */
[----:B-1----:R1:W4:Y:S04]  /*134d0*/  SHFL.IDX PT, R3, R9, 0x1, 0x1c1f ;  /* 0x003c1f0009037f89 */ /* 0x00232800000e0000 */
[----:B--23--:R1:W2:Y:S02]  /*134e0*/  SHFL.IDX PT, R14, R0, 0x1, 0x1c1f ;  /* 0x003c1f00000e7f89 */ /* 0x00c2a400000e0000 */
.L_x_10720:
[----:B-----5:R-:W-:-:S05]  /*134f0*/  VIADD R5, R45, 0x60 ;  /* 0x000000602d057836 */ /* 0x020fca0000000000 */
[----:B------:R-:W-:-:S13]  /*13500*/  ISETP.GE.AND P0, PT, R5, R8, PT ;  /* 0x000000080500720c */ /* 0x000fda0003f06270 */
[----:B------:R-:W-:Y:S05]  /*13510*/  @P0 BRA `(.L_x_10546) ;  /* 0x0000001800440947 */ /* 0x000fea0003800000 */
[----:B------:R-:W-:Y:S02]  /*13520*/  ULDC UR4, c[0x0][0xac8] ;  /* 0x0002b20000047ab9 */ /* 0x000fe40000000800 */
[----:B------:R-:W-:Y:S02]  /*13530*/  ISETP.GE.AND P1, PT, R21, UR4, PT ;  /* 0x0000000415007c0c */ /* 0x000fe4000bf26270 */
[----:B------:R-:W-:-:S11]  /*13540*/  ISETP.GE.AND P2, PT, R47, UR4, PT ;  /* 0x000000042f007c0c */ /* 0x000fd6000bf46270 */
[----:B----4-:R-:W-:Y:S02]  /*13550*/  @!P1 IMAD.MOV.U32 R15, RZ, RZ, R3 ;  /* 0x000000ffff0f9224 */ /* 0x010fe400078e0003 */
[----:B--2---:R-:W-:Y:S01]  /*13560*/  @!P2 LEA R6, P0, R47, R14, 0x1 ;  /* 0x0000000e2f06a211 */ /* 0x004fe200078008ff */
[----:B------:R-:W-:-:S03]  /*13570*/  @!P1 IMAD.WIDE R4, R21, 0x2, R14 ;  /* 0x0000000215049825 */ /* 0x000fc600078e020e */
[----:B------:R-:W-:Y:S02]  /*13580*/  @!P2 LEA.HI.X R7, R47, R3, R48, 0x1, P0 ;  /* 0x000000032f07a211 */ /* 0x000fe400000f0c30 */
[----:B------:R-:W-:Y:S01]  /*13590*/  ISETP.GE.AND P0, PT, R44, UR4, PT ;  /* 0x000000042c007c0c */ /* 0x000fe2000bf06270 */
[----:B------:R2:W-:Y:S04]  /*135a0*/  @!P1 ST.E.128 desc[UR42][R4.64], R24 ;  /* 0x0000001804009985 */ /* 0x0005e8000c101d2a */
[----:B------:R2:W-:Y:S08]  /*135b0*/  @!P2 ST.E.128 desc[UR42][R6.64], R32 ;  /* 0x000000200600a985 */ /* 0x0005f0000c101d2a */
[----:B------:R-:W-:Y:S05]  /*135c0*/  @P0 BRA `(.L_x_10546) ;  /* 0x0000001800180947 */ /* 0x000fea0003800000 */
[----:B------:R-:W-:-:S04]  /*135d0*/  LEA R14, P0, R44, R14, 0x1 ;  /* 0x0000000e2c0e7211 */ /* 0x000fc800078008ff */
[----:B------:R-:W-:-:S05]  /*135e0*/  LEA.HI.X R15, R44, R3, R46, 0x1, P0 ;  /* 0x000000032c0f7211 */ /* 0x000fca00000f0c2e */
[----:B------:R3:W-:Y:S01]  /*135f0*/  ST.E.128 desc[UR42][R14.64], R40 ;  /* 0x000000280e007985 */ /* 0x0007e2000c101d2a */
[----:B------:R-:W-:Y:S05]  /*13600*/  BRA `(.L_x_10546) ;  /* 0x0000001800087947 */ /* 0x000fea0003800000 */
.L_x_10541:
[----:B------:R-:W-:Y:S01]  /*13610*/  ULDC.64 UR4, c[0x0][0xb08] ;  /* 0x0002c20000047ab9 */ /* 0x000fe20000000a00 */
[----:B------:R-:W1:Y:S01]  /*13620*/  @P1 LDC R11, c[0x0][0xbec] ;  /* 0x0002fb00ff0b1b82 */ /* 0x000e620000000800 */
[----:B------:R-:W-:Y:S01]  /*13630*/  IMAD R15, R15, UR4, RZ ;  /* 0x000000040f0f7c24 */ /* 0x000fe2000f8e02ff */
[----:B0-----:R-:W-:Y:S01]  /*13640*/  SHF.R.S32.HI R3, RZ, 0x1f, R14 ;  /* 0x0000001fff037819 */ /* 0x001fe2000001140e */
[----:B------:R-:W-:-:S04]  /*13650*/  IMAD.WIDE.U32 R4, R74, UR4, RZ ;  /* 0x000000044a047c25 */ /* 0x000fc8000f8e00ff */
[----:B------:R-:W-:Y:S01]  /*13660*/  IMAD R15, R74, UR5, R15 ;  /* 0x000000054a0f7c24 */ /* 0x000fe2000f8e020f */
[----:B------:R-:W0:Y:S01]  /*13670*/  @P1 LDC R0, c[0x0][0xbf0] ;  /* 0x0002fc00ff001b82 */ /* 0x000e220000000800 */
[----:B------:R-:W-:Y:S02]  /*13680*/  ULDC.64 UR4, c[0x0][0xb38] ;  /* 0x0002ce0000047ab9 */ /* 0x000fe40000000a00 */
[----:B------:R-:W-:Y:S02]  /*13690*/  IMAD.IADD R5, R5, 0x1, R15 ;  /* 0x0000000105057824 */ /* 0x000fe400078e020f */
[----:B------:R-:W-:-:S04]  /*136a0*/  IMAD.WIDE.U32 R4, R137, UR4, R4 ;  /* 0x0000000489047c25 */ /* 0x000fc8000f8e0004 */
[----:B------:R-:W-:Y:S01]  /*136b0*/  IMAD R5, R137, UR5, R5 ;  /* 0x0000000589057c24 */ /* 0x000fe2000f8e0205 */
[----:B------:R-:W-:Y:S02]  /*136c0*/  ULDC.64 UR4, c[0x0][0xb40] ;  /* 0x0002d00000047ab9 */ /* 0x000fe40000000a00 */
[----:B------:R-:W-:Y:S02]  /*136d0*/  IMAD R3, R3, UR4, RZ ;  /* 0x0000000403037c24 */ /* 0x000fe4000f8e02ff */
[----:B------:R-:W-:-:S04]  /*136e0*/  IMAD.WIDE.U32 R4, R14, UR4, R4 ;  /* 0x000000040e047c25 */ /* 0x000fc8000f8e0004 */
[----:B------:R-:W-:Y:S01]  /*136f0*/  IMAD R7, R14, UR5, R3 ;  /* 0x000000050e077c24 */ /* 0x000fe2000f8e0203 */
[----:B------:R-:W-:Y:S01]  /*13700*/  ULDC.64 UR4, c[0x0][0xb48] ;  /* 0x0002d20000047ab9 */ /* 0x000fe20000000a00 */
[----:B-1----:R-:W-:-:S04]  /*13710*/  @P1 IMAD.HI.U32 R11, R24, R11, RZ ;  /* 0x0000000b180b1227 */ /* 0x002fc800078e00ff */
[----:B------:R-:W-:Y:S02]  /*13720*/  IMAD.IADD R5, R5, 0x1, R7 ;  /* 0x0000000105057824 */ /* 0x000fe400078e0207 */
[----:B------:R-:W-:Y:S01]  /*13730*/  IMAD.MOV.U32 R3, RZ, RZ, R24 ;  /* 0x000000ffff037224 */ /* 0x000fe200078e0018 */
[----:B0-----:R-:W-:Y:S01]  /*13740*/  @P1 SHF.R.U32.HI R3, RZ, R0, R11 ;  /* 0x00000000ff031219 */ /* 0x001fe2000001160b */
[----:B------:R-:W-:-:S03]  /*13750*/  IMAD.WIDE.U32 R4, R78, UR4, R4 ;  /* 0x000000044e047c25 */ /* 0x000fc6000f8e0004 */
[--C-:B------:R-:W-:Y:S01]  /*13760*/  SHF.R.S32.HI R0, RZ, 0x1f, R3.reuse ;  /* 0x0000001fff007819 */ /* 0x100fe20000011403 */
[----:B------:R-:W-:Y:S02]  /*13770*/  IMAD.MOV R6, RZ, RZ, -R3 ;  /* 0x000000ffff067224 */ /* 0x000fe400078e0a03 */
[----:B------:R-:W-:Y:S01]  /*13780*/  IMAD R5, R78, UR5, R5 ;  /* 0x000000054e057c24 */ /* 0x000fe2000f8e0205 */
[----:B------:R-:W-:Y:S01]  /*13790*/  ULDC.64 UR4, c[0x0][0xb30] ;  /* 0x0002cc0000047ab9 */ /* 0x000fe20000000a00 */
[----:B------:R-:W-:Y:S02]  /*137a0*/  VIADD R7, R2, 0x2d820 ;  /* 0x0002d82002077836 */ /* 0x000fe40000000000 */
[----:B------:R-:W-:Y:S02]  /*137b0*/  IMAD R0, R0, UR4, RZ ;  /* 0x0000000400007c24 */ /* 0x000fe4000f8e02ff */
[----:B------:R-:W-:Y:S01]  /*137c0*/  IMAD R75, R75, R6, R24 ;  /* 0x000000064b4b7224 */ /* 0x000fe200078e0218 */
[----:B------:R-:W-:Y:S01]  /*137d0*/  PRMT R6, RZ, 0x654, R7 ;  /* 0x00000654ff067816 */ /* 0x000fe20000000007 */
[----:B------:R-:W-:-:S02]  /*137e0*/  IMAD R7, R3, UR5, R0 ;  /* 0x0000000503077c24 */ /* 0x000fc4000f8e0200 */
[----:B------:R-:W-:Y:S01]  /*137f0*/  IMAD.WIDE.U32 R4, R3, UR4, R4 ;  /* 0x0000000403047c25 */ /* 0x000fe2000f8e0004 */
[----:B------:R-:W-:Y:S01]  /*13800*/  SHF.R.S32.HI R0, RZ, 0x1f, R75 ;  /* 0x0000001fff007819 */ /* 0x000fe2000001144b */
[----:B------:R-:W-:Y:S01]  /*13810*/  ULDC.64 UR4, c[0x0][0xb28] ;  /* 0x0002ca0000047ab9 */ /* 0x000fe20000000a00 */
[----:B------:R0:W-:Y:S01]  /*13820*/  SYNCS.ARRIVE.TRANS64.RED.A1T0 RZ, [R6+URZ], RZ ;  /* 0x000000ff06ff79a7 */ /* 0x0001e2000810043f */
        /* <DEDUP_REMOVED lines=9> */
[----:B0-----:R-:W-:Y:S06]  /*138c0*/  BRA.DIV UR4, `(.L_x_10547) ;  /* 0x00000096040c7947 */ /* 0x001fec000b800000 */
[----:B------:R0:W1:Y:S04]  /*138d0*/  SHFL.IDX PT, R3, R24, RZ, 0x1c1f ;  /* 0x001c1fff18037589 */ /* 0x00006800000e0000 */
[----:B------:R0:W2:Y:S02]  /*138e0*/  SHFL.IDX PT, R14, R0, RZ, 0x1c1f ;  /* 0x001c1fff000e7589 */ /* 0x0000a400000e0000 */
.L_x_10723:
[----:B------:R-:W-:Y:S01]  /*138f0*/  ISETP.GE.AND P0, PT, R10, R8, PT ;  /* 0x000000080a00720c */ /* 0x000fe20003f06270 */
[----:B------:R-:W-:-:S12]  /*13900*/  BSSY B1, `(.L_x_10548) ;  /* 0x000004b000017945 */ /* 0x000fd80003800000 */
[----:B------:R-:W-:Y:S05]  /*13910*/  @P0 BRA `(.L_x_10549) ;  /* 0x0000000400240947 */ /* 0x000fea0003800000 */
[----:B------:R-:W3:Y:S01]  /*13920*/  LDL R15, [R1+0xac] ;  /* 0x0000ac00010f7983 */ /* 0x000ee20000100800 */
[----:B------:R-:W-:-:S03]  /*13930*/  ULDC UR4, c[0x0][0xac8] ;  /* 0x0002b20000047ab9 */ /* 0x000fc60000000800 */
[----:B------:R-:W4:Y:S04]  /*13940*/  LDL R83, [R1+0xd4] ;  /* 0x0000d40001537983 */ /* 0x000f280000100800 */
[----:B------:R-:W5:Y:S04]  /*13950*/  LDL R81, [R1+0xd0] ;  /* 0x0000d00001517983 */ /* 0x000f680000100800 */
[----:B------:R-:W2:Y:S04]  /*13960*/  LDL R79, [R1+0xcc] ;  /* 0x0000cc00014f7983 */ /* 0x000ea80000100800 */
        /* <DEDUP_REMOVED lines=15> */
[----:B------:R-:W2:Y:S01]  /*13a60*/  LDL R13, [R1+0xe4] ;  /* 0x0000e400010d7983 */ /* 0x000ea20000100800 */
[----:B---3--:R-:W-:-:S02]  /*13a70*/  ISETP.GE.AND P2, PT, R15, UR4, PT ;  /* 0x000000040f007c0c */ /* 0x008fc4000bf46270 */
[----:B----4-:R-:W-:Y:S02]  /*13a80*/  ISETP.GE.AND P3, PT, R83, UR4, PT ;  /* 0x0000000453007c0c */ /* 0x010fe4000bf66270 */
[----:B-----5:R-:W-:-:S09]  /*13a90*/  ISETP.GE.AND P0, PT, R81, UR4, PT ;  /* 0x0000000451007c0c */ /* 0x020fd2000bf06270 */
[----:B-1----:R-:W-:Y:S01]  /*13aa0*/  @!P2 MOV R5, R3 ;  /* 0x000000030005a202 */ /* 0x002fe20000000f00 */
[----:B--2---:R-:W-:Y:S01]  /*13ab0*/  @!P2 IMAD.MOV.U32 R4, RZ, RZ, R14 ;  /* 0x000000ffff04a224 */ /* 0x004fe200078e000e */
[----:B------:R-:W-:-:S03]  /*13ac0*/  ISETP.GE.AND P1, PT, R79, UR4, PT ;  /* 0x000000044f007c0c */ /* 0x000fc6000bf26270 */
[----:B------:R-:W-:Y:S01]  /*13ad0*/  @!P2 IMAD.WIDE R4, R15, 0x4, R4 ;  /* 0x000000040f04a825 */ /* 0x000fe200078e0204 */
[----:B------:R-:W-:-:S04]  /*13ae0*/  @!P3 LEA R6, P4, R83, R14, 0x2 ;  /* 0x0000000e5306b211 */ /* 0x000fc800078810ff */
[----:B------:R1:W-:Y:S01]  /*13af0*/  @!P2 ST.E.64 desc[UR42][R4.64], R20 ;  /* 0x000000140400a985 */ /* 0x0003e2000c101b2a */
[----:B------:R-:W-:Y:S02]  /*13b00*/  ISETP.GE.AND P2, PT, R77, UR4, PT ;  /* 0x000000044d007c0c */ /* 0x000fe4000bf46270 */
[----:B------:R-:W-:-:S05]  /*13b10*/  @!P3 LEA.HI.X R7, R83, R3, R84, 0x2, P4 ;  /* 0x000000035307b211 */ /* 0x000fca00020f1454 */
[----:B------:R2:W-:Y:S01]  /*13b20*/  @!P3 ST.E.64 desc[UR42][R6.64], R28 ;  /* 0x0000001c0600b985 */ /* 0x0005e2000c101b2a */
[----:B-1----:R-:W-:-:S04]  /*13b30*/  @!P0 LEA R4, P5, R81, R14, 0x2 ;  /* 0x0000000e51048211 */ /* 0x002fc800078a10ff */
[-C--:B------:R-:W-:Y:S02]  /*13b40*/  @!P0 LEA.HI.X R5, R81, R3.reuse, R82, 0x2, P5 ;  /* 0x0000000351058211 */ /* 0x080fe400028f1452 */
[----:B------:R-:W-:Y:S02]  /*13b50*/  ISETP.GE.AND P3, PT, R75, UR4, PT ;  /* 0x000000044b007c0c */ /* 0x000fe4000bf66270 */
[----:B--2---:R-:W-:Y:S01]  /*13b60*/  @!P1 LEA R6, P4, R79, R14, 0x2 ;  /* 0x0000000e4f069211 */ /* 0x004fe200078810ff */
        /* <DEDUP_REMOVED lines=10> */
[----:B------:R-:W-:Y:S02]  /*13c10*/  @!P3 LEA.HI.X R7, R75, R3, R76, 0x2, P5 ;  /* 0x000000034b07b211 */ /* 0x000fe400028f144c */
[----:B------:R-:W-:Y:S01]  /*13c20*/  ISETP.GE.AND P5, PT, R12, UR4, PT ;  /* 0x000000040c007c0c */ /* 0x000fe2000bfa6270 */
[----:B------:R-:W-:-:S02]  /*13c30*/  VIADD R15, R15, 0x58 ;  /* 0x000000580f0f7836 */ /* 0x000fc40000000000 */
[----:B------:R2:W-:Y:S01]  /*13c40*/  @!P3 ST.E.64 desc[UR42][R6.64], R36 ;  /* 0x000000240600b985 */ /* 0x0005e2000c101b2a */
[----:B-1----:R-:W-:-:S04]  /*13c50*/  @!P0 LEA R4, P4, R73, R14, 0x2 ;  /* 0x0000000e49048211 */ /* 0x002fc800078810ff */
[-C--:B------:R-:W-:Y:S02]  /*13c60*/  @!P0 LEA.HI.X R5, R73, R3.reuse, R74, 0x2, P4 ;  /* 0x0000000349058211 */ /* 0x080fe400020f144a */
[----:B------:R-:W-:Y:S02]  /*13c70*/  ISETP.GE.AND P3, PT, R25, UR4, PT ;  /* 0x0000000419007c0c */ /* 0x000fe4000bf66270 */
[C---:B--2---:R-:W-:Y:S01]  /*13c80*/  @!P1 LEA R6, P4, R27.reuse, R14, 0x2 ;  /* 0x0000000e1b069211 */ /* 0x044fe200078810ff */
[----:B------:R1:W-:Y:S03]  /*13c90*/  @!P0 ST.E.64 desc[UR42][R4.64], R38 ;  /* 0x0000002604008985 */ /* 0x0003e6000c101b2a */
[----:B------:R-:W-:Y:S02]  /*13ca0*/  @!P1 LEA.HI.X R7, R27, R3, R72, 0x2, P4 ;  /* 0x000000031b079211 */ /* 0x000fe400020f1448 */
[----:B------:R-:W-:-:S02]  /*13cb0*/  ISETP.GE.AND P4, PT, R15, UR4, PT ;  /* 0x000000040f007c0c */ /* 0x000fc4000bf86270 */
[----:B-1----:R-:W-:-:S04]  /*13cc0*/  @!P2 LEA R4, P0, R11, R14, 0x2 ;  /* 0x0000000e0b04a211 */ /* 0x002fc800078010ff */
[-C--:B------:R-:W-:Y:S02]  /*13cd0*/  @!P2 LEA.HI.X R5, R11, R3.reuse, R26, 0x2, P0 ;  /* 0x000000030b05a211 */ /* 0x080fe400000f141a */
[CC--:B------:R-:W-:Y:S02]  /*13ce0*/  @!P5 LEA R10, P0, R12.reuse, R14.reuse, 0x2 ;  /* 0x0000000e0c0ad211 */ /* 0x0c0fe400078010ff */
[----:B------:R-:W-:Y:S02]  /*13cf0*/  SHF.R.S32.HI R20, RZ, 0x1f, R25 ;  /* 0x0000001fff147819 */ /* 0x000fe40000011419 */
[----:B------:R-:W-:Y:S02]  /*13d00*/  @!P5 LEA.HI.X R11, R12, R3, R13, 0x2, P0 ;  /* 0x000000030c0bd211 */ /* 0x000fe400000f140d */
[----:B------:R-:W-:Y:S02]  /*13d10*/  @!P3 LEA R12, P0, R25, R14, 0x2 ;  /* 0x0000000e190cb211 */ /* 0x000fe400078010ff */
[----:B------:R-:W-:-:S02]  /*13d20*/  SHF.R.S32.HI R26, RZ, 0x1f, R15 ;  /* 0x0000001fff1a7819 */ /* 0x000fc4000001140f */
[-C--:B------:R-:W-:Y:S02]  /*13d30*/  @!P3 LEA.HI.X R13, R25, R3.reuse, R20, 0x2, P0 ;  /* 0x00000003190db211 */ /* 0x080fe400000f1414 */
[C---:B------:R-:W-:Y:S01]  /*13d40*/  @!P4 LEA R14, P0, R15.reuse, R14, 0x2 ;  /* 0x0000000e0f0ec211 */ /* 0x040fe200078010ff */
[----:B------:R3:W-:Y:S03]  /*13d50*/  @!P1 ST.E.64 desc[UR42][R6.64], R40 ;  /* 0x0000002806009985 */ /* 0x0007e6000c101b2a */
[----:B------:R-:W-:Y:S01]  /*13d60*/  @!P4 LEA.HI.X R15, R15, R3, R26, 0x2, P0 ;  /* 0x000000030f0fc211 */ /* 0x000fe200000f141a */
[----:B------:R3:W-:Y:S04]  /*13d70*/  @!P2 ST.E.64 desc[UR42][R4.64], R42 ;  /* 0x0000002a0400a985 */ /* 0x0007e8000c101b2a */
[----:B------:R3:W-:Y:S04]  /*13d80*/  @!P5 ST.E.64 desc[UR42][R10.64], R44 ;  /* 0x0000002c0a00d985 */ /* 0x0007e8000c101b2a */
[----:B------:R3:W-:Y:S04]  /*13d90*/  @!P3 ST.E.64 desc[UR42][R12.64], R46 ;  /* 0x0000002e0c00b985 */ /* 0x0007e8000c101b2a */
[----:B------:R3:W-:Y:S02]  /*13da0*/  @!P4 ST.E.64 desc[UR42][R14.64], R48 ;  /* 0x000000300e00c985 */ /* 0x0007e4000c101b2a */
.L_x_10549:
[----:B------:R-:W-:Y:S05]  /*13db0*/  BSYNC B1 ;  /* 0x0000000000017941 */ /* 0x000fea0003800000 */
.L_x_10548:
[----:B------:R-:W-:-:S03]  /*13dc0*/  UMOV UR4, 0xffffffff ;  /* 0xffffffff00047882 */ /* 0x000fc60000000000 */
[----:B------:R-:W-:Y:S05]  /*13dd0*/  BRA.DIV UR4, `(.L_x_10550) ;  /* 0x0000008e04fc7947 */ /* 0x000fea000b800000 */
[----:B-1----:R1:W4:Y:S04]  /*13de0*/  SHFL.IDX PT, R3, R24, 0x1, 0x1c1f ;  /* 0x003c1f0018037f89 */ /* 0x00232800000e0000 */
[----:B--23--:R1:W2:Y:S02]  /*13df0*/  SHFL.IDX PT, R14, R0, 0x1, 0x1c1f ;  /* 0x003c1f00000e7f89 */ /* 0x00c2a400000e0000 */
.L_x_10727:
[----:B------:R-:W-:-:S13]  /*13e00*/  ISETP.GE.AND P0, PT, R9, R8, PT ;  /* 0x000000080900720c */ /* 0x000fda0003f06270 */
[----:B------:R-:W-:Y:S05]  /*13e10*/  @P0 BRA `(.L_x_10546) ;  /* 0x0000001000040947 */ /* 0x000fea0003800000 */
[----:B01----:R-:W3:Y:S01]  /*13e20*/  LDL R24, [R1+0xac] ;  /* 0x0000ac0001187983 */ /* 0x003ee20000100800 */
[----:B------:R-:W-:-:S03]  /*13e30*/  ULDC UR4, c[0x0][0xac8] ;  /* 0x0002b20000047ab9 */ /* 0x000fc60000000800 */
[----:B------:R-:W5:Y:S04]  /*13e40*/  LDL R12, [R1+0xd4] ;  /* 0x0000d400010c7983 */ /* 0x000f680000100800 */
[----:B------:R-:W4:Y:S04]  /*13e50*/  LDL R10, [R1+0xd0] ;  /* 0x0000d000010a7983 */ /* 0x000f280000100800 */
        /* <DEDUP_REMOVED lines=18> */
[----:B-----5:R-:W-:Y:S02]  /*13f80*/  ISETP.GE.AND P4, PT, R12, UR4, PT ;  /* 0x000000040c007c0c */ /* 0x020fe4000bf86270 */
[----:B----4-:R-:W-:-:S09]  /*13f90*/  ISETP.GE.AND P1, PT, R10, UR4, PT ;  /* 0x000000040a007c0c */ /* 0x010fd2000bf26270 */
[----:B------:R-:W-:Y:S01]  /*13fa0*/  @!P3 IMAD.MOV.U32 R15, RZ, RZ, R3 ;  /* 0x000000ffff0fb224 */ /* 0x000fe200078e0003 */
[----:B--2---:R-:W-:Y:S01]  /*13fb0*/  ISETP.GE.AND P2, PT, R35, UR4, PT ;  /* 0x0000000423007c0c */ /* 0x004fe2000bf46270 */
[----:B------:R-:W-:Y:S01]  /*13fc0*/  @!P3 IMAD.WIDE R4, R24, 0x4, R14 ;  /* 0x000000041804b825 */ /* 0x000fe200078e020e */
[-C--:B------:R-:W-:Y:S02]  /*13fd0*/  @!P4 LEA R6, P0, R12, R14.reuse, 0x2 ;  /* 0x0000000e0c06c211 */ /* 0x080fe400078010ff */
[----:B------:R-:W-:Y:S02]  /*13fe0*/  @!P1 LEA R8, P5, R10, R14, 0x2 ;  /* 0x0000000e0a089211 */ /* 0x000fe400078a10ff */
[----:B------:R0:W-:Y:S01]  /*13ff0*/  @!P3 ST.E.64 desc[UR42][R4.64], R50 ;  /* 0x000000320400b985 */ /* 0x0001e2000c101b2a */
[----:B------:R-:W-:Y:S02]  /*14000*/  ISETP.GE.AND P3, PT, R33, UR4, PT ;  /* 0x0000000421007c0c */ /* 0x000fe4000bf66270 */
[----:B------:R-:W-:-:S02]  /*14010*/  @!P4 LEA.HI.X R7, R12, R3, R13, 0x2, P0 ;  /* 0x000000030c07c211 */ /* 0x000fc400000f140d */
[----:B------:R-:W-:Y:S02]  /*14020*/  ISETP.GE.AND P0, PT, R31, UR4, PT ;  /* 0x000000041f007c0c */ /* 0x000fe4000bf06270 */
[----:B------:R-:W-:Y:S01]  /*14030*/  @!P1 LEA.HI.X R9, R10, R3, R11, 0x2, P5 ;  /* 0x000000030a099211 */ /* 0x000fe200028f140b */
[----:B------:R1:W-:Y:S01]  /*14040*/  @!P4 ST.E.64 desc[UR42][R6.64], R52 ;  /* 0x000000340600c985 */ /* 0x0003e2000c101b2a */
[----:B------:R-:W-:-:S03]  /*14050*/  @!P2 LEA R10, P4, R35, R14, 0x2 ;  /* 0x0000000e230aa211 */ /* 0x000fc600078810ff */
[----:B------:R2:W-:Y:S01]  /*14060*/  @!P1 ST.E.64 desc[UR42][R8.64], R54 ;  /* 0x0000003608009985 */ /* 0x0005e2000c101b2a */
[----:B------:R-:W-:Y:S02]  /*14070*/  ISETP.GE.AND P1, PT, R0, UR4, PT ;  /* 0x0000000400007c0c */ /* 0x000fe4000bf26270 */
[-C--:B------:R-:W-:Y:S02]  /*14080*/  @!P2 LEA.HI.X R11, R35, R3.reuse, R36, 0x2, P4 ;  /* 0x00000003230ba211 */ /* 0x080fe400020f1424 */
[-C--:B------:R-:W-:Y:S02]  /*14090*/  @!P3 LEA R12, P5, R33, R14.reuse, 0x2 ;  /* 0x0000000e210cb211 */ /* 0x080fe400078a10ff */
[----:B0-----:R-:W-:Y:S01]  /*140a0*/  @!P0 LEA R4, P4, R31, R14, 0x2 ;  /* 0x0000000e1f048211 */ /* 0x001fe200078810ff */
[----:B------:R0:W-:Y:S01]  /*140b0*/  @!P2 ST.E.64 desc[UR42][R10.64], R56 ;  /* 0x000000380a00a985 */ /* 0x0001e2000c101b2a */
[----:B------:R-:W-:Y:S02]  /*140c0*/  @!P3 LEA.HI.X R13, R33, R3, R34, 0x2, P5 ;  /* 0x00000003210db211 */ /* 0x000fe400028f1422 */
[----:B------:R-:W-:-:S02]  /*140d0*/  ISETP.GE.AND P2, PT, R28, UR4, PT ;  /* 0x000000041c007c0c */ /* 0x000fc4000bf46270 */
[----:B------:R-:W-:Y:S01]  /*140e0*/  @!P0 LEA.HI.X R5, R31, R3, R32, 0x2, P4 ;  /* 0x000000031f058211 */ /* 0x000fe200020f1420 */
[----:B------:R3:W-:Y:S01]  /*140f0*/  @!P3 ST.E.64 desc[UR42][R12.64], R58 ;  /* 0x0000003a0c00b985 */ /* 0x0007e2000c101b2a */
[----:B------:R-:W-:-:S03]  /*14100*/  ISETP.GE.AND P4, PT, R20, UR4, PT ;  /* 0x0000000414007c0c */ /* 0x000fc6000bf86270 */
[----:B------:R4:W-:Y:S01]  /*14110*/  @!P0 ST.E.64 desc[UR42][R4.64], R60 ;  /* 0x0000003c04008985 */ /* 0x0009e2000c101b2a */
[-C--:B-1----:R-:W-:Y:S02]  /*14120*/  @!P1 LEA R6, P5, R0, R14.reuse, 0x2 ;  /* 0x0000000e00069211 */ /* 0x082fe400078a10ff */
[----:B------:R-:W-:Y:S02]  /*14130*/  ISETP.GE.AND P3, PT, R26, UR4, PT ;  /* 0x000000041a007c0c */ /* 0x000fe4000bf66270 */
[----:B------:R-:W-:Y:S02]  /*14140*/  ISETP.GE.AND P0, PT, R25, UR4, PT ;  /* 0x0000000419007c0c */ /* 0x000fe4000bf06270 */
[----:B------:R-:W-:Y:S02]  /*14150*/  @!P1 LEA.HI.X R7, R0, R3, R30, 0x2, P5 ;  /* 0x0000000300079211 */ /* 0x000fe400028f141e */
[----:B--2---:R-:W-:-:S03]  /*14160*/  @!P2 LEA R8, P5, R28, R14, 0x2 ;  /* 0x0000000e1c08a211 */ /* 0x004fc600078a10ff */
[----:B------:R4:W-:Y:S01]  /*14170*/  @!P1 ST.E.64 desc[UR42][R6.64], R62 ;  /* 0x0000003e06009985 */ /* 0x0009e2000c101b2a */
[-C--:B0-----:R-:W-:Y:S02]  /*14180*/  @!P4 LEA R10, P1, R20, R14.reuse, 0x2 ;  /* 0x0000000e140ac211 */ /* 0x081fe400078210ff */
[-C--:B------:R-:W-:Y:S02]  /*14190*/  @!P2 LEA.HI.X R9, R28, R3.reuse, R29, 0x2, P5 ;  /* 0x000000031c09a211 */ /* 0x080fe400028f141d */
[-C--:B---3--:R-:W-:Y:S02]  /*141a0*/  @!P3 LEA R12, P5, R26, R14.reuse, 0x2 ;  /* 0x0000000e1a0cb211 */ /* 0x088fe400078a10ff */
[----:B------:R-:W-:Y:S02]  /*141b0*/  @!P4 LEA.HI.X R11, R20, R3, R21, 0x2, P1 ;  /* 0x00000003140bc211 */ /* 0x000fe400008f1415 */
[----:B------:R-:W-:Y:S02]  /*141c0*/  SHF.R.S32.HI R0, RZ, 0x1f, R25 ;  /* 0x0000001fff007819 */ /* 0x000fe40000011419 */
[----:B------:R-:W-:-:S02]  /*141d0*/  @!P0 LEA R20, P1, R25, R14, 0x2 ;  /* 0x0000000e19148211 */ /* 0x000fc400078210ff */
[-C--:B------:R-:W-:Y:S02]  /*141e0*/  @!P3 LEA.HI.X R13, R26, R3.reuse, R27, 0x2, P5 ;  /* 0x000000031a0db211 */ /* 0x080fe400028f141b */
[----:B------:R-:W-:Y:S01]  /*141f0*/  @!P0 LEA.HI.X R21, R25, R3, R0, 0x2, P1 ;  /* 0x0000000319158211 */ /* 0x000fe200008f1400 */
[----:B------:R-:W-:Y:S01]  /*14200*/  VIADD R0, R24, 0x58 ;  /* 0x0000005818007836 */ /* 0x000fe20000000000 */
[----:B------:R4:W-:Y:S04]  /*14210*/  @!P2 ST.E.64 desc[UR42][R8.64], R64 ;  /* 0x000000400800a985 */ /* 0x0009e8000c101b2a */
[----:B------:R4:W-:Y:S04]  /*14220*/  @!P4 ST.E.64 desc[UR42][R10.64], R66 ;  /* 0x000000420a00c985 */ /* 0x0009e8000c101b2a */
[----:B------:R4:W-:Y:S04]  /*14230*/  @!P3 ST.E.64 desc[UR42][R12.64], R68 ;  /* 0x000000440c00b985 */ /* 0x0009e8000c101b2a */
[----:B------:R4:W-:Y:S01]  /*14240*/  @!P0 ST.E.64 desc[UR42][R20.64], R70 ;  /* 0x0000004614008985 */ /* 0x0009e2000c101b2a */
[----:B------:R-:W-:-:S13]  /*14250*/  ISETP.GE.AND P0, PT, R0, UR4, PT ;  /* 0x0000000400007c0c */ /* 0x000fda000bf06270 */
[----:B----4-:R-:W-:Y:S05]  /*14260*/  @P0 BRA `(.L_x_10546) ;  /* 0x0000000800f00947 */ /* 0x010fea0003800000 */
[----:B------:R-:W-:Y:S02]  /*14270*/  LEA R14, P0, R0, R14, 0x2 ;  /* 0x0000000e000e7211 */ /* 0x000fe400078010ff */
[----:B------:R-:W-:-:S04]  /*14280*/  SHF.R.S32.HI R4, RZ, 0x1f, R0 ;  /* 0x0000001fff047819 */ /* 0x000fc80000011400 */
[----:B------:R-:W-:-:S05]  /*14290*/  LEA.HI.X R15, R0, R3, R4, 0x2, P0 ;  /* 0x00000003000f7211 */ /* 0x000fca00000f1404 */
[----:B------:R0:W-:Y:S01]  /*142a0*/  ST.E.64 desc[UR42][R14.64], R134 ;  /* 0x000000860e007985 */ /* 0x0001e2000c101b2a */
[----:B------:R-:W-:Y:S05]  /*142b0*/  BRA `(.L_x_10546) ;  /* 0x0000000800dc7947 */ /* 0x000fea0003800000 */
.L_x_10539:
[----:B0-----:R-:W3:Y:S01]  /*142c0*/  LDL.LU R6, [R1+0x9c] ;  /* 0x00009c0001067983 */ /* 0x001ee20000300800 */
[----:B------:R-:W-:Y:S01]  /*142d0*/  ULDC.64 UR6, c[0x0][0xc08] ;  /* 0x0003020000067ab9 */ /* 0x000fe20000000a00 */
[----:B------:R-:W-:Y:S02]  /*142e0*/  ULDC.64 UR4, c[0x0][0xc00] ;  /* 0x0003000000047ab9 */ /* 0x000fe40000000a00 */
[----:B------:R-:W4:Y:S04]  /*142f0*/  LDL.LU R0, [R1+0xa0] ;  /* 0x0000a00001007983 */ /* 0x000f280000300800 */
[----:B------:R-:W2:Y:S01]  /*14300*/  LDL R8, [R1+0x94] ;  /* 0x0000940001087983 */ /* 0x000ea20000100800 */
[----:B------:R-:W-:Y:S01]  /*14310*/  ISETP.NE.U32.AND P1, PT, RZ, UR6, PT ;  /* 0x00000006ff007c0c */ /* 0x000fe2000bf25070 */
[----:B------:R-:W-:Y:S01]  /*14320*/  IMAD.MOV.U32 R3, RZ, RZ, RZ ;  /* 0x000000ffff037224 */ /* 0x000fe200078e00ff */
[----:B------:R-:W-:-:S02]  /*14330*/  ISETP.NE.U32.AND P0, PT, RZ, UR4, PT ;  /* 0x00000004ff007c0c */ /* 0x000fc4000bf05070 */
[----:B------:R-:W-:Y:S02]  /*14340*/  ISETP.NE.AND.EX P1, PT, RZ, UR7, PT, P1 ;  /* 0x00000007ff007c0c */ /* 0x000fe4000bf25310 */
[----:B------:R-:W-:Y:S01]  /*14350*/  ISETP.NE.AND.EX P0, PT, RZ, UR5, PT, P0 ;  /* 0x00000005ff007c0c */ /* 0x000fe2000bf05300 */
[----:B------:R-:W0:Y:S01]  /*14360*/  S2R R9, SR_TID.X ;  /* 0x0000000000097919 */ /* 0x000e220000002100 */
[----:B---3--:R-:W-:Y:S01]  /*14370*/  IADD3 R4, P2, R6, UR4, RZ ;  /* 0x0000000406047c10 */ /* 0x008fe2000ff5e0ff */
[----:B------:R-:W-:-:S03]  /*14380*/  ULDC UR4, c[0x0][0xa88] ;  /* 0x0002a20000047ab9 */ /* 0x000fc60000000800 */
[----:B----4-:R-:W-:-:S05]  /*14390*/  IADD3.X R5, R0, UR5, RZ, P2, !PT ;  /* 0x0000000500057c10 */ /* 0x010fca00097fe4ff */
[----:B------:R-:W-:Y:S01]  /*143a0*/  @P1 IADD3 R6, P2, R6, UR6, RZ ;  /* 0x0000000606061c10 */ /* 0x000fe2000ff5e0ff */
[----:B------:R-:W-:Y:S01]  /*143b0*/  IMAD.U32 R20, RZ, RZ, UR4 ;  /* 0x00000004ff147e24 */ /* 0x000fe2000f8e00ff */
[----:B------:R3:W5:Y:S02]  /*143c0*/  @P0 LDG.E R3, desc[UR42][R4.64] ;  /* 0x0000002a04030981 */ /* 0x000764000c1e1900 */
[----:B------:R-:W-:-:S05]  /*143d0*/  @P1 IADD3.X R7, R0, UR7, RZ, P2, !PT ;  /* 0x0000000700071c10 */ /* 0x000fca00097fe4ff */
[----:B------:R3:W5:Y:S01]  /*143e0*/  @P1 LDG.E R20, desc[UR42][R6.64] ;  /* 0x0000002a06141981 */ /* 0x000762000c1e1900 */
[----:B--2---:R-:W-:Y:S01]  /*143f0*/  ISETP.NE.AND P2, PT, R8, RZ, PT ;  /* 0x000000ff0800720c */ /* 0x004fe20003f45270 */
[----:B0-----:R-:W-:-:S05]  /*14400*/  VIADD R30, R9, 0xffffff80 ;  /* 0xffffff80091e7836 */ /* 0x001fca0000000000 */
[----:B------:R-:W-:-:S07]  /*14410*/  ISETP.GT.AND P3, PT, R30, 0xbf, PT ;  /* 0x000000bf1e00780c */ /* 0x000fce0003f64270 */
[----:B------:R-:W0:Y:S02]  /*14420*/  @!P2 LDC R8, c[0x0][0xad4] ;  /* 0x0002b500ff08ab82 */ /* 0x000e240000000800 */
[----:B0-----:R3:W-:Y:S01]  /*14430*/  @!P2 STL [R1+0x94], R8 ;  /* 0x000094080100a387 */ /* 0x0017e20000100800 */
[----:B------:R-:W-:Y:S01]  /*14440*/  ISETP.GT.AND P2, PT, R8, 0x1, PT ;  /* 0x000000010800780c */ /* 0x000fe20003f44270 */
[----:B------:R-:W-:-:S12]  /*14450*/  @P1 BRA `(.L_x_10551) ;  /* 0x0000000000101947 */ /* 0x000fd80003800000 */
[----:B------:R-:W-:Y:S05]  /*14460*/  @!P0 BRA `(.L_x_10551) ;  /* 0x00000000000c8947 */ /* 0x000fea0003800000 */
[----:B---3--:R-:W2:Y:S04]  /*14470*/  LDG.E R7, desc[UR42][R4.64] ;  /* 0x0000002a04077981 */ /* 0x008ea8000c1e1900 */
[----:B-----5:R-:W2:Y:S02]  /*14480*/  LDG.E R20, desc[UR42][R4.64+0x4] ;  /* 0x0000042a04147981 */ /* 0x020ea4000c1e1900 */
[----:B--2---:R-:W-:-:S07]  /*14490*/  IMAD.IADD R20, R20, 0x1, -R7 ;  /* 0x0000000114147824 */ /* 0x004fce00078e0a07 */
.L_x_10551:
[----:B---3--:R-:W2:Y:S04]  /*144a0*/  LDL.LU R4, [R1+0x98] ;  /* 0x0000980001047983 */ /* 0x008ea80000300800 */
        /* <DEDUP_REMOVED lines=8> */
[----:B0-----:R-:W-:Y:S02]  /*14530*/  IMAD R4, R20, R33, RZ ;  /* 0x0000002114047224 */ /* 0x001fe400078e02ff */
[----:B--2---:R-:W-:-:S04]  /*14540*/  IMAD R0, R0, 0xc0, R9 ;  /* 0x000000c000007824 */ /* 0x004fc800078e0209 */
[----:B------:R-:W-:-:S05]  /*14550*/  VIADD R31, R0, 0xffffff80 ;  /* 0xffffff80001f7836 */ /* 0x000fca0000000000 */
        /* <DEDUP_REMOVED lines=38> */
[----:B------:R-:W-:Y:S02]  /*147c0*/  IMAD R0, R7, R11, RZ ;  /* 0x0000000b07007224 */ /* 0x000fe400078e02ff */
[----:B------:R-:W-:Y:S02]  /*147d0*/  IMAD.MOV.U32 R7, RZ, RZ, -0x800000 ;  /* 0xff800000ff077424 */ /* 0x000fe400078e00ff */
[C---:B------:R-:W-:Y:S02]  /*147e0*/  IMAD R13, R6.reuse, R13, R0 ;  /* 0x0000000d060d7224 */ /* 0x040fe400078e0200 */
[----:B------:R-:W-:-:S04]  /*147f0*/  IMAD.WIDE.U32 R8, R6, R11, R8 ;  /* 0x0000000b06087225 */ /* 0x000fc800078e0008 */
[----:B------:R-:W-:Y:S01]  /*14800*/  IMAD.IADD R0, R9, 0x1, R13 ;  /* 0x0000000109007824 */ /* 0x000fe200078e020d */
[----:B0-----:R-:W-:-:S04]  /*14810*/  LEA R4, P0, R8, R4, 0x2 ;  /* 0x0000000408047211 */ /* 0x001fc800078010ff */
[----:B-1----:R-:W-:-:S05]  /*14820*/  LEA.HI.X R5, R8, R5, R0, 0x2, P0 ;  /* 0x0000000508057211 */ /* 0x002fca00000f1400 */
[----:B------:R0:W-:Y:S04]  /*14830*/  STG.E desc[UR42][R4.64], R7 ;  /* 0x0000000704007986 */ /* 0x0001e8000c10192a */
.L_x_10553:
[----:B------:R-:W-:Y:S05]  /*14840*/  BSYNC B1 ;  /* 0x0000000000017941 */ /* 0x000fea0003800000 */
.L_x_10552:
[----:B------:R-:W-:Y:S05]  /*14850*/  @P2 BRA `(.L_x_10546) ;  /* 0x0000000400742947 */ /* 0x000fea0003800000 */
[----:B------:R-:W2:Y:S01]  /*14860*/  LDL R27, [R1+0xa4] ;  /* 0x0000a400011b7983 */ /* 0x000ea20000100800 */
[----:B------:R-:W3:Y:S01]  /*14870*/  LDC R21, c[0x0][0xbe8] ;  /* 0x0002fa00ff157b82 */ /* 0x000ee20000000800 */
[----:B0-----:R-:W-:Y:S01]  /*14880*/  SHF.R.S32.HI R5, RZ, 0x1f, R30 ;  /* 0x0000001fff057819 */ /* 0x001fe2000001141e */
[----:B------:R-:W-:Y:S01]  /*14890*/  ULDC.64 UR4, c[0x0][0xaa0] ;  /* 0x0002a80000047ab9 */ /* 0x000fe20000000a00 */
[----:B------:R-:W-:Y:S01]  /*148a0*/  ULDC.64 UR6, c[0x0][0xaf0] ;  /* 0x0002bc0000067ab9 */ /* 0x000fe20000000a00 */
[----:B------:R-:W-:Y:S01]  /*148b0*/  IMAD R0, R26, UR4, RZ ;  /* 0x000000041a007c24 */ /* 0x000fe2000f8e02ff */
[----:B------:R-:W-:Y:S01]  /*148c0*/  LEA.HI R6, R5, R30, RZ, 0x2 ;  /* 0x0000001e05067211 */ /* 0x000fe200078f10ff */
[----:B------:R-:W-:-:S03]  /*148d0*/  IMAD.WIDE.U32 R4, R3, UR4, RZ ;  /* 0x0000000403047c25 */ /* 0x000fc6000f8e00ff */
[----:B------:R-:W-:Y:S01]  /*148e0*/  LOP3.LUT R9, R6, 0xfffffffc, RZ, 0xc0, !PT ;  /* 0xfffffffc06097812 */ /* 0x000fe200078ec0ff */
[----:B------:R-:W-:Y:S01]  /*148f0*/  IMAD R7, R3, UR5, R0 ;  /* 0x0000000503077c24 */ /* 0x000fe2000f8e0200 */
[----:B------:R-:W-:Y:S01]  /*14900*/  SHF.R.S32.HI R25, RZ, 0x2, R6 ;  /* 0x00000002ff197819 */ /* 0x000fe20000011406 */
[----:B------:R-:W-:Y:S01]  /*14910*/  ULDC.64 UR4, c[0x0][0xae8] ;  /* 0x0002ba0000047ab9 */ /* 0x000fe20000000a00 */
[----:B------:R-:W-:Y:S02]  /*14920*/  IMAD R6, R28, UR6, RZ ;  /* 0x000000061c067c24 */ /* 0x000fe4000f8e02ff */
[----:B------:R-:W-:Y:S02]  /*14930*/  IMAD.IADD R30, R30, 0x1, -R9 ;  /* 0x000000011e1e7824 */ /* 0x000fe400078e0a09 */
[----:B------:R-:W-:Y:S02]  /*14940*/  IMAD.IADD R5, R5, 0x1, R7 ;  /* 0x0000000105057824 */ /* 0x000fe400078e0207 */
[----:B------:R-:W-:-:S02]  /*14950*/  IMAD R0, R30, 0x60, R25 ;  /* 0x000000601e007824 */ /* 0x000fc400078e0219 */
[----:B------:R-:W-:Y:S01]  /*14960*/  IMAD.WIDE.U32 R4, R137, UR4, R4 ;  /* 0x0000000489047c25 */ /* 0x000fe2000f8e0004 */
[----:B---3--:R-:W-:-:S03]  /*14970*/  ISETP.NE.AND P0, PT, R21, 0x1, PT ;  /* 0x000000011500780c */ /* 0x008fc60003f05270 */
[----:B------:R-:W-:Y:S01]  /*14980*/  IMAD R5, R137, UR5, R5 ;  /* 0x0000000589057c24 */ /* 0x000fe2000f8e0205 */
[----:B------:R-:W-:Y:S01]  /*14990*/  ULDC.64 UR4, c[0x0][0xae0] ;  /* 0x0002b80000047ab9 */ /* 0x000fe20000000a00 */
[C---:B------:R-:W-:Y:S02]  /*149a0*/  IMAD R7, R29.reuse, UR7, R6 ;  /* 0x000000071d077c24 */ /* 0x040fe4000f8e0206 */
[----:B------:R-:W-:-:S04]  /*149b0*/  IMAD.WIDE.U32 R4, R29, UR6, R4 ;  /* 0x000000061d047c25 */ /* 0x000fc8000f8e0004 */
[----:B------:R-:W-:Y:S02]  /*149c0*/  IMAD.IADD R5, R5, 0x1, R7 ;  /* 0x0000000105057824 */ /* 0x000fe400078e0207 */
[----:B------:R-:W0:Y:S08]  /*149d0*/  @P0 LDC R8, c[0x0][0xbec] ;  /* 0x0002fb00ff080b82 */ /* 0x000e300000000800 */
[----:B------:R-:W3:Y:S01]  /*149e0*/  @P0 LDC R11, c[0x0][0xbf0] ;  /* 0x0002fc00ff0b0b82 */ /* 0x000ee20000000800 */
[----:B--2---:R-:W-:-:S04]  /*149f0*/  IMAD R9, R27, 0xc0, R0 ;  /* 0x000000c01b097824 */ /* 0x004fc800078e0200 */
[----:B0-----:R-:W-:-:S04]  /*14a00*/  @P0 IMAD.HI.U32 R0, R9, R8, RZ ;  /* 0x0000000809000227 */ /* 0x001fc800078e00ff */
[----:B------:R-:W-:Y:S01]  /*14a10*/  IMAD.MOV.U32 R3, RZ, RZ, R9 ;  /* 0x000000ffff037224 */ /* 0x000fe200078e0009 */
[----:B---3--:R-:W-:-:S04]  /*14a20*/  @P0 SHF.R.U32.HI R3, RZ, R11, R0 ;  /* 0x0000000bff030219 */ /* 0x008fc80000011600 */
[--C-:B------:R-:W-:Y:S01]  /*14a30*/  SHF.R.S32.HI R0, RZ, 0x1f, R3.reuse ;  /* 0x0000001fff007819 */ /* 0x100fe20000011403 */
[----:B------:R-:W-:Y:S02]  /*14a40*/  IMAD.MOV R6, RZ, RZ, -R3 ;  /* 0x000000ffff067224 */ /* 0x000fe400078e0a03 */
[----:B------:R-:W-:-:S04]  /*14a50*/  IMAD.WIDE.U32 R4, R3, UR4, R4 ;  /* 0x0000000403047c25 */ /* 0x000fc8000f8e0004 */
[----:B------:R-:W-:Y:S02]  /*14a60*/  IMAD R0, R0, UR4, RZ ;  /* 0x0000000400007c24 */ /* 0x000fe4000f8e02ff */
[----:B------:R-:W-:Y:S02]  /*14a70*/  IMAD R7, R21, R6, R9 ;  /* 0x0000000615077224 */ /* 0x000fe400078e0209 */
[----:B------:R-:W-:Y:S01]  /*14a80*/  IMAD R9, R3, UR5, R0 ;  /* 0x0000000503097c24 */ /* 0x000fe2000f8e0200 */
[----:B------:R-:W-:Y:S02]  /*14a90*/  ULDC.64 UR4, c[0x0][0xad8] ;  /* 0x0002b60000047ab9 */ /* 0x000fe40000000a00 */
[----:B------:R-:W-:Y:S01]  /*14aa0*/  SHF.R.S32.HI R0, RZ, 0x1f, R7 ;  /* 0x0000001fff007819 */ /* 0x000fe20000011407 */
[----:B------:R-:W-:Y:S02]  /*14ab0*/  IMAD.IADD R5, R5, 0x1, R9 ;  /* 0x0000000105057824 */ /* 0x000fe400078e0209 */
[----:B------:R-:W-:-:S02]  /*14ac0*/  IMAD.SHL.U32 R9, R30, 0x8, RZ ;  /* 0x000000081e097824 */ /* 0x000fc400078e00ff */
[----:B------:R-:W-:Y:S02]  /*14ad0*/  IMAD R0, R0, UR4, RZ ;  /* 0x0000000400007c24 */ /* 0x000fe4000f8e02ff */
[----:B------:R-:W-:-:S04]  /*14ae0*/  IMAD.WIDE.U32 R4, R7, UR4, R4 ;  /* 0x0000000407047c25 */ /* 0x000fc8000f8e0004 */
[----:B------:R-:W-:Y:S01]  /*14af0*/  IMAD R3, R7, UR5, R0 ;  /* 0x0000000507037c24 */ /* 0x000fe2000f8e0200 */
[----:B------:R-:W-:Y:S01]  /*14b00*/  ULDC.64 UR4, c[0x0][0xa80] ;  /* 0x0002a00000047ab9 */ /* 0x000fe20000000a00 */
[----:B------:R-:W-:Y:S01]  /*14b10*/  VIADD R7, R9, 0x20 ;  /* 0x0000002009077836 */ /* 0x000fe20000000000 */
[C---:B------:R-:W-:Y:S01]  /*14b20*/  LEA R0, P0, R4.reuse, UR4, 0x1 ;  /* 0x0000000404007c11 */ /* 0x040fe2000f8008ff */
[----:B------:R-:W-:Y:S01]  /*14b30*/  IMAD.IADD R3, R5, 0x1, R3 ;  /* 0x0000000105037824 */ /* 0x000fe200078e0203 */
[----:B------:R-:W-:Y:S01]  /*14b40*/  UMOV UR4, 0xffffffff ;  /* 0xffffffff00047882 */ /* 0x000fe20000000000 */
[----:B------:R-:W-:Y:S01]  /*14b50*/  VIADD R10, R9, 0x40 ;  /* 0x00000040090a7836 */ /* 0x000fe20000000000 */
[----:B------:R-:W-:Y:S02]  /*14b60*/  SHF.R.S32.HI R8, RZ, 0x1f, R7 ;  /* 0x0000001fff087819 */ /* 0x000fe40000011407 */
[----:B------:R-:W-:Y:S02]  /*14b70*/  LEA.HI.X R4, R4, UR5, R3, 0x1, P0 ;  /* 0x0000000504047c11 */ /* 0x000fe400080f0c03 */
[----:B------:R-:W-:Y:S01]  /*14b80*/  SHF.R.S32.HI R24, RZ, 0x1f, R10 ;  /* 0x0000001fff187819 */ /* 0x000fe2000001140a */
[----:B------:R-:W-:Y:S06]  /*14b90*/  BRA.DIV UR4, `(.L_x_10554) ;  /* 0x0000008204d47947 */ /* 0x000fec000b800000 */
[----:B------:R0:W2:Y:S04]  /*14ba0*/  SHFL.IDX PT, R3, R4, RZ, 0x1c1f ;  /* 0x001c1fff04037589 */ /* 0x0000a800000e0000 */
[----:B------:R0:W3:Y:S02]  /*14bb0*/  SHFL.IDX PT, R14, R0, RZ, 0x1c1f ;  /* 0x001c1fff000e7589 */ /* 0x0000e400000e0000 */
.L_x_10730:
[----:B------:R-:W-:Y:S01]  /*14bc0*/  IMAD R21, R20, R21, RZ ;  /* 0x0000001514157224 */ /* 0x000fe200078e02ff */
[----:B------:R-:W-:Y:S01]  /*14bd0*/  BSSY B1, `(.L_x_10555) ;  /* 0x0000011000017945 */ /* 0x000fe20003800000 */
[----:B------:R-:W-:-:S05]  /*14be0*/  IMAD R6, R27, 0xc0, R25 ;  /* 0x000000c01b067824 */ /* 0x000fca00078e0219 */
[----:B------:R-:W-:-:S13]  /*14bf0*/  ISETP.GE.AND P0, PT, R6, R21, PT ;  /* 0x000000150600720c */ /* 0x000fda0003f06270 */
[----:B------:R-:W-:Y:S05]  /*14c00*/  @P0 BRA `(.L_x_10556) ;  /* 0x0000000000340947 */ /* 0x000fea0003800000 */
[----:B------:R-:W-:Y:S02]  /*14c10*/  ULDC UR4, c[0x0][0xac8] ;  /* 0x0002b20000047ab9 */ /* 0x000fe40000000800 */
[----:B------:R-:W-:Y:S02]  /*14c20*/  ISETP.GE.AND P2, PT, R9, UR4, PT ;  /* 0x0000000409007c0c */ /* 0x000fe4000bf46270 */
[----:B------:R-:W-:Y:S02]  /*14c30*/  ISETP.GE.AND P3, PT, R7, UR4, PT ;  /* 0x0000000407007c0c */ /* 0x000fe4000bf66270 */
[----:B------:R-:W-:-:S09]  /*14c40*/  ISETP.GE.AND P4, PT, R10, UR4, PT ;  /* 0x000000040a007c0c */ /* 0x000fd2000bf86270 */
[----:B--2---:R-:W-:Y:S02]  /*14c50*/  @!P2 IMAD.MOV.U32 R15, RZ, RZ, R3 ;  /* 0x000000ffff0fa224 */ /* 0x004fe400078e0003 */
[-C--:B---3--:R-:W-:Y:S02]  /*14c60*/  @!P3 LEA R26, P0, R7, R14.reuse, 0x1 ;  /* 0x0000000e071ab211 */ /* 0x088fe400078008ff */
[C---:B------:R-:W-:Y:S01]  /*14c70*/  @!P4 LEA R28, P1, R10.reuse, R14, 0x1 ;  /* 0x0000000e0a1cc211 */ /* 0x040fe200078208ff */
[----:B------:R-:W-:Y:S01]  /*14c80*/  @!P2 IMAD.WIDE R12, R9, 0x2, R14 ;  /* 0x00000002090ca825 */ /* 0x000fe200078e020e */
[-C--:B------:R-:W-:Y:S02]  /*14c90*/  @!P3 LEA.HI.X R27, R7, R3.reuse, R8, 0x1, P0 ;  /* 0x00000003071bb211 */ /* 0x080fe400000f0c08 */
[----:B------:R-:W-:Y:S02]  /*14ca0*/  @!P4 LEA.HI.X R29, R10, R3, R24, 0x1, P1 ;  /* 0x000000030a1dc211 */ /* 0x000fe400008f0c18 */
[----:B------:R4:W-:Y:S04]  /*14cb0*/  @!P2 ST.E.128 desc[UR42][R12.64], RZ ;  /* 0x000000ff0c00a985 */ /* 0x0009e8000c101d2a */
[----:B------:R4:W-:Y:S04]  /*14cc0*/  @!P3 ST.E.128 desc[UR42][R26.64], RZ ;  /* 0x000000ff1a00b985 */ /* 0x0009e8000c101d2a */
[----:B------:R4:W-:Y:S02]  /*14cd0*/  @!P4 ST.E.128 desc[UR42][R28.64], RZ ;  /* 0x000000ff1c00c985 */ /* 0x0009e4000c101d2a */
.L_x_10556:
[----:B------:R-:W-:Y:S05]  /*14ce0*/  BSYNC B1 ;  /* 0x0000000000017941 */ /* 0x000fea0003800000 */
.L_x_10555:
[----:B------:R-:W-:-:S03]  /*14cf0*/  UMOV UR4, 0xffffffff ;  /* 0xffffffff00047882 */ /* 0x000fc60000000000 */
[----:B------:R-:W-:Y:S05]  /*14d00*/  BRA.DIV UR4, `(.L_x_10557) ;  /* 0x0000008204ac7947 */ /* 0x000fea000b800000 */
[----:B--2---:R2:W0:Y:S04]  /*14d10*/  SHFL.IDX PT, R3, R4, 0x1, 0x1c1f ;  /* 0x003c1f0004037f89 */ /* 0x00442800000e0000 */
[----:B---3--:R2:W3:Y:S02]  /*14d20*/  SHFL.IDX PT, R14, R0, 0x1, 0x1c1f ;  /* 0x003c1f00000e7f89 */ /* 0x0084e400000e0000 */
.L_x_10734:
[----:B0-2---:R-:W-:-:S05]  /*14d30*/  VIADD R0, R6, 0x60 ;  /* 0x0000006006007836 */ /* 0x005fca0000000000 */
[----:B------:R-:W-:-:S13]  /*14d40*/  ISETP.GE.AND P0, PT, R0, R21, PT ;  /* 0x000000150000720c */ /* 0x000fda0003f06270 */
[----:B------:R-:W-:Y:S05]  /*14d50*/  @P0 BRA `(.L_x_10546) ;  /* 0x0000000000340947 */ /* 0x000fea0003800000 */
[----:B------:R-:W-:Y:S02]  /*14d60*/  ULDC UR4, c[0x0][0xac8] ;  /* 0x0002b20000047ab9 */ /* 0x000fe40000000800 */
[----:B------:R-:W-:Y:S02]  /*14d70*/  ISETP.GE.AND P2, PT, R9, UR4, PT ;  /* 0x0000000409007c0c */ /* 0x000fe4000bf46270 */
[----:B------:R-:W-:Y:S02]  /*14d80*/  ISETP.GE.AND P3, PT, R7, UR4, PT ;  /* 0x0000000407007c0c */ /* 0x000fe4000bf66270 */
[----:B------:R-:W-:-:S09]  /*14d90*/  ISETP.GE.AND P4, PT, R10, UR4, PT ;  /* 0x000000040a007c0c */ /* 0x000fd2000bf86270 */
[----:B------:R-:W-:Y:S02]  /*14da0*/  @!P2 IMAD.MOV.U32 R15, RZ, RZ, R3 ;  /* 0x000000ffff0fa224 */ /* 0x000fe400078e0003 */
[-C--:B---3--:R-:W-:Y:S02]  /*14db0*/  @!P3 LEA R6, P0, R7, R14.reuse, 0x1 ;  /* 0x0000000e0706b211 */ /* 0x088fe400078008ff */
[C---:B----4-:R-:W-:Y:S01]  /*14dc0*/  @!P4 LEA R12, P1, R10.reuse, R14, 0x1 ;  /* 0x0000000e0a0cc211 */ /* 0x050fe200078208ff */
[----:B------:R-:W-:Y:S01]  /*14dd0*/  @!P2 IMAD.WIDE R4, R9, 0x2, R14 ;  /* 0x000000020904a825 */ /* 0x000fe200078e020e */
[-C--:B------:R-:W-:Y:S02]  /*14de0*/  @!P3 LEA.HI.X R7, R7, R3.reuse, R8, 0x1, P0 ;  /* 0x000000030707b211 */ /* 0x080fe400000f0c08 */
[----:B------:R-:W-:Y:S02]  /*14df0*/  @!P4 LEA.HI.X R13, R10, R3, R24, 0x1, P1 ;  /* 0x000000030a0dc211 */ /* 0x000fe400008f0c18 */
[----:B------:R2:W-:Y:S04]  /*14e00*/  @!P2 ST.E.128 desc[UR42][R4.64], RZ ;  /* 0x000000ff0400a985 */ /* 0x0005e8000c101d2a */
[----:B------:R2:W-:Y:S04]  /*14e10*/  @!P3 ST.E.128 desc[UR42][R6.64], RZ ;  /* 0x000000ff0600b985 */ /* 0x0005e8000c101d2a */
[----:B------:R2:W-:Y:S02]  /*14e20*/  @!P4 ST.E.128 desc[UR42][R12.64], RZ ;  /* 0x000000ff0c00c985 */ /* 0x0005e4000c101d2a */
.L_x_10546:
[----:B------:R-:W-:Y:S05]  /*14e30*/  BSYNC B0 ;  /* 0x0000000000007941 */ /* 0x000fea0003800000 */
.L_x_10538:
[----:B------:R-:W-:Y:S02]  /*14e40*/  ULDC UR4, c[0x0][0xc3c] ;  /* 0x00030f0000047ab9 */ /* 0x000fe40000000800 */
[----:B------:R-:W-:-:S13]  /*14e50*/  ISETP.GE.AND P0, PT, R99, UR4, PT ;  /* 0x0000000463007c0c */ /* 0x000fda000bf06270 */
[----:B------:R-:W-:Y:S05]  /*14e60*/  @!P0 BRA `(.L_x_10558) ;  /* 0xfffffec400e48947 */ /* 0x000fea000383ffff */
[----:B------:R-:W-:Y:S05]  /*14e70*/  BRA `(.L_x_10405) ;  /* 0x0000007000647947 */ /* 0x000fea0003800000 */
.L_x_10403:
        /* <DEDUP_REMOVED lines=16> */
.L_x_10559:
[----:B------:R-:W0:Y:S01]  /*14f80*/  S2R R2, SR_TID.X ;  /* 0x0000000000027919 */ /* 0x000e220000002100 */
[----:B------:R-:W-:Y:S01]  /*14f90*/  ULDC UR4, c[0x0][0xc3c] ;  /* 0x00030f0000047ab9 */ /* 0x000fe20000000800 */
[----:B------:R-:W-:Y:S01]  /*14fa0*/  MOV R9, RZ ;  /* 0x000000ff00097202 */ /* 0x000fe20000000f00 */
        /* <DEDUP_REMOVED lines=41> */
.L_x_10563:
[----:B------:R-:W0:Y:S01]  /*15240*/  LDC R0, c[0x0][0xc3c] ;  /* 0x00030f00ff007b82 */ /* 0x000e220000000800 */
[----:B------:R-:W-:Y:S01]  /*15250*/  UIADD3 UR4, UR4, 0x1f, URZ ;  /* 0x0000001f04047890 */ /* 0x000fe2000fffe03f */
[----:B------:R-:W-:Y:S02]  /*15260*/  ULDC UR7, c[0x0][0xc3c] ;  /* 0x00030f0000077ab9 */ /* 0x000fe40000000800 */
[----:B------:R-:W-:-:S03]  /*15270*/  IMAD.U32 R27, RZ, RZ, UR7 ;  /* 0x00000007ff1b7e24 */ /* 0x000fc6000f8e00ff */
        /* <DEDUP_REMOVED lines=33> */
.L_x_10561:
        /* <DEDUP_REMOVED lines=13> */
[----:B0-----:R-:W-:-:S06]  /*15560*/  VIADD R3, R6, 0xffffffe ;  /* 0x0ffffffe06037836 */ /* 0x001fcc0000000000 */
[----:B------:R-:W0:Y:S02]  /*15570*/  F2I.FTZ.U32.TRUNC.NTZ R3, R3 ;  /* 0x0000000300037305 */ /* 0x000e24000021f000 */
[----:B0-----:R-:W-:Y:S01]  /*15580*/  IMAD.MOV R13, RZ, RZ, -R3 ;  /* 0x000000ffff0d7224 */ /* 0x001fe200078e0a03 */
[----:B------:R-:W-:Y:S06]  /*15590*/  @!P0 BRA `(.L_x_10564) ;  /* 0x0000000000088947 */ /* 0x000fec0003800000 */
[----:B------:R-:W-:-:S05]  /*155a0*/  VIADD R5, R27, 0xffffffff ;  /* 0xffffffff1b057836 */ /* 0x000fca0000000000 */
[----:B------:R0:W1:Y:S02]  /*155b0*/  SHFL.IDX PT, R24, R2, R5, 0x1f ;  /* 0x00001f0502187589 */ /* 0x00006400000e0000 */
.L_x_10564:
        /* <DEDUP_REMOVED lines=18> */
[----:B------:R-:W-:Y:S01]  /*156e0*/  ISETP.GE.U32.AND P0, PT, R3, R4, PT ;  /* 0x000000040300720c */ /* 0x000fe20003f06070 */
[----:B0-----:R-:W-:Y:S01]  /*156f0*/  VIADD R8, R6, 0xffffffe ;  /* 0x0ffffffe06087836 */ /* 0x001fe20000000000 */
[----:B------:R-:W-:-:S03]  /*15700*/  LOP3.LUT R4, R25, R0, RZ, 0x3c, !PT ;  /* 0x0000000019047212 */ /* 0x000fc600078e3cff */
[----:B------:R0:W1:Y:S01]  /*15710*/  F2I.FTZ.U32.TRUNC.NTZ R3, R8 ;  /* 0x0000000800037305 */ /* 0x000062000021f000 */
[----:B------:R-:W-:-:S07]  /*15720*/  ISETP.GE.AND P2, PT, R4, RZ, PT ;  /* 0x000000ff0400720c */ /* 0x000fce0003f46270 */
[----:B------:R-:W-:Y:S01]  /*15730*/  @P0 VIADD R2, R2, 0x1 ;  /* 0x0000000102020836 */ /* 0x000fe20000000000 */
[----:B0-----:R-:W-:-:S03]  /*15740*/  IABS R8, R9 ;  /* 0x0000000900087213 */ /* 0x001fc60000000000 */
[----:B------:R-:W-:Y:S02]  /*15750*/  IMAD.MOV.U32 R6, RZ, RZ, R2 ;  /* 0x000000ffff067224 */ /* 0x000fe400078e0002 */
[----:B------:R-:W-:Y:S01]  /*15760*/  IMAD.MOV R8, RZ, RZ, -R8 ;  /* 0x000000ffff087224 */ /* 0x000fe200078e0a08 */
[----:B-1----:R-:W-:Y:S01]  /*15770*/  IADD3 R2, RZ, -R3, RZ ;  /* 0x80000003ff027210 */ /* 0x002fe20007ffe0ff */
[----:B------:R-:W-:Y:S01]  /*15780*/  @!P2 IMAD.MOV R6, RZ, RZ, -R6 ;  /* 0x000000ffff06a224 */ /* 0x000fe200078e0a06 */
[----:B------:R-:W-:-:S03]  /*15790*/  @!P1 LOP3.LUT R6, RZ, R0, RZ, 0x33, !PT ;  /* 0x00000000ff069212 */ /* 0x000fc600078e33ff */
[----:B------:R-:W-:Y:S01]  /*157a0*/  IMAD R11, R2, R5, RZ ;  /* 0x00000005020b7224 */ /* 0x000fe200078e02ff */
[-C--:B------:R-:W-:Y:S01]  /*157b0*/  IABS R4, R6.reuse ;  /* 0x0000000600047213 */ /* 0x080fe20000000000 */
[----:B------:R-:W-:Y:S02]  /*157c0*/  IMAD.MOV.U32 R2, RZ, RZ, RZ ;  /* 0x000000ffff027224 */ /* 0x000fe400078e00ff */
        /* <DEDUP_REMOVED lines=22> */
.L_x_10562:
[----:B------:R-:W-:Y:S02]  /*15930*/  IMAD.MOV.U32 R25, RZ, RZ, RZ ;  /* 0x000000ffff197224 */ /* 0x000fe400078e00ff */
[----:B------:R-:W-:Y:S02]  /*15940*/  IMAD.U32 R24, RZ, RZ, UR6 ;  /* 0x00000006ff187e24 */ /* 0x000fe4000f8e00ff */
[----:B------:R-:W-:-:S07]  /*15950*/  IMAD.MOV.U32 R26, RZ, RZ, RZ ;  /* 0x000000ffff1a7224 */ /* 0x000fce00078e00ff */
.L_x_10565:
[----:B------:R-:W-:-:S13]  /*15960*/  ISETP.NE.AND P0, PT, R7, RZ, PT ;  /* 0x000000ff0700720c */ /* 0x000fda0003f05270 */
[----:B------:R-:W0:Y:S01]  /*15970*/  @!P0 S2R R3, SR_CgaCtaId ;  /* 0x0000000000038919 */ /* 0x000e220000008800 */
[----:B------:R-:W-:-:S04]  /*15980*/  @!P0 MOV R0, 0x400 ;  /* 0x0000040000008802 */ /* 0x000fc80000000f00 */
[----:B0-----:R-:W-:-:S05]  /*15990*/  @!P0 LEA R0, R3, R0, 0x18 ;  /* 0x0000000003008211 */ /* 0x001fca00078ec0ff */
[----:B------:R0:W-:Y:S01]  /*159a0*/  @!P0 STS.128 [R0+0x2d8d0], R24 ;  /* 0x02d8d01800008388 */ /* 0x0001e20000000c00 */
[----:B------:R-:W-:Y:S06]  /*159b0*/  BAR.ARV 0x5, 0x200 ;  /* 0x0148000000007b1d */ /* 0x000fec0000002000 */
.L_x_10560:
[----:B0-----:R-:W-:Y:S01]  /*159c0*/  IMAD.MOV.U32 R0, RZ, RZ, 0x1 ;  /* 0x00000001ff007424 */ /* 0x001fe200078e00ff */
[----:B------:R-:W-:Y:S01]  /*159d0*/  ULDC UR4, c[0x0][0xc3c] ;  /* 0x00030f0000047ab9 */ /* 0x000fe20000000800 */
[----:B------:R-:W-:Y:S01]  /*159e0*/  IMAD.MOV.U32 R28, RZ, RZ, RZ ;  /* 0x000000ffff1c7224 */ /* 0x000fe200078e00ff */
[----:B-1----:R-:W-:Y:S02]  /*159f0*/  ISETP.GE.AND P0, PT, R27, UR4, PT ;  /* 0x000000041b007c0c */ /* 0x002fe4000bf06270 */
[----:B------:R0:W-:Y:S04]  /*15a00*/  STL [R1], R0 ;  /* 0x0000000001007387 */ /* 0x0001e80000100800 */
[----:B------:R0:W-:Y:S07]  /*15a10*/  STL [R1+0x4c], RZ ;  /* 0x00004cff01007387 */ /* 0x0001ee0000100800 */
[----:B------:R-:W-:Y:S05]  /*15a20*/  @P0 BRA `(.L_x_10566) ;  /* 0x0000006000940947 */ /* 0x000fea0003800000 */
[----:B------:R-:W1:Y:S01]  /*15a30*/  S2R R7, SR_TID.X ;  /* 0x0000000000077919 */ /* 0x000e620000002100 */
[----:B------:R-:W2:Y:S01]  /*15a40*/  S2UR UR5, SR_CgaCtaId ;  /* 0x00000000000579c3 */ /* 0x000ea20000008800 */
[----:B------:R-:W-:Y:S01]  /*15a50*/  UMOV UR4, 0x400 ;  /* 0x0000040000047882 */ /* 0x000fe20000000000 */
[----:B------:R-:W-:Y:S01]  /*15a60*/  BSSY B8, `(.L_x_10566) ;  /* 0x0000621000087945 */ /* 0x000fe20003800000 */
[----:B------:R-:W-:Y:S01]  /*15a70*/  CS2R R28, SRZ ;  /* 0x00000000001c7805 */ /* 0x000fe2000001ff00 */
[----:B------:R-:W-:Y:S01]  /*15a80*/  ULDC.64 UR40, c[0x0][0x198] ;  /* 0x0000660000287ab9 */ /* 0x000fe20000000a00 */
[----:B------:R-:W-:Y:S01]  /*15a90*/  ULOP3.LUT UR38, UR36, 0x2, URZ, 0xfc, !UPT ;  /* 0x0000000224267892 */ /* 0x000fe2000f8efc3f */
[----:B------:R-:W-:Y:S01]  /*15aa0*/  ULDC UR37, c[0x0][0xc] ;  /* 0x0000030000257ab9 */ /* 0x000fe20000000800 */
[----:B--2---:R-:W-:-:S06]  /*15ab0*/  ULEA UR4, UR5, UR4, 0x18 ;  /* 0x0000000405047291 */ /* 0x004fcc000f8ec03f */
[----:B------:R-:W-:Y:S01]  /*15ac0*/  IMAD.U32 R16, RZ, RZ, UR4 ;  /* 0x00000004ff107e24 */ /* 0x000fe2000f8e00ff */
[C---:B-1----:R-:W-:Y:S01]  /*15ad0*/  LOP3.LUT R6, R7.reuse, 0x7f, RZ, 0xc0, !PT ;  /* 0x0000007f07067812 */ /* 0x042fe200078ec0ff */
[----:B0-----:R-:W-:-:S04]  /*15ae0*/  IMAD.SHL.U32 R0, R7, 0x8, RZ ;  /* 0x0000000807007824 */ /* 0x001fc800078e00ff */
[----:B------:R-:W-:Y:S01]  /*15af0*/  IMAD.SHL.U32 R4, R6, 0x8, RZ ;  /* 0x0000000806047824 */ /* 0x000fe200078e00ff */
[C---:B------:R-:W-:Y:S02]  /*15b00*/  LOP3.LUT R3, R0.reuse, 0x20, RZ, 0xc0, !PT ;  /* 0x0000002000037812 */ /* 0x040fe400078ec0ff */
[----:B------:R-:W-:Y:S02]  /*15b10*/  LOP3.LUT R2, R0, 0xd8, RZ, 0xc0, !PT ;  /* 0x000000d800027812 */ /* 0x000fe400078ec0ff */
[----:B------:R-:W-:Y:S01]  /*15b20*/  LOP3.LUT R3, R3, 0x300, R4, 0xf8, !PT ;  /* 0x0000030003037812 */ /* 0x000fe200078ef804 */
[----:B------:R-:W-:Y:S01]  /*15b30*/  IMAD.MOV.U32 R4, RZ, RZ, 0x1 ;  /* 0x00000001ff047424 */ /* 0x000fe200078e00ff */
[----:B------:R-:W-:Y:S02]  /*15b40*/  LOP3.LUT R2, R2, 0x18, R7, 0x78, !PT ;  /* 0x0000001802027812 */ /* 0x000fe400078e7807 */
[----:B------:R-:W-:Y:S02]  /*15b50*/  LOP3.LUT R0, R0, 0x18, RZ, 0xc0, !PT ;  /* 0x0000001800007812 */ /* 0x000fe400078ec0ff */
[----:B------:R-:W-:Y:S01]  /*15b60*/  LOP3.LUT R5, R3, R2, RZ, 0xfc, !PT ;  /* 0x0000000203057212 */ /* 0x000fe200078efcff */
[----:B------:R-:W-:Y:S01]  /*15b70*/  IMAD.SHL.U32 R2, R7, 0x20, RZ ;  /* 0x0000002007027824 */ /* 0x000fe200078e00ff */
[----:B------:R-:W-:-:S03]  /*15b80*/  SHF.R.U32.HI R3, RZ, 0x2, R6 ;  /* 0x00000002ff037819 */ /* 0x000fc60000011606 */
[----:B------:R-:W-:Y:S01]  /*15b90*/  STL [R1+0x10], R5 ;  /* 0x0000100501007387 */ /* 0x000fe20000100800 */
[----:B------:R-:W-:-:S03]  /*15ba0*/  LOP3.LUT R2, R2, 0x60, RZ, 0xc0, !PT ;  /* 0x0000006002027812 */ /* 0x000fc600078ec0ff */
[----:B------:R-:W-:Y:S04]  /*15bb0*/  STL [R1+0x4c], RZ ;  /* 0x00004cff01007387 */ /* 0x000fe80000100800 */
[----:B------:R-:W-:Y:S04]  /*15bc0*/  STL [R1+0x4], R4 ;  /* 0x0000040401007387 */ /* 0x000fe80000100800 */
[----:B------:R0:W-:Y:S02]  /*15bd0*/  STL [R1], R4 ;  /* 0x0000000401007387 */ /* 0x0001e40000100800 */
[----:B0-----:R-:W-:-:S02]  /*15be0*/  LOP3.LUT R4, R3, R2, RZ, 0xfc, !PT ;  /* 0x0000000203047212 */ /* 0x001fc400078efcff */
[C---:B------:R-:W-:Y:S02]  /*15bf0*/  LOP3.LUT R3, R0.reuse, 0x20, RZ, 0xfc, !PT ;  /* 0x0000002000037812 */ /* 0x040fe400078efcff */
[----:B------:R-:W-:Y:S01]  /*15c00*/  LOP3.LUT R2, R0, 0x40, RZ, 0xfc, !PT ;  /* 0x0000004000027812 */ /* 0x000fe200078efcff */
[----:B------:R-:W-:-:S05]  /*15c10*/  IMAD R0, R5, 0x2, R16 ;  /* 0x0000000205007824 */ /* 0x000fca00078e0210 */
[----:B------:R0:W-:Y:S02]  /*15c20*/  STL [R1+0x30], R0 ;  /* 0x0000300001007387 */ /* 0x0001e40000100800 */
.L_x_10669:
[----:B01----:R-:W1:Y:S02]  /*15c30*/  LDC.64 R2, c[0x0][0xc88] ;  /* 0x00032200ff027b82 */ /* 0x003e640000000a00 */
[----:B-1----:R-:W-:-:S05]  /*15c40*/  IMAD.WIDE R2, R27, 0x4, R2 ;  /* 0x000000041b027825 */ /* 0x002fca00078e0202 */
[----:B------:R-:W0:Y:S01]  /*15c50*/  LDG.E R10, desc[UR42][R2.64] ;  /* 0x0000002a020a7981 */ /* 0x000e22000c1e1900 */
[----:B------:R-:W-:Y:S05]  /*15c60*/  YIELD ;  /* 0x0000000000007946 */ /* 0x000fea0003800000 */
[----:B------:R-:W-:Y:S01]  /*15c70*/  ULDC.64 UR4, c[0x0][0xa28] ;  /* 0x00028a0000047ab9 */ /* 0x000fe20000000a00 */
[----:B------:R-:W-:Y:S01]  /*15c80*/  IMAD.MOV.U32 R9, RZ, RZ, RZ ;  /* 0x000000ffff097224 */ /* 0x000fe200078e00ff */
[----:B------:R-:W-:Y:S01]  /*15c90*/  ISETP.NE.U32.AND P0, PT, RZ, UR4, PT ;  /* 0x00000004ff007c0c */ /* 0x000fe2000bf05070 */
[----:B------:R-:W-:Y:S01]  /*15ca0*/  IMAD.MOV.U32 R6, RZ, RZ, RZ ;  /* 0x000000ffff067224 */ /* 0x000fe200078e00ff */
[----:B------:R-:W-:Y:S01]  /*15cb0*/  ULDC.64 UR8, c[0x0][0xa18] ;  /* 0x0002860000087ab9 */ /* 0x000fe20000000a00 */
[----:B------:R-:W-:Y:S01]  /*15cc0*/  ULDC.64 UR6, c[0x0][0xa10] ;  /* 0x0002840000067ab9 */ /* 0x000fe20000000a00 */
[----:B------:R-:W-:-:S02]  /*15cd0*/  ISETP.NE.AND.EX P0, PT, RZ, UR5, PT, P0 ;  /* 0x00000005ff007c0c */ /* 0x000fc4000bf05300 */
[----:B0-----:R-:W-:Y:S01]  /*15ce0*/  SHF.R.S32.HI R0, RZ, 0x1f, R10 ;  /* 0x0000001fff007819 */ /* 0x001fe2000001140a */
[----:B------:R-:W-:-:S10]  /*15cf0*/  IMAD.SHL.U32 R18, R10, 0x4, RZ ;  /* 0x000000040a127824 */ /* 0x000fd400078e00ff */
[C---:B------:R-:W-:Y:S01]  /*15d00*/  @P0 LEA R2, P1, R10.reuse, UR4, 0x2 ;  /* 0x000000040a020c11 */ /* 0x040fe2000f8210ff */
[----:B------:R-:W-:Y:S03]  /*15d10*/  STL [R1+0x8], R10 ;  /* 0x0000080a01007387 */ /* 0x000fe60000100800 */
[C-C-:B------:R-:W-:Y:S01]  /*15d20*/  @P0 LEA.HI.X R3, R10.reuse, UR5, R0.reuse, 0x2, P1 ;  /* 0x000000050a030c11 */ /* 0x140fe200088f1400 */
[----:B------:R-:W-:Y:S01]  /*15d30*/  ULDC.64 UR4, c[0x0][0xa00] ;  /* 0x0002800000047ab9 */ /* 0x000fe20000000a00 */
[----:B------:R-:W-:Y:S01]  /*15d40*/  SHF.L.U64.HI R22, R10, 0x2, R0 ;  /* 0x000000020a167819 */ /* 0x000fe20000010200 */
[----:B------:R0:W-:Y:S04]  /*15d50*/  STL [R1+0x44], R0 ;  /* 0x0000440001007387 */ /* 0x0001e80000100800 */
[----:B--2---:R1:W2:Y:S01]  /*15d60*/  @P0 LDG.E R9, desc[UR42][R2.64] ;  /* 0x0000002a02090981 */ /* 0x0042a2000c1e1900 */
[----:B------:R-:W-:-:S02]  /*15d70*/  ISETP.NE.U32.AND P0, PT, RZ, UR4, PT ;  /* 0x00000004ff007c0c */ /* 0x000fc4000bf05070 */
[----:B------:R-:W-:Y:S02]  /*15d80*/  ISETP.NE.U32.AND P1, PT, RZ, UR8, PT ;  /* 0x00000008ff007c0c */ /* 0x000fe4000bf25070 */
[----:B------:R-:W-:Y:S01]  /*15d90*/  ISETP.NE.AND.EX P0, PT, RZ, UR5, PT, P0 ;  /* 0x00000005ff007c0c */ /* 0x000fe2000bf05300 */
[----:B0-----:R-:W-:Y:S01]  /*15da0*/  IMAD.MOV.U32 R0, RZ, RZ, RZ ;  /* 0x000000ffff007224 */ /* 0x001fe200078e00ff */
[----:B------:R-:W-:Y:S02]  /*15db0*/  ISETP.NE.AND.EX P1, PT, RZ, UR9, PT, P1 ;  /* 0x00000009ff007c0c */ /* 0x000fe4000bf25310 */
[----:B------:R-:W-:Y:S02]  /*15dc0*/  ISETP.NE.U32.AND P2, PT, RZ, UR6, PT ;  /* 0x00000006ff007c0c */ /* 0x000fe4000bf45070 */
[----:B-1----:R-:W-:Y:S02]  /*15dd0*/  IADD3 R2, P3, R18, UR4, RZ ;  /* 0x0000000412027c10 */ /* 0x002fe4000ff7e0ff */
[----:B------:R-:W-:-:S02]  /*15de0*/  ISETP.NE.AND.EX P2, PT, RZ, UR7, PT, P2 ;  /* 0x00000007ff007c0c */ /* 0x000fc4000bf45320 */
[----:B------:R-:W-:Y:S02]  /*15df0*/  IADD3.X R3, R22, UR5, RZ, P3, !PT ;  /* 0x0000000516037c10 */ /* 0x000fe40009ffe4ff */
[----:B------:R-:W-:-:S03]  /*15e00*/  IADD3 R4, P4, R18, UR6, RZ ;  /* 0x0000000612047c10 */ /* 0x000fc6000ff9e0ff */
[----:B---3--:R-:W3:Y:S01]  /*15e10*/  @P0 LDG.E R6, desc[UR42][R2.64] ;  /* 0x0000002a02060981 */ /* 0x008ee2000c1e1900 */
[----:B------:R-:W-:Y:S01]  /*15e20*/  ULDC UR4, c[0x0][0x288] ;  /* 0x0000a20000047ab9 */ /* 0x000fe20000000800 */
[----:B------:R-:W-:Y:S01]  /*15e30*/  IADD3.X R5, R22, UR7, RZ, P4, !PT ;  /* 0x0000000716057c10 */ /* 0x000fe2000a7fe4ff */
[----:B------:R-:W-:Y:S01]  /*15e40*/  IMAD.U32 R8, RZ, RZ, UR4 ;  /* 0x00000004ff087e24 */ /* 0x000fe2000f8e00ff */
[----:B------:R-:W-:-:S03]  /*15e50*/  ULDC.64 UR4, c[0x0][0x418] ;  /* 0x0001060000047ab9 */ /* 0x000fc60000000a00 */
[----:B-----5:R-:W5:Y:S04]  /*15e60*/  @P2 LDG.E R0, desc[UR42][R4.64] ;  /* 0x0000002a04002981 */ /* 0x020f68000c1e1900 */
        /* <DEDUP_REMOVED lines=10> */
[----:B------:R-:W-:-:S03]  /*15f10*/  ULDC UR5, c[0x0][0x348] ;  /* 0x0000d20000057ab9 */ /* 0x000fc60000000800 */
[----:B0-----:R-:W-:Y:S01]  /*15f20*/  IMAD.U32 R7, RZ, RZ, UR4 ;  /* 0x00000004ff077e24 */ /* 0x001fe2000f8e00ff */
[----:B---3--:R0:W-:Y:S04]  /*15f30*/  STL [R1+0x48], R8 ;  /* 0x0000480801007387 */ /* 0x0081e80000100800 */
[----:B--2---:R1:W-:Y:S01]  /*15f40*/  STL [R1+0x28], R9 ;  /* 0x0000280901007387 */ /* 0x0043e20000100800 */
[----:B0-----:R-:W-:Y:S01]  /*15f50*/  MOV R8, UR5 ;  /* 0x0000000500087c02 */ /* 0x001fe20008000f00 */
[----:B------:R-:W-:Y:S06]  /*15f60*/  @P1 BRA `(.L_x_10567) ;  /* 0x0000000000141947 */ /* 0x000fec0003800000 */
[----:B------:R-:W-:Y:S05]  /*15f70*/  @!P0 BRA `(.L_x_10567) ;  /* 0x0000000000108947 */ /* 0x000fea0003800000 */
[----:B------:R-:W2:Y:S04]  /*15f80*/  LDG.E R6, desc[UR42][R2.64] ;  /* 0x0000002a02067981 */ /* 0x000ea8000c1e1900 */
[----:B------:R-:W2:Y:S02]  /*15f90*/  LDG.E R2, desc[UR42][R2.64+0x4] ;  /* 0x0000042a02027981 */ /* 0x000ea4000c1e1900 */
[----:B--2---:R-:W-:-:S05]  /*15fa0*/  IMAD.IADD R2, R2, 0x1, -R6 ;  /* 0x0000000102027824 */ /* 0x004fca00078e0a06 */
[----:B------:R0:W-:Y:S02]  /*15fb0*/  STL [R1+0x48], R2 ;  /* 0x0000480201007387 */ /* 0x0001e40000100800 */
.L_x_10567:
[----:B------:R-:W-:Y:S01]  /*15fc0*/  IMAD.MOV.U32 R11, RZ, RZ, R10 ;  /* 0x000000ffff0b7224 */ /* 0x000fe200078e000a */
[----:B------:R-:W-:Y:S01]  /*15fd0*/  ULDC.64 UR4, c[0x0][0xa20] ;  /* 0x0002880000047ab9 */ /* 0x000fe20000000a00 */
[C---:B------:R-:W-:Y:S02]  /*15fe0*/  LOP3.LUT R6, R26.reuse, 0xff000000, RZ, 0xc0, !PT ;  /* 0xff0000001a067812 */ /* 0x040fe400078ec0ff */
[----:B------:R-:W-:Y:S01]  /*15ff0*/  ISETP.NE.U32.AND P0, PT, RZ, UR4, PT ;  /* 0x00000004ff007c0c */ /* 0x000fe2000bf05070 */
[----:B------:R2:W-:Y:S01]  /*16000*/  STL [R1+0xc], R11 ;  /* 0x00000c0b01007387 */ /* 0x0005e20000100800 */
[----:B------:R-:W-:Y:S02]  /*16010*/  SHF.R.U32.HI R6, RZ, 0x8, R6 ;  /* 0x00000008ff067819 */ /* 0x000fe40000011606 */
[----:B------:R-:W-:Y:S02]  /*16020*/  ISETP.NE.AND.EX P0, PT, RZ, UR5, PT, P0 ;  /* 0x00000005ff007c0c */ /* 0x000fe4000bf05300 */
[----:B0-----:R-:W-:-:S02]  /*16030*/  LOP3.LUT R2, R26, 0xff0000, RZ, 0xc0, !PT ;  /* 0x00ff00001a027812 */ /* 0x001fc400078ec0ff */
[----:B------:R-:W-:Y:S02]  /*16040*/  LOP3.LUT R17, R26, 0xffff, RZ, 0xc0, !PT ;  /* 0x0000ffff1a117812 */ /* 0x000fe400078ec0ff */
[----:B------:R-:W-:-:S07]  /*16050*/  LEA.HI R6, R2, R6, RZ, 0x10 ;  /* 0x0000000602067211 */ /* 0x000fce00078f80ff */
[----:B--2---:R-:W-:Y:S05]  /*16060*/  @!P0 BRA `(.L_x_10568) ;  /* 0x0000000000108947 */ /* 0x004fea0003800000 */
[----:B------:R-:W-:-:S04]  /*16070*/  IADD3 R2, P0, R18, UR4, RZ ;  /* 0x0000000412027c10 */ /* 0x000fc8000ff1e0ff */
[----:B------:R-:W-:-:S05]  /*16080*/  IADD3.X R3, R22, UR5, RZ, P0, !PT ;  /* 0x0000000516037c10 */ /* 0x000fca00087fe4ff */
[----:B------:R0:W5:Y:S01]  /*16090*/  LDG.E R7, desc[UR42][R2.64] ;  /* 0x0000002a02077981 */ /* 0x000162000c1e1900 */
[----:B------:R-:W-:Y:S05]  /*160a0*/  BRA `(.L_x_10569) ;  /* 0x0000000000247947 */ /* 0x000fea0003800000 */
.L_x_10568:
        /* <DEDUP_REMOVED lines=9> */
.L_x_10569:
[----:B0-----:R-:W2:Y:S04]  /*16140*/  @P2 LDG.E R2, desc[UR42][R4.64] ;  /* 0x0000002a04022981 */ /* 0x001ea8000c1e1900 */
[----:B------:R0:W2:Y:S01]  /*16150*/  @P2 LDG.E R4, desc[UR42][R4.64+0x4] ;  /* 0x0000042a04042981 */ /* 0x0000a2000c1e1900 */
[----:B------:R-:W-:Y:S01]  /*16160*/  BSSY B0, `(.L_x_10570) ;  /* 0x000002b000007945 */ /* 0x000fe20003800000 */
[----:B------:R-:W-:Y:S01]  /*16170*/  LOP3.LUT R21, R6, 0xff, RZ, 0xc0, !PT ;  /* 0x000000ff06157812 */ /* 0x000fe200078ec0ff */
[----:B0----5:R-:W-:Y:S02]  /*16180*/  IMAD.IADD R5, R7, 0x1, -R9 ;  /* 0x0000000107057824 */ /* 0x021fe400078e0a09 */
[----:B--2---:R-:W-:Y:S01]  /*16190*/  @P2 IMAD.IADD R8, R4, 0x1, -R2 ;  /* 0x0000000104082824 */ /* 0x004fe200078e0a02 */
[----:B------:R-:W-:-:S03]  /*161a0*/  SHF.R.U32.HI R4, RZ, 0x10, R6 ;  /* 0x00000010ff047819 */ /* 0x000fc60000011606 */
[----:B------:R-:W-:-:S04]  /*161b0*/  IMAD.IADD R2, R5, 0x1, R8 ;  /* 0x0000000105027824 */ /* 0x000fc800078e0208 */
[C---:B------:R-:W-:Y:S01]  /*161c0*/  VIADD R20, R2.reuse, 0x7f ;  /* 0x0000007f02147836 */ /* 0x040fe20000000000 */
[----:B------:R-:W-:Y:S01]  /*161d0*/  ISETP.GE.AND P1, PT, R2, 0x1, PT ;  /* 0x000000010200780c */ /* 0x000fe20003f26270 */
[----:B------:R0:W-:Y:S03]  /*161e0*/  STL [R1+0x20], R2 ;  /* 0x0000200201007387 */ /* 0x0001e60000100800 */
[----:B0-----:R-:W-:-:S04]  /*161f0*/  SHF.R.S32.HI R2, RZ, 0x1f, R20 ;  /* 0x0000001fff027819 */ /* 0x001fc80000011414 */
[----:B------:R-:W-:Y:S01]  /*16200*/  LEA.HI R20, R2, R20, RZ, 0x7 ;  /* 0x0000001402147211 */ /* 0x000fe200078f38ff */
[----:B------:R-:W-:-:S03]  /*16210*/  IMAD.MOV.U32 R2, RZ, RZ, RZ ;  /* 0x000000ffff027224 */ /* 0x000fc600078e00ff */
[----:B------:R-:W-:Y:S01]  /*16220*/  SHF.R.S32.HI R20, RZ, 0x7, R20 ;  /* 0x00000007ff147819 */ /* 0x000fe20000011414 */
[----:B------:R-:W-:Y:S06]  /*16230*/  @!P1 BRA `(.L_x_10571) ;  /* 0x0000000000749947 */ /* 0x000fec0003800000 */
        /* <DEDUP_REMOVED lines=29> */
.L_x_10571:
[----:B------:R-:W-:Y:S05]  /*16410*/  BSYNC B0 ;  /* 0x0000000000007941 */ /* 0x000fea0003800000 */
.L_x_10570:
[-C--:B------:R-:W-:Y:S01]  /*16420*/  IMAD R3, R21, R2.reuse, RZ ;  /* 0x0000000215037224 */ /* 0x080fe200078e02ff */
        /* <DEDUP_REMOVED lines=23> */
.L_x_10737:
[----:B--2---:R-:W-:Y:S02]  /*165a0*/  ISETP.NE.AND P0, PT, R14, RZ, PT ;  /* 0x000000ff0e00720c */ /* 0x004fe40003f05270 */
[----:B------:R-:W-:-:S11]  /*165b0*/  PLOP3.LUT P6, PT, PT, PT, PT, 0x8, 0x0 ;  /* 0x000000000000781c */ /* 0x000fd60003fce170 */
[----:B------:R-:W-:Y:S05]  /*165c0*/  @P0 BRA `(.L_x_10575) ;  /* 0x00000000000c0947 */ /* 0x000fea0003800000 */
[----:B------:R-:W-:-:S03]  /*165d0*/  UMOV UR4, 0xffffffff ;  /* 0xffffffff00047882 */ /* 0x000fc60000000000 */
[----:B------:R-:W-:Y:S05]  /*165e0*/  BRA.DIV UR4, `(.L_x_10576) ;  /* 0x0000006a04f07947 */ /* 0x000fea000b800000 */
[----:B------:R-:W-:-:S13]  /*165f0*/  ELECT P6, URZ, PT ;  /* 0x00000000003f782f */ /* 0x000fda00038c0000 */
.L_x_10575:
        /* <DEDUP_REMOVED lines=9> */
.L_x_10740:
[----:B------:R-:W-:Y:S05]  /*16690*/  BSYNC B1 ;  /* 0x0000000000017941 */ /* 0x000fea0003800000 */
.L_x_10577:
[----:B------:R-:W-:Y:S04]  /*166a0*/  BSSY B1, `(.L_x_10579) ;  /* 0x000008c000017945 */ /* 0x000fe80003800000 */
[----:B------:R-:W-:Y:S05]  /*166b0*/  @!P6 BRA `(.L_x_10580) ;  /* 0x000000080028e947 */ /* 0x000fea0003800000 */
[----:B------:R-:W2:Y:S01]  /*166c0*/  LDL R8, [R1+0x4] ;  /* 0x0000040001087983 */ /* 0x000ea20000100800 */
[----:B-1----:R-:W-:Y:S01]  /*166d0*/  IMAD R9, R29, 0x8, R16 ;  /* 0x000000081d097824 */ /* 0x002fe200078e0210 */
[----:B------:R-:W1:Y:S01]  /*166e0*/  S2R R7, SR_TID.X ;  /* 0x0000000000077919 */ /* 0x000e620000002100 */
[----:B------:R-:W-:Y:S01]  /*166f0*/  BSSY B2, `(.L_x_10581) ;  /* 0x0000006000027945 */ /* 0x000fe20003800000 */
[----:B-1----:R-:W-:-:S04]  /*16700*/  LOP3.LUT R7, R7, 0x7f, RZ, 0xc0, !PT ;  /* 0x0000007f07077812 */ /* 0x002fc800078ec0ff */
[----:B------:R-:W-:Y:S02]  /*16710*/  ISETP.NE.AND P2, PT, R7, RZ, PT ;  /* 0x000000ff0700720c */ /* 0x000fe40003f45270 */
[----:B--2---:R-:W-:-:S04]  /*16720*/  SHF.L.U32 R11, R8, 0x1f, RZ ;  /* 0x0000001f080b7819 */ /* 0x004fc800000006ff */
[----:B------:R-:W1:Y:S02]  /*16730*/  SYNCS.PHASECHK.TRANS64.TRYWAIT P0, [R9+URZ+0x2d8a0], R11 ;  /* 0x02d8a00b090075a7 */ /* 0x000e64000800017f */
[----:B-1----:R-:W-:Y:S05]  /*16740*/  @!P0 BRA `(.L_x_10582) ;  /* 0x0000006800cc8947 */ /* 0x002fea0003800000 */
.L_x_10741:
[----:B------:R-:W-:Y:S05]  /*16750*/  BSYNC B2 ;  /* 0x0000000000027941 */ /* 0x000fea0003800000 */
.L_x_10581:
[----:B------:R-:W-:Y:S04]  /*16760*/  BSSY B2, `(.L_x_10583) ;  /* 0x0000009000027945 */ /* 0x000fe80003800000 */
[----:B------:R-:W-:Y:S05]  /*16770*/  @P2 BRA `(.L_x_10584) ;  /* 0x00000000001c2947 */ /* 0x000fea0003800000 */
[----:B0-----:R-:W0:Y:S02]  /*16780*/  S2R R6, SR_TID.X ;  /* 0x0000000000067919 */ /* 0x001e240000002100 */
[----:B0-----:R-:W-:Y:S01]  /*16790*/  LOP3.LUT R7, R6, 0x1f, RZ, 0xc0, !PT ;  /* 0x0000001f06077812 */ /* 0x001fe200078ec0ff */
[----:B------:R-:W-:-:S03]  /*167a0*/  IMAD.MOV.U32 R6, RZ, RZ, 0x6000 ;  /* 0x00006000ff067424 */ /* 0x000fc600078e00ff */
[----:B------:R-:W-:Y:S01]  /*167b0*/  ISETP.NE.AND P0, PT, R7, RZ, PT ;  /* 0x000000ff0700720c */ /* 0x000fe20003f05270 */
[----:B------:R2:W-:-:S12]  /*167c0*/  SYNCS.ARRIVE.TRANS64 RZ, [R9+URZ+0x2d890], R6 ;  /* 0x02d8900609ff79a7 */ /* 0x0005d8000800003f */
[----:B--2---:R-:W-:Y:S05]  /*167d0*/  @!P0 BRA `(.L_x_10584) ;  /* 0x0000000000048947 */ /* 0x004fea0003800000 */
[----:B------:R-:W-:Y:S01]  /*167e0*/  BPT.TRAP 0x1 ;  /* 0x000000040000795c */ /* 0x000fe20000300000 */
.L_x_10584:
[----:B------:R-:W-:Y:S05]  /*167f0*/  BSYNC B2 ;  /* 0x0000000000027941 */ /* 0x000fea0003800000 */
.L_x_10583:
[----:B------:R-:W-:Y:S01]  /*16800*/  IMAD.MOV.U32 R14, RZ, RZ, RZ ;  /* 0x000000ffff0e7224 */ /* 0x000fe200078e00ff */
[----:B------:R-:W-:Y:S01]  /*16810*/  UIADD3 UR4, UP0, UR40, 0x570, URZ ;  /* 0x0000057028047890 */ /* 0x000fe2000ff1e03f */
[----:B------:R-:W-:Y:S01]  /*16820*/  IMAD R8, R29, 0x6000, R16 ;  /* 0x000060001d087824 */ /* 0x000fe200078e0210 */
[----:B------:R-:W-:Y:S01]  /*16830*/  PLOP3.LUT P0, PT, PT, PT, PT, 0x80, 0x0 ;  /* 0x000000000000781c */ /* 0x000fe20003f0f070 */
[----:B------:R-:W-:Y:S01]  /*16840*/  IMAD R7, R5, 0x80, R0 ;  /* 0x0000008005077824 */ /* 0x000fe200078e0200 */
[----:B------:R-:W-:Y:S01]  /*16850*/  R2UR UR10, R14 ;  /* 0x000000000e0a72ca */ /* 0x000fe200000e0000 */
[----:B0-----:R-:W-:Y:S01]  /*16860*/  VIADD R6, R9, 0x2d890 ;  /* 0x0002d89009067836 */ /* 0x001fe20000000000 */
[----:B------:R-:W-:Y:S01]  /*16870*/  IADD3 R10, R8, 0x15400, RZ ;  /* 0x00015400080a7810 */ /* 0x000fe20007ffe0ff */
[----:B------:R-:W-:Y:S01]  /*16880*/  VIADD R7, R7, 0xffffff80 ;  /* 0xffffff8007077836 */ /* 0x000fe20000000000 */
[----:B------:R-:W-:Y:S01]  /*16890*/  UIADD3.X UR5, URZ, UR41, URZ, UP0, !UPT ;  /* 0x000000293f057290 */ /* 0x000fe200087fe43f */
[----:B------:R-:W-:Y:S01]  /*168a0*/  UMOV UR6, 0x0 ;  /* 0x0000000000067882 */ /* 0x000fe20000000000 */
[----:B------:R-:W-:-:S10]  /*168b0*/  UMOV UR7, 0x12f00000 ;  /* 0x12f0000000077882 */ /* 0x000fd40000000000 */
.L_x_10585:
        /* <DEDUP_REMOVED lines=16> */
.L_x_10586:
        /* <DEDUP_REMOVED lines=16> */
.L_x_10587:
        /* <DEDUP_REMOVED lines=13> */
.L_x_10742:
[----:B------:R-:W-:Y:S05]  /*16b90*/  BSYNC B2 ;  /* 0x0000000000027941 */ /* 0x000fea0003800000 */
.L_x_10588:
        /* <DEDUP_REMOVED lines=11> */
.L_x_10591:
[----:B------:R-:W-:Y:S05]  /*16c50*/  BSYNC B2 ;  /* 0x0000000000027941 */ /* 0x000fea0003800000 */
.L_x_10590:
        /* <DEDUP_REMOVED lines=8> */
.L_x_10592:
        /* <DEDUP_REMOVED lines=15> */
.L_x_10593:
        /* <DEDUP_REMOVED lines=15> */
.L_x_10594:
        /* <DEDUP_REMOVED lines=10> */
.L_x_10580:
[----:B------:R-:W-:Y:S05]  /*16f60*/  BSYNC B1 ;  /* 0x0000000000017941 */ /* 0x000fea0003800000 */
.L_x_10579:
[----:B0-----:R-:W2:Y:S01]  /*16f70*/  LDL.LU R6, [R1+0x4] ;  /* 0x0000040001067983 */ /* 0x001ea20000300800 */
[----:B------:R-:W-:Y:S01]  /*16f80*/  VIADD R29, R29, 0x1 ;  /* 0x000000011d1d7836 */ /* 0x000fe20000000000 */
[----:B------:R-:W-:Y:S01]  /*16f90*/  PLOP3.LUT P0, PT, PT, PT, PT, 0x8, 0x0 ;  /* 0x000000000000781c */ /* 0x000fe20003f0e170 */
[----:B------:R-:W-:-:S03]  /*16fa0*/  VIADD R10, R5, 0xfffffffe ;  /* 0xfffffffe050a7836 */ /* 0x000fc60000000000 */
[C---:B------:R-:W-:Y:S02]  /*16fb0*/  ISETP.NE.AND P2, PT, R29.reuse, 0x2, PT ;  /* 0x000000021d00780c */ /* 0x040fe40003f45270 */
[----:B------:R-:W-:Y:S02]  /*16fc0*/  ISETP.GE.AND P3, PT, R10, R3, PT ;  /* 0x000000030a00720c */ /* 0x000fe40003f66270 */
[----:B------:R-:W-:Y:S02]  /*16fd0*/  SEL R5, RZ, 0x1, P2 ;  /* 0x00000001ff057807 */ /* 0x000fe40001000000 */
[----:B------:R-:W-:Y:S02]  /*16fe0*/  SEL R29, R29, RZ, P2 ;  /* 0x000000ff1d1d7207 */ /* 0x000fe40001000000 */
[----:B--2---:R-:W-:-:S05]  /*16ff0*/  LOP3.LUT R6, R6, R5, RZ, 0x3c, !PT ;  /* 0x0000000506067212 */ /* 0x004fca00078e3cff */
[----:B------:R0:W-:Y:S02]  /*17000*/  STL [R1+0x4], R6 ;  /* 0x0000040601007387 */ /* 0x0001e40000100800 */
[----:B------:R-:W-:Y:S05]  /*17010*/  @!P3 BRA `(.L_x_10573) ;  /* 0x00000008005cb947 */ /* 0x000fea0003800000 */
.L_x_10611:
[----:B------:R-:W-:Y:S05]  /*17020*/  YIELD ;  /* 0x0000000000007946 */ /* 0x000fea0003800000 */
[----:B------:R-:W-:Y:S04]  /*17030*/  BSSY B1, `(.L_x_10595) ;  /* 0x000008b000017945 */ /* 0x000fe80003800000 */
[----:B--2---:R-:W-:Y:S05]  /*17040*/  @!P6 BRA `(.L_x_10596) ;  /* 0x000000080024e947 */ /* 0x004fea0003800000 */
[----:B0-----:R-:W2:Y:S01]  /*17050*/  LDL R6, [R1+0x4] ;  /* 0x0000040001067983 */ /* 0x001ea20000100800 */
[----:B-1----:R-:W-:Y:S01]  /*17060*/  IMAD R9, R29, 0x8, R16 ;  /* 0x000000081d097824 */ /* 0x002fe200078e0210 */
[----:B------:R-:W0:Y:S01]  /*17070*/  S2R R5, SR_TID.X ;  /* 0x0000000000057919 */ /* 0x000e220000002100 */
[----:B------:R-:W-:Y:S01]  /*17080*/  BSSY B2, `(.L_x_10597) ;  /* 0x0000006000027945 */ /* 0x000fe20003800000 */
[----:B0-----:R-:W-:-:S04]  /*17090*/  LOP3.LUT R5, R5, 0x7f, RZ, 0xc0, !PT ;  /* 0x0000007f05057812 */ /* 0x001fc800078ec0ff */
[----:B------:R-:W-:Y:S02]  /*170a0*/  ISETP.NE.AND P3, PT, R5, RZ, PT ;  /* 0x000000ff0500720c */ /* 0x000fe40003f65270 */
[----:B--2---:R-:W-:-:S04]  /*170b0*/  SHF.L.U32 R8, R6, 0x1f, RZ ;  /* 0x0000001f06087819 */ /* 0x004fc800000006ff */
[----:B------:R-:W0:Y:S02]  /*170c0*/  SYNCS.PHASECHK.TRANS64.TRYWAIT P2, [R9+URZ+0x2d8a0], R8 ;  /* 0x02d8a008090075a7 */ /* 0x000e24000804017f */
[----:B0-----:R-:W-:Y:S05]  /*170d0*/  @!P2 BRA `(.L_x_10598) ;  /* 0x000000600090a947 */ /* 0x001fea0003800000 */
.L_x_10743:
[----:B------:R-:W-:Y:S05]  /*170e0*/  BSYNC B2 ;  /* 0x0000000000027941 */ /* 0x000fea0003800000 */
.L_x_10597:
[----:B------:R-:W-:Y:S04]  /*170f0*/  BSSY B2, `(.L_x_10599) ;  /* 0x0000009000027945 */ /* 0x000fe80003800000 */
[----:B------:R-:W-:Y:S05]  /*17100*/  @P3 BRA `(.L_x_10600) ;  /* 0x00000000001c3947 */ /* 0x000fea0003800000 */
[----:B------:R-:W1:Y:S02]  /*17110*/  S2R R5, SR_TID.X ;  /* 0x0000000000057919 */ /* 0x000e640000002100 */
[----:B-1----:R-:W-:Y:S01]  /*17120*/  LOP3.LUT R6, R5, 0x1f, RZ, 0xc0, !PT ;  /* 0x0000001f05067812 */ /* 0x002fe200078ec0ff */
[----:B------:R-:W-:-:S03]  /*17130*/  IMAD.MOV.U32 R5, RZ, RZ, 0x6000 ;  /* 0x00006000ff057424 */ /* 0x000fc600078e00ff */
[----:B------:R-:W-:Y:S01]  /*17140*/  ISETP.NE.AND P2, PT, R6, RZ, PT ;  /* 0x000000ff0600720c */ /* 0x000fe20003f45270 */
[----:B------:R1:W-:-:S12]  /*17150*/  SYNCS.ARRIVE.TRANS64 RZ, [R9+URZ+0x2d890], R5 ;  /* 0x02d8900509ff79a7 */ /* 0x0003d8000800003f */
[----:B-1----:R-:W-:Y:S05]  /*17160*/  @!P2 BRA `(.L_x_10600) ;  /* 0x000000000004a947 */ /* 0x002fea0003800000 */
[----:B------:R-:W-:Y:S01]  /*17170*/  BPT.TRAP 0x1 ;  /* 0x000000040000795c */ /* 0x000fe20000300000 */
.L_x_10600:
[----:B------:R-:W-:Y:S05]  /*17180*/  BSYNC B2 ;  /* 0x0000000000027941 */ /* 0x000fea0003800000 */
.L_x_10599:
        /* <DEDUP_REMOVED lines=11> */
.L_x_10601:
        /* <DEDUP_REMOVED lines=16> */
.L_x_10602:
        /* <DEDUP_REMOVED lines=16> */
.L_x_10603:
        /* <DEDUP_REMOVED lines=13> */
.L_x_10744:
[----:B------:R-:W-:Y:S05]  /*17510*/  BSYNC B2 ;  /* 0x0000000000027941 */ /* 0x000fea0003800000 */
.L_x_10604:
        /* <DEDUP_REMOVED lines=11> */
.L_x_10607:
[----:B------:R-:W-:Y:S05]  /*175d0*/  BSYNC B2 ;  /* 0x0000000000027941 */ /* 0x000fea0003800000 */
.L_x_10606:
        /* <DEDUP_REMOVED lines=8> */
.L_x_10608:
        /* <DEDUP_REMOVED lines=15> */
.L_x_10609:
        /* <DEDUP_REMOVED lines=15> */
.L_x_10610:
        /* <DEDUP_REMOVED lines=10> */
.L_x_10596:
[----:B------:R-:W-:Y:S05]  /*178e0*/  BSYNC B1 ;  /* 0x0000000000017941 */ /* 0x000fea0003800000 */
.L_x_10595:
[----:B------:R-:W2:Y:S01]  /*178f0*/  LDL.LU R8, [R1+0x4] ;  /* 0x0000040001087983 */ /* 0x000ea20000300800 */
[----:B------:R-:W-:Y:S02]  /*17900*/  IADD3 R29, R29, 0x1, RZ ;  /* 0x000000011d1d7810 */ /* 0x000fe40007ffe0ff */
[C---:B------:R-:W-:Y:S01]  /*17910*/  ISETP.GT.AND P3, PT, R10.reuse, R3, PT ;  /* 0x000000030a00720c */ /* 0x040fe20003f64270 */
[----:B------:R-:W-:Y:S01]  /*17920*/  VIADD R10, R10, 0xffffffff ;  /* 0xffffffff0a0a7836 */ /* 0x000fe20000000000 */
[----:B------:R-:W-:-:S04]  /*17930*/  ISETP.NE.AND P2, PT, R29, 0x2, PT ;  /* 0x000000021d00780c */ /* 0x000fc80003f45270 */
[----:B------:R-:W-:Y:S02]  /*17940*/  SEL R5, RZ, 0x1, P2 ;  /* 0x00000001ff057807 */ /* 0x000fe40001000000 */
[----:B------:R-:W-:Y:S02]  /*17950*/  SEL R29, R29, RZ, P2 ;  /* 0x000000ff1d1d7207 */ /* 0x000fe40001000000 */
[----:B--2---:R-:W-:-:S05]  /*17960*/  LOP3.LUT R8, R8, R5, RZ, 0x3c, !PT ;  /* 0x0000000508087212 */ /* 0x004fca00078e3cff */
[----:B------:R2:W-:Y:S01]  /*17970*/  STL [R1+0x4], R8 ;  /* 0x0000040801007387 */ /* 0x0005e20000100800 */
[----:B------:R-:W-:Y:S05]  /*17980*/  @P3 BRA `(.L_x_10611) ;  /* 0xfffffff400a43947 */ /* 0x000fea000383ffff */
.L_x_10573:
[----:B------:R-:W-:Y:S05]  /*17990*/  BSYNC B0 ;  /* 0x0000000000007941 */ /* 0x000fea0003800000 */
.L_x_10572:
[----:B------:R-:W-:Y:S05]  /*179a0*/  @!P0 WARPSYNC.ALL ;  /* 0x0000000000008948 */ /* 0x000fea0003800000 */
[----:B------:R-:W-:Y:S01]  /*179b0*/  @!P0 BAR.SYNC.DEFER_BLOCKING 0xc, 0x200 ;  /* 0x0308000000008b1d */ /* 0x000fe20000010000 */
[----:B------:R-:W-:-:S05]  /*179c0*/  IMAD.MOV.U32 R0, RZ, RZ, RZ ;  /* 0x000000ffff007224 */ /* 0x000fca00078e00ff */
[----:B------:R-:W-:Y:S04]  /*179d0*/  BSSY B0, `(.L_x_10612) ;  /* 0x000001e000007945 */ /* 0x000fe80003800000 */
[----:B------:R-:W-:Y:S05]  /*179e0*/  @!P1 BRA `(.L_x_10613) ;  /* 0x0000000000709947 */ /* 0x000fea0003800000 */
[----:B------:R-:W-:-:S13]  /*179f0*/  ISETP.NE.AND P0, PT, R4, RZ, PT ;  /* 0x000000ff0400720c */ /* 0x000fda0003f05270 */
[----:B------:R-:W3:Y:S02]  /*17a00*/  @!P0 LDC R4, c[0x0][0x9f0] ;  /* 0x00027c00ff048b82 */ /* 0x000ee40000000800 */
[-C--:B---3--:R-:W-:Y:S02]  /*17a10*/  IABS R0, R4.reuse ;  /* 0x0000000400007213 */ /* 0x088fe40000000000 */
        /* <DEDUP_REMOVED lines=25> */
.L_x_10613:
[----:B------:R-:W-:Y:S05]  /*17bb0*/  BSYNC B0 ;  /* 0x0000000000007941 */ /* 0x000fea0003800000 */
.L_x_10612:
[-C--:B------:R-:W-:Y:S01]  /*17bc0*/  IMAD R2, R21, R0.reuse, RZ ;  /* 0x0000000015027224 */ /* 0x080fe200078e02ff */
[----:B------:R-:W-:Y:S04]  /*17bd0*/  BSSY B7, `(.L_x_10614) ;  /* 0x0000347000077945 */ /* 0x000fe80003800000 */
[----:B------:R-:W-:Y:S01]  /*17be0*/  VIADDMNMX R26, R2, R0, R20, PT ;  /* 0x00000000021a7246 */ /* 0x000fe20003800114 */
[----:B------:R3:W-:Y:S03]  /*17bf0*/  STL [R1+0x24], R2 ;  /* 0x0000240201007387 */ /* 0x0007e60000100800 */
[----:B------:R-:W-:Y:S01]  /*17c00*/  ISETP.GT.AND P0, PT, R26, R2, PT ;  /* 0x000000021a00720c */ /* 0x000fe20003f04270 */
[----:B------:R3:W-:-:S12]  /*17c10*/  STL [R1+0x40], R26 ;  /* 0x0000401a01007387 */ /* 0x0007d80000100800 */
[----:B---3--:R-:W-:Y:S05]  /*17c20*/  @P0 BRA `(.L_x_10615) ;  /* 0x0000000000440947 */ /* 0x008fea0003800000 */
[----:B------:R-:W3:Y:S02]  /*17c30*/  S2R R2, SR_TID.X ;  /* 0x0000000000027919 */ /* 0x000ee40000002100 */
[----:B---3--:R-:W-:-:S04]  /*17c40*/  LOP3.LUT R2, R2, 0x7f, RZ, 0xc0, !PT ;  /* 0x0000007f02027812 */ /* 0x008fc800078ec0ff */
[----:B------:R-:W-:-:S13]  /*17c50*/  ISETP.NE.AND P0, PT, R2, RZ, PT ;  /* 0x000000ff0200720c */ /* 0x000fda0003f05270 */
[----:B------:R-:W-:Y:S05]  /*17c60*/  @P0 BRA `(.L_x_10616) ;  /* 0x0000003000f40947 */ /* 0x000fea0003800000 */
[----:B------:R-:W3:Y:S01]  /*17c70*/  S2R R5, SR_LANEID ;  /* 0x0000000000057919 */ /* 0x000ee20000000000 */
[----:B------:R-:W-:Y:S01]  /*17c80*/  VOTEU.ANY UR4, UPT, PT ;  /* 0x0000000000047886 */ /* 0x000fe200038e0100 */
[----:B------:R-:W4:Y:S01]  /*17c90*/  LDC.64 R2, c[0x0][0xc60] ;  /* 0x00031800ff027b82 */ /* 0x000f220000000a00 */
[----:B------:R-:W3:Y:S02]  /*17ca0*/  FLO.U32 R0, UR4 ;  /* 0x0000000400007d00 */ /* 0x000ee400080e0000 */
[----:B---3--:R-:W-:-:S06]  /*17cb0*/  ISETP.EQ.U32.AND P0, PT, R0, R5, PT ;  /* 0x000000050000720c */ /* 0x008fcc0003f02070 */
[----:B------:R-:W4:Y:S07]  /*17cc0*/  POPC R5, UR4 ;  /* 0x0000000400057d09 */ /* 0x000f2e0008000000 */
[----:B----4-:R-:W3:Y:S01]  /*17cd0*/  @P0 ATOMG.E.ADD.STRONG.GPU PT, R3, desc[UR42][R2.64], R5 ;  /* 0x00000005020309a8 */ /* 0x010ee200081ee1ea */
[----:B------:R-:W4:Y:S02]  /*17ce0*/  S2R R4, SR_LTMASK ;  /* 0x0000000000047919 */ /* 0x000f240000003900 */
[----:B----4-:R-:W-:-:S04]  /*17cf0*/  LOP3.LUT R4, R4, UR4, RZ, 0xc0, !PT ;  /* 0x0000000404047c12 */ /* 0x010fc8000f8ec0ff */
[----:B------:R-:W4:Y:S01]  /*17d00*/  POPC R7, R4 ;  /* 0x0000000400077309 */ /* 0x000f220000000000 */
[----:B---3--:R-:W4:Y:S02]  /*17d10*/  SHFL.IDX PT, R0, R3, R0, 0x1f ;  /* 0x00001f0003007589 */ /* 0x008f2400000e0000 */
[----:B----4-:R-:W-:Y:S01]  /*17d20*/  IADD3 R24, R0, UR37, R7 ;  /* 0x0000002500187c10 */ /* 0x010fe2000fffe007 */
[----:B------:R-:W-:Y:S06]  /*17d30*/  BRA `(.L_x_10616) ;  /* 0x0000003000c07947 */ /* 0x000fec0003800000 */
.L_x_10615:
        /* <DEDUP_REMOVED lines=9> */
[----:B------:R-:W3:Y:S01]  /*17dd0*/  LDC.64 R2, c[0x4][R2] ;  /* 0x0100000002027b82 */ /* 0x000ee20000000a00 */
[----:B------:R-:W-:Y:S02]  /*17de0*/  IMAD.U32 R5, RZ, RZ, UR7 ;  /* 0x00000007ff057e24 */ /* 0x000fe4000f8e00ff */
[----:B0-----:R-:W-:Y:S02]  /*17df0*/  IMAD.U32 R6, RZ, RZ, UR8 ;  /* 0x00000008ff067e24 */ /* 0x001fe4000f8e00ff */
[----:B------:R-:W-:-:S02]  /*17e00*/  IMAD.U32 R7, RZ, RZ, UR9 ;  /* 0x00000009ff077e24 */ /* 0x000fc4000f8e00ff */
[----:B------:R-:W-:Y:S02]  /*17e10*/  IMAD.U32 R10, RZ, RZ, UR4 ;  /* 0x00000004ff0a7e24 */ /* 0x000fe4000f8e00ff */
[----:B------:R-:W-:Y:S02]  /*17e20*/  IMAD.U32 R11, RZ, RZ, UR5 ;  /* 0x00000005ff0b7e24 */ /* 0x000fe4000f8e00ff */
[----:B--2---:R-:W-:Y:S02]  /*17e30*/  IMAD.MOV.U32 R8, RZ, RZ, 0x70 ;  /* 0x00000070ff087424 */ /* 0x004fe400078e00ff */
[----:B------:R-:W-:Y:S02]  /*17e40*/  IMAD.MOV.U32 R12, RZ, RZ, 0x1 ;  /* 0x00000001ff0c7424 */ /* 0x000fe400078e00ff */
[----:B------:R-:W-:-:S07]  /*17e50*/  IMAD.MOV.U32 R13, RZ, RZ, RZ ;  /* 0x000000ffff0d7224 */ /* 0x000fce00078e00ff */
[----:B------:R-:W-:-:S07]  /*17e60*/  LEPC R20, `(.L_x_10618) ;  /* 0x000000001014794e */ /* 0x000fce0000000000 */
[----:B-1-3--:R-:W-:Y:S05]  /*17e70*/  CALL.ABS.NOINC R2 ;  /* 0x0000000002007343 */ /* 0x00afea0003c00000 */
.L_x_10618:
[----:B------:R-:W-:Y:S05]  /*17e80*/  BSYNC B6 ;  /* 0x0000000000067941 */ /* 0x000fea0003800000 */
.L_x_10617:
        /* <DEDUP_REMOVED lines=8> */
[----:B------:R3:W4:Y:S01]  /*17f10*/  LDC.64 R2, c[0x4][R23] ;  /* 0x0100000017027b82 */ /* 0x0007220000000a00 */
[----:B------:R-:W-:Y:S01]  /*17f20*/  IMAD.U32 R4, RZ, RZ, UR6 ;  /* 0x00000006ff047e24 */ /* 0x000fe2000f8e00ff */
[----:B------:R-:W-:Y:S01]  /*17f30*/  MOV R13, RZ ;  /* 0x000000ff000d7202 */ /* 0x000fe20000000f00 */
[----:B------:R-:W-:Y:S02]  /*17f40*/  IMAD.U32 R5, RZ, RZ, UR7 ;  /* 0x00000007ff057e24 */ /* 0x000fe4000f8e00ff */
[----:B0-----:R-:W-:Y:S02]  /*17f50*/  IMAD.U32 R6, RZ, RZ, UR8 ;  /* 0x00000008ff067e24 */ /* 0x001fe4000f8e00ff */
[----:B------:R-:W-:-:S02]  /*17f60*/  IMAD.U32 R7, RZ, RZ, UR9 ;  /* 0x00000009ff077e24 */ /* 0x000fc4000f8e00ff */
[----:B------:R-:W-:Y:S02]  /*17f70*/  IMAD.U32 R10, RZ, RZ, UR4 ;  /* 0x00000004ff0a7e24 */ /* 0x000fe4000f8e00ff */
[----:B------:R-:W-:Y:S02]  /*17f80*/  IMAD.U32 R11, RZ, RZ, UR5 ;  /* 0x00000005ff0b7e24 */ /* 0x000fe4000f8e00ff */
[----:B--2---:R-:W-:Y:S02]  /*17f90*/  IMAD.MOV.U32 R8, RZ, RZ, 0x70 ;  /* 0x00000070ff087424 */ /* 0x004fe400078e00ff */
[----:B---3--:R-:W-:-:S07]  /*17fa0*/  IMAD.MOV.U32 R12, RZ, RZ, 0x1 ;  /* 0x00000001ff0c7424 */ /* 0x008fce00078e00ff */
[----:B------:R-:W-:-:S07]  /*17fb0*/  LEPC R20, `(.L_x_10621) ;  /* 0x000000001014794e */ /* 0x000fce0000000000 */
[----:B-1--4-:R-:W-:Y:S05]  /*17fc0*/  CALL.ABS.NOINC R2 ;  /* 0x0000000002007343 */ /* 0x012fea0003c00000 */
.L_x_10621:
        /* <DEDUP_REMOVED lines=15> */
.L_x_10620:
[----:B------:R-:W-:Y:S05]  /*180c0*/  BSYNC B6 ;  /* 0x0000000000067941 */ /* 0x000fea0003800000 */
.L_x_10619:
[----:B------:R-:W3:Y:S01]  /*180d0*/  LDL R20, [R1+0xc] ;  /* 0x00000c0001147983 */ /* 0x000ee20000100800 */
[----:B------:R-:W-:Y:S01]  /*180e0*/  ULDC.64 UR4, c[0x0][0x9f8] ;  /* 0x00027e0000047ab9 */ /* 0x000fe20000000a00 */
[----:B------:R-:W-:Y:S01]  /*180f0*/  IMAD.MOV.U32 R23, RZ, RZ, R26 ;  /* 0x000000ffff177224 */ /* 0x000fe200078e001a */
[----:B------:R-:W-:Y:S01]  /*18100*/  ISETP.NE.U32.AND P0, PT, RZ, UR4, PT ;  /* 0x00000004ff007c0c */ /* 0x000fe2000bf05070 */
[----:B------:R-:W4:Y:S01]  /*18110*/  LDL R26, [R1+0x20] ;  /* 0x00002000011a7983 */ /* 0x000f220000100800 */
[----:B------:R-:W0:Y:S02]  /*18120*/  LDC R5, c[0x0][0x430] ;  /* 0x00010c00ff057b82 */ /* 0x000e240000000800 */
[----:B------:R-:W-:Y:S01]  /*18130*/  ISETP.NE.AND.EX P0, PT, RZ, UR5, PT, P0 ;  /* 0x00000005ff007c0c */ /* 0x000fe2000bf05300 */
[----:B------:R-:W2:-:S12]  /*18140*/  LDL R21, [R1+0x28] ;  /* 0x0000280001157983 */ /* 0x000e980000100800 */
[----:B------:R-:W-:Y:S01]  /*18150*/  @P0 IADD3 R2, P1, R18, UR4, RZ ;  /* 0x0000000412020c10 */ /* 0x000fe2000ff3e0ff */
[----:B------:R-:W1:Y:S01]  /*18160*/  S2R R4, SR_TID.X ;  /* 0x0000000000047919 */ /* 0x000e620000002100 */
[----:B------:R-:W1:Y:S02]  /*18170*/  S2R R0, SR_TID.X ;  /* 0x0000000000007919 */ /* 0x000e640000002100 */
[----:B------:R-:W-:Y:S01]  /*18180*/  @P0 IADD3.X R3, R22, UR5, RZ, P1, !PT ;  /* 0x0000000516030c10 */ /* 0x000fe20008ffe4ff */
[----:B------:R-:W-:Y:S01]  /*18190*/  VIADD R23, R23, 0xffffffff ;  /* 0xffffffff17177836 */ /* 0x000fe20000000000 */
[----:B------:R-:W-:Y:S01]  /*181a0*/  ULDC UR4, c[0x0][0x2f4] ;  /* 0x0000bd0000047ab9 */ /* 0x000fe20000000800 */
[----:B0-----:R-:W-:Y:S02]  /*181b0*/  ISETP.NE.AND P1, PT, R5, 0x1, PT ;  /* 0x000000010500780c */ /* 0x001fe40003f25270 */
[----:B---3--:R0:W3:Y:S01]  /*181c0*/  @P0 LDG.E R20, desc[UR42][R2.64] ;  /* 0x0000002a02140981 */ /* 0x0080e2000c1e1900 */
[----:B-1----:R-:W-:Y:S01]  /*181d0*/  IMAD.SHL.U32 R4, R4, 0x20, RZ ;  /* 0x0000002004047824 */ /* 0x002fe200078e00ff */
[----:B------:R-:W-:-:S09]  /*181e0*/  LOP3.LUT R0, R0, 0x7f, RZ, 0xc0, !PT ;  /* 0x0000007f00007812 */ /* 0x000fd200078ec0ff */
[----:B0-----:R-:W0:Y:S01]  /*181f0*/  @P1 LDC R2, c[0x0][0x434] ;  /* 0x00010d00ff021b82 */ /* 0x001e220000000800 */
[----:B------:R-:W-:Y:S01]  /*18200*/  IMAD.SHL.U32 R10, R23, 0x80, RZ ;  /* 0x00000080170a7824 */ /* 0x000fe200078e00ff */
[----:B------:R-:W-:Y:S02]  /*18210*/  SHF.R.U32.HI R0, RZ, 0x2, R0 ;  /* 0x00000002ff007819 */ /* 0x000fe40000011600 */
[----:B------:R-:W-:-:S04]  /*18220*/  LOP3.LUT R4, R4, 0x60, RZ, 0xc0, !PT ;  /* 0x0000006004047812 */ /* 0x000fc800078ec0ff */
[----:B------:R-:W1:Y:S01]  /*18230*/  @P1 LDC R3, c[0x0][0x438] ;  /* 0x00010e00ff031b82 */ /* 0x000e620000000800 */
[----:B------:R-:W-:Y:S01]  /*18240*/  LOP3.LUT R0, R10, R0, R4, 0xfe, !PT ;  /* 0x000000000a007212 */ /* 0x000fe200078efe04 */
[----:B------:R-:W4:Y:S01]  /*18250*/  S2R R11, SR_TID.X ;  /* 0x00000000000b7919 */ /* 0x000f220000002100 */
[----:B------:R-:W-:Y:S01]  /*18260*/  LOP3.LUT R19, R19, 0xfffffff7, RZ, 0xc0, !PT ;  /* 0xfffffff713137812 */ /* 0x000fe200078ec0ff */
[----:B----4-:R-:W-:-:S05]  /*18270*/  IMAD.SHL.U32 R11, R11, 0x8, RZ ;  /* 0x000000080b0b7824 */ /* 0x010fca00078e00ff */
[----:B------:R-:W-:-:S04]  /*18280*/  LOP3.LUT R11, R11, 0x18, RZ, 0xc0, !PT ;  /* 0x000000180b0b7812 */ /* 0x000fc800078ec0ff */
[----:B------:R-:W-:Y:S01]  /*18290*/  LOP3.LUT R12, R11, 0x20, RZ, 0xfc, !PT ;  /* 0x000000200b0c7812 */ /* 0x000fe200078efcff */
[----:B------:R-:W-:Y:S01]  /*182a0*/  UMOV UR5, 0xffffffff ;  /* 0xffffffff00057882 */ /* 0x000fe20000000000 */
[----:B---3--:R-:W-:Y:S01]  /*182b0*/  @P0 STL [R1+0xc], R20 ;  /* 0x00000c1401000387 */ /* 0x008fe20000100800 */
[C---:B------:R-:W-:Y:S01]  /*182c0*/  ISETP.GE.AND P0, PT, R0.reuse, R26, PT ;  /* 0x0000001a0000720c */ /* 0x040fe20003f06270 */
[----:B--2---:R-:W-:-:S04]  /*182d0*/  IMAD.IADD R0, R0, 0x1, R21 ;  /* 0x0000000100007824 */ /* 0x004fc800078e0215 */
[----:B0-----:R-:W-:-:S04]  /*182e0*/  @P1 IMAD.HI.U32 R2, R0, R2, RZ ;  /* 0x0000000200021227 */ /* 0x001fc800078e00ff */
[----:B------:R-:W-:Y:S01]  /*182f0*/  IMAD.MOV.U32 R6, RZ, RZ, R0 ;  /* 0x000000ffff067224 */ /* 0x000fe200078e0000 */
[----:B-1----:R-:W-:-:S03]  /*18300*/  @P1 SHF.R.U32.HI R6, RZ, R3, R2 ;  /* 0x00000003ff061219 */ /* 0x002fc60000011602 */
[----:B------:R-:W0:Y:S01]  /*18310*/  @!P0 LDC.64 R2, c[0x0][0x428] ;  /* 0x00010a00ff028b82 */ /* 0x000e220000000a00 */
[----:B------:R-:W-:Y:S01]  /*18320*/  SHF.R.S32.HI R8, RZ, 0x1f, R20 ;  /* 0x0000001fff087819 */ /* 0x000fe20000011414 */
[--C-:B------:R-:W-:Y:S01]  /*18330*/  IMAD.MOV R4, RZ, RZ, -R6.reuse ;  /* 0x000000ffff047224 */ /* 0x100fe200078e0a06 */
[----:B------:R-:W-:-:S03]  /*18340*/  @!P0 SHF.R.S32.HI R7, RZ, 0x1f, R6 ;  /* 0x0000001fff078819 */ /* 0x000fc60000011406 */
[----:B------:R-:W-:Y:S02]  /*18350*/  IMAD R4, R5, R4, R0 ;  /* 0x0000000405047224 */ /* 0x000fe400078e0200 */
[-C--:B0-----:R-:W-:Y:S02]  /*18360*/  @!P0 IMAD R0, R8, R2.reuse, RZ ;  /* 0x0000000208008224 */ /* 0x081fe400078e02ff */
[----:B------:R-:W-:-:S04]  /*18370*/  @!P0 IMAD.WIDE.U32 R6, R20, R2, R6 ;  /* 0x0000000214068225 */ /* 0x000fc800078e0006 */
[----:B------:R-:W-:Y:S02]  /*18380*/  @!P0 IMAD R0, R20, R3, R0 ;  /* 0x0000000314008224 */ /* 0x000fe400078e0200 */
[----:B------:R-:W0:Y:S01]  /*18390*/  @!P0 LDC.64 R2, c[0x0][0x418] ;  /* 0x00010600ff028b82 */ /* 0x000e220000000a00 */
[----:B------:R-:W-:Y:S01]  /*183a0*/  IMAD.U32 R5, RZ, RZ, UR38 ;  /* 0x00000026ff057e24 */ /* 0x000fe2000f8e00ff */
[----:B------:R0:W-:Y:S01]  /*183b0*/  STL [R1+0x2c], R8 ;  /* 0x00002c0801007387 */ /* 0x0001e20000100800 */
[----:B------:R-:W-:-:S03]  /*183c0*/  @!P0 IMAD.IADD R0, R7, 0x1, R0 ;  /* 0x0000000107008824 */ /* 0x000fc600078e0200 */
[----:B------:R-:W-:Y:S02]  /*183d0*/  ISETP.NE.AND P2, PT, R5, 0x3, PT ;  /* 0x000000030500780c */ /* 0x000fe40003f45270 */
[----:B0-----:R-:W-:Y:S01]  /*183e0*/  @!P0 LEA R8, P1, R6, R2, 0x2 ;  /* 0x0000000206088211 */ /* 0x001fe200078210ff */
[----:B------:R-:W-:-:S03]  /*183f0*/  IMAD.MOV.U32 R2, RZ, RZ, RZ ;  /* 0x000000ffff027224 */ /* 0x000fc600078e00ff */
[----:B------:R-:W-:-:S05]  /*18400*/  @!P0 LEA.HI.X R9, R6, R3, R0, 0x2, P1 ;  /* 0x0000000306098211 */ /* 0x000fca00008f1400 */
[----:B------:R0:W5:Y:S01]  /*18410*/  @!P0 LDG.E R2, desc[UR42][R8.64] ;  /* 0x0000002a08028981 */ /* 0x000162000c1e1900 */
[----:B------:R-:W-:Y:S02]  /*18420*/  ISETP.GE.AND P0, PT, R11, UR4, PT ;  /* 0x000000040b007c0c */ /* 0x000fe4000bf06270 */
[----:B------:R-:W-:-:S04]  /*18430*/  @P2 LOP3.LUT R19, R19, 0x8, RZ, 0xfc, !PT ;  /* 0x0000000813132812 */ /* 0x000fc800078efcff */
        /* <DEDUP_REMOVED lines=10> */
.L_x_10747:
[----:B------:R-:W-:Y:S05]  /*184e0*/  @!P2 BRA `(.L_x_10623) ;  /* 0x000000000004a947 */ /* 0x000fea0003800000 */
[----:B------:R-:W-:Y:S01]  /*184f0*/  BPT.TRAP 0x1 ;  /* 0x000000040000795c */ /* 0x000fe20000300000 */
.L_x_10623:
[----:B------:R-:W2:Y:S01]  /*18500*/  LDL R5, [R1] ;  /* 0x0000000001057983 */ /* 0x000ea20000100800 */
        /* <DEDUP_REMOVED lines=20> */
[----:B--2---:R-:W-:-:S06]  /*18650*/  SHF.L.U32 R5, R5, 0x1f, RZ ;  /* 0x0000001f05057819 */ /* 0x004fcc00000006ff */
[----:B------:R-:W0:Y:S02]  /*18660*/  SYNCS.PHASECHK.TRANS64.TRYWAIT P0, [R0+URZ+0x2d840], R5 ;  /* 0x02d84005000075a7 */ /* 0x000e24000800017f */
[----:B0-----:R-:W-:Y:S05]  /*18670*/  @!P0 BRA `(.L_x_10625) ;  /* 0x0000004c00848947 */ /* 0x001fea0003800000 */
.L_x_10748:
[----:B------:R-:W-:Y:S05]  /*18680*/  BSYNC B0 ;  /* 0x0000000000007941 */ /* 0x000fea0003800000 */
.L_x_10624:
[----:B------:R-:W2:Y:S01]  /*18690*/  LDL R9, [R1+0x10] ;  /* 0x0000100001097983 */ /* 0x000ea20000100800 */
[----:B------:R-:W-:Y:S01]  /*186a0*/  ULDC.64 UR4, c[0x0][0x300] ;  /* 0x0000c00000047ab9 */ /* 0x000fe20000000a00 */
[----:B------:R-:W-:Y:S02]  /*186b0*/  ULDC.64 UR6, c[0x0][0x2e8] ;  /* 0x0000ba0000067ab9 */ /* 0x000fe40000000a00 */
[----:B------:R-:W3:Y:S01]  /*186c0*/  LDL R12, [R1+0x20] ;  /* 0x00002000010c7983 */ /* 0x000ee20000100800 */
[----:B------:R-:W1:Y:S01]  /*186d0*/  S2R R6, SR_TID.X ;  /* 0x0000000000067919 */ /* 0x000e620000002100 */
[----:B------:R-:W-:-:S04]  /*186e0*/  IMAD R3, R3, UR4, RZ ;  /* 0x0000000403037c24 */ /* 0x000fc8000f8e02ff */
[C---:B------:R-:W-:Y:S02]  /*186f0*/  IMAD R3, R4.reuse, UR5, R3 ;  /* 0x0000000504037c24 */ /* 0x040fe4000f8e0203 */
[----:B0-----:R-:W-:Y:S01]  /*18700*/  IMAD.WIDE.U32 R4, R4, UR4, RZ ;  /* 0x0000000404047c25 */ /* 0x001fe2000f8e00ff */
[----:B------:R-:W-:-:S03]  /*18710*/  ULDC.64 UR4, c[0x0][0x310] ;  /* 0x0000c40000047ab9 */ /* 0x000fc60000000a00 */
[----:B------:R-:W-:Y:S02]  /*18720*/  IMAD.IADD R5, R5, 0x1, R3 ;  /* 0x0000000105057824 */ /* 0x000fe400078e0203 */
[----:B------:R-:W-:Y:S01]  /*18730*/  IMAD R8, R8, UR4, RZ ;  /* 0x0000000408087c24 */ /* 0x000fe2000f8e02ff */
[----:B-1----:R-:W-:-:S04]  /*18740*/  LOP3.LUT R6, R6, 0x7f, RZ, 0xc0, !PT ;  /* 0x0000007f06067812 */ /* 0x002fc800078ec0ff */
[----:B------:R-:W-:Y:S02]  /*18750*/  SHF.R.U32.HI R11, RZ, 0x2, R6 ;  /* 0x00000002ff0b7819 */ /* 0x000fe40000011606 */
[----:B------:R-:W0:Y:S01]  /*18760*/  S2R R6, SR_TID.X ;  /* 0x0000000000067919 */ /* 0x000e220000002100 */
[----:B------:R-:W-:-:S04]  /*18770*/  IMAD.WIDE.U32 R4, R2, UR4, R4 ;  /* 0x0000000402047c25 */ /* 0x000fc8000f8e0004 */
[----:B------:R-:W-:Y:S01]  /*18780*/  IMAD R2, R2, UR5, R8 ;  /* 0x0000000502027c24 */ /* 0x000fe2000f8e0208 */
[----:B------:R-:W-:-:S03]  /*18790*/  ULDC.64 UR4, c[0x0][0x308] ;  /* 0x0000c20000047ab9 */ /* 0x000fc60000000a00 */
[----:B------:R-:W-:Y:S02]  /*187a0*/  IMAD.IADD R3, R5, 0x1, R2 ;  /* 0x0000000105037824 */ /* 0x000fe400078e0202 */
[----:B------:R-:W-:-:S04]  /*187b0*/  IMAD.MOV.U32 R2, RZ, RZ, R4 ;  /* 0x000000ffff027224 */ /* 0x000fc800078e0004 */
[----:B------:R-:W-:Y:S01]  /*187c0*/  IMAD.WIDE.U32 R4, R17, UR4, R2 ;  /* 0x0000000411047c25 */ /* 0x000fe2000f8e0002 */
[----:B------:R-:W-:-:S03]  /*187d0*/  UMOV UR4, 0xffffffff ;  /* 0xffffffff00047882 */ /* 0x000fc60000000000 */
[----:B------:R-:W-:Y:S01]  /*187e0*/  IMAD R7, R17, UR5, R5 ;  /* 0x0000000511077c24 */ /* 0x000fe2000f8e0205 */
[----:B------:R-:W-:-:S04]  /*187f0*/  LEA R2, P0, R4, UR6, 0x1 ;  /* 0x0000000604027c11 */ /* 0x000fc8000f8008ff */
[----:B------:R-:W-:Y:S02]  /*18800*/  LEA.HI.X R7, R4, UR7, R7, 0x1, P0 ;  /* 0x0000000704077c11 */ /* 0x000fe400080f0c07 */
[C---:B------:R-:W-:Y:S02]  /*18810*/  LOP3.LUT P4, RZ, R19.reuse, 0x4, RZ, 0xc0, !PT ;  /* 0x0000000413ff7812 */ /* 0x040fe4000788c0ff */
[C---:B------:R-:W-:Y:S02]  /*18820*/  LOP3.LUT P3, RZ, R19.reuse, 0x2, RZ, 0xc0, !PT ;  /* 0x0000000213ff7812 */ /* 0x040fe4000786c0ff */
[----:B------:R-:W-:Y:S01]  /*18830*/  LOP3.LUT P2, RZ, R19, 0x1, RZ, 0xc0, !PT ;  /* 0x0000000113ff7812 */ /* 0x000fe2000784c0ff */
[----:B--2---:R-:W-:Y:S02]  /*18840*/  IMAD R8, R28, 0x3000, R9 ;  /* 0x000030001c087824 */ /* 0x004fe400078e0209 */
[----:B0-----:R-:W-:Y:S01]  /*18850*/  IMAD.SHL.U32 R9, R6, 0x8, RZ ;  /* 0x0000000806097824 */ /* 0x001fe200078e00ff */
[----:B---3--:R-:W-:-:S04]  /*18860*/  IADD3 R3, -R11, R12, -R10 ;  /* 0x0000000c0b037210 */ /* 0x008fc80007ffe90a */
[----:B------:R-:W-:Y:S02]  /*18870*/  LOP3.LUT R9, R9, 0x18, RZ, 0xc0, !PT ;  /* 0x0000001809097812 */ /* 0x000fe400078ec0ff */
[----:B------:R-:W-:Y:S01]  /*18880*/  ISETP.GE.AND P0, PT, R3, 0x1, PT ;  /* 0x000000010300780c */ /* 0x000fe20003f06270 */
[----:B------:R-:W-:-:S12]  /*18890*/  BRA.DIV UR4, `(.L_x_10626) ;  /* 0x0000004e04107947 */ /* 0x000fd8000b800000 */
[----:B------:R-:W0:Y:S04]  /*188a0*/  SHFL.IDX PT, R4, R2, RZ, 0x1c1f ;  /* 0x001c1fff02047589 */ /* 0x000e2800000e0000 */
[----:B------:R-:W1:Y:S01]  /*188b0*/  SHFL.IDX PT, R6, R7, RZ, 0x1c1f ;  /* 0x001c1fff07067589 */ /* 0x000e6200000e0000 */
[----:B0-----:R-:W-:-:S05]  /*188c0*/  @P0 LEA R5, P1, R9, R4, 0x1 ;  /* 0x0000000409050211 */ /* 0x001fca00078208ff */
[----:B-1----:R-:W-:Y:S01]  /*188d0*/  @P0 IMAD.X R4, RZ, RZ, R6, P1 ;  /* 0x000000ffff040224 */ /* 0x002fe200008e0606 */
[----:B------:R-:W-:Y:S01]  /*188e0*/  ISETP.GE.AND P1, PT, R3, 0x21, PT ;  /* 0x000000210300780c */ /* 0x000fe20003f26270 */
[----:B------:R-:W-:-:S03]  /*188f0*/  @P0 IMAD R6, R8, 0x2, R16 ;  /* 0x0000000208060824 */ /* 0x000fc600078e0210 */
[----:B------:R-:W-:-:S04]  /*18900*/  @P0 LOP3.LUT R5, R5, R4, RZ, 0x3c, !PT ;  /* 0x0000000405050212 */ /* 0x000fc800078e3cff */
[----:B------:R-:W-:-:S04]  /*18910*/  @P0 LOP3.LUT R4, R5, R4, RZ, 0x3c, !PT ;  /* 0x0000000405040212 */ /* 0x000fc800078e3cff */
[----:B------:R-:W-:-:S05]  /*18920*/  @P0 LOP3.LUT R5, R5, R4, RZ, 0x3c, !PT ;  /* 0x0000000405050212 */ /* 0x000fca00078e3cff */
[----:B------:R-:W-:Y:S01]  /*18930*/  @!PT LDS RZ, [RZ] ;  /* 0x00000000fffff984 */ /* 0x000fe20000000800 */
[----:B------:R-:W-:Y:S04]  /*18940*/  @P0 LDGSTS.E.BYPASS.LTC128B.128 [R6+0x15400], desc[UR42][R4.64], !P4 ;  /* 0x1540000004060fae */ /* 0x000fe8000e101d6a */
[----:B------:R-:W-:Y:S04]  /*18950*/  @P0 LDGSTS.E.BYPASS.LTC128B.128 [R6+0x17400], desc[UR42][R4.64+0x40], !P3 ;  /* 0x1740004004060fae */ /* 0x000fe8000d901d6a */
[----:B------:R0:W-:Y:S04]  /*18960*/  @P0 LDGSTS.E.BYPASS.LTC128B.128 [R6+0x19400], desc[UR42][R4.64+0x80], !P2 ;  /* 0x1940008004060fae */ /* 0x0001e8000d101d6a */
[----:B0-----:R-:W0:Y:S04]  /*18970*/  SHFL.IDX PT, R4, R2, 0x1, 0x1c1f ;  /* 0x003c1f0002047f89 */ /* 0x001e2800000e0000 */
[----:B------:R-:W1:Y:S01]  /*18980*/  SHFL.IDX PT, R6, R7, 0x1, 0x1c1f ;  /* 0x003c1f0007067f89 */ /* 0x000e6200000e0000 */
[----:B0-----:R-:W-:-:S05]  /*18990*/  @P1 LEA R5, P0, R9, R4, 0x1 ;  /* 0x0000000409051211 */ /* 0x001fca00078008ff */
[----:B-1----:R-:W-:Y:S01]  /*189a0*/  @P1 IMAD.X R4, RZ, RZ, R6, P0 ;  /* 0x000000ffff041224 */ /* 0x002fe200000e0606 */
[----:B------:R-:W-:-:S04]  /*189b0*/  @P1 LEA R6, R8, R16, 0x1 ;  /* 0x0000001008061211 */ /* 0x000fc800078e08ff */
[----:B------:R-:W-:-:S04]  /*189c0*/  @P1 LOP3.LUT R5, R5, R4, RZ, 0x3c, !PT ;  /* 0x0000000405051212 */ /* 0x000fc800078e3cff */
[----:B------:R-:W-:-:S04]  /*189d0*/  @P1 LOP3.LUT R4, R5, R4, RZ, 0x3c, !PT ;  /* 0x0000000405041212 */ /* 0x000fc800078e3cff */
[----:B------:R-:W-:-:S05]  /*189e0*/  @P1 LOP3.LUT R5, R5, R4, RZ, 0x3c, !PT ;  /* 0x0000000405051212 */ /* 0x000fca00078e3cff */
[----:B------:R-:W-:Y:S04]  /*189f0*/  @P1 LDGSTS.E.BYPASS.LTC128B.128 [R6+0x15c00], desc[UR42][R4.64], !P4 ;  /* 0x15c0000004061fae */ /* 0x000fe8000e101d6a */
[----:B------:R-:W-:Y:S04]  /*18a00*/  @P1 LDGSTS.E.BYPASS.LTC128B.128 [R6+0x17c00], desc[UR42][R4.64+0x40], !P3 ;  /* 0x17c0004004061fae */ /* 0x000fe8000d901d6a */
[----:B------:R0:W-:Y:S01]  /*18a10*/  @P1 LDGSTS.E.BYPASS.LTC128B.128 [R6+0x19c00], desc[UR42][R4.64+0x80], !P2 ;  /* 0x19c0008004061fae */ /* 0x0001e2000d101d6a */
[----:B------:R-:W-:-:S03]  /*18a20*/  ISETP.GE.AND P1, PT, R3, 0x41, PT ;  /* 0x000000410300780c */ /* 0x000fc60003f26270 */
[----:B0-----:R-:W0:Y:S04]  /*18a30*/  SHFL.IDX PT, R4, R2, 0x2, 0x1c1f ;  /* 0x005c1f0002047f89 */ /* 0x001e2800000e0000 */
[----:B------:R-:W1:Y:S04]  /*18a40*/  SHFL.IDX PT, R6, R7, 0x2, 0x1c1f ;  /* 0x005c1f0007067f89 */ /* 0x000e6800000e0000 */
[----:B------:R-:W2:Y:S04]  /*18a50*/  SHFL.IDX PT, R7, R7, 0x3, 0x1c1f ;  /* 0x007c1f0007077f89 */ /* 0x000ea800000e0000 */
[----:B------:R-:W3:Y:S01]  /*18a60*/  SHFL.IDX PT, R2, R2, 0x3, 0x1c1f ;  /* 0x007c1f0002027f89 */ /* 0x000ee200000e0000 */
[----:B0-----:R-:W-:-:S05]  /*18a70*/  @P1 LEA R5, P0, R9, R4, 0x1 ;  /* 0x0000000409051211 */ /* 0x001fca00078008ff */
[----:B-1----:R-:W-:Y:S02]  /*18a80*/  @P1 IMAD.X R4, RZ, RZ, R6, P0 ;  /* 0x000000ffff041224 */ /* 0x002fe400000e0606 */
[----:B------:R-:W-:-:S03]  /*18a90*/  @P1 IMAD R6, R8, 0x2, R16 ;  /* 0x0000000208061824 */ /* 0x000fc600078e0210 */
[----:B------:R-:W-:-:S04]  /*18aa0*/  @P1 LOP3.LUT R5, R5, R4, RZ, 0x3c, !PT ;  /* 0x0000000405051212 */ /* 0x000fc800078e3cff */
[----:B------:R-:W-:-:S04]  /*18ab0*/  @P1 LOP3.LUT R4, R5, R4, RZ, 0x3c, !PT ;  /* 0x0000000405041212 */ /* 0x000fc800078e3cff */
[----:B------:R-:W-:-:S05]  /*18ac0*/  @P1 LOP3.LUT R5, R5, R4, RZ, 0x3c, !PT ;  /* 0x0000000405051212 */ /* 0x000fca00078e3cff */
[----:B------:R1:W-:Y:S04]  /*18ad0*/  @P1 LDGSTS.E.BYPASS.LTC128B.128 [R6+0x16400], desc[UR42][R4.64], !P4 ;  /* 0x1640000004061fae */ /* 0x0003e8000e101d6a */
[----:B------:R1:W-:Y:S04]  /*18ae0*/  @P1 LDGSTS.E.BYPASS.LTC128B.128 [R6+0x18400], desc[UR42][R4.64+0x40], !P3 ;  /* 0x1840004004061fae */ /* 0x0003e8000d901d6a */
[----:B--23--:R1:W-:Y:S02]  /*18af0*/  @P1 LDGSTS.E.BYPASS.LTC128B.128 [R6+0x1a400], desc[UR42][R4.64+0x80], !P2 ;  /* 0x1a40008004061fae */ /* 0x00c3e4000d101d6a */
.L_x_10758:
[----:B------:R-:W-:-:S13]  /*18b00*/  ISETP.GE.AND P0, PT, R3, 0x61, PT ;  /* 0x000000610300780c */ /* 0x000fda0003f06270 */
[----:B------:R-:W-:Y:S01]  /*18b10*/  @P0 LEA R2, P1, R9, R2, 0x1 ;  /* 0x0000000209020211 */ /* 0x000fe200078208ff */
        /* <DEDUP_REMOVED lines=10> */
.L_x_10627:
[----:B------:R-:W-:Y:S02]  /*18bc0*/  PLOP3.LUT P1, PT, P1, P0, PT, 0xa2, 0x0 ;  /* 0x000000000000781c */ /* 0x000fe40000f21472 */
[----:B------:R-:W-:-:S08]  /*18bd0*/  @P0 R2UR P1, UR4, R0 ;  /* 0x00000000000402ca */ /* 0x000fd00000020000 */
[----:B------:R-:W-:-:S05]  /*18be0*/  @P0 PLOP3.LUT P0, PT, P1, PT, PT, 0x80, 0x0 ;  /* 0x000000000000081c */ /* 0x000fca0000f0f070 */
[----:B------:R-:W-:Y:S01]  /*18bf0*/  @!P1 SYNCS.ARRIVE.TRANS64.RED.A0T1 RZ, [UR4+0x2d830], RZ ;  /* 0x02d830ffffff99a7 */ /* 0x000fe20008200404 */
[----:B------:R-:W-:Y:S07]  /*18c00*/  @!P1 ARRIVES.LDGSTSBAR.64.TRANSCNT [UR4+0x2d830] ;  /* 0x02d83000ff0099b0 */ /* 0x000fee0008000a84 */
[----:B------:R-:W-:Y:S05]  /*18c10*/  @P0 BRA.U.ANY `(.L_x_10627) ;  /* 0xfffffffd00e80947 */ /* 0x000fea000393ffff */
[----:B------:R-:W-:Y:S01]  /*18c20*/  NOP ;  /* 0x0000000000007918 */ /* 0x000fe20000000000 */
[----:B--2---:R-:W-:-:S05]  /*18c30*/  IMAD.U32 R2, RZ, RZ, UR38 ;  /* 0x00000026ff027e24 */ /* 0x004fca000f8e00ff */
[----:B------:R-:W-:-:S13]  /*18c40*/  ISETP.NE.AND P2, PT, R2, 0x3, PT ;  /* 0x000000030200780c */ /* 0x000fda0003f45270 */
[----:B------:R-:W-:Y:S05]  /*18c50*/  @!P2 BRA `(.L_x_10628) ;  /* 0x000000000004a947 */ /* 0x000fea0003800000 */
[----:B------:R-:W-:Y:S01]  /*18c60*/  BPT.TRAP 0x1 ;  /* 0x000000040000795c */ /* 0x000fe20000300000 */
.L_x_10628:
[----:B01----:R0:W5:Y:S01]  /*18c70*/  LDL.LU R4, [R1+0x34] ;  /* 0x0000340001047983 */ /* 0x0031620000300800 */
[----:B------:R0:W-:Y:S03]  /*18c80*/  SYNCS.ARRIVE.TRANS64.A1T0 RZ, [R0+URZ+0x2d830], RZ ;  /* 0x02d830ff00ff79a7 */ /* 0x0001e6000810003f */
[----:B------:R0:W5:Y:S04]  /*18c90*/  LDL.LU R6, [R1+0x8] ;  /* 0x0000080001067983 */ /* 0x0001680000300800 */
[----:B------:R0:W5:Y:S02]  /*18ca0*/  LDL.LU R3, [R1+0x44] ;  /* 0x0000440001037983 */ /* 0x0001640000300800 */
[----:B------:R-:W-:Y:S05]  /*18cb0*/  WARPSYNC.ALL ;  /* 0x0000000000007948 */ /* 0x000fea0003800000 */
[----:B------:R-:W-:Y:S01]  /*18cc0*/  ULDC.64 UR4, c[0x0][0x298] ;  /* 0x0000a60000047ab9 */ /* 0x000fe20000000a00 */
[----:B------:R-:W-:Y:S01]  /*18cd0*/  ULDC.64 UR6, c[0x0][0xa00] ;  /* 0x0002800000067ab9 */ /* 0x000fe20000000a00 */
[----:B0-----:R-:W-:Y:S01]  /*18ce0*/  VIADD R0, R16, 0xc400 ;  /* 0x0000c40010007836 */ /* 0x001fe20000000000 */
[----:B------:R-:W-:Y:S01]  /*18cf0*/  BAR.SYNC.DEFER_BLOCKING 0x8, 0x200 ;  /* 0x0208000000007b1d */ /* 0x000fe20000010000 */
[----:B------:R-:W-:-:S03]  /*18d00*/  ISETP.NE.U32.AND P0, PT, RZ, UR6, PT ;  /* 0x00000006ff007c0c */ /* 0x000fc6000bf05070 */
[----:B------:R-:W-:Y:S02]  /*18d10*/  LOP3.LUT P1, RZ, R0, 0x1bf, RZ, 0xc0, !PT ;  /* 0x000001bf00ff7812 */ /* 0x000fe4000782c0ff */
[----:B------:R-:W-:Y:S01]  /*18d20*/  ISETP.NE.AND.EX P0, PT, RZ, UR7, PT, P0 ;  /* 0x00000007ff007c0c */ /* 0x000fe2000bf05300 */
[----:B------:R-:W-:Y:S01]  /*18d30*/  BSSY B6, `(.L_x_10629) ;  /* 0x000001c000067945 */ /* 0x000fe20003800000 */
[----:B-----5:R-:W-:Y:S02]  /*18d40*/  SHF.R.S32.HI R2, RZ, 0x1f, R4 ;  /* 0x0000001fff027819 */ /* 0x020fe40000011404 */
[----:B------:R-:W-:-:S03]  /*18d50*/  SEL R26, R6, RZ, !P0 ;  /* 0x000000ff061a7207 */ /* 0x000fc60004000000 */
[----:B------:R-:W-:-:S04]  /*18d60*/  IMAD R2, R2, UR4, RZ ;  /* 0x0000000402027c24 */ /* 0x000fc8000f8e02ff */
[C---:B------:R-:W-:Y:S01]  /*18d70*/  IMAD R0, R4.reuse, UR5, R2 ;  /* 0x0000000504007c24 */ /* 0x040fe2000f8e0202 */
[----:B------:R-:W-:Y:S01]  /*18d80*/  SEL R2, R3, RZ, !P0 ;  /* 0x000000ff03027207 */ /* 0x000fe20004000000 */
        /* <DEDUP_REMOVED lines=22> */
.L_x_10630:
[----:B------:R-:W-:Y:S05]  /*18ef0*/  BSYNC B6 ;  /* 0x0000000000067941 */ /* 0x000fea0003800000 */
.L_x_10629:
[----:B0-----:R-:W2:Y:S01]  /*18f00*/  LDL.LU R2, [R1+0x8] ;  /* 0x0000080001027983 */ /* 0x001ea20000300800 */
[----:B------:R-:W0:Y:S01]  /*18f10*/  LDC R9, c[0x0][0x448] ;  /* 0x00011200ff097b82 */ /* 0x000e220000000800 */
[----:B------:R-:W-:Y:S01]  /*18f20*/  ULDC.64 UR4, c[0x0][0x2d8] ;  /* 0x0000b60000047ab9 */ /* 0x000fe20000000a00 */
[----:B------:R-:W-:Y:S01]  /*18f30*/  ULDC.64 UR6, c[0x0][0x2e0] ;  /* 0x0000b80000067ab9 */ /* 0x000fe20000000a00 */
[----:B------:R-:W3:Y:S01]  /*18f40*/  LDL.LU.64 R20, [R1+0x38] ;  /* 0x0000380001147983 */ /* 0x000ee20000300a00 */
[----:B------:R-:W-:-:S03]  /*18f50*/  ULDC.64 UR8, c[0x0][0x280] ;  /* 0x0000a00000087ab9 */ /* 0x000fc60000000a00 */
[----:B------:R-:W4:Y:S01]  /*18f60*/  LDL.LU R0, [R1+0x34] ;  /* 0x0000340001007983 */ /* 0x000f220000300800 */
[----:B0-----:R-:W-:-:S13]  /*18f70*/  ISETP.NE.AND P0, PT, R9, 0x1, PT ;  /* 0x000000010900780c */ /* 0x001fda0003f05270 */
[----:B------:R-:W0:Y:S08]  /*18f80*/  @P0 LDC R5, c[0x0][0x44c] ;  /* 0x00011300ff050b82 */ /* 0x000e300000000800 */
[----:B------:R-:W1:Y:S08]  /*18f90*/  @P0 LDC R6, c[0x0][0x450] ;  /* 0x00011400ff060b82 */ /* 0x000e700000000800 */
[----:B------:R-:W1:Y:S01]  /*18fa0*/  @P0 LDC R8, c[0x0][0x450] ;  /* 0x00011400ff080b82 */ /* 0x000e620000000800 */
[----:B--2---:R-:W-:-:S02]  /*18fb0*/  IMAD.MOV.U32 R3, RZ, RZ, R2 ;  /* 0x000000ffff037224 */ /* 0x004fc400078e0002 */
        /* <DEDUP_REMOVED lines=16> */
[----:B------:R2:W5:Y:S03]  /*190c0*/  LDL R21, [R1+0x48] ;  /* 0x0000480001157983 */ /* 0x0005660000100800 */
[----:B------:R-:W-:-:S04]  /*190d0*/  IMAD R0, R25, 0xc0, R20 ;  /* 0x000000c019007824 */ /* 0x000fc800078e0214 */
[----:B0-----:R-:W-:-:S04]  /*190e0*/  @P0 IMAD.HI.U32 R5, R0, R5, RZ ;  /* 0x0000000500050227 */ /* 0x001fc800078e00ff */
[----:B------:R-:W-:Y:S01]  /*190f0*/  IMAD.MOV.U32 R4, RZ, RZ, R0 ;  /* 0x000000ffff047224 */ /* 0x000fe200078e0000 */
[----:B-1----:R-:W-:-:S04]  /*19100*/  @P0 SHF.R.U32.HI R4, RZ, R6, R5 ;  /* 0x00000006ff040219 */ /* 0x002fc80000011605 */
[--C-:B------:R-:W-:Y:S01]  /*19110*/  SHF.R.S32.HI R5, RZ, 0x1f, R4.reuse ;  /* 0x0000001fff057819 */ /* 0x100fe20000011404 */
[----:B------:R-:W-:-:S04]  /*19120*/  IMAD.MOV R7, RZ, RZ, -R4 ;  /* 0x000000ffff077224 */ /* 0x000fc800078e0a04 */
[----:B------:R-:W-:-:S04]  /*19130*/  IMAD R5, R5, UR4, RZ ;  /* 0x0000000405057c24 */ /* 0x000fc8000f8e02ff */
[C---:B------:R-:W-:Y:S02]  /*19140*/  IMAD R6, R4.reuse, UR5, R5 ;  /* 0x0000000504067c24 */ /* 0x040fe4000f8e0205 */
[----:B------:R-:W-:-:S04]  /*19150*/  IMAD.WIDE.U32 R4, R4, UR4, R2 ;  /* 0x0000000404047c25 */ /* 0x000fc8000f8e0002 */
[----:B------:R-:W-:Y:S02]  /*19160*/  IMAD.IADD R5, R5, 0x1, R6 ;  /* 0x0000000105057824 */ /* 0x000fe400078e0206 */
[----:B------:R-:W-:-:S05]  /*19170*/  IMAD R6, R9, R7, R0 ;  /* 0x0000000709067224 */ /* 0x000fca00078e0200 */
[----:B------:R-:W-:Y:S01]  /*19180*/  SHF.R.S32.HI R7, RZ, 0x1f, R6 ;  /* 0x0000001fff077819 */ /* 0x000fe20000011406 */
[----:B------:R-:W-:-:S04]  /*19190*/  IMAD.WIDE.U32 R4, R6, UR6, R4 ;  /* 0x0000000606047c25 */ /* 0x000fc8000f8e0004 */
[----:B------:R-:W-:-:S04]  /*191a0*/  IMAD R7, R7, UR6, RZ ;  /* 0x0000000607077c24 */ /* 0x000fc8000f8e02ff */
[----:B------:R-:W-:Y:S02]  /*191b0*/  IMAD R6, R6, UR7, R7 ;  /* 0x0000000706067c24 */ /* 0x000fe4000f8e0207 */
[----:B------:R-:W0:Y:S01]  /*191c0*/  @P0 LDC R7, c[0x0][0x44c] ;  /* 0x00011300ff070b82 */ /* 0x000e220000000800 */
[----:B------:R-:W-:Y:S02]  /*191d0*/  VIADD R0, R0, 0x80 ;  /* 0x0000008000007836 */ /* 0x000fe40000000000 */
[----:B------:R-:W-:Y:S01]  /*191e0*/  IMAD.IADD R6, R5, 0x1, R6 ;  /* 0x0000000105067824 */ /* 0x000fe200078e0206 */
[----:B------:R-:W-:-:S04]  /*191f0*/  LEA R5, P1, R4, UR8, 0x1 ;  /* 0x0000000804057c11 */ /* 0x000fc8000f8208ff */
[----:B------:R-:W-:Y:S01]  /*19200*/  LEA.HI.X R4, R4, UR9, R6, 0x1, P1 ;  /* 0x0000000904047c11 */ /* 0x000fe200088f0c06 */
[----:B------:R-:W-:Y:S02]  /*19210*/  IMAD.MOV.U32 R6, RZ, RZ, R0 ;  /* 0x000000ffff067224 */ /* 0x000fe400078e0000 */
[----:B0-----:R-:W-:-:S05]  /*19220*/  @P0 IMAD.HI.U32 R7, R0, R7, RZ ;  /* 0x0000000700070227 */ /* 0x001fca00078e00ff */
[----:B------:R-:W-:Y:S02]  /*19230*/  @P0 SHF.R.U32.HI R6, RZ, R8, R7 ;  /* 0x00000008ff060219 */ /* 0x000fe40000011607 */
[----:B------:R2:W5:Y:S01]  /*19240*/  LDL R8, [R1+0x30] ;  /* 0x0000300001087983 */ /* 0x0005620000100800 */
[----:B------:R-:W0:Y:S02]  /*19250*/  S2R R13, SR_TID.X ;  /* 0x00000000000d7919 */ /* 0x000e240000002100 */
[----:B------:R-:W-:-:S04]  /*19260*/  IMAD.MOV R7, RZ, RZ, -R6 ;  /* 0x000000ffff077224 */ /* 0x000fc800078e0a06 */
[----:B------:R-:W-:Y:S01]  /*19270*/  IMAD R0, R9, R7, R0 ;  /* 0x0000000709007224 */ /* 0x000fe200078e0200 */
[----:B------:R-:W-:Y:S01]  /*19280*/  SHF.R.S32.HI R7, RZ, 0x1f, R6 ;  /* 0x0000001fff077819 */ /* 0x000fe20000011406 */
[----:B------:R-:W-:-:S04]  /*19290*/  IMAD.WIDE.U32 R2, R6, UR4, R2 ;  /* 0x0000000406027c25 */ /* 0x000fc8000f8e0002 */
[----:B------:R-:W-:Y:S01]  /*192a0*/  IMAD R7, R7, UR4, RZ ;  /* 0x0000000407077c24 */ /* 0x000fe2000f8e02ff */
[----:B------:R-:W-:-:S03]  /*192b0*/  ULDC UR4, c[0x0][0x2b8] ;  /* 0x0000ae0000047ab9 */ /* 0x000fc60000000800 */
[----:B------:R-:W-:Y:S01]  /*192c0*/  IMAD R7, R6, UR5, R7 ;  /* 0x0000000506077c24 */ /* 0x000fe2000f8e0207 */
[----:B------:R-:W-:-:S03]  /*192d0*/  SHF.R.S32.HI R6, RZ, 0x1f, R0 ;  /* 0x0000001fff067819 */ /* 0x000fc60000011400 */
[----:B------:R-:W-:Y:S02]  /*192e0*/  IMAD.IADD R3, R3, 0x1, R7 ;  /* 0x0000000103037824 */ /* 0x000fe400078e0207 */
[----:B------:R-:W-:Y:S02]  /*192f0*/  IMAD R6, R6, UR6, RZ ;  /* 0x0000000606067c24 */ /* 0x000fe4000f8e02ff */
[----:B------:R-:W-:-:S04]  /*19300*/  IMAD.WIDE.U32 R2, R0, UR6, R2 ;  /* 0x0000000600027c25 */ /* 0x000fc8000f8e0002 */
[----:B------:R-:W-:Y:S01]  /*19310*/  IMAD R6, R0, UR7, R6 ;  /* 0x0000000700067c24 */ /* 0x000fe2000f8e0206 */
[C---:B0-----:R-:W-:Y:S01]  /*19320*/  SHF.L.U32 R11, R13.reuse, 0x3, RZ ;  /* 0x000000030d0b7819 */ /* 0x041fe200000006ff */
[----:B------:R-:W-:-:S03]  /*19330*/  IMAD.SHL.U32 R10, R13, 0x8, RZ ;  /* 0x000000080d0a7824 */ /* 0x000fc600078e00ff */
[----:B------:R-:W-:Y:S01]  /*19340*/  LOP3.LUT R11, R11, 0x18, RZ, 0xc0, !PT ;  /* 0x000000180b0b7812 */ /* 0x000fe200078ec0ff */
[----:B------:R-:W-:Y:S01]  /*19350*/  IMAD.IADD R6, R3, 0x1, R6 ;  /* 0x0000000103067824 */ /* 0x000fe200078e0206 */
[----:B------:R-:W-:Y:S02]  /*19360*/  LEA R7, P0, R2, UR8, 0x1 ;  /* 0x0000000802077c11 */ /* 0x000fe4000f8008ff */
[C---:B------:R-:W-:Y:S02]  /*19370*/  LOP3.LUT R12, R11.reuse, 0x20, RZ, 0xfc, !PT ;  /* 0x000000200b0c7812 */ /* 0x040fe400078efcff */
[----:B------:R-:W-:Y:S02]  /*19380*/  LOP3.LUT R10, R10, 0x18, RZ, 0xc0, !PT ;  /* 0x000000180a0a7812 */ /* 0x000fe400078ec0ff */
[----:B------:R-:W-:Y:S01]  /*19390*/  LOP3.LUT R11, R11, 0x40, RZ, 0xfc, !PT ;  /* 0x000000400b0b7812 */ /* 0x000fe200078efcff */
[----:B------:R-:W-:Y:S01]  /*193a0*/  UMOV UR5, 0xffffffff ;  /* 0xffffffff00057882 */ /* 0x000fe20000000000 */
[----:B------:R-:W-:-:S02]  /*193b0*/  LEA.HI.X R6, R2, UR9, R6, 0x1, P0 ;  /* 0x0000000902067c11 */ /* 0x000fc400080f0c06 */
[----:B------:R-:W-:Y:S02]  /*193c0*/  LOP3.LUT R20, R13, 0x7f, RZ, 0xc0, !PT ;  /* 0x0000007f0d147812 */ /* 0x000fe400078ec0ff */
[----:B------:R-:W-:Y:S02]  /*193d0*/  ISETP.GE.AND P0, PT, R10, UR4, PT ;  /* 0x000000040a007c0c */ /* 0x000fe4000bf06270 */
[----:B------:R-:W-:Y:S02]  /*193e0*/  ISETP.GE.AND P1, PT, R12, UR4, PT ;  /* 0x000000040c007c0c */ /* 0x000fe4000bf26270 */
[----:B------:R-:W-:Y:S02]  /*193f0*/  ISETP.GE.AND P2, PT, R11, UR4, PT ;  /* 0x000000040b007c0c */ /* 0x000fe4000bf46270 */
[----:B------:R-:W-:Y:S01]  /*19400*/  SHF.R.U32.HI R20, RZ, 0x2, R20 ;  /* 0x00000002ff147819 */ /* 0x000fe20000011614 */
[----:B--2---:R-:W-:Y:S10]  /*19410*/  BRA.DIV UR5, `(.L_x_10631) ;  /* 0x0000004605987947 */ /* 0x004ff4000b800000 */
[----:B------:R-:W0:Y:S01]  /*19420*/  SHFL.IDX PT, R3, R5, RZ, 0x1c1f ;  /* 0x001c1fff05037589 */ /* 0x000e2200000e0000 */
[----:B-----5:R-:W-:Y:S02]  /*19430*/  IMAD R0, R21, R9, RZ ;  /* 0x0000000915007224 */ /* 0x020fe400078e02ff */
[----:B------:R-:W-:Y:S01]  /*19440*/  IMAD R25, R25, 0xc0, R20 ;  /* 0x000000c019197824 */ /* 0x000fe200078e0214 */
[----:B------:R-:W1:Y:S04]  /*19450*/  SHFL.IDX PT, R2, R4, RZ, 0x1c1f ;  /* 0x001c1fff04027589 */ /* 0x000e6800000e0000 */
[----:B------:R-:W-:-:S13]  /*19460*/  ISETP.GE.AND P3, PT, R25, R0, PT ;  /* 0x000000001900720c */ /* 0x000fda0003f66270 */
[----:B0-----:R-:W-:-:S05]  /*19470*/  @!P3 LEA R3, P4, R10, R3, 0x1 ;  /* 0x000000030a03b211 */ /* 0x001fca00078808ff */
[----:B-1----:R-:W-:-:S05]  /*19480*/  @!P3 IMAD.X R2, RZ, RZ, R2, P4 ;  /* 0x000000ffff02b224 */ /* 0x002fca00020e0602 */
[----:B------:R-:W-:-:S04]  /*19490*/  @!P3 LOP3.LUT R3, R3, R2, RZ, 0x3c, !PT ;  /* 0x000000020303b212 */ /* 0x000fc800078e3cff */
[----:B------:R-:W-:-:S04]  /*194a0*/  @!P3 LOP3.LUT R2, R3, R2, RZ, 0x3c, !PT ;  /* 0x000000020302b212 */ /* 0x000fc800078e3cff */
[----:B------:R-:W-:-:S05]  /*194b0*/  @!P3 LOP3.LUT R3, R3, R2, RZ, 0x3c, !PT ;  /* 0x000000020303b212 */ /* 0x000fca00078e3cff */
[----:B------:R-:W-:Y:S01]  /*194c0*/  @!PT LDS RZ, [RZ] ;  /* 0x00000000fffff984 */ /* 0x000fe20000000800 */
[----:B------:R-:W-:Y:S04]  /*194d0*/  @!P3 LDGSTS.E.BYPASS.LTC128B.128 [R8+0xc400], desc[UR42][R2.64], !P0 ;  /* 0x0c4000000208bfae */ /* 0x000fe8000c101d6a */
[----:B------:R-:W-:Y:S04]  /*194e0*/  @!P3 LDGSTS.E.BYPASS.LTC128B.128 [R8+0xf400], desc[UR42][R2.64+0x40], !P1 ;  /* 0x0f4000400208bfae */ /* 0x000fe8000c901d6a */
[----:B------:R0:W-:Y:S02]  /*194f0*/  @!P3 LDGSTS.E.BYPASS.LTC128B.128 [R8+0x12400], desc[UR42][R2.64+0x80], !P2 ;  /* 0x124000800208bfae */ /* 0x0001e4000d101d6a */
[----:B0-----:R-:W-:-:S02]  /*19500*/  VIADD R2, R25, 0x20 ;  /* 0x0000002019027836 */ /* 0x001fc40000000000 */
[----:B------:R-:W0:Y:S03]  /*19510*/  SHFL.IDX PT, R3, R5, 0x1, 0x1c1f ;  /* 0x003c1f0005037f89 */ /* 0x000e2600000e0000 */
[----:B------:R-:W-:Y:S02]  /*19520*/  ISETP.GE.AND P3, PT, R2, R0, PT ;  /* 0x000000000200720c */ /* 0x000fe40003f66270 */
[----:B------:R-:W1:Y:S11]  /*19530*/  SHFL.IDX PT, R2, R4, 0x1, 0x1c1f ;  /* 0x003c1f0004027f89 */ /* 0x000e7600000e0000 */
[----:B0-----:R-:W-:-:S05]  /*19540*/  @!P3 LEA R3, P4, R10, R3, 0x1 ;  /* 0x000000030a03b211 */ /* 0x001fca00078808ff */
[----:B-1----:R-:W-:-:S05]  /*19550*/  @!P3 IMAD.X R2, RZ, RZ, R2, P4 ;  /* 0x000000ffff02b224 */ /* 0x002fca00020e0602 */
[----:B------:R-:W-:-:S04]  /*19560*/  @!P3 LOP3.LUT R3, R3, R2, RZ, 0x3c, !PT ;  /* 0x000000020303b212 */ /* 0x000fc800078e3cff */
[----:B------:R-:W-:-:S04]  /*19570*/  @!P3 LOP3.LUT R2, R3, R2, RZ, 0x3c, !PT ;  /* 0x000000020302b212 */ /* 0x000fc800078e3cff */
[----:B------:R-:W-:-:S05]  /*19580*/  @!P3 LOP3.LUT R3, R3, R2, RZ, 0x3c, !PT ;  /* 0x000000020303b212 */ /* 0x000fca00078e3cff */
[----:B------:R-:W-:Y:S04]  /*19590*/  @!P3 LDGSTS.E.BYPASS.LTC128B.128 [R8+0xcc00], desc[UR42][R2.64], !P0 ;  /* 0x0cc000000208bfae */ /* 0x000fe8000c101d6a */
[----:B------:R-:W-:Y:S04]  /*195a0*/  @!P3 LDGSTS.E.BYPASS.LTC128B.128 [R8+0xfc00], desc[UR42][R2.64+0x40], !P1 ;  /* 0x0fc000400208bfae */ /* 0x000fe8000c901d6a */
[----:B------:R0:W-:Y:S02]  /*195b0*/  @!P3 LDGSTS.E.BYPASS.LTC128B.128 [R8+0x12c00], desc[UR42][R2.64+0x80], !P2 ;  /* 0x12c000800208bfae */ /* 0x0001e4000d101d6a */
[----:B0-----:R-:W-:-:S02]  /*195c0*/  VIADD R2, R25, 0x40 ;  /* 0x0000004019027836 */ /* 0x001fc40000000000 */
[----:B------:R-:W0:Y:S03]  /*195d0*/  SHFL.IDX PT, R3, R5, 0x2, 0x1c1f ;  /* 0x005c1f0005037f89 */ /* 0x000e2600000e0000 */
[----:B------:R-:W-:Y:S01]  /*195e0*/  ISETP.GE.AND P3, PT, R2, R0, PT ;  /* 0x000000000200720c */ /* 0x000fe20003f66270 */
[----:B------:R-:W-:Y:S04]  /*195f0*/  SHFL.IDX PT, R5, R5, 0x3, 0x1c1f ;  /* 0x007c1f0005057f89 */ /* 0x000fe800000e0000 */
[----:B------:R-:W1:Y:S04]  /*19600*/  SHFL.IDX PT, R2, R4, 0x2, 0x1c1f ;  /* 0x005c1f0004027f89 */ /* 0x000e6800000e0000 */
[----:B------:R-:W2:Y:S04]  /*19610*/  SHFL.IDX PT, R4, R4, 0x3, 0x1c1f ;  /* 0x007c1f0004047f89 */ /* 0x000ea800000e0000 */
        /* <DEDUP_REMOVED lines=8> */
[----:B0-----:R-:W-:-:S05]  /*196a0*/  VIADD R2, R25, 0x60 ;  /* 0x0000006019027836 */ /* 0x001fca0000000000 */
[----:B------:R-:W-:-:S13]  /*196b0*/  ISETP.GE.AND P3, PT, R2, R0, PT ;  /* 0x000000000200720c */ /* 0x000fda0003f66270 */
[----:B------:R-:W-:-:S05]  /*196c0*/  @!P3 LEA R2, P4, R10, R5, 0x1 ;  /* 0x000000050a02b211 */ /* 0x000fca00078808ff */
[----:B--2---:R-:W-:Y:S02]  /*196d0*/  @!P3 IMAD.X R3, RZ, RZ, R4, P4 ;  /* 0x000000ffff03b224 */ /* 0x004fe400020e0604 */
[----:B------:R-:W-:-:S03]  /*196e0*/  VIADD R4, R25, 0x80 ;  /* 0x0000008019047836 */ /* 0x000fc60000000000 */
[----:B------:R-:W-:Y:S04]  /*196f0*/  @!P3 LDGSTS.E.BYPASS.LTC128B.128 [R8+0xdc00], desc[UR42][R2.64], !P0 ;  /* 0x0dc000000208bfae */ /* 0x000fe8000c101d6a */
[----:B------:R-:W-:Y:S04]  /*19700*/  @!P3 LDGSTS.E.BYPASS.LTC128B.128 [R8+0x10c00], desc[UR42][R2.64+0x40], !P1 ;  /* 0x10c000400208bfae */ /* 0x000fe8000c901d6a */
[----:B------:R0:W-:Y:S01]  /*19710*/  @!P3 LDGSTS.E.BYPASS.LTC128B.128 [R8+0x13c00], desc[UR42][R2.64+0x80], !P2 ;  /* 0x13c000800208bfae */ /* 0x0001e2000d101d6a */
[----:B------:R-:W-:-:S03]  /*19720*/  ISETP.GE.AND P3, PT, R4, R0, PT ;  /* 0x000000000400720c */ /* 0x000fc60003f66270 */
[----:B0-----:R-:W0:Y:S04]  /*19730*/  SHFL.IDX PT, R3, R7, RZ, 0x1c1f ;  /* 0x001c1fff07037589 */ /* 0x001e2800000e0000 */
[----:B------:R-:W1:Y:S04]  /*19740*/  SHFL.IDX PT, R2, R6, RZ, 0x1c1f ;  /* 0x001c1fff06027589 */ /* 0x000e6800000e0000 */
[----:B------:R-:W2:Y:S02]  /*19750*/  SHFL.IDX PT, R6, R6, 0x1, 0x1c1f ;  /* 0x003c1f0006067f89 */ /* 0x000ea400000e0000 */
[----:B0-----:R-:W-:-:S05]  /*19760*/  @!P3 LEA R3, P4, R10, R3, 0x1 ;  /* 0x000000030a03b211 */ /* 0x001fca00078808ff */
[----:B-1----:R-:W-:-:S05]  /*19770*/  @!P3 IMAD.X R2, RZ, RZ, R2, P4 ;  /* 0x000000ffff02b224 */ /* 0x002fca00020e0602 */
[----:B------:R-:W-:-:S04]  /*19780*/  @!P3 LOP3.LUT R3, R3, R2, RZ, 0x3c, !PT ;  /* 0x000000020303b212 */ /* 0x000fc800078e3cff */
[----:B------:R-:W-:-:S04]  /*19790*/  @!P3 LOP3.LUT R2, R3, R2, RZ, 0x3c, !PT ;  /* 0x000000020302b212 */ /* 0x000fc800078e3cff */
[----:B------:R-:W-:-:S05]  /*197a0*/  @!P3 LOP3.LUT R3, R3, R2, RZ, 0x3c, !PT ;  /* 0x000000020303b212 */ /* 0x000fca00078e3cff */
[----:B------:R-:W-:Y:S04]  /*197b0*/  @!P3 LDGSTS.E.BYPASS.LTC128B.128 [R8+0xe400], desc[UR42][R2.64], !P0 ;  /* 0x0e4000000208bfae */ /* 0x000fe8000c101d6a */
[----:B------:R-:W-:Y:S04]  /*197c0*/  @!P3 LDGSTS.E.BYPASS.LTC128B.128 [R8+0x11400], desc[UR42][R2.64+0x40], !P1 ;  /* 0x114000400208bfae */ /* 0x000fe8000c901d6a */
[----:B------:R0:W-:Y:S04]  /*197d0*/  @!P3 LDGSTS.E.BYPASS.LTC128B.128 [R8+0x14400], desc[UR42][R2.64+0x80], !P2 ;  /* 0x144000800208bfae */ /* 0x0001e8000d101d6a */
[----:B0-2---:R0:W1:Y:S02]  /*197e0*/  SHFL.IDX PT, R2, R7, 0x1, 0x1c1f ;  /* 0x003c1f0007027f89 */ /* 0x00506400000e0000 */
.L_x_10771:
[----:B------:R-:W-:-:S05]  /*197f0*/  VIADD R25, R25, 0xa0 ;  /* 0x000000a019197836 */ /* 0x000fca0000000000 */
[----:B------:R-:W-:-:S13]  /*19800*/  ISETP.GE.AND P3, PT, R25, R0, PT ;  /* 0x000000001900720c */ /* 0x000fda0003f66270 */
[----:B-1----:R-:W-:-:S05]  /*19810*/  @!P3 LEA R2, P4, R10, R2, 0x1 ;  /* 0x000000020a02b211 */ /* 0x002fca00078808ff */
[----:B------:R-:W-:-:S05]  /*19820*/  @!P3 IMAD.X R3, RZ, RZ, R6, P4 ;  /* 0x000000ffff03b224 */ /* 0x000fca00020e0606 */
[----:B------:R-:W-:Y:S01]  /*19830*/  @!PT LDS RZ, [RZ] ;  /* 0x00000000fffff984 */ /* 0x000fe20000000800 */
[----:B------:R-:W-:Y:S01]  /*19840*/  @!PT LDS RZ, [RZ] ;  /* 0x00000000fffff984 */ /* 0x000fe20000000800 */
[----:B------:R-:W-:Y:S01]  /*19850*/  @!PT LDS RZ, [RZ] ;  /* 0x00000000fffff984 */ /* 0x000fe20000000800 */
[----:B------:R1:W-:Y:S01]  /*19860*/  @!P3 LDGSTS.E.BYPASS.LTC128B.128 [R8+0xec00], desc[UR42][R2.64], !P0 ;  /* 0x0ec000000208bfae */ /* 0x0003e2000c101d6a */
[----:B------:R-:W-:-:S03]  /*19870*/  PLOP3.LUT P0, PT, PT, PT, PT, 0x80, 0x0 ;  /* 0x000000000000781c */ /* 0x000fc60003f0f070 */
[----:B------:R1:W-:Y:S04]  /*19880*/  @!P3 LDGSTS.E.BYPASS.LTC128B.128 [R8+0x11c00], desc[UR42][R2.64+0x40], !P1 ;  /* 0x11c000400208bfae */ /* 0x0003e8000c901d6a */
[----:B------:R1:W-:Y:S01]  /*19890*/  @!P3 LDGSTS.E.BYPASS.LTC128B.128 [R8+0x14c00], desc[UR42][R2.64+0x80], !P2 ;  /* 0x14c000800208bfae */ /* 0x0003e2000d101d6a */
[----:B------:R-:W-:-:S05]  /*198a0*/  NOP ;  /* 0x0000000000007918 */ /* 0x000fca0000000000 */
.L_x_10632:
        /* <DEDUP_REMOVED lines=18> */
.L_x_10772:
[----:B------:R-:W-:Y:S05]  /*199d0*/  BSYNC B0 ;  /* 0x0000000000007941 */ /* 0x000fea0003800000 */
.L_x_10633:
[----:B------:R-:W1:Y:S04]  /*199e0*/  LDL.LU R3, [R1+0x40] ;  /* 0x0000400001037983 */ /* 0x000e680000300800 */
[----:B------:R-:W2:Y:S01]  /*199f0*/  LDL R2, [R1+0x24] ;  /* 0x0000240001027983 */ /* 0x000ea20000100800 */
[----:B------:R-:W-:Y:S01]  /*19a00*/  BSSY B0, `(.L_x_10635) ;  /* 0x00000f1000007945 */ /* 0x000fe20003800000 */
[----:B-1----:R-:W-:-:S05]  /*19a10*/  VIADD R0, R3, 0xfffffffe ;  /* 0xfffffffe03007836 */ /* 0x002fca0000000000 */
[----:B--2---:R-:W-:-:S13]  /*19a20*/  ISETP.GE.AND P0, PT, R0, R2, PT ;  /* 0x000000020000720c */ /* 0x004fda0003f06270 */
[----:B------:R-:W-:Y:S05]  /*19a30*/  @!P0 BRA `(.L_x_10636) ;  /* 0x0000000c00b48947 */ /* 0x000fea0003800000 */
[----:B------:R-:W1:Y:S01]  /*19a40*/  S2R R2, SR_TID.X ;  /* 0x0000000000027919 */ /* 0x000e620000002100 */
[----:B------:R-:W-:Y:S01]  /*19a50*/  ULDC UR4, c[0x0][0x2f4] ;  /* 0x0000bd0000047ab9 */ /* 0x000fe20000000800 */
[----:B------:R2:W5:Y:S04]  /*19a60*/  LDL.LU R20, [R1] ;  /* 0x0000000001147983 */ /* 0x0005680000300800 */
[----:B------:R2:W-:Y:S01]  /*19a70*/  STL [R1+0x8], R23 ;  /* 0x0000081701007387 */ /* 0x0005e20000100800 */
[----:B------:R-:W-:Y:S02]  /*19a80*/  IMAD.MOV.U32 R10, RZ, RZ, R28 ;  /* 0x000000ffff0a7224 */ /* 0x000fe400078e001c */
[----:B-1----:R-:W-:-:S05]  /*19a90*/  IMAD.SHL.U32 R4, R2, 0x8, RZ ;  /* 0x0000000802047824 */ /* 0x002fca00078e00ff */
[----:B------:R-:W-:-:S04]  /*19aa0*/  LOP3.LUT R4, R4, 0x18, RZ, 0xc0, !PT ;  /* 0x0000001804047812 */ /* 0x000fc800078ec0ff */
[C---:B------:R-:W-:Y:S02]  /*19ab0*/  LOP3.LUT R3, R4.reuse, 0x20, RZ, 0xfc, !PT ;  /* 0x0000002004037812 */ /* 0x040fe400078efcff */
[C---:B------:R-:W-:Y:S02]  /*19ac0*/  LOP3.LUT R2, R4.reuse, 0x40, RZ, 0xfc, !PT ;  /* 0x0000004004027812 */ /* 0x040fe400078efcff */
[----:B------:R-:W-:Y:S02]  /*19ad0*/  ISETP.GE.AND P3, PT, R4, UR4, PT ;  /* 0x0000000404007c0c */ /* 0x000fe4000bf66270 */
[----:B------:R-:W-:Y:S02]  /*19ae0*/  ISETP.GE.AND P2, PT, R3, UR4, PT ;  /* 0x0000000403007c0c */ /* 0x000fe4000bf46270 */
[----:B--2---:R-:W-:-:S13]  /*19af0*/  ISETP.GE.AND P1, PT, R2, UR4, PT ;  /* 0x0000000402007c0c */ /* 0x004fda000bf26270 */
.L_x_10649:
[----:B------:R-:W2:Y:S01]  /*19b00*/  LDL R8, [R1+0x28] ;  /* 0x0000280001087983 */ /* 0x000ea20000100800 */
[----:B------:R-:W1:Y:S03]  /*19b10*/  LDC R9, c[0x0][0x430] ;  /* 0x00010c00ff097b82 */ /* 0x000e660000000800 */
[----:B0-----:R-:W3:Y:S04]  /*19b20*/  LDL R7, [R1+0x2c] ;  /* 0x00002c0001077983 */ /* 0x001ee80000100800 */
[----:B------:R-:W4:Y:S01]  /*19b30*/  LDL R6, [R1+0xc] ;  /* 0x00000c0001067983 */ /* 0x000f220000100800 */
[----:B------:R-:W0:Y:S01]  /*19b40*/  S2R R2, SR_TID.X ;  /* 0x0000000000027919 */ /* 0x000e220000002100 */
[----:B-1----:R-:W-:-:S13]  /*19b50*/  ISETP.NE.AND P0, PT, R9, 0x1, PT ;  /* 0x000000010900780c */ /* 0x002fda0003f05270 */
[----:B------:R-:W1:Y:S01]  /*19b60*/  @P0 LDC R5, c[0x0][0x434] ;  /* 0x00010d00ff050b82 */ /* 0x000e620000000800 */
[----:B0-----:R-:W-:-:S04]  /*19b70*/  LOP3.LUT R3, R2, 0x7f, RZ, 0xc0, !PT ;  /* 0x0000007f02037812 */ /* 0x001fc800078ec0ff */
[----:B------:R-:W-:-:S03]  /*19b80*/  SHF.R.U32.HI R4, RZ, 0x2, R3 ;  /* 0x00000002ff047819 */ /* 0x000fc60000011603 */
[----:B------:R-:W0:Y:S01]  /*19b90*/  @P0 LDC R3, c[0x0][0x438] ;  /* 0x00010e00ff030b82 */ /* 0x000e220000000800 */
[----:B------:R-:W-:Y:S02]  /*19ba0*/  IMAD.SHL.U32 R2, R2, 0x20, RZ ;  /* 0x0000002002027824 */ /* 0x000fe400078e00ff */
[----:B------:R-:W-:-:S03]  /*19bb0*/  IMAD R4, R0, 0x80, R4 ;  /* 0x0000008000047824 */ /* 0x000fc600078e0204 */
[----:B------:R-:W-:Y:S01]  /*19bc0*/  LOP3.LUT R2, R2, 0x60, RZ, 0xc0, !PT ;  /* 0x0000006002027812 */ /* 0x000fe200078ec0ff */
[----:B------:R-:W-:Y:S05]  /*19bd0*/  YIELD ;  /* 0x0000000000007946 */ /* 0x000fea0003800000 */
[----:B------:R-:W-:Y:S01]  /*19be0*/  ULDC.64 UR4, c[0x0][0x428] ;  /* 0x00010a0000047ab9 */ /* 0x000fe20000000a00 */
[----:B--2---:R-:W-:-:S05]  /*19bf0*/  IADD3 R4, R2, R4, R8 ;  /* 0x0000000402047210 */ /* 0x004fca0007ffe008 */
[----:B-1----:R-:W-:-:S04]  /*19c00*/  @P0 IMAD.HI.U32 R5, R4, R5, RZ ;  /* 0x0000000504050227 */ /* 0x002fc800078e00ff */
[----:B------:R-:W-:Y:S01]  /*19c10*/  IMAD.MOV.U32 R2, RZ, RZ, R4 ;  /* 0x000000ffff027224 */ /* 0x000fe200078e0004 */
[----:B0-----:R-:W-:-:S05]  /*19c20*/  @P0 SHF.R.U32.HI R2, RZ, R3, R5 ;  /* 0x00000003ff020219 */ /* 0x001fca0000011605 */
[----:B------:R-:W-:-:S04]  /*19c30*/  IMAD.MOV R3, RZ, RZ, -R2 ;  /* 0x000000ffff037224 */ /* 0x000fc800078e0a02 */
[----:B------:R-:W-:Y:S01]  /*19c40*/  IMAD R9, R9, R3, R4 ;  /* 0x0000000309097224 */ /* 0x000fe200078e0204 */
[----:B------:R-:W-:Y:S01]  /*19c50*/  SHF.R.S32.HI R3, RZ, 0x1f, R2 ;  /* 0x0000001fff037819 */ /* 0x000fe20000011402 */
[----:B---3--:R-:W-:-:S04]  /*19c60*/  IMAD R4, R7, UR4, RZ ;  /* 0x0000000407047c24 */ /* 0x008fc8000f8e02ff */
[C---:B----4-:R-:W-:Y:S02]  /*19c70*/  IMAD R4, R6.reuse, UR5, R4 ;  /* 0x0000000506047c24 */ /* 0x050fe4000f8e0204 */
[----:B------:R-:W-:Y:S01]  /*19c80*/  IMAD.WIDE.U32 R2, R6, UR4, R2 ;  /* 0x0000000406027c25 */ /* 0x000fe2000f8e0002 */
[----:B------:R-:W-:-:S03]  /*19c90*/  ULDC.64 UR4, c[0x0][0x418] ;  /* 0x0001060000047ab9 */ /* 0x000fc60000000a00 */
[----:B------:R-:W-:Y:S01]  /*19ca0*/  IMAD.IADD R3, R4, 0x1, R3 ;  /* 0x0000000104037824 */ /* 0x000fe200078e0203 */
[----:B------:R-:W-:-:S04]  /*19cb0*/  LEA R4, P0, R2, UR4, 0x2 ;  /* 0x0000000402047c11 */ /* 0x000fc8000f8010ff */
[----:B------:R-:W-:-:S05]  /*19cc0*/  LEA.HI.X R5, R2, UR5, R3, 0x2, P0 ;  /* 0x0000000502057c11 */ /* 0x000fca00080f1403 */
[----:B------:R-:W2:Y:S01]  /*19cd0*/  LDG.E R8, desc[UR42][R4.64] ;  /* 0x0000002a04087981 */ /* 0x000ea2000c1e1900 */
[----:B------:R-:W-:-:S05]  /*19ce0*/  VIADD R28, R10, 0x1 ;  /* 0x000000010a1c7836 */ /* 0x000fca0000000000 */
[----:B------:R-:W-:-:S04]  /*19cf0*/  ISETP.NE.AND P0, PT, R28, 0x2, PT ;  /* 0x000000021c00780c */ /* 0x000fc80003f05270 */
[----:B------:R-:W-:-:S04]  /*19d00*/  SEL R2, RZ, 0x1, P0 ;  /* 0x00000001ff027807 */ /* 0x000fc80000000000 */
[----:B-----5:R-:W-:Y:S01]  /*19d10*/  LOP3.LUT R2, R20, R2, RZ, 0x3c, !PT ;  /* 0x0000000214027212 */ /* 0x020fe200078e3cff */
[----:B------:R-:W-:-:S04]  /*19d20*/  IMAD.U32 R6, RZ, RZ, UR38 ;  /* 0x00000026ff067e24 */ /* 0x000fc8000f8e00ff */
[----:B------:R0:W-:Y:S01]  /*19d30*/  STL [R1], R2 ;  /* 0x0000000201007387 */ /* 0x0001e20000100800 */
[----:B------:R-:W-:Y:S01]  /*19d40*/  ISETP.NE.AND P4, PT, R6, 0x3, PT ;  /* 0x000000030600780c */ /* 0x000fe20003f85270 */
[----:B------:R-:W-:Y:S01]  /*19d50*/  IMAD.MOV.U32 R23, RZ, RZ, R0 ;  /* 0x000000ffff177224 */ /* 0x000fe200078e0000 */
[----:B------:R-:W-:Y:S02]  /*19d60*/  SEL R28, R28, RZ, P0 ;  /* 0x000000ff1c1c7207 */ /* 0x000fe40000000000 */
[----:B--2---:R-:W-:-:S09]  /*19d70*/  SHF.R.S32.HI R26, RZ, 0x1f, R8 ;  /* 0x0000001fff1a7819 */ /* 0x004fd20000011408 */
[----:B0-----:R-:W-:Y:S05]  /*19d80*/  @!P4 BRA `(.L_x_10637) ;  /* 0x000000000004c947 */ /* 0x001fea0003800000 */
[----:B------:R-:W-:Y:S01]  /*19d90*/  BPT.TRAP 0x1 ;  /* 0x000000040000795c */ /* 0x000fe20000300000 */
.L_x_10637:
[----:B------:R-:W-:Y:S01]  /*19da0*/  IMAD R5, R28, 0x8, R16 ;  /* 0x000000081c057824 */ /* 0x000fe200078e0210 */
[----:B------:R-:W-:Y:S01]  /*19db0*/  SHF.L.U32 R0, R2, 0x1f, RZ ;  /* 0x0000001f02007819 */ /* 0x000fe200000006ff */
[----:B------:R-:W-:Y:S03]  /*19dc0*/  BSSY B1, `(.L_x_10638) ;  /* 0x0000003000017945 */ /* 0x000fe60003800000 */
[----:B------:R-:W0:Y:S02]  /*19dd0*/  SYNCS.PHASECHK.TRANS64.TRYWAIT P0, [R5+URZ+0x2d840], R0 ;  /* 0x02d84000050075a7 */ /* 0x000e24000800017f */
[----:B0-----:R-:W-:Y:S05]  /*19de0*/  @!P0 BRA `(.L_x_10639) ;  /* 0x0000004400488947 */ /* 0x001fea0003800000 */
.L_x_10773:
[----:B------:R-:W-:Y:S05]  /*19df0*/  BSYNC B1 ;  /* 0x0000000000017941 */ /* 0x000fea0003800000 */
.L_x_10638:
[----:B------:R-:W2:Y:S01]  /*19e00*/  LDL R4, [R1+0x10] ;  /* 0x0000100001047983 */ /* 0x000ea20000100800 */
        /* <DEDUP_REMOVED lines=20> */
[----:B--2---:R-:W-:Y:S01]  /*19f50*/  IMAD R4, R28, 0x3000, R4 ;  /* 0x000030001c047824 */ /* 0x004fe200078e0204 */
[----:B------:R-:W-:Y:S07]  /*19f60*/  BRA.DIV UR4, `(.L_x_10640) ;  /* 0x0000004204fc7947 */ /* 0x000fee000b800000 */
[----:B------:R-:W0:Y:S01]  /*19f70*/  S2R R3, SR_TID.X ;  /* 0x0000000000037919 */ /* 0x000e220000002100 */
[----:B------:R-:W-:Y:S02]  /*19f80*/  LOP3.LUT P6, RZ, R19, 0x4, RZ, 0xc0, !PT ;  /* 0x0000000413ff7812 */ /* 0x000fe400078cc0ff */
[----:B------:R-:W-:Y:S01]  /*19f90*/  LEA R4, R4, R16, 0x1 ;  /* 0x0000001004047211 */ /* 0x000fe200078e08ff */
[----:B------:R-:W1:Y:S04]  /*19fa0*/  SHFL.IDX PT, R2, R6, RZ, 0x1c1f ;  /* 0x001c1fff06027589 */ /* 0x000e6800000e0000 */
[----:B------:R-:W-:Y:S01]  /*19fb0*/  SHFL.IDX PT, R21, R7, 0x2, 0x1c1f ;  /* 0x005c1f0007157f89 */ /* 0x000fe200000e0000 */
[----:B0-----:R-:W-:-:S03]  /*19fc0*/  IMAD.SHL.U32 R11, R3, 0x8, RZ ;  /* 0x00000008030b7824 */ /* 0x001fc600078e00ff */
[----:B------:R-:W0:Y:S02]  /*19fd0*/  SHFL.IDX PT, R3, R7, RZ, 0x1c1f ;  /* 0x001c1fff07037589 */ /* 0x000e2400000e0000 */
[----:B------:R-:W-:-:S05]  /*19fe0*/  LOP3.LUT R11, R11, 0x18, RZ, 0xc0, !PT ;  /* 0x000000180b0b7812 */ /* 0x000fca00078ec0ff */
[----:B------:R-:W-:-:S05]  /*19ff0*/  IMAD.SHL.U32 R0, R11, 0x2, RZ ;  /* 0x000000020b007824 */ /* 0x000fca00078e00ff */
[----:B-1----:R-:W-:-:S05]  /*1a000*/  IADD3 R2, P0, R2, R0, RZ ;  /* 0x0000000002027210 */ /* 0x002fca0007f1e0ff */
[----:B0-----:R-:W-:-:S05]  /*1a010*/  IMAD.X R3, RZ, RZ, R3, P0 ;  /* 0x000000ffff037224 */ /* 0x001fca00000e0603 */
        /* <DEDUP_REMOVED lines=18> */
.L_x_10783:
        /* <DEDUP_REMOVED lines=11> */
.L_x_10641:
        /* <DEDUP_REMOVED lines=11> */
.L_x_10642:
[----:B------:R1:W-:Y:S01]  /*1a2a0*/  SYNCS.ARRIVE.TRANS64.A1T0 RZ, [R5+URZ+0x2d830], RZ ;  /* 0x02d830ff05ff79a7 */ /* 0x0003e2000810003f */
[----:B------:R-:W-:Y:S05]  /*1a2b0*/  @!P5 BRA `(.L_x_10643) ;  /* 0x000000000004d947 */ /* 0x000fea0003800000 */
[----:B------:R-:W-:Y:S01]  /*1a2c0*/  BPT.TRAP 0x1 ;  /* 0x000000040000795c */ /* 0x000fe20000300000 */
.L_x_10643:
[----:B------:R-:W-:Y:S01]  /*1a2d0*/  SHF.L.U32 R2, R20, 0x1f, RZ ;  /* 0x0000001f14027819 */ /* 0x000fe200000006ff */
[----:B-1----:R-:W-:Y:S01]  /*1a2e0*/  IMAD R5, R10, 0x8, R16 ;  /* 0x000000080a057824 */ /* 0x002fe200078e0210 */
[----:B------:R-:W-:Y:S03]  /*1a2f0*/  BSSY B1, `(.L_x_10644) ;  /* 0x0000003000017945 */ /* 0x000fe60003800000 */
[----:B------:R-:W1:Y:S02]  /*1a300*/  SYNCS.PHASECHK.TRANS64.TRYWAIT P0, [R5+URZ+0x2d860], R2 ;  /* 0x02d86002050075a7 */ /* 0x000e64000800017f */
[----:B-1----:R-:W-:Y:S05]  /*1a310*/  @!P0 BRA `(.L_x_10645) ;  /* 0x0000004400648947 */ /* 0x002fea0003800000 */
.L_x_10784:
[----:B------:R-:W-:Y:S05]  /*1a320*/  BSYNC B1 ;  /* 0x0000000000017941 */ /* 0x000fea0003800000 */
.L_x_10644:
[----:B0-----:R-:W2:Y:S04]  /*1a330*/  LDL R7, [R1+0x20] ;  /* 0x0000200001077983 */ /* 0x001ea80000100800 */
[----:B------:R-:W2:Y:S04]  /*1a340*/  LDL.LU R6, [R1+0x8] ;  /* 0x0000080001067983 */ /* 0x000ea80000300800 */
[----:B------:R-:W3:Y:S01]  /*1a350*/  LDL R4, [R1+0x10] ;  /* 0x0000100001047983 */ /* 0x000ee20000100800 */
[----:B------:R-:W0:Y:S01]  /*1a360*/  S2R R3, SR_TID.X ;  /* 0x0000000000037919 */ /* 0x000e220000002100 */
[----:B------:R-:W-:Y:S01]  /*1a370*/  UMOV UR4, 0xffffffff ;  /* 0xffffffff00047882 */ /* 0x000fe20000000000 */
[----:B0-----:R-:W-:-:S04]  /*1a380*/  LOP3.LUT R3, R3, 0x7f, RZ, 0xc0, !PT ;  /* 0x0000007f03037812 */ /* 0x001fc800078ec0ff */
[----:B------:R-:W-:Y:S01]  /*1a390*/  SHF.R.U32.HI R3, RZ, 0x2, R3 ;  /* 0x00000002ff037819 */ /* 0x000fe20000011603 */
[----:B--2---:R-:W-:Y:S02]  /*1a3a0*/  IMAD R6, R6, -0x80, R7 ;  /* 0xffffff8006067824 */ /* 0x004fe400078e0207 */
[----:B---3--:R-:W-:Y:S02]  /*1a3b0*/  IMAD R4, R10, 0x3000, R4 ;  /* 0x000030000a047824 */ /* 0x008fe400078e0204 */
        /* <DEDUP_REMOVED lines=36> */
.L_x_10794:
        /* <DEDUP_REMOVED lines=29> */
.L_x_10647:
[----:B------:R-:W-:Y:S02]  /*1a7d0*/  PLOP3.LUT P4, PT, P4, P0, PT, 0xa2, 0x0 ;  /* 0x000000000000781c */ /* 0x000fe40002781472 */
[----:B------:R-:W-:-:S08]  /*1a7e0*/  @P0 R2UR P4, UR4, R5 ;  /* 0x00000000050402ca */ /* 0x000fd00000080000 */
[----:B------:R-:W-:-:S05]  /*1a7f0*/  @P0 PLOP3.LUT P0, PT, P4, PT, PT, 0x80, 0x0 ;  /* 0x000000000000081c */ /* 0x000fca000270f070 */
[----:B------:R-:W-:Y:S01]  /*1a800*/  @!P4 SYNCS.ARRIVE.TRANS64.RED.A0T1 RZ, [UR4+0x2d850], RZ ;  /* 0x02d850ffffffc9a7 */ /* 0x000fe20008200404 */
[----:B------:R-:W-:Y:S07]  /*1a810*/  @!P4 ARRIVES.LDGSTSBAR.64.TRANSCNT [UR4+0x2d850] ;  /* 0x02d85000ff00c9b0 */ /* 0x000fee0008000a84 */
[----:B------:R-:W-:Y:S05]  /*1a820*/  @P0 BRA.U.ANY `(.L_x_10647) ;  /* 0xfffffffd00e80947 */ /* 0x000fea000393ffff */
[----:B------:R-:W-:Y:S01]  /*1a830*/  NOP ;  /* 0x0000000000007918 */ /* 0x000fe20000000000 */
[----:B------:R-:W-:Y:S02]  /*1a840*/  IMAD.U32 R2, RZ, RZ, UR38 ;  /* 0x00000026ff027e24 */ /* 0x000fe4000f8e00ff */
[----:B------:R-:W-:-:S03]  /*1a850*/  IMAD.MOV.U32 R22, RZ, RZ, R0 ;  /* 0x000000ffff167224 */ /* 0x000fc600078e0000 */
[----:B------:R-:W-:-:S13]  /*1a860*/  ISETP.NE.AND P5, PT, R2, 0x3, PT ;  /* 0x000000030200780c */ /* 0x000fda0003fa5270 */
[----:B------:R-:W-:Y:S05]  /*1a870*/  @!P5 BRA `(.L_x_10648) ;  /* 0x000000000004d947 */ /* 0x000fea0003800000 */
[----:B------:R-:W-:Y:S01]  /*1a880*/  BPT.TRAP 0x1 ;  /* 0x000000040000795c */ /* 0x000fe20000300000 */
.L_x_10648:
[----:B------:R-:W2:Y:S01]  /*1a890*/  LDL R2, [R1+0x24] ;  /* 0x0000240001027983 */ /* 0x000ea20000100800 */
[----:B------:R1:W-:Y:S01]  /*1a8a0*/  SYNCS.ARRIVE.TRANS64.A1T0 RZ, [R5+URZ+0x2d850], RZ ;  /* 0x02d850ff05ff79a7 */ /* 0x0003e2000810003f */
[----:B------:R-:W-:Y:S02]  /*1a8b0*/  VIADD R0, R23, 0xffffffff ;  /* 0xffffffff17007836 */ /* 0x000fe40000000000 */
[----:B------:R1:W5:Y:S01]  /*1a8c0*/  LDL R20, [R1] ;  /* 0x0000000001147983 */ /* 0x0003620000100800 */
[----:B------:R-:W-:-:S03]  /*1a8d0*/  IMAD.MOV.U32 R10, RZ, RZ, R28 ;  /* 0x000000ffff0a7224 */ /* 0x000fc600078e001c */
[----:B------:R1:W-:Y:S01]  /*1a8e0*/  STL [R1+0x8], R23 ;  /* 0x0000081701007387 */ /* 0x0003e20000100800 */
[----:B--2---:R-:W-:-:S13]  /*1a8f0*/  ISETP.GT.AND P0, PT, R23, R2, PT ;  /* 0x000000021700720c */ /* 0x004fda0003f04270 */
[----:B-1----:R-:W-:Y:S05]  /*1a900*/  @P0 BRA `(.L_x_10649) ;  /* 0xfffffff0007c0947 */ /* 0x002fea000383ffff */
.L_x_10636:
[----:B------:R-:W-:Y:S05]  /*1a910*/  BSYNC B0 ;  /* 0x0000000000007941 */ /* 0x000fea0003800000 */
.L_x_10635:
[----:B------:R-:W1:Y:S01]  /*1a920*/  S2R R2, SR_TID.X ;  /* 0x0000000000027919 */ /* 0x000e620000002100 */
[----:B------:R-:W-:Y:S01]  /*1a930*/  BSSY B0, `(.L_x_10650) ;  /* 0x0000010000007945 */ /* 0x000fe20003800000 */
        /* <DEDUP_REMOVED lines=14> */
[----:B0-----:R-:W-:-:S07]  /*1aa20*/  IADD3 R24, R0, UR37, R7 ;  /* 0x0000002500187c10 */ /* 0x001fce000fffe007 */
.L_x_10651:
[----:B------:R-:W-:Y:S05]  /*1aa30*/  BSYNC B0 ;  /* 0x0000000000007941 */ /* 0x000fea0003800000 */
.L_x_10650:
[----:B------:R-:W-:-:S05]  /*1aa40*/  IMAD.U32 R0, RZ, RZ, UR38 ;  /* 0x00000026ff007e24 */ /* 0x000fca000f8e00ff */
[----:B------:R-:W-:-:S13]  /*1aa50*/  ISETP.NE.AND P0, PT, R0, 0x3, PT ;  /* 0x000000030000780c */ /* 0x000fda0003f05270 */
[----:B------:R-:W-:Y:S05]  /*1aa60*/  @!P0 BRA `(.L_x_10652) ;  /* 0x0000000000048947 */ /* 0x000fea0003800000 */
[----:B------:R-:W-:Y:S01]  /*1aa70*/  BPT.TRAP 0x1 ;  /* 0x000000040000795c */ /* 0x000fe20000300000 */
.L_x_10652:
[----:B------:R-:W2:Y:S04]  /*1aa80*/  LDL R3, [R1] ;  /* 0x0000000001037983 */ /* 0x000ea80000100800 */
[----:B------:R-:W3:Y:S01]  /*1aa90*/  LDL.LU R2, [R1+0x20] ;  /* 0x0000200001027983 */ /* 0x000ee20000300800 */
[----:B------:R-:W-:Y:S01]  /*1aaa0*/  IMAD R0, R28, 0x8, R16 ;  /* 0x000000081c007824 */ /* 0x000fe200078e0210 */
[----:B------:R-:W-:Y:S01]  /*1aab0*/  BSSY B0, `(.L_x_10653) ;  /* 0x0000005000007945 */ /* 0x000fe20003800000 */
[----:B--2---:R-:W-:-:S04]  /*1aac0*/  SHF.L.U32 R3, R3, 0x1f, RZ ;  /* 0x0000001f03037819 */ /* 0x004fc800000006ff */
[----:B------:R-:W1:Y:S01]  /*1aad0*/  SYNCS.PHASECHK.TRANS64.TRYWAIT P0, [R0+URZ+0x2d860], R3 ;  /* 0x02d86003000075a7 */ /* 0x000e62000800017f */
[----:B---3--:R-:W-:Y:S01]  /*1aae0*/  IMAD R6, R23, -0x80, R2 ;  /* 0xffffff8017067824 */ /* 0x008fe200078e0202 */
[----:B-1----:R-:W-:Y:S06]  /*1aaf0*/  @!P0 BRA `(.L_x_10654) ;  /* 0x0000004000e48947 */ /* 0x002fec0003800000 */
.L_x_10795:
[----:B------:R-:W-:Y:S05]  /*1ab00*/  BSYNC B0 ;  /* 0x0000000000007941 */ /* 0x000fea0003800000 */
.L_x_10653:
[----:B------:R-:W2:Y:S02]  /*1ab10*/  S2R R2, SR_TID.X ;  /* 0x0000000000027919 */ /* 0x000ea40000002100 */
[----:B--2---:R-:W-:-:S04]  /*1ab20*/  LOP3.LUT R2, R2, 0x7f, RZ, 0xc0, !PT ;  /* 0x0000007f02027812 */ /* 0x004fc800078ec0ff */
[----:B------:R-:W-:Y:S02]  /*1ab30*/  SHF.R.U32.HI R4, RZ, 0x2, R2 ;  /* 0x00000002ff047819 */ /* 0x000fe40000011602 */
[----:B------:R-:W2:Y:S01]  /*1ab40*/  LDL R2, [R1+0x10] ;  /* 0x0000100001027983 */ /* 0x000ea20000100800 */
[----:B------:R-:W-:Y:S02]  /*1ab50*/  UMOV UR4, 0xffffffff ;  /* 0xffffffff00047882 */ /* 0x000fe40000000000 */
[----:B------:R-:W-:Y:S02]  /*1ab60*/  IMAD.IADD R6, R6, 0x1, -R4 ;  /* 0x0000000106067824 */ /* 0x000fe400078e0a04 */
[----:B--2---:R-:W-:Y:S01]  /*1ab70*/  IMAD R4, R28, 0x3000, R2 ;  /* 0x000030001c047824 */ /* 0x004fe200078e0202 */
[----:B------:R-:W-:Y:S06]  /*1ab80*/  BRA.DIV UR4, `(.L_x_10655) ;  /* 0x0000004204d47947 */ /* 0x000fec000b800000 */
[----:B------:R-:W0:Y:S01]  /*1ab90*/  S2R R2, SR_TID.X ;  /* 0x0000000000027919 */ /* 0x000e220000002100 */
[----:B------:R-:W-:Y:S01]  /*1aba0*/  ULDC UR4, c[0x0][0x2f4] ;  /* 0x0000bd0000047ab9 */ /* 0x000fe20000000800 */
[----:B------:R-:W-:Y:S01]  /*1abb0*/  IMAD R4, R4, 0x2, R16 ;  /* 0x0000000204047824 */ /* 0x000fe200078e0210 */
[----:B------:R-:W2:Y:S04]  /*1abc0*/  SHFL.IDX PT, R14, R18, RZ, 0x1c1f ;  /* 0x001c1fff120e7589 */ /* 0x000ea800000e0000 */
[----:B-1----:R-:W1:Y:S01]  /*1abd0*/  SHFL.IDX PT, R3, R22, RZ, 0x1c1f ;  /* 0x001c1fff16037589 */ /* 0x002e6200000e0000 */
[----:B0-----:R-:W-:-:S05]  /*1abe0*/  IMAD.SHL.U32 R7, R2, 0x8, RZ ;  /* 0x0000000802077824 */ /* 0x001fca00078e00ff */
        /* <DEDUP_REMOVED lines=37> */
.L_x_10805:
        /* <DEDUP_REMOVED lines=13> */
.L_x_10656:
        /* <DEDUP_REMOVED lines=11> */
.L_x_10657:
[----:B------:R-:W2:Y:S01]  /*1afc0*/  LDL.LU R2, [R1] ;  /* 0x0000000001027983 */ /* 0x000ea20000300800 */
[----:B------:R-:W-:Y:S01]  /*1afd0*/  VIADD R28, R28, 0x1 ;  /* 0x000000011c1c7836 */ /* 0x000fe20000000000 */
[----:B------:R0:W-:Y:S04]  /*1afe0*/  SYNCS.ARRIVE.TRANS64.A1T0 RZ, [R0+URZ+0x2d850], RZ ;  /* 0x02d850ff00ff79a7 */ /* 0x0001e8000810003f */
[----:B------:R-:W-:-:S04]  /*1aff0*/  ISETP.NE.AND P0, PT, R28, 0x2, PT ;  /* 0x000000021c00780c */ /* 0x000fc80003f05270 */
[----:B0-----:R-:W-:Y:S02]  /*1b000*/  SEL R0, RZ, 0x1, P0 ;  /* 0x00000001ff007807 */ /* 0x001fe40000000000 */
[----:B------:R-:W-:Y:S02]  /*1b010*/  SEL R28, R28, RZ, P0 ;  /* 0x000000ff1c1c7207 */ /* 0x000fe40000000000 */
[----:B--2---:R-:W-:-:S05]  /*1b020*/  LOP3.LUT R2, R2, R0, RZ, 0x3c, !PT ;  /* 0x0000000002027212 */ /* 0x004fca00078e3cff */
[----:B------:R0:W-:Y:S02]  /*1b030*/  STL [R1], R2 ;  /* 0x0000000201007387 */ /* 0x0001e40000100800 */
.L_x_10616:
[----:B------:R-:W-:Y:S05]  /*1b040*/  BSYNC B7 ;  /* 0x0000000000077941 */ /* 0x000fea0003800000 */
.L_x_10614:
[----:B------:R-:W-:-:S13]  /*1b050*/  LOP3.LUT P0, RZ, R19, 0x10, RZ, 0xc0, !PT ;  /* 0x0000001013ff7812 */ /* 0x000fda000780c0ff */
[----:B------:R-:W-:Y:S05]  /*1b060*/  @!P0 BRA `(.L_x_10658) ;  /* 0x0000000000248947 */ /* 0x000fea0003800000 */
[----:B------:R-:W-:Y:S05]  /*1b070*/  WARPSYNC.ALL ;  /* 0x0000000000007948 */ /* 0x000fea0003800000 */
[----:B------:R-:W3:Y:S08]  /*1b080*/  S2UR UR5, SR_CgaCtaId ;  /* 0x00000000000579c3 */ /* 0x000ef00000008800 */
[----:B------:R-:W-:Y:S06]  /*1b090*/  BAR.SYNC.DEFER_BLOCKING 0x5, 0x200 ;  /* 0x0148000000007b1d */ /* 0x000fec0000010000 */
[----:B------:R-:W-:-:S02]  /*1b0a0*/  UMOV UR4, 0x400 ;  /* 0x0000040000047882 */ /* 0x000fc40000000000 */
[----:B---3--:R-:W-:-:S06]  /*1b0b0*/  ULEA UR4, UR5, UR4, 0x18 ;  /* 0x0000000405047291 */ /* 0x008fcc000f8ec03f */
[----:B------:R-:W-:-:S05]  /*1b0c0*/  IMAD.U32 R16, RZ, RZ, UR4 ;  /* 0x00000004ff107e24 */ /* 0x000fca000f8e00ff */
[----:B------:R3:W4:Y:S01]  /*1b0d0*/  LDS.128 R24, [R16+0x2d8d0] ;  /* 0x02d8d00010187984 */ /* 0x0007220000000c00 */
[----:B------:R-:W-:Y:S06]  /*1b0e0*/  BAR.ARV 0x4, 0x200 ;  /* 0x0108000000007b1d */ /* 0x000fec0000002000 */
[----:B------:R-:W-:Y:S05]  /*1b0f0*/  BRA `(.L_x_10659) ;  /* 0x0000000800d07947 */ /* 0x000fea0003800000 */
.L_x_10658:
[----:B------:R-:W2:Y:S01]  /*1b100*/  S2R R0, SR_TID.X ;  /* 0x0000000000007919 */ /* 0x000ea20000002100 */
[----:B------:R-:W-:Y:S01]  /*1b110*/  UMOV UR4, 0xffffffff ;  /* 0xffffffff00047882 */ /* 0x000fe20000000000 */
[----:B--2---:R-:W-:-:S04]  /*1b120*/  LOP3.LUT R8, R0, 0x1f, RZ, 0xc0, !PT ;  /* 0x0000001f00087812 */ /* 0x004fc800078ec0ff */
[----:B------:R-:W-:Y:S01]  /*1b130*/  ISETP.NE.AND P0, PT, R8, 0x1f, PT ;  /* 0x0000001f0800780c */ /* 0x000fe20003f05270 */
[----:B------:R-:W-:-:S12]  /*1b140*/  BRA.DIV UR4, `(.L_x_10660) ;  /* 0x0000004204d47947 */ /* 0x000fd8000b800000 */
[----:B-1----:R-:W-:Y:S01]  /*1b150*/  IADD3 R9, R27, R8, RZ ;  /* 0x000000081b097210 */ /* 0x002fe20007ffe0ff */
[----:B------:R-:W-:-:S03]  /*1b160*/  ULDC UR4, c[0x0][0xc3c] ;  /* 0x00030f0000047ab9 */ /* 0x000fc60000000800 */
[----:B------:R-:W-:-:S13]  /*1b170*/  ISETP.GE.OR P1, PT, R9, UR4, !P0 ;  /* 0x0000000409007c0c */ /* 0x000fda000c726670 */
[----:B0-----:R-:W0:Y:S08]  /*1b180*/  @!P1 LDC.64 R2, c[0x0][0xc80] ;  /* 0x00032000ff029b82 */ /* 0x001e300000000a00 */
        /* <DEDUP_REMOVED lines=34> */
.L_x_10815:
[----:B------:R-:W-:Y:S02]  /*1b3b0*/  ULDC UR4, c[0x0][0xc38] ;  /* 0x00030e0000047ab9 */ /* 0x000fe40000000800 */
[----:B------:R-:W-:-:S04]  /*1b3c0*/  IMAD.U32 R3, RZ, RZ, UR4 ;  /* 0x00000004ff037e24 */ /* 0x000fc8000f8e00ff */
[----:B-1----:R-:W-:-:S04]  /*1b3d0*/  IMAD R5, R14, R3, RZ ;  /* 0x000000030e057224 */ /* 0x002fc800078e02ff */
[----:B------:R-:W-:-:S05]  /*1b3e0*/  IMAD.IADD R6, R6, 0x1, R5 ;  /* 0x0000000106067824 */ /* 0x000fca00078e0205 */
[----:B------:R-:W-:-:S13]  /*1b3f0*/  ISETP.GT.AND P6, PT, R6, R0, PT ;  /* 0x000000000600720c */ /* 0x000fda0003fc4270 */
[----:B------:R-:W-:Y:S05]  /*1b400*/  @P6 BRA `(.L_x_10661) ;  /* 0x0000000000a46947 */ /* 0x000fea0003800000 */
.L_x_10664:
        /* <DEDUP_REMOVED lines=35> */
.L_x_10823:
[----:B------:R-:W-:Y:S02]  /*1b640*/  ULDC UR4, c[0x0][0xc38] ;  /* 0x00030e0000047ab9 */ /* 0x000fe40000000800 */
[----:B------:R-:W-:-:S04]  /*1b650*/  IMAD.U32 R3, RZ, RZ, UR4 ;  /* 0x00000004ff037e24 */ /* 0x000fc8000f8e00ff */
[----:B-1----:R-:W-:-:S04]  /*1b660*/  IMAD R5, R14, R3, RZ ;  /* 0x000000030e057224 */ /* 0x002fc800078e02ff */
[----:B------:R-:W-:-:S05]  /*1b670*/  IMAD.IADD R6, R5, 0x1, R6 ;  /* 0x0000000105067824 */ /* 0x000fca00078e0206 */
[----:B------:R-:W-:-:S13]  /*1b680*/  ISETP.GT.AND P6, PT, R6, R0, PT ;  /* 0x000000000600720c */ /* 0x000fda0003fc4270 */
[----:B------:R-:W-:Y:S05]  /*1b690*/  @!P6 BRA `(.L_x_10664) ;  /* 0xfffffffc005ce947 */ /* 0x000fea000383ffff */
.L_x_10661:
        /* <DEDUP_REMOVED lines=9> */
.L_x_10828:
[----:B------:R-:W-:-:S13]  /*1b730*/  ISETP.NE.AND P0, PT, R6, RZ, PT ;  /* 0x000000ff0600720c */ /* 0x000fda0003f05270 */
[----:B------:R-:W-:Y:S05]  /*1b740*/  @!P0 BRA `(.L_x_10666) ;  /* 0x0000000000108947 */ /* 0x000fea0003800000 */
[----:B------:R-:W-:Y:S01]  /*1b750*/  UMOV UR4, 0xffffffff ;  /* 0xffffffff00047882 */ /* 0x000fe20000000000 */
[----:B------:R-:W-:Y:S02]  /*1b760*/  VIADD R12, R5, 0xffffffff ;  /* 0xffffffff050c7836 */ /* 0x000fe40000000000 */
[----:B------:R-:W-:Y:S05]  /*1b770*/  BRA.DIV UR4, `(.L_x_10667) ;  /* 0x0000004604987947 */ /* 0x000fea000b800000 */
[----:B------:R4:W0:Y:S02]  /*1b780*/  SHFL.IDX PT, R24, R2, R12, 0x1f ;  /* 0x00001f0c02187589 */ /* 0x00082400000e0000 */
.L_x_10666:
        /* <DEDUP_REMOVED lines=58> */
.L_x_10662:
[----:B------:R-:W-:Y:S01]  /*1bb30*/  UMOV UR4, URZ ;  /* 0x0000003f00047c82 */ /* 0x000fe20008000000 */
[----:B------:R-:W-:Y:S01]  /*1bb40*/  UMOV UR5, URZ ;  /* 0x0000003f00057c82 */ /* 0x000fe20008000000 */
[----:B------:R-:W-:Y:S01]  /*1bb50*/  ULDC UR6, c[0x0][0xc3c] ;  /* 0x00030f0000067ab9 */ /* 0x000fe20000000800 */
[----:B------:R-:W-:Y:S02]  /*1bb60*/  IMAD.MOV.U32 R24, RZ, RZ, R0 ;  /* 0x000000ffff187224 */ /* 0x000fe400078e0000 */
[----:B------:R-:W-:Y:S02]  /*1bb70*/  IMAD.U32 R25, RZ, RZ, UR4 ;  /* 0x00000004ff197e24 */ /* 0x000fe4000f8e00ff */
[----:B------:R-:W-:Y:S02]  /*1bb80*/  IMAD.U32 R26, RZ, RZ, UR5 ;  /* 0x00000005ff1a7e24 */ /* 0x000fe4000f8e00ff */
[----:B------:R-:W-:-:S07]  /*1bb90*/  IMAD.U32 R27, RZ, RZ, UR6 ;  /* 0x00000006ff1b7e24 */ /* 0x000fce000f8e00ff */
.L_x_10668:
        /* <DEDUP_REMOVED lines=10> */
.L_x_10659:
[----:B------:R-:W-:Y:S02]  /*1bc40*/  ULDC UR4, c[0x0][0xc3c] ;  /* 0x00030f0000047ab9 */ /* 0x000fe40000000800 */
[----:B----4-:R-:W-:-:S13]  /*1bc50*/  ISETP.GE.AND P0, PT, R27, UR4, PT ;  /* 0x000000041b007c0c */ /* 0x010fda000bf06270 */
[----:B------:R-:W-:Y:S05]  /*1bc60*/  @!P0 BRA `(.L_x_10669) ;  /* 0xffffff9c00f08947 */ /* 0x000fea000383ffff */
[----:B------:R-:W-:Y:S05]  /*1bc70*/  BSYNC B8 ;  /* 0x0000000000087941 */ /* 0x000fea0003800000 */
.L_x_10566:
[----:B0-----:R-:W4:Y:S01]  /*1bc80*/  LDL.LU R0, [R1+0x4c] ;  /* 0x00004c0001007983 */ /* 0x001f220000300800 */
[----:B------:R-:W-:Y:S01]  /*1bc90*/  BSSY B0, `(.L_x_10670) ;  /* 0x000000b000007945 */ /* 0x000fe20003800000 */
[----:B-1----:R-:W0:Y:S01]  /*1bca0*/  S2R R5, SR_CgaCtaId ;  /* 0x0000000000057919 */ /* 0x002e220000008800 */
[----:B----4-:R-:W-:-:S05]  /*1bcb0*/  VIADD R0, R0, 0x1 ;  /* 0x0000000100007836 */ /* 0x010fca0000000000 */
        /* <DEDUP_REMOVED lines=8> */
.L_x_10831:
[----:B------:R-:W-:Y:S05]  /*1bd40*/  BSYNC B0 ;  /* 0x0000000000007941 */ /* 0x000fea0003800000 */
.L_x_10670:
[----:B------:R-:W-:-:S03]  /*1bd50*/  UMOV UR4, 0xffffffff ;  /* 0xffffffff00047882 */ /* 0x000fc60000000000 */
[----:B------:R-:W-:Y:S05]  /*1bd60*/  BRA.DIV UR4, `(.L_x_10672) ;  /* 0x0000004204587947 */ /* 0x000fea000b800000 */
[----:B0-----:R-:W0:Y:S02]  /*1bd70*/  S2R R0, SR_TID.X ;  /* 0x0000000000007919 */ /* 0x001e240000002100 */
[----:B0-----:R-:W-:-:S04]  /*1bd80*/  SHF.R.U32.HI R0, RZ, 0x5, R0 ;  /* 0x00000005ff007819 */ /* 0x001fc80000011600 */
[----:B------:R-:W-:-:S05]  /*1bd90*/  LOP3.LUT R0, R0, 0x3, RZ, 0xc0, !PT ;  /* 0x0000000300007812 */ /* 0x000fca00078ec0ff */
[----:B------:R0:W1:Y:S02]  /*1bda0*/  SHFL.IDX PT, R14, R0, RZ, 0x1f ;  /* 0x00001fff000e7589 */ /* 0x00006400000e0000 */
.L_x_10834:
[----:B-1----:R-:W-:-:S13]  /*1bdb0*/  ISETP.NE.AND P0, PT, R14, RZ, PT ;  /* 0x000000ff0e00720c */ /* 0x002fda0003f05270 */
[----:B------:R-:W-:Y:S05]  /*1bdc0*/  @P0 BRA `(.L_x_10405) ;  /* 0x0000000000900947 */ /* 0x000fea0003800000 */
[----:B------:R-:W-:-:S03]  /*1bdd0*/  UMOV UR4, 0xffffffff ;  /* 0xffffffff00047882 */ /* 0x000fc60000000000 */
[----:B------:R-:W-:Y:S05]  /*1bde0*/  BRA.DIV UR4, `(.L_x_10673) ;  /* 0x00000042046c7947 */ /* 0x000fea000b800000 */
[----:B------:R-:W-:-:S13]  /*1bdf0*/  ELECT P6, URZ, PT ;  /* 0x00000000003f782f */ /* 0x000fda00038c0000 */
.L_x_10837:
[----:B------:R-:W-:Y:S05]  /*1be00*/  @!P6 BRA `(.L_x_10405) ;  /* 0x000000000080e947 */ /* 0x000fea0003800000 */
[----:B------:R-:W-:-:S06]  /*1be10*/  ULOP3.LUT UR4, UR36, 0x2, URZ, 0xfc, !UPT ;  /* 0x0000000224047892 */ /* 0x000fcc000f8efc3f */
[----:B0-----:R-:W-:-:S05]  /*1be20*/  IMAD.U32 R0, RZ, RZ, UR4 ;  /* 0x00000004ff007e24 */ /* 0x001fca000f8e00ff */
[----:B------:R-:W-:-:S13]  /*1be30*/  ISETP.NE.AND P0, PT, R0, 0x3, PT ;  /* 0x000000030000780c */ /* 0x000fda0003f05270 */
[----:B------:R-:W-:Y:S05]  /*1be40*/  @!P0 BRA `(.L_x_10674) ;  /* 0x0000000000048947 */ /* 0x000fea0003800000 */
[----:B------:R-:W-:Y:S01]  /*1be50*/  BPT.TRAP 0x1 ;  /* 0x000000040000795c */ /* 0x000fe20000300000 */
.L_x_10674:
[----:B------:R-:W4:Y:S01]  /*1be60*/  LDL R0, [R1] ;  /* 0x0000000001007983 */ /* 0x000f220000100800 */
[C---:B------:R-:W-:Y:S02]  /*1be70*/  IMAD R3, R28.reuse, 0x8, R5 ;  /* 0x000000081c037824 */ /* 0x040fe400078e0205 */
[----:B------:R-:W-:-:S05]  /*1be80*/  VIADD R28, R28, 0x1 ;  /* 0x000000011c1c7836 */ /* 0x000fca0000000000 */
[----:B------:R-:W-:Y:S02]  /*1be90*/  ISETP.NE.AND P2, PT, R28, 0x2, PT ;  /* 0x000000021c00780c */ /* 0x000fe40003f45270 */
[----:B----4-:R-:W-:Y:S02]  /*1bea0*/  SHF.L.U32 R2, R0, 0x1f, RZ ;  /* 0x0000001f00027819 */ /* 0x010fe400000006ff */
[----:B------:R-:W-:Y:S02]  /*1beb0*/  SEL R0, RZ, 0x1, P2 ;  /* 0x00000001ff007807 */ /* 0x000fe40001000000 */
[----:B------:R-:W0:Y:S02]  /*1bec0*/  SYNCS.PHASECHK.TRANS64.TRYWAIT P1, [R3+URZ+0x2d840], R2 ;  /* 0x02d84002030075a7 */ /* 0x000e24000802017f */
[----:B0-----:R-:W-:Y:S05]  /*1bed0*/  @!P1 BRA `(.L_x_10675) ;  /* 0x0000004000509947 */ /* 0x001fea0003800000 */
.L_x_10838:
[----:B------:R-:W4:Y:S01]  /*1bee0*/  LDL.LU R4, [R1] ;  /* 0x0000000001047983 */ /* 0x000f220000300800 */
[----:B------:R-:W-:Y:S02]  /*1bef0*/  SEL R28, R28, RZ, P2 ;  /* 0x000000ff1c1c7207 */ /* 0x000fe40001000000 */
[----:B----4-:R-:W-:Y:S01]  /*1bf00*/  LOP3.LUT R0, R4, R0, RZ, 0x3c, !PT ;  /* 0x0000000004007212 */ /* 0x010fe200078e3cff */
[----:B------:R-:W-:Y:S06]  /*1bf10*/  @!P0 BRA `(.L_x_10676) ;  /* 0x0000000000048947 */ /* 0x000fec0003800000 */
[----:B------:R-:W-:Y:S01]  /*1bf20*/  BPT.TRAP 0x1 ;  /* 0x000000040000795c */ /* 0x000fe20000300000 */
.L_x_10676:
[----:B------:R-:W-:Y:S01]  /*1bf30*/  IMAD R5, R28, 0x8, R5 ;  /* 0x000000081c057824 */ /* 0x000fe200078e0205 */
[----:B------:R-:W-:-:S04]  /*1bf40*/  SHF.L.U32 R0, R0, 0x1f, RZ ;  /* 0x0000001f00007819 */ /* 0x000fc800000006ff */
[----:B------:R-:W1:Y:S02]  /*1bf50*/  SYNCS.PHASECHK.TRANS64.TRYWAIT P1, [R5+URZ+0x2d840], R0 ;  /* 0x02d84000050075a7 */ /* 0x000e64000802017f */
[----:B-1----:R-:W-:Y:S05]  /*1bf60*/  @!P1 BRA `(.L_x_10677) ;  /* 0x0000004000409947 */ /* 0x002fea0003800000 */
.L_x_10839:
[----:B------:R-:W-:Y:S05]  /*1bf70*/  @!P0 BRA `(.L_x_10678) ;  /* 0x0000000000048947 */ /* 0x000fea0003800000 */
[----:B------:R-:W-:Y:S01]  /*1bf80*/  BPT.TRAP 0x1 ;  /* 0x000000040000795c */ /* 0x000fe20000300000 */
.L_x_10678:
[----:B------:R-:W4:Y:S02]  /*1bf90*/  SYNCS.PHASECHK.TRANS64.TRYWAIT P1, [R3+URZ+0x2d860], R2 ;  /* 0x02d86002030075a7 */ /* 0x000f24000802017f */
[----:B----4-:R-:W-:Y:S05]  /*1bfa0*/  @!P1 BRA `(.L_x_10679) ;  /* 0x0000004000449947 */ /* 0x010fea0003800000 */
.L_x_10840:
[----:B------:R-:W-:Y:S05]  /*1bfb0*/  @!P0 BRA `(.L_x_10680) ;  /* 0x0000000000048947 */ /* 0x000fea0003800000 */
[----:B------:R-:W-:Y:S01]  /*1bfc0*/  BPT.TRAP 0x1 ;  /* 0x000000040000795c */ /* 0x000fe20000300000 */
.L_x_10680:
[----:B------:R0:W0:Y:S02]  /*1bfd0*/  SYNCS.PHASECHK.TRANS64.TRYWAIT P0, [R5+URZ+0x2d860], R0 ;  /* 0x02d86000050075a7 */ /* 0x000024000800017f */
[----:B0-----:R-:W-:Y:S05]  /*1bfe0*/  @!P0 NANOSLEEP.SYNCS 0x989680 ;  /* 0x009896800000895d */ /* 0x001fea0003900000 */
[----:B------:R-:W0:Y:S02]  /*1bff0*/  @!P0 SYNCS.PHASECHK.TRANS64 P0, [R5+URZ+0x2d860], R0 ;  /* 0x02d86000050085a7 */ /* 0x000e24000800007f */
[----:B0-----:R-:W-:Y:S05]  /*1c000*/  @!P0 BRA `(.L_x_10680) ;  /* 0xfffffffc00f08947 */ /* 0x001fea000383ffff */
.L_x_10405:
[----:B------:R-:W-:Y:S05]  /*1c010*/  BSYNC B9 ;  /* 0x0000000000097941 */ /* 0x000fea0003800000 */
.L_x_10402:
[----:B------:R-:W-:Y:S05]  /*1c020*/  EXIT ;  /* 0x000000000000794d */ /* 0x000fea0003800000 */
.L_x_10423:
[----:B0-----:R0:W1:Y:S02]  /*1c030*/  SYNCS.PHASECHK.TRANS64.TRYWAIT P4, [R53+URZ+0x2d890], R80 ;  /* 0x02d89050350075a7 */ /* 0x001064000808017f */
[----:B-1----:R-:W-:Y:S05]  /*1c040*/  @!P4 NANOSLEEP.SYNCS 0x989680 ;  /* 0x009896800000c95d */ /* 0x002fea0003900000 */
[----:B------:R-:W1:Y:S02]  /*1c050*/  @!P4 SYNCS.PHASECHK.TRANS64 P4, [R53+URZ+0x2d890], R80 ;  /* 0x02d890503500c5a7 */ /* 0x000e64000808007f */
[----:B-1----:R-:W-:Y:S05]  /*1c060*/  @!P4 BRA `(.L_x_10423) ;  /* 0xfffffffc00f0c947 */ /* 0x002fea000383ffff */
[----:B------:R-:W-:Y:S05]  /*1c070*/  BRA `(.L_x_10681) ;  /* 0xfffffe74002c7947 */ /* 0x000fea000383ffff */
.L_x_10424:
        /* <DEDUP_REMOVED lines=8> */
.L_x_10683:
[----:B------:R-:W-:Y:S05]  /*1c100*/  BSYNC B1 ;  /* 0x0000000000017941 */ /* 0x000fea0003800000 */
.L_x_10682:
        /* <DEDUP_REMOVED lines=8> */
.L_x_10684:
[----:B------:R-:W-:Y:S01]  /*1c190*/  IMAD.MOV.U32 R56, RZ, RZ, R14 ;  /* 0x000000ffff387224 */ /* 0x000fe200078e000e */
[----:B------:R-:W-:Y:S06]  /*1c1a0*/  BRA `(.L_x_10685) ;  /* 0xfffffe7000f47947 */ /* 0x000fec000383ffff */
.L_x_10452:
[----:B0-----:R0:W1:Y:S02]  /*1c1b0*/  SYNCS.PHASECHK.TRANS64.TRYWAIT P4, [R53+URZ+0x2d890], R80 ;  /* 0x02d89050350075a7 */ /* 0x001064000808017f */
[----:B-1----:R-:W-:Y:S05]  /*1c1c0*/  @!P4 NANOSLEEP.SYNCS 0x989680 ;  /* 0x009896800000c95d */ /* 0x002fea0003900000 */
[----:B------:R-:W1:Y:S02]  /*1c1d0*/  @!P4 SYNCS.PHASECHK.TRANS64 P4, [R53+URZ+0x2d890], R80 ;  /* 0x02d890503500c5a7 */ /* 0x000e64000808007f */
[----:B-1----:R-:W-:Y:S05]  /*1c1e0*/  @!P4 BRA `(.L_x_10452) ;  /* 0xfffffffc00f0c947 */ /* 0x002fea000383ffff */
[----:B------:R-:W-:Y:S05]  /*1c1f0*/  BRA `(.L_x_10686) ;  /* 0xfffffe8c00fc7947 */ /* 0x000fea000383ffff */
.L_x_10453:
        /* <DEDUP_REMOVED lines=8> */
.L_x_10688:
[----:B------:R-:W-:Y:S05]  /*1c280*/  BSYNC B1 ;  /* 0x0000000000017941 */ /* 0x000fea0003800000 */
.L_x_10687:
        /* <DEDUP_REMOVED lines=8> */
.L_x_10689:
[----:B------:R-:W-:Y:S01]  /*1c310*/  IMAD.MOV.U32 R84, RZ, RZ, R14 ;  /* 0x000000ffff547224 */ /* 0x000fe200078e000e */
[----:B------:R-:W-:Y:S06]  /*1c320*/  BRA `(.L_x_10690) ;  /* 0xfffffe8c00c47947 */ /* 0x000fec000383ffff */
.L_x_10466:
[----:B0-----:R0:W1:Y:S02]  /*1c330*/  SYNCS.PHASECHK.TRANS64.TRYWAIT P3, [R53+URZ+0x2d890], R80 ;  /* 0x02d89050350075a7 */ /* 0x001064000806017f */
[----:B-1----:R-:W-:Y:S05]  /*1c340*/  @!P3 NANOSLEEP.SYNCS 0x989680 ;  /* 0x009896800000b95d */ /* 0x002fea0003900000 */
[----:B------:R-:W1:Y:S02]  /*1c350*/  @!P3 SYNCS.PHASECHK.TRANS64 P3, [R53+URZ+0x2d890], R80 ;  /* 0x02d890503500b5a7 */ /* 0x000e64000806007f */
[----:B-1----:R-:W-:Y:S05]  /*1c360*/  @!P3 BRA `(.L_x_10466) ;  /* 0xfffffffc00f0b947 */ /* 0x002fea000383ffff */
[----:B------:R-:W-:Y:S05]  /*1c370*/  BRA `(.L_x_10691) ;  /* 0xfffffea400d87947 */ /* 0x000fea000383ffff */
.L_x_10467:
[----:B------:R-:W-:Y:S01]  /*1c380*/  BSSY B1, `(.L_x_10692) ;  /* 0x0000007000017945 */ /* 0x000fe20003800000 */
[----:B------:R-:W-:Y:S02]  /*1c390*/  IMAD.MOV.U32 R12, RZ, RZ, RZ ;  /* 0x000000ffff0c7224 */ /* 0x000fe400078e00ff */
[----:B------:R-:W-:Y:S02]  /*1c3a0*/  IMAD.MOV.U32 R11, RZ, RZ, 0x1e1f ;  /* 0x00001e1fff0b7424 */ /* 0x000fe400078e00ff */
[----:B------:R-:W-:-:S07]  /*1c3b0*/  IMAD.MOV.U32 R15, RZ, RZ, -0x1 ;  /* 0xffffffffff0f7424 */ /* 0x000fce00078e00ff */
[----:B0-----:R-:W-:Y:S05]  /*1c3c0*/  WARPSYNC.COLLECTIVE R15, `(.L_x_10693) ;  /* 0x000000000f087348 */ /* 0x001fea0003c00000 */
[----:B------:R1:W2:Y:S02]  /*1c3d0*/  SHFL.IDX P6, R14, R13, R12, R11 ;  /* 0x0000000c0d0e7389 */ /* 0x0002a400000c000b */
[----:B012---:R-:W-:Y:S01]  /*1c3e0*/  ENDCOLLECTIVE ;  /* 0x000000000000791b */ /* 0x007fe20003800000 */
.L_x_10693:
[----:B------:R-:W-:Y:S05]  /*1c3f0*/  BSYNC B1 ;  /* 0x0000000000017941 */ /* 0x000fea0003800000 */
.L_x_10692:
        /* <DEDUP_REMOVED lines=8> */
.L_x_10694:
[----:B------:R-:W-:Y:S01]  /*1c480*/  IMAD.MOV.U32 R35, RZ, RZ, R14 ;  /* 0x000000ffff237224 */ /* 0x000fe200078e000e */
[----:B------:R-:W-:Y:S06]  /*1c490*/  BRA `(.L_x_10695) ;  /* 0xfffffea400f47947 */ /* 0x000fec000383ffff */
.L_x_10471:
[----:B------:R0:W0:Y:S02]  /*1c4a0*/  SYNCS.PHASECHK.TRANS64.TRYWAIT P2, [R53+URZ+0x2d8b0], R80 ;  /* 0x02d8b050350075a7 */ /* 0x000024000804017f */
[----:B0-----:R-:W-:Y:S05]  /*1c4b0*/  @!P2 NANOSLEEP.SYNCS 0x989680 ;  /* 0x009896800000a95d */ /* 0x001fea0003900000 */
[----:B------:R-:W0:Y:S02]  /*1c4c0*/  @!P2 SYNCS.PHASECHK.TRANS64 P2, [R53+URZ+0x2d8b0], R80 ;  /* 0x02d8b0503500a5a7 */ /* 0x000e24000804007f */
[----:B0-----:R-:W-:Y:S05]  /*1c4d0*/  @!P2 BRA `(.L_x_10471) ;  /* 0xfffffffc00f0a947 */ /* 0x001fea000383ffff */
[----:B------:R-:W-:Y:S05]  /*1c4e0*/  BRA `(.L_x_10696) ;  /* 0xfffffea800d07947 */ /* 0x000fea000383ffff */
.L_x_10479:
[----:B------:R-:W-:Y:S01]  /*1c4f0*/  BSSY B0, `(.L_x_10697) ;  /* 0x0000007000007945 */ /* 0x000fe20003800000 */
[----:B------:R-:W-:Y:S02]  /*1c500*/  IMAD.MOV.U32 R12, RZ, RZ, RZ ;  /* 0x000000ffff0c7224 */ /* 0x000fe400078e00ff */
[----:B------:R-:W-:Y:S02]  /*1c510*/  IMAD.MOV.U32 R11, RZ, RZ, 0x1f ;  /* 0x0000001fff0b7424 */ /* 0x000fe400078e00ff */
[----:B------:R-:W-:-:S07]  /*1c520*/  IMAD.MOV.U32 R15, RZ, RZ, -0x1 ;  /* 0xffffffffff0f7424 */ /* 0x000fce00078e00ff */
[----:B-----5:R-:W-:Y:S05]  /*1c530*/  WARPSYNC.COLLECTIVE R15, `(.L_x_10698) ;  /* 0x000000000f087348 */ /* 0x020fea0003c00000 */
[----:B------:R0:W1:Y:S02]  /*1c540*/  SHFL.IDX P6, R14, R13, R12, R11 ;  /* 0x0000000c0d0e7389 */ /* 0x00006400000c000b */
[----:B01---5:R-:W-:Y:S01]  /*1c550*/  ENDCOLLECTIVE ;  /* 0x000000000000791b */ /* 0x023fe20003800000 */
.L_x_10698:
[----:B------:R-:W-:Y:S05]  /*1c560*/  BSYNC B0 ;  /* 0x0000000000007941 */ /* 0x000fea0003800000 */
.L_x_10697:
[----:B------:R0:W-:Y:S01]  /*1c570*/  STL [R1+0x7c], R14 ;  /* 0x00007c0e01007387 */ /* 0x0001e20000100800 */
[----:B------:R-:W-:Y:S05]  /*1c580*/  BRA `(.L_x_10699) ;  /* 0xfffffeb4002c7947 */ /* 0x000fea000383ffff */
.L_x_10490:
[----:B------:R-:W-:Y:S01]  /*1c590*/  BSSY B1, `(.L_x_10700) ;  /* 0x0000008000017945 */ /* 0x000fe20003800000 */
[----:B------:R-:W-:Y:S01]  /*1c5a0*/  IMAD.MOV.U32 R13, RZ, RZ, R25 ;  /* 0x000000ffff0d7224 */ /* 0x000fe200078e0019 */
[----:B------:R-:W-:Y:S01]  /*1c5b0*/  MOV R15, 0xffffffff ;  /* 0xffffffff000f7802 */ /* 0x000fe20000000f00 */
[----:B------:R-:W-:Y:S02]  /*1c5c0*/  IMAD.MOV.U32 R12, RZ, RZ, RZ ;  /* 0x000000ffff0c7224 */ /* 0x000fe400078e00ff */
[----:B------:R-:W-:-:S07]  /*1c5d0*/  IMAD.MOV.U32 R11, RZ, RZ, 0x1e1f ;  /* 0x00001e1fff0b7424 */ /* 0x000fce00078e00ff */
[----:B0-----:R-:W-:Y:S05]  /*1c5e0*/  WARPSYNC.COLLECTIVE R15, `(.L_x_10701) ;  /* 0x000000000f087348 */ /* 0x001fea0003c00000 */
[----:B0-----:R0:W1:Y:S02]  /*1c5f0*/  SHFL.IDX P6, R14, R13, R12, R11 ;  /* 0x0000000c0d0e7389 */ /* 0x00106400000c000b */
[----:B01----:R-:W-:Y:S01]  /*1c600*/  ENDCOLLECTIVE ;  /* 0x000000000000791b */ /* 0x003fe20003800000 */
.L_x_10701:
[----:B------:R-:W-:Y:S05]  /*1c610*/  BSYNC B1 ;  /* 0x0000000000017941 */ /* 0x000fea0003800000 */
.L_x_10700:
        /* <DEDUP_REMOVED lines=8> */
.L_x_10702:
[----:B------:R-:W-:Y:S02]  /*1c6a0*/  IMAD.MOV.U32 R13, RZ, RZ, R37 ;  /* 0x000000ffff0d7224 */ /* 0x000fe400078e0025 */
[----:B------:R-:W-:-:S07]  /*1c6b0*/  IMAD.MOV.U32 R38, RZ, RZ, R14 ;  /* 0x000000ffff267224 */ /* 0x000fce00078e000e */
[----:B------:R-:W-:Y:S05]  /*1c6c0*/  WARPSYNC.COLLECTIVE R15, `(.L_x_10703) ;  /* 0x000000000f087348 */ /* 0x000fea0003c00000 */
[----:B------:R0:W1:Y:S02]  /*1c6d0*/  SHFL.IDX P6, R14, R13, R12, R11 ;  /* 0x0000000c0d0e7389 */ /* 0x00006400000c000b */
[----:B01----:R-:W-:Y:S01]  /*1c6e0*/  ENDCOLLECTIVE ;  /* 0x000000000000791b */ /* 0x003fe20003800000 */
.L_x_10703:
[----:B------:R-:W-:Y:S02]  /*1c6f0*/  IMAD.MOV.U32 R13, RZ, RZ, R39 ;  /* 0x000000ffff0d7224 */ /* 0x000fe400078e0027 */
[----:B------:R-:W-:-:S07]  /*1c700*/  IMAD.MOV.U32 R0, RZ, RZ, R14 ;  /* 0x000000ffff007224 */ /* 0x000fce00078e000e */
[----:B------:R-:W-:Y:S05]  /*1c710*/  WARPSYNC.COLLECTIVE R15, `(.L_x_10704) ;  /* 0x000000000f087348 */ /* 0x000fea0003c00000 */
[----:B------:R0:W1:Y:S02]  /*1c720*/  SHFL.IDX P6, R14, R13, R12, R11 ;  /* 0x0000000c0d0e7389 */ /* 0x00006400000c000b */
[----:B01----:R-:W-:Y:S01]  /*1c730*/  ENDCOLLECTIVE ;  /* 0x000000000000791b */ /* 0x003fe20003800000 */
.L_x_10704:
[----:B------:R-:W-:Y:S01]  /*1c740*/  IMAD.MOV.U32 R39, RZ, RZ, R14 ;  /* 0x000000ffff277224 */ /* 0x000fe200078e000e */
[----:B------:R-:W-:Y:S06]  /*1c750*/  BRA `(.L_x_10705) ;  /* 0xfffffeb800347947 */ /* 0x000fec000383ffff */
.L_x_10494:
[----:B0-----:R0:W1:Y:S02]  /*1c760*/  SYNCS.PHASECHK.TRANS64.TRYWAIT P0, [R2+URZ+0x2d800], R3 ;  /* 0x02d80003020075a7 */ /* 0x001064000800017f */
[----:B-1----:R-:W-:Y:S05]  /*1c770*/  @!P0 NANOSLEEP.SYNCS 0x989680 ;  /* 0x009896800000895d */ /* 0x002fea0003900000 */
[----:B------:R-:W1:Y:S02]  /*1c780*/  @!P0 SYNCS.PHASECHK.TRANS64 P0, [R2+URZ+0x2d800], R3 ;  /* 0x02d80003020085a7 */ /* 0x000e64000800007f */
[----:B-1----:R-:W-:Y:S05]  /*1c790*/  @!P0 BRA `(.L_x_10494) ;  /* 0xfffffffc00f08947 */ /* 0x002fea000383ffff */
[----:B------:R-:W-:Y:S05]  /*1c7a0*/  BRA `(.L_x_10706) ;  /* 0xfffffec0007c7947 */ /* 0x000fea000383ffff */
.L_x_10506:
[----:B------:R-:W-:Y:S01]  /*1c7b0*/  BSSY B1, `(.L_x_10707) ;  /* 0x0000008000017945 */ /* 0x000fe20003800000 */
[----:B------:R-:W-:Y:S02]  /*1c7c0*/  IMAD.MOV.U32 R13, RZ, RZ, R25 ;  /* 0x000000ffff0d7224 */ /* 0x000fe400078e0019 */
[----:B------:R-:W-:Y:S02]  /*1c7d0*/  IMAD.MOV.U32 R12, RZ, RZ, RZ ;  /* 0x000000ffff0c7224 */ /* 0x000fe400078e00ff */
[----:B------:R-:W-:Y:S02]  /*1c7e0*/  IMAD.MOV.U32 R11, RZ, RZ, 0x1e1f ;  /* 0x00001e1fff0b7424 */ /* 0x000fe400078e00ff */
[----:B------:R-:W-:-:S07]  /*1c7f0*/  IMAD.MOV.U32 R15, RZ, RZ, -0x1 ;  /* 0xffffffffff0f7424 */ /* 0x000fce00078e00ff */
[----:B0-----:R-:W-:Y:S05]  /*1c800*/  WARPSYNC.COLLECTIVE R15, `(.L_x_10708) ;  /* 0x000000000f087348 */ /* 0x001fea0003c00000 */
[----:B0-----:R0:W1:Y:S02]  /*1c810*/  SHFL.IDX P6, R14, R13, R12, R11 ;  /* 0x0000000c0d0e7389 */ /* 0x00106400000c000b */
[----:B01----:R-:W-:Y:S01]  /*1c820*/  ENDCOLLECTIVE ;  /* 0x000000000000791b */ /* 0x003fe20003800000 */
.L_x_10708:
[----:B------:R-:W-:Y:S05]  /*1c830*/  BSYNC B1 ;  /* 0x0000000000017941 */ /* 0x000fea0003800000 */
.L_x_10707:
        /* <DEDUP_REMOVED lines=8> */
.L_x_10709:
[----:B------:R-:W-:Y:S02]  /*1c8c0*/  IMAD.MOV.U32 R13, RZ, RZ, R37 ;  /* 0x000000ffff0d7224 */ /* 0x000fe400078e0025 */
[----:B------:R-:W-:-:S07]  /*1c8d0*/  IMAD.MOV.U32 R3, RZ, RZ, R14 ;  /* 0x000000ffff037224 */ /* 0x000fce00078e000e */
[----:B------:R-:W-:Y:S05]  /*1c8e0*/  WARPSYNC.COLLECTIVE R15, `(.L_x_10710) ;  /* 0x000000000f087348 */ /* 0x000fea0003c00000 */
[----:B------:R0:W1:Y:S02]  /*1c8f0*/  SHFL.IDX P6, R14, R13, R12, R11 ;  /* 0x0000000c0d0e7389 */ /* 0x00006400000c000b */
[----:B01----:R-:W-:Y:S01]  /*1c900*/  ENDCOLLECTIVE ;  /* 0x000000000000791b */ /* 0x003fe20003800000 */
.L_x_10710:
[----:B------:R-:W-:Y:S02]  /*1c910*/  IMAD.MOV.U32 R13, RZ, RZ, R39 ;  /* 0x000000ffff0d7224 */ /* 0x000fe400078e0027 */
[----:B------:R-:W-:-:S07]  /*1c920*/  IMAD.MOV.U32 R37, RZ, RZ, R14 ;  /* 0x000000ffff257224 */ /* 0x000fce00078e000e */
[----:B------:R-:W-:Y:S05]  /*1c930*/  WARPSYNC.COLLECTIVE R15, `(.L_x_10711) ;  /* 0x000000000f087348 */ /* 0x000fea0003c00000 */
[----:B------:R0:W1:Y:S02]  /*1c940*/  SHFL.IDX P6, R14, R13, R12, R11 ;  /* 0x0000000c0d0e7389 */ /* 0x00006400000c000b */
[----:B01----:R-:W-:Y:S01]  /*1c950*/  ENDCOLLECTIVE ;  /* 0x000000000000791b */ /* 0x003fe20003800000 */
.L_x_10711:
[----:B------:R-:W-:Y:S01]  /*1c960*/  IMAD.MOV.U32 R38, RZ, RZ, R14 ;  /* 0x000000ffff267224 */ /* 0x000fe200078e000e */
[----:B------:R-:W-:Y:S06]  /*1c970*/  BRA `(.L_x_10712) ;  /* 0xfffffed400207947 */ /* 0x000fec000383ffff */
.L_x_10510:
[----:B0-----:R0:W1:Y:S02]  /*1c980*/  SYNCS.PHASECHK.TRANS64.TRYWAIT P0, [R2+URZ+0x2d800], R3 ;  /* 0x02d80003020075a7 */ /* 0x001064000800017f */
[----:B-1----:R-:W-:Y:S05]  /*1c990*/  @!P0 NANOSLEEP.SYNCS 0x989680 ;  /* 0x009896800000895d */ /* 0x002fea0003900000 */
[----:B------:R-:W1:Y:S02]  /*1c9a0*/  @!P0 SYNCS.PHASECHK.TRANS64 P0, [R2+URZ+0x2d800], R3 ;  /* 0x02d80003020085a7 */ /* 0x000e64000800007f */
[----:B-1----:R-:W-:Y:S05]  /*1c9b0*/  @!P0 BRA `(.L_x_10510) ;  /* 0xfffffffc00f08947 */ /* 0x002fea000383ffff */
[----:B------:R-:W-:Y:S05]  /*1c9c0*/  BRA `(.L_x_10713) ;  /* 0xfffffed800d47947 */ /* 0x000fea000383ffff */
.L_x_10518:
[----:B-1----:R1:W3:Y:S02]  /*1c9d0*/  SYNCS.PHASECHK.TRANS64.TRYWAIT P1, [R0+URZ+0x2d830], R5 ;  /* 0x02d83005000075a7 */ /* 0x0022e4000802017f */
[----:B---3--:R-:W-:Y:S05]  /*1c9e0*/  @!P1 NANOSLEEP.SYNCS 0x989680 ;  /* 0x009896800000995d */ /* 0x008fea0003900000 */
[----:B------:R-:W3:Y:S02]  /*1c9f0*/  @!P1 SYNCS.PHASECHK.TRANS64 P1, [R0+URZ+0x2d830], R5 ;  /* 0x02d83005000095a7 */ /* 0x000ee4000802007f */
[----:B---3--:R-:W-:Y:S05]  /*1ca00*/  @!P1 BRA `(.L_x_10518) ;  /* 0xfffffffc00f09947 */ /* 0x008fea000383ffff */
[----:B------:R-:W-:Y:S05]  /*1ca10*/  BRA `(.L_x_10517) ;  /* 0xfffffef000a87947 */ /* 0x000fea000383ffff */
.L_x_10525:
[----:B-1----:R1:W2:Y:S02]  /*1ca20*/  SYNCS.PHASECHK.TRANS64.TRYWAIT P2, [R9+URZ+0x2d830], R6 ;  /* 0x02d83006090075a7 */ /* 0x0022a4000804017f */
[----:B--2---:R-:W-:Y:S05]  /*1ca30*/  @!P2 NANOSLEEP.SYNCS 0x989680 ;  /* 0x009896800000a95d */ /* 0x004fea0003900000 */
[----:B------:R-:W2:Y:S02]  /*1ca40*/  @!P2 SYNCS.PHASECHK.TRANS64 P2, [R9+URZ+0x2d830], R6 ;  /* 0x02d830060900a5a7 */ /* 0x000ea4000804007f */
[----:B--2---:R-:W-:Y:S05]  /*1ca50*/  @!P2 BRA `(.L_x_10525) ;  /* 0xfffffffc00f0a947 */ /* 0x004fea000383ffff */
[----:B------:R-:W-:Y:S05]  /*1ca60*/  BRA `(.L_x_10524) ;  /* 0xffffff1c00f07947 */ /* 0x000fea000383ffff */
.L_x_10529:
[----:B-1----:R1:W2:Y:S02]  /*1ca70*/  SYNCS.PHASECHK.TRANS64.TRYWAIT P1, [R9+URZ+0x2d850], R6 ;  /* 0x02d85006090075a7 */ /* 0x0022a4000802017f */
[----:B--2---:R-:W-:Y:S05]  /*1ca80*/  @!P1 NANOSLEEP.SYNCS 0x989680 ;  /* 0x009896800000995d */ /* 0x004fea0003900000 */
[----:B------:R-:W2:Y:S02]  /*1ca90*/  @!P1 SYNCS.PHASECHK.TRANS64 P1, [R9+URZ+0x2d850], R6 ;  /* 0x02d85006090095a7 */ /* 0x000ea4000802007f */
[----:B--2---:R-:W-:Y:S05]  /*1caa0*/  @!P1 BRA `(.L_x_10529) ;  /* 0xfffffffc00f09947 */ /* 0x004fea000383ffff */
[----:B------:R-:W-:Y:S05]  /*1cab0*/  BRA `(.L_x_10526) ;  /* 0xffffff2400187947 */ /* 0x000fea000383ffff */
.L_x_10536:
[----:B-1----:R1:W2:Y:S02]  /*1cac0*/  SYNCS.PHASECHK.TRANS64.TRYWAIT P1, [R5+URZ+0x2d850], R0 ;  /* 0x02d85000050075a7 */ /* 0x0022a4000802017f */
[----:B--2---:R-:W-:Y:S05]  /*1cad0*/  @!P1 NANOSLEEP.SYNCS 0x989680 ;  /* 0x009896800000995d */ /* 0x004fea0003900000 */
[----:B------:R-:W2:Y:S02]  /*1cae0*/  @!P1 SYNCS.PHASECHK.TRANS64 P1, [R5+URZ+0x2d850], R0 ;  /* 0x02d85000050095a7 */ /* 0x000ea4000802007f */
[----:B--2---:R-:W-:Y:S05]  /*1caf0*/  @!P1 BRA `(.L_x_10536) ;  /* 0xfffffffc00f09947 */ /* 0x004fea000383ffff */
[----:B------:R-:W-:Y:S05]  /*1cb00*/  BRA `(.L_x_10535) ;  /* 0xffffff4c00147947 */ /* 0x000fea000383ffff */
.L_x_10542:
[----:B------:R-:W-:Y:S02]  /*1cb10*/  IMAD.MOV.U32 R13, RZ, RZ, R9 ;  /* 0x000000ffff0d7224 */ /* 0x000fe400078e0009 */
[----:B------:R-:W-:Y:S02]  /*1cb20*/  IMAD.MOV.U32 R12, RZ, RZ, RZ ;  /* 0x000000ffff0c7224 */ /* 0x000fe400078e00ff */
[----:B------:R-:W-:Y:S02]  /*1cb30*/  IMAD.MOV.U32 R11, RZ, RZ, 0x1c1f ;  /* 0x00001c1fff0b7424 */ /* 0x000fe400078e00ff */
[----:B------:R-:W-:-:S07]  /*1cb40*/  IMAD.MOV.U32 R15, RZ, RZ, -0x1 ;  /* 0xffffffffff0f7424 */ /* 0x000fce00078e00ff */
[----:B-----5:R-:W-:Y:S05]  /*1cb50*/  WARPSYNC.COLLECTIVE R15, `(.L_x_10714) ;  /* 0x000000000f087348 */ /* 0x020fea0003c00000 */
[----:B------:R0:W1:Y:S02]  /*1cb60*/  SHFL.IDX P6, R14, R13, R12, R11 ;  /* 0x0000000c0d0e7389 */ /* 0x00006400000c000b */
[----:B01---5:R-:W-:Y:S01]  /*1cb70*/  ENDCOLLECTIVE ;  /* 0x000000000000791b */ /* 0x023fe20003800000 */
.L_x_10714:
[----:B------:R-:W-:Y:S02]  /*1cb80*/  IMAD.MOV.U32 R13, RZ, RZ, R0 ;  /* 0x000000ffff0d7224 */ /* 0x000fe400078e0000 */
[----:B------:R-:W-:-:S07]  /*1cb90*/  IMAD.MOV.U32 R3, RZ, RZ, R14 ;  /* 0x000000ffff037224 */ /* 0x000fce00078e000e */
[----:B------:R-:W-:Y:S05]  /*1cba0*/  WARPSYNC.COLLECTIVE R15, `(.L_x_10715) ;  /* 0x000000000f087348 */ /* 0x000fea0003c00000 */
[----:B------:R0:W1:Y:S02]  /*1cbb0*/  SHFL.IDX P6, R14, R13, R12, R11 ;  /* 0x0000000c0d0e7389 */ /* 0x00006400000c000b */
[----:B01----:R-:W-:Y:S01]  /*1cbc0*/  ENDCOLLECTIVE ;  /* 0x000000000000791b */ /* 0x003fe20003800000 */
.L_x_10715:
[----:B------:R-:W-:Y:S05]  /*1cbd0*/  BRA `(.L_x_10716) ;  /* 0xffffff6400ec7947 */ /* 0x000fea000383ffff */
.L_x_10545:
[----:B------:R-:W-:Y:S01]  /*1cbe0*/  BSSY B1, `(.L_x_10717) ;  /* 0x0000008000017945 */ /* 0x000fe20003800000 */
[----:B---3--:R-:W-:Y:S01]  /*1cbf0*/  MOV R13, R9 ;  /* 0x00000009000d7202 */ /* 0x008fe20000000f00 */
[----:B------:R-:W-:Y:S02]  /*1cc00*/  IMAD.MOV.U32 R12, RZ, RZ, 0x1 ;  /* 0x00000001ff0c7424 */ /* 0x000fe400078e00ff */
[----:B------:R-:W-:Y:S02]  /*1cc10*/  IMAD.MOV.U32 R11, RZ, RZ, 0x1c1f ;  /* 0x00001c1fff0b7424 */ /* 0x000fe400078e00ff */
[----:B------:R-:W-:-:S07]  /*1cc20*/  IMAD.MOV.U32 R15, RZ, RZ, -0x1 ;  /* 0xffffffffff0f7424 */ /* 0x000fce00078e00ff */
[----:B012--5:R-:W-:Y:S05]  /*1cc30*/  WARPSYNC.COLLECTIVE R15, `(.L_x_10718) ;  /* 0x000000000f087348 */ /* 0x027fea0003c00000 */
[----:B--2---:R2:W3:Y:S02]  /*1cc40*/  SHFL.IDX P6, R14, R13, R12, R11 ;  /* 0x0000000c0d0e7389 */ /* 0x0044e400000c000b */
[----:B0123-5:R-:W-:Y:S01]  /*1cc50*/  ENDCOLLECTIVE ;  /* 0x000000000000791b */ /* 0x02ffe20003800000 */
.L_x_10718:
[----:B------:R-:W-:Y:S05]  /*1cc60*/  BSYNC B1 ;  /* 0x0000000000017941 */ /* 0x000fea0003800000 */
.L_x_10717:
        /* <DEDUP_REMOVED lines=8> */
.L_x_10719:
[----:B------:R-:W-:Y:S05]  /*1ccf0*/  BRA `(.L_x_10720) ;  /* 0xffffff6400fc7947 */ /* 0x000fea000383ffff */
.L_x_10547:
[----:B------:R-:W-:Y:S02]  /*1cd00*/  IMAD.MOV.U32 R13, RZ, RZ, R24 ;  /* 0x000000ffff0d7224 */ /* 0x000fe400078e0018 */
[----:B------:R-:W-:Y:S02]  /*1cd10*/  IMAD.MOV.U32 R12, RZ, RZ, RZ ;  /* 0x000000ffff0c7224 */ /* 0x000fe400078e00ff */
[----:B------:R-:W-:Y:S02]  /*1cd20*/  IMAD.MOV.U32 R11, RZ, RZ, 0x1c1f ;  /* 0x00001c1fff0b7424 */ /* 0x000fe400078e00ff */
[----:B------:R-:W-:-:S07]  /*1cd30*/  IMAD.MOV.U32 R15, RZ, RZ, -0x1 ;  /* 0xffffffffff0f7424 */ /* 0x000fce00078e00ff */
[----:B------:R-:W-:Y:S05]  /*1cd40*/  WARPSYNC.COLLECTIVE R15, `(.L_x_10721) ;  /* 0x000000000f087348 */ /* 0x000fea0003c00000 */
[----:B------:R0:W1:Y:S02]  /*1cd50*/  SHFL.IDX P6, R14, R13, R12, R11 ;  /* 0x0000000c0d0e7389 */ /* 0x00006400000c000b */
[----:B01----:R-:W-:Y:S01]  /*1cd60*/  ENDCOLLECTIVE ;  /* 0x000000000000791b */ /* 0x003fe20003800000 */
.L_x_10721:
[----:B------:R-:W-:Y:S02]  /*1cd70*/  IMAD.MOV.U32 R13, RZ, RZ, R0 ;  /* 0x000000ffff0d7224 */ /* 0x000fe400078e0000 */
[----:B------:R-:W-:-:S07]  /*1cd80*/  IMAD.MOV.U32 R3, RZ, RZ, R14 ;  /* 0x000000ffff037224 */ /* 0x000fce00078e000e */
[----:B------:R-:W-:Y:S05]  /*1cd90*/  WARPSYNC.COLLECTIVE R15, `(.L_x_10722) ;  /* 0x000000000f087348 */ /* 0x000fea0003c00000 */
[----:B------:R0:W1:Y:S02]  /*1cda0*/  SHFL.IDX P6, R14, R13, R12, R11 ;  /* 0x0000000c0d0e7389 */ /* 0x00006400000c000b */
[----:B01----:R-:W-:Y:S01]  /*1cdb0*/  ENDCOLLECTIVE ;  /* 0x000000000000791b */ /* 0x003fe20003800000 */
.L_x_10722:
[----:B------:R-:W-:Y:S05]  /*1cdc0*/  BRA `(.L_x_10723) ;  /* 0xffffff6800c87947 */ /* 0x000fea000383ffff */
.L_x_10550:
[----:B------:R-:W-:Y:S01]  /*1cdd0*/  BSSY B1, `(.L_x_10724) ;  /* 0x0000008000017945 */ /* 0x000fe20003800000 */
[----:B---3--:R-:W-:Y:S02]  /*1cde0*/  IMAD.MOV.U32 R13, RZ, RZ, R24 ;  /* 0x000000ffff0d7224 */ /* 0x008fe400078e0018 */
[----:B------:R-:W-:Y:S02]  /*1cdf0*/  IMAD.MOV.U32 R12, RZ, RZ, 0x1 ;  /* 0x00000001ff0c7424 */ /* 0x000fe400078e00ff */
[----:B------:R-:W-:Y:S02]  /*1ce00*/  IMAD.MOV.U32 R11, RZ, RZ, 0x1c1f ;  /* 0x00001c1fff0b7424 */ /* 0x000fe400078e00ff */
[----:B------:R-:W-:-:S07]  /*1ce10*/  IMAD.MOV.U32 R15, RZ, RZ, -0x1 ;  /* 0xffffffffff0f7424 */ /* 0x000fce00078e00ff */
[----:B012---:R-:W-:Y:S05]  /*1ce20*/  WARPSYNC.COLLECTIVE R15, `(.L_x_10725) ;  /* 0x000000000f087348 */ /* 0x007fea0003c00000 */
[----:B--2---:R2:W3:Y:S02]  /*1ce30*/  SHFL.IDX P6, R14, R13, R12, R11 ;  /* 0x0000000c0d0e7389 */ /* 0x0044e400000c000b */
[----:B0123--:R-:W-:Y:S01]  /*1ce40*/  ENDCOLLECTIVE ;  /* 0x000000000000791b */ /* 0x00ffe20003800000 */
.L_x_10725:
[----:B------:R-:W-:Y:S05]  /*1ce50*/  BSYNC B1 ;  /* 0x0000000000017941 */ /* 0x000fea0003800000 */
.L_x_10724:
        /* <DEDUP_REMOVED lines=8> */
.L_x_10726:
[----:B------:R-:W-:Y:S05]  /*1cee0*/  BRA `(.L_x_10727) ;  /* 0xffffff6c00c47947 */ /* 0x000fea000383ffff */
.L_x_10554:
[----:B------:R-:W-:Y:S02]  /*1cef0*/  IMAD.MOV.U32 R13, RZ, RZ, R4 ;  /* 0x000000ffff0d7224 */ /* 0x000fe400078e0004 */
[----:B------:R-:W-:Y:S02]  /*1cf00*/  IMAD.MOV.U32 R12, RZ, RZ, RZ ;  /* 0x000000ffff0c7224 */ /* 0x000fe400078e00ff */
[----:B------:R-:W-:Y:S02]  /*1cf10*/  IMAD.MOV.U32 R11, RZ, RZ, 0x1c1f ;  /* 0x00001c1fff0b7424 */ /* 0x000fe400078e00ff */
[----:B------:R-:W-:-:S07]  /*1cf20*/  IMAD.MOV.U32 R15, RZ, RZ, -0x1 ;  /* 0xffffffffff0f7424 */ /* 0x000fce00078e00ff */
[----:B-1----:R-:W-:Y:S05]  /*1cf30*/  WARPSYNC.COLLECTIVE R15, `(.L_x_10728) ;  /* 0x000000000f087348 */ /* 0x002fea0003c00000 */
[----:B------:R0:W2:Y:S02]  /*1cf40*/  SHFL.IDX P6, R14, R13, R12, R11 ;  /* 0x0000000c0d0e7389 */ /* 0x0000a400000c000b */
[----:B012---:R-:W-:Y:S01]  /*1cf50*/  ENDCOLLECTIVE ;  /* 0x000000000000791b */ /* 0x007fe20003800000 */
.L_x_10728:
[----:B------:R-:W-:Y:S02]  /*1cf60*/  IMAD.MOV.U32 R13, RZ, RZ, R0 ;  /* 0x000000ffff0d7224 */ /* 0x000fe400078e0000 */
[----:B------:R-:W-:-:S07]  /*1cf70*/  IMAD.MOV.U32 R3, RZ, RZ, R14 ;  /* 0x000000ffff037224 */ /* 0x000fce00078e000e */
[----:B------:R-:W-:Y:S05]  /*1cf80*/  WARPSYNC.COLLECTIVE R15, `(.L_x_10729) ;  /* 0x000000000f087348 */ /* 0x000fea0003c00000 */
[----:B------:R0:W1:Y:S02]  /*1cf90*/  SHFL.IDX P6, R14, R13, R12, R11 ;  /* 0x0000000c0d0e7389 */ /* 0x00006400000c000b */
[----:B01----:R-:W-:Y:S01]  /*1cfa0*/  ENDCOLLECTIVE ;  /* 0x000000000000791b */ /* 0x003fe20003800000 */
.L_x_10729:
[----:B------:R-:W-:Y:S05]  /*1cfb0*/  BRA `(.L_x_10730) ;  /* 0xffffff7c00007947 */ /* 0x000fea000383ffff */
.L_x_10557:
[----:B------:R-:W-:Y:S01]  /*1cfc0*/  BSSY B1, `(.L_x_10731) ;  /* 0x0000008000017945 */ /* 0x000fe20003800000 */
[----:B----4-:R-:W-:Y:S01]  /*1cfd0*/  IMAD.MOV.U32 R13, RZ, RZ, R4 ;  /* 0x000000ffff0d7224 */ /* 0x010fe200078e0004 */
[----:B------:R-:W-:Y:S01]  /*1cfe0*/  MOV R12, 0x1 ;  /* 0x00000001000c7802 */ /* 0x000fe20000000f00 */
[----:B------:R-:W-:Y:S02]  /*1cff0*/  IMAD.MOV.U32 R11, RZ, RZ, 0x1c1f ;  /* 0x00001c1fff0b7424 */ /* 0x000fe400078e00ff */
[----:B------:R-:W-:-:S07]  /*1d000*/  IMAD.MOV.U32 R15, RZ, RZ, -0x1 ;  /* 0xffffffffff0f7424 */ /* 0x000fce00078e00ff */
[----:B0123--:R-:W-:Y:S05]  /*1d010*/  WARPSYNC.COLLECTIVE R15, `(.L_x_10732) ;  /* 0x000000000f087348 */ /* 0x00ffea0003c00000 */
[----:B---3--:R3:W4:Y:S02]  /*1d020*/  SHFL.IDX P6, R14, R13, R12, R11 ;  /* 0x0000000c0d0e7389 */ /* 0x00872400000c000b */
[----:B01234-:R-:W-:Y:S01]  /*1d030*/  ENDCOLLECTIVE ;  /* 0x000000000000791b */ /* 0x01ffe20003800000 */
.L_x_10732:
[----:B------:R-:W-:Y:S05]  /*1d040*/  BSYNC B1 ;  /* 0x0000000000017941 */ /* 0x000fea0003800000 */
.L_x_10731:
        /* <DEDUP_REMOVED lines=8> */
.L_x_10733:
[----:B------:R-:W-:Y:S05]  /*1d0d0*/  BRA `(.L_x_10734) ;  /* 0xffffff7c00147947 */ /* 0x000fea000383ffff */
.L_x_10574:
        /* <DEDUP_REMOVED lines=8> */
[----:B-1----:R-:W-:Y:S05]  /*1d160*/  WARPSYNC.COLLECTIVE R15, `(.L_x_10736) ;  /* 0x000000000f087348 */ /* 0x002fea0003c00000 */
[----:B------:R0:W2:Y:S02]  /*1d170*/  SHFL.IDX P6, R14, R13, R12, R11 ;  /* 0x0000000c0d0e7389 */ /* 0x0000a400000c000b */
[----:B012---:R-:W-:Y:S01]  /*1d180*/  ENDCOLLECTIVE ;  /* 0x000000000000791b */ /* 0x007fe20003800000 */
.L_x_10736:
[----:B------:R-:W-:Y:S05]  /*1d190*/  BSYNC B1 ;  /* 0x0000000000017941 */ /* 0x000fea0003800000 */
.L_x_10735:
[----:B------:R-:W-:Y:S05]  /*1d1a0*/  BRA `(.L_x_10737) ;  /* 0xffffff9000fc7947 */ /* 0x000fea000383ffff */
.L_x_10576:
[----:B------:R-:W-:Y:S01]  /*1d1b0*/  BSSY B1, `(.L_x_10738) ;  /* 0x0000006000017945 */ /* 0x000fe20003800000 */
[----:B------:R-:W-:-:S07]  /*1d1c0*/  IMAD.MOV.U32 R15, RZ, RZ, -0x1 ;  /* 0xffffffffff0f7424 */ /* 0x000fce00078e00ff */
[----:B01----:R-:W-:Y:S05]  /*1d1d0*/  WARPSYNC.COLLECTIVE R15, `(.L_x_10739) ;  /* 0x000000000f0c7348 */ /* 0x003fea0003c00000 */
[----:B------:R-:W-:Y:S02]  /*1d1e0*/  ELECT P6, UR62, PT ;  /* 0x00000000003e782f */ /* 0x000fe400038c0000 */
[----:B------:R-:W-:Y:S01]  /*1d1f0*/  MOV R14, UR62 ;  /* 0x0000003e000e7c02 */ /* 0x000fe20008000f00 */
[----:B01----:R-:W-:Y:S10]  /*1d200*/  ENDCOLLECTIVE ;  /* 0x000000000000791b */ /* 0x003ff40003800000 */
.L_x_10739:
[----:B------:R-:W-:Y:S05]  /*1d210*/  BSYNC B1 ;  /* 0x0000000000017941 */ /* 0x000fea0003800000 */
.L_x_10738:
[----:B------:R-:W-:Y:S05]  /*1d220*/  BRA `(.L_x_10575) ;  /* 0xffffff9000f47947 */ /* 0x000fea000383ffff */
.L_x_10578:
[----:B0-----:R0:W2:Y:S02]  /*1d230*/  SYNCS.PHASECHK.TRANS64.TRYWAIT P0, [R16+URZ+0x2d820], R6 ;  /* 0x02d82006100075a7 */ /* 0x0010a4000800017f */
[----:B--2---:R-:W-:Y:S05]  /*1d240*/  @!P0 NANOSLEEP.SYNCS 0x989680 ;  /* 0x009896800000895d */ /* 0x004fea0003900000 */
[----:B------:R-:W2:Y:S02]  /*1d250*/  @!P0 SYNCS.PHASECHK.TRANS64 P0, [R16+URZ+0x2d820], R6 ;  /* 0x02d82006100085a7 */ /* 0x000ea4000800007f */
[----:B--2---:R-:W-:Y:S05]  /*1d260*/  @!P0 BRA `(.L_x_10578) ;  /* 0xfffffffc00f08947 */ /* 0x004fea000383ffff */
[----:B------:R-:W-:Y:S05]  /*1d270*/  BRA `(.L_x_10740) ;  /* 0xffffff9400047947 */ /* 0x000fea000383ffff */
.L_x_10582:
[----:B-1----:R1:W2:Y:S02]  /*1d280*/  SYNCS.PHASECHK.TRANS64.TRYWAIT P0, [R9+URZ+0x2d8a0], R11 ;  /* 0x02d8a00b090075a7 */ /* 0x0022a4000800017f */
[----:B--2---:R-:W-:Y:S05]  /*1d290*/  @!P0 NANOSLEEP.SYNCS 0x989680 ;  /* 0x009896800000895d */ /* 0x004fea0003900000 */
[----:B------:R-:W2:Y:S02]  /*1d2a0*/  @!P0 SYNCS.PHASECHK.TRANS64 P0, [R9+URZ+0x2d8a0], R11 ;  /* 0x02d8a00b090085a7 */ /* 0x000ea4000800007f */
[----:B--2---:R-:W-:Y:S05]  /*1d2b0*/  @!P0 BRA `(.L_x_10582) ;  /* 0xfffffffc00f08947 */ /* 0x004fea000383ffff */
[----:B------:R-:W-:Y:S05]  /*1d2c0*/  BRA `(.L_x_10741) ;  /* 0xffffff9400207947 */ /* 0x000fea000383ffff */
.L_x_10589:
[----:B0-----:R0:W2:Y:S02]  /*1d2d0*/  SYNCS.PHASECHK.TRANS64.TRYWAIT P0, [R9+URZ+0x2d8c0], R11 ;  /* 0x02d8c00b090075a7 */ /* 0x0010a4000800017f */
[----:B--2---:R-:W-:Y:S05]  /*1d2e0*/  @!P0 NANOSLEEP.SYNCS 0x989680 ;  /* 0x009896800000895d */ /* 0x004fea0003900000 */
[----:B------:R-:W2:Y:S02]  /*1d2f0*/  @!P0 SYNCS.PHASECHK.TRANS64 P0, [R9+URZ+0x2d8c0], R11 ;  /* 0x02d8c00b090085a7 */ /* 0x000ea4000800007f */
[----:B--2---:R-:W-:Y:S05]  /*1d300*/  @!P0 BRA `(.L_x_10589) ;  /* 0xfffffffc00f08947 */ /* 0x004fea000383ffff */
[----:B------:R-:W-:Y:S05]  /*1d310*/  BRA `(.L_x_10742) ;  /* 0xffffff98001c7947 */ /* 0x000fea000383ffff */
.L_x_10598:
[----:B0-----:R0:W1:Y:S02]  /*1d320*/  SYNCS.PHASECHK.TRANS64.TRYWAIT P2, [R9+URZ+0x2d8a0], R8 ;  /* 0x02d8a008090075a7 */ /* 0x001064000804017f */
[----:B-1----:R-:W-:Y:S05]  /*1d330*/  @!P2 NANOSLEEP.SYNCS 0x989680 ;  /* 0x009896800000a95d */ /* 0x002fea0003900000 */
[----:B------:R-:W1:Y:S02]  /*1d340*/  @!P2 SYNCS.PHASECHK.TRANS64 P2, [R9+URZ+0x2d8a0], R8 ;  /* 0x02d8a0080900a5a7 */ /* 0x000e64000804007f */
[----:B-1----:R-:W-:Y:S05]  /*1d350*/  @!P2 BRA `(.L_x_10598) ;  /* 0xfffffffc00f0a947 */ /* 0x002fea000383ffff */
[----:B------:R-:W-:Y:S05]  /*1d360*/  BRA `(.L_x_10743) ;  /* 0xffffff9c005c7947 */ /* 0x000fea000383ffff */
.L_x_10605:
[----:B-1----:R1:W2:Y:S02]  /*1d370*/  SYNCS.PHASECHK.TRANS64.TRYWAIT P2, [R9+URZ+0x2d8c0], R8 ;  /* 0x02d8c008090075a7 */ /* 0x0022a4000804017f */
[----:B--2---:R-:W-:Y:S05]  /*1d380*/  @!P2 NANOSLEEP.SYNCS 0x989680 ;  /* 0x009896800000a95d */ /* 0x004fea0003900000 */
[----:B------:R-:W2:Y:S02]  /*1d390*/  @!P2 SYNCS.PHASECHK.TRANS64 P2, [R9+URZ+0x2d8c0], R8 ;  /* 0x02d8c0080900a5a7 */ /* 0x000ea4000804007f */
[----:B--2---:R-:W-:Y:S05]  /*1d3a0*/  @!P2 BRA `(.L_x_10605) ;  /* 0xfffffffc00f0a947 */ /* 0x004fea000383ffff */
[----:B------:R-:W-:Y:S05]  /*1d3b0*/  BRA `(.L_x_10744) ;  /* 0xffffffa000547947 */ /* 0x000fea000383ffff */
.L_x_10622:
[----:B------:R-:W0:Y:S01]  /*1d3c0*/  S2R R20, SR_TID.X ;  /* 0x0000000000147919 */ /* 0x000e220000002100 */
[----:B------:R-:W-:Y:S01]  /*1d3d0*/  BSSY B0, `(.L_x_10745) ;  /* 0x000000a000007945 */ /* 0x000fe20003800000 */
[----:B------:R-:W-:Y:S02]  /*1d3e0*/  IMAD.MOV.U32 R12, RZ, RZ, RZ ;  /* 0x000000ffff0c7224 */ /* 0x000fe400078e00ff */
[----:B------:R-:W-:Y:S01]  /*1d3f0*/  IMAD.MOV.U32 R15, RZ, RZ, -0x1 ;  /* 0xffffffffff0f7424 */ /* 0x000fe200078e00ff */
[----:B0-----:R-:W-:-:S04]  /*1d400*/  SHF.R.U32.HI R11, RZ, 0x5, R20 ;  /* 0x00000005ff0b7819 */ /* 0x001fc80000011614 */
[----:B------:R-:W-:-:S05]  /*1d410*/  LOP3.LUT R11, R11, 0x3, RZ, 0xc0, !PT ;  /* 0x000000030b0b7812 */ /* 0x000fca00078ec0ff */
[----:B------:R-:W-:Y:S02]  /*1d420*/  IMAD.MOV.U32 R13, RZ, RZ, R11 ;  /* 0x000000ffff0d7224 */ /* 0x000fe400078e000b */
[----:B------:R-:W-:-:S07]  /*1d430*/  IMAD.MOV.U32 R11, RZ, RZ, 0x1f ;  /* 0x0000001fff0b7424 */ /* 0x000fce00078e00ff */
[----:B-----5:R-:W-:Y:S05]  /*1d440*/  WARPSYNC.COLLECTIVE R15, `(.L_x_10746) ;  /* 0x000000000f087348 */ /* 0x020fea0003c00000 */
[----:B------:R0:W1:Y:S02]  /*1d450*/  SHFL.IDX P6, R14, R13, R12, R11 ;  /* 0x0000000c0d0e7389 */ /* 0x00006400000c000b */
[----:B01---5:R-:W-:Y:S01]  /*1d460*/  ENDCOLLECTIVE ;  /* 0x000000000000791b */ /* 0x023fe20003800000 */
.L_x_10746:
[----:B------:R-:W-:Y:S05]  /*1d470*/  BSYNC B0 ;  /* 0x0000000000007941 */ /* 0x000fea0003800000 */
.L_x_10745:
[----:B------:R-:W-:Y:S05]  /*1d480*/  BRA `(.L_x_10747) ;  /* 0xffffffb000147947 */ /* 0x000fea000383ffff */
.L_x_10625:
[----:B0-----:R0:W1:Y:S02]  /*1d490*/  SYNCS.PHASECHK.TRANS64.TRYWAIT P0, [R0+URZ+0x2d840], R5 ;  /* 0x02d84005000075a7 */ /* 0x001064000800017f */
[----:B-1----:R-:W-:Y:S05]  /*1d4a0*/  @!P0 NANOSLEEP.SYNCS 0x989680 ;  /* 0x009896800000895d */ /* 0x002fea0003900000 */
[----:B------:R-:W1:Y:S02]  /*1d4b0*/  @!P0 SYNCS.PHASECHK.TRANS64 P0, [R0+URZ+0x2d840], R5 ;  /* 0x02d84005000085a7 */ /* 0x000e64000800007f */
[----:B-1----:R-:W-:Y:S05]  /*1d4c0*/  @!P0 BRA `(.L_x_10625) ;  /* 0xfffffffc00f08947 */ /* 0x002fea000383ffff */
[----:B------:R-:W-:Y:S05]  /*1d4d0*/  BRA `(.L_x_10748) ;  /* 0xffffffb000687947 */ /* 0x000fea000383ffff */
.L_x_10626:
        /* <DEDUP_REMOVED lines=8> */
.L_x_10750:
[----:B------:R-:W-:Y:S05]  /*1d560*/  BSYNC B0 ;  /* 0x0000000000007941 */ /* 0x000fea0003800000 */
.L_x_10749:
        /* <DEDUP_REMOVED lines=8> */
.L_x_10751:
[----:B------:R-:W-:Y:S02]  /*1d5f0*/  IMAD.MOV.U32 R13, RZ, RZ, R7 ;  /* 0x000000ffff0d7224 */ /* 0x000fe400078e0007 */
[----:B------:R-:W-:Y:S02]  /*1d600*/  IMAD.MOV.U32 R12, RZ, RZ, 0x1 ;  /* 0x00000001ff0c7424 */ /* 0x000fe400078e00ff */
[----:B------:R-:W-:-:S07]  /*1d610*/  IMAD.MOV.U32 R4, RZ, RZ, R14 ;  /* 0x000000ffff047224 */ /* 0x000fce00078e000e */
[----:B------:R-:W-:Y:S05]  /*1d620*/  WARPSYNC.COLLECTIVE R15, `(.L_x_10752) ;  /* 0x000000000f087348 */ /* 0x000fea0003c00000 */
[----:B------:R0:W1:Y:S02]  /*1d630*/  SHFL.IDX P6, R14, R13, R12, R11 ;  /* 0x0000000c0d0e7389 */ /* 0x00006400000c000b */
[----:B01----:R-:W-:Y:S01]  /*1d640*/  ENDCOLLECTIVE ;  /* 0x000000000000791b */ /* 0x003fe20003800000 */
.L_x_10752:
[----:B------:R-:W-:-:S05]  /*1d650*/  @P0 LEA R5, P1, R9, R4, 0x1 ;  /* 0x0000000409050211 */ /* 0x000fca00078208ff */
[----:B------:R-:W-:Y:S01]  /*1d660*/  @P0 IMAD.X R4, RZ, RZ, R6, P1 ;  /* 0x000000ffff040224 */ /* 0x000fe200008e0606 */
[----:B------:R-:W-:Y:S01]  /*1d670*/  ISETP.GE.AND P1, PT, R3, 0x21, PT ;  /* 0x000000210300780c */ /* 0x000fe20003f26270 */
[----:B------:R-:W-:-:S03]  /*1d680*/  @P0 IMAD R6, R8, 0x2, R16 ;  /* 0x0000000208060824 */ /* 0x000fc600078e0210 */
        /* <DEDUP_REMOVED lines=10> */
[----:B0-----:R-:W-:-:S07]  /*1d730*/  MOV R6, R14 ;  /* 0x0000000e00067202 */ /* 0x001fce0000000f00 */
[----:B------:R-:W-:Y:S05]  /*1d740*/  WARPSYNC.COLLECTIVE R15, `(.L_x_10753) ;  /* 0x000000000f087348 */ /* 0x000fea0003c00000 */
[----:B------:R0:W1:Y:S02]  /*1d750*/  SHFL.IDX P6, R14, R13, R12, R11 ;  /* 0x0000000c0d0e7389 */ /* 0x00006400000c000b */
[----:B01----:R-:W-:Y:S01]  /*1d760*/  ENDCOLLECTIVE ;  /* 0x000000000000791b */ /* 0x003fe20003800000 */
.L_x_10753:
[----:B------:R-:W-:Y:S02]  /*1d770*/  IMAD.MOV.U32 R13, RZ, RZ, R7 ;  /* 0x000000ffff0d7224 */ /* 0x000fe400078e0007 */
[----:B------:R-:W-:Y:S02]  /*1d780*/  IMAD.MOV.U32 R12, RZ, RZ, 0x2 ;  /* 0x00000002ff0c7424 */ /* 0x000fe400078e00ff */
[----:B------:R-:W-:-:S07]  /*1d790*/  IMAD.MOV.U32 R4, RZ, RZ, R14 ;  /* 0x000000ffff047224 */ /* 0x000fce00078e000e */
[----:B------:R-:W-:Y:S05]  /*1d7a0*/  WARPSYNC.COLLECTIVE R15, `(.L_x_10754) ;  /* 0x000000000f087348 */ /* 0x000fea0003c00000 */
[----:B------:R0:W1:Y:S02]  /*1d7b0*/  SHFL.IDX P6, R14, R13, R12, R11 ;  /* 0x0000000c0d0e7389 */ /* 0x00006400000c000b */
[----:B01----:R-:W-:Y:S01]  /*1d7c0*/  ENDCOLLECTIVE ;  /* 0x000000000000791b */ /* 0x003fe20003800000 */
.L_x_10754:
[----:B------:R-:W-:-:S05]  /*1d7d0*/  @P1 LEA R5, P0, R9, R4, 0x1 ;  /* 0x0000000409051211 */ /* 0x000fca00078008ff */
[----:B------:R-:W-:Y:S02]  /*1d7e0*/  @P1 IMAD.X R4, RZ, RZ, R6, P0 ;  /* 0x000000ffff041224 */ /* 0x000fe400000e0606 */
        /* <DEDUP_REMOVED lines=16> */
.L_x_10755:
[----:B------:R-:W-:Y:S02]  /*1d8f0*/  IMAD.MOV.U32 R13, RZ, RZ, R7 ;  /* 0x000000ffff0d7224 */ /* 0x000fe400078e0007 */
[----:B------:R-:W-:Y:S02]  /*1d900*/  IMAD.MOV.U32 R12, RZ, RZ, 0x3 ;  /* 0x00000003ff0c7424 */ /* 0x000fe400078e00ff */
[----:B------:R-:W-:-:S07]  /*1d910*/  IMAD.MOV.U32 R4, RZ, RZ, R14 ;  /* 0x000000ffff047224 */ /* 0x000fce00078e000e */
[----:B------:R-:W-:Y:S05]  /*1d920*/  WARPSYNC.COLLECTIVE R15, `(.L_x_10756) ;  /* 0x000000000f087348 */ /* 0x000fea0003c00000 */
[----:B------:R0:W1:Y:S02]  /*1d930*/  SHFL.IDX P6, R14, R13, R12, R11 ;  /* 0x0000000c0d0e7389 */ /* 0x00006400000c000b */
[----:B01----:R-:W-:Y:S01]  /*1d940*/  ENDCOLLECTIVE ;  /* 0x000000000000791b */ /* 0x003fe20003800000 */
.L_x_10756:
[----:B------:R-:W-:-:S05]  /*1d950*/  @P1 LEA R5, P0, R9, R4, 0x1 ;  /* 0x0000000409051211 */ /* 0x000fca00078008ff */
[----:B------:R-:W-:Y:S02]  /*1d960*/  @P1 IMAD.X R4, RZ, RZ, R6, P0 ;  /* 0x000000ffff041224 */ /* 0x000fe400000e0606 */
[----:B------:R-:W-:-:S03]  /*1d970*/  @P1 IMAD R6, R8, 0x2, R16 ;  /* 0x0000000208061824 */ /* 0x000fc600078e0210 */
        /* <DEDUP_REMOVED lines=8> */
.L_x_10757:
[----:B------:R-:W-:Y:S01]  /*1da00*/  @!PT LDS RZ, [RZ] ;  /* 0x00000000fffff984 */ /* 0x000fe20000000800 */
[----:B------:R-:W-:Y:S01]  /*1da10*/  @!PT LDS RZ, [RZ] ;  /* 0x00000000fffff984 */ /* 0x000fe20000000800 */
[----:B------:R-:W-:Y:S01]  /*1da20*/  @!PT LDS RZ, [RZ] ;  /* 0x00000000fffff984 */ /* 0x000fe20000000800 */
[----:B------:R0:W-:Y:S04]  /*1da30*/  @P1 LDGSTS.E.BYPASS.LTC128B.128 [R6+0x16400], desc[UR42][R4.64], !P4 ;  /* 0x1640000004061fae */ /* 0x0001e8000e101d6a */
[----:B------:R0:W-:Y:S04]  /*1da40*/  @P1 LDGSTS.E.BYPASS.LTC128B.128 [R6+0x18400], desc[UR42][R4.64+0x40], !P3 ;  /* 0x1840004004061fae */ /* 0x0001e8000d901d6a */
[----:B------:R0:W-:Y:S01]  /*1da50*/  @P1 LDGSTS.E.BYPASS.LTC128B.128 [R6+0x1a400], desc[UR42][R4.64+0x80], !P2 ;  /* 0x1a40008004061fae */ /* 0x0001e2000d101d6a */
[----:B------:R-:W-:Y:S01]  /*1da60*/  IMAD.MOV.U32 R2, RZ, RZ, R14 ;  /* 0x000000ffff027224 */ /* 0x000fe200078e000e */
[----:B------:R-:W-:Y:S06]  /*1da70*/  BRA `(.L_x_10758) ;  /* 0xffffffb000207947 */ /* 0x000fec000383ffff */
.L_x_10631:
        /* <DEDUP_REMOVED lines=9> */
.L_x_10759:
[C---:B------:R-:W-:Y:S01]  /*1db10*/  VIADD R9, R25.reuse, 0x20 ;  /* 0x0000002019097836 */ /* 0x040fe20000000000 */
[----:B------:R-:W-:Y:S01]  /*1db20*/  ISETP.GE.AND P3, PT, R25, R0, PT ;  /* 0x000000001900720c */ /* 0x000fe20003f66270 */
[----:B------:R-:W-:Y:S02]  /*1db30*/  IMAD.MOV.U32 R13, RZ, RZ, R5 ;  /* 0x000000ffff0d7224 */ /* 0x000fe400078e0005 */
[----:B------:R-:W-:-:S10]  /*1db40*/  IMAD.MOV.U32 R2, RZ, RZ, R14 ;  /* 0x000000ffff027224 */ /* 0x000fd400078e000e */
[----:B------:R-:W-:Y:S05]  /*1db50*/  WARPSYNC.COLLECTIVE R15, `(.L_x_10760) ;  /* 0x000000000f087348 */ /* 0x000fea0003c00000 */
[----:B------:R0:W1:Y:S02]  /*1db60*/  SHFL.IDX P6, R14, R13, R12, R11 ;  /* 0x0000000c0d0e7389 */ /* 0x00006400000c000b */
[----:B01----:R-:W-:Y:S01]  /*1db70*/  ENDCOLLECTIVE ;  /* 0x000000000000791b */ /* 0x003fe20003800000 */
.L_x_10760:
[----:B------:R-:W-:Y:S02]  /*1db80*/  IMAD.MOV.U32 R13, RZ, RZ, R4 ;  /* 0x000000ffff0d7224 */ /* 0x000fe400078e0004 */
[----:B------:R-:W-:Y:S02]  /*1db90*/  IMAD.MOV.U32 R12, RZ, RZ, 0x1 ;  /* 0x00000001ff0c7424 */ /* 0x000fe400078e00ff */
[----:B------:R-:W-:-:S07]  /*1dba0*/  IMAD.MOV.U32 R3, RZ, RZ, R14 ;  /* 0x000000ffff037224 */ /* 0x000fce00078e000e */
[----:B------:R-:W-:Y:S05]  /*1dbb0*/  WARPSYNC.COLLECTIVE R15, `(.L_x_10761) ;  /* 0x000000000f087348 */ /* 0x000fea0003c00000 */
[----:B------:R0:W1:Y:S02]  /*1dbc0*/  SHFL.IDX P6, R14, R13, R12, R11 ;  /* 0x0000000c0d0e7389 */ /* 0x00006400000c000b */
[----:B01----:R-:W-:Y:S01]  /*1dbd0*/  ENDCOLLECTIVE ;  /* 0x000000000000791b */ /* 0x003fe20003800000 */
.L_x_10761:
[----:B------:R-:W-:-:S05]  /*1dbe0*/  @!P3 LEA R3, P4, R10, R3, 0x1 ;  /* 0x000000030a03b211 */ /* 0x000fca00078808ff */
[----:B------:R-:W-:-:S05]  /*1dbf0*/  @!P3 IMAD.X R2, RZ, RZ, R2, P4 ;  /* 0x000000ffff02b224 */ /* 0x000fca00020e0602 */
[----:B------:R-:W-:Y:S01]  /*1dc00*/  @!P3 LOP3.LUT R3, R3, R2, RZ, 0x3c, !PT ;  /* 0x000000020303b212 */ /* 0x000fe200078e3cff */
[----:B------:R-:W-:-:S03]  /*1dc10*/  IMAD.MOV.U32 R13, RZ, RZ, R5 ;  /* 0x000000ffff0d7224 */ /* 0x000fc600078e0005 */
[----:B------:R-:W-:-:S04]  /*1dc20*/  @!P3 LOP3.LUT R2, R3, R2, RZ, 0x3c, !PT ;  /* 0x000000020302b212 */ /* 0x000fc800078e3cff */
[----:B------:R-:W-:-:S05]  /*1dc30*/  @!P3 LOP3.LUT R3, R3, R2, RZ, 0x3c, !PT ;  /* 0x000000020303b212 */ /* 0x000fca00078e3cff */
        /* <DEDUP_REMOVED lines=11> */
.L_x_10762:
[----:B------:R-:W-:Y:S02]  /*1dcf0*/  IMAD.MOV.U32 R13, RZ, RZ, R4 ;  /* 0x000000ffff0d7224 */ /* 0x000fe400078e0004 */
[----:B------:R-:W-:Y:S02]  /*1dd00*/  IMAD.MOV.U32 R12, RZ, RZ, 0x2 ;  /* 0x00000002ff0c7424 */ /* 0x000fe400078e00ff */
[----:B------:R-:W-:-:S07]  /*1dd10*/  IMAD.MOV.U32 R3, RZ, RZ, R14 ;  /* 0x000000ffff037224 */ /* 0x000fce00078e000e */
[----:B------:R-:W-:Y:S05]  /*1dd20*/  WARPSYNC.COLLECTIVE R15, `(.L_x_10763) ;  /* 0x000000000f087348 */ /* 0x000fea0003c00000 */
[----:B------:R0:W1:Y:S02]  /*1dd30*/  SHFL.IDX P6, R14, R13, R12, R11 ;  /* 0x0000000c0d0e7389 */ /* 0x00006400000c000b */
[----:B01----:R-:W-:Y:S01]  /*1dd40*/  ENDCOLLECTIVE ;  /* 0x000000000000791b */ /* 0x003fe20003800000 */
.L_x_10763:
[----:B------:R-:W-:-:S04]  /*1dd50*/  @!P3 LEA R3, P4, R10, R3, 0x1 ;  /* 0x000000030a03b211 */ /* 0x000fc800078808ff */
[----:B------:R-:W-:-:S04]  /*1dd60*/  @!P3 IADD3.X R2, RZ, R2, RZ, P4, !PT ;  /* 0x00000002ff02b210 */ /* 0x000fc800027fe4ff */
        /* <DEDUP_REMOVED lines=9> */
[----:B------:R0:W-:Y:S02]  /*1de00*/  @!P3 LDGSTS.E.BYPASS.LTC128B.128 [R8+0x12c00], desc[UR42][R2.64+0x80], !P2 ;  /* 0x12c000800208bfae */ /* 0x0001e4000d101d6a */
[----:B0-----:R-:W-:-:S05]  /*1de10*/  VIADD R2, R25, 0x40 ;  /* 0x0000004019027836 */ /* 0x001fca0000000000 */
[----:B------:R-:W-:Y:S01]  /*1de20*/  ISETP.GE.AND P3, PT, R2, R0, PT ;  /* 0x000000000200720c */ /* 0x000fe20003f66270 */
[----:B------:R-:W-:-:S12]  /*1de30*/  IMAD.MOV.U32 R2, RZ, RZ, R14 ;  /* 0x000000ffff027224 */ /* 0x000fd800078e000e */
[----:B------:R-:W-:Y:S05]  /*1de40*/  WARPSYNC.COLLECTIVE R15, `(.L_x_10764) ;  /* 0x000000000f087348 */ /* 0x000fea0003c00000 */
[----:B------:R0:W1:Y:S02]  /*1de50*/  SHFL.IDX P6, R14, R13, R12, R11 ;  /* 0x0000000c0d0e7389 */ /* 0x00006400000c000b */
[----:B01----:R-:W-:Y:S01]  /*1de60*/  ENDCOLLECTIVE ;  /* 0x000000000000791b */ /* 0x003fe20003800000 */
.L_x_10764:
[----:B------:R-:W-:Y:S02]  /*1de70*/  IMAD.MOV.U32 R13, RZ, RZ, R4 ;  /* 0x000000ffff0d7224 */ /* 0x000fe400078e0004 */
[----:B------:R-:W-:Y:S02]  /*1de80*/  IMAD.MOV.U32 R12, RZ, RZ, 0x3 ;  /* 0x00000003ff0c7424 */ /* 0x000fe400078e00ff */
[----:B------:R-:W-:-:S07]  /*1de90*/  IMAD.MOV.U32 R3, RZ, RZ, R14 ;  /* 0x000000ffff037224 */ /* 0x000fce00078e000e */
[----:B------:R-:W-:Y:S05]  /*1dea0*/  WARPSYNC.COLLECTIVE R15, `(.L_x_10765) ;  /* 0x000000000f087348 */ /* 0x000fea0003c00000 */
[----:B------:R0:W1:Y:S02]  /*1deb0*/  SHFL.IDX P6, R14, R13, R12, R11 ;  /* 0x0000000c0d0e7389 */ /* 0x00006400000c000b */
[----:B01----:R-:W-:Y:S01]  /*1dec0*/  ENDCOLLECTIVE ;  /* 0x000000000000791b */ /* 0x003fe20003800000 */
.L_x_10765:
[----:B------:R-:W-:-:S05]  /*1ded0*/  @!P3 LEA R3, P4, R10, R3, 0x1 ;  /* 0x000000030a03b211 */ /* 0x000fca00078808ff */
[----:B------:R-:W-:-:S05]  /*1dee0*/  @!P3 IMAD.X R2, RZ, RZ, R2, P4 ;  /* 0x000000ffff02b224 */ /* 0x000fca00020e0602 */
[----:B------:R-:W-:Y:S01]  /*1def0*/  @!P3 LOP3.LUT R3, R3, R2, RZ, 0x3c, !PT ;  /* 0x000000020303b212 */ /* 0x000fe200078e3cff */
[----:B------:R-:W-:-:S03]  /*1df00*/  IMAD.MOV.U32 R13, RZ, RZ, R5 ;  /* 0x000000ffff0d7224 */ /* 0x000fc600078e0005 */
[----:B------:R-:W-:-:S04]  /*1df10*/  @!P3 LOP3.LUT R2, R3, R2, RZ, 0x3c, !PT ;  /* 0x000000020302b212 */ /* 0x000fc800078e3cff */
[----:B------:R-:W-:Y:S01]  /*1df20*/  @!P3 LOP3.LUT R3, R3, R2, RZ, 0x3c, !PT ;  /* 0x000000020303b212 */ /* 0x000fe200078e3cff */
[----:B------:R-:W-:-:S07]  /*1df30*/  IMAD.MOV.U32 R4, RZ, RZ, R14 ;  /* 0x000000ffff047224 */ /* 0x000fce00078e000e */
[----:B------:R-:W-:Y:S05]  /*1df40*/  WARPSYNC.COLLECTIVE R15, `(.L_x_10766) ;  /* 0x000000000f087348 */ /* 0x000fea0003c00000 */
[----:B------:R0:W1:Y:S02]  /*1df50*/  SHFL.IDX P6, R14, R13, R12, R11 ;  /* 0x0000000c0d0e7389 */ /* 0x00006400000c000b */
[----:B01----:R-:W-:Y:S01]  /*1df60*/  ENDCOLLECTIVE ;  /* 0x000000000000791b */ /* 0x003fe20003800000 */
.L_x_10766:
[----:B------:R-:W-:Y:S01]  /*1df70*/  @!PT LDS RZ, [RZ] ;  /* 0x00000000fffff984 */ /* 0x000fe20000000800 */
[----:B------:R-:W-:Y:S01]  /*1df80*/  @!PT LDS RZ, [RZ] ;  /* 0x00000000fffff984 */ /* 0x000fe20000000800 */
[----:B------:R-:W-:Y:S01]  /*1df90*/  @!PT LDS RZ, [RZ] ;  /* 0x00000000fffff984 */ /* 0x000fe20000000800 */
[----:B------:R-:W-:Y:S04]  /*1dfa0*/  @!P3 LDGSTS.E.BYPASS.LTC128B.128 [R8+0xd400], desc[UR42][R2.64], !P0 ;  /* 0x0d4000000208bfae */ /* 0x000fe8000c101d6a */
[----:B------:R-:W-:Y:S04]  /*1dfb0*/  @!P3 LDGSTS.E.BYPASS.LTC128B.128 [R8+0x10400], desc[UR42][R2.64+0x40], !P1 ;  /* 0x104000400208bfae */ /* 0x000fe8000c901d6a */
[----:B------:R0:W-:Y:S01]  /*1dfc0*/  @!P3 LDGSTS.E.BYPASS.LTC128B.128 [R8+0x13400], desc[UR42][R2.64+0x80], !P2 ;  /* 0x134000800208bfae */ /* 0x0001e2000d101d6a */
[----:B------:R-:W-:Y:S02]  /*1dfd0*/  IMAD.MOV.U32 R13, RZ, RZ, R6 ;  /* 0x000000ffff0d7224 */ /* 0x000fe400078e0006 */
[----:B------:R-:W-:-:S02]  /*1dfe0*/  IMAD.MOV.U32 R12, RZ, RZ, RZ ;  /* 0x000000ffff0c7224 */ /* 0x000fc400078e00ff */
[----:B0-----:R-:W-:Y:S02]  /*1dff0*/  VIADD R2, R25, 0x60 ;  /* 0x0000006019027836 */ /* 0x001fe40000000000 */
[----:B------:R-:W-:-:S07]  /*1e000*/  IMAD.MOV.U32 R5, RZ, RZ, R14 ;  /* 0x000000ffff057224 */ /* 0x000fce00078e000e */
[----:B------:R-:W-:Y:S05]  /*1e010*/  WARPSYNC.COLLECTIVE R15, `(.L_x_10767) ;  /* 0x000000000f087348 */ /* 0x000fea0003c00000 */
[----:B------:R0:W1:Y:S02]  /*1e020*/  SHFL.IDX P6, R14, R13, R12, R11 ;  /* 0x0000000c0d0e7389 */ /* 0x00006400000c000b */
[----:B01----:R-:W-:Y:S01]  /*1e030*/  ENDCOLLECTIVE ;  /* 0x000000000000791b */ /* 0x003fe20003800000 */
.L_x_10767:
[----:B------:R-:W-:-:S13]  /*1e040*/  ISETP.GE.AND P3, PT, R2, R0, PT ;  /* 0x000000000200720c */ /* 0x000fda0003f66270 */
[----:B------:R-:W-:Y:S01]  /*1e050*/  @!P3 LEA R2, P4, R10, R5, 0x1 ;  /* 0x000000050a02b211 */ /* 0x000fe200078808ff */
[----:B------:R-:W-:-:S04]  /*1e060*/  IMAD.MOV.U32 R13, RZ, RZ, R7 ;  /* 0x000000ffff0d7224 */ /* 0x000fc800078e0007 */
[----:B------:R-:W-:-:S05]  /*1e070*/  @!P3 IMAD.X R3, RZ, RZ, R4, P4 ;  /* 0x000000ffff03b224 */ /* 0x000fca00020e0604 */
        /* <DEDUP_REMOVED lines=12> */
.L_x_10768:
[----:B------:R-:W-:Y:S02]  /*1e140*/  IMAD.MOV.U32 R13, RZ, RZ, R6 ;  /* 0x000000ffff0d7224 */ /* 0x000fe400078e0006 */
[----:B------:R-:W-:Y:S02]  /*1e150*/  IMAD.MOV.U32 R12, RZ, RZ, 0x1 ;  /* 0x00000001ff0c7424 */ /* 0x000fe400078e00ff */
[----:B------:R-:W-:-:S07]  /*1e160*/  IMAD.MOV.U32 R3, RZ, RZ, R14 ;  /* 0x000000ffff037224 */ /* 0x000fce00078e000e */
[----:B------:R-:W-:Y:S05]  /*1e170*/  WARPSYNC.COLLECTIVE R15, `(.L_x_10769) ;  /* 0x000000000f087348 */ /* 0x000fea0003c00000 */
[----:B------:R0:W1:Y:S02]  /*1e180*/  SHFL.IDX P6, R14, R13, R12, R11 ;  /* 0x0000000c0d0e7389 */ /* 0x00006400000c000b */
[----:B01----:R-:W-:Y:S01]  /*1e190*/  ENDCOLLECTIVE ;  /* 0x000000000000791b */ /* 0x003fe20003800000 */
.L_x_10769:
        /* <DEDUP_REMOVED lines=10> */
.L_x_10770:
[----:B------:R-:W-:Y:S01]  /*1e240*/  @!PT LDS RZ, [RZ] ;  /* 0x00000000fffff984 */ /* 0x000fe20000000800 */
[----:B------:R-:W-:Y:S01]  /*1e250*/  @!PT LDS RZ, [RZ] ;  /* 0x00000000fffff984 */ /* 0x000fe20000000800 */
[----:B------:R-:W-:Y:S01]  /*1e260*/  @!PT LDS RZ, [RZ] ;  /* 0x00000000fffff984 */ /* 0x000fe20000000800 */
[----:B------:R-:W-:Y:S04]  /*1e270*/  @!P3 LDGSTS.E.BYPASS.LTC128B.128 [R8+0xe400], desc[UR42][R2.64], !P0 ;  /* 0x0e4000000208bfae */ /* 0x000fe8000c101d6a */
[----:B------:R-:W-:Y:S04]  /*1e280*/  @!P3 LDGSTS.E.BYPASS.LTC128B.128 [R8+0x11400], desc[UR42][R2.64+0x40], !P1 ;  /* 0x114000400208bfae */ /* 0x000fe8000c901d6a */
[----:B------:R0:W-:Y:S02]  /*1e290*/  @!P3 LDGSTS.E.BYPASS.LTC128B.128 [R8+0x14400], desc[UR42][R2.64+0x80], !P2 ;  /* 0x144000800208bfae */ /* 0x0001e4000d101d6a */
[----:B0-----:R-:W-:Y:S01]  /*1e2a0*/  IMAD.MOV.U32 R2, RZ, RZ, R14 ;  /* 0x000000ffff027224 */ /* 0x001fe200078e000e */
[----:B------:R-:W-:Y:S06]  /*1e2b0*/  BRA `(.L_x_10771) ;  /* 0xffffffb4004c7947 */ /* 0x000fec000383ffff */
.L_x_10634:
[----:B-1----:R1:W2:Y:S02]  /*1e2c0*/  SYNCS.PHASECHK.TRANS64.TRYWAIT P0, [R16+URZ+0x2d820], R0 ;  /* 0x02d82000100075a7 */ /* 0x0022a4000800017f */
[----:B--2---:R-:W-:Y:S05]  /*1e2d0*/  @!P0 NANOSLEEP.SYNCS 0x989680 ;  /* 0x009896800000895d */ /* 0x004fea0003900000 */
[----:B------:R-:W2:Y:S02]  /*1e2e0*/  @!P0 SYNCS.PHASECHK.TRANS64 P0, [R16+URZ+0x2d820], R0 ;  /* 0x02d82000100085a7 */ /* 0x000ea4000800007f */
[----:B--2---:R-:W-:Y:S05]  /*1e2f0*/  @!P0 BRA `(.L_x_10634) ;  /* 0xfffffffc00f08947 */ /* 0x004fea000383ffff */
[----:B------:R-:W-:Y:S05]  /*1e300*/  BRA `(.L_x_10772) ;  /* 0xffffffb400b07947 */ /* 0x000fea000383ffff */
.L_x_10639:
[----:B0-----:R0:W1:Y:S02]  /*1e310*/  SYNCS.PHASECHK.TRANS64.TRYWAIT P0, [R5+URZ+0x2d840], R0 ;  /* 0x02d84000050075a7 */ /* 0x001064000800017f */
[----:B-1----:R-:W-:Y:S05]  /*1e320*/  @!P0 NANOSLEEP.SYNCS 0x989680 ;  /* 0x009896800000895d */ /* 0x002fea0003900000 */
[----:B------:R-:W1:Y:S02]  /*1e330*/  @!P0 SYNCS.PHASECHK.TRANS64 P0, [R5+URZ+0x2d840], R0 ;  /* 0x02d84000050085a7 */ /* 0x000e64000800007f */
[----:B-1----:R-:W-:Y:S05]  /*1e340*/  @!P0 BRA `(.L_x_10639) ;  /* 0xfffffffc00f08947 */ /* 0x002fea000383ffff */
[----:B------:R-:W-:Y:S05]  /*1e350*/  BRA `(.L_x_10773) ;  /* 0xffffffb800a47947 */ /* 0x000fea000383ffff */
.L_x_10640:
        /* <DEDUP_REMOVED lines=8> */
.L_x_10775:
[----:B------:R-:W-:Y:S05]  /*1e3e0*/  BSYNC B1 ;  /* 0x0000000000017941 */ /* 0x000fea0003800000 */
.L_x_10774:
[----:B------:R-:W0:Y:S01]  /*1e3f0*/  S2R R21, SR_TID.X ;  /* 0x0000000000157919 */ /* 0x000e220000002100 */
[----:B------:R-:W-:Y:S01]  /*1e400*/  IMAD.MOV.U32 R13, RZ, RZ, R6 ;  /* 0x000000ffff0d7224 */ /* 0x000fe200078e0006 */
[----:B------:R-:W-:Y:S01]  /*1e410*/  MOV R3, R14 ;  /* 0x0000000e00037202 */ /* 0x000fe20000000f00 */
[----:B------:R-:W-:Y:S01]  /*1e420*/  IMAD.MOV.U32 R12, RZ, RZ, RZ ;  /* 0x000000ffff0c7224 */ /* 0x000fe200078e00ff */
[----:B------:R-:W-:Y:S01]  /*1e430*/  LOP3.LUT R19, R19, 0xffffffdf, RZ, 0xc0, !PT ;  /* 0xffffffdf13137812 */ /* 0x000fe200078ec0ff */
[----:B------:R-:W-:Y:S02]  /*1e440*/  IMAD.MOV.U32 R11, RZ, RZ, 0x1c1f ;  /* 0x00001c1fff0b7424 */ /* 0x000fe400078e00ff */
[----:B------:R-:W-:Y:S01]  /*1e450*/  IMAD.MOV.U32 R15, RZ, RZ, -0x1 ;  /* 0xffffffffff0f7424 */ /* 0x000fe200078e00ff */
[----:B------:R-:W-:Y:S01]  /*1e460*/  @P1 LOP3.LUT R19, R19, 0x20, RZ, 0xfc, !PT ;  /* 0x0000002013131812 */ /* 0x000fe200078efcff */
[----:B------:R-:W-:-:S07]  /*1e470*/  IMAD R4, R4, 0x2, R16 ;  /* 0x0000000204047824 */ /* 0x000fce00078e0210 */
[----:B0-----:R-:W-:Y:S05]  /*1e480*/  WARPSYNC.COLLECTIVE R15, `(.L_x_10776) ;  /* 0x000000000f087348 */ /* 0x001fea0003c00000 */
[----:B------:R1:W2:Y:S02]  /*1e490*/  SHFL.IDX P6, R14, R13, R12, R11 ;  /* 0x0000000c0d0e7389 */ /* 0x0002a400000c000b */
[----:B012---:R-:W-:Y:S01]  /*1e4a0*/  ENDCOLLECTIVE ;  /* 0x000000000000791b */ /* 0x007fe20003800000 */
.L_x_10776:
[----:B------:R-:W-:Y:S01]  /*1e4b0*/  LOP3.LUT P1, RZ, R19, 0x4, RZ, 0xc0, !PT ;  /* 0x0000000413ff7812 */ /* 0x000fe2000782c0ff */
[----:B------:R-:W-:Y:S02]  /*1e4c0*/  IMAD.MOV.U32 R13, RZ, RZ, R7 ;  /* 0x000000ffff0d7224 */ /* 0x000fe400078e0007 */
[----:B------:R-:W-:Y:S02]  /*1e4d0*/  IMAD.MOV.U32 R12, RZ, RZ, 0x1 ;  /* 0x00000001ff0c7424 */ /* 0x000fe400078e00ff */
[----:B------:R-:W-:Y:S02]  /*1e4e0*/  IMAD.SHL.U32 R21, R21, 0x8, RZ ;  /* 0x0000000815157824 */ /* 0x000fe400078e00ff */
[----:B------:R-:W-:-:S03]  /*1e4f0*/  IMAD.MOV.U32 R2, RZ, RZ, R14 ;  /* 0x000000ffff027224 */ /* 0x000fc600078e000e */
[----:B------:R-:W-:-:S07]  /*1e500*/  LOP3.LUT R21, R21, 0x18, RZ, 0xc0, !PT ;  /* 0x0000001815157812 */ /* 0x000fce00078ec0ff */
[----:B------:R-:W-:Y:S05]  /*1e510*/  WARPSYNC.COLLECTIVE R15, `(.L_x_10777) ;  /* 0x000000000f087348 */ /* 0x000fea0003c00000 */
[----:B------:R0:W1:Y:S02]  /*1e520*/  SHFL.IDX P6, R14, R13, R12, R11 ;  /* 0x0000000c0d0e7389 */ /* 0x00006400000c000b */
[----:B01----:R-:W-:Y:S01]  /*1e530*/  ENDCOLLECTIVE ;  /* 0x000000000000791b */ /* 0x003fe20003800000 */
.L_x_10777:
        /* <DEDUP_REMOVED lines=14> */
.L_x_10778:
[----:B------:R-:W-:Y:S02]  /*1e620*/  IMAD.MOV.U32 R13, RZ, RZ, R7 ;  /* 0x000000ffff0d7224 */ /* 0x000fe400078e0007 */
[----:B------:R-:W-:Y:S02]  /*1e630*/  IMAD.MOV.U32 R12, RZ, RZ, 0x2 ;  /* 0x00000002ff0c7424 */ /* 0x000fe400078e00ff */
[----:B------:R-:W-:-:S07]  /*1e640*/  IMAD.MOV.U32 R2, RZ, RZ, R14 ;  /* 0x000000ffff027224 */ /* 0x000fce00078e000e */
[----:B------:R-:W-:Y:S05]  /*1e650*/  WARPSYNC.COLLECTIVE R15, `(.L_x_10779) ;  /* 0x000000000f087348 */ /* 0x000fea0003c00000 */
[----:B------:R0:W1:Y:S02]  /*1e660*/  SHFL.IDX P6, R14, R13, R12, R11 ;  /* 0x0000000c0d0e7389 */ /* 0x00006400000c000b */
[----:B01----:R-:W-:Y:S01]  /*1e670*/  ENDCOLLECTIVE ;  /* 0x000000000000791b */ /* 0x003fe20003800000 */
.L_x_10779:
        /* <DEDUP_REMOVED lines=13> */
.L_x_10780:
[----:B------:R-:W-:Y:S02]  /*1e750*/  IMAD.MOV.U32 R13, RZ, RZ, R7 ;  /* 0x000000ffff0d7224 */ /* 0x000fe400078e0007 */
[----:B------:R-:W-:Y:S02]  /*1e760*/  IMAD.MOV.U32 R12, RZ, RZ, 0x3 ;  /* 0x00000003ff0c7424 */ /* 0x000fe400078e00ff */
[----:B------:R-:W-:-:S07]  /*1e770*/  IMAD.MOV.U32 R2, RZ, RZ, R14 ;  /* 0x000000ffff027224 */ /* 0x000fce00078e000e */
[----:B------:R-:W-:Y:S05]  /*1e780*/  WARPSYNC.COLLECTIVE R15, `(.L_x_10781) ;  /* 0x000000000f087348 */ /* 0x000fea0003c00000 */
[----:B------:R0:W1:Y:S02]  /*1e790*/  SHFL.IDX P6, R14, R13, R12, R11 ;  /* 0x0000000c0d0e7389 */ /* 0x00006400000c000b */
[----:B01----:R-:W-:Y:S01]  /*1e7a0*/  ENDCOLLECTIVE ;  /* 0x000000000000791b */ /* 0x003fe20003800000 */
.L_x_10781:
        /* <DEDUP_REMOVED lines=14> */
.L_x_10782:
[----:B------:R-:W-:Y:S01]  /*1e890*/  IMAD.MOV.U32 R2, RZ, RZ, R14 ;  /* 0x000000ffff027224 */ /* 0x000fe200078e000e */
[----:B------:R-:W-:Y:S06]  /*1e8a0*/  BRA `(.L_x_10783) ;  /* 0xffffffb800247947 */ /* 0x000fec000383ffff */
.L_x_10645:
[----:B-1----:R1:W2:Y:S02]  /*1e8b0*/  SYNCS.PHASECHK.TRANS64.TRYWAIT P0, [R5+URZ+0x2d860], R2 ;  /* 0x02d86002050075a7 */ /* 0x0022a4000800017f */
[----:B--2---:R-:W-:Y:S05]  /*1e8c0*/  @!P0 NANOSLEEP.SYNCS 0x989680 ;  /* 0x009896800000895d */ /* 0x004fea0003900000 */
[----:B------:R-:W2:Y:S02]  /*1e8d0*/  @!P0 SYNCS.PHASECHK.TRANS64 P0, [R5+URZ+0x2d860], R2 ;  /* 0x02d86002050085a7 */ /* 0x000ea4000800007f */
[----:B--2---:R-:W-:Y:S05]  /*1e8e0*/  @!P0 BRA `(.L_x_10645) ;  /* 0xfffffffc00f08947 */ /* 0x004fea000383ffff */
[----:B------:R-:W-:Y:S05]  /*1e8f0*/  BRA `(.L_x_10784) ;  /* 0xffffffb800887947 */ /* 0x000fea000383ffff */
.L_x_10646:
        /* <DEDUP_REMOVED lines=8> */
.L_x_10786:
[----:B------:R-:W-:Y:S05]  /*1e980*/  BSYNC B1 ;  /* 0x0000000000017941 */ /* 0x000fea0003800000 */
.L_x_10785:
        /* <DEDUP_REMOVED lines=9> */
.L_x_10787:
[----:B------:R-:W-:Y:S02]  /*1ea20*/  IMAD.MOV.U32 R13, RZ, RZ, R22 ;  /* 0x000000ffff0d7224 */ /* 0x000fe400078e0016 */
[----:B------:R-:W-:Y:S02]  /*1ea30*/  IMAD.MOV.U32 R12, RZ, RZ, 0x1 ;  /* 0x00000001ff0c7424 */ /* 0x000fe400078e00ff */
[----:B------:R-:W-:-:S07]  /*1ea40*/  IMAD.MOV.U32 R2, RZ, RZ, R14 ;  /* 0x000000ffff027224 */ /* 0x000fce00078e000e */
[----:B------:R-:W-:Y:S05]  /*1ea50*/  WARPSYNC.COLLECTIVE R15, `(.L_x_10788) ;  /* 0x000000000f087348 */ /* 0x000fea0003c00000 */
[----:B------:R0:W1:Y:S02]  /*1ea60*/  SHFL.IDX P6, R14, R13, R12, R11 ;  /* 0x0000000c0d0e7389 */ /* 0x00006400000c000b */
[----:B01----:R-:W-:Y:S01]  /*1ea70*/  ENDCOLLECTIVE ;  /* 0x000000000000791b */ /* 0x003fe20003800000 */
.L_x_10788:
        /* <DEDUP_REMOVED lines=16> */
.L_x_10789:
[----:B------:R-:W-:Y:S02]  /*1eb80*/  IMAD.MOV.U32 R13, RZ, RZ, R22 ;  /* 0x000000ffff0d7224 */ /* 0x000fe400078e0016 */
[----:B------:R-:W-:Y:S02]  /*1eb90*/  IMAD.MOV.U32 R12, RZ, RZ, 0x2 ;  /* 0x00000002ff0c7424 */ /* 0x000fe400078e00ff */
[----:B------:R-:W-:-:S07]  /*1eba0*/  IMAD.MOV.U32 R2, RZ, RZ, R14 ;  /* 0x000000ffff027224 */ /* 0x000fce00078e000e */
[----:B------:R-:W-:Y:S05]  /*1ebb0*/  WARPSYNC.COLLECTIVE R15, `(.L_x_10790) ;  /* 0x000000000f087348 */ /* 0x000fea0003c00000 */
[----:B------:R0:W1:Y:S02]  /*1ebc0*/  SHFL.IDX P6, R14, R13, R12, R11 ;  /* 0x0000000c0d0e7389 */ /* 0x00006400000c000b */
[----:B01----:R-:W-:Y:S01]  /*1ebd0*/  ENDCOLLECTIVE ;  /* 0x000000000000791b */ /* 0x003fe20003800000 */
.L_x_10790:
        /* <DEDUP_REMOVED lines=16> */
.L_x_10791:
[----:B------:R-:W-:Y:S02]  /*1ece0*/  IMAD.MOV.U32 R13, RZ, RZ, R22 ;  /* 0x000000ffff0d7224 */ /* 0x000fe400078e0016 */
[----:B------:R-:W-:Y:S02]  /*1ecf0*/  IMAD.MOV.U32 R12, RZ, RZ, 0x3 ;  /* 0x00000003ff0c7424 */ /* 0x000fe400078e00ff */
[----:B------:R-:W-:-:S07]  /*1ed00*/  IMAD.MOV.U32 R2, RZ, RZ, R14 ;  /* 0x000000ffff027224 */ /* 0x000fce00078e000e */
[----:B------:R-:W-:Y:S05]  /*1ed10*/  WARPSYNC.COLLECTIVE R15, `(.L_x_10792) ;  /* 0x000000000f087348 */ /* 0x000fea0003c00000 */
[----:B------:R0:W1:Y:S02]  /*1ed20*/  SHFL.IDX P6, R14, R13, R12, R11 ;  /* 0x0000000c0d0e7389 */ /* 0x00006400000c000b */
[----:B01----:R-:W-:Y:S01]  /*1ed30*/  ENDCOLLECTIVE ;  /* 0x000000000000791b */ /* 0x003fe20003800000 */
.L_x_10792:
        /* <DEDUP_REMOVED lines=13> */
.L_x_10793:
        /* <DEDUP_REMOVED lines=8> */
.L_x_10654:
[----:B-1----:R1:W2:Y:S02]  /*1ee90*/  SYNCS.PHASECHK.TRANS64.TRYWAIT P0, [R0+URZ+0x2d860], R3 ;  /* 0x02d86003000075a7 */ /* 0x0022a4000800017f */
[----:B--2---:R-:W-:Y:S05]  /*1eea0*/  @!P0 NANOSLEEP.SYNCS 0x989680 ;  /* 0x009896800000895d */ /* 0x004fea0003900000 */
[----:B------:R-:W2:Y:S02]  /*1eeb0*/  @!P0 SYNCS.PHASECHK.TRANS64 P0, [R0+URZ+0x2d860], R3 ;  /* 0x02d86003000085a7 */ /* 0x000ea4000800007f */
[----:B--2---:R-:W-:Y:S05]  /*1eec0*/  @!P0 BRA `(.L_x_10654) ;  /* 0xfffffffc00f08947 */ /* 0x004fea000383ffff */
[----:B------:R-:W-:Y:S05]  /*1eed0*/  BRA `(.L_x_10795) ;  /* 0xffffffbc00087947 */ /* 0x000fea000383ffff */
.L_x_10655:
[----:B------:R-:W-:Y:S01]  /*1eee0*/  BSSY B0, `(.L_x_10796) ;  /* 0x0000008000007945 */ /* 0x000fe20003800000 */
[----:B------:R-:W-:Y:S02]  /*1eef0*/  IMAD.MOV.U32 R13, RZ, RZ, R22 ;  /* 0x000000ffff0d7224 */ /* 0x000fe400078e0016 */
[----:B------:R-:W-:Y:S02]  /*1ef00*/  IMAD.MOV.U32 R12, RZ, RZ, RZ ;  /* 0x000000ffff0c7224 */ /* 0x000fe400078e00ff */
[----:B------:R-:W-:Y:S02]  /*1ef10*/  IMAD.MOV.U32 R11, RZ, RZ, 0x1c1f ;  /* 0x00001c1fff0b7424 */ /* 0x000fe400078e00ff */
[----:B------:R-:W-:-:S07]  /*1ef20*/  IMAD.MOV.U32 R15, RZ, RZ, -0x1 ;  /* 0xffffffffff0f7424 */ /* 0x000fce00078e00ff */
[----:B01---5:R-:W-:Y:S05]  /*1ef30*/  WARPSYNC.COLLECTIVE R15, `(.L_x_10797) ;  /* 0x000000000f087348 */ /* 0x023fea0003c00000 */
[----:B------:R2:W3:Y:S02]  /*1ef40*/  SHFL.IDX P6, R14, R13, R12, R11 ;  /* 0x0000000c0d0e7389 */ /* 0x0004e400000c000b */
[----:B0123-5:R-:W-:Y:S01]  /*1ef50*/  ENDCOLLECTIVE ;  /* 0x000000000000791b */ /* 0x02ffe20003800000 */
.L_x_10797:
[----:B------:R-:W-:Y:S05]  /*1ef60*/  BSYNC B0 ;  /* 0x0000000000007941 */ /* 0x000fea0003800000 */
.L_x_10796:
[----:B------:R-:W0:Y:S01]  /*1ef70*/  S2R R2, SR_TID.X ;  /* 0x0000000000027919 */ /* 0x000e220000002100 */
[----:B------:R-:W-:Y:S01]  /*1ef80*/  IMAD.MOV.U32 R13, RZ, RZ, R18 ;  /* 0x000000ffff0d7224 */ /* 0x000fe200078e0012 */
[----:B------:R-:W-:Y:S01]  /*1ef90*/  MOV R12, RZ ;  /* 0x000000ff000c7202 */ /* 0x000fe20000000f00 */
[----:B------:R-:W-:Y:S02]  /*1efa0*/  IMAD.MOV.U32 R11, RZ, RZ, 0x1c1f ;  /* 0x00001c1fff0b7424 */ /* 0x000fe400078e00ff */
[----:B------:R-:W-:Y:S02]  /*1efb0*/  IMAD.MOV.U32 R15, RZ, RZ, -0x1 ;  /* 0xffffffffff0f7424 */ /* 0x000fe400078e00ff */
[----:B------:R-:W-:Y:S02]  /*1efc0*/  IMAD.MOV.U32 R3, RZ, RZ, R14 ;  /* 0x000000ffff037224 */ /* 0x000fe400078e000e */
[----:B------:R-:W-:-:S07]  /*1efd0*/  IMAD R4, R4, 0x2, R16 ;  /* 0x0000000204047824 */ /* 0x000fce00078e0210 */
[----:B0-----:R-:W-:Y:S05]  /*1efe0*/  WARPSYNC.COLLECTIVE R15, `(.L_x_10798) ;  /* 0x000000000f087348 */ /* 0x001fea0003c00000 */
[----:B------:R1:W2:Y:S02]  /*1eff0*/  SHFL.IDX P6, R14, R13, R12, R11 ;  /* 0x0000000c0d0e7389 */ /* 0x0002a400000c000b */
[----:B012---:R-:W-:Y:S01]  /*1f000*/  ENDCOLLECTIVE ;  /* 0x000000000000791b */ /* 0x007fe20003800000 */
.L_x_10798:
        /* <DEDUP_REMOVED lines=17> */
.L_x_10799:
        /* <DEDUP_REMOVED lines=9> */
[----:B------:R-:W-:Y:S01]  /*1f1b0*/  ISETP.LT.OR P3, PT, R6, 0x21, P2 ;  /* 0x000000210600780c */ /* 0x000fe20001761670 */
[----:B0-----:R-:W-:-:S12]  /*1f1c0*/  IMAD.MOV.U32 R3, RZ, RZ, R14 ;  /* 0x000000ffff037224 */ /* 0x001fd800078e000e */
[----:B------:R-:W-:Y:S05]  /*1f1d0*/  WARPSYNC.COLLECTIVE R15, `(.L_x_10800) ;  /* 0x000000000f087348 */ /* 0x000fea0003c00000 */
[----:B------:R0:W1:Y:S02]  /*1f1e0*/  SHFL.IDX P6, R14, R13, R12, R11 ;  /* 0x0000000c0d0e7389 */ /* 0x00006400000c000b */
[----:B01----:R-:W-:Y:S01]  /*1f1f0*/  ENDCOLLECTIVE ;  /* 0x000000000000791b */ /* 0x003fe20003800000 */
.L_x_10800:
[----:B------:R-:W-:Y:S02]  /*1f200*/  IMAD.MOV.U32 R13, RZ, RZ, R22 ;  /* 0x000000ffff0d7224 */ /* 0x000fe400078e0016 */
[----:B------:R-:W-:Y:S01]  /*1f210*/  IMAD.MOV.U32 R12, RZ, RZ, 0x2 ;  /* 0x00000002ff0c7424 */ /* 0x000fe200078e00ff */
[----:B------:R-:W-:-:S13]  /*1f220*/  IADD3 R2, P4, R14, R5, RZ ;  /* 0x000000050e027210 */ /* 0x000fda0007f9e0ff */
[----:B------:R-:W-:Y:S05]  /*1f230*/  WARPSYNC.COLLECTIVE R15, `(.L_x_10801) ;  /* 0x000000000f087348 */ /* 0x000fea0003c00000 */
[----:B------:R0:W1:Y:S02]  /*1f240*/  SHFL.IDX P6, R14, R13, R12, R11 ;  /* 0x0000000c0d0e7389 */ /* 0x00006400000c000b */
[----:B01----:R-:W-:Y:S01]  /*1f250*/  ENDCOLLECTIVE ;  /* 0x000000000000791b */ /* 0x003fe20003800000 */
.L_x_10801:
        /* <DEDUP_REMOVED lines=15> */
.L_x_10802:
[----:B------:R-:W-:Y:S02]  /*1f350*/  IMAD.MOV.U32 R13, RZ, RZ, R22 ;  /* 0x000000ffff0d7224 */ /* 0x000fe400078e0016 */
[----:B------:R-:W-:Y:S01]  /*1f360*/  IMAD.MOV.U32 R12, RZ, RZ, 0x3 ;  /* 0x00000003ff0c7424 */ /* 0x000fe200078e00ff */
[----:B------:R-:W-:-:S13]  /*1f370*/  IADD3 R2, P4, R14, R5, RZ ;  /* 0x000000050e027210 */ /* 0x000fda0007f9e0ff */
[----:B------:R-:W-:Y:S05]  /*1f380*/  WARPSYNC.COLLECTIVE R15, `(.L_x_10803) ;  /* 0x000000000f087348 */ /* 0x000fea0003c00000 */
[----:B------:R0:W1:Y:S02]  /*1f390*/  SHFL.IDX P6, R14, R13, R12, R11 ;  /* 0x0000000c0d0e7389 */ /* 0x00006400000c000b */
[----:B01----:R-:W-:Y:S01]  /*1f3a0*/  ENDCOLLECTIVE ;  /* 0x000000000000791b */ /* 0x003fe20003800000 */
.L_x_10803:
        /* <DEDUP_REMOVED lines=14> */
.L_x_10804:
[----:B------:R-:W-:Y:S05]  /*1f490*/  BRA `(.L_x_10805) ;  /* 0xffffffb800687947 */ /* 0x000fea000383ffff */
.L_x_10660:
        /* <DEDUP_REMOVED lines=8> */
.L_x_10807:
[----:B------:R-:W-:Y:S05]  /*1f520*/  BSYNC B0 ;  /* 0x0000000000007941 */ /* 0x000fea0003800000 */
.L_x_10806:
[----:B------:R-:W-:Y:S01]  /*1f530*/  IMAD.MOV.U32 R13, RZ, RZ, R24 ;  /* 0x000000ffff0d7224 */ /* 0x000fe200078e0018 */
[----:B------:R-:W-:Y:S01]  /*1f540*/  IADD3 R9, R27, R8, RZ ;  /* 0x000000081b097210 */ /* 0x000fe20007ffe0ff */
[----:B------:R-:W-:Y:S02]  /*1f550*/  IMAD.MOV.U32 R12, RZ, RZ, 0x1 ;  /* 0x00000001ff0c7424 */ /* 0x000fe400078e00ff */
[----:B------:R-:W-:Y:S02]  /*1f560*/  IMAD.MOV.U32 R11, RZ, RZ, 0x1f ;  /* 0x0000001fff0b7424 */ /* 0x000fe400078e00ff */
[----:B------:R-:W-:Y:S02]  /*1f570*/  IMAD.MOV.U32 R15, RZ, RZ, -0x1 ;  /* 0xffffffffff0f7424 */ /* 0x000fe400078e00ff */
[----:B------:R-:W-:-:S07]  /*1f580*/  IMAD.MOV.U32 R0, RZ, RZ, R14 ;  /* 0x000000ffff007224 */ /* 0x000fce00078e000e */
[----:B------:R-:W-:Y:S05]  /*1f590*/  WARPSYNC.COLLECTIVE R15, `(.L_x_10808) ;  /* 0x000000000f087348 */ /* 0x000fea0003c00000 */
[----:B------:R0:W1:Y:S02]  /*1f5a0*/  SHFL.IDX P6, R14, R13, R12, R11 ;  /* 0x0000000c0d0e7389 */ /* 0x00006400000c000b */
[----:B01----:R-:W-:Y:S01]  /*1f5b0*/  ENDCOLLECTIVE ;  /* 0x000000000000791b */ /* 0x003fe20003800000 */
.L_x_10808:
        /* <DEDUP_REMOVED lines=24> */
.L_x_10809:
[----:B------:R-:W-:Y:S01]  /*1f740*/  IMAD.MOV.U32 R12, RZ, RZ, 0x2 ;  /* 0x00000002ff0c7424 */ /* 0x000fe200078e00ff */
[----:B------:R-:W-:-:S05]  /*1f750*/  SEL R14, R14, RZ, P1 ;  /* 0x000000ff0e0e7207 */ /* 0x000fca0000800000 */
[----:B------:R-:W-:-:S04]  /*1f760*/  IMAD.IADD R5, R13, 0x1, R14 ;  /* 0x000000010d057824 */ /* 0x000fc800078e020e */
[----:B------:R-:W-:-:S07]  /*1f770*/  IMAD.MOV.U32 R13, RZ, RZ, R5 ;  /* 0x000000ffff0d7224 */ /* 0x000fce00078e0005 */
[----:B------:R-:W-:Y:S05]  /*1f780*/  WARPSYNC.COLLECTIVE R15, `(.L_x_10810) ;  /* 0x000000000f087348 */ /* 0x000fea0003c00000 */
[----:B------:R0:W1:Y:S02]  /*1f790*/  SHFL.UP P6, R14, R13, R12, R11 ;  /* 0x0400000c0d0e7389 */ /* 0x00006400000c000b */
[----:B01----:R-:W-:Y:S01]  /*1f7a0*/  ENDCOLLECTIVE ;  /* 0x000000000000791b */ /* 0x003fe20003800000 */
.L_x_10810:
[----:B------:R-:W-:Y:S01]  /*1f7b0*/  IMAD.MOV.U32 R12, RZ, RZ, 0x4 ;  /* 0x00000004ff0c7424 */ /* 0x000fe200078e00ff */
[----:B------:R-:W-:-:S05]  /*1f7c0*/  SEL R2, R14, RZ, P2 ;  /* 0x000000ff0e027207 */ /* 0x000fca0001000000 */
[----:B------:R-:W-:-:S04]  /*1f7d0*/  IMAD.IADD R2, R5, 0x1, R2 ;  /* 0x0000000105027824 */ /* 0x000fc800078e0202 */
[----:B------:R-:W-:-:S07]  /*1f7e0*/  IMAD.MOV.U32 R13, RZ, RZ, R2 ;  /* 0x000000ffff0d7224 */ /* 0x000fce00078e0002 */
[----:B------:R-:W-:Y:S05]  /*1f7f0*/  WARPSYNC.COLLECTIVE R15, `(.L_x_10811) ;  /* 0x000000000f087348 */ /* 0x000fea0003c00000 */
[----:B------:R0:W1:Y:S02]  /*1f800*/  SHFL.UP P6, R14, R13, R12, R11 ;  /* 0x0400000c0d0e7389 */ /* 0x00006400000c000b */
[----:B01----:R-:W-:Y:S01]  /*1f810*/  ENDCOLLECTIVE ;  /* 0x000000000000791b */ /* 0x003fe20003800000 */
.L_x_10811:
[----:B------:R-:W-:Y:S01]  /*1f820*/  IMAD.MOV.U32 R12, RZ, RZ, 0x8 ;  /* 0x00000008ff0c7424 */ /* 0x000fe200078e00ff */
[----:B------:R-:W-:-:S05]  /*1f830*/  SEL R3, R14, RZ, P3 ;  /* 0x000000ff0e037207 */ /* 0x000fca0001800000 */
[----:B------:R-:W-:-:S04]  /*1f840*/  IMAD.IADD R3, R2, 0x1, R3 ;  /* 0x0000000102037824 */ /* 0x000fc800078e0203 */
[----:B------:R-:W-:-:S07]  /*1f850*/  IMAD.MOV.U32 R13, RZ, RZ, R3 ;  /* 0x000000ffff0d7224 */ /* 0x000fce00078e0003 */
[----:B------:R-:W-:Y:S05]  /*1f860*/  WARPSYNC.COLLECTIVE R15, `(.L_x_10812) ;  /* 0x000000000f087348 */ /* 0x000fea0003c00000 */
[----:B------:R0:W1:Y:S02]  /*1f870*/  SHFL.UP P6, R14, R13, R12, R11 ;  /* 0x0400000c0d0e7389 */ /* 0x00006400000c000b */
[----:B01----:R-:W-:Y:S01]  /*1f880*/  ENDCOLLECTIVE ;  /* 0x000000000000791b */ /* 0x003fe20003800000 */
.L_x_10812:
[----:B------:R-:W-:Y:S01]  /*1f890*/  IMAD.MOV.U32 R12, RZ, RZ, 0x10 ;  /* 0x00000010ff0c7424 */ /* 0x000fe200078e00ff */
[----:B------:R-:W-:-:S05]  /*1f8a0*/  SEL R14, R14, RZ, P4 ;  /* 0x000000ff0e0e7207 */ /* 0x000fca0002000000 */
[----:B------:R-:W-:-:S04]  /*1f8b0*/  IMAD.IADD R5, R3, 0x1, R14 ;  /* 0x0000000103057824 */ /* 0x000fc800078e020e */
[----:B------:R-:W-:-:S07]  /*1f8c0*/  IMAD.MOV.U32 R13, RZ, RZ, R5 ;  /* 0x000000ffff0d7224 */ /* 0x000fce00078e0005 */
[----:B------:R-:W-:Y:S05]  /*1f8d0*/  WARPSYNC.COLLECTIVE R15, `(.L_x_10813) ;  /* 0x000000000f087348 */ /* 0x000fea0003c00000 */
[----:B------:R0:W1:Y:S02]  /*1f8e0*/  SHFL.UP P6, R14, R13, R12, R11 ;  /* 0x0400000c0d0e7389 */ /* 0x00006400000c000b */
[----:B01----:R-:W-:Y:S01]  /*1f8f0*/  ENDCOLLECTIVE ;  /* 0x000000000000791b */ /* 0x003fe20003800000 */
.L_x_10813:
        /* <DEDUP_REMOVED lines=8> */
.L_x_10814:
[----:B------:R-:W-:Y:S05]  /*1f980*/  BRA `(.L_x_10815) ;  /* 0xffffffb800887947 */ /* 0x000fea000383ffff */
.L_x_10663:
[----:B------:R-:W-:Y:S01]  /*1f990*/  BSSY B0, `(.L_x_10816) ;  /* 0x0000007000007945 */ /* 0x000fe20003800000 */
[----:B------:R-:W-:Y:S02]  /*1f9a0*/  IMAD.MOV.U32 R12, RZ, RZ, 0x1 ;  /* 0x00000001ff0c7424 */ /* 0x000fe400078e00ff */
[----:B------:R-:W-:Y:S02]  /*1f9b0*/  IMAD.MOV.U32 R11, RZ, RZ, RZ ;  /* 0x000000ffff0b7224 */ /* 0x000fe400078e00ff */
[----:B------:R-:W-:-:S07]  /*1f9c0*/  IMAD.MOV.U32 R15, RZ, RZ, -0x1 ;  /* 0xffffffffff0f7424 */ /* 0x000fce00078e00ff */
[----:B-----5:R-:W-:Y:S05]  /*1f9d0*/  WARPSYNC.COLLECTIVE R15, `(.L_x_10817) ;  /* 0x000000000f087348 */ /* 0x020fea0003c00000 */
[----:B------:R0:W1:Y:S02]  /*1f9e0*/  SHFL.UP P6, R14, R13, R12, R11 ;  /* 0x0400000c0d0e7389 */ /* 0x00006400000c000b */
[----:B01---5:R-:W-:Y:S01]  /*1f9f0*/  ENDCOLLECTIVE ;  /* 0x000000000000791b */ /* 0x023fe20003800000 */
.L_x_10817:
[----:B------:R-:W-:Y:S05]  /*1fa00*/  BSYNC B0 ;  /* 0x0000000000007941 */ /* 0x000fea0003800000 */
.L_x_10816:
        /* <DEDUP_REMOVED lines=8> */
.L_x_10818:
[----:B------:R-:W-:Y:S01]  /*1fa90*/  IMAD.MOV.U32 R12, RZ, RZ, 0x4 ;  /* 0x00000004ff0c7424 */ /* 0x000fe200078e00ff */
[----:B------:R-:W-:-:S05]  /*1faa0*/  SEL R14, R14, RZ, P2 ;  /* 0x000000ff0e0e7207 */ /* 0x000fca0001000000 */
[----:B------:R-:W-:-:S05]  /*1fab0*/  IMAD.IADD R3, R13, 0x1, R14 ;  /* 0x000000010d037824 */ /* 0x000fca00078e020e */
[----:B------:R-:W-:-:S07]  /*1fac0*/  MOV R13, R3 ;  /* 0x00000003000d7202 */ /* 0x000fce0000000f00 */
[----:B------:R-:W-:Y:S05]  /*1fad0*/  WARPSYNC.COLLECTIVE R15, `(.L_x_10819) ;  /* 0x000000000f087348 */ /* 0x000fea0003c00000 */
[----:B------:R0:W1:Y:S02]  /*1fae0*/  SHFL.UP P6, R14, R13, R12, R11 ;  /* 0x0400000c0d0e7389 */ /* 0x00006400000c000b */
[----:B01----:R-:W-:Y:S01]  /*1faf0*/  ENDCOLLECTIVE ;  /* 0x000000000000791b */ /* 0x003fe20003800000 */
.L_x_10819:
[----:B------:R-:W-:Y:S01]  /*1fb00*/  IMAD.MOV.U32 R12, RZ, RZ, 0x8 ;  /* 0x00000008ff0c7424 */ /* 0x000fe200078e00ff */
[----:B------:R-:W-:-:S05]  /*1fb10*/  SEL R14, R14, RZ, P3 ;  /* 0x000000ff0e0e7207 */ /* 0x000fca0001800000 */
[----:B------:R-:W-:-:S04]  /*1fb20*/  IMAD.IADD R5, R3, 0x1, R14 ;  /* 0x0000000103057824 */ /* 0x000fc800078e020e */
[----:B------:R-:W-:-:S07]  /*1fb30*/  IMAD.MOV.U32 R13, RZ, RZ, R5 ;  /* 0x000000ffff0d7224 */ /* 0x000fce00078e0005 */
[----:B------:R-:W-:Y:S05]  /*1fb40*/  WARPSYNC.COLLECTIVE R15, `(.L_x_10820) ;  /* 0x000000000f087348 */ /* 0x000fea0003c00000 */
[----:B------:R0:W1:Y:S02]  /*1fb50*/  SHFL.UP P6, R14, R13, R12, R11 ;  /* 0x0400000c0d0e7389 */ /* 0x00006400000c000b */
[----:B01----:R-:W-:Y:S01]  /*1fb60*/  ENDCOLLECTIVE ;  /* 0x000000000000791b */ /* 0x003fe20003800000 */
.L_x_10820:
[----:B------:R-:W-:Y:S01]  /*1fb70*/  IMAD.MOV.U32 R12, RZ, RZ, 0x10 ;  /* 0x00000010ff0c7424 */ /* 0x000fe200078e00ff */
[----:B------:R-:W-:-:S05]  /*1fb80*/  SEL R8, R14, RZ, P4 ;  /* 0x000000ff0e087207 */ /* 0x000fca0002000000 */
[----:B------:R-:W-:-:S04]  /*1fb90*/  IMAD.IADD R8, R5, 0x1, R8 ;  /* 0x0000000105087824 */ /* 0x000fc800078e0208 */
[----:B------:R-:W-:-:S07]  /*1fba0*/  IMAD.MOV.U32 R13, RZ, RZ, R8 ;  /* 0x000000ffff0d7224 */ /* 0x000fce00078e0008 */
[----:B------:R-:W-:Y:S05]  /*1fbb0*/  WARPSYNC.COLLECTIVE R15, `(.L_x_10821) ;  /* 0x000000000f087348 */ /* 0x000fea0003c00000 */
[----:B------:R0:W1:Y:S02]  /*1fbc0*/  SHFL.UP P6, R14, R13, R12, R11 ;  /* 0x0400000c0d0e7389 */ /* 0x00006400000c000b */
[----:B01----:R-:W-:Y:S01]  /*1fbd0*/  ENDCOLLECTIVE ;  /* 0x000000000000791b */ /* 0x003fe20003800000 */
.L_x_10821:
        /* <DEDUP_REMOVED lines=8> */
.L_x_10822:
[----:B------:R-:W-:Y:S05]  /*1fc60*/  BRA `(.L_x_10823) ;  /* 0xffffffb800747947 */ /* 0x000fea000383ffff */
.L_x_10665:
[----:B------:R-:W-:Y:S01]  /*1fc70*/  BSSY B0, `(.L_x_10824) ;  /* 0x0000006000007945 */ /* 0x000fe20003800000 */
[----:B------:R-:W-:Y:S01]  /*1fc80*/  PLOP3.LUT P6, PT, P6, PT, PT, 0x8, 0x0 ;  /* 0x000000000000781c */ /* 0x000fe200037ce170 */
[----:B------:R-:W-:-:S12]  /*1fc90*/  IMAD.MOV.U32 R15, RZ, RZ, -0x1 ;  /* 0xffffffffff0f7424 */ /* 0x000fd800078e00ff */
[----:B0----5:R-:W-:Y:S05]  /*1fca0*/  WARPSYNC.COLLECTIVE R15, `(.L_x_10825) ;  /* 0x000000000f087348 */ /* 0x021fea0003c00000 */
[----:B------:R-:W-:Y:S01]  /*1fcb0*/  VOTE.ANY R14, PT, P6 ;  /* 0x00000000000e7806 */ /* 0x000fe200030e0100 */
[----:B0----5:R-:W-:Y:S06]  /*1fcc0*/  ENDCOLLECTIVE ;  /* 0x000000000000791b */ /* 0x021fec0003800000 */
.L_x_10825:
[----:B------:R-:W-:Y:S05]  /*1fcd0*/  BSYNC B0 ;  /* 0x0000000000007941 */ /* 0x000fea0003800000 */
.L_x_10824:
        /* <DEDUP_REMOVED lines=9> */
.L_x_10826:
[----:B------:R-:W-:Y:S02]  /*1fd70*/  IMAD.MOV.U32 R13, RZ, RZ, R7 ;  /* 0x000000ffff0d7224 */ /* 0x000fe400078e0007 */
[----:B------:R-:W-:-:S07]  /*1fd80*/  IMAD.MOV.U32 R4, RZ, RZ, R14 ;  /* 0x000000ffff047224 */ /* 0x000fce00078e000e */
[----:B------:R-:W-:Y:S05]  /*1fd90*/  WARPSYNC.COLLECTIVE R15, `(.L_x_10827) ;  /* 0x000000000f087348 */ /* 0x000fea0003c00000 */
[----:B------:R0:W1:Y:S02]  /*1fda0*/  SHFL.IDX P6, R14, R13, R12, R11 ;  /* 0x0000000c0d0e7389 */ /* 0x00006400000c000b */
[----:B01----:R-:W-:Y:S01]  /*1fdb0*/  ENDCOLLECTIVE ;  /* 0x000000000000791b */ /* 0x003fe20003800000 */
.L_x_10827:
[----:B------:R-:W-:Y:S01]  /*1fdc0*/  IMAD.MOV.U32 R7, RZ, RZ, R14 ;  /* 0x000000ffff077224 */ /* 0x000fe200078e000e */
[----:B------:R-:W-:Y:S06]  /*1fdd0*/  BRA `(.L_x_10828) ;  /* 0xffffffb800547947 */ /* 0x000fec000383ffff */
.L_x_10667:
[----:B------:R-:W-:Y:S01]  /*1fde0*/  BSSY B0, `(.L_x_10829) ;  /* 0x0000007000007945 */ /* 0x000fe20003800000 */
[----:B------:R-:W-:Y:S02]  /*1fdf0*/  IMAD.MOV.U32 R13, RZ, RZ, R2 ;  /* 0x000000ffff0d7224 */ /* 0x000fe400078e0002 */
[----:B------:R-:W-:Y:S02]  /*1fe00*/  IMAD.MOV.U32 R11, RZ, RZ, 0x1f ;  /* 0x0000001fff0b7424 */ /* 0x000fe400078e00ff */
[----:B------:R-:W-:-:S07]  /*1fe10*/  IMAD.MOV.U32 R15, RZ, RZ, -0x1 ;  /* 0xffffffffff0f7424 */ /* 0x000fce00078e00ff */
[----:B0123-5:R-:W-:Y:S05]  /*1fe20*/  WARPSYNC.COLLECTIVE R15, `(.L_x_10830) ;  /* 0x000000000f087348 */ /* 0x02ffea0003c00000 */
[----:B------:R4:W0:Y:S02]  /*1fe30*/  SHFL.IDX P6, R14, R13, R12, R11 ;  /* 0x0000000c0d0e7389 */ /* 0x00082400000c000b */
[----:B012345:R-:W-:Y:S01]  /*1fe40*/  ENDCOLLECTIVE ;  /* 0x000000000000791b */ /* 0x03ffe20003800000 */
.L_x_10830:
[----:B------:R-:W-:Y:S05]  /*1fe50*/  BSYNC B0 ;  /* 0x0000000000007941 */ /* 0x000fea0003800000 */
.L_x_10829:
[----:B------:R-:W-:Y:S01]  /*1fe60*/  IMAD.MOV.U32 R24, RZ, RZ, R14 ;  /* 0x000000ffff187224 */ /* 0x000fe200078e000e */
[----:B------:R-:W-:Y:S06]  /*1fe70*/  BRA `(.L_x_10666) ;  /* 0xffffffb800447947 */ /* 0x000fec000383ffff */
.L_x_10671:
[----:B0-----:R0:W1:Y:S02]  /*1fe80*/  SYNCS.PHASECHK.TRANS64.TRYWAIT P0, [R5+URZ+0x2d820], R0 ;  /* 0x02d82000050075a7 */ /* 0x001064000800017f */
[----:B-1----:R-:W-:Y:S05]  /*1fe90*/  @!P0 NANOSLEEP.SYNCS 0x989680 ;  /* 0x009896800000895d */ /* 0x002fea0003900000 */
[----:B------:R-:W1:Y:S02]  /*1fea0*/  @!P0 SYNCS.PHASECHK.TRANS64 P0, [R5+URZ+0x2d820], R0 ;  /* 0x02d82000050085a7 */ /* 0x000e64000800007f */
[----:B-1----:R-:W-:Y:S05]  /*1feb0*/  @!P0 BRA `(.L_x_10671) ;  /* 0xfffffffc00f08947 */ /* 0x002fea000383ffff */
[----:B------:R-:W-:Y:S05]  /*1fec0*/  BRA `(.L_x_10831) ;  /* 0xffffffbc009c7947 */ /* 0x000fea000383ffff */
.L_x_10672:
        /* <DEDUP_REMOVED lines=8> */
[----:B0-23-5:R-:W-:Y:S05]  /*1ff50*/  WARPSYNC.COLLECTIVE R15, `(.L_x_10833) ;  /* 0x000000000f087348 */ /* 0x02dfea0003c00000 */
[----:B------:R1:W4:Y:S02]  /*1ff60*/  SHFL.IDX P6, R14, R13, R12, R11 ;  /* 0x0000000c0d0e7389 */ /* 0x00032400000c000b */
[----:B012345:R-:W-:Y:S01]  /*1ff70*/  ENDCOLLECTIVE ;  /* 0x000000000000791b */ /* 0x03ffe20003800000 */
.L_x_10833:
[----:B------:R-:W-:Y:S05]  /*1ff80*/  BSYNC B0 ;  /* 0x0000000000007941 */ /* 0x000fea0003800000 */
.L_x_10832:
[----:B------:R-:W-:Y:S05]  /*1ff90*/  BRA `(.L_x_10834) ;  /* 0xffffffbc00847947 */ /* 0x000fea000383ffff */
.L_x_10673:
[----:B------:R-:W-:Y:S01]  /*1ffa0*/  BSSY B0, `(.L_x_10835) ;  /* 0x0000006000007945 */ /* 0x000fe20003800000 */
[----:B------:R-:W-:-:S07]  /*1ffb0*/  IMAD.MOV.U32 R15, RZ, RZ, -0x1 ;  /* 0xffffffffff0f7424 */ /* 0x000fce00078e00ff */
[----:B0-23-5:R-:W-:Y:S05]  /*1ffc0*/  WARPSYNC.COLLECTIVE R15, `(.L_x_10836) ;  /* 0x000000000f0c7348 */ /* 0x02dfea0003c00000 */
[----:B------:R-:W-:Y:S02]  /*1ffd0*/  ELECT P6, UR62, PT ;  /* 0x00000000003e782f */ /* 0x000fe400038c0000 */
[----:B------:R-:W-:Y:S01]  /*1ffe0*/  MOV R14, UR62 ;  /* 0x0000003e000e7c02 */ /* 0x000fe20008000f00 */
[----:B0-23-5:R-:W-:Y:S10]  /*1fff0*/  ENDCOLLECTIVE ;  /* 0x000000000000791b */ /* 0x02dff40003800000 */
.L_x_10836:
[----:B------:R-:W-:Y:S05]  /*20000*/  BSYNC B0 ;  /* 0x0000000000007941 */ /* 0x000fea0003800000 */
.L_x_10835:
[----:B------:R-:W-:Y:S05]  /*20010*/  BRA `(.L_x_10837) ;  /* 0xffffffbc00787947 */ /* 0x000fea000383ffff */
.L_x_10675:
[----:B0-----:R0:W1:Y:S02]  /*20020*/  SYNCS.PHASECHK.TRANS64.TRYWAIT P1, [R3+URZ+0x2d840], R2 ;  /* 0x02d84002030075a7 */ /* 0x001064000802017f */
[----:B-1----:R-:W-:Y:S05]  /*20030*/  @!P1 NANOSLEEP.SYNCS 0x989680 ;  /* 0x009896800000995d */ /* 0x002fea0003900000 */
[----:B------:R-:W1:Y:S02]  /*20040*/  @!P1 SYNCS.PHASECHK.TRANS64 P1, [R3+URZ+0x2d840], R2 ;  /* 0x02d84002030095a7 */ /* 0x000e64000802007f */
[----:B-1----:R-:W-:Y:S05]  /*20050*/  @!P1 BRA `(.L_x_10675) ;  /* 0xfffffffc00f09947 */ /* 0x002fea000383ffff */
[----:B------:R-:W-:Y:S05]  /*20060*/  BRA `(.L_x_10838) ;  /* 0xffffffbc009c7947 */ /* 0x000fea000383ffff */
.L_x_10677:
[----:B-1----:R1:W4:Y:S02]  /*20070*/  SYNCS.PHASECHK.TRANS64.TRYWAIT P1, [R5+URZ+0x2d840], R0 ;  /* 0x02d84000050075a7 */ /* 0x002324000802017f */
[----:B----4-:R-:W-:Y:S05]  /*20080*/  @!P1 NANOSLEEP.SYNCS 0x989680 ;  /* 0x009896800000995d */ /* 0x010fea0003900000 */
[----:B------:R-:W4:Y:S02]  /*20090*/  @!P1 SYNCS.PHASECHK.TRANS64 P1, [R5+URZ+0x2d840], R0 ;  /* 0x02d84000050095a7 */ /* 0x000f24000802007f */
[----:B----4-:R-:W-:Y:S05]  /*200a0*/  @!P1 BRA `(.L_x_10677) ;  /* 0xfffffffc00f09947 */ /* 0x010fea000383ffff */
[----:B------:R-:W-:Y:S05]  /*200b0*/  BRA `(.L_x_10839) ;  /* 0xffffffbc00ac7947 */ /* 0x000fea000383ffff */
.L_x_10679:
[----:B----4-:R4:W0:Y:S02]  /*200c0*/  SYNCS.PHASECHK.TRANS64.TRYWAIT P1, [R3+URZ+0x2d860], R2 ;  /* 0x02d86002030075a7 */ /* 0x010824000802017f */
[----:B0-----:R-:W-:Y:S05]  /*200d0*/  @!P1 NANOSLEEP.SYNCS 0x989680 ;  /* 0x009896800000995d */ /* 0x001fea0003900000 */
[----:B------:R-:W0:Y:S02]  /*200e0*/  @!P1 SYNCS.PHASECHK.TRANS64 P1, [R3+URZ+0x2d860], R2 ;  /* 0x02d86002030095a7 */ /* 0x000e24000802007f */
[----:B0-----:R-:W-:Y:S05]  /*200f0*/  @!P1 BRA `(.L_x_10679) ;  /* 0xfffffffc00f09947 */ /* 0x001fea000383ffff */
[----:B------:R-:W-:Y:S05]  /*20100*/  BRA `(.L_x_10840) ;  /* 0xffffffbc00a87947 */ /* 0x000fea000383ffff */
.L_x_10841:
        /* <DEDUP_REMOVED lines=15> */
.L_x_15985:


//--------------------- .text._ZN7cutlass13device_kernelIN5flash11enable_sm90INS1_16FlashAttnFwdSm90INS1_25CollectiveMainloopFwdSm90ILi2EN4cute5tupleIJNS5_1CILi1EEES8_S8_EEENS6_IJNS7_ILi192EEENS7_ILi128EEENS7_ILi96EEEEEELi96ENS_10bfloat16_tEfNS_4arch4Sm90ELb0ELb1ELb1ELb0ELb1ELb0ELb0ELb0ELb1ELb1ELb1ELb0EEENS1_21CollectiveEpilogueFwdINS6_IJSA_SC_SB_EEES9_SE_SG_Li384ELb0ELb1ELb1ELb0EEENS1_19SingleTileSchedulerILb0ELb1ELb1ELi192EEEEEEEEEvNT_6ParamsE --------------------------
	.section	.text._ZN7cutlass13device_kernelIN5flash11enable_sm90INS1_16FlashAttnFwdSm90INS1_25CollectiveMainloopFwdSm90ILi2EN4cute5tupleIJNS5_1CILi1EEES8_S8_EEENS6_IJNS7_ILi192EEENS7_ILi128EEENS7_ILi96EEEEEELi96ENS_10bfloat16_tEfNS_4arch4Sm90ELb0ELb1ELb1ELb0ELb1ELb0ELb0ELb0ELb1ELb1ELb1ELb0EEENS1_21CollectiveEpilogueFwdINS6_IJSA_SC_SB_EEES9_SE_SG_Li384ELb0ELb1ELb1ELb0EEENS1_19SingleTileSchedulerILb0ELb1ELb1ELi192EEEEEEEEEvNT_6ParamsE,"ax",@progbits
	.align	128
.text._ZN7cutlass13device_kernelIN5flash11enable_sm90INS1_16FlashAttnFwdSm90INS1_25CollectiveMainloopFwdSm90ILi2EN4cute5tupleIJNS5_1CILi1EEES8_S8_EEENS6_IJNS7_ILi192EEENS7_ILi128EEENS7_ILi96EEEEEELi96ENS_10bfloat16_tEfNS_4arch4Sm90ELb0ELb1ELb1ELb0ELb1ELb0ELb0ELb0ELb1ELb1ELb1ELb0EEENS1_21CollectiveEpilogueFwdINS6_IJSA_SC_SB_EEES9_SE_SG_Li384ELb0ELb1ELb1ELb0EEENS1_19SingleTileSchedulerILb0ELb1ELb1ELi192EEEEEEEEEvNT_6ParamsE:
        .type           _ZN7cutlass13device_kernelIN5flash11enable_sm90INS1_16FlashAttnFwdSm90INS1_25CollectiveMainloopFwdSm90ILi2EN4cute5tupleIJNS5_1CILi1EEES8_S8_EEENS6_IJNS7_ILi192EEENS7_ILi128EEENS7_ILi96EEEEEELi96ENS_10bfloat16_tEfNS_4arch4Sm90ELb0ELb1ELb1ELb0ELb1ELb0ELb0ELb0ELb1ELb1ELb1ELb0EEENS1_21CollectiveEpilogueFwdINS6_IJSA_SC_SB_EEES9_SE_SG_Li384ELb0ELb1ELb1ELb0EEENS1_19SingleTileSchedulerILb0ELb1ELb1ELi192EEEEEEEEEvNT_6ParamsE,@function
        .size           _ZN7cutlass13device_kernelIN5flash11enable_sm90INS1_16FlashAttnFwdSm90INS1_25CollectiveMainloopFwdSm90ILi2EN4cute5tupleIJNS5_1CILi1EEES8_S8_EEENS6_IJNS7_ILi192EEENS7_ILi128EEENS7_ILi96EEEEEELi96ENS_10bfloat16_tEfNS_4arch4Sm90ELb0ELb1ELb1ELb0ELb1ELb0ELb0ELb0ELb1ELb1ELb1ELb0EEENS1_21CollectiveEpilogueFwdINS6_IJSA_SC_SB_EEES9_SE_SG_Li384ELb0ELb1ELb1ELb0EEENS1_19SingleTileSchedulerILb0ELb1ELb1ELi192EEEEEEEEEvNT_6ParamsE,(.L_x_15986 - _ZN7cutlass13device_kernelIN5flash11enable_sm90INS1_16FlashAttnFwdSm90INS1_25CollectiveMainloopFwdSm90ILi2EN4cute5tupleIJNS5_1CILi1EEES8_S8_EEENS6_IJNS7_ILi192EEENS7_ILi128EEENS7_ILi96EEEEEELi96ENS_10bfloat16_tEfNS_4arch4Sm90ELb0ELb1ELb1ELb0ELb1ELb0ELb0ELb0ELb1ELb1ELb1ELb0EEENS1_21CollectiveEpilogueFwdINS6_IJSA_SC_SB_EEES9_SE_SG_Li384ELb0ELb1ELb1ELb0EEENS1_19SingleTileSchedulerILb0ELb1ELb1ELi192EEEEEEEEEvNT_6ParamsE)
        .other          _ZN7cutlass13device_kernelIN5flash11enable_sm90INS1_16FlashAttnFwdSm90INS1_25CollectiveMainloopFwdSm90ILi2EN4cute5tupleIJNS5_1CILi1EEES8_S8_EEENS6_IJNS7_ILi192EEENS7_ILi128EEENS7_ILi96EEEEEELi96ENS_10bfloat16_tEfNS_4arch4Sm90ELb0ELb1ELb1ELb0ELb1ELb0ELb0ELb0ELb1ELb1ELb1ELb0EEENS1_21CollectiveEpilogueFwdINS6_IJSA_SC_SB_EEES9_SE_SG_Li384ELb0ELb1ELb1ELb0EEENS1_19SingleTileSchedulerILb0ELb1ELb1ELi192EEEEEEEEEvNT_6ParamsE,@"STO_CUDA_ENTRY STV_DEFAULT"
_ZN7cutlass13device_kernelIN5flash11enable_sm90INS1_16FlashAttnFwdSm90INS1_25CollectiveMainloopFwdSm90ILi2EN4cute5tupleIJNS5_1CILi1EEES8_S8_EEENS6_IJNS7_ILi192EEENS7_ILi128EEENS7_ILi96EEEEEELi96ENS_10bfloat16_tEfNS_4arch4Sm90ELb0ELb1ELb1ELb0ELb1ELb0ELb0ELb0ELb1ELb1ELb1ELb0EEENS1_21CollectiveEpilogueFwdINS6_IJSA_SC_SB_EEES9_SE_SG_Li384ELb0ELb1ELb1ELb0EEENS1_19SingleTileSchedulerILb0ELb1ELb1ELi192EEEEEEEEEvNT_6ParamsE:
        /* <DEDUP_REMOVED lines=45> */
.L_x_10842:
        /* <DEDUP_REMOVED lines=22> */
.L_x_10843:
        /* <DEDUP_REMOVED lines=18> */
.L_x_10844:
        /* <DEDUP_REMOVED lines=22> */
.L_x_10845:
        /* <DEDUP_REMOVED lines=23> */
.L_x_10846:
        /* <DEDUP_REMOVED lines=11> */
.L_x_10849:
[----:B------:R-:W-:-:S08]  /*08d0*/  NOP ;  /* 0x0000000000007918 */ /* 0x000fd00000000000 */
[----:B------:R-:W1:Y:S02]  /*08e0*/  USETMAXREG.TRY_ALLOC.CTAPOOL UP0, 0xa0 ;  /* 0x000000a0000079c8 */ /* 0x000e640008000600 */
[----:B-1----:R-:W-:-:S13]  /*08f0*/  PLOP3.LUT P0, PT, PT, PT, UP0, 0x80, 0x0 ;  /* 0x000000000000781c */ /* 0x002fda0003f0f008 */
[----:B------:R-:W-:Y:S05]  /*0900*/  @!P0 BRA `(.L_x_10849) ;  /* 0xfffffffc00f08947 */ /* 0x000fea000383ffff */
[----:B------:R-:W1:Y:S01]  /*0910*/  S2R R4, SR_TID.X ;  /* 0x0000000000047919 */ /* 0x000e620000002100 */
[----:B------:R-:W2:Y:S01]  /*0920*/  S2UR UR6, SR_CTAID.Y ;  /* 0x00000000000679c3 */ /* 0x000ea20000002600 */
[----:B------:R-:W-:Y:S02]  /*0930*/  ULDC UR7, c[0x0][0xc50] ;  /* 0x0003140000077ab9 */ /* 0x000fe40000000800 */
[----:B------:R-:W-:-:S05]  /*0940*/  UISETP.NE.AND UP0, UPT, UR7, 0x1, UPT ;  /* 0x000000010700788c */ /* 0x000fca000bf05270 */
[----:B------:R-:W3:Y:S06]  /*0950*/  S2UR UR8, SR_CTAID.Z ;  /* 0x00000000000879c3 */ /* 0x000eec0000002700 */
[----:B------:R-:W-:Y:S01]  /*0960*/  @UP0 ULDC UR4, c[0x0][0xc54] ;  /* 0x0003150000040ab9 */ /* 0x000fe20000000800 */
[----:B------:R-:W-:Y:S01]  /*0970*/  @UP0 ULDC UR9, c[0x0][0xc58] ;  /* 0x0003160000090ab9 */ /* 0x000fe20000000800 */
[----:B--2---:R-:W-:Y:S02]  /*0980*/  UIMAD.WIDE.U32 UR4, UR6, UR4, URZ ;  /* 0x00000004060472a5 */ /* 0x004fe4000f8e003f */
[----:B------:R-:W-:-:S02]  /*0990*/  UMOV UR10, UR6 ;  /* 0x00000006000a7c82 */ /* 0x000fc40008000000 */
[----:B------:R-:W-:Y:S01]  /*09a0*/  @UP0 USHF.R.U32.HI UR10, URZ, UR9, UR5 ;  /* 0x000000093f0a0299 */ /* 0x000fe20008011605 */
[----:B-1----:R-:W-:-:S03]  /*09b0*/  LOP3.LUT R0, R4, 0xffffff80, RZ, 0xc0, !PT ;  /* 0xffffff8004007812 */ /* 0x002fc600078ec0ff */
[----:B------:R-:W-:Y:S01]  /*09c0*/  UIADD3 UR4, -UR10, URZ, URZ ;  /* 0x0000003f0a047290 */ /* 0x000fe2000fffe13f */
[----:B------:R-:W-:Y:S06]  /*09d0*/  BAR.ARV 0x8, 0x200 ;  /* 0x0208000000007b1d */ /* 0x000fec0000002000 */
[----:B------:R-:W-:Y:S01]  /*09e0*/  ISETP.NE.AND P0, PT, R0, 0x80, PT ;  /* 0x000000800000780c */ /* 0x000fe20003f05270 */
[----:B------:R-:W-:Y:S01]  /*09f0*/  IMAD.U32 R0, RZ, RZ, UR10 ;  /* 0x0000000aff007e24 */ /* 0x000fe2000f8e00ff */
[----:B------:R-:W-:-:S04]  /*0a00*/  UIMAD UR6, UR7, UR4, UR6 ;  /* 0x00000004070672a4 */ /* 0x000fc8000f8e0206 */
[----:B------:R1:W-:Y:S07]  /*0a10*/  STL [R1+0x4], R0 ;  /* 0x0000040001007387 */ /* 0x0003ee0000100800 */
[----:B------:R-:W-:Y:S06]  /*0a20*/  @!P0 BAR.ARV 0x9, 0x100 ;  /* 0x0244000000008b1d */ /* 0x000fec0000002000 */
[----:B---3--:R-:W-:-:S13]  /*0a30*/  ISETP.LE.AND P0, PT, RZ, UR8, PT ;  /* 0x00000008ff007c0c */ /* 0x008fda000bf03270 */
[----:B-1----:R-:W-:Y:S05]  /*0a40*/  @!P0 BRA `(.L_x_10850) ;  /* 0x0000014800c48947 */ /* 0x002fea0003800000 */
[----:B0-----:R-:W0:Y:S01]  /*0a50*/  LDC.64 R2, c[0x0][0x418] ;  /* 0x00010600ff027b82 */ /* 0x001e220000000a00 */
[----:B------:R-:W-:Y:S01]  /*0a60*/  ULDC UR4, c[0x0][0x448] ;  /* 0x0001120000047ab9 */ /* 0x000fe20000000800 */
[----:B------:R-:W-:Y:S01]  /*0a70*/  VIADD R18, R4, 0xffffff80 ;  /* 0xffffff8004127836 */ /* 0x000fe20000000000 */
[----:B------:R-:W-:-:S04]  /*0a80*/  UISETP.NE.AND UP0, UPT, UR4, 0x1, UPT ;  /* 0x000000010400788c */ /* 0x000fc8000bf05270 */
[----:B------:R-:W-:Y:S01]  /*0a90*/  UP2UR UR4, UPR, URZ, 0x1 ;  /* 0x000000013f047883 */ /* 0x000fe20008000000 */
[----:B------:R-:W1:Y:S05]  /*0aa0*/  LDC R19, c[0x0][0x288] ;  /* 0x0000a200ff137b82 */ /* 0x000e6a0000000800 */
[----:B------:R-:W-:Y:S01]  /*0ab0*/  IMAD.U32 R143, RZ, RZ, UR4 ;  /* 0x00000004ff8f7e24 */ /* 0x000fe2000f8e00ff */
        /* <DEDUP_REMOVED lines=10> */
[----:B---3--:R-:W-:-:S04]  /*0b60*/  UIMAD UR40, UR40, 0xc0, URZ ;  /* 0x000000c0282878a4 */ /* 0x008fc8000f8e023f */
        /* <DEDUP_REMOVED lines=23> */
.L_x_10852:
[----:B------:R-:W-:-:S11]  /*0ce0*/  UISETP.NE.AND UP0, UPT, UR5, 0x1, UPT ;  /* 0x000000010500788c */ /* 0x000fd6000bf05270 */
[----:B------:R-:W-:Y:S02]  /*0cf0*/  @UP0 ULDC.64 UR10, c[0x0][0x9e8] ;  /* 0x00027a00000a0ab9 */ /* 0x000fe40000000a00 */
[----:B------:R-:W-:-:S04]  /*0d00*/  UIMAD.WIDE.U32 UR8, UR4, UR10, URZ ;  /* 0x0000000a040872a5 */ /* 0x000fc8000f8e003f */
[----:B------:R-:W-:-:S12]  /*0d10*/  @UP0 USHF.R.U32.HI UR4, URZ, UR11, UR9 ;  /* 0x0000000b3f040299 */ /* 0x000fd80008011609 */
.L_x_10853:
[----:B------:R-:W-:-:S06]  /*0d20*/  UIMAD UR4, UR4, UR5, UR5 ;  /* 0x00000005040472a4 */ /* 0x000fcc000f8e0205 */
[----:B------:R-:W-:-:S07]  /*0d30*/  VIMNMX R0, R0, UR4, PT ;  /* 0x0000000400007c48 */ /* 0x000fce000bfe0100 */
.L_x_10851:
[----:B------:R-:W-:Y:S01]  /*0d40*/  R2UR UR4, R143 ;  /* 0x000000008f0472ca */ /* 0x000fe200000e0000 */
[-C--:B------:R-:W-:Y:S02]  /*0d50*/  IMAD R19, R16, R5.reuse, -R19 ;  /* 0x0000000510137224 */ /* 0x080fe400078e0a13 */
[----:B------:R-:W-:Y:S02]  /*0d60*/  VIADD R2, R0, 0x7f ;  /* 0x0000007f00027836 */ /* 0x000fe40000000000 */
[----:B------:R-:W-:Y:S01]  /*0d70*/  IMAD R0, R16, R5, 0x7f ;  /* 0x0000007f10007424 */ /* 0x000fe200078e0205 */
[----:B------:R-:W-:Y:S02]  /*0d80*/  R2UR UR7, R19 ;  /* 0x00000000130772ca */ /* 0x000fe400000e0000 */
[----:B------:R-:W-:Y:S02]  /*0d90*/  SHF.R.S32.HI R5, RZ, 0x1f, R2 ;  /* 0x0000001fff057819 */ /* 0x000fe40000011402 */
[----:B------:R-:W-:-:S02]  /*0da0*/  SHF.R.S32.HI R3, RZ, 0x1f, R0 ;  /* 0x0000001fff037819 */ /* 0x000fc40000011400 */
[----:B------:R-:W-:Y:S01]  /*0db0*/  LEA.HI R5, R5, R2, RZ, 0x7 ;  /* 0x0000000205057211 */ /* 0x000fe200078f38ff */
[----:B------:R-:W-:Y:S01]  /*0dc0*/  UISETP.NE.AND UP0, UPT, UR4, URZ, UPT ;  /* 0x0000003f0400728c */ /* 0x000fe2000bf05270 */
[----:B------:R-:W-:Y:S02]  /*0dd0*/  LEA.HI R3, R3, R0, RZ, 0x7 ;  /* 0x0000000003037211 */ /* 0x000fe400078f38ff */
[----:B------:R-:W-:Y:S01]  /*0de0*/  UMOV UR4, UR40 ;  /* 0x0000002800047c82 */ /* 0x000fe20008000000 */
[----:B------:R-:W-:Y:S02]  /*0df0*/  SHF.R.S32.HI R0, RZ, 0x7, R5 ;  /* 0x00000007ff007819 */ /* 0x000fe40000011405 */
        /* <DEDUP_REMOVED lines=22> */
.L_x_10855:
[----:B------:R-:W-:-:S11]  /*0f60*/  UISETP.NE.AND UP0, UPT, UR5, 0x1, UPT ;  /* 0x000000010500788c */ /* 0x000fd6000bf05270 */
[----:B------:R-:W-:Y:S02]  /*0f70*/  @UP0 ULDC.64 UR10, c[0x0][0x9e8] ;  /* 0x00027a00000a0ab9 */ /* 0x000fe40000000a00 */
[----:B------:R-:W-:-:S04]  /*0f80*/  UIMAD.WIDE.U32 UR8, UR4, UR10, URZ ;  /* 0x0000000a040872a5 */ /* 0x000fc8000f8e003f */
[----:B------:R-:W-:-:S12]  /*0f90*/  @UP0 USHF.R.U32.HI UR4, URZ, UR11, UR9 ;  /* 0x0000000b3f040299 */ /* 0x000fd80008011609 */
.L_x_10856:
[----:B------:R-:W-:-:S04]  /*0fa0*/  UIMAD UR4, UR4, UR5, URZ ;  /* 0x00000005040472a4 */ /* 0x000fc8000f8e023f */
[----:B------:R-:W-:-:S04]  /*0fb0*/  UISETP.LT.AND UP0, UPT, UR7, UR4, UPT ;  /* 0x000000040700728c */ /* 0x000fc8000bf01270 */
[----:B------:R-:W-:-:S12]  /*0fc0*/  USEL UR7, UR7, UR4, !UP0 ;  /* 0x0000000407077287 */ /* 0x000fd8000c000000 */
.L_x_10854:
        /* <DEDUP_REMOVED lines=47> */
.L_x_10857:
[----:B------:R-:W-:Y:S02]  /*12c0*/  UIMAD UR5, UR7, UR4, UR10 ;  /* 0x00000004070572a4 */ /* 0x000fe4000f8e020a */
[----:B------:R-:W-:Y:S01]  /*12d0*/  IMAD.U32 R0, RZ, RZ, UR4 ;  /* 0x00000004ff007e24 */ /* 0x000fe2000f8e00ff */
[----:B------:R-:W-:Y:S01]  /*12e0*/  PLOP3.LUT P0, PT, PT, PT, PT, 0x80, 0x0 ;  /* 0x000000000000781c */ /* 0x000fe20003f0f070 */
[----:B------:R-:W-:Y:S01]  /*12f0*/  IMAD.MOV.U32 R2, RZ, RZ, RZ ;  /* 0x000000ffff027224 */ /* 0x000fe200078e00ff */
[----:B------:R-:W-:Y:S02]  /*1300*/  CS2R R134, SRZ ;  /* 0x0000000000867805 */ /* 0x000fe4000001ff00 */
[----:B------:R-:W-:Y:S02]  /*1310*/  CS2R R132, SRZ ;  /* 0x0000000000847805 */ /* 0x000fe4000001ff00 */
[----:B------:R-:W-:Y:S01]  /*1320*/  VIADDMNMX R17, R0, UR5, R17, PT ;  /* 0x0000000500117c46 */ /* 0x000fe2000b800111 */
[----:B------:R-:W-:Y:S01]  /*1330*/  IMAD.U32 R146, RZ, RZ, UR5 ;  /* 0x00000005ff927e24 */ /* 0x000fe2000f8e00ff */
[----:B------:R-:W-:Y:S01]  /*1340*/  CS2R R130, SRZ ;  /* 0x0000000000827805 */ /* 0x000fe2000001ff00 */
[----:B------:R-:W-:Y:S01]  /*1350*/  IMAD.MOV.U32 R0, RZ, RZ, RZ ;  /* 0x000000ffff007224 */ /* 0x000fe200078e00ff */
        /* <DEDUP_REMOVED lines=34> */
[----:B------:R-:W-:Y:S02]  /*1580*/  UIMAD.WIDE UR4, UR7, 0x55555556, URZ ;  /* 0x55555556070478a5 */ /* 0x000fe4000f8e023f */
[----:B------:R-:W-:Y:S02]  /*1590*/  IMAD.U32 R142, RZ, RZ, UR7 ;  /* 0x00000007ff8e7e24 */ /* 0x000fe4000f8e00ff */
[----:B------:R-:W-:-:S04]  /*15a0*/  ULEA.HI UR5, UR5, UR5, URZ, 0x1 ;  /* 0x0000000505057291 */ /* 0x000fc8000f8f083f */
[----:B------:R-:W-:-:S04]  /*15b0*/  UIMAD UR5, UR5, -0x3, UR7 ;  /* 0xfffffffd050578a4 */ /* 0x000fc8000f8e0207 */
[----:B------:R-:W-:Y:S02]  /*15c0*/  ULEA UR4, UR5, UR38, 0xc ;  /* 0x0000002605047291 */ /* 0x000fe4000f8e603f */
[----:B------:R-:W-:Y:S02]  /*15d0*/  ULEA UR5, UR5, UR6, 0xd ;  /* 0x0000000605057291 */ /* 0x000fe4000f8e683f */
[----:B------:R-:W-:Y:S02]  /*15e0*/  UIADD3 UR4, UR4, 0xc400, URZ ;  /* 0x0000c40004047890 */ /* 0x000fe4000fffe03f */
[----:B------:R-:W-:Y:S02]  /*15f0*/  USHF.R.U32.HI UR5, URZ, 0x4, UR5 ;  /* 0x000000043f057899 */ /* 0x000fe40008011605 */
[----:B------:R-:W-:Y:S02]  /*1600*/  USHF.R.U32.HI UR4, URZ, 0x4, UR4 ;  /* 0x000000043f047899 */ /* 0x000fe40008011604 */
[----:B------:R-:W-:-:S02]  /*1610*/  ULOP3.LUT UR5, UR5, 0x3fff, URZ, 0xc0, !UPT ;  /* 0x00003fff05057892 */ /* 0x000fc4000f8ec03f */
[----:B------:R-:W-:-:S04]  /*1620*/  ULOP3.LUT UR39, UR4, 0x3fff, URZ, 0xc0, !UPT ;  /* 0x00003fff04277892 */ /* 0x000fc8000f8ec03f */
[----:B------:R-:W-:Y:S01]  /*1630*/  IMAD.U32 R145, RZ, RZ, UR5 ;  /* 0x00000005ff917e24 */ /* 0x000fe2000f8e00ff */
[----:B------:R-:W-:Y:S07]  /*1640*/  @!P0 BRA `(.L_x_10859) ;  /* 0x0000000000408947 */ /* 0x000fee0003800000 */
        /* <DEDUP_REMOVED lines=16> */
.L_x_10859:
[----:B------:R-:W-:-:S04]  /*1750*/  SHF.L.U32 R0, RZ, 0x1f, RZ ;  /* 0x0000001fff007819 */ /* 0x000fc800000006ff */
[----:B------:R-:W0:Y:S02]  /*1760*/  SYNCS.PHASECHK.TRANS64.TRYWAIT P0, [UR38+0x2d800], R0 ;  /* 0x02d80000ff0075a7 */ /* 0x000e240008000166 */
[----:B0-----:R-:W-:Y:S05]  /*1770*/  @!P0 BRA `(.L_x_10860) ;  /* 0x0000013c00808947 */ /* 0x001fea0003800000 */
.L_x_10993:
[----:B------:R-:W2:Y:S02]  /*1780*/  LDL R2, [R1+0xc] ;  /* 0x00000c0001027983 */ /* 0x000ea40000100800 */
[----:B--2---:R-:W-:-:S13]  /*1790*/  R2UR UR4, R2 ;  /* 0x00000000020472ca */ /* 0x004fda00000e0000 */
[----:B------:R-:W-:-:S06]  /*17a0*/  ULOP3.LUT UR4, UR4, 0x1, URZ, 0xfc, !UPT ;  /* 0x0000000104047892 */ /* 0x000fcc000f8efc3f */
[----:B------:R-:W-:-:S05]  /*17b0*/  IMAD.U32 R2, RZ, RZ, UR4 ;  /* 0x00000004ff027e24 */ /* 0x000fca000f8e00ff */
[----:B------:R-:W-:-:S13]  /*17c0*/  ISETP.NE.AND P0, PT, R2, 0x3, PT ;  /* 0x000000030200780c */ /* 0x000fda0003f05270 */
[----:B------:R-:W-:Y:S05]  /*17d0*/  @!P0 BRA `(.L_x_10861) ;  /* 0x0000000000048947 */ /* 0x000fea0003800000 */
[----:B------:R-:W-:Y:S01]  /*17e0*/  BPT.TRAP 0x1 ;  /* 0x000000040000795c */ /* 0x000fe20000300000 */
.L_x_10861:
[----:B------:R1:W2:Y:S01]  /*17f0*/  SYNCS.PHASECHK.TRANS64.TRYWAIT P1, [UR38+0x2d830], R0 ;  /* 0x02d83000ff0075a7 */ /* 0x0002a20008020166 */
[----:B------:R-:W-:Y:S05]  /*1800*/  @!P0 BRA `(.L_x_10862) ;  /* 0x0000000000048947 */ /* 0x000fea0003800000 */
[----:B------:R-:W-:Y:S01]  /*1810*/  BPT.TRAP 0x1 ;  /* 0x000000040000795c */ /* 0x000fe20000300000 */
.L_x_10862:
[----:B------:R-:W-:-:S05]  /*1820*/  IMAD.U32 R8, RZ, RZ, UR39 ;  /* 0x00000027ff087e24 */ /* 0x000fca000f8e00ff */
[----:B------:R-:W-:Y:S01]  /*1830*/  LOP3.LUT R8, R8, 0x10000, RZ, 0xfc, !PT ;  /* 0x0001000008087812 */ /* 0x000fe200078efcff */
[----:B--2---:R-:W-:Y:S06]  /*1840*/  @P1 BRA `(.L_x_10863) ;  /* 0x0000000000081947 */ /* 0x004fec0003800000 */
[----:B------:R-:W2:Y:S02]  /*1850*/  SYNCS.PHASECHK.TRANS64.TRYWAIT P1, [UR38+0x2d830], R0 ;  /* 0x02d83000ff0075a7 */ /* 0x000ea40008020166 */
[----:B--2---:R-:W-:Y:S05]  /*1860*/  @!P1 BRA `(.L_x_10864) ;  /* 0x0000013c005c9947 */ /* 0x004fea0003800000 */
.L_x_10863:
[----:B------:R-:W-:Y:S05]  /*1870*/  WARPSYNC.ALL ;  /* 0x0000000000007948 */ /* 0x000fea0003800000 */
[----:B------:R-:W-:Y:S01]  /*1880*/  IMAD.MOV.U32 R9, RZ, RZ, -0x7fffffe0 ;  /* 0x80000020ff097424 */ /* 0x000fe200078e00ff */
        /* <DEDUP_REMOVED lines=9> */
[----:B------:R-:W-:Y:S01]  /*1920*/  UMOV UR15, 0x80000020 ;  /* 0x80000020000f7882 */ /* 0x000fe20000000000 */
[----:B------:R-:W-:-:S02]  /*1930*/  UMOV UR17, 0x80000020 ;  /* 0x8000002000117882 */ /* 0x000fc40000000000 */
[----:B------:R-:W-:Y:S01]  /*1940*/  ULOP3.LUT UR39, UR4, 0x10000, URZ, 0xfc, !UPT ;  /* 0x0001000004277892 */ /* 0x000fe2000f8efc3f */
[----:B------:R-:W-:Y:S01]  /*1950*/  UMOV UR19, 0x80000020 ;  /* 0x8000002000137882 */ /* 0x000fe20000000000 */
[----:B------:R-:W-:Y:S02]  /*1960*/  UMOV UR21, 0x80000020 ;  /* 0x8000002000157882 */ /* 0x000fe40000000000 */
[----:B------:R-:W-:Y:S02]  /*1970*/  UIADD3 UR14, UR39, 0x200, URZ ;  /* 0x00000200270e7890 */ /* 0x000fe4000fffe03f */
[----:B------:R-:W-:Y:S01]  /*1980*/  UIADD3 UR12, UR24, 0x300, URZ ;  /* 0x00000300180c7890 */ /* 0x000fe2000fffe03f */
[----:B------:R-:W-:Y:S01]  /*1990*/  UMOV UR10, UR39 ;  /* 0x00000027000a7c82 */ /* 0x000fe20008000000 */
[----:B------:R-:W-:Y:S01]  /*19a0*/  UIADD3 UR16, UR24, 0x302, URZ ;  /* 0x0000030218107890 */ /* 0x000fe2000fffe03f */
[----:B------:R-:W-:Y:S01]  /*19b0*/  HGMMA.64x128x16.F32.BF16 R24, gdesc[UR8], RZ, !UPT, gsb0 ;  /* 0x01e00000081879f0 */ /* 0x000fe2000c0018ff */
[----:B------:R-:W-:-:S02]  /*19c0*/  UIADD3 UR8, UR24, 0x2, URZ ;  /* 0x0000000218087890 */ /* 0x000fc4000fffe03f */
[----:B------:R-:W-:Y:S01]  /*19d0*/  UIADD3 UR10, UR39, 0x2, URZ ;  /* 0x00000002270a7890 */ /* 0x000fe2000fffe03f */
[----:B------:R-:W-:Y:S01]  /*19e0*/  UMOV UR9, 0x80000020 ;  /* 0x8000002000097882 */ /* 0x000fe20000000000 */
[----:B------:R-:W-:Y:S01]  /*19f0*/  UMOV UR11, 0x80000020 ;  /* 0x80000020000b7882 */ /* 0x000fe20000000000 */
[----:B------:R-:W-:Y:S02]  /*1a00*/  UIADD3 UR18, UR39, 0x202, URZ ;  /* 0x0000020227127890 */ /* 0x000fe4000fffe03f */
[----:B------:R-:W-:Y:S02]  /*1a10*/  UIADD3 UR20, UR24, 0x600, URZ ;  /* 0x0000060018147890 */ /* 0x000fe4000fffe03f */
[----:B------:R-:W-:Y:S01]  /*1a20*/  UIADD3 UR6, UR39, 0x400, URZ ;  /* 0x0000040027067890 */ /* 0x000fe2000fffe03f */
[----:B------:R-:W-:Y:S01]  /*1a30*/  UMOV UR5, UR21 ;  /* 0x0000001500057c82 */ /* 0x000fe20008000000 */
[----:B------:R-:W-:Y:S01]  /*1a40*/  UMOV UR7, 0x80000020 ;  /* 0x8000002000077882 */ /* 0x000fe20000000000 */
[----:B------:R-:W-:-:S02]  /*1a50*/  UIADD3 UR24, UR24, 0x602, URZ ;  /* 0x0000060218187890 */ /* 0x000fc4000fffe03f */
[----:B------:R-:W-:Y:S01]  /*1a60*/  UMOV UR4, UR20 ;  /* 0x0000001400047c82 */ /* 0x000fe20008000000 */
        /* <DEDUP_REMOVED lines=12> */
[----:B------:R-:W-:Y:S01]  /*1b30*/  HGMMA.64x128x16.F32.BF16 R24, gdesc[UR4], R24, gsb0 ;  /* 0x01e00000041879f0 */ /* 0x000fe20008001818 */
[----:B------:R-:W-:Y:S01]  /*1b40*/  UIADD3 UR6, UR39, 0x402, URZ ;  /* 0x0000040227067890 */ /* 0x000fe2000fffe03f */
[----:B------:R-:W-:Y:S01]  /*1b50*/  UMOV UR4, UR24 ;  /* 0x0000001800047c82 */ /* 0x000fe20008000000 */
[----:B------:R-:W-:Y:S01]  /*1b60*/  UMOV UR5, UR25 ;  /* 0x0000001900057c82 */ /* 0x000fe20008000000 */
[----:B------:R-:W-:Y:S01]  /*1b70*/  UMOV UR7, 0x80000020 ;  /* 0x8000002000077882 */ /* 0x000fe20000000000 */
[----:B------:R-:W-:Y:S02]  /*1b80*/  WARPGROUP.DEPBAR.LE gsb0, 0x0 ;  /* 0x00008000000079c5 */ /* 0x000fe40000010000 */
[----:B------:R-:W-:-:S06]  /*1b90*/  WARPGROUP.ARRIVE ;  /* 0x00000000000079c5 */ /* 0x000fcc0000000000 */
[----:B------:R-:W-:Y:S03]  /*1ba0*/  HGMMA.64x128x16.F32.BF16 R24, gdesc[UR4], R24, gsb0 ;  /* 0x01e00000041879f0 */ /* 0x000fe60008001818 */
[----:B------:R-:W-:Y:S02]  /*1bb0*/  WARPGROUP.DEPBAR.LE gsb0, 0x0 ;  /* 0x00008000000079c5 */ /* 0x000fe40000010000 */
[----:B------:R-:W-:Y:S05]  /*1bc0*/  @!P0 BRA `(.L_x_10865) ;  /* 0x0000000000048947 */ /* 0x000fea0003800000 */
[----:B------:R-:W-:Y:S01]  /*1bd0*/  BPT.TRAP 0x1 ;  /* 0x000000040000795c */ /* 0x000fe20000300000 */
.L_x_10865:
[----:B------:R-:W-:Y:S01]  /*1be0*/  LOP3.LUT R91, R91, 0xffffff80, RZ, 0xc0, !PT ;  /* 0xffffff805b5b7812 */ /* 0x000fe200078ec0ff */
[----:B------:R-:W-:Y:S01]  /*1bf0*/  ULDC UR5, c[0x0][0x9d8] ;  /* 0x0002760000057ab9 */ /* 0x000fe20000000800 */
[----:B------:R-:W-:Y:S01]  /*1c00*/  R2UR UR4, R143 ;  /* 0x000000008f0472ca */ /* 0x000fe200000e0000 */
[----:B------:R-:W-:Y:S01]  /*1c10*/  FMUL.FTZ R95, R37, UR5 ;  /* 0x00000005255f7c20 */ /* 0x000fe20008410000 */
[----:B------:R-:W-:Y:S01]  /*1c20*/  LEA.HI R37, R23, R18, RZ, 0x2 ;  /* 0x0000001217257211 */ /* 0x000fe200078f10ff */
[----:B------:R-:W-:Y:S02]  /*1c30*/  IMAD.IADD R91, R18, 0x1, -R91 ;  /* 0x00000001125b7824 */ /* 0x000fe400078e0a5b */
[----:B------:R-:W-:Y:S01]  /*1c40*/  FMUL.FTZ R10, R35, UR5 ;  /* 0x00000005230a7c20 */ /* 0x000fe20008410000 */
[----:B------:R-:W-:Y:S01]  /*1c50*/  IMAD.HI R35, R22, 0x55555556, RZ ;  /* 0x5555555616237827 */ /* 0x000fe200078e02ff */
[----:B------:R-:W-:-:S03]  /*1c60*/  LOP3.LUT R37, R37, 0xfffffffc, RZ, 0xc0, !PT ;  /* 0xfffffffc25257812 */ /* 0x000fc600078ec0ff */
[----:B------:R-:W-:Y:S01]  /*1c70*/  FMUL.FTZ R12, R39, UR5 ;  /* 0x00000005270c7c20 */ /* 0x000fe20008410000 */
[----:B------:R-:W-:Y:S01]  /*1c80*/  SHF.R.S32.HI R2, RZ, 0x1f, R91 ;  /* 0x0000001fff027819 */ /* 0x000fe2000001145b */
[----:B------:R-:W2:Y:S01]  /*1c90*/  S2UR UR7, SR_CgaCtaId ;  /* 0x00000000000779c3 */ /* 0x000ea20000008800 */
[----:B------:R-:W-:Y:S01]  /*1ca0*/  LEA.HI R35, R35, R35, RZ, 0x1 ;  /* 0x0000002323237211 */ /* 0x000fe200078f08ff */
[----:B------:R-:W-:Y:S01]  /*1cb0*/  IMAD.IADD R37, R18, 0x1, -R37 ;  /* 0x0000000112257824 */ /* 0x000fe200078e0a25 */
[CC--:B------:R-:W-:Y:S01]  /*1cc0*/  LEA.HI R20, R2.reuse, R91.reuse, RZ, 0x2 ;  /* 0x0000005b02147211 */ /* 0x0c0fe200078f10ff */
[----:B------:R-:W-:Y:S01]  /*1cd0*/  UISETP.NE.AND UP1, UPT, UR4, URZ, UPT ;  /* 0x0000003f0400728c */ /* 0x000fe2000bf25270 */
[----:B------:R-:W-:Y:S01]  /*1ce0*/  LEA.HI R7, R2, R91, RZ, 0x5 ;  /* 0x0000005b02077211 */ /* 0x000fe200078f28ff */
[----:B------:R-:W-:Y:S01]  /*1cf0*/  IMAD R35, R35, -0x3, R22 ;  /* 0xfffffffd23237824 */ /* 0x000fe200078e0216 */
[--C-:B------:R-:W-:Y:S01]  /*1d00*/  SHF.R.S32.HI R2, RZ, 0x2, R20.reuse ;  /* 0x00000002ff027819 */ /* 0x100fe20000011414 */
[----:B------:R-:W-:Y:S01]  /*1d10*/  FMUL.FTZ R99, R45, UR5 ;  /* 0x000000052d637c20 */ /* 0x000fe20008410000 */
[----:B------:R-:W-:Y:S01]  /*1d20*/  SHF.R.S32.HI R21, RZ, 0x1f, R20 ;  /* 0x0000001fff157819 */ /* 0x000fe20000011414 */
[----:B------:R-:W-:Y:S01]  /*1d30*/  FMUL.FTZ R96, R40, UR5 ;  /* 0x0000000528607c20 */ /* 0x000fe20008410000 */
[----:B------:R-:W-:Y:S01]  /*1d40*/  SHF.R.S32.HI R7, RZ, 0x5, R7 ;  /* 0x00000005ff077819 */ /* 0x000fe20000011407 */
[----:B------:R-:W-:Y:S01]  /*1d50*/  IMAD.MOV.U32 R40, RZ, RZ, -0x80 ;  /* 0xffffff80ff287424 */ /* 0x000fe200078e00ff */
[-C--:B------:R-:W-:Y:S01]  /*1d60*/  LEA.HI R21, R21, R2.reuse, RZ, 0x3 ;  /* 0x0000000215157211 */ /* 0x080fe200078f18ff */
[----:B------:R-:W-:Y:S01]  /*1d70*/  FMUL.FTZ R6, R34, UR5 ;  /* 0x0000000522067c20 */ /* 0x000fe20008410000 */
[----:B------:R-:W-:Y:S01]  /*1d80*/  LEA R39, R7, UR40, 0x4 ;  /* 0x0000002807277c11 */ /* 0x000fe2000f8e20ff */
[----:B------:R-:W-:Y:S01]  /*1d90*/  @UP1 ULDC UR4, c[0x0][0x44c] ;  /* 0x0001130000041ab9 */ /* 0x000fe20000000800 */
[----:B------:R-:W-:Y:S01]  /*1da0*/  LOP3.LUT R21, R21, 0xfffffff8, RZ, 0xc0, !PT ;  /* 0xfffffff815157812 */ /* 0x000fe200078ec0ff */
[----:B------:R-:W-:Y:S01]  /*1db0*/  @UP1 ULDC UR6, c[0x0][0x450] ;  /* 0x0001140000061ab9 */ /* 0x000fe20000000800 */
[----:B------:R-:W-:Y:S01]  /*1dc0*/  LEA.HI R7, R37, R37, RZ, 0x1 ;  /* 0x0000002525077211 */ /* 0x000fe200078f08ff */
[----:B------:R-:W-:Y:S01]  /*1dd0*/  UISETP.NE.AND UP0, UPT, UR60, URZ, UPT ;  /* 0x0000003f3c00728c */ /* 0x000fe2000bf05270 */
[----:B------:R-:W-:Y:S01]  /*1de0*/  IADD3 R22, R39, R2, -R21 ;  /* 0x0000000227167210 */ /* 0x000fe20007ffe815 */
[----:B------:R-:W-:Y:S01]  /*1df0*/  FMUL.FTZ R14, R43, UR5 ;  /* 0x000000052b0e7c20 */ /* 0x000fe20008410000 */
[----:B------:R-:W-:Y:S01]  /*1e00*/  LOP3.LUT R2, R7, 0x1ffffffe, RZ, 0xc0, !PT ;  /* 0x1ffffffe07027812 */ /* 0x000fe200078ec0ff */
[----:B------:R-:W-:Y:S01]  /*1e10*/  FMUL.FTZ R34, R54, UR5 ;  /* 0x0000000536227c20 */ /* 0x000fe20008410000 */
[----:B------:R-:W-:Y:S01]  /*1e20*/  PLOP3.LUT P1, PT, PT, PT, UP1, 0x80, 0x0 ;  /* 0x000000000000781c */ /* 0x000fe20003f2f018 */
[----:B------:R-:W-:Y:S01]  /*1e30*/  IMAD R7, R35, 0x40, R22 ;  /* 0x0000004023077824 */ /* 0x000fe200078e0216 */
[----:B------:R-:W-:Y:S01]  /*1e40*/  PLOP3.LUT P2, PT, PT, PT, UP1, 0x80, 0x0 ;  /* 0x000000000000781c */ /* 0x000fe20003f4f018 */
[----:B------:R-:W-:-:S02]  /*1e50*/  IMAD.IADD R2, R37, 0x1, -R2 ;  /* 0x0000000125027824 */ /* 0x000fc400078e0a02 */
[----:B------:R-:W-:Y:S01]  /*1e60*/  FMUL.FTZ R92, R32, UR5 ;  /* 0x00000005205c7c20 */ /* 0x000fe20008410000 */
[----:B------:R-:W-:Y:S02]  /*1e70*/  IMAD R37, R17, R40, 0x80 ;  /* 0x0000008011257424 */ /* 0x000fe400078e0228 */
[----:B------:R-:W-:Y:S01]  /*1e80*/  FMUL.FTZ R94, R36, UR5 ;  /* 0x00000005245e7c20 */ /* 0x000fe20008410000 */
[----:B------:R-:W-:Y:S01]  /*1e90*/  IMAD R7, R2, 0x8, R7 ;  /* 0x0000000802077824 */ /* 0x000fe200078e0207 */
[----:B------:R-:W-:Y:S01]  /*1ea0*/  LOP3.LUT R2, R20, 0x7ffffffc, RZ, 0xc0, !PT ;  /* 0x7ffffffc14027812 */ /* 0x000fe200078ec0ff */
[----:B------:R-:W-:Y:S01]  /*1eb0*/  FMUL.FTZ R11, R38, UR5 ;  /* 0x00000005260b7c20 */ /* 0x000fe20008410000 */
[----:B------:R-:W-:Y:S01]  /*1ec0*/  FMUL.FTZ R13, R42, UR5 ;  /* 0x000000052a0d7c20 */ /* 0x000fe20008410000 */
[----:B------:R-:W-:Y:S02]  /*1ed0*/  IMAD.MOV.U32 R45, RZ, RZ, R7 ;  /* 0x000000ffff2d7224 */ /* 0x000fe400078e0007 */
[----:B------:R-:W-:Y:S01]  /*1ee0*/  FMUL.FTZ R54, R56, UR5 ;  /* 0x0000000538367c20 */ /* 0x000fe20008410000 */
[----:B------:R-:W-:Y:S01]  /*1ef0*/  @P1 IMAD.HI.U32 R21, R7, UR4, RZ ;  /* 0x0000000407151c27 */ /* 0x000fe2000f8e00ff */
[----:B------:R-:W-:-:S03]  /*1f00*/  UIADD3 UR4, UR38, 0x2d840, URZ ;  /* 0x0002d84026047890 */ /* 0x000fc6000fffe03f */
[----:B------:R-:W-:Y:S01]  /*1f10*/  FMUL.FTZ R43, R67, UR5 ;  /* 0x00000005432b7c20 */ /* 0x000fe20008410000 */
[----:B------:R-:W-:Y:S01]  /*1f20*/  FMUL.FTZ R105, R68, UR5 ;  /* 0x0000000544697c20 */ /* 0x000fe20008410000 */
[----:B------:R-:W-:Y:S01]  /*1f30*/  IMAD.IADD R2, R91, 0x1, -R2 ;  /* 0x000000015b027824 */ /* 0x000fe200078e0a02 */
[----:B------:R-:W-:Y:S01]  /*1f40*/  @P2 SHF.R.U32.HI R45, RZ, UR6, R21 ;  /* 0x00000006ff2d2c19 */ /* 0x000fe20008011615 */
[----:B--2---:R-:W-:Y:S01]  /*1f50*/  UPRMT UR4, UR7, 0x654, UR4 ;  /* 0x0000065407047896 */ /* 0x004fe20008000004 */
[----:B------:R-:W-:Y:S02]  /*1f60*/  VIADD R21, R37, 0x1 ;  /* 0x0000000125157836 */ /* 0x000fe40000000000 */
[----:B------:R-:W-:Y:S01]  /*1f70*/  FMUL.FTZ R106, R69, UR5 ;  /* 0x00000005456a7c20 */ /* 0x000fe20008410000 */
[----:B------:R-:W-:Y:S01]  /*1f80*/  FMUL.FTZ R88, R24, UR5 ;  /* 0x0000000518587c20 */ /* 0x000fe20008410000 */
[----:B------:R-:W2:Y:S01]  /*1f90*/  SHFL.IDX PT, R20, R45, RZ, 0x1c1f ;  /* 0x001c1fff2d147589 */ /* 0x000ea200000e0000 */
[----:B01----:R-:W-:Y:S01]  /*1fa0*/  FMUL.FTZ R0, R26, UR5 ;  /* 0x000000051a007c20 */ /* 0x003fe20008410000 */
        /* <DEDUP_REMOVED lines=46> */
[----:B------:R-:W-:Y:S01]  /*2290*/  IMAD R21, R2, -0x2, R21 ;  /* 0xfffffffe02157824 */ /* 0x000fe200078e0215 */
[----:B------:R-:W-:Y:S01]  /*22a0*/  ULDC UR35, c[0x0][0x2f0] ;  /* 0x0000bc0000237ab9 */ /* 0x000fe20000000800 */
[----:B------:R-:W-:Y:S01]  /*22b0*/  ULDC UR5, c[0x0][0x288] ;  /* 0x0000a20000057ab9 */ /* 0x000fe20000000800 */
[----:B------:R-:W-:Y:S01]  /*22c0*/  PLOP3.LUT P1, PT, PT, PT, UP0, 0x40, 0x0 ;  /* 0x000000000000781c */ /* 0x000fe20003f2e808 */
[----:B------:R-:W-:Y:S01]  /*22d0*/  SYNCS.ARRIVE.TRANS64.RED.A1T0 RZ, [UR4], RZ ;  /* 0x000000ffffff79a7 */ /* 0x000fe20008100404 */
[C---:B------:R-:W-:Y:S01]  /*22e0*/  IMAD R39, R16.reuse, UR35, R21 ;  /* 0x0000002310277c24 */ /* 0x040fe2000f8e0215 */
[----:B------:R-:W0:Y:S01]  /*22f0*/  MUFU.TANH R88, R88 ;  /* 0x0000005800587308 */ /* 0x000e220000002400 */
        /* <DEDUP_REMOVED lines=10> */
[----:B------:R-:W-:-:S02]  /*23a0*/  VIADD R83, R39, UR7 ;  /* 0x0000000727537c36 */ /* 0x000fc40008000000 */
[----:B------:R-:W-:Y:S01]  /*23b0*/  IMAD.U32 R144, RZ, RZ, UR7 ;  /* 0x00000007ff907e24 */ /* 0x000fe2000f8e00ff */
[----:B--2---:R-:W-:Y:S01]  /*23c0*/  VIADDMNMX R39, R20, R48, R81, PT ;  /* 0x0000003014277246 */ /* 0x004fe20003800151 */
[----:B------:R-:W-:Y:S01]  /*23d0*/  IMAD.IADD R40, R83, 0x1, R20 ;  /* 0x0000000153287824 */ /* 0x000fe200078e0214 */
[----:B------:R-:W2:Y:S08]  /*23e0*/  MUFU.TANH R0, R0 ;  /* 0x0000000000007308 */ /* 0x000eb00000002400 */
        /* <DEDUP_REMOVED lines=76> */
.L_x_10868:
[----:B------:R-:W-:Y:S02]  /*28b0*/  ULDC UR4, c[0x0][0x9e4] ;  /* 0x0002790000047ab9 */ /* 0x000fe40000000800 */
[----:B------:R-:W-:-:S05]  /*28c0*/  IMAD.U32 R50, RZ, RZ, UR4 ;  /* 0x00000004ff327e24 */ /* 0x000fca000f8e00ff */
[----:B------:R-:W-:-:S13]  /*28d0*/  ISETP.NE.AND P1, PT, R50, 0x1, PT ;  /* 0x000000013200780c */ /* 0x000fda0003f25270 */
[----:B------:R-:W1:Y:S02]  /*28e0*/  @P1 LDC.64 R20, c[0x0][0x9e8] ;  /* 0x00027a00ff141b82 */ /* 0x000e640000000a00 */
[----:B-1----:R-:W-:-:S05]  /*28f0*/  @P1 IMAD.HI.U32 R20, R47, R20, RZ ;  /* 0x000000142f141227 */ /* 0x002fca00078e00ff */
[----:B------:R-:W-:-:S07]  /*2900*/  @P1 SHF.R.U32.HI R47, RZ, R21, R20 ;  /* 0x00000015ff2f1219 */ /* 0x000fce0000011614 */
.L_x_10869:
[----:B------:R-:W-:Y:S05]  /*2910*/  BSYNC B0 ;  /* 0x0000000000007941 */ /* 0x000fea0003800000 */
.L_x_10867:
[----:B------:R-:W-:-:S04]  /*2920*/  IMAD R47, R47, R50, -R46 ;  /* 0x000000322f2f7224 */ /* 0x000fc800078e0a2e */
[----:B------:R-:W-:-:S05]  /*2930*/  IMAD R47, R2, -0x2, R47 ;  /* 0xfffffffe022f7824 */ /* 0x000fca00078e022f */
[----:B------:R-:W-:Y:S02]  /*2940*/  VIADDMNMX R39, R47, R50, R39, PT ;  /* 0x000000322f277246 */ /* 0x000fe40003800127 */
[----:B------:R-:W-:-:S07]  /*2950*/  VIMNMX R40, R40, R47, !PT ;  /* 0x0000002f28287248 */ /* 0x000fce0007fe0100 */
.L_x_10866:
[----:B------:R-:W1:Y:S01]  /*2960*/  SHFL.IDX PT, R21, R45, 0x1, 0x1c1f ;  /* 0x003c1f002d157f89 */ /* 0x000e6200000e0000 */
[----:B------:R-:W-:-:S06]  /*2970*/  UISETP.NE.AND UP0, UPT, UR60, URZ, UPT ;  /* 0x0000003f3c00728c */ /* 0x000fcc000bf05270 */
[----:B------:R-:W-:Y:S02]  /*2980*/  PLOP3.LUT P1, PT, PT, PT, UP0, 0x40, 0x0 ;  /* 0x000000000000781c */ /* 0x000fe40003f2e808 */
[----:B-1----:R-:W-:Y:S01]  /*2990*/  VIADDMNMX R81, R21, R48, R81, PT ;  /* 0x0000003015517246 */ /* 0x002fe20003800151 */
        /* <DEDUP_REMOVED lines=16> */
.L_x_10872:
[----:B------:R-:W-:Y:S02]  /*2aa0*/  ULDC UR4, c[0x0][0x9e4] ;  /* 0x0002790000047ab9 */ /* 0x000fe40000000800 */
[----:B------:R-:W-:-:S05]  /*2ab0*/  IMAD.U32 R47, RZ, RZ, UR4 ;  /* 0x00000004ff2f7e24 */ /* 0x000fca000f8e00ff */
[----:B------:R-:W-:-:S13]  /*2ac0*/  ISETP.NE.AND P1, PT, R47, 0x1, PT ;  /* 0x000000012f00780c */ /* 0x000fda0003f25270 */
[----:B------:R-:W1:Y:S02]  /*2ad0*/  @P1 LDC.64 R20, c[0x0][0x9e8] ;  /* 0x00027a00ff141b82 */ /* 0x000e640000000a00 */
[----:B-1----:R-:W-:-:S05]  /*2ae0*/  @P1 IMAD.HI.U32 R20, R45, R20, RZ ;  /* 0x000000142d141227 */ /* 0x002fca00078e00ff */
[----:B------:R-:W-:-:S07]  /*2af0*/  @P1 SHF.R.U32.HI R45, RZ, R21, R20 ;  /* 0x00000015ff2d1219 */ /* 0x000fce0000011614 */
.L_x_10873:
[----:B------:R-:W-:Y:S05]  /*2b00*/  BSYNC B0 ;  /* 0x0000000000007941 */ /* 0x000fea0003800000 */
.L_x_10871:
[----:B------:R-:W-:-:S04]  /*2b10*/  IMAD R45, R45, R47, -R46 ;  /* 0x0000002f2d2d7224 */ /* 0x000fc800078e0a2e */
[----:B------:R-:W-:-:S05]  /*2b20*/  IMAD R20, R2, -0x2, R45 ;  /* 0xfffffffe02147824 */ /* 0x000fca00078e022d */
[----:B------:R-:W-:Y:S02]  /*2b30*/  VIADDMNMX R81, R20, R47, R81, PT ;  /* 0x0000002f14517246 */ /* 0x000fe40003800151 */
[----:B------:R-:W-:-:S07]  /*2b40*/  VIMNMX R83, R83, R20, !PT ;  /* 0x0000001453537248 */ /* 0x000fce0007fe0100 */
.L_x_10870:
[C---:B------:R-:W-:Y:S01]  /*2b50*/  ISETP.GE.AND P5, PT, R37.reuse, 0x2, PT ;  /* 0x000000022500780c */ /* 0x040fe20003fa6270 */
[----:B------:R-:W-:Y:S01]  /*2b60*/  ULDC UR11, c[0x0][0x988] ;  /* 0x00026200000b7ab9 */ /* 0x000fe20000000800 */
[----:B------:R-:W-:Y:S01]  /*2b70*/  ISETP.GE.AND P4, PT, R37, 0xa, PT ;  /* 0x0000000a2500780c */ /* 0x000fe20003f86270 */
[----:B------:R-:W-:Y:S01]  /*2b80*/  UISETP.NE.AND UP0, UPT, UR60, URZ, UPT ;  /* 0x0000003f3c00728c */ /* 0x000fe2000bf05270 */
[----:B------:R-:W-:Y:S02]  /*2b90*/  ISETP.GT.AND P1, PT, R40, 0x1, !P5 ;  /* 0x000000012800780c */ /* 0x000fe40006f24270 */
[----:B------:R-:W-:Y:S02]  /*2ba0*/  P2R R85, PR, RZ, 0x1 ;  /* 0x00000001ff557803 */ /* 0x000fe40000000000 */
[----:B------:R-:W-:Y:S02]  /*2bb0*/  ISETP.LT.OR P1, PT, R39, 0x2, P1 ;  /* 0x000000022700780c */ /* 0x000fe40000f21670 */
[----:B------:R-:W-:-:S02]  /*2bc0*/  ISETP.GE.AND P0, PT, R37, 0x11, PT ;  /* 0x000000112500780c */ /* 0x000fc40003f06270 */
[----:B------:R-:W-:Y:S02]  /*2bd0*/  FSEL R25, R25, -INF , !P1 ;  /* 0xff80000019197808 */ /* 0x000fe40004800000 */
[C---:B------:R-:W-:Y:S02]  /*2be0*/  ISETP.GT.AND P1, PT, R40.reuse, 0x9, !P4 ;  /* 0x000000092800780c */ /* 0x040fe40006724270 */
[----:B------:R-:W-:Y:S02]  /*2bf0*/  ISETP.GE.AND P2, PT, R37, 0x1, PT ;  /* 0x000000012500780c */ /* 0x000fe40003f46270 */
[----:B------:R-:W-:Y:S02]  /*2c00*/  ISETP.LT.OR P1, PT, R39, 0xa, P1 ;  /* 0x0000000a2700780c */ /* 0x000fe40000f21670 */
[----:B------:R-:W-:Y:S02]  /*2c10*/  ISETP.GT.AND P3, PT, R40, RZ, !P2 ;  /* 0x000000ff2800720c */ /* 0x000fe40005764270 */
[----:B0-----:R-:W-:-:S02]  /*2c20*/  FSEL R21, R89, -INF , !P1 ;  /* 0xff80000059157808 */ /* 0x001fc40004800000 */
[----:B------:R-:W-:Y:S02]  /*2c30*/  ISETP.GT.AND P1, PT, R40, 0x10, !P0 ;  /* 0x000000102800780c */ /* 0x000fe40004724270 */
[----:B------:R-:W-:Y:S02]  /*2c40*/  ISETP.GE.AND P0, PT, R37, 0x12, PT ;  /* 0x000000122500780c */ /* 0x000fe40003f06270 */
[----:B------:R-:W-:Y:S02]  /*2c50*/  ISETP.LT.OR P1, PT, R39, 0x11, P1 ;  /* 0x000000112700780c */ /* 0x000fe40000f21670 */
[----:B------:R-:W-:Y:S02]  /*2c60*/  ISETP.GE.AND P4, PT, R37, 0x4a, PT ;  /* 0x0000004a2500780c */ /* 0x000fe40003f86270 */
[----:B------:R-:W-:Y:S02]  /*2c70*/  FSEL R45, R92, -INF , !P1 ;  /* 0xff8000005c2d7808 */ /* 0x000fe40004800000 */
[----:B------:R-:W-:-:S02]  /*2c80*/  ISETP.GT.AND P1, PT, R40, 0x11, !P0 ;  /* 0x000000112800780c */ /* 0x000fc40004724270 */
[----:B------:R-:W-:Y:S02]  /*2c90*/  ISETP.GE.AND P0, PT, R37, 0x19, PT ;  /* 0x000000192500780c */ /* 0x000fe40003f06270 */
[C---:B------:R-:W-:Y:S02]  /*2ca0*/  ISETP.LT.OR P1, PT, R39.reuse, 0x12, P1 ;  /* 0x000000122700780c */ /* 0x040fe40000f21670 */
[----:B------:R-:W-:Y:S02]  /*2cb0*/  ISETP.LT.OR P3, PT, R39, 0x1, P3 ;  /* 0x000000012700780c */ /* 0x000fe40001f61670 */
[----:B------:R-:W-:Y:S02]  /*2cc0*/  FSEL R46, R93, -INF , !P1 ;  /* 0xff8000005d2e7808 */ /* 0x000fe40004800000 */
[----:B------:R-:W-:Y:S02]  /*2cd0*/  ISETP.GT.AND P1, PT, R40, 0x18, !P0 ;  /* 0x000000182800780c */ /* 0x000fe40004724270 */
[----:B------:R-:W-:-:S02]  /*2ce0*/  ISETP.GE.AND P0, PT, R37, 0x1a, PT ;  /* 0x0000001a2500780c */ /* 0x000fc40003f06270 */
[----:B------:R-:W-:Y:S02]  /*2cf0*/  ISETP.LT.OR P1, PT, R39, 0x19, P1 ;  /* 0x000000192700780c */ /* 0x000fe40000f21670 */
[C---:B------:R-:W-:Y:S02]  /*2d00*/  ISETP.GE.AND P6, PT, R37.reuse, 0x9, PT ;  /* 0x000000092500780c */ /* 0x040fe40003fc6270 */
[----:B------:R-:W-:Y:S02]  /*2d10*/  FSEL R47, R94, -INF , !P1 ;  /* 0xff8000005e2f7808 */ /* 0x000fe40004800000 */
[----:B------:R-:W-:Y:S02]  /*2d20*/  ISETP.GT.AND P1, PT, R40, 0x19, !P0 ;  /* 0x000000192800780c */ /* 0x000fe40004724270 */
[----:B------:R-:W-:Y:S02]  /*2d30*/  ISETP.GE.AND P0, PT, R37, 0x21, PT ;  /* 0x000000212500780c */ /* 0x000fe40003f06270 */
[----:B------:R-:W-:-:S02]  /*2d40*/  ISETP.LT.OR P1, PT, R39, 0x1a, P1 ;  /* 0x0000001a2700780c */ /* 0x000fc40000f21670 */
[----:B------:R-:W-:Y:S02]  /*2d50*/  FSEL R88, R88, -INF , !P3 ;  /* 0xff80000058587808 */ /* 0x000fe40005800000 */
[----:B------:R-:W-:Y:S02]  /*2d60*/  FSEL R48, R95, -INF , !P1 ;  /* 0xff8000005f307808 */ /* 0x000fe40004800000 */
[C---:B------:R-:W-:Y:S02]  /*2d70*/  ISETP.GT.AND P1, PT, R40.reuse, 0x20, !P0 ;  /* 0x000000202800780c */ /* 0x040fe40004724270 */
[----:B------:R-:W-:Y:S02]  /*2d80*/  ISETP.GE.AND P0, PT, R37, 0x22, PT ;  /* 0x000000222500780c */ /* 0x000fe40003f06270 */
[----:B------:R-:W-:Y:S02]  /*2d90*/  ISETP.LT.OR P1, PT, R39, 0x21, P1 ;  /* 0x000000212700780c */ /* 0x000fe40000f21670 */
[----:B------:R-:W-:-:S02]  /*2da0*/  ISETP.GT.AND P3, PT, R40, 0x8, !P6 ;  /* 0x000000082800780c */ /* 0x000fc40007764270 */
[----:B------:R-:W-:Y:S02]  /*2db0*/  FSEL R49, R96, -INF , !P1 ;  /* 0xff80000060317808 */ /* 0x000fe40004800000 */
[----:B------:R-:W-:Y:S02]  /*2dc0*/  ISETP.GT.AND P1, PT, R40, 0x21, !P0 ;  /* 0x000000212800780c */ /* 0x000fe40004724270 */
[----:B------:R-:W-:Y:S02]  /*2dd0*/  ISETP.GE.AND P0, PT, R37, 0x29, PT ;  /* 0x000000292500780c */ /* 0x000fe40003f06270 */
[C---:B------:R-:W-:Y:S02]  /*2de0*/  ISETP.LT.OR P1, PT, R39.reuse, 0x22, P1 ;  /* 0x000000222700780c */ /* 0x040fe40000f21670 */
[----:B------:R-:W-:Y:S02]  /*2df0*/  ISETP.LT.OR P3, PT, R39, 0x9, P3 ;  /* 0x000000092700780c */ /* 0x000fe40001f61670 */
[----:B------:R-:W-:-:S02]  /*2e00*/  FSEL R50, R97, -INF , !P1 ;  /* 0xff80000061327808 */ /* 0x000fc40004800000 */
[----:B------:R-:W-:Y:S02]  /*2e10*/  ISETP.GT.AND P1, PT, R40, 0x28, !P0 ;  /* 0x000000282800780c */ /* 0x000fe40004724270 */
[----:B------:R-:W-:Y:S02]  /*2e20*/  ISETP.GE.AND P0, PT, R37, 0x2a, PT ;  /* 0x0000002a2500780c */ /* 0x000fe40003f06270 */
[----:B------:R-:W-:Y:S02]  /*2e30*/  ISETP.LT.OR P1, PT, R39, 0x29, P1 ;  /* 0x000000292700780c */ /* 0x000fe40000f21670 */
[----:B------:R-:W-:Y:S02]  /*2e40*/  FSEL R20, R90, -INF , !P3 ;  /* 0xff8000005a147808 */ /* 0x000fe40005800000 */
[----:B------:R-:W-:Y:S02]  /*2e50*/  FSEL R51, R98, -INF , !P1 ;  /* 0xff80000062337808 */ /* 0x000fe40004800000 */
[----:B------:R-:W-:-:S02]  /*2e60*/  ISETP.GT.AND P1, PT, R40, 0x29, !P0 ;  /* 0x000000292800780c */ /* 0x000fc40004724270 */
[----:B------:R-:W-:Y:S02]  /*2e70*/  ISETP.GE.AND P0, PT, R37, 0x31, PT ;  /* 0x000000312500780c */ /* 0x000fe40003f06270 */
[----:B------:R-:W-:Y:S02]  /*2e80*/  ISETP.LT.OR P1, PT, R39, 0x2a, P1 ;  /* 0x0000002a2700780c */ /* 0x000fe40000f21670 */
[----:B------:R-:W-:Y:S02]  /*2e90*/  ISETP.GT.AND P2, PT, R83, RZ, !P2 ;  /* 0x000000ff5300720c */ /* 0x000fe40005744270 */
[----:B------:R-:W-:Y:S02]  /*2ea0*/  FSEL R52, R99, -INF , !P1 ;  /* 0xff80000063347808 */ /* 0x000fe40004800000 */
[----:B------:R-:W-:Y:S02]  /*2eb0*/  ISETP.GT.AND P1, PT, R40, 0x30, !P0 ;  /* 0x000000302800780c */ /* 0x000fe40004724270 */
[----:B------:R-:W-:-:S02]  /*2ec0*/  ISETP.GE.AND P0, PT, R37, 0x32, PT ;  /* 0x000000322500780c */ /* 0x000fc40003f06270 */
[----:B------:R-:W-:Y:S02]  /*2ed0*/  ISETP.LT.OR P1, PT, R39, 0x31, P1 ;  /* 0x000000312700780c */ /* 0x000fe40000f21670 */
[----:B------:R-:W-:Y:S02]  /*2ee0*/  ISETP.LT.OR P2, PT, R81, 0x1, P2 ;  /* 0x000000015100780c */ /* 0x000fe40001741670 */
[----:B------:R-:W-:Y:S02]  /*2ef0*/  FSEL R53, R100, -INF , !P1 ;  /* 0xff80000064357808 */ /* 0x000fe40004800000 */
[----:B------:R-:W-:Y:S02]  /*2f00*/  ISETP.GT.AND P1, PT, R40, 0x31, !P0 ;  /* 0x000000312800780c */ /* 0x000fe40004724270 */
[----:B------:R-:W-:Y:S02]  /*2f10*/  ISETP.GE.AND P0, PT, R37, 0x39, PT ;  /* 0x000000392500780c */ /* 0x000fe40003f06270 */
[----:B------:R-:W-:-:S02]  /*2f20*/  ISETP.LT.OR P1, PT, R39, 0x32, P1 ;  /* 0x000000322700780c */ /* 0x000fc40000f21670 */
[----:B------:R-:W-:Y:S02]  /*2f30*/  ISETP.GT.AND P5, PT, R83, 0x1, !P5 ;  /* 0x000000015300780c */ /* 0x000fe40006fa4270 */
[----:B------:R-:W-:Y:S02]  /*2f40*/  FSEL R55, R101, -INF , !P1 ;  /* 0xff80000065377808 */ /* 0x000fe40004800000 */
[----:B------:R-:W-:Y:S02]  /*2f50*/  ISETP.GT.AND P1, PT, R40, 0x38, !P0 ;  /* 0x000000382800780c */ /* 0x000fe40004724270 */
[----:B------:R-:W-:Y:S02]  /*2f60*/  ISETP.GE.AND P0, PT, R37, 0x3a, PT ;  /* 0x0000003a2500780c */ /* 0x000fe40003f06270 */
[----:B------:R-:W-:Y:S02]  /*2f70*/  ISETP.LT.OR P1, PT, R39, 0x39, P1 ;  /* 0x000000392700780c */ /* 0x000fe40000f21670 */
[----:B------:R-:W-:-:S02]  /*2f80*/  FSEL R82, R0, -INF , !P2 ;  /* 0xff80000000527808 */ /* 0x000fc40005000000 */
[----:B------:R-:W-:Y:S02]  /*2f90*/  FSEL R60, R102, -INF , !P1 ;  /* 0xff800000663c7808 */ /* 0x000fe40004800000 */
[----:B------:R-:W-:Y:S02]  /*2fa0*/  ISETP.GT.AND P1, PT, R40, 0x39, !P0 ;  /* 0x000000392800780c */ /* 0x000fe40004724270 */
[----:B------:R-:W-:Y:S02]  /*2fb0*/  ISETP.GE.AND P0, PT, R37, 0x41, PT ;  /* 0x000000412500780c */ /* 0x000fe40003f06270 */
[----:B------:R-:W-:Y:S02]  /*2fc0*/  ISETP.LT.OR P1, PT, R39, 0x3a, P1 ;  /* 0x0000003a2700780c */ /* 0x000fe40000f21670 */
        /* <DEDUP_REMOVED lines=10> */
[----:B------:R-:W-:Y:S02]  /*3070*/  ISETP.GE.AND P5, PT, R37, 0xa, PT ;  /* 0x0000000a2500780c */ /* 0x000fe40003fa6270 */
[----:B------:R-:W-:Y:S02]  /*3080*/  FSEL R64, R57, -INF , !P1 ;  /* 0xff80000039407808 */ /* 0x000fe40004800000 */
[----:B------:R-:W-:Y:S02]  /*3090*/  ISETP.GT.AND P1, PT, R40, 0x48, !P0 ;  /* 0x000000482800780c */ /* 0x000fe40004724270 */
[----:B------:R-:W-:-:S02]  /*30a0*/  ISETP.GE.AND P0, PT, R37, 0x59, PT ;  /* 0x000000592500780c */ /* 0x000fc40003f06270 */
[----:B------:R-:W-:Y:S02]  /*30b0*/  ISETP.LT.OR P1, PT, R39, 0x49, P1 ;  /* 0x000000492700780c */ /* 0x000fe40000f21670 */
[----:B------:R-:W-:Y:S02]  /*30c0*/  FMNMX.FTZ R3, R82, R86, !PT ;  /* 0x0000005652037209 */ /* 0x000fe40007810000 */
[----:B------:R-:W-:Y:S02]  /*30d0*/  FSEL R66, R58, -INF , !P1 ;  /* 0xff8000003a427808 */ /* 0x000fe40004800000 */
[----:B------:R-:W-:Y:S02]  /*30e0*/  ISETP.GT.AND P1, PT, R40, 0x49, !P4 ;  /* 0x000000492800780c */ /* 0x000fe40006724270 */
[----:B------:R-:W-:Y:S02]  /*30f0*/  ISETP.GT.AND P4, PT, R83, 0x49, !P4 ;  /* 0x000000495300780c */ /* 0x000fe40006784270 */
[----:B------:R-:W-:-:S02]  /*3100*/  ISETP.LT.OR P1, PT, R39, 0x4a, P1 ;  /* 0x0000004a2700780c */ /* 0x000fc40000f21670 */
[----:B------:R-:W-:Y:S02]  /*3110*/  ISETP.LT.OR P4, PT, R81, 0x4a, P4 ;  /* 0x0000004a5100780c */ /* 0x000fe40002781670 */
[----:B------:R-:W-:Y:S02]  /*3120*/  FSEL R65, R59, -INF , !P1 ;  /* 0xff8000003b417808 */ /* 0x000fe40004800000 */
[----:B------:R-:W-:Y:S02]  /*3130*/  ISETP.GE.AND P1, PT, R37, 0x51, PT ;  /* 0x000000512500780c */ /* 0x000fe40003f26270 */
[----:B------:R-:W-:Y:S02]  /*3140*/  FSEL R41, R41, -INF , !P4 ;  /* 0xff80000029297808 */ /* 0x000fe40006000000 */
[----:B------:R-:W-:Y:S02]  /*3150*/  ISETP.GT.AND P3, PT, R40, 0x50, !P1 ;  /* 0x000000502800780c */ /* 0x000fe40004f64270 */
[----:B------:R-:W-:-:S02]  /*3160*/  ISETP.GT.AND P4, PT, R83, 0x58, !P0 ;  /* 0x000000585300780c */ /* 0x000fc40004784270 */
[----:B------:R-:W-:Y:S02]  /*3170*/  ISETP.LT.OR P3, PT, R39, 0x51, P3 ;  /* 0x000000512700780c */ /* 0x000fe40001f61670 */
[----:B------:R-:W-:Y:S02]  /*3180*/  ISETP.LT.OR P4, PT, R81, 0x59, P4 ;  /* 0x000000595100780c */ /* 0x000fe40002781670 */
[----:B------:R-:W-:Y:S02]  /*3190*/  FSEL R62, R62, -INF , !P3 ;  /* 0xff8000003e3e7808 */ /* 0x000fe40005800000 */
[----:B------:R-:W-:Y:S02]  /*31a0*/  ISETP.GE.AND P3, PT, R37, 0x52, PT ;  /* 0x000000522500780c */ /* 0x000fe40003f66270 */
[----:B------:R-:W-:Y:S02]  /*31b0*/  FSEL R67, R67, -INF , !P4 ;  /* 0xff80000043437808 */ /* 0x000fe40006000000 */
[----:B------:R-:W-:-:S02]  /*31c0*/  ISETP.GT.AND P6, PT, R40, 0x51, !P3 ;  /* 0x000000512800780c */ /* 0x000fc40005fc4270 */
[----:B------:R-:W-:Y:S02]  /*31d0*/  R2UR UR7, R19 ;  /* 0x00000000130772ca */ /* 0x000fe400000e0000 */
[----:B------:R-:W-:Y:S02]  /*31e0*/  ISETP.LT.OR P6, PT, R39, 0x52, P6 ;  /* 0x000000522700780c */ /* 0x000fe400037c1670 */
[----:B------:R-:W-:Y:S02]  /*31f0*/  R2UR UR4, R143 ;  /* 0x000000008f0472ca */ /* 0x000fe400000e0000 */
[----:B------:R-:W-:Y:S02]  /*3200*/  FSEL R57, R104, -INF , !P6 ;  /* 0xff80000068397808 */ /* 0x000fe40007000000 */
[----:B------:R-:W-:Y:S02]  /*3210*/  ISETP.GT.AND P6, PT, R40, 0x58, !P0 ;  /* 0x000000582800780c */ /* 0x000fe400047c4270 */
[----:B------:R-:W-:-:S02]  /*3220*/  ISETP.GE.AND P0, PT, R37, 0x69, PT ;  /* 0x000000692500780c */ /* 0x000fc40003f06270 */
[----:B------:R-:W-:-:S04]  /*3230*/  ISETP.LT.OR P6, PT, R39, 0x59, P6 ;  /* 0x000000592700780c */ /* 0x000fc800037c1670 */
[----:B------:R-:W-:Y:S01]  /*3240*/  FSEL R54, R105, -INF , !P6 ;  /* 0xff80000069367808 */ /* 0x000fe20007000000 */
[----:B------:R-:W-:Y:S01]  /*3250*/  UISETP.NE.AND UP1, UPT, UR4, URZ, UPT ;  /* 0x0000003f0400728c */ /* 0x000fe2000bf25270 */
[----:B------:R-:W-:-:S04]  /*3260*/  ISETP.GE.AND P6, PT, R37, 0x5a, PT ;  /* 0x0000005a2500780c */ /* 0x000fc80003fc6270 */
[----:B------:R-:W-:-:S04]  /*3270*/  ISETP.GT.AND P6, PT, R40, 0x59, !P6 ;  /* 0x000000592800780c */ /* 0x000fc800077c4270 */
[----:B------:R-:W-:Y:S02]  /*3280*/  ISETP.LT.OR P6, PT, R39, 0x5a, P6 ;  /* 0x0000005a2700780c */ /* 0x000fe400037c1670 */
[----:B------:R-:W-:Y:S01]  /*3290*/  @UP1 ULDC UR4, c[0x0][0x44c] ;  /* 0x0001130000041ab9 */ /* 0x000fe20000000800 */
[----:B------:R-:W-:Y:S01]  /*32a0*/  @UP1 ULDC UR10, c[0x0][0x450] ;  /* 0x00011400000a1ab9 */ /* 0x000fe20000000800 */
[----:B------:R-:W-:Y:S01]  /*32b0*/  FSEL R58, R106, -INF , !P6 ;  /* 0xff8000006a3a7808 */ /* 0x000fe20007000000 */
[----:B------:R-:W-:Y:S01]  /*32c0*/  UIMAD.WIDE.U32 UR4, UR40, UR4, URZ ;  /* 0x00000004280472a5 */ /* 0x000fe2000f8e003f */
[----:B------:R-:W-:-:S03]  /*32d0*/  ISETP.GE.AND P6, PT, R37, 0x61, PT ;  /* 0x000000612500780c */ /* 0x000fc60003fc6270 */
[----:B------:R-:W-:Y:S01]  /*32e0*/  @UP1 USHF.R.U32.HI UR40, URZ, UR10, UR5 ;  /* 0x0000000a3f281299 */ /* 0x000fe20008011605 */
[----:B------:R-:W-:-:S03]  /*32f0*/  ISETP.GT.AND P6, PT, R40, 0x60, !P6 ;  /* 0x000000602800780c */ /* 0x000fc600077c4270 */
[----:B------:R-:W-:Y:S01]  /*3300*/  UIADD3 UR40, UR7, UR40, URZ ;  /* 0x0000002807287290 */ /* 0x000fe2000fffe03f */
[----:B------:R-:W-:-:S03]  /*3310*/  ISETP.LT.OR P6, PT, R39, 0x61, P6 ;  /* 0x000000612700780c */ /* 0x000fc600037c1670 */
[----:B------:R-:W-:Y:S01]  /*3320*/  UIADD3 UR6, UR40, UR6, URZ ;  /* 0x0000000628067290 */ /* 0x000fe2000fffe03f */
[----:B------:R-:W-:Y:S02]  /*3330*/  FSEL R59, R107, -INF , !P6 ;  /* 0xff8000006b3b7808 */ /* 0x000fe40007000000 */
[----:B------:R-:W-:-:S04]  /*3340*/  ISETP.GE.AND P6, PT, R37, 0x9, PT ;  /* 0x000000092500780c */ /* 0x000fc80003fc6270 */
[----:B------:R-:W-:Y:S02]  /*3350*/  ISETP.GT.AND P2, PT, R83, 0x8, !P6 ;  /* 0x000000085300780c */ /* 0x000fe40007744270 */
[----:B------:R-:W-:Y:S02]  /*3360*/  ISETP.GE.AND P6, PT, R37, 0x11, PT ;  /* 0x000000112500780c */ /* 0x000fe40003fc6270 */
[----:B------:R-:W-:-:S04]  /*3370*/  ISETP.LT.OR P2, PT, R81, 0x9, P2 ;  /* 0x000000095100780c */ /* 0x000fc80001741670 */
[----:B------:R-:W-:Y:S02]  /*3380*/  FSEL R0, R4, -INF , !P2 ;  /* 0xff80000004007808 */ /* 0x000fe40005000000 */
[----:B------:R-:W-:Y:S02]  /*3390*/  ISETP.GT.AND P2, PT, R83, 0x9, !P5 ;  /* 0x000000095300780c */ /* 0x000fe40006f44270 */
[----:B------:R-:W-:Y:S02]  /*33a0*/  ISETP.GE.AND P5, PT, R37, 0x12, PT ;  /* 0x000000122500780c */ /* 0x000fe40003fa6270 */
[----:B------:R-:W-:Y:S02]  /*33b0*/  ISETP.LT.OR P2, PT, R81, 0xa, P2 ;  /* 0x0000000a5100780c */ /* 0x000fe40001741670 */
[----:B------:R-:W-:Y:S02]  /*33c0*/  FMNMX.FTZ R3, R0, R3, !PT ;  /* 0x0000000300037209 */ /* 0x000fe40007810000 */
[----:B------:R-:W-:-:S02]  /*33d0*/  FSEL R84, R5, -INF , !P2 ;  /* 0xff80000005547808 */ /* 0x000fc40005000000 */
[----:B------:R-:W-:Y:S02]  /*33e0*/  ISETP.GT.AND P2, PT, R83, 0x10, !P6 ;  /* 0x000000105300780c */ /* 0x000fe40007744270 */
[----:B------:R-:W-:Y:S02]  /*33f0*/  ISETP.GE.AND P6, PT, R37, 0x19, PT ;  /* 0x000000192500780c */ /* 0x000fe40003fc6270 */
[----:B------:R-:W-:Y:S02]  /*3400*/  ISETP.LT.OR P2, PT, R81, 0x11, P2 ;  /* 0x000000115100780c */ /* 0x000fe40001741670 */
[----:B------:R-:W-:Y:S02]  /*3410*/  FMNMX.FTZ R3, R84, R3, !PT ;  /* 0x0000000354037209 */ /* 0x000fe40007810000 */
[----:B------:R-:W-:Y:S02]  /*3420*/  FSEL R80, R6, -INF , !P2 ;  /* 0xff80000006507808 */ /* 0x000fe40005000000 */
[----:B------:R-:W-:-:S02]  /*3430*/  ISETP.GT.AND P2, PT, R83, 0x11, !P5 ;  /* 0x000000115300780c */ /* 0x000fc40006f44270 */
[----:B------:R-:W-:Y:S02]  /*3440*/  ISETP.GE.AND P5, PT, R37, 0x1a, PT ;  /* 0x0000001a2500780c */ /* 0x000fe40003fa6270 */
[----:B------:R-:W-:Y:S02]  /*3450*/  ISETP.LT.OR P2, PT, R81, 0x12, P2 ;  /* 0x000000125100780c */ /* 0x000fe40001741670 */
[----:B------:R-:W-:Y:S02]  /*3460*/  FMNMX.FTZ R3, R80, R3, !PT ;  /* 0x0000000350037209 */ /* 0x000fe40007810000 */
[----:B------:R-:W-:Y:S02]  /*3470*/  FSEL R10, R10, -INF , !P2 ;  /* 0xff8000000a0a7808 */ /* 0x000fe40005000000 */
[----:B------:R-:W-:Y:S02]  /*3480*/  ISETP.GT.AND P2, PT, R83, 0x18, !P6 ;  /* 0x000000185300780c */ /* 0x000fe40007744270 */
[----:B------:R-:W-:-:S02]  /*3490*/  ISETP.GE.AND P6, PT, R37, 0x21, PT ;  /* 0x000000212500780c */ /* 0x000fc40003fc6270 */
[----:B------:R-:W-:Y:S02]  /*34a0*/  ISETP.LT.OR P2, PT, R81, 0x19, P2 ;  /* 0x000000195100780c */ /* 0x000fe40001741670 */
[----:B------:R-:W-:Y:S02]  /*34b0*/  FMNMX.FTZ R4, R10, R3, !PT ;  /* 0x000000030a047209 */ /* 0x000fe40007810000 */
[----:B------:R-:W-:Y:S02]  /*34c0*/  FSEL R11, R11, -INF , !P2 ;  /* 0xff8000000b0b7808 */ /* 0x000fe40005000000 */
[----:B------:R-:W-:Y:S02]  /*34d0*/  ISETP.GT.AND P2, PT, R83, 0x19, !P5 ;  /* 0x000000195300780c */ /* 0x000fe40006f44270 */
[----:B------:R-:W-:Y:S02]  /*34e0*/  ISETP.GE.AND P5, PT, R37, 0x22, PT ;  /* 0x000000222500780c */ /* 0x000fe40003fa6270 */
[----:B------:R-:W-:-:S02]  /*34f0*/  ISETP.LT.OR P2, PT, R81, 0x1a, P2 ;  /* 0x0000001a5100780c */ /* 0x000fc40001741670 */
[----:B------:R-:W-:Y:S02]  /*3500*/  FMNMX.FTZ R4, R11, R4, !PT ;  /* 0x000000040b047209 */ /* 0x000fe40007810000 */
[----:B------:R-:W-:Y:S02]  /*3510*/  FSEL R79, R12, -INF , !P2 ;  /* 0xff8000000c4f7808 */ /* 0x000fe40005000000 */
[----:B------:R-:W-:Y:S02]  /*3520*/  ISETP.GT.AND P2, PT, R83, 0x20, !P6 ;  /* 0x000000205300780c */ /* 0x000fe40007744270 */
[----:B------:R-:W-:Y:S02]  /*3530*/  ISETP.GE.AND P6, PT, R37, 0x29, PT ;  /* 0x000000292500780c */ /* 0x000fe40003fc6270 */
[----:B------:R-:W-:Y:S02]  /*3540*/  ISETP.LT.OR P2, PT, R81, 0x21, P2 ;  /* 0x000000215100780c */ /* 0x000fe40001741670 */
[----:B------:R-:W-:-:S02]  /*3550*/  FMNMX.FTZ R3, R79, R4, !PT ;  /* 0x000000044f037209 */ /* 0x000fc40007810000 */
        /* <DEDUP_REMOVED lines=47> */
[----:B------:R-:W-:-:S02]  /*3850*/  FMNMX.FTZ R3, R36, R3, !PT ;  /* 0x0000000324037209 */ /* 0x000fc40007810000 */
[----:B------:R-:W-:Y:S02]  /*3860*/  ISETP.LT.OR P2, PT, R81, 0x49, P2 ;  /* 0x000000495100780c */ /* 0x000fe40001741670 */
[----:B------:R-:W-:Y:S02]  /*3870*/  ISETP.GE.AND P6, PT, R37, 0x62, PT ;  /* 0x000000622500780c */ /* 0x000fe40003fc6270 */
[----:B------:R-:W-:Y:S02]  /*3880*/  FSEL R42, R42, -INF , !P2 ;  /* 0xff8000002a2a7808 */ /* 0x000fe40005000000 */
[C---:B------:R-:W-:Y:S02]  /*3890*/  ISETP.GT.AND P2, PT, R83.reuse, 0x50, !P1 ;  /* 0x000000505300780c */ /* 0x040fe40004f44270 */
[C---:B------:R-:W-:Y:S02]  /*38a0*/  ISETP.GT.AND P1, PT, R83.reuse, 0x51, !P3 ;  /* 0x000000515300780c */ /* 0x040fe40005f24270 */
[----:B------:R-:W-:-:S02]  /*38b0*/  ISETP.GT.AND P3, PT, R83, 0x59, !P5 ;  /* 0x000000595300780c */ /* 0x000fc40006f64270 */
[----:B------:R-:W-:Y:S02]  /*38c0*/  ISETP.LT.OR P1, PT, R81, 0x52, P1 ;  /* 0x000000525100780c */ /* 0x000fe40000f21670 */
[----:B------:R-:W-:Y:S02]  /*38d0*/  ISETP.GE.AND P5, PT, R37, 0x61, PT ;  /* 0x000000612500780c */ /* 0x000fe40003fa6270 */
[----:B------:R-:W-:Y:S02]  /*38e0*/  FSEL R43, R43, -INF , !P1 ;  /* 0xff8000002b2b7808 */ /* 0x000fe40004800000 */
[----:B------:R-:W-:Y:S02]  /*38f0*/  ISETP.LT.OR P3, PT, R81, 0x5a, P3 ;  /* 0x0000005a5100780c */ /* 0x000fe40001f61670 */
[----:B------:R-:W-:Y:S02]  /*3900*/  ISETP.GT.AND P1, PT, R83, 0x60, !P5 ;  /* 0x000000605300780c */ /* 0x000fe40006f24270 */
[----:B------:R-:W-:-:S02]  /*3910*/  FSEL R5, R56, -INF , !P3 ;  /* 0xff80000038057808 */ /* 0x000fc40005800000 */
[C---:B------:R-:W-:Y:S02]  /*3920*/  ISETP.LT.OR P2, PT, R81.reuse, 0x51, P2 ;  /* 0x000000515100780c */ /* 0x040fe40001741670 */
[----:B------:R-:W-:Y:S02]  /*3930*/  ISETP.LT.OR P1, PT, R81, 0x61, P1 ;  /* 0x000000615100780c */ /* 0x000fe40000f21670 */
[----:B------:R-:W-:Y:S02]  /*3940*/  ISETP.GT.AND P3, PT, R83, 0x68, !P0 ;  /* 0x000000685300780c */ /* 0x000fe40004764270 */
[----:B------:R-:W-:Y:S02]  /*3950*/  FMNMX.FTZ R4, R42, R3, !PT ;  /* 0x000000032a047209 */ /* 0x000fe40007810000 */
[----:B------:R-:W-:Y:S02]  /*3960*/  FSEL R44, R44, -INF , !P2 ;  /* 0xff8000002c2c7808 */ /* 0x000fe40005000000 */
[----:B------:R-:W-:-:S02]  /*3970*/  FSEL R69, R69, -INF , !P1 ;  /* 0xff80000045457808 */ /* 0x000fc40004800000 */
[----:B------:R-:W-:Y:S02]  /*3980*/  ISETP.LT.OR P3, PT, R81, 0x69, P3 ;  /* 0x000000695100780c */ /* 0x000fe40001f61670 */
[----:B------:R-:W-:Y:S02]  /*3990*/  FMNMX.FTZ R3, R41, R4, !PT ;  /* 0x0000000429037209 */ /* 0x000fe40007810000 */
[----:B------:R-:W-:Y:S02]  /*39a0*/  ISETP.GT.AND P4, PT, R83, 0x61, !P6 ;  /* 0x000000615300780c */ /* 0x000fe40007784270 */
[----:B------:R-:W-:Y:S02]  /*39b0*/  ISETP.GE.AND P1, PT, R37, 0x71, PT ;  /* 0x000000712500780c */ /* 0x000fe40003f26270 */
[----:B------:R-:W-:Y:S02]  /*39c0*/  FSEL R70, R70, -INF , !P3 ;  /* 0xff80000046467808 */ /* 0x000fe40005800000 */
[----:B------:R-:W-:-:S02]  /*39d0*/  FMNMX.FTZ R4, R44, R3, !PT ;  /* 0x000000032c047209 */ /* 0x000fc40007810000 */
[----:B------:R-:W-:Y:S02]  /*39e0*/  ISETP.LT.OR P4, PT, R81, 0x62, P4 ;  /* 0x000000625100780c */ /* 0x000fe40002781670 */
[----:B------:R-:W-:Y:S02]  /*39f0*/  ISETP.GT.AND P3, PT, R83, 0x70, !P1 ;  /* 0x000000705300780c */ /* 0x000fe40004f64270 */
[----:B------:R-:W-:Y:S02]  /*3a00*/  ISETP.GE.AND P2, PT, R37, 0x6a, PT ;  /* 0x0000006a2500780c */ /* 0x000fe40003f46270 */
[----:B------:R-:W-:Y:S02]  /*3a10*/  FMNMX.FTZ R4, R43, R4, !PT ;  /* 0x000000042b047209 */ /* 0x000fe40007810000 */
[----:B------:R-:W-:Y:S02]  /*3a20*/  FSEL R68, R68, -INF , !P4 ;  /* 0xff80000044447808 */ /* 0x000fe40006000000 */
[----:B------:R-:W-:-:S02]  /*3a30*/  ISETP.LT.OR P3, PT, R81, 0x71, P3 ;  /* 0x000000715100780c */ /* 0x000fc40001f61670 */
[----:B------:R-:W-:Y:S02]  /*3a40*/  ISETP.GT.AND P4, PT, R83, 0x69, !P2 ;  /* 0x000000695300780c */ /* 0x000fe40005784270 */
[----:B------:R-:W-:Y:S02]  /*3a50*/  ISETP.GE.AND P5, PT, R37, 0x72, PT ;  /* 0x000000722500780c */ /* 0x000fe40003fa6270 */
[----:B------:R-:W-:Y:S02]  /*3a60*/  FMNMX.FTZ R4, R67, R4, !PT ;  /* 0x0000000443047209 */ /* 0x000fe40007810000 */
[----:B------:R-:W-:Y:S02]  /*3a70*/  FSEL R72, R72, -INF , !P3 ;  /* 0xff80000048487808 */ /* 0x000fe40005800000 */
[----:B------:R-:W-:Y:S02]  /*3a80*/  ISETP.LT.OR P4, PT, R81, 0x6a, P4 ;  /* 0x0000006a5100780c */ /* 0x000fe40002781670 */
[----:B------:R-:W-:-:S02]  /*3a90*/  ISETP.GT.AND P3, PT, R83, 0x71, !P5 ;  /* 0x000000715300780c */ /* 0x000fc40006f64270 */
[----:B------:R-:W-:Y:S02]  /*3aa0*/  FMNMX.FTZ R4, R5, R4, !PT ;  /* 0x0000000405047209 */ /* 0x000fe40007810000 */
[----:B------:R-:W-:Y:S02]  /*3ab0*/  FSEL R71, R71, -INF , !P4 ;  /* 0xff80000047477808 */ /* 0x000fe40006000000 */
[----:B------:R-:W-:Y:S02]  /*3ac0*/  ISETP.LT.OR P3, PT, R81, 0x72, P3 ;  /* 0x000000725100780c */ /* 0x000fe40001f61670 */
[----:B------:R-:W-:Y:S02]  /*3ad0*/  ISETP.GE.AND P4, PT, R37, 0x79, PT ;  /* 0x000000792500780c */ /* 0x000fe40003f86270 */
[----:B------:R-:W-:Y:S02]  /*3ae0*/  FMNMX.FTZ R3, R69, R4, !PT ;  /* 0x0000000445037209 */ /* 0x000fe40007810000 */
[----:B------:R-:W-:-:S02]  /*3af0*/  FSEL R73, R73, -INF , !P3 ;  /* 0xff80000049497808 */ /* 0x000fc40005800000 */
[----:B------:R-:W-:Y:S02]  /*3b00*/  ISETP.GT.AND P3, PT, R83, 0x78, !P4 ;  /* 0x000000785300780c */ /* 0x000fe40006764270 */
[----:B------:R-:W-:Y:S02]  /*3b10*/  FMNMX.FTZ R3, R68, R3, !PT ;  /* 0x0000000344037209 */ /* 0x000fe40007810000 */
[----:B------:R-:W-:Y:S02]  /*3b20*/  ISETP.LT.OR P3, PT, R81, 0x79, P3 ;  /* 0x000000795100780c */ /* 0x000fe40001f61670 */
[----:B------:R-:W-:Y:S02]  /*3b30*/  FMNMX.FTZ R4, R70, R3, !PT ;  /* 0x0000000346047209 */ /* 0x000fe40007810000 */
[----:B------:R-:W-:Y:S02]  /*3b40*/  FSEL R74, R74, -INF , !P3 ;  /* 0xff8000004a4a7808 */ /* 0x000fe40005800000 */
[----:B------:R-:W-:-:S02]  /*3b50*/  ISETP.GE.AND P3, PT, R37, 0x7a, PT ;  /* 0x0000007a2500780c */ /* 0x000fc40003f66270 */
[----:B------:R-:W-:Y:S02]  /*3b60*/  FMNMX.FTZ R3, R71, R4, !PT ;  /* 0x0000000447037209 */ /* 0x000fe40007810000 */
[----:B------:R-:W-:Y:S02]  /*3b70*/  ISETP.GT.AND P0, PT, R83, 0x79, !P3 ;  /* 0x000000795300780c */ /* 0x000fe40005f04270 */
[----:B------:R-:W-:Y:S02]  /*3b80*/  FMNMX.FTZ R4, R72, R3, !PT ;  /* 0x0000000348047209 */ /* 0x000fe40007810000 */
[----:B------:R-:W-:Y:S02]  /*3b90*/  ISETP.LT.OR P0, PT, R81, 0x7a, P0 ;  /* 0x0000007a5100780c */ /* 0x000fe40000701670 */
[----:B------:R-:W-:Y:S02]  /*3ba0*/  FMNMX.FTZ R3, R73, R4, !PT ;  /* 0x0000000449037209 */ /* 0x000fe40007810000 */
[----:B------:R-:W-:-:S02]  /*3bb0*/  FSEL R75, R75, -INF , !P0 ;  /* 0xff8000004b4b7808 */ /* 0x000fc40004000000 */
[----:B------:R-:W-:Y:S02]  /*3bc0*/  FMNMX.FTZ R4, R74, R3, !PT ;  /* 0x000000034a047209 */ /* 0x000fe40007810000 */
[C---:B------:R-:W-:Y:S02]  /*3bd0*/  ISETP.GT.AND P6, PT, R40.reuse, 0x61, !P6 ;  /* 0x000000612800780c */ /* 0x040fe400077c4270 */
[----:B------:R-:W-:Y:S02]  /*3be0*/  FMNMX.FTZ R4, R75, R4, !PT ;  /* 0x000000044b047209 */ /* 0x000fe40007810000 */
[----:B------:R-:W-:Y:S02]  /*3bf0*/  ISETP.LT.OR P6, PT, R39, 0x62, P6 ;  /* 0x000000622700780c */ /* 0x000fe400037c1670 */
[----:B------:R-:W-:Y:S01]  /*3c00*/  ISETP.GT.AND P2, PT, R40, 0x69, !P2 ;  /* 0x000000692800780c */ /* 0x000fe20005744270 */
[----:B------:R-:W0:Y:S01]  /*3c10*/  SHFL.BFLY PT, R3, R4, 0x2, 0x1f ;  /* 0x0c401f0004037f89 */ /* 0x000e2200000e0000 */
[----:B------:R-:W-:-:S02]  /*3c20*/  FSEL R32, R32, -INF , !P6 ;  /* 0xff80000020207808 */ /* 0x000fc40007000000 */
[----:B------:R-:W-:Y:S02]  /*3c30*/  ISETP.GE.AND P6, PT, R37, 0x69, PT ;  /* 0x000000692500780c */ /* 0x000fe40003fc6270 */
[C---:B------:R-:W-:Y:S02]  /*3c40*/  ISETP.GT.AND P1, PT, R40.reuse, 0x70, !P1 ;  /* 0x000000702800780c */ /* 0x040fe40004f24270 */
[C---:B------:R-:W-:Y:S02]  /*3c50*/  ISETP.GT.AND P6, PT, R40.reuse, 0x68, !P6 ;  /* 0x000000682800780c */ /* 0x040fe400077c4270 */
[C---:B------:R-:W-:Y:S02]  /*3c60*/  ISETP.LT.OR P2, PT, R39.reuse, 0x6a, P2 ;  /* 0x0000006a2700780c */ /* 0x040fe40001741670 */
[----:B------:R-:W-:Y:S02]  /*3c70*/  ISETP.LT.OR P6, PT, R39, 0x69, P6 ;  /* 0x000000692700780c */ /* 0x000fe400037c1670 */
[----:B------:R-:W-:-:S02]  /*3c80*/  ISETP.GT.AND P5, PT, R40, 0x71, !P5 ;  /* 0x000000712800780c */ /* 0x000fc40006fa4270 */
[----:B------:R-:W-:Y:S02]  /*3c90*/  FSEL R27, R27, -INF , !P6 ;  /* 0xff8000001b1b7808 */ /* 0x000fe40007000000 */
[C---:B------:R-:W-:Y:S02]  /*3ca0*/  ISETP.GT.AND P4, PT, R40.reuse, 0x78, !P4 ;  /* 0x000000782800780c */ /* 0x040fe40006784270 */
[----:B------:R-:W-:Y:S02]  /*3cb0*/  ISETP.GT.AND P3, PT, R40, 0x79, !P3 ;  /* 0x000000792800780c */ /* 0x000fe40005f64270 */
[----:B------:R-:W-:Y:S02]  /*3cc0*/  ISETP.LT.OR P1, PT, R39, 0x71, P1 ;  /* 0x000000712700780c */ /* 0x000fe40000f21670 */
[----:B------:R-:W-:Y:S02]  /*3cd0*/  FSEL R40, R28, -INF , !P2 ;  /* 0xff8000001c287808 */ /* 0x000fe40005000000 */
[----:B0-----:R-:W-:-:S02]  /*3ce0*/  FMNMX.FTZ R3, R4, R3, !PT ;  /* 0x0000000304037209 */ /* 0x001fc40007810000 */
[C---:B------:R-:W-:Y:S02]  /*3cf0*/  ISETP.LT.OR P5, PT, R39.reuse, 0x72, P5 ;  /* 0x000000722700780c */ /* 0x040fe40002fa1670 */
[C---:B------:R-:W-:Y:S01]  /*3d00*/  ISETP.LT.OR P4, PT, R39.reuse, 0x79, P4 ;  /* 0x000000792700780c */ /* 0x040fe20002781670 */
[----:B------:R-:W0:Y:S01]  /*3d10*/  SHFL.BFLY PT, R56, R3, 0x1, 0x1f ;  /* 0x0c201f0003387f89 */ /* 0x000e2200000e0000 */
[----:B------:R-:W-:Y:S02]  /*3d20*/  ISETP.LT.OR P3, PT, R39, 0x7a, P3 ;  /* 0x0000007a2700780c */ /* 0x000fe40001f61670 */
        /* <DEDUP_REMOVED lines=52> */
[----:B------:R-:W-:-:S03]  /*4070*/  FFMA.FTZ R37, R12, UR11, -R81 ;  /* 0x0000000b0c257c23 */ /* 0x000fc60008010851 */
[----:B------:R-:W-:Y:S02]  /*4080*/  FMNMX.FTZ R79, R57, R78, !PT ;  /* 0x0000004e394f7209 */ /* 0x000fe40007810000 */
[----:B------:R-:W-:Y:S01]  /*4090*/  FSEL R78, R30, -INF , !P1 ;  /* 0xff8000001e4e7808 */ /* 0x000fe20004800000 */
        /* <DEDUP_REMOVED lines=8> */
[----:B------:R-:W-:Y:S02]  /*4120*/  FMNMX.FTZ R83, R40, R79, !PT ;  /* 0x0000004f28537209 */ /* 0x000fe40007810000 */
        /* <DEDUP_REMOVED lines=45> */
[CC--:B0-----:R-:W-:Y:S01]  /*4400*/  LEA.HI R20, R23.reuse, R18.reuse, RZ, 0x4 ;  /* 0x0000001217147211 */ /* 0x0c1fe200078f20ff */
[--C-:B------:R-:W-:Y:S01]  /*4410*/  FFMA.FTZ R51, R60, UR11, -R71.reuse ;  /* 0x0000000b3c337c23 */ /* 0x100fe20008010847 */
[----:B------:R-:W-:Y:S01]  /*4420*/  LEA.HI R23, R23, R18, RZ, 0x5 ;  /* 0x0000001217177211 */ /* 0x000fe200078f28ff */
[--C-:B------:R-:W-:Y:S01]  /*4430*/  FFMA.FTZ R55, R55, UR11, -R71.reuse ;  /* 0x0000000b37377c23 */ /* 0x100fe20008010847 */
[--C-:B------:R-:W-:Y:S01]  /*4440*/  FFMA.FTZ R19, R64, UR11, -R71.reuse ;  /* 0x0000000b40137c23 */ /* 0x100fe20008010847 */
[--C-:B------:R-:W-:Y:S01]  /*4450*/  FFMA.FTZ R66, R66, UR11, -R71.reuse ;  /* 0x0000000b42427c23 */ /* 0x100fe20008010847 */
[----:B------:R-:W-:Y:S01]  /*4460*/  FFMA.FTZ R57, R57, UR11, -R71 ;  /* 0x0000000b39397c23 */ /* 0x000fe20008010847 */
[----:B------:R0:W-:Y:S01]  /*4470*/  MUFU.EX2 R73, R25 ;  /* 0x0000001900497308 */ /* 0x0001e20000000800 */
[----:B-1----:R-:W-:Y:S01]  /*4480*/  LOP3.LUT R21, R20, 0xfffffff0, RZ, 0xc0, !PT ;  /* 0xfffffff014157812 */ /* 0x002fe200078ec0ff */
[----:B------:R-:W-:-:S02]  /*4490*/  IMAD.SHL.U32 R23, R23, 0x20, RZ ;  /* 0x0000002017177824 */ /* 0x000fc400078e00ff */
[--C-:B------:R-:W-:Y:S01]  /*44a0*/  FFMA.FTZ R54, R54, UR11, -R71.reuse ;  /* 0x0000000b36367c23 */ /* 0x100fe20008010847 */
[--C-:B------:R-:W-:Y:S01]  /*44b0*/  FFMA.FTZ R32, R32, UR11, -R71.reuse ;  /* 0x0000000b20207c23 */ /* 0x100fe20008010847 */
[----:B------:R-:W-:Y:S01]  /*44c0*/  FFMA.FTZ R58, R58, UR11, -R71 ;  /* 0x0000000b3a3a7c23 */ /* 0x000fe20008010847 */
[----:B------:R-:W-:Y:S01]  /*44d0*/  IMAD.IADD R21, R18, 0x1, -R21 ;  /* 0x0000000112157824 */ /* 0x000fe200078e0a15 */
[----:B------:R-:W-:Y:S01]  /*44e0*/  LOP3.LUT R60, R23, 0x7ffffc00, RZ, 0xc0, !PT ;  /* 0x7ffffc00173c7812 */ /* 0x000fe200078ec0ff */
[----:B------:R-:W1:Y:S01]  /*44f0*/  MUFU.EX2 R12, R12 ;  /* 0x0000000c000c7308 */ /* 0x000e620000000800 */
[--C-:B0-----:R-:W-:Y:S01]  /*4500*/  FFMA.FTZ R25, R48, UR11, -R71.reuse ;  /* 0x0000000b30197c23 */ /* 0x101fe20008010847 */
[----:B------:R-:W-:Y:S01]  /*4510*/  FFMA.FTZ R48, R52, UR11, -R71 ;  /* 0x0000000b34307c23 */ /* 0x000fe20008010847 */
[----:B------:R-:W-:Y:S01]  /*4520*/  SHF.R.S32.HI R50, RZ, 0x1f, R21 ;  /* 0x0000001fff327819 */ /* 0x000fe20000011415 */
[--C-:B------:R-:W-:Y:S01]  /*4530*/  FFMA.FTZ R18, R63, UR11, -R71.reuse ;  /* 0x0000000b3f127c23 */ /* 0x100fe20008010847 */
[--C-:B------:R-:W-:Y:S01]  /*4540*/  FFMA.FTZ R59, R59, UR11, -R71.reuse ;  /* 0x0000000b3b3b7c23 */ /* 0x100fe20008010847 */
[--C-:B------:R-:W-:Y:S01]  /*4550*/  FFMA.FTZ R78, R78, UR11, -R71.reuse ;  /* 0x0000000b4e4e7c23 */ /* 0x100fe20008010847 */
[--C-:B------:R-:W-:Y:S01]  /*4560*/  FFMA.FTZ R79, R79, UR11, -R71.reuse ;  /* 0x0000000b4f4f7c23 */ /* 0x100fe20008010847 */
[----:B------:R0:W-:Y:S01]  /*4570*/  MUFU.EX2 R85, R25 ;  /* 0x0000001900557308 */ /* 0x0001e20000000800 */
[----:B------:R-:W-:-:S07]  /*4580*/  FFMA.FTZ R82, R82, UR11, -R71 ;  /* 0x0000000b52527c23 */ /* 0x000fce0008010847 */
[----:B------:R-:W2:Y:S01]  /*4590*/  MUFU.EX2 R74, R74 ;  /* 0x0000004a004a7308 */ /* 0x000ea20000000800 */
[----:B0-----:R-:W-:-:S04]  /*45a0*/  LEA.HI R25, R50, R21, RZ, 0x3 ;  /* 0x0000001532197211 */ /* 0x001fc800078f18ff */
[C---:B------:R-:W-:Y:S01]  /*45b0*/  LOP3.LUT R52, R25.reuse, 0xfffffff8, RZ, 0xc0, !PT ;  /* 0xfffffff819347812 */ /* 0x040fe200078ec0ff */
[----:B------:R-:W-:Y:S02]  /*45c0*/  IMAD.SHL.U32 R25, R25, 0x40, RZ ;  /* 0x0000004019197824 */ /* 0x000fe400078e00ff */
[----:B------:R-:W0:Y:S02]  /*45d0*/  MUFU.EX2 R81, R81 ;  /* 0x0000005100517308 */ /* 0x000e240000000800 */
[----:B------:R-:W-:Y:S01]  /*45e0*/  IMAD.IADD R21, R21, 0x1, -R52 ;  /* 0x0000000115157824 */ /* 0x000fe200078e0a34 */
[----:B------:R-:W-:Y:S02]  /*45f0*/  SHF.R.S32.HI R52, RZ, 0x4, R20 ;  /* 0x00000004ff347819 */ /* 0x000fe40000011414 */
[----:B------:R-:W-:Y:S01]  /*4600*/  LOP3.LUT R25, R25, 0x7ffffe00, RZ, 0xc0, !PT ;  /* 0x7ffffe0019197812 */ /* 0x000fe200078ec0ff */
[C---:B------:R-:W-:Y:S01]  /*4610*/  IMAD.SHL.U32 R20, R21.reuse, 0x40, RZ ;  /* 0x0000004015147824 */ /* 0x040fe200078e00ff */
[C---:B------:R-:W-:Y:S01]  /*4620*/  LOP3.LUT P1, RZ, R21.reuse, 0x4, RZ, 0xc0, !PT ;  /* 0x0000000415ff7812 */ /* 0x040fe2000782c0ff */
[----:B------:R-:W-:Y:S01]  /*4630*/  IMAD.SHL.U32 R53, R52, 0x8, RZ ;  /* 0x0000000834357824 */ /* 0x000fe200078e00ff */
[----:B------:R-:W-:Y:S01]  /*4640*/  LOP3.LUT P2, RZ, R21, 0x2, RZ, 0xc0, !PT ;  /* 0x0000000215ff7812 */ /* 0x000fe2000784c0ff */
[----:B-1----:R-:W-:Y:S01]  /*4650*/  FADD.FTZ R21, R12, R73 ;  /* 0x000000490c157221 */ /* 0x002fe20000010000 */
[----:B------:R-:W-:Y:S01]  /*4660*/  LOP3.LUT R20, R20, 0x1c0, RZ, 0xc0, !PT ;  /* 0x000001c014147812 */ /* 0x000fe200078ec0ff */
[----:B------:R-:W1:Y:S01]  /*4670*/  MUFU.EX2 R22, R22 ;  /* 0x0000001600167308 */ /* 0x000e620000000800 */
[----:B------:R-:W-:Y:S01]  /*4680*/  FFMA.FTZ R52, R61, UR11, -R71 ;  /* 0x0000000b3d347c23 */ /* 0x000fe20008010847 */
[----:B------:R-:W-:-:S02]  /*4690*/  F2FP.BF16.F32.PACK_AB R12, R73, R12 ;  /* 0x0000000c490c723e */ /* 0x000fc400000010ff */
[----:B------:R-:W-:Y:S02]  /*46a0*/  LOP3.LUT R53, R20, 0x8, R53, 0xf8, !PT ;  /* 0x0000000814357812 */ /* 0x000fe400078ef835 */
[----:B------:R-:W-:Y:S02]  /*46b0*/  SHF.R.U32.HI R20, RZ, 0x3, R20 ;  /* 0x00000003ff147819 */ /* 0x000fe40000011614 */
[----:B------:R-:W3:Y:S02]  /*46c0*/  MUFU.EX2 R45, R45 ;  /* 0x0000002d002d7308 */ /* 0x000ee40000000800 */
[----:B------:R-:W-:Y:S01]  /*46d0*/  LOP3.LUT R53, R53, R20, RZ, 0x3c, !PT ;  /* 0x0000001435357212 */ /* 0x000fe200078e3cff */
[----:B------:R-:W-:Y:S01]  /*46e0*/  FADD.FTZ R20, R13, R4 ;  /* 0x000000040d147221 */ /* 0x000fe20000010000 */
[----:B------:R-:W-:Y:S02]  /*46f0*/  F2FP.BF16.F32.PACK_AB R13, R4, R13 ;  /* 0x0000000d040d723e */ /* 0x000fe400000010ff */
[----:B------:R-:W-:Y:S01]  /*4700*/  IADD3 R60, R53, R25, R60 ;  /* 0x00000019353c7210 */ /* 0x000fe20007ffe03c */
[----:B------:R-:W-:Y:S01]  /*4710*/  FADD.FTZ R23, R15, R20 ;  /* 0x000000140f177221 */ /* 0x000fe20000010000 */
[C---:B------:R-:W-:Y:S01]  /*4720*/  F2FP.BF16.F32.PACK_AB R15, R0.reuse, R15 ;  /* 0x0000000f000f723e */ /* 0x040fe200000010ff */
[----:B------:R-:W4:Y:S01]  /*4730*/  MUFU.EX2 R46, R46 ;  /* 0x0000002e002e7308 */ /* 0x000f220000000800 */
[----:B------:R-:W-:Y:S01]  /*4740*/  FFMA.FTZ R53, R65, UR11, -R71 ;  /* 0x0000000b41357c23 */ /* 0x000fe20008010847 */
[----:B------:R-:W-:Y:S01]  /*4750*/  FADD.FTZ R20, R0, R23 ;  /* 0x0000001700147221 */ /* 0x000fe20000010000 */
[----:B------:R-:W-:Y:S01]  /*4760*/  FADD.FTZ R0, R72, R21 ;  /* 0x0000001548007221 */ /* 0x000fe20000010000 */
[----:B------:R-:W-:-:S02]  /*4770*/  F2FP.BF16.F32.PACK_AB R21, R10, R3 ;  /* 0x000000030a15723e */ /* 0x000fc400000010ff */
[----:B------:R-:W-:Y:S01]  /*4780*/  FADD.FTZ R23, R3, R20 ;  /* 0x0000001403177221 */ /* 0x000fe20000010000 */
[----:B------:R-:W-:Y:S01]  /*4790*/  FADD.FTZ R3, R75, R0 ;  /* 0x000000004b037221 */ /* 0x000fe20000010000 */
[----:B------:R-:W5:Y:S02]  /*47a0*/  MUFU.EX2 R47, R47 ;  /* 0x0000002f002f7308 */ /* 0x000f640000000800 */
[----:B------:R-:W-:Y:S01]  /*47b0*/  FADD.FTZ R20, R10, R23 ;  /* 0x000000170a147221 */ /* 0x000fe20000010000 */
[----:B--2---:R-:W-:Y:S01]  /*47c0*/  FADD.FTZ R0, R74, R3 ;  /* 0x000000034a007221 */ /* 0x004fe20000010000 */
[----:B------:R-:W-:Y:S02]  /*47d0*/  FFMA.FTZ R10, R62, UR11, -R71 ;  /* 0x0000000b3e0a7c23 */ /* 0x000fe40008010847 */
[----:B------:R-:W-:Y:S01]  /*47e0*/  FADD.FTZ R23, R11, R20 ;  /* 0x000000140b177221 */ /* 0x000fe20000010000 */
[----:B0-----:R-:W-:Y:S01]  /*47f0*/  FADD.FTZ R3, R81, R0 ;  /* 0x0000000051037221 */ /* 0x001fe20000010000 */
[----:B------:R-:W-:Y:S01]  /*4800*/  LEA R0, R60, UR38, 0x1 ;  /* 0x000000263c007c11 */ /* 0x000fe2000f8e08ff */
[----:B------:R-:W0:Y:S01]  /*4810*/  MUFU.EX2 R48, R48 ;  /* 0x0000003000307308 */ /* 0x000e220000000800 */
[----:B------:R-:W-:Y:S01]  /*4820*/  FADD.FTZ R25, R14, R23 ;  /* 0x000000170e197221 */ /* 0x000fe20000010000 */
[----:B-1----:R-:W-:Y:S01]  /*4830*/  FADD.FTZ R60, R22, R3 ;  /* 0x00000003163c7221 */ /* 0x002fe20000010000 */
[----:B------:R-:W-:Y:S01]  /*4840*/  FFMA.FTZ R3, R27, UR11, -R71 ;  /* 0x0000000b1b037c23 */ /* 0x000fe20008010847 */
[----:B------:R-:W-:-:S02]  /*4850*/  VIADD R63, R0, 0x21800 ;  /* 0x00021800003f7836 */ /* 0x000fc40000000000 */
[----:B------:R-:W-:Y:S01]  /*4860*/  FADD.FTZ R62, R6, R25 ;  /* 0x00000019063e7221 */ /* 0x000fe20000010000 */
[----:B------:R-:W-:Y:S01]  /*4870*/  FADD.FTZ R60, R85, R60 ;  /* 0x0000003c553c7221 */ /* 0x000fe20000010000 */
[----:B------:R-:W-:Y:S01]  /*4880*/  F2FP.BF16.F32.PACK_AB R23, R14, R11 ;  /* 0x0000000b0e17723e */ /* 0x000fe200000010ff */
[----:B------:R-:W1:Y:S01]  /*4890*/  MUFU.EX2 R49, R49 ;  /* 0x0000003100317308 */ /* 0x000e620000000800 */
[----:B------:R-:W-:Y:S01]  /*48a0*/  FADD.FTZ R62, R29, R62 ;  /* 0x0000003e1d3e7221 */ /* 0x000fe20000010000 */
[----:B---3--:R-:W-:Y:S01]  /*48b0*/  FADD.FTZ R25, R45, R60 ;  /* 0x0000003c2d197221 */ /* 0x008fe20000010000 */
[----:B------:R-:W-:Y:S01]  /*48c0*/  F2FP.BF16.F32.PACK_AB R14, R75, R72 ;  /* 0x000000484b0e723e */ /* 0x000fe200000010ff */
[----:B------:R-:W-:Y:S02]  /*48d0*/  VIADD R140, R0, 0x21820 ;  /* 0x00021820008c7836 */ /* 0x000fe40000000000 */
[----:B------:R-:W-:Y:S01]  /*48e0*/  FADD.FTZ R27, R77, R62 ;  /* 0x0000003e4d1b7221 */ /* 0x000fe20000010000 */
[----:B------:R-:W-:Y:S01]  /*48f0*/  F2FP.BF16.F32.PACK_AB R20, R81, R74 ;  /* 0x0000004a5114723e */ /* 0x000fe200000010ff */
[----:B------:R-:W-:Y:S01]  /*4900*/  @P2 VIADD R140, R63, 0xffffffe0 ;  /* 0xffffffe03f8c2836 */ /* 0x000fe20000000000 */
[----:B------:R2:W3:Y:S01]  /*4910*/  MUFU.EX2 R50, R55 ;  /* 0x0000003700327308 */ /* 0x0004e20000000800 */
[----:B------:R-:W-:Y:S01]  /*4920*/  FADD.FTZ R27, R24, R27 ;  /* 0x0000001b181b7221 */ /* 0x000fe20000010000 */
[----:B------:R-:W-:Y:S01]  /*4930*/  F2FP.BF16.F32.PACK_AB R22, R85, R22 ;  /* 0x000000165516723e */ /* 0x000fe200000010ff */
[----:B------:R1:W-:Y:S01]  /*4940*/  STSM.16.M88.4 [R0+0x21800], R12 ;  /* 0x0218000c00007844 */ /* 0x0003e20000000200 */
[----:B------:R-:W-:-:S02]  /*4950*/  VIADD R141, R140, 0x6000 ;  /* 0x000060008c8d7836 */ /* 0x000fc40000000000 */
[----:B------:R-:W-:Y:S01]  /*4960*/  FADD.FTZ R60, R26, R27 ;  /* 0x0000001b1a3c7221 */ /* 0x000fe20000010000 */
[----:B------:R-:W-:Y:S01]  /*4970*/  F2FP.BF16.F32.PACK_AB R27, R24, R77 ;  /* 0x0000004d181b723e */ /* 0x000fe200000010ff */
[----:B------:R3:W-:Y:S01]  /*4980*/  STSM.16.M88.4 [R140], R20 ;  /* 0x000000148c007844 */ /* 0x0007e20000000200 */
[----:B------:R-:W3:Y:S01]  /*4990*/  MUFU.EX2 R51, R51 ;  /* 0x0000003300337308 */ /* 0x000ee20000000800 */
[----:B--2---:R-:W-:Y:S01]  /*49a0*/  FFMA.FTZ R55, R40, UR11, -R71 ;  /* 0x0000000b28377c23 */ /* 0x004fe20008010847 */
[----:B----4-:R-:W-:Y:S01]  /*49b0*/  FADD.FTZ R40, R46, R25 ;  /* 0x000000192e287221 */ /* 0x010fe20000010000 */
[----:B------:R-:W-:Y:S01]  /*49c0*/  FADD.FTZ R61, R37, R60 ;  /* 0x0000003c253d7221 */ /* 0x000fe20000010000 */
[----:B------:R-:W-:Y:S02]  /*49d0*/  FFMA.FTZ R71, R83, UR11, -R71 ;  /* 0x0000000b53477c23 */ /* 0x000fe40008010847 */
[----:B-----5:R-:W-:Y:S01]  /*49e0*/  FADD.FTZ R25, R47, R40 ;  /* 0x000000282f197221 */ /* 0x020fe20000010000 */
[----:B------:R-:W-:Y:S01]  /*49f0*/  FADD.FTZ R24, R34, R61 ;  /* 0x0000003d22187221 */ /* 0x000fe20000010000 */
[----:B------:R-:W2:Y:S02]  /*4a00*/  MUFU.EX2 R52, R52 ;  /* 0x0000003400347308 */ /* 0x000ea40000000800 */
[----:B0-----:R-:W-:Y:S01]  /*4a10*/  FADD.FTZ R40, R48, R25 ;  /* 0x0000001930287221 */ /* 0x001fe20000010000 */
[----:B------:R-:W-:-:S02]  /*4a20*/  F2FP.BF16.F32.PACK_AB R25, R29, R6 ;  /* 0x000000061d19723e */ /* 0x000fc400000010ff */
[----:B-1----:R-:W-:Y:S01]  /*4a30*/  F2FP.BF16.F32.PACK_AB R13, R37, R26 ;  /* 0x0000001a250d723e */ /* 0x002fe200000010ff */
[----:B------:R-:W-:Y:S01]  /*4a40*/  FADD.FTZ R29, R49, R40 ;  /* 0x00000028311d7221 */ /* 0x000fe20000010000 */
[C---:B---3--:R-:W-:Y:S01]  /*4a50*/  FADD.FTZ R23, R33.reuse, R24 ;  /* 0x0000001821177221 */ /* 0x048fe20000010000 */
[----:B------:R-:W0:Y:S01]  /*4a60*/  MUFU.EX2 R31, R31 ;  /* 0x0000001f001f7308 */ /* 0x000e220000000800 */
[----:B------:R-:W-:Y:S01]  /*4a70*/  F2FP.BF16.F32.PACK_AB R24, R46, R45 ;  /* 0x0000002d2e18723e */ /* 0x000fe200000010ff */
[----:B------:R-:W-:Y:S01]  /*4a80*/  FADD.FTZ R6, R50, R29 ;  /* 0x0000001d32067221 */ /* 0x000fe20000010000 */
[----:B------:R-:W-:Y:S02]  /*4a90*/  F2FP.BF16.F32.PACK_AB R26, R48, R47 ;  /* 0x0000002f301a723e */ /* 0x000fe400000010ff */
[----:B------:R-:W-:Y:S01]  /*4aa0*/  F2FP.BF16.F32.PACK_AB R15, R33, R34 ;  /* 0x00000022210f723e */ /* 0x000fe200000010ff */
[----:B------:R-:W-:Y:S01]  /*4ab0*/  FADD.FTZ R21, R51, R6 ;  /* 0x0000000633157221 */ /* 0x000fe20000010000 */
[----:B------:R-:W-:Y:S01]  /*4ac0*/  FADD.FTZ R6, R28, R23 ;  /* 0x000000171c067221 */ /* 0x000fe20000010000 */
[----:B------:R-:W1:Y:S01]  /*4ad0*/  MUFU.EX2 R18, R18 ;  /* 0x0000001200127308 */ /* 0x000e620000000800 */
[----:B------:R-:W-:Y:S01]  /*4ae0*/  F2FP.BF16.F32.PACK_AB R12, R50, R49 ;  /* 0x00000031320c723e */ /* 0x000fe200000010ff */
        /* <DEDUP_REMOVED lines=9> */
[----:B------:R-:W-:-:S06]  /*4b80*/  F2FP.BF16.F32.PACK_AB R14, R52, R51 ;  /* 0x00000033340e723e */ /* 0x000fcc00000010ff */
        /* <DEDUP_REMOVED lines=18> */
[----:B------:R2:W-:Y:S01]  /*4cb0*/  MUFU.EX2 R40, R32 ;  /* 0x0000002000287308 */ /* 0x0005e20000000800 */
[----:B0-----:R-:W-:-:S07]  /*4cc0*/  FADD.FTZ R20, R54, R31 ;  /* 0x0000001f36147221 */ /* 0x001fce0000010000 */
[----:B------:R-:W0:Y:S01]  /*4cd0*/  MUFU.EX2 R11, R58 ;  /* 0x0000003a000b7308 */ /* 0x000e220000000800 */
[----:B--2---:R-:W-:Y:S02]  /*4ce0*/  IMAD.MOV.U32 R32, RZ, RZ, 0x40 ;  /* 0x00000040ff207424 */ /* 0x004fe400078e00ff */
[----:B-1----:R-:W-:Y:S01]  /*4cf0*/  FADD.FTZ R22, R80, R23 ;  /* 0x0000001750167221 */ /* 0x002fe20000010000 */
[----:B------:R-:W-:Y:S02]  /*4d00*/  F2FP.BF16.F32.PACK_AB R23, R36, R35 ;  /* 0x000000232417723e */ /* 0x000fe400000010ff */
[----:B------:R-:W-:Y:S02]  /*4d10*/  F2FP.BF16.F32.PACK_AB R35, R80, R41 ;  /* 0x000000295023723e */ /* 0x000fe400000010ff */
[----:B------:R-:W-:Y:S01]  /*4d20*/  SEL R32, R32, 0xffffffc0, !P1 ;  /* 0xffffffc020207807 */ /* 0x000fe20004800000 */
[----:B------:R-:W1:Y:S01]  /*4d30*/  MUFU.EX2 R69, R69 ;  /* 0x0000004500457308 */ /* 0x000e620000000800 */
[----:B------:R-:W-:-:S03]  /*4d40*/  PLOP3.LUT P1, PT, PT, PT, UP0, 0x40, 0x0 ;  /* 0x000000000000781c */ /* 0x000fc60003f2e808 */
[----:B------:R-:W-:-:S04]  /*4d50*/  IMAD.IADD R6, R63, 0x1, R32 ;  /* 0x000000013f067824 */ /* 0x000fc800078e0220 */
[----:B------:R-:W-:Y:S01]  /*4d60*/  MUFU.EX2 R59, R59 ;  /* 0x0000003b003b7308 */ /* 0x000fe20000000800 */
[----:B------:R1:W-:Y:S01]  /*4d70*/  STSM.16.M88.4 [R6], R24 ;  /* 0x0000001806007844 */ /* 0x0003e20000000200 */
[----:B0-----:R-:W-:-:S06]  /*4d80*/  F2FP.BF16.F32.PACK_AB R34, R11, R54 ;  /* 0x000000360b22723e */ /* 0x001fcc00000010ff */
[----:B------:R-:W0:Y:S08]  /*4d90*/  MUFU.EX2 R68, R68 ;  /* 0x0000004400447308 */ /* 0x000e300000000800 */
[----:B------:R-:W2:Y:S01]  /*4da0*/  MUFU.EX2 R42, R42 ;  /* 0x0000002a002a7308 */ /* 0x000ea20000000800 */
[----:B-1----:R-:W-:Y:S01]  /*4db0*/  FADD.FTZ R25, R69, R22 ;  /* 0x0000001645197221 */ /* 0x002fe20000010000 */
[----:B------:R-:W-:-:S06]  /*4dc0*/  F2FP.BF16.F32.PACK_AB R22, R53, R4 ;  /* 0x000000043516723e */ /* 0x000fcc00000010ff */
[----:B------:R-:W-:Y:S01]  /*4dd0*/  MUFU.EX2 R5, R5 ;  /* 0x0000000500057308 */ /* 0x000fe20000000800 */
[----:B0-----:R-:W-:-:S07]  /*4de0*/  FADD.FTZ R25, R68, R25 ;  /* 0x0000001944197221 */ /* 0x001fce0000010000 */
[----:B------:R0:W-:Y:S08]  /*4df0*/  MUFU.EX2 R29, R3 ;  /* 0x00000003001d7308 */ /* 0x0001f00000000800 */
[----:B------:R-:W1:Y:S01]  /*4e00*/  MUFU.EX2 R46, R55 ;  /* 0x00000037002e7308 */ /* 0x000e620000000800 */
[----:B0-----:R-:W-:Y:S01]  /*4e10*/  IMAD.IADD R3, R32, 0x1, R140 ;  /* 0x0000000120037824 */ /* 0x001fe200078e028c */
[----:B------:R-:W-:Y:S01]  /*4e20*/  F2FP.BF16.F32.PACK_AB R32, R57, R10 ;  /* 0x0000000a3920723e */ /* 0x000fe200000010ff */
[----:B--2---:R-:W-:-:S03]  /*4e30*/  FADD.FTZ R10, R42, R25 ;  /* 0x000000192a0a7221 */ /* 0x004fc60000010000 */
[----:B------:R0:W-:Y:S02]  /*4e40*/  STSM.16.M88.4 [R3], R12 ;  /* 0x0000000c03007844 */ /* 0x0001e40000000200 */
[----:B------:R-:W-:Y:S08]  /*4e50*/  MUFU.EX2 R38, R38 ;  /* 0x0000002600267308 */ /* 0x000ff00000000800 */
[----:B------:R-:W2:Y:S01]  /*4e60*/  MUFU.EX2 R43, R43 ;  /* 0x0000002b002b7308 */ /* 0x000ea20000000800 */
[----:B0-----:R-:W-:Y:S01]  /*4e70*/  FADD.FTZ R12, R11, R20 ;  /* 0x000000140b0c7221 */ /* 0x001fe20000010000 */
[----:B------:R-:W-:-:S06]  /*4e80*/  F2FP.BF16.F32.PACK_AB R20, R19, R18 ;  /* 0x000000121314723e */ /* 0x000fcc00000010ff */
[----:B------:R-:W-:Y:S01]  /*4e90*/  MUFU.EX2 R67, R67 ;  /* 0x0000004300437308 */ /* 0x000fe20000000800 */
[----:B------:R-:W-:Y:S01]  /*4ea0*/  F2FP.BF16.F32.PACK_AB R13, R68, R69 ;  /* 0x00000045440d723e */ /* 0x000fe200000010ff */
[----:B------:R-:W-:Y:S01]  /*4eb0*/  FADD.FTZ R15, R59, R12 ;  /* 0x0000000c3b0f7221 */ /* 0x000fe20000010000 */
[----:B------:R-:W-:Y:S01]  /*4ec0*/  F2FP.BF16.F32.PACK_AB R12, R40, R59 ;  /* 0x0000003b280c723e */ /* 0x000fe200000010ff */
[----:B------:R0:W-:Y:S01]  /*4ed0*/  STSM.16.M88.4 [R0+0x27800], R20 ;  /* 0x0278001400007844 */ /* 0x0001e20000000200 */
[----:B-1----:R-:W-:Y:S01]  /*4ee0*/  F2FP.BF16.F32.PACK_AB R14, R46, R29 ;  /* 0x0000001d2e0e723e */ /* 0x002fe200000010ff */
[----:B------:R-:W-:Y:S01]  /*4ef0*/  FADD.FTZ R4, R40, R15 ;  /* 0x0000000f28047221 */ /* 0x000fe20000010000 */
[----:B------:R-:W-:Y:S01]  /*4f00*/  F2FP.BF16.F32.PACK_AB R15, R5, R42 ;  /* 0x0000002a050f723e */ /* 0x000fe200000010ff */
[----:B------:R-:W1:Y:S01]  /*4f10*/  MUFU.EX2 R70, R70 ;  /* 0x0000004600467308 */ /* 0x000e620000000800 */
[----:B--2---:R-:W-:Y:S01]  /*4f20*/  F2FP.BF16.F32.PACK_AB R25, R43, R38 ;  /* 0x000000262b19723e */ /* 0x004fe200000010ff */
[----:B------:R0:W-:Y:S01]  /*4f30*/  STSM.16.M88.4 [R140+0x6000], R32 ;  /* 0x006000208c007844 */ /* 0x0001e20000000200 */
[----:B------:R-:W-:Y:S01]  /*4f40*/  FADD.FTZ R29, R29, R4 ;  /* 0x000000041d1d7221 */ /* 0x000fe20000010000 */
[----:B------:R-:W-:Y:S01]  /*4f50*/  FADD.FTZ R5, R5, R10 ;  /* 0x0000000a05057221 */ /* 0x000fe20000010000 */
[----:B------:R-:W-:Y:S01]  /*4f60*/  VIADD R10, R17, 0xfffffffe ;  /* 0xfffffffe110a7836 */ /* 0x000fe20000000000 */
[----:B------:R0:W-:Y:S01]  /*4f70*/  STSM.16.M88.4 [R6+0x6000], R12 ;  /* 0x0060000c06007844 */ /* 0x0001e20000000200 */
[----:B------:R-:W-:Y:S01]  /*4f80*/  FADD.FTZ R29, R46, R29 ;  /* 0x0000001d2e1d7221 */ /* 0x000fe20000010000 */
[----:B------:R-:W-:Y:S01]  /*4f90*/  MUFU.EX2 R78, R78 ;  /* 0x0000004e004e7308 */ /* 0x000fe20000000800 */
[----:B------:R-:W-:-:S04]  /*4fa0*/  FADD.FTZ R4, R38, R5 ;  /* 0x0000000526047221 */ /* 0x000fc80000010000 */
[----:B------:R-:W-:-:S03]  /*4fb0*/  FADD.FTZ R4, R43, R4 ;  /* 0x000000042b047221 */ /* 0x000fc60000010000 */
[----:B------:R-:W2:Y:S01]  /*4fc0*/  MUFU.EX2 R79, R79 ;  /* 0x0000004f004f7308 */ /* 0x000ea20000000800 */
[----:B-1----:R-:W-:Y:S01]  /*4fd0*/  F2FP.BF16.F32.PACK_AB R27, R70, R67 ;  /* 0x00000043461b723e */ /* 0x002fe200000010ff */
[----:B------:R-:W-:-:S04]  /*4fe0*/  FADD.FTZ R67, R67, R4 ;  /* 0x0000000443437221 */ /* 0x000fc80000010000 */
[----:B------:R-:W-:Y:S02]  /*4ff0*/  FADD.FTZ R4, R70, R67 ;  /* 0x0000004346047221 */ /* 0x000fe40000010000 */
[----:B------:R-:W-:Y:S08]  /*5000*/  MUFU.EX2 R82, R82 ;  /* 0x0000005200527308 */ /* 0x000ff00000000800 */
[----:B------:R-:W1:Y:S01]  /*5010*/  MUFU.EX2 R71, R71 ;  /* 0x0000004700477308 */ /* 0x000e620000000800 */
[----:B--2---:R-:W-:Y:S01]  /*5020*/  F2FP.BF16.F32.PACK_AB R24, R79, R78 ;  /* 0x0000004e4f18723e */ /* 0x004fe200000010ff */
[----:B------:R-:W-:-:S04]  /*5030*/  FADD.FTZ R78, R78, R29 ;  /* 0x0000001d4e4e7221 */ /* 0x000fc80000010000 */
[----:B------:R-:W-:Y:S01]  /*5040*/  FADD.FTZ R79, R79, R78 ;  /* 0x0000004e4f4f7221 */ /* 0x000fe20000010000 */
[----:B-1----:R-:W-:-:S03]  /*5050*/  F2FP.BF16.F32.PACK_AB R26, R71, R82 ;  /* 0x00000052471a723e */ /* 0x002fc600000010ff */
[----:B------:R-:W-:Y:S02]  /*5060*/  FADD.FTZ R82, R82, R79 ;  /* 0x0000004f52527221 */ /* 0x000fe40000010000 */
[----:B------:R0:W-:Y:S02]  /*5070*/  STSM.16.M88.4 [R3+0x6000], R24 ;  /* 0x0060001803007844 */ /* 0x0001e40000000200 */
[----:B------:R-:W-:Y:S01]  /*5080*/  FADD.FTZ R5, R71, R82 ;  /* 0x0000005247057221 */ /* 0x000fe20000010000 */
[----:B------:R1:W-:Y:S06]  /*5090*/  MEMBAR.ALL.CTA ;  /* 0x0000000000007992 */ /* 0x0003ec0000008000 */
[----:B-1----:R-:W1:Y:S02]  /*50a0*/  FENCE.VIEW.ASYNC.S ;  /* 0x00000000000073c6 */ /* 0x002e640000000000 */
[----:B-1----:R-:W-:Y:S01]  /*50b0*/  NOP ;  /* 0x0000000000007918 */ /* 0x002fe20000000000 */
[----:B------:R-:W-:Y:S05]  /*50c0*/  @P1 BRA `(.L_x_10874) ;  /* 0x00000000004c1947 */ /* 0x000fea0003800000 */
        /* <DEDUP_REMOVED lines=11> */
.L_x_10875:
[----:B------:R-:W-:Y:S02]  /*5180*/  ULDC UR10, c[0x0][0x9e4] ;  /* 0x00027900000a7ab9 */ /* 0x000fe40000000800 */
[----:B------:R-:W-:-:S11]  /*5190*/  UISETP.NE.AND UP0, UPT, UR10, 0x1, UPT ;  /* 0x000000010a00788c */ /* 0x000fd6000bf05270 */
[----:B------:R-:W-:Y:S02]  /*51a0*/  @UP0 ULDC.64 UR14, c[0x0][0x9e8] ;  /* 0x00027a00000e0ab9 */ /* 0x000fe40000000a00 */
[----:B------:R-:W-:-:S04]  /*51b0*/  UIMAD.WIDE.U32 UR4, UR7, UR14, URZ ;  /* 0x0000000e070472a5 */ /* 0x000fc8000f8e003f */
[----:B------:R-:W-:-:S12]  /*51c0*/  @UP0 USHF.R.U32.HI UR7, URZ, UR15, UR5 ;  /* 0x0000000f3f070299 */ /* 0x000fd80008011605 */
.L_x_10876:
[----:B------:R-:W-:-:S04]  /*51d0*/  UIMAD UR7, UR7, UR10, UR10 ;  /* 0x0000000a070772a4 */ /* 0x000fc8000f8e020a */
[----:B------:R-:W-:-:S04]  /*51e0*/  UISETP.LT.AND UP0, UPT, UR6, UR7, UPT ;  /* 0x000000070600728c */ /* 0x000fc8000bf01270 */
[----:B------:R-:W-:-:S12]  /*51f0*/  USEL UR6, UR6, UR7, UP0 ;  /* 0x0000000706067287 */ /* 0x000fd80008000000 */
.L_x_10874:
[----:B------:R-:W-:Y:S01]  /*5200*/  R2UR UR5, R146 ;  /* 0x00000000920572ca */ /* 0x000fe200000e0000 */
[----:B------:R-:W-:Y:S01]  /*5210*/  USHF.R.S32.HI UR4, URZ, 0x1f, UR6 ;  /* 0x0000001f3f047899 */ /* 0x000fe20008011406 */
[----:B------:R-:W-:Y:S02]  /*5220*/  CS2R R134, SRZ ;  /* 0x0000000000867805 */ /* 0x000fe4000001ff00 */
[----:B------:R-:W-:Y:S02]  /*5230*/  CS2R R132, SRZ ;  /* 0x0000000000847805 */ /* 0x000fe4000001ff00 */
[----:B------:R-:W-:Y:S01]  /*5240*/  CS2R R130, SRZ ;  /* 0x0000000000827805 */ /* 0x000fe2000001ff00 */
[----:B------:R-:W-:Y:S01]  /*5250*/  ULEA.HI UR4, UR4, UR6, URZ, 0x7 ;  /* 0x0000000604047291 */ /* 0x000fe2000f8f383f */
[----:B------:R-:W-:Y:S02]  /*5260*/  CS2R R128, SRZ ;  /* 0x0000000000807805 */ /* 0x000fe4000001ff00 */
[----:B------:R-:W-:-:S02]  /*5270*/  CS2R R126, SRZ ;  /* 0x00000000007e7805 */ /* 0x000fc4000001ff00 */
[----:B------:R-:W-:Y:S01]  /*5280*/  CS2R R124, SRZ ;  /* 0x00000000007c7805 */ /* 0x000fe2000001ff00 */
[----:B------:R-:W-:Y:S01]  /*5290*/  USHF.R.S32.HI UR4, URZ, 0x7, UR4 ;  /* 0x000000073f047899 */ /* 0x000fe20008011404 */
[----:B------:R-:W-:Y:S02]  /*52a0*/  CS2R R122, SRZ ;  /* 0x00000000007a7805 */ /* 0x000fe4000001ff00 */
[----:B------:R-:W-:Y:S02]  /*52b0*/  CS2R R120, SRZ ;  /* 0x0000000000787805 */ /* 0x000fe4000001ff00 */
[----:B------:R-:W-:Y:S01]  /*52c0*/  CS2R R118, SRZ ;  /* 0x0000000000767805 */ /* 0x000fe2000001ff00 */
[----:B------:R-:W-:Y:S01]  /*52d0*/  UISETP.LT.AND UP0, UPT, UR5, UR4, UPT ;  /* 0x000000040500728c */ /* 0x000fe2000bf01270 */
[----:B------:R-:W-:Y:S02]  /*52e0*/  CS2R R116, SRZ ;  /* 0x0000000000747805 */ /* 0x000fe4000001ff00 */
[----:B------:R-:W-:-:S02]  /*52f0*/  CS2R R114, SRZ ;  /* 0x0000000000727805 */ /* 0x000fc4000001ff00 */
[----:B------:R-:W-:Y:S01]  /*5300*/  CS2R R112, SRZ ;  /* 0x0000000000707805 */ /* 0x000fe2000001ff00 */
[----:B------:R-:W-:Y:S01]  /*5310*/  USEL UR32, UR5, UR4, !UP0 ;  /* 0x0000000405207287 */ /* 0x000fe2000c000000 */
[----:B------:R-:W-:Y:S02]  /*5320*/  CS2R R110, SRZ ;  /* 0x00000000006e7805 */ /* 0x000fe4000001ff00 */
[----:B------:R-:W-:Y:S01]  /*5330*/  CS2R R108, SRZ ;  /* 0x00000000006c7805 */ /* 0x000fe2000001ff00 */
[----:B------:R-:W-:Y:S01]  /*5340*/  UMOV UR4, URZ ;  /* 0x0000003f00047c82 */ /* 0x000fe20008000000 */
[----:B------:R-:W-:Y:S01]  /*5350*/  UMOV UR5, URZ ;  /* 0x0000003f00057c82 */ /* 0x000fe20008000000 */
        /* <DEDUP_REMOVED lines=12> */
[----:B0-----:R-:W-:Y:S01]  /*5420*/  IMAD.MOV.U32 R12, RZ, RZ, R56 ;  /* 0x000000ffff0c7224 */ /* 0x001fe200078e0038 */
[----:B------:R-:W-:Y:S01]  /*5430*/  UMOV UR41, URZ ;  /* 0x0000003f00297c82 */ /* 0x000fe20008000000 */
[----:B------:R-:W-:Y:S01]  /*5440*/  IMAD.MOV.U32 R11, RZ, RZ, R30 ;  /* 0x000000ffff0b7224 */ /* 0x000fe200078e001e */
[----:B------:R-:W-:Y:S01]  /*5450*/  UMOV UR6, URZ ;  /* 0x0000003f00067c82 */ /* 0x000fe20008000000 */
[----:B------:R-:W-:Y:S01]  /*5460*/  IMAD.MOV.U32 R135, RZ, RZ, RZ ;  /* 0x000000ffff877224 */ /* 0x000fe200078e00ff */
[----:B------:R-:W-:Y:S01]  /*5470*/  ULDC UR33, c[0x0][0x9e4] ;  /* 0x0002790000217ab9 */ /* 0x000fe20000000800 */
[----:B------:R-:W-:Y:S01]  /*5480*/  ULDC UR35, c[0x0][0x2f0] ;  /* 0x0000bc0000237ab9 */ /* 0x000fe20000000800 */
[----:B------:R-:W-:Y:S01]  /*5490*/  ULDC UR7, c[0x0][0x9d8] ;  /* 0x0002760000077ab9 */ /* 0x000fe20000000800 */
[----:B------:R-:W-:Y:S01]  /*54a0*/  ULDC UR34, c[0x0][0x988] ;  /* 0x0002620000227ab9 */ /* 0x000fe20000000800 */
[----:B------:R-:W-:-:S05]  /*54b0*/  ULDC UR40, c[0x0][0x9e0] ;  /* 0x0002780000287ab9 */ /* 0x000fca0000000800 */
.L_x_10896:
[----:B------:R-:W-:Y:S01]  /*54c0*/  R2UR UR4, R142 ;  /* 0x000000008e0472ca */ /* 0x000fe200000e0000 */
[----:B------:R-:W-:-:S04]  /*54d0*/  UISETP.NE.AND UP0, UPT, UR6, 0x1, UPT ;  /* 0x000000010600788c */ /* 0x000fc8000bf05270 */
[----:B------:R-:W-:-:S04]  /*54e0*/  USEL UR5, URZ, 0x1, UP0 ;  /* 0x000000013f057887 */ /* 0x000fc80008000000 */
[----:B------:R-:W-:-:S04]  /*54f0*/  ULOP3.LUT UR5, UR41, UR5, URZ, 0x3c, !UPT ;  /* 0x0000000529057292 */ /* 0x000fc8000f8e3c3f */
[----:B------:R-:W-:-:S13]  /*5500*/  ISETP.NE.AND P2, PT, RZ, UR4, PT ;  /* 0x00000004ff007c0c */ /* 0x000fda000bf45270 */
[----:B------:R-:W-:Y:S05]  /*5510*/  @P2 BRA `(.L_x_10878) ;  /* 0x0000000000382947 */ /* 0x000fea0003800000 */
[----:B------:R-:W-:Y:S05]  /*5520*/  @!P0 BRA `(.L_x_10879) ;  /* 0x0000000000048947 */ /* 0x000fea0003800000 */
[----:B------:R-:W-:Y:S01]  /*5530*/  BPT.TRAP 0x1 ;  /* 0x000000040000795c */ /* 0x000fe20000300000 */
.L_x_10879:
        /* <DEDUP_REMOVED lines=9> */
.L_x_10880:
[----:B-1----:R-:W-:Y:S05]  /*55d0*/  @P1 BRA `(.L_x_10878) ;  /* 0x0000000000081947 */ /* 0x002fea0003800000 */
[----:B------:R-:W1:Y:S02]  /*55e0*/  SYNCS.PHASECHK.TRANS64.TRYWAIT P1, [UR4+0x2d830], R13 ;  /* 0x02d8300dff0075a7 */ /* 0x000e640008020144 */
[----:B-1----:R-:W-:Y:S05]  /*55f0*/  @!P1 BRA `(.L_x_10881) ;  /* 0x0000010000109947 */ /* 0x002fea0003800000 */
.L_x_10878:
[----:B-1----:R-:W1:Y:S01]  /*5600*/  S2R R14, SR_TID.X ;  /* 0x00000000000e7919 */ /* 0x002e620000002100 */
[----:B------:R-:W-:Y:S01]  /*5610*/  UIADD3 UR4, UR6, 0x1, URZ ;  /* 0x0000000106047890 */ /* 0x000fe2000fffe03f */
[----:B------:R-:W-:Y:S01]  /*5620*/  R2UR UR28, R8 ;  /* 0x00000000081c72ca */ /* 0x000fe200000e0000 */
[----:B------:R-:W-:Y:S01]  /*5630*/  UMOV UR31, 0x80000020 ;  /* 0x80000020001f7882 */ /* 0x000fe20000000000 */
[----:B------:R-:W-:Y:S01]  /*5640*/  R2UR UR29, R9 ;  /* 0x00000000091d72ca */ /* 0x000fe200000e0000 */
[----:B------:R-:W-:Y:S01]  /*5650*/  UISETP.NE.AND UP0, UPT, UR4, 0x2, UPT ;  /* 0x000000020400788c */ /* 0x000fe2000bf05270 */
[----:B------:R-:W-:Y:S01]  /*5660*/  UMOV UR11, 0x80000020 ;  /* 0x80000020000b7882 */ /* 0x000fe20000000000 */
[----:B------:R-:W-:Y:S02]  /*5670*/  UMOV UR15, 0x80000020 ;  /* 0x80000020000f7882 */ /* 0x000fe40000000000 */
[----:B------:R-:W-:Y:S01]  /*5680*/  USEL UR4, UR4, URZ, UP0 ;  /* 0x0000003f04047287 */ /* 0x000fe20008000000 */
[----:B------:R-:W-:Y:S01]  /*5690*/  UMOV UR19, 0x80000020 ;  /* 0x8000002000137882 */ /* 0x000fe20000000000 */
[----:B------:R-:W-:-:S02]  /*56a0*/  UMOV UR23, 0x80000020 ;  /* 0x8000002000177882 */ /* 0x000fc40000000000 */
[----:B------:R-:W-:Y:S01]  /*56b0*/  UIMAD UR30, UR4, 0x600, UR39 ;  /* 0x00000600041e78a4 */ /* 0x000fe2000f8e0227 */
[----:B------:R-:W-:-:S03]  /*56c0*/  UMOV UR27, 0x80000020 ;  /* 0x80000020001b7882 */ /* 0x000fc60000000000 */
[----:B------:R-:W-:Y:S02]  /*56d0*/  UIADD3 UR10, UR30, 0x2, URZ ;  /* 0x000000021e0a7890 */ /* 0x000fe4000fffe03f */
[----:B------:R-:W-:Y:S02]  /*56e0*/  UIADD3 UR14, UR30, 0x200, URZ ;  /* 0x000002001e0e7890 */ /* 0x000fe4000fffe03f */
        /* <DEDUP_REMOVED lines=27> */
.L_x_10883:
[----:B------:R-:W-:Y:S01]  /*58a0*/  ULEA UR10, UR6, UR38, 0x3 ;  /* 0x00000026060a7291 */ /* 0x000fe2000f8e183f */
[----:B------:R-:W-:-:S05]  /*58b0*/  IMAD.U32 R13, RZ, RZ, UR41 ;  /* 0x00000029ff0d7e24 */ /* 0x000fca000f8e00ff */
[----:B------:R-:W-:-:S04]  /*58c0*/  SHF.L.U32 R13, R13, 0x1f, RZ ;  /* 0x0000001f0d0d7819 */ /* 0x000fc800000006ff */
[----:B------:R0:W1:Y:S01]  /*58d0*/  SYNCS.PHASECHK.TRANS64.TRYWAIT P1, [UR10+0x2d850], R13 ;  /* 0x02d8500dff0075a7 */ /* 0x000062000802014a */
[----:B------:R-:W-:Y:S05]  /*58e0*/  @!P0 BRA `(.L_x_10884) ;  /* 0x0000000000048947 */ /* 0x000fea0003800000 */
[----:B------:R-:W-:Y:S01]  /*58f0*/  BPT.TRAP 0x1 ;  /* 0x000000040000795c */ /* 0x000fe20000300000 */
.L_x_10884:
[----:B-1----:R-:W-:Y:S05]  /*5900*/  @P1 BRA `(.L_x_10882) ;  /* 0x0000000000081947 */ /* 0x002fea0003800000 */
[----:B------:R-:W1:Y:S02]  /*5910*/  SYNCS.PHASECHK.TRANS64.TRYWAIT P1, [UR10+0x2d850], R13 ;  /* 0x02d8500dff0075a7 */ /* 0x000e64000802014a */
[----:B-1----:R-:W-:Y:S05]  /*5920*/  @!P1 BRA `(.L_x_10885) ;  /* 0x000000fc005c9947 */ /* 0x002fea0003800000 */
.L_x_10882:
[----:B------:R-:W-:Y:S01]  /*5930*/  UIADD3 UR10, UR38, 0x400, URZ ;  /* 0x00000400260a7890 */ /* 0x000fe2000fffe03f */
[----:B------:R-:W-:Y:S01]  /*5940*/  R2UR UR14, R145 ;  /* 0x00000000910e72ca */ /* 0x000fe200000e0000 */
[----:B------:R-:W-:Y:S01]  /*5950*/  WARPGROUP.ARRIVE ;  /* 0x00000000000079c5 */ /* 0x000fe20000000000 */
[----:B------:R-:W-:Y:S01]  /*5960*/  UMOV UR29, 0x40000040 ;  /* 0x40000040001d7882 */ /* 0x000fe20000000000 */
[----:B------:R-:W-:-:S04]  /*5970*/  USHF.R.U32.HI UR10, URZ, 0x4, UR10 ;  /* 0x000000043f0a7899 */ /* 0x000fc8000801160a */
[----:B------:R-:W1:Y:S01]  /*5980*/  S2R R15, SR_TID.X ;  /* 0x00000000000f7919 */ /* 0x000e620000002100 */
[----:B------:R-:W-:Y:S01]  /*5990*/  UMOV UR31, 0x80000020 ;  /* 0x80000020001f7882 */ /* 0x000fe20000000000 */
[----:B------:R-:W-:-:S04]  /*59a0*/  ULOP3.LUT UR10, UR10, 0x3fff, URZ, 0xc0, !UPT ;  /* 0x00003fff0a0a7892 */ /* 0x000fc8000f8ec03f */
[----:B------:R-:W-:Y:S02]  /*59b0*/  ULOP3.LUT UR11, UR10, 0x2000000, URZ, 0xfc, !UPT ;  /* 0x020000000a0b7892 */ /* 0x000fe4000f8efc3f */
[----:B------:R-:W-:Y:S02]  /*59c0*/  ULOP3.LUT UR10, UR14, 0x10000, URZ, 0xfc, !UPT ;  /* 0x000100000e0a7892 */ /* 0x000fe4000f8efc3f */
[----:B------:R-:W-:-:S05]  /*59d0*/  UIMAD UR11, UR6, 0x600, UR11 ;  /* 0x00000600060b78a4 */ /* 0x000fca000f8e020b */
[----:B------:R-:W-:Y:S02]  /*59e0*/  UMOV UR28, UR10 ;  /* 0x0000000a001c7c82 */ /* 0x000fe40008000000 */
[----:B------:R-:W-:Y:S02]  /*59f0*/  UMOV UR30, UR11 ;  /* 0x0000000b001e7c82 */ /* 0x000fe40008000000 */
[----:B------:R-:W-:Y:S01]  /*5a00*/  HGMMA.64x96x16.F32.BF16 R88, gdesc[UR28].tnspB, R88, gsb0 ;  /* 0x416000001c5879f0 */ /* 0x000fe20008001858 */
[----:B------:R-:W-:Y:S02]  /*5a10*/  UIADD3 UR28, UR10, 0x2, URZ ;  /* 0x000000020a1c7890 */ /* 0x000fe4000fffe03f */
[----:B------:R-:W-:Y:S01]  /*5a20*/  UIADD3 UR30, UR11, 0x40, URZ ;  /* 0x000000400b1e7890 */ /* 0x000fe2000fffe03f */
[----:B------:R-:W-:Y:S01]  /*5a30*/  UMOV UR29, 0x40000040 ;  /* 0x40000040001d7882 */ /* 0x000fe20000000000 */
[----:B------:R-:W-:Y:S01]  /*5a40*/  UMOV UR31, 0x80000020 ;  /* 0x80000020001f7882 */ /* 0x000fe20000000000 */
[----:B-1----:R-:W-:-:S02]  /*5a50*/  SHF.R.U32.HI R14, RZ, 0x7, R15 ;  /* 0x00000007ff0e7819 */ /* 0x002fc4000001160f */
        /* <DEDUP_REMOVED lines=52> */
.L_x_10886:
[----:B------:R-:W-:Y:S01]  /*5da0*/  R2UR UR10, R143 ;  /* 0x000000008f0a72ca */ /* 0x000fe200000e0000 */
[----:B------:R-:W-:Y:S01]  /*5db0*/  FMUL.FTZ R15, R26, UR7 ;  /* 0x000000071a0f7c20 */ /* 0x000fe20008410000 */
[----:B------:R-:W-:Y:S01]  /*5dc0*/  FMUL.FTZ R20, R30, UR7 ;  /* 0x000000071e147c20 */ /* 0x000fe20008410000 */
[----:B------:R-:W-:Y:S01]  /*5dd0*/  FMUL.FTZ R26, R36, UR7 ;  /* 0x00000007241a7c20 */ /* 0x000fe20008410000 */
[----:B------:R-:W-:Y:S01]  /*5de0*/  FMUL.FTZ R30, R40, UR7 ;  /* 0x00000007281e7c20 */ /* 0x000fe20008410000 */
[----:B------:R-:W-:Y:S01]  /*5df0*/  FMUL.FTZ R36, R46, UR7 ;  /* 0x000000072e247c20 */ /* 0x000fe20008410000 */
[----:B------:R-:W-:Y:S01]  /*5e00*/  FMUL.FTZ R40, R50, UR7 ;  /* 0x0000000732287c20 */ /* 0x000fe20008410000 */
[----:B------:R-:W1:Y:S01]  /*5e10*/  S2UR UR15, SR_CgaCtaId ;  /* 0x00000000000f79c3 */ /* 0x000e620000008800 */
[----:B------:R-:W-:Y:S01]  /*5e20*/  FMUL.FTZ R46, R56, UR7 ;  /* 0x00000007382e7c20 */ /* 0x000fe20008410000 */
[----:B------:R-:W-:Y:S01]  /*5e30*/  FMUL.FTZ R50, R60, UR7 ;  /* 0x000000073c327c20 */ /* 0x000fe20008410000 */
[----:B------:R-:W-:Y:S01]  /*5e40*/  FMUL.FTZ R60, R68, UR7 ;  /* 0x00000007443c7c20 */ /* 0x000fe20008410000 */
[----:B------:R-:W-:Y:S01]  /*5e50*/  FMUL.FTZ R68, R76, UR7 ;  /* 0x000000074c447c20 */ /* 0x000fe20008410000 */
[----:B------:R-:W-:Y:S01]  /*5e60*/  FMUL.FTZ R22, R32, UR7 ;  /* 0x0000000720167c20 */ /* 0x000fe20008410000 */
[----:B------:R-:W-:Y:S01]  /*5e70*/  UISETP.NE.AND UP1, UPT, UR10, URZ, UPT ;  /* 0x0000003f0a00728c */ /* 0x000fe2000bf25270 */
[----:B------:R-:W-:Y:S01]  /*5e80*/  FMUL.FTZ R32, R42, UR7 ;  /* 0x000000072a207c20 */ /* 0x000fe20008410000 */
[----:B------:R-:W2:Y:S01]  /*5e90*/  LDC R76, c[0x0][0x288] ;  /* 0x0000a200ff4c7b82 */ /* 0x000ea20000000800 */
[----:B------:R-:W-:Y:S01]  /*5ea0*/  FMUL.FTZ R42, R52, UR7 ;  /* 0x00000007342a7c20 */ /* 0x000fe20008410000 */
[----:B------:R-:W-:-:S02]  /*5eb0*/  IMAD.MOV.U32 R136, RZ, RZ, R7 ;  /* 0x000000ffff887224 */ /* 0x000fc400078e0007 */
[----:B------:R-:W-:Y:S01]  /*5ec0*/  FMUL.FTZ R52, R62, UR7 ;  /* 0x000000073e347c20 */ /* 0x000fe20008410000 */
[----:B------:R-:W-:Y:S01]  /*5ed0*/  PLOP3.LUT P1, PT, PT, PT, UP1, 0x80, 0x0 ;  /* 0x000000000000781c */ /* 0x000fe20003f2f018 */
[----:B------:R-:W-:Y:S01]  /*5ee0*/  FMUL.FTZ R62, R70, UR7 ;  /* 0x00000007463e7c20 */ /* 0x000fe20008410000 */
[----:B------:R-:W-:Y:S01]  /*5ef0*/  PLOP3.LUT P2, PT, PT, PT, UP1, 0x80, 0x0 ;  /* 0x000000000000781c */ /* 0x000fe20003f4f018 */
[----:B------:R-:W-:Y:S01]  /*5f00*/  FMUL.FTZ R70, R78, UR7 ;  /* 0x000000074e467c20 */ /* 0x000fe20008410000 */
[----:B------:R-:W-:Y:S01]  /*5f10*/  IMAD.SHL.U32 R78, R10, 0x80, RZ ;  /* 0x000000800a4e7824 */ /* 0x000fe200078e00ff */
[----:B------:R-:W-:Y:S01]  /*5f20*/  @UP1 ULDC UR11, c[0x0][0x44c] ;  /* 0x00011300000b1ab9 */ /* 0x000fe20000000800 */
[----:B0-----:R-:W-:Y:S01]  /*5f30*/  FMUL.FTZ R13, R24, UR7 ;  /* 0x00000007180d7c20 */ /* 0x001fe20008410000 */
        /* <DEDUP_REMOVED lines=33> */
[----:B------:R-:W-:Y:S01]  /*6150*/  FMUL.FTZ R55, R65, UR7 ;  /* 0x0000000741377c20 */ /* 0x000fe20008410000 */
[----:B------:R-:W-:Y:S01]  /*6160*/  IADD3 R57, -R78, 0x1, RZ ;  /* 0x000000014e397810 */ /* 0x000fe20007ffe1ff */
[----:B------:R-:W-:Y:S01]  /*6170*/  FMUL.FTZ R58, R66, UR7 ;  /* 0x00000007423a7c20 */ /* 0x000fe20008410000 */
[----:B------:R-:W-:Y:S01]  /*6180*/  FMUL.FTZ R59, R67, UR7 ;  /* 0x00000007433b7c20 */ /* 0x000fe20008410000 */
[----:B------:R-:W-:Y:S01]  /*6190*/  FMUL.FTZ R61, R69, UR7 ;  /* 0x00000007453d7c20 */ /* 0x000fe20008410000 */
        /* <DEDUP_REMOVED lines=17> */
[----:B------:R-:W-:Y:S01]  /*62b0*/  UIADD3 UR10, UR10, 0x2d840, URZ ;  /* 0x0002d8400a0a7890 */ /* 0x000fe2000fffe03f */
[----:B------:R-:W-:Y:S01]  /*62c0*/  IMAD R57, R2, -0x2, R57 ;  /* 0xfffffffe02397824 */ /* 0x000fe200078e0239 */
[----:B------:R-:W-:Y:S01]  /*62d0*/  PLOP3.LUT P1, PT, PT, PT, UP0, 0x40, 0x0 ;  /* 0x000000000000781c */ /* 0x000fe20003f2e808 */
[----:B------:R-:W3:Y:S01]  /*62e0*/  MUFU.TANH R13, R13 ;  /* 0x0000000d000d7308 */ /* 0x000ee20000002400 */
[----:B-1----:R-:W-:Y:S01]  /*62f0*/  UPRMT UR10, UR15, 0x654, UR10 ;  /* 0x000006540f0a7896 */ /* 0x002fe2000800000a */
[----:B------:R-:W-:-:S04]  /*6300*/  IMAD R57, R16, UR35, R57 ;  /* 0x0000002310397c24 */ /* 0x000fc8000f8e0239 */
[----:B--2---:R-:W-:Y:S02]  /*6310*/  IMAD.IADD R57, R57, 0x1, -R76 ;  /* 0x0000000139397824 */ /* 0x004fe400078e0a4c */
[----:B------:R-:W1:Y:S02]  /*6320*/  MUFU.TANH R14, R14 ;  /* 0x0000000e000e7308 */ /* 0x000e640000002400 */
[C---:B------:R-:W-:Y:S01]  /*6330*/  VIADD R85, R57.reuse, UR40 ;  /* 0x0000002839557c36 */ /* 0x040fe20008000000 */
[----:B------:R-:W-:Y:S01]  /*6340*/  SYNCS.ARRIVE.TRANS64.RED.A1T0 RZ, [UR10], RZ ;  /* 0x000000ffffff79a7 */ /* 0x000fe2000810040a */
[----:B------:R-:W-:Y:S02]  /*6350*/  VIADD R84, R57, UR14 ;  /* 0x0000000e39547c36 */ /* 0x000fe40008000000 */
[----:B0-----:R-:W-:Y:S02]  /*6360*/  IMAD.IADD R83, R85, 0x1, R137 ;  /* 0x0000000155537824 */ /* 0x001fe400078e0289 */
[----:B------:R-:W0:Y:S01]  /*6370*/  MUFU.TANH R15, R15 ;  /* 0x0000000f000f7308 */ /* 0x000e220000002400 */
[----:B------:R-:W-:-:S07]  /*6380*/  IMAD.IADD R82, R137, 0x1, R84 ;  /* 0x0000000189527824 */ /* 0x000fce00078e0254 */
[----:B------:R-:W2:Y:S08]  /*6390*/  MUFU.TANH R17, R17 ;  /* 0x0000001100117308 */ /* 0x000eb00000002400 */
        /* <DEDUP_REMOVED lines=74> */
.L_x_10889:
[----:B------:R-:W-:-:S05]  /*6840*/  IMAD.U32 R86, RZ, RZ, UR33 ;  /* 0x00000021ff567e24 */ /* 0x000fca000f8e00ff */
[----:B------:R-:W-:-:S13]  /*6850*/  ISETP.NE.AND P1, PT, R86, 0x1, PT ;  /* 0x000000015600780c */ /* 0x000fda0003f25270 */
[----:B------:R-:W1:Y:S02]  /*6860*/  @P1 LDC.64 R56, c[0x0][0x9e8] ;  /* 0x00027a00ff381b82 */ /* 0x000e640000000a00 */
[----:B-1----:R-:W-:-:S05]  /*6870*/  @P1 IMAD.HI.U32 R56, R87, R56, RZ ;  /* 0x0000003857381227 */ /* 0x002fca00078e00ff */
[----:B------:R-:W-:-:S07]  /*6880*/  @P1 SHF.R.U32.HI R87, RZ, R57, R56 ;  /* 0x00000039ff571219 */ /* 0x000fce0000011638 */
.L_x_10890:
[----:B------:R-:W-:Y:S05]  /*6890*/  BSYNC B0 ;  /* 0x0000000000007941 */ /* 0x000fea0003800000 */
.L_x_10888:
[----:B------:R-:W-:-:S04]  /*68a0*/  IMAD R87, R87, R86, -R78 ;  /* 0x0000005657577224 */ /* 0x000fc800078e0a4e */
[----:B------:R-:W-:-:S05]  /*68b0*/  IMAD R87, R2, -0x2, R87 ;  /* 0xfffffffe02577824 */ /* 0x000fca00078e0257 */
[----:B------:R-:W-:Y:S02]  /*68c0*/  VIADDMNMX R83, R87, R86, R83, PT ;  /* 0x0000005657537246 */ /* 0x000fe40003800153 */
[----:B------:R-:W-:-:S07]  /*68d0*/  VIMNMX R82, R82, R87, !PT ;  /* 0x0000005752527248 */ /* 0x000fce0007fe0100 */
.L_x_10887:
[----:B------:R-:W-:Y:S01]  /*68e0*/  ISETP.GT.AND P1, PT, R10, -0x1, PT ;  /* 0xffffffff0a00780c */ /* 0x000fe20003f24270 */
[----:B------:R-:W1:Y:S01]  /*68f0*/  SHFL.IDX PT, R56, R136, 0x1, 0x1c1f ;  /* 0x003c1f0088387f89 */ /* 0x000e6200000e0000 */
[----:B------:R-:W-:Y:S02]  /*6900*/  UISETP.NE.AND UP0, UPT, UR60, URZ, UPT ;  /* 0x0000003f3c00728c */ /* 0x000fe4000bf05270 */
[C---:B------:R-:W-:Y:S02]  /*6910*/  ISETP.GT.AND P3, PT, R82.reuse, 0x8, P1 ;  /* 0x000000085200780c */ /* 0x040fe40000f64270 */
[C---:B------:R-:W-:Y:S02]  /*6920*/  ISETP.GT.AND P6, PT, R82.reuse, RZ, P1 ;  /* 0x000000ff5200720c */ /* 0x040fe40000fc4270 */
        /* <DEDUP_REMOVED lines=8> */
[----:B------:R-:W-:Y:S01]  /*69b0*/  FSEL R14, R14, -INF , !P2 ;  /* 0xff8000000e0e7808 */ /* 0x000fe20005000000 */
[--C-:B-1----:R-:W-:Y:S01]  /*69c0*/  IMAD.IADD R85, R85, 0x1, R56.reuse ;  /* 0x0000000155557824 */ /* 0x102fe200078e0238 */
[----:B------:R-:W-:Y:S01]  /*69d0*/  ISETP.GT.AND P5, PT, R82, 0x9, P1 ;  /* 0x000000095200780c */ /* 0x000fe20000fa4270 */
[----:B------:R-:W-:Y:S01]  /*69e0*/  IMAD.IADD R84, R84, 0x1, R56 ;  /* 0x0000000154547824 */ /* 0x000fe200078e0238 */
        /* <DEDUP_REMOVED lines=99> */
.L_x_10893:
[----:B------:R-:W-:-:S05]  /*7020*/  IMAD.U32 R56, RZ, RZ, UR33 ;  /* 0x00000021ff387e24 */ /* 0x000fca000f8e00ff */
[----:B------:R-:W-:-:S13]  /*7030*/  ISETP.NE.AND P2, PT, R56, 0x1, PT ;  /* 0x000000013800780c */ /* 0x000fda0003f45270 */
[----:B------:R-:W0:Y:S02]  /*7040*/  @P2 LDC.64 R30, c[0x0][0x9e8] ;  /* 0x00027a00ff1e2b82 */ /* 0x000e240000000a00 */
[----:B0-----:R-:W-:-:S05]  /*7050*/  @P2 IMAD.HI.U32 R30, R83, R30, RZ ;  /* 0x0000001e531e2227 */ /* 0x001fca00078e00ff */
[----:B------:R-:W-:-:S07]  /*7060*/  @P2 SHF.R.U32.HI R83, RZ, R31, R30 ;  /* 0x0000001fff532219 */ /* 0x000fce000001161e */
.L_x_10894:
[----:B------:R-:W-:Y:S05]  /*7070*/  BSYNC B0 ;  /* 0x0000000000007941 */ /* 0x000fea0003800000 */
.L_x_10892:
[----:B------:R-:W-:-:S04]  /*7080*/  IMAD R83, R83, R56, -R78 ;  /* 0x0000003853537224 */ /* 0x000fc800078e0a4e */
[----:B------:R-:W-:-:S05]  /*7090*/  IMAD R83, R2, -0x2, R83 ;  /* 0xfffffffe02537824 */ /* 0x000fca00078e0253 */
[----:B------:R-:W-:Y:S02]  /*70a0*/  VIADDMNMX R85, R83, R56, R85, PT ;  /* 0x0000003853557246 */ /* 0x000fe40003800155 */
[----:B------:R-:W-:-:S07]  /*70b0*/  VIMNMX R84, R84, R83, !PT ;  /* 0x0000005354547248 */ /* 0x000fce0007fe0100 */
.L_x_10891:
        /* <DEDUP_REMOVED lines=30> */
[----:B------:R-:W-:-:S02]  /*72a0*/  ISETP.LT.OR P4, PT, R85, 0xa, P4 ;  /* 0x0000000a5500780c */ /* 0x000fc40002781670 */
[----:B------:R-:W-:Y:S02]  /*72b0*/  FMNMX.FTZ R31, R43, R30, !PT ;  /* 0x0000001e2b1f7209 */ /* 0x000fe40007810000 */
[----:B------:R-:W-:Y:S02]  /*72c0*/  FSEL R20, R20, -INF , !P3 ;  /* 0xff80000014147808 */ /* 0x000fe40005800000 */
[----:B------:R-:W-:Y:S02]  /*72d0*/  FMNMX.FTZ R30, R46, R31, !PT ;  /* 0x0000001f2e1e7209 */ /* 0x000fe40007810000 */
[----:B------:R-:W-:Y:S02]  /*72e0*/  ISETP.GT.AND P2, PT, R84, 0x11, P1 ;  /* 0x000000115400780c */ /* 0x000fe40000f44270 */
        /* <DEDUP_REMOVED lines=30> */
[----:B------:R-:W-:Y:S01]  /*74d0*/  ISETP.GT.AND P2, PT, R84, 0x30, P1 ;  /* 0x000000305400780c */ /* 0x000fe20000f44270 */
[----:B------:R-:W0:Y:S01]  /*74e0*/  SHFL.BFLY PT, R30, R31, 0x2, 0x1f ;  /* 0x0c401f001f1e7f89 */ /* 0x000e2200000e0000 */
[----:B------:R-:W-:-:S02]  /*74f0*/  FSEL R36, R36, -INF , !P3 ;  /* 0xff80000024247808 */ /* 0x000fc40005800000 */
[C---:B------:R-:W-:Y:S02]  /*7500*/  ISETP.LT.OR P4, PT, R85.reuse, 0x2a, P4 ;  /* 0x0000002a5500780c */ /* 0x040fe40002781670 */
[----:B------:R-:W-:Y:S02]  /*7510*/  ISETP.GT.AND P3, PT, R84, 0x31, P1 ;  /* 0x000000315400780c */ /* 0x000fe40000f64270 */
[----:B------:R-:W-:Y:S02]  /*7520*/  ISETP.LT.OR P2, PT, R85, 0x31, P2 ;  /* 0x000000315500780c */ /* 0x000fe40001741670 */
[----:B------:R-:W-:Y:S02]  /*7530*/  FSEL R37, R37, -INF , !P4 ;  /* 0xff80000025257808 */ /* 0x000fe40006000000 */
[----:B------:R-:W-:Y:S02]  /*7540*/  FSEL R40, R40, -INF , !P2 ;  /* 0xff80000028287808 */ /* 0x000fe40005000000 */
[----:B------:R-:W-:-:S02]  /*7550*/  ISETP.LT.OR P3, PT, R85, 0x32, P3 ;  /* 0x000000325500780c */ /* 0x000fc40001f61670 */
[C---:B------:R-:W-:Y:S02]  /*7560*/  ISETP.GT.AND P4, PT, R84.reuse, 0x39, P1 ;  /* 0x000000395400780c */ /* 0x040fe40000f84270 */
[----:B------:R-:W-:Y:S02]  /*7570*/  FSEL R41, R41, -INF , !P3 ;  /* 0xff80000029297808 */ /* 0x000fe40005800000 */
[C---:B------:R-:W-:Y:S02]  /*7580*/  ISETP.GT.AND P2, PT, R84.reuse, 0x40, P1 ;  /* 0x000000405400780c */ /* 0x040fe40000f44270 */
[----:B------:R-:W-:Y:S02]  /*7590*/  ISETP.LT.OR P4, PT, R85, 0x3a, P4 ;  /* 0x0000003a5500780c */ /* 0x000fe40002781670 */
[----:B------:R-:W-:Y:S02]  /*75a0*/  ISETP.GT.AND P3, PT, R84, 0x41, P1 ;  /* 0x000000415400780c */ /* 0x000fe40000f64270 */
[----:B0-----:R-:W-:-:S02]  /*75b0*/  FMNMX.FTZ R56, R31, R30, !PT ;  /* 0x0000001e1f387209 */ /* 0x001fc40007810000 */
[----:B------:R-:W-:Y:S02]  /*75c0*/  ISETP.LT.OR P2, PT, R85, 0x41, P2 ;  /* 0x000000415500780c */ /* 0x000fe40001741670 */
[----:B------:R-:W-:Y:S01]  /*75d0*/  FSEL R45, R45, -INF , !P4 ;  /* 0xff8000002d2d7808 */ /* 0x000fe20006000000 */
[----:B------:R-:W0:Y:S01]  /*75e0*/  SHFL.BFLY PT, R83, R56, 0x1, 0x1f ;  /* 0x0c201f0038537f89 */ /* 0x000e2200000e0000 */
[----:B------:R-:W-:Y:S02]  /*75f0*/  FSEL R48, R48, -INF , !P2 ;  /* 0xff80000030307808 */ /* 0x000fe40005000000 */
[----:B------:R-:W-:Y:S02]  /*7600*/  ISETP.LT.OR P3, PT, R85, 0x42, P3 ;  /* 0x000000425500780c */ /* 0x000fe40001f61670 */
[----:B------:R-:W-:Y:S02]  /*7610*/  ISETP.GT.AND P4, PT, R84, 0x49, P1 ;  /* 0x000000495400780c */ /* 0x000fe40000f84270 */
[----:B------:R-:W-:-:S02]  /*7620*/  FSEL R49, R49, -INF , !P3 ;  /* 0xff80000031317808 */ /* 0x000fc40005800000 */
[C---:B------:R-:W-:Y:S02]  /*7630*/  ISETP.GT.AND P2, PT, R84.reuse, 0x50, P1 ;  /* 0x000000505400780c */ /* 0x040fe40000f44270 */
[C---:B------:R-:W-:Y:S02]  /*7640*/  ISETP.LT.OR P4, PT, R85.reuse, 0x4a, P4 ;  /* 0x0000004a5500780c */ /* 0x040fe40002781670 */
[----:B------:R-:W-:Y:S02]  /*7650*/  ISETP.GT.AND P3, PT, R84, 0x51, P1 ;  /* 0x000000515400780c */ /* 0x000fe40000f64270 */
[----:B------:R-:W-:Y:S02]  /*7660*/  ISETP.LT.OR P2, PT, R85, 0x51, P2 ;  /* 0x000000515500780c */ /* 0x000fe40001741670 */
[----:B------:R-:W-:Y:S02]  /*7670*/  FSEL R53, R53, -INF , !P4 ;  /* 0xff80000035357808 */ /* 0x000fe40006000000 */
[----:B------:R-:W-:-:S02]  /*7680*/  FSEL R58, R58, -INF , !P2 ;  /* 0xff8000003a3a7808 */ /* 0x000fc40005000000 */
[----:B------:R-:W-:Y:S02]  /*7690*/  ISETP.LT.OR P3, PT, R85, 0x52, P3 ;  /* 0x000000525500780c */ /* 0x000fe40001f61670 */
[----:B------:R-:W-:Y:S02]  /*76a0*/  ISETP.GT.AND P2, PT, R84, 0x60, P1 ;  /* 0x000000605400780c */ /* 0x000fe40000f44270 */
[----:B0-----:R-:W-:Y:S02]  /*76b0*/  FMNMX.FTZ R30, R56, R83, !PT ;  /* 0x00000053381e7209 */ /* 0x001fe40007810000 */
[----:B------:R-:W-:Y:S02]  /*76c0*/  ISETP.GT.AND P4, PT, R84, 0x59, P1 ;  /* 0x000000595400780c */ /* 0x000fe40000f84270 */
[C---:B------:R-:W-:Y:S01]  /*76d0*/  FSETP.NEU.FTZ.AND P6, PT, R30.reuse, -INF , PT ;  /* 0xff8000001e00780b */ /* 0x040fe20003fdd000 */
[----:B------:R-:W-:Y:S01]  /*76e0*/  FMUL.FTZ R78, R30, UR11 ;  /* 0x0000000b1e4e7c20 */ /* 0x000fe20008410000 */
[----:B------:R-:W-:-:S02]  /*76f0*/  FSEL R59, R59, -INF , !P3 ;  /* 0xff8000003b3b7808 */ /* 0x000fc40005800000 */
[----:B------:R-:W-:Y:S02]  /*7700*/  ISETP.GT.AND P3, PT, R84, 0x61, P1 ;  /* 0x000000615400780c */ /* 0x000fe40000f64270 */
[----:B------:R-:W-:Y:S02]  /*7710*/  FSEL R56, R78, RZ, P6 ;  /* 0x000000ff4e387208 */ /* 0x000fe40003000000 */
[C---:B------:R-:W-:Y:S02]  /*7720*/  ISETP.LT.OR P2, PT, R85.reuse, 0x61, P2 ;  /* 0x000000615500780c */ /* 0x040fe40001741670 */
[----:B------:R-:W-:Y:S01]  /*7730*/  ISETP.LT.OR P4, PT, R85, 0x5a, P4 ;  /* 0x0000005a5500780c */ /* 0x000fe20002781670 */
[--C-:B------:R-:W-:Y:S01]  /*7740*/  FFMA.FTZ R82, R22, UR11, -R56.reuse ;  /* 0x0000000b16527c23 */ /* 0x100fe20008010838 */
[----:B------:R-:W-:Y:S01]  /*7750*/  FSEL R22, R15, -INF , !P5 ;  /* 0xff8000000f167808 */ /* 0x000fe20006800000 */
[--C-:B------:R-:W-:Y:S01]  /*7760*/  FFMA.FTZ R13, R13, UR11, -R56.reuse ;  /* 0x0000000b0d0d7c23 */ /* 0x100fe20008010838 */
[----:B------:R-:W-:Y:S01]  /*7770*/  ISETP.GT.AND P5, PT, R84, 0x38, P1 ;  /* 0x000000385400780c */ /* 0x000fe20000fa4270 */
[----:B------:R0:W-:Y:S01]  /*7780*/  MUFU.EX2 R15, R82 ;  /* 0x00000052000f7308 */ /* 0x0001e20000000800 */
        /* <DEDUP_REMOVED lines=49> */
[----:B------:R-:W-:Y:S01]  /*7aa0*/  FFMA.FTZ R69, R69, UR11, -R56 ;  /* 0x0000000b45457c23 */ /* 0x000fe20008010838 */
[----:B------:R-:W-:Y:S01]  /*7ab0*/  ISETP.LT.OR P5, PT, R85, 0x69, P5 ;  /* 0x000000695500780c */ /* 0x000fe20002fa1670 */
[----:B------:R-:W-:Y:S01]  /*7ac0*/  MUFU.EX2 R13, R13 ;  /* 0x0000000d000d7308 */ /* 0x000fe20000000800 */
[----:B------:R-:W-:-:S02]  /*7ad0*/  FMNMX.FTZ R83, R41, R78, !PT ;  /* 0x0000004e29537209 */ /* 0x000fc40007810000 */
[----:B------:R-:W-:Y:S02]  /*7ae0*/  FSEL R46, R70, -INF , !P5 ;  /* 0xff800000462e7808 */ /* 0x000fe40006800000 */
[----:B------:R-:W-:Y:S02]  /*7af0*/  FMNMX.FTZ R78, R44, R83, !PT ;  /* 0x000000532c4e7209 */ /* 0x000fe40007810000 */
[----:B------:R-:W-:Y:S01]  /*7b00*/  ISETP.LT.OR P4, PT, R85, 0x6a, P4 ;  /* 0x0000006a5500780c */ /* 0x000fe20002781670 */
[----:B------:R-:W-:Y:S01]  /*7b10*/  MUFU.EX2 R14, R14 ;  /* 0x0000000e000e7308 */ /* 0x000fe20000000800 */
[----:B------:R-:W-:Y:S02]  /*7b20*/  FMNMX.FTZ R83, R45, R78, !PT ;  /* 0x0000004e2d537209 */ /* 0x000fe40007810000 */
[----:B------:R-:W-:Y:S02]  /*7b30*/  ISETP.GT.AND P5, PT, R84, 0x78, P1 ;  /* 0x000000785400780c */ /* 0x000fe40000fa4270 */
[----:B------:R-:W-:-:S02]  /*7b40*/  FMNMX.FTZ R78, R48, R83, !PT ;  /* 0x00000053304e7209 */ /* 0x000fc40007810000 */
[----:B------:R-:W-:Y:S01]  /*7b50*/  ISETP.LT.OR P5, PT, R85, 0x79, P5 ;  /* 0x000000795500780c */ /* 0x000fe20002fa1670 */
[----:B------:R-:W-:Y:S01]  /*7b60*/  MUFU.EX2 R18, R18 ;  /* 0x0000001200127308 */ /* 0x000fe20000000800 */
[----:B------:R-:W-:Y:S02]  /*7b70*/  FMNMX.FTZ R83, R49, R78, !PT ;  /* 0x0000004e31537209 */ /* 0x000fe40007810000 */
[----:B------:R-:W-:Y:S02]  /*7b80*/  FSEL R80, R80, -INF , !P5 ;  /* 0xff80000050507808 */ /* 0x000fe40006800000 */
[----:B------:R-:W-:-:S03]  /*7b90*/  FMNMX.FTZ R78, R52, R83, !PT ;  /* 0x00000053344e7209 */ /* 0x000fc60007810000 */
[----:B------:R-:W-:Y:S01]  /*7ba0*/  MUFU.EX2 R19, R19 ;  /* 0x0000001300137308 */ /* 0x000fe20000000800 */
[----:B------:R-:W-:Y:S02]  /*7bb0*/  FMNMX.FTZ R83, R53, R78, !PT ;  /* 0x0000004e35537209 */ /* 0x000fe40007810000 */
[----:B------:R-:W-:Y:S02]  /*7bc0*/  FSEL R78, R66, -INF , !P2 ;  /* 0xff800000424e7808 */ /* 0x000fe40005000000 */
[----:B0-----:R-:W-:Y:S02]  /*7bd0*/  FMNMX.FTZ R82, R58, R83, !PT ;  /* 0x000000533a527209 */ /* 0x001fe40007810000 */
[----:B------:R-:W-:Y:S01]  /*7be0*/  ISETP.GT.AND P2, PT, R84, 0x70, P1 ;  /* 0x000000705400780c */ /* 0x000fe20000f44270 */
[----:B------:R-:W-:Y:S01]  /*7bf0*/  MUFU.EX2 R23, R23 ;  /* 0x0000001700177308 */ /* 0x000fe20000000800 */
[----:B------:R-:W-:Y:S02]  /*7c00*/  FMNMX.FTZ R83, R59, R82, !PT ;  /* 0x000000523b537209 */ /* 0x000fe40007810000 */
[----:B------:R-:W-:-:S02]  /*7c10*/  FSEL R82, R67, -INF , !P3 ;  /* 0xff80000043527808 */ /* 0x000fc40005800000 */
[----:B------:R-:W-:Y:S02]  /*7c20*/  FMNMX.FTZ R66, R62, R83, !PT ;  /* 0x000000533e427209 */ /* 0x000fe40007810000 */
[C---:B------:R-:W-:Y:S01]  /*7c30*/  ISETP.GT.AND P3, PT, R84.reuse, 0x71, P1 ;  /* 0x000000715400780c */ /* 0x040fe20000f64270 */
[----:B------:R-:W-:Y:S01]  /*7c40*/  MUFU.EX2 R26, R26 ;  /* 0x0000001a001a7308 */ /* 0x000fe20000000800 */
[----:B------:R-:W-:Y:S02]  /*7c50*/  FMNMX.FTZ R67, R63, R66, !PT ;  /* 0x000000423f437209 */ /* 0x000fe40007810000 */
[----:B------:R-:W-:Y:S01]  /*7c60*/  ISETP.GT.AND P1, PT, R84, 0x79, P1 ;  /* 0x000000795400780c */ /* 0x000fe20000f24270 */
[----:B------:R-:W-:Y:S01]  /*7c70*/  FFMA.FTZ R84, R47, UR11, -R56 ;  /* 0x0000000b2f547c23 */ /* 0x000fe20008010838 */
[----:B------:R-:W-:Y:S02]  /*7c80*/  FMNMX.FTZ R67, R78, R67, !PT ;  /* 0x000000434e437209 */ /* 0x000fe40007810000 */
[----:B------:R-:W-:Y:S01]  /*7c90*/  ISETP.LT.OR P2, PT, R85, 0x71, P2 ;  /* 0x000000715500780c */ /* 0x000fe20001741670 */
[----:B------:R0:W-:Y:S01]  /*7ca0*/  MUFU.EX2 R66, R86 ;  /* 0x0000005600427308 */ /* 0x0001e20000000800 */
[----:B------:R-:W-:-:S02]  /*7cb0*/  FMNMX.FTZ R83, R82, R67, !PT ;  /* 0x0000004352537209 */ /* 0x000fc40007810000 */
[----:B------:R-:W-:Y:S02]  /*7cc0*/  FSEL R47, R71, -INF , !P4 ;  /* 0xff800000472f7808 */ /* 0x000fe40006000000 */
[----:B------:R-:W-:Y:S02]  /*7cd0*/  FMNMX.FTZ R70, R46, R83, !PT ;  /* 0x000000532e467209 */ /* 0x000fe40007810000 */
[----:B------:R-:W-:Y:S01]  /*7ce0*/  ISETP.LT.OR P3, PT, R85, 0x72, P3 ;  /* 0x000000725500780c */ /* 0x000fe20001f61670 */
[----:B------:R1:W-:Y:S01]  /*7cf0*/  MUFU.EX2 R67, R84 ;  /* 0x0000005400437308 */ /* 0x0003e20000000800 */
[----:B------:R-:W-:Y:S02]  /*7d00*/  FSEL R74, R74, -INF , !P2 ;  /* 0xff8000004a4a7808 */ /* 0x000fe40005000000 */
[----:B------:R-:W-:Y:S02]  /*7d10*/  FMNMX.FTZ R71, R47, R70, !PT ;  /* 0x000000462f477209 */ /* 0x000fe40007810000 */
[----:B------:R-:W-:-:S02]  /*7d20*/  FSEL R75, R75, -INF , !P3 ;  /* 0xff8000004b4b7808 */ /* 0x000fc40005800000 */
[----:B------:R-:W-:Y:S01]  /*7d30*/  FMNMX.FTZ R70, R74, R71, !PT ;  /* 0x000000474a467209 */ /* 0x000fe20007810000 */
[----:B------:R-:W-:Y:S01]  /*7d40*/  MUFU.EX2 R27, R27 ;  /* 0x0000001b001b7308 */ /* 0x000fe20000000800 */
[----:B------:R-:W-:Y:S02]  /*7d50*/  ISETP.LT.OR P1, PT, R85, 0x7a, P1 ;  /* 0x0000007a5500780c */ /* 0x000fe40000f21670 */
[----:B------:R-:W-:Y:S02]  /*7d60*/  FMNMX.FTZ R71, R75, R70, !PT ;  /* 0x000000464b477209 */ /* 0x000fe40007810000 */
[----:B------:R-:W-:Y:S02]  /*7d70*/  FSEL R81, R81, -INF , !P1 ;  /* 0xff80000051517808 */ /* 0x000fe40004800000 */
[----:B------:R-:W-:Y:S01]  /*7d80*/  FMNMX.FTZ R70, R80, R71, !PT ;  /* 0x0000004750467209 */ /* 0x000fe20007810000 */
[----:B------:R-:W-:Y:S01]  /*7d90*/  MUFU.EX2 R31, R31 ;  /* 0x0000001f001f7308 */ /* 0x000fe20000000800 */
[----:B0-----:R-:W-:-:S02]  /*7da0*/  FSEL R86, R30, RZ, P6 ;  /* 0x000000ff1e567208 */ /* 0x001fc40003000000 */
[----:B------:R-:W-:-:S03]  /*7db0*/  FMNMX.FTZ R70, R81, R70, !PT ;  /* 0x0000004651467209 */ /* 0x000fc60007810000 */
[----:B------:R-:W-:Y:S02]  /*7dc0*/  FADD.FTZ R86, -R86, R11 ;  /* 0x0000000b56567221 */ /* 0x000fe40000010100 */
[----:B------:R-:W0:Y:S01]  /*7dd0*/  SHFL.BFLY PT, R71, R70, 0x2, 0x1f ;  /* 0x0c401f0046477f89 */ /* 0x000e2200000e0000 */
[----:B------:R-:W-:Y:S01]  /*7de0*/  MUFU.EX2 R57, R57 ;  /* 0x0000003900397308 */ /* 0x000fe20000000800 */
[----:B------:R-:W-:-:S07]  /*7df0*/  FMUL.FTZ R11, R86, UR11 ;  /* 0x0000000b560b7c20 */ /* 0x000fce0008410000 */
[----:B------:R-:W2:Y:S08]  /*7e00*/  MUFU.EX2 R11, R11 ;  /* 0x0000000b000b7308 */ /* 0x000eb00000000800 */
[----:B------:R-:W-:Y:S01]  /*7e10*/  MUFU.EX2 R34, R34 ;  /* 0x0000002200227308 */ /* 0x000fe20000000800 */
[----:B0-----:R-:W-:Y:S01]  /*7e20*/  FMNMX.FTZ R83, R70, R71, !PT ;  /* 0x0000004746537209 */ /* 0x001fe20007810000 */
[--C-:B------:R-:W-:Y:S01]  /*7e30*/  FFMA.FTZ R70, R72, UR11, -R56.reuse ;  /* 0x0000000b48467c23 */ /* 0x100fe20008010838 */
[--C-:B------:R-:W-:Y:S01]  /*7e40*/  FFMA.FTZ R71, R73, UR11, -R56.reuse ;  /* 0x0000000b49477c23 */ /* 0x100fe20008010838 */
[--C-:B------:R-:W-:Y:S01]  /*7e50*/  FFMA.FTZ R72, R77, UR11, -R56.reuse ;  /* 0x0000000b4d487c23 */ /* 0x100fe20008010838 */
[----:B------:R-:W-:Y:S01]  /*7e60*/  FFMA.FTZ R73, R79, UR11, -R56 ;  /* 0x0000000b4f497c23 */ /* 0x000fe20008010838 */
[----:B-1----:R-:W0:Y:S01]  /*7e70*/  SHFL.BFLY PT, R84, R83, 0x1, 0x1f ;  /* 0x0c201f0053547f89 */ /* 0x002e2200000e0000 */
[----:B--2---:R-:W-:Y:S01]  /*7e80*/  FFMA.FTZ R5, R11, R5, R13 ;  /* 0x000000050b057223 */ /* 0x004fe2000001000d */
[----:B------:R-:W-:Y:S03]  /*7e90*/  MUFU.EX2 R35, R35 ;  /* 0x0000002300237308 */ /* 0x000fe60000000800 */
[----:B------:R-:W-:-:S05]  /*7ea0*/  FADD.FTZ R5, R14, R5 ;  /* 0x000000050e057221 */ /* 0x000fca0000010000 */
[----:B------:R-:W-:Y:S08]  /*7eb0*/  MUFU.EX2 R38, R38 ;  /* 0x0000002600267308 */ /* 0x000ff00000000800 */
[----:B------:R-:W-:Y:S01]  /*7ec0*/  MUFU.EX2 R39, R39 ;  /* 0x0000002700277308 */ /* 0x000fe20000000800 */
[----:B0-----:R-:W-:-:S07]  /*7ed0*/  FMNMX.FTZ R56, R83, R84, !PT ;  /* 0x0000005453387209 */ /* 0x001fce0007810000 */
[----:B------:R-:W-:Y:S01]  /*7ee0*/  MUFU.EX2 R42, R42 ;  /* 0x0000002a002a7308 */ /* 0x000fe20000000800 */
[C---:B------:R-:W-:Y:S01]  /*7ef0*/  FSETP.NEU.FTZ.AND P1, PT, R56.reuse, -INF , PT ;  /* 0xff8000003800780b */ /* 0x040fe20003f3d000 */
[----:B------:R-:W-:-:S05]  /*7f00*/  FMUL.FTZ R85, R56, UR11 ;  /* 0x0000000b38557c20 */ /* 0x000fca0008410000 */
[----:B------:R-:W-:Y:S01]  /*7f10*/  FSEL R85, R85, RZ, P1 ;  /* 0x000000ff55557208 */ /* 0x000fe20000800000 */
[----:B------:R-:W-:Y:S04]  /*7f20*/  MUFU.EX2 R43, R43 ;  /* 0x0000002b002b7308 */ /* 0x000fe80000000800 */
        /* <DEDUP_REMOVED lines=11> */
[----:B------:R-:W-:Y:S01]  /*7fe0*/  FFMA.FTZ R84, R29, UR11, -R85 ;  /* 0x0000000b1d547c23 */ /* 0x000fe20008010855 */
[----:B------:R-:W-:Y:S01]  /*7ff0*/  FADD.FTZ R24, R18, R5 ;  /* 0x0000000512187221 */ /* 0x000fe20000010000 */
[--C-:B------:R-:W-:Y:S01]  /*8000*/  FFMA.FTZ R22, R32, UR11, -R85.reuse ;  /* 0x0000000b20167c23 */ /* 0x100fe20008010855 */
[--C-:B------:R-:W-:Y:S01]  /*8010*/  FFMA.FTZ R33, R33, UR11, -R85.reuse ;  /* 0x0000000b21217c23 */ /* 0x100fe20008010855 */
[----:B------:R-:W-:Y:S01]  /*8020*/  MUFU.EX2 R83, R83 ;  /* 0x0000005300537308 */ /* 0x000fe20000000800 */
[----:B------:R-:W-:Y:S01]  /*8030*/  FADD.FTZ R24, R19, R24 ;  /* 0x0000001813187221 */ /* 0x000fe20000010000 */
[--C-:B------:R-:W-:Y:S01]  /*8040*/  FFMA.FTZ R21, R36, UR11, -R85.reuse ;  /* 0x0000000b24157c23 */ /* 0x100fe20008010855 */
[--C-:B------:R-:W-:Y:S01]  /*8050*/  FFMA.FTZ R139, R45, UR11, -R85.reuse ;  /* 0x0000000b2d8b7c23 */ /* 0x100fe20008010855 */
[--C-:B------:R-:W-:Y:S01]  /*8060*/  FFMA.FTZ R29, R37, UR11, -R85.reuse ;  /* 0x0000000b251d7c23 */ /* 0x100fe20008010855 */
[----:B------:R-:W-:Y:S01]  /*8070*/  FADD.FTZ R24, R15, R24 ;  /* 0x000000180f187221 */ /* 0x000fe20000010000 */
        /* <DEDUP_REMOVED lines=19> */
[----:B0-----:R-:W-:Y:S01]  /*81b0*/  FFMA.FTZ R4, R17, R4, R83 ;  /* 0x0000000411047223 */ /* 0x001fe20000010053 */
[--C-:B------:R-:W-:Y:S01]  /*81c0*/  FFMA.FTZ R74, R75, UR11, -R85.reuse ;  /* 0x0000000b4b4a7c23 */ /* 0x100fe20008010855 */
[--C-:B------:R-:W-:Y:S01]  /*81d0*/  FFMA.FTZ R75, R80, UR11, -R85.reuse ;  /* 0x0000000b504b7c23 */ /* 0x100fe20008010855 */
[----:B------:R-:W-:Y:S01]  /*81e0*/  FFMA.FTZ R80, R81, UR11, -R85 ;  /* 0x0000000b51507c23 */ /* 0x000fe20008010855 */
[----:B------:R-:W-:-:S03]  /*81f0*/  FADD.FTZ R4, R87, R4 ;  /* 0x0000000457047221 */ /* 0x000fc60000010000 */
        /* <DEDUP_REMOVED lines=101> */
.L_x_10895:
[----:B------:R-:W0:Y:S01]  /*8850*/  S2UR UR10, SR_CgaCtaId ;  /* 0x00000000000a79c3 */ /* 0x000e220000008800 */
[----:B------:R-:W-:Y:S01]  /*8860*/  ULEA UR6, UR6, UR38, 0x3 ;  /* 0x0000002606067291 */ /* 0x000fe2000f8e183f */
[----:B------:R-:W-:Y:S01]  /*8870*/  F2FP.BF16.F32.PACK_AB R44, R14, R13 ;  /* 0x0000000d0e2c723e */ /* 0x000fe200000010ff */
[----:B------:R-:W-:Y:S01]  /*8880*/  UMOV UR41, UR5 ;  /* 0x0000000500297c82 */ /* 0x000fe20008000000 */
[----:B------:R-:W-:Y:S01]  /*8890*/  F2FP.BF16.F32.PACK_AB R45, R87, R83 ;  /* 0x00000053572d723e */ /* 0x000fe200000010ff */
[----:B------:R-:W-:Y:S01]  /*88a0*/  UIADD3 UR6, UR6, 0x2d860, URZ ;  /* 0x0002d86006067890 */ /* 0x000fe2000fffe03f */
        /* <DEDUP_REMOVED lines=18> */
[----:B0-----:R-:W-:Y:S01]  /*89d0*/  UPRMT UR6, UR10, 0x654, UR6 ;  /* 0x000006540a067896 */ /* 0x001fe20008000006 */
        /* <DEDUP_REMOVED lines=9> */
[----:B------:R-:W-:Y:S01]  /*8a70*/  SYNCS.ARRIVE.TRANS64.RED.A1T0 RZ, [UR6], RZ ;  /* 0x000000ffffff79a7 */ /* 0x000fe20008100406 */
[----:B------:R-:W-:Y:S01]  /*8a80*/  F2FP.BF16.F32.PACK_AB R50, R51, R50 ;  /* 0x000000323332723e */ /* 0x000fe200000010ff */
[----:B------:R-:W-:Y:S01]  /*8a90*/  STSM.16.M88.4 [R0+0x21800], R44 ;  /* 0x0218002c00007844 */ /* 0x000fe20000000200 */
[----:B------:R-:W-:Y:S01]  /*8aa0*/  F2FP.BF16.F32.PACK_AB R48, R67, R66 ;  /* 0x000000424330723e */ /* 0x000fe200000010ff */
[----:B------:R-:W-:Y:S01]  /*8ab0*/  UMOV UR6, UR4 ;  /* 0x0000000400067c82 */ /* 0x000fe20008000000 */
[----:B------:R-:W-:Y:S01]  /*8ac0*/  F2FP.BF16.F32.PACK_AB R49, R49, R36 ;  /* 0x000000243131723e */ /* 0x000fe200000010ff */
[----:B------:R-:W-:Y:S01]  /*8ad0*/  STSM.16.M88.4 [R140], R24 ;  /* 0x000000188c007844 */ /* 0x000fe20000000200 */
[----:B------:R-:W-:Y:S01]  /*8ae0*/  F2FP.BF16.F32.PACK_AB R51, R138, R37 ;  /* 0x000000258a33723e */ /* 0x000fe200000010ff */
[-C--:B------:R-:W-:Y:S01]  /*8af0*/  FMUL.FTZ R113, R113, R11.reuse ;  /* 0x0000000b71717220 */ /* 0x080fe20000410000 */
[----:B------:R-:W-:Y:S01]  /*8b00*/  F2FP.BF16.F32.PACK_AB R12, R55, R54 ;  /* 0x00000036370c723e */ /* 0x000fe200000010ff */
[----:B------:R-:W-:Y:S01]  /*8b10*/  STSM.16.M88.4 [R6], R32 ;  /* 0x0000002006007844 */ /* 0x000fe20000000200 */
[----:B------:R-:W-:Y:S01]  /*8b20*/  F2FP.BF16.F32.PACK_AB R13, R137, R52 ;  /* 0x00000034890d723e */ /* 0x000fe200000010ff */
[----:B------:R-:W-:Y:S01]  /*8b30*/  FMUL.FTZ R116, R116, R11 ;  /* 0x0000000b74747220 */ /* 0x000fe20000410000 */
[----:B------:R-:W-:Y:S01]  /*8b40*/  F2FP.BF16.F32.PACK_AB R14, R61, R60 ;  /* 0x0000003c3d0e723e */ /* 0x000fe200000010ff */
[----:B------:R-:W-:Y:S01]  /*8b50*/  STSM.16.M88.4 [R3], R40 ;  /* 0x0000002803007844 */ /* 0x000fe20000000200 */
[----:B------:R-:W-:Y:S01]  /*8b60*/  F2FP.BF16.F32.PACK_AB R15, R136, R53 ;  /* 0x00000035880f723e */ /* 0x000fe200000010ff */
[-C--:B------:R-:W-:Y:S01]  /*8b70*/  FMUL.FTZ R117, R117, R11.reuse ;  /* 0x0000000b75757220 */ /* 0x080fe20000410000 */
        /* <DEDUP_REMOVED lines=10> */
[----:B------:R-:W-:Y:S01]  /*8c20*/  F2FP.BF16.F32.PACK_AB R21, R74, R62 ;  /* 0x0000003e4a15723e */ /* 0x000fe200000010ff */
[----:B------:R1:W-:Y:S01]  /*8c30*/  STSM.16.M88.4 [R6+0x6000], R64 ;  /* 0x0060004006007844 */ /* 0x0003e20000000200 */
[----:B------:R-:W-:Y:S01]  /*8c40*/  F2FP.BF16.F32.PACK_AB R22, R73, R72 ;  /* 0x000000484916723e */ /* 0x000fe200000010ff */
[----:B------:R-:W-:Y:S01]  /*8c50*/  FMUL.FTZ R125, R125, R11 ;  /* 0x0000000b7d7d7220 */ /* 0x000fe20000410000 */
[----:B------:R-:W-:Y:S01]  /*8c60*/  F2FP.BF16.F32.PACK_AB R23, R80, R75 ;  /* 0x0000004b5017723e */ /* 0x000fe200000010ff */
[-C--:B------:R-:W-:Y:S01]  /*8c70*/  FMUL.FTZ R128, R128, R11.reuse ;  /* 0x0000000b80807220 */ /* 0x080fe20000410000 */
[----:B------:R-:W-:Y:S01]  /*8c80*/  ISETP.GT.AND P1, PT, R10, UR32, PT ;  /* 0x000000200a007c0c */ /* 0x000fe2000bf24270 */
        /* <DEDUP_REMOVED lines=11> */
[----:B--2---:R-:W2:Y:S01]  /*8d40*/  FENCE.VIEW.ASYNC.S ;  /* 0x00000000000073c6 */ /* 0x004ea20000000000 */
        /* <DEDUP_REMOVED lines=23> */
[----:B0-----:R-:W-:Y:S02]  /*8ec0*/  IMAD.MOV.U32 R12, RZ, RZ, R56 ;  /* 0x000000ffff0c7224 */ /* 0x001fe400078e0038 */
[----:B------:R-:W-:Y:S01]  /*8ed0*/  IMAD.MOV.U32 R11, RZ, RZ, R30 ;  /* 0x000000ffff0b7224 */ /* 0x000fe200078e001e */
[----:B--2---:R-:W-:Y:S01]  /*8ee0*/  NOP ;  /* 0x0000000000007918 */ /* 0x004fe20000000000 */
[----:B-1----:R-:W-:Y:S05]  /*8ef0*/  @P1 BRA `(.L_x_10896) ;  /* 0xffffffc400701947 */ /* 0x002fea000383ffff */
.L_x_10877:
[----:B------:R-:W-:Y:S01]  /*8f00*/  R2UR UR6, R143 ;  /* 0x000000008f0672ca */ /* 0x000fe200000e0000 */
[----:B------:R-:W-:Y:S01]  /*8f10*/  UISETP.NE.AND UP0, UPT, UR60, URZ, UPT ;  /* 0x0000003f3c00728c */ /* 0x000fe2000bf05270 */
[----:B------:R-:W-:Y:S01]  /*8f20*/  IADD3 R11, -R76, 0x1, RZ ;  /* 0x000000014c0b7810 */ /* 0x000fe20007ffe1ff */
[----:B------:R-:W-:-:S04]  /*8f30*/  UMOV UR10, 0xc0 ;  /* 0x000000c0000a7882 */ /* 0x000fc80000000000 */
[----:B------:R-:W-:Y:S01]  /*8f40*/  IMAD R11, R16, UR35, R11 ;  /* 0x00000023100b7c24 */ /* 0x000fe2000f8e020b */
[----:B------:R-:W-:-:S04]  /*8f50*/  PLOP3.LUT P1, PT, PT, PT, UP0, 0x40, 0x0 ;  /* 0x000000000000781c */ /* 0x000fc80003f2e808 */
[----:B------:R-:W-:Y:S01]  /*8f60*/  R2UR UR14, R11 ;  /* 0x000000000b0e72ca */ /* 0x000fe200000e0000 */
[----:B------:R-:W-:Y:S01]  /*8f70*/  UISETP.NE.AND UP1, UPT, UR6, URZ, UPT ;  /* 0x0000003f0600728c */ /* 0x000fe2000bf25270 */
[----:B------:R-:W1:Y:S10]  /*8f80*/  S2UR UR6, SR_CTAID.X ;  /* 0x00000000000679c3 */ /* 0x000e740000002500 */
[----:B------:R-:W-:Y:S01]  /*8f90*/  @UP1 ULDC UR15, c[0x0][0x450] ;  /* 0x00011400000f1ab9 */ /* 0x000fe20000000800 */
[----:B-1----:R-:W-:-:S03]  /*8fa0*/  UIMAD UR10, UR6, UR10, 0xbf ;  /* 0x000000bf060a74a4 */ /* 0x002fc6000f8e020a */
        /* <DEDUP_REMOVED lines=18> */
.L_x_10898:
[----:B------:R-:W-:Y:S02]  /*90d0*/  ULDC UR15, c[0x0][0x9e4] ;  /* 0x00027900000f7ab9 */ /* 0x000fe40000000800 */
[----:B------:R-:W-:-:S11]  /*90e0*/  UISETP.NE.AND UP0, UPT, UR15, 0x1, UPT ;  /* 0x000000010f00788c */ /* 0x000fd6000bf05270 */
[----:B------:R-:W-:Y:S02]  /*90f0*/  @UP0 ULDC.64 UR18, c[0x0][0x9e8] ;  /* 0x00027a0000120ab9 */ /* 0x000fe40000000a00 */
[----:B------:R-:W-:-:S04]  /*9100*/  UIMAD.WIDE.U32 UR6, UR10, UR18, URZ ;  /* 0x000000120a0672a5 */ /* 0x000fc8000f8e003f */
[----:B------:R-:W-:-:S12]  /*9110*/  @UP0 USHF.R.U32.HI UR10, URZ, UR19, UR7 ;  /* 0x000000133f0a0299 */ /* 0x000fd80008011607 */
.L_x_10899:
[----:B------:R-:W-:-:S04]  /*9120*/  UIMAD UR10, UR10, UR15, URZ ;  /* 0x0000000f0a0a72a4 */ /* 0x000fc8000f8e023f */
[----:B------:R-:W-:-:S04]  /*9130*/  UISETP.LT.AND UP0, UPT, UR14, UR10, UPT ;  /* 0x0000000a0e00728c */ /* 0x000fc8000bf01270 */
[----:B------:R-:W-:-:S12]  /*9140*/  USEL UR14, UR14, UR10, !UP0 ;  /* 0x0000000a0e0e7287 */ /* 0x000fd8000c000000 */
.L_x_10897:
        /* <DEDUP_REMOVED lines=9> */
[----:B0-----:R-:W-:Y:S01]  /*91e0*/  IMAD.MOV.U32 R12, RZ, RZ, R56 ;  /* 0x000000ffff0c7224 */ /* 0x001fe200078e0038 */
[----:B------:R-:W-:Y:S01]  /*91f0*/  UMOV UR32, UR5 ;  /* 0x0000000500207c82 */ /* 0x000fe20008000000 */
[----:B------:R-:W-:Y:S01]  /*9200*/  IMAD.MOV.U32 R11, RZ, RZ, R30 ;  /* 0x000000ffff0b7224 */ /* 0x000fe200078e001e */
[----:B------:R-:W-:Y:S01]  /*9210*/  UMOV UR7, UR4 ;  /* 0x0000000400077c82 */ /* 0x000fe20008000000 */
[----:B------:R-:W-:Y:S01]  /*9220*/  ULDC UR10, c[0x0][0x9d8] ;  /* 0x00027600000a7ab9 */ /* 0x000fe20000000800 */
[----:B------:R-:W-:-:S05]  /*9230*/  ULDC UR11, c[0x0][0x988] ;  /* 0x00026200000b7ab9 */ /* 0x000fca0000000800 */
.L_x_10911:
        /* <DEDUP_REMOVED lines=8> */
.L_x_10902:
        /* <DEDUP_REMOVED lines=9> */
.L_x_10903:
[----:B-1----:R-:W-:Y:S05]  /*9350*/  @P1 BRA `(.L_x_10901) ;  /* 0x0000000000081947 */ /* 0x002fea0003800000 */
[----:B------:R-:W1:Y:S02]  /*9360*/  SYNCS.PHASECHK.TRANS64.TRYWAIT P1, [UR4+0x2d830], R13 ;  /* 0x02d8300dff0075a7 */ /* 0x000e640008020144 */
[----:B-1----:R-:W-:Y:S05]  /*9370*/  @!P1 BRA `(.L_x_10904) ;  /* 0x000000c000e09947 */ /* 0x002fea0003800000 */
.L_x_10901:
        /* <DEDUP_REMOVED lines=11> */
[----:B------:R-:W-:-:S04]  /*9430*/  UIMAD UR26, UR4, 0x600, UR39 ;  /* 0x00000600041a78a4 */ /* 0x000fc8000f8e0227 */
[----:B------:R-:W-:Y:S02]  /*9440*/  UIADD3 UR14, UR26, 0x200, URZ ;  /* 0x000002001a0e7890 */ /* 0x000fe4000fffe03f */
[----:B------:R-:W-:Y:S02]  /*9450*/  UIADD3 UR18, UR26, 0x202, URZ ;  /* 0x000002021a127890 */ /* 0x000fe4000fffe03f */
[----:B------:R-:W-:Y:S01]  /*9460*/  UMOV UR30, UR26 ;  /* 0x0000001a001e7c82 */ /* 0x000fe20008000000 */
[----:B------:R-:W-:Y:S01]  /*9470*/  UIADD3 UR22, UR26, 0x400, URZ ;  /* 0x000004001a167890 */ /* 0x000fe2000fffe03f */
[----:B-1----:R-:W-:-:S05]  /*9480*/  SHF.R.U32.HI R14, RZ, 0x7, R14 ;  /* 0x00000007ff0e7819 */ /* 0x002fca000001160e */
[----:B0-----:R-:W-:-:S05]  /*9490*/  VIADD R13, R14, 0x8 ;  /* 0x000000080e0d7836 */ /* 0x001fca0000000000 */
[----:B------:R0:W-:Y:S06]  /*94a0*/  BAR.SYNC.DEFER_BLOCKING R13, 0x100 ;  /* 0x0004000d0000751d */ /* 0x0001ec0000010000 */
[----:B------:R-:W-:-:S06]  /*94b0*/  WARPGROUP.ARRIVE ;  /* 0x00000000000079c5 */ /* 0x000fcc0000000000 */
[----:B------:R-:W-:Y:S01]  /*94c0*/  HGMMA.64x128x16.F32.BF16 R24, gdesc[UR28], RZ, !UPT, gsb0 ;  /* 0x01e000001c1879f0 */ /* 0x000fe2000c0018ff */
[----:B------:R-:W-:Y:S01]  /*94d0*/  UIADD3 UR30, UR26, 0x2, URZ ;  /* 0x000000021a1e7890 */ /* 0x000fe2000fffe03f */
[----:B------:R-:W-:Y:S01]  /*94e0*/  UMOV UR28, UR8 ;  /* 0x00000008001c7c82 */ /* 0x000fe20008000000 */
[----:B------:R-:W-:Y:S01]  /*94f0*/  UMOV UR29, UR9 ;  /* 0x00000009001d7c82 */ /* 0x000fe20008000000 */
[----:B------:R-:W-:Y:S01]  /*9500*/  UMOV UR31, 0x80000020 ;  /* 0x80000020001f7882 */ /* 0x000fe20000000000 */
[----:B------:R-:W-:Y:S01]  /*9510*/  UIADD3 UR26, UR26, 0x402, URZ ;  /* 0x000004021a1a7890 */ /* 0x000fe2000fffe03f */
        /* <DEDUP_REMOVED lines=19> */
.L_x_10906:
[----:B------:R-:W-:Y:S01]  /*9650*/  ULEA UR14, UR7, UR38, 0x3 ;  /* 0x00000026070e7291 */ /* 0x000fe2000f8e183f */
[----:B------:R-:W-:-:S05]  /*9660*/  IMAD.U32 R13, RZ, RZ, UR32 ;  /* 0x00000020ff0d7e24 */ /* 0x000fca000f8e00ff */
[----:B------:R-:W-:-:S04]  /*9670*/  SHF.L.U32 R13, R13, 0x1f, RZ ;  /* 0x0000001f0d0d7819 */ /* 0x000fc800000006ff */
[----:B------:R0:W1:Y:S01]  /*9680*/  SYNCS.PHASECHK.TRANS64.TRYWAIT P1, [UR14+0x2d850], R13 ;  /* 0x02d8500dff0075a7 */ /* 0x000062000802014e */
[----:B------:R-:W-:Y:S05]  /*9690*/  @!P0 BRA `(.L_x_10907) ;  /* 0x0000000000048947 */ /* 0x000fea0003800000 */
[----:B------:R-:W-:Y:S01]  /*96a0*/  BPT.TRAP 0x1 ;  /* 0x000000040000795c */ /* 0x000fe20000300000 */
.L_x_10907:
[----:B-1----:R-:W-:Y:S05]  /*96b0*/  @P1 BRA `(.L_x_10905) ;  /* 0x0000000000081947 */ /* 0x002fea0003800000 */
[----:B------:R-:W1:Y:S02]  /*96c0*/  SYNCS.PHASECHK.TRANS64.TRYWAIT P1, [UR14+0x2d850], R13 ;  /* 0x02d8500dff0075a7 */ /* 0x000e64000802014e */
[----:B-1----:R-:W-:Y:S05]  /*96d0*/  @!P1 BRA `(.L_x_10908) ;  /* 0x000000c000209947 */ /* 0x002fea0003800000 */
.L_x_10905:
        /* <DEDUP_REMOVED lines=71> */
.L_x_10909:
        /* <DEDUP_REMOVED lines=74> */
[----:B------:R-:W0:Y:S01]  /*9ff0*/  S2UR UR15, SR_CgaCtaId ;  /* 0x00000000000f79c3 */ /* 0x000e220000008800 */
[----:B------:R-:W-:-:S03]  /*a000*/  ULEA UR14, UR4, UR38, 0x3 ;  /* 0x00000026040e7291 */ /* 0x000fc6000f8e183f */
[----:B------:R-:W3:Y:S01]  /*a010*/  MUFU.TANH R24, R24 ;  /* 0x0000001800187308 */ /* 0x000ee20000002400 */
[----:B-1----:R-:W-:Y:S01]  /*a020*/  FMNMX.FTZ R71, R21, R56, !PT ;  /* 0x0000003815477209 */ /* 0x002fe20007810000 */
[----:B------:R-:W-:-:S06]  /*a030*/  UIADD3 UR14, UR14, 0x2d840, URZ ;  /* 0x0002d8400e0e7890 */ /* 0x000fcc000fffe03f */
[----:B------:R-:W1:Y:S01]  /*a040*/  MUFU.TANH R23, R23 ;  /* 0x0000001700177308 */ /* 0x000e620000002400 */
[----:B--2---:R-:W-:-:S07]  /*a050*/  FMNMX.FTZ R30, R22, R69, !PT ;  /* 0x00000045161e7209 */ /* 0x004fce0007810000 */
        /* <DEDUP_REMOVED lines=131> */
[----:B------:R-:W-:Y:S01]  /*a890*/  FFMA.FTZ R14, R14, UR11, -R80 ;  /* 0x0000000b0e0e7c23 */ /* 0x000fe20008010850 */
[----:B------:R-:W-:Y:S01]  /*a8a0*/  FMUL.FTZ R11, R11, UR11 ;  /* 0x0000000b0b0b7c20 */ /* 0x000fe20008410000 */
[--C-:B------:R-:W-:Y:S01]  /*a8b0*/  FFMA.FTZ R15, R15, UR11, -R40.reuse ;  /* 0x0000000b0f0f7c23 */ /* 0x100fe20008010828 */
[----:B------:R-:W-:Y:S01]  /*a8c0*/  FFMA.FTZ R137, R17, UR11, -R40 ;  /* 0x0000000b11897c23 */ /* 0x000fe20008010828 */
[----:B------:R-:W-:Y:S01]  /*a8d0*/  MUFU.EX2 R12, R84 ;  /* 0x00000054000c7308 */ /* 0x000fe20000000800 */
[--C-:B------:R-:W-:Y:S01]  /*a8e0*/  FFMA.FTZ R18, R18, UR11, -R80.reuse ;  /* 0x0000000b12127c23 */ /* 0x100fe20008010850 */
[----:B------:R-:W-:Y:S01]  /*a8f0*/  FFMA.FTZ R82, R43, UR11, -R80 ;  /* 0x0000000b2b527c23 */ /* 0x000fe20008010850 */
[----:B------:R-:W-:Y:S01]  /*a900*/  FFMA.FTZ R43, R20, UR11, -R40 ;  /* 0x0000000b142b7c23 */ /* 0x000fe20008010828 */
[----:B------:R-:W-:Y:S01]  /*a910*/  FFMA.FTZ R19, R19, UR11, -R80 ;  /* 0x0000000b13137c23 */ /* 0x000fe20008010850 */
[----:B------:R-:W-:Y:S01]  /*a920*/  FFMA.FTZ R136, R21, UR11, -R40 ;  /* 0x0000000b15887c23 */ /* 0x000fe20008010828 */
[----:B------:R-:W-:Y:S01]  /*a930*/  FFMA.FTZ R22, R22, UR11, -R80 ;  /* 0x0000000b16167c23 */ /* 0x000fe20008010850 */
        /* <DEDUP_REMOVED lines=184> */
.L_x_10910:
        /* <DEDUP_REMOVED lines=24> */
[----:B0-----:R-:W-:Y:S01]  /*b640*/  UPRMT UR7, UR14, 0x654, UR7 ;  /* 0x000006540e077896 */ /* 0x001fe20008000007 */
        /* <DEDUP_REMOVED lines=13> */
[----:B------:R-:W-:Y:S01]  /*b720*/  UMOV UR7, UR4 ;  /* 0x0000000400077c82 */ /* 0x000fe20008000000 */
[----:B------:R-:W-:Y:S01]  /*b730*/  F2FP.BF16.F32.PACK_AB R48, R48, R47 ;  /* 0x0000002f3030723e */ /* 0x000fe200000010ff */
[----:B------:R1:W-:Y:S01]  /*b740*/  STSM.16.M88.4 [R140], R24 ;  /* 0x000000188c007844 */ /* 0x0003e20000000200 */
[----:B------:R-:W-:Y:S01]  /*b750*/  F2FP.BF16.F32.PACK_AB R51, R84, R29 ;  /* 0x0000001d5433723e */ /* 0x000fe200000010ff */
[-C--:B------:R-:W-:Y:S01]  /*b760*/  FMUL.FTZ R113, R113, R12.reuse ;  /* 0x0000000c71717220 */ /* 0x080fe20000410000 */
        /* <DEDUP_REMOVED lines=19> */
[----:B------:R1:W-:Y:S01]  /*b8a0*/  STSM.16.M88.4 [R6+0x6000], R64 ;  /* 0x0060004006007844 */ /* 0x0003e20000000200 */
[----:B------:R-:W-:Y:S01]  /*b8b0*/  F2FP.BF16.F32.PACK_AB R54, R77, R76 ;  /* 0x0000004c4d36723e */ /* 0x000fe200000010ff */
[-C--:B------:R-:W-:Y:S01]  /*b8c0*/  FMUL.FTZ R125, R125, R12.reuse ;  /* 0x0000000c7d7d7220 */ /* 0x080fe20000410000 */
        /* <DEDUP_REMOVED lines=39> */
[----:B------:R-:W-:Y:S01]  /*bb40*/  IMAD.MOV.U32 R11, RZ, RZ, R30 ;  /* 0x000000ffff0b7224 */ /* 0x000fe200078e001e */
[----:B0-----:R-:W-:Y:S01]  /*bb50*/  NOP ;  /* 0x0000000000007918 */ /* 0x001fe20000000000 */
[----:B-1----:R-:W-:Y:S05]  /*bb60*/  @P1 BRA `(.L_x_10911) ;  /* 0xffffffd400b41947 */ /* 0x002fea000383ffff */
.L_x_10900:
[----:B------:R-:W-:-:S13]  /*bb70*/  R2UR UR6, R146 ;  /* 0x00000000920672ca */ /* 0x000fda00000e0000 */
[----:B------:R-:W-:-:S13]  /*bb80*/  ISETP.GE.AND P1, PT, R10, UR6, PT ;  /* 0x000000060a007c0c */ /* 0x000fda000bf26270 */
[----:B------:R-:W-:Y:S05]  /*bb90*/  @!P1 BRA `(.L_x_10912) ;  /* 0x0000003800d49947 */ /* 0x000fea0003800000 */
[----:B------:R-:W1:Y:S01]  /*bba0*/  S2R R11, SR_TID.X ;  /* 0x00000000000b7919 */ /* 0x000e620000002100 */
[----:B------:R-:W-:Y:S01]  /*bbb0*/  R2UR UR6, R145 ;  /* 0x00000000910672ca */ /* 0x000fe200000e0000 */
[----:B------:R-:W-:Y:S01]  /*bbc0*/  UMOV UR7, UR4 ;  /* 0x0000000400077c82 */ /* 0x000fe20008000000 */
[----:B------:R-:W-:Y:S01]  /*bbd0*/  UMOV UR30, UR5 ;  /* 0x00000005001e7c82 */ /* 0x000fe20008000000 */
[----:B------:R-:W-:Y:S01]  /*bbe0*/  UMOV UR5, 0x40000040 ;  /* 0x4000004000057882 */ /* 0x000fe20000000000 */
[----:B0-----:R-:W-:Y:S01]  /*bbf0*/  IMAD.MOV.U32 R12, RZ, RZ, R56 ;  /* 0x000000ffff0c7224 */ /* 0x001fe200078e0038 */
[----:B------:R-:W-:Y:S01]  /*bc00*/  UMOV UR57, 0x40000040 ;  /* 0x4000004000397882 */ /* 0x000fe20000000000 */
[----:B------:R-:W-:Y:S01]  /*bc10*/  IMAD.U32 R139, RZ, RZ, UR5 ;  /* 0x00000005ff8b7e24 */ /* 0x000fe2000f8e00ff */
[----:B------:R-:W-:Y:S01]  /*bc20*/  UMOV UR53, 0x40000040 ;  /* 0x4000004000357882 */ /* 0x000fe20000000000 */
[----:B------:R-:W-:Y:S01]  /*bc30*/  UMOV UR29, 0x40000040 ;  /* 0x40000040001d7882 */ /* 0x000fe20000000000 */
[----:B------:R-:W-:Y:S01]  /*bc40*/  UMOV UR33, 0x40000040 ;  /* 0x4000004000217882 */ /* 0x000fe20000000000 */
[----:B------:R-:W-:Y:S01]  /*bc50*/  UMOV UR41, 0x40000040 ;  /* 0x4000004000297882 */ /* 0x000fe20000000000 */
[----:B------:R-:W-:-:S02]  /*bc60*/  UMOV UR45, 0x40000040 ;  /* 0x40000040002d7882 */ /* 0x000fc40000000000 */
[----:B------:R-:W-:-:S03]  /*bc70*/  ULOP3.LUT UR61, UR6, 0x10000, URZ, 0xfc, !UPT ;  /* 0x00010000063d7892 */ /* 0x000fc6000f8efc3f */
[----:B------:R-:W-:Y:S01]  /*bc80*/  ULDC UR6, c[0x0][0x9d8] ;  /* 0x0002760000067ab9 */ /* 0x000fe20000000800 */
[----:B------:R-:W-:Y:S02]  /*bc90*/  UIADD3 UR4, UR61, 0x2, URZ ;  /* 0x000000023d047890 */ /* 0x000fe4000fffe03f */
[----:B------:R-:W-:Y:S02]  /*bca0*/  UIADD3 UR56, UR61, 0x4, URZ ;  /* 0x000000043d387890 */ /* 0x000fe4000fffe03f */
[----:B------:R-:W-:Y:S02]  /*bcb0*/  UIADD3 UR52, UR61, 0x6, URZ ;  /* 0x000000063d347890 */ /* 0x000fe4000fffe03f */
[----:B------:R-:W-:Y:S01]  /*bcc0*/  IMAD.U32 R138, RZ, RZ, UR4 ;  /* 0x00000004ff8a7e24 */ /* 0x000fe2000f8e00ff */
[----:B------:R-:W-:Y:S02]  /*bcd0*/  UIADD3 UR28, UR61, 0x600, URZ ;  /* 0x000006003d1c7890 */ /* 0x000fe4000fffe03f */
[----:B------:R-:W-:-:S02]  /*bce0*/  UIADD3 UR32, UR61, 0x602, URZ ;  /* 0x000006023d207890 */ /* 0x000fc4000fffe03f */
[----:B------:R-:W-:Y:S02]  /*bcf0*/  UIADD3 UR40, UR61, 0x604, URZ ;  /* 0x000006043d287890 */ /* 0x000fe4000fffe03f */
[----:B------:R-:W-:Y:S01]  /*bd00*/  UIADD3 UR44, UR61, 0x606, URZ ;  /* 0x000006063d2c7890 */ /* 0x000fe2000fffe03f */
[----:B-1----:R-:W-:Y:S02]  /*bd10*/  SHF.R.U32.HI R13, RZ, 0x7, R11 ;  /* 0x00000007ff0d7819 */ /* 0x002fe4000001160b */
[----:B------:R-:W-:Y:S01]  /*bd20*/  ISETP.GE.U32.AND P1, PT, R11, 0x180, PT ;  /* 0x000001800b00780c */ /* 0x000fe20003f26070 */
[----:B------:R-:W-:Y:S02]  /*bd30*/  IMAD.MOV.U32 R11, RZ, RZ, R30 ;  /* 0x000000ffff0b7224 */ /* 0x000fe400078e001e */
[C---:B------:R-:W-:Y:S02]  /*bd40*/  VIADD R137, R13.reuse, 0x9 ;  /* 0x000000090d897836 */ /* 0x040fe40000000000 */
[----:B------:R-:W-:-:S03]  /*bd50*/  VIADD R147, R13, 0x8 ;  /* 0x000000080d937836 */ /* 0x000fc60000000000 */
[----:B------:R-:W-:-:S07]  /*bd60*/  SEL R137, R137, 0x9, !P1 ;  /* 0x0000000989897807 */ /* 0x000fce0004800000 */
.L_x_10931:
[----:B------:R-:W-:Y:S01]  /*bd70*/  R2UR UR10, R142 ;  /* 0x000000008e0a72ca */ /* 0x000fe200000e0000 */
[----:B------:R-:W-:-:S04]  /*bd80*/  UIADD3 UR4, UR7, 0x1, URZ ;  /* 0x0000000107047890 */ /* 0x000fc8000fffe03f */
[----:B------:R-:W-:-:S04]  /*bd90*/  UISETP.NE.AND UP0, UPT, UR4, 0x2, UPT ;  /* 0x000000020400788c */ /* 0x000fc8000bf05270 */
[----:B------:R-:W-:Y:S02]  /*bda0*/  USEL UR5, URZ, 0x1, UP0 ;  /* 0x000000013f057887 */ /* 0x000fe40008000000 */
[----:B------:R-:W-:Y:S02]  /*bdb0*/  USEL UR4, UR4, URZ, UP0 ;  /* 0x0000003f04047287 */ /* 0x000fe40008000000 */
[----:B------:R-:W-:Y:S01]  /*bdc0*/  ISETP.NE.AND P2, PT, RZ, UR10, PT ;  /* 0x0000000aff007c0c */ /* 0x000fe2000bf45270 */
[----:B------:R-:W-:-:S12]  /*bdd0*/  ULOP3.LUT UR5, UR30, UR5, URZ, 0x3c, !UPT ;  /* 0x000000051e057292 */ /* 0x000fd8000f8e3c3f */
[----:B--2---:R-:W-:Y:S05]  /*bde0*/  @P2 BRA `(.L_x_10913) ;  /* 0x00000000002c2947 */ /* 0x004fea0003800000 */
[----:B------:R-:W-:Y:S05]  /*bdf0*/  @!P0 BRA `(.L_x_10914) ;  /* 0x0000000000048947 */ /* 0x000fea0003800000 */
[----:B------:R-:W-:Y:S01]  /*be00*/  BPT.TRAP 0x1 ;  /* 0x000000040000795c */ /* 0x000fe20000300000 */
.L_x_10914:
[----:B------:R-:W-:Y:S01]  /*be10*/  ULEA UR10, UR4, UR38, 0x3 ;  /* 0x00000026040a7291 */ /* 0x000fe2000f8e183f */
[----:B------:R-:W-:-:S05]  /*be20*/  IMAD.U32 R13, RZ, RZ, UR5 ;  /* 0x00000005ff0d7e24 */ /* 0x000fca000f8e00ff */
[----:B------:R-:W-:-:S04]  /*be30*/  SHF.L.U32 R13, R13, 0x1f, RZ ;  /* 0x0000001f0d0d7819 */ /* 0x000fc800000006ff */
[----:B------:R0:W1:Y:S01]  /*be40*/  SYNCS.PHASECHK.TRANS64.TRYWAIT P1, [UR10+0x2d830], R13 ;  /* 0x02d8300dff0075a7 */ /* 0x000062000802014a */
[----:B------:R-:W-:Y:S05]  /*be50*/  @!P0 BRA `(.L_x_10915) ;  /* 0x0000000000048947 */ /* 0x000fea0003800000 */
[----:B------:R-:W-:Y:S01]  /*be60*/  BPT.TRAP 0x1 ;  /* 0x000000040000795c */ /* 0x000fe20000300000 */
.L_x_10915:
[----:B-1----:R-:W-:Y:S05]  /*be70*/  @P1 BRA `(.L_x_10913) ;  /* 0x0000000000081947 */ /* 0x002fea0003800000 */
[----:B------:R-:W1:Y:S02]  /*be80*/  SYNCS.PHASECHK.TRANS64.TRYWAIT P1, [UR10+0x2d830], R13 ;  /* 0x02d8300dff0075a7 */ /* 0x000e64000802014a */
[----:B-1----:R-:W-:Y:S05]  /*be90*/  @!P1 BRA `(.L_x_10916) ;  /* 0x0000009800489947 */ /* 0x002fea0003800000 */
.L_x_10913:
[----:B------:R2:W-:Y:S01]  /*bea0*/  BAR.SYNC.DEFER_BLOCKING R147, 0x100 ;  /* 0x000400930000751d */ /* 0x0005e20000010000 */
[----:B------:R-:W-:Y:S01]  /*beb0*/  R2UR UR48, R8 ;  /* 0x00000000083072ca */ /* 0x000fe200000e0000 */
[----:B------:R-:W-:Y:S01]  /*bec0*/  UIMAD UR26, UR4, 0x600, UR39 ;  /* 0x00000600041a78a4 */ /* 0x000fe2000f8e0227 */
[----:B------:R-:W-:-:S03]  /*bed0*/  R2UR UR49, R9 ;  /* 0x00000000093172ca */ /* 0x000fc600000e0000 */
[----:B------:R-:W-:Y:S01]  /*bee0*/  UMOV UR51, 0x80000020 ;  /* 0x8000002000337882 */ /* 0x000fe20000000000 */
        /* <DEDUP_REMOVED lines=32> */
.L_x_10918:
[----:B------:R-:W-:Y:S01]  /*c0f0*/  ULEA UR10, UR7, UR38, 0x3 ;  /* 0x00000026070a7291 */ /* 0x000fe2000f8e183f */
[----:B01----:R-:W-:-:S05]  /*c100*/  IMAD.U32 R13, RZ, RZ, UR30 ;  /* 0x0000001eff0d7e24 */ /* 0x003fca000f8e00ff */
[----:B------:R-:W-:-:S04]  /*c110*/  SHF.L.U32 R13, R13, 0x1f, RZ ;  /* 0x0000001f0d0d7819 */ /* 0x000fc800000006ff */
[----:B------:R0:W1:Y:S01]  /*c120*/  SYNCS.PHASECHK.TRANS64.TRYWAIT P1, [UR10+0x2d850], R13 ;  /* 0x02d8500dff0075a7 */ /* 0x000062000802014a */
[----:B------:R-:W-:Y:S05]  /*c130*/  @!P0 BRA `(.L_x_10919) ;  /* 0x0000000000048947 */ /* 0x000fea0003800000 */
[----:B------:R-:W-:Y:S01]  /*c140*/  BPT.TRAP 0x1 ;  /* 0x000000040000795c */ /* 0x000fe20000300000 */
.L_x_10919:
[----:B-1----:R-:W-:Y:S05]  /*c150*/  @P1 BRA `(.L_x_10917) ;  /* 0x0000000000081947 */ /* 0x002fea0003800000 */
[----:B------:R-:W1:Y:S02]  /*c160*/  SYNCS.PHASECHK.TRANS64.TRYWAIT P1, [UR10+0x2d850], R13 ;  /* 0x02d8500dff0075a7 */ /* 0x000e64000802014a */
[----:B-1----:R-:W-:Y:S05]  /*c170*/  @!P1 BRA `(.L_x_10920) ;  /* 0x0000009400a89947 */ /* 0x002fea0003800000 */
.L_x_10917:
[----:B------:R-:W-:Y:S01]  /*c180*/  UIADD3 UR10, UR38, 0x400, URZ ;  /* 0x00000400260a7890 */ /* 0x000fe2000fffe03f */
[----:B------:R-:W-:Y:S01]  /*c190*/  WARPGROUP.ARRIVE ;  /* 0x00000000000079c5 */ /* 0x000fe20000000000 */
[----:B------:R-:W-:Y:S01]  /*c1a0*/  UMOV UR48, UR61 ;  /* 0x0000003d00307c82 */ /* 0x000fe20008000000 */
[----:B------:R-:W-:Y:S01]  /*c1b0*/  UMOV UR49, 0x40000040 ;  /* 0x4000004000317882 */ /* 0x000fe20000000000 */
[----:B------:R-:W-:Y:S01]  /*c1c0*/  USHF.R.U32.HI UR10, URZ, 0x4, UR10 ;  /* 0x000000043f0a7899 */ /* 0x000fe2000801160a */
[----:B------:R-:W-:Y:S01]  /*c1d0*/  UMOV UR51, 0x80000020 ;  /* 0x8000002000337882 */ /* 0x000fe20000000000 */
[----:B------:R-:W-:Y:S02]  /*c1e0*/  UMOV UR59, 0x80000020 ;  /* 0x80000020003b7882 */ /* 0x000fe40000000000 */
[----:B------:R-:W-:Y:S01]  /*c1f0*/  ULOP3.LUT UR10, UR10, 0x3fff, URZ, 0xc0, !UPT ;  /* 0x00003fff0a0a7892 */ /* 0x000fe2000f8ec03f */
[----:B------:R-:W-:Y:S01]  /*c200*/  UMOV UR55, 0x80000020 ;  /* 0x8000002000377882 */ /* 0x000fe20000000000 */
[----:B------:R-:W-:-:S02]  /*c210*/  UMOV UR31, 0x80000020 ;  /* 0x80000020001f7882 */ /* 0x000fc40000000000 */
[----:B------:R-:W-:Y:S01]  /*c220*/  ULOP3.LUT UR10, UR10, 0x2000000, URZ, 0xfc, !UPT ;  /* 0x020000000a0a7892 */ /* 0x000fe2000f8efc3f */
[----:B------:R-:W-:Y:S01]  /*c230*/  UMOV UR35, 0x80000020 ;  /* 0x8000002000237882 */ /* 0x000fe20000000000 */
[----:B------:R-:W-:Y:S02]  /*c240*/  UMOV UR43, 0x80000020 ;  /* 0x80000020002b7882 */ /* 0x000fe40000000000 */
[----:B------:R-:W-:Y:S01]  /*c250*/  UIMAD UR10, UR7, 0x600, UR10 ;  /* 0x00000600070a78a4 */ /* 0x000fe2000f8e020a */
[----:B------:R-:W-:-:S03]  /*c260*/  UMOV UR47, 0x80000020 ;  /* 0x80000020002f7882 */ /* 0x000fc60000000000 */
[----:B------:R-:W-:Y:S02]  /*c270*/  UIADD3 UR11, UR10, 0x40, URZ ;  /* 0x000000400a0b7890 */ /* 0x000fe4000fffe03f */
[----:B------:R-:W-:Y:S02]  /*c280*/  UIADD3 UR58, UR10, 0x80, URZ ;  /* 0x000000800a3a7890 */ /* 0x000fe4000fffe03f */
[----:B------:R-:W-:Y:S01]  /*c290*/  UMOV UR50, UR10 ;  /* 0x0000000a00327c82 */ /* 0x000fe20008000000 */
[----:B------:R-:W-:Y:S01]  /*c2a0*/  UIADD3 UR54, UR10, 0xc0, URZ ;  /* 0x000000c00a367890 */ /* 0x000fe2000fffe03f */
[----:B------:R-:W-:Y:S01]  /*c2b0*/  HGMMA.64x96x16.F32.BF16 R88, gdesc[UR48].tnspB, R88, gsb0 ;  /* 0x41600000305879f0 */ /* 0x000fe20008001858 */
[----:B------:R-:W-:Y:S01]  /*c2c0*/  R2UR UR48, R138 ;  /* 0x000000008a3072ca */ /* 0x000fe200000e0000 */
[----:B------:R-:W-:Y:S01]  /*c2d0*/  UMOV UR50, UR11 ;  /* 0x0000000b00327c82 */ /* 0x000fe20008000000 */
[----:B------:R-:W-:Y:S01]  /*c2e0*/  R2UR UR49, R139 ;  /* 0x000000008b3172ca */ /* 0x000fe200000e0000 */
[----:B------:R-:W-:Y:S01]  /*c2f0*/  UMOV UR51, 0x80000020 ;  /* 0x8000002000337882 */ /* 0x000fe20000000000 */
[----:B------:R-:W-:-:S02]  /*c300*/  UIADD3 UR30, UR10, 0x100, URZ ;  /* 0x000001000a1e7890 */ /* 0x000fc4000fffe03f */
[----:B------:R-:W-:Y:S02]  /*c310*/  UIADD3 UR34, UR10, 0x140, URZ ;  /* 0x000001400a227890 */ /* 0x000fe4000fffe03f */
[----:B------:R-:W-:Y:S02]  /*c320*/  UIADD3 UR42, UR10, 0x180, URZ ;  /* 0x000001800a2a7890 */ /* 0x000fe4000fffe03f */
[----:B------:R-:W-:Y:S01]  /*c330*/  UIADD3 UR46, UR10, 0x1c0, URZ ;  /* 0x000001c00a2e7890 */ /* 0x000fe2000fffe03f */
        /* <DEDUP_REMOVED lines=25> */
.L_x_10921:
[----:B------:R-:W-:Y:S01]  /*c4d0*/  R2UR UR10, R143 ;  /* 0x000000008f0a72ca */ /* 0x000fe200000e0000 */
[----:B------:R-:W3:Y:S01]  /*c4e0*/  S2UR UR15, SR_CgaCtaId ;  /* 0x00000000000f79c3 */ /* 0x000ee20000008800 */
[----:B------:R-:W-:Y:S01]  /*c4f0*/  FMUL.FTZ R23, R33, UR6 ;  /* 0x0000000621177c20 */ /* 0x000fe20008410000 */
[----:B------:R-:W-:Y:S01]  /*c500*/  FMUL.FTZ R33, R43, UR6 ;  /* 0x000000062b217c20 */ /* 0x000fe20008410000 */
[----:B------:R-:W-:Y:S01]  /*c510*/  FMUL.FTZ R43, R54, UR6 ;  /* 0x00000006362b7c20 */ /* 0x000fe20008410000 */
[----:B01----:R-:W-:Y:S01]  /*c520*/  FMUL.FTZ R13, R24, UR6 ;  /* 0x00000006180d7c20 */ /* 0x003fe20008410000 */
[----:B------:R-:W-:Y:S01]  /*c530*/  FMUL.FTZ R22, R32, UR6 ;  /* 0x0000000620167c20 */ /* 0x000fe20008410000 */
[----:B------:R-:W-:Y:S01]  /*c540*/  FMUL.FTZ R24, R34, UR6 ;  /* 0x0000000622187c20 */ /* 0x000fe20008410000 */
[----:B------:R-:W-:Y:S01]  /*c550*/  FMUL.FTZ R32, R41, UR6 ;  /* 0x0000000629207c20 */ /* 0x000fe20008410000 */
[----:B------:R-:W-:Y:S01]  /*c560*/  FMUL.FTZ R34, R44, UR6 ;  /* 0x000000062c227c20 */ /* 0x000fe20008410000 */
[----:B------:R-:W-:Y:S01]  /*c570*/  FMUL.FTZ R41, R51, UR6 ;  /* 0x0000000633297c20 */ /* 0x000fe20008410000 */
[----:B------:R-:W-:-:S02]  /*c580*/  IMAD.MOV.U32 R136, RZ, RZ, R7 ;  /* 0x000000ffff887224 */ /* 0x000fc400078e0007 */
        /* <DEDUP_REMOVED lines=10> */
[----:B------:R-:W-:-:S02]  /*c630*/  IMAD.SHL.U32 R78, R10, 0x80, RZ ;  /* 0x000000800a4e7824 */ /* 0x000fc400078e00ff */
        /* <DEDUP_REMOVED lines=51> */
[----:B------:R-:W-:Y:S01]  /*c970*/  FMUL.FTZ R74, R81, UR6 ;  /* 0x00000006514a7c20 */ /* 0x000fe20008410000 */
[----:B------:R-:W-:Y:S01]  /*c980*/  FMUL.FTZ R73, R82, UR6 ;  /* 0x0000000652497c20 */ /* 0x000fe20008410000 */
[----:B------:R-:W-:Y:S01]  /*c990*/  FMUL.FTZ R75, R83, UR6 ;  /* 0x00000006534b7c20 */ /* 0x000fe20008410000 */
[----:B------:R-:W-:Y:S01]  /*c9a0*/  FMUL.FTZ R76, R84, UR6 ;  /* 0x00000006544c7c20 */ /* 0x000fe20008410000 */
[----:B------:R-:W-:Y:S01]  /*c9b0*/  FMUL.FTZ R77, R86, UR6 ;  /* 0x00000006564d7c20 */ /* 0x000fe20008410000 */
[----:B------:R-:W-:Y:S01]  /*c9c0*/  FMUL.FTZ R80, R87, UR6 ;  /* 0x0000000657507c20 */ /* 0x000fe20008410000 */
[----:B------:R-:W-:Y:S01]  /*c9d0*/  R2UR UR14, R144 ;  /* 0x00000000900e72ca */ /* 0x000fe200000e0000 */
[----:B------:R-:W-:Y:S01]  /*c9e0*/  IMAD R55, R2, -0x2, R55 ;  /* 0xfffffffe02377824 */ /* 0x000fe200078e0237 */
        /* <DEDUP_REMOVED lines=8> */
[----:B------:R-:W3:Y:S01]  /*ca70*/  MUFU.TANH R15, R15 ;  /* 0x0000000f000f7308 */ /* 0x000ee20000002400 */
[----:B------:R-:W-:Y:S02]  /*ca80*/  SYNCS.ARRIVE.TRANS64.RED.A1T0 RZ, [UR10], RZ ;  /* 0x000000ffffff79a7 */ /* 0x000fe4000810040a */
[C---:B------:R-:W-:Y:S02]  /*ca90*/  VIADD R84, R55.reuse, UR15 ;  /* 0x0000000f37547c36 */ /* 0x040fe40008000000 */
[----:B------:R-:W-:Y:S02]  /*caa0*/  VIADD R83, R55, UR14 ;  /* 0x0000000e37537c36 */ /* 0x000fe40008000000 */
[--C-:B0-----:R-:W-:Y:S01]  /*cab0*/  IMAD.IADD R82, R84, 0x1, R85.reuse ;  /* 0x0000000154527824 */ /* 0x101fe200078e0255 */
[----:B------:R-:W0:Y:S01]  /*cac0*/  MUFU.TANH R14, R14 ;  /* 0x0000000e000e7308 */ /* 0x000e220000002400 */
[----:B------:R-:W-:-:S07]  /*cad0*/  IMAD.IADD R81, R83, 0x1, R85 ;  /* 0x0000000153517824 */ /* 0x000fce00078e0255 */
        /* <DEDUP_REMOVED lines=61> */
[----:B-1-34-:R-:W-:Y:S05]  /*ceb0*/  @P1 BRA `(.L_x_10922) ;  /* 0x00000000006c1947 */ /* 0x01afea0003800000 */
        /* <DEDUP_REMOVED lines=16> */
.L_x_10924:
[----:B------:R-:W-:Y:S02]  /*cfc0*/  ULDC UR10, c[0x0][0x9e4] ;  /* 0x00027900000a7ab9 */ /* 0x000fe40000000800 */
[----:B------:R-:W-:-:S05]  /*cfd0*/  IMAD.U32 R86, RZ, RZ, UR10 ;  /* 0x0000000aff567e24 */ /* 0x000fca000f8e00ff */
[----:B------:R-:W-:-:S13]  /*cfe0*/  ISETP.NE.AND P1, PT, R86, 0x1, PT ;  /* 0x000000015600780c */ /* 0x000fda0003f25270 */
[----:B------:R-:W1:Y:S02]  /*cff0*/  @P1 LDC.64 R54, c[0x0][0x9e8] ;  /* 0x00027a00ff361b82 */ /* 0x000e640000000a00 */
[----:B-1----:R-:W-:-:S05]  /*d000*/  @P1 IMAD.HI.U32 R54, R85, R54, RZ ;  /* 0x0000003655361227 */ /* 0x002fca00078e00ff */
[----:B------:R-:W-:-:S07]  /*d010*/  @P1 SHF.R.U32.HI R85, RZ, R55, R54 ;  /* 0x00000037ff551219 */ /* 0x000fce0000011636 */
.L_x_10925:
[----:B------:R-:W-:Y:S05]  /*d020*/  BSYNC B0 ;  /* 0x0000000000007941 */ /* 0x000fea0003800000 */
.L_x_10923:
[----:B------:R-:W-:-:S04]  /*d030*/  IMAD R85, R85, R86, -R78 ;  /* 0x0000005655557224 */ /* 0x000fc800078e0a4e */
[----:B------:R-:W-:-:S05]  /*d040*/  IMAD R85, R2, -0x2, R85 ;  /* 0xfffffffe02557824 */ /* 0x000fca00078e0255 */
[----:B------:R-:W-:Y:S02]  /*d050*/  VIADDMNMX R82, R85, R86, R82, PT ;  /* 0x0000005655527246 */ /* 0x000fe40003800152 */
[----:B------:R-:W-:-:S07]  /*d060*/  VIMNMX R81, R81, R85, !PT ;  /* 0x0000005551517248 */ /* 0x000fce0007fe0100 */
.L_x_10922:
[----:B------:R-:W-:Y:S01]  /*d070*/  ISETP.GT.AND P1, PT, R10, -0x1, PT ;  /* 0xffffffff0a00780c */ /* 0x000fe20003f24270 */
[----:B------:R-:W1:Y:S01]  /*d080*/  SHFL.IDX PT, R54, R136, 0x1, 0x1c1f ;  /* 0x003c1f0088367f89 */ /* 0x000e6200000e0000 */
[----:B------:R-:W-:Y:S02]  /*d090*/  UISETP.NE.AND UP0, UPT, UR60, URZ, UPT ;  /* 0x0000003f3c00728c */ /* 0x000fe4000bf05270 */
[C---:B------:R-:W-:Y:S02]  /*d0a0*/  ISETP.GT.AND P3, PT, R81.reuse, 0x8, P1 ;  /* 0x000000085100780c */ /* 0x040fe40000f64270 */
[C---:B------:R-:W-:Y:S02]  /*d0b0*/  ISETP.GT.AND P6, PT, R81.reuse, RZ, P1 ;  /* 0x000000ff5100720c */ /* 0x040fe40000fc4270 */
        /* <DEDUP_REMOVED lines=114> */
.L_x_10928:
[----:B------:R-:W-:Y:S02]  /*d7e0*/  ULDC UR10, c[0x0][0x9e4] ;  /* 0x00027900000a7ab9 */ /* 0x000fe40000000800 */
[----:B------:R-:W-:-:S05]  /*d7f0*/  IMAD.U32 R30, RZ, RZ, UR10 ;  /* 0x0000000aff1e7e24 */ /* 0x000fca000f8e00ff */
[----:B------:R-:W-:-:S13]  /*d800*/  ISETP.NE.AND P2, PT, R30, 0x1, PT ;  /* 0x000000011e00780c */ /* 0x000fda0003f45270 */
[----:B------:R-:W0:Y:S02]  /*d810*/  @P2 LDC.64 R54, c[0x0][0x9e8] ;  /* 0x00027a00ff362b82 */ /* 0x000e240000000a00 */
[----:B0-----:R-:W-:-:S05]  /*d820*/  @P2 IMAD.HI.U32 R54, R81, R54, RZ ;  /* 0x0000003651362227 */ /* 0x001fca00078e00ff */
[----:B------:R-:W-:-:S07]  /*d830*/  @P2 SHF.R.U32.HI R81, RZ, R55, R54 ;  /* 0x00000037ff512219 */ /* 0x000fce0000011636 */
.L_x_10929:
[----:B------:R-:W-:Y:S05]  /*d840*/  BSYNC B0 ;  /* 0x0000000000007941 */ /* 0x000fea0003800000 */
.L_x_10927:
[----:B------:R-:W-:-:S04]  /*d850*/  IMAD R81, R81, R30, -R78 ;  /* 0x0000001e51517224 */ /* 0x000fc800078e0a4e */
[----:B------:R-:W-:-:S05]  /*d860*/  IMAD R81, R2, -0x2, R81 ;  /* 0xfffffffe02517824 */ /* 0x000fca00078e0251 */
[----:B------:R-:W-:Y:S02]  /*d870*/  VIADDMNMX R84, R81, R30, R84, PT ;  /* 0x0000001e51547246 */ /* 0x000fe40003800154 */
[----:B------:R-:W-:-:S07]  /*d880*/  VIMNMX R83, R83, R81, !PT ;  /* 0x0000005153537248 */ /* 0x000fce0007fe0100 */
.L_x_10926:
[----:B------:R-:W-:Y:S01]  /*d890*/  FMNMX.FTZ R30, R13, R11, !PT ;  /* 0x0000000b0d1e7209 */ /* 0x000fe20007810000 */
[----:B------:R-:W-:Y:S01]  /*d8a0*/  ULDC UR10, c[0x0][0x988] ;  /* 0x00026200000a7ab9 */ /* 0x000fe20000000800 */
[----:B------:R-:W-:Y:S01]  /*d8b0*/  ISETP.GT.AND P5, PT, R83, 0x10, P1 ;  /* 0x000000105300780c */ /* 0x000fe20000fa4270 */
[----:B------:R-:W-:Y:S01]  /*d8c0*/  UMOV UR11, UR10 ;  /* 0x0000000a000b7c82 */ /* 0x000fe20008000000 */
        /* <DEDUP_REMOVED lines=17> */
[C---:B------:R-:W-:Y:S02]  /*d9e0*/  ISETP.GT.AND P3, PT, R83.reuse, 0x8, P1 ;  /* 0x000000085300780c */ /* 0x040fe40000f64270 */
        /* <DEDUP_REMOVED lines=49> */
[C---:B------:R-:W-:Y:S02]  /*dd00*/  ISETP.LT.OR P2, PT, R84.reuse, 0x31, P2 ;  /* 0x000000315400780c */ /* 0x040fe40001741670 */
[----:B------:R-:W-:Y:S02]  /*dd10*/  FSEL R37, R37, -INF , !P4 ;  /* 0xff80000025257808 */ /* 0x000fe40006000000 */
[----:B------:R-:W-:Y:S02]  /*dd20*/  FSEL R39, R39, -INF , !P2 ;  /* 0xff80000027277808 */ /* 0x000fe40005000000 */
[----:B------:R-:W-:-:S02]  /*dd30*/  ISETP.LT.OR P3, PT, R84, 0x32, P3 ;  /* 0x000000325400780c */ /* 0x000fc40001f61670 */
[----:B------:R-:W-:Y:S02]  /*dd40*/  ISETP.GT.AND P4, PT, R83, 0x39, P1 ;  /* 0x000000395300780c */ /* 0x000fe40000f84270 */
[----:B------:R-:W-:Y:S02]  /*dd50*/  FSEL R41, R41, -INF , !P3 ;  /* 0xff80000029297808 */ /* 0x000fe40005800000 */
[C---:B------:R-:W-:Y:S02]  /*dd60*/  ISETP.GT.AND P2, PT, R83.reuse, 0x40, P1 ;  /* 0x000000405300780c */ /* 0x040fe40000f44270 */
[----:B------:R-:W-:Y:S02]  /*dd70*/  ISETP.LT.OR P4, PT, R84, 0x3a, P4 ;  /* 0x0000003a5400780c */ /* 0x000fe40002781670 */
[----:B------:R-:W-:Y:S02]  /*dd80*/  ISETP.GT.AND P3, PT, R83, 0x41, P1 ;  /* 0x000000415300780c */ /* 0x000fe40000f64270 */
[----:B0-----:R-:W-:-:S02]  /*dd90*/  FMNMX.FTZ R55, R54, R55, !PT ;  /* 0x0000003736377209 */ /* 0x001fc40007810000 */
[C---:B------:R-:W-:Y:S02]  /*dda0*/  ISETP.LT.OR P2, PT, R84.reuse, 0x41, P2 ;  /* 0x000000415400780c */ /* 0x040fe40001741670 */
[----:B------:R-:W-:Y:S01]  /*ddb0*/  ISETP.LT.OR P3, PT, R84, 0x42, P3 ;  /* 0x000000425400780c */ /* 0x000fe20001f61670 */
[----:B------:R-:W0:Y:S01]  /*ddc0*/  SHFL.BFLY PT, R30, R55, 0x1, 0x1f ;  /* 0x0c201f00371e7f89 */ /* 0x000e2200000e0000 */
[----:B------:R-:W-:Y:S02]  /*ddd0*/  FSEL R47, R47, -INF , !P2 ;  /* 0xff8000002f2f7808 */ /* 0x000fe40005000000 */
[----:B------:R-:W-:Y:S02]  /*dde0*/  FSEL R49, R49, -INF , !P3 ;  /* 0xff80000031317808 */ /* 0x000fe40005800000 */
[C---:B------:R-:W-:Y:S02]  /*ddf0*/  ISETP.GT.AND P2, PT, R83.reuse, 0x50, P1 ;  /* 0x000000505300780c */ /* 0x040fe40000f44270 */
[----:B------:R-:W-:-:S02]  /*de00*/  ISETP.GT.AND P3, PT, R83, 0x51, P1 ;  /* 0x000000515300780c */ /* 0x000fc40000f64270 */
[C---:B------:R-:W-:Y:S02]  /*de10*/  ISETP.LT.OR P2, PT, R84.reuse, 0x51, P2 ;  /* 0x000000515400780c */ /* 0x040fe40001741670 */
[----:B------:R-:W-:Y:S02]  /*de20*/  ISETP.LT.OR P3, PT, R84, 0x52, P3 ;  /* 0x000000525400780c */ /* 0x000fe40001f61670 */
[----:B------:R-:W-:Y:S02]  /*de30*/  FSEL R57, R57, -INF , !P2 ;  /* 0xff80000039397808 */ /* 0x000fe40005000000 */
[----:B------:R-:W-:Y:S02]  /*de40*/  FSEL R59, R59, -INF , !P3 ;  /* 0xff8000003b3b7808 */ /* 0x000fe40005800000 */
[C---:B------:R-:W-:Y:S02]  /*de50*/  ISETP.GT.AND P2, PT, R83.reuse, 0x60, P1 ;  /* 0x000000605300780c */ /* 0x040fe40000f44270 */
[----:B------:R-:W-:-:S02]  /*de60*/  ISETP.GT.AND P3, PT, R83, 0x61, P1 ;  /* 0x000000615300780c */ /* 0x000fc40000f64270 */
[C---:B------:R-:W-:Y:S02]  /*de70*/  ISETP.LT.OR P2, PT, R84.reuse, 0x61, P2 ;  /* 0x000000615400780c */ /* 0x040fe40001741670 */
[----:B------:R-:W-:Y:S02]  /*de80*/  ISETP.LT.OR P3, PT, R84, 0x62, P3 ;  /* 0x000000625400780c */ /* 0x000fe40001f61670 */
[----:B0-----:R-:W-:Y:S02]  /*de90*/  FMNMX.FTZ R30, R55, R30, !PT ;  /* 0x0000001e371e7209 */ /* 0x001fe40007810000 */
[----:B------:R-:W-:Y:S02]  /*dea0*/  FSEL R65, R65, -INF , !P2 ;  /* 0xff80000041417808 */ /* 0x000fe40005000000 */
[C---:B------:R-:W-:Y:S01]  /*deb0*/  FSETP.NEU.FTZ.AND P6, PT, R30.reuse, -INF , PT ;  /* 0xff8000001e00780b */ /* 0x040fe20003fdd000 */
[----:B------:R-:W-:Y:S01]  /*dec0*/  FMUL.FTZ R78, R30, UR11 ;  /* 0x0000000b1e4e7c20 */ /* 0x000fe20008410000 */
[----:B------:R-:W-:-:S04]  /*ded0*/  ISETP.GT.AND P2, PT, R83, 0x70, P1 ;  /* 0x000000705300780c */ /* 0x000fc80000f44270 */
[----:B------:R-:W-:Y:S02]  /*dee0*/  FSEL R55, R78, RZ, P6 ;  /* 0x000000ff4e377208 */ /* 0x000fe40003000000 */
[----:B------:R-:W-:-:S03]  /*def0*/  ISETP.LT.OR P2, PT, R84, 0x71, P2 ;  /* 0x000000715400780c */ /* 0x000fc60001741670 */
        /* <DEDUP_REMOVED lines=15> */
[----:B------:R-:W-:Y:S01]  /*dff0*/  ISETP.GT.AND P5, PT, R83, 0x48, P1 ;  /* 0x000000485300780c */ /* 0x000fe20000fa4270 */
[--C-:B------:R-:W-:Y:S01]  /*e000*/  FFMA.FTZ R20, R20, UR11, -R55.reuse ;  /* 0x0000000b14147c23 */ /* 0x100fe20008010837 */
[----:B------:R-:W-:Y:S01]  /*e010*/  FMNMX.FTZ R81, R21, R54, !PT ;  /* 0x0000003615517209 */ /* 0x000fe20007810000 */
[--C-:B------:R-:W-:Y:S01]  /*e020*/  FFMA.FTZ R23, R23, UR11, -R55.reuse ;  /* 0x0000000b17177c23 */ /* 0x100fe20008010837 */
[----:B------:R-:W-:Y:S01]  /*e030*/  ISETP.LT.OR P5, PT, R84, 0x49, P5 ;  /* 0x000000495400780c */ /* 0x000fe20002fa1670 */
[--C-:B------:R-:W-:Y:S01]  /*e040*/  FFMA.FTZ R26, R26, UR11, -R55.reuse ;  /* 0x0000000b1a1a7c23 */ /* 0x100fe20008010837 */
[----:B------:R-:W-:Y:S01]  /*e050*/  FMNMX.FTZ R54, R24, R81, !PT ;  /* 0x0000005118367209 */ /* 0x000fe20007810000 */
[----:B------:R-:W-:Y:S01]  /*e060*/  MUFU.EX2 R15, R15 ;  /* 0x0000000f000f7308 */ /* 0x000fe20000000800 */
[----:B------:R-:W-:Y:S01]  /*e070*/  FSEL R51, R51, -INF , !P5 ;  /* 0xff80000033337808 */ /* 0x000fe20006800000 */
[--C-:B------:R-:W-:Y:S01]  /*e080*/  FFMA.FTZ R28, R28, UR11, -R55.reuse ;  /* 0x0000000b1c1c7c23 */ /* 0x100fe20008010837 */
[----:B------:R-:W-:Y:S01]  /*e090*/  FMNMX.FTZ R54, R25, R54, !PT ;  /* 0x0000003619367209 */ /* 0x000fe20007810000 */
[--C-:B------:R-:W-:Y:S01]  /*e0a0*/  FFMA.FTZ R32, R32, UR11, -R55.reuse ;  /* 0x0000000b20207c23 */ /* 0x100fe20008010837 */
[----:B------:R-:W-:Y:S01]  /*e0b0*/  ISETP.GT.AND P5, PT, R83, 0x58, P1 ;  /* 0x000000585300780c */ /* 0x000fe20000fa4270 */
[--C-:B------:R-:W-:Y:S01]  /*e0c0*/  FFMA.FTZ R34, R34, UR11, -R55.reuse ;  /* 0x0000000b22227c23 */ /* 0x100fe20008010837 */
[----:B------:R-:W-:Y:S01]  /*e0d0*/  FMNMX.FTZ R54, R27, R54, !PT ;  /* 0x000000361b367209 */ /* 0x000fe20007810000 */
[----:B------:R-:W-:Y:S01]  /*e0e0*/  MUFU.EX2 R18, R18 ;  /* 0x0000001200127308 */ /* 0x000fe20000000800 */
[----:B------:R-:W-:Y:S01]  /*e0f0*/  ISETP.LT.OR P5, PT, R84, 0x59, P5 ;  /* 0x000000595400780c */ /* 0x000fe20002fa1670 */
[--C-:B------:R-:W-:Y:S01]  /*e100*/  FFMA.FTZ R36, R36, UR11, -R55.reuse ;  /* 0x0000000b24247c23 */ /* 0x100fe20008010837 */
[----:B0-----:R-:W-:Y:S01]  /*e110*/  FMNMX.FTZ R78, R29, R54, !PT ;  /* 0x000000361d4e7209 */ /* 0x001fe20007810000 */
        /* <DEDUP_REMOVED lines=30> */
[----:B------:R-:W-:Y:S01]  /*e300*/  FFMA.FTZ R70, R70, UR11, -R55 ;  /* 0x0000000b46467c23 */ /* 0x000fe20008010837 */
[----:B------:R-:W-:Y:S01]  /*e310*/  FMNMX.FTZ R78, R54, R81, !PT ;  /* 0x00000051364e7209 */ /* 0x000fe20007810000 */
[----:B------:R-:W-:Y:S01]  /*e320*/  MUFU.EX2 R26, R26 ;  /* 0x0000001a001a7308 */ /* 0x000fe20000000800 */
[----:B------:R-:W-:-:S02]  /*e330*/  ISETP.LT.OR P5, PT, R84, 0x69, P5 ;  /* 0x000000695400780c */ /* 0x000fc40002fa1670 */
[----:B------:R-:W-:Y:S02]  /*e340*/  FMNMX.FTZ R78, R47, R78, !PT ;  /* 0x0000004e2f4e7209 */ /* 0x000fe40007810000 */
[----:B------:R-:W-:Y:S02]  /*e350*/  FSEL R81, R67, -INF , !P3 ;  /* 0xff80000043517808 */ /* 0x000fe40005800000 */
[----:B------:R-:W-:Y:S01]  /*e360*/  FMNMX.FTZ R78, R49, R78, !PT ;  /* 0x0000004e314e7209 */ /* 0x000fe20007810000 */
[----:B------:R-:W-:Y:S01]  /*e370*/  MUFU.EX2 R28, R28 ;  /* 0x0000001c001c7308 */ /* 0x000fe20000000800 */
[----:B------:R-:W-:Y:S02]  /*e380*/  ISETP.GT.AND P3, PT, R83, 0x71, P1 ;  /* 0x000000715300780c */ /* 0x000fe40000f64270 */
[----:B------:R-:W-:Y:S02]  /*e390*/  FMNMX.FTZ R78, R51, R78, !PT ;  /* 0x0000004e334e7209 */ /* 0x000fe40007810000 */
[----:B------:R-:W-:-:S02]  /*e3a0*/  ISETP.LT.OR P3, PT, R84, 0x72, P3 ;  /* 0x000000725400780c */ /* 0x000fc40001f61670 */
[----:B------:R-:W-:Y:S01]  /*e3b0*/  FMNMX.FTZ R82, R53, R78, !PT ;  /* 0x0000004e35527209 */ /* 0x000fe20007810000 */
[----:B------:R-:W-:Y:S01]  /*e3c0*/  MUFU.EX2 R32, R32 ;  /* 0x0000002000207308 */ /* 0x000fe20000000800 */
[----:B------:R-:W-:Y:S02]  /*e3d0*/  FSEL R78, R63, -INF , !P4 ;  /* 0xff8000003f4e7808 */ /* 0x000fe40006000000 */
[----:B------:R-:W-:Y:S02]  /*e3e0*/  FMNMX.FTZ R82, R57, R82, !PT ;  /* 0x0000005239527209 */ /* 0x000fe40007810000 */
[----:B------:R-:W-:Y:S02]  /*e3f0*/  ISETP.GT.AND P4, PT, R83, 0x69, P1 ;  /* 0x000000695300780c */ /* 0x000fe40000f84270 */
[----:B------:R-:W-:Y:S01]  /*e400*/  FMNMX.FTZ R82, R59, R82, !PT ;  /* 0x000000523b527209 */ /* 0x000fe20007810000 */
[----:B------:R-:W-:Y:S01]  /*e410*/  MUFU.EX2 R34, R34 ;  /* 0x0000002200227308 */ /* 0x000fe20000000800 */
[----:B------:R-:W-:-:S02]  /*e420*/  ISETP.LT.OR P4, PT, R84, 0x6a, P4 ;  /* 0x0000006a5400780c */ /* 0x000fc40002781670 */
[----:B------:R-:W-:Y:S02]  /*e430*/  FMNMX.FTZ R63, R61, R82, !PT ;  /* 0x000000523d3f7209 */ /* 0x000fe40007810000 */
[----:B------:R-:W-:Y:S02]  /*e440*/  FSEL R82, R69, -INF , !P5 ;  /* 0xff80000045527808 */ /* 0x000fe40006800000 */
[----:B------:R-:W-:Y:S01]  /*e450*/  FMNMX.FTZ R86, R78, R63, !PT ;  /* 0x0000003f4e567209 */ /* 0x000fe20007810000 */
[--C-:B------:R-:W-:Y:S01]  /*e460*/  FFMA.FTZ R63, R48, UR11, -R55.reuse ;  /* 0x0000000b303f7c23 */ /* 0x100fe20008010837 */
[----:B------:R-:W-:Y:S01]  /*e470*/  FSEL R48, R71, -INF , !P4 ;  /* 0xff80000047307808 */ /* 0x000fe20006000000 */
[----:B------:R-:W-:Y:S01]  /*e480*/  FFMA.FTZ R71, R50, UR11, -R55 ;  /* 0x0000000b32477c23 */ /* 0x000fe20008010837 */
[----:B------:R-:W-:Y:S01]  /*e490*/  FMNMX.FTZ R86, R65, R86, !PT ;  /* 0x0000005641567209 */ /* 0x000fe20007810000 */
[----:B------:R-:W-:Y:S01]  /*e4a0*/  MUFU.EX2 R36, R36 ;  /* 0x0000002400247308 */ /* 0x000fe20000000800 */
[----:B------:R-:W-:-:S02]  /*e4b0*/  ISETP.GT.AND P5, PT, R83, 0x78, P1 ;  /* 0x000000785300780c */ /* 0x000fc40000fa4270 */
[----:B------:R-:W-:Y:S02]  /*e4c0*/  FMNMX.FTZ R67, R81, R86, !PT ;  /* 0x0000005651437209 */ /* 0x000fe40007810000 */
[----:B------:R-:W-:Y:S02]  /*e4d0*/  ISETP.GT.AND P1, PT, R83, 0x79, P1 ;  /* 0x000000795300780c */ /* 0x000fe40000f24270 */
[----:B------:R-:W-:Y:S01]  /*e4e0*/  FMNMX.FTZ R67, R82, R67, !PT ;  /* 0x0000004352437209 */ /* 0x000fe20007810000 */
[----:B------:R-:W-:Y:S01]  /*e4f0*/  MUFU.EX2 R38, R38 ;  /* 0x0000002600267308 */ /* 0x000fe20000000800 */
[----:B------:R-:W-:Y:S01]  /*e500*/  FSEL R83, R73, -INF , !P2 ;  /* 0xff80000049537808 */ /* 0x000fe20005000000 */
[----:B------:R-:W-:Y:S01]  /*e510*/  FFMA.FTZ R73, R76, UR11, -R55 ;  /* 0x0000000b4c497c23 */ /* 0x000fe20008010837 */
[----:B------:R-:W-:Y:S02]  /*e520*/  FMNMX.FTZ R50, R48, R67, !PT ;  /* 0x0000004330327209 */ /* 0x000fe40007810000 */
[----:B------:R-:W-:-:S02]  /*e530*/  ISETP.LT.OR P5, PT, R84, 0x79, P5 ;  /* 0x000000795400780c */ /* 0x000fc40002fa1670 */
[----:B------:R-:W-:Y:S01]  /*e540*/  FSEL R75, R75, -INF , !P3 ;  /* 0xff8000004b4b7808 */ /* 0x000fe20005800000 */
[----:B------:R0:W-:Y:S01]  /*e550*/  MUFU.EX2 R67, R71 ;  /* 0x0000004700437308 */ /* 0x0001e20000000800 */
[----:B------:R-:W-:Y:S02]  /*e560*/  FMNMX.FTZ R50, R83, R50, !PT ;  /* 0x0000003253327209 */ /* 0x000fe40007810000 */
[----:B------:R-:W-:Y:S02]  /*e570*/  ISETP.LT.OR P1, PT, R84, 0x7a, P1 ;  /* 0x0000007a5400780c */ /* 0x000fe40000f21670 */
[----:B------:R-:W-:Y:S02]  /*e580*/  FSEL R77, R77, -INF , !P5 ;  /* 0xff8000004d4d7808 */ /* 0x000fe40006800000 */
[----:B------:R-:W-:Y:S01]  /*e590*/  FMNMX.FTZ R50, R75, R50, !PT ;  /* 0x000000324b327209 */ /* 0x000fe20007810000 */
[----:B------:R-:W-:Y:S01]  /*e5a0*/  MUFU.EX2 R40, R40 ;  /* 0x0000002800287308 */ /* 0x000fe20000000800 */
[----:B------:R-:W-:-:S02]  /*e5b0*/  FSEL R80, R80, -INF , !P1 ;  /* 0xff80000050507808 */ /* 0x000fc40004800000 */
[----:B------:R-:W-:-:S04]  /*e5c0*/  FMNMX.FTZ R69, R77, R50, !PT ;  /* 0x000000324d457209 */ /* 0x000fc80007810000 */
[----:B------:R-:W-:Y:S01]  /*e5d0*/  FMNMX.FTZ R50, R80, R69, !PT ;  /* 0x0000004550327209 */ /* 0x000fe20007810000 */
[----:B------:R-:W-:Y:S04]  /*e5e0*/  MUFU.EX2 R42, R42 ;  /* 0x0000002a002a7308 */ /* 0x000fe80000000800 */
[----:B0-----:R-:W0:Y:S04]  /*e5f0*/  SHFL.BFLY PT, R71, R50, 0x2, 0x1f ;  /* 0x0c401f0032477f89 */ /* 0x001e2800000e0000 */
[----:B------:R0:W-:Y:S08]  /*e600*/  MUFU.EX2 R69, R56 ;  /* 0x0000003800457308 */ /* 0x0001f00000000800 */
[----:B------:R-:W-:Y:S08]  /*e610*/  MUFU.EX2 R44, R44 ;  /* 0x0000002c002c7308 */ /* 0x000ff00000000800 */
[----:B------:R-:W-:Y:S01]  /*e620*/  MUFU.EX2 R46, R46 ;  /* 0x0000002e002e7308 */ /* 0x000fe20000000800 */
[----:B0-----:R-:W-:Y:S01]  /*e630*/  FMNMX.FTZ R56, R50, R71, !PT ;  /* 0x0000004732387209 */ /* 0x001fe20007810000 */
[--C-:B------:R-:W-:Y:S01]  /*e640*/  FFMA.FTZ R71, R72, UR11, -R55.reuse ;  /* 0x0000000b48477c23 */ /* 0x100fe20008010837 */
[----:B------:R-:W-:Y:S01]  /*e650*/  FSEL R50, R30, RZ, P6 ;  /* 0x000000ff1e327208 */ /* 0x000fe20003000000 */
[--C-:B------:R-:W-:Y:S01]  /*e660*/  FFMA.FTZ R72, R74, UR11, -R55.reuse ;  /* 0x0000000b4a487c23 */ /* 0x100fe20008010837 */
[----:B------:R-:W-:Y:S01]  /*e670*/  FFMA.FTZ R55, R79, UR11, -R55 ;  /* 0x0000000b4f377c23 */ /* 0x000fe20008010837 */
[----:B------:R-:W0:Y:S02]  /*e680*/  SHFL.BFLY PT, R85, R56, 0x1, 0x1f ;  /* 0x0c201f0038557f89 */ /* 0x000e2400000e0000 */
[----:B------:R-:W-:Y:S01]  /*e690*/  MUFU.EX2 R63, R63 ;  /* 0x0000003f003f7308 */ /* 0x000fe20000000800 */
[----:B------:R-:W-:-:S04]  /*e6a0*/  FADD.FTZ R50, -R50, R11 ;  /* 0x0000000b32327221 */ /* 0x000fc80000010100 */
[----:B------:R-:W-:-:S03]  /*e6b0*/  FMUL.FTZ R11, R50, UR11 ;  /* 0x0000000b320b7c20 */ /* 0x000fc60008410000 */
[----:B------:R-:W-:Y:S08]  /*e6c0*/  MUFU.EX2 R52, R52 ;  /* 0x0000003400347308 */ /* 0x000ff00000000800 */
[----:B------:R-:W1:Y:S01]  /*e6d0*/  MUFU.EX2 R11, R11 ;  /* 0x0000000b000b7308 */ /* 0x000e620000000800 */
[----:B0-----:R-:W-:-:S07]  /*e6e0*/  FMNMX.FTZ R56, R56, R85, !PT ;  /* 0x0000005538387209 */ /* 0x001fce0007810000 */
        /* <DEDUP_REMOVED lines=14> */
[----:B-1----:R-:W-:Y:S01]  /*e7d0*/  FFMA.FTZ R24, R11, R5, R13 ;  /* 0x000000050b187223 */ /* 0x002fe2000001000d */
[----:B------:R-:W-:Y:S01]  /*e7e0*/  FMUL.FTZ R17, R17, UR11 ;  /* 0x0000000b11117c20 */ /* 0x000fe20008410000 */
[--C-:B------:R-:W-:Y:S01]  /*e7f0*/  FFMA.FTZ R27, R27, UR11, -R76.reuse ;  /* 0x0000000b1b1b7c23 */ /* 0x100fe2000801084c */
[----:B------:R-:W-:Y:S01]  /*e800*/  FFMA.FTZ R19, R39, UR11, -R76 ;  /* 0x0000000b27137c23 */ /* 0x000fe2000801084c */
[----:B------:R-:W-:Y:S01]  /*e810*/  FADD.FTZ R5, R15, R24 ;  /* 0x000000180f057221 */ /* 0x000fe20000010000 */
[--C-:B------:R-:W-:Y:S01]  /*e820*/  FFMA.FTZ R79, R29, UR11, -R76.reuse ;  /* 0x0000000b1d4f7c23 */ /* 0x100fe2000801084c */
[----:B------:R-:W-:Y:S01]  /*e830*/  MUFU.EX2 R50, R50 ;  /* 0x0000003200327308 */ /* 0x000fe20000000800 */
[--C-:B------:R-:W-:Y:S01]  /*e840*/  FFMA.FTZ R21, R31, UR11, -R76.reuse ;  /* 0x0000000b1f157c23 */ /* 0x100fe2000801084c */
[----:B------:R-:W-:Y:S01]  /*e850*/  FADD.FTZ R5, R18, R5 ;  /* 0x0000000512057221 */ /* 0x000fe20000010000 */
[--C-:B------:R-:W-:Y:S01]  /*e860*/  FFMA.FTZ R31, R47, UR11, -R76.reuse ;  /* 0x0000000b2f1f7c23 */ /* 0x100fe2000801084c */
[--C-:B------:R-:W-:Y:S01]  /*e870*/  FFMA.FTZ R33, R33, UR11, -R76.reuse ;  /* 0x0000000b21217c23 */ /* 0x100fe2000801084c */
[--C-:B------:R-:W-:Y:S01]  /*e880*/  FFMA.FTZ R35, R35, UR11, -R76.reuse ;  /* 0x0000000b23237c23 */ /* 0x100fe2000801084c */
[----:B------:R-:W-:Y:S01]  /*e890*/  FADD.FTZ R5, R20, R5 ;  /* 0x0000000514057221 */ /* 0x000fe20000010000 */
        /* <DEDUP_REMOVED lines=15> */
[----:B------:R-:W-:-:S02]  /*e990*/  FFMA.FTZ R77, R77, UR11, -R76 ;  /* 0x0000000b4d4d7c23 */ /* 0x000fc4000801084c */
[----:B------:R-:W3:Y:S01]  /*e9a0*/  MUFU.EX2 R84, R84 ;  /* 0x0000005400547308 */ /* 0x000ee20000000800 */
        /* <DEDUP_REMOVED lines=8> */
[----:B---3--:R-:W-:Y:S01]  /*ea30*/  FADD.FTZ R47, R84, R39 ;  /* 0x00000027542f7221 */ /* 0x008fe20000010000 */
[----:B------:R-:W-:Y:S01]  /*ea40*/  FADD.FTZ R4, R28, R5 ;  /* 0x000000051c047221 */ /* 0x000fe20000010000 */
[--C-:B------:R-:W-:Y:S01]  /*ea50*/  FFMA.FTZ R39, R57, UR11, -R76.reuse ;  /* 0x0000000b39277c23 */ /* 0x100fe2000801084c */
[----:B------:R-:W-:Y:S02]  /*ea60*/  FFMA.FTZ R57, R83, UR11, -R76 ;  /* 0x0000000b53397c23 */ /* 0x000fe4000801084c */
[----:B------:R-:W-:Y:S02]  /*ea70*/  FADD.FTZ R5, R45, R4 ;  /* 0x000000042d057221 */ /* 0x000fe40000010000 */
[----:B------:R-:W3:Y:S01]  /*ea80*/  MUFU.EX2 R27, R27 ;  /* 0x0000001b001b7308 */ /* 0x000ee20000000800 */
[----:B0-----:R-:W-:Y:S01]  /*ea90*/  FADD.FTZ R24, R22, R47 ;  /* 0x0000002f16187221 */ /* 0x001fe20000010000 */
[----:B------:R-:W-:Y:S01]  /*eaa0*/  FADD.FTZ R5, R32, R5 ;  /* 0x0000000520057221 */ /* 0x000fe20000010000 */
[--C-:B------:R-:W-:Y:S01]  /*eab0*/  FFMA.FTZ R47, R61, UR11, -R76.reuse ;  /* 0x0000000b3d2f7c23 */ /* 0x100fe2000801084c */
[--C-:B------:R-:W-:Y:S01]  /*eac0*/  FFMA.FTZ R61, R78, UR11, -R76.reuse ;  /* 0x0000000b4e3d7c23 */ /* 0x100fe2000801084c */
[----:B------:R-:W-:Y:S01]  /*ead0*/  FFMA.FTZ R76, R80, UR11, -R76 ;  /* 0x0000000b504c7c23 */ /* 0x000fe2000801084c */
[----:B------:R-:W-:-:S02]  /*eae0*/  FADD.FTZ R5, R34, R5 ;  /* 0x0000000522057221 */ /* 0x000fc40000010000 */
        /* <DEDUP_REMOVED lines=10> */
[----:B------:R-:W-:-:S06]  /*eb90*/  FADD.FTZ R5, R44, R5 ;  /* 0x000000052c057221 */ /* 0x000fcc0000010000 */
        /* <DEDUP_REMOVED lines=13> */
[----:B-1----:R-:W-:Y:S01]  /*ec70*/  FADD.FTZ R49, R43, R24 ;  /* 0x000000182b317221 */ /* 0x002fe20000010000 */
[----:B------:R-:W-:-:S04]  /*ec80*/  FADD.FTZ R24, R46, R5 ;  /* 0x000000052e187221 */ /* 0x000fc80000010000 */
[----:B------:R-:W-:Y:S02]  /*ec90*/  FADD.FTZ R24, R63, R24 ;  /* 0x000000183f187221 */ /* 0x000fe40000010000 */
        /* <DEDUP_REMOVED lines=53> */
[----:B---3--:R-:W-:-:S03]  /*eff0*/  FADD.FTZ R5, R55, R24 ;  /* 0x0000001837057221 */ /* 0x008fc60000010000 */
[----:B0-----:R-:W-:Y:S01]  /*f000*/  FADD.FTZ R4, R76, R49 ;  /* 0x000000314c047221 */ /* 0x001fe20000010000 */
[----:B------:R-:W-:Y:S06]  /*f010*/  @!P0 BRA `(.L_x_10930) ;  /* 0x0000000000048947 */ /* 0x000fec0003800000 */
[----:B------:R-:W-:Y:S01]  /*f020*/  BPT.TRAP 0x1 ;  /* 0x000000040000795c */ /* 0x000fe20000300000 */
.L_x_10930:
[----:B------:R-:W0:Y:S01]  /*f030*/  S2UR UR10, SR_CgaCtaId ;  /* 0x00000000000a79c3 */ /* 0x000e220000008800 */
[----:B------:R-:W-:Y:S01]  /*f040*/  ULEA UR7, UR7, UR38, 0x3 ;  /* 0x0000002607077291 */ /* 0x000fe2000f8e183f */
[----:B------:R-:W-:Y:S01]  /*f050*/  F2FP.BF16.F32.PACK_AB R49, R85, R50 ;  /* 0x000000325531723e */ /* 0x000fe200000010ff */
[----:B------:R-:W-:Y:S01]  /*f060*/  UMOV UR30, UR5 ;  /* 0x00000005001e7c82 */ /* 0x000fe20008000000 */
[----:B------:R-:W-:Y:S01]  /*f070*/  F2FP.BF16.F32.PACK_AB R48, R15, R13 ;  /* 0x0000000d0f30723e */ /* 0x000fe200000010ff */
[----:B------:R-:W-:Y:S01]  /*f080*/  UIADD3 UR7, UR7, 0x2d860, URZ ;  /* 0x0002d86007077890 */ /* 0x000fe2000fffe03f */
        /* <DEDUP_REMOVED lines=34> */
[----:B------:R0:W-:Y:S01]  /*f2b0*/  STSM.16.M88.4 [R140], R24 ;  /* 0x000000188c007844 */ /* 0x0001e20000000200 */
[----:B------:R-:W-:Y:S01]  /*f2c0*/  F2FP.BF16.F32.PACK_AB R15, R87, R37 ;  /* 0x00000025570f723e */ /* 0x000fe200000010ff */
[----:B------:R-:W-:Y:S01]  /*f2d0*/  FMUL.FTZ R113, R113, R11 ;  /* 0x0000000b71717220 */ /* 0x000fe20000410000 */
[----:B------:R-:W-:Y:S01]  /*f2e0*/  F2FP.BF16.F32.PACK_AB R20, R58, R69 ;  /* 0x000000453a14723e */ /* 0x000fe200000010ff */
[----:B------:R-:W-:Y:S01]  /*f2f0*/  STSM.16.M88.4 [R6], R32 ;  /* 0x0000002006007844 */ /* 0x000fe20000000200 */
[----:B------:R-:W-:Y:S01]  /*f300*/  F2FP.BF16.F32.PACK_AB R21, R86, R39 ;  /* 0x000000275615723e */ /* 0x000fe200000010ff */
[----:B------:R-:W-:Y:S01]  /*f310*/  FMUL.FTZ R116, R116, R11 ;  /* 0x0000000b74747220 */ /* 0x000fe20000410000 */
[----:B------:R-:W-:Y:S01]  /*f320*/  F2FP.BF16.F32.PACK_AB R22, R62, R60 ;  /* 0x0000003c3e16723e */ /* 0x000fe200000010ff */
[----:B------:R-:W-:Y:S01]  /*f330*/  STSM.16.M88.4 [R3], R40 ;  /* 0x0000002803007844 */ /* 0x000fe20000000200 */
[----:B------:R-:W-:Y:S01]  /*f340*/  F2FP.BF16.F32.PACK_AB R23, R61, R47 ;  /* 0x0000002f3d17723e */ /* 0x000fe200000010ff */
[----:B------:R-:W-:Y:S01]  /*f350*/  FMUL.FTZ R117, R117, R11 ;  /* 0x0000000b75757220 */ /* 0x000fe20000410000 */
[----:B------:R-:W-:Y:S01]  /*f360*/  F2FP.BF16.F32.PACK_AB R64, R66, R64 ;  /* 0x000000404240723e */ /* 0x000fe200000010ff */
[----:B------:R1:W-:Y:S01]  /*f370*/  STSM.16.M88.4 [R0+0x27800], R12 ;  /* 0x0278000c00007844 */ /* 0x0003e20000000200 */
[----:B------:R-:W-:Y:S01]  /*f380*/  F2FP.BF16.F32.PACK_AB R65, R65, R53 ;  /* 0x000000354141723e */ /* 0x000fe200000010ff */
[-C--:B------:R-:W-:Y:S01]  /*f390*/  FMUL.FTZ R120, R120, R11.reuse ;  /* 0x0000000b78787220 */ /* 0x080fe20000410000 */
[----:B------:R-:W-:Y:S01]  /*f3a0*/  F2FP.BF16.F32.PACK_AB R66, R70, R68 ;  /* 0x000000444642723e */ /* 0x000fe200000010ff */
[----:B------:R3:W-:Y:S01]  /*f3b0*/  STSM.16.M88.4 [R141], R20 ;  /* 0x000000148d007844 */ /* 0x0007e20000000200 */
[----:B------:R-:W-:Y:S01]  /*f3c0*/  F2FP.BF16.F32.PACK_AB R67, R59, R54 ;  /* 0x000000363b43723e */ /* 0x000fe200000010ff */
[----:B------:R-:W-:Y:S01]  /*f3d0*/  FMUL.FTZ R121, R121, R11 ;  /* 0x0000000b79797220 */ /* 0x000fe20000410000 */
[----:B0-----:R-:W-:Y:S01]  /*f3e0*/  F2FP.BF16.F32.PACK_AB R24, R72, R71 ;  /* 0x000000474818723e */ /* 0x001fe200000010ff */
[----:B------:R-:W-:Y:S01]  /*f3f0*/  FMUL.FTZ R124, R124, R11 ;  /* 0x0000000b7c7c7220 */ /* 0x000fe20000410000 */
[----:B------:R-:W-:Y:S01]  /*f400*/  F2FP.BF16.F32.PACK_AB R25, R75, R57 ;  /* 0x000000394b19723e */ /* 0x000fe200000010ff */
[----:B------:R3:W-:Y:S01]  /*f410*/  STSM.16.M88.4 [R6+0x6000], R64 ;  /* 0x0060004006007844 */ /* 0x0007e20000000200 */
[----:B------:R-:W-:Y:S01]  /*f420*/  F2FP.BF16.F32.PACK_AB R26, R55, R73 ;  /* 0x00000049371a723e */ /* 0x000fe200000010ff */
[----:B------:R-:W-:Y:S01]  /*f430*/  FMUL.FTZ R125, R125, R11 ;  /* 0x0000000b7d7d7220 */ /* 0x000fe20000410000 */
[----:B------:R-:W-:Y:S01]  /*f440*/  F2FP.BF16.F32.PACK_AB R27, R76, R77 ;  /* 0x0000004d4c1b723e */ /* 0x000fe200000010ff */
[-C--:B------:R-:W-:Y:S01]  /*f450*/  FMUL.FTZ R128, R128, R11.reuse ;  /* 0x0000000b80807220 */ /* 0x080fe20000410000 */
[----:B------:R-:W-:Y:S01]  /*f460*/  R2UR UR10, R146 ;  /* 0x00000000920a72ca */ /* 0x000fe200000e0000 */
        /* <DEDUP_REMOVED lines=17> */
[----:B------:R-:W-:Y:S01]  /*f580*/  ISETP.GT.AND P1, PT, R10, UR10, PT ;  /* 0x0000000a0a007c0c */ /* 0x000fe2000bf24270 */
        /* <DEDUP_REMOVED lines=18> */
[----:B-1----:R-:W-:Y:S02]  /*f6b0*/  IMAD.MOV.U32 R12, RZ, RZ, R56 ;  /* 0x000000ffff0c7224 */ /* 0x002fe400078e0038 */
[----:B------:R-:W-:Y:S01]  /*f6c0*/  IMAD.MOV.U32 R11, RZ, RZ, R30 ;  /* 0x000000ffff0b7224 */ /* 0x000fe200078e001e */
[----:B0-----:R-:W-:Y:S01]  /*f6d0*/  NOP ;  /* 0x0000000000007918 */ /* 0x001fe20000000000 */
[----:B---3--:R-:W-:Y:S05]  /*f6e0*/  @P1 BRA `(.L_x_10931) ;  /* 0xffffffc400a01947 */ /* 0x008fea000383ffff */
.L_x_10912:
[----:B------:R-:W-:Y:S06]  /*f6f0*/  BAR.ARV 0x8, 0x200 ;  /* 0x0208000000007b1d */ /* 0x000fec0000002000 */
[----:B------:R-:W-:Y:S05]  /*f700*/  @!P0 BRA `(.L_x_10932) ;  /* 0x0000000000048947 */ /* 0x000fea0003800000 */
[----:B------:R-:W-:Y:S01]  /*f710*/  BPT.TRAP 0x1 ;  /* 0x000000040000795c */ /* 0x000fe20000300000 */
.L_x_10932:
[----:B------:R-:W-:Y:S01]  /*f720*/  ULEA UR6, UR4, UR38, 0x3 ;  /* 0x0000002604067291 */ /* 0x000fe2000f8e183f */
[----:B0-----:R-:W-:-:S05]  /*f730*/  IMAD.U32 R0, RZ, RZ, UR5 ;  /* 0x00000005ff007e24 */ /* 0x001fca000f8e00ff */
[----:B------:R-:W-:-:S04]  /*f740*/  SHF.L.U32 R0, R0, 0x1f, RZ ;  /* 0x0000001f00007819 */ /* 0x000fc800000006ff */
[----:B------:R0:W1:Y:S01]  /*f750*/  SYNCS.PHASECHK.TRANS64.TRYWAIT P1, [UR6+0x2d850], R0 ;  /* 0x02d85000ff0075a7 */ /* 0x0000620008020146 */
[----:B------:R-:W-:Y:S05]  /*f760*/  @!P0 BRA `(.L_x_10933) ;  /* 0x0000000000048947 */ /* 0x000fea0003800000 */
[----:B------:R-:W-:Y:S01]  /*f770*/  BPT.TRAP 0x1 ;  /* 0x000000040000795c */ /* 0x000fe20000300000 */
.L_x_10933:
[----:B-1----:R-:W-:Y:S05]  /*f780*/  @P1 BRA `(.L_x_10934) ;  /* 0x0000000000081947 */ /* 0x002fea0003800000 */
[----:B------:R-:W1:Y:S02]  /*f790*/  SYNCS.PHASECHK.TRANS64.TRYWAIT P1, [UR6+0x2d850], R0 ;  /* 0x02d85000ff0075a7 */ /* 0x000e640008020146 */
[----:B-1----:R-:W-:Y:S05]  /*f7a0*/  @!P1 BRA `(.L_x_10935) ;  /* 0x0000006000349947 */ /* 0x002fea0003800000 */
.L_x_10934:
[----:B------:R-:W-:Y:S01]  /*f7b0*/  UIADD3 UR38, UR38, 0x400, URZ ;  /* 0x0000040026267890 */ /* 0x000fe2000fffe03f */
[----:B------:R-:W-:Y:S01]  /*f7c0*/  R2UR UR5, R145 ;  /* 0x00000000910572ca */ /* 0x000fe200000e0000 */
[----:B------:R-:W-:Y:S01]  /*f7d0*/  WARPGROUP.ARRIVE ;  /* 0x00000000000079c5 */ /* 0x000fe20000000000 */
[----:B------:R-:W-:Y:S01]  /*f7e0*/  UMOV UR13, 0x40000040 ;  /* 0x40000040000d7882 */ /* 0x000fe20000000000 */
[----:B------:R-:W-:Y:S01]  /*f7f0*/  USHF.R.U32.HI UR38, URZ, 0x4, UR38 ;  /* 0x000000043f267899 */ /* 0x000fe20008011626 */
[----:B01----:R-:W0:Y:S01]  /*f800*/  SHFL.BFLY PT, R0, R5, 0x2, 0x1f ;  /* 0x0c401f0005007f89 */ /* 0x003e2200000e0000 */
[----:B------:R-:W-:Y:S01]  /*f810*/  UMOV UR15, 0x80000020 ;  /* 0x80000020000f7882 */ /* 0x000fe20000000000 */
[----:B------:R-:W-:Y:S01]  /*f820*/  IMAD.MOV.U32 R6, RZ, RZ, RZ ;  /* 0x000000ffff067224 */ /* 0x000fe200078e00ff */
[----:B------:R-:W-:Y:S01]  /*f830*/  ULOP3.LUT UR38, UR38, 0x3fff, URZ, 0xc0, !UPT ;  /* 0x00003fff26267892 */ /* 0x000fe2000f8ec03f */
[----:B------:R-:W1:Y:S01]  /*f840*/  SHFL.BFLY PT, R3, R4, 0x2, 0x1f ;  /* 0x0c401f0004037f89 */ /* 0x000e6200000e0000 */
[----:B------:R-:W-:-:S02]  /*f850*/  IMAD.U32 R10, RZ, RZ, UR11 ;  /* 0x0000000bff0a7e24 */ /* 0x000fc4000f8e00ff */
        /* <DEDUP_REMOVED lines=8> */
[----:B0-----:R-:W-:Y:S01]  /*f8e0*/  FADD.FTZ R0, R0, R5 ;  /* 0x0000000500007221 */ /* 0x001fe20000010000 */
[----:B------:R-:W-:Y:S01]  /*f8f0*/  UMOV UR13, 0x40000040 ;  /* 0x40000040000d7882 */ /* 0x000fe20000000000 */
[----:B------:R-:W-:Y:S01]  /*f900*/  UMOV UR15, 0x80000020 ;  /* 0x80000020000f7882 */ /* 0x000fe20000000000 */
[----:B------:R-:W-:-:S02]  /*f910*/  IMAD.U32 R5, RZ, RZ, UR11 ;  /* 0x0000000bff057e24 */ /* 0x000fc4000f8e00ff */
[----:B-1----:R-:W-:Y:S02]  /*f920*/  FADD.FTZ R2, R3, R4 ;  /* 0x0000000403027221 */ /* 0x002fe40000010000 */
[----:B------:R-:W0:Y:S04]  /*f930*/  SHFL.BFLY PT, R3, R0, 0x1, 0x1f ;  /* 0x0c201f0000037f89 */ /* 0x000e2800000e0000 */
[----:B------:R-:W1:Y:S01]  /*f940*/  SHFL.BFLY PT, R7, R2, 0x1, 0x1f ;  /* 0x0c201f0002077f89 */ /* 0x000e6200000e0000 */
[----:B0-----:R-:W-:Y:S01]  /*f950*/  FADD.FTZ R8, R0, R3 ;  /* 0x0000000300087221 */ /* 0x001fe20000010000 */
[----:B------:R-:W-:Y:S02]  /*f960*/  IMAD.MOV.U32 R3, RZ, RZ, RZ ;  /* 0x000000ffff037224 */ /* 0x000fe400078e00ff */
[----:B------:R-:W-:-:S02]  /*f970*/  IMAD.MOV.U32 R0, RZ, RZ, -0x800000 ;  /* 0xff800000ff007424 */ /* 0x000fc400078e00ff */
        /* <DEDUP_REMOVED lines=60> */
[----:B0--34-:R-:W-:Y:S05]  /*fd40*/  @!P0 BRA `(.L_x_10936) ;  /* 0x0000000000048947 */ /* 0x019fea0003800000 */
[----:B------:R-:W-:Y:S01]  /*fd50*/  BPT.TRAP 0x1 ;  /* 0x000000040000795c */ /* 0x000fe20000300000 */
.L_x_10936:
        /* <DEDUP_REMOVED lines=53> */
.L_x_10858:
[----:B------:R-:W-:Y:S05]  /*100b0*/  @P0 BRA `(.L_x_10937) ;  /* 0x0000001000940947 */ /* 0x000fea0003800000 */
[----:B------:R-:W3:Y:S01]  /*100c0*/  LDL R4, [R1+0x4] ;  /* 0x0000040001047983 */ /* 0x000ee20000100800 */
[----:B------:R-:W0:Y:S01]  /*100d0*/  LDC R7, c[0x0][0xbe8] ;  /* 0x0002fa00ff077b82 */ /* 0x000e220000000800 */
[----:B------:R-:W-:Y:S01]  /*100e0*/  ULDC.64 UR8, c[0x0][0xbd0] ;  /* 0x0002f40000087ab9 */ /* 0x000fe20000000a00 */
[----:B------:R-:W-:Y:S01]  /*100f0*/  BSSY B0, `(.L_x_10938) ;  /* 0x00000d5000007945 */ /* 0x000fe20003800000 */
[----:B------:R-:W1:Y:S01]  /*10100*/  S2R R3, SR_TID.X ;  /* 0x0000000000037919 */ /* 0x000e620000002100 */
[----:B------:R-:W4:Y:S04]  /*10110*/  S2R R21, SR_CTAID.X ;  /* 0x0000000000157919 */ /* 0x000f280000002500 */
[----:B------:R-:W5:Y:S08]  /*10120*/  S2UR UR12, SR_CTAID.Z ;  /* 0x00000000000c79c3 */ /* 0x000f700000002700 */
[----:B------:R-:W2:Y:S08]  /*10130*/  LDC.64 R14, c[0x0][0xbd8] ;  /* 0x0002f600ff0e7b82 */ /* 0x000eb00000000a00 */
[----:B------:R-:W-:Y:S01]  /*10140*/  BAR.SYNC.DEFER_BLOCKING 0x1, 0x180 ;  /* 0x0046000000007b1d */ /* 0x000fe20000010000 */
[----:B0-----:R-:W-:-:S07]  /*10150*/  ISETP.NE.AND P0, PT, R7, 0x1, PT ;  /* 0x000000010700780c */ /* 0x001fce0003f05270 */
[----:B------:R-:W0:Y:S01]  /*10160*/  S2UR UR11, SR_CTAID.Y ;  /* 0x00000000000b79c3 */ /* 0x000e220000002600 */
[----:B-----5:R-:W-:-:S07]  /*10170*/  USHF.R.S32.HI UR10, URZ, 0x1f, UR12 ;  /* 0x0000001f3f0a7899 */ /* 0x020fce000801140c */
[----:B------:R-:W0:Y:S08]  /*10180*/  LDC R20, c[0x0][0xc50] ;  /* 0x00031400ff147b82 */ /* 0x000e300000000800 */
[----:B------:R-:W5:Y:S08]  /*10190*/  LDC.64 R18, c[0x0][0xb40] ;  /* 0x0002d000ff127b82 */ /* 0x000f700000000a00 */
[----:B------:R-:W5:Y:S08]  /*101a0*/  @P0 LDC R16, c[0x0][0xbf0] ;  /* 0x0002fc00ff100b82 */ /* 0x000f700000000800 */
[----:B------:R-:W5:Y:S08]  /*101b0*/  @P0 LDC R25, c[0x0][0xbec] ;  /* 0x0002fb00ff190b82 */ /* 0x000f700000000800 */
[----:B------:R-:W5:Y:S01]  /*101c0*/  @P0 LDC R22, c[0x0][0xbf0] ;  /* 0x0002fc00ff160b82 */ /* 0x000f620000000800 */
[----:B---3--:R-:W-:Y:S01]  /*101d0*/  R2UR UR13, R4 ;  /* 0x00000000040d72ca */ /* 0x008fe200000e0000 */
[----:B-1----:R-:W-:-:S05]  /*101e0*/  VIADD R4, R3, 0xffffff80 ;  /* 0xffffff8003047836 */ /* 0x002fca0000000000 */
[----:B------:R-:W-:-:S04]  /*101f0*/  SHF.R.S32.HI R5, RZ, 0x1f, R4 ;  /* 0x0000001fff057819 */ /* 0x000fc80000011404 */
[CC--:B------:R-:W-:Y:S02]  /*10200*/  LEA.HI R8, R5.reuse, R4.reuse, RZ, 0x7 ;  /* 0x0000000405087211 */ /* 0x0c0fe400078f38ff */
[----:B------:R-:W-:Y:S01]  /*10210*/  LEA.HI R9, R5, R4, RZ, 0x2 ;  /* 0x0000000405097211 */ /* 0x000fe200078f10ff */
[----:B------:R-:W-:Y:S01]  /*10220*/  USHF.R.S32.HI UR7, URZ, 0x1f, UR13 ;  /* 0x0000001f3f077899 */ /* 0x000fe2000801140d */
[----:B------:R-:W-:Y:S01]  /*10230*/  LOP3.LUT R3, R8, 0xffffff80, RZ, 0xc0, !PT ;  /* 0xffffff8008037812 */ /* 0x000fe200078ec0ff */
[----:B------:R-:W-:Y:S01]  /*10240*/  UIMAD.WIDE.U32 UR4, UR13, UR8, URZ ;  /* 0x000000080d0472a5 */ /* 0x000fe2000f8e003f */
[----:B------:R-:W-:Y:S01]  /*10250*/  SHF.R.S32.HI R8, RZ, 0x7, R8 ;  /* 0x00000007ff087819 */ /* 0x000fe20000011408 */
[----:B------:R-:W-:Y:S01]  /*10260*/  UIMAD UR6, UR7, UR8, URZ ;  /* 0x00000008070672a4 */ /* 0x000fe2000f8e023f */
[----:B------:R-:W-:Y:S01]  /*10270*/  LOP3.LUT R9, R9, 0xfffffffc, RZ, 0xc0, !PT ;  /* 0xfffffffc09097812 */ /* 0x000fe200078ec0ff */
[----:B------:R-:W-:Y:S02]  /*10280*/  IMAD.IADD R3, R4, 0x1, -R3 ;  /* 0x0000000104037824 */ /* 0x000fe400078e0a03 */
[----:B------:R-:W-:Y:S01]  /*10290*/  IMAD.HI R5, R8, 0x55555556, RZ ;  /* 0x5555555608057827 */ /* 0x000fe200078e02ff */
[----:B------:R-:W-:-:S02]  /*102a0*/  UIMAD UR6, UR13, UR9, UR6 ;  /* 0x000000090d0672a4 */ /* 0x000fc4000f8e0206 */
[----:B------:R-:W-:Y:S01]  /*102b0*/  SHF.R.S32.HI R10, RZ, 0x1f, R3 ;  /* 0x0000001fff0a7819 */ /* 0x000fe20000011403 */
[----:B------:R-:W-:Y:S01]  /*102c0*/  IMAD.IADD R13, R4, 0x1, -R9 ;  /* 0x00000001040d7824 */ /* 0x000fe200078e0a09 */
[----:B------:R-:W-:Y:S01]  /*102d0*/  LEA.HI R5, R5, R5, RZ, 0x1 ;  /* 0x0000000505057211 */ /* 0x000fe200078f08ff */
[----:B------:R-:W-:Y:S01]  /*102e0*/  UIADD3 UR6, UR5, UR6, URZ ;  /* 0x0000000605067290 */ /* 0x000fe2000fffe03f */
[CC--:B------:R-:W-:Y:S01]  /*102f0*/  LEA.HI R6, R10.reuse, R3.reuse, RZ, 0x2 ;  /* 0x000000030a067211 */ /* 0x0c0fe200078f10ff */
[----:B------:R-:W-:Y:S01]  /*10300*/  ULDC.64 UR8, c[0x0][0xb38] ;  /* 0x0002ce0000087ab9 */ /* 0x000fe20000000a00 */
[----:B------:R-:W-:Y:S01]  /*10310*/  LEA.HI R10, R10, R3, RZ, 0x5 ;  /* 0x000000030a0a7211 */ /* 0x000fe200078f28ff */
[----:B------:R-:W-:Y:S01]  /*10320*/  IMAD R9, R5, -0x3, R8 ;  /* 0xfffffffd05097824 */ /* 0x000fe200078e0208 */
[--C-:B------:R-:W-:Y:S01]  /*10330*/  SHF.R.S32.HI R11, RZ, 0x2, R6.reuse ;  /* 0x00000002ff0b7819 */ /* 0x100fe20000011406 */
[----:B------:R-:W-:Y:S01]  /*10340*/  UIMAD UR7, UR7, UR8, URZ ;  /* 0x00000008070772a4 */ /* 0x000fe2000f8e023f */
[----:B------:R-:W-:Y:S01]  /*10350*/  SHF.R.S32.HI R12, RZ, 0x1f, R6 ;  /* 0x0000001fff0c7819 */ /* 0x000fe20000011406 */
[----:B------:R-:W-:Y:S01]  /*10360*/  IMAD R17, RZ, RZ, -UR13 ;  /* 0x8000000dff117e24 */ /* 0x000fe2000f8e02ff */
[----:B------:R-:W-:-:S02]  /*10370*/  LEA.HI R5, R13, R13, RZ, 0x1 ;  /* 0x0000000d0d057211 */ /* 0x000fc400078f08ff */
[----:B------:R-:W-:Y:S01]  /*10380*/  LEA.HI R12, R12, R11, RZ, 0x3 ;  /* 0x0000000b0c0c7211 */ /* 0x000fe200078f18ff */
[----:B0-----:R-:W-:Y:S01]  /*10390*/  IMAD R23, R20, R17, UR11 ;  /* 0x0000000b14177e24 */ /* 0x001fe2000f8e0211 */
[----:B------:R-:W-:Y:S02]  /*103a0*/  LOP3.LUT R8, R5, 0x1ffffffe, RZ, 0xc0, !PT ;  /* 0x1ffffffe05087812 */ /* 0x000fe400078ec0ff */
[----:B------:R-:W-:Y:S02]  /*103b0*/  LOP3.LUT R12, R12, 0xfffffff8, RZ, 0xc0, !PT ;  /* 0xfffffff80c0c7812 */ /* 0x000fe400078ec0ff */
[----:B------:R-:W-:Y:S02]  /*103c0*/  SHF.R.S32.HI R5, RZ, 0x5, R10 ;  /* 0x00000005ff057819 */ /* 0x000fe4000001140a */
[----:B------:R-:W-:Y:S01]  /*103d0*/  LOP3.LUT R6, R6, 0x7ffffffc, RZ, 0xc0, !PT ;  /* 0x7ffffffc06067812 */ /* 0x000fe200078ec0ff */
[----:B------:R-:W-:Y:S02]  /*103e0*/  IMAD.IADD R4, R11, 0x1, -R12 ;  /* 0x000000010b047824 */ /* 0x000fe400078e0a0c */
[----:B------:R-:W-:-:S02]  /*103f0*/  IMAD.IADD R11, R13, 0x1, -R8 ;  /* 0x000000010d0b7824 */ /* 0x000fc400078e0a08 */
[----:B------:R-:W0:Y:S01]  /*10400*/  @P0 LDC R13, c[0x0][0xbec] ;  /* 0x0002fb00ff0d0b82 */ /* 0x000e220000000800 */
[----:B------:R-:W-:Y:S02]  /*10410*/  IMAD R8, R5, 0x10, R4 ;  /* 0x0000001005087824 */ /* 0x000fe400078e0204 */
[----:B------:R-:W-:Y:S02]  /*10420*/  IMAD.U32 R5, RZ, RZ, UR5 ;  /* 0x00000005ff057e24 */ /* 0x000fe4000f8e00ff */
[----:B------:R-:W-:Y:S02]  /*10430*/  IMAD R10, R9, 0x40, R8 ;  /* 0x00000040090a7824 */ /* 0x000fe400078e0208 */
[----:B------:R-:W-:Y:S01]  /*10440*/  IMAD.U32 R4, RZ, RZ, UR4 ;  /* 0x00000004ff047e24 */ /* 0x000fe2000f8e00ff */
[----:B------:R-:W-:Y:S01]  /*10450*/  UIMAD.WIDE.U32 UR4, UR13, UR8, URZ ;  /* 0x000000080d0472a5 */ /* 0x000fe2000f8e003f */
[----:B------:R-:W-:Y:S01]  /*10460*/  IMAD.U32 R5, RZ, RZ, UR6 ;  /* 0x00000006ff057e24 */ /* 0x000fe2000f8e00ff */
[----:B------:R-:W-:Y:S01]  /*10470*/  UIMAD UR6, UR13, UR9, UR7 ;  /* 0x000000090d0672a4 */ /* 0x000fe2000f8e0207 */
[----:B--2---:R-:W-:-:S02]  /*10480*/  IMAD R12, R14, UR10, RZ ;  /* 0x0000000a0e0c7c24 */ /* 0x004fc4000f8e02ff */
[----:B------:R-:W-:Y:S01]  /*10490*/  IMAD R8, R11, 0x8, R10 ;  /* 0x000000080b087824 */ /* 0x000fe200078e020a */
[----:B------:R-:W-:Y:S01]  /*104a0*/  UIADD3 UR6, UR5, UR6, URZ ;  /* 0x0000000605067290 */ /* 0x000fe2000fffe03f */
[----:B------:R-:W-:Y:S01]  /*104b0*/  IMAD R15, R15, UR12, R12 ;  /* 0x0000000c0f0f7c24 */ /* 0x000fe2000f8e020c */
[----:B------:R-:W-:Y:S01]  /*104c0*/  ULDC.64 UR8, c[0x0][0xb28] ;  /* 0x0002ca0000087ab9 */ /* 0x000fe20000000a00 */
[----:B----4-:R-:W-:Y:S02]  /*104d0*/  IMAD R12, R21, 0xc0, R8 ;  /* 0x000000c0150c7824 */ /* 0x010fe400078e0208 */
[----:B------:R-:W-:-:S04]  /*104e0*/  IMAD.WIDE.U32 R4, R14, UR12, R4 ;  /* 0x0000000c0e047c25 */ /* 0x000fc8000f8e0004 */
[----:B------:R-:W-:Y:S02]  /*104f0*/  IMAD.U32 R9, RZ, RZ, UR5 ;  /* 0x00000005ff097e24 */ /* 0x000fe4000f8e00ff */
[----:B0-----:R-:W-:-:S04]  /*10500*/  @P0 IMAD.HI.U32 R13, R12, R13, RZ ;  /* 0x0000000d0c0d0227 */ /* 0x001fc800078e00ff */
[----:B------:R-:W-:Y:S01]  /*10510*/  IMAD.U32 R8, RZ, RZ, UR4 ;  /* 0x00000004ff087e24 */ /* 0x000fe2000f8e00ff */
[----:B------:R-:W-:Y:S01]  /*10520*/  ULDC.64 UR4, c[0x0][0xbe0] ;  /* 0x0002f80000047ab9 */ /* 0x000fe20000000a00 */
[----:B------:R-:W-:Y:S01]  /*10530*/  IMAD.U32 R9, RZ, RZ, UR6 ;  /* 0x00000006ff097e24 */ /* 0x000fe2000f8e00ff */
[----:B------:R-:W-:Y:S01]  /*10540*/  ULDC.64 UR6, c[0x0][0xb48] ;  /* 0x0002d20000067ab9 */ /* 0x000fe20000000a00 */
[----:B-----5:R-:W-:Y:S02]  /*10550*/  IMAD R14, R18, UR10, RZ ;  /* 0x0000000a120e7c24 */ /* 0x020fe4000f8e02ff */
[----:B------:R-:W-:Y:S01]  /*10560*/  IMAD.MOV.U32 R11, RZ, RZ, R12 ;  /* 0x000000ffff0b7224 */ /* 0x000fe200078e000c */
[----:B------:R-:W-:Y:S01]  /*10570*/  @P0 SHF.R.U32.HI R11, RZ, R16, R13 ;  /* 0x00000010ff0b0219 */ /* 0x000fe2000001160d */
[----:B------:R-:W-:Y:S01]  /*10580*/  IMAD.IADD R5, R5, 0x1, R15 ;  /* 0x0000000105057824 */ /* 0x000fe200078e020f */
[----:B------:R-:W-:Y:S01]  /*10590*/  SHF.R.S32.HI R16, RZ, 0x1f, R23 ;  /* 0x0000001fff107819 */ /* 0x000fe20000011417 */
[----:B------:R-:W-:-:S02]  /*105a0*/  IMAD R15, R19, UR12, R14 ;  /* 0x0000000c130f7c24 */ /* 0x000fc4000f8e020e */
[----:B------:R-:W-:-:S04]  /*105b0*/  IMAD.WIDE.U32 R8, R18, UR12, R8 ;  /* 0x0000000c12087c25 */ /* 0x000fc8000f8e0008 */
[----:B------:R-:W-:-:S04]  /*105c0*/  @P0 IMAD.HI.U32 R25, R12, R25, RZ ;  /* 0x000000190c190227 */ /* 0x000fc800078e00ff */
        /* <DEDUP_REMOVED lines=10> */
[C---:B------:R-:W-:Y:S01]  /*10670*/  IMAD R16, R23.reuse, UR5, R14 ;  /* 0x0000000517107c24 */ /* 0x040fe2000f8e020e */
[----:B------:R-:W-:Y:S01]  /*10680*/  SHF.R.S32.HI R14, RZ, 0x1f, R13 ;  /* 0x0000001fff0e7819 */ /* 0x000fe2000001140d */
[----:B------:R-:W-:Y:S01]  /*10690*/  IMAD.WIDE.U32 R8, R23, UR6, R8 ;  /* 0x0000000617087c25 */ /* 0x000fe2000f8e0008 */
[----:B------:R-:W-:Y:S01]  /*106a0*/  ULDC.64 UR4, c[0x0][0xb30] ;  /* 0x0002cc0000047ab9 */ /* 0x000fe20000000a00 */
[----:B------:R-:W-:Y:S01]  /*106b0*/  ULDC.64 UR6, c[0x0][0xbc8] ;  /* 0x0002f20000067ab9 */ /* 0x000fe20000000a00 */
[----:B------:R-:W-:Y:S01]  /*106c0*/  IADD3.X R5, R15, R5, R16, P0, !PT ;  /* 0x000000050f057210 */ /* 0x000fe200007fe410 */
[----:B------:R-:W-:-:S02]  /*106d0*/  IMAD.MOV R18, RZ, RZ, -R13 ;  /* 0x000000ffff127224 */ /* 0x000fc400078e0a0d */
[--C-:B------:R-:W-:Y:S02]  /*106e0*/  IMAD R11, R7, R11, R12.reuse ;  /* 0x0000000b070b7224 */ /* 0x100fe400078e020c */
[----:B------:R-:W-:Y:S02]  /*106f0*/  IMAD.IADD R9, R9, 0x1, R17 ;  /* 0x0000000109097824 */ /* 0x000fe400078e0211 */
[----:B------:R-:W-:Y:S02]  /*10700*/  IMAD R14, R14, UR4, RZ ;  /* 0x000000040e0e7c24 */ /* 0x000fe4000f8e02ff */
[----:B------:R-:W-:Y:S01]  /*10710*/  IMAD R15, R7, R18, R12 ;  /* 0x00000012070f7224 */ /* 0x000fe200078e020c */
[----:B------:R-:W-:Y:S01]  /*10720*/  SHF.R.S32.HI R12, RZ, 0x1f, R11 ;  /* 0x0000001fff0c7819 */ /* 0x000fe2000001140b */
[C---:B------:R-:W-:Y:S01]  /*10730*/  IMAD R17, R13.reuse, UR5, R14 ;  /* 0x000000050d117c24 */ /* 0x040fe2000f8e020e */
[----:B------:R-:W0:Y:S01]  /*10740*/  S2UR UR5, SR_CgaCtaId ;  /* 0x00000000000579c3 */ /* 0x000e220000008800 */
[----:B------:R-:W-:Y:S01]  /*10750*/  IMAD.WIDE.U32 R8, R13, UR4, R8 ;  /* 0x000000040d087c25 */ /* 0x000fe2000f8e0008 */
[----:B------:R-:W-:Y:S01]  /*10760*/  SHF.R.S32.HI R13, RZ, 0x1f, R15 ;  /* 0x0000001fff0d7819 */ /* 0x000fe2000001140f */
[----:B------:R-:W-:-:S02]  /*10770*/  UMOV UR4, 0x400 ;  /* 0x0000040000047882 */ /* 0x000fc40000000000 */
[----:B------:R-:W-:Y:S02]  /*10780*/  IMAD R12, R12, UR6, RZ ;  /* 0x000000060c0c7c24 */ /* 0x000fe4000f8e02ff */
[----:B------:R-:W-:Y:S02]  /*10790*/  IMAD R14, R13, UR8, RZ ;  /* 0x000000080d0e7c24 */ /* 0x000fe4000f8e02ff */
[----:B------:R-:W-:Y:S02]  /*107a0*/  IMAD.IADD R9, R9, 0x1, R17 ;  /* 0x0000000109097824 */ /* 0x000fe400078e0211 */
        /* <DEDUP_REMOVED lines=17> */
[C---:B------:R-:W-:Y:S01]  /*108c0*/  LOP3.LUT P0, RZ, R3.reuse, 0x3, RZ, 0xc0, !PT ;  /* 0x0000000303ff7812 */ /* 0x040fe2000780c0ff */
[----:B------:R-:W-:Y:S01]  /*108d0*/  SHFL.IDX PT, R8, R14, RZ, 0x1c1f ;  /* 0x001c1fff0e087589 */ /* 0x000fe200000e0000 */
[C---:B------:R-:W-:Y:S01]  /*108e0*/  VIADD R18, R12.reuse, 0x8 ;  /* 0x000000080c127836 */ /* 0x040fe20000000000 */
[----:B------:R-:W-:Y:S01]  /*108f0*/  UIADD3 UR4, UR4, 0x2d820, URZ ;  /* 0x0002d82004047890 */ /* 0x000fe2000fffe03f */
[CC--:B------:R-:W-:Y:S01]  /*10900*/  ISETP.GE.OR P1, PT, R12.reuse, R19.reuse, P0 ;  /* 0x000000130c00720c */ /* 0x0c0fe20000726670 */
[----:B------:R-:W0:Y:S01]  /*10910*/  SHFL.IDX PT, R9, R13, RZ, 0x1c1f ;  /* 0x001c1fff0d097589 */ /* 0x000e2200000e0000 */
[-C--:B------:R-:W-:Y:S01]  /*10920*/  ISETP.GE.AND P2, PT, R12, R19.reuse, PT ;  /* 0x000000130c00720c */ /* 0x080fe20003f46270 */
[----:B------:R-:W-:Y:S01]  /*10930*/  UPRMT UR4, URZ, 0x654, UR4 ;  /* 0x000006543f047896 */ /* 0x000fe20008000004 */
[----:B------:R-:W-:Y:S01]  /*10940*/  ISETP.GE.OR P0, PT, R18, R19, P0 ;  /* 0x000000131200720c */ /* 0x000fe20000706670 */
[----:B------:R-:W1:Y:S01]  /*10950*/  SHFL.IDX PT, R11, R13, 0x1, 0x1c1f ;  /* 0x003c1f000d0b7f89 */ /* 0x000e6200000e0000 */
[----:B------:R-:W-:-:S03]  /*10960*/  IMAD.IADD R3, R3, 0x1, -R6 ;  /* 0x0000000103037824 */ /* 0x000fc600078e0a06 */
[----:B------:R2:W3:Y:S01]  /*10970*/  SHFL.IDX PT, R4, R20, RZ, 0x1c1f ;  /* 0x001c1fff14047589 */ /* 0x0004e200000e0000 */
[----:B------:R-:W-:Y:S02]  /*10980*/  IMAD.SHL.U32 R3, R3, 0x2, RZ ;  /* 0x0000000203037824 */ /* 0x000fe400078e00ff */
        /* <DEDUP_REMOVED lines=16> */
[----:B------:R-:W-:-:S07]  /*10a90*/  ISETP.GE.AND P4, PT, R7, UR4, PT ;  /* 0x0000000407007c0c */ /* 0x000fce000bf86270 */
[----:B------:R-:W-:Y:S02]  /*10aa0*/  @!P1 LEA.HI R0, R0, R0, RZ, 0x1 ;  /* 0x0000000000009211 */ /* 0x000fe400078f08ff */
[----:B------:R-:W-:Y:S02]  /*10ab0*/  @!P2 LEA.HI R2, R2, R2, RZ, 0x1 ;  /* 0x000000020202a211 */ /* 0x000fe400078f08ff */
[----:B------:R-:W-:Y:S02]  /*10ac0*/  @!P3 LEA.HI R8, R6, R6, RZ, 0x1 ;  /* 0x000000060608b211 */ /* 0x000fe400078f08ff */
[----:B------:R-:W-:Y:S02]  /*10ad0*/  @!P1 LOP3.LUT R9, R0, 0xfffffffe, RZ, 0xc0, !PT ;  /* 0xfffffffe00099812 */ /* 0x000fe400078ec0ff */
[----:B------:R-:W-:Y:S01]  /*10ae0*/  @!P4 LEA.HI R0, R7, R7, RZ, 0x1 ;  /* 0x000000070700c211 */ /* 0x000fe200078f08ff */
[----:B---34-:R-:W-:Y:S01]  /*10af0*/  @!P0 IMAD.WIDE R6, R3, 0x4, R4 ;  /* 0x0000000403068825 */ /* 0x018fe200078e0204 */
[----:B------:R-:W-:-:S02]  /*10b00*/  @!P2 LOP3.LUT R11, R2, 0xfffffffe, RZ, 0xc0, !PT ;  /* 0xfffffffe020ba812 */ /* 0x000fc400078ec0ff */
[----:B------:R-:W-:Y:S01]  /*10b10*/  @!P3 LOP3.LUT R13, R8, 0xfffffffe, RZ, 0xc0, !PT ;  /* 0xfffffffe080db812 */ /* 0x000fe200078ec0ff */
[--C-:B------:R-:W-:Y:S01]  /*10b20*/  @!P1 IMAD.WIDE R8, R9, 0x4, R4.reuse ;  /* 0x0000000409089825 */ /* 0x100fe200078e0204 */
[----:B------:R-:W-:Y:S01]  /*10b30*/  @!P4 LOP3.LUT R15, R0, 0xfffffffe, RZ, 0xc0, !PT ;  /* 0xfffffffe000fc812 */ /* 0x000fe200078ec0ff */
[----:B------:R0:W-:Y:S02]  /*10b40*/  @!P0 ST.E.64 desc[UR36][R6.64], R88 ;  /* 0x0000005806008985 */ /* 0x0001e4000c101b24 */
[----:B------:R-:W-:Y:S02]  /*10b50*/  VIADD R0, R3, 0x28 ;  /* 0x0000002803007836 */ /* 0x000fe40000000000 */
[--C-:B------:R-:W-:Y:S01]  /*10b60*/  @!P2 IMAD.WIDE R10, R11, 0x4, R4.reuse ;  /* 0x000000040b0aa825 */ /* 0x100fe200078e0204 */
[----:B------:R1:W-:Y:S02]  /*10b70*/  @!P1 ST.E.64 desc[UR36][R8.64], R92 ;  /* 0x0000005c08009985 */ /* 0x0003e4000c101b24 */
[----:B------:R-:W-:Y:S01]  /*10b80*/  ISETP.GE.AND P0, PT, R0, UR4, PT ;  /* 0x0000000400007c0c */ /* 0x000fe2000bf06270 */
        /* <DEDUP_REMOVED lines=8> */
[C---:B0-----:R-:W-:Y:S01]  /*10c10*/  VIADD R7, R3.reuse, 0x50 ;  /* 0x0000005003077836 */ /* 0x041fe20000000000 */
[----:B------:R0:W-:Y:S01]  /*10c20*/  @!P4 ST.E.64 desc[UR36][R14.64], R104 ;  /* 0x000000680e00c985 */ /* 0x0001e2000c101b24 */
[C---:B------:R-:W-:Y:S01]  /*10c30*/  VIADD R6, R3.reuse, 0x48 ;  /* 0x0000004803067836 */ /* 0x040fe20000000000 */
[----:B------:R-:W-:Y:S01]  /*10c40*/  @!P0 LEA.HI R0, R0, R0, RZ, 0x1 ;  /* 0x0000000000008211 */ /* 0x000fe200078f08ff */
[----:B-1----:R-:W-:Y:S01]  /*10c50*/  VIADD R9, R3, 0x58 ;  /* 0x0000005803097836 */ /* 0x002fe20000000000 */
[----:B------:R-:W-:-:S02]  /*10c60*/  ISETP.GE.AND P5, PT, R7, UR4, PT ;  /* 0x0000000407007c0c */ /* 0x000fc4000bfa6270 */
[----:B------:R-:W-:Y:S02]  /*10c70*/  ISETP.GE.AND P4, PT, R6, UR4, PT ;  /* 0x0000000406007c0c */ /* 0x000fe4000bf86270 */
[----:B------:R-:W-:Y:S02]  /*10c80*/  ISETP.GE.AND P6, PT, R9, UR4, PT ;  /* 0x0000000409007c0c */ /* 0x000fe4000bfc6270 */
[----:B------:R-:W-:Y:S02]  /*10c90*/  @!P1 LEA.HI R2, R2, R2, RZ, 0x1 ;  /* 0x0000000202029211 */ /* 0x000fe400078f08ff */
[----:B------:R-:W-:Y:S02]  /*10ca0*/  @!P2 LEA.HI R16, R16, R16, RZ, 0x1 ;  /* 0x000000101010a211 */ /* 0x000fe400078f08ff */
[----:B------:R-:W-:Y:S02]  /*10cb0*/  @!P3 LEA.HI R17, R17, R17, RZ, 0x1 ;  /* 0x000000111111b211 */ /* 0x000fe400078f08ff */
[----:B--2---:R-:W-:-:S02]  /*10cc0*/  @!P2 LOP3.LUT R11, R16, 0xfffffffe, RZ, 0xc0, !PT ;  /* 0xfffffffe100ba812 */ /* 0x004fc400078ec0ff */
[----:B------:R-:W-:Y:S02]  /*10cd0*/  @!P5 LEA.HI R8, R7, R7, RZ, 0x1 ;  /* 0x000000070708d211 */ /* 0x000fe400078f08ff */
[----:B------:R-:W-:Y:S02]  /*10ce0*/  @!P4 LEA.HI R6, R6, R6, RZ, 0x1 ;  /* 0x000000060606c211 */ /* 0x000fe400078f08ff */
[----:B------:R-:W-:Y:S02]  /*10cf0*/  @!P6 LEA.HI R10, R9, R9, RZ, 0x1 ;  /* 0x00000009090ae211 */ /* 0x000fe400078f08ff */
[----:B------:R-:W-:Y:S02]  /*10d00*/  @!P0 LOP3.LUT R7, R0, 0xfffffffe, RZ, 0xc0, !PT ;  /* 0xfffffffe00078812 */ /* 0x000fe400078ec0ff */
[----:B------:R-:W-:Y:S02]  /*10d10*/  @!P1 LOP3.LUT R9, R2, 0xfffffffe, RZ, 0xc0, !PT ;  /* 0xfffffffe02099812 */ /* 0x000fe400078ec0ff */
[----:B---3--:R-:W-:-:S02]  /*10d20*/  @!P3 LOP3.LUT R13, R17, 0xfffffffe, RZ, 0xc0, !PT ;  /* 0xfffffffe110db812 */ /* 0x008fc400078ec0ff */
[----:B0-----:R-:W-:Y:S01]  /*10d30*/  @!P4 LOP3.LUT R15, R6, 0xfffffffe, RZ, 0xc0, !PT ;  /* 0xfffffffe060fc812 */ /* 0x001fe200078ec0ff */
[--C-:B------:R-:W-:Y:S01]  /*10d40*/  @!P0 IMAD.WIDE R6, R7, 0x4, R4.reuse ;  /* 0x0000000407068825 */ /* 0x100fe200078e0204 */
[----:B------:R-:W-:Y:S02]  /*10d50*/  @!P5 LOP3.LUT R17, R8, 0xfffffffe, RZ, 0xc0, !PT ;  /* 0xfffffffe0811d812 */ /* 0x000fe400078ec0ff */
        /* <DEDUP_REMOVED lines=14> */
.L_x_10939:
[----:B------:R-:W-:Y:S05]  /*10e40*/  BSYNC B0 ;  /* 0x0000000000007941 */ /* 0x000fea0003800000 */
.L_x_10938:
[----:B------:R-:W-:Y:S01]  /*10e50*/  ISETP.GE.AND P0, PT, R18, R19, PT ;  /* 0x000000131200720c */ /* 0x000fe20003f06270 */
[----:B0-----:R1:W0:Y:S04]  /*10e60*/  SHFL.IDX PT, R15, R22, 0x1, 0x1c1f ;  /* 0x003c1f00160f7f89 */ /* 0x00122800000e0000 */
[----:B------:R1:W0:Y:S08]  /*10e70*/  SHFL.IDX PT, R14, R20, 0x1, 0x1c1f ;  /* 0x003c1f00140e7f89 */ /* 0x00023000000e0000 */
[----:B-1----:R-:W-:Y:S05]  /*10e80*/  @P0 BRA `(.L_x_10850) ;  /* 0x0000004400b40947 */ /* 0x002fea0003800000 */
[C---:B--2---:R-:W-:Y:S01]  /*10e90*/  VIADD R0, R3.reuse, 0x8 ;  /* 0x0000000803007836 */ /* 0x044fe20000000000 */
[----:B------:R-:W-:Y:S01]  /*10ea0*/  ULDC UR4, c[0x0][0xac8] ;  /* 0x0002b20000047ab9 */ /* 0x000fe20000000800 */
[C---:B------:R-:W-:Y:S01]  /*10eb0*/  VIADD R2, R3.reuse, 0x10 ;  /* 0x0000001003027836 */ /* 0x040fe20000000000 */
[C---:B------:R-:W-:Y:S01]  /*10ec0*/  ISETP.GE.AND P2, PT, R3.reuse, UR4, PT ;  /* 0x0000000403007c0c */ /* 0x040fe2000bf46270 */
[C---:B---3--:R-:W-:Y:S01]  /*10ed0*/  VIADD R4, R3.reuse, 0x18 ;  /* 0x0000001803047836 */ /* 0x048fe20000000000 */
[----:B------:R-:W-:Y:S01]  /*10ee0*/  ISETP.GE.AND P3, PT, R0, UR4, PT ;  /* 0x0000000400007c0c */ /* 0x000fe2000bf66270 */
        /* <DEDUP_REMOVED lines=8> */
[----:B------:R-:W-:-:S04]  /*10f70*/  VIADD R18, R3, 0x50 ;  /* 0x0000005003127836 */ /* 0x000fc80000000000 */
[----:B------:R-:W-:Y:S02]  /*10f80*/  @!P3 LEA.HI R0, R0, R0, RZ, 0x1 ;  /* 0x000000000000b211 */ /* 0x000fe400078f08ff */
[----:B------:R-:W-:Y:S02]  /*10f90*/  @!P4 LEA.HI R2, R2, R2, RZ, 0x1 ;  /* 0x000000020202c211 */ /* 0x000fe400078f08ff */
[----:B------:R-:W-:Y:S02]  /*10fa0*/  @!P5 LEA.HI R4, R4, R4, RZ, 0x1 ;  /* 0x000000040404d211 */ /* 0x000fe400078f08ff */
[----:B------:R-:W-:Y:S01]  /*10fb0*/  @!P3 LOP3.LUT R7, R0, 0xfffffffe, RZ, 0xc0, !PT ;  /* 0xfffffffe0007b812 */ /* 0x000fe200078ec0ff */
[C---:B------:R-:W-:Y:S01]  /*10fc0*/  VIADD R0, R3.reuse, 0x30 ;  /* 0x0000003003007836 */ /* 0x040fe20000000000 */
[----:B------:R-:W-:Y:S01]  /*10fd0*/  @!P4 LOP3.LUT R9, R2, 0xfffffffe, RZ, 0xc0, !PT ;  /* 0xfffffffe0209c812 */ /* 0x000fe200078ec0ff */
[C---:B------:R-:W-:Y:S01]  /*10fe0*/  VIADD R2, R3.reuse, 0x38 ;  /* 0x0000003803027836 */ /* 0x040fe20000000000 */
[----:B------:R-:W-:Y:S01]  /*10ff0*/  @!P5 LOP3.LUT R11, R4, 0xfffffffe, RZ, 0xc0, !PT ;  /* 0xfffffffe040bd812 */ /* 0x000fe200078ec0ff */
[----:B0---4-:R-:W-:Y:S01]  /*11000*/  @!P2 IMAD.WIDE R4, R3, 0x4, R14 ;  /* 0x000000040304a825 */ /* 0x011fe200078e020e */
[----:B------:R-:W-:-:S02]  /*11010*/  ISETP.GE.AND P6, PT, R18, UR4, PT ;  /* 0x0000000412007c0c */ /* 0x000fc4000bfc6270 */
[----:B------:R-:W-:Y:S01]  /*11020*/  @!P0 LEA.HI R12, R12, R12, RZ, 0x1 ;  /* 0x0000000c0c0c8211 */ /* 0x000fe200078f08ff */
        /* <DEDUP_REMOVED lines=8> */
[----:B------:R-:W-:-:S02]  /*110b0*/  ISETP.GE.AND P4, PT, R16, UR4, PT ;  /* 0x0000000410007c0c */ /* 0x000fc4000bf86270 */
[----:B------:R-:W-:Y:S01]  /*110c0*/  @!P1 LEA.HI R13, R13, R13, RZ, 0x1 ;  /* 0x0000000d0d0d9211 */ /* 0x000fe200078f08ff */
[----:B------:R3:W-:Y:S01]  /*110d0*/  @!P5 ST.E.64 desc[UR36][R10.64], R102 ;  /* 0x000000660a00d985 */ /* 0x0007e2000c101b24 */
[----:B------:R-:W-:Y:S01]  /*110e0*/  ISETP.GE.AND P5, PT, R17, UR4, PT ;  /* 0x0000000411007c0c */ /* 0x000fe2000bfa6270 */
[----:B------:R-:W-:Y:S01]  /*110f0*/  VIADD R3, R3, 0x58 ;  /* 0x0000005803037836 */ /* 0x000fe20000000000 */
[----:B0-----:R-:W-:Y:S02]  /*11100*/  @!P0 LOP3.LUT R5, R12, 0xfffffffe, RZ, 0xc0, !PT ;  /* 0xfffffffe0c058812 */ /* 0x001fe400078ec0ff */
[----:B------:R-:W-:Y:S02]  /*11110*/  @!P2 LEA.HI R0, R0, R0, RZ, 0x1 ;  /* 0x000000000000a211 */ /* 0x000fe400078f08ff */
[----:B-1----:R-:W-:Y:S01]  /*11120*/  @!P1 LOP3.LUT R7, R13, 0xfffffffe, RZ, 0xc0, !PT ;  /* 0xfffffffe0d079812 */ /* 0x002fe200078ec0ff */
        /* <DEDUP_REMOVED lines=10> */
[----:B------:R-:W-:-:S02]  /*111d0*/  @!P4 LOP3.LUT R13, R16, 0xfffffffe, RZ, 0xc0, !PT ;  /* 0xfffffffe100dc812 */ /* 0x000fc400078ec0ff */
[----:B------:R-:W-:Y:S02]  /*111e0*/  @!P5 LOP3.LUT R17, R17, 0xfffffffe, RZ, 0xc0, !PT ;  /* 0xfffffffe1111d812 */ /* 0x000fe400078ec0ff */
        /* <DEDUP_REMOVED lines=18> */
.L_x_10937:
[----:B------:R-:W0:Y:S02]  /*11310*/  S2R R2, SR_TID.X ;  /* 0x0000000000027919 */ /* 0x000e240000002100 */
[----:B0-----:R-:W-:-:S05]  /*11320*/  VIADD R0, R2, 0xffffff80 ;  /* 0xffffff8002007836 */ /* 0x001fca0000000000 */
[----:B------:R-:W-:-:S13]  /*11330*/  ISETP.GT.AND P0, PT, R0, 0xbf, PT ;  /* 0x000000bf0000780c */ /* 0x000fda0003f04270 */
[----:B------:R-:W-:Y:S05]  /*11340*/  @P0 BRA `(.L_x_10850) ;  /* 0x0000004000840947 */ /* 0x000fea0003800000 */
[----:B------:R-:W0:Y:S01]  /*11350*/  S2R R0, SR_CTAID.X ;  /* 0x0000000000007919 */ /* 0x000e220000002500 */
[----:B------:R-:W1:Y:S01]  /*11360*/  LDC R6, c[0x0][0xbe8] ;  /* 0x0002fa00ff067b82 */ /* 0x000e620000000800 */
[----:B------:R-:W-:Y:S02]  /*11370*/  ULDC UR4, c[0x0][0xa88] ;  /* 0x0002a20000047ab9 */ /* 0x000fe40000000800 */
[----:B-1----:R-:W-:Y:S02]  /*11380*/  IMAD R3, R6, UR4, RZ ;  /* 0x0000000406037c24 */ /* 0x002fe4000f8e02ff */
[----:B0-----:R-:W-:-:S04]  /*11390*/  IMAD R0, R0, 0xc0, R2 ;  /* 0x000000c000007824 */ /* 0x001fc800078e0202 */
[----:B------:R-:W-:-:S05]  /*113a0*/  VIADD R0, R0, 0xffffff80 ;  /* 0xffffff8000007836 */ /* 0x000fca0000000000 */
[----:B------:R-:W-:-:S13]  /*113b0*/  ISETP.GE.AND P0, PT, R0, R3, PT ;  /* 0x000000030000720c */ /* 0x000fda0003f06270 */
[----:B------:R-:W-:Y:S05]  /*113c0*/  @P0 BRA `(.L_x_10850) ;  /* 0x0000004000640947 */ /* 0x000fea0003800000 */
[----:B------:R-:W3:Y:S01]  /*113d0*/  LDL R2, [R1+0x4] ;  /* 0x0000040001027983 */ /* 0x000ee20000100800 */
[----:B------:R-:W-:Y:S01]  /*113e0*/  ISETP.NE.AND P0, PT, R6, 0x1, PT ;  /* 0x000000010600780c */ /* 0x000fe20003f05270 */
[----:B------:R-:W-:Y:S01]  /*113f0*/  S2UR UR7, SR_CTAID.Z ;  /* 0x00000000000779c3 */ /* 0x000fe20000002700 */
[----:B------:R-:W-:Y:S01]  /*11400*/  ULDC.64 UR8, c[0x0][0xbd0] ;  /* 0x0002f40000087ab9 */ /* 0x000fe20000000a00 */
[----:B------:R-:W-:-:S06]  /*11410*/  IMAD.MOV.U32 R5, RZ, RZ, R0 ;  /* 0x000000ffff057224 */ /* 0x000fcc00078e0000 */
[----:B------:R-:W0:Y:S08]  /*11420*/  LDC.64 R10, c[0x0][0xbd8] ;  /* 0x0002f600ff0a7b82 */ /* 0x000e300000000a00 */
[----:B------:R-:W1:Y:S08]  /*11430*/  @P0 LDC R7, c[0x0][0xbec] ;  /* 0x0002fb00ff070b82 */ /* 0x000e700000000800 */
[----:B------:R-:W4:Y:S08]  /*11440*/  @P0 LDC R9, c[0x0][0xbf0] ;  /* 0x0002fc00ff090b82 */ /* 0x000f300000000800 */
[----:B------:R-:W5:Y:S08]  /*11450*/  S2UR UR10, SR_CTAID.Y ;  /* 0x00000000000a79c3 */ /* 0x000f700000002600 */
[----:B------:R-:W5:Y:S01]  /*11460*/  LDC R8, c[0x0][0xc50] ;  /* 0x00031400ff087b82 */ /* 0x000f620000000800 */
[----:B-1----:R-:W-:-:S05]  /*11470*/  @P0 IMAD.HI.U32 R4, R0, R7, RZ ;  /* 0x0000000700040227 */ /* 0x002fca00078e00ff */
[----:B----4-:R-:W-:Y:S02]  /*11480*/  @P0 SHF.R.U32.HI R5, RZ, R9, R4 ;  /* 0x00000009ff050219 */ /* 0x010fe40000011604 */
[----:B---3--:R-:W-:-:S13]  /*11490*/  R2UR UR11, R2 ;  /* 0x00000000020b72ca */ /* 0x008fda00000e0000 */
[----:B------:R-:W-:Y:S02]  /*114a0*/  USHF.R.S32.HI UR6, URZ, 0x1f, UR11 ;  /* 0x0000001f3f067899 */ /* 0x000fe4000801140b */
[----:B------:R-:W-:Y:S01]  /*114b0*/  IMAD R7, RZ, RZ, -UR11 ;  /* 0x8000000bff077e24 */ /* 0x000fe2000f8e02ff */
[----:B------:R-:W-:Y:S02]  /*114c0*/  UIMAD.WIDE.U32 UR4, UR11, UR8, URZ ;  /* 0x000000080b0472a5 */ /* 0x000fe4000f8e003f */
[----:B------:R-:W-:Y:S01]  /*114d0*/  UIMAD UR6, UR6, UR8, URZ ;  /* 0x00000008060672a4 */ /* 0x000fe2000f8e023f */
[----:B-----5:R-:W-:Y:S01]  /*114e0*/  IMAD R9, R8, R7, UR10 ;  /* 0x0000000a08097e24 */ /* 0x020fe2000f8e0207 */
        /* <DEDUP_REMOVED lines=32> */
.L_x_10848:
        /* <DEDUP_REMOVED lines=18> */
.L_x_10940:
[----:B------:R-:W-:Y:S01]  /*11810*/  ULDC UR7, c[0x0][0xc50] ;  /* 0x0003140000077ab9 */ /* 0x000fe20000000800 */
[----:B------:R-:W-:Y:S01]  /*11820*/  UMOV UR41, UR6 ;  /* 0x0000000600297c82 */ /* 0x000fe20008000000 */
[----:B------:R-:W-:-:S11]  /*11830*/  UISETP.NE.AND UP0, UPT, UR7, 0x1, UPT ;  /* 0x000000010700788c */ /* 0x000fd6000bf05270 */
[----:B------:R-:W-:Y:S01]  /*11840*/  @UP0 ULDC UR4, c[0x0][0xc54] ;  /* 0x0003150000040ab9 */ /* 0x000fe20000000800 */
[----:B------:R-:W-:Y:S01]  /*11850*/  @UP0 ULDC UR8, c[0x0][0xc58] ;  /* 0x0003160000080ab9 */ /* 0x000fe20000000800 */
[----:B------:R-:W-:-:S04]  /*11860*/  UIMAD.WIDE.U32 UR4, UR6, UR4, URZ ;  /* 0x00000004060472a5 */ /* 0x000fc8000f8e003f */
[----:B------:R-:W-:-:S12]  /*11870*/  @UP0 USHF.R.U32.HI UR41, URZ, UR8, UR5 ;  /* 0x000000083f290299 */ /* 0x000fd80008011605 */
.L_x_10941:
        /* <DEDUP_REMOVED lines=32> */
[----:B-1----:R-:W-:-:S04]  /*11a80*/  UIMAD UR42, UR42, 0xc0, URZ ;  /* 0x000000c02a2a78a4 */ /* 0x002fc8000f8e023f */
        /* <DEDUP_REMOVED lines=20> */
.L_x_10944:
[----:B------:R-:W-:-:S11]  /*11bd0*/  UISETP.NE.AND UP0, UPT, UR5, 0x1, UPT ;  /* 0x000000010500788c */ /* 0x000fd6000bf05270 */
[----:B------:R-:W-:Y:S02]  /*11be0*/  @UP0 ULDC.64 UR12, c[0x0][0x9e8] ;  /* 0x00027a00000c0ab9 */ /* 0x000fe40000000a00 */
[----:B------:R-:W-:-:S04]  /*11bf0*/  UIMAD.WIDE.U32 UR6, UR8, UR12, URZ ;  /* 0x0000000c080672a5 */ /* 0x000fc8000f8e003f */
[----:B------:R-:W-:-:S12]  /*11c00*/  @UP0 USHF.R.U32.HI UR8, URZ, UR13, UR7 ;  /* 0x0000000d3f080299 */ /* 0x000fd80008011607 */
.L_x_10945:
[----:B------:R-:W-:-:S04]  /*11c10*/  UIMAD UR8, UR8, UR5, UR5 ;  /* 0x00000005080872a4 */ /* 0x000fc8000f8e0205 */
[----:B------:R-:W-:-:S04]  /*11c20*/  UISETP.LT.AND UP0, UPT, UR4, UR8, UPT ;  /* 0x000000080400728c */ /* 0x000fc8000bf01270 */
[----:B------:R-:W-:-:S12]  /*11c30*/  USEL UR4, UR4, UR8, UP0 ;  /* 0x0000000804047287 */ /* 0x000fd80008000000 */
.L_x_10943:
        /* <DEDUP_REMOVED lines=26> */
.L_x_10947:
[----:B------:R-:W-:-:S11]  /*11de0*/  UISETP.NE.AND UP0, UPT, UR5, 0x1, UPT ;  /* 0x000000010500788c */ /* 0x000fd6000bf05270 */
[----:B------:R-:W-:Y:S02]  /*11df0*/  @UP0 ULDC.64 UR10, c[0x0][0x9e8] ;  /* 0x00027a00000a0ab9 */ /* 0x000fe40000000a00 */
[----:B------:R-:W-:-:S04]  /*11e00*/  UIMAD.WIDE.U32 UR6, UR4, UR10, URZ ;  /* 0x0000000a040672a5 */ /* 0x000fc8000f8e003f */
[----:B------:R-:W-:-:S12]  /*11e10*/  @UP0 USHF.R.U32.HI UR4, URZ, UR11, UR7 ;  /* 0x0000000b3f040299 */ /* 0x000fd80008011607 */
.L_x_10948:
[----:B------:R-:W-:-:S04]  /*11e20*/  UIMAD UR4, UR4, UR5, URZ ;  /* 0x00000005040472a4 */ /* 0x000fc8000f8e023f */
[----:B------:R-:W-:-:S04]  /*11e30*/  UISETP.LT.AND UP0, UPT, UR8, UR4, UPT ;  /* 0x000000040800728c */ /* 0x000fc8000bf01270 */
[----:B------:R-:W-:-:S12]  /*11e40*/  USEL UR8, UR8, UR4, !UP0 ;  /* 0x0000000408087287 */ /* 0x000fd8000c000000 */
.L_x_10946:
        /* <DEDUP_REMOVED lines=44> */
.L_x_10949:
[----:B------:R-:W-:Y:S02]  /*12110*/  UIMAD UR51, UR46, UR40, UR45 ;  /* 0x000000282e3372a4 */ /* 0x000fe4000f8e022d */
[----:B------:R-:W-:Y:S02]  /*12120*/  IMAD.U32 R0, RZ, RZ, UR40 ;  /* 0x00000028ff007e24 */ /* 0x000fe4000f8e00ff */
[----:B------:R-:W-:Y:S02]  /*12130*/  IMAD.MOV.U32 R2, RZ, RZ, RZ ;  /* 0x000000ffff027224 */ /* 0x000fe400078e00ff */
        /* <DEDUP_REMOVED lines=29> */
.L_x_10950:
        /* <DEDUP_REMOVED lines=20> */
.L_x_10952:
[----:B------:R0:W1:Y:S01]  /*12450*/  LDC.64 R2, c[0x4][R16] ;  /* 0x0100000010027b82 */ /* 0x0000620000000a00 */
[----:B------:R-:W-:Y:S01]  /*12460*/  ULDC.64 UR4, c[0x4][0x138] ;  /* 0x01004e0000047ab9 */ /* 0x000fe20000000a00 */
[----:B------:R-:W-:Y:S01]  /*12470*/  ULDC.64 UR6, c[0x4][0x140] ;  /* 0x0100500000067ab9 */ /* 0x000fe20000000a00 */
[----:B------:R-:W-:Y:S02]  /*12480*/  IMAD.U32 R4, RZ, RZ, UR4 ;  /* 0x00000004ff047e24 */ /* 0x000fe4000f8e00ff */
        /* <DEDUP_REMOVED lines=11> */
.L_x_10951:
[----:B------:R-:W0:Y:S01]  /*12540*/  LDC.64 R2, c[0x0][0x9f8] ;  /* 0x00027e00ff027b82 */ /* 0x000e220000000a00 */
[----:B------:R-:W-:Y:S01]  /*12550*/  IMAD.MOV.U32 R6, RZ, RZ, R24 ;  /* 0x000000ffff067224 */ /* 0x000fe200078e0018 */
[----:B------:R-:W1:Y:S06]  /*12560*/  S2R R21, SR_TID.X ;  /* 0x0000000000157919 */ /* 0x000e6c0000002100 */
[----:B------:R-:W2:Y:S01]  /*12570*/  LDC R17, c[0x0][0x430] ;  /* 0x00010c00ff117b82 */ /* 0x000ea20000000800 */
[----:B------:R-:W-:Y:S01]  /*12580*/  VIADD R0, R19, 0xffffffff ;  /* 0xffffffff13007836 */ /* 0x000fe20000000000 */
[----:B------:R-:W-:Y:S01]  /*12590*/  LOP3.LUT R16, R16, 0xffffffef, RZ, 0xc0, !PT ;  /* 0xffffffef10107812 */ /* 0x000fe200078ec0ff */
[----:B------:R-:W-:Y:S01]  /*125a0*/  ULDC UR4, c[0x0][0x2f4] ;  /* 0x0000bd0000047ab9 */ /* 0x000fe20000000800 */
[----:B0-----:R-:W-:-:S04]  /*125b0*/  ISETP.NE.U32.AND P0, PT, R2, RZ, PT ;  /* 0x000000ff0200720c */ /* 0x001fc80003f05070 */
[----:B------:R-:W-:-:S13]  /*125c0*/  ISETP.NE.AND.EX P0, PT, R3, RZ, PT, P0 ;  /* 0x000000ff0300720c */ /* 0x000fda0003f05300 */
[----:B------:R-:W0:Y:S02]  /*125d0*/  @P0 LDC.64 R2, c[0x0][0x9f8] ;  /* 0x00027e00ff020b82 */ /* 0x000e240000000a00 */
[----:B0-----:R-:W-:-:S05]  /*125e0*/  @P0 IMAD.WIDE R2, R24, 0x4, R2 ;  /* 0x0000000418020825 */ /* 0x001fca00078e0202 */
[----:B------:R0:W3:Y:S01]  /*125f0*/  @P0 LDG.E R6, desc[UR36][R2.64] ;  /* 0x0000002402060981 */ /* 0x0000e2000c1e1900 */
[C---:B-1----:R-:W-:Y:S01]  /*12600*/  LOP3.LUT R20, R21.reuse, 0x7f, RZ, 0xc0, !PT ;  /* 0x0000007f15147812 */ /* 0x042fe200078ec0ff */
[----:B------:R-:W-:Y:S01]  /*12610*/  IMAD.SHL.U32 R23, R21, 0x20, RZ ;  /* 0x0000002015177824 */ /* 0x000fe200078e00ff */
[----:B--2---:R-:W-:Y:S02]  /*12620*/  ISETP.NE.AND P1, PT, R17, 0x1, PT ;  /* 0x000000011100780c */ /* 0x004fe40003f25270 */
[----:B------:R-:W-:Y:S02]  /*12630*/  SHF.R.U32.HI R4, RZ, 0x2, R20 ;  /* 0x00000002ff047819 */ /* 0x000fe40000011614 */
[----:B------:R-:W-:-:S03]  /*12640*/  LOP3.LUT R23, R23, 0x60, RZ, 0xc0, !PT ;  /* 0x0000006017177812 */ /* 0x000fc600078ec0ff */
[----:B------:R-:W-:-:S04]  /*12650*/  IMAD R4, R0, 0x80, R4 ;  /* 0x0000008000047824 */ /* 0x000fc800078e0204 */
[----:B------:R-:W-:Y:S02]  /*12660*/  IMAD.IADD R7, R23, 0x1, R4 ;  /* 0x0000000117077824 */ /* 0x000fe400078e0204 */
[----:B------:R-:W1:Y:S01]  /*12670*/  @P1 LDC R5, c[0x0][0x434] ;  /* 0x00010d00ff051b82 */ /* 0x000e620000000800 */
[----:B------:R-:W-:Y:S01]  /*12680*/  @P1 LOP3.LUT R16, R16, 0x10, RZ, 0xfc, !PT ;  /* 0x0000001010101812 */ /* 0x000fe200078efcff */
[C---:B-----5:R-:W-:Y:S01]  /*12690*/  IMAD.IADD R8, R7.reuse, 0x1, R22 ;  /* 0x0000000107087824 */ /* 0x060fe200078e0216 */
[----:B------:R-:W-:-:S03]  /*126a0*/  ISETP.GE.AND P0, PT, R7, UR49, PT ;  /* 0x0000003107007c0c */ /* 0x000fc6000bf06270 */
[----:B------:R-:W-:Y:S02]  /*126b0*/  IMAD.MOV.U32 R7, RZ, RZ, R8 ;  /* 0x000000ffff077224 */ /* 0x000fe400078e0008 */
[----:B0-----:R-:W0:Y:S08]  /*126c0*/  @P1 LDC R3, c[0x0][0x438] ;  /* 0x00010e00ff031b82 */ /* 0x001e300000000800 */
[----:B------:R-:W2:Y:S01]  /*126d0*/  @!P0 LDC.64 R10, c[0x0][0x428] ;  /* 0x00010a00ff0a8b82 */ /* 0x000ea20000000a00 */
[----:B-1----:R-:W-:-:S07]  /*126e0*/  @P1 IMAD.HI.U32 R2, R8, R5, RZ ;  /* 0x0000000508021227 */ /* 0x002fce00078e00ff */
[----:B------:R-:W1:Y:S01]  /*126f0*/  @!P0 LDC.64 R4, c[0x0][0x418] ;  /* 0x00010600ff048b82 */ /* 0x000e620000000a00 */
[----:B0-----:R-:W-:-:S04]  /*12700*/  @P1 SHF.R.U32.HI R7, RZ, R3, R2 ;  /* 0x00000003ff071219 */ /* 0x001fc80000011602 */
[----:B------:R-:W-:Y:S02]  /*12710*/  @!P0 SHF.R.S32.HI R3, RZ, 0x1f, R7 ;  /* 0x0000001fff038819 */ /* 0x000fe40000011407 */
[----:B------:R-:W-:Y:S01]  /*12720*/  LOP3.LUT R16, R16, 0xfffffffb, RZ, 0xc0, !PT ;  /* 0xfffffffb10107812 */ /* 0x000fe200078ec0ff */
[----:B------:R-:W-:Y:S01]  /*12730*/  UMOV UR5, 0xffffffff ;  /* 0xffffffff00057882 */ /* 0x000fe20000000000 */
[----:B---3--:R-:W-:Y:S01]  /*12740*/  SHF.R.S32.HI R9, RZ, 0x1f, R6 ;  /* 0x0000001fff097819 */ /* 0x008fe20000011406 */
[----:B------:R0:W-:Y:S04]  /*12750*/  STL [R1], R6 ;  /* 0x0000000601007387 */ /* 0x0001e80000100800 */
[----:B--2---:R-:W-:Y:S01]  /*12760*/  @!P0 IMAD R2, R9, R10, RZ ;  /* 0x0000000a09028224 */ /* 0x004fe200078e02ff */
[----:B------:R2:W-:Y:S03]  /*12770*/  STL [R1+0x8], R9 ;  /* 0x0000080901007387 */ /* 0x0005e60000100800 */
[----:B------:R-:W-:-:S02]  /*12780*/  @!P0 IMAD R11, R6, R11, R2 ;  /* 0x0000000b060b8224 */ /* 0x000fc400078e0202 */
[----:B------:R-:W-:-:S04]  /*12790*/  @!P0 IMAD.MOV.U32 R2, RZ, RZ, R7 ;  /* 0x000000ffff028224 */ /* 0x000fc800078e0007 */
[----:B------:R-:W-:-:S04]  /*127a0*/  @!P0 IMAD.WIDE.U32 R2, R6, R10, R2 ;  /* 0x0000000a06028225 */ /* 0x000fc800078e0002 */
[----:B------:R-:W-:Y:S01]  /*127b0*/  @!P0 IMAD.IADD R3, R3, 0x1, R11 ;  /* 0x0000000103038824 */ /* 0x000fe200078e020b */
[C---:B-1----:R-:W-:Y:S01]  /*127c0*/  @!P0 LEA R4, P1, R2.reuse, R4, 0x2 ;  /* 0x0000000402048211 */ /* 0x042fe200078210ff */
[----:B0-----:R-:W-:Y:S02]  /*127d0*/  IMAD.MOV.U32 R6, RZ, RZ, RZ ;  /* 0x000000ffff067224 */ /* 0x001fe400078e00ff */
[----:B--2---:R-:W-:Y:S01]  /*127e0*/  IMAD.SHL.U32 R9, R21, 0x8, RZ ;  /* 0x0000000815097824 */ /* 0x004fe200078e00ff */
[----:B------:R-:W-:-:S05]  /*127f0*/  @!P0 LEA.HI.X R5, R2, R5, R3, 0x2, P1 ;  /* 0x0000000502058211 */ /* 0x000fca00008f1403 */
[----:B------:R0:W5:Y:S02]  /*12800*/  @!P0 LDG.E R6, desc[UR36][R4.64] ;  /* 0x0000002404068981 */ /* 0x000164000c1e1900 */
[----:B0-----:R-:W-:-:S04]  /*12810*/  LOP3.LUT R4, R9, 0x18, RZ, 0xc0, !PT ;  /* 0x0000001809047812 */ /* 0x001fc800078ec0ff */
        /* <DEDUP_REMOVED lines=10> */
[----:B------:R-:W-:Y:S06]  /*128c0*/  BRA.DIV UR5, `(.L_x_10953) ;  /* 0x0000003205047947 */ /* 0x000fec000b800000 */
.L_x_10995:
[----:B------:R-:W2:Y:S01]  /*128d0*/  LDL R2, [R1+0xc] ;  /* 0x00000c0001027983 */ /* 0x000ea20000100800 */
[----:B------:R-:W-:Y:S01]  /*128e0*/  IMAD.U32 R29, RZ, RZ, UR41 ;  /* 0x00000029ff1d7e24 */ /* 0x000fe2000f8e00ff */
[----:B------:R-:W-:Y:S01]  /*128f0*/  LOP3.LUT R16, R16, 0xfffffff7, RZ, 0xc0, !PT ;  /* 0xfffffff710107812 */ /* 0x000fe200078ec0ff */
[----:B------:R-:W-:Y:S02]  /*12900*/  IMAD.MOV R5, RZ, RZ, -R7 ;  /* 0x000000ffff057224 */ /* 0x000fe400078e0a07 */
[----:B------:R-:W-:Y:S01]  /*12910*/  IMAD.MOV.U32 R26, RZ, RZ, R0 ;  /* 0x000000ffff1a7224 */ /* 0x000fe200078e0000 */
[----:B------:R-:W-:Y:S01]  /*12920*/  SHF.R.S32.HI R29, RZ, 0x1f, R29 ;  /* 0x0000001fff1d7819 */ /* 0x000fe2000001141d */
[----:B------:R-:W-:Y:S01]  /*12930*/  IMAD R5, R17, R5, R8 ;  /* 0x0000000511057224 */ /* 0x000fe200078e0208 */
[----:B--2---:R-:W-:-:S13]  /*12940*/  R2UR UR4, R2 ;  /* 0x00000000020472ca */ /* 0x004fda00000e0000 */
[----:B------:R-:W-:-:S06]  /*12950*/  ULOP3.LUT UR4, UR4, 0x2, URZ, 0xfc, !UPT ;  /* 0x0000000204047892 */ /* 0x000fcc000f8efc3f */
[----:B------:R-:W-:-:S05]  /*12960*/  IMAD.U32 R2, RZ, RZ, UR4 ;  /* 0x00000004ff027e24 */ /* 0x000fca000f8e00ff */
[----:B------:R-:W-:-:S13]  /*12970*/  ISETP.NE.AND P0, PT, R2, 0x3, PT ;  /* 0x000000030200780c */ /* 0x000fda0003f05270 */
[----:B------:R-:W-:Y:S01]  /*12980*/  @P0 LOP3.LUT R16, R16, 0x8, RZ, 0xfc, !PT ;  /* 0x0000000810100812 */ /* 0x000fe200078efcff */
[----:B------:R-:W-:Y:S06]  /*12990*/  @!P0 BRA `(.L_x_10954) ;  /* 0x0000000000048947 */ /* 0x000fec0003800000 */
[----:B------:R-:W-:Y:S01]  /*129a0*/  BPT.TRAP 0x1 ;  /* 0x000000040000795c */ /* 0x000fe20000300000 */
.L_x_10954:
        /* <DEDUP_REMOVED lines=11> */
[----:B------:R-:W-:Y:S02]  /*12a60*/  IMAD.IADD R3, R3, 0x1, R11 ;  /* 0x0000000103037824 */ /* 0x000fe400078e020b */
[----:B------:R-:W-:Y:S02]  /*12a70*/  IMAD R11, R4, UR4, RZ ;  /* 0x00000004040b7c24 */ /* 0x000fe4000f8e02ff */
[----:B------:R-:W-:-:S04]  /*12a80*/  IMAD.WIDE.U32 R2, R6, UR4, R2 ;  /* 0x0000000406027c25 */ /* 0x000fc8000f8e0002 */
[----:B------:R-:W-:Y:S01]  /*12a90*/  IMAD R8, R6, UR5, R11 ;  /* 0x0000000506087c24 */ /* 0x000fe2000f8e020b */
[----:B------:R-:W-:Y:S02]  /*12aa0*/  ULDC.64 UR4, c[0x0][0x330] ;  /* 0x0000cc0000047ab9 */ /* 0x000fe40000000a00 */
[----:B------:R-:W-:Y:S01]  /*12ab0*/  IMAD.U32 R11, RZ, RZ, UR4 ;  /* 0x00000004ff0b7e24 */ /* 0x000fe2000f8e00ff */
[----:B------:R-:W-:Y:S01]  /*12ac0*/  UIMAD UR4, UR6, UR4, URZ ;  /* 0x00000004060472a4 */ /* 0x000fe2000f8e023f */
[----:B------:R-:W-:Y:S02]  /*12ad0*/  IMAD.IADD R3, R3, 0x1, R8 ;  /* 0x0000000103037824 */ /* 0x000fe400078e0208 */
[----:B------:R-:W-:Y:S01]  /*12ae0*/  ULDC.64 UR6, c[0x0][0x318] ;  /* 0x0000c60000067ab9 */ /* 0x000fe20000000a00 */
[----:B------:R-:W-:Y:S02]  /*12af0*/  UIMAD UR4, UR41, UR5, UR4 ;  /* 0x00000005290472a4 */ /* 0x000fe4000f8e0204 */
[----:B------:R-:W-:-:S04]  /*12b00*/  IMAD.WIDE.U32 R2, R11, UR41, R2 ;  /* 0x000000290b027c25 */ /* 0x000fc8000f8e0002 */
[----:B------:R-:W-:Y:S01]  /*12b10*/  VIADD R3, R3, UR4 ;  /* 0x0000000403037c36 */ /* 0x000fe20008000000 */
[----:B------:R-:W-:-:S04]  /*12b20*/  LEA R17, P1, R2, UR6, 0x1 ;  /* 0x0000000602117c11 */ /* 0x000fc8000f8208ff */
[----:B------:R-:W-:Y:S01]  /*12b30*/  LEA.HI.X R18, R2, UR7, R3, 0x1, P1 ;  /* 0x0000000702127c11 */ /* 0x000fe200088f0c03 */
[----:B0-----:R-:W-:Y:S08]  /*12b40*/  @!P0 BRA `(.L_x_10955) ;  /* 0x0000002c00848947 */ /* 0x001ff00003800000 */
.L_x_10996:
[----:B------:R-:W1:Y:S01]  /*12b50*/  S2R R11, SR_TID.X ;  /* 0x00000000000b7919 */ /* 0x000e620000002100 */
[----:B------:R-:W-:Y:S01]  /*12b60*/  ULDC.64 UR4, c[0x0][0x300] ;  /* 0x0000c00000047ab9 */ /* 0x000fe20000000a00 */
[----:B------:R-:W-:Y:S01]  /*12b70*/  R2UR UR6, R29 ;  /* 0x000000001d0672ca */ /* 0x000fe200000e0000 */
[----:B------:R-:W-:Y:S01]  /*12b80*/  IMAD R2, R7, UR4, RZ ;  /* 0x0000000407027c24 */ /* 0x000fe2000f8e02ff */
[----:B0-----:R-:W0:Y:S01]  /*12b90*/  S2R R10, SR_TID.X ;  /* 0x00000000000a7919 */ /* 0x001e220000002100 */
[C---:B------:R-:W-:Y:S02]  /*12ba0*/  LOP3.LUT P4, RZ, R16.reuse, 0x4, RZ, 0xc0, !PT ;  /* 0x0000000410ff7812 */ /* 0x040fe4000788c0ff */
        /* <DEDUP_REMOVED lines=10> */
[----:B------:R-:W-:Y:S01]  /*12c50*/  IMAD.SHL.U32 R4, R20, 0x8, RZ ;  /* 0x0000000814047824 */ /* 0x000fe200078e00ff */
[----:B------:R-:W-:Y:S01]  /*12c60*/  LOP3.LUT R6, R9, 0xc0, RZ, 0xc0, !PT ;  /* 0x000000c009067812 */ /* 0x000fe200078ec0ff */
[----:B------:R-:W-:Y:S02]  /*12c70*/  IMAD.IADD R3, R3, 0x1, R5 ;  /* 0x0000000103037824 */ /* 0x000fe400078e0205 */
[----:B------:R-:W-:Y:S01]  /*12c80*/  IMAD.MOV.U32 R5, RZ, RZ, -0x80 ;  /* 0xffffff80ff057424 */ /* 0x000fe200078e00ff */
[----:B------:R-:W-:Y:S02]  /*12c90*/  LOP3.LUT R4, R4, 0x300, RZ, 0xc0, !PT ;  /* 0x0000030004047812 */ /* 0x000fe400078ec0ff */
[--C-:B------:R-:W-:Y:S01]  /*12ca0*/  LOP3.LUT R6, R6, 0x18, R9.reuse, 0xf8, !PT ;  /* 0x0000001806067812 */ /* 0x100fe200078ef809 */
[----:B------:R-:W-:Y:S01]  /*12cb0*/  IMAD R8, R0, R5, UR49 ;  /* 0x0000003100087e24 */ /* 0x000fe2000f8e0205 */
[----:B-1----:R-:W-:Y:S01]  /*12cc0*/  LOP3.LUT R11, R11, 0x7f, RZ, 0xc0, !PT ;  /* 0x0000007f0b0b7812 */ /* 0x002fe200078ec0ff */
[----:B------:R-:W-:Y:S01]  /*12cd0*/  IMAD.U32 R5, RZ, RZ, UR4 ;  /* 0x00000004ff057e24 */ /* 0x000fe2000f8e00ff */
[----:B------:R-:W-:Y:S01]  /*12ce0*/  UIMAD UR4, UR6, UR4, URZ ;  /* 0x00000004060472a4 */ /* 0x000fe2000f8e023f */
[----:B------:R-:W-:-:S02]  /*12cf0*/  LOP3.LUT R4, R4, 0x20, R9, 0xf8, !PT ;  /* 0x0000002004047812 */ /* 0x000fc400078ef809 */
[----:B------:R-:W-:Y:S01]  /*12d00*/  IMAD.WIDE.U32 R2, R5, UR41, R2 ;  /* 0x0000002905027c25 */ /* 0x000fe2000f8e0002 */
[----:B------:R-:W-:Y:S01]  /*12d10*/  UIMAD UR4, UR41, UR5, UR4 ;  /* 0x00000005290472a4 */ /* 0x000fe2000f8e0204 */
[----:B------:R-:W-:Y:S01]  /*12d20*/  SHF.R.U32.HI R11, RZ, 0x2, R11 ;  /* 0x00000002ff0b7819 */ /* 0x000fe2000001160b */
[----:B------:R-:W-:Y:S01]  /*12d30*/  ULDC.64 UR6, c[0x0][0x2e8] ;  /* 0x0000ba0000067ab9 */ /* 0x000fe20000000a00 */
[----:B0-----:R-:W-:Y:S02]  /*12d40*/  LOP3.LUT R28, R6, 0x18, R10, 0x78, !PT ;  /* 0x00000018061c7812 */ /* 0x001fe400078e780a */
[----:B------:R-:W-:Y:S01]  /*12d50*/  LEA R0, P1, R2, UR6, 0x1 ;  /* 0x0000000602007c11 */ /* 0x000fe2000f8208ff */
[----:B------:R-:W-:Y:S01]  /*12d60*/  VIADD R9, R3, UR4 ;  /* 0x0000000403097c36 */ /* 0x000fe20008000000 */
[----:B------:R-:W-:Y:S01]  /*12d70*/  UMOV UR4, 0xffffffff ;  /* 0xffffffff00047882 */ /* 0x000fe20000000000 */
[----:B------:R-:W-:Y:S01]  /*12d80*/  IMAD.IADD R8, R8, 0x1, -R11 ;  /* 0x0000000108087824 */ /* 0x000fe200078e0a0b */
[----:B------:R-:W-:-:S02]  /*12d90*/  LOP3.LUT R28, R4, R28, RZ, 0xfc, !PT ;  /* 0x0000001c041c7212 */ /* 0x000fc400078efcff */
        /* <DEDUP_REMOVED lines=11> */
[----:B------:R-:W-:Y:S01]  /*12e50*/  SHFL.IDX PT, R3, R0, 0x2, 0x1c1f ;  /* 0x005c1f0000037f89 */ /* 0x000fe200000e0000 */
[----:B-1----:R-:W-:Y:S02]  /*12e60*/  IMAD.MOV.U32 R7, RZ, RZ, R6 ;  /* 0x000000ffff077224 */ /* 0x002fe400078e0006 */
[----:B0-----:R-:W-:Y:S02]  /*12e70*/  IMAD.SHL.U32 R11, R2, 0x8, RZ ;  /* 0x00000008020b7824 */ /* 0x001fe400078e00ff */
[----:B------:R-:W0:Y:S01]  /*12e80*/  SHFL.IDX PT, R2, R9, 0x2, 0x1c1f ;  /* 0x005c1f0009027f89 */ /* 0x000e2200000e0000 */
[----:B--2---:R-:W-:Y:S02]  /*12e90*/  IMAD.MOV.U32 R6, RZ, RZ, R14 ;  /* 0x000000ffff067224 */ /* 0x004fe400078e000e */
[----:B------:R-:W-:Y:S01]  /*12ea0*/  LOP3.LUT R11, R11, 0x18, RZ, 0xc0, !PT ;  /* 0x000000180b0b7812 */ /* 0x000fe200078ec0ff */
[----:B------:R-:W1:Y:S01]  /*12eb0*/  SHFL.IDX PT, R9, R9, 0x3, 0x1c1f ;  /* 0x007c1f0009097f89 */ /* 0x000e6200000e0000 */
[----:B---3--:R-:W-:-:S03]  /*12ec0*/  LOP3.LUT R5, R5, R4, RZ, 0x3c, !PT ;  /* 0x0000000405057212 */ /* 0x008fc600078e3cff */
[----:B------:R-:W-:Y:S01]  /*12ed0*/  @P0 IMAD.WIDE.U32 R6, R11, 0x2, R6 ;  /* 0x000000020b060825 */ /* 0x000fe200078e0006 */
[----:B------:R2:W3:Y:S01]  /*12ee0*/  SHFL.IDX PT, R14, R0, 0x3, 0x1c1f ;  /* 0x007c1f00000e7f89 */ /* 0x0004e200000e0000 */
[----:B------:R-:W-:-:S03]  /*12ef0*/  LOP3.LUT R4, R5, R4, RZ, 0x3c, !PT ;  /* 0x0000000405047212 */ /* 0x000fc600078e3cff */
[----:B------:R2:W-:Y:S01]  /*12f00*/  @P0 LDGSTS.E.BYPASS.LTC128B.128 [R21+0x15400], desc[UR36][R6.64], !P4 ;  /* 0x1540000006150fae */ /* 0x0005e2000e101d64 */
[----:B------:R-:W-:-:S03]  /*12f10*/  LOP3.LUT R5, R5, R4, RZ, 0x3c, !PT ;  /* 0x0000000405057212 */ /* 0x000fc600078e3cff */
[----:B------:R2:W-:Y:S01]  /*12f20*/  @P0 LDGSTS.E.BYPASS.LTC128B.128 [R21+0x17400], desc[UR36][R6.64+0x40], !P3 ;  /* 0x1740004006150fae */ /* 0x0005e2000d901d64 */
[----:B------:R-:W-:-:S03]  /*12f30*/  @P1 IMAD.WIDE.U32 R4, R11, 0x2, R4 ;  /* 0x000000020b041825 */ /* 0x000fc600078e0004 */
[----:B------:R2:W-:Y:S01]  /*12f40*/  @P0 LDGSTS.E.BYPASS.LTC128B.128 [R21+0x19400], desc[UR36][R6.64+0x80], !P2 ;  /* 0x1940008006150fae */ /* 0x0005e2000d101d64 */
[----:B------:R-:W-:Y:S02]  /*12f50*/  ISETP.GE.AND P0, PT, R8, 0x41, PT ;  /* 0x000000410800780c */ /* 0x000fe40003f06270 */
[-C--:B0-----:R-:W-:Y:S01]  /*12f60*/  LOP3.LUT R3, R3, R2.reuse, RZ, 0x3c, !PT ;  /* 0x0000000203037212 */ /* 0x081fe200078e3cff */
[----:B------:R2:W-:Y:S03]  /*12f70*/  @P1 LDGSTS.E.BYPASS.LTC128B.128 [R25+0x15c00], desc[UR36][R4.64], !P4 ;  /* 0x15c0000004191fae */ /* 0x0005e6000e101d64 */
[C---:B------:R-:W-:Y:S01]  /*12f80*/  LOP3.LUT R2, R3.reuse, R2, RZ, 0x3c, !PT ;  /* 0x0000000203027212 */ /* 0x040fe200078e3cff */
[----:B------:R2:W-:Y:S03]  /*12f90*/  @P1 LDGSTS.E.BYPASS.LTC128B.128 [R25+0x17c00], desc[UR36][R4.64+0x40], !P3 ;  /* 0x17c0004004191fae */ /* 0x0005e6000d901d64 */
[----:B------:R-:W-:Y:S01]  /*12fa0*/  LOP3.LUT R3, R3, R2, RZ, 0x3c, !PT ;  /* 0x0000000203037212 */ /* 0x000fe200078e3cff */
[----:B------:R2:W-:Y:S02]  /*12fb0*/  @P1 LDGSTS.E.BYPASS.LTC128B.128 [R25+0x19c00], desc[UR36][R4.64+0x80], !P2 ;  /* 0x19c0008004191fae */ /* 0x0005e4000d101d64 */
[----:B------:R-:W-:Y:S01]  /*12fc0*/  @P0 LEA R27, R28, UR47, 0x1 ;  /* 0x0000002f1c1b0c11 */ /* 0x000fe2000f8e08ff */
[----:B------:R-:W-:-:S05]  /*12fd0*/  @P0 IMAD.WIDE.U32 R2, R11, 0x2, R2 ;  /* 0x000000020b020825 */ /* 0x000fca00078e0002 */
[----:B------:R2:W-:Y:S04]  /*12fe0*/  @P0 LDGSTS.E.BYPASS.LTC128B.128 [R27+0x16400], desc[UR36][R2.64], !P4 ;  /* 0x16400000021b0fae */ /* 0x0005e8000e101d64 */
[----:B------:R2:W-:Y:S04]  /*12ff0*/  @P0 LDGSTS.E.BYPASS.LTC128B.128 [R27+0x18400], desc[UR36][R2.64+0x40], !P3 ;  /* 0x18400040021b0fae */ /* 0x0005e8000d901d64 */
[----:B-1-3--:R2:W-:Y:S02]  /*13000*/  @P0 LDGSTS.E.BYPASS.LTC128B.128 [R27+0x1a400], desc[UR36][R2.64+0x80], !P2 ;  /* 0x1a400080021b0fae */ /* 0x00a5e4000d101d64 */
.L_x_11006:
[----:B------:R-:W-:Y:S01]  /*13010*/  ISETP.GE.AND P0, PT, R8, 0x61, PT ;  /* 0x000000610800780c */ /* 0x000fe20003f06270 */
[----:B--2---:R-:W-:Y:S02]  /*13020*/  IMAD.SHL.U32 R27, R10, 0x8, RZ ;  /* 0x000000080a1b7824 */ /* 0x004fe400078e00ff */
[----:B------:R-:W-:Y:S02]  /*13030*/  IMAD.MOV.U32 R2, RZ, RZ, R14 ;  /* 0x000000ffff027224 */ /* 0x000fe400078e000e */
[----:B------:R-:W-:Y:S01]  /*13040*/  IMAD.MOV.U32 R3, RZ, RZ, R9 ;  /* 0x000000ffff037224 */ /* 0x000fe200078e0009 */
[----:B------:R-:W-:-:S07]  /*13050*/  LOP3.LUT R27, R27, 0x18, RZ, 0xc0, !PT ;  /* 0x000000181b1b7812 */ /* 0x000fce00078ec0ff */
        /* <DEDUP_REMOVED lines=15> */
.L_x_10957:
        /* <DEDUP_REMOVED lines=30> */
.L_x_10958:
[----:B------:R-:W0:Y:S01]  /*13330*/  S2R R13, SR_TID.X ;  /* 0x00000000000d7919 */ /* 0x000e220000002100 */
[----:B------:R-:W-:Y:S01]  /*13340*/  UISETP.NE.AND UP0, UPT, UR50, URZ, UPT ;  /* 0x0000003f3200728c */ /* 0x000fe2000bf05270 */
[----:B------:R-:W-:Y:S01]  /*13350*/  IMAD.U32 R4, RZ, RZ, UR38 ;  /* 0x00000026ff047e24 */ /* 0x000fe2000f8e00ff */
[----:B------:R-:W-:Y:S01]  /*13360*/  ULDC.64 UR4, c[0x0][0x2e0] ;  /* 0x0000b80000047ab9 */ /* 0x000fe20000000a00 */
[----:B------:R-:W-:Y:S01]  /*13370*/  IMAD.U32 R3, RZ, RZ, UR48 ;  /* 0x00000030ff037e24 */ /* 0x000fe2000f8e00ff */
[----:B------:R-:W1:Y:S01]  /*13380*/  LDC R20, c[0x0][0x448] ;  /* 0x00011200ff147b82 */ /* 0x000e620000000800 */
[----:B------:R-:W-:Y:S01]  /*13390*/  IMAD.MOV.U32 R2, RZ, RZ, R4 ;  /* 0x000000ffff027224 */ /* 0x000fe200078e0004 */
[----:B------:R-:W-:Y:S01]  /*133a0*/  PLOP3.LUT P1, PT, PT, PT, UP0, 0x80, 0x0 ;  /* 0x000000000000781c */ /* 0x000fe20003f2f008 */
[----:B------:R-:W-:Y:S01]  /*133b0*/  IMAD R25, R25, UR4, RZ ;  /* 0x0000000419197c24 */ /* 0x000fe2000f8e02ff */
[----:B------:R-:W-:Y:S01]  /*133c0*/  PLOP3.LUT P0, PT, PT, PT, UP0, 0x80, 0x0 ;  /* 0x000000000000781c */ /* 0x000fe20003f0f008 */
[----:B------:R-:W-:-:S02]  /*133d0*/  IMAD.WIDE.U32 R2, R24, UR4, R2 ;  /* 0x0000000418027c25 */ /* 0x000fc4000f8e0002 */
[----:B------:R-:W-:Y:S02]  /*133e0*/  @UP0 ULDC UR4, c[0x0][0x44c] ;  /* 0x0001130000040ab9 */ /* 0x000fe40000000800 */
[----:B------:R-:W-:Y:S02]  /*133f0*/  IMAD.U32 R5, RZ, RZ, UR39 ;  /* 0x00000027ff057e24 */ /* 0x000fe4000f8e00ff */
[----:B------:R-:W-:-:S04]  /*13400*/  IMAD R25, R24, UR5, R25 ;  /* 0x0000000518197c24 */ /* 0x000fc8000f8e0219 */
[----:B------:R-:W-:Y:S01]  /*13410*/  IMAD.IADD R3, R3, 0x1, R25 ;  /* 0x0000000103037824 */ /* 0x000fe200078e0219 */
[C---:B0-----:R-:W-:Y:S01]  /*13420*/  LOP3.LUT R21, R13.reuse, 0x7f, RZ, 0xc0, !PT ;  /* 0x0000007f0d157812 */ /* 0x041fe200078ec0ff */
[----:B------:R-:W-:-:S03]  /*13430*/  IMAD.SHL.U32 R13, R13, 0x8, RZ ;  /* 0x000000080d0d7824 */ /* 0x000fc600078e00ff */
[----:B------:R-:W-:Y:S02]  /*13440*/  SHF.R.U32.HI R21, RZ, 0x2, R21 ;  /* 0x00000002ff157819 */ /* 0x000fe40000011615 */
[----:B------:R-:W-:Y:S02]  /*13450*/  LOP3.LUT R13, R13, 0x18, RZ, 0xc0, !PT ;  /* 0x000000180d0d7812 */ /* 0x000fe400078ec0ff */
[----:B------:R-:W-:Y:S02]  /*13460*/  IADD3 R7, R21, UR42, R23 ;  /* 0x0000002a15077c10 */ /* 0x000fe4000fffe017 */
[C---:B------:R-:W-:Y:S02]  /*13470*/  LOP3.LUT R14, R13.reuse, 0x20, RZ, 0xfc, !PT ;  /* 0x000000200d0e7812 */ /* 0x040fe400078efcff */
[----:B------:R-:W-:Y:S01]  /*13480*/  LOP3.LUT R13, R13, 0x40, RZ, 0xfc, !PT ;  /* 0x000000400d0d7812 */ /* 0x000fe200078efcff */
[----:B------:R-:W-:Y:S01]  /*13490*/  @P1 IMAD.HI.U32 R0, R7, UR4, RZ ;  /* 0x0000000407001c27 */ /* 0x000fe2000f8e00ff */
[----:B------:R-:W-:Y:S01]  /*134a0*/  PLOP3.LUT P1, PT, PT, PT, UP0, 0x80, 0x0 ;  /* 0x000000000000781c */ /* 0x000fe20003f2f008 */
[----:B------:R-:W-:-:S02]  /*134b0*/  @UP0 ULDC UR4, c[0x0][0x450] ;  /* 0x0001140000040ab9 */ /* 0x000fc40000000800 */
[----:B------:R-:W-:Y:S01]  /*134c0*/  IMAD.MOV.U32 R5, RZ, RZ, R7 ;  /* 0x000000ffff057224 */ /* 0x000fe200078e0007 */
[----:B------:R-:W-:Y:S01]  /*134d0*/  @P0 SHF.R.U32.HI R5, RZ, UR4, R0 ;  /* 0x00000004ff050c19 */ /* 0x000fe20008011600 */
[----:B------:R-:W-:Y:S01]  /*134e0*/  VIADD R0, R7, 0x80 ;  /* 0x0000008007007836 */ /* 0x000fe20000000000 */
[----:B------:R-:W-:Y:S01]  /*134f0*/  PLOP3.LUT P0, PT, PT, PT, UP0, 0x80, 0x0 ;  /* 0x000000000000781c */ /* 0x000fe20003f0f008 */
[----:B------:R-:W-:Y:S02]  /*13500*/  @UP0 ULDC UR4, c[0x0][0x44c] ;  /* 0x0001130000040ab9 */ /* 0x000fe40000000800 */
[----:B------:R-:W-:Y:S02]  /*13510*/  IMAD.MOV.U32 R10, RZ, RZ, R0 ;  /* 0x000000ffff0a7224 */ /* 0x000fe400078e0000 */
[----:B------:R-:W-:Y:S02]  /*13520*/  IMAD.MOV R9, RZ, RZ, -R5 ;  /* 0x000000ffff097224 */ /* 0x000fe400078e0a05 */
[----:B------:R-:W-:Y:S01]  /*13530*/  @P1 IMAD.HI.U32 R4, R0, UR4, RZ ;  /* 0x0000000400041c27 */ /* 0x000fe2000f8e00ff */
[----:B------:R-:W-:-:S03]  /*13540*/  @UP0 ULDC UR4, c[0x0][0x450] ;  /* 0x0001140000040ab9 */ /* 0x000fc60000000800 */
[----:B-1----:R-:W-:Y:S02]  /*13550*/  IMAD R9, R20, R9, R7 ;  /* 0x0000000914097224 */ /* 0x002fe400078e0207 */
[----:B------:R-:W-:Y:S01]  /*13560*/  @P0 SHF.R.U32.HI R10, RZ, UR4, R4 ;  /* 0x00000004ff0a0c19 */ /* 0x000fe20008011604 */
[----:B------:R-:W-:Y:S01]  /*13570*/  ULDC.64 UR4, c[0x0][0x2d0] ;  /* 0x0000b40000047ab9 */ /* 0x000fe20000000a00 */
[----:B------:R-:W-:Y:S02]  /*13580*/  SHF.R.S32.HI R4, RZ, 0x1f, R5 ;  /* 0x0000001fff047819 */ /* 0x000fe40000011405 */
[----:B------:R-:W-:Y:S01]  /*13590*/  SHF.R.S32.HI R12, RZ, 0x1f, R10 ;  /* 0x0000001fff0c7819 */ /* 0x000fe2000001140a */
[----:B------:R-:W-:-:S04]  /*135a0*/  IMAD.WIDE.U32 R6, R10, UR4, R2 ;  /* 0x000000040a067c25 */ /* 0x000fc8000f8e0002 */
[----:B------:R-:W-:Y:S02]  /*135b0*/  IMAD R4, R4, UR4, RZ ;  /* 0x0000000404047c24 */ /* 0x000fe4000f8e02ff */
[----:B------:R-:W-:Y:S02]  /*135c0*/  IMAD R12, R12, UR4, RZ ;  /* 0x000000040c0c7c24 */ /* 0x000fe4000f8e02ff */
[C---:B------:R-:W-:Y:S02]  /*135d0*/  IMAD R8, R5.reuse, UR5, R4 ;  /* 0x0000000505087c24 */ /* 0x040fe4000f8e0204 */
[----:B------:R-:W-:Y:S01]  /*135e0*/  IMAD.WIDE.U32 R4, R5, UR4, R2 ;  /* 0x0000000405047c25 */ /* 0x000fe2000f8e0002 */
[----:B------:R-:W-:-:S03]  /*135f0*/  SHF.R.S32.HI R2, RZ, 0x1f, R9 ;  /* 0x0000001fff027819 */ /* 0x000fc60000011409 */
[----:B------:R-:W-:Y:S02]  /*13600*/  IMAD.MOV R11, RZ, RZ, -R10 ;  /* 0x000000ffff0b7224 */ /* 0x000fe400078e0a0a */
[----:B------:R-:W-:Y:S01]  /*13610*/  IMAD R10, R10, UR5, R12 ;  /* 0x000000050a0a7c24 */ /* 0x000fe2000f8e020c */
[----:B------:R-:W-:Y:S01]  /*13620*/  ULDC.64 UR4, c[0x0][0x2c8] ;  /* 0x0000b20000047ab9 */ /* 0x000fe20000000a00 */
[----:B------:R-:W-:Y:S02]  /*13630*/  IMAD.IADD R3, R5, 0x1, R8 ;  /* 0x0000000105037824 */ /* 0x000fe400078e0208 */
[----:B------:R-:W-:Y:S02]  /*13640*/  IMAD R8, R2, UR4, RZ ;  /* 0x0000000402087c24 */ /* 0x000fe4000f8e02ff */
[----:B------:R-:W-:Y:S02]  /*13650*/  IMAD R0, R20, R11, R0 ;  /* 0x0000000b14007224 */ /* 0x000fe400078e0200 */
[----:B------:R-:W-:-:S02]  /*13660*/  IMAD.MOV.U32 R2, RZ, RZ, R4 ;  /* 0x000000ffff027224 */ /* 0x000fc400078e0004 */
[C---:B------:R-:W-:Y:S02]  /*13670*/  IMAD R8, R9.reuse, UR5, R8 ;  /* 0x0000000509087c24 */ /* 0x040fe4000f8e0208 */
[----:B------:R-:W-:Y:S01]  /*13680*/  IMAD.WIDE.U32 R4, R9, UR4, R2 ;  /* 0x0000000409047c25 */ /* 0x000fe2000f8e0002 */
[----:B------:R-:W-:-:S03]  /*13690*/  SHF.R.S32.HI R2, RZ, 0x1f, R0 ;  /* 0x0000001fff027819 */ /* 0x000fc60000011400 */
[----:B------:R-:W-:Y:S02]  /*136a0*/  IMAD.IADD R3, R7, 0x1, R10 ;  /* 0x0000000107037824 */ /* 0x000fe400078e020a */
[----:B------:R-:W-:Y:S02]  /*136b0*/  IMAD R7, R2, UR4, RZ ;  /* 0x0000000402077c24 */ /* 0x000fe4000f8e02ff */
[----:B------:R-:W-:Y:S02]  /*136c0*/  IMAD.MOV.U32 R2, RZ, RZ, R6 ;  /* 0x000000ffff027224 */ /* 0x000fe400078e0006 */
[C---:B------:R-:W-:Y:S02]  /*136d0*/  IMAD R6, R0.reuse, UR5, R7 ;  /* 0x0000000500067c24 */ /* 0x040fe4000f8e0207 */
[----:B------:R-:W-:Y:S01]  /*136e0*/  IMAD.WIDE.U32 R2, R0, UR4, R2 ;  /* 0x0000000400027c25 */ /* 0x000fe2000f8e0002 */
[----:B------:R-:W-:Y:S02]  /*136f0*/  ULDC.64 UR4, c[0x0][0x280] ;  /* 0x0000a00000047ab9 */ /* 0x000fe40000000a00 */
[----:B------:R-:W-:Y:S01]  /*13700*/  LEA R7, P0, R4, UR4, 0x1 ;  /* 0x0000000404077c11 */ /* 0x000fe2000f8008ff */
[----:B------:R-:W-:-:S02]  /*13710*/  IMAD.IADD R9, R5, 0x1, R8 ;  /* 0x0000000105097824 */ /* 0x000fc400078e0208 */
[----:B------:R-:W-:-:S03]  /*13720*/  IMAD.IADD R3, R3, 0x1, R6 ;  /* 0x0000000103037824 */ /* 0x000fc600078e0206 */
[----:B------:R-:W-:Y:S02]  /*13730*/  LEA.HI.X R9, R4, UR5, R9, 0x1, P0 ;  /* 0x0000000504097c11 */ /* 0x000fe400080f0c09 */
        /* <DEDUP_REMOVED lines=8> */
[----:B------:R-:W0:Y:S01]  /*137c0*/  S2R R3, SR_TID.X ;  /* 0x0000000000037919 */ /* 0x000e220000002100 */
[----:B------:R-:W-:Y:S01]  /*137d0*/  ULDC UR4, c[0x0][0x288] ;  /* 0x0000a20000047ab9 */ /* 0x000fe20000000800 */
[----:B------:R-:W-:Y:S01]  /*137e0*/  IMAD.MOV.U32 R24, RZ, RZ, 0x1 ;  /* 0x00000001ff187424 */ /* 0x000fe200078e00ff */
[----:B------:R-:W-:Y:S01]  /*137f0*/  SHFL.IDX PT, R2, R9, RZ, 0x1c1f ;  /* 0x001c1fff09027589 */ /* 0x000fe200000e0000 */
[----:B------:R-:W-:-:S03]  /*13800*/  IMAD R0, R20, UR4, RZ ;  /* 0x0000000414007c24 */ /* 0x000fc6000f8e02ff */
[----:B------:R-:W-:Y:S04]  /*13810*/  SHFL.IDX PT, R14, R7, RZ, 0x1c1f ;  /* 0x001c1fff070e7589 */ /* 0x000fe800000e0000 */
[----:B------:R-:W1:Y:S01]  /*13820*/  SHFL.IDX PT, R4, R9, 0x1, 0x1c1f ;  /* 0x003c1f0009047f89 */ /* 0x000e6200000e0000 */
[----:B0-----:R-:W-:-:S04]  /*13830*/  LOP3.LUT R3, R3, 0x7f, RZ, 0xc0, !PT ;  /* 0x0000007f03037812 */ /* 0x001fc800078ec0ff */
[----:B------:R-:W-:Y:S01]  /*13840*/  SHF.R.U32.HI R3, RZ, 0x2, R3 ;  /* 0x00000002ff037819 */ /* 0x000fe20000011603 */
[----:B-1----:R-:W-:-:S04]  /*13850*/  IMAD.MOV.U32 R5, RZ, RZ, R4 ;  /* 0x000000ffff057224 */ /* 0x002fc800078e0004 */
[----:B------:R-:W-:Y:S02]  /*13860*/  VIADD R6, R3, UR42 ;  /* 0x0000002a03067c36 */ /* 0x000fe40008000000 */
[----:B------:R-:W-:Y:S02]  /*13870*/  IMAD.MOV.U32 R3, RZ, RZ, R2 ;  /* 0x000000ffff037224 */ /* 0x000fe400078e0002 */
[----:B------:R-:W-:Y:S01]  /*13880*/  IMAD.MOV.U32 R2, RZ, RZ, R14 ;  /* 0x000000ffff027224 */ /* 0x000fe200078e000e */
[C---:B------:R-:W-:Y:S01]  /*13890*/  ISETP.GE.AND P2, PT, R6.reuse, R0, PT ;  /* 0x000000000600720c */ /* 0x040fe20003f46270 */
[----:B------:R-:W0:Y:S01]  /*138a0*/  SHFL.IDX PT, R14, R7, 0x1, 0x1c1f ;  /* 0x003c1f00070e7f89 */ /* 0x000e2200000e0000 */
[----:B------:R-:W-:-:S11]  /*138b0*/  VIADD R11, R6, 0x20 ;  /* 0x00000020060b7836 */ /* 0x000fd60000000000 */
[----:B------:R-:W-:Y:S01]  /*138c0*/  @!P2 IMAD.WIDE.U32 R2, R27, 0x2, R2 ;  /* 0x000000021b02a825 */ /* 0x000fe200078e0002 */
[----:B------:R-:W-:-:S05]  /*138d0*/  @!P2 LEA R21, R28, UR47, 0x1 ;  /* 0x0000002f1c15ac11 */ /* 0x000fca000f8e08ff */
[----:B------:R-:W-:Y:S04]  /*138e0*/  @!P2 LDGSTS.E.BYPASS.LTC128B.128 [R21+0xc400], desc[UR36][R2.64], !P3 ;  /* 0x0c4000000215afae */ /* 0x000fe8000d901d64 */
[----:B------:R-:W-:Y:S01]  /*138f0*/  @!P2 LDGSTS.E.BYPASS.LTC128B.128 [R21+0xf400], desc[UR36][R2.64+0x40], !P0 ;  /* 0x0f4000400215afae */ /* 0x000fe2000c101d64 */
[----:B0-----:R-:W-:-:S03]  /*13900*/  IMAD.MOV.U32 R4, RZ, RZ, R14 ;  /* 0x000000ffff047224 */ /* 0x001fc600078e000e */
[----:B------:R0:W-:Y:S01]  /*13910*/  @!P2 LDGSTS.E.BYPASS.LTC128B.128 [R21+0x12400], desc[UR36][R2.64+0x80], !P1 ;  /* 0x124000800215afae */ /* 0x0001e2000c901d64 */
[----:B------:R-:W-:Y:S01]  /*13920*/  ISETP.GE.AND P2, PT, R11, R0, PT ;  /* 0x000000000b00720c */ /* 0x000fe20003f46270 */
[----:B------:R-:W-:Y:S02]  /*13930*/  VIADD R11, R6, 0x40 ;  /* 0x00000040060b7836 */ /* 0x000fe40000000000 */
[----:B------:R-:W-:Y:S04]  /*13940*/  SHFL.IDX PT, R14, R7, 0x2, 0x1c1f ;  /* 0x005c1f00070e7f89 */ /* 0x000fe800000e0000 */
[----:B0-----:R-:W0:Y:S06]  /*13950*/  SHFL.IDX PT, R2, R9, 0x2, 0x1c1f ;  /* 0x005c1f0009027f89 */ /* 0x001e2c00000e0000 */
[----:B------:R-:W-:Y:S01]  /*13960*/  @!P2 IMAD.WIDE.U32 R4, R27, 0x2, R4 ;  /* 0x000000021b04a825 */ /* 0x000fe200078e0004 */
[----:B------:R-:W-:-:S05]  /*13970*/  @!P2 LEA R25, R28, UR47, 0x1 ;  /* 0x0000002f1c19ac11 */ /* 0x000fca000f8e08ff */
[----:B------:R-:W-:Y:S04]  /*13980*/  @!P2 LDGSTS.E.BYPASS.LTC128B.128 [R25+0xcc00], desc[UR36][R4.64], !P3 ;  /* 0x0cc000000419afae */ /* 0x000fe8000d901d64 */
[----:B------:R-:W-:Y:S04]  /*13990*/  @!P2 LDGSTS.E.BYPASS.LTC128B.128 [R25+0xfc00], desc[UR36][R4.64+0x40], !P0 ;  /* 0x0fc000400419afae */ /* 0x000fe8000c101d64 */
[----:B------:R1:W-:Y:S01]  /*139a0*/  @!P2 LDGSTS.E.BYPASS.LTC128B.128 [R25+0x12c00], desc[UR36][R4.64+0x80], !P1 ;  /* 0x12c000800419afae */ /* 0x0003e2000c901d64 */
[----:B------:R-:W-:Y:S01]  /*139b0*/  ISETP.GE.AND P2, PT, R11, R0, PT ;  /* 0x000000000b00720c */ /* 0x000fe20003f46270 */
[----:B------:R-:W-:-:S02]  /*139c0*/  VIADD R11, R6, 0x60 ;  /* 0x00000060060b7836 */ /* 0x000fc40000000000 */
[----:B0-----:R-:W-:Y:S02]  /*139d0*/  IMAD.MOV.U32 R3, RZ, RZ, R2 ;  /* 0x000000ffff037224 */ /* 0x001fe400078e0002 */
[----:B------:R-:W-:Y:S01]  /*139e0*/  IMAD.MOV.U32 R2, RZ, RZ, R14 ;  /* 0x000000ffff027224 */ /* 0x000fe200078e000e */
[----:B-1----:R-:W-:Y:S07]  /*139f0*/  SHFL.IDX PT, R5, R9, 0x3, 0x1c1f ;  /* 0x007c1f0009057f89 */ /* 0x002fee00000e0000 */
[----:B------:R-:W-:Y:S01]  /*13a00*/  @!P2 IMAD.WIDE.U32 R2, R27, 0x2, R2 ;  /* 0x000000021b02a825 */ /* 0x000fe200078e0002 */
[----:B------:R-:W-:Y:S01]  /*13a10*/  @!P2 LEA R21, R28, UR47, 0x1 ;  /* 0x0000002f1c15ac11 */ /* 0x000fe2000f8e08ff */
[----:B------:R0:W1:Y:S04]  /*13a20*/  SHFL.IDX PT, R4, R7, 0x3, 0x1c1f ;  /* 0x007c1f0007047f89 */ /* 0x00006800000e0000 */
[----:B------:R-:W-:Y:S04]  /*13a30*/  @!P2 LDGSTS.E.BYPASS.LTC128B.128 [R21+0xd400], desc[UR36][R2.64], !P3 ;  /* 0x0d4000000215afae */ /* 0x000fe8000d901d64 */
[----:B------:R-:W-:Y:S01]  /*13a40*/  @!P2 LDGSTS.E.BYPASS.LTC128B.128 [R21+0x10400], desc[UR36][R2.64+0x40], !P0 ;  /* 0x104000400215afae */ /* 0x000fe2000c101d64 */
[----:B0-----:R-:W-:-:S03]  /*13a50*/  VIADD R7, R6, 0x80 ;  /* 0x0000008006077836 */ /* 0x001fc60000000000 */
[----:B------:R0:W-:Y:S01]  /*13a60*/  @!P2 LDGSTS.E.BYPASS.LTC128B.128 [R21+0x13400], desc[UR36][R2.64+0x80], !P1 ;  /* 0x134000800215afae */ /* 0x0001e2000c901d64 */
[----:B------:R-:W-:-:S03]  /*13a70*/  ISETP.GE.AND P2, PT, R11, R0, PT ;  /* 0x000000000b00720c */ /* 0x000fc60003f46270 */
[----:B------:R-:W-:Y:S04]  /*13a80*/  SHFL.IDX PT, R14, R10, 0x1, 0x1c1f ;  /* 0x003c1f000a0e7f89 */ /* 0x000fe800000e0000 */
[----:B0-----:R-:W-:Y:S06]  /*13a90*/  SHFL.IDX PT, R3, R8, RZ, 0x1c1f ;  /* 0x001c1fff08037589 */ /* 0x001fec00000e0000 */
        /* <DEDUP_REMOVED lines=13> */
.L_x_11019:
        /* <DEDUP_REMOVED lines=14> */
.L_x_10961:
[----:B------:R-:W-:Y:S05]  /*13c50*/  BSYNC B0 ;  /* 0x0000000000007941 */ /* 0x000fea0003800000 */
.L_x_10960:
[----:B------:R-:W-:Y:S01]  /*13c60*/  NOP ;  /* 0x0000000000007918 */ /* 0x000fe20000000000 */
[----:B------:R-:W-:Y:S01]  /*13c70*/  SYNCS.ARRIVE.TRANS64.RED.A0T1 RZ, [UR47+0x2d800], RZ ;  /* 0x02d800ffffff79a7 */ /* 0x000fe2000820042f */
[----:B------:R-:W-:Y:S01]  /*13c80*/  IMAD.MOV.U32 R0, RZ, RZ, 0x1 ;  /* 0x00000001ff007424 */ /* 0x000fe200078e00ff */
[----:B------:R-:W-:Y:S04]  /*13c90*/  ARRIVES.LDGSTSBAR.64.TRANSCNT [UR47+0x2d800] ;  /* 0x02d80000ff0079b0 */ /* 0x000fe80008000aaf */
[----:B------:R-:W-:Y:S01]  /*13ca0*/  SHF.L.U32 R0, R0, 0x1f, RZ ;  /* 0x0000001f00007819 */ /* 0x000fe200000006ff */
[----:B------:R-:W-:Y:S01]  /*13cb0*/  NOP ;  /* 0x0000000000007918 */ /* 0x000fe20000000000 */
[----:B------:R-:W-:Y:S01]  /*13cc0*/  SYNCS.ARRIVE.TRANS64.A1T0 RZ, [UR47+0x2d800], RZ ;  /* 0x02d800ffffff79a7 */ /* 0x000fe2000810002f */
[----:B------:R-:W-:-:S05]  /*13cd0*/  VIADD R19, R19, 0xfffffffe ;  /* 0xfffffffe13137836 */ /* 0x000fca0000000000 */
[----:B------:R-:W-:Y:S01]  /*13ce0*/  ISETP.GE.AND P0, PT, R19, UR51, PT ;  /* 0x0000003313007c0c */ /* 0x000fe2000bf06270 */
[----:B------:R-:W1:Y:S02]  /*13cf0*/  SYNCS.PHASECHK.TRANS64.TRYWAIT P1, [UR47+0x2d820], R0 ;  /* 0x02d82000ff0075a7 */ /* 0x000e64000802016f */
[----:B-1----:R-:W-:Y:S10]  /*13d00*/  @!P1 BRA `(.L_x_10962) ;  /* 0x0000002800849947 */ /* 0x002ff40003800000 */
.L_x_11020:
[----:B------:R-:W-:Y:S01]  /*13d10*/  IMAD.MOV.U32 R21, RZ, RZ, RZ ;  /* 0x000000ffff157224 */ /* 0x000fe200078e00ff */
[----:B------:R-:W-:Y:S06]  /*13d20*/  @!P0 BRA `(.L_x_10963) ;  /* 0x0000000c00cc8947 */ /* 0x000fec0003800000 */
[----:B0-----:R-:W0:Y:S01]  /*13d30*/  S2R R2, SR_TID.X ;  /* 0x0000000000027919 */ /* 0x001e220000002100 */
[----:B------:R-:W-:Y:S01]  /*13d40*/  UIADD3 UR4, UR46, 0x1, URZ ;  /* 0x000000012e047890 */ /* 0x000fe2000fffe03f */
[----:B------:R-:W-:Y:S01]  /*13d50*/  LOP3.LUT R3, RZ, UR44, RZ, 0x33, !PT ;  /* 0x0000002cff037c12 */ /* 0x000fe2000f8e33ff */
[----:B------:R-:W-:Y:S01]  /*13d60*/  BSSY B0, `(.L_x_10963) ;  /* 0x00000ef000007945 */ /* 0x000fe20003800000 */
[----:B------:R-:W1:Y:S01]  /*13d70*/  S2R R4, SR_TID.X ;  /* 0x0000000000047919 */ /* 0x000e620000002100 */
[----:B------:R-:W-:Y:S01]  /*13d80*/  UIMAD UR4, UR4, UR40, URZ ;  /* 0x00000028040472a4 */ /* 0x000fe2000f8e023f */
[----:B------:R-:W-:Y:S01]  /*13d90*/  LOP3.LUT R5, RZ, UR43, RZ, 0x33, !PT ;  /* 0x0000002bff057c12 */ /* 0x000fe2000f8e33ff */
[----:B------:R-:W-:-:S04]  /*13da0*/  IMAD.MOV.U32 R20, RZ, RZ, RZ ;  /* 0x000000ffff147224 */ /* 0x000fc800078e00ff */
[----:B------:R-:W-:Y:S01]  /*13db0*/  LOP3.LUT R0, RZ, UR4, RZ, 0x33, !PT ;  /* 0x00000004ff007c12 */ /* 0x000fe2000f8e33ff */
[----:B------:R-:W-:-:S03]  /*13dc0*/  ULDC UR4, c[0x0][0x2f4] ;  /* 0x0000bd0000047ab9 */ /* 0x000fc60000000800 */
[----:B------:R-:W-:-:S04]  /*13dd0*/  VIADDMNMX R0, R0, -UR45, R3, !PT ;  /* 0x8000002d00007c46 */ /* 0x000fc8000f800103 */
[----:B------:R-:W-:-:S04]  /*13de0*/  VIMNMX R0, R0, R5, !PT ;  /* 0x0000000500007248 */ /* 0x000fc80007fe0100 */
[----:B------:R-:W-:Y:S02]  /*13df0*/  IADD3 R26, -R0, -0x2, RZ ;  /* 0xfffffffe001a7810 */ /* 0x000fe40007ffe1ff */
[----:B0-----:R-:W-:-:S04]  /*13e00*/  LOP3.LUT R2, R2, 0x7f, RZ, 0xc0, !PT ;  /* 0x0000007f02027812 */ /* 0x001fc800078ec0ff */
[----:B------:R-:W-:-:S04]  /*13e10*/  SHF.R.U32.HI R2, RZ, 0x2, R2 ;  /* 0x00000002ff027819 */ /* 0x000fc80000011602 */
[----:B------:R-:W-:Y:S01]  /*13e20*/  IADD3 R23, R23, R22, R2 ;  /* 0x0000001617177210 */ /* 0x000fe20007ffe002 */
[----:B------:R-:W-:Y:S01]  /*13e30*/  IMAD.MOV.U32 R22, RZ, RZ, 0x1 ;  /* 0x00000001ff167424 */ /* 0x000fe200078e00ff */
[----:B------:R-:W-:Y:S01]  /*13e40*/  IADD3 R3, -R2, UR49, RZ ;  /* 0x0000003102037c10 */ /* 0x000fe2000fffe1ff */
[C---:B-1----:R-:W-:Y:S02]  /*13e50*/  IMAD.SHL.U32 R2, R4.reuse, 0x8, RZ ;  /* 0x0000000804027824 */ /* 0x042fe400078e00ff */
[----:B------:R-:W-:Y:S02]  /*13e60*/  IMAD.SHL.U32 R4, R4, 0x8, RZ ;  /* 0x0000000804047824 */ /* 0x000fe400078e00ff */
[----:B------:R-:W-:Y:S01]  /*13e70*/  VIADD R23, R23, 0xfffffe80 ;  /* 0xfffffe8017177836 */ /* 0x000fe20000000000 */
[----:B------:R-:W-:Y:S01]  /*13e80*/  LOP3.LUT R2, R2, 0x18, RZ, 0xc0, !PT ;  /* 0x0000001802027812 */ /* 0x000fe200078ec0ff */
[----:B------:R-:W-:Y:S01]  /*13e90*/  IMAD R3, R0, 0x80, R3 ;  /* 0x0000008000037824 */ /* 0x000fe200078e0203 */
[----:B------:R-:W-:Y:S01]  /*13ea0*/  LOP3.LUT R4, R4, 0x18, RZ, 0xc0, !PT ;  /* 0x0000001804047812 */ /* 0x000fe200078ec0ff */
[----:B------:R-:W-:Y:S01]  /*13eb0*/  IMAD R10, R0, -0x80, R23 ;  /* 0xffffff80000a7824 */ /* 0x000fe200078e0217 */
[----:B------:R-:W-:Y:S01]  /*13ec0*/  ISETP.GE.AND P3, PT, R2, UR4, PT ;  /* 0x0000000402007c0c */ /* 0x000fe2000bf66270 */
[----:B------:R-:W-:Y:S01]  /*13ed0*/  VIADD R0, R3, 0x100 ;  /* 0x0000010003007836 */ /* 0x000fe20000000000 */
[----:B------:R-:W-:-:S02]  /*13ee0*/  LOP3.LUT R4, R4, 0x20, RZ, 0xfc, !PT ;  /* 0x0000002004047812 */ /* 0x000fc400078efcff */
[----:B------:R-:W-:Y:S02]  /*13ef0*/  LOP3.LUT R2, R2, 0x40, RZ, 0xfc, !PT ;  /* 0x0000004002027812 */ /* 0x000fe400078efcff */
[----:B------:R-:W-:Y:S02]  /*13f00*/  ISETP.GE.AND P2, PT, R4, UR4, PT ;  /* 0x0000000404007c0c */ /* 0x000fe4000bf46270 */
[----:B------:R-:W-:-:S13]  /*13f10*/  ISETP.GE.AND P1, PT, R2, UR4, PT ;  /* 0x0000000402007c0c */ /* 0x000fda000bf26270 */
.L_x_10976:
        /* <DEDUP_REMOVED lines=15> */
[----:B------:R-:W-:-:S03]  /*14010*/  ULDC.64 UR4, c[0x0][0x418] ;  /* 0x0001060000047ab9 */ /* 0x000fc60000000a00 */
[----:B------:R-:W-:Y:S01]  /*14020*/  IMAD.IADD R3, R5, 0x1, R3 ;  /* 0x0000000105037824 */ /* 0x000fe200078e0203 */
[----:B------:R-:W-:-:S04]  /*14030*/  LEA R6, P0, R2, UR4, 0x2 ;  /* 0x0000000402067c11 */ /* 0x000fc8000f8010ff */
[----:B------:R-:W-:-:S05]  /*14040*/  LEA.HI.X R7, R2, UR5, R3, 0x2, P0 ;  /* 0x0000000502077c11 */ /* 0x000fca00080f1403 */
[----:B------:R-:W2:Y:S01]  /*14050*/  LDG.E R6, desc[UR36][R6.64] ;  /* 0x0000002406067981 */ /* 0x000ea2000c1e1900 */
[----:B------:R-:W-:Y:S01]  /*14060*/  LOP3.LUT P4, RZ, R16, 0x8, RZ, 0xc0, !PT ;  /* 0x0000000810ff7812 */ /* 0x000fe2000788c0ff */
        /* <DEDUP_REMOVED lines=8> */
.L_x_10964:
[----:B------:R-:W-:Y:S01]  /*140f0*/  LEA R7, R21, UR47, 0x3 ;  /* 0x0000002f15077c11 */ /* 0x000fe2000f8e18ff */
[----:B------:R-:W-:Y:S01]  /*14100*/  BSSY B1, `(.L_x_10965) ;  /* 0x0000004000017945 */ /* 0x000fe20003800000 */
[----:B------:R-:W-:-:S04]  /*14110*/  SHF.L.U32 R2, R24, 0x1f, RZ ;  /* 0x0000001f18027819 */ /* 0x000fc800000006ff */
[----:B------:R-:W0:Y:S02]  /*14120*/  SYNCS.PHASECHK.TRANS64.TRYWAIT P0, [R7+URZ+0x2d840], R2 ;  /* 0x02d84002070075a7 */ /* 0x000e24000800017f */
[----:B0-----:R-:W-:Y:S05]  /*14130*/  @!P0 BRA `(.L_x_10966) ;  /* 0x0000002400908947 */ /* 0x001fea0003800000 */
.L_x_11021:
[----:B------:R-:W-:Y:S05]  /*14140*/  BSYNC B1 ;  /* 0x0000000000017941 */ /* 0x000fea0003800000 */
.L_x_10965:
        /* <DEDUP_REMOVED lines=23> */
[----:B------:R-:W-:Y:S01]  /*142c0*/  IMAD R9, R21, 0x3000, R28 ;  /* 0x0000300015097824 */ /* 0x000fe200078e021c */
[----:B------:R-:W-:Y:S01]  /*142d0*/  LEA R8, P0, R2, UR6, 0x1 ;  /* 0x0000000602087c11 */ /* 0x000fe2000f8008ff */
[----:B------:R-:W-:Y:S01]  /*142e0*/  VIADD R19, R3, UR4 ;  /* 0x0000000403137c36 */ /* 0x000fe20008000000 */
[----:B------:R-:W-:-:S04]  /*142f0*/  UMOV UR4, 0xffffffff ;  /* 0xffffffff00047882 */ /* 0x000fc80000000000 */
[----:B------:R-:W-:Y:S01]  /*14300*/  LEA.HI.X R19, R2, UR7, R19, 0x1, P0 ;  /* 0x0000000702137c11 */ /* 0x000fe200080f0c13 */
[----:B------:R-:W-:Y:S06]  /*14310*/  BRA.DIV UR4, `(.L_x_10967) ;  /* 0x00000026042c7947 */ /* 0x000fec000b800000 */
[----:B------:R-:W0:Y:S01]  /*14320*/  S2R R3, SR_TID.X ;  /* 0x0000000000037919 */ /* 0x000e220000002100 */
[----:B------:R-:W-:Y:S02]  /*14330*/  LOP3.LUT P6, RZ, R16, 0x4, RZ, 0xc0, !PT ;  /* 0x0000000410ff7812 */ /* 0x000fe400078cc0ff */
[----:B------:R-:W-:Y:S01]  /*14340*/  LEA R9, R9, UR47, 0x1 ;  /* 0x0000002f09097c11 */ /* 0x000fe2000f8e08ff */
        /* <DEDUP_REMOVED lines=26> */
.L_x_11031:
        /* <DEDUP_REMOVED lines=11> */
.L_x_10968:
        /* <DEDUP_REMOVED lines=10> */
.L_x_10969:
[----:B------:R2:W-:Y:S01]  /*14640*/  SYNCS.ARRIVE.TRANS64.A1T0 RZ, [R7+URZ+0x2d830], RZ ;  /* 0x02d830ff07ff79a7 */ /* 0x0005e2000810003f */
[----:B------:R-:W-:Y:S05]  /*14650*/  @!P5 BRA `(.L_x_10970) ;  /* 0x000000000004d947 */ /* 0x000fea0003800000 */
[----:B------:R-:W-:Y:S01]  /*14660*/  BPT.TRAP 0x1 ;  /* 0x000000040000795c */ /* 0x000fe20000300000 */
.L_x_10970:
[----:B-1----:R-:W-:Y:S01]  /*14670*/  SHF.L.U32 R2, R22, 0x1f, RZ ;  /* 0x0000001f16027819 */ /* 0x002fe200000006ff */
[----:B------:R-:W-:Y:S01]  /*14680*/  BSSY B1, `(.L_x_10971) ;  /* 0x0000004000017945 */ /* 0x000fe20003800000 */
[----:B--2---:R-:W-:-:S04]  /*14690*/  LEA R7, R20, UR47, 0x3 ;  /* 0x0000002f14077c11 */ /* 0x004fc8000f8e18ff */
[----:B------:R-:W1:Y:S02]  /*146a0*/  SYNCS.PHASECHK.TRANS64.TRYWAIT P0, [R7+URZ+0x2d860], R2 ;  /* 0x02d86002070075a7 */ /* 0x000e64000800017f */
[----:B-1----:R-:W-:Y:S05]  /*146b0*/  @!P0 BRA `(.L_x_10972) ;  /* 0x0000002400988947 */ /* 0x002fea0003800000 */
.L_x_11032:
[----:B------:R-:W-:Y:S05]  /*146c0*/  BSYNC B1 ;  /* 0x0000000000017941 */ /* 0x000fea0003800000 */
.L_x_10971:
        /* <DEDUP_REMOVED lines=36> */
.L_x_11042:
        /* <DEDUP_REMOVED lines=22> */
[----:B------:R-:W-:-:S07]  /*14a70*/  IMAD.IADD R19, R3, 0x1, R25 ;  /* 0x0000000103137824 */ /* 0x000fce00078e0219 */
.L_x_10974:
        /* <DEDUP_REMOVED lines=10> */
.L_x_10975:
[----:B------:R-:W-:Y:S01]  /*14b20*/  R2UR UR6, R29 ;  /* 0x000000001d0672ca */ /* 0x000fe200000e0000 */
[----:B------:R-:W-:Y:S01]  /*14b30*/  ULDC.64 UR4, c[0x0][0x330] ;  /* 0x0000cc0000047ab9 */ /* 0x000fe20000000a00 */
[----:B------:R-:W-:Y:S01]  /*14b40*/  IMAD.MOV.U32 R18, RZ, RZ, R2 ;  /* 0x000000ffff127224 */ /* 0x000fe200078e0002 */
[----:B------:R0:W-:Y:S01]  /*14b50*/  SYNCS.ARRIVE.TRANS64.A1T0 RZ, [R7+URZ+0x2d850], RZ ;  /* 0x02d850ff07ff79a7 */ /* 0x0001e2000810003f */
[----:B------:R-:W-:Y:S02]  /*14b60*/  IMAD.U32 R3, RZ, RZ, UR4 ;  /* 0x00000004ff037e24 */ /* 0x000fe4000f8e00ff */
[----:B------:R-:W-:Y:S02]  /*14b70*/  VIADD R26, R26, 0xffffffff ;  /* 0xffffffff1a1a7836 */ /* 0x000fe40000000000 */
[----:B------:R-:W-:-:S04]  /*14b80*/  IMAD.WIDE.U32 R18, R3, UR41, R18 ;  /* 0x0000002903127c25 */ /* 0x000fc8000f8e0012 */
[----:B------:R-:W-:Y:S01]  /*14b90*/  VIADD R0, R0, 0x80 ;  /* 0x0000008000007836 */ /* 0x000fe20000000000 */
[----:B------:R-:W-:Y:S01]  /*14ba0*/  UIMAD UR4, UR6, UR4, URZ ;  /* 0x00000004060472a4 */ /* 0x000fe2000f8e023f */
[----:B------:R-:W-:Y:S02]  /*14bb0*/  VIADD R10, R10, 0xffffff80 ;  /* 0xffffff800a0a7836 */ /* 0x000fe40000000000 */
[----:B------:R-:W-:Y:S01]  /*14bc0*/  ULDC.64 UR6, c[0x0][0x318] ;  /* 0x0000c60000067ab9 */ /* 0x000fe20000000a00 */
[----:B------:R-:W-:Y:S01]  /*14bd0*/  UIMAD UR4, UR41, UR5, UR4 ;  /* 0x00000005290472a4 */ /* 0x000fe2000f8e0204 */
[----:B------:R-:W-:Y:S01]  /*14be0*/  LEA R17, P0, R18, UR6, 0x1 ;  /* 0x0000000612117c11 */ /* 0x000fe2000f8008ff */
[----:B------:R-:W-:Y:S02]  /*14bf0*/  IMAD.MOV.U32 R22, RZ, RZ, R24 ;  /* 0x000000ffff167224 */ /* 0x000fe400078e0018 */
[----:B------:R-:W-:Y:S02]  /*14c00*/  IMAD.MOV.U32 R20, RZ, RZ, R21 ;  /* 0x000000ffff147224 */ /* 0x000fe400078e0015 */
[----:B------:R-:W-:-:S05]  /*14c10*/  VIADD R3, R19, UR4 ;  /* 0x0000000413037c36 */ /* 0x000fca0008000000 */
[----:B------:R-:W-:Y:S02]  /*14c20*/  LEA.HI.X R18, R18, UR7, R3, 0x1, P0 ;  /* 0x0000000712127c11 */ /* 0x000fe400080f0c03 */
[----:B------:R-:W-:-:S13]  /*14c30*/  ISETP.GT.AND P0, PT, R26, UR51, PT ;  /* 0x000000331a007c0c */ /* 0x000fda000bf04270 */
[----:B0-----:R-:W-:Y:S05]  /*14c40*/  @P0 BRA `(.L_x_10976) ;  /* 0xfffffff000b40947 */ /* 0x001fea000383ffff */
[----:B------:R-:W-:Y:S05]  /*14c50*/  BSYNC B0 ;  /* 0x0000000000007941 */ /* 0x000fea0003800000 */
.L_x_10963:
[----:B------:R-:W-:-:S13]  /*14c60*/  LOP3.LUT P0, RZ, R16, 0x8, RZ, 0xc0, !PT ;  /* 0x0000000810ff7812 */ /* 0x000fda000780c0ff */
[----:B------:R-:W-:Y:S05]  /*14c70*/  @!P0 BRA `(.L_x_10977) ;  /* 0x0000000000048947 */ /* 0x000fea0003800000 */
[----:B------:R-:W-:Y:S01]  /*14c80*/  BPT.TRAP 0x1 ;  /* 0x000000040000795c */ /* 0x000fe20000300000 */
.L_x_10977:
        /* <DEDUP_REMOVED lines=12> */
.L_x_11043:
[----:B------:R-:W-:Y:S05]  /*14d50*/  BSYNC B0 ;  /* 0x0000000000007941 */ /* 0x000fea0003800000 */
.L_x_10978:
[----:B------:R-:W1:Y:S01]  /*14d60*/  S2R R10, SR_TID.X ;  /* 0x00000000000a7919 */ /* 0x000e620000002100 */
[----:B------:R-:W-:Y:S01]  /*14d70*/  UMOV UR4, 0xffffffff ;  /* 0xffffffff00047882 */ /* 0x000fe20000000000 */
[----:B-1----:R-:W-:-:S05]  /*14d80*/  IMAD.SHL.U32 R9, R10, 0x8, RZ ;  /* 0x000000080a097824 */ /* 0x002fca00078e00ff */
[----:B------:R-:W-:Y:S01]  /*14d90*/  LOP3.LUT R9, R9, 0x18, RZ, 0xc0, !PT ;  /* 0x0000001809097812 */ /* 0x000fe200078ec0ff */
[----:B------:R-:W-:Y:S06]  /*14da0*/  BRA.DIV UR4, `(.L_x_10980) ;  /* 0x0000002604587947 */ /* 0x000fec000b800000 */
[----:B------:R-:W-:Y:S01]  /*14db0*/  IMAD.SHL.U32 R7, R10, 0x8, RZ ;  /* 0x000000080a077824 */ /* 0x000fe200078e00ff */
[----:B0-----:R-:W-:Y:S01]  /*14dc0*/  SHFL.IDX PT, R3, R18, RZ, 0x1c1f ;  /* 0x001c1fff12037589 */ /* 0x001fe200000e0000 */
[----:B------:R-:W-:Y:S01]  /*14dd0*/  ULDC UR4, c[0x0][0x2f4] ;  /* 0x0000bd0000047ab9 */ /* 0x000fe20000000800 */
[----:B------:R-:W-:Y:S02]  /*14de0*/  LEA R4, R4, UR47, 0x1 ;  /* 0x0000002f04047c11 */ /* 0x000fe4000f8e08ff */
[----:B------:R-:W0:Y:S01]  /*14df0*/  SHFL.IDX PT, R2, R17, RZ, 0x1c1f ;  /* 0x001c1fff11027589 */ /* 0x000e2200000e0000 */
[----:B------:R-:W-:Y:S02]  /*14e00*/  LOP3.LUT R7, R7, 0x18, RZ, 0xc0, !PT ;  /* 0x0000001807077812 */ /* 0x000fe400078ec0ff */
[----:B------:R-:W-:Y:S01]  /*14e10*/  ISETP.GE.AND P2, PT, R9, UR4, PT ;  /* 0x0000000409007c0c */ /* 0x000fe2000bf46270 */
[----:B------:R-:W-:Y:S01]  /*14e20*/  SHFL.IDX PT, R6, R18, 0x1, 0x1c1f ;  /* 0x003c1f0012067f89 */ /* 0x000fe200000e0000 */
[----:B------:R-:W-:-:S02]  /*14e30*/  LOP3.LUT R8, R7, 0x20, RZ, 0xfc, !PT ;  /* 0x0000002007087812 */ /* 0x000fc400078efcff */
[----:B------:R-:W-:Y:S01]  /*14e40*/  LOP3.LUT R7, R7, 0x40, RZ, 0xfc, !PT ;  /* 0x0000004007077812 */ /* 0x000fe200078efcff */
[----:B------:R-:W1:Y:S01]  /*14e50*/  SHFL.IDX PT, R14, R17, 0x1, 0x1c1f ;  /* 0x003c1f00110e7f89 */ /* 0x000e6200000e0000 */
[----:B------:R-:W-:Y:S02]  /*14e60*/  ISETP.GE.AND P1, PT, R8, UR4, PT ;  /* 0x0000000408007c0c */ /* 0x000fe4000bf26270 */
[----:B------:R-:W-:Y:S01]  /*14e70*/  ISETP.GE.AND P0, PT, R7, UR4, PT ;  /* 0x0000000407007c0c */ /* 0x000fe2000bf06270 */
[----:B------:R-:W2:Y:S01]  /*14e80*/  SHFL.IDX PT, R8, R17, 0x2, 0x1c1f ;  /* 0x005c1f0011087f89 */ /* 0x000ea200000e0000 */
[C---:B------:R-:W-:Y:S02]  /*14e90*/  ISETP.LT.OR P3, PT, R5.reuse, 0x1, P2 ;  /* 0x000000010500780c */ /* 0x040fe40001761670 */
[C---:B------:R-:W-:Y:S01]  /*14ea0*/  ISETP.LT.OR P4, PT, R5.reuse, 0x1, P1 ;  /* 0x000000010500780c */ /* 0x040fe20000f81670 */
[----:B------:R-:W3:Y:S01]  /*14eb0*/  SHFL.IDX PT, R7, R18, 0x2, 0x1c1f ;  /* 0x005c1f0012077f89 */ /* 0x000ee200000e0000 */
[----:B------:R-:W-:-:S03]  /*14ec0*/  ISETP.LT.OR P5, PT, R5, 0x1, P0 ;  /* 0x000000010500780c */ /* 0x000fc600007a1670 */
[----:B------:R-:W4:Y:S01]  /*14ed0*/  SHFL.IDX PT, R18, R18, 0x3, 0x1c1f ;  /* 0x007c1f0012127f89 */ /* 0x000f2200000e0000 */
        /* <DEDUP_REMOVED lines=18> */
[----:B--2---:R-:W-:Y:S02]  /*15000*/  IMAD.MOV.U32 R2, RZ, RZ, R8 ;  /* 0x000000ffff027224 */ /* 0x004fe400078e0008 */
[----:B---3--:R-:W-:Y:S02]  /*15010*/  IMAD.MOV.U32 R3, RZ, RZ, R7 ;  /* 0x000000ffff037224 */ /* 0x008fe400078e0007 */
[----:B------:R-:W-:-:S05]  /*15020*/  IMAD.WIDE.U32 R2, R9, 0x2, R2 ;  /* 0x0000000209027825 */ /* 0x000fca00078e0002 */
[----:B------:R0:W-:Y:S04]  /*15030*/  LDGSTS.E.BYPASS.LTC128B.128 [R4+0x1400], desc[UR36][R2.64], !P3 ;  /* 0x0140000002047fae */ /* 0x0001e8000d901d64 */
[----:B------:R0:W-:Y:S04]  /*15040*/  LDGSTS.E.BYPASS.LTC128B.128 [R4+0x3400], desc[UR36][R2.64+0x40], !P4 ;  /* 0x0340004002047fae */ /* 0x0001e8000e101d64 */
[----:B-1--4-:R0:W-:Y:S02]  /*15050*/  LDGSTS.E.BYPASS.LTC128B.128 [R4+0x5400], desc[UR36][R2.64+0x80], !P5 ;  /* 0x0540008002047fae */ /* 0x0121e4000e901d64 */
.L_x_11053:
        /* <DEDUP_REMOVED lines=14> */
.L_x_10981:
        /* <DEDUP_REMOVED lines=10> */
.L_x_10982:
[----:B0-----:R-:W-:Y:S01]  /*151e0*/  VIADD R2, R21, 0x1 ;  /* 0x0000000115027836 */ /* 0x001fe20000000000 */
[----:B------:R0:W-:Y:S04]  /*151f0*/  SYNCS.ARRIVE.TRANS64.A1T0 RZ, [R0+URZ+0x2d850], RZ ;  /* 0x02d850ff00ff79a7 */ /* 0x0001e8000810003f */
[----:B------:R-:W-:-:S04]  /*15200*/  ISETP.NE.AND P0, PT, R2, 0x2, PT ;  /* 0x000000020200780c */ /* 0x000fc80003f05270 */
[----:B------:R-:W-:Y:S02]  /*15210*/  SEL R3, RZ, 0x1, P0 ;  /* 0x00000001ff037807 */ /* 0x000fe40000000000 */
[----:B------:R-:W-:Y:S02]  /*15220*/  SEL R2, R2, RZ, P0 ;  /* 0x000000ff02027207 */ /* 0x000fe40000000000 */
[----:B0-----:R-:W-:-:S07]  /*15230*/  LOP3.LUT R0, R24, R3, RZ, 0x3c, !PT ;  /* 0x0000000318007212 */ /* 0x001fce00078e3cff */
.L_x_10942:
[----:B------:R-:W0:Y:S01]  /*15240*/  S2R R4, SR_CgaCtaId ;  /* 0x0000000000047919 */ /* 0x000e220000008800 */
[----:B------:R-:W-:Y:S02]  /*15250*/  MOV R3, 0x400 ;  /* 0x0000040000037802 */ /* 0x000fe40000000f00 */
[----:B------:R-:W-:Y:S02]  /*15260*/  SHF.L.U32 R6, R6, 0x1f, RZ ;  /* 0x0000001f06067819 */ /* 0x000fe400000006ff */
[----:B0-----:R-:W-:-:S04]  /*15270*/  LEA R7, R4, R3, 0x18 ;  /* 0x0000000304077211 */ /* 0x001fc800078ec0ff */
[----:B------:R-:W0:Y:S02]  /*15280*/  SYNCS.PHASECHK.TRANS64.TRYWAIT P0, [R7+URZ+0x2d820], R6 ;  /* 0x02d82006070075a7 */ /* 0x000e24000800017f */
[----:B0-----:R-:W-:Y:S05]  /*15290*/  @!P0 BRA `(.L_x_10983) ;  /* 0x0000002400988947 */ /* 0x001fea0003800000 */
.L_x_11054:
[----:B------:R-:W-:-:S03]  /*152a0*/  UMOV UR4, 0xffffffff ;  /* 0xffffffff00047882 */ /* 0x000fc60000000000 */
[----:B------:R-:W-:Y:S05]  /*152b0*/  BRA.DIV UR4, `(.L_x_10984) ;  /* 0x0000002604a47947 */ /* 0x000fea000b800000 */
[----:B------:R-:W1:Y:S02]  /*152c0*/  S2R R3, SR_TID.X ;  /* 0x0000000000037919 */ /* 0x000e640000002100 */
[----:B-1----:R-:W-:-:S04]  /*152d0*/  SHF.R.U32.HI R3, RZ, 0x5, R3 ;  /* 0x00000005ff037819 */ /* 0x002fc80000011603 */
[----:B------:R-:W-:-:S05]  /*152e0*/  LOP3.LUT R3, R3, 0x3, RZ, 0xc0, !PT ;  /* 0x0000000303037812 */ /* 0x000fca00078ec0ff */
[----:B------:R1:W2:Y:S02]  /*152f0*/  SHFL.IDX PT, R14, R3, RZ, 0x1f ;  /* 0x00001fff030e7589 */ /* 0x0002a400000e0000 */
.L_x_11057:
[----:B--2---:R-:W-:-:S13]  /*15300*/  ISETP.NE.AND P0, PT, R14, RZ, PT ;  /* 0x000000ff0e00720c */ /* 0x004fda0003f05270 */
[----:B------:R-:W-:Y:S05]  /*15310*/  @P0 BRA `(.L_x_10850) ;  /* 0x0000000000900947 */ /* 0x000fea0003800000 */
[----:B------:R-:W-:-:S03]  /*15320*/  UMOV UR4, 0xffffffff ;  /* 0xffffffff00047882 */ /* 0x000fc60000000000 */
[----:B------:R-:W-:Y:S05]  /*15330*/  BRA.DIV UR4, `(.L_x_10985) ;  /* 0x0000002604b87947 */ /* 0x000fea000b800000 */
[----:B------:R-:W-:-:S13]  /*15340*/  ELECT P6, URZ, PT ;  /* 0x00000000003f782f */ /* 0x000fda00038c0000 */
.L_x_11060:
        /* <DEDUP_REMOVED lines=8> */
.L_x_10986:
[----:B------:R-:W-:Y:S01]  /*153d0*/  IMAD R5, R2, 0x8, R7 ;  /* 0x0000000802057824 */ /* 0x000fe200078e0207 */
[----:B------:R-:W-:Y:S01]  /*153e0*/  SHF.L.U32 R4, R0, 0x1f, RZ ;  /* 0x0000001f00047819 */ /* 0x000fe200000006ff */
[----:B------:R-:W-:-:S03]  /*153f0*/  VIADD R2, R2, 0x1 ;  /* 0x0000000102027836 */ /* 0x000fc60000000000 */
[----:B------:R-:W1:Y:S02]  /*15400*/  SYNCS.PHASECHK.TRANS64.TRYWAIT P1, [R5+URZ+0x2d840], R4 ;  /* 0x02d84004050075a7 */ /* 0x000e64000802017f */
[----:B------:R-:W-:-:S04]  /*15410*/  ISETP.NE.AND P2, PT, R2, 0x2, PT ;  /* 0x000000020200780c */ /* 0x000fc80003f45270 */
[----:B------:R-:W-:Y:S01]  /*15420*/  SEL R3, RZ, 0x1, P2 ;  /* 0x00000001ff037807 */ /* 0x000fe20001000000 */
[----:B-1----:R-:W-:Y:S08]  /*15430*/  @!P1 BRA `(.L_x_10987) ;  /* 0x0000002400989947 */ /* 0x002ff00003800000 */
.L_x_11061:
[----:B------:R-:W-:Y:S02]  /*15440*/  SEL R2, R2, RZ, P2 ;  /* 0x000000ff02027207 */ /* 0x000fe40001000000 */
[----:B------:R-:W-:Y:S01]  /*15450*/  LOP3.LUT R0, R0, R3, RZ, 0x3c, !PT ;  /* 0x0000000300007212 */ /* 0x000fe200078e3cff */
[----:B------:R-:W-:Y:S06]  /*15460*/  @!P0 BRA `(.L_x_10988) ;  /* 0x0000000000048947 */ /* 0x000fec0003800000 */
[----:B------:R-:W-:Y:S01]  /*15470*/  BPT.TRAP 0x1 ;  /* 0x000000040000795c */ /* 0x000fe20000300000 */
.L_x_10988:
[----:B------:R-:W-:Y:S01]  /*15480*/  IMAD R3, R2, 0x8, R7 ;  /* 0x0000000802037824 */ /* 0x000fe200078e0207 */
[----:B------:R-:W-:-:S04]  /*15490*/  SHF.L.U32 R0, R0, 0x1f, RZ ;  /* 0x0000001f00007819 */ /* 0x000fc800000006ff */
[----:B------:R-:W2:Y:S02]  /*154a0*/  SYNCS.PHASECHK.TRANS64.TRYWAIT P1, [R3+URZ+0x2d840], R0 ;  /* 0x02d84000030075a7 */ /* 0x000ea4000802017f */
[----:B--2---:R-:W-:Y:S05]  /*154b0*/  @!P1 BRA `(.L_x_10989) ;  /* 0x00000024008c9947 */ /* 0x004fea0003800000 */
.L_x_11062:
[----:B------:R-:W-:Y:S05]  /*154c0*/  @!P0 BRA `(.L_x_10990) ;  /* 0x0000000000048947 */ /* 0x000fea0003800000 */
[----:B------:R-:W-:Y:S01]  /*154d0*/  BPT.TRAP 0x1 ;  /* 0x000000040000795c */ /* 0x000fe20000300000 */
.L_x_10990:
[----:B------:R-:W3:Y:S02]  /*154e0*/  SYNCS.PHASECHK.TRANS64.TRYWAIT P1, [R5+URZ+0x2d860], R4 ;  /* 0x02d86004050075a7 */ /* 0x000ee4000802017f */
[----:B---3--:R-:W-:Y:S05]  /*154f0*/  @!P1 BRA `(.L_x_10991) ;  /* 0x0000002400909947 */ /* 0x008fea0003800000 */
.L_x_11063:
[----:B------:R-:W-:Y:S05]  /*15500*/  @!P0 BRA `(.L_x_10992) ;  /* 0x0000000000048947 */ /* 0x000fea0003800000 */
[----:B------:R-:W-:Y:S01]  /*15510*/  BPT.TRAP 0x1 ;  /* 0x000000040000795c */ /* 0x000fe20000300000 */
.L_x_10992:
[----:B----4-:R4:W0:Y:S02]  /*15520*/  SYNCS.PHASECHK.TRANS64.TRYWAIT P0, [R3+URZ+0x2d860], R0 ;  /* 0x02d86000030075a7 */ /* 0x010824000800017f */
[----:B0-----:R-:W-:Y:S05]  /*15530*/  @!P0 NANOSLEEP.SYNCS 0x989680 ;  /* 0x009896800000895d */ /* 0x001fea0003900000 */
[----:B------:R-:W0:Y:S02]  /*15540*/  @!P0 SYNCS.PHASECHK.TRANS64 P0, [R3+URZ+0x2d860], R0 ;  /* 0x02d86000030085a7 */ /* 0x000e24000800007f */
[----:B0-----:R-:W-:Y:S05]  /*15550*/  @!P0 BRA `(.L_x_10992) ;  /* 0xfffffffc00f08947 */ /* 0x001fea000383ffff */
.L_x_10850:
[----:B------:R-:W-:Y:S05]  /*15560*/  BSYNC B6 ;  /* 0x0000000000067941 */ /* 0x000fea0003800000 */
.L_x_10847:
[----:B------:R-:W-:Y:S05]  /*15570*/  EXIT ;  /* 0x000000000000794d */ /* 0x000fea0003800000 */
.L_x_10860:
[----:B0-----:R-:W-:-:S04]  /*15580*/  IMAD.U32 R3, RZ, RZ, UR38 ;  /* 0x00000026ff037e24 */ /* 0x001fc8000f8e00ff */
[----:B------:R0:W1:Y:S03]  /*15590*/  SYNCS.PHASECHK.TRANS64.TRYWAIT P0, [R3+URZ+0x2d800], R0 ;  /* 0x02d80000030075a7 */ /* 0x000066000800017f */
[----:B-1----:R-:W-:Y:S05]  /*155a0*/  @!P0 NANOSLEEP.SYNCS 0x989680 ;  /* 0x009896800000895d */ /* 0x002fea0003900000 */
[----:B------:R-:W1:Y:S02]  /*155b0*/  @!P0 SYNCS.PHASECHK.TRANS64 P0, [R3+URZ+0x2d800], R0 ;  /* 0x02d80000030085a7 */ /* 0x000e64000800007f */
[----:B-1----:R-:W-:Y:S05]  /*155c0*/  @!P0 BRA `(.L_x_10860) ;  /* 0xfffffffc00ec8947 */ /* 0x002fea000383ffff */
[----:B------:R-:W-:Y:S05]  /*155d0*/  BRA `(.L_x_10993) ;  /* 0xfffffec000687947 */ /* 0x000fea000383ffff */
.L_x_10864:
[----:B0-----:R-:W-:-:S04]  /*155e0*/  IMAD.U32 R3, RZ, RZ, UR38 ;  /* 0x00000026ff037e24 */ /* 0x001fc8000f8e00ff */
[----:B------:R0:W2:Y:S03]  /*155f0*/  SYNCS.PHASECHK.TRANS64.TRYWAIT P1, [R3+URZ+0x2d830], R0 ;  /* 0x02d83000030075a7 */ /* 0x0000a6000802017f */
[----:B--2---:R-:W-:Y:S05]  /*15600*/  @!P1 NANOSLEEP.SYNCS 0x989680 ;  /* 0x009896800000995d */ /* 0x004fea0003900000 */
[----:B------:R-:W2:Y:S02]  /*15610*/  @!P1 SYNCS.PHASECHK.TRANS64 P1, [R3+URZ+0x2d830], R0 ;  /* 0x02d83000030095a7 */ /* 0x000ea4000802007f */
[----:B--2---:R-:W-:Y:S05]  /*15620*/  @!P1 BRA `(.L_x_10864) ;  /* 0xfffffffc00ec9947 */ /* 0x004fea000383ffff */
[----:B------:R-:W-:Y:S05]  /*15630*/  BRA `(.L_x_10863) ;  /* 0xfffffec0008c7947 */ /* 0x000fea000383ffff */
.L_x_10881:
[----:B-1----:R-:W-:-:S04]  /*15640*/  IMAD.U32 R14, RZ, RZ, UR4 ;  /* 0x00000004ff0e7e24 */ /* 0x002fc8000f8e00ff */
[----:B------:R1:W2:Y:S03]  /*15650*/  SYNCS.PHASECHK.TRANS64.TRYWAIT P1, [R14+URZ+0x2d830], R13 ;  /* 0x02d8300d0e0075a7 */ /* 0x0002a6000802017f */
[----:B--2---:R-:W-:Y:S05]  /*15660*/  @!P1 NANOSLEEP.SYNCS 0x989680 ;  /* 0x009896800000995d */ /* 0x004fea0003900000 */
[----:B------:R-:W2:Y:S02]  /*15670*/  @!P1 SYNCS.PHASECHK.TRANS64 P1, [R14+URZ+0x2d830], R13 ;  /* 0x02d8300d0e0095a7 */ /* 0x000ea4000802007f */
[----:B--2---:R-:W-:Y:S05]  /*15680*/  @!P1 BRA `(.L_x_10881) ;  /* 0xfffffffc00ec9947 */ /* 0x004fea000383ffff */
[----:B------:R-:W-:Y:S05]  /*15690*/  BRA `(.L_x_10878) ;  /* 0xfffffefc00d87947 */ /* 0x000fea000383ffff */
.L_x_10885:
[----:B-1----:R-:W-:-:S04]  /*156a0*/  IMAD.U32 R14, RZ, RZ, UR10 ;  /* 0x0000000aff0e7e24 */ /* 0x002fc8000f8e00ff */
[----:B------:R1:W2:Y:S03]  /*156b0*/  SYNCS.PHASECHK.TRANS64.TRYWAIT P1, [R14+URZ+0x2d850], R13 ;  /* 0x02d8500d0e0075a7 */ /* 0x0002a6000802017f */
[----:B--2---:R-:W-:Y:S05]  /*156c0*/  @!P1 NANOSLEEP.SYNCS 0x989680 ;  /* 0x009896800000995d */ /* 0x004fea0003900000 */
[----:B------:R-:W2:Y:S02]  /*156d0*/  @!P1 SYNCS.PHASECHK.TRANS64 P1, [R14+URZ+0x2d850], R13 ;  /* 0x02d8500d0e0095a7 */ /* 0x000ea4000802007f */
[----:B--2---:R-:W-:Y:S05]  /*156e0*/  @!P1 BRA `(.L_x_10885) ;  /* 0xfffffffc00ec9947 */ /* 0x004fea000383ffff */
[----:B------:R-:W-:Y:S05]  /*156f0*/  BRA `(.L_x_10882) ;  /* 0xffffff00008c7947 */ /* 0x000fea000383ffff */
.L_x_10904:
[----:B-1----:R-:W-:-:S04]  /*15700*/  IMAD.U32 R14, RZ, RZ, UR4 ;  /* 0x00000004ff0e7e24 */ /* 0x002fc8000f8e00ff */
[----:B------:R1:W2:Y:S03]  /*15710*/  SYNCS.PHASECHK.TRANS64.TRYWAIT P1, [R14+URZ+0x2d830], R13 ;  /* 0x02d8300d0e0075a7 */ /* 0x0002a6000802017f */
[----:B--2---:R-:W-:Y:S05]  /*15720*/  @!P1 NANOSLEEP.SYNCS 0x989680 ;  /* 0x009896800000995d */ /* 0x004fea0003900000 */
[----:B------:R-:W2:Y:S02]  /*15730*/  @!P1 SYNCS.PHASECHK.TRANS64 P1, [R14+URZ+0x2d830], R13 ;  /* 0x02d8300d0e0095a7 */ /* 0x000ea4000802007f */
[----:B--2---:R-:W-:Y:S05]  /*15740*/  @!P1 BRA `(.L_x_10904) ;  /* 0xfffffffc00ec9947 */ /* 0x004fea000383ffff */
[----:B------:R-:W-:Y:S05]  /*15750*/  BRA `(.L_x_10901) ;  /* 0xffffff3c00087947 */ /* 0x000fea000383ffff */
.L_x_10908:
[----:B-1----:R-:W-:-:S04]  /*15760*/  IMAD.U32 R14, RZ, RZ, UR14 ;  /* 0x0000000eff0e7e24 */ /* 0x002fc8000f8e00ff */
[----:B------:R1:W2:Y:S03]  /*15770*/  SYNCS.PHASECHK.TRANS64.TRYWAIT P1, [R14+URZ+0x2d850], R13 ;  /* 0x02d8500d0e0075a7 */ /* 0x0002a6000802017f */
[----:B--2---:R-:W-:Y:S05]  /*15780*/  @!P1 NANOSLEEP.SYNCS 0x989680 ;  /* 0x009896800000995d */ /* 0x004fea0003900000 */
[----:B------:R-:W2:Y:S02]  /*15790*/  @!P1 SYNCS.PHASECHK.TRANS64 P1, [R14+URZ+0x2d850], R13 ;  /* 0x02d8500d0e0095a7 */ /* 0x000ea4000802007f */
[----:B--2---:R-:W-:Y:S05]  /*157a0*/  @!P1 BRA `(.L_x_10908) ;  /* 0xfffffffc00ec9947 */ /* 0x004fea000383ffff */
[----:B------:R-:W-:Y:S05]  /*157b0*/  BRA `(.L_x_10905) ;  /* 0xffffff3c00c87947 */ /* 0x000fea000383ffff */
.L_x_10916:
[----:B-1----:R-:W-:-:S04]  /*157c0*/  IMAD.U32 R14, RZ, RZ, UR10 ;  /* 0x0000000aff0e7e24 */ /* 0x002fc8000f8e00ff */
[----:B------:R1:W2:Y:S03]  /*157d0*/  SYNCS.PHASECHK.TRANS64.TRYWAIT P1, [R14+URZ+0x2d830], R13 ;  /* 0x02d8300d0e0075a7 */ /* 0x0002a6000802017f */
[----:B--2---:R-:W-:Y:S05]  /*157e0*/  @!P1 NANOSLEEP.SYNCS 0x989680 ;  /* 0x009896800000995d */ /* 0x004fea0003900000 */
[----:B------:R-:W2:Y:S02]  /*157f0*/  @!P1 SYNCS.PHASECHK.TRANS64 P1, [R14+URZ+0x2d830], R13 ;  /* 0x02d8300d0e0095a7 */ /* 0x000ea4000802007f */
[----:B--2---:R-:W-:Y:S05]  /*15800*/  @!P1 BRA `(.L_x_10916) ;  /* 0xfffffffc00ec9947 */ /* 0x004fea000383ffff */
[----:B------:R-:W-:Y:S05]  /*15810*/  BRA `(.L_x_10913) ;  /* 0xffffff6400a07947 */ /* 0x000fea000383ffff */
.L_x_10920:
[----:B-1----:R-:W-:-:S04]  /*15820*/  IMAD.U32 R14, RZ, RZ, UR10 ;  /* 0x0000000aff0e7e24 */ /* 0x002fc8000f8e00ff */
[----:B------:R1:W2:Y:S03]  /*15830*/  SYNCS.PHASECHK.TRANS64.TRYWAIT P1, [R14+URZ+0x2d850], R13 ;  /* 0x02d8500d0e0075a7 */ /* 0x0002a6000802017f */
[----:B--2---:R-:W-:Y:S05]  /*15840*/  @!P1 NANOSLEEP.SYNCS 0x989680 ;  /* 0x009896800000995d */ /* 0x004fea0003900000 */
[----:B------:R-:W2:Y:S02]  /*15850*/  @!P1 SYNCS.PHASECHK.TRANS64 P1, [R14+URZ+0x2d850], R13 ;  /* 0x02d8500d0e0095a7 */ /* 0x000ea4000802007f */
[----:B--2---:R-:W-:Y:S05]  /*15860*/  @!P1 BRA `(.L_x_10920) ;  /* 0xfffffffc00ec9947 */ /* 0x004fea000383ffff */
[----:B------:R-:W-:Y:S05]  /*15870*/  BRA `(.L_x_10917) ;  /* 0xffffff6800407947 */ /* 0x000fea000383ffff */
.L_x_10935:
[----:B-1----:R-:W-:-:S04]  /*15880*/  IMAD.U32 R3, RZ, RZ, UR6 ;  /* 0x00000006ff037e24 */ /* 0x002fc8000f8e00ff */
[----:B------:R1:W3:Y:S03]  /*15890*/  SYNCS.PHASECHK.TRANS64.TRYWAIT P1, [R3+URZ+0x2d850], R0 ;  /* 0x02d85000030075a7 */ /* 0x0002e6000802017f */
[----:B---3--:R-:W-:Y:S05]  /*158a0*/  @!P1 NANOSLEEP.SYNCS 0x989680 ;  /* 0x009896800000995d */ /* 0x008fea0003900000 */
[----:B------:R-:W3:Y:S02]  /*158b0*/  @!P1 SYNCS.PHASECHK.TRANS64 P1, [R3+URZ+0x2d850], R0 ;  /* 0x02d85000030095a7 */ /* 0x000ee4000802007f */
[----:B---3--:R-:W-:Y:S05]  /*158c0*/  @!P1 BRA `(.L_x_10935) ;  /* 0xfffffffc00ec9947 */ /* 0x008fea000383ffff */
[----:B------:R-:W-:Y:S05]  /*158d0*/  BRA `(.L_x_10934) ;  /* 0xffffff9c00b47947 */ /* 0x000fea000383ffff */
.L_x_10953:
[----:B------:R-:W-:Y:S02]  /*158e0*/  IMAD.MOV.U32 R13, RZ, RZ, R18 ;  /* 0x000000ffff0d7224 */ /* 0x000fe400078e0012 */
[----:B------:R-:W-:Y:S02]  /*158f0*/  IMAD.MOV.U32 R12, RZ, RZ, RZ ;  /* 0x000000ffff0c7224 */ /* 0x000fe400078e00ff */
[----:B------:R-:W-:Y:S02]  /*15900*/  IMAD.MOV.U32 R11, RZ, RZ, 0x1f ;  /* 0x0000001fff0b7424 */ /* 0x000fe400078e00ff */
[----:B------:R-:W-:-:S07]  /*15910*/  IMAD.MOV.U32 R15, RZ, RZ, -0x1 ;  /* 0xffffffffff0f7424 */ /* 0x000fce00078e00ff */
[----:B-----5:R-:W-:Y:S05]  /*15920*/  WARPSYNC.COLLECTIVE R15, `(.L_x_10994) ;  /* 0x000000000f087348 */ /* 0x020fea0003c00000 */
[----:B------:R0:W1:Y:S02]  /*15930*/  SHFL.IDX P6, R14, R13, R12, R11 ;  /* 0x0000000c0d0e7389 */ /* 0x00006400000c000b */
[----:B01---5:R-:W-:Y:S01]  /*15940*/  ENDCOLLECTIVE ;  /* 0x000000000000791b */ /* 0x023fe20003800000 */
.L_x_10994:
[----:B------:R-:W-:Y:S05]  /*15950*/  BRA `(.L_x_10995) ;  /* 0xffffffcc00dc7947 */ /* 0x000fea000383ffff */
.L_x_10955:
[----:B0-----:R-:W-:-:S04]  /*15960*/  IMAD.U32 R3, RZ, RZ, UR47 ;  /* 0x0000002fff037e24 */ /* 0x001fc8000f8e00ff */
[----:B------:R0:W1:Y:S03]  /*15970*/  SYNCS.PHASECHK.TRANS64.TRYWAIT P0, [R3+URZ+0x2d840], R10 ;  /* 0x02d8400a030075a7 */ /* 0x000066000800017f */
[----:B-1----:R-:W-:Y:S05]  /*15980*/  @!P0 NANOSLEEP.SYNCS 0x989680 ;  /* 0x009896800000895d */ /* 0x002fea0003900000 */
[----:B------:R-:W1:Y:S02]  /*15990*/  @!P0 SYNCS.PHASECHK.TRANS64 P0, [R3+URZ+0x2d840], R10 ;  /* 0x02d8400a030085a7 */ /* 0x000e64000800007f */
[----:B-1----:R-:W-:Y:S05]  /*159a0*/  @!P0 BRA `(.L_x_10955) ;  /* 0xfffffffc00ec8947 */ /* 0x002fea000383ffff */
[----:B------:R-:W-:Y:S05]  /*159b0*/  BRA `(.L_x_10996) ;  /* 0xffffffd000647947 */ /* 0x000fea000383ffff */
.L_x_10956:
        /* <DEDUP_REMOVED lines=8> */
.L_x_10998:
[----:B------:R-:W-:Y:S05]  /*15a40*/  BSYNC B0 ;  /* 0x0000000000007941 */ /* 0x000fea0003800000 */
.L_x_10997:
[----:B------:R-:W-:Y:S01]  /*15a50*/  IMAD.MOV.U32 R13, RZ, RZ, R0 ;  /* 0x000000ffff0d7224 */ /* 0x000fe200078e0000 */
[----:B------:R-:W0:Y:S01]  /*15a60*/  S2R R21, SR_TID.X ;  /* 0x0000000000157919 */ /* 0x000e220000002100 */
[----:B------:R-:W-:Y:S02]  /*15a70*/  IMAD.MOV.U32 R12, RZ, RZ, RZ ;  /* 0x000000ffff0c7224 */ /* 0x000fe400078e00ff */
[----:B------:R-:W-:Y:S02]  /*15a80*/  IMAD.MOV.U32 R11, RZ, RZ, 0x1c1f ;  /* 0x00001c1fff0b7424 */ /* 0x000fe400078e00ff */
[----:B------:R-:W-:Y:S02]  /*15a90*/  IMAD.MOV.U32 R15, RZ, RZ, -0x1 ;  /* 0xffffffffff0f7424 */ /* 0x000fe400078e00ff */
[----:B------:R-:W-:-:S07]  /*15aa0*/  IMAD.MOV.U32 R6, RZ, RZ, R14 ;  /* 0x000000ffff067224 */ /* 0x000fce00078e000e */
[----:B0-----:R-:W-:Y:S05]  /*15ab0*/  WARPSYNC.COLLECTIVE R15, `(.L_x_10999) ;  /* 0x000000000f087348 */ /* 0x001fea0003c00000 */
[----:B------:R1:W2:Y:S02]  /*15ac0*/  SHFL.IDX P6, R14, R13, R12, R11 ;  /* 0x0000000c0d0e7389 */ /* 0x0002a400000c000b */
[----:B012---:R-:W-:Y:S01]  /*15ad0*/  ENDCOLLECTIVE ;  /* 0x000000000000791b */ /* 0x007fe20003800000 */
.L_x_10999:
[----:B------:R-:W-:Y:S02]  /*15ae0*/  IMAD.MOV.U32 R7, RZ, RZ, R6 ;  /* 0x000000ffff077224 */ /* 0x000fe400078e0006 */
[----:B------:R-:W-:Y:S02]  /*15af0*/  IMAD.MOV.U32 R13, RZ, RZ, R9 ;  /* 0x000000ffff0d7224 */ /* 0x000fe400078e0009 */
[----:B------:R-:W-:Y:S02]  /*15b00*/  IMAD.MOV.U32 R12, RZ, RZ, 0x1 ;  /* 0x00000001ff0c7424 */ /* 0x000fe400078e00ff */
[----:B------:R-:W-:Y:S01]  /*15b10*/  IMAD.SHL.U32 R27, R21, 0x8, RZ ;  /* 0x00000008151b7824 */ /* 0x000fe200078e00ff */
[----:B------:R-:W-:Y:S01]  /*15b20*/  @P0 LEA R21, R28, UR47, 0x1 ;  /* 0x0000002f1c150c11 */ /* 0x000fe2000f8e08ff */
[----:B------:R-:W-:-:S07]  /*15b30*/  IMAD.MOV.U32 R6, RZ, RZ, R14 ;  /* 0x000000ffff067224 */ /* 0x000fce00078e000e */
[----:B------:R-:W-:Y:S05]  /*15b40*/  WARPSYNC.COLLECTIVE R15, `(.L_x_11000) ;  /* 0x000000000f087348 */ /* 0x000fea0003c00000 */
[----:B------:R0:W1:Y:S02]  /*15b50*/  SHFL.IDX P6, R14, R13, R12, R11 ;  /* 0x0000000c0d0e7389 */ /* 0x00006400000c000b */
[----:B01----:R-:W-:Y:S01]  /*15b60*/  ENDCOLLECTIVE ;  /* 0x000000000000791b */ /* 0x003fe20003800000 */
.L_x_11000:
[----:B------:R-:W-:-:S05]  /*15b70*/  LOP3.LUT R27, R27, 0x18, RZ, 0xc0, !PT ;  /* 0x000000181b1b7812 */ /* 0x000fca00078ec0ff */
        /* <DEDUP_REMOVED lines=13> */
.L_x_11001:
[----:B------:R-:W-:Y:S01]  /*15c50*/  @P0 LEA R25, R28, UR47, 0x1 ;  /* 0x0000002f1c190c11 */ /* 0x000fe2000f8e08ff */
[----:B------:R-:W-:Y:S02]  /*15c60*/  IMAD.MOV.U32 R13, RZ, RZ, R9 ;  /* 0x000000ffff0d7224 */ /* 0x000fe400078e0009 */
[----:B------:R-:W-:Y:S02]  /*15c70*/  IMAD.MOV.U32 R12, RZ, RZ, 0x2 ;  /* 0x00000002ff0c7424 */ /* 0x000fe400078e00ff */
[----:B------:R-:W-:-:S07]  /*15c80*/  IMAD.MOV.U32 R5, RZ, RZ, R14 ;  /* 0x000000ffff057224 */ /* 0x000fce00078e000e */
[----:B------:R-:W-:Y:S05]  /*15c90*/  WARPSYNC.COLLECTIVE R15, `(.L_x_11002) ;  /* 0x000000000f087348 */ /* 0x000fea0003c00000 */
[----:B------:R0:W1:Y:S02]  /*15ca0*/  SHFL.IDX P6, R14, R13, R12, R11 ;  /* 0x0000000c0d0e7389 */ /* 0x00006400000c000b */
[----:B01----:R-:W-:Y:S01]  /*15cb0*/  ENDCOLLECTIVE ;  /* 0x000000000000791b */ /* 0x003fe20003800000 */
.L_x_11002:
        /* <DEDUP_REMOVED lines=14> */
.L_x_11003:
[----:B------:R-:W-:Y:S01]  /*15da0*/  @!PT LDS RZ, [RZ] ;  /* 0x00000000fffff984 */ /* 0x000fe20000000800 */
[----:B------:R-:W-:Y:S01]  /*15db0*/  @!PT LDS RZ, [RZ] ;  /* 0x00000000fffff984 */ /* 0x000fe20000000800 */
[----:B------:R-:W-:Y:S01]  /*15dc0*/  @!PT LDS RZ, [RZ] ;  /* 0x00000000fffff984 */ /* 0x000fe20000000800 */
[----:B------:R0:W-:Y:S01]  /*15dd0*/  @P0 LDGSTS.E.BYPASS.LTC128B.128 [R25+0x19c00], desc[UR36][R4.64+0x80], !P2 ;  /* 0x19c0008004190fae */ /* 0x0001e2000d101d64 */
[----:B------:R-:W-:Y:S01]  /*15de0*/  ISETP.GE.AND P0, PT, R8, 0x41, PT ;  /* 0x000000410800780c */ /* 0x000fe20003f06270 */
[----:B------:R-:W-:Y:S02]  /*15df0*/  IMAD.MOV.U32 R13, RZ, RZ, R9 ;  /* 0x000000ffff0d7224 */ /* 0x000fe400078e0009 */
[----:B------:R-:W-:Y:S02]  /*15e00*/  IMAD.MOV.U32 R12, RZ, RZ, 0x3 ;  /* 0x00000003ff0c7424 */ /* 0x000fe400078e00ff */
[----:B------:R-:W-:-:S08]  /*15e10*/  IMAD.MOV.U32 R3, RZ, RZ, R14 ;  /* 0x000000ffff037224 */ /* 0x000fd000078e000e */
[----:B0-----:R-:W-:Y:S05]  /*15e20*/  WARPSYNC.COLLECTIVE R15, `(.L_x_11004) ;  /* 0x000000000f087348 */ /* 0x001fea0003c00000 */
[----:B------:R1:W2:Y:S02]  /*15e30*/  SHFL.IDX P6, R14, R13, R12, R11 ;  /* 0x0000000c0d0e7389 */ /* 0x0002a400000c000b */
[----:B012---:R-:W-:Y:S01]  /*15e40*/  ENDCOLLECTIVE ;  /* 0x000000000000791b */ /* 0x007fe20003800000 */
.L_x_11004:
[----:B------:R-:W-:-:S04]  /*15e50*/  LOP3.LUT R3, R3, R2, RZ, 0x3c, !PT ;  /* 0x0000000203037212 */ /* 0x000fc800078e3cff */
[----:B------:R-:W-:-:S04]  /*15e60*/  LOP3.LUT R2, R3, R2, RZ, 0x3c, !PT ;  /* 0x0000000203027212 */ /* 0x000fc800078e3cff */
[----:B------:R-:W-:Y:S01]  /*15e70*/  LOP3.LUT R3, R3, R2, RZ, 0x3c, !PT ;  /* 0x0000000203037212 */ /* 0x000fe200078e3cff */
[----:B------:R-:W-:Y:S02]  /*15e80*/  IMAD.MOV.U32 R13, RZ, RZ, R0 ;  /* 0x000000ffff0d7224 */ /* 0x000fe400078e0000 */
[----:B------:R-:W-:Y:S01]  /*15e90*/  @P0 IMAD.WIDE.U32 R2, R27, 0x2, R2 ;  /* 0x000000021b020825 */ /* 0x000fe200078e0002 */
[----:B------:R-:W-:-:S05]  /*15ea0*/  @P0 LEA R27, R28, UR47, 0x1 ;  /* 0x0000002f1c1b0c11 */ /* 0x000fca000f8e08ff */
[----:B------:R-:W-:Y:S01]  /*15eb0*/  @!PT LDS RZ, [RZ] ;  /* 0x00000000fffff984 */ /* 0x000fe20000000800 */
[----:B------:R-:W-:Y:S01]  /*15ec0*/  @!PT LDS RZ, [RZ] ;  /* 0x00000000fffff984 */ /* 0x000fe20000000800 */
[----:B------:R-:W-:Y:S01]  /*15ed0*/  @!PT LDS RZ, [RZ] ;  /* 0x00000000fffff984 */ /* 0x000fe20000000800 */
[----:B------:R0:W-:Y:S01]  /*15ee0*/  @P0 LDGSTS.E.BYPASS.LTC128B.128 [R27+0x16400], desc[UR36][R2.64], !P4 ;  /* 0x16400000021b0fae */ /* 0x0001e2000e101d64 */
[----:B------:R-:W-:-:S03]  /*15ef0*/  IMAD.MOV.U32 R9, RZ, RZ, R14 ;  /* 0x000000ffff097224 */ /* 0x000fc600078e000e */
[----:B------:R0:W-:Y:S04]  /*15f00*/  @P0 LDGSTS.E.BYPASS.LTC128B.128 [R27+0x18400], desc[UR36][R2.64+0x40], !P3 ;  /* 0x18400040021b0fae */ /* 0x0001e8000d901d64 */
[----:B------:R0:W-:Y:S02]  /*15f10*/  @P0 LDGSTS.E.BYPASS.LTC128B.128 [R27+0x1a400], desc[UR36][R2.64+0x80], !P2 ;  /* 0x1a400080021b0fae */ /* 0x0001e4000d101d64 */
[----:B0-----:R-:W-:Y:S05]  /*15f20*/  WARPSYNC.COLLECTIVE R15, `(.L_x_11005) ;  /* 0x000000000f087348 */ /* 0x001fea0003c00000 */
[----:B------:R1:W2:Y:S02]  /*15f30*/  SHFL.IDX P6, R14, R13, R12, R11 ;  /* 0x0000000c0d0e7389 */ /* 0x0002a400000c000b */
[----:B012---:R-:W-:Y:S01]  /*15f40*/  ENDCOLLECTIVE ;  /* 0x000000000000791b */ /* 0x007fe20003800000 */
.L_x_11005:
[----:B------:R-:W-:Y:S05]  /*15f50*/  BRA `(.L_x_11006) ;  /* 0xffffffd0002c7947 */ /* 0x000fea000383ffff */
.L_x_10959:
[----:B------:R-:W-:Y:S02]  /*15f60*/  IMAD.MOV.U32 R13, RZ, RZ, R9 ;  /* 0x000000ffff0d7224 */ /* 0x000fe400078e0009 */
[----:B------:R-:W-:Y:S02]  /*15f70*/  IMAD.MOV.U32 R12, RZ, RZ, RZ ;  /* 0x000000ffff0c7224 */ /* 0x000fe400078e00ff */
[----:B------:R-:W-:Y:S02]  /*15f80*/  IMAD.MOV.U32 R11, RZ, RZ, 0x1c1f ;  /* 0x00001c1fff0b7424 */ /* 0x000fe400078e00ff */
[----:B------:R-:W-:Y:S02]  /*15f90*/  IMAD.MOV.U32 R15, RZ, RZ, -0x1 ;  /* 0xffffffffff0f7424 */ /* 0x000fe400078e00ff */
[----:B------:R-:W-:Y:S02]  /*15fa0*/  VIADD R6, R21, UR42 ;  /* 0x0000002a15067c36 */ /* 0x000fe40008000000 */
[----:B------:R-:W-:-:S07]  /*15fb0*/  IMAD.MOV.U32 R24, RZ, RZ, 0x1 ;  /* 0x00000001ff187424 */ /* 0x000fce00078e00ff */
[----:B------:R-:W-:Y:S05]  /*15fc0*/  WARPSYNC.COLLECTIVE R15, `(.L_x_11007) ;  /* 0x000000000f087348 */ /* 0x000fea0003c00000 */
[----:B------:R0:W1:Y:S02]  /*15fd0*/  SHFL.IDX P6, R14, R13, R12, R11 ;  /* 0x0000000c0d0e7389 */ /* 0x00006400000c000b */
[----:B01----:R-:W-:Y:S01]  /*15fe0*/  ENDCOLLECTIVE ;  /* 0x000000000000791b */ /* 0x003fe20003800000 */
.L_x_11007:
[----:B------:R-:W-:Y:S02]  /*15ff0*/  VIADD R5, R6, 0x20 ;  /* 0x0000002006057836 */ /* 0x000fe40000000000 */
[----:B------:R-:W-:Y:S02]  /*16000*/  IMAD.MOV.U32 R13, RZ, RZ, R7 ;  /* 0x000000ffff0d7224 */ /* 0x000fe400078e0007 */
[----:B------:R-:W-:-:S07]  /*16010*/  IMAD.MOV.U32 R2, RZ, RZ, R14 ;  /* 0x000000ffff027224 */ /* 0x000fce00078e000e */
[----:B------:R-:W-:Y:S05]  /*16020*/  WARPSYNC.COLLECTIVE R15, `(.L_x_11008) ;  /* 0x000000000f087348 */ /* 0x000fea0003c00000 */
[----:B------:R0:W1:Y:S02]  /*16030*/  SHFL.IDX P6, R14, R13, R12, R11 ;  /* 0x0000000c0d0e7389 */ /* 0x00006400000c000b */
[----:B01----:R-:W-:Y:S01]  /*16040*/  ENDCOLLECTIVE ;  /* 0x000000000000791b */ /* 0x003fe20003800000 */
.L_x_11008:
[----:B------:R-:W-:Y:S01]  /*16050*/  ULDC UR4, c[0x0][0x288] ;  /* 0x0000a20000047ab9 */ /* 0x000fe20000000800 */
[----:B------:R-:W-:Y:S02]  /*16060*/  IMAD.MOV.U32 R3, RZ, RZ, R2 ;  /* 0x000000ffff037224 */ /* 0x000fe400078e0002 */
        /* <DEDUP_REMOVED lines=9> */
.L_x_11009:
        /* <DEDUP_REMOVED lines=13> */
.L_x_11010:
[----:B------:R-:W-:Y:S02]  /*161d0*/  VIADD R3, R6, 0x40 ;  /* 0x0000004006037836 */ /* 0x000fe40000000000 */
[----:B------:R-:W-:Y:S01]  /*161e0*/  IMAD.MOV.U32 R5, RZ, RZ, R4 ;  /* 0x000000ffff057224 */ /* 0x000fe200078e0004 */
[----:B------:R-:W-:Y:S01]  /*161f0*/  @!P2 LEA R25, R28, UR47, 0x1 ;  /* 0x0000002f1c19ac11 */ /* 0x000fe2000f8e08ff */
[----:B------:R-:W-:Y:S02]  /*16200*/  IMAD.MOV.U32 R13, RZ, RZ, R9 ;  /* 0x000000ffff0d7224 */ /* 0x000fe400078e0009 */
[----:B------:R-:W-:Y:S02]  /*16210*/  IMAD.MOV.U32 R12, RZ, RZ, 0x2 ;  /* 0x00000002ff0c7424 */ /* 0x000fe400078e00ff */
[----:B------:R-:W-:-:S07]  /*16220*/  IMAD.MOV.U32 R4, RZ, RZ, R14 ;  /* 0x000000ffff047224 */ /* 0x000fce00078e000e */
[----:B------:R-:W-:Y:S05]  /*16230*/  WARPSYNC.COLLECTIVE R15, `(.L_x_11011) ;  /* 0x000000000f087348 */ /* 0x000fea0003c00000 */
[----:B------:R0:W1:Y:S02]  /*16240*/  SHFL.IDX P6, R14, R13, R12, R11 ;  /* 0x0000000c0d0e7389 */ /* 0x00006400000c000b */
[----:B01----:R-:W-:Y:S01]  /*16250*/  ENDCOLLECTIVE ;  /* 0x000000000000791b */ /* 0x003fe20003800000 */
.L_x_11011:
        /* <DEDUP_REMOVED lines=13> */
.L_x_11012:
        /* <DEDUP_REMOVED lines=8> */
.L_x_11013:
        /* <DEDUP_REMOVED lines=12> */
.L_x_11014:
[----:B------:R-:W-:-:S05]  /*16470*/  VIADD R3, R6, 0x60 ;  /* 0x0000006006037836 */ /* 0x000fca0000000000 */
[----:B------:R-:W-:Y:S01]  /*16480*/  ISETP.GE.AND P2, PT, R3, R0, PT ;  /* 0x000000000300720c */ /* 0x000fe20003f46270 */
[----:B------:R-:W-:Y:S02]  /*16490*/  VIADD R3, R6, 0x80 ;  /* 0x0000008006037836 */ /* 0x000fe40000000000 */
[----:B------:R-:W-:Y:S02]  /*164a0*/  IMAD.MOV.U32 R13, RZ, RZ, R8 ;  /* 0x000000ffff0d7224 */ /* 0x000fe400078e0008 */
[----:B------:R-:W-:-:S08]  /*164b0*/  IMAD.MOV.U32 R12, RZ, RZ, RZ ;  /* 0x000000ffff0c7224 */ /* 0x000fd000078e00ff */
[----:B------:R-:W-:Y:S01]  /*164c0*/  @!P2 LEA R25, R28, UR47, 0x1 ;  /* 0x0000002f1c19ac11 */ /* 0x000fe2000f8e08ff */
[----:B------:R-:W-:-:S07]  /*164d0*/  IMAD.MOV.U32 R4, RZ, RZ, R14 ;  /* 0x000000ffff047224 */ /* 0x000fce00078e000e */
[----:B------:R-:W-:Y:S05]  /*164e0*/  WARPSYNC.COLLECTIVE R15, `(.L_x_11015) ;  /* 0x000000000f087348 */ /* 0x000fea0003c00000 */
[----:B------:R0:W1:Y:S02]  /*164f0*/  SHFL.IDX P6, R14, R13, R12, R11 ;  /* 0x0000000c0d0e7389 */ /* 0x00006400000c000b */
[----:B01----:R-:W-:Y:S01]  /*16500*/  ENDCOLLECTIVE ;  /* 0x000000000000791b */ /* 0x003fe20003800000 */
.L_x_11015:
        /* <DEDUP_REMOVED lines=13> */
.L_x_11016:
[----:B------:R-:W-:Y:S01]  /*165e0*/  @!P2 LEA R7, R28, UR47, 0x1 ;  /* 0x0000002f1c07ac11 */ /* 0x000fe2000f8e08ff */
[----:B------:R-:W-:Y:S02]  /*165f0*/  IMAD.MOV.U32 R13, RZ, RZ, R8 ;  /* 0x000000ffff0d7224 */ /* 0x000fe400078e0008 */
[----:B------:R-:W-:Y:S02]  /*16600*/  IMAD.MOV.U32 R12, RZ, RZ, 0x1 ;  /* 0x00000001ff0c7424 */ /* 0x000fe400078e00ff */
[----:B------:R-:W-:-:S07]  /*16610*/  IMAD.MOV.U32 R2, RZ, RZ, R14 ;  /* 0x000000ffff027224 */ /* 0x000fce00078e000e */
[----:B------:R-:W-:Y:S05]  /*16620*/  WARPSYNC.COLLECTIVE R15, `(.L_x_11017) ;  /* 0x000000000f087348 */ /* 0x000fea0003c00000 */
[----:B------:R0:W1:Y:S02]  /*16630*/  SHFL.IDX P6, R14, R13, R12, R11 ;  /* 0x0000000c0d0e7389 */ /* 0x00006400000c000b */
[----:B01----:R-:W-:Y:S01]  /*16640*/  ENDCOLLECTIVE ;  /* 0x000000000000791b */ /* 0x003fe20003800000 */
.L_x_11017:
        /* <DEDUP_REMOVED lines=12> */
.L_x_11018:
[----:B------:R-:W-:Y:S05]  /*16710*/  BRA `(.L_x_11019) ;  /* 0xffffffd400147947 */ /* 0x000fea000383ffff */
.L_x_10962:
[----:B0-----:R-:W-:-:S04]  /*16720*/  IMAD.U32 R3, RZ, RZ, UR47 ;  /* 0x0000002fff037e24 */ /* 0x001fc8000f8e00ff */
[----:B------:R0:W1:Y:S03]  /*16730*/  SYNCS.PHASECHK.TRANS64.TRYWAIT P1, [R3+URZ+0x2d820], R0 ;  /* 0x02d82000030075a7 */ /* 0x000066000802017f */
[----:B-1----:R-:W-:Y:S05]  /*16740*/  @!P1 NANOSLEEP.SYNCS 0x989680 ;  /* 0x009896800000995d */ /* 0x002fea0003900000 */
[----:B------:R-:W1:Y:S02]  /*16750*/  @!P1 SYNCS.PHASECHK.TRANS64 P1, [R3+URZ+0x2d820], R0 ;  /* 0x02d82000030095a7 */ /* 0x000e64000802007f */
[----:B-1----:R-:W-:Y:S05]  /*16760*/  @!P1 BRA `(.L_x_10962) ;  /* 0xfffffffc00ec9947 */ /* 0x002fea000383ffff */
[----:B------:R-:W-:Y:S05]  /*16770*/  BRA `(.L_x_11020) ;  /* 0xffffffd400647947 */ /* 0x000fea000383ffff */
.L_x_10966:
[----:B0-----:R0:W1:Y:S02]  /*16780*/  SYNCS.PHASECHK.TRANS64.TRYWAIT P0, [R7+URZ+0x2d840], R2 ;  /* 0x02d84002070075a7 */ /* 0x001064000800017f */
[----:B-1----:R-:W-:Y:S05]  /*16790*/  @!P0 NANOSLEEP.SYNCS 0x989680 ;  /* 0x009896800000895d */ /* 0x002fea0003900000 */
[----:B------:R-:W1:Y:S02]  /*167a0*/  @!P0 SYNCS.PHASECHK.TRANS64 P0, [R7+URZ+0x2d840], R2 ;  /* 0x02d84002070085a7 */ /* 0x000e64000800007f */
[----:B-1----:R-:W-:Y:S05]  /*167b0*/  @!P0 BRA `(.L_x_10966) ;  /* 0xfffffffc00f08947 */ /* 0x002fea000383ffff */
[----:B------:R-:W-:Y:S05]  /*167c0*/  BRA `(.L_x_11021) ;  /* 0xffffffd8005c7947 */ /* 0x000fea000383ffff */
.L_x_10967:
        /* <DEDUP_REMOVED lines=8> */
.L_x_11023:
[----:B------:R-:W-:Y:S05]  /*16850*/  BSYNC B1 ;  /* 0x0000000000017941 */ /* 0x000fea0003800000 */
.L_x_11022:
[----:B------:R-:W0:Y:S01]  /*16860*/  S2R R27, SR_TID.X ;  /* 0x00000000001b7919 */ /* 0x000e220000002100 */
[----:B------:R-:W-:Y:S01]  /*16870*/  IMAD.MOV.U32 R13, RZ, RZ, R8 ;  /* 0x000000ffff0d7224 */ /* 0x000fe200078e0008 */
[----:B------:R-:W-:Y:S01]  /*16880*/  LOP3.LUT R16, R16, 0xffefffff, RZ, 0xc0, !PT ;  /* 0xffefffff10107812 */ /* 0x000fe200078ec0ff */
[----:B------:R-:W-:Y:S01]  /*16890*/  IMAD.MOV.U32 R12, RZ, RZ, RZ ;  /* 0x000000ffff0c7224 */ /* 0x000fe200078e00ff */
[----:B------:R-:W-:Y:S01]  /*168a0*/  LEA R9, R9, UR47, 0x1 ;  /* 0x0000002f09097c11 */ /* 0x000fe2000f8e08ff */
[----:B------:R-:W-:Y:S01]  /*168b0*/  IMAD.MOV.U32 R11, RZ, RZ, 0x1c1f ;  /* 0x00001c1fff0b7424 */ /* 0x000fe200078e00ff */
[----:B------:R-:W-:Y:S01]  /*168c0*/  @P1 LOP3.LUT R16, R16, 0x100000, RZ, 0xfc, !PT ;  /* 0x0010000010101812 */ /* 0x000fe200078efcff */
[----:B------:R-:W-:Y:S02]  /*168d0*/  IMAD.MOV.U32 R15, RZ, RZ, -0x1 ;  /* 0xffffffffff0f7424 */ /* 0x000fe400078e00ff */
[----:B------:R-:W-:Y:S01]  /*168e0*/  IMAD.MOV.U32 R3, RZ, RZ, R14 ;  /* 0x000000ffff037224 */ /* 0x000fe200078e000e */
[----:B------:R-:W-:-:S13]  /*168f0*/  LOP3.LUT P1, RZ, R16, 0x4, RZ, 0xc0, !PT ;  /* 0x0000000410ff7812 */ /* 0x000fda000782c0ff */
[----:B0-----:R-:W-:Y:S05]  /*16900*/  WARPSYNC.COLLECTIVE R15, `(.L_x_11024) ;  /* 0x000000000f087348 */ /* 0x001fea0003c00000 */
[----:B------:R1:W2:Y:S02]  /*16910*/  SHFL.IDX P6, R14, R13, R12, R11 ;  /* 0x0000000c0d0e7389 */ /* 0x0002a400000c000b */
[----:B012---:R-:W-:Y:S01]  /*16920*/  ENDCOLLECTIVE ;  /* 0x000000000000791b */ /* 0x007fe20003800000 */
.L_x_11024:
        /* <DEDUP_REMOVED lines=8> */
.L_x_11025:
        /* <DEDUP_REMOVED lines=14> */
.L_x_11026:
[----:B------:R-:W-:Y:S02]  /*16a90*/  IMAD.MOV.U32 R13, RZ, RZ, R19 ;  /* 0x000000ffff0d7224 */ /* 0x000fe400078e0013 */
[----:B------:R-:W-:Y:S02]  /*16aa0*/  IMAD.MOV.U32 R12, RZ, RZ, 0x2 ;  /* 0x00000002ff0c7424 */ /* 0x000fe400078e00ff */
[----:B------:R-:W-:-:S07]  /*16ab0*/  IMAD.MOV.U32 R2, RZ, RZ, R14 ;  /* 0x000000ffff027224 */ /* 0x000fce00078e000e */
[----:B------:R-:W-:Y:S05]  /*16ac0*/  WARPSYNC.COLLECTIVE R15, `(.L_x_11027) ;  /* 0x000000000f087348 */ /* 0x000fea0003c00000 */
[----:B------:R0:W1:Y:S02]  /*16ad0*/  SHFL.IDX P6, R14, R13, R12, R11 ;  /* 0x0000000c0d0e7389 */ /* 0x00006400000c000b */
[----:B01----:R-:W-:Y:S01]  /*16ae0*/  ENDCOLLECTIVE ;  /* 0x000000000000791b */ /* 0x003fe20003800000 */
.L_x_11027:
        /* <DEDUP_REMOVED lines=13> */
.L_x_11028:
[----:B------:R-:W-:Y:S02]  /*16bc0*/  IMAD.MOV.U32 R13, RZ, RZ, R19 ;  /* 0x000000ffff0d7224 */ /* 0x000fe400078e0013 */
[----:B------:R-:W-:Y:S02]  /*16bd0*/  IMAD.MOV.U32 R12, RZ, RZ, 0x3 ;  /* 0x00000003ff0c7424 */ /* 0x000fe400078e00ff */
[----:B------:R-:W-:-:S07]  /*16be0*/  IMAD.MOV.U32 R2, RZ, RZ, R14 ;  /* 0x000000ffff027224 */ /* 0x000fce00078e000e */
[----:B------:R-:W-:Y:S05]  /*16bf0*/  WARPSYNC.COLLECTIVE R15, `(.L_x_11029) ;  /* 0x000000000f087348 */ /* 0x000fea0003c00000 */
[----:B------:R0:W1:Y:S02]  /*16c00*/  SHFL.IDX P6, R14, R13, R12, R11 ;  /* 0x0000000c0d0e7389 */ /* 0x00006400000c000b */
[----:B01----:R-:W-:Y:S01]  /*16c10*/  ENDCOLLECTIVE ;  /* 0x000000000000791b */ /* 0x003fe20003800000 */
.L_x_11029:
        /* <DEDUP_REMOVED lines=14> */
.L_x_11030:
[----:B------:R-:W-:Y:S01]  /*16d00*/  IMAD.MOV.U32 R2, RZ, RZ, R14 ;  /* 0x000000ffff027224 */ /* 0x000fe200078e000e */
[----:B------:R-:W-:Y:S06]  /*16d10*/  BRA `(.L_x_11031) ;  /* 0xffffffd400f47947 */ /* 0x000fec000383ffff */
.L_x_10972:
[----:B-1----:R1:W2:Y:S02]  /*16d20*/  SYNCS.PHASECHK.TRANS64.TRYWAIT P0, [R7+URZ+0x2d860], R2 ;  /* 0x02d86002070075a7 */ /* 0x0022a4000800017f */
[----:B--2---:R-:W-:Y:S05]  /*16d30*/  @!P0 NANOSLEEP.SYNCS 0x989680 ;  /* 0x009896800000895d */ /* 0x004fea0003900000 */
[----:B------:R-:W2:Y:S02]  /*16d40*/  @!P0 SYNCS.PHASECHK.TRANS64 P0, [R7+URZ+0x2d860], R2 ;  /* 0x02d86002070085a7 */ /* 0x000ea4000800007f */
[----:B--2---:R-:W-:Y:S05]  /*16d50*/  @!P0 BRA `(.L_x_10972) ;  /* 0xfffffffc00f08947 */ /* 0x004fea000383ffff */
[----:B------:R-:W-:Y:S05]  /*16d60*/  BRA `(.L_x_11032) ;  /* 0xffffffd800547947 */ /* 0x000fea000383ffff */
.L_x_10973:
        /* <DEDUP_REMOVED lines=8> */
.L_x_11034:
[----:B------:R-:W-:Y:S05]  /*16df0*/  BSYNC B1 ;  /* 0x0000000000017941 */ /* 0x000fea0003800000 */
.L_x_11033:
        /* <DEDUP_REMOVED lines=9> */
.L_x_11035:
[----:B------:R-:W-:Y:S02]  /*16e90*/  IMAD.MOV.U32 R13, RZ, RZ, R18 ;  /* 0x000000ffff0d7224 */ /* 0x000fe400078e0012 */
[----:B------:R-:W-:Y:S01]  /*16ea0*/  IMAD.MOV.U32 R12, RZ, RZ, 0x1 ;  /* 0x00000001ff0c7424 */ /* 0x000fe200078e00ff */
[----:B------:R-:W-:-:S13]  /*16eb0*/  IADD3 R2, P0, R14, R4, RZ ;  /* 0x000000040e027210 */ /* 0x000fda0007f1e0ff */
[----:B------:R-:W-:Y:S05]  /*16ec0*/  WARPSYNC.COLLECTIVE R15, `(.L_x_11036) ;  /* 0x000000000f087348 */ /* 0x000fea0003c00000 */
[----:B------:R0:W1:Y:S02]  /*16ed0*/  SHFL.IDX P6, R14, R13, R12, R11 ;  /* 0x0000000c0d0e7389 */ /* 0x00006400000c000b */
[----:B01----:R-:W-:Y:S01]  /*16ee0*/  ENDCOLLECTIVE ;  /* 0x000000000000791b */ /* 0x003fe20003800000 */
.L_x_11036:
        /* <DEDUP_REMOVED lines=15> */
.L_x_11037:
[----:B------:R-:W-:Y:S02]  /*16fe0*/  IMAD.MOV.U32 R13, RZ, RZ, R18 ;  /* 0x000000ffff0d7224 */ /* 0x000fe400078e0012 */
[----:B------:R-:W-:Y:S01]  /*16ff0*/  IMAD.MOV.U32 R12, RZ, RZ, 0x2 ;  /* 0x00000002ff0c7424 */ /* 0x000fe200078e00ff */
[----:B------:R-:W-:-:S13]  /*17000*/  IADD3 R2, P0, R14, R4, RZ ;  /* 0x000000040e027210 */ /* 0x000fda0007f1e0ff */
[----:B------:R-:W-:Y:S05]  /*17010*/  WARPSYNC.COLLECTIVE R15, `(.L_x_11038) ;  /* 0x000000000f087348 */ /* 0x000fea0003c00000 */
[----:B------:R0:W1:Y:S02]  /*17020*/  SHFL.IDX P6, R14, R13, R12, R11 ;  /* 0x0000000c0d0e7389 */ /* 0x00006400000c000b */
[----:B01----:R-:W-:Y:S01]  /*17030*/  ENDCOLLECTIVE ;  /* 0x000000000000791b */ /* 0x003fe20003800000 */
.L_x_11038:
        /* <DEDUP_REMOVED lines=15> */
.L_x_11039:
[----:B------:R-:W-:Y:S02]  /*17130*/  IMAD.MOV.U32 R13, RZ, RZ, R18 ;  /* 0x000000ffff0d7224 */ /* 0x000fe400078e0012 */
[----:B------:R-:W-:Y:S01]  /*17140*/  IMAD.MOV.U32 R12, RZ, RZ, 0x3 ;  /* 0x00000003ff0c7424 */ /* 0x000fe200078e00ff */
[----:B------:R-:W-:-:S13]  /*17150*/  IADD3 R2, P0, R14, R4, RZ ;  /* 0x000000040e027210 */ /* 0x000fda0007f1e0ff */
[----:B------:R-:W-:Y:S05]  /*17160*/  WARPSYNC.COLLECTIVE R15, `(.L_x_11040) ;  /* 0x000000000f087348 */ /* 0x000fea0003c00000 */
[----:B------:R0:W1:Y:S02]  /*17170*/  SHFL.IDX P6, R14, R13, R12, R11 ;  /* 0x0000000c0d0e7389 */ /* 0x00006400000c000b */
[----:B01----:R-:W-:Y:S01]  /*17180*/  ENDCOLLECTIVE ;  /* 0x000000000000791b */ /* 0x003fe20003800000 */
.L_x_11040:
        /* <DEDUP_REMOVED lines=12> */
.L_x_11041:
[----:B------:R-:W-:Y:S01]  /*17250*/  @!PT LDS RZ, [RZ] ;  /* 0x00000000fffff984 */ /* 0x000fe20000000800 */
[----:B------:R-:W-:Y:S01]  /*17260*/  @!PT LDS RZ, [RZ] ;  /* 0x00000000fffff984 */ /* 0x000fe20000000800 */
[----:B------:R-:W-:Y:S01]  /*17270*/  @!PT LDS RZ, [RZ] ;  /* 0x00000000fffff984 */ /* 0x000fe20000000800 */
[----:B------:R0:W-:Y:S01]  /*17280*/  LDGSTS.E.BYPASS.LTC128B.128 [R8+0x3400], desc[UR36][R2.64+0x40], !P0 ;  /* 0x0340004002087fae */ /* 0x0001e2000c101d64 */
[----:B------:R-:W-:-:S13]  /*17290*/  ISETP.LT.OR P0, PT, R0, 0x41, P1 ;  /* 0x000000410000780c */ /* 0x000fda0000f01670 */
[----:B------:R0:W-:Y:S01]  /*172a0*/  LDGSTS.E.BYPASS.LTC128B.128 [R8+0x5400], desc[UR36][R2.64+0x80], !P0 ;  /* 0x0540008002087fae */ /* 0x0001e2000c101d64 */
[----:B------:R-:W-:Y:S05]  /*172b0*/  BRA `(.L_x_11042) ;  /* 0xffffffd400947947 */ /* 0x000fea000383ffff */
.L_x_10979:
[----:B0-----:R0:W1:Y:S02]  /*172c0*/  SYNCS.PHASECHK.TRANS64.TRYWAIT P0, [R0+URZ+0x2d860], R3 ;  /* 0x02d86003000075a7 */ /* 0x001064000800017f */
[----:B-1----:R-:W-:Y:S05]  /*172d0*/  @!P0 NANOSLEEP.SYNCS 0x989680 ;  /* 0x009896800000895d */ /* 0x002fea0003900000 */
[----:B------:R-:W1:Y:S02]  /*172e0*/  @!P0 SYNCS.PHASECHK.TRANS64 P0, [R0+URZ+0x2d860], R3 ;  /* 0x02d86003000085a7 */ /* 0x000e64000800007f */
[----:B-1----:R-:W-:Y:S05]  /*172f0*/  @!P0 BRA `(.L_x_10979) ;  /* 0xfffffffc00f08947 */ /* 0x002fea000383ffff */
[----:B------:R-:W-:Y:S05]  /*17300*/  BRA `(.L_x_11043) ;  /* 0xffffffd800907947 */ /* 0x000fea000383ffff */
.L_x_10980:
        /* <DEDUP_REMOVED lines=8> */
.L_x_11045:
[----:B------:R-:W-:Y:S05]  /*17390*/  BSYNC B0 ;  /* 0x0000000000007941 */ /* 0x000fea0003800000 */
.L_x_11044:
[----:B------:R-:W0:Y:S01]  /*173a0*/  S2R R2, SR_TID.X ;  /* 0x0000000000027919 */ /* 0x000e220000002100 */
[----:B------:R-:W-:Y:S01]  /*173b0*/  IMAD.MOV.U32 R13, RZ, RZ, R17 ;  /* 0x000000ffff0d7224 */ /* 0x000fe200078e0011 */
[----:B------:R-:W-:Y:S01]  /*173c0*/  LEA R4, R4, UR47, 0x1 ;  /* 0x0000002f04047c11 */ /* 0x000fe2000f8e08ff */
[----:B------:R-:W-:Y:S02]  /*173d0*/  IMAD.MOV.U32 R12, RZ, RZ, RZ ;  /* 0x000000ffff0c7224 */ /* 0x000fe400078e00ff */
[----:B------:R-:W-:Y:S02]  /*173e0*/  IMAD.MOV.U32 R11, RZ, RZ, 0x1c1f ;  /* 0x00001c1fff0b7424 */ /* 0x000fe400078e00ff */
[----:B------:R-:W-:Y:S02]  /*173f0*/  IMAD.MOV.U32 R15, RZ, RZ, -0x1 ;  /* 0xffffffffff0f7424 */ /* 0x000fe400078e00ff */
[----:B------:R-:W-:-:S07]  /*17400*/  IMAD.MOV.U32 R3, RZ, RZ, R14 ;  /* 0x000000ffff037224 */ /* 0x000fce00078e000e */
[----:B0-----:R-:W-:Y:S05]  /*17410*/  WARPSYNC.COLLECTIVE R15, `(.L_x_11046) ;  /* 0x000000000f087348 */ /* 0x001fea0003c00000 */
[----:B------:R1:W2:Y:S02]  /*17420*/  SHFL.IDX P6, R14, R13, R12, R11 ;  /* 0x0000000c0d0e7389 */ /* 0x0002a400000c000b */
[----:B012---:R-:W-:Y:S01]  /*17430*/  ENDCOLLECTIVE ;  /* 0x000000000000791b */ /* 0x007fe20003800000 */
.L_x_11046:
[----:B------:R-:W-:Y:S02]  /*17440*/  ULDC UR4, c[0x0][0x2f4] ;  /* 0x0000bd0000047ab9 */ /* 0x000fe40000000800 */
[----:B------:R-:W-:-:S04]  /*17450*/  ISETP.GE.AND P2, PT, R9, UR4, PT ;  /* 0x0000000409007c0c */ /* 0x000fc8000bf46270 */
[----:B------:R-:W-:Y:S01]  /*17460*/  ISETP.LT.OR P3, PT, R5, 0x1, P2 ;  /* 0x000000010500780c */ /* 0x000fe20001761670 */
[----:B------:R-:W-:Y:S02]  /*17470*/  IMAD.MOV.U32 R13, RZ, RZ, R18 ;  /* 0x000000ffff0d7224 */ /* 0x000fe400078e0012 */
        /* <DEDUP_REMOVED lines=11> */
.L_x_11047:
[----:B------:R-:W-:Y:S01]  /*17530*/  ISETP.LT.OR P4, PT, R5, 0x1, P1 ;  /* 0x000000010500780c */ /* 0x000fe20000f81670 */
[----:B------:R-:W-:Y:S01]  /*17540*/  IMAD.WIDE.U32 R2, R9, 0x2, R2 ;  /* 0x0000000209027825 */ /* 0x000fe200078e0002 */
[----:B------:R-:W-:-:S04]  /*17550*/  ISETP.LT.OR P5, PT, R5, 0x1, P0 ;  /* 0x000000010500780c */ /* 0x000fc800007a1670 */
[----:B------:R-:W-:Y:S01]  /*17560*/  @!PT LDS RZ, [RZ] ;  /* 0x00000000fffff984 */ /* 0x000fe20000000800 */
[----:B------:R-:W-:Y:S01]  /*17570*/  @!PT LDS RZ, [RZ] ;  /* 0x00000000fffff984 */ /* 0x000fe20000000800 */
[----:B------:R-:W-:Y:S01]  /*17580*/  @!PT LDS RZ, [RZ] ;  /* 0x00000000fffff984 */ /* 0x000fe20000000800 */
[----:B------:R0:W-:Y:S01]  /*17590*/  LDGSTS.E.BYPASS.LTC128B.128 [R4+0x400], desc[UR36][R2.64], !P3 ;  /* 0x0040000002047fae */ /* 0x0001e2000d901d64 */
[----:B------:R-:W-:Y:S01]  /*175a0*/  ISETP.LT.OR P3, PT, R5, 0x21, P2 ;  /* 0x000000210500780c */ /* 0x000fe20001761670 */
[----:B------:R-:W-:-:S05]  /*175b0*/  IMAD.MOV.U32 R13, RZ, RZ, R17 ;  /* 0x000000ffff0d7224 */ /* 0x000fca00078e0011 */
        /* <DEDUP_REMOVED lines=8> */
.L_x_11048:
        /* <DEDUP_REMOVED lines=8> */
.L_x_11049:
        /* <DEDUP_REMOVED lines=15> */
.L_x_11050:
[----:B------:R-:W-:Y:S02]  /*177b0*/  IMAD.MOV.U32 R3, RZ, RZ, R7 ;  /* 0x000000ffff037224 */ /* 0x000fe400078e0007 */
[----:B------:R-:W-:Y:S02]  /*177c0*/  IMAD.MOV.U32 R13, RZ, RZ, R18 ;  /* 0x000000ffff0d7224 */ /* 0x000fe400078e0012 */
[----:B------:R-:W-:Y:S02]  /*177d0*/  IMAD.MOV.U32 R12, RZ, RZ, 0x3 ;  /* 0x00000003ff0c7424 */ /* 0x000fe400078e00ff */
[----:B------:R-:W-:-:S07]  /*177e0*/  IMAD.MOV.U32 R8, RZ, RZ, R14 ;  /* 0x000000ffff087224 */ /* 0x000fce00078e000e */
[----:B------:R-:W-:Y:S05]  /*177f0*/  WARPSYNC.COLLECTIVE R15, `(.L_x_11051) ;  /* 0x000000000f087348 */ /* 0x000fea0003c00000 */
[----:B------:R0:W1:Y:S02]  /*17800*/  SHFL.IDX P6, R14, R13, R12, R11 ;  /* 0x0000000c0d0e7389 */ /* 0x00006400000c000b */
[----:B01----:R-:W-:Y:S01]  /*17810*/  ENDCOLLECTIVE ;  /* 0x000000000000791b */ /* 0x003fe20003800000 */
.L_x_11051:
        /* <DEDUP_REMOVED lines=13> */
.L_x_11052:
[----:B------:R-:W-:Y:S05]  /*178f0*/  BRA `(.L_x_11053) ;  /* 0xffffffd400d87947 */ /* 0x000fea000383ffff */
.L_x_10983:
[----:B0-----:R0:W1:Y:S02]  /*17900*/  SYNCS.PHASECHK.TRANS64.TRYWAIT P0, [R7+URZ+0x2d820], R6 ;  /* 0x02d82006070075a7 */ /* 0x001064000800017f */
[----:B-1----:R-:W-:Y:S05]  /*17910*/  @!P0 NANOSLEEP.SYNCS 0x989680 ;  /* 0x009896800000895d */ /* 0x002fea0003900000 */
[----:B------:R-:W1:Y:S02]  /*17920*/  @!P0 SYNCS.PHASECHK.TRANS64 P0, [R7+URZ+0x2d820], R6 ;  /* 0x02d82006070085a7 */ /* 0x000e64000800007f */
[----:B-1----:R-:W-:Y:S05]  /*17930*/  @!P0 BRA `(.L_x_10983) ;  /* 0xfffffffc00f08947 */ /* 0x002fea000383ffff */
[----:B------:R-:W-:Y:S05]  /*17940*/  BRA `(.L_x_11054) ;  /* 0xffffffd800547947 */ /* 0x000fea000383ffff */
.L_x_10984:
        /* <DEDUP_REMOVED lines=11> */
.L_x_11056:
[----:B------:R-:W-:Y:S05]  /*17a00*/  BSYNC B0 ;  /* 0x0000000000007941 */ /* 0x000fea0003800000 */
.L_x_11055:
[----:B------:R-:W-:Y:S05]  /*17a10*/  BRA `(.L_x_11057) ;  /* 0xffffffd800387947 */ /* 0x000fea000383ffff */
.L_x_10985:
[----:B------:R-:W-:Y:S01]  /*17a20*/  BSSY B0, `(.L_x_11058) ;  /* 0x0000006000007945 */ /* 0x000fe20003800000 */
[----:B------:R-:W-:-:S07]  /*17a30*/  IMAD.MOV.U32 R15, RZ, RZ, -0x1 ;  /* 0xffffffffff0f7424 */ /* 0x000fce00078e00ff */
[----:B01---5:R-:W-:Y:S05]  /*17a40*/  WARPSYNC.COLLECTIVE R15, `(.L_x_11059) ;  /* 0x000000000f0c7348 */ /* 0x023fea0003c00000 */
[----:B------:R-:W-:Y:S02]  /*17a50*/  ELECT P6, UR62, PT ;  /* 0x00000000003e782f */ /* 0x000fe400038c0000 */
[----:B------:R-:W-:Y:S01]  /*17a60*/  MOV R14, UR62 ;  /* 0x0000003e000e7c02 */ /* 0x000fe20008000f00 */
[----:B01---5:R-:W-:Y:S10]  /*17a70*/  ENDCOLLECTIVE ;  /* 0x000000000000791b */ /* 0x023ff40003800000 */
.L_x_11059:
[----:B------:R-:W-:Y:S05]  /*17a80*/  BSYNC B0 ;  /* 0x0000000000007941 */ /* 0x000fea0003800000 */
.L_x_11058:
[----:B------:R-:W-:Y:S05]  /*17a90*/  BRA `(.L_x_11060) ;  /* 0xffffffd8002c7947 */ /* 0x000fea000383ffff */
.L_x_10987:
[----:B-1----:R1:W2:Y:S02]  /*17aa0*/  SYNCS.PHASECHK.TRANS64.TRYWAIT P1, [R5+URZ+0x2d840], R4 ;  /* 0x02d84004050075a7 */ /* 0x0022a4000802017f */
[----:B--2---:R-:W-:Y:S05]  /*17ab0*/  @!P1 NANOSLEEP.SYNCS 0x989680 ;  /* 0x009896800000995d */ /* 0x004fea0003900000 */
[----:B------:R-:W2:Y:S02]  /*17ac0*/  @!P1 SYNCS.PHASECHK.TRANS64 P1, [R5+URZ+0x2d840], R4 ;  /* 0x02d84004050095a7 */ /* 0x000ea4000802007f */
[----:B--2---:R-:W-:Y:S05]  /*17ad0*/  @!P1 BRA `(.L_x_10987) ;  /* 0xfffffffc00f09947 */ /* 0x004fea000383ffff */
[----:B------:R-:W-:Y:S05]  /*17ae0*/  BRA `(.L_x_11061) ;  /* 0xffffffd800547947 */ /* 0x000fea000383ffff */
.L_x_10989:
[----:B--2---:R2:W3:Y:S02]  /*17af0*/  SYNCS.PHASECHK.TRANS64.TRYWAIT P1, [R3+URZ+0x2d840], R0 ;  /* 0x02d84000030075a7 */ /* 0x0044e4000802017f */
[----:B---3--:R-:W-:Y:S05]  /*17b00*/  @!P1 NANOSLEEP.SYNCS 0x989680 ;  /* 0x009896800000995d */ /* 0x008fea0003900000 */
[----:B------:R-:W3:Y:S02]  /*17b10*/  @!P1 SYNCS.PHASECHK.TRANS64 P1, [R3+URZ+0x2d840], R0 ;  /* 0x02d84000030095a7 */ /* 0x000ee4000802007f */
[----:B---3--:R-:W-:Y:S05]  /*17b20*/  @!P1 BRA `(.L_x_10989) ;  /* 0xfffffffc00f09947 */ /* 0x008fea000383ffff */
[----:B------:R-:W-:Y:S05]  /*17b30*/  BRA `(.L_x_11062) ;  /* 0xffffffd800607947 */ /* 0x000fea000383ffff */
.L_x_10991:
[----:B---3--:R3:W4:Y:S02]  /*17b40*/  SYNCS.PHASECHK.TRANS64.TRYWAIT P1, [R5+URZ+0x2d860], R4 ;  /* 0x02d86004050075a7 */ /* 0x008724000802017f */
[----:B----4-:R-:W-:Y:S05]  /*17b50*/  @!P1 NANOSLEEP.SYNCS 0x989680 ;  /* 0x009896800000995d */ /* 0x010fea0003900000 */
[----:B------:R-:W4:Y:S02]  /*17b60*/  @!P1 SYNCS.PHASECHK.TRANS64 P1, [R5+URZ+0x2d860], R4 ;  /* 0x02d86004050095a7 */ /* 0x000f24000802007f */
[----:B----4-:R-:W-:Y:S05]  /*17b70*/  @!P1 BRA `(.L_x_10991) ;  /* 0xfffffffc00f09947 */ /* 0x010fea000383ffff */
[----:B------:R-:W-:Y:S05]  /*17b80*/  BRA `(.L_x_11063) ;  /* 0xffffffd8005c7947 */ /* 0x000fea000383ffff */
.L_x_11064:
        /* <DEDUP_REMOVED lines=15> */
.L_x_15986:


//--------------------- .text._ZN7cutlass13device_kernelIN5flash11enable_sm90INS1_16FlashAttnFwdSm90INS1_25CollectiveMainloopFwdSm90ILi2EN4cute5tupleIJNS5_1CILi1EEES8_S8_EEENS6_IJNS7_ILi192EEENS7_ILi128EEENS7_ILi96EEEEEELi96ENS_10bfloat16_tEfNS_4arch4Sm90ELb0ELb1ELb1ELb1ELb1ELb0ELb0ELb0ELb1ELb1ELb1ELb0EEENS1_21CollectiveEpilogueFwdINS6_IJSA_SC_SB_EEES9_SE_SG_Li384ELb1ELb1ELb1ELb0EEENS1_36VarlenDynamicPersistentTileSchedulerILi192ELi128ELi384ELi128ELb1ELb1ELb1ELb1ELb0ELb1EEEEEEEEEvNT_6ParamsE --------------------------
	.section	.text._ZN7cutlass13device_kernelIN5flash11enable_sm90INS1_16FlashAttnFwdSm90INS1_25CollectiveMainloopFwdSm90ILi2EN4cute5tupleIJNS5_1CILi1EEES8_S8_EEENS6_IJNS7_ILi192EEENS7_ILi128EEENS7_ILi96EEEEEELi96ENS_10bfloat16_tEfNS_4arch4Sm90ELb0ELb1ELb1ELb1ELb1ELb0ELb0ELb0ELb1ELb1ELb1ELb0EEENS1_21CollectiveEpilogueFwdINS6_IJSA_SC_SB_EEES9_SE_SG_Li384ELb1ELb1ELb1ELb0EEENS1_36VarlenDynamicPersistentTileSchedulerILi192ELi128ELi384ELi128ELb1ELb1ELb1ELb1ELb0ELb1EEEEEEEEEvNT_6ParamsE,"ax",@progbits
	.align	128
.text._ZN7cutlass13device_kernelIN5flash11enable_sm90INS1_16FlashAttnFwdSm90INS1_25CollectiveMainloopFwdSm90ILi2EN4cute5tupleIJNS5_1CILi1EEES8_S8_EEENS6_IJNS7_ILi192EEENS7_ILi128EEENS7_ILi96EEEEEELi96ENS_10bfloat16_tEfNS_4arch4Sm90ELb0ELb1ELb1ELb1ELb1ELb0ELb0ELb0ELb1ELb1ELb1ELb0EEENS1_21CollectiveEpilogueFwdINS6_IJSA_SC_SB_EEES9_SE_SG_Li384ELb1ELb1ELb1ELb0EEENS1_36VarlenDynamicPersistentTileSchedulerILi192ELi128ELi384ELi128ELb1ELb1ELb1ELb1ELb0ELb1EEEEEEEEEvNT_6ParamsE:
        .type           _ZN7cutlass13device_kernelIN5flash11enable_sm90INS1_16FlashAttnFwdSm90INS1_25CollectiveMainloopFwdSm90ILi2EN4cute5tupleIJNS5_1CILi1EEES8_S8_EEENS6_IJNS7_ILi192EEENS7_ILi128EEENS7_ILi96EEEEEELi96ENS_10bfloat16_tEfNS_4arch4Sm90ELb0ELb1ELb1ELb1ELb1ELb0ELb0ELb0ELb1ELb1ELb1ELb0EEENS1_21CollectiveEpilogueFwdINS6_IJSA_SC_SB_EEES9_SE_SG_Li384ELb1ELb1ELb1ELb0EEENS1_36VarlenDynamicPersistentTileSchedulerILi192ELi128ELi384ELi128ELb1ELb1ELb1ELb1ELb0ELb1EEEEEEEEEvNT_6ParamsE,@function
        .size           _ZN7cutlass13device_kernelIN5flash11enable_sm90INS1_16FlashAttnFwdSm90INS1_25CollectiveMainloopFwdSm90ILi2EN4cute5tupleIJNS5_1CILi1EEES8_S8_EEENS6_IJNS7_ILi192EEENS7_ILi128EEENS7_ILi96EEEEEELi96ENS_10bfloat16_tEfNS_4arch4Sm90ELb0ELb1ELb1ELb1ELb1ELb0ELb0ELb0ELb1ELb1ELb1ELb0EEENS1_21CollectiveEpilogueFwdINS6_IJSA_SC_SB_EEES9_SE_SG_Li384ELb1ELb1ELb1ELb0EEENS1_36VarlenDynamicPersistentTileSchedulerILi192ELi128ELi384ELi128ELb1ELb1ELb1ELb1ELb0ELb1EEEEEEEEEvNT_6ParamsE,(.L_x_15987 - _ZN7cutlass13device_kernelIN5flash11enable_sm90INS1_16FlashAttnFwdSm90INS1_25CollectiveMainloopFwdSm90ILi2EN4cute5tupleIJNS5_1CILi1EEES8_S8_EEENS6_IJNS7_ILi192EEENS7_ILi128EEENS7_ILi96EEEEEELi96ENS_10bfloat16_tEfNS_4arch4Sm90ELb0ELb1ELb1ELb1ELb1ELb0ELb0ELb0ELb1ELb1ELb1ELb0EEENS1_21CollectiveEpilogueFwdINS6_IJSA_SC_SB_EEES9_SE_SG_Li384ELb1ELb1ELb1ELb0EEENS1_36VarlenDynamicPersistentTileSchedulerILi192ELi128ELi384ELi128ELb1ELb1ELb1ELb1ELb0ELb1EEEEEEEEEvNT_6ParamsE)
        .other          _ZN7cutlass13device_kernelIN5flash11enable_sm90INS1_16FlashAttnFwdSm90INS1_25CollectiveMainloopFwdSm90ILi2EN4cute5tupleIJNS5_1CILi1EEES8_S8_EEENS6_IJNS7_ILi192EEENS7_ILi128EEENS7_ILi96EEEEEELi96ENS_10bfloat16_tEfNS_4arch4Sm90ELb0ELb1ELb1ELb1ELb1ELb0ELb0ELb0ELb1ELb1ELb1ELb0EEENS1_21CollectiveEpilogueFwdINS6_IJSA_SC_SB_EEES9_SE_SG_Li384ELb1ELb1ELb1ELb0EEENS1_36VarlenDynamicPersistentTileSchedulerILi192ELi128ELi384ELi128ELb1ELb1ELb1ELb1ELb0ELb1EEEEEEEEEvNT_6ParamsE,@"STO_CUDA_ENTRY STV_DEFAULT"
_ZN7cutlass13device_kernelIN5flash11enable_sm90INS1_16FlashAttnFwdSm90INS1_25CollectiveMainloopFwdSm90ILi2EN4cute5tupleIJNS5_1CILi1EEES8_S8_EEENS6_IJNS7_ILi192EEENS7_ILi128EEENS7_ILi96EEEEEELi96ENS_10bfloat16_tEfNS_4arch4Sm90ELb0ELb1ELb1ELb1ELb1ELb0ELb0ELb0ELb1ELb1ELb1ELb0EEENS1_21CollectiveEpilogueFwdINS6_IJSA_SC_SB_EEES9_SE_SG_Li384ELb1ELb1ELb1ELb0EEENS1_36VarlenDynamicPersistentTileSchedulerILi192ELi128ELi384ELi128ELb1ELb1ELb1ELb1ELb0ELb1EEEEEEEEEvNT_6ParamsE:
        /* <DEDUP_REMOVED lines=45> */
.L_x_11065:
        /* <DEDUP_REMOVED lines=22> */
.L_x_11066:
        /* <DEDUP_REMOVED lines=18> */
.L_x_11067:
        /* <DEDUP_REMOVED lines=22> */
.L_x_11068:
        /* <DEDUP_REMOVED lines=23> */
.L_x_11069:
[----:B------:R-:W-:Y:S01]  /*0820*/  UISETP.NE.AND UP0, UPT, UR9, URZ, UPT ;  /* 0x0000003f0900728c */ /* 0x000fe2000bf05270 */
[----:B------:R-:W-:Y:S01]  /*0830*/  NOP ;  /* 0x0000000000007918 */ /* 0x000fe20000000000 */
[----:B------:R-:W-:Y:S01]  /*0840*/  UMOV UR44, 0x1 ;  /* 0x00000001002c7882 */ /* 0x000fe20000000000 */
[----:B------:R-:W-:Y:S01]  /*0850*/  ULDC.64 UR56, c[0x0][0x208] ;  /* 0x0000820000387ab9 */ /* 0x000fe20000000a00 */
[----:B------:R-:W-:Y:S01]  /*0860*/  USEL UR44, UR44, 0x2, !UP0 ;  /* 0x000000022c2c7887 */ /* 0x000fe2000c000000 */
[----:B01234-:R-:W-:Y:S01]  /*0870*/  BAR.SYNC.DEFER_BLOCKING 0x0 ;  /* 0x0000000000007b1d */ /* 0x01ffe20000010000 */
[----:B------:R-:W-:-:S13]  /*0880*/  PLOP3.LUT P0, PT, PT, PT, UP0, 0x80, 0x0 ;  /* 0x000000000000781c */ /* 0x000fda0003f0f008 */
[----:B------:R-:W-:Y:S05]  /*0890*/  @!P0 BRA `(.L_x_11070) ;  /* 0x0000012c00048947 */ /* 0x000fea0003800000 */
.L_x_11071:
        /* <DEDUP_REMOVED lines=18> */
[----:B------:R-:W-:Y:S01]  /*09c0*/  VIADD R13, R2, 0xffffff80 ;  /* 0xffffff80020d7836 */ /* 0x000fe20000000000 */
[----:B------:R-:W-:Y:S01]  /*09d0*/  R2UR UR6, R9 ;  /* 0x00000000090672ca */ /* 0x000fe200000e0000 */
[----:B------:R-:W-:Y:S01]  /*09e0*/  IMAD.MOV.U32 R19, RZ, RZ, 0x40 ;  /* 0x00000040ff137424 */ /* 0x000fe200078e00ff */
[----:B------:R-:W-:Y:S01]  /*09f0*/  R2UR UR5, R10 ;  /* 0x000000000a0572ca */ /* 0x000fe200000e0000 */
[----:B------:R-:W-:Y:S01]  /*0a00*/  ULOP3.LUT UR52, UR44, 0x1, URZ, 0xfc, !UPT ;  /* 0x000000012c347892 */ /* 0x000fe2000f8efc3f */
[----:B------:R-:W-:Y:S01]  /*0a10*/  SHF.R.S32.HI R0, RZ, 0x1f, R13 ;  /* 0x0000001fff007819 */ /* 0x000fe2000001140d */
[----:B------:R-:W-:Y:S01]  /*0a20*/  UMOV UR51, URZ ;  /* 0x0000003f00337c82 */ /* 0x000fe20008000000 */
[----:B------:R-:W-:Y:S01]  /*0a30*/  R2UR UR7, R11 ;  /* 0x000000000b0772ca */ /* 0x000fe200000e0000 */
[----:B------:R-:W-:Y:S01]  /*0a40*/  UMOV UR50, URZ ;  /* 0x0000003f00327c82 */ /* 0x000fe20008000000 */
[CC--:B------:R-:W-:Y:S01]  /*0a50*/  LEA.HI R3, R0.reuse, R13.reuse, RZ, 0x4 ;  /* 0x0000000d00037211 */ /* 0x0c0fe200078f20ff */
[----:B------:R-:W-:Y:S01]  /*0a60*/  UMOV UR49, URZ ;  /* 0x0000003f00317c82 */ /* 0x000fe20008000000 */
[----:B------:R-:W-:-:S02]  /*0a70*/  LEA.HI R2, R0, R13, RZ, 0x7 ;  /* 0x0000000d00027211 */ /* 0x000fc400078f38ff */
[----:B------:R-:W-:Y:S02]  /*0a80*/  LOP3.LUT R4, R3, 0xfffffff0, RZ, 0xc0, !PT ;  /* 0xfffffff003047812 */ /* 0x000fe400078ec0ff */
[----:B------:R-:W-:Y:S02]  /*0a90*/  SHF.R.S32.HI R6, RZ, 0x4, R3 ;  /* 0x00000004ff067819 */ /* 0x000fe40000011403 */
[----:B------:R-:W-:Y:S01]  /*0aa0*/  LOP3.LUT R153, R2, 0xffffff80, RZ, 0xc0, !PT ;  /* 0xffffff8002997812 */ /* 0x000fe200078ec0ff */
[----:B------:R-:W-:Y:S01]  /*0ab0*/  IMAD.IADD R4, R13, 0x1, -R4 ;  /* 0x000000010d047824 */ /* 0x000fe200078e0a04 */
[----:B------:R-:W-:Y:S02]  /*0ac0*/  LEA.HI R3, R3, R6, RZ, 0x1 ;  /* 0x0000000603037211 */ /* 0x000fe400078f08ff */
[----:B------:R-:W-:Y:S01]  /*0ad0*/  LEA.HI R7, R0, R13, RZ, 0x5 ;  /* 0x0000000d00077211 */ /* 0x000fe200078f28ff */
[----:B------:R-:W-:Y:S01]  /*0ae0*/  IMAD.IADD R153, R13, 0x1, -R153 ;  /* 0x000000010d997824 */ /* 0x000fe200078e0a99 */
[----:B------:R-:W-:-:S02]  /*0af0*/  LOP3.LUT R5, R3, 0x1ffffffe, RZ, 0xc0, !PT ;  /* 0x1ffffffe03057812 */ /* 0x000fc400078ec0ff */
[----:B------:R-:W-:Y:S02]  /*0b00*/  SHF.R.S32.HI R3, RZ, 0x1f, R4 ;  /* 0x0000001fff037819 */ /* 0x000fe40000011404 */
[----:B------:R-:W-:Y:S01]  /*0b10*/  SHF.R.S32.HI R8, RZ, 0x1f, R153 ;  /* 0x0000001fff087819 */ /* 0x000fe20000011499 */
[----:B------:R-:W-:Y:S01]  /*0b20*/  IMAD.IADD R5, R6, 0x1, -R5 ;  /* 0x0000000106057824 */ /* 0x000fe200078e0a05 */
[----:B------:R-:W-:Y:S02]  /*0b30*/  LEA.HI R3, R3, R4, RZ, 0x3 ;  /* 0x0000000403037211 */ /* 0x000fe400078f18ff */
[----:B------:R-:W-:Y:S01]  /*0b40*/  LEA.HI R9, R8, R153, RZ, 0x2 ;  /* 0x0000009908097211 */ /* 0x000fe200078f10ff */
[----:B------:R-:W-:Y:S01]  /*0b50*/  IMAD.SHL.U32 R5, R5, 0x8, RZ ;  /* 0x0000000805057824 */ /* 0x000fe200078e00ff */
[----:B------:R-:W-:Y:S01]  /*0b60*/  SHF.R.S32.HI R7, RZ, 0x5, R7 ;  /* 0x00000005ff077819 */ /* 0x000fe20000011407 */
[----:B------:R-:W-:Y:S01]  /*0b70*/  IMAD.SHL.U32 R6, R3, 0x40, RZ ;  /* 0x0000004003067824 */ /* 0x000fe200078e00ff */
[----:B------:R-:W-:-:S02]  /*0b80*/  SHF.R.S32.HI R10, RZ, 0x2, R9 ;  /* 0x00000002ff0a7819 */ /* 0x000fc40000011409 */
[----:B------:R-:W-:Y:S01]  /*0b90*/  SHF.R.S32.HI R11, RZ, 0x1f, R9 ;  /* 0x0000001fff0b7819 */ /* 0x000fe20000011409 */
[----:B------:R-:W-:Y:S01]  /*0ba0*/  IMAD R12, R7, 0x10, R4 ;  /* 0x00000010070c7824 */ /* 0x000fe200078e0204 */
[----:B------:R-:W-:Y:S02]  /*0bb0*/  LOP3.LUT R3, R3, 0xfffffff8, RZ, 0xc0, !PT ;  /* 0xfffffff803037812 */ /* 0x000fe400078ec0ff */
[----:B------:R-:W-:Y:S02]  /*0bc0*/  SHF.R.S32.HI R14, RZ, 0x7, R2 ;  /* 0x00000007ff0e7819 */ /* 0x000fe40000011402 */
[----:B------:R-:W-:Y:S01]  /*0bd0*/  LEA.HI R11, R11, R10, RZ, 0x3 ;  /* 0x0000000a0b0b7211 */ /* 0x000fe200078f18ff */
[----:B------:R-:W-:Y:S01]  /*0be0*/  IMAD.IADD R3, R4, 0x1, -R3 ;  /* 0x0000000104037824 */ /* 0x000fe200078e0a03 */
[----:B------:R-:W-:Y:S01]  /*0bf0*/  LEA.HI R8, R8, R153, RZ, 0x5 ;  /* 0x0000009908087211 */ /* 0x000fe200078f28ff */
[----:B------:R-:W-:Y:S01]  /*0c00*/  IMAD.HI R4, R14, 0x55555556, RZ ;  /* 0x555555560e047827 */ /* 0x000fe200078e02ff */
[----:B------:R-:W-:-:S02]  /*0c10*/  LOP3.LUT R11, R11, 0xfffffff8, RZ, 0xc0, !PT ;  /* 0xfffffff80b0b7812 */ /* 0x000fc400078ec0ff */
[----:B------:R-:W-:Y:S01]  /*0c20*/  LOP3.LUT R6, R6, 0x7ffffe00, RZ, 0xc0, !PT ;  /* 0x7ffffe0006067812 */ /* 0x000fe200078ec0ff */
[----:B------:R-:W-:Y:S01]  /*0c30*/  IMAD.SHL.U32 R2, R3, 0x40, RZ ;  /* 0x0000004003027824 */ /* 0x000fe200078e00ff */
[----:B------:R-:W-:Y:S01]  /*0c40*/  LEA.HI R4, R4, R4, RZ, 0x1 ;  /* 0x0000000404047211 */ /* 0x000fe200078f08ff */
[----:B------:R-:W-:Y:S01]  /*0c50*/  IMAD.IADD R11, R10, 0x1, -R11 ;  /* 0x000000010a0b7824 */ /* 0x000fe200078e0a0b */
[----:B------:R-:W-:Y:S01]  /*0c60*/  SHF.R.S32.HI R8, RZ, 0x5, R8 ;  /* 0x00000005ff087819 */ /* 0x000fe20000011408 */
[----:B------:R-:W-:Y:S01]  /*0c70*/  IMAD R6, R7, 0x400, R6 ;  /* 0x0000040007067824 */ /* 0x000fe200078e0206 */
[----:B------:R-:W-:Y:S01]  /*0c80*/  LOP3.LUT R2, R2, 0x1c0, RZ, 0xc0, !PT ;  /* 0x000001c002027812 */ /* 0x000fe200078ec0ff */
[--C-:B------:R-:W-:Y:S01]  /*0c90*/  IMAD.U32 R7, R12, 0x20, R5.reuse ;  /* 0x000000200c077824 */ /* 0x100fe200078e0005 */
[----:B------:R-:W-:Y:S01]  /*0ca0*/  LEA.HI R0, R0, R13, RZ, 0x2 ;  /* 0x0000000d00007211 */ /* 0x000fe200078f10ff */
[----:B------:R-:W-:Y:S01]  /*0cb0*/  IMAD R4, R4, -0x3, R14 ;  /* 0xfffffffd04047824 */ /* 0x000fe200078e020e */
[----:B------:R-:W-:Y:S01]  /*0cc0*/  LOP3.LUT R5, R2, 0x8, R5, 0xf8, !PT ;  /* 0x0000000802057812 */ /* 0x000fe200078ef805 */
[----:B------:R-:W-:Y:S01]  /*0cd0*/  IMAD R11, R8, 0x10, R11 ;  /* 0x00000010080b7824 */ /* 0x000fe200078e020b */
[----:B------:R-:W-:Y:S01]  /*0ce0*/  SHF.R.U32.HI R2, RZ, 0x3, R2 ;  /* 0x00000003ff027819 */ /* 0x000fe20000011602 */
[----:B------:R0:W-:Y:S01]  /*0cf0*/  STL [R1+0x14], R7 ;  /* 0x0000140701007387 */ /* 0x0001e20000100800 */
[----:B------:R-:W-:-:S02]  /*0d00*/  LOP3.LUT R151, R0, 0xfffffffc, RZ, 0xc0, !PT ;  /* 0xfffffffc00977812 */ /* 0x000fc400078ec0ff */
[----:B------:R-:W-:Y:S02]  /*0d10*/  LOP3.LUT R5, R5, R2, RZ, 0x3c, !PT ;  /* 0x0000000205057212 */ /* 0x000fe400078e3cff */
[----:B------:R-:W-:Y:S01]  /*0d20*/  R2P PR, R3, 0x6 ;  /* 0x0000000603007804 */ /* 0x000fe20000000000 */
[----:B------:R-:W-:Y:S01]  /*0d30*/  IMAD.IADD R151, R13, 0x1, -R151 ;  /* 0x000000010d977824 */ /* 0x000fe200078e0a97 */
[----:B------:R-:W-:Y:S01]  /*0d40*/  SHF.R.S32.HI R152, RZ, 0x2, R0 ;  /* 0x00000002ff987819 */ /* 0x000fe20000011400 */
[----:B------:R-:W-:Y:S02]  /*0d50*/  IMAD.IADD R5, R6, 0x1, R5 ;  /* 0x0000000106057824 */ /* 0x000fe400078e0205 */
[----:B0-----:R-:W-:Y:S01]  /*0d60*/  IMAD R7, R4, 0x40, R11 ;  /* 0x0000004004077824 */ /* 0x001fe200078e020b */
[----:B------:R-:W-:Y:S01]  /*0d70*/  LOP3.LUT R4, R9, 0x7ffffffc, RZ, 0xc0, !PT ;  /* 0x7ffffffc09047812 */ /* 0x000fe200078ec0ff */
[C---:B------:R-:W-:Y:S01]  /*0d80*/  IMAD.SHL.U32 R138, R151.reuse, 0x8, RZ ;  /* 0x00000008978a7824 */ /* 0x040fe200078e00ff */
[----:B------:R-:W-:-:S02]  /*0d90*/  LEA.HI R2, R151, R151, RZ, 0x1 ;  /* 0x0000009797027211 */ /* 0x000fc400078f08ff */
[----:B------:R0:W-:Y:S01]  /*0da0*/  STL [R1+0x10], R7 ;  /* 0x0000100701007387 */ /* 0x0001e20000100800 */
[----:B------:R-:W-:Y:S01]  /*0db0*/  IMAD.IADD R4, R153, 0x1, -R4 ;  /* 0x0000000199047824 */ /* 0x000fe200078e0a04 */
[----:B------:R-:W-:Y:S01]  /*0dc0*/  LEA R18, R5, UR41, 0x1 ;  /* 0x0000002905127c11 */ /* 0x000fe2000f8e08ff */
[----:B------:R-:W-:Y:S01]  /*0dd0*/  VIADD R139, R138, 0x20 ;  /* 0x000000208a8b7836 */ /* 0x000fe20000000000 */
[----:B------:R-:W-:Y:S01]  /*0de0*/  LOP3.LUT R2, R2, 0x1ffffffe, RZ, 0xc0, !PT ;  /* 0x1ffffffe02027812 */ /* 0x000fe200078ec0ff */
[----:B------:R-:W-:Y:S01]  /*0df0*/  IMAD.SHL.U32 R17, R4, 0x2, RZ ;  /* 0x0000000204117824 */ /* 0x000fe200078e00ff */
[----:B------:R-:W-:Y:S01]  /*0e00*/  SEL R19, R19, 0xffffffc0, !P2 ;  /* 0xffffffc013137807 */ /* 0x000fe20005000000 */
[----:B------:R-:W-:Y:S01]  /*0e10*/  VIADD R22, R18, 0x21800 ;  /* 0x0002180012167836 */ /* 0x000fe20000000000 */
[----:B------:R-:W-:Y:S01]  /*0e20*/  SHF.R.S32.HI R3, RZ, 0x1f, R139 ;  /* 0x0000001fff037819 */ /* 0x000fe2000001148b */
[----:B------:R-:W-:Y:S02]  /*0e30*/  VIADD R141, R138, 0x40 ;  /* 0x000000408a8d7836 */ /* 0x000fe40000000000 */
        /* <DEDUP_REMOVED lines=17> */
[----:B------:R-:W-:Y:S01]  /*0f50*/  VIADD R23, R18, 0x21820 ;  /* 0x0002182012177836 */ /* 0x000fe20000000000 */
[----:B------:R-:W-:Y:S01]  /*0f60*/  SHF.R.S32.HI R155, RZ, 0x1f, R143 ;  /* 0x0000001fff9b7819 */ /* 0x000fe2000001148f */
[----:B------:R-:W-:Y:S01]  /*0f70*/  IMAD.IADD R2, R151, 0x1, -R2 ;  /* 0x0000000197027824 */ /* 0x000fe200078e0a02 */
[----:B------:R-:W-:Y:S01]  /*0f80*/  SHF.R.S32.HI R154, RZ, 0x1f, R142 ;  /* 0x0000001fff9a7819 */ /* 0x000fe2000001148e */
[----:B------:R-:W-:-:S02]  /*0f90*/  @P1 VIADD R23, R22, 0xffffffe0 ;  /* 0xffffffe016171836 */ /* 0x000fc40000000000 */
[----:B------:R-:W-:Y:S02]  /*0fa0*/  IMAD.IADD R22, R22, 0x1, R19 ;  /* 0x0000000116167824 */ /* 0x000fe400078e0213 */
[----:B------:R-:W-:Y:S02]  /*0fb0*/  VIADD R140, R17, 0x10 ;  /* 0x00000010118c7836 */ /* 0x000fe40000000000 */
[----:B------:R-:W-:Y:S02]  /*0fc0*/  IMAD R137, R2, 0x8, R7 ;  /* 0x0000000802897824 */ /* 0x000fe400078e0207 */
[----:B------:R-:W-:Y:S02]  /*0fd0*/  IMAD.IADD R19, R19, 0x1, R23 ;  /* 0x0000000113137824 */ /* 0x000fe400078e0217 */
[----:B0-----:R-:W-:-:S07]  /*0fe0*/  VIADD R136, R23, 0x6000 ;  /* 0x0000600017887836 */ /* 0x001fce0000000000 */
.L_x_11175:
        /* <DEDUP_REMOVED lines=12> */
[----:B----4-:R-:W-:Y:S01]  /*10b0*/  IMAD.U32 R3, RZ, RZ, UR9 ;  /* 0x00000009ff037e24 */ /* 0x010fe2000f8e00ff */
[----:B------:R-:W-:Y:S02]  /*10c0*/  @UP1 ULDC.64 UR8, c[0x0][0xa18] ;  /* 0x0002860000081ab9 */ /* 0x000fe40000000a00 */
[----:B------:R-:W-:Y:S02]  /*10d0*/  @UP1 UIMAD.WIDE UR8, UR7, 0x4, UR8 ;  /* 0x00000004070818a5 */ /* 0x000fe4000f8e0208 */
[----:B--2---:R-:W2:Y:S04]  /*10e0*/  @P0 LDG.E R2, desc[UR56][R2.64] ;  /* 0x0000003802020981 */ /* 0x004ea8000c1e1900 */
[----:B------:R-:W-:-:S02]  /*10f0*/  IMAD.U32 R4, RZ, RZ, UR8 ;  /* 0x00000008ff047e24 */ /* 0x000fc4000f8e00ff */
[----:B------:R-:W-:Y:S01]  /*1100*/  IMAD.U32 R5, RZ, RZ, UR9 ;  /* 0x00000009ff057e24 */ /* 0x000fe2000f8e00ff */
        /* <DEDUP_REMOVED lines=29> */
.L_x_11072:
        /* <DEDUP_REMOVED lines=9> */
.L_x_11073:
        /* <DEDUP_REMOVED lines=13> */
.L_x_11074:
[----:B------:R-:W-:Y:S01]  /*1440*/  ULDC UR7, c[0x0][0x448] ;  /* 0x0001120000077ab9 */ /* 0x000fe20000000800 */
[----:B------:R-:W-:Y:S02]  /*1450*/  UIMAD UR39, UR6, 0xc0, URZ ;  /* 0x000000c0062778a4 */ /* 0x000fe4000f8e023f */
        /* <DEDUP_REMOVED lines=26> */
.L_x_11076:
[----:B------:R-:W-:-:S11]  /*1600*/  UISETP.NE.AND UP0, UPT, UR7, 0x1, UPT ;  /* 0x000000010700788c */ /* 0x000fd6000bf05270 */
[----:B------:R-:W-:Y:S02]  /*1610*/  @UP0 ULDC.64 UR10, c[0x0][0x9e8] ;  /* 0x00027a00000a0ab9 */ /* 0x000fe40000000a00 */
[----:B------:R-:W-:-:S04]  /*1620*/  UIMAD.WIDE.U32 UR8, UR4, UR10, URZ ;  /* 0x0000000a040872a5 */ /* 0x000fc8000f8e003f */
[----:B------:R-:W-:-:S12]  /*1630*/  @UP0 USHF.R.U32.HI UR4, URZ, UR11, UR9 ;  /* 0x0000000b3f040299 */ /* 0x000fd80008011609 */
.L_x_11077:
[----:B------:R-:W-:-:S04]  /*1640*/  UIMAD UR4, UR4, UR7, UR7 ;  /* 0x00000007040472a4 */ /* 0x000fc8000f8e0207 */
[----:B------:R-:W-:-:S04]  /*1650*/  UISETP.LT.AND UP0, UPT, UR6, UR4, UPT ;  /* 0x000000040600728c */ /* 0x000fc8000bf01270 */
[----:B------:R-:W-:-:S12]  /*1660*/  USEL UR6, UR6, UR4, UP0 ;  /* 0x0000000406067287 */ /* 0x000fd80008000000 */
.L_x_11075:
        /* <DEDUP_REMOVED lines=33> */
.L_x_11079:
[----:B------:R-:W-:-:S11]  /*1880*/  UISETP.NE.AND UP0, UPT, UR7, 0x1, UPT ;  /* 0x000000010700788c */ /* 0x000fd6000bf05270 */
[----:B------:R-:W-:Y:S02]  /*1890*/  @UP0 ULDC.64 UR12, c[0x0][0x9e8] ;  /* 0x00027a00000c0ab9 */ /* 0x000fe40000000a00 */
[----:B------:R-:W-:-:S04]  /*18a0*/  UIMAD.WIDE.U32 UR8, UR4, UR12, URZ ;  /* 0x0000000c040872a5 */ /* 0x000fc8000f8e003f */
[----:B------:R-:W-:-:S12]  /*18b0*/  @UP0 USHF.R.U32.HI UR4, URZ, UR13, UR9 ;  /* 0x0000000d3f040299 */ /* 0x000fd80008011609 */
.L_x_11080:
[----:B------:R-:W-:-:S04]  /*18c0*/  UIMAD UR4, UR4, UR7, URZ ;  /* 0x00000007040472a4 */ /* 0x000fc8000f8e023f */
[----:B------:R-:W-:-:S04]  /*18d0*/  UISETP.LT.AND UP0, UPT, UR10, UR4, UPT ;  /* 0x000000040a00728c */ /* 0x000fc8000bf01270 */
[----:B------:R-:W-:-:S12]  /*18e0*/  USEL UR10, UR10, UR4, !UP0 ;  /* 0x000000040a0a7287 */ /* 0x000fd8000c000000 */
.L_x_11078:
        /* <DEDUP_REMOVED lines=52> */
.L_x_11081:
        /* <DEDUP_REMOVED lines=33> */
[----:B------:R-:W0:Y:S02]  /*1e40*/  S2R R4, SR_TID.X ;  /* 0x0000000000047919 */ /* 0x000e240000002100 */
[----:B0-----:R-:W-:-:S05]  /*1e50*/  VIADD R5, R4, 0xffffff80 ;  /* 0xffffff8004057836 */ /* 0x001fca0000000000 */
[----:B------:R-:W-:-:S04]  /*1e60*/  SHF.R.S32.HI R4, RZ, 0x1f, R5 ;  /* 0x0000001fff047819 */ /* 0x000fc80000011405 */
[----:B------:R-:W-:-:S04]  /*1e70*/  LEA.HI R4, R4, R5, RZ, 0x7 ;  /* 0x0000000504047211 */ /* 0x000fc800078f38ff */
[----:B------:R-:W-:-:S05]  /*1e80*/  SHF.R.S32.HI R4, RZ, 0x7, R4 ;  /* 0x00000007ff047819 */ /* 0x000fca0000011404 */
[----:B------:R-:W0:Y:S02]  /*1e90*/  SHFL.IDX PT, R0, R4, RZ, 0x1f ;  /* 0x00001fff04007589 */ /* 0x000e2400000e0000 */
[----:B0-----:R-:W-:-:S13]  /*1ea0*/  R2UR UR46, R0 ;  /* 0x00000000002e72ca */ /* 0x001fda00000e0000 */
[----:B------:R-:W-:-:S04]  /*1eb0*/  UIMAD.WIDE UR4, UR46, 0x55555556, URZ ;  /* 0x555555562e0478a5 */ /* 0x000fc8000f8e023f */
[----:B------:R-:W-:Y:S02]  /*1ec0*/  ULEA.HI UR55, UR5, UR5, URZ, 0x1 ;  /* 0x0000000505377291 */ /* 0x000fe4000f8f083f */
[----:B------:R-:W-:Y:S02]  /*1ed0*/  UIADD3 UR5, UR41, 0x21800, URZ ;  /* 0x0002180029057890 */ /* 0x000fe4000fffe03f */
[----:B------:R-:W-:Y:S02]  /*1ee0*/  UIMAD UR55, UR55, -0x3, UR46 ;  /* 0xfffffffd373778a4 */ /* 0x000fe4000f8e022e */
[----:B------:R-:W-:Y:S02]  /*1ef0*/  ULOP3.LUT UP0, URZ, UR5, 0x3ff, URZ, 0xc0, !UPT ;  /* 0x000003ff053f7892 */ /* 0x000fe4000f80c03f */
[----:B------:R-:W-:Y:S02]  /*1f00*/  ULEA UR4, UR55, UR41, 0xc ;  /* 0x0000002937047291 */ /* 0x000fe4000f8e603f */
[----:B------:R-:W-:-:S02]  /*1f10*/  ULEA UR5, UR55, UR5, 0xd ;  /* 0x0000000537057291 */ /* 0x000fc4000f8e683f */
[----:B------:R-:W-:Y:S01]  /*1f20*/  PLOP3.LUT P0, PT, PT, PT, UP0, 0x80, 0x0 ;  /* 0x000000000000781c */ /* 0x000fe20003f0f008 */
[----:B------:R-:W-:Y:S02]  /*1f30*/  UIADD3 UR4, UR4, 0xc400, URZ ;  /* 0x0000c40004047890 */ /* 0x000fe4000fffe03f */
[----:B------:R-:W-:Y:S02]  /*1f40*/  USHF.R.U32.HI UR5, URZ, 0x4, UR5 ;  /* 0x000000043f057899 */ /* 0x000fe40008011605 */
[----:B------:R-:W-:Y:S02]  /*1f50*/  USHF.R.U32.HI UR4, URZ, 0x4, UR4 ;  /* 0x000000043f047899 */ /* 0x000fe40008011604 */
[----:B------:R-:W-:Y:S02]  /*1f60*/  ULOP3.LUT UR45, UR5, 0x3fff, URZ, 0xc0, !UPT ;  /* 0x00003fff052d7892 */ /* 0x000fe4000f8ec03f */
[----:B------:R-:W-:-:S04]  /*1f70*/  ULOP3.LUT UR59, UR4, 0x3fff, URZ, 0xc0, !UPT ;  /* 0x00003fff043b7892 */ /* 0x000fc8000f8ec03f */
[----:B------:R-:W-:Y:S08]  /*1f80*/  @!P0 BRA `(.L_x_11083) ;  /* 0x0000000000408947 */ /* 0x000ff00003800000 */
        /* <DEDUP_REMOVED lines=16> */
.L_x_11083:
        /* <DEDUP_REMOVED lines=9> */
.L_x_11270:
[----:B------:R-:W-:Y:S05]  /*2120*/  @!P0 BRA `(.L_x_11085) ;  /* 0x0000000000048947 */ /* 0x000fea0003800000 */
[----:B------:R-:W-:Y:S01]  /*2130*/  BPT.TRAP 0x1 ;  /* 0x000000040000795c */ /* 0x000fe20000300000 */
.L_x_11085:
[----:B------:R-:W-:Y:S02]  /*2140*/  IMAD.U32 R2, RZ, RZ, UR49 ;  /* 0x00000031ff027e24 */ /* 0x000fe4000f8e00ff */
[----:B0-----:R-:W-:-:S03]  /*2150*/  IMAD.U32 R3, RZ, RZ, UR50 ;  /* 0x00000032ff037e24 */ /* 0x001fc6000f8e00ff */
[----:B------:R-:W-:Y:S02]  /*2160*/  LEA R2, R2, UR41, 0x3 ;  /* 0x0000002902027c11 */ /* 0x000fe4000f8e18ff */
[----:B------:R-:W-:-:S04]  /*2170*/  SHF.L.U32 R3, R3, 0x1f, RZ ;  /* 0x0000001f03037819 */ /* 0x000fc800000006ff */
[----:B------:R0:W1:Y:S01]  /*2180*/  SYNCS.PHASECHK.TRANS64.TRYWAIT P1, [R2+URZ+0x2d830], R3 ;  /* 0x02d83003020075a7 */ /* 0x000062000802017f */
[----:B------:R-:W-:Y:S05]  /*2190*/  @!P0 BRA `(.L_x_11086) ;  /* 0x0000000000048947 */ /* 0x000fea0003800000 */
[----:B------:R-:W-:Y:S01]  /*21a0*/  BPT.TRAP 0x1 ;  /* 0x000000040000795c */ /* 0x000fe20000300000 */
.L_x_11086:
[----:B-1----:R-:W-:Y:S05]  /*21b0*/  @P1 BRA `(.L_x_11087) ;  /* 0x0000000000081947 */ /* 0x002fea0003800000 */
[----:B------:R-:W1:Y:S02]  /*21c0*/  SYNCS.PHASECHK.TRANS64.TRYWAIT P1, [R2+URZ+0x2d830], R3 ;  /* 0x02d83003020075a7 */ /* 0x000e64000802017f */
[----:B-1----:R-:W-:Y:S05]  /*21d0*/  @!P1 BRA `(.L_x_11088) ;  /* 0x0000017400fc9947 */ /* 0x002fea0003800000 */
.L_x_11087:
[----:B------:R-:W-:Y:S05]  /*21e0*/  WARPSYNC.ALL ;  /* 0x0000000000007948 */ /* 0x000fea0003800000 */
[----:B------:R-:W-:Y:S01]  /*21f0*/  UIADD3 UR4, UR41, 0x15400, URZ ;  /* 0x0001540029047890 */ /* 0x000fe2000fffe03f */
[----:B------:R-:W-:Y:S01]  /*2200*/  WARPGROUP.ARRIVE ;  /* 0x00000000000079c5 */ /* 0x000fe20000000000 */
[----:B------:R-:W-:Y:S01]  /*2210*/  UMOV UR5, 0x80000020 ;  /* 0x8000002000057882 */ /* 0x000fe20000000000 */
[----:B------:R-:W-:Y:S01]  /*2220*/  UMOV UR7, 0x80000020 ;  /* 0x8000002000077882 */ /* 0x000fe20000000000 */
[----:B------:R-:W-:Y:S01]  /*2230*/  USHF.R.U32.HI UR4, URZ, 0x4, UR4 ;  /* 0x000000043f047899 */ /* 0x000fe20008011604 */
[----:B------:R-:W-:Y:S01]  /*2240*/  UMOV UR9, 0x80000020 ;  /* 0x8000002000097882 */ /* 0x000fe20000000000 */
[----:B------:R-:W-:-:S02]  /*2250*/  UMOV UR11, 0x80000020 ;  /* 0x80000020000b7882 */ /* 0x000fc40000000000 */
[----:B------:R-:W-:Y:S01]  /*2260*/  ULOP3.LUT UR4, UR4, 0x3fff, URZ, 0xc0, !UPT ;  /* 0x00003fff04047892 */ /* 0x000fe2000f8ec03f */
[----:B------:R-:W-:Y:S01]  /*2270*/  UMOV UR13, 0x80000020 ;  /* 0x80000020000d7882 */ /* 0x000fe20000000000 */
[----:B------:R-:W-:Y:S02]  /*2280*/  UMOV UR15, 0x80000020 ;  /* 0x80000020000f7882 */ /* 0x000fe40000000000 */
[----:B------:R-:W-:Y:S02]  /*2290*/  ULOP3.LUT UR32, UR4, 0x10000, URZ, 0xfc, !UPT ;  /* 0x0001000004207892 */ /* 0x000fe4000f8efc3f */
[----:B------:R-:W-:Y:S02]  /*22a0*/  ULOP3.LUT UR4, UR59, 0x10000, URZ, 0xfc, !UPT ;  /* 0x000100003b047892 */ /* 0x000fe4000f8efc3f */
[----:B------:R-:W-:Y:S02]  /*22b0*/  UIMAD UR6, UR49, 0x600, UR32 ;  /* 0x00000600310678a4 */ /* 0x000fe4000f8e0220 */
[----:B------:R-:W-:-:S02]  /*22c0*/  UIADD3 UR8, UR4, 0x2, URZ ;  /* 0x0000000204087890 */ /* 0x000fc4000fffe03f */
[----:B------:R-:W-:Y:S02]  /*22d0*/  UIADD3 UR10, UR6, 0x2, URZ ;  /* 0x00000002060a7890 */ /* 0x000fe4000fffe03f */
[----:B------:R-:W-:Y:S02]  /*22e0*/  UIADD3 UR12, UR4, 0x300, URZ ;  /* 0x00000300040c7890 */ /* 0x000fe4000fffe03f */
[----:B------:R-:W-:Y:S02]  /*22f0*/  UIADD3 UR14, UR6, 0x200, URZ ;  /* 0x00000200060e7890 */ /* 0x000fe4000fffe03f */
[----:B------:R-:W-:Y:S01]  /*2300*/  HGMMA.64x128x16.F32.BF16 R24, gdesc[UR4], RZ, !UPT, gsb0 ;  /* 0x01e00000041879f0 */ /* 0x000fe2000c0018ff */
        /* <DEDUP_REMOVED lines=30> */
.L_x_11089:
[----:B------:R-:W-:Y:S01]  /*24f0*/  UISETP.NE.AND UP1, UPT, UR54, URZ, UPT ;  /* 0x0000003f3600728c */ /* 0x000fe2000bf25270 */
[----:B------:R-:W-:Y:S01]  /*2500*/  R2UR UR6, R2 ;  /* 0x00000000020672ca */ /* 0x000fe200000e0000 */
[----:B------:R-:W-:Y:S01]  /*2510*/  ULDC UR7, c[0x0][0x9d8] ;  /* 0x0002760000077ab9 */ /* 0x000fe20000000800 */
[----:B01----:R-:W-:Y:S02]  /*2520*/  IMAD.MOV.U32 R3, RZ, RZ, -0x80 ;  /* 0xffffff80ff037424 */ /* 0x003fe400078e00ff */
[----:B------:R-:W-:Y:S01]  /*2530*/  FMUL.FTZ R8, R35, UR7 ;  /* 0x0000000723087c20 */ /* 0x000fe20008410000 */
[----:B------:R-:W-:Y:S01]  /*2540*/  FMUL.FTZ R35, R75, UR7 ;  /* 0x000000074b237c20 */ /* 0x000fe20008410000 */
[----:B------:R-:W-:Y:S01]  /*2550*/  PLOP3.LUT P1, PT, PT, PT, UP1, 0x80, 0x0 ;  /* 0x000000000000781c */ /* 0x000fe20003f2f018 */
[----:B------:R-:W-:Y:S01]  /*2560*/  VIADD R75, R137, UR39 ;  /* 0x00000027894b7c36 */ /* 0x000fe20008000000 */
[----:B------:R-:W-:Y:S01]  /*2570*/  PLOP3.LUT P2, PT, PT, PT, UP1, 0x80, 0x0 ;  /* 0x000000000000781c */ /* 0x000fe20003f4f018 */
[----:B------:R-:W-:Y:S01]  /*2580*/  FMUL.FTZ R7, R24, UR7 ;  /* 0x0000000718077c20 */ /* 0x000fe20008410000 */
        /* <DEDUP_REMOVED lines=72> */
[----:B------:R-:W1:Y:S01]  /*2a10*/  MUFU.TANH R7, R7 ;  /* 0x0000000700077308 */ /* 0x000e620000002400 */
[----:B------:R-:W-:Y:S01]  /*2a20*/  IADD3 R2, -R17, 0x1, R80 ;  /* 0x0000000111027810 */ /* 0x000fe20007ffe150 */
[----:B------:R-:W-:Y:S01]  /*2a30*/  ULDC UR35, c[0x0][0x9dc] ;  /* 0x0002770000237ab9 */ /* 0x000fe20000000800 */
[----:B------:R-:W-:Y:S01]  /*2a40*/  SYNCS.ARRIVE.TRANS64.RED.A1T0 RZ, [UR6], RZ ;  /* 0x000000ffffff79a7 */ /* 0x000fe20008100406 */
[----:B------:R-:W-:Y:S01]  /*2a50*/  ULOP3.LUT UR6, URZ, UR35, URZ, 0x33, !UPT ;  /* 0x000000233f067292 */ /* 0x000fe2000f8e333f */
[----:B------:R-:W-:Y:S01]  /*2a60*/  IADD3 R2, -R3, UR38, R2 ;  /* 0x0000002603027c10 */ /* 0x000fe2000fffe102 */
[----:B------:R-:W-:Y:S01]  /*2a70*/  ULDC UR14, c[0x0][0x9e0] ;  /* 0x00027800000e7ab9 */ /* 0x000fe20000000800 */
[----:B------:R-:W-:Y:S01]  /*2a80*/  IADD3 R79, -R17, UR38, R80 ;  /* 0x00000026114f7c10 */ /* 0x000fe2000fffe150 */
[----:B------:R-:W2:Y:S01]  /*2a90*/  MUFU.TANH R89, R89 ;  /* 0x0000005900597308 */ /* 0x000ea20000002400 */
[----:B------:R-:W-:Y:S01]  /*2aa0*/  LEA R77, R88, 0xffffff80, 0x7 ;  /* 0xffffff80584d7811 */ /* 0x000fe200078e38ff */
[----:B------:R-:W-:-:S02]  /*2ab0*/  VIADD R82, R2, UR14 ;  /* 0x0000000e02527c36 */ /* 0x000fc40008000000 */
[----:B------:R-:W-:-:S03]  /*2ac0*/  VIADD R81, R2, UR6 ;  /* 0x0000000602517c36 */ /* 0x000fc60008000000 */
[----:B0-----:R-:W-:Y:S01]  /*2ad0*/  VIADDMNMX R83, R54, R82, R79, PT ;  /* 0x0000005236537246 */ /* 0x001fe2000380014f */
        /* <DEDUP_REMOVED lines=78> */
.L_x_11092:
[----:B------:R-:W-:Y:S02]  /*2fc0*/  ULDC UR6, c[0x0][0x9e4] ;  /* 0x0002790000067ab9 */ /* 0x000fe40000000800 */
[----:B------:R-:W-:-:S05]  /*2fd0*/  IMAD.U32 R54, RZ, RZ, UR6 ;  /* 0x00000006ff367e24 */ /* 0x000fca000f8e00ff */
[----:B------:R-:W-:-:S13]  /*2fe0*/  ISETP.NE.AND P1, PT, R54, 0x1, PT ;  /* 0x000000013600780c */ /* 0x000fda0003f25270 */
[----:B------:R-:W1:Y:S02]  /*2ff0*/  @P1 LDC.64 R2, c[0x0][0x9e8] ;  /* 0x00027a00ff021b82 */ /* 0x000e640000000a00 */
[----:B-1----:R-:W-:-:S05]  /*3000*/  @P1 IMAD.HI.U32 R2, R53, R2, RZ ;  /* 0x0000000235021227 */ /* 0x002fca00078e00ff */
[----:B------:R-:W-:-:S07]  /*3010*/  @P1 SHF.R.U32.HI R53, RZ, R3, R2 ;  /* 0x00000003ff351219 */ /* 0x000fce0000011602 */
.L_x_11093:
[----:B------:R-:W-:Y:S05]  /*3020*/  BSYNC B0 ;  /* 0x0000000000007941 */ /* 0x000fea0003800000 */
.L_x_11091:
[----:B------:R-:W-:-:S04]  /*3030*/  IMAD R2, R53, R54, -R77 ;  /* 0x0000003635027224 */ /* 0x000fc800078e0a4d */
[----:B------:R-:W-:-:S05]  /*3040*/  IMAD.IADD R2, R2, 0x1, -R17 ;  /* 0x0000000102027824 */ /* 0x000fca00078e0a11 */
[----:B------:R-:W-:Y:S02]  /*3050*/  VIADDMNMX R83, R2, R54, R83, PT ;  /* 0x0000003602537246 */ /* 0x000fe40003800153 */
[----:B------:R-:W-:-:S07]  /*3060*/  VIMNMX R84, R84, R2, !PT ;  /* 0x0000000254547248 */ /* 0x000fce0007fe0100 */
.L_x_11090:
        /* <DEDUP_REMOVED lines=15> */
[----:B------:R-:W-:Y:S02]  /*3160*/  ISETP.GT.AND P4, PT, R84, 0x9, !P6 ;  /* 0x000000095400780c */ /* 0x000fe40007784270 */
        /* <DEDUP_REMOVED lines=122> */
[----:B------:R-:W-:Y:S02]  /*3910*/  ISETP.GT.AND P3, PT, R84, 0x60, !P4 ;  /* 0x000000605400780c */ /* 0x000fe40006764270 */
[----:B-1----:R-:W-:-:S02]  /*3920*/  VIADDMNMX R67, R2, R82, R79, PT ;  /* 0x0000005202437246 */ /* 0x002fc4000380014f */
        /* <DEDUP_REMOVED lines=34> */
[----:B------:R-:W-:Y:S01]  /*3b50*/  IMAD.IADD R76, R81, 0x1, R2 ;  /* 0x00000001514c7824 */ /* 0x000fe200078e0202 */
        /* <DEDUP_REMOVED lines=27> */
.L_x_11096:
[----:B------:R-:W-:Y:S02]  /*3d10*/  ULDC UR6, c[0x0][0x9e4] ;  /* 0x0002790000067ab9 */ /* 0x000fe40000000800 */
[----:B------:R-:W-:-:S05]  /*3d20*/  IMAD.U32 R70, RZ, RZ, UR6 ;  /* 0x00000006ff467e24 */ /* 0x000fca000f8e00ff */
[----:B------:R-:W-:-:S13]  /*3d30*/  ISETP.NE.AND P6, PT, R70, 0x1, PT ;  /* 0x000000014600780c */ /* 0x000fda0003fc5270 */
[----:B------:R-:W0:Y:S02]  /*3d40*/  @P6 LDC.64 R2, c[0x0][0x9e8] ;  /* 0x00027a00ff026b82 */ /* 0x000e240000000a00 */
[----:B0-----:R-:W-:-:S05]  /*3d50*/  @P6 IMAD.HI.U32 R2, R69, R2, RZ ;  /* 0x0000000245026227 */ /* 0x001fca00078e00ff */
[----:B------:R-:W-:-:S07]  /*3d60*/  @P6 SHF.R.U32.HI R69, RZ, R3, R2 ;  /* 0x00000003ff456219 */ /* 0x000fce0000011602 */
.L_x_11097:
[----:B------:R-:W-:Y:S05]  /*3d70*/  BSYNC B0 ;  /* 0x0000000000007941 */ /* 0x000fea0003800000 */
.L_x_11095:
[----:B------:R-:W-:-:S04]  /*3d80*/  IMAD R2, R69, R70, -R77 ;  /* 0x0000004645027224 */ /* 0x000fc800078e0a4d */
[----:B------:R-:W-:-:S05]  /*3d90*/  IMAD.IADD R2, R2, 0x1, -R17 ;  /* 0x0000000102027824 */ /* 0x000fca00078e0a11 */
[----:B------:R-:W-:Y:S02]  /*3da0*/  VIADDMNMX R67, R2, R70, R67, PT ;  /* 0x0000004602437246 */ /* 0x000fe40003800143 */
[----:B------:R-:W-:-:S07]  /*3db0*/  VIMNMX R76, R76, R2, !PT ;  /* 0x000000024c4c7248 */ /* 0x000fce0007fe0100 */
.L_x_11094:
[----:B------:R-:W-:Y:S01]  /*3dc0*/  ISETP.GT.AND P1, PT, R76, 0x1, !P1 ;  /* 0x000000014c00780c */ /* 0x000fe20004f24270 */
[----:B------:R-:W-:Y:S01]  /*3dd0*/  ULDC UR33, c[0x0][0x988] ;  /* 0x0002620000217ab9 */ /* 0x000fe20000000800 */
[----:B------:R-:W-:Y:S01]  /*3de0*/  LOP3.LUT P6, RZ, R16, 0x4, RZ, 0xc0, !PT ;  /* 0x0000000410ff7812 */ /* 0x000fe200078cc0ff */
[----:B------:R-:W-:Y:S01]  /*3df0*/  UISETP.NE.AND UP1, UPT, UR54, URZ, UPT ;  /* 0x0000003f3600728c */ /* 0x000fe2000bf25270 */
[----:B------:R-:W-:Y:S01]  /*3e00*/  ISETP.LT.OR P1, PT, R67, 0x2, P1 ;  /* 0x000000024300780c */ /* 0x000fe20000f21670 */
[----:B------:R-:W-:Y:S01]  /*3e10*/  UISETP.NE.AND UP0, UPT, UR53, URZ, UPT ;  /* 0x0000003f3500728c */ /* 0x000fe2000bf05270 */
[----:B------:R-:W-:Y:S01]  /*3e20*/  ISETP.GT.AND P2, PT, R76, 0x8, !P2 ;  /* 0x000000084c00780c */ /* 0x000fe20005744270 */
        /* <DEDUP_REMOVED lines=10> */
[C---:B------:R-:W-:Y:S01]  /*3ed0*/  LOP3.LUT P1, RZ, R16.reuse, 0x8, RZ, 0xc0, !PT ;  /* 0x0000000810ff7812 */ /* 0x040fe2000782c0ff */
[----:B------:R-:W-:Y:S01]  /*3ee0*/  @UP1 USHF.R.U32.HI UR10, URZ, UR11, UR7 ;  /* 0x0000000b3f0a1299 */ /* 0x000fe20008011607 */
[----:B------:R-:W-:-:S02]  /*3ef0*/  LOP3.LUT P2, RZ, R16, 0x40000, RZ, 0xc0, !PT ;  /* 0x0004000010ff7812 */ /* 0x000fc4000784c0ff */
[----:B------:R-:W-:Y:S01]  /*3f00*/  ISETP.GT.AND P1, PT, R76, 0x10, !P1 ;  /* 0x000000104c00780c */ /* 0x000fe20004f24270 */
[----:B------:R-:W-:Y:S01]  /*3f10*/  UIADD3 UR58, UR58, UR10, URZ ;  /* 0x0000000a3a3a7290 */ /* 0x000fe2000fffe03f */
[----:B------:R-:W-:Y:S02]  /*3f20*/  LOP3.LUT P6, RZ, R16, 0x20000, RZ, 0xc0, !PT ;  /* 0x0002000010ff7812 */ /* 0x000fe400078cc0ff */
[----:B------:R-:W-:Y:S01]  /*3f30*/  ISETP.LT.OR P1, PT, R67, 0x11, P1 ;  /* 0x000000114300780c */ /* 0x000fe20000f21670 */
[----:B------:R-:W-:Y:S01]  /*3f40*/  UIADD3 UR14, UR58, UR14, URZ ;  /* 0x0000000e3a0e7290 */ /* 0x000fe2000fffe03f */
[----:B------:R-:W-:Y:S02]  /*3f50*/  ISETP.GT.AND P3, PT, R76, 0x70, !P3 ;  /* 0x000000704c00780c */ /* 0x000fe40005f64270 */
[----:B------:R-:W-:Y:S02]  /*3f60*/  FSEL R9, R9, -INF , !P1 ;  /* 0xff80000009097808 */ /* 0x000fe40004800000 */
[----:B------:R-:W-:-:S02]  /*3f70*/  LOP3.LUT P1, RZ, R16, 0x10, RZ, 0xc0, !PT ;  /* 0x0000001010ff7812 */ /* 0x000fc4000782c0ff */
[C---:B------:R-:W-:Y:S02]  /*3f80*/  ISETP.GT.AND P4, PT, R76.reuse, 0x71, !P4 ;  /* 0x000000714c00780c */ /* 0x040fe40006784270 */
[C---:B------:R-:W-:Y:S02]  /*3f90*/  ISETP.GT.AND P1, PT, R76.reuse, 0x11, !P1 ;  /* 0x000000114c00780c */ /* 0x040fe40004f24270 */
[----:B------:R-:W-:Y:S02]  /*3fa0*/  ISETP.GT.AND P5, PT, R76, 0x78, !P5 ;  /* 0x000000784c00780c */ /* 0x000fe40006fa4270 */
[C---:B------:R-:W-:Y:S02]  /*3fb0*/  ISETP.LT.OR P1, PT, R67.reuse, 0x12, P1 ;  /* 0x000000124300780c */ /* 0x040fe40000f21670 */
[----:B------:R-:W-:Y:S02]  /*3fc0*/  ISETP.LT.OR P3, PT, R67, 0x71, P3 ;  /* 0x000000714300780c */ /* 0x000fe40001f61670 */
[----:B------:R-:W-:-:S02]  /*3fd0*/  FSEL R8, R8, -INF , !P1 ;  /* 0xff80000008087808 */ /* 0x000fc40004800000 */
[----:B------:R-:W-:Y:S02]  /*3fe0*/  LOP3.LUT P1, RZ, R16, 0x2000000, RZ, 0xc0, !PT ;  /* 0x0200000010ff7812 */ /* 0x000fe4000782c0ff */
[C---:B------:R-:W-:Y:S02]  /*3ff0*/  ISETP.LT.OR P4, PT, R67.reuse, 0x72, P4 ;  /* 0x000000724300780c */ /* 0x040fe40002781670 */
[----:B------:R-:W-:Y:S02]  /*4000*/  ISETP.GT.AND P1, PT, R76, 0x18, !P1 ;  /* 0x000000184c00780c */ /* 0x000fe40004f24270 */
[C---:B------:R-:W-:Y:S02]  /*4010*/  ISETP.LT.OR P5, PT, R67.reuse, 0x79, P5 ;  /* 0x000000794300780c */ /* 0x040fe40002fa1670 */
[----:B------:R-:W-:Y:S02]  /*4020*/  ISETP.LT.OR P1, PT, R67, 0x19, P1 ;  /* 0x000000194300780c */ /* 0x000fe40000f21670 */
[----:B------:R-:W-:-:S02]  /*4030*/  FSEL R81, R39, -INF , !P4 ;  /* 0xff80000027517808 */ /* 0x000fc40006000000 */
[----:B------:R-:W-:Y:S02]  /*4040*/  FSEL R11, R11, -INF , !P1 ;  /* 0xff8000000b0b7808 */ /* 0x000fe40004800000 */
[----:B------:R-:W-:-:S04]  /*4050*/  LOP3.LUT P1, RZ, R16, 0x1000000, RZ, 0xc0, !PT ;  /* 0x0100000010ff7812 */ /* 0x000fc8000782c0ff */
[----:B------:R-:W-:-:S04]  /*4060*/  ISETP.GT.AND P1, PT, R76, 0x19, !P1 ;  /* 0x000000194c00780c */ /* 0x000fc80004f24270 */
[----:B------:R-:W-:-:S04]  /*4070*/  ISETP.LT.OR P1, PT, R67, 0x1a, P1 ;  /* 0x0000001a4300780c */ /* 0x000fc80000f21670 */
        /* <DEDUP_REMOVED lines=21> */
[----:B------:R-:W-:Y:S02]  /*41d0*/  ISETP.GT.AND P1, PT, R76, 0x31, !P2 ;  /* 0x000000314c00780c */ /* 0x000fe40005724270 */
[----:B------:R-:W-:Y:S02]  /*41e0*/  LOP3.LUT P2, RZ, R16, 0x80, RZ, 0xc0, !PT ;  /* 0x0000008010ff7812 */ /* 0x000fe4000784c0ff */
[----:B------:R-:W-:-:S04]  /*41f0*/  ISETP.LT.OR P1, PT, R67, 0x32, P1 ;  /* 0x000000324300780c */ /* 0x000fc80000f21670 */
[----:B------:R-:W-:Y:S02]  /*4200*/  FSEL R21, R21, -INF , !P1 ;  /* 0xff80000015157808 */ /* 0x000fe40004800000 */
[----:B------:R-:W-:Y:S02]  /*4210*/  ISETP.GT.AND P1, PT, R76, 0x38, !P6 ;  /* 0x000000384c00780c */ /* 0x000fe40007724270 */
[----:B------:R-:W-:Y:S02]  /*4220*/  LOP3.LUT P6, RZ, R16, 0x40, RZ, 0xc0, !PT ;  /* 0x0000004010ff7812 */ /* 0x000fe400078cc0ff */
[----:B------:R-:W-:-:S04]  /*4230*/  ISETP.LT.OR P1, PT, R67, 0x39, P1 ;  /* 0x000000394300780c */ /* 0x000fc80000f21670 */
[----:B------:R-:W-:Y:S02]  /*4240*/  FSEL R2, R24, -INF , !P1 ;  /* 0xff80000018027808 */ /* 0x000fe40004800000 */
[----:B------:R-:W-:Y:S02]  /*4250*/  LOP3.LUT P1, RZ, R16, 0x10000, RZ, 0xc0, !PT ;  /* 0x0001000010ff7812 */ /* 0x000fe4000782c0ff */
[----:B------:R-:W-:Y:S02]  /*4260*/  FMNMX.FTZ R24, R68, R89, !PT ;  /* 0x0000005944187209 */ /* 0x000fe40007810000 */
[----:B------:R-:W-:-:S04]  /*4270*/  ISETP.GT.AND P1, PT, R76, 0x39, !P1 ;  /* 0x000000394c00780c */ /* 0x000fc80004f24270 */
[----:B------:R-:W-:-:S04]  /*4280*/  ISETP.LT.OR P1, PT, R67, 0x3a, P1 ;  /* 0x0000003a4300780c */ /* 0x000fc80000f21670 */
[----:B------:R-:W-:Y:S02]  /*4290*/  FSEL R3, R25, -INF , !P1 ;  /* 0xff80000019037808 */ /* 0x000fe40004800000 */
[----:B------:R-:W-:Y:S02]  /*42a0*/  FMNMX.FTZ R25, R91, R24, !PT ;  /* 0x000000185b197209 */ /* 0x000fe40007810000 */
[----:B------:R-:W-:Y:S02]  /*42b0*/  LOP3.LUT P1, RZ, R16, 0x8000, RZ, 0xc0, !PT ;  /* 0x0000800010ff7812 */ /* 0x000fe4000782c0ff */
[----:B------:R-:W-:Y:S02]  /*42c0*/  FMNMX.FTZ R24, R90, R25, !PT ;  /* 0x000000195a187209 */ /* 0x000fe40007810000 */
[----:B------:R-:W-:Y:S02]  /*42d0*/  ISETP.GT.AND P1, PT, R76, 0x40, !P1 ;  /* 0x000000404c00780c */ /* 0x000fe40004f24270 */
[----:B------:R-:W-:-:S02]  /*42e0*/  FMNMX.FTZ R25, R93, R24, !PT ;  /* 0x000000185d197209 */ /* 0x000fc40007810000 */
[----:B------:R-:W-:Y:S02]  /*42f0*/  ISETP.LT.OR P1, PT, R67, 0x41, P1 ;  /* 0x000000414300780c */ /* 0x000fe40000f21670 */
[----:B------:R-:W-:Y:S02]  /*4300*/  FMNMX.FTZ R24, R92, R25, !PT ;  /* 0x000000195c187209 */ /* 0x000fe40007810000 */
[----:B------:R-:W-:Y:S02]  /*4310*/  FSEL R26, R26, -INF , !P1 ;  /* 0xff8000001a1a7808 */ /* 0x000fe40004800000 */
[----:B------:R-:W-:Y:S02]  /*4320*/  FMNMX.FTZ R25, R53, R24, !PT ;  /* 0x0000001835197209 */ /* 0x000fe40007810000 */
[----:B------:R-:W-:Y:S02]  /*4330*/  LOP3.LUT P1, RZ, R16, 0x4000, RZ, 0xc0, !PT ;  /* 0x0000400010ff7812 */ /* 0x000fe4000782c0ff */
[----:B------:R-:W-:-:S02]  /*4340*/  FMNMX.FTZ R24, R54, R25, !PT ;  /* 0x0000001936187209 */ /* 0x000fc40007810000 */
[----:B------:R-:W-:Y:S02]  /*4350*/  ISETP.GT.AND P1, PT, R76, 0x41, !P1 ;  /* 0x000000414c00780c */ /* 0x000fe40004f24270 */
[----:B------:R-:W-:Y:S02]  /*4360*/  FMNMX.FTZ R25, R55, R24, !PT ;  /* 0x0000001837197209 */ /* 0x000fe40007810000 */
[----:B------:R-:W-:Y:S02]  /*4370*/  ISETP.LT.OR P1, PT, R67, 0x42, P1 ;  /* 0x000000424300780c */ /* 0x000fe40000f21670 */
[----:B------:R-:W-:Y:S02]  /*4380*/  FMNMX.FTZ R24, R56, R25, !PT ;  /* 0x0000001938187209 */ /* 0x000fe40007810000 */
[----:B------:R-:W-:Y:S02]  /*4390*/  FSEL R27, R27, -INF , !P1 ;  /* 0xff8000001b1b7808 */ /* 0x000fe40004800000 */
[----:B------:R-:W-:-:S02]  /*43a0*/  FMNMX.FTZ R25, R57, R24, !PT ;  /* 0x0000001839197209 */ /* 0x000fc40007810000 */
[----:B------:R-:W-:Y:S02]  /*43b0*/  LOP3.LUT P1, RZ, R16, 0x2000, RZ, 0xc0, !PT ;  /* 0x0000200010ff7812 */ /* 0x000fe4000782c0ff */
[----:B------:R-:W-:Y:S02]  /*43c0*/  FMNMX.FTZ R24, R58, R25, !PT ;  /* 0x000000193a187209 */ /* 0x000fe40007810000 */
[----:B------:R-:W-:Y:S02]  /*43d0*/  ISETP.GT.AND P1, PT, R76, 0x48, !P1 ;  /* 0x000000484c00780c */ /* 0x000fe40004f24270 */
[----:B------:R-:W-:Y:S02]  /*43e0*/  FMNMX.FTZ R25, R59, R24, !PT ;  /* 0x000000183b197209 */ /* 0x000fe40007810000 */
[----:B------:R-:W-:Y:S02]  /*43f0*/  ISETP.LT.OR P1, PT, R67, 0x49, P1 ;  /* 0x000000494300780c */ /* 0x000fe40000f21670 */
[----:B------:R-:W-:-:S02]  /*4400*/  FMNMX.FTZ R24, R60, R25, !PT ;  /* 0x000000193c187209 */ /* 0x000fc40007810000 */
        /* <DEDUP_REMOVED lines=36> */
[----:B------:R-:W-:-:S03]  /*4650*/  ISETP.GT.AND P1, PT, R76, 0x59, !P1 ;  /* 0x000000594c00780c */ /* 0x000fc60004f24270 */
[----:B------:R-:W0:Y:S01]  /*4660*/  SHFL.BFLY PT, R24, R25, 0x2, 0x1f ;  /* 0x0c401f0019187f89 */ /* 0x000e2200000e0000 */
[----:B------:R-:W-:-:S04]  /*4670*/  ISETP.LT.OR P1, PT, R67, 0x5a, P1 ;  /* 0x0000005a4300780c */ /* 0x000fc80000f21670 */
[----:B------:R-:W-:Y:S02]  /*4680*/  FSEL R33, R33, -INF , !P1 ;  /* 0xff80000021217808 */ /* 0x000fe40004800000 */
[----:B------:R-:W-:Y:S02]  /*4690*/  ISETP.GT.AND P1, PT, R76, 0x60, !P2 ;  /* 0x000000604c00780c */ /* 0x000fe40005724270 */
[----:B------:R-:W-:Y:S02]  /*46a0*/  LOP3.LUT P2, RZ, R16, 0x20, RZ, 0xc0, !PT ;  /* 0x0000002010ff7812 */ /* 0x000fe4000784c0ff */
[----:B------:R-:W-:Y:S02]  /*46b0*/  ISETP.LT.OR P1, PT, R67, 0x61, P1 ;  /* 0x000000614300780c */ /* 0x000fe40000f21670 */
[----:B------:R-:W-:Y:S02]  /*46c0*/  ISETP.GT.AND P2, PT, R76, 0x69, !P2 ;  /* 0x000000694c00780c */ /* 0x000fe40005744270 */
[----:B------:R-:W-:-:S02]  /*46d0*/  FSEL R34, R34, -INF , !P1 ;  /* 0xff80000022227808 */ /* 0x000fc40004800000 */
[----:B------:R-:W-:Y:S02]  /*46e0*/  ISETP.GT.AND P1, PT, R76, 0x61, !P6 ;  /* 0x000000614c00780c */ /* 0x000fe40007724270 */
[----:B------:R-:W-:Y:S02]  /*46f0*/  LOP3.LUT P6, RZ, R16, 0x2, RZ, 0xc0, !PT ;  /* 0x0000000210ff7812 */ /* 0x000fe400078cc0ff */
[C---:B------:R-:W-:Y:S02]  /*4700*/  ISETP.LT.OR P1, PT, R67.reuse, 0x62, P1 ;  /* 0x000000624300780c */ /* 0x040fe40000f21670 */
[----:B------:R-:W-:Y:S02]  /*4710*/  ISETP.LT.OR P2, PT, R67, 0x6a, P2 ;  /* 0x0000006a4300780c */ /* 0x000fe40001741670 */
[----:B0-----:R-:W-:Y:S02]  /*4720*/  FMNMX.FTZ R69, R25, R24, !PT ;  /* 0x0000001819457209 */ /* 0x001fe40007810000 */
[----:B------:R-:W-:-:S02]  /*4730*/  FSEL R35, R35, -INF , !P1 ;  /* 0xff80000023237808 */ /* 0x000fc40004800000 */
[----:B------:R-:W-:Y:S01]  /*4740*/  FSEL R80, R37, -INF , !P2 ;  /* 0xff80000025507808 */ /* 0x000fe20005000000 */
[----:B------:R-:W0:Y:S02]  /*4750*/  SHFL.BFLY PT, R24, R69, 0x1, 0x1f ;  /* 0x0c201f0045187f89 */ /* 0x000e2400000e0000 */
[----:B0-----:R-:W-:-:S04]  /*4760*/  FMNMX.FTZ R24, R69, R24, !PT ;  /* 0x0000001845187209 */ /* 0x001fc80007810000 */
[C---:B------:R-:W-:Y:S01]  /*4770*/  FSETP.NEU.FTZ.AND P1, PT, R24.reuse, -INF , PT ;  /* 0xff8000001800780b */ /* 0x040fe20003f3d000 */
[----:B------:R-:W-:-:S05]  /*4780*/  FMUL.FTZ R78, R24, UR33 ;  /* 0x00000021184e7c20 */ /* 0x000fca0008410000 */
[----:B------:R-:W-:Y:S02]  /*4790*/  FSEL R78, R78, RZ, P1 ;  /* 0x000000ff4e4e7208 */ /* 0x000fe40000800000 */
[----:B------:R-:W-:Y:S02]  /*47a0*/  ISETP.GT.AND P1, PT, R76, RZ, !P6 ;  /* 0x000000ff4c00720c */ /* 0x000fe40007724270 */
[----:B------:R-:W-:Y:S01]  /*47b0*/  LOP3.LUT P6, RZ, R16, 0x1, RZ, 0xc0, !PT ;  /* 0x0000000110ff7812 */ /* 0x000fe200078cc0ff */
[--C-:B------:R-:W-:Y:S01]  /*47c0*/  FFMA.FTZ R75, R54, UR33, -R78.reuse ;  /* 0x00000021364b7c23 */ /* 0x100fe2000801084e */
[----:B------:R-:W-:Y:S01]  /*47d0*/  ISETP.LT.OR P1, PT, R67, 0x1, P1 ;  /* 0x000000014300780c */ /* 0x000fe20000f21670 */
[--C-:B------:R-:W-:Y:S01]  /*47e0*/  FFMA.FTZ R77, R56, UR33, -R78.reuse ;  /* 0x00000021384d7c23 */ /* 0x100fe2000801084e */
[--C-:B------:R-:W-:Y:S01]  /*47f0*/  FFMA.FTZ R56, R57, UR33, -R78.reuse ;  /* 0x0000002139387c23 */ /* 0x100fe2000801084e */
[--C-:B------:R-:W-:Y:S01]  /*4800*/  FFMA.FTZ R57, R58, UR33, -R78.reuse ;  /* 0x000000213a397c23 */ /* 0x100fe2000801084e */
[----:B------:R-:W-:Y:S01]  /*4810*/  FSEL R79, R0, -INF , !P1 ;  /* 0xff800000004f7808 */ /* 0x000fe20004800000 */
        /* <DEDUP_REMOVED lines=13> */
[----:B------:R-:W-:Y:S01]  /*48f0*/  ISETP.GT.AND P6, PT, R76, 0x79, !P6 ;  /* 0x000000794c00780c */ /* 0x000fe200077c4270 */
[--C-:B------:R-:W-:Y:S01]  /*4900*/  FFMA.FTZ R71, R92, UR33, -R78.reuse ;  /* 0x000000215c477c23 */ /* 0x100fe2000801084e */
[----:B------:R-:W-:Y:S01]  /*4910*/  FMNMX.FTZ R25, R9, R70, !PT ;  /* 0x0000004609197209 */ /* 0x000fe20007810000 */
[----:B------:R-:W0:Y:S01]  /*4920*/  MUFU.EX2 R73, R73 ;  /* 0x0000004900497308 */ /* 0x000e220000000800 */
[----:B------:R-:W-:Y:S01]  /*4930*/  FSEL R76, R36, -INF , !P1 ;  /* 0xff800000244c7808 */ /* 0x000fe20004800000 */
        /* <DEDUP_REMOVED lines=23> */
[--C-:B-1----:R-:W-:Y:S01]  /*4ab0*/  FFMA.FTZ R53, R59, UR33, -R78.reuse ;  /* 0x000000213b357c23 */ /* 0x102fe2000801084e */
[----:B------:R-:W-:Y:S01]  /*4ac0*/  FFMA.FTZ R59, R63, UR33, -R78 ;  /* 0x000000213f3b7c23 */ /* 0x000fe2000801084e */
[----:B------:R-:W-:-:S02]  /*4ad0*/  FMNMX.FTZ R25, R15, R54, !PT ;  /* 0x000000360f197209 */ /* 0x000fc40007810000 */
[----:B------:R-:W-:Y:S02]  /*4ae0*/  FSEL R63, R38, -INF , !P3 ;  /* 0xff800000263f7808 */ /* 0x000fe40005800000 */
        /* <DEDUP_REMOVED lines=17> */
[----:B------:R-:W-:Y:S03]  /*4c00*/  MUFU.EX2 R56, R56 ;  /* 0x0000003800387308 */ /* 0x000fe60000000800 */
[----:B------:R-:W-:Y:S01]  /*4c10*/  FMNMX.FTZ R25, R33, R58, !PT ;  /* 0x0000003a21197209 */ /* 0x000fe20007810000 */
[--C-:B------:R-:W-:Y:S01]  /*4c20*/  FFMA.FTZ R58, R62, UR33, -R78.reuse ;  /* 0x000000213e3a7c23 */ /* 0x100fe2000801084e */
[--C-:B------:R-:W-:Y:S02]  /*4c30*/  FFMA.FTZ R62, R66, UR33, -R78.reuse ;  /* 0x00000021423e7c23 */ /* 0x100fe4000801084e */
[----:B------:R-:W-:Y:S01]  /*4c40*/  FMNMX.FTZ R60, R34, R25, !PT ;  /* 0x00000019223c7209 */ /* 0x000fe20007810000 */
[----:B------:R-:W-:Y:S03]  /*4c50*/  MUFU.EX2 R57, R57 ;  /* 0x0000003900397308 */ /* 0x000fe60000000800 */
[----:B------:R-:W-:Y:S01]  /*4c60*/  FMNMX.FTZ R25, R35, R60, !PT ;  /* 0x0000003c23197209 */ /* 0x000fe20007810000 */
[--C-:B------:R-:W-:Y:S01]  /*4c70*/  FFMA.FTZ R60, R64, UR33, -R78.reuse ;  /* 0x00000021403c7c23 */ /* 0x100fe2000801084e */
[----:B------:R-:W-:Y:S01]  /*4c80*/  FSEL R64, R40, -INF , !P5 ;  /* 0xff80000028407808 */ /* 0x000fe20006800000 */
        /* <DEDUP_REMOVED lines=10> */
[----:B------:R-:W1:Y:S01]  /*4d30*/  SHFL.BFLY PT, R25, R36, 0x2, 0x1f ;  /* 0x0c401f0024197f89 */ /* 0x000e6200000e0000 */
[----:B------:R-:W-:Y:S08]  /*4d40*/  MUFU.EX2 R58, R58 ;  /* 0x0000003a003a7308 */ /* 0x000ff00000000800 */
[----:B------:R-:W-:Y:S08]  /*4d50*/  MUFU.EX2 R59, R59 ;  /* 0x0000003b003b7308 */ /* 0x000ff00000000800 */
[----:B------:R-:W-:Y:S01]  /*4d60*/  MUFU.EX2 R60, R60 ;  /* 0x0000003c003c7308 */ /* 0x000fe20000000800 */
[----:B-1----:R-:W-:Y:S01]  /*4d70*/  FMNMX.FTZ R38, R36, R25, !PT ;  /* 0x0000001924267209 */ /* 0x002fe20007810000 */
[----:B------:R-:W-:-:S06]  /*4d80*/  FFMA.FTZ R36, R44, UR33, -R78 ;  /* 0x000000212c247c23 */ /* 0x000fcc000801084e */
[----:B------:R-:W-:Y:S01]  /*4d90*/  MUFU.EX2 R61, R61 ;  /* 0x0000003d003d7308 */ /* 0x000fe20000000800 */
[----:B------:R-:W1:Y:S07]  /*4da0*/  SHFL.BFLY PT, R25, R38, 0x1, 0x1f ;  /* 0x0c201f0026197f89 */ /* 0x000e6e00000e0000 */
[----:B------:R-:W-:Y:S08]  /*4db0*/  MUFU.EX2 R62, R62 ;  /* 0x0000003e003e7308 */ /* 0x000ff00000000800 */
[----:B------:R-:W-:Y:S08]  /*4dc0*/  MUFU.EX2 R52, R52 ;  /* 0x0000003400347308 */ /* 0x000ff00000000800 */
[----:B------:R-:W-:Y:S01]  /*4dd0*/  MUFU.EX2 R51, R51 ;  /* 0x0000003300337308 */ /* 0x000fe20000000800 */
[----:B-1----:R-:W-:Y:S01]  /*4de0*/  FMNMX.FTZ R25, R38, R25, !PT ;  /* 0x0000001926197209 */ /* 0x002fe20007810000 */
[----:B------:R-:W-:-:S03]  /*4df0*/  FFMA.FTZ R38, R42, UR33, -R78 ;  /* 0x000000212a267c23 */ /* 0x000fc6000801084e */
        /* <DEDUP_REMOVED lines=28> */
[--C-:B------:R-:W-:Y:S01]  /*4fc0*/  FFMA.FTZ R3, R3, UR33, -R42.reuse ;  /* 0x0000002103037c23 */ /* 0x100fe2000801082a */
[----:B------:R2:W3:Y:S01]  /*4fd0*/  MUFU.EX2 R7, R6 ;  /* 0x0000000600077308 */ /* 0x0004e20000000800 */
[----:B0-----:R-:W-:Y:S01]  /*4fe0*/  FADD.FTZ R4, R0, R73 ;  /* 0x0000004900047221 */ /* 0x001fe20000010000 */
[--C-:B------:R-:W-:Y:S01]  /*4ff0*/  FFMA.FTZ R35, R35, UR33, -R42.reuse ;  /* 0x0000002123237c23 */ /* 0x100fe2000801082a */
[--C-:B------:R-:W-:Y:S01]  /*5000*/  FFMA.FTZ R76, R76, UR33, -R42.reuse ;  /* 0x000000214c4c7c23 */ /* 0x100fe2000801082a */
[--C-:B------:R-:W-:Y:S01]  /*5010*/  FFMA.FTZ R63, R63, UR33, -R42.reuse ;  /* 0x000000213f3f7c23 */ /* 0x100fe2000801082a */
[--C-:B------:R-:W-:Y:S01]  /*5020*/  FFMA.FTZ R64, R64, UR33, -R42.reuse ;  /* 0x0000002140407c23 */ /* 0x100fe2000801082a */
[--C-:B------:R-:W-:Y:S01]  /*5030*/  FFMA.FTZ R80, R80, UR33, -R42.reuse ;  /* 0x0000002150507c23 */ /* 0x100fe2000801082a */
[----:B------:R-:W-:Y:S01]  /*5040*/  FFMA.FTZ R81, R81, UR33, -R42 ;  /* 0x0000002151517c23 */ /* 0x000fe2000801082a */
[----:B------:R0:W4:Y:S01]  /*5050*/  MUFU.EX2 R78, R5 ;  /* 0x00000005004e7308 */ /* 0x0001220000000800 */
[----:B-1----:R-:W-:Y:S01]  /*5060*/  FADD.FTZ R8, R79, R66 ;  /* 0x000000424f087221 */ /* 0x002fe20000010000 */
[----:B--2---:R-:W-:-:S06]  /*5070*/  F2FP.BF16.F32.PACK_AB R6, R72, R69 ;  /* 0x000000454806723e */ /* 0x004fcc00000010ff */
[----:B------:R-:W1:Y:S01]  /*5080*/  MUFU.EX2 R9, R9 ;  /* 0x0000000900097308 */ /* 0x000e620000000800 */
[----:B0-----:R-:W-:Y:S01]  /*5090*/  FADD.FTZ R5, R69, R4 ;  /* 0x0000000445057221 */ /* 0x001fe20000010000 */
[----:B---3--:R-:W-:Y:S01]  /*50a0*/  FADD.FTZ R29, R7, R8 ;  /* 0x00000008071d7221 */ /* 0x008fe20000010000 */
[----:B------:R-:W-:Y:S01]  /*50b0*/  F2FP.BF16.F32.PACK_AB R4, R73, R0 ;  /* 0x000000004904723e */ /* 0x000fe200000010ff */
[--C-:B------:R-:W-:Y:S01]  /*50c0*/  FFMA.FTZ R0, R30, UR33, -R42.reuse ;  /* 0x000000211e007c23 */ /* 0x100fe2000801082a */
[----:B------:R-:W-:Y:S01]  /*50d0*/  FADD.FTZ R5, R72, R5 ;  /* 0x0000000548057221 */ /* 0x000fe20000010000 */
[--C-:B------:R-:W-:Y:S02]  /*50e0*/  FFMA.FTZ R30, R33, UR33, -R42.reuse ;  /* 0x00000021211e7c23 */ /* 0x100fe4000801082a */
[----:B------:R-:W0:Y:S01]  /*50f0*/  MUFU.EX2 R44, R44 ;  /* 0x0000002c002c7308 */ /* 0x000e220000000800 */
[----:B------:R-:W-:Y:S01]  /*5100*/  FADD.FTZ R10, R68, R5 ;  /* 0x00000005440a7221 */ /* 0x000fe20000010000 */
[----:B----4-:R-:W-:Y:S01]  /*5110*/  FADD.FTZ R8, R78, R29 ;  /* 0x0000001d4e087221 */ /* 0x010fe20000010000 */
[----:B------:R-:W-:Y:S01]  /*5120*/  F2FP.BF16.F32.PACK_AB R5, R66, R79 ;  /* 0x0000004f4205723e */ /* 0x000fe200000010ff */
[----:B------:R-:W-:Y:S01]  /*5130*/  FFMA.FTZ R29, R32, UR33, -R42 ;  /* 0x00000021201d7c23 */ /* 0x000fe2000801082a */
[----:B------:R-:W-:Y:S01]  /*5140*/  FADD.FTZ R31, R71, R10 ;  /* 0x0000000a471f7221 */ /* 0x000fe20000010000 */
[----:B------:R-:W-:-:S02]  /*5150*/  F2FP.BF16.F32.PACK_AB R7, R78, R7 ;  /* 0x000000074e07723e */ /* 0x000fc400000010ff */
[----:B------:R-:W2:Y:S01]  /*5160*/  MUFU.EX2 R11, R11 ;  /* 0x0000000b000b7308 */ /* 0x000ea20000000800 */
[----:B------:R-:W-:Y:S01]  /*5170*/  FADD.FTZ R10, R70, R31 ;  /* 0x0000001f460a7221 */ /* 0x000fe20000010000 */
[----:B-1----:R-:W-:Y:S01]  /*5180*/  FADD.FTZ R65, R9, R8 ;  /* 0x0000000809417221 */ /* 0x002fe20000010000 */
[----:B------:R-:W-:Y:S01]  /*5190*/  FFMA.FTZ R31, R34, UR33, -R42 ;  /* 0x00000021221f7c23 */ /* 0x000fe2000801082a */
[----:B------:R1:W-:Y:S01]  /*51a0*/  STSM.16.M88.4 [R18+0x21800], R4 ;  /* 0x0218000412007844 */ /* 0x0003e20000000200 */
[----:B------:R-:W-:Y:S01]  /*51b0*/  FADD.FTZ R33, R75, R10 ;  /* 0x0000000a4b217221 */ /* 0x000fe20000010000 */
[----:B------:R-:W-:Y:S02]  /*51c0*/  FFMA.FTZ R42, R67, UR33, -R42 ;  /* 0x00000021432a7c23 */ /* 0x000fe4000801082a */
[----:B------:R-:W3:Y:S01]  /*51d0*/  MUFU.EX2 R48, R48 ;  /* 0x0000003000307308 */ /* 0x000ee20000000800 */
[----:B0-----:R-:W-:Y:S01]  /*51e0*/  FADD.FTZ R8, R44, R65 ;  /* 0x000000412c087221 */ /* 0x001fe20000010000 */
[----:B------:R-:W-:-:S04]  /*51f0*/  FADD.FTZ R10, R74, R33 ;  /* 0x000000214a0a7221 */ /* 0x000fc80000010000 */
[----:B------:R-:W-:Y:S02]  /*5200*/  FADD.FTZ R65, R77, R10 ;  /* 0x0000000a4d417221 */ /* 0x000fe40000010000 */
[----:B------:R-:W0:Y:S01]  /*5210*/  MUFU.EX2 R12, R12 ;  /* 0x0000000c000c7308 */ /* 0x000e220000000800 */
[----:B--2---:R-:W-:Y:S01]  /*5220*/  FADD.FTZ R33, R11, R8 ;  /* 0x000000080b217221 */ /* 0x004fe20000010000 */
[----:B------:R-:W-:Y:S01]  /*5230*/  FADD.FTZ R10, R56, R65 ;  /* 0x00000041380a7221 */ /* 0x000fe20000010000 */
[----:B-1----:R-:W-:-:S03]  /*5240*/  F2FP.BF16.F32.PACK_AB R5, R44, R9 ;  /* 0x000000092c05723e */ /* 0x002fc600000010ff */
[----:B------:R-:W-:Y:S01]  /*5250*/  FADD.FTZ R10, R57, R10 ;  /* 0x0000000a390a7221 */ /* 0x000fe20000010000 */
[----:B------:R-:W-:Y:S01]  /*5260*/  F2FP.BF16.F32.PACK_AB R4, R71, R68 ;  /* 0x000000444704723e */ /* 0x000fe200000010ff */
[----:B------:R-:W1:Y:S01]  /*5270*/  MUFU.EX2 R43, R43 ;  /* 0x0000002b002b7308 */ /* 0x000e620000000800 */
[C---:B---3--:R-:W-:Y:S01]  /*5280*/  FADD.FTZ R33, R48.reuse, R33 ;  /* 0x0000002130217221 */ /* 0x048fe20000010000 */
[----:B------:R-:W-:Y:S01]  /*5290*/  FADD.FTZ R65, R53, R10 ;  /* 0x0000000a35417221 */ /* 0x000fe20000010000 */
[----:B------:R-:W-:Y:S02]  /*52a0*/  F2FP.BF16.F32.PACK_AB R7, R48, R11 ;  /* 0x0000000b3007723e */ /* 0x000fe400000010ff */
[----:B------:R-:W-:Y:S01]  /*52b0*/  F2FP.BF16.F32.PACK_AB R6, R75, R70 ;  /* 0x000000464b06723e */ /* 0x000fe200000010ff */
[----:B------:R-:W-:Y:S02]  /*52c0*/  FADD.FTZ R10, R54, R65 ;  /* 0x00000041360a7221 */ /* 0x000fe40000010000 */
[----:B------:R-:W2:Y:S01]  /*52d0*/  MUFU.EX2 R14, R14 ;  /* 0x0000000e000e7308 */ /* 0x000ea20000000800 */
[----:B0-----:R-:W-:Y:S01]  /*52e0*/  FADD.FTZ R8, R12, R33 ;  /* 0x000000210c087221 */ /* 0x001fe20000010000 */
[----:B------:R-:W-:Y:S01]  /*52f0*/  FADD.FTZ R65, R55, R10 ;  /* 0x0000000a37417221 */ /* 0x000fe20000010000 */
[----:B------:R0:W-:Y:S01]  /*5300*/  STSM.16.M88.4 [R23], R4 ;  /* 0x0000000417007844 */ /* 0x0001e20000000200 */
[----:B------:R-:W-:-:S02]  /*5310*/  F2FP.BF16.F32.PACK_AB R10, R57, R56 ;  /* 0x00000038390a723e */ /* 0x000fc400000010ff */
[----:B------:R-:W-:Y:S02]  /*5320*/  FADD.FTZ R34, R58, R65 ;  /* 0x000000413a227221 */ /* 0x000fe40000010000 */
[----:B------:R-:W3:Y:S01]  /*5330*/  MUFU.EX2 R45, R45 ;  /* 0x0000002d002d7308 */ /* 0x000ee20000000800 */
[----:B-1----:R-:W-:Y:S01]  /*5340*/  FADD.FTZ R33, R43, R8 ;  /* 0x000000082b217221 */ /* 0x002fe20000010000 */
[----:B------:R-:W-:-:S04]  /*5350*/  FADD.FTZ R9, R59, R34 ;  /* 0x000000223b097221 */ /* 0x000fc80000010000 */
[----:B------:R-:W-:Y:S01]  /*5360*/  FADD.FTZ R44, R60, R9 ;  /* 0x000000093c2c7221 */ /* 0x000fe20000010000 */
[----:B------:R-:W-:Y:S01]  /*5370*/  F2FP.BF16.F32.PACK_AB R9, R43, R12 ;  /* 0x0000000c2b09723e */ /* 0x000fe200000010ff */
[----:B------:R-:W1:Y:S01]  /*5380*/  MUFU.EX2 R13, R13 ;  /* 0x0000000d000d7308 */ /* 0x000e620000000800 */
[----:B--2---:R-:W-:Y:S01]  /*5390*/  FADD.FTZ R8, R14, R33 ;  /* 0x000000210e087221 */ /* 0x004fe20000010000 */
[----:B------:R-:W-:Y:S01]  /*53a0*/  FADD.FTZ R43, R61, R44 ;  /* 0x0000002c3d2b7221 */ /* 0x000fe20000010000 */
[----:B0-----:R-:W-:Y:S02]  /*53b0*/  F2FP.BF16.F32.PACK_AB R4, R54, R53 ;  /* 0x000000353604723e */ /* 0x001fe400000010ff */
[----:B------:R-:W-:Y:S01]  /*53c0*/  F2FP.BF16.F32.PACK_AB R6, R58, R55 ;  /* 0x000000373a06723e */ /* 0x000fe200000010ff */
[----:B------:R-:W-:Y:S02]  /*53d0*/  FADD.FTZ R43, R62, R43 ;  /* 0x0000002b3e2b7221 */ /* 0x000fe40000010000 */
[----:B------:R-:W0:Y:S01]  /*53e0*/  MUFU.EX2 R20, R20 ;  /* 0x0000001400147308 */ /* 0x000e220000000800 */
[C---:B---3--:R-:W-:Y:S01]  /*53f0*/  FADD.FTZ R8, R45.reuse, R8 ;  /* 0x000000082d087221 */ /* 0x048fe20000010000 */
[----:B------:R-:W-:Y:S01]  /*5400*/  F2FP.BF16.F32.PACK_AB R11, R45, R14 ;  /* 0x0000000e2d0b723e */ /* 0x000fe200000010ff */
[----:B------:R-:W-:-:S04]  /*5410*/  FADD.FTZ R14, R52, R43 ;  /* 0x0000002b340e7221 */ /* 0x000fc80000010000 */
[----:B------:R-:W-:Y:S01]  /*5420*/  FADD.FTZ R14, R51, R14 ;  /* 0x0000000e330e7221 */ /* 0x000fe20000010000 */
[----:B------:R-:W2:Y:S01]  /*5430*/  MUFU.EX2 R2, R2 ;  /* 0x0000000200027308 */ /* 0x000ea20000000800 */
[----:B-1----:R-:W-:Y:S01]  /*5440*/  FADD.FTZ R33, R13, R8 ;  /* 0x000000080d217221 */ /* 0x002fe20000010000 */
[----:B------:R-:W-:Y:S01]  /*5450*/  F2FP.BF16.F32.PACK_AB R8, R77, R74 ;  /* 0x0000004a4d08723e */ /* 0x000fe200000010ff */
[----:B------:R-:W-:Y:S01]  /*5460*/  FADD.FTZ R5, R49, R14 ;  /* 0x0000000e31057221 */ /* 0x000fe20000010000 */
[----:B------:R-:W-:-:S03]  /*5470*/  F2FP.BF16.F32.PACK_AB R14, R50, R49 ;  /* 0x00000031320e723e */ /* 0x000fc600000010ff */
[----:B------:R1:W-:Y:S01]  /*5480*/  STSM.16.M88.4 [R22], R8 ;  /* 0x0000000816007844 */ /* 0x0003e20000000200 */
[----:B------:R-:W3:Y:S01]  /*5490*/  MUFU.EX2 R3, R3 ;  /* 0x0000000300037308 */ /* 0x000ee20000000800 */
[----:B0-----:R-:W-:-:S07]  /*54a0*/  FADD.FTZ R33, R20, R33 ;  /* 0x0000002114217221 */ /* 0x001fce0000010000 */
[----:B------:R-:W-:Y:S01]  /*54b0*/  MUFU.EX2 R15, R15 ;  /* 0x0000000f000f7308 */ /* 0x000fe20000000800 */
[----:B--2---:R-:W-:Y:S01]  /*54c0*/  FADD.FTZ R34, R2, R33 ;  /* 0x0000002102227221 */ /* 0x004fe20000010000 */
[----:B-1----:R-:W-:-:S06]  /*54d0*/  F2FP.BF16.F32.PACK_AB R8, R60, R59 ;  /* 0x0000003b3c08723e */ /* 0x002fcc00000010ff */
[----:B------:R-:W0:Y:S01]  /*54e0*/  MUFU.EX2 R26, R26 ;  /* 0x0000001a001a7308 */ /* 0x000e220000000800 */
[C---:B---3--:R-:W-:Y:S01]  /*54f0*/  FADD.FTZ R34, R3.reuse, R34 ;  /* 0x0000002203227221 */ /* 0x048fe20000010000 */
[----:B------:R-:W-:Y:S02]  /*5500*/  F2FP.BF16.F32.PACK_AB R7, R3, R2 ;  /* 0x000000020307723e */ /* 0x000fe400000010ff */
[----:B------:R-:W-:-:S04]  /*5510*/  F2FP.BF16.F32.PACK_AB R10, R62, R61 ;  /* 0x0000003d3e0a723e */ /* 0x000fc800000010ff */
        /* <DEDUP_REMOVED lines=10> */
[----:B------:R-:W-:Y:S01]  /*55c0*/  FADD.FTZ R35, R21, R12 ;  /* 0x0000000c15237221 */ /* 0x000fe20000010000 */
[----:B------:R-:W-:-:S03]  /*55d0*/  F2FP.BF16.F32.PACK_AB R12, R51, R52 ;  /* 0x00000034330c723e */ /* 0x000fc600000010ff */
[----:B------:R-:W-:-:S03]  /*55e0*/  FADD.FTZ R35, R28, R35 ;  /* 0x000000231c237221 */ /* 0x000fc60000010000 */
[----:B------:R-:W3:Y:S01]  /*55f0*/  MUFU.EX2 R30, R30 ;  /* 0x0000001e001e7308 */ /* 0x000ee20000000800 */
[----:B0-----:R-:W-:Y:S01]  /*5600*/  FADD.FTZ R44, R0, R35 ;  /* 0x00000023002c7221 */ /* 0x001fe20000010000 */
[----:B------:R-:W-:Y:S01]  /*5610*/  FADD.FTZ R35, R50, R5 ;  /* 0x0000000532237221 */ /* 0x000fe20000010000 */
[----:B------:R-:W-:Y:S02]  /*5620*/  F2FP.BF16.F32.PACK_AB R5, R20, R13 ;  /* 0x0000000d1405723e */ /* 0x000fe400000010ff */
[C---:B-1----:R-:W-:Y:S01]  /*5630*/  FADD.FTZ R44, R27.reuse, R44 ;  /* 0x0000002c1b2c7221 */ /* 0x042fe20000010000 */
[----:B------:R-:W-:Y:S02]  /*5640*/  F2FP.BF16.F32.PACK_AB R13, R27, R0 ;  /* 0x000000001b0d723e */ /* 0x000fe400000010ff */
[----:B------:R-:W0:Y:S01]  /*5650*/  MUFU.EX2 R31, R31 ;  /* 0x0000001f001f7308 */ /* 0x000e220000000800 */
[----:B--2---:R-:W-:Y:S01]  /*5660*/  FADD.FTZ R3, R29, R44 ;  /* 0x0000002c1d037221 */ /* 0x004fe20000010000 */
[----:B------:R1:W-:Y:S04]  /*5670*/  STSM.16.M88.4 [R19], R4 ;  /* 0x0000000413007844 */ /* 0x0003e80000000200 */
[----:B------:R-:W-:Y:S02]  /*5680*/  STSM.16.M88.4 [R18+0x27800], R8 ;  /* 0x0278000812007844 */ /* 0x000fe40000000200 */
[----:B------:R-:W2:Y:S01]  /*5690*/  MUFU.EX2 R40, R40 ;  /* 0x0000002800287308 */ /* 0x000ea20000000800 */
[C---:B---3--:R-:W-:Y:S01]  /*56a0*/  FADD.FTZ R0, R30.reuse, R3 ;  /* 0x000000031e007221 */ /* 0x048fe20000010000 */
[----:B------:R-:W-:-:S05]  /*56b0*/  F2FP.BF16.F32.PACK_AB R15, R30, R29 ;  /* 0x0000001d1e0f723e */ /* 0x000fca00000010ff */
[----:B------:R-:W-:Y:S01]  /*56c0*/  STSM.16.M88.4 [R136], R12 ;  /* 0x0000000c88007844 */ /* 0x000fe20000000200 */
[----:B------:R-:W3:Y:S01]  /*56d0*/  MUFU.EX2 R47, R47 ;  /* 0x0000002f002f7308 */ /* 0x000ee20000000800 */
[----:B0-----:R-:W-:Y:S01]  /*56e0*/  FADD.FTZ R21, R31, R0 ;  /* 0x000000001f157221 */ /* 0x001fe20000010000 */
[----:B------:R-:W-:-:S03]  /*56f0*/  F2FP.BF16.F32.PACK_AB R29, R32, R31 ;  /* 0x0000001f201d723e */ /* 0x000fc600000010ff */
[----:B------:R-:W-:-:S03]  /*5700*/  FADD.FTZ R21, R32, R21 ;  /* 0x0000001520157221 */ /* 0x000fc60000010000 */
[----:B------:R-:W0:Y:S01]  /*5710*/  MUFU.EX2 R41, R41 ;  /* 0x0000002900297308 */ /* 0x000e220000000800 */
[----:B--2---:R-:W-:-:S07]  /*5720*/  FADD.FTZ R2, R40, R35 ;  /* 0x0000002328027221 */ /* 0x004fce0000010000 */
[----:B------:R-:W2:Y:S01]  /*5730*/  MUFU.EX2 R46, R46 ;  /* 0x0000002e002e7308 */ /* 0x000ea20000000800 */
[C---:B---3--:R-:W-:Y:S01]  /*5740*/  F2FP.BF16.F32.PACK_AB R28, R47.reuse, R40 ;  /* 0x000000282f1c723e */ /* 0x048fe200000010ff */
[----:B------:R-:W-:-:S06]  /*5750*/  FADD.FTZ R2, R47, R2 ;  /* 0x000000022f027221 */ /* 0x000fcc0000010000 */
[----:B------:R-:W3:Y:S01]  /*5760*/  MUFU.EX2 R76, R76 ;  /* 0x0000004c004c7308 */ /* 0x000ee20000000800 */
[----:B0-----:R-:W-:-:S07]  /*5770*/  FADD.FTZ R27, R41, R2 ;  /* 0x00000002291b7221 */ /* 0x001fce0000010000 */
[----:B------:R-:W0:Y:S01]  /*5780*/  MUFU.EX2 R33, R80 ;  /* 0x0000005000217308 */ /* 0x000e220000000800 */
[C---:B--2---:R-:W-:Y:S01]  /*5790*/  F2FP.BF16.F32.PACK_AB R30, R46.reuse, R41 ;  /* 0x000000292e1e723e */ /* 0x044fe200000010ff */
[----:B------:R-:W-:-:S06]  /*57a0*/  FADD.FTZ R27, R46, R27 ;  /* 0x0000001b2e1b7221 */ /* 0x000fcc0000010000 */
[----:B------:R-:W-:Y:S01]  /*57b0*/  MUFU.EX2 R36, R36 ;  /* 0x0000002400247308 */ /* 0x000fe20000000800 */
[----:B---3--:R-:W-:-:S07]  /*57c0*/  FADD.FTZ R0, R76, R21 ;  /* 0x000000154c007221 */ /* 0x008fce0000010000 */
[----:B------:R-:W1:Y:S01]  /*57d0*/  MUFU.EX2 R37, R37 ;  /* 0x0000002500257308 */ /* 0x000e620000000800 */
[C---:B0-----:R-:W-:Y:S01]  /*57e0*/  F2FP.BF16.F32.PACK_AB R31, R33.reuse, R76 ;  /* 0x0000004c211f723e */ /* 0x041fe200000010ff */
[----:B------:R-:W-:-:S04]  /*57f0*/  FADD.FTZ R0, R33, R0 ;  /* 0x0000000021007221 */ /* 0x000fc80000010000 */
[----:B------:R-:W-:Y:S02]  /*5800*/  STSM.16.M88.4 [R22+0x6000], R28 ;  /* 0x0060001c16007844 */ /* 0x000fe40000000200 */
[----:B------:R-:W0:Y:S08]  /*5810*/  MUFU.EX2 R38, R38 ;  /* 0x0000002600267308 */ /* 0x000e300000000800 */
[----:B------:R-:W2:Y:S01]  /*5820*/  MUFU.EX2 R39, R39 ;  /* 0x0000002700277308 */ /* 0x000ea20000000800 */
[----:B-1----:R-:W-:Y:S01]  /*5830*/  F2FP.BF16.F32.PACK_AB R4, R37, R36 ;  /* 0x000000242504723e */ /* 0x002fe200000010ff */
[----:B------:R-:W-:-:S04]  /*5840*/  FADD.FTZ R36, R36, R27 ;  /* 0x0000001b24247221 */ /* 0x000fc80000010000 */
[----:B------:R-:W-:Y:S02]  /*5850*/  FADD.FTZ R37, R37, R36 ;  /* 0x0000002425257221 */ /* 0x000fe40000010000 */
[----:B------:R-:W-:Y:S02]  /*5860*/  MUFU.EX2 R63, R63 ;  /* 0x0000003f003f7308 */ /* 0x000fe40000000800 */
[----:B0-----:R-:W-:-:S06]  /*5870*/  FADD.FTZ R2, R38, R37 ;  /* 0x0000002526027221 */ /* 0x001fcc0000010000 */
[----:B------:R-:W0:Y:S01]  /*5880*/  MUFU.EX2 R34, R81 ;  /* 0x0000005100227308 */ /* 0x000e220000000800 */
[C---:B--2---:R-:W-:Y:S01]  /*5890*/  F2FP.BF16.F32.PACK_AB R6, R39.reuse, R38 ;  /* 0x000000262706723e */ /* 0x044fe200000010ff */
[----:B------:R-:W-:-:S06]  /*58a0*/  FADD.FTZ R2, R39, R2 ;  /* 0x0000000227027221 */ /* 0x000fcc0000010000 */
[----:B------:R-:W1:Y:S08]  /*58b0*/  MUFU.EX2 R64, R64 ;  /* 0x0000004000407308 */ /* 0x000e700000000800 */
[----:B------:R-:W2:Y:S01]  /*58c0*/  MUFU.EX2 R3, R42 ;  /* 0x0000002a00037308 */ /* 0x000ea20000000800 */
[----:B0-----:R-:W-:Y:S01]  /*58d0*/  F2FP.BF16.F32.PACK_AB R5, R34, R63 ;  /* 0x0000003f2205723e */ /* 0x001fe200000010ff */
[----:B------:R-:W-:-:S04]  /*58e0*/  FADD.FTZ R63, R63, R0 ;  /* 0x000000003f3f7221 */ /* 0x000fc80000010000 */
[----:B------:R-:W-:-:S04]  /*58f0*/  FADD.FTZ R63, R34, R63 ;  /* 0x0000003f223f7221 */ /* 0x000fc80000010000 */
[----:B-1----:R-:W-:Y:S01]  /*5900*/  FADD.FTZ R0, R64, R63 ;  /* 0x0000003f40007221 */ /* 0x002fe20000010000 */
[----:B--2---:R-:W-:-:S03]  /*5910*/  F2FP.BF16.F32.PACK_AB R7, R3, R64 ;  /* 0x000000400307723e */ /* 0x004fc600000010ff */
[----:B------:R-:W-:Y:S02]  /*5920*/  FADD.FTZ R0, R3, R0 ;  /* 0x0000000003007221 */ /* 0x000fe40000010000 */
[----:B------:R0:W-:Y:S01]  /*5930*/  STSM.16.M88.4 [R19+0x6000], R4 ;  /* 0x0060000413007844 */ /* 0x0001e20000000200 */
[----:B------:R1:W-:Y:S06]  /*5940*/  MEMBAR.ALL.CTA ;  /* 0x0000000000007992 */ /* 0x0003ec0000008000 */
[----:B-1----:R-:W1:Y:S01]  /*5950*/  FENCE.VIEW.ASYNC.S ;  /* 0x00000000000073c6 */ /* 0x002e620000000000 */
[----:B0-----:R-:W-:Y:S01]  /*5960*/  VIADD R6, R88, 0xfffffffe ;  /* 0xfffffffe58067836 */ /* 0x001fe20000000000 */
        /* <DEDUP_REMOVED lines=13> */
.L_x_11099:
[----:B------:R-:W-:Y:S02]  /*5a40*/  ULDC UR18, c[0x0][0x9e4] ;  /* 0x0002790000127ab9 */ /* 0x000fe40000000800 */
[----:B------:R-:W-:-:S11]  /*5a50*/  UISETP.NE.AND UP0, UPT, UR18, 0x1, UPT ;  /* 0x000000011200788c */ /* 0x000fd6000bf05270 */
[----:B------:R-:W-:Y:S02]  /*5a60*/  @UP0 ULDC.64 UR6, c[0x0][0x9e8] ;  /* 0x00027a0000060ab9 */ /* 0x000fe40000000a00 */
[----:B------:R-:W-:-:S04]  /*5a70*/  UIMAD.WIDE.U32 UR10, UR15, UR6, URZ ;  /* 0x000000060f0a72a5 */ /* 0x000fc8000f8e003f */
[----:B------:R-:W-:-:S12]  /*5a80*/  @UP0 USHF.R.U32.HI UR15, URZ, UR7, UR11 ;  /* 0x000000073f0f0299 */ /* 0x000fd8000801160b */
.L_x_11100:
[----:B------:R-:W-:-:S04]  /*5a90*/  UIMAD UR15, UR15, UR18, UR18 ;  /* 0x000000120f0f72a4 */ /* 0x000fc8000f8e0212 */
[----:B------:R-:W-:-:S04]  /*5aa0*/  UISETP.LT.AND UP0, UPT, UR14, UR15, UPT ;  /* 0x0000000f0e00728c */ /* 0x000fc8000bf01270 */
[----:B------:R-:W-:-:S12]  /*5ab0*/  USEL UR14, UR14, UR15, UP0 ;  /* 0x0000000f0e0e7287 */ /* 0x000fd80008000000 */
.L_x_11098:
        /* <DEDUP_REMOVED lines=35> */
[----:B------:R-:W-:Y:S01]  /*5cf0*/  IMAD.MOV.U32 R3, RZ, RZ, R6 ;  /* 0x000000ffff037224 */ /* 0x000fe200078e0006 */
[----:B------:R-:W-:Y:S01]  /*5d00*/  ULDC UR34, c[0x0][0x9e4] ;  /* 0x0002790000227ab9 */ /* 0x000fe20000000800 */
[----:B------:R-:W-:Y:S01]  /*5d10*/  IMAD.MOV.U32 R135, RZ, RZ, RZ ;  /* 0x000000ffff877224 */ /* 0x000fe200078e00ff */
[----:B------:R-:W-:Y:S01]  /*5d20*/  ULDC UR35, c[0x0][0x9dc] ;  /* 0x0002770000237ab9 */ /* 0x000fe20000000800 */
[----:B------:R-:W-:Y:S01]  /*5d30*/  ULDC UR59, c[0x0][0x9d8] ;  /* 0x00027600003b7ab9 */ /* 0x000fe20000000800 */
[----:B------:R-:W-:Y:S01]  /*5d40*/  ULDC UR33, c[0x0][0x988] ;  /* 0x0002620000217ab9 */ /* 0x000fe20000000800 */
[----:B------:R-:W-:-:S05]  /*5d50*/  ULDC UR58, c[0x0][0x9e0] ;  /* 0x00027800003a7ab9 */ /* 0x000fca0000000800 */
.L_x_11120:
[----:B------:R-:W-:Y:S01]  /*5d60*/  ISETP.NE.AND P2, PT, RZ, UR46, PT ;  /* 0x0000002eff007c0c */ /* 0x000fe2000bf45270 */
[----:B------:R-:W-:-:S04]  /*5d70*/  UISETP.NE.AND UP0, UPT, UR61, 0x1, UPT ;  /* 0x000000013d00788c */ /* 0x000fc8000bf05270 */
[----:B------:R-:W-:-:S04]  /*5d80*/  USEL UR50, URZ, 0x1, UP0 ;  /* 0x000000013f327887 */ /* 0x000fc80008000000 */
[----:B------:R-:W-:-:S04]  /*5d90*/  ULOP3.LUT UR50, UR28, UR50, URZ, 0x3c, !UPT ;  /* 0x000000321c327292 */ /* 0x000fc8000f8e3c3f */
[----:B------:R-:W-:Y:S08]  /*5da0*/  @P2 BRA `(.L_x_11102) ;  /* 0x0000000000382947 */ /* 0x000ff00003800000 */
[----:B------:R-:W-:Y:S05]  /*5db0*/  @!P0 BRA `(.L_x_11103) ;  /* 0x0000000000048947 */ /* 0x000fea0003800000 */
[----:B------:R-:W-:Y:S01]  /*5dc0*/  BPT.TRAP 0x1 ;  /* 0x000000040000795c */ /* 0x000fe20000300000 */
.L_x_11103:
        /* <DEDUP_REMOVED lines=9> */
.L_x_11104:
[----:B-1----:R-:W-:Y:S05]  /*5e60*/  @P1 BRA `(.L_x_11102) ;  /* 0x0000000000081947 */ /* 0x002fea0003800000 */
[----:B------:R-:W1:Y:S02]  /*5e70*/  SYNCS.PHASECHK.TRANS64.TRYWAIT P1, [UR6+0x2d830], R6 ;  /* 0x02d83006ff0075a7 */ /* 0x000e640008020146 */
[----:B-1----:R-:W-:Y:S05]  /*5e80*/  @!P1 BRA `(.L_x_11105) ;  /* 0x0000013800e49947 */ /* 0x002fea0003800000 */
.L_x_11102:
        /* <DEDUP_REMOVED lines=40> */
.L_x_11107:
[----:B------:R-:W-:Y:S01]  /*6110*/  ULEA UR6, UR61, UR41, 0x3 ;  /* 0x000000293d067291 */ /* 0x000fe2000f8e183f */
[----:B------:R-:W-:-:S05]  /*6120*/  IMAD.U32 R6, RZ, RZ, UR28 ;  /* 0x0000001cff067e24 */ /* 0x000fca000f8e00ff */
[----:B------:R-:W-:-:S04]  /*6130*/  SHF.L.U32 R6, R6, 0x1f, RZ ;  /* 0x0000001f06067819 */ /* 0x000fc800000006ff */
[----:B------:R0:W1:Y:S01]  /*6140*/  SYNCS.PHASECHK.TRANS64.TRYWAIT P1, [UR6+0x2d850], R6 ;  /* 0x02d85006ff0075a7 */ /* 0x0000620008020146 */
[----:B------:R-:W-:Y:S05]  /*6150*/  @!P0 BRA `(.L_x_11108) ;  /* 0x0000000000048947 */ /* 0x000fea0003800000 */
[----:B------:R-:W-:Y:S01]  /*6160*/  BPT.TRAP 0x1 ;  /* 0x000000040000795c */ /* 0x000fe20000300000 */
.L_x_11108:
[----:B-1----:R-:W-:Y:S05]  /*6170*/  @P1 BRA `(.L_x_11106) ;  /* 0x0000000000081947 */ /* 0x002fea0003800000 */
[----:B------:R-:W1:Y:S02]  /*6180*/  SYNCS.PHASECHK.TRANS64.TRYWAIT P1, [UR6+0x2d850], R6 ;  /* 0x02d85006ff0075a7 */ /* 0x000e640008020146 */
[----:B-1----:R-:W-:Y:S05]  /*6190*/  @!P1 BRA `(.L_x_11109) ;  /* 0x0000013800389947 */ /* 0x002fea0003800000 */
.L_x_11106:
[----:B------:R-:W-:Y:S01]  /*61a0*/  UIADD3 UR6, UR41, 0x400, URZ ;  /* 0x0000040029067890 */ /* 0x000fe2000fffe03f */
[----:B------:R-:W-:Y:S01]  /*61b0*/  WARPGROUP.ARRIVE ;  /* 0x00000000000079c5 */ /* 0x000fe20000000000 */
[----:B------:R-:W-:-:S05]  /*61c0*/  ULEA UR7, UR55, UR41, 0xd ;  /* 0x0000002937077291 */ /* 0x000fca000f8e683f */
[----:B------:R-:W1:Y:S01]  /*61d0*/  S2R R8, SR_TID.X ;  /* 0x0000000000087919 */ /* 0x000e620000002100 */
[----:B------:R-:W-:Y:S02]  /*61e0*/  USHF.R.U32.HI UR6, URZ, 0x4, UR6 ;  /* 0x000000043f067899 */ /* 0x000fe40008011606 */
[----:B------:R-:W-:Y:S02]  /*61f0*/  UIADD3 UR7, UR7, 0x21800, URZ ;  /* 0x0002180007077890 */ /* 0x000fe4000fffe03f */
[----:B------:R-:W-:Y:S02]  /*6200*/  ULOP3.LUT UR6, UR6, 0x3fff, URZ, 0xc0, !UPT ;  /* 0x00003fff06067892 */ /* 0x000fe4000f8ec03f */
[----:B------:R-:W-:Y:S02]  /*6210*/  USHF.R.U32.HI UR7, URZ, 0x4, UR7 ;  /* 0x000000043f077899 */ /* 0x000fe40008011607 */
[----:B------:R-:W-:Y:S02]  /*6220*/  ULOP3.LUT UR10, UR6, 0x2000000, URZ, 0xfc, !UPT ;  /* 0x02000000060a7892 */ /* 0x000fe4000f8efc3f */
[----:B------:R-:W-:-:S02]  /*6230*/  ULOP3.LUT UR6, UR7, 0x3fff, URZ, 0xc0, !UPT ;  /* 0x00003fff07067892 */ /* 0x000fc4000f8ec03f */
[----:B------:R-:W-:Y:S02]  /*6240*/  UIMAD UR7, UR61, 0x600, UR10 ;  /* 0x000006003d0778a4 */ /* 0x000fe4000f8e020a */
[----:B------:R-:W-:Y:S01]  /*6250*/  ULOP3.LUT UR6, UR6, 0x10000, URZ, 0xfc, !UPT ;  /* 0x0001000006067892 */ /* 0x000fe2000f8efc3f */
[----:B------:R-:W-:Y:S01]  /*6260*/  UMOV UR31, 0x80000020 ;  /* 0x80000020001f7882 */ /* 0x000fe20000000000 */
[----:B------:R-:W-:-:S03]  /*6270*/  UMOV UR29, 0x40000040 ;  /* 0x40000040001d7882 */ /* 0x000fc60000000000 */
        /* <DEDUP_REMOVED lines=60> */
.L_x_11110:
[----:B------:R-:W-:Y:S01]  /*6640*/  UISETP.NE.AND UP1, UPT, UR54, URZ, UPT ;  /* 0x0000003f3600728c */ /* 0x000fe2000bf25270 */
[----:B------:R-:W-:Y:S01]  /*6650*/  FMUL.FTZ R9, R27, UR59 ;  /* 0x0000003b1b097c20 */ /* 0x000fe20008410000 */
[----:B------:R-:W-:Y:S01]  /*6660*/  FMUL.FTZ R27, R39, UR59 ;  /* 0x0000003b271b7c20 */ /* 0x000fe20008410000 */
[----:B------:R-:W-:Y:S01]  /*6670*/  FMUL.FTZ R39, R51, UR59 ;  /* 0x0000003b33277c20 */ /* 0x000fe20008410000 */
[----:B------:R-:W-:Y:S02]  /*6680*/  VIADD R51, R137, UR39 ;  /* 0x0000002789337c36 */ /* 0x000fe40008000000 */
        /* <DEDUP_REMOVED lines=13> */
[----:B------:R-:W-:-:S02]  /*6760*/  IMAD.MOV.U32 R83, RZ, RZ, R51 ;  /* 0x000000ffff537224 */ /* 0x000fc400078e0033 */
        /* <DEDUP_REMOVED lines=10> */
[----:B0-----:R-:W-:Y:S01]  /*6810*/  FMUL.FTZ R6, R24, UR59 ;  /* 0x0000003b18067c20 */ /* 0x001fe20008410000 */
[----:B------:R-:W-:Y:S01]  /*6820*/  UIADD3 UR6, UR6, 0x2d840, URZ ;  /* 0x0002d84006067890 */ /* 0x000fe2000fffe03f */
        /* <DEDUP_REMOVED lines=51> */
[----:B------:R-:W-:Y:S01]  /*6b60*/  IADD3 R50, -R17, 0x1, -R74 ;  /* 0x0000000111327810 */ /* 0x000fe20007ffe94a */
[----:B------:R-:W-:Y:S01]  /*6b70*/  SYNCS.ARRIVE.TRANS64.RED.A1T0 RZ, [UR6], RZ ;  /* 0x000000ffffff79a7 */ /* 0x000fe20008100406 */
[----:B------:R-:W-:-:S02]  /*6b80*/  ULOP3.LUT UR6, URZ, UR35, URZ, 0x33, !UPT ;  /* 0x000000233f067292 */ /* 0x000fc4000f8e333f */
[----:B------:R-:W-:-:S03]  /*6b90*/  IADD3 R81, -R81, UR38, R50 ;  /* 0x0000002651517c10 */ /* 0x000fc6000fffe132 */
[----:B------:R-:W2:Y:S02]  /*6ba0*/  MUFU.TANH R7, R7 ;  /* 0x0000000700077308 */ /* 0x000ea40000002400 */
[C---:B------:R-:W-:Y:S02]  /*6bb0*/  VIADD R82, R81.reuse, UR58 ;  /* 0x0000003a51527c36 */ /* 0x040fe40008000000 */
[----:B------:R-:W-:Y:S02]  /*6bc0*/  VIADD R81, R81, UR6 ;  /* 0x0000000651517c36 */ /* 0x000fe40008000000 */
[----:B0-----:R-:W-:Y:S02]  /*6bd0*/  IMAD.IADD R80, R82, 0x1, R84 ;  /* 0x0000000152507824 */ /* 0x001fe400078e0254 */
        /* <DEDUP_REMOVED lines=77> */
.L_x_11113:
[----:B------:R-:W-:-:S05]  /*70b0*/  IMAD.U32 R85, RZ, RZ, UR34 ;  /* 0x00000022ff557e24 */ /* 0x000fca000f8e00ff */
[----:B------:R-:W-:-:S13]  /*70c0*/  ISETP.NE.AND P1, PT, R85, 0x1, PT ;  /* 0x000000015500780c */ /* 0x000fda0003f25270 */
[----:B------:R-:W1:Y:S02]  /*70d0*/  @P1 LDC.64 R50, c[0x0][0x9e8] ;  /* 0x00027a00ff321b82 */ /* 0x000e640000000a00 */
[----:B-1----:R-:W-:-:S05]  /*70e0*/  @P1 IMAD.HI.U32 R50, R84, R50, RZ ;  /* 0x0000003254321227 */ /* 0x002fca00078e00ff */
[----:B------:R-:W-:-:S07]  /*70f0*/  @P1 SHF.R.U32.HI R84, RZ, R51, R50 ;  /* 0x00000033ff541219 */ /* 0x000fce0000011632 */
.L_x_11114:
[----:B------:R-:W-:Y:S05]  /*7100*/  BSYNC B0 ;  /* 0x0000000000007941 */ /* 0x000fea0003800000 */
.L_x_11112:
[----:B------:R-:W-:-:S04]  /*7110*/  IMAD R84, R84, R85, -R74 ;  /* 0x0000005554547224 */ /* 0x000fc800078e0a4a */
[----:B------:R-:W-:-:S05]  /*7120*/  IMAD.IADD R84, R84, 0x1, -R17 ;  /* 0x0000000154547824 */ /* 0x000fca00078e0a11 */
[----:B------:R-:W-:Y:S02]  /*7130*/  VIMNMX R79, R79, R84, !PT ;  /* 0x000000544f4f7248 */ /* 0x000fe40007fe0100 */
[----:B------:R-:W-:-:S07]  /*7140*/  VIADDMNMX R80, R84, R85, R80, PT ;  /* 0x0000005554507246 */ /* 0x000fce0003800150 */
.L_x_11111:
        /* <DEDUP_REMOVED lines=116> */
.L_x_11117:
[----:B------:R-:W-:-:S05]  /*7890*/  IMAD.U32 R79, RZ, RZ, UR34 ;  /* 0x00000022ff4f7e24 */ /* 0x000fca000f8e00ff */
[----:B------:R-:W-:-:S13]  /*78a0*/  ISETP.NE.AND P2, PT, R79, 0x1, PT ;  /* 0x000000014f00780c */ /* 0x000fda0003f45270 */
[----:B------:R-:W0:Y:S02]  /*78b0*/  @P2 LDC.64 R24, c[0x0][0x9e8] ;  /* 0x00027a00ff182b82 */ /* 0x000e240000000a00 */
[----:B0-----:R-:W-:-:S05]  /*78c0*/  @P2 IMAD.HI.U32 R24, R50, R24, RZ ;  /* 0x0000001832182227 */ /* 0x001fca00078e00ff */
[----:B------:R-:W-:-:S07]  /*78d0*/  @P2 SHF.R.U32.HI R50, RZ, R25, R24 ;  /* 0x00000019ff322219 */ /* 0x000fce0000011618 */
.L_x_11118:
[----:B------:R-:W-:Y:S05]  /*78e0*/  BSYNC B0 ;  /* 0x0000000000007941 */ /* 0x000fea0003800000 */
.L_x_11116:
[----:B------:R-:W-:-:S04]  /*78f0*/  IMAD R50, R50, R79, -R74 ;  /* 0x0000004f32327224 */ /* 0x000fc800078e0a4a */
[----:B------:R-:W-:-:S05]  /*7900*/  IMAD.IADD R50, R50, 0x1, -R17 ;  /* 0x0000000132327824 */ /* 0x000fca00078e0a11 */
[----:B------:R-:W-:Y:S02]  /*7910*/  VIMNMX R81, R81, R50, !PT ;  /* 0x0000003251517248 */ /* 0x000fe40007fe0100 */
[----:B------:R-:W-:-:S07]  /*7920*/  VIADDMNMX R82, R50, R79, R82, PT ;  /* 0x0000004f32527246 */ /* 0x000fce0003800152 */
.L_x_11115:
[----:B------:R-:W-:Y:S02]  /*7930*/  FMNMX.FTZ R24, R6, R4, !PT ;  /* 0x0000000406187209 */ /* 0x000fe40007810000 */
[----:B------:R-:W-:Y:S02]  /*7940*/  LOP3.LUT R16, R16, 0xf7ffffff, RZ, 0xc0, !PT ;  /* 0xf7ffffff10107812 */ /* 0x000fe400078ec0ff */
[----:B------:R-:W-:Y:S02]  /*7950*/  FMNMX.FTZ R24, R7, R24, !PT ;  /* 0x0000001807187209 */ /* 0x000fe40007810000 */
[----:B------:R-:W-:Y:S02]  /*7960*/  @P0 LOP3.LUT R16, R16, 0x8000000, RZ, 0xfc, !PT ;  /* 0x0800000010100812 */ /* 0x000fe400078efcff */
[----:B------:R-:W-:Y:S02]  /*7970*/  FMNMX.FTZ R24, R10, R24, !PT ;  /* 0x000000180a187209 */ /* 0x000fe40007810000 */
[----:B------:R-:W-:-:S02]  /*7980*/  ISETP.GT.AND P0, PT, R81, 0x59, P1 ;  /* 0x000000595100780c */ /* 0x000fc40000f04270 */
[----:B------:R-:W-:Y:S02]  /*7990*/  FMNMX.FTZ R24, R11, R24, !PT ;  /* 0x000000180b187209 */ /* 0x000fe40007810000 */
[C---:B------:R-:W-:Y:S02]  /*79a0*/  ISETP.GT.AND P4, PT, R81.reuse, 0x1, P1 ;  /* 0x000000015100780c */ /* 0x040fe40000f84270 */
[----:B------:R-:W-:Y:S02]  /*79b0*/  FMNMX.FTZ R24, R14, R24, !PT ;  /* 0x000000180e187209 */ /* 0x000fe40007810000 */
[----:B------:R-:W-:Y:S02]  /*79c0*/  ISETP.GT.AND P5, PT, R81, 0x8, P1 ;  /* 0x000000085100780c */ /* 0x000fe40000fa4270 */
[----:B------:R-:W-:Y:S02]  /*79d0*/  FMNMX.FTZ R24, R15, R24, !PT ;  /* 0x000000180f187209 */ /* 0x000fe40007810000 */
[----:B------:R-:W-:-:S02]  /*79e0*/  LOP3.LUT R16, R16, 0xbfffffff, RZ, 0xc0, !PT ;  /* 0xbfffffff10107812 */ /* 0x000fc400078ec0ff */
[----:B------:R-:W-:Y:S02]  /*79f0*/  FMNMX.FTZ R24, R51, R24, !PT ;  /* 0x0000001833187209 */ /* 0x000fe40007810000 */
[C---:B------:R-:W-:Y:S02]  /*7a00*/  ISETP.LT.OR P4, PT, R82.reuse, 0x2, P4 ;  /* 0x000000025200780c */ /* 0x040fe40002781670 */
[----:B------:R-:W-:Y:S02]  /*7a10*/  FMNMX.FTZ R24, R83, R24, !PT ;  /* 0x0000001853187209 */ /* 0x000fe40007810000 */
[----:B------:R-:W-:Y:S02]  /*7a20*/  ISETP.LT.OR P5, PT, R82, 0x9, P5 ;  /* 0x000000095200780c */ /* 0x000fe40002fa1670 */
[----:B------:R-:W-:Y:S02]  /*7a30*/  FMNMX.FTZ R24, R28, R24, !PT ;  /* 0x000000181c187209 */ /* 0x000fe40007810000 */
[----:B------:R-:W-:-:S02]  /*7a40*/  @P0 LOP3.LUT R16, R16, 0x40000000, RZ, 0xfc, !PT ;  /* 0x4000000010100812 */ /* 0x000fc400078efcff */
        /* <DEDUP_REMOVED lines=13> */
[C---:B------:R-:W-:Y:S02]  /*7b20*/  ISETP.GT.AND P4, PT, R81.reuse, 0x18, P1 ;  /* 0x000000185100780c */ /* 0x040fe40000f84270 */
[----:B------:R-:W-:Y:S02]  /*7b30*/  FMNMX.FTZ R24, R44, R24, !PT ;  /* 0x000000182c187209 */ /* 0x000fe40007810000 */
[----:B------:R-:W-:Y:S02]  /*7b40*/  ISETP.GT.AND P5, PT, R81, 0x19, P1 ;  /* 0x000000195100780c */ /* 0x000fe40000fa4270 */
[----:B------:R-:W-:Y:S02]  /*7b50*/  FMNMX.FTZ R24, R45, R24, !PT ;  /* 0x000000182d187209 */ /* 0x000fe40007810000 */
[----:B------:R-:W-:-:S02]  /*7b60*/  ISETP.LT.OR P6, PT, R82, 0xa, P6 ;  /* 0x0000000a5200780c */ /* 0x000fc400037c1670 */
[----:B------:R-:W-:Y:S02]  /*7b70*/  FMNMX.FTZ R24, R48, R24, !PT ;  /* 0x0000001830187209 */ /* 0x000fe40007810000 */
[C---:B------:R-:W-:Y:S02]  /*7b80*/  ISETP.LT.OR P2, PT, R82.reuse, 0x11, P2 ;  /* 0x000000115200780c */ /* 0x040fe40001741670 */
[----:B------:R-:W-:Y:S02]  /*7b90*/  FMNMX.FTZ R24, R49, R24, !PT ;  /* 0x0000001831187209 */ /* 0x000fe40007810000 */
[----:B------:R-:W-:Y:S02]  /*7ba0*/  ISETP.LT.OR P3, PT, R82, 0x12, P3 ;  /* 0x000000125200780c */ /* 0x000fe40001f61670 */
[----:B------:R-:W-:Y:S02]  /*7bb0*/  FMNMX.FTZ R24, R54, R24, !PT ;  /* 0x0000001836187209 */ /* 0x000fe40007810000 */
[----:B------:R-:W-:-:S02]  /*7bc0*/  ISETP.LT.OR P4, PT, R82, 0x19, P4 ;  /* 0x000000195200780c */ /* 0x000fc40002781670 */
[----:B------:R-:W-:Y:S02]  /*7bd0*/  FMNMX.FTZ R24, R55, R24, !PT ;  /* 0x0000001837187209 */ /* 0x000fe40007810000 */
[----:B------:R-:W-:Y:S02]  /*7be0*/  ISETP.LT.OR P5, PT, R82, 0x1a, P5 ;  /* 0x0000001a5200780c */ /* 0x000fe40002fa1670 */
[----:B------:R-:W-:Y:S02]  /*7bf0*/  FMNMX.FTZ R24, R58, R24, !PT ;  /* 0x000000183a187209 */ /* 0x000fe40007810000 */
[----:B------:R-:W-:Y:S02]  /*7c00*/  LOP3.LUT R16, R16, 0xfffffffd, RZ, 0xc0, !PT ;  /* 0xfffffffd10107812 */ /* 0x000fe400078ec0ff */
[----:B------:R-:W-:Y:S02]  /*7c10*/  FSEL R13, R13, -INF , !P6 ;  /* 0xff8000000d0d7808 */ /* 0x000fe40007000000 */
        /* <DEDUP_REMOVED lines=9> */
[----:B------:R-:W-:Y:S02]  /*7cb0*/  FMNMX.FTZ R24, R59, R24, !PT ;  /* 0x000000183b187209 */ /* 0x000fe40007810000 */
[----:B------:R-:W-:Y:S02]  /*7cc0*/  @P0 LOP3.LUT R16, R16, 0x2, RZ, 0xfc, !PT ;  /* 0x0000000210100812 */ /* 0x000fe400078efcff */
[----:B------:R-:W-:Y:S02]  /*7cd0*/  ISETP.GT.AND P0, PT, R81, 0x78, P1 ;  /* 0x000000785100780c */ /* 0x000fe40000f04270 */
[----:B------:R-:W-:-:S02]  /*7ce0*/  ISETP.LT.OR P6, PT, R82, 0x21, P6 ;  /* 0x000000215200780c */ /* 0x000fc400037c1670 */
[C---:B------:R-:W-:Y:S02]  /*7cf0*/  ISETP.LT.OR P2, PT, R82.reuse, 0x22, P2 ;  /* 0x000000225200780c */ /* 0x040fe40001741670 */
[C---:B------:R-:W-:Y:S02]  /*7d00*/  ISETP.LT.OR P3, PT, R82.reuse, 0x29, P3 ;  /* 0x000000295200780c */ /* 0x040fe40001f61670 */
[C---:B------:R-:W-:Y:S02]  /*7d10*/  ISETP.LT.OR P4, PT, R82.reuse, 0x2a, P4 ;  /* 0x0000002a5200780c */ /* 0x040fe40002781670 */
[----:B------:R-:W-:Y:S02]  /*7d20*/  ISETP.LT.OR P5, PT, R82, 0x31, P5 ;  /* 0x000000315200780c */ /* 0x000fe40002fa1670 */
[----:B------:R-:W-:Y:S02]  /*7d30*/  FMNMX.FTZ R24, R62, R24, !PT ;  /* 0x000000183e187209 */ /* 0x000fe40007810000 */
[----:B------:R-:W-:-:S02]  /*7d40*/  FSEL R30, R30, -INF , !P6 ;  /* 0xff8000001e1e7808 */ /* 0x000fc40007000000 */
[----:B------:R-:W-:Y:S02]  /*7d50*/  FSEL R31, R31, -INF , !P2 ;  /* 0xff8000001f1f7808 */ /* 0x000fe40005000000 */
[----:B------:R-:W-:Y:S02]  /*7d60*/  FSEL R34, R34, -INF , !P3 ;  /* 0xff80000022227808 */ /* 0x000fe40005800000 */
[----:B------:R-:W-:Y:S02]  /*7d70*/  FSEL R35, R35, -INF , !P4 ;  /* 0xff80000023237808 */ /* 0x000fe40006000000 */
[----:B------:R-:W-:Y:S02]  /*7d80*/  FSEL R38, R38, -INF , !P5 ;  /* 0xff80000026267808 */ /* 0x000fe40006800000 */
[----:B------:R-:W-:Y:S02]  /*7d90*/  FMNMX.FTZ R24, R63, R24, !PT ;  /* 0x000000183f187209 */ /* 0x000fe40007810000 */
[----:B------:R-:W-:-:S02]  /*7da0*/  ISETP.GT.AND P6, PT, R81, 0x31, P1 ;  /* 0x000000315100780c */ /* 0x000fc40000fc4270 */
[C---:B------:R-:W-:Y:S02]  /*7db0*/  ISETP.GT.AND P2, PT, R81.reuse, 0x38, P1 ;  /* 0x000000385100780c */ /* 0x040fe40000f44270 */
[C---:B------:R-:W-:Y:S02]  /*7dc0*/  ISETP.GT.AND P3, PT, R81.reuse, 0x39, P1 ;  /* 0x000000395100780c */ /* 0x040fe40000f64270 */
[C---:B------:R-:W-:Y:S02]  /*7dd0*/  ISETP.GT.AND P4, PT, R81.reuse, 0x40, P1 ;  /* 0x000000405100780c */ /* 0x040fe40000f84270 */
[----:B------:R-:W-:Y:S02]  /*7de0*/  ISETP.GT.AND P5, PT, R81, 0x41, P1 ;  /* 0x000000415100780c */ /* 0x000fe40000fa4270 */
[----:B------:R-:W-:Y:S02]  /*7df0*/  LOP3.LUT R16, R16, 0xfffffff7, RZ, 0xc0, !PT ;  /* 0xfffffff710107812 */ /* 0x000fe400078ec0ff */
[----:B------:R-:W-:-:S02]  /*7e00*/  FMNMX.FTZ R24, R66, R24, !PT ;  /* 0x0000001842187209 */ /* 0x000fc40007810000 */
[C---:B------:R-:W-:Y:S02]  /*7e10*/  ISETP.LT.OR P6, PT, R82.reuse, 0x32, P6 ;  /* 0x000000325200780c */ /* 0x040fe400037c1670 */
[C---:B------:R-:W-:Y:S02]  /*7e20*/  ISETP.LT.OR P2, PT, R82.reuse, 0x39, P2 ;  /* 0x000000395200780c */ /* 0x040fe40001741670 */
[C---:B------:R-:W-:Y:S02]  /*7e30*/  ISETP.LT.OR P3, PT, R82.reuse, 0x3a, P3 ;  /* 0x0000003a5200780c */ /* 0x040fe40001f61670 */
[C---:B------:R-:W-:Y:S02]  /*7e40*/  ISETP.LT.OR P4, PT, R82.reuse, 0x41, P4 ;  /* 0x000000415200780c */ /* 0x040fe40002781670 */
[----:B------:R-:W-:Y:S02]  /*7e50*/  ISETP.LT.OR P5, PT, R82, 0x42, P5 ;  /* 0x000000425200780c */ /* 0x000fe40002fa1670 */
[----:B------:R-:W-:-:S02]  /*7e60*/  @P0 LOP3.LUT R16, R16, 0x8, RZ, 0xfc, !PT ;  /* 0x0000000810100812 */ /* 0x000fc400078efcff */
[----:B------:R-:W-:Y:S02]  /*7e70*/  ISETP.GT.AND P0, PT, R81, RZ, P1 ;  /* 0x000000ff5100720c */ /* 0x000fe40000f04270 */
[----:B------:R-:W-:Y:S02]  /*7e80*/  FMNMX.FTZ R24, R67, R24, !PT ;  /* 0x0000001843187209 */ /* 0x000fe40007810000 */
[----:B------:R-:W-:Y:S02]  /*7e90*/  FSEL R39, R39, -INF , !P6 ;  /* 0xff80000027277808 */ /* 0x000fe40007000000 */
[----:B------:R-:W-:Y:S02]  /*7ea0*/  FSEL R42, R42, -INF , !P2 ;  /* 0xff8000002a2a7808 */ /* 0x000fe40005000000 */
[----:B------:R-:W-:Y:S02]  /*7eb0*/  FSEL R43, R43, -INF , !P3 ;  /* 0xff8000002b2b7808 */ /* 0x000fe40005800000 */
[----:B------:R-:W-:-:S02]  /*7ec0*/  FSEL R46, R46, -INF , !P4 ;  /* 0xff8000002e2e7808 */ /* 0x000fc40006000000 */
[----:B------:R-:W-:Y:S02]  /*7ed0*/  FSEL R47, R47, -INF , !P5 ;  /* 0xff8000002f2f7808 */ /* 0x000fe40006800000 */
[C---:B------:R-:W-:Y:S02]  /*7ee0*/  ISETP.GT.AND P6, PT, R81.reuse, 0x48, P1 ;  /* 0x000000485100780c */ /* 0x040fe40000fc4270 */
[C---:B------:R-:W-:Y:S02]  /*7ef0*/  ISETP.GT.AND P2, PT, R81.reuse, 0x49, P1 ;  /* 0x000000495100780c */ /* 0x040fe40000f44270 */
[C---:B------:R-:W-:Y:S02]  /*7f00*/  ISETP.GT.AND P3, PT, R81.reuse, 0x50, P1 ;  /* 0x000000505100780c */ /* 0x040fe40000f64270 */
[C---:B------:R-:W-:Y:S02]  /*7f10*/  ISETP.GT.AND P4, PT, R81.reuse, 0x51, P1 ;  /* 0x000000515100780c */ /* 0x040fe40000f84270 */
[----:B------:R-:W-:-:S02]  /*7f20*/  ISETP.GT.AND P5, PT, R81, 0x58, P1 ;  /* 0x000000585100780c */ /* 0x000fc40000fa4270 */
[----:B------:R-:W-:Y:S02]  /*7f30*/  FMNMX.FTZ R24, R70, R24, !PT ;  /* 0x0000001846187209 */ /* 0x000fe40007810000 */
[C---:B------:R-:W-:Y:S02]  /*7f40*/  ISETP.LT.OR P6, PT, R82.reuse, 0x49, P6 ;  /* 0x000000495200780c */ /* 0x040fe400037c1670 */
[C---:B------:R-:W-:Y:S02]  /*7f50*/  ISETP.LT.OR P2, PT, R82.reuse, 0x4a, P2 ;  /* 0x0000004a5200780c */ /* 0x040fe40001741670 */
[C---:B------:R-:W-:Y:S02]  /*7f60*/  ISETP.LT.OR P3, PT, R82.reuse, 0x51, P3 ;  /* 0x000000515200780c */ /* 0x040fe40001f61670 */
[C---:B------:R-:W-:Y:S02]  /*7f70*/  ISETP.LT.OR P4, PT, R82.reuse, 0x52, P4 ;  /* 0x000000525200780c */ /* 0x040fe40002781670 */
[----:B------:R-:W-:-:S02]  /*7f80*/  ISETP.LT.OR P5, PT, R82, 0x59, P5 ;  /* 0x000000595200780c */ /* 0x000fc40002fa1670 */
[----:B------:R-:W-:Y:S02]  /*7f90*/  FMNMX.FTZ R24, R71, R24, !PT ;  /* 0x0000001847187209 */ /* 0x000fe40007810000 */
[----:B------:R-:W-:Y:S02]  /*7fa0*/  LOP3.LUT R16, R16, 0xffffff7f, RZ, 0xc0, !PT ;  /* 0xffffff7f10107812 */ /* 0x000fe400078ec0ff */
        /* <DEDUP_REMOVED lines=11> */
[----:B------:R-:W-:Y:S02]  /*8060*/  FMNMX.FTZ R24, R76, R24, !PT ;  /* 0x000000184c187209 */ /* 0x000fe40007810000 */
[----:B------:R-:W-:Y:S02]  /*8070*/  @P0 LOP3.LUT R16, R16, 0x80, RZ, 0xfc, !PT ;  /* 0x0000008010100812 */ /* 0x000fe400078efcff */
[----:B------:R-:W-:Y:S02]  /*8080*/  FMNMX.FTZ R24, R75, R24, !PT ;  /* 0x000000184b187209 */ /* 0x000fe40007810000 */
[C---:B------:R-:W-:Y:S02]  /*8090*/  LOP3.LUT P0, RZ, R16.reuse, 0x40000000, RZ, 0xc0, !PT ;  /* 0x4000000010ff7812 */ /* 0x040fe4000780c0ff */
[----:B------:R-:W-:Y:S01]  /*80a0*/  LOP3.LUT R16, R16, 0xffffffdf, RZ, 0xc0, !PT ;  /* 0xffffffdf10107812 */ /* 0x000fe200078ec0ff */
[----:B------:R-:W0:Y:S01]  /*80b0*/  SHFL.BFLY PT, R25, R24, 0x2, 0x1f ;  /* 0x0c401f0018197f89 */ /* 0x000e2200000e0000 */
[----:B------:R-:W-:-:S02]  /*80c0*/  ISETP.LT.OR P0, PT, R82, 0x5a, P0 ;  /* 0x0000005a5200780c */ /* 0x000fc40000701670 */
[----:B------:R-:W-:Y:S02]  /*80d0*/  @P1 LOP3.LUT R16, R16, 0x20, RZ, 0xfc, !PT ;  /* 0x0000002010101812 */ /* 0x000fe400078efcff */
[----:B------:R-:W-:Y:S02]  /*80e0*/  ISETP.LT.OR P6, PT, R82, 0x71, P6 ;  /* 0x000000715200780c */ /* 0x000fe400037c1670 */
[C---:B------:R-:W-:Y:S02]  /*80f0*/  LOP3.LUT P1, RZ, R16.reuse, 0x2, RZ, 0xc0, !PT ;  /* 0x0000000210ff7812 */ /* 0x040fe4000782c0ff */
[----:B------:R-:W-:Y:S02]  /*8100*/  LOP3.LUT R16, R16, 0xfffffeff, RZ, 0xc0, !PT ;  /* 0xfffffeff10107812 */ /* 0x000fe400078ec0ff */
[----:B------:R-:W-:-:S03]  /*8110*/  ISETP.LT.OR P1, PT, R82, 0x72, P1 ;  /* 0x000000725200780c */ /* 0x000fc60000f21670 */
[----:B------:R-:W-:Y:S02]  /*8120*/  @P0 LOP3.LUT R16, R16, 0x100, RZ, 0xfc, !PT ;  /* 0x0000010010100812 */ /* 0x000fe400078efcff */
[----:B------:R-:W-:Y:S02]  /*8130*/  ISETP.LT.OR P0, PT, R82, 0x61, P2 ;  /* 0x000000615200780c */ /* 0x000fe40001701670 */
[C---:B------:R-:W-:Y:S02]  /*8140*/  LOP3.LUT P2, RZ, R16.reuse, 0x8, RZ, 0xc0, !PT ;  /* 0x0000000810ff7812 */ /* 0x040fe4000784c0ff */
[----:B------:R-:W-:Y:S02]  /*8150*/  LOP3.LUT R16, R16, 0xffffffbf, RZ, 0xc0, !PT ;  /* 0xffffffbf10107812 */ /* 0x000fe400078ec0ff */
[----:B------:R-:W-:Y:S02]  /*8160*/  ISETP.LT.OR P2, PT, R82, 0x79, P2 ;  /* 0x000000795200780c */ /* 0x000fe40001741670 */
[----:B0-----:R-:W-:-:S02]  /*8170*/  FMNMX.FTZ R24, R24, R25, !PT ;  /* 0x0000001918187209 */ /* 0x001fc40007810000 */
[----:B------:R-:W-:Y:S02]  /*8180*/  FSEL R73, R73, -INF , !P1 ;  /* 0xff80000049497808 */ /* 0x000fe40004800000 */
[----:B------:R-:W-:Y:S01]  /*8190*/  FSEL R77, R77, -INF , !P2 ;  /* 0xff8000004d4d7808 */ /* 0x000fe20005000000 */
[----:B------:R-:W0:Y:S01]  /*81a0*/  SHFL.BFLY PT, R25, R24, 0x1, 0x1f ;  /* 0x0c201f0018197f89 */ /* 0x000e2200000e0000 */
[----:B------:R-:W-:Y:S02]  /*81b0*/  @P0 LOP3.LUT R16, R16, 0x40, RZ, 0xfc, !PT ;  /* 0x0000004010100812 */ /* 0x000fe400078efcff */
[----:B------:R-:W-:Y:S02]  /*81c0*/  ISETP.LT.OR P0, PT, R82, 0x62, P3 ;  /* 0x000000625200780c */ /* 0x000fe40001f01670 */
[C---:B------:R-:W-:Y:S02]  /*81d0*/  LOP3.LUT P3, RZ, R16.reuse, 0x80, RZ, 0xc0, !PT ;  /* 0x0000008010ff7812 */ /* 0x040fe4000786c0ff */
[----:B------:R-:W-:-:S02]  /*81e0*/  LOP3.LUT R16, R16, 0xffffffef, RZ, 0xc0, !PT ;  /* 0xffffffef10107812 */ /* 0x000fc400078ec0ff */
[----:B------:R-:W-:-:S04]  /*81f0*/  ISETP.LT.OR P3, PT, R82, 0x1, P3 ;  /* 0x000000015200780c */ /* 0x000fc80001f61670 */
[----:B------:R-:W-:-:S03]  /*8200*/  FSEL R8, R8, -INF , !P3 ;  /* 0xff80000008087808 */ /* 0x000fc60005800000 */
[----:B------:R-:W-:Y:S02]  /*8210*/  @P0 LOP3.LUT R16, R16, 0x10, RZ, 0xfc, !PT ;  /* 0x0000001010100812 */ /* 0x000fe400078efcff */
[----:B------:R-:W-:Y:S02]  /*8220*/  ISETP.LT.OR P0, PT, R82, 0x69, P4 ;  /* 0x000000695200780c */ /* 0x000fe40002701670 */
[C---:B------:R-:W-:Y:S02]  /*8230*/  LOP3.LUT P4, RZ, R16.reuse, 0x20, RZ, 0xc0, !PT ;  /* 0x0000002010ff7812 */ /* 0x040fe4000788c0ff */
[----:B------:R-:W-:Y:S02]  /*8240*/  LOP3.LUT R16, R16, 0xfffffffb, RZ, 0xc0, !PT ;  /* 0xfffffffb10107812 */ /* 0x000fe400078ec0ff */
[----:B0-----:R-:W-:Y:S02]  /*8250*/  FMNMX.FTZ R24, R24, R25, !PT ;  /* 0x0000001918187209 */ /* 0x001fe40007810000 */
[----:B------:R-:W-:-:S03]  /*8260*/  ISETP.LT.OR P4, PT, R82, 0x7a, P4 ;  /* 0x0000007a5200780c */ /* 0x000fc60002781670 */
[----:B------:R-:W-:Y:S01]  /*8270*/  FMUL.FTZ R50, R24, UR33 ;  /* 0x0000002118327c20 */ /* 0x000fe20008410000 */
[----:B------:R-:W-:Y:S02]  /*8280*/  FSEL R78, R78, -INF , !P4 ;  /* 0xff8000004e4e7808 */ /* 0x000fe40006000000 */
[----:B------:R-:W-:Y:S02]  /*8290*/  @P0 LOP3.LUT R16, R16, 0x4, RZ, 0xfc, !PT ;  /* 0x0000000410100812 */ /* 0x000fe400078efcff */
[----:B------:R-:W-:Y:S02]  /*82a0*/  ISETP.LT.OR P0, PT, R82, 0x6a, P5 ;  /* 0x0000006a5200780c */ /* 0x000fe40002f01670 */
[----:B------:R-:W-:Y:S02]  /*82b0*/  FSETP.NEU.FTZ.AND P5, PT, R24, -INF , PT ;  /* 0xff8000001800780b */ /* 0x000fe40003fbd000 */
[----:B------:R-:W-:Y:S02]  /*82c0*/  LOP3.LUT R16, R16, 0xefffffff, RZ, 0xc0, !PT ;  /* 0xefffffff10107812 */ /* 0x000fe400078ec0ff */
[----:B------:R-:W-:-:S02]  /*82d0*/  FSEL R25, R24, RZ, P5 ;  /* 0x000000ff18197208 */ /* 0x000fc40002800000 */
[----:B------:R-:W-:-:S03]  /*82e0*/  FSEL R50, R50, RZ, P5 ;  /* 0x000000ff32327208 */ /* 0x000fc60002800000 */
[----:B------:R-:W-:Y:S01]  /*82f0*/  FADD.FTZ R4, -R25, R4 ;  /* 0x0000000419047221 */ /* 0x000fe20000010100 */
[----:B------:R-:W-:Y:S01]  /*8300*/  FMNMX.FTZ R25, R8, R5, !PT ;  /* 0x0000000508197209 */ /* 0x000fe20007810000 */
[--C-:B------:R-:W-:Y:S01]  /*8310*/  FFMA.FTZ R6, R6, UR33, -R50.reuse ;  /* 0x0000002106067c23 */ /* 0x100fe20008010832 */
[----:B------:R-:W-:Y:S01]  /*8320*/  @P0 LOP3.LUT R16, R16, 0x10000000, RZ, 0xfc, !PT ;  /* 0x1000000010100812 */ /* 0x000fe200078efcff */
[--C-:B------:R-:W-:Y:S01]  /*8330*/  FFMA.FTZ R7, R7, UR33, -R50.reuse ;  /* 0x0000002107077c23 */ /* 0x100fe20008010832 */
[----:B------:R-:W-:Y:S01]  /*8340*/  FMNMX.FTZ R25, R9, R25, !PT ;  /* 0x0000001909197209 */ /* 0x000fe20007810000 */
[--C-:B------:R-:W-:Y:S01]  /*8350*/  FFMA.FTZ R10, R10, UR33, -R50.reuse ;  /* 0x000000210a0a7c23 */ /* 0x100fe20008010832 */
[----:B------:R-:W-:Y:S01]  /*8360*/  LOP3.LUT R16, R16, 0xdfffffff, RZ, 0xc0, !PT ;  /* 0xdfffffff10107812 */ /* 0x000fe200078ec0ff */
[--C-:B------:R-:W-:Y:S01]  /*8370*/  FFMA.FTZ R11, R11, UR33, -R50.reuse ;  /* 0x000000210b0b7c23 */ /* 0x100fe20008010832 */
[----:B------:R-:W-:Y:S01]  /*8380*/  FMNMX.FTZ R25, R12, R25, !PT ;  /* 0x000000190c197209 */ /* 0x000fe20007810000 */
[--C-:B------:R-:W-:Y:S01]  /*8390*/  FFMA.FTZ R14, R14, UR33, -R50.reuse ;  /* 0x000000210e0e7c23 */ /* 0x100fe20008010832 */
[----:B------:R-:W-:Y:S01]  /*83a0*/  @P6 LOP3.LUT R16, R16, 0x20000000, RZ, 0xfc, !PT ;  /* 0x2000000010106812 */ /* 0x000fe200078efcff */
[--C-:B------:R-:W-:Y:S01]  /*83b0*/  FFMA.FTZ R15, R15, UR33, -R50.reuse ;  /* 0x000000210f0f7c23 */ /* 0x100fe20008010832 */
[----:B------:R-:W-:Y:S01]  /*83c0*/  FMNMX.FTZ R25, R13, R25, !PT ;  /* 0x000000190d197209 */ /* 0x000fe20007810000 */
[--C-:B------:R-:W-:Y:S01]  /*83d0*/  FFMA.FTZ R51, R51, UR33, -R50.reuse ;  /* 0x0000002133337c23 */ /* 0x100fe20008010832 */
[----:B------:R-:W-:Y:S01]  /*83e0*/  LOP3.LUT P6, RZ, R16, 0x100, RZ, 0xc0, !PT ;  /* 0x0000010010ff7812 */ /* 0x000fe200078cc0ff */
[--C-:B------:R-:W-:Y:S01]  /*83f0*/  FFMA.FTZ R83, R83, UR33, -R50.reuse ;  /* 0x0000002153537c23 */ /* 0x100fe20008010832 */
[----:B------:R-:W-:Y:S01]  /*8400*/  FMNMX.FTZ R25, R20, R25, !PT ;  /* 0x0000001914197209 */ /* 0x000fe20007810000 */
[--C-:B------:R-:W-:Y:S01]  /*8410*/  FFMA.FTZ R28, R28, UR33, -R50.reuse ;  /* 0x000000211c1c7c23 */ /* 0x100fe20008010832 */
[----:B------:R-:W-:Y:S01]  /*8420*/  LOP3.LUT P0, RZ, R16, 0x40, RZ, 0xc0, !PT ;  /* 0x0000004010ff7812 */ /* 0x000fe2000780c0ff */
        /* <DEDUP_REMOVED lines=43> */
[----:B------:R-:W-:Y:S01]  /*86e0*/  FFMA.FTZ R50, R75, UR33, -R50 ;  /* 0x000000214b327c23 */ /* 0x000fe20008010832 */
[----:B------:R-:W-:Y:S01]  /*86f0*/  FMUL.FTZ R75, R4, UR33 ;  /* 0x00000021044b7c20 */ /* 0x000fe20008410000 */
[----:B------:R-:W-:Y:S01]  /*8700*/  FMNMX.FTZ R25, R46, R25, !PT ;  /* 0x000000192e197209 */ /* 0x000fe20007810000 */
[----:B------:R-:W-:Y:S01]  /*8710*/  MUFU.EX2 R6, R6 ;  /* 0x0000000600067308 */ /* 0x000fe20000000800 */
[----:B------:R-:W-:-:S02]  /*8720*/  LOP3.LUT P0, RZ, R16, 0x8000000, RZ, 0xc0, !PT ;  /* 0x0800000010ff7812 */ /* 0x000fc4000780c0ff */
        /* <DEDUP_REMOVED lines=33> */
[----:B------:R-:W-:-:S03]  /*8940*/  FSETP.NEU.FTZ.AND P1, PT, R25, -INF , PT ;  /* 0xff8000001900780b */ /* 0x000fc60003f3d000 */
[----:B------:R-:W-:Y:S01]  /*8950*/  MUFU.EX2 R41, R41 ;  /* 0x0000002900297308 */ /* 0x000fe20000000800 */
[----:B------:R-:W-:-:S05]  /*8960*/  FSEL R74, R25, RZ, P1 ;  /* 0x000000ff194a7208 */ /* 0x000fca0000800000 */
[----:B------:R-:W-:Y:S01]  /*8970*/  FADD.FTZ R5, -R74, R5 ;  /* 0x000000054a057221 */ /* 0x000fe20000010100 */
[----:B------:R-:W-:Y:S01]  /*8980*/  FMUL.FTZ R74, R25, UR33 ;  /* 0x00000021194a7c20 */ /* 0x000fe20008410000 */
[----:B------:R-:W-:Y:S02]  /*8990*/  MUFU.EX2 R44, R44 ;  /* 0x0000002c002c7308 */ /* 0x000fe40000000800 */
[----:B------:R-:W-:Y:S02]  /*89a0*/  FMUL.FTZ R5, R5, UR33 ;  /* 0x0000002105057c20 */ /* 0x000fe40008410000 */
[----:B------:R-:W-:-:S04]  /*89b0*/  FSEL R4, R74, RZ, P1 ;  /* 0x000000ff4a047208 */ /* 0x000fc80000800000 */
        /* <DEDUP_REMOVED lines=34> */
[----:B0-----:R-:W-:-:S04]  /*8be0*/  FFMA.FTZ R2, R74, R2, R6 ;  /* 0x000000024a027223 */ /* 0x001fc80000010006 */
[----:B------:R-:W-:-:S03]  /*8bf0*/  FADD.FTZ R2, R7, R2 ;  /* 0x0000000207027221 */ /* 0x000fc60000010000 */
[----:B------:R-:W-:Y:S08]  /*8c00*/  MUFU.EX2 R4, R12 ;  /* 0x0000000c00047308 */ /* 0x000ff00000000800 */
[----:B------:R-:W0:Y:S08]  /*8c10*/  MUFU.EX2 R12, R5 ;  /* 0x00000005000c7308 */ /* 0x000e300000000800 */
[----:B------:R-:W1:Y:S08]  /*8c20*/  MUFU.EX2 R9, R9 ;  /* 0x0000000900097308 */ /* 0x000e700000000800 */
[----:B------:R-:W2:Y:S01]  /*8c30*/  MUFU.EX2 R79, R13 ;  /* 0x0000000d004f7308 */ /* 0x000ea20000000800 */
[----:B0-----:R-:W-:-:S07]  /*8c40*/  FFMA.FTZ R0, R12, R0, R75 ;  /* 0x000000000c007223 */ /* 0x001fce000001004b */
[----:B------:R-:W0:Y:S01]  /*8c50*/  MUFU.EX2 R20, R20 ;  /* 0x0000001400147308 */ /* 0x000e220000000800 */
[----:B-1----:R-:W-:Y:S01]  /*8c60*/  FADD.FTZ R5, R9, R0 ;  /* 0x0000000009057221 */ /* 0x002fe20000010000 */
        /* <DEDUP_REMOVED lines=104> */
.L_x_11119:
[----:B------:R-:W-:Y:S01]  /*92f0*/  ULEA UR6, UR61, UR41, 0x3 ;  /* 0x000000293d067291 */ /* 0x000fe2000f8e183f */
[----:B------:R-:W-:Y:S01]  /*9300*/  F2FP.BF16.F32.PACK_AB R10, R11, R10 ;  /* 0x0000000a0b0a723e */ /* 0x000fe200000010ff */
[----:B------:R-:W-:Y:S01]  /*9310*/  UMOV UR28, UR50 ;  /* 0x00000032001c7c82 */ /* 0x000fe20008000000 */
[----:B------:R-:W-:Y:S01]  /*9320*/  F2FP.BF16.F32.PACK_AB R8, R7, R6 ;  /* 0x000000060708723e */ /* 0x000fe200000010ff */
[----:B------:R-:W-:Y:S01]  /*9330*/  UIADD3 UR6, UR6, 0x2d860, URZ ;  /* 0x0002d86006067890 */ /* 0x000fe2000fffe03f */
[----:B------:R-:W-:Y:S01]  /*9340*/  F2FP.BF16.F32.PACK_AB R9, R9, R75 ;  /* 0x0000004b0909723e */ /* 0x000fe200000010ff */
[----:B------:R-:W-:Y:S01]  /*9350*/  UMOV UR61, UR49 ;  /* 0x00000031003d7c82 */ /* 0x000fe20008000000 */
[----:B------:R-:W-:Y:S01]  /*9360*/  F2FP.BF16.F32.PACK_AB R11, R79, R4 ;  /* 0x000000044f0b723e */ /* 0x000fe200000010ff */
[----:B------:R-:W-:Y:S01]  /*9370*/  UPRMT UR6, UR42, 0x654, UR6 ;  /* 0x000006542a067896 */ /* 0x000fe20008000006 */
        /* <DEDUP_REMOVED lines=21> */
[----:B------:R-:W-:Y:S01]  /*94d0*/  STSM.16.M88.4 [R22], R28 ;  /* 0x0000001c16007844 */ /* 0x000fe20000000200 */
[----:B------:R-:W-:Y:S01]  /*94e0*/  F2FP.BF16.F32.PACK_AB R38, R41, R40 ;  /* 0x000000282926723e */ /* 0x000fe200000010ff */
[-C--:B------:R-:W-:Y:S01]  /*94f0*/  FMUL.FTZ R101, R101, R74.reuse ;  /* 0x0000004a65657220 */ /* 0x080fe20000410000 */
[----:B------:R-:W-:Y:S01]  /*9500*/  F2FP.BF16.F32.PACK_AB R39, R43, R39 ;  /* 0x000000272b27723e */ /* 0x000fe200000010ff */
[----:B------:R-:W-:Y:S01]  /*9510*/  FMUL.FTZ R104, R104, R74 ;  /* 0x0000004a68687220 */ /* 0x000fe20000410000 */
[----:B------:R-:W-:Y:S01]  /*9520*/  F2FP.BF16.F32.PACK_AB R45, R35, R46 ;  /* 0x0000002e232d723e */ /* 0x000fe200000010ff */
[----:B------:R-:W-:Y:S01]  /*9530*/  FMUL.FTZ R105, R105, R74 ;  /* 0x0000004a69697220 */ /* 0x000fe20000410000 */
[----:B------:R-:W-:Y:S01]  /*9540*/  F2FP.BF16.F32.PACK_AB R46, R49, R48 ;  /* 0x00000030312e723e */ /* 0x000fe200000010ff */
[----:B------:R-:W-:Y:S01]  /*9550*/  STSM.16.M88.4 [R19], R36 ;  /* 0x0000002413007844 */ /* 0x000fe20000000200 */
[----:B------:R-:W-:Y:S01]  /*9560*/  F2FP.BF16.F32.PACK_AB R47, R53, R47 ;  /* 0x0000002f352f723e */ /* 0x000fe200000010ff */
[----:B------:R-:W-:Y:S01]  /*9570*/  FMUL.FTZ R108, R108, R74 ;  /* 0x0000004a6c6c7220 */ /* 0x000fe20000410000 */
[----:B------:R-:W-:Y:S01]  /*9580*/  F2FP.BF16.F32.PACK_AB R58, R59, R58 ;  /* 0x0000003a3b3a723e */ /* 0x000fe200000010ff */
[----:B------:R-:W-:Y:S01]  /*9590*/  FMUL.FTZ R109, R109, R74 ;  /* 0x0000004a6d6d7220 */ /* 0x000fe20000410000 */
[----:B------:R-:W-:Y:S01]  /*95a0*/  F2FP.BF16.F32.PACK_AB R56, R55, R54 ;  /* 0x000000363738723e */ /* 0x000fe200000010ff */
[----:B------:R-:W-:Y:S01]  /*95b0*/  STSM.16.M88.4 [R18+0x27800], R44 ;  /* 0x0278002c12007844 */ /* 0x000fe20000000200 */
[----:B------:R-:W-:Y:S01]  /*95c0*/  F2FP.BF16.F32.PACK_AB R57, R57, R34 ;  /* 0x000000223939723e */ /* 0x000fe200000010ff */
[----:B------:R-:W-:Y:S01]  /*95d0*/  FMUL.FTZ R112, R112, R74 ;  /* 0x0000004a70707220 */ /* 0x000fe20000410000 */
[----:B------:R-:W-:Y:S01]  /*95e0*/  F2FP.BF16.F32.PACK_AB R59, R61, R60 ;  /* 0x0000003c3d3b723e */ /* 0x000fe200000010ff */
[----:B------:R-:W-:Y:S01]  /*95f0*/  FMUL.FTZ R113, R113, R74 ;  /* 0x0000004a71717220 */ /* 0x000fe20000410000 */
[----:B0-----:R-:W-:Y:S01]  /*9600*/  F2FP.BF16.F32.PACK_AB R4, R63, R62 ;  /* 0x0000003e3f04723e */ /* 0x001fe200000010ff */
        /* <DEDUP_REMOVED lines=19> */
[-C--:B------:R-:W-:Y:S01]  /*9740*/  FMUL.FTZ R132, R132, R74.reuse ;  /* 0x0000004a84847220 */ /* 0x080fe20000410000 */
[----:B------:R-:W-:Y:S01]  /*9750*/  FMUL.FTZ R133, R133, R74 ;  /* 0x0000004a85857220 */ /* 0x000fe20000410000 */
        /* <DEDUP_REMOVED lines=35> */
[----:B------:R-:W-:-:S07]  /*9990*/  IMAD.MOV.U32 R6, RZ, RZ, R3 ;  /* 0x000000ffff067224 */ /* 0x000fce00078e0003 */
.L_x_11101:
        /* <DEDUP_REMOVED lines=24> */
.L_x_11122:
[----:B------:R-:W-:Y:S02]  /*9b20*/  ULDC UR15, c[0x0][0x9e4] ;  /* 0x00027900000f7ab9 */ /* 0x000fe40000000800 */
[----:B------:R-:W-:-:S11]  /*9b30*/  UISETP.NE.AND UP0, UPT, UR15, 0x1, UPT ;  /* 0x000000010f00788c */ /* 0x000fd6000bf05270 */
[----:B------:R-:W-:Y:S02]  /*9b40*/  @UP0 ULDC.64 UR6, c[0x0][0x9e8] ;  /* 0x00027a0000060ab9 */ /* 0x000fe40000000a00 */
[----:B------:R-:W-:-:S04]  /*9b50*/  UIMAD.WIDE.U32 UR10, UR14, UR6, URZ ;  /* 0x000000060e0a72a5 */ /* 0x000fc8000f8e003f */
[----:B------:R-:W-:-:S12]  /*9b60*/  @UP0 USHF.R.U32.HI UR14, URZ, UR7, UR11 ;  /* 0x000000073f0e0299 */ /* 0x000fd8000801160b */
.L_x_11123:
[----:B------:R-:W-:-:S04]  /*9b70*/  UIMAD UR14, UR14, UR15, URZ ;  /* 0x0000000f0e0e72a4 */ /* 0x000fc8000f8e023f */
[----:B------:R-:W-:-:S04]  /*9b80*/  UISETP.LT.AND UP0, UPT, UR35, UR14, UPT ;  /* 0x0000000e2300728c */ /* 0x000fc8000bf01270 */
[----:B------:R-:W-:-:S12]  /*9b90*/  USEL UR35, UR35, UR14, !UP0 ;  /* 0x0000000e23237287 */ /* 0x000fd8000c000000 */
.L_x_11121:
        /* <DEDUP_REMOVED lines=13> */
[----:B------:R-:W-:Y:S01]  /*9c70*/  ULDC UR34, c[0x0][0x9d8] ;  /* 0x0002760000227ab9 */ /* 0x000fe20000000800 */
[----:B------:R-:W-:-:S05]  /*9c80*/  ULDC UR33, c[0x0][0x988] ;  /* 0x0002620000217ab9 */ /* 0x000fca0000000800 */
.L_x_11135:
[----:B------:R-:W-:Y:S01]  /*9c90*/  ISETP.NE.AND P2, PT, RZ, UR46, PT ;  /* 0x0000002eff007c0c */ /* 0x000fe2000bf45270 */
[----:B------:R-:W-:-:S04]  /*9ca0*/  UISETP.NE.AND UP0, UPT, UR55, 0x1, UPT ;  /* 0x000000013700788c */ /* 0x000fc8000bf05270 */
[----:B------:R-:W-:-:S04]  /*9cb0*/  USEL UR50, URZ, 0x1, UP0 ;  /* 0x000000013f327887 */ /* 0x000fc80008000000 */
[----:B------:R-:W-:-:S04]  /*9cc0*/  ULOP3.LUT UR50, UR28, UR50, URZ, 0x3c, !UPT ;  /* 0x000000321c327292 */ /* 0x000fc8000f8e3c3f */
[----:B------:R-:W-:Y:S08]  /*9cd0*/  @P2 BRA `(.L_x_11125) ;  /* 0x0000000000382947 */ /* 0x000ff00003800000 */
[----:B------:R-:W-:Y:S05]  /*9ce0*/  @!P0 BRA `(.L_x_11126) ;  /* 0x0000000000048947 */ /* 0x000fea0003800000 */
[----:B------:R-:W-:Y:S01]  /*9cf0*/  BPT.TRAP 0x1 ;  /* 0x000000040000795c */ /* 0x000fe20000300000 */
.L_x_11126:
        /* <DEDUP_REMOVED lines=9> */
.L_x_11127:
[----:B-1----:R-:W-:Y:S05]  /*9d90*/  @P1 BRA `(.L_x_11125) ;  /* 0x0000000000081947 */ /* 0x002fea0003800000 */
[----:B------:R-:W1:Y:S02]  /*9da0*/  SYNCS.PHASECHK.TRANS64.TRYWAIT P1, [UR6+0x2d830], R6 ;  /* 0x02d83006ff0075a7 */ /* 0x000e640008020146 */
[----:B-1----:R-:W-:Y:S05]  /*9db0*/  @!P1 BRA `(.L_x_11128) ;  /* 0x000000fc00489947 */ /* 0x002fea0003800000 */
.L_x_11125:
        /* <DEDUP_REMOVED lines=40> */
.L_x_11130:
[----:B------:R-:W-:Y:S01]  /*a040*/  ULEA UR6, UR55, UR41, 0x3 ;  /* 0x0000002937067291 */ /* 0x000fe2000f8e183f */
[----:B------:R-:W-:-:S05]  /*a050*/  IMAD.U32 R6, RZ, RZ, UR28 ;  /* 0x0000001cff067e24 */ /* 0x000fca000f8e00ff */
[----:B------:R-:W-:-:S04]  /*a060*/  SHF.L.U32 R6, R6, 0x1f, RZ ;  /* 0x0000001f06067819 */ /* 0x000fc800000006ff */
[----:B------:R0:W1:Y:S01]  /*a070*/  SYNCS.PHASECHK.TRANS64.TRYWAIT P1, [UR6+0x2d850], R6 ;  /* 0x02d85006ff0075a7 */ /* 0x0000620008020146 */
[----:B------:R-:W-:Y:S05]  /*a080*/  @!P0 BRA `(.L_x_11131) ;  /* 0x0000000000048947 */ /* 0x000fea0003800000 */
[----:B------:R-:W-:Y:S01]  /*a090*/  BPT.TRAP 0x1 ;  /* 0x000000040000795c */ /* 0x000fe20000300000 */
.L_x_11131:
[----:B-1----:R-:W-:Y:S05]  /*a0a0*/  @P1 BRA `(.L_x_11129) ;  /* 0x0000000000081947 */ /* 0x002fea0003800000 */
[----:B------:R-:W1:Y:S02]  /*a0b0*/  SYNCS.PHASECHK.TRANS64.TRYWAIT P1, [UR6+0x2d850], R6 ;  /* 0x02d85006ff0075a7 */ /* 0x000e640008020146 */
[----:B-1----:R-:W-:Y:S05]  /*a0c0*/  @!P1 BRA `(.L_x_11132) ;  /* 0x000000f8009c9947 */ /* 0x002fea0003800000 */
.L_x_11129:
[----:B------:R-:W-:Y:S01]  /*a0d0*/  UIADD3 UR6, UR41, 0x400, URZ ;  /* 0x0000040029067890 */ /* 0x000fe2000fffe03f */
[----:B------:R-:W-:Y:S01]  /*a0e0*/  WARPGROUP.ARRIVE ;  /* 0x00000000000079c5 */ /* 0x000fe20000000000 */
[----:B------:R-:W-:Y:S01]  /*a0f0*/  UMOV UR29, 0x40000040 ;  /* 0x40000040001d7882 */ /* 0x000fe20000000000 */
[----:B------:R-:W-:Y:S01]  /*a100*/  UMOV UR31, 0x80000020 ;  /* 0x80000020001f7882 */ /* 0x000fe20000000000 */
[----:B------:R-:W-:-:S03]  /*a110*/  USHF.R.U32.HI UR6, URZ, 0x4, UR6 ;  /* 0x000000043f067899 */ /* 0x000fc60008011606 */
[----:B------:R-:W1:Y:S01]  /*a120*/  S2R R8, SR_TID.X ;  /* 0x0000000000087919 */ /* 0x000e620000002100 */
        /* <DEDUP_REMOVED lines=64> */
.L_x_11133:
        /* <DEDUP_REMOVED lines=147> */
[----:B0-----:R-:W-:-:S04]  /*ae60*/  FMNMX.FTZ R25, R9, R25, !PT ;  /* 0x0000001909197209 */ /* 0x001fc80007810000 */
[----:B---3--:R-:W-:-:S03]  /*ae70*/  FMNMX.FTZ R25, R12, R25, !PT ;  /* 0x000000190c197209 */ /* 0x008fc60007810000 */
        /* <DEDUP_REMOVED lines=54> */
[----:B0-----:R-:W-:Y:S01]  /*b1e0*/  FMNMX.FTZ R25, R25, R78, !PT ;  /* 0x0000004e19197209 */ /* 0x001fe20007810000 */
[C---:B------:R-:W-:Y:S01]  /*b1f0*/  FADD.FTZ R78, -R24.reuse, R3 ;  /* 0x00000003184e7221 */ /* 0x040fe20000010100 */
[----:B------:R-:W-:-:S03]  /*b200*/  FMUL.FTZ R3, R24, UR33 ;  /* 0x0000002118037c20 */ /* 0x000fc60008410000 */
[----:B------:R-:W-:Y:S01]  /*b210*/  FADD.FTZ R79, -R25, R5 ;  /* 0x00000005194f7221 */ /* 0x000fe20000010100 */
        /* <DEDUP_REMOVED lines=34> */
[----:B------:R-:W-:Y:S01]  /*b440*/  FMUL.FTZ R79, R79, UR33 ;  /* 0x000000214f4f7c20 */ /* 0x000fe20008410000 */
[----:B------:R-:W-:Y:S02]  /*b450*/  MUFU.EX2 R5, R5 ;  /* 0x0000000500057308 */ /* 0x000fe40000000800 */
        /* <DEDUP_REMOVED lines=34> */
[----:B0-----:R-:W-:-:S07]  /*b680*/  FFMA.FTZ R2, R5, R2, R6 ;  /* 0x0000000205027223 */ /* 0x001fce0000010006 */
[----:B------:R-:W0:Y:S08]  /*b690*/  MUFU.EX2 R65, R8 ;  /* 0x0000000800417308 */ /* 0x000e300000000800 */
        /* <DEDUP_REMOVED lines=127> */
.L_x_11134:
        /* <DEDUP_REMOVED lines=18> */
[----:B------:R-:W-:Y:S01]  /*bfb0*/  SYNCS.ARRIVE.TRANS64.RED.A1T0 RZ, [UR6], RZ ;  /* 0x000000ffffff79a7 */ /* 0x000fe20008100406 */
[----:B------:R-:W-:Y:S01]  /*bfc0*/  F2FP.BF16.F32.PACK_AB R30, R31, R30 ;  /* 0x0000001e1f1e723e */ /* 0x000fe200000010ff */
[----:B------:R0:W-:Y:S01]  /*bfd0*/  STSM.16.M88.4 [R18+0x21800], R8 ;  /* 0x0218000812007844 */ /* 0x0001e20000000200 */
[----:B------:R-:W-:Y:S01]  /*bfe0*/  F2FP.BF16.F32.PACK_AB R29, R43, R42 ;  /* 0x0000002a2b1d723e */ /* 0x000fe200000010ff */
[-C--:B------:R-:W-:Y:S01]  /*bff0*/  FMUL.FTZ R96, R96, R5.reuse ;  /* 0x0000000560607220 */ /* 0x080fe20000410000 */
        /* <DEDUP_REMOVED lines=10> */
[----:B------:R-:W-:Y:S01]  /*c0a0*/  F2FP.BF16.F32.PACK_AB R36, R37, R36 ;  /* 0x000000242524723e */ /* 0x000fe200000010ff */
[-C--:B------:R-:W-:Y:S01]  /*c0b0*/  FMUL.FTZ R104, R104, R5.reuse ;  /* 0x0000000568687220 */ /* 0x080fe20000410000 */
[----:B------:R-:W-:Y:S01]  /*c0c0*/  F2FP.BF16.F32.PACK_AB R37, R59, R58 ;  /* 0x0000003a3b25723e */ /* 0x000fe200000010ff */
[----:B------:R1:W-:Y:S01]  /*c0d0*/  STSM.16.M88.4 [R19], R32 ;  /* 0x0000002013007844 */ /* 0x0003e20000000200 */
[----:B------:R-:W-:Y:S01]  /*c0e0*/  F2FP.BF16.F32.PACK_AB R38, R41, R40 ;  /* 0x000000282926723e */ /* 0x000fe200000010ff */
[----:B------:R-:W-:Y:S01]  /*c0f0*/  FMUL.FTZ R105, R105, R5 ;  /* 0x0000000569697220 */ /* 0x000fe20000410000 */
        /* <DEDUP_REMOVED lines=10> */
[----:B0-----:R-:W-:Y:S01]  /*c1a0*/  F2FP.BF16.F32.PACK_AB R8, R53, R78 ;  /* 0x0000004e3508723e */ /* 0x001fe200000010ff */
        /* <DEDUP_REMOVED lines=56> */
[----:B------:R-:W-:-:S07]  /*c530*/  IMAD.MOV.U32 R6, RZ, RZ, R4 ;  /* 0x000000ffff067224 */ /* 0x000fce00078e0004 */
.L_x_11124:
        /* <DEDUP_REMOVED lines=11> */
.L_x_11155:
[----:B------:R-:W-:Y:S01]  /*c5f0*/  ISETP.NE.AND P2, PT, RZ, UR46, PT ;  /* 0x0000002eff007c0c */ /* 0x000fe2000bf45270 */
[----:B------:R-:W-:-:S04]  /*c600*/  UISETP.NE.AND UP0, UPT, UR59, 0x1, UPT ;  /* 0x000000013b00788c */ /* 0x000fc8000bf05270 */
[----:B------:R-:W-:-:S04]  /*c610*/  USEL UR50, URZ, 0x1, UP0 ;  /* 0x000000013f327887 */ /* 0x000fc80008000000 */
[----:B------:R-:W-:-:S04]  /*c620*/  ULOP3.LUT UR50, UR28, UR50, URZ, 0x3c, !UPT ;  /* 0x000000321c327292 */ /* 0x000fc8000f8e3c3f */
[----:B------:R-:W-:Y:S08]  /*c630*/  @P2 BRA `(.L_x_11137) ;  /* 0x0000000000382947 */ /* 0x000ff00003800000 */
[----:B------:R-:W-:Y:S05]  /*c640*/  @!P0 BRA `(.L_x_11138) ;  /* 0x0000000000048947 */ /* 0x000fea0003800000 */
[----:B------:R-:W-:Y:S01]  /*c650*/  BPT.TRAP 0x1 ;  /* 0x000000040000795c */ /* 0x000fe20000300000 */
.L_x_11138:
        /* <DEDUP_REMOVED lines=9> */
.L_x_11139:
[----:B-1----:R-:W-:Y:S05]  /*c6f0*/  @P1 BRA `(.L_x_11137) ;  /* 0x0000000000081947 */ /* 0x002fea0003800000 */
[----:B------:R-:W1:Y:S02]  /*c700*/  SYNCS.PHASECHK.TRANS64.TRYWAIT P1, [UR6+0x2d830], R5 ;  /* 0x02d83005ff0075a7 */ /* 0x000e640008020146 */
[----:B-1----:R-:W-:Y:S05]  /*c710*/  @!P1 BRA `(.L_x_11140) ;  /* 0x000000d400209947 */ /* 0x002fea0003800000 */
.L_x_11137:
[----:B------:R-:W2:Y:S01]  /*c720*/  S2R R7, SR_TID.X ;  /* 0x0000000000077919 */ /* 0x000ea20000002100 */
        /* <DEDUP_REMOVED lines=15> */
[----:B--2---:R-:W-:-:S05]  /*c820*/  SHF.R.U32.HI R7, RZ, 0x7, R7 ;  /* 0x00000007ff077819 */ /* 0x004fca0000011607 */
[----:B01----:R-:W-:-:S05]  /*c830*/  VIADD R5, R7, 0x8 ;  /* 0x0000000807057836 */ /* 0x003fca0000000000 */
        /* <DEDUP_REMOVED lines=22> */
.L_x_11142:
[----:B------:R-:W-:Y:S01]  /*c9a0*/  ULEA UR6, UR59, UR41, 0x3 ;  /* 0x000000293b067291 */ /* 0x000fe2000f8e183f */
[----:B------:R-:W-:-:S05]  /*c9b0*/  IMAD.U32 R5, RZ, RZ, UR28 ;  /* 0x0000001cff057e24 */ /* 0x000fca000f8e00ff */
[----:B------:R-:W-:-:S04]  /*c9c0*/  SHF.L.U32 R5, R5, 0x1f, RZ ;  /* 0x0000001f05057819 */ /* 0x000fc800000006ff */
[----:B------:R0:W1:Y:S01]  /*c9d0*/  SYNCS.PHASECHK.TRANS64.TRYWAIT P1, [UR6+0x2d850], R5 ;  /* 0x02d85005ff0075a7 */ /* 0x0000620008020146 */
[----:B------:R-:W-:Y:S05]  /*c9e0*/  @!P0 BRA `(.L_x_11143) ;  /* 0x0000000000048947 */ /* 0x000fea0003800000 */
[----:B------:R-:W-:Y:S01]  /*c9f0*/  BPT.TRAP 0x1 ;  /* 0x000000040000795c */ /* 0x000fe20000300000 */
.L_x_11143:
[----:B-1----:R-:W-:Y:S05]  /*ca00*/  @P1 BRA `(.L_x_11141) ;  /* 0x0000000000081947 */ /* 0x002fea0003800000 */
[----:B------:R-:W1:Y:S02]  /*ca10*/  SYNCS.PHASECHK.TRANS64.TRYWAIT P1, [UR6+0x2d850], R5 ;  /* 0x02d85005ff0075a7 */ /* 0x000e640008020146 */
[----:B-1----:R-:W-:Y:S05]  /*ca20*/  @!P1 BRA `(.L_x_11144) ;  /* 0x000000d000749947 */ /* 0x002fea0003800000 */
.L_x_11141:
        /* <DEDUP_REMOVED lines=70> */
.L_x_11145:
        /* <DEDUP_REMOVED lines=167> */
.L_x_11148:
[----:B------:R-:W-:-:S05]  /*d900*/  IMAD.U32 R85, RZ, RZ, UR34 ;  /* 0x00000022ff557e24 */ /* 0x000fca000f8e00ff */
[----:B------:R-:W-:-:S13]  /*d910*/  ISETP.NE.AND P1, PT, R85, 0x1, PT ;  /* 0x000000015500780c */ /* 0x000fda0003f25270 */
[----:B------:R-:W1:Y:S02]  /*d920*/  @P1 LDC.64 R50, c[0x0][0x9e8] ;  /* 0x00027a00ff321b82 */ /* 0x000e640000000a00 */
[----:B-1----:R-:W-:-:S05]  /*d930*/  @P1 IMAD.HI.U32 R50, R84, R50, RZ ;  /* 0x0000003254321227 */ /* 0x002fca00078e00ff */
[----:B------:R-:W-:-:S07]  /*d940*/  @P1 SHF.R.U32.HI R84, RZ, R51, R50 ;  /* 0x00000033ff541219 */ /* 0x000fce0000011632 */
.L_x_11149:
[----:B------:R-:W-:Y:S05]  /*d950*/  BSYNC B0 ;  /* 0x0000000000007941 */ /* 0x000fea0003800000 */
.L_x_11147:
[----:B------:R-:W-:-:S04]  /*d960*/  IMAD R84, R84, R85, -R75 ;  /* 0x0000005554547224 */ /* 0x000fc800078e0a4b */
[----:B------:R-:W-:-:S05]  /*d970*/  IMAD.IADD R84, R84, 0x1, -R17 ;  /* 0x0000000154547824 */ /* 0x000fca00078e0a11 */
[----:B------:R-:W-:Y:S02]  /*d980*/  VIMNMX R79, R79, R84, !PT ;  /* 0x000000544f4f7248 */ /* 0x000fe40007fe0100 */
[----:B------:R-:W-:-:S07]  /*d990*/  VIADDMNMX R80, R84, R85, R80, PT ;  /* 0x0000005554507246 */ /* 0x000fce0003800150 */
.L_x_11146:
        /* <DEDUP_REMOVED lines=116> */
.L_x_11152:
[----:B------:R-:W-:-:S05]  /*e0e0*/  IMAD.U32 R79, RZ, RZ, UR34 ;  /* 0x00000022ff4f7e24 */ /* 0x000fca000f8e00ff */
[----:B------:R-:W-:-:S13]  /*e0f0*/  ISETP.NE.AND P2, PT, R79, 0x1, PT ;  /* 0x000000014f00780c */ /* 0x000fda0003f45270 */
[----:B------:R-:W0:Y:S02]  /*e100*/  @P2 LDC.64 R24, c[0x0][0x9e8] ;  /* 0x00027a00ff182b82 */ /* 0x000e240000000a00 */
[----:B0-----:R-:W-:-:S05]  /*e110*/  @P2 IMAD.HI.U32 R24, R50, R24, RZ ;  /* 0x0000001832182227 */ /* 0x001fca00078e00ff */
[----:B------:R-:W-:-:S07]  /*e120*/  @P2 SHF.R.U32.HI R50, RZ, R25, R24 ;  /* 0x00000019ff322219 */ /* 0x000fce0000011618 */
.L_x_11153:
[----:B------:R-:W-:Y:S05]  /*e130*/  BSYNC B0 ;  /* 0x0000000000007941 */ /* 0x000fea0003800000 */
.L_x_11151:
[----:B------:R-:W-:-:S04]  /*e140*/  IMAD R50, R50, R79, -R75 ;  /* 0x0000004f32327224 */ /* 0x000fc800078e0a4b */
[----:B------:R-:W-:-:S05]  /*e150*/  IMAD.IADD R50, R50, 0x1, -R17 ;  /* 0x0000000132327824 */ /* 0x000fca00078e0a11 */
[----:B------:R-:W-:Y:S02]  /*e160*/  VIMNMX R81, R81, R50, !PT ;  /* 0x0000003251517248 */ /* 0x000fe40007fe0100 */
[----:B------:R-:W-:-:S07]  /*e170*/  VIADDMNMX R82, R50, R79, R82, PT ;  /* 0x0000004f32527246 */ /* 0x000fce0003800152 */
.L_x_11150:
        /* <DEDUP_REMOVED lines=147> */
[----:B------:R-:W-:-:S04]  /*eab0*/  ISETP.LT.OR P4, PT, R82, 0x7a, P4 ;  /* 0x0000007a5200780c */ /* 0x000fc80002781670 */
[----:B------:R-:W-:Y:S02]  /*eac0*/  FSEL R78, R78, -INF , !P4 ;  /* 0xff8000004e4e7808 */ /* 0x000fe40006000000 */
[----:B------:R-:W-:Y:S02]  /*ead0*/  @P0 LOP3.LUT R16, R16, 0x4, RZ, 0xfc, !PT ;  /* 0x0000000410100812 */ /* 0x000fe400078efcff */
[----:B------:R-:W-:Y:S02]  /*eae0*/  ISETP.LT.OR P0, PT, R82, 0x6a, P5 ;  /* 0x0000006a5200780c */ /* 0x000fe40002f01670 */
[----:B------:R-:W-:Y:S02]  /*eaf0*/  FSETP.NEU.FTZ.AND P5, PT, R24, -INF , PT ;  /* 0xff8000001800780b */ /* 0x000fe40003fbd000 */
[----:B------:R-:W-:Y:S02]  /*eb00*/  LOP3.LUT R16, R16, 0xefffffff, RZ, 0xc0, !PT ;  /* 0xefffffff10107812 */ /* 0x000fe400078ec0ff */
[----:B------:R-:W-:-:S05]  /*eb10*/  FSEL R25, R24, RZ, P5 ;  /* 0x000000ff18197208 */ /* 0x000fca0002800000 */
[----:B------:R-:W-:Y:S01]  /*eb20*/  FADD.FTZ R3, -R25, R3 ;  /* 0x0000000319037221 */ /* 0x000fe20000010100 */
[----:B------:R-:W-:Y:S01]  /*eb30*/  FMUL.FTZ R25, R24, UR33 ;  /* 0x0000002118197c20 */ /* 0x000fe20008410000 */
[----:B------:R-:W-:Y:S02]  /*eb40*/  @P0 LOP3.LUT R16, R16, 0x10000000, RZ, 0xfc, !PT ;  /* 0x1000000010100812 */ /* 0x000fe400078efcff */
[----:B------:R-:W-:Y:S02]  /*eb50*/  FMUL.FTZ R3, R3, UR33 ;  /* 0x0000002103037c20 */ /* 0x000fe40008410000 */
[----:B------:R-:W-:Y:S02]  /*eb60*/  FSEL R25, R25, RZ, P5 ;  /* 0x000000ff19197208 */ /* 0x000fe40002800000 */
[----:B------:R-:W-:Y:S02]  /*eb70*/  LOP3.LUT R16, R16, 0xdfffffff, RZ, 0xc0, !PT ;  /* 0xdfffffff10107812 */ /* 0x000fe400078ec0ff */
        /* <DEDUP_REMOVED lines=34> */
[----:B------:R-:W0:Y:S01]  /*eda0*/  MUFU.EX2 R5, R5 ;  /* 0x0000000500057308 */ /* 0x000e220000000800 */
[----:B------:R-:W-:-:S02]  /*edb0*/  @P6 LOP3.LUT R16, R16, 0x20000000, RZ, 0xfc, !PT ;  /* 0x2000000010106812 */ /* 0x000fc400078efcff */
[----:B------:R-:W-:Y:S02]  /*edc0*/  FMNMX.FTZ R25, R9, R25, !PT ;  /* 0x0000001909197209 */ /* 0x000fe40007810000 */
[----:B------:R-:W-:Y:S02]  /*edd0*/  LOP3.LUT P6, RZ, R16, 0x100, RZ, 0xc0, !PT ;  /* 0x0000010010ff7812 */ /* 0x000fe400078cc0ff */
[----:B------:R-:W-:Y:S01]  /*ede0*/  FMNMX.FTZ R25, R12, R25, !PT ;  /* 0x000000190c197209 */ /* 0x000fe20007810000 */
[----:B------:R-:W1:Y:S01]  /*edf0*/  MUFU.EX2 R8, R8 ;  /* 0x0000000800087308 */ /* 0x000e620000000800 */
[----:B------:R-:W-:Y:S02]  /*ee00*/  LOP3.LUT P0, RZ, R16, 0x40, RZ, 0xc0, !PT ;  /* 0x0000004010ff7812 */ /* 0x000fe4000780c0ff */
[----:B------:R-:W-:Y:S02]  /*ee10*/  FMNMX.FTZ R25, R13, R25, !PT ;  /* 0x000000190d197209 */ /* 0x000fe40007810000 */
[----:B------:R-:W-:-:S02]  /*ee20*/  FSEL R60, R60, -INF , !P6 ;  /* 0xff8000003c3c7808 */ /* 0x000fc40007000000 */
[----:B------:R-:W-:Y:S01]  /*ee30*/  FMNMX.FTZ R25, R20, R25, !PT ;  /* 0x0000001914197209 */ /* 0x000fe20007810000 */
[----:B------:R-:W-:Y:S01]  /*ee40*/  MUFU.EX2 R10, R10 ;  /* 0x0000000a000a7308 */ /* 0x000fe20000000800 */
[----:B------:R-:W-:Y:S01]  /*ee50*/  LOP3.LUT P5, RZ, R16, 0x10, RZ, 0xc0, !PT ;  /* 0x0000001010ff7812 */ /* 0x000fe200078ac0ff */
[----:B0-----:R-:W-:Y:S01]  /*ee60*/  FFMA.FTZ R2, R3, R2, R5 ;  /* 0x0000000203027223 */ /* 0x001fe20000010005 */
[----:B------:R-:W-:Y:S02]  /*ee70*/  FMNMX.FTZ R25, R21, R25, !PT ;  /* 0x0000001915197209 */ /* 0x000fe40007810000 */
[----:B------:R-:W-:Y:S02]  /*ee80*/  FSEL R63, R63, -INF , !P0 ;  /* 0xff8000003f3f7808 */ /* 0x000fe40004000000 */
[----:B------:R-:W-:Y:S01]  /*ee90*/  FMNMX.FTZ R25, R26, R25, !PT ;  /* 0x000000191a197209 */ /* 0x000fe20007810000 */
[----:B------:R-:W-:Y:S01]  /*eea0*/  MUFU.EX2 R11, R11 ;  /* 0x0000000b000b7308 */ /* 0x000fe20000000800 */
[----:B------:R-:W-:Y:S01]  /*eeb0*/  FSEL R65, R65, -INF , !P5 ;  /* 0xff80000041417808 */ /* 0x000fe20006800000 */
[----:B-1----:R-:W-:Y:S01]  /*eec0*/  FADD.FTZ R2, R8, R2 ;  /* 0x0000000208027221 */ /* 0x002fe20000010000 */
[----:B------:R-:W-:-:S02]  /*eed0*/  FMNMX.FTZ R25, R27, R25, !PT ;  /* 0x000000191b197209 */ /* 0x000fc40007810000 */
[----:B------:R-:W-:Y:S02]  /*eee0*/  LOP3.LUT P5, RZ, R16, 0x4, RZ, 0xc0, !PT ;  /* 0x0000000410ff7812 */ /* 0x000fe400078ac0ff */
[----:B------:R-:W-:Y:S01]  /*eef0*/  FMNMX.FTZ R25, R30, R25, !PT ;  /* 0x000000191e197209 */ /* 0x000fe20007810000 */
[----:B------:R-:W-:Y:S01]  /*ef00*/  MUFU.EX2 R14, R14 ;  /* 0x0000000e000e7308 */ /* 0x000fe20000000800 */
[----:B------:R-:W-:Y:S02]  /*ef10*/  LOP3.LUT P0, RZ, R16, 0x10000000, RZ, 0xc0, !PT ;  /* 0x1000000010ff7812 */ /* 0x000fe4000780c0ff */
[----:B------:R-:W-:Y:S02]  /*ef20*/  FMNMX.FTZ R25, R31, R25, !PT ;  /* 0x000000191f197209 */ /* 0x000fe40007810000 */
[----:B------:R-:W-:Y:S02]  /*ef30*/  FSEL R67, R67, -INF , !P5 ;  /* 0xff80000043437808 */ /* 0x000fe40006800000 */
[----:B------:R-:W-:Y:S01]  /*ef40*/  FMNMX.FTZ R25, R34, R25, !PT ;  /* 0x0000001922197209 */ /* 0x000fe20007810000 */
[----:B------:R-:W-:Y:S01]  /*ef50*/  MUFU.EX2 R15, R15 ;  /* 0x0000000f000f7308 */ /* 0x000fe20000000800 */
[----:B------:R-:W-:-:S02]  /*ef60*/  LOP3.LUT P6, RZ, R16, 0x20000000, RZ, 0xc0, !PT ;  /* 0x2000000010ff7812 */ /* 0x000fc400078cc0ff */
[----:B------:R-:W-:Y:S02]  /*ef70*/  FMNMX.FTZ R25, R35, R25, !PT ;  /* 0x0000001923197209 */ /* 0x000fe40007810000 */
[----:B------:R-:W-:Y:S02]  /*ef80*/  FSEL R69, R69, -INF , !P0 ;  /* 0xff80000045457808 */ /* 0x000fe40004000000 */
[----:B------:R-:W-:Y:S01]  /*ef90*/  FMNMX.FTZ R25, R38, R25, !PT ;  /* 0x0000001926197209 */ /* 0x000fe20007810000 */
[----:B------:R-:W-:Y:S01]  /*efa0*/  MUFU.EX2 R51, R51 ;  /* 0x0000003300337308 */ /* 0x000fe20000000800 */
[----:B------:R-:W-:Y:S02]  /*efb0*/  FSEL R71, R71, -INF , !P6 ;  /* 0xff80000047477808 */ /* 0x000fe40007000000 */
[----:B------:R-:W-:Y:S02]  /*efc0*/  FMNMX.FTZ R25, R39, R25, !PT ;  /* 0x0000001927197209 */ /* 0x000fe40007810000 */
[----:B------:R-:W-:-:S02]  /*efd0*/  LOP3.LUT P0, RZ, R16, 0x8000000, RZ, 0xc0, !PT ;  /* 0x0800000010ff7812 */ /* 0x000fc4000780c0ff */
        /* <DEDUP_REMOVED lines=83> */
[----:B------:R-:W-:-:S03]  /*f510*/  FFMA.FTZ R50, R78, UR33, -R50 ;  /* 0x000000214e327c23 */ /* 0x000fc60008010832 */
[----:B------:R-:W3:Y:S08]  /*f520*/  MUFU.EX2 R13, R20 ;  /* 0x00000014000d7308 */ /* 0x000ef00000000800 */
[----:B------:R-:W-:Y:S08]  /*f530*/  MUFU.EX2 R20, R31 ;  /* 0x0000001f00147308 */ /* 0x000ff00000000800 */
[----:B------:R-:W4:Y:S08]  /*f540*/  MUFU.EX2 R21, R21 ;  /* 0x0000001500157308 */ /* 0x000f300000000800 */
[----:B------:R1:W-:Y:S08]  /*f550*/  MUFU.EX2 R31, R34 ;  /* 0x00000022001f7308 */ /* 0x0003f00000000800 */
[----:B------:R-:W5:Y:S01]  /*f560*/  MUFU.EX2 R26, R26 ;  /* 0x0000001a001a7308 */ /* 0x000f620000000800 */
[----:B-1----:R-:W-:Y:S01]  /*f570*/  FADD.FTZ R34, R9, R0 ;  /* 0x0000000009227221 */ /* 0x002fe20000010000 */
[----:B------:R-:W-:-:S03]  /*f580*/  FADD.FTZ R0, R10, R2 ;  /* 0x000000020a007221 */ /* 0x000fc60000010000 */
[----:B--2---:R-:W-:Y:S01]  /*f590*/  FADD.FTZ R2, R12, R34 ;  /* 0x000000220c027221 */ /* 0x004fe20000010000 */
[----:B------:R-:W-:Y:S02]  /*f5a0*/  FADD.FTZ R0, R11, R0 ;  /* 0x000000000b007221 */ /* 0x000fe40000010000 */
[----:B------:R-:W1:Y:S01]  /*f5b0*/  MUFU.EX2 R27, R27 ;  /* 0x0000001b001b7308 */ /* 0x000e620000000800 */
[----:B0-----:R-:W-:Y:S01]  /*f5c0*/  FADD.FTZ R2, R75, R2 ;  /* 0x000000024b027221 */ /* 0x001fe20000010000 */
[----:B------:R-:W-:-:S03]  /*f5d0*/  FADD.FTZ R0, R14, R0 ;  /* 0x000000000e007221 */ /* 0x000fc60000010000 */
[----:B---3--:R-:W-:Y:S01]  /*f5e0*/  FADD.FTZ R2, R13, R2 ;  /* 0x000000020d027221 */ /* 0x008fe20000010000 */
[----:B------:R-:W-:Y:S02]  /*f5f0*/  FADD.FTZ R0, R15, R0 ;  /* 0x000000000f007221 */ /* 0x000fe40000010000 */
[----:B------:R-:W0:Y:S01]  /*f600*/  MUFU.EX2 R30, R30 ;  /* 0x0000001e001e7308 */ /* 0x000e220000000800 */
[----:B----4-:R-:W-:Y:S01]  /*f610*/  FADD.FTZ R2, R21, R2 ;  /* 0x0000000215027221 */ /* 0x010fe20000010000 */
[----:B------:R-:W-:-:S03]  /*f620*/  FADD.FTZ R0, R51, R0 ;  /* 0x0000000033007221 */ /* 0x000fc60000010000 */
[----:B-----5:R-:W-:Y:S01]  /*f630*/  FADD.FTZ R2, R26, R2 ;  /* 0x000000021a027221 */ /* 0x020fe20000010000 */
[----:B------:R-:W-:Y:S02]  /*f640*/  FADD.FTZ R0, R83, R0 ;  /* 0x0000000053007221 */ /* 0x000fe40000010000 */
[----:B------:R-:W2:Y:S01]  /*f650*/  MUFU.EX2 R79, R35 ;  /* 0x00000023004f7308 */ /* 0x000ea20000000800 */
[----:B-1----:R-:W-:Y:S01]  /*f660*/  FADD.FTZ R2, R27, R2 ;  /* 0x000000021b027221 */ /* 0x002fe20000010000 */
[----:B------:R-:W-:-:S04]  /*f670*/  FADD.FTZ R0, R28, R0 ;  /* 0x000000001c007221 */ /* 0x000fc80000010000 */
[----:B------:R-:W-:Y:S02]  /*f680*/  FADD.FTZ R0, R29, R0 ;  /* 0x000000001d007221 */ /* 0x000fe40000010000 */
[----:B------:R-:W1:Y:S01]  /*f690*/  MUFU.EX2 R38, R38 ;  /* 0x0000002600267308 */ /* 0x000e620000000800 */
[----:B0-----:R-:W-:Y:S01]  /*f6a0*/  FADD.FTZ R2, R30, R2 ;  /* 0x000000021e027221 */ /* 0x001fe20000010000 */
[----:B------:R-:W-:-:S03]  /*f6b0*/  FADD.FTZ R0, R32, R0 ;  /* 0x0000000020007221 */ /* 0x000fc60000010000 */
[----:B------:R-:W-:Y:S01]  /*f6c0*/  FADD.FTZ R2, R20, R2 ;  /* 0x0000000214027221 */ /* 0x000fe20000010000 */
[----:B------:R-:W-:Y:S02]  /*f6d0*/  FADD.FTZ R0, R33, R0 ;  /* 0x0000000021007221 */ /* 0x000fe40000010000 */
[----:B------:R-:W0:Y:S01]  /*f6e0*/  MUFU.EX2 R78, R39 ;  /* 0x00000027004e7308 */ /* 0x000e220000000800 */
[----:B------:R-:W-:Y:S01]  /*f6f0*/  FADD.FTZ R2, R31, R2 ;  /* 0x000000021f027221 */ /* 0x000fe20000010000 */
[----:B------:R-:W-:-:S03]  /*f700*/  FADD.FTZ R0, R36, R0 ;  /* 0x0000000024007221 */ /* 0x000fc60000010000 */
[----:B--2---:R-:W-:Y:S01]  /*f710*/  FADD.FTZ R2, R79, R2 ;  /* 0x000000024f027221 */ /* 0x004fe20000010000 */
        /* <DEDUP_REMOVED lines=23> */
[----:B------:R-:W-:-:S06]  /*f890*/  FADD.FTZ R0, R62, R0 ;  /* 0x000000003e007221 */ /* 0x000fcc0000010000 */
        /* <DEDUP_REMOVED lines=42> */
.L_x_11154:
        /* <DEDUP_REMOVED lines=54> */
[----:B------:R-:W-:Y:S01]  /*fea0*/  FMUL.FTZ R117, R117, R3 ;  /* 0x0000000375757220 */ /* 0x000fe20000410000 */
        /* <DEDUP_REMOVED lines=51> */
.L_x_11136:
[----:B------:R-:W-:Y:S06]  /*101e0*/  BAR.ARV 0x8, 0x200 ;  /* 0x0208000000007b1d */ /* 0x000fec0000002000 */
[----:B------:R-:W-:Y:S05]  /*101f0*/  @!P0 BRA `(.L_x_11156) ;  /* 0x0000000000048947 */ /* 0x000fea0003800000 */
[----:B------:R-:W-:Y:S01]  /*10200*/  BPT.TRAP 0x1 ;  /* 0x000000040000795c */ /* 0x000fe20000300000 */
.L_x_11156:
[----:B------:R-:W-:Y:S01]  /*10210*/  ULEA UR8, UR49, UR41, 0x3 ;  /* 0x0000002931087291 */ /* 0x000fe2000f8e183f */
[----:B------:R-:W-:-:S05]  /*10220*/  IMAD.U32 R3, RZ, RZ, UR50 ;  /* 0x00000032ff037e24 */ /* 0x000fca000f8e00ff */
[----:B------:R-:W-:-:S04]  /*10230*/  SHF.L.U32 R3, R3, 0x1f, RZ ;  /* 0x0000001f03037819 */ /* 0x000fc800000006ff */
[----:B------:R0:W1:Y:S01]  /*10240*/  SYNCS.PHASECHK.TRANS64.TRYWAIT P1, [UR8+0x2d850], R3 ;  /* 0x02d85003ff0075a7 */ /* 0x0000620008020148 */
[----:B------:R-:W-:Y:S05]  /*10250*/  @!P0 BRA `(.L_x_11157) ;  /* 0x0000000000048947 */ /* 0x000fea0003800000 */
[----:B------:R-:W-:Y:S01]  /*10260*/  BPT.TRAP 0x1 ;  /* 0x000000040000795c */ /* 0x000fe20000300000 */
.L_x_11157:
[----:B-1----:R-:W-:Y:S05]  /*10270*/  @P1 BRA `(.L_x_11158) ;  /* 0x0000000000081947 */ /* 0x002fea0003800000 */
[----:B------:R-:W1:Y:S02]  /*10280*/  SYNCS.PHASECHK.TRANS64.TRYWAIT P1, [UR8+0x2d850], R3 ;  /* 0x02d85003ff0075a7 */ /* 0x000e640008020148 */
[----:B-1----:R-:W-:Y:S05]  /*10290*/  @!P1 BRA `(.L_x_11159) ;  /* 0x0000009800709947 */ /* 0x002fea0003800000 */
.L_x_11158:
[----:B------:R-:W-:Y:S01]  /*102a0*/  UIADD3 UR41, UR41, 0x400, URZ ;  /* 0x0000040029297890 */ /* 0x000fe2000fffe03f */
[----:B------:R-:W-:Y:S01]  /*102b0*/  WARPGROUP.ARRIVE ;  /* 0x00000000000079c5 */ /* 0x000fe20000000000 */
[----:B------:R-:W-:Y:S01]  /*102c0*/  ULOP3.LUT UR45, UR45, 0x10000, URZ, 0xfc, !UPT ;  /* 0x000100002d2d7892 */ /* 0x000fe2000f8efc3f */
[----:B01----:R-:W0:Y:S01]  /*102d0*/  SHFL.BFLY PT, R3, R2, 0x2, 0x1f ;  /* 0x0c401f0002037f89 */ /* 0x003e2200000e0000 */
[----:B------:R-:W-:Y:S01]  /*102e0*/  USHF.R.U32.HI UR41, URZ, 0x4, UR41 ;  /* 0x000000043f297899 */ /* 0x000fe20008011629 */
[----:B------:R-:W-:Y:S01]  /*102f0*/  IMAD.MOV.U32 R7, RZ, RZ, RZ ;  /* 0x000000ffff077224 */ /* 0x000fe200078e00ff */
        /* <DEDUP_REMOVED lines=12> */
[----:B------:R-:W-:Y:S01]  /*103c0*/  IMAD.MOV.U32 R2, RZ, RZ, -0x800000 ;  /* 0xff800000ff027424 */ /* 0x000fe200078e00ff */
[----:B------:R-:W-:Y:S01]  /*103d0*/  UMOV UR5, 0x40000040 ;  /* 0x4000004000057882 */ /* 0x000fe20000000000 */
[----:B------:R-:W-:Y:S01]  /*103e0*/  UMOV UR7, 0x80000020 ;  /* 0x8000002000077882 */ /* 0x000fe20000000000 */
[----:B------:R-:W0:Y:S01]  /*103f0*/  SHFL.BFLY PT, R4, R3, 0x1, 0x1f ;  /* 0x0c201f0003047f89 */ /* 0x000e2200000e0000 */
[----:B-1----:R-:W-:Y:S01]  /*10400*/  FADD.FTZ R5, R5, R0 ;  /* 0x0000000005057221 */ /* 0x002fe20000010000 */
[----:B------:R-:W-:-:S04]  /*10410*/  IMAD.MOV.U32 R0, RZ, RZ, -0x800000 ;  /* 0xff800000ff007424 */ /* 0x000fc800078e00ff */
[----:B------:R-:W1:Y:S01]  /*10420*/  SHFL.BFLY PT, R6, R5, 0x1, 0x1f ;  /* 0x0c201f0005067f89 */ /* 0x000e6200000e0000 */
[----:B0-----:R-:W-:Y:S01]  /*10430*/  FADD.FTZ R9, R3, R4 ;  /* 0x0000000403097221 */ /* 0x001fe20000010000 */
[----:B------:R-:W-:Y:S02]  /*10440*/  IMAD.MOV.U32 R4, RZ, RZ, RZ ;  /* 0x000000ffff047224 */ /* 0x000fe400078e00ff */
[----:B------:R-:W-:Y:S02]  /*10450*/  IMAD.U32 R3, RZ, RZ, UR33 ;  /* 0x00000021ff037e24 */ /* 0x000fe4000f8e00ff */
[----:B------:R-:W-:Y:S01]  /*10460*/  FSETP.NE.FTZ.AND P1, PT, R9, RZ, PT ;  /* 0x000000ff0900720b */ /* 0x000fe20003f35000 */
[----:B-1----:R-:W-:Y:S01]  /*10470*/  FADD.FTZ R10, R5, R6 ;  /* 0x00000006050a7221 */ /* 0x002fe20000010000 */
[----:B------:R-:W-:-:S04]  /*10480*/  IMAD.U32 R5, RZ, RZ, UR33 ;  /* 0x00000021ff057e24 */ /* 0x000fc8000f8e00ff */
[----:B------:R-:W-:-:S07]  /*10490*/  FSETP.NE.FTZ.AND P2, PT, R10, RZ, PT ;  /* 0x000000ff0a00720b */ /* 0x000fce0003f55000 */
[----:B------:R-:W0:Y:S01]  /*104a0*/  @P1 MUFU.LG2 R6, R9 ;  /* 0x0000000900061308 */ /* 0x000e220000000c00 */
[----:B------:R-:W-:-:S05]  /*104b0*/  @P1 FMUL.FTZ R3, R3, 0.69314718246459960938 ;  /* 0x3f31721803031820 */ /* 0x000fca0000410000 */
[----:B------:R-:W-:Y:S02]  /*104c0*/  @P2 FMUL.FTZ R5, R5, 0.69314718246459960938 ;  /* 0x3f31721805052820 */ /* 0x000fe40000410000 */
        /* <DEDUP_REMOVED lines=55> */
.L_x_11160:
        /* <DEDUP_REMOVED lines=10> */
[----:B------:R-:W-:Y:S01]  /*108e0*/  USEL UR4, URZ, 0x1, UP0 ;  /* 0x000000013f047887 */ /* 0x000fe20008000000 */
        /* <DEDUP_REMOVED lines=47> */
.L_x_11082:
        /* <DEDUP_REMOVED lines=13> */
[----:B------:R-:W-:-:S07]  /*10cb0*/  ULDC.64 UR10, c[0x0][0xc00] ;  /* 0x00030000000a7ab9 */ /* 0x000fce0000000a00 */
[----:B------:R-:W1:Y:S01]  /*10cc0*/  LDC R36, c[0x0][0xbe8] ;  /* 0x0002fa00ff247b82 */ /* 0x000e620000000800 */
[----:B------:R-:W-:Y:S01]  /*10cd0*/  UMOV UR8, UR41 ;  /* 0x0000002900087c82 */ /* 0x000fe20008000000 */
[----:B0-----:R-:W-:Y:S01]  /*10ce0*/  UMOV UR9, UR4 ;  /* 0x0000000400097c82 */ /* 0x001fe20008000000 */
[----:B------:R-:W-:Y:S02]  /*10cf0*/  IMAD.U32 R28, RZ, RZ, UR8 ;  /* 0x00000008ff1c7e24 */ /* 0x000fe4000f8e00ff */
[----:B------:R-:W-:Y:S01]  /*10d00*/  IMAD.U32 R29, RZ, RZ, UR9 ;  /* 0x00000009ff1d7e24 */ /* 0x000fe2000f8e00ff */
[----:B------:R-:W-:Y:S02]  /*10d10*/  ULDC.64 UR8, c[0x0][0xc00] ;  /* 0x0003000000087ab9 */ /* 0x000fe40000000a00 */
[----:B------:R-:W-:Y:S01]  /*10d20*/  UIMAD.WIDE UR8, UR43, 0x4, UR8 ;  /* 0x000000042b0878a5 */ /* 0x000fe2000f8e0208 */
[----:B------:R-:W-:Y:S01]  /*10d30*/  BAR.SYNC.DEFER_BLOCKING 0x1, 0x180 ;  /* 0x0046000000007b1d */ /* 0x000fe20000010000 */
[----:B--2---:R-:W-:-:S03]  /*10d40*/  IMAD.WIDE R4, R3, 0x2, R28 ;  /* 0x0000000203047825 */ /* 0x004fc600078e021c */
[C---:B------:R-:W-:Y:S02]  /*10d50*/  LOP3.LUT R3, R4.reuse, 0x180, RZ, 0xc0, !PT ;  /* 0x0000018004037812 */ /* 0x040fe400078ec0ff */
[----:B------:R-:W-:Y:S02]  /*10d60*/  IADD3 R8, P4, R4, 0x20, RZ ;  /* 0x0000002004087810 */ /* 0x000fe40007f9e0ff */
[----:B------:R-:W-:Y:S02]  /*10d70*/  SHF.R.U64 R3, R3, 0x3, RZ ;  /* 0x0000000303037819 */ /* 0x000fe400000012ff */
[----:B------:R-:W-:Y:S01]  /*10d80*/  LOP3.LUT R6, R8, 0x180, RZ, 0xc0, !PT ;  /* 0x0000018008067812 */ /* 0x000fe200078ec0ff */
[----:B------:R-:W-:Y:S01]  /*10d90*/  IMAD.X R25, RZ, RZ, R5, P4 ;  /* 0x000000ffff197224 */ /* 0x000fe200020e0605 */
[C---:B------:R-:W-:Y:S02]  /*10da0*/  IADD3 R27, P3, R4.reuse, 0x3000, RZ ;  /* 0x00003000041b7810 */ /* 0x040fe40007f7e0ff */
[----:B------:R-:W-:-:S02]  /*10db0*/  IADD3 R10, P2, R4, 0x3020, RZ ;  /* 0x00003020040a7810 */ /* 0x000fc40007f5e0ff */
[C---:B------:R-:W-:Y:S01]  /*10dc0*/  IADD3 R31, P1, R4.reuse, 0x6000, RZ ;  /* 0x00006000041f7810 */ /* 0x040fe20007f3e0ff */
[--C-:B------:R-:W-:Y:S01]  /*10dd0*/  IMAD.X R15, RZ, RZ, R5.reuse, P3 ;  /* 0x000000ffff0f7224 */ /* 0x100fe200018e0605 */
[----:B------:R-:W-:Y:S01]  /*10de0*/  IADD3 R30, P0, R4, 0x6020, RZ ;  /* 0x00006020041e7810 */ /* 0x000fe20007f1e0ff */
[--C-:B------:R-:W-:Y:S01]  /*10df0*/  IMAD.X R13, RZ, RZ, R5.reuse, P2 ;  /* 0x000000ffff0d7224 */ /* 0x100fe200010e0605 */
[----:B------:R-:W-:Y:S01]  /*10e00*/  LOP3.LUT R4, R3, R4, RZ, 0x3c, !PT ;  /* 0x0000000403047212 */ /* 0x000fe200078e3cff */
[--C-:B------:R-:W-:Y:S01]  /*10e10*/  IMAD.X R9, RZ, RZ, R5.reuse, P1 ;  /* 0x000000ffff097224 */ /* 0x100fe200008e0605 */
[----:B------:R-:W-:Y:S01]  /*10e20*/  SHF.R.U64 R3, R6, 0x3, RZ ;  /* 0x0000000306037819 */ /* 0x000fe200000012ff */
[----:B------:R-:W-:Y:S01]  /*10e30*/  IMAD.X R11, RZ, RZ, R5, P0 ;  /* 0x000000ffff0b7224 */ /* 0x000fe200000e0605 */
[----:B------:R-:W-:Y:S02]  /*10e40*/  LOP3.LUT R7, R27, 0x180, RZ, 0xc0, !PT ;  /* 0x000001801b077812 */ /* 0x000fe400078ec0ff */
[----:B------:R-:W-:-:S02]  /*10e50*/  LOP3.LUT R24, R3, R8, RZ, 0x3c, !PT ;  /* 0x0000000803187212 */ /* 0x000fc400078e3cff */
[----:B------:R-:W-:Y:S02]  /*10e60*/  SHF.R.U64 R6, R7, 0x3, RZ ;  /* 0x0000000307067819 */ /* 0x000fe400000012ff */
[----:B------:R-:W-:Y:S02]  /*10e70*/  LOP3.LUT R3, R10, 0x180, RZ, 0xc0, !PT ;  /* 0x000001800a037812 */ /* 0x000fe400078ec0ff */
[----:B------:R-:W-:Y:S02]  /*10e80*/  LOP3.LUT R14, R6, R27, RZ, 0x3c, !PT ;  /* 0x0000001b060e7212 */ /* 0x000fe400078e3cff */
[----:B------:R-:W-:Y:S02]  /*10e90*/  SHF.R.U64 R3, R3, 0x3, RZ ;  /* 0x0000000303037819 */ /* 0x000fe400000012ff */
[----:B------:R-:W-:Y:S02]  /*10ea0*/  LOP3.LUT R8, R31, 0x180, RZ, 0xc0, !PT ;  /* 0x000001801f087812 */ /* 0x000fe400078ec0ff */
[----:B------:R-:W-:-:S02]  /*10eb0*/  LOP3.LUT R27, R30, 0x180, RZ, 0xc0, !PT ;  /* 0x000001801e1b7812 */ /* 0x000fc400078ec0ff */
[----:B------:R-:W-:Y:S02]  /*10ec0*/  LOP3.LUT R12, R3, R10, RZ, 0x3c, !PT ;  /* 0x0000000a030c7212 */ /* 0x000fe400078e3cff */
[----:B------:R-:W-:Y:S02]  /*10ed0*/  SHF.R.U64 R8, R8, 0x3, RZ ;  /* 0x0000000308087819 */ /* 0x000fe400000012ff */
[----:B------:R-:W-:Y:S02]  /*10ee0*/  SHF.R.U64 R27, R27, 0x3, RZ ;  /* 0x000000031b1b7819 */ /* 0x000fe400000012ff */
[----:B------:R-:W-:Y:S02]  /*10ef0*/  MOV R26, R4 ;  /* 0x00000004001a7202 */ /* 0x000fe40000000f00 */
[----:B------:R-:W-:Y:S02]  /*10f00*/  F2FP.BF16.F32.PACK_AB R4, R21, R20 ;  /* 0x000000141504723e */ /* 0x000fe400000010ff */
[----:B------:R-:W-:-:S02]  /*10f10*/  F2FP.BF16.F32.PACK_AB R5, R91, R90 ;  /* 0x0000005a5b05723e */ /* 0x000fc400000010ff */
[----:B------:R-:W-:Y:S02]  /*10f20*/  F2FP.BF16.F32.PACK_AB R6, R93, R92 ;  /* 0x0000005c5d06723e */ /* 0x000fe400000010ff */
[----:B------:R-:W-:Y:S02]  /*10f30*/  F2FP.BF16.F32.PACK_AB R7, R95, R94 ;  /* 0x0000005e5f07723e */ /* 0x000fe400000010ff */
[----:B------:R-:W-:Y:S02]  /*10f40*/  MOV R35, R14 ;  /* 0x0000000e00237202 */ /* 0x000fe40000000f00 */
[----:B------:R-:W-:Y:S01]  /*10f50*/  MOV R34, R12 ;  /* 0x0000000c00227202 */ /* 0x000fe20000000f00 */
[----:B------:R0:W-:Y:S01]  /*10f60*/  STSM.16.M88.4 [R26], R4 ;  /* 0x000000041a007844 */ /* 0x0001e20000000200 */
[----:B------:R-:W-:Y:S01]  /*10f70*/  LOP3.LUT R8, R8, R31, RZ, 0x3c, !PT ;  /* 0x0000001f08087212 */ /* 0x000fe200078e3cff */
[----:B------:R-:W-:Y:S01]  /*10f80*/  IMAD.U32 R31, RZ, RZ, UR9 ;  /* 0x00000009ff1f7e24 */ /* 0x000fe2000f8e00ff */
[----:B------:R-:W-:Y:S01]  /*10f90*/  LOP3.LUT R10, R27, R30, RZ, 0x3c, !PT ;  /* 0x0000001e1b0a7212 */ /* 0x000fe200078e3cff */
[----:B------:R-:W-:Y:S01]  /*10fa0*/  IMAD.U32 R30, RZ, RZ, UR8 ;  /* 0x00000008ff1e7e24 */ /* 0x000fe2000f8e00ff */
[----:B------:R-:W-:Y:S01]  /*10fb0*/  MOV R24, R24 ;  /* 0x0000001800187202 */ /* 0x000fe20000000f00 */
[----:B------:R-:W-:Y:S01]  /*10fc0*/  ULDC.64 UR8, c[0x0][0xc08] ;  /* 0x0003020000087ab9 */ /* 0x000fe20000000a00 */
[----:B------:R-:W-:-:S02]  /*10fd0*/  F2FP.BF16.F32.PACK_AB R12, R97, R96 ;  /* 0x00000060610c723e */ /* 0x000fc400000010ff */
[----:B------:R-:W-:Y:S02]  /*10fe0*/  F2FP.BF16.F32.PACK_AB R13, R99, R98 ;  /* 0x00000062630d723e */ /* 0x000fe400000010ff */
[----:B------:R-:W-:Y:S02]  /*10ff0*/  F2FP.BF16.F32.PACK_AB R14, R101, R100 ;  /* 0x00000064650e723e */ /* 0x000fe400000010ff */
[----:B------:R-:W-:Y:S02]  /*11000*/  F2FP.BF16.F32.PACK_AB R15, R103, R102 ;  /* 0x00000066670f723e */ /* 0x000fe400000010ff */
[----:B------:R-:W-:Y:S02]  /*11010*/  MOV R3, R8 ;  /* 0x0000000800037202 */ /* 0x000fe40000000f00 */
[----:B------:R-:W-:Y:S01]  /*11020*/  MOV R33, R10 ;  /* 0x0000000a00217202 */ /* 0x000fe20000000f00 */
[----:B------:R2:W-:Y:S01]  /*11030*/  STSM.16.M88.4 [R24], R12 ;  /* 0x0000000c18007844 */ /* 0x0005e20000000200 */
[----:B0-----:R-:W-:-:S02]  /*11040*/  F2FP.BF16.F32.PACK_AB R4, R105, R104 ;  /* 0x000000686904723e */ /* 0x001fc400000010ff */
        /* <DEDUP_REMOVED lines=18> */
[----:B------:R-:W-:-:S03]  /*11170*/  ISETP.NE.U32.AND P0, PT, RZ, UR10, PT ;  /* 0x0000000aff007c0c */ /* 0x000fc6000bf05070 */
[----:B------:R2:W-:Y:S01]  /*11180*/  STSM.16.M88.4 [R33], R24 ;  /* 0x0000001821007844 */ /* 0x0005e20000000200 */
[----:B------:R-:W-:Y:S01]  /*11190*/  BAR.SYNC.DEFER_BLOCKING 0x1, 0x180 ;  /* 0x0046000000007b1d */ /* 0x000fe20000010000 */
[----:B------:R-:W-:-:S13]  /*111a0*/  ISETP.NE.AND.EX P0, PT, RZ, UR11, PT, P0 ;  /* 0x0000000bff007c0c */ /* 0x000fda000bf05300 */
[----:B------:R-:W3:Y:S01]  /*111b0*/  @P0 LDG.E R32, desc[UR56][R30.64] ;  /* 0x000000381e200981 */ /* 0x000ee2000c1e1900 */
[----:B------:R-:W-:Y:S01]  /*111c0*/  UISETP.NE.U32.AND UP0, UPT, UR8, URZ, UPT ;  /* 0x0000003f0800728c */ /* 0x000fe2000bf05070 */
[----:B-1----:R-:W-:Y:S01]  /*111d0*/  ISETP.NE.AND P1, PT, R36, 0x1, PT ;  /* 0x000000012400780c */ /* 0x002fe20003f25270 */
[----:B------:R-:W-:Y:S02]  /*111e0*/  ULDC UR4, c[0x0][0xa88] ;  /* 0x0002a20000047ab9 */ /* 0x000fe40000000800 */
[----:B------:R-:W-:Y:S01]  /*111f0*/  UISETP.NE.AND.EX UP0, UPT, UR9, URZ, UPT, UP0 ;  /* 0x0000003f0900728c */ /* 0x000fe2000bf05300 */
[----:B0-----:R-:W-:Y:S01]  /*11200*/  IMAD.U32 R3, RZ, RZ, UR4 ;  /* 0x00000004ff037e24 */ /* 0x001fe2000f8e00ff */
[----:B------:R-:W-:-:S04]  /*11210*/  ULDC UR4, c[0x0][0xad4] ;  /* 0x0002b50000047ab9 */ /* 0x000fc80000000800 */
[----:B------:R-:W-:-:S04]  /*11220*/  PLOP3.LUT P4, PT, PT, PT, UP0, 0x80, 0x0 ;  /* 0x000000000000781c */ /* 0x000fc80003f8f008 */
[----:B------:R-:W0:Y:S01]  /*11230*/  @P1 LDC R6, c[0x0][0xbec] ;  /* 0x0002fb00ff061b82 */ /* 0x000e220000000800 */
[----:B------:R-:W-:Y:S02]  /*11240*/  @UP0 ULDC.64 UR8, c[0x0][0xc08] ;  /* 0x0003020000080ab9 */ /* 0x000fe40000000a00 */
[----:B------:R-:W-:Y:S02]  /*11250*/  @UP0 UIMAD.WIDE UR8, UR43, 0x4, UR8 ;  /* 0x000000042b0808a5 */ /* 0x000fe4000f8e0208 */
[----:B------:R-:W-:-:S03]  /*11260*/  UISETP.NE.AND UP0, UPT, UR47, URZ, UPT ;  /* 0x0000003f2f00728c */ /* 0x000fc6000bf05270 */
[----:B------:R-:W1:Y:S01]  /*11270*/  @P1 LDC R9, c[0x0][0xbf0] ;  /* 0x0002fc00ff091b82 */ /* 0x000e620000000800 */
[----:B------:R-:W-:Y:S01]  /*11280*/  USEL UR4, UR47, UR4, UP0 ;  /* 0x000000042f047287 */ /* 0x000fe20008000000 */
[----:B------:R-:W-:Y:S01]  /*11290*/  IMAD.U32 R4, RZ, RZ, UR8 ;  /* 0x00000008ff047e24 */ /* 0x000fe2000f8e00ff */
[----:B------:R-:W-:Y:S01]  /*112a0*/  UMOV UR19, 0x9b8 ;  /* 0x000009b800137882 */ /* 0x000fe20000000000 */
[----:B------:R-:W-:Y:S01]  /*112b0*/  IMAD.U32 R5, RZ, RZ, UR9 ;  /* 0x00000009ff057e24 */ /* 0x000fe2000f8e00ff */
[----:B------:R-:W-:Y:S02]  /*112c0*/  UISETP.GT.AND UP1, UPT, UR4, 0x1, UPT ;  /* 0x000000010400788c */ /* 0x000fe4000bf24270 */
[----:B------:R-:W-:Y:S02]  /*112d0*/  UISETP.NE.U32.AND UP0, UPT, UR10, URZ, UPT ;  /* 0x0000003f0a00728c */ /* 0x000fe4000bf05070 */
[----:B------:R-:W-:Y:S01]  /*112e0*/  USEL UR19, UR19, 0x978, UP1 ;  /* 0x0000097813137887 */ /* 0x000fe20008800000 */
[----:B------:R-:W-:Y:S01]  /*112f0*/  VIADD R11, R137, UR39 ;  /* 0x00000027890b7c36 */ /* 0x000fe20008000000 */
        /* <DEDUP_REMOVED lines=10> */
[----:B0-----:R-:W-:Y:S01]  /*113a0*/  @P1 IMAD.HI.U32 R4, R11, R6, RZ ;  /* 0x000000060b041227 */ /* 0x001fe200078e00ff */
[----:B------:R-:W-:Y:S01]  /*113b0*/  ULDC.64 UR16, c[0x0][UR19+0x228] ;  /* 0x00008a0013107abb */ /* 0x000fe20008000a00 */
[----:B------:R-:W-:Y:S02]  /*113c0*/  UIMAD UR15, UR15, UR8, URZ ;  /* 0x000000080f0f72a4 */ /* 0x000fe4000f8e023f */
[----:B------:R-:W-:Y:S01]  /*113d0*/  UIMAD.WIDE.U32 UR12, UR10, UR40, URZ ;  /* 0x000000280a0c72a5 */ /* 0x000fe2000f8e003f */
[----:B-1----:R-:W-:Y:S01]  /*113e0*/  @P1 SHF.R.U32.HI R7, RZ, R9, R4 ;  /* 0x00000009ff071219 */ /* 0x002fe20000011604 */
        /* <DEDUP_REMOVED lines=12> */
[----:B---3--:R-:W-:-:S13]  /*114b0*/  @P0 R2UR UR4, R32 ;  /* 0x00000000200402ca */ /* 0x008fda00000e0000 */
        /* <DEDUP_REMOVED lines=18> */
[----:B--2---:R-:W-:Y:S08]  /*115e0*/  @P4 BRA `(.L_x_11163) ;  /* 0x0000000000104947 */ /* 0x004ff00003800000 */
[----:B------:R-:W-:Y:S05]  /*115f0*/  @!P0 BRA `(.L_x_11163) ;  /* 0x00000000000c8947 */ /* 0x000fea0003800000 */
[----:B------:R-:W2:Y:S04]  /*11600*/  LDG.E R4, desc[UR56][R30.64] ;  /* 0x000000381e047981 */ /* 0x000ea8000c1e1900 */
[----:B-----5:R-:W2:Y:S02]  /*11610*/  LDG.E R3, desc[UR56][R30.64+0x4] ;  /* 0x000004381e037981 */ /* 0x020ea4000c1e1900 */
[----:B--2---:R-:W-:-:S07]  /*11620*/  IMAD.IADD R3, R3, 0x1, -R4 ;  /* 0x0000000103037824 */ /* 0x004fce00078e0a04 */
.L_x_11163:
        /* <DEDUP_REMOVED lines=23> */
[----:B------:R-:W-:Y:S01]  /*117a0*/  UIMAD UR9, UR14, UR12, URZ ;  /* 0x0000000c0e0972a4 */ /* 0x000fe2000f8e023f */
[C---:B------:R-:W-:Y:S02]  /*117b0*/  IADD3 R9, P0, R28.reuse, 0x1800, RZ ;  /* 0x000018001c097810 */ /* 0x040fe40007f1e0ff */
[----:B------:R-:W-:Y:S01]  /*117c0*/  LOP3.LUT R0, R7, 0x180, RZ, 0xc0, !PT ;  /* 0x0000018007007812 */ /* 0x000fe200078ec0ff */
[----:B------:R-:W-:Y:S01]  /*117d0*/  UIMAD.WIDE.U32 UR10, UR4, UR12, URZ ;  /* 0x0000000c040a72a5 */ /* 0x000fe2000f8e003f */
[----:B------:R-:W-:Y:S01]  /*117e0*/  IADD3 R13, P2, R28, 0x3000, RZ ;  /* 0x000030001c0d7810 */ /* 0x000fe20007f5e0ff */
[----:B------:R-:W-:Y:S01]  /*117f0*/  IMAD.X R33, RZ, RZ, R29, P5 ;  /* 0x000000ffff217224 */ /* 0x000fe200028e061d */
[----:B------:R-:W-:Y:S01]  /*11800*/  SHF.R.U64 R0, R0, 0x3, RZ ;  /* 0x0000000300007819 */ /* 0x000fe200000012ff */
[----:B------:R-:W-:Y:S01]  /*11810*/  UIMAD UR9, UR4, UR13, UR9 ;  /* 0x0000000d040972a4 */ /* 0x000fe2000f8e0209 */
[----:B------:R-:W-:-:S02]  /*11820*/  IADD3 R25, P3, R28, 0x4800, RZ ;  /* 0x000048001c197810 */ /* 0x000fc40007f7e0ff */
[----:B------:R-:W-:Y:S01]  /*11830*/  LOP3.LUT R32, R0, R7, RZ, 0x3c, !PT ;  /* 0x0000000700207212 */ /* 0x000fe200078e3cff */
[----:B------:R-:W-:Y:S01]  /*11840*/  IMAD R0, R151, 0x60, R152 ;  /* 0x0000006097007824 */ /* 0x000fe200078e0298 */
[----:B------:R-:W-:Y:S01]  /*11850*/  UIADD3 UR11, UR11, UR9, URZ ;  /* 0x000000090b0b7290 */ /* 0x000fe2000fffe03f */
[----:B------:R-:W-:Y:S01]  /*11860*/  IADD3 R31, P4, R28, 0x6000, RZ ;  /* 0x000060001c1f7810 */ /* 0x000fe20007f9e0ff */
[----:B------:R-:W-:Y:S01]  /*11870*/  ULDC.64 UR12, c[0x0][0xae8] ;  /* 0x0002ba00000c7ab9 */ /* 0x000fe20000000a00 */
[----:B------:R-:W-:Y:S01]  /*11880*/  VIADD R2, R0, UR39 ;  /* 0x0000002700027c36 */ /* 0x000fe20008000000 */
[----:B------:R-:W-:Y:S01]  /*11890*/  UIMAD.WIDE.U32 UR10, UR40, UR12, UR10 ;  /* 0x0000000c280a72a5 */ /* 0x000fe2000f8e000a */
[----:B------:R-:W-:Y:S01]  /*118a0*/  LOP3.LUT R8, R9, 0x180, RZ, 0xc0, !PT ;  /* 0x0000018009087812 */ /* 0x000fe200078ec0ff */
[----:B------:R-:W-:Y:S01]  /*118b0*/  USHF.R.S32.HI UR4, URZ, 0x1f, UR8 ;  /* 0x0000001f3f047899 */ /* 0x000fe20008011408 */
[----:B0-----:R-:W-:Y:S01]  /*118c0*/  @P1 IMAD.HI.U32 R0, R2, R21, RZ ;  /* 0x0000001502001227 */ /* 0x001fe200078e00ff */
[----:B------:R-:W-:Y:S01]  /*118d0*/  UIMAD UR11, UR40, UR13, UR11 ;  /* 0x0000000d280b72a4 */ /* 0x000fe2000f8e020b */
[----:B------:R-:W-:Y:S01]  /*118e0*/  LOP3.LUT R12, R13, 0x180, RZ, 0xc0, !PT ;  /* 0x000001800d0c7812 */ /* 0x000fe200078ec0ff */
[----:B------:R-:W5:Y:S01]  /*118f0*/  LD.E.128 R32, desc[UR56][R32.64] ;  /* 0x0000003820207980 */ /* 0x000f62000c101d00 */
[----:B------:R-:W-:Y:S01]  /*11900*/  ULDC.64 UR12, c[0x0][0xaf0] ;  /* 0x0002bc00000c7ab9 */ /* 0x000fe20000000a00 */
[----:B------:R-:W-:Y:S01]  /*11910*/  IMAD.MOV.U32 R37, RZ, RZ, R2 ;  /* 0x000000ffff257224 */ /* 0x000fe200078e0002 */
[----:B------:R-:W-:Y:S01]  /*11920*/  UIMAD UR4, UR4, UR12, URZ ;  /* 0x0000000c040472a4 */ /* 0x000fe2000f8e023f */
[----:B-1----:R-:W-:-:S02]  /*11930*/  @P1 SHF.R.U32.HI R37, RZ, R39, R0 ;  /* 0x00000027ff251219 */ /* 0x002fc40000011600 */
[----:B------:R-:W-:Y:S02]  /*11940*/  LOP3.LUT R24, R25, 0x180, RZ, 0xc0, !PT ;  /* 0x0000018019187812 */ /* 0x000fe400078ec0ff */
[----:B------:R-:W-:Y:S02]  /*11950*/  LOP3.LUT R30, R31, 0x180, RZ, 0xc0, !PT ;  /* 0x000001801f1e7812 */ /* 0x000fe400078ec0ff */
[----:B------:R-:W-:Y:S01]  /*11960*/  LOP3.LUT R5, R28, 0x180, RZ, 0xc0, !PT ;  /* 0x000001801c057812 */ /* 0x000fe200078ec0ff */
[----:B------:R-:W-:Y:S01]  /*11970*/  UIMAD UR4, UR8, UR13, UR4 ;  /* 0x0000000d080472a4 */ /* 0x000fe2000f8e0204 */
[--C-:B------:R-:W-:Y:S01]  /*11980*/  SHF.R.S32.HI R0, RZ, 0x1f, R37.reuse ;  /* 0x0000001fff007819 */ /* 0x100fe20000011425 */
[----:B------:R-:W-:Y:S01]  /*11990*/  UIMAD.WIDE.U32 UR8, UR8, UR12, UR10 ;  /* 0x0000000c080872a5 */ /* 0x000fe2000f8e000a */
[----:B------:R-:W-:Y:S01]  /*119a0*/  SHF.R.U64 R8, R8, 0x3, RZ ;  /* 0x0000000308087819 */ /* 0x000fe200000012ff */
[----:B------:R-:W-:Y:S01]  /*119b0*/  IMAD.MOV R39, RZ, RZ, -R37 ;  /* 0x000000ffff277224 */ /* 0x000fe200078e0a25 */
[----:B------:R-:W-:Y:S01]  /*119c0*/  SHF.R.U64 R12, R12, 0x3, RZ ;  /* 0x000000030c0c7819 */ /* 0x000fe200000012ff */
[----:B------:R-:W-:Y:S01]  /*119d0*/  ULDC.64 UR10, c[0x0][0xae0] ;  /* 0x0002b800000a7ab9 */ /* 0x000fe20000000a00 */
[----:B------:R-:W-:-:S02]  /*119e0*/  SHF.R.U64 R24, R24, 0x3, RZ ;  /* 0x0000000318187819 */ /* 0x000fc400000012ff */
[----:B------:R-:W-:Y:S02]  /*119f0*/  SHF.R.U64 R30, R30, 0x3, RZ ;  /* 0x000000031e1e7819 */ /* 0x000fe400000012ff */
[----:B------:R-:W-:Y:S01]  /*11a00*/  SHF.R.U64 R5, R5, 0x3, RZ ;  /* 0x0000000305057819 */ /* 0x000fe200000012ff */
[----:B------:R-:W-:Y:S01]  /*11a10*/  UIADD3 UR4, UR9, UR4, URZ ;  /* 0x0000000409047290 */ /* 0x000fe2000fffe03f */
        /* <DEDUP_REMOVED lines=8> */
[----:B------:R-:W-:Y:S01]  /*11aa0*/  LOP3.LUT R4, R5, R28, RZ, 0x3c, !PT ;  /* 0x0000001c05047212 */ /* 0x000fe200078e3cff */
[----:B------:R-:W-:-:S02]  /*11ab0*/  IMAD.X R25, RZ, RZ, R29, P3 ;  /* 0x000000ffff197224 */ /* 0x000fc400018e061d */
[--C-:B------:R-:W-:Y:S01]  /*11ac0*/  IMAD.X R31, RZ, RZ, R29.reuse, P4 ;  /* 0x000000ffff1f7224 */ /* 0x100fe200020e061d */
[----:B------:R-:W5:Y:S01]  /*11ad0*/  LD.E.128 R8, desc[UR56][R8.64] ;  /* 0x0000003808087980 */ /* 0x000f62000c101d00 */
[----:B------:R-:W-:Y:S02]  /*11ae0*/  IMAD.MOV.U32 R5, RZ, RZ, R29 ;  /* 0x000000ffff057224 */ /* 0x000fe400078e001d */
[----:B------:R-:W-:Y:S01]  /*11af0*/  IMAD R41, R37, UR11, R0 ;  /* 0x0000000b25297c24 */ /* 0x000fe2000f8e0200 */
[----:B------:R-:W-:Y:S01]  /*11b00*/  SHF.R.S32.HI R0, RZ, 0x1f, R39 ;  /* 0x0000001fff007819 */ /* 0x000fe20000011427 */
[----:B------:R-:W-:Y:S01]  /*11b10*/  IMAD.U32 R21, RZ, RZ, UR9 ;  /* 0x00000009ff157e24 */ /* 0x000fe2000f8e00ff */
[----:B------:R-:W5:Y:S01]  /*11b20*/  LD.E.128 R12, desc[UR56][R12.64] ;  /* 0x000000380c0c7980 */ /* 0x000f62000c101d00 */
[----:B------:R-:W-:Y:S01]  /*11b30*/  IMAD.U32 R20, RZ, RZ, UR8 ;  /* 0x00000008ff147e24 */ /* 0x000fe2000f8e00ff */
[----:B------:R-:W-:Y:S01]  /*11b40*/  ULDC.64 UR8, c[0x0][0xad8] ;  /* 0x0002b60000087ab9 */ /* 0x000fe20000000a00 */
[----:B------:R-:W-:Y:S01]  /*11b50*/  IMAD.U32 R21, RZ, RZ, UR4 ;  /* 0x00000004ff157e24 */ /* 0x000fe2000f8e00ff */
[----:B------:R-:W5:Y:S01]  /*11b60*/  LD.E.128 R4, desc[UR56][R4.64] ;  /* 0x0000003804047980 */ /* 0x000f62000c101d00 */
[----:B------:R-:W-:-:S03]  /*11b70*/  IMAD R0, R0, UR8, RZ ;  /* 0x0000000800007c24 */ /* 0x000fc6000f8e02ff */
[----:B------:R-:W5:Y:S01]  /*11b80*/  LD.E.128 R24, desc[UR56][R24.64] ;  /* 0x0000003818187980 */ /* 0x000f62000c101d00 */
[----:B------:R-:W-:-:S03]  /*11b90*/  IMAD.WIDE.U32 R20, R37, UR10, R20 ;  /* 0x0000000a25147c25 */ /* 0x000fc6000f8e0014 */
[----:B------:R-:W5:Y:S01]  /*11ba0*/  LD.E.128 R28, desc[UR56][R30.64] ;  /* 0x000000381e1c7980 */ /* 0x000f62000c101d00 */
[----:B------:R-:W-:Y:S01]  /*11bb0*/  @!PT LDS RZ, [RZ] ;  /* 0x00000000fffff984 */ /* 0x000fe20000000800 */
[----:B------:R-:W-:Y:S01]  /*11bc0*/  @!PT LDS RZ, [RZ] ;  /* 0x00000000fffff984 */ /* 0x000fe20000000800 */
[----:B------:R-:W-:Y:S01]  /*11bd0*/  @!PT LDS RZ, [RZ] ;  /* 0x00000000fffff984 */ /* 0x000fe20000000800 */
[----:B------:R-:W-:Y:S01]  /*11be0*/  @!PT LDS RZ, [RZ] ;  /* 0x00000000fffff984 */ /* 0x000fe20000000800 */
[----:B------:R0:W-:Y:S06]  /*11bf0*/  MEMBAR.ALL.CTA ;  /* 0x0000000000007992 */ /* 0x0001ec0000008000 */
[----:B0-----:R-:W0:Y:S01]  /*11c00*/  FENCE.VIEW.ASYNC.S ;  /* 0x00000000000073c6 */ /* 0x001e220000000000 */
[----:B------:R-:W-:Y:S02]  /*11c10*/  IMAD.IADD R21, R21, 0x1, R41 ;  /* 0x0000000115157824 */ /* 0x000fe400078e0229 */
[----:B------:R-:W-:-:S02]  /*11c20*/  IMAD R37, R39, UR9, R0 ;  /* 0x0000000927257c24 */ /* 0x000fc4000f8e0200 */
[----:B------:R-:W-:Y:S01]  /*11c30*/  VIADD R0, R152, UR39 ;  /* 0x0000002798007c36 */ /* 0x000fe20008000000 */
[----:B------:R-:W-:Y:S01]  /*11c40*/  UIADD3 UR4, UR41, 0x2d820, URZ ;  /* 0x0002d82029047890 */ /* 0x000fe2000fffe03f */
[----:B------:R-:W-:Y:S01]  /*11c50*/  IMAD.WIDE.U32 R20, R39, UR8, R20 ;  /* 0x0000000827147c25 */ /* 0x000fe2000f8e0014 */
[----:B------:R-:W-:Y:S02]  /*11c60*/  ULDC.64 UR8, c[0x0][0xa80] ;  /* 0x0002a00000087ab9 */ /* 0x000fe40000000a00 */
[----:B------:R-:W-:Y:S01]  /*11c70*/  ISETP.GE.AND P0, PT, R0, R3, PT ;  /* 0x000000030000720c */ /* 0x000fe20003f06270 */
[----:B------:R-:W-:Y:S01]  /*11c80*/  IMAD.IADD R21, R21, 0x1, R37 ;  /* 0x0000000115157824 */ /* 0x000fe200078e0225 */
[----:B------:R-:W-:Y:S01]  /*11c90*/  UPRMT UR4, URZ, 0x654, UR4 ;  /* 0x000006543f047896 */ /* 0x000fe20008000004 */
[----:B------:R-:W-:-:S04]  /*11ca0*/  LEA R2, P1, R20, UR8, 0x1 ;  /* 0x0000000814027c11 */ /* 0x000fc8000f8208ff */
[----:B------:R-:W-:Y:S01]  /*11cb0*/  LEA.HI.X R42, R20, UR9, R21, 0x1, P1 ;  /* 0x00000009142a7c11 */ /* 0x000fe200088f0c15 */
[----:B0-----:R0:W1:Y:S01]  /*11cc0*/  SHFL.IDX PT, R36, R2, RZ, 0x1c1f ;  /* 0x001c1fff02247589 */ /* 0x00106200000e0000 */
[----:B------:R-:W-:Y:S03]  /*11cd0*/  BSSY B1, `(.L_x_11165) ;  /* 0x0000012000017945 */ /* 0x000fe60003800000 */
[----:B------:R0:W2:Y:S01]  /*11ce0*/  SHFL.IDX PT, R37, R42, RZ, 0x1c1f ;  /* 0x001c1fff2a257589 */ /* 0x0000a200000e0000 */
[----:B------:R-:W-:Y:S01]  /*11cf0*/  SYNCS.ARRIVE.TRANS64.RED.A1T0 RZ, [UR4], RZ ;  /* 0x000000ffffff79a7 */ /* 0x000fe20008100404 */
        /* <DEDUP_REMOVED lines=15> */
.L_x_11166:
[----:B------:R-:W-:Y:S05]  /*11df0*/  BSYNC B1 ;  /* 0x0000000000017941 */ /* 0x000fea0003800000 */
.L_x_11165:
        /* <DEDUP_REMOVED lines=8> */
[C---:B0-----:R-:W-:Y:S02]  /*11e80*/  @!P2 LEA R6, P0, R139.reuse, R4, 0x1 ;  /* 0x000000048b06a211 */ /* 0x041fe400078008ff */
        /* <DEDUP_REMOVED lines=10> */
.L_x_11164:
        /* <DEDUP_REMOVED lines=11> */
[----:B------:R-:W-:Y:S01]  /*11fe0*/  SHF.R.S32.HI R24, RZ, 0x1f, R17 ;  /* 0x0000001fff187819 */ /* 0x000fe20000011411 */
[----:B------:R-:W-:Y:S01]  /*11ff0*/  ULDC.64 UR12, c[0x0][0xb38] ;  /* 0x0002ce00000c7ab9 */ /* 0x000fe20000000a00 */
[----:B------:R-:W-:Y:S01]  /*12000*/  SHF.R.S32.HI R27, RZ, 0x1f, R140 ;  /* 0x0000001fff1b7819 */ /* 0x000fe2000001148c */
[----:B------:R-:W-:Y:S01]  /*12010*/  UIMAD.WIDE.U32 UR10, UR40, UR12, UR10 ;  /* 0x0000000c280a72a5 */ /* 0x000fe2000f8e000a */
[----:B------:R-:W-:-:S02]  /*12020*/  SHF.R.S32.HI R25, RZ, 0x1f, R26 ;  /* 0x0000001fff197819 */ /* 0x000fc4000001141a */
[----:B------:R-:W-:Y:S01]  /*12030*/  SHF.R.S32.HI R28, RZ, 0x1f, R146 ;  /* 0x0000001fff1c7819 */ /* 0x000fe20000011492 */
[----:B------:R-:W-:Y:S01]  /*12040*/  UIMAD UR11, UR40, UR13, UR11 ;  /* 0x0000000d280b72a4 */ /* 0x000fe2000f8e020b */
[----:B------:R-:W-:Y:S02]  /*12050*/  SHF.R.S32.HI R29, RZ, 0x1f, R147 ;  /* 0x0000001fff1d7819 */ /* 0x000fe40000011493 */
[----:B------:R-:W-:Y:S01]  /*12060*/  ULDC.64 UR12, c[0x0][0xb40] ;  /* 0x0002d000000c7ab9 */ /* 0x000fe20000000a00 */
[----:B------:R-:W-:Y:S01]  /*12070*/  SHF.R.S32.HI R30, RZ, 0x1f, R148 ;  /* 0x0000001fff1e7819 */ /* 0x000fe20000011494 */
[----:B------:R-:W-:Y:S01]  /*12080*/  UIMAD UR4, UR4, UR12, URZ ;  /* 0x0000000c040472a4 */ /* 0x000fe2000f8e023f */
[----:B------:R-:W-:Y:S01]  /*12090*/  SHF.R.S32.HI R31, RZ, 0x1f, R149 ;  /* 0x0000001fff1f7819 */ /* 0x000fe20000011495 */
[----:B0-----:R-:W-:Y:S01]  /*120a0*/  @P1 IMAD.HI.U32 R0, R11, R0, RZ ;  /* 0x000000000b001227 */ /* 0x001fe200078e00ff */
[----:B------:R-:W-:Y:S01]  /*120b0*/  SHF.R.S32.HI R32, RZ, 0x1f, R150 ;  /* 0x0000001fff207819 */ /* 0x000fe20000011496 */
[----:B------:R-:W-:-:S02]  /*120c0*/  UIMAD UR4, UR8, UR13, UR4 ;  /* 0x0000000d080472a4 */ /* 0x000fc4000f8e0204 */
[----:B------:R-:W-:-:S03]  /*120d0*/  UIMAD.WIDE.U32 UR8, UR8, UR12, UR10 ;  /* 0x0000000c080872a5 */ /* 0x000fc6000f8e000a */
[----:B------:R-:W-:Y:S01]  /*120e0*/  ULDC.64 UR10, c[0x0][0xb48] ;  /* 0x0002d200000a7ab9 */ /* 0x000fe20000000a00 */
[----:B------:R-:W-:Y:S01]  /*120f0*/  UIADD3 UR9, UR9, UR4, URZ ;  /* 0x0000000409097290 */ /* 0x000fe2000fffe03f */
[----:B-1----:R-:W-:Y:S01]  /*12100*/  @P1 SHF.R.U32.HI R5, RZ, R3, R0 ;  /* 0x00000003ff051219 */ /* 0x002fe20000011600 */
[----:B------:R-:W-:Y:S02]  /*12110*/  UIADD3 UR4, UR41, 0x2d820, URZ ;  /* 0x0002d82029047890 */ /* 0x000fe4000fffe03f */
[----:B------:R-:W-:Y:S01]  /*12120*/  UIMAD.WIDE.U32 UR8, UR37, UR10, UR8 ;  /* 0x0000000a250872a5 */ /* 0x000fe2000f8e0008 */
[--C-:B------:R-:W-:Y:S01]  /*12130*/  SHF.R.S32.HI R0, RZ, 0x1f, R5.reuse ;  /* 0x0000001fff007819 */ /* 0x100fe20000011405 */
[----:B------:R-:W-:Y:S01]  /*12140*/  IMAD.MOV R7, RZ, RZ, -R5 ;  /* 0x000000ffff077224 */ /* 0x000fe200078e0a05 */
[----:B------:R-:W-:Y:S02]  /*12150*/  UPRMT UR4, URZ, 0x654, UR4 ;  /* 0x000006543f047896 */ /* 0x000fe40008000004 */
[----:B------:R-:W-:Y:S01]  /*12160*/  UIMAD UR37, UR37, UR11, UR9 ;  /* 0x0000000b252572a4 */ /* 0x000fe2000f8e0209 */
[----:B------:R-:W-:-:S02]  /*12170*/  IMAD R7, R36, R7, R11 ;  /* 0x0000000724077224 */ /* 0x000fc400078e020b */
[----:B------:R-:W-:Y:S01]  /*12180*/  ULDC.64 UR10, c[0x0][0xb30] ;  /* 0x0002cc00000a7ab9 */ /* 0x000fe20000000a00 */
[----:B------:R-:W-:Y:S02]  /*12190*/  IMAD.U32 R3, RZ, RZ, UR9 ;  /* 0x00000009ff037e24 */ /* 0x000fe4000f8e00ff */
[----:B------:R-:W-:Y:S01]  /*121a0*/  IMAD R0, R0, UR10, RZ ;  /* 0x0000000a00007c24 */ /* 0x000fe2000f8e02ff */
[----:B------:R-:W-:Y:S01]  /*121b0*/  SYNCS.ARRIVE.TRANS64.RED.A1T0 RZ, [UR4], RZ ;  /* 0x000000ffffff79a7 */ /* 0x000fe20008100404 */
        /* <DEDUP_REMOVED lines=24> */
[-C--:B--2---:R-:W-:Y:S02]  /*12340*/  @!P1 LEA.HI.X R3, R17, R13.reuse, R24, 0x2, P5 ;  /* 0x0000000d11039211 */ /* 0x084fe400028f1418 */
[----:B------:R-:W-:Y:S02]  /*12350*/  @!P3 LEA.HI.X R5, R26, R13, R25, 0x2, P6 ;  /* 0x0000000d1a05b211 */ /* 0x000fe400030f1419 */
[----:B------:R-:W-:Y:S01]  /*12360*/  ISETP.GE.AND P5, PT, R149, UR4, PT ;  /* 0x0000000495007c0c */ /* 0x000fe2000bfa6270 */
[----:B------:R1:W-:Y:S01]  /*12370*/  @!P1 ST.E.64 desc[UR56][R2.64], R20 ;  /* 0x0000001402009985 */ /* 0x0003e2000c101b38 */
[----:B------:R-:W-:-:S02]  /*12380*/  @!P4 LEA R6, P1, R140, R15, 0x2 ;  /* 0x0000000f8c06c211 */ /* 0x000fc400078210ff */
[----:B------:R-:W-:Y:S01]  /*12390*/  @!P2 LEA R8, P6, R150, R15, 0x2 ;  /* 0x0000000f9608a211 */ /* 0x000fe200078c10ff */
[----:B------:R2:W-:Y:S01]  /*123a0*/  @!P3 ST.E.64 desc[UR56][R4.64], R92 ;  /* 0x0000005c0400b985 */ /* 0x0005e2000c101b38 */
        /* <DEDUP_REMOVED lines=8> */
[----:B------:R-:W-:Y:S02]  /*12430*/  @!P5 LEA.HI.X R11, R149, R13, R31, 0x2, P4 ;  /* 0x0000000d950bd211 */ /* 0x000fe400020f141f */
[CC--:B-1----:R-:W-:Y:S02]  /*12440*/  @!P3 LEA R2, P6, R148.reuse, R15.reuse, 0x2 ;  /* 0x0000000f9402b211 */ /* 0x0c2fe400078c10ff */
[----:B--2---:R-:W-:Y:S01]  /*12450*/  @!P1 LEA R4, P4, R147, R15, 0x2 ;  /* 0x0000000f93049211 */ /* 0x004fe200078810ff */
[----:B------:R1:W-:Y:S01]  /*12460*/  @!P5 ST.E.64 desc[UR56][R10.64], R104 ;  /* 0x000000680a00d985 */ /* 0x0003e2000c101b38 */
[----:B------:R-:W-:Y:S02]  /*12470*/  @!P3 LEA.HI.X R3, R148, R13, R30, 0x2, P6 ;  /* 0x0000000d9403b211 */ /* 0x000fe400030f141e */
[----:B------:R-:W-:-:S02]  /*12480*/  ISETP.GE.AND P5, PT, R145, UR4, PT ;  /* 0x0000000491007c0c */ /* 0x000fc4000bfa6270 */
[----:B------:R-:W-:Y:S01]  /*12490*/  @!P1 LEA.HI.X R5, R147, R13, R29, 0x2, P4 ;  /* 0x0000000d93059211 */ /* 0x000fe200020f141d */
        /* <DEDUP_REMOVED lines=9> */
[C---:B-1----:R-:W-:Y:S02]  /*12530*/  @!P4 LEA R10, P2, R144.reuse, R15, 0x2 ;  /* 0x0000000f900ac211 */ /* 0x042fe400078410ff */
[----:B------:R-:W-:Y:S02]  /*12540*/  @!P5 LEA.HI.X R9, R145, R13, R157, 0x2, P6 ;  /* 0x0000000d9109d211 */ /* 0x000fe400030f149d */
[C---:B--2---:R-:W-:Y:S02]  /*12550*/  @!P3 LEA R2, P6, R143.reuse, R15, 0x2 ;  /* 0x0000000f8f02b211 */ /* 0x044fe400078c10ff */
[----:B------:R-:W-:Y:S01]  /*12560*/  @!P4 LEA.HI.X R11, R144, R13, R156, 0x2, P2 ;  /* 0x0000000d900bc211 */ /* 0x000fe200010f149c */
[----:B------:R3:W-:Y:S01]  /*12570*/  @!P5 ST.E.64 desc[UR56][R8.64], R120 ;  /* 0x000000780800d985 */ /* 0x0007e2000c101b38 */
[C---:B------:R-:W-:Y:S02]  /*12580*/  @!P1 LEA R12, P2, R142.reuse, R15, 0x2 ;  /* 0x0000000f8e0c9211 */ /* 0x040fe400078410ff */
[-C--:B------:R-:W-:Y:S01]  /*12590*/  @!P3 LEA.HI.X R3, R143, R13.reuse, R155, 0x2, P6 ;  /* 0x0000000d8f03b211 */ /* 0x080fe200030f149b */
[----:B------:R3:W-:Y:S01]  /*125a0*/  @!P4 ST.E.64 desc[UR56][R10.64], R124 ;  /* 0x0000007c0a00c985 */ /* 0x0007e2000c101b38 */
[----:B------:R-:W-:-:S03]  /*125b0*/  @!P1 LEA.HI.X R13, R142, R13, R154, 0x2, P2 ;  /* 0x0000000d8e0d9211 */ /* 0x000fc600010f149a */
[----:B------:R3:W-:Y:S04]  /*125c0*/  @!P3 ST.E.64 desc[UR56][R2.64], R128 ;  /* 0x000000800200b985 */ /* 0x0007e8000c101b38 */
[----:B------:R3:W-:Y:S02]  /*125d0*/  @!P1 ST.E.64 desc[UR56][R12.64], R132 ;  /* 0x000000840c009985 */ /* 0x0007e4000c101b38 */
.L_x_11169:
[----:B------:R-:W-:Y:S05]  /*125e0*/  BSYNC B1 ;  /* 0x0000000000017941 */ /* 0x000fea0003800000 */
.L_x_11168:
[----:B-1----:R1:W4:Y:S04]  /*125f0*/  SHFL.IDX PT, R15, R14, 0x1, 0x1c1f ;  /* 0x003c1f000e0f7f89 */ /* 0x00232800000e0000 */
        /* <DEDUP_REMOVED lines=8> */
[CC--:B0--3--:R-:W-:Y:S02]  /*12680*/  @!P5 LEA R2, P0, R17.reuse, R21.reuse, 0x2 ;  /* 0x000000151102d211 */ /* 0x0c9fe400078010ff */
[C---:B------:R-:W-:Y:S02]  /*12690*/  @!P6 LEA R4, P1, R26.reuse, R21, 0x2 ;  /* 0x000000151a04e211 */ /* 0x040fe400078210ff */
[-C--:B----4-:R-:W-:Y:S02]  /*126a0*/  @!P5 LEA.HI.X R3, R17, R15.reuse, R24, 0x2, P0 ;  /* 0x0000000f1103d211 */ /* 0x090fe400000f1418 */
[----:B------:R-:W-:Y:S02]  /*126b0*/  @!P6 LEA.HI.X R5, R26, R15, R25, 0x2, P1 ;  /* 0x0000000f1a05e211 */ /* 0x000fe400008f1419 */
[----:B------:R-:W-:Y:S01]  /*126c0*/  ISETP.GE.AND P1, PT, R148, UR4, PT ;  /* 0x0000000494007c0c */ /* 0x000fe2000bf26270 */
[----:B------:R0:W-:Y:S01]  /*126d0*/  @!P5 ST.E.64 desc[UR56][R2.64], R90 ;  /* 0x0000005a0200d985 */ /* 0x0001e2000c101b38 */
[----:B------:R-:W-:-:S02]  /*126e0*/  @!P2 LEA R6, P0, R140, R21, 0x2 ;  /* 0x000000158c06a211 */ /* 0x000fc400078010ff */
[-C--:B------:R-:W-:Y:S01]  /*126f0*/  @!P3 LEA R8, P5, R150, R21.reuse, 0x2 ;  /* 0x000000159608b211 */ /* 0x080fe200078a10ff */
[----:B------:R3:W-:Y:S01]  /*12700*/  @!P6 ST.E.64 desc[UR56][R4.64], R94 ;  /* 0x0000005e0400e985 */ /* 0x0007e2000c101b38 */
[----:B------:R-:W-:Y:S02]  /*12710*/  @!P4 LEA R10, P6, R149, R21, 0x2 ;  /* 0x00000015950ac211 */ /* 0x000fe400078c10ff */
[-C--:B------:R-:W-:Y:S02]  /*12720*/  @!P2 LEA.HI.X R7, R140, R15.reuse, R27, 0x2, P0 ;  /* 0x0000000f8c07a211 */ /* 0x080fe400000f141b */
[-C--:B------:R-:W-:Y:S02]  /*12730*/  @!P3 LEA.HI.X R9, R150, R15.reuse, R32, 0x2, P5 ;  /* 0x0000000f9609b211 */ /* 0x080fe400028f1420 */
[----:B------:R-:W-:Y:S01]  /*12740*/  ISETP.GE.AND P0, PT, R147, UR4, PT ;  /* 0x0000000493007c0c */ /* 0x000fe2000bf06270 */
[----:B------:R-:W-:Y:S01]  /*12750*/  @!P2 ST.E.64 desc[UR56][R6.64], R98 ;  /* 0x000000620600a985 */ /* 0x000fe2000c101b38 */
[----:B------:R-:W-:-:S02]  /*12760*/  @!P4 LEA.HI.X R11, R149, R15, R31, 0x2, P6 ;  /* 0x0000000f950bc211 */ /* 0x000fc400030f141f */
[----:B0-----:R-:W-:Y:S01]  /*12770*/  @!P1 LEA R2, P5, R148, R21, 0x2 ;  /* 0x0000001594029211 */ /* 0x001fe200078a10ff */
[----:B------:R0:W-:Y:S01]  /*12780*/  @!P3 ST.E.64 desc[UR56][R8.64], R102 ;  /* 0x000000660800b985 */ /* 0x0001e2000c101b38 */
[----:B------:R-:W-:Y:S02]  /*12790*/  ISETP.GE.AND P3, PT, R145, UR4, PT ;  /* 0x0000000491007c0c */ /* 0x000fe4000bf66270 */
[----:B------:R-:W-:Y:S01]  /*127a0*/  ISETP.GE.AND P2, PT, R144, UR4, PT ;  /* 0x0000000490007c0c */ /* 0x000fe2000bf46270 */
[----:B------:R4:W-:Y:S01]  /*127b0*/  @!P4 ST.E.64 desc[UR56][R10.64], R106 ;  /* 0x0000006a0a00c985 */ /* 0x0009e2000c101b38 */
[----:B------:R-:W-:Y:S02]  /*127c0*/  ISETP.GE.AND P4, PT, R146, UR4, PT ;  /* 0x0000000492007c0c */ /* 0x000fe4000bf86270 */
[----:B------:R-:W-:Y:S02]  /*127d0*/  @!P1 LEA.HI.X R3, R148, R15, R30, 0x2, P5 ;  /* 0x0000000f94039211 */ /* 0x000fe400028f141e */
[----:B------:R-:W-:-:S02]  /*127e0*/  ISETP.GE.AND P5, PT, R143, UR4, PT ;  /* 0x000000048f007c0c */ /* 0x000fc4000bfa6270 */
[C---:B---3--:R-:W-:Y:S01]  /*127f0*/  @!P0 LEA R4, P6, R147.reuse, R21, 0x2 ;  /* 0x0000001593048211 */ /* 0x048fe200078c10ff */
[----:B------:R3:W-:Y:S03]  /*12800*/  @!P1 ST.E.64 desc[UR56][R2.64], R110 ;  /* 0x0000006e02009985 */ /* 0x0007e6000c101b38 */
[----:B------:R-:W-:Y:S02]  /*12810*/  @!P0 LEA.HI.X R5, R147, R15, R29, 0x2, P6 ;  /* 0x0000000f93058211 */ /* 0x000fe400030f141d */
[-C--:B0-----:R-:W-:Y:S02]  /*12820*/  @!P3 LEA R8, P6, R145, R21.reuse, 0x2 ;  /* 0x000000159108b211 */ /* 0x081fe400078c10ff */
[-C--:B------:R-:W-:Y:S01]  /*12830*/  @!P4 LEA R6, P1, R146, R21.reuse, 0x2 ;  /* 0x000000159206c211 */ /* 0x080fe200078210ff */
[----:B------:R3:W-:Y:S01]  /*12840*/  @!P0 ST.E.64 desc[UR56][R4.64], R114 ;  /* 0x0000007204008985 */ /* 0x0007e2000c101b38 */
[----:B----4-:R-:W-:-:S02]  /*12850*/  @!P2 LEA R10, P0, R144, R21, 0x2 ;  /* 0x00000015900aa211 */ /* 0x010fc400078010ff */
[----:B------:R-:W-:Y:S02]  /*12860*/  @!P4 LEA.HI.X R7, R146, R15, R28, 0x2, P1 ;  /* 0x0000000f9207c211 */ /* 0x000fe400008f141c */
[----:B------:R-:W-:Y:S02]  /*12870*/  @!P5 LEA R12, P1, R143, R21, 0x2 ;  /* 0x000000158f0cd211 */ /* 0x000fe400078210ff */
[-C--:B------:R-:W-:Y:S01]  /*12880*/  @!P3 LEA.HI.X R9, R145, R15.reuse, R157, 0x2, P6 ;  /* 0x0000000f9109b211 */ /* 0x080fe200030f149d */
[----:B------:R3:W-:Y:S01]  /*12890*/  @!P4 ST.E.64 desc[UR56][R6.64], R118 ;  /* 0x000000760600c985 */ /* 0x0007e2000c101b38 */
[-C--:B------:R-:W-:Y:S02]  /*128a0*/  @!P2 LEA.HI.X R11, R144, R15.reuse, R156, 0x2, P0 ;  /* 0x0000000f900ba211 */ /* 0x080fe400000f149c */
[----:B--2---:R-:W-:Y:S01]  /*128b0*/  @!P5 LEA.HI.X R13, R143, R15, R155, 0x2, P1 ;  /* 0x0000000f8f0dd211 */ /* 0x004fe200008f149b */
        /* <DEDUP_REMOVED lines=9> */
.L_x_11162:
        /* <DEDUP_REMOVED lines=13> */
[----:B------:R-:W-:Y:S01]  /*12a20*/  IMAD.U32 R0, RZ, RZ, UR4 ;  /* 0x00000004ff007e24 */ /* 0x000fe2000f8e00ff */
[----:B------:R-:W0:Y:S04]  /*12a30*/  S2R R7, SR_TID.X ;  /* 0x0000000000077919 */ /* 0x000e280000002100 */
[----:B------:R-:W-:-:S05]  /*12a40*/  PLOP3.LUT P2, PT, PT, PT, UP1, 0x80, 0x0 ;  /* 0x000000000000781c */ /* 0x000fca0003f4f018 */
[----:B------:R-:W-:Y:S02]  /*12a50*/  @UP1 ULDC.64 UR8, c[0x0][0xc08] ;  /* 0x0003020000081ab9 */ /* 0x000fe40000000a00 */
[----:B------:R-:W-:-:S06]  /*12a60*/  @UP1 UIMAD.WIDE UR8, UR43, 0x4, UR8 ;  /* 0x000000042b0818a5 */ /* 0x000fcc000f8e0208 */
[----:B------:R-:W-:Y:S02]  /*12a70*/  IMAD.U32 R4, RZ, RZ, UR8 ;  /* 0x00000008ff047e24 */ /* 0x000fe4000f8e00ff */
[----:B------:R-:W-:-:S05]  /*12a80*/  IMAD.U32 R5, RZ, RZ, UR9 ;  /* 0x00000009ff057e24 */ /* 0x000fca000f8e00ff */
[----:B------:R1:W5:Y:S01]  /*12a90*/  @P2 LDG.E R0, desc[UR56][R4.64] ;  /* 0x0000003804002981 */ /* 0x000362000c1e1900 */
[----:B------:R-:W-:Y:S01]  /*12aa0*/  UISETP.NE.AND UP1, UPT, UR47, URZ, UPT ;  /* 0x0000003f2f00728c */ /* 0x000fe2000bf25270 */
[----:B------:R-:W-:Y:S01]  /*12ab0*/  UMOV UR4, URZ ;  /* 0x0000003f00047c82 */ /* 0x000fe20008000000 */
[----:B0-----:R-:W-:-:S09]  /*12ac0*/  VIADD R7, R7, 0xffffff80 ;  /* 0xffffff8007077836 */ /* 0x001fd20000000000 */
[----:B------:R-:W-:Y:S01]  /*12ad0*/  @!UP1 ULDC UR47, c[0x0][0xad4] ;  /* 0x0002b500002f9ab9 */ /* 0x000fe20000000800 */
[----:B------:R-:W-:Y:S02]  /*12ae0*/  ISETP.GT.AND P0, PT, R7, 0xbf, PT ;  /* 0x000000bf0700780c */ /* 0x000fe40003f04270 */
[----:B--2---:R-:W-:Y:S01]  /*12af0*/  @P1 R2UR UR4, R6 ;  /* 0x00000000060412ca */ /* 0x004fe200000e0000 */
[----:B-1----:R-:W-:-:S14]  /*12b00*/  @P2 BRA `(.L_x_11170) ;  /* 0x0000000000102947 */ /* 0x002fdc0003800000 */
[----:B------:R-:W-:Y:S05]  /*12b10*/  @!P1 BRA `(.L_x_11170) ;  /* 0x00000000000c9947 */ /* 0x000fea0003800000 */
[----:B------:R-:W2:Y:S04]  /*12b20*/  LDG.E R5, desc[UR56][R2.64] ;  /* 0x0000003802057981 */ /* 0x000ea8000c1e1900 */
[----:B-----5:R-:W2:Y:S02]  /*12b30*/  LDG.E R0, desc[UR56][R2.64+0x4] ;  /* 0x0000043802007981 */ /* 0x020ea4000c1e1900 */
[----:B--2---:R-:W-:-:S07]  /*12b40*/  IMAD.IADD R0, R0, 0x1, -R5 ;  /* 0x0000000100007824 */ /* 0x004fce00078e0a05 */
.L_x_11170:
        /* <DEDUP_REMOVED lines=59> */
.L_x_11172:
[----:B------:R-:W-:Y:S05]  /*12f00*/  BSYNC B1 ;  /* 0x0000000000017941 */ /* 0x000fea0003800000 */
.L_x_11171:
        /* <DEDUP_REMOVED lines=9> */
[----:B0-----:R-:W-:Y:S01]  /*12fa0*/  VIADD R4, R2, UR39 ;  /* 0x0000002702047c36 */ /* 0x001fe20008000000 */
[----:B------:R-:W-:Y:S01]  /*12fb0*/  UIMAD UR10, UR4, UR13, UR10 ;  /* 0x0000000d040a72a4 */ /* 0x000fe2000f8e020a */
[----:B------:R-:W-:Y:S02]  /*12fc0*/  SHF.R.S32.HI R10, RZ, 0x1f, R141 ;  /* 0x0000001fff0a7819 */ /* 0x000fe4000001148d */
[----:B------:R-:W-:Y:S01]  /*12fd0*/  IMAD.MOV.U32 R5, RZ, RZ, R4 ;  /* 0x000000ffff057224 */ /* 0x000fe200078e0004 */
[----:B------:R-:W-:Y:S01]  /*12fe0*/  UIADD3 UR9, UR9, UR10, URZ ;  /* 0x0000000a09097290 */ /* 0x000fe2000fffe03f */
[----:B------:R-:W-:-:S02]  /*12ff0*/  SHF.R.S32.HI R14, RZ, 0x1f, R139 ;  /* 0x0000001fff0e7819 */ /* 0x000fc4000001148b */
        /* <DEDUP_REMOVED lines=27> */
[----:B-----5:R-:W-:Y:S02]  /*131b0*/  IMAD R11, R0, R11, RZ ;  /* 0x0000000b000b7224 */ /* 0x020fe400078e02ff */
[----:B------:R-:W-:Y:S02]  /*131c0*/  VIADD R0, R152, UR39 ;  /* 0x0000002798007c36 */ /* 0x000fe40008000000 */
[C---:B------:R-:W-:Y:S02]  /*131d0*/  IMAD R5, R7.reuse, UR9, R4 ;  /* 0x0000000907057c24 */ /* 0x040fe4000f8e0204 */
[----:B------:R-:W-:Y:S01]  /*131e0*/  IMAD.WIDE.U32 R2, R7, UR8, R2 ;  /* 0x0000000807027c25 */ /* 0x000fe2000f8e0002 */
[----:B------:R-:W-:Y:S01]  /*131f0*/  ISETP.GE.AND P0, PT, R0, R11, PT ;  /* 0x0000000b0000720c */ /* 0x000fe20003f06270 */
[----:B------:R-:W-:-:S02]  /*13200*/  ULDC.64 UR8, c[0x0][0xa80] ;  /* 0x0002a00000087ab9 */ /* 0x000fc40000000a00 */
        /* <DEDUP_REMOVED lines=18> */
.L_x_11174:
[----:B------:R-:W-:Y:S05]  /*13330*/  BSYNC B1 ;  /* 0x0000000000017941 */ /* 0x000fea0003800000 */
.L_x_11173:
        /* <DEDUP_REMOVED lines=11> */
[----:B0---4-:R-:W-:Y:S01]  /*133f0*/  @!P2 IMAD.WIDE R4, R138, 0x2, R2 ;  /* 0x000000028a04a825 */ /* 0x011fe200078e0202 */
[-C--:B------:R-:W-:Y:S02]  /*13400*/  @!P3 LEA.HI.X R7, R139, R3.reuse, R14, 0x1, P0 ;  /* 0x000000038b07b211 */ /* 0x080fe400000f0c0e */
[----:B------:R-:W-:Y:S02]  /*13410*/  @!P4 LEA.HI.X R9, R141, R3, R10, 0x1, P1 ;  /* 0x000000038d09c211 */ /* 0x000fe400008f0c0a */
[----:B------:R2:W-:Y:S04]  /*13420*/  @!P2 ST.E.128 desc[UR56][R4.64], RZ ;  /* 0x000000ff0400a985 */ /* 0x0005e8000c101d38 */
[----:B------:R2:W-:Y:S04]  /*13430*/  @!P3 ST.E.128 desc[UR56][R6.64], RZ ;  /* 0x000000ff0600b985 */ /* 0x0005e8000c101d38 */
[----:B------:R2:W-:Y:S02]  /*13440*/  @!P4 ST.E.128 desc[UR56][R8.64], RZ ;  /* 0x000000ff0800c985 */ /* 0x0005e4000c101d38 */
.L_x_11167:
[----:B------:R-:W-:Y:S05]  /*13450*/  BSYNC B0 ;  /* 0x0000000000007941 */ /* 0x000fea0003800000 */
.L_x_11161:
[----:B------:R-:W-:Y:S02]  /*13460*/  ULDC UR4, c[0x0][0xc3c] ;  /* 0x00030f0000047ab9 */ /* 0x000fe40000000800 */
[----:B------:R-:W-:-:S06]  /*13470*/  UISETP.GE.AND UP0, UPT, UR7, UR4, UPT ;  /* 0x000000040700728c */ /* 0x000fcc000bf06270 */
[----:B------:R-:W-:-:S13]  /*13480*/  PLOP3.LUT P0, PT, PT, PT, UP0, 0x80, 0x0 ;  /* 0x000000000000781c */ /* 0x000fda0003f0f008 */
[----:B------:R-:W-:Y:S05]  /*13490*/  @!P0 BRA `(.L_x_11175) ;  /* 0xfffffed800d48947 */ /* 0x000fea000383ffff */
[----:B------:R-:W-:Y:S05]  /*134a0*/  EXIT ;  /* 0x000000000000794d */ /* 0x000fea0003800000 */
.L_x_11070:
        /* <DEDUP_REMOVED lines=16> */
.L_x_11176:
        /* <DEDUP_REMOVED lines=44> */
.L_x_11180:
[----:B------:R-:W0:Y:S01]  /*13870*/  LDC R2, c[0x0][0xc3c] ;  /* 0x00030f00ff027b82 */ /* 0x000e220000000800 */
[----:B------:R-:W-:-:S06]  /*13880*/  UIADD3 UR4, UR4, 0x1f, URZ ;  /* 0x0000001f04047890 */ /* 0x000fcc000fffe03f */
        /* <DEDUP_REMOVED lines=32> */
.L_x_11178:
        /* <DEDUP_REMOVED lines=13> */
.L_x_11181:
[----:B-1----:R-:W-:Y:S02]  /*13b60*/  IMAD R24, R24, UR5, R3 ;  /* 0x0000000518187c24 */ /* 0x002fe4000f8e0203 */
[----:B------:R-:W-:-:S03]  /*13b70*/  VIADD R27, R27, UR4 ;  /* 0x000000041b1b7c36 */ /* 0x000fc60008000000 */
[----:B0-----:R-:W-:Y:S01]  /*13b80*/  IADD3 R5, -R24, UR6, RZ ;  /* 0x0000000618057c10 */ /* 0x001fe2000fffe1ff */
[----:B------:R-:W-:Y:S06]  /*13b90*/  @!P1 BRA `(.L_x_11182) ;  /* 0x0000000000e89947 */ /* 0x000fec0003800000 */
[-C--:B--2---:R-:W-:Y:S02]  /*13ba0*/  IABS R8, R6.reuse ;  /* 0x0000000600087213 */ /* 0x084fe40000000000 */
[----:B------:R-:W-:Y:S02]  /*13bb0*/  IABS R4, R7 ;  /* 0x0000000700047213 */ /* 0x000fe40000000000 */
[----:B------:R-:W0:Y:S01]  /*13bc0*/  I2F.RP R9, R8 ;  /* 0x0000000800097306 */ /* 0x000e220000209400 */
[----:B------:R-:W-:Y:S02]  /*13bd0*/  IABS R10, R5 ;  /* 0x00000005000a7213 */ /* 0x000fe40000000000 */
[----:B------:R-:W-:-:S05]  /*13be0*/  IABS R12, R6 ;  /* 0x00000006000c7213 */ /* 0x000fca0000000000 */
[----:B0-----:R-:W0:Y:S02]  /*13bf0*/  MUFU.RCP R9, R9 ;  /* 0x0000000900097308 */ /* 0x001e240000001000 */
[----:B0-----:R-:W-:-:S06]  /*13c00*/  VIADD R2, R9, 0xffffffe ;  /* 0x0ffffffe09027836 */ /* 0x001fcc0000000000 */
[----:B------:R-:W0:Y:S08]  /*13c10*/  I2F.RP R9, R4 ;  /* 0x0000000400097306 */ /* 0x000e300000209400 */
[----:B------:R1:W2:Y:S08]  /*13c20*/  F2I.FTZ.U32.TRUNC.NTZ R3, R2 ;  /* 0x0000000200037305 */ /* 0x0002b0000021f000 */
[----:B0-----:R-:W0:Y:S01]  /*13c30*/  MUFU.RCP R9, R9 ;  /* 0x0000000900097308 */ /* 0x001e220000001000 */
[----:B-1----:R-:W-:-:S02]  /*13c40*/  IMAD.MOV.U32 R2, RZ, RZ, RZ ;  /* 0x000000ffff027224 */ /* 0x002fc400078e00ff */
[----:B--2---:R-:W-:-:S04]  /*13c50*/  IMAD.MOV R11, RZ, RZ, -R3 ;  /* 0x000000ffff0b7224 */ /* 0x004fc800078e0a03 */
[----:B------:R-:W-:-:S04]  /*13c60*/  IMAD R11, R11, R8, RZ ;  /* 0x000000080b0b7224 */ /* 0x000fc800078e02ff */
[----:B------:R-:W-:-:S04]  /*13c70*/  IMAD.HI.U32 R3, R3, R11, R2 ;  /* 0x0000000b03037227 */ /* 0x000fc800078e0002 */
[----:B------:R-:W-:Y:S02]  /*13c80*/  IMAD.MOV R11, RZ, RZ, -R12 ;  /* 0x000000ffff0b7224 */ /* 0x000fe400078e0a0c */
[----:B------:R-:W-:-:S04]  /*13c90*/  IMAD.HI.U32 R2, R3, R10, RZ ;  /* 0x0000000a03027227 */ /* 0x000fc800078e00ff */
[----:B------:R-:W-:Y:S02]  /*13ca0*/  IMAD R3, R2, R11, R10 ;  /* 0x0000000b02037224 */ /* 0x000fe400078e020a */
[----:B0-----:R-:W-:-:S03]  /*13cb0*/  VIADD R10, R9, 0xffffffe ;  /* 0x0ffffffe090a7836 */ /* 0x001fc60000000000 */
[----:B------:R-:W-:-:S13]  /*13cc0*/  ISETP.GT.U32.AND P1, PT, R8, R3, PT ;  /* 0x000000030800720c */ /* 0x000fda0003f24070 */
[----:B------:R-:W-:Y:S02]  /*13cd0*/  @!P1 IMAD.IADD R3, R3, 0x1, -R8 ;  /* 0x0000000103039824 */ /* 0x000fe400078e0a08 */
[----:B------:R-:W-:Y:S01]  /*13ce0*/  @!P1 VIADD R2, R2, 0x1 ;  /* 0x0000000102029836 */ /* 0x000fe20000000000 */
[----:B------:R-:W-:Y:S02]  /*13cf0*/  ISETP.NE.AND P1, PT, R6, RZ, PT ;  /* 0x000000ff0600720c */ /* 0x000fe40003f25270 */
[----:B------:R-:W-:Y:S02]  /*13d00*/  ISETP.GE.U32.AND P0, PT, R3, R8, PT ;  /* 0x000000080300720c */ /* 0x000fe40003f06070 */
[----:B------:R-:W-:Y:S01]  /*13d10*/  LOP3.LUT R8, R5, R6, RZ, 0x3c, !PT ;  /* 0x0000000605087212 */ /* 0x000fe200078e3cff */
[----:B------:R-:W0:Y:S03]  /*13d20*/  F2I.FTZ.U32.TRUNC.NTZ R3, R10 ;  /* 0x0000000a00037305 */ /* 0x000e26000021f000 */
[----:B------:R-:W-:-:S07]  /*13d30*/  ISETP.GE.AND P2, PT, R8, RZ, PT ;  /* 0x000000ff0800720c */ /* 0x000fce0003f46270 */
        /* <DEDUP_REMOVED lines=32> */
.L_x_11182:
        /* <DEDUP_REMOVED lines=31> */
[----:B------:R-:W-:-:S03]  /*14130*/  IMAD R12, R4, R2, R5 ;  /* 0x00000002040c7224 */ /* 0x000fc600078e0205 */
[----:B------:R-:W-:-:S04]  /*14140*/  VIADDMNMX R7, R10, UR5, R7, PT ;  /* 0x000000050a077c46 */ /* 0x000fc8000b800107 */
[-C--:B------:R-:W-:Y:S01]  /*14150*/  IABS R9, R7.reuse ;  /* 0x0000000700097213 */ /* 0x080fe20000000000 */
[----:B------:R-:W-:Y:S01]  /*14160*/  IMAD.MOV R26, RZ, RZ, -R7 ;  /* 0x000000ffff1a7224 */ /* 0x000fe200078e0a07 */
[----:B------:R-:W-:Y:S02]  /*14170*/  IABS R4, R7 ;  /* 0x0000000700047213 */ /* 0x000fe40000000000 */
[----:B------:R-:W0:Y:S03]  /*14180*/  I2F.RP R10, R9 ;  /* 0x00000009000a7306 */ /* 0x000e260000209400 */
[----:B------:R-:W-:-:S05]  /*14190*/  IMAD.MOV R4, RZ, RZ, -R4 ;  /* 0x000000ffff047224 */ /* 0x000fca00078e0a04 */
[----:B0-----:R-:W0:Y:S02]  /*141a0*/  MUFU.RCP R10, R10 ;  /* 0x0000000a000a7308 */ /* 0x001e240000001000 */
[----:B0-----:R-:W-:-:S06]  /*141b0*/  VIADD R3, R10, 0xffffffe ;  /* 0x0ffffffe0a037836 */ /* 0x001fcc0000000000 */
[----:B------:R-:W0:Y:S02]  /*141c0*/  F2I.FTZ.U32.TRUNC.NTZ R3, R3 ;  /* 0x0000000300037305 */ /* 0x000e24000021f000 */
[----:B0-----:R-:W-:-:S04]  /*141d0*/  IMAD.MOV R11, RZ, RZ, -R3 ;  /* 0x000000ffff0b7224 */ /* 0x001fc800078e0a03 */
[----:B------:R-:W-:Y:S01]  /*141e0*/  IMAD.MOV.U32 R2, RZ, RZ, R11 ;  /* 0x000000ffff027224 */ /* 0x000fe200078e000b */
[----:B------:R-:W-:-:S03]  /*141f0*/  IABS R11, R12 ;  /* 0x0000000c000b7213 */ /* 0x000fc60000000000 */
[----:B------:R-:W-:Y:S02]  /*14200*/  IMAD R5, R2, R9, RZ ;  /* 0x0000000902057224 */ /* 0x000fe400078e02ff */
[----:B------:R-:W-:-:S04]  /*14210*/  IMAD.MOV.U32 R2, RZ, RZ, RZ ;  /* 0x000000ffff027224 */ /* 0x000fc800078e00ff */
[----:B------:R-:W-:Y:S01]  /*14220*/  IMAD.HI.U32 R2, R3, R5, R2 ;  /* 0x0000000503027227 */ /* 0x000fe200078e0002 */
[----:B------:R-:W-:-:S04]  /*14230*/  LOP3.LUT R3, R12, R7, RZ, 0x3c, !PT ;  /* 0x000000070c037212 */ /* 0x000fc800078e3cff */
[----:B------:R-:W-:Y:S01]  /*14240*/  ISETP.GE.AND P2, PT, R3, RZ, PT ;  /* 0x000000ff0300720c */ /* 0x000fe20003f46270 */
[----:B------:R-:W-:Y:S01]  /*14250*/  IMAD.HI.U32 R2, R2, R11, RZ ;  /* 0x0000000b02027227 */ /* 0x000fe200078e00ff */
[----:B------:R-:W-:-:S03]  /*14260*/  IADD3 R3, R8, 0x1000000, R12 ;  /* 0x0100000008037810 */ /* 0x000fc60007ffe00c */
        /* <DEDUP_REMOVED lines=9> */
[----:B------:R-:W-:-:S07]  /*14300*/  IMAD R26, R2, R26, R3 ;  /* 0x0000001a021a7224 */ /* 0x000fce00078e0203 */
.L_x_11183:
[----:B------:R-:W-:-:S05]  /*14310*/  LOP3.LUT R25, RZ, R2, RZ, 0x33, !PT ;  /* 0x00000002ff197212 */ /* 0x000fca00078e33ff */
[----:B------:R-:W-:Y:S01]  /*14320*/  IMAD.IADD R25, R6, 0x1, R25 ;  /* 0x0000000106197824 */ /* 0x000fe200078e0219 */
[----:B------:R-:W-:Y:S06]  /*14330*/  BRA `(.L_x_11184) ;  /* 0x0000000000147947 */ /* 0x000fec0003800000 */
.L_x_11179:
[----:B------:R-:W-:Y:S01]  /*14340*/  ULDC UR4, c[0x0][0xc3c] ;  /* 0x00030f0000047ab9 */ /* 0x000fe20000000800 */
[----:B------:R-:W-:Y:S02]  /*14350*/  IMAD.MOV.U32 R25, RZ, RZ, RZ ;  /* 0x000000ffff197224 */ /* 0x000fe400078e00ff */
[----:B------:R-:W-:Y:S02]  /*14360*/  IMAD.U32 R24, RZ, RZ, UR6 ;  /* 0x00000006ff187e24 */ /* 0x000fe4000f8e00ff */
[----:B------:R-:W-:Y:S02]  /*14370*/  IMAD.MOV.U32 R26, RZ, RZ, RZ ;  /* 0x000000ffff1a7224 */ /* 0x000fe400078e00ff */
[----:B------:R-:W-:-:S07]  /*14380*/  IMAD.U32 R27, RZ, RZ, UR4 ;  /* 0x00000004ff1b7e24 */ /* 0x000fce000f8e00ff */
.L_x_11184:
[----:B------:R-:W-:-:S13]  /*14390*/  ISETP.NE.AND P0, PT, R0, RZ, PT ;  /* 0x000000ff0000720c */ /* 0x000fda0003f05270 */
[----:B------:R-:W0:Y:S01]  /*143a0*/  @!P0 S2R R3, SR_CgaCtaId ;  /* 0x0000000000038919 */ /* 0x000e220000008800 */
[----:B------:R-:W-:-:S04]  /*143b0*/  @!P0 MOV R0, 0x400 ;  /* 0x0000040000008802 */ /* 0x000fc80000000f00 */
[----:B0-----:R-:W-:-:S05]  /*143c0*/  @!P0 LEA R0, R3, R0, 0x18 ;  /* 0x0000000003008211 */ /* 0x001fca00078ec0ff */
[----:B------:R0:W-:Y:S01]  /*143d0*/  @!P0 STS.128 [R0+0x2d8d0], R24 ;  /* 0x02d8d01800008388 */ /* 0x0001e20000000c00 */
[----:B------:R-:W-:Y:S06]  /*143e0*/  BAR.ARV 0x5, 0x200 ;  /* 0x0148000000007b1d */ /* 0x000fec0000002000 */
.L_x_11177:
[----:B------:R2:W-:Y:S01]  /*143f0*/  STL [R1+0x28], RZ ;  /* 0x000028ff01007387 */ /* 0x0005e20000100800 */
[----:B------:R-:W-:Y:S01]  /*14400*/  ULDC UR4, c[0x0][0xc3c] ;  /* 0x00030f0000047ab9 */ /* 0x000fe20000000800 */
[----:B------:R-:W-:Y:S01]  /*14410*/  IMAD.MOV.U32 R29, RZ, RZ, 0x1 ;  /* 0x00000001ff1d7424 */ /* 0x000fe200078e00ff */
[----:B-1----:R-:W-:Y:S01]  /*14420*/  ISETP.GE.AND P0, PT, R27, UR4, PT ;  /* 0x000000041b007c0c */ /* 0x002fe2000bf06270 */
[----:B------:R-:W-:-:S12]  /*14430*/  IMAD.MOV.U32 R23, RZ, RZ, RZ ;  /* 0x000000ffff177224 */ /* 0x000fd800078e00ff */
[----:B--2---:R-:W-:Y:S05]  /*14440*/  @P0 BRA `(.L_x_11185) ;  /* 0x0000005000600947 */ /* 0x004fea0003800000 */
[----:B------:R-:W1:Y:S01]  /*14450*/  S2R R3, SR_TID.X ;  /* 0x0000000000037919 */ /* 0x000e620000002100 */
[----:B------:R-:W2:Y:S01]  /*14460*/  S2UR UR5, SR_CgaCtaId ;  /* 0x00000000000579c3 */ /* 0x000ea20000008800 */
[----:B------:R-:W-:Y:S01]  /*14470*/  UMOV UR4, 0x400 ;  /* 0x0000040000047882 */ /* 0x000fe20000000000 */
[----:B------:R-:W-:Y:S01]  /*14480*/  BSSY B8, `(.L_x_11185) ;  /* 0x0000514000087945 */ /* 0x000fe20003800000 */
[----:B------:R3:W-:Y:S01]  /*14490*/  STL [R1+0x28], RZ ;  /* 0x000028ff01007387 */ /* 0x0007e20000100800 */
[----:B------:R-:W-:Y:S01]  /*144a0*/  IMAD.MOV.U32 R29, RZ, RZ, 0x1 ;  /* 0x00000001ff1d7424 */ /* 0x000fe200078e00ff */
[----:B------:R-:W-:Y:S01]  /*144b0*/  ULOP3.LUT UR36, UR44, 0x2, URZ, 0xfc, !UPT ;  /* 0x000000022c247892 */ /* 0x000fe2000f8efc3f */
[----:B------:R-:W-:Y:S01]  /*144c0*/  IMAD.MOV.U32 R23, RZ, RZ, RZ ;  /* 0x000000ffff177224 */ /* 0x000fe200078e00ff */
[----:B------:R-:W-:Y:S01]  /*144d0*/  ULDC UR37, c[0x0][0xc] ;  /* 0x0000030000257ab9 */ /* 0x000fe20000000800 */
[----:B--2---:R-:W-:-:S06]  /*144e0*/  ULEA UR4, UR5, UR4, 0x18 ;  /* 0x0000000405047291 */ /* 0x004fcc000f8ec03f */
[----:B------:R-:W-:Y:S01]  /*144f0*/  IMAD.U32 R17, RZ, RZ, UR4 ;  /* 0x00000004ff117e24 */ /* 0x000fe2000f8e00ff */
[C---:B-1----:R-:W-:Y:S01]  /*14500*/  LOP3.LUT R5, R3.reuse, 0x7f, RZ, 0xc0, !PT ;  /* 0x0000007f03057812 */ /* 0x042fe200078ec0ff */
[C---:B0-----:R-:W-:Y:S02]  /*14510*/  IMAD.SHL.U32 R0, R3.reuse, 0x8, RZ ;  /* 0x0000000803007824 */ /* 0x041fe400078e00ff */
[----:B------:R-:W-:Y:S01]  /*14520*/  IMAD.SHL.U32 R4, R3, 0x20, RZ ;  /* 0x0000002003047824 */ /* 0x000fe200078e00ff */
[----:B------:R-:W-:Y:S02]  /*14530*/  SHF.R.U32.HI R5, RZ, 0x2, R5 ;  /* 0x00000002ff057819 */ /* 0x000fe40000011605 */
[----:B------:R-:W-:Y:S02]  /*14540*/  LOP3.LUT R2, R0, 0xd8, RZ, 0xc0, !PT ;  /* 0x000000d800027812 */ /* 0x000fe400078ec0ff */
[----:B------:R-:W-:Y:S02]  /*14550*/  LOP3.LUT R6, R4, 0x60, RZ, 0xc0, !PT ;  /* 0x0000006004067812 */ /* 0x000fe400078ec0ff */
[----:B------:R-:W-:-:S02]  /*14560*/  LOP3.LUT R3, R2, 0x18, R3, 0x78, !PT ;  /* 0x0000001802037812 */ /* 0x000fc400078e7803 */
[----:B------:R-:W-:Y:S02]  /*14570*/  LOP3.LUT R4, R0, 0x18, RZ, 0xc0, !PT ;  /* 0x0000001800047812 */ /* 0x000fe400078ec0ff */
[----:B------:R-:W-:Y:S02]  /*14580*/  LOP3.LUT R2, R3, 0x320, R0, 0xf8, !PT ;  /* 0x0000032003027812 */ /* 0x000fe400078ef800 */
[----:B------:R-:W-:Y:S02]  /*14590*/  LOP3.LUT R0, R5, R6, RZ, 0xfc, !PT ;  /* 0x0000000605007212 */ /* 0x000fe400078efcff */
[----:B------:R-:W-:Y:S01]  /*145a0*/  LOP3.LUT R5, R4, 0x20, RZ, 0xfc, !PT ;  /* 0x0000002004057812 */ /* 0x000fe200078efcff */
[----:B------:R-:W-:Y:S01]  /*145b0*/  IMAD R0, R2, 0x2, R17 ;  /* 0x0000000202007824 */ /* 0x000fe200078e0211 */
[----:B------:R-:W-:-:S04]  /*145c0*/  LOP3.LUT R3, R4, 0x40, RZ, 0xfc, !PT ;  /* 0x0000004004037812 */ /* 0x000fc800078efcff */
[----:B------:R3:W-:Y:S03]  /*145d0*/  STL [R1+0x18], R0 ;  /* 0x0000180001007387 */ /* 0x0007e60000100800 */
.L_x_11256:
        /* <DEDUP_REMOVED lines=10> */
[----:B---3--:R-:W-:Y:S01]  /*14680*/  IMAD.MOV.U32 R0, RZ, RZ, RZ ;  /* 0x000000ffff007224 */ /* 0x008fe200078e00ff */
        /* <DEDUP_REMOVED lines=10> */
[----:B------:R-:W3:Y:S01]  /*14730*/  @P2 LDG.E R0, desc[UR56][R2.64] ;  /* 0x0000003802002981 */ /* 0x000ee2000c1e1900 */
[----:B-1----:R-:W-:-:S05]  /*14740*/  @P1 IMAD.WIDE R4, R27, 0x4, R4 ;  /* 0x000000041b041825 */ /* 0x002fca00078e0204 */
[----:B------:R0:W5:Y:S01]  /*14750*/  @P1 LDG.E R28, desc[UR56][R4.64] ;  /* 0x00000038041c1981 */ /* 0x000162000c1e1900 */
        /* <DEDUP_REMOVED lines=8> */
[----:B-1----:R-:W-:Y:S01]  /*147e0*/  IMAD.U32 R0, RZ, RZ, UR4 ;  /* 0x00000004ff007e24 */ /* 0x002fe2000f8e00ff */
[----:B------:R-:W-:Y:S06]  /*147f0*/  @P1 BRA `(.L_x_11186) ;  /* 0x0000000000181947 */ /* 0x000fec0003800000 */
[----:B------:R-:W-:Y:S02]  /*14800*/  ULDC UR4, c[0x0][0x288] ;  /* 0x0000a20000047ab9 */ /* 0x000fe40000000800 */
[----:B-----5:R-:W-:Y:S01]  /*14810*/  IMAD.U32 R28, RZ, RZ, UR4 ;  /* 0x00000004ff1c7e24 */ /* 0x020fe2000f8e00ff */
[----:B------:R-:W-:Y:S06]  /*14820*/  @!P2 BRA `(.L_x_11186) ;  /* 0x00000000000ca947 */ /* 0x000fec0003800000 */
[----:B0-----:R-:W2:Y:S04]  /*14830*/  LDG.E R5, desc[UR56][R2.64] ;  /* 0x0000003802057981 */ /* 0x001ea8000c1e1900 */
[----:B------:R-:W2:Y:S02]  /*14840*/  LDG.E R28, desc[UR56][R2.64+0x4] ;  /* 0x00000438021c7981 */ /* 0x000ea4000c1e1900 */
[----:B--2---:R-:W-:-:S07]  /*14850*/  IMAD.IADD R28, R28, 0x1, -R5 ;  /* 0x000000011c1c7824 */ /* 0x004fce00078e0a05 */
.L_x_11186:
        /* <DEDUP_REMOVED lines=8> */
.L_x_11187:
        /* <DEDUP_REMOVED lines=9> */
.L_x_11188:
[----:B-1----:R-:W1:Y:S01]  /*14970*/  LDC R2, c[0x0][0x448] ;  /* 0x00011200ff027b82 */ /* 0x002e620000000800 */
[----:B------:R-:W-:Y:S01]  /*14980*/  IMAD R25, R25, 0xc0, RZ ;  /* 0x000000c019197824 */ /* 0x000fe200078e02ff */
[----:B------:R-:W-:Y:S01]  /*14990*/  LOP3.LUT R16, R16, 0xfffffff7, RZ, 0xc0, !PT ;  /* 0xfffffff710107812 */ /* 0x000fe200078ec0ff */
[----:B-----5:R-:W-:Y:S02]  /*149a0*/  IMAD.IADD R7, R0, 0x1, -R19 ;  /* 0x0000000100077824 */ /* 0x020fe400078e0a13 */
[----:B------:R-:W-:-:S03]  /*149b0*/  VIADD R3, R25, 0xbf ;  /* 0x000000bf19037836 */ /* 0x000fc60000000000 */
[----:B------:R-:W-:Y:S01]  /*149c0*/  IADD3 R0, R7, 0x1, -R28 ;  /* 0x0000000107007810 */ /* 0x000fe20007ffe81c */
[----:B------:R2:W-:Y:S01]  /*149d0*/  STL [R1+0x8], R7 ;  /* 0x0000080701007387 */ /* 0x0005e20000100800 */
[----:B-1----:R-:W-:-:S13]  /*149e0*/  ISETP.NE.AND P2, PT, R2, 0x1, PT ;  /* 0x000000010200780c */ /* 0x002fda0003f45270 */
[----:B0-----:R-:W0:Y:S01]  /*149f0*/  @P2 LDC R4, c[0x0][0x44c] ;  /* 0x00011300ff042b82 */ /* 0x001e220000000800 */
[----:B------:R-:W-:-:S07]  /*14a00*/  @P2 LOP3.LUT R16, R16, 0x8, RZ, 0xfc, !PT ;  /* 0x0000000810102812 */ /* 0x000fce00078efcff */
[----:B------:R-:W1:Y:S01]  /*14a10*/  @P2 LDC R2, c[0x0][0x450] ;  /* 0x00011400ff022b82 */ /* 0x000e620000000800 */
[----:B0-----:R-:W-:-:S05]  /*14a20*/  @P2 IMAD.HI.U32 R5, R3, R4, RZ ;  /* 0x0000000403052227 */ /* 0x001fca00078e00ff */
[----:B-1----:R-:W-:-:S05]  /*14a30*/  @P2 SHF.R.U32.HI R3, RZ, R2, R5 ;  /* 0x00000002ff032219 */ /* 0x002fca0000011605 */
[----:B------:R-:W-:Y:S02]  /*14a40*/  IMAD.IADD R0, R0, 0x1, R3 ;  /* 0x0000000100007824 */ /* 0x000fe400078e0203 */
[----:B------:R-:W0:Y:S02]  /*14a50*/  LDC.64 R2, c[0x0][0x9e0] ;  /* 0x00027800ff027b82 */ /* 0x000e240000000a00 */
[----:B0-----:R-:W-:Y:S01]  /*14a60*/  ISETP.GE.AND P1, PT, R3, 0x1, PT ;  /* 0x000000010300780c */ /* 0x001fe20003f26270 */
[----:B------:R-:W-:-:S12]  /*14a70*/  IMAD.IADD R2, R0, 0x1, R2 ;  /* 0x0000000100027824 */ /* 0x000fd800078e0202 */
[----:B--2---:R-:W-:Y:S05]  /*14a80*/  @!P1 BRA `(.L_x_11189) ;  /* 0x0000000000489947 */ /* 0x004fea0003800000 */
        /* <DEDUP_REMOVED lines=11> */
.L_x_11191:
[----:B------:R-:W-:-:S13]  /*14b40*/  ISETP.NE.AND P0, PT, R3, 0x1, PT ;  /* 0x000000010300780c */ /* 0x000fda0003f05270 */
[----:B------:R-:W0:Y:S02]  /*14b50*/  @P0 LDC.64 R4, c[0x0][0x9e8] ;  /* 0x00027a00ff040b82 */ /* 0x000e240000000a00 */
[----:B0-----:R-:W-:-:S05]  /*14b60*/  @P0 IMAD.HI.U32 R4, R6, R4, RZ ;  /* 0x0000000406040227 */ /* 0x001fca00078e00ff */
[----:B------:R-:W-:-:S07]  /*14b70*/  @P0 SHF.R.U32.HI R6, RZ, R5, R4 ;  /* 0x00000005ff060219 */ /* 0x000fce0000011604 */
.L_x_11192:
[----:B------:R-:W-:Y:S05]  /*14b80*/  BSYNC B0 ;  /* 0x0000000000007941 */ /* 0x000fea0003800000 */
.L_x_11190:
[----:B------:R-:W-:-:S05]  /*14b90*/  IMAD R5, R6, R3, R3 ;  /* 0x0000000306057224 */ /* 0x000fca00078e0203 */
[----:B------:R-:W-:-:S07]  /*14ba0*/  VIMNMX R2, R2, R5, PT ;  /* 0x0000000502027248 */ /* 0x000fce0003fe0100 */
.L_x_11189:
[----:B------:R-:W0:Y:S01]  /*14bb0*/  @P2 LDC R4, c[0x0][0x44c] ;  /* 0x00011300ff042b82 */ /* 0x000e220000000800 */
[----:B------:R-:W-:-:S07]  /*14bc0*/  ULDC UR4, c[0x0][0x9dc] ;  /* 0x0002770000047ab9 */ /* 0x000fce0000000800 */
[----:B------:R-:W1:Y:S01]  /*14bd0*/  @P2 LDC R0, c[0x0][0x450] ;  /* 0x00011400ff002b82 */ /* 0x000e620000000800 */
[----:B0-----:R-:W-:-:S04]  /*14be0*/  @P2 IMAD.HI.U32 R5, R25, R4, RZ ;  /* 0x0000000419052227 */ /* 0x001fc800078e00ff */
[----:B------:R-:W-:Y:S01]  /*14bf0*/  IMAD.MOV.U32 R4, RZ, RZ, R25 ;  /* 0x000000ffff047224 */ /* 0x000fe200078e0019 */
[----:B-1----:R-:W-:Y:S01]  /*14c00*/  @P2 SHF.R.U32.HI R4, RZ, R0, R5 ;  /* 0x00000000ff042219 */ /* 0x002fe20000011605 */
[----:B------:R-:W-:Y:S02]  /*14c10*/  VIADD R0, R2, 0x7f ;  /* 0x0000007f02007836 */ /* 0x000fe40000000000 */
[----:B------:R-:W-:Y:S01]  /*14c20*/  VIADD R2, R7, 0x7f ;  /* 0x0000007f07027836 */ /* 0x000fe20000000000 */
[----:B------:R-:W-:Y:S02]  /*14c30*/  IADD3 R6, R4, R7, -R28 ;  /* 0x0000000704067210 */ /* 0x000fe40007ffe81c */
[----:B------:R-:W-:-:S04]  /*14c40*/  SHF.R.S32.HI R5, RZ, 0x1f, R0 ;  /* 0x0000001fff057819 */ /* 0x000fc80000011400 */
[----:B------:R-:W-:Y:S02]  /*14c50*/  LEA.HI R0, R5, R0, RZ, 0x7 ;  /* 0x0000000005007211 */ /* 0x000fe400078f38ff */
[----:B------:R-:W-:Y:S02]  /*14c60*/  SHF.R.S32.HI R5, RZ, 0x1f, R2 ;  /* 0x0000001fff057819 */ /* 0x000fe40000011402 */
[----:B------:R-:W-:Y:S02]  /*14c70*/  SHF.R.S32.HI R0, RZ, 0x7, R0 ;  /* 0x00000007ff007819 */ /* 0x000fe40000011400 */
[----:B------:R-:W-:Y:S01]  /*14c80*/  LEA.HI R5, R5, R2, RZ, 0x7 ;  /* 0x0000000205057211 */ /* 0x000fe200078f38ff */
[----:B------:R-:W-:-:S03]  /*14c90*/  VIADD R2, R6, -UR4 ;  /* 0x8000000406027c36 */ /* 0x000fc60008000000 */
        /* <DEDUP_REMOVED lines=13> */
.L_x_11195:
[----:B------:R-:W-:-:S13]  /*14d70*/  ISETP.NE.AND P0, PT, R3, 0x1, PT ;  /* 0x000000010300780c */ /* 0x000fda0003f05270 */
[----:B------:R-:W0:Y:S02]  /*14d80*/  @P0 LDC.64 R4, c[0x0][0x9e8] ;  /* 0x00027a00ff040b82 */ /* 0x000e240000000a00 */
[----:B0-----:R-:W-:-:S05]  /*14d90*/  @P0 IMAD.HI.U32 R4, R6, R4, RZ ;  /* 0x0000000406040227 */ /* 0x001fca00078e00ff */
[----:B------:R-:W-:-:S07]  /*14da0*/  @P0 SHF.R.U32.HI R6, RZ, R5, R4 ;  /* 0x00000005ff060219 */ /* 0x000fce0000011604 */
.L_x_11196:
[----:B------:R-:W-:Y:S05]  /*14db0*/  BSYNC B0 ;  /* 0x0000000000007941 */ /* 0x000fea0003800000 */
.L_x_11194:
[----:B------:R-:W-:-:S05]  /*14dc0*/  IMAD R3, R6, R3, RZ ;  /* 0x0000000306037224 */ /* 0x000fca00078e02ff */
[----:B------:R-:W-:-:S07]  /*14dd0*/  VIMNMX R2, R2, R3, !PT ;  /* 0x0000000302027248 */ /* 0x000fce0007fe0100 */
.L_x_11193:
[C---:B------:R-:W-:Y:S01]  /*14de0*/  LOP3.LUT R3, R26.reuse, 0xff000000, RZ, 0xc0, !PT ;  /* 0xff0000001a037812 */ /* 0x040fe200078ec0ff */
[----:B------:R-:W-:Y:S01]  /*14df0*/  BSSY B0, `(.L_x_11197) ;  /* 0x0000029000007945 */ /* 0x000fe20003800000 */
[----:B------:R-:W-:Y:S02]  /*14e00*/  LOP3.LUT R4, R26, 0xff0000, RZ, 0xc0, !PT ;  /* 0x00ff00001a047812 */ /* 0x000fe400078ec0ff */
[----:B------:R-:W-:-:S04]  /*14e10*/  SHF.R.U32.HI R3, RZ, 0x8, R3 ;  /* 0x00000008ff037819 */ /* 0x000fc80000011603 */
[----:B------:R-:W-:Y:S02]  /*14e20*/  LEA.HI R4, R4, R3, RZ, 0x10 ;  /* 0x0000000304047211 */ /* 0x000fe400078f80ff */
[----:B------:R-:W-:-:S04]  /*14e30*/  SHF.R.S32.HI R3, RZ, 0x1f, R2 ;  /* 0x0000001fff037819 */ /* 0x000fc80000011402 */
[----:B------:R-:W-:Y:S01]  /*14e40*/  LEA.HI R3, R3, R2, RZ, 0x7 ;  /* 0x0000000203037211 */ /* 0x000fe200078f38ff */
[----:B------:R-:W-:-:S03]  /*14e50*/  IMAD.MOV.U32 R2, RZ, RZ, RZ ;  /* 0x000000ffff027224 */ /* 0x000fc600078e00ff */
[----:B------:R-:W-:-:S04]  /*14e60*/  SHF.R.S32.HI R3, RZ, 0x7, R3 ;  /* 0x00000007ff037819 */ /* 0x000fc80000011403 */
[----:B------:R-:W-:-:S04]  /*14e70*/  VIMNMX R5, RZ, R3, !PT ;  /* 0x00000003ff057248 */ /* 0x000fc80007fe0100 */
[----:B------:R-:W-:-:S13]  /*14e80*/  ISETP.GT.AND P0, PT, R0, R5, PT ;  /* 0x000000050000720c */ /* 0x000fda0003f04270 */
[----:B------:R-:W-:Y:S05]  /*14e90*/  @!P0 BRA `(.L_x_11198) ;  /* 0x0000000000788947 */ /* 0x000fea0003800000 */
[----:B------:R-:W-:-:S04]  /*14ea0*/  SHF.R.U32.HI R6, RZ, 0x10, R4 ;  /* 0x00000010ff067819 */ /* 0x000fc80000011604 */
[----:B------:R-:W-:-:S13]  /*14eb0*/  ISETP.NE.AND P0, PT, R6, RZ, PT ;  /* 0x000000ff0600720c */ /* 0x000fda0003f05270 */
[----:B------:R-:W0:Y:S02]  /*14ec0*/  @!P0 LDC R6, c[0x0][0x9f0] ;  /* 0x00027c00ff068b82 */ /* 0x000e240000000800 */
[----:B0-----:R-:W-:Y:S02]  /*14ed0*/  IABS R8, R6 ;  /* 0x0000000600087213 */ /* 0x001fe40000000000 */
        /* <DEDUP_REMOVED lines=26> */
.L_x_11198:
[----:B------:R-:W-:Y:S05]  /*15080*/  BSYNC B0 ;  /* 0x0000000000007941 */ /* 0x000fea0003800000 */
.L_x_11197:
[----:B------:R-:W-:Y:S01]  /*15090*/  LOP3.LUT R4, R4, 0xff, RZ, 0xc0, !PT ;  /* 0x000000ff04047812 */ /* 0x000fe200078ec0ff */
[----:B------:R-:W-:Y:S04]  /*150a0*/  BSSY B7, `(.L_x_11199) ;  /* 0x000034d000077945 */ /* 0x000fe80003800000 */
[----:B------:R-:W-:-:S05]  /*150b0*/  IMAD R3, R4, R2, R5 ;  /* 0x0000000204037224 */ /* 0x000fca00078e0205 */
        /* <DEDUP_REMOVED lines=22> */
.L_x_11200:
        /* <DEDUP_REMOVED lines=20> */
.L_x_11203:
[----:B------:R-:W-:Y:S05]  /*15360*/  BSYNC B6 ;  /* 0x0000000000067941 */ /* 0x000fea0003800000 */
.L_x_11202:
        /* <DEDUP_REMOVED lines=20> */
.L_x_11206:
        /* <DEDUP_REMOVED lines=15> */
.L_x_11205:
[----:B------:R-:W-:Y:S05]  /*155a0*/  BSYNC B6 ;  /* 0x0000000000067941 */ /* 0x000fea0003800000 */
.L_x_11204:
[----:B------:R-:W-:Y:S01]  /*155b0*/  ULDC.64 UR4, c[0x0][0x9f8] ;  /* 0x00027e0000047ab9 */ /* 0x000fe20000000a00 */
[----:B------:R-:W2:Y:S01]  /*155c0*/  LDL R18, [R1+0x8] ;  /* 0x0000080001127983 */ /* 0x000ea20000100800 */
[----:B------:R-:W-:Y:S01]  /*155d0*/  ISETP.NE.U32.AND P0, PT, RZ, UR4, PT ;  /* 0x00000004ff007c0c */ /* 0x000fe2000bf05070 */
[----:B------:R-:W-:Y:S01]  /*155e0*/  IMAD.MOV.U32 R7, RZ, RZ, R27 ;  /* 0x000000ffff077224 */ /* 0x000fe200078e001b */
[----:B------:R-:W0:Y:S01]  /*155f0*/  LDC R6, c[0x0][0x430] ;  /* 0x00010c00ff067b82 */ /* 0x000e220000000800 */
[----:B------:R-:W1:Y:S01]  /*15600*/  S2R R21, SR_TID.X ;  /* 0x0000000000157919 */ /* 0x000e620000002100 */
[----:B------:R-:W-:Y:S01]  /*15610*/  ISETP.NE.AND.EX P0, PT, RZ, UR5, PT, P0 ;  /* 0x00000005ff007c0c */ /* 0x000fe2000bf05300 */
[----:B------:R-:W3:Y:S01]  /*15620*/  S2R R20, SR_TID.X ;  /* 0x0000000000147919 */ /* 0x000ee20000002100 */
[----:B------:R-:W-:Y:S01]  /*15630*/  VIADD R22, R22, 0xffffffff ;  /* 0xffffffff16167836 */ /* 0x000fe20000000000 */
[----:B------:R-:W-:Y:S01]  /*15640*/  LOP3.LUT R16, R16, 0xffffffdf, RZ, 0xc0, !PT ;  /* 0xffffffdf10107812 */ /* 0x000fe200078ec0ff */
[----:B------:R-:W-:-:S09]  /*15650*/  ULDC UR4, c[0x0][0x2f4] ;  /* 0x0000bd0000047ab9 */ /* 0x000fd20000000800 */
[----:B------:R-:W4:Y:S02]  /*15660*/  @P0 LDC.64 R2, c[0x0][0x9f8] ;  /* 0x00027e00ff020b82 */ /* 0x000f240000000a00 */
[----:B----4-:R-:W-:-:S05]  /*15670*/  @P0 IMAD.WIDE R2, R27, 0x4, R2 ;  /* 0x000000041b020825 */ /* 0x010fca00078e0202 */
[----:B------:R4:W2:Y:S01]  /*15680*/  @P0 LDG.E R7, desc[UR56][R2.64] ;  /* 0x0000003802070981 */ /* 0x0008a2000c1e1900 */
[----:B0-----:R-:W-:Y:S01]  /*15690*/  ISETP.NE.AND P1, PT, R6, 0x1, PT ;  /* 0x000000010600780c */ /* 0x001fe20003f25270 */
[----:B-1----:R-:W-:Y:S01]  /*156a0*/  IMAD.SHL.U32 R21, R21, 0x20, RZ ;  /* 0x0000002015157824 */ /* 0x002fe200078e00ff */
[----:B---3--:R-:W-:Y:S01]  /*156b0*/  LOP3.LUT R20, R20, 0x7f, RZ, 0xc0, !PT ;  /* 0x0000007f14147812 */ /* 0x008fe200078ec0ff */
[----:B------:R-:W-:Y:S01]  /*156c0*/  IMAD.SHL.U32 R9, R22, 0x80, RZ ;  /* 0x0000008016097824 */ /* 0x000fe200078e00ff */
[----:B------:R-:W0:Y:S02]  /*156d0*/  S2R R8, SR_TID.X ;  /* 0x0000000000087919 */ /* 0x000e240000002100 */
[----:B------:R-:W-:Y:S02]  /*156e0*/  SHF.R.U32.HI R20, RZ, 0x2, R20 ;  /* 0x00000002ff147819 */ /* 0x000fe40000011614 */
[----:B------:R-:W-:-:S04]  /*156f0*/  LOP3.LUT R21, R21, 0x60, RZ, 0xc0, !PT ;  /* 0x0000006015157812 */ /* 0x000fc800078ec0ff */
[----:B------:R-:W-:Y:S01]  /*15700*/  LOP3.LUT R0, R9, R20, R21, 0xfe, !PT ;  /* 0x0000001409007212 */ /* 0x000fe200078efe15 */
[----:B----4-:R-:W1:Y:S01]  /*15710*/  @P1 LDC R3, c[0x0][0x434] ;  /* 0x00010d00ff031b82 */ /* 0x010e620000000800 */
[----:B------:R-:W-:-:S07]  /*15720*/  @P1 LOP3.LUT R16, R16, 0x20, RZ, 0xfc, !PT ;  /* 0x0000002010101812 */ /* 0x000fce00078efcff */
[----:B------:R-:W3:Y:S01]  /*15730*/  @P1 LDC R2, c[0x0][0x438] ;  /* 0x00010e00ff021b82 */ /* 0x000ee20000000800 */
[----:B------:R-:W-:Y:S01]  /*15740*/  LOP3.LUT R16, R16, 0xfffffffb, RZ, 0xc0, !PT ;  /* 0xfffffffb10107812 */ /* 0x000fe200078ec0ff */
[----:B------:R-:W-:Y:S01]  /*15750*/  UMOV UR5, 0xffffffff ;  /* 0xffffffff00057882 */ /* 0x000fe20000000000 */
[----:B------:R-:W-:Y:S02]  /*15760*/  LOP3.LUT R26, R26, 0xffff, RZ, 0xc0, !PT ;  /* 0x0000ffff1a1a7812 */ /* 0x000fe400078ec0ff */
[C---:B--2---:R-:W-:Y:S01]  /*15770*/  ISETP.GE.AND P0, PT, R0.reuse, R18, PT ;  /* 0x000000120000720c */ /* 0x044fe20003f06270 */
[----:B------:R-:W-:Y:S02]  /*15780*/  IMAD.IADD R0, R0, 0x1, R19 ;  /* 0x0000000100007824 */ /* 0x000fe400078e0213 */
[----:B0-----:R-:W-:Y:S02]  /*15790*/  IMAD.SHL.U32 R18, R8, 0x8, RZ ;  /* 0x0000000808127824 */ /* 0x001fe400078e00ff */
[----:B-1----:R-:W-:-:S03]  /*157a0*/  @P1 IMAD.HI.U32 R3, R0, R3, RZ ;  /* 0x0000000300031227 */ /* 0x002fc600078e00ff */
[----:B------:R-:W-:Y:S01]  /*157b0*/  LOP3.LUT R18, R18, 0x18, RZ, 0xc0, !PT ;  /* 0x0000001812127812 */ /* 0x000fe200078ec0ff */
[----:B------:R-:W-:Y:S01]  /*157c0*/  IMAD.MOV.U32 R4, RZ, RZ, R0 ;  /* 0x000000ffff047224 */ /* 0x000fe200078e0000 */
[----:B---3--:R-:W-:-:S03]  /*157d0*/  @P1 SHF.R.U32.HI R4, RZ, R2, R3 ;  /* 0x00000002ff041219 */ /* 0x008fc60000011603 */
[----:B------:R-:W0:Y:S02]  /*157e0*/  @!P0 LDC.64 R2, c[0x0][0x428] ;  /* 0x00010a00ff028b82 */ /* 0x000e240000000a00 */
[----:B------:R-:W-:-:S04]  /*157f0*/  IMAD.MOV R5, RZ, RZ, -R4 ;  /* 0x000000ffff057224 */ /* 0x000fc800078e0a04 */
[----:B------:R-:W-:Y:S01]  /*15800*/  IMAD R0, R6, R5, R0 ;  /* 0x0000000506007224 */ /* 0x000fe200078e0200 */
[--C-:B------:R-:W-:Y:S02]  /*15810*/  @!P0 SHF.R.S32.HI R5, RZ, 0x1f, R4.reuse ;  /* 0x0000001fff058819 */ /* 0x100fe40000011404 */
[----:B------:R-:W-:Y:S01]  /*15820*/  SHF.R.S32.HI R6, RZ, 0x1f, R7 ;  /* 0x0000001fff067819 */ /* 0x000fe20000011407 */
[----:B------:R-:W-:Y:S01]  /*15830*/  STL [R1+0x4], R7 ;  /* 0x0000040701007387 */ /* 0x000fe20000100800 */
[----:B0-----:R-:W-:-:S03]  /*15840*/  @!P0 IMAD.WIDE.U32 R4, R7, R2, R4 ;  /* 0x0000000207048225 */ /* 0x001fc600078e0004 */
[----:B------:R0:W-:Y:S02]  /*15850*/  STL [R1+0x14], R6 ;  /* 0x0000140601007387 */ /* 0x0001e40000100800 */
[----:B0-----:R-:W-:-:S04]  /*15860*/  @!P0 IMAD R6, R6, R2, RZ ;  /* 0x0000000206068224 */ /* 0x001fc800078e02ff */
[----:B------:R-:W-:Y:S02]  /*15870*/  @!P0 IMAD R6, R7, R3, R6 ;  /* 0x0000000307068224 */ /* 0x000fe400078e0206 */
[----:B------:R-:W0:Y:S01]  /*15880*/  @!P0 LDC.64 R2, c[0x0][0x418] ;  /* 0x00010600ff028b82 */ /* 0x000e220000000a00 */
[C---:B------:R-:W-:Y:S01]  /*15890*/  ISETP.GE.AND P2, PT, R18.reuse, UR4, PT ;  /* 0x0000000412007c0c */ /* 0x040fe2000bf46270 */
[----:B------:R-:W-:Y:S01]  /*158a0*/  @!P0 IMAD.IADD R5, R5, 0x1, R6 ;  /* 0x0000000105058824 */ /* 0x000fe200078e0206 */
[C---:B------:R-:W-:Y:S02]  /*158b0*/  LOP3.LUT R10, R18.reuse, 0x20, RZ, 0xfc, !PT ;  /* 0x00000020120a7812 */ /* 0x040fe400078efcff */
[----:B------:R-:W-:-:S09]  /*158c0*/  LOP3.LUT R8, R18, 0x40, RZ, 0xfc, !PT ;  /* 0x0000004012087812 */ /* 0x000fd200078efcff */
[----:B------:R-:W-:Y:S02]  /*158d0*/  @P2 LOP3.LUT R16, R16, 0x4, RZ, 0xfc, !PT ;  /* 0x0000000410102812 */ /* 0x000fe400078efcff */
[----:B0-----:R-:W-:Y:S01]  /*158e0*/  @!P0 LEA R6, P1, R4, R2, 0x2 ;  /* 0x0000000204068211 */ /* 0x001fe200078210ff */
[----:B------:R-:W-:-:S03]  /*158f0*/  IMAD.MOV.U32 R2, RZ, RZ, RZ ;  /* 0x000000ffff027224 */ /* 0x000fc600078e00ff */
[----:B------:R-:W-:Y:S02]  /*15900*/  @!P0 LEA.HI.X R7, R4, R3, R5, 0x2, P1 ;  /* 0x0000000304078211 */ /* 0x000fe400008f1405 */
[----:B------:R-:W-:-:S03]  /*15910*/  ISETP.GE.AND P1, PT, R10, UR4, PT ;  /* 0x000000040a007c0c */ /* 0x000fc6000bf26270 */
[----:B------:R0:W5:Y:S01]  /*15920*/  @!P0 LDG.E R2, desc[UR56][R6.64] ;  /* 0x0000003806028981 */ /* 0x000162000c1e1900 */
[----:B------:R-:W-:Y:S01]  /*15930*/  ISETP.GE.AND P0, PT, R8, UR4, PT ;  /* 0x0000000408007c0c */ /* 0x000fe2000bf06270 */
[----:B------:R-:W-:Y:S01]  /*15940*/  IMAD.U32 R3, RZ, RZ, UR36 ;  /* 0x00000024ff037e24 */ /* 0x000fe2000f8e00ff */
[----:B------:R-:W-:-:S07]  /*15950*/  LOP3.LUT R16, R16, 0xfffffffd, RZ, 0xc0, !PT ;  /* 0xfffffffd10107812 */ /* 0x000fce00078ec0ff */
[----:B------:R-:W-:-:S04]  /*15960*/  @P1 LOP3.LUT R16, R16, 0x2, RZ, 0xfc, !PT ;  /* 0x0000000210101812 */ /* 0x000fc800078efcff */
[----:B------:R-:W-:-:S04]  /*15970*/  LOP3.LUT R16, R16, 0xfffffffe, RZ, 0xc0, !PT ;  /* 0xfffffffe10107812 */ /* 0x000fc800078ec0ff */
[----:B------:R-:W-:Y:S01]  /*15980*/  @P0 LOP3.LUT R16, R16, 0x1, RZ, 0xfc, !PT ;  /* 0x0000000110100812 */ /* 0x000fe200078efcff */
[----:B0-----:R-:W-:Y:S06]  /*15990*/  BRA.DIV UR5, `(.L_x_11207) ;  /* 0x0000004205c87947 */ /* 0x001fec000b800000 */
.L_x_11273:
[----:B------:R-:W-:Y:S02]  /*159a0*/  ISETP.NE.AND P0, PT, R3, 0x3, PT ;  /* 0x000000030300780c */ /* 0x000fe40003f05270 */
[----:B------:R-:W-:-:S11]  /*159b0*/  LOP3.LUT R16, R16, 0xffffffef, RZ, 0xc0, !PT ;  /* 0xffffffef10107812 */ /* 0x000fd600078ec0ff */
[----:B------:R-:W-:Y:S01]  /*159c0*/  @P0 LOP3.LUT R16, R16, 0x10, RZ, 0xfc, !PT ;  /* 0x0000001010100812 */ /* 0x000fe200078efcff */
[----:B------:R-:W-:Y:S06]  /*159d0*/  @!P0 BRA `(.L_x_11208) ;  /* 0x0000000000048947 */ /* 0x000fec0003800000 */
[----:B------:R-:W-:Y:S01]  /*159e0*/  BPT.TRAP 0x1 ;  /* 0x000000040000795c */ /* 0x000fe20000300000 */
.L_x_11208:
        /* <DEDUP_REMOVED lines=23> */
.L_x_11274:
[----:B------:R-:W-:Y:S05]  /*15b60*/  BSYNC B0 ;  /* 0x0000000000007941 */ /* 0x000fea0003800000 */
.L_x_11209:
[----:B------:R-:W0:Y:S01]  /*15b70*/  LDL R14, [R1+0x8] ;  /* 0x00000800010e7983 */ /* 0x000e220000100800 */
[----:B------:R-:W-:Y:S01]  /*15b80*/  ULDC.64 UR4, c[0x0][0x300] ;  /* 0x0000c00000047ab9 */ /* 0x000fe20000000a00 */
[----:B------:R-:W-:Y:S01]  /*15b90*/  ULDC.64 UR6, c[0x0][0x2e8] ;  /* 0x0000ba0000067ab9 */ /* 0x000fe20000000a00 */
[----:B------:R-:W-:Y:S01]  /*15ba0*/  IMAD R3, R3, UR4, RZ ;  /* 0x0000000403037c24 */ /* 0x000fe2000f8e02ff */
[----:B------:R-:W1:Y:S01]  /*15bb0*/  S2R R11, SR_TID.X ;  /* 0x00000000000b7919 */ /* 0x000e620000002100 */
[----:B------:R-:W-:Y:S01]  /*15bc0*/  IMAD.WIDE.U32 R6, R0, UR4, RZ ;  /* 0x0000000400067c25 */ /* 0x000fe2000f8e00ff */
[----:B------:R-:W-:Y:S01]  /*15bd0*/  LOP3.LUT P4, RZ, R16, 0x4, RZ, 0xc0, !PT ;  /* 0x0000000410ff7812 */ /* 0x000fe2000788c0ff */
[----:B------:R-:W2:Y:S02]  /*15be0*/  S2R R10, SR_TID.X ;  /* 0x00000000000a7919 */ /* 0x000ea40000002100 */
[----:B------:R-:W-:Y:S01]  /*15bf0*/  IMAD R3, R0, UR5, R3 ;  /* 0x0000000500037c24 */ /* 0x000fe2000f8e0203 */
[----:B------:R-:W-:Y:S01]  /*15c00*/  ULDC.64 UR4, c[0x0][0x310] ;  /* 0x0000c40000047ab9 */ /* 0x000fe20000000a00 */
[----:B------:R-:W-:Y:S01]  /*15c10*/  LOP3.LUT P3, RZ, R16, 0x2, RZ, 0xc0, !PT ;  /* 0x0000000210ff7812 */ /* 0x000fe2000786c0ff */
[----:B------:R-:W-:Y:S01]  /*15c20*/  IMAD R8, R8, UR4, RZ ;  /* 0x0000000408087c24 */ /* 0x000fe2000f8e02ff */
[----:B------:R-:W-:Y:S01]  /*15c30*/  LOP3.LUT P2, RZ, R16, 0x1, RZ, 0xc0, !PT ;  /* 0x0000000110ff7812 */ /* 0x000fe2000784c0ff */
[----:B------:R-:W-:-:S02]  /*15c40*/  IMAD.IADD R7, R7, 0x1, R3 ;  /* 0x0000000107077824 */ /* 0x000fc400078e0203 */
[----:B------:R-:W-:-:S04]  /*15c50*/  IMAD.WIDE.U32 R6, R2, UR4, R6 ;  /* 0x0000000402067c25 */ /* 0x000fc8000f8e0006 */
[----:B------:R-:W-:Y:S01]  /*15c60*/  IMAD R2, R2, UR5, R8 ;  /* 0x0000000502027c24 */ /* 0x000fe2000f8e0208 */
[----:B------:R-:W-:-:S03]  /*15c70*/  ULDC.64 UR4, c[0x0][0x308] ;  /* 0x0000c20000047ab9 */ /* 0x000fc60000000a00 */
[----:B------:R-:W-:Y:S02]  /*15c80*/  IMAD.IADD R3, R7, 0x1, R2 ;  /* 0x0000000107037824 */ /* 0x000fe400078e0202 */
[----:B------:R-:W-:-:S04]  /*15c90*/  IMAD.MOV.U32 R2, RZ, RZ, R6 ;  /* 0x000000ffff027224 */ /* 0x000fc800078e0006 */
[C---:B------:R-:W-:Y:S01]  /*15ca0*/  IMAD.WIDE.U32 R2, R26.reuse, UR4, R2 ;  /* 0x000000041a027c25 */ /* 0x040fe2000f8e0002 */
[----:B------:R-:W-:Y:S01]  /*15cb0*/  UMOV UR4, 0xffffffff ;  /* 0xffffffff00047882 */ /* 0x000fe20000000000 */
[----:B-1----:R-:W-:Y:S02]  /*15cc0*/  LOP3.LUT R13, R11, 0x7f, RZ, 0xc0, !PT ;  /* 0x0000007f0b0d7812 */ /* 0x002fe400078ec0ff */
[----:B------:R-:W-:Y:S01]  /*15cd0*/  IMAD R6, R26, UR5, R3 ;  /* 0x000000051a067c24 */ /* 0x000fe2000f8e0203 */
[----:B------:R-:W-:Y:S01]  /*15ce0*/  LEA R0, P0, R2, UR6, 0x1 ;  /* 0x0000000602007c11 */ /* 0x000fe2000f8008ff */
[C---:B--2---:R-:W-:Y:S01]  /*15cf0*/  IMAD.SHL.U32 R11, R10.reuse, 0x8, RZ ;  /* 0x000000080a0b7824 */ /* 0x044fe200078e00ff */
[----:B------:R-:W-:Y:S01]  /*15d00*/  SHF.R.U32.HI R13, RZ, 0x2, R13 ;  /* 0x00000002ff0d7819 */ /* 0x000fe2000001160d */
[----:B------:R-:W-:Y:S01]  /*15d10*/  IMAD.SHL.U32 R12, R10, 0x8, RZ ;  /* 0x000000080a0c7824 */ /* 0x000fe200078e00ff */
[----:B------:R-:W-:Y:S02]  /*15d20*/  LEA.HI.X R6, R2, UR7, R6, 0x1, P0 ;  /* 0x0000000702067c11 */ /* 0x000fe400080f0c06 */
[----:B------:R-:W-:-:S04]  /*15d30*/  LOP3.LUT R11, R11, 0xd8, RZ, 0xc0, !PT ;  /* 0x000000d80b0b7812 */ /* 0x000fc800078ec0ff */
[----:B------:R-:W-:Y:S01]  /*15d40*/  LOP3.LUT R11, R11, 0x18, R10, 0x78, !PT ;  /* 0x000000180b0b7812 */ /* 0x000fe200078e780a */
[----:B------:R-:W-:-:S03]  /*15d50*/  IMAD.SHL.U32 R10, R10, 0x8, RZ ;  /* 0x000000080a0a7824 */ /* 0x000fc600078e00ff */
[----:B------:R-:W-:Y:S02]  /*15d60*/  LOP3.LUT R11, R11, 0x320, R12, 0xf8, !PT ;  /* 0x000003200b0b7812 */ /* 0x000fe400078ef80c */
[----:B------:R-:W-:-:S03]  /*15d70*/  LOP3.LUT R10, R10, 0x18, RZ, 0xc0, !PT ;  /* 0x000000180a0a7812 */ /* 0x000fc600078ec0ff */
[----:B------:R-:W-:Y:S01]  /*15d80*/  IMAD R7, R23, 0x3000, R11 ;  /* 0x0000300017077824 */ /* 0x000fe200078e020b */
[----:B0-----:R-:W-:-:S04]  /*15d90*/  IADD3 R5, -R13, R14, -R9 ;  /* 0x0000000e0d057210 */ /* 0x001fc80007ffe909 */
        /* <DEDUP_REMOVED lines=40> */
.L_x_11284:
[----:B------:R-:W-:-:S13]  /*16020*/  ISETP.GE.AND P0, PT, R5, 0x61, PT ;  /* 0x000000610500780c */ /* 0x000fda0003f06270 */
[----:B01----:R-:W-:Y:S01]  /*16030*/  @P0 LEA R2, P1, R10, R0, 0x1 ;  /* 0x000000000a020211 */ /* 0x003fe200078208ff */
        /* <DEDUP_REMOVED lines=10> */
.L_x_11212:
        /* <DEDUP_REMOVED lines=11> */
.L_x_11213:
[----:B0-----:R0:W5:Y:S01]  /*16190*/  LDL.LU R3, [R1] ;  /* 0x0000000001037983 */ /* 0x0011620000300800 */
[----:B------:R0:W-:Y:S02]  /*161a0*/  SYNCS.ARRIVE.TRANS64.A1T0 RZ, [R4+URZ+0x2d830], RZ ;  /* 0x02d830ff04ff79a7 */ /* 0x0001e4000810003f */
[----:B------:R-:W-:Y:S05]  /*161b0*/  WARPSYNC.ALL ;  /* 0x0000000000007948 */ /* 0x000fea0003800000 */
[----:B------:R-:W-:Y:S01]  /*161c0*/  ULDC.64 UR4, c[0x0][0x298] ;  /* 0x0000a60000047ab9 */ /* 0x000fe20000000a00 */
[----:B------:R-:W-:Y:S01]  /*161d0*/  VIADD R2, R17, 0xc400 ;  /* 0x0000c40011027836 */ /* 0x000fe20000000000 */
[----:B------:R-:W-:Y:S01]  /*161e0*/  BSSY B6, `(.L_x_11214) ;  /* 0x000001b000067945 */ /* 0x000fe20003800000 */
[----:B------:R-:W-:Y:S03]  /*161f0*/  BAR.SYNC.DEFER_BLOCKING 0x8, 0x200 ;  /* 0x0208000000007b1d */ /* 0x000fe60000010000 */
[----:B------:R-:W-:-:S02]  /*16200*/  LOP3.LUT P0, RZ, R2, 0x1bf, RZ, 0xc0, !PT ;  /* 0x000001bf02ff7812 */ /* 0x000fc4000780c0ff */
[----:B-----5:R-:W-:Y:S01]  /*16210*/  SHF.R.S32.HI R0, RZ, 0x1f, R3 ;  /* 0x0000001fff007819 */ /* 0x020fe20000011403 */
[----:B0-----:R-:W-:-:S04]  /*16220*/  IMAD.WIDE.U32 R4, R3, UR4, RZ ;  /* 0x0000000403047c25 */ /* 0x001fc8000f8e00ff */
[----:B------:R-:W-:Y:S01]  /*16230*/  IMAD R0, R0, UR4, RZ ;  /* 0x0000000400007c24 */ /* 0x000fe2000f8e02ff */
[----:B------:R0:W-:Y:S03]  /*16240*/  STL.64 [R1+0x20], R4 ;  /* 0x0000200401007387 */ /* 0x0001e60000100a00 */
[----:B------:R-:W-:-:S04]  /*16250*/  IMAD R0, R3, UR5, R0 ;  /* 0x0000000503007c24 */ /* 0x000fc8000f8e0200 */
[----:B------:R-:W-:-:S05]  /*16260*/  IMAD.IADD R0, R5, 0x1, R0 ;  /* 0x0000000105007824 */ /* 0x000fca00078e0200 */
[----:B------:R0:W-:Y:S01]  /*16270*/  STL [R1], R0 ;  /* 0x0000000001007387 */ /* 0x0001e20000100800 */
        /* <DEDUP_REMOVED lines=17> */
.L_x_11215:
[----:B------:R-:W-:Y:S05]  /*16390*/  BSYNC B6 ;  /* 0x0000000000067941 */ /* 0x000fea0003800000 */
.L_x_11214:
[----:B------:R-:W2:Y:S01]  /*163a0*/  LDL.LU R2, [R1] ;  /* 0x0000000001027983 */ /* 0x000ea20000300800 */
[----:B0-----:R-:W0:Y:S01]  /*163b0*/  LDC R5, c[0x0][0x448] ;  /* 0x00011200ff057b82 */ /* 0x001e220000000800 */
[----:B------:R-:W-:Y:S01]  /*163c0*/  LOP3.LUT P6, RZ, R16, 0x40, RZ, 0xc0, !PT ;  /* 0x0000004010ff7812 */ /* 0x000fe200078cc0ff */
[----:B------:R-:W-:Y:S01]  /*163d0*/  ULDC.64 UR6, c[0x0][0x2e0] ;  /* 0x0000b80000067ab9 */ /* 0x000fe20000000a00 */
[----:B------:R-:W3:Y:S01]  /*163e0*/  LDL.LU.64 R20, [R1+0x20] ;  /* 0x0000200001147983 */ /* 0x000ee20000300a00 */
[----:B------:R-:W-:Y:S01]  /*163f0*/  SHF.R.S32.HI R4, RZ, 0x1f, R27 ;  /* 0x0000001fff047819 */ /* 0x000fe2000001141b */
[----:B------:R-:W-:Y:S01]  /*16400*/  ULDC.64 UR4, c[0x0][0x2d8] ;  /* 0x0000b60000047ab9 */ /* 0x000fe20000000a00 */
[----:B------:R-:W-:Y:S01]  /*16410*/  SEL R0, R27, RZ, !P6 ;  /* 0x000000ff1b007207 */ /* 0x000fe20007000000 */
[----:B------:R-:W-:Y:S01]  /*16420*/  ULDC.64 UR8, c[0x0][0x280] ;  /* 0x0000a00000087ab9 */ /* 0x000fe20000000a00 */
[----:B------:R-:W-:Y:S01]  /*16430*/  SEL R4, R4, RZ, !P6 ;  /* 0x000000ff04047207 */ /* 0x000fe20007000000 */
[----:B------:R-:W1:Y:S01]  /*16440*/  LDC R9, c[0x0][0x448] ;  /* 0x00011200ff097b82 */ /* 0x000e620000000800 */
[----:B------:R-:W4:Y:S03]  /*16450*/  S2R R11, SR_TID.X ;  /* 0x00000000000b7919 */ /* 0x000f260000002100 */
[----:B------:R-:W-:Y:S01]  /*16460*/  IMAD R4, R4, UR6, RZ ;  /* 0x0000000604047c24 */ /* 0x000fe2000f8e02ff */
[----:B0-----:R-:W-:-:S03]  /*16470*/  ISETP.NE.AND P6, PT, R5, 0x1, PT ;  /* 0x000000010500780c */ /* 0x001fc60003fc5270 */
[----:B------:R-:W-:-:S10]  /*16480*/  IMAD R5, R0, UR7, R4 ;  /* 0x0000000700057c24 */ /* 0x000fd4000f8e0204 */
[----:B------:R-:W0:Y:S01]  /*16490*/  @P6 LDC R4, c[0x0][0x44c] ;  /* 0x00011300ff046b82 */ /* 0x000e220000000800 */
[----:B----4-:R-:W-:-:S07]  /*164a0*/  IMAD.SHL.U32 R10, R11, 0x8, RZ ;  /* 0x000000080b0a7824 */ /* 0x010fce00078e00ff */
[----:B------:R-:W4:Y:S01]  /*164b0*/  @P6 LDC R8, c[0x0][0x450] ;  /* 0x00011400ff086b82 */ /* 0x000f220000000800 */
        /* <DEDUP_REMOVED lines=8> */
[----:B------:R-:W-:Y:S01]  /*16540*/  IMAD.WIDE.U32 R2, R0, UR6, R2 ;  /* 0x0000000600027c25 */ /* 0x000fe2000f8e0002 */
[----:B------:R-:W-:Y:S01]  /*16550*/  ULDC.64 UR6, c[0x0][0x2c8] ;  /* 0x0000b20000067ab9 */ /* 0x000fe20000000a00 */
[----:B------:R-:W5:Y:S02]  /*16560*/  @P6 LDC R0, c[0x0][0x450] ;  /* 0x00011400ff006b82 */ /* 0x000f640000000800 */
[----:B------:R-:W-:-:S02]  /*16570*/  IMAD.IADD R3, R3, 0x1, R5 ;  /* 0x0000000103037824 */ /* 0x000fc400078e0205 */
[----:B--2---:R-:W-:Y:S01]  /*16580*/  IMAD.SHL.U32 R21, R21, 0x20, RZ ;  /* 0x0000002015157824 */ /* 0x004fe200078e00ff */
[----:B---3--:R-:W-:-:S04]  /*16590*/  LOP3.LUT R20, R20, 0x7f, RZ, 0xc0, !PT ;  /* 0x0000007f14147812 */ /* 0x008fc800078ec0ff */
[----:B------:R-:W-:Y:S02]  /*165a0*/  LOP3.LUT R21, R21, 0x60, RZ, 0xc0, !PT ;  /* 0x0000006015157812 */ /* 0x000fe400078ec0ff */
[----:B------:R-:W-:-:S04]  /*165b0*/  SHF.R.U32.HI R20, RZ, 0x2, R20 ;  /* 0x00000002ff147819 */ /* 0x000fc80000011614 */
[----:B------:R-:W-:Y:S01]  /*165c0*/  LOP3.LUT R20, R20, R21, RZ, 0xfc, !PT ;  /* 0x0000001514147212 */ /* 0x000fe200078efcff */
[----:B------:R-:W-:-:S04]  /*165d0*/  IMAD.SHL.U32 R21, R11, 0x8, RZ ;  /* 0x000000080b157824 */ /* 0x000fc800078e00ff */
[----:B------:R-:W-:Y:S01]  /*165e0*/  IMAD.IADD R6, R20, 0x1, R25 ;  /* 0x0000000114067824 */ /* 0x000fe200078e0219 */
[----:B------:R-:W-:Y:S02]  /*165f0*/  LOP3.LUT R21, R21, 0x18, RZ, 0xc0, !PT ;  /* 0x0000001815157812 */ /* 0x000fe400078ec0ff */
[----:B------:R-:W-:Y:S01]  /*16600*/  LOP3.LUT R20, R11, 0x7f, RZ, 0xc0, !PT ;  /* 0x0000007f0b147812 */ /* 0x000fe200078ec0ff */
[----:B0-----:R-:W-:Y:S01]  /*16610*/  @P6 IMAD.HI.U32 R5, R6, R4, RZ ;  /* 0x0000000406056227 */ /* 0x001fe200078e00ff */
[C---:B------:R-:W-:Y:S02]  /*16620*/  LOP3.LUT R12, R21.reuse, 0x20, RZ, 0xfc, !PT ;  /* 0x00000020150c7812 */ /* 0x040fe400078efcff */
[----:B------:R-:W-:Y:S01]  /*16630*/  LOP3.LUT R11, R21, 0x40, RZ, 0xfc, !PT ;  /* 0x00000040150b7812 */ /* 0x000fe200078efcff */
[----:B------:R-:W-:Y:S01]  /*16640*/  IMAD.MOV.U32 R4, RZ, RZ, R6 ;  /* 0x000000ffff047224 */ /* 0x000fe200078e0006 */
[----:B-----5:R-:W-:Y:S02]  /*16650*/  @P6 SHF.R.U32.HI R4, RZ, R0, R5 ;  /* 0x00000000ff046219 */ /* 0x020fe40000011605 */
[----:B------:R-:W-:-:S02]  /*16660*/  SHF.R.U32.HI R20, RZ, 0x2, R20 ;  /* 0x00000002ff147819 */ /* 0x000fc40000011614 */
[--C-:B------:R-:W-:Y:S01]  /*16670*/  SHF.R.S32.HI R0, RZ, 0x1f, R4.reuse ;  /* 0x0000001fff007819 */ /* 0x100fe20000011404 */
[----:B------:R-:W-:-:S04]  /*16680*/  IMAD.MOV R7, RZ, RZ, -R4 ;  /* 0x000000ffff077224 */ /* 0x000fc800078e0a04 */
[----:B------:R-:W-:-:S04]  /*16690*/  IMAD R0, R0, UR4, RZ ;  /* 0x0000000400007c24 */ /* 0x000fc8000f8e02ff */
[C---:B------:R-:W-:Y:S02]  /*166a0*/  IMAD R0, R4.reuse, UR5, R0 ;  /* 0x0000000504007c24 */ /* 0x040fe4000f8e0200 */
[----:B------:R-:W-:-:S04]  /*166b0*/  IMAD.WIDE.U32 R4, R4, UR4, R2 ;  /* 0x0000000404047c25 */ /* 0x000fc8000f8e0002 */
[----:B------:R-:W-:Y:S02]  /*166c0*/  IMAD.IADD R5, R5, 0x1, R0 ;  /* 0x0000000105057824 */ /* 0x000fe400078e0200 */
[----:B-1----:R-:W-:-:S04]  /*166d0*/  IMAD R0, R9, R7, R6 ;  /* 0x0000000709007224 */ /* 0x002fc800078e0206 */
[----:B------:R-:W-:Y:S01]  /*166e0*/  IMAD.WIDE.U32 R4, R0, UR6, R4 ;  /* 0x0000000600047c25 */ /* 0x000fe2000f8e0004 */
[----:B------:R-:W-:-:S05]  /*166f0*/  SHF.R.S32.HI R7, RZ, 0x1f, R0 ;  /* 0x0000001fff077819 */ /* 0x000fca0000011400 */
[----:B------:R-:W-:-:S04]  /*16700*/  IMAD R7, R7, UR6, RZ ;  /* 0x0000000607077c24 */ /* 0x000fc8000f8e02ff */
[----:B------:R-:W-:Y:S01]  /*16710*/  IMAD R7, R0, UR7, R7 ;  /* 0x0000000700077c24 */ /* 0x000fe2000f8e0207 */
[----:B------:R-:W-:-:S03]  /*16720*/  LEA R0, P0, R4, UR8, 0x1 ;  /* 0x0000000804007c11 */ /* 0x000fc6000f8008ff */
[----:B------:R-:W-:Y:S02]  /*16730*/  IMAD.IADD R5, R5, 0x1, R7 ;  /* 0x0000000105057824 */ /* 0x000fe400078e0207 */
[----:B------:R-:W0:Y:S03]  /*16740*/  @P6 LDC R7, c[0x0][0x44c] ;  /* 0x00011300ff076b82 */ /* 0x000e260000000800 */
[----:B------:R-:W-:Y:S01]  /*16750*/  LEA.HI.X R4, R4, UR9, R5, 0x1, P0 ;  /* 0x0000000904047c11 */ /* 0x000fe200080f0c05 */
[----:B------:R-:W-:-:S04]  /*16760*/  VIADD R5, R6, 0x80 ;  /* 0x0000008006057836 */ /* 0x000fc80000000000 */
[----:B------:R-:W-:Y:S02]  /*16770*/  IMAD.MOV.U32 R6, RZ, RZ, R5 ;  /* 0x000000ffff067224 */ /* 0x000fe400078e0005 */
[----:B0-----:R-:W-:-:S05]  /*16780*/  @P6 IMAD.HI.U32 R7, R5, R7, RZ ;  /* 0x0000000705076227 */ /* 0x001fca00078e00ff */
[----:B----4-:R-:W-:-:S05]  /*16790*/  @P6 SHF.R.U32.HI R6, RZ, R8, R7 ;  /* 0x00000008ff066219 */ /* 0x010fca0000011607 */
        /* <DEDUP_REMOVED lines=15> */
[----:B------:R-:W-:-:S03]  /*16890*/  LEA R8, P0, R2, UR8, 0x1 ;  /* 0x0000000802087c11 */ /* 0x000fc6000f8008ff */
[----:B------:R-:W-:-:S05]  /*168a0*/  IMAD.IADD R3, R3, 0x1, R6 ;  /* 0x0000000103037824 */ /* 0x000fca00078e0206 */
[----:B------:R-:W-:Y:S02]  /*168b0*/  LEA.HI.X R3, R2, UR9, R3, 0x1, P0 ;  /* 0x0000000902037c11 */ /* 0x000fe400080f0c03 */
[----:B------:R-:W-:Y:S01]  /*168c0*/  ISETP.GE.AND P0, PT, R10, UR4, PT ;  /* 0x000000040a007c0c */ /* 0x000fe2000bf06270 */
[----:B------:R-:W-:-:S12]  /*168d0*/  BRA.DIV UR5, `(.L_x_11216) ;  /* 0x0000003a05a87947 */ /* 0x000fd8000b800000 */
[----:B------:R-:W2:Y:S01]  /*168e0*/  LDL R11, [R1+0x18] ;  /* 0x00001800010b7983 */ /* 0x000ea20000100800 */
[----:B------:R-:W-:Y:S02]  /*168f0*/  IMAD R2, R28, R9, RZ ;  /* 0x000000091c027224 */ /* 0x000fe400078e02ff */
[----:B------:R-:W-:Y:S01]  /*16900*/  IMAD.IADD R25, R20, 0x1, R25 ;  /* 0x0000000114197824 */ /* 0x000fe200078e0219 */
[----:B------:R-:W0:Y:S04]  /*16910*/  SHFL.IDX PT, R5, R0, RZ, 0x1c1f ;  /* 0x001c1fff00057589 */ /* 0x000e2800000e0000 */
[----:B------:R-:W1:Y:S01]  /*16920*/  SHFL.IDX PT, R6, R4, RZ, 0x1c1f ;  /* 0x001c1fff04067589 */ /* 0x000e6200000e0000 */
[----:B------:R-:W-:-:S13]  /*16930*/  ISETP.GE.AND P3, PT, R25, R2, PT ;  /* 0x000000021900720c */ /* 0x000fda0003f66270 */
[----:B0-----:R-:W-:-:S05]  /*16940*/  @!P3 LEA R5, P4, R10, R5, 0x1 ;  /* 0x000000050a05b211 */ /* 0x001fca00078808ff */
[----:B-1----:R-:W-:-:S04]  /*16950*/  @!P3 IMAD.X R6, RZ, RZ, R6, P4 ;  /* 0x000000ffff06b224 */ /* 0x002fc800020e0606 */
[----:B------:R-:W-:Y:S02]  /*16960*/  @!P3 IMAD.MOV.U32 R7, RZ, RZ, R6 ;  /* 0x000000ffff07b224 */ /* 0x000fe400078e0006 */
[----:B------:R-:W-:Y:S02]  /*16970*/  @!P3 IMAD.MOV.U32 R6, RZ, RZ, R5 ;  /* 0x000000ffff06b224 */ /* 0x000fe400078e0005 */
[----:B------:R-:W0:Y:S04]  /*16980*/  SHFL.IDX PT, R5, R0, 0x1, 0x1c1f ;  /* 0x003c1f0000057f89 */ /* 0x000e2800000e0000 */
[----:B--2---:R-:W-:Y:S04]  /*16990*/  @!P3 LDGSTS.E.BYPASS.LTC128B.128 [R11+0xc400], desc[UR56][R6.64], !P0 ;  /* 0x0c400000060bbfae */ /* 0x004fe8000c101d78 */
[----:B------:R-:W-:Y:S04]  /*169a0*/  @!P3 LDGSTS.E.BYPASS.LTC128B.128 [R11+0xf400], desc[UR56][R6.64+0x40], !P1 ;  /* 0x0f400040060bbfae */ /* 0x000fe8000c901d78 */
[----:B------:R1:W-:Y:S04]  /*169b0*/  @!P3 LDGSTS.E.BYPASS.LTC128B.128 [R11+0x12400], desc[UR56][R6.64+0x80], !P2 ;  /* 0x12400080060bbfae */ /* 0x0003e8000d101d78 */
[----:B-1----:R-:W1:Y:S01]  /*169c0*/  SHFL.IDX PT, R7, R4, 0x1, 0x1c1f ;  /* 0x003c1f0004077f89 */ /* 0x002e6200000e0000 */
[----:B------:R-:W-:-:S05]  /*169d0*/  VIADD R6, R25, 0x20 ;  /* 0x0000002019067836 */ /* 0x000fca0000000000 */
[----:B------:R-:W-:-:S13]  /*169e0*/  ISETP.GE.AND P3, PT, R6, R2, PT ;  /* 0x000000020600720c */ /* 0x000fda0003f66270 */
[----:B0-----:R-:W-:-:S05]  /*169f0*/  @!P3 LEA R5, P4, R10, R5, 0x1 ;  /* 0x000000050a05b211 */ /* 0x001fca00078808ff */
[----:B-1----:R-:W-:Y:S02]  /*16a00*/  @!P3 IMAD.X R7, RZ, RZ, R7, P4 ;  /* 0x000000ffff07b224 */ /* 0x002fe400020e0607 */
[----:B------:R-:W-:Y:S02]  /*16a10*/  @!P3 IMAD.MOV.U32 R6, RZ, RZ, R5 ;  /* 0x000000ffff06b224 */ /* 0x000fe400078e0005 */
        /* <DEDUP_REMOVED lines=30> */
[----:B0-----:R-:W-:-:S05]  /*16c00*/  @!P3 LEA R4, P4, R10, R4, 0x1 ;  /* 0x000000040a04b211 */ /* 0x001fca00078808ff */
[----:B------:R-:W-:-:S04]  /*16c10*/  @!P3 IMAD.X R0, RZ, RZ, R0, P4 ;  /* 0x000000ffff00b224 */ /* 0x000fc800020e0600 */
[----:B------:R-:W-:-:S05]  /*16c20*/  @!P3 IMAD.MOV.U32 R5, RZ, RZ, R0 ;  /* 0x000000ffff05b224 */ /* 0x000fca00078e0000 */
[----:B------:R0:W-:Y:S04]  /*16c30*/  @!P3 LDGSTS.E.BYPASS.LTC128B.128 [R11+0xe400], desc[UR56][R4.64], !P0 ;  /* 0x0e400000040bbfae */ /* 0x0001e8000c101d78 */
[----:B------:R0:W-:Y:S04]  /*16c40*/  @!P3 LDGSTS.E.BYPASS.LTC128B.128 [R11+0x11400], desc[UR56][R4.64+0x40], !P1 ;  /* 0x11400040040bbfae */ /* 0x0001e8000c901d78 */
[----:B-1----:R0:W-:Y:S02]  /*16c50*/  @!P3 LDGSTS.E.BYPASS.LTC128B.128 [R11+0x14400], desc[UR56][R4.64+0x80], !P2 ;  /* 0x14400080040bbfae */ /* 0x0021e4000d101d78 */
.L_x_11297:
        /* <DEDUP_REMOVED lines=8> */
[----:B--2---:R1:W-:Y:S01]  /*16ce0*/  @!P3 LDGSTS.E.BYPASS.LTC128B.128 [R0+0xec00], desc[UR56][R2.64], !P0 ;  /* 0x0ec000000200bfae */ /* 0x0043e2000c101d78 */
[----:B------:R-:W-:-:S03]  /*16cf0*/  PLOP3.LUT P0, PT, PT, PT, PT, 0x80, 0x0 ;  /* 0x000000000000781c */ /* 0x000fc60003f0f070 */
[----:B------:R1:W-:Y:S04]  /*16d00*/  @!P3 LDGSTS.E.BYPASS.LTC128B.128 [R0+0x11c00], desc[UR56][R2.64+0x40], !P1 ;  /* 0x11c000400200bfae */ /* 0x0003e8000c901d78 */
[----:B------:R1:W-:Y:S01]  /*16d10*/  @!P3 LDGSTS.E.BYPASS.LTC128B.128 [R0+0x14c00], desc[UR56][R2.64+0x80], !P2 ;  /* 0x14c000800200bfae */ /* 0x0003e2000d101d78 */
[----:B------:R-:W-:-:S05]  /*16d20*/  NOP ;  /* 0x0000000000007918 */ /* 0x000fca0000000000 */
.L_x_11217:
        /* <DEDUP_REMOVED lines=18> */
.L_x_11298:
[----:B------:R-:W-:Y:S05]  /*16e50*/  BSYNC B0 ;  /* 0x0000000000007941 */ /* 0x000fea0003800000 */
.L_x_11218:
        /* <DEDUP_REMOVED lines=8> */
[----:B------:R-:W-:Y:S01]  /*16ee0*/  IMAD.MOV.U32 R20, RZ, RZ, R29 ;  /* 0x000000ffff147224 */ /* 0x000fe200078e001d */
[----:B------:R1:W-:Y:S01]  /*16ef0*/  STL [R1], R22 ;  /* 0x0000001601007387 */ /* 0x0003e20000100800 */
[----:B------:R-:W-:Y:S02]  /*16f00*/  IMAD.MOV.U32 R10, RZ, RZ, R23 ;  /* 0x000000ffff0a7224 */ /* 0x000fe400078e0017 */
[----:B0-----:R-:W-:-:S05]  /*16f10*/  IMAD.SHL.U32 R4, R2, 0x8, RZ ;  /* 0x0000000802047824 */ /* 0x001fca00078e00ff */
[----:B------:R-:W-:-:S04]  /*16f20*/  LOP3.LUT R4, R4, 0x18, RZ, 0xc0, !PT ;  /* 0x0000001804047812 */ /* 0x000fc800078ec0ff */
[C---:B------:R-:W-:Y:S02]  /*16f30*/  LOP3.LUT R3, R4.reuse, 0x20, RZ, 0xfc, !PT ;  /* 0x0000002004037812 */ /* 0x040fe400078efcff */
[C---:B------:R-:W-:Y:S02]  /*16f40*/  LOP3.LUT R2, R4.reuse, 0x40, RZ, 0xfc, !PT ;  /* 0x0000004004027812 */ /* 0x040fe400078efcff */
[----:B------:R-:W-:Y:S02]  /*16f50*/  ISETP.GE.AND P3, PT, R4, UR4, PT ;  /* 0x0000000404007c0c */ /* 0x000fe4000bf66270 */
[----:B------:R-:W-:Y:S02]  /*16f60*/  ISETP.GE.AND P2, PT, R3, UR4, PT ;  /* 0x0000000403007c0c */ /* 0x000fe4000bf46270 */
[----:B-1----:R-:W-:-:S13]  /*16f70*/  ISETP.GE.AND P1, PT, R2, UR4, PT ;  /* 0x0000000402007c0c */ /* 0x002fda000bf26270 */
.L_x_11234:
[----:B------:R-:W2:Y:S01]  /*16f80*/  LDL R8, [R1+0x10] ;  /* 0x0000100001087983 */ /* 0x000ea20000100800 */
[----:B------:R-:W0:Y:S03]  /*16f90*/  LDC R4, c[0x0][0x430] ;  /* 0x00010c00ff047b82 */ /* 0x000e260000000800 */
[----:B------:R-:W3:Y:S04]  /*16fa0*/  LDL R7, [R1+0x14] ;  /* 0x0000140001077983 */ /* 0x000ee80000100800 */
[----:B------:R-:W4:Y:S01]  /*16fb0*/  LDL R6, [R1+0x4] ;  /* 0x0000040001067983 */ /* 0x000f220000100800 */
[----:B------:R-:W1:Y:S01]  /*16fc0*/  S2R R2, SR_TID.X ;  /* 0x0000000000027919 */ /* 0x000e620000002100 */
        /* <DEDUP_REMOVED lines=26> */
[----:B------:R-:W-:Y:S02]  /*17170*/  IMAD.U32 R6, RZ, RZ, UR36 ;  /* 0x00000024ff067e24 */ /* 0x000fe4000f8e00ff */
[----:B------:R-:W-:-:S03]  /*17180*/  VIADD R23, R10, 0x1 ;  /* 0x000000010a177836 */ /* 0x000fc60000000000 */
[----:B------:R-:W-:Y:S02]  /*17190*/  ISETP.NE.AND P4, PT, R6, 0x3, PT ;  /* 0x000000030600780c */ /* 0x000fe40003f85270 */
[----:B------:R-:W-:-:S04]  /*171a0*/  ISETP.NE.AND P0, PT, R23, 0x2, PT ;  /* 0x000000021700780c */ /* 0x000fc80003f05270 */
[----:B------:R-:W-:Y:S01]  /*171b0*/  SEL R29, RZ, 0x1, P0 ;  /* 0x00000001ff1d7807 */ /* 0x000fe20000000000 */
[----:B------:R-:W-:Y:S01]  /*171c0*/  IMAD.MOV.U32 R22, RZ, RZ, R0 ;  /* 0x000000ffff167224 */ /* 0x000fe200078e0000 */
[----:B------:R-:W-:Y:S02]  /*171d0*/  SEL R23, R23, RZ, P0 ;  /* 0x000000ff17177207 */ /* 0x000fe40000000000 */
[----:B------:R-:W-:Y:S02]  /*171e0*/  LOP3.LUT R29, R20, R29, RZ, 0x3c, !PT ;  /* 0x0000001d141d7212 */ /* 0x000fe400078e3cff */
[----:B--2---:R-:W-:Y:S01]  /*171f0*/  SHF.R.S32.HI R28, RZ, 0x1f, R7 ;  /* 0x0000001fff1c7819 */ /* 0x004fe20000011407 */
[----:B------:R-:W-:Y:S06]  /*17200*/  @!P4 BRA `(.L_x_11222) ;  /* 0x000000000004c947 */ /* 0x000fec0003800000 */
[----:B------:R-:W-:Y:S01]  /*17210*/  BPT.TRAP 0x1 ;  /* 0x000000040000795c */ /* 0x000fe20000300000 */
.L_x_11222:
[----:B------:R-:W-:Y:S01]  /*17220*/  IMAD R5, R23, 0x8, R17 ;  /* 0x0000000817057824 */ /* 0x000fe200078e0211 */
[----:B------:R-:W-:Y:S01]  /*17230*/  SHF.L.U32 R0, R29, 0x1f, RZ ;  /* 0x0000001f1d007819 */ /* 0x000fe200000006ff */
[----:B------:R-:W-:Y:S03]  /*17240*/  BSSY B1, `(.L_x_11223) ;  /* 0x0000003000017945 */ /* 0x000fe60003800000 */
[----:B------:R-:W0:Y:S02]  /*17250*/  SYNCS.PHASECHK.TRANS64.TRYWAIT P0, [R5+URZ+0x2d840], R0 ;  /* 0x02d84000050075a7 */ /* 0x000e24000800017f */
[----:B0-----:R-:W-:Y:S05]  /*17260*/  @!P0 BRA `(.L_x_11224) ;  /* 0x0000003800588947 */ /* 0x001fea0003800000 */
.L_x_11299:
[----:B------:R-:W-:Y:S05]  /*17270*/  BSYNC B1 ;  /* 0x0000000000017941 */ /* 0x000fea0003800000 */
.L_x_11223:
        /* <DEDUP_REMOVED lines=57> */
.L_x_11309:
        /* <DEDUP_REMOVED lines=11> */
.L_x_11226:
        /* <DEDUP_REMOVED lines=11> */
.L_x_11227:
[----:B------:R1:W-:Y:S01]  /*17770*/  SYNCS.ARRIVE.TRANS64.A1T0 RZ, [R5+URZ+0x2d830], RZ ;  /* 0x02d830ff05ff79a7 */ /* 0x0003e2000810003f */
[----:B------:R-:W-:Y:S05]  /*17780*/  @!P5 BRA `(.L_x_11228) ;  /* 0x000000000004d947 */ /* 0x000fea0003800000 */
[----:B------:R-:W-:Y:S01]  /*17790*/  BPT.TRAP 0x1 ;  /* 0x000000040000795c */ /* 0x000fe20000300000 */
.L_x_11228:
[----:B------:R-:W-:Y:S01]  /*177a0*/  SHF.L.U32 R2, R20, 0x1f, RZ ;  /* 0x0000001f14027819 */ /* 0x000fe200000006ff */
[----:B-1----:R-:W-:Y:S01]  /*177b0*/  IMAD R5, R10, 0x8, R17 ;  /* 0x000000080a057824 */ /* 0x002fe200078e0211 */
[----:B------:R-:W-:Y:S03]  /*177c0*/  BSSY B1, `(.L_x_11229) ;  /* 0x0000003000017945 */ /* 0x000fe60003800000 */
[----:B------:R-:W1:Y:S02]  /*177d0*/  SYNCS.PHASECHK.TRANS64.TRYWAIT P0, [R5+URZ+0x2d860], R2 ;  /* 0x02d86002050075a7 */ /* 0x000e64000800017f */
[----:B-1----:R-:W-:Y:S05]  /*177e0*/  @!P0 BRA `(.L_x_11230) ;  /* 0x0000003800608947 */ /* 0x002fea0003800000 */
.L_x_11310:
[----:B------:R-:W-:Y:S05]  /*177f0*/  BSYNC B1 ;  /* 0x0000000000017941 */ /* 0x000fea0003800000 */
.L_x_11229:
[----:B------:R-:W2:Y:S04]  /*17800*/  LDL R11, [R1+0x8] ;  /* 0x00000800010b7983 */ /* 0x000ea80000100800 */
[----:B0-----:R-:W2:Y:S01]  /*17810*/  LDL.LU R6, [R1] ;  /* 0x0000000001067983 */ /* 0x001ea20000300800 */
[----:B------:R-:W0:Y:S01]  /*17820*/  S2R R12, SR_TID.X ;  /* 0x00000000000c7919 */ /* 0x000e220000002100 */
[----:B------:R-:W-:Y:S01]  /*17830*/  UMOV UR4, 0xffffffff ;  /* 0xffffffff00047882 */ /* 0x000fe20000000000 */
[C---:B0-----:R-:W-:Y:S01]  /*17840*/  IMAD.SHL.U32 R4, R12.reuse, 0x8, RZ ;  /* 0x000000080c047824 */ /* 0x041fe200078e00ff */
[C---:B------:R-:W-:Y:S01]  /*17850*/  LOP3.LUT R3, R12.reuse, 0x7f, RZ, 0xc0, !PT ;  /* 0x0000007f0c037812 */ /* 0x040fe200078ec0ff */
[----:B------:R-:W-:-:S03]  /*17860*/  IMAD.SHL.U32 R8, R12, 0x8, RZ ;  /* 0x000000080c087824 */ /* 0x000fc600078e00ff */
[----:B------:R-:W-:-:S04]  /*17870*/  LOP3.LUT R4, R4, 0xd8, RZ, 0xc0, !PT ;  /* 0x000000d804047812 */ /* 0x000fc800078ec0ff */
[----:B------:R-:W-:Y:S02]  /*17880*/  LOP3.LUT R4, R4, 0x18, R12, 0x78, !PT ;  /* 0x0000001804047812 */ /* 0x000fe400078e780c */
[----:B------:R-:W-:Y:S02]  /*17890*/  SHF.R.U32.HI R3, RZ, 0x2, R3 ;  /* 0x00000002ff037819 */ /* 0x000fe40000011603 */
[----:B------:R-:W-:-:S05]  /*178a0*/  LOP3.LUT R4, R4, 0x320, R8, 0xf8, !PT ;  /* 0x0000032004047812 */ /* 0x000fca00078ef808 */
[----:B------:R-:W-:Y:S02]  /*178b0*/  IMAD R4, R10, 0x3000, R4 ;  /* 0x000030000a047824 */ /* 0x000fe400078e0204 */
        /* <DEDUP_REMOVED lines=37> */
.L_x_11320:
        /* <DEDUP_REMOVED lines=29> */
.L_x_11232:
        /* <DEDUP_REMOVED lines=12> */
.L_x_11233:
        /* <DEDUP_REMOVED lines=8> */
.L_x_11221:
[----:B------:R-:W-:Y:S05]  /*17e20*/  BSYNC B0 ;  /* 0x0000000000007941 */ /* 0x000fea0003800000 */
.L_x_11220:
        /* <DEDUP_REMOVED lines=17> */
.L_x_11236:
[----:B------:R-:W-:Y:S05]  /*17f40*/  BSYNC B0 ;  /* 0x0000000000007941 */ /* 0x000fea0003800000 */
.L_x_11235:
[----:B------:R-:W-:-:S05]  /*17f50*/  IMAD.U32 R0, RZ, RZ, UR36 ;  /* 0x00000024ff007e24 */ /* 0x000fca000f8e00ff */
[----:B------:R-:W-:-:S13]  /*17f60*/  ISETP.NE.AND P0, PT, R0, 0x3, PT ;  /* 0x000000030000780c */ /* 0x000fda0003f05270 */
[----:B------:R-:W-:Y:S05]  /*17f70*/  @!P0 BRA `(.L_x_11237) ;  /* 0x0000000000048947 */ /* 0x000fea0003800000 */
[----:B------:R-:W-:Y:S01]  /*17f80*/  BPT.TRAP 0x1 ;  /* 0x000000040000795c */ /* 0x000fe20000300000 */
.L_x_11237:
[----:B------:R-:W2:Y:S01]  /*17f90*/  LDL.LU R2, [R1+0x8] ;  /* 0x0000080001027983 */ /* 0x000ea20000300800 */
[----:B------:R-:W-:Y:S01]  /*17fa0*/  IMAD R0, R23, 0x8, R17 ;  /* 0x0000000817007824 */ /* 0x000fe200078e0211 */
[----:B------:R-:W-:Y:S01]  /*17fb0*/  SHF.L.U32 R3, R29, 0x1f, RZ ;  /* 0x0000001f1d037819 */ /* 0x000fe200000006ff */
[----:B------:R-:W-:Y:S03]  /*17fc0*/  BSSY B0, `(.L_x_11238) ;  /* 0x0000004000007945 */ /* 0x000fe60003800000 */
[----:B------:R-:W1:Y:S01]  /*17fd0*/  SYNCS.PHASECHK.TRANS64.TRYWAIT P0, [R0+URZ+0x2d860], R3 ;  /* 0x02d86003000075a7 */ /* 0x000e62000800017f */
[----:B--2---:R-:W-:Y:S01]  /*17fe0*/  IMAD R6, R22, -0x80, R2 ;  /* 0xffffff8016067824 */ /* 0x004fe200078e0202 */
[----:B-1----:R-:W-:Y:S06]  /*17ff0*/  @!P0 BRA `(.L_x_11239) ;  /* 0x0000003400d48947 */ /* 0x002fec0003800000 */
.L_x_11321:
[----:B------:R-:W-:Y:S05]  /*18000*/  BSYNC B0 ;  /* 0x0000000000007941 */ /* 0x000fea0003800000 */
.L_x_11238:
        /* <DEDUP_REMOVED lines=56> */
.L_x_11331:
        /* <DEDUP_REMOVED lines=13> */
.L_x_11241:
        /* <DEDUP_REMOVED lines=11> */
.L_x_11242:
[----:B------:R-:W-:Y:S01]  /*18510*/  VIADD R23, R23, 0x1 ;  /* 0x0000000117177836 */ /* 0x000fe20000000000 */
[----:B------:R0:W-:Y:S04]  /*18520*/  SYNCS.ARRIVE.TRANS64.A1T0 RZ, [R0+URZ+0x2d850], RZ ;  /* 0x02d850ff00ff79a7 */ /* 0x0001e8000810003f */
[----:B------:R-:W-:-:S04]  /*18530*/  ISETP.NE.AND P0, PT, R23, 0x2, PT ;  /* 0x000000021700780c */ /* 0x000fc80003f05270 */
[----:B0-----:R-:W-:Y:S02]  /*18540*/  SEL R0, RZ, 0x1, P0 ;  /* 0x00000001ff007807 */ /* 0x001fe40000000000 */
[----:B------:R-:W-:Y:S02]  /*18550*/  SEL R23, R23, RZ, P0 ;  /* 0x000000ff17177207 */ /* 0x000fe40000000000 */
[----:B------:R-:W-:-:S07]  /*18560*/  LOP3.LUT R29, R29, R0, RZ, 0x3c, !PT ;  /* 0x000000001d1d7212 */ /* 0x000fce00078e3cff */
.L_x_11201:
[----:B------:R-:W-:Y:S05]  /*18570*/  BSYNC B7 ;  /* 0x0000000000077941 */ /* 0x000fea0003800000 */
.L_x_11199:
        /* <DEDUP_REMOVED lines=11> */
.L_x_11243:
        /* <DEDUP_REMOVED lines=43> */
.L_x_11341:
[----:B------:R-:W-:Y:S02]  /*188e0*/  ULDC UR4, c[0x0][0xc38] ;  /* 0x00030e0000047ab9 */ /* 0x000fe40000000800 */
[----:B------:R-:W-:-:S04]  /*188f0*/  IMAD.U32 R4, RZ, RZ, UR4 ;  /* 0x00000004ff047e24 */ /* 0x000fc8000f8e00ff */
[----:B-1----:R-:W-:-:S04]  /*18900*/  IMAD R3, R14, R4, RZ ;  /* 0x000000040e037224 */ /* 0x002fc800078e02ff */
[----:B------:R-:W-:-:S05]  /*18910*/  IMAD.IADD R6, R6, 0x1, R3 ;  /* 0x0000000106067824 */ /* 0x000fca00078e0203 */
[----:B------:R-:W-:-:S13]  /*18920*/  ISETP.GT.AND P6, PT, R6, R0, PT ;  /* 0x000000000600720c */ /* 0x000fda0003fc4270 */
[----:B------:R-:W-:Y:S05]  /*18930*/  @P6 BRA `(.L_x_11246) ;  /* 0x0000000000a46947 */ /* 0x000fea0003800000 */
.L_x_11249:
        /* <DEDUP_REMOVED lines=35> */
.L_x_11349:
[----:B------:R-:W-:Y:S02]  /*18b70*/  ULDC UR4, c[0x0][0xc38] ;  /* 0x00030e0000047ab9 */ /* 0x000fe40000000800 */
[----:B------:R-:W-:-:S04]  /*18b80*/  IMAD.U32 R4, RZ, RZ, UR4 ;  /* 0x00000004ff047e24 */ /* 0x000fc8000f8e00ff */
[----:B-1----:R-:W-:-:S04]  /*18b90*/  IMAD R3, R14, R4, RZ ;  /* 0x000000040e037224 */ /* 0x002fc800078e02ff */
[----:B------:R-:W-:-:S05]  /*18ba0*/  IMAD.IADD R6, R3, 0x1, R6 ;  /* 0x0000000103067824 */ /* 0x000fca00078e0206 */
[----:B------:R-:W-:-:S13]  /*18bb0*/  ISETP.GT.AND P6, PT, R6, R0, PT ;  /* 0x000000000600720c */ /* 0x000fda0003fc4270 */
[----:B------:R-:W-:Y:S05]  /*18bc0*/  @!P6 BRA `(.L_x_11249) ;  /* 0xfffffffc005ce947 */ /* 0x000fea000383ffff */
.L_x_11246:
        /* <DEDUP_REMOVED lines=10> */
.L_x_11354:
[----:B------:R-:W-:-:S13]  /*18c70*/  ISETP.NE.AND P0, PT, R3, RZ, PT ;  /* 0x000000ff0300720c */ /* 0x000fda0003f05270 */
[----:B------:R-:W-:Y:S05]  /*18c80*/  @!P0 BRA `(.L_x_11251) ;  /* 0x0000000000108947 */ /* 0x000fea0003800000 */
[----:B------:R-:W-:Y:S01]  /*18c90*/  UMOV UR4, 0xffffffff ;  /* 0xffffffff00047882 */ /* 0x000fe20000000000 */
[----:B------:R-:W-:Y:S02]  /*18ca0*/  VIADD R12, R7, 0xffffffff ;  /* 0xffffffff070c7836 */ /* 0x000fe40000000000 */
[----:B------:R-:W-:Y:S05]  /*18cb0*/  BRA.DIV UR4, `(.L_x_11252) ;  /* 0x0000003a04787947 */ /* 0x000fea000b800000 */
[----:B------:R4:W0:Y:S02]  /*18cc0*/  SHFL.IDX PT, R24, R2, R12, 0x1f ;  /* 0x00001f0c02187589 */ /* 0x00082400000e0000 */
.L_x_11251:
[----:B---3--:R-:W-:Y:S01]  /*18cd0*/  ISETP.NE.AND P0, PT, R5, 0x1, PT ;  /* 0x000000010500780c */ /* 0x008fe20003f05270 */
[----:B0-----:R-:W-:-:S04]  /*18ce0*/  IMAD R24, R24, R4, R6 ;  /* 0x0000000418187224 */ /* 0x001fc800078e0206 */
[----:B------:R-:W-:-:S08]  /*18cf0*/  IMAD.IADD R0, R0, 0x1, -R24 ;  /* 0x0000000100007824 */ /* 0x000fd000078e0a18 */
[----:B------:R-:W-:Y:S05]  /*18d00*/  @!P0 BRA `(.L_x_11253) ;  /* 0x0000000000dc8947 */ /* 0x000fea0003800000 */
[----:B--2---:R-:W-:Y:S01]  /*18d10*/  IABS R4, R25 ;  /* 0x0000001900047213 */ /* 0x004fe20000000000 */
[----:B----4-:R-:W-:Y:S01]  /*18d20*/  IMAD.MOV.U32 R2, RZ, RZ, RZ ;  /* 0x000000ffff027224 */ /* 0x010fe200078e00ff */
[----:B------:R-:W-:Y:S02]  /*18d30*/  IABS R6, R5 ;  /* 0x0000000500067213 */ /* 0x000fe40000000000 */
[----:B-1----:R-:W0:Y:S08]  /*18d40*/  I2F.RP R7, R4 ;  /* 0x0000000400077306 */ /* 0x002e300000209400 */
[----:B------:R-:W-:Y:S08]  /*18d50*/  I2F.RP R10, R6 ;  /* 0x00000006000a7306 */ /* 0x000ff00000209400 */
[----:B0-----:R-:W0:Y:S02]  /*18d60*/  MUFU.RCP R7, R7 ;  /* 0x0000000700077308 */ /* 0x001e240000001000 */
[----:B0-----:R-:W-:Y:S01]  /*18d70*/  VIADD R8, R7, 0xffffffe ;  /* 0x0ffffffe07087836 */ /* 0x001fe20000000000 */
[----:B------:R-:W-:-:S05]  /*18d80*/  IABS R7, R25 ;  /* 0x0000001900077213 */ /* 0x000fca0000000000 */
[----:B------:R0:W1:Y:S02]  /*18d90*/  F2I.FTZ.U32.TRUNC.NTZ R3, R8 ;  /* 0x0000000800037305 */ /* 0x000064000021f000 */
[----:B0-----:R-:W-:Y:S01]  /*18da0*/  IABS R8, R0 ;  /* 0x0000000000087213 */ /* 0x001fe20000000000 */
[----:B-1----:R-:W-:-:S04]  /*18db0*/  IMAD.MOV R9, RZ, RZ, -R3 ;  /* 0x000000ffff097224 */ /* 0x002fc800078e0a03 */
[----:B------:R-:W-:-:S04]  /*18dc0*/  IMAD R9, R9, R4, RZ ;  /* 0x0000000409097224 */ /* 0x000fc800078e02ff */
[----:B------:R-:W-:Y:S02]  /*18dd0*/  IMAD.HI.U32 R3, R3, R9, R2 ;  /* 0x0000000903037227 */ /* 0x000fe400078e0002 */
[----:B------:R-:W0:Y:S02]  /*18de0*/  MUFU.RCP R2, R10 ;  /* 0x0000000a00027308 */ /* 0x000e240000001000 */
[----:B------:R-:W-:Y:S02]  /*18df0*/  IMAD.MOV R9, RZ, RZ, -R7 ;  /* 0x000000ffff097224 */ /* 0x000fe400078e0a07 */
[----:B------:R-:W-:-:S04]  /*18e00*/  IMAD.HI.U32 R7, R3, R8, RZ ;  /* 0x0000000803077227 */ /* 0x000fc800078e00ff */
[----:B------:R-:W-:-:S05]  /*18e10*/  IMAD R9, R7, R9, R8 ;  /* 0x0000000907097224 */ /* 0x000fca00078e0208 */
[----:B------:R-:W-:Y:S01]  /*18e20*/  ISETP.GT.U32.AND P1, PT, R4, R9, PT ;  /* 0x000000090400720c */ /* 0x000fe20003f24070 */
[----:B0-----:R-:W-:Y:S02]  /*18e30*/  VIADD R8, R2, 0xffffffe ;  /* 0x0ffffffe02087836 */ /* 0x001fe40000000000 */
[----:B------:R-:W-:Y:S02]  /*18e40*/  IMAD.MOV.U32 R2, RZ, RZ, RZ ;  /* 0x000000ffff027224 */ /* 0x000fe400078e00ff */
[----:B------:R-:W0:Y:S08]  /*18e50*/  F2I.FTZ.U32.TRUNC.NTZ R3, R8 ;  /* 0x0000000800037305 */ /* 0x000e30000021f000 */
[----:B------:R-:W-:-:S02]  /*18e60*/  @!P1 IMAD.IADD R9, R9, 0x1, -R4 ;  /* 0x0000000109099824 */ /* 0x000fc400078e0a04 */
[----:B------:R-:W-:Y:S01]  /*18e70*/  @!P1 VIADD R7, R7, 0x1 ;  /* 0x0000000107079836 */ /* 0x000fe20000000000 */
[----:B------:R-:W-:Y:S02]  /*18e80*/  ISETP.NE.AND P1, PT, R25, RZ, PT ;  /* 0x000000ff1900720c */ /* 0x000fe40003f25270 */
[----:B------:R-:W-:Y:S02]  /*18e90*/  ISETP.GE.U32.AND P0, PT, R9, R4, PT ;  /* 0x000000040900720c */ /* 0x000fe40003f06070 */
[----:B------:R-:W-:Y:S01]  /*18ea0*/  IABS R4, R5 ;  /* 0x0000000500047213 */ /* 0x000fe20000000000 */
[----:B0-----:R-:W-:-:S04]  /*18eb0*/  IMAD.MOV R9, RZ, RZ, -R3 ;  /* 0x000000ffff097224 */ /* 0x001fc800078e0a03 */
[----:B------:R-:W-:Y:S02]  /*18ec0*/  IMAD.MOV R4, RZ, RZ, -R4 ;  /* 0x000000ffff047224 */ /* 0x000fe400078e0a04 */
[----:B------:R-:W-:-:S04]  /*18ed0*/  IMAD R9, R9, R6, RZ ;  /* 0x0000000609097224 */ /* 0x000fc800078e02ff */
[----:B------:R-:W-:Y:S01]  /*18ee0*/  IMAD.HI.U32 R2, R3, R9, R2 ;  /* 0x0000000903027227 */ /* 0x000fe200078e0002 */
[----:B------:R-:W-:-:S03]  /*18ef0*/  LOP3.LUT R3, R0, R25, RZ, 0x3c, !PT ;  /* 0x0000001900037212 */ /* 0x000fc600078e3cff */
[----:B------:R-:W-:Y:S01]  /*18f00*/  @P0 VIADD R7, R7, 0x1 ;  /* 0x0000000107070836 */ /* 0x000fe20000000000 */
[----:B------:R-:W-:-:S13]  /*18f10*/  ISETP.GE.AND P2, PT, R3, RZ, PT ;  /* 0x000000ff0300720c */ /* 0x000fda0003f46270 */
        /* <DEDUP_REMOVED lines=22> */
.L_x_11253:
[----:B----4-:R-:W0:Y:S02]  /*19080*/  LDC.64 R2, c[0x0][0xc90] ;  /* 0x00032400ff027b82 */ /* 0x010e240000000a00 */
[----:B0-----:R-:W-:-:S05]  /*19090*/  IMAD.WIDE R2, R27, 0x4, R2 ;  /* 0x000000041b027825 */ /* 0x001fca00078e0202 */
[----:B-1----:R0:W2:Y:S02]  /*190a0*/  LDG.E R7, desc[UR56][R2.64] ;  /* 0x0000003802077981 */ /* 0x0020a4000c1e1900 */
[----:B0-----:R-:W-:Y:S02]  /*190b0*/  IMAD.MOV.U32 R2, RZ, RZ, RZ ;  /* 0x000000ffff027224 */ /* 0x001fe400078e00ff */
[----:B--2---:R-:W-:-:S05]  /*190c0*/  IMAD R5, R25, R7, RZ ;  /* 0x0000000719057224 */ /* 0x004fca00078e02ff */
[-C--:B------:R-:W-:Y:S02]  /*190d0*/  IABS R6, R5.reuse ;  /* 0x0000000500067213 */ /* 0x080fe40000000000 */
[----:B------:R-:W-:Y:S02]  /*190e0*/  IABS R10, R5 ;  /* 0x00000005000a7213 */ /* 0x000fe40000000000 */
[----:B------:R-:W0:Y:S08]  /*190f0*/  I2F.RP R8, R6 ;  /* 0x0000000600087306 */ /* 0x000e300000209400 */
[----:B0-----:R-:W0:Y:S02]  /*19100*/  MUFU.RCP R8, R8 ;  /* 0x0000000800087308 */ /* 0x001e240000001000 */
[----:B0-----:R-:W-:-:S02]  /*19110*/  VIADD R9, R8, 0xffffffe ;  /* 0x0ffffffe08097836 */ /* 0x001fc40000000000 */
[----:B------:R-:W-:-:S04]  /*19120*/  IMAD.MOV R8, RZ, RZ, -R10 ;  /* 0x000000ffff087224 */ /* 0x000fc800078e0a0a */
[----:B------:R-:W0:Y:S02]  /*19130*/  F2I.FTZ.U32.TRUNC.NTZ R3, R9 ;  /* 0x0000000900037305 */ /* 0x000e24000021f000 */
[----:B0-----:R-:W-:-:S04]  /*19140*/  IMAD.MOV R11, RZ, RZ, -R3 ;  /* 0x000000ffff0b7224 */ /* 0x001fc800078e0a03 */
[----:B------:R-:W-:-:S04]  /*19150*/  IMAD R11, R11, R6, RZ ;  /* 0x000000060b0b7224 */ /* 0x000fc800078e02ff */
[----:B------:R-:W-:Y:S01]  /*19160*/  IMAD.HI.U32 R3, R3, R11, R2 ;  /* 0x0000000b03037227 */ /* 0x000fe200078e0002 */
        /* <DEDUP_REMOVED lines=11> */
[----:B------:R-:W-:-:S04]  /*19220*/  IMAD.MOV.U32 R2, RZ, RZ, R3 ;  /* 0x000000ffff027224 */ /* 0x000fc800078e0003 */
        /* <DEDUP_REMOVED lines=34> */
.L_x_11254:
[----:B------:R-:W-:-:S05]  /*19450*/  LOP3.LUT R2, RZ, R2, RZ, 0x33, !PT ;  /* 0x00000002ff027212 */ /* 0x000fca00078e33ff */
[----:B------:R-:W-:Y:S01]  /*19460*/  IMAD.IADD R25, R25, 0x1, R2 ;  /* 0x0000000119197824 */ /* 0x000fe200078e0202 */
[----:B------:R-:W-:Y:S06]  /*19470*/  BRA `(.L_x_11255) ;  /* 0x00000000001c7947 */ /* 0x000fec0003800000 */
.L_x_11247:
[----:B------:R-:W-:Y:S01]  /*19480*/  UMOV UR4, URZ ;  /* 0x0000003f00047c82 */ /* 0x000fe20008000000 */
[----:B------:R-:W-:Y:S01]  /*19490*/  UMOV UR5, URZ ;  /* 0x0000003f00057c82 */ /* 0x000fe20008000000 */
[----:B------:R-:W-:Y:S01]  /*194a0*/  ULDC UR6, c[0x0][0xc3c] ;  /* 0x00030f0000067ab9 */ /* 0x000fe20000000800 */
[----:B------:R-:W-:Y:S02]  /*194b0*/  IMAD.MOV.U32 R24, RZ, RZ, R0 ;  /* 0x000000ffff187224 */ /* 0x000fe400078e0000 */
[----:B------:R-:W-:Y:S02]  /*194c0*/  IMAD.U32 R25, RZ, RZ, UR4 ;  /* 0x00000004ff197e24 */ /* 0x000fe4000f8e00ff */
[----:B------:R-:W-:Y:S02]  /*194d0*/  IMAD.U32 R26, RZ, RZ, UR5 ;  /* 0x00000005ff1a7e24 */ /* 0x000fe4000f8e00ff */
[----:B------:R-:W-:-:S07]  /*194e0*/  IMAD.U32 R27, RZ, RZ, UR6 ;  /* 0x00000006ff1b7e24 */ /* 0x000fce000f8e00ff */
.L_x_11255:
        /* <DEDUP_REMOVED lines=10> */
.L_x_11244:
[----:B------:R-:W-:Y:S02]  /*19590*/  ULDC UR4, c[0x0][0xc3c] ;  /* 0x00030f0000047ab9 */ /* 0x000fe40000000800 */
[----:B-1----:R-:W-:-:S13]  /*195a0*/  ISETP.GE.AND P0, PT, R27, UR4, PT ;  /* 0x000000041b007c0c */ /* 0x002fda000bf06270 */
[----:B------:R-:W-:Y:S05]  /*195b0*/  @!P0 BRA `(.L_x_11256) ;  /* 0xffffffb000088947 */ /* 0x000fea000383ffff */
[----:B------:R-:W-:Y:S05]  /*195c0*/  BSYNC B8 ;  /* 0x0000000000087941 */ /* 0x000fea0003800000 */
.L_x_11185:
        /* <DEDUP_REMOVED lines=12> */
.L_x_11357:
[----:B------:R-:W-:Y:S05]  /*19690*/  BSYNC B0 ;  /* 0x0000000000007941 */ /* 0x000fea0003800000 */
.L_x_11257:
[----:B------:R-:W-:-:S03]  /*196a0*/  UMOV UR4, 0xffffffff ;  /* 0xffffffff00047882 */ /* 0x000fc60000000000 */
[----:B------:R-:W-:Y:S05]  /*196b0*/  BRA.DIV UR4, `(.L_x_11259) ;  /* 0x0000003204347947 */ /* 0x000fea000b800000 */
[----:B0-----:R-:W0:Y:S02]  /*196c0*/  S2R R0, SR_TID.X ;  /* 0x0000000000007919 */ /* 0x001e240000002100 */
[----:B0-----:R-:W-:-:S04]  /*196d0*/  SHF.R.U32.HI R0, RZ, 0x5, R0 ;  /* 0x00000005ff007819 */ /* 0x001fc80000011600 */
[----:B------:R-:W-:-:S05]  /*196e0*/  LOP3.LUT R0, R0, 0x3, RZ, 0xc0, !PT ;  /* 0x0000000300007812 */ /* 0x000fca00078ec0ff */
[----:B------:R0:W1:Y:S02]  /*196f0*/  SHFL.IDX PT, R14, R0, RZ, 0x1f ;  /* 0x00001fff000e7589 */ /* 0x00006400000e0000 */
.L_x_11360:
[----:B-1----:R-:W-:Y:S01]  /*19700*/  ISETP.NE.AND P0, PT, R14, RZ, PT ;  /* 0x000000ff0e00720c */ /* 0x002fe20003f05270 */
[----:B------:R-:W-:-:S12]  /*19710*/  BSSY B0, `(.L_x_11260) ;  /* 0x0000024000007945 */ /* 0x000fd80003800000 */
[----:B------:R-:W-:Y:S05]  /*19720*/  @P0 BRA `(.L_x_11261) ;  /* 0x0000000000880947 */ /* 0x000fea0003800000 */
[----:B------:R-:W-:-:S03]  /*19730*/  UMOV UR4, 0xffffffff ;  /* 0xffffffff00047882 */ /* 0x000fc60000000000 */
[----:B------:R-:W-:Y:S05]  /*19740*/  BRA.DIV UR4, `(.L_x_11262) ;  /* 0x0000003204447947 */ /* 0x000fea000b800000 */
[----:B------:R-:W-:-:S13]  /*19750*/  ELECT P6, URZ, PT ;  /* 0x00000000003f782f */ /* 0x000fda00038c0000 */
.L_x_11363:
[----:B------:R-:W-:Y:S05]  /*19760*/  @!P6 BRA `(.L_x_11261) ;  /* 0x000000000078e947 */ /* 0x000fea0003800000 */
[----:B------:R-:W-:-:S06]  /*19770*/  ULOP3.LUT UR4, UR44, 0x2, URZ, 0xfc, !UPT ;  /* 0x000000022c047892 */ /* 0x000fcc000f8efc3f */
[----:B0-----:R-:W-:-:S05]  /*19780*/  IMAD.U32 R0, RZ, RZ, UR4 ;  /* 0x00000004ff007e24 */ /* 0x001fca000f8e00ff */
[----:B------:R-:W-:-:S13]  /*19790*/  ISETP.NE.AND P0, PT, R0, 0x3, PT ;  /* 0x000000030000780c */ /* 0x000fda0003f05270 */
[----:B------:R-:W-:Y:S05]  /*197a0*/  @!P0 BRA `(.L_x_11263) ;  /* 0x0000000000048947 */ /* 0x000fea0003800000 */
[----:B------:R-:W-:Y:S01]  /*197b0*/  BPT.TRAP 0x1 ;  /* 0x000000040000795c */ /* 0x000fe20000300000 */
.L_x_11263:
[----:B------:R-:W-:Y:S01]  /*197c0*/  IMAD R3, R23, 0x8, R5 ;  /* 0x0000000817037824 */ /* 0x000fe200078e0205 */
[----:B------:R-:W-:Y:S01]  /*197d0*/  SHF.L.U32 R2, R29, 0x1f, RZ ;  /* 0x0000001f1d027819 */ /* 0x000fe200000006ff */
[----:B------:R-:W-:-:S03]  /*197e0*/  VIADD R23, R23, 0x1 ;  /* 0x0000000117177836 */ /* 0x000fc60000000000 */
[----:B------:R-:W0:Y:S02]  /*197f0*/  SYNCS.PHASECHK.TRANS64.TRYWAIT P1, [R3+URZ+0x2d840], R2 ;  /* 0x02d84002030075a7 */ /* 0x000e24000802017f */
[----:B------:R-:W-:-:S04]  /*19800*/  ISETP.NE.AND P2, PT, R23, 0x2, PT ;  /* 0x000000021700780c */ /* 0x000fc80003f45270 */
[----:B------:R-:W-:Y:S01]  /*19810*/  SEL R0, RZ, 0x1, P2 ;  /* 0x00000001ff007807 */ /* 0x000fe20001000000 */
[----:B0-----:R-:W-:Y:S08]  /*19820*/  @!P1 BRA `(.L_x_11264) ;  /* 0x00000030002c9947 */ /* 0x001ff00003800000 */
.L_x_11364:
[----:B------:R-:W-:Y:S02]  /*19830*/  SEL R23, R23, RZ, P2 ;  /* 0x000000ff17177207 */ /* 0x000fe40001000000 */
[----:B------:R-:W-:Y:S01]  /*19840*/  LOP3.LUT R0, R29, R0, RZ, 0x3c, !PT ;  /* 0x000000001d007212 */ /* 0x000fe200078e3cff */
[----:B------:R-:W-:Y:S06]  /*19850*/  @!P0 BRA `(.L_x_11265) ;  /* 0x0000000000048947 */ /* 0x000fec0003800000 */
[----:B------:R-:W-:Y:S01]  /*19860*/  BPT.TRAP 0x1 ;  /* 0x000000040000795c */ /* 0x000fe20000300000 */
.L_x_11265:
[----:B------:R-:W-:Y:S01]  /*19870*/  IMAD R23, R23, 0x8, R5 ;  /* 0x0000000817177824 */ /* 0x000fe200078e0205 */
[----:B------:R-:W-:-:S04]  /*19880*/  SHF.L.U32 R0, R0, 0x1f, RZ ;  /* 0x0000001f00007819 */ /* 0x000fc800000006ff */
[----:B------:R-:W1:Y:S02]  /*19890*/  SYNCS.PHASECHK.TRANS64.TRYWAIT P1, [R23+URZ+0x2d840], R0 ;  /* 0x02d84000170075a7 */ /* 0x000e64000802017f */
[----:B-1----:R-:W-:Y:S05]  /*198a0*/  @!P1 BRA `(.L_x_11266) ;  /* 0x0000003000209947 */ /* 0x002fea0003800000 */
.L_x_11365:
[----:B------:R-:W-:Y:S05]  /*198b0*/  @!P0 BRA `(.L_x_11267) ;  /* 0x0000000000048947 */ /* 0x000fea0003800000 */
[----:B------:R-:W-:Y:S01]  /*198c0*/  BPT.TRAP 0x1 ;  /* 0x000000040000795c */ /* 0x000fe20000300000 */
.L_x_11267:
[----:B------:R-:W3:Y:S02]  /*198d0*/  SYNCS.PHASECHK.TRANS64.TRYWAIT P1, [R3+URZ+0x2d860], R2 ;  /* 0x02d86002030075a7 */ /* 0x000ee4000802017f */
[----:B---3--:R-:W-:Y:S05]  /*198e0*/  @!P1 BRA `(.L_x_11268) ;  /* 0x0000003000249947 */ /* 0x008fea0003800000 */
.L_x_11366:
[----:B------:R-:W-:Y:S05]  /*198f0*/  @!P0 BRA `(.L_x_11269) ;  /* 0x0000000000048947 */ /* 0x000fea0003800000 */
[----:B------:R-:W-:Y:S01]  /*19900*/  BPT.TRAP 0x1 ;  /* 0x000000040000795c */ /* 0x000fe20000300000 */
.L_x_11269:
[----:B----4-:R4:W0:Y:S02]  /*19910*/  SYNCS.PHASECHK.TRANS64.TRYWAIT P0, [R23+URZ+0x2d860], R0 ;  /* 0x02d86000170075a7 */ /* 0x010824000800017f */
[----:B0-----:R-:W-:Y:S05]  /*19920*/  @!P0 NANOSLEEP.SYNCS 0x989680 ;  /* 0x009896800000895d */ /* 0x001fea0003900000 */
[----:B------:R-:W0:Y:S02]  /*19930*/  @!P0 SYNCS.PHASECHK.TRANS64 P0, [R23+URZ+0x2d860], R0 ;  /* 0x02d86000170085a7 */ /* 0x000e24000800007f */
[----:B0-----:R-:W-:Y:S05]  /*19940*/  @!P0 BRA `(.L_x_11269) ;  /* 0xfffffffc00f08947 */ /* 0x001fea000383ffff */
.L_x_11261:
[----:B------:R-:W-:Y:S05]  /*19950*/  BSYNC B0 ;  /* 0x0000000000007941 */ /* 0x000fea0003800000 */
.L_x_11260:
[----:B------:R-:W-:Y:S05]  /*19960*/  EXIT ;  /* 0x000000000000794d */ /* 0x000fea0003800000 */
.L_x_11084:
[----:B0-----:R-:W-:-:S04]  /*19970*/  IMAD.U32 R3, RZ, RZ, UR41 ;  /* 0x00000029ff037e24 */ /* 0x001fc8000f8e00ff */
[----:B------:R0:W1:Y:S03]  /*19980*/  SYNCS.PHASECHK.TRANS64.TRYWAIT P1, [R3+URZ+0x2d800], R0 ;  /* 0x02d80000030075a7 */ /* 0x000066000802017f */
[----:B-1----:R-:W-:Y:S05]  /*19990*/  @!P1 NANOSLEEP.SYNCS 0x989680 ;  /* 0x009896800000995d */ /* 0x002fea0003900000 */
[----:B------:R-:W1:Y:S02]  /*199a0*/  @!P1 SYNCS.PHASECHK.TRANS64 P1, [R3+URZ+0x2d800], R0 ;  /* 0x02d80000030095a7 */ /* 0x000e64000802007f */
[----:B-1----:R-:W-:Y:S05]  /*199b0*/  @!P1 BRA `(.L_x_11084) ;  /* 0xfffffffc00ec9947 */ /* 0x002fea000383ffff */
[----:B------:R-:W-:Y:S05]  /*199c0*/  BRA `(.L_x_11270) ;  /* 0xfffffe8400d47947 */ /* 0x000fea000383ffff */
.L_x_11088:
[----:B-1----:R1:W2:Y:S02]  /*199d0*/  SYNCS.PHASECHK.TRANS64.TRYWAIT P1, [R2+URZ+0x2d830], R3 ;  /* 0x02d83003020075a7 */ /* 0x0022a4000802017f */
[----:B--2---:R-:W-:Y:S05]  /*199e0*/  @!P1 NANOSLEEP.SYNCS 0x989680 ;  /* 0x009896800000995d */ /* 0x004fea0003900000 */
[----:B------:R-:W2:Y:S02]  /*199f0*/  @!P1 SYNCS.PHASECHK.TRANS64 P1, [R2+URZ+0x2d830], R3 ;  /* 0x02d83003020095a7 */ /* 0x000ea4000802007f */
[----:B--2---:R-:W-:Y:S05]  /*19a00*/  @!P1 BRA `(.L_x_11088) ;  /* 0xfffffffc00f09947 */ /* 0x004fea000383ffff */
[----:B------:R-:W-:Y:S05]  /*19a10*/  BRA `(.L_x_11087) ;  /* 0xfffffe8400f07947 */ /* 0x000fea000383ffff */
.L_x_11105:
[----:B-1----:R-:W-:-:S04]  /*19a20*/  IMAD.U32 R7, RZ, RZ, UR6 ;  /* 0x00000006ff077e24 */ /* 0x002fc8000f8e00ff */
[----:B------:R1:W2:Y:S03]  /*19a30*/  SYNCS.PHASECHK.TRANS64.TRYWAIT P1, [R7+URZ+0x2d830], R6 ;  /* 0x02d83006070075a7 */ /* 0x0002a6000802017f */
[----:B--2---:R-:W-:Y:S05]  /*19a40*/  @!P1 NANOSLEEP.SYNCS 0x989680 ;  /* 0x009896800000995d */ /* 0x004fea0003900000 */
[----:B------:R-:W2:Y:S02]  /*19a50*/  @!P1 SYNCS.PHASECHK.TRANS64 P1, [R7+URZ+0x2d830], R6 ;  /* 0x02d83006070095a7 */ /* 0x000ea4000802007f */
[----:B--2---:R-:W-:Y:S05]  /*19a60*/  @!P1 BRA `(.L_x_11105) ;  /* 0xfffffffc00ec9947 */ /* 0x004fea000383ffff */
[----:B------:R-:W-:Y:S05]  /*19a70*/  BRA `(.L_x_11102) ;  /* 0xfffffec400047947 */ /* 0x000fea000383ffff */
.L_x_11109:
[----:B-1----:R-:W-:-:S04]  /*19a80*/  IMAD.U32 R7, RZ, RZ, UR6 ;  /* 0x00000006ff077e24 */ /* 0x002fc8000f8e00ff */
[----:B------:R1:W2:Y:S03]  /*19a90*/  SYNCS.PHASECHK.TRANS64.TRYWAIT P1, [R7+URZ+0x2d850], R6 ;  /* 0x02d85006070075a7 */ /* 0x0002a6000802017f */
[----:B--2---:R-:W-:Y:S05]  /*19aa0*/  @!P1 NANOSLEEP.SYNCS 0x989680 ;  /* 0x009896800000995d */ /* 0x004fea0003900000 */
[----:B------:R-:W2:Y:S02]  /*19ab0*/  @!P1 SYNCS.PHASECHK.TRANS64 P1, [R7+URZ+0x2d850], R6 ;  /* 0x02d85006070095a7 */ /* 0x000ea4000802007f */
[----:B--2---:R-:W-:Y:S05]  /*19ac0*/  @!P1 BRA `(.L_x_11109) ;  /* 0xfffffffc00ec9947 */ /* 0x004fea000383ffff */
[----:B------:R-:W-:Y:S05]  /*19ad0*/  BRA `(.L_x_11106) ;  /* 0xfffffec400b07947 */ /* 0x000fea000383ffff */
.L_x_11128:
[----:B-1----:R-:W-:-:S04]  /*19ae0*/  IMAD.U32 R7, RZ, RZ, UR6 ;  /* 0x00000006ff077e24 */ /* 0x002fc8000f8e00ff */
[----:B------:R1:W2:Y:S03]  /*19af0*/  SYNCS.PHASECHK.TRANS64.TRYWAIT P1, [R7+URZ+0x2d830], R6 ;  /* 0x02d83006070075a7 */ /* 0x0002a6000802017f */
[----:B--2---:R-:W-:Y:S05]  /*19b00*/  @!P1 NANOSLEEP.SYNCS 0x989680 ;  /* 0x009896800000995d */ /* 0x004fea0003900000 */
[----:B------:R-:W2:Y:S02]  /*19b10*/  @!P1 SYNCS.PHASECHK.TRANS64 P1, [R7+URZ+0x2d830], R6 ;  /* 0x02d83006070095a7 */ /* 0x000ea4000802007f */
[----:B--2---:R-:W-:Y:S05]  /*19b20*/  @!P1 BRA `(.L_x_11128) ;  /* 0xfffffffc00ec9947 */ /* 0x004fea000383ffff */
[----:B------:R-:W-:Y:S05]  /*19b30*/  BRA `(.L_x_11125) ;  /* 0xffffff0000a07947 */ /* 0x000fea000383ffff */
.L_x_11132:
[----:B-1----:R-:W-:-:S04]  /*19b40*/  IMAD.U32 R7, RZ, RZ, UR6 ;  /* 0x00000006ff077e24 */ /* 0x002fc8000f8e00ff */
[----:B------:R1:W2:Y:S03]  /*19b50*/  SYNCS.PHASECHK.TRANS64.TRYWAIT P1, [R7+URZ+0x2d850], R6 ;  /* 0x02d85006070075a7 */ /* 0x0002a6000802017f */
[----:B--2---:R-:W-:Y:S05]  /*19b60*/  @!P1 NANOSLEEP.SYNCS 0x989680 ;  /* 0x009896800000995d */ /* 0x004fea0003900000 */
[----:B------:R-:W2:Y:S02]  /*19b70*/  @!P1 SYNCS.PHASECHK.TRANS64 P1, [R7+URZ+0x2d850], R6 ;  /* 0x02d85006070095a7 */ /* 0x000ea4000802007f */
[----:B--2---:R-:W-:Y:S05]  /*19b80*/  @!P1 BRA `(.L_x_11132) ;  /* 0xfffffffc00ec9947 */ /* 0x004fea000383ffff */
[----:B------:R-:W-:Y:S05]  /*19b90*/  BRA `(.L_x_11129) ;  /* 0xffffff04004c7947 */ /* 0x000fea000383ffff */
.L_x_11140:
[----:B-1----:R-:W-:-:S04]  /*19ba0*/  IMAD.U32 R8, RZ, RZ, UR6 ;  /* 0x00000006ff087e24 */ /* 0x002fc8000f8e00ff */
[----:B------:R1:W2:Y:S03]  /*19bb0*/  SYNCS.PHASECHK.TRANS64.TRYWAIT P1, [R8+URZ+0x2d830], R5 ;  /* 0x02d83005080075a7 */ /* 0x0002a6000802017f */
[----:B--2---:R-:W-:Y:S05]  /*19bc0*/  @!P1 NANOSLEEP.SYNCS 0x989680 ;  /* 0x009896800000995d */ /* 0x004fea0003900000 */
[----:B------:R-:W2:Y:S02]  /*19bd0*/  @!P1 SYNCS.PHASECHK.TRANS64 P1, [R8+URZ+0x2d830], R5 ;  /* 0x02d83005080095a7 */ /* 0x000ea4000802007f */
[----:B--2---:R-:W-:Y:S05]  /*19be0*/  @!P1 BRA `(.L_x_11140) ;  /* 0xfffffffc00ec9947 */ /* 0x004fea000383ffff */
[----:B------:R-:W-:Y:S05]  /*19bf0*/  BRA `(.L_x_11137) ;  /* 0xffffff2800c87947 */ /* 0x000fea000383ffff */
.L_x_11144:
[----:B-1----:R-:W-:-:S04]  /*19c00*/  IMAD.U32 R7, RZ, RZ, UR6 ;  /* 0x00000006ff077e24 */ /* 0x002fc8000f8e00ff */
[----:B------:R1:W2:Y:S03]  /*19c10*/  SYNCS.PHASECHK.TRANS64.TRYWAIT P1, [R7+URZ+0x2d850], R5 ;  /* 0x02d85005070075a7 */ /* 0x0002a6000802017f */
[----:B--2---:R-:W-:Y:S05]  /*19c20*/  @!P1 NANOSLEEP.SYNCS 0x989680 ;  /* 0x009896800000995d */ /* 0x004fea0003900000 */
[----:B------:R-:W2:Y:S02]  /*19c30*/  @!P1 SYNCS.PHASECHK.TRANS64 P1, [R7+URZ+0x2d850], R5 ;  /* 0x02d85005070095a7 */ /* 0x000ea4000802007f */
[----:B--2---:R-:W-:Y:S05]  /*19c40*/  @!P1 BRA `(.L_x_11144) ;  /* 0xfffffffc00ec9947 */ /* 0x004fea000383ffff */
[----:B------:R-:W-:Y:S05]  /*19c50*/  BRA `(.L_x_11141) ;  /* 0xffffff2c00747947 */ /* 0x000fea000383ffff */
.L_x_11159:
[----:B-1----:R-:W-:-:S04]  /*19c60*/  IMAD.U32 R4, RZ, RZ, UR8 ;  /* 0x00000008ff047e24 */ /* 0x002fc8000f8e00ff */
[----:B------:R1:W2:Y:S03]  /*19c70*/  SYNCS.PHASECHK.TRANS64.TRYWAIT P1, [R4+URZ+0x2d850], R3 ;  /* 0x02d85003040075a7 */ /* 0x0002a6000802017f */
[----:B--2---:R-:W-:Y:S05]  /*19c80*/  @!P1 NANOSLEEP.SYNCS 0x989680 ;  /* 0x009896800000995d */ /* 0x004fea0003900000 */
[----:B------:R-:W2:Y:S02]  /*19c90*/  @!P1 SYNCS.PHASECHK.TRANS64 P1, [R4+URZ+0x2d850], R3 ;  /* 0x02d85003040095a7 */ /* 0x000ea4000802007f */
[----:B--2---:R-:W-:Y:S05]  /*19ca0*/  @!P1 BRA `(.L_x_11159) ;  /* 0xfffffffc00ec9947 */ /* 0x004fea000383ffff */
[----:B------:R-:W-:Y:S05]  /*19cb0*/  BRA `(.L_x_11158) ;  /* 0xffffff6400787947 */ /* 0x000fea000383ffff */
.L_x_11207:
        /* <DEDUP_REMOVED lines=11> */
.L_x_11272:
[----:B------:R-:W-:Y:S05]  /*19d70*/  BSYNC B0 ;  /* 0x0000000000007941 */ /* 0x000fea0003800000 */
.L_x_11271:
[----:B------:R-:W-:Y:S05]  /*19d80*/  BRA `(.L_x_11273) ;  /* 0xffffffbc00047947 */ /* 0x000fea000383ffff */
.L_x_11210:
[----:B0-----:R0:W1:Y:S02]  /*19d90*/  SYNCS.PHASECHK.TRANS64.TRYWAIT P0, [R4+URZ+0x2d840], R5 ;  /* 0x02d84005040075a7 */ /* 0x001064000800017f */
[----:B-1----:R-:W-:Y:S05]  /*19da0*/  @!P0 NANOSLEEP.SYNCS 0x989680 ;  /* 0x009896800000895d */ /* 0x002fea0003900000 */
[----:B------:R-:W1:Y:S02]  /*19db0*/  @!P0 SYNCS.PHASECHK.TRANS64 P0, [R4+URZ+0x2d840], R5 ;  /* 0x02d84005040085a7 */ /* 0x000e64000800007f */
[----:B-1----:R-:W-:Y:S05]  /*19dc0*/  @!P0 BRA `(.L_x_11210) ;  /* 0xfffffffc00f08947 */ /* 0x002fea000383ffff */
[----:B------:R-:W-:Y:S05]  /*19dd0*/  BRA `(.L_x_11274) ;  /* 0xffffffbc00607947 */ /* 0x000fea000383ffff */
.L_x_11211:
        /* <DEDUP_REMOVED lines=8> */
.L_x_11276:
[----:B------:R-:W-:Y:S05]  /*19e60*/  BSYNC B0 ;  /* 0x0000000000007941 */ /* 0x000fea0003800000 */
.L_x_11275:
        /* <DEDUP_REMOVED lines=9> */
.L_x_11277:
[----:B------:R-:W-:Y:S02]  /*19f00*/  IMAD.MOV.U32 R13, RZ, RZ, R6 ;  /* 0x000000ffff0d7224 */ /* 0x000fe400078e0006 */
[----:B------:R-:W-:Y:S02]  /*19f10*/  IMAD.MOV.U32 R12, RZ, RZ, 0x1 ;  /* 0x00000001ff0c7424 */ /* 0x000fe400078e00ff */
[----:B------:R-:W-:-:S07]  /*19f20*/  IMAD.MOV.U32 R3, RZ, RZ, R14 ;  /* 0x000000ffff037224 */ /* 0x000fce00078e000e */
[----:B------:R-:W-:Y:S05]  /*19f30*/  WARPSYNC.COLLECTIVE R15, `(.L_x_11278) ;  /* 0x000000000f087348 */ /* 0x000fea0003c00000 */
[----:B------:R0:W1:Y:S02]  /*19f40*/  SHFL.IDX P6, R14, R13, R12, R11 ;  /* 0x0000000c0d0e7389 */ /* 0x00006400000c000b */
[----:B01----:R-:W-:Y:S01]  /*19f50*/  ENDCOLLECTIVE ;  /* 0x000000000000791b */ /* 0x003fe20003800000 */
.L_x_11278:
        /* <DEDUP_REMOVED lines=17> */
.L_x_11279:
[----:B------:R-:W-:Y:S02]  /*1a070*/  @P1 IMAD R8, R7, 0x2, R17 ;  /* 0x0000000207081824 */ /* 0x000fe400078e0211 */
[----:B------:R-:W-:Y:S02]  /*1a080*/  IMAD.MOV.U32 R13, RZ, RZ, R6 ;  /* 0x000000ffff0d7224 */ /* 0x000fe400078e0006 */
[----:B------:R-:W-:Y:S02]  /*1a090*/  IMAD.MOV.U32 R12, RZ, RZ, 0x2 ;  /* 0x00000002ff0c7424 */ /* 0x000fe400078e00ff */
[----:B------:R-:W-:-:S07]  /*1a0a0*/  IMAD.MOV.U32 R3, RZ, RZ, R14 ;  /* 0x000000ffff037224 */ /* 0x000fce00078e000e */
[----:B------:R-:W-:Y:S05]  /*1a0b0*/  WARPSYNC.COLLECTIVE R15, `(.L_x_11280) ;  /* 0x000000000f087348 */ /* 0x000fea0003c00000 */
[----:B------:R0:W1:Y:S02]  /*1a0c0*/  SHFL.IDX P6, R14, R13, R12, R11 ;  /* 0x0000000c0d0e7389 */ /* 0x00006400000c000b */
[----:B01----:R-:W-:Y:S01]  /*1a0d0*/  ENDCOLLECTIVE ;  /* 0x000000000000791b */ /* 0x003fe20003800000 */
.L_x_11280:
        /* <DEDUP_REMOVED lines=17> */
.L_x_11281:
[----:B------:R-:W-:Y:S02]  /*1a1f0*/  @P1 IMAD R8, R7, 0x2, R17 ;  /* 0x0000000207081824 */ /* 0x000fe400078e0211 */
[----:B------:R-:W-:Y:S02]  /*1a200*/  IMAD.MOV.U32 R13, RZ, RZ, R6 ;  /* 0x000000ffff0d7224 */ /* 0x000fe400078e0006 */
[----:B------:R-:W-:Y:S02]  /*1a210*/  IMAD.MOV.U32 R12, RZ, RZ, 0x3 ;  /* 0x00000003ff0c7424 */ /* 0x000fe400078e00ff */
[----:B------:R-:W-:-:S07]  /*1a220*/  IMAD.MOV.U32 R3, RZ, RZ, R14 ;  /* 0x000000ffff037224 */ /* 0x000fce00078e000e */
[----:B------:R-:W-:Y:S05]  /*1a230*/  WARPSYNC.COLLECTIVE R15, `(.L_x_11282) ;  /* 0x000000000f087348 */ /* 0x000fea0003c00000 */
[----:B------:R0:W1:Y:S02]  /*1a240*/  SHFL.IDX P6, R14, R13, R12, R11 ;  /* 0x0000000c0d0e7389 */ /* 0x00006400000c000b */
[----:B01----:R-:W-:Y:S01]  /*1a250*/  ENDCOLLECTIVE ;  /* 0x000000000000791b */ /* 0x003fe20003800000 */
.L_x_11282:
        /* <DEDUP_REMOVED lines=10> */
.L_x_11283:
        /* <DEDUP_REMOVED lines=8> */
.L_x_11216:
[----:B------:R0:W5:Y:S01]  /*1a380*/  LDL R21, [R1+0x18] ;  /* 0x0000180001157983 */ /* 0x0001620000100800 */
[----:B------:R-:W-:Y:S02]  /*1a390*/  IMAD.MOV.U32 R13, RZ, RZ, R4 ;  /* 0x000000ffff0d7224 */ /* 0x000fe400078e0004 */
[----:B------:R-:W-:Y:S02]  /*1a3a0*/  IMAD.MOV.U32 R12, RZ, RZ, RZ ;  /* 0x000000ffff0c7224 */ /* 0x000fe400078e00ff */
[----:B------:R-:W-:Y:S02]  /*1a3b0*/  IMAD.MOV.U32 R11, RZ, RZ, 0x1c1f ;  /* 0x00001c1fff0b7424 */ /* 0x000fe400078e00ff */
[----:B------:R-:W-:Y:S02]  /*1a3c0*/  IMAD.MOV.U32 R15, RZ, RZ, -0x1 ;  /* 0xffffffffff0f7424 */ /* 0x000fe400078e00ff */
[----:B------:R-:W-:Y:S02]  /*1a3d0*/  IMAD R2, R28, R9, RZ ;  /* 0x000000091c027224 */ /* 0x000fe400078e02ff */
[----:B0-----:R-:W-:-:S07]  /*1a3e0*/  IMAD.IADD R25, R20, 0x1, R25 ;  /* 0x0000000114197824 */ /* 0x001fce00078e0219 */
[----:B-----5:R-:W-:Y:S05]  /*1a3f0*/  WARPSYNC.COLLECTIVE R15, `(.L_x_11285) ;  /* 0x000000000f087348 */ /* 0x020fea0003c00000 */
[----:B------:R0:W1:Y:S02]  /*1a400*/  SHFL.IDX P6, R14, R13, R12, R11 ;  /* 0x0000000c0d0e7389 */ /* 0x00006400000c000b */
[----:B01---5:R-:W-:Y:S01]  /*1a410*/  ENDCOLLECTIVE ;  /* 0x000000000000791b */ /* 0x023fe20003800000 */
.L_x_11285:
[----:B------:R-:W-:Y:S01]  /*1a420*/  ISETP.GE.AND P3, PT, R25, R2, PT ;  /* 0x000000021900720c */ /* 0x000fe20003f66270 */
[----:B------:R-:W-:Y:S02]  /*1a430*/  IMAD.MOV.U32 R13, RZ, RZ, R0 ;  /* 0x000000ffff0d7224 */ /* 0x000fe400078e0000 */
[----:B------:R-:W-:-:S10]  /*1a440*/  IMAD.MOV.U32 R6, RZ, RZ, R14 ;  /* 0x000000ffff067224 */ /* 0x000fd400078e000e */
[----:B------:R-:W-:Y:S05]  /*1a450*/  WARPSYNC.COLLECTIVE R15, `(.L_x_11286) ;  /* 0x000000000f087348 */ /* 0x000fea0003c00000 */
[----:B------:R0:W1:Y:S02]  /*1a460*/  SHFL.IDX P6, R14, R13, R12, R11 ;  /* 0x0000000c0d0e7389 */ /* 0x00006400000c000b */
[----:B01----:R-:W-:Y:S01]  /*1a470*/  ENDCOLLECTIVE ;  /* 0x000000000000791b */ /* 0x003fe20003800000 */
.L_x_11286:
[----:B------:R-:W-:Y:S02]  /*1a480*/  IMAD.MOV.U32 R13, RZ, RZ, R4 ;  /* 0x000000ffff0d7224 */ /* 0x000fe400078e0004 */
[----:B------:R-:W-:Y:S02]  /*1a490*/  IMAD.MOV.U32 R12, RZ, RZ, 0x1 ;  /* 0x00000001ff0c7424 */ /* 0x000fe400078e00ff */
[----:B------:R-:W-:-:S07]  /*1a4a0*/  IMAD.MOV.U32 R5, RZ, RZ, R14 ;  /* 0x000000ffff057224 */ /* 0x000fce00078e000e */
[----:B------:R-:W-:Y:S05]  /*1a4b0*/  WARPSYNC.COLLECTIVE R15, `(.L_x_11287) ;  /* 0x000000000f087348 */ /* 0x000fea0003c00000 */
[----:B------:R0:W1:Y:S02]  /*1a4c0*/  SHFL.IDX P6, R14, R13, R12, R11 ;  /* 0x0000000c0d0e7389 */ /* 0x00006400000c000b */
[----:B01----:R-:W-:Y:S01]  /*1a4d0*/  ENDCOLLECTIVE ;  /* 0x000000000000791b */ /* 0x003fe20003800000 */
.L_x_11287:
[----:B------:R-:W-:-:S05]  /*1a4e0*/  @!P3 LEA R5, P4, R10, R5, 0x1 ;  /* 0x000000050a05b211 */ /* 0x000fca00078808ff */
[----:B------:R-:W-:-:S04]  /*1a4f0*/  @!P3 IMAD.X R6, RZ, RZ, R6, P4 ;  /* 0x000000ffff06b224 */ /* 0x000fc800020e0606 */
        /* <DEDUP_REMOVED lines=15> */
.L_x_11288:
[----:B------:R-:W-:Y:S02]  /*1a5f0*/  IMAD.MOV.U32 R13, RZ, RZ, R4 ;  /* 0x000000ffff0d7224 */ /* 0x000fe400078e0004 */
[----:B------:R-:W-:Y:S02]  /*1a600*/  IMAD.MOV.U32 R12, RZ, RZ, 0x2 ;  /* 0x00000002ff0c7424 */ /* 0x000fe400078e00ff */
[----:B------:R-:W-:-:S07]  /*1a610*/  IMAD.MOV.U32 R5, RZ, RZ, R14 ;  /* 0x000000ffff057224 */ /* 0x000fce00078e000e */
[----:B------:R-:W-:Y:S05]  /*1a620*/  WARPSYNC.COLLECTIVE R15, `(.L_x_11289) ;  /* 0x000000000f087348 */ /* 0x000fea0003c00000 */
[----:B------:R0:W1:Y:S02]  /*1a630*/  SHFL.IDX P6, R14, R13, R12, R11 ;  /* 0x0000000c0d0e7389 */ /* 0x00006400000c000b */
[----:B01----:R-:W-:Y:S01]  /*1a640*/  ENDCOLLECTIVE ;  /* 0x000000000000791b */ /* 0x003fe20003800000 */
.L_x_11289:
        /* <DEDUP_REMOVED lines=16> */
.L_x_11290:
[----:B------:R-:W-:Y:S02]  /*1a750*/  IMAD.MOV.U32 R13, RZ, RZ, R4 ;  /* 0x000000ffff0d7224 */ /* 0x000fe400078e0004 */
[----:B------:R-:W-:Y:S02]  /*1a760*/  IMAD.MOV.U32 R12, RZ, RZ, 0x3 ;  /* 0x00000003ff0c7424 */ /* 0x000fe400078e00ff */
[----:B------:R-:W-:-:S07]  /*1a770*/  IMAD.MOV.U32 R5, RZ, RZ, R14 ;  /* 0x000000ffff057224 */ /* 0x000fce00078e000e */
[----:B------:R-:W-:Y:S05]  /*1a780*/  WARPSYNC.COLLECTIVE R15, `(.L_x_11291) ;  /* 0x000000000f087348 */ /* 0x000fea0003c00000 */
[----:B------:R0:W1:Y:S02]  /*1a790*/  SHFL.IDX P6, R14, R13, R12, R11 ;  /* 0x0000000c0d0e7389 */ /* 0x00006400000c000b */
[----:B01----:R-:W-:Y:S01]  /*1a7a0*/  ENDCOLLECTIVE ;  /* 0x000000000000791b */ /* 0x003fe20003800000 */
.L_x_11291:
        /* <DEDUP_REMOVED lines=11> */
[----:B------:R-:W-:Y:S01]  /*1a860*/  IMAD.MOV.U32 R4, RZ, RZ, R14 ;  /* 0x000000ffff047224 */ /* 0x000fe200078e000e */
[----:B------:R-:W-:-:S13]  /*1a870*/  ISETP.GE.AND P3, PT, R5, R2, PT ;  /* 0x000000020500720c */ /* 0x000fda0003f66270 */
[----:B0-----:R-:W-:Y:S05]  /*1a880*/  WARPSYNC.COLLECTIVE R15, `(.L_x_11292) ;  /* 0x000000000f087348 */ /* 0x001fea0003c00000 */
[----:B------:R1:W2:Y:S02]  /*1a890*/  SHFL.IDX P6, R14, R13, R12, R11 ;  /* 0x0000000c0d0e7389 */ /* 0x0002a400000c000b */
[----:B012---:R-:W-:Y:S01]  /*1a8a0*/  ENDCOLLECTIVE ;  /* 0x000000000000791b */ /* 0x007fe20003800000 */
.L_x_11292:
[----:B------:R-:W-:Y:S02]  /*1a8b0*/  IMAD.MOV.U32 R13, RZ, RZ, R3 ;  /* 0x000000ffff0d7224 */ /* 0x000fe400078e0003 */
[----:B------:R-:W-:Y:S02]  /*1a8c0*/  IMAD.MOV.U32 R12, RZ, RZ, RZ ;  /* 0x000000ffff0c7224 */ /* 0x000fe400078e00ff */
[----:B------:R-:W-:-:S07]  /*1a8d0*/  IMAD.MOV.U32 R0, RZ, RZ, R14 ;  /* 0x000000ffff007224 */ /* 0x000fce00078e000e */
[----:B------:R-:W-:Y:S05]  /*1a8e0*/  WARPSYNC.COLLECTIVE R15, `(.L_x_11293) ;  /* 0x000000000f087348 */ /* 0x000fea0003c00000 */
[----:B------:R0:W1:Y:S02]  /*1a8f0*/  SHFL.IDX P6, R14, R13, R12, R11 ;  /* 0x0000000c0d0e7389 */ /* 0x00006400000c000b */
[----:B01----:R-:W-:Y:S01]  /*1a900*/  ENDCOLLECTIVE ;  /* 0x000000000000791b */ /* 0x003fe20003800000 */
.L_x_11293:
[----:B------:R-:W-:-:S05]  /*1a910*/  @!P3 LEA R0, P4, R10, R0, 0x1 ;  /* 0x000000000a00b211 */ /* 0x000fca00078808ff */
[----:B------:R-:W-:-:S04]  /*1a920*/  @!P3 IMAD.X R4, RZ, RZ, R4, P4 ;  /* 0x000000ffff04b224 */ /* 0x000fc800020e0604 */
[----:B------:R-:W-:Y:S02]  /*1a930*/  @!P3 IMAD.MOV.U32 R5, RZ, RZ, R4 ;  /* 0x000000ffff05b224 */ /* 0x000fe400078e0004 */
        /* <DEDUP_REMOVED lines=14> */
.L_x_11294:
[----:B------:R-:W-:Y:S02]  /*1aa20*/  IMAD.MOV.U32 R13, RZ, RZ, R3 ;  /* 0x000000ffff0d7224 */ /* 0x000fe400078e0003 */
[----:B------:R-:W-:Y:S02]  /*1aa30*/  IMAD.MOV.U32 R12, RZ, RZ, 0x1 ;  /* 0x00000001ff0c7424 */ /* 0x000fe400078e00ff */
[----:B------:R-:W-:-:S07]  /*1aa40*/  IMAD.MOV.U32 R4, RZ, RZ, R14 ;  /* 0x000000ffff047224 */ /* 0x000fce00078e000e */
[----:B------:R-:W-:Y:S05]  /*1aa50*/  WARPSYNC.COLLECTIVE R15, `(.L_x_11295) ;  /* 0x000000000f087348 */ /* 0x000fea0003c00000 */
[----:B------:R0:W1:Y:S02]  /*1aa60*/  SHFL.IDX P6, R14, R13, R12, R11 ;  /* 0x0000000c0d0e7389 */ /* 0x00006400000c000b */
[----:B01----:R-:W-:Y:S01]  /*1aa70*/  ENDCOLLECTIVE ;  /* 0x000000000000791b */ /* 0x003fe20003800000 */
.L_x_11295:
        /* <DEDUP_REMOVED lines=14> */
.L_x_11296:
[----:B------:R-:W-:Y:S01]  /*1ab60*/  IMAD.MOV.U32 R8, RZ, RZ, R14 ;  /* 0x000000ffff087224 */ /* 0x000fe200078e000e */
[----:B------:R-:W-:Y:S06]  /*1ab70*/  BRA `(.L_x_11297) ;  /* 0xffffffc000387947 */ /* 0x000fec000383ffff */
.L_x_11219:
[----:B-1----:R1:W2:Y:S02]  /*1ab80*/  SYNCS.PHASECHK.TRANS64.TRYWAIT P0, [R17+URZ+0x2d820], R0 ;  /* 0x02d82000110075a7 */ /* 0x0022a4000800017f */
[----:B--2---:R-:W-:Y:S05]  /*1ab90*/  @!P0 NANOSLEEP.SYNCS 0x989680 ;  /* 0x009896800000895d */ /* 0x004fea0003900000 */
[----:B------:R-:W2:Y:S02]  /*1aba0*/  @!P0 SYNCS.PHASECHK.TRANS64 P0, [R17+URZ+0x2d820], R0 ;  /* 0x02d82000110085a7 */ /* 0x000ea4000800007f */
[----:B--2---:R-:W-:Y:S05]  /*1abb0*/  @!P0 BRA `(.L_x_11219) ;  /* 0xfffffffc00f08947 */ /* 0x004fea000383ffff */
[----:B------:R-:W-:Y:S05]  /*1abc0*/  BRA `(.L_x_11298) ;  /* 0xffffffc000a07947 */ /* 0x000fea000383ffff */
.L_x_11224:
[----:B0-----:R0:W1:Y:S02]  /*1abd0*/  SYNCS.PHASECHK.TRANS64.TRYWAIT P0, [R5+URZ+0x2d840], R0 ;  /* 0x02d84000050075a7 */ /* 0x001064000800017f */
[----:B-1----:R-:W-:Y:S05]  /*1abe0*/  @!P0 NANOSLEEP.SYNCS 0x989680 ;  /* 0x009896800000895d */ /* 0x002fea0003900000 */
[----:B------:R-:W1:Y:S02]  /*1abf0*/  @!P0 SYNCS.PHASECHK.TRANS64 P0, [R5+URZ+0x2d840], R0 ;  /* 0x02d84000050085a7 */ /* 0x000e64000800007f */
[----:B-1----:R-:W-:Y:S05]  /*1ac00*/  @!P0 BRA `(.L_x_11224) ;  /* 0xfffffffc00f08947 */ /* 0x002fea000383ffff */
[----:B------:R-:W-:Y:S05]  /*1ac10*/  BRA `(.L_x_11299) ;  /* 0xffffffc400947947 */ /* 0x000fea000383ffff */
.L_x_11225:
        /* <DEDUP_REMOVED lines=8> */
.L_x_11301:
[----:B------:R-:W-:Y:S05]  /*1aca0*/  BSYNC B1 ;  /* 0x0000000000017941 */ /* 0x000fea0003800000 */
.L_x_11300:
        /* <DEDUP_REMOVED lines=13> */
.L_x_11302:
        /* <DEDUP_REMOVED lines=8> */
.L_x_11303:
        /* <DEDUP_REMOVED lines=14> */
.L_x_11304:
[----:B------:R-:W-:Y:S02]  /*1aee0*/  IMAD.MOV.U32 R13, RZ, RZ, R8 ;  /* 0x000000ffff0d7224 */ /* 0x000fe400078e0008 */
[----:B------:R-:W-:Y:S02]  /*1aef0*/  IMAD.MOV.U32 R12, RZ, RZ, 0x2 ;  /* 0x00000002ff0c7424 */ /* 0x000fe400078e00ff */
[----:B------:R-:W-:-:S07]  /*1af00*/  IMAD.MOV.U32 R2, RZ, RZ, R14 ;  /* 0x000000ffff027224 */ /* 0x000fce00078e000e */
[----:B------:R-:W-:Y:S05]  /*1af10*/  WARPSYNC.COLLECTIVE R15, `(.L_x_11305) ;  /* 0x000000000f087348 */ /* 0x000fea0003c00000 */
[----:B------:R0:W1:Y:S02]  /*1af20*/  SHFL.IDX P6, R14, R13, R12, R11 ;  /* 0x0000000c0d0e7389 */ /* 0x00006400000c000b */
[----:B01----:R-:W-:Y:S01]  /*1af30*/  ENDCOLLECTIVE ;  /* 0x000000000000791b */ /* 0x003fe20003800000 */
.L_x_11305:
        /* <DEDUP_REMOVED lines=13> */
.L_x_11306:
[----:B------:R-:W-:Y:S02]  /*1b010*/  IMAD.MOV.U32 R13, RZ, RZ, R8 ;  /* 0x000000ffff0d7224 */ /* 0x000fe400078e0008 */
[----:B------:R-:W-:Y:S02]  /*1b020*/  IMAD.MOV.U32 R12, RZ, RZ, 0x3 ;  /* 0x00000003ff0c7424 */ /* 0x000fe400078e00ff */
[----:B------:R-:W-:-:S07]  /*1b030*/  IMAD.MOV.U32 R2, RZ, RZ, R14 ;  /* 0x000000ffff027224 */ /* 0x000fce00078e000e */
[----:B------:R-:W-:Y:S05]  /*1b040*/  WARPSYNC.COLLECTIVE R15, `(.L_x_11307) ;  /* 0x000000000f087348 */ /* 0x000fea0003c00000 */
[----:B------:R0:W1:Y:S02]  /*1b050*/  SHFL.IDX P6, R14, R13, R12, R11 ;  /* 0x0000000c0d0e7389 */ /* 0x00006400000c000b */
[----:B01----:R-:W-:Y:S01]  /*1b060*/  ENDCOLLECTIVE ;  /* 0x000000000000791b */ /* 0x003fe20003800000 */
.L_x_11307:
        /* <DEDUP_REMOVED lines=14> */
.L_x_11308:
[----:B------:R-:W-:Y:S01]  /*1b150*/  IMAD.MOV.U32 R2, RZ, RZ, R14 ;  /* 0x000000ffff027224 */ /* 0x000fe200078e000e */
[----:B------:R-:W-:Y:S06]  /*1b160*/  BRA `(.L_x_11309) ;  /* 0xffffffc400287947 */ /* 0x000fec000383ffff */
.L_x_11230:
[----:B-1----:R1:W2:Y:S02]  /*1b170*/  SYNCS.PHASECHK.TRANS64.TRYWAIT P0, [R5+URZ+0x2d860], R2 ;  /* 0x02d86002050075a7 */ /* 0x0022a4000800017f */
[----:B--2---:R-:W-:Y:S05]  /*1b180*/  @!P0 NANOSLEEP.SYNCS 0x989680 ;  /* 0x009896800000895d */ /* 0x004fea0003900000 */
[----:B------:R-:W2:Y:S02]  /*1b190*/  @!P0 SYNCS.PHASECHK.TRANS64 P0, [R5+URZ+0x2d860], R2 ;  /* 0x02d86002050085a7 */ /* 0x000ea4000800007f */
[----:B--2---:R-:W-:Y:S05]  /*1b1a0*/  @!P0 BRA `(.L_x_11230) ;  /* 0xfffffffc00f08947 */ /* 0x004fea000383ffff */
[----:B------:R-:W-:Y:S05]  /*1b1b0*/  BRA `(.L_x_11310) ;  /* 0xffffffc4008c7947 */ /* 0x000fea000383ffff */
.L_x_11231:
        /* <DEDUP_REMOVED lines=8> */
.L_x_11312:
[----:B------:R-:W-:Y:S05]  /*1b240*/  BSYNC B1 ;  /* 0x0000000000017941 */ /* 0x000fea0003800000 */
.L_x_11311:
        /* <DEDUP_REMOVED lines=9> */
.L_x_11313:
[----:B------:R-:W-:Y:S02]  /*1b2e0*/  IMAD.MOV.U32 R13, RZ, RZ, R19 ;  /* 0x000000ffff0d7224 */ /* 0x000fe400078e0013 */
[----:B------:R-:W-:Y:S02]  /*1b2f0*/  IMAD.MOV.U32 R12, RZ, RZ, 0x1 ;  /* 0x00000001ff0c7424 */ /* 0x000fe400078e00ff */
[----:B------:R-:W-:-:S07]  /*1b300*/  IMAD.MOV.U32 R2, RZ, RZ, R14 ;  /* 0x000000ffff027224 */ /* 0x000fce00078e000e */
[----:B------:R-:W-:Y:S05]  /*1b310*/  WARPSYNC.COLLECTIVE R15, `(.L_x_11314) ;  /* 0x000000000f087348 */ /* 0x000fea0003c00000 */
[----:B------:R0:W1:Y:S02]  /*1b320*/  SHFL.IDX P6, R14, R13, R12, R11 ;  /* 0x0000000c0d0e7389 */ /* 0x00006400000c000b */
[----:B01----:R-:W-:Y:S01]  /*1b330*/  ENDCOLLECTIVE ;  /* 0x000000000000791b */ /* 0x003fe20003800000 */
.L_x_11314:
        /* <DEDUP_REMOVED lines=16> */
.L_x_11315:
[----:B------:R-:W-:Y:S02]  /*1b440*/  IMAD.MOV.U32 R13, RZ, RZ, R19 ;  /* 0x000000ffff0d7224 */ /* 0x000fe400078e0013 */
[----:B------:R-:W-:Y:S02]  /*1b450*/  IMAD.MOV.U32 R12, RZ, RZ, 0x2 ;  /* 0x00000002ff0c7424 */ /* 0x000fe400078e00ff */
[----:B------:R-:W-:-:S07]  /*1b460*/  IMAD.MOV.U32 R2, RZ, RZ, R14 ;  /* 0x000000ffff027224 */ /* 0x000fce00078e000e */
[----:B------:R-:W-:Y:S05]  /*1b470*/  WARPSYNC.COLLECTIVE R15, `(.L_x_11316) ;  /* 0x000000000f087348 */ /* 0x000fea0003c00000 */
[----:B------:R0:W1:Y:S02]  /*1b480*/  SHFL.IDX P6, R14, R13, R12, R11 ;  /* 0x0000000c0d0e7389 */ /* 0x00006400000c000b */
[----:B01----:R-:W-:Y:S01]  /*1b490*/  ENDCOLLECTIVE ;  /* 0x000000000000791b */ /* 0x003fe20003800000 */
.L_x_11316:
        /* <DEDUP_REMOVED lines=16> */
.L_x_11317:
[----:B------:R-:W-:Y:S02]  /*1b5a0*/  IMAD.MOV.U32 R13, RZ, RZ, R19 ;  /* 0x000000ffff0d7224 */ /* 0x000fe400078e0013 */
[----:B------:R-:W-:Y:S02]  /*1b5b0*/  IMAD.MOV.U32 R12, RZ, RZ, 0x3 ;  /* 0x00000003ff0c7424 */ /* 0x000fe400078e00ff */
[----:B------:R-:W-:-:S07]  /*1b5c0*/  IMAD.MOV.U32 R2, RZ, RZ, R14 ;  /* 0x000000ffff027224 */ /* 0x000fce00078e000e */
[----:B------:R-:W-:Y:S05]  /*1b5d0*/  WARPSYNC.COLLECTIVE R15, `(.L_x_11318) ;  /* 0x000000000f087348 */ /* 0x000fea0003c00000 */
[----:B------:R0:W1:Y:S02]  /*1b5e0*/  SHFL.IDX P6, R14, R13, R12, R11 ;  /* 0x0000000c0d0e7389 */ /* 0x00006400000c000b */
[----:B01----:R-:W-:Y:S01]  /*1b5f0*/  ENDCOLLECTIVE ;  /* 0x000000000000791b */ /* 0x003fe20003800000 */
.L_x_11318:
        /* <DEDUP_REMOVED lines=13> */
.L_x_11319:
        /* <DEDUP_REMOVED lines=8> */
.L_x_11239:
[----:B-1----:R1:W2:Y:S02]  /*1b750*/  SYNCS.PHASECHK.TRANS64.TRYWAIT P0, [R0+URZ+0x2d860], R3 ;  /* 0x02d86003000075a7 */ /* 0x0022a4000800017f */
[----:B--2---:R-:W-:Y:S05]  /*1b760*/  @!P0 NANOSLEEP.SYNCS 0x989680 ;  /* 0x009896800000895d */ /* 0x004fea0003900000 */
[----:B------:R-:W2:Y:S02]  /*1b770*/  @!P0 SYNCS.PHASECHK.TRANS64 P0, [R0+URZ+0x2d860], R3 ;  /* 0x02d86003000085a7 */ /* 0x000ea4000800007f */
[----:B--2---:R-:W-:Y:S05]  /*1b780*/  @!P0 BRA `(.L_x_11239) ;  /* 0xfffffffc00f08947 */ /* 0x004fea000383ffff */
[----:B------:R-:W-:Y:S05]  /*1b790*/  BRA `(.L_x_11321) ;  /* 0xffffffc800187947 */ /* 0x000fea000383ffff */
.L_x_11240:
        /* <DEDUP_REMOVED lines=8> */
.L_x_11323:
[----:B------:R-:W-:Y:S05]  /*1b820*/  BSYNC B0 ;  /* 0x0000000000007941 */ /* 0x000fea0003800000 */
.L_x_11322:
[----:B------:R-:W0:Y:S01]  /*1b830*/  S2R R2, SR_TID.X ;  /* 0x0000000000027919 */ /* 0x000e220000002100 */
[----:B------:R-:W-:Y:S02]  /*1b840*/  IMAD.MOV.U32 R13, RZ, RZ, R18 ;  /* 0x000000ffff0d7224 */ /* 0x000fe400078e0012 */
[----:B------:R-:W-:Y:S02]  /*1b850*/  IMAD.MOV.U32 R12, RZ, RZ, RZ ;  /* 0x000000ffff0c7224 */ /* 0x000fe400078e00ff */
[----:B------:R-:W-:Y:S02]  /*1b860*/  IMAD.MOV.U32 R11, RZ, RZ, 0x1c1f ;  /* 0x00001c1fff0b7424 */ /* 0x000fe400078e00ff */
[----:B------:R-:W-:Y:S02]  /*1b870*/  IMAD.MOV.U32 R15, RZ, RZ, -0x1 ;  /* 0xffffffffff0f7424 */ /* 0x000fe400078e00ff */
[----:B------:R-:W-:Y:S02]  /*1b880*/  IMAD.MOV.U32 R3, RZ, RZ, R14 ;  /* 0x000000ffff037224 */ /* 0x000fe400078e000e */
[----:B------:R-:W-:-:S07]  /*1b890*/  IMAD R4, R4, 0x2, R17 ;  /* 0x0000000204047824 */ /* 0x000fce00078e0211 */
[----:B0-----:R-:W-:Y:S05]  /*1b8a0*/  WARPSYNC.COLLECTIVE R15, `(.L_x_11324) ;  /* 0x000000000f087348 */ /* 0x001fea0003c00000 */
[----:B------:R1:W2:Y:S02]  /*1b8b0*/  SHFL.IDX P6, R14, R13, R12, R11 ;  /* 0x0000000c0d0e7389 */ /* 0x0002a400000c000b */
[----:B012---:R-:W-:Y:S01]  /*1b8c0*/  ENDCOLLECTIVE ;  /* 0x000000000000791b */ /* 0x007fe20003800000 */
.L_x_11324:
        /* <DEDUP_REMOVED lines=17> */
.L_x_11325:
        /* <DEDUP_REMOVED lines=14> */
.L_x_11326:
[----:B------:R-:W-:Y:S02]  /*1bac0*/  IMAD.MOV.U32 R13, RZ, RZ, R19 ;  /* 0x000000ffff0d7224 */ /* 0x000fe400078e0013 */
[----:B------:R-:W-:Y:S01]  /*1bad0*/  IMAD.MOV.U32 R12, RZ, RZ, 0x2 ;  /* 0x00000002ff0c7424 */ /* 0x000fe200078e00ff */
[----:B------:R-:W-:-:S13]  /*1bae0*/  IADD3 R2, P4, R14, R5, RZ ;  /* 0x000000050e027210 */ /* 0x000fda0007f9e0ff */
[----:B------:R-:W-:Y:S05]  /*1baf0*/  WARPSYNC.COLLECTIVE R15, `(.L_x_11327) ;  /* 0x000000000f087348 */ /* 0x000fea0003c00000 */
[----:B------:R0:W1:Y:S02]  /*1bb00*/  SHFL.IDX P6, R14, R13, R12, R11 ;  /* 0x0000000c0d0e7389 */ /* 0x00006400000c000b */
[----:B01----:R-:W-:Y:S01]  /*1bb10*/  ENDCOLLECTIVE ;  /* 0x000000000000791b */ /* 0x003fe20003800000 */
.L_x_11327:
        /* <DEDUP_REMOVED lines=15> */
.L_x_11328:
[----:B------:R-:W-:Y:S02]  /*1bc10*/  IMAD.MOV.U32 R13, RZ, RZ, R19 ;  /* 0x000000ffff0d7224 */ /* 0x000fe400078e0013 */
[----:B------:R-:W-:Y:S01]  /*1bc20*/  IMAD.MOV.U32 R12, RZ, RZ, 0x3 ;  /* 0x00000003ff0c7424 */ /* 0x000fe200078e00ff */
[----:B------:R-:W-:-:S13]  /*1bc30*/  IADD3 R2, P4, R14, R5, RZ ;  /* 0x000000050e027210 */ /* 0x000fda0007f9e0ff */
[----:B------:R-:W-:Y:S05]  /*1bc40*/  WARPSYNC.COLLECTIVE R15, `(.L_x_11329) ;  /* 0x000000000f087348 */ /* 0x000fea0003c00000 */
[----:B------:R0:W1:Y:S02]  /*1bc50*/  SHFL.IDX P6, R14, R13, R12, R11 ;  /* 0x0000000c0d0e7389 */ /* 0x00006400000c000b */
[----:B01----:R-:W-:Y:S01]  /*1bc60*/  ENDCOLLECTIVE ;  /* 0x000000000000791b */ /* 0x003fe20003800000 */
.L_x_11329:
        /* <DEDUP_REMOVED lines=14> */
.L_x_11330:
[----:B------:R-:W-:Y:S05]  /*1bd50*/  BRA `(.L_x_11331) ;  /* 0xffffffc4008c7947 */ /* 0x000fea000383ffff */
.L_x_11245:
        /* <DEDUP_REMOVED lines=8> */
.L_x_11333:
[----:B------:R-:W-:Y:S05]  /*1bde0*/  BSYNC B0 ;  /* 0x0000000000007941 */ /* 0x000fea0003800000 */
.L_x_11332:
        /* <DEDUP_REMOVED lines=9> */
.L_x_11334:
[----:B------:R-:W-:Y:S02]  /*1be80*/  ULDC UR4, c[0x0][0xc3c] ;  /* 0x00030f0000047ab9 */ /* 0x000fe40000000800 */
[----:B------:R-:W-:-:S13]  /*1be90*/  ISETP.GE.OR P1, PT, R9, UR4, !P0 ;  /* 0x0000000409007c0c */ /* 0x000fda000c726670 */
[----:B------:R-:W0:Y:S08]  /*1bea0*/  @!P1 LDC.64 R2, c[0x0][0xc80] ;  /* 0x00032000ff029b82 */ /* 0x000e300000000a00 */
[----:B------:R-:W1:Y:S01]  /*1beb0*/  @!P1 LDC.64 R4, c[0x0][0xc78] ;  /* 0x00031e00ff049b82 */ /* 0x000e620000000a00 */
[----:B------:R-:W-:Y:S01]  /*1bec0*/  CS2R R24, SRZ ;  /* 0x0000000000187805 */ /* 0x000fe2000001ff00 */
        /* <DEDUP_REMOVED lines=18> */
.L_x_11335:
[----:B------:R-:W-:Y:S01]  /*1bff0*/  IMAD.MOV.U32 R12, RZ, RZ, 0x2 ;  /* 0x00000002ff0c7424 */ /* 0x000fe200078e00ff */
[----:B------:R-:W-:-:S05]  /*1c000*/  SEL R4, R14, RZ, P1 ;  /* 0x000000ff0e047207 */ /* 0x000fca0000800000 */
[----:B------:R-:W-:-:S04]  /*1c010*/  IMAD.IADD R4, R13, 0x1, R4 ;  /* 0x000000010d047824 */ /* 0x000fc800078e0204 */
[----:B------:R-:W-:-:S07]  /*1c020*/  IMAD.MOV.U32 R13, RZ, RZ, R4 ;  /* 0x000000ffff0d7224 */ /* 0x000fce00078e0004 */
[----:B------:R-:W-:Y:S05]  /*1c030*/  WARPSYNC.COLLECTIVE R15, `(.L_x_11336) ;  /* 0x000000000f087348 */ /* 0x000fea0003c00000 */
[----:B------:R0:W1:Y:S02]  /*1c040*/  SHFL.UP P6, R14, R13, R12, R11 ;  /* 0x0400000c0d0e7389 */ /* 0x00006400000c000b */
[----:B01----:R-:W-:Y:S01]  /*1c050*/  ENDCOLLECTIVE ;  /* 0x000000000000791b */ /* 0x003fe20003800000 */
.L_x_11336:
[----:B------:R-:W-:Y:S01]  /*1c060*/  IMAD.MOV.U32 R12, RZ, RZ, 0x4 ;  /* 0x00000004ff0c7424 */ /* 0x000fe200078e00ff */
[----:B------:R-:W-:-:S05]  /*1c070*/  SEL R3, R14, RZ, P2 ;  /* 0x000000ff0e037207 */ /* 0x000fca0001000000 */
[----:B------:R-:W-:-:S04]  /*1c080*/  IMAD.IADD R2, R4, 0x1, R3 ;  /* 0x0000000104027824 */ /* 0x000fc800078e0203 */
[----:B------:R-:W-:-:S07]  /*1c090*/  IMAD.MOV.U32 R13, RZ, RZ, R2 ;  /* 0x000000ffff0d7224 */ /* 0x000fce00078e0002 */
[----:B------:R-:W-:Y:S05]  /*1c0a0*/  WARPSYNC.COLLECTIVE R15, `(.L_x_11337) ;  /* 0x000000000f087348 */ /* 0x000fea0003c00000 */
[----:B------:R0:W1:Y:S02]  /*1c0b0*/  SHFL.UP P6, R14, R13, R12, R11 ;  /* 0x0400000c0d0e7389 */ /* 0x00006400000c000b */
[----:B01----:R-:W-:Y:S01]  /*1c0c0*/  ENDCOLLECTIVE ;  /* 0x000000000000791b */ /* 0x003fe20003800000 */
.L_x_11337:
[----:B------:R-:W-:Y:S01]  /*1c0d0*/  IMAD.MOV.U32 R12, RZ, RZ, 0x8 ;  /* 0x00000008ff0c7424 */ /* 0x000fe200078e00ff */
[----:B------:R-:W-:-:S05]  /*1c0e0*/  SEL R3, R14, RZ, P3 ;  /* 0x000000ff0e037207 */ /* 0x000fca0001800000 */
[----:B------:R-:W-:-:S04]  /*1c0f0*/  IMAD.IADD R3, R2, 0x1, R3 ;  /* 0x0000000102037824 */ /* 0x000fc800078e0203 */
[----:B------:R-:W-:-:S07]  /*1c100*/  IMAD.MOV.U32 R13, RZ, RZ, R3 ;  /* 0x000000ffff0d7224 */ /* 0x000fce00078e0003 */
[----:B------:R-:W-:Y:S05]  /*1c110*/  WARPSYNC.COLLECTIVE R15, `(.L_x_11338) ;  /* 0x000000000f087348 */ /* 0x000fea0003c00000 */
[----:B------:R0:W1:Y:S02]  /*1c120*/  SHFL.UP P6, R14, R13, R12, R11 ;  /* 0x0400000c0d0e7389 */ /* 0x00006400000c000b */
[----:B01----:R-:W-:Y:S01]  /*1c130*/  ENDCOLLECTIVE ;  /* 0x000000000000791b */ /* 0x003fe20003800000 */
.L_x_11338:
[----:B------:R-:W-:Y:S01]  /*1c140*/  IMAD.MOV.U32 R12, RZ, RZ, 0x10 ;  /* 0x00000010ff0c7424 */ /* 0x000fe200078e00ff */
[----:B------:R-:W-:-:S05]  /*1c150*/  SEL R4, R14, RZ, P4 ;  /* 0x000000ff0e047207 */ /* 0x000fca0002000000 */
[----:B------:R-:W-:-:S04]  /*1c160*/  IMAD.IADD R4, R3, 0x1, R4 ;  /* 0x0000000103047824 */ /* 0x000fc800078e0204 */
[----:B------:R-:W-:-:S07]  /*1c170*/  IMAD.MOV.U32 R13, RZ, RZ, R4 ;  /* 0x000000ffff0d7224 */ /* 0x000fce00078e0004 */
[----:B------:R-:W-:Y:S05]  /*1c180*/  WARPSYNC.COLLECTIVE R15, `(.L_x_11339) ;  /* 0x000000000f087348 */ /* 0x000fea0003c00000 */
[----:B------:R0:W1:Y:S02]  /*1c190*/  SHFL.UP P6, R14, R13, R12, R11 ;  /* 0x0400000c0d0e7389 */ /* 0x00006400000c000b */
[----:B01----:R-:W-:Y:S01]  /*1c1a0*/  ENDCOLLECTIVE ;  /* 0x000000000000791b */ /* 0x003fe20003800000 */
.L_x_11339:
        /* <DEDUP_REMOVED lines=8> */
.L_x_11340:
[----:B------:R-:W-:Y:S05]  /*1c230*/  BRA `(.L_x_11341) ;  /* 0xffffffc400a87947 */ /* 0x000fea000383ffff */
.L_x_11248:
[----:B------:R-:W-:Y:S01]  /*1c240*/  BSSY B0, `(.L_x_11342) ;  /* 0x0000007000007945 */ /* 0x000fe20003800000 */
[----:B------:R-:W-:Y:S02]  /*1c250*/  IMAD.MOV.U32 R12, RZ, RZ, 0x1 ;  /* 0x00000001ff0c7424 */ /* 0x000fe400078e00ff */
[----:B------:R-:W-:Y:S02]  /*1c260*/  IMAD.MOV.U32 R11, RZ, RZ, RZ ;  /* 0x000000ffff0b7224 */ /* 0x000fe400078e00ff */
[----:B------:R-:W-:-:S07]  /*1c270*/  IMAD.MOV.U32 R15, RZ, RZ, -0x1 ;  /* 0xffffffffff0f7424 */ /* 0x000fce00078e00ff */
[----:B------:R-:W-:Y:S05]  /*1c280*/  WARPSYNC.COLLECTIVE R15, `(.L_x_11343) ;  /* 0x000000000f087348 */ /* 0x000fea0003c00000 */
[----:B------:R0:W1:Y:S02]  /*1c290*/  SHFL.UP P6, R14, R13, R12, R11 ;  /* 0x0400000c0d0e7389 */ /* 0x00006400000c000b */
[----:B01----:R-:W-:Y:S01]  /*1c2a0*/  ENDCOLLECTIVE ;  /* 0x000000000000791b */ /* 0x003fe20003800000 */
.L_x_11343:
[----:B------:R-:W-:Y:S05]  /*1c2b0*/  BSYNC B0 ;  /* 0x0000000000007941 */ /* 0x000fea0003800000 */
.L_x_11342:
        /* <DEDUP_REMOVED lines=8> */
.L_x_11344:
[----:B------:R-:W-:Y:S01]  /*1c340*/  IMAD.MOV.U32 R12, RZ, RZ, 0x4 ;  /* 0x00000004ff0c7424 */ /* 0x000fe200078e00ff */
[----:B------:R-:W-:-:S05]  /*1c350*/  SEL R2, R14, RZ, P2 ;  /* 0x000000ff0e027207 */ /* 0x000fca0001000000 */
[----:B------:R-:W-:-:S04]  /*1c360*/  IMAD.IADD R2, R13, 0x1, R2 ;  /* 0x000000010d027824 */ /* 0x000fc800078e0202 */
[----:B------:R-:W-:-:S07]  /*1c370*/  IMAD.MOV.U32 R13, RZ, RZ, R2 ;  /* 0x000000ffff0d7224 */ /* 0x000fce00078e0002 */
[----:B------:R-:W-:Y:S05]  /*1c380*/  WARPSYNC.COLLECTIVE R15, `(.L_x_11345) ;  /* 0x000000000f087348 */ /* 0x000fea0003c00000 */
[----:B------:R0:W1:Y:S02]  /*1c390*/  SHFL.UP P6, R14, R13, R12, R11 ;  /* 0x0400000c0d0e7389 */ /* 0x00006400000c000b */
[----:B01----:R-:W-:Y:S01]  /*1c3a0*/  ENDCOLLECTIVE ;  /* 0x000000000000791b */ /* 0x003fe20003800000 */
.L_x_11345:
[----:B------:R-:W-:Y:S01]  /*1c3b0*/  IMAD.MOV.U32 R12, RZ, RZ, 0x8 ;  /* 0x00000008ff0c7424 */ /* 0x000fe200078e00ff */
[----:B------:R-:W-:-:S05]  /*1c3c0*/  SEL R3, R14, RZ, P3 ;  /* 0x000000ff0e037207 */ /* 0x000fca0001800000 */
[----:B------:R-:W-:-:S04]  /*1c3d0*/  IMAD.IADD R3, R2, 0x1, R3 ;  /* 0x0000000102037824 */ /* 0x000fc800078e0203 */
[----:B------:R-:W-:-:S07]  /*1c3e0*/  IMAD.MOV.U32 R13, RZ, RZ, R3 ;  /* 0x000000ffff0d7224 */ /* 0x000fce00078e0003 */
[----:B------:R-:W-:Y:S05]  /*1c3f0*/  WARPSYNC.COLLECTIVE R15, `(.L_x_11346) ;  /* 0x000000000f087348 */ /* 0x000fea0003c00000 */
[----:B------:R0:W1:Y:S02]  /*1c400*/  SHFL.UP P6, R14, R13, R12, R11 ;  /* 0x0400000c0d0e7389 */ /* 0x00006400000c000b */
[----:B01----:R-:W-:Y:S01]  /*1c410*/  ENDCOLLECTIVE ;  /* 0x000000000000791b */ /* 0x003fe20003800000 */
.L_x_11346:
[----:B------:R-:W-:Y:S01]  /*1c420*/  IMAD.MOV.U32 R12, RZ, RZ, 0x10 ;  /* 0x00000010ff0c7424 */ /* 0x000fe200078e00ff */
[----:B------:R-:W-:-:S05]  /*1c430*/  SEL R4, R14, RZ, P4 ;  /* 0x000000ff0e047207 */ /* 0x000fca0002000000 */
[----:B------:R-:W-:-:S04]  /*1c440*/  IMAD.IADD R4, R3, 0x1, R4 ;  /* 0x0000000103047824 */ /* 0x000fc800078e0204 */
[----:B------:R-:W-:-:S07]  /*1c450*/  IMAD.MOV.U32 R13, RZ, RZ, R4 ;  /* 0x000000ffff0d7224 */ /* 0x000fce00078e0004 */
[----:B------:R-:W-:Y:S05]  /*1c460*/  WARPSYNC.COLLECTIVE R15, `(.L_x_11347) ;  /* 0x000000000f087348 */ /* 0x000fea0003c00000 */
[----:B------:R0:W1:Y:S02]  /*1c470*/  SHFL.UP P6, R14, R13, R12, R11 ;  /* 0x0400000c0d0e7389 */ /* 0x00006400000c000b */
[----:B01----:R-:W-:Y:S01]  /*1c480*/  ENDCOLLECTIVE ;  /* 0x000000000000791b */ /* 0x003fe20003800000 */
.L_x_11347:
        /* <DEDUP_REMOVED lines=8> */
.L_x_11348:
[----:B------:R-:W-:Y:S05]  /*1c510*/  BRA `(.L_x_11349) ;  /* 0xffffffc400947947 */ /* 0x000fea000383ffff */
.L_x_11250:
[----:B------:R-:W-:Y:S01]  /*1c520*/  BSSY B0, `(.L_x_11350) ;  /* 0x0000006000007945 */ /* 0x000fe20003800000 */
[----:B------:R-:W-:Y:S01]  /*1c530*/  PLOP3.LUT P6, PT, P6, PT, PT, 0x8, 0x0 ;  /* 0x000000000000781c */ /* 0x000fe200037ce170 */
[----:B------:R-:W-:-:S12]  /*1c540*/  IMAD.MOV.U32 R15, RZ, RZ, -0x1 ;  /* 0xffffffffff0f7424 */ /* 0x000fd800078e00ff */
[----:B0-----:R-:W-:Y:S05]  /*1c550*/  WARPSYNC.COLLECTIVE R15, `(.L_x_11351) ;  /* 0x000000000f087348 */ /* 0x001fea0003c00000 */
[----:B------:R-:W-:Y:S01]  /*1c560*/  VOTE.ANY R14, PT, P6 ;  /* 0x00000000000e7806 */ /* 0x000fe200030e0100 */
[----:B0-----:R-:W-:Y:S06]  /*1c570*/  ENDCOLLECTIVE ;  /* 0x000000000000791b */ /* 0x001fec0003800000 */
.L_x_11351:
[----:B------:R-:W-:Y:S05]  /*1c580*/  BSYNC B0 ;  /* 0x0000000000007941 */ /* 0x000fea0003800000 */
.L_x_11350:
[----:B------:R-:W-:Y:S02]  /*1c590*/  IMAD.MOV.U32 R3, RZ, RZ, R14 ;  /* 0x000000ffff037224 */ /* 0x000fe400078e000e */
[----:B------:R-:W-:Y:S02]  /*1c5a0*/  IMAD.MOV.U32 R13, RZ, RZ, R25 ;  /* 0x000000ffff0d7224 */ /* 0x000fe400078e0019 */
[----:B------:R-:W0:Y:S01]  /*1c5b0*/  POPC R7, R3 ;  /* 0x0000000300077309 */ /* 0x000e220000000000 */
[----:B------:R-:W-:Y:S02]  /*1c5c0*/  IMAD.MOV.U32 R11, RZ, RZ, 0x1f ;  /* 0x0000001fff0b7424 */ /* 0x000fe400078e00ff */
[----:B------:R-:W-:Y:S02]  /*1c5d0*/  IMAD.MOV.U32 R15, RZ, RZ, -0x1 ;  /* 0xffffffffff0f7424 */ /* 0x000fe400078e00ff */
[----:B0-----:R-:W-:Y:S02]  /*1c5e0*/  IMAD.MOV.U32 R12, RZ, RZ, R7 ;  /* 0x000000ffff0c7224 */ /* 0x001fe400078e0007 */
[----:B------:R-:W-:-:S07]  /*1c5f0*/  IMAD.IADD R27, R7, 0x1, R27 ;  /* 0x00000001071b7824 */ /* 0x000fce00078e021b */
[----:B------:R-:W-:Y:S05]  /*1c600*/  WARPSYNC.COLLECTIVE R15, `(.L_x_11352) ;  /* 0x000000000f087348 */ /* 0x000fea0003c00000 */
[----:B------:R0:W1:Y:S02]  /*1c610*/  SHFL.IDX P6, R14, R13, R12, R11 ;  /* 0x0000000c0d0e7389 */ /* 0x00006400000c000b */
[----:B01----:R-:W-:Y:S01]  /*1c620*/  ENDCOLLECTIVE ;  /* 0x000000000000791b */ /* 0x003fe20003800000 */
.L_x_11352:
[----:B------:R-:W-:Y:S02]  /*1c630*/  IMAD.MOV.U32 R13, RZ, RZ, R5 ;  /* 0x000000ffff0d7224 */ /* 0x000fe400078e0005 */
[----:B------:R-:W-:-:S07]  /*1c640*/  IMAD.MOV.U32 R25, RZ, RZ, R14 ;  /* 0x000000ffff197224 */ /* 0x000fce00078e000e */
[----:B------:R-:W-:Y:S05]  /*1c650*/  WARPSYNC.COLLECTIVE R15, `(.L_x_11353) ;  /* 0x000000000f087348 */ /* 0x000fea0003c00000 */
[----:B------:R0:W1:Y:S02]  /*1c660*/  SHFL.IDX P6, R14, R13, R12, R11 ;  /* 0x0000000c0d0e7389 */ /* 0x00006400000c000b */
[----:B01----:R-:W-:Y:S01]  /*1c670*/  ENDCOLLECTIVE ;  /* 0x000000000000791b */ /* 0x003fe20003800000 */
.L_x_11353:
[----:B------:R-:W-:Y:S01]  /*1c680*/  IMAD.MOV.U32 R5, RZ, RZ, R14 ;  /* 0x000000ffff057224 */ /* 0x000fe200078e000e */
[----:B------:R-:W-:Y:S06]  /*1c690*/  BRA `(.L_x_11354) ;  /* 0xffffffc400747947 */ /* 0x000fec000383ffff */
.L_x_11252:
[----:B------:R-:W-:Y:S01]  /*1c6a0*/  BSSY B0, `(.L_x_11355) ;  /* 0x0000007000007945 */ /* 0x000fe20003800000 */
[----:B------:R-:W-:Y:S02]  /*1c6b0*/  IMAD.MOV.U32 R13, RZ, RZ, R2 ;  /* 0x000000ffff0d7224 */ /* 0x000fe400078e0002 */
[----:B------:R-:W-:Y:S02]  /*1c6c0*/  IMAD.MOV.U32 R11, RZ, RZ, 0x1f ;  /* 0x0000001fff0b7424 */ /* 0x000fe400078e00ff */
[----:B------:R-:W-:-:S07]  /*1c6d0*/  IMAD.MOV.U32 R15, RZ, RZ, -0x1 ;  /* 0xffffffffff0f7424 */ /* 0x000fce00078e00ff */
[----:B0123--:R-:W-:Y:S05]  /*1c6e0*/  WARPSYNC.COLLECTIVE R15, `(.L_x_11356) ;  /* 0x000000000f087348 */ /* 0x00ffea0003c00000 */
[----:B------:R4:W0:Y:S02]  /*1c6f0*/  SHFL.IDX P6, R14, R13, R12, R11 ;  /* 0x0000000c0d0e7389 */ /* 0x00082400000c000b */
[----:B01234-:R-:W-:Y:S01]  /*1c700*/  ENDCOLLECTIVE ;  /* 0x000000000000791b */ /* 0x01ffe20003800000 */
.L_x_11356:
[----:B------:R-:W-:Y:S05]  /*1c710*/  BSYNC B0 ;  /* 0x0000000000007941 */ /* 0x000fea0003800000 */
.L_x_11355:
[----:B------:R-:W-:Y:S01]  /*1c720*/  IMAD.MOV.U32 R24, RZ, RZ, R14 ;  /* 0x000000ffff187224 */ /* 0x000fe200078e000e */
[----:B------:R-:W-:Y:S06]  /*1c730*/  BRA `(.L_x_11251) ;  /* 0xffffffc400647947 */ /* 0x000fec000383ffff */
.L_x_11258:
[----:B0-----:R0:W1:Y:S02]  /*1c740*/  SYNCS.PHASECHK.TRANS64.TRYWAIT P0, [R5+URZ+0x2d820], R0 ;  /* 0x02d82000050075a7 */ /* 0x001064000800017f */
[----:B-1----:R-:W-:Y:S05]  /*1c750*/  @!P0 NANOSLEEP.SYNCS 0x989680 ;  /* 0x009896800000895d */ /* 0x002fea0003900000 */
[----:B------:R-:W1:Y:S02]  /*1c760*/  @!P0 SYNCS.PHASECHK.TRANS64 P0, [R5+URZ+0x2d820], R0 ;  /* 0x02d82000050085a7 */ /* 0x000e64000800007f */
[----:B-1----:R-:W-:Y:S05]  /*1c770*/  @!P0 BRA `(.L_x_11258) ;  /* 0xfffffffc00f08947 */ /* 0x002fea000383ffff */
[----:B------:R-:W-:Y:S05]  /*1c780*/  BRA `(.L_x_11357) ;  /* 0xffffffcc00c07947 */ /* 0x000fea000383ffff */
.L_x_11259:
        /* <DEDUP_REMOVED lines=11> */
.L_x_11359:
[----:B------:R-:W-:Y:S05]  /*1c840*/  BSYNC B0 ;  /* 0x0000000000007941 */ /* 0x000fea0003800000 */
.L_x_11358:
[----:B------:R-:W-:Y:S05]  /*1c850*/  BRA `(.L_x_11360) ;  /* 0xffffffcc00a87947 */ /* 0x000fea000383ffff */
.L_x_11262:
[----:B------:R-:W-:Y:S01]  /*1c860*/  BSSY B1, `(.L_x_11361) ;  /* 0x0000006000017945 */ /* 0x000fe20003800000 */
[----:B------:R-:W-:-:S07]  /*1c870*/  IMAD.MOV.U32 R15, RZ, RZ, -0x1 ;  /* 0xffffffffff0f7424 */ /* 0x000fce00078e00ff */
[----:B0-2---:R-:W-:Y:S05]  /*1c880*/  WARPSYNC.COLLECTIVE R15, `(.L_x_11362) ;  /* 0x000000000f0c7348 */ /* 0x005fea0003c00000 */
[----:B------:R-:W-:Y:S02]  /*1c890*/  ELECT P6, UR62, PT ;  /* 0x00000000003e782f */ /* 0x000fe400038c0000 */
[----:B------:R-:W-:Y:S01]  /*1c8a0*/  MOV R14, UR62 ;  /* 0x0000003e000e7c02 */ /* 0x000fe20008000f00 */
[----:B0-2---:R-:W-:Y:S10]  /*1c8b0*/  ENDCOLLECTIVE ;  /* 0x000000000000791b */ /* 0x005ff40003800000 */
.L_x_11362:
[----:B------:R-:W-:Y:S05]  /*1c8c0*/  BSYNC B1 ;  /* 0x0000000000017941 */ /* 0x000fea0003800000 */
.L_x_11361:
[----:B------:R-:W-:Y:S05]  /*1c8d0*/  BRA `(.L_x_11363) ;  /* 0xffffffcc00a07947 */ /* 0x000fea000383ffff */
.L_x_11264:
[----:B0-----:R0:W1:Y:S02]  /*1c8e0*/  SYNCS.PHASECHK.TRANS64.TRYWAIT P1, [R3+URZ+0x2d840], R2 ;  /* 0x02d84002030075a7 */ /* 0x001064000802017f */
[----:B-1----:R-:W-:Y:S05]  /*1c8f0*/  @!P1 NANOSLEEP.SYNCS 0x989680 ;  /* 0x009896800000995d */ /* 0x002fea0003900000 */
[----:B------:R-:W1:Y:S02]  /*1c900*/  @!P1 SYNCS.PHASECHK.TRANS64 P1, [R3+URZ+0x2d840], R2 ;  /* 0x02d84002030095a7 */ /* 0x000e64000802007f */
[----:B-1----:R-:W-:Y:S05]  /*1c910*/  @!P1 BRA `(.L_x_11264) ;  /* 0xfffffffc00f09947 */ /* 0x002fea000383ffff */
[----:B------:R-:W-:Y:S05]  /*1c920*/  BRA `(.L_x_11364) ;  /* 0xffffffcc00c07947 */ /* 0x000fea000383ffff */
.L_x_11266:
[----:B-1----:R1:W3:Y:S02]  /*1c930*/  SYNCS.PHASECHK.TRANS64.TRYWAIT P1, [R23+URZ+0x2d840], R0 ;  /* 0x02d84000170075a7 */ /* 0x0022e4000802017f */
[----:B---3--:R-:W-:Y:S05]  /*1c940*/  @!P1 NANOSLEEP.SYNCS 0x989680 ;  /* 0x009896800000995d */ /* 0x008fea0003900000 */
[----:B------:R-:W3:Y:S02]  /*1c950*/  @!P1 SYNCS.PHASECHK.TRANS64 P1, [R23+URZ+0x2d840], R0 ;  /* 0x02d84000170095a7 */ /* 0x000ee4000802007f */
[----:B---3--:R-:W-:Y:S05]  /*1c960*/  @!P1 BRA `(.L_x_11266) ;  /* 0xfffffffc00f09947 */ /* 0x008fea000383ffff */
[----:B------:R-:W-:Y:S05]  /*1c970*/  BRA `(.L_x_11365) ;  /* 0xffffffcc00cc7947 */ /* 0x000fea000383ffff */
.L_x_11268:
[----:B---3--:R3:W4:Y:S02]  /*1c980*/  SYNCS.PHASECHK.TRANS64.TRYWAIT P1, [R3+URZ+0x2d860], R2 ;  /* 0x02d86002030075a7 */ /* 0x008724000802017f */
[----:B----4-:R-:W-:Y:S05]  /*1c990*/  @!P1 NANOSLEEP.SYNCS 0x989680 ;  /* 0x009896800000995d */ /* 0x010fea0003900000 */
[----:B------:R-:W4:Y:S02]  /*1c9a0*/  @!P1 SYNCS.PHASECHK.TRANS64 P1, [R3+URZ+0x2d860], R2 ;  /* 0x02d86002030095a7 */ /* 0x000f24000802007f */
[----:B----4-:R-:W-:Y:S05]  /*1c9b0*/  @!P1 BRA `(.L_x_11268) ;  /* 0xfffffffc00f09947 */ /* 0x010fea000383ffff */
[----:B------:R-:W-:Y:S05]  /*1c9c0*/  BRA `(.L_x_11366) ;  /* 0xffffffcc00c87947 */ /* 0x000fea000383ffff */
.L_x_11367:
        /* <DEDUP_REMOVED lines=11> */
.L_x_15987:


//--------------------- .text._ZN7cutlass13device_kernelIN5flash11enable_sm90INS1_16FlashAttnFwdSm90INS1_25CollectiveMainloopFwdSm90ILi2EN4cute5tupleIJNS5_1CILi1EEES8_S8_EEENS6_IJNS7_ILi192EEENS7_ILi128EEENS7_ILi96EEEEEELi96ENS_10bfloat16_tEfNS_4arch4Sm90ELb0ELb1ELb1ELb1ELb1ELb1ELb0ELb0ELb1ELb1ELb1ELb0EEENS1_21CollectiveEpilogueFwdINS6_IJSA_SC_SB_EEES9_SE_SG_Li384ELb1ELb1ELb1ELb0EEENS1_36VarlenDynamicPersistentTileSchedulerILi192ELi128ELi384ELi128ELb1ELb1ELb1ELb1ELb0ELb1EEEEEEEEEvNT_6ParamsE --------------------------
	.section	.text._ZN7cutlass13device_kernelIN5flash11enable_sm90INS1_16FlashAttnFwdSm90INS1_25CollectiveMainloopFwdSm90ILi2EN4cute5tupleIJNS5_1CILi1EEES8_S8_EEENS6_IJNS7_ILi192EEENS7_ILi128EEENS7_ILi96EEEEEELi96ENS_10bfloat16_tEfNS_4arch4Sm90ELb0ELb1ELb1ELb1ELb1ELb1ELb0ELb0ELb1ELb1ELb1ELb0EEENS1_21CollectiveEpilogueFwdINS6_IJSA_SC_SB_EEES9_SE_SG_Li384ELb1ELb1ELb1ELb0EEENS1_36VarlenDynamicPersistentTileSchedulerILi192ELi128ELi384ELi128ELb1ELb1ELb1ELb1ELb0ELb1EEEEEEEEEvNT_6ParamsE,"ax",@progbits
	.align	128
.text._ZN7cutlass13device_kernelIN5flash11enable_sm90INS1_16FlashAttnFwdSm90INS1_25CollectiveMainloopFwdSm90ILi2EN4cute5tupleIJNS5_1CILi1EEES8_S8_EEENS6_IJNS7_ILi192EEENS7_ILi128EEENS7_ILi96EEEEEELi96ENS_10bfloat16_tEfNS_4arch4Sm90ELb0ELb1ELb1ELb1ELb1ELb1ELb0ELb0ELb1ELb1ELb1ELb0EEENS1_21CollectiveEpilogueFwdINS6_IJSA_SC_SB_EEES9_SE_SG_Li384ELb1ELb1ELb1ELb0EEENS1_36VarlenDynamicPersistentTileSchedulerILi192ELi128ELi384ELi128ELb1ELb1ELb1ELb1ELb0ELb1EEEEEEEEEvNT_6ParamsE:
        .type           _ZN7cutlass13device_kernelIN5flash11enable_sm90INS1_16FlashAttnFwdSm90INS1_25CollectiveMainloopFwdSm90ILi2EN4cute5tupleIJNS5_1CILi1EEES8_S8_EEENS6_IJNS7_ILi192EEENS7_ILi128EEENS7_ILi96EEEEEELi96ENS_10bfloat16_tEfNS_4arch4Sm90ELb0ELb1ELb1ELb1ELb1ELb1ELb0ELb0ELb1ELb1ELb1ELb0EEENS1_21CollectiveEpilogueFwdINS6_IJSA_SC_SB_EEES9_SE_SG_Li384ELb1ELb1ELb1ELb0EEENS1_36VarlenDynamicPersistentTileSchedulerILi192ELi128ELi384ELi128ELb1ELb1ELb1ELb1ELb0ELb1EEEEEEEEEvNT_6ParamsE,@function
        .size           _ZN7cutlass13device_kernelIN5flash11enable_sm90INS1_16FlashAttnFwdSm90INS1_25CollectiveMainloopFwdSm90ILi2EN4cute5tupleIJNS5_1CILi1EEES8_S8_EEENS6_IJNS7_ILi192EEENS7_ILi128EEENS7_ILi96EEEEEELi96ENS_10bfloat16_tEfNS_4arch4Sm90ELb0ELb1ELb1ELb1ELb1ELb1ELb0ELb0ELb1ELb1ELb1ELb0EEENS1_21CollectiveEpilogueFwdINS6_IJSA_SC_SB_EEES9_SE_SG_Li384ELb1ELb1ELb1ELb0EEENS1_36VarlenDynamicPersistentTileSchedulerILi192ELi128ELi384ELi128ELb1ELb1ELb1ELb1ELb0ELb1EEEEEEEEEvNT_6ParamsE,(.L_x_15988 - _ZN7cutlass13device_kernelIN5flash11enable_sm90INS1_16FlashAttnFwdSm90INS1_25CollectiveMainloopFwdSm90ILi2EN4cute5tupleIJNS5_1CILi1EEES8_S8_EEENS6_IJNS7_ILi192EEENS7_ILi128EEENS7_ILi96EEEEEELi96ENS_10bfloat16_tEfNS_4arch4Sm90ELb0ELb1ELb1ELb1ELb1ELb1ELb0ELb0ELb1ELb1ELb1ELb0EEENS1_21CollectiveEpilogueFwdINS6_IJSA_SC_SB_EEES9_SE_SG_Li384ELb1ELb1ELb1ELb0EEENS1_36VarlenDynamicPersistentTileSchedulerILi192ELi128ELi384ELi128ELb1ELb1ELb1ELb1ELb0ELb1EEEEEEEEEvNT_6ParamsE)
        .other          _ZN7cutlass13device_kernelIN5flash11enable_sm90INS1_16FlashAttnFwdSm90INS1_25CollectiveMainloopFwdSm90ILi2EN4cute5tupleIJNS5_1CILi1EEES8_S8_EEENS6_IJNS7_ILi192EEENS7_ILi128EEENS7_ILi96EEEEEELi96ENS_10bfloat16_tEfNS_4arch4Sm90ELb0ELb1ELb1ELb1ELb1ELb1ELb0ELb0ELb1ELb1ELb1ELb0EEENS1_21CollectiveEpilogueFwdINS6_IJSA_SC_SB_EEES9_SE_SG_Li384ELb1ELb1ELb1ELb0EEENS1_36VarlenDynamicPersistentTileSchedulerILi192ELi128ELi384ELi128ELb1ELb1ELb1ELb1ELb0ELb1EEEEEEEEEvNT_6ParamsE,@"STO_CUDA_ENTRY STV_DEFAULT"
_ZN7cutlass13device_kernelIN5flash11enable_sm90INS1_16FlashAttnFwdSm90INS1_25CollectiveMainloopFwdSm90ILi2EN4cute5tupleIJNS5_1CILi1EEES8_S8_EEENS6_IJNS7_ILi192EEENS7_ILi128EEENS7_ILi96EEEEEELi96ENS_10bfloat16_tEfNS_4arch4Sm90ELb0ELb1ELb1ELb1ELb1ELb1ELb0ELb0ELb1ELb1ELb1ELb0EEENS1_21CollectiveEpilogueFwdINS6_IJSA_SC_SB_EEES9_SE_SG_Li384ELb1ELb1ELb1ELb0EEENS1_36VarlenDynamicPersistentTileSchedulerILi192ELi128ELi384ELi128ELb1ELb1ELb1ELb1ELb0ELb1EEEEEEEEEvNT_6ParamsE:
        /* <DEDUP_REMOVED lines=18> */
.L_x_11369:
[----:B------:R-:W-:Y:S05]  /*0120*/  BSYNC B0 ;  /* 0x0000000000007941 */ /* 0x000fea0003800000 */
.L_x_11368:
        /* <DEDUP_REMOVED lines=41> */
.L_x_11370:
        /* <DEDUP_REMOVED lines=22> */
.L_x_11371:
        /* <DEDUP_REMOVED lines=18> */
.L_x_11372:
        /* <DEDUP_REMOVED lines=22> */
.L_x_11373:
        /* <DEDUP_REMOVED lines=22> */
.L_x_11374:
        /* <DEDUP_REMOVED lines=8> */
.L_x_11377:
        /* <DEDUP_REMOVED lines=22> */
[----:B------:R-:W-:Y:S02]  /*0ae0*/  R2UR UR40, R2 ;  /* 0x00000000022872ca */ /* 0x000fe400000e0000 */
[----:B------:R-:W-:Y:S01]  /*0af0*/  CS2R R22, SRZ ;  /* 0x0000000000167805 */ /* 0x000fe2000001ff00 */
[----:B------:R-:W-:Y:S01]  /*0b00*/  ULOP3.LUT UR39, UR36, 0x1, URZ, 0xfc, !UPT ;  /* 0x0000000124277892 */ /* 0x000fe2000f8efc3f */
[----:B------:R-:W-:-:S09]  /*0b10*/  UMOV UR37, URZ ;  /* 0x0000003f00257c82 */ /* 0x000fd20008000000 */
[----:B------:R-:W-:Y:S01]  /*0b20*/  UIADD3 UR40, UR40, 0xc400, URZ ;  /* 0x0000c40028287890 */ /* 0x000fe2000fffe03f */
[----:B0-----:R-:W-:-:S05]  /*0b30*/  VIADD R0, R0, 0xffffff80 ;  /* 0xffffff8000007836 */ /* 0x001fca0000000000 */
[----:B------:R-:W-:Y:S02]  /*0b40*/  SHF.R.S32.HI R3, RZ, 0x1f, R0 ;  /* 0x0000001fff037819 */ /* 0x000fe40000011400 */
[-C--:B------:R-:W-:Y:S02]  /*0b50*/  LEA.HI R6, R0, R0.reuse, RZ, 0x1 ;  /* 0x0000000000067211 */ /* 0x080fe400078f08ff */
[CC--:B------:R-:W-:Y:S02]  /*0b60*/  LEA.HI R5, R3.reuse, R0.reuse, RZ, 0x4 ;  /* 0x0000000003057211 */ /* 0x0c0fe400078f20ff */
[CC--:B------:R-:W-:Y:S02]  /*0b70*/  LEA.HI R7, R3.reuse, R0.reuse, RZ, 0x5 ;  /* 0x0000000003077211 */ /* 0x0c0fe400078f28ff */
[CC--:B------:R-:W-:Y:S02]  /*0b80*/  LEA.HI R4, R3.reuse, R0.reuse, RZ, 0x2 ;  /* 0x0000000003047211 */ /* 0x0c0fe400078f10ff */
[----:B------:R-:W-:-:S02]  /*0b90*/  LEA.HI R3, R3, R0, RZ, 0x7 ;  /* 0x0000000003037211 */ /* 0x000fc400078f38ff */
[----:B------:R-:W-:Y:S02]  /*0ba0*/  LOP3.LUT R9, R6, 0xfffffffe, RZ, 0xc0, !PT ;  /* 0xfffffffe06097812 */ /* 0x000fe400078ec0ff */
[--C-:B------:R-:W-:Y:S02]  /*0bb0*/  SHF.R.S32.HI R8, RZ, 0x2, R4.reuse ;  /* 0x00000002ff087819 */ /* 0x100fe40000011404 */
[----:B------:R-:W-:Y:S01]  /*0bc0*/  SHF.R.S32.HI R11, RZ, 0x1f, R4 ;  /* 0x0000001fff0b7819 */ /* 0x000fe20000011404 */
[----:B------:R-:W-:Y:S01]  /*0bd0*/  IMAD.IADD R18, R0, 0x1, -R9 ;  /* 0x0000000100127824 */ /* 0x000fe200078e0a09 */
[----:B------:R-:W-:Y:S02]  /*0be0*/  LOP3.LUT R13, R4, 0xfffffffc, RZ, 0xc0, !PT ;  /* 0xfffffffc040d7812 */ /* 0x000fe400078ec0ff */
[----:B------:R-:W-:Y:S01]  /*0bf0*/  SHF.R.S32.HI R4, RZ, 0x7, R3 ;  /* 0x00000007ff047819 */ /* 0x000fe20000011403 */
[----:B------:R-:W-:Y:S01]  /*0c00*/  IMAD.SHL.U32 R24, R18, 0x4, RZ ;  /* 0x0000000412187824 */ /* 0x000fe200078e00ff */
[----:B------:R-:W-:Y:S01]  /*0c10*/  SHF.R.S32.HI R12, RZ, 0x1, R6 ;  /* 0x00000001ff0c7819 */ /* 0x000fe20000011406 */
[----:B------:R-:W-:Y:S01]  /*0c20*/  IMAD.IADD R13, R0, 0x1, -R13 ;  /* 0x00000001000d7824 */ /* 0x000fe200078e0a0d */
[----:B------:R-:W-:Y:S01]  /*0c30*/  LOP3.LUT R15, R3, 0xffffff80, RZ, 0xc0, !PT ;  /* 0xffffff80030f7812 */ /* 0x000fe200078ec0ff */
[----:B------:R-:W-:Y:S01]  /*0c40*/  IMAD.HI R10, R4, 0x55555556, RZ ;  /* 0x55555556040a7827 */ /* 0x000fe200078e02ff */
[----:B------:R-:W-:Y:S01]  /*0c50*/  LEA.HI R11, R11, R8, RZ, 0x2 ;  /* 0x000000080b0b7211 */ /* 0x000fe200078f10ff */
[----:B------:R0:W-:Y:S01]  /*0c60*/  STL [R1+0xb4], R18 ;  /* 0x0000b41201007387 */ /* 0x0001e20000100800 */
[----:B------:R-:W-:Y:S01]  /*0c70*/  LEA.HI R9, R6, R12, RZ, 0x1 ;  /* 0x0000000c06097211 */ /* 0x000fe200078f08ff */
[----:B------:R-:W-:Y:S01]  /*0c80*/  IMAD.IADD R21, R0, 0x1, -R15 ;  /* 0x0000000100157824 */ /* 0x000fe200078e0a0f */
[----:B------:R-:W-:Y:S01]  /*0c90*/  LOP3.LUT R3, R5, 0xfffffff0, RZ, 0xc0, !PT ;  /* 0xfffffff005037812 */ /* 0x000fe200078ec0ff */
[----:B------:R-:W-:Y:S01]  /*0ca0*/  VIADD R20, R24, 0x20 ;  /* 0x0000002018147836 */ /* 0x000fe20000000000 */
[----:B------:R-:W-:-:S02]  /*0cb0*/  SHF.R.S32.HI R6, RZ, 0x4, R5 ;  /* 0x00000004ff067819 */ /* 0x000fc40000011405 */
[----:B------:R-:W-:Y:S01]  /*0cc0*/  LOP3.LUT R11, R11, 0xfffffffc, RZ, 0xc0, !PT ;  /* 0xfffffffc0b0b7812 */ /* 0x000fe200078ec0ff */
[----:B------:R-:W-:Y:S01]  /*0cd0*/  IMAD.IADD R3, R0, 0x1, -R3 ;  /* 0x0000000100037824 */ /* 0x000fe200078e0a03 */
[----:B------:R-:W-:Y:S01]  /*0ce0*/  LEA.HI R17, R10, R10, RZ, 0x1 ;  /* 0x0000000a0a117211 */ /* 0x000fe200078f08ff */
[----:B------:R-:W-:Y:S01]  /*0cf0*/  VIADD R0, R24, 0x10 ;  /* 0x0000001018007836 */ /* 0x000fe20000000000 */
[----:B------:R-:W-:Y:S01]  /*0d00*/  LEA.HI R5, R5, R6, RZ, 0x1 ;  /* 0x0000000605057211 */ /* 0x000fe200078f08ff */
[----:B------:R-:W-:Y:S01]  /*0d10*/  IMAD.IADD R11, R8, 0x1, -R11 ;  /* 0x00000001080b7824 */ /* 0x000fe200078e0a0b */
[----:B------:R-:W-:Y:S01]  /*0d20*/  LOP3.LUT R9, R9, 0x7fffffe, RZ, 0xc0, !PT ;  /* 0x07fffffe09097812 */ /* 0x000fe200078ec0ff */
[----:B------:R-:W-:Y:S01]  /*0d30*/  STL [R1+0xb8], R21 ;  /* 0x0000b81501007387 */ /* 0x000fe20000100800 */
[----:B------:R-:W-:Y:S01]  /*0d40*/  SHF.R.S32.HI R8, RZ, 0x1f, R21 ;  /* 0x0000001fff087819 */ /* 0x000fe20000011415 */
[----:B------:R-:W-:Y:S01]  /*0d50*/  IMAD R17, R17, -0x3, R4 ;  /* 0xfffffffd11117824 */ /* 0x000fe200078e0204 */
[----:B------:R-:W-:Y:S01]  /*0d60*/  LOP3.LUT R5, R5, 0x1ffffffe, RZ, 0xc0, !PT ;  /* 0x1ffffffe05057812 */ /* 0x000fe200078ec0ff */
[----:B------:R-:W-:Y:S01]  /*0d70*/  IMAD.IADD R9, R12, 0x1, -R9 ;  /* 0x000000010c097824 */ /* 0x000fe200078e0a09 */
[----:B------:R-:W-:Y:S01]  /*0d80*/  STL [R1+0x60], R24 ;  /* 0x0000601801007387 */ /* 0x000fe20000100800 */
[C---:B------:R-:W-:Y:S01]  /*0d90*/  LEA.HI R4, R13.reuse, R13, RZ, 0x1 ;  /* 0x0000000d0d047211 */ /* 0x040fe200078f08ff */
[----:B------:R-:W-:Y:S01]  /*0da0*/  IMAD.IADD R12, R24, 0x1, R0 ;  /* 0x00000001180c7824 */ /* 0x000fe200078e0200 */
[----:B------:R-:W-:Y:S01]  /*0db0*/  LEA.HI R10, R8, R21, RZ, 0x2 ;  /* 0x00000015080a7211 */ /* 0x000fe200078f10ff */
[----:B------:R1:W-:Y:S01]  /*0dc0*/  STL [R1+0x88], R0 ;  /* 0x0000880001007387 */ /* 0x0003e20000100800 */
[----:B------:R-:W-:Y:S01]  /*0dd0*/  IMAD.IADD R5, R6, 0x1, -R5 ;  /* 0x0000000106057824 */ /* 0x000fe200078e0a05 */
[----:B------:R-:W-:Y:S01]  /*0de0*/  LOP3.LUT R4, R4, 0x1ffffffe, RZ, 0xc0, !PT ;  /* 0x1ffffffe04047812 */ /* 0x000fe200078ec0ff */
[----:B------:R-:W-:Y:S01]  /*0df0*/  IMAD R14, R6, 0x8, R9 ;  /* 0x00000008060e7824 */ /* 0x000fe200078e0209 */
[--C-:B------:R-:W-:Y:S01]  /*0e00*/  SHF.R.S32.HI R6, RZ, 0x2, R10.reuse ;  /* 0x00000002ff067819 */ /* 0x100fe2000001140a */
[----:B------:R2:W-:Y:S01]  /*0e10*/  STL [R1+0x84], R20 ;  /* 0x0000841401007387 */ /* 0x0005e20000100800 */
[----:B------:R-:W-:Y:S01]  /*0e20*/  SHF.R.S32.HI R9, RZ, 0x1f, R10 ;  /* 0x0000001fff097819 */ /* 0x000fe2000001140a */
[----:B------:R-:W-:Y:S01]  /*0e30*/  IMAD.IADD R13, R13, 0x1, -R4 ;  /* 0x000000010d0d7824 */ /* 0x000fe200078e0a04 */
[----:B------:R-:W-:Y:S01]  /*0e40*/  SHF.R.S32.HI R7, RZ, 0x5, R7 ;  /* 0x00000005ff077819 */ /* 0x000fe20000011407 */
[----:B0-----:R-:W-:Y:S01]  /*0e50*/  IMAD.SHL.U32 R18, R18, 0x8, RZ ;  /* 0x0000000812127824 */ /* 0x001fe200078e00ff */
[--C-:B-1----:R-:W-:Y:S01]  /*0e60*/  SHF.R.S32.HI R0, RZ, 0x1f, R3.reuse ;  /* 0x0000001fff007819 */ /* 0x102fe20000011403 */
[----:B------:R-:W-:Y:S01]  /*0e70*/  IMAD.SHL.U32 R11, R11, 0x40, RZ ;  /* 0x000000400b0b7824 */ /* 0x000fe200078e00ff */
[----:B------:R-:W-:Y:S01]  /*0e80*/  LEA.HI R9, R9, R6, RZ, 0x3 ;  /* 0x0000000609097211 */ /* 0x000fe200078f18ff */
[----:B------:R-:W-:Y:S01]  /*0e90*/  IMAD R19, R7, 0x10, R3 ;  /* 0x0000001007137824 */ /* 0x000fe200078e0203 */
[----:B------:R-:W-:Y:S01]  /*0ea0*/  LEA.HI R0, R0, R3, RZ, 0x3 ;  /* 0x0000000300007211 */ /* 0x000fe200078f18ff */
[C---:B------:R-:W-:Y:S01]  /*0eb0*/  VIADD R137, R18.reuse, 0x30 ;  /* 0x0000003012897836 */ /* 0x040fe20000000000 */
[----:B------:R-:W-:Y:S01]  /*0ec0*/  LOP3.LUT R9, R9, 0xfffffff8, RZ, 0xc0, !PT ;  /* 0xfffffff809097812 */ /* 0x000fe200078ec0ff */
[----:B------:R-:W-:Y:S01]  /*0ed0*/  VIADD R136, R18, 0x40 ;  /* 0x0000004012887836 */ /* 0x000fe20000000000 */
[----:B------:R-:W-:Y:S01]  /*0ee0*/  LOP3.LUT R4, R0, 0xfffffff8, RZ, 0xc0, !PT ;  /* 0xfffffff800047812 */ /* 0x000fe200078ec0ff */
[----:B------:R-:W-:Y:S01]  /*0ef0*/  VIADD R138, R18, 0x50 ;  /* 0x00000050128a7836 */ /* 0x000fe20000000000 */
[----:B------:R-:W-:Y:S01]  /*0f00*/  LEA.HI R8, R8, R21, RZ, 0x5 ;  /* 0x0000001508087211 */ /* 0x000fe200078f28ff */
[----:B------:R-:W-:Y:S01]  /*0f10*/  IMAD.IADD R9, R6, 0x1, -R9 ;  /* 0x0000000106097824 */ /* 0x000fe200078e0a09 */
[----:B------:R-:W-:Y:S01]  /*0f20*/  SHF.R.S32.HI R15, RZ, 0x1f, R12 ;  /* 0x0000001fff0f7819 */ /* 0x000fe2000001140c */
[----:B------:R-:W-:Y:S01]  /*0f30*/  IMAD.IADD R4, R3, 0x1, -R4 ;  /* 0x0000000103047824 */ /* 0x000fe200078e0a04 */
[----:B------:R-:W-:Y:S01]  /*0f40*/  SHF.R.S32.HI R8, RZ, 0x5, R8 ;  /* 0x00000005ff087819 */ /* 0x000fe20000011408 */
[----:B------:R-:W-:Y:S01]  /*0f50*/  IMAD.SHL.U32 R6, R0, 0x40, RZ ;  /* 0x0000004000067824 */ /* 0x000fe200078e00ff */
[----:B------:R-:W-:Y:S01]  /*0f60*/  LEA.HI R15, R15, R12, RZ, 0x3 ;  /* 0x0000000c0f0f7211 */ /* 0x000fe200078f18ff */
[C---:B------:R-:W-:Y:S01]  /*0f70*/  IMAD.SHL.U32 R3, R4.reuse, 0x40, RZ ;  /* 0x0000004004037824 */ /* 0x040fe200078e00ff */
[----:B------:R-:W-:Y:S01]  /*0f80*/  R2P PR, R4, 0x6 ;  /* 0x0000000604007804 */ /* 0x000fe20000000000 */
[----:B------:R-:W-:Y:S01]  /*0f90*/  IMAD.SHL.U32 R0, R5, 0x8, RZ ;  /* 0x0000000805007824 */ /* 0x000fe200078e00ff */
[----:B------:R-:W-:Y:S01]  /*0fa0*/  LOP3.LUT R6, R6, 0x7ffffe00, RZ, 0xc0, !PT ;  /* 0x7ffffe0006067812 */ /* 0x000fe200078ec0ff */
[----:B------:R-:W-:Y:S01]  /*0fb0*/  IMAD.IADD R12, R24, 0x1, R20 ;  /* 0x00000001180c7824 */ /* 0x000fe200078e0214 */
[----:B------:R-:W-:Y:S01]  /*0fc0*/  LOP3.LUT R3, R3, 0x1c0, RZ, 0xc0, !PT ;  /* 0x000001c003037812 */ /* 0x000fe200078ec0ff */
[--C-:B--2---:R-:W-:Y:S01]  /*0fd0*/  IMAD.U32 R20, R19, 0x20, R0.reuse ;  /* 0x0000002013147824 */ /* 0x104fe200078e0000 */
[----:B------:R-:W-:Y:S01]  /*0fe0*/  LOP3.LUT R10, R10, 0x7ffffffc, RZ, 0xc0, !PT ;  /* 0x7ffffffc0a0a7812 */ /* 0x000fe200078ec0ff */
[----:B------:R-:W-:Y:S01]  /*0ff0*/  IMAD R8, R8, 0x10, R9 ;  /* 0x0000001008087824 */ /* 0x000fe200078e0209 */
[----:B------:R-:W-:Y:S01]  /*1000*/  LOP3.LUT R0, R3, 0x8, R0, 0xf8, !PT ;  /* 0x0000000803007812 */ /* 0x000fe200078ef800 */
[----:B------:R-:W-:Y:S01]  /*1010*/  IMAD R6, R7, 0x400, R6 ;  /* 0x0000040007067824 */ /* 0x000fe200078e0206 */
[----:B------:R-:W-:Y:S01]  /*1020*/  SHF.R.U32.HI R3, RZ, 0x3, R3 ;  /* 0x00000003ff037819 */ /* 0x000fe20000011603 */
[----:B------:R0:W-:Y:S01]  /*1030*/  STL [R1+0xc4], R20 ;  /* 0x0000c41401007387 */ /* 0x0001e20000100800 */
[C---:B------:R-:W-:Y:S01]  /*1040*/  VIADD R7, R24.reuse, 0x8 ;  /* 0x0000000818077836 */ /* 0x040fe20000000000 */
[----:B------:R-:W-:Y:S01]  /*1050*/  SHF.R.S32.HI R5, RZ, 0x1f, R12 ;  /* 0x0000001fff057819 */ /* 0x000fe2000001140c */
[----:B------:R-:W-:Y:S01]  /*1060*/  VIADD R4, R24, 0x18 ;  /* 0x0000001818047836 */ /* 0x000fe20000000000 */
[----:B------:R-:W-:Y:S01]  /*1070*/  LOP3.LUT R3, R0, R3, RZ, 0x3c, !PT ;  /* 0x0000000300037212 */ /* 0x000fe200078e3cff */
[----:B------:R-:W-:Y:S01]  /*1080*/  VIADD R0, R24, 0x28 ;  /* 0x0000002818007836 */ /* 0x000fe20000000000 */
[----:B------:R-:W-:Y:S01]  /*1090*/  LEA.HI R5, R5, R12, RZ, 0x3 ;  /* 0x0000000c05057211 */ /* 0x000fe200078f18ff */
[----:B------:R-:W-:Y:S01]  /*10a0*/  IMAD.SHL.U32 R24, R14, 0x20, RZ ;  /* 0x000000200e187824 */ /* 0x000fe200078e00ff */
[----:B------:R-:W-:Y:S01]  /*10b0*/  SHF.R.S32.HI R19, RZ, 0x1f, R18 ;  /* 0x0000001fff137819 */ /* 0x000fe20000011412 */
[----:B------:R-:W-:-:S02]  /*10c0*/  IMAD.IADD R10, R21, 0x1, -R10 ;  /* 0x00000001150a7824 */ /* 0x000fc400078e0a0a */
[----:B0-----:R-:W-:Y:S01]  /*10d0*/  IMAD R20, R17, 0x40, R8 ;  /* 0x0000004011147824 */ /* 0x001fe200078e0208 */
[----:B------:R-:W-:Y:S01]  /*10e0*/  SHF.R.S32.HI R8, RZ, 0x3, R15 ;  /* 0x00000003ff087819 */ /* 0x000fe2000001140f */
[----:B------:R-:W-:Y:S02]  /*10f0*/  IMAD.SHL.U32 R156, R10, 0x2, RZ ;  /* 0x000000020a9c7824 */ /* 0x000fe400078e00ff */
[----:B------:R-:W-:Y:S01]  /*1100*/  IMAD.IADD R3, R6, 0x1, R3 ;  /* 0x0000000106037824 */ /* 0x000fe200078e0203 */
[----:B------:R-:W-:Y:S01]  /*1110*/  STL [R1+0xc0], R20 ;  /* 0x0000c01401007387 */ /* 0x000fe20000100800 */
[----:B------:R-:W-:Y:S02]  /*1120*/  IMAD.MOV.U32 R6, RZ, RZ, 0x40 ;  /* 0x00000040ff067424 */ /* 0x000fe400078e00ff */
[C---:B------:R-:W-:Y:S01]  /*1130*/  VIADD R21, R156.reuse, 0x8 ;  /* 0x000000089c157836 */ /* 0x040fe20000000000 */
[----:B------:R-:W-:Y:S01]  /*1140*/  STL [R1+0xc], RZ ;  /* 0x00000cff01007387 */ /* 0x000fe20000100800 */
[----:B------:R-:W-:-:S02]  /*1150*/  VIADD R12, R156, 0x20 ;  /* 0x000000209c0c7836 */ /* 0x000fc40000000000 */
[C---:B------:R-:W-:Y:S01]  /*1160*/  VIADD R10, R156.reuse, 0x30 ;  /* 0x000000309c0a7836 */ /* 0x040fe20000000000 */
[----:B------:R-:W-:Y:S01]  /*1170*/  STL [R1+0x90], R7 ;  /* 0x0000900701007387 */ /* 0x000fe20000100800 */
[C---:B------:R-:W-:Y:S02]  /*1180*/  VIADD R9, R156.reuse, 0x38 ;  /* 0x000000389c097836 */ /* 0x040fe40000000000 */
[----:B------:R-:W-:Y:S01]  /*1190*/  IMAD R3, R3, 0x2, R2 ;  /* 0x0000000203037824 */ /* 0x000fe200078e0202 */
[----:B------:R0:W-:Y:S01]  /*11a0*/  STL [R1+0x8c], R4 ;  /* 0x00008c0401007387 */ /* 0x0001e20000100800 */
[C---:B------:R-:W-:Y:S01]  /*11b0*/  VIADD R15, R156.reuse, 0x10 ;  /* 0x000000109c0f7836 */ /* 0x040fe20000000000 */
[----:B------:R-:W-:Y:S01]  /*11c0*/  SHF.R.S32.HI R9, RZ, 0x1f, R9 ;  /* 0x0000001fff097819 */ /* 0x000fe20000011409 */
[C---:B------:R-:W-:Y:S01]  /*11d0*/  VIADD R14, R156.reuse, 0x18 ;  /* 0x000000189c0e7836 */ /* 0x040fe20000000000 */
[----:B------:R1:W-:Y:S01]  /*11e0*/  STL [R1+0x98], R0 ;  /* 0x0000980001007387 */ /* 0x0003e20000100800 */
[----:B------:R-:W-:Y:S01]  /*11f0*/  IMAD.MOV.U32 R17, RZ, RZ, RZ ;  /* 0x000000ffff117224 */ /* 0x000fe200078e00ff */
[----:B------:R-:W-:Y:S01]  /*1200*/  SHF.R.S32.HI R15, RZ, 0x1f, R15 ;  /* 0x0000001fff0f7819 */ /* 0x000fe2000001140f */
[----:B------:R-:W-:Y:S01]  /*1210*/  VIADD R25, R156, 0x58 ;  /* 0x000000589c197836 */ /* 0x000fe20000000000 */
[----:B------:R-:W-:-:S02]  /*1220*/  SHF.R.S32.HI R14, RZ, 0x1f, R14 ;  /* 0x0000001fff0e7819 */ /* 0x000fc4000001140e */
[----:B0-----:R-:W-:Y:S02]  /*1230*/  SHF.R.S32.HI R4, RZ, 0x1f, R137 ;  /* 0x0000001fff047819 */ /* 0x001fe40000011489 */
[----:B-1----:R-:W-:-:S03]  /*1240*/  SHF.R.S32.HI R0, RZ, 0x1f, R136 ;  /* 0x0000001fff007819 */ /* 0x002fc60000011488 */
[----:B------:R0:W-:Y:S04]  /*1250*/  STL [R1+0x80], R4 ;  /* 0x0000800401007387 */ /* 0x0001e80000100800 */
[----:B------:R1:W-:Y:S01]  /*1260*/  STL [R1+0x7c], R0 ;  /* 0x00007c0001007387 */ /* 0x0003e20000100800 */
[----:B0-----:R-:W-:Y:S01]  /*1270*/  LOP3.LUT R4, R11, 0xc0, RZ, 0xc0, !PT ;  /* 0x000000c00b047812 */ /* 0x001fe200078ec0ff */
[----:B------:R-:W-:Y:S01]  /*1280*/  VIADD R11, R156, 0x28 ;  /* 0x000000289c0b7836 */ /* 0x000fe20000000000 */
[----:B-1----:R-:W-:Y:S02]  /*1290*/  SHF.R.S32.HI R0, RZ, 0x1f, R138 ;  /* 0x0000001fff007819 */ /* 0x002fe4000001148a */
[----:B------:R-:W-:Y:S02]  /*12a0*/  SHF.R.U32.HI R7, RZ, 0x3, R4 ;  /* 0x00000003ff077819 */ /* 0x000fe40000011604 */
[----:B------:R-:W-:Y:S01]  /*12b0*/  SHF.R.S32.HI R11, RZ, 0x1f, R11 ;  /* 0x0000001fff0b7819 */ /* 0x000fe2000001140b */
[----:B------:R0:W-:Y:S04]  /*12c0*/  STL [R1+0x78], R0 ;  /* 0x0000780001007387 */ /* 0x0001e80000100800 */
[----:B------:R1:W-:Y:S04]  /*12d0*/  STL [R1+0x50], R4 ;  /* 0x0000500401007387 */ /* 0x0003e80000100800 */
[----:B------:R-:W-:Y:S01]  /*12e0*/  STL [R1+0x58], R24 ;  /* 0x0000581801007387 */ /* 0x000fe20000100800 */
[----:B0-----:R-:W-:-:S03]  /*12f0*/  LOP3.LUT R0, R4, 0x8, R18, 0xf8, !PT ;  /* 0x0000000804007812 */ /* 0x001fc600078ef812 */
[----:B------:R0:W-:Y:S01]  /*1300*/  STL [R1+0x54], R7 ;  /* 0x0000540701007387 */ /* 0x0001e20000100800 */
[----:B------:R-:W-:-:S03]  /*1310*/  LOP3.LUT R0, R0, R7, RZ, 0x3c, !PT ;  /* 0x0000000700007212 */ /* 0x000fc600078e3cff */
[----:B------:R2:W-:Y:S01]  /*1320*/  STL [R1+0x68], R8 ;  /* 0x0000680801007387 */ /* 0x0005e20000100800 */
[----:B-1----:R-:W-:Y:S01]  /*1330*/  LOP3.LUT R4, R4, 0x18, R18, 0xf8, !PT ;  /* 0x0000001804047812 */ /* 0x002fe200078ef812 */
[----:B------:R-:W-:-:S03]  /*1340*/  IMAD.IADD R0, R24, 0x1, R0 ;  /* 0x0000000118007824 */ /* 0x000fc600078e0200 */
[----:B------:R-:W-:Y:S01]  /*1350*/  LOP3.LUT R4, R4, R7, RZ, 0x3c, !PT ;  /* 0x0000000704047212 */ /* 0x000fe200078e3cff */
[----:B0-----:R-:W-:Y:S01]  /*1360*/  VIADD R7, R156, 0x48 ;  /* 0x000000489c077836 */ /* 0x001fe20000000000 */
[----:B--2---:R-:W-:-:S03]  /*1370*/  SHF.R.S32.HI R8, RZ, 0x3, R5 ;  /* 0x00000003ff087819 */ /* 0x004fc60000011405 */
[----:B------:R-:W-:Y:S01]  /*1380*/  IMAD.IADD R4, R24, 0x1, R4 ;  /* 0x0000000118047824 */ /* 0x000fe200078e0204 */
[----:B------:R-:W-:Y:S02]  /*1390*/  SEL R5, R6, 0xffffffc0, !P2 ;  /* 0xffffffc006057807 */ /* 0x000fe40005000000 */
[----:B------:R-:W-:Y:S01]  /*13a0*/  SHF.R.S32.HI R6, RZ, 0x1f, R156 ;  /* 0x0000001fff067819 */ /* 0x000fe2000001149c */
[----:B------:R0:W-:Y:S01]  /*13b0*/  STL [R1+0x6c], R8 ;  /* 0x00006c0801007387 */ /* 0x0001e20000100800 */
[----:B------:R-:W-:-:S03]  /*13c0*/  VIADD R6, R156, 0x50 ;  /* 0x000000509c067836 */ /* 0x000fc60000000000 */
[----:B------:R1:W-:Y:S04]  /*13d0*/  STL [R1+0xa4], R0 ;  /* 0x0000a40001007387 */ /* 0x0003e80000100800 */
[----:B------:R2:W-:Y:S01]  /*13e0*/  STL [R1], R3 ;  /* 0x0000000301007387 */ /* 0x0005e20000100800 */
[----:B0-----:R-:W-:Y:S01]  /*13f0*/  VIADD R8, R156, 0x40 ;  /* 0x000000409c087836 */ /* 0x001fe20000000000 */
[----:B-1----:R-:W-:Y:S02]  /*1400*/  SHF.R.S32.HI R0, RZ, 0x1f, R21 ;  /* 0x0000001fff007819 */ /* 0x002fe40000011415 */
[----:B------:R-:W-:Y:S02]  /*1410*/  SHF.R.S32.HI R0, RZ, 0x1f, R12 ;  /* 0x0000001fff007819 */ /* 0x000fe4000001140c */
[----:B------:R-:W-:Y:S01]  /*1420*/  SHF.R.S32.HI R0, RZ, 0x1f, R10 ;  /* 0x0000001fff007819 */ /* 0x000fe2000001140a */
[C---:B------:R-:W-:Y:S01]  /*1430*/  VIADD R0, R3.reuse, 0x21800 ;  /* 0x0002180003007836 */ /* 0x040fe20000000000 */
[----:B------:R-:W-:Y:S01]  /*1440*/  SHF.R.S32.HI R9, RZ, 0x1f, R8 ;  /* 0x0000001fff097819 */ /* 0x000fe20000011408 */
[----:B--2---:R-:W-:Y:S01]  /*1450*/  VIADD R3, R3, 0x21820 ;  /* 0x0002182003037836 */ /* 0x004fe20000000000 */
[----:B------:R-:W-:Y:S01]  /*1460*/  SHF.R.S32.HI R8, RZ, 0x1f, R7 ;  /* 0x0000001fff087819 */ /* 0x000fe20000011407 */
[C---:B------:R-:W-:Y:S01]  /*1470*/  @P1 VIADD R3, R0.reuse, 0xffffffe0 ;  /* 0xffffffe000031836 */ /* 0x040fe20000000000 */
[----:B------:R-:W-:Y:S01]  /*1480*/  SHF.R.S32.HI R7, RZ, 0x1f, R6 ;  /* 0x0000001fff077819 */ /* 0x000fe20000011406 */
[----:B------:R-:W-:Y:S01]  /*1490*/  IMAD.IADD R0, R0, 0x1, R5 ;  /* 0x0000000100007824 */ /* 0x000fe200078e0205 */
[----:B------:R-:W-:Y:S01]  /*14a0*/  LEA R6, R4, UR40, 0x1 ;  /* 0x0000002804067c11 */ /* 0x000fe2000f8e08ff */
[----:B------:R-:W-:-:S04]  /*14b0*/  IMAD R4, R13, 0x8, R20 ;  /* 0x000000080d047824 */ /* 0x000fc800078e0214 */
        /* <DEDUP_REMOVED lines=8> */
.L_x_11605:
[----:B------:R-:W-:Y:S05]  /*1540*/  YIELD ;  /* 0x0000000000007946 */ /* 0x000fea0003800000 */
[----:B------:R-:W-:Y:S01]  /*1550*/  ULDC.64 UR4, c[0x0][0xa28] ;  /* 0x00028a0000047ab9 */ /* 0x000fe20000000a00 */
[----:B0-2-4-:R-:W0:Y:S01]  /*1560*/  LDC.64 R4, c[0x0][0xa08] ;  /* 0x00028200ff047b82 */ /* 0x015e220000000a00 */
        /* <DEDUP_REMOVED lines=16> */
[----:B------:R2:W5:Y:S01]  /*1670*/  @P0 LDG.E R78, desc[UR54][R4.64] ;  /* 0x00000036044e0981 */ /* 0x000562000c1e1900 */
        /* <DEDUP_REMOVED lines=13> */
[----:B--23--:R-:W-:Y:S06]  /*1750*/  @P2 BRA `(.L_x_11379) ;  /* 0x0000000000242947 */ /* 0x00cfec0003800000 */
        /* <DEDUP_REMOVED lines=9> */
.L_x_11379:
        /* <DEDUP_REMOVED lines=10> */
[----:B------:R-:W0:Y:S02]  /*1890*/  LDC.64 R4, c[0x0][0xa20] ;  /* 0x00028800ff047b82 */ /* 0x000e240000000a00 */
[----:B0-----:R-:W-:-:S05]  /*18a0*/  IMAD.WIDE R4, R35, 0x4, R4 ;  /* 0x0000000423047825 */ /* 0x001fca00078e0204 */
[----:B------:R0:W5:Y:S01]  /*18b0*/  LDG.E R27, desc[UR54][R4.64] ;  /* 0x00000036041b7981 */ /* 0x000162000c1e1900 */
[----:B------:R-:W-:Y:S05]  /*18c0*/  BRA `(.L_x_11381) ;  /* 0x0000000000107947 */ /* 0x000fea0003800000 */
.L_x_11380:
[----:B------:R-:W-:Y:S05]  /*18d0*/  @!P0 BRA `(.L_x_11381) ;  /* 0x00000000000c8947 */ /* 0x000fea0003800000 */
[----:B------:R-:W2:Y:S04]  /*18e0*/  LDG.E R0, desc[UR54][R4.64] ;  /* 0x0000003604007981 */ /* 0x000ea8000c1e1900 */
[----:B------:R-:W2:Y:S02]  /*18f0*/  LDG.E R27, desc[UR54][R4.64+0x4] ;  /* 0x00000436041b7981 */ /* 0x000ea4000c1e1900 */
[----:B--2---:R-:W-:-:S07]  /*1900*/  IMAD.IADD R27, R27, 0x1, -R0 ;  /* 0x000000011b1b7824 */ /* 0x004fce00078e0a00 */
.L_x_11381:
[----:B------:R-:W-:Y:S01]  /*1910*/  ULDC.64 UR4, c[0x0][0xa10] ;  /* 0x0002840000047ab9 */ /* 0x000fe20000000a00 */
[----:B0-----:R-:W0:Y:S01]  /*1920*/  LDC R4, c[0x0][0x448] ;  /* 0x00011200ff047b82 */ /* 0x001e220000000800 */
[----:B------:R-:W-:-:S04]  /*1930*/  ISETP.NE.U32.AND P0, PT, RZ, UR4, PT ;  /* 0x00000004ff007c0c */ /* 0x000fc8000bf05070 */
[----:B------:R-:W-:Y:S01]  /*1940*/  ISETP.NE.AND.EX P0, PT, RZ, UR5, PT, P0 ;  /* 0x00000005ff007c0c */ /* 0x000fe2000bf05300 */
[----:B------:R-:W-:Y:S02]  /*1950*/  ULDC.64 UR4, c[0x0][0xa30] ;  /* 0x00028c0000047ab9 */ /* 0x000fe40000000a00 */
[----:B------:R-:W-:-:S04]  /*1960*/  ISETP.NE.U32.AND P1, PT, RZ, UR4, PT ;  /* 0x00000004ff007c0c */ /* 0x000fc8000bf25070 */
[----:B------:R-:W-:-:S06]  /*1970*/  ISETP.NE.AND.EX P1, PT, RZ, UR5, PT, P1 ;  /* 0x00000005ff007c0c */ /* 0x000fcc000bf25310 */
[----:B------:R-:W1:Y:S08]  /*1980*/  @P0 LDC.64 R6, c[0x0][0xa10] ;  /* 0x00028400ff060b82 */ /* 0x000e700000000a00 */
[----:B------:R-:W2:Y:S01]  /*1990*/  @P1 LDC.64 R8, c[0x0][0xa30] ;  /* 0x00028c00ff081b82 */ /* 0x000ea20000000a00 */
[----:B-1----:R-:W-:-:S05]  /*19a0*/  @P0 IMAD.WIDE R6, R35, 0x4, R6 ;  /* 0x0000000423060825 */ /* 0x002fca00078e0206 */
[----:B------:R-:W3:Y:S04]  /*19b0*/  @P0 LDG.E R0, desc[UR54][R6.64] ;  /* 0x0000003606000981 */ /* 0x000ee8000c1e1900 */
[----:B------:R-:W3:Y:S01]  /*19c0*/  @P0 LDG.E R3, desc[UR54][R6.64+0x4] ;  /* 0x0000043606030981 */ /* 0x000ee2000c1e1900 */
[----:B-----5:R-:W-:Y:S02]  /*19d0*/  IMAD.MOV.U32 R96, RZ, RZ, R27 ;  /* 0x000000ffff607224 */ /* 0x020fe400078e001b */
[----:B--2---:R-:W-:-:S05]  /*19e0*/  @P1 IMAD.WIDE R8, R35, 0x4, R8 ;  /* 0x0000000423081825 */ /* 0x004fca00078e0208 */
[----:B------:R1:W5:Y:S01]  /*19f0*/  @P1 LDG.E R96, desc[UR54][R8.64] ;  /* 0x0000003608601981 */ /* 0x000362000c1e1900 */
[----:B0-----:R-:W-:Y:S01]  /*1a00*/  ISETP.NE.AND P1, PT, R4, 0x1, PT ;  /* 0x000000010400780c */ /* 0x001fe20003f25270 */
[----:B------:R-:W-:Y:S01]  /*1a10*/  IMAD R14, R33, 0xc0, RZ ;  /* 0x000000c0210e7824 */ /* 0x000fe200078e02ff */
[----:B------:R-:W0:Y:S01]  /*1a20*/  LDC.64 R4, c[0x0][0x9e0] ;  /* 0x00027800ff047b82 */ /* 0x000e220000000a00 */
[----:B------:R-:W-:-:S03]  /*1a30*/  IMAD.IADD R15, R27, 0x1, -R10 ;  /* 0x000000011b0f7824 */ /* 0x000fc600078e0a0a */
[----:B------:R2:W-:Y:S07]  /*1a40*/  STL [R1+0x5c], R14 ;  /* 0x00005c0e01007387 */ /* 0x0005ee0000100800 */
[----:B------:R-:W4:Y:S08]  /*1a50*/  @P1 LDC R11, c[0x0][0x44c] ;  /* 0x00011300ff0b1b82 */ /* 0x000f300000000800 */
[----:B------:R-:W1:Y:S01]  /*1a60*/  @P1 LDC R12, c[0x0][0x450] ;  /* 0x00011400ff0c1b82 */ /* 0x000e620000000800 */
[----:B0-----:R-:W-:Y:S01]  /*1a70*/  ISETP.GE.AND P2, PT, R5, 0x1, PT ;  /* 0x000000010500780c */ /* 0x001fe20003f46270 */
[----:B---3--:R-:W-:-:S02]  /*1a80*/  @P0 IMAD.IADD R24, R3, 0x1, -R0 ;  /* 0x0000000103180824 */ /* 0x008fc400078e0a00 */
[----:B------:R-:W-:Y:S02]  /*1a90*/  VIADD R0, R14, 0xbf ;  /* 0x000000bf0e007836 */ /* 0x000fe40000000000 */
[----:B------:R-:W-:Y:S02]  /*1aa0*/  IMAD.IADD R157, R15, 0x1, R24 ;  /* 0x000000010f9d7824 */ /* 0x000fe400078e0218 */
[----:B----4-:R-:W-:-:S03]  /*1ab0*/  @P1 IMAD.HI.U32 R3, R0, R11, RZ ;  /* 0x0000000b00031227 */ /* 0x010fc600078e00ff */
[C---:B------:R-:W-:Y:S01]  /*1ac0*/  IADD3 R7, R157.reuse, 0x1, -R154 ;  /* 0x000000019d077810 */ /* 0x040fe20007ffe89a */
[----:B------:R-:W-:Y:S01]  /*1ad0*/  IMAD.MOV.U32 R6, RZ, RZ, R0 ;  /* 0x000000ffff067224 */ /* 0x000fe200078e0000 */
[----:B-1----:R-:W-:Y:S01]  /*1ae0*/  @P1 SHF.R.U32.HI R6, RZ, R12, R3 ;  /* 0x0000000cff061219 */ /* 0x002fe20000011603 */
[----:B------:R-:W-:-:S04]  /*1af0*/  VIADD R0, R157, 0x7f ;  /* 0x0000007f9d007836 */ /* 0x000fc80000000000 */
[----:B------:R-:W-:Y:S01]  /*1b00*/  IMAD.IADD R9, R7, 0x1, R6 ;  /* 0x0000000107097824 */ /* 0x000fe200078e0206 */
[----:B------:R-:W-:-:S03]  /*1b10*/  SHF.R.S32.HI R3, RZ, 0x1f, R0 ;  /* 0x0000001fff037819 */ /* 0x000fc60000011400 */
[----:B------:R-:W-:Y:S01]  /*1b20*/  IMAD.IADD R4, R9, 0x1, R4 ;  /* 0x0000000109047824 */ /* 0x000fe200078e0204 */
[----:B------:R-:W-:-:S04]  /*1b30*/  LEA.HI R3, R3, R0, RZ, 0x7 ;  /* 0x0000000003037211 */ /* 0x000fc800078f38ff */
[----:B------:R-:W-:Y:S01]  /*1b40*/  SHF.R.S32.HI R100, RZ, 0x7, R3 ;  /* 0x00000007ff647819 */ /* 0x000fe20000011403 */
[----:B--2---:R-:W-:Y:S06]  /*1b50*/  @!P2 BRA `(.L_x_11382) ;  /* 0x000000000048a947 */ /* 0x004fec0003800000 */
        /* <DEDUP_REMOVED lines=11> */
.L_x_11384:
[----:B------:R-:W-:-:S13]  /*1c10*/  ISETP.NE.AND P0, PT, R5, 0x1, PT ;  /* 0x000000010500780c */ /* 0x000fda0003f05270 */
[----:B------:R-:W0:Y:S02]  /*1c20*/  @P0 LDC.64 R6, c[0x0][0x9e8] ;  /* 0x00027a00ff060b82 */ /* 0x000e240000000a00 */
[----:B0-----:R-:W-:-:S05]  /*1c30*/  @P0 IMAD.HI.U32 R6, R0, R6, RZ ;  /* 0x0000000600060227 */ /* 0x001fca00078e00ff */
[----:B------:R-:W-:-:S07]  /*1c40*/  @P0 SHF.R.U32.HI R0, RZ, R7, R6 ;  /* 0x00000007ff000219 */ /* 0x000fce0000011606 */
.L_x_11385:
[----:B------:R-:W-:Y:S05]  /*1c50*/  BSYNC B0 ;  /* 0x0000000000007941 */ /* 0x000fea0003800000 */
.L_x_11383:
[----:B------:R-:W-:-:S05]  /*1c60*/  IMAD R3, R0, R5, R5 ;  /* 0x0000000500037224 */ /* 0x000fca00078e0205 */
[----:B------:R-:W-:-:S07]  /*1c70*/  VIMNMX R4, R4, R3, PT ;  /* 0x0000000304047248 */ /* 0x000fce0003fe0100 */
.L_x_11382:
        /* <DEDUP_REMOVED lines=25> */
.L_x_11388:
[----:B------:R-:W-:-:S13]  /*1e10*/  ISETP.NE.AND P0, PT, R5, 0x1, PT ;  /* 0x000000010500780c */ /* 0x000fda0003f05270 */
[----:B------:R-:W0:Y:S02]  /*1e20*/  @P0 LDC.64 R6, c[0x0][0x9e8] ;  /* 0x00027a00ff060b82 */ /* 0x000e240000000a00 */
[----:B0-----:R-:W-:-:S05]  /*1e30*/  @P0 IMAD.HI.U32 R6, R0, R6, RZ ;  /* 0x0000000600060227 */ /* 0x001fca00078e00ff */
[----:B------:R-:W-:-:S07]  /*1e40*/  @P0 SHF.R.U32.HI R0, RZ, R7, R6 ;  /* 0x00000007ff000219 */ /* 0x000fce0000011606 */
.L_x_11389:
[----:B------:R-:W-:Y:S05]  /*1e50*/  BSYNC B0 ;  /* 0x0000000000007941 */ /* 0x000fea0003800000 */
.L_x_11387:
[----:B------:R-:W-:-:S05]  /*1e60*/  IMAD R0, R0, R5, RZ ;  /* 0x0000000500007224 */ /* 0x000fca00078e02ff */
[----:B------:R-:W-:-:S07]  /*1e70*/  VIMNMX R3, R3, R0, !PT ;  /* 0x0000000003037248 */ /* 0x000fce0007fe0100 */
.L_x_11386:
[----:B------:R-:W-:Y:S01]  /*1e80*/  SHF.R.S32.HI R0, RZ, 0x1f, R3 ;  /* 0x0000001fff007819 */ /* 0x000fe20000011403 */
[----:B------:R-:W-:Y:S01]  /*1e90*/  BSSY B0, `(.L_x_11390) ;  /* 0x000002a000007945 */ /* 0x000fe20003800000 */
[----:B------:R-:W-:Y:S02]  /*1ea0*/  LOP3.LUT R14, R13, 0xff, RZ, 0xc0, !PT ;  /* 0x000000ff0d0e7812 */ /* 0x000fe400078ec0ff */
[----:B------:R-:W-:Y:S02]  /*1eb0*/  LEA.HI R0, R0, R3, RZ, 0x7 ;  /* 0x0000000300007211 */ /* 0x000fe400078f38ff */
[----:B------:R-:W-:Y:S01]  /*1ec0*/  SHF.R.U32.HI R4, RZ, 0x10, R13 ;  /* 0x00000010ff047819 */ /* 0x000fe2000001160d */
[----:B------:R0:W-:Y:S01]  /*1ed0*/  STL [R1+0xb0], R14 ;  /* 0x0000b00e01007387 */ /* 0x0001e20000100800 */
[----:B------:R-:W-:-:S03]  /*1ee0*/  SHF.R.S32.HI R0, RZ, 0x7, R0 ;  /* 0x00000007ff007819 */ /* 0x000fc60000011400 */
[----:B------:R0:W-:Y:S01]  /*1ef0*/  STL [R1+0xa8], R4 ;  /* 0x0000a80401007387 */ /* 0x0001e20000100800 */
[----:B------:R-:W-:Y:S01]  /*1f00*/  VIMNMX R9, RZ, R0, !PT ;  /* 0x00000000ff097248 */ /* 0x000fe20007fe0100 */
[----:B------:R-:W-:-:S03]  /*1f10*/  IMAD.MOV.U32 R0, RZ, RZ, RZ ;  /* 0x000000ffff007224 */ /* 0x000fc600078e00ff */
        /* <DEDUP_REMOVED lines=33> */
.L_x_11391:
[----:B------:R-:W-:Y:S05]  /*2130*/  BSYNC B0 ;  /* 0x0000000000007941 */ /* 0x000fea0003800000 */
.L_x_11390:
        /* <DEDUP_REMOVED lines=36> */
.L_x_11394:
[----:B------:R-:W-:Y:S05]  /*2380*/  BSYNC B6 ;  /* 0x0000000000067941 */ /* 0x000fea0003800000 */
.L_x_11393:
        /* <DEDUP_REMOVED lines=20> */
.L_x_11396:
[----:B------:R-:W-:Y:S05]  /*24d0*/  BSYNC B6 ;  /* 0x0000000000067941 */ /* 0x000fea0003800000 */
.L_x_11395:
[----:B------:R-:W2:Y:S01]  /*24e0*/  LDL.64 R36, [R1+0x60] ;  /* 0x0000600001247983 */ /* 0x000ea20000100a00 */
[----:B------:R-:W-:-:S03]  /*24f0*/  ULDC.64 UR4, c[0x0][0x9f8] ;  /* 0x00027e0000047ab9 */ /* 0x000fc60000000a00 */
[----:B------:R-:W2:Y:S01]  /*2500*/  LDL.64 R20, [R1+0x60] ;  /* 0x0000600001147983 */ /* 0x000ea20000100a00 */
[----:B------:R-:W-:Y:S01]  /*2510*/  ISETP.NE.U32.AND P0, PT, RZ, UR4, PT ;  /* 0x00000004ff007c0c */ /* 0x000fe2000bf05070 */
[----:B------:R-:W-:Y:S01]  /*2520*/  IMAD.MOV.U32 R0, RZ, RZ, R35 ;  /* 0x000000ffff007224 */ /* 0x000fe200078e0023 */
[----:B------:R-:W0:Y:S01]  /*2530*/  LDC.64 R8, c[0x0][0x408] ;  /* 0x00010200ff087b82 */ /* 0x000e220000000a00 */
[----:B------:R-:W1:Y:S01]  /*2540*/  S2R R29, SR_TID.X ;  /* 0x00000000001d7919 */ /* 0x000e620000002100 */
[----:B------:R-:W-:Y:S01]  /*2550*/  ISETP.NE.AND.EX P0, PT, RZ, UR5, PT, P0 ;  /* 0x00000005ff007c0c */ /* 0x000fe2000bf05300 */
[----:B------:R-:W-:-:S05]  /*2560*/  VIADD R3, R18, 0x10 ;  /* 0x0000001012037836 */ /* 0x000fca0000000000 */
[----:B------:R-:W3:Y:S08]  /*2570*/  LDC R11, c[0x0][0x3f4] ;  /* 0x0000fd00ff0b7b82 */ /* 0x000ef00000000800 */
[----:B------:R-:W4:Y:S01]  /*2580*/  @P0 LDC.64 R4, c[0x0][0x9f8] ;  /* 0x00027e00ff040b82 */ /* 0x000f220000000a00 */
[----:B------:R-:W-:-:S07]  /*2590*/  IMAD.IADD R78, R78, 0x1, R27 ;  /* 0x000000014e4e7824 */ /* 0x000fce00078e021b */
[----:B------:R-:W3:Y:S01]  /*25a0*/  LDC.64 R86, c[0x0][0x3f8] ;  /* 0x0000fe00ff567b82 */ /* 0x000ee20000000a00 */
[----:B-1----:R-:W-:Y:S01]  /*25b0*/  VIADD R31, R29, 0xffffff80 ;  /* 0xffffff801d1f7836 */ /* 0x002fe20000000000 */
[----:B------:R-:W-:Y:S01]  /*25c0*/  SHF.R.U32.HI R28, RZ, 0x7, R29 ;  /* 0x00000007ff1c7819 */ /* 0x000fe2000001161d */
[----:B----4-:R-:W-:-:S04]  /*25d0*/  @P0 IMAD.WIDE R4, R35, 0x4, R4 ;  /* 0x0000000423040825 */ /* 0x010fc800078e0204 */
[C---:B------:R-:W-:Y:S01]  /*25e0*/  VIADD R30, R29.reuse, 0xffffff80 ;  /* 0xffffff801d1e7836 */ /* 0x040fe20000000000 */
[----:B------:R1:W4:Y:S01]  /*25f0*/  @P0 LDG.E R0, desc[UR54][R4.64] ;  /* 0x0000003604000981 */ /* 0x000322000c1e1900 */
[----:B------:R-:W-:Y:S01]  /*2600*/  ISETP.NE.AND P6, PT, R28, 0x1, PT ;  /* 0x000000011c00780c */ /* 0x000fe20003fc5270 */
[----:B------:R-:W-:Y:S01]  /*2610*/  VIADD R6, R29, 0xffffff80 ;  /* 0xffffff801d067836 */ /* 0x000fe20000000000 */
[----:B------:R-:W-:Y:S02]  /*2620*/  LOP3.LUT R16, R16, 0xfffffffb, RZ, 0xc0, !PT ;  /* 0xfffffffb10107812 */ /* 0x000fe400078ec0ff */
[----:B------:R-:W-:Y:S02]  /*2630*/  LEA.HI R30, R30, R31, RZ, 0x1 ;  /* 0x0000001f1e1e7211 */ /* 0x000fe400078f08ff */
[----:B------:R-:W-:Y:S02]  /*2640*/  SHF.R.S32.HI R7, RZ, 0x1f, R6 ;  /* 0x0000001fff077819 */ /* 0x000fe40000011406 */
[----:B------:R-:W-:-:S02]  /*2650*/  SHF.R.S32.HI R30, RZ, 0x1, R30 ;  /* 0x00000001ff1e7819 */ /* 0x000fc4000001141e */
[----:B------:R-:W-:Y:S02]  /*2660*/  LEA.HI R7, R7, R6, RZ, 0x2 ;  /* 0x0000000607077211 */ /* 0x000fe400078f10ff */
[----:B------:R-:W-:Y:S01]  /*2670*/  SHF.R.S32.HI R13, RZ, 0x1f, R30 ;  /* 0x0000001fff0d7819 */ /* 0x000fe2000001141e */
[----:B------:R-:W-:Y:S05]  /*2680*/  @!P6 WARPSYNC.ALL ;  /* 0x000000000000e948 */ /* 0x000fea0003800000 */
[----:B------:R-:W-:Y:S01]  /*2690*/  ULDC UR4, c[0x0][0x2f4] ;  /* 0x0000bd0000047ab9 */ /* 0x000fe20000000800 */
[----:B------:R-:W-:Y:S01]  /*26a0*/  SHF.R.S32.HI R32, RZ, 0x2, R7 ;  /* 0x00000002ff207819 */ /* 0x000fe20000011407 */
[----:B0-----:R-:W-:Y:S01]  /*26b0*/  IMAD R6, R13, R8, RZ ;  /* 0x000000080d067224 */ /* 0x001fe200078e02ff */
[----:B------:R-:W-:Y:S01]  /*26c0*/  ISETP.GE.AND P1, PT, R3, UR4, PT ;  /* 0x0000000403007c0c */ /* 0x000fe2000bf26270 */
[----:B---3--:R-:W-:Y:S01]  /*26d0*/  IMAD.WIDE.U32 R70, R30, R86, R18 ;  /* 0x000000561e467225 */ /* 0x008fe200078e0012 */
[----:B------:R-:W-:-:S02]  /*26e0*/  ISETP.GE.AND P0, PT, R18, UR4, PT ;  /* 0x0000000412007c0c */ /* 0x000fc4000bf06270 */
[----:B-1----:R-:W-:Y:S01]  /*26f0*/  SEL R5, RZ, 0xffffffff, P1 ;  /* 0xffffffffff057807 */ /* 0x002fe20000800000 */
[C---:B------:R-:W-:Y:S01]  /*2700*/  IMAD R15, R30.reuse, R9, R6 ;  /* 0x000000091e0f7224 */ /* 0x040fe200078e0206 */
[----:B------:R-:W-:Y:S01]  /*2710*/  SHF.R.S32.HI R7, RZ, 0x1f, R7 ;  /* 0x0000001fff077819 */ /* 0x000fe20000011407 */
[----:B------:R-:W-:Y:S01]  /*2720*/  IMAD.WIDE.U32 R66, R30, R8, R18 ;  /* 0x000000081e427225 */ /* 0x000fe200078e0012 */
[----:B------:R-:W-:Y:S02]  /*2730*/  SEL R4, RZ, 0x1, P0 ;  /* 0x00000001ff047807 */ /* 0x000fe40000000000 */
[----:B------:R-:W-:Y:S01]  /*2740*/  LEA.HI R7, R7, R32, RZ, 0x2 ;  /* 0x0000002007077211 */ /* 0x000fe200078f10ff */
[----:B------:R-:W-:Y:S01]  /*2750*/  IMAD.SHL.U32 R5, R5, 0x2, RZ ;  /* 0x0000000205057824 */ /* 0x000fe200078e00ff */
[----:B------:R-:W-:Y:S01]  /*2760*/  ISETP.GE.AND P1, PT, R137, UR4, PT ;  /* 0x0000000489007c0c */ /* 0x000fe2000bf26270 */
[----:B------:R-:W-:Y:S01]  /*2770*/  IMAD.IADD R67, R67, 0x1, R15 ;  /* 0x0000000143437824 */ /* 0x000fe200078e020f */
[----:B------:R-:W-:-:S02]  /*2780*/  LOP3.LUT R7, R7, 0xfffffffc, RZ, 0xc0, !PT ;  /* 0xfffffffc07077812 */ /* 0x000fc400078ec0ff */
[----:B------:R-:W-:Y:S01]  /*2790*/  LOP3.LUT R5, R5, 0x2, R4, 0xe2, !PT ;  /* 0x0000000205057812 */ /* 0x000fe200078ee204 */
[----:B------:R-:W-:Y:S01]  /*27a0*/  VIADD R4, R18, 0x20 ;  /* 0x0000002012047836 */ /* 0x000fe20000000000 */
[-C--:B------:R-:W-:Y:S01]  /*27b0*/  ISETP.GE.AND P2, PT, R3, R11.reuse, PT ;  /* 0x0000000b0300720c */ /* 0x080fe20003f46270 */
[----:B------:R-:W-:Y:S01]  /*27c0*/  IMAD.IADD R32, R32, 0x1, -R7 ;  /* 0x0000000120207824 */ /* 0x000fe200078e0a07 */
[----:B------:R-:W-:Y:S02]  /*27d0*/  SEL R7, RZ, 0x8, P1 ;  /* 0x00000008ff077807 */ /* 0x000fe40000800000 */
[C---:B------:R-:W-:Y:S02]  /*27e0*/  ISETP.GE.AND P0, PT, R4.reuse, UR4, PT ;  /* 0x0000000404007c0c */ /* 0x040fe4000bf06270 */
[----:B------:R-:W-:Y:S02]  /*27f0*/  ISETP.GE.AND P1, PT, R4, R11, PT ;  /* 0x0000000b0400720c */ /* 0x000fe40003f26270 */
[----:B------:R-:W-:-:S02]  /*2800*/  SEL R6, RZ, 0x4, P0 ;  /* 0x00000004ff067807 */ /* 0x000fc40000000000 */
[----:B------:R-:W-:Y:S02]  /*2810*/  ISETP.GE.AND P0, PT, R136, UR4, PT ;  /* 0x0000000488007c0c */ /* 0x000fe4000bf06270 */
[----:B------:R-:W-:Y:S02]  /*2820*/  LOP3.LUT R5, R7, R5, R6, 0xfe, !PT ;  /* 0x0000000507057212 */ /* 0x000fe400078efe06 */
[----:B------:R-:W-:Y:S02]  /*2830*/  SEL R6, RZ, 0x10, P0 ;  /* 0x00000010ff067807 */ /* 0x000fe40000000000 */
[----:B------:R-:W-:Y:S02]  /*2840*/  LOP3.LUT P0, RZ, R32, 0x2, RZ, 0xc0, !PT ;  /* 0x0000000220ff7812 */ /* 0x000fe4000780c0ff */
[----:B------:R-:W-:Y:S01]  /*2850*/  LOP3.LUT R29, R5, R6, RZ, 0xfc, !PT ;  /* 0x00000006051d7212 */ /* 0x000fe200078efcff */
[----:B------:R-:W-:Y:S02]  /*2860*/  IMAD R6, R13, R86, RZ ;  /* 0x000000560d067224 */ /* 0x000fe400078e02ff */
[----:B--2---:R-:W-:-:S08]  /*2870*/  IMAD.MOV.U32 R20, RZ, RZ, R36 ;  /* 0x000000ffff147224 */ /* 0x004fd000078e0024 */
[----:B------:R-:W-:Y:S01]  /*2880*/  @P0 LOP3.LUT R16, R16, 0x4, RZ, 0xfc, !PT ;  /* 0x0000000410100812 */ /* 0x000fe200078efcff */
[----:B------:R-:W-:Y:S01]  /*2890*/  IMAD R13, R30, R87, R6 ;  /* 0x000000571e0d7224 */ /* 0x000fe200078e0206 */
[----:B------:R-:W-:Y:S02]  /*28a0*/  ISETP.GE.AND P0, PT, R18, R11, PT ;  /* 0x0000000b1200720c */ /* 0x000fe40003f06270 */
[----:B------:R-:W-:-:S05]  /*28b0*/  SHF.R.S32.HI R21, RZ, 0x1f, R20 ;  /* 0x0000001fff157819 */ /* 0x000fca0000011414 */
[----:B------:R0:W-:Y:S01]  /*28c0*/  STL [R1+0x64], R21 ;  /* 0x0000641501007387 */ /* 0x0001e20000100800 */
[C---:B------:R-:W-:Y:S01]  /*28d0*/  SEL R5, R11.reuse, RZ, P0 ;  /* 0x000000ff0b057207 */ /* 0x040fe20000000000 */
[C-C-:B------:R-:W-:Y:S02]  /*28e0*/  IMAD.WIDE.U32 R72, R30.reuse, R86, R20.reuse ;  /* 0x000000561e487225 */ /* 0x140fe400078e0014 */
[----:B------:R-:W2:Y:S01]  /*28f0*/  LDL R35, [R1+0x50] ;  /* 0x0000500001237983 */ /* 0x000ea20000100800 */
[C---:B------:R-:W-:Y:S01]  /*2900*/  SEL R10, R11.reuse, RZ, P2 ;  /* 0x000000ff0b0a7207 */ /* 0x040fe20001000000 */
[----:B------:R-:W-:Y:S02]  /*2910*/  IMAD.WIDE.U32 R68, R30, R8, R20 ;  /* 0x000000081e447225 */ /* 0x000fe400078e0014 */
[----:B------:R-:W3:Y:S04]  /*2920*/  LDL R34, [R1+0x54] ;  /* 0x0000540001227983 */ /* 0x000ee80000100800 */
[----:B------:R-:W3:Y:S04]  /*2930*/  LDL R31, [R1+0x58] ;  /* 0x00005800011f7983 */ /* 0x000ee80000100800 */
[----:B------:R-:W3:Y:S01]  /*2940*/  LDL R27, [R1+0xb4] ;  /* 0x0000b400011b7983 */ /* 0x000ee20000100800 */
[----:B------:R-:W-:Y:S01]  /*2950*/  SEL R7, R11, RZ, P1 ;  /* 0x000000ff0b077207 */ /* 0x000fe20000800000 */
[----:B------:R-:W-:-:S02]  /*2960*/  IMAD.IADD R6, R18, 0x1, R5 ;  /* 0x0000000112067824 */ /* 0x000fc400078e0205 */
[----:B------:R-:W-:Y:S02]  /*2970*/  IMAD.IADD R12, R3, 0x1, R10 ;  /* 0x00000001030c7824 */ /* 0x000fe400078e020a */
[----:B------:R-:W-:Y:S01]  /*2980*/  IMAD.IADD R14, R4, 0x1, R7 ;  /* 0x00000001040e7824 */ /* 0x000fe200078e0207 */
[----:B------:R-:W-:Y:S01]  /*2990*/  SHF.R.S32.HI R7, RZ, 0x1f, R6 ;  /* 0x0000001fff077819 */ /* 0x000fe20000011406 */
[----:B------:R-:W-:Y:S02]  /*29a0*/  IMAD.IADD R71, R71, 0x1, R13 ;  /* 0x0000000147477824 */ /* 0x000fe400078e020d */
[----:B------:R-:W-:Y:S01]  /*29b0*/  IMAD.IADD R73, R13, 0x1, R73 ;  /* 0x000000010d497824 */ /* 0x000fe200078e0249 */
[----:B------:R-:W-:Y:S01]  /*29c0*/  SHF.R.S32.HI R13, RZ, 0x1f, R12 ;  /* 0x0000001fff0d7819 */ /* 0x000fe2000001140c */
[----:B------:R-:W-:Y:S01]  /*29d0*/  IMAD.IADD R69, R15, 0x1, R69 ;  /* 0x000000010f457824 */ /* 0x000fe200078e0245 */
[----:B------:R-:W-:Y:S02]  /*29e0*/  LOP3.LUT R16, R16, 0xfffffffe, RZ, 0xc0, !PT ;  /* 0xfffffffe10107812 */ /* 0x000fe400078ec0ff */
[----:B------:R-:W-:-:S02]  /*29f0*/  LEA.HI R10, R7, R6, RZ, 0x5 ;  /* 0x00000006070a7211 */ /* 0x000fc400078f28ff */
[----:B------:R-:W-:Y:S02]  /*2a00*/  SHF.R.S32.HI R15, RZ, 0x1f, R14 ;  /* 0x0000001fff0f7819 */ /* 0x000fe4000001140e */
[----:B------:R-:W-:Y:S02]  /*2a10*/  LEA.HI R5, R7, R6, RZ, 0x3 ;  /* 0x0000000607057211 */ /* 0x000fe400078f18ff */
[CC--:B------:R-:W-:Y:S02]  /*2a20*/  LEA.HI R6, R13.reuse, R12.reuse, RZ, 0x3 ;  /* 0x0000000c0d067211 */ /* 0x0c0fe400078f18ff */
[----:B------:R-:W-:Y:S02]  /*2a30*/  @P2 LOP3.LUT R16, R16, 0x1, RZ, 0xfc, !PT ;  /* 0x0000000110102812 */ /* 0x000fe400078efcff */
[----:B------:R-:W-:Y:S01]  /*2a40*/  LEA.HI R13, R13, R12, RZ, 0x5 ;  /* 0x0000000c0d0d7211 */ /* 0x000fe200078f28ff */
[----:B------:R-:W-:Y:S01]  /*2a50*/  IMAD.SHL.U32 R12, R10, 0x80, RZ ;  /* 0x000000800a0c7824 */ /* 0x000fe200078e00ff */
[----:B------:R-:W-:-:S02]  /*2a60*/  LEA.HI R7, R15, R14, RZ, 0x3 ;  /* 0x0000000e0f077211 */ /* 0x000fc400078f18ff */
[----:B------:R-:W-:Y:S02]  /*2a70*/  LEA.HI R15, R15, R14, RZ, 0x5 ;  /* 0x0000000e0f0f7211 */ /* 0x000fe400078f28ff */
[----:B0----5:R-:W-:Y:S02]  /*2a80*/  SHF.R.S32.HI R21, RZ, 0x1f, R96 ;  /* 0x0000001fff157819 */ /* 0x021fe40000011460 */
[----:B------:R-:W-:Y:S01]  /*2a90*/  LOP3.LUT R16, R16, 0xfffffffd, RZ, 0xc0, !PT ;  /* 0xfffffffd10107812 */ /* 0x000fe200078ec0ff */
[----:B------:R-:W-:-:S03]  /*2aa0*/  IMAD.SHL.U32 R20, R15, 0x80, RZ ;  /* 0x000000800f147824 */ /* 0x000fc600078e00ff */
[----:B------:R-:W-:Y:S02]  /*2ab0*/  @P1 LOP3.LUT R16, R16, 0x2, RZ, 0xfc, !PT ;  /* 0x0000000210101812 */ /* 0x000fe400078efcff */
[----:B------:R-:W-:Y:S01]  /*2ac0*/  ISETP.GE.AND P1, PT, R138, UR4, PT ;  /* 0x000000048a007c0c */ /* 0x000fe2000bf26270 */
[----:B------:R-:W-:Y:S01]  /*2ad0*/  IMAD.SHL.U32 R14, R13, 0x80, RZ ;  /* 0x000000800d0e7824 */ /* 0x000fe200078e00ff */
[----:B------:R-:W-:Y:S01]  /*2ae0*/  LOP3.LUT R20, R20, 0xfffff000, RZ, 0xc0, !PT ;  /* 0xfffff00014147812 */ /* 0x000fe200078ec0ff */
[----:B------:R-:W-:-:S04]  /*2af0*/  IMAD.WIDE.U32 R70, R96, R86, R70 ;  /* 0x0000005660467225 */ /* 0x000fc800078e0046 */
[----:B------:R-:W-:-:S04]  /*2b00*/  IMAD.WIDE.U32 R72, R96, R86, R72 ;  /* 0x0000005660487225 */ /* 0x000fc800078e0048 */
[----:B------:R-:W-:Y:S01]  /*2b10*/  VIADD R99, R28, 0x8 ;  /* 0x000000081c637836 */ /* 0x000fe20000000000 */
[----:B------:R-:W-:Y:S01]  /*2b20*/  SEL R28, RZ, 0x20, P1 ;  /* 0x00000020ff1c7807 */ /* 0x000fe20000800000 */
[-C--:B------:R-:W-:Y:S01]  /*2b30*/  IMAD.WIDE.U32 R66, R96, R8.reuse, R66 ;  /* 0x0000000860427225 */ /* 0x080fe200078e0042 */
[----:B------:R-:W-:Y:S02]  /*2b40*/  LOP3.LUT R12, R12, 0xfffff000, RZ, 0xc0, !PT ;  /* 0xfffff0000c0c7812 */ /* 0x000fe400078ec0ff */
[----:B------:R-:W-:Y:S01]  /*2b50*/  LOP3.LUT R14, R14, 0xfffff000, RZ, 0xc0, !PT ;  /* 0xfffff0000e0e7812 */ /* 0x000fe200078ec0ff */
[----:B------:R-:W-:Y:S01]  /*2b60*/  IMAD.WIDE.U32 R68, R96, R8, R68 ;  /* 0x0000000860447225 */ /* 0x000fe200078e0044 */
[----:B------:R-:W-:Y:S02]  /*2b70*/  LOP3.LUT R28, R29, R28, RZ, 0xfc, !PT ;  /* 0x0000001c1d1c7212 */ /* 0x000fe400078efcff */
[----:B------:R-:W-:Y:S01]  /*2b80*/  SHF.L.U64.HI R80, R8, 0x7, R9 ;  /* 0x0000000708507819 */ /* 0x000fe20000010209 */
[----:B------:R-:W-:Y:S01]  /*2b90*/  IMAD.SHL.U32 R98, R11, 0x2, RZ ;  /* 0x000000020b627824 */ /* 0x000fe200078e00ff */
[----:B----4-:R-:W-:-:S02]  /*2ba0*/  SHF.R.S32.HI R79, RZ, 0x1f, R0 ;  /* 0x0000001fff4f7819 */ /* 0x010fc40000011400 */
[----:B------:R-:W-:Y:S01]  /*2bb0*/  LOP3.LUT R29, R29, 0x1, RZ, 0xc0, !PT ;  /* 0x000000011d1d7812 */ /* 0x000fe200078ec0ff */
[----:B------:R-:W-:Y:S01]  /*2bc0*/  @!P6 BAR.SYNC.DEFER_BLOCKING 0x9, 0x100 ;  /* 0x024400000000eb1d */ /* 0x000fe20000010000 */
[C---:B--2---:R-:W-:Y:S02]  /*2bd0*/  LOP3.LUT R10, R35.reuse, 0x18, R5, 0xf8, !PT ;  /* 0x00000018230a7812 */ /* 0x044fe400078ef805 */
[----:B------:R-:W-:Y:S02]  /*2be0*/  LOP3.LUT R15, R35, 0x18, R7, 0xf8, !PT ;  /* 0x00000018230f7812 */ /* 0x000fe400078ef807 */
[----:B---3--:R-:W-:Y:S01]  /*2bf0*/  LOP3.LUT R95, R10, R34, RZ, 0x3c, !PT ;  /* 0x000000220a5f7212 */ /* 0x008fe200078e3cff */
[C---:B------:R-:W-:Y:S02]  /*2c00*/  IMAD R10, R21.reuse, R8, RZ ;  /* 0x00000008150a7224 */ /* 0x040fe400078e02ff */
[----:B------:R-:W-:Y:S01]  /*2c10*/  IMAD R21, R21, R86, RZ ;  /* 0x0000005615157224 */ /* 0x000fe200078e02ff */
[----:B------:R-:W-:-:S02]  /*2c20*/  LOP3.LUT R13, R35, 0x18, R6, 0xf8, !PT ;  /* 0x00000018230d7812 */ /* 0x000fc400078ef806 */
[-C--:B------:R-:W-:Y:S01]  /*2c30*/  LOP3.LUT R15, R15, R34.reuse, RZ, 0x3c, !PT ;  /* 0x000000220f0f7212 */ /* 0x080fe200078e3cff */
[C---:B------:R-:W-:Y:S01]  /*2c40*/  IMAD R21, R96.reuse, R87, R21 ;  /* 0x0000005760157224 */ /* 0x040fe200078e0215 */
[----:B------:R-:W-:Y:S01]  /*2c50*/  LOP3.LUT R13, R13, R34, RZ, 0x3c, !PT ;  /* 0x000000220d0d7212 */ /* 0x000fe200078e3cff */
[----:B------:R-:W-:Y:S01]  /*2c60*/  IMAD R75, R96, R9, R10 ;  /* 0x00000009604b7224 */ /* 0x000fe200078e020a */
[----:B------:R-:W-:Y:S01]  /*2c70*/  IADD3 R93, R15, R20, R31 ;  /* 0x000000140f5d7210 */ /* 0x000fe20007ffe01f */
[----:B------:R-:W-:Y:S01]  /*2c80*/  IMAD R10, R27, 0xc0, R30 ;  /* 0x000000c01b0a7824 */ /* 0x000fe200078e021e */
[----:B------:R-:W-:Y:S01]  /*2c90*/  LOP3.LUT R20, R5, 0xfffffff8, RZ, 0xc0, !PT ;  /* 0xfffffff805147812 */ /* 0x000fe200078ec0ff */
[----:B------:R-:W-:Y:S01]  /*2ca0*/  IMAD.IADD R76, R71, 0x1, R21 ;  /* 0x00000001474c7824 */ /* 0x000fe200078e0215 */
[----:B------:R-:W-:Y:S01]  /*2cb0*/  LOP3.LUT R27, R7, 0xfffffff8, RZ, 0xc0, !PT ;  /* 0xfffffff8071b7812 */ /* 0x000fe200078ec0ff */
[----:B------:R-:W-:Y:S01]  /*2cc0*/  IMAD.IADD R74, R21, 0x1, R73 ;  /* 0x00000001154a7824 */ /* 0x000fe200078e0249 */
[----:B------:R-:W-:Y:S01]  /*2cd0*/  LOP3.LUT R21, R6, 0xfffffff8, RZ, 0xc0, !PT ;  /* 0xfffffff806157812 */ /* 0x000fe200078ec0ff */
[----:B------:R-:W-:Y:S01]  /*2ce0*/  IMAD.IADD R77, R67, 0x1, R75 ;  /* 0x00000001434d7824 */ /* 0x000fe200078e024b */
[--C-:B------:R-:W-:Y:S01]  /*2cf0*/  IADD3 R95, R95, R12, R31.reuse ;  /* 0x0000000c5f5f7210 */ /* 0x100fe20007ffe01f */
[----:B------:R-:W-:Y:S01]  /*2d00*/  IMAD.SHL.U32 R8, R8, 0x80, RZ ;  /* 0x0000008008087824 */ /* 0x000fe200078e00ff */
[----:B------:R-:W-:Y:S01]  /*2d10*/  IADD3 R94, R13, R14, R31 ;  /* 0x0000000e0d5e7210 */ /* 0x000fe20007ffe01f */
[C---:B------:R-:W-:Y:S01]  /*2d20*/  IMAD.SHL.U32 R9, R86.reuse, 0x80, RZ ;  /* 0x0000008056097824 */ /* 0x040fe200078e00ff */
[----:B------:R-:W-:Y:S01]  /*2d30*/  SHF.L.U64.HI R87, R86, 0x7, R87 ;  /* 0x0000000756577819 */ /* 0x000fe20000010257 */
[----:B------:R-:W-:Y:S01]  /*2d40*/  IMAD.IADD R75, R75, 0x1, R69 ;  /* 0x000000014b4b7824 */ /* 0x000fe200078e0245 */
[----:B------:R-:W-:-:S02]  /*2d50*/  SHF.R.S32.HI R92, RZ, 0x1f, R20 ;  /* 0x0000001fff5c7819 */ /* 0x000fc40000011414 */
[----:B------:R-:W-:Y:S02]  /*2d60*/  SHF.R.S32.HI R89, RZ, 0x1f, R21 ;  /* 0x0000001fff597819 */ /* 0x000fe40000011415 */
[----:B------:R-:W-:Y:S02]  /*2d70*/  SHF.R.S32.HI R88, RZ, 0x1f, R27 ;  /* 0x0000001fff587819 */ /* 0x000fe4000001141b */
[C---:B------:R-:W-:Y:S02]  /*2d80*/  LOP3.LUT R30, R28.reuse, 0x2, RZ, 0xc0, !PT ;  /* 0x000000021c1e7812 */ /* 0x040fe400078ec0ff */
[----:B------:R-:W-:-:S07]  /*2d90*/  LOP3.LUT R31, R28, 0x4, RZ, 0xc0, !PT ;  /* 0x000000041c1f7812 */ /* 0x000fce00078ec0ff */
.L_x_11455:
        /* <DEDUP_REMOVED lines=22> */
[----:B---3--:R-:W-:Y:S02]  /*2f00*/  @!P1 LEA R12, P2, R14, R12, 0x2 ;  /* 0x0000000c0e0c9211 */ /* 0x008fe400078410ff */
[----:B------:R-:W-:Y:S02]  /*2f10*/  LOP3.LUT P3, RZ, R32, 0x2, RZ, 0xc0, !PT ;  /* 0x0000000220ff7812 */ /* 0x000fe4000786c0ff */
[----:B------:R-:W-:Y:S02]  /*2f20*/  @!P1 LEA.HI.X R13, R14, R13, R15, 0x2, P2 ;  /* 0x0000000d0e0d9211 */ /* 0x000fe400010f140f */
[----:B------:R-:W-:Y:S01]  /*2f30*/  ISETP.GE.AND P2, PT, R97, 0x1, PT ;  /* 0x000000016100780c */ /* 0x000fe20003f46270 */
[----:B------:R-:W-:Y:S01]  /*2f40*/  IMAD.MOV R25, RZ, RZ, -R34 ;  /* 0x000000ffff197224 */ /* 0x000fe200078e0a22 */
[----:B------:R-:W-:Y:S05]  /*2f50*/  YIELD ;  /* 0x0000000000007946 */ /* 0x000fea0003800000 */
[----:B------:R-:W-:Y:S01]  /*2f60*/  BSSY B0, `(.L_x_11397) ;  /* 0x0000452000007945 */ /* 0x000fe20003800000 */
[----:B------:R0:W5:Y:S01]  /*2f70*/  @!P1 LDG.E R81, desc[UR54][R12.64] ;  /* 0x000000360c519981 */ /* 0x000162000c1e1900 */
[----:B------:R-:W-:Y:S01]  /*2f80*/  IMAD R82, R82, R25, R38 ;  /* 0x0000001952527224 */ /* 0x000fe200078e0226 */
        /* <DEDUP_REMOVED lines=17> */
[----:B------:R-:W-:Y:S01]  /*30a0*/  VIMNMX R85, R85, 0x80, PT ;  /* 0x0000008055557848 */ /* 0x000fe20003fe0100 */
[----:B------:R-:W-:Y:S02]  /*30b0*/  IMAD.IADD R13, R13, 0x1, R15 ;  /* 0x000000010d0d7824 */ /* 0x000fe400078e020f */
[C---:B------:R-:W-:Y:S01]  /*30c0*/  IMAD R15, R81.reuse, UR5, R14 ;  /* 0x00000005510f7c24 */ /* 0x040fe2000f8e020e */
[----:B------:R-:W-:Y:S01]  /*30d0*/  SHF.R.S32.HI R14, RZ, 0x1f, R25 ;  /* 0x0000001fff0e7819 */ /* 0x000fe20000011419 */
[----:B------:R-:W-:Y:S01]  /*30e0*/  IMAD.WIDE.U32 R12, R81, UR4, R12 ;  /* 0x00000004510c7c25 */ /* 0x000fe2000f8e000c */
[----:B------:R-:W-:-:S03]  /*30f0*/  ULDC.64 UR4, c[0x0][0x308] ;  /* 0x0000c20000047ab9 */ /* 0x000fc60000000a00 */
[----:B------:R-:W-:Y:S02]  /*3100*/  IMAD.IADD R13, R13, 0x1, R15 ;  /* 0x000000010d0d7824 */ /* 0x000fe400078e020f */
[----:B------:R-:W-:Y:S02]  /*3110*/  IMAD R15, R87, R25, RZ ;  /* 0x00000019570f7224 */ /* 0x000fe400078e02ff */
[----:B------:R-:W-:-:S04]  /*3120*/  IMAD.WIDE.U32 R12, R155, UR4, R12 ;  /* 0x000000049b0c7c25 */ /* 0x000fc8000f8e000c */
[----:B------:R-:W-:Y:S01]  /*3130*/  IMAD R61, R155, UR5, R13 ;  /* 0x000000059b3d7c24 */ /* 0x000fe2000f8e020d */
[----:B------:R-:W-:Y:S01]  /*3140*/  ULDC.64 UR4, c[0x0][0x2e8] ;  /* 0x0000ba0000047ab9 */ /* 0x000fe20000000a00 */
[----:B------:R-:W-:Y:S01]  /*3150*/  IMAD R13, R80, R25, RZ ;  /* 0x00000019500d7224 */ /* 0x000fe200078e02ff */
[----:B------:R-:W-:Y:S01]  /*3160*/  LEA R60, P2, R12, UR4, 0x1 ;  /* 0x000000040c3c7c11 */ /* 0x000fe2000f8408ff */
[----:B------:R-:W-:Y:S01]  /*3170*/  ULDC.U8 UR4, c[0x0][0x410] ;  /* 0x0001040000047ab9 */ /* 0x000fe20000000000 */
[----:B------:R-:W-:Y:S02]  /*3180*/  IMAD R37, R14, R9, R15 ;  /* 0x000000090e257224 */ /* 0x000fe400078e020f */
        /* <DEDUP_REMOVED lines=8> */
[----:B------:R-:W0:Y:S01]  /*3210*/  S2R R36, SR_TID.X ;  /* 0x0000000000247919 */ /* 0x000e220000002100 */
        /* <DEDUP_REMOVED lines=11> */
[C---:B0-----:R-:W-:Y:S02]  /*32d0*/  VIADD R40, R36.reuse, 0xffffff80 ;  /* 0xffffff8024287836 */ /* 0x041fe40000000000 */
[----:B------:R-:W-:-:S05]  /*32e0*/  VIADD R36, R36, 0xffffff80 ;  /* 0xffffff8024247836 */ /* 0x000fca0000000000 */
[----:B------:R-:W-:Y:S02]  /*32f0*/  LEA.HI R36, R36, R40, RZ, 0x1 ;  /* 0x0000002824247211 */ /* 0x000fe400078f08ff */
[----:B------:R-:W-:Y:S02]  /*3300*/  CS2R R40, SRZ ;  /* 0x0000000000287805 */ /* 0x000fe4000001ff00 */
[----:B------:R-:W-:-:S04]  /*3310*/  SHF.R.S32.HI R36, RZ, 0x1, R36 ;  /* 0x00000001ff247819 */ /* 0x000fc80000011424 */
[----:B------:R-:W-:Y:S02]  /*3320*/  ISETP.GE.AND P3, PT, R36, R85, PT ;  /* 0x000000552400720c */ /* 0x000fe40003f66270 */
[----:B------:R-:W-:-:S11]  /*3330*/  CS2R R36, SRZ ;  /* 0x0000000000247805 */ /* 0x000fd6000001ff00 */
[----:B------:R-:W-:Y:S05]  /*3340*/  @P3 BRA `(.L_x_11401) ;  /* 0x0000000000b83947 */ /* 0x000fea0003800000 */
[----:B------:R-:W2:Y:S04]  /*3350*/  LDL.64 R102, [R1+0x60] ;  /* 0x0000600001667983 */ /* 0x000ea80000100a00 */
[----:B------:R-:W3:Y:S04]  /*3360*/  LDL R91, [R1+0x90] ;  /* 0x00009000015b7983 */ /* 0x000ee80000100800 */
[----:B------:R-:W4:Y:S04]  /*3370*/  LDL R90, [R1+0x88] ;  /* 0x00008800015a7983 */ /* 0x000f280000100800 */
        /* <DEDUP_REMOVED lines=43> */
.L_x_11401:
[----:B------:R-:W-:Y:S05]  /*3630*/  BSYNC B1 ;  /* 0x0000000000017941 */ /* 0x000fea0003800000 */
.L_x_11400:
        /* <DEDUP_REMOVED lines=43> */
.L_x_11402:
[----:B------:R-:W2:Y:S01]  /*38f0*/  LDL R11, [R1+0xc] ;  /* 0x00000c00010b7983 */ /* 0x000ea20000100800 */
[----:B------:R-:W-:Y:S01]  /*3900*/  IMAD R34, R22, 0x8, R2 ;  /* 0x0000000816227824 */ /* 0x000fe200078e0202 */
[----:B------:R-:W-:Y:S01]  /*3910*/  BSSY B1, `(.L_x_11403) ;  /* 0x0000004000017945 */ /* 0x000fe20003800000 */
[----:B--2---:R-:W-:-:S04]  /*3920*/  SHF.L.U32 R86, R11, 0x1f, RZ ;  /* 0x0000001f0b567819 */ /* 0x004fc800000006ff */
[----:B------:R-:W0:Y:S02]  /*3930*/  SYNCS.PHASECHK.TRANS64.TRYWAIT P4, [R34+URZ+0x2d890], R86 ;  /* 0x02d89056220075a7 */ /* 0x000e24000808017f */
[----:B0-----:R-:W-:Y:S05]  /*3940*/  @!P4 BRA `(.L_x_11404) ;  /* 0x0000023400a8c947 */ /* 0x001fea0003800000 */
.L_x_11748:
[----:B------:R-:W-:Y:S05]  /*3950*/  BSYNC B1 ;  /* 0x0000000000017941 */ /* 0x000fea0003800000 */
.L_x_11403:
[----:B------:R-:W-:-:S03]  /*3960*/  UMOV UR4, 0xffffffff ;  /* 0xffffffff00047882 */ /* 0x000fc60000000000 */
[----:B------:R-:W-:Y:S05]  /*3970*/  BRA.DIV UR4, `(.L_x_11405) ;  /* 0x0000023604b07947 */ /* 0x000fea000b800000 */
[----:B------:R-:W1:Y:S04]  /*3980*/  SHFL.IDX PT, R61, R61, RZ, 0x1e1f ;  /* 0x001e1fff3d3d7589 */ /* 0x000e6800000e0000 */
[----:B------:R-:W2:Y:S02]  /*3990*/  SHFL.IDX PT, R60, R60, RZ, 0x1e1f ;  /* 0x001e1fff3c3c7589 */ /* 0x000ea400000e0000 */
.L_x_11752:
[----:B------:R-:W-:Y:S05]  /*39a0*/  @P3 BRA `(.L_x_11406) ;  /* 0x0000003800b43947 */ /* 0x000fea0003800000 */
[----:B------:R-:W-:Y:S01]  /*39b0*/  ISETP.NE.AND P3, PT, R29, RZ, PT ;  /* 0x000000ff1d00720c */ /* 0x000fe20003f65270 */
[----:B------:R-:W-:-:S12]  /*39c0*/  BSSY B1, `(.L_x_11407) ;  /* 0x000003a000017945 */ /* 0x000fd80003800000 */
[----:B------:R-:W-:Y:S05]  /*39d0*/  @!P3 BRA `(.L_x_11408) ;  /* 0x0000000000e0b947 */ /* 0x000fea0003800000 */
[----:B------:R-:W3:Y:S01]  /*39e0*/  LDL.64 R90, [R1+0x60] ;  /* 0x00006000015a7983 */ /* 0x000ee20000100a00 */
[----:B------:R-:W-:Y:S03]  /*39f0*/  BSSY B2, `(.L_x_11409) ;  /* 0x0000033000027945 */ /* 0x000fe60003800000 */
[----:B------:R4:W0:Y:S01]  /*3a00*/  LDS.128 R12, [R64+0x15000] ;  /* 0x01500000400c7984 */ /* 0x0008220000000c00 */
[----:B---3--:R-:W-:-:S13]  /*3a10*/  ISETP.GE.AND P3, PT, R90, R97, PT ;  /* 0x000000615a00720c */ /* 0x008fda0003f66270 */
[----:B0---4-:R-:W-:Y:S05]  /*3a20*/  @P3 BRA `(.L_x_11410) ;  /* 0x0000000000bc3947 */ /* 0x011fea0003800000 */
        /* <DEDUP_REMOVED lines=17> */
[----:B------:R-:W-:-:S03]  /*3b40*/  LOP3.LUT R90, R14, 0xffff0000, RZ, 0xc0, !PT ;  /* 0xffff00000e5a7812 */ /* 0x000fc600078ec0ff */
[----:B------:R-:W-:Y:S01]  /*3b50*/  FFMA.FTZ R13, R62, R63, R13 ;  /* 0x0000003f3e0d7223 */ /* 0x000fe2000001000d */
[C---:B------:R-:W-:Y:S01]  /*3b60*/  IMAD.U32 R63, R56.reuse, 0x10000, RZ ;  /* 0x00010000383f7824 */ /* 0x040fe200078e00ff */
[----:B------:R-:W-:Y:S01]  /*3b70*/  LOP3.LUT R56, R56, 0xffff0000, RZ, 0xc0, !PT ;  /* 0xffff000038387812 */ /* 0x000fe200078ec0ff */
[----:B------:R-:W-:Y:S02]  /*3b80*/  IMAD.U32 R62, R14, 0x10000, RZ ;  /* 0x000100000e3e7824 */ /* 0x000fe400078e00ff */
[C---:B------:R-:W-:Y:S02]  /*3b90*/  IMAD.U32 R14, R59.reuse, 0x10000, RZ ;  /* 0x000100003b0e7824 */ /* 0x040fe400078e00ff */
        /* <DEDUP_REMOVED lines=24> */
.L_x_11410:
[----:B------:R-:W-:Y:S05]  /*3d20*/  BSYNC B2 ;  /* 0x0000000000027941 */ /* 0x000fea0003800000 */
.L_x_11409:
[----:B--2---:R-:W-:-:S04]  /*3d30*/  LEA R56, P3, R18, R60, 0x1 ;  /* 0x0000003c12387211 */ /* 0x004fc800078608ff */
[----:B-1----:R-:W-:-:S05]  /*3d40*/  LEA.HI.X R57, R18, R61, R19, 0x1, P3 ;  /* 0x0000003d12397211 */ /* 0x002fca00018f0c13 */
[----:B------:R3:W-:Y:S04]  /*3d50*/  ST.E.128 desc[UR54][R56.64], R12 ;  /* 0x0000000c38007985 */ /* 0x0007e8000c101d36 */
.L_x_11408:
[----:B------:R-:W-:Y:S05]  /*3d60*/  BSYNC B1 ;  /* 0x0000000000017941 */ /* 0x000fea0003800000 */
.L_x_11407:
        /* <DEDUP_REMOVED lines=55> */
.L_x_11414:
[----:B------:R-:W-:Y:S05]  /*40e0*/  BSYNC B2 ;  /* 0x0000000000027941 */ /* 0x000fea0003800000 */
.L_x_11413:
[----:B------:R-:W3:Y:S01]  /*40f0*/  LDL R11, [R1+0x68] ;  /* 0x00006800010b7983 */ /* 0x000ee20000100800 */
[----:B--2---:R-:W-:Y:S02]  /*4100*/  IMAD.MOV.U32 R52, RZ, RZ, R60 ;  /* 0x000000ffff347224 */ /* 0x004fe400078e003c */
[----:B-1----:R-:W-:Y:S02]  /*4110*/  IMAD.MOV.U32 R53, RZ, RZ, R61 ;  /* 0x000000ffff357224 */ /* 0x002fe400078e003d */
[----:B---3--:R-:W-:-:S04]  /*4120*/  IMAD.SHL.U32 R11, R11, 0x8, RZ ;  /* 0x000000080b0b7824 */ /* 0x008fc800078e00ff */
[----:B------:R-:W-:-:S05]  /*4130*/  IMAD.WIDE R52, R11, 0x2, R52 ;  /* 0x000000020b347825 */ /* 0x000fca00078e0234 */
[----:B------:R4:W-:Y:S02]  /*4140*/  ST.E.128 desc[UR54][R52.64], R12 ;  /* 0x0000000c34007985 */ /* 0x0009e4000c101d36 */
.L_x_11412:
[----:B------:R-:W-:Y:S05]  /*4150*/  BSYNC B1 ;  /* 0x0000000000017941 */ /* 0x000fea0003800000 */
.L_x_11411:
        /* <DEDUP_REMOVED lines=55> */
.L_x_11418:
[----:B------:R-:W-:Y:S05]  /*44d0*/  BSYNC B2 ;  /* 0x0000000000027941 */ /* 0x000fea0003800000 */
.L_x_11417:
[----:B------:R-:W3:Y:S01]  /*44e0*/  LDL R11, [R1+0x6c] ;  /* 0x00006c00010b7983 */ /* 0x000ee20000100800 */
[----:B--2---:R-:W-:Y:S02]  /*44f0*/  IMAD.MOV.U32 R48, RZ, RZ, R60 ;  /* 0x000000ffff307224 */ /* 0x004fe400078e003c */
[----:B-1----:R-:W-:Y:S02]  /*4500*/  IMAD.MOV.U32 R49, RZ, RZ, R61 ;  /* 0x000000ffff317224 */ /* 0x002fe400078e003d */
[----:B---3--:R-:W-:-:S04]  /*4510*/  IMAD.SHL.U32 R11, R11, 0x8, RZ ;  /* 0x000000080b0b7824 */ /* 0x008fc800078e00ff */
[----:B------:R-:W-:-:S05]  /*4520*/  IMAD.WIDE R48, R11, 0x2, R48 ;  /* 0x000000020b307825 */ /* 0x000fca00078e0230 */
[----:B------:R1:W-:Y:S02]  /*4530*/  ST.E.128 desc[UR54][R48.64], R12 ;  /* 0x0000000c30007985 */ /* 0x0003e4000c101d36 */
.L_x_11416:
[----:B------:R-:W-:Y:S05]  /*4540*/  BSYNC B1 ;  /* 0x0000000000017941 */ /* 0x000fea0003800000 */
.L_x_11415:
        /* <DEDUP_REMOVED lines=8> */
[----:B------:R-:W-:Y:S02]  /*45d0*/  SHF.R.U64 R11, R44, 0x10, R45 ;  /* 0x000000102c0b7819 */ /* 0x000fe4000000122d */
[--C-:B------:R-:W-:Y:S02]  /*45e0*/  SHF.R.U64 R44, R46, 0x10, R47.reuse ;  /* 0x000000102e2c7819 */ /* 0x100fe4000000122f */
[----:B------:R-:W-:Y:S02]  /*45f0*/  SHF.R.U32.HI R46, RZ, 0x10, R47 ;  /* 0x00000010ff2e7819 */ /* 0x000fe4000001162f */
[C---:B------:R-:W-:Y:S02]  /*4600*/  PRMT R44, R106.reuse, 0x5410, R44 ;  /* 0x000054106a2c7816 */ /* 0x040fe4000000002c */
[----:B------:R-:W-:Y:S02]  /*4610*/  PRMT R11, R105, 0x5410, R11 ;  /* 0x00005410690b7816 */ /* 0x000fe4000000000b */
[----:B------:R-:W-:-:S02]  /*4620*/  PRMT R106, R106, 0x5432, R46 ;  /* 0x000054326a6a7816 */ /* 0x000fc4000000002e */
[C---:B------:R-:W-:Y:S01]  /*4630*/  LOP3.LUT R48, R13.reuse, 0xffff0000, RZ, 0xc0, !PT ;  /* 0xffff00000d307812 */ /* 0x040fe200078ec0ff */
[----:B------:R-:W-:Y:S01]  /*4640*/  IMAD.U32 R13, R13, 0x10000, RZ ;  /* 0x000100000d0d7824 */ /* 0x000fe200078e00ff */
[C---:B------:R-:W-:Y:S01]  /*4650*/  LOP3.LUT R47, R44.reuse, 0xffff0000, RZ, 0xc0, !PT ;  /* 0xffff00002c2f7812 */ /* 0x040fe200078ec0ff */
[----:B------:R-:W-:Y:S01]  /*4660*/  IMAD.U32 R44, R44, 0x10000, RZ ;  /* 0x000100002c2c7824 */ /* 0x000fe200078e00ff */
[C---:B------:R-:W-:Y:S01]  /*4670*/  LOP3.LUT R46, R11.reuse, 0xffff0000, RZ, 0xc0, !PT ;  /* 0xffff00000b2e7812 */ /* 0x040fe200078ec0ff */
[----:B------:R-:W-:Y:S01]  /*4680*/  IMAD.U32 R11, R11, 0x10000, RZ ;  /* 0x000100000b0b7824 */ /* 0x000fe200078e00ff */
[----:B------:R-:W-:Y:S01]  /*4690*/  SHF.R.U32.HI R45, RZ, 0x10, R45 ;  /* 0x00000010ff2d7819 */ /* 0x000fe2000001162d */
[C---:B------:R-:W-:Y:S02]  /*46a0*/  FMUL.FTZ R49, R48.reuse, R47 ;  /* 0x0000002f30317220 */ /* 0x040fe40000410000 */
[-C--:B------:R-:W-:Y:S01]  /*46b0*/  FMUL.FTZ R48, R48, R46.reuse ;  /* 0x0000002e30307220 */ /* 0x080fe20000410000 */
[----:B------:R-:W-:Y:S01]  /*46c0*/  PRMT R45, R105, 0x5432, R45 ;  /* 0x00005432692d7816 */ /* 0x000fe2000000002d */
[----:B------:R-:W-:-:S02]  /*46d0*/  FFMA.FTZ R46, R13, R46, -R49 ;  /* 0x0000002e0d2e7223 */ /* 0x000fc40000010831 */
[----:B------:R-:W-:Y:S01]  /*46e0*/  FFMA.FTZ R13, R13, R47, R48 ;  /* 0x0000002f0d0d7223 */ /* 0x000fe20000010030 */
[----:B------:R-:W-:Y:S01]  /*46f0*/  LOP3.LUT R48, R14, 0xffff0000, RZ, 0xc0, !PT ;  /* 0xffff00000e307812 */ /* 0x000fe200078ec0ff */
[C---:B------:R-:W-:Y:S01]  /*4700*/  IMAD.U32 R47, R106.reuse, 0x10000, RZ ;  /* 0x000100006a2f7824 */ /* 0x040fe200078e00ff */
[----:B------:R-:W-:Y:S01]  /*4710*/  LOP3.LUT R106, R106, 0xffff0000, RZ, 0xc0, !PT ;  /* 0xffff00006a6a7812 */ /* 0x000fe200078ec0ff */
[C---:B------:R-:W-:Y:S01]  /*4720*/  IMAD.U32 R49, R45.reuse, 0x10000, RZ ;  /* 0x000100002d317824 */ /* 0x040fe200078e00ff */
[----:B------:R-:W-:Y:S01]  /*4730*/  LOP3.LUT R45, R45, 0xffff0000, RZ, 0xc0, !PT ;  /* 0xffff00002d2d7812 */ /* 0x000fe200078ec0ff */
[----:B------:R-:W-:Y:S01]  /*4740*/  FMUL.FTZ R50, R48, R47 ;  /* 0x0000002f30327220 */ /* 0x000fe20000410000 */
[----:B------:R-:W-:Y:S02]  /*4750*/  IMAD.U32 R14, R14, 0x10000, RZ ;  /* 0x000100000e0e7824 */ /* 0x000fe400078e00ff */
[-C--:B------:R-:W-:Y:S01]  /*4760*/  FMUL.FTZ R48, R48, R49.reuse ;  /* 0x0000003130307220 */ /* 0x080fe20000410000 */
[----:B------:R-:W-:Y:S01]  /*4770*/  F2FP.BF16.F32.PACK_AB R13, R13, R46 ;  /* 0x0000002e0d0d723e */ /* 0x000fe200000010ff */
[----:B------:R-:W-:-:S02]  /*4780*/  FFMA.FTZ R50, R14, R49, -R50 ;  /* 0x000000310e327223 */ /* 0x000fc40000010832 */
[----:B------:R-:W-:Y:S01]  /*4790*/  FFMA.FTZ R48, R14, R47, R48 ;  /* 0x0000002f0e307223 */ /* 0x000fe20000010030 */
[C---:B------:R-:W-:Y:S01]  /*47a0*/  LOP3.LUT R14, R15.reuse, 0xffff0000, RZ, 0xc0, !PT ;  /* 0xffff00000f0e7812 */ /* 0x040fe200078ec0ff */
[----:B------:R-:W-:-:S04]  /*47b0*/  IMAD.U32 R15, R15, 0x10000, RZ ;  /* 0x000100000f0f7824 */ /* 0x000fc800078e00ff */
[C---:B------:R-:W-:Y:S01]  /*47c0*/  FMUL.FTZ R47, R14.reuse, R106 ;  /* 0x0000006a0e2f7220 */ /* 0x040fe20000410000 */
[----:B------:R-:W-:-:S03]  /*47d0*/  FMUL.FTZ R14, R14, R45 ;  /* 0x0000002d0e0e7220 */ /* 0x000fc60000410000 */
[C---:B------:R-:W-:Y:S01]  /*47e0*/  FFMA.FTZ R47, R15.reuse, R45, -R47 ;  /* 0x0000002d0f2f7223 */ /* 0x040fe2000001082f */
[----:B------:R-:W-:Y:S01]  /*47f0*/  FFMA.FTZ R14, R15, R106, R14 ;  /* 0x0000006a0f0e7223 */ /* 0x000fe2000001000e */
[C---:B------:R-:W-:Y:S01]  /*4800*/  LOP3.LUT R15, R12.reuse, 0xffff0000, RZ, 0xc0, !PT ;  /* 0xffff00000c0f7812 */ /* 0x040fe200078ec0ff */
[----:B------:R-:W-:-:S04]  /*4810*/  IMAD.U32 R12, R12, 0x10000, RZ ;  /* 0x000100000c0c7824 */ /* 0x000fc800078e00ff */
[C---:B------:R-:W-:Y:S01]  /*4820*/  FMUL.FTZ R45, R15.reuse, R44 ;  /* 0x0000002c0f2d7220 */ /* 0x040fe20000410000 */
[----:B------:R-:W-:-:S03]  /*4830*/  FMUL.FTZ R15, R15, R11 ;  /* 0x0000000b0f0f7220 */ /* 0x000fc60000410000 */
[C---:B------:R-:W-:Y:S01]  /*4840*/  FFMA.FTZ R45, R12.reuse, R11, -R45 ;  /* 0x0000000b0c2d7223 */ /* 0x040fe2000001082d */
[----:B------:R-:W-:Y:S01]  /*4850*/  FFMA.FTZ R12, R12, R44, R15 ;  /* 0x0000002c0c0c7223 */ /* 0x000fe2000001000f */
[----:B------:R-:W-:Y:S02]  /*4860*/  F2FP.BF16.F32.PACK_AB R15, R14, R47 ;  /* 0x0000002f0e0f723e */ /* 0x000fe400000010ff */
[----:B------:R-:W-:Y:S02]  /*4870*/  F2FP.BF16.F32.PACK_AB R14, R48, R50 ;  /* 0x00000032300e723e */ /* 0x000fe400000010ff */
[----:B------:R-:W-:-:S07]  /*4880*/  F2FP.BF16.F32.PACK_AB R12, R12, R45 ;  /* 0x0000002d0c0c723e */ /* 0x000fce00000010ff */
.L_x_11422:
[----:B------:R-:W-:Y:S05]  /*4890*/  BSYNC B2 ;  /* 0x0000000000027941 */ /* 0x000fea0003800000 */
.L_x_11421:
[----:B------:R-:W3:Y:S01]  /*48a0*/  LDL R11, [R1+0x80] ;  /* 0x00008000010b7983 */ /* 0x000ee20000100800 */
[----:B--2---:R-:W-:-:S04]  /*48b0*/  LEA R44, P3, R137, R60, 0x1 ;  /* 0x0000003c892c7211 */ /* 0x004fc800078608ff */
[----:B---3--:R-:W-:-:S05]  /*48c0*/  LEA.HI.X R45, R137, R61, R11, 0x1, P3 ;  /* 0x0000003d892d7211 */ /* 0x008fca00018f0c0b */
[----:B------:R1:W-:Y:S04]  /*48d0*/  ST.E.128 desc[UR54][R44.64], R12 ;  /* 0x0000000c2c007985 */ /* 0x0003e8000c101d36 */
.L_x_11420:
[----:B------:R-:W-:Y:S05]  /*48e0*/  BSYNC B1 ;  /* 0x0000000000017941 */ /* 0x000fea0003800000 */
.L_x_11419:
        /* <DEDUP_REMOVED lines=13> */
[----:B------:R-:W-:Y:S01]  /*49c0*/  SHF.R.U64 R41, R42, 0x10, R43 ;  /* 0x000000102a297819 */ /* 0x000fe2000000122b */
[----:B--2---:R-:W-:Y:S01]  /*49d0*/  IMAD.U32 R42, R13, 0x10000, RZ ;  /* 0x000100000d2a7824 */ /* 0x004fe200078e00ff */
[----:B------:R-:W-:Y:S02]  /*49e0*/  PRMT R11, R103, 0x5410, R46 ;  /* 0x00005410670b7816 */ /* 0x000fe4000000002e */
[----:B------:R-:W-:Y:S02]  /*49f0*/  PRMT R41, R104, 0x5410, R41 ;  /* 0x0000541068297816 */ /* 0x000fe40000000029 */
[----:B------:R-:W-:-:S02]  /*4a00*/  LOP3.LUT R46, R13, 0xffff0000, RZ, 0xc0, !PT ;  /* 0xffff00000d2e7812 */ /* 0x000fc400078ec0ff */
[C---:B------:R-:W-:Y:S01]  /*4a10*/  LOP3.LUT R47, R41.reuse, 0xffff0000, RZ, 0xc0, !PT ;  /* 0xffff0000292f7812 */ /* 0x040fe200078ec0ff */
[----:B------:R-:W-:Y:S01]  /*4a20*/  IMAD.U32 R41, R41, 0x10000, RZ ;  /* 0x0001000029297824 */ /* 0x000fe200078e00ff */
[----:B------:R-:W-:Y:S02]  /*4a30*/  LOP3.LUT R49, R11, 0xffff0000, RZ, 0xc0, !PT ;  /* 0xffff00000b317812 */ /* 0x000fe400078ec0ff */
[----:B------:R-:W-:Y:S01]  /*4a40*/  SHF.R.U32.HI R43, RZ, 0x10, R43 ;  /* 0x00000010ff2b7819 */ /* 0x000fe2000001162b */
[C---:B------:R-:W-:Y:S01]  /*4a50*/  FMUL.FTZ R13, R46.reuse, R47 ;  /* 0x0000002f2e0d7220 */ /* 0x040fe20000410000 */
[----:B------:R-:W-:Y:S01]  /*4a60*/  PRMT R40, R103, 0x5432, R40 ;  /* 0x0000543267287816 */ /* 0x000fe20000000028 */
[-C--:B------:R-:W-:Y:S01]  /*4a70*/  FMUL.FTZ R46, R46, R49.reuse ;  /* 0x000000312e2e7220 */ /* 0x080fe20000410000 */
[----:B------:R-:W-:Y:S01]  /*4a80*/  PRMT R43, R104, 0x5432, R43 ;  /* 0x00005432682b7816 */ /* 0x000fe2000000002b */
[C---:B------:R-:W-:Y:S02]  /*4a90*/  FFMA.FTZ R13, R42.reuse, R49, -R13 ;  /* 0x000000312a0d7223 */ /* 0x040fe4000001080d */
[----:B------:R-:W-:Y:S01]  /*4aa0*/  FFMA.FTZ R42, R42, R47, R46 ;  /* 0x0000002f2a2a7223 */ /* 0x000fe2000001002e */
[----:B------:R-:W-:Y:S01]  /*4ab0*/  LOP3.LUT R46, R14, 0xffff0000, RZ, 0xc0, !PT ;  /* 0xffff00000e2e7812 */ /* 0x000fe200078ec0ff */
[C---:B------:R-:W-:Y:S01]  /*4ac0*/  IMAD.U32 R47, R43.reuse, 0x10000, RZ ;  /* 0x000100002b2f7824 */ /* 0x040fe200078e00ff */
[----:B------:R-:W-:Y:S01]  /*4ad0*/  LOP3.LUT R43, R43, 0xffff0000, RZ, 0xc0, !PT ;  /* 0xffff00002b2b7812 */ /* 0x000fe200078ec0ff */
[----:B------:R-:W-:Y:S01]  /*4ae0*/  IMAD.U32 R49, R40, 0x10000, RZ ;  /* 0x0001000028317824 */ /* 0x000fe200078e00ff */
[----:B------:R-:W-:Y:S01]  /*4af0*/  F2FP.BF16.F32.PACK_AB R13, R42, R13 ;  /* 0x0000000d2a0d723e */ /* 0x000fe200000010ff */
[----:B------:R-:W-:Y:S01]  /*4b00*/  FMUL.FTZ R51, R46, R47 ;  /* 0x0000002f2e337220 */ /* 0x000fe20000410000 */
[----:B------:R-:W-:-:S02]  /*4b10*/  IMAD.U32 R14, R14, 0x10000, RZ ;  /* 0x000100000e0e7824 */ /* 0x000fc400078e00ff */
[-C--:B------:R-:W-:Y:S02]  /*4b20*/  FMUL.FTZ R46, R46, R49.reuse ;  /* 0x000000312e2e7220 */ /* 0x080fe40000410000 */
[C---:B------:R-:W-:Y:S02]  /*4b30*/  FFMA.FTZ R48, R14.reuse, R49, -R51 ;  /* 0x000000310e307223 */ /* 0x040fe40000010833 */
[----:B------:R-:W-:Y:S01]  /*4b40*/  FFMA.FTZ R47, R14, R47, R46 ;  /* 0x0000002f0e2f7223 */ /* 0x000fe2000001002e */
[----:B------:R-:W-:Y:S02]  /*4b50*/  LOP3.LUT R14, R40, 0xffff0000, RZ, 0xc0, !PT ;  /* 0xffff0000280e7812 */ /* 0x000fe400078ec0ff */
[C---:B------:R-:W-:Y:S01]  /*4b60*/  LOP3.LUT R40, R15.reuse, 0xffff0000, RZ, 0xc0, !PT ;  /* 0xffff00000f287812 */ /* 0x040fe200078ec0ff */
[----:B------:R-:W-:-:S04]  /*4b70*/  IMAD.U32 R15, R15, 0x10000, RZ ;  /* 0x000100000f0f7824 */ /* 0x000fc800078e00ff */
        /* <DEDUP_REMOVED lines=9> */
[----:B------:R-:W-:Y:S01]  /*4c10*/  FMUL.FTZ R46, R11, R40 ;  /* 0x000000280b2e7220 */ /* 0x000fe20000410000 */
[----:B------:R-:W-:-:S02]  /*4c20*/  F2FP.BF16.F32.PACK_AB R14, R47, R48 ;  /* 0x000000302f0e723e */ /* 0x000fc400000010ff */
[C---:B------:R-:W-:Y:S01]  /*4c30*/  FFMA.FTZ R43, R12.reuse, R40, -R43 ;  /* 0x000000280c2b7223 */ /* 0x040fe2000001082b */
[----:B------:R-:W-:-:S05]  /*4c40*/  FFMA.FTZ R46, R12, R41, R46 ;  /* 0x000000290c2e7223 */ /* 0x000fca000001002e */
[----:B------:R-:W-:-:S07]  /*4c50*/  F2FP.BF16.F32.PACK_AB R12, R46, R43 ;  /* 0x0000002b2e0c723e */ /* 0x000fce00000010ff */
.L_x_11426:
[----:B------:R-:W-:Y:S05]  /*4c60*/  BSYNC B2 ;  /* 0x0000000000027941 */ /* 0x000fea0003800000 */
.L_x_11425:
[----:B--2---:R1:W-:Y:S02]  /*4c70*/  ST.E.128 desc[UR54][R44.64], R12 ;  /* 0x0000000c2c007985 */ /* 0x0043e4000c101d36 */
.L_x_11424:
[----:B------:R-:W-:Y:S05]  /*4c80*/  BSYNC B1 ;  /* 0x0000000000017941 */ /* 0x000fea0003800000 */
.L_x_11423:
        /* <DEDUP_REMOVED lines=10> */
[----:B------:R-:W-:Y:S02]  /*4d30*/  SHF.R.U64 R43, R38, 0x10, R39 ;  /* 0x00000010262b7819 */ /* 0x000fe40000001227 */
[--C-:B------:R-:W-:Y:S01]  /*4d40*/  SHF.R.U64 R44, R36, 0x10, R37.reuse ;  /* 0x00000010242c7819 */ /* 0x100fe20000001225 */
[C---:B--2---:R-:W-:Y:S01]  /*4d50*/  IMAD.U32 R36, R14.reuse, 0x10000, RZ ;  /* 0x000100000e247824 */ /* 0x044fe200078e00ff */
[----:B------:R-:W-:Y:S02]  /*4d60*/  SHF.R.U32.HI R42, RZ, 0x10, R37 ;  /* 0x00000010ff2a7819 */ /* 0x000fe40000011625 */
[----:B------:R-:W-:Y:S02]  /*4d70*/  SHF.R.U32.HI R45, RZ, 0x10, R39 ;  /* 0x00000010ff2d7819 */ /* 0x000fe40000011627 */
[----:B------:R-:W-:Y:S01]  /*4d80*/  LOP3.LUT R37, R14, 0xffff0000, RZ, 0xc0, !PT ;  /* 0xffff00000e257812 */ /* 0x000fe200078ec0ff */
[C---:B------:R-:W-:Y:S01]  /*4d90*/  IMAD.U32 R14, R15.reuse, 0x10000, RZ ;  /* 0x000100000f0e7824 */ /* 0x040fe200078e00ff */
[----:B------:R-:W-:-:S02]  /*4da0*/  LOP3.LUT R11, R15, 0xffff0000, RZ, 0xc0, !PT ;  /* 0xffff00000f0b7812 */ /* 0x000fc400078ec0ff */
[C---:B------:R-:W-:Y:S02]  /*4db0*/  PRMT R39, R102.reuse, 0x5410, R43 ;  /* 0x0000541066277816 */ /* 0x040fe4000000002b */
[----:B------:R-:W-:Y:S02]  /*4dc0*/  PRMT R15, R101, 0x5410, R44 ;  /* 0x00005410650f7816 */ /* 0x000fe4000000002c */
[----:B------:R-:W-:Y:S02]  /*4dd0*/  PRMT R102, R102, 0x5432, R45 ;  /* 0x0000543266667816 */ /* 0x000fe4000000002d */
[----:B------:R-:W-:Y:S02]  /*4de0*/  LOP3.LUT R43, R13, 0xffff0000, RZ, 0xc0, !PT ;  /* 0xffff00000d2b7812 */ /* 0x000fe400078ec0ff */
[----:B------:R-:W-:Y:S01]  /*4df0*/  LOP3.LUT R46, R39, 0xffff0000, RZ, 0xc0, !PT ;  /* 0xffff0000272e7812 */ /* 0x000fe200078ec0ff */
[C---:B------:R-:W-:Y:S01]  /*4e00*/  IMAD.U32 R38, R102.reuse, 0x10000, RZ ;  /* 0x0001000066267824 */ /* 0x040fe200078e00ff */
[----:B------:R-:W-:Y:S01]  /*4e10*/  PRMT R101, R101, 0x5432, R42 ;  /* 0x0000543265657816 */ /* 0x000fe2000000002a */
[----:B------:R-:W-:Y:S01]  /*4e20*/  IMAD.U32 R42, R13, 0x10000, RZ ;  /* 0x000100000d2a7824 */ /* 0x000fe200078e00ff */
[----:B------:R-:W-:Y:S01]  /*4e30*/  LOP3.LUT R44, R15, 0xffff0000, RZ, 0xc0, !PT ;  /* 0xffff00000f2c7812 */ /* 0x000fe200078ec0ff */
[----:B------:R-:W-:Y:S01]  /*4e40*/  FMUL.FTZ R13, R43, R46 ;  /* 0x0000002e2b0d7220 */ /* 0x000fe20000410000 */
[----:B------:R-:W-:Y:S01]  /*4e50*/  FMUL.FTZ R47, R37, R38 ;  /* 0x00000026252f7220 */ /* 0x000fe20000410000 */
[----:B------:R-:W-:Y:S01]  /*4e60*/  IMAD.U32 R45, R101, 0x10000, RZ ;  /* 0x00010000652d7824 */ /* 0x000fe200078e00ff */
[----:B------:R-:W-:Y:S01]  /*4e70*/  LOP3.LUT R102, R102, 0xffff0000, RZ, 0xc0, !PT ;  /* 0xffff000066667812 */ /* 0x000fe200078ec0ff */
[-C--:B------:R-:W-:Y:S01]  /*4e80*/  FMUL.FTZ R43, R43, R44.reuse ;  /* 0x0000002c2b2b7220 */ /* 0x080fe20000410000 */
[C---:B------:R-:W-:Y:S01]  /*4e90*/  FFMA.FTZ R13, R42.reuse, R44, -R13 ;  /* 0x0000002c2a0d7223 */ /* 0x040fe2000001080d */
[----:B------:R-:W-:Y:S01]  /*4ea0*/  LOP3.LUT R101, R101, 0xffff0000, RZ, 0xc0, !PT ;  /* 0xffff000065657812 */ /* 0x000fe200078ec0ff */
[----:B------:R-:W-:Y:S01]  /*4eb0*/  FMUL.FTZ R37, R37, R45 ;  /* 0x0000002d25257220 */ /* 0x000fe20000410000 */
[----:B------:R-:W-:Y:S01]  /*4ec0*/  FFMA.FTZ R42, R42, R46, R43 ;  /* 0x0000002e2a2a7223 */ /* 0x000fe2000001002b */
[C---:B------:R-:W-:Y:S01]  /*4ed0*/  LOP3.LUT R44, R12.reuse, 0xffff0000, RZ, 0xc0, !PT ;  /* 0xffff00000c2c7812 */ /* 0x040fe200078ec0ff */
[----:B------:R-:W-:-:S02]  /*4ee0*/  IMAD.U32 R43, R12, 0x10000, RZ ;  /* 0x000100000c2b7824 */ /* 0x000fc400078e00ff */
[C---:B------:R-:W-:Y:S01]  /*4ef0*/  FFMA.FTZ R12, R36.reuse, R45, -R47 ;  /* 0x0000002d240c7223 */ /* 0x040fe2000001082f */
[----:B------:R-:W-:Y:S02]  /*4f00*/  IMAD.U32 R39, R39, 0x10000, RZ ;  /* 0x0001000027277824 */ /* 0x000fe400078e00ff */
[----:B------:R-:W-:Y:S01]  /*4f10*/  FMUL.FTZ R45, R11, R102 ;  /* 0x000000660b2d7220 */ /* 0x000fe20000410000 */
[----:B------:R-:W-:Y:S02]  /*4f20*/  IMAD.U32 R15, R15, 0x10000, RZ ;  /* 0x000100000f0f7824 */ /* 0x000fe400078e00ff */
[----:B------:R-:W-:Y:S01]  /*4f30*/  FFMA.FTZ R37, R36, R38, R37 ;  /* 0x0000002624257223 */ /* 0x000fe20000010025 */
        /* <DEDUP_REMOVED lines=11> */
.L_x_11428:
[----:B------:R-:W-:Y:S05]  /*4ff0*/  BSYNC B1 ;  /* 0x0000000000017941 */ /* 0x000fea0003800000 */
.L_x_11427:
[----:B--2---:R1:W-:Y:S01]  /*5000*/  ST.E.128 desc[UR54][R40.64], R12 ;  /* 0x0000000c28007985 */ /* 0x0043e2000c101d36 */
[----:B------:R-:W-:Y:S05]  /*5010*/  BRA `(.L_x_11406) ;  /* 0x0000002400187947 */ /* 0x000fea0003800000 */
.L_x_11399:
        /* <DEDUP_REMOVED lines=13> */
[----:B0-----:R-:W-:-:S02]  /*50f0*/  VIADD R37, R36, 0xffffff80 ;  /* 0xffffff8024257836 */ /* 0x001fc40000000000 */
[----:B------:R-:W-:-:S05]  /*5100*/  VIADD R36, R36, 0xffffff80 ;  /* 0xffffff8024247836 */ /* 0x000fca0000000000 */
[----:B------:R-:W-:-:S04]  /*5110*/  LEA.HI R36, R36, R37, RZ, 0x1 ;  /* 0x0000002524247211 */ /* 0x000fc800078f08ff */
[----:B------:R-:W-:-:S04]  /*5120*/  SHF.R.S32.HI R36, RZ, 0x1, R36 ;  /* 0x00000001ff247819 */ /* 0x000fc80000011424 */
[----:B------:R-:W-:Y:S02]  /*5130*/  ISETP.GE.AND P3, PT, R36, R85, PT ;  /* 0x000000552400720c */ /* 0x000fe40003f66270 */
[----:B------:R-:W-:-:S11]  /*5140*/  CS2R R36, SRZ ;  /* 0x0000000000247805 */ /* 0x000fd6000001ff00 */
[----:B------:R-:W-:Y:S05]  /*5150*/  @P3 BRA `(.L_x_11430) ;  /* 0x00000000007c3947 */ /* 0x000fea0003800000 */
        /* <DEDUP_REMOVED lines=31> */
.L_x_11430:
[----:B------:R-:W-:Y:S05]  /*5350*/  BSYNC B1 ;  /* 0x0000000000017941 */ /* 0x000fea0003800000 */
.L_x_11429:
        /* <DEDUP_REMOVED lines=43> */
.L_x_11431:
[----:B------:R-:W2:Y:S01]  /*5610*/  LDL R11, [R1+0xc] ;  /* 0x00000c00010b7983 */ /* 0x000ea20000100800 */
[----:B------:R-:W-:Y:S01]  /*5620*/  IMAD R34, R22, 0x8, R2 ;  /* 0x0000000816227824 */ /* 0x000fe200078e0202 */
[----:B------:R-:W-:Y:S01]  /*5630*/  BSSY B1, `(.L_x_11432) ;  /* 0x0000004000017945 */ /* 0x000fe20003800000 */
[----:B--2---:R-:W-:-:S04]  /*5640*/  SHF.L.U32 R86, R11, 0x1f, RZ ;  /* 0x0000001f0b567819 */ /* 0x004fc800000006ff */
[----:B------:R-:W0:Y:S02]  /*5650*/  SYNCS.PHASECHK.TRANS64.TRYWAIT P4, [R34+URZ+0x2d890], R86 ;  /* 0x02d89056220075a7 */ /* 0x000e24000808017f */
[----:B0-----:R-:W-:Y:S05]  /*5660*/  @!P4 BRA `(.L_x_11433) ;  /* 0x0000021800c0c947 */ /* 0x001fea0003800000 */
.L_x_11753:
[----:B------:R-:W-:Y:S05]  /*5670*/  BSYNC B1 ;  /* 0x0000000000017941 */ /* 0x000fea0003800000 */
.L_x_11432:
[----:B------:R-:W-:-:S03]  /*5680*/  UMOV UR4, 0xffffffff ;  /* 0xffffffff00047882 */ /* 0x000fc60000000000 */
[----:B------:R-:W-:Y:S05]  /*5690*/  BRA.DIV UR4, `(.L_x_11434) ;  /* 0x0000021a04c87947 */ /* 0x000fea000b800000 */
[----:B------:R1:W2:Y:S04]  /*56a0*/  SHFL.IDX PT, R91, R61, RZ, 0x1e1f ;  /* 0x001e1fff3d5b7589 */ /* 0x0002a800000e0000 */
[----:B------:R1:W3:Y:S02]  /*56b0*/  SHFL.IDX PT, R90, R60, RZ, 0x1e1f ;  /* 0x001e1fff3c5a7589 */ /* 0x0002e400000e0000 */
.L_x_11757:
[----:B------:R-:W-:Y:S05]  /*56c0*/  @P3 BRA `(.L_x_11406) ;  /* 0x0000001c006c3947 */ /* 0x000fea0003800000 */
[----:B------:R-:W4:Y:S01]  /*56d0*/  LDC R11, c[0x0][0x2f4] ;  /* 0x0000bd00ff0b7b82 */ /* 0x000f220000000800 */
[----:B------:R-:W-:Y:S01]  /*56e0*/  ISETP.NE.AND P3, PT, R29, RZ, PT ;  /* 0x000000ff1d00720c */ /* 0x000fe20003f65270 */
[----:B------:R-:W-:Y:S01]  /*56f0*/  BSSY B1, `(.L_x_11435) ;  /* 0x0000080000017945 */ /* 0x000fe20003800000 */
[----:B----4-:R-:W-:-:S11]  /*5700*/  IMAD.IADD R101, R11, 0x1, -R98 ;  /* 0x000000010b657824 */ /* 0x010fd600078e0a62 */
[----:B------:R-:W-:Y:S05]  /*5710*/  @!P3 BRA `(.L_x_11436) ;  /* 0x0000000400f4b947 */ /* 0x000fea0003800000 */
[----:B-1----:R-:W4:Y:S04]  /*5720*/  LDL R60, [R1+0x50] ;  /* 0x00005000013c7983 */ /* 0x002f280000100800 */
[----:B------:R-:W5:Y:S04]  /*5730*/  LDL R15, [R1+0x54] ;  /* 0x00005400010f7983 */ /* 0x000f680000100800 */
[----:B------:R-:W2:Y:S01]  /*5740*/  LDL R14, [R1+0x58] ;  /* 0x00005800010e7983 */ /* 0x000ea20000100800 */
[----:B------:R-:W-:Y:S01]  /*5750*/  SEL R12, R98, R101, !P0 ;  /* 0x00000065620c7207 */ /* 0x000fe20004000000 */
[----:B------:R-:W-:Y:S01]  /*5760*/  BSSY B2, `(.L_x_11437) ;  /* 0x0000072000027945 */ /* 0x000fe20003800000 */
[----:B------:R-:W-:-:S02]  /*5770*/  ISETP.GE.AND P3, PT, R18, R97, PT ;  /* 0x000000611200720c */ /* 0x000fc40003f66270 */
[----:B------:R-:W-:-:S04]  /*5780*/  SHF.R.S32.HI R13, RZ, 0x1f, R12 ;  /* 0x0000001fff0d7819 */ /* 0x000fc8000001140c */
[----:B------:R-:W-:-:S04]  /*5790*/  LEA.HI R13, R13, R12, RZ, 0x4 ;  /* 0x0000000c0d0d7211 */ /* 0x000fc800078f20ff */
[----:B------:R-:W-:-:S04]  /*57a0*/  SHF.R.S32.HI R13, RZ, 0x4, R13 ;  /* 0x00000004ff0d7819 */ /* 0x000fc8000001140d */
        /* <DEDUP_REMOVED lines=8> */
[----:B--2---:R-:W-:-:S05]  /*5830*/  IADD3 R12, R13, R12, R14 ;  /* 0x0000000c0d0c7210 */ /* 0x004fca0007ffe00e */
[C---:B------:R-:W-:Y:S02]  /*5840*/  IMAD R60, R22.reuse, 0x3000, R12 ;  /* 0x00003000163c7824 */ /* 0x040fe400078e020c */
[----:B------:R-:W-:Y:S02]  /*5850*/  IMAD R12, R22, 0x3000, R95 ;  /* 0x00003000160c7824 */ /* 0x000fe400078e025f */
[--C-:B------:R-:W-:Y:S02]  /*5860*/  IMAD R60, R60, 0x2, R2.reuse ;  /* 0x000000023c3c7824 */ /* 0x100fe400078e0202 */
[----:B------:R-:W-:-:S04]  /*5870*/  IMAD R12, R12, 0x2, R2 ;  /* 0x000000020c0c7824 */ /* 0x000fc800078e0202 */
[----:B------:R-:W1:Y:S04]  /*5880*/  LDS.128 R60, [R60+0x15400] ;  /* 0x015400003c3c7984 */ /* 0x000e680000000c00 */
[----:B------:R-:W2:Y:S01]  /*5890*/  LDS.128 R12, [R12+0x15400] ;  /* 0x015400000c0c7984 */ /* 0x000ea20000000c00 */
        /* <DEDUP_REMOVED lines=20> */
[----:B--2---:R-:W-:Y:S02]  /*59e0*/  IMAD.U32 R105, R13, 0x10000, RZ ;  /* 0x000100000d697824 */ /* 0x004fe400078e00ff */
        /* <DEDUP_REMOVED lines=25> */
[----:B------:R-:W-:Y:S02]  /*5b80*/  IMAD.U32 R58, R60, 0x10000, RZ ;  /* 0x000100003c3a7824 */ /* 0x000fe400078e00ff */
        /* <DEDUP_REMOVED lines=47> */
.L_x_11438:
[----:B------:R-:W-:Y:S05]  /*5e80*/  BSYNC B2 ;  /* 0x0000000000027941 */ /* 0x000fea0003800000 */
.L_x_11437:
[----:B---3--:R-:W-:-:S04]  /*5e90*/  LEA R44, P3, R20, R90, 0x1 ;  /* 0x0000005a142c7211 */ /* 0x008fc800078608ff */
[----:B------:R-:W-:Y:S02]  /*5ea0*/  LEA.HI.X R45, R20, R91, R92, 0x1, P3 ;  /* 0x0000005b142d7211 */ /* 0x000fe400018f0c5c */
[----:B------:R-:W-:-:S03]  /*5eb0*/  ISETP.GE.AND P3, PT, R102, R11, PT ;  /* 0x0000000b6600720c */ /* 0x000fc60003f66270 */
[----:B--2---:R2:W-:Y:S10]  /*5ec0*/  ST.E.128 desc[UR54][R44.64], R12 ;  /* 0x0000000c2c007985 */ /* 0x0045f4000c101d36 */
[----:B--2---:R-:W-:-:S05]  /*5ed0*/  @!P3 IMAD.WIDE R12, R102, 0x2, R90 ;  /* 0x00000002660cb825 */ /* 0x004fca00078e025a */
[----:B-1----:R4:W-:Y:S02]  /*5ee0*/  @!P3 ST.E.128 desc[UR54][R12.64], R60 ;  /* 0x0000003c0c00b985 */ /* 0x0029e4000c101d36 */
.L_x_11436:
[----:B------:R-:W-:Y:S05]  /*5ef0*/  BSYNC B1 ;  /* 0x0000000000017941 */ /* 0x000fea0003800000 */
.L_x_11435:
[----:B------:R-:W-:Y:S01]  /*5f00*/  ISETP.NE.AND P3, PT, R30, RZ, PT ;  /* 0x000000ff1e00720c */ /* 0x000fe20003f65270 */
[----:B------:R-:W-:-:S12]  /*5f10*/  BSSY B1, `(.L_x_11439) ;  /* 0x0000081000017945 */ /* 0x000fd80003800000 */
[----:B------:R-:W-:Y:S05]  /*5f20*/  @!P3 BRA `(.L_x_11440) ;  /* 0x0000000400fcb947 */ /* 0x000fea0003800000 */
[----:B------:R-:W5:Y:S04]  /*5f30*/  LDL R44, [R1+0x50] ;  /* 0x00005000012c7983 */ /* 0x000f680000100800 */
[----:B------:R-:W2:Y:S04]  /*5f40*/  LDL R15, [R1+0x54] ;  /* 0x00005400010f7983 */ /* 0x000ea80000100800 */
[----:B------:R-:W3:Y:S01]  /*5f50*/  LDL R14, [R1+0x58] ;  /* 0x00005800010e7983 */ /* 0x000ee20000100800 */
[----:B------:R-:W-:Y:S01]  /*5f60*/  LOP3.LUT P4, RZ, R16, 0x1, RZ, 0xc0, !PT ;  /* 0x0000000110ff7812 */ /* 0x000fe2000788c0ff */
[----:B------:R-:W-:Y:S01]  /*5f70*/  BSSY B2, `(.L_x_11441) ;  /* 0x0000074000027945 */ /* 0x000fe20003800000 */
[----:B------:R-:W-:-:S02]  /*5f80*/  ISETP.GE.AND P3, PT, R3, R97, PT ;  /* 0x000000610300720c */ /* 0x000fc40003f66270 */
        /* <DEDUP_REMOVED lines=10> */
[----:B-----5:R-:W-:-:S04]  /*6030*/  LOP3.LUT R13, R44, 0x18, R56, 0xf8, !PT ;  /* 0x000000182c0d7812 */ /* 0x020fc800078ef838 */
[----:B--2---:R-:W-:-:S04]  /*6040*/  LOP3.LUT R13, R13, R15, RZ, 0x3c, !PT ;  /* 0x0000000f0d0d7212 */ /* 0x004fc800078e3cff */
[----:B---3--:R-:W-:-:S05]  /*6050*/  IADD3 R12, R13, R12, R14 ;  /* 0x0000000c0d0c7210 */ /* 0x008fca0007ffe00e */
[C---:B------:R-:W-:Y:S02]  /*6060*/  IMAD R44, R22.reuse, 0x3000, R12 ;  /* 0x00003000162c7824 */ /* 0x040fe400078e020c */
[----:B------:R-:W-:Y:S02]  /*6070*/  IMAD R12, R22, 0x3000, R94 ;  /* 0x00003000160c7824 */ /* 0x000fe400078e025e */
[--C-:B------:R-:W-:Y:S02]  /*6080*/  IMAD R44, R44, 0x2, R2.reuse ;  /* 0x000000022c2c7824 */ /* 0x100fe400078e0202 */
[----:B------:R-:W-:-:S04]  /*6090*/  IMAD R12, R12, 0x2, R2 ;  /* 0x000000020c0c7824 */ /* 0x000fc800078e0202 */
[----:B------:R-:W2:Y:S04]  /*60a0*/  LDS.128 R44, [R44+0x15400] ;  /* 0x015400002c2c7984 */ /* 0x000ea80000000c00 */
[----:B------:R-:W3:Y:S01]  /*60b0*/  LDS.128 R12, [R12+0x15400] ;  /* 0x015400000c0c7984 */ /* 0x000ee20000000c00 */
[----:B------:R-:W-:Y:S05]  /*60c0*/  @P3 BRA `(.L_x_11442) ;  /* 0x0000000400783947 */ /* 0x000fea0003800000 */
[----:B------:R-:W-:Y:S01]  /*60d0*/  SHF.R.U32.HI R58, RZ, 0x10, R53 ;  /* 0x00000010ff3a7819 */ /* 0x000fe20000011635 */
[----:B-12---:R-:W-:Y:S01]  /*60e0*/  IMAD.U32 R61, R45, 0x10000, RZ ;  /* 0x000100002d3d7824 */ /* 0x006fe200078e00ff */
[--C-:B------:R-:W-:Y:S01]  /*60f0*/  SHF.R.U64 R40, R40, 0x10, R41.reuse ;  /* 0x0000001028287819 */ /* 0x100fe20000001229 */
[----:B---3--:R-:W-:Y:S01]  /*6100*/  IMAD.U32 R59, R13, 0x10000, RZ ;  /* 0x000100000d3b7824 */ /* 0x008fe200078e00ff */
        /* <DEDUP_REMOVED lines=90> */
.L_x_11442:
[----:B------:R-:W-:Y:S05]  /*66b0*/  BSYNC B2 ;  /* 0x0000000000027941 */ /* 0x000fea0003800000 */
.L_x_11441:
[----:B------:R-:W-:-:S04]  /*66c0*/  LEA R40, P3, R21, R90, 0x1 ;  /* 0x0000005a15287211 */ /* 0x000fc800078608ff */
[----:B------:R-:W-:Y:S02]  /*66d0*/  LEA.HI.X R41, R21, R91, R89, 0x1, P3 ;  /* 0x0000005b15297211 */ /* 0x000fe400018f0c59 */
[----:B------:R-:W-:-:S03]  /*66e0*/  ISETP.GE.AND P3, PT, R56, R11, PT ;  /* 0x0000000b3800720c */ /* 0x000fc60003f66270 */
[----:B---3--:R3:W-:Y:S10]  /*66f0*/  ST.E.128 desc[UR54][R40.64], R12 ;  /* 0x0000000c28007985 */ /* 0x0087f4000c101d36 */
[----:B---3--:R-:W-:-:S05]  /*6700*/  @!P3 IMAD.WIDE R12, R56, 0x2, R90 ;  /* 0x00000002380cb825 */ /* 0x008fca00078e025a */
[----:B--2---:R2:W-:Y:S02]  /*6710*/  @!P3 ST.E.128 desc[UR54][R12.64], R44 ;  /* 0x0000002c0c00b985 */ /* 0x0045e4000c101d36 */
.L_x_11440:
[----:B------:R-:W-:Y:S05]  /*6720*/  BSYNC B1 ;  /* 0x0000000000017941 */ /* 0x000fea0003800000 */
.L_x_11439:
[----:B------:R-:W-:-:S13]  /*6730*/  ISETP.NE.AND P3, PT, R31, RZ, PT ;  /* 0x000000ff1f00720c */ /* 0x000fda0003f65270 */
[----:B------:R-:W-:Y:S05]  /*6740*/  @!P3 BRA `(.L_x_11406) ;  /* 0x0000000c004cb947 */ /* 0x000fea0003800000 */
[----:B------:R-:W5:Y:S04]  /*6750*/  LDL R40, [R1+0x50] ;  /* 0x0000500001287983 */ /* 0x000f680000100800 */
[----:B------:R-:W5:Y:S04]  /*6760*/  LDL R15, [R1+0x54] ;  /* 0x00005400010f7983 */ /* 0x000f680000100800 */
[----:B------:R-:W5:Y:S01]  /*6770*/  LDL R14, [R1+0x58] ;  /* 0x00005800010e7983 */ /* 0x000f620000100800 */
[----:B------:R-:W-:Y:S01]  /*6780*/  LOP3.LUT P4, RZ, R16, 0x2, RZ, 0xc0, !PT ;  /* 0x0000000210ff7812 */ /* 0x000fe2000788c0ff */
[----:B------:R-:W-:Y:S01]  /*6790*/  BSSY B1, `(.L_x_11443) ;  /* 0x0000076000017945 */ /* 0x000fe20003800000 */
[----:B--23--:R-:W-:-:S02]  /*67a0*/  LEA R44, P3, R27, R90, 0x1 ;  /* 0x0000005a1b2c7211 */ /* 0x00cfc400078608ff */
[----:B------:R-:W-:Y:S02]  /*67b0*/  SEL R101, R98, R101, !P4 ;  /* 0x0000006562657207 */ /* 0x000fe40006000000 */
[----:B------:R-:W-:Y:S02]  /*67c0*/  LEA.HI.X R45, R27, R91, R88, 0x1, P3 ;  /* 0x0000005b1b2d7211 */ /* 0x000fe400018f0c58 */
[----:B----4-:R-:W-:Y:S02]  /*67d0*/  SHF.R.S32.HI R12, RZ, 0x1f, R101 ;  /* 0x0000001fff0c7819 */ /* 0x010fe40000011465 */
[----:B------:R-:W-:Y:S02]  /*67e0*/  ISETP.GE.AND P3, PT, R4, R97, PT ;  /* 0x000000610400720c */ /* 0x000fe40003f66270 */
[----:B------:R-:W-:-:S04]  /*67f0*/  LEA.HI R12, R12, R101, RZ, 0x4 ;  /* 0x000000650c0c7211 */ /* 0x000fc800078f20ff */
[----:B------:R-:W-:-:S04]  /*6800*/  SHF.R.S32.HI R12, RZ, 0x4, R12 ;  /* 0x00000004ff0c7819 */ /* 0x000fc8000001140c */
[----:B------:R-:W-:-:S04]  /*6810*/  LEA.HI.SX32 R12, R7, R12, 0x1d ;  /* 0x0000000c070c7211 */ /* 0x000fc800078feaff */
[----:B------:R-:W-:Y:S01]  /*6820*/  SHF.R.S32.HI R13, RZ, 0x1f, R12 ;  /* 0x0000001fff0d7819 */ /* 0x000fe2000001140c */
[----:B------:R-:W-:-:S03]  /*6830*/  IMAD.SHL.U32 R46, R12, 0x8, RZ ;  /* 0x000000080c2e7824 */ /* 0x000fc600078e00ff */
[----:B------:R-:W-:-:S05]  /*6840*/  LEA.HI R13, R13, R12, RZ, 0x2 ;  /* 0x0000000c0d0d7211 */ /* 0x000fca00078f10ff */
[----:B------:R-:W-:-:S05]  /*6850*/  IMAD.SHL.U32 R13, R13, 0x400, RZ ;  /* 0x000004000d0d7824 */ /* 0x000fca00078e00ff */
[----:B------:R-:W-:Y:S02]  /*6860*/  LOP3.LUT R13, R13, 0x7ffff000, RZ, 0xc0, !PT ;  /* 0x7ffff0000d0d7812 */ /* 0x000fe400078ec0ff */
[----:B-----5:R-:W-:-:S04]  /*6870*/  LOP3.LUT R12, R40, 0x18, R46, 0xf8, !PT ;  /* 0x00000018280c7812 */ /* 0x020fc800078ef82e */
[----:B------:R-:W-:-:S04]  /*6880*/  LOP3.LUT R12, R12, R15, RZ, 0x3c, !PT ;  /* 0x0000000f0c0c7212 */ /* 0x000fc800078e3cff */
[----:B------:R-:W-:-:S05]  /*6890*/  IADD3 R13, R12, R13, R14 ;  /* 0x0000000d0c0d7210 */ /* 0x000fca0007ffe00e */
        /* <DEDUP_REMOVED lines=11> */
[----:B------:R-:W-:Y:S02]  /*6950*/  SHF.R.U64 R36, R36, 0x10, R37 ;  /* 0x0000001024247819 */ /* 0x000fe40000001225 */
[----:B------:R-:W-:Y:S02]  /*6960*/  SHF.R.U32.HI R48, RZ, 0x10, R49 ;  /* 0x00000010ff307819 */ /* 0x000fe40000011631 */
[----:B------:R-:W-:-:S02]  /*6970*/  SHF.R.U32.HI R37, RZ, 0x10, R37 ;  /* 0x00000010ff257819 */ /* 0x000fc40000011625 */
[C---:B------:R-:W-:Y:S02]  /*6980*/  PRMT R39, R111.reuse, 0x5410, R39 ;  /* 0x000054106f277816 */ /* 0x040fe40000000027 */
[----:B------:R-:W-:Y:S01]  /*6990*/  PRMT R111, R111, 0x5432, R48 ;  /* 0x000054326f6f7816 */ /* 0x000fe20000000030 */
[----:B---3--:R-:W-:Y:S01]  /*69a0*/  IMAD.U32 R48, R13, 0x10000, RZ ;  /* 0x000100000d307824 */ /* 0x008fe200078e00ff */
[----:B------:R-:W-:Y:S02]  /*69b0*/  PRMT R37, R109, 0x5432, R37 ;  /* 0x000054326d257816 */ /* 0x000fe40000000025 */
[--C-:B------:R-:W-:Y:S01]  /*69c0*/  SHF.R.U64 R49, R50, 0x10, R51.reuse ;  /* 0x0000001032317819 */ /* 0x100fe20000001233 */
[----:B------:R-:W-:Y:S01]  /*69d0*/  IMAD.U32 R52, R111, 0x10000, RZ ;  /* 0x000100006f347824 */ /* 0x000fe200078e00ff */
[----:B------:R-:W-:Y:S01]  /*69e0*/  SHF.R.U32.HI R50, RZ, 0x10, R51 ;  /* 0x00000010ff327819 */ /* 0x000fe20000011633 */
[----:B------:R-:W-:Y:S01]  /*69f0*/  IMAD.U32 R51, R37, 0x10000, RZ ;  /* 0x0001000025337824 */ /* 0x000fe200078e00ff */
[----:B------:R-:W-:Y:S01]  /*6a00*/  LOP3.LUT R41, R41, 0xffff0000, RZ, 0xc0, !PT ;  /* 0xffff000029297812 */ /* 0x000fe200078ec0ff */
[-C--:B------:R-:W-:Y:S01]  /*6a10*/  FMUL.FTZ R54, R53, R52.reuse ;  /* 0x0000003435367220 */ /* 0x080fe20000410000 */
[----:B------:R-:W-:Y:S01]  /*6a20*/  LOP3.LUT R37, R37, 0xffff0000, RZ, 0xc0, !PT ;  /* 0xffff000025257812 */ /* 0x000fe200078ec0ff */
[-C--:B------:R-:W-:Y:S01]  /*6a30*/  FMUL.FTZ R53, R53, R51.reuse ;  /* 0x0000003335357220 */ /* 0x080fe20000410000 */
[----:B------:R-:W-:Y:S01]  /*6a40*/  LOP3.LUT R13, R13, 0xffff0000, RZ, 0xc0, !PT ;  /* 0xffff00000d0d7812 */ /* 0x000fe200078ec0ff */
[----:B------:R-:W-:Y:S01]  /*6a50*/  FFMA.FTZ R51, R48, R51, -R54 ;  /* 0x0000003330337223 */ /* 0x000fe20000010836 */
[----:B------:R-:W-:Y:S01]  /*6a60*/  PRMT R49, R110, 0x5410, R49 ;  /* 0x000054106e317816 */ /* 0x000fe20000000031 */
[----:B------:R-:W-:Y:S01]  /*6a70*/  FFMA.FTZ R48, R48, R52, R53 ;  /* 0x0000003430307223 */ /* 0x000fe20000010035 */
[----:B------:R-:W-:Y:S01]  /*6a80*/  LOP3.LUT R52, R111, 0xffff0000, RZ, 0xc0, !PT ;  /* 0xffff00006f347812 */ /* 0x000fe200078ec0ff */
[----:B------:R-:W-:Y:S01]  /*6a90*/  IMAD.U32 R54, R43, 0x10000, RZ ;  /* 0x000100002b367824 */ /* 0x000fe200078e00ff */
[----:B------:R-:W-:-:S02]  /*6aa0*/  PRMT R110, R110, 0x5432, R50 ;  /* 0x000054326e6e7816 */ /* 0x000fc40000000032 */
[----:B------:R-:W-:Y:S01]  /*6ab0*/  PRMT R47, R108, 0x5432, R47 ;  /* 0x000054326c2f7816 */ /* 0x000fe2000000002f */
[CC--:B------:R-:W-:Y:S01]  /*6ac0*/  FMUL.FTZ R53, R41.reuse, R52.reuse ;  /* 0x0000003429357220 */ /* 0x0c0fe20000410000 */
        /* <DEDUP_REMOVED lines=11> */
[----:B------:R-:W-:Y:S02]  /*6b80*/  LOP3.LUT R15, R15, 0xffff0000, RZ, 0xc0, !PT ;  /* 0xffff00000f0f7812 */ /* 0x000fe400078ec0ff */
[C---:B------:R-:W-:Y:S01]  /*6b90*/  FFMA.FTZ R50, R52.reuse, R41, -R50 ;  /* 0x0000002934327223 */ /* 0x040fe20000010832 */
[----:B------:R-:W-:Y:S01]  /*6ba0*/  FFMA.FTZ R41, R52, R53, R54 ;  /* 0x0000003534297223 */ /* 0x000fe20000010036 */
[----:B------:R-:W-:Y:S01]  /*6bb0*/  LOP3.LUT R52, R43, 0xffff0000, RZ, 0xc0, !PT ;  /* 0xffff00002b347812 */ /* 0x000fe200078ec0ff */
[C---:B------:R-:W-:Y:S01]  /*6bc0*/  IMAD.U32 R53, R40.reuse, 0x10000, RZ ;  /* 0x0001000028357824 */ /* 0x040fe200078e00ff */
[----:B------:R-:W-:Y:S01]  /*6bd0*/  LOP3.LUT R40, R40, 0xffff0000, RZ, 0xc0, !PT ;  /* 0xffff000028287812 */ /* 0x000fe200078ec0ff */
[----:B------:R-:W-:Y:S01]  /*6be0*/  IMAD.U32 R54, R36, 0x10000, RZ ;  /* 0x0001000024367824 */ /* 0x000fe200078e00ff */
[----:B------:R-:W-:Y:S01]  /*6bf0*/  PRMT R38, R108, 0x5410, R38 ;  /* 0x000054106c267816 */ /* 0x000fe20000000026 */
[----:B------:R-:W-:Y:S01]  /*6c00*/  FMUL.FTZ R43, R52, R110 ;  /* 0x0000006e342b7220 */ /* 0x000fe20000410000 */
[----:B------:R-:W-:-:S02]  /*6c10*/  F2FP.BF16.F32.PACK_AB R37, R37, R51 ;  /* 0x000000332525723e */ /* 0x000fc400000010ff */
[----:B------:R-:W-:Y:S01]  /*6c20*/  F2FP.BF16.F32.PACK_AB R48, R13, R48 ;  /* 0x000000300d30723e */ /* 0x000fe200000010ff */
[-C--:B------:R-:W-:Y:S01]  /*6c30*/  FFMA.FTZ R43, R15, R47.reuse, -R43 ;  /* 0x0000002f0f2b7223 */ /* 0x080fe2000001082b */
[----:B------:R-:W-:Y:S01]  /*6c40*/  FMUL.FTZ R47, R52, R47 ;  /* 0x0000002f342f7220 */ /* 0x000fe20000410000 */
[C---:B------:R-:W-:Y:S01]  /*6c50*/  IMAD.U32 R52, R39.reuse, 0x10000, RZ ;  /* 0x0001000027347824 */ /* 0x040fe200078e00ff */
[----:B------:R-:W-:Y:S01]  /*6c60*/  LOP3.LUT R39, R39, 0xffff0000, RZ, 0xc0, !PT ;  /* 0xffff000027277812 */ /* 0x000fe200078ec0ff */
[----:B------:R-:W-:Y:S02]  /*6c70*/  IMAD.MOV.U32 R13, RZ, RZ, R37 ;  /* 0x000000ffff0d7224 */ /* 0x000fe400078e0025 */
[----:B------:R-:W-:Y:S01]  /*6c80*/  FFMA.FTZ R15, R15, R110, R47 ;  /* 0x0000006e0f0f7223 */ /* 0x000fe2000001002f */
[C---:B------:R-:W-:Y:S01]  /*6c90*/  FMUL.FTZ R55, R53.reuse, R52 ;  /* 0x0000003435377220 */ /* 0x040fe20000410000 */
[----:B------:R-:W-:Y:S02]  /*6ca0*/  IMAD.U32 R47, R12, 0x10000, RZ ;  /* 0x000100000c2f7824 */ /* 0x000fe400078e00ff */
[----:B------:R-:W-:Y:S01]  /*6cb0*/  FMUL.FTZ R53, R53, R54 ;  /* 0x0000003635357220 */ /* 0x000fe20000410000 */
[----:B------:R-:W-:Y:S01]  /*6cc0*/  FMUL.FTZ R57, R40, R39 ;  /* 0x0000002728397220 */ /* 0x000fe20000410000 */
[----:B------:R-:W-:Y:S01]  /*6cd0*/  F2FP.BF16.F32.PACK_AB R43, R43, R50 ;  /* 0x000000322b2b723e */ /* 0x000fe200000010ff */
[C---:B------:R-:W-:Y:S01]  /*6ce0*/  FFMA.FTZ R55, R47.reuse, R54, -R55 ;  /* 0x000000362f377223 */ /* 0x040fe20000010837 */
[----:B------:R-:W-:Y:S01]  /*6cf0*/  FFMA.FTZ R53, R47, R52, R53 ;  /* 0x000000342f357223 */ /* 0x000fe20000010035 */
[----:B------:R-:W-:Y:S01]  /*6d00*/  LOP3.LUT R47, R36, 0xffff0000, RZ, 0xc0, !PT ;  /* 0xffff0000242f7812 */ /* 0x000fe200078ec0ff */
[----:B------:R-:W-:Y:S01]  /*6d10*/  IMAD.U32 R52, R38, 0x10000, RZ ;  /* 0x0001000026347824 */ /* 0x000fe200078e00ff */
[----:B------:R-:W-:-:S03]  /*6d20*/  LOP3.LUT R36, R12, 0xffff0000, RZ, 0xc0, !PT ;  /* 0xffff00000c247812 */ /* 0x000fc600078ec0ff */
[-C--:B------:R-:W-:Y:S02]  /*6d30*/  FMUL.FTZ R40, R40, R47.reuse ;  /* 0x0000002f28287220 */ /* 0x080fe40000410000 */
[----:B------:R-:W-:Y:S01]  /*6d40*/  FFMA.FTZ R12, R36, R47, -R57 ;  /* 0x0000002f240c7223 */ /* 0x000fe20000010839 */
[----:B------:R-:W-:Y:S02]  /*6d50*/  IMAD.U32 R47, R42, 0x10000, RZ ;  /* 0x000100002a2f7824 */ /* 0x000fe400078e00ff */
[----:B------:R-:W-:Y:S01]  /*6d60*/  FFMA.FTZ R36, R36, R39, R40 ;  /* 0x0000002724247223 */ /* 0x000fe20000010028 */
[C---:B------:R-:W-:Y:S01]  /*6d70*/  IMAD.U32 R40, R49.reuse, 0x10000, RZ ;  /* 0x0001000031287824 */ /* 0x040fe200078e00ff */
[----:B------:R-:W-:Y:S01]  /*6d80*/  LOP3.LUT R42, R42, 0xffff0000, RZ, 0xc0, !PT ;  /* 0xffff00002a2a7812 */ /* 0x000fe200078ec0ff */
[C---:B------:R-:W-:Y:S01]  /*6d90*/  IMAD.U32 R39, R14.reuse, 0x10000, RZ ;  /* 0x000100000e277824 */ /* 0x040fe200078e00ff */
[----:B------:R-:W-:Y:S01]  /*6da0*/  LOP3.LUT R49, R49, 0xffff0000, RZ, 0xc0, !PT ;  /* 0xffff000031317812 */ /* 0x000fe200078ec0ff */
[C---:B------:R-:W-:Y:S01]  /*6db0*/  FMUL.FTZ R54, R47.reuse, R40 ;  /* 0x000000282f367220 */ /* 0x040fe20000410000 */
[----:B------:R-:W-:Y:S01]  /*6dc0*/  FMUL.FTZ R47, R47, R52 ;  /* 0x000000342f2f7220 */ /* 0x000fe20000410000 */
[----:B------:R-:W-:-:S02]  /*6dd0*/  LOP3.LUT R14, R14, 0xffff0000, RZ, 0xc0, !PT ;  /* 0xffff00000e0e7812 */ /* 0x000fc400078ec0ff */
[C---:B------:R-:W-:Y:S01]  /*6de0*/  FFMA.FTZ R54, R39.reuse, R52, -R54 ;  /* 0x0000003427367223 */ /* 0x040fe20000010836 */
[----:B------:R-:W-:Y:S01]  /*6df0*/  FFMA.FTZ R39, R39, R40, R47 ;  /* 0x0000002827277223 */ /* 0x000fe2000001002f */
[----:B------:R-:W-:Y:S01]  /*6e00*/  LOP3.LUT R47, R38, 0xffff0000, RZ, 0xc0, !PT ;  /* 0xffff0000262f7812 */ /* 0x000fe200078ec0ff */
[----:B------:R-:W-:Y:S01]  /*6e10*/  FMUL.FTZ R57, R42, R49 ;  /* 0x000000312a397220 */ /* 0x000fe20000410000 */
[----:B------:R-:W-:Y:S01]  /*6e20*/  F2FP.BF16.F32.PACK_AB R38, R15, R41 ;  /* 0x000000290f26723e */ /* 0x000fe200000010ff */
[----:B------:R-:W-:Y:S01]  /*6e30*/  IMAD.MOV.U32 R15, RZ, RZ, R43 ;  /* 0x000000ffff0f7224 */ /* 0x000fe200078e002b */
[----:B------:R-:W-:Y:S01]  /*6e40*/  F2FP.BF16.F32.PACK_AB R12, R12, R55 ;  /* 0x000000370c0c723e */ /* 0x000fe200000010ff */
[-C--:B------:R-:W-:Y:S01]  /*6e50*/  FMUL.FTZ R42, R42, R47.reuse ;  /* 0x0000002f2a2a7220 */ /* 0x080fe20000410000 */
[----:B------:R-:W-:Y:S01]  /*6e60*/  FFMA.FTZ R47, R14, R47, -R57 ;  /* 0x0000002f0e2f7223 */ /* 0x000fe20000010839 */
[----:B------:R-:W-:Y:S01]  /*6e70*/  F2FP.BF16.F32.PACK_AB R40, R36, R53 ;  /* 0x000000352428723e */ /* 0x000fe200000010ff */
[----:B------:R-:W-:-:S02]  /*6e80*/  IMAD.MOV.U32 R41, RZ, RZ, R48 ;  /* 0x000000ffff297224 */ /* 0x000fc400078e0030 */
[----:B------:R-:W-:Y:S01]  /*6e90*/  FFMA.FTZ R14, R14, R49, R42 ;  /* 0x000000310e0e7223 */ /* 0x000fe2000001002a */
[----:B------:R-:W-:Y:S01]  /*6ea0*/  IMAD.MOV.U32 R43, RZ, RZ, R38 ;  /* 0x000000ffff2b7224 */ /* 0x000fe200078e0026 */
[----:B------:R-:W-:-:S03]  /*6eb0*/  F2FP.BF16.F32.PACK_AB R42, R47, R54 ;  /* 0x000000362f2a723e */ /* 0x000fc600000010ff */
[----:B------:R-:W-:Y:S02]  /*6ec0*/  F2FP.BF16.F32.PACK_AB R39, R14, R39 ;  /* 0x000000270e27723e */ /* 0x000fe400000010ff */
[----:B------:R-:W-:-:S03]  /*6ed0*/  IMAD.MOV.U32 R14, RZ, RZ, R42 ;  /* 0x000000ffff0e7224 */ /* 0x000fc600078e002a */
[----:B------:R-:W-:-:S07]  /*6ee0*/  IMAD.MOV.U32 R42, RZ, RZ, R39 ;  /* 0x000000ffff2a7224 */ /* 0x000fce00078e0027 */
.L_x_11444:
[----:B------:R-:W-:Y:S05]  /*6ef0*/  BSYNC B1 ;  /* 0x0000000000017941 */ /* 0x000fea0003800000 */
.L_x_11443:
[----:B---3--:R3:W-:Y:S01]  /*6f00*/  ST.E.128 desc[UR54][R44.64], R12 ;  /* 0x0000000c2c007985 */ /* 0x0087e2000c101d36 */
[----:B------:R-:W-:-:S13]  /*6f10*/  ISETP.GE.AND P3, PT, R46, R11, PT ;  /* 0x0000000b2e00720c */ /* 0x000fda0003f66270 */
[----:B------:R-:W-:Y:S05]  /*6f20*/  @P3 BRA `(.L_x_11406) ;  /* 0x0000000400543947 */ /* 0x000fea0003800000 */
[----:B------:R-:W-:-:S05]  /*6f30*/  IMAD.WIDE R90, R46, 0x2, R90 ;  /* 0x000000022e5a7825 */ /* 0x000fca00078e025a */
[----:B--2---:R2:W-:Y:S01]  /*6f40*/  ST.E.128 desc[UR54][R90.64], R40 ;  /* 0x000000285a007985 */ /* 0x0045e2000c101d36 */
[----:B------:R-:W-:Y:S05]  /*6f50*/  BRA `(.L_x_11406) ;  /* 0x0000000400487947 */ /* 0x000fea0003800000 */
.L_x_11398:
[----:B------:R-:W-:-:S06]  /*6f60*/  UISETP.NE.AND UP0, UPT, UR39, 0x3, UPT ;  /* 0x000000032700788c */ /* 0x000fcc000bf05270 */
[----:B------:R-:W-:-:S13]  /*6f70*/  PLOP3.LUT P2, PT, PT, PT, UP0, 0x80, 0x0 ;  /* 0x000000000000781c */ /* 0x000fda0003f4f008 */
[----:B------:R-:W-:Y:S05]  /*6f80*/  @!P2 BRA `(.L_x_11445) ;  /* 0x000000000004a947 */ /* 0x000fea0003800000 */
[----:B------:R-:W-:Y:S01]  /*6f90*/  BPT.TRAP 0x1 ;  /* 0x000000040000795c */ /* 0x000fe20000300000 */
.L_x_11445:
[----:B------:R-:W2:Y:S01]  /*6fa0*/  LDL R12, [R1+0xc] ;  /* 0x00000c00010c7983 */ /* 0x000ea20000100800 */
[----:B------:R-:W-:Y:S01]  /*6fb0*/  IMAD R34, R22, 0x8, R2 ;  /* 0x0000000816227824 */ /* 0x000fe200078e0202 */
[----:B------:R-:W-:Y:S01]  /*6fc0*/  BSSY B1, `(.L_x_11446) ;  /* 0x0000005000017945 */ /* 0x000fe20003800000 */
[----:B------:R-:W-:Y:S02]  /*6fd0*/  SHF.R.S32.HI R83, RZ, 0x1f, R82 ;  /* 0x0000001fff537819 */ /* 0x000fe40000011452 */
[----:B--2---:R-:W-:-:S04]  /*6fe0*/  SHF.L.U32 R86, R12, 0x1f, RZ ;  /* 0x0000001f0c567819 */ /* 0x004fc800000006ff */
[----:B------:R-:W0:Y:S02]  /*6ff0*/  SYNCS.PHASECHK.TRANS64.TRYWAIT P3, [R34+URZ+0x2d890], R86 ;  /* 0x02d89056220075a7 */ /* 0x000e24000806017f */
[----:B0-----:R-:W-:Y:S05]  /*7000*/  @!P3 BRA `(.L_x_11447) ;  /* 0x0000020000b8b947 */ /* 0x001fea0003800000 */
.L_x_11758:
[----:B------:R-:W-:Y:S05]  /*7010*/  BSYNC B1 ;  /* 0x0000000000017941 */ /* 0x000fea0003800000 */
.L_x_11446:
[----:B------:R-:W1:Y:S01]  /*7020*/  S2R R36, SR_TID.X ;  /* 0x0000000000247919 */ /* 0x000e620000002100 */
        /* <DEDUP_REMOVED lines=18> */
[----:B------:R-:W-:Y:S01]  /*7150*/  LEA R43, P3, R12, UR6, 0x1 ;  /* 0x000000060c2b7c11 */ /* 0x000fe2000f8608ff */
[C---:B-1----:R-:W-:Y:S02]  /*7160*/  VIADD R37, R36.reuse, 0xffffff80 ;  /* 0xffffff8024257836 */ /* 0x042fe40000000000 */
[----:B------:R-:W-:Y:S01]  /*7170*/  VIADD R36, R36, 0xffffff80 ;  /* 0xffffff8024247836 */ /* 0x000fe20000000000 */
[----:B------:R-:W-:-:S04]  /*7180*/  LEA.HI.X R13, R12, UR7, R13, 0x1, P3 ;  /* 0x000000070c0d7c11 */ /* 0x000fc800098f0c0d */
[----:B------:R-:W-:-:S04]  /*7190*/  LEA.HI R36, R36, R37, RZ, 0x1 ;  /* 0x0000002524247211 */ /* 0x000fc800078f08ff */
[----:B------:R-:W-:-:S04]  /*71a0*/  SHF.R.S32.HI R36, RZ, 0x1, R36 ;  /* 0x00000001ff247819 */ /* 0x000fc80000011424 */
[----:B------:R-:W-:Y:S01]  /*71b0*/  ISETP.GT.AND P3, PT, R85, R36, PT ;  /* 0x000000245500720c */ /* 0x000fe20003f64270 */
[----:B------:R-:W-:-:S12]  /*71c0*/  BRA.DIV UR4, `(.L_x_11448) ;  /* 0x00000202045c7947 */ /* 0x000fd8000b800000 */
[----:B------:R1:W2:Y:S04]  /*71d0*/  SHFL.IDX PT, R42, R13, RZ, 0x1e1f ;  /* 0x001e1fff0d2a7589 */ /* 0x0002a800000e0000 */
[----:B------:R-:W3:Y:S02]  /*71e0*/  SHFL.IDX PT, R43, R43, RZ, 0x1e1f ;  /* 0x001e1fff2b2b7589 */ /* 0x000ee400000e0000 */
.L_x_11762:
[----:B------:R-:W-:Y:S05]  /*71f0*/  @!P3 BRA `(.L_x_11406) ;  /* 0x0000000000a0b947 */ /* 0x000fea0003800000 */
[----:B-1----:R-:W4:Y:S01]  /*7200*/  LDL R13, [R1+0x80] ;  /* 0x00008000010d7983 */ /* 0x002f220000100800 */
[----:B------:R-:W-:-:S03]  /*7210*/  ULDC UR4, c[0x0][0x2f4] ;  /* 0x0000bd0000047ab9 */ /* 0x000fc60000000800 */
[----:B------:R-:W5:Y:S04]  /*7220*/  LDL R12, [R1+0x7c] ;  /* 0x00007c00010c7983 */ /* 0x000f680000100800 */
[----:B------:R-:W5:Y:S04]  /*7230*/  LDL R11, [R1+0x68] ;  /* 0x00006800010b7983 */ /* 0x000f680000100800 */
[----:B------:R-:W5:Y:S01]  /*7240*/  LDL R45, [R1+0x6c] ;  /* 0x00006c00012d7983 */ /* 0x000f620000100800 */
[C---:B------:R-:W-:Y:S02]  /*7250*/  ISETP.GE.AND P5, PT, R18.reuse, UR4, PT ;  /* 0x0000000412007c0c */ /* 0x040fe4000bfa6270 */
[----:B------:R-:W-:Y:S01]  /*7260*/  ISETP.GE.AND P4, PT, R137, UR4, PT ;  /* 0x0000000489007c0c */ /* 0x000fe2000bf86270 */
[----:B------:R-:W5:Y:S10]  /*7270*/  LDL R44, [R1+0x78] ;  /* 0x00007800012c7983 */ /* 0x000f740000100800 */
[----:B---3--:R-:W-:-:S04]  /*7280*/  @!P5 LEA R40, P3, R18, R43, 0x1 ;  /* 0x0000002b1228d211 */ /* 0x008fc800078608ff */
[----:B--2---:R-:W-:Y:S02]  /*7290*/  @!P5 LEA.HI.X R41, R18, R42, R19, 0x1, P3 ;  /* 0x0000002a1229d211 */ /* 0x004fe400018f0c13 */
[----:B------:R-:W-:-:S04]  /*72a0*/  @!P4 LEA R38, P3, R137, R43, 0x1 ;  /* 0x0000002b8926c211 */ /* 0x000fc800078608ff */
[----:B----4-:R-:W-:Y:S02]  /*72b0*/  @!P4 LEA.HI.X R39, R137, R42, R13, 0x1, P3 ;  /* 0x0000002a8927c211 */ /* 0x010fe400018f0c0d */
[----:B------:R-:W-:-:S13]  /*72c0*/  ISETP.GE.AND P3, PT, R136, UR4, PT ;  /* 0x0000000488007c0c */ /* 0x000fda000bf66270 */
[----:B------:R-:W-:-:S04]  /*72d0*/  @!P3 LEA R36, P6, R136, R43, 0x1 ;  /* 0x0000002b8824b211 */ /* 0x000fc800078c08ff */
[----:B-----5:R-:W-:Y:S02]  /*72e0*/  @!P3 LEA.HI.X R37, R136, R42, R12, 0x1, P6 ;  /* 0x0000002a8825b211 */ /* 0x020fe400030f0c0c */
[----:B------:R-:W1:Y:S04]  /*72f0*/  @!P5 LDS.128 R12, [R64+0x15000] ;  /* 0x01500000400cd984 */ /* 0x000e680000000c00 */
[----:B-1----:R1:W-:Y:S01]  /*7300*/  @!P5 ST.E.128 desc[UR54][R40.64], R12 ;  /* 0x0000000c2800d985 */ /* 0x0023e2000c101d36 */
[----:B------:R-:W-:-:S13]  /*7310*/  ISETP.GE.AND P5, PT, R3, UR4, PT ;  /* 0x0000000403007c0c */ /* 0x000fda000bfa6270 */
[----:B------:R-:W2:Y:S01]  /*7320*/  @!P5 LDS.128 R12, [R35+0x15000] ;  /* 0x01500000230cd984 */ /* 0x000ea20000000c00 */
[----:B------:R-:W-:Y:S02]  /*7330*/  @!P5 IMAD.SHL.U32 R11, R11, 0x8, RZ ;  /* 0x000000080b0bd824 */ /* 0x000fe400078e00ff */
        /* <DEDUP_REMOVED lines=20> */
.L_x_11406:
[----:B------:R-:W-:Y:S05]  /*7480*/  BSYNC B0 ;  /* 0x0000000000007941 */ /* 0x000fea0003800000 */
.L_x_11397:
        /* <DEDUP_REMOVED lines=16> */
.L_x_11450:
[----:B------:R-:W-:Y:S05]  /*7590*/  BSYNC B0 ;  /* 0x0000000000007941 */ /* 0x000fea0003800000 */
.L_x_11449:
[----:B------:R-:W5:Y:S01]  /*75a0*/  SYNCS.PHASECHK.TRANS64.TRYWAIT P2, [R34+URZ+0x2d8b0], R86 ;  /* 0x02d8b056220075a7 */ /* 0x000f62000804017f */
[----:B------:R-:W-:Y:S04]  /*75b0*/  BSSY B0, `(.L_x_11451) ;  /* 0x0000002000007945 */ /* 0x000fe80003800000 */
[----:B-----5:R-:W-:Y:S05]  /*75c0*/  @!P2 BRA `(.L_x_11452) ;  /* 0x000001fc00a4a947 */ /* 0x020fea0003800000 */
.L_x_11763:
[----:B------:R-:W-:Y:S05]  /*75d0*/  BSYNC B0 ;  /* 0x0000000000007941 */ /* 0x000fea0003800000 */
.L_x_11451:
[----:B-1-34-:R-:W1:Y:S01]  /*75e0*/  S2R R14, SR_TID.X ;  /* 0x00000000000e7919 */ /* 0x01ae620000002100 */
[----:B------:R-:W-:Y:S01]  /*75f0*/  ULDC.64 UR4, c[0x0][0x328] ;  /* 0x0000ca0000047ab9 */ /* 0x000fe20000000a00 */
[----:B------:R-:W-:Y:S01]  /*7600*/  ULDC.64 UR6, c[0x0][0x318] ;  /* 0x0000c60000067ab9 */ /* 0x000fe20000000a00 */
[----:B------:R-:W-:Y:S01]  /*7610*/  IMAD R83, R83, UR4, RZ ;  /* 0x0000000453537c24 */ /* 0x000fe2000f8e02ff */
[----:B------:R-:W-:Y:S01]  /*7620*/  BSSY B0, `(.L_x_11453) ;  /* 0x000003c000007945 */ /* 0x000fe20003800000 */
[----:B--2---:R-:W-:-:S04]  /*7630*/  IMAD.WIDE.U32 R12, R82, UR4, RZ ;  /* 0x00000004520c7c25 */ /* 0x004fc8000f8e00ff */
        /* <DEDUP_REMOVED lines=10> */
[----:B------:R-:W-:Y:S01]  /*76e0*/  LEA R11, P2, R12, UR6, 0x1 ;  /* 0x000000060c0b7c11 */ /* 0x000fe2000f8408ff */
[C---:B-1----:R-:W-:Y:S02]  /*76f0*/  VIADD R15, R14.reuse, 0xffffff80 ;  /* 0xffffff800e0f7836 */ /* 0x042fe40000000000 */
[----:B------:R-:W-:Y:S01]  /*7700*/  VIADD R14, R14, 0xffffff80 ;  /* 0xffffff800e0e7836 */ /* 0x000fe20000000000 */
[----:B------:R-:W-:Y:S01]  /*7710*/  LEA.HI.X R12, R12, UR7, R13, 0x1, P2 ;  /* 0x000000070c0c7c11 */ /* 0x000fe200090f0c0d */
[----:B------:R0:W1:Y:S03]  /*7720*/  SHFL.IDX PT, R40, R11, RZ, 0x1e1f ;  /* 0x001e1fff0b287589 */ /* 0x00006600000e0000 */
[----:B------:R-:W-:Y:S01]  /*7730*/  LEA.HI R14, R14, R15, RZ, 0x1 ;  /* 0x0000000f0e0e7211 */ /* 0x000fe200078f08ff */
[----:B------:R0:W2:Y:S03]  /*7740*/  SHFL.IDX PT, R41, R12, RZ, 0x1e1f ;  /* 0x001e1fff0c297589 */ /* 0x0000a600000e0000 */
[----:B------:R-:W-:-:S04]  /*7750*/  SHF.R.S32.HI R14, RZ, 0x1, R14 ;  /* 0x00000001ff0e7819 */ /* 0x000fc8000001140e */
[----:B------:R-:W-:-:S13]  /*7760*/  ISETP.GT.AND P2, PT, R85, R14, PT ;  /* 0x0000000e5500720c */ /* 0x000fda0003f44270 */
[----:B01----:R-:W-:Y:S05]  /*7770*/  @!P2 BRA `(.L_x_11454) ;  /* 0x000000000098a947 */ /* 0x003fea0003800000 */
[----:B------:R-:W3:Y:S01]  /*7780*/  LDL R15, [R1+0x80] ;  /* 0x00008000010f7983 */ /* 0x000ee20000100800 */
[----:B------:R-:W-:-:S03]  /*7790*/  ULDC UR4, c[0x0][0x2f4] ;  /* 0x0000bd0000047ab9 */ /* 0x000fc60000000800 */
[----:B------:R-:W4:Y:S04]  /*77a0*/  LDL R14, [R1+0x7c] ;  /* 0x00007c00010e7983 */ /* 0x000f280000100800 */
[----:B------:R-:W5:Y:S04]  /*77b0*/  LDL R46, [R1+0x68] ;  /* 0x00006800012e7983 */ /* 0x000f680000100800 */
[----:B------:R-:W5:Y:S01]  /*77c0*/  LDL R45, [R1+0x6c] ;  /* 0x00006c00012d7983 */ /* 0x000f620000100800 */
[C---:B------:R-:W-:Y:S02]  /*77d0*/  ISETP.GE.AND P5, PT, R18.reuse, UR4, PT ;  /* 0x0000000412007c0c */ /* 0x040fe4000bfa6270 */
[----:B------:R-:W-:Y:S01]  /*77e0*/  ISETP.GE.AND P4, PT, R137, UR4, PT ;  /* 0x0000000489007c0c */ /* 0x000fe2000bf86270 */
[----:B------:R-:W5:Y:S10]  /*77f0*/  LDL R44, [R1+0x78] ;  /* 0x00007800012c7983 */ /* 0x000f740000100800 */
[----:B------:R-:W-:-:S04]  /*7800*/  @!P5 LEA R42, P2, R18, R40, 0x1 ;  /* 0x00000028122ad211 */ /* 0x000fc800078408ff */
        /* <DEDUP_REMOVED lines=10> */
[----:B-----5:R-:W-:-:S04]  /*78b0*/  @!P5 IMAD.SHL.U32 R11, R46, 0x8, RZ ;  /* 0x000000082e0bd824 */ /* 0x020fc800078e00ff */
        /* <DEDUP_REMOVED lines=18> */
.L_x_11454:
[----:B------:R-:W-:Y:S05]  /*79e0*/  BSYNC B0 ;  /* 0x0000000000007941 */ /* 0x000fea0003800000 */
.L_x_11453:
[----:B0-----:R-:W3:Y:S01]  /*79f0*/  LDL.LU R12, [R1+0xc] ;  /* 0x00000c00010c7983 */ /* 0x001ee20000300800 */
        /* <DEDUP_REMOVED lines=11> */
[----:B------:R-:W-:Y:S02]  /*7ab0*/  SEL R11, RZ, 0x1, P2 ;  /* 0x00000001ff0b7807 */ /* 0x000fe40001000000 */
[----:B------:R-:W-:Y:S01]  /*7ac0*/  SEL R22, R22, RZ, P2 ;  /* 0x000000ff16167207 */ /* 0x000fe20001000000 */
[----:B------:R0:W-:Y:S01]  /*7ad0*/  @!P3 SYNCS.ARRIVE.TRANS64.RED.A1T0 RZ, [R34+URZ], RZ ;  /* 0x000000ff22ffb9a7 */ /* 0x0001e2000810043f */
[----:B---3--:R-:W-:-:S05]  /*7ae0*/  LOP3.LUT R12, R12, R11, RZ, 0x3c, !PT ;  /* 0x0000000b0c0c7212 */ /* 0x008fca00078e3cff */
[----:B------:R0:W-:Y:S01]  /*7af0*/  STL [R1+0xc], R12 ;  /* 0x00000c0c01007387 */ /* 0x0001e20000100800 */
[----:B------:R-:W-:Y:S05]  /*7b00*/  @P1 BRA `(.L_x_11455) ;  /* 0xffffffb000a41947 */ /* 0x000fea000383ffff */
[----:B0-----:R-:W0:Y:S01]  /*7b10*/  S2R R12, SR_TID.X ;  /* 0x00000000000c7919 */ /* 0x001e220000002100 */
[----:B------:R-:W-:Y:S02]  /*7b20*/  PLOP3.LUT P0, PT, PT, PT, PT, 0x8, 0x0 ;  /* 0x000000000000781c */ /* 0x000fe40003f0e170 */
[----:B0-----:R-:W-:-:S04]  /*7b30*/  SHF.R.U32.HI R12, RZ, 0x7, R12 ;  /* 0x00000007ff0c7819 */ /* 0x001fc8000001160c */
[----:B------:R-:W-:-:S13]  /*7b40*/  ISETP.NE.AND P4, PT, R12, 0x1, PT ;  /* 0x000000010c00780c */ /* 0x000fda0003f85270 */
[----:B------:R-:W-:Y:S06]  /*7b50*/  @!P4 BAR.ARV 0x9, 0x100 ;  /* 0x024400000000cb1d */ /* 0x000fec0000002000 */
.L_x_11392:
[----:B------:R-:W3:Y:S01]  /*7b60*/  LDL R8, [R1+0x5c] ;  /* 0x00005c0001087983 */ /* 0x000ee20000100800 */
[----:B------:R-:W0:Y:S01]  /*7b70*/  LDC R0, c[0x0][0x448] ;  /* 0x00011200ff007b82 */ /* 0x000e220000000800 */
[----:B------:R-:W-:-:S07]  /*7b80*/  IADD3 R7, R157, 0x1, -R154 ;  /* 0x000000019d077810 */ /* 0x000fce0007ffe89a */
[----:B------:R-:W1:Y:S01]  /*7b90*/  LDC.64 R4, c[0x0][0x9e0] ;  /* 0x00027800ff047b82 */ /* 0x000e620000000a00 */
[----:B0-----:R-:W-:Y:S02]  /*7ba0*/  ISETP.NE.AND P1, PT, R0, 0x1, PT ;  /* 0x000000010000780c */ /* 0x001fe40003f25270 */
[----:B-1----:R-:W-:-:S11]  /*7bb0*/  ISETP.GE.AND P2, PT, R5, 0x1, PT ;  /* 0x000000010500780c */ /* 0x002fd60003f46270 */
[----:B------:R-:W0:Y:S08]  /*7bc0*/  @P1 LDC R3, c[0x0][0x44c] ;  /* 0x00011300ff031b82 */ /* 0x000e300000000800 */
[----:B------:R-:W1:Y:S01]  /*7bd0*/  @P1 LDC R6, c[0x0][0x450] ;  /* 0x00011400ff061b82 */ /* 0x000e620000000800 */
[----:B---3--:R-:W-:-:S04]  /*7be0*/  VIADD R0, R8, 0xbf ;  /* 0x000000bf08007836 */ /* 0x008fc80000000000 */
[----:B0-----:R-:W-:-:S05]  /*7bf0*/  @P1 IMAD.HI.U32 R3, R0, R3, RZ ;  /* 0x0000000300031227 */ /* 0x001fca00078e00ff */
[----:B-1----:R-:W-:-:S05]  /*7c00*/  @P1 SHF.R.U32.HI R0, RZ, R6, R3 ;  /* 0x00000006ff001219 */ /* 0x002fca0000011603 */
[----:B------:R-:W-:Y:S01]  /*7c10*/  IMAD.IADD R3, R7, 0x1, R0 ;  /* 0x0000000107037824 */ /* 0x000fe200078e0200 */
[----:B------:R-:W-:Y:S06]  /*7c20*/  @P0 BRA `(.L_x_11456) ;  /* 0x00000000000c0947 */ /* 0x000fec0003800000 */
[----:B------:R-:W0:Y:S01]  /*7c30*/  FENCE.VIEW.ASYNC.G ;  /* 0x00000000000073c6 */ /* 0x000e220000000100 */
[----:B------:R-:W-:Y:S05]  /*7c40*/  WARPSYNC.ALL ;  /* 0x0000000000007948 */ /* 0x000fea0003800000 */
[----:B0-----:R-:W-:Y:S06]  /*7c50*/  BAR.ARV 0xc, 0x200 ;  /* 0x0308000000007b1d */ /* 0x001fec0000002000 */
.L_x_11456:
        /* <DEDUP_REMOVED lines=13> */
.L_x_11459:
[----:B------:R-:W-:-:S13]  /*7d30*/  ISETP.NE.AND P0, PT, R5, 0x1, PT ;  /* 0x000000010500780c */ /* 0x000fda0003f05270 */
[----:B------:R-:W0:Y:S02]  /*7d40*/  @P0 LDC.64 R6, c[0x0][0x9e8] ;  /* 0x00027a00ff060b82 */ /* 0x000e240000000a00 */
[----:B0-----:R-:W-:-:S05]  /*7d50*/  @P0 IMAD.HI.U32 R6, R0, R6, RZ ;  /* 0x0000000600060227 */ /* 0x001fca00078e00ff */
[----:B------:R-:W-:-:S07]  /*7d60*/  @P0 SHF.R.U32.HI R0, RZ, R7, R6 ;  /* 0x00000007ff000219 */ /* 0x000fce0000011606 */
.L_x_11460:
[----:B------:R-:W-:Y:S05]  /*7d70*/  BSYNC B0 ;  /* 0x0000000000007941 */ /* 0x000fea0003800000 */
.L_x_11458:
[----:B------:R-:W-:-:S05]  /*7d80*/  IMAD R3, R0, R5, R5 ;  /* 0x0000000500037224 */ /* 0x000fca00078e0205 */
[----:B------:R-:W-:-:S07]  /*7d90*/  VIMNMX R4, R4, R3, PT ;  /* 0x0000000304047248 */ /* 0x000fce0003fe0100 */
.L_x_11457:
[----:B------:R-:W0:Y:S01]  /*7da0*/  @P1 LDC R0, c[0x0][0x44c] ;  /* 0x00011300ff001b82 */ /* 0x000e220000000800 */
[----:B------:R-:W-:Y:S01]  /*7db0*/  VIADD R4, R4, 0x7f ;  /* 0x0000007f04047836 */ /* 0x000fe20000000000 */
[----:B------:R-:W-:-:S04]  /*7dc0*/  ULDC UR4, c[0x0][0x9dc] ;  /* 0x0002770000047ab9 */ /* 0x000fc80000000800 */
[----:B------:R-:W-:Y:S02]  /*7dd0*/  SHF.R.S32.HI R3, RZ, 0x1f, R4 ;  /* 0x0000001fff037819 */ /* 0x000fe40000011404 */
[----:B------:R-:W1:Y:S02]  /*7de0*/  @P1 LDC R7, c[0x0][0x450] ;  /* 0x00011400ff071b82 */ /* 0x000e640000000800 */
[----:B------:R-:W-:-:S04]  /*7df0*/  LEA.HI R3, R3, R4, RZ, 0x7 ;  /* 0x0000000403037211 */ /* 0x000fc800078f38ff */
[----:B------:R-:W-:-:S04]  /*7e00*/  SHF.R.S32.HI R3, RZ, 0x7, R3 ;  /* 0x00000007ff037819 */ /* 0x000fc80000011403 */
[----:B------:R-:W-:Y:S01]  /*7e10*/  VIMNMX R100, R100, R3, PT ;  /* 0x0000000364647248 */ /* 0x000fe20003fe0100 */
[----:B0-----:R-:W-:-:S04]  /*7e20*/  @P1 IMAD.HI.U32 R6, R8, R0, RZ ;  /* 0x0000000008061227 */ /* 0x001fc800078e00ff */
[----:B------:R-:W-:Y:S01]  /*7e30*/  IMAD.MOV.U32 R0, RZ, RZ, R8 ;  /* 0x000000ffff007224 */ /* 0x000fe200078e0008 */
        /* <DEDUP_REMOVED lines=14> */
.L_x_11463:
[----:B------:R-:W-:-:S13]  /*7f20*/  ISETP.NE.AND P0, PT, R5, 0x1, PT ;  /* 0x000000010500780c */ /* 0x000fda0003f05270 */
[----:B------:R-:W0:Y:S02]  /*7f30*/  @P0 LDC.64 R6, c[0x0][0x9e8] ;  /* 0x00027a00ff060b82 */ /* 0x000e240000000a00 */
[----:B0-----:R-:W-:-:S05]  /*7f40*/  @P0 IMAD.HI.U32 R4, R0, R6, RZ ;  /* 0x0000000600040227 */ /* 0x001fca00078e00ff */
[----:B------:R-:W-:-:S07]  /*7f50*/  @P0 SHF.R.U32.HI R0, RZ, R7, R4 ;  /* 0x00000007ff000219 */ /* 0x000fce0000011604 */
.L_x_11464:
[----:B------:R-:W-:Y:S05]  /*7f60*/  BSYNC B0 ;  /* 0x0000000000007941 */ /* 0x000fea0003800000 */
.L_x_11462:
[----:B------:R-:W-:-:S05]  /*7f70*/  IMAD R0, R0, R5, RZ ;  /* 0x0000000500007224 */ /* 0x000fca00078e02ff */
[----:B------:R-:W-:-:S07]  /*7f80*/  VIMNMX R3, R3, R0, !PT ;  /* 0x0000000003037248 */ /* 0x000fce0007fe0100 */
.L_x_11461:
        /* <DEDUP_REMOVED lines=40> */
.L_x_11466:
[----:B------:R-:W-:Y:S05]  /*8210*/  BSYNC B0 ;  /* 0x0000000000007941 */ /* 0x000fea0003800000 */
.L_x_11465:
        /* <DEDUP_REMOVED lines=26> */
[----:B---3--:R-:W-:-:S02]  /*83c0*/  IMAD R4, R0, R97, R9 ;  /* 0x0000006100047224 */ /* 0x008fc400078e0209 */
[----:B------:R-:W-:-:S03]  /*83d0*/  IMAD.MOV.U32 R0, RZ, RZ, RZ ;  /* 0x000000ffff007224 */ /* 0x000fc600078e00ff */
[----:B------:R0:W-:Y:S01]  /*83e0*/  STL [R1+0xa0], R4 ;  /* 0x0000a00401007387 */ /* 0x0001e20000100800 */
[----:B------:R-:W-:Y:S02]  /*83f0*/  VIADDMNMX R97, R4, R97, R100, PT ;  /* 0x0000006104617246 */ /* 0x000fe40003800164 */
[----:B------:R-:W-:Y:S02]  /*8400*/  CS2R R100, SRZ ;  /* 0x0000000000647805 */ /* 0x000fe4000001ff00 */
[----:B------:R-:W-:-:S13]  /*8410*/  ISETP.GT.AND P1, PT, R97, R4, PT ;  /* 0x000000046100720c */ /* 0x000fda0003f24270 */
[----:B0-----:R-:W-:Y:S05]  /*8420*/  @!P1 BRA `(.L_x_11467) ;  /* 0x0000013c00409947 */ /* 0x001fea0003800000 */
[----:B------:R-:W0:Y:S01]  /*8430*/  S2R R4, SR_TID.X ;  /* 0x0000000000047919 */ /* 0x000e220000002100 */
[----:B------:R-:W-:Y:S01]  /*8440*/  UMOV UR4, 0xffffffff ;  /* 0xffffffff00047882 */ /* 0x000fe20000000000 */
[----:B0-----:R-:W-:-:S05]  /*8450*/  VIADD R40, R4, 0xffffff80 ;  /* 0xffffff8004287836 */ /* 0x001fca0000000000 */
[----:B--2---:R-:W-:-:S04]  /*8460*/  SHF.R.S32.HI R41, RZ, 0x1f, R40 ;  /* 0x0000001fff297819 */ /* 0x004fc80000011428 */
[----:B------:R-:W-:-:S04]  /*8470*/  LEA.HI R13, R41, R40, RZ, 0x7 ;  /* 0x00000028290d7211 */ /* 0x000fc800078f38ff */
[----:B------:R-:W-:Y:S01]  /*8480*/  SHF.R.S32.HI R13, RZ, 0x7, R13 ;  /* 0x00000007ff0d7819 */ /* 0x000fe2000001140d */
[----:B------:R-:W-:Y:S06]  /*8490*/  BRA.DIV UR4, `(.L_x_11468) ;  /* 0x000001f204047947 */ /* 0x000fec000b800000 */
[----:B------:R-:W0:Y:S04]  /*84a0*/  SHFL.IDX PT, R0, R13, RZ, 0x1f ;  /* 0x00001fff0d007589 */ /* 0x000e2800000e0000 */
[----:B0-----:R1:W-:Y:S02]  /*84b0*/  STL [R1+0x48], R0 ;  /* 0x0000480001007387 */ /* 0x0013e40000100800 */
.L_x_11766:
[----:B------:R-:W1:Y:S01]  /*84c0*/  LDL R3, [R1+0x48] ;  /* 0x0000480001037983 */ /* 0x000e620000100800 */
[----:B------:R-:W-:Y:S01]  /*84d0*/  VIADD R4, R2, 0x21800 ;  /* 0x0002180002047836 */ /* 0x000fe20000000000 */
[----:B------:R-:W-:Y:S04]  /*84e0*/  BSSY B6, `(.L_x_11469) ;  /* 0x000001e000067945 */ /* 0x000fe80003800000 */
[----:B------:R-:W-:Y:S01]  /*84f0*/  LOP3.LUT P0, RZ, R4, 0x3ff, RZ, 0xc0, !PT ;  /* 0x000003ff04ff7812 */ /* 0x000fe2000780c0ff */
[----:B-1----:R-:W-:-:S05]  /*8500*/  IMAD.HI R0, R3, 0x55555556, RZ ;  /* 0x5555555603007827 */ /* 0x002fca00078e02ff */
[----:B------:R-:W-:-:S05]  /*8510*/  LEA.HI R141, R0, R0, RZ, 0x1 ;  /* 0x00000000008d7211 */ /* 0x000fca00078f08ff */
[----:B------:R-:W-:-:S04]  /*8520*/  IMAD R141, R141, -0x3, R3 ;  /* 0xfffffffd8d8d7824 */ /* 0x000fc800078e0203 */
[C---:B------:R-:W-:Y:S02]  /*8530*/  IMAD R3, R141.reuse, 0x2000, R4 ;  /* 0x000020008d037824 */ /* 0x040fe400078e0204 */
[----:B------:R-:W-:-:S03]  /*8540*/  IMAD R0, R141, 0x1000, R2 ;  /* 0x000010008d007824 */ /* 0x000fc600078e0202 */
[----:B------:R-:W-:Y:S01]  /*8550*/  SHF.R.U32.HI R3, RZ, 0x4, R3 ;  /* 0x00000004ff037819 */ /* 0x000fe20000011603 */
[----:B------:R-:W-:-:S03]  /*8560*/  VIADD R0, R0, 0xc400 ;  /* 0x0000c40000007836 */ /* 0x000fc60000000000 */
[----:B------:R-:W-:Y:S02]  /*8570*/  LOP3.LUT R3, R3, 0x3fff, RZ, 0xc0, !PT ;  /* 0x00003fff03037812 */ /* 0x000fe400078ec0ff */
[----:B------:R-:W-:-:S03]  /*8580*/  SHF.R.U32.HI R0, RZ, 0x4, R0 ;  /* 0x00000004ff007819 */ /* 0x000fc60000011600 */
[----:B------:R1:W-:Y:S01]  /*8590*/  STL [R1+0x94], R3 ;  /* 0x0000940301007387 */ /* 0x0003e20000100800 */
[----:B------:R-:W-:Y:S01]  /*85a0*/  LOP3.LUT R44, R0, 0x3fff, RZ, 0xc0, !PT ;  /* 0x00003fff002c7812 */ /* 0x000fe200078ec0ff */
        /* <DEDUP_REMOVED lines=17> */
.L_x_11470:
[----:B------:R-:W-:Y:S05]  /*86c0*/  BSYNC B6 ;  /* 0x0000000000067941 */ /* 0x000fea0003800000 */
.L_x_11469:
[----:B------:R-:W-:Y:S02]  /*86d0*/  ULDC UR4, c[0x0][0x3f4] ;  /* 0x0000fd0000047ab9 */ /* 0x000fe40000000800 */
[----:B------:R-:W-:-:S13]  /*86e0*/  ISETP.LT.AND P0, PT, RZ, UR4, PT ;  /* 0x00000004ff007c0c */ /* 0x000fda000bf01270 */
[----:B------:R-:W-:Y:S05]  /*86f0*/  @P0 BRA `(.L_x_11471) ;  /* 0x0000000000400947 */ /* 0x000fea0003800000 */
[----:B------:R-:W-:-:S04]  /*8700*/  ULEA.HI UR4, UR37, UR37, URZ, 0x1 ;  /* 0x0000002525047291 */ /* 0x000fc8000f8f083f */
[----:B------:R-:W-:-:S04]  /*8710*/  ULOP3.LUT UR4, UR4, 0xfffffffe, URZ, 0xc0, !UPT ;  /* 0xfffffffe04047892 */ /* 0x000fc8000f8ec03f */
[----:B------:R-:W-:-:S06]  /*8720*/  UIADD3 UR4, UR37, -UR4, URZ ;  /* 0x8000000425047290 */ /* 0x000fcc000fffe03f */
[----:B-1----:R-:W-:-:S05]  /*8730*/  IMAD.U32 R3, RZ, RZ, UR4 ;  /* 0x00000004ff037e24 */ /* 0x002fca000f8e00ff */
[----:B------:R-:W-:-:S04]  /*8740*/  SHF.L.U32 R3, R3, 0x1f, RZ ;  /* 0x0000001f03037819 */ /* 0x000fc800000006ff */
[----:B------:R1:W2:Y:S03]  /*8750*/  SYNCS.PHASECHK.TRANS64.TRYWAIT P0, [R2+URZ+0x2d800], R3 ;  /* 0x02d80003020075a7 */ /* 0x0002a6000800017f */
[----:B--2---:R-:W-:Y:S05]  /*8760*/  @!P0 NANOSLEEP.SYNCS 0x989680 ;  /* 0x009896800000895d */ /* 0x004fea0003900000 */
[----:B------:R-:W2:Y:S01]  /*8770*/  @!P0 SYNCS.PHASECHK.TRANS64 P0, [R2+URZ+0x2d800], R3 ;  /* 0x02d80003020085a7 */ /* 0x000ea2000800007f */
[----:B------:R-:W-:Y:S04]  /*8780*/  BSSY B0, `(.L_x_11472) ;  /* 0x0000006000007945 */ /* 0x000fe80003800000 */
[----:B--2---:R-:W-:Y:S05]  /*8790*/  @P0 BRA `(.L_x_11473) ;  /* 0x0000000000100947 */ /* 0x004fea0003800000 */
.L_x_11474:
[----:B--2---:R2:W3:Y:S02]  /*87a0*/  SYNCS.PHASECHK.TRANS64.TRYWAIT P0, [R2+URZ+0x2d800], R3 ;  /* 0x02d80003020075a7 */ /* 0x0044e4000800017f */
[----:B---3--:R-:W-:Y:S05]  /*87b0*/  @!P0 NANOSLEEP.SYNCS 0x989680 ;  /* 0x009896800000895d */ /* 0x008fea0003900000 */
[----:B------:R-:W3:Y:S02]  /*87c0*/  @!P0 SYNCS.PHASECHK.TRANS64 P0, [R2+URZ+0x2d800], R3 ;  /* 0x02d80003020085a7 */ /* 0x000ee4000800007f */
[----:B---3--:R-:W-:Y:S05]  /*87d0*/  @!P0 BRA `(.L_x_11474) ;  /* 0xfffffffc00f08947 */ /* 0x008fea000383ffff */
.L_x_11473:
[----:B------:R-:W-:Y:S05]  /*87e0*/  BSYNC B0 ;  /* 0x0000000000007941 */ /* 0x000fea0003800000 */
.L_x_11472:
[----:B------:R-:W-:Y:S05]  /*87f0*/  BRA `(.L_x_11475) ;  /* 0x0000004000a07947 */ /* 0x000fea0003800000 */
.L_x_11471:
[----:B------:R-:W-:Y:S01]  /*8800*/  ULOP3.LUT UP0, URZ, UR40, 0x1bf, URZ, 0xc0, !UPT ;  /* 0x000001bf283f7892 */ /* 0x000fe2000f80c03f */
[----:B-----5:R-:W-:Y:S01]  /*8810*/  SHF.R.S32.HI R0, RZ, 0x1f, R96 ;  /* 0x0000001fff007819 */ /* 0x020fe20000011460 */
[----:B------:R-:W-:Y:S01]  /*8820*/  ULDC.64 UR4, c[0x0][0x3f8] ;  /* 0x0000fe0000047ab9 */ /* 0x000fe20000000a00 */
[----:B------:R-:W-:Y:S01]  /*8830*/  ULDC.64 UR6, c[0x0][0x408] ;  /* 0x0001020000067ab9 */ /* 0x000fe20000000a00 */
[----:B------:R-:W-:Y:S02]  /*8840*/  IMAD.WIDE.U32 R24, R96, UR4, RZ ;  /* 0x0000000460187c25 */ /* 0x000fe4000f8e00ff */
[----:B------:R-:W-:Y:S02]  /*8850*/  PLOP3.LUT P0, PT, PT, PT, UP0, 0x80, 0x0 ;  /* 0x000000000000781c */ /* 0x000fe40003f0f008 */
[C---:B-1----:R-:W-:Y:S02]  /*8860*/  IMAD R3, R0.reuse, UR4, RZ ;  /* 0x0000000400037c24 */ /* 0x042fe4000f8e02ff */
[----:B------:R-:W-:-:S02]  /*8870*/  IMAD R5, R0, UR6, RZ ;  /* 0x0000000600057c24 */ /* 0x000fc4000f8e02ff */
[C---:B------:R-:W-:Y:S02]  /*8880*/  IMAD R3, R96.reuse, UR5, R3 ;  /* 0x0000000560037c24 */ /* 0x040fe4000f8e0203 */
[C---:B------:R-:W-:Y:S02]  /*8890*/  IMAD R5, R96.reuse, UR7, R5 ;  /* 0x0000000760057c24 */ /* 0x040fe4000f8e0205 */
[----:B------:R-:W-:-:S04]  /*88a0*/  IMAD.WIDE.U32 R26, R96, UR6, RZ ;  /* 0x00000006601a7c25 */ /* 0x000fc8000f8e00ff */
[----:B------:R-:W-:Y:S02]  /*88b0*/  IMAD.IADD R29, R3, 0x1, R25 ;  /* 0x00000001031d7824 */ /* 0x000fe400078e0219 */
[----:B------:R-:W-:Y:S01]  /*88c0*/  IMAD.IADD R31, R5, 0x1, R27 ;  /* 0x00000001051f7824 */ /* 0x000fe200078e021b */
        /* <DEDUP_REMOVED lines=17> */
.L_x_11476:
[----:B------:R-:W2:Y:S01]  /*89e0*/  LDL R20, [R1+0x5c] ;  /* 0x00005c0001147983 */ /* 0x000ea20000100800 */
[----:B------:R-:W-:Y:S01]  /*89f0*/  ULDC.U8 UR4, c[0x0][0x410] ;  /* 0x0001040000047ab9 */ /* 0x000fe20000000000 */
[----:B------:R-:W1:Y:S01]  /*8a00*/  S2R R21, SR_TID.X ;  /* 0x0000000000157919 */ /* 0x000e620000002100 */
[----:B------:R-:W-:Y:S01]  /*8a10*/  ISETP.NE.AND P0, PT, RZ, UR4, PT ;  /* 0x00000004ff007c0c */ /* 0x000fe2000bf05270 */
[----:B------:R-:W-:Y:S01]  /*8a20*/  BSSY B0, `(.L_x_11477) ;  /* 0x00003fd000007945 */ /* 0x000fe20003800000 */
[C---:B-1----:R-:W-:Y:S02]  /*8a30*/  VIADD R59, R21.reuse, 0xffffff80 ;  /* 0xffffff80153b7836 */ /* 0x042fe40000000000 */
[----:B------:R-:W-:-:S05]  /*8a40*/  VIADD R58, R21, 0xffffff80 ;  /* 0xffffff80153a7836 */ /* 0x000fca0000000000 */
[----:B------:R-:W-:-:S04]  /*8a50*/  LEA.HI R58, R58, R59, RZ, 0x1 ;  /* 0x0000003b3a3a7211 */ /* 0x000fc800078f08ff */
[----:B------:R-:W-:-:S05]  /*8a60*/  SHF.R.S32.HI R58, RZ, 0x1, R58 ;  /* 0x00000001ff3a7819 */ /* 0x000fca000001143a */
[----:B--2---:R-:W-:Y:S01]  /*8a70*/  IMAD.IADD R6, R58, 0x1, R20 ;  /* 0x000000013a067824 */ /* 0x004fe200078e0214 */
[----:B------:R-:W-:Y:S06]  /*8a80*/  @!P0 BRA `(.L_x_11478) ;  /* 0x0000001c00e48947 */ /* 0x000fec0003800000 */
        /* <DEDUP_REMOVED lines=8> */
[----:B-1----:R-:W-:-:S04]  /*8b10*/  @P0 IMAD.HI.U32 R0, R6, R3, RZ ;  /* 0x0000000306000227 */ /* 0x002fc800078e00ff */
[----:B------:R-:W-:Y:S01]  /*8b20*/  IMAD.MOV.U32 R3, RZ, RZ, R6 ;  /* 0x000000ffff037224 */ /* 0x000fe200078e0006 */
[----:B--2---:R-:W-:-:S04]  /*8b30*/  @P0 SHF.R.U32.HI R3, RZ, R7, R0 ;  /* 0x00000007ff030219 */ /* 0x004fc80000011600 */
        /* <DEDUP_REMOVED lines=18> */
[----:B------:R-:W3:Y:S04]  /*8c60*/  SHFL.IDX PT, R38, R38, RZ, 0x1e1f ;  /* 0x001e1fff26267589 */ /* 0x000ee800000e0000 */
[----:B------:R-:W4:Y:S04]  /*8c70*/  SHFL.IDX PT, R0, R0, RZ, 0x1e1f ;  /* 0x001e1fff00007589 */ /* 0x000f2800000e0000 */
[----:B-1----:R-:W0:Y:S02]  /*8c80*/  SHFL.IDX PT, R39, R39, RZ, 0x1e1f ;  /* 0x001e1fff27277589 */ /* 0x002e2400000e0000 */
.L_x_11772:
[----:B------:R-:W-:Y:S01]  /*8c90*/  IMAD R42, R154, R5, RZ ;  /* 0x000000059a2a7224 */ /* 0x000fe200078e02ff */
[----:B------:R-:W-:Y:S01]  /*8ca0*/  BSSY B1, `(.L_x_11480) ;  /* 0x000005e000017945 */ /* 0x000fe20003800000 */
[----:B------:R-:W-:Y:S02]  /*8cb0*/  CS2R R34, SRZ ;  /* 0x0000000000227805 */ /* 0x000fe4000001ff00 */
[----:B------:R-:W-:Y:S02]  /*8cc0*/  CS2R R30, SRZ ;  /* 0x00000000001e7805 */ /* 0x000fe4000001ff00 */
[----:B------:R-:W-:Y:S02]  /*8cd0*/  CS2R R26, SRZ ;  /* 0x00000000001a7805 */ /* 0x000fe4000001ff00 */
[----:B------:R-:W-:Y:S01]  /*8ce0*/  ISETP.GE.AND P0, PT, R6, R42, PT ;  /* 0x0000002a0600720c */ /* 0x000fe20003f06270 */
[----:B------:R-:W-:Y:S01]  /*8cf0*/  IMAD R42, R33, -0xc0, R42 ;  /* 0xffffff40212a7824 */ /* 0x000fe200078e022a */
        /* <DEDUP_REMOVED lines=8> */
[----:B------:R-:W-:Y:S01]  /*8d80*/  CS2R R10, SRZ ;  /* 0x00000000000a7805 */ /* 0x000fe2000001ff00 */
[----:B------:R-:W-:Y:S06]  /*8d90*/  @P0 BRA `(.L_x_11481) ;  /* 0x0000000400380947 */ /* 0x000fec0003800000 */
[----:B------:R-:W2:Y:S01]  /*8da0*/  LDL R50, [R1+0x90] ;  /* 0x0000900001327983 */ /* 0x000ea20000100800 */
[----:B------:R-:W-:-:S03]  /*8db0*/  ULDC UR4, c[0x0][0x3f4] ;  /* 0x0000fd0000047ab9 */ /* 0x000fc60000000800 */
[----:B------:R-:W3:Y:S04]  /*8dc0*/  LDL R49, [R1+0x88] ;  /* 0x0000880001317983 */ /* 0x000ee80000100800 */
[----:B------:R-:W4:Y:S04]  /*8dd0*/  LDL R48, [R1+0x8c] ;  /* 0x00008c0001307983 */ /* 0x000f280000100800 */
[----:B------:R-:W4:Y:S04]  /*8de0*/  LDL R45, [R1+0x84] ;  /* 0x00008400012d7983 */ /* 0x000f280000100800 */
[----:B------:R-:W4:Y:S04]  /*8df0*/  LDL.64 R46, [R1+0x60] ;  /* 0x00006000012e7983 */ /* 0x000f280000100a00 */
        /* <DEDUP_REMOVED lines=16> */
[----:B------:R-:W-:Y:S02]  /*8f00*/  @!P3 IADD3 R24, P5, R39, R24, RZ ;  /* 0x000000182718b210 */ /* 0x000fe40007fbe0ff */
[----:B------:R-:W-:Y:S01]  /*8f10*/  SHF.L.U64.HI R4, R49, 0x1, R4 ;  /* 0x0000000131047819 */ /* 0x000fe20000010204 */
[--C-:B------:R-:W-:Y:S01]  /*8f20*/  @!P3 IMAD.X R27, R3, 0x1, R5.reuse, P4 ;  /* 0x00000001031bb824 */ /* 0x100fe200020e0605 */
[-C--:B------:R-:W-:Y:S01]  /*8f30*/  @!P2 IADD3 R20, P4, R38, R14.reuse, RZ ;  /* 0x0000000e2614a210 */ /* 0x080fe20007f9e0ff */
[----:B------:R-:W-:Y:S01]  /*8f40*/  @!P3 IMAD.X R25, R0, 0x1, R5, P5 ;  /* 0x000000010019b824 */ /* 0x000fe200028e0605 */
[----:B------:R-:W-:Y:S01]  /*8f50*/  @!P2 IADD3 R14, P5, R39, R14, RZ ;  /* 0x0000000e270ea210 */ /* 0x000fe20007fbe0ff */
[----:B------:R-:W-:Y:S01]  /*8f60*/  IMAD.SHL.U32 R31, R43, 0x2, RZ ;  /* 0x000000022b1f7824 */ /* 0x000fe200078e00ff */
[----:B------:R-:W-:Y:S01]  /*8f70*/  SHF.R.S32.HI R7, RZ, 0x1f, R48 ;  /* 0x0000001fff077819 */ /* 0x000fe20000011430 */
[--C-:B------:R-:W-:Y:S01]  /*8f80*/  @!P2 IMAD.X R21, R3, 0x1, R4.reuse, P4 ;  /* 0x000000010315a824 */ /* 0x100fe200020e0604 */
[-C--:B------:R-:W-:Y:S01]  /*8f90*/  @!P1 IADD3 R12, P4, R38, R10.reuse, RZ ;  /* 0x0000000a260c9210 */ /* 0x080fe20007f9e0ff */
[----:B------:R-:W-:Y:S01]  /*8fa0*/  @!P2 IMAD.X R15, R0, 0x1, R4, P5 ;  /* 0x00000001000fa824 */ /* 0x000fe200028e0604 */
[----:B------:R-:W-:Y:S01]  /*8fb0*/  SHF.L.U64.HI R7, R48, 0x1, R7 ;  /* 0x0000000130077819 */ /* 0x000fe20000010207 */
[----:B------:R-:W5:Y:S01]  /*8fc0*/  @!P3 LD.E.64 R32, desc[UR54][R26.64] ;  /* 0x000000361a20b980 */ /* 0x000f62000c101b00 */
[----:B------:R-:W-:-:S02]  /*8fd0*/  @!P1 IADD3 R10, P5, R39, R10, RZ ;  /* 0x0000000a270a9210 */ /* 0x000fc40007fbe0ff */
[----:B------:R-:W-:Y:S01]  /*8fe0*/  SHF.R.S32.HI R6, RZ, 0x1f, R45 ;  /* 0x0000001fff067819 */ /* 0x000fe2000001142d */
[--C-:B------:R-:W-:Y:S01]  /*8ff0*/  @!P1 IMAD.X R13, R3, 0x1, R7.reuse, P4 ;  /* 0x00000001030d9824 */ /* 0x100fe200020e0607 */
[----:B------:R-:W-:Y:S01]  /*9000*/  ISETP.GE.AND P4, PT, R46, UR4, PT ;  /* 0x000000042e007c0c */ /* 0x000fe2000bf86270 */
[----:B------:R-:W-:Y:S01]  /*9010*/  @!P1 IMAD.X R11, R0, 0x1, R7, P5 ;  /* 0x00000001000b9824 */ /* 0x000fe200028e0607 */
[----:B------:R-:W-:Y:S02]  /*9020*/  SHF.L.U64.HI R6, R45, 0x1, R6 ;  /* 0x000000012d067819 */ /* 0x000fe40000010206 */
[----:B------:R-:W-:Y:S02]  /*9030*/  @!P0 IADD3 R8, P5, R38, R28, RZ ;  /* 0x0000001c26088210 */ /* 0x000fe40007fbe0ff */
[----:B------:R-:W-:-:S03]  /*9040*/  SHF.R.S32.HI R30, RZ, 0x1f, R43 ;  /* 0x0000001fff1e7819 */ /* 0x000fc6000001142b */
[----:B------:R-:W-:Y:S01]  /*9050*/  @!P0 IMAD.X R9, R3, 0x1, R6, P5 ;  /* 0x0000000103098824 */ /* 0x000fe200028e0606 */
[----:B------:R-:W-:-:S03]  /*9060*/  @!P0 IADD3 R4, P5, R39, R28, RZ ;  /* 0x0000001c27048210 */ /* 0x000fc60007fbe0ff */
[----:B------:R-:W-:Y:S02]  /*9070*/  @!P4 IMAD.MOV.U32 R28, RZ, RZ, R38 ;  /* 0x000000ffff1cc224 */ /* 0x000fe400078e0026 */
[----:B------:R-:W-:Y:S01]  /*9080*/  @!P0 IMAD.X R5, R0, 0x1, R6, P5 ;  /* 0x0000000100058824 */ /* 0x000fe200028e0606 */
[----:B------:R-:W-:Y:S01]  /*9090*/  ISETP.GE.AND P5, PT, R43, UR4, PT ;  /* 0x000000042b007c0c */ /* 0x000fe2000bfa6270 */
[----:B------:R-:W-:Y:S02]  /*90a0*/  @!P4 IMAD.MOV.U32 R29, RZ, RZ, R3 ;  /* 0x000000ffff1dc224 */ /* 0x000fe400078e0003 */
        /* <DEDUP_REMOVED lines=29> */
.L_x_11481:
[----:B------:R-:W-:Y:S05]  /*9280*/  BSYNC B1 ;  /* 0x0000000000017941 */ /* 0x000fea0003800000 */
.L_x_11480:
        /* <DEDUP_REMOVED lines=49> */
[----:B------:R-:W-:Y:S01]  /*95a0*/  PRMT R51, R0, 0x7610, R51 ;  /* 0x0000761000337816 */ /* 0x000fe20000000033 */
[----:B------:R-:W-:Y:S01]  /*95b0*/  IMAD.MOV.U32 R0, RZ, RZ, R10 ;  /* 0x000000ffff007224 */ /* 0x000fe200078e000a */
[----:B------:R-:W-:Y:S01]  /*95c0*/  PRMT R52, R4, 0x7610, R52 ;  /* 0x0000761004347816 */ /* 0x000fe20000000034 */
[----:B------:R-:W-:Y:S01]  /*95d0*/  IMAD.MOV.U32 R4, RZ, RZ, R11 ;  /* 0x000000ffff047224 */ /* 0x000fe200078e000b */
[----:B------:R-:W-:-:S02]  /*95e0*/  PRMT R47, R5, 0x7610, R47 ;  /* 0x00007610052f7816 */ /* 0x000fc4000000002f */
[----:B------:R-:W-:Y:S01]  /*95f0*/  PRMT R48, R6, 0x7610, R48 ;  /* 0x0000761006307816 */ /* 0x000fe20000000030 */
[----:B0-----:R-:W-:Y:S06]  /*9600*/  @!P0 BRA `(.L_x_11483) ;  /* 0x000001e000408947 */ /* 0x001fec0003800000 */
.L_x_11773:
[----:B------:R-:W-:Y:S05]  /*9610*/  BSYNC B1 ;  /* 0x0000000000017941 */ /* 0x000fea0003800000 */
.L_x_11482:
[----:B------:R-:W-:Y:S02]  /*9620*/  PRMT R42, R0, 0x7610, R42 ;  /* 0x00007610002a7816 */ /* 0x000fe4000000002a */
[----:B------:R-:W-:Y:S01]  /*9630*/  PRMT R43, R4, 0x7610, R43 ;  /* 0x00007610042b7816 */ /* 0x000fe2000000002b */
[----:B------:R-:W-:Y:S06]  /*9640*/  @P1 BRA `(.L_x_11484) ;  /* 0x0000003000e81947 */ /* 0x000fec0003800000 */
[----:B------:R-:W2:Y:S01]  /*9650*/  LDL.64 R62, [R1+0x60] ;  /* 0x00006000013e7983 */ /* 0x000ea20000100a00 */
[----:B------:R-:W2:Y:S03]  /*9660*/  LDC R4, c[0x0][0x3f4] ;  /* 0x0000fd00ff047b82 */ /* 0x000ea60000000800 */
[----:B------:R-:W3:Y:S04]  /*9670*/  LDL R66, [R1+0xa4] ;  /* 0x0000a40001427983 */ /* 0x000ee80000100800 */
[----:B------:R-:W4:Y:S04]  /*9680*/  LDL R61, [R1+0x90] ;  /* 0x00009000013d7983 */ /* 0x000f280000100800 */
[----:B------:R-:W5:Y:S04]  /*9690*/  LDL R59, [R1+0x88] ;  /* 0x00008800013b7983 */ /* 0x000f680000100800 */
[----:B------:R-:W5:Y:S04]  /*96a0*/  LDL R58, [R1+0x8c] ;  /* 0x00008c00013a7983 */ /* 0x000f680000100800 */
[----:B------:R-:W5:Y:S04]  /*96b0*/  LDL R7, [R1+0x84] ;  /* 0x0000840001077983 */ /* 0x000f680000100800 */
[----:B------:R-:W5:Y:S01]  /*96c0*/  LDL R6, [R1+0x98] ;  /* 0x0000980001067983 */ /* 0x000f620000100800 */
[----:B------:R-:W-:-:S04]  /*96d0*/  LEA.HI R40, R41, R40, RZ, 0x2 ;  /* 0x0000002829287211 */ /* 0x000fc800078f10ff */
[--C-:B------:R-:W-:Y:S02]  /*96e0*/  SHF.R.S32.HI R0, RZ, 0x2, R40.reuse ;  /* 0x00000002ff007819 */ /* 0x100fe40000011428 */
[----:B0-----:R-:W-:-:S04]  /*96f0*/  SHF.R.S32.HI R3, RZ, 0x1f, R40 ;  /* 0x0000001fff037819 */ /* 0x001fc80000011428 */
[----:B------:R-:W-:-:S04]  /*9700*/  LEA.HI R3, R3, R0, RZ, 0x2 ;  /* 0x0000000003037211 */ /* 0x000fc800078f10ff */
[----:B------:R-:W-:Y:S01]  /*9710*/  LOP3.LUT R5, R3, 0xfffffffc, RZ, 0xc0, !PT ;  /* 0xfffffffc03057812 */ /* 0x000fe200078ec0ff */
[----:B------:R-:W-:Y:S04]  /*9720*/  BSSY B1, `(.L_x_11485) ;  /* 0x000003a000017945 */ /* 0x000fe80003800000 */
[----:B------:R-:W-:-:S05]  /*9730*/  IMAD.IADD R5, R0, 0x1, -R5 ;  /* 0x0000000100057824 */ /* 0x000fca00078e0a05 */
[----:B------:R-:W-:Y:S02]  /*9740*/  LOP3.LUT P0, RZ, R5, 0x2, RZ, 0xc0, !PT ;  /* 0x0000000205ff7812 */ /* 0x000fe4000780c0ff */
[----:B--2---:R-:W-:Y:S01]  /*9750*/  ISETP.GE.AND P6, PT, R62, R4, PT ;  /* 0x000000043e00720c */ /* 0x004fe20003fc6270 */
[----:B---3--:R-:W-:-:S04]  /*9760*/  IMAD R3, R66, 0x2, R2 ;  /* 0x0000000242037824 */ /* 0x008fc800078e0202 */
[----:B------:R-:W-:Y:S01]  /*9770*/  VIADD R0, R3, 0x20 ;  /* 0x0000002003007836 */ /* 0x000fe20000000000 */
[-C--:B----4-:R-:W-:Y:S02]  /*9780*/  ISETP.GE.AND P1, PT, R61, R4.reuse, PT ;  /* 0x000000043d00720c */ /* 0x090fe40003f26270 */
[-C--:B-----5:R-:W-:Y:S02]  /*9790*/  ISETP.GE.AND P2, PT, R59, R4.reuse, PT ;  /* 0x000000043b00720c */ /* 0x0a0fe40003f46270 */
[-C--:B------:R-:W-:Y:S02]  /*97a0*/  ISETP.GE.AND P3, PT, R58, R4.reuse, PT ;  /* 0x000000043a00720c */ /* 0x080fe40003f66270 */
        /* <DEDUP_REMOVED lines=49> */
.L_x_11486:
[----:B------:R-:W-:Y:S05]  /*9ac0*/  BSYNC B1 ;  /* 0x0000000000017941 */ /* 0x000fea0003800000 */
.L_x_11485:
[----:B------:R-:W-:Y:S01]  /*9ad0*/  BSSY B1, `(.L_x_11487) ;  /* 0x0000031000017945 */ /* 0x000fe20003800000 */
[----:B------:R-:W-:-:S03]  /*9ae0*/  @P0 VIADD R0, R3, 0xffffffe0 ;  /* 0xffffffe003000836 */ /* 0x000fc60000000000 */
[----:B------:R-:W-:Y:S05]  /*9af0*/  @P1 BRA `(.L_x_11488) ;  /* 0x0000000000b81947 */ /* 0x000fea0003800000 */
[----:B0-----:R-:W0:Y:S01]  /*9b00*/  LDS.128 R4, [R0+0xc400] ;  /* 0x00c4000000047984 */ /* 0x001e220000000c00 */
        /* <DEDUP_REMOVED lines=44> */
[----:B------:R1:W-:Y:S02]  /*9dd0*/  STS.128 [R0+0xc400], R4 ;  /* 0x00c4000400007388 */ /* 0x0003e40000000c00 */
.L_x_11488:
[----:B------:R-:W-:Y:S05]  /*9de0*/  BSYNC B1 ;  /* 0x0000000000017941 */ /* 0x000fea0003800000 */
.L_x_11487:
        /* <DEDUP_REMOVED lines=48> */
.L_x_11490:
[----:B------:R-:W-:Y:S05]  /*a0f0*/  BSYNC B1 ;  /* 0x0000000000017941 */ /* 0x000fea0003800000 */
.L_x_11489:
        /* <DEDUP_REMOVED lines=48> */
.L_x_11492:
[----:B------:R-:W-:Y:S05]  /*a400*/  BSYNC B1 ;  /* 0x0000000000017941 */ /* 0x000fea0003800000 */
.L_x_11491:
        /* <DEDUP_REMOVED lines=48> */
.L_x_11494:
[----:B------:R-:W-:Y:S05]  /*a710*/  BSYNC B1 ;  /* 0x0000000000017941 */ /* 0x000fea0003800000 */
.L_x_11493:
        /* <DEDUP_REMOVED lines=48> */
.L_x_11478:
        /* <DEDUP_REMOVED lines=28> */
[----:B------:R1:W2:Y:S04]  /*abe0*/  SHFL.IDX PT, R0, R13, RZ, 0x1e1f ;  /* 0x001e1fff0d007589 */ /* 0x0002a800000e0000 */
[----:B------:R-:W3:Y:S04]  /*abf0*/  SHFL.IDX PT, R3, R3, RZ, 0x1e1f ;  /* 0x001e1fff03037589 */ /* 0x000ee800000e0000 */
[----:B------:R1:W4:Y:S04]  /*ac00*/  SHFL.IDX PT, R37, R26, RZ, 0x1e1f ;  /* 0x001e1fff1a257589 */ /* 0x00032800000e0000 */
[----:B------:R-:W0:Y:S02]  /*ac10*/  SHFL.IDX PT, R38, R38, RZ, 0x1e1f ;  /* 0x001e1fff26267589 */ /* 0x000e2400000e0000 */
.L_x_11779:
[----:B------:R-:W-:Y:S01]  /*ac20*/  IMAD R7, R154, R7, RZ ;  /* 0x000000079a077224 */ /* 0x000fe200078e02ff */
[----:B------:R-:W-:Y:S01]  /*ac30*/  BSSY B1, `(.L_x_11496) ;  /* 0x000003a000017945 */ /* 0x000fe20003800000 */
[----:B------:R-:W-:Y:S02]  /*ac40*/  CS2R R4, SRZ ;  /* 0x0000000000047805 */ /* 0x000fe4000001ff00 */
[----:B------:R-:W-:Y:S01]  /*ac50*/  CS2R R8, SRZ ;  /* 0x0000000000087805 */ /* 0x000fe2000001ff00 */
[----:B------:R-:W-:Y:S01]  /*ac60*/  IMAD R40, R33, -0xc0, R7 ;  /* 0xffffff4021287824 */ /* 0x000fe200078e0207 */
[----:B------:R-:W-:Y:S02]  /*ac70*/  ISETP.GE.AND P0, PT, R6, R7, PT ;  /* 0x000000070600720c */ /* 0x000fe40003f06270 */
[----:B------:R-:W-:Y:S02]  /*ac80*/  CS2R R6, SRZ ;  /* 0x0000000000067805 */ /* 0x000fe4000001ff00 */
[----:B------:R-:W-:-:S02]  /*ac90*/  CS2R R10, SRZ ;  /* 0x00000000000a7805 */ /* 0x000fc4000001ff00 */
[----:B-1----:R-:W-:Y:S02]  /*aca0*/  CS2R R12, SRZ ;  /* 0x00000000000c7805 */ /* 0x002fe4000001ff00 */
[----:B0-----:R-:W-:Y:S02]  /*acb0*/  CS2R R14, SRZ ;  /* 0x00000000000e7805 */ /* 0x001fe4000001ff00 */
[----:B------:R-:W-:Y:S02]  /*acc0*/  CS2R R24, SRZ ;  /* 0x0000000000187805 */ /* 0x000fe4000001ff00 */
[----:B------:R-:W-:Y:S02]  /*acd0*/  CS2R R26, SRZ ;  /* 0x00000000001a7805 */ /* 0x000fe4000001ff00 */
[----:B------:R-:W-:Y:S02]  /*ace0*/  CS2R R28, SRZ ;  /* 0x00000000001c7805 */ /* 0x000fe4000001ff00 */
[----:B------:R-:W-:-:S02]  /*acf0*/  CS2R R30, SRZ ;  /* 0x00000000001e7805 */ /* 0x000fc4000001ff00 */
[----:B------:R-:W-:Y:S02]  /*ad00*/  CS2R R32, SRZ ;  /* 0x0000000000207805 */ /* 0x000fe4000001ff00 */
[----:B------:R-:W-:Y:S01]  /*ad10*/  CS2R R34, SRZ ;  /* 0x0000000000227805 */ /* 0x000fe2000001ff00 */
[----:B------:R-:W-:Y:S06]  /*ad20*/  @P0 BRA `(.L_x_11497) ;  /* 0x0000000000a80947 */ /* 0x000fec0003800000 */
[----:B------:R-:W4:Y:S04]  /*ad30*/  LDL R21, [R1+0x68] ;  /* 0x0000680001157983 */ /* 0x000f280000100800 */
[----:B------:R-:W4:Y:S01]  /*ad40*/  LDL R20, [R1+0x6c] ;  /* 0x00006c0001147983 */ /* 0x000f220000100800 */
        /* <DEDUP_REMOVED lines=15> */
[----:B------:R-:W-:Y:S01]  /*ae40*/  @!P2 IMAD.SHL.U32 R36, R18, 0x2, RZ ;  /* 0x000000021224a824 */ /* 0x000fe200078e00ff */
[----:B------:R-:W-:Y:S02]  /*ae50*/  CS2R R14, SRZ ;  /* 0x00000000000e7805 */ /* 0x000fe4000001ff00 */
[----:B------:R-:W-:Y:S02]  /*ae60*/  CS2R R24, SRZ ;  /* 0x0000000000187805 */ /* 0x000fe4000001ff00 */
[----:B------:R-:W-:Y:S01]  /*ae70*/  CS2R R26, SRZ ;  /* 0x00000000001a7805 */ /* 0x000fe2000001ff00 */
[----:B------:R-:W-:-:S02]  /*ae80*/  @!P3 IMAD.SHL.U32 R13, R21, 0x8, RZ ;  /* 0x00000008150db824 */ /* 0x000fc400078e00ff */
[----:B------:R-:W-:Y:S01]  /*ae90*/  @!P4 IMAD.SHL.U32 R39, R20, 0x8, RZ ;  /* 0x000000081427c824 */ /* 0x000fe200078e00ff */
[-C--:B------:R-:W-:Y:S01]  /*aea0*/  @!P2 IADD3 R20, P0, R3, R36.reuse, RZ ;  /* 0x000000240314a210 */ /* 0x080fe20007f1e0ff */
[----:B------:R-:W-:Y:S01]  /*aeb0*/  @!P3 IMAD.WIDE R4, R13, 0x2, R6 ;  /* 0x000000020d04b825 */ /* 0x000fe200078e0206 */
[----:B------:R-:W-:Y:S02]  /*aec0*/  @!P2 IADD3 R36, P1, R38, R36, RZ ;  /* 0x000000242624a210 */ /* 0x000fe40007f3e0ff */
[----:B------:R-:W-:Y:S01]  /*aed0*/  @!P2 SHF.L.U64.HI R3, R18, 0x1, R19 ;  /* 0x000000011203a819 */ /* 0x000fe20000010213 */
[----:B------:R-:W-:Y:S01]  /*aee0*/  @!P4 IMAD.WIDE R6, R39, 0x2, R6 ;  /* 0x000000022706c825 */ /* 0x000fe200078e0206 */
[----:B------:R0:W5:Y:S03]  /*aef0*/  @!P3 LD.E.128 R28, desc[UR54][R4.64] ;  /* 0x00000036041cb980 */ /* 0x000166000c101d00 */
[--C-:B------:R-:W-:Y:S01]  /*af00*/  @!P3 IMAD.WIDE R12, R13, 0x2, R8.reuse ;  /* 0x000000020d0cb825 */ /* 0x100fe200078e0208 */
[----:B------:R1:W5:Y:S03]  /*af10*/  @!P4 LD.E.128 R32, desc[UR54][R6.64] ;  /* 0x000000360620c980 */ /* 0x000366000c101d00 */
[----:B------:R-:W-:Y:S01]  /*af20*/  @!P4 IMAD.WIDE R38, R39, 0x2, R8 ;  /* 0x000000022726c825 */ /* 0x000fe200078e0208 */
[----:B------:R-:W-:-:S02]  /*af30*/  CS2R R8, SRZ ;  /* 0x0000000000087805 */ /* 0x000fc4000001ff00 */
[----:B0-----:R-:W-:Y:S01]  /*af40*/  CS2R R4, SRZ ;  /* 0x0000000000047805 */ /* 0x001fe2000001ff00 */
[--C-:B------:R-:W-:Y:S02]  /*af50*/  @!P2 IMAD.X R21, R0, 0x1, R3.reuse, P0 ;  /* 0x000000010015a824 */ /* 0x100fe400000e0603 */
[----:B------:R-:W-:Y:S01]  /*af60*/  @!P2 IMAD.X R37, R37, 0x1, R3, P1 ;  /* 0x000000012525a824 */ /* 0x000fe200008e0603 */
[----:B------:R0:W5:Y:S01]  /*af70*/  @!P3 LD.E.128 R8, desc[UR54][R12.64] ;  /* 0x000000360c08b980 */ /* 0x000162000c101d00 */
[----:B-1----:R-:W-:-:S03]  /*af80*/  CS2R R6, SRZ ;  /* 0x0000000000067805 */ /* 0x002fc6000001ff00 */
[----:B------:R1:W5:Y:S04]  /*af90*/  @!P2 LD.E.128 R24, desc[UR54][R20.64] ;  /* 0x000000361418a980 */ /* 0x000368000c101d00 */
[----:B------:R1:W5:Y:S01]  /*afa0*/  @!P2 LD.E.128 R4, desc[UR54][R36.64] ;  /* 0x000000362404a980 */ /* 0x000362000c101d00 */
[----:B0-----:R-:W-:-:S06]  /*afb0*/  CS2R R12, SRZ ;  /* 0x00000000000c7805 */ /* 0x001fcc000001ff00 */
[----:B------:R1:W5:Y:S02]  /*afc0*/  @!P4 LD.E.128 R12, desc[UR54][R38.64] ;  /* 0x00000036260cc980 */ /* 0x000364000c101d00 */
.L_x_11497:
[----:B------:R-:W-:Y:S05]  /*afd0*/  BSYNC B1 ;  /* 0x0000000000017941 */ /* 0x000fea0003800000 */
.L_x_11496:
[----:B---3--:R-:W0:Y:S01]  /*afe0*/  S2R R3, SR_TID.X ;  /* 0x0000000000037919 */ /* 0x008e220000002100 */
[----:B------:R-:W-:Y:S01]  /*aff0*/  ULEA.HI UR4, UR37, UR37, URZ, 0x1 ;  /* 0x0000002525047291 */ /* 0x000fe2000f8f083f */
[----:B--2--5:R-:W-:Y:S01]  /*b000*/  IMAD.MOV.U32 R0, RZ, RZ, R4 ;  /* 0x000000ffff007224 */ /* 0x024fe200078e0004 */
[----:B------:R-:W-:Y:S01]  /*b010*/  VIMNMX R40, R40, 0xc0, PT ;  /* 0x000000c028287848 */ /* 0x000fe20003fe0100 */
[----:B-1----:R-:W-:Y:S01]  /*b020*/  IMAD.MOV.U32 R20, RZ, RZ, R6 ;  /* 0x000000ffff147224 */ /* 0x002fe200078e0006 */
[----:B------:R-:W-:Y:S01]  /*b030*/  ULOP3.LUT UR4, UR4, 0xfffffffe, URZ, 0xc0, !UPT ;  /* 0xfffffffe04047892 */ /* 0x000fe2000f8ec03f */
[----:B----4-:R-:W-:Y:S01]  /*b040*/  IMAD.MOV.U32 R37, RZ, RZ, R12 ;  /* 0x000000ffff257224 */ /* 0x010fe200078e000c */
[----:B------:R-:W-:Y:S01]  /*b050*/  PRMT R52, R0, 0x7610, R52 ;  /* 0x0000761000347816 */ /* 0x000fe20000000034 */
[----:B------:R-:W-:Y:S01]  /*b060*/  IMAD.MOV.U32 R0, RZ, RZ, R7 ;  /* 0x000000ffff007224 */ /* 0x000fe200078e0007 */
[----:B------:R-:W-:Y:S01]  /*b070*/  UIADD3 UR4, UR37, -UR4, URZ ;  /* 0x8000000425047290 */ /* 0x000fe2000fffe03f */
[----:B------:R-:W-:Y:S01]  /*b080*/  IMAD.MOV.U32 R38, RZ, RZ, R13 ;  /* 0x000000ffff267224 */ /* 0x000fe200078e000d */
[----:B------:R-:W-:Y:S01]  /*b090*/  PRMT R20, R20, 0x5410, R20 ;  /* 0x0000541014147816 */ /* 0x000fe20000000014 */
[----:B------:R-:W-:Y:S03]  /*b0a0*/  BSSY B1, `(.L_x_11498) ;  /* 0x0000031000017945 */ /* 0x000fe60003800000 */
[----:B------:R-:W-:Y:S01]  /*b0b0*/  PRMT R20, R37, 0x7610, R20 ;  /* 0x0000761025147816 */ /* 0x000fe20000000014 */
[----:B------:R-:W-:-:S05]  /*b0c0*/  IMAD.MOV.U32 R37, RZ, RZ, R24 ;  /* 0x000000ffff257224 */ /* 0x000fca00078e0018 */
[----:B------:R-:W-:Y:S01]  /*b0d0*/  PRMT R55, R37, 0x7610, R55 ;  /* 0x0000761025377816 */ /* 0x000fe20000000037 */
[----:B------:R-:W-:-:S05]  /*b0e0*/  IMAD.MOV.U32 R37, RZ, RZ, R28 ;  /* 0x000000ffff257224 */ /* 0x000fca00078e001c */
[----:B------:R-:W-:Y:S01]  /*b0f0*/  PRMT R65, R37, 0x7610, R65 ;  /* 0x0000761025417816 */ /* 0x000fe20000000041 */
[----:B------:R-:W-:Y:S02]  /*b100*/  IMAD.MOV.U32 R37, RZ, RZ, R32 ;  /* 0x000000ffff257224 */ /* 0x000fe400078e0020 */
[----:B0-----:R-:W-:-:S03]  /*b110*/  VIADD R36, R3, 0xffffff80 ;  /* 0xffffff8003247836 */ /* 0x001fc60000000000 */
[----:B------:R-:W-:Y:S01]  /*b120*/  PRMT R48, R37, 0x7610, R48 ;  /* 0x0000761025307816 */ /* 0x000fe20000000030 */
[----:B------:R-:W-:Y:S02]  /*b130*/  VIADD R21, R3, 0xffffff80 ;  /* 0xffffff8003157836 */ /* 0x000fe40000000000 */
[----:B------:R-:W-:-:S03]  /*b140*/  IMAD.MOV.U32 R3, RZ, RZ, R5 ;  /* 0x000000ffff037224 */ /* 0x000fc600078e0005 */
[----:B------:R-:W-:Y:S01]  /*b150*/  LEA.HI R21, R21, R36, RZ, 0x1 ;  /* 0x0000002415157211 */ /* 0x000fe200078f08ff */
[----:B------:R-:W-:Y:S01]  /*b160*/  IMAD.MOV.U32 R36, RZ, RZ, R9 ;  /* 0x000000ffff247224 */ /* 0x000fe200078e0009 */
[----:B------:R-:W-:Y:S01]  /*b170*/  PRMT R54, R3, 0x7610, R54 ;  /* 0x0000761003367816 */ /* 0x000fe20000000036 */
[----:B------:R-:W-:Y:S01]  /*b180*/  IMAD.U32 R3, RZ, RZ, UR4 ;  /* 0x00000004ff037e24 */ /* 0x000fe2000f8e00ff */
[----:B------:R-:W-:Y:S02]  /*b190*/  SHF.R.S32.HI R21, RZ, 0x1, R21 ;  /* 0x00000001ff157819 */ /* 0x000fe40000011415 */
[----:B------:R-:W-:Y:S01]  /*b1a0*/  PRMT R60, R36, 0x7610, R60 ;  /* 0x00007610243c7816 */ /* 0x000fe2000000003c */
[----:B------:R-:W-:Y:S01]  /*b1b0*/  IMAD.MOV.U32 R36, RZ, RZ, R11 ;  /* 0x000000ffff247224 */ /* 0x000fe200078e000b */
[----:B------:R-:W-:Y:S02]  /*b1c0*/  SHF.L.U32 R3, R3, 0x1f, RZ ;  /* 0x0000001f03037819 */ /* 0x000fe400000006ff */
[----:B------:R-:W-:Y:S01]  /*b1d0*/  ISETP.GE.AND P1, PT, R21, R40, PT ;  /* 0x000000281500720c */ /* 0x000fe20003f26270 */
[----:B------:R-:W-:Y:S01]  /*b1e0*/  IMAD.MOV.U32 R21, RZ, RZ, R8 ;  /* 0x000000ffff157224 */ /* 0x000fe200078e0008 */
[----:B------:R-:W0:Y:S01]  /*b1f0*/  SYNCS.PHASECHK.TRANS64.TRYWAIT P0, [R2+URZ+0x2d800], R3 ;  /* 0x02d80003020075a7 */ /* 0x000e22000800017f */
[----:B------:R-:W-:Y:S01]  /*b200*/  PRMT R58, R36, 0x7610, R58 ;  /* 0x00007610243a7816 */ /* 0x000fe2000000003a */
[----:B------:R-:W-:-:S02]  /*b210*/  IMAD.MOV.U32 R36, RZ, RZ, R15 ;  /* 0x000000ffff247224 */ /* 0x000fc400078e000f */
[----:B------:R-:W-:Y:S01]  /*b220*/  PRMT R21, R21, 0x5410, R0 ;  /* 0x0000541015157816 */ /* 0x000fe20000000000 */
[----:B------:R-:W-:Y:S02]  /*b230*/  IMAD.MOV.U32 R0, RZ, RZ, R10 ;  /* 0x000000ffff007224 */ /* 0x000fe400078e000a */
        /* <DEDUP_REMOVED lines=22> */
[----:B0-----:R-:W-:Y:S06]  /*b3a0*/  @!P0 BRA `(.L_x_11499) ;  /* 0x000001c4005c8947 */ /* 0x001fec0003800000 */
.L_x_11780:
[----:B------:R-:W-:Y:S05]  /*b3b0*/  BSYNC B1 ;  /* 0x0000000000017941 */ /* 0x000fea0003800000 */
.L_x_11498:
[----:B------:R-:W-:Y:S02]  /*b3c0*/  PRMT R50, R0, 0x7610, R50 ;  /* 0x0000761000327816 */ /* 0x000fe40000000032 */
[----:B------:R-:W-:Y:S01]  /*b3d0*/  PRMT R47, R36, 0x7610, R47 ;  /* 0x00007610242f7816 */ /* 0x000fe2000000002f */
[----:B------:R-:W-:Y:S06]  /*b3e0*/  @P1 BRA `(.L_x_11484) ;  /* 0x0000001400801947 */ /* 0x000fec0003800000 */
[----:B------:R1:W5:Y:S01]  /*b3f0*/  LDL R76, [R1+0x50] ;  /* 0x00005000014c7983 */ /* 0x0003620000100800 */
[----:B0-----:R-:W0:Y:S03]  /*b400*/  LDC R3, c[0x0][0x3f4] ;  /* 0x0000fd00ff037b82 */ /* 0x001e260000000800 */
[----:B------:R1:W5:Y:S04]  /*b410*/  LDL R74, [R1+0x54] ;  /* 0x00005400014a7983 */ /* 0x0003680000100800 */
[----:B------:R1:W5:Y:S01]  /*b420*/  LDL R72, [R1+0x58] ;  /* 0x0000580001487983 */ /* 0x0003620000100800 */
[C---:B------:R-:W-:Y:S01]  /*b430*/  VIADD R0, R18.reuse, 0x10 ;  /* 0x0000001012007836 */ /* 0x040fe20000000000 */
[----:B------:R-:W-:Y:S01]  /*b440*/  BSSY B1, `(.L_x_11500) ;  /* 0x000006e000017945 */ /* 0x000fe20003800000 */
[C---:B------:R-:W-:Y:S01]  /*b450*/  VIADD R36, R18.reuse, 0x20 ;  /* 0x0000002012247836 */ /* 0x040fe20000000000 */
[----:B0-----:R-:W-:-:S02]  /*b460*/  ISETP.GE.AND P0, PT, R18, R3, PT ;  /* 0x000000031200720c */ /* 0x001fc40003f06270 */
[-C--:B------:R-:W-:Y:S02]  /*b470*/  ISETP.GE.AND P1, PT, R0, R3.reuse, PT ;  /* 0x000000030000720c */ /* 0x080fe40003f26270 */
[----:B------:R-:W-:-:S09]  /*b480*/  ISETP.GE.AND P2, PT, R36, R3, PT ;  /* 0x000000032400720c */ /* 0x000fd20003f46270 */
[----:B-1----:R-:W-:Y:S05]  /*b490*/  @P0 BRA `(.L_x_11501) ;  /* 0x0000000400a00947 */ /* 0x002fea0003800000 */
[----:B------:R-:W2:Y:S04]  /*b4a0*/  LDL R37, [R1+0xb4] ;  /* 0x0000b40001257983 */ /* 0x000ea80000100800 */
[----:B------:R-:W3:Y:S01]  /*b4b0*/  LDL R77, [R1+0xbc] ;  /* 0x0000bc00014d7983 */ /* 0x000ee20000100800 */
[----:B------:R-:W-:Y:S02]  /*b4c0*/  SHF.R.U64 R57, R4, 0x10, R5 ;  /* 0x0000001004397819 */ /* 0x000fe40000001205 */
[--C-:B------:R-:W-:Y:S02]  /*b4d0*/  SHF.R.U64 R53, R24, 0x10, R25.reuse ;  /* 0x0000001018357819 */ /* 0x100fe40000001219 */
[----:B------:R-:W-:Y:S02]  /*b4e0*/  SHF.R.U32.HI R51, RZ, 0x10, R25 ;  /* 0x00000010ff337819 */ /* 0x000fe40000011619 */
[----:B------:R-:W-:-:S02]  /*b4f0*/  SHF.R.U64 R25, R26, 0x10, R27 ;  /* 0x000000101a197819 */ /* 0x000fc4000000121b */
[----:B------:R-:W-:Y:S02]  /*b500*/  SHF.R.U32.HI R26, RZ, 0x10, R27 ;  /* 0x00000010ff1a7819 */ /* 0x000fe4000001161b */
[----:B------:R-:W-:Y:S02]  /*b510*/  SHF.R.U32.HI R27, RZ, 0x10, R5 ;  /* 0x00000010ff1b7819 */ /* 0x000fe40000011605 */
[----:B------:R-:W-:Y:S02]  /*b520*/  PRMT R57, R52, 0x5410, R57 ;  /* 0x0000541034397816 */ /* 0x000fe40000000039 */
[----:B------:R-:W-:Y:S02]  /*b530*/  SHF.R.U64 R24, R6, 0x10, R7 ;  /* 0x0000001006187819 */ /* 0x000fe40000001207 */
        /* <DEDUP_REMOVED lines=9> */
[----:B------:R-:W-:-:S02]  /*b5d0*/  PRMT R4, R21, 0x5432, R4 ;  /* 0x0000543215047816 */ /* 0x000fc40000000004 */
[----:B------:R-:W-:Y:S02]  /*b5e0*/  LOP3.LUT R27, R27, 0xffff0000, RZ, 0xc0, !PT ;  /* 0xffff00001b1b7812 */ /* 0x000fe400078ec0ff */
[----:B--2---:R-:W-:-:S04]  /*b5f0*/  LEA.HI R0, R3, R37, RZ, 0x1d ;  /* 0x0000002503007211 */ /* 0x004fc800078fe8ff */
[----:B------:R-:W-:-:S04]  /*b600*/  SHF.R.S32.HI R37, RZ, 0x1f, R0 ;  /* 0x0000001fff257819 */ /* 0x000fc80000011400 */
[----:B------:R-:W-:Y:S01]  /*b610*/  LEA.HI R37, R37, R0, RZ, 0x2 ;  /* 0x0000000025257211 */ /* 0x000fe200078f10ff */
[----:B------:R-:W-:-:S03]  /*b620*/  IMAD.SHL.U32 R0, R0, 0x8, RZ ;  /* 0x0000000800007824 */ /* 0x000fc600078e00ff */
[----:B------:R-:W-:Y:S02]  /*b630*/  SHF.R.S32.HI R37, RZ, 0x2, R37 ;  /* 0x00000002ff257819 */ /* 0x000fe40000011425 */
[----:B-----5:R-:W-:-:S03]  /*b640*/  LOP3.LUT R0, R76, 0x18, R0, 0xf8, !PT ;  /* 0x000000184c007812 */ /* 0x020fc600078ef800 */
        /* <DEDUP_REMOVED lines=13> */
[C---:B-1----:R-:W-:Y:S01]  /*b720*/  LOP3.LUT R52, R40.reuse, 0xffff0000, RZ, 0xc0, !PT ;  /* 0xffff000028347812 */ /* 0x042fe200078ec0ff */
[----:B------:R-:W-:Y:S01]  /*b730*/  IMAD.U32 R66, R40, 0x10000, RZ ;  /* 0x0001000028427824 */ /* 0x000fe200078e00ff */
[C---:B------:R-:W-:Y:S01]  /*b740*/  LOP3.LUT R40, R41.reuse, 0xffff0000, RZ, 0xc0, !PT ;  /* 0xffff000029287812 */ /* 0x040fe200078ec0ff */
[----:B------:R-:W-:Y:S01]  /*b750*/  IMAD.U32 R67, R41, 0x10000, RZ ;  /* 0x0001000029437824 */ /* 0x000fe200078e00ff */
[----:B------:R-:W-:Y:S01]  /*b760*/  LOP3.LUT R38, R39, 0xffff0000, RZ, 0xc0, !PT ;  /* 0xffff000027267812 */ /* 0x000fe200078ec0ff */
[----:B------:R-:W-:-:S02]  /*b770*/  IMAD.U32 R41, R53, 0x10000, RZ ;  /* 0x0001000035297824 */ /* 0x000fc400078e00ff */
[----:B------:R-:W-:Y:S01]  /*b780*/  FMUL.FTZ R71, R66, R69 ;  /* 0x0000004542477220 */ /* 0x000fe20000410000 */
[C---:B------:R-:W-:Y:S01]  /*b790*/  IMAD.U32 R39, R42.reuse, 0x10000, RZ ;  /* 0x000100002a277824 */ /* 0x040fe200078e00ff */
[----:B------:R-:W-:Y:S01]  /*b7a0*/  LOP3.LUT R37, R42, 0xffff0000, RZ, 0xc0, !PT ;  /* 0xffff00002a257812 */ /* 0x000fe200078ec0ff */
[C---:B------:R-:W-:Y:S01]  /*b7b0*/  IMAD.U32 R68, R43.reuse, 0x10000, RZ ;  /* 0x000100002b447824 */ /* 0x040fe200078e00ff */
[----:B------:R-:W-:Y:S01]  /*b7c0*/  LOP3.LUT R42, R43, 0xffff0000, RZ, 0xc0, !PT ;  /* 0xffff00002b2a7812 */ /* 0x000fe200078ec0ff */
[-C--:B------:R-:W-:Y:S01]  /*b7d0*/  FMUL.FTZ R43, R66, R41.reuse ;  /* 0x00000029422b7220 */ /* 0x080fe20000410000 */
[----:B------:R-:W-:Y:S01]  /*b7e0*/  FFMA.FTZ R41, R54, R41, -R71 ;  /* 0x0000002936297223 */ /* 0x000fe20000010847 */
[----:B------:R-:W-:Y:S02]  /*b7f0*/  IMAD.U32 R66, R51, 0x10000, RZ ;  /* 0x0001000033427824 */ /* 0x000fe400078e00ff */
[----:B------:R-:W-:Y:S01]  /*b800*/  FMUL.FTZ R73, R67, R70 ;  /* 0x0000004643497220 */ /* 0x000fe20000410000 */
        /* <DEDUP_REMOVED lines=8> */
[----:B------:R-:W-:Y:S01]  /*b890*/  FFMA.FTZ R57, R56, R70, R75 ;  /* 0x0000004638397223 */ /* 0x000fe2000001004b */
[----:B------:R-:W-:Y:S01]  /*b8a0*/  LOP3.LUT R53, R53, 0xffff0000, RZ, 0xc0, !PT ;  /* 0xffff000035357812 */ /* 0x000fe200078ec0ff */
[----:B------:R-:W-:Y:S01]  /*b8b0*/  FFMA.FTZ R56, R55, R69, -R66 ;  /* 0x0000004537387223 */ /* 0x000fe20000010842 */
[C---:B------:R-:W-:Y:S01]  /*b8c0*/  FMUL.FTZ R69, R52.reuse, R67 ;  /* 0x0000004334457220 */ /* 0x040fe20000410000 */
[----:B------:R-:W-:Y:S01]  /*b8d0*/  LOP3.LUT R51, R51, 0xffff0000, RZ, 0xc0, !PT ;  /* 0xffff000033337812 */ /* 0x000fe200078ec0ff */
[----:B------:R-:W-:Y:S01]  /*b8e0*/  FFMA.FTZ R55, R55, R71, R68 ;  /* 0x0000004737377223 */ /* 0x000fe20000010044 */
[-C--:B------:R-:W-:Y:S01]  /*b8f0*/  FMUL.FTZ R71, R52, R53.reuse ;  /* 0x0000003534477220 */ /* 0x080fe20000410000 */
[----:B------:R-:W-:Y:S01]  /*b900*/  FFMA.FTZ R52, R26, R53, -R69 ;  /* 0x000000351a347223 */ /* 0x000fe20000010845 */
[C---:B------:R-:W-:Y:S01]  /*b910*/  FMUL.FTZ R53, R40.reuse, R27 ;  /* 0x0000001b28357220 */ /* 0x040fe20000410000 */
[----:B------:R-:W-:Y:S01]  /*b920*/  FMUL.FTZ R40, R40, R51 ;  /* 0x0000003328287220 */ /* 0x000fe20000410000 */
[C---:B------:R-:W-:Y:S01]  /*b930*/  IMAD.U32 R68, R7.reuse, 0x10000, RZ ;  /* 0x0001000007447824 */ /* 0x040fe200078e00ff */
[----:B------:R-:W-:Y:S01]  /*b940*/  LOP3.LUT R7, R7, 0xffff0000, RZ, 0xc0, !PT ;  /* 0xffff000007077812 */ /* 0x000fe200078ec0ff */
[----:B------:R-:W-:-:S02]  /*b950*/  IMAD.U32 R66, R6, 0x10000, RZ ;  /* 0x0001000006427824 */ /* 0x000fc400078e00ff */
[C---:B------:R-:W-:Y:S01]  /*b960*/  FFMA.FTZ R53, R36.reuse, R51, -R53 ;  /* 0x0000003324357223 */ /* 0x040fe20000010835 */
[----:B------:R-:W-:Y:S01]  /*b970*/  FFMA.FTZ R40, R36, R27, R40 ;  /* 0x0000001b24287223 */ /* 0x000fe20000010028 */
[----:B------:R-:W-:Y:S01]  /*b980*/  LOP3.LUT R6, R6, 0xffff0000, RZ, 0xc0, !PT ;  /* 0xffff000006067812 */ /* 0x000fe200078ec0ff */
[C---:B------:R-:W-:Y:S01]  /*b990*/  FMUL.FTZ R70, R39.reuse, R68 ;  /* 0x0000004427467220 */ /* 0x040fe20000410000 */
[-C--:B------:R-:W-:Y:S01]  /*b9a0*/  FMUL.FTZ R36, R39, R66.reuse ;  /* 0x0000004227247220 */ /* 0x080fe20000410000 */
[----:B------:R-:W-:Y:S01]  /*b9b0*/  LOP3.LUT R27, R4, 0xffff0000, RZ, 0xc0, !PT ;  /* 0xffff0000041b7812 */ /* 0x000fe200078ec0ff */
[----:B------:R-:W-:Y:S01]  /*b9c0*/  FFMA.FTZ R26, R26, R67, R71 ;  /* 0x000000431a1a7223 */ /* 0x000fe20000010047 */
[----:B------:R-:W-:Y:S01]  /*b9d0*/  LOP3.LUT R5, R5, 0xffff0000, RZ, 0xc0, !PT ;  /* 0xffff000005057812 */ /* 0x000fe200078ec0ff */
[C---:B------:R-:W-:Y:S01]  /*b9e0*/  FFMA.FTZ R70, R25.reuse, R66, -R70 ;  /* 0x0000004219467223 */ /* 0x040fe20000010846 */
        /* <DEDUP_REMOVED lines=19> */
.L_x_11501:
[----:B------:R-:W-:Y:S05]  /*bb20*/  BSYNC B1 ;  /* 0x0000000000017941 */ /* 0x000fea0003800000 */
.L_x_11500:
[----:B------:R-:W-:Y:S04]  /*bb30*/  BSSY B1, `(.L_x_11502) ;  /* 0x0000075000017945 */ /* 0x000fe80003800000 */
[----:B------:R-:W-:Y:S05]  /*bb40*/  @P1 BRA `(.L_x_11503) ;  /* 0x0000000400cc1947 */ /* 0x000fea0003800000 */
[----:B0-----:R-:W2:Y:S04]  /*bb50*/  LDL R6, [R1+0x88] ;  /* 0x0000880001067983 */ /* 0x001ea80000100800 */
[----:B------:R-:W2:Y:S04]  /*bb60*/  LDL.64 R4, [R1+0x60] ;  /* 0x0000600001047983 */ /* 0x000ea80000100a00 */
[----:B------:R-:W3:Y:S01]  /*bb70*/  LDL R0, [R1+0x68] ;  /* 0x0000680001007983 */ /* 0x000ee20000100800 */
[----:B------:R-:W-:Y:S02]  /*bb80*/  SHF.R.U64 R38, R28, 0x10, R29 ;  /* 0x000000101c267819 */ /* 0x000fe4000000121d */
[----:B------:R-:W-:-:S02]  /*bb90*/  SHF.R.U64 R28, R8, 0x10, R9 ;  /* 0x00000010081c7819 */ /* 0x000fc40000001209 */
[----:B------:R-:W-:Y:S02]  /*bba0*/  SHF.R.U64 R8, R10, 0x10, R11 ;  /* 0x000000100a087819 */ /* 0x000fe4000000120b */
[----:B------:R-:W-:Y:S02]  /*bbb0*/  PRMT R59, R59, 0x5410, R28 ;  /* 0x000054103b3b7816 */ /* 0x000fe4000000001c */
[----:B------:R-:W-:Y:S02]  /*bbc0*/  SHF.R.U32.HI R9, RZ, 0x10, R9 ;  /* 0x00000010ff097819 */ /* 0x000fe40000011609 */
[----:B------:R-:W-:Y:S01]  /*bbd0*/  SHF.R.U32.HI R11, RZ, 0x10, R11 ;  /* 0x00000010ff0b7819 */ /* 0x000fe2000001160b */
[----:B------:R-:W-:Y:S01]  /*bbe0*/  IMAD.U32 R39, R59, 0x10000, RZ ;  /* 0x000100003b277824 */ /* 0x000fe200078e00ff */
[----:B------:R-:W-:Y:S02]  /*bbf0*/  PRMT R65, R65, 0x5410, R38 ;  /* 0x0000541041417816 */ /* 0x000fe40000000026 */
[----:B------:R-:W-:-:S02]  /*bc00*/  PRMT R61, R61, 0x5410, R8 ;  /* 0x000054103d3d7816 */ /* 0x000fc40000000008 */
[----:B------:R-:W-:Y:S02]  /*bc10*/  SHF.R.U32.HI R29, RZ, 0x10, R29 ;  /* 0x00000010ff1d7819 */ /* 0x000fe4000001161d */
[----:B------:R-:W-:Y:S02]  /*bc20*/  SHF.R.U64 R30, R30, 0x10, R31 ;  /* 0x000000101e1e7819 */ /* 0x000fe4000000121f */
[----:B------:R-:W-:Y:S02]  /*bc30*/  PRMT R60, R60, 0x5410, R9 ;  /* 0x000054103c3c7816 */ /* 0x000fe40000000009 */
[----:B------:R-:W-:Y:S02]  /*bc40*/  PRMT R58, R58, 0x5410, R11 ;  /* 0x000054103a3a7816 */ /* 0x000fe4000000000b */
[----:B------:R-:W-:Y:S01]  /*bc50*/  SHF.R.U32.HI R31, RZ, 0x10, R31 ;  /* 0x00000010ff1f7819 */ /* 0x000fe2000001161f */
[----:B------:R-:W-:Y:S01]  /*bc60*/  IMAD.U32 R42, R60, 0x10000, RZ ;  /* 0x000100003c2a7824 */ /* 0x000fe200078e00ff */
[----:B------:R-:W-:Y:S01]  /*bc70*/  PRMT R64, R64, 0x5410, R29 ;  /* 0x0000541040407816 */ /* 0x000fe2000000001d */
[----:B------:R-:W-:Y:S01]  /*bc80*/  IMAD.U32 R41, R58, 0x10000, RZ ;  /* 0x000100003a297824 */ /* 0x000fe200078e00ff */
[----:B------:R-:W-:-:S02]  /*bc90*/  PRMT R62, R62, 0x5410, R31 ;  /* 0x000054103e3e7816 */ /* 0x000fc4000000001f */
[----:B------:R-:W-:Y:S02]  /*bca0*/  PRMT R63, R63, 0x5410, R30 ;  /* 0x000054103f3f7816 */ /* 0x000fe4000000001e */
[----:B------:R-:W-:Y:S02]  /*bcb0*/  LOP3.LUT R59, R59, 0xffff0000, RZ, 0xc0, !PT ;  /* 0xffff00003b3b7812 */ /* 0x000fe400078ec0ff */
[----:B------:R-:W-:Y:S01]  /*bcc0*/  LOP3.LUT R60, R60, 0xffff0000, RZ, 0xc0, !PT ;  /* 0xffff00003c3c7812 */ /* 0x000fe200078ec0ff */
[----:B--2---:R-:W-:Y:S01]  /*bcd0*/  IMAD.IADD R4, R4, 0x1, R6 ;  /* 0x0000000104047824 */ /* 0x004fe200078e0206 */
[----:B---3--:R-:W-:-:S04]  /*bce0*/  LEA.HI R0, R3, R0, RZ, 0x1d ;  /* 0x0000000003007211 */ /* 0x008fc800078fe8ff */
[----:B------:R-:W-:-:S04]  /*bcf0*/  SHF.R.S32.HI R5, RZ, 0x1f, R4 ;  /* 0x0000001fff057819 */ /* 0x000fc80000011404 */
[CC--:B------:R-:W-:Y:S02]  /*bd00*/  LEA.HI R6, R5.reuse, R4.reuse, RZ, 0x5 ;  /* 0x0000000405067211 */ /* 0x0c0fe400078f28ff */
[----:B------:R-:W-:Y:S02]  /*bd10*/  LEA.HI R4, R5, R4, RZ, 0x3 ;  /* 0x0000000405047211 */ /* 0x000fe400078f18ff */
[----:B------:R-:W-:Y:S02]  /*bd20*/  SHF.R.S32.HI R5, RZ, 0x1f, R0 ;  /* 0x0000001fff057819 */ /* 0x000fe40000011400 */
[----:B------:R-:W-:Y:S02]  /*bd30*/  SHF.R.S32.HI R7, RZ, 0x5, R6 ;  /* 0x00000005ff077819 */ /* 0x000fe40000011406 */
[----:B-----5:R-:W-:Y:S01]  /*bd40*/  LOP3.LUT R6, R76, 0x18, R4, 0xf8, !PT ;  /* 0x000000184c067812 */ /* 0x020fe200078ef804 */
[----:B------:R-:W-:Y:S01]  /*bd50*/  IMAD.SHL.U32 R4, R0, 0x8, RZ ;  /* 0x0000000800047824 */ /* 0x000fe200078e00ff */
[----:B------:R-:W-:Y:S01]  /*bd60*/  LEA.HI R5, R5, R0, RZ, 0x2 ;  /* 0x0000000005057211 */ /* 0x000fe200078f10ff */
[----:B------:R-:W-:Y:S01]  /*bd70*/  IMAD R7, R7, 0x1800, R72 ;  /* 0x0000180007077824 */ /* 0x000fe200078e0248 */
[----:B------:R-:W-:-:S02]  /*bd80*/  LOP3.LUT R6, R6, R74, RZ, 0x3c, !PT ;  /* 0x0000004a06067212 */ /* 0x000fc400078e3cff */
[----:B------:R-:W-:Y:S02]  /*bd90*/  LOP3.LUT R4, R76, 0x18, R4, 0xf8, !PT ;  /* 0x000000184c047812 */ /* 0x000fe400078ef804 */
[----:B------:R-:W-:Y:S01]  /*bda0*/  SHF.R.S32.HI R5, RZ, 0x2, R5 ;  /* 0x00000002ff057819 */ /* 0x000fe20000011405 */
[----:B------:R-:W-:Y:S01]  /*bdb0*/  IMAD.IADD R0, R7, 0x1, R6 ;  /* 0x0000000107007824 */ /* 0x000fe200078e0206 */
[----:B------:R-:W-:-:S03]  /*bdc0*/  LOP3.LUT R4, R4, R74, RZ, 0x3c, !PT ;  /* 0x0000004a04047212 */ /* 0x000fc600078e3cff */
[----:B------:R-:W-:Y:S01]  /*bdd0*/  IMAD R5, R5, 0x1800, R72 ;  /* 0x0000180005057824 */ /* 0x000fe200078e0248 */
[----:B------:R-:W-:-:S03]  /*bde0*/  LEA R0, R0, UR40, 0x1 ;  /* 0x0000002800007c11 */ /* 0x000fc6000f8e08ff */
[----:B------:R-:W-:Y:S02]  /*bdf0*/  IMAD.IADD R25, R5, 0x1, R4 ;  /* 0x0000000105197824 */ /* 0x000fe400078e0204 */
        /* <DEDUP_REMOVED lines=11> */
[C---:B------:R-:W-:Y:S01]  /*beb0*/  IMAD.U32 R8, R24.reuse, 0x10000, RZ ;  /* 0x0001000018087824 */ /* 0x040fe200078e00ff */
[----:B------:R-:W-:Y:S01]  /*bec0*/  LOP3.LUT R31, R24, 0xffff0000, RZ, 0xc0, !PT ;  /* 0xffff0000181f7812 */ /* 0x000fe200078ec0ff */
[----:B------:R-:W-:Y:S01]  /*bed0*/  IMAD.U32 R11, R25, 0x10000, RZ ;  /* 0x00010000190b7824 */ /* 0x000fe200078e00ff */
[----:B------:R-:W-:Y:S01]  /*bee0*/  LOP3.LUT R6, R7, 0xffff0000, RZ, 0xc0, !PT ;  /* 0xffff000007067812 */ /* 0x000fe200078ec0ff */
[----:B------:R-:W-:-:S02]  /*bef0*/  IMAD.U32 R25, R65, 0x10000, RZ ;  /* 0x0001000041197824 */ /* 0x000fc400078e00ff */
[----:B------:R-:W-:Y:S01]  /*bf00*/  FMUL.FTZ R40, R8, R39 ;  /* 0x0000002708287220 */ /* 0x000fe20000410000 */
[----:B------:R-:W-:Y:S01]  /*bf10*/  IMAD.U32 R24, R27, 0x10000, RZ ;  /* 0x000100001b187824 */ /* 0x000fe200078e00ff */
[----:B------:R-:W-:Y:S01]  /*bf20*/  LOP3.LUT R7, R26, 0xffff0000, RZ, 0xc0, !PT ;  /* 0xffff00001a077812 */ /* 0x000fe200078ec0ff */
[-C--:B------:R-:W-:Y:S01]  /*bf30*/  FMUL.FTZ R52, R8, R25.reuse ;  /* 0x0000001908347220 */ /* 0x080fe20000410000 */
[----:B------:R-:W-:Y:S01]  /*bf40*/  FFMA.FTZ R8, R9, R25, -R40 ;  /* 0x0000001909087223 */ /* 0x000fe20000010828 */
[----:B------:R-:W-:Y:S01]  /*bf50*/  IMAD.U32 R38, R26, 0x10000, RZ ;  /* 0x000100001a267824 */ /* 0x000fe200078e00ff */
[----:B------:R-:W-:Y:S01]  /*bf60*/  LOP3.LUT R26, R27, 0xffff0000, RZ, 0xc0, !PT ;  /* 0xffff00001b1a7812 */ /* 0x000fe200078ec0ff */
[----:B------:R-:W-:Y:S02]  /*bf70*/  IMAD.U32 R40, R64, 0x10000, RZ ;  /* 0x0001000040287824 */ /* 0x000fe400078e00ff */
[----:B------:R-:W-:Y:S01]  /*bf80*/  FMUL.FTZ R54, R11, R42 ;  /* 0x0000002a0b367220 */ /* 0x000fe20000410000 */
[----:B------:R-:W-:Y:S01]  /*bf90*/  FFMA.FTZ R9, R9, R39, R52 ;  /* 0x0000002709097223 */ /* 0x000fe20000010034 */
[----:B------:R-:W-:-:S02]  /*bfa0*/  IMAD.U32 R27, R62, 0x10000, RZ ;  /* 0x000100003e1b7824 */ /* 0x000fc400078e00ff */
[C---:B------:R-:W-:Y:S01]  /*bfb0*/  FMUL.FTZ R39, R24.reuse, R41 ;  /* 0x0000002918277220 */ /* 0x040fe20000410000 */
[-C--:B------:R-:W-:Y:S01]  /*bfc0*/  FMUL.FTZ R52, R11, R40.reuse ;  /* 0x000000280b347220 */ /* 0x080fe20000410000 */
[----:B------:R-:W-:Y:S01]  /*bfd0*/  FFMA.FTZ R11, R29, R40, -R54 ;  /* 0x000000281d0b7223 */ /* 0x000fe20000010836 */
[-C--:B------:R-:W-:Y:S01]  /*bfe0*/  FMUL.FTZ R40, R24, R27.reuse ;  /* 0x0000001b18287220 */ /* 0x080fe20000410000 */
[----:B------:R-:W-:Y:S01]  /*bff0*/  LOP3.LUT R65, R65, 0xffff0000, RZ, 0xc0, !PT ;  /* 0xffff000041417812 */ /* 0x000fe200078ec0ff */
[----:B------:R-:W-:Y:S01]  /*c000*/  FFMA.FTZ R24, R30, R27, -R39 ;  /* 0x0000001b1e187223 */ /* 0x000fe20000010827 */
[----:B------:R-:W-:Y:S01]  /*c010*/  FMUL.FTZ R27, R31, R59 ;  /* 0x0000003b1f1b7220 */ /* 0x000fe20000410000 */
[----:B------:R-:W-:Y:S01]  /*c020*/  FFMA.FTZ R25, R29, R42, R52 ;  /* 0x0000002a1d197223 */ /* 0x000fe20000010034 */
[----:B------:R-:W-:Y:S02]  /*c030*/  IMAD.U32 R29, R61, 0x10000, RZ ;  /* 0x000100003d1d7824 */ /* 0x000fe400078e00ff */
[-C--:B------:R-:W-:Y:S01]  /*c040*/  FMUL.FTZ R31, R31, R65.reuse ;  /* 0x000000411f1f7220 */ /* 0x080fe20000410000 */
[----:B------:R-:W-:Y:S01]  /*c050*/  FFMA.FTZ R65, R28, R65, -R27 ;  /* 0x000000411c417223 */ /* 0x000fe2000001081b */
[----:B------:R-:W-:Y:S01]  /*c060*/  FFMA.FTZ R41, R30, R41, R40 ;  /* 0x000000291e297223 */ /* 0x000fe20000010028 */
[----:B------:R-:W-:-:S02]  /*c070*/  IMAD.U32 R27, R63, 0x10000, RZ ;  /* 0x000100003f1b7824 */ /* 0x000fc400078e00ff */
[----:B------:R-:W-:Y:S01]  /*c080*/  FMUL.FTZ R30, R38, R29 ;  /* 0x0000001d261e7220 */ /* 0x000fe20000410000 */
        /* <DEDUP_REMOVED lines=10> */
[C---:B------:R-:W-:Y:S01]  /*c130*/  FMUL.FTZ R5, R7.reuse, R61 ;  /* 0x0000003d07057220 */ /* 0x040fe20000410000 */
[----:B------:R-:W-:Y:S01]  /*c140*/  FMUL.FTZ R40, R7, R63 ;  /* 0x0000003f07287220 */ /* 0x000fe20000410000 */
[-C--:B------:R-:W-:Y:S01]  /*c150*/  FMUL.FTZ R37, R37, R64.reuse ;  /* 0x0000004025257220 */ /* 0x080fe20000410000 */
[C---:B------:R-:W-:Y:S01]  /*c160*/  FMUL.FTZ R7, R26.reuse, R31 ;  /* 0x0000001f1a077220 */ /* 0x040fe20000410000 */
[----:B------:R-:W-:Y:S01]  /*c170*/  FMUL.FTZ R26, R26, R27 ;  /* 0x0000001b1a1a7220 */ /* 0x000fe20000410000 */
[C---:B------:R-:W-:Y:S01]  /*c180*/  FFMA.FTZ R64, R10.reuse, R64, -R39 ;  /* 0x000000400a407223 */ /* 0x040fe20000010827 */
        /* <DEDUP_REMOVED lines=15> */
.L_x_11503:
[----:B------:R-:W-:Y:S05]  /*c280*/  BSYNC B1 ;  /* 0x0000000000017941 */ /* 0x000fea0003800000 */
.L_x_11502:
[----:B------:R-:W-:Y:S05]  /*c290*/  @P2 BRA `(.L_x_11484) ;  /* 0x0000000400d42947 */ /* 0x000fea0003800000 */
[----:B01----:R-:W2:Y:S04]  /*c2a0*/  LDL.64 R4, [R1+0x60] ;  /* 0x0000600001047983 */ /* 0x003ea80000100a00 */
[----:B------:R-:W3:Y:S01]  /*c2b0*/  LDL R0, [R1+0x84] ;  /* 0x0000840001007983 */ /* 0x000ee20000100800 */
[----:B--2---:R-:W-:-:S03]  /*c2c0*/  IMAD.MOV.U32 R6, RZ, RZ, R4 ;  /* 0x000000ffff067224 */ /* 0x004fc600078e0004 */
[----:B------:R-:W2:Y:S01]  /*c2d0*/  LDL R4, [R1+0x6c] ;  /* 0x00006c0001047983 */ /* 0x000ea20000100800 */
[----:B------:R-:W-:Y:S02]  /*c2e0*/  IMAD.MOV.U32 R7, RZ, RZ, R5 ;  /* 0x000000ffff077224 */ /* 0x000fe400078e0005 */
[----:B---3--:R-:W-:-:S05]  /*c2f0*/  IMAD.IADD R0, R6, 0x1, R0 ;  /* 0x0000000106007824 */ /* 0x008fca00078e0200 */
[----:B------:R-:W-:-:S04]  /*c300*/  SHF.R.S32.HI R5, RZ, 0x1f, R0 ;  /* 0x0000001fff057819 */ /* 0x000fc80000011400 */
[CC--:B------:R-:W-:Y:S02]  /*c310*/  LEA.HI R6, R5.reuse, R0.reuse, RZ, 0x5 ;  /* 0x0000000005067211 */ /* 0x0c0fe400078f28ff */
[----:B------:R-:W-:-:S04]  /*c320*/  LEA.HI R0, R5, R0, RZ, 0x3 ;  /* 0x0000000005007211 */ /* 0x000fc800078f18ff */
[----:B-----5:R-:W-:Y:S02]  /*c330*/  LOP3.LUT R5, R76, 0x18, R0, 0xf8, !PT ;  /* 0x000000184c057812 */ /* 0x020fe400078ef800 */
[----:B------:R-:W-:Y:S02]  /*c340*/  SHF.R.S32.HI R6, RZ, 0x5, R6 ;  /* 0x00000005ff067819 */ /* 0x000fe40000011406 */
[----:B------:R-:W-:-:S03]  /*c350*/  LOP3.LUT R5, R5, R74, RZ, 0x3c, !PT ;  /* 0x0000004a05057212 */ /* 0x000fc600078e3cff */
[----:B------:R-:W-:-:S04]  /*c360*/  IMAD R6, R6, 0x1800, R72 ;  /* 0x0000180006067824 */ /* 0x000fc800078e0248 */
[----:B------:R-:W-:Y:S01]  /*c370*/  IMAD.IADD R5, R6, 0x1, R5 ;  /* 0x0000000106057824 */ /* 0x000fe200078e0205 */
[----:B------:R-:W-:Y:S02]  /*c380*/  SHF.R.U64 R29, R32, 0x10, R33 ;  /* 0x00000010201d7819 */ /* 0x000fe40000001221 */
[--C-:B------:R-:W-:Y:S02]  /*c390*/  SHF.R.U64 R25, R12, 0x10, R13.reuse ;  /* 0x000000100c197819 */ /* 0x100fe4000000120d */
[----:B------:R-:W-:Y:S02]  /*c3a0*/  SHF.R.U32.HI R28, RZ, 0x10, R13 ;  /* 0x00000010ff1c7819 */ /* 0x000fe4000001160d */
[----:B------:R-:W-:Y:S02]  /*c3b0*/  SHF.R.U64 R27, R34, 0x10, R35 ;  /* 0x00000010221b7819 */ /* 0x000fe40000001223 */
[----:B------:R-:W-:Y:S02]  /*c3c0*/  PRMT R48, R48, 0x5410, R29 ;  /* 0x0000541030307816 */ /* 0x000fe4000000001d */
[----:B------:R-:W-:-:S02]  /*c3d0*/  PRMT R26, R20, 0x5410, R25 ;  /* 0x00005410141a7816 */ /* 0x000fc40000000019 */
[----:B------:R-:W-:Y:S02]  /*c3e0*/  SHF.R.U32.HI R32, RZ, 0x10, R33 ;  /* 0x00000010ff207819 */ /* 0x000fe40000011621 */
[--C-:B------:R-:W-:Y:S02]  /*c3f0*/  SHF.R.U64 R12, R14, 0x10, R15.reuse ;  /* 0x000000100e0c7819 */ /* 0x100fe4000000120f */
[----:B------:R-:W-:Y:S01]  /*c400*/  PRMT R28, R21, 0x5410, R28 ;  /* 0x00005410151c7816 */ /* 0x000fe2000000001c */
[----:B------:R-:W-:Y:S01]  /*c410*/  IMAD.U32 R29, R26, 0x10000, RZ ;  /* 0x000100001a1d7824 */ /* 0x000fe200078e00ff */
        /* <DEDUP_REMOVED lines=8> */
[----:B------:R-:W-:-:S03]  /*c4a0*/  PRMT R47, R47, 0x5410, R34 ;  /* 0x000054102f2f7816 */ /* 0x000fc60000000022 */
[----:B------:R-:W-:Y:S01]  /*c4b0*/  IMAD.U32 R32, R46, 0x10000, RZ ;  /* 0x000100002e207824 */ /* 0x000fe200078e00ff */
[----:B------:R-:W-:Y:S02]  /*c4c0*/  LOP3.LUT R28, R28, 0xffff0000, RZ, 0xc0, !PT ;  /* 0xffff00001c1c7812 */ /* 0x000fe400078ec0ff */
[----:B------:R-:W-:Y:S02]  /*c4d0*/  LOP3.LUT R46, R46, 0xffff0000, RZ, 0xc0, !PT ;  /* 0xffff00002e2e7812 */ /* 0x000fe400078ec0ff */
[----:B--2---:R-:W-:-:S04]  /*c4e0*/  LEA.HI R3, R3, R4, RZ, 0x1d ;  /* 0x0000000403037211 */ /* 0x004fc800078fe8ff */
[----:B------:R-:W-:Y:S01]  /*c4f0*/  SHF.R.S32.HI R4, RZ, 0x1f, R3 ;  /* 0x0000001fff047819 */ /* 0x000fe20000011403 */
[----:B------:R-:W-:-:S03]  /*c500*/  IMAD.SHL.U32 R0, R3, 0x8, RZ ;  /* 0x0000000803007824 */ /* 0x000fc600078e00ff */
[----:B------:R-:W-:Y:S02]  /*c510*/  LEA.HI R4, R4, R3, RZ, 0x2 ;  /* 0x0000000304047211 */ /* 0x000fe400078f10ff */
[----:B------:R-:W-:Y:S02]  /*c520*/  LOP3.LUT R0, R76, 0x18, R0, 0xf8, !PT ;  /* 0x000000184c007812 */ /* 0x000fe400078ef800 */
[----:B------:R-:W-:Y:S02]  /*c530*/  SHF.R.S32.HI R4, RZ, 0x2, R4 ;  /* 0x00000002ff047819 */ /* 0x000fe40000011404 */
[----:B------:R-:W-:-:S03]  /*c540*/  LOP3.LUT R3, R0, R74, RZ, 0x3c, !PT ;  /* 0x0000004a00037212 */ /* 0x000fc600078e3cff */
[----:B------:R-:W-:-:S04]  /*c550*/  IMAD R4, R4, 0x1800, R72 ;  /* 0x0000180004047824 */ /* 0x000fc800078e0248 */
[----:B------:R-:W-:-:S04]  /*c560*/  IMAD.IADD R3, R4, 0x1, R3 ;  /* 0x0000000104037824 */ /* 0x000fc800078e0203 */
[----:B------:R-:W-:Y:S01]  /*c570*/  IMAD R3, R3, 0x2, R2 ;  /* 0x0000000203037824 */ /* 0x000fe200078e0202 */
[----:B------:R-:W-:-:S04]  /*c580*/  LEA R0, R5, UR40, 0x1 ;  /* 0x0000002805007c11 */ /* 0x000fc8000f8e08ff */
[----:B------:R-:W0:Y:S04]  /*c590*/  LDS.128 R8, [R3+0xc400] ;  /* 0x00c4000003087984 */ /* 0x000e280000000c00 */
[----:B------:R-:W1:Y:S01]  /*c5a0*/  LDS.128 R4, [R0] ;  /* 0x0000000000047984 */ /* 0x000e620000000c00 */
[----:B0-----:R-:W-:Y:S02]  /*c5b0*/  IMAD.U32 R20, R8, 0x10000, RZ ;  /* 0x0001000008147824 */ /* 0x001fe400078e00ff */
[----:B------:R-:W-:Y:S02]  /*c5c0*/  IMAD.U32 R21, R9, 0x10000, RZ ;  /* 0x0001000009157824 */ /* 0x000fe400078e00ff */
[----:B-1----:R-:W-:Y:S02]  /*c5d0*/  IMAD.U32 R12, R4, 0x10000, RZ ;  /* 0x00010000040c7824 */ /* 0x002fe400078e00ff */
[C---:B------:R-:W-:Y:S01]  /*c5e0*/  FMUL.FTZ R31, R20.reuse, R29 ;  /* 0x0000001d141f7220 */ /* 0x040fe20000410000 */
[----:B------:R-:W-:Y:S01]  /*c5f0*/  FMUL.FTZ R33, R20, R27 ;  /* 0x0000001b14217220 */ /* 0x000fe20000410000 */
[----:B------:R-:W-:-:S02]  /*c600*/  IMAD.U32 R13, R5, 0x10000, RZ ;  /* 0x00010000050d7824 */ /* 0x000fc400078e00ff */
[----:B------:R-:W-:Y:S01]  /*c610*/  FMUL.FTZ R34, R21, R30 ;  /* 0x0000001e15227220 */ /* 0x000fe20000410000 */
[----:B------:R-:W-:Y:S02]  /*c620*/  IMAD.U32 R20, R49, 0x10000, RZ ;  /* 0x0001000031147824 */ /* 0x000fe400078e00ff */
[C---:B------:R-:W-:Y:S01]  /*c630*/  FFMA.FTZ R31, R12.reuse, R27, -R31 ;  /* 0x0000001b0c1f7223 */ /* 0x040fe2000001081f */
[----:B------:R-:W-:Y:S02]  /*c640*/  IMAD.U32 R25, R11, 0x10000, RZ ;  /* 0x000100000b197824 */ /* 0x000fe400078e00ff */
[----:B------:R-:W-:Y:S01]  /*c650*/  FFMA.FTZ R33, R12, R29, R33 ;  /* 0x0000001d0c217223 */ /* 0x000fe20000010021 */
[----:B------:R-:W-:Y:S02]  /*c660*/  IMAD.U32 R12, R47, 0x10000, RZ ;  /* 0x000100002f0c7824 */ /* 0x000fe400078e00ff */
[-C--:B------:R-:W-:Y:S01]  /*c670*/  FMUL.FTZ R36, R21, R20.reuse ;  /* 0x0000001415247220 */ /* 0x080fe20000410000 */
[----:B------:R-:W-:Y:S01]  /*c680*/  FFMA.FTZ R34, R13, R20, -R34 ;  /* 0x000000140d227223 */ /* 0x000fe20000010822 */
[----:B------:R-:W-:Y:S01]  /*c690*/  FMUL.FTZ R20, R25, R32 ;  /* 0x0000002019147220 */ /* 0x000fe20000410000 */
[----:B------:R-:W-:Y:S01]  /*c6a0*/  IMAD.U32 R15, R7, 0x10000, RZ ;  /* 0x00010000070f7824 */ /* 0x000fe200078e00ff */
        /* <DEDUP_REMOVED lines=18> */
[----:B------:R-:W-:Y:S02]  /*c7d0*/  IMAD.U32 R13, R50, 0x10000, RZ ;  /* 0x00010000320d7824 */ /* 0x000fe400078e00ff */
[----:B------:R-:W-:Y:S01]  /*c7e0*/  FFMA.FTZ R20, R4, R21, R25 ;  /* 0x0000001504147223 */ /* 0x000fe20000010019 */
[----:B------:R-:W-:Y:S01]  /*c7f0*/  IMAD.U32 R14, R6, 0x10000, RZ ;  /* 0x00010000060e7824 */ /* 0x000fe200078e00ff */
[----:B------:R-:W-:Y:S01]  /*c800*/  LOP3.LUT R10, R10, 0xffff0000, RZ, 0xc0, !PT ;  /* 0xffff00000a0a7812 */ /* 0x000fe200078ec0ff */
[C---:B------:R-:W-:Y:S01]  /*c810*/  FMUL.FTZ R21, R24.reuse, R15 ;  /* 0x0000000f18157220 */ /* 0x040fe20000410000 */
[----:B------:R-:W-:Y:S01]  /*c820*/  LOP3.LUT R11, R11, 0xffff0000, RZ, 0xc0, !PT ;  /* 0xffff00000b0b7812 */ /* 0x000fe200078ec0ff */
[C---:B------:R-:W-:Y:S01]  /*c830*/  FFMA.FTZ R9, R5.reuse, R12, -R26 ;  /* 0x0000000c05097223 */ /* 0x040fe2000001081a */
[----:B------:R-:W-:Y:S01]  /*c840*/  FFMA.FTZ R27, R5, R28, R27 ;  /* 0x0000001c051b7223 */ /* 0x000fe2000001001b */
[----:B------:R-:W-:Y:S01]  /*c850*/  FMUL.FTZ R25, R24, R13 ;  /* 0x0000000d18197220 */ /* 0x000fe20000410000 */
[----:B------:R-:W-:-:S02]  /*c860*/  LOP3.LUT R45, R45, 0xffff0000, RZ, 0xc0, !PT ;  /* 0xffff00002d2d7812 */ /* 0x000fc400078ec0ff */
[----:B------:R-:W-:Y:S02]  /*c870*/  LOP3.LUT R5, R50, 0xffff0000, RZ, 0xc0, !PT ;  /* 0xffff000032057812 */ /* 0x000fe400078ec0ff */
[----:B------:R-:W-:Y:S01]  /*c880*/  LOP3.LUT R4, R47, 0xffff0000, RZ, 0xc0, !PT ;  /* 0xffff00002f047812 */ /* 0x000fe200078ec0ff */
[----:B------:R-:W-:Y:S01]  /*c890*/  FFMA.FTZ R21, R14, R13, -R21 ;  /* 0x0000000d0e157223 */ /* 0x000fe20000010815 */
[----:B------:R-:W-:Y:S01]  /*c8a0*/  LOP3.LUT R6, R6, 0xffff0000, RZ, 0xc0, !PT ;  /* 0xffff000006067812 */ /* 0x000fe200078ec0ff */
        /* <DEDUP_REMOVED lines=20> */
.L_x_11484:
[----:B------:R-:W-:Y:S05]  /*c9f0*/  BSYNC B0 ;  /* 0x0000000000007941 */ /* 0x000fea0003800000 */
.L_x_11477:
        /* <DEDUP_REMOVED lines=8> */
.L_x_11475:
[----:B0--3--:R-:W-:-:S05]  /*ca80*/  IMAD.U32 R0, RZ, RZ, UR39 ;  /* 0x00000027ff007e24 */ /* 0x009fca000f8e00ff */
[----:B------:R-:W-:-:S13]  /*ca90*/  ISETP.NE.AND P0, PT, R0, 0x3, PT ;  /* 0x000000030000780c */ /* 0x000fda0003f05270 */
[----:B------:R-:W-:Y:S05]  /*caa0*/  @!P0 BRA `(.L_x_11504) ;  /* 0x0000000000048947 */ /* 0x000fea0003800000 */
[----:B------:R-:W-:Y:S01]  /*cab0*/  BPT.TRAP 0x1 ;  /* 0x000000040000795c */ /* 0x000fe20000300000 */
.L_x_11504:
[----:B------:R-:W-:Y:S01]  /*cac0*/  IMAD R0, R17, 0x8, R2 ;  /* 0x0000000811007824 */ /* 0x000fe200078e0202 */
[----:B--2-4-:R-:W-:-:S04]  /*cad0*/  SHF.L.U32 R5, R23, 0x1f, RZ ;  /* 0x0000001f17057819 */ /* 0x014fc800000006ff */
[----:B------:R0:W2:Y:S01]  /*cae0*/  SYNCS.PHASECHK.TRANS64.TRYWAIT P1, [R0+URZ+0x2d830], R5 ;  /* 0x02d83005000075a7 */ /* 0x0000a2000802017f */
[----:B------:R-:W-:Y:S05]  /*caf0*/  @!P0 BRA `(.L_x_11505) ;  /* 0x0000000000048947 */ /* 0x000fea0003800000 */
[----:B------:R-:W-:Y:S01]  /*cb00*/  BPT.TRAP 0x1 ;  /* 0x000000040000795c */ /* 0x000fe20000300000 */
.L_x_11505:
[----:B-1----:R-:W-:Y:S01]  /*cb10*/  VIADD R3, R2, 0x15400 ;  /* 0x0001540002037836 */ /* 0x002fe20000000000 */
[----:B------:R-:W-:Y:S01]  /*cb20*/  LOP3.LUT R6, R44, 0x10000, RZ, 0xfc, !PT ;  /* 0x000100002c067812 */ /* 0x000fe200078efcff */
[----:B------:R-:W-:-:S03]  /*cb30*/  IMAD.MOV.U32 R7, RZ, RZ, -0x7fffffe0 ;  /* 0x80000020ff077424 */ /* 0x000fc600078e00ff */
[----:B------:R-:W-:Y:S02]  /*cb40*/  SHF.R.U32.HI R3, RZ, 0x4, R3 ;  /* 0x00000004ff037819 */ /* 0x000fe40000011603 */
[----:B------:R1:W-:Y:S02]  /*cb50*/  STL.64 [R1+0x10], R6 ;  /* 0x0000100601007387 */ /* 0x0003e40000100a00 */
[----:B------:R-:W-:-:S04]  /*cb60*/  LOP3.LUT R3, R3, 0x3fff, RZ, 0xc0, !PT ;  /* 0x00003fff03037812 */ /* 0x000fc800078ec0ff */
[----:B------:R-:W-:-:S05]  /*cb70*/  LOP3.LUT R3, R3, 0x10000, RZ, 0xfc, !PT ;  /* 0x0001000003037812 */ /* 0x000fca00078efcff */
[----:B------:R1:W-:Y:S01]  /*cb80*/  STL [R1+0x4c], R3 ;  /* 0x00004c0301007387 */ /* 0x0003e20000100800 */
[----:B--2---:R-:W-:Y:S05]  /*cb90*/  @P1 BRA `(.L_x_11506) ;  /* 0x0000000000081947 */ /* 0x004fea0003800000 */
[----:B------:R-:W2:Y:S02]  /*cba0*/  SYNCS.PHASECHK.TRANS64.TRYWAIT P1, [R0+URZ+0x2d830], R5 ;  /* 0x02d83005000075a7 */ /* 0x000ea4000802017f */
[----:B--2---:R-:W-:Y:S05]  /*cbb0*/  @!P1 BRA `(.L_x_11507) ;  /* 0x000001ac006c9947 */ /* 0x004fea0003800000 */
.L_x_11506:
[----:B-1----:R-:W3:Y:S04]  /*cbc0*/  LDL R3, [R1+0x4c] ;  /* 0x00004c0001037983 */ /* 0x002ee80000100800 */
[----:B------:R-:W4:Y:S01]  /*cbd0*/  LDL.64 R8, [R1+0x10] ;  /* 0x0000100001087983 */ /* 0x000f220000100a00 */
[----:B0-2---:R-:W-:Y:S01]  /*cbe0*/  IMAD.MOV.U32 R5, RZ, RZ, -0x7fffffe0 ;  /* 0x80000020ff057424 */ /* 0x005fe200078e00ff */
[----:B------:R-:W-:Y:S05]  /*cbf0*/  WARPSYNC.ALL ;  /* 0x0000000000007948 */ /* 0x000fea0003800000 */
[----:B------:R-:W-:Y:S01]  /*cc00*/  R2UR UR7, R5 ;  /* 0x00000000050772ca */ /* 0x000fe200000e0000 */
[----:B-----5:R-:W-:Y:S01]  /*cc10*/  WARPGROUP.ARRIVE ;  /* 0x00000000000079c5 */ /* 0x020fe20000000000 */
[----:B------:R-:W-:-:S02]  /*cc20*/  IMAD.MOV.U32 R7, RZ, RZ, -0x7fffffe0 ;  /* 0x80000020ff077424 */ /* 0x000fc400078e00ff */
[----:B------:R-:W-:Y:S02]  /*cc30*/  IMAD.MOV.U32 R21, RZ, RZ, -0x7fffffe0 ;  /* 0x80000020ff157424 */ /* 0x000fe400078e00ff */
[----:B------:R-:W-:Y:S02]  /*cc40*/  IMAD.MOV.U32 R15, RZ, RZ, -0x7fffffe0 ;  /* 0x80000020ff0f7424 */ /* 0x000fe400078e00ff */
[----:B------:R-:W-:Y:S02]  /*cc50*/  IMAD.MOV.U32 R13, RZ, RZ, -0x7fffffe0 ;  /* 0x80000020ff0d7424 */ /* 0x000fe400078e00ff */
[----:B------:R-:W-:Y:S02]  /*cc60*/  IMAD.MOV.U32 R11, RZ, RZ, -0x7fffffe0 ;  /* 0x80000020ff0b7424 */ /* 0x000fe400078e00ff */
[----:B------:R-:W-:Y:S02]  /*cc70*/  IMAD.MOV.U32 R5, RZ, RZ, -0x7fffffe0 ;  /* 0x80000020ff057424 */ /* 0x000fe400078e00ff */
[----:B---3--:R-:W-:Y:S01]  /*cc80*/  IMAD R4, R17, 0x600, R3 ;  /* 0x0000060011047824 */ /* 0x008fe200078e0203 */
[----:B----4-:R-:W-:-:S03]  /*cc90*/  R2UR UR4, R8 ;  /* 0x00000000080472ca */ /* 0x010fc600000e0000 */
[----:B------:R-:W-:Y:S01]  /*cca0*/  VIADD R6, R4, 0x2 ;  /* 0x0000000204067836 */ /* 0x000fe20000000000 */
[----:B------:R-:W-:Y:S01]  /*ccb0*/  R2UR UR5, R9 ;  /* 0x00000000090572ca */ /* 0x000fe200000e0000 */
[----:B------:R-:W-:Y:S01]  /*ccc0*/  VIADD R20, R8, 0x2 ;  /* 0x0000000208147836 */ /* 0x000fe20000000000 */
[----:B------:R-:W-:Y:S01]  /*ccd0*/  R2UR UR6, R4 ;  /* 0x00000000040672ca */ /* 0x000fe200000e0000 */
[C---:B------:R-:W-:Y:S02]  /*cce0*/  VIADD R14, R8.reuse, 0x300 ;  /* 0x00000300080e7836 */ /* 0x040fe40000000000 */
[C---:B------:R-:W-:Y:S01]  /*ccf0*/  VIADD R12, R8.reuse, 0x302 ;  /* 0x00000302080c7836 */ /* 0x040fe20000000000 */
[----:B------:R0:W-:Y:S01]  /*cd00*/  STL.64 [R1+0x38], R20 ;  /* 0x0000381401007387 */ /* 0x0001e20000100a00 */
[----:B------:R-:W-:-:S03]  /*cd10*/  VIADD R10, R8, 0x600 ;  /* 0x00000600080a7836 */ /* 0x000fc60000000000 */
[----:B------:R0:W-:Y:S04]  /*cd20*/  STL.64 [R1+0x30], R14 ;  /* 0x0000300e01007387 */ /* 0x0001e80000100a00 */
[----:B------:R0:W-:Y:S01]  /*cd30*/  STL.64 [R1+0x28], R12 ;  /* 0x0000280c01007387 */ /* 0x0001e20000100a00 */
[----:B------:R-:W-:Y:S01]  /*cd40*/  HGMMA.64x128x16.F32.BF16 R24, gdesc[UR4], RZ, !UPT, gsb0 ;  /* 0x01e00000041879f0 */ /* 0x000fe2000c0018ff */
[----:B------:R-:W-:Y:S01]  /*cd50*/  R2UR UR6, R6 ;  /* 0x00000000060672ca */ /* 0x000fe200000e0000 */
[----:B------:R-:W-:Y:S01]  /*cd60*/  VIADD R6, R4, 0x200 ;  /* 0x0000020004067836 */ /* 0x000fe20000000000 */
[----:B------:R-:W-:Y:S01]  /*cd70*/  R2UR UR7, R7 ;  /* 0x00000000070772ca */ /* 0x000fe200000e0000 */
[----:B------:R-:W-:Y:S01]  /*cd80*/  IMAD.MOV.U32 R7, RZ, RZ, -0x7fffffe0 ;  /* 0x80000020ff077424 */ /* 0x000fe200078e00ff */
[----:B------:R-:W-:Y:S01]  /*cd90*/  R2UR UR4, R20 ;  /* 0x00000000140472ca */ /* 0x000fe200000e0000 */
[----:B------:R0:W-:Y:S01]  /*cda0*/  STL.64 [R1+0x20], R10 ;  /* 0x0000200a01007387 */ /* 0x0001e20000100a00 */
[----:B------:R-:W-:Y:S01]  /*cdb0*/  R2UR UR5, R21 ;  /* 0x00000000150572ca */ /* 0x000fe200000e0000 */
[----:B------:R-:W-:-:S02]  /*cdc0*/  WARPGROUP.DEPBAR.LE gsb0, 0x0 ;  /* 0x00008000000079c5 */ /* 0x000fc40000010000 */
        /* <DEDUP_REMOVED lines=41> */
.L_x_11508:
[----:B------:R-:W2:Y:S01]  /*d060*/  LDL R3, [R1+0x9c] ;  /* 0x00009c0001037983 */ /* 0x000ea20000100800 */
[----:B------:R-:W0:Y:S01]  /*d070*/  LDC R142, c[0x0][0x448] ;  /* 0x00011200ff8e7b82 */ /* 0x000e220000000800 */
[----:B------:R-:W-:Y:S02]  /*d080*/  ULDC UR4, c[0x0][0x9d8] ;  /* 0x0002760000047ab9 */ /* 0x000fe40000000800 */
[----:B------:R-:W2:Y:S01]  /*d090*/  LDL R88, [R1+0x5c] ;  /* 0x00005c0001587983 */ /* 0x000ea20000100800 */
[----:B------:R-:W-:Y:S01]  /*d0a0*/  FMUL.FTZ R9, R29, UR4 ;  /* 0x000000041d097c20 */ /* 0x000fe20008410000 */
[----:B------:R-:W-:Y:S01]  /*d0b0*/  FMUL.FTZ R29, R43, UR4 ;  /* 0x000000042b1d7c20 */ /* 0x000fe20008410000 */
[----:B------:R-:W-:Y:S01]  /*d0c0*/  FMUL.FTZ R43, R57, UR4 ;  /* 0x00000004392b7c20 */ /* 0x000fe20008410000 */
[----:B------:R-:W-:Y:S01]  /*d0d0*/  FMUL.FTZ R57, R71, UR4 ;  /* 0x0000000447397c20 */ /* 0x000fe20008410000 */
[----:B------:R-:W-:Y:S01]  /*d0e0*/  FMUL.FTZ R12, R32, UR4 ;  /* 0x00000004200c7c20 */ /* 0x000fe20008410000 */
[----:B------:R-:W-:-:S02]  /*d0f0*/  VIADD R0, R0, 0x2d840 ;  /* 0x0002d84000007836 */ /* 0x000fc40000000000 */
[----:B------:R-:W-:Y:S01]  /*d100*/  FMUL.FTZ R11, R31, UR4 ;  /* 0x000000041f0b7c20 */ /* 0x000fe20008410000 */
[----:B------:R-:W-:Y:S02]  /*d110*/  IMAD.U32 R71, RZ, RZ, UR38 ;  /* 0x00000026ff477e24 */ /* 0x000fe4000f8e00ff */
[----:B------:R-:W-:Y:S01]  /*d120*/  FMUL.FTZ R32, R46, UR4 ;  /* 0x000000042e207c20 */ /* 0x000fe20008410000 */
[----:B------:R-:W-:Y:S01]  /*d130*/  FMUL.FTZ R31, R45, UR4 ;  /* 0x000000042d1f7c20 */ /* 0x000fe20008410000 */
[----:B------:R-:W-:Y:S01]  /*d140*/  FMUL.FTZ R46, R60, UR4 ;  /* 0x000000043c2e7c20 */ /* 0x000fe20008410000 */
[----:B------:R-:W-:Y:S01]  /*d150*/  FMUL.FTZ R45, R59, UR4 ;  /* 0x000000043b2d7c20 */ /* 0x000fe20008410000 */
[----:B------:R-:W-:Y:S01]  /*d160*/  FMUL.FTZ R60, R74, UR4 ;  /* 0x000000044a3c7c20 */ /* 0x000fe20008410000 */
[----:B------:R-:W-:Y:S01]  /*d170*/  FMUL.FTZ R59, R73, UR4 ;  /* 0x00000004493b7c20 */ /* 0x000fe20008410000 */
[----:B------:R-:W-:Y:S01]  /*d180*/  PRMT R0, R71, 0x654, R0 ;  /* 0x0000065447007816 */ /* 0x000fe20000000000 */
[----:B------:R-:W-:Y:S01]  /*d190*/  IMAD.MOV.U32 R73, RZ, RZ, -0x80 ;  /* 0xffffff80ff497424 */ /* 0x000fe200078e00ff */
[----:B------:R-:W-:Y:S01]  /*d1a0*/  ULDC.64 UR6, c[0x0][0x9e0] ;  /* 0x0002780000067ab9 */ /* 0x000fe20000000a00 */
        /* <DEDUP_REMOVED lines=14> */
[----:B------:R-:W-:Y:S01]  /*d290*/  UISETP.GE.AND UP0, UPT, UR7, 0x1, UPT ;  /* 0x000000010700788c */ /* 0x000fe2000bf06270 */
[----:B------:R-:W-:Y:S01]  /*d2a0*/  LOP3.LUT R16, R16, 0xffffffdf, RZ, 0xc0, !PT ;  /* 0xffffffdf10107812 */ /* 0x000fe200078ec0ff */
        /* <DEDUP_REMOVED lines=20> */
[----:B------:R3:W-:Y:S01]  /*d3f0*/  SYNCS.ARRIVE.TRANS64.RED.A1T0 RZ, [R0+URZ], RZ ;  /* 0x000000ff00ff79a7 */ /* 0x0007e2000810043f */
        /* <DEDUP_REMOVED lines=12> */
[----:B------:R-:W-:Y:S01]  /*d4c0*/  @P1 LOP3.LUT R16, R16, 0x20, RZ, 0xfc, !PT ;  /* 0x0000002010101812 */ /* 0x000fe200078efcff */
[----:B------:R-:W3:Y:S01]  /*d4d0*/  MUFU.TANH R6, R6 ;  /* 0x0000000600067308 */ /* 0x000ee20000002400 */
[C-C-:B------:R-:W-:Y:S01]  /*d4e0*/  IADD3 R79, -R156.reuse, 0x1, R73.reuse ;  /* 0x000000019c4f7810 */ /* 0x140fe20007ffe149 */
[----:B------:R-:W-:Y:S01]  /*d4f0*/  ULDC UR52, c[0x0][0x9dc] ;  /* 0x0002770000347ab9 */ /* 0x000fe20000000800 */
[----:B------:R-:W-:Y:S01]  /*d500*/  IADD3 R78, -R156, R157, R73 ;  /* 0x0000009d9c4e7210 */ /* 0x000fe20007ffe149 */
[----:B------:R-:W-:Y:S01]  /*d510*/  ULOP3.LUT UR52, URZ, UR52, URZ, 0x33, !UPT ;  /* 0x000000343f347292 */ /* 0x000fe2000f8e333f */
[----:B------:R-:W-:-:S02]  /*d520*/  IADD3 R79, -R154, R79, R157 ;  /* 0x0000004f9a4f7210 */ /* 0x000fc40007ffe19d */
[----:B------:R-:W-:Y:S01]  /*d530*/  LEA R77, R97, 0xffffff80, 0x7 ;  /* 0xffffff80614d7811 */ /* 0x000fe200078e38ff */
        /* <DEDUP_REMOVED lines=27> */
[----:B------:R-:W3:Y:S01]  /*d6f0*/  MUFU.TANH R44, R44 ;  /* 0x0000002c002c7308 */ /* 0x000ee20000002400 */
[----:B--2---:R-:W-:-:S07]  /*d700*/  IMAD.IADD R3, R3, 0x1, R88 ;  /* 0x0000000103037824 */ /* 0x004fce00078e0258 */
[----:B------:R-:W2:Y:S01]  /*d710*/  MUFU.TANH R45, R45 ;  /* 0x0000002d002d7308 */ /* 0x000ea20000002400 */
[----:B0-----:R-:W-:-:S05]  /*d720*/  @P1 IMAD.HI.U32 R5, R3, R5, RZ ;  /* 0x0000000503051227 */ /* 0x001fca00078e00ff */
[----:B-1----:R-:W-:Y:S01]  /*d730*/  @P1 SHF.R.U32.HI R3, RZ, R4, R5 ;  /* 0x00000004ff031219 */ /* 0x002fe20000011605 */
        /* <DEDUP_REMOVED lines=11> */
[----:B------:R-:W-:Y:S01]  /*d7f0*/  PLOP3.LUT P1, PT, PT, PT, UP0, 0x40, 0x0 ;  /* 0x000000000000781c */ /* 0x000fe20003f2e808 */
[----:B------:R-:W1:Y:S01]  /*d800*/  MUFU.TANH R4, R4 ;  /* 0x0000000400047308 */ /* 0x000e620000002400 */
[----:B------:R-:W-:-:S02]  /*d810*/  VIADD R80, R79, UR6 ;  /* 0x000000064f507c36 */ /* 0x000fc40008000000 */
[----:B------:R-:W-:-:S05]  /*d820*/  VIADD R79, R79, UR52 ;  /* 0x000000344f4f7c36 */ /* 0x000fca0008000000 */
[----:B------:R-:W1:Y:S08]  /*d830*/  MUFU.TANH R5, R5 ;  /* 0x0000000500057308 */ /* 0x000e700000002400 */
[----:B------:R-:W1:Y:S01]  /*d840*/  MUFU.TANH R24, R24 ;  /* 0x0000001800187308 */ /* 0x000e620000002400 */
[----:B0-----:R-:W-:Y:S01]  /*d850*/  VIADDMNMX R76, R74, R80, R78, PT ;  /* 0x000000504a4c7246 */ /* 0x001fe2000380014e */
[----:B------:R-:W-:-:S06]  /*d860*/  IMAD.IADD R75, R79, 0x1, R74 ;  /* 0x000000014f4b7824 */ /* 0x000fcc00078e024a */
        /* <DEDUP_REMOVED lines=44> */
.L_x_11511:
[----:B------:R-:W-:-:S06]  /*db30*/  UISETP.NE.AND UP1, UPT, UR7, 0x1, UPT ;  /* 0x000000010700788c */ /* 0x000fcc000bf25270 */
[----:B------:R-:W-:-:S05]  /*db40*/  PLOP3.LUT P1, PT, PT, PT, UP1, 0x80, 0x0 ;  /* 0x000000000000781c */ /* 0x000fca0003f2f018 */
[----:B------:R-:W-:-:S08]  /*db50*/  @UP1 ULDC.64 UR4, c[0x0][0x9e8] ;  /* 0x00027a0000041ab9 */ /* 0x000fd00000000a00 */
[----:B------:R-:W-:-:S05]  /*db60*/  @P1 IMAD.HI.U32 R81, R74, UR4, RZ ;  /* 0x000000044a511c27 */ /* 0x000fca000f8e00ff */
[----:B------:R-:W-:-:S07]  /*db70*/  @P1 SHF.R.U32.HI R74, RZ, UR5, R81 ;  /* 0x00000005ff4a1c19 */ /* 0x000fce0008011651 */
.L_x_11512:
[----:B------:R-:W-:Y:S05]  /*db80*/  BSYNC B0 ;  /* 0x0000000000007941 */ /* 0x000fea0003800000 */
.L_x_11510:
[----:B------:R-:W-:-:S04]  /*db90*/  IMAD R74, R74, UR7, -R77 ;  /* 0x000000074a4a7c24 */ /* 0x000fc8000f8e0a4d */
[----:B------:R-:W-:-:S05]  /*dba0*/  IMAD.IADD R74, R74, 0x1, -R156 ;  /* 0x000000014a4a7824 */ /* 0x000fca00078e0a9c */
[----:B------:R-:W-:Y:S02]  /*dbb0*/  VIMNMX R75, R75, R74, !PT ;  /* 0x0000004a4b4b7248 */ /* 0x000fe40007fe0100 */
[----:B------:R-:W-:-:S07]  /*dbc0*/  VIADDMNMX R76, R74, UR7, R76, PT ;  /* 0x000000074a4c7c46 */ /* 0x000fce000b80014c */
.L_x_11509:
[C---:B------:R-:W-:Y:S01]  /*dbd0*/  ISETP.GE.AND P2, PT, R73.reuse, 0x9, PT ;  /* 0x000000094900780c */ /* 0x040fe20003f46270 */
[----:B------:R-:W1:Y:S01]  /*dbe0*/  SHFL.IDX PT, R3, R3, 0x1, 0x1c1f ;  /* 0x003c1f0003037f89 */ /* 0x000e6200000e0000 */
[----:B------:R-:W-:Y:S02]  /*dbf0*/  ISETP.GE.AND P1, PT, R73, 0x2, PT ;  /* 0x000000024900780c */ /* 0x000fe40003f26270 */
[----:B------:R-:W-:Y:S02]  /*dc00*/  LOP3.LUT R16, R16, 0xfffffffe, RZ, 0xc0, !PT ;  /* 0xfffffffe10107812 */ /* 0x000fe400078ec0ff */
[----:B------:R-:W-:Y:S02]  /*dc10*/  ISETP.GT.AND P3, PT, R75, 0x1, !P1 ;  /* 0x000000014b00780c */ /* 0x000fe40004f64270 */
[----:B------:R-:W-:Y:S02]  /*dc20*/  ISETP.GE.AND P4, PT, R73, 0xa, PT ;  /* 0x0000000a4900780c */ /* 0x000fe40003f86270 */
[----:B------:R-:W-:-:S02]  /*dc30*/  ISETP.LT.OR P3, PT, R76, 0x2, P3 ;  /* 0x000000024c00780c */ /* 0x000fc40001f61670 */
[----:B------:R-:W-:Y:S02]  /*dc40*/  ISETP.GE.AND P6, PT, R73, 0x1, PT ;  /* 0x000000014900780c */ /* 0x000fe40003fc6270 */
[----:B------:R-:W-:Y:S02]  /*dc50*/  @P2 LOP3.LUT R16, R16, 0x1, RZ, 0xfc, !PT ;  /* 0x0000000110102812 */ /* 0x000fe400078efcff */
[----:B------:R-:W-:Y:S02]  /*dc60*/  ISETP.GT.AND P2, PT, R75, 0x8, !P2 ;  /* 0x000000084b00780c */ /* 0x000fe40005744270 */
[----:B------:R-:W-:Y:S02]  /*dc70*/  FSEL R74, R5, -INF , !P3 ;  /* 0xff800000054a7808 */ /* 0x000fe40005800000 */
[----:B------:R-:W-:Y:S02]  /*dc80*/  ISETP.LT.OR P2, PT, R76, 0x9, P2 ;  /* 0x000000094c00780c */ /* 0x000fe40001741670 */
[----:B------:R-:W-:-:S02]  /*dc90*/  ISETP.GE.AND P3, PT, R73, 0x11, PT ;  /* 0x000000114900780c */ /* 0x000fc40003f66270 */
[----:B------:R-:W-:Y:S01]  /*dca0*/  LOP3.LUT R16, R16, 0xfffffffd, RZ, 0xc0, !PT ;  /* 0xfffffffd10107812 */ /* 0x000fe200078ec0ff */
[----:B-1----:R-:W-:Y:S01]  /*dcb0*/  IMAD.IADD R79, R79, 0x1, R3 ;  /* 0x000000014f4f7824 */ /* 0x002fe200078e0203 */
[----:B------:R-:W-:Y:S02]  /*dcc0*/  FSEL R8, R8, -INF , !P2 ;  /* 0xff80000008087808 */ /* 0x000fe40005000000 */
[----:B------:R-:W-:Y:S02]  /*dcd0*/  ISETP.GT.AND P2, PT, R75, 0x9, !P4 ;  /* 0x000000094b00780c */ /* 0x000fe40006744270 */
[----:B------:R-:W-:Y:S02]  /*dce0*/  @P4 LOP3.LUT R16, R16, 0x2, RZ, 0xfc, !PT ;  /* 0x0000000210104812 */ /* 0x000fe400078efcff */
[----:B------:R-:W-:Y:S02]  /*dcf0*/  ISETP.LT.OR P2, PT, R76, 0xa, P2 ;  /* 0x0000000a4c00780c */ /* 0x000fe40001741670 */
[----:B------:R-:W-:-:S02]  /*dd00*/  LOP3.LUT R16, R16, 0xfffffffb, RZ, 0xc0, !PT ;  /* 0xfffffffb10107812 */ /* 0x000fc400078ec0ff */
[----:B------:R-:W-:Y:S02]  /*dd10*/  FSEL R9, R9, -INF , !P2 ;  /* 0xff80000009097808 */ /* 0x000fe40005000000 */
[----:B------:R-:W-:Y:S02]  /*dd20*/  @P3 LOP3.LUT R16, R16, 0x4, RZ, 0xfc, !PT ;  /* 0x0000000410103812 */ /* 0x000fe400078efcff */
[----:B------:R-:W-:Y:S02]  /*dd30*/  ISETP.GT.AND P2, PT, R75, 0x10, !P3 ;  /* 0x000000104b00780c */ /* 0x000fe40005f44270 */
[----:B------:R-:W-:Y:S02]  /*dd40*/  ISETP.GE.AND P3, PT, R73, 0x12, PT ;  /* 0x000000124900780c */ /* 0x000fe40003f66270 */
[----:B------:R-:W-:Y:S02]  /*dd50*/  ISETP.LT.OR P2, PT, R76, 0x11, P2 ;  /* 0x000000114c00780c */ /* 0x000fe40001741670 */
[----:B------:R-:W-:-:S02]  /*dd60*/  LOP3.LUT R16, R16, 0xfdffffff, RZ, 0xc0, !PT ;  /* 0xfdffffff10107812 */ /* 0x000fc400078ec0ff */
[----:B------:R-:W-:Y:S02]  /*dd70*/  FSEL R12, R12, -INF , !P2 ;  /* 0xff8000000c0c7808 */ /* 0x000fe40005000000 */
[----:B------:R-:W-:Y:S02]  /*dd80*/  ISETP.GT.AND P2, PT, R75, 0x11, !P3 ;  /* 0x000000114b00780c */ /* 0x000fe40005f44270 */
[----:B------:R-:W-:Y:S02]  /*dd90*/  VIADDMNMX R78, R3, R80, R78, PT ;  /* 0x00000050034e7246 */ /* 0x000fe4000380014e */
[----:B------:R-:W-:Y:S02]  /*dda0*/  ISETP.LT.OR P2, PT, R76, 0x12, P2 ;  /* 0x000000124c00780c */ /* 0x000fe40001741670 */
[----:B------:R-:W-:Y:S02]  /*ddb0*/  @P3 LOP3.LUT R16, R16, 0x2000000, RZ, 0xfc, !PT ;  /* 0x0200000010103812 */ /* 0x000fe400078efcff */
[----:B------:R-:W-:-:S02]  /*ddc0*/  ISETP.GE.AND P3, PT, R73, 0x19, PT ;  /* 0x000000194900780c */ /* 0x000fc40003f66270 */
        /* <DEDUP_REMOVED lines=55> */
[----:B0-----:R-:W-:Y:S02]  /*e140*/  FSEL R38, R38, -INF , !P2 ;  /* 0xff80000026267808 */ /* 0x001fe40005000000 */
        /* <DEDUP_REMOVED lines=89> */
[----:B------:R-:W-:-:S04]  /*e6e0*/  ISETP.GT.AND P5, PT, R75, RZ, !P6 ;  /* 0x000000ff4b00720c */ /* 0x000fc800077a4270 */
        /* <DEDUP_REMOVED lines=22> */
.L_x_11515:
[----:B------:R-:W-:-:S06]  /*e850*/  UISETP.NE.AND UP1, UPT, UR7, 0x1, UPT ;  /* 0x000000010700788c */ /* 0x000fcc000bf25270 */
[----:B------:R-:W-:-:S05]  /*e860*/  PLOP3.LUT P5, PT, PT, PT, UP1, 0x80, 0x0 ;  /* 0x000000000000781c */ /* 0x000fca0003faf018 */
[----:B------:R-:W-:-:S08]  /*e870*/  @UP1 ULDC.64 UR4, c[0x0][0x9e8] ;  /* 0x00027a0000041ab9 */ /* 0x000fd00000000a00 */
[----:B------:R-:W-:Y:S01]  /*e880*/  @P5 IMAD.HI.U32 R5, R3, UR4, RZ ;  /* 0x0000000403055c27 */ /* 0x000fe2000f8e00ff */
[----:B------:R-:W-:-:S13]  /*e890*/  PLOP3.LUT P5, PT, PT, PT, UP1, 0x80, 0x0 ;  /* 0x000000000000781c */ /* 0x000fda0003faf018 */
[----:B------:R-:W-:-:S07]  /*e8a0*/  @P5 SHF.R.U32.HI R3, RZ, UR5, R5 ;  /* 0x00000005ff035c19 */ /* 0x000fce0008011605 */
.L_x_11516:
[----:B------:R-:W-:Y:S05]  /*e8b0*/  BSYNC B0 ;  /* 0x0000000000007941 */ /* 0x000fea0003800000 */
.L_x_11514:
[----:B------:R-:W-:-:S04]  /*e8c0*/  IMAD R3, R3, UR7, -R77 ;  /* 0x0000000703037c24 */ /* 0x000fc8000f8e0a4d */
[----:B------:R-:W-:-:S05]  /*e8d0*/  IMAD.IADD R3, R3, 0x1, -R156 ;  /* 0x0000000103037824 */ /* 0x000fca00078e0a9c */
[----:B------:R-:W-:Y:S02]  /*e8e0*/  VIMNMX R79, R79, R3, !PT ;  /* 0x000000034f4f7248 */ /* 0x000fe40007fe0100 */
[----:B------:R-:W-:-:S07]  /*e8f0*/  VIADDMNMX R78, R3, UR7, R78, PT ;  /* 0x00000007034e7c46 */ /* 0x000fce000b80014e */
.L_x_11513:
[----:B------:R-:W-:Y:S01]  /*e900*/  ISETP.GT.AND P1, PT, R79, 0x1, !P1 ;  /* 0x000000014f00780c */ /* 0x000fe20004f24270 */
[----:B------:R-:W-:Y:S01]  /*e910*/  ULDC UR51, c[0x0][0x988] ;  /* 0x0002620000337ab9 */ /* 0x000fe20000000800 */
[----:B------:R-:W2:Y:S02]  /*e920*/  LDL R82, [R1] ;  /* 0x0000000001527983 */ /* 0x000ea40000100800 */
[----:B------:R-:W-:Y:S02]  /*e930*/  ISETP.LT.OR P1, PT, R78, 0x2, P1 ;  /* 0x000000024e00780c */ /* 0x000fe40000f21670 */
[----:B------:R-:W3:Y:S02]  /*e940*/  LDL R83, [R1+0x70] ;  /* 0x0000700001537983 */ /* 0x000ee40000100800 */
[----:B------:R-:W-:Y:S02]  /*e950*/  FSEL R7, R7, -INF , !P1 ;  /* 0xff80000007077808 */ /* 0x000fe40004800000 */
[----:B------:R-:W-:Y:S01]  /*e960*/  LOP3.LUT P1, RZ, R16, 0x1, RZ, 0xc0, !PT ;  /* 0x0000000110ff7812 */ /* 0x000fe2000782c0ff */
[----:B------:R-:W4:Y:S03]  /*e970*/  LDL R81, [R1+0x8] ;  /* 0x0000080001517983 */ /* 0x000f260000100800 */
[----:B------:R-:W-:Y:S01]  /*e980*/  ISETP.GT.AND P1, PT, R79, 0x8, !P1 ;  /* 0x000000084f00780c */ /* 0x000fe20004f24270 */
[----:B------:R-:W5:Y:S03]  /*e990*/  LDL R80, [R1+0x4] ;  /* 0x0000040001507983 */ /* 0x000f660000100800 */
[----:B------:R-:W-:-:S04]  /*e9a0*/  ISETP.LT.OR P1, PT, R78, 0x9, P1 ;  /* 0x000000094e00780c */ /* 0x000fc80000f21670 */
[----:B------:R-:W-:Y:S02]  /*e9b0*/  FSEL R10, R10, -INF , !P1 ;  /* 0xff8000000a0a7808 */ /* 0x000fe40004800000 */
[----:B------:R-:W-:-:S04]  /*e9c0*/  LOP3.LUT P1, RZ, R16, 0x2, RZ, 0xc0, !PT ;  /* 0x0000000210ff7812 */ /* 0x000fc8000782c0ff */
[----:B------:R-:W-:Y:S02]  /*e9d0*/  ISETP.GT.AND P1, PT, R79, 0x9, !P1 ;  /* 0x000000094f00780c */ /* 0x000fe40004f24270 */
[----:B------:R-:W-:Y:S02]  /*e9e0*/  LOP3.LUT P5, RZ, R16, 0x4, RZ, 0xc0, !PT ;  /* 0x0000000410ff7812 */ /* 0x000fe400078ac0ff */
[----:B------:R-:W-:-:S04]  /*e9f0*/  ISETP.LT.OR P1, PT, R78, 0xa, P1 ;  /* 0x0000000a4e00780c */ /* 0x000fc80000f21670 */
[----:B------:R-:W-:Y:S02]  /*ea00*/  FSEL R11, R11, -INF , !P1 ;  /* 0xff8000000b0b7808 */ /* 0x000fe40004800000 */
        /* <DEDUP_REMOVED lines=50> */
[----:B------:R-:W-:Y:S02]  /*ed30*/  LOP3.LUT P5, RZ, R16, 0x8000, RZ, 0xc0, !PT ;  /* 0x0000800010ff7812 */ /* 0x000fe400078ac0ff */
[----:B------:R-:W-:Y:S02]  /*ed40*/  FMNMX.FTZ R3, R27, R3, !PT ;  /* 0x000000031b037209 */ /* 0x000fe40007810000 */
[----:B------:R-:W-:Y:S02]  /*ed50*/  FSEL R40, R40, -INF , !P1 ;  /* 0xff80000028287808 */ /* 0x000fe40004800000 */
[----:B------:R-:W-:-:S02]  /*ed60*/  ISETP.GT.AND P1, PT, R79, 0x39, !P5 ;  /* 0x000000394f00780c */ /* 0x000fc40006f24270 */
[----:B------:R-:W-:Y:S02]  /*ed70*/  FMNMX.FTZ R3, R30, R3, !PT ;  /* 0x000000031e037209 */ /* 0x000fe40007810000 */
[----:B------:R-:W-:Y:S02]  /*ed80*/  ISETP.LT.OR P1, PT, R78, 0x3a, P1 ;  /* 0x0000003a4e00780c */ /* 0x000fe40000f21670 */
[----:B------:R-:W-:Y:S02]  /*ed90*/  FMNMX.FTZ R3, R31, R3, !PT ;  /* 0x000000031f037209 */ /* 0x000fe40007810000 */
[----:B------:R-:W-:Y:S02]  /*eda0*/  FSEL R41, R41, -INF , !P1 ;  /* 0xff80000029297808 */ /* 0x000fe40004800000 */
[----:B------:R-:W-:Y:S02]  /*edb0*/  FMNMX.FTZ R3, R34, R3, !PT ;  /* 0x0000000322037209 */ /* 0x000fe40007810000 */
[----:B------:R-:W-:-:S02]  /*edc0*/  LOP3.LUT P1, RZ, R16, 0x4000, RZ, 0xc0, !PT ;  /* 0x0000400010ff7812 */ /* 0x000fc4000782c0ff */
[----:B------:R-:W-:Y:S02]  /*edd0*/  FMNMX.FTZ R3, R35, R3, !PT ;  /* 0x0000000323037209 */ /* 0x000fe40007810000 */
        /* <DEDUP_REMOVED lines=34> */
[----:B------:R-:W-:-:S02]  /*f000*/  LOP3.LUT P1, RZ, R16, 0x200, RZ, 0xc0, !PT ;  /* 0x0000020010ff7812 */ /* 0x000fc4000782c0ff */
[----:B------:R-:W-:Y:S02]  /*f010*/  FMNMX.FTZ R3, R69, R3, !PT ;  /* 0x0000000345037209 */ /* 0x000fe40007810000 */
[----:B------:R-:W-:Y:S02]  /*f020*/  ISETP.GT.AND P1, PT, R79, 0x51, !P1 ;  /* 0x000000514f00780c */ /* 0x000fe40004f24270 */
[----:B------:R-:W-:Y:S02]  /*f030*/  FMNMX.FTZ R3, R70, R3, !PT ;  /* 0x0000000346037209 */ /* 0x000fe40007810000 */
[----:B------:R-:W-:Y:S02]  /*f040*/  ISETP.LT.OR P1, PT, R78, 0x52, P1 ;  /* 0x000000524e00780c */ /* 0x000fe40000f21670 */
[----:B------:R-:W-:Y:S02]  /*f050*/  FMNMX.FTZ R3, R72, R3, !PT ;  /* 0x0000000348037209 */ /* 0x000fe40007810000 */
[----:B------:R-:W-:-:S02]  /*f060*/  FSEL R53, R53, -INF , !P1 ;  /* 0xff80000035357808 */ /* 0x000fc40004800000 */
[----:B------:R-:W-:Y:S01]  /*f070*/  LOP3.LUT P1, RZ, R16, 0x100, RZ, 0xc0, !PT ;  /* 0x0000010010ff7812 */ /* 0x000fe2000782c0ff */
[----:B------:R-:W0:Y:S03]  /*f080*/  SHFL.BFLY PT, R5, R3, 0x2, 0x1f ;  /* 0x0c401f0003057f89 */ /* 0x000e2600000e0000 */
[----:B------:R-:W-:-:S04]  /*f090*/  ISETP.GT.AND P1, PT, R79, 0x58, !P1 ;  /* 0x000000584f00780c */ /* 0x000fc80004f24270 */
[----:B------:R-:W-:-:S04]  /*f0a0*/  ISETP.LT.OR P1, PT, R78, 0x59, P1 ;  /* 0x000000594e00780c */ /* 0x000fc80000f21670 */
[----:B------:R-:W-:Y:S02]  /*f0b0*/  FSEL R56, R56, -INF , !P1 ;  /* 0xff80000038387808 */ /* 0x000fe40004800000 */
[----:B------:R-:W-:-:S04]  /*f0c0*/  LOP3.LUT P1, RZ, R16, 0x80, RZ, 0xc0, !PT ;  /* 0x0000008010ff7812 */ /* 0x000fc8000782c0ff */
[----:B------:R-:W-:-:S04]  /*f0d0*/  ISETP.GT.AND P1, PT, R79, 0x59, !P1 ;  /* 0x000000594f00780c */ /* 0x000fc80004f24270 */
[----:B------:R-:W-:Y:S02]  /*f0e0*/  ISETP.LT.OR P1, PT, R78, 0x5a, P1 ;  /* 0x0000005a4e00780c */ /* 0x000fe40000f21670 */
[----:B0-----:R-:W-:Y:S02]  /*f0f0*/  FMNMX.FTZ R5, R3, R5, !PT ;  /* 0x0000000503057209 */ /* 0x001fe40007810000 */
[----:B------:R-:W-:Y:S02]  /*f100*/  FSEL R57, R57, -INF , !P1 ;  /* 0xff80000039397808 */ /* 0x000fe40004800000 */
[----:B------:R-:W-:Y:S01]  /*f110*/  LOP3.LUT P1, RZ, R16, 0x40, RZ, 0xc0, !PT ;  /* 0x0000004010ff7812 */ /* 0x000fe2000782c0ff */
[----:B------:R-:W0:Y:S03]  /*f120*/  SHFL.BFLY PT, R3, R5, 0x1, 0x1f ;  /* 0x0c201f0005037f89 */ /* 0x000e2600000e0000 */
[----:B------:R-:W-:-:S04]  /*f130*/  ISETP.GT.AND P1, PT, R79, 0x60, !P1 ;  /* 0x000000604f00780c */ /* 0x000fc80004f24270 */
[----:B------:R-:W-:-:S04]  /*f140*/  ISETP.LT.OR P1, PT, R78, 0x61, P1 ;  /* 0x000000614e00780c */ /* 0x000fc80000f21670 */
[----:B------:R-:W-:Y:S02]  /*f150*/  FSEL R60, R60, -INF , !P1 ;  /* 0xff8000003c3c7808 */ /* 0x000fe40004800000 */
[----:B------:R-:W-:-:S04]  /*f160*/  LOP3.LUT P1, RZ, R16, 0x10, RZ, 0xc0, !PT ;  /* 0x0000001010ff7812 */ /* 0x000fc8000782c0ff */
[----:B------:R-:W-:Y:S02]  /*f170*/  ISETP.GT.AND P1, PT, R79, 0x61, !P1 ;  /* 0x000000614f00780c */ /* 0x000fe40004f24270 */
[----:B------:R-:W-:Y:S02]  /*f180*/  LOP3.LUT P5, RZ, R16, 0x8, RZ, 0xc0, !PT ;  /* 0x0000000810ff7812 */ /* 0x000fe400078ac0ff */
[----:B------:R-:W-:-:S04]  /*f190*/  ISETP.LT.OR P1, PT, R78, 0x62, P1 ;  /* 0x000000624e00780c */ /* 0x000fc80000f21670 */
[----:B------:R-:W-:Y:S02]  /*f1a0*/  FSEL R61, R61, -INF , !P1 ;  /* 0xff8000003d3d7808 */ /* 0x000fe40004800000 */
[----:B------:R-:W-:Y:S02]  /*f1b0*/  ISETP.GT.AND P1, PT, R79, 0x68, !P5 ;  /* 0x000000684f00780c */ /* 0x000fe40006f24270 */
[----:B0-----:R-:W-:Y:S02]  /*f1c0*/  FMNMX.FTZ R5, R5, R3, !PT ;  /* 0x0000000305057209 */ /* 0x001fe40007810000 */
[----:B------:R-:W-:-:S03]  /*f1d0*/  ISETP.LT.OR P1, PT, R78, 0x69, P1 ;  /* 0x000000694e00780c */ /* 0x000fc60000f21670 */
[----:B------:R-:W-:Y:S01]  /*f1e0*/  FMUL.FTZ R3, R5, UR51 ;  /* 0x0000003305037c20 */ /* 0x000fe20008410000 */
[----:B------:R-:W-:Y:S02]  /*f1f0*/  FSEL R65, R65, -INF , !P1 ;  /* 0xff80000041417808 */ /* 0x000fe40004800000 */
[----:B------:R-:W-:Y:S02]  /*f200*/  FSETP.NEU.FTZ.AND P1, PT, R5, -INF , PT ;  /* 0xff8000000500780b */ /* 0x000fe40003f3d000 */
[----:B------:R-:W-:Y:S02]  /*f210*/  ISETP.GT.AND P6, PT, R79, RZ, !P6 ;  /* 0x000000ff4f00720c */ /* 0x000fe400077c4270 */
[----:B------:R-:W-:Y:S02]  /*f220*/  FSEL R3, R3, RZ, P1 ;  /* 0x000000ff03037208 */ /* 0x000fe40000800000 */
[----:B------:R-:W-:-:S03]  /*f230*/  ISETP.LT.OR P6, PT, R78, 0x1, P6 ;  /* 0x000000014e00780c */ /* 0x000fc600037c1670 */
        /* <DEDUP_REMOVED lines=32> */
[----:B------:R-:W-:-:S04]  /*f440*/  FSEL R72, R6, -INF , !P6 ;  /* 0xff80000006487808 */ /* 0x000fc80007000000 */
        /* <DEDUP_REMOVED lines=21> */
[----:B------:R-:W-:Y:S02]  /*f5a0*/  FMNMX.FTZ R6, R56, R75, !PT ;  /* 0x0000004b38067209 */ /* 0x000fe40007810000 */
[----:B------:R-:W-:Y:S02]  /*f5b0*/  LOP3.LUT P5, RZ, R16, 0x4000000, RZ, 0xc0, !PT ;  /* 0x0400000010ff7812 */ /* 0x000fe400078ac0ff */
[----:B------:R-:W-:Y:S02]  /*f5c0*/  FMNMX.FTZ R75, R57, R6, !PT ;  /* 0x00000006394b7209 */ /* 0x000fe40007810000 */
[----:B------:R-:W-:Y:S02]  /*f5d0*/  ISETP.GT.AND P1, PT, R79, 0x69, !P5 ;  /* 0x000000694f00780c */ /* 0x000fe40006f24270 */
[----:B------:R-:W-:Y:S02]  /*f5e0*/  FMNMX.FTZ R6, R60, R75, !PT ;  /* 0x0000004b3c067209 */ /* 0x000fe40007810000 */
[----:B------:R-:W-:-:S02]  /*f5f0*/  ISETP.LT.OR P1, PT, R78, 0x6a, P1 ;  /* 0x0000006a4e00780c */ /* 0x000fc40000f21670 */
[----:B------:R-:W-:Y:S02]  /*f600*/  ISETP.GT.AND P2, PT, R79, 0x70, !P2 ;  /* 0x000000704f00780c */ /* 0x000fe40005744270 */
[----:B------:R-:W-:Y:S02]  /*f610*/  FMNMX.FTZ R6, R61, R6, !PT ;  /* 0x000000063d067209 */ /* 0x000fe40007810000 */
[----:B------:R-:W-:Y:S02]  /*f620*/  FSEL R64, R64, -INF , !P1 ;  /* 0xff80000040407808 */ /* 0x000fe40004800000 */
[----:B------:R-:W-:Y:S02]  /*f630*/  ISETP.GT.AND P3, PT, R79, 0x71, !P3 ;  /* 0x000000714f00780c */ /* 0x000fe40005f64270 */
[----:B------:R-:W-:Y:S02]  /*f640*/  ISETP.LT.OR P2, PT, R78, 0x71, P2 ;  /* 0x000000714e00780c */ /* 0x000fe40001741670 */
[----:B------:R-:W-:-:S02]  /*f650*/  FMNMX.FTZ R6, R65, R6, !PT ;  /* 0x0000000641067209 */ /* 0x000fc40007810000 */
[----:B------:R-:W-:Y:S02]  /*f660*/  LOP3.LUT P5, RZ, R16, 0x8000000, RZ, 0xc0, !PT ;  /* 0x0800000010ff7812 */ /* 0x000fe400078ac0ff */
[C---:B------:R-:W-:Y:S02]  /*f670*/  ISETP.GT.AND P4, PT, R79.reuse, 0x78, !P4 ;  /* 0x000000784f00780c */ /* 0x040fe40006784270 */
[----:B------:R-:W-:Y:S02]  /*f680*/  ISETP.LT.OR P3, PT, R78, 0x72, P3 ;  /* 0x000000724e00780c */ /* 0x000fe40001f61670 */
[----:B------:R-:W-:Y:S02]  /*f690*/  FSEL R66, R66, -INF , !P2 ;  /* 0xff80000042427808 */ /* 0x000fe40005000000 */
[----:B------:R-:W-:Y:S02]  /*f6a0*/  FMNMX.FTZ R6, R64, R6, !PT ;  /* 0x0000000640067209 */ /* 0x000fe40007810000 */
[----:B------:R-:W-:-:S02]  /*f6b0*/  ISETP.GT.AND P1, PT, R79, 0x79, !P5 ;  /* 0x000000794f00780c */ /* 0x000fc40006f24270 */
[----:B------:R-:W-:Y:S02]  /*f6c0*/  ISETP.LT.OR P4, PT, R78, 0x79, P4 ;  /* 0x000000794e00780c */ /* 0x000fe40002781670 */
[----:B------:R-:W-:Y:S02]  /*f6d0*/  FSEL R68, R68, -INF , !P3 ;  /* 0xff80000044447808 */ /* 0x000fe40005800000 */
[----:B------:R-:W-:Y:S02]  /*f6e0*/  FMNMX.FTZ R6, R66, R6, !PT ;  /* 0x0000000642067209 */ /* 0x000fe40007810000 */
[----:B------:R-:W-:Y:S02]  /*f6f0*/  ISETP.LT.OR P1, PT, R78, 0x7a, P1 ;  /* 0x0000007a4e00780c */ /* 0x000fe40000f21670 */
[----:B------:R-:W-:Y:S02]  /*f700*/  FSEL R0, R0, -INF , !P4 ;  /* 0xff80000000007808 */ /* 0x000fe40006000000 */
[----:B------:R-:W-:-:S02]  /*f710*/  FMNMX.FTZ R6, R68, R6, !PT ;  /* 0x0000000644067209 */ /* 0x000fc40007810000 */
[----:B------:R-:W-:Y:S02]  /*f720*/  FSEL R71, R71, -INF , !P1 ;  /* 0xff80000047477808 */ /* 0x000fe40004800000 */
[----:B------:R-:W-:-:S04]  /*f730*/  FMNMX.FTZ R6, R0, R6, !PT ;  /* 0x0000000600067209 */ /* 0x000fc80007810000 */
[----:B------:R-:W-:-:S05]  /*f740*/  FMNMX.FTZ R6, R71, R6, !PT ;  /* 0x0000000647067209 */ /* 0x000fca0007810000 */
[----:B------:R-:W0:Y:S01]  /*f750*/  SHFL.BFLY PT, R75, R6, 0x2, 0x1f ;  /* 0x0c401f00064b7f89 */ /* 0x000e2200000e0000 */
[----:B------:R-:W-:Y:S08]  /*f760*/  MUFU.EX2 R8, R4 ;  /* 0x0000000400087308 */ /* 0x000ff00000000800 */
[----:B------:R-:W1:Y:S01]  /*f770*/  MUFU.EX2 R74, R74 ;  /* 0x0000004a004a7308 */ /* 0x000e620000000800 */
[----:B0-----:R-:W-:Y:S01]  /*f780*/  FMNMX.FTZ R6, R6, R75, !PT ;  /* 0x0000004b06067209 */ /* 0x001fe20007810000 */
[----:B-1----:R-:W-:Y:S01]  /*f790*/  FADD.FTZ R4, R8, R74 ;  /* 0x0000004a08047221 */ /* 0x002fe20000010000 */
[----:B------:R-:W-:-:S05]  /*f7a0*/  F2FP.BF16.F32.PACK_AB R8, R74, R8 ;  /* 0x000000084a08723e */ /* 0x000fca00000010ff */
[----:B------:R-:W-:Y:S08]  /*f7b0*/  MUFU.EX2 R74, R30 ;  /* 0x0000001e004a7308 */ /* 0x000ff00000000800 */
[----:B------:R0:W-:Y:S02]  /*f7c0*/  MUFU.EX2 R30, R38 ;  /* 0x00000026001e7308 */ /* 0x0001e40000000800 */
[----:B0-----:R-:W0:Y:S06]  /*f7d0*/  SHFL.BFLY PT, R38, R6, 0x1, 0x1f ;  /* 0x0c201f0006267f89 */ /* 0x001e2c00000e0000 */
[----:B------:R-:W1:Y:S08]  /*f7e0*/  MUFU.EX2 R73, R73 ;  /* 0x0000004900497308 */ /* 0x000e700000000800 */
[----:B------:R-:W2:Y:S01]  /*f7f0*/  MUFU.EX2 R9, R9 ;  /* 0x0000000900097308 */ /* 0x000ea20000000800 */
[----:B0-----:R-:W-:-:S04]  /*f800*/  FMNMX.FTZ R6, R6, R38, !PT ;  /* 0x0000002606067209 */ /* 0x001fc80007810000 */
[C---:B------:R-:W-:Y:S01]  /*f810*/  FSETP.NEU.FTZ.AND P1, PT, R6.reuse, -INF , PT ;  /* 0xff8000000600780b */ /* 0x040fe20003f3d000 */
[----:B------:R-:W-:Y:S02]  /*f820*/  FMUL.FTZ R75, R6, UR51 ;  /* 0x00000033064b7c20 */ /* 0x000fe40008410000 */
[----:B------:R-:W0:Y:S03]  /*f830*/  MUFU.EX2 R12, R12 ;  /* 0x0000000c000c7308 */ /* 0x000e260000000800 */
[----:B------:R-:W-:-:S05]  /*f840*/  FSEL R75, R75, RZ, P1 ;  /* 0x000000ff4b4b7208 */ /* 0x000fca0000800000 */
[----:B------:R-:W3:Y:S01]  /*f850*/  MUFU.EX2 R13, R13 ;  /* 0x0000000d000d7308 */ /* 0x000ee20000000800 */
[--C-:B------:R-:W-:Y:S01]  /*f860*/  FFMA.FTZ R72, R72, UR51, -R75.reuse ;  /* 0x0000003348487c23 */ /* 0x100fe2000801084b */
[--C-:B------:R-:W-:Y:S01]  /*f870*/  FFMA.FTZ R7, R7, UR51, -R75.reuse ;  /* 0x0000003307077c23 */ /* 0x100fe2000801084b */
[----:B-1----:R-:W-:Y:S01]  /*f880*/  FADD.FTZ R4, R73, R4 ;  /* 0x0000000449047221 */ /* 0x002fe20000010000 */
[----:B------:R-:W-:-:S04]  /*f890*/  FFMA.FTZ R10, R10, UR51, -R75 ;  /* 0x000000330a0a7c23 */ /* 0x000fc8000801084b */
[----:B------:R-:W1:Y:S01]  /*f8a0*/  MUFU.EX2 R20, R20 ;  /* 0x0000001400147308 */ /* 0x000e620000000800 */
[----:B------:R-:W-:Y:S01]  /*f8b0*/  FFMA.FTZ R11, R11, UR51, -R75 ;  /* 0x000000330b0b7c23 */ /* 0x000fe2000801084b */
[----:B--2---:R-:W-:-:S06]  /*f8c0*/  FADD.FTZ R4, R9, R4 ;  /* 0x0000000409047221 */ /* 0x004fcc0000010000 */
[----:B------:R-:W-:Y:S01]  /*f8d0*/  MUFU.EX2 R72, R72 ;  /* 0x0000004800487308 */ /* 0x000fe20000000800 */
[----:B0-----:R-:W-:-:S07]  /*f8e0*/  FADD.FTZ R4, R12, R4 ;  /* 0x000000040c047221 */ /* 0x001fce0000010000 */
[----:B------:R-:W0:Y:S01]  /*f8f0*/  MUFU.EX2 R7, R7 ;  /* 0x0000000700077308 */ /* 0x000e220000000800 */
[----:B------:R-:W-:-:S07]  /*f900*/  FFMA.FTZ R14, R14, UR51, -R75 ;  /* 0x000000330e0e7c23 */ /* 0x000fce000801084b */
[----:B------:R-:W2:Y:S01]  /*f910*/  MUFU.EX2 R21, R21 ;  /* 0x0000001500157308 */ /* 0x000ea20000000800 */
[----:B------:R-:W-:-:S07]  /*f920*/  FFMA.FTZ R15, R15, UR51, -R75 ;  /* 0x000000330f0f7c23 */ /* 0x000fce000801084b */
[----:B------:R4:W5:Y:S01]  /*f930*/  MUFU.EX2 R38, R10 ;  /* 0x0000000a00267308 */ /* 0x0009620000000800 */
[--C-:B------:R-:W-:Y:S01]  /*f940*/  FFMA.FTZ R24, R24, UR51, -R75.reuse ;  /* 0x0000003318187c23 */ /* 0x100fe2000801084b */
[--C-:B------:R-:W-:Y:S01]  /*f950*/  FFMA.FTZ R25, R25, UR51, -R75.reuse ;  /* 0x0000003319197c23 */ /* 0x100fe2000801084b */
[----:B------:R-:W-:-:S05]  /*f960*/  FFMA.FTZ R28, R28, UR51, -R75 ;  /* 0x000000331c1c7c23 */ /* 0x000fca000801084b */
[----:B------:R-:W5:Y:S01]  /*f970*/  MUFU.EX2 R26, R26 ;  /* 0x0000001a001a7308 */ /* 0x000f620000000800 */
[----:B----4-:R-:W-:Y:S01]  /*f980*/  F2FP.BF16.F32.PACK_AB R10, R9, R73 ;  /* 0x00000049090a723e */ /* 0x010fe200000010ff */
[--C-:B------:R-:W-:Y:S01]  /*f990*/  FFMA.FTZ R29, R29, UR51, -R75.reuse ;  /* 0x000000331d1d7c23 */ /* 0x100fe2000801084b */
[--C-:B------:R-:W-:Y:S01]  /*f9a0*/  FFMA.FTZ R32, R32, UR51, -R75.reuse ;  /* 0x0000003320207c23 */ /* 0x100fe2000801084b */
[--C-:B------:R-:W-:Y:S01]  /*f9b0*/  FFMA.FTZ R33, R33, UR51, -R75.reuse ;  /* 0x0000003321217c23 */ /* 0x100fe2000801084b */
[----:B------:R-:W-:-:S03]  /*f9c0*/  FFMA.FTZ R36, R36, UR51, -R75 ;  /* 0x0000003324247c23 */ /* 0x000fc6000801084b */
[----:B------:R-:W4:Y:S01]  /*f9d0*/  MUFU.EX2 R11, R11 ;  /* 0x0000000b000b7308 */ /* 0x000f220000000800 */
[--C-:B------:R-:W-:Y:S01]  /*f9e0*/  FFMA.FTZ R37, R37, UR51, -R75.reuse ;  /* 0x0000003325257c23 */ /* 0x100fe2000801084b */
[--C-:B------:R-:W-:Y:S01]  /*f9f0*/  FFMA.FTZ R40, R40, UR51, -R75.reuse ;  /* 0x0000003328287c23 */ /* 0x100fe2000801084b */
[--C-:B------:R-:W-:Y:S01]  /*fa00*/  FFMA.FTZ R41, R41, UR51, -R75.reuse ;  /* 0x0000003329297c23 */ /* 0x100fe2000801084b */
[--C-:B------:R-:W-:Y:S01]  /*fa10*/  FFMA.FTZ R44, R44, UR51, -R75.reuse ;  /* 0x000000332c2c7c23 */ /* 0x100fe2000801084b */
[--C-:B------:R-:W-:Y:S01]  /*fa20*/  FFMA.FTZ R45, R45, UR51, -R75.reuse ;  /* 0x000000332d2d7c23 */ /* 0x100fe2000801084b */
[--C-:B------:R-:W-:Y:S01]  /*fa30*/  FFMA.FTZ R48, R48, UR51, -R75.reuse ;  /* 0x0000003330307c23 */ /* 0x100fe2000801084b */
[--C-:B------:R-:W-:Y:S01]  /*fa40*/  FFMA.FTZ R49, R49, UR51, -R75.reuse ;  /* 0x0000003331317c23 */ /* 0x100fe2000801084b */
        /* <DEDUP_REMOVED lines=13> */
[C---:B---3--:R-:W-:Y:S01]  /*fb20*/  FADD.FTZ R9, R13.reuse, R4 ;  /* 0x000000040d097221 */ /* 0x048fe20000010000 */
[----:B------:R3:W4:Y:S01]  /*fb30*/  MUFU.EX2 R75, R14 ;  /* 0x0000000e004b7308 */ /* 0x0007220000000800 */
[----:B------:R-:W-:-:S02]  /*fb40*/  F2FP.BF16.F32.PACK_AB R12, R13, R12 ;  /* 0x0000000c0d0c723e */ /* 0x000fc400000010ff */
[----:B-1----:R-:W-:Y:S01]  /*fb50*/  FADD.FTZ R4, R20, R9 ;  /* 0x0000000914047221 */ /* 0x002fe20000010000 */
[----:B0-----:R-:W-:-:S04]  /*fb60*/  FADD.FTZ R13, R72, R7 ;  /* 0x00000007480d7221 */ /* 0x001fc80000010000 */
[----:B------:R-:W0:Y:S01]  /*fb70*/  MUFU.EX2 R15, R15 ;  /* 0x0000000f000f7308 */ /* 0x000e220000000800 */
[C---:B--2---:R-:W-:Y:S01]  /*fb80*/  FADD.FTZ R9, R21.reuse, R4 ;  /* 0x0000000415097221 */ /* 0x044fe20000010000 */
[----:B---3--:R-:W-:Y:S01]  /*fb90*/  F2FP.BF16.F32.PACK_AB R14, R21, R20 ;  /* 0x00000014150e723e */ /* 0x008fe200000010ff */
[----:B-----5:R-:W-:Y:S02]  /*fba0*/  FADD.FTZ R20, R38, R13 ;  /* 0x0000000d26147221 */ /* 0x020fe40000010000 */
[----:B------:R-:W-:-:S03]  /*fbb0*/  FADD.FTZ R4, R26, R9 ;  /* 0x000000091a047221 */ /* 0x000fc60000010000 */
[----:B------:R-:W1:Y:S01]  /*fbc0*/  MUFU.EX2 R76, R24 ;  /* 0x00000018004c7308 */ /* 0x000e620000000800 */
[----:B----4-:R-:W-:Y:S01]  /*fbd0*/  FADD.FTZ R20, R11, R20 ;  /* 0x000000140b147221 */ /* 0x010fe20000010000 */
[----:B------:R-:W-:-:S06]  /*fbe0*/  FADD.FTZ R9, R27, R4 ;  /* 0x000000041b097221 */ /* 0x000fcc0000010000 */
[----:B------:R-:W2:Y:S01]  /*fbf0*/  MUFU.EX2 R25, R25 ;  /* 0x0000001900197308 */ /* 0x000ea20000000800 */
[----:B------:R-:W-:Y:S01]  /*fc00*/  FADD.FTZ R20, R75, R20 ;  /* 0x000000144b147221 */ /* 0x000fe20000010000 */
[----:B------:R-:W-:Y:S01]  /*fc10*/  FADD.FTZ R4, R74, R9 ;  /* 0x000000094a047221 */ /* 0x000fe20000010000 */
[----:B------:R-:W-:-:S05]  /*fc20*/  F2FP.BF16.F32.PACK_AB R9, R7, R72 ;  /* 0x000000480709723e */ /* 0x000fca00000010ff */
[----:B------:R-:W3:Y:S01]  /*fc30*/  MUFU.EX2 R31, R31 ;  /* 0x0000001f001f7308 */ /* 0x000ee20000000800 */
[----:B0-----:R-:W-:-:S07]  /*fc40*/  FADD.FTZ R7, R15, R20 ;  /* 0x000000140f077221 */ /* 0x001fce0000010000 */
[----:B------:R-:W0:Y:S01]  /*fc50*/  MUFU.EX2 R28, R28 ;  /* 0x0000001c001c7308 */ /* 0x000e220000000800 */
[----:B-1----:R-:W-:-:S07]  /*fc60*/  FADD.FTZ R20, R76, R7 ;  /* 0x000000074c147221 */ /* 0x002fce0000010000 */
[----:B------:R-:W1:Y:S08]  /*fc70*/  MUFU.EX2 R34, R34 ;  /* 0x0000002200227308 */ /* 0x000e700000000800 */
[----:B------:R-:W4:Y:S01]  /*fc80*/  MUFU.EX2 R77, R29 ;  /* 0x0000001d004d7308 */ /* 0x000f220000000800 */
[----:B--2---:R-:W-:-:S07]  /*fc90*/  FADD.FTZ R7, R25, R20 ;  /* 0x0000001419077221 */ /* 0x004fce0000010000 */
[----:B------:R-:W2:Y:S08]  /*fca0*/  MUFU.EX2 R35, R35 ;  /* 0x0000002300237308 */ /* 0x000eb00000000800 */
[----:B------:R-:W5:Y:S08]  /*fcb0*/  MUFU.EX2 R32, R32 ;  /* 0x0000002000207308 */ /* 0x000f700000000800 */
[----:B------:R-:W5:Y:S01]  /*fcc0*/  MUFU.EX2 R33, R33 ;  /* 0x0000002100217308 */ /* 0x000f620000000800 */
[----:B---3--:R-:W-:Y:S01]  /*fcd0*/  FADD.FTZ R4, R31, R4 ;  /* 0x000000041f047221 */ /* 0x008fe20000010000 */
[----:B0-----:R-:W-:-:S03]  /*fce0*/  FADD.FTZ R20, R28, R7 ;  /* 0x000000071c147221 */ /* 0x001fc60000010000 */
[----:B-1----:R-:W-:Y:S01]  /*fcf0*/  FADD.FTZ R4, R34, R4 ;  /* 0x0000000422047221 */ /* 0x002fe20000010000 */
[----:B----4-:R-:W-:Y:S01]  /*fd00*/  FADD.FTZ R7, R77, R20 ;  /* 0x000000144d077221 */ /* 0x010fe20000010000 */
[----:B------:R-:W-:Y:S02]  /*fd10*/  F2FP.BF16.F32.PACK_AB R24, R27, R26 ;  /* 0x0000001a1b18723e */ /* 0x000fe400000010ff */
[----:B--2---:R-:W-:Y:S01]  /*fd20*/  FADD.FTZ R21, R35, R4 ;  /* 0x0000000423157221 */ /* 0x004fe20000010000 */
[----:B-----5:R-:W-:Y:S01]  /*fd30*/  FADD.FTZ R4, R32, R7 ;  /* 0x0000000720047221 */ /* 0x020fe20000010000 */
[C---:B------:R-:W-:Y:S02]  /*fd40*/  F2FP.BF16.F32.PACK_AB R27, R33.reuse, R32 ;  /* 0x00000020211b723e */ /* 0x040fe400000010ff */
[----:B------:R-:W2:Y:S01]  /*fd50*/  LDL R32, [R1+0x74] ;  /* 0x0000740001207983 */ /* 0x000ea20000100800 */
[----:B------:R-:W0:Y:S08]  /*fd60*/  MUFU.EX2 R39, R39 ;  /* 0x0000002700277308 */ /* 0x000e300000000800 */
[----:B------:R-:W1:Y:S08]  /*fd70*/  MUFU.EX2 R29, R36 ;  /* 0x00000024001d7308 */ /* 0x000e700000000800 */
[----:B------:R-:W3:Y:S08]  /*fd80*/  MUFU.EX2 R42, R42 ;  /* 0x0000002a002a7308 */ /* 0x000ef00000000800 */
[----:B------:R-:W4:Y:S01]  /*fd90*/  MUFU.EX2 R37, R37 ;  /* 0x0000002500257308 */ /* 0x000f220000000800 */
[----:B------:R-:W-:Y:S01]  /*fda0*/  FADD.FTZ R20, R30, R21 ;  /* 0x000000151e147221 */ /* 0x000fe20000010000 */
[----:B------:R-:W-:-:S06]  /*fdb0*/  FADD.FTZ R4, R33, R4 ;  /* 0x0000000421047221 */ /* 0x000fcc0000010000 */
[----:B------:R-:W5:Y:S08]  /*fdc0*/  MUFU.EX2 R43, R43 ;  /* 0x0000002b002b7308 */ /* 0x000f700000000800 */
[----:B------:R-:W5:Y:S01]  /*fdd0*/  MUFU.EX2 R40, R40 ;  /* 0x0000002800287308 */ /* 0x000f620000000800 */
[----:B0-----:R-:W-:Y:S01]  /*fde0*/  FADD.FTZ R7, R39, R20 ;  /* 0x0000001427077221 */ /* 0x001fe20000010000 */
[----:B-1----:R-:W-:-:S06]  /*fdf0*/  FADD.FTZ R4, R29, R4 ;  /* 0x000000041d047221 */ /* 0x002fcc0000010000 */
[----:B------:R-:W0:Y:S08]  /*fe00*/  MUFU.EX2 R46, R46 ;  /* 0x0000002e002e7308 */ /* 0x000e300000000800 */
[----:B------:R-:W1:Y:S01]  /*fe10*/  MUFU.EX2 R41, R41 ;  /* 0x0000002900297308 */ /* 0x000e620000000800 */
[----:B---3--:R-:W-:Y:S01]  /*fe20*/  FADD.FTZ R20, R42, R7 ;  /* 0x000000072a147221 */ /* 0x008fe20000010000 */
[----:B----4-:R-:W-:-:S06]  /*fe30*/  FADD.FTZ R7, R37, R4 ;  /* 0x0000000425077221 */ /* 0x010fcc0000010000 */
[----:B------:R-:W-:Y:S08]  /*fe40*/  MUFU.EX2 R47, R47 ;  /* 0x0000002f002f7308 */ /* 0x000ff00000000800 */
[----:B------:R-:W3:Y:S01]  /*fe50*/  MUFU.EX2 R44, R44 ;  /* 0x0000002c002c7308 */ /* 0x000ee20000000800 */
[----:B-----5:R-:W-:Y:S01]  /*fe60*/  FADD.FTZ R21, R43, R20 ;  /* 0x000000142b157221 */ /* 0x020fe20000010000 */
[----:B------:R-:W-:-:S06]  /*fe70*/  FADD.FTZ R4, R40, R7 ;  /* 0x0000000728047221 */ /* 0x000fcc0000010000 */
[----:B------:R-:W-:Y:S01]  /*fe80*/  MUFU.EX2 R50, R50 ;  /* 0x0000003200327308 */ /* 0x000fe20000000800 */
[----:B------:R-:W-:-:S07]  /*fe90*/  F2FP.BF16.F32.PACK_AB R11, R11, R38 ;  /* 0x000000260b0b723e */ /* 0x000fce00000010ff */
[----:B------:R-:W4:Y:S01]  /*fea0*/  MUFU.EX2 R45, R45 ;  /* 0x0000002d002d7308 */ /* 0x000f220000000800 */
[----:B0-----:R-:W-:Y:S01]  /*feb0*/  FADD.FTZ R20, R46, R21 ;  /* 0x000000152e147221 */ /* 0x001fe20000010000 */
[----:B-1----:R-:W-:-:S06]  /*fec0*/  FADD.FTZ R7, R41, R4 ;  /* 0x0000000429077221 */ /* 0x002fcc0000010000 */
[----:B------:R-:W0:Y:S01]  /*fed0*/  MUFU.EX2 R51, R51 ;  /* 0x0000003300337308 */ /* 0x000e220000000800 */
[----:B------:R-:W-:-:S07]  /*fee0*/  F2FP.BF16.F32.PACK_AB R13, R15, R75 ;  /* 0x0000004b0f0d723e */ /* 0x000fce00000010ff */
[----:B------:R-:W1:Y:S01]  /*fef0*/  MUFU.EX2 R48, R48 ;  /* 0x0000003000307308 */ /* 0x000e620000000800 */
[----:B------:R-:W-:Y:S01]  /*ff00*/  F2FP.BF16.F32.PACK_AB R15, R25, R76 ;  /* 0x0000004c190f723e */ /* 0x000fe200000010ff */
[----:B------:R5:W-:Y:S01]  /*ff10*/  STSM.16.M88.4 [R82+0x21800], R8 ;  /* 0x0218000852007844 */ /* 0x000be20000000200 */
[----:B---3--:R-:W-:-:S05]  /*ff20*/  FADD.FTZ R4, R44, R7 ;  /* 0x000000072c047221 */ /* 0x008fca0000010000 */
[----:B------:R-:W3:Y:S08]  /*ff30*/  MUFU.EX2 R54, R54 ;  /* 0x0000003600367308 */ /* 0x000ef00000000800 */
[----:B------:R-:W3:Y:S01]  /*ff40*/  MUFU.EX2 R49, R49 ;  /* 0x0000003100317308 */ /* 0x000ee20000000800 */
[----:B-----5:R-:W-:Y:S01]  /*ff50*/  FADD.FTZ R9, R47, R20 ;  /* 0x000000142f097221 */ /* 0x020fe20000010000 */
[----:B------:R5:W-:Y:S06]  /*ff60*/  STSM.16.M88.4 [R83], R12 ;  /* 0x0000000c53007844 */ /* 0x000bec0000000200 */
[----:B------:R-:W3:Y:S01]  /*ff70*/  MUFU.EX2 R55, R55 ;  /* 0x0000003700377308 */ /* 0x000ee20000000800 */
[----:B----4-:R-:W-:-:S07]  /*ff80*/  FADD.FTZ R7, R45, R4 ;  /* 0x000000042d077221 */ /* 0x010fce0000010000 */
[----:B------:R-:W4:Y:S01]  /*ff90*/  MUFU.EX2 R52, R52 ;  /* 0x0000003400347308 */ /* 0x000f220000000800 */
[----:B-----5:R-:W-:-:S07]  /*ffa0*/  FADD.FTZ R12, R50, R9 ;  /* 0x00000009320c7221 */ /* 0x020fce0000010000 */
[----:B------:R-:W5:Y:S01]  /*ffb0*/  MUFU.EX2 R58, R58 ;  /* 0x0000003a003a7308 */ /* 0x000f620000000800 */
[----:B0-----:R-:W-:Y:S01]  /*ffc0*/  FADD.FTZ R9, R51, R12 ;  /* 0x0000000c33097221 */ /* 0x001fe20000010000 */
[----:B-1----:R-:W-:-:S06]  /*ffd0*/  FADD.FTZ R4, R48, R7 ;  /* 0x0000000730047221 */ /* 0x002fcc0000010000 */
[----:B------:R-:W0:Y:S01]  /*ffe0*/  MUFU.EX2 R53, R53 ;  /* 0x0000003500357308 */ /* 0x000e220000000800 */
[----:B---3--:R-:W-:Y:S01]  /*fff0*/  FADD.FTZ R12, R54, R9 ;  /* 0x00000009360c7221 */ /* 0x008fe20000010000 */
[----:B------:R-:W-:-:S06]  /*10000*/  FADD.FTZ R13, R49, R4 ;  /* 0x00000004310d7221 */ /* 0x000fcc0000010000 */
[----:B------:R-:W1:Y:S08]  /*10010*/  MUFU.EX2 R59, R59 ;  /* 0x0000003b003b7308 */ /* 0x000e700000000800 */
[----:B------:R-:W3:Y:S01]  /*10020*/  MUFU.EX2 R56, R56 ;  /* 0x0000003800387308 */ /* 0x000ee20000000800 */
[----:B------:R-:W-:Y:S01]  /*10030*/  FADD.FTZ R15, R55, R12 ;  /* 0x0000000c370f7221 */ /* 0x000fe20000010000 */
[----:B----4-:R-:W-:Y:S01]  /*10040*/  FADD.FTZ R4, R52, R13 ;  /* 0x0000000d34047221 */ /* 0x010fe20000010000 */
[----:B------:R-:W-:-:S05]  /*10050*/  ISETP.NE.AND P5, PT, R142, 0x1, PT ;  /* 0x000000018e00780c */ /* 0x000fca0003fa5270 */
[----:B------:R-:W4:Y:S08]  /*10060*/  MUFU.EX2 R62, R62 ;  /* 0x0000003e003e7308 */ /* 0x000f300000000800 */
[----:B------:R-:W4:Y:S01]  /*10070*/  MUFU.EX2 R57, R57 ;  /* 0x0000003900397308 */ /* 0x000f220000000800 */
[----:B-----5:R-:W-:Y:S01]  /*10080*/  FADD.FTZ R12, R58, R15 ;  /* 0x0000000f3a0c7221 */ /* 0x020fe20000010000 */
[----:B0-----:R-:W-:-:S06]  /*10090*/  FADD.FTZ R13, R53, R4 ;  /* 0x00000004350d7221 */ /* 0x001fcc0000010000 */
[----:B------:R-:W0:Y:S01]  /*100a0*/  MUFU.EX2 R63, R63 ;  /* 0x0000003f003f7308 */ /* 0x000e220000000800 */
[----:B------:R-:W-:-:S07]  /*100b0*/  F2FP.BF16.F32.PACK_AB R26, R31, R74 ;  /* 0x0000004a1f1a723e */ /* 0x000fce00000010ff */
[----:B------:R-:W5:Y:S01]  /*100c0*/  MUFU.EX2 R60, R60 ;  /* 0x0000003c003c7308 */ /* 0x000f620000000800 */
[----:B------:R-:W-:-:S07]  /*100d0*/  F2FP.BF16.F32.PACK_AB R25, R77, R28 ;  /* 0x0000001c4d19723e */ /* 0x000fce00000010ff */
[----:B------:R-:W5:Y:S01]  /*100e0*/  MUFU.EX2 R61, R61 ;  /* 0x0000003d003d7308 */ /* 0x000f620000000800 */
[----:B------:R-:W-:-:S07]  /*100f0*/  F2FP.BF16.F32.PACK_AB R28, R35, R34 ;  /* 0x00000022231c723e */ /* 0x000fce00000010ff */
[----:B------:R-:W-:Y:S01]  /*10100*/  MUFU.EX2 R65, R65 ;  /* 0x0000004100417308 */ /* 0x000fe20000000800 */
[----:B------:R-:W-:-:S07]  /*10110*/  F2FP.BF16.F32.PACK_AB R30, R39, R30 ;  /* 0x0000001e271e723e */ /* 0x000fce00000010ff */
[----:B------:R-:W5:Y:S01]  /*10120*/  MUFU.EX2 R64, R64 ;  /* 0x0000004000407308 */ /* 0x000f620000000800 */
[----:B------:R-:W-:-:S07]  /*10130*/  F2FP.BF16.F32.PACK_AB R29, R37, R29 ;  /* 0x0000001d251d723e */ /* 0x000fce00000010ff */
[----:B------:R-:W-:Y:S01]  /*10140*/  MUFU.EX2 R67, R67 ;  /* 0x0000004300437308 */ /* 0x000fe20000000800 */
[----:B------:R-:W-:-:S07]  /*10150*/  F2FP.BF16.F32.PACK_AB R31, R41, R40 ;  /* 0x00000028291f723e */ /* 0x000fce00000010ff */
[----:B------:R-:W5:Y:S01]  /*10160*/  MUFU.EX2 R69, R69 ;  /* 0x0000004500457308 */ /* 0x000f620000000800 */
[----:B-1----:R-:W-:-:S07]  /*10170*/  FADD.FTZ R15, R59, R12 ;  /* 0x0000000c3b0f7221 */ /* 0x002fce0000010000 */
[----:B------:R-:W-:Y:S01]  /*10180*/  MUFU.EX2 R70, R70 ;  /* 0x0000004600467308 */ /* 0x000fe20000000800 */
[----:B---3--:R-:W-:-:S07]  /*10190*/  FADD.FTZ R4, R56, R13 ;  /* 0x0000000d38047221 */ /* 0x008fce0000010000 */
[----:B------:R-:W1:Y:S08]  /*101a0*/  MUFU.EX2 R3, R3 ;  /* 0x0000000300037308 */ /* 0x000e700000000800 */
[----:B------:R-:W-:Y:S08]  /*101b0*/  MUFU.EX2 R66, R66 ;  /* 0x0000004200427308 */ /* 0x000ff00000000800 */
[----:B------:R-:W3:Y:S08]  /*101c0*/  MUFU.EX2 R7, R68 ;  /* 0x0000004400077308 */ /* 0x000ef00000000800 */
[----:B------:R-:W-:Y:S08]  /*101d0*/  MUFU.EX2 R0, R0 ;  /* 0x0000000000007308 */ /* 0x000ff00000000800 */
[----:B------:R-:W2:Y:S01]  /*101e0*/  MUFU.EX2 R71, R71 ;  /* 0x0000004700477308 */ /* 0x000ea20000000800 */
[----:B------:R-:W-:Y:S01]  /*101f0*/  F2FP.BF16.F32.PACK_AB R8, R43, R42 ;  /* 0x0000002a2b08723e */ /* 0x000fe200000010ff */
[----:B------:R-:W-:Y:S01]  /*10200*/  STSM.16.M88.4 [R81], R24 ;  /* 0x0000001851007844 */ /* 0x000fe20000000200 */
[----:B------:R-:W-:-:S02]  /*10210*/  F2FP.BF16.F32.PACK_AB R10, R47, R46 ;  /* 0x0000002e2f0a723e */ /* 0x000fc400000010ff */
[----:B------:R-:W-:Y:S02]  /*10220*/  F2FP.BF16.F32.PACK_AB R9, R45, R44 ;  /* 0x0000002c2d09723e */ /* 0x000fe400000010ff */
[----:B------:R-:W-:Y:S01]  /*10230*/  F2FP.BF16.F32.PACK_AB R11, R49, R48 ;  /* 0x00000030310b723e */ /* 0x000fe200000010ff */
[----:B------:R1:W-:Y:S01]  /*10240*/  STSM.16.M88.4 [R80], R28 ;  /* 0x0000001c50007844 */ /* 0x0003e20000000200 */
[----:B----4-:R-:W-:Y:S01]  /*10250*/  FADD.FTZ R14, R62, R15 ;  /* 0x0000000f3e0e7221 */ /* 0x010fe20000010000 */
[----:B------:R-:W-:Y:S02]  /*10260*/  FADD.FTZ R13, R57, R4 ;  /* 0x00000004390d7221 */ /* 0x000fe40000010000 */
[----:B------:R4:W-:Y:S01]  /*10270*/  STSM.16.M88.4 [R82+0x27800], R8 ;  /* 0x0278000852007844 */ /* 0x0009e20000000200 */
[----:B0-----:R-:W-:Y:S01]  /*10280*/  FADD.FTZ R20, R63, R14 ;  /* 0x0000000e3f147221 */ /* 0x001fe20000010000 */
[----:B-----5:R-:W-:Y:S01]  /*10290*/  FADD.FTZ R4, R60, R13 ;  /* 0x0000000d3c047221 */ /* 0x020fe20000010000 */
[----:B------:R-:W-:-:S02]  /*102a0*/  F2FP.BF16.F32.PACK_AB R12, R59, R58 ;  /* 0x0000003a3b0c723e */ /* 0x000fc400000010ff */
[----:B------:R-:W-:Y:S02]  /*102b0*/  F2FP.BF16.F32.PACK_AB R14, R63, R62 ;  /* 0x0000003e3f0e723e */ /* 0x000fe400000010ff */
[----:B------:R-:W-:Y:S01]  /*102c0*/  F2FP.BF16.F32.PACK_AB R13, R61, R60 ;  /* 0x0000003c3d0d723e */ /* 0x000fe200000010ff */
[----:B-1----:R-:W0:Y:S01]  /*102d0*/  @P5 LDC R28, c[0x0][0x44c] ;  /* 0x00011300ff1c5b82 */ /* 0x002e220000000800 */
[----:B------:R-:W-:Y:S02]  /*102e0*/  F2FP.BF16.F32.PACK_AB R15, R64, R65 ;  /* 0x00000041400f723e */ /* 0x000fe400000010ff */
[----:B----4-:R-:W-:Y:S02]  /*102f0*/  F2FP.BF16.F32.PACK_AB R8, R51, R50 ;  /* 0x000000323308723e */ /* 0x010fe400000010ff */
[----:B------:R-:W-:Y:S02]  /*10300*/  F2FP.BF16.F32.PACK_AB R10, R55, R54 ;  /* 0x00000036370a723e */ /* 0x000fe400000010ff */
[----:B------:R-:W-:Y:S01]  /*10310*/  F2FP.BF16.F32.PACK_AB R9, R53, R52 ;  /* 0x000000343509723e */ /* 0x000fe200000010ff */
[----:B------:R-:W1:Y:S01]  /*10320*/  @P5 LDC R29, c[0x0][0x450] ;  /* 0x00011400ff1d5b82 */ /* 0x000e620000000800 */
[----:B------:R-:W-:-:S02]  /*10330*/  F2FP.BF16.F32.PACK_AB R11, R57, R56 ;  /* 0x00000038390b723e */ /* 0x000fc400000010ff */
[----:B------:R-:W-:Y:S02]  /*10340*/  F2FP.BF16.F32.PACK_AB R24, R69, R67 ;  /* 0x000000434518723e */ /* 0x000fe400000010ff */
[----:B------:R-:W-:Y:S02]  /*10350*/  F2FP.BF16.F32.PACK_AB R26, R3, R70 ;  /* 0x00000046031a723e */ /* 0x000fe400000010ff */
[----:B---3--:R-:W-:Y:S02]  /*10360*/  F2FP.BF16.F32.PACK_AB R25, R7, R66 ;  /* 0x000000420719723e */ /* 0x008fe400000010ff */
[----:B--2---:R-:W-:Y:S01]  /*10370*/  F2FP.BF16.F32.PACK_AB R27, R71, R0 ;  /* 0x00000000471b723e */ /* 0x004fe200000010ff */
[----:B------:R2:W-:Y:S04]  /*10380*/  STSM.16.M88.4 [R32], R8 ;  /* 0x0000000820007844 */ /* 0x0005e80000000200 */
[----:B------:R2:W-:Y:S01]  /*10390*/  STSM.16.M88.4 [R81+0x6000], R12 ;  /* 0x0060000c51007844 */ /* 0x0005e20000000200 */
[----:B------:R-:W-:-:S03]  /*103a0*/  FADD.FTZ R4, R61, R4 ;  /* 0x000000043d047221 */ /* 0x000fc60000010000 */
[----:B------:R2:W-:Y:S01]  /*103b0*/  STSM.16.M88.4 [R80+0x6000], R24 ;  /* 0x0060001850007844 */ /* 0x0005e20000000200 */
[----:B------:R3:W-:Y:S06]  /*103c0*/  MEMBAR.ALL.CTA ;  /* 0x0000000000007992 */ /* 0x0007ec0000008000 */
[----:B---3--:R-:W3:Y:S01]  /*103d0*/  FENCE.VIEW.ASYNC.S ;  /* 0x00000000000073c6 */ /* 0x008ee20000000000 */
[----:B------:R-:W-:Y:S01]  /*103e0*/  FADD.FTZ R21, R65, R4 ;  /* 0x0000000441157221 */ /* 0x000fe20000010000 */
[----:B------:R-:W-:Y:S01]  /*103f0*/  FADD.FTZ R20, R67, R20 ;  /* 0x0000001443147221 */ /* 0x000fe20000010000 */
[----:B------:R-:W-:-:S02]  /*10400*/  PLOP3.LUT P1, PT, PT, PT, UP0, 0x40, 0x0 ;  /* 0x000000000000781c */ /* 0x000fc40003f2e808 */
[----:B------:R-:W-:Y:S01]  /*10410*/  FADD.FTZ R21, R64, R21 ;  /* 0x0000001540157221 */ /* 0x000fe20000010000 */
[----:B0-----:R-:W-:-:S04]  /*10420*/  @P5 IMAD.HI.U32 R28, R88, R28, RZ ;  /* 0x0000001c581c5227 */ /* 0x001fc800078e00ff */
[----:B------:R-:W-:Y:S01]  /*10430*/  FADD.FTZ R69, R69, R20 ;  /* 0x0000001445457221 */ /* 0x000fe20000010000 */
[----:B------:R-:W-:Y:S01]  /*10440*/  FADD.FTZ R66, R66, R21 ;  /* 0x0000001542427221 */ /* 0x000fe20000010000 */
[----:B------:R-:W-:Y:S01]  /*10450*/  IMAD.MOV.U32 R20, RZ, RZ, R88 ;  /* 0x000000ffff147224 */ /* 0x000fe200078e0058 */
[----:B-1----:R-:W-:Y:S02]  /*10460*/  @P5 SHF.R.U32.HI R20, RZ, R29, R28 ;  /* 0x0000001dff145219 */ /* 0x002fe4000001161c */
[----:B------:R-:W-:Y:S01]  /*10470*/  FADD.FTZ R7, R7, R66 ;  /* 0x0000004207077221 */ /* 0x000fe20000010000 */
[----:B------:R-:W-:Y:S02]  /*10480*/  FADD.FTZ R4, R70, R69 ;  /* 0x0000004546047221 */ /* 0x000fe40000010000 */
[----:B------:R-:W-:Y:S02]  /*10490*/  IMAD.IADD R139, R139, 0x1, R20 ;  /* 0x000000018b8b7824 */ /* 0x000fe400078e0214 */
[----:B------:R-:W-:Y:S01]  /*104a0*/  FADD.FTZ R0, R0, R7 ;  /* 0x0000000700007221 */ /* 0x000fe20000010000 */
[----:B------:R-:W-:Y:S01]  /*104b0*/  FADD.FTZ R4, R3, R4 ;  /* 0x0000000403047221 */ /* 0x000fe20000010000 */
[----:B------:R-:W-:-:S02]  /*104c0*/  VIADD R7, R139, UR6 ;  /* 0x000000068b077c36 */ /* 0x000fc40008000000 */
[----:B------:R-:W-:Y:S01]  /*104d0*/  FADD.FTZ R3, R71, R0 ;  /* 0x0000000047037221 */ /* 0x000fe20000010000 */
[----:B------:R-:W-:Y:S01]  /*104e0*/  VIADD R0, R97, 0xfffffffe ;  /* 0xfffffffe61007836 */ /* 0x000fe20000000000 */
[----:B---3--:R-:W-:Y:S01]  /*104f0*/  NOP ;  /* 0x0000000000007918 */ /* 0x008fe20000000000 */
[----:B--2---:R-:W-:Y:S05]  /*10500*/  @P1 BRA `(.L_x_11517) ;  /* 0x0000000000541947 */ /* 0x004fea0003800000 */
[C---:B------:R-:W-:Y:S01]  /*10510*/  ISETP.GT.AND P1, PT, R139.reuse, RZ, PT ;  /* 0x000000ff8b00720c */ /* 0x040fe20003f24270 */
[----:B------:R-:W-:Y:S01]  /*10520*/  BSSY B0, `(.L_x_11518) ;  /* 0x0000010000007945 */ /* 0x000fe20003800000 */
[----:B------:R-:W-:-:S11]  /*10530*/  VIADD R8, R139, 0xffffffff ;  /* 0xffffffff8b087836 */ /* 0x000fd60000000000 */
[----:B------:R-:W-:Y:S05]  /*10540*/  @P1 BRA `(.L_x_11519) ;  /* 0x0000000000201947 */ /* 0x000fea0003800000 */
[----:B------:R-:W-:Y:S01]  /*10550*/  UISETP.NE.AND UP1, UPT, UR7, 0x1, UPT ;  /* 0x000000010700788c */ /* 0x000fe2000bf25270 */
[----:B------:R-:W-:-:S05]  /*10560*/  IMAD.MOV R8, RZ, RZ, -R139 ;  /* 0x000000ffff087224 */ /* 0x000fca00078e0a8b */
[----:B------:R-:W-:-:S05]  /*10570*/  PLOP3.LUT P1, PT, PT, PT, UP1, 0x80, 0x0 ;  /* 0x000000000000781c */ /* 0x000fca0003f2f018 */
[----:B------:R-:W-:-:S08]  /*10580*/  @UP1 ULDC.64 UR4, c[0x0][0x9e8] ;  /* 0x00027a0000041ab9 */ /* 0x000fd00000000a00 */
[----:B------:R-:W-:-:S05]  /*10590*/  @P1 IMAD.HI.U32 R9, R8, UR4, RZ ;  /* 0x0000000408091c27 */ /* 0x000fca000f8e00ff */
[----:B------:R-:W-:-:S04]  /*105a0*/  @P1 SHF.R.U32.HI R8, RZ, UR5, R9 ;  /* 0x00000005ff081c19 */ /* 0x000fc80008011609 */
[----:B------:R-:W-:Y:S01]  /*105b0*/  LOP3.LUT R8, RZ, R8, RZ, 0x33, !PT ;  /* 0x00000008ff087212 */ /* 0x000fe200078e33ff */
[----:B------:R-:W-:Y:S06]  /*105c0*/  BRA `(.L_x_11520) ;  /* 0x0000000000147947 */ /* 0x000fec0003800000 */
.L_x_11519:
[----:B------:R-:W-:-:S06]  /*105d0*/  UISETP.NE.AND UP1, UPT, UR7, 0x1, UPT ;  /* 0x000000010700788c */ /* 0x000fcc000bf25270 */
[----:B------:R-:W-:-:S05]  /*105e0*/  PLOP3.LUT P1, PT, PT, PT, UP1, 0x80, 0x0 ;  /* 0x000000000000781c */ /* 0x000fca0003f2f018 */
[----:B------:R-:W-:-:S08]  /*105f0*/  @UP1 ULDC.64 UR4, c[0x0][0x9e8] ;  /* 0x00027a0000041ab9 */ /* 0x000fd00000000a00 */
[----:B------:R-:W-:-:S05]  /*10600*/  @P1 IMAD.HI.U32 R9, R8, UR4, RZ ;  /* 0x0000000408091c27 */ /* 0x000fca000f8e00ff */
[----:B------:R-:W-:-:S07]  /*10610*/  @P1 SHF.R.U32.HI R8, RZ, UR5, R9 ;  /* 0x00000005ff081c19 */ /* 0x000fce0008011609 */
.L_x_11520:
[----:B------:R-:W-:Y:S05]  /*10620*/  BSYNC B0 ;  /* 0x0000000000007941 */ /* 0x000fea0003800000 */
.L_x_11518:
[----:B------:R-:W-:-:S04]  /*10630*/  IMAD.U32 R9, RZ, RZ, UR7 ;  /* 0x00000007ff097e24 */ /* 0x000fc8000f8e00ff */
[----:B------:R-:W-:-:S05]  /*10640*/  IMAD R8, R8, R9, UR7 ;  /* 0x0000000708087e24 */ /* 0x000fca000f8e0209 */
[----:B------:R-:W-:-:S07]  /*10650*/  VIMNMX R7, R7, R8, PT ;  /* 0x0000000807077248 */ /* 0x000fce0003fe0100 */
.L_x_11517:
[----:B------:R-:W2:Y:S01]  /*10660*/  LDL R9, [R1+0xa0] ;  /* 0x0000a00001097983 */ /* 0x000ea20000100800 */
        /* <DEDUP_REMOVED lines=12> */
[----:B------:R-:W-:Y:S01]  /*10730*/  ULDC UR42, c[0x0][0x9e0] ;  /* 0x00027800002a7ab9 */ /* 0x000fe20000000800 */
        /* <DEDUP_REMOVED lines=24> */
[----:B--2---:R-:W-:-:S04]  /*108c0*/  VIMNMX R140, R9, R8, !PT ;  /* 0x00000008098c7248 */ /* 0x004fc80007fe0100 */
[----:B------:R-:W-:-:S13]  /*108d0*/  ISETP.GE.AND P1, PT, R0, R140, PT ;  /* 0x0000008c0000720c */ /* 0x000fda0003f26270 */
[----:B------:R-:W-:Y:S05]  /*108e0*/  @!P1 BRA `(.L_x_11521) ;  /* 0x0000003c00809947 */ /* 0x000fea0003800000 */
[----:B------:R-:W-:-:S07]  /*108f0*/  IMAD.MOV.U32 R135, RZ, RZ, RZ ;  /* 0x000000ffff877224 */ /* 0x000fce00078e00ff */
.L_x_11541:
[----:B------:R-:W2:Y:S01]  /*10900*/  LDL R9, [R1+0x48] ;  /* 0x0000480001097983 */ /* 0x000ea20000100800 */
[----:B------:R-:W-:Y:S01]  /*10910*/  VIADD R7, R17, 0x1 ;  /* 0x0000000111077836 */ /* 0x000fe20000000000 */
[----:B------:R-:W-:Y:S05]  /*10920*/  YIELD ;  /* 0x0000000000007946 */ /* 0x000fea0003800000 */
[----:B------:R-:W-:-:S04]  /*10930*/  ISETP.NE.AND P2, PT, R7, 0x2, PT ;  /* 0x000000020700780c */ /* 0x000fc80003f45270 */
[----:B------:R-:W-:Y:S02]  /*10940*/  SEL R8, RZ, 0x1, P2 ;  /* 0x00000001ff087807 */ /* 0x000fe40001000000 */
[----:B------:R-:W-:Y:S02]  /*10950*/  SEL R7, R7, RZ, P2 ;  /* 0x000000ff07077207 */ /* 0x000fe40001000000 */
[----:B------:R-:W-:Y:S02]  /*10960*/  LOP3.LUT R139, R23, R8, RZ, 0x3c, !PT ;  /* 0x00000008178b7212 */ /* 0x000fe400078e3cff */
[----:B--2---:R-:W-:-:S13]  /*10970*/  ISETP.NE.AND P1, PT, R9, RZ, PT ;  /* 0x000000ff0900720c */ /* 0x004fda0003f25270 */
[----:B0-----:R-:W-:Y:S05]  /*10980*/  @P1 BRA `(.L_x_11522) ;  /* 0x0000000000301947 */ /* 0x001fea0003800000 */
[----:B------:R-:W-:Y:S05]  /*10990*/  @!P0 BRA `(.L_x_11523) ;  /* 0x0000000000048947 */ /* 0x000fea0003800000 */
[----:B------:R-:W-:Y:S01]  /*109a0*/  BPT.TRAP 0x1 ;  /* 0x000000040000795c */ /* 0x000fe20000300000 */
.L_x_11523:
[----:B------:R-:W-:Y:S01]  /*109b0*/  IMAD R9, R7, 0x8, R2 ;  /* 0x0000000807097824 */ /* 0x000fe200078e0202 */
[----:B------:R-:W-:-:S04]  /*109c0*/  SHF.L.U32 R8, R139, 0x1f, RZ ;  /* 0x0000001f8b087819 */ /* 0x000fc800000006ff */
[----:B------:R0:W1:Y:S01]  /*109d0*/  SYNCS.PHASECHK.TRANS64.TRYWAIT P2, [R9+URZ+0x2d830], R8 ;  /* 0x02d83008090075a7 */ /* 0x000062000804017f */
[----:B------:R-:W-:Y:S05]  /*109e0*/  @!P0 BRA `(.L_x_11524) ;  /* 0x0000000000048947 */ /* 0x000fea0003800000 */
[----:B------:R-:W-:Y:S01]  /*109f0*/  BPT.TRAP 0x1 ;  /* 0x000000040000795c */ /* 0x000fe20000300000 */
.L_x_11524:
[----:B------:R-:W-:Y:S04]  /*10a00*/  BSSY B0, `(.L_x_11522) ;  /* 0x0000004000007945 */ /* 0x000fe80003800000 */
[----:B-1----:R-:W-:Y:S05]  /*10a10*/  @P2 BRA `(.L_x_11525) ;  /* 0x0000000000082947 */ /* 0x002fea0003800000 */
[----:B------:R-:W1:Y:S02]  /*10a20*/  SYNCS.PHASECHK.TRANS64.TRYWAIT P2, [R9+URZ+0x2d830], R8 ;  /* 0x02d83008090075a7 */ /* 0x000e64000804017f */
[----:B-1----:R-:W-:Y:S05]  /*10a30*/  @!P2 BRA `(.L_x_11526) ;  /* 0x0000016c00e0a947 */ /* 0x002fea0003800000 */
.L_x_11525:
[----:B------:R-:W-:Y:S05]  /*10a40*/  BSYNC B0 ;  /* 0x0000000000007941 */ /* 0x000fea0003800000 */
.L_x_11522:
[----:B01----:R-:W2:Y:S04]  /*10a50*/  LDL R8, [R1+0x4c] ;  /* 0x00004c0001087983 */ /* 0x003ea80000100800 */
[----:B------:R-:W3:Y:S04]  /*10a60*/  LDL.64 R24, [R1+0x10] ;  /* 0x0000100001187983 */ /* 0x000ee80000100a00 */
[----:B------:R-:W4:Y:S04]  /*10a70*/  LDL.64 R152, [R1+0x38] ;  /* 0x0000380001987983 */ /* 0x000f280000100a00 */
[----:B------:R-:W5:Y:S01]  /*10a80*/  LDL.64 R150, [R1+0x30] ;  /* 0x0000300001967983 */ /* 0x000f620000100a00 */
[----:B------:R-:W0:Y:S01]  /*10a90*/  S2R R10, SR_TID.X ;  /* 0x00000000000a7919 */ /* 0x000e220000002100 */
[----:B------:R-:W-:Y:S05]  /*10aa0*/  WARPSYNC.ALL ;  /* 0x0000000000007948 */ /* 0x000fea0003800000 */
        /* <DEDUP_REMOVED lines=9> */
[----:B------:R0:W-:Y:S01]  /*10b40*/  BAR.SYNC.DEFER_BLOCKING R20, 0x100 ;  /* 0x000400140000751d */ /* 0x0001e20000010000 */
[----:B------:R-:W-:Y:S02]  /*10b50*/  IMAD.MOV.U32 R11, RZ, RZ, -0x7fffffe0 ;  /* 0x80000020ff0b7424 */ /* 0x000fe400078e00ff */
[----:B--2---:R-:W-:Y:S01]  /*10b60*/  IMAD R8, R7, 0x600, R8 ;  /* 0x0000060007087824 */ /* 0x004fe200078e0208 */
[----:B---3--:R-:W-:-:S04]  /*10b70*/  R2UR UR8, R24 ;  /* 0x00000000180872ca */ /* 0x008fc800000e0000 */
[----:B------:R-:W-:Y:S02]  /*10b80*/  R2UR UR10, R8 ;  /* 0x00000000080a72ca */ /* 0x000fe400000e0000 */
[----:B------:R-:W-:Y:S02]  /*10b90*/  R2UR UR9, R25 ;  /* 0x00000000190972ca */ /* 0x000fe400000e0000 */
[----:B------:R-:W-:-:S11]  /*10ba0*/  WARPGROUP.ARRIVE ;  /* 0x00000000000079c5 */ /* 0x000fd60000000000 */
[----:B------:R-:W-:Y:S01]  /*10bb0*/  HGMMA.64x128x16.F32.BF16 R24, gdesc[UR8], RZ, !UPT, gsb0 ;  /* 0x01e00000081879f0 */ /* 0x000fe2000c0018ff */
[----:B------:R-:W-:Y:S01]  /*10bc0*/  VIADD R12, R8, 0x2 ;  /* 0x00000002080c7836 */ /* 0x000fe20000000000 */
[----:B----4-:R-:W-:Y:S02]  /*10bd0*/  R2UR UR12, R152 ;  /* 0x00000000980c72ca */ /* 0x010fe400000e0000 */
[----:B------:R-:W-:Y:S02]  /*10be0*/  R2UR UR13, R153 ;  /* 0x00000000990d72ca */ /* 0x000fe400000e0000 */
[----:B------:R-:W-:Y:S01]  /*10bf0*/  R2UR UR14, R12 ;  /* 0x000000000c0e72ca */ /* 0x000fe200000e0000 */
[----:B------:R-:W-:Y:S01]  /*10c00*/  VIADD R10, R8, 0x200 ;  /* 0x00000200080a7836 */ /* 0x000fe20000000000 */
[----:B------:R-:W-:Y:S02]  /*10c10*/  R2UR UR19, R11 ;  /* 0x000000000b1372ca */ /* 0x000fe400000e0000 */
[----:B-----5:R-:W-:-:S02]  /*10c20*/  R2UR UR16, R150 ;  /* 0x00000000961072ca */ /* 0x020fc400000e0000 */
        /* <DEDUP_REMOVED lines=12> */
[----:B------:R-:W-:Y:S01]  /*10cf0*/  HGMMA.64x128x16.F32.BF16 R24, gdesc[UR16], R24, gsb0 ;  /* 0x01e00000101879f0 */ /* 0x000fe20008001818 */
[----:B------:R-:W-:Y:S02]  /*10d00*/  VIADD R14, R8, 0x400 ;  /* 0x00000400080e7836 */ /* 0x000fe40000000000 */
[----:B------:R-:W-:Y:S01]  /*10d10*/  IMAD.MOV.U32 R15, RZ, RZ, -0x7fffffe0 ;  /* 0x80000020ff0f7424 */ /* 0x000fe200078e00ff */
[----:B------:R-:W-:Y:S02]  /*10d20*/  R2UR UR24, R146 ;  /* 0x00000000921872ca */ /* 0x000fe400000e0000 */
[----:B------:R-:W-:Y:S02]  /*10d30*/  R2UR UR26, R14 ;  /* 0x000000000e1a72ca */ /* 0x000fe400000e0000 */
[----:B------:R-:W-:Y:S02]  /*10d40*/  R2UR UR27, R15 ;  /* 0x000000000f1b72ca */ /* 0x000fe400000e0000 */
[----:B------:R-:W-:Y:S01]  /*10d50*/  R2UR UR25, R147 ;  /* 0x00000000931972ca */ /* 0x000fe200000e0000 */
[----:B------:R-:W-:-:S02]  /*10d60*/  WARPGROUP.DEPBAR.LE gsb0, 0x0 ;  /* 0x00008000000079c5 */ /* 0x000fc40000010000 */
        /* <DEDUP_REMOVED lines=17> */
.L_x_11528:
[----:B------:R-:W-:Y:S01]  /*10e80*/  SHF.L.U32 R8, R23, 0x1f, RZ ;  /* 0x0000001f17087819 */ /* 0x000fe200000006ff */
[----:B------:R-:W-:-:S04]  /*10e90*/  IMAD R9, R17, 0x8, R2 ;  /* 0x0000000811097824 */ /* 0x000fc800078e0202 */
[----:B------:R0:W1:Y:S01]  /*10ea0*/  SYNCS.PHASECHK.TRANS64.TRYWAIT P1, [R9+URZ+0x2d850], R8 ;  /* 0x02d85008090075a7 */ /* 0x000062000802017f */
[----:B------:R-:W-:Y:S05]  /*10eb0*/  @!P0 BRA `(.L_x_11529) ;  /* 0x0000000000048947 */ /* 0x000fea0003800000 */
[----:B------:R-:W-:Y:S01]  /*10ec0*/  BPT.TRAP 0x1 ;  /* 0x000000040000795c */ /* 0x000fe20000300000 */
.L_x_11529:
[----:B-1----:R-:W-:Y:S05]  /*10ed0*/  @P1 BRA `(.L_x_11527) ;  /* 0x0000000000081947 */ /* 0x002fea0003800000 */
[----:B------:R-:W1:Y:S02]  /*10ee0*/  SYNCS.PHASECHK.TRANS64.TRYWAIT P1, [R9+URZ+0x2d850], R8 ;  /* 0x02d85008090075a7 */ /* 0x000e64000802017f */
[----:B-1----:R-:W-:Y:S05]  /*10ef0*/  @!P1 BRA `(.L_x_11530) ;  /* 0x0000016800c49947 */ /* 0x002fea0003800000 */
.L_x_11527:
[----:B01----:R-:W-:Y:S01]  /*10f00*/  VIADD R8, R2, 0x400 ;  /* 0x0000040002087836 */ /* 0x003fe20000000000 */
[----:B------:R-:W-:Y:S05]  /*10f10*/  WARPSYNC.ALL ;  /* 0x0000000000007948 */ /* 0x000fea0003800000 */
[----:B------:R-:W-:Y:S01]  /*10f20*/  SHF.R.U32.HI R8, RZ, 0x4, R8 ;  /* 0x00000004ff087819 */ /* 0x000fe20000011608 */
[----:B------:R-:W-:Y:S01]  /*10f30*/  IMAD.MOV.U32 R9, RZ, RZ, -0x7fffffe0 ;  /* 0x80000020ff097424 */ /* 0x000fe200078e00ff */
[----:B------:R-:W-:Y:S01]  /*10f40*/  WARPGROUP.ARRIVE ;  /* 0x00000000000079c5 */ /* 0x000fe20000000000 */
[----:B------:R-:W-:Y:S01]  /*10f50*/  UMOV UR9, 0x40000040 ;  /* 0x4000004000097882 */ /* 0x000fe20000000000 */
[----:B------:R-:W-:Y:S01]  /*10f60*/  LOP3.LUT R8, R8, 0x3fff, RZ, 0xc0, !PT ;  /* 0x00003fff08087812 */ /* 0x000fe200078ec0ff */
[----:B------:R-:W-:Y:S01]  /*10f70*/  IMAD.MOV.U32 R11, RZ, RZ, -0x7fffffe0 ;  /* 0x80000020ff0b7424 */ /* 0x000fe200078e00ff */
[----:B------:R-:W-:Y:S01]  /*10f80*/  R2UR UR11, R9 ;  /* 0x00000000090b72ca */ /* 0x000fe200000e0000 */
[----:B------:R-:W-:Y:S01]  /*10f90*/  UMOV UR13, 0x40000040 ;  /* 0x40000040000d7882 */ /* 0x000fe20000000000 */
[----:B------:R-:W-:Y:S01]  /*10fa0*/  LOP3.LUT R8, R8, 0x2000000, RZ, 0xfc, !PT ;  /* 0x0200000008087812 */ /* 0x000fe200078efcff */
[----:B------:R-:W-:Y:S01]  /*10fb0*/  UMOV UR17, 0x40000040 ;  /* 0x4000004000117882 */ /* 0x000fe20000000000 */
[C---:B------:R-:W-:Y:S01]  /*10fc0*/  R2UR UR15, R11.reuse ;  /* 0x000000000b0f72ca */ /* 0x040fe200000e0000 */
[----:B------:R-:W-:Y:S01]  /*10fd0*/  UMOV UR21, 0x40000040 ;  /* 0x4000004000157882 */ /* 0x000fe20000000000 */
[----:B------:R-:W-:Y:S01]  /*10fe0*/  R2UR UR19, R11 ;  /* 0x000000000b1372ca */ /* 0x000fe200000e0000 */
[----:B------:R-:W-:Y:S01]  /*10ff0*/  IMAD R8, R17, 0x600, R8 ;  /* 0x0000060011087824 */ /* 0x000fe200078e0208 */
[C---:B------:R-:W-:Y:S01]  /*11000*/  R2UR UR23, R11.reuse ;  /* 0x000000000b1772ca */ /* 0x040fe200000e0000 */
[----:B------:R-:W-:Y:S01]  /*11010*/  UMOV UR25, 0x40000040 ;  /* 0x4000004000197882 */ /* 0x000fe20000000000 */
[C---:B------:R-:W-:Y:S01]  /*11020*/  R2UR UR27, R11.reuse ;  /* 0x000000000b1b72ca */ /* 0x040fe200000e0000 */
[C---:B------:R-:W-:Y:S01]  /*11030*/  VIADD R10, R8.reuse, 0x40 ;  /* 0x00000040080a7836 */ /* 0x040fe20000000000 */
[----:B------:R-:W-:Y:S01]  /*11040*/  R2UR UR10, R8 ;  /* 0x00000000080a72ca */ /* 0x000fe200000e0000 */
[----:B------:R-:W-:Y:S01]  /*11050*/  UMOV UR29, 0x40000040 ;  /* 0x40000040001d7882 */ /* 0x000fe20000000000 */
[C---:B------:R-:W-:Y:S01]  /*11060*/  R2UR UR31, R11.reuse ;  /* 0x000000000b1f72ca */ /* 0x040fe200000e0000 */
[----:B------:R-:W-:Y:S01]  /*11070*/  UMOV UR33, 0x40000040 ;  /* 0x4000004000217882 */ /* 0x000fe20000000000 */
[----:B------:R-:W-:Y:S01]  /*11080*/  R2UR UR14, R10 ;  /* 0x000000000a0e72ca */ /* 0x000fe200000e0000 */
[----:B------:R-:W-:Y:S01]  /*11090*/  VIADD R10, R8, 0x80 ;  /* 0x00000080080a7836 */ /* 0x000fe20000000000 */
[----:B------:R-:W-:Y:S01]  /*110a0*/  R2UR UR35, R11 ;  /* 0x000000000b2372ca */ /* 0x000fe200000e0000 */
[----:B------:R-:W-:Y:S01]  /*110b0*/  UMOV UR45, 0x40000040 ;  /* 0x40000040002d7882 */ /* 0x000fe20000000000 */
[----:B------:R-:W-:Y:S01]  /*110c0*/  R2UR UR47, R9 ;  /* 0x00000000092f72ca */ /* 0x000fe200000e0000 */
[----:B------:R-:W0:Y:S01]  /*110d0*/  S2R R13, SR_TID.X ;  /* 0x00000000000d7919 */ /* 0x000e220000002100 */
[----:B------:R-:W-:Y:S01]  /*110e0*/  R2UR UR18, R10 ;  /* 0x000000000a1272ca */ /* 0x000fe200000e0000 */
[----:B------:R-:W-:-:S05]  /*110f0*/  VIADD R10, R8, 0xc0 ;  /* 0x000000c0080a7836 */ /* 0x000fca0000000000 */
[----:B------:R-:W-:Y:S01]  /*11100*/  R2UR UR22, R10 ;  /* 0x000000000a1672ca */ /* 0x000fe200000e0000 */
[----:B------:R-:W-:-:S05]  /*11110*/  VIADD R10, R8, 0x100 ;  /* 0x00000100080a7836 */ /* 0x000fca0000000000 */
[----:B------:R-:W-:Y:S01]  /*11120*/  R2UR UR26, R10 ;  /* 0x000000000a1a72ca */ /* 0x000fe200000e0000 */
[----:B------:R-:W-:-:S05]  /*11130*/  VIADD R10, R8, 0x140 ;  /* 0x00000140080a7836 */ /* 0x000fca0000000000 */
[----:B------:R-:W-:Y:S01]  /*11140*/  R2UR UR30, R10 ;  /* 0x000000000a1e72ca */ /* 0x000fe200000e0000 */
[C---:B------:R-:W-:Y:S02]  /*11150*/  VIADD R10, R8.reuse, 0x180 ;  /* 0x00000180080a7836 */ /* 0x040fe40000000000 */
[----:B------:R-:W-:-:S03]  /*11160*/  VIADD R8, R8, 0x1c0 ;  /* 0x000001c008087836 */ /* 0x000fc60000000000 */
[----:B------:R-:W-:Y:S02]  /*11170*/  R2UR UR34, R10 ;  /* 0x000000000a2272ca */ /* 0x000fe400000e0000 */
[----:B------:R-:W-:Y:S01]  /*11180*/  R2UR UR46, R8 ;  /* 0x00000000082e72ca */ /* 0x000fe200000e0000 */
[----:B------:R-:W-:Y:S01]  /*11190*/  IMAD R8, R141, 0x2000, R2 ;  /* 0x000020008d087824 */ /* 0x000fe200078e0202 */
[----:B0-----:R-:W-:-:S04]  /*111a0*/  SHF.R.U32.HI R12, RZ, 0x7, R13 ;  /* 0x00000007ff0c7819 */ /* 0x001fc8000001160d */
[----:B------:R-:W-:Y:S02]  /*111b0*/  R2UR UR8, R8 ;  /* 0x00000000080872ca */ /* 0x000fe400000e0000 */
[----:B------:R-:W-:Y:S01]  /*111c0*/  ISETP.GE.U32.AND P1, PT, R13, 0x180, PT ;  /* 0x000001800d00780c */ /* 0x000fe20003f26070 */
[----:B------:R-:W-:-:S05]  /*111d0*/  VIADD R8, R12, 0x9 ;  /* 0x000000090c087836 */ /* 0x000fca0000000000 */
[----:B------:R-:W-:-:S05]  /*111e0*/  SEL R8, R8, 0x9, !P1 ;  /* 0x0000000908087807 */ /* 0x000fca0004800000 */
[----:B------:R-:W-:-:S04]  /*111f0*/  UIADD3 UR8, UR8, 0x21800, URZ ;  /* 0x0002180008087890 */ /* 0x000fc8000fffe03f */
[----:B------:R-:W-:-:S04]  /*11200*/  USHF.R.U32.HI UR8, URZ, 0x4, UR8 ;  /* 0x000000043f087899 */ /* 0x000fc80008011608 */
[----:B------:R-:W-:-:S04]  /*11210*/  ULOP3.LUT UR8, UR8, 0x3fff, URZ, 0xc0, !UPT ;  /* 0x00003fff08087892 */ /* 0x000fc8000f8ec03f */
[----:B------:R-:W-:-:S04]  /*11220*/  ULOP3.LUT UR8, UR8, 0x10000, URZ, 0xfc, !UPT ;  /* 0x0001000008087892 */ /* 0x000fc8000f8efc3f */
[----:B------:R-:W-:Y:S02]  /*11230*/  UIADD3 UR12, UR8, 0x2, URZ ;  /* 0x00000002080c7890 */ /* 0x000fe4000fffe03f */
[----:B------:R-:W-:Y:S02]  /*11240*/  UIADD3 UR16, UR8, 0x4, URZ ;  /* 0x0000000408107890 */ /* 0x000fe4000fffe03f */
[----:B------:R-:W-:Y:S02]  /*11250*/  UIADD3 UR20, UR8, 0x6, URZ ;  /* 0x0000000608147890 */ /* 0x000fe4000fffe03f */
[----:B------:R-:W-:Y:S01]  /*11260*/  HGMMA.64x96x16.F32.BF16 R88, gdesc[UR8].tnspB, R88, gsb0 ;  /* 0x41600000085879f0 */ /* 0x000fe20008001858 */
[----:B------:R-:W-:Y:S02]  /*11270*/  UIADD3 UR24, UR8, 0x600, URZ ;  /* 0x0000060008187890 */ /* 0x000fe4000fffe03f */
[----:B------:R-:W-:Y:S02]  /*11280*/  UIADD3 UR28, UR8, 0x602, URZ ;  /* 0x00000602081c7890 */ /* 0x000fe4000fffe03f */
[----:B------:R-:W-:-:S02]  /*11290*/  UIADD3 UR32, UR8, 0x604, URZ ;  /* 0x0000060408207890 */ /* 0x000fc4000fffe03f */
        /* <DEDUP_REMOVED lines=26> */
.L_x_11531:
[----:B------:R-:W2:Y:S04]  /*11440*/  LDL R11, [R1+0x5c] ;  /* 0x00005c00010b7983 */ /* 0x000ea80000100800 */
[----:B0-----:R-:W2:Y:S01]  /*11450*/  LDL R8, [R1+0x9c] ;  /* 0x00009c0001087983 */ /* 0x001ea20000100800 */
[----:B------:R-:W-:Y:S01]  /*11460*/  ISETP.NE.AND P1, PT, R142, 0x1, PT ;  /* 0x000000018e00780c */ /* 0x000fe20003f25270 */
        /* <DEDUP_REMOVED lines=43> */
[----:B------:R-:W-:Y:S01]  /*11720*/  IMAD R52, R7, 0x8, R2 ;  /* 0x0000000807347824 */ /* 0x000fe200078e0202 */
[----:B------:R-:W3:Y:S01]  /*11730*/  MUFU.TANH R12, R12 ;  /* 0x0000000c000c7308 */ /* 0x000ee20000002400 */
[----:B------:R-:W-:-:S02]  /*11740*/  IMAD.U32 R53, RZ, RZ, UR38 ;  /* 0x00000026ff357e24 */ /* 0x000fc4000f8e00ff */
[----:B------:R-:W-:-:S05]  /*11750*/  VIADD R52, R52, 0x2d840 ;  /* 0x0002d84034347836 */ /* 0x000fca0000000000 */
[----:B------:R-:W4:Y:S01]  /*11760*/  MUFU.TANH R13, R13 ;  /* 0x0000000d000d7308 */ /* 0x000f220000002400 */
[----:B------:R-:W-:-:S04]  /*11770*/  PRMT R52, R53, 0x654, R52 ;  /* 0x0000065435347816 */ /* 0x000fc80000000034 */
[----:B------:R0:W-:Y:S03]  /*11780*/  SYNCS.ARRIVE.TRANS64.RED.A1T0 RZ, [R52+URZ], RZ ;  /* 0x000000ff34ff79a7 */ /* 0x0001e6000810043f */
        /* <DEDUP_REMOVED lines=30> */
[----:B--2---:R-:W-:-:S02]  /*11970*/  IMAD.IADD R8, R8, 0x1, R11 ;  /* 0x0000000108087824 */ /* 0x004fc400078e020b */
        /* <DEDUP_REMOVED lines=8> */
[----:B-1----:R-:W-:Y:S01]  /*11a00*/  @P1 SHF.R.U32.HI R8, RZ, R9, R10 ;  /* 0x00000009ff081219 */ /* 0x002fe2000001160a */
[----:B------:R-:W-:Y:S01]  /*11a10*/  FMUL.FTZ R9, R24, UR50 ;  /* 0x0000003218097c20 */ /* 0x000fe20008410000 */
        /* <DEDUP_REMOVED lines=17> */
[----:B------:R-:W-:Y:S01]  /*11b30*/  PLOP3.LUT P1, PT, PT, PT, UP0, 0x40, 0x0 ;  /* 0x000000000000781c */ /* 0x000fe20003f2e808 */
[----:B------:R-:W1:Y:S01]  /*11b40*/  MUFU.TANH R9, R9 ;  /* 0x0000000900097308 */ /* 0x000e620000002400 */
[----:B------:R-:W-:-:S04]  /*11b50*/  IADD3 R83, -R156, 0x1, -R78 ;  /* 0x000000019c537810 */ /* 0x000fc80007ffe94e */
[----:B------:R-:W-:-:S03]  /*11b60*/  IADD3 R83, -R154, R83, R157 ;  /* 0x000000539a537210 */ /* 0x000fc60007ffe19d */
[----:B------:R-:W2:Y:S02]  /*11b70*/  MUFU.TANH R10, R10 ;  /* 0x0000000a000a7308 */ /* 0x000ea40000002400 */
[C---:B------:R-:W-:Y:S02]  /*11b80*/  VIADD R84, R83.reuse, UR49 ;  /* 0x0000003153547c36 */ /* 0x040fe40008000000 */
[----:B------:R-:W-:Y:S02]  /*11b90*/  VIADD R83, R83, UR52 ;  /* 0x0000003453537c36 */ /* 0x000fe40008000000 */
[C---:B0-----:R-:W-:Y:S02]  /*11ba0*/  IMAD.IADD R82, R85.reuse, 0x1, R84 ;  /* 0x0000000155527824 */ /* 0x041fe400078e0254 */
[----:B------:R-:W0:Y:S01]  /*11bb0*/  MUFU.TANH R11, R11 ;  /* 0x0000000b000b7308 */ /* 0x000e220000002400 */
[----:B------:R-:W-:-:S07]  /*11bc0*/  IMAD.IADD R81, R85, 0x1, R83 ;  /* 0x0000000155517824 */ /* 0x000fce00078e0253 */
        /* <DEDUP_REMOVED lines=42> */
.L_x_11534:
[----:B------:R-:W-:-:S05]  /*11e70*/  IMAD.U32 R86, RZ, RZ, UR41 ;  /* 0x00000029ff567e24 */ /* 0x000fca000f8e00ff */
[----:B------:R-:W-:-:S13]  /*11e80*/  ISETP.NE.AND P1, PT, R86, 0x1, PT ;  /* 0x000000015600780c */ /* 0x000fda0003f25270 */
[----:B------:R-:W1:Y:S02]  /*11e90*/  @P1 LDC.64 R52, c[0x0][0x9e8] ;  /* 0x00027a00ff341b82 */ /* 0x000e640000000a00 */
[----:B-1----:R-:W-:-:S05]  /*11ea0*/  @P1 IMAD.HI.U32 R52, R85, R52, RZ ;  /* 0x0000003455341227 */ /* 0x002fca00078e00ff */
[----:B------:R-:W-:-:S07]  /*11eb0*/  @P1 SHF.R.U32.HI R85, RZ, R53, R52 ;  /* 0x00000035ff551219 */ /* 0x000fce0000011634 */
.L_x_11535:
[----:B------:R-:W-:Y:S05]  /*11ec0*/  BSYNC B0 ;  /* 0x0000000000007941 */ /* 0x000fea0003800000 */
.L_x_11533:
[----:B------:R-:W-:-:S04]  /*11ed0*/  IMAD R85, R85, R86, -R78 ;  /* 0x0000005655557224 */ /* 0x000fc800078e0a4e */
[----:B------:R-:W-:-:S05]  /*11ee0*/  IMAD.IADD R85, R85, 0x1, -R156 ;  /* 0x0000000155557824 */ /* 0x000fca00078e0a9c */
[----:B------:R-:W-:Y:S02]  /*11ef0*/  VIMNMX R81, R81, R85, !PT ;  /* 0x0000005551517248 */ /* 0x000fe40007fe0100 */
[----:B------:R-:W-:-:S07]  /*11f00*/  VIADDMNMX R82, R85, R86, R82, PT ;  /* 0x0000005655527246 */ /* 0x000fce0003800152 */
.L_x_11532:
[----:B------:R-:W-:Y:S01]  /*11f10*/  ISETP.GT.AND P1, PT, R0, -0x1, PT ;  /* 0xffffffff0000780c */ /* 0x000fe20003f24270 */
[----:B------:R-:W1:Y:S03]  /*11f20*/  SHFL.IDX PT, R8, R8, 0x1, 0x1c1f ;  /* 0x003c1f0008087f89 */ /* 0x000e6600000e0000 */
        /* <DEDUP_REMOVED lines=14> */
[----:B------:R-:W-:Y:S02]  /*12010*/  ISETP.GT.AND P2, PT, R81, 0x10, P1 ;  /* 0x000000105100780c */ /* 0x000fe40000f44270 */
[----:B------:R-:W-:Y:S02]  /*12020*/  FSEL R23, R23, -INF , !P4 ;  /* 0xff80000017177808 */ /* 0x000fe40006000000 */
[----:B------:R-:W-:Y:S02]  /*12030*/  ISETP.GT.AND P4, PT, R81, 0x20, P1 ;  /* 0x000000205100780c */ /* 0x000fe40000f84270 */
[----:B------:R-:W-:-:S02]  /*12040*/  ISETP.LT.OR P3, PT, R82, 0xa, P3 ;  /* 0x0000000a5200780c */ /* 0x000fc40001f61670 */
[C---:B------:R-:W-:Y:S02]  /*12050*/  ISETP.LT.OR P2, PT, R82.reuse, 0x11, P2 ;  /* 0x000000115200780c */ /* 0x040fe40001741670 */
[----:B------:R-:W-:Y:S02]  /*12060*/  ISETP.LT.OR P4, PT, R82, 0x21, P4 ;  /* 0x000000215200780c */ /* 0x000fe40002781670 */
[----:B------:R-:W-:Y:S02]  /*12070*/  FSEL R14, R14, -INF , !P3 ;  /* 0xff8000000e0e7808 */ /* 0x000fe40005800000 */
[----:B------:R-:W-:Y:S02]  /*12080*/  FSEL R21, R21, -INF , !P2 ;  /* 0xff80000015157808 */ /* 0x000fe40005000000 */
[C---:B------:R-:W-:Y:S02]  /*12090*/  ISETP.GT.AND P3, PT, R81.reuse, 0x18, P1 ;  /* 0x000000185100780c */ /* 0x040fe40000f64270 */
[----:B------:R-:W-:-:S02]  /*120a0*/  ISETP.GT.AND P2, PT, R81, 0x19, P1 ;  /* 0x000000195100780c */ /* 0x000fc40000f44270 */
[----:B------:R-:W-:Y:S02]  /*120b0*/  FSEL R30, R30, -INF , !P4 ;  /* 0xff8000001e1e7808 */ /* 0x000fe40006000000 */
[----:B------:R-:W-:Y:S02]  /*120c0*/  ISETP.GT.AND P4, PT, R81, 0x29, P1 ;  /* 0x000000295100780c */ /* 0x000fe40000f84270 */
[C---:B------:R-:W-:Y:S02]  /*120d0*/  ISETP.LT.OR P3, PT, R82.reuse, 0x19, P3 ;  /* 0x000000195200780c */ /* 0x040fe40001f61670 */
[C---:B------:R-:W-:Y:S02]  /*120e0*/  ISETP.LT.OR P2, PT, R82.reuse, 0x1a, P2 ;  /* 0x0000001a5200780c */ /* 0x040fe40001741670 */
[----:B------:R-:W-:Y:S02]  /*120f0*/  ISETP.LT.OR P4, PT, R82, 0x2a, P4 ;  /* 0x0000002a5200780c */ /* 0x000fe40002781670 */
[----:B0-----:R-:W-:-:S02]  /*12100*/  FSEL R52, R26, -INF , !P3 ;  /* 0xff8000001a347808 */ /* 0x001fc40005800000 */
[----:B------:R-:W-:Y:S02]  /*12110*/  FSEL R53, R27, -INF , !P2 ;  /* 0xff8000001b357808 */ /* 0x000fe40005000000 */
[C---:B------:R-:W-:Y:S02]  /*12120*/  ISETP.GT.AND P3, PT, R81.reuse, 0x21, P1 ;  /* 0x000000215100780c */ /* 0x040fe40000f64270 */
        /* <DEDUP_REMOVED lines=56> */
[----:B------:R-:W-:Y:S02]  /*124b0*/  PLOP3.LUT P4, PT, PT, PT, UP0, 0x40, 0x0 ;  /* 0x000000000000781c */ /* 0x000fe40003f8e808 */
[----:B------:R-:W-:-:S02]  /*124c0*/  ISETP.LT.OR P3, PT, R82, 0x6a, P3 ;  /* 0x0000006a5200780c */ /* 0x000fc40001f61670 */
[----:B------:R-:W-:Y:S02]  /*124d0*/  ISETP.LT.OR P2, PT, R82, 0x71, P2 ;  /* 0x000000715200780c */ /* 0x000fe40001741670 */
[----:B------:R-:W-:Y:S02]  /*124e0*/  FSEL R69, R69, -INF , !P3 ;  /* 0xff80000045457808 */ /* 0x000fe40005800000 */
[----:B------:R-:W-:Y:S02]  /*124f0*/  FSEL R72, R72, -INF , !P2 ;  /* 0xff80000048487808 */ /* 0x000fe40005000000 */
[C---:B------:R-:W-:Y:S02]  /*12500*/  ISETP.GT.AND P3, PT, R81.reuse, 0x78, P1 ;  /* 0x000000785100780c */ /* 0x040fe40000f64270 */
[----:B------:R-:W-:Y:S02]  /*12510*/  ISETP.GT.AND P2, PT, R81, 0x79, P1 ;  /* 0x000000795100780c */ /* 0x000fe40000f44270 */
[----:B------:R-:W-:-:S02]  /*12520*/  ISETP.LT.OR P3, PT, R82, 0x79, P3 ;  /* 0x000000795200780c */ /* 0x000fc40001f61670 */
[----:B------:R-:W-:Y:S02]  /*12530*/  ISETP.LT.OR P2, PT, R82, 0x7a, P2 ;  /* 0x0000007a5200780c */ /* 0x000fe40001741670 */
[----:B------:R-:W-:Y:S02]  /*12540*/  FSEL R76, R76, -INF , !P3 ;  /* 0xff8000004c4c7808 */ /* 0x000fe40005800000 */
[----:B------:R-:W-:Y:S01]  /*12550*/  FSEL R77, R77, -INF , !P2 ;  /* 0xff8000004d4d7808 */ /* 0x000fe20005000000 */
[----:B------:R-:W-:Y:S08]  /*12560*/  @P4 BRA `(.L_x_11536) ;  /* 0x0000000000584947 */ /* 0x000ff00003800000 */
        /* <DEDUP_REMOVED lines=12> */
.L_x_11538:
[----:B------:R-:W-:-:S05]  /*12630*/  IMAD.U32 R81, RZ, RZ, UR41 ;  /* 0x00000029ff517e24 */ /* 0x000fca000f8e00ff */
[----:B------:R-:W-:-:S13]  /*12640*/  ISETP.NE.AND P2, PT, R81, 0x1, PT ;  /* 0x000000015100780c */ /* 0x000fda0003f45270 */
[----:B------:R-:W0:Y:S02]  /*12650*/  @P2 LDC.64 R26, c[0x0][0x9e8] ;  /* 0x00027a00ff1a2b82 */ /* 0x000e240000000a00 */
[----:B0-----:R-:W-:-:S05]  /*12660*/  @P2 IMAD.HI.U32 R26, R8, R26, RZ ;  /* 0x0000001a081a2227 */ /* 0x001fca00078e00ff */
[----:B------:R-:W-:-:S07]  /*12670*/  @P2 SHF.R.U32.HI R8, RZ, R27, R26 ;  /* 0x0000001bff082219 */ /* 0x000fce000001161a */
.L_x_11539:
[----:B------:R-:W-:Y:S05]  /*12680*/  BSYNC B0 ;  /* 0x0000000000007941 */ /* 0x000fea0003800000 */
.L_x_11537:
[----:B------:R-:W-:-:S04]  /*12690*/  IMAD R8, R8, R81, -R78 ;  /* 0x0000005108087224 */ /* 0x000fc800078e0a4e */
[----:B------:R-:W-:-:S05]  /*126a0*/  IMAD.IADD R8, R8, 0x1, -R156 ;  /* 0x0000000108087824 */ /* 0x000fca00078e0a9c */
[----:B------:R-:W-:Y:S02]  /*126b0*/  VIMNMX R83, R83, R8, !PT ;  /* 0x0000000853537248 */ /* 0x000fe40007fe0100 */
[----:B------:R-:W-:-:S07]  /*126c0*/  VIADDMNMX R84, R8, R81, R84, PT ;  /* 0x0000005108547246 */ /* 0x000fce0003800154 */
.L_x_11536:
[----:B------:R-:W-:Y:S01]  /*126d0*/  FMNMX.FTZ R8, R9, R5, !PT ;  /* 0x0000000509087209 */ /* 0x000fe20007810000 */
[----:B------:R-:W-:Y:S01]  /*126e0*/  UMOV UR51, UR7 ;  /* 0x0000000700337c82 */ /* 0x000fe20008000000 */
[C---:B------:R-:W-:Y:S02]  /*126f0*/  ISETP.GT.AND P4, PT, R83.reuse, 0x1, P1 ;  /* 0x000000015300780c */ /* 0x040fe40000f84270 */
[C---:B------:R-:W-:Y:S02]  /*12700*/  ISETP.GT.AND P2, PT, R83.reuse, 0x8, P1 ;  /* 0x000000085300780c */ /* 0x040fe40000f44270 */
[----:B------:R-:W-:Y:S02]  /*12710*/  ISETP.GT.AND P3, PT, R83, 0x9, P1 ;  /* 0x000000095300780c */ /* 0x000fe40000f64270 */
[----:B------:R-:W-:Y:S02]  /*12720*/  FMNMX.FTZ R8, R10, R8, !PT ;  /* 0x000000080a087209 */ /* 0x000fe40007810000 */
[----:B------:R-:W-:-:S02]  /*12730*/  ISETP.LT.OR P4, PT, R84, 0x2, P4 ;  /* 0x000000025400780c */ /* 0x000fc40002781670 */
[C---:B------:R-:W-:Y:S02]  /*12740*/  ISETP.LT.OR P2, PT, R84.reuse, 0x9, P2 ;  /* 0x000000095400780c */ /* 0x040fe40001741670 */
[----:B------:R-:W-:Y:S02]  /*12750*/  ISETP.LT.OR P3, PT, R84, 0xa, P3 ;  /* 0x0000000a5400780c */ /* 0x000fe40001f61670 */
[----:B------:R-:W-:Y:S02]  /*12760*/  FMNMX.FTZ R8, R13, R8, !PT ;  /* 0x000000080d087209 */ /* 0x000fe40007810000 */
[----:B------:R-:W-:Y:S02]  /*12770*/  FSEL R12, R12, -INF , !P4 ;  /* 0xff8000000c0c7808 */ /* 0x000fe40006000000 */
[----:B------:R-:W-:Y:S02]  /*12780*/  FSEL R15, R15, -INF , !P2 ;  /* 0xff8000000f0f7808 */ /* 0x000fe40005000000 */
[----:B------:R-:W-:-:S02]  /*12790*/  FSEL R20, R20, -INF , !P3 ;  /* 0xff80000014147808 */ /* 0x000fc40005800000 */
[----:B------:R-:W-:Y:S02]  /*127a0*/  FMNMX.FTZ R8, R14, R8, !PT ;  /* 0x000000080e087209 */ /* 0x000fe40007810000 */
        /* <DEDUP_REMOVED lines=11> */
[C---:B------:R-:W-:Y:S02]  /*12860*/  ISETP.GT.AND P4, PT, R83.reuse, 0x19, P1 ;  /* 0x000000195300780c */ /* 0x040fe40000f84270 */
[C---:B------:R-:W-:Y:S02]  /*12870*/  ISETP.GT.AND P2, PT, R83.reuse, 0x20, P1 ;  /* 0x000000205300780c */ /* 0x040fe40000f44270 */
[----:B------:R-:W-:Y:S02]  /*12880*/  ISETP.GT.AND P3, PT, R83, 0x21, P1 ;  /* 0x000000215300780c */ /* 0x000fe40000f64270 */
[----:B------:R-:W-:Y:S02]  /*12890*/  FMNMX.FTZ R8, R52, R8, !PT ;  /* 0x0000000834087209 */ /* 0x000fe40007810000 */
[C---:B------:R-:W-:Y:S02]  /*128a0*/  ISETP.LT.OR P4, PT, R84.reuse, 0x1a, P4 ;  /* 0x0000001a5400780c */ /* 0x040fe40002781670 */
[----:B------:R-:W-:-:S02]  /*128b0*/  ISETP.LT.OR P2, PT, R84, 0x21, P2 ;  /* 0x000000215400780c */ /* 0x000fc40001741670 */
[----:B------:R-:W-:Y:S02]  /*128c0*/  ISETP.LT.OR P3, PT, R84, 0x22, P3 ;  /* 0x000000225400780c */ /* 0x000fe40001f61670 */
[----:B------:R-:W-:Y:S02]  /*128d0*/  FMNMX.FTZ R8, R53, R8, !PT ;  /* 0x0000000835087209 */ /* 0x000fe40007810000 */
[----:B------:R-:W-:Y:S02]  /*128e0*/  FSEL R29, R29, -INF , !P4 ;  /* 0xff8000001d1d7808 */ /* 0x000fe40006000000 */
[----:B------:R-:W-:Y:S02]  /*128f0*/  FSEL R32, R32, -INF , !P2 ;  /* 0xff80000020207808 */ /* 0x000fe40005000000 */
[----:B------:R-:W-:Y:S02]  /*12900*/  FSEL R33, R33, -INF , !P3 ;  /* 0xff80000021217808 */ /* 0x000fe40005800000 */
[----:B------:R-:W-:-:S02]  /*12910*/  ISETP.GT.AND P4, PT, R83, 0x28, P1 ;  /* 0x000000285300780c */ /* 0x000fc40000f84270 */
[C---:B------:R-:W-:Y:S02]  /*12920*/  ISETP.GT.AND P2, PT, R83.reuse, 0x29, P1 ;  /* 0x000000295300780c */ /* 0x040fe40000f44270 */
[----:B------:R-:W-:Y:S02]  /*12930*/  ISETP.GT.AND P3, PT, R83, 0x30, P1 ;  /* 0x000000305300780c */ /* 0x000fe40000f64270 */
[----:B------:R-:W-:Y:S02]  /*12940*/  FMNMX.FTZ R8, R30, R8, !PT ;  /* 0x000000081e087209 */ /* 0x000fe40007810000 */
[C---:B------:R-:W-:Y:S02]  /*12950*/  ISETP.LT.OR P4, PT, R84.reuse, 0x29, P4 ;  /* 0x000000295400780c */ /* 0x040fe40002781670 */
[C---:B------:R-:W-:Y:S02]  /*12960*/  ISETP.LT.OR P2, PT, R84.reuse, 0x2a, P2 ;  /* 0x0000002a5400780c */ /* 0x040fe40001741670 */
[----:B------:R-:W-:-:S02]  /*12970*/  ISETP.LT.OR P3, PT, R84, 0x31, P3 ;  /* 0x000000315400780c */ /* 0x000fc40001f61670 */
[----:B------:R-:W-:Y:S02]  /*12980*/  FMNMX.FTZ R8, R31, R8, !PT ;  /* 0x000000081f087209 */ /* 0x000fe40007810000 */
[----:B------:R-:W-:Y:S02]  /*12990*/  FSEL R36, R36, -INF , !P4 ;  /* 0xff80000024247808 */ /* 0x000fe40006000000 */
[----:B------:R-:W-:Y:S02]  /*129a0*/  FSEL R37, R37, -INF , !P2 ;  /* 0xff80000025257808 */ /* 0x000fe40005000000 */
[----:B------:R-:W-:Y:S02]  /*129b0*/  FSEL R40, R40, -INF , !P3 ;  /* 0xff80000028287808 */ /* 0x000fe40005800000 */
[C---:B------:R-:W-:Y:S02]  /*129c0*/  ISETP.GT.AND P4, PT, R83.reuse, 0x31, P1 ;  /* 0x000000315300780c */ /* 0x040fe40000f84270 */
[----:B------:R-:W-:-:S02]  /*129d0*/  ISETP.GT.AND P2, PT, R83, 0x38, P1 ;  /* 0x000000385300780c */ /* 0x000fc40000f44270 */
[----:B------:R-:W-:Y:S02]  /*129e0*/  ISETP.GT.AND P3, PT, R83, 0x39, P1 ;  /* 0x000000395300780c */ /* 0x000fe40000f64270 */
[----:B------:R-:W-:Y:S02]  /*129f0*/  FMNMX.FTZ R8, R34, R8, !PT ;  /* 0x0000000822087209 */ /* 0x000fe40007810000 */
[C---:B------:R-:W-:Y:S02]  /*12a00*/  ISETP.LT.OR P4, PT, R84.reuse, 0x32, P4 ;  /* 0x000000325400780c */ /* 0x040fe40002781670 */
[C---:B------:R-:W-:Y:S02]  /*12a10*/  ISETP.LT.OR P2, PT, R84.reuse, 0x39, P2 ;  /* 0x000000395400780c */ /* 0x040fe40001741670 */
[----:B------:R-:W-:Y:S02]  /*12a20*/  ISETP.LT.OR P3, PT, R84, 0x3a, P3 ;  /* 0x0000003a5400780c */ /* 0x000fe40001f61670 */
[----:B------:R-:W-:-:S02]  /*12a30*/  FMNMX.FTZ R8, R35, R8, !PT ;  /* 0x0000000823087209 */ /* 0x000fc40007810000 */
[----:B------:R-:W-:Y:S02]  /*12a40*/  FSEL R41, R41, -INF , !P4 ;  /* 0xff80000029297808 */ /* 0x000fe40006000000 */
[----:B------:R-:W-:Y:S02]  /*12a50*/  FSEL R44, R44, -INF , !P2 ;  /* 0xff8000002c2c7808 */ /* 0x000fe40005000000 */
[----:B------:R-:W-:Y:S02]  /*12a60*/  FSEL R45, R45, -INF , !P3 ;  /* 0xff8000002d2d7808 */ /* 0x000fe40005800000 */
[----:B------:R-:W-:Y:S02]  /*12a70*/  FMNMX.FTZ R8, R38, R8, !PT ;  /* 0x0000000826087209 */ /* 0x000fe40007810000 */
[----:B------:R-:W-:Y:S02]  /*12a80*/  LOP3.LUT R16, R16, 0xdfffffff, RZ, 0xc0, !PT ;  /* 0xdfffffff10107812 */ /* 0x000fe400078ec0ff */
[----:B------:R-:W-:-:S02]  /*12a90*/  ISETP.GT.AND P4, PT, R83, 0x40, P1 ;  /* 0x000000405300780c */ /* 0x000fc40000f84270 */
[C---:B------:R-:W-:Y:S02]  /*12aa0*/  ISETP.GT.AND P2, PT, R83.reuse, 0x41, P1 ;  /* 0x000000415300780c */ /* 0x040fe40000f44270 */
[----:B------:R-:W-:Y:S02]  /*12ab0*/  ISETP.GT.AND P3, PT, R83, 0x48, P1 ;  /* 0x000000485300780c */ /* 0x000fe40000f64270 */
[----:B------:R-:W-:Y:S02]  /*12ac0*/  FMNMX.FTZ R8, R39, R8, !PT ;  /* 0x0000000827087209 */ /* 0x000fe40007810000 */
[----:B------:R-:W-:Y:S02]  /*12ad0*/  @P0 LOP3.LUT R16, R16, 0x20000000, RZ, 0xfc, !PT ;  /* 0x2000000010100812 */ /* 0x000fe400078efcff */
[C---:B------:R-:W-:Y:S02]  /*12ae0*/  ISETP.LT.OR P4, PT, R84.reuse, 0x41, P4 ;  /* 0x000000415400780c */ /* 0x040fe40002781670 */
[----:B------:R-:W-:-:S02]  /*12af0*/  ISETP.LT.OR P2, PT, R84, 0x42, P2 ;  /* 0x000000425400780c */ /* 0x000fc40001741670 */
[----:B------:R-:W-:Y:S02]  /*12b00*/  ISETP.LT.OR P3, PT, R84, 0x49, P3 ;  /* 0x000000495400780c */ /* 0x000fe40001f61670 */
[----:B------:R-:W-:Y:S02]  /*12b10*/  ISETP.GT.AND P0, PT, R83, 0x61, P1 ;  /* 0x000000615300780c */ /* 0x000fe40000f04270 */
        /* <DEDUP_REMOVED lines=11> */
[----:B------:R-:W-:Y:S02]  /*12bd0*/  LOP3.LUT R16, R16, 0x7fffffff, RZ, 0xc0, !PT ;  /* 0x7fffffff10107812 */ /* 0x000fe400078ec0ff */
[----:B------:R-:W-:Y:S02]  /*12be0*/  FMNMX.FTZ R8, R46, R8, !PT ;  /* 0x000000082e087209 */ /* 0x000fe40007810000 */
[----:B------:R-:W-:Y:S02]  /*12bf0*/  FSEL R55, R55, -INF , !P4 ;  /* 0xff80000037377808 */ /* 0x000fe40006000000 */
[----:B------:R-:W-:Y:S02]  /*12c00*/  FSEL R58, R58, -INF , !P2 ;  /* 0xff8000003a3a7808 */ /* 0x000fe40005000000 */
[----:B------:R-:W-:-:S02]  /*12c10*/  FSEL R59, R59, -INF , !P3 ;  /* 0xff8000003b3b7808 */ /* 0x000fc40005800000 */
[C---:B------:R-:W-:Y:S02]  /*12c20*/  ISETP.GT.AND P4, PT, R83.reuse, 0x58, P1 ;  /* 0x000000585300780c */ /* 0x040fe40000f84270 */
[C---:B------:R-:W-:Y:S02]  /*12c30*/  ISETP.GT.AND P2, PT, R83.reuse, 0x59, P1 ;  /* 0x000000595300780c */ /* 0x040fe40000f44270 */
[C---:B------:R-:W-:Y:S02]  /*12c40*/  ISETP.GT.AND P3, PT, R83.reuse, 0x60, P1 ;  /* 0x000000605300780c */ /* 0x040fe40000f64270 */
[----:B------:R-:W-:Y:S02]  /*12c50*/  @P0 LOP3.LUT R16, R16, 0x80000000, RZ, 0xfc, !PT ;  /* 0x8000000010100812 */ /* 0x000fe400078efcff */
[----:B------:R-:W-:Y:S02]  /*12c60*/  ISETP.GT.AND P0, PT, R83, RZ, P1 ;  /* 0x000000ff5300720c */ /* 0x000fe40000f04270 */
[----:B------:R-:W-:-:S02]  /*12c70*/  FMNMX.FTZ R8, R47, R8, !PT ;  /* 0x000000082f087209 */ /* 0x000fc40007810000 */
[C---:B------:R-:W-:Y:S02]  /*12c80*/  ISETP.LT.OR P4, PT, R84.reuse, 0x59, P4 ;  /* 0x000000595400780c */ /* 0x040fe40002781670 */
[C---:B------:R-:W-:Y:S02]  /*12c90*/  ISETP.LT.OR P2, PT, R84.reuse, 0x5a, P2 ;  /* 0x0000005a5400780c */ /* 0x040fe40001741670 */
[----:B------:R-:W-:Y:S02]  /*12ca0*/  ISETP.LT.OR P3, PT, R84, 0x61, P3 ;  /* 0x000000615400780c */ /* 0x000fe40001f61670 */
[----:B------:R-:W-:Y:S02]  /*12cb0*/  FMNMX.FTZ R8, R50, R8, !PT ;  /* 0x0000000832087209 */ /* 0x000fe40007810000 */
        /* <DEDUP_REMOVED lines=9> */
[----:B------:R-:W-:Y:S02]  /*12d50*/  LOP3.LUT R16, R16, 0xfffffff7, RZ, 0xc0, !PT ;  /* 0xfffffff710107812 */ /* 0x000fe400078ec0ff */
[----:B------:R-:W-:Y:S02]  /*12d60*/  ISETP.GT.AND P1, PT, R83, 0x79, P1 ;  /* 0x000000795300780c */ /* 0x000fe40000f24270 */
[----:B------:R-:W-:Y:S02]  /*12d70*/  FMNMX.FTZ R8, R56, R8, !PT ;  /* 0x0000000838087209 */ /* 0x000fe40007810000 */
[----:B------:R-:W-:Y:S02]  /*12d80*/  @P0 LOP3.LUT R16, R16, 0x8, RZ, 0xfc, !PT ;  /* 0x0000000810100812 */ /* 0x000fe400078efcff */
[----:B------:R-:W-:-:S02]  /*12d90*/  FMNMX.FTZ R8, R57, R8, !PT ;  /* 0x0000000839087209 */ /* 0x000fc40007810000 */
[C---:B------:R-:W-:Y:S02]  /*12da0*/  LOP3.LUT P0, RZ, R16.reuse, 0x80000000, RZ, 0xc0, !PT ;  /* 0x8000000010ff7812 */ /* 0x040fe4000780c0ff */
[----:B------:R-:W-:Y:S02]  /*12db0*/  LOP3.LUT R16, R16, 0xfffffffd, RZ, 0xc0, !PT ;  /* 0xfffffffd10107812 */ /* 0x000fe400078ec0ff */
[----:B------:R-:W-:Y:S02]  /*12dc0*/  FMNMX.FTZ R8, R60, R8, !PT ;  /* 0x000000083c087209 */ /* 0x000fe40007810000 */
[----:B------:R-:W-:Y:S02]  /*12dd0*/  @P1 LOP3.LUT R16, R16, 0x2, RZ, 0xfc, !PT ;  /* 0x0000000210101812 */ /* 0x000fe400078efcff */
[----:B------:R-:W-:Y:S02]  /*12de0*/  FMNMX.FTZ R8, R61, R8, !PT ;  /* 0x000000083d087209 */ /* 0x000fe40007810000 */
[----:B------:R-:W-:-:S02]  /*12df0*/  LOP3.LUT P1, RZ, R16, 0x8, RZ, 0xc0, !PT ;  /* 0x0000000810ff7812 */ /* 0x000fc4000782c0ff */
[----:B------:R-:W-:Y:S02]  /*12e00*/  FMNMX.FTZ R8, R64, R8, !PT ;  /* 0x0000000840087209 */ /* 0x000fe40007810000 */
[----:B------:R-:W-:Y:S02]  /*12e10*/  ISETP.LT.OR P1, PT, R84, 0x1, P1 ;  /* 0x000000015400780c */ /* 0x000fe40000f21670 */
[----:B------:R-:W-:Y:S02]  /*12e20*/  FMNMX.FTZ R8, R65, R8, !PT ;  /* 0x0000000841087209 */ /* 0x000fe40007810000 */
[----:B------:R-:W-:Y:S02]  /*12e30*/  FSEL R11, R11, -INF , !P1 ;  /* 0xff8000000b0b7808 */ /* 0x000fe40004800000 */
[----:B------:R-:W-:Y:S02]  /*12e40*/  FMNMX.FTZ R8, R68, R8, !PT ;  /* 0x0000000844087209 */ /* 0x000fe40007810000 */
[----:B------:R-:W-:-:S02]  /*12e50*/  FMNMX.FTZ R27, R11, R6, !PT ;  /* 0x000000060b1b7209 */ /* 0x000fc40007810000 */
[----:B------:R-:W-:Y:S02]  /*12e60*/  FMNMX.FTZ R8, R69, R8, !PT ;  /* 0x0000000845087209 */ /* 0x000fe40007810000 */
[----:B------:R-:W-:Y:S02]  /*12e70*/  FMNMX.FTZ R27, R12, R27, !PT ;  /* 0x0000001b0c1b7209 */ /* 0x000fe40007810000 */
[----:B------:R-:W-:Y:S02]  /*12e80*/  FMNMX.FTZ R8, R72, R8, !PT ;  /* 0x0000000848087209 */ /* 0x000fe40007810000 */
[----:B------:R-:W-:Y:S02]  /*12e90*/  FMNMX.FTZ R27, R15, R27, !PT ;  /* 0x0000001b0f1b7209 */ /* 0x000fe40007810000 */
[----:B------:R-:W-:Y:S02]  /*12ea0*/  FMNMX.FTZ R8, R73, R8, !PT ;  /* 0x0000000849087209 */ /* 0x000fe40007810000 */
[----:B------:R-:W-:-:S02]  /*12eb0*/  FMNMX.FTZ R27, R20, R27, !PT ;  /* 0x0000001b141b7209 */ /* 0x000fc40007810000 */
[----:B------:R-:W-:Y:S02]  /*12ec0*/  FMNMX.FTZ R8, R76, R8, !PT ;  /* 0x000000084c087209 */ /* 0x000fe40007810000 */
[----:B------:R-:W-:Y:S02]  /*12ed0*/  FMNMX.FTZ R27, R24, R27, !PT ;  /* 0x0000001b181b7209 */ /* 0x000fe40007810000 */
[----:B------:R-:W-:Y:S02]  /*12ee0*/  FMNMX.FTZ R8, R77, R8, !PT ;  /* 0x000000084d087209 */ /* 0x000fe40007810000 */
[----:B------:R-:W-:Y:S02]  /*12ef0*/  FMNMX.FTZ R27, R25, R27, !PT ;  /* 0x0000001b191b7209 */ /* 0x000fe40007810000 */
[----:B------:R-:W-:Y:S01]  /*12f00*/  ISETP.LT.OR P0, PT, R84, 0x62, P0 ;  /* 0x000000625400780c */ /* 0x000fe20000701670 */
[----:B------:R-:W0:Y:S01]  /*12f10*/  SHFL.BFLY PT, R26, R8, 0x2, 0x1f ;  /* 0x0c401f00081a7f89 */ /* 0x000e2200000e0000 */
[----:B------:R-:W-:-:S02]  /*12f20*/  FMNMX.FTZ R27, R28, R27, !PT ;  /* 0x0000001b1c1b7209 */ /* 0x000fc40007810000 */
[----:B------:R-:W-:Y:S02]  /*12f30*/  LOP3.LUT R16, R16, 0xffffffef, RZ, 0xc0, !PT ;  /* 0xffffffef10107812 */ /* 0x000fe400078ec0ff */
[----:B------:R-:W-:Y:S02]  /*12f40*/  FMNMX.FTZ R27, R29, R27, !PT ;  /* 0x0000001b1d1b7209 */ /* 0x000fe40007810000 */
[----:B------:R-:W-:Y:S02]  /*12f50*/  ISETP.LT.OR P4, PT, R84, 0x71, P4 ;  /* 0x000000715400780c */ /* 0x000fe40002781670 */
[----:B------:R-:W-:Y:S02]  /*12f60*/  FMNMX.FTZ R27, R32, R27, !PT ;  /* 0x0000001b201b7209 */ /* 0x000fe40007810000 */
[----:B------:R-:W-:Y:S02]  /*12f70*/  ISETP.LT.OR P5, PT, R84, 0x72, P5 ;  /* 0x000000725400780c */ /* 0x000fe40002fa1670 */
[----:B------:R-:W-:-:S02]  /*12f80*/  FMNMX.FTZ R27, R33, R27, !PT ;  /* 0x0000001b211b7209 */ /* 0x000fc40007810000 */
[----:B------:R-:W-:Y:S02]  /*12f90*/  @P0 LOP3.LUT R16, R16, 0x10, RZ, 0xfc, !PT ;  /* 0x0000001010100812 */ /* 0x000fe400078efcff */
[----:B------:R-:W-:Y:S02]  /*12fa0*/  FMNMX.FTZ R27, R36, R27, !PT ;  /* 0x0000001b241b7209 */ /* 0x000fe40007810000 */
[----:B------:R-:W-:Y:S02]  /*12fb0*/  ISETP.LT.OR P0, PT, R84, 0x69, P2 ;  /* 0x000000695400780c */ /* 0x000fe40001701670 */
[----:B------:R-:W-:Y:S02]  /*12fc0*/  FMNMX.FTZ R27, R37, R27, !PT ;  /* 0x0000001b251b7209 */ /* 0x000fe40007810000 */
[----:B------:R-:W-:Y:S02]  /*12fd0*/  LOP3.LUT P2, RZ, R16, 0x2, RZ, 0xc0, !PT ;  /* 0x0000000210ff7812 */ /* 0x000fe4000784c0ff */
[----:B0-----:R-:W-:-:S02]  /*12fe0*/  FMNMX.FTZ R8, R8, R26, !PT ;  /* 0x0000001a08087209 */ /* 0x001fc40007810000 */
[----:B------:R-:W-:Y:S02]  /*12ff0*/  FMNMX.FTZ R27, R40, R27, !PT ;  /* 0x0000001b281b7209 */ /* 0x000fe40007810000 */
[----:B------:R-:W-:Y:S01]  /*13000*/  LOP3.LUT R16, R16, 0xfffffffb, RZ, 0xc0, !PT ;  /* 0xfffffffb10107812 */ /* 0x000fe200078ec0ff */
[----:B------:R-:W0:Y:S01]  /*13010*/  SHFL.BFLY PT, R26, R8, 0x1, 0x1f ;  /* 0x0c201f00081a7f89 */ /* 0x000e2200000e0000 */
[----:B------:R-:W-:Y:S02]  /*13020*/  FMNMX.FTZ R27, R41, R27, !PT ;  /* 0x0000001b291b7209 */ /* 0x000fe40007810000 */
[----:B------:R-:W-:Y:S02]  /*13030*/  @P0 LOP3.LUT R16, R16, 0x4, RZ, 0xfc, !PT ;  /* 0x0000000410100812 */ /* 0x000fe400078efcff */
[----:B------:R-:W-:Y:S02]  /*13040*/  FMNMX.FTZ R27, R44, R27, !PT ;  /* 0x0000001b2c1b7209 */ /* 0x000fe40007810000 */
[----:B------:R-:W-:-:S02]  /*13050*/  ISETP.LT.OR P0, PT, R84, 0x6a, P3 ;  /* 0x0000006a5400780c */ /* 0x000fc40001f01670 */
[----:B------:R-:W-:Y:S02]  /*13060*/  FMNMX.FTZ R27, R45, R27, !PT ;  /* 0x0000001b2d1b7209 */ /* 0x000fe40007810000 */
[----:B------:R-:W-:Y:S02]  /*13070*/  LOP3.LUT R16, R16, 0xbfffffff, RZ, 0xc0, !PT ;  /* 0xbfffffff10107812 */ /* 0x000fe400078ec0ff */
[----:B------:R-:W-:Y:S02]  /*13080*/  FMNMX.FTZ R27, R48, R27, !PT ;  /* 0x0000001b301b7209 */ /* 0x000fe40007810000 */
[----:B------:R-:W-:Y:S02]  /*13090*/  FSEL R74, R74, -INF , !P4 ;  /* 0xff8000004a4a7808 */ /* 0x000fe40006000000 */
[----:B------:R-:W-:Y:S02]  /*130a0*/  FMNMX.FTZ R27, R49, R27, !PT ;  /* 0x0000001b311b7209 */ /* 0x000fe40007810000 */
[----:B------:R-:W-:-:S02]  /*130b0*/  ISETP.LT.OR P6, PT, R84, 0x79, P6 ;  /* 0x000000795400780c */ /* 0x000fc400037c1670 */
[----:B------:R-:W-:Y:S02]  /*130c0*/  FMNMX.FTZ R27, R54, R27, !PT ;  /* 0x0000001b361b7209 */ /* 0x000fe40007810000 */
[----:B------:R-:W-:Y:S02]  /*130d0*/  @P0 LOP3.LUT R16, R16, 0x40000000, RZ, 0xfc, !PT ;  /* 0x4000000010100812 */ /* 0x000fe400078efcff */
[----:B0-----:R-:W-:Y:S02]  /*130e0*/  FMNMX.FTZ R8, R8, R26, !PT ;  /* 0x0000001a08087209 */ /* 0x001fe40007810000 */
[----:B------:R-:W-:Y:S02]  /*130f0*/  FMNMX.FTZ R27, R55, R27, !PT ;  /* 0x0000001b371b7209 */ /* 0x000fe40007810000 */
[----:B------:R-:W-:Y:S02]  /*13100*/  FSETP.NEU.FTZ.AND P3, PT, R8, -INF , PT ;  /* 0xff8000000800780b */ /* 0x000fe40003f7d000 */
[----:B------:R-:W-:-:S02]  /*13110*/  FMNMX.FTZ R27, R58, R27, !PT ;  /* 0x0000001b3a1b7209 */ /* 0x000fc40007810000 */
[----:B------:R-:W-:Y:S02]  /*13120*/  FSEL R26, R8, RZ, P3 ;  /* 0x000000ff081a7208 */ /* 0x000fe40001800000 */
[----:B------:R-:W-:Y:S02]  /*13130*/  FMNMX.FTZ R27, R59, R27, !PT ;  /* 0x0000001b3b1b7209 */ /* 0x000fe40007810000 */
[----:B------:R-:W-:Y:S01]  /*13140*/  LOP3.LUT P0, RZ, R16, 0x10, RZ, 0xc0, !PT ;  /* 0x0000001010ff7812 */ /* 0x000fe2000780c0ff */
[----:B------:R-:W-:Y:S01]  /*13150*/  FADD.FTZ R5, -R26, R5 ;  /* 0x000000051a057221 */ /* 0x000fe20000010100 */
[----:B------:R-:W-:Y:S01]  /*13160*/  FMNMX.FTZ R27, R62, R27, !PT ;  /* 0x0000001b3e1b7209 */ /* 0x000fe20007810000 */
[----:B------:R-:W-:Y:S01]  /*13170*/  FMUL.FTZ R26, R8, UR51 ;  /* 0x00000033081a7c20 */ /* 0x000fe20008410000 */
[----:B------:R-:W-:Y:S01]  /*13180*/  FSEL R67, R67, -INF , !P0 ;  /* 0xff80000043437808 */ /* 0x000fe20004000000 */
[----:B------:R-:W-:Y:S01]  /*13190*/  FMUL.FTZ R5, R5, UR51 ;  /* 0x0000003305057c20 */ /* 0x000fe20008410000 */
[----:B------:R-:W-:-:S02]  /*131a0*/  FMNMX.FTZ R27, R63, R27, !PT ;  /* 0x0000001b3f1b7209 */ /* 0x000fc40007810000 */
[----:B------:R-:W-:Y:S02]  /*131b0*/  FSEL R26, R26, RZ, P3 ;  /* 0x000000ff1a1a7208 */ /* 0x000fe40001800000 */
[----:B------:R-:W-:Y:S01]  /*131c0*/  LOP3.LUT P3, RZ, R16, 0x4, RZ, 0xc0, !PT ;  /* 0x0000000410ff7812 */ /* 0x000fe2000786c0ff */
[----:B------:R-:W-:Y:S01]  /*131d0*/  MUFU.EX2 R5, R5 ;  /* 0x0000000500057308 */ /* 0x000fe20000000800 */
        /* <DEDUP_REMOVED lines=47> */
[----:B------:R-:W0:Y:S01]  /*134d0*/  MUFU.EX2 R9, R9 ;  /* 0x0000000900097308 */ /* 0x000e220000000800 */
[----:B------:R-:W1:Y:S01]  /*134e0*/  SHFL.BFLY PT, R77, R27, 0x2, 0x1f ;  /* 0x0c401f001b4d7f89 */ /* 0x000e6200000e0000 */
[----:B------:R-:W-:-:S06]  /*134f0*/  LOP3.LUT P0, RZ, R16, 0x20000000, RZ, 0xc0, !PT ;  /* 0x2000000010ff7812 */ /* 0x000fcc000780c0ff */
[----:B------:R-:W2:Y:S08]  /*13500*/  MUFU.EX2 R10, R10 ;  /* 0x0000000a000a7308 */ /* 0x000eb00000000800 */
[----:B------:R-:W-:Y:S01]  /*13510*/  MUFU.EX2 R13, R13 ;  /* 0x0000000d000d7308 */ /* 0x000fe20000000800 */
[----:B0-----:R-:W-:-:S07]  /*13520*/  FFMA.FTZ R4, R5, R4, R9 ;  /* 0x0000000405047223 */ /* 0x001fce0000010009 */
[----:B------:R-:W-:Y:S01]  /*13530*/  MUFU.EX2 R14, R14 ;  /* 0x0000000e000e7308 */ /* 0x000fe20000000800 */
[----:B-1----:R-:W-:Y:S01]  /*13540*/  FMNMX.FTZ R27, R27, R77, !PT ;  /* 0x0000004d1b1b7209 */ /* 0x002fe20007810000 */
[----:B--2---:R-:W-:-:S04]  /*13550*/  FADD.FTZ R4, R10, R4 ;  /* 0x000000040a047221 */ /* 0x004fc80000010000 */
[----:B------:R-:W0:Y:S02]  /*13560*/  SHFL.BFLY PT, R78, R27, 0x1, 0x1f ;  /* 0x0c201f001b4e7f89 */ /* 0x000e2400000e0000 */
[----:B------:R0:W-:Y:S08]  /*13570*/  MUFU.EX2 R77, R69 ;  /* 0x00000045004d7308 */ /* 0x0001f00000000800 */
[----:B------:R-:W-:Y:S08]  /*13580*/  MUFU.EX2 R21, R21 ;  /* 0x0000001500157308 */ /* 0x000ff00000000800 */
[----:B------:R-:W-:Y:S01]  /*13590*/  MUFU.EX2 R23, R23 ;  /* 0x0000001700177308 */ /* 0x000fe20000000800 */
[----:B0-----:R-:W-:-:S07]  /*135a0*/  FMNMX.FTZ R69, R27, R78, !PT ;  /* 0x0000004e1b457209 */ /* 0x001fce0007810000 */
[----:B------:R-:W-:Y:S01]  /*135b0*/  MUFU.EX2 R52, R52 ;  /* 0x0000003400347308 */ /* 0x000fe20000000800 */
[C---:B------:R-:W-:Y:S01]  /*135c0*/  FSETP.NEU.FTZ.AND P1, PT, R69.reuse, -INF , PT ;  /* 0xff8000004500780b */ /* 0x040fe20003f3d000 */
[----:B------:R-:W-:-:S03]  /*135d0*/  FMUL.FTZ R78, R69, UR51 ;  /* 0x00000033454e7c20 */ /* 0x000fc60008410000 */
[----:B------:R-:W-:Y:S02]  /*135e0*/  FSEL R27, R69, RZ, P1 ;  /* 0x000000ff451b7208 */ /* 0x000fe40000800000 */
[----:B------:R-:W-:Y:S01]  /*135f0*/  FSEL R78, R78, RZ, P1 ;  /* 0x000000ff4e4e7208 */ /* 0x000fe20000800000 */
[----:B------:R-:W-:Y:S02]  /*13600*/  MUFU.EX2 R53, R53 ;  /* 0x0000003500357308 */ /* 0x000fe40000000800 */
[----:B------:R-:W-:Y:S02]  /*13610*/  FADD.FTZ R27, -R27, R6 ;  /* 0x000000061b1b7221 */ /* 0x000fe40000010100 */
        /* <DEDUP_REMOVED lines=21> */
[----:B0-----:R-:W-:Y:S01]  /*13770*/  FMUL.FTZ R11, R27, UR51 ;  /* 0x000000331b0b7c20 */ /* 0x001fe20008410000 */
        /* <DEDUP_REMOVED lines=15> */
[----:B------:R-:W-:-:S07]  /*13870*/  FFMA.FTZ R80, R80, UR51, -R78 ;  /* 0x0000003350507c23 */ /* 0x000fce000801084e */
[----:B------:R-:W2:Y:S01]  /*13880*/  MUFU.EX2 R82, R20 ;  /* 0x0000001400527308 */ /* 0x000ea20000000800 */
[----:B0-----:R-:W-:-:S07]  /*13890*/  FFMA.FTZ R3, R11, R3, R26 ;  /* 0x000000030b037223 */ /* 0x001fce000001001a */
[----:B------:R0:W3:Y:S08]  /*138a0*/  MUFU.EX2 R78, R24 ;  /* 0x00000018004e7308 */ /* 0x0000f00000000800 */
[----:B------:R-:W4:Y:S01]  /*138b0*/  MUFU.EX2 R81, R25 ;  /* 0x0000001900517308 */ /* 0x000f220000000800 */
[----:B0-----:R-:W-:Y:S01]  /*138c0*/  FADD.FTZ R24, R83, R3 ;  /* 0x0000000353187221 */ /* 0x001fe20000010000 */
[----:B------:R-:W-:-:S03]  /*138d0*/  FADD.FTZ R3, R13, R4 ;  /* 0x000000040d037221 */ /* 0x000fc60000010000 */
[----:B-1----:R-:W-:Y:S01]  /*138e0*/  FADD.FTZ R4, R12, R24 ;  /* 0x000000180c047221 */ /* 0x002fe20000010000 */
[----:B------:R-:W-:Y:S02]  /*138f0*/  FADD.FTZ R3, R14, R3 ;  /* 0x000000030e037221 */ /* 0x000fe40000010000 */
[----:B------:R-:W0:Y:S01]  /*13900*/  MUFU.EX2 R15, R28 ;  /* 0x0000001c000f7308 */ /* 0x000e220000000800 */
[----:B--2---:R-:W-:Y:S01]  /*13910*/  FADD.FTZ R4, R82, R4 ;  /* 0x0000000452047221 */ /* 0x004fe20000010000 */
[----:B------:R-:W-:-:S03]  /*13920*/  FADD.FTZ R3, R21, R3 ;  /* 0x0000000315037221 */ /* 0x000fc60000010000 */
[----:B---3--:R-:W-:Y:S01]  /*13930*/  FADD.FTZ R4, R78, R4 ;  /* 0x000000044e047221 */ /* 0x008fe20000010000 */
[----:B------:R-:W-:Y:S02]  /*13940*/  FADD.FTZ R3, R23, R3 ;  /* 0x0000000317037221 */ /* 0x000fe40000010000 */
[----:B------:R-:W1:Y:S01]  /*13950*/  MUFU.EX2 R29, R29 ;  /* 0x0000001d001d7308 */ /* 0x000e620000000800 */
[----:B----4-:R-:W-:Y:S01]  /*13960*/  FADD.FTZ R4, R81, R4 ;  /* 0x0000000451047221 */ /* 0x010fe20000010000 */
        /* <DEDUP_REMOVED lines=79> */
[----:B--2---:R-:W-:-:S04]  /*13e60*/  FADD.FTZ R3, R68, R3 ;  /* 0x0000000344037221 */ /* 0x004fc80000010000 */
[----:B------:R-:W-:-:S03]  /*13e70*/  FADD.FTZ R3, R77, R3 ;  /* 0x000000034d037221 */ /* 0x000fc60000010000 */
        /* <DEDUP_REMOVED lines=15> */
[----:B------:R-:W-:Y:S01]  /*13f70*/  FADD.FTZ R4, R6, R3 ;  /* 0x0000000306047221 */ /* 0x000fe20000010000 */
[----:B--2---:R-:W-:Y:S01]  /*13f80*/  FADD.FTZ R3, R80, R24 ;  /* 0x0000001850037221 */ /* 0x004fe20000010000 */
[----:B------:R-:W-:Y:S06]  /*13f90*/  @!P0 BRA `(.L_x_11540) ;  /* 0x0000000000048947 */ /* 0x000fec0003800000 */
[----:B------:R-:W-:Y:S01]  /*13fa0*/  BPT.TRAP 0x1 ;  /* 0x000000040000795c */ /* 0x000fe20000300000 */
.L_x_11540:
[----:B------:R-:W2:Y:S04]  /*13fb0*/  LDL R143, [R1] ;  /* 0x00000000018f7983 */ /* 0x000ea80000100800 */
[----:B------:R-:W3:Y:S04]  /*13fc0*/  LDL R32, [R1+0x70] ;  /* 0x0000700001207983 */ /* 0x000ee80000100800 */
[----:B------:R-:W4:Y:S04]  /*13fd0*/  LDL R71, [R1+0x8] ;  /* 0x0000080001477983 */ /* 0x000f280000100800 */
[----:B------:R-:W5:Y:S04]  /*13fe0*/  LDL R62, [R1+0x4] ;  /* 0x00000400013e7983 */ /* 0x000f680000100800 */
[----:B------:R-:W5:Y:S01]  /*13ff0*/  LDL R87, [R1+0x74] ;  /* 0x0000740001577983 */ /* 0x000f620000100800 */
[----:B------:R-:W-:-:S02]  /*14000*/  IMAD R17, R17, 0x8, R2 ;  /* 0x0000000811117824 */ /* 0x000fc400078e0202 */
[----:B------:R-:W-:Y:S02]  /*14010*/  IMAD.U32 R24, RZ, RZ, UR38 ;  /* 0x00000026ff187e24 */ /* 0x000fe4000f8e00ff */
[----:B------:R-:W-:Y:S01]  /*14020*/  VIADD R17, R17, 0x2d860 ;  /* 0x0002d86011117836 */ /* 0x000fe20000000000 */
[----:B------:R-:W-:Y:S02]  /*14030*/  F2FP.BF16.F32.PACK_AB R25, R83, R26 ;  /* 0x0000001a5319723e */ /* 0x000fe400000010ff */
[----:B------:R-:W-:Y:S02]  /*14040*/  F2FP.BF16.F32.PACK_AB R26, R14, R13 ;  /* 0x0000000d0e1a723e */ /* 0x000fe400000010ff */
[----:B------:R-:W-:Y:S02]  /*14050*/  PRMT R17, R24, 0x654, R17 ;  /* 0x0000065418117816 */ /* 0x000fe40000000011 */
[----:B------:R-:W-:Y:S02]  /*14060*/  F2FP.BF16.F32.PACK_AB R24, R10, R9 ;  /* 0x000000090a18723e */ /* 0x000fe400000010ff */
[----:B------:R-:W-:Y:S01]  /*14070*/  F2FP.BF16.F32.PACK_AB R27, R82, R12 ;  /* 0x0000000c521b723e */ /* 0x000fe200000010ff */
[----:B------:R0:W-:Y:S01]  /*14080*/  SYNCS.ARRIVE.TRANS64.RED.A1T0 RZ, [R17+URZ], RZ ;  /* 0x000000ff11ff79a7 */ /* 0x0001e2000810043f */
        /* <DEDUP_REMOVED lines=81> */
[----:B--2---:R-:W-:Y:S04]  /*145a0*/  STSM.16.M88.4 [R143+0x21800], R24 ;  /* 0x021800188f007844 */ /* 0x004fe80000000200 */
[----:B---3--:R0:W-:Y:S02]  /*145b0*/  STSM.16.M88.4 [R32], R12 ;  /* 0x0000000c20007844 */ /* 0x0081e40000000200 */
[----:B0-----:R-:W-:-:S05]  /*145c0*/  F2FP.BF16.F32.PACK_AB R32, R31, R30 ;  /* 0x0000001e1f20723e */ /* 0x001fca00000010ff */
[----:B----4-:R0:W-:Y:S04]  /*145d0*/  STSM.16.M88.4 [R71], R32 ;  /* 0x0000002047007844 */ /* 0x0101e80000000200 */
[----:B-----5:R0:W-:Y:S04]  /*145e0*/  STSM.16.M88.4 [R62], R40 ;  /* 0x000000283e007844 */ /* 0x0201e80000000200 */
        /* <DEDUP_REMOVED lines=9> */
[----:B-1----:R-:W1:Y:S02]  /*14680*/  FENCE.VIEW.ASYNC.S ;  /* 0x00000000000073c6 */ /* 0x002e640000000000 */
[----:B-1----:R-:W-:Y:S01]  /*14690*/  NOP ;  /* 0x0000000000007918 */ /* 0x002fe20000000000 */
[----:B------:R-:W-:Y:S05]  /*146a0*/  @P1 BRA `(.L_x_11541) ;  /* 0xffffffc000941947 */ /* 0x000fea000383ffff */
[----:B------:R-:W-:Y:S02]  /*146b0*/  IMAD.MOV.U32 R6, RZ, RZ, R69 ;  /* 0x000000ffff067224 */ /* 0x000fe400078e0045 */
[----:B------:R-:W-:Y:S02]  /*146c0*/  IMAD.MOV.U32 R5, RZ, RZ, R8 ;  /* 0x000000ffff057224 */ /* 0x000fe400078e0008 */
[----:B------:R-:W-:Y:S02]  /*146d0*/  IMAD.MOV.U32 R17, RZ, RZ, R7 ;  /* 0x000000ffff117224 */ /* 0x000fe400078e0007 */
[----:B------:R-:W-:-:S07]  /*146e0*/  IMAD.MOV.U32 R23, RZ, RZ, R139 ;  /* 0x000000ffff177224 */ /* 0x000fce00078e008b */
.L_x_11521:
[----:B------:R-:W2:Y:S01]  /*146f0*/  LDL R7, [R1+0x5c] ;  /* 0x00005c0001077983 */ /* 0x000ea20000100800 */
[----:B------:R-:W1:Y:S01]  /*14700*/  LDC R8, c[0x0][0x448] ;  /* 0x00011200ff087b82 */ /* 0x000e620000000800 */
[----:B------:R-:W-:Y:S01]  /*14710*/  LOP3.LUT R16, R16, 0xfffffffb, RZ, 0xc0, !PT ;  /* 0xfffffffb10107812 */ /* 0x000fe200078ec0ff */
[----:B------:R-:W-:Y:S01]  /*14720*/  ULDC UR8, c[0x0][0x9dc] ;  /* 0x0002770000087ab9 */ /* 0x000fe20000000800 */
[----:B------:R-:W-:-:S05]  /*14730*/  IADD3 R10, R157, 0x1, -R154 ;  /* 0x000000019d0a7810 */ /* 0x000fca0007ffe89a */
[----:B------:R-:W3:Y:S01]  /*14740*/  LDC R11, c[0x0][0x9e4] ;  /* 0x00027900ff0b7b82 */ /* 0x000ee20000000800 */
[----:B-1----:R-:W-:-:S13]  /*14750*/  ISETP.NE.AND P1, PT, R8, 0x1, PT ;  /* 0x000000010800780c */ /* 0x002fda0003f25270 */
[----:B------:R-:W1:Y:S01]  /*14760*/  @P1 LDC R8, c[0x0][0x44c] ;  /* 0x00011300ff081b82 */ /* 0x000e620000000800 */
[----:B------:R-:W-:-:S04]  /*14770*/  @P1 LOP3.LUT R16, R16, 0x4, RZ, 0xfc, !PT ;  /* 0x0000000410101812 */ /* 0x000fc800078efcff */
[----:B------:R-:W-:-:S03]  /*14780*/  LOP3.LUT R16, R16, 0xfffffff7, RZ, 0xc0, !PT ;  /* 0xfffffff710107812 */ /* 0x000fc600078ec0ff */
[----:B------:R-:W4:Y:S01]  /*14790*/  @P1 LDC R9, c[0x0][0x450] ;  /* 0x00011400ff091b82 */ /* 0x000f220000000800 */
[----:B--2---:R-:W-:-:S04]  /*147a0*/  VIADD R7, R7, 0xbf ;  /* 0x000000bf07077836 */ /* 0x004fc80000000000 */
[----:B-1----:R-:W-:-:S05]  /*147b0*/  @P1 IMAD.HI.U32 R8, R7, R8, RZ ;  /* 0x0000000807081227 */ /* 0x002fca00078e00ff */
[----:B----4-:R-:W-:Y:S02]  /*147c0*/  @P1 SHF.R.U32.HI R7, RZ, R9, R8 ;  /* 0x00000009ff071219 */ /* 0x010fe40000011608 */
[----:B---3--:R-:W-:-:S03]  /*147d0*/  ISETP.GE.AND P1, PT, R11, 0x1, PT ;  /* 0x000000010b00780c */ /* 0x008fc60003f26270 */
[----:B------:R-:W-:-:S04]  /*147e0*/  IMAD.IADD R7, R10, 0x1, R7 ;  /* 0x000000010a077824 */ /* 0x000fc800078e0207 */
[----:B------:R-:W-:-:S06]  /*147f0*/  VIADD R10, R7, -UR8 ;  /* 0x80000008070a7c36 */ /* 0x000fcc0008000000 */
[----:B------:R-:W-:Y:S01]  /*14800*/  @P1 LOP3.LUT R16, R16, 0x8, RZ, 0xfc, !PT ;  /* 0x0000000810101812 */ /* 0x000fe200078efcff */
        /* <DEDUP_REMOVED lines=11> */
.L_x_11544:
[----:B------:R-:W-:-:S13]  /*148c0*/  ISETP.NE.AND P1, PT, R11, 0x1, PT ;  /* 0x000000010b00780c */ /* 0x000fda0003f25270 */
[----:B------:R-:W1:Y:S02]  /*148d0*/  @P1 LDC.64 R8, c[0x0][0x9e8] ;  /* 0x00027a00ff081b82 */ /* 0x000e640000000a00 */
[----:B-1----:R-:W-:-:S05]  /*148e0*/  @P1 IMAD.HI.U32 R8, R7, R8, RZ ;  /* 0x0000000807081227 */ /* 0x002fca00078e00ff */
[----:B------:R-:W-:-:S07]  /*148f0*/  @P1 SHF.R.U32.HI R7, RZ, R9, R8 ;  /* 0x00000009ff071219 */ /* 0x000fce0000011608 */
.L_x_11545:
[----:B------:R-:W-:Y:S05]  /*14900*/  BSYNC B0 ;  /* 0x0000000000007941 */ /* 0x000fea0003800000 */
.L_x_11543:
[----:B------:R-:W-:-:S05]  /*14910*/  IMAD R7, R7, R11, RZ ;  /* 0x0000000b07077224 */ /* 0x000fca00078e02ff */
[----:B------:R-:W-:-:S07]  /*14920*/  VIMNMX R10, R10, R7, !PT ;  /* 0x000000070a0a7248 */ /* 0x000fce0007fe0100 */
.L_x_11542:
[----:B------:R-:W2:Y:S01]  /*14930*/  LDL R8, [R1+0xa0] ;  /* 0x0000a00001087983 */ /* 0x000ea20000100800 */
[----:B------:R-:W-:-:S05]  /*14940*/  VIADD R10, R10, 0x7f ;  /* 0x0000007f0a0a7836 */ /* 0x000fca0000000000 */
[----:B------:R-:W-:-:S04]  /*14950*/  SHF.R.S32.HI R7, RZ, 0x1f, R10 ;  /* 0x0000001fff077819 */ /* 0x000fc8000001140a */
[----:B------:R-:W-:-:S04]  /*14960*/  LEA.HI R7, R7, R10, RZ, 0x7 ;  /* 0x0000000a07077211 */ /* 0x000fc800078f38ff */
[----:B------:R-:W-:-:S04]  /*14970*/  SHF.R.S32.HI R7, RZ, 0x7, R7 ;  /* 0x00000007ff077819 */ /* 0x000fc80000011407 */
[----:B--2---:R-:W-:-:S04]  /*14980*/  VIMNMX R8, R8, R7, !PT ;  /* 0x0000000708087248 */ /* 0x004fc80007fe0100 */
[----:B------:R-:W-:Y:S01]  /*14990*/  ISETP.GE.AND P1, PT, R0, R8, PT ;  /* 0x000000080000720c */ /* 0x000fe20003f26270 */
[----:B------:R1:W-:-:S12]  /*149a0*/  STL [R1+0x44], R8 ;  /* 0x0000440801007387 */ /* 0x0003d80000100800 */
[----:B-1----:R-:W-:Y:S05]  /*149b0*/  @!P1 BRA `(.L_x_11546) ;  /* 0x0000002c00449947 */ /* 0x002fea0003800000 */
[----:B------:R-:W-:Y:S02]  /*149c0*/  IMAD.MOV.U32 R8, RZ, RZ, R6 ;  /* 0x000000ffff087224 */ /* 0x000fe400078e0006 */
[----:B------:R-:W-:Y:S02]  /*149d0*/  IMAD.MOV.U32 R7, RZ, RZ, R5 ;  /* 0x000000ffff077224 */ /* 0x000fe400078e0005 */
[----:B------:R-:W-:Y:S02]  /*149e0*/  IMAD.MOV.U32 R10, RZ, RZ, R23 ;  /* 0x000000ffff0a7224 */ /* 0x000fe400078e0017 */
[----:B------:R-:W-:-:S07]  /*149f0*/  IMAD.MOV.U32 R9, RZ, RZ, R17 ;  /* 0x000000ffff097224 */ /* 0x000fce00078e0011 */
.L_x_11558:
[----:B------:R-:W2:Y:S01]  /*14a00*/  LDL R5, [R1+0x48] ;  /* 0x0000480001057983 */ /* 0x000ea20000100800 */
[----:B------:R-:W-:Y:S01]  /*14a10*/  ISETP.NE.AND P1, PT, R9, 0x1, PT ;  /* 0x000000010900780c */ /* 0x000fe20003f25270 */
[----:B------:R-:W-:Y:S05]  /*14a20*/  YIELD ;  /* 0x0000000000007946 */ /* 0x000fea0003800000 */
[----:B------:R-:W-:-:S04]  /*14a30*/  SEL R23, RZ, 0x1, P1 ;  /* 0x00000001ff177807 */ /* 0x000fc80000800000 */
[----:B------:R-:W-:Y:S02]  /*14a40*/  LOP3.LUT R23, R10, R23, RZ, 0x3c, !PT ;  /* 0x000000170a177212 */ /* 0x000fe400078e3cff */
[----:B--2---:R-:W-:-:S13]  /*14a50*/  ISETP.NE.AND P1, PT, R5, RZ, PT ;  /* 0x000000ff0500720c */ /* 0x004fda0003f25270 */
[----:B------:R-:W-:Y:S05]  /*14a60*/  @P1 BRA `(.L_x_11547) ;  /* 0x00000000003c1947 */ /* 0x000fea0003800000 */
[----:B------:R-:W-:Y:S05]  /*14a70*/  @!P0 BRA `(.L_x_11548) ;  /* 0x0000000000048947 */ /* 0x000fea0003800000 */
[----:B------:R-:W-:Y:S01]  /*14a80*/  BPT.TRAP 0x1 ;  /* 0x000000040000795c */ /* 0x000fe20000300000 */
.L_x_11548:
        /* <DEDUP_REMOVED lines=8> */
.L_x_11549:
[----:B------:R-:W-:Y:S04]  /*14b10*/  BSSY B0, `(.L_x_11547) ;  /* 0x0000004000007945 */ /* 0x000fe80003800000 */
[----:B--2---:R-:W-:Y:S05]  /*14b20*/  @P2 BRA `(.L_x_11550) ;  /* 0x0000000000082947 */ /* 0x004fea0003800000 */
[----:B------:R-:W2:Y:S02]  /*14b30*/  SYNCS.PHASECHK.TRANS64.TRYWAIT P2, [R5+URZ+0x2d830], R6 ;  /* 0x02d83006050075a7 */ /* 0x000ea4000804017f */
[----:B--2---:R-:W-:Y:S05]  /*14b40*/  @!P2 BRA `(.L_x_11551) ;  /* 0x0000012c00c4a947 */ /* 0x004fea0003800000 */
.L_x_11550:
[----:B------:R-:W-:Y:S05]  /*14b50*/  BSYNC B0 ;  /* 0x0000000000007941 */ /* 0x000fea0003800000 */
.L_x_11547:
[----:B-12---:R-:W2:Y:S04]  /*14b60*/  LDL R6, [R1+0x4c] ;  /* 0x00004c0001067983 */ /* 0x006ea80000100800 */
[----:B------:R-:W3:Y:S04]  /*14b70*/  LDL.64 R26, [R1+0x10] ;  /* 0x00001000011a7983 */ /* 0x000ee80000100a00 */
[----:B------:R-:W4:Y:S04]  /*14b80*/  LDL.64 R148, [R1+0x38] ;  /* 0x0000380001947983 */ /* 0x000f280000100a00 */
[----:B------:R-:W5:Y:S01]  /*14b90*/  LDL.64 R146, [R1+0x30] ;  /* 0x0000300001927983 */ /* 0x000f620000100a00 */
[----:B------:R-:W1:Y:S01]  /*14ba0*/  S2R R5, SR_TID.X ;  /* 0x0000000000057919 */ /* 0x000e620000002100 */
[----:B------:R-:W-:Y:S01]  /*14bb0*/  VIADD R17, R9, 0x1 ;  /* 0x0000000109117836 */ /* 0x000fe20000000000 */
[----:B------:R-:W-:Y:S05]  /*14bc0*/  WARPSYNC.ALL ;  /* 0x0000000000007948 */ /* 0x000fea0003800000 */
[C---:B------:R-:W-:Y:S01]  /*14bd0*/  ISETP.NE.AND P2, PT, R17.reuse, 0x2, PT ;  /* 0x000000021100780c */ /* 0x040fe20003f45270 */
[----:B------:R-:W5:Y:S03]  /*14be0*/  LDL.64 R144, [R1+0x28] ;  /* 0x0000280001907983 */ /* 0x000f660000100a00 */
[----:B------:R-:W-:Y:S01]  /*14bf0*/  SEL R17, R17, RZ, P2 ;  /* 0x000000ff11117207 */ /* 0x000fe20001000000 */
[----:B0-----:R-:W5:Y:S04]  /*14c00*/  LDL.64 R142, [R1+0x20] ;  /* 0x00002000018e7983 */ /* 0x001f680000100a00 */
[----:B------:R-:W5:Y:S01]  /*14c10*/  LDL.64 R140, [R1+0x18] ;  /* 0x00001800018c7983 */ /* 0x000f620000100a00 */
[----:B-1----:R-:W-:-:S05]  /*14c20*/  SHF.R.U32.HI R5, RZ, 0x7, R5 ;  /* 0x00000007ff057819 */ /* 0x002fca0000011605 */
[----:B------:R-:W-:Y:S02]  /*14c30*/  VIADD R5, R5, 0x8 ;  /* 0x0000000805057836 */ /* 0x000fe40000000000 */
[----:B------:R-:W-:Y:S02]  /*14c40*/  IMAD.MOV.U32 R13, RZ, RZ, -0x7fffffe0 ;  /* 0x80000020ff0d7424 */ /* 0x000fe400078e00ff */
[----:B------:R-:W-:-:S03]  /*14c50*/  IMAD.MOV.U32 R25, RZ, RZ, -0x7fffffe0 ;  /* 0x80000020ff197424 */ /* 0x000fc600078e00ff */
[----:B------:R-:W-:Y:S02]  /*14c60*/  R2UR UR11, R13 ;  /* 0x000000000d0b72ca */ /* 0x000fe400000e0000 */
[----:B------:R-:W-:Y:S01]  /*14c70*/  R2UR UR27, R25 ;  /* 0x00000000191b72ca */ /* 0x000fe200000e0000 */
[----:B------:R-:W-:-:S05]  /*14c80*/  IMAD.MOV.U32 R21, RZ, RZ, -0x7fffffe0 ;  /* 0x80000020ff157424 */ /* 0x000fca00078e00ff */
[----:B------:R-:W-:Y:S01]  /*14c90*/  R2UR UR15, R21 ;  /* 0x00000000150f72ca */ /* 0x000fe200000e0000 */
[----:B------:R0:W-:Y:S01]  /*14ca0*/  BAR.SYNC.DEFER_BLOCKING R5, 0x100 ;  /* 0x000400050000751d */ /* 0x0001e20000010000 */
[----:B------:R-:W-:Y:S02]  /*14cb0*/  IMAD.MOV.U32 R15, RZ, RZ, -0x7fffffe0 ;  /* 0x80000020ff0f7424 */ /* 0x000fe400078e00ff */
[----:B--2---:R-:W-:Y:S01]  /*14cc0*/  IMAD R12, R17, 0x600, R6 ;  /* 0x00000600110c7824 */ /* 0x004fe200078e0206 */
[----:B---3--:R-:W-:-:S03]  /*14cd0*/  R2UR UR8, R26 ;  /* 0x000000001a0872ca */ /* 0x008fc600000e0000 */
[C---:B------:R-:W-:Y:S01]  /*14ce0*/  VIADD R24, R12.reuse, 0x400 ;  /* 0x000004000c187836 */ /* 0x040fe20000000000 */
[----:B------:R-:W-:Y:S02]  /*14cf0*/  R2UR UR10, R12 ;  /* 0x000000000c0a72ca */ /* 0x000fe400000e0000 */
[----:B------:R-:W-:Y:S02]  /*14d00*/  R2UR UR9, R27 ;  /* 0x000000001b0972ca */ /* 0x000fe400000e0000 */
[----:B------:R-:W-:Y:S02]  /*14d10*/  R2UR UR26, R24 ;  /* 0x00000000181a72ca */ /* 0x000fe400000e0000 */
[----:B------:R-:W-:-:S09]  /*14d20*/  WARPGROUP.ARRIVE ;  /* 0x00000000000079c5 */ /* 0x000fd20000000000 */
        /* <DEDUP_REMOVED lines=41> */
.L_x_11553:
[----:B------:R-:W-:Y:S01]  /*14fc0*/  SHF.L.U32 R5, R10, 0x1f, RZ ;  /* 0x0000001f0a057819 */ /* 0x000fe200000006ff */
[----:B------:R-:W-:-:S04]  /*14fd0*/  IMAD R6, R9, 0x8, R2 ;  /* 0x0000000809067824 */ /* 0x000fc800078e0202 */
[----:B------:R0:W1:Y:S01]  /*14fe0*/  SYNCS.PHASECHK.TRANS64.TRYWAIT P1, [R6+URZ+0x2d850], R5 ;  /* 0x02d85005060075a7 */ /* 0x000062000802017f */
[----:B------:R-:W-:Y:S05]  /*14ff0*/  @!P0 BRA `(.L_x_11554) ;  /* 0x0000000000048947 */ /* 0x000fea0003800000 */
[----:B------:R-:W-:Y:S01]  /*15000*/  BPT.TRAP 0x1 ;  /* 0x000000040000795c */ /* 0x000fe20000300000 */
.L_x_11554:
[----:B-1----:R-:W-:Y:S05]  /*15010*/  @P1 BRA `(.L_x_11552) ;  /* 0x0000000000081947 */ /* 0x002fea0003800000 */
[----:B------:R-:W1:Y:S02]  /*15020*/  SYNCS.PHASECHK.TRANS64.TRYWAIT P1, [R6+URZ+0x2d850], R5 ;  /* 0x02d85005060075a7 */ /* 0x000e64000802017f */
[----:B-1----:R-:W-:Y:S05]  /*15030*/  @!P1 BRA `(.L_x_11555) ;  /* 0x00000128009c9947 */ /* 0x002fea0003800000 */
.L_x_11552:
        /* <DEDUP_REMOVED lines=8> */
[----:B------:R-:W-:Y:S02]  /*150c0*/  R2UR UR11, R11 ;  /* 0x000000000b0b72ca */ /* 0x000fe400000e0000 */
        /* <DEDUP_REMOVED lines=20> */
[----:B------:R-:W-:Y:S01]  /*15210*/  R2UR UR22, R12 ;  /* 0x000000000c1672ca */ /* 0x000fe200000e0000 */
[----:B------:R-:W-:Y:S01]  /*15220*/  VIADD R12, R10, 0x100 ;  /* 0x000001000a0c7836 */ /* 0x000fe20000000000 */
[----:B------:R-:W-:Y:S01]  /*15230*/  R2UR UR13, R13 ;  /* 0x000000000d0d72ca */ /* 0x000fe200000e0000 */
[----:B------:R-:W-:-:S03]  /*15240*/  IMAD.MOV.U32 R13, RZ, RZ, 0x40000040 ;  /* 0x40000040ff0d7424 */ /* 0x000fc600078e00ff */
[----:B------:R-:W-:Y:S01]  /*15250*/  R2UR UR26, R12 ;  /* 0x000000000c1a72ca */ /* 0x000fe200000e0000 */
[----:B------:R-:W-:Y:S01]  /*15260*/  VIADD R12, R10, 0x140 ;  /* 0x000001400a0c7836 */ /* 0x000fe20000000000 */
[----:B------:R-:W-:Y:S01]  /*15270*/  R2UR UR17, R13 ;  /* 0x000000000d1172ca */ /* 0x000fe200000e0000 */
[----:B------:R-:W-:-:S03]  /*15280*/  IMAD.MOV.U32 R13, RZ, RZ, 0x40000040 ;  /* 0x40000040ff0d7424 */ /* 0x000fc600078e00ff */
[----:B------:R-:W-:Y:S01]  /*15290*/  R2UR UR30, R12 ;  /* 0x000000000c1e72ca */ /* 0x000fe200000e0000 */
[C---:B------:R-:W-:Y:S01]  /*152a0*/  VIADD R12, R10.reuse, 0x180 ;  /* 0x000001800a0c7836 */ /* 0x040fe20000000000 */
[----:B------:R-:W-:Y:S01]  /*152b0*/  R2UR UR21, R13 ;  /* 0x000000000d1572ca */ /* 0x000fe200000e0000 */
[----:B------:R-:W-:Y:S02]  /*152c0*/  VIADD R10, R10, 0x1c0 ;  /* 0x000001c00a0a7836 */ /* 0x000fe40000000000 */
[----:B------:R-:W-:Y:S01]  /*152d0*/  IMAD.MOV.U32 R13, RZ, RZ, 0x40000040 ;  /* 0x40000040ff0d7424 */ /* 0x000fe200078e00ff */
[----:B------:R-:W-:Y:S02]  /*152e0*/  R2UR UR34, R12 ;  /* 0x000000000c2272ca */ /* 0x000fe400000e0000 */
[----:B------:R-:W-:Y:S02]  /*152f0*/  R2UR UR46, R10 ;  /* 0x000000000a2e72ca */ /* 0x000fe400000e0000 */
        /* <DEDUP_REMOVED lines=52> */
.L_x_11556:
[----:B------:R-:W-:Y:S01]  /*15640*/  FMUL.FTZ R11, R24, UR48 ;  /* 0x00000030180b7c20 */ /* 0x000fe20008410000 */
[----:B------:R-:W-:Y:S01]  /*15650*/  FMUL.FTZ R24, R25, UR48 ;  /* 0x0000003019187c20 */ /* 0x000fe20008410000 */
[----:B------:R-:W-:Y:S01]  /*15660*/  FMUL.FTZ R153, R26, UR48 ;  /* 0x000000301a997c20 */ /* 0x000fe20008410000 */
[----:B------:R-:W-:Y:S01]  /*15670*/  FMUL.FTZ R26, R28, UR48 ;  /* 0x000000301c1a7c20 */ /* 0x000fe20008410000 */
[----:B0-----:R-:W-:Y:S02]  /*15680*/  IMAD R5, R17, 0x8, R2 ;  /* 0x0000000811057824 */ /* 0x001fe400078e0202 */
[----:B------:R-:W-:Y:S01]  /*15690*/  FMUL.FTZ R28, R29, UR48 ;  /* 0x000000301d1c7c20 */ /* 0x000fe20008410000 */
[----:B------:R-:W0:Y:S01]  /*156a0*/  MUFU.TANH R11, R11 ;  /* 0x0000000b000b7308 */ /* 0x000e220000002400 */
[----:B------:R-:W-:Y:S02]  /*156b0*/  IMAD.U32 R6, RZ, RZ, UR38 ;  /* 0x00000026ff067e24 */ /* 0x000fe4000f8e00ff */
[----:B------:R-:W-:Y:S01]  /*156c0*/  FMUL.FTZ R151, R30, UR48 ;  /* 0x000000301e977c20 */ /* 0x000fe20008410000 */
[----:B------:R-:W-:-:S02]  /*156d0*/  VIADD R5, R5, 0x2d840 ;  /* 0x0002d84005057836 */ /* 0x000fc40000000000 */
[----:B------:R-:W-:Y:S01]  /*156e0*/  FMUL.FTZ R30, R32, UR48 ;  /* 0x00000030201e7c20 */ /* 0x000fe20008410000 */
[----:B------:R-:W-:Y:S01]  /*156f0*/  FMUL.FTZ R32, R33, UR48 ;  /* 0x0000003021207c20 */ /* 0x000fe20008410000 */
[----:B------:R-:W-:Y:S01]  /*15700*/  FMUL.FTZ R33, R36, UR48 ;  /* 0x0000003024217c20 */ /* 0x000fe20008410000 */
[----:B------:R-:W-:Y:S01]  /*15710*/  FMUL.FTZ R149, R34, UR48 ;  /* 0x0000003022957c20 */ /* 0x000fe20008410000 */
[----:B------:R-:W1:Y:S01]  /*15720*/  MUFU.TANH R24, R24 ;  /* 0x0000001800187308 */ /* 0x000e620000002400 */
[----:B------:R-:W-:Y:S01]  /*15730*/  PRMT R5, R6, 0x654, R5 ;  /* 0x0000065406057816 */ /* 0x000fe20000000005 */
[----:B------:R-:W-:Y:S01]  /*15740*/  FMUL.FTZ R34, R37, UR48 ;  /* 0x0000003025227c20 */ /* 0x000fe20008410000 */
[----:B------:R-:W-:Y:S01]  /*15750*/  FMUL.FTZ R10, R35, UR48 ;  /* 0x00000030230a7c20 */ /* 0x000fe20008410000 */
[----:B------:R-:W-:Y:S01]  /*15760*/  FMUL.FTZ R35, R40, UR48 ;  /* 0x0000003028237c20 */ /* 0x000fe20008410000 */
[----:B------:R0:W-:Y:S01]  /*15770*/  SYNCS.ARRIVE.TRANS64.RED.A1T0 RZ, [R5+URZ], RZ ;  /* 0x000000ff05ff79a7 */ /* 0x0001e2000810043f */
[----:B------:R-:W-:Y:S01]  /*15780*/  FMUL.FTZ R36, R41, UR48 ;  /* 0x0000003029247c20 */ /* 0x000fe20008410000 */
[----:B------:R-:W-:Y:S01]  /*15790*/  FMUL.FTZ R37, R44, UR48 ;  /* 0x000000302c257c20 */ /* 0x000fe20008410000 */
[----:B------:R-:W2:Y:S01]  /*157a0*/  MUFU.TANH R26, R26 ;  /* 0x0000001a001a7308 */ /* 0x000ea20000002400 */
[----:B------:R-:W-:Y:S01]  /*157b0*/  FMUL.FTZ R40, R45, UR48 ;  /* 0x000000302d287c20 */ /* 0x000fe20008410000 */
[----:B------:R-:W-:Y:S01]  /*157c0*/  FMUL.FTZ R45, R48, UR48 ;  /* 0x00000030302d7c20 */ /* 0x000fe20008410000 */
[----:B------:R-:W-:Y:S01]  /*157d0*/  FMUL.FTZ R139, R49, UR48 ;  /* 0x00000030318b7c20 */ /* 0x000fe20008410000 */
[----:B------:R-:W-:Y:S01]  /*157e0*/  FMUL.FTZ R140, R52, UR48 ;  /* 0x00000030348c7c20 */ /* 0x000fe20008410000 */
[----:B0-----:R-:W-:Y:S01]  /*157f0*/  FMNMX.FTZ R5, R11, R7, !PT ;  /* 0x000000070b057209 */ /* 0x001fe20007810000 */
        /* <DEDUP_REMOVED lines=61> */
[----:B------:R-:W-:-:S05]  /*15bd0*/  UMOV UR51, UR6 ;  /* 0x0000000600337c82 */ /* 0x000fca0008000000 */
        /* <DEDUP_REMOVED lines=117> */
[----:B------:R-:W-:-:S04]  /*16330*/  FMUL.FTZ R38, R5, UR51 ;  /* 0x0000003305267c20 */ /* 0x000fc80008410000 */
[----:B------:R-:W-:Y:S01]  /*16340*/  FADD.FTZ R42, -R6, R8 ;  /* 0x00000008062a7221 */ /* 0x000fe20000010100 */
[----:B------:R-:W-:Y:S01]  /*16350*/  FMUL.FTZ R8, R7, UR51 ;  /* 0x0000003307087c20 */ /* 0x000fe20008410000 */
[--C-:B------:R-:W-:Y:S01]  /*16360*/  FFMA.FTZ R33, R33, UR51, -R38.reuse ;  /* 0x0000003321217c23 */ /* 0x100fe20008010826 */
[--C-:B------:R-:W-:Y:S01]  /*16370*/  FFMA.FTZ R79, R24, UR51, -R38.reuse ;  /* 0x00000033184f7c23 */ /* 0x100fe20008010826 */
[----:B------:R-:W-:Y:S01]  /*16380*/  FMUL.FTZ R7, R42, UR51 ;  /* 0x000000332a077c20 */ /* 0x000fe20008410000 */
[--C-:B------:R-:W-:Y:S01]  /*16390*/  FFMA.FTZ R42, R11, UR51, -R38.reuse ;  /* 0x000000330b2a7c23 */ /* 0x100fe20008010826 */
[--C-:B------:R-:W-:Y:S01]  /*163a0*/  FFMA.FTZ R11, R80, UR51, -R38.reuse ;  /* 0x00000033500b7c23 */ /* 0x100fe20008010826 */
[----:B------:R-:W-:Y:S01]  /*163b0*/  FMUL.FTZ R80, R6, UR51 ;  /* 0x0000003306507c20 */ /* 0x000fe20008410000 */
[--C-:B------:R-:W-:Y:S01]  /*163c0*/  FFMA.FTZ R26, R26, UR51, -R38.reuse ;  /* 0x000000331a1a7c23 */ /* 0x100fe20008010826 */
[--C-:B------:R-:W-:Y:S01]  /*163d0*/  FFMA.FTZ R28, R28, UR51, -R38.reuse ;  /* 0x000000331c1c7c23 */ /* 0x100fe20008010826 */
[----:B------:R-:W-:Y:S01]  /*163e0*/  FFMA.FTZ R30, R30, UR51, -R38 ;  /* 0x000000331e1e7c23 */ /* 0x000fe20008010826 */
[----:B------:R-:W-:Y:S01]  /*163f0*/  FFMA.FTZ R78, R153, UR51, -R80 ;  /* 0x00000033994e7c23 */ /* 0x000fe20008010850 */
        /* <DEDUP_REMOVED lines=55> */
[----:B------:R-:W-:-:S02]  /*16770*/  FFMA.FTZ R21, R21, UR51, -R80 ;  /* 0x0000003315157c23 */ /* 0x000fc40008010850 */
[----:B------:R-:W0:Y:S01]  /*16780*/  MUFU.EX2 R78, R78 ;  /* 0x0000004e004e7308 */ /* 0x000e220000000800 */
[----:B-1----:R-:W-:-:S07]  /*16790*/  FFMA.FTZ R4, R8, R4, R32 ;  /* 0x0000000408047223 */ /* 0x002fce0000010020 */
[----:B------:R1:W-:Y:S08]  /*167a0*/  MUFU.EX2 R42, R76 ;  /* 0x0000004c002a7308 */ /* 0x0003f00000000800 */
[----:B------:R-:W2:Y:S01]  /*167b0*/  MUFU.EX2 R79, R79 ;  /* 0x0000004f004f7308 */ /* 0x000ea20000000800 */
[----:B-1----:R-:W-:Y:S01]  /*167c0*/  FFMA.FTZ R76, R151, UR51, -R80 ;  /* 0x00000033974c7c23 */ /* 0x002fe20008010850 */
[----:B0-----:R-:W-:-:S06]  /*167d0*/  FFMA.FTZ R3, R7, R3, R78 ;  /* 0x0000000307037223 */ /* 0x001fcc000001004e */
[----:B------:R-:W-:Y:S08]  /*167e0*/  MUFU.EX2 R73, R24 ;  /* 0x0000001800497308 */ /* 0x000ff00000000800 */
[----:B------:R-:W0:Y:S01]  /*167f0*/  MUFU.EX2 R33, R33 ;  /* 0x0000002100217308 */ /* 0x000e220000000800 */
[----:B--2---:R-:W-:-:S07]  /*16800*/  FADD.FTZ R4, R79, R4 ;  /* 0x000000044f047221 */ /* 0x004fce0000010000 */
[----:B------:R1:W-:Y:S08]  /*16810*/  MUFU.EX2 R24, R35 ;  /* 0x0000002300187308 */ /* 0x0003f00000000800 */
[----:B------:R-:W2:Y:S01]  /*16820*/  MUFU.EX2 R34, R26 ;  /* 0x0000001a00227308 */ /* 0x000ea20000000800 */
[----:B-1----:R-:W-:-:S07]  /*16830*/  FFMA.FTZ R35, R150, UR51, -R80 ;  /* 0x0000003396237c23 */ /* 0x002fce0008010850 */
[----:B------:R-:W1:Y:S08]  /*16840*/  MUFU.EX2 R76, R76 ;  /* 0x0000004c004c7308 */ /* 0x000e700000000800 */
[----:B------:R-:W3:Y:S08]  /*16850*/  MUFU.EX2 R77, R28 ;  /* 0x0000001c004d7308 */ /* 0x000ef00000000800 */
[----:B------:R-:W4:Y:S08]  /*16860*/  MUFU.EX2 R35, R35 ;  /* 0x0000002300237308 */ /* 0x000f300000000800 */
[----:B------:R5:W-:Y:S08]  /*16870*/  MUFU.EX2 R26, R37 ;  /* 0x00000025001a7308 */ /* 0x000bf00000000800 */
[----:B------:R-:W4:Y:S01]  /*16880*/  MUFU.EX2 R36, R30 ;  /* 0x0000001e00247308 */ /* 0x000f220000000800 */
[----:B-----5:R-:W-:-:S07]  /*16890*/  FFMA.FTZ R37, R10, UR51, -R80 ;  /* 0x000000330a257c23 */ /* 0x020fce0008010850 */
[----:B------:R-:W5:Y:S08]  /*168a0*/  MUFU.EX2 R74, R74 ;  /* 0x0000004a004a7308 */ /* 0x000f700000000800 */
[----:B------:R-:W-:Y:S08]  /*168b0*/  MUFU.EX2 R28, R45 ;  /* 0x0000002d001c7308 */ /* 0x000ff00000000800 */
[----:B------:R-:W5:Y:S08]  /*168c0*/  MUFU.EX2 R75, R75 ;  /* 0x0000004b004b7308 */ /* 0x000f700000000800 */
[----:B------:R0:W-:Y:S08]  /*168d0*/  MUFU.EX2 R45, R66 ;  /* 0x00000042002d7308 */ /* 0x0001f00000000800 */
[----:B------:R-:W5:Y:S01]  /*168e0*/  MUFU.EX2 R37, R37 ;  /* 0x0000002500257308 */ /* 0x000f620000000800 */
[----:B0-----:R-:W-:Y:S01]  /*168f0*/  FFMA.FTZ R66, R12, UR51, -R80 ;  /* 0x000000330c427c23 */ /* 0x001fe20008010850 */
[----:B------:R-:W-:Y:S01]  /*16900*/  FADD.FTZ R80, R33, R3 ;  /* 0x0000000321507221 */ /* 0x000fe20000010000 */
[----:B--2---:R-:W-:-:S03]  /*16910*/  FADD.FTZ R3, R34, R4 ;  /* 0x0000000422037221 */ /* 0x004fc60000010000 */
[----:B-1----:R-:W-:Y:S01]  /*16920*/  FADD.FTZ R4, R76, R80 ;  /* 0x000000504c047221 */ /* 0x002fe20000010000 */
[----:B---3--:R-:W-:Y:S01]  /*16930*/  FADD.FTZ R3, R77, R3 ;  /* 0x000000034d037221 */ /* 0x008fe20000010000 */
[----:B------:R-:W0:Y:S02]  /*16940*/  MUFU.EX2 R72, R72 ;  /* 0x0000004800487308 */ /* 0x000e240000000800 */
[----:B----4-:R-:W-:Y:S01]  /*16950*/  FADD.FTZ R4, R35, R4 ;  /* 0x0000000423047221 */ /* 0x010fe20000010000 */
[----:B------:R-:W-:-:S03]  /*16960*/  FADD.FTZ R3, R36, R3 ;  /* 0x0000000324037221 */ /* 0x000fc60000010000 */
[----:B-----5:R-:W-:Y:S01]  /*16970*/  FADD.FTZ R4, R74, R4 ;  /* 0x000000044a047221 */ /* 0x020fe20000010000 */
[----:B------:R-:W-:Y:S01]  /*16980*/  FADD.FTZ R3, R75, R3 ;  /* 0x000000034b037221 */ /* 0x000fe20000010000 */
[----:B------:R-:W1:Y:S02]  /*16990*/  MUFU.EX2 R39, R39 ;  /* 0x0000002700277308 */ /* 0x000e640000000800 */
[----:B------:R-:W-:Y:S01]  /*169a0*/  FADD.FTZ R4, R37, R4 ;  /* 0x0000000425047221 */ /* 0x000fe20000010000 */
[----:B------:R-:W-:-:S04]  /*169b0*/  FADD.FTZ R3, R38, R3 ;  /* 0x0000000326037221 */ /* 0x000fc80000010000 */
[----:B------:R-:W-:Y:S01]  /*169c0*/  FADD.FTZ R3, R73, R3 ;  /* 0x0000000349037221 */ /* 0x000fe20000010000 */
[----:B------:R-:W2:Y:S01]  /*169d0*/  MUFU.EX2 R70, R70 ;  /* 0x0000004600467308 */ /* 0x000ea20000000800 */
[----:B0-----:R-:W-:Y:S02]  /*169e0*/  FADD.FTZ R4, R72, R4 ;  /* 0x0000000448047221 */ /* 0x001fe40000010000 */
[----:B------:R-:W-:-:S05]  /*169f0*/  FADD.FTZ R3, R24, R3 ;  /* 0x0000000318037221 */ /* 0x000fca0000010000 */
[----:B------:R-:W0:Y:S01]  /*16a00*/  MUFU.EX2 R71, R71 ;  /* 0x0000004700477308 */ /* 0x000e220000000800 */
[----:B-1----:R-:W-:-:S07]  /*16a10*/  FADD.FTZ R4, R39, R4 ;  /* 0x0000000427047221 */ /* 0x002fce0000010000 */
[----:B------:R-:W1:Y:S01]  /*16a20*/  MUFU.EX2 R25, R25 ;  /* 0x0000001900197308 */ /* 0x000e620000000800 */
[----:B--2---:R-:W-:-:S07]  /*16a30*/  FADD.FTZ R4, R70, R4 ;  /* 0x0000000446047221 */ /* 0x004fce0000010000 */
[----:B------:R-:W2:Y:S01]  /*16a40*/  MUFU.EX2 R68, R68 ;  /* 0x0000004400447308 */ /* 0x000ea20000000800 */
[----:B0-----:R-:W-:-:S04]  /*16a50*/  FADD.FTZ R3, R71, R3 ;  /* 0x0000000347037221 */ /* 0x001fc80000010000 */
[----:B------:R-:W-:-:S03]  /*16a60*/  FADD.FTZ R3, R26, R3 ;  /* 0x000000031a037221 */ /* 0x000fc60000010000 */
        /* <DEDUP_REMOVED lines=85> */
.L_x_11557:
[----:B------:R-:W2:Y:S04]  /*16fc0*/  LDL R84, [R1] ;  /* 0x0000000001547983 */ /* 0x000ea80000100800 */
[----:B------:R-:W3:Y:S04]  /*16fd0*/  LDL R85, [R1+0x70] ;  /* 0x0000700001557983 */ /* 0x000ee80000100800 */
[----:B------:R-:W4:Y:S01]  /*16fe0*/  LDL R82, [R1+0x8] ;  /* 0x0000080001527983 */ /* 0x000f220000100800 */
[----:B------:R-:W-:-:S03]  /*16ff0*/  IMAD R9, R9, 0x8, R2 ;  /* 0x0000000809097824 */ /* 0x000fc600078e0202 */
[----:B------:R-:W5:Y:S04]  /*17000*/  LDL R81, [R1+0x4] ;  /* 0x0000040001517983 */ /* 0x000f680000100800 */
[----:B------:R-:W5:Y:S01]  /*17010*/  LDL R83, [R1+0x74] ;  /* 0x0000740001537983 */ /* 0x000f620000100800 */
[----:B------:R-:W-:Y:S02]  /*17020*/  VIADD R9, R9, 0x2d860 ;  /* 0x0002d86009097836 */ /* 0x000fe40000000000 */
[----:B------:R-:W-:-:S05]  /*17030*/  IMAD.U32 R80, RZ, RZ, UR38 ;  /* 0x00000026ff507e24 */ /* 0x000fca000f8e00ff */
[----:B------:R-:W-:-:S04]  /*17040*/  PRMT R9, R80, 0x654, R9 ;  /* 0x0000065450097816 */ /* 0x000fc80000000009 */
[----:B------:R0:W-:Y:S02]  /*17050*/  SYNCS.ARRIVE.TRANS64.RED.A1T0 RZ, [R9+URZ], RZ ;  /* 0x000000ff09ff79a7 */ /* 0x0001e4000810043f */
[----:B0-----:R-:W5:Y:S01]  /*17060*/  LDL R9, [R1+0x44] ;  /* 0x0000440001097983 */ /* 0x001f620000100800 */
        /* <DEDUP_REMOVED lines=70> */
[----:B--2---:R0:W-:Y:S04]  /*174d0*/  STSM.16.M88.4 [R84+0x21800], R32 ;  /* 0x0218002054007844 */ /* 0x0041e80000000200 */
[----:B---3--:R1:W-:Y:S04]  /*174e0*/  STSM.16.M88.4 [R85], R36 ;  /* 0x0000002455007844 */ /* 0x0083e80000000200 */
[----:B----4-:R2:W-:Y:S04]  /*174f0*/  STSM.16.M88.4 [R82], R24 ;  /* 0x0000001852007844 */ /* 0x0105e80000000200 */
[----:B-----5:R3:W-:Y:S01]  /*17500*/  STSM.16.M88.4 [R81], R28 ;  /* 0x0000001c51007844 */ /* 0x0207e20000000200 */
[----:B0-----:R-:W-:-:S02]  /*17510*/  F2FP.BF16.F32.PACK_AB R32, R63, R62 ;  /* 0x0000003e3f20723e */ /* 0x001fc400000010ff */
[----:B------:R-:W-:Y:S02]  /*17520*/  F2FP.BF16.F32.PACK_AB R33, R60, R61 ;  /* 0x0000003d3c21723e */ /* 0x000fe400000010ff */
[----:B------:R-:W-:Y:S02]  /*17530*/  F2FP.BF16.F32.PACK_AB R34, R59, R58 ;  /* 0x0000003a3b22723e */ /* 0x000fe400000010ff */
[----:B------:R-:W-:Y:S02]  /*17540*/  F2FP.BF16.F32.PACK_AB R35, R56, R57 ;  /* 0x000000393823723e */ /* 0x000fe400000010ff */
[----:B-1----:R-:W-:Y:S02]  /*17550*/  F2FP.BF16.F32.PACK_AB R36, R55, R54 ;  /* 0x000000363724723e */ /* 0x002fe400000010ff */
[----:B------:R-:W-:Y:S02]  /*17560*/  F2FP.BF16.F32.PACK_AB R37, R52, R53 ;  /* 0x000000353425723e */ /* 0x000fe400000010ff */
[----:B------:R-:W-:-:S02]  /*17570*/  F2FP.BF16.F32.PACK_AB R38, R51, R50 ;  /* 0x000000323326723e */ /* 0x000fc400000010ff */
[----:B------:R-:W-:Y:S02]  /*17580*/  F2FP.BF16.F32.PACK_AB R39, R48, R49 ;  /* 0x000000313027723e */ /* 0x000fe400000010ff */
[----:B--2---:R-:W-:Y:S02]  /*17590*/  F2FP.BF16.F32.PACK_AB R24, R10, R11 ;  /* 0x0000000b0a18723e */ /* 0x004fe400000010ff */
[----:B------:R-:W-:Y:S02]  /*175a0*/  F2FP.BF16.F32.PACK_AB R25, R15, R14 ;  /* 0x0000000e0f19723e */ /* 0x000fe400000010ff */
[----:B------:R-:W-:Y:S02]  /*175b0*/  F2FP.BF16.F32.PACK_AB R26, R13, R12 ;  /* 0x0000000c0d1a723e */ /* 0x000fe400000010ff */
        /* <DEDUP_REMOVED lines=10> */
[----:B0-----:R-:W0:Y:S01]  /*17660*/  FENCE.VIEW.ASYNC.S ;  /* 0x00000000000073c6 */ /* 0x001e220000000000 */
[C---:B------:R-:W-:Y:S01]  /*17670*/  ISETP.GT.AND P1, PT, R0.reuse, R9, PT ;  /* 0x000000090000720c */ /* 0x040fe20003f24270 */
[----:B------:R-:W-:-:S02]  /*17680*/  VIADD R0, R0, 0xffffffff ;  /* 0xffffffff00007836 */ /* 0x000fc40000000000 */
[----:B------:R-:W-:Y:S02]  /*17690*/  IMAD.MOV.U32 R10, RZ, RZ, R23 ;  /* 0x000000ffff0a7224 */ /* 0x000fe400078e0017 */
[----:B------:R-:W-:Y:S01]  /*176a0*/  IMAD.MOV.U32 R9, RZ, RZ, R17 ;  /* 0x000000ffff097224 */ /* 0x000fe200078e0011 */
[----:B0-----:R-:W-:-:S07]  /*176b0*/  NOP ;  /* 0x0000000000007918 */ /* 0x001fce0000000000 */
[----:B---3--:R-:W-:Y:S05]  /*176c0*/  @P1 BRA `(.L_x_11558) ;  /* 0xffffffd000cc1947 */ /* 0x008fea000383ffff */
.L_x_11546:
[----:B------:R-:W2:Y:S02]  /*176d0*/  LDL R7, [R1+0xa0] ;  /* 0x0000a00001077983 */ /* 0x000ea40000100800 */
[----:B--2---:R-:W-:-:S13]  /*176e0*/  ISETP.GE.AND P1, PT, R0, R7, PT ;  /* 0x000000070000720c */ /* 0x004fda0003f26270 */
[----:B------:R-:W-:Y:S05]  /*176f0*/  @!P1 BRA `(.L_x_11559) ;  /* 0x0000003c00889947 */ /* 0x000fea0003800000 */
[----:B------:R-:W-:Y:S02]  /*17700*/  IMAD.MOV.U32 R8, RZ, RZ, R6 ;  /* 0x000000ffff087224 */ /* 0x000fe400078e0006 */
[----:B------:R-:W-:Y:S02]  /*17710*/  IMAD.MOV.U32 R9, RZ, RZ, R5 ;  /* 0x000000ffff097224 */ /* 0x000fe400078e0005 */
[----:B------:R-:W-:Y:S02]  /*17720*/  IMAD.MOV.U32 R10, RZ, RZ, R23 ;  /* 0x000000ffff0a7224 */ /* 0x000fe400078e0017 */
[----:B------:R-:W-:-:S07]  /*17730*/  IMAD.MOV.U32 R7, RZ, RZ, R17 ;  /* 0x000000ffff077224 */ /* 0x000fce00078e0011 */
.L_x_11579:
        /* <DEDUP_REMOVED lines=9> */
.L_x_11561:
        /* <DEDUP_REMOVED lines=8> */
.L_x_11562:
[----:B------:R-:W-:Y:S04]  /*17850*/  BSSY B0, `(.L_x_11560) ;  /* 0x0000004000007945 */ /* 0x000fe80003800000 */
[----:B--2---:R-:W-:Y:S05]  /*17860*/  @P2 BRA `(.L_x_11563) ;  /* 0x0000000000082947 */ /* 0x004fea0003800000 */
[----:B------:R-:W2:Y:S02]  /*17870*/  SYNCS.PHASECHK.TRANS64.TRYWAIT P2, [R5+URZ+0x2d830], R6 ;  /* 0x02d83006050075a7 */ /* 0x000ea4000804017f */
[----:B--2---:R-:W-:Y:S05]  /*17880*/  @!P2 BRA `(.L_x_11564) ;  /* 0x00000100009ca947 */ /* 0x004fea0003800000 */
.L_x_11563:
[----:B------:R-:W-:Y:S05]  /*17890*/  BSYNC B0 ;  /* 0x0000000000007941 */ /* 0x000fea0003800000 */
.L_x_11560:
        /* <DEDUP_REMOVED lines=70> */
.L_x_11566:
[----:B------:R-:W-:Y:S01]  /*17d00*/  SHF.L.U32 R5, R10, 0x1f, RZ ;  /* 0x0000001f0a057819 */ /* 0x000fe200000006ff */
[----:B------:R-:W-:-:S04]  /*17d10*/  IMAD R6, R7, 0x8, R2 ;  /* 0x0000000807067824 */ /* 0x000fc800078e0202 */
[----:B------:R0:W1:Y:S01]  /*17d20*/  SYNCS.PHASECHK.TRANS64.TRYWAIT P1, [R6+URZ+0x2d850], R5 ;  /* 0x02d85005060075a7 */ /* 0x000062000802017f */
[----:B------:R-:W-:Y:S05]  /*17d30*/  @!P0 BRA `(.L_x_11567) ;  /* 0x0000000000048947 */ /* 0x000fea0003800000 */
[----:B------:R-:W-:Y:S01]  /*17d40*/  BPT.TRAP 0x1 ;  /* 0x000000040000795c */ /* 0x000fe20000300000 */
.L_x_11567:
[----:B-1----:R-:W-:Y:S05]  /*17d50*/  @P1 BRA `(.L_x_11565) ;  /* 0x0000000000081947 */ /* 0x002fea0003800000 */
[----:B------:R-:W1:Y:S02]  /*17d60*/  SYNCS.PHASECHK.TRANS64.TRYWAIT P1, [R6+URZ+0x2d850], R5 ;  /* 0x02d85005060075a7 */ /* 0x000e64000802017f */
[----:B-1----:R-:W-:Y:S05]  /*17d70*/  @!P1 BRA `(.L_x_11568) ;  /* 0x000000fc00749947 */ /* 0x002fea0003800000 */
.L_x_11565:
        /* <DEDUP_REMOVED lines=96> */
.L_x_11569:
[----:B------:R-:W2:Y:S01]  /*18380*/  LDL R11, [R1+0x5c] ;  /* 0x00005c00010b7983 */ /* 0x000ea20000100800 */
[----:B------:R-:W1:Y:S03]  /*18390*/  LDC R6, c[0x0][0x448] ;  /* 0x00011200ff067b82 */ /* 0x000e660000000800 */
[----:B0-----:R-:W2:Y:S05]  /*183a0*/  LDL R5, [R1+0x9c] ;  /* 0x00009c0001057983 */ /* 0x001eaa0000100800 */
[----:B------:R-:W0:Y:S01]  /*183b0*/  LDC R139, c[0x0][0x9e4] ;  /* 0x00027900ff8b7b82 */ /* 0x000e220000000800 */
[----:B-1----:R-:W-:-:S13]  /*183c0*/  ISETP.NE.AND P1, PT, R6, 0x1, PT ;  /* 0x000000010600780c */ /* 0x002fda0003f25270 */
[----:B------:R-:W1:Y:S08]  /*183d0*/  @P1 LDC R10, c[0x0][0x44c] ;  /* 0x00011300ff0a1b82 */ /* 0x000e700000000800 */
[----:B------:R-:W3:Y:S01]  /*183e0*/  @P1 LDC R6, c[0x0][0x450] ;  /* 0x00011400ff061b82 */ /* 0x000ee20000000800 */
[----:B------:R-:W-:Y:S01]  /*183f0*/  FMUL.FTZ R141, R38, UR43 ;  /* 0x0000002b268d7c20 */ /* 0x000fe20008410000 */
[----:B------:R-:W-:-:S02]  /*18400*/  IMAD.U32 R38, RZ, RZ, UR38 ;  /* 0x00000026ff267e24 */ /* 0x000fc4000f8e00ff */
        /* <DEDUP_REMOVED lines=54> */
[----:B0-----:R-:W-:-:S02]  /*18770*/  ISETP.GE.AND P3, PT, R139, 0x1, PT ;  /* 0x000000018b00780c */ /* 0x001fc40003f66270 */
[----:B------:R-:W-:Y:S01]  /*18780*/  IADD3 R86, -R156, 0x1, -R76 ;  /* 0x000000019c567810 */ /* 0x000fe20007ffe94c */
[----:B------:R-:W0:Y:S03]  /*18790*/  MUFU.TANH R150, R150 ;  /* 0x0000009600967308 */ /* 0x000e260000002400 */
[----:B------:R-:W-:-:S05]  /*187a0*/  IADD3 R86, -R154, R86, R157 ;  /* 0x000000569a567210 */ /* 0x000fca0007ffe19d */
        /* <DEDUP_REMOVED lines=22> */
[----:B--2---:R-:W-:-:S02]  /*18910*/  IMAD.IADD R5, R5, 0x1, R11 ;  /* 0x0000000105057824 */ /* 0x004fc400078e020b */
[----:B------:R-:W-:Y:S01]  /*18920*/  FMUL.FTZ R11, R24, UR43 ;  /* 0x0000002b180b7c20 */ /* 0x000fe20008410000 */
[----:B------:R-:W-:Y:S01]  /*18930*/  FMUL.FTZ R24, R28, UR43 ;  /* 0x0000002b1c187c20 */ /* 0x000fe20008410000 */
[----:B------:R-:W-:Y:S01]  /*18940*/  FMUL.FTZ R28, R32, UR43 ;  /* 0x0000002b201c7c20 */ /* 0x000fe20008410000 */
[----:B------:R-:W-:Y:S01]  /*18950*/  FMUL.FTZ R32, R36, UR43 ;  /* 0x0000002b24207c20 */ /* 0x000fe20008410000 */
[----:B-1----:R-:W-:-:S04]  /*18960*/  @P1 IMAD.HI.U32 R10, R5, R10, RZ ;  /* 0x0000000a050a1227 */ /* 0x002fc800078e00ff */
[----:B------:R-:W-:Y:S01]  /*18970*/  IMAD R36, R17, 0x8, R2 ;  /* 0x0000000811247824 */ /* 0x000fe200078e0202 */
[----:B---3--:R-:W-:-:S03]  /*18980*/  @P1 SHF.R.U32.HI R5, RZ, R6, R10 ;  /* 0x00000006ff051219 */ /* 0x008fc6000001160a */
[----:B------:R-:W-:-:S05]  /*18990*/  VIADD R36, R36, 0x2d840 ;  /* 0x0002d84024247836 */ /* 0x000fca0000000000 */
[----:B------:R-:W-:Y:S02]  /*189a0*/  PRMT R38, R38, 0x654, R36 ;  /* 0x0000065426267816 */ /* 0x000fe40000000024 */
[----:B------:R-:W1:Y:S01]  /*189b0*/  SHFL.IDX PT, R36, R5, RZ, 0x1c1f ;  /* 0x001c1fff05247589 */ /* 0x000e6200000e0000 */
[----:B------:R-:W-:Y:S01]  /*189c0*/  FMUL.FTZ R10, R25, UR43 ;  /* 0x0000002b190a7c20 */ /* 0x000fe20008410000 */
[----:B------:R-:W-:Y:S01]  /*189d0*/  FMUL.FTZ R6, R42, UR43 ;  /* 0x0000002b2a067c20 */ /* 0x000fe20008410000 */
[----:B------:R-:W-:Y:S01]  /*189e0*/  FMUL.FTZ R25, R43, UR43 ;  /* 0x0000002b2b197c20 */ /* 0x000fe20008410000 */
[----:B------:R-:W-:Y:S01]  /*189f0*/  FMUL.FTZ R42, R48, UR43 ;  /* 0x0000002b302a7c20 */ /* 0x000fe20008410000 */
[----:B------:R-:W-:Y:S01]  /*18a00*/  FMUL.FTZ R48, R71, UR43 ;  /* 0x0000002b47307c20 */ /* 0x000fe20008410000 */
[----:B------:R-:W-:Y:S01]  /*18a10*/  FMUL.FTZ R43, R79, UR43 ;  /* 0x0000002b4f2b7c20 */ /* 0x000fe20008410000 */
[----:B------:R-:W2:Y:S08]  /*18a20*/  MUFU.TANH R11, R11 ;  /* 0x0000000b000b7308 */ /* 0x000eb00000002400 */
        /* <DEDUP_REMOVED lines=32> */
[----:B------:R-:W-:Y:S01]  /*18c30*/  VIADD R86, R86, UR52 ;  /* 0x0000003456567c36 */ /* 0x000fe20008000000 */
[----:B------:R0:W-:Y:S06]  /*18c40*/  SYNCS.ARRIVE.TRANS64.RED.A1T0 RZ, [R38+URZ], RZ ;  /* 0x000000ff26ff79a7 */ /* 0x0001ec000810043f */
        /* <DEDUP_REMOVED lines=9> */
[----:B-1----:R-:W-:-:S02]  /*18ce0*/  IMAD.IADD R87, R36, 0x1, R85 ;  /* 0x0000000124577824 */ /* 0x002fc400078e0255 */
[----:B------:R-:W-:Y:S01]  /*18cf0*/  IMAD.IADD R139, R36, 0x1, R86 ;  /* 0x00000001248b7824 */ /* 0x000fe200078e0256 */
[----:B--234-:R-:W-:Y:S06]  /*18d00*/  @!P3 BRA `(.L_x_11570) ;  /* 0x000000000058b947 */ /* 0x01cfec0003800000 */
[----:B------:R-:W-:Y:S01]  /*18d10*/  IADD3 R36, -R154, R157, R36 ;  /* 0x0000009d9a247210 */ /* 0x000fe20007ffe124 */
[----:B------:R-:W-:Y:S03]  /*18d20*/  BSSY B0, `(.L_x_11571) ;  /* 0x0000010000007945 */ /* 0x000fe60003800000 */
[----:B------:R-:W-:-:S13]  /*18d30*/  ISETP.GT.AND P1, PT, R36, -0x1, PT ;  /* 0xffffffff2400780c */ /* 0x000fda0003f24270 */
[----:B------:R-:W-:Y:S05]  /*18d40*/  @P1 BRA `(.L_x_11572) ;  /* 0x0000000000201947 */ /* 0x000fea0003800000 */
[----:B0-----:R-:W-:Y:S01]  /*18d50*/  IMAD.U32 R38, RZ, RZ, UR5 ;  /* 0x00000005ff267e24 */ /* 0x001fe2000f8e00ff */
[----:B------:R-:W-:-:S04]  /*18d60*/  LOP3.LUT R36, RZ, R36, RZ, 0x33, !PT ;  /* 0x00000024ff247212 */ /* 0x000fc800078e33ff */
[----:B------:R-:W-:-:S13]  /*18d70*/  ISETP.NE.AND P1, PT, R38, 0x1, PT ;  /* 0x000000012600780c */ /* 0x000fda0003f25270 */
[----:B------:R-:W0:Y:S02]  /*18d80*/  @P1 LDC.64 R50, c[0x0][0x9e8] ;  /* 0x00027a00ff321b82 */ /* 0x000e240000000a00 */
[----:B0-----:R-:W-:-:S05]  /*18d90*/  @P1 IMAD.HI.U32 R50, R36, R50, RZ ;  /* 0x0000003224321227 */ /* 0x001fca00078e00ff */
[----:B------:R-:W-:-:S04]  /*18da0*/  @P1 SHF.R.U32.HI R36, RZ, R51, R50 ;  /* 0x00000033ff241219 */ /* 0x000fc80000011632 */
[----:B------:R-:W-:Y:S01]  /*18db0*/  LOP3.LUT R36, RZ, R36, RZ, 0x33, !PT ;  /* 0x00000024ff247212 */ /* 0x000fe200078e33ff */
[----:B------:R-:W-:Y:S06]  /*18dc0*/  BRA `(.L_x_11573) ;  /* 0x0000000000147947 */ /* 0x000fec0003800000 */
.L_x_11572:
[----:B0-----:R-:W-:-:S05]  /*18dd0*/  IMAD.U32 R38, RZ, RZ, UR5 ;  /* 0x00000005ff267e24 */ /* 0x001fca000f8e00ff */
[----:B------:R-:W-:-:S13]  /*18de0*/  ISETP.NE.AND P1, PT, R38, 0x1, PT ;  /* 0x000000012600780c */ /* 0x000fda0003f25270 */
[----:B------:R-:W0:Y:S02]  /*18df0*/  @P1 LDC.64 R50, c[0x0][0x9e8] ;  /* 0x00027a00ff321b82 */ /* 0x000e240000000a00 */
[----:B0-----:R-:W-:-:S05]  /*18e00*/  @P1 IMAD.HI.U32 R50, R36, R50, RZ ;  /* 0x0000003224321227 */ /* 0x001fca00078e00ff */
[----:B------:R-:W-:-:S07]  /*18e10*/  @P1 SHF.R.U32.HI R36, RZ, R51, R50 ;  /* 0x00000033ff241219 */ /* 0x000fce0000011632 */
.L_x_11573:
[----:B------:R-:W-:Y:S05]  /*18e20*/  BSYNC B0 ;  /* 0x0000000000007941 */ /* 0x000fea0003800000 */
.L_x_11571:
[----:B------:R-:W-:-:S04]  /*18e30*/  IMAD R36, R36, R38, -R76 ;  /* 0x0000002624247224 */ /* 0x000fc800078e0a4c */
[----:B------:R-:W-:-:S05]  /*18e40*/  IMAD.IADD R36, R36, 0x1, -R156 ;  /* 0x0000000124247824 */ /* 0x000fca00078e0a9c */
[----:B------:R-:W-:Y:S02]  /*18e50*/  VIMNMX R139, R139, R36, !PT ;  /* 0x000000248b8b7248 */ /* 0x000fe40007fe0100 */
[----:B------:R-:W-:-:S07]  /*18e60*/  VIADDMNMX R87, R36, R38, R87, PT ;  /* 0x0000002624577246 */ /* 0x000fce0003800157 */
.L_x_11570:
[----:B------:R-:W-:Y:S01]  /*18e70*/  ISETP.GT.AND P5, PT, R0, -0x1, PT ;  /* 0xffffffff0000780c */ /* 0x000fe20003fa4270 */
[----:B------:R-:W1:Y:S03]  /*18e80*/  SHFL.IDX PT, R5, R5, 0x1, 0x1c1f ;  /* 0x003c1f0005057f89 */ /* 0x000e6600000e0000 */
[C---:B------:R-:W-:Y:S02]  /*18e90*/  ISETP.GT.AND P2, PT, R139.reuse, RZ, P5 ;  /* 0x000000ff8b00720c */ /* 0x040fe40002f44270 */
[----:B------:R-:W-:Y:S02]  /*18ea0*/  ISETP.GT.AND P1, PT, R139, 0x1, P5 ;  /* 0x000000018b00780c */ /* 0x000fe40002f24270 */
[C---:B------:R-:W-:Y:S02]  /*18eb0*/  ISETP.LT.OR P2, PT, R87.reuse, 0x1, P2 ;  /* 0x000000015700780c */ /* 0x040fe40001741670 */
[----:B------:R-:W-:-:S02]  /*18ec0*/  ISETP.LT.OR P1, PT, R87, 0x2, P1 ;  /* 0x000000025700780c */ /* 0x000fc40000f21670 */
[----:B------:R-:W-:Y:S02]  /*18ed0*/  FSEL R82, R11, -INF , !P2 ;  /* 0xff8000000b527808 */ /* 0x000fe40005000000 */
[----:B0-----:R-:W-:Y:S02]  /*18ee0*/  FSEL R79, R10, -INF , !P1 ;  /* 0xff8000000a4f7808 */ /* 0x001fe40004800000 */
[C---:B------:R-:W-:Y:S02]  /*18ef0*/  ISETP.GT.AND P2, PT, R139.reuse, 0x8, P5 ;  /* 0x000000088b00780c */ /* 0x040fe40002f44270 */
[----:B------:R-:W-:Y:S02]  /*18f00*/  ISETP.GT.AND P1, PT, R139, 0x9, P5 ;  /* 0x000000098b00780c */ /* 0x000fe40002f24270 */
[C---:B------:R-:W-:Y:S02]  /*18f10*/  ISETP.LT.OR P2, PT, R87.reuse, 0x9, P2 ;  /* 0x000000095700780c */ /* 0x040fe40001741670 */
[----:B------:R-:W-:-:S02]  /*18f20*/  ISETP.LT.OR P1, PT, R87, 0xa, P1 ;  /* 0x0000000a5700780c */ /* 0x000fc40000f21670 */
[----:B------:R-:W-:Y:S01]  /*18f30*/  FSEL R81, R24, -INF , !P2 ;  /* 0xff80000018517808 */ /* 0x000fe20005000000 */
        /* <DEDUP_REMOVED lines=100> */
.L_x_11576:
[----:B------:R-:W-:-:S05]  /*19580*/  IMAD.U32 R35, RZ, RZ, UR5 ;  /* 0x00000005ff237e24 */ /* 0x000fca000f8e00ff */
[----:B------:R-:W-:-:S13]  /*19590*/  ISETP.NE.AND P1, PT, R35, 0x1, PT ;  /* 0x000000012300780c */ /* 0x000fda0003f25270 */
[----:B------:R-:W0:Y:S02]  /*195a0*/  @P1 LDC.64 R32, c[0x0][0x9e8] ;  /* 0x00027a00ff201b82 */ /* 0x000e240000000a00 */
[----:B0-----:R-:W-:-:S05]  /*195b0*/  @P1 IMAD.HI.U32 R32, R5, R32, RZ ;  /* 0x0000002005201227 */ /* 0x001fca00078e00ff */
[----:B------:R-:W-:-:S07]  /*195c0*/  @P1 SHF.R.U32.HI R5, RZ, R33, R32 ;  /* 0x00000021ff051219 */ /* 0x000fce0000011620 */
.L_x_11577:
[----:B------:R-:W-:Y:S05]  /*195d0*/  BSYNC B0 ;  /* 0x0000000000007941 */ /* 0x000fea0003800000 */
.L_x_11575:
[----:B------:R-:W-:-:S04]  /*195e0*/  IMAD R5, R5, R35, -R76 ;  /* 0x0000002305057224 */ /* 0x000fc800078e0a4c */
[----:B------:R-:W-:-:S05]  /*195f0*/  IMAD.IADD R5, R5, 0x1, -R156 ;  /* 0x0000000105057824 */ /* 0x000fca00078e0a9c */
[----:B------:R-:W-:Y:S02]  /*19600*/  VIMNMX R86, R86, R5, !PT ;  /* 0x0000000556567248 */ /* 0x000fe40007fe0100 */
[----:B------:R-:W-:-:S07]  /*19610*/  VIADDMNMX R85, R5, R35, R85, PT ;  /* 0x0000002305557246 */ /* 0x000fce0003800155 */
.L_x_11574:
        /* <DEDUP_REMOVED lines=30> */
[----:B------:R-:W-:-:S02]  /*19800*/  LOP3.LUT R16, R16, 0xdfffffff, RZ, 0xc0, !PT ;  /* 0xdfffffff10107812 */ /* 0x000fc400078ec0ff */
[----:B------:R-:W-:Y:S02]  /*19810*/  FMNMX.FTZ R5, R65, R5, !PT ;  /* 0x0000000541057209 */ /* 0x000fe40007810000 */
[----:B------:R-:W-:Y:S02]  /*19820*/  @P0 LOP3.LUT R16, R16, 0x20000000, RZ, 0xfc, !PT ;  /* 0x2000000010100812 */ /* 0x000fe400078efcff */
[----:B------:R-:W-:Y:S02]  /*19830*/  FMNMX.FTZ R5, R62, R5, !PT ;  /* 0x000000053e057209 */ /* 0x000fe40007810000 */
[C---:B------:R-:W-:Y:S02]  /*19840*/  ISETP.GT.AND P1, PT, R86.reuse, 0x1, P5 ;  /* 0x000000015600780c */ /* 0x040fe40002f24270 */
[----:B------:R-:W-:Y:S02]  /*19850*/  FMNMX.FTZ R5, R63, R5, !PT ;  /* 0x000000053f057209 */ /* 0x000fe40007810000 */
[----:B------:R-:W-:-:S02]  /*19860*/  ISETP.GT.AND P2, PT, R86, 0x28, P5 ;  /* 0x000000285600780c */ /* 0x000fc40002f44270 */
[----:B------:R-:W-:Y:S02]  /*19870*/  FMNMX.FTZ R5, R58, R5, !PT ;  /* 0x000000053a057209 */ /* 0x000fe40007810000 */
[----:B------:R-:W-:Y:S02]  /*19880*/  LOP3.LUT R16, R16, 0xfffffffd, RZ, 0xc0, !PT ;  /* 0xfffffffd10107812 */ /* 0x000fe400078ec0ff */
[----:B------:R-:W-:Y:S02]  /*19890*/  FMNMX.FTZ R5, R59, R5, !PT ;  /* 0x000000053b057209 */ /* 0x000fe40007810000 */
[C---:B------:R-:W-:Y:S02]  /*198a0*/  ISETP.LT.OR P1, PT, R85.reuse, 0x2, P1 ;  /* 0x000000025500780c */ /* 0x040fe40000f21670 */
[----:B------:R-:W-:Y:S02]  /*198b0*/  FMNMX.FTZ R5, R54, R5, !PT ;  /* 0x0000000536057209 */ /* 0x000fe40007810000 */
[----:B------:R-:W-:-:S02]  /*198c0*/  ISETP.LT.OR P2, PT, R85, 0x29, P2 ;  /* 0x000000295500780c */ /* 0x000fc40001741670 */
[----:B------:R-:W-:Y:S02]  /*198d0*/  FMNMX.FTZ R5, R55, R5, !PT ;  /* 0x0000000537057209 */ /* 0x000fe40007810000 */
[----:B------:R-:W-:Y:S02]  /*198e0*/  ISETP.GT.AND P6, PT, R86, 0x69, P5 ;  /* 0x000000695600780c */ /* 0x000fe40002fc4270 */
[----:B------:R-:W-:Y:S02]  /*198f0*/  FMNMX.FTZ R5, R50, R5, !PT ;  /* 0x0000000532057209 */ /* 0x000fe40007810000 */
[----:B------:R-:W-:Y:S02]  /*19900*/  @P4 LOP3.LUT R16, R16, 0x2, RZ, 0xfc, !PT ;  /* 0x0000000210104812 */ /* 0x000fe400078efcff */
[----:B------:R-:W-:Y:S02]  /*19910*/  FMNMX.FTZ R5, R51, R5, !PT ;  /* 0x0000000533057209 */ /* 0x000fe40007810000 */
[----:B------:R-:W-:-:S02]  /*19920*/  FSEL R33, R146, -INF , !P1 ;  /* 0xff80000092217808 */ /* 0x000fc40004800000 */
[----:B------:R-:W-:Y:S02]  /*19930*/  FMNMX.FTZ R5, R40, R5, !PT ;  /* 0x0000000528057209 */ /* 0x000fe40007810000 */
[----:B------:R-:W-:Y:S02]  /*19940*/  FSEL R68, R12, -INF , !P2 ;  /* 0xff8000000c447808 */ /* 0x000fe40005000000 */
[----:B------:R-:W-:Y:S02]  /*19950*/  FMNMX.FTZ R5, R47, R5, !PT ;  /* 0x000000052f057209 */ /* 0x000fe40007810000 */
[----:B------:R-:W-:Y:S02]  /*19960*/  ISETP.GT.AND P0, PT, R86, RZ, P5 ;  /* 0x000000ff5600720c */ /* 0x000fe40002f04270 */
[----:B------:R-:W-:Y:S02]  /*19970*/  FMNMX.FTZ R5, R42, R5, !PT ;  /* 0x000000052a057209 */ /* 0x000fe40007810000 */
[----:B------:R-:W-:-:S02]  /*19980*/  ISETP.LT.OR P4, PT, R85, 0x6a, P6 ;  /* 0x0000006a5500780c */ /* 0x000fc40003781670 */
[----:B------:R-:W-:Y:S02]  /*19990*/  FMNMX.FTZ R5, R45, R5, !PT ;  /* 0x000000052d057209 */ /* 0x000fe40007810000 */
[C---:B------:R-:W-:Y:S02]  /*199a0*/  ISETP.GT.AND P1, PT, R86.reuse, 0x9, P5 ;  /* 0x000000095600780c */ /* 0x040fe40002f24270 */
[----:B------:R-:W-:Y:S02]  /*199b0*/  FMNMX.FTZ R5, R13, R5, !PT ;  /* 0x000000050d057209 */ /* 0x000fe40007810000 */
[----:B------:R-:W-:Y:S02]  /*199c0*/  ISETP.GT.AND P2, PT, R86, 0x30, P5 ;  /* 0x000000305600780c */ /* 0x000fe40002f44270 */
[----:B------:R-:W-:Y:S02]  /*199d0*/  FMNMX.FTZ R5, R10, R5, !PT ;  /* 0x000000050a057209 */ /* 0x000fe40007810000 */
[----:B------:R-:W-:-:S02]  /*199e0*/  ISETP.GT.AND P3, PT, R86, 0x70, P5 ;  /* 0x000000705600780c */ /* 0x000fc40002f64270 */
[----:B------:R-:W-:Y:S02]  /*199f0*/  FMNMX.FTZ R5, R11, R5, !PT ;  /* 0x000000050b057209 */ /* 0x000fe40007810000 */
[C---:B------:R-:W-:Y:S02]  /*19a00*/  ISETP.LT.OR P0, PT, R85.reuse, 0x1, P0 ;  /* 0x000000015500780c */ /* 0x040fe40000701670 */
        /* <DEDUP_REMOVED lines=8> */
[----:B------:R-:W-:Y:S02]  /*19a90*/  ISETP.GT.AND P1, PT, R86, 0x11, P5 ;  /* 0x000000115600780c */ /* 0x000fe40002f24270 */
[----:B------:R-:W-:Y:S02]  /*19aa0*/  FSEL R14, R34, -INF , !P3 ;  /* 0xff800000220e7808 */ /* 0x000fe40005800000 */
[----:B------:R-:W-:-:S02]  /*19ab0*/  ISETP.LT.OR P1, PT, R85, 0x12, P1 ;  /* 0x000000125500780c */ /* 0x000fc40000f21670 */
[----:B------:R-:W-:Y:S02]  /*19ac0*/  ISETP.GT.AND P2, PT, R86, 0x38, P5 ;  /* 0x000000385600780c */ /* 0x000fe40002f44270 */
[----:B------:R-:W-:Y:S02]  /*19ad0*/  FSEL R37, R142, -INF , !P1 ;  /* 0xff8000008e257808 */ /* 0x000fe40004800000 */
[----:B------:R-:W-:Y:S02]  /*19ae0*/  ISETP.GT.AND P1, PT, R86, 0x19, P5 ;  /* 0x000000195600780c */ /* 0x000fe40002f24270 */
[C---:B------:R-:W-:Y:S02]  /*19af0*/  ISETP.LT.OR P2, PT, R85.reuse, 0x39, P2 ;  /* 0x000000395500780c */ /* 0x040fe40001741670 */
[----:B------:R-:W-:Y:S02]  /*19b00*/  ISETP.LT.OR P1, PT, R85, 0x1a, P1 ;  /* 0x0000001a5500780c */ /* 0x000fe40000f21670 */
[----:B0-----:R-:W-:-:S02]  /*19b10*/  FMNMX.FTZ R5, R5, R6, !PT ;  /* 0x0000000605057209 */ /* 0x001fc40007810000 */
[----:B------:R-:W-:Y:S02]  /*19b20*/  FSEL R39, R140, -INF , !P1 ;  /* 0xff8000008c277808 */ /* 0x000fe40004800000 */
[C---:B------:R-:W-:Y:S01]  /*19b30*/  ISETP.GT.AND P1, PT, R86.reuse, 0x21, P5 ;  /* 0x000000215600780c */ /* 0x040fe20002f24270 */
[----:B------:R-:W0:Y:S01]  /*19b40*/  SHFL.BFLY PT, R6, R5, 0x1, 0x1f ;  /* 0x0c201f0005067f89 */ /* 0x000e2200000e0000 */
[----:B------:R-:W-:Y:S02]  /*19b50*/  FSEL R64, R15, -INF , !P2 ;  /* 0xff8000000f407808 */ /* 0x000fe40005000000 */
[----:B------:R-:W-:Y:S02]  /*19b60*/  ISETP.LT.OR P1, PT, R85, 0x22, P1 ;  /* 0x000000225500780c */ /* 0x000fe40000f21670 */
[----:B------:R-:W-:Y:S02]  /*19b70*/  ISETP.GT.AND P2, PT, R86, 0x40, P5 ;  /* 0x000000405600780c */ /* 0x000fe40002f44270 */
[----:B------:R-:W-:-:S02]  /*19b80*/  FSEL R25, R25, -INF , !P1 ;  /* 0xff80000019197808 */ /* 0x000fc40004800000 */
[C---:B------:R-:W-:Y:S02]  /*19b90*/  ISETP.GT.AND P1, PT, R86.reuse, 0x29, P5 ;  /* 0x000000295600780c */ /* 0x040fe40002f24270 */
[C---:B------:R-:W-:Y:S02]  /*19ba0*/  ISETP.LT.OR P2, PT, R85.reuse, 0x41, P2 ;  /* 0x000000415500780c */ /* 0x040fe40001741670 */
[----:B------:R-:W-:Y:S02]  /*19bb0*/  ISETP.LT.OR P1, PT, R85, 0x2a, P1 ;  /* 0x0000002a5500780c */ /* 0x000fe40000f21670 */
[----:B------:R-:W-:Y:S02]  /*19bc0*/  FSEL R61, R21, -INF , !P2 ;  /* 0xff800000153d7808 */ /* 0x000fe40005000000 */
[----:B------:R-:W-:Y:S02]  /*19bd0*/  FSEL R27, R27, -INF , !P1 ;  /* 0xff8000001b1b7808 */ /* 0x000fe40004800000 */
[----:B------:R-:W-:-:S02]  /*19be0*/  ISETP.GT.AND P1, PT, R86, 0x31, P5 ;  /* 0x000000315600780c */ /* 0x000fc40002f24270 */
[C---:B------:R-:W-:Y:S02]  /*19bf0*/  ISETP.GT.AND P2, PT, R86.reuse, 0x48, P5 ;  /* 0x000000485600780c */ /* 0x040fe40002f44270 */
[----:B------:R-:W-:Y:S02]  /*19c00*/  ISETP.LT.OR P1, PT, R85, 0x32, P1 ;  /* 0x000000325500780c */ /* 0x000fe40000f21670 */
[----:B0-----:R-:W-:Y:S02]  /*19c10*/  FMNMX.FTZ R5, R5, R6, !PT ;  /* 0x0000000605057209 */ /* 0x001fe40007810000 */
[----:B------:R-:W-:Y:S02]  /*19c20*/  FSEL R29, R29, -INF , !P1 ;  /* 0xff8000001d1d7808 */ /* 0x000fe40004800000 */
[C---:B------:R-:W-:Y:S01]  /*19c30*/  FSETP.NEU.FTZ.AND P6, PT, R5.reuse, -INF , PT ;  /* 0xff8000000500780b */ /* 0x040fe20003fdd000 */
[----:B------:R-:W-:Y:S01]  /*19c40*/  FMUL.FTZ R6, R5, UR51 ;  /* 0x0000003305067c20 */ /* 0x000fe20008410000 */
[----:B------:R-:W-:-:S02]  /*19c50*/  ISETP.GT.AND P1, PT, R86, 0x39, P5 ;  /* 0x000000395600780c */ /* 0x000fc40002f24270 */
[----:B------:R-:W-:Y:S02]  /*19c60*/  FSEL R12, R5, RZ, P6 ;  /* 0x000000ff050c7208 */ /* 0x000fe40003000000 */
[----:B------:R-:W-:Y:S02]  /*19c70*/  FSEL R6, R6, RZ, P6 ;  /* 0x000000ff06067208 */ /* 0x000fe40003000000 */
[C---:B------:R-:W-:Y:S01]  /*19c80*/  ISETP.LT.OR P1, PT, R85.reuse, 0x3a, P1 ;  /* 0x0000003a5500780c */ /* 0x040fe20000f21670 */
[----:B------:R-:W-:Y:S01]  /*19c90*/  FADD.FTZ R12, -R12, R9 ;  /* 0x000000090c0c7221 */ /* 0x000fe20000010100 */
[----:B------:R-:W-:Y:S01]  /*19ca0*/  ISETP.LT.OR P2, PT, R85, 0x49, P2 ;  /* 0x000000495500780c */ /* 0x000fe20001741670 */
        /* <DEDUP_REMOVED lines=33> */
[----:B------:R-:W-:Y:S01]  /*19ec0*/  FMUL.FTZ R12, R12, UR51 ;  /* 0x000000330c0c7c20 */ /* 0x000fe20008410000 */
[----:B------:R-:W-:Y:S01]  /*19ed0*/  FSEL R31, R31, -INF , !P1 ;  /* 0xff8000001f1f7808 */ /* 0x000fe20004800000 */
[----:B------:R-:W-:Y:S01]  /*19ee0*/  MUFU.EX2 R32, R32 ;  /* 0x0000002000207308 */ /* 0x000fe20000000800 */
[----:B------:R-:W-:-:S02]  /*19ef0*/  FMNMX.FTZ R6, R33, R6, !PT ;  /* 0x0000000621067209 */ /* 0x000fc40007810000 */
[----:B------:R-:W-:Y:S02]  /*19f00*/  ISETP.GT.AND P1, PT, R86, 0x41, P5 ;  /* 0x000000415600780c */ /* 0x000fe40002f24270 */
[----:B------:R-:W-:Y:S02]  /*19f10*/  FMNMX.FTZ R6, R76, R6, !PT ;  /* 0x000000064c067209 */ /* 0x000fe40007810000 */
[----:B------:R-:W-:Y:S01]  /*19f20*/  ISETP.LT.OR P1, PT, R85, 0x42, P1 ;  /* 0x000000425500780c */ /* 0x000fe20000f21670 */
[----:B------:R-:W0:Y:S01]  /*19f30*/  MUFU.EX2 R12, R12 ;  /* 0x0000000c000c7308 */ /* 0x000e220000000800 */
[----:B------:R-:W-:Y:S02]  /*19f40*/  FMNMX.FTZ R6, R35, R6, !PT ;  /* 0x0000000623067209 */ /* 0x000fe40007810000 */
[----:B------:R-:W-:Y:S02]  /*19f50*/  FSEL R60, R20, -INF , !P1 ;  /* 0xff800000143c7808 */ /* 0x000fe40004800000 */
[----:B------:R-:W-:-:S02]  /*19f60*/  FMNMX.FTZ R6, R74, R6, !PT ;  /* 0x000000064a067209 */ /* 0x000fc40007810000 */
[----:B------:R-:W-:Y:S01]  /*19f70*/  ISETP.GT.AND P1, PT, R86, 0x49, P5 ;  /* 0x000000495600780c */ /* 0x000fe20002f24270 */
[----:B------:R-:W1:Y:S01]  /*19f80*/  MUFU.EX2 R79, R79 ;  /* 0x0000004f004f7308 */ /* 0x000e620000000800 */
[----:B------:R-:W-:Y:S02]  /*19f90*/  FMNMX.FTZ R6, R37, R6, !PT ;  /* 0x0000000625067209 */ /* 0x000fe40007810000 */
[----:B------:R-:W-:Y:S02]  /*19fa0*/  ISETP.LT.OR P1, PT, R85, 0x4a, P1 ;  /* 0x0000004a5500780c */ /* 0x000fe40000f21670 */
[----:B------:R-:W-:Y:S02]  /*19fb0*/  FMNMX.FTZ R6, R72, R6, !PT ;  /* 0x0000000648067209 */ /* 0x000fe40007810000 */
[----:B------:R-:W-:Y:S01]  /*19fc0*/  FSEL R57, R57, -INF , !P2 ;  /* 0xff80000039397808 */ /* 0x000fe20005000000 */
[----:B------:R-:W-:Y:S01]  /*19fd0*/  MUFU.EX2 R34, R34 ;  /* 0x0000002200227308 */ /* 0x000fe20000000800 */
[----:B------:R-:W-:Y:S01]  /*19fe0*/  FMNMX.FTZ R6, R39, R6, !PT ;  /* 0x0000000627067209 */ /* 0x000fe20007810000 */
[----:B0-----:R-:W-:Y:S01]  /*19ff0*/  FFMA.FTZ R4, R12, R4, R32 ;  /* 0x000000040c047223 */ /* 0x001fe20000010020 */
[----:B------:R-:W-:-:S02]  /*1a000*/  ISETP.GT.AND P2, PT, R86, 0x50, P5 ;  /* 0x000000505600780c */ /* 0x000fc40002f44270 */
[----:B------:R-:W-:Y:S02]  /*1a010*/  FMNMX.FTZ R6, R70, R6, !PT ;  /* 0x0000000646067209 */ /* 0x000fe40007810000 */
[----:B------:R-:W-:Y:S01]  /*1a020*/  FSEL R56, R56, -INF , !P1 ;  /* 0xff80000038387808 */ /* 0x000fe20004800000 */
[----:B------:R-:W-:Y:S01]  /*1a030*/  MUFU.EX2 R77, R77 ;  /* 0x0000004d004d7308 */ /* 0x000fe20000000800 */
[----:B------:R-:W-:Y:S01]  /*1a040*/  FMNMX.FTZ R6, R25, R6, !PT ;  /* 0x0000000619067209 */ /* 0x000fe20007810000 */
[----:B-1----:R-:W-:Y:S01]  /*1a050*/  FADD.FTZ R4, R79, R4 ;  /* 0x000000044f047221 */ /* 0x002fe20000010000 */
[----:B------:R-:W-:Y:S02]  /*1a060*/  ISETP.GT.AND P1, PT, R86, 0x51, P5 ;  /* 0x000000515600780c */ /* 0x000fe40002f24270 */
[----:B------:R-:W-:Y:S02]  /*1a070*/  FMNMX.FTZ R6, R68, R6, !PT ;  /* 0x0000000644067209 */ /* 0x000fe40007810000 */
[----:B------:R-:W-:Y:S01]  /*1a080*/  ISETP.LT.OR P2, PT, R85, 0x51, P2 ;  /* 0x000000515500780c */ /* 0x000fe20001741670 */
[----:B------:R-:W-:Y:S01]  /*1a090*/  MUFU.EX2 R36, R36 ;  /* 0x0000002400247308 */ /* 0x000fe20000000800 */
[----:B------:R-:W-:-:S02]  /*1a0a0*/  FMNMX.FTZ R6, R27, R6, !PT ;  /* 0x000000061b067209 */ /* 0x000fc40007810000 */
[----:B------:R-:W-:Y:S02]  /*1a0b0*/  ISETP.LT.OR P1, PT, R85, 0x52, P1 ;  /* 0x000000525500780c */ /* 0x000fe40000f21670 */
[----:B------:R-:W-:Y:S02]  /*1a0c0*/  FMNMX.FTZ R6, R66, R6, !PT ;  /* 0x0000000642067209 */ /* 0x000fe40007810000 */
[----:B------:R-:W-:Y:S01]  /*1a0d0*/  FSEL R53, R53, -INF , !P2 ;  /* 0xff80000035357808 */ /* 0x000fe20005000000 */
[----:B------:R-:W-:Y:S01]  /*1a0e0*/  MUFU.EX2 R75, R75 ;  /* 0x0000004b004b7308 */ /* 0x000fe20000000800 */
[----:B------:R-:W-:Y:S02]  /*1a0f0*/  FMNMX.FTZ R6, R29, R6, !PT ;  /* 0x000000061d067209 */ /* 0x000fe40007810000 */
[----:B------:R-:W-:Y:S02]  /*1a100*/  ISETP.GT.AND P2, PT, R86, 0x58, P5 ;  /* 0x000000585600780c */ /* 0x000fe40002f44270 */
[----:B------:R-:W-:-:S02]  /*1a110*/  FMNMX.FTZ R6, R64, R6, !PT ;  /* 0x0000000640067209 */ /* 0x000fc40007810000 */
[----:B------:R-:W-:Y:S01]  /*1a120*/  FSEL R52, R52, -INF , !P1 ;  /* 0xff80000034347808 */ /* 0x000fe20004800000 */
[----:B------:R-:W-:Y:S01]  /*1a130*/  MUFU.EX2 R38, R38 ;  /* 0x0000002600267308 */ /* 0x000fe20000000800 */
[----:B------:R-:W-:Y:S02]  /*1a140*/  FMNMX.FTZ R6, R31, R6, !PT ;  /* 0x000000061f067209 */ /* 0x000fe40007810000 */
        /* <DEDUP_REMOVED lines=16> */
[----:B------:R-:W-:Y:S02]  /*1a250*/  ISETP.LT.OR P2, PT, R85, 0x61, P2 ;  /* 0x000000615500780c */ /* 0x000fe40001741670 */
[----:B------:R-:W-:Y:S01]  /*1a260*/  FMNMX.FTZ R6, R49, R6, !PT ;  /* 0x0000000631067209 */ /* 0x000fe20007810000 */
[----:B------:R-:W-:Y:S01]  /*1a270*/  MUFU.EX2 R26, R26 ;  /* 0x0000001a001a7308 */ /* 0x000fe20000000800 */
[----:B------:R-:W-:-:S02]  /*1a280*/  ISETP.LT.OR P1, PT, R85, 0x62, P1 ;  /* 0x000000625500780c */ /* 0x000fc40000f21670 */
[----:B------:R-:W-:Y:S02]  /*1a290*/  FSEL R46, R46, -INF , !P2 ;  /* 0xff8000002e2e7808 */ /* 0x000fe40005000000 */
[----:B------:R-:W-:Y:S02]  /*1a2a0*/  FMNMX.FTZ R6, R48, R6, !PT ;  /* 0x0000000630067209 */ /* 0x000fe40007810000 */
[----:B------:R-:W-:Y:S01]  /*1a2b0*/  FSEL R41, R41, -INF , !P1 ;  /* 0xff80000029297808 */ /* 0x000fe20004800000 */
[----:B------:R-:W-:Y:S01]  /*1a2c0*/  MUFU.EX2 R69, R69 ;  /* 0x0000004500457308 */ /* 0x000fe20000000800 */
[----:B------:R-:W-:Y:S02]  /*1a2d0*/  LOP3.LUT P6, RZ, R16, 0x2, RZ, 0xc0, !PT ;  /* 0x0000000210ff7812 */ /* 0x000fe400078cc0ff */
[----:B------:R-:W-:Y:S02]  /*1a2e0*/  FMNMX.FTZ R6, R46, R6, !PT ;  /* 0x000000062e067209 */ /* 0x000fe40007810000 */
[----:B------:R-:W-:-:S02]  /*1a2f0*/  FSEL R44, R44, -INF , !P6 ;  /* 0xff8000002c2c7808 */ /* 0x000fc40007000000 */
[----:B------:R-:W-:Y:S01]  /*1a300*/  FMNMX.FTZ R6, R41, R6, !PT ;  /* 0x0000000629067209 */ /* 0x000fe20007810000 */
[----:B------:R-:W-:Y:S01]  /*1a310*/  MUFU.EX2 R28, R28 ;  /* 0x0000001c001c7308 */ /* 0x000fe20000000800 */
[----:B------:R-:W-:Y:S02]  /*1a320*/  ISETP.GT.AND P2, PT, R86, 0x71, P5 ;  /* 0x000000715600780c */ /* 0x000fe40002f44270 */
[----:B------:R-:W-:Y:S02]  /*1a330*/  FSEL R43, R43, -INF , !P4 ;  /* 0xff8000002b2b7808 */ /* 0x000fe40006000000 */
[----:B------:R-:W-:Y:S02]  /*1a340*/  FMNMX.FTZ R6, R44, R6, !PT ;  /* 0x000000062c067209 */ /* 0x000fe40007810000 */
[----:B------:R-:W-:Y:S01]  /*1a350*/  ISETP.GT.AND P1, PT, R86, 0x78, P5 ;  /* 0x000000785600780c */ /* 0x000fe20002f24270 */
[----:B------:R-:W-:Y:S01]  /*1a360*/  MUFU.EX2 R67, R67 ;  /* 0x0000004300437308 */ /* 0x000fe20000000800 */
[----:B------:R-:W-:-:S02]  /*1a370*/  ISETP.LT.OR P2, PT, R85, 0x72, P2 ;  /* 0x000000725500780c */ /* 0x000fc40001741670 */
[----:B------:R-:W-:Y:S02]  /*1a380*/  FMNMX.FTZ R6, R43, R6, !PT ;  /* 0x000000062b067209 */ /* 0x000fe40007810000 */
[----:B------:R-:W-:Y:S02]  /*1a390*/  ISETP.GT.AND P5, PT, R86, 0x79, P5 ;  /* 0x000000795600780c */ /* 0x000fe40002fa4270 */
[----:B------:R-:W-:Y:S01]  /*1a3a0*/  ISETP.LT.OR P1, PT, R85, 0x79, P1 ;  /* 0x000000795500780c */ /* 0x000fe20000f21670 */
[----:B------:R-:W-:Y:S01]  /*1a3b0*/  MUFU.EX2 R30, R30 ;  /* 0x0000001e001e7308 */ /* 0x000fe20000000800 */
[----:B------:R-:W-:Y:S02]  /*1a3c0*/  FSEL R15, R149, -INF , !P2 ;  /* 0xff800000950f7808 */ /* 0x000fe40005000000 */
[----:B------:R-:W-:Y:S02]  /*1a3d0*/  FMNMX.FTZ R6, R14, R6, !PT ;  /* 0x000000060e067209 */ /* 0x000fe40007810000 */
[----:B------:R-:W-:-:S02]  /*1a3e0*/  ISETP.LT.OR P5, PT, R85, 0x7a, P5 ;  /* 0x0000007a5500780c */ /* 0x000fc40002fa1670 */
[----:B------:R-:W-:Y:S01]  /*1a3f0*/  FSEL R20, R148, -INF , !P1 ;  /* 0xff80000094147808 */ /* 0x000fe20004800000 */
[----:B------:R-:W-:Y:S01]  /*1a400*/  MUFU.EX2 R65, R65 ;  /* 0x0000004100417308 */ /* 0x000fe20000000800 */
[----:B------:R-:W-:Y:S02]  /*1a410*/  FMNMX.FTZ R6, R15, R6, !PT ;  /* 0x000000060f067209 */ /* 0x000fe40007810000 */
[----:B------:R-:W-:Y:S02]  /*1a420*/  FSEL R21, R147, -INF , !P5 ;  /* 0xff80000093157808 */ /* 0x000fe40006800000 */
[----:B------:R-:W-:Y:S02]  /*1a430*/  FMNMX.FTZ R6, R20, R6, !PT ;  /* 0x0000000614067209 */ /* 0x000fe40007810000 */
[----:B------:R-:W-:Y:S01]  /*1a440*/  LOP3.LUT P0, RZ, R16, 0x20000000, RZ, 0xc0, !PT ;  /* 0x2000000010ff7812 */ /* 0x000fe2000780c0ff */
        /* <DEDUP_REMOVED lines=16> */
[----:B------:R-:W-:Y:S02]  /*1a550*/  FADD.FTZ R13, -R13, R8 ;  /* 0x000000080d0d7221 */ /* 0x000fe40000010100 */
[----:B------:R-:W-:Y:S02]  /*1a560*/  MUFU.EX2 R47, R47 ;  /* 0x0000002f002f7308 */ /* 0x000fe40000000800 */
[----:B------:R-:W-:-:S06]  /*1a570*/  FMUL.FTZ R13, R13, UR51 ;  /* 0x000000330d0d7c20 */ /* 0x000fcc0008410000 */
[----:B------:R0:W-:Y:S08]  /*1a580*/  MUFU.EX2 R8, R80 ;  /* 0x0000005000087308 */ /* 0x0001f00000000800 */
[----:B------:R-:W-:Y:S01]  /*1a590*/  MUFU.EX2 R13, R13 ;  /* 0x0000000d000d7308 */ /* 0x000fe20000000800 */
[----:B0-----:R-:W-:-:S05]  /*1a5a0*/  FMUL.FTZ R80, R6, UR51 ;  /* 0x0000003306507c20 */ /* 0x001fca0008410000 */
[----:B------:R-:W-:Y:S02]  /*1a5b0*/  FSEL R80, R80, RZ, P1 ;  /* 0x000000ff50507208 */ /* 0x000fe40000800000 */
[----:B------:R-:W-:Y:S03]  /*1a5c0*/  MUFU.EX2 R42, R42 ;  /* 0x0000002a002a7308 */ /* 0x000fe60000000800 */
        /* <DEDUP_REMOVED lines=37> */
[----:B-1----:R-:W-:Y:S01]  /*1a820*/  FADD.FTZ R80, R33, R3 ;  /* 0x0000000321507221 */ /* 0x002fe20000010000 */
[----:B------:R-:W1:Y:S01]  /*1a830*/  MUFU.EX2 R74, R74 ;  /* 0x0000004a004a7308 */ /* 0x000e620000000800 */
[----:B------:R-:W-:-:S02]  /*1a840*/  FADD.FTZ R3, R34, R4 ;  /* 0x0000000422037221 */ /* 0x000fc40000010000 */
[----:B--2---:R-:W-:Y:S02]  /*1a850*/  FADD.FTZ R4, R76, R80 ;  /* 0x000000504c047221 */ /* 0x004fe40000010000 */
[----:B------:R-:W-:-:S03]  /*1a860*/  FADD.FTZ R3, R77, R3 ;  /* 0x000000034d037221 */ /* 0x000fc60000010000 */
        /* <DEDUP_REMOVED lines=90> */
.L_x_11578:
        /* <DEDUP_REMOVED lines=108> */
[----:B------:R-:W-:Y:S02]  /*1b4d0*/  IMAD.MOV.U32 R9, RZ, RZ, R5 ;  /* 0x000000ffff097224 */ /* 0x000fe400078e0005 */
[----:B------:R-:W-:Y:S02]  /*1b4e0*/  IMAD.MOV.U32 R10, RZ, RZ, R23 ;  /* 0x000000ffff0a7224 */ /* 0x000fe400078e0017 */
[----:B------:R-:W-:Y:S01]  /*1b4f0*/  IMAD.MOV.U32 R7, RZ, RZ, R17 ;  /* 0x000000ffff077224 */ /* 0x000fe200078e0011 */
[----:B0-----:R-:W-:-:S03]  /*1b500*/  NOP ;  /* 0x0000000000007918 */ /* 0x001fc60000000000 */
[----:B---3--:R-:W-:Y:S05]  /*1b510*/  @P1 BRA `(.L_x_11579) ;  /* 0xffffffc000881947 */ /* 0x008fea000383ffff */
.L_x_11559:
[----:B------:R-:W-:Y:S05]  /*1b520*/  WARPSYNC.ALL ;  /* 0x0000000000007948 */ /* 0x000fea0003800000 */
[----:B------:R-:W-:Y:S06]  /*1b530*/  BAR.ARV 0x8, 0x200 ;  /* 0x0208000000007b1d */ /* 0x000fec0000002000 */
[----:B------:R-:W-:Y:S05]  /*1b540*/  @!P0 BRA `(.L_x_11580) ;  /* 0x0000000000048947 */ /* 0x000fea0003800000 */
[----:B------:R-:W-:Y:S01]  /*1b550*/  BPT.TRAP 0x1 ;  /* 0x000000040000795c */ /* 0x000fe20000300000 */
.L_x_11580:
[----:B------:R-:W-:Y:S01]  /*1b560*/  IMAD R7, R17, 0x8, R2 ;  /* 0x0000000811077824 */ /* 0x000fe200078e0202 */
[----:B------:R-:W-:-:S04]  /*1b570*/  SHF.L.U32 R0, R23, 0x1f, RZ ;  /* 0x0000001f17007819 */ /* 0x000fc800000006ff */
[----:B------:R1:W2:Y:S01]  /*1b580*/  SYNCS.PHASECHK.TRANS64.TRYWAIT P1, [R7+URZ+0x2d850], R0 ;  /* 0x02d85000070075a7 */ /* 0x0002a2000802017f */
[----:B------:R-:W-:Y:S05]  /*1b590*/  @!P0 BRA `(.L_x_11581) ;  /* 0x0000000000048947 */ /* 0x000fea0003800000 */
[----:B------:R-:W-:Y:S01]  /*1b5a0*/  BPT.TRAP 0x1 ;  /* 0x000000040000795c */ /* 0x000fe20000300000 */
.L_x_11581:
[----:B------:R-:W3:Y:S01]  /*1b5b0*/  LDL.LU R8, [R1+0x94] ;  /* 0x0000940001087983 */ /* 0x000ee20000300800 */
[----:B------:R-:W-:Y:S02]  /*1b5c0*/  VIADD R2, R2, 0x400 ;  /* 0x0000040002027836 */ /* 0x000fe40000000000 */
[----:B------:R-:W-:-:S03]  /*1b5d0*/  IMAD.MOV.U32 R9, RZ, RZ, 0x40000040 ;  /* 0x40000040ff097424 */ /* 0x000fc600078e00ff */
[----:B------:R-:W-:-:S04]  /*1b5e0*/  SHF.R.U32.HI R2, RZ, 0x4, R2 ;  /* 0x00000004ff027819 */ /* 0x000fc80000011602 */
[----:B------:R-:W-:-:S04]  /*1b5f0*/  LOP3.LUT R2, R2, 0x3fff, RZ, 0xc0, !PT ;  /* 0x00003fff02027812 */ /* 0x000fc800078ec0ff */
[----:B------:R-:W-:Y:S02]  /*1b600*/  LOP3.LUT R2, R2, 0x2000000, RZ, 0xfc, !PT ;  /* 0x0200000002027812 */ /* 0x000fe400078efcff */
[----:B---3--:R-:W-:Y:S01]  /*1b610*/  LOP3.LUT R8, R8, 0x10000, RZ, 0xfc, !PT ;  /* 0x0001000008087812 */ /* 0x008fe200078efcff */
[----:B--2---:R-:W-:Y:S06]  /*1b620*/  @P1 BRA `(.L_x_11582) ;  /* 0x0000000000081947 */ /* 0x004fec0003800000 */
[----:B------:R-:W2:Y:S02]  /*1b630*/  SYNCS.PHASECHK.TRANS64.TRYWAIT P1, [R7+URZ+0x2d850], R0 ;  /* 0x02d85000070075a7 */ /* 0x000ea4000802017f */
[----:B--2---:R-:W-:Y:S05]  /*1b640*/  @!P1 BRA `(.L_x_11583) ;  /* 0x000000c400549947 */ /* 0x004fea0003800000 */
.L_x_11582:
        /* <DEDUP_REMOVED lines=11> */
[----:B-12---:R-:W1:Y:S01]  /*1b700*/  SHFL.BFLY PT, R0, R3, 0x2, 0x1f ;  /* 0x0c401f0003007f89 */ /* 0x006e6200000e0000 */
[----:B------:R-:W-:-:S02]  /*1b710*/  IMAD.MOV.U32 R15, RZ, RZ, -0x7fffffe0 ;  /* 0x80000020ff0f7424 */ /* 0x000fc400078e00ff */
[----:B------:R-:W-:Y:S02]  /*1b720*/  IMAD.MOV.U32 R9, RZ, RZ, 0x40000040 ;  /* 0x40000040ff097424 */ /* 0x000fe400078e00ff */
[----:B------:R-:W-:Y:S02]  /*1b730*/  IMAD.MOV.U32 R11, RZ, RZ, -0x7fffffe0 ;  /* 0x80000020ff0b7424 */ /* 0x000fe400078e00ff */
[----:B------:R-:W-:-:S04]  /*1b740*/  IMAD.MOV.U32 R2, RZ, RZ, RZ ;  /* 0x000000ffff027224 */ /* 0x000fc800078e00ff */
        /* <DEDUP_REMOVED lines=52> */
[----:B------:R-:W-:Y:S02]  /*1ba90*/  IMAD.MOV.U32 R15, RZ, RZ, -0x7fffffe0 ;  /* 0x80000020ff0f7424 */ /* 0x000fe400078e00ff */
[----:B------:R-:W-:-:S02]  /*1baa0*/  VIADD R8, R8, 0x606 ;  /* 0x0000060608087836 */ /* 0x000fc40000000000 */
[----:B------:R-:W-:Y:S01]  /*1bab0*/  VIADD R10, R10, 0x1c0 ;  /* 0x000001c00a0a7836 */ /* 0x000fe20000000000 */
[----:B------:R-:W-:Y:S02]  /*1bac0*/  WARPGROUP.DEPBAR.LE gsb0, 0x0 ;  /* 0x00008000000079c5 */ /* 0x000fe40000010000 */
[----:B------:R-:W-:-:S06]  /*1bad0*/  WARPGROUP.ARRIVE ;  /* 0x00000000000079c5 */ /* 0x000fcc0000000000 */
[----:B------:R-:W-:Y:S01]  /*1bae0*/  HGMMA.64x96x16.F32.BF16 R88, gdesc[UR4].tnspB, R88, gsb0 ;  /* 0x41600000045879f0 */ /* 0x000fe20008001858 */
[----:B------:R-:W-:Y:S02]  /*1baf0*/  R2UR UR4, R12 ;  /* 0x000000000c0472ca */ /* 0x000fe400000e0000 */
[----:B------:R-:W-:Y:S02]  /*1bb00*/  R2UR UR5, R13 ;  /* 0x000000000d0572ca */ /* 0x000fe400000e0000 */
[----:B------:R-:W-:Y:S01]  /*1bb10*/  R2UR UR6, R14 ;  /* 0x000000000e0672ca */ /* 0x000fe200000e0000 */
[----:B------:R-:W-:Y:S01]  /*1bb20*/  IMAD.U32 R14, RZ, RZ, UR51 ;  /* 0x00000033ff0e7e24 */ /* 0x000fe2000f8e00ff */
[----:B------:R-:W-:Y:S01]  /*1bb30*/  R2UR UR7, R15 ;  /* 0x000000000f0772ca */ /* 0x000fe200000e0000 */
[----:B------:R-:W-:Y:S02]  /*1bb40*/  WARPGROUP.DEPBAR.LE gsb0, 0x0 ;  /* 0x00008000000079c5 */ /* 0x000fe40000010000 */
[----:B------:R-:W-:-:S10]  /*1bb50*/  WARPGROUP.ARRIVE ;  /* 0x00000000000079c5 */ /* 0x000fd40000000000 */
[----:B------:R-:W-:Y:S01]  /*1bb60*/  HGMMA.64x96x16.F32.BF16 R88, gdesc[UR4].tnspB, R88, gsb0 ;  /* 0x41600000045879f0 */ /* 0x000fe20008001858 */
[----:B------:R-:W-:Y:S01]  /*1bb70*/  R2UR UR4, R8 ;  /* 0x00000000080472ca */ /* 0x000fe200000e0000 */
[----:B-1----:R-:W-:Y:S01]  /*1bb80*/  FADD.FTZ R8, R0, R3 ;  /* 0x0000000300087221 */ /* 0x002fe20000010000 */
[----:B------:R-:W-:Y:S01]  /*1bb90*/  R2UR UR5, R9 ;  /* 0x00000000090572ca */ /* 0x000fe200000e0000 */
[----:B------:R-:W-:Y:S01]  /*1bba0*/  IMAD.MOV.U32 R3, RZ, RZ, -0x800000 ;  /* 0xff800000ff037424 */ /* 0x000fe200078e00ff */
[----:B------:R-:W-:Y:S01]  /*1bbb0*/  R2UR UR6, R10 ;  /* 0x000000000a0672ca */ /* 0x000fe200000e0000 */
[----:B------:R-:W1:Y:S01]  /*1bbc0*/  SHFL.BFLY PT, R9, R4, 0x2, 0x1f ;  /* 0x0c401f0004097f89 */ /* 0x000e6200000e0000 */
[----:B------:R-:W-:-:S03]  /*1bbd0*/  R2UR UR7, R11 ;  /* 0x000000000b0772ca */ /* 0x000fc600000e0000 */
[----:B------:R-:W2:Y:S01]  /*1bbe0*/  SHFL.BFLY PT, R11, R8, 0x1, 0x1f ;  /* 0x0c201f00080b7f89 */ /* 0x000ea200000e0000 */
[----:B-1----:R-:W-:Y:S01]  /*1bbf0*/  FADD.FTZ R9, R9, R4 ;  /* 0x0000000409097221 */ /* 0x002fe20000010000 */
[----:B------:R-:W-:Y:S02]  /*1bc00*/  IMAD.MOV.U32 R4, RZ, RZ, RZ ;  /* 0x000000ffff047224 */ /* 0x000fe400078e00ff */
[----:B--2---:R-:W-:Y:S02]  /*1bc10*/  FADD.FTZ R13, R8, R11 ;  /* 0x0000000b080d7221 */ /* 0x004fe40000010000 */
[----:B------:R-:W1:Y:S03]  /*1bc20*/  SHFL.BFLY PT, R0, R9, 0x1, 0x1f ;  /* 0x0c201f0009007f89 */ /* 0x000e6600000e0000 */
[----:B------:R-:W-:-:S13]  /*1bc30*/  FSETP.NE.FTZ.AND P2, PT, R13, RZ, PT ;  /* 0x000000ff0d00720b */ /* 0x000fda0003f55000 */
[----:B------:R-:W2:Y:S01]  /*1bc40*/  @P2 MUFU.LG2 R11, R13 ;  /* 0x0000000d000b2308 */ /* 0x000ea20000000c00 */
[----:B------:R-:W-:Y:S01]  /*1bc50*/  @P2 FMUL.FTZ R14, R14, 0.69314718246459960938 ;  /* 0x3f3172180e0e2820 */ /* 0x000fe20000410000 */
[----:B-1----:R-:W-:-:S06]  /*1bc60*/  FADD.FTZ R12, R9, R0 ;  /* 0x00000000090c7221 */ /* 0x002fcc0000010000 */
[----:B------:R-:W-:Y:S01]  /*1bc70*/  @P2 MUFU.RCP R2, R13 ;  /* 0x0000000d00022308 */ /* 0x000fe20000001000 */
[----:B------:R-:W-:Y:S02]  /*1bc80*/  IMAD.U32 R9, RZ, RZ, UR51 ;  /* 0x00000033ff097e24 */ /* 0x000fe4000f8e00ff */
[----:B------:R-:W-:Y:S01]  /*1bc90*/  IMAD.MOV.U32 R0, RZ, RZ, -0x800000 ;  /* 0xff800000ff007424 */ /* 0x000fe200078e00ff */
[----:B------:R-:W-:Y:S01]  /*1bca0*/  FSETP.NE.FTZ.AND P1, PT, R12, RZ, PT ;  /* 0x000000ff0c00720b */ /* 0x000fe20003f35000 */
[----:B--2---:R-:W-:-:S04]  /*1bcb0*/  @P2 FMUL.FTZ R11, R11, 0.69314718246459960938 ;  /* 0x3f3172180b0b2820 */ /* 0x004fc80000410000 */
[----:B------:R-:W-:-:S08]  /*1bcc0*/  @P2 FFMA.FTZ R3, R14, R6, R11 ;  /* 0x000000060e032223 */ /* 0x000fd0000001000b */
[----:B------:R-:W1:Y:S01]  /*1bcd0*/  @P1 MUFU.LG2 R10, R12 ;  /* 0x0000000c000a1308 */ /* 0x000e620000000c00 */
[----:B------:R-:W-:-:S07]  /*1bce0*/  @P1 FMUL.FTZ R8, R9, 0.69314718246459960938 ;  /* 0x3f31721809081820 */ /* 0x000fce0000410000 */
[----:B------:R2:W3:Y:S01]  /*1bcf0*/  @P1 MUFU.RCP R4, R12 ;  /* 0x0000000c00041308 */ /* 0x0004e20000001000 */
[----:B-1----:R-:W-:-:S04]  /*1bd00*/  @P1 FMUL.FTZ R9, R10, 0.69314718246459960938 ;  /* 0x3f3172180a091820 */ /* 0x002fc80000410000 */
[----:B------:R-:W-:Y:S01]  /*1bd10*/  @P1 FFMA.FTZ R0, R8, R5, R9 ;  /* 0x0000000508001223 */ /* 0x000fe20000010009 */
[----:B------:R-:W-:Y:S02]  /*1bd20*/  WARPGROUP.DEPBAR.LE gsb0, 0x0 ;  /* 0x00008000000079c5 */ /* 0x000fe40000010000 */
[----:B------:R-:W-:-:S06]  /*1bd30*/  WARPGROUP.ARRIVE ;  /* 0x00000000000079c5 */ /* 0x000fcc0000000000 */
[----:B------:R-:W-:Y:S03]  /*1bd40*/  HGMMA.64x96x16.F32.BF16 R88, gdesc[UR4].tnspB, R88, gsb0 ;  /* 0x41600000045879f0 */ /* 0x000fe60008001858 */
[----:B------:R-:W-:Y:S02]  /*1bd50*/  WARPGROUP.DEPBAR.LE gsb0, 0x0 ;  /* 0x00008000000079c5 */ /* 0x000fe40000010000 */
[----:B--23--:R-:W-:Y:S05]  /*1bd60*/  @!P0 BRA `(.L_x_11584) ;  /* 0x0000000000048947 */ /* 0x00cfea0003800000 */
[----:B------:R-:W-:Y:S01]  /*1bd70*/  BPT.TRAP 0x1 ;  /* 0x000000040000795c */ /* 0x000fe20000300000 */
.L_x_11584:
        /* <DEDUP_REMOVED lines=59> */
.L_x_11467:
[----:B------:R-:W-:Y:S05]  /*1c130*/  WARPSYNC.ALL ;  /* 0x0000000000007948 */ /* 0x000fea0003800000 */
[----:B------:R-:W1:Y:S08]  /*1c140*/  S2UR UR38, SR_CgaCtaId ;  /* 0x00000000002679c3 */ /* 0x000e700000008800 */
[----:B------:R-:W-:Y:S06]  /*1c150*/  BAR.SYNC.DEFER_BLOCKING 0x5, 0x200 ;  /* 0x0148000000007b1d */ /* 0x000fec0000010000 */
[----:B------:R-:W-:Y:S01]  /*1c160*/  UMOV UR4, 0x400 ;  /* 0x0000040000047882 */ /* 0x000fe20000000000 */
[----:B------:R-:W-:Y:S01]  /*1c170*/  BSSY B0, `(.L_x_11585) ;  /* 0x00002c7000007945 */ /* 0x000fe20003800000 */
[----:B-1----:R-:W-:-:S06]  /*1c180*/  ULEA UR4, UR38, UR4, 0x18 ;  /* 0x0000000426047291 */ /* 0x002fcc000f8ec03f */
[----:B------:R-:W-:-:S05]  /*1c190*/  IMAD.U32 R2, RZ, RZ, UR4 ;  /* 0x00000004ff027e24 */ /* 0x000fca000f8e00ff */
[----:B0-----:R0:W1:Y:S01]  /*1c1a0*/  LDS.128 R32, [R2+0x2d8d0] ;  /* 0x02d8d00002207984 */ /* 0x0010620000000c00 */
[----:B------:R-:W-:Y:S06]  /*1c1b0*/  BAR.ARV 0x4, 0x200 ;  /* 0x0108000000007b1d */ /* 0x000fec0000002000 */
[----:B------:R-:W-:Y:S05]  /*1c1c0*/  @P0 BRA `(.L_x_11586) ;  /* 0x0000002000340947 */ /* 0x000fea0003800000 */
[----:B------:R-:W3:Y:S01]  /*1c1d0*/  LDL R4, [R1+0xc4] ;  /* 0x0000c40001047983 */ /* 0x000ee20000100800 */
[----:B------:R-:W-:-:S03]  /*1c1e0*/  ULDC UR4, c[0x0][0xad4] ;  /* 0x0002b50000047ab9 */ /* 0x000fc60000000800 */
[----:B------:R-:W4:Y:S04]  /*1c1f0*/  LDL.LU R30, [R1+0xa8] ;  /* 0x0000a800011e7983 */ /* 0x000f280000300800 */
[----:B--2---:R-:W2:Y:S01]  /*1c200*/  LDL R41, [R1+0xac] ;  /* 0x0000ac0001297983 */ /* 0x004ea20000100800 */
[----:B------:R-:W0:Y:S01]  /*1c210*/  S2R R5, SR_SWINHI ;  /* 0x0000000000057919 */ /* 0x000e220000002f00 */
[----:B------:R-:W-:Y:S02]  /*1c220*/  MOV R28, R2 ;  /* 0x00000002001c7202 */ /* 0x000fe40000000f00 */
[----:B0-----:R-:W-:-:S03]  /*1c230*/  MOV R29, R5 ;  /* 0x00000005001d7202 */ /* 0x001fc60000000f00 */
[----:B---3--:R-:W-:-:S03]  /*1c240*/  IMAD.WIDE R4, R4, 0x2, R28 ;  /* 0x0000000204047825 */ /* 0x008fc600078e021c */
[C---:B------:R-:W-:Y:S02]  /*1c250*/  IADD3 R39, P0, R4.reuse, 0x6020, RZ ;  /* 0x0000602004277810 */ /* 0x040fe40007f1e0ff */
[----:B------:R-:W-:-:S03]  /*1c260*/  IADD3 R27, P4, R4, 0x20, RZ ;  /* 0x00000020041b7810 */ /* 0x000fc60007f9e0ff */
[----:B------:R-:W-:Y:S01]  /*1c270*/  IMAD.X R11, RZ, RZ, R5, P0 ;  /* 0x000000ffff0b7224 */ /* 0x000fe200000e0605 */
[----:B----4-:R-:W-:Y:S02]  /*1c280*/  ISETP.NE.AND P0, PT, R30, RZ, PT ;  /* 0x000000ff1e00720c */ /* 0x010fe40003f05270 */
[----:B------:R-:W-:Y:S02]  /*1c290*/  LOP3.LUT R7, R4, 0x180, RZ, 0xc0, !PT ;  /* 0x0000018004077812 */ /* 0x000fe400078ec0ff */
[----:B------:R-:W-:Y:S01]  /*1c2a0*/  SEL R30, R30, UR4, P0 ;  /* 0x000000041e1e7c07 */ /* 0x000fe20008000000 */
[----:B------:R-:W-:Y:S05]  /*1c2b0*/  WARPSYNC.ALL ;  /* 0x0000000000007948 */ /* 0x000fea0003800000 */
[----:B------:R-:W-:-:S02]  /*1c2c0*/  LOP3.LUT R6, R27, 0x180, RZ, 0xc0, !PT ;  /* 0x000001801b067812 */ /* 0x000fc400078ec0ff */
[C---:B------:R-:W-:Y:S02]  /*1c2d0*/  IADD3 R8, P2, R4.reuse, 0x3020, RZ ;  /* 0x0000302004087810 */ /* 0x040fe40007f5e0ff */
[C---:B------:R-:W-:Y:S02]  /*1c2e0*/  IADD3 R37, P1, R4.reuse, 0x6000, RZ ;  /* 0x0000600004257810 */ /* 0x040fe40007f3e0ff */
[----:B------:R-:W-:Y:S02]  /*1c2f0*/  IADD3 R31, P3, R4, 0x3000, RZ ;  /* 0x00003000041f7810 */ /* 0x000fe40007f7e0ff */
[----:B------:R-:W-:Y:S01]  /*1c300*/  LOP3.LUT R26, R39, 0x180, RZ, 0xc0, !PT ;  /* 0x00000180271a7812 */ /* 0x000fe200078ec0ff */
[----:B------:R-:W-:Y:S01]  /*1c310*/  IMAD.X R13, RZ, RZ, R5, P4 ;  /* 0x000000ffff0d7224 */ /* 0x000fe200020e0605 */
[----:B------:R-:W-:Y:S01]  /*1c320*/  SHF.R.U64 R7, R7, 0x3, RZ ;  /* 0x0000000307077819 */ /* 0x000fe200000012ff */
[----:B------:R-:W-:Y:S01]  /*1c330*/  ULDC.64 UR4, c[0x0][0xc00] ;  /* 0x0003000000047ab9 */ /* 0x000fe20000000a00 */
[----:B------:R-:W-:Y:S01]  /*1c340*/  SHF.R.U64 R6, R6, 0x3, RZ ;  /* 0x0000000306067819 */ /* 0x000fe200000012ff */
[----:B------:R-:W-:Y:S01]  /*1c350*/  ULDC.64 UR6, c[0x0][0xc08] ;  /* 0x0003020000067ab9 */ /* 0x000fe20000000a00 */
        /* <DEDUP_REMOVED lines=8> */
[----:B------:R-:W-:Y:S01]  /*1c3e0*/  SHF.R.U64 R26, R26, 0x3, RZ ;  /* 0x000000031a1a7819 */ /* 0x000fe200000012ff */
[--C-:B------:R-:W-:Y:S01]  /*1c3f0*/  IMAD.X R15, RZ, RZ, R5.reuse, P3 ;  /* 0x000000ffff0f7224 */ /* 0x100fe200018e0605 */
[----:B------:R-:W-:Y:S02]  /*1c400*/  LOP3.LUT R24, R7, R8, RZ, 0x3c, !PT ;  /* 0x0000000807187212 */ /* 0x000fe400078e3cff */
[----:B------:R-:W-:Y:S01]  /*1c410*/  LOP3.LUT R8, R10, R37, RZ, 0x3c, !PT ;  /* 0x000000250a087212 */ /* 0x000fe200078e3cff */
[--C-:B------:R-:W-:Y:S01]  /*1c420*/  IMAD.X R25, RZ, RZ, R5.reuse, P2 ;  /* 0x000000ffff197224 */ /* 0x100fe200010e0605 */
[----:B------:R-:W-:Y:S01]  /*1c430*/  LOP3.LUT R14, R6, R31, RZ, 0x3c, !PT ;  /* 0x0000001f060e7212 */ /* 0x000fe200078e3cff */
[----:B------:R-:W-:Y:S01]  /*1c440*/  IMAD.X R9, RZ, RZ, R5, P1 ;  /* 0x000000ffff097224 */ /* 0x000fe200008e0605 */
[----:B------:R-:W-:Y:S01]  /*1c450*/  LOP3.LUT R10, R26, R39, RZ, 0x3c, !PT ;  /* 0x000000271a0a7212 */ /* 0x000fe200078e3cff */
[----:B------:R-:W2:Y:S01]  /*1c460*/  LDC.64 R36, c[0x0][0xc00] ;  /* 0x00030000ff247b82 */ /* 0x000ea20000000a00 */
[----:B------:R-:W-:-:S02]  /*1c470*/  MOV R26, R4 ;  /* 0x00000004001a7202 */ /* 0x000fc40000000f00 */
[----:B------:R-:W-:Y:S02]  /*1c480*/  F2FP.BF16.F32.PACK_AB R4, R89, R88 ;  /* 0x000000585904723e */ /* 0x000fe400000010ff */
[----:B------:R-:W-:Y:S02]  /*1c490*/  F2FP.BF16.F32.PACK_AB R5, R91, R90 ;  /* 0x0000005a5b05723e */ /* 0x000fe400000010ff */
[----:B------:R-:W-:Y:S02]  /*1c4a0*/  F2FP.BF16.F32.PACK_AB R6, R93, R92 ;  /* 0x0000005c5d06723e */ /* 0x000fe400000010ff */
[----:B------:R-:W-:Y:S01]  /*1c4b0*/  F2FP.BF16.F32.PACK_AB R7, R95, R94 ;  /* 0x0000005e5f07723e */ /* 0x000fe200000010ff */
[----:B------:R-:W-:Y:S01]  /*1c4c0*/  BAR.SYNC.DEFER_BLOCKING 0x1, 0x180 ;  /* 0x0046000000007b1d */ /* 0x000fe20000010000 */
[----:B------:R-:W-:Y:S02]  /*1c4d0*/  MOV R40, R12 ;  /* 0x0000000c00287202 */ /* 0x000fe40000000f00 */
[----:B-1----:R-:W-:-:S02]  /*1c4e0*/  MOV R32, R14 ;  /* 0x0000000e00207202 */ /* 0x002fc40000000f00 */
[----:B------:R-:W-:Y:S02]  /*1c4f0*/  F2FP.BF16.F32.PACK_AB R12, R21, R20 ;  /* 0x00000014150c723e */ /* 0x000fe400000010ff */
[----:B------:R-:W-:Y:S02]  /*1c500*/  F2FP.BF16.F32.PACK_AB R13, R99, R98 ;  /* 0x00000062630d723e */ /* 0x000fe400000010ff */
[----:B------:R-:W-:Y:S02]  /*1c510*/  F2FP.BF16.F32.PACK_AB R14, R101, R100 ;  /* 0x00000064650e723e */ /* 0x000fe400000010ff */
[----:B------:R-:W-:Y:S02]  /*1c520*/  F2FP.BF16.F32.PACK_AB R15, R103, R102 ;  /* 0x00000066670f723e */ /* 0x000fe400000010ff */
[----:B------:R-:W-:Y:S02]  /*1c530*/  MOV R31, R24 ;  /* 0x00000018001f7202 */ /* 0x000fe40000000f00 */
[----:B------:R-:W-:-:S02]  /*1c540*/  F2FP.BF16.F32.PACK_AB R24, R105, R104 ;  /* 0x000000686918723e */ /* 0x000fc400000010ff */
[----:B------:R-:W-:Y:S02]  /*1c550*/  F2FP.BF16.F32.PACK_AB R25, R107, R106 ;  /* 0x0000006a6b19723e */ /* 0x000fe400000010ff */
[----:B------:R-:W-:Y:S02]  /*1c560*/  F2FP.BF16.F32.PACK_AB R27, R111, R110 ;  /* 0x0000006e6f1b723e */ /* 0x000fe400000010ff */
[----:B------:R-:W-:Y:S01]  /*1c570*/  MOV R39, R8 ;  /* 0x0000000800277202 */ /* 0x000fe20000000f00 */
[----:B------:R0:W-:Y:S01]  /*1c580*/  STSM.16.M88.4 [R26], R4 ;  /* 0x000000041a007844 */ /* 0x0001e20000000200 */
[----:B------:R-:W-:Y:S02]  /*1c590*/  MOV R38, R10 ;  /* 0x0000000a00267202 */ /* 0x000fe40000000f00 */
[----:B------:R-:W-:Y:S01]  /*1c5a0*/  F2FP.BF16.F32.PACK_AB R8, R121, R120 ;  /* 0x000000787908723e */ /* 0x000fe200000010ff */
[----:B------:R1:W-:Y:S01]  /*1c5b0*/  STSM.16.M88.4 [R40], R12 ;  /* 0x0000000c28007844 */ /* 0x0003e20000000200 */
[----:B------:R-:W-:-:S02]  /*1c5c0*/  F2FP.BF16.F32.PACK_AB R9, R123, R122 ;  /* 0x0000007a7b09723e */ /* 0x000fc400000010ff */
[----:B------:R-:W-:Y:S02]  /*1c5d0*/  F2FP.BF16.F32.PACK_AB R10, R125, R124 ;  /* 0x0000007c7d0a723e */ /* 0x000fe400000010ff */
[----:B------:R-:W-:Y:S02]  /*1c5e0*/  F2FP.BF16.F32.PACK_AB R11, R127, R126 ;  /* 0x0000007e7f0b723e */ /* 0x000fe400000010ff */
[----:B0-----:R-:W-:Y:S02]  /*1c5f0*/  F2FP.BF16.F32.PACK_AB R26, R109, R108 ;  /* 0x0000006c6d1a723e */ /* 0x001fe400000010ff */
[----:B------:R-:W-:Y:S02]  /*1c600*/  F2FP.BF16.F32.PACK_AB R4, R113, R112 ;  /* 0x000000707104723e */ /* 0x000fe400000010ff */
[----:B------:R-:W-:Y:S02]  /*1c610*/  F2FP.BF16.F32.PACK_AB R5, R115, R114 ;  /* 0x000000727305723e */ /* 0x000fe400000010ff */
[----:B------:R-:W-:-:S02]  /*1c620*/  F2FP.BF16.F32.PACK_AB R6, R117, R116 ;  /* 0x000000747506723e */ /* 0x000fc400000010ff */
[----:B------:R-:W-:Y:S02]  /*1c630*/  F2FP.BF16.F32.PACK_AB R7, R119, R118 ;  /* 0x000000767707723e */ /* 0x000fe400000010ff */
[----:B-1----:R-:W-:Y:S02]  /*1c640*/  F2FP.BF16.F32.PACK_AB R12, R129, R128 ;  /* 0x00000080810c723e */ /* 0x002fe400000010ff */
        /* <DEDUP_REMOVED lines=9> */
[----:B------:R-:W-:Y:S01]  /*1c6e0*/  ISETP.NE.AND.EX P3, PT, RZ, UR5, PT, P3 ;  /* 0x00000005ff007c0c */ /* 0x000fe2000bf65330 */
[----:B0-----:R-:W-:Y:S02]  /*1c6f0*/  IMAD.MOV.U32 R32, RZ, RZ, RZ ;  /* 0x000000ffff207224 */ /* 0x001fe400078e00ff */
[----:B--2---:R-:W-:Y:S01]  /*1c700*/  IMAD.WIDE R24, R41, 0x4, R36 ;  /* 0x0000000429187825 */ /* 0x004fe200078e0224 */
[----:B------:R-:W-:Y:S02]  /*1c710*/  ISETP.NE.U32.AND P0, PT, RZ, UR6, PT ;  /* 0x00000006ff007c0c */ /* 0x000fe4000bf05070 */
[----:B------:R-:W-:Y:S01]  /*1c720*/  ISETP.GT.AND P1, PT, R30, 0x1, PT ;  /* 0x000000011e00780c */ /* 0x000fe20003f24270 */
[----:B-1----:R-:W-:Y:S01]  /*1c730*/  IMAD.MOV.U32 R10, RZ, RZ, 0x9b8 ;  /* 0x000009b8ff0a7424 */ /* 0x002fe200078e00ff */
[----:B---3--:R-:W0:Y:S05]  /*1c740*/  LDC R14, c[0x0][0xbe8] ;  /* 0x0002fa00ff0e7b82 */ /* 0x008e2a0000000800 */
[----:B------:R-:W5:Y:S01]  /*1c750*/  @P3 LDG.E R32, desc[UR54][R24.64] ;  /* 0x0000003618203981 */ /* 0x000f62000c1e1900 */
[----:B------:R-:W-:-:S13]  /*1c760*/  ISETP.NE.AND.EX P0, PT, RZ, UR7, PT, P0 ;  /* 0x00000007ff007c0c */ /* 0x000fda000bf05300 */
[----:B------:R-:W1:Y:S01]  /*1c770*/  @P0 LDC.64 R4, c[0x0][0xc08] ;  /* 0x00030200ff040b82 */ /* 0x000e620000000a00 */
[----:B------:R-:W-:Y:S02]  /*1c780*/  ULDC UR6, c[0x0][0xa88] ;  /* 0x0002a20000067ab9 */ /* 0x000fe40000000800 */
[----:B------:R-:W-:Y:S01]  /*1c790*/  IMAD.U32 R26, RZ, RZ, UR6 ;  /* 0x00000006ff1a7e24 */ /* 0x000fe2000f8e00ff */
[----:B------:R-:W-:-:S04]  /*1c7a0*/  SEL R10, R10, 0x978, P1 ;  /* 0x000009780a0a7807 */ /* 0x000fc80000800000 */
[----:B------:R2:W3:Y:S08]  /*1c7b0*/  LDC.64 R6, c[0x0][R10+0x218] ;  /* 0x000086000a067b82 */ /* 0x0004f00000000a00 */
[----:B------:R2:W4:Y:S01]  /*1c7c0*/  LDC.64 R8, c[0x0][R10+0x228] ;  /* 0x00008a000a087b82 */ /* 0x0005220000000a00 */
[----:B-1----:R-:W-:-:S05]  /*1c7d0*/  @P0 IMAD.WIDE R4, R41, 0x4, R4 ;  /* 0x0000000429040825 */ /* 0x002fca00078e0204 */
[----:B------:R1:W5:Y:S02]  /*1c7e0*/  @P0 LDG.E R26, desc[UR54][R4.64] ;  /* 0x00000036041a0981 */ /* 0x000364000c1e1900 */
[----:B-1----:R2:W1:Y:S01]  /*1c7f0*/  LDC.64 R4, c[0x0][R10+0x220] ;  /* 0x000088000a047b82 */ /* 0x0024620000000a00 */
[----:B0-----:R-:W-:Y:S01]  /*1c800*/  ISETP.NE.AND P2, PT, R14, 0x1, PT ;  /* 0x000000010e00780c */ /* 0x001fe20003f45270 */
[----:B---34-:R-:W-:-:S12]  /*1c810*/  @P0 BRA `(.L_x_11587) ;  /* 0x0000000000100947 */ /* 0x018fd80003800000 */
[----:B------:R-:W-:Y:S05]  /*1c820*/  @!P3 BRA `(.L_x_11587) ;  /* 0x00000000000cb947 */ /* 0x000fea0003800000 */
[----:B------:R-:W3:Y:S04]  /*1c830*/  LDG.E R11, desc[UR54][R24.64] ;  /* 0x00000036180b7981 */ /* 0x000ee8000c1e1900 */
[----:B-----5:R-:W3:Y:S02]  /*1c840*/  LDG.E R26, desc[UR54][R24.64+0x4] ;  /* 0x00000436181a7981 */ /* 0x020ee4000c1e1900 */
[----:B---3--:R-:W-:-:S07]  /*1c850*/  IMAD.IADD R26, R26, 0x1, -R11 ;  /* 0x000000011a1a7824 */ /* 0x008fce00078e0a0b */
.L_x_11587:
[----:B------:R-:W3:Y:S04]  /*1c860*/  LDL R30, [R1+0x9c] ;  /* 0x00009c00011e7983 */ /* 0x000ee80000100800 */
[----:B------:R-:W3:Y:S04]  /*1c870*/  LDL R52, [R1+0x5c] ;  /* 0x00005c0001347983 */ /* 0x000ee80000100800 */
[----:B------:R-:W4:Y:S01]  /*1c880*/  LDL R50, [R1+0xb0] ;  /* 0x0000b00001327983 */ /* 0x000f220000100800 */
[----:B------:R-:W-:Y:S01]  /*1c890*/  ISETP.NE.U32.AND P0, PT, RZ, UR4, PT ;  /* 0x00000004ff007c0c */ /* 0x000fe2000bf05070 */
[----:B--2---:R-:W0:Y:S01]  /*1c8a0*/  LDC.64 R10, c[0x0][R10+0x210] ;  /* 0x000084000a0a7b82 */ /* 0x004e220000000a00 */
[----:B------:R-:W-:Y:S01]  /*1c8b0*/  SHF.R.S32.HI R24, RZ, 0x1f, R41 ;  /* 0x0000001fff187819 */ /* 0x000fe20000011429 */
[----:B------:R-:W2:Y:S01]  /*1c8c0*/  LDL R36, [R1+0xc0] ;  /* 0x0000c00001247983 */ /* 0x000ea20000100800 */
[----:B------:R-:W-:Y:S01]  /*1c8d0*/  ISETP.NE.AND.EX P0, PT, RZ, UR5, PT, P0 ;  /* 0x00000005ff007c0c */ /* 0x000fe2000bf05300 */
[----:B------:R-:W-:-:S02]  /*1c8e0*/  IMAD R31, R7, R155, RZ ;  /* 0x0000009b071f7224 */ /* 0x000fc400078e02ff */
[----:B------:R-:W-:Y:S01]  /*1c8f0*/  IMAD.WIDE.U32 R6, R6, R155, RZ ;  /* 0x0000009b06067225 */ /* 0x000fe200078e00ff */
[----:B------:R-:W-:Y:S01]  /*1c900*/  SEL R27, R24, RZ, !P0 ;  /* 0x000000ff181b7207 */ /* 0x000fe20004000000 */
[----:B------:R-:W0:Y:S01]  /*1c910*/  @P2 LDC R39, c[0x0][0xbec] ;  /* 0x0002fb00ff272b82 */ /* 0x000e220000000800 */
[----:B------:R-:W-:-:S05]  /*1c920*/  SEL R15, R41, RZ, !P0 ;  /* 0x000000ff290f7207 */ /* 0x000fca0004000000 */
[----:B-1----:R-:W-:Y:S02]  /*1c930*/  IMAD R5, R5, R15, RZ ;  /* 0x0000000f05057224 */ /* 0x002fe400078e02ff */
[----:B------:R-:W1:Y:S02]  /*1c940*/  @P2 LDC R25, c[0x0][0xbf0] ;  /* 0x0002fc00ff192b82 */ /* 0x000e640000000800 */
[C---:B------:R-:W-:Y:S02]  /*1c950*/  IMAD R37, R4.reuse, R27, R5 ;  /* 0x0000001b04257224 */ /* 0x040fe400078e0205 */
[----:B------:R-:W-:-:S04]  /*1c960*/  IMAD.WIDE.U32 R4, R4, R15, RZ ;  /* 0x0000000f04047225 */ /* 0x000fc800078e00ff */
[----:B------:R-:W0:Y:S01]  /*1c970*/  LDC.64 R12, c[0x0][0xba8] ;  /* 0x0002ea00ff0c7b82 */ /* 0x000e220000000a00 */
[--C-:B-----5:R-:W-:Y:S01]  /*1c980*/  IADD3 R6, P0, P3, R4, R6, R32.reuse ;  /* 0x0000000604067210 */ /* 0x120fe20007b1e020 */
[----:B------:R-:W-:Y:S02]  /*1c990*/  IMAD.IADD R37, R5, 0x1, R37 ;  /* 0x0000000105257824 */ /* 0x000fe400078e0225 */
[----:B------:R-:W-:Y:S01]  /*1c9a0*/  IMAD.IADD R7, R7, 0x1, R31 ;  /* 0x0000000107077824 */ /* 0x000fe200078e021f */
[----:B------:R-:W-:Y:S01]  /*1c9b0*/  SHF.R.S32.HI R48, RZ, 0x1f, R32 ;  /* 0x0000001fff307819 */ /* 0x000fe20000011420 */
[----:B---3--:R-:W-:Y:S02]  /*1c9c0*/  IMAD.IADD R24, R30, 0x1, R52 ;  /* 0x000000011e187824 */ /* 0x008fe400078e0234 */
[----:B0-----:R-:W0:Y:S01]  /*1c9d0*/  @!P1 LDC R12, c[0x0][0xb50] ;  /* 0x0002d400ff0c9b82 */ /* 0x001e220000000800 */
[----:B------:R-:W3:Y:S01]  /*1c9e0*/  LDL R30, [R1+0xb8] ;  /* 0x0000b800011e7983 */ /* 0x000ee20000100800 */
[----:B------:R-:W-:Y:S01]  /*1c9f0*/  @P2 IMAD.HI.U32 R4, R24, R39, RZ ;  /* 0x0000002718042227 */ /* 0x000fe200078e00ff */
[----:B----4-:R-:W-:-:S03]  /*1ca00*/  SEL R27, R50, RZ, P1 ;  /* 0x000000ff321b7207 */ /* 0x010fc60000800000 */
[----:B------:R-:W-:Y:S01]  /*1ca10*/  IMAD.MOV.U32 R5, RZ, RZ, R24 ;  /* 0x000000ffff057224 */ /* 0x000fe200078e0018 */
[----:B-1----:R-:W-:Y:S01]  /*1ca20*/  @P2 SHF.R.U32.HI R5, RZ, R25, R4 ;  /* 0x00000019ff052219 */ /* 0x002fe20000011604 */
[-C--:B------:R-:W-:Y:S01]  /*1ca30*/  IMAD R31, R9, R27.reuse, RZ ;  /* 0x0000001b091f7224 */ /* 0x080fe200078e02ff */
[----:B------:R-:W1:Y:S01]  /*1ca40*/  @!P1 LDC R13, c[0x0][0xb54] ;  /* 0x0002d500ff0d9b82 */ /* 0x000e620000000800 */
[----:B------:R-:W-:Y:S01]  /*1ca50*/  IMAD.WIDE.U32 R8, R8, R27, RZ ;  /* 0x0000001b08087225 */ /* 0x000fe200078e00ff */
[----:B------:R-:W-:-:S03]  /*1ca60*/  IADD3.X R7, R37, R7, R48, P0, P3 ;  /* 0x0000000725077210 */ /* 0x000fc600007e6430 */
[----:B------:R-:W-:Y:S01]  /*1ca70*/  IMAD.MOV R25, RZ, RZ, -R5 ;  /* 0x000000ffff197224 */ /* 0x000fe200078e0a05 */
[----:B------:R-:W-:Y:S01]  /*1ca80*/  IADD3 R8, P0, P3, R5, R6, R8 ;  /* 0x0000000605087210 */ /* 0x000fe20007b1e008 */
[----:B------:R-:W-:Y:S01]  /*1ca90*/  IMAD.IADD R31, R9, 0x1, R31 ;  /* 0x00000001091f7824 */ /* 0x000fe200078e021f */
[----:B------:R-:W-:Y:S01]  /*1caa0*/  SHF.R.S32.HI R4, RZ, 0x1f, R5 ;  /* 0x0000001fff047819 */ /* 0x000fe20000011405 */
[----:B------:R-:W-:-:S03]  /*1cab0*/  IMAD R5, R14, R25, R24 ;  /* 0x000000190e057224 */ /* 0x000fc600078e0218 */
[----:B------:R-:W-:Y:S01]  /*1cac0*/  IADD3.X R9, R4, R7, R31, P0, P3 ;  /* 0x0000000704097210 */ /* 0x000fe200007e641f */
[-C--:B------:R-:W-:Y:S01]  /*1cad0*/  IMAD R4, R11, R5.reuse, RZ ;  /* 0x000000050b047224 */ /* 0x080fe200078e02ff */
[----:B------:R-:W-:Y:S01]  /*1cae0*/  SHF.R.S32.HI R7, RZ, 0x1f, R5 ;  /* 0x0000001fff077819 */ /* 0x000fe20000011405 */
[----:B------:R-:W-:-:S04]  /*1caf0*/  IMAD.WIDE.U32 R8, R10, R5, R8 ;  /* 0x000000050a087225 */ /* 0x000fc800078e0008 */
[----:B------:R-:W-:Y:S01]  /*1cb00*/  IMAD R7, R10, R7, R4 ;  /* 0x000000070a077224 */ /* 0x000fe200078e0204 */
[----:B0-----:R-:W-:-:S03]  /*1cb10*/  LEA R12, P0, R8, R12, 0x2 ;  /* 0x0000000c080c7211 */ /* 0x001fc600078010ff */
[----:B------:R-:W-:-:S05]  /*1cb20*/  IMAD.IADD R4, R9, 0x1, R7 ;  /* 0x0000000109047824 */ /* 0x000fca00078e0207 */
[----:B-1----:R-:W-:Y:S01]  /*1cb30*/  LEA.HI.X R13, R8, R13, R4, 0x2, P0 ;  /* 0x0000000d080d7211 */ /* 0x002fe200000f1404 */
[----:B------:R-:W-:Y:S01]  /*1cb40*/  SHFL.IDX PT, R6, R12, 0x1, 0x1c1f ;  /* 0x003c1f000c067f89 */ /* 0x000fe200000e0000 */
[----:B--2---:R-:W-:-:S03]  /*1cb50*/  IMAD.IADD R10, R36, 0x1, R52 ;  /* 0x00000001240a7824 */ /* 0x004fc600078e0234 */
[----:B------:R-:W-:Y:S04]  /*1cb60*/  SHFL.IDX PT, R4, R12, RZ, 0x1c1f ;  /* 0x001c1fff0c047589 */ /* 0x000fe800000e0000 */
[----:B------:R-:W0:Y:S04]  /*1cb70*/  SHFL.IDX PT, R5, R13, RZ, 0x1c1f ;  /* 0x001c1fff0d057589 */ /* 0x000e2800000e0000 */
[----:B------:R-:W1:Y:S01]  /*1cb80*/  SHFL.IDX PT, R7, R13, 0x1, 0x1c1f ;  /* 0x003c1f000d077f89 */ /* 0x000e6200000e0000 */
[----:B------:R-:W-:Y:S02]  /*1cb90*/  IMAD R8, R26, R14, RZ ;  /* 0x0000000e1a087224 */ /* 0x000fe400078e02ff */
[----:B------:R-:W-:Y:S01]  /*1cba0*/  VIADD R9, R10, 0x8 ;  /* 0x000000080a097836 */ /* 0x000fe20000000000 */
[----:B---3--:R-:W-:-:S04]  /*1cbb0*/  LOP3.LUT P0, RZ, R30, 0x3, RZ, 0xc0, !PT ;  /* 0x000000031eff7812 */ /* 0x008fc8000780c0ff */
        /* <DEDUP_REMOVED lines=18> */
[----:B------:R-:W-:Y:S01]  /*1cce0*/  IADD3 R3, P5, R4, 0x7800, RZ ;  /* 0x0000780004037810 */ /* 0x000fe20007fbe0ff */
[----:B------:R-:W-:Y:S01]  /*1ccf0*/  IMAD.WIDE.U32 R10, R32, UR4, RZ ;  /* 0x00000004200a7c25 */ /* 0x000fe2000f8e00ff */
[C---:B------:R-:W-:Y:S02]  /*1cd00*/  IADD3 R25, P0, R4.reuse, 0x1800, RZ ;  /* 0x0000180004197810 */ /* 0x040fe40007f1e0ff */
[----:B------:R-:W-:Y:S01]  /*1cd10*/  LOP3.LUT R0, R3, 0x180, RZ, 0xc0, !PT ;  /* 0x0000018003007812 */ /* 0x000fe200078ec0ff */
[----:B------:R-:W-:Y:S01]  /*1cd20*/  IMAD.X R45, RZ, RZ, R5, P5 ;  /* 0x000000ffff2d7224 */ /* 0x000fe200028e0605 */
[----:B------:R-:W-:Y:S02]  /*1cd30*/  IADD3 R29, P1, R4, 0x3000, RZ ;  /* 0x00003000041d7810 */ /* 0x000fe40007f3e0ff */
[----:B------:R-:W-:Y:S02]  /*1cd40*/  SHF.R.U64 R0, R0, 0x3, RZ ;  /* 0x0000000300007819 */ /* 0x000fe400000012ff */
[----:B------:R-:W-:-:S02]  /*1cd50*/  IADD3 R37, P3, R4, 0x4800, RZ ;  /* 0x0000480004257810 */ /* 0x000fc40007f7e0ff */
[----:B------:R-:W-:Y:S01]  /*1cd60*/  LOP3.LUT R44, R0, R3, RZ, 0x3c, !PT ;  /* 0x00000003002c7212 */ /* 0x000fe200078e3cff */
[----:B------:R-:W-:Y:S01]  /*1cd70*/  IMAD R3, R48, UR4, RZ ;  /* 0x0000000430037c24 */ /* 0x000fe2000f8e02ff */
[----:B------:R-:W-:Y:S01]  /*1cd80*/  IADD3 R41, P4, R4, 0x6000, RZ ;  /* 0x0000600004297810 */ /* 0x000fe20007f9e0ff */
[----:B------:R-:W-:Y:S01]  /*1cd90*/  IMAD R0, R49, 0x60, R20 ;  /* 0x0000006031007824 */ /* 0x000fe200078e0214 */
[----:B------:R-:W-:Y:S01]  /*1cda0*/  LOP3.LUT R24, R25, 0x180, RZ, 0xc0, !PT ;  /* 0x0000018019187812 */ /* 0x000fe200078ec0ff */
[----:B------:R-:W-:Y:S01]  /*1cdb0*/  IMAD R3, R32, UR5, R3 ;  /* 0x0000000520037c24 */ /* 0x000fe2000f8e0203 */
[----:B------:R-:W-:Y:S01]  /*1cdc0*/  ULDC.64 UR4, c[0x0][0xae8] ;  /* 0x0002ba0000047ab9 */ /* 0x000fe20000000a00 */
[----:B------:R-:W-:Y:S01]  /*1cdd0*/  IMAD.IADD R32, R52, 0x1, R0 ;  /* 0x0000000134207824 */ /* 0x000fe200078e0200 */
[----:B------:R-:W-:Y:S01]  /*1cde0*/  LOP3.LUT R28, R29, 0x180, RZ, 0xc0, !PT ;  /* 0x000001801d1c7812 */ /* 0x000fe200078ec0ff */
[----:B------:R-:W-:Y:S01]  /*1cdf0*/  IMAD.IADD R11, R11, 0x1, R3 ;  /* 0x000000010b0b7824 */ /* 0x000fe200078e0203 */
[----:B------:R-:W-:Y:S01]  /*1ce00*/  LOP3.LUT R36, R37, 0x180, RZ, 0xc0, !PT ;  /* 0x0000018025247812 */ /* 0x000fe200078ec0ff */
[----:B------:R-:W5:Y:S01]  /*1ce10*/  LD.E.128 R44, desc[UR54][R44.64] ;  /* 0x000000362c2c7980 */ /* 0x000f62000c101d00 */
[----:B------:R-:W-:Y:S01]  /*1ce20*/  LOP3.LUT R40, R41, 0x180, RZ, 0xc0, !PT ;  /* 0x0000018029287812 */ /* 0x000fe200078ec0ff */
[----:B------:R-:W-:Y:S01]  /*1ce30*/  IMAD.WIDE.U32 R10, R155, UR4, R10 ;  /* 0x000000049b0a7c25 */ /* 0x000fe2000f8e000a */
[----:B------:R-:W-:-:S02]  /*1ce40*/  LOP3.LUT R7, R4, 0x180, RZ, 0xc0, !PT ;  /* 0x0000018004077812 */ /* 0x000fc400078ec0ff */
[----:B------:R-:W-:Y:S01]  /*1ce50*/  SHF.R.S32.HI R12, RZ, 0x1f, R15 ;  /* 0x0000001fff0c7819 */ /* 0x000fe2000001140f */
[----:B-1----:R-:W-:Y:S01]  /*1ce60*/  @P2 IMAD.HI.U32 R0, R32, R9, RZ ;  /* 0x0000000920002227 */ /* 0x002fe200078e00ff */
[----:B------:R-:W-:Y:S02]  /*1ce70*/  SHF.R.U64 R24, R24, 0x3, RZ ;  /* 0x0000000318187819 */ /* 0x000fe400000012ff */
[----:B------:R-:W-:Y:S01]  /*1ce80*/  SHF.R.U64 R28, R28, 0x3, RZ ;  /* 0x000000031c1c7819 */ /* 0x000fe200000012ff */
[----:B------:R-:W-:Y:S01]  /*1ce90*/  IMAD R11, R155, UR5, R11 ;  /* 0x000000059b0b7c24 */ /* 0x000fe2000f8e020b */
[----:B------:R-:W-:Y:S01]  /*1cea0*/  SHF.R.U64 R36, R36, 0x3, RZ ;  /* 0x0000000324247819 */ /* 0x000fe200000012ff */
[----:B------:R-:W-:Y:S01]  /*1ceb0*/  ULDC.64 UR4, c[0x0][0xaf0] ;  /* 0x0002bc0000047ab9 */ /* 0x000fe20000000a00 */
[----:B------:R-:W-:Y:S02]  /*1cec0*/  SHF.R.U64 R40, R40, 0x3, RZ ;  /* 0x0000000328287819 */ /* 0x000fe400000012ff */
[----:B------:R-:W-:Y:S01]  /*1ced0*/  SHF.R.U64 R7, R7, 0x3, RZ ;  /* 0x0000000307077819 */ /* 0x000fe200000012ff */
[----:B------:R-:W-:Y:S01]  /*1cee0*/  IMAD.MOV.U32 R3, RZ, RZ, R32 ;  /* 0x000000ffff037224 */ /* 0x000fe200078e0020 */
        /* <DEDUP_REMOVED lines=8> */
[----:B--2---:R-:W-:Y:S01]  /*1cf70*/  @P2 SHF.R.U32.HI R3, RZ, R13, R0 ;  /* 0x0000000dff032219 */ /* 0x004fe20000011600 */
[----:B------:R-:W-:Y:S01]  /*1cf80*/  IMAD.X R41, RZ, RZ, R5, P4 ;  /* 0x000000ffff297224 */ /* 0x000fe200020e0605 */
[----:B------:R-:W-:Y:S01]  /*1cf90*/  LOP3.LUT R4, R7, R4, RZ, 0x3c, !PT ;  /* 0x0000000407047212 */ /* 0x000fe200078e3cff */
[C---:B------:R-:W-:Y:S01]  /*1cfa0*/  IMAD R9, R15.reuse, UR5, R12 ;  /* 0x000000050f097c24 */ /* 0x040fe2000f8e020c */
[----:B------:R-:W-:Y:S01]  /*1cfb0*/  SHF.R.S32.HI R0, RZ, 0x1f, R3 ;  /* 0x0000001fff007819 */ /* 0x000fe20000011403 */
[----:B------:R-:W-:Y:S01]  /*1cfc0*/  IMAD.WIDE.U32 R10, R15, UR4, R10 ;  /* 0x000000040f0a7c25 */ /* 0x000fe2000f8e000a */
[----:B------:R-:W5:Y:S01]  /*1cfd0*/  LD.E.128 R24, desc[UR54][R24.64] ;  /* 0x0000003618187980 */ /* 0x000f62000c101d00 */
[----:B------:R-:W-:-:S02]  /*1cfe0*/  ULDC.64 UR4, c[0x0][0xae0] ;  /* 0x0002b80000047ab9 */ /* 0x000fc40000000a00 */
[----:B------:R-:W-:Y:S01]  /*1cff0*/  IMAD.MOV R13, RZ, RZ, -R3 ;  /* 0x000000ffff0d7224 */ /* 0x000fe200078e0a03 */
[----:B------:R-:W5:Y:S01]  /*1d000*/  LD.E.128 R4, desc[UR54][R4.64] ;  /* 0x0000003604047980 */ /* 0x000f62000c101d00 */
[----:B------:R-:W-:-:S03]  /*1d010*/  IMAD.IADD R11, R11, 0x1, R9 ;  /* 0x000000010b0b7824 */ /* 0x000fc600078e0209 */
[----:B------:R-:W5:Y:S01]  /*1d020*/  LD.E.128 R28, desc[UR54][R28.64] ;  /* 0x000000361c1c7980 */ /* 0x000f62000c101d00 */
[----:B------:R-:W-:-:S03]  /*1d030*/  IMAD R0, R0, UR4, RZ ;  /* 0x0000000400007c24 */ /* 0x000fc6000f8e02ff */
[----:B------:R-:W5:Y:S01]  /*1d040*/  LD.E.128 R36, desc[UR54][R36.64] ;  /* 0x0000003624247980 */ /* 0x000f62000c101d00 */
[----:B------:R-:W-:-:S03]  /*1d050*/  IMAD R9, R14, R13, R32 ;  /* 0x0000000d0e097224 */ /* 0x000fc600078e0220 */
[----:B------:R-:W5:Y:S01]  /*1d060*/  LD.E.128 R40, desc[UR54][R40.64] ;  /* 0x0000003628287980 */ /* 0x000f62000c101d00 */
[----:B------:R-:W-:Y:S01]  /*1d070*/  @!PT LDS RZ, [RZ] ;  /* 0x00000000fffff984 */ /* 0x000fe20000000800 */
[----:B------:R-:W-:Y:S01]  /*1d080*/  @!PT LDS RZ, [RZ] ;  /* 0x00000000fffff984 */ /* 0x000fe20000000800 */
[----:B------:R-:W-:Y:S01]  /*1d090*/  @!PT LDS RZ, [RZ] ;  /* 0x00000000fffff984 */ /* 0x000fe20000000800 */
[----:B------:R-:W-:Y:S01]  /*1d0a0*/  @!PT LDS RZ, [RZ] ;  /* 0x00000000fffff984 */ /* 0x000fe20000000800 */
[----:B------:R0:W-:Y:S06]  /*1d0b0*/  MEMBAR.ALL.CTA ;  /* 0x0000000000007992 */ /* 0x0001ec0000008000 */
[----:B0-----:R-:W0:Y:S01]  /*1d0c0*/  FENCE.VIEW.ASYNC.S ;  /* 0x00000000000073c6 */ /* 0x001e220000000000 */
[----:B------:R-:W-:-:S04]  /*1d0d0*/  IMAD.WIDE.U32 R10, R3, UR4, R10 ;  /* 0x00000004030a7c25 */ /* 0x000fc8000f8e000a */
[----:B------:R-:W-:Y:S01]  /*1d0e0*/  IMAD R13, R3, UR5, R0 ;  /* 0x00000005030d7c24 */ /* 0x000fe2000f8e0200 */
[----:B------:R-:W-:Y:S01]  /*1d0f0*/  SHF.R.S32.HI R3, RZ, 0x1f, R9 ;  /* 0x0000001fff037819 */ /* 0x000fe20000011409 */
[----:B------:R-:W-:Y:S02]  /*1d100*/  ULDC.64 UR4, c[0x0][0xad8] ;  /* 0x0002b60000047ab9 */ /* 0x000fe40000000a00 */
[----:B------:R-:W-:Y:S02]  /*1d110*/  IMAD.IADD R11, R11, 0x1, R13 ;  /* 0x000000010b0b7824 */ /* 0x000fe400078e020d */
[----:B------:R-:W-:Y:S02]  /*1d120*/  IMAD R12, R3, UR4, RZ ;  /* 0x00000004030c7c24 */ /* 0x000fe4000f8e02ff */
[----:B------:R-:W-:Y:S02]  /*1d130*/  VIADD R0, R2, 0x2d820 ;  /* 0x0002d82002007836 */ /* 0x000fe40000000000 */
[----:B------:R-:W-:-:S02]  /*1d140*/  IMAD R3, R9, UR5, R12 ;  /* 0x0000000509037c24 */ /* 0x000fc4000f8e020c */
[----:B------:R-:W-:Y:S01]  /*1d150*/  IMAD.WIDE.U32 R10, R9, UR4, R10 ;  /* 0x00000004090a7c25 */ /* 0x000fe2000f8e000a */
[----:B------:R-:W-:Y:S01]  /*1d160*/  ULDC.64 UR4, c[0x0][0xa80] ;  /* 0x0002a00000047ab9 */ /* 0x000fe20000000a00 */
[----:B------:R-:W-:Y:S02]  /*1d170*/  PRMT R0, RZ, 0x654, R0 ;  /* 0x00000654ff007816 */ /* 0x000fe40000000000 */
[----:B------:R-:W-:Y:S01]  /*1d180*/  IMAD.IADD R3, R11, 0x1, R3 ;  /* 0x000000010b037824 */ /* 0x000fe200078e0203 */
[C---:B------:R-:W-:Y:S01]  /*1d190*/  LEA R9, P0, R10.reuse, UR4, 0x1 ;  /* 0x000000040a097c11 */ /* 0x040fe2000f8008ff */
[C---:B------:R-:W-:Y:S01]  /*1d1a0*/  VIADD R53, R21.reuse, 0x40 ;  /* 0x0000004015357836 */ /* 0x040fe20000000000 */
[----:B------:R-:W-:Y:S01]  /*1d1b0*/  UMOV UR4, 0xffffffff ;  /* 0xffffffff00047882 */ /* 0x000fe20000000000 */
[----:B------:R-:W-:Y:S01]  /*1d1c0*/  VIADD R51, R21, 0x20 ;  /* 0x0000002015337836 */ /* 0x000fe20000000000 */
[----:B0-----:R0:W-:Y:S01]  /*1d1d0*/  SYNCS.ARRIVE.TRANS64.RED.A1T0 RZ, [R0+URZ], RZ ;  /* 0x000000ff00ff79a7 */ /* 0x0011e2000810043f */
[----:B------:R-:W-:-:S02]  /*1d1e0*/  LEA.HI.X R3, R10, UR5, R3, 0x1, P0 ;  /* 0x000000050a037c11 */ /* 0x000fc400080f0c03 */
[----:B------:R-:W-:Y:S02]  /*1d1f0*/  SHF.R.S32.HI R32, RZ, 0x1f, R53 ;  /* 0x0000001fff207819 */ /* 0x000fe40000011435 */
[----:B------:R-:W-:Y:S01]  /*1d200*/  SHF.R.S32.HI R48, RZ, 0x1f, R51 ;  /* 0x0000001fff307819 */ /* 0x000fe20000011433 */
[----:B------:R-:W-:Y:S06]  /*1d210*/  BRA.DIV UR4, `(.L_x_11589) ;  /* 0x000000aa04747947 */ /* 0x000fec000b800000 */
[----:B0-----:R0:W1:Y:S04]  /*1d220*/  SHFL.IDX PT, R0, R3, RZ, 0x1c1f ;  /* 0x001c1fff03007589 */ /* 0x00106800000e0000 */
[----:B------:R0:W2:Y:S02]  /*1d230*/  SHFL.IDX PT, R14, R9, RZ, 0x1c1f ;  /* 0x001c1fff090e7589 */ /* 0x0000a400000e0000 */
.L_x_11783:
[----:B------:R-:W-:Y:S01]  /*1d240*/  IMAD.IADD R49, R20, 0x1, R52 ;  /* 0x0000000114317824 */ /* 0x000fe200078e0234 */
        /* <DEDUP_REMOVED lines=9> */
[----:B------:R-:W-:Y:S01]  /*1d2e0*/  @!P2 LEA R10, P4, R53, R14, 0x1 ;  /* 0x0000000e350aa211 */ /* 0x000fe200078808ff */
[----:B------:R-:W-:Y:S01]  /*1d2f0*/  @!P0 IMAD.WIDE R14, R21, 0x2, R14 ;  /* 0x00000002150e8825 */ /* 0x000fe200078e020e */
[-C--:B------:R-:W-:Y:S02]  /*1d300*/  @!P1 LEA.HI.X R13, R51, R0.reuse, R48, 0x1, P3 ;  /* 0x00000000330d9211 */ /* 0x080fe400018f0c30 */
[----:B------:R-:W-:Y:S02]  /*1d310*/  @!P2 LEA.HI.X R11, R53, R0, R32, 0x1, P4 ;  /* 0x00000000350ba211 */ /* 0x000fe400020f0c20 */
[----:B-----5:R3:W-:Y:S04]  /*1d320*/  @!P0 ST.E.128 desc[UR54][R14.64], R4 ;  /* 0x000000040e008985 */ /* 0x0207e8000c101d36 */
[----:B------:R3:W-:Y:S04]  /*1d330*/  @!P1 ST.E.128 desc[UR54][R12.64], R28 ;  /* 0x0000001c0c009985 */ /* 0x0007e8000c101d36 */
[----:B------:R3:W-:Y:S02]  /*1d340*/  @!P2 ST.E.128 desc[UR54][R10.64], R40 ;  /* 0x000000280a00a985 */ /* 0x0007e4000c101d36 */
.L_x_11591:
[----:B------:R-:W-:Y:S05]  /*1d350*/  BSYNC B1 ;  /* 0x0000000000017941 */ /* 0x000fea0003800000 */
.L_x_11590:
[----:B------:R-:W-:-:S03]  /*1d360*/  UMOV UR4, 0xffffffff ;  /* 0xffffffff00047882 */ /* 0x000fc60000000000 */
[----:B------:R-:W-:Y:S05]  /*1d370*/  BRA.DIV UR4, `(.L_x_11592) ;  /* 0x000000aa04507947 */ /* 0x000fea000b800000 */
[----:B0-----:R-:W0:Y:S04]  /*1d380*/  SHFL.IDX PT, R3, R3, 0x1, 0x1c1f ;  /* 0x003c1f0003037f89 */ /* 0x001e2800000e0000 */
[----:B--23--:R2:W3:Y:S02]  /*1d390*/  SHFL.IDX PT, R14, R9, 0x1, 0x1c1f ;  /* 0x003c1f00090e7f89 */ /* 0x00c4e400000e0000 */
.L_x_11787:
[----:B-----5:R-:W-:-:S05]  /*1d3a0*/  VIADD R5, R49, 0x60 ;  /* 0x0000006031057836 */ /* 0x020fca0000000000 */
[----:B------:R-:W-:-:S13]  /*1d3b0*/  ISETP.GE.AND P0, PT, R5, R8, PT ;  /* 0x000000080500720c */ /* 0x000fda0003f06270 */
[----:B------:R-:W-:Y:S05]  /*1d3c0*/  @P0 BRA `(.L_x_11593) ;  /* 0x0000001800840947 */ /* 0x000fea0003800000 */
[----:B------:R-:W-:Y:S02]  /*1d3d0*/  ULDC UR4, c[0x0][0xac8] ;  /* 0x0002b20000047ab9 */ /* 0x000fe40000000800 */
[----:B------:R-:W-:Y:S02]  /*1d3e0*/  ISETP.GE.AND P1, PT, R21, UR4, PT ;  /* 0x0000000415007c0c */ /* 0x000fe4000bf26270 */
[----:B------:R-:W-:-:S11]  /*1d3f0*/  ISETP.GE.AND P2, PT, R51, UR4, PT ;  /* 0x0000000433007c0c */ /* 0x000fd6000bf46270 */
[----:B0-----:R-:W-:Y:S02]  /*1d400*/  @!P1 IMAD.MOV.U32 R15, RZ, RZ, R3 ;  /* 0x000000ffff0f9224 */ /* 0x001fe400078e0003 */
[----:B---3--:R-:W-:Y:S01]  /*1d410*/  @!P2 LEA R4, P0, R51, R14, 0x1 ;  /* 0x0000000e3304a211 */ /* 0x008fe200078008ff */
        /* <DEDUP_REMOVED lines=10> */
.L_x_11588:
[----:B------:R-:W-:Y:S01]  /*1d4c0*/  ULDC.64 UR4, c[0x0][0xb08] ;  /* 0x0002c20000047ab9 */ /* 0x000fe20000000a00 */
[----:B------:R-:W1:Y:S01]  /*1d4d0*/  @P2 LDC R11, c[0x0][0xbec] ;  /* 0x0002fb00ff0b2b82 */ /* 0x000e620000000800 */
[----:B0-----:R-:W-:Y:S01]  /*1d4e0*/  IMAD R3, R48, UR4, RZ ;  /* 0x0000000430037c24 */ /* 0x001fe2000f8e02ff */
[----:B------:R-:W-:Y:S01]  /*1d4f0*/  SHF.R.S32.HI R0, RZ, 0x1f, R15 ;  /* 0x0000001fff007819 */ /* 0x000fe2000001140f */
[----:B------:R-:W-:-:S04]  /*1d500*/  IMAD.WIDE.U32 R4, R32, UR4, RZ ;  /* 0x0000000420047c25 */ /* 0x000fc8000f8e00ff */
[----:B------:R-:W-:Y:S01]  /*1d510*/  IMAD R3, R32, UR5, R3 ;  /* 0x0000000520037c24 */ /* 0x000fe2000f8e0203 */
[----:B------:R-:W0:Y:S01]  /*1d520*/  @P2 LDC R6, c[0x0][0xbf0] ;  /* 0x0002fc00ff062b82 */ /* 0x000e220000000800 */
[----:B------:R-:W-:Y:S02]  /*1d530*/  ULDC.64 UR4, c[0x0][0xb38] ;  /* 0x0002ce0000047ab9 */ /* 0x000fe40000000a00 */
[----:B------:R-:W-:Y:S02]  /*1d540*/  IMAD.IADD R5, R5, 0x1, R3 ;  /* 0x0000000105057824 */ /* 0x000fe400078e0203 */
[----:B------:R-:W-:Y:S02]  /*1d550*/  IMAD.MOV.U32 R3, RZ, RZ, R24 ;  /* 0x000000ffff037224 */ /* 0x000fe400078e0018 */
        /* <DEDUP_REMOVED lines=8> */
[----:B------:R-:W-:Y:S01]  /*1d5e0*/  IMAD.IADD R5, R5, 0x1, R7 ;  /* 0x0000000105057824 */ /* 0x000fe200078e0207 */
[----:B0-----:R-:W-:Y:S01]  /*1d5f0*/  @P2 SHF.R.U32.HI R3, RZ, R6, R11 ;  /* 0x00000006ff032219 */ /* 0x001fe2000001160b */
[----:B------:R-:W-:Y:S02]  /*1d600*/  VIADD R6, R2, 0x2d820 ;  /* 0x0002d82002067836 */ /* 0x000fe40000000000 */
[C---:B------:R-:W-:Y:S01]  /*1d610*/  IMAD.WIDE.U32 R4, R50.reuse, UR4, R4 ;  /* 0x0000000432047c25 */ /* 0x040fe2000f8e0004 */
[--C-:B------:R-:W-:Y:S02]  /*1d620*/  SHF.R.S32.HI R0, RZ, 0x1f, R3.reuse ;  /* 0x0000001fff007819 */ /* 0x100fe40000011403 */
[----:B------:R-:W-:Y:S01]  /*1d630*/  PRMT R6, RZ, 0x654, R6 ;  /* 0x00000654ff067816 */ /* 0x000fe20000000006 */
[----:B------:R-:W-:Y:S02]  /*1d640*/  IMAD.MOV R7, RZ, RZ, -R3 ;  /* 0x000000ffff077224 */ /* 0x000fe400078e0a03 */
[----:B------:R-:W-:Y:S01]  /*1d650*/  IMAD R5, R50, UR5, R5 ;  /* 0x0000000532057c24 */ /* 0x000fe2000f8e0205 */
[----:B------:R-:W-:Y:S01]  /*1d660*/  ULDC.64 UR4, c[0x0][0xb30] ;  /* 0x0002cc0000047ab9 */ /* 0x000fe20000000a00 */
[----:B------:R-:W-:Y:S01]  /*1d670*/  IMAD R7, R14, R7, R24 ;  /* 0x000000070e077224 */ /* 0x000fe200078e0218 */
[----:B------:R0:W-:Y:S01]  /*1d680*/  SYNCS.ARRIVE.TRANS64.RED.A1T0 RZ, [R6+URZ], RZ ;  /* 0x000000ff06ff79a7 */ /* 0x0001e2000810043f */
        /* <DEDUP_REMOVED lines=17> */
.L_x_11790:
[----:B------:R-:W-:Y:S01]  /*1d7a0*/  ISETP.GE.AND P0, PT, R10, R8, PT ;  /* 0x000000080a00720c */ /* 0x000fe20003f06270 */
[----:B------:R-:W-:-:S12]  /*1d7b0*/  BSSY B1, `(.L_x_11595) ;  /* 0x0000054000017945 */ /* 0x000fd80003800000 */
[----:B------:R-:W-:Y:S05]  /*1d7c0*/  @P0 BRA `(.L_x_11596) ;  /* 0x0000000400480947 */ /* 0x000fea0003800000 */
[----:B------:R-:W-:Y:S01]  /*1d7d0*/  ULDC UR4, c[0x0][0xac8] ;  /* 0x0002b20000047ab9 */ /* 0x000fe20000000800 */
[C---:B------:R-:W-:Y:S01]  /*1d7e0*/  VIADD R15, R156.reuse, 0x8 ;  /* 0x000000089c0f7836 */ /* 0x040fe20000000000 */
[C---:B------:R-:W-:Y:S01]  /*1d7f0*/  ISETP.GE.AND P2, PT, R156.reuse, UR4, PT ;  /* 0x000000049c007c0c */ /* 0x040fe2000bf46270 */
[C---:B------:R-:W-:Y:S01]  /*1d800*/  VIADD R12, R156.reuse, 0x10 ;  /* 0x000000109c0c7836 */ /* 0x040fe20000000000 */
[----:B------:R-:W-:Y:S01]  /*1d810*/  SHF.R.S32.HI R6, RZ, 0x1f, R156 ;  /* 0x0000001fff067819 */ /* 0x000fe2000001149c */
[C---:B------:R-:W-:Y:S01]  /*1d820*/  VIADD R13, R156.reuse, 0x18 ;  /* 0x000000189c0d7836 */ /* 0x040fe20000000000 */
[----:B------:R-:W-:Y:S01]  /*1d830*/  ISETP.GE.AND P3, PT, R15, UR4, PT ;  /* 0x000000040f007c0c */ /* 0x000fe2000bf66270 */
[----:B------:R-:W-:Y:S01]  /*1d840*/  VIADD R26, R156, 0x8 ;  /* 0x000000089c1a7836 */ /* 0x000fe20000000000 */
[----:B------:R-:W-:Y:S01]  /*1d850*/  ISETP.GE.AND P0, PT, R12, UR4, PT ;  /* 0x000000040c007c0c */ /* 0x000fe2000bf06270 */
[C---:B------:R-:W-:Y:S02]  /*1d860*/  VIADD R11, R156.reuse, 0x20 ;  /* 0x000000209c0b7836 */ /* 0x040fe40000000000 */
[C---:B------:R-:W-:Y:S01]  /*1d870*/  VIADD R25, R156.reuse, 0x10 ;  /* 0x000000109c197836 */ /* 0x040fe20000000000 */
[----:B------:R-:W-:Y:S01]  /*1d880*/  SHF.R.S32.HI R26, RZ, 0x1f, R26 ;  /* 0x0000001fff1a7819 */ /* 0x000fe2000001141a */
[----:B------:R-:W-:-:S02]  /*1d890*/  VIADD R27, R156, 0x28 ;  /* 0x000000289c1b7836 */ /* 0x000fc40000000000 */
[CC--:B--2---:R-:W-:Y:S01]  /*1d8a0*/  @!P2 LEA R4, P1, R156.reuse, R14.reuse, 0x2 ;  /* 0x0000000e9c04a211 */ /* 0x0c4fe200078210ff */
[C---:B------:R-:W-:Y:S01]  /*1d8b0*/  VIADD R10, R156.reuse, 0x40 ;  /* 0x000000409c0a7836 */ /* 0x040fe20000000000 */
[----:B------:R-:W-:Y:S02]  /*1d8c0*/  SHF.R.S32.HI R25, RZ, 0x1f, R25 ;  /* 0x0000001fff197819 */ /* 0x000fe40000011419 */
[----:B-1----:R-:W-:Y:S02]  /*1d8d0*/  @!P2 LEA.HI.X R5, R156, R3, R6, 0x2, P1 ;  /* 0x000000039c05a211 */ /* 0x002fe400008f1406 */
[----:B------:R-:W-:Y:S02]  /*1d8e0*/  ISETP.GE.AND P1, PT, R13, UR4, PT ;  /* 0x000000040d007c0c */ /* 0x000fe4000bf26270 */
[----:B------:R-:W-:Y:S01]  /*1d8f0*/  @!P3 LEA R6, P4, R15, R14, 0x2 ;  /* 0x0000000e0f06b211 */ /* 0x000fe200078810ff */
[----:B------:R1:W-:Y:S01]  /*1d900*/  @!P2 ST.E.64 desc[UR54][R4.64], R88 ;  /* 0x000000580400a985 */ /* 0x0003e2000c101b36 */
[----:B------:R-:W-:-:S02]  /*1d910*/  ISETP.GE.AND P2, PT, R11, UR4, PT ;  /* 0x000000040b007c0c */ /* 0x000fc4000bf46270 */
[----:B------:R-:W-:Y:S01]  /*1d920*/  @!P3 LEA.HI.X R7, R15, R3, R26, 0x2, P4 ;  /* 0x000000030f07b211 */ /* 0x000fe200020f141a */
[C---:B------:R-:W-:Y:S01]  /*1d930*/  VIADD R15, R156.reuse, 0x28 ;  /* 0x000000289c0f7836 */ /* 0x040fe20000000000 */
[----:B------:R-:W-:Y:S01]  /*1d940*/  SHF.R.S32.HI R27, RZ, 0x1f, R27 ;  /* 0x0000001fff1b7819 */ /* 0x000fe2000001141b */
[----:B------:R-:W-:Y:S01]  /*1d950*/  VIADD R26, R156, 0x18 ;  /* 0x000000189c1a7836 */ /* 0x000fe20000000000 */
[----:B------:R-:W-:Y:S01]  /*1d960*/  SHF.R.S32.HI R10, RZ, 0x1f, R10 ;  /* 0x0000001fff0a7819 */ /* 0x000fe2000001140a */
[----:B------:R2:W-:Y:S01]  /*1d970*/  @!P3 ST.E.64 desc[UR54][R6.64], R92 ;  /* 0x0000005c0600b985 */ /* 0x0005e2000c101b36 */
[----:B------:R-:W-:Y:S02]  /*1d980*/  ISETP.GE.AND P3, PT, R15, UR4, PT ;  /* 0x000000040f007c0c */ /* 0x000fe4000bf66270 */
[----:B------:R-:W-:Y:S02]  /*1d990*/  SHF.R.S32.HI R26, RZ, 0x1f, R26 ;  /* 0x0000001fff1a7819 */ /* 0x000fe4000001141a */
[----:B-1----:R-:W-:-:S04]  /*1d9a0*/  @!P0 LEA R4, P5, R12, R14, 0x2 ;  /* 0x0000000e0c048211 */ /* 0x002fc800078a10ff */
[-C--:B------:R-:W-:Y:S01]  /*1d9b0*/  @!P0 LEA.HI.X R5, R12, R3.reuse, R25, 0x2, P5 ;  /* 0x000000030c058211 */ /* 0x080fe200028f1419 */
[C---:B------:R-:W-:Y:S02]  /*1d9c0*/  VIADD R25, R156.reuse, 0x30 ;  /* 0x000000309c197836 */ /* 0x040fe40000000000 */
[C---:B------:R-:W-:Y:S01]  /*1d9d0*/  VIADD R12, R156.reuse, 0x20 ;  /* 0x000000209c0c7836 */ /* 0x040fe20000000000 */
[----:B--2---:R-:W-:Y:S01]  /*1d9e0*/  @!P1 LEA R6, P4, R13, R14, 0x2 ;  /* 0x0000000e0d069211 */ /* 0x004fe200078810ff */
[----:B------:R1:W-:Y:S01]  /*1d9f0*/  @!P0 ST.E.64 desc[UR54][R4.64], R20 ;  /* 0x0000001404008985 */ /* 0x0003e2000c101b36 */
[----:B------:R-:W-:Y:S02]  /*1da00*/  ISETP.GE.AND P0, PT, R25, UR4, PT ;  /* 0x0000000419007c0c */ /* 0x000fe4000bf06270 */
[----:B------:R-:W-:Y:S02]  /*1da10*/  SHF.R.S32.HI R12, RZ, 0x1f, R12 ;  /* 0x0000001fff0c7819 */ /* 0x000fe4000001140c */
[----:B------:R-:W-:Y:S01]  /*1da20*/  @!P1 LEA.HI.X R7, R13, R3, R26, 0x2, P4 ;  /* 0x000000030d079211 */ /* 0x000fe200020f141a */
[----:B------:R-:W-:-:S02]  /*1da30*/  VIADD R13, R156, 0x38 ;  /* 0x000000389c0d7836 */ /* 0x000fc40000000000 */
[----:B------:R-:W-:Y:S02]  /*1da40*/  VIADD R26, R156, 0x30 ;  /* 0x000000309c1a7836 */ /* 0x000fe40000000000 */
[----:B------:R2:W-:Y:S01]  /*1da50*/  @!P1 ST.E.64 desc[UR54][R6.64], R100 ;  /* 0x0000006406009985 */ /* 0x0005e2000c101b36 */
[----:B------:R-:W-:Y:S02]  /*1da60*/  ISETP.GE.AND P1, PT, R13, UR4, PT ;  /* 0x000000040d007c0c */ /* 0x000fe4000bf26270 */
[----:B------:R-:W-:Y:S02]  /*1da70*/  SHF.R.S32.HI R26, RZ, 0x1f, R26 ;  /* 0x0000001fff1a7819 */ /* 0x000fe4000001141a */
[----:B-1----:R-:W-:-:S04]  /*1da80*/  @!P2 LEA R4, P5, R11, R14, 0x2 ;  /* 0x0000000e0b04a211 */ /* 0x002fc800078a10ff */
[-C--:B------:R-:W-:Y:S01]  /*1da90*/  @!P2 LEA.HI.X R5, R11, R3.reuse, R12, 0x2, P5 ;  /* 0x000000030b05a211 */ /* 0x080fe200028f140c */
[C---:B------:R-:W-:Y:S02]  /*1daa0*/  VIADD R11, R156.reuse, 0x40 ;  /* 0x000000409c0b7836 */ /* 0x040fe40000000000 */
[C---:B------:R-:W-:Y:S02]  /*1dab0*/  VIADD R12, R156.reuse, 0x48 ;  /* 0x000000489c0c7836 */ /* 0x040fe40000000000 */
[----:B------:R1:W-:Y:S01]  /*1dac0*/  @!P2 ST.E.64 desc[UR54][R4.64], R104 ;  /* 0x000000680400a985 */ /* 0x0003e2000c101b36 */
[----:B--2---:R-:W-:Y:S02]  /*1dad0*/  @!P3 LEA R6, P5, R15, R14, 0x2 ;  /* 0x0000000e0f06b211 */ /* 0x004fe400078a10ff */
[----:B------:R-:W-:Y:S02]  /*1dae0*/  ISETP.GE.AND P2, PT, R11, UR4, PT ;  /* 0x000000040b007c0c */ /* 0x000fe4000bf46270 */
[----:B------:R-:W-:Y:S01]  /*1daf0*/  @!P3 LEA.HI.X R7, R15, R3, R27, 0x2, P5 ;  /* 0x000000030f07b211 */ /* 0x000fe200028f141b */
[----:B------:R-:W-:Y:S01]  /*1db00*/  VIADD R15, R156, 0x50 ;  /* 0x000000509c0f7836 */ /* 0x000fe20000000000 */
[----:B------:R-:W-:-:S03]  /*1db10*/  ISETP.GE.AND P5, PT, R12, UR4, PT ;  /* 0x000000040c007c0c */ /* 0x000fc6000bfa6270 */
[----:B------:R2:W-:Y:S01]  /*1db20*/  @!P3 ST.E.64 desc[UR54][R6.64], R108 ;  /* 0x0000006c0600b985 */ /* 0x0005e2000c101b36 */
[----:B------:R-:W-:Y:S02]  /*1db30*/  ISETP.GE.AND P3, PT, R15, UR4, PT ;  /* 0x000000040f007c0c */ /* 0x000fe4000bf66270 */
[----:B-1----:R-:W-:-:S04]  /*1db40*/  @!P0 LEA R4, P4, R25, R14, 0x2 ;  /* 0x0000000e19048211 */ /* 0x002fc800078810ff */
[----:B------:R-:W-:Y:S01]  /*1db50*/  @!P0 LEA.HI.X R5, R25, R3, R26, 0x2, P4 ;  /* 0x0000000319058211 */ /* 0x000fe200020f141a */
[C---:B------:R-:W-:Y:S02]  /*1db60*/  VIADD R26, R156.reuse, 0x38 ;  /* 0x000000389c1a7836 */ /* 0x040fe40000000000 */
[----:B------:R-:W-:Y:S02]  /*1db70*/  VIADD R25, R156, 0x58 ;  /* 0x000000589c197836 */ /* 0x000fe40000000000 */
[----:B------:R1:W-:Y:S01]  /*1db80*/  @!P0 ST.E.64 desc[UR54][R4.64], R112 ;  /* 0x0000007004008985 */ /* 0x0003e2000c101b36 */
[----:B--2---:R-:W-:Y:S02]  /*1db90*/  @!P1 LEA R6, P4, R13, R14, 0x2 ;  /* 0x0000000e0d069211 */ /* 0x004fe400078810ff */
[----:B------:R-:W-:Y:S02]  /*1dba0*/  SHF.R.S32.HI R26, RZ, 0x1f, R26 ;  /* 0x0000001fff1a7819 */ /* 0x000fe4000001141a */
[----:B------:R-:W-:-:S02]  /*1dbb0*/  SHF.R.S32.HI R20, RZ, 0x1f, R25 ;  /* 0x0000001fff147819 */ /* 0x000fc40000011419 */
[----:B------:R-:W-:Y:S01]  /*1dbc0*/  @!P1 LEA.HI.X R7, R13, R3, R26, 0x2, P4 ;  /* 0x000000030d079211 */ /* 0x000fe200020f141a */
[C---:B------:R-:W-:Y:S01]  /*1dbd0*/  VIADD R13, R156.reuse, 0x48 ;  /* 0x000000489c0d7836 */ /* 0x040fe20000000000 */
[----:B------:R-:W-:Y:S01]  /*1dbe0*/  ISETP.GE.AND P4, PT, R25, UR4, PT ;  /* 0x0000000419007c0c */ /* 0x000fe2000bf86270 */
[----:B------:R-:W-:Y:S02]  /*1dbf0*/  VIADD R26, R156, 0x50 ;  /* 0x000000509c1a7836 */ /* 0x000fe40000000000 */
[----:B------:R3:W-:Y:S01]  /*1dc00*/  @!P1 ST.E.64 desc[UR54][R6.64], R116 ;  /* 0x0000007406009985 */ /* 0x0007e2000c101b36 */
[----:B------:R-:W-:Y:S02]  /*1dc10*/  SHF.R.S32.HI R13, RZ, 0x1f, R13 ;  /* 0x0000001fff0d7819 */ /* 0x000fe4000001140d */
[----:B-1----:R-:W-:Y:S02]  /*1dc20*/  @!P2 LEA R4, P0, R11, R14, 0x2 ;  /* 0x0000000e0b04a211 */ /* 0x002fe400078010ff */
[----:B------:R-:W-:-:S02]  /*1dc30*/  SHF.R.S32.HI R26, RZ, 0x1f, R26 ;  /* 0x0000001fff1a7819 */ /* 0x000fc4000001141a */
[----:B------:R-:W-:Y:S02]  /*1dc40*/  @!P2 LEA.HI.X R5, R11, R3, R10, 0x2, P0 ;  /* 0x000000030b05a211 */ /* 0x000fe400000f140a */
[----:B------:R-:W-:-:S03]  /*1dc50*/  @!P5 LEA R10, P0, R12, R14, 0x2 ;  /* 0x0000000e0c0ad211 */ /* 0x000fc600078010ff */
[----:B------:R3:W-:Y:S01]  /*1dc60*/  @!P2 ST.E.64 desc[UR54][R4.64], R120 ;  /* 0x000000780400a985 */ /* 0x0007e2000c101b36 */
[----:B------:R-:W-:Y:S02]  /*1dc70*/  @!P5 LEA.HI.X R11, R12, R3, R13, 0x2, P0 ;  /* 0x000000030c0bd211 */ /* 0x000fe400000f140d */
[----:B------:R-:W-:-:S03]  /*1dc80*/  @!P3 LEA R12, P0, R15, R14, 0x2 ;  /* 0x0000000e0f0cb211 */ /* 0x000fc600078010ff */
[----:B------:R3:W-:Y:S01]  /*1dc90*/  @!P5 ST.E.64 desc[UR54][R10.64], R124 ;  /* 0x0000007c0a00d985 */ /* 0x0007e2000c101b36 */
[----:B------:R-:W-:Y:S02]  /*1dca0*/  @!P3 LEA.HI.X R13, R15, R3, R26, 0x2, P0 ;  /* 0x000000030f0db211 */ /* 0x000fe400000f141a */
[----:B------:R-:W-:-:S03]  /*1dcb0*/  @!P4 LEA R14, P0, R25, R14, 0x2 ;  /* 0x0000000e190ec211 */ /* 0x000fc600078010ff */
[----:B------:R3:W-:Y:S01]  /*1dcc0*/  @!P3 ST.E.64 desc[UR54][R12.64], R128 ;  /* 0x000000800c00b985 */ /* 0x0007e2000c101b36 */
[----:B------:R-:W-:-:S05]  /*1dcd0*/  @!P4 LEA.HI.X R15, R25, R3, R20, 0x2, P0 ;  /* 0x00000003190fc211 */ /* 0x000fca00000f1414 */
[----:B------:R3:W-:Y:S04]  /*1dce0*/  @!P4 ST.E.64 desc[UR54][R14.64], R132 ;  /* 0x000000840e00c985 */ /* 0x0007e8000c101b36 */
.L_x_11596:
[----:B------:R-:W-:Y:S05]  /*1dcf0*/  BSYNC B1 ;  /* 0x0000000000017941 */ /* 0x000fea0003800000 */
.L_x_11595:
[----:B------:R-:W-:-:S03]  /*1dd00*/  UMOV UR4, 0xffffffff ;  /* 0xffffffff00047882 */ /* 0x000fc60000000000 */
[----:B------:R-:W-:Y:S05]  /*1dd10*/  BRA.DIV UR4, `(.L_x_11597) ;  /* 0x000000a204647947 */ /* 0x000fea000b800000 */
[----:B-1----:R1:W4:Y:S04]  /*1dd20*/  SHFL.IDX PT, R3, R24, 0x1, 0x1c1f ;  /* 0x003c1f0018037f89 */ /* 0x00232800000e0000 */
[----:B--23--:R1:W2:Y:S02]  /*1dd30*/  SHFL.IDX PT, R14, R0, 0x1, 0x1c1f ;  /* 0x003c1f00000e7f89 */ /* 0x00c2a400000e0000 */
.L_x_11794:
[----:B------:R-:W-:-:S13]  /*1dd40*/  ISETP.GE.AND P0, PT, R9, R8, PT ;  /* 0x000000080900720c */ /* 0x000fda0003f06270 */
[----:B------:R-:W-:Y:S05]  /*1dd50*/  @P0 BRA `(.L_x_11593) ;  /* 0x0000001000200947 */ /* 0x000fea0003800000 */
[----:B------:R-:W-:Y:S01]  /*1dd60*/  ULDC UR4, c[0x0][0xac8] ;  /* 0x0002b20000047ab9 */ /* 0x000fe20000000800 */
[C---:B------:R-:W-:Y:S01]  /*1dd70*/  VIADD R12, R156.reuse, 0x8 ;  /* 0x000000089c0c7836 */ /* 0x040fe20000000000 */
[C---:B------:R-:W-:Y:S01]  /*1dd80*/  ISETP.GE.AND P3, PT, R156.reuse, UR4, PT ;  /* 0x000000049c007c0c */ /* 0x040fe2000bf66270 */
[C---:B------:R-:W-:Y:S01]  /*1dd90*/  VIADD R10, R156.reuse, 0x10 ;  /* 0x000000109c0a7836 */ /* 0x040fe20000000000 */
[----:B01----:R-:W-:Y:S01]  /*1dda0*/  SHF.R.S32.HI R0, RZ, 0x1f, R156 ;  /* 0x0000001fff007819 */ /* 0x003fe2000001149c */
[----:B------:R-:W-:Y:S01]  /*1ddb0*/  VIADD R15, R156, 0x18 ;  /* 0x000000189c0f7836 */ /* 0x000fe20000000000 */
[----:B------:R-:W-:Y:S01]  /*1ddc0*/  ISETP.GE.AND P4, PT, R12, UR4, PT ;  /* 0x000000040c007c0c */ /* 0x000fe2000bf86270 */
[----:B------:R-:W-:Y:S01]  /*1ddd0*/  VIADD R13, R156, 0x8 ;  /* 0x000000089c0d7836 */ /* 0x000fe20000000000 */
[----:B------:R-:W-:Y:S01]  /*1dde0*/  ISETP.GE.AND P1, PT, R10, UR4, PT ;  /* 0x000000040a007c0c */ /* 0x000fe2000bf26270 */
[C---:B------:R-:W-:Y:S01]  /*1ddf0*/  VIADD R11, R156.reuse, 0x10 ;  /* 0x000000109c0b7836 */ /* 0x040fe20000000000 */
[----:B------:R-:W-:Y:S01]  /*1de00*/  ISETP.GE.AND P2, PT, R15, UR4, PT ;  /* 0x000000040f007c0c */ /* 0x000fe2000bf46270 */
[C---:B------:R-:W-:Y:S01]  /*1de10*/  VIADD R20, R156.reuse, 0x20 ;  /* 0x000000209c147836 */ /* 0x040fe20000000000 */
[----:B------:R-:W-:Y:S01]  /*1de20*/  SHF.R.S32.HI R13, RZ, 0x1f, R13 ;  /* 0x0000001fff0d7819 */ /* 0x000fe2000001140d */
[C---:B------:R-:W-:Y:S01]  /*1de30*/  VIADD R21, R156.reuse, 0x30 ;  /* 0x000000309c157836 */ /* 0x040fe20000000000 */
[----:B------:R-:W-:Y:S01]  /*1de40*/  SHF.R.S32.HI R11, RZ, 0x1f, R11 ;  /* 0x0000001fff0b7819 */ /* 0x000fe2000001140b */
[C---:B------:R-:W-:Y:S01]  /*1de50*/  VIADD R25, R156.reuse, 0x18 ;  /* 0x000000189c197836 */ /* 0x040fe20000000000 */
[C---:B--2---:R-:W-:Y:S01]  /*1de60*/  @!P3 LEA R4, P0, R156.reuse, R14, 0x2 ;  /* 0x0000000e9c04b211 */ /* 0x044fe200078010ff */
[----:B------:R-:W-:-:S03]  /*1de70*/  VIADD R24, R156, 0x20 ;  /* 0x000000209c187836 */ /* 0x000fc60000000000 */
[CC--:B----4-:R-:W-:Y:S01]  /*1de80*/  @!P3 LEA.HI.X R5, R156.reuse, R3.reuse, R0, 0x2, P0 ;  /* 0x000000039c05b211 */ /* 0x0d0fe200000f1400 */
[----:B------:R-:W-:Y:S01]  /*1de90*/  VIADD R0, R156, 0x28 ;  /* 0x000000289c007836 */ /* 0x000fe20000000000 */
[-C--:B------:R-:W-:Y:S02]  /*1dea0*/  @!P4 LEA R6, P0, R12, R14.reuse, 0x2 ;  /* 0x0000000e0c06c211 */ /* 0x080fe400078010ff */
[----:B------:R-:W-:Y:S01]  /*1deb0*/  @!P1 LEA R8, P5, R10, R14, 0x2 ;  /* 0x0000000e0a089211 */ /* 0x000fe200078a10ff */
[----:B------:R-:W-:Y:S01]  /*1dec0*/  @!P3 ST.E.64 desc[UR54][R4.64], R90 ;  /* 0x0000005a0400b985 */ /* 0x000fe2000c101b36 */
[----:B------:R-:W-:Y:S02]  /*1ded0*/  ISETP.GE.AND P3, PT, R20, UR4, PT ;  /* 0x0000000414007c0c */ /* 0x000fe4000bf66270 */
[-C--:B------:R-:W-:Y:S02]  /*1dee0*/  @!P4 LEA.HI.X R7, R12, R3.reuse, R13, 0x2, P0 ;  /* 0x000000030c07c211 */ /* 0x080fe400000f140d */
[----:B------:R-:W-:-:S02]  /*1def0*/  @!P1 LEA.HI.X R9, R10, R3, R11, 0x2, P5 ;  /* 0x000000030a099211 */ /* 0x000fc400028f140b */
[----:B------:R-:W-:Y:S01]  /*1df00*/  SHF.R.S32.HI R25, RZ, 0x1f, R25 ;  /* 0x0000001fff197819 */ /* 0x000fe20000011419 */
[----:B------:R0:W-:Y:S01]  /*1df10*/  @!P4 ST.E.64 desc[UR54][R6.64], R94 ;  /* 0x0000005e0600c985 */ /* 0x0001e2000c101b36 */
[-C--:B------:R-:W-:Y:S02]  /*1df20*/  @!P2 LEA R10, P4, R15, R14.reuse, 0x2 ;  /* 0x0000000e0f0aa211 */ /* 0x080fe400078810ff */
[----:B------:R-:W-:Y:S01]  /*1df30*/  ISETP.GE.AND P0, PT, R0, UR4, PT ;  /* 0x0000000400007c0c */ /* 0x000fe2000bf06270 */
[----:B------:R1:W-:Y:S01]  /*1df40*/  @!P1 ST.E.64 desc[UR54][R8.64], R98 ;  /* 0x0000006208009985 */ /* 0x0003e2000c101b36 */
[----:B------:R-:W-:Y:S02]  /*1df50*/  ISETP.GE.AND P1, PT, R21, UR4, PT ;  /* 0x0000000415007c0c */ /* 0x000fe4000bf26270 */
[----:B------:R-:W-:Y:S02]  /*1df60*/  @!P3 LEA R12, P5, R20, R14, 0x2 ;  /* 0x0000000e140cb211 */ /* 0x000fe400078a10ff */
[----:B------:R-:W-:-:S02]  /*1df70*/  SHF.R.S32.HI R24, RZ, 0x1f, R24 ;  /* 0x0000001fff187819 */ /* 0x000fc40000011418 */
[-C--:B------:R-:W-:Y:S01]  /*1df80*/  @!P2 LEA.HI.X R11, R15, R3.reuse, R25, 0x2, P4 ;  /* 0x000000030f0ba211 */ /* 0x080fe200020f1419 */
[----:B------:R-:W-:Y:S01]  /*1df90*/  VIADD R15, R156, 0x38 ;  /* 0x000000389c0f7836 */ /* 0x000fe20000000000 */
[----:B------:R-:W-:Y:S01]  /*1dfa0*/  @!P3 LEA.HI.X R13, R20, R3, R24, 0x2, P5 ;  /* 0x00000003140db211 */ /* 0x000fe200028f1418 */
[C---:B------:R-:W-:Y:S02]  /*1dfb0*/  VIADD R25, R156.reuse, 0x30 ;  /* 0x000000309c197836 */ /* 0x040fe40000000000 */
[C---:B------:R-:W-:Y:S01]  /*1dfc0*/  VIADD R24, R156.reuse, 0x28 ;  /* 0x000000289c187836 */ /* 0x040fe20000000000 */
[----:B------:R2:W-:Y:S01]  /*1dfd0*/  @!P2 ST.E.64 desc[UR54][R10.64], R102 ;  /* 0x000000660a00a985 */ /* 0x0005e2000c101b36 */
[----:B------:R-:W-:Y:S01]  /*1dfe0*/  ISETP.GE.AND P2, PT, R15, UR4, PT ;  /* 0x000000040f007c0c */ /* 0x000fe2000bf46270 */
[----:B------:R-:W-:Y:S01]  /*1dff0*/  VIADD R20, R156, 0x40 ;  /* 0x000000409c147836 */ /* 0x000fe20000000000 */
[----:B------:R-:W-:Y:S01]  /*1e000*/  SHF.R.S32.HI R25, RZ, 0x1f, R25 ;  /* 0x0000001fff197819 */ /* 0x000fe20000011419 */
[----:B------:R3:W-:Y:S01]  /*1e010*/  @!P3 ST.E.64 desc[UR54][R12.64], R106 ;  /* 0x0000006a0c00b985 */ /* 0x0007e2000c101b36 */
[----:B0-----:R-:W-:-:S02]  /*1e020*/  @!P1 LEA R6, P5, R21, R14, 0x2 ;  /* 0x0000000e15069211 */ /* 0x001fc400078a10ff */
[-C--:B------:R-:W-:Y:S02]  /*1e030*/  @!P0 LEA R4, P4, R0, R14.reuse, 0x2 ;  /* 0x0000000e00048211 */ /* 0x080fe400078810ff */
[----:B------:R-:W-:Y:S02]  /*1e040*/  SHF.R.S32.HI R24, RZ, 0x1f, R24 ;  /* 0x0000001fff187819 */ /* 0x000fe40000011418 */
[-C--:B------:R-:W-:Y:S01]  /*1e050*/  @!P1 LEA.HI.X R7, R21, R3.reuse, R25, 0x2, P5 ;  /* 0x0000000315079211 */ /* 0x080fe200028f1419 */
[----:B------:R-:W-:Y:S01]  /*1e060*/  VIADD R21, R156, 0x38 ;  /* 0x000000389c157836 */ /* 0x000fe20000000000 */
[----:B------:R-:W-:Y:S01]  /*1e070*/  @!P0 LEA.HI.X R5, R0, R3, R24, 0x2, P4 ;  /* 0x0000000300058211 */ /* 0x000fe200020f1418 */
[----:B------:R-:W-:Y:S01]  /*1e080*/  VIADD R24, R156, 0x48 ;  /* 0x000000489c187836 */ /* 0x000fe20000000000 */
[----:B------:R-:W-:Y:S01]  /*1e090*/  ISETP.GE.AND P4, PT, R20, UR4, PT ;  /* 0x0000000414007c0c */ /* 0x000fe2000bf86270 */
[C---:B------:R-:W-:Y:S01]  /*1e0a0*/  VIADD R0, R156.reuse, 0x50 ;  /* 0x000000509c007836 */ /* 0x040fe20000000000 */
[----:B------:R-:W-:Y:S01]  /*1e0b0*/  SHF.R.S32.HI R21, RZ, 0x1f, R21 ;  /* 0x0000001fff157819 */ /* 0x000fe20000011415 */
[----:B------:R0:W-:Y:S01]  /*1e0c0*/  @!P0 ST.E.64 desc[UR54][R4.64], R110 ;  /* 0x0000006e04008985 */ /* 0x0001e2000c101b36 */
[----:B-1----:R-:W-:Y:S01]  /*1e0d0*/  @!P2 LEA R8, P5, R15, R14, 0x2 ;  /* 0x0000000e0f08a211 */ /* 0x002fe200078a10ff */
[----:B------:R-:W-:Y:S01]  /*1e0e0*/  VIADD R25, R156, 0x48 ;  /* 0x000000489c197836 */ /* 0x000fe20000000000 */
[----:B------:R-:W-:Y:S01]  /*1e0f0*/  ISETP.GE.AND P3, PT, R24, UR4, PT ;  /* 0x0000000418007c0c */ /* 0x000fe2000bf66270 */
[----:B------:R0:W-:Y:S01]  /*1e100*/  @!P1 ST.E.64 desc[UR54][R6.64], R114 ;  /* 0x0000007206009985 */ /* 0x0001e2000c101b36 */
[----:B------:R-:W-:-:S02]  /*1e110*/  ISETP.GE.AND P0, PT, R0, UR4, PT ;  /* 0x0000000400007c0c */ /* 0x000fc4000bf06270 */
[----:B------:R-:W-:Y:S01]  /*1e120*/  @!P2 LEA.HI.X R9, R15, R3, R21, 0x2, P5 ;  /* 0x000000030f09a211 */ /* 0x000fe200028f1415 */
[C---:B------:R-:W-:Y:S01]  /*1e130*/  VIADD R21, R156.reuse, 0x40 ;  /* 0x000000409c157836 */ /* 0x040fe20000000000 */
[----:B------:R-:W-:Y:S01]  /*1e140*/  SHF.R.S32.HI R25, RZ, 0x1f, R25 ;  /* 0x0000001fff197819 */ /* 0x000fe20000011419 */
[----:B------:R-:W-:Y:S01]  /*1e150*/  VIADD R15, R156, 0x50 ;  /* 0x000000509c0f7836 */ /* 0x000fe20000000000 */
[-C--:B--2---:R-:W-:Y:S01]  /*1e160*/  @!P4 LEA R10, P1, R20, R14.reuse, 0x2 ;  /* 0x0000000e140ac211 */ /* 0x084fe200078210ff */
[----:B------:R0:W-:Y:S01]  /*1e170*/  @!P2 ST.E.64 desc[UR54][R8.64], R118 ;  /* 0x000000760800a985 */ /* 0x0001e2000c101b36 */
[----:B------:R-:W-:Y:S02]  /*1e180*/  SHF.R.S32.HI R21, RZ, 0x1f, R21 ;  /* 0x0000001fff157819 */ /* 0x000fe40000011415 */
[----:B------:R-:W-:Y:S02]  /*1e190*/  SHF.R.S32.HI R15, RZ, 0x1f, R15 ;  /* 0x0000001fff0f7819 */ /* 0x000fe4000001140f */
[----:B---3--:R-:W-:-:S02]  /*1e1a0*/  @!P3 LEA R12, P5, R24, R14, 0x2 ;  /* 0x0000000e180cb211 */ /* 0x008fc400078a10ff */
[-C--:B------:R-:W-:Y:S02]  /*1e1b0*/  @!P4 LEA.HI.X R11, R20, R3.reuse, R21, 0x2, P1 ;  /* 0x00000003140bc211 */ /* 0x080fe400008f1415 */
[----:B------:R-:W-:Y:S02]  /*1e1c0*/  @!P0 LEA R20, P1, R0, R14, 0x2 ;  /* 0x0000000e00148211 */ /* 0x000fe400078210ff */
[-C--:B------:R-:W-:Y:S01]  /*1e1d0*/  @!P3 LEA.HI.X R13, R24, R3.reuse, R25, 0x2, P5 ;  /* 0x00000003180db211 */ /* 0x080fe200028f1419 */
[----:B------:R-:W-:Y:S01]  /*1e1e0*/  VIADD R24, R156, 0x58 ;  /* 0x000000589c187836 */ /* 0x000fe20000000000 */
[----:B------:R-:W-:Y:S01]  /*1e1f0*/  @!P0 LEA.HI.X R21, R0, R3, R15, 0x2, P1 ;  /* 0x0000000300158211 */ /* 0x000fe200008f140f */
[----:B------:R0:W-:Y:S04]  /*1e200*/  @!P4 ST.E.64 desc[UR54][R10.64], R122 ;  /* 0x0000007a0a00c985 */ /* 0x0001e8000c101b36 */
[----:B------:R0:W-:Y:S04]  /*1e210*/  @!P3 ST.E.64 desc[UR54][R12.64], R126 ;  /* 0x0000007e0c00b985 */ /* 0x0001e8000c101b36 */
[----:B------:R0:W-:Y:S01]  /*1e220*/  @!P0 ST.E.64 desc[UR54][R20.64], R130 ;  /* 0x0000008214008985 */ /* 0x0001e2000c101b36 */
[----:B------:R-:W-:-:S13]  /*1e230*/  ISETP.GE.AND P0, PT, R24, UR4, PT ;  /* 0x0000000418007c0c */ /* 0x000fda000bf06270 */
[----:B0-----:R-:W-:Y:S05]  /*1e240*/  @P0 BRA `(.L_x_11593) ;  /* 0x0000000800e40947 */ /* 0x001fea0003800000 */
[----:B------:R-:W-:Y:S02]  /*1e250*/  LEA R14, P0, R24, R14, 0x2 ;  /* 0x0000000e180e7211 */ /* 0x000fe400078010ff */
[----:B------:R-:W-:-:S04]  /*1e260*/  SHF.R.S32.HI R0, RZ, 0x1f, R24 ;  /* 0x0000001fff007819 */ /* 0x000fc80000011418 */
[----:B------:R-:W-:-:S05]  /*1e270*/  LEA.HI.X R15, R24, R3, R0, 0x2, P0 ;  /* 0x00000003180f7211 */ /* 0x000fca00000f1400 */
[----:B------:R0:W-:Y:S01]  /*1e280*/  ST.E.64 desc[UR54][R14.64], R134 ;  /* 0x000000860e007985 */ /* 0x0001e2000c101b36 */
[----:B------:R-:W-:Y:S05]  /*1e290*/  BRA `(.L_x_11593) ;  /* 0x0000000800d07947 */ /* 0x000fea0003800000 */
.L_x_11586:
        /* <DEDUP_REMOVED lines=10> */
[----:B------:R-:W2:Y:S01]  /*1e340*/  @P1 LDC.64 R6, c[0x0][0xc08] ;  /* 0x00030200ff061b82 */ /* 0x000ea20000000a00 */
[----:B------:R-:W-:Y:S02]  /*1e350*/  ULDC UR4, c[0x0][0xa88] ;  /* 0x0002a20000047ab9 */ /* 0x000fe40000000800 */
[----:B------:R-:W-:Y:S01]  /*1e360*/  IMAD.U32 R20, RZ, RZ, UR4 ;  /* 0x00000004ff147e24 */ /* 0x000fe2000f8e00ff */
[----:B------:R-:W0:Y:S01]  /*1e370*/  S2R R9, SR_TID.X ;  /* 0x0000000000097919 */ /* 0x000e220000002100 */
[----:B---3--:R-:W-:-:S04]  /*1e380*/  IMAD.WIDE R4, R0, 0x4, R4 ;  /* 0x0000000400047825 */ /* 0x008fc800078e0204 */
[----:B--2---:R-:W-:Y:S01]  /*1e390*/  @P1 IMAD.WIDE R6, R0, 0x4, R6 ;  /* 0x0000000400061825 */ /* 0x004fe200078e0206 */
        /* <DEDUP_REMOVED lines=14> */
.L_x_11598:
[----:B------:R-:W-:Y:S01]  /*1e480*/  BSSY B1, `(.L_x_11599) ;  /* 0x0000037000017945 */ /* 0x000fe20003800000 */
[----:B------:R-:W-:Y:S02]  /*1e490*/  SEL R29, R0, RZ, !P0 ;  /* 0x000000ff001d7207 */ /* 0x000fe40004000000 */
[----:B------:R-:W-:Y:S02]  /*1e4a0*/  SEL R28, R28, RZ, !P0 ;  /* 0x000000ff1c1c7207 */ /* 0x000fe40004000000 */
[----:B-----5:R-:W-:Y:S01]  /*1e4b0*/  SHF.R.S32.HI R26, RZ, 0x1f, R3 ;  /* 0x0000001fff1a7819 */ /* 0x020fe20000011403 */
[----:B------:R-:W-:Y:S06]  /*1e4c0*/  @P3 BRA `(.L_x_11600) ;  /* 0x0000000000c83947 */ /* 0x000fec0003800000 */
[----:B--2---:R-:W2:Y:S01]  /*1e4d0*/  LDL R4, [R1+0x5c] ;  /* 0x00005c0001047983 */ /* 0x004ea20000100800 */
[----:B------:R-:W0:Y:S02]  /*1e4e0*/  LDC R37, c[0x0][0xbe8] ;  /* 0x0002fa00ff257b82 */ /* 0x000e240000000800 */
[----:B0-----:R-:W-:Y:S01]  /*1e4f0*/  IMAD R0, R20, R37, RZ ;  /* 0x0000002514007224 */ /* 0x001fe200078e02ff */
[----:B--2---:R-:W-:-:S04]  /*1e500*/  IADD3 R31, R4, -0x80, R9 ;  /* 0xffffff80041f7810 */ /* 0x004fc80007ffe009 */
[----:B------:R-:W-:-:S13]  /*1e510*/  ISETP.GE.AND P0, PT, R31, R0, PT ;  /* 0x000000001f00720c */ /* 0x000fda0003f06270 */
[----:B------:R-:W-:Y:S05]  /*1e520*/  @P0 BRA `(.L_x_11600) ;  /* 0x0000000000b00947 */ /* 0x000fea0003800000 */
[----:B-1----:R-:W2:Y:S01]  /*1e530*/  LDL.LU R32, [R1+0xb0] ;  /* 0x0000b00001207983 */ /* 0x002ea20000300800 */
        /* <DEDUP_REMOVED lines=43> */
.L_x_11600:
[----:B------:R-:W-:Y:S05]  /*1e7f0*/  BSYNC B1 ;  /* 0x0000000000017941 */ /* 0x000fea0003800000 */
.L_x_11599:
[----:B------:R-:W-:Y:S05]  /*1e800*/  @P2 BRA `(.L_x_11593) ;  /* 0x0000000400742947 */ /* 0x000fea0003800000 */
[----:B------:R-:W3:Y:S01]  /*1e810*/  LDL R27, [R1+0x5c] ;  /* 0x00005c00011b7983 */ /* 0x000ee20000100800 */
[----:B------:R-:W4:Y:S01]  /*1e820*/  LDC R21, c[0x0][0xbe8] ;  /* 0x0002fa00ff157b82 */ /* 0x000f220000000800 */
[----:B0-2---:R-:W-:Y:S01]  /*1e830*/  SHF.R.S32.HI R5, RZ, 0x1f, R30 ;  /* 0x0000001fff057819 */ /* 0x005fe2000001141e */
        /* <DEDUP_REMOVED lines=14> */
[----:B----4-:R-:W-:-:S03]  /*1e920*/  ISETP.NE.AND P0, PT, R21, 0x1, PT ;  /* 0x000000011500780c */ /* 0x010fc60003f05270 */
[----:B------:R-:W-:Y:S01]  /*1e930*/  IMAD R5, R155, UR5, R5 ;  /* 0x000000059b057c24 */ /* 0x000fe2000f8e0205 */
[----:B------:R-:W-:Y:S01]  /*1e940*/  ULDC.64 UR4, c[0x0][0xae0] ;  /* 0x0002b80000047ab9 */ /* 0x000fe20000000a00 */
[C---:B------:R-:W-:Y:S02]  /*1e950*/  IMAD R7, R29.reuse, UR7, R6 ;  /* 0x000000071d077c24 */ /* 0x040fe4000f8e0206 */
[----:B------:R-:W-:-:S04]  /*1e960*/  IMAD.WIDE.U32 R4, R29, UR6, R4 ;  /* 0x000000061d047c25 */ /* 0x000fc8000f8e0004 */
[----:B------:R-:W-:Y:S02]  /*1e970*/  IMAD.IADD R5, R5, 0x1, R7 ;  /* 0x0000000105057824 */ /* 0x000fe400078e0207 */
[----:B------:R-:W0:Y:S08]  /*1e980*/  @P0 LDC R8, c[0x0][0xbec] ;  /* 0x0002fb00ff080b82 */ /* 0x000e300000000800 */
[----:B------:R-:W2:Y:S01]  /*1e990*/  @P0 LDC R11, c[0x0][0xbf0] ;  /* 0x0002fc00ff0b0b82 */ /* 0x000ea20000000800 */
[----:B---3--:R-:W-:-:S04]  /*1e9a0*/  IMAD.IADD R9, R27, 0x1, R0 ;  /* 0x000000011b097824 */ /* 0x008fc800078e0200 */
[----:B0-----:R-:W-:-:S04]  /*1e9b0*/  @P0 IMAD.HI.U32 R0, R9, R8, RZ ;  /* 0x0000000809000227 */ /* 0x001fc800078e00ff */
[----:B------:R-:W-:Y:S01]  /*1e9c0*/  IMAD.MOV.U32 R3, RZ, RZ, R9 ;  /* 0x000000ffff037224 */ /* 0x000fe200078e0009 */
[----:B--2---:R-:W-:-:S04]  /*1e9d0*/  @P0 SHF.R.U32.HI R3, RZ, R11, R0 ;  /* 0x0000000bff030219 */ /* 0x004fc80000011600 */
        /* <DEDUP_REMOVED lines=25> */
.L_x_11797:
[----:B------:R-:W-:Y:S01]  /*1eb70*/  IMAD R21, R20, R21, RZ ;  /* 0x0000001514157224 */ /* 0x000fe200078e02ff */
[----:B------:R-:W-:Y:S01]  /*1eb80*/  BSSY B1, `(.L_x_11602) ;  /* 0x0000011000017945 */ /* 0x000fe20003800000 */
[----:B------:R-:W-:-:S05]  /*1eb90*/  IMAD.IADD R6, R25, 0x1, R27 ;  /* 0x0000000119067824 */ /* 0x000fca00078e021b */
        /* <DEDUP_REMOVED lines=15> */
.L_x_11603:
[----:B------:R-:W-:Y:S05]  /*1ec90*/  BSYNC B1 ;  /* 0x0000000000017941 */ /* 0x000fea0003800000 */
.L_x_11602:
[----:B------:R-:W-:-:S03]  /*1eca0*/  UMOV UR4, 0xffffffff ;  /* 0xffffffff00047882 */ /* 0x000fc60000000000 */
[----:B------:R-:W-:Y:S05]  /*1ecb0*/  BRA.DIV UR4, `(.L_x_11604) ;  /* 0x0000009204f87947 */ /* 0x000fea000b800000 */
[----:B--2---:R2:W0:Y:S04]  /*1ecc0*/  SHFL.IDX PT, R3, R4, 0x1, 0x1c1f ;  /* 0x003c1f0004037f89 */ /* 0x00442800000e0000 */
[----:B---34-:R2:W3:Y:S02]  /*1ecd0*/  SHFL.IDX PT, R14, R0, 0x1, 0x1c1f ;  /* 0x003c1f00000e7f89 */ /* 0x0184e400000e0000 */
.L_x_11801:
        /* <DEDUP_REMOVED lines=16> */
.L_x_11593:
[----:B------:R-:W-:Y:S05]  /*1ede0*/  BSYNC B0 ;  /* 0x0000000000007941 */ /* 0x000fea0003800000 */
.L_x_11585:
[----:B------:R-:W-:Y:S02]  /*1edf0*/  ULDC UR4, c[0x0][0xc3c] ;  /* 0x00030f0000047ab9 */ /* 0x000fe40000000800 */
[----:B-1----:R-:W-:-:S13]  /*1ee00*/  ISETP.GE.AND P0, PT, R35, UR4, PT ;  /* 0x0000000423007c0c */ /* 0x002fda000bf06270 */
[----:B------:R-:W-:Y:S05]  /*1ee10*/  @!P0 BRA `(.L_x_11605) ;  /* 0xfffffe2400c88947 */ /* 0x000fea000383ffff */
[----:B------:R-:W-:Y:S05]  /*1ee20*/  BRA `(.L_x_11378) ;  /* 0x0000008000687947 */ /* 0x000fea0003800000 */
.L_x_11376:
        /* <DEDUP_REMOVED lines=16> */
.L_x_11606:
        /* <DEDUP_REMOVED lines=44> */
.L_x_11610:
        /* <DEDUP_REMOVED lines=37> */
.L_x_11608:
        /* <DEDUP_REMOVED lines=13> */
.L_x_11611:
[----:B-1----:R-:W-:Y:S02]  /*1f510*/  IMAD R24, R24, UR5, R5 ;  /* 0x0000000518187c24 */ /* 0x002fe4000f8e0205 */
[----:B------:R-:W-:-:S03]  /*1f520*/  VIADD R27, R27, UR4 ;  /* 0x000000041b1b7c36 */ /* 0x000fc60008000000 */
[----:B------:R-:W-:Y:S01]  /*1f530*/  IADD3 R4, -R24, UR6, RZ ;  /* 0x0000000618047c10 */ /* 0x000fe2000fffe1ff */
[----:B------:R-:W-:Y:S06]  /*1f540*/  @!P1 BRA `(.L_x_11612) ;  /* 0x0000000000e89947 */ /* 0x000fec0003800000 */
[----:B--2---:R-:W-:Y:S02]  /*1f550*/  IABS R7, R25 ;  /* 0x0000001900077213 */ /* 0x004fe40000000000 */
[----:B------:R-:W-:Y:S02]  /*1f560*/  IABS R5, R6 ;  /* 0x0000000600057213 */ /* 0x000fe40000000000 */
[----:B------:R-:W1:Y:S08]  /*1f570*/  I2F.RP R8, R7 ;  /* 0x0000000700087306 */ /* 0x000e700000209400 */
[----:B-1----:R-:W0:Y:S02]  /*1f580*/  MUFU.RCP R8, R8 ;  /* 0x0000000800087308 */ /* 0x002e240000001000 */
[----:B0-----:R-:W-:Y:S01]  /*1f590*/  VIADD R2, R8, 0xffffffe ;  /* 0x0ffffffe08027836 */ /* 0x001fe20000000000 */
[----:B------:R-:W-:-:S05]  /*1f5a0*/  IABS R8, R4 ;  /* 0x0000000400087213 */ /* 0x000fca0000000000 */
[----:B------:R0:W1:Y:S02]  /*1f5b0*/  F2I.FTZ.U32.TRUNC.NTZ R3, R2 ;  /* 0x0000000200037305 */ /* 0x000064000021f000 */
[----:B0-----:R-:W-:Y:S02]  /*1f5c0*/  IMAD.MOV.U32 R2, RZ, RZ, RZ ;  /* 0x000000ffff027224 */ /* 0x001fe400078e00ff */
[----:B-1----:R-:W-:-:S04]  /*1f5d0*/  IMAD.MOV R10, RZ, RZ, -R3 ;  /* 0x000000ffff0a7224 */ /* 0x002fc800078e0a03 */
[----:B------:R-:W-:Y:S01]  /*1f5e0*/  IMAD R9, R10, R7, RZ ;  /* 0x000000070a097224 */ /* 0x000fe200078e02ff */
[----:B------:R-:W-:-:S03]  /*1f5f0*/  IABS R10, R25 ;  /* 0x00000019000a7213 */ /* 0x000fc60000000000 */
[----:B------:R-:W-:Y:S02]  /*1f600*/  IMAD.HI.U32 R3, R3, R9, R2 ;  /* 0x0000000903037227 */ /* 0x000fe400078e0002 */
[----:B------:R-:W0:Y:S02]  /*1f610*/  I2F.RP R9, R5 ;  /* 0x0000000500097306 */ /* 0x000e240000209400 */
[----:B------:R-:W-:Y:S01]  /*1f620*/  IMAD.MOV R11, RZ, RZ, -R10 ;  /* 0x000000ffff0b7224 */ /* 0x000fe200078e0a0a */
[----:B------:R-:W-:Y:S01]  /*1f630*/  IABS R10, R6 ;  /* 0x00000006000a7213 */ /* 0x000fe20000000000 */
[----:B------:R-:W-:-:S04]  /*1f640*/  IMAD.HI.U32 R2, R3, R8, RZ ;  /* 0x0000000803027227 */ /* 0x000fc800078e00ff */
[----:B------:R-:W-:Y:S02]  /*1f650*/  IMAD R8, R2, R11, R8 ;  /* 0x0000000b02087224 */ /* 0x000fe400078e0208 */
[----:B------:R-:W-:-:S03]  /*1f660*/  IMAD.MOV R10, RZ, RZ, -R10 ;  /* 0x000000ffff0a7224 */ /* 0x000fc600078e0a0a */
[----:B------:R-:W-:Y:S01]  /*1f670*/  ISETP.GT.U32.AND P1, PT, R7, R8, PT ;  /* 0x000000080700720c */ /* 0x000fe20003f24070 */
[----:B0-----:R-:W0:-:S12]  /*1f680*/  MUFU.RCP R9, R9 ;  /* 0x0000000900097308 */ /* 0x001e180000001000 */
[----:B------:R-:W-:Y:S02]  /*1f690*/  @!P1 IMAD.IADD R8, R8, 0x1, -R7 ;  /* 0x0000000108089824 */ /* 0x000fe400078e0a07 */
[----:B------:R-:W-:Y:S01]  /*1f6a0*/  @!P1 VIADD R2, R2, 0x1 ;  /* 0x0000000102029836 */ /* 0x000fe20000000000 */
[----:B------:R-:W-:Y:S02]  /*1f6b0*/  ISETP.NE.AND P1, PT, R25, RZ, PT ;  /* 0x000000ff1900720c */ /* 0x000fe40003f25270 */
[----:B------:R-:W-:Y:S01]  /*1f6c0*/  ISETP.GE.U32.AND P0, PT, R8, R7, PT ;  /* 0x000000070800720c */ /* 0x000fe20003f06070 */
[----:B0-----:R-:W-:Y:S01]  /*1f6d0*/  VIADD R3, R9, 0xffffffe ;  /* 0x0ffffffe09037836 */ /* 0x001fe20000000000 */
[----:B------:R-:W-:-:S04]  /*1f6e0*/  LOP3.LUT R7, R4, R25, RZ, 0x3c, !PT ;  /* 0x0000001904077212 */ /* 0x000fc800078e3cff */
[----:B------:R-:W-:Y:S01]  /*1f6f0*/  ISETP.GE.AND P2, PT, R7, RZ, PT ;  /* 0x000000ff0700720c */ /* 0x000fe20003f46270 */
[----:B------:R-:W0:Y:S06]  /*1f700*/  F2I.FTZ.U32.TRUNC.NTZ R3, R3 ;  /* 0x0000000300037305 */ /* 0x000e2c000021f000 */
[----:B------:R-:W-:-:S04]  /*1f710*/  @P0 VIADD R2, R2, 0x1 ;  /* 0x0000000102020836 */ /* 0x000fc80000000000 */
[----:B------:R-:W-:-:S04]  /*1f720*/  IMAD.MOV.U32 R9, RZ, RZ, R2 ;  /* 0x000000ffff097224 */ /* 0x000fc800078e0002 */
[----:B------:R-:W-:Y:S01]  /*1f730*/  @!P2 IMAD.MOV R9, RZ, RZ, -R9 ;  /* 0x000000ffff09a224 */ /* 0x000fe200078e0a09 */
[----:B------:R-:W-:Y:S01]  /*1f740*/  @!P1 LOP3.LUT R9, RZ, R25, RZ, 0x33, !PT ;  /* 0x00000019ff099212 */ /* 0x000fe200078e33ff */
[----:B0-----:R-:W-:-:S03]  /*1f750*/  IMAD.MOV R2, RZ, RZ, -R3 ;  /* 0x000000ffff027224 */ /* 0x001fc600078e0a03 */
[----:B------:R-:W-:Y:S01]  /*1f760*/  IABS R8, R9 ;  /* 0x0000000900087213 */ /* 0x000fe20000000000 */
[----:B------:R-:W-:Y:S02]  /*1f770*/  IMAD R7, R2, R5, RZ ;  /* 0x0000000502077224 */ /* 0x000fe400078e02ff */
[----:B------:R-:W-:-:S04]  /*1f780*/  IMAD.MOV.U32 R2, RZ, RZ, RZ ;  /* 0x000000ffff027224 */ /* 0x000fc800078e00ff */
        /* <DEDUP_REMOVED lines=22> */
.L_x_11612:
        /* <DEDUP_REMOVED lines=15> */
[----:B------:R-:W-:Y:S02]  /*1f9e0*/  IMAD.MOV.U32 R9, RZ, RZ, R11 ;  /* 0x000000ffff097224 */ /* 0x000fe400078e000b */
        /* <DEDUP_REMOVED lines=19> */
[----:B------:R-:W-:-:S02]  /*1fb20*/  IABS R10, R4 ;  /* 0x00000004000a7213 */ /* 0x000fc40000000000 */
[----:B------:R-:W-:Y:S01]  /*1fb30*/  IABS R8, R6 ;  /* 0x0000000600087213 */ /* 0x000fe20000000000 */
[----:B------:R-:W-:Y:S01]  /*1fb40*/  IMAD.MOV R26, RZ, RZ, -R6 ;  /* 0x000000ffff1a7224 */ /* 0x000fe200078e0a06 */
[----:B------:R-:W-:Y:S02]  /*1fb50*/  IADD3 R7, R7, 0x1000000, R4 ;  /* 0x0100000007077810 */ /* 0x000fe40007ffe004 */
[----:B------:R-:W0:Y:S08]  /*1fb60*/  I2F.RP R9, R8 ;  /* 0x0000000800097306 */ /* 0x000e300000209400 */
[----:B0-----:R-:W0:Y:S02]  /*1fb70*/  MUFU.RCP R9, R9 ;  /* 0x0000000900097308 */ /* 0x001e240000001000 */
[----:B0-----:R-:W-:-:S06]  /*1fb80*/  VIADD R3, R9, 0xffffffe ;  /* 0x0ffffffe09037836 */ /* 0x001fcc0000000000 */
[----:B------:R-:W0:Y:S02]  /*1fb90*/  F2I.FTZ.U32.TRUNC.NTZ R3, R3 ;  /* 0x0000000300037305 */ /* 0x000e24000021f000 */
[----:B0-----:R-:W-:-:S04]  /*1fba0*/  IMAD.MOV R11, RZ, RZ, -R3 ;  /* 0x000000ffff0b7224 */ /* 0x001fc800078e0a03 */
[----:B------:R-:W-:Y:S01]  /*1fbb0*/  IMAD R5, R11, R8, RZ ;  /* 0x000000080b057224 */ /* 0x000fe200078e02ff */
[----:B------:R-:W-:-:S03]  /*1fbc0*/  IABS R11, R6 ;  /* 0x00000006000b7213 */ /* 0x000fc60000000000 */
        /* <DEDUP_REMOVED lines=16> */
.L_x_11613:
[----:B------:R-:W-:-:S05]  /*1fcd0*/  LOP3.LUT R2, RZ, R2, RZ, 0x33, !PT ;  /* 0x00000002ff027212 */ /* 0x000fca00078e33ff */
[----:B------:R-:W-:Y:S01]  /*1fce0*/  IMAD.IADD R25, R25, 0x1, R2 ;  /* 0x0000000119197824 */ /* 0x000fe200078e0202 */
[----:B------:R-:W-:Y:S06]  /*1fcf0*/  BRA `(.L_x_11614) ;  /* 0x00000000000c7947 */ /* 0x000fec0003800000 */
.L_x_11609:
[----:B------:R-:W-:Y:S02]  /*1fd00*/  IMAD.MOV.U32 R25, RZ, RZ, RZ ;  /* 0x000000ffff197224 */ /* 0x000fe400078e00ff */
[----:B------:R-:W-:Y:S02]  /*1fd10*/  IMAD.U32 R24, RZ, RZ, UR6 ;  /* 0x00000006ff187e24 */ /* 0x000fe4000f8e00ff */
[----:B------:R-:W-:-:S07]  /*1fd20*/  IMAD.MOV.U32 R26, RZ, RZ, RZ ;  /* 0x000000ffff1a7224 */ /* 0x000fce00078e00ff */
.L_x_11614:
[----:B------:R-:W-:-:S13]  /*1fd30*/  ISETP.NE.AND P0, PT, R0, RZ, PT ;  /* 0x000000ff0000720c */ /* 0x000fda0003f05270 */
[----:B------:R-:W0:Y:S01]  /*1fd40*/  @!P0 S2R R3, SR_CgaCtaId ;  /* 0x0000000000038919 */ /* 0x000e220000008800 */
[----:B------:R-:W-:-:S04]  /*1fd50*/  @!P0 MOV R0, 0x400 ;  /* 0x0000040000008802 */ /* 0x000fc80000000f00 */
[----:B0-----:R-:W-:-:S05]  /*1fd60*/  @!P0 LEA R0, R3, R0, 0x18 ;  /* 0x0000000003008211 */ /* 0x001fca00078ec0ff */
[----:B------:R0:W-:Y:S01]  /*1fd70*/  @!P0 STS.128 [R0+0x2d8d0], R24 ;  /* 0x02d8d01800008388 */ /* 0x0001e20000000c00 */
[----:B------:R-:W-:Y:S06]  /*1fd80*/  BAR.ARV 0x5, 0x200 ;  /* 0x0148000000007b1d */ /* 0x000fec0000002000 */
.L_x_11607:
        /* <DEDUP_REMOVED lines=28> */
[----:B------:R-:W-:Y:S01]  /*1ff50*/  SHF.R.U32.HI R3, RZ, 0x2, R6 ;  /* 0x00000002ff037819 */ /* 0x000fe20000011606 */
[----:B------:R-:W-:-:S02]  /*1ff60*/  IMAD.MOV.U32 R6, RZ, RZ, 0x1 ;  /* 0x00000001ff067424 */ /* 0x000fc400078e00ff */
[----:B------:R-:W-:Y:S01]  /*1ff70*/  STL [R1+0x10], R5 ;  /* 0x0000100501007387 */ /* 0x000fe20000100800 */
[----:B------:R-:W-:-:S03]  /*1ff80*/  LOP3.LUT R2, R2, 0x60, RZ, 0xc0, !PT ;  /* 0x0000006002027812 */ /* 0x000fc600078ec0ff */
[----:B------:R-:W-:Y:S04]  /*1ff90*/  STL [R1+0x48], RZ ;  /* 0x000048ff01007387 */ /* 0x000fe80000100800 */
[----:B------:R0:W-:Y:S04]  /*1ffa0*/  STL [R1+0x4], R4 ;  /* 0x0000040401007387 */ /* 0x0001e80000100800 */
[----:B------:R1:W-:Y:S01]  /*1ffb0*/  STL [R1], R6 ;  /* 0x0000000601007387 */ /* 0x0003e20000100800 */
[----:B0-----:R-:W-:Y:S02]  /*1ffc0*/  LOP3.LUT R4, R3, R2, RZ, 0xfc, !PT ;  /* 0x0000000203047212 */ /* 0x001fe400078efcff */
[----:B------:R-:W-:-:S02]  /*1ffd0*/  LOP3.LUT R3, R0, 0x20, RZ, 0xfc, !PT ;  /* 0x0000002000037812 */ /* 0x000fc400078efcff */
[----:B------:R-:W-:Y:S01]  /*1ffe0*/  LOP3.LUT R2, R0, 0x40, RZ, 0xfc, !PT ;  /* 0x0000004000027812 */ /* 0x000fe200078efcff */
[----:B------:R-:W-:-:S05]  /*1fff0*/  IMAD R0, R5, 0x2, R18 ;  /* 0x0000000205007824 */ /* 0x000fca00078e0212 */
[----:B------:R1:W-:Y:S02]  /*20000*/  STL [R1+0x30], R0 ;  /* 0x0000300001007387 */ /* 0x0003e40000100800 */
.L_x_11736:
[----:B------:R-:W-:Y:S05]  /*20010*/  YIELD ;  /* 0x0000000000007946 */ /* 0x000fea0003800000 */
[----:B------:R-:W-:Y:S01]  /*20020*/  ULDC.64 UR4, c[0x0][0xa28] ;  /* 0x00028a0000047ab9 */ /* 0x000fe20000000a00 */
[----:B------:R-:W-:Y:S01]  /*20030*/  IMAD.MOV.U32 R11, RZ, RZ, RZ ;  /* 0x000000ffff0b7224 */ /* 0x000fe200078e00ff */
[----:B------:R-:W-:Y:S01]  /*20040*/  ISETP.NE.U32.AND P0, PT, RZ, UR4, PT ;  /* 0x00000004ff007c0c */ /* 0x000fe2000bf05070 */
[----:B01----:R-:W0:Y:S01]  /*20050*/  LDC.64 R6, c[0x0][0xa00] ;  /* 0x00028000ff067b82 */ /* 0x003e220000000a00 */
[----:B------:R-:W-:Y:S01]  /*20060*/  IMAD.MOV.U32 R0, RZ, RZ, RZ ;  /* 0x000000ffff007224 */ /* 0x000fe200078e00ff */
[----:B------:R-:W-:Y:S01]  /*20070*/  ULDC.64 UR6, c[0x0][0xa10] ;  /* 0x0002840000067ab9 */ /* 0x000fe20000000a00 */
[----:B------:R-:W-:Y:S01]  /*20080*/  ISETP.NE.AND.EX P0, PT, RZ, UR5, PT, P0 ;  /* 0x00000005ff007c0c */ /* 0x000fe2000bf05300 */
[----:B------:R-:W-:-:S12]  /*20090*/  ULDC.64 UR4, c[0x0][0xa18] ;  /* 0x0002860000047ab9 */ /* 0x000fd80000000a00 */
[----:B------:R-:W1:Y:S02]  /*200a0*/  @P0 LDC.64 R2, c[0x0][0xa28] ;  /* 0x00028a00ff020b82 */ /* 0x000e640000000a00 */
[----:B-1----:R-:W-:-:S05]  /*200b0*/  @P0 IMAD.WIDE R2, R27, 0x4, R2 ;  /* 0x000000041b020825 */ /* 0x002fca00078e0202 */
[----:B--2---:R1:W2:Y:S01]  /*200c0*/  @P0 LDG.E R11, desc[UR54][R2.64] ;  /* 0x00000036020b0981 */ /* 0x0042a2000c1e1900 */
[----:B------:R-:W-:Y:S01]  /*200d0*/  ISETP.NE.U32.AND P0, PT, RZ, UR4, PT ;  /* 0x00000004ff007c0c */ /* 0x000fe2000bf05070 */
[----:B0-----:R-:W-:Y:S01]  /*200e0*/  IMAD.WIDE R6, R27, 0x4, R6 ;  /* 0x000000041b067825 */ /* 0x001fe200078e0206 */
[----:B------:R-:W-:Y:S02]  /*200f0*/  ISETP.NE.U32.AND P1, PT, RZ, UR6, PT ;  /* 0x00000006ff007c0c */ /* 0x000fe4000bf25070 */
[----:B------:R-:W-:Y:S01]  /*20100*/  ISETP.NE.AND.EX P2, PT, RZ, UR5, PT, P0 ;  /* 0x00000005ff007c0c */ /* 0x000fe2000bf45300 */
[----:B------:R-:W-:Y:S01]  /*20110*/  ULDC.64 UR4, c[0x0][0xa00] ;  /* 0x0002800000047ab9 */ /* 0x000fe20000000a00 */
[----:B------:R-:W-:Y:S01]  /*20120*/  ISETP.NE.AND.EX P1, PT, RZ, UR7, PT, P1 ;  /* 0x00000007ff007c0c */ /* 0x000fe2000bf25310 */
[----:B------:R-:W-:Y:S01]  /*20130*/  IMAD.MOV.U32 R4, RZ, RZ, RZ ;  /* 0x000000ffff047224 */ /* 0x000fe200078e00ff */
[----:B------:R-:W-:Y:S01]  /*20140*/  ISETP.NE.U32.AND P0, PT, RZ, UR4, PT ;  /* 0x00000004ff007c0c */ /* 0x000fe2000bf05070 */
[----:B-1----:R-:W0:Y:S03]  /*20150*/  LDC.64 R2, c[0x0][0xa10] ;  /* 0x00028400ff027b82 */ /* 0x002e260000000a00 */
[----:B------:R-:W-:-:S05]  /*20160*/  ISETP.NE.AND.EX P0, PT, RZ, UR5, PT, P0 ;  /* 0x00000005ff007c0c */ /* 0x000fca000bf05300 */
[----:B------:R-:W1:Y:S08]  /*20170*/  @P2 LDC.64 R8, c[0x0][0xa18] ;  /* 0x00028600ff082b82 */ /* 0x000e700000000a00 */
[----:B---3--:R-:W3:Y:S01]  /*20180*/  @P0 LDG.E R0, desc[UR54][R6.64] ;  /* 0x0000003606000981 */ /* 0x008ee2000c1e1900 */
[----:B------:R-:W-:Y:S01]  /*20190*/  ULDC UR4, c[0x0][0x288] ;  /* 0x0000a20000047ab9 */ /* 0x000fe20000000800 */
[----:B0-----:R-:W-:-:S05]  /*201a0*/  IMAD.WIDE R2, R27, 0x4, R2 ;  /* 0x000000041b027825 */ /* 0x001fca00078e0202 */
[----:B-----5:R-:W5:Y:S01]  /*201b0*/  @P1 LDG.E R4, desc[UR54][R2.64] ;  /* 0x0000003602041981 */ /* 0x020f62000c1e1900 */
[----:B-1----:R-:W-:-:S03]  /*201c0*/  @P2 IMAD.WIDE R8, R27, 0x4, R8 ;  /* 0x000000041b082825 */ /* 0x002fc600078e0208 */
[----:B---3--:R0:W-:Y:S02]  /*201d0*/  STL [R1+0x34], R0 ;  /* 0x0000340001007387 */ /* 0x0081e40000100800 */
[----:B0-----:R-:W-:Y:S01]  /*201e0*/  IMAD.U32 R0, RZ, RZ, UR4 ;  /* 0x00000004ff007e24 */ /* 0x001fe2000f8e00ff */
[----:B------:R-:W-:-:S05]  /*201f0*/  ULDC.64 UR4, c[0x0][0x418] ;  /* 0x0001060000047ab9 */ /* 0x000fca0000000a00 */
        /* <DEDUP_REMOVED lines=11> */
[----:B--2---:R0:W-:Y:S01]  /*202b0*/  STL [R1+0x28], R11 ;  /* 0x0000280b01007387 */ /* 0x0041e20000100800 */
[----:B------:R-:W-:Y:S01]  /*202c0*/  IMAD.MOV.U32 R12, RZ, RZ, R0 ;  /* 0x000000ffff0c7224 */ /* 0x000fe200078e0000 */
[----:B------:R-:W-:Y:S06]  /*202d0*/  @P2 BRA `(.L_x_11616) ;  /* 0x0000000000142947 */ /* 0x000fec0003800000 */
[----:B------:R-:W-:Y:S05]  /*202e0*/  @!P0 BRA `(.L_x_11616) ;  /* 0x0000000000108947 */ /* 0x000fea0003800000 */
[----:B0-----:R-:W2:Y:S04]  /*202f0*/  LDG.E R0, desc[UR54][R6.64] ;  /* 0x0000003606007981 */ /* 0x001ea8000c1e1900 */
[----:B------:R-:W2:Y:S02]  /*20300*/  LDG.E R6, desc[UR54][R6.64+0x4] ;  /* 0x0000043606067981 */ /* 0x000ea4000c1e1900 */
[----:B--2---:R-:W-:-:S05]  /*20310*/  IMAD.IADD R12, R6, 0x1, -R0 ;  /* 0x00000001060c7824 */ /* 0x004fca00078e0a00 */
[----:B------:R1:W-:Y:S02]  /*20320*/  STL [R1+0x8], R12 ;  /* 0x0000080c01007387 */ /* 0x0003e40000100800 */
.L_x_11616:
[----:B------:R-:W-:Y:S01]  /*20330*/  ULDC.64 UR4, c[0x0][0xa20] ;  /* 0x0002880000047ab9 */ /* 0x000fe20000000a00 */
[C---:B------:R-:W-:Y:S02]  /*20340*/  LOP3.LUT R10, R26.reuse, 0xff000000, RZ, 0xc0, !PT ;  /* 0xff0000001a0a7812 */ /* 0x040fe400078ec0ff */
[----:B------:R-:W-:Y:S02]  /*20350*/  ISETP.NE.U32.AND P0, PT, RZ, UR4, PT ;  /* 0x00000004ff007c0c */ /* 0x000fe4000bf05070 */
[----:B------:R-:W-:Y:S02]  /*20360*/  SHF.R.U32.HI R10, RZ, 0x8, R10 ;  /* 0x00000008ff0a7819 */ /* 0x000fe4000001160a */
[----:B------:R-:W-:Y:S02]  /*20370*/  ISETP.NE.AND.EX P0, PT, RZ, UR5, PT, P0 ;  /* 0x00000005ff007c0c */ /* 0x000fe4000bf05300 */
[C---:B0-----:R-:W-:Y:S02]  /*20380*/  LOP3.LUT R0, R26.reuse, 0xff0000, RZ, 0xc0, !PT ;  /* 0x00ff00001a007812 */ /* 0x041fe400078ec0ff */
[----:B------:R-:W-:-:S02]  /*20390*/  LOP3.LUT R17, R26, 0xffff, RZ, 0xc0, !PT ;  /* 0x0000ffff1a117812 */ /* 0x000fc400078ec0ff */
[----:B------:R-:W-:-:S07]  /*203a0*/  LEA.HI R10, R0, R10, RZ, 0x10 ;  /* 0x0000000a000a7211 */ /* 0x000fce00078f80ff */
[----:B------:R-:W-:Y:S05]  /*203b0*/  @!P0 BRA `(.L_x_11617) ;  /* 0x0000000000108947 */ /* 0x000fea0003800000 */
[----:B------:R-:W0:Y:S02]  /*203c0*/  LDC.64 R6, c[0x0][0xa20] ;  /* 0x00028800ff067b82 */ /* 0x000e240000000a00 */
[----:B0-----:R-:W-:-:S05]  /*203d0*/  IMAD.WIDE R6, R27, 0x4, R6 ;  /* 0x000000041b067825 */ /* 0x001fca00078e0206 */
[----:B------:R0:W5:Y:S01]  /*203e0*/  LDG.E R5, desc[UR54][R6.64] ;  /* 0x0000003606057981 */ /* 0x000162000c1e1900 */
[----:B------:R-:W-:Y:S05]  /*203f0*/  BRA `(.L_x_11618) ;  /* 0x0000000000247947 */ /* 0x000fea0003800000 */
.L_x_11617:
        /* <DEDUP_REMOVED lines=9> */
.L_x_11618:
[----:B------:R-:W2:Y:S04]  /*20490*/  @P1 LDG.E R0, desc[UR54][R2.64] ;  /* 0x0000003602001981 */ /* 0x000ea8000c1e1900 */
[----:B0-----:R0:W2:Y:S01]  /*204a0*/  @P1 LDG.E R6, desc[UR54][R2.64+0x4] ;  /* 0x0000043602061981 */ /* 0x0010a2000c1e1900 */
[----:B------:R-:W-:Y:S02]  /*204b0*/  IMAD R25, R25, 0xc0, RZ ;  /* 0x000000c019197824 */ /* 0x000fe400078e02ff */
[----:B-----5:R-:W-:Y:S01]  /*204c0*/  IMAD.IADD R5, R5, 0x1, -R11 ;  /* 0x0000000105057824 */ /* 0x020fe200078e0a0b */
[----:B0-----:R-:W0:Y:S02]  /*204d0*/  LDC R2, c[0x0][0x448] ;  /* 0x00011200ff027b82 */ /* 0x001e240000000800 */
[----:B0-----:R-:W-:-:S13]  /*204e0*/  ISETP.NE.AND P2, PT, R2, 0x1, PT ;  /* 0x000000010200780c */ /* 0x001fda0003f45270 */
[----:B------:R-:W0:Y:S08]  /*204f0*/  @P2 LDC R3, c[0x0][0x44c] ;  /* 0x00011300ff032b82 */ /* 0x000e300000000800 */
[----:B------:R-:W3:Y:S01]  /*20500*/  @P2 LDC R2, c[0x0][0x450] ;  /* 0x00011400ff022b82 */ /* 0x000ee20000000800 */
[----:B--2---:R-:W-:Y:S02]  /*20510*/  @P1 IMAD.IADD R8, R6, 0x1, -R0 ;  /* 0x0000000106081824 */ /* 0x004fe400078e0a00 */
[----:B------:R-:W-:-:S02]  /*20520*/  VIADD R0, R25, 0xbf ;  /* 0x000000bf19007836 */ /* 0x000fc40000000000 */
[----:B------:R-:W-:Y:S02]  /*20530*/  IMAD.IADD R11, R5, 0x1, R8 ;  /* 0x00000001050b7824 */ /* 0x000fe400078e0208 */
[----:B0-----:R-:W-:-:S03]  /*20540*/  @P2 IMAD.HI.U32 R3, R0, R3, RZ ;  /* 0x0000000300032227 */ /* 0x001fc600078e00ff */
[----:B------:R0:W-:Y:S01]  /*20550*/  STL [R1+0x18], R11 ;  /* 0x0000180b01007387 */ /* 0x0001e20000100800 */
[C---:B------:R-:W-:Y:S01]  /*20560*/  VIADD R22, R11.reuse, 0x7f ;  /* 0x0000007f0b167836 */ /* 0x040fe20000000000 */
[----:B---3--:R-:W-:Y:S02]  /*20570*/  @P2 SHF.R.U32.HI R0, RZ, R2, R3 ;  /* 0x00000002ff002219 */ /* 0x008fe40000011603 */
[----:B------:R-:W-:Y:S02]  /*20580*/  IADD3 R21, R11, 0x1, -R12 ;  /* 0x000000010b157810 */ /* 0x000fe40007ffe80c */
[----:B------:R-:W-:-:S03]  /*20590*/  SHF.R.S32.HI R2, RZ, 0x1f, R22 ;  /* 0x0000001fff027819 */ /* 0x000fc60000011416 */
[----:B------:R-:W-:Y:S01]  /*205a0*/  IMAD.IADD R0, R21, 0x1, R0 ;  /* 0x0000000115007824 */ /* 0x000fe200078e0200 */
[----:B------:R-:W-:Y:S02]  /*205b0*/  LEA.HI R22, R2, R22, RZ, 0x7 ;  /* 0x0000001602167211 */ /* 0x000fe400078f38ff */
[----:B------:R-:W2:Y:S02]  /*205c0*/  LDC.64 R2, c[0x0][0x9e0] ;  /* 0x00027800ff027b82 */ /* 0x000ea40000000a00 */
[----:B------:R-:W-:Y:S02]  /*205d0*/  SHF.R.S32.HI R22, RZ, 0x7, R22 ;  /* 0x00000007ff167819 */ /* 0x000fe40000011416 */
[----:B--2---:R-:W-:Y:S01]  /*205e0*/  ISETP.GE.AND P3, PT, R3, 0x1, PT ;  /* 0x000000010300780c */ /* 0x004fe20003f66270 */
[----:B------:R-:W-:-:S12]  /*205f0*/  IMAD.IADD R2, R0, 0x1, R2 ;  /* 0x0000000100027824 */ /* 0x000fd800078e0202 */
[----:B0-----:R-:W-:Y:S05]  /*20600*/  @!P3 BRA `(.L_x_11619) ;  /* 0x000000000048b947 */ /* 0x001fea0003800000 */
        /* <DEDUP_REMOVED lines=11> */
.L_x_11621:
[----:B------:R-:W-:-:S13]  /*206c0*/  ISETP.NE.AND P0, PT, R3, 0x1, PT ;  /* 0x000000010300780c */ /* 0x000fda0003f05270 */
[----:B------:R-:W0:Y:S02]  /*206d0*/  @P0 LDC.64 R6, c[0x0][0x9e8] ;  /* 0x00027a00ff060b82 */ /* 0x000e240000000a00 */
[----:B0-----:R-:W-:-:S05]  /*206e0*/  @P0 IMAD.HI.U32 R6, R9, R6, RZ ;  /* 0x0000000609060227 */ /* 0x001fca00078e00ff */
[----:B------:R-:W-:-:S07]  /*206f0*/  @P0 SHF.R.U32.HI R9, RZ, R7, R6 ;  /* 0x00000007ff090219 */ /* 0x000fce0000011606 */
.L_x_11622:
[----:B------:R-:W-:Y:S05]  /*20700*/  BSYNC B0 ;  /* 0x0000000000007941 */ /* 0x000fea0003800000 */
.L_x_11620:
[----:B------:R-:W-:-:S05]  /*20710*/  IMAD R9, R9, R3, R3 ;  /* 0x0000000309097224 */ /* 0x000fca00078e0203 */
[----:B------:R-:W-:-:S07]  /*20720*/  VIMNMX R2, R2, R9, PT ;  /* 0x0000000902027248 */ /* 0x000fce0003fe0100 */
.L_x_11619:
[----:B------:R-:W0:Y:S01]  /*20730*/  @P2 LDC R6, c[0x0][0x44c] ;  /* 0x00011300ff062b82 */ /* 0x000e220000000800 */
[----:B------:R-:W-:Y:S01]  /*20740*/  VIADD R2, R2, 0x7f ;  /* 0x0000007f02027836 */ /* 0x000fe20000000000 */
[----:B------:R-:W-:Y:S01]  /*20750*/  ULDC UR4, c[0x0][0x9dc] ;  /* 0x0002770000047ab9 */ /* 0x000fe20000000800 */
[----:B------:R-:W-:Y:S02]  /*20760*/  IMAD.MOV.U32 R0, RZ, RZ, R25 ;  /* 0x000000ffff007224 */ /* 0x000fe400078e0019 */
[----:B------:R-:W-:-:S03]  /*20770*/  IMAD.IADD R20, R11, 0x1, -R12 ;  /* 0x000000010b147824 */ /* 0x000fc600078e0a0c */
[----:B------:R-:W2:Y:S01]  /*20780*/  @P2 LDC R7, c[0x0][0x450] ;  /* 0x00011400ff072b82 */ /* 0x000ea20000000800 */
[----:B0-----:R-:W-:-:S05]  /*20790*/  @P2 IMAD.HI.U32 R6, R25, R6, RZ ;  /* 0x0000000619062227 */ /* 0x001fca00078e00ff */
[----:B--2---:R-:W-:Y:S02]  /*207a0*/  @P2 SHF.R.U32.HI R0, RZ, R7, R6 ;  /* 0x00000007ff002219 */ /* 0x004fe40000011606 */
[----:B------:R-:W-:-:S04]  /*207b0*/  SHF.R.S32.HI R6, RZ, 0x1f, R2 ;  /* 0x0000001fff067819 */ /* 0x000fc80000011402 */
[----:B------:R-:W-:Y:S01]  /*207c0*/  LEA.HI R6, R6, R2, RZ, 0x7 ;  /* 0x0000000206067211 */ /* 0x000fe200078f38ff */
[----:B------:R-:W-:-:S03]  /*207d0*/  IMAD.IADD R2, R20, 0x1, R0 ;  /* 0x0000000114027824 */ /* 0x000fc600078e0200 */
[----:B------:R-:W-:Y:S01]  /*207e0*/  SHF.R.S32.HI R9, RZ, 0x7, R6 ;  /* 0x00000007ff097819 */ /* 0x000fe20000011406 */
[----:B------:R-:W-:-:S03]  /*207f0*/  VIADD R0, R2, -UR4 ;  /* 0x8000000402007c36 */ /* 0x000fc60008000000 */
        /* <DEDUP_REMOVED lines=12> */
.L_x_11625:
[----:B------:R-:W-:-:S13]  /*208c0*/  ISETP.NE.AND P0, PT, R3, 0x1, PT ;  /* 0x000000010300780c */ /* 0x000fda0003f05270 */
[----:B------:R-:W0:Y:S02]  /*208d0*/  @P0 LDC.64 R6, c[0x0][0x9e8] ;  /* 0x00027a00ff060b82 */ /* 0x000e240000000a00 */
[----:B0-----:R-:W-:-:S05]  /*208e0*/  @P0 IMAD.HI.U32 R6, R2, R6, RZ ;  /* 0x0000000602060227 */ /* 0x001fca00078e00ff */
[----:B------:R-:W-:-:S07]  /*208f0*/  @P0 SHF.R.U32.HI R2, RZ, R7, R6 ;  /* 0x00000007ff020219 */ /* 0x000fce0000011606 */
.L_x_11626:
[----:B------:R-:W-:Y:S05]  /*20900*/  BSYNC B0 ;  /* 0x0000000000007941 */ /* 0x000fea0003800000 */
.L_x_11624:
[----:B------:R-:W-:-:S05]  /*20910*/  IMAD R2, R2, R3, RZ ;  /* 0x0000000302027224 */ /* 0x000fca00078e02ff */
[----:B------:R-:W-:-:S07]  /*20920*/  VIMNMX R0, R0, R2, !PT ;  /* 0x0000000200007248 */ /* 0x000fce0007fe0100 */
.L_x_11623:
        /* <DEDUP_REMOVED lines=19> */
[----:B------:R0:W2:Y:S02]  /*20a60*/  F2I.FTZ.U32.TRUNC.NTZ R3, R2 ;  /* 0x0000000200037305 */ /* 0x0000a4000021f000 */
[----:B0-----:R-:W-:-:S04]  /*20a70*/  LOP3.LUT R2, R11, R7, RZ, 0x3c, !PT ;  /* 0x000000070b027212 */ /* 0x001fc800078e3cff */
[----:B------:R-:W-:Y:S01]  /*20a80*/  ISETP.GE.AND P3, PT, R2, RZ, PT ;  /* 0x000000ff0200720c */ /* 0x000fe20003f66270 */
[----:B--2---:R-:W-:-:S04]  /*20a90*/  IMAD.MOV R2, RZ, RZ, -R3 ;  /* 0x000000ffff027224 */ /* 0x004fc800078e0a03 */
[----:B-1----:R-:W-:Y:S02]  /*20aa0*/  IMAD R12, R2, R10, RZ ;  /* 0x0000000a020c7224 */ /* 0x002fe400078e02ff */
        /* <DEDUP_REMOVED lines=16> */
.L_x_11628:
[----:B------:R-:W-:Y:S05]  /*20bb0*/  BSYNC B0 ;  /* 0x0000000000007941 */ /* 0x000fea0003800000 */
.L_x_11627:
        /* <DEDUP_REMOVED lines=24> */
.L_x_11804:
[----:B--2---:R-:W-:Y:S02]  /*20d40*/  ISETP.NE.AND P0, PT, R14, RZ, PT ;  /* 0x000000ff0e00720c */ /* 0x004fe40003f05270 */
[----:B------:R-:W-:-:S11]  /*20d50*/  PLOP3.LUT P6, PT, PT, PT, PT, 0x8, 0x0 ;  /* 0x000000000000781c */ /* 0x000fd60003fce170 */
[----:B------:R-:W-:Y:S05]  /*20d60*/  @P0 BRA `(.L_x_11632) ;  /* 0x00000000000c0947 */ /* 0x000fea0003800000 */
[----:B------:R-:W-:-:S03]  /*20d70*/  UMOV UR4, 0xffffffff ;  /* 0xffffffff00047882 */ /* 0x000fc60000000000 */
[----:B------:R-:W-:Y:S05]  /*20d80*/  BRA.DIV UR4, `(.L_x_11633) ;  /* 0x0000007604407947 */ /* 0x000fea000b800000 */
[----:B------:R-:W-:-:S13]  /*20d90*/  ELECT P6, URZ, PT ;  /* 0x00000000003f782f */ /* 0x000fda00038c0000 */
.L_x_11632:
        /* <DEDUP_REMOVED lines=9> */
.L_x_11807:
[----:B------:R-:W-:Y:S05]  /*20e30*/  BSYNC B1 ;  /* 0x0000000000017941 */ /* 0x000fea0003800000 */
.L_x_11634:
[----:B------:R-:W-:Y:S04]  /*20e40*/  BSSY B1, `(.L_x_11636) ;  /* 0x000008c000017945 */ /* 0x000fe80003800000 */
[----:B------:R-:W-:Y:S05]  /*20e50*/  @!P6 BRA `(.L_x_11637) ;  /* 0x000000080028e947 */ /* 0x000fea0003800000 */
[----:B------:R-:W2:Y:S01]  /*20e60*/  LDL R8, [R1+0x4] ;  /* 0x0000040001087983 */ /* 0x000ea20000100800 */
[----:B------:R-:W-:Y:S01]  /*20e70*/  IMAD R10, R29, 0x8, R18 ;  /* 0x000000081d0a7824 */ /* 0x000fe200078e0212 */
[----:B------:R-:W3:Y:S01]  /*20e80*/  S2R R7, SR_TID.X ;  /* 0x0000000000077919 */ /* 0x000ee20000002100 */
[----:B------:R-:W-:Y:S01]  /*20e90*/  BSSY B2, `(.L_x_11638) ;  /* 0x0000006000027945 */ /* 0x000fe20003800000 */
[----:B---3--:R-:W-:-:S04]  /*20ea0*/  LOP3.LUT R7, R7, 0x7f, RZ, 0xc0, !PT ;  /* 0x0000007f07077812 */ /* 0x008fc800078ec0ff */
[----:B------:R-:W-:Y:S02]  /*20eb0*/  ISETP.NE.AND P1, PT, R7, RZ, PT ;  /* 0x000000ff0700720c */ /* 0x000fe40003f25270 */
[----:B--2---:R-:W-:-:S04]  /*20ec0*/  SHF.L.U32 R9, R8, 0x1f, RZ ;  /* 0x0000001f08097819 */ /* 0x004fc800000006ff */
[----:B------:R-:W2:Y:S02]  /*20ed0*/  SYNCS.PHASECHK.TRANS64.TRYWAIT P0, [R10+URZ+0x2d8a0], R9 ;  /* 0x02d8a0090a0075a7 */ /* 0x000ea4000800017f */
[----:B--2---:R-:W-:Y:S05]  /*20ee0*/  @!P0 BRA `(.L_x_11639) ;  /* 0x00000074001c8947 */ /* 0x004fea0003800000 */
.L_x_11808:
[----:B------:R-:W-:Y:S05]  /*20ef0*/  BSYNC B2 ;  /* 0x0000000000027941 */ /* 0x000fea0003800000 */
.L_x_11638:
[----:B------:R-:W-:Y:S04]  /*20f00*/  BSSY B2, `(.L_x_11640) ;  /* 0x0000009000027945 */ /* 0x000fe80003800000 */
[----:B------:R-:W-:Y:S05]  /*20f10*/  @P1 BRA `(.L_x_11641) ;  /* 0x00000000001c1947 */ /* 0x000fea0003800000 */
[----:B0-----:R-:W0:Y:S02]  /*20f20*/  S2R R6, SR_TID.X ;  /* 0x0000000000067919 */ /* 0x001e240000002100 */
[----:B0-----:R-:W-:Y:S01]  /*20f30*/  LOP3.LUT R7, R6, 0x1f, RZ, 0xc0, !PT ;  /* 0x0000001f06077812 */ /* 0x001fe200078ec0ff */
[----:B------:R-:W-:-:S03]  /*20f40*/  IMAD.MOV.U32 R6, RZ, RZ, 0x6000 ;  /* 0x00006000ff067424 */ /* 0x000fc600078e00ff */
[----:B------:R-:W-:Y:S01]  /*20f50*/  ISETP.NE.AND P0, PT, R7, RZ, PT ;  /* 0x000000ff0700720c */ /* 0x000fe20003f05270 */
[----:B------:R3:W-:-:S12]  /*20f60*/  SYNCS.ARRIVE.TRANS64 RZ, [R10+URZ+0x2d890], R6 ;  /* 0x02d890060aff79a7 */ /* 0x0007d8000800003f */
[----:B---3--:R-:W-:Y:S05]  /*20f70*/  @!P0 BRA `(.L_x_11641) ;  /* 0x0000000000048947 */ /* 0x008fea0003800000 */
[----:B------:R-:W-:Y:S01]  /*20f80*/  BPT.TRAP 0x1 ;  /* 0x000000040000795c */ /* 0x000fe20000300000 */
.L_x_11641:
[----:B------:R-:W-:Y:S05]  /*20f90*/  BSYNC B2 ;  /* 0x0000000000027941 */ /* 0x000fea0003800000 */
.L_x_11640:
        /* <DEDUP_REMOVED lines=12> */
.L_x_11642:
        /* <DEDUP_REMOVED lines=16> */
.L_x_11643:
        /* <DEDUP_REMOVED lines=16> */
.L_x_11644:
        /* <DEDUP_REMOVED lines=13> */
.L_x_11809:
[----:B------:R-:W-:Y:S05]  /*21330*/  BSYNC B2 ;  /* 0x0000000000027941 */ /* 0x000fea0003800000 */
.L_x_11645:
[----:B------:R-:W-:Y:S01]  /*21340*/  BSSY B2, `(.L_x_11647) ;  /* 0x000000b000027945 */ /* 0x000fe20003800000 */
[----:B-1----:R-:W-:Y:S02]  /*21350*/  IMAD.MOV.U32 R12, RZ, RZ, 0x0 ;  /* 0x00000000ff0c7424 */ /* 0x002fe400078e00ff */
[----:B------:R-:W-:Y:S01]  /*21360*/  IMAD.MOV.U32 R13, RZ, RZ, 0x12f00000 ;  /* 0x12f00000ff0d7424 */ /* 0x000fe200078e00ff */
[----:B------:R-:W-:Y:S06]  /*21370*/  @P1 BRA `(.L_x_11648) ;  /* 0x00000000001c1947 */ /* 0x000fec0003800000 */
[----:B------:R-:W1:Y:S02]  /*21380*/  S2R R6, SR_TID.X ;  /* 0x0000000000067919 */ /* 0x000e640000002100 */
[----:B-1----:R-:W-:Y:S01]  /*21390*/  LOP3.LUT R11, R6, 0x1f, RZ, 0xc0, !PT ;  /* 0x0000001f060b7812 */ /* 0x002fe200078ec0ff */
[----:B------:R-:W-:-:S03]  /*213a0*/  IMAD.MOV.U32 R6, RZ, RZ, 0x6000 ;  /* 0x00006000ff067424 */ /* 0x000fc600078e00ff */
[----:B------:R-:W-:Y:S01]  /*213b0*/  ISETP.NE.AND P0, PT, R11, RZ, PT ;  /* 0x000000ff0b00720c */ /* 0x000fe20003f05270 */
[----:B------:R1:W-:-:S12]  /*213c0*/  SYNCS.ARRIVE.TRANS64 RZ, [R10+URZ+0x2d8b0], R6 ;  /* 0x02d8b0060aff79a7 */ /* 0x0003d8000800003f */
[----:B-1----:R-:W-:Y:S05]  /*213d0*/  @!P0 BRA `(.L_x_11648) ;  /* 0x0000000000048947 */ /* 0x002fea0003800000 */
[----:B------:R-:W-:Y:S01]  /*213e0*/  BPT.TRAP 0x1 ;  /* 0x000000040000795c */ /* 0x000fe20000300000 */
.L_x_11648:
[----:B------:R-:W-:Y:S05]  /*213f0*/  BSYNC B2 ;  /* 0x0000000000027941 */ /* 0x000fea0003800000 */
.L_x_11647:
[----:B------:R-:W-:Y:S01]  /*21400*/  R2UR UR10, R23 ;  /* 0x00000000170a72ca */ /* 0x000fe200000e0000 */
[----:B------:R-:W-:Y:S01]  /*21410*/  UIADD3 UR4, UP0, UR40, 0x670, URZ ;  /* 0x0000067028047890 */ /* 0x000fe2000ff1e03f */
[----:B------:R-:W-:Y:S01]  /*21420*/  R2UR UR6, R12 ;  /* 0x000000000c0672ca */ /* 0x000fe200000e0000 */
[----:B0-2---:R-:W-:Y:S01]  /*21430*/  VIADD R10, R10, 0x2d8b0 ;  /* 0x0002d8b00a0a7836 */ /* 0x005fe20000000000 */
[----:B------:R-:W-:Y:S01]  /*21440*/  R2UR UR7, R13 ;  /* 0x000000000d0772ca */ /* 0x000fe200000e0000 */
[----:B------:R-:W-:Y:S01]  /*21450*/  VIADD R6, R8, 0x400 ;  /* 0x0000040008067836 */ /* 0x000fe20000000000 */
[----:B------:R-:W-:Y:S01]  /*21460*/  PLOP3.LUT P0, PT, PT, PT, PT, 0x80, 0x0 ;  /* 0x000000000000781c */ /* 0x000fe20003f0f070 */
[----:B------:R-:W-:-:S12]  /*21470*/  UIADD3.X UR5, URZ, UR41, URZ, UP0, !UPT ;  /* 0x000000293f057290 */ /* 0x000fd800087fe43f */
.L_x_11649:
        /* <DEDUP_REMOVED lines=15> */
.L_x_11650:
        /* <DEDUP_REMOVED lines=15> */
.L_x_11651:
        /* <DEDUP_REMOVED lines=10> */
.L_x_11637:
[----:B------:R-:W-:Y:S05]  /*21700*/  BSYNC B1 ;  /* 0x0000000000017941 */ /* 0x000fea0003800000 */
.L_x_11636:
        /* <DEDUP_REMOVED lines=11> */
.L_x_11668:
[----:B------:R-:W-:Y:S05]  /*217c0*/  YIELD ;  /* 0x0000000000007946 */ /* 0x000fea0003800000 */
[----:B------:R-:W-:Y:S04]  /*217d0*/  BSSY B1, `(.L_x_11652) ;  /* 0x000008b000017945 */ /* 0x000fe80003800000 */
[----:B--2---:R-:W-:Y:S05]  /*217e0*/  @!P6 BRA `(.L_x_11653) ;  /* 0x000000080024e947 */ /* 0x004fea0003800000 */
[----:B0-----:R-:W2:Y:S01]  /*217f0*/  LDL R6, [R1+0x4] ;  /* 0x0000040001067983 */ /* 0x001ea20000100800 */
[----:B------:R-:W-:Y:S01]  /*21800*/  IMAD R9, R29, 0x8, R18 ;  /* 0x000000081d097824 */ /* 0x000fe200078e0212 */
[----:B------:R-:W0:Y:S01]  /*21810*/  S2R R3, SR_TID.X ;  /* 0x0000000000037919 */ /* 0x000e220000002100 */
[----:B------:R-:W-:Y:S01]  /*21820*/  BSSY B2, `(.L_x_11654) ;  /* 0x0000006000027945 */ /* 0x000fe20003800000 */
[----:B0-----:R-:W-:-:S04]  /*21830*/  LOP3.LUT R3, R3, 0x7f, RZ, 0xc0, !PT ;  /* 0x0000007f03037812 */ /* 0x001fc800078ec0ff */
[----:B------:R-:W-:Y:S02]  /*21840*/  ISETP.NE.AND P2, PT, R3, RZ, PT ;  /* 0x000000ff0300720c */ /* 0x000fe40003f45270 */
[----:B--2---:R-:W-:-:S04]  /*21850*/  SHF.L.U32 R8, R6, 0x1f, RZ ;  /* 0x0000001f06087819 */ /* 0x004fc800000006ff */
[----:B------:R-:W0:Y:S02]  /*21860*/  SYNCS.PHASECHK.TRANS64.TRYWAIT P1, [R9+URZ+0x2d8a0], R8 ;  /* 0x02d8a008090075a7 */ /* 0x000e24000802017f */
[----:B0-----:R-:W-:Y:S05]  /*21870*/  @!P1 BRA `(.L_x_11655) ;  /* 0x0000006800e09947 */ /* 0x001fea0003800000 */
.L_x_11810:
[----:B------:R-:W-:Y:S05]  /*21880*/  BSYNC B2 ;  /* 0x0000000000027941 */ /* 0x000fea0003800000 */
.L_x_11654:
        /* <DEDUP_REMOVED lines=9> */
.L_x_11657:
[----:B------:R-:W-:Y:S05]  /*21920*/  BSYNC B2 ;  /* 0x0000000000027941 */ /* 0x000fea0003800000 */
.L_x_11656:
        /* <DEDUP_REMOVED lines=11> */
.L_x_11658:
        /* <DEDUP_REMOVED lines=10> */
[----:B------:R-:W-:Y:S01]  /*21a80*/  IMAD.MOV.U32 R23, RZ, RZ, 0x20 ;  /* 0x00000020ff177424 */ /* 0x000fe200078e00ff */
[----:B------:R-:W-:Y:S01]  /*21a90*/  PLOP3.LUT P1, PT, PT, PT, PT, 0x80, 0x0 ;  /* 0x000000000000781c */ /* 0x000fe20003f2f070 */
[----:B------:R-:W-:Y:S01]  /*21aa0*/  VIADD R11, R7, 0x17400 ;  /* 0x00017400070b7836 */ /* 0x000fe20000000000 */
[----:B------:R-:W-:Y:S01]  /*21ab0*/  UMOV UR6, 0x0 ;  /* 0x0000000000067882 */ /* 0x000fe20000000000 */
[----:B------:R-:W-:Y:S01]  /*21ac0*/  UMOV UR7, 0x12f00000 ;  /* 0x12f0000000077882 */ /* 0x000fe20000000000 */
[----:B------:R-:W-:-:S15]  /*21ad0*/  R2UR UR10, R23 ;  /* 0x00000000170a72ca */ /* 0x000fde00000e0000 */
.L_x_11659:
        /* <DEDUP_REMOVED lines=16> */
.L_x_11660:
        /* <DEDUP_REMOVED lines=10> */
[----:B------:R-:W2:Y:S01]  /*21c80*/  SYNCS.PHASECHK.TRANS64.TRYWAIT P1, [R9+URZ+0x2d8c0], R8 ;  /* 0x02d8c008090075a7 */ /* 0x000ea2000802017f */
[----:B------:R-:W-:Y:S04]  /*21c90*/  BSSY B2, `(.L_x_11661) ;  /* 0x0000002000027945 */ /* 0x000fe80003800000 */
[----:B--2---:R-:W-:Y:S05]  /*21ca0*/  @!P1 BRA `(.L_x_11662) ;  /* 0x0000006400e89947 */ /* 0x004fea0003800000 */
.L_x_11811:
[----:B------:R-:W-:Y:S05]  /*21cb0*/  BSYNC B2 ;  /* 0x0000000000027941 */ /* 0x000fea0003800000 */
.L_x_11661:
        /* <DEDUP_REMOVED lines=11> */
.L_x_11664:
[----:B------:R-:W-:Y:S05]  /*21d70*/  BSYNC B2 ;  /* 0x0000000000027941 */ /* 0x000fea0003800000 */
.L_x_11663:
        /* <DEDUP_REMOVED lines=8> */
.L_x_11665:
        /* <DEDUP_REMOVED lines=15> */
.L_x_11666:
        /* <DEDUP_REMOVED lines=15> */
.L_x_11667:
        /* <DEDUP_REMOVED lines=10> */
.L_x_11653:
[----:B------:R-:W-:Y:S05]  /*22080*/  BSYNC B1 ;  /* 0x0000000000017941 */ /* 0x000fea0003800000 */
.L_x_11652:
[----:B------:R-:W2:Y:S01]  /*22090*/  LDL.LU R8, [R1+0x4] ;  /* 0x0000040001087983 */ /* 0x000ea20000300800 */
[----:B------:R-:W-:Y:S01]  /*220a0*/  VIADD R29, R29, 0x1 ;  /* 0x000000011d1d7836 */ /* 0x000fe20000000000 */
[C---:B------:R-:W-:Y:S01]  /*220b0*/  ISETP.GT.AND P2, PT, R10.reuse, R5, PT ;  /* 0x000000050a00720c */ /* 0x040fe20003f44270 */
[----:B------:R-:W-:-:S03]  /*220c0*/  VIADD R10, R10, 0xffffffff ;  /* 0xffffffff0a0a7836 */ /* 0x000fc60000000000 */
[----:B------:R-:W-:-:S04]  /*220d0*/  ISETP.NE.AND P1, PT, R29, 0x2, PT ;  /* 0x000000021d00780c */ /* 0x000fc80003f25270 */
[----:B------:R-:W-:Y:S02]  /*220e0*/  SEL R3, RZ, 0x1, P1 ;  /* 0x00000001ff037807 */ /* 0x000fe40000800000 */
[----:B------:R-:W-:Y:S02]  /*220f0*/  SEL R29, R29, RZ, P1 ;  /* 0x000000ff1d1d7207 */ /* 0x000fe40000800000 */
[----:B--2---:R-:W-:-:S05]  /*22100*/  LOP3.LUT R8, R8, R3, RZ, 0x3c, !PT ;  /* 0x0000000308087212 */ /* 0x004fca00078e3cff */
[----:B------:R2:W-:Y:S01]  /*22110*/  STL [R1+0x4], R8 ;  /* 0x0000040801007387 */ /* 0x0005e20000100800 */
[----:B------:R-:W-:Y:S05]  /*22120*/  @P2 BRA `(.L_x_11668) ;  /* 0xfffffff400a42947 */ /* 0x000fea000383ffff */
.L_x_11630:
[----:B------:R-:W-:Y:S05]  /*22130*/  BSYNC B0 ;  /* 0x0000000000007941 */ /* 0x000fea0003800000 */
.L_x_11629:
[----:B------:R-:W3:Y:S01]  /*22140*/  LDC R2, c[0x0][0x448] ;  /* 0x00011200ff027b82 */ /* 0x000ee20000000800 */
[----:B------:R-:W-:Y:S01]  /*22150*/  VIADD R3, R25, 0xbf ;  /* 0x000000bf19037836 */ /* 0x000fe20000000000 */
[----:B------:R-:W-:Y:S06]  /*22160*/  @!P0 WARPSYNC.ALL ;  /* 0x0000000000008948 */ /* 0x000fec0003800000 */
[----:B------:R-:W-:Y:S01]  /*22170*/  @!P0 BAR.SYNC.DEFER_BLOCKING 0xc, 0x200 ;  /* 0x0308000000008b1d */ /* 0x000fe20000010000 */
[----:B---3--:R-:W-:-:S13]  /*22180*/  ISETP.NE.AND P1, PT, R2, 0x1, PT ;  /* 0x000000010200780c */ /* 0x008fda0003f25270 */
[----:B------:R-:W3:Y:S08]  /*22190*/  @P1 LDC R4, c[0x0][0x44c] ;  /* 0x00011300ff041b82 */ /* 0x000ef00000000800 */
[----:B------:R-:W4:Y:S01]  /*221a0*/  @P1 LDC R2, c[0x0][0x450] ;  /* 0x00011400ff021b82 */ /* 0x000f220000000800 */
[----:B---3--:R-:W-:-:S05]  /*221b0*/  @P1 IMAD.HI.U32 R4, R3, R4, RZ ;  /* 0x0000000403041227 */ /* 0x008fca00078e00ff */
[----:B----4-:R-:W-:-:S05]  /*221c0*/  @P1 SHF.R.U32.HI R3, RZ, R2, R4 ;  /* 0x00000002ff031219 */ /* 0x010fca0000011604 */
[----:B------:R-:W-:Y:S02]  /*221d0*/  IMAD.IADD R21, R21, 0x1, R3 ;  /* 0x0000000115157824 */ /* 0x000fe400078e0203 */
[----:B------:R-:W3:Y:S02]  /*221e0*/  LDC.64 R2, c[0x0][0x9e0] ;  /* 0x00027800ff027b82 */ /* 0x000ee40000000a00 */
[----:B---3--:R-:W-:Y:S01]  /*221f0*/  ISETP.GE.AND P2, PT, R3, 0x1, PT ;  /* 0x000000010300780c */ /* 0x008fe20003f46270 */
[----:B------:R-:W-:-:S12]  /*22200*/  IMAD.IADD R2, R21, 0x1, R2 ;  /* 0x0000000115027824 */ /* 0x000fd800078e0202 */
[----:B------:R-:W-:Y:S05]  /*22210*/  @!P2 BRA `(.L_x_11669) ;  /* 0x000000000048a947 */ /* 0x000fea0003800000 */
[C---:B------:R-:W-:Y:S01]  /*22220*/  ISETP.GT.AND P0, PT, R21.reuse, RZ, PT ;  /* 0x000000ff1500720c */ /* 0x040fe20003f04270 */
[----:B------:R-:W-:Y:S01]  /*22230*/  BSSY B0, `(.L_x_11670) ;  /* 0x000000e000007945 */ /* 0x000fe20003800000 */
[----:B0-----:R-:W-:-:S11]  /*22240*/  VIADD R6, R21, 0xffffffff ;  /* 0xffffffff15067836 */ /* 0x001fd60000000000 */
        /* <DEDUP_REMOVED lines=8> */
.L_x_11671:
[----:B------:R-:W-:-:S13]  /*222d0*/  ISETP.NE.AND P0, PT, R3, 0x1, PT ;  /* 0x000000010300780c */ /* 0x000fda0003f05270 */
[----:B------:R-:W0:Y:S02]  /*222e0*/  @P0 LDC.64 R4, c[0x0][0x9e8] ;  /* 0x00027a00ff040b82 */ /* 0x000e240000000a00 */
[----:B0-----:R-:W-:-:S05]  /*222f0*/  @P0 IMAD.HI.U32 R4, R6, R4, RZ ;  /* 0x0000000406040227 */ /* 0x001fca00078e00ff */
[----:B------:R-:W-:-:S07]  /*22300*/  @P0 SHF.R.U32.HI R6, RZ, R5, R4 ;  /* 0x00000005ff060219 */ /* 0x000fce0000011604 */
.L_x_11672:
[----:B------:R-:W-:Y:S05]  /*22310*/  BSYNC B0 ;  /* 0x0000000000007941 */ /* 0x000fea0003800000 */
.L_x_11670:
[----:B------:R-:W-:-:S05]  /*22320*/  IMAD R6, R6, R3, R3 ;  /* 0x0000000306067224 */ /* 0x000fca00078e0203 */
[----:B------:R-:W-:-:S07]  /*22330*/  VIMNMX R2, R2, R6, PT ;  /* 0x0000000602027248 */ /* 0x000fce0003fe0100 */
.L_x_11669:
[----:B------:R-:W-:Y:S01]  /*22340*/  VIADD R2, R2, 0x7f ;  /* 0x0000007f02027836 */ /* 0x000fe20000000000 */
[----:B------:R-:W-:Y:S01]  /*22350*/  ULDC UR4, c[0x0][0x9dc] ;  /* 0x0002770000047ab9 */ /* 0x000fe20000000800 */
[----:B------:R-:W-:-:S03]  /*22360*/  IMAD.MOV.U32 R5, RZ, RZ, R25 ;  /* 0x000000ffff057224 */ /* 0x000fc600078e0019 */
[----:B------:R-:W-:-:S04]  /*22370*/  SHF.R.S32.HI R4, RZ, 0x1f, R2 ;  /* 0x0000001fff047819 */ /* 0x000fc80000011402 */
[----:B------:R-:W-:Y:S02]  /*22380*/  LEA.HI R4, R4, R2, RZ, 0x7 ;  /* 0x0000000204047211 */ /* 0x000fe400078f38ff */
[----:B------:R-:W3:Y:S02]  /*22390*/  @P1 LDC R2, c[0x0][0x450] ;  /* 0x00011400ff021b82 */ /* 0x000ee40000000800 */
[----:B------:R-:W-:-:S04]  /*223a0*/  SHF.R.S32.HI R4, RZ, 0x7, R4 ;  /* 0x00000007ff047819 */ /* 0x000fc80000011404 */
[----:B0-----:R-:W-:Y:S02]  /*223b0*/  VIMNMX R6, R22, R4, PT ;  /* 0x0000000416067248 */ /* 0x001fe40003fe0100 */
[----:B------:R-:W0:Y:S02]  /*223c0*/  @P1 LDC R4, c[0x0][0x44c] ;  /* 0x00011300ff041b82 */ /* 0x000e240000000800 */
        /* <DEDUP_REMOVED lines=15> */
.L_x_11675:
[----:B------:R-:W-:-:S13]  /*224c0*/  ISETP.NE.AND P0, PT, R3, 0x1, PT ;  /* 0x000000010300780c */ /* 0x000fda0003f05270 */
[----:B------:R-:W0:Y:S02]  /*224d0*/  @P0 LDC.64 R4, c[0x0][0x9e8] ;  /* 0x00027a00ff040b82 */ /* 0x000e240000000a00 */
[----:B0-----:R-:W-:-:S05]  /*224e0*/  @P0 IMAD.HI.U32 R4, R7, R4, RZ ;  /* 0x0000000407040227 */ /* 0x001fca00078e00ff */
[----:B------:R-:W-:-:S07]  /*224f0*/  @P0 SHF.R.U32.HI R7, RZ, R5, R4 ;  /* 0x00000005ff070219 */ /* 0x000fce0000011604 */
.L_x_11676:
[----:B------:R-:W-:Y:S05]  /*22500*/  BSYNC B0 ;  /* 0x0000000000007941 */ /* 0x000fea0003800000 */
.L_x_11674:
[----:B------:R-:W-:-:S05]  /*22510*/  IMAD R3, R7, R3, RZ ;  /* 0x0000000307037224 */ /* 0x000fca00078e02ff */
[----:B------:R-:W-:-:S07]  /*22520*/  VIMNMX R2, R2, R3, !PT ;  /* 0x0000000302027248 */ /* 0x000fce0007fe0100 */
.L_x_11673:
[----:B------:R-:W-:Y:S01]  /*22530*/  ISETP.NE.AND P1, PT, R0, RZ, PT ;  /* 0x000000ff0000720c */ /* 0x000fe20003f25270 */
[----:B------:R-:W-:Y:S01]  /*22540*/  BSSY B0, `(.L_x_11677) ;  /* 0x0000024000007945 */ /* 0x000fe20003800000 */
[----:B------:R-:W-:-:S04]  /*22550*/  SHF.R.S32.HI R3, RZ, 0x1f, R2 ;  /* 0x0000001fff037819 */ /* 0x000fc80000011402 */
[----:B------:R-:W-:Y:S01]  /*22560*/  LEA.HI R3, R3, R2, RZ, 0x7 ;  /* 0x0000000203037211 */ /* 0x000fe200078f38ff */
[----:B------:R-:W-:-:S03]  /*22570*/  IMAD.MOV.U32 R2, RZ, RZ, RZ ;  /* 0x000000ffff027224 */ /* 0x000fc600078e00ff */
[----:B------:R-:W-:-:S03]  /*22580*/  SHF.R.S32.HI R3, RZ, 0x7, R3 ;  /* 0x00000007ff037819 */ /* 0x000fc60000011403 */
[----:B------:R-:W0:Y:S01]  /*22590*/  @!P1 LDC R0, c[0x0][0x9f0] ;  /* 0x00027c00ff009b82 */ /* 0x000e220000000800 */
[----:B------:R-:W-:-:S04]  /*225a0*/  VIMNMX R4, RZ, R3, !PT ;  /* 0x00000003ff047248 */ /* 0x000fc80007fe0100 */
[----:B------:R-:W-:-:S13]  /*225b0*/  ISETP.GT.AND P0, PT, R6, R4, PT ;  /* 0x000000040600720c */ /* 0x000fda0003f04270 */
[----:B------:R-:W-:Y:S05]  /*225c0*/  @!P0 BRA `(.L_x_11678) ;  /* 0x00000000006c8947 */ /* 0x000fea0003800000 */
[-C--:B0-----:R-:W-:Y:S02]  /*225d0*/  IABS R5, R0.reuse ;  /* 0x0000000000057213 */ /* 0x081fe40000000000 */
[----:B--2---:R-:W-:Y:S02]  /*225e0*/  IABS R8, R0 ;  /* 0x0000000000087213 */ /* 0x004fe40000000000 */
        /* <DEDUP_REMOVED lines=25> */
.L_x_11678:
[----:B------:R-:W-:Y:S05]  /*22780*/  BSYNC B0 ;  /* 0x0000000000007941 */ /* 0x000fea0003800000 */
.L_x_11677:
[-C--:B0-----:R-:W-:Y:S01]  /*22790*/  IMAD R0, R19, R2.reuse, R4 ;  /* 0x0000000213007224 */ /* 0x081fe200078e0204 */
        /* <DEDUP_REMOVED lines=12> */
[----:B------:R-:W3:Y:S01]  /*22860*/  LDC.64 R2, c[0x0][0xc60] ;  /* 0x00031800ff027b82 */ /* 0x000ee20000000a00 */
[----:B------:R-:W0:Y:S02]  /*22870*/  FLO.U32 R0, UR4 ;  /* 0x0000000400007d00 */ /* 0x000e2400080e0000 */
[----:B0-----:R-:W-:-:S06]  /*22880*/  ISETP.EQ.U32.AND P0, PT, R0, R5, PT ;  /* 0x000000050000720c */ /* 0x001fcc0003f02070 */
[----:B------:R-:W3:Y:S07]  /*22890*/  POPC R5, UR4 ;  /* 0x0000000400057d09 */ /* 0x000eee0008000000 */
[----:B---3--:R-:W3:Y:S01]  /*228a0*/  @P0 ATOMG.E.ADD.STRONG.GPU PT, R3, desc[UR54][R2.64], R5 ;  /* 0x00000005020309a8 */ /* 0x008ee200081ee1f6 */
[----:B------:R-:W0:Y:S02]  /*228b0*/  S2R R4, SR_LTMASK ;  /* 0x0000000000047919 */ /* 0x000e240000003900 */
[----:B0-----:R-:W-:-:S04]  /*228c0*/  LOP3.LUT R4, R4, UR4, RZ, 0xc0, !PT ;  /* 0x0000000404047c12 */ /* 0x001fc8000f8ec0ff */
[----:B------:R-:W0:Y:S01]  /*228d0*/  POPC R7, R4 ;  /* 0x0000000400077309 */ /* 0x000e220000000000 */
[----:B---3--:R-:W0:Y:S02]  /*228e0*/  SHFL.IDX PT, R0, R3, R0, 0x1f ;  /* 0x00001f0003007589 */ /* 0x008e2400000e0000 */
[----:B0-----:R-:W-:Y:S01]  /*228f0*/  IADD3 R24, R0, UR37, R7 ;  /* 0x0000002500187c10 */ /* 0x001fe2000fffe007 */
[----:B------:R-:W-:Y:S06]  /*22900*/  BRA `(.L_x_11681) ;  /* 0x0000003000b47947 */ /* 0x000fec0003800000 */
.L_x_11680:
        /* <DEDUP_REMOVED lines=16> */
[----:B-1----:R-:W-:Y:S02]  /*22a10*/  IMAD.MOV.U32 R12, RZ, RZ, 0x1 ;  /* 0x00000001ff0c7424 */ /* 0x002fe400078e00ff */
[----:B------:R-:W-:-:S07]  /*22a20*/  IMAD.MOV.U32 R13, RZ, RZ, RZ ;  /* 0x000000ffff0d7224 */ /* 0x000fce00078e00ff */
[----:B------:R-:W-:-:S07]  /*22a30*/  LEPC R20, `(.L_x_11683) ;  /* 0x000000001014794e */ /* 0x000fce0000000000 */
[----:B0-----:R-:W-:Y:S05]  /*22a40*/  CALL.ABS.NOINC R2 ;  /* 0x0000000002007343 */ /* 0x001fea0003c00000 */
.L_x_11683:
[----:B------:R-:W-:Y:S05]  /*22a50*/  BSYNC B6 ;  /* 0x0000000000067941 */ /* 0x000fea0003800000 */
.L_x_11682:
        /* <DEDUP_REMOVED lines=14> */
[----:B------:R-:W-:Y:S02]  /*22b40*/  IMAD.U32 R11, RZ, RZ, UR5 ;  /* 0x00000005ff0b7e24 */ /* 0x000fe4000f8e00ff */
[----:B--2---:R-:W-:Y:S02]  /*22b50*/  IMAD.MOV.U32 R8, RZ, RZ, 0x70 ;  /* 0x00000070ff087424 */ /* 0x004fe400078e00ff */
[----:B-1----:R-:W-:Y:S02]  /*22b60*/  IMAD.MOV.U32 R12, RZ, RZ, 0x1 ;  /* 0x00000001ff0c7424 */ /* 0x002fe400078e00ff */
[----:B0-----:R-:W-:-:S07]  /*22b70*/  IMAD.MOV.U32 R13, RZ, RZ, RZ ;  /* 0x000000ffff0d7224 */ /* 0x001fce00078e00ff */
[----:B------:R-:W-:-:S07]  /*22b80*/  LEPC R20, `(.L_x_11686) ;  /* 0x000000001014794e */ /* 0x000fce0000000000 */
[----:B---3--:R-:W-:Y:S05]  /*22b90*/  CALL.ABS.NOINC R2 ;  /* 0x0000000002007343 */ /* 0x008fea0003c00000 */
.L_x_11686:
        /* <DEDUP_REMOVED lines=15> */
.L_x_11685:
[----:B------:R-:W-:Y:S05]  /*22c90*/  BSYNC B6 ;  /* 0x0000000000067941 */ /* 0x000fea0003800000 */
.L_x_11684:
[----:B------:R-:W-:Y:S01]  /*22ca0*/  ULDC.64 UR4, c[0x0][0x9f8] ;  /* 0x00027e0000047ab9 */ /* 0x000fe20000000a00 */
[----:B------:R-:W3:Y:S01]  /*22cb0*/  LDL R20, [R1+0x18] ;  /* 0x0000180001147983 */ /* 0x000ee20000100800 */
[----:B------:R-:W-:-:S03]  /*22cc0*/  ISETP.NE.U32.AND P0, PT, RZ, UR4, PT ;  /* 0x00000004ff007c0c */ /* 0x000fc6000bf05070 */
[----:B------:R-:W4:Y:S01]  /*22cd0*/  LDL R19, [R1+0x28] ;  /* 0x0000280001137983 */ /* 0x000f220000100800 */
[----:B------:R-:W-:Y:S01]  /*22ce0*/  ISETP.NE.AND.EX P0, PT, RZ, UR5, PT, P0 ;  /* 0x00000005ff007c0c */ /* 0x000fe2000bf05300 */
[----:B------:R-:W-:Y:S01]  /*22cf0*/  IMAD.MOV.U32 R9, RZ, RZ, R27 ;  /* 0x000000ffff097224 */ /* 0x000fe200078e001b */
[----:B------:R-:W0:Y:S01]  /*22d00*/  LDC R5, c[0x0][0x430] ;  /* 0x00010c00ff057b82 */ /* 0x000e220000000800 */
[----:B------:R-:W1:Y:S01]  /*22d10*/  S2R R22, SR_TID.X ;  /* 0x0000000000167919 */ /* 0x000e620000002100 */
[----:B------:R-:W2:Y:S01]  /*22d20*/  S2R R21, SR_TID.X ;  /* 0x0000000000157919 */ /* 0x000ea20000002100 */
[----:B------:R-:W-:Y:S01]  /*22d30*/  VIADD R23, R23, 0xffffffff ;  /* 0xffffffff17177836 */ /* 0x000fe20000000000 */
[----:B------:R-:W-:-:S07]  /*22d40*/  ULDC UR4, c[0x0][0x2f4] ;  /* 0x0000bd0000047ab9 */ /* 0x000fce0000000800 */
[----:B------:R-:W1:Y:S02]  /*22d50*/  @P0 LDC.64 R2, c[0x0][0x9f8] ;  /* 0x00027e00ff020b82 */ /* 0x000e640000000a00 */
[----:B-1----:R-:W-:-:S05]  /*22d60*/  @P0 IMAD.WIDE R2, R27, 0x4, R2 ;  /* 0x000000041b020825 */ /* 0x002fca00078e0202 */
[----:B------:R1:W4:Y:S01]  /*22d70*/  @P0 LDG.E R9, desc[UR54][R2.64] ;  /* 0x0000003602090981 */ /* 0x000322000c1e1900 */
[----:B0-----:R-:W-:Y:S01]  /*22d80*/  ISETP.NE.AND P1, PT, R5, 0x1, PT ;  /* 0x000000010500780c */ /* 0x001fe20003f25270 */
[----:B------:R-:W-:Y:S01]  /*22d90*/  IMAD.SHL.U32 R22, R22, 0x20, RZ ;  /* 0x0000002016167824 */ /* 0x000fe200078e00ff */
[----:B--2---:R-:W-:Y:S01]  /*22da0*/  LOP3.LUT R21, R21, 0x7f, RZ, 0xc0, !PT ;  /* 0x0000007f15157812 */ /* 0x004fe200078ec0ff */
[----:B------:R-:W-:-:S03]  /*22db0*/  IMAD.SHL.U32 R8, R23, 0x80, RZ ;  /* 0x0000008017087824 */ /* 0x000fc600078e00ff */
[----:B------:R-:W-:Y:S02]  /*22dc0*/  SHF.R.U32.HI R21, RZ, 0x2, R21 ;  /* 0x00000002ff157819 */ /* 0x000fe40000011615 */
[----:B------:R-:W-:-:S04]  /*22dd0*/  LOP3.LUT R22, R22, 0x60, RZ, 0xc0, !PT ;  /* 0x0000006016167812 */ /* 0x000fc800078ec0ff */
[----:B------:R-:W-:Y:S01]  /*22de0*/  LOP3.LUT R0, R8, R21, R22, 0xfe, !PT ;  /* 0x0000001508007212 */ /* 0x000fe200078efe16 */
[----:B-1----:R-:W0:Y:S08]  /*22df0*/  @P1 LDC R3, c[0x0][0x434] ;  /* 0x00010d00ff031b82 */ /* 0x002e300000000800 */
[----:B------:R-:W1:Y:S01]  /*22e00*/  @P1 LDC R2, c[0x0][0x438] ;  /* 0x00010e00ff021b82 */ /* 0x000e620000000800 */
[----:B------:R-:W-:Y:S01]  /*22e10*/  LOP3.LUT R16, R16, 0xfffffff7, RZ, 0xc0, !PT ;  /* 0xfffffff710107812 */ /* 0x000fe200078ec0ff */
[----:B------:R-:W-:Y:S01]  /*22e20*/  UMOV UR5, 0xffffffff ;  /* 0xffffffff00057882 */ /* 0x000fe20000000000 */
[C---:B---3--:R-:W-:Y:S01]  /*22e30*/  ISETP.GE.AND P0, PT, R0.reuse, R20, PT ;  /* 0x000000140000720c */ /* 0x048fe20003f06270 */
[----:B----4-:R-:W-:-:S04]  /*22e40*/  IMAD.IADD R0, R0, 0x1, R19 ;  /* 0x0000000100007824 */ /* 0x010fc800078e0213 */
[----:B0-----:R-:W-:-:S04]  /*22e50*/  @P1 IMAD.HI.U32 R3, R0, R3, RZ ;  /* 0x0000000300031227 */ /* 0x001fc800078e00ff */
[----:B------:R-:W-:Y:S01]  /*22e60*/  IMAD.MOV.U32 R6, RZ, RZ, R0 ;  /* 0x000000ffff067224 */ /* 0x000fe200078e0000 */
[----:B-1----:R-:W-:-:S03]  /*22e70*/  @P1 SHF.R.U32.HI R6, RZ, R2, R3 ;  /* 0x00000002ff061219 */ /* 0x002fc60000011603 */
[----:B------:R-:W0:Y:S01]  /*22e80*/  @!P0 LDC.64 R2, c[0x0][0x428] ;  /* 0x00010a00ff028b82 */ /* 0x000e220000000a00 */
[--C-:B------:R-:W-:Y:S01]  /*22e90*/  @!P0 SHF.R.S32.HI R7, RZ, 0x1f, R6.reuse ;  /* 0x0000001fff078819 */ /* 0x100fe20000011406 */
[----:B------:R-:W-:-:S04]  /*22ea0*/  IMAD.MOV R4, RZ, RZ, -R6 ;  /* 0x000000ffff047224 */ /* 0x000fc800078e0a06 */
[----:B------:R-:W-:Y:S01]  /*22eb0*/  IMAD R4, R5, R4, R0 ;  /* 0x0000000405047224 */ /* 0x000fe200078e0200 */
[----:B------:R-:W-:Y:S01]  /*22ec0*/  SHF.R.S32.HI R10, RZ, 0x1f, R9 ;  /* 0x0000001fff0a7819 */ /* 0x000fe20000011409 */
[----:B------:R1:W-:Y:S01]  /*22ed0*/  STL [R1+0xc], R9 ;  /* 0x00000c0901007387 */ /* 0x0003e20000100800 */
[----:B0-----:R-:W-:-:S03]  /*22ee0*/  @!P0 IMAD.WIDE.U32 R6, R9, R2, R6 ;  /* 0x0000000209068225 */ /* 0x001fc600078e0006 */
[----:B------:R0:W-:Y:S01]  /*22ef0*/  STL [R1+0x2c], R10 ;  /* 0x00002c0a01007387 */ /* 0x0001e20000100800 */
[----:B------:R-:W-:-:S04]  /*22f00*/  @!P0 IMAD R0, R10, R2, RZ ;  /* 0x000000020a008224 */ /* 0x000fc800078e02ff */
[----:B------:R-:W-:Y:S02]  /*22f10*/  @!P0 IMAD R0, R9, R3, R0 ;  /* 0x0000000309008224 */ /* 0x000fe400078e0200 */
[----:B-1----:R-:W1:Y:S01]  /*22f20*/  S2R R9, SR_TID.X ;  /* 0x0000000000097919 */ /* 0x002e620000002100 */
[----:B------:R-:W2:Y:S01]  /*22f30*/  @!P0 LDC.64 R2, c[0x0][0x418] ;  /* 0x00010600ff028b82 */ /* 0x000ea20000000a00 */
[----:B------:R-:W-:Y:S02]  /*22f40*/  @!P0 IMAD.IADD R0, R7, 0x1, R0 ;  /* 0x0000000107008824 */ /* 0x000fe400078e0200 */
[----:B------:R-:W-:-:S05]  /*22f50*/  IMAD.U32 R5, RZ, RZ, UR38 ;  /* 0x00000026ff057e24 */ /* 0x000fca000f8e00ff */
[----:B------:R-:W-:Y:S02]  /*22f60*/  ISETP.NE.AND P2, PT, R5, 0x3, PT ;  /* 0x000000030500780c */ /* 0x000fe40003f45270 */
[----:B--2---:R-:W-:-:S04]  /*22f70*/  @!P0 LEA R2, P1, R6, R2, 0x2 ;  /* 0x0000000206028211 */ /* 0x004fc800078210ff */
[----:B------:R-:W-:Y:S01]  /*22f80*/  @!P0 LEA.HI.X R3, R6, R3, R0, 0x2, P1 ;  /* 0x0000000306038211 */ /* 0x000fe200008f1400 */
[----:B------:R-:W-:Y:S02]  /*22f90*/  IMAD.MOV.U32 R0, RZ, RZ, RZ ;  /* 0x000000ffff007224 */ /* 0x000fe400078e00ff */
[----:B-1----:R-:W-:-:S04]  /*22fa0*/  IMAD.SHL.U32 R9, R9, 0x8, RZ ;  /* 0x0000000809097824 */ /* 0x002fc800078e00ff */
[----:B------:R1:W5:Y:S01]  /*22fb0*/  @!P0 LDG.E R0, desc[UR54][R2.64] ;  /* 0x0000003602008981 */ /* 0x000362000c1e1900 */
[----:B------:R-:W-:Y:S02]  /*22fc0*/  LOP3.LUT R9, R9, 0x18, RZ, 0xc0, !PT ;  /* 0x0000001809097812 */ /* 0x000fe400078ec0ff */
[----:B------:R-:W-:Y:S02]  /*22fd0*/  @P2 LOP3.LUT R16, R16, 0x8, RZ, 0xfc, !PT ;  /* 0x0000000810102812 */ /* 0x000fe400078efcff */
[C---:B------:R-:W-:Y:S02]  /*22fe0*/  ISETP.GE.AND P0, PT, R9.reuse, UR4, PT ;  /* 0x0000000409007c0c */ /* 0x040fe4000bf06270 */
[C---:B0-----:R-:W-:Y:S02]  /*22ff0*/  LOP3.LUT R10, R9.reuse, 0x20, RZ, 0xfc, !PT ;  /* 0x00000020090a7812 */ /* 0x041fe400078efcff */
[----:B------:R-:W-:Y:S02]  /*23000*/  LOP3.LUT R16, R16, 0xfffffffb, RZ, 0xc0, !PT ;  /* 0xfffffffb10107812 */ /* 0x000fe400078ec0ff */
[----:B------:R-:W-:-:S02]  /*23010*/  LOP3.LUT R9, R9, 0x40, RZ, 0xfc, !PT ;  /* 0x0000004009097812 */ /* 0x000fc400078efcff */
[----:B------:R-:W-:-:S05]  /*23020*/  ISETP.GE.AND P1, PT, R10, UR4, PT ;  /* 0x000000040a007c0c */ /* 0x000fca000bf26270 */
[----:B------:R-:W-:Y:S02]  /*23030*/  @P0 LOP3.LUT R16, R16, 0x4, RZ, 0xfc, !PT ;  /* 0x0000000410100812 */ /* 0x000fe400078efcff */
[----:B------:R-:W-:Y:S02]  /*23040*/  ISETP.GE.AND P0, PT, R9, UR4, PT ;  /* 0x0000000409007c0c */ /* 0x000fe4000bf06270 */
[----:B------:R-:W-:-:S04]  /*23050*/  LOP3.LUT R16, R16, 0xfffffffe, RZ, 0xc0, !PT ;  /* 0xfffffffe10107812 */ /* 0x000fc800078ec0ff */
[----:B------:R-:W-:-:S04]  /*23060*/  LOP3.LUT R16, R16, 0xfffffffd, RZ, 0xc0, !PT ;  /* 0xfffffffd10107812 */ /* 0x000fc800078ec0ff */
[----:B------:R-:W-:-:S04]  /*23070*/  @P1 LOP3.LUT R16, R16, 0x2, RZ, 0xfc, !PT ;  /* 0x0000000210101812 */ /* 0x000fc800078efcff */
[----:B------:R-:W-:Y:S01]  /*23080*/  @P0 LOP3.LUT R16, R16, 0x1, RZ, 0xfc, !PT ;  /* 0x0000000110100812 */ /* 0x000fe200078efcff */
[----:B-1----:R-:W-:Y:S06]  /*23090*/  BRA.DIV UR5, `(.L_x_11687) ;  /* 0x0000005605007947 */ /* 0x002fec000b800000 */
.L_x_11814:
[----:B------:R-:W-:Y:S05]  /*230a0*/  @!P2 BRA `(.L_x_11688) ;  /* 0x000000000004a947 */ /* 0x000fea0003800000 */
[----:B------:R-:W-:Y:S01]  /*230b0*/  BPT.TRAP 0x1 ;  /* 0x000000040000795c */ /* 0x000fe20000300000 */
.L_x_11688:
[----:B------:R-:W2:Y:S01]  /*230c0*/  LDL R9, [R1] ;  /* 0x0000000001097983 */ /* 0x000ea20000100800 */
        /* <DEDUP_REMOVED lines=17> */
[----:B------:R-:W-:-:S04]  /*231e0*/  LEA R19, P0, R2, UR6, 0x1 ;  /* 0x0000000602137c11 */ /* 0x000fc8000f8008ff */
[----:B------:R-:W-:Y:S01]  /*231f0*/  LEA.HI.X R22, R2, UR7, R22, 0x1, P0 ;  /* 0x0000000702167c11 */ /* 0x000fe200080f0c16 */
[----:B------:R-:W-:Y:S01]  /*23200*/  IMAD R2, R28, 0x8, R18 ;  /* 0x000000081c027824 */ /* 0x000fe200078e0212 */
[----:B--2---:R-:W-:-:S06]  /*23210*/  SHF.L.U32 R3, R9, 0x1f, RZ ;  /* 0x0000001f09037819 */ /* 0x004fcc00000006ff */
[----:B------:R-:W0:Y:S02]  /*23220*/  SYNCS.PHASECHK.TRANS64.TRYWAIT P0, [R2+URZ+0x2d840], R3 ;  /* 0x02d84003020075a7 */ /* 0x000e24000800017f */
[----:B0-----:R-:W-:Y:S05]  /*23230*/  @!P0 BRA `(.L_x_11690) ;  /* 0x0000005000cc8947 */ /* 0x001fea0003800000 */
.L_x_11815:
[----:B------:R-:W-:Y:S05]  /*23240*/  BSYNC B0 ;  /* 0x0000000000007941 */ /* 0x000fea0003800000 */
.L_x_11689:
[----:B------:R-:W2:Y:S01]  /*23250*/  LDL R12, [R1+0x18] ;  /* 0x00001800010c7983 */ /* 0x000ea20000100800 */
[----:B------:R-:W-:Y:S01]  /*23260*/  ULDC.64 UR4, c[0x0][0x300] ;  /* 0x0000c00000047ab9 */ /* 0x000fe20000000a00 */
[----:B------:R-:W-:Y:S02]  /*23270*/  ULDC.64 UR6, c[0x0][0x2e8] ;  /* 0x0000ba0000067ab9 */ /* 0x000fe40000000a00 */
[----:B------:R-:W3:Y:S01]  /*23280*/  LDL R10, [R1+0x10] ;  /* 0x00001000010a7983 */ /* 0x000ee20000100800 */
[----:B------:R-:W-:Y:S01]  /*23290*/  IMAD R5, R5, UR4, RZ ;  /* 0x0000000405057c24 */ /* 0x000fe2000f8e02ff */
[----:B------:R-:W-:Y:S01]  /*232a0*/  LOP3.LUT P4, RZ, R16, 0x4, RZ, 0xc0, !PT ;  /* 0x0000000410ff7812 */ /* 0x000fe2000788c0ff */
[----:B------:R-:W1:Y:S02]  /*232b0*/  S2R R7, SR_TID.X ;  /* 0x0000000000077919 */ /* 0x000e640000002100 */
[----:B0-----:R-:W-:Y:S01]  /*232c0*/  IMAD R3, R4, UR5, R5 ;  /* 0x0000000504037c24 */ /* 0x001fe2000f8e0205 */
        /* <DEDUP_REMOVED lines=9> */
[----:B------:R-:W-:Y:S02]  /*23360*/  IMAD.IADD R5, R5, 0x1, R0 ;  /* 0x0000000105057824 */ /* 0x000fe400078e0200 */
[----:B------:R-:W-:Y:S01]  /*23370*/  IMAD.WIDE.U32 R4, R17, UR4, R4 ;  /* 0x0000000411047c25 */ /* 0x000fe2000f8e0004 */
[----:B------:R-:W-:Y:S02]  /*23380*/  UMOV UR4, 0xffffffff ;  /* 0xffffffff00047882 */ /* 0x000fe40000000000 */
[----:B------:R-:W-:Y:S02]  /*23390*/  LEA R0, P0, R4, UR6, 0x1 ;  /* 0x0000000604007c11 */ /* 0x000fe4000f8008ff */
[----:B-1----:R-:W-:Y:S01]  /*233a0*/  LOP3.LUT R9, R7, 0x7f, RZ, 0xc0, !PT ;  /* 0x0000007f07097812 */ /* 0x002fe200078ec0ff */
[----:B------:R-:W-:-:S03]  /*233b0*/  IMAD R7, R17, UR5, R5 ;  /* 0x0000000511077c24 */ /* 0x000fc6000f8e0205 */
[----:B------:R-:W-:Y:S02]  /*233c0*/  SHF.R.U32.HI R11, RZ, 0x2, R9 ;  /* 0x00000002ff0b7819 */ /* 0x000fe40000011609 */
[----:B------:R-:W0:Y:S01]  /*233d0*/  S2R R9, SR_TID.X ;  /* 0x0000000000097919 */ /* 0x000e220000002100 */
[----:B------:R-:W-:Y:S01]  /*233e0*/  LEA.HI.X R7, R4, UR7, R7, 0x1, P0 ;  /* 0x0000000704077c11 */ /* 0x000fe200080f0c07 */
[----:B0-----:R-:W-:-:S05]  /*233f0*/  IMAD.SHL.U32 R9, R9, 0x8, RZ ;  /* 0x0000000809097824 */ /* 0x001fca00078e00ff */
[----:B------:R-:W-:Y:S02]  /*23400*/  LOP3.LUT R9, R9, 0x18, RZ, 0xc0, !PT ;  /* 0x0000001809097812 */ /* 0x000fe400078ec0ff */
[----:B--2---:R-:W-:-:S04]  /*23410*/  IADD3 R3, -R11, R12, -R8 ;  /* 0x0000000c0b037210 */ /* 0x004fc80007ffe908 */
[----:B------:R-:W-:Y:S01]  /*23420*/  ISETP.GE.AND P0, PT, R3, 0x1, PT ;  /* 0x000000010300780c */ /* 0x000fe20003f06270 */
[----:B---3--:R-:W-:Y:S01]  /*23430*/  IMAD R8, R28, 0x3000, R10 ;  /* 0x000030001c087824 */ /* 0x008fe200078e020a */
[----:B------:R-:W-:Y:S11]  /*23440*/  BRA.DIV UR4, `(.L_x_11691) ;  /* 0x00000052045c7947 */ /* 0x000ff6000b800000 */
        /* <DEDUP_REMOVED lines=38> */
.L_x_11825:
        /* <DEDUP_REMOVED lines=12> */
.L_x_11692:
        /* <DEDUP_REMOVED lines=11> */
.L_x_11693:
[----:B------:R1:W5:Y:S01]  /*23820*/  LDL.LU R3, [R1+0x34] ;  /* 0x0000340001037983 */ /* 0x0003620000300800 */
        /* <DEDUP_REMOVED lines=9> */
[----:B------:R-:W-:-:S04]  /*238c0*/  ISETP.NE.AND.EX P0, PT, RZ, UR7, PT, P0 ;  /* 0x00000007ff007c0c */ /* 0x000fc8000bf05300 */
[----:B------:R-:W-:Y:S02]  /*238d0*/  SEL R26, R27, RZ, !P0 ;  /* 0x000000ff1b1a7207 */ /* 0x000fe40004000000 */
[----:B-1---5:R-:W-:Y:S01]  /*238e0*/  SHF.R.S32.HI R2, RZ, 0x1f, R3 ;  /* 0x0000001fff027819 */ /* 0x022fe20000011403 */
[----:B0-----:R-:W-:-:S04]  /*238f0*/  IMAD.WIDE.U32 R4, R3, UR4, RZ ;  /* 0x0000000403047c25 */ /* 0x001fc8000f8e00ff */
[----:B------:R-:W-:Y:S01]  /*23900*/  IMAD R2, R2, UR4, RZ ;  /* 0x0000000402027c24 */ /* 0x000fe2000f8e02ff */
[----:B------:R0:W-:Y:S03]  /*23910*/  STL.64 [R1+0x38], R4 ;  /* 0x0000380401007387 */ /* 0x0001e60000100a00 */
[----:B------:R-:W-:Y:S01]  /*23920*/  IMAD R0, R3, UR5, R2 ;  /* 0x0000000503007c24 */ /* 0x000fe2000f8e0202 */
[----:B------:R-:W-:-:S03]  /*23930*/  SHF.R.S32.HI R2, RZ, 0x1f, R27 ;  /* 0x0000001fff027819 */ /* 0x000fc6000001141b */
[----:B------:R-:W-:Y:S01]  /*23940*/  IMAD.IADD R3, R5, 0x1, R0 ;  /* 0x0000000105037824 */ /* 0x000fe200078e0200 */
[----:B------:R-:W-:-:S04]  /*23950*/  SEL R0, R2, RZ, !P0 ;  /* 0x000000ff02007207 */ /* 0x000fc80004000000 */
[----:B------:R0:W-:Y:S04]  /*23960*/  STL [R1+0x34], R3 ;  /* 0x0000340301007387 */ /* 0x0001e80000100800 */
[----:B------:R0:W-:Y:S01]  /*23970*/  STL [R1+0x44], R0 ;  /* 0x0000440001007387 */ /* 0x0001e20000100800 */
        /* <DEDUP_REMOVED lines=17> */
.L_x_11695:
[----:B------:R-:W-:Y:S05]  /*23a90*/  BSYNC B6 ;  /* 0x0000000000067941 */ /* 0x000fea0003800000 */
.L_x_11694:
[----:B------:R-:W2:Y:S01]  /*23aa0*/  LDL.LU R2, [R1+0x34] ;  /* 0x0000340001027983 */ /* 0x000ea20000300800 */
[----:B------:R-:W1:Y:S01]  /*23ab0*/  LDC R9, c[0x0][0x448] ;  /* 0x00011200ff097b82 */ /* 0x000e620000000800 */
[----:B------:R-:W-:Y:S01]  /*23ac0*/  ULDC.64 UR4, c[0x0][0x2d8] ;  /* 0x0000b60000047ab9 */ /* 0x000fe20000000a00 */
[----:B------:R-:W-:Y:S01]  /*23ad0*/  ULDC.64 UR6, c[0x0][0x2e0] ;  /* 0x0000b80000067ab9 */ /* 0x000fe20000000a00 */
[----:B------:R-:W3:Y:S01]  /*23ae0*/  LDL.LU.64 R20, [R1+0x38] ;  /* 0x0000380001147983 */ /* 0x000ee20000300a00 */
[----:B------:R-:W-:-:S03]  /*23af0*/  ULDC.64 UR8, c[0x0][0x280] ;  /* 0x0000a00000087ab9 */ /* 0x000fc60000000a00 */
[----:B0-----:R-:W4:Y:S01]  /*23b00*/  LDL.LU R0, [R1+0x44] ;  /* 0x0000440001007983 */ /* 0x001f220000300800 */
[----:B-1----:R-:W-:-:S13]  /*23b10*/  ISETP.NE.AND P1, PT, R9, 0x1, PT ;  /* 0x000000010900780c */ /* 0x002fda0003f25270 */
        /* <DEDUP_REMOVED lines=21> */
[----:B------:R-:W-:-:S04]  /*23c70*/  IMAD.IADD R0, R20, 0x1, R25 ;  /* 0x0000000114007824 */ /* 0x000fc800078e0219 */
        /* <DEDUP_REMOVED lines=30> */
[----:B------:R-:W-:-:S04]  /*23e60*/  IMAD R6, R6, UR5, R7 ;  /* 0x0000000506067c24 */ /* 0x000fc8000f8e0207 */
[----:B------:R-:W-:Y:S01]  /*23e70*/  IMAD.IADD R3, R3, 0x1, R6 ;  /* 0x0000000103037824 */ /* 0x000fe200078e0206 */
[----:B------:R-:W-:-:S05]  /*23e80*/  SHF.R.S32.HI R6, RZ, 0x1f, R0 ;  /* 0x0000001fff067819 */ /* 0x000fca0000011400 */
[----:B------:R-:W-:Y:S02]  /*23e90*/  IMAD R6, R6, UR6, RZ ;  /* 0x0000000606067c24 */ /* 0x000fe4000f8e02ff */
[----:B------:R-:W-:-:S04]  /*23ea0*/  IMAD.WIDE.U32 R2, R0, UR6, R2 ;  /* 0x0000000600027c25 */ /* 0x000fc8000f8e0002 */
[C---:B0-----:R-:W-:Y:S02]  /*23eb0*/  IMAD.SHL.U32 R11, R13.reuse, 0x8, RZ ;  /* 0x000000080d0b7824 */ /* 0x041fe400078e00ff */
[----:B------:R-:W-:Y:S02]  /*23ec0*/  IMAD R6, R0, UR7, R6 ;  /* 0x0000000700067c24 */ /* 0x000fe4000f8e0206 */
[----:B------:R-:W-:Y:S01]  /*23ed0*/  IMAD.SHL.U32 R10, R13, 0x8, RZ ;  /* 0x000000080d0a7824 */ /* 0x000fe200078e00ff */
[----:B------:R-:W-:Y:S01]  /*23ee0*/  LOP3.LUT R11, R11, 0x18, RZ, 0xc0, !PT ;  /* 0x000000180b0b7812 */ /* 0x000fe200078ec0ff */
[----:B------:R-:W-:Y:S01]  /*23ef0*/  IMAD.IADD R6, R3, 0x1, R6 ;  /* 0x0000000103067824 */ /* 0x000fe200078e0206 */
[----:B------:R-:W-:Y:S02]  /*23f00*/  LEA R7, P0, R2, UR8, 0x1 ;  /* 0x0000000802077c11 */ /* 0x000fe4000f8008ff */
[----:B------:R-:W-:Y:S02]  /*23f10*/  LOP3.LUT R12, R11, 0x20, RZ, 0xfc, !PT ;  /* 0x000000200b0c7812 */ /* 0x000fe400078efcff */
[----:B------:R-:W-:-:S02]  /*23f20*/  LOP3.LUT R10, R10, 0x18, RZ, 0xc0, !PT ;  /* 0x000000180a0a7812 */ /* 0x000fc400078ec0ff */
[----:B------:R-:W-:Y:S01]  /*23f30*/  LOP3.LUT R11, R11, 0x40, RZ, 0xfc, !PT ;  /* 0x000000400b0b7812 */ /* 0x000fe200078efcff */
[----:B------:R-:W-:Y:S01]  /*23f40*/  UMOV UR5, 0xffffffff ;  /* 0xffffffff00057882 */ /* 0x000fe20000000000 */
[----:B------:R-:W-:Y:S02]  /*23f50*/  LEA.HI.X R6, R2, UR9, R6, 0x1, P0 ;  /* 0x0000000902067c11 */ /* 0x000fe400080f0c06 */
[----:B------:R-:W-:Y:S02]  /*23f60*/  LOP3.LUT R20, R13, 0x7f, RZ, 0xc0, !PT ;  /* 0x0000007f0d147812 */ /* 0x000fe400078ec0ff */
[----:B------:R-:W-:Y:S02]  /*23f70*/  ISETP.GE.AND P0, PT, R10, UR4, PT ;  /* 0x000000040a007c0c */ /* 0x000fe4000bf06270 */
[----:B------:R-:W-:Y:S02]  /*23f80*/  ISETP.GE.AND P1, PT, R12, UR4, PT ;  /* 0x000000040c007c0c */ /* 0x000fe4000bf26270 */
[----:B------:R-:W-:-:S02]  /*23f90*/  ISETP.GE.AND P2, PT, R11, UR4, PT ;  /* 0x000000040b007c0c */ /* 0x000fc4000bf46270 */
[----:B------:R-:W-:Y:S01]  /*23fa0*/  SHF.R.U32.HI R20, RZ, 0x2, R20 ;  /* 0x00000002ff147819 */ /* 0x000fe20000011614 */
[----:B--2---:R-:W-:Y:S10]  /*23fb0*/  BRA.DIV UR5, `(.L_x_11696) ;  /* 0x0000004a05e87947 */ /* 0x004ff4000b800000 */
[----:B------:R-:W0:Y:S01]  /*23fc0*/  SHFL.IDX PT, R3, R5, RZ, 0x1c1f ;  /* 0x001c1fff05037589 */ /* 0x000e2200000e0000 */
[----:B-----5:R-:W-:Y:S02]  /*23fd0*/  IMAD R0, R21, R9, RZ ;  /* 0x0000000915007224 */ /* 0x020fe400078e02ff */
[----:B------:R-:W-:Y:S01]  /*23fe0*/  IMAD.IADD R25, R20, 0x1, R25 ;  /* 0x0000000114197824 */ /* 0x000fe200078e0219 */
        /* <DEDUP_REMOVED lines=58> */
.L_x_11838:
        /* <DEDUP_REMOVED lines=12> */
.L_x_11697:
        /* <DEDUP_REMOVED lines=18> */
.L_x_11839:
[----:B------:R-:W-:Y:S05]  /*24570*/  BSYNC B0 ;  /* 0x0000000000007941 */ /* 0x000fea0003800000 */
.L_x_11698:
        /* <DEDUP_REMOVED lines=8> */
[----:B------:R-:W-:Y:S01]  /*24600*/  IMAD.MOV.U32 R10, RZ, RZ, R28 ;  /* 0x000000ffff0a7224 */ /* 0x000fe200078e001c */
[----:B------:R2:W5:Y:S04]  /*24610*/  LDL.LU R20, [R1] ;  /* 0x0000000001147983 */ /* 0x0005680000300800 */
[----:B------:R2:W-:Y:S01]  /*24620*/  STL [R1+0x8], R23 ;  /* 0x0000081701007387 */ /* 0x0005e20000100800 */
[----:B-1----:R-:W-:-:S05]  /*24630*/  IMAD.SHL.U32 R4, R2, 0x8, RZ ;  /* 0x0000000802047824 */ /* 0x002fca00078e00ff */
[----:B------:R-:W-:-:S04]  /*24640*/  LOP3.LUT R4, R4, 0x18, RZ, 0xc0, !PT ;  /* 0x0000001804047812 */ /* 0x000fc800078ec0ff */
[C---:B------:R-:W-:Y:S02]  /*24650*/  LOP3.LUT R3, R4.reuse, 0x20, RZ, 0xfc, !PT ;  /* 0x0000002004037812 */ /* 0x040fe400078efcff */
[C---:B------:R-:W-:Y:S02]  /*24660*/  LOP3.LUT R2, R4.reuse, 0x40, RZ, 0xfc, !PT ;  /* 0x0000004004027812 */ /* 0x040fe400078efcff */
[----:B------:R-:W-:Y:S02]  /*24670*/  ISETP.GE.AND P3, PT, R4, UR4, PT ;  /* 0x0000000404007c0c */ /* 0x000fe4000bf66270 */
[----:B------:R-:W-:Y:S02]  /*24680*/  ISETP.GE.AND P2, PT, R3, UR4, PT ;  /* 0x0000000403007c0c */ /* 0x000fe4000bf46270 */
[----:B--2---:R-:W-:-:S13]  /*24690*/  ISETP.GE.AND P1, PT, R2, UR4, PT ;  /* 0x0000000402007c0c */ /* 0x004fda000bf26270 */
.L_x_11714:
        /* <DEDUP_REMOVED lines=42> */
.L_x_11702:
[----:B------:R-:W-:Y:S01]  /*24940*/  IMAD R5, R28, 0x8, R18 ;  /* 0x000000081c057824 */ /* 0x000fe200078e0212 */
[----:B------:R-:W-:Y:S01]  /*24950*/  SHF.L.U32 R0, R2, 0x1f, RZ ;  /* 0x0000001f02007819 */ /* 0x000fe200000006ff */
[----:B------:R-:W-:Y:S03]  /*24960*/  BSSY B1, `(.L_x_11703) ;  /* 0x0000003000017945 */ /* 0x000fe60003800000 */
[----:B------:R-:W0:Y:S02]  /*24970*/  SYNCS.PHASECHK.TRANS64.TRYWAIT P0, [R5+URZ+0x2d840], R0 ;  /* 0x02d84000050075a7 */ /* 0x000e24000800017f */
[----:B0-----:R-:W-:Y:S05]  /*24980*/  @!P0 BRA `(.L_x_11704) ;  /* 0x0000004800988947 */ /* 0x001fea0003800000 */
.L_x_11840:
[----:B------:R-:W-:Y:S05]  /*24990*/  BSYNC B1 ;  /* 0x0000000000017941 */ /* 0x000fea0003800000 */
.L_x_11703:
        /* <DEDUP_REMOVED lines=52> */
.L_x_11850:
        /* <DEDUP_REMOVED lines=11> */
.L_x_11706:
        /* <DEDUP_REMOVED lines=11> */
.L_x_11707:
[----:B------:R1:W-:Y:S01]  /*24e40*/  SYNCS.ARRIVE.TRANS64.A1T0 RZ, [R5+URZ+0x2d830], RZ ;  /* 0x02d830ff05ff79a7 */ /* 0x0003e2000810003f */
[----:B------:R-:W-:Y:S05]  /*24e50*/  @!P5 BRA `(.L_x_11708) ;  /* 0x000000000004d947 */ /* 0x000fea0003800000 */
[----:B------:R-:W-:Y:S01]  /*24e60*/  BPT.TRAP 0x1 ;  /* 0x000000040000795c */ /* 0x000fe20000300000 */
.L_x_11708:
[----:B------:R-:W-:Y:S01]  /*24e70*/  SHF.L.U32 R2, R20, 0x1f, RZ ;  /* 0x0000001f14027819 */ /* 0x000fe200000006ff */
[----:B-1----:R-:W-:Y:S01]  /*24e80*/  IMAD R5, R10, 0x8, R18 ;  /* 0x000000080a057824 */ /* 0x002fe200078e0212 */
[----:B------:R-:W-:Y:S03]  /*24e90*/  BSSY B1, `(.L_x_11709) ;  /* 0x0000003000017945 */ /* 0x000fe60003800000 */
[----:B------:R-:W1:Y:S02]  /*24ea0*/  SYNCS.PHASECHK.TRANS64.TRYWAIT P0, [R5+URZ+0x2d860], R2 ;  /* 0x02d86002050075a7 */ /* 0x000e64000800017f */
[----:B-1----:R-:W-:Y:S05]  /*24eb0*/  @!P0 BRA `(.L_x_11710) ;  /* 0x0000004800b48947 */ /* 0x002fea0003800000 */
.L_x_11851:
[----:B------:R-:W-:Y:S05]  /*24ec0*/  BSYNC B1 ;  /* 0x0000000000017941 */ /* 0x000fea0003800000 */
.L_x_11709:
        /* <DEDUP_REMOVED lines=45> */
.L_x_11861:
        /* <DEDUP_REMOVED lines=29> */
.L_x_11712:
        /* <DEDUP_REMOVED lines=12> */
.L_x_11713:
        /* <DEDUP_REMOVED lines=8> */
.L_x_11701:
[----:B------:R-:W-:Y:S05]  /*254b0*/  BSYNC B0 ;  /* 0x0000000000007941 */ /* 0x000fea0003800000 */
.L_x_11700:
        /* <DEDUP_REMOVED lines=17> */
.L_x_11716:
[----:B------:R-:W-:Y:S05]  /*255d0*/  BSYNC B0 ;  /* 0x0000000000007941 */ /* 0x000fea0003800000 */
.L_x_11715:
[----:B------:R-:W-:-:S05]  /*255e0*/  IMAD.U32 R0, RZ, RZ, UR38 ;  /* 0x00000026ff007e24 */ /* 0x000fca000f8e00ff */
[----:B------:R-:W-:-:S13]  /*255f0*/  ISETP.NE.AND P0, PT, R0, 0x3, PT ;  /* 0x000000030000780c */ /* 0x000fda0003f05270 */
[----:B------:R-:W-:Y:S05]  /*25600*/  @!P0 BRA `(.L_x_11717) ;  /* 0x0000000000048947 */ /* 0x000fea0003800000 */
[----:B------:R-:W-:Y:S01]  /*25610*/  BPT.TRAP 0x1 ;  /* 0x000000040000795c */ /* 0x000fe20000300000 */
.L_x_11717:
        /* <DEDUP_REMOVED lines=8> */
.L_x_11862:
[----:B------:R-:W-:Y:S05]  /*256a0*/  BSYNC B0 ;  /* 0x0000000000007941 */ /* 0x000fea0003800000 */
.L_x_11718:
        /* <DEDUP_REMOVED lines=51> */
.L_x_11872:
        /* <DEDUP_REMOVED lines=13> */
.L_x_11721:
        /* <DEDUP_REMOVED lines=11> */
.L_x_11722:
        /* <DEDUP_REMOVED lines=8> */
.L_x_11681:
[----:B------:R-:W-:Y:S05]  /*25be0*/  BSYNC B7 ;  /* 0x0000000000077941 */ /* 0x000fea0003800000 */
.L_x_11679:
        /* <DEDUP_REMOVED lines=11> */
.L_x_11723:
        /* <DEDUP_REMOVED lines=43> */
.L_x_11882:
[----:B------:R-:W-:Y:S02]  /*25f50*/  ULDC UR4, c[0x0][0xc38] ;  /* 0x00030e0000047ab9 */ /* 0x000fe40000000800 */
[----:B------:R-:W-:-:S04]  /*25f60*/  IMAD.U32 R4, RZ, RZ, UR4 ;  /* 0x00000004ff047e24 */ /* 0x000fc8000f8e00ff */
[----:B--2---:R-:W-:-:S04]  /*25f70*/  IMAD R3, R14, R4, RZ ;  /* 0x000000040e037224 */ /* 0x004fc800078e02ff */
[----:B------:R-:W-:-:S05]  /*25f80*/  IMAD.IADD R6, R6, 0x1, R3 ;  /* 0x0000000106067824 */ /* 0x000fca00078e0203 */
[----:B------:R-:W-:-:S13]  /*25f90*/  ISETP.GT.AND P6, PT, R6, R0, PT ;  /* 0x000000000600720c */ /* 0x000fda0003fc4270 */
[----:B------:R-:W-:Y:S05]  /*25fa0*/  @P6 BRA `(.L_x_11726) ;  /* 0x0000000000a46947 */ /* 0x000fea0003800000 */
.L_x_11729:
        /* <DEDUP_REMOVED lines=35> */
.L_x_11890:
[----:B------:R-:W-:Y:S02]  /*261e0*/  ULDC UR4, c[0x0][0xc38] ;  /* 0x00030e0000047ab9 */ /* 0x000fe40000000800 */
[----:B------:R-:W-:-:S04]  /*261f0*/  IMAD.U32 R4, RZ, RZ, UR4 ;  /* 0x00000004ff047e24 */ /* 0x000fc8000f8e00ff */
[----:B--2---:R-:W-:-:S04]  /*26200*/  IMAD R3, R14, R4, RZ ;  /* 0x000000040e037224 */ /* 0x004fc800078e02ff */
[----:B------:R-:W-:-:S05]  /*26210*/  IMAD.IADD R6, R3, 0x1, R6 ;  /* 0x0000000103067824 */ /* 0x000fca00078e0206 */
[----:B------:R-:W-:-:S13]  /*26220*/  ISETP.GT.AND P6, PT, R6, R0, PT ;  /* 0x000000000600720c */ /* 0x000fda0003fc4270 */
[----:B------:R-:W-:Y:S05]  /*26230*/  @!P6 BRA `(.L_x_11729) ;  /* 0xfffffffc005ce947 */ /* 0x000fea000383ffff */
.L_x_11726:
        /* <DEDUP_REMOVED lines=10> */
.L_x_11895:
[----:B------:R-:W-:-:S13]  /*262e0*/  ISETP.NE.AND P0, PT, R3, RZ, PT ;  /* 0x000000ff0300720c */ /* 0x000fda0003f05270 */
[----:B------:R-:W-:Y:S05]  /*262f0*/  @!P0 BRA `(.L_x_11731) ;  /* 0x0000000000108947 */ /* 0x000fea0003800000 */
[----:B------:R-:W-:Y:S01]  /*26300*/  UMOV UR4, 0xffffffff ;  /* 0xffffffff00047882 */ /* 0x000fe20000000000 */
[----:B-1----:R-:W-:Y:S02]  /*26310*/  VIADD R12, R7, 0xffffffff ;  /* 0xffffffff070c7836 */ /* 0x002fe40000000000 */
[----:B------:R-:W-:Y:S05]  /*26320*/  BRA.DIV UR4, `(.L_x_11732) ;  /* 0x0000004a04e47947 */ /* 0x000fea000b800000 */
[----:B------:R1:W0:Y:S02]  /*26330*/  SHFL.IDX PT, R24, R2, R12, 0x1f ;  /* 0x00001f0c02187589 */ /* 0x00022400000e0000 */
.L_x_11731:
[----:B----4-:R-:W-:Y:S01]  /*26340*/  ISETP.NE.AND P0, PT, R5, 0x1, PT ;  /* 0x000000010500780c */ /* 0x010fe20003f05270 */
[----:B0-----:R-:W-:-:S04]  /*26350*/  IMAD R24, R24, R4, R6 ;  /* 0x0000000418187224 */ /* 0x001fc800078e0206 */
[----:B------:R-:W-:-:S08]  /*26360*/  IMAD.IADD R0, R0, 0x1, -R24 ;  /* 0x0000000100007824 */ /* 0x000fd000078e0a18 */
[----:B------:R-:W-:Y:S05]  /*26370*/  @!P0 BRA `(.L_x_11733) ;  /* 0x0000000000dc8947 */ /* 0x000fea0003800000 */
[-C--:B---3--:R-:W-:Y:S01]  /*26380*/  IABS R6, R25.reuse ;  /* 0x0000001900067213 */ /* 0x088fe20000000000 */
[----:B-1----:R-:W-:Y:S01]  /*26390*/  IMAD.MOV.U32 R2, RZ, RZ, RZ ;  /* 0x000000ffff027224 */ /* 0x002fe200078e00ff */
[----:B------:R-:W-:Y:S02]  /*263a0*/  IABS R8, R25 ;  /* 0x0000001900087213 */ /* 0x000fe40000000000 */
[----:B------:R-:W0:Y:S03]  /*263b0*/  I2F.RP R4, R6 ;  /* 0x0000000600047306 */ /* 0x000e260000209400 */
[----:B------:R-:W-:-:S05]  /*263c0*/  IMAD.MOV R8, RZ, RZ, -R8 ;  /* 0x000000ffff087224 */ /* 0x000fca00078e0a08 */
[----:B0-----:R-:W2:Y:S02]  /*263d0*/  MUFU.RCP R4, R4 ;  /* 0x0000000400047308 */ /* 0x001ea40000001000 */
[----:B--2---:R-:W-:-:S06]  /*263e0*/  VIADD R7, R4, 0xffffffe ;  /* 0x0ffffffe04077836 */ /* 0x004fcc0000000000 */
[----:B------:R-:W0:Y:S02]  /*263f0*/  F2I.FTZ.U32.TRUNC.NTZ R3, R7 ;  /* 0x0000000700037305 */ /* 0x000e24000021f000 */
[----:B0-----:R-:W-:-:S04]  /*26400*/  IMAD.MOV R9, RZ, RZ, -R3 ;  /* 0x000000ffff097224 */ /* 0x001fc800078e0a03 */
[----:B------:R-:W-:-:S04]  /*26410*/  IMAD R9, R9, R6, RZ ;  /* 0x0000000609097224 */ /* 0x000fc800078e02ff */
[----:B------:R-:W-:Y:S01]  /*26420*/  IMAD.HI.U32 R2, R3, R9, R2 ;  /* 0x0000000903027227 */ /* 0x000fe200078e0002 */
[----:B------:R-:W-:-:S05]  /*26430*/  IABS R3, R0 ;  /* 0x0000000000037213 */ /* 0x000fca0000000000 */
[----:B------:R-:W-:-:S04]  /*26440*/  IMAD.HI.U32 R4, R2, R3, RZ ;  /* 0x0000000302047227 */ /* 0x000fc800078e00ff */
[----:B------:R-:W-:Y:S02]  /*26450*/  IMAD R3, R4, R8, R3 ;  /* 0x0000000804037224 */ /* 0x000fe400078e0203 */
[----:B------:R-:W-:-:S03]  /*26460*/  IMAD.MOV.U32 R2, RZ, RZ, RZ ;  /* 0x000000ffff027224 */ /* 0x000fc600078e00ff */
[----:B------:R-:W-:-:S13]  /*26470*/  ISETP.GT.U32.AND P1, PT, R6, R3, PT ;  /* 0x000000030600720c */ /* 0x000fda0003f24070 */
[----:B------:R-:W-:Y:S02]  /*26480*/  @!P1 IMAD.IADD R3, R3, 0x1, -R6 ;  /* 0x0000000103039824 */ /* 0x000fe400078e0a06 */
[----:B------:R-:W-:Y:S01]  /*26490*/  @!P1 VIADD R4, R4, 0x1 ;  /* 0x0000000104049836 */ /* 0x000fe20000000000 */
[----:B------:R-:W-:Y:S02]  /*264a0*/  ISETP.NE.AND P1, PT, R25, RZ, PT ;  /* 0x000000ff1900720c */ /* 0x000fe40003f25270 */
[----:B------:R-:W-:Y:S02]  /*264b0*/  ISETP.GE.U32.AND P0, PT, R3, R6, PT ;  /* 0x000000060300720c */ /* 0x000fe40003f06070 */
[----:B------:R-:W-:-:S04]  /*264c0*/  IABS R6, R5 ;  /* 0x0000000500067213 */ /* 0x000fc80000000000 */
[----:B------:R-:W0:Y:S07]  /*264d0*/  I2F.RP R7, R6 ;  /* 0x0000000600077306 */ /* 0x000e2e0000209400 */
        /* <DEDUP_REMOVED lines=33> */
.L_x_11733:
[----:B-1----:R-:W0:Y:S02]  /*266f0*/  LDC.64 R2, c[0x0][0xc90] ;  /* 0x00032400ff027b82 */ /* 0x002e240000000a00 */
[----:B0-----:R-:W-:-:S05]  /*26700*/  IMAD.WIDE R2, R27, 0x4, R2 ;  /* 0x000000041b027825 */ /* 0x001fca00078e0202 */
[----:B------:R0:W3:Y:S02]  /*26710*/  LDG.E R6, desc[UR54][R2.64] ;  /* 0x0000003602067981 */ /* 0x0000e4000c1e1900 */
[----:B0-----:R-:W-:Y:S02]  /*26720*/  IMAD.MOV.U32 R2, RZ, RZ, RZ ;  /* 0x000000ffff027224 */ /* 0x001fe400078e00ff */
[----:B---3--:R-:W-:-:S05]  /*26730*/  IMAD R5, R25, R6, RZ ;  /* 0x0000000619057224 */ /* 0x008fca00078e02ff */
[----:B--2---:R-:W-:-:S04]  /*26740*/  IABS R7, R5 ;  /* 0x0000000500077213 */ /* 0x004fc80000000000 */
        /* <DEDUP_REMOVED lines=19> */
[----:B------:R-:W-:-:S06]  /*26880*/  IMAD.MOV.U32 R2, RZ, RZ, RZ ;  /* 0x000000ffff027224 */ /* 0x000fcc00078e00ff */
[----:B------:R-:W-:-:S04]  /*26890*/  @P0 VIADD R9, R9, 0x1 ;  /* 0x0000000109090836 */ /* 0x000fc80000000000 */
[----:B------:R-:W-:-:S04]  /*268a0*/  IMAD.MOV.U32 R7, RZ, RZ, R9 ;  /* 0x000000ffff077224 */ /* 0x000fc800078e0009 */
[----:B------:R-:W-:Y:S01]  /*268b0*/  @!P2 IMAD.MOV R7, RZ, RZ, -R7 ;  /* 0x000000ffff07a224 */ /* 0x000fe200078e0a07 */
[----:B------:R-:W-:-:S05]  /*268c0*/  @!P1 LOP3.LUT R7, RZ, R5, RZ, 0x33, !PT ;  /* 0x00000005ff079212 */ /* 0x000fca00078e33ff */
[----:B------:R-:W-:Y:S02]  /*268d0*/  IMAD R8, R6, R7, RZ ;  /* 0x0000000706087224 */ /* 0x000fe400078e02ff */
[----:B------:R-:W-:Y:S02]  /*268e0*/  IMAD.MOV R7, RZ, RZ, -R7 ;  /* 0x000000ffff077224 */ /* 0x000fe400078e0a07 */
[----:B------:R-:W-:Y:S02]  /*268f0*/  IMAD.MOV R3, RZ, RZ, -R8 ;  /* 0x000000ffff037224 */ /* 0x000fe400078e0a08 */
[----:B------:R-:W-:-:S03]  /*26900*/  IMAD R5, R5, R7, R0 ;  /* 0x0000000705057224 */ /* 0x000fc600078e0200 */
[----:B------:R-:W-:-:S04]  /*26910*/  VIADDMNMX R4, R3, R4, R6, PT ;  /* 0x0000000403047246 */ /* 0x000fc80003800106 */
[-C--:B------:R-:W-:Y:S02]  /*26920*/  IABS R6, R4.reuse ;  /* 0x0000000400067213 */ /* 0x080fe40000000000 */
[----:B------:R-:W-:Y:S02]  /*26930*/  IABS R0, R4 ;  /* 0x0000000400007213 */ /* 0x000fe40000000000 */
[----:B------:R-:W0:Y:S03]  /*26940*/  I2F.RP R9, R6 ;  /* 0x0000000600097306 */ /* 0x000e260000209400 */
[----:B------:R-:W-:-:S05]  /*26950*/  IMAD.MOV R0, RZ, RZ, -R0 ;  /* 0x000000ffff007224 */ /* 0x000fca00078e0a00 */
        /* <DEDUP_REMOVED lines=9> */
[----:B------:R-:W-:Y:S02]  /*269f0*/  LOP3.LUT R0, R5, R4, RZ, 0x3c, !PT ;  /* 0x0000000405007212 */ /* 0x000fe400078e3cff */
[----:B------:R-:W-:Y:S02]  /*26a00*/  IADD3 R5, R8, 0x1000000, R5 ;  /* 0x0100000008057810 */ /* 0x000fe40007ffe005 */
        /* <DEDUP_REMOVED lines=8> */
[----:B------:R-:W-:Y:S01]  /*26a90*/  @!P1 LOP3.LUT R2, RZ, R4, RZ, 0x33, !PT ;  /* 0x00000004ff029212 */ /* 0x000fe200078e33ff */
[----:B------:R-:W-:-:S04]  /*26aa0*/  IMAD.MOV R4, RZ, RZ, -R4 ;  /* 0x000000ffff047224 */ /* 0x000fc800078e0a04 */
[----:B------:R-:W-:-:S07]  /*26ab0*/  IMAD R26, R2, R4, R5 ;  /* 0x00000004021a7224 */ /* 0x000fce00078e0205 */
.L_x_11734:
[----:B------:R-:W-:-:S05]  /*26ac0*/  LOP3.LUT R2, RZ, R2, RZ, 0x33, !PT ;  /* 0x00000002ff027212 */ /* 0x000fca00078e33ff */
[----:B------:R-:W-:Y:S01]  /*26ad0*/  IMAD.IADD R25, R25, 0x1, R2 ;  /* 0x0000000119197824 */ /* 0x000fe200078e0202 */
[----:B------:R-:W-:Y:S06]  /*26ae0*/  BRA `(.L_x_11735) ;  /* 0x00000000001c7947 */ /* 0x000fec0003800000 */
.L_x_11727:
[----:B------:R-:W-:Y:S01]  /*26af0*/  UMOV UR4, URZ ;  /* 0x0000003f00047c82 */ /* 0x000fe20008000000 */
[----:B------:R-:W-:Y:S01]  /*26b00*/  UMOV UR5, URZ ;  /* 0x0000003f00057c82 */ /* 0x000fe20008000000 */
[----:B------:R-:W-:Y:S01]  /*26b10*/  ULDC UR6, c[0x0][0xc3c] ;  /* 0x00030f0000067ab9 */ /* 0x000fe20000000800 */
[----:B------:R-:W-:Y:S02]  /*26b20*/  IMAD.MOV.U32 R24, RZ, RZ, R0 ;  /* 0x000000ffff187224 */ /* 0x000fe400078e0000 */
[----:B------:R-:W-:Y:S02]  /*26b30*/  IMAD.U32 R25, RZ, RZ, UR4 ;  /* 0x00000004ff197e24 */ /* 0x000fe4000f8e00ff */
[----:B------:R-:W-:Y:S02]  /*26b40*/  IMAD.U32 R26, RZ, RZ, UR5 ;  /* 0x00000005ff1a7e24 */ /* 0x000fe4000f8e00ff */
[----:B------:R-:W-:-:S07]  /*26b50*/  IMAD.U32 R27, RZ, RZ, UR6 ;  /* 0x00000006ff1b7e24 */ /* 0x000fce000f8e00ff */
.L_x_11735:
        /* <DEDUP_REMOVED lines=10> */
.L_x_11724:
[----:B------:R-:W-:Y:S02]  /*26c00*/  ULDC UR4, c[0x0][0xc3c] ;  /* 0x00030f0000047ab9 */ /* 0x000fe40000000800 */
[----:B----4-:R-:W-:-:S13]  /*26c10*/  ISETP.GE.AND P0, PT, R27, UR4, PT ;  /* 0x000000041b007c0c */ /* 0x010fda000bf06270 */
[----:B------:R-:W-:Y:S05]  /*26c20*/  @!P0 BRA `(.L_x_11736) ;  /* 0xffffff9000f88947 */ /* 0x000fea000383ffff */
[----:B------:R-:W-:Y:S05]  /*26c30*/  BSYNC B8 ;  /* 0x0000000000087941 */ /* 0x000fea0003800000 */
.L_x_11615:
[----:B0-----:R-:W4:Y:S01]  /*26c40*/  LDL.LU R0, [R1+0x48] ;  /* 0x0000480001007983 */ /* 0x001f220000300800 */
[----:B------:R-:W-:Y:S01]  /*26c50*/  BSSY B0, `(.L_x_11737) ;  /* 0x000000b000007945 */ /* 0x000fe20003800000 */
[----:B------:R-:W0:Y:S01]  /*26c60*/  S2R R5, SR_CgaCtaId ;  /* 0x0000000000057919 */ /* 0x000e220000008800 */
        /* <DEDUP_REMOVED lines=9> */
.L_x_11898:
[----:B------:R-:W-:Y:S05]  /*26d00*/  BSYNC B0 ;  /* 0x0000000000007941 */ /* 0x000fea0003800000 */
.L_x_11737:
[----:B------:R-:W-:-:S03]  /*26d10*/  UMOV UR4, 0xffffffff ;  /* 0xffffffff00047882 */ /* 0x000fc60000000000 */
[----:B------:R-:W-:Y:S05]  /*26d20*/  BRA.DIV UR4, `(.L_x_11739) ;  /* 0x0000004204a07947 */ /* 0x000fea000b800000 */
[----:B0-----:R-:W0:Y:S02]  /*26d30*/  S2R R0, SR_TID.X ;  /* 0x0000000000007919 */ /* 0x001e240000002100 */
[----:B0-----:R-:W-:-:S04]  /*26d40*/  SHF.R.U32.HI R0, RZ, 0x5, R0 ;  /* 0x00000005ff007819 */ /* 0x001fc80000011600 */
[----:B------:R-:W-:-:S05]  /*26d50*/  LOP3.LUT R0, R0, 0x3, RZ, 0xc0, !PT ;  /* 0x0000000300007812 */ /* 0x000fca00078ec0ff */
[----:B------:R0:W4:Y:S02]  /*26d60*/  SHFL.IDX PT, R14, R0, RZ, 0x1f ;  /* 0x00001fff000e7589 */ /* 0x00012400000e0000 */
.L_x_11901:
[----:B----4-:R-:W-:-:S13]  /*26d70*/  ISETP.NE.AND P0, PT, R14, RZ, PT ;  /* 0x000000ff0e00720c */ /* 0x010fda0003f05270 */
[----:B------:R-:W-:Y:S05]  /*26d80*/  @P0 BRA `(.L_x_11378) ;  /* 0x0000000000900947 */ /* 0x000fea0003800000 */
[----:B------:R-:W-:-:S03]  /*26d90*/  UMOV UR4, 0xffffffff ;  /* 0xffffffff00047882 */ /* 0x000fc60000000000 */
[----:B------:R-:W-:Y:S05]  /*26da0*/  BRA.DIV UR4, `(.L_x_11740) ;  /* 0x0000004204b47947 */ /* 0x000fea000b800000 */
[----:B------:R-:W-:-:S13]  /*26db0*/  ELECT P6, URZ, PT ;  /* 0x00000000003f782f */ /* 0x000fda00038c0000 */
.L_x_11904:
[----:B------:R-:W-:Y:S05]  /*26dc0*/  @!P6 BRA `(.L_x_11378) ;  /* 0x000000000080e947 */ /* 0x000fea0003800000 */
[----:B------:R-:W-:-:S06]  /*26dd0*/  ULOP3.LUT UR4, UR36, 0x2, URZ, 0xfc, !UPT ;  /* 0x0000000224047892 */ /* 0x000fcc000f8efc3f */
[----:B0-----:R-:W-:-:S05]  /*26de0*/  IMAD.U32 R0, RZ, RZ, UR4 ;  /* 0x00000004ff007e24 */ /* 0x001fca000f8e00ff */
[----:B------:R-:W-:-:S13]  /*26df0*/  ISETP.NE.AND P0, PT, R0, 0x3, PT ;  /* 0x000000030000780c */ /* 0x000fda0003f05270 */
[----:B------:R-:W-:Y:S05]  /*26e00*/  @!P0 BRA `(.L_x_11741) ;  /* 0x0000000000048947 */ /* 0x000fea0003800000 */
[----:B------:R-:W-:Y:S01]  /*26e10*/  BPT.TRAP 0x1 ;  /* 0x000000040000795c */ /* 0x000fe20000300000 */
.L_x_11741:
        /* <DEDUP_REMOVED lines=8> */
.L_x_11905:
[----:B------:R-:W4:Y:S01]  /*26ea0*/  LDL.LU R4, [R1] ;  /* 0x0000000001047983 */ /* 0x000f220000300800 */
[----:B------:R-:W-:Y:S02]  /*26eb0*/  SEL R28, R28, RZ, P2 ;  /* 0x000000ff1c1c7207 */ /* 0x000fe40001000000 */
[----:B----4-:R-:W-:Y:S01]  /*26ec0*/  LOP3.LUT R0, R4, R0, RZ, 0x3c, !PT ;  /* 0x0000000004007212 */ /* 0x010fe200078e3cff */
[----:B------:R-:W-:Y:S06]  /*26ed0*/  @!P0 BRA `(.L_x_11743) ;  /* 0x0000000000048947 */ /* 0x000fec0003800000 */
[----:B------:R-:W-:Y:S01]  /*26ee0*/  BPT.TRAP 0x1 ;  /* 0x000000040000795c */ /* 0x000fe20000300000 */
.L_x_11743:
[----:B------:R-:W-:Y:S01]  /*26ef0*/  IMAD R5, R28, 0x8, R5 ;  /* 0x000000081c057824 */ /* 0x000fe200078e0205 */
[----:B------:R-:W-:-:S04]  /*26f00*/  SHF.L.U32 R0, R0, 0x1f, RZ ;  /* 0x0000001f00007819 */ /* 0x000fc800000006ff */
[----:B------:R-:W4:Y:S02]  /*26f10*/  SYNCS.PHASECHK.TRANS64.TRYWAIT P1, [R5+URZ+0x2d840], R0 ;  /* 0x02d84000050075a7 */ /* 0x000f24000802017f */
[----:B----4-:R-:W-:Y:S05]  /*26f20*/  @!P1 BRA `(.L_x_11744) ;  /* 0x0000004000889947 */ /* 0x010fea0003800000 */
.L_x_11906:
[----:B------:R-:W-:Y:S05]  /*26f30*/  @!P0 BRA `(.L_x_11745) ;  /* 0x0000000000048947 */ /* 0x000fea0003800000 */
[----:B------:R-:W-:Y:S01]  /*26f40*/  BPT.TRAP 0x1 ;  /* 0x000000040000795c */ /* 0x000fe20000300000 */
.L_x_11745:
[----:B------:R-:W0:Y:S02]  /*26f50*/  SYNCS.PHASECHK.TRANS64.TRYWAIT P1, [R3+URZ+0x2d860], R2 ;  /* 0x02d86002030075a7 */ /* 0x000e24000802017f */
[----:B0-----:R-:W-:Y:S05]  /*26f60*/  @!P1 BRA `(.L_x_11746) ;  /* 0x00000040008c9947 */ /* 0x001fea0003800000 */
.L_x_11907:
[----:B------:R-:W-:Y:S05]  /*26f70*/  @!P0 BRA `(.L_x_11747) ;  /* 0x0000000000048947 */ /* 0x000fea0003800000 */
[----:B------:R-:W-:Y:S01]  /*26f80*/  BPT.TRAP 0x1 ;  /* 0x000000040000795c */ /* 0x000fe20000300000 */
.L_x_11747:
[----:B------:R0:W0:Y:S02]  /*26f90*/  SYNCS.PHASECHK.TRANS64.TRYWAIT P0, [R5+URZ+0x2d860], R0 ;  /* 0x02d86000050075a7 */ /* 0x000024000800017f */
[----:B0-----:R-:W-:Y:S05]  /*26fa0*/  @!P0 NANOSLEEP.SYNCS 0x989680 ;  /* 0x009896800000895d */ /* 0x001fea0003900000 */
[----:B------:R-:W0:Y:S02]  /*26fb0*/  @!P0 SYNCS.PHASECHK.TRANS64 P0, [R5+URZ+0x2d860], R0 ;  /* 0x02d86000050085a7 */ /* 0x000e24000800007f */
[----:B0-----:R-:W-:Y:S05]  /*26fc0*/  @!P0 BRA `(.L_x_11747) ;  /* 0xfffffffc00f08947 */ /* 0x001fea000383ffff */
.L_x_11378:
[----:B------:R-:W-:Y:S05]  /*26fd0*/  BSYNC B9 ;  /* 0x0000000000097941 */ /* 0x000fea0003800000 */
.L_x_11375:
[----:B------:R-:W-:Y:S05]  /*26fe0*/  EXIT ;  /* 0x000000000000794d */ /* 0x000fea0003800000 */
.L_x_11404:
[----:B0-----:R0:W1:Y:S02]  /*26ff0*/  SYNCS.PHASECHK.TRANS64.TRYWAIT P4, [R34+URZ+0x2d890], R86 ;  /* 0x02d89056220075a7 */ /* 0x001064000808017f */
[----:B-1----:R-:W-:Y:S05]  /*27000*/  @!P4 NANOSLEEP.SYNCS 0x989680 ;  /* 0x009896800000c95d */ /* 0x002fea0003900000 */
[----:B------:R-:W1:Y:S02]  /*27010*/  @!P4 SYNCS.PHASECHK.TRANS64 P4, [R34+URZ+0x2d890], R86 ;  /* 0x02d890562200c5a7 */ /* 0x000e64000808007f */
[----:B-1----:R-:W-:Y:S05]  /*27020*/  @!P4 BRA `(.L_x_11404) ;  /* 0xfffffffc00f0c947 */ /* 0x002fea000383ffff */
[----:B------:R-:W-:Y:S05]  /*27030*/  BRA `(.L_x_11748) ;  /* 0xfffffdc800447947 */ /* 0x000fea000383ffff */
.L_x_11405:
        /* <DEDUP_REMOVED lines=8> */
.L_x_11750:
[----:B------:R-:W-:Y:S05]  /*270c0*/  BSYNC B1 ;  /* 0x0000000000017941 */ /* 0x000fea0003800000 */
.L_x_11749:
        /* <DEDUP_REMOVED lines=8> */
.L_x_11751:
[----:B------:R-:W-:Y:S01]  /*27150*/  IMAD.MOV.U32 R60, RZ, RZ, R14 ;  /* 0x000000ffff3c7224 */ /* 0x000fe200078e000e */
[----:B------:R-:W-:Y:S06]  /*27160*/  BRA `(.L_x_11752) ;  /* 0xfffffdc8000c7947 */ /* 0x000fec000383ffff */
.L_x_11433:
[----:B0-----:R0:W1:Y:S02]  /*27170*/  SYNCS.PHASECHK.TRANS64.TRYWAIT P4, [R34+URZ+0x2d890], R86 ;  /* 0x02d89056220075a7 */ /* 0x001064000808017f */
[----:B-1----:R-:W-:Y:S05]  /*27180*/  @!P4 NANOSLEEP.SYNCS 0x989680 ;  /* 0x009896800000c95d */ /* 0x002fea0003900000 */
[----:B------:R-:W1:Y:S02]  /*27190*/  @!P4 SYNCS.PHASECHK.TRANS64 P4, [R34+URZ+0x2d890], R86 ;  /* 0x02d890562200c5a7 */ /* 0x000e64000808007f */
[----:B-1----:R-:W-:Y:S05]  /*271a0*/  @!P4 BRA `(.L_x_11433) ;  /* 0xfffffffc00f0c947 */ /* 0x002fea000383ffff */
[----:B------:R-:W-:Y:S05]  /*271b0*/  BRA `(.L_x_11753) ;  /* 0xfffffde4002c7947 */ /* 0x000fea000383ffff */
.L_x_11434:
        /* <DEDUP_REMOVED lines=8> */
.L_x_11755:
[----:B------:R-:W-:Y:S05]  /*27240*/  BSYNC B1 ;  /* 0x0000000000017941 */ /* 0x000fea0003800000 */
.L_x_11754:
        /* <DEDUP_REMOVED lines=8> */
.L_x_11756:
[----:B------:R-:W-:Y:S01]  /*272d0*/  IMAD.MOV.U32 R90, RZ, RZ, R14 ;  /* 0x000000ffff5a7224 */ /* 0x000fe200078e000e */
[----:B------:R-:W-:Y:S06]  /*272e0*/  BRA `(.L_x_11757) ;  /* 0xfffffde000f47947 */ /* 0x000fec000383ffff */
.L_x_11447:
[----:B0-----:R0:W1:Y:S02]  /*272f0*/  SYNCS.PHASECHK.TRANS64.TRYWAIT P3, [R34+URZ+0x2d890], R86 ;  /* 0x02d89056220075a7 */ /* 0x001064000806017f */
[----:B-1----:R-:W-:Y:S05]  /*27300*/  @!P3 NANOSLEEP.SYNCS 0x989680 ;  /* 0x009896800000b95d */ /* 0x002fea0003900000 */
[----:B------:R-:W1:Y:S02]  /*27310*/  @!P3 SYNCS.PHASECHK.TRANS64 P3, [R34+URZ+0x2d890], R86 ;  /* 0x02d890562200b5a7 */ /* 0x000e64000806007f */
[----:B-1----:R-:W-:Y:S05]  /*27320*/  @!P3 BRA `(.L_x_11447) ;  /* 0xfffffffc00f0b947 */ /* 0x002fea000383ffff */
[----:B------:R-:W-:Y:S05]  /*27330*/  BRA `(.L_x_11758) ;  /* 0xfffffdfc00347947 */ /* 0x000fea000383ffff */
.L_x_11448:
[----:B------:R-:W-:Y:S01]  /*27340*/  BSSY B1, `(.L_x_11759) ;  /* 0x0000007000017945 */ /* 0x000fe20003800000 */
[----:B------:R-:W-:Y:S02]  /*27350*/  IMAD.MOV.U32 R12, RZ, RZ, RZ ;  /* 0x000000ffff0c7224 */ /* 0x000fe400078e00ff */
[----:B------:R-:W-:Y:S02]  /*27360*/  IMAD.MOV.U32 R11, RZ, RZ, 0x1e1f ;  /* 0x00001e1fff0b7424 */ /* 0x000fe400078e00ff */
[----:B------:R-:W-:-:S07]  /*27370*/  IMAD.MOV.U32 R15, RZ, RZ, -0x1 ;  /* 0xffffffffff0f7424 */ /* 0x000fce00078e00ff */
[----:B0-----:R-:W-:Y:S05]  /*27380*/  WARPSYNC.COLLECTIVE R15, `(.L_x_11760) ;  /* 0x000000000f087348 */ /* 0x001fea0003c00000 */
[----:B------:R1:W2:Y:S02]  /*27390*/  SHFL.IDX P6, R14, R13, R12, R11 ;  /* 0x0000000c0d0e7389 */ /* 0x0002a400000c000b */
[----:B012---:R-:W-:Y:S01]  /*273a0*/  ENDCOLLECTIVE ;  /* 0x000000000000791b */ /* 0x007fe20003800000 */
.L_x_11760:
[----:B------:R-:W-:Y:S05]  /*273b0*/  BSYNC B1 ;  /* 0x0000000000017941 */ /* 0x000fea0003800000 */
.L_x_11759:
        /* <DEDUP_REMOVED lines=8> */
.L_x_11761:
[----:B------:R-:W-:Y:S01]  /*27440*/  IMAD.MOV.U32 R43, RZ, RZ, R14 ;  /* 0x000000ffff2b7224 */ /* 0x000fe200078e000e */
[----:B------:R-:W-:Y:S06]  /*27450*/  BRA `(.L_x_11762) ;  /* 0xfffffdfc00647947 */ /* 0x000fec000383ffff */
.L_x_11452:
[----:B------:R0:W0:Y:S02]  /*27460*/  SYNCS.PHASECHK.TRANS64.TRYWAIT P2, [R34+URZ+0x2d8b0], R86 ;  /* 0x02d8b056220075a7 */ /* 0x000024000804017f */
[----:B0-----:R-:W-:Y:S05]  /*27470*/  @!P2 NANOSLEEP.SYNCS 0x989680 ;  /* 0x009896800000a95d */ /* 0x001fea0003900000 */
[----:B------:R-:W0:Y:S02]  /*27480*/  @!P2 SYNCS.PHASECHK.TRANS64 P2, [R34+URZ+0x2d8b0], R86 ;  /* 0x02d8b0562200a5a7 */ /* 0x000e24000804007f */
[----:B0-----:R-:W-:Y:S05]  /*27490*/  @!P2 BRA `(.L_x_11452) ;  /* 0xfffffffc00f0a947 */ /* 0x001fea000383ffff */
[----:B------:R-:W-:Y:S05]  /*274a0*/  BRA `(.L_x_11763) ;  /* 0xfffffe0000487947 */ /* 0x000fea000383ffff */
.L_x_11468:
[----:B------:R-:W-:Y:S01]  /*274b0*/  BSSY B0, `(.L_x_11764) ;  /* 0x0000007000007945 */ /* 0x000fe20003800000 */
[----:B------:R-:W-:Y:S02]  /*274c0*/  IMAD.MOV.U32 R12, RZ, RZ, RZ ;  /* 0x000000ffff0c7224 */ /* 0x000fe400078e00ff */
[----:B------:R-:W-:Y:S02]  /*274d0*/  IMAD.MOV.U32 R11, RZ, RZ, 0x1f ;  /* 0x0000001fff0b7424 */ /* 0x000fe400078e00ff */
[----:B------:R-:W-:-:S07]  /*274e0*/  IMAD.MOV.U32 R15, RZ, RZ, -0x1 ;  /* 0xffffffffff0f7424 */ /* 0x000fce00078e00ff */
[----:B-----5:R-:W-:Y:S05]  /*274f0*/  WARPSYNC.COLLECTIVE R15, `(.L_x_11765) ;  /* 0x000000000f087348 */ /* 0x020fea0003c00000 */
[----:B------:R0:W1:Y:S02]  /*27500*/  SHFL.IDX P6, R14, R13, R12, R11 ;  /* 0x0000000c0d0e7389 */ /* 0x00006400000c000b */
[----:B01---5:R-:W-:Y:S01]  /*27510*/  ENDCOLLECTIVE ;  /* 0x000000000000791b */ /* 0x023fe20003800000 */
.L_x_11765:
[----:B------:R-:W-:Y:S05]  /*27520*/  BSYNC B0 ;  /* 0x0000000000007941 */ /* 0x000fea0003800000 */
.L_x_11764:
[----:B------:R0:W-:Y:S01]  /*27530*/  STL [R1+0x48], R14 ;  /* 0x0000480e01007387 */ /* 0x0001e20000100800 */
[----:B------:R-:W-:Y:S05]  /*27540*/  BRA `(.L_x_11766) ;  /* 0xfffffe0c00dc7947 */ /* 0x000fea000383ffff */
.L_x_11479:
[----:B------:R-:W-:Y:S01]  /*27550*/  BSSY B1, `(.L_x_11767) ;  /* 0x0000007000017945 */ /* 0x000fe20003800000 */
[----:B------:R-:W-:Y:S02]  /*27560*/  IMAD.MOV.U32 R12, RZ, RZ, RZ ;  /* 0x000000ffff0c7224 */ /* 0x000fe400078e00ff */
[----:B------:R-:W-:Y:S02]  /*27570*/  IMAD.MOV.U32 R11, RZ, RZ, 0x1e1f ;  /* 0x00001e1fff0b7424 */ /* 0x000fe400078e00ff */
[----:B------:R-:W-:-:S07]  /*27580*/  IMAD.MOV.U32 R15, RZ, RZ, -0x1 ;  /* 0xffffffffff0f7424 */ /* 0x000fce00078e00ff */
[----:B0-----:R-:W-:Y:S05]  /*27590*/  WARPSYNC.COLLECTIVE R15, `(.L_x_11768) ;  /* 0x000000000f087348 */ /* 0x001fea0003c00000 */
[----:B0-----:R0:W1:Y:S02]  /*275a0*/  SHFL.IDX P6, R14, R13, R12, R11 ;  /* 0x0000000c0d0e7389 */ /* 0x00106400000c000b */
[----:B01----:R-:W-:Y:S01]  /*275b0*/  ENDCOLLECTIVE ;  /* 0x000000000000791b */ /* 0x003fe20003800000 */
.L_x_11768:
[----:B------:R-:W-:Y:S05]  /*275c0*/  BSYNC B1 ;  /* 0x0000000000017941 */ /* 0x000fea0003800000 */
.L_x_11767:
        /* <DEDUP_REMOVED lines=8> */
.L_x_11769:
[----:B------:R-:W-:Y:S02]  /*27650*/  IMAD.MOV.U32 R13, RZ, RZ, R0 ;  /* 0x000000ffff0d7224 */ /* 0x000fe400078e0000 */
[----:B------:R-:W-:-:S07]  /*27660*/  IMAD.MOV.U32 R38, RZ, RZ, R14 ;  /* 0x000000ffff267224 */ /* 0x000fce00078e000e */
[----:B------:R-:W-:Y:S05]  /*27670*/  WARPSYNC.COLLECTIVE R15, `(.L_x_11770) ;  /* 0x000000000f087348 */ /* 0x000fea0003c00000 */
[----:B------:R0:W1:Y:S02]  /*27680*/  SHFL.IDX P6, R14, R13, R12, R11 ;  /* 0x0000000c0d0e7389 */ /* 0x00006400000c000b */
[----:B01----:R-:W-:Y:S01]  /*27690*/  ENDCOLLECTIVE ;  /* 0x000000000000791b */ /* 0x003fe20003800000 */
.L_x_11770:
[----:B------:R-:W-:Y:S02]  /*276a0*/  IMAD.MOV.U32 R13, RZ, RZ, R39 ;  /* 0x000000ffff0d7224 */ /* 0x000fe400078e0027 */
[----:B------:R-:W-:-:S07]  /*276b0*/  IMAD.MOV.U32 R0, RZ, RZ, R14 ;  /* 0x000000ffff007224 */ /* 0x000fce00078e000e */
[----:B------:R-:W-:Y:S05]  /*276c0*/  WARPSYNC.COLLECTIVE R15, `(.L_x_11771) ;  /* 0x000000000f087348 */ /* 0x000fea0003c00000 */
[----:B------:R0:W1:Y:S02]  /*276d0*/  SHFL.IDX P6, R14, R13, R12, R11 ;  /* 0x0000000c0d0e7389 */ /* 0x00006400000c000b */
[----:B01----:R-:W-:Y:S01]  /*276e0*/  ENDCOLLECTIVE ;  /* 0x000000000000791b */ /* 0x003fe20003800000 */
.L_x_11771:
[----:B------:R-:W-:Y:S01]  /*276f0*/  IMAD.MOV.U32 R39, RZ, RZ, R14 ;  /* 0x000000ffff277224 */ /* 0x000fe200078e000e */
[----:B------:R-:W-:Y:S06]  /*27700*/  BRA `(.L_x_11772) ;  /* 0xfffffe1400607947 */ /* 0x000fec000383ffff */
.L_x_11483:
[----:B0-----:R0:W1:Y:S02]  /*27710*/  SYNCS.PHASECHK.TRANS64.TRYWAIT P0, [R2+URZ+0x2d800], R3 ;  /* 0x02d80003020075a7 */ /* 0x001064000800017f */
[----:B-1----:R-:W-:Y:S05]  /*27720*/  @!P0 NANOSLEEP.SYNCS 0x989680 ;  /* 0x009896800000895d */ /* 0x002fea0003900000 */
[----:B------:R-:W1:Y:S02]  /*27730*/  @!P0 SYNCS.PHASECHK.TRANS64 P0, [R2+URZ+0x2d800], R3 ;  /* 0x02d80003020085a7 */ /* 0x000e64000800007f */
[----:B-1----:R-:W-:Y:S05]  /*27740*/  @!P0 BRA `(.L_x_11483) ;  /* 0xfffffffc00f08947 */ /* 0x002fea000383ffff */
[----:B------:R-:W-:Y:S05]  /*27750*/  BRA `(.L_x_11773) ;  /* 0xfffffe1c00ac7947 */ /* 0x000fea000383ffff */
.L_x_11495:
[----:B------:R-:W-:Y:S01]  /*27760*/  BSSY B1, `(.L_x_11774) ;  /* 0x0000007000017945 */ /* 0x000fe20003800000 */
[----:B------:R-:W-:Y:S02]  /*27770*/  IMAD.MOV.U32 R12, RZ, RZ, RZ ;  /* 0x000000ffff0c7224 */ /* 0x000fe400078e00ff */
[----:B------:R-:W-:Y:S02]  /*27780*/  IMAD.MOV.U32 R11, RZ, RZ, 0x1e1f ;  /* 0x00001e1fff0b7424 */ /* 0x000fe400078e00ff */
[----:B------:R-:W-:-:S07]  /*27790*/  IMAD.MOV.U32 R15, RZ, RZ, -0x1 ;  /* 0xffffffffff0f7424 */ /* 0x000fce00078e00ff */
[----:B0-----:R-:W-:Y:S05]  /*277a0*/  WARPSYNC.COLLECTIVE R15, `(.L_x_11775) ;  /* 0x000000000f087348 */ /* 0x001fea0003c00000 */
[----:B0-----:R0:W1:Y:S02]  /*277b0*/  SHFL.IDX P6, R14, R13, R12, R11 ;  /* 0x0000000c0d0e7389 */ /* 0x00106400000c000b */
[----:B01----:R-:W-:Y:S01]  /*277c0*/  ENDCOLLECTIVE ;  /* 0x000000000000791b */ /* 0x003fe20003800000 */
.L_x_11775:
[----:B------:R-:W-:Y:S05]  /*277d0*/  BSYNC B1 ;  /* 0x0000000000017941 */ /* 0x000fea0003800000 */
.L_x_11774:
        /* <DEDUP_REMOVED lines=8> */
.L_x_11776:
[----:B------:R-:W-:Y:S02]  /*27860*/  IMAD.MOV.U32 R13, RZ, RZ, R26 ;  /* 0x000000ffff0d7224 */ /* 0x000fe400078e001a */
[----:B------:R-:W-:-:S07]  /*27870*/  IMAD.MOV.U32 R3, RZ, RZ, R14 ;  /* 0x000000ffff037224 */ /* 0x000fce00078e000e */
[----:B------:R-:W-:Y:S05]  /*27880*/  WARPSYNC.COLLECTIVE R15, `(.L_x_11777) ;  /* 0x000000000f087348 */ /* 0x000fea0003c00000 */
[----:B------:R0:W1:Y:S02]  /*27890*/  SHFL.IDX P6, R14, R13, R12, R11 ;  /* 0x0000000c0d0e7389 */ /* 0x00006400000c000b */
[----:B01----:R-:W-:Y:S01]  /*278a0*/  ENDCOLLECTIVE ;  /* 0x000000000000791b */ /* 0x003fe20003800000 */
.L_x_11777:
[----:B------:R-:W-:Y:S02]  /*278b0*/  IMAD.MOV.U32 R13, RZ, RZ, R38 ;  /* 0x000000ffff0d7224 */ /* 0x000fe400078e0026 */
[----:B------:R-:W-:-:S07]  /*278c0*/  IMAD.MOV.U32 R37, RZ, RZ, R14 ;  /* 0x000000ffff257224 */ /* 0x000fce00078e000e */
[----:B------:R-:W-:Y:S05]  /*278d0*/  WARPSYNC.COLLECTIVE R15, `(.L_x_11778) ;  /* 0x000000000f087348 */ /* 0x000fea0003c00000 */
[----:B------:R0:W1:Y:S02]  /*278e0*/  SHFL.IDX P6, R14, R13, R12, R11 ;  /* 0x0000000c0d0e7389 */ /* 0x00006400000c000b */
[----:B01----:R-:W-:Y:S01]  /*278f0*/  ENDCOLLECTIVE ;  /* 0x000000000000791b */ /* 0x003fe20003800000 */
.L_x_11778:
[----:B------:R-:W-:Y:S01]  /*27900*/  IMAD.MOV.U32 R38, RZ, RZ, R14 ;  /* 0x000000ffff267224 */ /* 0x000fe200078e000e */
[----:B------:R-:W-:Y:S06]  /*27910*/  BRA `(.L_x_11779) ;  /* 0xfffffe3000c07947 */ /* 0x000fec000383ffff */
.L_x_11499:
[----:B0-----:R0:W1:Y:S02]  /*27920*/  SYNCS.PHASECHK.TRANS64.TRYWAIT P0, [R2+URZ+0x2d800], R3 ;  /* 0x02d80003020075a7 */ /* 0x001064000800017f */
[----:B-1----:R-:W-:Y:S05]  /*27930*/  @!P0 NANOSLEEP.SYNCS 0x989680 ;  /* 0x009896800000895d */ /* 0x002fea0003900000 */
[----:B------:R-:W1:Y:S02]  /*27940*/  @!P0 SYNCS.PHASECHK.TRANS64 P0, [R2+URZ+0x2d800], R3 ;  /* 0x02d80003020085a7 */ /* 0x000e64000800007f */
[----:B-1----:R-:W-:Y:S05]  /*27950*/  @!P0 BRA `(.L_x_11499) ;  /* 0xfffffffc00f08947 */ /* 0x002fea000383ffff */
[----:B------:R-:W-:Y:S05]  /*27960*/  BRA `(.L_x_11780) ;  /* 0xfffffe3800907947 */ /* 0x000fea000383ffff */
.L_x_11507:
[----:B--2---:R2:W3:Y:S02]  /*27970*/  SYNCS.PHASECHK.TRANS64.TRYWAIT P1, [R0+URZ+0x2d830], R5 ;  /* 0x02d83005000075a7 */ /* 0x0044e4000802017f */
[----:B---3--:R-:W-:Y:S05]  /*27980*/  @!P1 NANOSLEEP.SYNCS 0x989680 ;  /* 0x009896800000995d */ /* 0x008fea0003900000 */
[----:B------:R-:W3:Y:S02]  /*27990*/  @!P1 SYNCS.PHASECHK.TRANS64 P1, [R0+URZ+0x2d830], R5 ;  /* 0x02d83005000095a7 */ /* 0x000ee4000802007f */
[----:B---3--:R-:W-:Y:S05]  /*279a0*/  @!P1 BRA `(.L_x_11507) ;  /* 0xfffffffc00f09947 */ /* 0x008fea000383ffff */
[----:B------:R-:W-:Y:S05]  /*279b0*/  BRA `(.L_x_11506) ;  /* 0xfffffe5000807947 */ /* 0x000fea000383ffff */
.L_x_11526:
[----:B-1----:R1:W2:Y:S02]  /*279c0*/  SYNCS.PHASECHK.TRANS64.TRYWAIT P2, [R9+URZ+0x2d830], R8 ;  /* 0x02d83008090075a7 */ /* 0x0022a4000804017f */
[----:B--2---:R-:W-:Y:S05]  /*279d0*/  @!P2 NANOSLEEP.SYNCS 0x989680 ;  /* 0x009896800000a95d */ /* 0x004fea0003900000 */
[----:B------:R-:W2:Y:S02]  /*279e0*/  @!P2 SYNCS.PHASECHK.TRANS64 P2, [R9+URZ+0x2d830], R8 ;  /* 0x02d830080900a5a7 */ /* 0x000ea4000804007f */
[----:B--2---:R-:W-:Y:S05]  /*279f0*/  @!P2 BRA `(.L_x_11526) ;  /* 0xfffffffc00f0a947 */ /* 0x004fea000383ffff */
[----:B------:R-:W-:Y:S05]  /*27a00*/  BRA `(.L_x_11525) ;  /* 0xfffffe90000c7947 */ /* 0x000fea000383ffff */
.L_x_11530:
[----:B-1----:R1:W2:Y:S02]  /*27a10*/  SYNCS.PHASECHK.TRANS64.TRYWAIT P1, [R9+URZ+0x2d850], R8 ;  /* 0x02d85008090075a7 */ /* 0x0022a4000802017f */
[----:B--2---:R-:W-:Y:S05]  /*27a20*/  @!P1 NANOSLEEP.SYNCS 0x989680 ;  /* 0x009896800000995d */ /* 0x004fea0003900000 */
[----:B------:R-:W2:Y:S02]  /*27a30*/  @!P1 SYNCS.PHASECHK.TRANS64 P1, [R9+URZ+0x2d850], R8 ;  /* 0x02d85008090095a7 */ /* 0x000ea4000802007f */
[----:B--2---:R-:W-:Y:S05]  /*27a40*/  @!P1 BRA `(.L_x_11530) ;  /* 0xfffffffc00f09947 */ /* 0x004fea000383ffff */
[----:B------:R-:W-:Y:S05]  /*27a50*/  BRA `(.L_x_11527) ;  /* 0xfffffe9400287947 */ /* 0x000fea000383ffff */
.L_x_11551:
[----:B--2---:R2:W3:Y:S02]  /*27a60*/  SYNCS.PHASECHK.TRANS64.TRYWAIT P2, [R5+URZ+0x2d830], R6 ;  /* 0x02d83006050075a7 */ /* 0x0044e4000804017f */
[----:B---3--:R-:W-:Y:S05]  /*27a70*/  @!P2 NANOSLEEP.SYNCS 0x989680 ;  /* 0x009896800000a95d */ /* 0x008fea0003900000 */
[----:B------:R-:W3:Y:S02]  /*27a80*/  @!P2 SYNCS.PHASECHK.TRANS64 P2, [R5+URZ+0x2d830], R6 ;  /* 0x02d830060500a5a7 */ /* 0x000ee4000804007f */
[----:B---3--:R-:W-:Y:S05]  /*27a90*/  @!P2 BRA `(.L_x_11551) ;  /* 0xfffffffc00f0a947 */ /* 0x008fea000383ffff */
[----:B------:R-:W-:Y:S05]  /*27aa0*/  BRA `(.L_x_11550) ;  /* 0xfffffed000287947 */ /* 0x000fea000383ffff */
.L_x_11555:
[----:B-1----:R1:W2:Y:S02]  /*27ab0*/  SYNCS.PHASECHK.TRANS64.TRYWAIT P1, [R6+URZ+0x2d850], R5 ;  /* 0x02d85005060075a7 */ /* 0x0022a4000802017f */
[----:B--2---:R-:W-:Y:S05]  /*27ac0*/  @!P1 NANOSLEEP.SYNCS 0x989680 ;  /* 0x009896800000995d */ /* 0x004fea0003900000 */
[----:B------:R-:W2:Y:S02]  /*27ad0*/  @!P1 SYNCS.PHASECHK.TRANS64 P1, [R6+URZ+0x2d850], R5 ;  /* 0x02d85005060095a7 */ /* 0x000ea4000802007f */
[----:B--2---:R-:W-:Y:S05]  /*27ae0*/  @!P1 BRA `(.L_x_11555) ;  /* 0xfffffffc00f09947 */ /* 0x004fea000383ffff */
[----:B------:R-:W-:Y:S05]  /*27af0*/  BRA `(.L_x_11552) ;  /* 0xfffffed400507947 */ /* 0x000fea000383ffff */
.L_x_11564:
[----:B--2---:R2:W3:Y:S02]  /*27b00*/  SYNCS.PHASECHK.TRANS64.TRYWAIT P2, [R5+URZ+0x2d830], R6 ;  /* 0x02d83006050075a7 */ /* 0x0044e4000804017f */
[----:B---3--:R-:W-:Y:S05]  /*27b10*/  @!P2 NANOSLEEP.SYNCS 0x989680 ;  /* 0x009896800000a95d */ /* 0x008fea0003900000 */
[----:B------:R-:W3:Y:S02]  /*27b20*/  @!P2 SYNCS.PHASECHK.TRANS64 P2, [R5+URZ+0x2d830], R6 ;  /* 0x02d830060500a5a7 */ /* 0x000ee4000804007f */
[----:B---3--:R-:W-:Y:S05]  /*27b30*/  @!P2 BRA `(.L_x_11564) ;  /* 0xfffffffc00f0a947 */ /* 0x008fea000383ffff */
[----:B------:R-:W-:Y:S05]  /*27b40*/  BRA `(.L_x_11563) ;  /* 0xfffffefc00507947 */ /* 0x000fea000383ffff */
.L_x_11568:
[----:B-1----:R1:W2:Y:S02]  /*27b50*/  SYNCS.PHASECHK.TRANS64.TRYWAIT P1, [R6+URZ+0x2d850], R5 ;  /* 0x02d85005060075a7 */ /* 0x0022a4000802017f */
[----:B--2---:R-:W-:Y:S05]  /*27b60*/  @!P1 NANOSLEEP.SYNCS 0x989680 ;  /* 0x009896800000995d */ /* 0x004fea0003900000 */
[----:B------:R-:W2:Y:S02]  /*27b70*/  @!P1 SYNCS.PHASECHK.TRANS64 P1, [R6+URZ+0x2d850], R5 ;  /* 0x02d85005060095a7 */ /* 0x000ea4000802007f */
[----:B--2---:R-:W-:Y:S05]  /*27b80*/  @!P1 BRA `(.L_x_11568) ;  /* 0xfffffffc00f09947 */ /* 0x004fea000383ffff */
[----:B------:R-:W-:Y:S05]  /*27b90*/  BRA `(.L_x_11565) ;  /* 0xffffff0000787947 */ /* 0x000fea000383ffff */
.L_x_11583:
[----:B--2---:R2:W3:Y:S02]  /*27ba0*/  SYNCS.PHASECHK.TRANS64.TRYWAIT P1, [R7+URZ+0x2d850], R0 ;  /* 0x02d85000070075a7 */ /* 0x0044e4000802017f */
[----:B---3--:R-:W-:Y:S05]  /*27bb0*/  @!P1 NANOSLEEP.SYNCS 0x989680 ;  /* 0x009896800000995d */ /* 0x008fea0003900000 */
[----:B------:R-:W3:Y:S02]  /*27bc0*/  @!P1 SYNCS.PHASECHK.TRANS64 P1, [R7+URZ+0x2d850], R0 ;  /* 0x02d85000070095a7 */ /* 0x000ee4000802007f */
[----:B---3--:R-:W-:Y:S05]  /*27bd0*/  @!P1 BRA `(.L_x_11583) ;  /* 0xfffffffc00f09947 */ /* 0x008fea000383ffff */
[----:B------:R-:W-:Y:S05]  /*27be0*/  BRA `(.L_x_11582) ;  /* 0xffffff3800987947 */ /* 0x000fea000383ffff */
.L_x_11589:
[----:B------:R-:W-:Y:S02]  /*27bf0*/  IMAD.MOV.U32 R13, RZ, RZ, R3 ;  /* 0x000000ffff0d7224 */ /* 0x000fe400078e0003 */
[----:B------:R-:W-:Y:S02]  /*27c00*/  IMAD.MOV.U32 R12, RZ, RZ, RZ ;  /* 0x000000ffff0c7224 */ /* 0x000fe400078e00ff */
[----:B------:R-:W-:Y:S02]  /*27c10*/  IMAD.MOV.U32 R11, RZ, RZ, 0x1c1f ;  /* 0x00001c1fff0b7424 */ /* 0x000fe400078e00ff */
[----:B------:R-:W-:-:S07]  /*27c20*/  IMAD.MOV.U32 R15, RZ, RZ, -0x1 ;  /* 0xffffffffff0f7424 */ /* 0x000fce00078e00ff */
[----:B0----5:R-:W-:Y:S05]  /*27c30*/  WARPSYNC.COLLECTIVE R15, `(.L_x_11781) ;  /* 0x000000000f087348 */ /* 0x021fea0003c00000 */
[----:B------:R1:W2:Y:S02]  /*27c40*/  SHFL.IDX P6, R14, R13, R12, R11 ;  /* 0x0000000c0d0e7389 */ /* 0x0002a400000c000b */
[----:B012--5:R-:W-:Y:S01]  /*27c50*/  ENDCOLLECTIVE ;  /* 0x000000000000791b */ /* 0x027fe20003800000 */
.L_x_11781:
[----:B------:R-:W-:Y:S02]  /*27c60*/  IMAD.MOV.U32 R13, RZ, RZ, R9 ;  /* 0x000000ffff0d7224 */ /* 0x000fe400078e0009 */
[----:B------:R-:W-:-:S07]  /*27c70*/  IMAD.MOV.U32 R0, RZ, RZ, R14 ;  /* 0x000000ffff007224 */ /* 0x000fce00078e000e */
[----:B------:R-:W-:Y:S05]  /*27c80*/  WARPSYNC.COLLECTIVE R15, `(.L_x_11782) ;  /* 0x000000000f087348 */ /* 0x000fea0003c00000 */
[----:B------:R0:W1:Y:S02]  /*27c90*/  SHFL.IDX P6, R14, R13, R12, R11 ;  /* 0x0000000c0d0e7389 */ /* 0x00006400000c000b */
[----:B01----:R-:W-:Y:S01]  /*27ca0*/  ENDCOLLECTIVE ;  /* 0x000000000000791b */ /* 0x003fe20003800000 */
.L_x_11782:
[----:B------:R-:W-:Y:S05]  /*27cb0*/  BRA `(.L_x_11783) ;  /* 0xffffff5400607947 */ /* 0x000fea000383ffff */
.L_x_11592:
[----:B------:R-:W-:Y:S01]  /*27cc0*/  BSSY B1, `(.L_x_11784) ;  /* 0x0000008000017945 */ /* 0x000fe20003800000 */
[----:B---3--:R-:W-:Y:S02]  /*27cd0*/  IMAD.MOV.U32 R13, RZ, RZ, R3 ;  /* 0x000000ffff0d7224 */ /* 0x008fe400078e0003 */
[----:B------:R-:W-:Y:S02]  /*27ce0*/  IMAD.MOV.U32 R12, RZ, RZ, 0x1 ;  /* 0x00000001ff0c7424 */ /* 0x000fe400078e00ff */
[----:B------:R-:W-:Y:S02]  /*27cf0*/  IMAD.MOV.U32 R11, RZ, RZ, 0x1c1f ;  /* 0x00001c1fff0b7424 */ /* 0x000fe400078e00ff */
[----:B------:R-:W-:-:S07]  /*27d00*/  IMAD.MOV.U32 R15, RZ, RZ, -0x1 ;  /* 0xffffffffff0f7424 */ /* 0x000fce00078e00ff */
[----:B012--5:R-:W-:Y:S05]  /*27d10*/  WARPSYNC.COLLECTIVE R15, `(.L_x_11785) ;  /* 0x000000000f087348 */ /* 0x027fea0003c00000 */
[----:B--2---:R2:W3:Y:S02]  /*27d20*/  SHFL.IDX P6, R14, R13, R12, R11 ;  /* 0x0000000c0d0e7389 */ /* 0x0044e400000c000b */
[----:B0123-5:R-:W-:Y:S01]  /*27d30*/  ENDCOLLECTIVE ;  /* 0x000000000000791b */ /* 0x02ffe20003800000 */
.L_x_11785:
[----:B------:R-:W-:Y:S05]  /*27d40*/  BSYNC B1 ;  /* 0x0000000000017941 */ /* 0x000fea0003800000 */
.L_x_11784:
        /* <DEDUP_REMOVED lines=8> */
.L_x_11786:
[----:B------:R-:W-:Y:S05]  /*27dd0*/  BRA `(.L_x_11787) ;  /* 0xffffff5400707947 */ /* 0x000fea000383ffff */
.L_x_11594:
[----:B------:R-:W-:Y:S02]  /*27de0*/  IMAD.MOV.U32 R13, RZ, RZ, R24 ;  /* 0x000000ffff0d7224 */ /* 0x000fe400078e0018 */
[----:B------:R-:W-:Y:S02]  /*27df0*/  IMAD.MOV.U32 R12, RZ, RZ, RZ ;  /* 0x000000ffff0c7224 */ /* 0x000fe400078e00ff */
[----:B------:R-:W-:Y:S02]  /*27e00*/  IMAD.MOV.U32 R11, RZ, RZ, 0x1c1f ;  /* 0x00001c1fff0b7424 */ /* 0x000fe400078e00ff */
[----:B------:R-:W-:-:S07]  /*27e10*/  IMAD.MOV.U32 R15, RZ, RZ, -0x1 ;  /* 0xffffffffff0f7424 */ /* 0x000fce00078e00ff */
[----:B------:R-:W-:Y:S05]  /*27e20*/  WARPSYNC.COLLECTIVE R15, `(.L_x_11788) ;  /* 0x000000000f087348 */ /* 0x000fea0003c00000 */
[----:B------:R0:W1:Y:S02]  /*27e30*/  SHFL.IDX P6, R14, R13, R12, R11 ;  /* 0x0000000c0d0e7389 */ /* 0x00006400000c000b */
[----:B01----:R-:W-:Y:S01]  /*27e40*/  ENDCOLLECTIVE ;  /* 0x000000000000791b */ /* 0x003fe20003800000 */
.L_x_11788:
[----:B------:R-:W-:Y:S02]  /*27e50*/  IMAD.MOV.U32 R13, RZ, RZ, R0 ;  /* 0x000000ffff0d7224 */ /* 0x000fe400078e0000 */
[----:B------:R-:W-:-:S07]  /*27e60*/  IMAD.MOV.U32 R3, RZ, RZ, R14 ;  /* 0x000000ffff037224 */ /* 0x000fce00078e000e */
[----:B------:R-:W-:Y:S05]  /*27e70*/  WARPSYNC.COLLECTIVE R15, `(.L_x_11789) ;  /* 0x000000000f087348 */ /* 0x000fea0003c00000 */
[----:B------:R0:W1:Y:S02]  /*27e80*/  SHFL.IDX P6, R14, R13, R12, R11 ;  /* 0x0000000c0d0e7389 */ /* 0x00006400000c000b */
[----:B01----:R-:W-:Y:S01]  /*27e90*/  ENDCOLLECTIVE ;  /* 0x000000000000791b */ /* 0x003fe20003800000 */
.L_x_11789:
[----:B------:R-:W-:Y:S05]  /*27ea0*/  BRA `(.L_x_11790) ;  /* 0xffffff58003c7947 */ /* 0x000fea000383ffff */
.L_x_11597:
        /* <DEDUP_REMOVED lines=8> */
.L_x_11792:
[----:B------:R-:W-:Y:S05]  /*27f30*/  BSYNC B1 ;  /* 0x0000000000017941 */ /* 0x000fea0003800000 */
.L_x_11791:
        /* <DEDUP_REMOVED lines=8> */
.L_x_11793:
[----:B------:R-:W-:Y:S05]  /*27fc0*/  BRA `(.L_x_11794) ;  /* 0xffffff5c005c7947 */ /* 0x000fea000383ffff */
.L_x_11601:
[----:B------:R-:W-:Y:S02]  /*27fd0*/  IMAD.MOV.U32 R13, RZ, RZ, R4 ;  /* 0x000000ffff0d7224 */ /* 0x000fe400078e0004 */
[----:B------:R-:W-:Y:S02]  /*27fe0*/  IMAD.MOV.U32 R12, RZ, RZ, RZ ;  /* 0x000000ffff0c7224 */ /* 0x000fe400078e00ff */
[----:B------:R-:W-:Y:S02]  /*27ff0*/  IMAD.MOV.U32 R11, RZ, RZ, 0x1c1f ;  /* 0x00001c1fff0b7424 */ /* 0x000fe400078e00ff */
[----:B------:R-:W-:-:S07]  /*28000*/  IMAD.MOV.U32 R15, RZ, RZ, -0x1 ;  /* 0xffffffffff0f7424 */ /* 0x000fce00078e00ff */
[----:B-1----:R-:W-:Y:S05]  /*28010*/  WARPSYNC.COLLECTIVE R15, `(.L_x_11795) ;  /* 0x000000000f087348 */ /* 0x002fea0003c00000 */
[----:B------:R0:W2:Y:S02]  /*28020*/  SHFL.IDX P6, R14, R13, R12, R11 ;  /* 0x0000000c0d0e7389 */ /* 0x0000a400000c000b */
[----:B012---:R-:W-:Y:S01]  /*28030*/  ENDCOLLECTIVE ;  /* 0x000000000000791b */ /* 0x007fe20003800000 */
.L_x_11795:
[----:B------:R-:W-:Y:S02]  /*28040*/  IMAD.MOV.U32 R13, RZ, RZ, R0 ;  /* 0x000000ffff0d7224 */ /* 0x000fe400078e0000 */
[----:B------:R-:W-:-:S07]  /*28050*/  IMAD.MOV.U32 R3, RZ, RZ, R14 ;  /* 0x000000ffff037224 */ /* 0x000fce00078e000e */
[----:B------:R-:W-:Y:S05]  /*28060*/  WARPSYNC.COLLECTIVE R15, `(.L_x_11796) ;  /* 0x000000000f087348 */ /* 0x000fea0003c00000 */
[----:B------:R0:W1:Y:S02]  /*28070*/  SHFL.IDX P6, R14, R13, R12, R11 ;  /* 0x0000000c0d0e7389 */ /* 0x00006400000c000b */
[----:B01----:R-:W-:Y:S01]  /*28080*/  ENDCOLLECTIVE ;  /* 0x000000000000791b */ /* 0x003fe20003800000 */
.L_x_11796:
[----:B------:R-:W-:Y:S05]  /*28090*/  BRA `(.L_x_11797) ;  /* 0xffffff6800b47947 */ /* 0x000fea000383ffff */
.L_x_11604:
        /* <DEDUP_REMOVED lines=8> */
.L_x_11799:
[----:B------:R-:W-:Y:S05]  /*28120*/  BSYNC B1 ;  /* 0x0000000000017941 */ /* 0x000fea0003800000 */
.L_x_11798:
        /* <DEDUP_REMOVED lines=8> */
.L_x_11800:
[----:B------:R-:W-:Y:S05]  /*281b0*/  BRA `(.L_x_11801) ;  /* 0xffffff6800c87947 */ /* 0x000fea000383ffff */
.L_x_11631:
        /* <DEDUP_REMOVED lines=11> */
.L_x_11803:
[----:B------:R-:W-:Y:S05]  /*28270*/  BSYNC B1 ;  /* 0x0000000000017941 */ /* 0x000fea0003800000 */
.L_x_11802:
[----:B------:R-:W-:Y:S05]  /*28280*/  BRA `(.L_x_11804) ;  /* 0xffffff8800ac7947 */ /* 0x000fea000383ffff */
.L_x_11633:
[----:B------:R-:W-:Y:S01]  /*28290*/  BSSY B1, `(.L_x_11805) ;  /* 0x0000006000017945 */ /* 0x000fe20003800000 */
[----:B------:R-:W-:-:S07]  /*282a0*/  IMAD.MOV.U32 R15, RZ, RZ, -0x1 ;  /* 0xffffffffff0f7424 */ /* 0x000fce00078e00ff */
[----:B01----:R-:W-:Y:S05]  /*282b0*/  WARPSYNC.COLLECTIVE R15, `(.L_x_11806) ;  /* 0x000000000f0c7348 */ /* 0x003fea0003c00000 */
[----:B------:R-:W-:Y:S02]  /*282c0*/  ELECT P6, UR62, PT ;  /* 0x00000000003e782f */ /* 0x000fe400038c0000 */
[----:B------:R-:W-:Y:S01]  /*282d0*/  MOV R14, UR62 ;  /* 0x0000003e000e7c02 */ /* 0x000fe20008000f00 */
[----:B01----:R-:W-:Y:S10]  /*282e0*/  ENDCOLLECTIVE ;  /* 0x000000000000791b */ /* 0x003ff40003800000 */
.L_x_11806:
[----:B------:R-:W-:Y:S05]  /*282f0*/  BSYNC B1 ;  /* 0x0000000000017941 */ /* 0x000fea0003800000 */
.L_x_11805:
[----:B------:R-:W-:Y:S05]  /*28300*/  BRA `(.L_x_11632) ;  /* 0xffffff8800a47947 */ /* 0x000fea000383ffff */
.L_x_11635:
[----:B0-----:R0:W2:Y:S02]  /*28310*/  SYNCS.PHASECHK.TRANS64.TRYWAIT P0, [R18+URZ+0x2d820], R6 ;  /* 0x02d82006120075a7 */ /* 0x0010a4000800017f */
[----:B--2---:R-:W-:Y:S05]  /*28320*/  @!P0 NANOSLEEP.SYNCS 0x989680 ;  /* 0x009896800000895d */ /* 0x004fea0003900000 */
[----:B------:R-:W2:Y:S02]  /*28330*/  @!P0 SYNCS.PHASECHK.TRANS64 P0, [R18+URZ+0x2d820], R6 ;  /* 0x02d82006120085a7 */ /* 0x000ea4000800007f */
[----:B--2---:R-:W-:Y:S05]  /*28340*/  @!P0 BRA `(.L_x_11635) ;  /* 0xfffffffc00f08947 */ /* 0x004fea000383ffff */
[----:B------:R-:W-:Y:S05]  /*28350*/  BRA `(.L_x_11807) ;  /* 0xffffff8800b47947 */ /* 0x000fea000383ffff */
.L_x_11639:
[----:B--2---:R2:W3:Y:S02]  /*28360*/  SYNCS.PHASECHK.TRANS64.TRYWAIT P0, [R10+URZ+0x2d8a0], R9 ;  /* 0x02d8a0090a0075a7 */ /* 0x0044e4000800017f */
[----:B---3--:R-:W-:Y:S05]  /*28370*/  @!P0 NANOSLEEP.SYNCS 0x989680 ;  /* 0x009896800000895d */ /* 0x008fea0003900000 */
[----:B------:R-:W3:Y:S02]  /*28380*/  @!P0 SYNCS.PHASECHK.TRANS64 P0, [R10+URZ+0x2d8a0], R9 ;  /* 0x02d8a0090a0085a7 */ /* 0x000ee4000800007f */
[----:B---3--:R-:W-:Y:S05]  /*28390*/  @!P0 BRA `(.L_x_11639) ;  /* 0xfffffffc00f08947 */ /* 0x008fea000383ffff */
[----:B------:R-:W-:Y:S05]  /*283a0*/  BRA `(.L_x_11808) ;  /* 0xffffff8800d07947 */ /* 0x000fea000383ffff */
.L_x_11646:
[----:B0-----:R0:W3:Y:S02]  /*283b0*/  SYNCS.PHASECHK.TRANS64.TRYWAIT P0, [R10+URZ+0x2d8c0], R9 ;  /* 0x02d8c0090a0075a7 */ /* 0x0010e4000800017f */
[----:B---3--:R-:W-:Y:S05]  /*283c0*/  @!P0 NANOSLEEP.SYNCS 0x989680 ;  /* 0x009896800000895d */ /* 0x008fea0003900000 */
[----:B------:R-:W3:Y:S02]  /*283d0*/  @!P0 SYNCS.PHASECHK.TRANS64 P0, [R10+URZ+0x2d8c0], R9 ;  /* 0x02d8c0090a0085a7 */ /* 0x000ee4000800007f */
[----:B---3--:R-:W-:Y:S05]  /*283e0*/  @!P0 BRA `(.L_x_11646) ;  /* 0xfffffffc00f08947 */ /* 0x008fea000383ffff */
[----:B------:R-:W-:Y:S05]  /*283f0*/  BRA `(.L_x_11809) ;  /* 0xffffff8c00cc7947 */ /* 0x000fea000383ffff */
.L_x_11655:
[----:B0-----:R0:W2:Y:S02]  /*28400*/  SYNCS.PHASECHK.TRANS64.TRYWAIT P1, [R9+URZ+0x2d8a0], R8 ;  /* 0x02d8a008090075a7 */ /* 0x0010a4000802017f */
[----:B--2---:R-:W-:Y:S05]  /*28410*/  @!P1 NANOSLEEP.SYNCS 0x989680 ;  /* 0x009896800000995d */ /* 0x004fea0003900000 */
[----:B------:R-:W2:Y:S02]  /*28420*/  @!P1 SYNCS.PHASECHK.TRANS64 P1, [R9+URZ+0x2d8a0], R8 ;  /* 0x02d8a008090095a7 */ /* 0x000ea4000802007f */
[----:B--2---:R-:W-:Y:S05]  /*28430*/  @!P1 BRA `(.L_x_11655) ;  /* 0xfffffffc00f09947 */ /* 0x004fea000383ffff */
[----:B------:R-:W-:Y:S05]  /*28440*/  BRA `(.L_x_11810) ;  /* 0xffffff94000c7947 */ /* 0x000fea000383ffff */
.L_x_11662:
[----:B--2---:R2:W3:Y:S02]  /*28450*/  SYNCS.PHASECHK.TRANS64.TRYWAIT P1, [R9+URZ+0x2d8c0], R8 ;  /* 0x02d8c008090075a7 */ /* 0x0044e4000802017f */
[----:B---3--:R-:W-:Y:S05]  /*28460*/  @!P1 NANOSLEEP.SYNCS 0x989680 ;  /* 0x009896800000995d */ /* 0x008fea0003900000 */
[----:B------:R-:W3:Y:S02]  /*28470*/  @!P1 SYNCS.PHASECHK.TRANS64 P1, [R9+URZ+0x2d8c0], R8 ;  /* 0x02d8c008090095a7 */ /* 0x000ee4000802007f */
[----:B---3--:R-:W-:Y:S05]  /*28480*/  @!P1 BRA `(.L_x_11662) ;  /* 0xfffffffc00f09947 */ /* 0x008fea000383ffff */
[----:B------:R-:W-:Y:S05]  /*28490*/  BRA `(.L_x_11811) ;  /* 0xffffff9800047947 */ /* 0x000fea000383ffff */
.L_x_11687:
        /* <DEDUP_REMOVED lines=11> */
.L_x_11813:
[----:B------:R-:W-:Y:S05]  /*28550*/  BSYNC B0 ;  /* 0x0000000000007941 */ /* 0x000fea0003800000 */
.L_x_11812:
[----:B------:R-:W-:Y:S05]  /*28560*/  BRA `(.L_x_11814) ;  /* 0xffffffa800cc7947 */ /* 0x000fea000383ffff */
.L_x_11690:
[----:B0-----:R0:W1:Y:S02]  /*28570*/  SYNCS.PHASECHK.TRANS64.TRYWAIT P0, [R2+URZ+0x2d840], R3 ;  /* 0x02d84003020075a7 */ /* 0x001064000800017f */
[----:B-1----:R-:W-:Y:S05]  /*28580*/  @!P0 NANOSLEEP.SYNCS 0x989680 ;  /* 0x009896800000895d */ /* 0x002fea0003900000 */
[----:B------:R-:W1:Y:S02]  /*28590*/  @!P0 SYNCS.PHASECHK.TRANS64 P0, [R2+URZ+0x2d840], R3 ;  /* 0x02d84003020085a7 */ /* 0x000e64000800007f */
[----:B-1----:R-:W-:Y:S05]  /*285a0*/  @!P0 BRA `(.L_x_11690) ;  /* 0xfffffffc00f08947 */ /* 0x002fea000383ffff */
[----:B------:R-:W-:Y:S05]  /*285b0*/  BRA `(.L_x_11815) ;  /* 0xffffffac00207947 */ /* 0x000fea000383ffff */
.L_x_11691:
        /* <DEDUP_REMOVED lines=8> */
.L_x_11817:
[----:B------:R-:W-:Y:S05]  /*28640*/  BSYNC B0 ;  /* 0x0000000000007941 */ /* 0x000fea0003800000 */
.L_x_11816:
        /* <DEDUP_REMOVED lines=9> */
.L_x_11818:
[----:B------:R-:W-:Y:S02]  /*286e0*/  IMAD.MOV.U32 R13, RZ, RZ, R7 ;  /* 0x000000ffff0d7224 */ /* 0x000fe400078e0007 */
[----:B------:R-:W-:Y:S02]  /*286f0*/  IMAD.MOV.U32 R12, RZ, RZ, 0x1 ;  /* 0x00000001ff0c7424 */ /* 0x000fe400078e00ff */
[----:B------:R-:W-:-:S07]  /*28700*/  IMAD.MOV.U32 R5, RZ, RZ, R14 ;  /* 0x000000ffff057224 */ /* 0x000fce00078e000e */
[----:B------:R-:W-:Y:S05]  /*28710*/  WARPSYNC.COLLECTIVE R15, `(.L_x_11819) ;  /* 0x000000000f087348 */ /* 0x000fea0003c00000 */
[----:B------:R0:W1:Y:S02]  /*28720*/  SHFL.IDX P6, R14, R13, R12, R11 ;  /* 0x0000000c0d0e7389 */ /* 0x00006400000c000b */
[----:B01----:R-:W-:Y:S01]  /*28730*/  ENDCOLLECTIVE ;  /* 0x000000000000791b */ /* 0x003fe20003800000 */
.L_x_11819:
        /* <DEDUP_REMOVED lines=17> */
.L_x_11820:
[----:B------:R-:W-:Y:S02]  /*28850*/  @P1 IMAD R6, R8, 0x2, R18 ;  /* 0x0000000208061824 */ /* 0x000fe400078e0212 */
[----:B------:R-:W-:Y:S02]  /*28860*/  IMAD.MOV.U32 R13, RZ, RZ, R7 ;  /* 0x000000ffff0d7224 */ /* 0x000fe400078e0007 */
[----:B------:R-:W-:Y:S02]  /*28870*/  IMAD.MOV.U32 R12, RZ, RZ, 0x2 ;  /* 0x00000002ff0c7424 */ /* 0x000fe400078e00ff */
[----:B------:R-:W-:-:S07]  /*28880*/  IMAD.MOV.U32 R5, RZ, RZ, R14 ;  /* 0x000000ffff057224 */ /* 0x000fce00078e000e */
[----:B------:R-:W-:Y:S05]  /*28890*/  WARPSYNC.COLLECTIVE R15, `(.L_x_11821) ;  /* 0x000000000f087348 */ /* 0x000fea0003c00000 */
[----:B------:R0:W1:Y:S02]  /*288a0*/  SHFL.IDX P6, R14, R13, R12, R11 ;  /* 0x0000000c0d0e7389 */ /* 0x00006400000c000b */
[----:B01----:R-:W-:Y:S01]  /*288b0*/  ENDCOLLECTIVE ;  /* 0x000000000000791b */ /* 0x003fe20003800000 */
.L_x_11821:
        /* <DEDUP_REMOVED lines=17> */
.L_x_11822:
[----:B------:R-:W-:Y:S02]  /*289d0*/  @P1 IMAD R6, R8, 0x2, R18 ;  /* 0x0000000208061824 */ /* 0x000fe400078e0212 */
[----:B------:R-:W-:Y:S02]  /*289e0*/  IMAD.MOV.U32 R13, RZ, RZ, R7 ;  /* 0x000000ffff0d7224 */ /* 0x000fe400078e0007 */
[----:B------:R-:W-:Y:S02]  /*289f0*/  IMAD.MOV.U32 R12, RZ, RZ, 0x3 ;  /* 0x00000003ff0c7424 */ /* 0x000fe400078e00ff */
[----:B------:R-:W-:-:S07]  /*28a00*/  IMAD.MOV.U32 R5, RZ, RZ, R14 ;  /* 0x000000ffff057224 */ /* 0x000fce00078e000e */
[----:B------:R-:W-:Y:S05]  /*28a10*/  WARPSYNC.COLLECTIVE R15, `(.L_x_11823) ;  /* 0x000000000f087348 */ /* 0x000fea0003c00000 */
[----:B------:R0:W1:Y:S02]  /*28a20*/  SHFL.IDX P6, R14, R13, R12, R11 ;  /* 0x0000000c0d0e7389 */ /* 0x00006400000c000b */
[----:B01----:R-:W-:Y:S01]  /*28a30*/  ENDCOLLECTIVE ;  /* 0x000000000000791b */ /* 0x003fe20003800000 */
.L_x_11823:
        /* <DEDUP_REMOVED lines=10> */
.L_x_11824:
        /* <DEDUP_REMOVED lines=8> */
.L_x_11696:
        /* <DEDUP_REMOVED lines=9> */
.L_x_11826:
[C---:B------:R-:W-:Y:S01]  /*28bf0*/  VIADD R9, R25.reuse, 0x20 ;  /* 0x0000002019097836 */ /* 0x040fe20000000000 */
[----:B------:R-:W-:Y:S01]  /*28c00*/  ISETP.GE.AND P3, PT, R25, R0, PT ;  /* 0x000000001900720c */ /* 0x000fe20003f66270 */
[----:B------:R-:W-:Y:S02]  /*28c10*/  IMAD.MOV.U32 R13, RZ, RZ, R5 ;  /* 0x000000ffff0d7224 */ /* 0x000fe400078e0005 */
[----:B------:R-:W-:-:S10]  /*28c20*/  IMAD.MOV.U32 R2, RZ, RZ, R14 ;  /* 0x000000ffff027224 */ /* 0x000fd400078e000e */
[----:B------:R-:W-:Y:S05]  /*28c30*/  WARPSYNC.COLLECTIVE R15, `(.L_x_11827) ;  /* 0x000000000f087348 */ /* 0x000fea0003c00000 */
[----:B------:R0:W1:Y:S02]  /*28c40*/  SHFL.IDX P6, R14, R13, R12, R11 ;  /* 0x0000000c0d0e7389 */ /* 0x00006400000c000b */
[----:B01----:R-:W-:Y:S01]  /*28c50*/  ENDCOLLECTIVE ;  /* 0x000000000000791b */ /* 0x003fe20003800000 */
.L_x_11827:
[----:B------:R-:W-:Y:S02]  /*28c60*/  IMAD.MOV.U32 R13, RZ, RZ, R4 ;  /* 0x000000ffff0d7224 */ /* 0x000fe400078e0004 */
[----:B------:R-:W-:Y:S02]  /*28c70*/  IMAD.MOV.U32 R12, RZ, RZ, 0x1 ;  /* 0x00000001ff0c7424 */ /* 0x000fe400078e00ff */
[----:B------:R-:W-:-:S07]  /*28c80*/  IMAD.MOV.U32 R3, RZ, RZ, R14 ;  /* 0x000000ffff037224 */ /* 0x000fce00078e000e */
[----:B------:R-:W-:Y:S05]  /*28c90*/  WARPSYNC.COLLECTIVE R15, `(.L_x_11828) ;  /* 0x000000000f087348 */ /* 0x000fea0003c00000 */
[----:B------:R0:W1:Y:S02]  /*28ca0*/  SHFL.IDX P6, R14, R13, R12, R11 ;  /* 0x0000000c0d0e7389 */ /* 0x00006400000c000b */
[----:B01----:R-:W-:Y:S01]  /*28cb0*/  ENDCOLLECTIVE ;  /* 0x000000000000791b */ /* 0x003fe20003800000 */
.L_x_11828:
        /* <DEDUP_REMOVED lines=17> */
.L_x_11829:
[----:B------:R-:W-:Y:S02]  /*28dd0*/  IMAD.MOV.U32 R13, RZ, RZ, R4 ;  /* 0x000000ffff0d7224 */ /* 0x000fe400078e0004 */
[----:B------:R-:W-:Y:S02]  /*28de0*/  IMAD.MOV.U32 R12, RZ, RZ, 0x2 ;  /* 0x00000002ff0c7424 */ /* 0x000fe400078e00ff */
[----:B------:R-:W-:-:S07]  /*28df0*/  IMAD.MOV.U32 R3, RZ, RZ, R14 ;  /* 0x000000ffff037224 */ /* 0x000fce00078e000e */
[----:B------:R-:W-:Y:S05]  /*28e00*/  WARPSYNC.COLLECTIVE R15, `(.L_x_11830) ;  /* 0x000000000f087348 */ /* 0x000fea0003c00000 */
[----:B------:R0:W1:Y:S02]  /*28e10*/  SHFL.IDX P6, R14, R13, R12, R11 ;  /* 0x0000000c0d0e7389 */ /* 0x00006400000c000b */
[----:B01----:R-:W-:Y:S01]  /*28e20*/  ENDCOLLECTIVE ;  /* 0x000000000000791b */ /* 0x003fe20003800000 */
.L_x_11830:
        /* <DEDUP_REMOVED lines=18> */
.L_x_11831:
[----:B------:R-:W-:Y:S02]  /*28f50*/  IMAD.MOV.U32 R13, RZ, RZ, R4 ;  /* 0x000000ffff0d7224 */ /* 0x000fe400078e0004 */
[----:B------:R-:W-:Y:S02]  /*28f60*/  IMAD.MOV.U32 R12, RZ, RZ, 0x3 ;  /* 0x00000003ff0c7424 */ /* 0x000fe400078e00ff */
[----:B------:R-:W-:-:S07]  /*28f70*/  IMAD.MOV.U32 R3, RZ, RZ, R14 ;  /* 0x000000ffff037224 */ /* 0x000fce00078e000e */
[----:B------:R-:W-:Y:S05]  /*28f80*/  WARPSYNC.COLLECTIVE R15, `(.L_x_11832) ;  /* 0x000000000f087348 */ /* 0x000fea0003c00000 */
[----:B------:R0:W1:Y:S02]  /*28f90*/  SHFL.IDX P6, R14, R13, R12, R11 ;  /* 0x0000000c0d0e7389 */ /* 0x00006400000c000b */
[----:B01----:R-:W-:Y:S01]  /*28fa0*/  ENDCOLLECTIVE ;  /* 0x000000000000791b */ /* 0x003fe20003800000 */
.L_x_11832:
        /* <DEDUP_REMOVED lines=10> */
.L_x_11833:
        /* <DEDUP_REMOVED lines=13> */
.L_x_11834:
        /* <DEDUP_REMOVED lines=16> */
.L_x_11835:
[----:B------:R-:W-:Y:S02]  /*29220*/  IMAD.MOV.U32 R13, RZ, RZ, R6 ;  /* 0x000000ffff0d7224 */ /* 0x000fe400078e0006 */
[----:B------:R-:W-:Y:S02]  /*29230*/  IMAD.MOV.U32 R12, RZ, RZ, 0x1 ;  /* 0x00000001ff0c7424 */ /* 0x000fe400078e00ff */
[----:B------:R-:W-:-:S07]  /*29240*/  IMAD.MOV.U32 R3, RZ, RZ, R14 ;  /* 0x000000ffff037224 */ /* 0x000fce00078e000e */
[----:B------:R-:W-:Y:S05]  /*29250*/  WARPSYNC.COLLECTIVE R15, `(.L_x_11836) ;  /* 0x000000000f087348 */ /* 0x000fea0003c00000 */
[----:B------:R0:W1:Y:S02]  /*29260*/  SHFL.IDX P6, R14, R13, R12, R11 ;  /* 0x0000000c0d0e7389 */ /* 0x00006400000c000b */
[----:B01----:R-:W-:Y:S01]  /*29270*/  ENDCOLLECTIVE ;  /* 0x000000000000791b */ /* 0x003fe20003800000 */
.L_x_11836:
        /* <DEDUP_REMOVED lines=10> */
.L_x_11837:
        /* <DEDUP_REMOVED lines=8> */
.L_x_11699:
[----:B-1----:R1:W2:Y:S02]  /*293a0*/  SYNCS.PHASECHK.TRANS64.TRYWAIT P0, [R18+URZ+0x2d820], R0 ;  /* 0x02d82000120075a7 */ /* 0x0022a4000800017f */
[----:B--2---:R-:W-:Y:S05]  /*293b0*/  @!P0 NANOSLEEP.SYNCS 0x989680 ;  /* 0x009896800000895d */ /* 0x004fea0003900000 */
[----:B------:R-:W2:Y:S02]  /*293c0*/  @!P0 SYNCS.PHASECHK.TRANS64 P0, [R18+URZ+0x2d820], R0 ;  /* 0x02d82000120085a7 */ /* 0x000ea4000800007f */
[----:B--2---:R-:W-:Y:S05]  /*293d0*/  @!P0 BRA `(.L_x_11699) ;  /* 0xfffffffc00f08947 */ /* 0x004fea000383ffff */
[----:B------:R-:W-:Y:S05]  /*293e0*/  BRA `(.L_x_11839) ;  /* 0xffffffb000607947 */ /* 0x000fea000383ffff */
.L_x_11704:
[----:B0-----:R0:W1:Y:S02]  /*293f0*/  SYNCS.PHASECHK.TRANS64.TRYWAIT P0, [R5+URZ+0x2d840], R0 ;  /* 0x02d84000050075a7 */ /* 0x001064000800017f */
[----:B-1----:R-:W-:Y:S05]  /*29400*/  @!P0 NANOSLEEP.SYNCS 0x989680 ;  /* 0x009896800000895d */ /* 0x002fea0003900000 */
[----:B------:R-:W1:Y:S02]  /*29410*/  @!P0 SYNCS.PHASECHK.TRANS64 P0, [R5+URZ+0x2d840], R0 ;  /* 0x02d84000050085a7 */ /* 0x000e64000800007f */
[----:B-1----:R-:W-:Y:S05]  /*29420*/  @!P0 BRA `(.L_x_11704) ;  /* 0xfffffffc00f08947 */ /* 0x002fea000383ffff */
[----:B------:R-:W-:Y:S05]  /*29430*/  BRA `(.L_x_11840) ;  /* 0xffffffb400547947 */ /* 0x000fea000383ffff */
.L_x_11705:
        /* <DEDUP_REMOVED lines=8> */
.L_x_11842:
[----:B------:R-:W-:Y:S05]  /*294c0*/  BSYNC B1 ;  /* 0x0000000000017941 */ /* 0x000fea0003800000 */
.L_x_11841:
        /* <DEDUP_REMOVED lines=13> */
.L_x_11843:
        /* <DEDUP_REMOVED lines=8> */
.L_x_11844:
        /* <DEDUP_REMOVED lines=14> */
.L_x_11845:
[----:B------:R-:W-:Y:S02]  /*29700*/  IMAD.MOV.U32 R13, RZ, RZ, R7 ;  /* 0x000000ffff0d7224 */ /* 0x000fe400078e0007 */
[----:B------:R-:W-:Y:S02]  /*29710*/  IMAD.MOV.U32 R12, RZ, RZ, 0x2 ;  /* 0x00000002ff0c7424 */ /* 0x000fe400078e00ff */
[----:B------:R-:W-:-:S07]  /*29720*/  IMAD.MOV.U32 R2, RZ, RZ, R14 ;  /* 0x000000ffff027224 */ /* 0x000fce00078e000e */
[----:B------:R-:W-:Y:S05]  /*29730*/  WARPSYNC.COLLECTIVE R15, `(.L_x_11846) ;  /* 0x000000000f087348 */ /* 0x000fea0003c00000 */
[----:B------:R0:W1:Y:S02]  /*29740*/  SHFL.IDX P6, R14, R13, R12, R11 ;  /* 0x0000000c0d0e7389 */ /* 0x00006400000c000b */
[----:B01----:R-:W-:Y:S01]  /*29750*/  ENDCOLLECTIVE ;  /* 0x000000000000791b */ /* 0x003fe20003800000 */
.L_x_11846:
        /* <DEDUP_REMOVED lines=13> */
.L_x_11847:
[----:B------:R-:W-:Y:S02]  /*29830*/  IMAD.MOV.U32 R13, RZ, RZ, R7 ;  /* 0x000000ffff0d7224 */ /* 0x000fe400078e0007 */
[----:B------:R-:W-:Y:S02]  /*29840*/  IMAD.MOV.U32 R12, RZ, RZ, 0x3 ;  /* 0x00000003ff0c7424 */ /* 0x000fe400078e00ff */
[----:B------:R-:W-:-:S07]  /*29850*/  IMAD.MOV.U32 R2, RZ, RZ, R14 ;  /* 0x000000ffff027224 */ /* 0x000fce00078e000e */
[----:B------:R-:W-:Y:S05]  /*29860*/  WARPSYNC.COLLECTIVE R15, `(.L_x_11848) ;  /* 0x000000000f087348 */ /* 0x000fea0003c00000 */
[----:B------:R0:W1:Y:S02]  /*29870*/  SHFL.IDX P6, R14, R13, R12, R11 ;  /* 0x0000000c0d0e7389 */ /* 0x00006400000c000b */
[----:B01----:R-:W-:Y:S01]  /*29880*/  ENDCOLLECTIVE ;  /* 0x000000000000791b */ /* 0x003fe20003800000 */
.L_x_11848:
        /* <DEDUP_REMOVED lines=14> */
.L_x_11849:
[----:B------:R-:W-:Y:S01]  /*29970*/  IMAD.MOV.U32 R2, RZ, RZ, R14 ;  /* 0x000000ffff027224 */ /* 0x000fe200078e000e */
[----:B------:R-:W-:Y:S06]  /*29980*/  BRA `(.L_x_11850) ;  /* 0xffffffb000d47947 */ /* 0x000fec000383ffff */
.L_x_11710:
[----:B-1----:R1:W2:Y:S02]  /*29990*/  SYNCS.PHASECHK.TRANS64.TRYWAIT P0, [R5+URZ+0x2d860], R2 ;  /* 0x02d86002050075a7 */ /* 0x0022a4000800017f */
[----:B--2---:R-:W-:Y:S05]  /*299a0*/  @!P0 NANOSLEEP.SYNCS 0x989680 ;  /* 0x009896800000895d */ /* 0x004fea0003900000 */
[----:B------:R-:W2:Y:S02]  /*299b0*/  @!P0 SYNCS.PHASECHK.TRANS64 P0, [R5+URZ+0x2d860], R2 ;  /* 0x02d86002050085a7 */ /* 0x000ea4000800007f */
[----:B--2---:R-:W-:Y:S05]  /*299c0*/  @!P0 BRA `(.L_x_11710) ;  /* 0xfffffffc00f08947 */ /* 0x004fea000383ffff */
[----:B------:R-:W-:Y:S05]  /*299d0*/  BRA `(.L_x_11851) ;  /* 0xffffffb400387947 */ /* 0x000fea000383ffff */
.L_x_11711:
        /* <DEDUP_REMOVED lines=8> */
.L_x_11853:
[----:B------:R-:W-:Y:S05]  /*29a60*/  BSYNC B1 ;  /* 0x0000000000017941 */ /* 0x000fea0003800000 */
.L_x_11852:
        /* <DEDUP_REMOVED lines=9> */
.L_x_11854:
[----:B------:R-:W-:Y:S02]  /*29b00*/  IMAD.MOV.U32 R13, RZ, RZ, R22 ;  /* 0x000000ffff0d7224 */ /* 0x000fe400078e0016 */
[----:B------:R-:W-:Y:S02]  /*29b10*/  IMAD.MOV.U32 R12, RZ, RZ, 0x1 ;  /* 0x00000001ff0c7424 */ /* 0x000fe400078e00ff */
[----:B------:R-:W-:-:S07]  /*29b20*/  IMAD.MOV.U32 R2, RZ, RZ, R14 ;  /* 0x000000ffff027224 */ /* 0x000fce00078e000e */
[----:B------:R-:W-:Y:S05]  /*29b30*/  WARPSYNC.COLLECTIVE R15, `(.L_x_11855) ;  /* 0x000000000f087348 */ /* 0x000fea0003c00000 */
[----:B------:R0:W1:Y:S02]  /*29b40*/  SHFL.IDX P6, R14, R13, R12, R11 ;  /* 0x0000000c0d0e7389 */ /* 0x00006400000c000b */
[----:B01----:R-:W-:Y:S01]  /*29b50*/  ENDCOLLECTIVE ;  /* 0x000000000000791b */ /* 0x003fe20003800000 */
.L_x_11855:
        /* <DEDUP_REMOVED lines=16> */
.L_x_11856:
[----:B------:R-:W-:Y:S02]  /*29c60*/  IMAD.MOV.U32 R13, RZ, RZ, R22 ;  /* 0x000000ffff0d7224 */ /* 0x000fe400078e0016 */
[----:B------:R-:W-:Y:S02]  /*29c70*/  IMAD.MOV.U32 R12, RZ, RZ, 0x2 ;  /* 0x00000002ff0c7424 */ /* 0x000fe400078e00ff */
[----:B------:R-:W-:-:S07]  /*29c80*/  IMAD.MOV.U32 R2, RZ, RZ, R14 ;  /* 0x000000ffff027224 */ /* 0x000fce00078e000e */
[----:B------:R-:W-:Y:S05]  /*29c90*/  WARPSYNC.COLLECTIVE R15, `(.L_x_11857) ;  /* 0x000000000f087348 */ /* 0x000fea0003c00000 */
[----:B------:R0:W1:Y:S02]  /*29ca0*/  SHFL.IDX P6, R14, R13, R12, R11 ;  /* 0x0000000c0d0e7389 */ /* 0x00006400000c000b */
[----:B01----:R-:W-:Y:S01]  /*29cb0*/  ENDCOLLECTIVE ;  /* 0x000000000000791b */ /* 0x003fe20003800000 */
.L_x_11857:
        /* <DEDUP_REMOVED lines=16> */
.L_x_11858:
[----:B------:R-:W-:Y:S02]  /*29dc0*/  IMAD.MOV.U32 R13, RZ, RZ, R22 ;  /* 0x000000ffff0d7224 */ /* 0x000fe400078e0016 */
[----:B------:R-:W-:Y:S02]  /*29dd0*/  IMAD.MOV.U32 R12, RZ, RZ, 0x3 ;  /* 0x00000003ff0c7424 */ /* 0x000fe400078e00ff */
[----:B------:R-:W-:-:S07]  /*29de0*/  IMAD.MOV.U32 R2, RZ, RZ, R14 ;  /* 0x000000ffff027224 */ /* 0x000fce00078e000e */
[----:B------:R-:W-:Y:S05]  /*29df0*/  WARPSYNC.COLLECTIVE R15, `(.L_x_11859) ;  /* 0x000000000f087348 */ /* 0x000fea0003c00000 */
[----:B------:R0:W1:Y:S02]  /*29e00*/  SHFL.IDX P6, R14, R13, R12, R11 ;  /* 0x0000000c0d0e7389 */ /* 0x00006400000c000b */
[----:B01----:R-:W-:Y:S01]  /*29e10*/  ENDCOLLECTIVE ;  /* 0x000000000000791b */ /* 0x003fe20003800000 */
.L_x_11859:
        /* <DEDUP_REMOVED lines=13> */
.L_x_11860:
        /* <DEDUP_REMOVED lines=8> */
.L_x_11719:
[----:B-1----:R1:W2:Y:S02]  /*29f70*/  SYNCS.PHASECHK.TRANS64.TRYWAIT P0, [R0+URZ+0x2d860], R3 ;  /* 0x02d86003000075a7 */ /* 0x0022a4000800017f */
[----:B--2---:R-:W-:Y:S05]  /*29f80*/  @!P0 NANOSLEEP.SYNCS 0x989680 ;  /* 0x009896800000895d */ /* 0x004fea0003900000 */
[----:B------:R-:W2:Y:S02]  /*29f90*/  @!P0 SYNCS.PHASECHK.TRANS64 P0, [R0+URZ+0x2d860], R3 ;  /* 0x02d86003000085a7 */ /* 0x000ea4000800007f */
[----:B--2---:R-:W-:Y:S05]  /*29fa0*/  @!P0 BRA `(.L_x_11719) ;  /* 0xfffffffc00f08947 */ /* 0x004fea000383ffff */
[----:B------:R-:W-:Y:S05]  /*29fb0*/  BRA `(.L_x_11862) ;  /* 0xffffffb400b87947 */ /* 0x000fea000383ffff */
.L_x_11720:
        /* <DEDUP_REMOVED lines=8> */
.L_x_11864:
[----:B------:R-:W-:Y:S05]  /*2a040*/  BSYNC B0 ;  /* 0x0000000000007941 */ /* 0x000fea0003800000 */
.L_x_11863:
        /* <DEDUP_REMOVED lines=10> */
.L_x_11865:
        /* <DEDUP_REMOVED lines=17> */
.L_x_11866:
        /* <DEDUP_REMOVED lines=14> */
.L_x_11867:
[----:B------:R-:W-:Y:S02]  /*2a2e0*/  IMAD.MOV.U32 R13, RZ, RZ, R22 ;  /* 0x000000ffff0d7224 */ /* 0x000fe400078e0016 */
[----:B------:R-:W-:Y:S01]  /*2a2f0*/  IMAD.MOV.U32 R12, RZ, RZ, 0x2 ;  /* 0x00000002ff0c7424 */ /* 0x000fe200078e00ff */
[----:B------:R-:W-:-:S13]  /*2a300*/  IADD3 R2, P4, R14, R5, RZ ;  /* 0x000000050e027210 */ /* 0x000fda0007f9e0ff */
[----:B------:R-:W-:Y:S05]  /*2a310*/  WARPSYNC.COLLECTIVE R15, `(.L_x_11868) ;  /* 0x000000000f087348 */ /* 0x000fea0003c00000 */
[----:B------:R0:W1:Y:S02]  /*2a320*/  SHFL.IDX P6, R14, R13, R12, R11 ;  /* 0x0000000c0d0e7389 */ /* 0x00006400000c000b */
[----:B01----:R-:W-:Y:S01]  /*2a330*/  ENDCOLLECTIVE ;  /* 0x000000000000791b */ /* 0x003fe20003800000 */
.L_x_11868:
        /* <DEDUP_REMOVED lines=15> */
.L_x_11869:
[----:B------:R-:W-:Y:S02]  /*2a430*/  IMAD.MOV.U32 R13, RZ, RZ, R22 ;  /* 0x000000ffff0d7224 */ /* 0x000fe400078e0016 */
[----:B------:R-:W-:Y:S01]  /*2a440*/  IMAD.MOV.U32 R12, RZ, RZ, 0x3 ;  /* 0x00000003ff0c7424 */ /* 0x000fe200078e00ff */
[----:B------:R-:W-:-:S13]  /*2a450*/  IADD3 R2, P4, R14, R5, RZ ;  /* 0x000000050e027210 */ /* 0x000fda0007f9e0ff */
[----:B------:R-:W-:Y:S05]  /*2a460*/  WARPSYNC.COLLECTIVE R15, `(.L_x_11870) ;  /* 0x000000000f087348 */ /* 0x000fea0003c00000 */
[----:B------:R0:W1:Y:S02]  /*2a470*/  SHFL.IDX P6, R14, R13, R12, R11 ;  /* 0x0000000c0d0e7389 */ /* 0x00006400000c000b */
[----:B01----:R-:W-:Y:S01]  /*2a480*/  ENDCOLLECTIVE ;  /* 0x000000000000791b */ /* 0x003fe20003800000 */
.L_x_11870:
        /* <DEDUP_REMOVED lines=14> */
.L_x_11871:
[----:B------:R-:W-:Y:S05]  /*2a570*/  BRA `(.L_x_11872) ;  /* 0xffffffb400187947 */ /* 0x000fea000383ffff */
.L_x_11725:
[----:B------:R-:W-:Y:S01]  /*2a580*/  BSSY B0, `(.L_x_11873) ;  /* 0x0000008000007945 */ /* 0x000fe20003800000 */
[----:B------:R-:W-:Y:S02]  /*2a590*/  IMAD.MOV.U32 R13, RZ, RZ, R24 ;  /* 0x000000ffff0d7224 */ /* 0x000fe400078e0018 */
[----:B-1----:R-:W-:Y:S02]  /*2a5a0*/  IMAD.MOV.U32 R12, RZ, RZ, RZ ;  /* 0x000000ffff0c7224 */ /* 0x002fe400078e00ff */
[----:B------:R-:W-:Y:S02]  /*2a5b0*/  IMAD.MOV.U32 R11, RZ, RZ, 0x1f ;  /* 0x0000001fff0b7424 */ /* 0x000fe400078e00ff */
[----:B------:R-:W-:-:S07]  /*2a5c0*/  IMAD.MOV.U32 R15, RZ, RZ, -0x1 ;  /* 0xffffffffff0f7424 */ /* 0x000fce00078e00ff */
[----:B0----5:R-:W-:Y:S05]  /*2a5d0*/  WARPSYNC.COLLECTIVE R15, `(.L_x_11874) ;  /* 0x000000000f087348 */ /* 0x021fea0003c00000 */
[----:B------:R1:W2:Y:S02]  /*2a5e0*/  SHFL.IDX P6, R14, R13, R12, R11 ;  /* 0x0000000c0d0e7389 */ /* 0x0002a400000c000b */
[----:B012--5:R-:W-:Y:S01]  /*2a5f0*/  ENDCOLLECTIVE ;  /* 0x000000000000791b */ /* 0x027fe20003800000 */
.L_x_11874:
[----:B------:R-:W-:Y:S05]  /*2a600*/  BSYNC B0 ;  /* 0x0000000000007941 */ /* 0x000fea0003800000 */
.L_x_11873:
        /* <DEDUP_REMOVED lines=9> */
.L_x_11875:
        /* <DEDUP_REMOVED lines=23> */
.L_x_11876:
[----:B------:R-:W-:Y:S01]  /*2a810*/  IMAD.MOV.U32 R12, RZ, RZ, 0x2 ;  /* 0x00000002ff0c7424 */ /* 0x000fe200078e00ff */
[----:B------:R-:W-:-:S05]  /*2a820*/  SEL R4, R14, RZ, P1 ;  /* 0x000000ff0e047207 */ /* 0x000fca0000800000 */
[----:B------:R-:W-:-:S04]  /*2a830*/  IMAD.IADD R4, R13, 0x1, R4 ;  /* 0x000000010d047824 */ /* 0x000fc800078e0204 */
[----:B------:R-:W-:-:S07]  /*2a840*/  IMAD.MOV.U32 R13, RZ, RZ, R4 ;  /* 0x000000ffff0d7224 */ /* 0x000fce00078e0004 */
[----:B------:R-:W-:Y:S05]  /*2a850*/  WARPSYNC.COLLECTIVE R15, `(.L_x_11877) ;  /* 0x000000000f087348 */ /* 0x000fea0003c00000 */
[----:B------:R0:W1:Y:S02]  /*2a860*/  SHFL.UP P6, R14, R13, R12, R11 ;  /* 0x0400000c0d0e7389 */ /* 0x00006400000c000b */
[----:B01----:R-:W-:Y:S01]  /*2a870*/  ENDCOLLECTIVE ;  /* 0x000000000000791b */ /* 0x003fe20003800000 */
.L_x_11877:
[----:B------:R-:W-:Y:S01]  /*2a880*/  IMAD.MOV.U32 R12, RZ, RZ, 0x4 ;  /* 0x00000004ff0c7424 */ /* 0x000fe200078e00ff */
[----:B------:R-:W-:-:S05]  /*2a890*/  SEL R3, R14, RZ, P2 ;  /* 0x000000ff0e037207 */ /* 0x000fca0001000000 */
[----:B------:R-:W-:-:S04]  /*2a8a0*/  IMAD.IADD R2, R4, 0x1, R3 ;  /* 0x0000000104027824 */ /* 0x000fc800078e0203 */
[----:B------:R-:W-:-:S07]  /*2a8b0*/  IMAD.MOV.U32 R13, RZ, RZ, R2 ;  /* 0x000000ffff0d7224 */ /* 0x000fce00078e0002 */
[----:B------:R-:W-:Y:S05]  /*2a8c0*/  WARPSYNC.COLLECTIVE R15, `(.L_x_11878) ;  /* 0x000000000f087348 */ /* 0x000fea0003c00000 */
[----:B------:R0:W1:Y:S02]  /*2a8d0*/  SHFL.UP P6, R14, R13, R12, R11 ;  /* 0x0400000c0d0e7389 */ /* 0x00006400000c000b */
[----:B01----:R-:W-:Y:S01]  /*2a8e0*/  ENDCOLLECTIVE ;  /* 0x000000000000791b */ /* 0x003fe20003800000 */
.L_x_11878:
[----:B------:R-:W-:Y:S01]  /*2a8f0*/  IMAD.MOV.U32 R12, RZ, RZ, 0x8 ;  /* 0x00000008ff0c7424 */ /* 0x000fe200078e00ff */
[----:B------:R-:W-:-:S05]  /*2a900*/  SEL R3, R14, RZ, P3 ;  /* 0x000000ff0e037207 */ /* 0x000fca0001800000 */
[----:B------:R-:W-:-:S04]  /*2a910*/  IMAD.IADD R3, R2, 0x1, R3 ;  /* 0x0000000102037824 */ /* 0x000fc800078e0203 */
[----:B------:R-:W-:-:S07]  /*2a920*/  IMAD.MOV.U32 R13, RZ, RZ, R3 ;  /* 0x000000ffff0d7224 */ /* 0x000fce00078e0003 */
[----:B------:R-:W-:Y:S05]  /*2a930*/  WARPSYNC.COLLECTIVE R15, `(.L_x_11879) ;  /* 0x000000000f087348 */ /* 0x000fea0003c00000 */
[----:B------:R0:W1:Y:S02]  /*2a940*/  SHFL.UP P6, R14, R13, R12, R11 ;  /* 0x0400000c0d0e7389 */ /* 0x00006400000c000b */
[----:B01----:R-:W-:Y:S01]  /*2a950*/  ENDCOLLECTIVE ;  /* 0x000000000000791b */ /* 0x003fe20003800000 */
.L_x_11879:
[----:B------:R-:W-:Y:S01]  /*2a960*/  IMAD.MOV.U32 R12, RZ, RZ, 0x10 ;  /* 0x00000010ff0c7424 */ /* 0x000fe200078e00ff */
[----:B------:R-:W-:-:S05]  /*2a970*/  SEL R4, R14, RZ, P4 ;  /* 0x000000ff0e047207 */ /* 0x000fca0002000000 */
[----:B------:R-:W-:-:S04]  /*2a980*/  IMAD.IADD R4, R3, 0x1, R4 ;  /* 0x0000000103047824 */ /* 0x000fc800078e0204 */
[----:B------:R-:W-:-:S07]  /*2a990*/  IMAD.MOV.U32 R13, RZ, RZ, R4 ;  /* 0x000000ffff0d7224 */ /* 0x000fce00078e0004 */
[----:B------:R-:W-:Y:S05]  /*2a9a0*/  WARPSYNC.COLLECTIVE R15, `(.L_x_11880) ;  /* 0x000000000f087348 */ /* 0x000fea0003c00000 */
[----:B------:R0:W1:Y:S02]  /*2a9b0*/  SHFL.UP P6, R14, R13, R12, R11 ;  /* 0x0400000c0d0e7389 */ /* 0x00006400000c000b */
[----:B01----:R-:W-:Y:S01]  /*2a9c0*/  ENDCOLLECTIVE ;  /* 0x000000000000791b */ /* 0x003fe20003800000 */
.L_x_11880:
        /* <DEDUP_REMOVED lines=8> */
.L_x_11881:
[----:B------:R-:W-:Y:S05]  /*2aa50*/  BRA `(.L_x_11882) ;  /* 0xffffffb4003c7947 */ /* 0x000fea000383ffff */
.L_x_11728:
[----:B------:R-:W-:Y:S01]  /*2aa60*/  BSSY B0, `(.L_x_11883) ;  /* 0x0000007000007945 */ /* 0x000fe20003800000 */
[----:B-1----:R-:W-:Y:S02]  /*2aa70*/  IMAD.MOV.U32 R12, RZ, RZ, 0x1 ;  /* 0x00000001ff0c7424 */ /* 0x002fe400078e00ff */
[----:B------:R-:W-:Y:S02]  /*2aa80*/  IMAD.MOV.U32 R11, RZ, RZ, RZ ;  /* 0x000000ffff0b7224 */ /* 0x000fe400078e00ff */
[----:B------:R-:W-:-:S07]  /*2aa90*/  IMAD.MOV.U32 R15, RZ, RZ, -0x1 ;  /* 0xffffffffff0f7424 */ /* 0x000fce00078e00ff */
[----:B-----5:R-:W-:Y:S05]  /*2aaa0*/  WARPSYNC.COLLECTIVE R15, `(.L_x_11884) ;  /* 0x000000000f087348 */ /* 0x020fea0003c00000 */
[----:B------:R0:W1:Y:S02]  /*2aab0*/  SHFL.UP P6, R14, R13, R12, R11 ;  /* 0x0400000c0d0e7389 */ /* 0x00006400000c000b */
[----:B01---5:R-:W-:Y:S01]  /*2aac0*/  ENDCOLLECTIVE ;  /* 0x000000000000791b */ /* 0x023fe20003800000 */
.L_x_11884:
[----:B------:R-:W-:Y:S05]  /*2aad0*/  BSYNC B0 ;  /* 0x0000000000007941 */ /* 0x000fea0003800000 */
.L_x_11883:
        /* <DEDUP_REMOVED lines=8> */
.L_x_11885:
[----:B------:R-:W-:Y:S01]  /*2ab60*/  IMAD.MOV.U32 R12, RZ, RZ, 0x4 ;  /* 0x00000004ff0c7424 */ /* 0x000fe200078e00ff */
[----:B------:R-:W-:-:S05]  /*2ab70*/  SEL R14, R14, RZ, P2 ;  /* 0x000000ff0e0e7207 */ /* 0x000fca0001000000 */
[----:B------:R-:W-:-:S04]  /*2ab80*/  IMAD.IADD R3, R13, 0x1, R14 ;  /* 0x000000010d037824 */ /* 0x000fc800078e020e */
[----:B------:R-:W-:-:S07]  /*2ab90*/  IMAD.MOV.U32 R13, RZ, RZ, R3 ;  /* 0x000000ffff0d7224 */ /* 0x000fce00078e0003 */
[----:B------:R-:W-:Y:S05]  /*2aba0*/  WARPSYNC.COLLECTIVE R15, `(.L_x_11886) ;  /* 0x000000000f087348 */ /* 0x000fea0003c00000 */
[----:B------:R0:W1:Y:S02]  /*2abb0*/  SHFL.UP P6, R14, R13, R12, R11 ;  /* 0x0400000c0d0e7389 */ /* 0x00006400000c000b */
[----:B01----:R-:W-:Y:S01]  /*2abc0*/  ENDCOLLECTIVE ;  /* 0x000000000000791b */ /* 0x003fe20003800000 */
.L_x_11886:
[----:B------:R-:W-:Y:S01]  /*2abd0*/  IMAD.MOV.U32 R12, RZ, RZ, 0x8 ;  /* 0x00000008ff0c7424 */ /* 0x000fe200078e00ff */
[----:B------:R-:W-:-:S05]  /*2abe0*/  SEL R4, R14, RZ, P3 ;  /* 0x000000ff0e047207 */ /* 0x000fca0001800000 */
[----:B------:R-:W-:-:S04]  /*2abf0*/  IMAD.IADD R4, R3, 0x1, R4 ;  /* 0x0000000103047824 */ /* 0x000fc800078e0204 */
[----:B------:R-:W-:-:S07]  /*2ac00*/  IMAD.MOV.U32 R13, RZ, RZ, R4 ;  /* 0x000000ffff0d7224 */ /* 0x000fce00078e0004 */
[----:B------:R-:W-:Y:S05]  /*2ac10*/  WARPSYNC.COLLECTIVE R15, `(.L_x_11887) ;  /* 0x000000000f087348 */ /* 0x000fea0003c00000 */
[----:B------:R0:W1:Y:S02]  /*2ac20*/  SHFL.UP P6, R14, R13, R12, R11 ;  /* 0x0400000c0d0e7389 */ /* 0x00006400000c000b */
[----:B01----:R-:W-:Y:S01]  /*2ac30*/  ENDCOLLECTIVE ;  /* 0x000000000000791b */ /* 0x003fe20003800000 */
.L_x_11887:
[----:B------:R-:W-:Y:S01]  /*2ac40*/  IMAD.MOV.U32 R12, RZ, RZ, 0x10 ;  /* 0x00000010ff0c7424 */ /* 0x000fe200078e00ff */
[----:B------:R-:W-:-:S05]  /*2ac50*/  SEL R7, R14, RZ, P4 ;  /* 0x000000ff0e077207 */ /* 0x000fca0002000000 */
[----:B------:R-:W-:-:S04]  /*2ac60*/  IMAD.IADD R7, R4, 0x1, R7 ;  /* 0x0000000104077824 */ /* 0x000fc800078e0207 */
[----:B------:R-:W-:-:S07]  /*2ac70*/  IMAD.MOV.U32 R13, RZ, RZ, R7 ;  /* 0x000000ffff0d7224 */ /* 0x000fce00078e0007 */
[----:B------:R-:W-:Y:S05]  /*2ac80*/  WARPSYNC.COLLECTIVE R15, `(.L_x_11888) ;  /* 0x000000000f087348 */ /* 0x000fea0003c00000 */
[----:B------:R0:W1:Y:S02]  /*2ac90*/  SHFL.UP P6, R14, R13, R12, R11 ;  /* 0x0400000c0d0e7389 */ /* 0x00006400000c000b */
[----:B01----:R-:W-:Y:S01]  /*2aca0*/  ENDCOLLECTIVE ;  /* 0x000000000000791b */ /* 0x003fe20003800000 */
.L_x_11888:
        /* <DEDUP_REMOVED lines=8> */
.L_x_11889:
[----:B------:R-:W-:Y:S05]  /*2ad30*/  BRA `(.L_x_11890) ;  /* 0xffffffb400287947 */ /* 0x000fea000383ffff */
.L_x_11730:
[----:B------:R-:W-:Y:S01]  /*2ad40*/  BSSY B0, `(.L_x_11891) ;  /* 0x0000006000007945 */ /* 0x000fe20003800000 */
[----:B------:R-:W-:Y:S01]  /*2ad50*/  PLOP3.LUT P6, PT, P6, PT, PT, 0x8, 0x0 ;  /* 0x000000000000781c */ /* 0x000fe200037ce170 */
[----:B------:R-:W-:-:S12]  /*2ad60*/  IMAD.MOV.U32 R15, RZ, RZ, -0x1 ;  /* 0xffffffffff0f7424 */ /* 0x000fd800078e00ff */
[----:B01---5:R-:W-:Y:S05]  /*2ad70*/  WARPSYNC.COLLECTIVE R15, `(.L_x_11892) ;  /* 0x000000000f087348 */ /* 0x023fea0003c00000 */
[----:B------:R-:W-:Y:S01]  /*2ad80*/  VOTE.ANY R14, PT, P6 ;  /* 0x00000000000e7806 */ /* 0x000fe200030e0100 */
[----:B01---5:R-:W-:Y:S06]  /*2ad90*/  ENDCOLLECTIVE ;  /* 0x000000000000791b */ /* 0x023fec0003800000 */
.L_x_11892:
[----:B------:R-:W-:Y:S05]  /*2ada0*/  BSYNC B0 ;  /* 0x0000000000007941 */ /* 0x000fea0003800000 */
.L_x_11891:
        /* <DEDUP_REMOVED lines=10> */
.L_x_11893:
[----:B------:R-:W-:Y:S02]  /*2ae50*/  IMAD.MOV.U32 R13, RZ, RZ, R5 ;  /* 0x000000ffff0d7224 */ /* 0x000fe400078e0005 */
[----:B------:R-:W-:-:S07]  /*2ae60*/  IMAD.MOV.U32 R25, RZ, RZ, R14 ;  /* 0x000000ffff197224 */ /* 0x000fce00078e000e */
[----:B------:R-:W-:Y:S05]  /*2ae70*/  WARPSYNC.COLLECTIVE R15, `(.L_x_11894) ;  /* 0x000000000f087348 */ /* 0x000fea0003c00000 */
[----:B------:R0:W1:Y:S02]  /*2ae80*/  SHFL.IDX P6, R14, R13, R12, R11 ;  /* 0x0000000c0d0e7389 */ /* 0x00006400000c000b */
[----:B01----:R-:W-:Y:S01]  /*2ae90*/  ENDCOLLECTIVE ;  /* 0x000000000000791b */ /* 0x003fe20003800000 */
.L_x_11894:
[----:B------:R-:W-:Y:S01]  /*2aea0*/  IMAD.MOV.U32 R5, RZ, RZ, R14 ;  /* 0x000000ffff057224 */ /* 0x000fe200078e000e */
[----:B------:R-:W-:Y:S06]  /*2aeb0*/  BRA `(.L_x_11895) ;  /* 0xffffffb400087947 */ /* 0x000fec000383ffff */
.L_x_11732:
[----:B------:R-:W-:Y:S01]  /*2aec0*/  BSSY B0, `(.L_x_11896) ;  /* 0x0000007000007945 */ /* 0x000fe20003800000 */
[----:B------:R-:W-:Y:S02]  /*2aed0*/  IMAD.MOV.U32 R13, RZ, RZ, R2 ;  /* 0x000000ffff0d7224 */ /* 0x000fe400078e0002 */
[----:B------:R-:W-:Y:S02]  /*2aee0*/  IMAD.MOV.U32 R11, RZ, RZ, 0x1f ;  /* 0x0000001fff0b7424 */ /* 0x000fe400078e00ff */
[----:B------:R-:W-:-:S07]  /*2aef0*/  IMAD.MOV.U32 R15, RZ, RZ, -0x1 ;  /* 0xffffffffff0f7424 */ /* 0x000fce00078e00ff */
[----:B0-2345:R-:W-:Y:S05]  /*2af00*/  WARPSYNC.COLLECTIVE R15, `(.L_x_11897) ;  /* 0x000000000f087348 */ /* 0x03dfea0003c00000 */
[----:B------:R1:W0:Y:S02]  /*2af10*/  SHFL.IDX P6, R14, R13, R12, R11 ;  /* 0x0000000c0d0e7389 */ /* 0x00022400000c000b */
[----:B012345:R-:W-:Y:S01]  /*2af20*/  ENDCOLLECTIVE ;  /* 0x000000000000791b */ /* 0x03ffe20003800000 */
.L_x_11897:
[----:B------:R-:W-:Y:S05]  /*2af30*/  BSYNC B0 ;  /* 0x0000000000007941 */ /* 0x000fea0003800000 */
.L_x_11896:
[----:B------:R-:W-:Y:S01]  /*2af40*/  IMAD.MOV.U32 R24, RZ, RZ, R14 ;  /* 0x000000ffff187224 */ /* 0x000fe200078e000e */
[----:B------:R-:W-:Y:S06]  /*2af50*/  BRA `(.L_x_11731) ;  /* 0xffffffb000f87947 */ /* 0x000fec000383ffff */
.L_x_11738:
[----:B0-----:R0:W4:Y:S02]  /*2af60*/  SYNCS.PHASECHK.TRANS64.TRYWAIT P0, [R5+URZ+0x2d820], R0 ;  /* 0x02d82000050075a7 */ /* 0x001124000800017f */
[----:B----4-:R-:W-:Y:S05]  /*2af70*/  @!P0 NANOSLEEP.SYNCS 0x989680 ;  /* 0x009896800000895d */ /* 0x010fea0003900000 */
[----:B------:R-:W4:Y:S02]  /*2af80*/  @!P0 SYNCS.PHASECHK.TRANS64 P0, [R5+URZ+0x2d820], R0 ;  /* 0x02d82000050085a7 */ /* 0x000f24000800007f */
[----:B----4-:R-:W-:Y:S05]  /*2af90*/  @!P0 BRA `(.L_x_11738) ;  /* 0xfffffffc00f08947 */ /* 0x010fea000383ffff */
[----:B------:R-:W-:Y:S05]  /*2afa0*/  BRA `(.L_x_11898) ;  /* 0xffffffbc00547947 */ /* 0x000fea000383ffff */
.L_x_11739:
[----:B------:R-:W4:Y:S01]  /*2afb0*/  S2R R2, SR_TID.X ;  /* 0x0000000000027919 */ /* 0x000f220000002100 */
[----:B------:R-:W-:Y:S01]  /*2afc0*/  BSSY B0, `(.L_x_11899) ;  /* 0x000000a000007945 */ /* 0x000fe20003800000 */
[----:B-1----:R-:W-:Y:S02]  /*2afd0*/  IMAD.MOV.U32 R12, RZ, RZ, RZ ;  /* 0x000000ffff0c7224 */ /* 0x002fe400078e00ff */
[----:B------:R-:W-:Y:S02]  /*2afe0*/  IMAD.MOV.U32 R11, RZ, RZ, 0x1f ;  /* 0x0000001fff0b7424 */ /* 0x000fe400078e00ff */
[----:B------:R-:W-:Y:S01]  /*2aff0*/  IMAD.MOV.U32 R15, RZ, RZ, -0x1 ;  /* 0xffffffffff0f7424 */ /* 0x000fe200078e00ff */
[----:B----4-:R-:W-:-:S04]  /*2b000*/  SHF.R.U32.HI R2, RZ, 0x5, R2 ;  /* 0x00000005ff027819 */ /* 0x010fc80000011602 */
[----:B------:R-:W-:-:S05]  /*2b010*/  LOP3.LUT R2, R2, 0x3, RZ, 0xc0, !PT ;  /* 0x0000000302027812 */ /* 0x000fca00078ec0ff */
[----:B------:R-:W-:-:S07]  /*2b020*/  IMAD.MOV.U32 R13, RZ, RZ, R2 ;  /* 0x000000ffff0d7224 */ /* 0x000fce00078e0002 */
[----:B0-23-5:R-:W-:Y:S05]  /*2b030*/  WARPSYNC.COLLECTIVE R15, `(.L_x_11900) ;  /* 0x000000000f087348 */ /* 0x02dfea0003c00000 */
[----:B------:R1:W4:Y:S02]  /*2b040*/  SHFL.IDX P6, R14, R13, R12, R11 ;  /* 0x0000000c0d0e7389 */ /* 0x00032400000c000b */
[----:B012345:R-:W-:Y:S01]  /*2b050*/  ENDCOLLECTIVE ;  /* 0x000000000000791b */ /* 0x03ffe20003800000 */
.L_x_11900:
[----:B------:R-:W-:Y:S05]  /*2b060*/  BSYNC B0 ;  /* 0x0000000000007941 */ /* 0x000fea0003800000 */
.L_x_11899:
[----:B------:R-:W-:Y:S05]  /*2b070*/  BRA `(.L_x_11901) ;  /* 0xffffffbc003c7947 */ /* 0x000fea000383ffff */
.L_x_11740:
[----:B------:R-:W-:Y:S01]  /*2b080*/  BSSY B0, `(.L_x_11902) ;  /* 0x0000006000007945 */ /* 0x000fe20003800000 */
[----:B------:R-:W-:-:S07]  /*2b090*/  IMAD.MOV.U32 R15, RZ, RZ, -0x1 ;  /* 0xffffffffff0f7424 */ /* 0x000fce00078e00ff */
[----:B0123-5:R-:W-:Y:S05]  /*2b0a0*/  WARPSYNC.COLLECTIVE R15, `(.L_x_11903) ;  /* 0x000000000f0c7348 */ /* 0x02ffea0003c00000 */
[----:B------:R-:W-:Y:S02]  /*2b0b0*/  ELECT P6, UR62, PT ;  /* 0x00000000003e782f */ /* 0x000fe400038c0000 */
[----:B------:R-:W-:Y:S01]  /*2b0c0*/  MOV R14, UR62 ;  /* 0x0000003e000e7c02 */ /* 0x000fe20008000f00 */
[----:B0123-5:R-:W-:Y:S10]  /*2b0d0*/  ENDCOLLECTIVE ;  /* 0x000000000000791b */ /* 0x02fff40003800000 */
.L_x_11903:
[----:B------:R-:W-:Y:S05]  /*2b0e0*/  BSYNC B0 ;  /* 0x0000000000007941 */ /* 0x000fea0003800000 */
.L_x_11902:
[----:B------:R-:W-:Y:S05]  /*2b0f0*/  BRA `(.L_x_11904) ;  /* 0xffffffbc00307947 */ /* 0x000fea000383ffff */
.L_x_11742:
[----:B0-----:R0:W4:Y:S02]  /*2b100*/  SYNCS.PHASECHK.TRANS64.TRYWAIT P1, [R3+URZ+0x2d840], R2 ;  /* 0x02d84002030075a7 */ /* 0x001124000802017f */
[----:B----4-:R-:W-:Y:S05]  /*2b110*/  @!P1 NANOSLEEP.SYNCS 0x989680 ;  /* 0x009896800000995d */ /* 0x010fea0003900000 */
[----:B------:R-:W4:Y:S02]  /*2b120*/  @!P1 SYNCS.PHASECHK.TRANS64 P1, [R3+URZ+0x2d840], R2 ;  /* 0x02d84002030095a7 */ /* 0x000f24000802007f */
[----:B----4-:R-:W-:Y:S05]  /*2b130*/  @!P1 BRA `(.L_x_11742) ;  /* 0xfffffffc00f09947 */ /* 0x010fea000383ffff */
[----:B------:R-:W-:Y:S05]  /*2b140*/  BRA `(.L_x_11905) ;  /* 0xffffffbc00547947 */ /* 0x000fea000383ffff */
.L_x_11744:
[----:B----4-:R4:W0:Y:S02]  /*2b150*/  SYNCS.PHASECHK.TRANS64.TRYWAIT P1, [R5+URZ+0x2d840], R0 ;  /* 0x02d84000050075a7 */ /* 0x010824000802017f */
[----:B0-----:R-:W-:Y:S05]  /*2b160*/  @!P1 NANOSLEEP.SYNCS 0x989680 ;  /* 0x009896800000995d */ /* 0x001fea0003900000 */
[----:B------:R-:W0:Y:S02]  /*2b170*/  @!P1 SYNCS.PHASECHK.TRANS64 P1, [R5+URZ+0x2d840], R0 ;  /* 0x02d84000050095a7 */ /* 0x000e24000802007f */
[----:B0-----:R-:W-:Y:S05]  /*2b180*/  @!P1 BRA `(.L_x_11744) ;  /* 0xfffffffc00f09947 */ /* 0x001fea000383ffff */
[----:B------:R-:W-:Y:S05]  /*2b190*/  BRA `(.L_x_11906) ;  /* 0xffffffbc00647947 */ /* 0x000fea000383ffff */
.L_x_11746:
[----:B------:R0:W0:Y:S02]  /*2b1a0*/  SYNCS.PHASECHK.TRANS64.TRYWAIT P1, [R3+URZ+0x2d860], R2 ;  /* 0x02d86002030075a7 */ /* 0x000024000802017f */
[----:B0-----:R-:W-:Y:S05]  /*2b1b0*/  @!P1 NANOSLEEP.SYNCS 0x989680 ;  /* 0x009896800000995d */ /* 0x001fea0003900000 */
[----:B------:R-:W0:Y:S02]  /*2b1c0*/  @!P1 SYNCS.PHASECHK.TRANS64 P1, [R3+URZ+0x2d860], R2 ;  /* 0x02d86002030095a7 */ /* 0x000e24000802007f */
[----:B0-----:R-:W-:Y:S05]  /*2b1d0*/  @!P1 BRA `(.L_x_11746) ;  /* 0xfffffffc00f09947 */ /* 0x001fea000383ffff */
[----:B------:R-:W-:Y:S05]  /*2b1e0*/  BRA `(.L_x_11907) ;  /* 0xffffffbc00607947 */ /* 0x000fea000383ffff */
.L_x_11908:
        /* <DEDUP_REMOVED lines=9> */
.L_x_15988:


//--------------------- .text._ZN7cutlass13device_kernelIN5flash11enable_sm90INS1_16FlashAttnFwdSm90INS1_25CollectiveMainloopFwdSm90ILi2EN4cute5tupleIJNS5_1CILi1EEES8_S8_EEENS6_IJNS7_ILi192EEENS7_ILi128EEENS7_ILi96EEEEEELi96ENS_10bfloat16_tEfNS_4arch4Sm90ELb1ELb0ELb1ELb0ELb1ELb0ELb0ELb0ELb1ELb1ELb1ELb0EEENS1_21CollectiveEpilogueFwdINS6_IJSA_SC_SB_EEES9_SE_SG_Li384ELb0ELb1ELb1ELb0EEENS1_19SingleTileSchedulerILb0ELb1ELb1ELi192EEEEEEEEEvNT_6ParamsE --------------------------
	.section	.text._ZN7cutlass13device_kernelIN5flash11enable_sm90INS1_16FlashAttnFwdSm90INS1_25CollectiveMainloopFwdSm90ILi2EN4cute5tupleIJNS5_1CILi1EEES8_S8_EEENS6_IJNS7_ILi192EEENS7_ILi128EEENS7_ILi96EEEEEELi96ENS_10bfloat16_tEfNS_4arch4Sm90ELb1ELb0ELb1ELb0ELb1ELb0ELb0ELb0ELb1ELb1ELb1ELb0EEENS1_21CollectiveEpilogueFwdINS6_IJSA_SC_SB_EEES9_SE_SG_Li384ELb0ELb1ELb1ELb0EEENS1_19SingleTileSchedulerILb0ELb1ELb1ELi192EEEEEEEEEvNT_6ParamsE,"ax",@progbits
	.align	128
.text._ZN7cutlass13device_kernelIN5flash11enable_sm90INS1_16FlashAttnFwdSm90INS1_25CollectiveMainloopFwdSm90ILi2EN4cute5tupleIJNS5_1CILi1EEES8_S8_EEENS6_IJNS7_ILi192EEENS7_ILi128EEENS7_ILi96EEEEEELi96ENS_10bfloat16_tEfNS_4arch4Sm90ELb1ELb0ELb1ELb0ELb1ELb0ELb0ELb0ELb1ELb1ELb1ELb0EEENS1_21CollectiveEpilogueFwdINS6_IJSA_SC_SB_EEES9_SE_SG_Li384ELb0ELb1ELb1ELb0EEENS1_19SingleTileSchedulerILb0ELb1ELb1ELi192EEEEEEEEEvNT_6ParamsE:
        .type           _ZN7cutlass13device_kernelIN5flash11enable_sm90INS1_16FlashAttnFwdSm90INS1_25CollectiveMainloopFwdSm90ILi2EN4cute5tupleIJNS5_1CILi1EEES8_S8_EEENS6_IJNS7_ILi192EEENS7_ILi128EEENS7_ILi96EEEEEELi96ENS_10bfloat16_tEfNS_4arch4Sm90ELb1ELb0ELb1ELb0ELb1ELb0ELb0ELb0ELb1ELb1ELb1ELb0EEENS1_21CollectiveEpilogueFwdINS6_IJSA_SC_SB_EEES9_SE_SG_Li384ELb0ELb1ELb1ELb0EEENS1_19SingleTileSchedulerILb0ELb1ELb1ELi192EEEEEEEEEvNT_6ParamsE,@function
        .size           _ZN7cutlass13device_kernelIN5flash11enable_sm90INS1_16FlashAttnFwdSm90INS1_25CollectiveMainloopFwdSm90ILi2EN4cute5tupleIJNS5_1CILi1EEES8_S8_EEENS6_IJNS7_ILi192EEENS7_ILi128EEENS7_ILi96EEEEEELi96ENS_10bfloat16_tEfNS_4arch4Sm90ELb1ELb0ELb1ELb0ELb1ELb0ELb0ELb0ELb1ELb1ELb1ELb0EEENS1_21CollectiveEpilogueFwdINS6_IJSA_SC_SB_EEES9_SE_SG_Li384ELb0ELb1ELb1ELb0EEENS1_19SingleTileSchedulerILb0ELb1ELb1ELi192EEEEEEEEEvNT_6ParamsE,(.L_x_15989 - _ZN7cutlass13device_kernelIN5flash11enable_sm90INS1_16FlashAttnFwdSm90INS1_25CollectiveMainloopFwdSm90ILi2EN4cute5tupleIJNS5_1CILi1EEES8_S8_EEENS6_IJNS7_ILi192EEENS7_ILi128EEENS7_ILi96EEEEEELi96ENS_10bfloat16_tEfNS_4arch4Sm90ELb1ELb0ELb1ELb0ELb1ELb0ELb0ELb0ELb1ELb1ELb1ELb0EEENS1_21CollectiveEpilogueFwdINS6_IJSA_SC_SB_EEES9_SE_SG_Li384ELb0ELb1ELb1ELb0EEENS1_19SingleTileSchedulerILb0ELb1ELb1ELi192EEEEEEEEEvNT_6ParamsE)
        .other          _ZN7cutlass13device_kernelIN5flash11enable_sm90INS1_16FlashAttnFwdSm90INS1_25CollectiveMainloopFwdSm90ILi2EN4cute5tupleIJNS5_1CILi1EEES8_S8_EEENS6_IJNS7_ILi192EEENS7_ILi128EEENS7_ILi96EEEEEELi96ENS_10bfloat16_tEfNS_4arch4Sm90ELb1ELb0ELb1ELb0ELb1ELb0ELb0ELb0ELb1ELb1ELb1ELb0EEENS1_21CollectiveEpilogueFwdINS6_IJSA_SC_SB_EEES9_SE_SG_Li384ELb0ELb1ELb1ELb0EEENS1_19SingleTileSchedulerILb0ELb1ELb1ELi192EEEEEEEEEvNT_6ParamsE,@"STO_CUDA_ENTRY STV_DEFAULT"
_ZN7cutlass13device_kernelIN5flash11enable_sm90INS1_16FlashAttnFwdSm90INS1_25CollectiveMainloopFwdSm90ILi2EN4cute5tupleIJNS5_1CILi1EEES8_S8_EEENS6_IJNS7_ILi192EEENS7_ILi128EEENS7_ILi96EEEEEELi96ENS_10bfloat16_tEfNS_4arch4Sm90ELb1ELb0ELb1ELb0ELb1ELb0ELb0ELb0ELb1ELb1ELb1ELb0EEENS1_21CollectiveEpilogueFwdINS6_IJSA_SC_SB_EEES9_SE_SG_Li384ELb0ELb1ELb1ELb0EEENS1_19SingleTileSchedulerILb0ELb1ELb1ELi192EEEEEEEEEvNT_6ParamsE:
        /* <DEDUP_REMOVED lines=45> */
.L_x_11909:
        /* <DEDUP_REMOVED lines=22> */
.L_x_11910:
        /* <DEDUP_REMOVED lines=18> */
.L_x_11911:
        /* <DEDUP_REMOVED lines=22> */
.L_x_11912:
        /* <DEDUP_REMOVED lines=23> */
.L_x_11913:
        /* <DEDUP_REMOVED lines=11> */
.L_x_11916:
        /* <DEDUP_REMOVED lines=24> */
[----:B------:R-:W1:Y:S01]  /*0a50*/  S2UR UR42, SR_CTAID.X ;  /* 0x00000000002a79c3 */ /* 0x000e620000002500 */
        /* <DEDUP_REMOVED lines=15> */
[----:B-1----:R-:W-:-:S04]  /*0b50*/  UIMAD UR42, UR42, 0xc0, URZ ;  /* 0x000000c02a2a78a4 */ /* 0x002fc8000f8e023f */
[----:B------:R-:W-:Y:S02]  /*0b60*/  @UP1 UIADD3 UR4, UR42, 0xbf, URZ ;  /* 0x000000bf2a041890 */ /* 0x000fe4000fffe03f */
[----:B------:R-:W-:Y:S02]  /*0b70*/  UIADD3 UR6, UR42, 0xbf, URZ ;  /* 0x000000bf2a067890 */ /* 0x000fe4000fffe03f */
[----:B------:R-:W-:Y:S02]  /*0b80*/  UIMAD.WIDE.U32 UR4, UR4, UR5, URZ ;  /* 0x00000005040472a5 */ /* 0x000fe4000f8e003f */
[----:B------:R-:W-:Y:S02]  /*0b90*/  UIMAD UR4, UR40, UR8, 0x7f ;  /* 0x0000007f280474a4 */ /* 0x000fe4000f8e0208 */
[----:B------:R-:W-:Y:S02]  /*0ba0*/  @UP1 USHF.R.U32.HI UR6, URZ, UR10, UR5 ;  /* 0x0000000a3f061299 */ /* 0x000fe40008011605 */
[----:B------:R-:W-:-:S02]  /*0bb0*/  USHF.R.S32.HI UR5, URZ, 0x1f, UR4 ;  /* 0x0000001f3f057899 */ /* 0x000fc40008011404 */
        /* <DEDUP_REMOVED lines=10> */
[----:B------:R-:W-:Y:S02]  /*0c60*/  UISETP.GE.AND UP1, UPT, UR10, 0x1, UPT ;  /* 0x000000010a00788c */ /* 0x000fe4000bf26270 */
[----:B------:R-:W-:-:S04]  /*0c70*/  ULOP3.LUT UR7, UR9, 0xffff, URZ, 0xc0, !UPT ;  /* 0x0000ffff09077892 */ /* 0x000fc8000f8ec03f */
[----:B------:R-:W-:-:S03]  /*0c80*/  PLOP3.LUT P0, PT, PT, PT, UP1, 0x80, 0x0 ;  /* 0x000000000000781c */ /* 0x000fc60003f0f018 */
[----:B------:R-:W-:-:S10]  /*0c90*/  @!UP0 ULDC UR11, c[0x0][0x9f0] ;  /* 0x00027c00000b8ab9 */ /* 0x000fd40000000800 */
[----:B------:R-:W-:Y:S05]  /*0ca0*/  @!P0 BRA `(.L_x_11918) ;  /* 0x0000000000848947 */ /* 0x000fea0003800000 */
[----:B------:R-:W-:Y:S01]  /*0cb0*/  IMAD.U32 R3, RZ, RZ, UR11 ;  /* 0x0000000bff037e24 */ /* 0x000fe2000f8e00ff */
[----:B------:R-:W-:Y:S01]  /*0cc0*/  UIADD3 UR6, UR11, -0x1, UR10 ;  /* 0xffffffff0b067890 */ /* 0x000fe2000fffe00a */
[----:B------:R-:W-:-:S03]  /*0cd0*/  UMOV UR4, URZ ;  /* 0x0000003f00047c82 */ /* 0x000fc60008000000 */
[-C--:B------:R-:W-:Y:S02]  /*0ce0*/  IABS R0, R3.reuse ;  /* 0x0000000300007213 */ /* 0x080fe40000000000 */
[----:B------:R-:W-:Y:S01]  /*0cf0*/  IMAD.U32 R4, RZ, RZ, UR6 ;  /* 0x00000006ff047e24 */ /* 0x000fe2000f8e00ff */
[----:B------:R-:W-:Y:S01]  /*0d00*/  IABS R5, R3 ;  /* 0x0000000300057213 */ /* 0x000fe20000000000 */
[----:B------:R-:W-:Y:S01]  /*0d10*/  ULOP3.LUT UR6, UR6, UR11, URZ, 0x3c, !UPT ;  /* 0x0000000b06067292 */ /* 0x000fe2000f8e3c3f */
[----:B------:R-:W-:Y:S02]  /*0d20*/  R2UR UR12, R0 ;  /* 0x00000000000c72ca */ /* 0x000fe400000e0000 */
[----:B------:R-:W-:-:S05]  /*0d30*/  IABS R4, R4 ;  /* 0x0000000400047213 */ /* 0x000fca0000000000 */
[----:B------:R-:W-:-:S05]  /*0d40*/  IMAD.MOV.U32 R3, RZ, RZ, R4 ;  /* 0x000000ffff037224 */ /* 0x000fca00078e0004 */
[----:B------:R-:W-:Y:S01]  /*0d50*/  R2UR UR9, R3 ;  /* 0x00000000030972ca */ /* 0x000fe200000e0000 */
[----:B------:R-:W1:Y:S08]  /*0d60*/  I2F.RP R0, UR12 ;  /* 0x0000000c00007d06 */ /* 0x000e700008209400 */
[----:B-1----:R-:W0:Y:S02]  /*0d70*/  MUFU.RCP R0, R0 ;  /* 0x0000000000007308 */ /* 0x002e240000001000 */
        /* <DEDUP_REMOVED lines=20> */
.L_x_11918:
[----:B------:R-:W-:Y:S01]  /*0ec0*/  UIMAD UR5, UR7, UR4, URZ ;  /* 0x00000004070572a4 */ /* 0x000fe2000f8e023f */
[----:B------:R-:W-:Y:S01]  /*0ed0*/  IMAD.U32 R0, RZ, RZ, UR10 ;  /* 0x0000000aff007e24 */ /* 0x000fe2000f8e00ff */
[----:B------:R-:W-:Y:S01]  /*0ee0*/  MOV R3, UR4 ;  /* 0x0000000400037c02 */ /* 0x000fe20008000f00 */
[----:B------:R-:W-:Y:S01]  /*0ef0*/  VIADD R17, R6, 0xffffff80 ;  /* 0xffffff8006117836 */ /* 0x000fe20000000000 */
[----:B------:R-:W-:Y:S01]  /*0f00*/  PLOP3.LUT P0, PT, PT, PT, PT, 0x80, 0x0 ;  /* 0x000000000000781c */ /* 0x000fe20003f0f070 */
[----:B0-----:R-:W-:Y:S01]  /*0f10*/  IMAD.MOV.U32 R2, RZ, RZ, RZ ;  /* 0x000000ffff027224 */ /* 0x001fe200078e00ff */
        /* <DEDUP_REMOVED lines=43> */
[----:B------:R-:W-:Y:S02]  /*11d0*/  MOV R16, UR7 ;  /* 0x0000000700107c02 */ /* 0x000fe40008000f00 */
        /* <DEDUP_REMOVED lines=20> */
[----:B------:R-:W-:Y:S01]  /*1320*/  IMAD.U32 R6, RZ, RZ, UR4 ;  /* 0x00000004ff067e24 */ /* 0x000fe2000f8e00ff */
[----:B------:R-:W-:Y:S01]  /*1330*/  MOV R13, RZ ;  /* 0x000000ff000d7202 */ /* 0x000fe20000000f00 */
[----:B------:R-:W-:-:S02]  /*1340*/  IMAD.U32 R11, RZ, RZ, UR7 ;  /* 0x00000007ff0b7e24 */ /* 0x000fc4000f8e00ff */
[----:B------:R-:W-:Y:S02]  /*1350*/  IMAD.MOV.U32 R8, RZ, RZ, 0x70 ;  /* 0x00000070ff087424 */ /* 0x000fe400078e00ff */
[----:B0-----:R-:W-:-:S07]  /*1360*/  IMAD.MOV.U32 R12, RZ, RZ, 0x1 ;  /* 0x00000001ff0c7424 */ /* 0x001fce00078e00ff */
[----:B------:R-:W-:-:S07]  /*1370*/  LEPC R20, `(.L_x_11920) ;  /* 0x000000001014794e */ /* 0x000fce0000000000 */
[----:B-1----:R-:W-:Y:S05]  /*1380*/  CALL.ABS.NOINC R2 ;  /* 0x0000000002007343 */ /* 0x002fea0003c00000 */
.L_x_11920:
[----:B------:R-:W-:-:S04]  /*1390*/  SHF.L.U32 R0, RZ, 0x1f, RZ ;  /* 0x0000001fff007819 */ /* 0x000fc800000006ff */
[----:B------:R-:W0:Y:S02]  /*13a0*/  SYNCS.PHASECHK.TRANS64.TRYWAIT P0, [UR38+0x2d800], R0 ;  /* 0x02d80000ff0075a7 */ /* 0x000e240008000166 */
[----:B0-----:R-:W-:Y:S05]  /*13b0*/  @!P0 BRA `(.L_x_11921) ;  /* 0x000000e8001c8947 */ /* 0x001fea0003800000 */
.L_x_12006:
[----:B------:R-:W2:Y:S02]  /*13c0*/  LDL R2, [R1+0xc] ;  /* 0x00000c0001027983 */ /* 0x000ea40000100800 */
[----:B--2---:R-:W-:-:S13]  /*13d0*/  R2UR UR4, R2 ;  /* 0x00000000020472ca */ /* 0x004fda00000e0000 */
[----:B------:R-:W-:-:S06]  /*13e0*/  ULOP3.LUT UR4, UR4, 0x1, URZ, 0xfc, !UPT ;  /* 0x0000000104047892 */ /* 0x000fcc000f8efc3f */
[----:B------:R-:W-:-:S05]  /*13f0*/  IMAD.U32 R2, RZ, RZ, UR4 ;  /* 0x00000004ff027e24 */ /* 0x000fca000f8e00ff */
[----:B------:R-:W-:-:S13]  /*1400*/  ISETP.NE.AND P0, PT, R2, 0x3, PT ;  /* 0x000000030200780c */ /* 0x000fda0003f05270 */
[----:B------:R-:W-:Y:S05]  /*1410*/  @!P0 BRA `(.L_x_11922) ;  /* 0x0000000000048947 */ /* 0x000fea0003800000 */
[----:B------:R-:W-:Y:S01]  /*1420*/  BPT.TRAP 0x1 ;  /* 0x000000040000795c */ /* 0x000fe20000300000 */
.L_x_11922:
[----:B------:R1:W2:Y:S01]  /*1430*/  SYNCS.PHASECHK.TRANS64.TRYWAIT P1, [UR38+0x2d830], R0 ;  /* 0x02d83000ff0075a7 */ /* 0x0002a20008020166 */
[----:B------:R-:W-:Y:S05]  /*1440*/  @!P0 BRA `(.L_x_11923) ;  /* 0x0000000000048947 */ /* 0x000fea0003800000 */
[----:B------:R-:W-:Y:S01]  /*1450*/  BPT.TRAP 0x1 ;  /* 0x000000040000795c */ /* 0x000fe20000300000 */
.L_x_11923:
[----:B------:R-:W-:-:S05]  /*1460*/  IMAD.U32 R6, RZ, RZ, UR43 ;  /* 0x0000002bff067e24 */ /* 0x000fca000f8e00ff */
[----:B------:R-:W-:Y:S01]  /*1470*/  LOP3.LUT R6, R6, 0x10000, RZ, 0xfc, !PT ;  /* 0x0001000006067812 */ /* 0x000fe200078efcff */
[----:B--2---:R-:W-:Y:S06]  /*1480*/  @P1 BRA `(.L_x_11924) ;  /* 0x0000000000081947 */ /* 0x004fec0003800000 */
[----:B------:R-:W2:Y:S02]  /*1490*/  SYNCS.PHASECHK.TRANS64.TRYWAIT P1, [UR38+0x2d830], R0 ;  /* 0x02d83000ff0075a7 */ /* 0x000ea40008020166 */
[----:B--2---:R-:W-:Y:S05]  /*14a0*/  @!P1 BRA `(.L_x_11925) ;  /* 0x000000e400f89947 */ /* 0x004fea0003800000 */
.L_x_11924:
        /* <DEDUP_REMOVED lines=14> */
[----:B------:R-:W-:Y:S01]  /*1590*/  UMOV UR5, UR17 ;  /* 0x0000001100057c82 */ /* 0x000fe20008000000 */
        /* <DEDUP_REMOVED lines=10> */
[----:B------:R-:W-:Y:S01]  /*1640*/  UIADD3 UR6, UR60, 0x202, URZ ;  /* 0x000002023c067890 */ /* 0x000fe2000fffe03f */
[----:B------:R-:W-:Y:S01]  /*1650*/  UMOV UR4, UR16 ;  /* 0x0000001000047c82 */ /* 0x000fe20008000000 */
[----:B------:R-:W-:Y:S01]  /*1660*/  UIADD3 UR20, UR24, 0x600, URZ ;  /* 0x0000060018147890 */ /* 0x000fe2000fffe03f */
[----:B------:R-:W-:Y:S01]  /*1670*/  UMOV UR21, 0x80000020 ;  /* 0x8000002000157882 */ /* 0x000fe20000000000 */
[----:B------:R-:W-:Y:S01]  /*1680*/  UIADD3 UR24, UR24, 0x602, URZ ;  /* 0x0000060218187890 */ /* 0x000fe2000fffe03f */
        /* <DEDUP_REMOVED lines=27> */
.L_x_11926:
[----:B------:R-:W-:Y:S01]  /*1840*/  LOP3.LUT R90, R90, 0xffffff80, RZ, 0xc0, !PT ;  /* 0xffffff805a5a7812 */ /* 0x000fe200078ec0ff */
[----:B------:R-:W-:Y:S01]  /*1850*/  ULDC UR10, c[0x0][0x9d8] ;  /* 0x00027600000a7ab9 */ /* 0x000fe20000000800 */
[----:B------:R-:W-:-:S04]  /*1860*/  IMAD.HI R10, R22, 0x55555556, RZ ;  /* 0x55555556160a7827 */ /* 0x000fc800078e02ff */
[----:B------:R-:W-:Y:S01]  /*1870*/  FMUL.FTZ R88, R28, UR10 ;  /* 0x0000000a1c587c20 */ /* 0x000fe20008410000 */
[----:B------:R-:W-:Y:S01]  /*1880*/  LEA.HI R28, R18, R17, RZ, 0x2 ;  /* 0x00000011121c7211 */ /* 0x000fe200078f10ff */
[----:B01----:R-:W-:Y:S01]  /*1890*/  FMUL.FTZ R0, R27, UR10 ;  /* 0x0000000a1b007c20 */ /* 0x003fe20008410000 */
[----:B------:R-:W-:Y:S01]  /*18a0*/  IMAD.IADD R90, R17, 0x1, -R90 ;  /* 0x00000001115a7824 */ /* 0x000fe200078e0a5a */
[----:B------:R-:W-:Y:S01]  /*18b0*/  LEA.HI R27, R10, R10, RZ, 0x1 ;  /* 0x0000000a0a1b7211 */ /* 0x000fe200078f08ff */
[----:B------:R-:W-:Y:S01]  /*18c0*/  UISETP.NE.AND UP0, UPT, UR41, URZ, UPT ;  /* 0x0000003f2900728c */ /* 0x000fe2000bf05270 */
[----:B------:R-:W-:Y:S01]  /*18d0*/  LOP3.LUT R28, R28, 0xfffffffc, RZ, 0xc0, !PT ;  /* 0xfffffffc1c1c7812 */ /* 0x000fe200078ec0ff */
[----:B------:R-:W-:Y:S01]  /*18e0*/  FMUL.FTZ R89, R29, UR10 ;  /* 0x0000000a1d597c20 */ /* 0x000fe20008410000 */
[----:B------:R-:W-:Y:S01]  /*18f0*/  SHF.R.S32.HI R11, RZ, 0x1f, R90 ;  /* 0x0000001fff0b7819 */ /* 0x000fe2000001145a */
[----:B------:R-:W-:Y:S01]  /*1900*/  IMAD R22, R27, -0x3, R22 ;  /* 0xfffffffd1b167824 */ /* 0x000fe200078e0216 */
[----:B------:R-:W-:Y:S01]  /*1910*/  IADD3 R28, R17, -R28, RZ ;  /* 0x8000001c111c7210 */ /* 0x000fe20007ffe0ff */
[----:B------:R-:W-:Y:S01]  /*1920*/  FMUL.FTZ R13, R24, UR10 ;  /* 0x0000000a180d7c20 */ /* 0x000fe20008410000 */
[-C--:B------:R-:W-:Y:S01]  /*1930*/  LEA.HI R20, R11, R90.reuse, RZ, 0x2 ;  /* 0x0000005a0b147211 */ /* 0x080fe200078f10ff */
[----:B------:R-:W-:Y:S01]  /*1940*/  FMUL.FTZ R14, R25, UR10 ;  /* 0x0000000a190e7c20 */ /* 0x000fe20008410000 */
[----:B------:R-:W-:Y:S01]  /*1950*/  LEA.HI R11, R11, R90, RZ, 0x5 ;  /* 0x0000005a0b0b7211 */ /* 0x000fe200078f28ff */
[----:B------:R-:W-:Y:S01]  /*1960*/  FMUL.FTZ R9, R39, UR10 ;  /* 0x0000000a27097c20 */ /* 0x000fe20008410000 */
[--C-:B------:R-:W-:Y:S01]  /*1970*/  SHF.R.S32.HI R10, RZ, 0x2, R20.reuse ;  /* 0x00000002ff0a7819 */ /* 0x100fe20000011414 */
[----:B------:R-:W-:Y:S01]  /*1980*/  @UP0 ULDC UR4, c[0x0][0x44c] ;  /* 0x0001130000040ab9 */ /* 0x000fe20000000800 */
[----:B------:R-:W-:Y:S01]  /*1990*/  SHF.R.S32.HI R15, RZ, 0x1f, R20 ;  /* 0x0000001fff0f7819 */ /* 0x000fe20000011414 */
[----:B------:R-:W-:Y:S01]  /*19a0*/  @UP0 ULDC UR5, c[0x0][0x450] ;  /* 0x0001140000050ab9 */ /* 0x000fe20000000800 */
[----:B------:R-:W-:Y:S01]  /*19b0*/  SHF.R.S32.HI R11, RZ, 0x5, R11 ;  /* 0x00000005ff0b7819 */ /* 0x000fe2000001140b */
[----:B------:R-:W-:Y:S01]  /*19c0*/  FMUL.FTZ R12, R38, UR10 ;  /* 0x0000000a260c7c20 */ /* 0x000fe20008410000 */
[----:B------:R-:W-:Y:S01]  /*19d0*/  LEA.HI R15, R15, R10, RZ, 0x3 ;  /* 0x0000000a0f0f7211 */ /* 0x000fe200078f18ff */
[----:B------:R-:W-:Y:S01]  /*19e0*/  FMUL.FTZ R38, R45, UR10 ;  /* 0x0000000a2d267c20 */ /* 0x000fe20008410000 */
[----:B------:R-:W-:Y:S01]  /*19f0*/  LEA R29, R11, UR42, 0x4 ;  /* 0x0000002a0b1d7c11 */ /* 0x000fe2000f8e20ff */
[----:B------:R-:W-:Y:S01]  /*1a00*/  FMUL.FTZ R45, R52, UR10 ;  /* 0x0000000a342d7c20 */ /* 0x000fe20008410000 */
[----:B------:R-:W-:Y:S01]  /*1a10*/  LOP3.LUT R15, R15, 0xfffffff8, RZ, 0xc0, !PT ;  /* 0xfffffff80f0f7812 */ /* 0x000fe200078ec0ff */
[----:B------:R-:W0:Y:S01]  /*1a20*/  MUFU.TANH R13, R13 ;  /* 0x0000000d000d7308 */ /* 0x000e220000002400 */
[----:B------:R-:W-:Y:S01]  /*1a30*/  LEA.HI R11, R28, R28, RZ, 0x1 ;  /* 0x0000001c1c0b7211 */ /* 0x000fe200078f08ff */
[----:B------:R-:W-:Y:S01]  /*1a40*/  FMUL.FTZ R5, R34, UR10 ;  /* 0x0000000a22057c20 */ /* 0x000fe20008410000 */
[----:B------:R-:W-:Y:S01]  /*1a50*/  IADD3 R15, R29, R10, -R15 ;  /* 0x0000000a1d0f7210 */ /* 0x000fe20007ffe80f */
[----:B------:R-:W-:Y:S01]  /*1a60*/  ULDC UR7, c[0x0][0x288] ;  /* 0x0000a20000077ab9 */ /* 0x000fe20000000800 */
[----:B------:R-:W-:Y:S01]  /*1a70*/  LOP3.LUT R11, R11, 0x1ffffffe, RZ, 0xc0, !PT ;  /* 0x1ffffffe0b0b7812 */ /* 0x000fe200078ec0ff */
[----:B------:R-:W-:Y:S01]  /*1a80*/  FMUL.FTZ R34, R59, UR10 ;  /* 0x0000000a3b227c20 */ /* 0x000fe20008410000 */
[----:B------:R-:W-:Y:S01]  /*1a90*/  PLOP3.LUT P1, PT, PT, PT, UP0, 0x80, 0x0 ;  /* 0x000000000000781c */ /* 0x000fe20003f2f008 */
[----:B------:R-:W-:Y:S01]  /*1aa0*/  IMAD R15, R22, 0x40, R15 ;  /* 0x00000040160f7824 */ /* 0x000fe200078e020f */
[----:B------:R-:W-:Y:S01]  /*1ab0*/  PLOP3.LUT P2, PT, PT, PT, UP0, 0x80, 0x0 ;  /* 0x000000000000781c */ /* 0x000fe20003f4f008 */
[----:B------:R-:W-:Y:S01]  /*1ac0*/  IMAD.IADD R10, R28, 0x1, -R11 ;  /* 0x000000011c0a7824 */ /* 0x000fe200078e0a0b */
[----:B------:R-:W1:Y:S01]  /*1ad0*/  MUFU.TANH R14, R14 ;  /* 0x0000000e000e7308 */ /* 0x000e620000002400 */
[----:B------:R-:W-:Y:S01]  /*1ae0*/  FMUL.FTZ R4, R30, UR10 ;  /* 0x0000000a1e047c20 */ /* 0x000fe20008410000 */
[----:B------:R-:W-:Y:S01]  /*1af0*/  FMUL.FTZ R30, R32, UR10 ;  /* 0x0000000a201e7c20 */ /* 0x000fe20008410000 */
[----:B------:R-:W-:-:S02]  /*1b00*/  IMAD R10, R10, 0x8, R15 ;  /* 0x000000080a0a7824 */ /* 0x000fc400078e020f */
[----:B------:R-:W-:Y:S01]  /*1b10*/  FMUL.FTZ R3, R31, UR10 ;  /* 0x0000000a1f037c20 */ /* 0x000fe20008410000 */
[----:B------:R-:W-:Y:S01]  /*1b20*/  FMUL.FTZ R31, R33, UR10 ;  /* 0x0000000a211f7c20 */ /* 0x000fe20008410000 */
[----:B------:R-:W-:Y:S01]  /*1b30*/  FMUL.FTZ R57, R57, UR10 ;  /* 0x0000000a39397c20 */ /* 0x000fe20008410000 */
[----:B------:R-:W-:Y:S01]  /*1b40*/  IMAD.MOV.U32 R15, RZ, RZ, R10 ;  /* 0x000000ffff0f7224 */ /* 0x000fe200078e000a */
[----:B------:R-:W2:Y:S01]  /*1b50*/  MUFU.TANH R88, R88 ;  /* 0x0000005800587308 */ /* 0x000ea20000002400 */
[----:B------:R-:W-:Y:S01]  /*1b60*/  @P1 IMAD.HI.U32 R11, R10, UR4, RZ ;  /* 0x000000040a0b1c27 */ /* 0x000fe2000f8e00ff */
[----:B------:R-:W-:-:S03]  /*1b70*/  UMOV UR4, 0xffffff80 ;  /* 0xffffff8000047882 */ /* 0x000fc60000000000 */
[----:B------:R-:W-:Y:S01]  /*1b80*/  FMUL.FTZ R32, R36, UR10 ;  /* 0x0000000a24207c20 */ /* 0x000fe20008410000 */
[----:B------:R-:W-:Y:S01]  /*1b90*/  UIMAD UR4, UR39, UR4, 0x80 ;  /* 0x00000080270474a4 */ /* 0x000fe2000f8e0204 */
[----:B------:R-:W-:Y:S01]  /*1ba0*/  FMUL.FTZ R19, R42, UR10 ;  /* 0x0000000a2a137c20 */ /* 0x000fe20008410000 */
[----:B------:R-:W-:Y:S01]  /*1bb0*/  @P2 SHF.R.U32.HI R15, RZ, UR5, R11 ;  /* 0x00000005ff0f2c19 */ /* 0x000fe2000801160b */
[----:B------:R-:W-:Y:S01]  /*1bc0*/  ULDC UR5, c[0x0][0x2f0] ;  /* 0x0000bc0000057ab9 */ /* 0x000fe20000000800 */
[----:B------:R-:W-:Y:S01]  /*1bd0*/  UIADD3 UR6, UR4, 0x1, URZ ;  /* 0x0000000104067890 */ /* 0x000fe2000fffe03f */
[----:B------:R-:W-:Y:S01]  /*1be0*/  LOP3.LUT R11, R20, 0x7ffffffc, RZ, 0xc0, !PT ;  /* 0x7ffffffc140b7812 */ /* 0x000fe200078ec0ff */
[----:B------:R-:W-:Y:S01]  /*1bf0*/  UIMAD UR4, UR40, UR5, UR4 ;  /* 0x00000005280472a4 */ /* 0x000fe2000f8e0204 */
[----:B------:R-:W3:Y:S01]  /*1c00*/  SHFL.IDX PT, R22, R15, RZ, 0x1c1f ;  /* 0x001c1fff0f167589 */ /* 0x000ee200000e0000 */
[----:B------:R-:W-:Y:S01]  /*1c10*/  IMAD.U32 R39, RZ, RZ, UR5 ;  /* 0x00000005ff277e24 */ /* 0x000fe2000f8e00ff */
[----:B------:R-:W-:Y:S01]  /*1c20*/  IADD3 R11, R90, -R11, RZ ;  /* 0x8000000b5a0b7210 */ /* 0x000fe20007ffe0ff */
[----:B------:R-:W-:Y:S01]  /*1c30*/  IMAD.U32 R20, RZ, RZ, UR6 ;  /* 0x00000006ff147e24 */ /* 0x000fe2000f8e00ff */
[----:B------:R-:W4:Y:S01]  /*1c40*/  MUFU.TANH R89, R89 ;  /* 0x0000005900597308 */ /* 0x000f220000002400 */
[----:B------:R-:W-:-:S02]  /*1c50*/  IMAD.U32 R52, RZ, RZ, UR4 ;  /* 0x00000004ff347e24 */ /* 0x000fc4000f8e00ff */
[----:B------:R-:W-:Y:S01]  /*1c60*/  FMUL.FTZ R29, R58, UR10 ;  /* 0x0000000a3a1d7c20 */ /* 0x000fe20008410000 */
[----:B------:R-:W-:Y:S02]  /*1c70*/  IMAD R20, R11, -0x2, R20 ;  /* 0xfffffffe0b147824 */ /* 0x000fe400078e0214 */
[----:B------:R-:W-:Y:S01]  /*1c80*/  FMUL.FTZ R33, R37, UR10 ;  /* 0x0000000a25217c20 */ /* 0x000fe20008410000 */
[----:B------:R-:W-:Y:S02]  /*1c90*/  IMAD R52, R11, -0x2, R52 ;  /* 0xfffffffe0b347824 */ /* 0x000fe400078e0234 */
[----:B------:R-:W-:Y:S01]  /*1ca0*/  FMUL.FTZ R8, R35, UR10 ;  /* 0x0000000a23087c20 */ /* 0x000fe20008410000 */
[----:B------:R-:W-:Y:S01]  /*1cb0*/  IMAD R20, R39, UR40, R20 ;  /* 0x0000002827147c24 */ /* 0x000fe2000f8e0214 */
[----:B------:R-:W-:Y:S01]  /*1cc0*/  MUFU.TANH R30, R30 ;  /* 0x0000001e001e7308 */ /* 0x000fe20000002400 */
[----:B------:R-:W-:Y:S01]  /*1cd0*/  FMUL.FTZ R35, R40, UR10 ;  /* 0x0000000a28237c20 */ /* 0x000fe20008410000 */
[----:B------:R-:W-:Y:S01]  /*1ce0*/  FMUL.FTZ R56, R56, UR10 ;  /* 0x0000000a38387c20 */ /* 0x000fe20008410000 */
[----:B------:R-:W-:-:S02]  /*1cf0*/  VIADD R59, R20, -UR7 ;  /* 0x80000007143b7c36 */ /* 0x000fc40008000000 */
        /* <DEDUP_REMOVED lines=8> */
[----:B---3--:R-:W-:Y:S01]  /*1d80*/  VIADDMNMX R59, R22, R59, R52, PT ;  /* 0x0000003b163b7246 */ /* 0x008fe20003800134 */
[----:B------:R-:W-:Y:S01]  /*1d90*/  FMUL.FTZ R47, R48, UR10 ;  /* 0x0000000a302f7c20 */ /* 0x000fe20008410000 */
[----:B------:R-:W-:Y:S01]  /*1da0*/  FMUL.FTZ R23, R46, UR10 ;  /* 0x0000000a2e177c20 */ /* 0x000fe20008410000 */
[----:B------:R-:W-:Y:S01]  /*1db0*/  FMUL.FTZ R46, R49, UR10 ;  /* 0x0000000a312e7c20 */ /* 0x000fe20008410000 */
[C---:B------:R-:W-:Y:S01]  /*1dc0*/  ISETP.GT.AND P1, PT, R59.reuse, RZ, PT ;  /* 0x000000ff3b00720c */ /* 0x040fe20003f24270 */
[----:B------:R1:W-:Y:S01]  /*1dd0*/  MUFU.TANH R42, R57 ;  /* 0x00000039002a7308 */ /* 0x0003e20000002400 */
[C---:B------:R-:W-:Y:S01]  /*1de0*/  ISETP.GT.AND P2, PT, R59.reuse, 0x1, PT ;  /* 0x000000013b00780c */ /* 0x040fe20003f44270 */
[----:B------:R-:W-:Y:S01]  /*1df0*/  FMUL.FTZ R2, R26, UR10 ;  /* 0x0000000a1a027c20 */ /* 0x000fe20008410000 */
[----:B------:R-:W-:Y:S01]  /*1e00*/  ISETP.GT.AND P3, PT, R59, 0x8, PT ;  /* 0x000000083b00780c */ /* 0x000fe20003f64270 */
[----:B------:R-:W-:Y:S01]  /*1e10*/  FMUL.FTZ R26, R51, UR10 ;  /* 0x0000000a331a7c20 */ /* 0x000fe20008410000 */
[----:B0-----:R-:W-:Y:S01]  /*1e20*/  FSEL R58, R13, -INF , P1 ;  /* 0xff8000000d3a7808 */ /* 0x001fe20000800000 */
[----:B------:R-:W-:Y:S01]  /*1e30*/  FMUL.FTZ R25, R50, UR10 ;  /* 0x0000000a32197c20 */ /* 0x000fe20008410000 */
[----:B------:R-:W-:Y:S01]  /*1e40*/  ISETP.GT.AND P1, PT, R59, 0x9, PT ;  /* 0x000000093b00780c */ /* 0x000fe20003f24270 */
[----:B------:R-:W0:Y:S01]  /*1e50*/  MUFU.TANH R32, R32 ;  /* 0x0000002000207308 */ /* 0x000e220000002400 */
[----:B-1----:R-:W-:Y:S01]  /*1e60*/  FSEL R57, R14, -INF , P2 ;  /* 0xff8000000e397808 */ /* 0x002fe20001000000 */
[----:B------:R-:W-:Y:S01]  /*1e70*/  FMUL.FTZ R60, R60, UR10 ;  /* 0x0000000a3c3c7c20 */ /* 0x000fe20008410000 */
[----:B--2---:R-:W-:Y:S01]  /*1e80*/  FSEL R88, R88, -INF , P3 ;  /* 0xff80000058587808 */ /* 0x004fe20001800000 */
[----:B------:R-:W-:Y:S01]  /*1e90*/  FMUL.FTZ R61, R61, UR10 ;  /* 0x0000000a3d3d7c20 */ /* 0x000fe20008410000 */
[----:B------:R-:W-:Y:S01]  /*1ea0*/  FMNMX.FTZ R13, R58, R57, !PT ;  /* 0x000000393a0d7209 */ /* 0x000fe20007810000 */
[----:B------:R-:W-:Y:S01]  /*1eb0*/  FMUL.FTZ R64, R64, UR10 ;  /* 0x0000000a40407c20 */ /* 0x000fe20008410000 */
[----:B------:R-:W-:Y:S01]  /*1ec0*/  ISETP.GT.AND P2, PT, R59, 0x10, PT ;  /* 0x000000103b00780c */ /* 0x000fe20003f44270 */
[----:B------:R-:W-:Y:S01]  /*1ed0*/  MUFU.TANH R33, R33 ;  /* 0x0000002100217308 */ /* 0x000fe20000002400 */
[----:B----4-:R-:W-:Y:S01]  /*1ee0*/  FSEL R89, R89, -INF , P1 ;  /* 0xff80000059597808 */ /* 0x010fe20000800000 */
[----:B------:R-:W-:Y:S01]  /*1ef0*/  FMUL.FTZ R65, R65, UR10 ;  /* 0x0000000a41417c20 */ /* 0x000fe20008410000 */
[----:B------:R-:W-:Y:S01]  /*1f00*/  FMNMX.FTZ R14, R88, R13, !PT ;  /* 0x0000000d580e7209 */ /* 0x000fe20007810000 */
[----:B------:R-:W-:Y:S01]  /*1f10*/  FMUL.FTZ R68, R68, UR10 ;  /* 0x0000000a44447c20 */ /* 0x000fe20008410000 */
[----:B------:R-:W-:Y:S01]  /*1f20*/  ISETP.GT.AND P1, PT, R59, 0x11, PT ;  /* 0x000000113b00780c */ /* 0x000fe20003f24270 */
[----:B------:R-:W-:Y:S01]  /*1f30*/  FMUL.FTZ R69, R69, UR10 ;  /* 0x0000000a45457c20 */ /* 0x000fe20008410000 */
[----:B------:R-:W-:Y:S01]  /*1f40*/  FMNMX.FTZ R13, R89, R14, !PT ;  /* 0x0000000e590d7209 */ /* 0x000fe20007810000 */
[----:B------:R-:W1:Y:S01]  /*1f50*/  MUFU.TANH R35, R35 ;  /* 0x0000002300237308 */ /* 0x000e620000002400 */
[----:B-----5:R-:W-:Y:S01]  /*1f60*/  FSEL R55, R31, -INF , P1 ;  /* 0xff8000001f377808 */ /* 0x020fe20000800000 */
[----:B------:R-:W-:Y:S01]  /*1f70*/  FMUL.FTZ R72, R72, UR10 ;  /* 0x0000000a48487c20 */ /* 0x000fe20008410000 */
[----:B------:R-:W-:Y:S01]  /*1f80*/  ISETP.GT.AND P1, PT, R59, 0x19, PT ;  /* 0x000000193b00780c */ /* 0x000fe20003f24270 */
        /* <DEDUP_REMOVED lines=8> */
[----:B------:R-:W-:Y:S01]  /*2010*/  ULDC UR35, c[0x0][0x988] ;  /* 0x0002620000237ab9 */ /* 0x000fe20000000800 */
[----:B------:R-:W3:Y:S01]  /*2020*/  S2UR UR11, SR_CgaCtaId ;  /* 0x00000000000b79c3 */ /* 0x000ee20000008800 */
[----:B------:R-:W-:Y:S01]  /*2030*/  UIADD3 UR4, UR38, 0x2d840, URZ ;  /* 0x0002d84026047890 */ /* 0x000fe2000fffe03f */
[----:B------:R-:W-:Y:S01]  /*2040*/  R2UR UR15, R142 ;  /* 0x000000008e0f72ca */ /* 0x000fe200000e0000 */
[----:B------:R-:W-:Y:S01]  /*2050*/  MUFU.TANH R36, R36 ;  /* 0x0000002400247308 */ /* 0x000fe20000002400 */
[----:B--2---:R-:W-:Y:S01]  /*2060*/  FSEL R56, R30, -INF , P2 ;  /* 0xff8000001e387808 */ /* 0x004fe20001000000 */
[----:B------:R-:W-:Y:S01]  /*2070*/  @UP0 ULDC UR14, c[0x0][0x450] ;  /* 0x00011400000e0ab9 */ /* 0x000fe20000000800 */
[----:B------:R-:W-:Y:S01]  /*2080*/  ISETP.GT.AND P2, PT, R59, 0x18, PT ;  /* 0x000000183b00780c */ /* 0x000fe20003f44270 */
[----:B------:R-:W-:Y:S01]  /*2090*/  UIMAD UR5, UR40, UR5, -UR7 ;  /* 0x00000005280572a4 */ /* 0x000fe2000f8e0a07 */
[----:B------:R-:W-:Y:S01]  /*20a0*/  FMNMX.FTZ R14, R56, R13, !PT ;  /* 0x0000000d380e7209 */ /* 0x000fe20007810000 */
[----:B------:R-:W-:Y:S01]  /*20b0*/  UIADD3 UR39, UR39, -0x2, URZ ;  /* 0xfffffffe27277890 */ /* 0x000fe2000fffe03f */
[----:B0-----:R-:W-:Y:S01]  /*20c0*/  FSEL R54, R32, -INF , P2 ;  /* 0xff80000020367808 */ /* 0x001fe20001000000 */
[----:B------:R-:W0:Y:S01]  /*20d0*/  MUFU.TANH R37, R37 ;  /* 0x0000002500257308 */ /* 0x000e220000002400 */
[----:B------:R-:W-:Y:S01]  /*20e0*/  FMNMX.FTZ R13, R55, R14, !PT ;  /* 0x0000000e370d7209 */ /* 0x000fe20007810000 */
[----:B------:R-:W-:Y:S01]  /*20f0*/  UMOV UR6, URZ ;  /* 0x0000003f00067c82 */ /* 0x000fe20008000000 */
[----:B------:R-:W-:-:S02]  /*2100*/  ISETP.GT.AND P2, PT, R59, 0x20, PT ;  /* 0x000000203b00780c */ /* 0x000fc40003f44270 */
[----:B------:R-:W-:Y:S02]  /*2110*/  CS2R R134, SRZ ;  /* 0x0000000000867805 */ /* 0x000fe4000001ff00 */
[----:B------:R-:W-:Y:S02]  /*2120*/  FMNMX.FTZ R14, R54, R13, !PT ;  /* 0x0000000d360e7209 */ /* 0x000fe40007810000 */
[----:B------:R-:W-:Y:S02]  /*2130*/  CS2R R132, SRZ ;  /* 0x0000000000847805 */ /* 0x000fe4000001ff00 */
[----:B-1----:R-:W-:Y:S01]  /*2140*/  FSEL R51, R35, -INF , P2 ;  /* 0xff80000023337808 */ /* 0x002fe20001000000 */
[----:B------:R-:W1:Y:S01]  /*2150*/  MUFU.TANH R38, R38 ;  /* 0x0000002600267308 */ /* 0x000e620000002400 */
[----:B------:R-:W-:Y:S02]  /*2160*/  ISETP.GT.AND P2, PT, R59, 0x28, PT ;  /* 0x000000283b00780c */ /* 0x000fe40003f44270 */
[----:B------:R-:W-:-:S02]  /*2170*/  CS2R R130, SRZ ;  /* 0x0000000000827805 */ /* 0x000fc4000001ff00 */
[----:B------:R-:W-:Y:S02]  /*2180*/  CS2R R128, SRZ ;  /* 0x0000000000807805 */ /* 0x000fe4000001ff00 */
[----:B------:R-:W-:Y:S01]  /*2190*/  CS2R R126, SRZ ;  /* 0x00000000007e7805 */ /* 0x000fe2000001ff00 */
[----:B---3--:R-:W-:Y:S01]  /*21a0*/  UPRMT UR4, UR11, 0x654, UR4 ;  /* 0x000006540b047896 */ /* 0x008fe20008000004 */
[----:B------:R-:W-:Y:S02]  /*21b0*/  CS2R R124, SRZ ;  /* 0x00000000007c7805 */ /* 0x000fe4000001ff00 */
[----:B------:R-:W-:Y:S01]  /*21c0*/  CS2R R122, SRZ ;  /* 0x00000000007a7805 */ /* 0x000fe2000001ff00 */
[----:B------:R2:W-:Y:S01]  /*21d0*/  MUFU.TANH R44, R53 ;  /* 0x00000035002c7308 */ /* 0x0005e20000002400 */
[----:B0-----:R-:W-:Y:S02]  /*21e0*/  FSEL R49, R37, -INF , P2 ;  /* 0xff80000025317808 */ /* 0x001fe40001000000 */
[----:B------:R-:W-:-:S02]  /*21f0*/  CS2R R120, SRZ ;  /* 0x0000000000787805 */ /* 0x000fc4000001ff00 */
[----:B------:R-:W-:Y:S02]  /*2200*/  ISETP.GT.AND P2, PT, R59, 0x30, PT ;  /* 0x000000303b00780c */ /* 0x000fe40003f44270 */
[----:B------:R-:W-:Y:S02]  /*2210*/  CS2R R118, SRZ ;  /* 0x0000000000767805 */ /* 0x000fe4000001ff00 */
[----:B------:R-:W-:Y:S01]  /*2220*/  CS2R R116, SRZ ;  /* 0x0000000000747805 */ /* 0x000fe2000001ff00 */
[----:B------:R-:W-:Y:S01]  /*2230*/  SYNCS.ARRIVE.TRANS64.RED.A1T0 RZ, [UR4], RZ ;  /* 0x000000ffffff79a7 */ /* 0x000fe20008100404 */
[----:B------:R-:W-:Y:S01]  /*2240*/  UMOV UR4, URZ ;  /* 0x0000003f00047c82 */ /* 0x000fe20008000000 */
        /* <DEDUP_REMOVED lines=8> */
[----:B------:R-:W2:Y:S01]  /*22d0*/  MUFU.TANH R46, R46 ;  /* 0x0000002e002e7308 */ /* 0x000ea20000002400 */
[----:B------:R-:W-:-:S02]  /*22e0*/  FMNMX.FTZ R13, R51, R14, !PT ;  /* 0x0000000e330d7209 */ /* 0x000fc40007810000 */
[----:B------:R-:W-:Y:S02]  /*22f0*/  CS2R R108, SRZ ;  /* 0x00000000006c7805 */ /* 0x000fe4000001ff00 */
[----:B------:R-:W-:Y:S02]  /*2300*/  ISETP.GT.AND P1, PT, R59, 0x29, PT ;  /* 0x000000293b00780c */ /* 0x000fe40003f24270 */
[----:B------:R-:W-:Y:S02]  /*2310*/  CS2R R106, SRZ ;  /* 0x00000000006a7805 */ /* 0x000fe4000001ff00 */
[----:B------:R-:W-:Y:S02]  /*2320*/  FMNMX.FTZ R14, R50, R13, !PT ;  /* 0x0000000d320e7209 */ /* 0x000fe40007810000 */
[----:B------:R-:W-:Y:S02]  /*2330*/  CS2R R104, SRZ ;  /* 0x0000000000687805 */ /* 0x000fe4000001ff00 */
[----:B-1----:R-:W-:Y:S01]  /*2340*/  FSEL R48, R38, -INF , P1 ;  /* 0xff80000026307808 */ /* 0x002fe20000800000 */
[----:B------:R-:W1:Y:S01]  /*2350*/  MUFU.TANH R45, R45 ;  /* 0x0000002d002d7308 */ /* 0x000e620000002400 */
        /* <DEDUP_REMOVED lines=10> */
[----:B--2---:R-:W-:Y:S02]  /*2400*/  FSEL R46, R46, -INF , P1 ;  /* 0xff8000002e2e7808 */ /* 0x004fe40000800000 */
[----:B------:R-:W-:Y:S02]  /*2410*/  CS2R R94, SRZ ;  /* 0x00000000005e7805 */ /* 0x000fe4000001ff00 */
[----:B------:R-:W-:Y:S02]  /*2420*/  FMNMX.FTZ R13, R47, R14, !PT ;  /* 0x0000000e2f0d7209 */ /* 0x000fe40007810000 */
[----:B------:R-:W-:Y:S02]  /*2430*/  CS2R R92, SRZ ;  /* 0x00000000005c7805 */ /* 0x000fe4000001ff00 */
[----:B------:R-:W-:Y:S01]  /*2440*/  ISETP.GT.AND P1, PT, R59, 0x39, PT ;  /* 0x000000393b00780c */ /* 0x000fe20003f24270 */
[----:B------:R2:W3:Y:S01]  /*2450*/  MUFU.TANH R40, R61 ;  /* 0x0000003d00287308 */ /* 0x0004e20000002400 */
[----:B-1----:R-:W-:-:S02]  /*2460*/  FSEL R45, R45, -INF , P2 ;  /* 0xff8000002d2d7808 */ /* 0x002fc40001000000 */
[----:B------:R-:W-:Y:S02]  /*2470*/  CS2R R90, SRZ ;  /* 0x00000000005a7805 */ /* 0x000fe4000001ff00 */
[----:B------:R-:W-:Y:S02]  /*2480*/  FMNMX.FTZ R14, R46, R13, !PT ;  /* 0x0000000d2e0e7209 */ /* 0x000fe40007810000 */
[----:B------:R-:W-:Y:S02]  /*2490*/  ISETP.GT.AND P2, PT, R59, 0x40, PT ;  /* 0x000000403b00780c */ /* 0x000fe40003f44270 */
[----:B------:R-:W-:Y:S01]  /*24a0*/  FSEL R44, R44, -INF , P1 ;  /* 0xff8000002c2c7808 */ /* 0x000fe20000800000 */
[----:B------:R1:W4:Y:S01]  /*24b0*/  MUFU.TANH R39, R64 ;  /* 0x0000004000277308 */ /* 0x0003220000002400 */
[----:B------:R-:W-:Y:S01]  /*24c0*/  FMNMX.FTZ R13, R45, R14, !PT ;  /* 0x0000000e2d0d7209 */ /* 0x000fe20007810000 */
[----:B--2---:R-:W2:Y:S01]  /*24d0*/  SHFL.IDX PT, R61, R15, 0x1, 0x1c1f ;  /* 0x003c1f000f3d7f89 */ /* 0x004ea200000e0000 */
[----:B------:R-:W-:-:S02]  /*24e0*/  ISETP.GT.AND P1, PT, R59, 0x41, PT ;  /* 0x000000413b00780c */ /* 0x000fc40003f24270 */
[----:B------:R-:W-:Y:S02]  /*24f0*/  FSEL R43, R43, -INF , P2 ;  /* 0xff8000002b2b7808 */ /* 0x000fe40001000000 */
[----:B------:R-:W-:Y:S01]  /*2500*/  FMNMX.FTZ R14, R44, R13, !PT ;  /* 0x0000000d2c0e7209 */ /* 0x000fe20007810000 */
[----:B------:R-:W5:Y:S01]  /*2510*/  MUFU.TANH R65, R65 ;  /* 0x0000004100417308 */ /* 0x000f620000002400 */
[----:B------:R-:W-:Y:S01]  /*2520*/  ISETP.GT.AND P2, PT, R59, 0x48, PT ;  /* 0x000000483b00780c */ /* 0x000fe20003f44270 */
[----:B-1----:R-:W-:Y:S01]  /*2530*/  FMUL.FTZ R64, R71, UR10 ;  /* 0x0000000a47407c20 */ /* 0x002fe20008410000 */
[----:B------:R-:W-:Y:S02]  /*2540*/  FSEL R42, R42, -INF , P1 ;  /* 0xff8000002a2a7808 */ /* 0x000fe40000800000 */
[----:B------:R-:W-:Y:S02]  /*2550*/  FMNMX.FTZ R13, R43, R14, !PT ;  /* 0x0000000e2b0d7209 */ /* 0x000fe40007810000 */
[----:B------:R-:W-:Y:S01]  /*2560*/  ISETP.GT.AND P1, PT, R59, 0x49, PT ;  /* 0x000000493b00780c */ /* 0x000fe20003f24270 */
[----:B------:R-:W1:Y:S01]  /*2570*/  MUFU.TANH R68, R68 ;  /* 0x0000004400447308 */ /* 0x000e620000002400 */
[----:B0-----:R-:W-:-:S02]  /*2580*/  FSEL R41, R41, -INF , P2 ;  /* 0xff80000029297808 */ /* 0x001fc40001000000 */
[----:B------:R-:W-:Y:S02]  /*2590*/  FMNMX.FTZ R14, R42, R13, !PT ;  /* 0x0000000d2a0e7209 */ /* 0x000fe40007810000 */
[----:B------:R-:W-:Y:S02]  /*25a0*/  ISETP.GT.AND P2, PT, R59, 0x50, PT ;  /* 0x000000503b00780c */ /* 0x000fe40003f44270 */
[----:B---3--:R-:W-:Y:S01]  /*25b0*/  FSEL R40, R40, -INF , P1 ;  /* 0xff80000028287808 */ /* 0x008fe20000800000 */
[----:B------:R0:W3:Y:S01]  /*25c0*/  MUFU.TANH R36, R69 ;  /* 0x0000004500247308 */ /* 0x0000e20000002400 */
[----:B------:R-:W-:Y:S02]  /*25d0*/  FMNMX.FTZ R13, R41, R14, !PT ;  /* 0x0000000e290d7209 */ /* 0x000fe40007810000 */
[----:B------:R-:W-:Y:S02]  /*25e0*/  ISETP.GT.AND P1, PT, R59, 0x51, PT ;  /* 0x000000513b00780c */ /* 0x000fe40003f24270 */
[----:B----4-:R-:W-:-:S02]  /*25f0*/  FSEL R39, R39, -INF , P2 ;  /* 0xff80000027277808 */ /* 0x010fc40001000000 */
[----:B------:R-:W-:Y:S01]  /*2600*/  FMNMX.FTZ R14, R40, R13, !PT ;  /* 0x0000000d280e7209 */ /* 0x000fe20007810000 */
[----:B------:R4:W2:Y:S01]  /*2610*/  MUFU.TANH R35, R72 ;  /* 0x0000004800237308 */ /* 0x0008a20000002400 */
[----:B------:R-:W-:Y:S01]  /*2620*/  ISETP.GT.AND P2, PT, R59, 0x58, PT ;  /* 0x000000583b00780c */ /* 0x000fe20003f44270 */
[----:B0-----:R-:W-:Y:S01]  /*2630*/  FMUL.FTZ R69, R83, UR10 ;  /* 0x0000000a53457c20 */ /* 0x001fe20008410000 */
[----:B-----5:R-:W-:Y:S01]  /*2640*/  FSEL R37, R65, -INF , P1 ;  /* 0xff80000041257808 */ /* 0x020fe20000800000 */
[----:B------:R-:W-:Y:S01]  /*2650*/  FMUL.FTZ R65, R78, UR10 ;  /* 0x0000000a4e417c20 */ /* 0x000fe20008410000 */
[----:B------:R-:W-:Y:S02]  /*2660*/  FMNMX.FTZ R14, R39, R14, !PT ;  /* 0x0000000e270e7209 */ /* 0x000fe40007810000 */
[----:B------:R-:W-:Y:S01]  /*2670*/  ISETP.GT.AND P1, PT, R59, 0x59, PT ;  /* 0x000000593b00780c */ /* 0x000fe20003f24270 */
[----:B------:R0:W5:Y:S01]  /*2680*/  MUFU.TANH R32, R73 ;  /* 0x0000004900207308 */ /* 0x0001620000002400 */
[----:B-1----:R-:W-:Y:S01]  /*2690*/  FSEL R38, R68, -INF , P2 ;  /* 0xff80000044267808 */ /* 0x002fe20001000000 */
[----:B------:R-:W-:Y:S01]  /*26a0*/  FMUL.FTZ R68, R79, UR10 ;  /* 0x0000000a4f447c20 */ /* 0x000fe20008410000 */
[----:B------:R-:W-:Y:S01]  /*26b0*/  FMNMX.FTZ R13, R37, R14, !PT ;  /* 0x0000000e250d7209 */ /* 0x000fe20007810000 */
[----:B----4-:R-:W-:Y:S01]  /*26c0*/  FMUL.FTZ R72, R87, UR10 ;  /* 0x0000000a57487c20 */ /* 0x010fe20008410000 */
[----:B------:R-:W-:-:S02]  /*26d0*/  ISETP.GT.AND P2, PT, R59, 0x60, PT ;  /* 0x000000603b00780c */ /* 0x000fc40003f44270 */
[----:B---3--:R-:W-:Y:S01]  /*26e0*/  FSEL R36, R36, -INF , P1 ;  /* 0xff80000024247808 */ /* 0x008fe20000800000 */
[----:B------:R1:W3:Y:S01]  /*26f0*/  MUFU.TANH R33, R76 ;  /* 0x0000004c00217308 */ /* 0x0002e20000002400 */
[----:B------:R-:W-:Y:S01]  /*2700*/  FMNMX.FTZ R13, R38, R13, !PT ;  /* 0x0000000d260d7209 */ /* 0x000fe20007810000 */
[----:B0-----:R-:W-:Y:S01]  /*2710*/  FMUL.FTZ R73, R62, UR10 ;  /* 0x0000000a3e497c20 */ /* 0x001fe20008410000 */
[----:B------:R-:W-:Y:S01]  /*2720*/  ISETP.GT.AND P1, PT, R59, 0x61, PT ;  /* 0x000000613b00780c */ /* 0x000fe20003f24270 */
[----:B------:R-:W-:Y:S01]  /*2730*/  FMUL.FTZ R62, R70, UR10 ;  /* 0x0000000a463e7c20 */ /* 0x000fe20008410000 */
[----:B--2---:R-:W-:Y:S01]  /*2740*/  FSEL R35, R35, -INF , P2 ;  /* 0xff80000023237808 */ /* 0x004fe20001000000 */
[----:B------:R-:W-:Y:S01]  /*2750*/  FMUL.FTZ R70, R86, UR10 ;  /* 0x0000000a56467c20 */ /* 0x000fe20008410000 */
[----:B------:R-:W-:Y:S01]  /*2760*/  FMNMX.FTZ R14, R36, R13, !PT ;  /* 0x0000000d240e7209 */ /* 0x000fe20007810000 */
[----:B------:R0:W2:Y:S01]  /*2770*/  MUFU.TANH R30, R77 ;  /* 0x0000004d001e7308 */ /* 0x0000a20000002400 */
[----:B------:R-:W-:Y:S01]  /*2780*/  ISETP.GT.AND P2, PT, R59, 0x68, PT ;  /* 0x000000683b00780c */ /* 0x000fe20003f44270 */
[----:B-1----:R-:W-:Y:S01]  /*2790*/  FMUL.FTZ R76, R63, UR10 ;  /* 0x0000000a3f4c7c20 */ /* 0x002fe20008410000 */
[----:B-----5:R-:W-:Y:S01]  /*27a0*/  FSEL R32, R32, -INF , P1 ;  /* 0xff80000020207808 */ /* 0x020fe20000800000 */
[----:B------:R-:W-:Y:S01]  /*27b0*/  FMUL.FTZ R63, R74, UR10 ;  /* 0x0000000a4a3f7c20 */ /* 0x000fe20008410000 */
[----:B------:R-:W-:-:S02]  /*27c0*/  FMNMX.FTZ R13, R35, R14, !PT ;  /* 0x0000000e230d7209 */ /* 0x000fc40007810000 */
[----:B------:R-:W-:Y:S01]  /*27d0*/  ISETP.GT.AND P1, PT, R59, 0x69, PT ;  /* 0x000000693b00780c */ /* 0x000fe20003f24270 */
[----:B------:R1:W4:Y:S01]  /*27e0*/  MUFU.TANH R31, R80 ;  /* 0x00000050001f7308 */ /* 0x0003220000002400 */
[----:B---3--:R-:W-:Y:S01]  /*27f0*/  FSEL R33, R33, -INF , P2 ;  /* 0xff80000021217808 */ /* 0x008fe20001000000 */
[----:B0-----:R-:W-:Y:S01]  /*2800*/  FMUL.FTZ R77, R66, UR10 ;  /* 0x0000000a424d7c20 */ /* 0x001fe20008410000 */
[----:B------:R-:W-:Y:S01]  /*2810*/  FMNMX.FTZ R14, R32, R13, !PT ;  /* 0x0000000d200e7209 */ /* 0x000fe20007810000 */
[----:B------:R-:W-:Y:S01]  /*2820*/  FMUL.FTZ R66, R75, UR10 ;  /* 0x0000000a4b427c20 */ /* 0x000fe20008410000 */
[----:B------:R-:W-:Y:S02]  /*2830*/  ISETP.GT.AND P2, PT, R59, 0x70, PT ;  /* 0x000000703b00780c */ /* 0x000fe40003f44270 */
[----:B------:R-:W-:Y:S01]  /*2840*/  FMNMX.FTZ R13, R33, R14, !PT ;  /* 0x0000000e210d7209 */ /* 0x000fe20007810000 */
[----:B------:R-:W0:Y:S01]  /*2850*/  MUFU.TANH R22, R81 ;  /* 0x0000005100167308 */ /* 0x000e220000002400 */
[----:B--2---:R-:W-:Y:S01]  /*2860*/  FSEL R30, R30, -INF , P1 ;  /* 0xff8000001e1e7808 */ /* 0x004fe20000800000 */
[----:B-1----:R-:W-:Y:S01]  /*2870*/  FMUL.FTZ R80, R67, UR10 ;  /* 0x0000000a43507c20 */ /* 0x002fe20008410000 */
[----:B------:R-:W-:Y:S01]  /*2880*/  ISETP.GT.AND P1, PT, R59, 0x71, PT ;  /* 0x000000713b00780c */ /* 0x000fe20003f24270 */
[----:B------:R-:W-:Y:S01]  /*2890*/  FMUL.FTZ R67, R82, UR10 ;  /* 0x0000000a52437c20 */ /* 0x000fe20008410000 */
[----:B------:R-:W-:Y:S01]  /*28a0*/  FMNMX.FTZ R14, R30, R13, !PT ;  /* 0x0000000d1e0e7209 */ /* 0x000fe20007810000 */
[----:B------:R-:W-:Y:S01]  /*28b0*/  @UP0 ULDC UR10, c[0x0][0x44c] ;  /* 0x00011300000a0ab9 */ /* 0x000fe20000000800 */
[----:B------:R-:W-:Y:S01]  /*28c0*/  IADD3 R61, R61, -UR7, R20 ;  /* 0x800000073d3d7c10 */ /* 0x000fe2000fffe014 */
[----:B------:R-:W1:Y:S01]  /*28d0*/  MUFU.TANH R84, R84 ;  /* 0x0000005400547308 */ /* 0x000e620000002400 */
[----:B----4-:R-:W-:Y:S01]  /*28e0*/  FSEL R31, R31, -INF , P2 ;  /* 0xff8000001f1f7808 */ /* 0x010fe20001000000 */
[----:B------:R-:W-:Y:S01]  /*28f0*/  UIMAD.WIDE.U32 UR10, UR42, UR10, URZ ;  /* 0x0000000a2a0a72a5 */ /* 0x000fe2000f8e003f */
[----:B------:R-:W-:-:S02]  /*2900*/  ISETP.GT.AND P2, PT, R59, 0x78, PT ;  /* 0x000000783b00780c */ /* 0x000fc40003f44270 */
[----:B------:R-:W-:Y:S01]  /*2910*/  FMNMX.FTZ R13, R31, R14, !PT ;  /* 0x0000000e1f0d7209 */ /* 0x000fe20007810000 */
[----:B------:R-:W-:Y:S01]  /*2920*/  @UP0 USHF.R.U32.HI UR42, URZ, UR14, UR11 ;  /* 0x0000000e3f2a0299 */ /* 0x000fe2000801160b */
[----:B------:R-:W-:Y:S01]  /*2930*/  VIMNMX R75, R52, R61, PT ;  /* 0x0000003d344b7248 */ /* 0x000fe20003fe0100 */
[----:B------:R-:W2:Y:S01]  /*2940*/  MUFU.TANH R85, R85 ;  /* 0x0000005500557308 */ /* 0x000ea20000002400 */
[----:B0-----:R-:W-:Y:S01]  /*2950*/  FSEL R22, R22, -INF , P1 ;  /* 0xff80000016167808 */ /* 0x001fe20000800000 */
[----:B------:R-:W-:Y:S01]  /*2960*/  UIADD3 UR5, UR5, UR42, URZ ;  /* 0x0000002a05057290 */ /* 0x000fe2000fffe03f */
[----:B------:R-:W-:Y:S02]  /*2970*/  ISETP.GT.AND P1, PT, R59, 0x79, PT ;  /* 0x000000793b00780c */ /* 0x000fe40003f24270 */
[----:B------:R-:W-:Y:S01]  /*2980*/  FMNMX.FTZ R59, R22, R13, !PT ;  /* 0x0000000d163b7209 */ /* 0x000fe20007810000 */
[----:B------:R-:W-:Y:S01]  /*2990*/  USHF.R.S32.HI UR7, URZ, 0x1f, UR5 ;  /* 0x0000001f3f077899 */ /* 0x000fe20008011405 */
[C---:B------:R-:W-:Y:S01]  /*29a0*/  ISETP.GT.AND P3, PT, R75.reuse, 0x8, PT ;  /* 0x000000084b00780c */ /* 0x040fe20003f64270 */
[----:B------:R-:W-:Y:S01]  /*29b0*/  MUFU.TANH R2, R2 ;  /* 0x0000000200027308 */ /* 0x000fe20000002400 */
[----:B-1----:R-:W-:Y:S01]  /*29c0*/  FSEL R14, R84, -INF , P2 ;  /* 0xff800000540e7808 */ /* 0x002fe20001000000 */
[----:B------:R-:W-:Y:S01]  /*29d0*/  ULEA.HI UR7, UR7, UR5, URZ, 0x7 ;  /* 0x0000000507077291 */ /* 0x000fe2000f8f383f */
[----:B------:R-:W-:-:S02]  /*29e0*/  ISETP.GT.AND P2, PT, R75, 0x1, PT ;  /* 0x000000014b00780c */ /* 0x000fc40003f44270 */
[----:B------:R-:W-:Y:S01]  /*29f0*/  FMNMX.FTZ R60, R14, R59, !PT ;  /* 0x0000003b0e3c7209 */ /* 0x000fe20007810000 */
[----:B------:R-:W-:Y:S02]  /*2a00*/  USHF.R.S32.HI UR7, URZ, 0x7, UR7 ;  /* 0x000000073f077899 */ /* 0x000fe40008011407 */
[----:B------:R-:W0:Y:S01]  /*2a10*/  MUFU.TANH R0, R0 ;  /* 0x0000000000007308 */ /* 0x000e220000002400 */
[----:B--2---:R-:W-:Y:S01]  /*2a20*/  FSEL R13, R85, -INF , P1 ;  /* 0xff800000550d7808 */ /* 0x004fe20000800000 */
[----:B------:R-:W-:-:S03]  /*2a30*/  UISETP.LT.AND UP0, UPT, UR15, UR7, UPT ;  /* 0x000000070f00728c */ /* 0x000fc6000bf01270 */
[----:B------:R-:W-:Y:S01]  /*2a40*/  FMNMX.FTZ R60, R13, R60, !PT ;  /* 0x0000003c0d3c7209 */ /* 0x000fe20007810000 */
[----:B------:R-:W-:Y:S02]  /*2a50*/  USEL UR32, UR15, UR7, !UP0 ;  /* 0x000000070f207287 */ /* 0x000fe4000c000000 */
[----:B------:R-:W-:Y:S02]  /*2a60*/  MUFU.TANH R4, R4 ;  /* 0x0000000400047308 */ /* 0x000fe40000002400 */
[----:B------:R-:W1:Y:S01]  /*2a70*/  SHFL.BFLY PT, R59, R60, 0x2, 0x1f ;  /* 0x0c401f003c3b7f89 */ /* 0x000e6200000e0000 */
[----:B------:R-:W-:-:S05]  /*2a80*/  UISETP.GE.AND UP0, UPT, UR39, UR32, UPT ;  /* 0x000000202700728c */ /* 0x000fca000bf06270 */
[----:B------:R-:W-:Y:S01]  /*2a90*/  MUFU.TANH R3, R3 ;  /* 0x0000000300037308 */ /* 0x000fe20000002400 */
[----:B0-----:R-:W-:Y:S02]  /*2aa0*/  FSEL R61, R0, -INF , P2 ;  /* 0xff800000003d7808 */ /* 0x001fe40001000000 */
[----:B------:R-:W-:-:S05]  /*2ab0*/  ISETP.GT.AND P2, PT, R75, 0x10, PT ;  /* 0x000000104b00780c */ /* 0x000fca0003f44270 */
[----:B------:R-:W0:Y:S08]  /*2ac0*/  MUFU.TANH R5, R5 ;  /* 0x0000000500057308 */ /* 0x000e300000002400 */
[----:B------:R-:W-:Y:S01]  /*2ad0*/  MUFU.TANH R8, R8 ;  /* 0x0000000800087308 */ /* 0x000fe20000002400 */
[----:B-1----:R-:W-:-:S05]  /*2ae0*/  FMNMX.FTZ R59, R60, R59, !PT ;  /* 0x0000003b3c3b7209 */ /* 0x002fca0007810000 */
[----:B------:R-:W1:Y:S02]  /*2af0*/  SHFL.BFLY PT, R60, R59, 0x1, 0x1f ;  /* 0x0c201f003b3c7f89 */ /* 0x000e6400000e0000 */
[----:B------:R-:W2:Y:S08]  /*2b00*/  MUFU.TANH R12, R12 ;  /* 0x0000000c000c7308 */ /* 0x000eb00000002400 */
[----:B------:R-:W3:Y:S08]  /*2b10*/  MUFU.TANH R9, R9 ;  /* 0x0000000900097308 */ /* 0x000ef00000002400 */
[----:B------:R-:W4:Y:S01]  /*2b20*/  MUFU.TANH R19, R19 ;  /* 0x0000001300137308 */ /* 0x000f220000002400 */
[----:B-1----:R-:W-:-:S07]  /*2b30*/  FMNMX.FTZ R71, R59, R60, !PT ;  /* 0x0000003c3b477209 */ /* 0x002fce0007810000 */
[----:B------:R-:W1:Y:S01]  /*2b40*/  MUFU.TANH R21, R21 ;  /* 0x0000001500157308 */ /* 0x000e620000002400 */
[----:B0-----:R-:W-:Y:S02]  /*2b50*/  FSEL R60, R5, -INF , P2 ;  /* 0xff800000053c7808 */ /* 0x001fe40001000000 */
[C---:B------:R-:W-:Y:S01]  /*2b60*/  FSETP.NEU.FTZ.AND P1, PT, R71.reuse, -INF , PT ;  /* 0xff8000004700780b */ /* 0x040fe20003f3d000 */
[----:B------:R-:W-:Y:S01]  /*2b70*/  FMUL.FTZ R59, R71, UR35 ;  /* 0x00000023473b7c20 */ /* 0x000fe20008410000 */
[----:B------:R-:W-:-:S03]  /*2b80*/  ISETP.GT.AND P2, PT, R75, 0x18, PT ;  /* 0x000000184b00780c */ /* 0x000fc60003f44270 */
[----:B------:R-:W0:Y:S01]  /*2b90*/  MUFU.TANH R23, R23 ;  /* 0x0000001700177308 */ /* 0x000e220000002400 */
[----:B------:R-:W-:Y:S02]  /*2ba0*/  FSEL R59, R59, RZ, P1 ;  /* 0x000000ff3b3b7208 */ /* 0x000fe40000800000 */
[----:B------:R-:W-:Y:S02]  /*2bb0*/  ISETP.GT.AND P1, PT, R75, RZ, PT ;  /* 0x000000ff4b00720c */ /* 0x000fe40003f24270 */
[----:B--2---:R-:W-:Y:S01]  /*2bc0*/  FSEL R12, R12, -INF , P2 ;  /* 0xff8000000c0c7808 */ /* 0x004fe20001000000 */
[--C-:B------:R-:W-:Y:S01]  /*2bd0*/  FFMA.FTZ R58, R58, UR35, -R59.reuse ;  /* 0x000000233a3a7c23 */ /* 0x100fe2000801083b */
[----:B------:R-:W-:Y:S01]  /*2be0*/  FSEL R52, R2, -INF , P1 ;  /* 0xff80000002347808 */ /* 0x000fe20000800000 */
        /* <DEDUP_REMOVED lines=9> */
[----:B------:R-:W-:Y:S01]  /*2c80*/  FMNMX.FTZ R79, R57, R0, !PT ;  /* 0x00000000394f7209 */ /* 0x000fe20007810000 */
[----:B------:R-:W5:Y:S01]  /*2c90*/  MUFU.TANH R24, R24 ;  /* 0x0000001800187308 */ /* 0x000f620000002400 */
[----:B--2---:R-:W-:Y:S01]  /*2ca0*/  FSEL R58, R3, -INF , P1 ;  /* 0xff800000033a7808 */ /* 0x004fe20000800000 */
[--C-:B------:R-:W-:Y:S01]  /*2cb0*/  FFMA.FTZ R0, R56, UR35, -R59.reuse ;  /* 0x0000002338007c23 */ /* 0x100fe2000801083b */
[----:B------:R-:W-:Y:S01]  /*2cc0*/  ISETP.GT.AND P1, PT, R75, 0x11, PT ;  /* 0x000000114b00780c */ /* 0x000fe20003f24270 */
[--C-:B------:R-:W-:Y:S01]  /*2cd0*/  FFMA.FTZ R89, R89, UR35, -R59.reuse ;  /* 0x0000002359597c23 */ /* 0x100fe2000801083b */
[----:B------:R-:W-:Y:S01]  /*2ce0*/  FMNMX.FTZ R79, R58, R79, !PT ;  /* 0x0000004f3a4f7209 */ /* 0x000fe20007810000 */
[--C-:B------:R-:W-:Y:S01]  /*2cf0*/  FFMA.FTZ R43, R43, UR35, -R59.reuse ;  /* 0x000000232b2b7c23 */ /* 0x100fe2000801083b */
[----:B------:R-:W-:Y:S01]  /*2d00*/  FSEL R8, R8, -INF , P1 ;  /* 0xff80000008087808 */ /* 0x000fe20000800000 */
[----:B------:R-:W2:Y:S01]  /*2d10*/  MUFU.TANH R25, R25 ;  /* 0x0000001900197308 */ /* 0x000ea20000002400 */
[----:B------:R-:W-:Y:S01]  /*2d20*/  FMNMX.FTZ R79, R60, R79, !PT ;  /* 0x0000004f3c4f7209 */ /* 0x000fe20007810000 */
        /* <DEDUP_REMOVED lines=13> */
[----:B------:R-:W-:Y:S01]  /*2e00*/  FMNMX.FTZ R9, R55, R4, !PT ;  /* 0x0000000437097209 */ /* 0x000fe20007810000 */
[----:B------:R-:W4:Y:S01]  /*2e10*/  MUFU.TANH R27, R27 ;  /* 0x0000001b001b7308 */ /* 0x000f220000002400 */
[----:B------:R-:W-:Y:S01]  /*2e20*/  ISETP.GT.AND P2, PT, R75, 0x28, PT ;  /* 0x000000284b00780c */ /* 0x000fe20003f44270 */
[--C-:B------:R-:W-:Y:S01]  /*2e30*/  FFMA.FTZ R32, R32, UR35, -R59.reuse ;  /* 0x0000002320207c23 */ /* 0x100fe2000801083b */
[----:B-1----:R-:W-:Y:S01]  /*2e40*/  FSEL R54, R21, -INF , P1 ;  /* 0xff80000015367808 */ /* 0x002fe20000800000 */
[--C-:B------:R-:W-:Y:S01]  /*2e50*/  FFMA.FTZ R21, R53, UR35, -R59.reuse ;  /* 0x0000002335157c23 */ /* 0x100fe2000801083b */
[----:B------:R-:W-:Y:S01]  /*2e60*/  FMNMX.FTZ R9, R56, R9, !PT ;  /* 0x0000000938097209 */ /* 0x000fe20007810000 */
[----:B------:R-:W-:Y:S01]  /*2e70*/  FFMA.FTZ R33, R33, UR35, -R59 ;  /* 0x0000002321217c23 */ /* 0x000fe2000801083b */
[----:B------:R-:W-:Y:S01]  /*2e80*/  ISETP.GT.AND P1, PT, R75, 0x29, PT ;  /* 0x000000294b00780c */ /* 0x000fe20003f24270 */
[----:B------:R-:W1:Y:S01]  /*2e90*/  MUFU.TANH R28, R28 ;  /* 0x0000001c001c7308 */ /* 0x000e620000002400 */
[----:B0-----:R-:W-:-:S02]  /*2ea0*/  FSEL R74, R23, -INF , P2 ;  /* 0xff800000174a7808 */ /* 0x001fc40001000000 */
[----:B------:R-:W-:Y:S02]  /*2eb0*/  FMNMX.FTZ R19, R54, R9, !PT ;  /* 0x0000000936137209 */ /* 0x000fe40007810000 */
[----:B-----5:R-:W-:Y:S02]  /*2ec0*/  FSEL R53, R24, -INF , P1 ;  /* 0xff80000018357808 */ /* 0x020fe40000800000 */
[C---:B------:R-:W-:Y:S01]  /*2ed0*/  ISETP.GT.AND P2, PT, R75.reuse, 0x30, PT ;  /* 0x000000304b00780c */ /* 0x040fe20003f44270 */
[----:B------:R-:W0:Y:S01]  /*2ee0*/  MUFU.TANH R29, R29 ;  /* 0x0000001d001d7308 */ /* 0x000e220000002400 */
[----:B------:R-:W-:Y:S01]  /*2ef0*/  FMNMX.FTZ R24, R74, R19, !PT ;  /* 0x000000134a187209 */ /* 0x000fe20007810000 */
[----:B------:R-:W-:Y:S01]  /*2f00*/  FFMA.FTZ R19, R50, UR35, -R59 ;  /* 0x0000002332137c23 */ /* 0x000fe2000801083b */
[----:B------:R-:W-:Y:S02]  /*2f10*/  ISETP.GT.AND P1, PT, R75, 0x31, PT ;  /* 0x000000314b00780c */ /* 0x000fe40003f24270 */
[----:B--2---:R-:W-:-:S02]  /*2f20*/  FSEL R25, R25, -INF , P2 ;  /* 0xff80000019197808 */ /* 0x004fc40001000000 */
[----:B------:R-:W-:Y:S01]  /*2f30*/  ISETP.GT.AND P2, PT, R75, 0x38, PT ;  /* 0x000000384b00780c */ /* 0x000fe20003f44270 */
[----:B------:R2:W-:Y:S01]  /*2f40*/  MUFU.EX2 R4, R78 ;  /* 0x0000004e00047308 */ /* 0x0005e20000000800 */
[----:B---3--:R-:W-:Y:S01]  /*2f50*/  FSEL R51, R26, -INF , P1 ;  /* 0xff8000001a337808 */ /* 0x008fe20000800000 */
[----:B------:R-:W-:Y:S01]  /*2f60*/  FFMA.FTZ R26, R49, UR35, -R59 ;  /* 0x00000023311a7c23 */ /* 0x000fe2000801083b */
[----:B------:R-:W-:Y:S02]  /*2f70*/  ISETP.GT.AND P1, PT, R75, 0x39, PT ;  /* 0x000000394b00780c */ /* 0x000fe40003f24270 */
[----:B----4-:R-:W-:Y:S02]  /*2f80*/  FSEL R27, R27, -INF , P2 ;  /* 0xff8000001b1b7808 */ /* 0x010fe40001000000 */
[----:B------:R-:W-:Y:S01]  /*2f90*/  ISETP.GT.AND P2, PT, R75, 0x40, PT ;  /* 0x000000404b00780c */ /* 0x000fe20003f44270 */
[----:B------:R-:W3:Y:S01]  /*2fa0*/  MUFU.TANH R34, R34 ;  /* 0x0000002200227308 */ /* 0x000ee20000002400 */
[----:B--2---:R-:W-:-:S02]  /*2fb0*/  FMNMX.FTZ R78, R53, R24, !PT ;  /* 0x00000018354e7209 */ /* 0x004fc40007810000 */
[----:B-1----:R-:W-:Y:S02]  /*2fc0*/  FSEL R23, R28, -INF , P1 ;  /* 0xff8000001c177808 */ /* 0x002fe40000800000 */
[----:B------:R-:W-:Y:S02]  /*2fd0*/  FMNMX.FTZ R78, R25, R78, !PT ;  /* 0x0000004e194e7209 */ /* 0x000fe40007810000 */
[----:B------:R-:W-:Y:S01]  /*2fe0*/  ISETP.GT.AND P1, PT, R75, 0x41, PT ;  /* 0x000000414b00780c */ /* 0x000fe20003f24270 */
[----:B------:R-:W1:Y:S01]  /*2ff0*/  MUFU.TANH R73, R73 ;  /* 0x0000004900497308 */ /* 0x000e620000002400 */
[----:B------:R-:W-:Y:S02]  /*3000*/  FMNMX.FTZ R78, R51, R78, !PT ;  /* 0x0000004e334e7209 */ /* 0x000fe40007810000 */
[----:B0-----:R-:W-:Y:S02]  /*3010*/  FSEL R50, R29, -INF , P2 ;  /* 0xff8000001d327808 */ /* 0x001fe40001000000 */
[----:B------:R-:W-:-:S02]  /*3020*/  FMNMX.FTZ R78, R27, R78, !PT ;  /* 0x0000004e1b4e7209 */ /* 0x000fc40007810000 */
[C---:B------:R-:W-:Y:S01]  /*3030*/  ISETP.GT.AND P2, PT, R75.reuse, 0x48, PT ;  /* 0x000000484b00780c */ /* 0x040fe20003f44270 */
[----:B------:R-:W-:Y:S01]  /*3040*/  MUFU.TANH R76, R76 ;  /* 0x0000004c004c7308 */ /* 0x000fe20000002400 */
[----:B---3--:R-:W-:Y:S02]  /*3050*/  FSEL R49, R34, -INF , P1 ;  /* 0xff80000022317808 */ /* 0x008fe40000800000 */
[----:B------:R-:W-:-:S05]  /*3060*/  ISETP.GT.AND P1, PT, R75, 0x49, PT ;  /* 0x000000494b00780c */ /* 0x000fca0003f24270 */
[----:B------:R-:W0:Y:S01]  /*3070*/  MUFU.TANH R77, R77 ;  /* 0x0000004d004d7308 */ /* 0x000e220000002400 */
[----:B-1----:R-:W-:Y:S02]  /*3080*/  FSEL R73, R73, -INF , P2 ;  /* 0xff80000049497808 */ /* 0x002fe40001000000 */
[----:B------:R-:W-:-:S05]  /*3090*/  ISETP.GT.AND P2, PT, R75, 0x50, PT ;  /* 0x000000504b00780c */ /* 0x000fca0003f44270 */
[----:B------:R1:W-:Y:S08]  /*30a0*/  MUFU.EX2 R9, R21 ;  /* 0x0000001500097308 */ /* 0x0003f00000000800 */
[----:B------:R-:W2:Y:S01]  /*30b0*/  MUFU.TANH R80, R80 ;  /* 0x0000005000507308 */ /* 0x000ea20000002400 */
[----:B-1----:R-:W-:Y:S01]  /*30c0*/  FMNMX.FTZ R21, R23, R78, !PT ;  /* 0x0000004e17157209 */ /* 0x002fe20007810000 */
[----:B------:R-:W-:Y:S01]  /*30d0*/  FFMA.FTZ R78, R22, UR35, -R59 ;  /* 0x00000023164e7c23 */ /* 0x000fe2000801083b */
[----:B0-----:R-:W-:-:S02]  /*30e0*/  FSEL R77, R77, -INF , P2 ;  /* 0xff8000004d4d7808 */ /* 0x001fc40001000000 */
[----:B------:R-:W-:Y:S01]  /*30f0*/  FMNMX.FTZ R28, R50, R21, !PT ;  /* 0x00000015321c7209 */ /* 0x000fe20007810000 */
[--C-:B------:R-:W-:Y:S01]  /*3100*/  FFMA.FTZ R21, R48, UR35, -R59.reuse ;  /* 0x0000002330157c23 */ /* 0x100fe2000801083b */
[----:B------:R-:W-:Y:S01]  /*3110*/  FSEL R48, R76, -INF , P1 ;  /* 0xff8000004c307808 */ /* 0x000fe20000800000 */
[----:B------:R-:W0:Y:S01]  /*3120*/  MUFU.TANH R62, R62 ;  /* 0x0000003e003e7308 */ /* 0x000e220000002400 */
[----:B------:R-:W-:Y:S01]  /*3130*/  FMNMX.FTZ R28, R49, R28, !PT ;  /* 0x0000001c311c7209 */ /* 0x000fe20007810000 */
[--C-:B------:R-:W-:Y:S01]  /*3140*/  FFMA.FTZ R76, R46, UR35, -R59.reuse ;  /* 0x000000232e4c7c23 */ /* 0x100fe2000801083b */
[----:B------:R-:W-:Y:S02]  /*3150*/  ISETP.GT.AND P1, PT, R75, 0x51, PT ;  /* 0x000000514b00780c */ /* 0x000fe40003f24270 */
[----:B------:R-:W-:Y:S01]  /*3160*/  FMNMX.FTZ R29, R73, R28, !PT ;  /* 0x0000001c491d7209 */ /* 0x000fe20007810000 */
[----:B------:R-:W-:Y:S01]  /*3170*/  FFMA.FTZ R28, R47, UR35, -R59 ;  /* 0x000000232f1c7c23 */ /* 0x000fe2000801083b */
[----:B------:R-:W-:Y:S01]  /*3180*/  ISETP.GT.AND P2, PT, R75, 0x58, PT ;  /* 0x000000584b00780c */ /* 0x000fe20003f44270 */
[----:B------:R-:W1:Y:S01]  /*3190*/  MUFU.TANH R64, R64 ;  /* 0x0000004000407308 */ /* 0x000e620000002400 */
[----:B------:R-:W-:-:S02]  /*31a0*/  FMNMX.FTZ R34, R48, R29, !PT ;  /* 0x0000001d30227209 */ /* 0x000fc40007810000 */
[----:B--2---:R-:W-:Y:S02]  /*31b0*/  FSEL R80, R80, -INF , P1 ;  /* 0xff80000050507808 */ /* 0x004fe40000800000 */
[----:B------:R-:W-:Y:S01]  /*31c0*/  FMNMX.FTZ R29, R77, R34, !PT ;  /* 0x000000224d1d7209 */ /* 0x000fe20007810000 */
[----:B------:R-:W-:Y:S01]  /*31d0*/  FFMA.FTZ R34, R45, UR35, -R59 ;  /* 0x000000232d227c23 */ /* 0x000fe2000801083b */
[C---:B------:R-:W-:Y:S01]  /*31e0*/  ISETP.GT.AND P1, PT, R75.reuse, 0x59, PT ;  /* 0x000000594b00780c */ /* 0x040fe20003f24270 */
[----:B------:R-:W2:Y:S01]  /*31f0*/  MUFU.TANH R63, R63 ;  /* 0x0000003f003f7308 */ /* 0x000ea20000002400 */
[----:B0-----:R-:W-:Y:S02]  /*3200*/  FSEL R62, R62, -INF , P2 ;  /* 0xff8000003e3e7808 */ /* 0x001fe40001000000 */
[----:B------:R-:W-:Y:S02]  /*3210*/  FMNMX.FTZ R47, R80, R29, !PT ;  /* 0x0000001d502f7209 */ /* 0x000fe40007810000 */
[----:B------:R-:W-:-:S02]  /*3220*/  ISETP.GT.AND P2, PT, R75, 0x60, PT ;  /* 0x000000604b00780c */ /* 0x000fc40003f44270 */
[----:B------:R-:W-:Y:S01]  /*3230*/  FMNMX.FTZ R47, R62, R47, !PT ;  /* 0x0000002f3e2f7209 */ /* 0x000fe20007810000 */
[----:B------:R-:W0:Y:S01]  /*3240*/  MUFU.TANH R66, R66 ;  /* 0x0000004200427308 */ /* 0x000e220000002400 */
[----:B-1----:R-:W-:Y:S02]  /*3250*/  FSEL R64, R64, -INF , P1 ;  /* 0xff80000040407808 */ /* 0x002fe40000800000 */
[----:B------:R-:W-:Y:S02]  /*3260*/  ISETP.GT.AND P1, PT, R75, 0x61, PT ;  /* 0x000000614b00780c */ /* 0x000fe40003f24270 */
[----:B------:R-:W-:-:S03]  /*3270*/  FMNMX.FTZ R46, R64, R47, !PT ;  /* 0x0000002f402e7209 */ /* 0x000fc60007810000 */
[----:B------:R-:W1:Y:S01]  /*3280*/  MUFU.TANH R65, R65 ;  /* 0x0000004100417308 */ /* 0x000e620000002400 */
[----:B--2---:R-:W-:Y:S02]  /*3290*/  FSEL R63, R63, -INF , P2 ;  /* 0xff8000003f3f7808 */ /* 0x004fe40001000000 */
[----:B------:R-:W-:Y:S02]  /*32a0*/  ISETP.GT.AND P2, PT, R75, 0x68, PT ;  /* 0x000000684b00780c */ /* 0x000fe40003f44270 */
[----:B------:R-:W-:Y:S01]  /*32b0*/  FMNMX.FTZ R45, R63, R46, !PT ;  /* 0x0000002e3f2d7209 */ /* 0x000fe20007810000 */
[----:B------:R-:W-:Y:S02]  /*32c0*/  FFMA.FTZ R46, R44, UR35, -R59 ;  /* 0x000000232c2e7c23 */ /* 0x000fe4000801083b */
        /* <DEDUP_REMOVED lines=19> */
[----:B------:R-:W-:Y:S01]  /*3400*/  FMNMX.FTZ R47, R69, R44, !PT ;  /* 0x0000002c452f7209 */ /* 0x000fe20007810000 */
[--C-:B------:R-:W-:Y:S01]  /*3410*/  FFMA.FTZ R44, R40, UR35, -R59.reuse ;  /* 0x00000023282c7c23 */ /* 0x100fe2000801083b */
[--C-:B------:R-:W-:Y:S01]  /*3420*/  FFMA.FTZ R40, R37, UR35, -R59.reuse ;  /* 0x0000002325287c23 */ /* 0x100fe2000801083b */
[----:B------:R1:W-:Y:S01]  /*3430*/  MUFU.EX2 R45, R46 ;  /* 0x0000002e002d7308 */ /* 0x0003e20000000800 */
[----:B--2---:R-:W-:Y:S01]  /*3440*/  FSEL R70, R70, -INF , P2 ;  /* 0xff80000046467808 */ /* 0x004fe20001000000 */
[----:B------:R-:W-:-:S03]  /*3450*/  FFMA.FTZ R37, R38, UR35, -R59 ;  /* 0x0000002326257c23 */ /* 0x000fc6000801083b */
[----:B------:R-:W-:-:S03]  /*3460*/  FMNMX.FTZ R47, R70, R47, !PT ;  /* 0x0000002f462f7209 */ /* 0x000fc60007810000 */
[----:B------:R-:W-:Y:S01]  /*3470*/  MUFU.EX2 R29, R76 ;  /* 0x0000004c001d7308 */ /* 0x000fe20000000800 */
[----:B0-----:R-:W-:-:S04]  /*3480*/  FSEL R72, R72, -INF , P1 ;  /* 0xff80000048487808 */ /* 0x001fc80000800000 */
[----:B------:R-:W-:-:S03]  /*3490*/  FMNMX.FTZ R47, R72, R47, !PT ;  /* 0x0000002f482f7209 */ /* 0x000fc60007810000 */
[----:B------:R-:W-:Y:S02]  /*34a0*/  MUFU.EX2 R24, R79 ;  /* 0x0000004f00187308 */ /* 0x000fe40000000800 */
[----:B-1----:R-:W0:Y:S06]  /*34b0*/  SHFL.BFLY PT, R46, R47, 0x2, 0x1f ;  /* 0x0c401f002f2e7f89 */ /* 0x002e2c00000e0000 */
[----:B------:R-:W1:Y:S08]  /*34c0*/  MUFU.EX2 R20, R20 ;  /* 0x0000001400147308 */ /* 0x000e700000000800 */
[----:B------:R-:W2:Y:S08]  /*34d0*/  MUFU.EX2 R2, R88 ;  /* 0x0000005800027308 */ /* 0x000eb00000000800 */
[----:B------:R3:W4:Y:S01]  /*34e0*/  MUFU.EX2 R3, R89 ;  /* 0x0000005900037308 */ /* 0x0007220000000800 */
[----:B0-----:R-:W-:Y:S01]  /*34f0*/  FMNMX.FTZ R38, R47, R46, !PT ;  /* 0x0000002e2f267209 */ /* 0x001fe20007810000 */
[--C-:B------:R-:W-:Y:S01]  /*3500*/  FFMA.FTZ R46, R30, UR35, -R59.reuse ;  /* 0x000000231e2e7c23 */ /* 0x100fe2000801083b */
[----:B------:R-:W-:-:S03]  /*3510*/  FFMA.FTZ R47, R31, UR35, -R59 ;  /* 0x000000231f2f7c23 */ /* 0x000fc6000801083b */
[----:B------:R-:W0:Y:S02]  /*3520*/  SHFL.BFLY PT, R75, R38, 0x1, 0x1f ;  /* 0x0c201f00264b7f89 */ /* 0x000e2400000e0000 */
[----:B------:R-:W5:Y:S01]  /*3530*/  MUFU.EX2 R0, R0 ;  /* 0x0000000000007308 */ /* 0x000f620000000800 */
[----:B---3--:R-:W-:-:S07]  /*3540*/  CS2R R88, SRZ ;  /* 0x0000000000587805 */ /* 0x008fce000001ff00 */
[----:B------:R-:W3:Y:S08]  /*3550*/  MUFU.EX2 R5, R5 ;  /* 0x0000000500057308 */ /* 0x000ef00000000800 */
[----:B------:R-:W-:Y:S01]  /*3560*/  MUFU.EX2 R19, R19 ;  /* 0x0000001300137308 */ /* 0x000fe20000000800 */
[----:B0-----:R-:W-:Y:S01]  /*3570*/  FMNMX.FTZ R76, R38, R75, !PT ;  /* 0x0000004b264c7209 */ /* 0x001fe20007810000 */
[--C-:B------:R-:W-:Y:S01]  /*3580*/  FFMA.FTZ R38, R14, UR35, -R59.reuse ;  /* 0x000000230e267c23 */ /* 0x100fe2000801083b */
[----:B------:R-:W-:-:S05]  /*3590*/  FFMA.FTZ R59, R13, UR35, -R59 ;  /* 0x000000230d3b7c23 */ /* 0x000fca000801083b */
[----:B------:R-:W-:Y:S01]  /*35a0*/  MUFU.EX2 R26, R26 ;  /* 0x0000001a001a7308 */ /* 0x000fe20000000800 */
[C---:B------:R-:W-:Y:S01]  /*35b0*/  FSETP.NEU.FTZ.AND P1, PT, R76.reuse, -INF , PT ;  /* 0xff8000004c00780b */ /* 0x040fe20003f3d000 */
[----:B------:R-:W-:-:S05]  /*35c0*/  FMUL.FTZ R79, R76, UR35 ;  /* 0x000000234c4f7c20 */ /* 0x000fca0008410000 */
[----:B------:R-:W-:Y:S01]  /*35d0*/  FSEL R79, R79, RZ, P1 ;  /* 0x000000ff4f4f7208 */ /* 0x000fe20000800000 */
[----:B------:R-:W-:Y:S04]  /*35e0*/  MUFU.EX2 R21, R21 ;  /* 0x0000001500157308 */ /* 0x000fe80000000800 */
[--C-:B------:R-:W-:Y:S01]  /*35f0*/  FFMA.FTZ R13, R52, UR35, -R79.reuse ;  /* 0x00000023340d7c23 */ /* 0x100fe2000801084f */
[--C-:B------:R-:W-:Y:S01]  /*3600*/  FFMA.FTZ R52, R58, UR35, -R79.reuse ;  /* 0x000000233a347c23 */ /* 0x100fe2000801084f */
        /* <DEDUP_REMOVED lines=9> */
[----:B------:R-:W-:Y:S01]  /*36a0*/  IADD3 R14, R17, -R14, RZ ;  /* 0x8000000e110e7210 */ /* 0x000fe20007ffe0ff */
[--C-:B------:R-:W-:Y:S01]  /*36b0*/  FFMA.FTZ R30, R61, UR35, -R79.reuse ;  /* 0x000000233d1e7c23 */ /* 0x100fe2000801084f */
[----:B------:R-:W-:Y:S01]  /*36c0*/  SHF.R.S32.HI R22, RZ, 0x4, R12 ;  /* 0x00000004ff167819 */ /* 0x000fe2000001140c */
[----:B------:R-:W-:Y:S01]  /*36d0*/  MUFU.EX2 R13, R13 ;  /* 0x0000000d000d7308 */ /* 0x000fe20000000800 */
[----:B------:R-:W-:Y:S01]  /*36e0*/  SHF.R.S32.HI R25, RZ, 0x1f, R14 ;  /* 0x0000001fff197819 */ /* 0x000fe2000001140e */
[--C-:B------:R-:W-:Y:S01]  /*36f0*/  FFMA.FTZ R61, R55, UR35, -R79.reuse ;  /* 0x00000023373d7c23 */ /* 0x100fe2000801084f */
[----:B------:R-:W-:Y:S01]  /*3700*/  LEA.HI R17, R18, R17, RZ, 0x5 ;  /* 0x0000001112117211 */ /* 0x000fe200078f28ff */
[--C-:B------:R-:W-:Y:S01]  /*3710*/  FFMA.FTZ R55, R56, UR35, -R79.reuse ;  /* 0x0000002338377c23 */ /* 0x100fe2000801084f */
[----:B------:R-:W-:Y:S01]  /*3720*/  LEA.HI R25, R25, R14, RZ, 0x3 ;  /* 0x0000000e19197211 */ /* 0x000fe200078f18ff */
[--C-:B------:R-:W-:Y:S01]  /*3730*/  FFMA.FTZ R56, R74, UR35, -R79.reuse ;  /* 0x000000234a387c23 */ /* 0x100fe2000801084f */
[--C-:B------:R-:W-:Y:S01]  /*3740*/  FFMA.FTZ R23, R23, UR35, -R79.reuse ;  /* 0x0000002317177c23 */ /* 0x100fe2000801084f */
[----:B------:R-:W0:Y:S01]  /*3750*/  MUFU.EX2 R30, R30 ;  /* 0x0000001e001e7308 */ /* 0x000e220000000800 */
[C---:B------:R-:W-:Y:S01]  /*3760*/  LOP3.LUT R51, R25.reuse, 0xfffffff8, RZ, 0xc0, !PT ;  /* 0xfffffff819337812 */ /* 0x040fe200078ec0ff */
[--C-:B------:R-:W-:Y:S01]  /*3770*/  FFMA.FTZ R8, R8, UR35, -R79.reuse ;  /* 0x0000002308087c23 */ /* 0x100fe2000801084f */
[----:B------:R-:W-:Y:S01]  /*3780*/  SHF.L.U32 R74, R25, 0x6, RZ ;  /* 0x00000006194a7819 */ /* 0x000fe200000006ff */
[--C-:B------:R-:W-:Y:S01]  /*3790*/  FFMA.FTZ R80, R80, UR35, -R79.reuse ;  /* 0x0000002350507c23 */ /* 0x100fe2000801084f */
[----:B------:R-:W-:Y:S01]  /*37a0*/  FFMA.FTZ R64, R64, UR35, -R79 ;  /* 0x0000002340407c23 */ /* 0x000fe2000801084f */
[----:B------:R-:W-:-:S02]  /*37b0*/  IMAD.IADD R14, R14, 0x1, -R51 ;  /* 0x000000010e0e7824 */ /* 0x000fc400078e0a33 */
[--C-:B------:R-:W-:Y:S01]  /*37c0*/  FFMA.FTZ R51, R27, UR35, -R79.reuse ;  /* 0x000000231b337c23 */ /* 0x100fe2000801084f */
[----:B------:R-:W-:Y:S01]  /*37d0*/  IMAD.SHL.U32 R27, R22, 0x8, RZ ;  /* 0x00000008161b7824 */ /* 0x000fe200078e00ff */
[----:B------:R-:W0:Y:S01]  /*37e0*/  MUFU.EX2 R31, R31 ;  /* 0x0000001f001f7308 */ /* 0x000e220000000800 */
[----:B------:R-:W-:Y:S01]  /*37f0*/  IMAD.SHL.U32 R12, R14, 0x40, RZ ;  /* 0x000000400e0c7824 */ /* 0x000fe200078e00ff */
[----:B------:R-:W-:Y:S01]  /*3800*/  LOP3.LUT R74, R74, 0x7ffffe00, RZ, 0xc0, !PT ;  /* 0x7ffffe004a4a7812 */ /* 0x000fe200078ec0ff */
[----:B------:R-:W-:Y:S01]  /*3810*/  IMAD.SHL.U32 R22, R17, 0x20, RZ ;  /* 0x0000002011167824 */ /* 0x000fe200078e00ff */
[----:B------:R-:W-:Y:S01]  /*3820*/  LOP3.LUT P1, RZ, R14, 0x4, RZ, 0xc0, !PT ;  /* 0x000000040eff7812 */ /* 0x000fe2000782c0ff */
[--C-:B------:R-:W-:Y:S01]  /*3830*/  FFMA.FTZ R17, R50, UR35, -R79.reuse ;  /* 0x0000002332117c23 */ /* 0x100fe2000801084f */
[----:B------:R-:W-:Y:S01]  /*3840*/  LOP3.LUT R12, R12, 0x1c0, RZ, 0xc0, !PT ;  /* 0x000001c00c0c7812 */ /* 0x000fe200078ec0ff */
[--C-:B------:R-:W-:Y:S01]  /*3850*/  FFMA.FTZ R50, R77, UR35, -R79.reuse ;  /* 0x000000234d327c23 */ /* 0x100fe2000801084f */
[----:B------:R1:W-:Y:S01]  /*3860*/  MUFU.EX2 R18, R23 ;  /* 0x0000001700127308 */ /* 0x0003e20000000800 */
[----:B------:R-:W-:Y:S01]  /*3870*/  LOP3.LUT R25, R22, 0x7ffffc00, RZ, 0xc0, !PT ;  /* 0x7ffffc0016197812 */ /* 0x000fe200078ec0ff */
[----:B------:R-:W-:Y:S01]  /*3880*/  FFMA.FTZ R63, R63, UR35, -R79 ;  /* 0x000000233f3f7c23 */ /* 0x000fe2000801084f */
[----:B------:R-:W-:Y:S01]  /*3890*/  LOP3.LUT R27, R12, 0x8, R27, 0xf8, !PT ;  /* 0x000000080c1b7812 */ /* 0x000fe200078ef81b */
[--C-:B------:R-:W-:Y:S01]  /*38a0*/  FFMA.FTZ R66, R66, UR35, -R79.reuse ;  /* 0x0000002342427c23 */ /* 0x100fe2000801084f */
[----:B------:R-:W-:Y:S01]  /*38b0*/  SHF.R.U32.HI R12, RZ, 0x3, R12 ;  /* 0x00000003ff0c7819 */ /* 0x000fe2000001160c */
[--C-:B------:R-:W-:Y:S01]  /*38c0*/  FFMA.FTZ R65, R65, UR35, -R79.reuse ;  /* 0x0000002341417c23 */ /* 0x100fe2000801084f */
[----:B------:R-:W-:Y:S01]  /*38d0*/  LOP3.LUT P2, RZ, R14, 0x2, RZ, 0xc0, !PT ;  /* 0x000000020eff7812 */ /* 0x000fe2000784c0ff */
[----:B------:R-:W0:Y:S01]  /*38e0*/  MUFU.EX2 R52, R52 ;  /* 0x0000003400347308 */ /* 0x000e220000000800 */
[----:B------:R-:W-:Y:S01]  /*38f0*/  LOP3.LUT R12, R27, R12, RZ, 0x3c, !PT ;  /* 0x0000000c1b0c7212 */ /* 0x000fe200078e3cff */
[----:B-1----:R-:W-:Y:S01]  /*3900*/  FADD.FTZ R23, R15, R20 ;  /* 0x000000140f177221 */ /* 0x002fe20000010000 */
[--C-:B------:R-:W-:Y:S01]  /*3910*/  FFMA.FTZ R14, R48, UR35, -R79.reuse ;  /* 0x00000023300e7c23 */ /* 0x100fe2000801084f */
[----:B------:R-:W-:Y:S01]  /*3920*/  FFMA.FTZ R27, R62, UR35, -R79 ;  /* 0x000000233e1b7c23 */ /* 0x000fe2000801084f */
[----:B------:R-:W-:Y:S01]  /*3930*/  IADD3 R74, R12, R74, R25 ;  /* 0x0000004a0c4a7210 */ /* 0x000fe20007ffe019 */
[----:B------:R-:W-:Y:S01]  /*3940*/  FFMA.FTZ R12, R49, UR35, -R79 ;  /* 0x00000023310c7c23 */ /* 0x000fe2000801084f */
[----:B--2---:R-:W-:Y:S01]  /*3950*/  FADD.FTZ R22, R2, R23 ;  /* 0x0000001702167221 */ /* 0x004fe20000010000 */
[----:B------:R-:W1:Y:S01]  /*3960*/  MUFU.EX2 R57, R57 ;  /* 0x0000003900397308 */ /* 0x000e620000000800 */
[--C-:B------:R-:W-:Y:S01]  /*3970*/  FFMA.FTZ R49, R73, UR35, -R79.reuse ;  /* 0x0000002349317c23 */ /* 0x100fe2000801084f */
[--C-:B------:R-:W-:Y:S01]  /*3980*/  FFMA.FTZ R68, R68, UR35, -R79.reuse ;  /* 0x0000002344447c23 */ /* 0x100fe2000801084f */
[----:B----4-:R-:W-:Y:S01]  /*3990*/  FADD.FTZ R23, R3, R22 ;  /* 0x0000001603177221 */ /* 0x010fe20000010000 */
[--C-:B------:R-:W-:Y:S01]  /*39a0*/  FFMA.FTZ R67, R67, UR35, -R79.reuse ;  /* 0x0000002343437c23 */ /* 0x100fe2000801084f */
[--C-:B------:R-:W-:Y:S01]  /*39b0*/  FFMA.FTZ R70, R70, UR35, -R79.reuse ;  /* 0x0000002346467c23 */ /* 0x100fe2000801084f */
[----:B------:R-:W-:Y:S01]  /*39c0*/  FFMA.FTZ R69, R69, UR35, -R79 ;  /* 0x0000002345457c23 */ /* 0x000fe2000801084f */
[----:B-----5:R-:W-:Y:S01]  /*39d0*/  FADD.FTZ R22, R0, R23 ;  /* 0x0000001700167221 */ /* 0x020fe20000010000 */
[----:B------:R-:W2:Y:S01]  /*39e0*/  MUFU.EX2 R8, R8 ;  /* 0x0000000800087308 */ /* 0x000ea20000000800 */
[----:B------:R-:W-:-:S02]  /*39f0*/  FFMA.FTZ R72, R72, UR35, -R79 ;  /* 0x0000002348487c23 */ /* 0x000fc4000801084f */
[----:B---3--:R-:W-:-:S04]  /*3a00*/  FADD.FTZ R25, R5, R22 ;  /* 0x0000001605197221 */ /* 0x008fc80000010000 */
[----:B------:R-:W-:Y:S01]  /*3a10*/  FADD.FTZ R22, R4, R25 ;  /* 0x0000001904167221 */ /* 0x000fe20000010000 */
[----:B------:R0:W-:Y:S03]  /*3a20*/  MUFU.EX2 R48, R12 ;  /* 0x0000000c00307308 */ /* 0x0001e60000000800 */
[----:B------:R-:W-:-:S04]  /*3a30*/  FADD.FTZ R25, R9, R22 ;  /* 0x0000001609197221 */ /* 0x000fc80000010000 */
[----:B------:R-:W-:Y:S01]  /*3a40*/  FADD.FTZ R22, R24, R25 ;  /* 0x0000001918167221 */ /* 0x000fe20000010000 */
[----:B------:R-:W3:Y:S01]  /*3a50*/  MUFU.EX2 R58, R58 ;  /* 0x0000003a003a7308 */ /* 0x000ee20000000800 */
[----:B0-----:R-:W-:Y:S01]  /*3a60*/  FADD.FTZ R12, R13, R30 ;  /* 0x0000001e0d0c7221 */ /* 0x001fe20000010000 */
[----:B------:R-:W-:Y:S02]  /*3a70*/  F2FP.BF16.F32.PACK_AB R24, R19, R24 ;  /* 0x000000181318723e */ /* 0x000fe400000010ff */
[----:B------:R-:W-:Y:S01]  /*3a80*/  F2FP.BF16.F32.PACK_AB R13, R30, R13 ;  /* 0x0000000d1e0d723e */ /* 0x000fe200000010ff */
[----:B------:R-:W-:-:S03]  /*3a90*/  FADD.FTZ R23, R31, R12 ;  /* 0x0000000c1f177221 */ /* 0x000fc60000010000 */
[----:B------:R-:W0:Y:S01]  /*3aa0*/  MUFU.EX2 R61, R61 ;  /* 0x0000003d003d7308 */ /* 0x000e220000000800 */
[----:B------:R-:W-:-:S04]  /*3ab0*/  FADD.FTZ R12, R52, R23 ;  /* 0x00000017340c7221 */ /* 0x000fc80000010000 */
[----:B-1----:R-:W-:Y:S01]  /*3ac0*/  FADD.FTZ R23, R57, R12 ;  /* 0x0000000c39177221 */ /* 0x002fe20000010000 */
[----:B------:R-:W-:Y:S01]  /*3ad0*/  F2FP.BF16.F32.PACK_AB R12, R20, R15 ;  /* 0x0000000f140c723e */ /* 0x000fe200000010ff */
[----:B------:R-:W-:Y:S01]  /*3ae0*/  FADD.FTZ R15, R19, R22 ;  /* 0x00000016130f7221 */ /* 0x000fe20000010000 */
[----:B------:R-:W1:Y:S01]  /*3af0*/  MUFU.EX2 R55, R55 ;  /* 0x0000003700377308 */ /* 0x000e620000000800 */
[----:B--2---:R-:W-:Y:S01]  /*3b00*/  FADD.FTZ R23, R8, R23 ;  /* 0x0000001708177221 */ /* 0x004fe20000010000 */
[----:B------:R-:W-:Y:S02]  /*3b10*/  F2FP.BF16.F32.PACK_AB R20, R5, R0 ;  /* 0x000000000514723e */ /* 0x000fe400000010ff */
[----:B------:R-:W-:Y:S01]  /*3b20*/  F2FP.BF16.F32.PACK_AB R22, R9, R4 ;  /* 0x000000040916723e */ /* 0x000fe200000010ff */
[----:B---3--:R-:W-:-:S03]  /*3b30*/  FADD.FTZ R0, R58, R23 ;  /* 0x000000173a007221 */ /* 0x008fc60000010000 */
[----:B------:R-:W2:Y:S01]  /*3b40*/  MUFU.EX2 R60, R60 ;  /* 0x0000003c003c7308 */ /* 0x000ea20000000800 */
[C---:B0-----:R-:W-:Y:S01]  /*3b50*/  FADD.FTZ R0, R61.reuse, R0 ;  /* 0x000000003d007221 */ /* 0x041fe20000010000 */
[----:B------:R-:W-:-:S06]  /*3b60*/  F2FP.BF16.F32.PACK_AB R23, R61, R58 ;  /* 0x0000003a3d17723e */ /* 0x000fcc00000010ff */
[----:B------:R-:W0:Y:S01]  /*3b70*/  MUFU.EX2 R56, R56 ;  /* 0x0000003800387308 */ /* 0x000e220000000800 */
[----:B-1----:R-:W-:-:S07]  /*3b80*/  FADD.FTZ R5, R55, R0 ;  /* 0x0000000037057221 */ /* 0x002fce0000010000 */
[----:B------:R-:W-:Y:S01]  /*3b90*/  MUFU.EX2 R28, R28 ;  /* 0x0000001c001c7308 */ /* 0x000fe20000000800 */
[C---:B--2---:R-:W-:Y:S01]  /*3ba0*/  FADD.FTZ R5, R60.reuse, R5 ;  /* 0x000000053c057221 */ /* 0x044fe20000010000 */
[----:B------:R-:W-:Y:S01]  /*3bb0*/  F2FP.BF16.F32.PACK_AB R25, R60, R55 ;  /* 0x000000373c19723e */ /* 0x000fe200000010ff */
[----:B------:R-:W-:-:S05]  /*3bc0*/  IMAD.MOV.U32 R55, RZ, RZ, 0x40 ;  /* 0x00000040ff377424 */ /* 0x000fca00078e00ff */
[----:B------:R-:W1:Y:S01]  /*3bd0*/  MUFU.EX2 R75, R75 ;  /* 0x0000004b004b7308 */ /* 0x000e620000000800 */
[----:B0-----:R-:W-:Y:S01]  /*3be0*/  FADD.FTZ R0, R56, R5 ;  /* 0x0000000538007221 */ /* 0x001fe20000010000 */
[----:B------:R-:W-:Y:S02]  /*3bf0*/  SEL R55, R55, 0xffffffc0, !P1 ;  /* 0xffffffc037377807 */ /* 0x000fe40004800000 */
[----:B------:R-:W-:-:S04]  /*3c00*/  PLOP3.LUT P1, PT, PT, PT, UP0, 0x80, 0x0 ;  /* 0x000000000000781c */ /* 0x000fc80003f2f008 */
[----:B------:R-:W0:Y:S08]  /*3c10*/  MUFU.EX2 R53, R53 ;  /* 0x0000003500357308 */ /* 0x000e300000000800 */
[----:B------:R2:W-:Y:S08]  /*3c20*/  MUFU.EX2 R62, R14 ;  /* 0x0000000e003e7308 */ /* 0x0005f00000000800 */
[----:B------:R-:W3:Y:S01]  /*3c30*/  MUFU.EX2 R34, R34 ;  /* 0x0000002200227308 */ /* 0x000ee20000000800 */
[----:B--2---:R-:W-:Y:S01]  /*3c40*/  F2FP.BF16.F32.PACK_AB R14, R3, R2 ;  /* 0x00000002030e723e */ /* 0x004fe200000010ff */
[----:B------:R-:W-:Y:S01]  /*3c50*/  FADD.FTZ R2, R26, R15 ;  /* 0x0000000f1a027221 */ /* 0x000fe20000010000 */
[----:B------:R-:W-:-:S02]  /*3c60*/  F2FP.BF16.F32.PACK_AB R26, R21, R26 ;  /* 0x0000001a151a723e */ /* 0x000fc400000010ff */
[----:B------:R-:W-:Y:S01]  /*3c70*/  F2FP.BF16.F32.PACK_AB R15, R52, R31 ;  /* 0x0000001f340f723e */ /* 0x000fe200000010ff */
[----:B------:R-:W-:Y:S01]  /*3c80*/  FADD.FTZ R19, R21, R2 ;  /* 0x0000000215137221 */ /* 0x000fe20000010000 */
[----:B------:R-:W-:Y:S01]  /*3c90*/  F2FP.BF16.F32.PACK_AB R21, R8, R57 ;  /* 0x000000390815723e */ /* 0x000fe200000010ff */
[----:B------:R-:W2:Y:S01]  /*3ca0*/  MUFU.EX2 R54, R54 ;  /* 0x0000003600367308 */ /* 0x000ea20000000800 */
[----:B-1----:R-:W-:Y:S01]  /*3cb0*/  FADD.FTZ R2, R75, R0 ;  /* 0x000000004b027221 */ /* 0x002fe20000010000 */
[----:B------:R-:W-:Y:S01]  /*3cc0*/  FADD.FTZ R8, R28, R19 ;  /* 0x000000131c087221 */ /* 0x000fe20000010000 */
[----:B------:R-:W-:Y:S02]  /*3cd0*/  LEA R0, R74, UR38, 0x1 ;  /* 0x000000264a007c11 */ /* 0x000fe4000f8e08ff */
[----:B0-----:R-:W-:Y:S01]  /*3ce0*/  FADD.FTZ R5, R53, R2 ;  /* 0x0000000235057221 */ /* 0x001fe20000010000 */
[C---:B------:R-:W-:Y:S01]  /*3cf0*/  FADD.FTZ R19, R29.reuse, R8 ;  /* 0x000000081d137221 */ /* 0x040fe20000010000 */
[----:B------:R-:W-:Y:S01]  /*3d00*/  F2FP.BF16.F32.PACK_AB R28, R29, R28 ;  /* 0x0000001c1d1c723e */ /* 0x000fe200000010ff */
[----:B------:R-:W0:Y:S01]  /*3d10*/  MUFU.EX2 R51, R51 ;  /* 0x0000003300337308 */ /* 0x000e220000000800 */
[----:B------:R-:W-:-:S02]  /*3d20*/  VIADD R52, R0, 0x21800 ;  /* 0x0002180000347836 */ /* 0x000fc40000000000 */
[----:B---3--:R-:W-:Y:S01]  /*3d30*/  FADD.FTZ R30, R34, R19 ;  /* 0x00000013221e7221 */ /* 0x008fe20000010000 */
[----:B------:R-:W-:Y:S01]  /*3d40*/  VIADD R8, R0, 0x21820 ;  /* 0x0002182000087836 */ /* 0x000fe20000000000 */
[----:B------:R1:W-:Y:S01]  /*3d50*/  STSM.16.M88.4 [R0+0x21800], R12 ;  /* 0x0218000c00007844 */ /* 0x0003e20000000200 */
[----:B------:R-:W-:Y:S02]  /*3d60*/  @P2 VIADD R8, R52, 0xffffffe0 ;  /* 0xffffffe034082836 */ /* 0x000fe40000000000 */
[----:B------:R-:W-:Y:S01]  /*3d70*/  FADD.FTZ R30, R45, R30 ;  /* 0x0000001e2d1e7221 */ /* 0x000fe20000010000 */
[----:B------:R-:W3:Y:S01]  /*3d80*/  MUFU.EX2 R43, R43 ;  /* 0x0000002b002b7308 */ /* 0x000ee20000000800 */
[----:B--2---:R-:W-:Y:S01]  /*3d90*/  FADD.FTZ R2, R54, R5 ;  /* 0x0000000536027221 */ /* 0x004fe20000010000 */
[----:B------:R2:W-:Y:S01]  /*3da0*/  STSM.16.M88.4 [R8], R20 ;  /* 0x0000001408007844 */ /* 0x0005e20000000200 */
[----:B------:R-:W-:-:S05]  /*3db0*/  IADD3 R5, R52, R55, RZ ;  /* 0x0000003734057210 */ /* 0x000fca0007ffe0ff */
[----:B------:R-:W4:Y:S01]  /*3dc0*/  MUFU.EX2 R42, R42 ;  /* 0x0000002a002a7308 */ /* 0x000f220000000800 */
[----:B0-----:R-:W-:-:S04]  /*3dd0*/  FADD.FTZ R19, R51, R2 ;  /* 0x0000000233137221 */ /* 0x001fc80000010000 */
[----:B------:R-:W-:-:S03]  /*3de0*/  FADD.FTZ R2, R18, R19 ;  /* 0x0000001312027221 */ /* 0x000fc60000010000 */
[----:B------:R-:W0:Y:S01]  /*3df0*/  MUFU.EX2 R17, R17 ;  /* 0x0000001100117308 */ /* 0x000e220000000800 */
[----:B---3--:R-:W-:-:S07]  /*3e00*/  FADD.FTZ R31, R43, R30 ;  /* 0x0000001e2b1f7221 */ /* 0x008fce0000010000 */
[----:B------:R-:W3:Y:S01]  /*3e10*/  MUFU.EX2 R41, R41 ;  /* 0x0000002900297308 */ /* 0x000ee20000000800 */
[C---:B----4-:R-:W-:Y:S01]  /*3e20*/  FADD.FTZ R30, R42.reuse, R31 ;  /* 0x0000001f2a1e7221 */ /* 0x050fe20000010000 */
[----:B-1----:R-:W-:-:S06]  /*3e30*/  F2FP.BF16.F32.PACK_AB R12, R42, R43 ;  /* 0x0000002b2a0c723e */ /* 0x002fcc00000010ff */
[----:B------:R-:W1:Y:S01]  /*3e40*/  MUFU.EX2 R44, R44 ;  /* 0x0000002c002c7308 */ /* 0x000e620000000800 */
[----:B0-----:R-:W-:-:S04]  /*3e50*/  FADD.FTZ R19, R17, R2 ;  /* 0x0000000211137221 */ /* 0x001fc80000010000 */
[----:B------:R-:W-:-:S03]  /*3e60*/  FADD.FTZ R2, R48, R19 ;  /* 0x0000001330027221 */ /* 0x000fc60000010000 */
[----:B------:R-:W0:Y:S01]  /*3e70*/  MUFU.EX2 R49, R49 ;  /* 0x0000003100317308 */ /* 0x000e220000000800 */
[----:B---3--:R-:W-:-:S07]  /*3e80*/  FADD.FTZ R31, R41, R30 ;  /* 0x0000001e291f7221 */ /* 0x008fce0000010000 */
[----:B------:R-:W3:Y:S01]  /*3e90*/  MUFU.EX2 R39, R39 ;  /* 0x0000002700277308 */ /* 0x000ee20000000800 */
[----:B-1----:R-:W-:Y:S01]  /*3ea0*/  FADD.FTZ R30, R44, R31 ;  /* 0x0000001f2c1e7221 */ /* 0x002fe20000010000 */
[----:B------:R-:W-:Y:S02]  /*3eb0*/  F2FP.BF16.F32.PACK_AB R31, R18, R51 ;  /* 0x00000033121f723e */ /* 0x000fe400000010ff */
[----:B------:R-:W-:-:S04]  /*3ec0*/  F2FP.BF16.F32.PACK_AB R14, R44, R41 ;  /* 0x000000292c0e723e */ /* 0x000fc800000010ff */
[----:B------:R-:W2:Y:S01]  /*3ed0*/  MUFU.EX2 R40, R40 ;  /* 0x0000002800287308 */ /* 0x000ea20000000800 */
[----:B0-----:R-:W-:-:S04]  /*3ee0*/  FADD.FTZ R19, R49, R2 ;  /* 0x0000000231137221 */ /* 0x001fc80000010000 */
[----:B------:R-:W-:-:S03]  /*3ef0*/  FADD.FTZ R19, R62, R19 ;  /* 0x000000133e137221 */ /* 0x000fc60000010000 */
[----:B------:R-:W0:Y:S01]  /*3f00*/  MUFU.EX2 R50, R50 ;  /* 0x0000003200327308 */ /* 0x000e220000000800 */
[----:B---3--:R-:W-:Y:S01]  /*3f10*/  FADD.FTZ R29, R39, R30 ;  /* 0x0000001e271d7221 */ /* 0x008fe20000010000 */
[----:B------:R-:W-:-:S06]  /*3f20*/  F2FP.BF16.F32.PACK_AB R30, R45, R34 ;  /* 0x000000222d1e723e */ /* 0x000fcc00000010ff */
[----:B------:R-:W1:Y:S01]  /*3f30*/  MUFU.EX2 R37, R37 ;  /* 0x0000002500257308 */ /* 0x000e620000000800 */
[----:B--2---:R-:W-:Y:S01]  /*3f40*/  FADD.FTZ R20, R40, R29 ;  /* 0x0000001d28147221 */ /* 0x004fe20000010000 */
[----:B------:R-:W-:Y:S02]  /*3f50*/  F2FP.BF16.F32.PACK_AB R29, R54, R53 ;  /* 0x00000035361d723e */ /* 0x000fe400000010ff */
[----:B------:R-:W-:-:S04]  /*3f60*/  F2FP.BF16.F32.PACK_AB R40, R40, R39 ;  /* 0x000000272828723e */ /* 0x000fc800000010ff */
[----:B------:R-:W2:Y:S01]  /*3f70*/  MUFU.EX2 R3, R80 ;  /* 0x0000005000037308 */ /* 0x000ea20000000800 */
[----:B0-----:R-:W-:-:S07]  /*3f80*/  FADD.FTZ R2, R50, R19 ;  /* 0x0000001332027221 */ /* 0x001fce0000010000 */
[----:B------:R-:W0:Y:S01]  /*3f90*/  MUFU.EX2 R36, R36 ;  /* 0x0000002400247308 */ /* 0x000e220000000800 */
[----:B-1----:R-:W-:-:S07]  /*3fa0*/  FADD.FTZ R13, R37, R20 ;  /* 0x00000014250d7221 */ /* 0x002fce0000010000 */
[----:B------:R1:W3:Y:S01]  /*3fb0*/  MUFU.EX2 R4, R27 ;  /* 0x0000001b00047308 */ /* 0x0002e20000000800 */
[C---:B--2---:R-:W-:Y:S01]  /*3fc0*/  FADD.FTZ R15, R3.reuse, R2 ;  /* 0x00000002030f7221 */ /* 0x044fe20000010000 */
[----:B------:R-:W-:-:S06]  /*3fd0*/  F2FP.BF16.F32.PACK_AB R41, R3, R50 ;  /* 0x000000320329723e */ /* 0x000fcc00000010ff */
[----:B------:R-:W2:Y:S01]  /*3fe0*/  MUFU.EX2 R35, R35 ;  /* 0x0000002300237308 */ /* 0x000ea20000000800 */
[----:B0-----:R-:W-:Y:S01]  /*3ff0*/  FADD.FTZ R2, R36, R13 ;  /* 0x0000000d24027221 */ /* 0x001fe20000010000 */
[----:B------:R-:W-:Y:S02]  /*4000*/  F2FP.BF16.F32.PACK_AB R13, R48, R17 ;  /* 0x00000011300d723e */ /* 0x000fe400000010ff */
[----:B-1----:R-:W-:Y:S02]  /*4010*/  F2FP.BF16.F32.PACK_AB R27, R75, R56 ;  /* 0x000000384b1b723e */ /* 0x002fe400000010ff */
[----:B------:R-:W-:Y:S02]  /*4020*/  F2FP.BF16.F32.PACK_AB R42, R36, R37 ;  /* 0x00000025242a723e */ /* 0x000fe400000010ff */
[----:B------:R-:W0:Y:S01]  /*4030*/  MUFU.EX2 R9, R64 ;  /* 0x0000004000097308 */ /* 0x000e220000000800 */
[----:B---3--:R-:W-:Y:S01]  /*4040*/  FADD.FTZ R20, R4, R15 ;  /* 0x0000000f04147221 */ /* 0x008fe20000010000 */
[----:B------:R-:W-:Y:S01]  /*4050*/  F2FP.BF16.F32.PACK_AB R15, R62, R49 ;  /* 0x000000313e0f723e */ /* 0x000fe200000010ff */
[----:B------:R-:W-:Y:S05]  /*4060*/  STSM.16.M88.4 [R5], R24 ;  /* 0x0000001805007844 */ /* 0x000fea0000000200 */
[----:B------:R-:W1:Y:S01]  /*4070*/  MUFU.EX2 R32, R32 ;  /* 0x0000002000207308 */ /* 0x000e620000000800 */
[----:B--2---:R-:W-:Y:S01]  /*4080*/  FADD.FTZ R17, R35, R2 ;  /* 0x0000000223117221 */ /* 0x004fe20000010000 */
[----:B------:R-:W-:-:S05]  /*4090*/  IMAD.IADD R2, R55, 0x1, R8 ;  /* 0x0000000137027824 */ /* 0x000fca00078e0208 */
[----:B------:R-:W-:Y:S01]  /*40a0*/  STSM.16.M88.4 [R2], R28 ;  /* 0x0000001c02007844 */ /* 0x000fe20000000200 */
[----:B------:R-:W2:Y:S01]  /*40b0*/  MUFU.EX2 R63, R63 ;  /* 0x0000003f003f7308 */ /* 0x000ea20000000800 */
[C---:B0-----:R-:W-:Y:S01]  /*40c0*/  FADD.FTZ R20, R9.reuse, R20 ;  /* 0x0000001409147221 */ /* 0x041fe20000010000 */
[----:B------:R-:W-:Y:S01]  /*40d0*/  F2FP.BF16.F32.PACK_AB R43, R9, R4 ;  /* 0x00000004092b723e */ /* 0x000fe200000010ff */
[----:B------:R0:W-:Y:S01]  /*40e0*/  STSM.16.M88.4 [R0+0x27800], R12 ;  /* 0x0278000c00007844 */ /* 0x0001e20000000200 */
[----:B------:R-:W-:-:S03]  /*40f0*/  VIADD R9, R8, 0x6000 ;  /* 0x0000600008097836 */ /* 0x000fc60000000000 */
[----:B------:R3:W-:Y:S01]  /*4100*/  STSM.16.M88.4 [R8+0x6000], R40 ;  /* 0x0060002808007844 */ /* 0x0007e20000000200 */
[----:B------:R-:W4:Y:S01]  /*4110*/  MUFU.EX2 R66, R66 ;  /* 0x0000004200427308 */ /* 0x000f220000000800 */
[C---:B-1----:R-:W-:Y:S01]  /*4120*/  FADD.FTZ R22, R32.reuse, R17 ;  /* 0x0000001120167221 */ /* 0x042fe20000010000 */
[----:B------:R-:W-:-:S06]  /*4130*/  F2FP.BF16.F32.PACK_AB R32, R32, R35 ;  /* 0x000000232020723e */ /* 0x000fcc00000010ff */
[----:B------:R-:W1:Y:S01]  /*4140*/  MUFU.EX2 R33, R33 ;  /* 0x0000002100217308 */ /* 0x000e620000000800 */
[----:B--2---:R-:W-:-:S07]  /*4150*/  FADD.FTZ R17, R63, R20 ;  /* 0x000000143f117221 */ /* 0x004fce0000010000 */
[----:B------:R-:W2:Y:S01]  /*4160*/  MUFU.EX2 R46, R46 ;  /* 0x0000002e002e7308 */ /* 0x000ea20000000800 */
[----:B----4-:R-:W-:-:S07]  /*4170*/  FADD.FTZ R20, R66, R17 ;  /* 0x0000001142147221 */ /* 0x010fce0000010000 */
[----:B------:R-:W4:Y:S01]  /*4180*/  MUFU.EX2 R65, R65 ;  /* 0x0000004100417308 */ /* 0x000f220000000800 */
[----:B-1----:R-:W-:-:S07]  /*4190*/  FADD.FTZ R19, R33, R22 ;  /* 0x0000001621137221 */ /* 0x002fce0000010000 */
[----:B------:R-:W1:Y:S01]  /*41a0*/  MUFU.EX2 R68, R68 ;  /* 0x0000004400447308 */ /* 0x000e620000000800 */
[C---:B--2---:R-:W-:Y:S01]  /*41b0*/  F2FP.BF16.F32.PACK_AB R34, R46.reuse, R33 ;  /* 0x000000212e22723e */ /* 0x044fe200000010ff */
[----:B------:R-:W-:Y:S01]  /*41c0*/  FADD.FTZ R22, R46, R19 ;  /* 0x000000132e167221 */ /* 0x000fe20000010000 */
[----:B------:R-:W-:-:S05]  /*41d0*/  F2FP.BF16.F32.PACK_AB R33, R66, R63 ;  /* 0x0000003f4221723e */ /* 0x000fca00000010ff */
[----:B------:R-:W2:Y:S01]  /*41e0*/  MUFU.EX2 R47, R47 ;  /* 0x0000002f002f7308 */ /* 0x000ea20000000800 */
[----:B----4-:R-:W-:-:S07]  /*41f0*/  FADD.FTZ R19, R65, R20 ;  /* 0x0000001441137221 */ /* 0x010fce0000010000 */
[----:B------:R-:W0:Y:S01]  /*4200*/  MUFU.EX2 R78, R78 ;  /* 0x0000004e004e7308 */ /* 0x000e220000000800 */
[C---:B-1----:R-:W-:Y:S01]  /*4210*/  F2FP.BF16.F32.PACK_AB R35, R68.reuse, R65 ;  /* 0x000000414423723e */ /* 0x042fe200000010ff */
[----:B------:R-:W-:-:S04]  /*4220*/  FADD.FTZ R20, R68, R19 ;  /* 0x0000001344147221 */ /* 0x000fc80000010000 */
[----:B------:R3:W-:Y:S02]  /*4230*/  STSM.16.M88.4 [R5+0x6000], R32 ;  /* 0x0060002005007844 */ /* 0x0007e40000000200 */
[----:B------:R-:W1:Y:S01]  /*4240*/  MUFU.EX2 R38, R38 ;  /* 0x0000002600267308 */ /* 0x000e620000000800 */
[----:B--2---:R-:W-:-:S07]  /*4250*/  FADD.FTZ R21, R47, R22 ;  /* 0x000000162f157221 */ /* 0x004fce0000010000 */
[----:B------:R-:W2:Y:S01]  /*4260*/  MUFU.EX2 R59, R59 ;  /* 0x0000003b003b7308 */ /* 0x000ea20000000800 */
[C---:B0-----:R-:W-:Y:S01]  /*4270*/  F2FP.BF16.F32.PACK_AB R12, R78.reuse, R47 ;  /* 0x0000002f4e0c723e */ /* 0x041fe200000010ff */
[----:B------:R-:W-:-:S06]  /*4280*/  FADD.FTZ R21, R78, R21 ;  /* 0x000000154e157221 */ /* 0x000fcc0000010000 */
[----:B------:R-:W0:Y:S01]  /*4290*/  MUFU.EX2 R67, R67 ;  /* 0x0000004300437308 */ /* 0x000e220000000800 */
[----:B-1----:R-:W-:-:S07]  /*42a0*/  FADD.FTZ R4, R38, R21 ;  /* 0x0000001526047221 */ /* 0x002fce0000010000 */
[----:B------:R-:W1:Y:S01]  /*42b0*/  MUFU.EX2 R18, R69 ;  /* 0x0000004500127308 */ /* 0x000e620000000800 */
[C---:B--2---:R-:W-:Y:S01]  /*42c0*/  F2FP.BF16.F32.PACK_AB R14, R59.reuse, R38 ;  /* 0x000000263b0e723e */ /* 0x044fe200000010ff */
[----:B------:R-:W-:-:S06]  /*42d0*/  FADD.FTZ R4, R59, R4 ;  /* 0x000000043b047221 */ /* 0x000fcc0000010000 */
[----:B------:R-:W-:Y:S01]  /*42e0*/  MUFU.EX2 R70, R70 ;  /* 0x0000004600467308 */ /* 0x000fe20000000800 */
[----:B0-----:R-:W-:-:S07]  /*42f0*/  FADD.FTZ R3, R67, R20 ;  /* 0x0000001443037221 */ /* 0x001fce0000010000 */
[----:B------:R-:W0:Y:S01]  /*4300*/  MUFU.EX2 R17, R72 ;  /* 0x0000004800117308 */ /* 0x000e220000000800 */
[C---:B-1----:R-:W-:Y:S01]  /*4310*/  F2FP.BF16.F32.PACK_AB R13, R18.reuse, R67 ;  /* 0x00000043120d723e */ /* 0x042fe200000010ff */
[----:B------:R-:W-:Y:S01]  /*4320*/  FADD.FTZ R3, R18, R3 ;  /* 0x0000000312037221 */ /* 0x000fe20000010000 */
[----:B0-----:R-:W-:-:S03]  /*4330*/  F2FP.BF16.F32.PACK_AB R15, R17, R70 ;  /* 0x00000046110f723e */ /* 0x001fc600000010ff */
[----:B------:R-:W-:Y:S02]  /*4340*/  FADD.FTZ R70, R70, R3 ;  /* 0x0000000346467221 */ /* 0x000fe40000010000 */
[----:B------:R3:W-:Y:S02]  /*4350*/  STSM.16.M88.4 [R2+0x6000], R12 ;  /* 0x0060000c02007844 */ /* 0x0007e40000000200 */
[----:B------:R-:W-:Y:S01]  /*4360*/  FADD.FTZ R3, R17, R70 ;  /* 0x0000004611037221 */ /* 0x000fe20000010000 */
[----:B------:R0:W-:Y:S06]  /*4370*/  MEMBAR.ALL.CTA ;  /* 0x0000000000007992 */ /* 0x0001ec0000008000 */
[----:B0-----:R-:W0:Y:S02]  /*4380*/  FENCE.VIEW.ASYNC.S ;  /* 0x00000000000073c6 */ /* 0x001e240000000000 */
[----:B0-----:R-:W-:Y:S01]  /*4390*/  NOP ;  /* 0x0000000000007918 */ /* 0x001fe20000000000 */
[----:B------:R-:W-:Y:S05]  /*43a0*/  @!P1 BRA `(.L_x_11927) ;  /* 0x0000003000d09947 */ /* 0x000fea0003800000 */
[----:B---3--:R-:W-:Y:S01]  /*43b0*/  IMAD.MOV.U32 R13, RZ, RZ, R76 ;  /* 0x000000ffff0d7224 */ /* 0x008fe200078e004c */
[----:B------:R-:W-:Y:S01]  /*43c0*/  MOV R135, RZ ;  /* 0x000000ff00877202 */ /* 0x000fe20000000f00 */
[----:B------:R-:W-:Y:S01]  /*43d0*/  IMAD.MOV.U32 R12, RZ, RZ, R71 ;  /* 0x000000ffff0c7224 */ /* 0x000fe200078e0047 */
[----:B------:R-:W-:Y:S01]  /*43e0*/  UMOV UR42, URZ ;  /* 0x0000003f002a7c82 */ /* 0x000fe20008000000 */
[----:B------:R-:W-:Y:S01]  /*43f0*/  UMOV UR5, URZ ;  /* 0x0000003f00057c82 */ /* 0x000fe20008000000 */
[----:B------:R-:W-:Y:S01]  /*4400*/  ULDC UR34, c[0x0][0x288] ;  /* 0x0000a20000227ab9 */ /* 0x000fe20000000800 */
[----:B------:R-:W-:Y:S01]  /*4410*/  ULDC UR33, c[0x0][0x2f0] ;  /* 0x0000bc0000217ab9 */ /* 0x000fe20000000800 */
[----:B------:R-:W-:Y:S01]  /*4420*/  ULDC UR7, c[0x0][0x9d8] ;  /* 0x0002760000077ab9 */ /* 0x000fe20000000800 */
[----:B------:R-:W-:-:S05]  /*4430*/  ULDC UR35, c[0x0][0x988] ;  /* 0x0002620000237ab9 */ /* 0x000fca0000000800 */
.L_x_11938:
        /* <DEDUP_REMOVED lines=8> */
.L_x_11929:
        /* <DEDUP_REMOVED lines=9> */
.L_x_11930:
[----:B-1----:R-:W-:Y:S05]  /*4550*/  @P1 BRA `(.L_x_11928) ;  /* 0x0000000000081947 */ /* 0x002fea0003800000 */
[----:B------:R-:W1:Y:S02]  /*4560*/  SYNCS.PHASECHK.TRANS64.TRYWAIT P1, [UR4+0x2d830], R14 ;  /* 0x02d8300eff0075a7 */ /* 0x000e640008020144 */
[----:B-1----:R-:W-:Y:S05]  /*4570*/  @!P1 BRA `(.L_x_11931) ;  /* 0x000000b400dc9947 */ /* 0x002fea0003800000 */
.L_x_11928:
        /* <DEDUP_REMOVED lines=42> */
.L_x_11933:
[----:B------:R-:W-:Y:S01]  /*4820*/  ULEA UR10, UR5, UR38, 0x3 ;  /* 0x00000026050a7291 */ /* 0x000fe2000f8e183f */
[----:B------:R-:W-:-:S05]  /*4830*/  IMAD.U32 R14, RZ, RZ, UR42 ;  /* 0x0000002aff0e7e24 */ /* 0x000fca000f8e00ff */
[----:B------:R-:W-:-:S04]  /*4840*/  SHF.L.U32 R14, R14, 0x1f, RZ ;  /* 0x0000001f0e0e7819 */ /* 0x000fc800000006ff */
[----:B------:R0:W1:Y:S01]  /*4850*/  SYNCS.PHASECHK.TRANS64.TRYWAIT P1, [UR10+0x2d850], R14 ;  /* 0x02d8500eff0075a7 */ /* 0x000062000802014a */
[----:B------:R-:W-:Y:S05]  /*4860*/  @!P0 BRA `(.L_x_11934) ;  /* 0x0000000000048947 */ /* 0x000fea0003800000 */
[----:B------:R-:W-:Y:S01]  /*4870*/  BPT.TRAP 0x1 ;  /* 0x000000040000795c */ /* 0x000fe20000300000 */
.L_x_11934:
[----:B-1----:R-:W-:Y:S05]  /*4880*/  @P1 BRA `(.L_x_11932) ;  /* 0x0000000000081947 */ /* 0x002fea0003800000 */
[----:B------:R-:W1:Y:S02]  /*4890*/  SYNCS.PHASECHK.TRANS64.TRYWAIT P1, [UR10+0x2d850], R14 ;  /* 0x02d8500eff0075a7 */ /* 0x000e64000802014a */
[----:B-1----:R-:W-:Y:S05]  /*48a0*/  @!P1 BRA `(.L_x_11935) ;  /* 0x000000b400289947 */ /* 0x002fea0003800000 */
.L_x_11932:
        /* <DEDUP_REMOVED lines=71> */
.L_x_11936:
[----:B------:R-:W-:Y:S01]  /*4d20*/  UISETP.NE.AND UP0, UPT, UR41, URZ, UPT ;  /* 0x0000003f2900728c */ /* 0x000fe2000bf05270 */
[----:B------:R-:W-:Y:S01]  /*4d30*/  FMUL.FTZ R17, R30, UR7 ;  /* 0x000000071e117c20 */ /* 0x000fe20008410000 */
[----:B------:R-:W-:Y:S01]  /*4d40*/  MOV R137, R10 ;  /* 0x0000000a00897202 */ /* 0x000fe20000000f00 */
[----:B------:R-:W-:Y:S01]  /*4d50*/  FMUL.FTZ R144, R33, UR7 ;  /* 0x0000000721907c20 */ /* 0x000fe20008410000 */
[----:B------:R-:W-:Y:S01]  /*4d60*/  FMUL.FTZ R140, R24, UR7 ;  /* 0x00000007188c7c20 */ /* 0x000fe20008410000 */
[----:B------:R-:W-:Y:S01]  /*4d70*/  IMAD.MOV.U32 R136, RZ, RZ, -0x2 ;  /* 0xfffffffeff887424 */ /* 0x000fe200078e00ff */
[----:B------:R-:W-:Y:S01]  /*4d80*/  PLOP3.LUT P1, PT, PT, PT, UP0, 0x80, 0x0 ;  /* 0x000000000000781c */ /* 0x000fe20003f2f008 */
[----:B------:R-:W-:Y:S01]  /*4d90*/  FMUL.FTZ R139, R25, UR7 ;  /* 0x00000007198b7c20 */ /* 0x000fe20008410000 */
[----:B------:R-:W-:Y:S01]  /*4da0*/  PLOP3.LUT P2, PT, PT, PT, UP0, 0x80, 0x0 ;  /* 0x000000000000781c */ /* 0x000fe20003f4f008 */
[----:B------:R-:W-:Y:S01]  /*4db0*/  FMUL.FTZ R20, R35, UR7 ;  /* 0x0000000723147c20 */ /* 0x000fe20008410000 */
[----:B------:R-:W1:Y:S01]  /*4dc0*/  MUFU.TANH R140, R140 ;  /* 0x0000008c008c7308 */ /* 0x000e620000002400 */
[----:B------:R-:W-:Y:S01]  /*4dd0*/  @UP0 ULDC UR10, c[0x0][0x44c] ;  /* 0x00011300000a0ab9 */ /* 0x000fe20000000800 */
[----:B------:R-:W-:-:S02]  /*4de0*/  IMAD.U32 R35, RZ, RZ, UR33 ;  /* 0x00000021ff237e24 */ /* 0x000fc4000f8e00ff */
[----:B------:R-:W-:Y:S01]  /*4df0*/  FMUL.FTZ R138, R28, UR7 ;  /* 0x000000071c8a7c20 */ /* 0x000fe20008410000 */
[----:B------:R-:W-:Y:S01]  /*4e00*/  FMUL.FTZ R143, R29, UR7 ;  /* 0x000000071d8f7c20 */ /* 0x000fe20008410000 */
[----:B------:R-:W-:Y:S01]  /*4e10*/  FMUL.FTZ R145, R32, UR7 ;  /* 0x0000000720917c20 */ /* 0x000fe20008410000 */
[----:B------:R-:W-:Y:S01]  /*4e20*/  FMUL.FTZ R36, R36, UR7 ;  /* 0x0000000724247c20 */ /* 0x000fe20008410000 */
[----:B------:R-:W-:Y:S01]  /*4e30*/  FMUL.FTZ R19, R34, UR7 ;  /* 0x0000000722137c20 */ /* 0x000fe20008410000 */
[----:B------:R-:W2:Y:S01]  /*4e40*/  MUFU.TANH R139, R139 ;  /* 0x0000008b008b7308 */ /* 0x000ea20000002400 */
[----:B------:R-:W-:Y:S01]  /*4e50*/  @P1 IMAD.HI.U32 R30, R10, UR10, RZ ;  /* 0x0000000a0a1e1c27 */ /* 0x000fe2000f8e00ff */
[----:B------:R-:W-:-:S03]  /*4e60*/  @UP0 ULDC UR10, c[0x0][0x450] ;  /* 0x00011400000a0ab9 */ /* 0x000fc60000000800 */
[----:B------:R-:W-:Y:S01]  /*4e70*/  FMUL.FTZ R37, R37, UR7 ;  /* 0x0000000725257c20 */ /* 0x000fe20008410000 */
[----:B------:R-:W-:Y:S01]  /*4e80*/  FMUL.FTZ R21, R38, UR7 ;  /* 0x0000000726157c20 */ /* 0x000fe20008410000 */
[----:B------:R-:W-:Y:S01]  /*4e90*/  FMUL.FTZ R38, R40, UR7 ;  /* 0x0000000728267c20 */ /* 0x000fe20008410000 */
[----:B------:R-:W-:Y:S01]  /*4ea0*/  @P2 SHF.R.U32.HI R137, RZ, UR10, R30 ;  /* 0x0000000aff892c19 */ /* 0x000fe2000801161e */
[----:B------:R-:W-:Y:S01]  /*4eb0*/  UMOV UR10, 0xffffff80 ;  /* 0xffffff80000a7882 */ /* 0x000fe20000000000 */
[----:B------:R-:W3:Y:S01]  /*4ec0*/  MUFU.TANH R138, R138 ;  /* 0x0000008a008a7308 */ /* 0x000ee20000002400 */
[----:B------:R-:W-:Y:S01]  /*4ed0*/  UIMAD UR10, UR39, UR10, 0x1 ;  /* 0x00000001270a74a4 */ /* 0x000fe2000f8e020a */
[----:B------:R-:W-:Y:S01]  /*4ee0*/  FMUL.FTZ R40, R44, UR7 ;  /* 0x000000072c287c20 */ /* 0x000fe20008410000 */
[----:B------:R-:W4:Y:S01]  /*4ef0*/  SHFL.IDX PT, R33, R137, RZ, 0x1c1f ;  /* 0x001c1fff89217589 */ /* 0x000f2200000e0000 */
[----:B------:R-:W-:Y:S01]  /*4f00*/  FMUL.FTZ R44, R52, UR7 ;  /* 0x00000007342c7c20 */ /* 0x000fe20008410000 */
[----:B------:R-:W-:Y:S01]  /*4f10*/  FMUL.FTZ R22, R39, UR7 ;  /* 0x0000000727167c20 */ /* 0x000fe20008410000 */
[----:B------:R-:W-:Y:S01]  /*4f20*/  FMUL.FTZ R39, R41, UR7 ;  /* 0x0000000729277c20 */ /* 0x000fe20008410000 */
[----:B------:R-:W-:Y:S01]  /*4f30*/  IMAD R136, R11, R136, UR10 ;  /* 0x0000000a0b887e24 */ /* 0x000fe2000f8e0288 */
[----:B------:R-:W5:Y:S01]  /*4f40*/  MUFU.TANH R143, R143 ;  /* 0x0000008f008f7308 */ /* 0x000f620000002400 */
[----:B------:R-:W-:Y:S01]  /*4f50*/  FMUL.FTZ R28, R51, UR7 ;  /* 0x00000007331c7c20 */ /* 0x000fe20008410000 */
[----:B------:R-:W-:Y:S01]  /*4f60*/  FMUL.FTZ R41, R45, UR7 ;  /* 0x000000072d297c20 */ /* 0x000fe20008410000 */
[----:B------:R-:W-:-:S02]  /*4f70*/  IMAD R136, R35, UR40, R136 ;  /* 0x0000002823887c24 */ /* 0x000fc4000f8e0288 */
        /* <DEDUP_REMOVED lines=10> */
[----:B0-----:R-:W-:Y:S01]  /*5020*/  FMUL.FTZ R14, R26, UR7 ;  /* 0x000000071a0e7c20 */ /* 0x001fe20008410000 */
[----:B------:R-:W-:Y:S01]  /*5030*/  FMUL.FTZ R26, R47, UR7 ;  /* 0x000000072f1a7c20 */ /* 0x000fe20008410000 */
[----:B------:R-:W0:Y:S01]  /*5040*/  MUFU.TANH R144, R144 ;  /* 0x0000009000907308 */ /* 0x000e220000002400 */
[----:B------:R-:W-:Y:S01]  /*5050*/  FMUL.FTZ R47, R57, UR7 ;  /* 0x00000007392f7c20 */ /* 0x000fe20008410000 */
[----:B------:R-:W-:Y:S01]  /*5060*/  FMUL.FTZ R49, R60, UR7 ;  /* 0x000000073c317c20 */ /* 0x000fe20008410000 */
[----:B----4-:R-:W-:Y:S01]  /*5070*/  IADD3 R146, R33, -UR34, R136 ;  /* 0x8000002221927c10 */ /* 0x010fe2000fffe088 */
[----:B------:R-:W-:Y:S01]  /*5080*/  FMUL.FTZ R48, R61, UR7 ;  /* 0x000000073d307c20 */ /* 0x000fe20008410000 */
[----:B------:R-:W-:Y:S01]  /*5090*/  FMUL.FTZ R15, R27, UR7 ;  /* 0x000000071b0f7c20 */ /* 0x000fe20008410000 */
[----:B------:R-:W-:Y:S01]  /*50a0*/  FMUL.FTZ R27, R50, UR7 ;  /* 0x00000007321b7c20 */ /* 0x000fe20008410000 */
[C---:B------:R-:W-:Y:S01]  /*50b0*/  ISETP.GT.AND P1, PT, R146.reuse, RZ, PT ;  /* 0x000000ff9200720c */ /* 0x040fe20003f24270 */
[----:B------:R-:W4:Y:S01]  /*50c0*/  MUFU.TANH R36, R36 ;  /* 0x0000002400247308 */ /* 0x000f220000002400 */
[----:B------:R-:W-:Y:S01]  /*50d0*/  ISETP.GT.AND P2, PT, R146, 0x1, PT ;  /* 0x000000019200780c */ /* 0x000fe20003f44270 */
[----:B------:R-:W-:Y:S01]  /*50e0*/  FMUL.FTZ R50, R64, UR7 ;  /* 0x0000000740327c20 */ /* 0x000fe20008410000 */
[----:B-1----:R-:W-:Y:S01]  /*50f0*/  FSEL R140, R140, -INF , P1 ;  /* 0xff8000008c8c7808 */ /* 0x002fe20000800000 */
[----:B------:R-:W-:Y:S01]  /*5100*/  FMUL.FTZ R18, R31, UR7 ;  /* 0x000000071f127c20 */ /* 0x000fe20008410000 */
[----:B------:R-:W-:Y:S01]  /*5110*/  ISETP.GT.AND P1, PT, R146, 0x8, PT ;  /* 0x000000089200780c */ /* 0x000fe20003f24270 */
[----:B------:R-:W-:Y:S01]  /*5120*/  FMUL.FTZ R31, R58, UR7 ;  /* 0x000000073a1f7c20 */ /* 0x000fe20008410000 */
[----:B--2---:R-:W-:Y:S01]  /*5130*/  FSEL R139, R139, -INF , P2 ;  /* 0xff8000008b8b7808 */ /* 0x004fe20001000000 */
[----:B------:R-:W1:Y:S01]  /*5140*/  MUFU.TANH R37, R37 ;  /* 0x0000002500257308 */ /* 0x000e620000002400 */
[----:B------:R-:W-:Y:S01]  /*5150*/  FMNMX.FTZ R34, R140, R12, !PT ;  /* 0x0000000c8c227209 */ /* 0x000fe20007810000 */
[----:B------:R-:W-:Y:S01]  /*5160*/  FMUL.FTZ R32, R59, UR7 ;  /* 0x000000073b207c20 */ /* 0x000fe20008410000 */
[----:B------:R-:W-:Y:S01]  /*5170*/  ISETP.GT.AND P2, PT, R146, 0x9, PT ;  /* 0x000000099200780c */ /* 0x000fe20003f44270 */
[----:B------:R-:W-:Y:S01]  /*5180*/  FMUL.FTZ R80, R80, UR7 ;  /* 0x0000000750507c20 */ /* 0x000fe20008410000 */
[----:B---3--:R-:W-:Y:S01]  /*5190*/  FSEL R138, R138, -INF , P1 ;  /* 0xff8000008a8a7808 */ /* 0x008fe20000800000 */
[----:B------:R-:W-:Y:S01]  /*51a0*/  FMUL.FTZ R81, R81, UR7 ;  /* 0x0000000751517c20 */ /* 0x000fe20008410000 */
[----:B------:R-:W-:Y:S01]  /*51b0*/  FMNMX.FTZ R35, R139, R34, !PT ;  /* 0x000000228b237209 */ /* 0x000fe20007810000 */
[----:B------:R-:W2:Y:S01]  /*51c0*/  MUFU.TANH R38, R38 ;  /* 0x0000002600267308 */ /* 0x000ea20000002400 */
[----:B------:R-:W-:Y:S01]  /*51d0*/  ISETP.GT.AND P1, PT, R146, 0x10, PT ;  /* 0x000000109200780c */ /* 0x000fe20003f24270 */
[----:B------:R-:W-:Y:S01]  /*51e0*/  FMUL.FTZ R84, R84, UR7 ;  /* 0x0000000754547c20 */ /* 0x000fe20008410000 */
[----:B-----5:R-:W-:Y:S01]  /*51f0*/  FSEL R33, R143, -INF , P2 ;  /* 0xff8000008f217808 */ /* 0x020fe20001000000 */
[----:B------:R-:W-:Y:S01]  /*5200*/  FMUL.FTZ R85, R85, UR7 ;  /* 0x0000000755557c20 */ /* 0x000fe20008410000 */
[----:B------:R-:W-:Y:S01]  /*5210*/  FMNMX.FTZ R52, R138, R35, !PT ;  /* 0x000000238a347209 */ /* 0x000fe20007810000 */
[----:B------:R-:W-:Y:S01]  /*5220*/  FMUL.FTZ R63, R63, UR7 ;  /* 0x000000073f3f7c20 */ /* 0x000fe20008410000 */
[C---:B------:R-:W-:Y:S01]  /*5230*/  ISETP.GT.AND P2, PT, R146.reuse, 0x11, PT ;  /* 0x000000119200780c */ /* 0x040fe20003f44270 */
[----:B------:R-:W3:Y:S01]  /*5240*/  MUFU.TANH R39, R39 ;  /* 0x0000002700277308 */ /* 0x000ee20000002400 */
[----:B------:R-:W-:Y:S01]  /*5250*/  FSEL R34, R145, -INF , P1 ;  /* 0xff80000091227808 */ /* 0x000fe20000800000 */
[----:B------:R-:W5:Y:S01]  /*5260*/  S2UR UR11, SR_CgaCtaId ;  /* 0x00000000000b79c3 */ /* 0x000f620000008800 */
[----:B------:R-:W-:Y:S01]  /*5270*/  FMNMX.FTZ R51, R33, R52, !PT ;  /* 0x0000003421337209 */ /* 0x000fe20007810000 */
[----:B------:R-:W-:Y:S01]  /*5280*/  ULEA UR10, UR4, UR38, 0x3 ;  /* 0x00000026040a7291 */ /* 0x000fe2000f8e183f */
[----:B------:R-:W-:-:S02]  /*5290*/  ISETP.GT.AND P1, PT, R146, 0x18, PT ;  /* 0x000000189200780c */ /* 0x000fc40003f24270 */
[----:B0-----:R-:W-:Y:S01]  /*52a0*/  FSEL R35, R144, -INF , P2 ;  /* 0xff80000090237808 */ /* 0x001fe20001000000 */
[----:B------:R-:W0:Y:S01]  /*52b0*/  MUFU.TANH R40, R40 ;  /* 0x0000002800287308 */ /* 0x000e220000002400 */
[----:B------:R-:W-:Y:S01]  /*52c0*/  FMNMX.FTZ R52, R34, R51, !PT ;  /* 0x0000003322347209 */ /* 0x000fe20007810000 */
[----:B------:R-:W-:Y:S01]  /*52d0*/  FMUL.FTZ R51, R65, UR7 ;  /* 0x0000000741337c20 */ /* 0x000fe20008410000 */
[----:B------:R-:W-:Y:S01]  /*52e0*/  ISETP.GT.AND P2, PT, R146, 0x19, PT ;  /* 0x000000199200780c */ /* 0x000fe20003f44270 */
[----:B------:R-:W-:Y:S01]  /*52f0*/  UIADD3 UR10, UR10, 0x2d840, URZ ;  /* 0x0002d8400a0a7890 */ /* 0x000fe2000fffe03f */
[----:B----4-:R-:W-:Y:S02]  /*5300*/  FSEL R36, R36, -INF , P1 ;  /* 0xff80000024247808 */ /* 0x010fe40000800000 */
        /* <DEDUP_REMOVED lines=10> */
[----:B--2---:R-:W-:Y:S01]  /*53b0*/  FSEL R38, R38, -INF , P1 ;  /* 0xff80000026267808 */ /* 0x004fe20000800000 */
[----:B-----5:R-:W-:Y:S01]  /*53c0*/  UPRMT UR10, UR11, 0x654, UR10 ;  /* 0x000006540b0a7896 */ /* 0x020fe2000800000a */
[----:B------:R-:W-:-:S02]  /*53d0*/  FMNMX.FTZ R53, R37, R54, !PT ;  /* 0x0000003625357209 */ /* 0x000fc40007810000 */
[----:B------:R-:W-:Y:S02]  /*53e0*/  ISETP.GT.AND P1, PT, R146, 0x28, PT ;  /* 0x000000289200780c */ /* 0x000fe40003f24270 */
[----:B---3--:R-:W-:Y:S01]  /*53f0*/  FSEL R39, R39, -INF , P2 ;  /* 0xff80000027277808 */ /* 0x008fe20001000000 */
[----:B------:R-:W2:Y:S01]  /*5400*/  MUFU.TANH R43, R43 ;  /* 0x0000002b002b7308 */ /* 0x000ea20000002400 */
[----:B------:R-:W-:Y:S01]  /*5410*/  FMNMX.FTZ R54, R38, R53, !PT ;  /* 0x0000003526367209 */ /* 0x000fe20007810000 */
[----:B------:R-:W-:Y:S01]  /*5420*/  FMUL.FTZ R53, R69, UR7 ;  /* 0x0000000745357c20 */ /* 0x000fe20008410000 */
[----:B------:R-:W-:Y:S01]  /*5430*/  ISETP.GT.AND P2, PT, R146, 0x29, PT ;  /* 0x000000299200780c */ /* 0x000fe20003f44270 */
[----:B------:R-:W-:Y:S01]  /*5440*/  SYNCS.ARRIVE.TRANS64.RED.A1T0 RZ, [UR10], RZ ;  /* 0x000000ffffff79a7 */ /* 0x000fe2000810040a */
[----:B0-----:R-:W-:Y:S02]  /*5450*/  FSEL R40, R40, -INF , P1 ;  /* 0xff80000028287808 */ /* 0x001fe40000800000 */
[----:B------:R-:W-:Y:S01]  /*5460*/  FMNMX.FTZ R55, R39, R54, !PT ;  /* 0x0000003627377209 */ /* 0x000fe20007810000 */
[----:B------:R-:W0:Y:S01]  /*5470*/  MUFU.TANH R44, R44 ;  /* 0x0000002c002c7308 */ /* 0x000e220000002400 */
[----:B------:R-:W-:-:S02]  /*5480*/  ISETP.GT.AND P1, PT, R146, 0x30, PT ;  /* 0x000000309200780c */ /* 0x000fc40003f24270 */
[----:B----4-:R-:W-:Y:S02]  /*5490*/  FSEL R41, R41, -INF , P2 ;  /* 0xff80000029297808 */ /* 0x010fe40001000000 */
[----:B------:R-:W-:Y:S01]  /*54a0*/  FMNMX.FTZ R54, R40, R55, !PT ;  /* 0x0000003728367209 */ /* 0x000fe20007810000 */
[----:B------:R-:W-:Y:S01]  /*54b0*/  FMUL.FTZ R55, R72, UR7 ;  /* 0x0000000748377c20 */ /* 0x000fe20008410000 */
[----:B------:R-:W-:Y:S01]  /*54c0*/  ISETP.GT.AND P2, PT, R146, 0x31, PT ;  /* 0x000000319200780c */ /* 0x000fe20003f44270 */
[----:B------:R-:W3:Y:S01]  /*54d0*/  MUFU.TANH R45, R45 ;  /* 0x0000002d002d7308 */ /* 0x000ee20000002400 */
[----:B-1----:R-:W-:Y:S02]  /*54e0*/  FSEL R42, R42, -INF , P1 ;  /* 0xff8000002a2a7808 */ /* 0x002fe40000800000 */
[----:B------:R-:W-:Y:S01]  /*54f0*/  FMNMX.FTZ R57, R41, R54, !PT ;  /* 0x0000003629397209 */ /* 0x000fe20007810000 */
[----:B------:R-:W-:Y:S01]  /*5500*/  FMUL.FTZ R54, R73, UR7 ;  /* 0x0000000749367c20 */ /* 0x000fe20008410000 */
[----:B------:R-:W-:Y:S01]  /*5510*/  ISETP.GT.AND P1, PT, R146, 0x38, PT ;  /* 0x000000389200780c */ /* 0x000fe20003f24270 */
[----:B------:R-:W-:Y:S01]  /*5520*/  FMUL.FTZ R73, R82, UR7 ;  /* 0x0000000752497c20 */ /* 0x000fe20008410000 */
[----:B--2---:R-:W-:Y:S01]  /*5530*/  FSEL R43, R43, -INF , P2 ;  /* 0xff8000002b2b7808 */ /* 0x004fe20001000000 */
[----:B------:R-:W1:Y:S01]  /*5540*/  MUFU.TANH R46, R46 ;  /* 0x0000002e002e7308 */ /* 0x000e620000002400 */
[----:B------:R-:W-:-:S02]  /*5550*/  FMNMX.FTZ R56, R42, R57, !PT ;  /* 0x000000392a387209 */ /* 0x000fc40007810000 */
[----:B------:R-:W-:Y:S02]  /*5560*/  ISETP.GT.AND P2, PT, R146, 0x39, PT ;  /* 0x000000399200780c */ /* 0x000fe40003f44270 */
[----:B0-----:R-:W-:Y:S02]  /*5570*/  FSEL R44, R44, -INF , P1 ;  /* 0xff8000002c2c7808 */ /* 0x001fe40000800000 */
[----:B------:R-:W-:Y:S01]  /*5580*/  FMNMX.FTZ R57, R43, R56, !PT ;  /* 0x000000382b397209 */ /* 0x000fe20007810000 */
[----:B------:R-:W0:Y:S01]  /*5590*/  MUFU.TANH R47, R47 ;  /* 0x0000002f002f7308 */ /* 0x000e220000002400 */
[----:B------:R-:W-:Y:S01]  /*55a0*/  ISETP.GT.AND P1, PT, R146, 0x40, PT ;  /* 0x000000409200780c */ /* 0x000fe20003f24270 */
[----:B------:R-:W-:Y:S01]  /*55b0*/  FMUL.FTZ R56, R76, UR7 ;  /* 0x000000074c387c20 */ /* 0x000fe20008410000 */
[----:B---3--:R-:W-:Y:S02]  /*55c0*/  FSEL R45, R45, -INF , P2 ;  /* 0xff8000002d2d7808 */ /* 0x008fe40001000000 */
[----:B------:R-:W-:-:S02]  /*55d0*/  FMNMX.FTZ R58, R44, R57, !PT ;  /* 0x000000392c3a7209 */ /* 0x000fc40007810000 */
[----:B------:R-:W-:Y:S01]  /*55e0*/  ISETP.GT.AND P2, PT, R146, 0x41, PT ;  /* 0x000000419200780c */ /* 0x000fe20003f44270 */
[----:B------:R-:W2:Y:S01]  /*55f0*/  MUFU.TANH R49, R49 ;  /* 0x0000003100317308 */ /* 0x000ea20000002400 */
[----:B-1----:R-:W-:Y:S02]  /*5600*/  FSEL R46, R46, -INF , P1 ;  /* 0xff8000002e2e7808 */ /* 0x002fe40000800000 */
[----:B------:R-:W-:Y:S02]  /*5610*/  FMNMX.FTZ R57, R45, R58, !PT ;  /* 0x0000003a2d397209 */ /* 0x000fe40007810000 */
[----:B------:R-:W-:Y:S02]  /*5620*/  ISETP.GT.AND P1, PT, R146, 0x48, PT ;  /* 0x000000489200780c */ /* 0x000fe40003f24270 */
[----:B------:R-:W-:Y:S01]  /*5630*/  FMNMX.FTZ R58, R46, R57, !PT ;  /* 0x000000392e3a7209 */ /* 0x000fe20007810000 */
[----:B------:R-:W1:Y:S01]  /*5640*/  MUFU.TANH R48, R48 ;  /* 0x0000003000307308 */ /* 0x000e620000002400 */
[----:B0-----:R-:W-:Y:S01]  /*5650*/  FSEL R47, R47, -INF , P2 ;  /* 0xff8000002f2f7808 */ /* 0x001fe20001000000 */
[----:B------:R-:W-:Y:S01]  /*5660*/  FMUL.FTZ R57, R77, UR7 ;  /* 0x000000074d397c20 */ /* 0x000fe20008410000 */
        /* <DEDUP_REMOVED lines=37> */
[----:B------:R-:W-:Y:S01]  /*58c0*/  FMNMX.FTZ R60, R56, R59, !PT ;  /* 0x0000003b383c7209 */ /* 0x000fe20007810000 */
[----:B------:R-:W-:Y:S02]  /*58d0*/  FMUL.FTZ R59, R62, UR7 ;  /* 0x000000073e3b7c20 */ /* 0x000fe40008410000 */
[----:B------:R-:W0:Y:S01]  /*58e0*/  MUFU.TANH R81, R81 ;  /* 0x0000005100517308 */ /* 0x000e220000002400 */
[----:B--2---:R-:W-:Y:S02]  /*58f0*/  FSEL R57, R57, -INF , P2 ;  /* 0xff80000039397808 */ /* 0x004fe40001000000 */
[----:B------:R-:W-:-:S02]  /*5900*/  ISETP.GT.AND P2, PT, R146, 0x71, PT ;  /* 0x000000719200780c */ /* 0x000fc40003f44270 */
        /* <DEDUP_REMOVED lines=10> */
[----:B--2---:R-:W-:-:S04]  /*59b0*/  FSEL R61, R84, -INF , P1 ;  /* 0xff800000543d7808 */ /* 0x004fc80000800000 */
[----:B------:R-:W-:Y:S01]  /*59c0*/  FMNMX.FTZ R65, R61, R64, !PT ;  /* 0x000000403d417209 */ /* 0x000fe20007810000 */
[----:B------:R-:W-:Y:S01]  /*59d0*/  FMUL.FTZ R64, R66, UR7 ;  /* 0x0000000742407c20 */ /* 0x000fe20008410000 */
[----:B------:R-:W-:Y:S01]  /*59e0*/  FMUL.FTZ R66, R70, UR7 ;  /* 0x0000000746427c20 */ /* 0x000fe20008410000 */
[----:B------:R-:W2:Y:S01]  /*59f0*/  MUFU.TANH R15, R15 ;  /* 0x0000000f000f7308 */ /* 0x000ea20000002400 */
[----:B-1----:R-:W-:Y:S01]  /*5a00*/  FSEL R62, R85, -INF , P2 ;  /* 0xff800000553e7808 */ /* 0x002fe20001000000 */
[----:B------:R-:W-:-:S03]  /*5a10*/  FMUL.FTZ R70, R78, UR7 ;  /* 0x000000074e467c20 */ /* 0x000fc60008410000 */
[----:B------:R-:W-:Y:S01]  /*5a20*/  FMNMX.FTZ R72, R62, R65, !PT ;  /* 0x000000413e487209 */ /* 0x000fe20007810000 */
[----:B------:R-:W-:Y:S01]  /*5a30*/  FMUL.FTZ R65, R67, UR7 ;  /* 0x0000000743417c20 */ /* 0x000fe20008410000 */
[----:B------:R-:W-:Y:S01]  /*5a40*/  FMUL.FTZ R67, R71, UR7 ;  /* 0x0000000747437c20 */ /* 0x000fe20008410000 */
[----:B------:R-:W1:Y:S02]  /*5a50*/  MUFU.TANH R17, R17 ;  /* 0x0000001100117308 */ /* 0x000e640000002400 */
[----:B------:R-:W3:Y:S06]  /*5a60*/  SHFL.BFLY PT, R69, R72, 0x2, 0x1f ;  /* 0x0c401f0048457f89 */ /* 0x000eec00000e0000 */
[----:B------:R-:W4:Y:S08]  /*5a70*/  MUFU.TANH R18, R18 ;  /* 0x0000001200127308 */ /* 0x000f300000002400 */
[----:B------:R-:W5:Y:S08]  /*5a80*/  MUFU.TANH R19, R19 ;  /* 0x0000001300137308 */ /* 0x000f700000002400 */
[----:B------:R-:W5:Y:S01]  /*5a90*/  MUFU.TANH R20, R20 ;  /* 0x0000001400147308 */ /* 0x000f620000002400 */
[----:B---3--:R-:W-:Y:S01]  /*5aa0*/  FMNMX.FTZ R76, R72, R69, !PT ;  /* 0x00000045484c7209 */ /* 0x008fe20007810000 */
[----:B------:R-:W-:Y:S01]  /*5ab0*/  FMUL.FTZ R69, R75, UR7 ;  /* 0x000000074b457c20 */ /* 0x000fe20008410000 */
[----:B------:R-:W-:Y:S01]  /*5ac0*/  FMUL.FTZ R72, R79, UR7 ;  /* 0x000000074f487c20 */ /* 0x000fe20008410000 */
[----:B------:R-:W3:Y:S01]  /*5ad0*/  SHFL.IDX PT, R75, R137, 0x1, 0x1c1f ;  /* 0x003c1f00894b7f89 */ /* 0x000ee200000e0000 */
[----:B------:R-:W-:-:S03]  /*5ae0*/  FMUL.FTZ R79, R87, UR7 ;  /* 0x00000007574f7c20 */ /* 0x000fc60008410000 */
[----:B------:R-:W5:Y:S01]  /*5af0*/  MUFU.TANH R21, R21 ;  /* 0x0000001500157308 */ /* 0x000f620000002400 */
[----:B------:R-:W0:Y:S07]  /*5b00*/  SHFL.BFLY PT, R71, R76, 0x1, 0x1f ;  /* 0x0c201f004c477f89 */ /* 0x000e2e00000e0000 */
[----:B------:R-:W5:Y:S08]  /*5b10*/  MUFU.TANH R22, R22 ;  /* 0x0000001600167308 */ /* 0x000f700000002400 */
[----:B------:R-:W5:Y:S01]  /*5b20*/  MUFU.TANH R23, R23 ;  /* 0x0000001700177308 */ /* 0x000f620000002400 */
[----:B---3--:R-:W-:-:S07]  /*5b30*/  IADD3 R80, R75, -UR34, R136 ;  /* 0x800000224b507c10 */ /* 0x008fce000fffe088 */
[----:B------:R-:W3:Y:S01]  /*5b40*/  MUFU.TANH R24, R24 ;  /* 0x0000001800187308 */ /* 0x000ee20000002400 */
[----:B0-----:R-:W-:Y:S01]  /*5b50*/  FMNMX.FTZ R71, R76, R71, !PT ;  /* 0x000000474c477209 */ /* 0x001fe20007810000 */
[----:B------:R-:W-:Y:S01]  /*5b60*/  FMUL.FTZ R76, R86, UR7 ;  /* 0x00000007564c7c20 */ /* 0x000fe20008410000 */
[C---:B------:R-:W-:Y:S02]  /*5b70*/  ISETP.GT.AND P2, PT, R80.reuse, RZ, PT ;  /* 0x000000ff5000720c */ /* 0x040fe40003f44270 */
[----:B------:R-:W-:Y:S01]  /*5b80*/  ISETP.GT.AND P3, PT, R80, 0x1, PT ;  /* 0x000000015000780c */ /* 0x000fe20003f64270 */
[C---:B------:R-:W-:Y:S01]  /*5b90*/  FMUL.FTZ R78, R71.reuse, UR35 ;  /* 0x00000023474e7c20 */ /* 0x040fe20008410000 */
[----:B------:R-:W-:Y:S01]  /*5ba0*/  FSEL R14, R14, -INF , P2 ;  /* 0xff8000000e0e7808 */ /* 0x000fe20001000000 */
[----:B------:R-:W0:Y:S01]  /*5bb0*/  MUFU.TANH R25, R25 ;  /* 0x0000001900197308 */ /* 0x000e220000002400 */
[----:B------:R-:W-:Y:S02]  /*5bc0*/  FSETP.NEU.FTZ.AND P1, PT, R71, -INF , PT ;  /* 0xff8000004700780b */ /* 0x000fe40003f3d000 */
[----:B------:R-:W-:-:S02]  /*5bd0*/  ISETP.GT.AND P2, PT, R80, 0x8, PT ;  /* 0x000000085000780c */ /* 0x000fc40003f44270 */
[----:B--2---:R-:W-:Y:S02]  /*5be0*/  FSEL R81, R15, -INF , P3 ;  /* 0xff8000000f517808 */ /* 0x004fe40001800000 */
[----:B------:R-:W-:Y:S01]  /*5bf0*/  FMNMX.FTZ R82, R14, R13, !PT ;  /* 0x0000000d0e527209 */ /* 0x000fe20007810000 */
[----:B------:R-:W2:Y:S01]  /*5c00*/  MUFU.TANH R26, R26 ;  /* 0x0000001a001a7308 */ /* 0x000ea20000002400 */
[----:B------:R-:W-:Y:S02]  /*5c10*/  FSEL R78, R78, RZ, P1 ;  /* 0x000000ff4e4e7208 */ /* 0x000fe40000800000 */
[----:B------:R-:W-:Y:S02]  /*5c20*/  ISETP.GT.AND P3, PT, R80, 0x9, PT ;  /* 0x000000095000780c */ /* 0x000fe40003f64270 */
        /* <DEDUP_REMOVED lines=13> */
[----:B------:R4:W-:Y:S01]  /*5d00*/  MUFU.EX2 R18, R84 ;  /* 0x0000005400127308 */ /* 0x0009e20000000800 */
[----:B------:R-:W-:Y:S01]  /*5d10*/  FMNMX.FTZ R82, R33, R82, !PT ;  /* 0x0000005221527209 */ /* 0x000fe20007810000 */
[--C-:B------:R-:W-:Y:S01]  /*5d20*/  FFMA.FTZ R41, R41, UR35, -R78.reuse ;  /* 0x0000002329297c23 */ /* 0x100fe2000801084e */
[----:B------:R-:W-:Y:S01]  /*5d30*/  ISETP.GT.AND P2, PT, R80, 0x18, PT ;  /* 0x000000185000780c */ /* 0x000fe20003f44270 */
[--C-:B------:R-:W-:Y:S01]  /*5d40*/  FFMA.FTZ R42, R42, UR35, -R78.reuse ;  /* 0x000000232a2a7c23 */ /* 0x100fe2000801084e */
[----:B------:R-:W-:Y:S01]  /*5d50*/  FSEL R34, R20, -INF , P3 ;  /* 0xff80000014227808 */ /* 0x000fe20001800000 */
[--C-:B------:R-:W-:Y:S01]  /*5d60*/  FFMA.FTZ R43, R43, UR35, -R78.reuse ;  /* 0x000000232b2b7c23 */ /* 0x100fe2000801084e */
[----:B------:R-:W-:Y:S01]  /*5d70*/  FMNMX.FTZ R83, R19, R82, !PT ;  /* 0x0000005213537209 */ /* 0x000fe20007810000 */
[----:B------:R5:W-:Y:S01]  /*5d80*/  MUFU.EX2 R20, R85 ;  /* 0x0000005500147308 */ /* 0x000be20000000800 */
[----:B------:R-:W-:Y:S01]  /*5d90*/  ISETP.GT.AND P3, PT, R80, 0x19, PT ;  /* 0x000000195000780c */ /* 0x000fe20003f64270 */
[--C-:B----4-:R-:W-:Y:S01]  /*5da0*/  FFMA.FTZ R84, R35, UR35, -R78.reuse ;  /* 0x0000002323547c23 */ /* 0x110fe2000801084e */
[----:B------:R-:W-:Y:S01]  /*5db0*/  FSEL R21, R21, -INF , P2 ;  /* 0xff80000015157808 */ /* 0x000fe20001000000 */
[--C-:B------:R-:W-:Y:S01]  /*5dc0*/  FFMA.FTZ R44, R44, UR35, -R78.reuse ;  /* 0x000000232c2c7c23 */ /* 0x100fe2000801084e */
[----:B------:R-:W-:Y:S01]  /*5dd0*/  FMNMX.FTZ R82, R34, R83, !PT ;  /* 0x0000005322527209 */ /* 0x000fe20007810000 */
[--C-:B------:R-:W-:Y:S01]  /*5de0*/  FFMA.FTZ R45, R45, UR35, -R78.reuse ;  /* 0x000000232d2d7c23 */ /* 0x100fe2000801084e */
[----:B------:R-:W-:Y:S01]  /*5df0*/  ISETP.GT.AND P2, PT, R80, 0x20, PT ;  /* 0x000000205000780c */ /* 0x000fe20003f44270 */
[----:B------:R-:W-:Y:S01]  /*5e00*/  MUFU.TANH R28, R28 ;  /* 0x0000001c001c7308 */ /* 0x000fe20000002400 */
[----:B------:R-:W-:Y:S01]  /*5e10*/  FSEL R35, R22, -INF , P3 ;  /* 0xff80000016237808 */ /* 0x000fe20001800000 */
[--C-:B-----5:R-:W-:Y:S01]  /*5e20*/  FFMA.FTZ R85, R36, UR35, -R78.reuse ;  /* 0x0000002324557c23 */ /* 0x120fe2000801084e */
[----:B------:R-:W-:Y:S01]  /*5e30*/  FMNMX.FTZ R82, R21, R82, !PT ;  /* 0x0000005215527209 */ /* 0x000fe20007810000 */
[--C-:B------:R-:W-:Y:S01]  /*5e40*/  FFMA.FTZ R46, R46, UR35, -R78.reuse ;  /* 0x000000232e2e7c23 */ /* 0x100fe2000801084e */
[C---:B------:R-:W-:Y:S01]  /*5e50*/  ISETP.GT.AND P3, PT, R80.reuse, 0x21, PT ;  /* 0x000000215000780c */ /* 0x040fe20003f64270 */
[--C-:B------:R-:W-:Y:S01]  /*5e60*/  FFMA.FTZ R47, R47, UR35, -R78.reuse ;  /* 0x000000232f2f7c23 */ /* 0x100fe2000801084e */
[----:B------:R-:W-:Y:S01]  /*5e70*/  FSEL R23, R23, -INF , P2 ;  /* 0xff80000017177808 */ /* 0x000fe20001000000 */
[----:B------:R-:W4:Y:S01]  /*5e80*/  MUFU.TANH R29, R29 ;  /* 0x0000001d001d7308 */ /* 0x000f220000002400 */
[----:B------:R-:W-:Y:S01]  /*5e90*/  FMNMX.FTZ R82, R35, R82, !PT ;  /* 0x0000005223527209 */ /* 0x000fe20007810000 */
[--C-:B------:R-:W-:Y:S01]  /*5ea0*/  FFMA.FTZ R49, R49, UR35, -R78.reuse ;  /* 0x0000002331317c23 */ /* 0x100fe2000801084e */
[----:B------:R-:W-:Y:S01]  /*5eb0*/  ISETP.GT.AND P2, PT, R80, 0x28, PT ;  /* 0x000000285000780c */ /* 0x000fe20003f44270 */
[--C-:B------:R-:W-:Y:S01]  /*5ec0*/  FFMA.FTZ R48, R48, UR35, -R78.reuse ;  /* 0x0000002330307c23 */ /* 0x100fe2000801084e */
[----:B---3--:R-:W-:Y:S01]  /*5ed0*/  FSEL R36, R24, -INF , P3 ;  /* 0xff80000018247808 */ /* 0x008fe20001800000 */
[--C-:B------:R-:W-:Y:S01]  /*5ee0*/  FFMA.FTZ R50, R50, UR35, -R78.reuse ;  /* 0x0000002332327c23 */ /* 0x100fe2000801084e */
[----:B------:R-:W-:Y:S01]  /*5ef0*/  FMNMX.FTZ R83, R23, R82, !PT ;  /* 0x0000005217537209 */ /* 0x000fe20007810000 */
[----:B------:R3:W-:Y:S01]  /*5f00*/  MUFU.EX2 R22, R84 ;  /* 0x0000005400167308 */ /* 0x0007e20000000800 */
[----:B------:R-:W-:Y:S01]  /*5f10*/  ISETP.GT.AND P3, PT, R80, 0x29, PT ;  /* 0x000000295000780c */ /* 0x000fe20003f64270 */
[--C-:B------:R-:W-:Y:S01]  /*5f20*/  FFMA.FTZ R51, R51, UR35, -R78.reuse ;  /* 0x0000002333337c23 */ /* 0x100fe2000801084e */
[----:B0-----:R-:W-:Y:S01]  /*5f30*/  FSEL R25, R25, -INF , P2 ;  /* 0xff80000019197808 */ /* 0x001fe20001000000 */
[--C-:B------:R-:W-:Y:S01]  /*5f40*/  FFMA.FTZ R52, R52, UR35, -R78.reuse ;  /* 0x0000002334347c23 */ /* 0x100fe2000801084e */
[----:B------:R-:W-:Y:S01]  /*5f50*/  FMNMX.FTZ R82, R36, R83, !PT ;  /* 0x0000005324527209 */ /* 0x000fe20007810000 */
[--C-:B------:R-:W-:Y:S01]  /*5f60*/  FFMA.FTZ R53, R53, UR35, -R78.reuse ;  /* 0x0000002335357c23 */ /* 0x100fe2000801084e */
[----:B------:R-:W-:Y:S01]  /*5f70*/  ISETP.GT.AND P2, PT, R80, 0x30, PT ;  /* 0x000000305000780c */ /* 0x000fe20003f44270 */
[----:B------:R-:W-:Y:S01]  /*5f80*/  MUFU.TANH R30, R30 ;  /* 0x0000001e001e7308 */ /* 0x000fe20000002400 */
[--C-:B---3--:R-:W-:Y:S01]  /*5f90*/  FFMA.FTZ R84, R37, UR35, -R78.reuse ;  /* 0x0000002325547c23 */ /* 0x108fe2000801084e */
[----:B--2---:R-:W-:Y:S01]  /*5fa0*/  FSEL R37, R26, -INF , P3 ;  /* 0xff8000001a257808 */ /* 0x004fe20001800000 */
[--C-:B------:R-:W-:Y:S01]  /*5fb0*/  FFMA.FTZ R55, R55, UR35, -R78.reuse ;  /* 0x0000002337377c23 */ /* 0x100fe2000801084e */
[----:B------:R-:W-:Y:S01]  /*5fc0*/  FMNMX.FTZ R82, R25, R82, !PT ;  /* 0x0000005219527209 */ /* 0x000fe20007810000 */
[--C-:B------:R-:W-:Y:S01]  /*5fd0*/  FFMA.FTZ R54, R54, UR35, -R78.reuse ;  /* 0x0000002336367c23 */ /* 0x100fe2000801084e */
[----:B------:R-:W-:Y:S01]  /*5fe0*/  ISETP.GT.AND P3, PT, R80, 0x31, PT ;  /* 0x000000315000780c */ /* 0x000fe20003f64270 */
[--C-:B------:R-:W-:Y:S01]  /*5ff0*/  FFMA.FTZ R56, R56, UR35, -R78.reuse ;  /* 0x0000002338387c23 */ /* 0x100fe2000801084e */
[----:B------:R-:W0:Y:S01]  /*6000*/  MUFU.TANH R31, R31 ;  /* 0x0000001f001f7308 */ /* 0x000e220000002400 */
[----:B-1----:R-:W-:Y:S01]  /*6010*/  FSEL R27, R27, -INF , P2 ;  /* 0xff8000001b1b7808 */ /* 0x002fe20001000000 */
[--C-:B------:R-:W-:Y:S01]  /*6020*/  FFMA.FTZ R57, R57, UR35, -R78.reuse ;  /* 0x0000002339397c23 */ /* 0x100fe2000801084e */
[----:B------:R-:W-:Y:S01]  /*6030*/  FMNMX.FTZ R82, R37, R82, !PT ;  /* 0x0000005225527209 */ /* 0x000fe20007810000 */
[--C-:B------:R-:W-:Y:S01]  /*6040*/  FFMA.FTZ R58, R58, UR35, -R78.reuse ;  /* 0x000000233a3a7c23 */ /* 0x100fe2000801084e */
[----:B------:R-:W-:Y:S01]  /*6050*/  ISETP.GT.AND P2, PT, R80, 0x38, PT ;  /* 0x000000385000780c */ /* 0x000fe20003f44270 */
[--C-:B------:R-:W-:Y:S01]  /*6060*/  FFMA.FTZ R60, R60, UR35, -R78.reuse ;  /* 0x000000233c3c7c23 */ /* 0x100fe2000801084e */
[----:B------:R-:W-:Y:S01]  /*6070*/  FMNMX.FTZ R83, R27, R82, !PT ;  /* 0x000000521b537209 */ /* 0x000fe20007810000 */
[----:B------:R1:W-:Y:S01]  /*6080*/  MUFU.EX2 R24, R85 ;  /* 0x0000005500187308 */ /* 0x0003e20000000800 */
[----:B----4-:R-:W-:Y:S01]  /*6090*/  FSEL R29, R29, -INF , P2 ;  /* 0xff8000001d1d7808 */ /* 0x010fe20001000000 */
[--C-:B------:R-:W-:Y:S01]  /*60a0*/  FFMA.FTZ R61, R61, UR35, -R78.reuse ;  /* 0x000000233d3d7c23 */ /* 0x100fe2000801084e */
[----:B------:R-:W-:Y:S01]  /*60b0*/  ISETP.GT.AND P2, PT, R80, 0x40, PT ;  /* 0x000000405000780c */ /* 0x000fe20003f44270 */
[----:B------:R-:W-:-:S04]  /*60c0*/  FFMA.FTZ R62, R62, UR35, -R78 ;  /* 0x000000233e3e7c23 */ /* 0x000fc8000801084e */
[----:B------:R-:W-:Y:S01]  /*60d0*/  MUFU.TANH R32, R32 ;  /* 0x0000002000207308 */ /* 0x000fe20000002400 */
[----:B-1----:R-:W-:Y:S01]  /*60e0*/  FFMA.FTZ R85, R38, UR35, -R78 ;  /* 0x0000002326557c23 */ /* 0x002fe2000801084e */
[----:B------:R-:W-:Y:S02]  /*60f0*/  FSEL R38, R28, -INF , P3 ;  /* 0xff8000001c267808 */ /* 0x000fe40001800000 */
[----:B------:R-:W-:Y:S02]  /*6100*/  ISETP.GT.AND P3, PT, R80, 0x39, PT ;  /* 0x000000395000780c */ /* 0x000fe40003f64270 */
[----:B------:R-:W-:Y:S02]  /*6110*/  FMNMX.FTZ R82, R38, R83, !PT ;  /* 0x0000005326527209 */ /* 0x000fe40007810000 */
[----:B------:R-:W1:Y:S01]  /*6120*/  MUFU.TANH R59, R59 ;  /* 0x0000003b003b7308 */ /* 0x000e620000002400 */
[----:B0-----:R-:W-:Y:S02]  /*6130*/  FSEL R31, R31, -INF , P2 ;  /* 0xff8000001f1f7808 */ /* 0x001fe40001000000 */
[----:B------:R-:W-:-:S02]  /*6140*/  FMNMX.FTZ R82, R29, R82, !PT ;  /* 0x000000521d527209 */ /* 0x000fc40007810000 */
[----:B------:R-:W-:-:S03]  /*6150*/  ISETP.GT.AND P2, PT, R80, 0x48, PT ;  /* 0x000000485000780c */ /* 0x000fc60003f44270 */
[----:B------:R0:W-:Y:S08]  /*6160*/  MUFU.EX2 R26, R84 ;  /* 0x00000054001a7308 */ /* 0x0001f00000000800 */
[----:B------:R-:W2:Y:S01]  /*6170*/  MUFU.TANH R63, R63 ;  /* 0x0000003f003f7308 */ /* 0x000ea20000002400 */
[----:B0-----:R-:W-:Y:S01]  /*6180*/  FFMA.FTZ R84, R39, UR35, -R78 ;  /* 0x0000002327547c23 */ /* 0x001fe2000801084e */
[----:B------:R-:W-:-:S02]  /*6190*/  FSEL R39, R30, -INF , P3 ;  /* 0xff8000001e277808 */ /* 0x000fc40001800000 */
[C---:B------:R-:W-:Y:S02]  /*61a0*/  ISETP.GT.AND P3, PT, R80.reuse, 0x41, PT ;  /* 0x000000415000780c */ /* 0x040fe40003f64270 */
[----:B------:R-:W-:Y:S02]  /*61b0*/  FMNMX.FTZ R82, R39, R82, !PT ;  /* 0x0000005227527209 */ /* 0x000fe40007810000 */
[----:B------:R-:W0:Y:S01]  /*61c0*/  MUFU.TANH R64, R64 ;  /* 0x0000004000407308 */ /* 0x000e220000002400 */
[----:B-1----:R-:W-:Y:S02]  /*61d0*/  FSEL R59, R59, -INF , P2 ;  /* 0xff8000003b3b7808 */ /* 0x002fe40001000000 */
[----:B------:R-:W-:Y:S02]  /*61e0*/  FMNMX.FTZ R83, R31, R82, !PT ;  /* 0x000000521f537209 */ /* 0x000fe40007810000 */
[----:B------:R-:W-:-:S03]  /*61f0*/  ISETP.GT.AND P2, PT, R80, 0x50, PT ;  /* 0x000000505000780c */ /* 0x000fc60003f44270 */
[----:B------:R1:W-:Y:S08]  /*6200*/  MUFU.EX2 R28, R85 ;  /* 0x00000055001c7308 */ /* 0x0003f00000000800 */
[----:B------:R-:W3:Y:S01]  /*6210*/  MUFU.TANH R65, R65 ;  /* 0x0000004100417308 */ /* 0x000ee20000002400 */
[----:B-1----:R-:W-:Y:S01]  /*6220*/  FFMA.FTZ R85, R40, UR35, -R78 ;  /* 0x0000002328557c23 */ /* 0x002fe2000801084e */
[----:B------:R-:W-:-:S02]  /*6230*/  FSEL R40, R32, -INF , P3 ;  /* 0xff80000020287808 */ /* 0x000fc40001800000 */
[----:B------:R-:W-:Y:S02]  /*6240*/  ISETP.GT.AND P3, PT, R80, 0x49, PT ;  /* 0x000000495000780c */ /* 0x000fe40003f64270 */
[----:B------:R-:W-:Y:S02]  /*6250*/  FMNMX.FTZ R82, R40, R83, !PT ;  /* 0x0000005328527209 */ /* 0x000fe40007810000 */
[----:B------:R-:W1:Y:S01]  /*6260*/  MUFU.TANH R66, R66 ;  /* 0x0000004200427308 */ /* 0x000e620000002400 */
[----:B--2---:R-:W-:Y:S02]  /*6270*/  FSEL R63, R63, -INF , P3 ;  /* 0xff8000003f3f7808 */ /* 0x004fe40001800000 */
[----:B------:R-:W-:Y:S02]  /*6280*/  FMNMX.FTZ R82, R59, R82, !PT ;  /* 0x000000523b527209 */ /* 0x000fe40007810000 */
[----:B------:R-:W-:Y:S02]  /*6290*/  ISETP.GT.AND P3, PT, R80, 0x51, PT ;  /* 0x000000515000780c */ /* 0x000fe40003f64270 */
[----:B0-----:R-:W-:Y:S01]  /*62a0*/  FSEL R64, R64, -INF , P2 ;  /* 0xff80000040407808 */ /* 0x001fe20001000000 */
[----:B------:R-:W0:Y:S01]  /*62b0*/  MUFU.TANH R67, R67 ;  /* 0x0000004300437308 */ /* 0x000e220000002400 */
[----:B------:R-:W-:-:S02]  /*62c0*/  FMNMX.FTZ R83, R63, R82, !PT ;  /* 0x000000523f537209 */ /* 0x000fc40007810000 */
[----:B------:R-:W-:Y:S02]  /*62d0*/  ISETP.GT.AND P2, PT, R80, 0x58, PT ;  /* 0x000000585000780c */ /* 0x000fe40003f44270 */
[----:B---3--:R-:W-:Y:S02]  /*62e0*/  FSEL R65, R65, -INF , P3 ;  /* 0xff80000041417808 */ /* 0x008fe40001800000 */
[----:B------:R-:W-:Y:S01]  /*62f0*/  FMNMX.FTZ R82, R64, R83, !PT ;  /* 0x0000005340527209 */ /* 0x000fe20007810000 */
[----:B------:R-:W2:Y:S01]  /*6300*/  MUFU.TANH R68, R68 ;  /* 0x0000004400447308 */ /* 0x000ea20000002400 */
[----:B------:R-:W-:Y:S02]  /*6310*/  ISETP.GT.AND P3, PT, R80, 0x59, PT ;  /* 0x000000595000780c */ /* 0x000fe40003f64270 */
[----:B-1----:R-:W-:Y:S02]  /*6320*/  FSEL R66, R66, -INF , P2 ;  /* 0xff80000042427808 */ /* 0x002fe40001000000 */
[----:B------:R-:W-:-:S02]  /*6330*/  FMNMX.FTZ R83, R65, R82, !PT ;  /* 0x0000005241537209 */ /* 0x000fc40007810000 */
[----:B------:R-:W-:Y:S01]  /*6340*/  ISETP.GT.AND P2, PT, R80, 0x60, PT ;  /* 0x000000605000780c */ /* 0x000fe20003f44270 */
[----:B------:R-:W1:Y:S01]  /*6350*/  MUFU.TANH R69, R69 ;  /* 0x0000004500457308 */ /* 0x000e620000002400 */
[----:B0-----:R-:W-:Y:S02]  /*6360*/  FSEL R67, R67, -INF , P3 ;  /* 0xff80000043437808 */ /* 0x001fe40001800000 */
[----:B------:R-:W-:Y:S02]  /*6370*/  FMNMX.FTZ R82, R66, R83, !PT ;  /* 0x0000005342527209 */ /* 0x000fe40007810000 */
[----:B------:R-:W-:Y:S02]  /*6380*/  ISETP.GT.AND P3, PT, R80, 0x61, PT ;  /* 0x000000615000780c */ /* 0x000fe40003f64270 */
[----:B------:R-:W-:Y:S01]  /*6390*/  FMNMX.FTZ R83, R67, R82, !PT ;  /* 0x0000005243537209 */ /* 0x000fe20007810000 */
[----:B------:R-:W0:Y:S01]  /*63a0*/  MUFU.TANH R70, R70 ;  /* 0x0000004600467308 */ /* 0x000e220000002400 */
[----:B--2---:R-:W-:-:S02]  /*63b0*/  FSEL R68, R68, -INF , P2 ;  /* 0xff80000044447808 */ /* 0x004fc40001000000 */
        /* <DEDUP_REMOVED lines=22> */
[----:B------:R0:W-:Y:S01]  /*6520*/  MUFU.EX2 R30, R84 ;  /* 0x00000054001e7308 */ /* 0x0001e20000000800 */
[----:B--2---:R-:W-:-:S04]  /*6530*/  FSEL R80, R76, -INF , P2 ;  /* 0xff8000004c507808 */ /* 0x004fc80001000000 */
[----:B------:R-:W-:-:S03]  /*6540*/  FMNMX.FTZ R76, R80, R83, !PT ;  /* 0x00000053504c7209 */ /* 0x000fc60007810000 */
[----:B------:R-:W-:Y:S01]  /*6550*/  MUFU.EX2 R77, R77 ;  /* 0x0000004d004d7308 */ /* 0x000fe20000000800 */
[----:B-1----:R-:W-:-:S04]  /*6560*/  FSEL R79, R79, -INF , P3 ;  /* 0xff8000004f4f7808 */ /* 0x002fc80001800000 */
[----:B------:R-:W-:-:S03]  /*6570*/  FMNMX.FTZ R76, R79, R76, !PT ;  /* 0x0000004c4f4c7209 */ /* 0x000fc60007810000 */
[----:B------:R-:W-:Y:S02]  /*6580*/  MUFU.EX2 R75, R139 ;  /* 0x0000008b004b7308 */ /* 0x000fe40000000800 */
[----:B------:R-:W1:Y:S06]  /*6590*/  SHFL.BFLY PT, R83, R76, 0x2, 0x1f ;  /* 0x0c401f004c537f89 */ /* 0x000e6c00000e0000 */
[----:B------:R-:W-:Y:S08]  /*65a0*/  MUFU.EX2 R15, R138 ;  /* 0x0000008a000f7308 */ /* 0x000ff00000000800 */
[----:B------:R2:W-:Y:S08]  /*65b0*/  MUFU.EX2 R32, R85 ;  /* 0x0000005500207308 */ /* 0x0005f00000000800 */
        /* <DEDUP_REMOVED lines=9> */
[----:B0-----:R-:W-:-:S06]  /*6650*/  FMUL.FTZ R84, R76, UR35 ;  /* 0x000000234c547c20 */ /* 0x001fcc0008410000 */
        /* <DEDUP_REMOVED lines=15> */
[--C-:B--2---:R-:W-:Y:S01]  /*6750*/  FFMA.FTZ R85, R35, UR35, -R84.reuse ;  /* 0x0000002323557c23 */ /* 0x104fe20008010854 */
        /* <DEDUP_REMOVED lines=31> */
[----:B------:R-:W-:Y:S01]  /*6950*/  FFMA.FTZ R70, R79, UR35, -R84 ;  /* 0x000000234f467c23 */ /* 0x000fe20008010854 */
[----:B------:R-:W-:-:S03]  /*6960*/  FADD.FTZ R13, R18, R13 ;  /* 0x0000000d120d7221 */ /* 0x000fc60000010000 */
[----:B------:R-:W2:Y:S01]  /*6970*/  MUFU.EX2 R87, R87 ;  /* 0x0000005700577308 */ /* 0x000ea20000000800 */
[----:B-1----:R-:W-:Y:S01]  /*6980*/  FFMA.FTZ R3, R17, R3, R14 ;  /* 0x0000000311037223 */ /* 0x002fe2000001000e */
[----:B------:R-:W-:-:S03]  /*6990*/  FADD.FTZ R13, R20, R13 ;  /* 0x0000000d140d7221 */ /* 0x000fc60000010000 */
[----:B------:R-:W-:Y:S01]  /*69a0*/  FADD.FTZ R3, R136, R3 ;  /* 0x0000000388037221 */ /* 0x000fe20000010000 */
        /* <DEDUP_REMOVED lines=102> */
.L_x_11937:
[----:B------:R-:W0:Y:S01]  /*7010*/  S2UR UR10, SR_CgaCtaId ;  /* 0x00000000000a79c3 */ /* 0x000e220000008800 */
[----:B------:R-:W-:Y:S01]  /*7020*/  ULEA UR5, UR5, UR38, 0x3 ;  /* 0x0000002605057291 */ /* 0x000fe2000f8e183f */
[----:B------:R-:W-:Y:S01]  /*7030*/  F2FP.BF16.F32.PACK_AB R13, R136, R14 ;  /* 0x0000000e880d723e */ /* 0x000fe200000010ff */
[----:B------:R-:W-:Y:S01]  /*7040*/  UISETP.GT.AND UP0, UPT, UR39, UR32, UPT ;  /* 0x000000202700728c */ /* 0x000fe2000bf04270 */
[----:B------:R-:W-:Y:S01]  /*7050*/  F2FP.BF16.F32.PACK_AB R14, R18, R15 ;  /* 0x0000000f120e723e */ /* 0x000fe200000010ff */
[----:B------:R-:W-:Y:S01]  /*7060*/  UIADD3 UR5, UR5, 0x2d860, URZ ;  /* 0x0002d86005057890 */ /* 0x000fe2000fffe03f */
[----:B------:R-:W-:Y:S01]  /*7070*/  F2FP.BF16.F32.PACK_AB R12, R75, R77 ;  /* 0x0000004d4b0c723e */ /* 0x000fe200000010ff */
[----:B------:R-:W-:Y:S01]  /*7080*/  UMOV UR42, UR6 ;  /* 0x00000006002a7c82 */ /* 0x000fe20008000000 */
        /* <DEDUP_REMOVED lines=16> */
[----:B0-----:R-:W-:Y:S01]  /*7190*/  UPRMT UR5, UR10, 0x654, UR5 ;  /* 0x000006540a057896 */ /* 0x001fe20008000005 */
[----:B------:R-:W-:Y:S01]  /*71a0*/  F2FP.BF16.F32.PACK_AB R31, R36, R33 ;  /* 0x00000021241f723e */ /* 0x000fe200000010ff */
[----:B------:R-:W-:Y:S01]  /*71b0*/  UIADD3 UR10, UR39, -0x1, URZ ;  /* 0xffffffff270a7890 */ /* 0x000fe2000fffe03f */
        /* <DEDUP_REMOVED lines=14> */
[----:B------:R-:W-:Y:S01]  /*72a0*/  UMOV UR5, UR4 ;  /* 0x0000000400057c82 */ /* 0x000fe20008000000 */
[----:B------:R-:W-:Y:S01]  /*72b0*/  F2FP.BF16.F32.PACK_AB R35, R138, R38 ;  /* 0x000000268a23723e */ /* 0x000fe200000010ff */
[----:B------:R2:W-:Y:S01]  /*72c0*/  STSM.16.M88.4 [R5], R28 ;  /* 0x0000001c05007844 */ /* 0x0005e20000000200 */
[----:B------:R-:W-:Y:S01]  /*72d0*/  PLOP3.LUT P1, PT, PT, PT, UP0, 0x80, 0x0 ;  /* 0x000000000000781c */ /* 0x000fe20003f2f008 */
[-C--:B------:R-:W-:Y:S01]  /*72e0*/  FMUL.FTZ R109, R109, R19.reuse ;  /* 0x000000136d6d7220 */ /* 0x080fe20000410000 */
[-C--:B------:R-:W-:Y:S01]  /*72f0*/  FMUL.FTZ R112, R112, R19.reuse ;  /* 0x0000001370707220 */ /* 0x080fe20000410000 */
[----:B------:R-:W-:Y:S01]  /*7300*/  STSM.16.M88.4 [R2], R24 ;  /* 0x0000001802007844 */ /* 0x000fe20000000200 */
[-C--:B------:R-:W-:Y:S01]  /*7310*/  FMUL.FTZ R113, R113, R19.reuse ;  /* 0x0000001371717220 */ /* 0x080fe20000410000 */
[-C--:B------:R-:W-:Y:S01]  /*7320*/  FMUL.FTZ R116, R116, R19.reuse ;  /* 0x0000001374747220 */ /* 0x080fe20000410000 */
[----:B------:R-:W-:Y:S01]  /*7330*/  FMUL.FTZ R117, R117, R19 ;  /* 0x0000001375757220 */ /* 0x000fe20000410000 */
[----:B0-----:R-:W-:Y:S01]  /*7340*/  F2FP.BF16.F32.PACK_AB R12, R51, R50 ;  /* 0x00000032330c723e */ /* 0x001fe200000010ff */
[----:B------:R-:W-:Y:S01]  /*7350*/  STSM.16.M88.4 [R0+0x27800], R32 ;  /* 0x0278002000007844 */ /* 0x000fe20000000200 */
[----:B------:R-:W-:Y:S01]  /*7360*/  F2FP.BF16.F32.PACK_AB R13, R137, R39 ;  /* 0x00000027890d723e */ /* 0x000fe200000010ff */
[-C--:B------:R-:W-:Y:S01]  /*7370*/  FMUL.FTZ R120, R120, R19.reuse ;  /* 0x0000001378787220 */ /* 0x080fe20000410000 */
[----:B------:R-:W-:Y:S01]  /*7380*/  F2FP.BF16.F32.PACK_AB R14, R53, R52 ;  /* 0x00000034350e723e */ /* 0x000fe200000010ff */
[-C--:B------:R-:W-:Y:S01]  /*7390*/  FMUL.FTZ R121, R121, R19.reuse ;  /* 0x0000001379797220 */ /* 0x080fe20000410000 */
[----:B------:R-:W-:Y:S01]  /*73a0*/  F2FP.BF16.F32.PACK_AB R15, R67, R40 ;  /* 0x00000028430f723e */ /* 0x000fe200000010ff */
[----:B------:R-:W-:Y:S01]  /*73b0*/  FMUL.FTZ R124, R124, R19 ;  /* 0x000000137c7c7220 */ /* 0x000fe20000410000 */
[----:B-1----:R-:W-:Y:S01]  /*73c0*/  F2FP.BF16.F32.PACK_AB R20, R54, R55 ;  /* 0x000000373614723e */ /* 0x002fe200000010ff */
[----:B------:R-:W-:Y:S01]  /*73d0*/  FMUL.FTZ R125, R125, R19 ;  /* 0x000000137d7d7220 */ /* 0x000fe20000410000 */
[----:B------:R-:W-:Y:S01]  /*73e0*/  F2FP.BF16.F32.PACK_AB R21, R66, R59 ;  /* 0x0000003b4215723e */ /* 0x000fe200000010ff */
[----:B------:R0:W-:Y:S01]  /*73f0*/  STSM.16.M88.4 [R9], R12 ;  /* 0x0000000c09007844 */ /* 0x0001e20000000200 */
[----:B------:R-:W-:Y:S01]  /*7400*/  F2FP.BF16.F32.PACK_AB R22, R57, R56 ;  /* 0x000000383916723e */ /* 0x000fe200000010ff */
[----:B------:R-:W-:Y:S01]  /*7410*/  FMUL.FTZ R128, R128, R19 ;  /* 0x0000001380807220 */ /* 0x000fe20000410000 */
[----:B------:R-:W-:Y:S01]  /*7420*/  F2FP.BF16.F32.PACK_AB R23, R65, R63 ;  /* 0x0000003f4117723e */ /* 0x000fe200000010ff */
[-C--:B------:R-:W-:Y:S01]  /*7430*/  FMUL.FTZ R129, R129, R19.reuse ;  /* 0x0000001381817220 */ /* 0x080fe20000410000 */
[----:B--2---:R-:W-:Y:S01]  /*7440*/  F2FP.BF16.F32.PACK_AB R28, R60, R58 ;  /* 0x0000003a3c1c723e */ /* 0x004fe200000010ff */
[----:B------:R-:W-:Y:S01]  /*7450*/  FMUL.FTZ R132, R132, R19 ;  /* 0x0000001384847220 */ /* 0x000fe20000410000 */
[----:B------:R-:W-:Y:S01]  /*7460*/  F2FP.BF16.F32.PACK_AB R29, R68, R64 ;  /* 0x00000040441d723e */ /* 0x000fe200000010ff */
[----:B------:R1:W-:Y:S01]  /*7470*/  STSM.16.M88.4 [R5+0x6000], R20 ;  /* 0x0060001405007844 */ /* 0x0003e20000000200 */
[----:B------:R-:W-:Y:S01]  /*7480*/  F2FP.BF16.F32.PACK_AB R30, R62, R61 ;  /* 0x0000003d3e1e723e */ /* 0x000fe200000010ff */
[----:B------:R-:W-:Y:S01]  /*7490*/  FMUL.FTZ R133, R133, R19 ;  /* 0x0000001385857220 */ /* 0x000fe20000410000 */
[----:B------:R-:W-:Y:S01]  /*74a0*/  F2FP.BF16.F32.PACK_AB R31, R70, R69 ;  /* 0x00000045461f723e */ /* 0x000fe200000010ff */
[-C--:B------:R-:W-:Y:S01]  /*74b0*/  FMUL.FTZ R90, R90, R17.reuse ;  /* 0x000000115a5a7220 */ /* 0x080fe20000410000 */
[-C--:B------:R-:W-:Y:S01]  /*74c0*/  FMUL.FTZ R91, R91, R17.reuse ;  /* 0x000000115b5b7220 */ /* 0x080fe20000410000 */
[-C--:B------:R-:W-:Y:S01]  /*74d0*/  FMUL.FTZ R94, R94, R17.reuse ;  /* 0x000000115e5e7220 */ /* 0x080fe20000410000 */
[-C--:B------:R-:W-:Y:S01]  /*74e0*/  FMUL.FTZ R95, R95, R17.reuse ;  /* 0x000000115f5f7220 */ /* 0x080fe20000410000 */
        /* <DEDUP_REMOVED lines=27> */
[----:B0-----:R-:W-:-:S02]  /*76a0*/  IMAD.MOV.U32 R13, RZ, RZ, R76 ;  /* 0x000000ffff0d7224 */ /* 0x001fc400078e004c */
[----:B------:R-:W-:Y:S01]  /*76b0*/  IMAD.MOV.U32 R12, RZ, RZ, R71 ;  /* 0x000000ffff0c7224 */ /* 0x000fe200078e0047 */
[----:B--2---:R-:W-:Y:S01]  /*76c0*/  NOP ;  /* 0x0000000000007918 */ /* 0x004fe20000000000 */
[----:B-1----:R-:W-:Y:S05]  /*76d0*/  @P1 BRA `(.L_x_11938) ;  /* 0xffffffcc00581947 */ /* 0x002fea000383ffff */
[----:B------:R-:W-:-:S05]  /*76e0*/  UMOV UR39, UR10 ;  /* 0x0000000a00277c82 */ /* 0x000fca0008000000 */
.L_x_11927:
[----:B------:R-:W-:-:S13]  /*76f0*/  R2UR UR5, R142 ;  /* 0x000000008e0572ca */ /* 0x000fda00000e0000 */
[----:B------:R-:W-:-:S06]  /*7700*/  UISETP.GE.AND UP0, UPT, UR39, UR5, UPT ;  /* 0x000000052700728c */ /* 0x000fcc000bf06270 */
[----:B------:R-:W-:-:S13]  /*7710*/  PLOP3.LUT P1, PT, PT, PT, UP0, 0x80, 0x0 ;  /* 0x000000000000781c */ /* 0x000fda0003f2f008 */
[----:B------:R-:W-:Y:S05]  /*7720*/  @!P1 BRA `(.L_x_11939) ;  /* 0x0000002800789947 */ /* 0x000fea0003800000 */
[----:B------:R-:W3:Y:S01]  /*7730*/  S2R R10, SR_TID.X ;  /* 0x00000000000a7919 */ /* 0x000ee20000002100 */
[----:B------:R-:W-:Y:S01]  /*7740*/  R2UR UR5, R141 ;  /* 0x000000008d0572ca */ /* 0x000fe200000e0000 */
[----:B------:R-:W-:Y:S01]  /*7750*/  UMOV UR7, UR4 ;  /* 0x0000000400077c82 */ /* 0x000fe20008000000 */
[----:B------:R-:W-:Y:S01]  /*7760*/  UMOV UR11, 0x40000040 ;  /* 0x40000040000b7882 */ /* 0x000fe20000000000 */
[----:B------:R-:W-:Y:S01]  /*7770*/  MOV R11, R76 ;  /* 0x0000004c000b7202 */ /* 0x000fe20000000f00 */
[----:B------:R-:W-:Y:S01]  /*7780*/  UMOV UR30, UR6 ;  /* 0x00000006001e7c82 */ /* 0x000fe20008000000 */
[----:B------:R-:W-:Y:S01]  /*7790*/  MOV R137, UR11 ;  /* 0x0000000b00897c02 */ /* 0x000fe20008000f00 */
[----:B------:R-:W-:Y:S01]  /*77a0*/  UMOV UR29, 0x40000040 ;  /* 0x40000040001d7882 */ /* 0x000fe20000000000 */
        /* <DEDUP_REMOVED lines=10> */
[----:B------:R-:W-:Y:S01]  /*7850*/  UIADD3 UR40, UR61, 0x600, URZ ;  /* 0x000006003d287890 */ /* 0x000fe2000fffe03f */
[----:B------:R-:W-:Y:S01]  /*7860*/  UMOV UR10, UR4 ;  /* 0x00000004000a7c82 */ /* 0x000fe20008000000 */
[----:B------:R-:W-:Y:S01]  /*7870*/  UIADD3 UR44, UR61, 0x602, URZ ;  /* 0x000006023d2c7890 */ /* 0x000fe2000fffe03f */
[----:B------:R-:W-:Y:S01]  /*7880*/  IMAD.U32 R136, RZ, RZ, UR10 ;  /* 0x0000000aff887e24 */ /* 0x000fe2000f8e00ff */
[----:B------:R-:W-:-:S02]  /*7890*/  UIADD3 UR48, UR61, 0x604, URZ ;  /* 0x000006043d307890 */ /* 0x000fc4000fffe03f */
[----:B------:R-:W-:Y:S01]  /*78a0*/  UIADD3 UR52, UR61, 0x606, URZ ;  /* 0x000006063d347890 */ /* 0x000fe2000fffe03f */
[----:B---3--:R-:W-:Y:S02]  /*78b0*/  SHF.R.U32.HI R12, RZ, 0x7, R10 ;  /* 0x00000007ff0c7819 */ /* 0x008fe4000001160a */
[----:B------:R-:W-:Y:S01]  /*78c0*/  ISETP.GE.U32.AND P1, PT, R10, 0x180, PT ;  /* 0x000001800a00780c */ /* 0x000fe20003f26070 */
[----:B------:R-:W-:Y:S02]  /*78d0*/  IMAD.MOV.U32 R10, RZ, RZ, R71 ;  /* 0x000000ffff0a7224 */ /* 0x000fe400078e0047 */
[C---:B------:R-:W-:Y:S02]  /*78e0*/  VIADD R138, R12.reuse, 0x9 ;  /* 0x000000090c8a7836 */ /* 0x040fe40000000000 */
[----:B------:R-:W-:-:S03]  /*78f0*/  VIADD R139, R12, 0x8 ;  /* 0x000000080c8b7836 */ /* 0x000fc60000000000 */
[----:B------:R-:W-:-:S07]  /*7900*/  SEL R138, R138, 0x9, !P1 ;  /* 0x000000098a8a7807 */ /* 0x000fce0004800000 */
.L_x_11950:
[----:B------:R-:W-:Y:S01]  /*7910*/  R2UR UR10, R16 ;  /* 0x00000000100a72ca */ /* 0x000fe200000e0000 */
[----:B------:R-:W-:-:S04]  /*7920*/  UIADD3 UR4, UR7, 0x1, URZ ;  /* 0x0000000107047890 */ /* 0x000fc8000fffe03f */
[----:B------:R-:W-:-:S04]  /*7930*/  UISETP.NE.AND UP0, UPT, UR4, 0x2, UPT ;  /* 0x000000020400788c */ /* 0x000fc8000bf05270 */
[----:B------:R-:W-:Y:S02]  /*7940*/  USEL UR6, URZ, 0x1, UP0 ;  /* 0x000000013f067887 */ /* 0x000fe40008000000 */
[----:B------:R-:W-:Y:S02]  /*7950*/  USEL UR4, UR4, URZ, UP0 ;  /* 0x0000003f04047287 */ /* 0x000fe40008000000 */
[----:B------:R-:W-:Y:S01]  /*7960*/  ISETP.NE.AND P2, PT, RZ, UR10, PT ;  /* 0x0000000aff007c0c */ /* 0x000fe2000bf45270 */
[----:B------:R-:W-:-:S12]  /*7970*/  ULOP3.LUT UR6, UR30, UR6, URZ, 0x3c, !UPT ;  /* 0x000000061e067292 */ /* 0x000fd8000f8e3c3f */
[----:B0-----:R-:W-:Y:S05]  /*7980*/  @P2 BRA `(.L_x_11940) ;  /* 0x00000000002c2947 */ /* 0x001fea0003800000 */
[----:B------:R-:W-:Y:S05]  /*7990*/  @!P0 BRA `(.L_x_11941) ;  /* 0x0000000000048947 */ /* 0x000fea0003800000 */
[----:B------:R-:W-:Y:S01]  /*79a0*/  BPT.TRAP 0x1 ;  /* 0x000000040000795c */ /* 0x000fe20000300000 */
.L_x_11941:
[----:B------:R-:W-:Y:S01]  /*79b0*/  ULEA UR10, UR4, UR38, 0x3 ;  /* 0x00000026040a7291 */ /* 0x000fe2000f8e183f */
[----:B------:R-:W-:-:S05]  /*79c0*/  IMAD.U32 R12, RZ, RZ, UR6 ;  /* 0x00000006ff0c7e24 */ /* 0x000fca000f8e00ff */
[----:B------:R-:W-:-:S04]  /*79d0*/  SHF.L.U32 R12, R12, 0x1f, RZ ;  /* 0x0000001f0c0c7819 */ /* 0x000fc800000006ff */
[----:B------:R0:W1:Y:S01]  /*79e0*/  SYNCS.PHASECHK.TRANS64.TRYWAIT P1, [UR10+0x2d830], R12 ;  /* 0x02d8300cff0075a7 */ /* 0x000062000802014a */
[----:B------:R-:W-:Y:S05]  /*79f0*/  @!P0 BRA `(.L_x_11942) ;  /* 0x0000000000048947 */ /* 0x000fea0003800000 */
[----:B------:R-:W-:Y:S01]  /*7a00*/  BPT.TRAP 0x1 ;  /* 0x000000040000795c */ /* 0x000fe20000300000 */
.L_x_11942:
[----:B-1----:R-:W-:Y:S05]  /*7a10*/  @P1 BRA `(.L_x_11940) ;  /* 0x0000000000081947 */ /* 0x002fea0003800000 */
[----:B------:R-:W1:Y:S02]  /*7a20*/  SYNCS.PHASECHK.TRANS64.TRYWAIT P1, [UR10+0x2d830], R12 ;  /* 0x02d8300cff0075a7 */ /* 0x000e64000802014a */
[----:B-1----:R-:W-:Y:S05]  /*7a30*/  @!P1 BRA `(.L_x_11943) ;  /* 0x0000008000dc9947 */ /* 0x002fea0003800000 */
.L_x_11940:
        /* <DEDUP_REMOVED lines=37> */
.L_x_11945:
[----:B------:R-:W-:Y:S01]  /*7c90*/  ULEA UR10, UR7, UR38, 0x3 ;  /* 0x00000026070a7291 */ /* 0x000fe2000f8e183f */
[----:B01----:R-:W-:-:S05]  /*7ca0*/  IMAD.U32 R12, RZ, RZ, UR30 ;  /* 0x0000001eff0c7e24 */ /* 0x003fca000f8e00ff */
[----:B------:R-:W-:-:S04]  /*7cb0*/  SHF.L.U32 R12, R12, 0x1f, RZ ;  /* 0x0000001f0c0c7819 */ /* 0x000fc800000006ff */
[----:B------:R0:W1:Y:S01]  /*7cc0*/  SYNCS.PHASECHK.TRANS64.TRYWAIT P1, [UR10+0x2d850], R12 ;  /* 0x02d8500cff0075a7 */ /* 0x000062000802014a */
[----:B------:R-:W-:Y:S05]  /*7cd0*/  @!P0 BRA `(.L_x_11946) ;  /* 0x0000000000048947 */ /* 0x000fea0003800000 */
[----:B------:R-:W-:Y:S01]  /*7ce0*/  BPT.TRAP 0x1 ;  /* 0x000000040000795c */ /* 0x000fe20000300000 */
.L_x_11946:
[----:B-1----:R-:W-:Y:S05]  /*7cf0*/  @P1 BRA `(.L_x_11944) ;  /* 0x0000000000081947 */ /* 0x002fea0003800000 */
[----:B------:R-:W1:Y:S02]  /*7d00*/  SYNCS.PHASECHK.TRANS64.TRYWAIT P1, [UR10+0x2d850], R12 ;  /* 0x02d8500cff0075a7 */ /* 0x000e64000802014a */
[----:B-1----:R-:W-:Y:S05]  /*7d10*/  @!P1 BRA `(.L_x_11947) ;  /* 0x00000080003c9947 */ /* 0x002fea0003800000 */
.L_x_11944:
[----:B------:R-:W-:Y:S01]  /*7d20*/  UIADD3 UR10, UR38, 0x400, URZ ;  /* 0x00000400260a7890 */ /* 0x000fe2000fffe03f */
[----:B------:R-:W-:Y:S01]  /*7d30*/  WARPGROUP.ARRIVE ;  /* 0x00000000000079c5 */ /* 0x000fe20000000000 */
[----:B------:R-:W-:Y:S01]  /*7d40*/  UMOV UR56, UR61 ;  /* 0x0000003d00387c82 */ /* 0x000fe20008000000 */
[----:B------:R-:W-:Y:S01]  /*7d50*/  UMOV UR57, 0x40000040 ;  /* 0x4000004000397882 */ /* 0x000fe20000000000 */
[----:B------:R-:W-:Y:S01]  /*7d60*/  USHF.R.U32.HI UR10, URZ, 0x4, UR10 ;  /* 0x000000043f0a7899 */ /* 0x000fe2000801160a */
[----:B01----:R-:W-:Y:S01]  /*7d70*/  MOV R12, UR13 ;  /* 0x0000000d000c7c02 */ /* 0x003fe20008000f00 */
[----:B------:R-:W-:Y:S01]  /*7d80*/  UMOV UR59, 0x80000020 ;  /* 0x80000020003b7882 */ /* 0x000fe20000000000 */
[----:B------:R-:W-:Y:S01]  /*7d90*/  MOV R13, UR12 ;  /* 0x0000000c000d7c02 */ /* 0x000fe20008000f00 */
[----:B------:R-:W-:Y:S01]  /*7da0*/  ULOP3.LUT UR10, UR10, 0x3fff, URZ, 0xc0, !UPT ;  /* 0x00003fff0a0a7892 */ /* 0x000fe2000f8ec03f */
[----:B------:R-:W-:Y:S01]  /*7db0*/  R2UR UR12, R136 ;  /* 0x00000000880c72ca */ /* 0x000fe200000e0000 */
[----:B------:R-:W-:Y:S01]  /*7dc0*/  UMOV UR15, 0x80000020 ;  /* 0x80000020000f7882 */ /* 0x000fe20000000000 */
[----:B------:R-:W-:Y:S01]  /*7dd0*/  R2UR UR13, R137 ;  /* 0x00000000890d72ca */ /* 0x000fe200000e0000 */
[----:B------:R-:W-:Y:S01]  /*7de0*/  ULOP3.LUT UR10, UR10, 0x2000000, URZ, 0xfc, !UPT ;  /* 0x020000000a0a7892 */ /* 0x000fe2000f8efc3f */
        /* <DEDUP_REMOVED lines=8> */
[----:B------:R-:W-:Y:S01]  /*7e70*/  HGMMA.64x96x16.F32.BF16 R88, gdesc[UR56].tnspB, R88, gsb0 ;  /* 0x41600000385879f0 */ /* 0x000fe20008001858 */
[----:B------:R-:W-:Y:S01]  /*7e80*/  UIADD3 UR42, UR58, 0x100, URZ ;  /* 0x000001003a2a7890 */ /* 0x000fe2000fffe03f */
[----:B------:R-:W-:Y:S01]  /*7e90*/  UMOV UR14, UR10 ;  /* 0x0000000a000e7c82 */ /* 0x000fe20008000000 */
[----:B------:R-:W-:-:S02]  /*7ea0*/  UIADD3 UR46, UR58, 0x140, URZ ;  /* 0x000001403a2e7890 */ /* 0x000fc4000fffe03f */
[----:B------:R-:W-:Y:S01]  /*7eb0*/  UIADD3 UR50, UR58, 0x180, URZ ;  /* 0x000001803a327890 */ /* 0x000fe2000fffe03f */
[----:B------:R-:W-:Y:S01]  /*7ec0*/  UMOV UR51, 0x80000020 ;  /* 0x8000002000337882 */ /* 0x000fe20000000000 */
[----:B------:R-:W-:Y:S01]  /*7ed0*/  UIADD3 UR54, UR58, 0x1c0, URZ ;  /* 0x000001c03a367890 */ /* 0x000fe2000fffe03f */
[----:B------:R-:W-:Y:S01]  /*7ee0*/  UMOV UR55, 0x80000020 ;  /* 0x8000002000377882 */ /* 0x000fe20000000000 */
[----:B------:R-:W-:Y:S02]  /*7ef0*/  WARPGROUP.DEPBAR.LE gsb0, 0x0 ;  /* 0x00008000000079c5 */ /* 0x000fe40000010000 */
[----:B------:R-:W-:-:S06]  /*7f00*/  WARPGROUP.ARRIVE ;  /* 0x00000000000079c5 */ /* 0x000fcc0000000000 */
[----:B------:R-:W-:Y:S01]  /*7f10*/  HGMMA.64x96x16.F32.BF16 R88, gdesc[UR12].tnspB, R88, gsb0 ;  /* 0x416000000c5879f0 */ /* 0x000fe20008001858 */
[----:B------:R-:W-:Y:S02]  /*7f20*/  R2UR UR13, R12 ;  /* 0x000000000c0d72ca */ /* 0x000fe400000e0000 */
[----:B------:R-:W-:Y:S01]  /*7f30*/  R2UR UR12, R13 ;  /* 0x000000000d0c72ca */ /* 0x000fe200000e0000 */
        /* <DEDUP_REMOVED lines=22> */
.L_x_11948:
        /* <DEDUP_REMOVED lines=66> */
[----:B------:R-:W-:Y:S01]  /*84c0*/  ULDC UR10, c[0x0][0x988] ;  /* 0x00026200000a7ab9 */ /* 0x000fe20000000800 */
[----:B------:R-:W3:Y:S01]  /*84d0*/  S2UR UR11, SR_CgaCtaId ;  /* 0x00000000000b79c3 */ /* 0x000ee20000008800 */
[----:B------:R-:W-:Y:S01]  /*84e0*/  UMOV UR35, UR10 ;  /* 0x0000000a00237c82 */ /* 0x000fe20008000000 */
[----:B------:R-:W-:Y:S01]  /*84f0*/  ULEA UR10, UR4, UR38, 0x3 ;  /* 0x00000026040a7291 */ /* 0x000fe2000f8e183f */
[----:B------:R-:W4:Y:S01]  /*8500*/  MUFU.TANH R21, R21 ;  /* 0x0000001500157308 */ /* 0x000f220000002400 */
[----:B-1----:R-:W-:Y:S01]  /*8510*/  FMNMX.FTZ R66, R18, R65, !PT ;  /* 0x0000004112427209 */ /* 0x002fe20007810000 */
[----:B------:R-:W-:Y:S01]  /*8520*/  FMUL.FTZ R65, R76, UR5 ;  /* 0x000000054c417c20 */ /* 0x000fe20008410000 */
[----:B------:R-:W-:-:S05]  /*8530*/  UIADD3 UR10, UR10, 0x2d840, URZ ;  /* 0x0002d8400a0a7890 */ /* 0x000fca000fffe03f */
        /* <DEDUP_REMOVED lines=13> */
[----:B-1----:R-:W-:Y:S01]  /*8610*/  FMNMX.FTZ R67, R25, R66, !PT ;  /* 0x0000004219437209 */ /* 0x002fe20007810000 */
[----:B------:R-:W-:-:S06]  /*8620*/  FMUL.FTZ R66, R77, UR5 ;  /* 0x000000054d427c20 */ /* 0x000fcc0008410000 */
[----:B------:R-:W1:Y:S01]  /*8630*/  MUFU.TANH R28, R28 ;  /* 0x0000001c001c7308 */ /* 0x000e620000002400 */
[----:B--2---:R-:W-:-:S07]  /*8640*/  FMNMX.FTZ R69, R27, R68, !PT ;  /* 0x000000441b457209 */ /* 0x004fce0007810000 */
[----:B------:R-:W2:Y:S01]  /*8650*/  MUFU.TANH R29, R29 ;  /* 0x0000001d001d7308 */ /* 0x000ea20000002400 */
[----:B---3--:R-:W-:Y:S01]  /*8660*/  FMNMX.FTZ R68, R26, R67, !PT ;  /* 0x000000431a447209 */ /* 0x008fe20007810000 */
[----:B------:R-:W-:-:S06]  /*8670*/  FMUL.FTZ R67, R78, UR5 ;  /* 0x000000054e437c20 */ /* 0x000fcc0008410000 */
        /* <DEDUP_REMOVED lines=16> */
[----:B--2---:R-:W-:Y:S01]  /*8780*/  FMNMX.FTZ R70, R34, R69, !PT ;  /* 0x0000004522467209 */ /* 0x004fe20007810000 */
[----:B------:R-:W-:-:S06]  /*8790*/  FMUL.FTZ R69, R80, UR5 ;  /* 0x0000000550457c20 */ /* 0x000fcc0008410000 */
        /* <DEDUP_REMOVED lines=84> */
[----:B--2---:R-:W-:Y:S02]  /*8ce0*/  FMNMX.FTZ R71, R77, R76, !PT ;  /* 0x0000004c4d477209 */ /* 0x004fe40007810000 */
[----:B---3--:R-:W-:Y:S02]  /*8cf0*/  FMNMX.FTZ R80, R75, R80, !PT ;  /* 0x000000504b507209 */ /* 0x008fe40007810000 */
[----:B-1----:R-:W-:-:S03]  /*8d00*/  FMNMX.FTZ R79, R78, R71, !PT ;  /* 0x000000474e4f7209 */ /* 0x002fc60007810000 */
[----:B------:R-:W1:Y:S04]  /*8d10*/  SHFL.BFLY PT, R71, R80, 0x2, 0x1f ;  /* 0x0c401f0050477f89 */ /* 0x000e6800000e0000 */
[----:B------:R-:W2:Y:S01]  /*8d20*/  SHFL.BFLY PT, R76, R79, 0x2, 0x1f ;  /* 0x0c401f004f4c7f89 */ /* 0x000ea200000e0000 */
[----:B-1----:R-:W-:Y:S02]  /*8d30*/  FMNMX.FTZ R81, R80, R71, !PT ;  /* 0x0000004750517209 */ /* 0x002fe40007810000 */
[----:B--2---:R-:W-:-:S03]  /*8d40*/  FMNMX.FTZ R82, R79, R76, !PT ;  /* 0x0000004c4f527209 */ /* 0x004fc60007810000 */
[----:B------:R-:W1:Y:S04]  /*8d50*/  SHFL.BFLY PT, R76, R81, 0x1, 0x1f ;  /* 0x0c201f00514c7f89 */ /* 0x000e6800000e0000 */
[----:B------:R-:W2:Y:S01]  /*8d60*/  SHFL.BFLY PT, R83, R82, 0x1, 0x1f ;  /* 0x0c201f0052537f89 */ /* 0x000ea200000e0000 */
[----:B-1----:R-:W-:Y:S02]  /*8d70*/  FMNMX.FTZ R71, R81, R76, !PT ;  /* 0x0000004c51477209 */ /* 0x002fe40007810000 */
[----:B--2---:R-:W-:-:S03]  /*8d80*/  FMNMX.FTZ R76, R82, R83, !PT ;  /* 0x00000053524c7209 */ /* 0x004fc60007810000 */
[C---:B------:R-:W-:Y:S01]  /*8d90*/  FADD.FTZ R10, -R71.reuse, R10 ;  /* 0x0000000a470a7221 */ /* 0x040fe20000010100 */
        /* <DEDUP_REMOVED lines=34> */
[C---:B------:R-:W-:Y:S01]  /*8fc0*/  FADD.FTZ R10, -R76.reuse, R11 ;  /* 0x0000000b4c0a7221 */ /* 0x040fe20000010100 */
[----:B------:R-:W-:Y:S01]  /*8fd0*/  FMUL.FTZ R79, R76, UR35 ;  /* 0x000000234c4f7c20 */ /* 0x000fe20008410000 */
[----:B------:R1:W-:Y:S02]  /*8fe0*/  MUFU.EX2 R11, R83 ;  /* 0x00000053000b7308 */ /* 0x0003e40000000800 */
[----:B------:R-:W-:Y:S01]  /*8ff0*/  FMUL.FTZ R10, R10, UR35 ;  /* 0x000000230a0a7c20 */ /* 0x000fe20008410000 */
[--C-:B------:R-:W-:Y:S01]  /*9000*/  FFMA.FTZ R14, R14, UR35, -R79.reuse ;  /* 0x000000230e0e7c23 */ /* 0x100fe2000801084f */
[--C-:B------:R-:W-:Y:S01]  /*9010*/  FFMA.FTZ R87, R15, UR35, -R79.reuse ;  /* 0x000000230f577c23 */ /* 0x100fe2000801084f */
[--C-:B------:R-:W-:Y:S01]  /*9020*/  FFMA.FTZ R15, R19, UR35, -R79.reuse ;  /* 0x00000023130f7c23 */ /* 0x100fe2000801084f */
[--C-:B------:R-:W-:Y:S01]  /*9030*/  FFMA.FTZ R20, R20, UR35, -R79.reuse ;  /* 0x0000002314147c23 */ /* 0x100fe2000801084f */
[--C-:B------:R-:W-:Y:S01]  /*9040*/  FFMA.FTZ R19, R23, UR35, -R79.reuse ;  /* 0x0000002317137c23 */ /* 0x100fe2000801084f */
[----:B------:R-:W2:Y:S01]  /*9050*/  MUFU.EX2 R12, R12 ;  /* 0x0000000c000c7308 */ /* 0x000ea20000000800 */
[--C-:B------:R-:W-:Y:S01]  /*9060*/  FFMA.FTZ R86, R24, UR35, -R79.reuse ;  /* 0x0000002318567c23 */ /* 0x100fe2000801084f */
[--C-:B-1----:R-:W-:Y:S01]  /*9070*/  FFMA.FTZ R83, R40, UR35, -R79.reuse ;  /* 0x0000002328537c23 */ /* 0x102fe2000801084f */
        /* <DEDUP_REMOVED lines=14> */
[----:B--2---:R-:W-:Y:S01]  /*9160*/  FFMA.FTZ R4, R11, R4, R12 ;  /* 0x000000040b047223 */ /* 0x004fe2000001000c */
[--C-:B------:R-:W-:Y:S01]  /*9170*/  FFMA.FTZ R80, R52, UR35, -R79.reuse ;  /* 0x0000002334507c23 */ /* 0x100fe2000801084f */
[--C-:B------:R-:W-:Y:S01]  /*9180*/  FFMA.FTZ R52, R60, UR35, -R79.reuse ;  /* 0x000000233c347c23 */ /* 0x100fe2000801084f */
[----:B------:R-:W-:-:S04]  /*9190*/  FFMA.FTZ R51, R64, UR35, -R79 ;  /* 0x0000002340337c23 */ /* 0x000fc8000801084f */
[----:B------:R-:W2:Y:S08]  /*91a0*/  MUFU.EX2 R13, R13 ;  /* 0x0000000d000d7308 */ /* 0x000eb00000000800 */
[----:B------:R-:W3:Y:S01]  /*91b0*/  MUFU.EX2 R87, R87 ;  /* 0x0000005700577308 */ /* 0x000ee20000000800 */
[----:B-1----:R-:W-:-:S07]  /*91c0*/  FFMA.FTZ R40, R10, R3, R14 ;  /* 0x000000030a287223 */ /* 0x002fce000001000e */
        /* <DEDUP_REMOVED lines=11> */
[----:B-1----:R-:W-:Y:S01]  /*9280*/  FADD.FTZ R40, R20, R39 ;  /* 0x0000002714287221 */ /* 0x002fe20000010000 */
[--C-:B------:R-:W-:Y:S01]  /*9290*/  FFMA.FTZ R39, R55, UR35, -R79.reuse ;  /* 0x0000002337277c23 */ /* 0x100fe2000801084f */
[----:B------:R-:W-:-:S05]  /*92a0*/  FFMA.FTZ R55, R56, UR35, -R79 ;  /* 0x0000002338377c23 */ /* 0x000fca000801084f */
        /* <DEDUP_REMOVED lines=12> */
[----:B------:R-:W-:-:S06]  /*9370*/  FFMA.FTZ R40, R59, UR35, -R79 ;  /* 0x000000233b287c23 */ /* 0x000fcc000801084f */
        /* <DEDUP_REMOVED lines=29> */
[----:B------:R-:W-:-:S06]  /*9550*/  FFMA.FTZ R44, R67, UR35, -R79 ;  /* 0x00000023432c7c23 */ /* 0x000fcc000801084f */
        /* <DEDUP_REMOVED lines=16> */
[----:B--2---:R-:W-:Y:S01]  /*9660*/  FADD.FTZ R3, R81, R48 ;  /* 0x0000003051037221 */ /* 0x004fe20000010000 */
[----:B------:R-:W-:-:S06]  /*9670*/  FFMA.FTZ R48, R72, UR35, -R79 ;  /* 0x0000002348307c23 */ /* 0x000fcc000801084f */
        /* <DEDUP_REMOVED lines=55> */
[----:B--2---:R-:W-:-:S03]  /*99f0*/  FADD.FTZ R4, R75, R64 ;  /* 0x000000404b047221 */ /* 0x004fc60000010000 */
[----:B---3--:R-:W-:Y:S01]  /*9a00*/  FADD.FTZ R3, R60, R3 ;  /* 0x000000033c037221 */ /* 0x008fe20000010000 */
[----:B------:R-:W-:Y:S06]  /*9a10*/  @!P0 BRA `(.L_x_11949) ;  /* 0x0000000000048947 */ /* 0x000fec0003800000 */
[----:B------:R-:W-:Y:S01]  /*9a20*/  BPT.TRAP 0x1 ;  /* 0x000000040000795c */ /* 0x000fe20000300000 */
.L_x_11949:
[----:B------:R-:W1:Y:S01]  /*9a30*/  S2UR UR10, SR_CgaCtaId ;  /* 0x00000000000a79c3 */ /* 0x000e620000008800 */
        /* <DEDUP_REMOVED lines=23> */
[----:B-1----:R-:W-:Y:S01]  /*9bb0*/  UPRMT UR7, UR10, 0x654, UR7 ;  /* 0x000006540a077896 */ /* 0x002fe20008000007 */
        /* <DEDUP_REMOVED lines=10> */
[----:B------:R1:W-:Y:S01]  /*9c60*/  STSM.16.M88.4 [R0+0x21800], R12 ;  /* 0x0218000c00007844 */ /* 0x0003e20000000200 */
[----:B------:R-:W-:Y:S01]  /*9c70*/  F2FP.BF16.F32.PACK_AB R33, R81, R35 ;  /* 0x000000235121723e */ /* 0x000fe200000010ff */
[----:B------:R-:W-:Y:S01]  /*9c80*/  UIADD3 UR7, UR39, -0x1, URZ ;  /* 0xffffffff27077890 */ /* 0x000fe2000fffe03f */
[----:B------:R-:W-:Y:S01]  /*9c90*/  F2FP.BF16.F32.PACK_AB R32, R46, R45 ;  /* 0x0000002d2e20723e */ /* 0x000fe200000010ff */
[----:B------:R2:W-:Y:S01]  /*9ca0*/  STSM.16.M88.4 [R8], R20 ;  /* 0x0000001408007844 */ /* 0x0005e20000000200 */
[----:B------:R-:W-:Y:S01]  /*9cb0*/  F2FP.BF16.F32.PACK_AB R34, R50, R49 ;  /* 0x000000313222723e */ /* 0x000fe200000010ff */
[-C--:B------:R-:W-:Y:S01]  /*9cc0*/  FMUL.FTZ R113, R113, R11.reuse ;  /* 0x0000000b71717220 */ /* 0x080fe20000410000 */
[----:B------:R-:W-:Y:S01]  /*9cd0*/  F2FP.BF16.F32.PACK_AB R35, R80, R36 ;  /* 0x000000245023723e */ /* 0x000fe200000010ff */
[----:B------:R4:W-:Y:S01]  /*9ce0*/  STSM.16.M88.4 [R5], R24 ;  /* 0x0000001805007844 */ /* 0x0009e20000000200 */
[----:B------:R-:W-:Y:S01]  /*9cf0*/  R2UR UR10, R142 ;  /* 0x000000008e0a72ca */ /* 0x000fe200000e0000 */
[----:B------:R-:W-:Y:S01]  /*9d00*/  FMUL.FTZ R116, R116, R11 ;  /* 0x0000000b74747220 */ /* 0x000fe20000410000 */
[----:B------:R-:W-:Y:S01]  /*9d10*/  F2FP.BF16.F32.PACK_AB R74, R75, R74 ;  /* 0x0000004a4b4a723e */ /* 0x000fe200000010ff */
[----:B------:R4:W-:Y:S01]  /*9d20*/  STSM.16.M88.4 [R2], R28 ;  /* 0x0000001c02007844 */ /* 0x0009e20000000200 */
[----:B------:R-:W-:Y:S01]  /*9d30*/  F2FP.BF16.F32.PACK_AB R72, R70, R69 ;  /* 0x000000454648723e */ /* 0x000fe200000010ff */
[----:B------:R-:W-:Y:S01]  /*9d40*/  FMUL.FTZ R117, R117, R11 ;  /* 0x0000000b75757220 */ /* 0x000fe20000410000 */
[----:B------:R-:W-:Y:S01]  /*9d50*/  F2FP.BF16.F32.PACK_AB R73, R56, R48 ;  /* 0x000000303849723e */ /* 0x000fe200000010ff */
[----:B------:R4:W-:Y:S01]  /*9d60*/  STSM.16.M88.4 [R0+0x27800], R32 ;  /* 0x0278002000007844 */ /* 0x0009e20000000200 */
[----:B-1----:R-:W-:Y:S01]  /*9d70*/  F2FP.BF16.F32.PACK_AB R12, R54, R53 ;  /* 0x00000035360c723e */ /* 0x002fe200000010ff */
[----:B------:R-:W-:Y:S01]  /*9d80*/  FMUL.FTZ R120, R120, R11 ;  /* 0x0000000b78787220 */ /* 0x000fe20000410000 */
[----:B------:R-:W-:Y:S01]  /*9d90*/  F2FP.BF16.F32.PACK_AB R13, R55, R39 ;  /* 0x00000027370d723e */ /* 0x000fe200000010ff */
[----:B------:R-:W-:Y:S01]  /*9da0*/  FMUL.FTZ R121, R121, R11 ;  /* 0x0000000b79797220 */ /* 0x000fe20000410000 */
[----:B------:R-:W-:Y:S01]  /*9db0*/  F2FP.BF16.F32.PACK_AB R14, R58, R57 ;  /* 0x000000393a0e723e */ /* 0x000fe200000010ff */
[----:B------:R-:W-:Y:S01]  /*9dc0*/  UISETP.GT.AND UP0, UPT, UR39, UR10, UPT ;  /* 0x0000000a2700728c */ /* 0x000fe2000bf04270 */
[----:B------:R-:W-:Y:S01]  /*9dd0*/  F2FP.BF16.F32.PACK_AB R15, R52, R40 ;  /* 0x00000028340f723e */ /* 0x000fe200000010ff */
[----:B------:R-:W-:Y:S01]  /*9de0*/  FMUL.FTZ R124, R124, R11 ;  /* 0x0000000b7c7c7220 */ /* 0x000fe20000410000 */
[----:B--2---:R-:W-:Y:S01]  /*9df0*/  F2FP.BF16.F32.PACK_AB R20, R62, R61 ;  /* 0x0000003d3e14723e */ /* 0x004fe200000010ff */
[----:B------:R-:W-:Y:S01]  /*9e00*/  UMOV UR39, UR7 ;  /* 0x0000000700277c82 */ /* 0x000fe20008000000 */
[----:B------:R-:W-:Y:S01]  /*9e10*/  F2FP.BF16.F32.PACK_AB R21, R51, R43 ;  /* 0x0000002b3315723e */ /* 0x000fe200000010ff */
[----:B------:R4:W-:Y:S01]  /*9e20*/  STSM.16.M88.4 [R9], R12 ;  /* 0x0000000c09007844 */ /* 0x0009e20000000200 */
[----:B------:R-:W-:Y:S01]  /*9e30*/  F2FP.BF16.F32.PACK_AB R22, R66, R65 ;  /* 0x000000414216723e */ /* 0x000fe200000010ff */
[----:B------:R-:W-:Y:S01]  /*9e40*/  UMOV UR7, UR4 ;  /* 0x0000000400077c82 */ /* 0x000fe20008000000 */
[----:B------:R-:W-:Y:S01]  /*9e50*/  F2FP.BF16.F32.PACK_AB R23, R47, R44 ;  /* 0x0000002c2f17723e */ /* 0x000fe200000010ff */
[----:B------:R-:W-:Y:S01]  /*9e60*/  FMUL.FTZ R125, R125, R11 ;  /* 0x0000000b7d7d7220 */ /* 0x000fe20000410000 */
[----:B------:R-:W-:Y:S01]  /*9e70*/  F2FP.BF16.F32.PACK_AB R75, R60, R59 ;  /* 0x0000003b3c4b723e */ /* 0x000fe200000010ff */
[-C--:B------:R-:W-:Y:S01]  /*9e80*/  FMUL.FTZ R128, R128, R11.reuse ;  /* 0x0000000b80807220 */ /* 0x080fe20000410000 */
[----:B------:R-:W-:Y:S01]  /*9e90*/  PLOP3.LUT P1, PT, PT, PT, UP0, 0x80, 0x0 ;  /* 0x000000000000781c */ /* 0x000fe20003f2f008 */
[----:B------:R4:W-:Y:S01]  /*9ea0*/  STSM.16.M88.4 [R5+0x6000], R20 ;  /* 0x0060001405007844 */ /* 0x0009e20000000200 */
[-C--:B------:R-:W-:Y:S01]  /*9eb0*/  FMUL.FTZ R129, R129, R11.reuse ;  /* 0x0000000b81817220 */ /* 0x080fe20000410000 */
[-C--:B------:R-:W-:Y:S01]  /*9ec0*/  FMUL.FTZ R132, R132, R11.reuse ;  /* 0x0000000b84847220 */ /* 0x080fe20000410000 */
[----:B------:R-:W-:Y:S01]  /*9ed0*/  FMUL.FTZ R133, R133, R11 ;  /* 0x0000000b85857220 */ /* 0x000fe20000410000 */
        /* <DEDUP_REMOVED lines=9> */
[----:B-1----:R-:W1:Y:S01]  /*9f70*/  FENCE.VIEW.ASYNC.S ;  /* 0x00000000000073c6 */ /* 0x002e620000000000 */
        /* <DEDUP_REMOVED lines=23> */
[----:B-1----:R-:W-:Y:S01]  /*a0f0*/  NOP ;  /* 0x0000000000007918 */ /* 0x002fe20000000000 */
[----:B----4-:R-:W-:Y:S05]  /*a100*/  @P1 BRA `(.L_x_11950) ;  /* 0xffffffd800001947 */ /* 0x010fea000383ffff */
.L_x_11939:
[----:B------:R-:W-:Y:S06]  /*a110*/  BAR.ARV 0x8, 0x200 ;  /* 0x0208000000007b1d */ /* 0x000fec0000002000 */
[----:B------:R-:W-:Y:S05]  /*a120*/  @!P0 BRA `(.L_x_11951) ;  /* 0x0000000000048947 */ /* 0x000fea0003800000 */
[----:B------:R-:W-:Y:S01]  /*a130*/  BPT.TRAP 0x1 ;  /* 0x000000040000795c */ /* 0x000fe20000300000 */
.L_x_11951:
[----:B------:R-:W-:Y:S01]  /*a140*/  ULEA UR5, UR4, UR38, 0x3 ;  /* 0x0000002604057291 */ /* 0x000fe2000f8e183f */
[----:B------:R-:W-:-:S04]  /*a150*/  MOV R0, UR6 ;  /* 0x0000000600007c02 */ /* 0x000fc80008000f00 */
[----:B------:R-:W-:-:S04]  /*a160*/  SHF.L.U32 R0, R0, 0x1f, RZ ;  /* 0x0000001f00007819 */ /* 0x000fc800000006ff */
[----:B------:R1:W2:Y:S01]  /*a170*/  SYNCS.PHASECHK.TRANS64.TRYWAIT P1, [UR5+0x2d850], R0 ;  /* 0x02d85000ff0075a7 */ /* 0x0002a20008020145 */
[----:B------:R-:W-:Y:S05]  /*a180*/  @!P0 BRA `(.L_x_11952) ;  /* 0x0000000000048947 */ /* 0x000fea0003800000 */
[----:B------:R-:W-:Y:S01]  /*a190*/  BPT.TRAP 0x1 ;  /* 0x000000040000795c */ /* 0x000fe20000300000 */
.L_x_11952:
[----:B--2---:R-:W-:Y:S05]  /*a1a0*/  @P1 BRA `(.L_x_11953) ;  /* 0x0000000000081947 */ /* 0x004fea0003800000 */
[----:B------:R-:W2:Y:S02]  /*a1b0*/  SYNCS.PHASECHK.TRANS64.TRYWAIT P1, [UR5+0x2d850], R0 ;  /* 0x02d85000ff0075a7 */ /* 0x000ea40008020145 */
[----:B--2---:R-:W-:Y:S05]  /*a1c0*/  @!P1 BRA `(.L_x_11954) ;  /* 0x0000005c00289947 */ /* 0x004fea0003800000 */
.L_x_11953:
[----:B------:R-:W-:Y:S01]  /*a1d0*/  UIADD3 UR38, UR38, 0x400, URZ ;  /* 0x0000040026267890 */ /* 0x000fe2000fffe03f */
[----:B------:R-:W-:Y:S01]  /*a1e0*/  R2UR UR6, R141 ;  /* 0x000000008d0672ca */ /* 0x000fe200000e0000 */
[----:B------:R-:W-:Y:S01]  /*a1f0*/  WARPGROUP.ARRIVE ;  /* 0x00000000000079c5 */ /* 0x000fe20000000000 */
[----:B------:R-:W-:Y:S01]  /*a200*/  UMOV UR9, 0x40000040 ;  /* 0x4000004000097882 */ /* 0x000fe20000000000 */
[----:B------:R-:W-:Y:S01]  /*a210*/  USHF.R.U32.HI UR38, URZ, 0x4, UR38 ;  /* 0x000000043f267899 */ /* 0x000fe20008011626 */
[----:B--23--:R-:W2:Y:S01]  /*a220*/  SHFL.BFLY PT, R5, R4, 0x2, 0x1f ;  /* 0x0c401f0004057f89 */ /* 0x00cea200000e0000 */
[----:B------:R-:W-:Y:S01]  /*a230*/  UMOV UR11, 0x80000020 ;  /* 0x80000020000b7882 */ /* 0x000fe20000000000 */
[----:B------:R-:W-:Y:S01]  /*a240*/  IMAD.U32 R12, RZ, RZ, UR35 ;  /* 0x00000023ff0c7e24 */ /* 0x000fe2000f8e00ff */
[----:B------:R-:W-:Y:S01]  /*a250*/  ULOP3.LUT UR38, UR38, 0x3fff, URZ, 0xc0, !UPT ;  /* 0x00003fff26267892 */ /* 0x000fe2000f8ec03f */
[----:B-1----:R-:W1:Y:S03]  /*a260*/  SHFL.BFLY PT, R0, R3, 0x2, 0x1f ;  /* 0x0c401f0003007f89 */ /* 0x002e6600000e0000 */
[----:B------:R-:W-:-:S02]  /*a270*/  ULOP3.LUT UR38, UR38, 0x2000000, URZ, 0xfc, !UPT ;  /* 0x0200000026267892 */ /* 0x000fc4000f8efc3f */
[----:B------:R-:W-:Y:S02]  /*a280*/  ULOP3.LUT UR6, UR6, 0x10000, URZ, 0xfc, !UPT ;  /* 0x0001000006067892 */ /* 0x000fe4000f8efc3f */
[----:B------:R-:W-:-:S05]  /*a290*/  UIMAD UR4, UR4, 0x600, UR38 ;  /* 0x00000600040478a4 */ /* 0x000fca000f8e0226 */
[----:B------:R-:W-:Y:S02]  /*a2a0*/  UMOV UR8, UR6 ;  /* 0x0000000600087c82 */ /* 0x000fe40008000000 */
[----:B------:R-:W-:Y:S02]  /*a2b0*/  UMOV UR10, UR4 ;  /* 0x00000004000a7c82 */ /* 0x000fe40008000000 */
[----:B------:R-:W-:Y:S01]  /*a2c0*/  HGMMA.64x96x16.F32.BF16 R88, gdesc[UR8].tnspB, R88, gsb0 ;  /* 0x41600000085879f0 */ /* 0x000fe20008001858 */
[----:B------:R-:W-:Y:S02]  /*a2d0*/  UIADD3 UR8, UR6, 0x2, URZ ;  /* 0x0000000206087890 */ /* 0x000fe4000fffe03f */
[----:B------:R-:W-:Y:S01]  /*a2e0*/  UIADD3 UR10, UR4, 0x40, URZ ;  /* 0x00000040040a7890 */ /* 0x000fe2000fffe03f */
[----:B--2---:R-:W-:Y:S01]  /*a2f0*/  FADD.FTZ R5, R5, R4 ;  /* 0x0000000405057221 */ /* 0x004fe20000010000 */
[----:B------:R-:W-:Y:S01]  /*a300*/  UMOV UR9, 0x40000040 ;  /* 0x4000004000097882 */ /* 0x000fe20000000000 */
[----:B------:R-:W-:Y:S01]  /*a310*/  UMOV UR11, 0x80000020 ;  /* 0x80000020000b7882 */ /* 0x000fe20000000000 */
[----:B------:R-:W-:-:S02]  /*a320*/  IMAD.U32 R4, RZ, RZ, UR35 ;  /* 0x00000023ff047e24 */ /* 0x000fc4000f8e00ff */
[----:B-1----:R-:W-:Y:S01]  /*a330*/  FADD.FTZ R2, R0, R3 ;  /* 0x0000000300027221 */ /* 0x002fe20000010000 */
[----:B------:R-:W-:Y:S01]  /*a340*/  IMAD.MOV.U32 R3, RZ, RZ, RZ ;  /* 0x000000ffff037224 */ /* 0x000fe200078e00ff */
[----:B------:R-:W1:Y:S04]  /*a350*/  SHFL.BFLY PT, R0, R5, 0x1, 0x1f ;  /* 0x0c201f0005007f89 */ /* 0x000e6800000e0000 */
[----:B------:R-:W2:Y:S01]  /*a360*/  SHFL.BFLY PT, R7, R2, 0x1, 0x1f ;  /* 0x0c201f0002077f89 */ /* 0x000ea200000e0000 */
[----:B-1----:R-:W-:Y:S01]  /*a370*/  FADD.FTZ R10, R5, R0 ;  /* 0x00000000050a7221 */ /* 0x002fe20000010000 */
[----:B------:R-:W-:Y:S02]  /*a380*/  IMAD.MOV.U32 R0, RZ, RZ, -0x800000 ;  /* 0xff800000ff007424 */ /* 0x000fe400078e00ff */
[----:B--2---:R-:W-:-:S02]  /*a390*/  FADD.FTZ R11, R2, R7 ;  /* 0x00000007020b7221 */ /* 0x004fc40000010000 */
[----:B------:R-:W-:Y:S01]  /*a3a0*/  FSETP.NE.FTZ.AND P1, PT, R10, RZ, PT ;  /* 0x000000ff0a00720b */ /* 0x000fe20003f35000 */
[----:B------:R-:W-:Y:S01]  /*a3b0*/  IMAD.MOV.U32 R7, RZ, RZ, RZ ;  /* 0x000000ffff077224 */ /* 0x000fe200078e00ff */
[----:B------:R-:W-:Y:S02]  /*a3c0*/  MOV R2, 0xff800000 ;  /* 0xff80000000027802 */ /* 0x000fe40000000f00 */
[----:B------:R-:W-:-:S09]  /*a3d0*/  FSETP.NE.FTZ.AND P2, PT, R11, RZ, PT ;  /* 0x000000ff0b00720b */ /* 0x000fd20003f55000 */
[----:B------:R-:W1:Y:S01]  /*a3e0*/  @P1 MUFU.LG2 R6, R10 ;  /* 0x0000000a00061308 */ /* 0x000e620000000c00 */
[----:B------:R-:W-:-:S03]  /*a3f0*/  @P1 FMUL.FTZ R4, R4, 0.69314718246459960938 ;  /* 0x3f31721804041820 */ /* 0x000fc60000410000 */
[----:B------:R-:W-:-:S04]  /*a400*/  @P2 FMUL.FTZ R12, R12, 0.69314718246459960938 ;  /* 0x3f3172180c0c2820 */ /* 0x000fc80000410000 */
[----:B------:R-:W2:Y:S08]  /*a410*/  @P2 MUFU.LG2 R8, R11 ;  /* 0x0000000b00082308 */ /* 0x000eb00000000c00 */
[----:B------:R3:W4:Y:S01]  /*a420*/  @P1 MUFU.RCP R3, R10 ;  /* 0x0000000a00031308 */ /* 0x0007220000001000 */
[----:B-1----:R-:W-:-:S04]  /*a430*/  @P1 FMUL.FTZ R5, R6, 0.69314718246459960938 ;  /* 0x3f31721806051820 */ /* 0x002fc80000410000 */
[----:B------:R-:W-:-:S03]  /*a440*/  @P1 FFMA.FTZ R2, R4, R71, R5 ;  /* 0x0000004704021223 */ /* 0x000fc60000010005 */
[----:B------:R3:W1:Y:S01]  /*a450*/  @P2 MUFU.RCP R7, R11 ;  /* 0x0000000b00072308 */ /* 0x0006620000001000 */
[----:B--2---:R-:W-:-:S04]  /*a460*/  @P2 FMUL.FTZ R9, R8, 0.69314718246459960938 ;  /* 0x3f31721808092820 */ /* 0x004fc80000410000 */
        /* <DEDUP_REMOVED lines=47> */
[----:B-1-34-:R-:W-:Y:S05]  /*a760*/  @!P0 BRA `(.L_x_11955) ;  /* 0x0000000000048947 */ /* 0x01afea0003800000 */
[----:B------:R-:W-:Y:S01]  /*a770*/  BPT.TRAP 0x1 ;  /* 0x000000040000795c */ /* 0x000fe20000300000 */
.L_x_11955:
[----:B------:R-:W1:Y:S01]  /*a780*/  S2UR UR4, SR_CgaCtaId ;  /* 0x00000000000479c3 */ /* 0x000e620000008800 */
        /* <DEDUP_REMOVED lines=23> */
[----:B-1----:R-:W-:Y:S01]  /*a900*/  UPRMT UR5, UR4, 0x654, UR5 ;  /* 0x0000065404057896 */ /* 0x002fe20008000005 */
        /* <DEDUP_REMOVED lines=28> */
.L_x_11919:
[----:B------:R-:W-:Y:S05]  /*aad0*/  @P0 BRA `(.L_x_11956) ;  /* 0x0000001000940947 */ /* 0x000fea0003800000 */
[----:B------:R-:W2:Y:S01]  /*aae0*/  LDL R4, [R1+0x4] ;  /* 0x0000040001047983 */ /* 0x000ea20000100800 */
[----:B------:R-:W1:Y:S01]  /*aaf0*/  LDC R7, c[0x0][0xbe8] ;  /* 0x0002fa00ff077b82 */ /* 0x000e620000000800 */
[----:B------:R-:W-:Y:S01]  /*ab00*/  ULDC.64 UR8, c[0x0][0xbd0] ;  /* 0x0002f40000087ab9 */ /* 0x000fe20000000a00 */
[----:B------:R-:W-:Y:S01]  /*ab10*/  BSSY B0, `(.L_x_11957) ;  /* 0x00000d5000007945 */ /* 0x000fe20003800000 */
[----:B------:R-:W3:Y:S01]  /*ab20*/  S2R R3, SR_TID.X ;  /* 0x0000000000037919 */ /* 0x000ee20000002100 */
[----:B------:R-:W4:Y:S04]  /*ab30*/  S2R R21, SR_CTAID.X ;  /* 0x0000000000157919 */ /* 0x000f280000002500 */
[----:B------:R-:W5:Y:S08]  /*ab40*/  S2UR UR12, SR_CTAID.Z ;  /* 0x00000000000c79c3 */ /* 0x000f700000002700 */
[----:B------:R-:W0:Y:S08]  /*ab50*/  LDC.64 R14, c[0x0][0xbd8] ;  /* 0x0002f600ff0e7b82 */ /* 0x000e300000000a00 */
[----:B------:R-:W-:Y:S01]  /*ab60*/  BAR.SYNC.DEFER_BLOCKING 0x1, 0x180 ;  /* 0x0046000000007b1d */ /* 0x000fe20000010000 */
[----:B-1----:R-:W-:-:S07]  /*ab70*/  ISETP.NE.AND P0, PT, R7, 0x1, PT ;  /* 0x000000010700780c */ /* 0x002fce0003f05270 */
[----:B------:R-:W1:Y:S01]  /*ab80*/  S2UR UR11, SR_CTAID.Y ;  /* 0x00000000000b79c3 */ /* 0x000e620000002600 */
[----:B-----5:R-:W-:-:S07]  /*ab90*/  USHF.R.S32.HI UR10, URZ, 0x1f, UR12 ;  /* 0x0000001f3f0a7899 */ /* 0x020fce000801140c */
[----:B------:R-:W1:Y:S08]  /*aba0*/  LDC R20, c[0x0][0xc50] ;  /* 0x00031400ff147b82 */ /* 0x000e700000000800 */
[----:B------:R-:W5:Y:S08]  /*abb0*/  LDC.64 R18, c[0x0][0xb40] ;  /* 0x0002d000ff127b82 */ /* 0x000f700000000a00 */
[----:B------:R-:W5:Y:S08]  /*abc0*/  @P0 LDC R16, c[0x0][0xbf0] ;  /* 0x0002fc00ff100b82 */ /* 0x000f700000000800 */
[----:B------:R-:W5:Y:S08]  /*abd0*/  @P0 LDC R25, c[0x0][0xbec] ;  /* 0x0002fb00ff190b82 */ /* 0x000f700000000800 */
[----:B------:R-:W5:Y:S01]  /*abe0*/  @P0 LDC R22, c[0x0][0xbf0] ;  /* 0x0002fc00ff160b82 */ /* 0x000f620000000800 */
[----:B--2---:R-:W-:Y:S01]  /*abf0*/  R2UR UR13, R4 ;  /* 0x00000000040d72ca */ /* 0x004fe200000e0000 */
[----:B---3--:R-:W-:-:S05]  /*ac00*/  VIADD R4, R3, 0xffffff80 ;  /* 0xffffff8003047836 */ /* 0x008fca0000000000 */
        /* <DEDUP_REMOVED lines=26> */
[----:B-1----:R-:W-:Y:S01]  /*adb0*/  IMAD R23, R20, R17, UR11 ;  /* 0x0000000b14177e24 */ /* 0x002fe2000f8e0211 */
[----:B------:R-:W-:Y:S02]  /*adc0*/  LOP3.LUT R8, R5, 0x1ffffffe, RZ, 0xc0, !PT ;  /* 0x1ffffffe05087812 */ /* 0x000fe400078ec0ff */
[----:B------:R-:W-:Y:S02]  /*add0*/  LOP3.LUT R12, R12, 0xfffffff8, RZ, 0xc0, !PT ;  /* 0xfffffff80c0c7812 */ /* 0x000fe400078ec0ff */
[----:B------:R-:W-:Y:S02]  /*ade0*/  SHF.R.S32.HI R5, RZ, 0x5, R10 ;  /* 0x00000005ff057819 */ /* 0x000fe4000001140a */
[----:B------:R-:W-:Y:S01]  /*adf0*/  IADD3 R4, R11, -R12, RZ ;  /* 0x8000000c0b047210 */ /* 0x000fe20007ffe0ff */
[----:B------:R-:W-:Y:S01]  /*ae00*/  IMAD.IADD R11, R13, 0x1, -R8 ;  /* 0x000000010d0b7824 */ /* 0x000fe200078e0a08 */
[----:B------:R-:W-:Y:S01]  /*ae10*/  LOP3.LUT R6, R6, 0x7ffffffc, RZ, 0xc0, !PT ;  /* 0x7ffffffc06067812 */ /* 0x000fe200078ec0ff */
[----:B------:R-:W1:Y:S01]  /*ae20*/  @P0 LDC R13, c[0x0][0xbec] ;  /* 0x0002fb00ff0d0b82 */ /* 0x000e620000000800 */
[----:B0-----:R-:W-:-:S02]  /*ae30*/  IMAD R12, R14, UR10, RZ ;  /* 0x0000000a0e0c7c24 */ /* 0x001fc4000f8e02ff */
[----:B------:R-:W-:Y:S02]  /*ae40*/  IMAD R8, R5, 0x10, R4 ;  /* 0x0000001005087824 */ /* 0x000fe400078e0204 */
[----:B------:R-:W-:Y:S01]  /*ae50*/  IMAD.U32 R5, RZ, RZ, UR5 ;  /* 0x00000005ff057e24 */ /* 0x000fe2000f8e00ff */
[----:B------:R-:W-:Y:S01]  /*ae60*/  MOV R5, UR6 ;  /* 0x0000000600057c02 */ /* 0x000fe20008000f00 */
[----:B------:R-:W-:Y:S01]  /*ae70*/  IMAD R10, R9, 0x40, R8 ;  /* 0x00000040090a7824 */ /* 0x000fe200078e0208 */
[----:B------:R-:W-:Y:S01]  /*ae80*/  UIMAD UR6, UR13, UR9, UR7 ;  /* 0x000000090d0672a4 */ /* 0x000fe2000f8e0207 */
[----:B------:R-:W-:Y:S01]  /*ae90*/  IMAD.U32 R4, RZ, RZ, UR4 ;  /* 0x00000004ff047e24 */ /* 0x000fe2000f8e00ff */
[----:B------:R-:W-:Y:S01]  /*aea0*/  UIMAD.WIDE.U32 UR4, UR13, UR8, URZ ;  /* 0x000000080d0472a5 */ /* 0x000fe2000f8e003f */
[----:B------:R-:W-:Y:S02]  /*aeb0*/  IMAD R8, R11, 0x8, R10 ;  /* 0x000000080b087824 */ /* 0x000fe400078e020a */
[----:B------:R-:W-:Y:S01]  /*aec0*/  IMAD R15, R15, UR12, R12 ;  /* 0x0000000c0f0f7c24 */ /* 0x000fe2000f8e020c */
[----:B------:R-:W-:Y:S01]  /*aed0*/  UIADD3 UR6, UR5, UR6, URZ ;  /* 0x0000000605067290 */ /* 0x000fe2000fffe03f */
[----:B----4-:R-:W-:Y:S01]  /*aee0*/  IMAD R12, R21, 0xc0, R8 ;  /* 0x000000c0150c7824 */ /* 0x010fe200078e0208 */
[----:B------:R-:W-:Y:S01]  /*aef0*/  ULDC.64 UR8, c[0x0][0xb28] ;  /* 0x0002ca0000087ab9 */ /* 0x000fe20000000a00 */
[----:B------:R-:W-:-:S02]  /*af00*/  IMAD.U32 R9, RZ, RZ, UR5 ;  /* 0x00000005ff097e24 */ /* 0x000fc4000f8e00ff */
[----:B------:R-:W-:Y:S01]  /*af10*/  IMAD.WIDE.U32 R4, R14, UR12, R4 ;  /* 0x0000000c0e047c25 */ /* 0x000fe2000f8e0004 */
[----:B------:R-:W-:Y:S01]  /*af20*/  MOV R9, UR6 ;  /* 0x0000000600097c02 */ /* 0x000fe20008000f00 */
[----:B------:R-:W-:Y:S02]  /*af30*/  ULDC.64 UR6, c[0x0][0xb48] ;  /* 0x0002d20000067ab9 */ /* 0x000fe40000000a00 */
[----:B------:R-:W-:Y:S01]  /*af40*/  IMAD.U32 R8, RZ, RZ, UR4 ;  /* 0x00000004ff087e24 */ /* 0x000fe2000f8e00ff */
[----:B------:R-:W-:Y:S01]  /*af50*/  ULDC.64 UR4, c[0x0][0xbe0] ;  /* 0x0002f80000047ab9 */ /* 0x000fe20000000a00 */
[----:B-1----:R-:W-:-:S04]  /*af60*/  @P0 IMAD.HI.U32 R13, R12, R13, RZ ;  /* 0x0000000d0c0d0227 */ /* 0x002fc800078e00ff */
[C---:B-----5:R-:W-:Y:S02]  /*af70*/  IMAD R14, R18.reuse, UR10, RZ ;  /* 0x0000000a120e7c24 */ /* 0x060fe4000f8e02ff */
[----:B------:R-:W-:Y:S01]  /*af80*/  IMAD.MOV.U32 R11, RZ, RZ, R12 ;  /* 0x000000ffff0b7224 */ /* 0x000fe200078e000c */
[----:B------:R-:W-:Y:S01]  /*af90*/  @P0 SHF.R.U32.HI R11, RZ, R16, R13 ;  /* 0x00000010ff0b0219 */ /* 0x000fe2000001160d */
[----:B------:R-:W-:Y:S01]  /*afa0*/  IMAD.IADD R5, R5, 0x1, R15 ;  /* 0x0000000105057824 */ /* 0x000fe200078e020f */
[----:B------:R-:W-:Y:S01]  /*afb0*/  SHF.R.S32.HI R16, RZ, 0x1f, R23 ;  /* 0x0000001fff107819 */ /* 0x000fe20000011417 */
[----:B------:R-:W-:Y:S02]  /*afc0*/  IMAD R15, R19, UR12, R14 ;  /* 0x0000000c130f7c24 */ /* 0x000fe4000f8e020e */
[----:B------:R-:W-:-:S04]  /*afd0*/  IMAD.WIDE.U32 R8, R18, UR12, R8 ;  /* 0x0000000c12087c25 */ /* 0x000fc8000f8e0008 */
[----:B------:R-:W-:Y:S01]  /*afe0*/  @P0 IMAD.HI.U32 R25, R12, R25, RZ ;  /* 0x000000190c190227 */ /* 0x000fe200078e00ff */
[----:B------:R-:W-:-:S03]  /*aff0*/  IADD3 R9, R9, R15, RZ ;  /* 0x0000000f09097210 */ /* 0x000fc60007ffe0ff */
        /* <DEDUP_REMOVED lines=42> */
[----:B------:R-:W-:Y:S01]  /*b2a0*/  SHFL.IDX PT, R10, R14, 0x1, 0x1c1f ;  /* 0x003c1f000e0a7f89 */ /* 0x000fe200000e0000 */
[----:B------:R-:W-:Y:S01]  /*b2b0*/  LEA.HI.X R22, R8, UR9, R5, 0x2, P1 ;  /* 0x0000000908167c11 */ /* 0x000fe200088f1405 */
[----:B0-----:R-:W-:Y:S01]  /*b2c0*/  ULEA UR4, UR5, UR4, 0x18 ;  /* 0x0000000405047291 */ /* 0x001fe2000f8ec03f */
[----:B------:R-:W-:Y:S01]  /*b2d0*/  IMAD R19, R7, UR6, RZ ;  /* 0x0000000607137c24 */ /* 0x000fe2000f8e02ff */
[----:B------:R-:W-:Y:S01]  /*b2e0*/  SHFL.IDX PT, R8, R14, RZ, 0x1c1f ;  /* 0x001c1fff0e087589 */ /* 0x000fe200000e0000 */
[C---:B------:R-:W-:Y:S01]  /*b2f0*/  LOP3.LUT P0, RZ, R3.reuse, 0x3, RZ, 0xc0, !PT ;  /* 0x0000000303ff7812 */ /* 0x040fe2000780c0ff */
[C---:B------:R-:W-:Y:S01]  /*b300*/  VIADD R18, R12.reuse, 0x8 ;  /* 0x000000080c127836 */ /* 0x040fe20000000000 */
[----:B------:R-:W-:Y:S01]  /*b310*/  UIADD3 UR4, UR4, 0x2d820, URZ ;  /* 0x0002d82004047890 */ /* 0x000fe2000fffe03f */
[----:B------:R-:W0:Y:S01]  /*b320*/  SHFL.IDX PT, R9, R13, RZ, 0x1c1f ;  /* 0x001c1fff0d097589 */ /* 0x000e2200000e0000 */
[-C--:B------:R-:W-:Y:S01]  /*b330*/  ISETP.GE.OR P1, PT, R12, R19.reuse, P0 ;  /* 0x000000130c00720c */ /* 0x080fe20000726670 */
[----:B------:R-:W-:Y:S01]  /*b340*/  IMAD.IADD R3, R3, 0x1, -R6 ;  /* 0x0000000103037824 */ /* 0x000fe200078e0a06 */
[-C--:B------:R-:W-:Y:S01]  /*b350*/  ISETP.GE.OR P0, PT, R18, R19.reuse, P0 ;  /* 0x000000131200720c */ /* 0x080fe20000706670 */
[----:B------:R-:W1:Y:S01]  /*b360*/  SHFL.IDX PT, R11, R13, 0x1, 0x1c1f ;  /* 0x003c1f000d0b7f89 */ /* 0x000e6200000e0000 */
[----:B------:R-:W-:Y:S01]  /*b370*/  UPRMT UR4, URZ, 0x654, UR4 ;  /* 0x000006543f047896 */ /* 0x000fe20008000004 */
[----:B------:R-:W-:Y:S01]  /*b380*/  ISETP.GE.AND P2, PT, R12, R19, PT ;  /* 0x000000130c00720c */ /* 0x000fe20003f46270 */
[----:B------:R-:W-:Y:S01]  /*b390*/  IMAD.SHL.U32 R3, R3, 0x2, RZ ;  /* 0x0000000203037824 */ /* 0x000fe200078e00ff */
[----:B------:R2:W3:Y:S04]  /*b3a0*/  SHFL.IDX PT, R4, R20, RZ, 0x1c1f ;  /* 0x001c1fff14047589 */ /* 0x0004e800000e0000 */
[----:B------:R2:W4:Y:S02]  /*b3b0*/  SHFL.IDX PT, R5, R22, RZ, 0x1c1f ;  /* 0x001c1fff16057589 */ /* 0x00052400000e0000 */
[----:B------:R-:W-:Y:S02]  /*b3c0*/  SYNCS.ARRIVE.TRANS64.RED.A1T0 RZ, [UR4], RZ ;  /* 0x000000ffffff79a7 */ /* 0x000fe40008100404 */
        /* <DEDUP_REMOVED lines=25> */
[----:B------:R0:W-:Y:S01]  /*b560*/  @!P0 ST.E.64 desc[UR36][R6.64], R88 ;  /* 0x0000005806008985 */ /* 0x0001e2000c101b24 */
[C---:B------:R-:W-:Y:S01]  /*b570*/  IADD3 R2, R3.reuse, 0x30, RZ ;  /* 0x0000003003027810 */ /* 0x040fe20007ffe0ff */
        /* <DEDUP_REMOVED lines=8> */
[----:B------:R-:W-:-:S02]  /*b600*/  @!P4 IMAD.WIDE R14, R15, 0x4, R4 ;  /* 0x000000040f0ec825 */ /* 0x000fc400078e0204 */
[----:B------:R3:W-:Y:S01]  /*b610*/  @!P3 ST.E.64 desc[UR36][R12.64], R100 ;  /* 0x000000640c00b985 */ /* 0x0007e2000c101b24 */
[----:B------:R-:W-:Y:S01]  /*b620*/  ISETP.GE.AND P3, PT, R17, UR4, PT ;  /* 0x0000000411007c0c */ /* 0x000fe2000bf66270 */
[C---:B0-----:R-:W-:Y:S02]  /*b630*/  VIADD R7, R3.reuse, 0x50 ;  /* 0x0000005003077836 */ /* 0x041fe40000000000 */
[C---:B------:R-:W-:Y:S01]  /*b640*/  VIADD R6, R3.reuse, 0x48 ;  /* 0x0000004803067836 */ /* 0x040fe20000000000 */
[----:B-1----:R-:W-:Y:S01]  /*b650*/  IADD3 R9, R3, 0x58, RZ ;  /* 0x0000005803097810 */ /* 0x002fe20007ffe0ff */
[----:B------:R0:W-:Y:S01]  /*b660*/  @!P4 ST.E.64 desc[UR36][R14.64], R104 ;  /* 0x000000680e00c985 */ /* 0x0001e2000c101b24 */
[----:B------:R-:W-:Y:S02]  /*b670*/  ISETP.GE.AND P5, PT, R7, UR4, PT ;  /* 0x0000000407007c0c */ /* 0x000fe4000bfa6270 */
[----:B------:R-:W-:Y:S02]  /*b680*/  ISETP.GE.AND P4, PT, R6, UR4, PT ;  /* 0x0000000406007c0c */ /* 0x000fe4000bf86270 */
[----:B------:R-:W-:-:S02]  /*b690*/  ISETP.GE.AND P6, PT, R9, UR4, PT ;  /* 0x0000000409007c0c */ /* 0x000fc4000bfc6270 */
[----:B------:R-:W-:Y:S02]  /*b6a0*/  @!P0 LEA.HI R0, R0, R0, RZ, 0x1 ;  /* 0x0000000000008211 */ /* 0x000fe400078f08ff */
[----:B------:R-:W-:Y:S02]  /*b6b0*/  @!P1 LEA.HI R2, R2, R2, RZ, 0x1 ;  /* 0x0000000202029211 */ /* 0x000fe400078f08ff */
[----:B------:R-:W-:Y:S02]  /*b6c0*/  @!P2 LEA.HI R16, R16, R16, RZ, 0x1 ;  /* 0x000000101010a211 */ /* 0x000fe400078f08ff */
[----:B------:R-:W-:Y:S02]  /*b6d0*/  @!P3 LEA.HI R17, R17, R17, RZ, 0x1 ;  /* 0x000000111111b211 */ /* 0x000fe400078f08ff */
[----:B------:R-:W-:Y:S02]  /*b6e0*/  @!P5 LEA.HI R8, R7, R7, RZ, 0x1 ;  /* 0x000000070708d211 */ /* 0x000fe400078f08ff */
[----:B------:R-:W-:-:S02]  /*b6f0*/  @!P4 LEA.HI R6, R6, R6, RZ, 0x1 ;  /* 0x000000060606c211 */ /* 0x000fc400078f08ff */
[----:B--2---:R-:W-:Y:S02]  /*b700*/  @!P6 LEA.HI R10, R9, R9, RZ, 0x1 ;  /* 0x00000009090ae211 */ /* 0x004fe400078f08ff */
[----:B------:R-:W-:Y:S02]  /*b710*/  @!P0 LOP3.LUT R7, R0, 0xfffffffe, RZ, 0xc0, !PT ;  /* 0xfffffffe00078812 */ /* 0x000fe400078ec0ff */
[----:B------:R-:W-:Y:S02]  /*b720*/  @!P1 LOP3.LUT R9, R2, 0xfffffffe, RZ, 0xc0, !PT ;  /* 0xfffffffe02099812 */ /* 0x000fe400078ec0ff */
[----:B------:R-:W-:Y:S02]  /*b730*/  @!P2 LOP3.LUT R11, R16, 0xfffffffe, RZ, 0xc0, !PT ;  /* 0xfffffffe100ba812 */ /* 0x000fe400078ec0ff */
[----:B---3--:R-:W-:Y:S02]  /*b740*/  @!P3 LOP3.LUT R13, R17, 0xfffffffe, RZ, 0xc0, !PT ;  /* 0xfffffffe110db812 */ /* 0x008fe400078ec0ff */
[----:B0-----:R-:W-:Y:S01]  /*b750*/  @!P4 LOP3.LUT R15, R6, 0xfffffffe, RZ, 0xc0, !PT ;  /* 0xfffffffe060fc812 */ /* 0x001fe200078ec0ff */
[----:B------:R-:W-:Y:S01]  /*b760*/  @!P0 IMAD.WIDE R6, R7, 0x4, R4 ;  /* 0x0000000407068825 */ /* 0x000fe200078e0204 */
[----:B------:R-:W-:-:S02]  /*b770*/  @!P5 LOP3.LUT R17, R8, 0xfffffffe, RZ, 0xc0, !PT ;  /* 0xfffffffe0811d812 */ /* 0x000fc400078ec0ff */
        /* <DEDUP_REMOVED lines=14> */
.L_x_11958:
[----:B------:R-:W-:Y:S05]  /*b860*/  BSYNC B0 ;  /* 0x0000000000007941 */ /* 0x000fea0003800000 */
.L_x_11957:
[----:B------:R-:W-:Y:S01]  /*b870*/  ISETP.GE.AND P0, PT, R18, R19, PT ;  /* 0x000000131200720c */ /* 0x000fe20003f06270 */
[----:B0-----:R0:W1:Y:S04]  /*b880*/  SHFL.IDX PT, R15, R22, 0x1, 0x1c1f ;  /* 0x003c1f00160f7f89 */ /* 0x00106800000e0000 */
[----:B------:R0:W0:Y:S08]  /*b890*/  SHFL.IDX PT, R14, R20, 0x1, 0x1c1f ;  /* 0x003c1f00140e7f89 */ /* 0x00003000000e0000 */
[----:B------:R-:W-:Y:S05]  /*b8a0*/  @P0 BRA `(.L_x_11917) ;  /* 0x0000004000d80947 */ /* 0x000fea0003800000 */
        /* <DEDUP_REMOVED lines=11> */
[----:B------:R-:W-:-:S02]  /*b960*/  IADD3 R13, R3, 0x28, RZ ;  /* 0x00000028030d7810 */ /* 0x000fc40007ffe0ff */
[----:B------:R-:W-:Y:S02]  /*b970*/  ISETP.GE.AND P0, PT, R12, UR4, PT ;  /* 0x000000040c007c0c */ /* 0x000fe4000bf06270 */
[----:B------:R-:W-:Y:S02]  /*b980*/  ISETP.GE.AND P1, PT, R13, UR4, PT ;  /* 0x000000040d007c0c */ /* 0x000fe4000bf26270 */
[----:B------:R-:W-:Y:S02]  /*b990*/  IADD3 R18, R3, 0x50, RZ ;  /* 0x0000005003127810 */ /* 0x000fe40007ffe0ff */
        /* <DEDUP_REMOVED lines=8> */
[--C-:B01--4-:R-:W-:Y:S01]  /*ba20*/  @!P2 IMAD.WIDE R4, R3, 0x4, R14.reuse ;  /* 0x000000040304a825 */ /* 0x113fe200078e020e */
[----:B------:R-:W-:Y:S02]  /*ba30*/  ISETP.GE.AND P6, PT, R18, UR4, PT ;  /* 0x0000000412007c0c */ /* 0x000fe4000bfc6270 */
[----:B------:R-:W-:Y:S01]  /*ba40*/  @!P0 LEA.HI R12, R12, R12, RZ, 0x1 ;  /* 0x0000000c0c0c8211 */ /* 0x000fe200078f08ff */
        /* <DEDUP_REMOVED lines=11> */
[----:B------:R-:W-:Y:S01]  /*bb00*/  ISETP.GE.AND P5, PT, R17, UR4, PT ;  /* 0x0000000411007c0c */ /* 0x000fe2000bfa6270 */
[----:B------:R-:W-:Y:S01]  /*bb10*/  VIADD R3, R3, 0x58 ;  /* 0x0000005803037836 */ /* 0x000fe20000000000 */
[----:B0-----:R-:W-:-:S02]  /*bb20*/  @!P0 LOP3.LUT R5, R12, 0xfffffffe, RZ, 0xc0, !PT ;  /* 0xfffffffe0c058812 */ /* 0x001fc400078ec0ff */
[----:B------:R-:W-:Y:S02]  /*bb30*/  @!P2 LEA.HI R0, R0, R0, RZ, 0x1 ;  /* 0x000000000000a211 */ /* 0x000fe400078f08ff */
[----:B-1----:R-:W-:Y:S01]  /*bb40*/  @!P1 LOP3.LUT R7, R13, 0xfffffffe, RZ, 0xc0, !PT ;  /* 0xfffffffe0d079812 */ /* 0x002fe200078ec0ff */
        /* <DEDUP_REMOVED lines=30> */
.L_x_11956:
[----:B------:R-:W1:Y:S02]  /*bd30*/  S2R R2, SR_TID.X ;  /* 0x0000000000027919 */ /* 0x000e640000002100 */
[----:B-1----:R-:W-:-:S05]  /*bd40*/  VIADD R0, R2, 0xffffff80 ;  /* 0xffffff8002007836 */ /* 0x002fca0000000000 */
[----:B------:R-:W-:-:S13]  /*bd50*/  ISETP.GT.AND P0, PT, R0, 0xbf, PT ;  /* 0x000000bf0000780c */ /* 0x000fda0003f04270 */
[----:B------:R-:W-:Y:S05]  /*bd60*/  @P0 BRA `(.L_x_11917) ;  /* 0x0000003c00a80947 */ /* 0x000fea0003800000 */
[----:B------:R-:W1:Y:S01]  /*bd70*/  S2R R0, SR_CTAID.X ;  /* 0x0000000000007919 */ /* 0x000e620000002500 */
[----:B------:R-:W2:Y:S01]  /*bd80*/  LDC R6, c[0x0][0xbe8] ;  /* 0x0002fa00ff067b82 */ /* 0x000ea20000000800 */
[----:B------:R-:W-:Y:S02]  /*bd90*/  ULDC UR4, c[0x0][0xa88] ;  /* 0x0002a20000047ab9 */ /* 0x000fe40000000800 */
[----:B--2---:R-:W-:Y:S02]  /*bda0*/  IMAD R3, R6, UR4, RZ ;  /* 0x0000000406037c24 */ /* 0x004fe4000f8e02ff */
[----:B-1----:R-:W-:-:S04]  /*bdb0*/  IMAD R0, R0, 0xc0, R2 ;  /* 0x000000c000007824 */ /* 0x002fc800078e0202 */
[----:B------:R-:W-:-:S05]  /*bdc0*/  VIADD R0, R0, 0xffffff80 ;  /* 0xffffff8000007836 */ /* 0x000fca0000000000 */
[----:B------:R-:W-:-:S13]  /*bdd0*/  ISETP.GE.AND P0, PT, R0, R3, PT ;  /* 0x000000030000720c */ /* 0x000fda0003f06270 */
[----:B------:R-:W-:Y:S05]  /*bde0*/  @P0 BRA `(.L_x_11917) ;  /* 0x0000003c00880947 */ /* 0x000fea0003800000 */
[----:B------:R-:W2:Y:S01]  /*bdf0*/  LDL R2, [R1+0x4] ;  /* 0x0000040001027983 */ /* 0x000ea20000100800 */
[----:B------:R-:W-:Y:S01]  /*be00*/  ISETP.NE.AND P0, PT, R6, 0x1, PT ;  /* 0x000000010600780c */ /* 0x000fe20003f05270 */
[----:B------:R-:W-:Y:S01]  /*be10*/  S2UR UR7, SR_CTAID.Z ;  /* 0x00000000000779c3 */ /* 0x000fe20000002700 */
[----:B------:R-:W-:Y:S01]  /*be20*/  ULDC.64 UR8, c[0x0][0xbd0] ;  /* 0x0002f40000087ab9 */ /* 0x000fe20000000a00 */
[----:B------:R-:W-:-:S06]  /*be30*/  IMAD.MOV.U32 R5, RZ, RZ, R0 ;  /* 0x000000ffff057224 */ /* 0x000fcc00078e0000 */
[----:B------:R-:W1:Y:S08]  /*be40*/  LDC.64 R10, c[0x0][0xbd8] ;  /* 0x0002f600ff0a7b82 */ /* 0x000e700000000a00 */
[----:B------:R-:W3:Y:S08]  /*be50*/  @P0 LDC R7, c[0x0][0xbec] ;  /* 0x0002fb00ff070b82 */ /* 0x000ef00000000800 */
[----:B------:R-:W4:Y:S08]  /*be60*/  @P0 LDC R9, c[0x0][0xbf0] ;  /* 0x0002fc00ff090b82 */ /* 0x000f300000000800 */
[----:B------:R-:W5:Y:S08]  /*be70*/  S2UR UR10, SR_CTAID.Y ;  /* 0x00000000000a79c3 */ /* 0x000f700000002600 */
[----:B------:R-:W5:Y:S01]  /*be80*/  LDC R8, c[0x0][0xc50] ;  /* 0x00031400ff087b82 */ /* 0x000f620000000800 */
[----:B---3--:R-:W-:-:S05]  /*be90*/  @P0 IMAD.HI.U32 R4, R0, R7, RZ ;  /* 0x0000000700040227 */ /* 0x008fca00078e00ff */
[----:B----4-:R-:W-:Y:S02]  /*bea0*/  @P0 SHF.R.U32.HI R5, RZ, R9, R4 ;  /* 0x00000009ff050219 */ /* 0x010fe40000011604 */
[----:B--2---:R-:W-:-:S13]  /*beb0*/  R2UR UR11, R2 ;  /* 0x00000000020b72ca */ /* 0x004fda00000e0000 */
        /* <DEDUP_REMOVED lines=8> */
[----:B------:R-:W-:Y:S01]  /*bf40*/  MOV R2, UR4 ;  /* 0x0000000400027c02 */ /* 0x000fe20008000f00 */
[----:B------:R-:W-:Y:S01]  /*bf50*/  IMAD.U32 R3, RZ, RZ, UR5 ;  /* 0x00000005ff037e24 */ /* 0x000fe2000f8e00ff */
[----:B------:R-:W-:Y:S01]  /*bf60*/  SHF.R.S32.HI R4, RZ, 0x1f, R9 ;  /* 0x0000001fff047819 */ /* 0x000fe20000011409 */
[----:B------:R-:W-:Y:S01]  /*bf70*/  UIADD3 UR6, UR5, UR6, URZ ;  /* 0x0000000605067290 */ /* 0x000fe2000fffe03f */
[----:B-1----:R-:W-:-:S02]  /*bf80*/  IMAD R12, R10, UR8, RZ ;  /* 0x000000080a0c7c24 */ /* 0x002fc4000f8e02ff */
[----:B------:R-:W-:Y:S01]  /*bf90*/  ULDC.64 UR4, c[0x0][0xbe0] ;  /* 0x0002f80000047ab9 */ /* 0x000fe20000000a00 */
[----:B------:R-:W-:Y:S02]  /*bfa0*/  IMAD R7, R6, R7, R0 ;  /* 0x0000000706077224 */ /* 0x000fe400078e0200 */
[----:B------:R-:W-:Y:S02]  /*bfb0*/  IMAD.U32 R3, RZ, RZ, UR6 ;  /* 0x00000006ff037e24 */ /* 0x000fe4000f8e00ff */
[----:B------:R-:W-:Y:S01]  /*bfc0*/  IMAD R11, R11, UR7, R12 ;  /* 0x000000070b0b7c24 */ /* 0x000fe2000f8e020c */
[----:B------:R-:W-:Y:S01]  /*bfd0*/  SHF.R.S32.HI R0, RZ, 0x1f, R7 ;  /* 0x0000001fff007819 */ /* 0x000fe20000011407 */
[----:B------:R-:W-:-:S04]  /*bfe0*/  IMAD.WIDE.U32 R2, R10, UR7, R2 ;  /* 0x000000070a027c25 */ /* 0x000fc8000f8e0002 */
[----:B------:R-:W-:Y:S01]  /*bff0*/  IMAD R4, R4, UR4, RZ ;  /* 0x0000000404047c24 */ /* 0x000fe2000f8e02ff */
[----:B------:R-:W-:-:S03]  /*c000*/  IADD3 R3, R11, R3, RZ ;  /* 0x000000030b037210 */ /* 0x000fc60007ffe0ff */
[C---:B------:R-:W-:Y:S02]  /*c010*/  IMAD R4, R9.reuse, UR5, R4 ;  /* 0x0000000509047c24 */ /* 0x040fe4000f8e0204 */
[----:B------:R-:W-:Y:S01]  /*c020*/  IMAD.WIDE.U32 R2, R9, UR4, R2 ;  /* 0x0000000409027c25 */ /* 0x000fe2000f8e0002 */
[----:B------:R-:W-:Y:S01]  /*c030*/  SHF.R.S32.HI R9, RZ, 0x1f, R5 ;  /* 0x0000001fff097819 */ /* 0x000fe20000011405 */
[----:B------:R-:W-:Y:S02]  /*c040*/  ULDC.64 UR4, c[0x0][0xbc8] ;  /* 0x0002f20000047ab9 */ /* 0x000fe40000000a00 */
[----:B------:R-:W-:Y:S01]  /*c050*/  IMAD R0, R0, UR4, RZ ;  /* 0x0000000400007c24 */ /* 0x000fe2000f8e02ff */
[----:B------:R-:W-:-:S03]  /*c060*/  IADD3 R2, P0, R5, R2, RZ ;  /* 0x0000000205027210 */ /* 0x000fc60007f1e0ff */
[----:B------:R-:W-:Y:S01]  /*c070*/  IMAD R5, R7, UR5, R0 ;  /* 0x0000000507057c24 */ /* 0x000fe2000f8e0200 */
[----:B------:R-:W-:-:S03]  /*c080*/  IADD3.X R3, R9, R3, R4, P0, !PT ;  /* 0x0000000309037210 */ /* 0x000fc600007fe404 */
        /* <DEDUP_REMOVED lines=8> */
.L_x_11915:
        /* <DEDUP_REMOVED lines=18> */
.L_x_11959:
[----:B------:R-:W-:Y:S01]  /*c230*/  ULDC UR44, c[0x0][0xc50] ;  /* 0x00031400002c7ab9 */ /* 0x000fe20000000800 */
[----:B------:R-:W-:Y:S01]  /*c240*/  UMOV UR41, UR6 ;  /* 0x0000000600297c82 */ /* 0x000fe20008000000 */
[----:B------:R-:W-:-:S11]  /*c250*/  UISETP.NE.AND UP0, UPT, UR44, 0x1, UPT ;  /* 0x000000012c00788c */ /* 0x000fd6000bf05270 */
[----:B------:R-:W-:Y:S01]  /*c260*/  @UP0 ULDC UR4, c[0x0][0xc54] ;  /* 0x0003150000040ab9 */ /* 0x000fe20000000800 */
[----:B------:R-:W-:Y:S01]  /*c270*/  @UP0 ULDC UR7, c[0x0][0xc58] ;  /* 0x0003160000070ab9 */ /* 0x000fe20000000800 */
[----:B------:R-:W-:-:S04]  /*c280*/  UIMAD.WIDE.U32 UR4, UR6, UR4, URZ ;  /* 0x00000004060472a5 */ /* 0x000fc8000f8e003f */
[----:B------:R-:W-:-:S12]  /*c290*/  @UP0 USHF.R.U32.HI UR41, URZ, UR7, UR5 ;  /* 0x000000073f290299 */ /* 0x000fd80008011605 */
.L_x_11960:
        /* <DEDUP_REMOVED lines=8> */
[----:B------:R-:W-:Y:S01]  /*c320*/  ULDC UR6, c[0x0][0x448] ;  /* 0x0001120000067ab9 */ /* 0x000fe20000000800 */
[----:B------:R-:W-:Y:S01]  /*c330*/  ULDC.64 UR4, c[0x0][0x418] ;  /* 0x0001060000047ab9 */ /* 0x000fe20000000a00 */
[----:B------:R-:W-:-:S05]  /*c340*/  IMAD.MOV.U32 R22, RZ, RZ, RZ ;  /* 0x000000ffff167224 */ /* 0x000fca00078e00ff */
[----:B------:R-:W1:Y:S01]  /*c350*/  S2UR UR48, SR_CTAID.X ;  /* 0x00000000003079c3 */ /* 0x000e620000002500 */
[----:B------:R-:W-:Y:S02]  /*c360*/  UISETP.NE.AND UP1, UPT, UR6, 0x1, UPT ;  /* 0x000000010600788c */ /* 0x000fe4000bf25270 */
[----:B------:R-:W-:Y:S01]  /*c370*/  UISETP.NE.U32.AND UP0, UPT, UR4, URZ, UPT ;  /* 0x0000003f0400728c */ /* 0x000fe2000bf05070 */
[----:B------:R-:W-:Y:S02]  /*c380*/  UMOV UR6, 0xc0 ;  /* 0x000000c000067882 */ /* 0x000fe40000000000 */
[----:B------:R-:W-:Y:S01]  /*c390*/  ULDC UR4, c[0x0][0x424] ;  /* 0x0001090000047ab9 */ /* 0x000fe20000000800 */
[----:B------:R-:W-:Y:S01]  /*c3a0*/  UISETP.NE.AND.EX UP0, UPT, UR5, URZ, UPT, UP0 ;  /* 0x0000003f0500728c */ /* 0x000fe2000bf05300 */
[----:B------:R-:W-:Y:S01]  /*c3b0*/  ULDC UR7, c[0x0][0x2f0] ;  /* 0x0000bc0000077ab9 */ /* 0x000fe20000000800 */
[----:B------:R-:W-:Y:S02]  /*c3c0*/  ULDC UR8, c[0x0][0x288] ;  /* 0x0000a20000087ab9 */ /* 0x000fe40000000800 */
[----:B------:R-:W-:Y:S01]  /*c3d0*/  USEL UR42, UR4, 0x1, UP0 ;  /* 0x00000001042a7887 */ /* 0x000fe20008000000 */
[----:B------:R-:W-:Y:S01]  /*c3e0*/  @UP1 ULDC UR5, c[0x0][0x44c] ;  /* 0x0001130000051ab9 */ /* 0x000fe20000000800 */
[----:B0-----:R-:W-:-:S04]  /*c3f0*/  ISETP.NE.U32.AND P0, PT, R2, RZ, PT ;  /* 0x000000ff0200720c */ /* 0x001fc80003f05070 */
[----:B------:R-:W-:Y:S01]  /*c400*/  ISETP.NE.AND.EX P0, PT, R3, RZ, PT, P0 ;  /* 0x000000ff0300720c */ /* 0x000fe20003f05300 */
[----:B-1----:R-:W-:Y:S02]  /*c410*/  UIMAD UR6, UR48, UR6, 0xbf ;  /* 0x000000bf300674a4 */ /* 0x002fe4000f8e0206 */
        /* <DEDUP_REMOVED lines=57> */
.L_x_11962:
        /* <DEDUP_REMOVED lines=31> */
.L_x_11963:
        /* <DEDUP_REMOVED lines=19> */
[----:B-1---5:R-:W-:Y:S05]  /*cad0*/  CALL.ABS.NOINC R2 ;  /* 0x0000000002007343 */ /* 0x022fea0003c00000 */
.L_x_11965:
        /* <DEDUP_REMOVED lines=15> */
.L_x_11964:
[----:B------:R-:W0:Y:S01]  /*cbd0*/  LDC.64 R2, c[0x0][0x9f8] ;  /* 0x00027e00ff027b82 */ /* 0x000e220000000a00 */
[----:B------:R-:W-:Y:S01]  /*cbe0*/  MOV R6, R24 ;  /* 0x0000001800067202 */ /* 0x000fe20000000f00 */
        /* <DEDUP_REMOVED lines=18> */
[----:B------:R-:W-:Y:S02]  /*cd10*/  @P1 LOP3.LUT R16, R16, 0x10, RZ, 0xfc, !PT ;  /* 0x0000001010101812 */ /* 0x000fe400078efcff */
[C---:B------:R-:W-:Y:S02]  /*cd20*/  ISETP.GE.AND P0, PT, R7.reuse, UR42, PT ;  /* 0x0000002a07007c0c */ /* 0x040fe4000bf06270 */
[----:B-----5:R-:W-:-:S03]  /*cd30*/  IADD3 R8, R7, R22, RZ ;  /* 0x0000001607087210 */ /* 0x020fc60007ffe0ff */
[----:B0-----:R-:W0:Y:S02]  /*cd40*/  @P1 LDC R3, c[0x0][0x438] ;  /* 0x00010e00ff031b82 */ /* 0x001e240000000800 */
[----:B------:R-:W-:-:S06]  /*cd50*/  IMAD.MOV.U32 R7, RZ, RZ, R8 ;  /* 0x000000ffff077224 */ /* 0x000fcc00078e0008 */
        /* <DEDUP_REMOVED lines=16> */
[----:B0-----:R-:W-:Y:S01]  /*ce60*/  IMAD.MOV.U32 R6, RZ, RZ, RZ ;  /* 0x000000ffff067224 */ /* 0x001fe200078e00ff */
[----:B--2---:R-:W-:Y:S02]  /*ce70*/  SHF.L.U32 R9, R21, 0x3, RZ ;  /* 0x0000000315097819 */ /* 0x004fe400000006ff */
        /* <DEDUP_REMOVED lines=14> */
.L_x_12008:
        /* <DEDUP_REMOVED lines=14> */
.L_x_11967:
        /* <DEDUP_REMOVED lines=26> */
.L_x_12009:
[----:B------:R-:W-:Y:S01]  /*d1e0*/  ULDC.64 UR4, c[0x0][0x300] ;  /* 0x0000c00000047ab9 */ /* 0x000fe20000000a00 */
[----:B------:R-:W1:Y:S01]  /*d1f0*/  S2R R11, SR_TID.X ;  /* 0x00000000000b7919 */ /* 0x000e620000002100 */
[----:B------:R-:W-:Y:S01]  /*d200*/  IMAD R2, R7, UR4, RZ ;  /* 0x0000000407027c24 */ /* 0x000fe2000f8e02ff */
[----:B------:R-:W-:Y:S01]  /*d210*/  R2UR UR6, R29 ;  /* 0x000000001d0672ca */ /* 0x000fe200000e0000 */
[----:B0-----:R-:W0:Y:S02]  /*d220*/  S2R R10, SR_TID.X ;  /* 0x00000000000a7919 */ /* 0x001e240000002100 */
[C---:B------:R-:W-:Y:S01]  /*d230*/  IMAD R7, R5.reuse, UR5, R2 ;  /* 0x0000000505077c24 */ /* 0x040fe2000f8e0202 */
[C---:B------:R-:W-:Y:S01]  /*d240*/  LOP3.LUT P4, RZ, R16.reuse, 0x4, RZ, 0xc0, !PT ;  /* 0x0000000410ff7812 */ /* 0x040fe2000788c0ff */
[----:B------:R-:W-:Y:S01]  /*d250*/  IMAD.WIDE.U32 R2, R5, UR4, RZ ;  /* 0x0000000405027c25 */ /* 0x000fe2000f8e00ff */
[----:B------:R-:W-:Y:S01]  /*d260*/  ULDC.64 UR4, c[0x0][0x310] ;  /* 0x0000c40000047ab9 */ /* 0x000fe20000000a00 */
[----:B------:R-:W-:-:S02]  /*d270*/  LOP3.LUT P3, RZ, R16, 0x2, RZ, 0xc0, !PT ;  /* 0x0000000210ff7812 */ /* 0x000fc4000786c0ff */
[----:B------:R-:W-:Y:S01]  /*d280*/  IMAD R5, R4, UR4, RZ ;  /* 0x0000000404057c24 */ /* 0x000fe2000f8e02ff */
[----:B------:R-:W-:Y:S01]  /*d290*/  IADD3 R3, R3, R7, RZ ;  /* 0x0000000703037210 */ /* 0x000fe20007ffe0ff */
[----:B------:R-:W-:Y:S01]  /*d2a0*/  IMAD.SHL.U32 R4, R20, 0x8, RZ ;  /* 0x0000000814047824 */ /* 0x000fe200078e00ff */
[----:B------:R-:W-:Y:S01]  /*d2b0*/  LOP3.LUT P2, RZ, R16, 0x1, RZ, 0xc0, !PT ;  /* 0x0000000110ff7812 */ /* 0x000fe2000784c0ff */
[C---:B------:R-:W-:Y:S02]  /*d2c0*/  IMAD R5, R6.reuse, UR5, R5 ;  /* 0x0000000506057c24 */ /* 0x040fe4000f8e0205 */
[----:B------:R-:W-:Y:S01]  /*d2d0*/  IMAD.WIDE.U32 R2, R6, UR4, R2 ;  /* 0x0000000406027c25 */ /* 0x000fe2000f8e0002 */
[----:B------:R-:W-:Y:S01]  /*d2e0*/  ULDC.64 UR4, c[0x0][0x308] ;  /* 0x0000c20000047ab9 */ /* 0x000fe20000000a00 */
[----:B------:R-:W-:Y:S02]  /*d2f0*/  LOP3.LUT R6, R9, 0xc0, RZ, 0xc0, !PT ;  /* 0x000000c009067812 */ /* 0x000fe400078ec0ff */
[----:B------:R-:W-:Y:S01]  /*d300*/  IMAD.IADD R3, R3, 0x1, R5 ;  /* 0x0000000103037824 */ /* 0x000fe200078e0205 */
[----:B------:R-:W-:Y:S01]  /*d310*/  LOP3.LUT R4, R4, 0x300, RZ, 0xc0, !PT ;  /* 0x0000030004047812 */ /* 0x000fe200078ec0ff */
[----:B------:R-:W-:Y:S01]  /*d320*/  IMAD.MOV.U32 R5, RZ, RZ, -0x80 ;  /* 0xffffff80ff057424 */ /* 0x000fe200078e00ff */
[----:B------:R-:W-:-:S02]  /*d330*/  LOP3.LUT R6, R6, 0x18, R9, 0xf8, !PT ;  /* 0x0000001806067812 */ /* 0x000fc400078ef809 */
[----:B------:R-:W-:Y:S01]  /*d340*/  LOP3.LUT R4, R4, 0x20, R9, 0xf8, !PT ;  /* 0x0000002004047812 */ /* 0x000fe200078ef809 */
[----:B------:R-:W-:Y:S02]  /*d350*/  IMAD R8, R0, R5, UR42 ;  /* 0x0000002a00087e24 */ /* 0x000fe4000f8e0205 */
[----:B------:R-:W-:Y:S01]  /*d360*/  IMAD.U32 R5, RZ, RZ, UR4 ;  /* 0x00000004ff057e24 */ /* 0x000fe2000f8e00ff */
[----:B------:R-:W-:Y:S01]  /*d370*/  UIMAD UR4, UR6, UR4, URZ ;  /* 0x00000004060472a4 */ /* 0x000fe2000f8e023f */
[----:B-1----:R-:W-:Y:S02]  /*d380*/  LOP3.LUT R11, R11, 0x7f, RZ, 0xc0, !PT ;  /* 0x0000007f0b0b7812 */ /* 0x002fe400078ec0ff */
[----:B------:R-:W-:Y:S01]  /*d390*/  IMAD.WIDE.U32 R2, R5, UR41, R2 ;  /* 0x0000002905027c25 */ /* 0x000fe2000f8e0002 */
[----:B------:R-:W-:Y:S01]  /*d3a0*/  UIMAD UR4, UR41, UR5, UR4 ;  /* 0x00000005290472a4 */ /* 0x000fe2000f8e0204 */
[----:B------:R-:W-:Y:S01]  /*d3b0*/  ULDC.64 UR6, c[0x0][0x2e8] ;  /* 0x0000ba0000067ab9 */ /* 0x000fe20000000a00 */
[----:B------:R-:W-:-:S02]  /*d3c0*/  SHF.R.U32.HI R11, RZ, 0x2, R11 ;  /* 0x00000002ff0b7819 */ /* 0x000fc4000001160b */
[----:B------:R-:W-:Y:S02]  /*d3d0*/  LEA R0, P1, R2, UR6, 0x1 ;  /* 0x0000000602007c11 */ /* 0x000fe4000f8208ff */
[----:B------:R-:W-:Y:S01]  /*d3e0*/  VIADD R9, R3, UR4 ;  /* 0x0000000403097c36 */ /* 0x000fe20008000000 */
[----:B------:R-:W-:Y:S01]  /*d3f0*/  UMOV UR4, 0xffffffff ;  /* 0xffffffff00047882 */ /* 0x000fe20000000000 */
[----:B0-----:R-:W-:Y:S02]  /*d400*/  LOP3.LUT R28, R6, 0x18, R10, 0x78, !PT ;  /* 0x00000018061c7812 */ /* 0x001fe400078e780a */
[----:B------:R-:W-:Y:S02]  /*d410*/  IADD3 R8, -R11, R8, RZ ;  /* 0x000000080b087210 */ /* 0x000fe40007ffe1ff */
[----:B------:R-:W-:Y:S02]  /*d420*/  LEA.HI.X R9, R2, UR7, R9, 0x1, P1 ;  /* 0x0000000702097c11 */ /* 0x000fe400088f0c09 */
[----:B------:R-:W-:-:S02]  /*d430*/  ISETP.GE.AND P0, PT, R8, 0x1, PT ;  /* 0x000000010800780c */ /* 0x000fc40003f06270 */
[----:B------:R-:W-:Y:S01]  /*d440*/  LOP3.LUT R28, R4, R28, RZ, 0xfc, !PT ;  /* 0x0000001c041c7212 */ /* 0x000fe200078efcff */
[----:B------:R-:W-:Y:S10]  /*d450*/  BRA.DIV UR4, `(.L_x_11969) ;  /* 0x0000002a04d47947 */ /* 0x000ff4000b800000 */
        /* <DEDUP_REMOVED lines=36> */
.L_x_12019:
[----:B------:R-:W-:Y:S01]  /*d6a0*/  ISETP.GE.AND P0, PT, R8, 0x61, PT ;  /* 0x000000610800780c */ /* 0x000fe20003f06270 */
[----:B--2---:R-:W-:Y:S01]  /*d6b0*/  IMAD.MOV.U32 R2, RZ, RZ, R14 ;  /* 0x000000ffff027224 */ /* 0x004fe200078e000e */
[----:B------:R-:W-:Y:S01]  /*d6c0*/  SHF.L.U32 R27, R10, 0x3, RZ ;  /* 0x000000030a1b7819 */ /* 0x000fe200000006ff */
[----:B------:R-:W-:-:S03]  /*d6d0*/  IMAD.MOV.U32 R3, RZ, RZ, R9 ;  /* 0x000000ffff037224 */ /* 0x000fc600078e0009 */
        /* <DEDUP_REMOVED lines=16> */
.L_x_11970:
        /* <DEDUP_REMOVED lines=22> */
[----:B------:R-:W-:Y:S01]  /*d940*/  MOV R12, 0x1 ;  /* 0x00000001000c7802 */ /* 0x000fe20000000f00 */
[----:B------:R-:W-:Y:S02]  /*d950*/  IMAD.U32 R7, RZ, RZ, UR9 ;  /* 0x00000009ff077e24 */ /* 0x000fe4000f8e00ff */
[----:B------:R-:W-:-:S02]  /*d960*/  IMAD.U32 R10, RZ, RZ, UR4 ;  /* 0x00000004ff0a7e24 */ /* 0x000fc4000f8e00ff */
[----:B------:R-:W-:Y:S02]  /*d970*/  IMAD.U32 R11, RZ, RZ, UR5 ;  /* 0x00000005ff0b7e24 */ /* 0x000fe4000f8e00ff */
[----:B------:R-:W-:Y:S02]  /*d980*/  IMAD.MOV.U32 R8, RZ, RZ, 0x70 ;  /* 0x00000070ff087424 */ /* 0x000fe400078e00ff */
[----:B------:R-:W-:-:S07]  /*d990*/  IMAD.MOV.U32 R13, RZ, RZ, RZ ;  /* 0x000000ffff0d7224 */ /* 0x000fce00078e00ff */
[----:B------:R-:W-:-:S07]  /*d9a0*/  LEPC R20, `(.L_x_11971) ;  /* 0x000000001014794e */ /* 0x000fce0000000000 */
[----:B0-----:R-:W-:Y:S05]  /*d9b0*/  CALL.ABS.NOINC R2 ;  /* 0x0000000002007343 */ /* 0x001fea0003c00000 */
.L_x_11971:
[----:B------:R-:W0:Y:S01]  /*d9c0*/  S2R R13, SR_TID.X ;  /* 0x00000000000d7919 */ /* 0x000e220000002100 */
[----:B------:R-:W-:Y:S01]  /*d9d0*/  UISETP.NE.AND UP0, UPT, UR49, URZ, UPT ;  /* 0x0000003f3100728c */ /* 0x000fe2000bf05270 */
[----:B------:R-:W-:Y:S01]  /*d9e0*/  IMAD.U32 R4, RZ, RZ, UR38 ;  /* 0x00000026ff047e24 */ /* 0x000fe2000f8e00ff */
[----:B------:R-:W-:Y:S01]  /*d9f0*/  ULDC.64 UR4, c[0x0][0x2e0] ;  /* 0x0000b80000047ab9 */ /* 0x000fe20000000a00 */
[----:B------:R-:W-:Y:S01]  /*da00*/  IMAD.U32 R7, RZ, RZ, UR48 ;  /* 0x00000030ff077e24 */ /* 0x000fe2000f8e00ff */
[----:B------:R-:W1:Y:S01]  /*da10*/  LDC R20, c[0x0][0x448] ;  /* 0x00011200ff147b82 */ /* 0x000e620000000800 */
[----:B------:R-:W-:Y:S01]  /*da20*/  IMAD.U32 R3, RZ, RZ, UR47 ;  /* 0x0000002fff037e24 */ /* 0x000fe2000f8e00ff */
[----:B------:R-:W-:Y:S01]  /*da30*/  PLOP3.LUT P1, PT, PT, PT, UP0, 0x80, 0x0 ;  /* 0x000000000000781c */ /* 0x000fe20003f2f008 */
[----:B------:R-:W-:Y:S01]  /*da40*/  IMAD R25, R25, UR4, RZ ;  /* 0x0000000419197c24 */ /* 0x000fe2000f8e02ff */
[----:B------:R-:W-:Y:S01]  /*da50*/  MOV R2, R4 ;  /* 0x0000000400027202 */ /* 0x000fe20000000f00 */
[----:B------:R-:W-:Y:S01]  /*da60*/  IMAD.U32 R5, RZ, RZ, UR39 ;  /* 0x00000027ff057e24 */ /* 0x000fe2000f8e00ff */
[----:B------:R-:W-:Y:S01]  /*da70*/  PLOP3.LUT P0, PT, PT, PT, UP0, 0x80, 0x0 ;  /* 0x000000000000781c */ /* 0x000fe20003f0f008 */
[----:B------:R-:W-:-:S02]  /*da80*/  IMAD R25, R24, UR5, R25 ;  /* 0x0000000518197c24 */ /* 0x000fc4000f8e0219 */
[----:B------:R-:W-:Y:S01]  /*da90*/  IMAD.WIDE.U32 R2, R24, UR4, R2 ;  /* 0x0000000418027c25 */ /* 0x000fe2000f8e0002 */
[----:B------:R-:W-:-:S03]  /*daa0*/  @UP0 ULDC UR4, c[0x0][0x44c] ;  /* 0x0001130000040ab9 */ /* 0x000fc60000000800 */
[----:B------:R-:W-:Y:S01]  /*dab0*/  IMAD.IADD R3, R3, 0x1, R25 ;  /* 0x0000000103037824 */ /* 0x000fe200078e0219 */
[C---:B0-----:R-:W-:Y:S01]  /*dac0*/  LOP3.LUT R21, R13.reuse, 0x7f, RZ, 0xc0, !PT ;  /* 0x0000007f0d157812 */ /* 0x041fe200078ec0ff */
[----:B------:R-:W-:-:S03]  /*dad0*/  IMAD.SHL.U32 R13, R13, 0x8, RZ ;  /* 0x000000080d0d7824 */ /* 0x000fc600078e00ff */
[----:B------:R-:W-:Y:S02]  /*dae0*/  SHF.R.U32.HI R21, RZ, 0x2, R21 ;  /* 0x00000002ff157819 */ /* 0x000fe40000011615 */
[----:B------:R-:W-:-:S03]  /*daf0*/  LOP3.LUT R13, R13, 0x18, RZ, 0xc0, !PT ;  /* 0x000000180d0d7812 */ /* 0x000fc600078ec0ff */
[----:B------:R-:W-:Y:S01]  /*db00*/  IMAD.IADD R0, R23, 0x1, R21 ;  /* 0x0000000117007824 */ /* 0x000fe200078e0215 */
[C---:B------:R-:W-:Y:S02]  /*db10*/  LOP3.LUT R14, R13.reuse, 0x20, RZ, 0xfc, !PT ;  /* 0x000000200d0e7812 */ /* 0x040fe400078efcff */
[----:B------:R-:W-:Y:S01]  /*db20*/  LOP3.LUT R13, R13, 0x40, RZ, 0xfc, !PT ;  /* 0x000000400d0d7812 */ /* 0x000fe200078efcff */
[----:B------:R-:W-:-:S04]  /*db30*/  IMAD R7, R7, 0xc0, R0 ;  /* 0x000000c007077824 */ /* 0x000fc800078e0200 */
[C---:B------:R-:W-:Y:S01]  /*db40*/  @P1 IMAD.HI.U32 R0, R7.reuse, UR4, RZ ;  /* 0x0000000407001c27 */ /* 0x040fe2000f8e00ff */
[----:B------:R-:W-:Y:S01]  /*db50*/  PLOP3.LUT P1, PT, PT, PT, UP0, 0x80, 0x0 ;  /* 0x000000000000781c */ /* 0x000fe20003f2f008 */
[----:B------:R-:W-:Y:S02]  /*db60*/  @UP0 ULDC UR4, c[0x0][0x450] ;  /* 0x0001140000040ab9 */ /* 0x000fe40000000800 */
[----:B------:R-:W-:Y:S01]  /*db70*/  IMAD.MOV.U32 R5, RZ, RZ, R7 ;  /* 0x000000ffff057224 */ /* 0x000fe200078e0007 */
[----:B------:R-:W-:Y:S01]  /*db80*/  @P0 SHF.R.U32.HI R5, RZ, UR4, R0 ;  /* 0x00000004ff050c19 */ /* 0x000fe20008011600 */
[----:B------:R-:W-:Y:S01]  /*db90*/  @UP0 ULDC UR4, c[0x0][0x44c] ;  /* 0x0001130000040ab9 */ /* 0x000fe20000000800 */
[----:B------:R-:W-:Y:S02]  /*dba0*/  PLOP3.LUT P0, PT, PT, PT, UP0, 0x80, 0x0 ;  /* 0x000000000000781c */ /* 0x000fe40003f0f008 */
[----:B------:R-:W-:Y:S01]  /*dbb0*/  IADD3 R0, R7, 0x80, RZ ;  /* 0x0000008007007810 */ /* 0x000fe20007ffe0ff */
[----:B------:R-:W-:-:S04]  /*dbc0*/  IMAD.MOV R9, RZ, RZ, -R5 ;  /* 0x000000ffff097224 */ /* 0x000fc800078e0a05 */
[----:B------:R-:W-:Y:S01]  /*dbd0*/  @P1 IMAD.HI.U32 R4, R0, UR4, RZ ;  /* 0x0000000400041c27 */ /* 0x000fe2000f8e00ff */
[----:B------:R-:W-:-:S03]  /*dbe0*/  @UP0 ULDC UR4, c[0x0][0x450] ;  /* 0x0001140000040ab9 */ /* 0x000fc60000000800 */
[----:B------:R-:W-:Y:S02]  /*dbf0*/  IMAD.MOV.U32 R10, RZ, RZ, R0 ;  /* 0x000000ffff0a7224 */ /* 0x000fe400078e0000 */
[----:B------:R-:W-:Y:S01]  /*dc00*/  @P0 SHF.R.U32.HI R10, RZ, UR4, R4 ;  /* 0x00000004ff0a0c19 */ /* 0x000fe20008011604 */
[----:B------:R-:W-:Y:S01]  /*dc10*/  ULDC.64 UR4, c[0x0][0x2d0] ;  /* 0x0000b40000047ab9 */ /* 0x000fe20000000a00 */
[----:B------:R-:W-:Y:S01]  /*dc20*/  SHF.R.S32.HI R4, RZ, 0x1f, R5 ;  /* 0x0000001fff047819 */ /* 0x000fe20000011405 */
[----:B-1----:R-:W-:Y:S01]  /*dc30*/  IMAD R9, R20, R9, R7 ;  /* 0x0000000914097224 */ /* 0x002fe200078e0207 */
[----:B------:R-:W-:Y:S01]  /*dc40*/  SHF.R.S32.HI R12, RZ, 0x1f, R10 ;  /* 0x0000001fff0c7819 */ /* 0x000fe2000001140a */
[----:B------:R-:W-:-:S04]  /*dc50*/  IMAD.WIDE.U32 R6, R10, UR4, R2 ;  /* 0x000000040a067c25 */ /* 0x000fc8000f8e0002 */
[----:B------:R-:W-:Y:S02]  /*dc60*/  IMAD R4, R4, UR4, RZ ;  /* 0x0000000404047c24 */ /* 0x000fe4000f8e02ff */
[----:B------:R-:W-:Y:S02]  /*dc70*/  IMAD R12, R12, UR4, RZ ;  /* 0x000000040c0c7c24 */ /* 0x000fe4000f8e02ff */
[C---:B------:R-:W-:Y:S02]  /*dc80*/  IMAD R8, R5.reuse, UR5, R4 ;  /* 0x0000000505087c24 */ /* 0x040fe4000f8e0204 */
[----:B------:R-:W-:Y:S01]  /*dc90*/  IMAD.WIDE.U32 R4, R5, UR4, R2 ;  /* 0x0000000405047c25 */ /* 0x000fe2000f8e0002 */
[----:B------:R-:W-:-:S03]  /*dca0*/  SHF.R.S32.HI R2, RZ, 0x1f, R9 ;  /* 0x0000001fff027819 */ /* 0x000fc60000011409 */
[----:B------:R-:W-:Y:S01]  /*dcb0*/  IMAD.MOV R11, RZ, RZ, -R10 ;  /* 0x000000ffff0b7224 */ /* 0x000fe200078e0a0a */
[----:B------:R-:W-:Y:S01]  /*dcc0*/  IADD3 R3, R5, R8, RZ ;  /* 0x0000000805037210 */ /* 0x000fe20007ffe0ff */
[----:B------:R-:W-:Y:S01]  /*dcd0*/  IMAD R10, R10, UR5, R12 ;  /* 0x000000050a0a7c24 */ /* 0x000fe2000f8e020c */
[----:B------:R-:W-:Y:S01]  /*dce0*/  ULDC.64 UR4, c[0x0][0x2c8] ;  /* 0x0000b20000047ab9 */ /* 0x000fe20000000a00 */
[----:B------:R-:W-:Y:S02]  /*dcf0*/  IMAD R0, R20, R11, R0 ;  /* 0x0000000b14007224 */ /* 0x000fe400078e0200 */
[----:B------:R-:W-:Y:S02]  /*dd00*/  IMAD R8, R2, UR4, RZ ;  /* 0x0000000402087c24 */ /* 0x000fe4000f8e02ff */
[----:B------:R-:W-:Y:S02]  /*dd10*/  IMAD.MOV.U32 R2, RZ, RZ, R4 ;  /* 0x000000ffff027224 */ /* 0x000fe400078e0004 */
[----:B------:R-:W-:-:S02]  /*dd20*/  IMAD R8, R9, UR5, R8 ;  /* 0x0000000509087c24 */ /* 0x000fc4000f8e0208 */
[----:B------:R-:W-:Y:S01]  /*dd30*/  IMAD.WIDE.U32 R4, R9, UR4, R2 ;  /* 0x0000000409047c25 */ /* 0x000fe2000f8e0002 */
[----:B------:R-:W-:-:S03]  /*dd40*/  SHF.R.S32.HI R2, RZ, 0x1f, R0 ;  /* 0x0000001fff027819 */ /* 0x000fc60000011400 */
[----:B------:R-:W-:Y:S01]  /*dd50*/  IMAD.IADD R3, R7, 0x1, R10 ;  /* 0x0000000107037824 */ /* 0x000fe200078e020a */
[----:B------:R-:W-:Y:S01]  /*dd60*/  IADD3 R9, R5, R8, RZ ;  /* 0x0000000805097210 */ /* 0x000fe20007ffe0ff */
[----:B------:R-:W-:Y:S02]  /*dd70*/  IMAD R7, R2, UR4, RZ ;  /* 0x0000000402077c24 */ /* 0x000fe4000f8e02ff */
[----:B------:R-:W-:Y:S02]  /*dd80*/  IMAD.MOV.U32 R2, RZ, RZ, R6 ;  /* 0x000000ffff027224 */ /* 0x000fe400078e0006 */
[C---:B------:R-:W-:Y:S02]  /*dd90*/  IMAD R6, R0.reuse, UR5, R7 ;  /* 0x0000000500067c24 */ /* 0x040fe4000f8e0207 */
[----:B------:R-:W-:Y:S01]  /*dda0*/  IMAD.WIDE.U32 R2, R0, UR4, R2 ;  /* 0x0000000400027c25 */ /* 0x000fe2000f8e0002 */
[----:B------:R-:W-:Y:S02]  /*ddb0*/  ULDC.64 UR4, c[0x0][0x280] ;  /* 0x0000a00000047ab9 */ /* 0x000fe40000000a00 */
[----:B------:R-:W-:Y:S01]  /*ddc0*/  LEA R7, P0, R4, UR4, 0x1 ;  /* 0x0000000404077c11 */ /* 0x000fe2000f8008ff */
        /* <DEDUP_REMOVED lines=11> */
[----:B------:R-:W-:Y:S01]  /*de80*/  IMAD.U32 R0, RZ, RZ, UR48 ;  /* 0x00000030ff007e24 */ /* 0x000fe2000f8e00ff */
        /* <DEDUP_REMOVED lines=9> */
[----:B------:R-:W-:Y:S01]  /*df20*/  IMAD R0, R0, 0xc0, R3 ;  /* 0x000000c000007824 */ /* 0x000fe200078e0203 */
[----:B------:R-:W-:Y:S01]  /*df30*/  MOV R3, R2 ;  /* 0x0000000200037202 */ /* 0x000fe20000000f00 */
[----:B------:R-:W-:Y:S02]  /*df40*/  IMAD.MOV.U32 R2, RZ, RZ, R14 ;  /* 0x000000ffff027224 */ /* 0x000fe400078e000e */
[----:B------:R-:W0:Y:S01]  /*df50*/  SHFL.IDX PT, R14, R7, 0x1, 0x1c1f ;  /* 0x003c1f00070e7f89 */ /* 0x000e2200000e0000 */
[C---:B------:R-:W-:Y:S01]  /*df60*/  ISETP.GE.AND P2, PT, R0.reuse, R6, PT ;  /* 0x000000060000720c */ /* 0x040fe20003f46270 */
[----:B------:R-:W-:-:S12]  /*df70*/  VIADD R11, R0, 0x20 ;  /* 0x00000020000b7836 */ /* 0x000fd80000000000 */
[----:B------:R-:W-:Y:S01]  /*df80*/  @!P2 IMAD.WIDE.U32 R2, R27, 0x2, R2 ;  /* 0x000000021b02a825 */ /* 0x000fe200078e0002 */
[----:B------:R-:W-:-:S05]  /*df90*/  @!P2 LEA R21, R28, UR46, 0x1 ;  /* 0x0000002e1c15ac11 */ /* 0x000fca000f8e08ff */
[----:B------:R-:W-:Y:S04]  /*dfa0*/  @!P2 LDGSTS.E.BYPASS.LTC128B.128 [R21+0xc400], desc[UR36][R2.64], !P3 ;  /* 0x0c4000000215afae */ /* 0x000fe8000d901d64 */
[----:B------:R-:W-:Y:S01]  /*dfb0*/  @!P2 LDGSTS.E.BYPASS.LTC128B.128 [R21+0xf400], desc[UR36][R2.64+0x40], !P0 ;  /* 0x0f4000400215afae */ /* 0x000fe2000c101d64 */
[----:B0-----:R-:W-:-:S03]  /*dfc0*/  MOV R4, R14 ;  /* 0x0000000e00047202 */ /* 0x001fc60000000f00 */
        /* <DEDUP_REMOVED lines=10> */
[----:B------:R-:W-:Y:S02]  /*e070*/  ISETP.GE.AND P2, PT, R11, R6, PT ;  /* 0x000000060b00720c */ /* 0x000fe40003f46270 */
[----:B------:R-:W-:Y:S01]  /*e080*/  IADD3 R11, R0, 0x60, RZ ;  /* 0x00000060000b7810 */ /* 0x000fe20007ffe0ff */
[----:B0-----:R-:W-:-:S02]  /*e090*/  IMAD.MOV.U32 R3, RZ, RZ, R2 ;  /* 0x000000ffff037224 */ /* 0x001fc400078e0002 */
        /* <DEDUP_REMOVED lines=25> */
.L_x_12032:
[----:B------:R-:W-:Y:S01]  /*e230*/  VIADD R5, R0, 0xa0 ;  /* 0x000000a000057836 */ /* 0x000fe20000000000 */
[----:B------:R-:W-:Y:S01]  /*e240*/  BSSY B0, `(.L_x_11973) ;  /* 0x000000d000007945 */ /* 0x000fe20003800000 */
[----:B-1----:R-:W-:Y:S01]  /*e250*/  MOV R2, R14 ;  /* 0x0000000e00027202 */ /* 0x002fe20000000f00 */
[----:B--2---:R-:W-:Y:S02]  /*e260*/  IMAD.MOV.U32 R3, RZ, RZ, R4 ;  /* 0x000000ffff037224 */ /* 0x004fe400078e0004 */
        /* <DEDUP_REMOVED lines=10> */
.L_x_11974:
[----:B------:R-:W-:Y:S05]  /*e310*/  BSYNC B0 ;  /* 0x0000000000007941 */ /* 0x000fea0003800000 */
.L_x_11973:
        /* <DEDUP_REMOVED lines=11> */
.L_x_12033:
[----:B------:R-:W-:Y:S01]  /*e3d0*/  MOV R21, RZ ;  /* 0x000000ff00157202 */ /* 0x000fe20000000f00 */
[----:B------:R-:W-:Y:S06]  /*e3e0*/  @!P0 BRA `(.L_x_11976) ;  /* 0x0000000c00c88947 */ /* 0x000fec0003800000 */
[----:B0-----:R-:W0:Y:S01]  /*e3f0*/  S2R R2, SR_TID.X ;  /* 0x0000000000027919 */ /* 0x001e220000002100 */
[----:B------:R-:W-:Y:S01]  /*e400*/  UIADD3 UR4, UR44, 0x1, URZ ;  /* 0x000000012c047890 */ /* 0x000fe2000fffe03f */
[----:B------:R-:W-:Y:S01]  /*e410*/  LOP3.LUT R0, RZ, UR43, RZ, 0x33, !PT ;  /* 0x0000002bff007c12 */ /* 0x000fe2000f8e33ff */
[----:B------:R-:W-:Y:S01]  /*e420*/  ULOP3.LUT UR5, URZ, UR45, URZ, 0x33, !UPT ;  /* 0x0000002d3f057292 */ /* 0x000fe2000f8e333f */
[----:B------:R-:W1:Y:S01]  /*e430*/  S2R R4, SR_TID.X ;  /* 0x0000000000047919 */ /* 0x000e620000002100 */
[----:B------:R-:W-:Y:S01]  /*e440*/  UIMAD UR4, UR4, UR40, URZ ;  /* 0x00000028040472a4 */ /* 0x000fe2000f8e023f */
[----:B------:R-:W-:Y:S01]  /*e450*/  BSSY B0, `(.L_x_11976) ;  /* 0x00000eb000007945 */ /* 0x000fe20003800000 */
[----:B------:R-:W-:-:S04]  /*e460*/  IMAD.MOV.U32 R20, RZ, RZ, RZ ;  /* 0x000000ffff147224 */ /* 0x000fc800078e00ff */
[----:B------:R-:W-:Y:S01]  /*e470*/  LOP3.LUT R3, RZ, UR4, RZ, 0x33, !PT ;  /* 0x00000004ff037c12 */ /* 0x000fe2000f8e33ff */
[----:B------:R-:W-:-:S03]  /*e480*/  ULDC UR4, c[0x0][0x2f4] ;  /* 0x0000bd0000047ab9 */ /* 0x000fc60000000800 */
[----:B------:R-:W-:-:S04]  /*e490*/  VIMNMX3 R0, R0, UR5, R3, !PT ;  /* 0x0000000500007c0f */ /* 0x000fc8000f800103 */
[----:B------:R-:W-:Y:S02]  /*e4a0*/  IADD3 R26, -R0, -0x2, RZ ;  /* 0xfffffffe001a7810 */ /* 0x000fe40007ffe1ff */
[----:B0-----:R-:W-:-:S04]  /*e4b0*/  LOP3.LUT R2, R2, 0x7f, RZ, 0xc0, !PT ;  /* 0x0000007f02027812 */ /* 0x001fc800078ec0ff */
[----:B------:R-:W-:-:S04]  /*e4c0*/  SHF.R.U32.HI R2, RZ, 0x2, R2 ;  /* 0x00000002ff027819 */ /* 0x000fc80000011602 */
[----:B------:R-:W-:Y:S01]  /*e4d0*/  IADD3 R23, R23, R22, R2 ;  /* 0x0000001617177210 */ /* 0x000fe20007ffe002 */
[----:B------:R-:W-:Y:S01]  /*e4e0*/  IMAD.MOV.U32 R22, RZ, RZ, 0x1 ;  /* 0x00000001ff167424 */ /* 0x000fe200078e00ff */
[----:B------:R-:W-:Y:S01]  /*e4f0*/  IADD3 R3, -R2, UR42, RZ ;  /* 0x0000002a02037c10 */ /* 0x000fe2000fffe1ff */
[C---:B-1----:R-:W-:Y:S01]  /*e500*/  IMAD.SHL.U32 R2, R4.reuse, 0x8, RZ ;  /* 0x0000000804027824 */ /* 0x042fe200078e00ff */
[----:B------:R-:W-:Y:S01]  /*e510*/  IADD3 R23, R23, -0x180, RZ ;  /* 0xfffffe8017177810 */ /* 0x000fe20007ffe0ff */
[----:B------:R-:W-:Y:S02]  /*e520*/  IMAD.SHL.U32 R4, R4, 0x8, RZ ;  /* 0x0000000804047824 */ /* 0x000fe400078e00ff */
[----:B------:R-:W-:Y:S01]  /*e530*/  IMAD R3, R0, 0x80, R3 ;  /* 0x0000008000037824 */ /* 0x000fe200078e0203 */
[----:B------:R-:W-:Y:S01]  /*e540*/  LOP3.LUT R2, R2, 0x18, RZ, 0xc0, !PT ;  /* 0x0000001802027812 */ /* 0x000fe200078ec0ff */
[----:B------:R-:W-:Y:S01]  /*e550*/  IMAD R10, R0, -0x80, R23 ;  /* 0xffffff80000a7824 */ /* 0x000fe200078e0217 */
[----:B------:R-:W-:Y:S01]  /*e560*/  LOP3.LUT R4, R4, 0x18, RZ, 0xc0, !PT ;  /* 0x0000001804047812 */ /* 0x000fe200078ec0ff */
[----:B------:R-:W-:Y:S01]  /*e570*/  VIADD R0, R3, 0x100 ;  /* 0x0000010003007836 */ /* 0x000fe20000000000 */
[----:B------:R-:W-:-:S02]  /*e580*/  ISETP.GE.AND P3, PT, R2, UR4, PT ;  /* 0x0000000402007c0c */ /* 0x000fc4000bf66270 */
[----:B------:R-:W-:Y:S02]  /*e590*/  LOP3.LUT R4, R4, 0x20, RZ, 0xfc, !PT ;  /* 0x0000002004047812 */ /* 0x000fe400078efcff */
[----:B------:R-:W-:Y:S02]  /*e5a0*/  LOP3.LUT R2, R2, 0x40, RZ, 0xfc, !PT ;  /* 0x0000004002027812 */ /* 0x000fe400078efcff */
[----:B------:R-:W-:Y:S02]  /*e5b0*/  ISETP.GE.AND P2, PT, R4, UR4, PT ;  /* 0x0000000404007c0c */ /* 0x000fe4000bf46270 */
[----:B------:R-:W-:-:S13]  /*e5c0*/  ISETP.GE.AND P1, PT, R2, UR4, PT ;  /* 0x0000000402007c0c */ /* 0x000fda000bf26270 */
.L_x_11989:
[----:B------:R-:W2:Y:S01]  /*e5d0*/  LDL R7, [R1+0x8] ;  /* 0x0000080001077983 */ /* 0x000ea20000100800 */
[----:B------:R-:W0:Y:S03]  /*e5e0*/  LDC R2, c[0x0][0x430] ;  /* 0x00010c00ff027b82 */ /* 0x000e260000000800 */
[----:B------:R-:W3:Y:S01]  /*e5f0*/  LDL R6, [R1] ;  /* 0x0000000001067983 */ /* 0x000ee20000100800 */
[----:B------:R-:W-:Y:S01]  /*e600*/  MOV R4, R10 ;  /* 0x0000000a00047202 */ /* 0x000fe20000000f00 */
        /* <DEDUP_REMOVED lines=25> */
.L_x_11977:
[----:B------:R-:W-:Y:S01]  /*e7a0*/  LEA R7, R21, UR46, 0x3 ;  /* 0x0000002e15077c11 */ /* 0x000fe2000f8e18ff */
[----:B------:R-:W-:Y:S01]  /*e7b0*/  BSSY B1, `(.L_x_11978) ;  /* 0x0000004000017945 */ /* 0x000fe20003800000 */
[----:B------:R-:W-:-:S04]  /*e7c0*/  SHF.L.U32 R2, R24, 0x1f, RZ ;  /* 0x0000001f18027819 */ /* 0x000fc800000006ff */
[----:B------:R-:W0:Y:S02]  /*e7d0*/  SYNCS.PHASECHK.TRANS64.TRYWAIT P0, [R7+URZ+0x2d840], R2 ;  /* 0x02d84002070075a7 */ /* 0x000e24000800017f */
[----:B0-----:R-:W-:Y:S05]  /*e7e0*/  @!P0 BRA `(.L_x_11979) ;  /* 0x0000002400648947 */ /* 0x001fea0003800000 */
.L_x_12034:
[----:B------:R-:W-:Y:S05]  /*e7f0*/  BSYNC B1 ;  /* 0x0000000000017941 */ /* 0x000fea0003800000 */
.L_x_11978:
        /* <DEDUP_REMOVED lines=34> */
[----:B0-----:R-:W-:-:S03]  /*ea20*/  SHF.L.U32 R11, R3, 0x3, RZ ;  /* 0x00000003030b7819 */ /* 0x001fc600000006ff */
[----:B------:R-:W0:Y:S01]  /*ea30*/  SHFL.IDX PT, R3, R19, RZ, 0x1c1f ;  /* 0x001c1fff13037589 */ /* 0x000e2200000e0000 */
        /* <DEDUP_REMOVED lines=22> */
.L_x_12044:
        /* <DEDUP_REMOVED lines=11> */
.L_x_11981:
        /* <DEDUP_REMOVED lines=10> */
.L_x_11982:
[----:B------:R2:W-:Y:S01]  /*ecf0*/  SYNCS.ARRIVE.TRANS64.A1T0 RZ, [R7+URZ+0x2d830], RZ ;  /* 0x02d830ff07ff79a7 */ /* 0x0005e2000810003f */
[----:B------:R-:W-:Y:S05]  /*ed00*/  @!P5 BRA `(.L_x_11983) ;  /* 0x000000000004d947 */ /* 0x000fea0003800000 */
[----:B------:R-:W-:Y:S01]  /*ed10*/  BPT.TRAP 0x1 ;  /* 0x000000040000795c */ /* 0x000fe20000300000 */
.L_x_11983:
[----:B-1----:R-:W-:Y:S01]  /*ed20*/  SHF.L.U32 R2, R22, 0x1f, RZ ;  /* 0x0000001f16027819 */ /* 0x002fe200000006ff */
[----:B------:R-:W-:Y:S01]  /*ed30*/  BSSY B1, `(.L_x_11984) ;  /* 0x0000004000017945 */ /* 0x000fe20003800000 */
[----:B--2---:R-:W-:-:S04]  /*ed40*/  LEA R7, R20, UR46, 0x3 ;  /* 0x0000002e14077c11 */ /* 0x004fc8000f8e18ff */
[----:B------:R-:W1:Y:S02]  /*ed50*/  SYNCS.PHASECHK.TRANS64.TRYWAIT P0, [R7+URZ+0x2d860], R2 ;  /* 0x02d86002070075a7 */ /* 0x000e64000800017f */
[----:B-1----:R-:W-:Y:S05]  /*ed60*/  @!P0 BRA `(.L_x_11985) ;  /* 0x00000024006c8947 */ /* 0x002fea0003800000 */
.L_x_12045:
[----:B------:R-:W-:Y:S05]  /*ed70*/  BSYNC B1 ;  /* 0x0000000000017941 */ /* 0x000fea0003800000 */
.L_x_11984:
        /* <DEDUP_REMOVED lines=29> */
[----:B0-----:R-:W-:Y:S02]  /*ef50*/  IADD3.X R3, RZ, R3, RZ, P0, !PT ;  /* 0x00000003ff037210 */ /* 0x001fe400007fe4ff */
[----:B------:R-:W-:-:S13]  /*ef60*/  ISETP.LT.OR P0, PT, R0, 0x41, P3 ;  /* 0x000000410000780c */ /* 0x000fda0001f01670 */
[----:B------:R2:W-:Y:S01]  /*ef70*/  LDGSTS.E.BYPASS.LTC128B.128 [R8+0x1400], desc[UR36][R2.64], !P0 ;  /* 0x0140000002087fae */ /* 0x0005e2000c101d64 */
[----:B------:R-:W-:-:S13]  /*ef80*/  ISETP.LT.OR P0, PT, R0, 0x41, P2 ;  /* 0x000000410000780c */ /* 0x000fda0001701670 */
[----:B------:R2:W-:Y:S01]  /*ef90*/  LDGSTS.E.BYPASS.LTC128B.128 [R8+0x3400], desc[UR36][R2.64+0x40], !P0 ;  /* 0x0340004002087fae */ /* 0x0005e2000c101d64 */
[----:B------:R-:W-:-:S13]  /*efa0*/  ISETP.LT.OR P0, PT, R0, 0x41, P1 ;  /* 0x000000410000780c */ /* 0x000fda0000f01670 */
[----:B-1-3--:R2:W-:Y:S02]  /*efb0*/  LDGSTS.E.BYPASS.LTC128B.128 [R8+0x5400], desc[UR36][R2.64+0x80], !P0 ;  /* 0x0540008002087fae */ /* 0x00a5e4000c101d64 */
.L_x_12055:
        /* <DEDUP_REMOVED lines=23> */
.L_x_11987:
        /* <DEDUP_REMOVED lines=10> */
.L_x_11988:
[----:B------:R-:W-:Y:S01]  /*f1d0*/  R2UR UR6, R29 ;  /* 0x000000001d0672ca */ /* 0x000fe200000e0000 */
[----:B------:R-:W-:Y:S01]  /*f1e0*/  ULDC.64 UR4, c[0x0][0x330] ;  /* 0x0000cc0000047ab9 */ /* 0x000fe20000000a00 */
[----:B------:R-:W-:Y:S01]  /*f1f0*/  MOV R18, R2 ;  /* 0x0000000200127202 */ /* 0x000fe20000000f00 */
[----:B------:R-:W-:Y:S01]  /*f200*/  IMAD.U32 R3, RZ, RZ, UR4 ;  /* 0x00000004ff037e24 */ /* 0x000fe2000f8e00ff */
[----:B------:R-:W-:Y:S01]  /*f210*/  IADD3 R26, R26, -0x1, RZ ;  /* 0xffffffff1a1a7810 */ /* 0x000fe20007ffe0ff */
[----:B------:R0:W-:Y:S01]  /*f220*/  SYNCS.ARRIVE.TRANS64.A1T0 RZ, [R7+URZ+0x2d850], RZ ;  /* 0x02d850ff07ff79a7 */ /* 0x0001e2000810003f */
[----:B------:R-:W-:Y:S02]  /*f230*/  VIADD R0, R0, 0x80 ;  /* 0x0000008000007836 */ /* 0x000fe40000000000 */
[----:B------:R-:W-:-:S04]  /*f240*/  IMAD.WIDE.U32 R18, R3, UR41, R18 ;  /* 0x0000002903127c25 */ /* 0x000fc8000f8e0012 */
[----:B------:R-:W-:Y:S01]  /*f250*/  VIADD R10, R10, 0xffffff80 ;  /* 0xffffff800a0a7836 */ /* 0x000fe20000000000 */
[----:B------:R-:W-:Y:S01]  /*f260*/  UIMAD UR4, UR6, UR4, URZ ;  /* 0x00000004060472a4 */ /* 0x000fe2000f8e023f */
[----:B------:R-:W-:Y:S02]  /*f270*/  IMAD.MOV.U32 R22, RZ, RZ, R24 ;  /* 0x000000ffff167224 */ /* 0x000fe400078e0018 */
[----:B------:R-:W-:Y:S01]  /*f280*/  ULDC.64 UR6, c[0x0][0x318] ;  /* 0x0000c60000067ab9 */ /* 0x000fe20000000a00 */
[----:B------:R-:W-:Y:S01]  /*f290*/  UIMAD UR4, UR41, UR5, UR4 ;  /* 0x00000005290472a4 */ /* 0x000fe2000f8e0204 */
[----:B------:R-:W-:Y:S01]  /*f2a0*/  LEA R17, P0, R18, UR6, 0x1 ;  /* 0x0000000612117c11 */ /* 0x000fe2000f8008ff */
[----:B------:R-:W-:-:S04]  /*f2b0*/  IMAD.MOV.U32 R20, RZ, RZ, R21 ;  /* 0x000000ffff147224 */ /* 0x000fc800078e0015 */
[----:B------:R-:W-:-:S05]  /*f2c0*/  VIADD R3, R19, UR4 ;  /* 0x0000000413037c36 */ /* 0x000fca0008000000 */
[----:B------:R-:W-:Y:S02]  /*f2d0*/  LEA.HI.X R18, R18, UR7, R3, 0x1, P0 ;  /* 0x0000000712127c11 */ /* 0x000fe400080f0c03 */
[----:B------:R-:W-:-:S13]  /*f2e0*/  ISETP.GT.AND P0, PT, R26, UR50, PT ;  /* 0x000000321a007c0c */ /* 0x000fda000bf04270 */
[----:B0-----:R-:W-:Y:S05]  /*f2f0*/  @P0 BRA `(.L_x_11989) ;  /* 0xfffffff000b40947 */ /* 0x001fea000383ffff */
[----:B------:R-:W-:Y:S05]  /*f300*/  BSYNC B0 ;  /* 0x0000000000007941 */ /* 0x000fea0003800000 */
.L_x_11976:
[----:B------:R-:W-:-:S13]  /*f310*/  LOP3.LUT P0, RZ, R16, 0x8, RZ, 0xc0, !PT ;  /* 0x0000000810ff7812 */ /* 0x000fda000780c0ff */
[----:B------:R-:W-:Y:S05]  /*f320*/  @!P0 BRA `(.L_x_11990) ;  /* 0x0000000000048947 */ /* 0x000fea0003800000 */
[----:B------:R-:W-:Y:S01]  /*f330*/  BPT.TRAP 0x1 ;  /* 0x000000040000795c */ /* 0x000fe20000300000 */
.L_x_11990:
[C---:B0-----:R-:W-:Y:S01]  /*f340*/  LEA R0, R21.reuse, UR46, 0x3 ;  /* 0x0000002e15007c11 */ /* 0x041fe2000f8e18ff */
        /* <DEDUP_REMOVED lines=11> */
.L_x_12056:
[----:B------:R-:W-:Y:S05]  /*f400*/  BSYNC B0 ;  /* 0x0000000000007941 */ /* 0x000fea0003800000 */
.L_x_11991:
        /* <DEDUP_REMOVED lines=12> */
[----:B------:R-:W1:Y:S01]  /*f4d0*/  SHFL.IDX PT, R14, R17, 0x1, 0x1c1f ;  /* 0x003c1f00110e7f89 */ /* 0x000e6200000e0000 */
[----:B------:R-:W-:-:S02]  /*f4e0*/  LOP3.LUT R8, R7, 0x20, RZ, 0xfc, !PT ;  /* 0x0000002007087812 */ /* 0x000fc400078efcff */
[----:B------:R-:W-:Y:S01]  /*f4f0*/  LOP3.LUT R7, R7, 0x40, RZ, 0xfc, !PT ;  /* 0x0000004007077812 */ /* 0x000fe200078efcff */
[----:B------:R-:W2:Y:S01]  /*f500*/  SHFL.IDX PT, R6, R18, 0x1, 0x1c1f ;  /* 0x003c1f0012067f89 */ /* 0x000ea200000e0000 */
[----:B------:R-:W-:Y:S02]  /*f510*/  ISETP.GE.AND P1, PT, R8, UR4, PT ;  /* 0x0000000408007c0c */ /* 0x000fe4000bf26270 */
[----:B------:R-:W-:Y:S01]  /*f520*/  ISETP.GE.AND P0, PT, R7, UR4, PT ;  /* 0x0000000407007c0c */ /* 0x000fe2000bf06270 */
[----:B------:R-:W3:Y:S01]  /*f530*/  SHFL.IDX PT, R8, R17, 0x2, 0x1c1f ;  /* 0x005c1f0011087f89 */ /* 0x000ee200000e0000 */
[C---:B------:R-:W-:Y:S02]  /*f540*/  ISETP.LT.OR P3, PT, R5.reuse, 0x1, P2 ;  /* 0x000000010500780c */ /* 0x040fe40001761670 */
[C---:B------:R-:W-:Y:S01]  /*f550*/  ISETP.LT.OR P4, PT, R5.reuse, 0x1, P1 ;  /* 0x000000010500780c */ /* 0x040fe20000f81670 */
[----:B------:R-:W4:Y:S01]  /*f560*/  SHFL.IDX PT, R7, R18, 0x2, 0x1c1f ;  /* 0x005c1f0012077f89 */ /* 0x000f2200000e0000 */
[----:B------:R-:W-:-:S03]  /*f570*/  ISETP.LT.OR P5, PT, R5, 0x1, P0 ;  /* 0x000000010500780c */ /* 0x000fc600007a1670 */
[----:B------:R-:W1:Y:S01]  /*f580*/  SHFL.IDX PT, R18, R18, 0x3, 0x1c1f ;  /* 0x007c1f0012127f89 */ /* 0x000e6200000e0000 */
        /* <DEDUP_REMOVED lines=9> */
[----:B------:R0:W1:Y:S01]  /*f620*/  SHFL.IDX PT, R14, R17, 0x3, 0x1c1f ;  /* 0x007c1f00110e7f89 */ /* 0x00006200000e0000 */
[----:B------:R-:W-:Y:S02]  /*f630*/  MOV R6, RZ ;  /* 0x000000ff00067202 */ /* 0x000fe40000000f00 */
[----:B------:R-:W-:-:S05]  /*f640*/  IMAD.WIDE.U32 R2, R9, 0x2, R2 ;  /* 0x0000000209027825 */ /* 0x000fca00078e0002 */
[----:B------:R-:W-:Y:S01]  /*f650*/  LDGSTS.E.BYPASS.LTC128B.128 [R4+0xc00], desc[UR36][R2.64], !P3 ;  /* 0x00c0000002047fae */ /* 0x000fe2000d901d64 */
[----:B------:R-:W-:-:S03]  /*f660*/  ISETP.LT.OR P3, PT, R5, 0x41, P2 ;  /* 0x000000410500780c */ /* 0x000fc60001761670 */
[----:B------:R-:W-:Y:S01]  /*f670*/  LDGSTS.E.BYPASS.LTC128B.128 [R4+0x2c00], desc[UR36][R2.64+0x40], !P4 ;  /* 0x02c0004002047fae */ /* 0x000fe2000e101d64 */
[----:B------:R-:W-:-:S03]  /*f680*/  ISETP.LT.OR P4, PT, R5, 0x41, P1 ;  /* 0x000000410500780c */ /* 0x000fc60000f81670 */
[----:B------:R3:W-:Y:S01]  /*f690*/  LDGSTS.E.BYPASS.LTC128B.128 [R4+0x4c00], desc[UR36][R2.64+0x80], !P5 ;  /* 0x04c0008002047fae */ /* 0x0007e2000e901d64 */
[----:B------:R-:W-:Y:S01]  /*f6a0*/  ISETP.LT.OR P5, PT, R5, 0x41, P0 ;  /* 0x000000410500780c */ /* 0x000fe200007a1670 */
[----:B---3--:R-:W-:Y:S02]  /*f6b0*/  IMAD.MOV.U32 R2, RZ, RZ, R8 ;  /* 0x000000ffff027224 */ /* 0x008fe400078e0008 */
[----:B----4-:R-:W-:Y:S02]  /*f6c0*/  IMAD.MOV.U32 R3, RZ, RZ, R7 ;  /* 0x000000ffff037224 */ /* 0x010fe400078e0007 */
[----:B------:R-:W-:-:S05]  /*f6d0*/  IMAD.WIDE.U32 R2, R9, 0x2, R2 ;  /* 0x0000000209027825 */ /* 0x000fca00078e0002 */
[----:B------:R0:W-:Y:S04]  /*f6e0*/  LDGSTS.E.BYPASS.LTC128B.128 [R4+0x1400], desc[UR36][R2.64], !P3 ;  /* 0x0140000002047fae */ /* 0x0001e8000d901d64 */
[----:B------:R0:W-:Y:S04]  /*f6f0*/  LDGSTS.E.BYPASS.LTC128B.128 [R4+0x3400], desc[UR36][R2.64+0x40], !P4 ;  /* 0x0340004002047fae */ /* 0x0001e8000e101d64 */
[----:B-1----:R0:W-:Y:S02]  /*f700*/  LDGSTS.E.BYPASS.LTC128B.128 [R4+0x5400], desc[UR36][R2.64+0x80], !P5 ;  /* 0x0540008002047fae */ /* 0x0021e4000e901d64 */
.L_x_12066:
        /* <DEDUP_REMOVED lines=14> */
.L_x_11994:
        /* <DEDUP_REMOVED lines=10> */
.L_x_11995:
[----:B0-----:R-:W-:Y:S01]  /*f890*/  VIADD R2, R21, 0x1 ;  /* 0x0000000115027836 */ /* 0x001fe20000000000 */
[----:B------:R0:W-:Y:S04]  /*f8a0*/  SYNCS.ARRIVE.TRANS64.A1T0 RZ, [R0+URZ+0x2d850], RZ ;  /* 0x02d850ff00ff79a7 */ /* 0x0001e8000810003f */
[----:B------:R-:W-:-:S04]  /*f8b0*/  ISETP.NE.AND P0, PT, R2, 0x2, PT ;  /* 0x000000020200780c */ /* 0x000fc80003f05270 */
[----:B------:R-:W-:Y:S02]  /*f8c0*/  SEL R3, RZ, 0x1, P0 ;  /* 0x00000001ff037807 */ /* 0x000fe40000000000 */
[----:B------:R-:W-:Y:S02]  /*f8d0*/  SEL R2, R2, RZ, P0 ;  /* 0x000000ff02027207 */ /* 0x000fe40000000000 */
[----:B0-----:R-:W-:-:S07]  /*f8e0*/  LOP3.LUT R0, R24, R3, RZ, 0x3c, !PT ;  /* 0x0000000318007212 */ /* 0x001fce00078e3cff */
.L_x_11961:
[----:B------:R-:W0:Y:S01]  /*f8f0*/  S2R R4, SR_CgaCtaId ;  /* 0x0000000000047919 */ /* 0x000e220000008800 */
[----:B------:R-:W-:Y:S02]  /*f900*/  MOV R3, 0x400 ;  /* 0x0000040000037802 */ /* 0x000fe40000000f00 */
[----:B------:R-:W-:Y:S02]  /*f910*/  SHF.L.U32 R6, R6, 0x1f, RZ ;  /* 0x0000001f06067819 */ /* 0x000fe400000006ff */
[----:B0-----:R-:W-:-:S04]  /*f920*/  LEA R7, R4, R3, 0x18 ;  /* 0x0000000304077211 */ /* 0x001fc800078ec0ff */
[----:B------:R-:W0:Y:S02]  /*f930*/  SYNCS.PHASECHK.TRANS64.TRYWAIT P0, [R7+URZ+0x2d820], R6 ;  /* 0x02d82006070075a7 */ /* 0x000e24000800017f */
[----:B0-----:R-:W-:Y:S05]  /*f940*/  @!P0 BRA `(.L_x_11996) ;  /* 0x00000024006c8947 */ /* 0x001fea0003800000 */
.L_x_12067:
[----:B------:R-:W-:-:S03]  /*f950*/  UMOV UR4, 0xffffffff ;  /* 0xffffffff00047882 */ /* 0x000fc60000000000 */
[----:B------:R-:W-:Y:S05]  /*f960*/  BRA.DIV UR4, `(.L_x_11997) ;  /* 0x0000002604787947 */ /* 0x000fea000b800000 */
[----:B------:R-:W1:Y:S02]  /*f970*/  S2R R3, SR_TID.X ;  /* 0x0000000000037919 */ /* 0x000e640000002100 */
[----:B-1----:R-:W-:-:S04]  /*f980*/  SHF.R.U32.HI R3, RZ, 0x5, R3 ;  /* 0x00000005ff037819 */ /* 0x002fc80000011603 */
[----:B------:R-:W-:-:S05]  /*f990*/  LOP3.LUT R3, R3, 0x3, RZ, 0xc0, !PT ;  /* 0x0000000303037812 */ /* 0x000fca00078ec0ff */
[----:B------:R1:W2:Y:S02]  /*f9a0*/  SHFL.IDX PT, R14, R3, RZ, 0x1f ;  /* 0x00001fff030e7589 */ /* 0x0002a400000e0000 */
.L_x_12070:
[----:B--2---:R-:W-:-:S13]  /*f9b0*/  ISETP.NE.AND P0, PT, R14, RZ, PT ;  /* 0x000000ff0e00720c */ /* 0x004fda0003f05270 */
[----:B------:R-:W-:Y:S05]  /*f9c0*/  @P0 BRA `(.L_x_11917) ;  /* 0x0000000000900947 */ /* 0x000fea0003800000 */
[----:B------:R-:W-:-:S03]  /*f9d0*/  UMOV UR4, 0xffffffff ;  /* 0xffffffff00047882 */ /* 0x000fc60000000000 */
[----:B------:R-:W-:Y:S05]  /*f9e0*/  BRA.DIV UR4, `(.L_x_11998) ;  /* 0x00000026048c7947 */ /* 0x000fea000b800000 */
[----:B------:R-:W-:-:S13]  /*f9f0*/  ELECT P6, URZ, PT ;  /* 0x00000000003f782f */ /* 0x000fda00038c0000 */
.L_x_12073:
        /* <DEDUP_REMOVED lines=8> */
.L_x_11999:
[----:B------:R-:W-:Y:S01]  /*fa80*/  IMAD R5, R2, 0x8, R7 ;  /* 0x0000000802057824 */ /* 0x000fe200078e0207 */
[----:B------:R-:W-:Y:S01]  /*fa90*/  SHF.L.U32 R4, R0, 0x1f, RZ ;  /* 0x0000001f00047819 */ /* 0x000fe200000006ff */
[----:B------:R-:W-:-:S03]  /*faa0*/  VIADD R2, R2, 0x1 ;  /* 0x0000000102027836 */ /* 0x000fc60000000000 */
[----:B------:R-:W1:Y:S02]  /*fab0*/  SYNCS.PHASECHK.TRANS64.TRYWAIT P1, [R5+URZ+0x2d840], R4 ;  /* 0x02d84004050075a7 */ /* 0x000e64000802017f */
[----:B------:R-:W-:-:S04]  /*fac0*/  ISETP.NE.AND P2, PT, R2, 0x2, PT ;  /* 0x000000020200780c */ /* 0x000fc80003f45270 */
[----:B------:R-:W-:Y:S01]  /*fad0*/  SEL R3, RZ, 0x1, P2 ;  /* 0x00000001ff037807 */ /* 0x000fe20001000000 */
[----:B-1----:R-:W-:Y:S08]  /*fae0*/  @!P1 BRA `(.L_x_12000) ;  /* 0x00000024006c9947 */ /* 0x002ff00003800000 */
.L_x_12074:
[----:B------:R-:W-:Y:S02]  /*faf0*/  SEL R2, R2, RZ, P2 ;  /* 0x000000ff02027207 */ /* 0x000fe40001000000 */
[----:B------:R-:W-:Y:S01]  /*fb00*/  LOP3.LUT R0, R0, R3, RZ, 0x3c, !PT ;  /* 0x0000000300007212 */ /* 0x000fe200078e3cff */
[----:B------:R-:W-:Y:S06]  /*fb10*/  @!P0 BRA `(.L_x_12001) ;  /* 0x0000000000048947 */ /* 0x000fec0003800000 */
[----:B------:R-:W-:Y:S01]  /*fb20*/  BPT.TRAP 0x1 ;  /* 0x000000040000795c */ /* 0x000fe20000300000 */
.L_x_12001:
[----:B------:R-:W-:Y:S01]  /*fb30*/  IMAD R3, R2, 0x8, R7 ;  /* 0x0000000802037824 */ /* 0x000fe200078e0207 */
[----:B------:R-:W-:-:S04]  /*fb40*/  SHF.L.U32 R0, R0, 0x1f, RZ ;  /* 0x0000001f00007819 */ /* 0x000fc800000006ff */
[----:B------:R-:W2:Y:S02]  /*fb50*/  SYNCS.PHASECHK.TRANS64.TRYWAIT P1, [R3+URZ+0x2d840], R0 ;  /* 0x02d84000030075a7 */ /* 0x000ea4000802017f */
[----:B--2---:R-:W-:Y:S05]  /*fb60*/  @!P1 BRA `(.L_x_12002) ;  /* 0x0000002400609947 */ /* 0x004fea0003800000 */
.L_x_12075:
[----:B------:R-:W-:Y:S05]  /*fb70*/  @!P0 BRA `(.L_x_12003) ;  /* 0x0000000000048947 */ /* 0x000fea0003800000 */
[----:B------:R-:W-:Y:S01]  /*fb80*/  BPT.TRAP 0x1 ;  /* 0x000000040000795c */ /* 0x000fe20000300000 */
.L_x_12003:
[----:B------:R-:W3:Y:S02]  /*fb90*/  SYNCS.PHASECHK.TRANS64.TRYWAIT P1, [R5+URZ+0x2d860], R4 ;  /* 0x02d86004050075a7 */ /* 0x000ee4000802017f */
[----:B---3--:R-:W-:Y:S05]  /*fba0*/  @!P1 BRA `(.L_x_12004) ;  /* 0x0000002400649947 */ /* 0x008fea0003800000 */
.L_x_12076:
[----:B------:R-:W-:Y:S05]  /*fbb0*/  @!P0 BRA `(.L_x_12005) ;  /* 0x0000000000048947 */ /* 0x000fea0003800000 */
[----:B------:R-:W-:Y:S01]  /*fbc0*/  BPT.TRAP 0x1 ;  /* 0x000000040000795c */ /* 0x000fe20000300000 */
.L_x_12005:
[----:B----4-:R4:W0:Y:S02]  /*fbd0*/  SYNCS.PHASECHK.TRANS64.TRYWAIT P0, [R3+URZ+0x2d860], R0 ;  /* 0x02d86000030075a7 */ /* 0x010824000800017f */
[----:B0-----:R-:W-:Y:S05]  /*fbe0*/  @!P0 NANOSLEEP.SYNCS 0x989680 ;  /* 0x009896800000895d */ /* 0x001fea0003900000 */
[----:B------:R-:W0:Y:S02]  /*fbf0*/  @!P0 SYNCS.PHASECHK.TRANS64 P0, [R3+URZ+0x2d860], R0 ;  /* 0x02d86000030085a7 */ /* 0x000e24000800007f */
[----:B0-----:R-:W-:Y:S05]  /*fc00*/  @!P0 BRA `(.L_x_12005) ;  /* 0xfffffffc00f08947 */ /* 0x001fea000383ffff */
.L_x_11917:
[----:B------:R-:W-:Y:S05]  /*fc10*/  BSYNC B6 ;  /* 0x0000000000067941 */ /* 0x000fea0003800000 */
.L_x_11914:
[----:B------:R-:W-:Y:S05]  /*fc20*/  EXIT ;  /* 0x000000000000794d */ /* 0x000fea0003800000 */
.L_x_11921:
[----:B0-----:R-:W-:-:S04]  /*fc30*/  MOV R3, UR38 ;  /* 0x0000002600037c02 */ /* 0x001fc80008000f00 */
[----:B------:R0:W1:Y:S03]  /*fc40*/  SYNCS.PHASECHK.TRANS64.TRYWAIT P0, [R3+URZ+0x2d800], R0 ;  /* 0x02d80000030075a7 */ /* 0x000066000800017f */
[----:B-1----:R-:W-:Y:S05]  /*fc50*/  @!P0 NANOSLEEP.SYNCS 0x989680 ;  /* 0x009896800000895d */ /* 0x002fea0003900000 */
[----:B------:R-:W1:Y:S02]  /*fc60*/  @!P0 SYNCS.PHASECHK.TRANS64 P0, [R3+URZ+0x2d800], R0 ;  /* 0x02d80000030085a7 */ /* 0x000e64000800007f */
[----:B-1----:R-:W-:Y:S05]  /*fc70*/  @!P0 BRA `(.L_x_11921) ;  /* 0xfffffffc00ec8947 */ /* 0x002fea000383ffff */
[----:B------:R-:W-:Y:S05]  /*fc80*/  BRA `(.L_x_12006) ;  /* 0xffffff1400cc7947 */ /* 0x000fea000383ffff */
.L_x_11925:
[----:B0-----:R-:W-:-:S04]  /*fc90*/  IMAD.U32 R3, RZ, RZ, UR38 ;  /* 0x00000026ff037e24 */ /* 0x001fc8000f8e00ff */
[----:B------:R0:W2:Y:S03]  /*fca0*/  SYNCS.PHASECHK.TRANS64.TRYWAIT P1, [R3+URZ+0x2d830], R0 ;  /* 0x02d83000030075a7 */ /* 0x0000a6000802017f */
[----:B--2---:R-:W-:Y:S05]  /*fcb0*/  @!P1 NANOSLEEP.SYNCS 0x989680 ;  /* 0x009896800000995d */ /* 0x004fea0003900000 */
[----:B------:R-:W2:Y:S02]  /*fcc0*/  @!P1 SYNCS.PHASECHK.TRANS64 P1, [R3+URZ+0x2d830], R0 ;  /* 0x02d83000030095a7 */ /* 0x000ea4000802007f */
[----:B--2---:R-:W-:Y:S05]  /*fcd0*/  @!P1 BRA `(.L_x_11925) ;  /* 0xfffffffc00ec9947 */ /* 0x004fea000383ffff */
[----:B------:R-:W-:Y:S05]  /*fce0*/  BRA `(.L_x_11924) ;  /* 0xffffff1400f07947 */ /* 0x000fea000383ffff */
.L_x_11931:
[----:B-1----:R-:W-:-:S04]  /*fcf0*/  IMAD.U32 R15, RZ, RZ, UR4 ;  /* 0x00000004ff0f7e24 */ /* 0x002fc8000f8e00ff */
[----:B------:R1:W2:Y:S03]  /*fd00*/  SYNCS.PHASECHK.TRANS64.TRYWAIT P1, [R15+URZ+0x2d830], R14 ;  /* 0x02d8300e0f0075a7 */ /* 0x0002a6000802017f */
[----:B--2---:R-:W-:Y:S05]  /*fd10*/  @!P1 NANOSLEEP.SYNCS 0x989680 ;  /* 0x009896800000995d */ /* 0x004fea0003900000 */
[----:B------:R-:W2:Y:S02]  /*fd20*/  @!P1 SYNCS.PHASECHK.TRANS64 P1, [R15+URZ+0x2d830], R14 ;  /* 0x02d8300e0f0095a7 */ /* 0x000ea4000802007f */
[----:B--2---:R-:W-:Y:S05]  /*fd30*/  @!P1 BRA `(.L_x_11931) ;  /* 0xfffffffc00ec9947 */ /* 0x004fea000383ffff */
[----:B------:R-:W-:Y:S05]  /*fd40*/  BRA `(.L_x_11928) ;  /* 0xffffff48000c7947 */ /* 0x000fea000383ffff */
.L_x_11935:
[----:B-1----:R-:W-:-:S04]  /*fd50*/  IMAD.U32 R15, RZ, RZ, UR10 ;  /* 0x0000000aff0f7e24 */ /* 0x002fc8000f8e00ff */
[----:B------:R1:W2:Y:S03]  /*fd60*/  SYNCS.PHASECHK.TRANS64.TRYWAIT P1, [R15+URZ+0x2d850], R14 ;  /* 0x02d8500e0f0075a7 */ /* 0x0002a6000802017f */
[----:B--2---:R-:W-:Y:S05]  /*fd70*/  @!P1 NANOSLEEP.SYNCS 0x989680 ;  /* 0x009896800000995d */ /* 0x004fea0003900000 */
[----:B------:R-:W2:Y:S02]  /*fd80*/  @!P1 SYNCS.PHASECHK.TRANS64 P1, [R15+URZ+0x2d850], R14 ;  /* 0x02d8500e0f0095a7 */ /* 0x000ea4000802007f */
[----:B--2---:R-:W-:Y:S05]  /*fd90*/  @!P1 BRA `(.L_x_11935) ;  /* 0xfffffffc00ec9947 */ /* 0x004fea000383ffff */
[----:B------:R-:W-:Y:S05]  /*fda0*/  BRA `(.L_x_11932) ;  /* 0xffffff4800c07947 */ /* 0x000fea000383ffff */
.L_x_11943:
[----:B-1----:R-:W-:-:S04]  /*fdb0*/  MOV R13, UR10 ;  /* 0x0000000a000d7c02 */ /* 0x002fc80008000f00 */
[----:B------:R1:W2:Y:S03]  /*fdc0*/  SYNCS.PHASECHK.TRANS64.TRYWAIT P1, [R13+URZ+0x2d830], R12 ;  /* 0x02d8300c0d0075a7 */ /* 0x0002a6000802017f */
[----:B--2---:R-:W-:Y:S05]  /*fdd0*/  @!P1 NANOSLEEP.SYNCS 0x989680 ;  /* 0x009896800000995d */ /* 0x004fea0003900000 */
[----:B------:R-:W2:Y:S02]  /*fde0*/  @!P1 SYNCS.PHASECHK.TRANS64 P1, [R13+URZ+0x2d830], R12 ;  /* 0x02d8300c0d0095a7 */ /* 0x000ea4000802007f */
[----:B--2---:R-:W-:Y:S05]  /*fdf0*/  @!P1 BRA `(.L_x_11943) ;  /* 0xfffffffc00ec9947 */ /* 0x004fea000383ffff */
[----:B------:R-:W-:Y:S05]  /*fe00*/  BRA `(.L_x_11940) ;  /* 0xffffff7c000c7947 */ /* 0x000fea000383ffff */
.L_x_11947:
[----:B-1----:R-:W-:-:S04]  /*fe10*/  IMAD.U32 R13, RZ, RZ, UR10 ;  /* 0x0000000aff0d7e24 */ /* 0x002fc8000f8e00ff */
[----:B------:R1:W2:Y:S03]  /*fe20*/  SYNCS.PHASECHK.TRANS64.TRYWAIT P1, [R13+URZ+0x2d850], R12 ;  /* 0x02d8500c0d0075a7 */ /* 0x0002a6000802017f */
[----:B--2---:R-:W-:Y:S05]  /*fe30*/  @!P1 NANOSLEEP.SYNCS 0x989680 ;  /* 0x009896800000995d */ /* 0x004fea0003900000 */
[----:B------:R-:W2:Y:S02]  /*fe40*/  @!P1 SYNCS.PHASECHK.TRANS64 P1, [R13+URZ+0x2d850], R12 ;  /* 0x02d8500c0d0095a7 */ /* 0x000ea4000802007f */
[----:B--2---:R-:W-:Y:S05]  /*fe50*/  @!P1 BRA `(.L_x_11947) ;  /* 0xfffffffc00ec9947 */ /* 0x004fea000383ffff */
[----:B------:R-:W-:Y:S05]  /*fe60*/  BRA `(.L_x_11944) ;  /* 0xffffff7c00ac7947 */ /* 0x000fea000383ffff */
.L_x_11954:
[----:B--23--:R-:W-:-:S04]  /*fe70*/  IMAD.U32 R5, RZ, RZ, UR5 ;  /* 0x00000005ff057e24 */ /* 0x00cfc8000f8e00ff */
[----:B------:R2:W3:Y:S03]  /*fe80*/  SYNCS.PHASECHK.TRANS64.TRYWAIT P1, [R5+URZ+0x2d850], R0 ;  /* 0x02d85000050075a7 */ /* 0x0004e6000802017f */
[----:B---3--:R-:W-:Y:S05]  /*fe90*/  @!P1 NANOSLEEP.SYNCS 0x989680 ;  /* 0x009896800000995d */ /* 0x008fea0003900000 */
[----:B------:R-:W3:Y:S02]  /*fea0*/  @!P1 SYNCS.PHASECHK.TRANS64 P1, [R5+URZ+0x2d850], R0 ;  /* 0x02d85000050095a7 */ /* 0x000ee4000802007f */
[----:B---3--:R-:W-:Y:S05]  /*feb0*/  @!P1 BRA `(.L_x_11954) ;  /* 0xfffffffc00ec9947 */ /* 0x008fea000383ffff */
[----:B------:R-:W-:Y:S05]  /*fec0*/  BRA `(.L_x_11953) ;  /* 0xffffffa000c07947 */ /* 0x000fea000383ffff */
.L_x_11966:
[----:B------:R-:W-:Y:S01]  /*fed0*/  IMAD.MOV.U32 R13, RZ, RZ, R18 ;  /* 0x000000ffff0d7224 */ /* 0x000fe200078e0012 */
[----:B------:R-:W-:Y:S01]  /*fee0*/  MOV R12, RZ ;  /* 0x000000ff000c7202 */ /* 0x000fe20000000f00 */
[----:B------:R-:W-:Y:S02]  /*fef0*/  IMAD.MOV.U32 R11, RZ, RZ, 0x1f ;  /* 0x0000001fff0b7424 */ /* 0x000fe400078e00ff */
[----:B------:R-:W-:-:S07]  /*ff00*/  IMAD.MOV.U32 R15, RZ, RZ, -0x1 ;  /* 0xffffffffff0f7424 */ /* 0x000fce00078e00ff */
[----:B-----5:R-:W-:Y:S05]  /*ff10*/  WARPSYNC.COLLECTIVE R15, `(.L_x_12007) ;  /* 0x000000000f087348 */ /* 0x020fea0003c00000 */
[----:B------:R0:W1:Y:S02]  /*ff20*/  SHFL.IDX P6, R14, R13, R12, R11 ;  /* 0x0000000c0d0e7389 */ /* 0x00006400000c000b */
[----:B01---5:R-:W-:Y:S01]  /*ff30*/  ENDCOLLECTIVE ;  /* 0x000000000000791b */ /* 0x023fe20003800000 */
.L_x_12007:
[----:B------:R-:W-:Y:S05]  /*ff40*/  BRA `(.L_x_12008) ;  /* 0xffffffd000047947 */ /* 0x000fea000383ffff */
.L_x_11968:
[----:B0-----:R-:W-:-:S04]  /*ff50*/  IMAD.U32 R3, RZ, RZ, UR46 ;  /* 0x0000002eff037e24 */ /* 0x001fc8000f8e00ff */
[----:B------:R0:W1:Y:S03]  /*ff60*/  SYNCS.PHASECHK.TRANS64.TRYWAIT P0, [R3+URZ+0x2d840], R10 ;  /* 0x02d8400a030075a7 */ /* 0x000066000800017f */
[----:B-1----:R-:W-:Y:S05]  /*ff70*/  @!P0 NANOSLEEP.SYNCS 0x989680 ;  /* 0x009896800000895d */ /* 0x002fea0003900000 */
[----:B------:R-:W1:Y:S02]  /*ff80*/  @!P0 SYNCS.PHASECHK.TRANS64 P0, [R3+URZ+0x2d840], R10 ;  /* 0x02d8400a030085a7 */ /* 0x000e64000800007f */
[----:B-1----:R-:W-:Y:S05]  /*ff90*/  @!P0 BRA `(.L_x_11968) ;  /* 0xfffffffc00ec8947 */ /* 0x002fea000383ffff */
[----:B------:R-:W-:Y:S05]  /*ffa0*/  BRA `(.L_x_12009) ;  /* 0xffffffd0008c7947 */ /* 0x000fea000383ffff */
.L_x_11969:
        /* <DEDUP_REMOVED lines=8> */
.L_x_12011:
[----:B------:R-:W-:Y:S05]  /*10030*/  BSYNC B0 ;  /* 0x0000000000007941 */ /* 0x000fea0003800000 */
.L_x_12010:
[----:B------:R-:W-:Y:S01]  /*10040*/  IMAD.MOV.U32 R13, RZ, RZ, R0 ;  /* 0x000000ffff0d7224 */ /* 0x000fe200078e0000 */
[----:B------:R-:W-:Y:S01]  /*10050*/  MOV R15, 0xffffffff ;  /* 0xffffffff000f7802 */ /* 0x000fe20000000f00 */
[----:B------:R-:W-:Y:S01]  /*10060*/  IMAD.MOV.U32 R12, RZ, RZ, RZ ;  /* 0x000000ffff0c7224 */ /* 0x000fe200078e00ff */
[----:B------:R-:W-:Y:S01]  /*10070*/  MOV R6, R14 ;  /* 0x0000000e00067202 */ /* 0x000fe20000000f00 */
[----:B------:R-:W-:Y:S01]  /*10080*/  IMAD.MOV.U32 R11, RZ, RZ, 0x1c1f ;  /* 0x00001c1fff0b7424 */ /* 0x000fe200078e00ff */
[----:B------:R-:W0:Y:S03]  /*10090*/  S2R R21, SR_TID.X ;  /* 0x0000000000157919 */ /* 0x000e260000002100 */
[----:B------:R-:W-:-:S07]  /*100a0*/  IMAD.MOV.U32 R7, RZ, RZ, R6 ;  /* 0x000000ffff077224 */ /* 0x000fce00078e0006 */
[----:B0-----:R-:W-:Y:S05]  /*100b0*/  WARPSYNC.COLLECTIVE R15, `(.L_x_12012) ;  /* 0x000000000f087348 */ /* 0x001fea0003c00000 */
[----:B------:R1:W2:Y:S02]  /*100c0*/  SHFL.IDX P6, R14, R13, R12, R11 ;  /* 0x0000000c0d0e7389 */ /* 0x0002a400000c000b */
[----:B012---:R-:W-:Y:S01]  /*100d0*/  ENDCOLLECTIVE ;  /* 0x000000000000791b */ /* 0x007fe20003800000 */
.L_x_12012:
[----:B------:R-:W-:Y:S01]  /*100e0*/  MOV R13, R9 ;  /* 0x00000009000d7202 */ /* 0x000fe20000000f00 */
[----:B------:R-:W-:Y:S02]  /*100f0*/  IMAD.MOV.U32 R12, RZ, RZ, 0x1 ;  /* 0x00000001ff0c7424 */ /* 0x000fe400078e00ff */
[----:B------:R-:W-:-:S07]  /*10100*/  IMAD.MOV.U32 R6, RZ, RZ, R14 ;  /* 0x000000ffff067224 */ /* 0x000fce00078e000e */
[----:B------:R-:W-:Y:S05]  /*10110*/  WARPSYNC.COLLECTIVE R15, `(.L_x_12013) ;  /* 0x000000000f087348 */ /* 0x000fea0003c00000 */
[----:B------:R0:W1:Y:S02]  /*10120*/  SHFL.IDX P6, R14, R13, R12, R11 ;  /* 0x0000000c0d0e7389 */ /* 0x00006400000c000b */
[----:B01----:R-:W-:Y:S01]  /*10130*/  ENDCOLLECTIVE ;  /* 0x000000000000791b */ /* 0x003fe20003800000 */
.L_x_12013:
[----:B------:R-:W-:Y:S01]  /*10140*/  IMAD.SHL.U32 R27, R21, 0x8, RZ ;  /* 0x00000008151b7824 */ /* 0x000fe200078e00ff */
[----:B------:R-:W-:-:S04]  /*10150*/  @P0 LEA R21, R28, UR46, 0x1 ;  /* 0x0000002e1c150c11 */ /* 0x000fc8000f8e08ff */
[----:B------:R-:W-:-:S05]  /*10160*/  LOP3.LUT R27, R27, 0x18, RZ, 0xc0, !PT ;  /* 0x000000181b1b7812 */ /* 0x000fca00078ec0ff */
[----:B------:R-:W-:-:S04]  /*10170*/  @P0 IMAD.WIDE.U32 R6, R27, 0x2, R6 ;  /* 0x000000021b060825 */ /* 0x000fc800078e0006 */
[----:B------:R-:W-:Y:S01]  /*10180*/  IMAD.MOV.U32 R13, RZ, RZ, R0 ;  /* 0x000000ffff0d7224 */ /* 0x000fe200078e0000 */
[----:B------:R-:W-:Y:S01]  /*10190*/  @!PT LDS RZ, [RZ] ;  /* 0x00000000fffff984 */ /* 0x000fe20000000800 */
[----:B------:R-:W-:Y:S01]  /*101a0*/  @!PT LDS RZ, [RZ] ;  /* 0x00000000fffff984 */ /* 0x000fe20000000800 */
[----:B------:R-:W-:Y:S01]  /*101b0*/  @!PT LDS RZ, [RZ] ;  /* 0x00000000fffff984 */ /* 0x000fe20000000800 */
        /* <DEDUP_REMOVED lines=8> */
.L_x_12014:
[----:B------:R-:W-:Y:S01]  /*10240*/  @P0 LEA R25, R28, UR46, 0x1 ;  /* 0x0000002e1c190c11 */ /* 0x000fe2000f8e08ff */
[----:B------:R-:W-:Y:S02]  /*10250*/  IMAD.MOV.U32 R13, RZ, RZ, R9 ;  /* 0x000000ffff0d7224 */ /* 0x000fe400078e0009 */
[----:B------:R-:W-:Y:S01]  /*10260*/  IMAD.MOV.U32 R12, RZ, RZ, 0x2 ;  /* 0x00000002ff0c7424 */ /* 0x000fe200078e00ff */
[----:B------:R-:W-:-:S07]  /*10270*/  MOV R5, R14 ;  /* 0x0000000e00057202 */ /* 0x000fce0000000f00 */
[----:B------:R-:W-:Y:S05]  /*10280*/  WARPSYNC.COLLECTIVE R15, `(.L_x_12015) ;  /* 0x000000000f087348 */ /* 0x000fea0003c00000 */
[----:B------:R0:W1:Y:S02]  /*10290*/  SHFL.IDX P6, R14, R13, R12, R11 ;  /* 0x0000000c0d0e7389 */ /* 0x00006400000c000b */
[----:B01----:R-:W-:Y:S01]  /*102a0*/  ENDCOLLECTIVE ;  /* 0x000000000000791b */ /* 0x003fe20003800000 */
.L_x_12015:
[----:B------:R-:W-:-:S04]  /*102b0*/  LOP3.LUT R5, R5, R4, RZ, 0x3c, !PT ;  /* 0x0000000405057212 */ /* 0x000fc800078e3cff */
[----:B------:R-:W-:-:S04]  /*102c0*/  LOP3.LUT R4, R5, R4, RZ, 0x3c, !PT ;  /* 0x0000000405047212 */ /* 0x000fc800078e3cff */
[----:B------:R-:W-:Y:S02]  /*102d0*/  LOP3.LUT R5, R5, R4, RZ, 0x3c, !PT ;  /* 0x0000000405057212 */ /* 0x000fe400078e3cff */
[----:B------:R-:W-:Y:S01]  /*102e0*/  MOV R13, R0 ;  /* 0x00000000000d7202 */ /* 0x000fe20000000f00 */
        /* <DEDUP_REMOVED lines=10> */
.L_x_12016:
        /* <DEDUP_REMOVED lines=11> */
.L_x_12017:
        /* <DEDUP_REMOVED lines=16> */
.L_x_12018:
[----:B------:R-:W-:Y:S05]  /*10540*/  BRA `(.L_x_12019) ;  /* 0xffffffd000547947 */ /* 0x000fea000383ffff */
.L_x_11972:
[----:B------:R-:W-:Y:S01]  /*10550*/  IMAD.MOV.U32 R13, RZ, RZ, R9 ;  /* 0x000000ffff0d7224 */ /* 0x000fe200078e0009 */
[----:B------:R-:W-:Y:S01]  /*10560*/  MOV R11, 0x1c1f ;  /* 0x00001c1f000b7802 */ /* 0x000fe20000000f00 */
[----:B------:R-:W-:Y:S01]  /*10570*/  IMAD.MOV.U32 R12, RZ, RZ, RZ ;  /* 0x000000ffff0c7224 */ /* 0x000fe200078e00ff */
[----:B------:R-:W-:Y:S01]  /*10580*/  MOV R0, UR48 ;  /* 0x0000003000007c02 */ /* 0x000fe20008000f00 */
[----:B------:R-:W-:Y:S02]  /*10590*/  IMAD.MOV.U32 R15, RZ, RZ, -0x1 ;  /* 0xffffffffff0f7424 */ /* 0x000fe400078e00ff */
[----:B------:R-:W-:Y:S02]  /*105a0*/  IMAD.MOV.U32 R24, RZ, RZ, 0x1 ;  /* 0x00000001ff187424 */ /* 0x000fe400078e00ff */
[----:B------:R-:W-:-:S07]  /*105b0*/  IMAD R0, R0, 0xc0, R21 ;  /* 0x000000c000007824 */ /* 0x000fce00078e0215 */
[----:B------:R-:W-:Y:S05]  /*105c0*/  WARPSYNC.COLLECTIVE R15, `(.L_x_12020) ;  /* 0x000000000f087348 */ /* 0x000fea0003c00000 */
[----:B------:R0:W1:Y:S02]  /*105d0*/  SHFL.IDX P6, R14, R13, R12, R11 ;  /* 0x0000000c0d0e7389 */ /* 0x00006400000c000b */
[----:B01----:R-:W-:Y:S01]  /*105e0*/  ENDCOLLECTIVE ;  /* 0x000000000000791b */ /* 0x003fe20003800000 */
.L_x_12020:
[----:B------:R-:W-:Y:S02]  /*105f0*/  VIADD R5, R0, 0x20 ;  /* 0x0000002000057836 */ /* 0x000fe40000000000 */
[----:B------:R-:W-:Y:S02]  /*10600*/  IMAD.MOV.U32 R13, RZ, RZ, R7 ;  /* 0x000000ffff0d7224 */ /* 0x000fe400078e0007 */
[----:B------:R-:W-:-:S07]  /*10610*/  IMAD.MOV.U32 R2, RZ, RZ, R14 ;  /* 0x000000ffff027224 */ /* 0x000fce00078e000e */
[----:B------:R-:W-:Y:S05]  /*10620*/  WARPSYNC.COLLECTIVE R15, `(.L_x_12021) ;  /* 0x000000000f087348 */ /* 0x000fea0003c00000 */
[----:B------:R0:W1:Y:S02]  /*10630*/  SHFL.IDX P6, R14, R13, R12, R11 ;  /* 0x0000000c0d0e7389 */ /* 0x00006400000c000b */
[----:B01----:R-:W-:Y:S01]  /*10640*/  ENDCOLLECTIVE ;  /* 0x000000000000791b */ /* 0x003fe20003800000 */
.L_x_12021:
[----:B------:R-:W-:Y:S01]  /*10650*/  ULDC UR4, c[0x0][0x288] ;  /* 0x0000a20000047ab9 */ /* 0x000fe20000000800 */
[----:B------:R-:W-:Y:S02]  /*10660*/  IMAD.MOV.U32 R3, RZ, RZ, R2 ;  /* 0x000000ffff037224 */ /* 0x000fe400078e0002 */
        /* <DEDUP_REMOVED lines=9> */
.L_x_12022:
        /* <DEDUP_REMOVED lines=13> */
.L_x_12023:
[----:B------:R-:W-:Y:S01]  /*107d0*/  VIADD R3, R0, 0x40 ;  /* 0x0000004000037836 */ /* 0x000fe20000000000 */
[----:B------:R-:W-:Y:S02]  /*107e0*/  MOV R5, R4 ;  /* 0x0000000400057202 */ /* 0x000fe40000000f00 */
[----:B------:R-:W-:Y:S01]  /*107f0*/  @!P2 LEA R25, R28, UR46, 0x1 ;  /* 0x0000002e1c19ac11 */ /* 0x000fe2000f8e08ff */
[----:B------:R-:W-:Y:S01]  /*10800*/  IMAD.MOV.U32 R13, RZ, RZ, R9 ;  /* 0x000000ffff0d7224 */ /* 0x000fe200078e0009 */
[----:B------:R-:W-:Y:S01]  /*10810*/  MOV R12, 0x2 ;  /* 0x00000002000c7802 */ /* 0x000fe20000000f00 */
[----:B------:R-:W-:-:S07]  /*10820*/  IMAD.MOV.U32 R4, RZ, RZ, R14 ;  /* 0x000000ffff047224 */ /* 0x000fce00078e000e */
[----:B------:R-:W-:Y:S05]  /*10830*/  WARPSYNC.COLLECTIVE R15, `(.L_x_12024) ;  /* 0x000000000f087348 */ /* 0x000fea0003c00000 */
[----:B------:R0:W1:Y:S02]  /*10840*/  SHFL.IDX P6, R14, R13, R12, R11 ;  /* 0x0000000c0d0e7389 */ /* 0x00006400000c000b */
[----:B01----:R-:W-:Y:S01]  /*10850*/  ENDCOLLECTIVE ;  /* 0x000000000000791b */ /* 0x003fe20003800000 */
.L_x_12024:
        /* <DEDUP_REMOVED lines=13> */
.L_x_12025:
[----:B------:R-:W-:Y:S01]  /*10930*/  IMAD.MOV.U32 R3, RZ, RZ, R2 ;  /* 0x000000ffff037224 */ /* 0x000fe200078e0002 */
[----:B------:R-:W-:Y:S01]  /*10940*/  @!P2 LEA R21, R28, UR46, 0x1 ;  /* 0x0000002e1c15ac11 */ /* 0x000fe2000f8e08ff */
[----:B------:R-:W-:Y:S02]  /*10950*/  IMAD.MOV.U32 R13, RZ, RZ, R9 ;  /* 0x000000ffff0d7224 */ /* 0x000fe400078e0009 */
[----:B------:R-:W-:Y:S01]  /*10960*/  IMAD.MOV.U32 R12, RZ, RZ, 0x3 ;  /* 0x00000003ff0c7424 */ /* 0x000fe200078e00ff */
[----:B------:R-:W-:-:S07]  /*10970*/  MOV R2, R14 ;  /* 0x0000000e00027202 */ /* 0x000fce0000000f00 */
[----:B------:R-:W-:Y:S05]  /*10980*/  WARPSYNC.COLLECTIVE R15, `(.L_x_12026) ;  /* 0x000000000f087348 */ /* 0x000fea0003c00000 */
[----:B------:R0:W1:Y:S02]  /*10990*/  SHFL.IDX P6, R14, R13, R12, R11 ;  /* 0x0000000c0d0e7389 */ /* 0x00006400000c000b */
[----:B01----:R-:W-:Y:S01]  /*109a0*/  ENDCOLLECTIVE ;  /* 0x000000000000791b */ /* 0x003fe20003800000 */
.L_x_12026:
        /* <DEDUP_REMOVED lines=12> */
.L_x_12027:
[----:B------:R-:W-:-:S05]  /*10a70*/  VIADD R3, R0, 0x60 ;  /* 0x0000006000037836 */ /* 0x000fca0000000000 */
[----:B------:R-:W-:Y:S01]  /*10a80*/  ISETP.GE.AND P2, PT, R3, R6, PT ;  /* 0x000000060300720c */ /* 0x000fe20003f46270 */
[----:B------:R-:W-:Y:S01]  /*10a90*/  VIADD R3, R0, 0x80 ;  /* 0x0000008000037836 */ /* 0x000fe20000000000 */
[----:B------:R-:W-:Y:S01]  /*10aa0*/  MOV R13, R8 ;  /* 0x00000008000d7202 */ /* 0x000fe20000000f00 */
[----:B------:R-:W-:-:S10]  /*10ab0*/  IMAD.MOV.U32 R12, RZ, RZ, RZ ;  /* 0x000000ffff0c7224 */ /* 0x000fd400078e00ff */
[----:B------:R-:W-:Y:S01]  /*10ac0*/  @!P2 LEA R25, R28, UR46, 0x1 ;  /* 0x0000002e1c19ac11 */ /* 0x000fe2000f8e08ff */
[----:B------:R-:W-:-:S07]  /*10ad0*/  IMAD.MOV.U32 R4, RZ, RZ, R14 ;  /* 0x000000ffff047224 */ /* 0x000fce00078e000e */
[----:B------:R-:W-:Y:S05]  /*10ae0*/  WARPSYNC.COLLECTIVE R15, `(.L_x_12028) ;  /* 0x000000000f087348 */ /* 0x000fea0003c00000 */
[----:B------:R0:W1:Y:S02]  /*10af0*/  SHFL.IDX P6, R14, R13, R12, R11 ;  /* 0x0000000c0d0e7389 */ /* 0x00006400000c000b */
[----:B01----:R-:W-:Y:S01]  /*10b00*/  ENDCOLLECTIVE ;  /* 0x000000000000791b */ /* 0x003fe20003800000 */
.L_x_12028:
        /* <DEDUP_REMOVED lines=13> */
.L_x_12029:
[----:B------:R-:W-:Y:S01]  /*10be0*/  @!P2 LEA R7, R28, UR46, 0x1 ;  /* 0x0000002e1c07ac11 */ /* 0x000fe2000f8e08ff */
[----:B------:R-:W-:Y:S02]  /*10bf0*/  IMAD.MOV.U32 R13, RZ, RZ, R8 ;  /* 0x000000ffff0d7224 */ /* 0x000fe400078e0008 */
[----:B------:R-:W-:Y:S01]  /*10c00*/  IMAD.MOV.U32 R12, RZ, RZ, 0x1 ;  /* 0x00000001ff0c7424 */ /* 0x000fe200078e00ff */
[----:B------:R-:W-:-:S07]  /*10c10*/  MOV R2, R14 ;  /* 0x0000000e00027202 */ /* 0x000fce0000000f00 */
[----:B------:R-:W-:Y:S05]  /*10c20*/  WARPSYNC.COLLECTIVE R15, `(.L_x_12030) ;  /* 0x000000000f087348 */ /* 0x000fea0003c00000 */
[----:B------:R0:W1:Y:S02]  /*10c30*/  SHFL.IDX P6, R14, R13, R12, R11 ;  /* 0x0000000c0d0e7389 */ /* 0x00006400000c000b */
[----:B01----:R-:W-:Y:S01]  /*10c40*/  ENDCOLLECTIVE ;  /* 0x000000000000791b */ /* 0x003fe20003800000 */
.L_x_12030:
        /* <DEDUP_REMOVED lines=12> */
.L_x_12031:
[----:B------:R-:W-:Y:S05]  /*10d10*/  BRA `(.L_x_12032) ;  /* 0xffffffd400447947 */ /* 0x000fea000383ffff */
.L_x_11975:
[----:B0-----:R-:W-:-:S04]  /*10d20*/  IMAD.U32 R3, RZ, RZ, UR46 ;  /* 0x0000002eff037e24 */ /* 0x001fc8000f8e00ff */
[----:B------:R0:W1:Y:S03]  /*10d30*/  SYNCS.PHASECHK.TRANS64.TRYWAIT P1, [R3+URZ+0x2d820], R0 ;  /* 0x02d82000030075a7 */ /* 0x000066000802017f */
[----:B-1----:R-:W-:Y:S05]  /*10d40*/  @!P1 NANOSLEEP.SYNCS 0x989680 ;  /* 0x009896800000995d */ /* 0x002fea0003900000 */
[----:B------:R-:W1:Y:S02]  /*10d50*/  @!P1 SYNCS.PHASECHK.TRANS64 P1, [R3+URZ+0x2d820], R0 ;  /* 0x02d82000030095a7 */ /* 0x000e64000802007f */
[----:B-1----:R-:W-:Y:S05]  /*10d60*/  @!P1 BRA `(.L_x_11975) ;  /* 0xfffffffc00ec9947 */ /* 0x002fea000383ffff */
[----:B------:R-:W-:Y:S05]  /*10d70*/  BRA `(.L_x_12033) ;  /* 0xffffffd400947947 */ /* 0x000fea000383ffff */
.L_x_11979:
[----:B0-----:R0:W1:Y:S02]  /*10d80*/  SYNCS.PHASECHK.TRANS64.TRYWAIT P0, [R7+URZ+0x2d840], R2 ;  /* 0x02d84002070075a7 */ /* 0x001064000800017f */
[----:B-1----:R-:W-:Y:S05]  /*10d90*/  @!P0 NANOSLEEP.SYNCS 0x989680 ;  /* 0x009896800000895d */ /* 0x002fea0003900000 */
[----:B------:R-:W1:Y:S02]  /*10da0*/  @!P0 SYNCS.PHASECHK.TRANS64 P0, [R7+URZ+0x2d840], R2 ;  /* 0x02d84002070085a7 */ /* 0x000e64000800007f */
[----:B-1----:R-:W-:Y:S05]  /*10db0*/  @!P0 BRA `(.L_x_11979) ;  /* 0xfffffffc00f08947 */ /* 0x002fea000383ffff */
[----:B------:R-:W-:Y:S05]  /*10dc0*/  BRA `(.L_x_12034) ;  /* 0xffffffd800887947 */ /* 0x000fea000383ffff */
.L_x_11980:
        /* <DEDUP_REMOVED lines=8> */
.L_x_12036:
[----:B------:R-:W-:Y:S05]  /*10e50*/  BSYNC B1 ;  /* 0x0000000000017941 */ /* 0x000fea0003800000 */
.L_x_12035:
[----:B------:R-:W0:Y:S01]  /*10e60*/  S2R R27, SR_TID.X ;  /* 0x00000000001b7919 */ /* 0x000e220000002100 */
[----:B------:R-:W-:Y:S01]  /*10e70*/  MOV R13, R8 ;  /* 0x00000008000d7202 */ /* 0x000fe20000000f00 */
[----:B------:R-:W-:Y:S01]  /*10e80*/  IMAD.MOV.U32 R12, RZ, RZ, RZ ;  /* 0x000000ffff0c7224 */ /* 0x000fe200078e00ff */
[----:B------:R-:W-:Y:S01]  /*10e90*/  MOV R15, 0xffffffff ;  /* 0xffffffff000f7802 */ /* 0x000fe20000000f00 */
[----:B------:R-:W-:Y:S01]  /*10ea0*/  IMAD.MOV.U32 R11, RZ, RZ, 0x1c1f ;  /* 0x00001c1fff0b7424 */ /* 0x000fe200078e00ff */
[----:B------:R-:W-:Y:S01]  /*10eb0*/  LOP3.LUT R16, R16, 0xffffffdf, RZ, 0xc0, !PT ;  /* 0xffffffdf10107812 */ /* 0x000fe200078ec0ff */
[----:B------:R-:W-:Y:S01]  /*10ec0*/  IMAD.MOV.U32 R3, RZ, RZ, R14 ;  /* 0x000000ffff037224 */ /* 0x000fe200078e000e */
[----:B------:R-:W-:-:S07]  /*10ed0*/  LEA R9, R9, UR46, 0x1 ;  /* 0x0000002e09097c11 */ /* 0x000fce000f8e08ff */
[----:B0-----:R-:W-:Y:S05]  /*10ee0*/  WARPSYNC.COLLECTIVE R15, `(.L_x_12037) ;  /* 0x000000000f087348 */ /* 0x001fea0003c00000 */
[----:B------:R1:W2:Y:S02]  /*10ef0*/  SHFL.IDX P6, R14, R13, R12, R11 ;  /* 0x0000000c0d0e7389 */ /* 0x0002a400000c000b */
[----:B012---:R-:W-:Y:S01]  /*10f00*/  ENDCOLLECTIVE ;  /* 0x000000000000791b */ /* 0x007fe20003800000 */
.L_x_12037:
[----:B------:R-:W-:-:S04]  /*10f10*/  @P1 LOP3.LUT R16, R16, 0x20, RZ, 0xfc, !PT ;  /* 0x0000002010101812 */ /* 0x000fc800078efcff */
[----:B------:R-:W-:Y:S02]  /*10f20*/  LOP3.LUT P1, RZ, R16, 0x4, RZ, 0xc0, !PT ;  /* 0x0000000410ff7812 */ /* 0x000fe4000782c0ff */
[----:B------:R-:W-:Y:S01]  /*10f30*/  MOV R13, R19 ;  /* 0x00000013000d7202 */ /* 0x000fe20000000f00 */
[----:B------:R-:W-:Y:S02]  /*10f40*/  IMAD.MOV.U32 R12, RZ, RZ, 0x1 ;  /* 0x00000001ff0c7424 */ /* 0x000fe400078e00ff */
[----:B------:R-:W-:Y:S02]  /*10f50*/  IMAD.SHL.U32 R27, R27, 0x8, RZ ;  /* 0x000000081b1b7824 */ /* 0x000fe400078e00ff */
[----:B------:R-:W-:-:S07]  /*10f60*/  IMAD.MOV.U32 R2, RZ, RZ, R14 ;  /* 0x000000ffff027224 */ /* 0x000fce00078e000e */
[----:B------:R-:W-:Y:S05]  /*10f70*/  WARPSYNC.COLLECTIVE R15, `(.L_x_12038) ;  /* 0x000000000f087348 */ /* 0x000fea0003c00000 */
[----:B------:R0:W1:Y:S02]  /*10f80*/  SHFL.IDX P6, R14, R13, R12, R11 ;  /* 0x0000000c0d0e7389 */ /* 0x00006400000c000b */
[----:B01----:R-:W-:Y:S01]  /*10f90*/  ENDCOLLECTIVE ;  /* 0x000000000000791b */ /* 0x003fe20003800000 */
.L_x_12038:
[----:B------:R-:W-:-:S05]  /*10fa0*/  LOP3.LUT R27, R27, 0x18, RZ, 0xc0, !PT ;  /* 0x000000181b1b7812 */ /* 0x000fca00078ec0ff */
[----:B------:R-:W-:-:S05]  /*10fb0*/  IMAD.SHL.U32 R4, R27, 0x2, RZ ;  /* 0x000000021b047824 */ /* 0x000fca00078e00ff */
[----:B------:R-:W-:Y:S01]  /*10fc0*/  IADD3 R2, P0, R2, R4, RZ ;  /* 0x0000000402027210 */ /* 0x000fe20007f1e0ff */
[----:B------:R-:W-:-:S04]  /*10fd0*/  IMAD.MOV.U32 R13, RZ, RZ, R8 ;  /* 0x000000ffff0d7224 */ /* 0x000fc800078e0008 */
[----:B------:R-:W-:-:S05]  /*10fe0*/  IMAD.X R3, RZ, RZ, R3, P0 ;  /* 0x000000ffff037224 */ /* 0x000fca00000e0603 */
        /* <DEDUP_REMOVED lines=10> */
.L_x_12039:
[----:B------:R-:W-:Y:S02]  /*11090*/  IMAD.MOV.U32 R13, RZ, RZ, R19 ;  /* 0x000000ffff0d7224 */ /* 0x000fe400078e0013 */
[----:B------:R-:W-:Y:S01]  /*110a0*/  IMAD.MOV.U32 R12, RZ, RZ, 0x2 ;  /* 0x00000002ff0c7424 */ /* 0x000fe200078e00ff */
[----:B------:R-:W-:-:S07]  /*110b0*/  MOV R2, R14 ;  /* 0x0000000e00027202 */ /* 0x000fce0000000f00 */
[----:B------:R-:W-:Y:S05]  /*110c0*/  WARPSYNC.COLLECTIVE R15, `(.L_x_12040) ;  /* 0x000000000f087348 */ /* 0x000fea0003c00000 */
[----:B------:R0:W1:Y:S02]  /*110d0*/  SHFL.IDX P6, R14, R13, R12, R11 ;  /* 0x0000000c0d0e7389 */ /* 0x00006400000c000b */
[----:B01----:R-:W-:Y:S01]  /*110e0*/  ENDCOLLECTIVE ;  /* 0x000000000000791b */ /* 0x003fe20003800000 */
.L_x_12040:
        /* <DEDUP_REMOVED lines=13> */
.L_x_12041:
[----:B------:R-:W-:Y:S01]  /*111c0*/  MOV R13, R19 ;  /* 0x00000013000d7202 */ /* 0x000fe20000000f00 */
[----:B------:R-:W-:Y:S02]  /*111d0*/  IMAD.MOV.U32 R12, RZ, RZ, 0x3 ;  /* 0x00000003ff0c7424 */ /* 0x000fe400078e00ff */
[----:B------:R-:W-:-:S07]  /*111e0*/  IMAD.MOV.U32 R2, RZ, RZ, R14 ;  /* 0x000000ffff027224 */ /* 0x000fce00078e000e */
[----:B------:R-:W-:Y:S05]  /*111f0*/  WARPSYNC.COLLECTIVE R15, `(.L_x_12042) ;  /* 0x000000000f087348 */ /* 0x000fea0003c00000 */
[----:B------:R0:W1:Y:S02]  /*11200*/  SHFL.IDX P6, R14, R13, R12, R11 ;  /* 0x0000000c0d0e7389 */ /* 0x00006400000c000b */
[----:B01----:R-:W-:Y:S01]  /*11210*/  ENDCOLLECTIVE ;  /* 0x000000000000791b */ /* 0x003fe20003800000 */
.L_x_12042:
        /* <DEDUP_REMOVED lines=14> */
.L_x_12043:
[----:B------:R-:W-:Y:S01]  /*11300*/  MOV R2, R14 ;  /* 0x0000000e00027202 */ /* 0x000fe20000000f00 */
[----:B------:R-:W-:Y:S06]  /*11310*/  BRA `(.L_x_12044) ;  /* 0xffffffd800207947 */ /* 0x000fec000383ffff */
.L_x_11985:
[----:B-1----:R1:W2:Y:S02]  /*11320*/  SYNCS.PHASECHK.TRANS64.TRYWAIT P0, [R7+URZ+0x2d860], R2 ;  /* 0x02d86002070075a7 */ /* 0x0022a4000800017f */
[----:B--2---:R-:W-:Y:S05]  /*11330*/  @!P0 NANOSLEEP.SYNCS 0x989680 ;  /* 0x009896800000895d */ /* 0x004fea0003900000 */
[----:B------:R-:W2:Y:S02]  /*11340*/  @!P0 SYNCS.PHASECHK.TRANS64 P0, [R7+URZ+0x2d860], R2 ;  /* 0x02d86002070085a7 */ /* 0x000ea4000800007f */
[----:B--2---:R-:W-:Y:S05]  /*11350*/  @!P0 BRA `(.L_x_11985) ;  /* 0xfffffffc00f08947 */ /* 0x004fea000383ffff */
[----:B------:R-:W-:Y:S05]  /*11360*/  BRA `(.L_x_12045) ;  /* 0xffffffd800807947 */ /* 0x000fea000383ffff */
.L_x_11986:
[----:B------:R-:W-:Y:S01]  /*11370*/  BSSY B1, `(.L_x_12046) ;  /* 0x0000008000017945 */ /* 0x000fe20003800000 */
[----:B------:R-:W-:Y:S01]  /*11380*/  IMAD.MOV.U32 R13, RZ, RZ, R18 ;  /* 0x000000ffff0d7224 */ /* 0x000fe200078e0012 */
[----:B------:R-:W-:Y:S01]  /*11390*/  MOV R15, 0xffffffff ;  /* 0xffffffff000f7802 */ /* 0x000fe20000000f00 */
[----:B------:R-:W-:Y:S02]  /*113a0*/  IMAD.MOV.U32 R12, RZ, RZ, RZ ;  /* 0x000000ffff0c7224 */ /* 0x000fe400078e00ff */
[----:B------:R-:W-:-:S07]  /*113b0*/  IMAD.MOV.U32 R11, RZ, RZ, 0x1c1f ;  /* 0x00001c1fff0b7424 */ /* 0x000fce00078e00ff */
[----:B-1----:R-:W-:Y:S05]  /*113c0*/  WARPSYNC.COLLECTIVE R15, `(.L_x_12047) ;  /* 0x000000000f087348 */ /* 0x002fea0003c00000 */
[----:B------:R0:W2:Y:S02]  /*113d0*/  SHFL.IDX P6, R14, R13, R12, R11 ;  /* 0x0000000c0d0e7389 */ /* 0x0000a400000c000b */
[----:B012---:R-:W-:Y:S01]  /*113e0*/  ENDCOLLECTIVE ;  /* 0x000000000000791b */ /* 0x007fe20003800000 */
.L_x_12047:
[----:B------:R-:W-:Y:S05]  /*113f0*/  BSYNC B1 ;  /* 0x0000000000017941 */ /* 0x000fea0003800000 */
.L_x_12046:
        /* <DEDUP_REMOVED lines=9> */
.L_x_12048:
[----:B------:R-:W-:Y:S01]  /*11490*/  IMAD.MOV.U32 R13, RZ, RZ, R18 ;  /* 0x000000ffff0d7224 */ /* 0x000fe200078e0012 */
[----:B------:R-:W-:Y:S02]  /*114a0*/  MOV R12, 0x1 ;  /* 0x00000001000c7802 */ /* 0x000fe40000000f00 */
[----:B------:R-:W-:-:S13]  /*114b0*/  IADD3 R2, P0, R14, R4, RZ ;  /* 0x000000040e027210 */ /* 0x000fda0007f1e0ff */
[----:B------:R-:W-:Y:S05]  /*114c0*/  WARPSYNC.COLLECTIVE R15, `(.L_x_12049) ;  /* 0x000000000f087348 */ /* 0x000fea0003c00000 */
[----:B------:R0:W1:Y:S02]  /*114d0*/  SHFL.IDX P6, R14, R13, R12, R11 ;  /* 0x0000000c0d0e7389 */ /* 0x00006400000c000b */
[----:B01----:R-:W-:Y:S01]  /*114e0*/  ENDCOLLECTIVE ;  /* 0x000000000000791b */ /* 0x003fe20003800000 */
.L_x_12049:
        /* <DEDUP_REMOVED lines=15> */
.L_x_12050:
[----:B------:R-:W-:Y:S01]  /*115e0*/  MOV R13, R18 ;  /* 0x00000012000d7202 */ /* 0x000fe20000000f00 */
[----:B------:R-:W-:Y:S01]  /*115f0*/  IMAD.MOV.U32 R12, RZ, RZ, 0x2 ;  /* 0x00000002ff0c7424 */ /* 0x000fe200078e00ff */
[----:B------:R-:W-:-:S13]  /*11600*/  IADD3 R2, P0, R14, R4, RZ ;  /* 0x000000040e027210 */ /* 0x000fda0007f1e0ff */
[----:B------:R-:W-:Y:S05]  /*11610*/  WARPSYNC.COLLECTIVE R15, `(.L_x_12051) ;  /* 0x000000000f087348 */ /* 0x000fea0003c00000 */
[----:B------:R0:W1:Y:S02]  /*11620*/  SHFL.IDX P6, R14, R13, R12, R11 ;  /* 0x0000000c0d0e7389 */ /* 0x00006400000c000b */
[----:B01----:R-:W-:Y:S01]  /*11630*/  ENDCOLLECTIVE ;  /* 0x000000000000791b */ /* 0x003fe20003800000 */
.L_x_12051:
        /* <DEDUP_REMOVED lines=15> */
.L_x_12052:
[----:B------:R-:W-:Y:S02]  /*11730*/  IMAD.MOV.U32 R13, RZ, RZ, R18 ;  /* 0x000000ffff0d7224 */ /* 0x000fe400078e0012 */
[----:B------:R-:W-:Y:S01]  /*11740*/  IMAD.MOV.U32 R12, RZ, RZ, 0x3 ;  /* 0x00000003ff0c7424 */ /* 0x000fe200078e00ff */
[----:B------:R-:W-:-:S13]  /*11750*/  IADD3 R2, P0, R14, R4, RZ ;  /* 0x000000040e027210 */ /* 0x000fda0007f1e0ff */
[----:B------:R-:W-:Y:S05]  /*11760*/  WARPSYNC.COLLECTIVE R15, `(.L_x_12053) ;  /* 0x000000000f087348 */ /* 0x000fea0003c00000 */
[----:B------:R0:W1:Y:S02]  /*11770*/  SHFL.IDX P6, R14, R13, R12, R11 ;  /* 0x0000000c0d0e7389 */ /* 0x00006400000c000b */
[----:B01----:R-:W-:Y:S01]  /*11780*/  ENDCOLLECTIVE ;  /* 0x000000000000791b */ /* 0x003fe20003800000 */
.L_x_12053:
        /* <DEDUP_REMOVED lines=12> */
.L_x_12054:
[----:B------:R-:W-:Y:S01]  /*11850*/  @!PT LDS RZ, [RZ] ;  /* 0x00000000fffff984 */ /* 0x000fe20000000800 */
[----:B------:R-:W-:Y:S01]  /*11860*/  @!PT LDS RZ, [RZ] ;  /* 0x00000000fffff984 */ /* 0x000fe20000000800 */
[----:B------:R-:W-:Y:S01]  /*11870*/  @!PT LDS RZ, [RZ] ;  /* 0x00000000fffff984 */ /* 0x000fe20000000800 */
[----:B------:R0:W-:Y:S01]  /*11880*/  LDGSTS.E.BYPASS.LTC128B.128 [R8+0x3400], desc[UR36][R2.64+0x40], !P0 ;  /* 0x0340004002087fae */ /* 0x0001e2000c101d64 */
[----:B------:R-:W-:-:S13]  /*11890*/  ISETP.LT.OR P0, PT, R0, 0x41, P1 ;  /* 0x000000410000780c */ /* 0x000fda0000f01670 */
[----:B------:R0:W-:Y:S01]  /*118a0*/  LDGSTS.E.BYPASS.LTC128B.128 [R8+0x5400], desc[UR36][R2.64+0x80], !P0 ;  /* 0x0540008002087fae */ /* 0x0001e2000c101d64 */
[----:B------:R-:W-:Y:S05]  /*118b0*/  BRA `(.L_x_12055) ;  /* 0xffffffd400c07947 */ /* 0x000fea000383ffff */
.L_x_11992:
[----:B0-----:R0:W1:Y:S02]  /*118c0*/  SYNCS.PHASECHK.TRANS64.TRYWAIT P0, [R0+URZ+0x2d860], R3 ;  /* 0x02d86003000075a7 */ /* 0x001064000800017f */
[----:B-1----:R-:W-:Y:S05]  /*118d0*/  @!P0 NANOSLEEP.SYNCS 0x989680 ;  /* 0x009896800000895d */ /* 0x002fea0003900000 */
[----:B------:R-:W1:Y:S02]  /*118e0*/  @!P0 SYNCS.PHASECHK.TRANS64 P0, [R0+URZ+0x2d860], R3 ;  /* 0x02d86003000085a7 */ /* 0x000e64000800007f */
[----:B-1----:R-:W-:Y:S05]  /*118f0*/  @!P0 BRA `(.L_x_11992) ;  /* 0xfffffffc00f08947 */ /* 0x002fea000383ffff */
[----:B------:R-:W-:Y:S05]  /*11900*/  BRA `(.L_x_12056) ;  /* 0xffffffd800bc7947 */ /* 0x000fea000383ffff */
.L_x_11993:
        /* <DEDUP_REMOVED lines=8> */
.L_x_12058:
[----:B------:R-:W-:Y:S05]  /*11990*/  BSYNC B0 ;  /* 0x0000000000007941 */ /* 0x000fea0003800000 */
.L_x_12057:
        /* <DEDUP_REMOVED lines=10> */
.L_x_12059:
[----:B------:R-:W-:Y:S02]  /*11a40*/  ULDC UR4, c[0x0][0x2f4] ;  /* 0x0000bd0000047ab9 */ /* 0x000fe40000000800 */
[----:B------:R-:W-:-:S04]  /*11a50*/  ISETP.GE.AND P2, PT, R9, UR4, PT ;  /* 0x0000000409007c0c */ /* 0x000fc8000bf46270 */
[----:B------:R-:W-:Y:S02]  /*11a60*/  ISETP.LT.OR P3, PT, R5, 0x1, P2 ;  /* 0x000000010500780c */ /* 0x000fe40001761670 */
[----:B------:R-:W-:Y:S01]  /*11a70*/  MOV R13, R18 ;  /* 0x00000012000d7202 */ /* 0x000fe20000000f00 */
[----:B------:R-:W-:Y:S01]  /*11a80*/  IMAD.MOV.U32 R12, RZ, RZ, 0x1 ;  /* 0x00000001ff0c7424 */ /* 0x000fe200078e00ff */
[----:B------:R-:W-:-:S04]  /*11a90*/  SHF.L.U32 R2, R2, 0x3, RZ ;  /* 0x0000000302027819 */ /* 0x000fc800000006ff */
        /* <DEDUP_REMOVED lines=9> */
.L_x_12060:
        /* <DEDUP_REMOVED lines=17> */
.L_x_12061:
        /* <DEDUP_REMOVED lines=8> */
.L_x_12062:
        /* <DEDUP_REMOVED lines=15> */
.L_x_12063:
[----:B------:R-:W-:Y:S01]  /*11db0*/  MOV R3, R7 ;  /* 0x0000000700037202 */ /* 0x000fe20000000f00 */
[----:B------:R-:W-:Y:S02]  /*11dc0*/  IMAD.MOV.U32 R13, RZ, RZ, R18 ;  /* 0x000000ffff0d7224 */ /* 0x000fe400078e0012 */
[----:B------:R-:W-:Y:S02]  /*11dd0*/  IMAD.MOV.U32 R12, RZ, RZ, 0x3 ;  /* 0x00000003ff0c7424 */ /* 0x000fe400078e00ff */
[----:B------:R-:W-:-:S07]  /*11de0*/  IMAD.MOV.U32 R8, RZ, RZ, R14 ;  /* 0x000000ffff087224 */ /* 0x000fce00078e000e */
[----:B------:R-:W-:Y:S05]  /*11df0*/  WARPSYNC.COLLECTIVE R15, `(.L_x_12064) ;  /* 0x000000000f087348 */ /* 0x000fea0003c00000 */
[----:B------:R0:W1:Y:S02]  /*11e00*/  SHFL.IDX P6, R14, R13, R12, R11 ;  /* 0x0000000c0d0e7389 */ /* 0x00006400000c000b */
[----:B01----:R-:W-:Y:S01]  /*11e10*/  ENDCOLLECTIVE ;  /* 0x000000000000791b */ /* 0x003fe20003800000 */
.L_x_12064:
        /* <DEDUP_REMOVED lines=13> */
.L_x_12065:
[----:B------:R-:W-:Y:S05]  /*11ef0*/  BRA `(.L_x_12066) ;  /* 0xffffffd800047947 */ /* 0x000fea000383ffff */
.L_x_11996:
[----:B0-----:R0:W1:Y:S02]  /*11f00*/  SYNCS.PHASECHK.TRANS64.TRYWAIT P0, [R7+URZ+0x2d820], R6 ;  /* 0x02d82006070075a7 */ /* 0x001064000800017f */
[----:B-1----:R-:W-:Y:S05]  /*11f10*/  @!P0 NANOSLEEP.SYNCS 0x989680 ;  /* 0x009896800000895d */ /* 0x002fea0003900000 */
[----:B------:R-:W1:Y:S02]  /*11f20*/  @!P0 SYNCS.PHASECHK.TRANS64 P0, [R7+URZ+0x2d820], R6 ;  /* 0x02d82006070085a7 */ /* 0x000e64000800007f */
[----:B-1----:R-:W-:Y:S05]  /*11f30*/  @!P0 BRA `(.L_x_11996) ;  /* 0xfffffffc00f08947 */ /* 0x002fea000383ffff */
[----:B------:R-:W-:Y:S05]  /*11f40*/  BRA `(.L_x_12067) ;  /* 0xffffffd800807947 */ /* 0x000fea000383ffff */
.L_x_11997:
        /* <DEDUP_REMOVED lines=11> */
.L_x_12069:
[----:B------:R-:W-:Y:S05]  /*12000*/  BSYNC B0 ;  /* 0x0000000000007941 */ /* 0x000fea0003800000 */
.L_x_12068:
[----:B------:R-:W-:Y:S05]  /*12010*/  BRA `(.L_x_12070) ;  /* 0xffffffd800647947 */ /* 0x000fea000383ffff */
.L_x_11998:
[----:B------:R-:W-:Y:S01]  /*12020*/  BSSY B0, `(.L_x_12071) ;  /* 0x0000006000007945 */ /* 0x000fe20003800000 */
[----:B------:R-:W-:-:S07]  /*12030*/  IMAD.MOV.U32 R15, RZ, RZ, -0x1 ;  /* 0xffffffffff0f7424 */ /* 0x000fce00078e00ff */
[----:B01---5:R-:W-:Y:S05]  /*12040*/  WARPSYNC.COLLECTIVE R15, `(.L_x_12072) ;  /* 0x000000000f0c7348 */ /* 0x023fea0003c00000 */
[----:B------:R-:W-:Y:S02]  /*12050*/  ELECT P6, UR62, PT ;  /* 0x00000000003e782f */ /* 0x000fe400038c0000 */
[----:B------:R-:W-:Y:S01]  /*12060*/  MOV R14, UR62 ;  /* 0x0000003e000e7c02 */ /* 0x000fe20008000f00 */
[----:B01---5:R-:W-:Y:S10]  /*12070*/  ENDCOLLECTIVE ;  /* 0x000000000000791b */ /* 0x023ff40003800000 */
.L_x_12072:
[----:B------:R-:W-:Y:S05]  /*12080*/  BSYNC B0 ;  /* 0x0000000000007941 */ /* 0x000fea0003800000 */
.L_x_12071:
[----:B------:R-:W-:Y:S05]  /*12090*/  BRA `(.L_x_12073) ;  /* 0xffffffd800587947 */ /* 0x000fea000383ffff */
.L_x_12000:
[----:B-1----:R1:W2:Y:S02]  /*120a0*/  SYNCS.PHASECHK.TRANS64.TRYWAIT P1, [R5+URZ+0x2d840], R4 ;  /* 0x02d84004050075a7 */ /* 0x0022a4000802017f */
[----:B--2---:R-:W-:Y:S05]  /*120b0*/  @!P1 NANOSLEEP.SYNCS 0x989680 ;  /* 0x009896800000995d */ /* 0x004fea0003900000 */
[----:B------:R-:W2:Y:S02]  /*120c0*/  @!P1 SYNCS.PHASECHK.TRANS64 P1, [R5+URZ+0x2d840], R4 ;  /* 0x02d84004050095a7 */ /* 0x000ea4000802007f */
[----:B--2---:R-:W-:Y:S05]  /*120d0*/  @!P1 BRA `(.L_x_12000) ;  /* 0xfffffffc00f09947 */ /* 0x004fea000383ffff */
[----:B------:R-:W-:Y:S05]  /*120e0*/  BRA `(.L_x_12074) ;  /* 0xffffffd800807947 */ /* 0x000fea000383ffff */
.L_x_12002:
[----:B--2---:R2:W3:Y:S02]  /*120f0*/  SYNCS.PHASECHK.TRANS64.TRYWAIT P1, [R3+URZ+0x2d840], R0 ;  /* 0x02d84000030075a7 */ /* 0x0044e4000802017f */
[----:B---3--:R-:W-:Y:S05]  /*12100*/  @!P1 NANOSLEEP.SYNCS 0x989680 ;  /* 0x009896800000995d */ /* 0x008fea0003900000 */
[----:B------:R-:W3:Y:S02]  /*12110*/  @!P1 SYNCS.PHASECHK.TRANS64 P1, [R3+URZ+0x2d840], R0 ;  /* 0x02d84000030095a7 */ /* 0x000ee4000802007f */
[----:B---3--:R-:W-:Y:S05]  /*12120*/  @!P1 BRA `(.L_x_12002) ;  /* 0xfffffffc00f09947 */ /* 0x008fea000383ffff */
[----:B------:R-:W-:Y:S05]  /*12130*/  BRA `(.L_x_12075) ;  /* 0xffffffd8008c7947 */ /* 0x000fea000383ffff */
.L_x_12004:
[----:B---3--:R3:W4:Y:S02]  /*12140*/  SYNCS.PHASECHK.TRANS64.TRYWAIT P1, [R5+URZ+0x2d860], R4 ;  /* 0x02d86004050075a7 */ /* 0x008724000802017f */
[----:B----4-:R-:W-:Y:S05]  /*12150*/  @!P1 NANOSLEEP.SYNCS 0x989680 ;  /* 0x009896800000995d */ /* 0x010fea0003900000 */
[----:B------:R-:W4:Y:S02]  /*12160*/  @!P1 SYNCS.PHASECHK.TRANS64 P1, [R5+URZ+0x2d860], R4 ;  /* 0x02d86004050095a7 */ /* 0x000f24000802007f */
[----:B----4-:R-:W-:Y:S05]  /*12170*/  @!P1 BRA `(.L_x_12004) ;  /* 0xfffffffc00f09947 */ /* 0x010fea000383ffff */
[----:B------:R-:W-:Y:S05]  /*12180*/  BRA `(.L_x_12076) ;  /* 0xffffffd800887947 */ /* 0x000fea000383ffff */
.L_x_12077:
        /* <DEDUP_REMOVED lines=15> */
.L_x_15989:


//--------------------- .text._ZN7cutlass13device_kernelIN5flash11enable_sm90INS1_16FlashAttnFwdSm90INS1_25CollectiveMainloopFwdSm90ILi2EN4cute5tupleIJNS5_1CILi1EEES8_S8_EEENS6_IJNS7_ILi192EEENS7_ILi128EEENS7_ILi96EEEEEELi96ENS_10bfloat16_tEfNS_4arch4Sm90ELb1ELb0ELb1ELb1ELb1ELb0ELb0ELb0ELb1ELb1ELb1ELb0EEENS1_21CollectiveEpilogueFwdINS6_IJSA_SC_SB_EEES9_SE_SG_Li384ELb1ELb1ELb1ELb0EEENS1_36VarlenDynamicPersistentTileSchedulerILi192ELi128ELi384ELi128ELb1ELb1ELb1ELb1ELb1ELb1EEEEEEEEEvNT_6ParamsE --------------------------
	.section	.text._ZN7cutlass13device_kernelIN5flash11enable_sm90INS1_16FlashAttnFwdSm90INS1_25CollectiveMainloopFwdSm90ILi2EN4cute5tupleIJNS5_1CILi1EEES8_S8_EEENS6_IJNS7_ILi192EEENS7_ILi128EEENS7_ILi96EEEEEELi96ENS_10bfloat16_tEfNS_4arch4Sm90ELb1ELb0ELb1ELb1ELb1ELb0ELb0ELb0ELb1ELb1ELb1ELb0EEENS1_21CollectiveEpilogueFwdINS6_IJSA_SC_SB_EEES9_SE_SG_Li384ELb1ELb1ELb1ELb0EEENS1_36VarlenDynamicPersistentTileSchedulerILi192ELi128ELi384ELi128ELb1ELb1ELb1ELb1ELb1ELb1EEEEEEEEEvNT_6ParamsE,"ax",@progbits
	.align	128
.text._ZN7cutlass13device_kernelIN5flash11enable_sm90INS1_16FlashAttnFwdSm90INS1_25CollectiveMainloopFwdSm90ILi2EN4cute5tupleIJNS5_1CILi1EEES8_S8_EEENS6_IJNS7_ILi192EEENS7_ILi128EEENS7_ILi96EEEEEELi96ENS_10bfloat16_tEfNS_4arch4Sm90ELb1ELb0ELb1ELb1ELb1ELb0ELb0ELb0ELb1ELb1ELb1ELb0EEENS1_21CollectiveEpilogueFwdINS6_IJSA_SC_SB_EEES9_SE_SG_Li384ELb1ELb1ELb1ELb0EEENS1_36VarlenDynamicPersistentTileSchedulerILi192ELi128ELi384ELi128ELb1ELb1ELb1ELb1ELb1ELb1EEEEEEEEEvNT_6ParamsE:
        .type           _ZN7cutlass13device_kernelIN5flash11enable_sm90INS1_16FlashAttnFwdSm90INS1_25CollectiveMainloopFwdSm90ILi2EN4cute5tupleIJNS5_1CILi1EEES8_S8_EEENS6_IJNS7_ILi192EEENS7_ILi128EEENS7_ILi96EEEEEELi96ENS_10bfloat16_tEfNS_4arch4Sm90ELb1ELb0ELb1ELb1ELb1ELb0ELb0ELb0ELb1ELb1ELb1ELb0EEENS1_21CollectiveEpilogueFwdINS6_IJSA_SC_SB_EEES9_SE_SG_Li384ELb1ELb1ELb1ELb0EEENS1_36VarlenDynamicPersistentTileSchedulerILi192ELi128ELi384ELi128ELb1ELb1ELb1ELb1ELb1ELb1EEEEEEEEEvNT_6ParamsE,@function
        .size           _ZN7cutlass13device_kernelIN5flash11enable_sm90INS1_16FlashAttnFwdSm90INS1_25CollectiveMainloopFwdSm90ILi2EN4cute5tupleIJNS5_1CILi1EEES8_S8_EEENS6_IJNS7_ILi192EEENS7_ILi128EEENS7_ILi96EEEEEELi96ENS_10bfloat16_tEfNS_4arch4Sm90ELb1ELb0ELb1ELb1ELb1ELb0ELb0ELb0ELb1ELb1ELb1ELb0EEENS1_21CollectiveEpilogueFwdINS6_IJSA_SC_SB_EEES9_SE_SG_Li384ELb1ELb1ELb1ELb0EEENS1_36VarlenDynamicPersistentTileSchedulerILi192ELi128ELi384ELi128ELb1ELb1ELb1ELb1ELb1ELb1EEEEEEEEEvNT_6ParamsE,(.L_x_15990 - _ZN7cutlass13device_kernelIN5flash11enable_sm90INS1_16FlashAttnFwdSm90INS1_25CollectiveMainloopFwdSm90ILi2EN4cute5tupleIJNS5_1CILi1EEES8_S8_EEENS6_IJNS7_ILi192EEENS7_ILi128EEENS7_ILi96EEEEEELi96ENS_10bfloat16_tEfNS_4arch4Sm90ELb1ELb0ELb1ELb1ELb1ELb0ELb0ELb0ELb1ELb1ELb1ELb0EEENS1_21CollectiveEpilogueFwdINS6_IJSA_SC_SB_EEES9_SE_SG_Li384ELb1ELb1ELb1ELb0EEENS1_36VarlenDynamicPersistentTileSchedulerILi192ELi128ELi384ELi128ELb1ELb1ELb1ELb1ELb1ELb1EEEEEEEEEvNT_6ParamsE)
        .other          _ZN7cutlass13device_kernelIN5flash11enable_sm90INS1_16FlashAttnFwdSm90INS1_25CollectiveMainloopFwdSm90ILi2EN4cute5tupleIJNS5_1CILi1EEES8_S8_EEENS6_IJNS7_ILi192EEENS7_ILi128EEENS7_ILi96EEEEEELi96ENS_10bfloat16_tEfNS_4arch4Sm90ELb1ELb0ELb1ELb1ELb1ELb0ELb0ELb0ELb1ELb1ELb1ELb0EEENS1_21CollectiveEpilogueFwdINS6_IJSA_SC_SB_EEES9_SE_SG_Li384ELb1ELb1ELb1ELb0EEENS1_36VarlenDynamicPersistentTileSchedulerILi192ELi128ELi384ELi128ELb1ELb1ELb1ELb1ELb1ELb1EEEEEEEEEvNT_6ParamsE,@"STO_CUDA_ENTRY STV_DEFAULT"
_ZN7cutlass13device_kernelIN5flash11enable_sm90INS1_16FlashAttnFwdSm90INS1_25CollectiveMainloopFwdSm90ILi2EN4cute5tupleIJNS5_1CILi1EEES8_S8_EEENS6_IJNS7_ILi192EEENS7_ILi128EEENS7_ILi96EEEEEELi96ENS_10bfloat16_tEfNS_4arch4Sm90ELb1ELb0ELb1ELb1ELb1ELb0ELb0ELb0ELb1ELb1ELb1ELb0EEENS1_21CollectiveEpilogueFwdINS6_IJSA_SC_SB_EEES9_SE_SG_Li384ELb1ELb1ELb1ELb0EEENS1_36VarlenDynamicPersistentTileSchedulerILi192ELi128ELi384ELi128ELb1ELb1ELb1ELb1ELb1ELb1EEEEEEEEEvNT_6ParamsE:
        /* <DEDUP_REMOVED lines=45> */
.L_x_12078:
        /* <DEDUP_REMOVED lines=22> */
.L_x_12079:
        /* <DEDUP_REMOVED lines=18> */
.L_x_12080:
        /* <DEDUP_REMOVED lines=22> */
.L_x_12081:
        /* <DEDUP_REMOVED lines=22> */
.L_x_12082:
        /* <DEDUP_REMOVED lines=8> */
.L_x_12084:
        /* <DEDUP_REMOVED lines=35> */
[----:B------:R-:W-:Y:S02]  /*0ac0*/  LOP3.LUT R3, R5, 0xfffffff8, RZ, 0xc0, !PT ;  /* 0xfffffff805037812 */ /* 0x000fe400078ec0ff */
[----:B------:R-:W-:Y:S01]  /*0ad0*/  SHF.R.S32.HI R12, RZ, 0x1f, R18 ;  /* 0x0000001fff0c7819 */ /* 0x000fe20000011412 */
[----:B------:R-:W-:-:S03]  /*0ae0*/  IMAD.HI R2, R16, 0x55555556, RZ ;  /* 0x5555555610027827 */ /* 0x000fc600078e02ff */
[----:B------:R-:W-:Y:S01]  /*0af0*/  LEA.HI R13, R12, R18, RZ, 0x2 ;  /* 0x000000120c0d7211 */ /* 0x000fe200078f10ff */
[----:B------:R-:W-:Y:S02]  /*0b00*/  IMAD.IADD R3, R4, 0x1, -R3 ;  /* 0x0000000104037824 */ /* 0x000fe400078e0a03 */
[----:B------:R-:W-:Y:S02]  /*0b10*/  IMAD.IADD R7, R6, 0x1, -R7 ;  /* 0x0000000106077824 */ /* 0x000fe400078e0a07 */
[----:B------:R-:W-:Y:S01]  /*0b20*/  IMAD R6, R8, 0x10, R4 ;  /* 0x0000001008067824 */ /* 0x000fe200078e0204 */
[----:B------:R-:W-:Y:S01]  /*0b30*/  LEA.HI R4, R2, R2, RZ, 0x1 ;  /* 0x0000000202047211 */ /* 0x000fe200078f08ff */
[----:B------:R-:W-:Y:S01]  /*0b40*/  IMAD.SHL.U32 R2, R3, 0x40, RZ ;  /* 0x0000004003027824 */ /* 0x000fe200078e00ff */
[--C-:B------:R-:W-:Y:S02]  /*0b50*/  SHF.R.S32.HI R14, RZ, 0x2, R13.reuse ;  /* 0x00000002ff0e7819 */ /* 0x100fe4000001140d */
[----:B------:R-:W-:Y:S01]  /*0b60*/  SHF.R.S32.HI R15, RZ, 0x1f, R13 ;  /* 0x0000001fff0f7819 */ /* 0x000fe2000001140d */
[----:B------:R-:W-:Y:S01]  /*0b70*/  IMAD.SHL.U32 R7, R7, 0x8, RZ ;  /* 0x0000000807077824 */ /* 0x000fe200078e00ff */
[----:B------:R-:W-:-:S02]  /*0b80*/  LOP3.LUT R2, R2, 0x1c0, RZ, 0xc0, !PT ;  /* 0x000001c002027812 */ /* 0x000fc400078ec0ff */
[----:B------:R-:W-:Y:S02]  /*0b90*/  LEA.HI R15, R15, R14, RZ, 0x3 ;  /* 0x0000000e0f0f7211 */ /* 0x000fe400078f18ff */
[----:B------:R-:W-:Y:S01]  /*0ba0*/  SHF.L.U32 R5, R5, 0x6, RZ ;  /* 0x0000000605057819 */ /* 0x000fe200000006ff */
[--C-:B------:R-:W-:Y:S01]  /*0bb0*/  IMAD.U32 R6, R6, 0x20, R7.reuse ;  /* 0x0000002006067824 */ /* 0x100fe200078e0007 */
[----:B------:R-:W-:Y:S02]  /*0bc0*/  LOP3.LUT R15, R15, 0xfffffff8, RZ, 0xc0, !PT ;  /* 0xfffffff80f0f7812 */ /* 0x000fe400078ec0ff */
[----:B------:R-:W-:Y:S02]  /*0bd0*/  LEA.HI R12, R12, R18, RZ, 0x5 ;  /* 0x000000120c0c7211 */ /* 0x000fe400078f28ff */
[----:B------:R-:W-:Y:S02]  /*0be0*/  LOP3.LUT R7, R2, 0x8, R7, 0xf8, !PT ;  /* 0x0000000802077812 */ /* 0x000fe400078ef807 */
[----:B------:R-:W-:-:S02]  /*0bf0*/  LOP3.LUT R5, R5, 0x7ffffe00, RZ, 0xc0, !PT ;  /* 0x7ffffe0005057812 */ /* 0x000fc400078ec0ff */
[----:B------:R-:W-:Y:S01]  /*0c00*/  SHF.R.U32.HI R2, RZ, 0x3, R2 ;  /* 0x00000003ff027819 */ /* 0x000fe20000011602 */
[----:B------:R-:W-:Y:S01]  /*0c10*/  IMAD.IADD R15, R14, 0x1, -R15 ;  /* 0x000000010e0f7824 */ /* 0x000fe200078e0a0f */
[----:B------:R-:W-:Y:S01]  /*0c20*/  SHF.R.S32.HI R12, RZ, 0x5, R12 ;  /* 0x00000005ff0c7819 */ /* 0x000fe2000001140c */
[----:B------:R-:W-:Y:S01]  /*0c30*/  IMAD R5, R8, 0x400, R5 ;  /* 0x0000040008057824 */ /* 0x000fe200078e0205 */
[----:B------:R-:W-:Y:S01]  /*0c40*/  LOP3.LUT R2, R7, R2, RZ, 0x3c, !PT ;  /* 0x0000000207027212 */ /* 0x000fe200078e3cff */
[----:B------:R-:W-:Y:S01]  /*0c50*/  IMAD R4, R4, -0x3, R16 ;  /* 0xfffffffd04047824 */ /* 0x000fe200078e0210 */
[----:B------:R-:W-:Y:S01]  /*0c60*/  LEA.HI R0, R0, R17, RZ, 0x2 ;  /* 0x0000001100007211 */ /* 0x000fe200078f10ff */
[----:B------:R-:W-:Y:S02]  /*0c70*/  IMAD R15, R12, 0x10, R15 ;  /* 0x000000100c0f7824 */ /* 0x000fe400078e020f */
[----:B------:R-:W-:Y:S01]  /*0c80*/  IMAD.IADD R16, R5, 0x1, R2 ;  /* 0x0000000105107824 */ /* 0x000fe200078e0202 */
[----:B------:R-:W-:Y:S01]  /*0c90*/  LOP3.LUT R2, R0, 0xfffffffc, RZ, 0xc0, !PT ;  /* 0xfffffffc00027812 */ /* 0x000fe200078ec0ff */
[----:B------:R-:W-:Y:S01]  /*0ca0*/  IMAD R8, R4, 0x40, R15 ;  /* 0x0000004004087824 */ /* 0x000fe200078e020f */
[----:B------:R0:W-:Y:S01]  /*0cb0*/  STL [R1+0x40], R6 ;  /* 0x0000400601007387 */ /* 0x0001e20000100800 */
[----:B------:R-:W-:-:S02]  /*0cc0*/  LOP3.LUT R13, R13, 0x7ffffffc, RZ, 0xc0, !PT ;  /* 0x7ffffffc0d0d7812 */ /* 0x000fc400078ec0ff */
[----:B------:R-:W-:Y:S01]  /*0cd0*/  IMAD.IADD R4, R17, 0x1, -R2 ;  /* 0x0000000111047824 */ /* 0x000fe200078e0a02 */
[----:B------:R1:W-:Y:S01]  /*0ce0*/  STL [R1+0x3c], R8 ;  /* 0x00003c0801007387 */ /* 0x0003e20000100800 */
[----:B------:R-:W-:-:S03]  /*0cf0*/  R2P PR, R3, 0x6 ;  /* 0x0000000603007804 */ /* 0x000fc60000000000 */
[----:B------:R1:W-:Y:S01]  /*0d00*/  STL [R1+0x20], RZ ;  /* 0x000020ff01007387 */ /* 0x0003e20000100800 */
[C---:B------:R-:W-:Y:S01]  /*0d10*/  LEA.HI R3, R4.reuse, R4, RZ, 0x1 ;  /* 0x0000000404037211 */ /* 0x040fe200078f08ff */
[----:B------:R-:W-:Y:S02]  /*0d20*/  IMAD.SHL.U32 R149, R4, 0x8, RZ ;  /* 0x0000000804957824 */ /* 0x000fe400078e00ff */
[----:B------:R-:W-:Y:S01]  /*0d30*/  IMAD.IADD R13, R18, 0x1, -R13 ;  /* 0x00000001120d7824 */ /* 0x000fe200078e0a0d */
[----:B------:R-:W-:Y:S01]  /*0d40*/  LOP3.LUT R3, R3, 0x1ffffffe, RZ, 0xc0, !PT ;  /* 0x1ffffffe03037812 */ /* 0x000fe200078ec0ff */
[C---:B------:R-:W-:Y:S01]  /*0d50*/  VIADD R154, R149.reuse, 0x40 ;  /* 0x00000040959a7836 */ /* 0x040fe20000000000 */
[----:B------:R-:W-:Y:S01]  /*0d60*/  LEA R16, R16, UR41, 0x1 ;  /* 0x0000002910107c11 */ /* 0x000fe2000f8e08ff */
[----:B------:R-:W-:Y:S02]  /*0d70*/  VIADD R153, R149, 0x20 ;  /* 0x0000002095997836 */ /* 0x000fe40000000000 */
[----:B------:R-:W-:Y:S01]  /*0d80*/  IMAD.SHL.U32 R145, R13, 0x2, RZ ;  /* 0x000000020d917824 */ /* 0x000fe200078e00ff */
[----:B------:R-:W-:Y:S01]  /*0d90*/  MOV R17, 0x40 ;  /* 0x0000004000117802 */ /* 0x000fe20000000f00 */
[----:B------:R-:W-:Y:S01]  /*0da0*/  IMAD.MOV.U32 R5, RZ, RZ, R9 ;  /* 0x000000ffff057224 */ /* 0x000fe200078e0009 */
[----:B------:R-:W-:Y:S01]  /*0db0*/  SHF.R.S32.HI R0, RZ, 0x2, R0 ;  /* 0x00000002ff007819 */ /* 0x000fe20000011400 */
[----:B------:R-:W-:Y:S01]  /*0dc0*/  IMAD.IADD R3, R4, 0x1, -R3 ;  /* 0x0000000104037824 */ /* 0x000fe200078e0a03 */
[----:B------:R-:W-:Y:S01]  /*0dd0*/  SHF.R.S32.HI R0, RZ, 0x1f, R154 ;  /* 0x0000001fff007819 */ /* 0x000fe2000001149a */
[----:B------:R-:W-:Y:S01]  /*0de0*/  VIADD R9, R145, 0x30 ;  /* 0x0000003091097836 */ /* 0x000fe20000000000 */
[----:B------:R-:W-:Y:S01]  /*0df0*/  SHF.R.S32.HI R4, RZ, 0x1f, R153 ;  /* 0x0000001fff047819 */ /* 0x000fe20000011499 */
[----:B------:R-:W-:Y:S01]  /*0e00*/  VIADD R18, R16, 0x21800 ;  /* 0x0002180010127836 */ /* 0x000fe20000000000 */
[----:B------:R-:W-:Y:S01]  /*0e10*/  SEL R17, R17, 0xffffffc0, !P2 ;  /* 0xffffffc011117807 */ /* 0x000fe20005000000 */
[----:B------:R-:W-:-:S02]  /*0e20*/  VIADD R0, R145, 0x40 ;  /* 0x0000004091007836 */ /* 0x000fc40000000000 */
[----:B0-----:R-:W-:Y:S02]  /*0e30*/  IMAD.MOV.U32 R6, RZ, RZ, R10 ;  /* 0x000000ffff067224 */ /* 0x001fe400078e000a */
[C---:B------:R-:W-:Y:S02]  /*0e40*/  VIADD R4, R145.reuse, 0x38 ;  /* 0x0000003891047836 */ /* 0x040fe40000000000 */
[C---:B------:R-:W-:Y:S02]  /*0e50*/  VIADD R157, R145.reuse, 0x48 ;  /* 0x00000048919d7836 */ /* 0x040fe40000000000 */
[----:B------:R-:W-:Y:S01]  /*0e60*/  IMAD.MOV.U32 R7, RZ, RZ, R11 ;  /* 0x000000ffff077224 */ /* 0x000fe200078e000b */
[C---:B------:R-:W-:Y:S01]  /*0e70*/  IADD3 R11, R145.reuse, 0x20, RZ ;  /* 0x00000020910b7810 */ /* 0x040fe20007ffe0ff */
[C---:B------:R-:W-:Y:S02]  /*0e80*/  VIADD R14, R145.reuse, 0x8 ;  /* 0x00000008910e7836 */ /* 0x040fe40000000000 */
[----:B------:R-:W-:-:S02]  /*0e90*/  VIADD R13, R145, 0x10 ;  /* 0x00000010910d7836 */ /* 0x000fc40000000000 */
[C---:B------:R-:W-:Y:S02]  /*0ea0*/  VIADD R12, R145.reuse, 0x18 ;  /* 0x00000018910c7836 */ /* 0x040fe40000000000 */
[C---:B------:R-:W-:Y:S02]  /*0eb0*/  VIADD R10, R145.reuse, 0x28 ;  /* 0x00000028910a7836 */ /* 0x040fe40000000000 */
[C---:B------:R-:W-:Y:S02]  /*0ec0*/  VIADD R156, R145.reuse, 0x50 ;  /* 0x00000050919c7836 */ /* 0x040fe40000000000 */
[----:B------:R-:W-:Y:S02]  /*0ed0*/  VIADD R155, R145, 0x58 ;  /* 0x00000058919b7836 */ /* 0x000fe40000000000 */
[----:B------:R-:W-:Y:S01]  /*0ee0*/  VIADD R22, R16, 0x21820 ;  /* 0x0002182010167836 */ /* 0x000fe20000000000 */
[----:B------:R-:W-:Y:S01]  /*0ef0*/  SHF.R.S32.HI R9, RZ, 0x1f, R9 ;  /* 0x0000001fff097819 */ /* 0x000fe20000011409 */
[C---:B------:R-:W-:Y:S01]  /*0f00*/  @P1 VIADD R22, R18.reuse, 0xffffffe0 ;  /* 0xffffffe012161836 */ /* 0x040fe20000000000 */
[----:B------:R-:W-:Y:S01]  /*0f10*/  SHF.R.S32.HI R9, RZ, 0x1f, R0 ;  /* 0x0000001fff097819 */ /* 0x000fe20000011400 */
[----:B------:R-:W-:Y:S01]  /*0f20*/  IMAD.IADD R18, R18, 0x1, R17 ;  /* 0x0000000112127824 */ /* 0x000fe200078e0211 */
[----:B------:R-:W-:Y:S01]  /*0f30*/  SHF.R.S32.HI R4, RZ, 0x1f, R4 ;  /* 0x0000001fff047819 */ /* 0x000fe20000011404 */
[----:B------:R-:W-:Y:S01]  /*0f40*/  IMAD.MOV.U32 R2, RZ, RZ, RZ ;  /* 0x000000ffff027224 */ /* 0x000fe200078e00ff */
[----:B------:R-:W-:Y:S01]  /*0f50*/  SHF.R.S32.HI R0, RZ, 0x1f, R157 ;  /* 0x0000001fff007819 */ /* 0x000fe2000001149d */
[----:B------:R-:W-:Y:S01]  /*0f60*/  IMAD.IADD R17, R17, 0x1, R22 ;  /* 0x0000000111117824 */ /* 0x000fe200078e0216 */
[----:B------:R-:W-:Y:S01]  /*0f70*/  SHF.R.S32.HI R14, RZ, 0x1f, R14 ;  /* 0x0000001fff0e7819 */ /* 0x000fe2000001140e */
[----:B------:R-:W-:Y:S01]  /*0f80*/  VIADD R23, R22, 0x6000 ;  /* 0x0000600016177836 */ /* 0x000fe20000000000 */
[----:B------:R-:W-:-:S02]  /*0f90*/  SHF.R.S32.HI R13, RZ, 0x1f, R13 ;  /* 0x0000001fff0d7819 */ /* 0x000fc4000001140d */
[----:B------:R-:W-:Y:S02]  /*0fa0*/  SHF.R.S32.HI R12, RZ, 0x1f, R12 ;  /* 0x0000001fff0c7819 */ /* 0x000fe4000001140c */
[----:B------:R-:W-:Y:S02]  /*0fb0*/  SHF.R.S32.HI R11, RZ, 0x1f, R11 ;  /* 0x0000001fff0b7819 */ /* 0x000fe4000001140b */
[----:B------:R-:W-:Y:S02]  /*0fc0*/  SHF.R.S32.HI R10, RZ, 0x1f, R10 ;  /* 0x0000001fff0a7819 */ /* 0x000fe4000001140a */
[----:B------:R-:W-:Y:S02]  /*0fd0*/  SHF.R.S32.HI R4, RZ, 0x1f, R156 ;  /* 0x0000001fff047819 */ /* 0x000fe4000001149c */
[----:B------:R-:W-:Y:S02]  /*0fe0*/  SHF.R.S32.HI R0, RZ, 0x1f, R155 ;  /* 0x0000001fff007819 */ /* 0x000fe4000001149b */
[----:B------:R-:W-:Y:S01]  /*0ff0*/  LEA R147, R3, R8, 0x3 ;  /* 0x0000000803937211 */ /* 0x000fe200078e18ff */
[----:B------:R-:W-:Y:S01]  /*1000*/  UMOV UR38, URZ ;  /* 0x0000003f00267c82 */ /* 0x000fe20008000000 */
[----:B-12---:R-:W-:-:S07]  /*1010*/  LOP3.LUT R19, R19, 0x1, RZ, 0xfc, !PT ;  /* 0x0000000113137812 */ /* 0x006fce00078efcff */
.L_x_12140:
[----:B01----:R-:W0:Y:S01]  /*1020*/  LDC.64 R8, c[0x0][0xc88] ;  /* 0x00032200ff087b82 */ /* 0x003e220000000a00 */
[----:B------:R-:W-:Y:S01]  /*1030*/  ULDC.64 UR4, c[0x0][0xa28] ;  /* 0x00028a0000047ab9 */ /* 0x000fe20000000a00 */
[----:B------:R-:W-:-:S06]  /*1040*/  ULDC.64 UR6, c[0x0][0xa18] ;  /* 0x0002860000067ab9 */ /* 0x000fcc0000000a00 */
[----:B---34-:R-:W1:Y:S08]  /*1050*/  LDC.64 R12, c[0x0][0x418] ;  /* 0x00010600ff0c7b82 */ /* 0x018e700000000a00 */
[----:B------:R-:W2:Y:S01]  /*1060*/  LDC R0, c[0x0][0x424] ;  /* 0x00010900ff007b82 */ /* 0x000ea20000000800 */
[----:B0-----:R-:W-:Y:S01]  /*1070*/  IMAD.WIDE R8, R7, 0x4, R8 ;  /* 0x0000000407087825 */ /* 0x001fe200078e0208 */
[----:B------:R-:W-:-:S06]  /*1080*/  ISETP.NE.U32.AND P1, PT, RZ, UR4, PT ;  /* 0x00000004ff007c0c */ /* 0x000fcc000bf25070 */
[----:B------:R-:W0:Y:S01]  /*1090*/  LDC R7, c[0x0][0x2f0] ;  /* 0x0000bc00ff077b82 */ /* 0x000e220000000800 */
[----:B------:R-:W3:Y:S01]  /*10a0*/  LDG.E R148, desc[UR36][R8.64] ;  /* 0x0000002408947981 */ /* 0x000ee2000c1e1900 */
[----:B------:R-:W-:Y:S01]  /*10b0*/  ISETP.NE.AND.EX P1, PT, RZ, UR5, PT, P1 ;  /* 0x00000005ff007c0c */ /* 0x000fe2000bf25310 */
[----:B------:R-:W-:Y:S01]  /*10c0*/  IMAD.MOV.U32 R3, RZ, RZ, RZ ;  /* 0x000000ffff037224 */ /* 0x000fe200078e00ff */
[----:B------:R-:W-:-:S04]  /*10d0*/  ISETP.NE.U32.AND P0, PT, RZ, UR6, PT ;  /* 0x00000006ff007c0c */ /* 0x000fc8000bf05070 */
[----:B------:R-:W-:Y:S02]  /*10e0*/  ISETP.NE.AND.EX P0, PT, RZ, UR7, PT, P0 ;  /* 0x00000007ff007c0c */ /* 0x000fe4000bf05300 */
[----:B---3--:R-:W-:-:S05]  /*10f0*/  SHF.R.S32.HI R152, RZ, 0x1f, R148 ;  /* 0x0000001fff987819 */ /* 0x008fca0000011494 */
[----:B------:R-:W-:-:S04]  /*1100*/  @P1 LEA R10, P2, R148, UR4, 0x2 ;  /* 0x00000004940a1c11 */ /* 0x000fc8000f8410ff */
[C---:B------:R-:W-:Y:S02]  /*1110*/  @P1 LEA.HI.X R11, R148.reuse, UR5, R152, 0x2, P2 ;  /* 0x00000005940b1c11 */ /* 0x040fe400090f1498 */
[----:B------:R-:W-:-:S03]  /*1120*/  @P0 LEA R8, P2, R148, UR6, 0x2 ;  /* 0x0000000694080c11 */ /* 0x000fc6000f8410ff */
[----:B------:R3:W5:Y:S01]  /*1130*/  @P1 LDG.E R3, desc[UR36][R10.64] ;  /* 0x000000240a031981 */ /* 0x000762000c1e1900 */
[----:B------:R-:W-:Y:S01]  /*1140*/  @P0 LEA.HI.X R9, R148, UR7, R152, 0x2, P2 ;  /* 0x0000000794090c11 */ /* 0x000fe200090f1498 */
[----:B------:R-:W-:-:S04]  /*1150*/  ULDC.64 UR6, c[0x0][0xa20] ;  /* 0x0002880000067ab9 */ /* 0x000fc80000000a00 */
[----:B------:R3:W5:Y:S01]  /*1160*/  @P0 LDG.E R143, desc[UR36][R8.64] ;  /* 0x00000024088f0981 */ /* 0x000762000c1e1900 */
[----:B-1----:R-:W-:Y:S02]  /*1170*/  ISETP.NE.U32.AND P1, PT, R12, RZ, PT ;  /* 0x000000ff0c00720c */ /* 0x002fe40003f25070 */
[----:B------:R-:W-:Y:S02]  /*1180*/  ISETP.NE.U32.AND P2, PT, RZ, UR6, PT ;  /* 0x00000006ff007c0c */ /* 0x000fe4000bf45070 */
[----:B------:R-:W-:Y:S02]  /*1190*/  ISETP.NE.AND.EX P1, PT, R13, RZ, PT, P1 ;  /* 0x000000ff0d00720c */ /* 0x000fe40003f25310 */
[----:B------:R-:W-:Y:S02]  /*11a0*/  ISETP.NE.AND.EX P2, PT, RZ, UR7, PT, P2 ;  /* 0x00000007ff007c0c */ /* 0x000fe4000bf45320 */
[----:B--2---:R-:W-:Y:S01]  /*11b0*/  SEL R0, R0, 0x1, P1 ;  /* 0x0000000100007807 */ /* 0x004fe20000800000 */
[----:B0--3--:R-:W-:Y:S10]  /*11c0*/  @P0 BRA `(.L_x_12085) ;  /* 0x0000000000280947 */ /* 0x009ff40003800000 */
[----:B------:R-:W-:Y:S01]  /*11d0*/  ULDC.64 UR4, c[0x0][0xa00] ;  /* 0x0002800000047ab9 */ /* 0x000fe20000000a00 */
[----:B-----5:R-:W0:Y:S01]  /*11e0*/  LDC R143, c[0x0][0x288] ;  /* 0x0000a200ff8f7b82 */ /* 0x020e220000000800 */
[----:B------:R-:W-:-:S04]  /*11f0*/  ISETP.NE.U32.AND P0, PT, RZ, UR4, PT ;  /* 0x00000004ff007c0c */ /* 0x000fc8000bf05070 */
[----:B------:R-:W-:-:S13]  /*1200*/  ISETP.NE.AND.EX P0, PT, RZ, UR5, PT, P0 ;  /* 0x00000005ff007c0c */ /* 0x000fda000bf05300 */
[----:B------:R-:W-:Y:S05]  /*1210*/  @!P0 BRA `(.L_x_12085) ;  /* 0x0000000000148947 */ /* 0x000fea0003800000 */
[----:B------:R-:W1:Y:S02]  /*1220*/  LDC.64 R8, c[0x0][0xa00] ;  /* 0x00028000ff087b82 */ /* 0x000e640000000a00 */
[----:B-1----:R-:W-:-:S05]  /*1230*/  IMAD.WIDE R8, R148, 0x4, R8 ;  /* 0x0000000494087825 */ /* 0x002fca00078e0208 */
[----:B0-----:R-:W2:Y:S04]  /*1240*/  LDG.E R143, desc[UR36][R8.64] ;  /* 0x00000024088f7981 */ /* 0x001ea8000c1e1900 */
[----:B------:R-:W2:Y:S02]  /*1250*/  LDG.E R4, desc[UR36][R8.64+0x4] ;  /* 0x0000042408047981 */ /* 0x000ea4000c1e1900 */
[----:B--2---:R-:W-:-:S07]  /*1260*/  IMAD.IADD R143, R4, 0x1, -R143 ;  /* 0x00000001048f7824 */ /* 0x004fce00078e0a8f */
.L_x_12085:
[----:B------:R-:W-:Y:S01]  /*1270*/  IMAD R142, R0, R7, RZ ;  /* 0x00000007008e7224 */ /* 0x000fe200078e02ff */
[----:B------:R-:W-:Y:S01]  /*1280*/  LOP3.LUT R150, R6, 0xffff, RZ, 0xc0, !PT ;  /* 0x0000ffff06967812 */ /* 0x000fe200078ec0ff */
[----:B------:R-:W-:Y:S06]  /*1290*/  @!P2 BRA `(.L_x_12086) ;  /* 0x000000000010a947 */ /* 0x000fec0003800000 */
[----:B------:R-:W-:-:S04]  /*12a0*/  LEA R8, P0, R148, UR6, 0x2 ;  /* 0x0000000694087c11 */ /* 0x000fc8000f8010ff */
[----:B------:R-:W-:-:S05]  /*12b0*/  LEA.HI.X R9, R148, UR7, R152, 0x2, P0 ;  /* 0x0000000794097c11 */ /* 0x000fca00080f1498 */
[----:B------:R1:W5:Y:S01]  /*12c0*/  LDG.E R142, desc[UR36][R8.64] ;  /* 0x00000024088e7981 */ /* 0x000362000c1e1900 */
[----:B------:R-:W-:Y:S05]  /*12d0*/  BRA `(.L_x_12087) ;  /* 0x0000000000247947 */ /* 0x000fea0003800000 */
.L_x_12086:
        /* <DEDUP_REMOVED lines=9> */
.L_x_12087:
[----:B------:R-:W2:Y:S01]  /*1370*/  LDL.LU R0, [R1] ;  /* 0x0000000001007983 */ /* 0x000ea20000300800 */
[----:B------:R-:W3:Y:S01]  /*1380*/  LDC R4, c[0x0][0x448] ;  /* 0x00011200ff047b82 */ /* 0x000ee20000000800 */
[----:B------:R-:W-:Y:S02]  /*1390*/  IMAD R136, R5, 0xc0, RZ ;  /* 0x000000c005887824 */ /* 0x000fe400078e02ff */
[----:B-----5:R-:W-:-:S05]  /*13a0*/  IMAD.IADD R142, R142, 0x1, -R3 ;  /* 0x000000018e8e7824 */ /* 0x020fca00078e0a03 */
[----:B0-----:R-:W-:Y:S02]  /*13b0*/  IADD3 R5, R142, 0x80, -R143 ;  /* 0x000000808e057810 */ /* 0x001fe40007ffe88f */
[----:B---3--:R-:W-:-:S13]  /*13c0*/  ISETP.NE.AND P0, PT, R4, 0x1, PT ;  /* 0x000000010400780c */ /* 0x008fda0003f05270 */
[----:B------:R-:W0:Y:S08]  /*13d0*/  @P0 LDC R7, c[0x0][0x44c] ;  /* 0x00011300ff070b82 */ /* 0x000e300000000800 */
[----:B------:R-:W3:Y:S01]  /*13e0*/  @P0 LDC R4, c[0x0][0x450] ;  /* 0x00011400ff040b82 */ /* 0x000ee20000000800 */
[----:B--2---:R-:W-:-:S04]  /*13f0*/  LOP3.LUT R0, R0, 0xfffffffd, RZ, 0xc0, !PT ;  /* 0xfffffffd00007812 */ /* 0x004fc800078ec0ff */
[----:B------:R-:W-:-:S05]  /*1400*/  @P0 LOP3.LUT R0, R0, 0x2, RZ, 0xfc, !PT ;  /* 0x0000000200000812 */ /* 0x000fca00078efcff */
[----:B------:R2:W-:Y:S02]  /*1410*/  STL [R1], R0 ;  /* 0x0000000001007387 */ /* 0x0005e40000100800 */
[----:B--2---:R-:W-:-:S04]  /*1420*/  VIADD R0, R136, 0xbf ;  /* 0x000000bf88007836 */ /* 0x004fc80000000000 */
[----:B0-----:R-:W-:-:S05]  /*1430*/  @P0 IMAD.HI.U32 R3, R0, R7, RZ ;  /* 0x0000000700030227 */ /* 0x001fca00078e00ff */
[----:B---3--:R-:W-:Y:S01]  /*1440*/  @P0 SHF.R.U32.HI R0, RZ, R4, R3 ;  /* 0x00000004ff000219 */ /* 0x008fe20000011603 */
[----:B------:R-:W-:-:S04]  /*1450*/  VIADD R3, R142, 0x7f ;  /* 0x0000007f8e037836 */ /* 0x000fc80000000000 */
[----:B------:R-:W-:Y:S01]  /*1460*/  IMAD.IADD R5, R5, 0x1, R0 ;  /* 0x0000000105057824 */ /* 0x000fe200078e0200 */
[----:B------:R-:W-:-:S04]  /*1470*/  SHF.R.S32.HI R0, RZ, 0x1f, R3 ;  /* 0x0000001fff007819 */ /* 0x000fc80000011403 */
[----:B------:R-:W-:Y:S02]  /*1480*/  SHF.R.S32.HI R4, RZ, 0x1f, R5 ;  /* 0x0000001fff047819 */ /* 0x000fe40000011405 */
[----:B------:R-:W-:Y:S02]  /*1490*/  LEA.HI R0, R0, R3, RZ, 0x7 ;  /* 0x0000000300007211 */ /* 0x000fe400078f38ff */
[----:B------:R-:W-:Y:S02]  /*14a0*/  LEA.HI R4, R4, R5, RZ, 0x7 ;  /* 0x0000000504047211 */ /* 0x000fe400078f38ff */
[----:B------:R-:W-:Y:S02]  /*14b0*/  SHF.R.S32.HI R3, RZ, 0x7, R0 ;  /* 0x00000007ff037819 */ /* 0x000fe40000011400 */
[----:B------:R-:W-:Y:S02]  /*14c0*/  SHF.R.S32.HI R4, RZ, 0x7, R4 ;  /* 0x00000007ff047819 */ /* 0x000fe40000011404 */
[----:B------:R-:W-:-:S02]  /*14d0*/  LOP3.LUT R0, R6, 0xff000000, RZ, 0xc0, !PT ;  /* 0xff00000006007812 */ /* 0x000fc400078ec0ff */
[----:B------:R-:W-:Y:S02]  /*14e0*/  VIMNMX R88, R3, R4, PT ;  /* 0x0000000403587248 */ /* 0x000fe40003fe0100 */
[----:B------:R-:W-:Y:S02]  /*14f0*/  LOP3.LUT R6, R6, 0xff0000, RZ, 0xc0, !PT ;  /* 0x00ff000006067812 */ /* 0x000fe400078ec0ff */
[----:B------:R-:W-:Y:S02]  /*1500*/  SHF.R.U32.HI R3, RZ, 0x8, R0 ;  /* 0x00000008ff037819 */ /* 0x000fe40000011600 */
[----:B------:R-:W-:Y:S02]  /*1510*/  ISETP.GE.AND P0, PT, R88, 0x1, PT ;  /* 0x000000015800780c */ /* 0x000fe40003f06270 */
[----:B------:R-:W-:Y:S02]  /*1520*/  LEA.HI R3, R6, R3, RZ, 0x10 ;  /* 0x0000000306037211 */ /* 0x000fe400078f80ff */
[----:B------:R-:W-:-:S02]  /*1530*/  MOV R5, RZ ;  /* 0x000000ff00057202 */ /* 0x000fc40000000f00 */
[----:B------:R-:W-:Y:S02]  /*1540*/  LOP3.LUT R11, R3, 0xff, RZ, 0xc0, !PT ;  /* 0x000000ff030b7812 */ /* 0x000fe400078ec0ff */
[----:B------:R-:W-:-:S03]  /*1550*/  SHF.R.U32.HI R151, RZ, 0x10, R3 ;  /* 0x00000010ff977819 */ /* 0x000fc60000011603 */
[----:B------:R0:W-:Y:S02]  /*1560*/  STL [R1+0x14], R11 ;  /* 0x0000140b01007387 */ /* 0x0001e40000100800 */
[----:B------:R-:W-:Y:S05]  /*1570*/  @!P0 BRA `(.L_x_12088) ;  /* 0x0000000000708947 */ /* 0x000fea0003800000 */
[----:B------:R-:W1:Y:S01]  /*1580*/  LDC R0, c[0x0][0x9f0] ;  /* 0x00027c00ff007b82 */ /* 0x000e620000000800 */
[----:B------:R-:W-:-:S04]  /*1590*/  ISETP.NE.AND P0, PT, R151, RZ, PT ;  /* 0x000000ff9700720c */ /* 0x000fc80003f05270 */
[----:B-1----:R-:W-:-:S04]  /*15a0*/  SEL R9, R151, R0, P0 ;  /* 0x0000000097097207 */ /* 0x002fc80000000000 */
        /* <DEDUP_REMOVED lines=25> */
.L_x_12088:
        /* <DEDUP_REMOVED lines=31> */
[----:B------:R-:W2:Y:S01]  /*1930*/  S2R R4, SR_TID.X ;  /* 0x0000000000047919 */ /* 0x000ea20000002100 */
[----:B------:R-:W-:-:S04]  /*1940*/  UIADD3 UR6, UR41, 0x21800, URZ ;  /* 0x0002180029067890 */ /* 0x000fc8000fffe03f */
[----:B------:R-:W-:-:S06]  /*1950*/  ULOP3.LUT UP0, URZ, UR6, 0x3ff, URZ, 0xc0, !UPT ;  /* 0x000003ff063f7892 */ /* 0x000fcc000f80c03f */
[----:B------:R-:W-:Y:S02]  /*1960*/  PLOP3.LUT P0, PT, PT, PT, UP0, 0x80, 0x0 ;  /* 0x000000000000781c */ /* 0x000fe40003f0f008 */
[----:B--2---:R-:W-:-:S04]  /*1970*/  IADD3 R6, R4, -0x80, RZ ;  /* 0xffffff8004067810 */ /* 0x004fc80007ffe0ff */
[----:B------:R-:W-:-:S04]  /*1980*/  SHF.R.S32.HI R4, RZ, 0x1f, R6 ;  /* 0x0000001fff047819 */ /* 0x000fc80000011406 */
[----:B------:R-:W-:-:S04]  /*1990*/  LEA.HI R4, R4, R6, RZ, 0x7 ;  /* 0x0000000604047211 */ /* 0x000fc800078f38ff */
[----:B------:R-:W-:-:S05]  /*19a0*/  SHF.R.S32.HI R4, RZ, 0x7, R4 ;  /* 0x00000007ff047819 */ /* 0x000fca0000011404 */
[----:B------:R-:W2:Y:S02]  /*19b0*/  SHFL.IDX PT, R0, R4, RZ, 0x1f ;  /* 0x00001fff04007589 */ /* 0x000ea400000e0000 */
[----:B--2---:R-:W-:-:S13]  /*19c0*/  R2UR UR40, R0 ;  /* 0x00000000002872ca */ /* 0x004fda00000e0000 */
[----:B------:R-:W-:-:S04]  /*19d0*/  UIMAD.WIDE UR4, UR40, 0x55555556, URZ ;  /* 0x55555556280478a5 */ /* 0x000fc8000f8e023f */
        /* <DEDUP_REMOVED lines=8> */
[----:B------:R-:W-:Y:S01]  /*1a60*/  ULOP3.LUT UR43, UR4, 0x3fff, URZ, 0xc0, !UPT ;  /* 0x00003fff042b7892 */ /* 0x000fe2000f8ec03f */
[----:B------:R-:W-:Y:S11]  /*1a70*/  @!P0 BRA `(.L_x_12090) ;  /* 0x0000000000408947 */ /* 0x000ff60003800000 */
        /* <DEDUP_REMOVED lines=10> */
[----:B0-----:R-:W-:Y:S02]  /*1b20*/  IMAD.U32 R11, RZ, RZ, UR7 ;  /* 0x00000007ff0b7e24 */ /* 0x001fe4000f8e00ff */
[----:B-1----:R-:W-:Y:S02]  /*1b30*/  IMAD.MOV.U32 R8, RZ, RZ, 0x70 ;  /* 0x00000070ff087424 */ /* 0x002fe400078e00ff */
[----:B------:R-:W-:Y:S02]  /*1b40*/  IMAD.MOV.U32 R12, RZ, RZ, 0x1 ;  /* 0x00000001ff0c7424 */ /* 0x000fe400078e00ff */
[----:B--2---:R-:W-:-:S07]  /*1b50*/  IMAD.MOV.U32 R13, RZ, RZ, RZ ;  /* 0x000000ffff0d7224 */ /* 0x004fce00078e00ff */
[----:B------:R-:W-:-:S07]  /*1b60*/  LEPC R20, `(.L_x_12090) ;  /* 0x000000001014794e */ /* 0x000fce0000000000 */
[----:B---3--:R-:W-:Y:S05]  /*1b70*/  CALL.ABS.NOINC R14 ;  /* 0x000000000e007343 */ /* 0x008fea0003c00000 */
.L_x_12090:
[----:B------:R-:W2:Y:S01]  /*1b80*/  LDL R20, [R1+0x20] ;  /* 0x0000200001147983 */ /* 0x000ea20000100800 */
[----:B------:R-:W-:Y:S02]  /*1b90*/  ISETP.NE.AND P0, PT, R19, 0x3, PT ;  /* 0x000000031300780c */ /* 0x000fe40003f05270 */
[----:B--2---:R-:W-:-:S04]  /*1ba0*/  LEA.HI R0, R20, R20, RZ, 0x1 ;  /* 0x0000001414007211 */ /* 0x004fc800078f08ff */
[----:B------:R-:W-:-:S05]  /*1bb0*/  LOP3.LUT R0, R0, 0xfffffffe, RZ, 0xc0, !PT ;  /* 0xfffffffe00007812 */ /* 0x000fca00078ec0ff */
[----:B------:R-:W-:-:S05]  /*1bc0*/  IMAD.IADD R0, R20, 0x1, -R0 ;  /* 0x0000000114007824 */ /* 0x000fca00078e0a00 */
[----:B------:R-:W-:-:S04]  /*1bd0*/  SHF.L.U32 R0, R0, 0x1f, RZ ;  /* 0x0000001f00007819 */ /* 0x000fc800000006ff */
[----:B------:R-:W2:Y:S02]  /*1be0*/  SYNCS.PHASECHK.TRANS64.TRYWAIT P1, [UR41+0x2d800], R0 ;  /* 0x02d80000ff0075a7 */ /* 0x000ea40008020169 */
[----:B--2---:R-:W-:Y:S05]  /*1bf0*/  @!P1 BRA `(.L_x_12091) ;  /* 0x0000011c00109947 */ /* 0x004fea0003800000 */
.L_x_12227:
[----:B------:R-:W-:Y:S05]  /*1c00*/  @!P0 BRA `(.L_x_12092) ;  /* 0x0000000000048947 */ /* 0x000fea0003800000 */
[----:B------:R-:W-:Y:S01]  /*1c10*/  BPT.TRAP 0x1 ;  /* 0x000000040000795c */ /* 0x000fe20000300000 */
.L_x_12092:
[----:B--2---:R-:W-:Y:S02]  /*1c20*/  MOV R0, UR38 ;  /* 0x0000002600007c02 */ /* 0x004fe40008000f00 */
[----:B------:R-:W-:Y:S02]  /*1c30*/  SHF.L.U32 R3, R2, 0x1f, RZ ;  /* 0x0000001f02037819 */ /* 0x000fe400000006ff */
[----:B------:R-:W-:-:S04]  /*1c40*/  LEA R0, R0, UR41, 0x3 ;  /* 0x0000002900007c11 */ /* 0x000fc8000f8e18ff */
[----:B------:R2:W3:Y:S01]  /*1c50*/  SYNCS.PHASECHK.TRANS64.TRYWAIT P1, [R0+URZ+0x2d830], R3 ;  /* 0x02d83003000075a7 */ /* 0x0004e2000802017f */
[----:B------:R-:W-:Y:S05]  /*1c60*/  @!P0 BRA `(.L_x_12093) ;  /* 0x0000000000048947 */ /* 0x000fea0003800000 */
[----:B------:R-:W-:Y:S01]  /*1c70*/  BPT.TRAP 0x1 ;  /* 0x000000040000795c */ /* 0x000fe20000300000 */
.L_x_12093:
[----:B---3--:R-:W-:Y:S05]  /*1c80*/  @P1 BRA `(.L_x_12094) ;  /* 0x0000000000081947 */ /* 0x008fea0003800000 */
[----:B------:R-:W3:Y:S02]  /*1c90*/  SYNCS.PHASECHK.TRANS64.TRYWAIT P1, [R0+URZ+0x2d830], R3 ;  /* 0x02d83003000075a7 */ /* 0x000ee4000802017f */
[----:B---3--:R-:W-:Y:S05]  /*1ca0*/  @!P1 BRA `(.L_x_12095) ;  /* 0x0000011800fc9947 */ /* 0x008fea0003800000 */
.L_x_12094:
        /* <DEDUP_REMOVED lines=12> */
[----:B------:R-:W-:Y:S02]  /*1d70*/  UIMAD UR10, UR38, 0x600, UR4 ;  /* 0x00000600260a78a4 */ /* 0x000fe4000f8e0204 */
        /* <DEDUP_REMOVED lines=36> */
.L_x_12096:
[----:B------:R-:W4:Y:S01]  /*1fc0*/  LDC R7, c[0x0][0x448] ;  /* 0x00011200ff077b82 */ /* 0x000f220000000800 */
[----:B------:R-:W-:Y:S01]  /*1fd0*/  ULDC UR5, c[0x0][0x9d8] ;  /* 0x0002760000057ab9 */ /* 0x000fe20000000800 */
[----:B------:R-:W-:Y:S01]  /*1fe0*/  ULDC UR6, c[0x0][0x988] ;  /* 0x0002620000067ab9 */ /* 0x000fe20000000800 */
[----:B------:R-:W-:Y:S01]  /*1ff0*/  FMUL.FTZ R5, R28, UR5 ;  /* 0x000000051c057c20 */ /* 0x000fe20008410000 */
[----:B------:R-:W-:Y:S01]  /*2000*/  FMUL.FTZ R108, R26, UR5 ;  /* 0x000000051a6c7c20 */ /* 0x000fe20008410000 */
[----:B------:R-:W-:Y:S01]  /*2010*/  FMUL.FTZ R26, R53, UR5 ;  /* 0x00000005351a7c20 */ /* 0x000fe20008410000 */
[----:B------:R-:W-:Y:S02]  /*2020*/  IMAD.IADD R53, R147, 0x1, R136 ;  /* 0x0000000193357824 */ /* 0x000fe400078e0288 */
[----:B------:R-:W-:Y:S01]  /*2030*/  FMUL.FTZ R6, R29, UR5 ;  /* 0x000000051d067c20 */ /* 0x000fe20008410000 */
[----:B------:R-:W-:Y:S02]  /*2040*/  IMAD.MOV.U32 R29, RZ, RZ, -0x80 ;  /* 0xffffff80ff1d7424 */ /* 0x000fe400078e00ff */
[----:B------:R-:W-:Y:S01]  /*2050*/  FMUL.FTZ R104, R27, UR5 ;  /* 0x000000051b687c20 */ /* 0x000fe20008410000 */
[----:B------:R-:W-:Y:S01]  /*2060*/  FMUL.FTZ R90, R30, UR5 ;  /* 0x000000051e5a7c20 */ /* 0x000fe20008410000 */
[----:B------:R-:W5:Y:S01]  /*2070*/  MUFU.TANH R108, R108 ;  /* 0x0000006c006c7308 */ /* 0x000f620000002400 */
[----:B------:R-:W-:Y:S01]  /*2080*/  FMUL.FTZ R30, R31, UR5 ;  /* 0x000000051f1e7c20 */ /* 0x000fe20008410000 */
[----:B------:R-:W-:Y:S01]  /*2090*/  FMUL.FTZ R27, R56, UR5 ;  /* 0x00000005381b7c20 */ /* 0x000fe20008410000 */
[----:B------:R-:W-:Y:S01]  /*20a0*/  FMUL.FTZ R56, R59, UR5 ;  /* 0x000000053b387c20 */ /* 0x000fe20008410000 */
[----:B------:R-:W-:Y:S01]  /*20b0*/  FMUL.FTZ R34, R34, UR5 ;  /* 0x0000000522227c20 */ /* 0x000fe20008410000 */
[----:B-1----:R-:W-:Y:S01]  /*20c0*/  FMUL.FTZ R9, R32, UR5 ;  /* 0x0000000520097c20 */ /* 0x002fe20008410000 */
[----:B------:R-:W-:Y:S01]  /*20d0*/  FMUL.FTZ R32, R35, UR5 ;  /* 0x0000000523207c20 */ /* 0x000fe20008410000 */
[----:B------:R-:W-:Y:S01]  /*20e0*/  FMUL.FTZ R38, R38, UR5 ;  /* 0x0000000526267c20 */ /* 0x000fe20008410000 */
[----:B------:R-:W1:Y:S01]  /*20f0*/  MUFU.TANH R104, R104 ;  /* 0x0000006800687308 */ /* 0x000e620000002400 */
[----:B0-----:R-:W-:Y:S01]  /*2100*/  FMUL.FTZ R11, R36, UR5 ;  /* 0x00000005240b7c20 */ /* 0x001fe20008410000 */
[----:B------:R-:W-:Y:S01]  /*2110*/  FMUL.FTZ R36, R39, UR5 ;  /* 0x0000000527247c20 */ /* 0x000fe20008410000 */
[----:B------:R-:W-:Y:S01]  /*2120*/  FMUL.FTZ R42, R42, UR5 ;  /* 0x000000052a2a7c20 */ /* 0x000fe20008410000 */
[----:B------:R-:W-:Y:S01]  /*2130*/  FMUL.FTZ R13, R40, UR5 ;  /* 0x00000005280d7c20 */ /* 0x000fe20008410000 */
[----:B----4-:R-:W-:Y:S01]  /*2140*/  ISETP.NE.AND P4, PT, R7, 0x1, PT ;  /* 0x000000010700780c */ /* 0x010fe20003f85270 */
        /* <DEDUP_REMOVED lines=12> */
[----:B------:R-:W5:Y:S01]  /*2210*/  @P4 LDC R8, c[0x0][0x44c] ;  /* 0x00011300ff084b82 */ /* 0x000f620000000800 */
[----:B------:R-:W-:Y:S01]  /*2220*/  FMUL.FTZ R12, R37, UR5 ;  /* 0x00000005250c7c20 */ /* 0x000fe20008410000 */
[----:B------:R-:W-:Y:S01]  /*2230*/  FMUL.FTZ R25, R52, UR5 ;  /* 0x0000000534197c20 */ /* 0x000fe20008410000 */
[----:B------:R-:W-:Y:S01]  /*2240*/  FMUL.FTZ R52, R55, UR5 ;  /* 0x0000000537347c20 */ /* 0x000fe20008410000 */
[----:B------:R-:W-:Y:S01]  /*2250*/  FMUL.FTZ R58, R58, UR5 ;  /* 0x000000053a3a7c20 */ /* 0x000fe20008410000 */
[----:B------:R-:W-:Y:S01]  /*2260*/  FMUL.FTZ R92, R75, UR5 ;  /* 0x000000054b5c7c20 */ /* 0x000fe20008410000 */
[----:B------:R-:W4:Y:S01]  /*2270*/  MUFU.TANH R34, R34 ;  /* 0x0000002200227308 */ /* 0x000f220000002400 */
[----:B------:R-:W-:Y:S01]  /*2280*/  FMUL.FTZ R78, R78, UR5 ;  /* 0x000000054e4e7c20 */ /* 0x000fe20008410000 */
[----:B------:R-:W1:Y:S01]  /*2290*/  @P4 LDC R28, c[0x0][0x450] ;  /* 0x00011400ff1c4b82 */ /* 0x000e620000000800 */
[----:B------:R-:W-:Y:S01]  /*22a0*/  FMUL.FTZ R79, R79, UR5 ;  /* 0x000000054f4f7c20 */ /* 0x000fe20008410000 */
[----:B------:R-:W-:Y:S01]  /*22b0*/  FMUL.FTZ R14, R41, UR5 ;  /* 0x00000005290e7c20 */ /* 0x000fe20008410000 */
[----:B------:R-:W-:Y:S01]  /*22c0*/  FMUL.FTZ R83, R83, UR5 ;  /* 0x0000000553537c20 */ /* 0x000fe20008410000 */
[----:B------:R-:W-:Y:S01]  /*22d0*/  FMUL.FTZ R87, R87, UR5 ;  /* 0x0000000557577c20 */ /* 0x000fe20008410000 */
[----:B--23--:R-:W-:Y:S01]  /*22e0*/  FMUL.FTZ R3, R24, UR5 ;  /* 0x0000000518037c20 */ /* 0x00cfe20008410000 */
        /* <DEDUP_REMOVED lines=9> */
[----:B------:R-:W-:Y:S01]  /*2380*/  CS2R R134, SRZ ;  /* 0x0000000000867805 */ /* 0x000fe2000001ff00 */
[----:B-----5:R-:W-:-:S04]  /*2390*/  @P4 IMAD.HI.U32 R7, R53, R8, RZ ;  /* 0x0000000835074227 */ /* 0x020fc800078e00ff */
[----:B------:R-:W-:Y:S02]  /*23a0*/  IMAD R8, R88, R29, 0x80 ;  /* 0x0000008058087424 */ /* 0x000fe400078e021d */
[----:B------:R-:W5:Y:S01]  /*23b0*/  MUFU.TANH R36, R36 ;  /* 0x0000002400247308 */ /* 0x000f620000002400 */
[----:B-1----:R-:W-:Y:S01]  /*23c0*/  @P4 SHF.R.U32.HI R53, RZ, R28, R7 ;  /* 0x0000001cff354219 */ /* 0x002fe20000011607 */
[----:B------:R-:W-:Y:S01]  /*23d0*/  FMUL.FTZ R28, R57, UR5 ;  /* 0x00000005391c7c20 */ /* 0x000fe20008410000 */
[C-C-:B------:R-:W-:Y:S02]  /*23e0*/  IADD3 R106, -R145.reuse, 0x1, R8.reuse ;  /* 0x00000001916a7810 */ /* 0x140fe40007ffe108 */
[----:B------:R-:W-:Y:S01]  /*23f0*/  IADD3 R59, -R145, R142, R8 ;  /* 0x0000008e913b7210 */ /* 0x000fe20007ffe108 */
[----:B------:R-:W1:Y:S01]  /*2400*/  SHFL.IDX PT, R7, R53, 0x1, 0x1c1f ;  /* 0x003c1f0035077f89 */ /* 0x000e6200000e0000 */
[----:B------:R-:W-:Y:S01]  /*2410*/  IADD3 R106, -R143, R106, R142 ;  /* 0x0000006a8f6a7210 */ /* 0x000fe20007ffe18e */
[----:B------:R-:W5:Y:S01]  /*2420*/  MUFU.TANH R42, R42 ;  /* 0x0000002a002a7308 */ /* 0x000f620000002400 */
[----:B------:R-:W-:Y:S01]  /*2430*/  FMUL.FTZ R8, R62, UR5 ;  /* 0x000000053e087c20 */ /* 0x000fe20008410000 */
[----:B------:R-:W-:Y:S01]  /*2440*/  FMUL.FTZ R62, R63, UR5 ;  /* 0x000000053f3e7c20 */ /* 0x000fe20008410000 */
[----:B------:R-:W5:Y:S05]  /*2450*/  SHFL.IDX PT, R55, R53, RZ, 0x1c1f ;  /* 0x001c1fff35377589 */ /* 0x000f6a00000e0000 */
[----:B------:R-:W5:Y:S08]  /*2460*/  MUFU.TANH R40, R40 ;  /* 0x0000002800287308 */ /* 0x000f700000002400 */
[----:B------:R-:W5:Y:S01]  /*2470*/  MUFU.TANH R46, R46 ;  /* 0x0000002e002e7308 */ /* 0x000f620000002400 */
[----:B-1----:R-:W-:-:S07]  /*2480*/  VIADDMNMX R7, R7, R106, R59, PT ;  /* 0x0000006a07077246 */ /* 0x002fce000380013b */
[----:B------:R-:W1:Y:S01]  /*2490*/  MUFU.TANH R44, R44 ;  /* 0x0000002c002c7308 */ /* 0x000e620000002400 */
[C---:B------:R-:W-:Y:S02]  /*24a0*/  ISETP.GT.AND P1, PT, R7.reuse, RZ, PT ;  /* 0x000000ff0700720c */ /* 0x040fe40003f24270 */
[C---:B------:R-:W-:Y:S02]  /*24b0*/  ISETP.GT.AND P2, PT, R7.reuse, 0x1, PT ;  /* 0x000000010700780c */ /* 0x040fe40003f44270 */
[C---:B------:R-:W-:Y:S02]  /*24c0*/  ISETP.GT.AND P3, PT, R7.reuse, 0x8, PT ;  /* 0x000000080700780c */ /* 0x040fe40003f64270 */
[----:B------:R-:W-:Y:S01]  /*24d0*/  FSEL R108, R108, -INF , P1 ;  /* 0xff8000006c6c7808 */ /* 0x000fe20000800000 */
[----:B------:R-:W1:Y:S01]  /*24e0*/  MUFU.TANH R50, R50 ;  /* 0x0000003200327308 */ /* 0x000e620000002400 */
[----:B------:R-:W-:Y:S02]  /*24f0*/  FSEL R104, R104, -INF , P2 ;  /* 0xff80000068687808 */ /* 0x000fe40001000000 */
[----:B------:R-:W-:-:S02]  /*2500*/  ISETP.GT.AND P1, PT, R7, 0x9, PT ;  /* 0x000000090700780c */ /* 0x000fc40003f24270 */
[----:B0-----:R-:W-:Y:S02]  /*2510*/  FSEL R90, R90, -INF , P3 ;  /* 0xff8000005a5a7808 */ /* 0x001fe40001800000 */
[----:B------:R-:W-:Y:S01]  /*2520*/  FMNMX.FTZ R29, R108, R104, !PT ;  /* 0x000000686c1d7209 */ /* 0x000fe20007810000 */
[----:B------:R-:W0:Y:S01]  /*2530*/  MUFU.TANH R48, R48 ;  /* 0x0000003000307308 */ /* 0x000e220000002400 */
[C---:B------:R-:W-:Y:S02]  /*2540*/  ISETP.GT.AND P2, PT, R7.reuse, 0x10, PT ;  /* 0x000000100700780c */ /* 0x040fe40003f44270 */
[----:B----4-:R-:W-:Y:S02]  /*2550*/  FSEL R30, R30, -INF , P1 ;  /* 0xff8000001e1e7808 */ /* 0x010fe40000800000 */
[----:B------:R-:W-:Y:S01]  /*2560*/  FMNMX.FTZ R31, R90, R29, !PT ;  /* 0x0000001d5a1f7209 */ /* 0x000fe20007810000 */
[----:B------:R-:W-:Y:S01]  /*2570*/  FMUL.FTZ R29, R66, UR5 ;  /* 0x00000005421d7c20 */ /* 0x000fe20008410000 */
[----:B------:R-:W-:Y:S01]  /*2580*/  ISETP.GT.AND P1, PT, R7, 0x11, PT ;  /* 0x000000110700780c */ /* 0x000fe20003f24270 */
[----:B------:R-:W4:Y:S01]  /*2590*/  MUFU.TANH R54, R54 ;  /* 0x0000003600367308 */ /* 0x000f220000002400 */
[----:B------:R-:W-:-:S02]  /*25a0*/  FSEL R34, R34, -INF , P2 ;  /* 0xff80000022227808 */ /* 0x000fc40001000000 */
[----:B------:R-:W-:Y:S02]  /*25b0*/  FMNMX.FTZ R31, R30, R31, !PT ;  /* 0x0000001f1e1f7209 */ /* 0x000fe40007810000 */
[----:B------:R-:W-:Y:S02]  /*25c0*/  ISETP.GT.AND P2, PT, R7, 0x18, PT ;  /* 0x000000180700780c */ /* 0x000fe40003f44270 */
[----:B--2---:R-:W-:Y:S01]  /*25d0*/  FSEL R32, R32, -INF , P1 ;  /* 0xff80000020207808 */ /* 0x004fe20000800000 */
[----:B------:R-:W2:Y:S01]  /*25e0*/  MUFU.TANH R52, R52 ;  /* 0x0000003400347308 */ /* 0x000ea20000002400 */
[----:B------:R-:W-:Y:S01]  /*25f0*/  FMNMX.FTZ R33, R34, R31, !PT ;  /* 0x0000001f22217209 */ /* 0x000fe20007810000 */
[----:B------:R-:W-:Y:S01]  /*2600*/  FMUL.FTZ R31, R67, UR5 ;  /* 0x00000005431f7c20 */ /* 0x000fe20008410000 */
[----:B------:R-:W-:Y:S02]  /*2610*/  ISETP.GT.AND P1, PT, R7, 0x19, PT ;  /* 0x000000190700780c */ /* 0x000fe40003f24270 */
[----:B---3--:R-:W-:-:S02]  /*2620*/  FSEL R38, R38, -INF , P2 ;  /* 0xff80000026267808 */ /* 0x008fc40001000000 */
[----:B------:R-:W-:Y:S01]  /*2630*/  FMNMX.FTZ R33, R32, R33, !PT ;  /* 0x0000002120217209 */ /* 0x000fe20007810000 */
[----:B------:R-:W3:Y:S01]  /*2640*/  MUFU.TANH R58, R58 ;  /* 0x0000003a003a7308 */ /* 0x000ee20000002400 */
[C---:B------:R-:W-:Y:S02]  /*2650*/  ISETP.GT.AND P2, PT, R7.reuse, 0x20, PT ;  /* 0x000000200700780c */ /* 0x040fe40003f44270 */
[----:B-----5:R-:W-:Y:S02]  /*2660*/  FSEL R36, R36, -INF , P1 ;  /* 0xff80000024247808 */ /* 0x020fe40000800000 */
[----:B------:R-:W-:Y:S01]  /*2670*/  FMNMX.FTZ R35, R38, R33, !PT ;  /* 0x0000002126237209 */ /* 0x000fe20007810000 */
[----:B------:R-:W-:Y:S01]  /*2680*/  FMUL.FTZ R33, R70, UR5 ;  /* 0x0000000546217c20 */ /* 0x000fe20008410000 */
[----:B------:R-:W-:Y:S01]  /*2690*/  ISETP.GT.AND P1, PT, R7, 0x21, PT ;  /* 0x000000210700780c */ /* 0x000fe20003f24270 */
[----:B------:R-:W5:Y:S01]  /*26a0*/  MUFU.TANH R56, R56 ;  /* 0x0000003800387308 */ /* 0x000f620000002400 */
[----:B------:R-:W-:-:S02]  /*26b0*/  FSEL R42, R42, -INF , P2 ;  /* 0xff8000002a2a7808 */ /* 0x000fc40001000000 */
[----:B------:R-:W-:Y:S02]  /*26c0*/  FMNMX.FTZ R35, R36, R35, !PT ;  /* 0x0000002324237209 */ /* 0x000fe40007810000 */
[----:B------:R-:W-:Y:S02]  /*26d0*/  ISETP.GT.AND P2, PT, R7, 0x28, PT ;  /* 0x000000280700780c */ /* 0x000fe40003f44270 */
[----:B------:R-:W-:Y:S01]  /*26e0*/  FSEL R40, R40, -INF , P1 ;  /* 0xff80000028287808 */ /* 0x000fe20000800000 */
[----:B------:R-:W5:Y:S01]  /*26f0*/  MUFU.TANH R8, R8 ;  /* 0x0000000800087308 */ /* 0x000f620000002400 */
[----:B------:R-:W-:Y:S01]  /*2700*/  FMNMX.FTZ R37, R42, R35, !PT ;  /* 0x000000232a257209 */ /* 0x000fe20007810000 */
[----:B------:R-:W-:Y:S01]  /*2710*/  FMUL.FTZ R35, R71, UR5 ;  /* 0x0000000547237c20 */ /* 0x000fe20008410000 */
[----:B------:R-:W-:Y:S02]  /*2720*/  ISETP.GT.AND P1, PT, R7, 0x29, PT ;  /* 0x000000290700780c */ /* 0x000fe40003f24270 */
[----:B------:R-:W-:-:S02]  /*2730*/  FSEL R46, R46, -INF , P2 ;  /* 0xff8000002e2e7808 */ /* 0x000fc40001000000 */
[----:B------:R-:W-:Y:S01]  /*2740*/  FMNMX.FTZ R37, R40, R37, !PT ;  /* 0x0000002528257209 */ /* 0x000fe20007810000 */
[----:B------:R-:W5:Y:S01]  /*2750*/  MUFU.TANH R62, R62 ;  /* 0x0000003e003e7308 */ /* 0x000f620000002400 */
[C---:B------:R-:W-:Y:S02]  /*2760*/  ISETP.GT.AND P2, PT, R7.reuse, 0x30, PT ;  /* 0x000000300700780c */ /* 0x040fe40003f44270 */
[----:B-1----:R-:W-:Y:S02]  /*2770*/  FSEL R44, R44, -INF , P1 ;  /* 0xff8000002c2c7808 */ /* 0x002fe40000800000 */
[----:B------:R-:W-:Y:S01]  /*2780*/  FMNMX.FTZ R39, R46, R37, !PT ;  /* 0x000000252e277209 */ /* 0x000fe20007810000 */
[----:B------:R-:W-:Y:S01]  /*2790*/  FMUL.FTZ R37, R74, UR5 ;  /* 0x000000054a257c20 */ /* 0x000fe20008410000 */
[----:B------:R-:W-:Y:S01]  /*27a0*/  ISETP.GT.AND P1, PT, R7, 0x31, PT ;  /* 0x000000310700780c */ /* 0x000fe20003f24270 */
[----:B------:R-:W1:Y:S01]  /*27b0*/  MUFU.TANH R29, R29 ;  /* 0x0000001d001d7308 */ /* 0x000e620000002400 */
[----:B------:R-:W-:-:S02]  /*27c0*/  FSEL R50, R50, -INF , P2 ;  /* 0xff80000032327808 */ /* 0x000fc40001000000 */
[----:B------:R-:W-:Y:S02]  /*27d0*/  FMNMX.FTZ R39, R44, R39, !PT ;  /* 0x000000272c277209 */ /* 0x000fe40007810000 */
[C---:B------:R-:W-:Y:S02]  /*27e0*/  ISETP.GT.AND P2, PT, R7.reuse, 0x38, PT ;  /* 0x000000380700780c */ /* 0x040fe40003f44270 */
[----:B0-----:R-:W-:Y:S01]  /*27f0*/  FSEL R48, R48, -INF , P1 ;  /* 0xff80000030307808 */ /* 0x001fe20000800000 */
[----:B------:R-:W0:Y:S01]  /*2800*/  MUFU.TANH R31, R31 ;  /* 0x0000001f001f7308 */ /* 0x000e220000002400 */
[----:B------:R-:W-:Y:S02]  /*2810*/  FMNMX.FTZ R39, R50, R39, !PT ;  /* 0x0000002732277209 */ /* 0x000fe40007810000 */
[----:B------:R-:W-:Y:S02]  /*2820*/  ISETP.GT.AND P1, PT, R7, 0x39, PT ;  /* 0x000000390700780c */ /* 0x000fe40003f24270 */
[----:B----4-:R-:W-:-:S02]  /*2830*/  FSEL R54, R54, -INF , P2 ;  /* 0xff80000036367808 */ /* 0x010fc40001000000 */
[----:B------:R-:W-:Y:S01]  /*2840*/  FMNMX.FTZ R39, R48, R39, !PT ;  /* 0x0000002730277209 */ /* 0x000fe20007810000 */
[----:B------:R-:W4:Y:S01]  /*2850*/  MUFU.TANH R33, R33 ;  /* 0x0000002100217308 */ /* 0x000f220000002400 */
[C---:B------:R-:W-:Y:S02]  /*2860*/  ISETP.GT.AND P2, PT, R7.reuse, 0x40, PT ;  /* 0x000000400700780c */ /* 0x040fe40003f44270 */
[----:B--2---:R-:W-:Y:S02]  /*2870*/  FSEL R52, R52, -INF , P1 ;  /* 0xff80000034347808 */ /* 0x004fe40000800000 */
[----:B------:R-:W-:Y:S02]  /*2880*/  FMNMX.FTZ R39, R54, R39, !PT ;  /* 0x0000002736277209 */ /* 0x000fe40007810000 */
[----:B------:R-:W-:Y:S01]  /*2890*/  ISETP.GT.AND P1, PT, R7, 0x41, PT ;  /* 0x000000410700780c */ /* 0x000fe20003f24270 */
[----:B------:R-:W2:Y:S01]  /*28a0*/  MUFU.TANH R35, R35 ;  /* 0x0000002300237308 */ /* 0x000ea20000002400 */
[----:B---3--:R-:W-:-:S02]  /*28b0*/  FSEL R58, R58, -INF , P2 ;  /* 0xff8000003a3a7808 */ /* 0x008fc40001000000 */
[----:B------:R-:W-:Y:S02]  /*28c0*/  FMNMX.FTZ R39, R52, R39, !PT ;  /* 0x0000002734277209 */ /* 0x000fe40007810000 */
[C---:B------:R-:W-:Y:S02]  /*28d0*/  ISETP.GT.AND P2, PT, R7.reuse, 0x48, PT ;  /* 0x000000480700780c */ /* 0x040fe40003f44270 */
[----:B-----5:R-:W-:Y:S01]  /*28e0*/  FSEL R56, R56, -INF , P1 ;  /* 0xff80000038387808 */ /* 0x020fe20000800000 */
[----:B------:R-:W3:Y:S01]  /*28f0*/  MUFU.TANH R37, R37 ;  /* 0x0000002500257308 */ /* 0x000ee20000002400 */
[----:B------:R-:W-:Y:S02]  /*2900*/  FMNMX.FTZ R39, R58, R39, !PT ;  /* 0x000000273a277209 */ /* 0x000fe40007810000 */
[C---:B------:R-:W-:Y:S02]  /*2910*/  ISETP.GT.AND P1, PT, R7.reuse, 0x49, PT ;  /* 0x000000490700780c */ /* 0x040fe40003f24270 */
[----:B------:R-:W-:Y:S01]  /*2920*/  FSEL R66, R8, -INF , P2 ;  /* 0xff80000008427808 */ /* 0x000fe20001000000 */
[----:B------:R-:W-:Y:S01]  /*2930*/  FMUL.FTZ R8, R82, UR5 ;  /* 0x0000000552087c20 */ /* 0x000fe20008410000 */
[----:B------:R-:W-:Y:S01]  /*2940*/  FMNMX.FTZ R39, R56, R39, !PT ;  /* 0x0000002738277209 */ /* 0x000fe20007810000 */
[----:B------:R-:W5:Y:S01]  /*2950*/  MUFU.TANH R92, R92 ;  /* 0x0000005c005c7308 */ /* 0x000f620000002400 */
[----:B------:R-:W-:-:S02]  /*2960*/  ISETP.GT.AND P2, PT, R7, 0x50, PT ;  /* 0x000000500700780c */ /* 0x000fc40003f44270 */
[----:B------:R-:W-:Y:S02]  /*2970*/  FSEL R62, R62, -INF , P1 ;  /* 0xff8000003e3e7808 */ /* 0x000fe40000800000 */
[----:B------:R-:W-:Y:S02]  /*2980*/  FMNMX.FTZ R39, R66, R39, !PT ;  /* 0x0000002742277209 */ /* 0x000fe40007810000 */
[----:B------:R-:W-:Y:S01]  /*2990*/  ISETP.GT.AND P1, PT, R7, 0x51, PT ;  /* 0x000000510700780c */ /* 0x000fe20003f24270 */
[----:B------:R4:W5:Y:S01]  /*29a0*/  MUFU.TANH R94, R78 ;  /* 0x0000004e005e7308 */ /* 0x0009620000002400 */
[----:B-1----:R-:W-:Y:S01]  /*29b0*/  FSEL R70, R29, -INF , P2 ;  /* 0xff8000001d467808 */ /* 0x002fe20001000000 */
[----:B------:R-:W-:Y:S01]  /*29c0*/  FMUL.FTZ R29, R60, UR5 ;  /* 0x000000053c1d7c20 */ /* 0x000fe20008410000 */
[----:B------:R-:W-:Y:S02]  /*29d0*/  FMNMX.FTZ R39, R62, R39, !PT ;  /* 0x000000273e277209 */ /* 0x000fe40007810000 */
[----:B------:R-:W-:-:S02]  /*29e0*/  ISETP.GT.AND P2, PT, R7, 0x58, PT ;  /* 0x000000580700780c */ /* 0x000fc40003f44270 */
[----:B0-----:R-:W-:Y:S01]  /*29f0*/  FSEL R74, R31, -INF , P1 ;  /* 0xff8000001f4a7808 */ /* 0x001fe20000800000 */
[----:B------:R-:W0:Y:S01]  /*2a00*/  MUFU.TANH R79, R79 ;  /* 0x0000004f004f7308 */ /* 0x000e220000002400 */
[----:B------:R-:W-:Y:S01]  /*2a10*/  FMNMX.FTZ R39, R70, R39, !PT ;  /* 0x0000002746277209 */ /* 0x000fe20007810000 */
[----:B------:R-:W-:Y:S01]  /*2a20*/  FMUL.FTZ R31, R61, UR5 ;  /* 0x000000053d1f7c20 */ /* 0x000fe20008410000 */
[----:B------:R-:W-:Y:S01]  /*2a30*/  ISETP.GT.AND P1, PT, R7, 0x59, PT ;  /* 0x000000590700780c */ /* 0x000fe20003f24270 */
[----:B------:R-:W-:Y:S01]  /*2a40*/  FMUL.FTZ R61, R85, UR5 ;  /* 0x00000005553d7c20 */ /* 0x000fe20008410000 */
[----:B----4-:R-:W-:Y:S01]  /*2a50*/  FSEL R78, R33, -INF , P2 ;  /* 0xff800000214e7808 */ /* 0x010fe20001000000 */
[----:B------:R-:W-:Y:S01]  /*2a60*/  FMUL.FTZ R33, R64, UR5 ;  /* 0x0000000540217c20 */ /* 0x000fe20008410000 */
[----:B------:R-:W-:Y:S01]  /*2a70*/  FMNMX.FTZ R39, R74, R39, !PT ;  /* 0x000000274a277209 */ /* 0x000fe20007810000 */
[----:B------:R1:W4:Y:S01]  /*2a80*/  MUFU.TANH R41, R8 ;  /* 0x0000000800297308 */ /* 0x0003220000002400 */
[----:B------:R-:W-:-:S02]  /*2a90*/  ISETP.GT.AND P2, PT, R7, 0x60, PT ;  /* 0x000000600700780c */ /* 0x000fc40003f44270 */
[----:B--2---:R-:W-:Y:S01]  /*2aa0*/  FSEL R82, R35, -INF , P1 ;  /* 0xff80000023527808 */ /* 0x004fe20000800000 */
[----:B------:R-:W-:Y:S01]  /*2ab0*/  FMUL.FTZ R35, R65, UR5 ;  /* 0x0000000541237c20 */ /* 0x000fe20008410000 */
[----:B------:R-:W-:Y:S02]  /*2ac0*/  FMNMX.FTZ R39, R78, R39, !PT ;  /* 0x000000274e277209 */ /* 0x000fe40007810000 */
[----:B------:R-:W-:Y:S01]  /*2ad0*/  ISETP.GT.AND P1, PT, R7, 0x61, PT ;  /* 0x000000610700780c */ /* 0x000fe20003f24270 */
[----:B------:R-:W2:Y:S01]  /*2ae0*/  MUFU.TANH R83, R83 ;  /* 0x0000005300537308 */ /* 0x000ea20000002400 */
[----:B-1----:R-:W-:Y:S01]  /*2af0*/  FMUL.FTZ R8, R86, UR5 ;  /* 0x0000000556087c20 */ /* 0x002fe20008410000 */
[----:B---3--:R-:W-:Y:S01]  /*2b00*/  FSEL R86, R37, -INF , P2 ;  /* 0xff80000025567808 */ /* 0x008fe20001000000 */
[----:B------:R-:W-:Y:S01]  /*2b10*/  FMUL.FTZ R37, R68, UR5 ;  /* 0x0000000544257c20 */ /* 0x000fe20008410000 */
[----:B------:R-:W-:Y:S02]  /*2b20*/  FMNMX.FTZ R39, R82, R39, !PT ;  /* 0x0000002752277209 */ /* 0x000fe40007810000 */
[----:B------:R-:W-:-:S02]  /*2b30*/  ISETP.GT.AND P2, PT, R7, 0x68, PT ;  /* 0x000000680700780c */ /* 0x000fc40003f44270 */
[----:B-----5:R-:W-:Y:S01]  /*2b40*/  FSEL R92, R92, -INF , P1 ;  /* 0xff8000005c5c7808 */ /* 0x020fe20000800000 */
[----:B------:R-:W1:Y:S01]  /*2b50*/  MUFU.TANH R8, R8 ;  /* 0x0000000800087308 */ /* 0x000e620000002400 */
[----:B------:R-:W-:Y:S02]  /*2b60*/  FMNMX.FTZ R39, R86, R39, !PT ;  /* 0x0000002756277209 */ /* 0x000fe40007810000 */
[C---:B------:R-:W-:Y:S02]  /*2b70*/  ISETP.GT.AND P1, PT, R7.reuse, 0x69, PT ;  /* 0x000000690700780c */ /* 0x040fe40003f24270 */
[----:B------:R-:W-:Y:S02]  /*2b80*/  FSEL R94, R94, -INF , P2 ;  /* 0xff8000005e5e7808 */ /* 0x000fe40001000000 */
[----:B------:R-:W-:Y:S01]  /*2b90*/  FMNMX.FTZ R39, R92, R39, !PT ;  /* 0x000000275c277209 */ /* 0x000fe20007810000 */
[----:B------:R-:W3:Y:S01]  /*2ba0*/  MUFU.TANH R87, R87 ;  /* 0x0000005700577308 */ /* 0x000ee20000002400 */
[----:B------:R-:W-:-:S02]  /*2bb0*/  ISETP.GT.AND P2, PT, R7, 0x70, PT ;  /* 0x000000700700780c */ /* 0x000fc40003f44270 */
[----:B0-----:R-:W-:Y:S02]  /*2bc0*/  FSEL R98, R79, -INF , P1 ;  /* 0xff8000004f627808 */ /* 0x001fe40000800000 */
[----:B------:R-:W-:Y:S02]  /*2bd0*/  FMNMX.FTZ R39, R94, R39, !PT ;  /* 0x000000275e277209 */ /* 0x000fe40007810000 */
[----:B------:R-:W-:Y:S01]  /*2be0*/  ISETP.GT.AND P1, PT, R7, 0x71, PT ;  /* 0x000000710700780c */ /* 0x000fe20003f24270 */
[----:B------:R-:W-:Y:S01]  /*2bf0*/  MUFU.TANH R3, R3 ;  /* 0x0000000300037308 */ /* 0x000fe20000002400 */
[----:B----4-:R-:W-:Y:S01]  /*2c00*/  FSEL R60, R41, -INF , P2 ;  /* 0xff800000293c7808 */ /* 0x010fe20001000000 */
[----:B------:R-:W-:Y:S01]  /*2c10*/  FMUL.FTZ R41, R72, UR5 ;  /* 0x0000000548297c20 */ /* 0x000fe20008410000 */
[----:B------:R-:W-:Y:S02]  /*2c20*/  FMNMX.FTZ R39, R98, R39, !PT ;  /* 0x0000002762277209 */ /* 0x000fe40007810000 */
[----:B------:R-:W-:-:S02]  /*2c30*/  ISETP.GT.AND P2, PT, R7, 0x78, PT ;  /* 0x000000780700780c */ /* 0x000fc40003f44270 */
[----:B--2---:R-:W-:Y:S01]  /*2c40*/  FSEL R96, R83, -INF , P1 ;  /* 0xff80000053607808 */ /* 0x004fe20000800000 */
[----:B------:R-:W0:Y:S01]  /*2c50*/  MUFU.TANH R4, R4 ;  /* 0x0000000400047308 */ /* 0x000e220000002400 */
[----:B------:R-:W-:Y:S02]  /*2c60*/  FMNMX.FTZ R39, R60, R39, !PT ;  /* 0x000000273c277209 */ /* 0x000fe40007810000 */
[----:B------:R-:W-:Y:S02]  /*2c70*/  ISETP.GT.AND P1, PT, R7, 0x79, PT ;  /* 0x000000790700780c */ /* 0x000fe40003f24270 */
[----:B-1----:R-:W-:Y:S02]  /*2c80*/  FSEL R100, R8, -INF , P2 ;  /* 0xff80000008647808 */ /* 0x002fe40001000000 */
[----:B------:R-:W-:Y:S01]  /*2c90*/  FMNMX.FTZ R39, R96, R39, !PT ;  /* 0x0000002760277209 */ /* 0x000fe20007810000 */
[----:B------:R-:W1:Y:S01]  /*2ca0*/  MUFU.TANH R5, R5 ;  /* 0x0000000500057308 */ /* 0x000e620000002400 */
[----:B---3--:R-:W-:-:S02]  /*2cb0*/  FSEL R102, R87, -INF , P1 ;  /* 0xff80000057667808 */ /* 0x008fc40000800000 */
[----:B------:R-:W-:Y:S02]  /*2cc0*/  FMNMX.FTZ R39, R100, R39, !PT ;  /* 0x0000002764277209 */ /* 0x000fe40007810000 */
[----:B------:R-:W-:Y:S02]  /*2cd0*/  VIADDMNMX R59, R55, R106, R59, PT ;  /* 0x0000006a373b7246 */ /* 0x000fe4000380013b */
[----:B------:R-:W-:Y:S01]  /*2ce0*/  FMNMX.FTZ R7, R102, R39, !PT ;  /* 0x0000002766077209 */ /* 0x000fe20007810000 */
[----:B------:R-:W-:Y:S01]  /*2cf0*/  MUFU.TANH R6, R6 ;  /* 0x0000000600067308 */ /* 0x000fe20000002400 */
[----:B------:R-:W-:Y:S01]  /*2d00*/  ISETP.GT.AND P2, PT, R59, 0x1, PT ;  /* 0x000000013b00780c */ /* 0x000fe20003f44270 */
[----:B------:R-:W-:Y:S01]  /*2d10*/  FMUL.FTZ R39, R69, UR5 ;  /* 0x0000000545277c20 */ /* 0x000fe20008410000 */
[----:B------:R-:W-:Y:S01]  /*2d20*/  ISETP.GT.AND P3, PT, R59, 0x8, PT ;  /* 0x000000083b00780c */ /* 0x000fe20003f64270 */
[----:B------:R-:W2:Y:S01]  /*2d30*/  SHFL.BFLY PT, R8, R7, 0x2, 0x1f ;  /* 0x0c401f0007087f89 */ /* 0x000ea200000e0000 */
[----:B0-----:R-:W-:-:S02]  /*2d40*/  FSEL R4, R4, -INF , P2 ;  /* 0xff80000004047808 */ /* 0x001fc40001000000 */
[----:B------:R-:W-:Y:S01]  /*2d50*/  ISETP.GT.AND P2, PT, R59, 0x10, PT ;  /* 0x000000103b00780c */ /* 0x000fe20003f44270 */
[----:B------:R-:W0:Y:S01]  /*2d60*/  MUFU.TANH R9, R9 ;  /* 0x0000000900097308 */ /* 0x000e220000002400 */
[----:B-1----:R-:W-:-:S07]  /*2d70*/  FSEL R68, R5, -INF , P3 ;  /* 0xff80000005447808 */ /* 0x002fce0001800000 */
[----:B------:R-:W-:Y:S08]  /*2d80*/  MUFU.TANH R10, R10 ;  /* 0x0000000a000a7308 */ /* 0x000ff00000002400 */
[----:B------:R-:W1:Y:S01]  /*2d90*/  MUFU.TANH R11, R11 ;  /* 0x0000000b000b7308 */ /* 0x000e620000002400 */
[----:B0-----:R-:W-:Y:S02]  /*2da0*/  FSEL R80, R9, -INF , P2 ;  /* 0xff80000009507808 */ /* 0x001fe40001000000 */
[----:B------:R-:W-:-:S02]  /*2db0*/  ISETP.GT.AND P2, PT, R59, 0x18, PT ;  /* 0x000000183b00780c */ /* 0x000fc40003f44270 */
[----:B--2---:R-:W-:Y:S01]  /*2dc0*/  FMNMX.FTZ R57, R7, R8, !PT ;  /* 0x0000000807397209 */ /* 0x004fe20007810000 */
[----:B------:R-:W-:Y:S02]  /*2dd0*/  IMAD.U32 R7, RZ, RZ, UR6 ;  /* 0x00000006ff077e24 */ /* 0x000fe4000f8e00ff */
[----:B------:R-:W0:Y:S02]  /*2de0*/  MUFU.TANH R12, R12 ;  /* 0x0000000c000c7308 */ /* 0x000e240000002400 */
[----:B------:R-:W2:Y:S06]  /*2df0*/  SHFL.BFLY PT, R8, R57, 0x1, 0x1f ;  /* 0x0c201f0039087f89 */ /* 0x000eac00000e0000 */
[----:B------:R-:W3:Y:S08]  /*2e00*/  MUFU.TANH R13, R13 ;  /* 0x0000000d000d7308 */ /* 0x000ef00000002400 */
[----:B------:R-:W4:Y:S08]  /*2e10*/  MUFU.TANH R14, R14 ;  /* 0x0000000e000e7308 */ /* 0x000f300000002400 */
[----:B------:R-:W5:Y:S01]  /*2e20*/  MUFU.TANH R15, R15 ;  /* 0x0000000f000f7308 */ /* 0x000f620000002400 */
[----:B--2---:R-:W-:Y:S01]  /*2e30*/  FMNMX.FTZ R8, R57, R8, !PT ;  /* 0x0000000839087209 */ /* 0x004fe20007810000 */
[----:B------:R-:W-:Y:S01]  /*2e40*/  FMUL.FTZ R57, R84, UR5 ;  /* 0x0000000554397c20 */ /* 0x000fe20008410000 */
[----:B-1----:R-:W-:-:S02]  /*2e50*/  FSEL R84, R11, -INF , P2 ;  /* 0xff8000000b547808 */ /* 0x002fc40001000000 */
[C---:B------:R-:W-:Y:S01]  /*2e60*/  FSETP.NEU.FTZ.AND P1, PT, R8.reuse, -INF , PT ;  /* 0xff8000000800780b */ /* 0x040fe20003f3d000 */
[-C--:B------:R-:W-:Y:S02]  /*2e70*/  FMUL.FTZ R63, R8, R7.reuse ;  /* 0x00000007083f7220 */ /* 0x080fe40000410000 */
[----:B------:R-:W1:Y:S01]  /*2e80*/  MUFU.TANH R20, R20 ;  /* 0x0000001400147308 */ /* 0x000e620000002400 */
[----:B------:R-:W-:Y:S02]  /*2e90*/  ISETP.GT.AND P2, PT, R59, 0x20, PT ;  /* 0x000000203b00780c */ /* 0x000fe40003f44270 */
[----:B------:R-:W-:Y:S02]  /*2ea0*/  R2UR UR5, R0 ;  /* 0x00000000000572ca */ /* 0x000fe400000e0000 */
[----:B------:R-:W-:Y:S02]  /*2eb0*/  FSEL R53, R63, RZ, P1 ;  /* 0x000000ff3f357208 */ /* 0x000fe40000800000 */
[----:B------:R-:W-:Y:S01]  /*2ec0*/  ISETP.GT.AND P1, PT, R59, RZ, PT ;  /* 0x000000ff3b00720c */ /* 0x000fe20003f24270 */
[----:B------:R-:W2:Y:S02]  /*2ed0*/  MUFU.TANH R21, R21 ;  /* 0x0000001500157308 */ /* 0x000ea40000002400 */
[-CC-:B------:R-:W-:Y:S01]  /*2ee0*/  FFMA.FTZ R90, R90, R7.reuse, -R53.reuse ;  /* 0x000000075a5a7223 */ /* 0x180fe20000010835 */
[----:B------:R-:W-:Y:S01]  /*2ef0*/  FSEL R64, R3, -INF , P1 ;  /* 0xff80000003407808 */ /* 0x000fe20000800000 */
[-CC-:B------:R-:W-:Y:S01]  /*2f00*/  FFMA.FTZ R72, R104, R7.reuse, -R53.reuse ;  /* 0x0000000768487223 */ /* 0x180fe20000010835 */
[C---:B------:R-:W-:Y:S01]  /*2f10*/  ISETP.GT.AND P1, PT, R59.reuse, 0x9, PT ;  /* 0x000000093b00780c */ /* 0x040fe20003f24270 */
[-CC-:B------:R-:W-:Y:S01]  /*2f20*/  FFMA.FTZ R55, R108, R7.reuse, -R53.reuse ;  /* 0x000000076c377223 */ /* 0x180fe20000010835 */
[----:B------:R-:W-:Y:S01]  /*2f30*/  FMNMX.FTZ R3, R64, R4, !PT ;  /* 0x0000000440037209 */ /* 0x000fe20007810000 */
[----:B------:R-:W2:Y:S01]  /*2f40*/  MUFU.TANH R24, R24 ;  /* 0x0000001800187308 */ /* 0x000ea20000002400 */
[----:B------:R-:W-:Y:S01]  /*2f50*/  FSEL R76, R6, -INF , P1 ;  /* 0xff800000064c7808 */ /* 0x000fe20000800000 */
[--C-:B------:R-:W-:Y:S01]  /*2f60*/  FFMA.FTZ R6, R34, R7, -R53.reuse ;  /* 0x0000000722067223 */ /* 0x100fe20000010835 */
[----:B------:R-:W-:Y:S01]  /*2f70*/  FMNMX.FTZ R5, R68, R3, !PT ;  /* 0x0000000344057209 */ /* 0x000fe20007810000 */
[-CC-:B------:R-:W-:Y:S01]  /*2f80*/  FFMA.FTZ R30, R30, R7.reuse, -R53.reuse ;  /* 0x000000071e1e7223 */ /* 0x180fe20000010835 */
[C---:B------:R-:W-:Y:S01]  /*2f90*/  ISETP.GT.AND P1, PT, R59.reuse, 0x11, PT ;  /* 0x000000113b00780c */ /* 0x040fe20003f24270 */
[--C-:B------:R-:W-:Y:S01]  /*2fa0*/  FFMA.FTZ R56, R56, R7, -R53.reuse ;  /* 0x0000000738387223 */ /* 0x100fe20000010835 */
[----:B------:R-:W-:Y:S01]  /*2fb0*/  FMNMX.FTZ R5, R76, R5, !PT ;  /* 0x000000054c057209 */ /* 0x000fe20007810000 */
[----:B------:R4:W-:Y:S01]  /*2fc0*/  MUFU.EX2 R3, R90 ;  /* 0x0000005a00037308 */ /* 0x0009e20000000800 */
[----:B------:R-:W-:Y:S01]  /*2fd0*/  FSEL R10, R10, -INF , P1 ;  /* 0xff8000000a0a7808 */ /* 0x000fe20000800000 */
[----:B------:R-:W-:Y:S01]  /*2fe0*/  UIADD3 UR5, UR5, 0x2d840, URZ ;  /* 0x0002d84005057890 */ /* 0x000fe2000fffe03f */
[----:B------:R-:W-:Y:S01]  /*2ff0*/  FMNMX.FTZ R5, R80, R5, !PT ;  /* 0x0000000550057209 */ /* 0x000fe20007810000 */
[----:B------:R-:W-:Y:S01]  /*3000*/  FFMA.FTZ R62, R62, R7, -R53 ;  /* 0x000000073e3e7223 */ /* 0x000fe20000010835 */
[----:B------:R-:W-:Y:S01]  /*3010*/  ISETP.GT.AND P1, PT, R59, 0x19, PT ;  /* 0x000000193b00780c */ /* 0x000fe20003f24270 */
[----:B------:R-:W-:Y:S01]  /*3020*/  UPRMT UR5, UR42, 0x654, UR5 ;  /* 0x000006542a057896 */ /* 0x000fe20008000005 */
[----:B------:R-:W-:Y:S01]  /*3030*/  FMNMX.FTZ R5, R10, R5, !PT ;  /* 0x000000050a057209 */ /* 0x000fe20007810000 */
[----:B------:R-:W2:Y:S01]  /*3040*/  MUFU.TANH R25, R25 ;  /* 0x0000001900197308 */ /* 0x000ea20000002400 */
[----:B0-----:R-:W-:-:S02]  /*3050*/  FSEL R12, R12, -INF , P1 ;  /* 0xff8000000c0c7808 */ /* 0x001fc40000800000 */
[----:B------:R-:W-:Y:S02]  /*3060*/  FMNMX.FTZ R9, R84, R5, !PT ;  /* 0x0000000554097209 */ /* 0x000fe40007810000 */
[----:B------:R-:W-:Y:S02]  /*3070*/  ISETP.GT.AND P1, PT, R59, 0x21, PT ;  /* 0x000000213b00780c */ /* 0x000fe40003f24270 */
[----:B---3--:R-:W-:Y:S01]  /*3080*/  FSEL R34, R13, -INF , P2 ;  /* 0xff8000000d227808 */ /* 0x008fe20001000000 */
[----:B------:R-:W0:Y:S01]  /*3090*/  MUFU.TANH R26, R26 ;  /* 0x0000001a001a7308 */ /* 0x000e220000002400 */
[----:B------:R-:W-:Y:S01]  /*30a0*/  FMNMX.FTZ R9, R12, R9, !PT ;  /* 0x000000090c097209 */ /* 0x000fe20007810000 */
[----:B------:R-:W-:Y:S01]  /*30b0*/  SYNCS.ARRIVE.TRANS64.RED.A1T0 RZ, [UR5], RZ ;  /* 0x000000ffffff79a7 */ /* 0x000fe20008100405 */
[C---:B------:R-:W-:Y:S02]  /*30c0*/  ISETP.GT.AND P2, PT, R59.reuse, 0x28, PT ;  /* 0x000000283b00780c */ /* 0x040fe40003f44270 */
[----:B----4-:R-:W-:Y:S01]  /*30d0*/  FSEL R90, R14, -INF , P1 ;  /* 0xff8000000e5a7808 */ /* 0x010fe20000800000 */
[----:B------:R-:W-:Y:S01]  /*30e0*/  FFMA.FTZ R14, R32, R7, -R53 ;  /* 0x00000007200e7223 */ /* 0x000fe20000010835 */
[----:B------:R-:W-:Y:S01]  /*30f0*/  FMNMX.FTZ R9, R34, R9, !PT ;  /* 0x0000000922097209 */ /* 0x000fe20007810000 */
[----:B------:R3:W-:Y:S01]  /*3100*/  MUFU.EX2 R5, R6 ;  /* 0x0000000600057308 */ /* 0x0007e20000000800 */
[----:B------:R-:W-:-:S02]  /*3110*/  ISETP.GT.AND P1, PT, R59, 0x29, PT ;  /* 0x000000293b00780c */ /* 0x000fc40003f24270 */
[----:B-----5:R-:W-:Y:S02]  /*3120*/  FSEL R32, R15, -INF , P2 ;  /* 0xff8000000f207808 */ /* 0x020fe40001000000 */
[----:B------:R-:W-:Y:S02]  /*3130*/  FMNMX.FTZ R9, R90, R9, !PT ;  /* 0x000000095a097209 */ /* 0x000fe40007810000 */
[C---:B------:R-:W-:Y:S01]  /*3140*/  ISETP.GT.AND P2, PT, R59.reuse, 0x30, PT ;  /* 0x000000303b00780c */ /* 0x040fe20003f44270 */
[----:B------:R-:W-:Y:S01]  /*3150*/  MUFU.TANH R27, R27 ;  /* 0x0000001b001b7308 */ /* 0x000fe20000002400 */
[----:B-1----:R-:W-:Y:S01]  /*3160*/  FSEL R20, R20, -INF , P1 ;  /* 0xff80000014147808 */ /* 0x002fe20000800000 */
[----:B---3--:R-:W-:Y:S01]  /*3170*/  FFMA.FTZ R6, R38, R7, -R53 ;  /* 0x0000000726067223 */ /* 0x008fe20000010835 */
[----:B------:R-:W-:Y:S02]  /*3180*/  FMNMX.FTZ R11, R32, R9, !PT ;  /* 0x00000009200b7209 */ /* 0x000fe40007810000 */
[----:B------:R-:W-:-:S02]  /*3190*/  ISETP.GT.AND P1, PT, R59, 0x31, PT ;  /* 0x000000313b00780c */ /* 0x000fc40003f24270 */
[----:B--2---:R-:W-:Y:S01]  /*31a0*/  FSEL R38, R21, -INF , P2 ;  /* 0xff80000015267808 */ /* 0x004fe20001000000 */
[----:B------:R-:W1:Y:S01]  /*31b0*/  MUFU.TANH R28, R28 ;  /* 0x0000001c001c7308 */ /* 0x000e620000002400 */
[----:B------:R-:W-:Y:S01]  /*31c0*/  FMNMX.FTZ R11, R20, R11, !PT ;  /* 0x0000000b140b7209 */ /* 0x000fe20007810000 */
[-CC-:B------:R-:W-:Y:S01]  /*31d0*/  FFMA.FTZ R21, R50, R7.reuse, -R53.reuse ;  /* 0x0000000732157223 */ /* 0x180fe20000010835 */
[C---:B------:R-:W-:Y:S01]  /*31e0*/  ISETP.GT.AND P2, PT, R59.reuse, 0x38, PT ;  /* 0x000000383b00780c */ /* 0x040fe20003f44270 */
[-CC-:B------:R-:W-:Y:S01]  /*31f0*/  FFMA.FTZ R50, R92, R7.reuse, -R53.reuse ;  /* 0x000000075c327223 */ /* 0x180fe20000010835 */
[----:B------:R-:W-:Y:S01]  /*3200*/  FSEL R104, R24, -INF , P1 ;  /* 0xff80000018687808 */ /* 0x000fe20000800000 */
[----:B------:R-:W-:Y:S01]  /*3210*/  FFMA.FTZ R24, R36, R7, -R53 ;  /* 0x0000000724187223 */ /* 0x000fe20000010835 */
[----:B------:R-:W-:Y:S01]  /*3220*/  FMNMX.FTZ R11, R38, R11, !PT ;  /* 0x0000000b260b7209 */ /* 0x000fe20007810000 */
[----:B------:R-:W2:Y:S01]  /*3230*/  MUFU.TANH R29, R29 ;  /* 0x0000001d001d7308 */ /* 0x000ea20000002400 */
[----:B------:R-:W-:-:S02]  /*3240*/  ISETP.GT.AND P1, PT, R59, 0x39, PT ;  /* 0x000000393b00780c */ /* 0x000fc40003f24270 */
[----:B------:R-:W-:Y:S02]  /*3250*/  CS2R R92, SRZ ;  /* 0x00000000005c7805 */ /* 0x000fe4000001ff00 */
[----:B------:R-:W-:Y:S02]  /*3260*/  FSEL R36, R25, -INF , P2 ;  /* 0xff80000019247808 */ /* 0x000fe40001000000 */
[----:B------:R-:W-:Y:S02]  /*3270*/  FMNMX.FTZ R11, R104, R11, !PT ;  /* 0x0000000b680b7209 */ /* 0x000fe40007810000 */
[----:B------:R-:W-:Y:S01]  /*3280*/  ISETP.GT.AND P2, PT, R59, 0x40, PT ;  /* 0x000000403b00780c */ /* 0x000fe20003f44270 */
[----:B------:R-:W3:Y:S01]  /*3290*/  MUFU.TANH R31, R31 ;  /* 0x0000001f001f7308 */ /* 0x000ee20000002400 */
[----:B0-----:R-:W-:Y:S02]  /*32a0*/  FSEL R26, R26, -INF , P1 ;  /* 0xff8000001a1a7808 */ /* 0x001fe40000800000 */
[----:B------:R-:W-:-:S02]  /*32b0*/  FMNMX.FTZ R13, R36, R11, !PT ;  /* 0x0000000b240d7209 */ /* 0x000fc40007810000 */
[C---:B------:R-:W-:Y:S02]  /*32c0*/  ISETP.GT.AND P1, PT, R59.reuse, 0x41, PT ;  /* 0x000000413b00780c */ /* 0x040fe40003f24270 */
[----:B------:R-:W-:Y:S01]  /*32d0*/  FMNMX.FTZ R13, R26, R13, !PT ;  /* 0x0000000d1a0d7209 */ /* 0x000fe20007810000 */
[----:B------:R0:W-:Y:S01]  /*32e0*/  MUFU.EX2 R9, R6 ;  /* 0x0000000600097308 */ /* 0x0001e20000000800 */
[----:B-1----:R-:W-:Y:S01]  /*32f0*/  FSEL R106, R28, -INF , P1 ;  /* 0xff8000001c6a7808 */ /* 0x002fe20000800000 */
[-CC-:B------:R-:W-:Y:S01]  /*3300*/  FFMA.FTZ R28, R40, R7.reuse, -R53.reuse ;  /* 0x00000007281c7223 */ /* 0x180fe20000010835 */
[----:B------:R-:W-:Y:S01]  /*3310*/  ISETP.GT.AND P1, PT, R59, 0x49, PT ;  /* 0x000000493b00780c */ /* 0x000fe20003f24270 */
[-CC-:B------:R-:W-:Y:S01]  /*3320*/  FFMA.FTZ R40, R44, R7.reuse, -R53.reuse ;  /* 0x000000072c287223 */ /* 0x180fe20000010835 */
[-CC-:B------:R-:W-:Y:S01]  /*3330*/  FFMA.FTZ R44, R48, R7.reuse, -R53.reuse ;  /* 0x00000007302c7223 */ /* 0x180fe20000010835 */
[-CC-:B------:R-:W-:Y:S01]  /*3340*/  FFMA.FTZ R48, R52, R7.reuse, -R53.reuse ;  /* 0x0000000734307223 */ /* 0x180fe20000010835 */
[-CC-:B------:R-:W-:Y:S01]  /*3350*/  FFMA.FTZ R52, R82, R7.reuse, -R53.reuse ;  /* 0x0000000752347223 */ /* 0x180fe20000010835 */
[----:B------:R-:W1:Y:S01]  /*3360*/  MUFU.TANH R33, R33 ;  /* 0x0000002100217308 */ /* 0x000e620000002400 */
[----:B0-----:R-:W-:Y:S01]  /*3370*/  FFMA.FTZ R6, R42, R7, -R53 ;  /* 0x000000072a067223 */ /* 0x001fe20000010835 */
[----:B------:R-:W-:-:S02]  /*3380*/  FSEL R42, R27, -INF , P2 ;  /* 0xff8000001b2a7808 */ /* 0x000fc40001000000 */
[----:B------:R-:W-:Y:S02]  /*3390*/  ISETP.GT.AND P2, PT, R59, 0x48, PT ;  /* 0x000000483b00780c */ /* 0x000fe40003f44270 */
[----:B------:R-:W-:Y:S02]  /*33a0*/  FMNMX.FTZ R13, R42, R13, !PT ;  /* 0x0000000d2a0d7209 */ /* 0x000fe40007810000 */
[----:B------:R-:W0:Y:S01]  /*33b0*/  MUFU.TANH R35, R35 ;  /* 0x0000002300237308 */ /* 0x000e220000002400 */
[----:B--2---:R-:W-:Y:S02]  /*33c0*/  FSEL R108, R29, -INF , P2 ;  /* 0xff8000001d6c7808 */ /* 0x004fe40001000000 */
[----:B------:R-:W-:Y:S02]  /*33d0*/  FMNMX.FTZ R13, R106, R13, !PT ;  /* 0x0000000d6a0d7209 */ /* 0x000fe40007810000 */
[----:B------:R-:W-:Y:S02]  /*33e0*/  ISETP.GT.AND P2, PT, R59, 0x50, PT ;  /* 0x000000503b00780c */ /* 0x000fe40003f44270 */
[----:B---3--:R-:W-:Y:S01]  /*33f0*/  FSEL R110, R31, -INF , P1 ;  /* 0xff8000001f6e7808 */ /* 0x008fe20000800000 */
[----:B------:R-:W2:Y:S01]  /*3400*/  MUFU.TANH R37, R37 ;  /* 0x0000002500257308 */ /* 0x000ea20000002400 */
[----:B------:R-:W-:Y:S01]  /*3410*/  FMNMX.FTZ R13, R108, R13, !PT ;  /* 0x0000000d6c0d7209 */ /* 0x000fe20007810000 */
[----:B------:R-:W-:Y:S01]  /*3420*/  FFMA.FTZ R31, R46, R7, -R53 ;  /* 0x000000072e1f7223 */ /* 0x000fe20000010835 */
[----:B------:R-:W-:-:S02]  /*3430*/  ISETP.GT.AND P1, PT, R59, 0x51, PT ;  /* 0x000000513b00780c */ /* 0x000fc40003f24270 */
[----:B-1----:R-:W-:Y:S01]  /*3440*/  FSEL R46, R33, -INF , P2 ;  /* 0xff800000212e7808 */ /* 0x002fe20001000000 */
[--C-:B------:R-:W-:Y:S01]  /*3450*/  FFMA.FTZ R33, R54, R7, -R53.reuse ;  /* 0x0000000736217223 */ /* 0x100fe20000010835 */
[----:B------:R-:W-:Y:S01]  /*3460*/  FMNMX.FTZ R13, R110, R13, !PT ;  /* 0x0000000d6e0d7209 */ /* 0x000fe20007810000 */
[----:B------:R-:W1:Y:S01]  /*3470*/  MUFU.TANH R39, R39 ;  /* 0x0000002700277308 */ /* 0x000e620000002400 */
[----:B------:R-:W-:Y:S01]  /*3480*/  ISETP.GT.AND P2, PT, R59, 0x58, PT ;  /* 0x000000583b00780c */ /* 0x000fe20003f44270 */
[-CC-:B------:R-:W-:Y:S01]  /*3490*/  FFMA.FTZ R54, R98, R7.reuse, -R53.reuse ;  /* 0x0000000762367223 */ /* 0x180fe20000010835 */
[----:B0-----:R-:W-:Y:S01]  /*34a0*/  FSEL R112, R35, -INF , P1 ;  /* 0xff80000023707808 */ /* 0x001fe20000800000 */
[----:B------:R-:W-:Y:S01]  /*34b0*/  FFMA.FTZ R35, R100, R7, -R53 ;  /* 0x0000000764237223 */ /* 0x000fe20000010835 */
[----:B------:R-:W-:Y:S02]  /*34c0*/  FMNMX.FTZ R13, R46, R13, !PT ;  /* 0x0000000d2e0d7209 */ /* 0x000fe40007810000 */
[----:B------:R-:W-:-:S02]  /*34d0*/  CS2R R100, SRZ ;  /* 0x0000000000647805 */ /* 0x000fc4000001ff00 */
[----:B------:R-:W-:Y:S01]  /*34e0*/  ISETP.GT.AND P1, PT, R59, 0x59, PT ;  /* 0x000000593b00780c */ /* 0x000fe20003f24270 */
[----:B------:R-:W0:Y:S01]  /*34f0*/  MUFU.TANH R41, R41 ;  /* 0x0000002900297308 */ /* 0x000e220000002400 */
[----:B--2---:R-:W-:Y:S01]  /*3500*/  FSEL R114, R37, -INF , P2 ;  /* 0xff80000025727808 */ /* 0x004fe20001000000 */
[--C-:B------:R-:W-:Y:S01]  /*3510*/  FFMA.FTZ R37, R58, R7, -R53.reuse ;  /* 0x000000073a257223 */ /* 0x100fe20000010835 */
[----:B------:R-:W-:Y:S01]  /*3520*/  FMNMX.FTZ R13, R112, R13, !PT ;  /* 0x0000000d700d7209 */ /* 0x000fe20007810000 */
[--C-:B------:R-:W-:Y:S01]  /*3530*/  FFMA.FTZ R58, R96, R7, -R53.reuse ;  /* 0x00000007603a7223 */ /* 0x100fe20000010835 */
[----:B------:R-:W-:Y:S02]  /*3540*/  ISETP.GT.AND P2, PT, R59, 0x60, PT ;  /* 0x000000603b00780c */ /* 0x000fe40003f44270 */
[----:B------:R-:W-:Y:S02]  /*3550*/  CS2R R98, SRZ ;  /* 0x0000000000627805 */ /* 0x000fe4000001ff00 */
[----:B------:R-:W-:Y:S01]  /*3560*/  FMNMX.FTZ R13, R114, R13, !PT ;  /* 0x0000000d720d7209 */ /* 0x000fe20007810000 */
[----:B------:R-:W2:Y:S01]  /*3570*/  MUFU.TANH R43, R43 ;  /* 0x0000002b002b7308 */ /* 0x000ea20000002400 */
[----:B-1----:R-:W-:Y:S01]  /*3580*/  FSEL R116, R39, -INF , P1 ;  /* 0xff80000027747808 */ /* 0x002fe20000800000 */
[-CC-:B------:R-:W-:Y:S01]  /*3590*/  FFMA.FTZ R39, R66, R7.reuse, -R53.reuse ;  /* 0x0000000742277223 */ /* 0x180fe20000010835 */
[----:B------:R-:W-:Y:S01]  /*35a0*/  ISETP.GT.AND P1, PT, R59, 0x61, PT ;  /* 0x000000613b00780c */ /* 0x000fe20003f24270 */
[----:B------:R-:W-:Y:S01]  /*35b0*/  FFMA.FTZ R66, R74, R7, -R53 ;  /* 0x000000074a427223 */ /* 0x000fe20000010835 */
[----:B------:R-:W-:-:S02]  /*35c0*/  FMNMX.FTZ R13, R116, R13, !PT ;  /* 0x0000000d740d7209 */ /* 0x000fc40007810000 */
[----:B------:R-:W-:Y:S01]  /*35d0*/  CS2R R96, SRZ ;  /* 0x0000000000607805 */ /* 0x000fe2000001ff00 */
[----:B------:R-:W1:Y:S01]  /*35e0*/  MUFU.TANH R45, R45 ;  /* 0x0000002d002d7308 */ /* 0x000e620000002400 */
[----:B0-----:R-:W-:Y:S01]  /*35f0*/  FSEL R118, R41, -INF , P2 ;  /* 0xff80000029767808 */ /* 0x001fe20001000000 */
[----:B------:R-:W-:Y:S01]  /*3600*/  FFMA.FTZ R41, R70, R7, -R53 ;  /* 0x0000000746297223 */ /* 0x000fe20000010835 */
[----:B------:R-:W-:Y:S02]  /*3610*/  ISETP.GT.AND P2, PT, R59, 0x68, PT ;  /* 0x000000683b00780c */ /* 0x000fe40003f44270 */
[----:B------:R-:W-:-:S03]  /*3620*/  FMNMX.FTZ R13, R118, R13, !PT ;  /* 0x0000000d760d7209 */ /* 0x000fc60007810000 */
[----:B------:R-:W0:Y:S01]  /*3630*/  MUFU.TANH R47, R47 ;  /* 0x0000002f002f7308 */ /* 0x000e220000002400 */
[----:B--2---:R-:W-:Y:S01]  /*3640*/  FSEL R120, R43, -INF , P1 ;  /* 0xff8000002b787808 */ /* 0x004fe20000800000 */
[----:B------:R-:W-:Y:S01]  /*3650*/  FFMA.FTZ R43, R78, R7, -R53 ;  /* 0x000000074e2b7223 */ /* 0x000fe20000010835 */
[----:B------:R-:W-:Y:S02]  /*3660*/  ISETP.GT.AND P1, PT, R59, 0x69, PT ;  /* 0x000000693b00780c */ /* 0x000fe40003f24270 */
[----:B------:R-:W-:-:S03]  /*3670*/  FMNMX.FTZ R13, R120, R13, !PT ;  /* 0x0000000d780d7209 */ /* 0x000fc60007810000 */
[----:B------:R-:W2:Y:S01]  /*3680*/  MUFU.TANH R49, R49 ;  /* 0x0000003100317308 */ /* 0x000ea20000002400 */
[----:B-1----:R-:W-:Y:S01]  /*3690*/  FSEL R122, R45, -INF , P2 ;  /* 0xff8000002d7a7808 */ /* 0x002fe20001000000 */
[----:B------:R-:W-:Y:S01]  /*36a0*/  FFMA.FTZ R45, R86, R7, -R53 ;  /* 0x00000007562d7223 */ /* 0x000fe20000010835 */
[----:B------:R-:W-:Y:S02]  /*36b0*/  ISETP.GT.AND P2, PT, R59, 0x70, PT ;  /* 0x000000703b00780c */ /* 0x000fe40003f44270 */
[----:B------:R-:W-:-:S03]  /*36c0*/  FMNMX.FTZ R13, R122, R13, !PT ;  /* 0x0000000d7a0d7209 */ /* 0x000fc60007810000 */
[----:B------:R-:W1:Y:S01]  /*36d0*/  MUFU.TANH R51, R51 ;  /* 0x0000003300337308 */ /* 0x000e620000002400 */
[----:B0-----:R-:W-:Y:S01]  /*36e0*/  FSEL R124, R47, -INF , P1 ;  /* 0xff8000002f7c7808 */ /* 0x001fe20000800000 */
[--C-:B------:R-:W-:Y:S01]  /*36f0*/  FFMA.FTZ R47, R94, R7, -R53.reuse ;  /* 0x000000075e2f7223 */ /* 0x100fe20000010835 */
[----:B------:R-:W-:Y:S02]  /*3700*/  ISETP.GT.AND P1, PT, R59, 0x71, PT ;  /* 0x000000713b00780c */ /* 0x000fe40003f24270 */
[----:B------:R-:W-:Y:S02]  /*3710*/  CS2R R94, SRZ ;  /* 0x00000000005e7805 */ /* 0x000fe4000001ff00 */
[----:B------:R-:W-:Y:S01]  /*3720*/  FMNMX.FTZ R13, R124, R13, !PT ;  /* 0x0000000d7c0d7209 */ /* 0x000fe20007810000 */
[----:B------:R-:W0:Y:S01]  /*3730*/  MUFU.TANH R57, R57 ;  /* 0x0000003900397308 */ /* 0x000e220000002400 */
[----:B--2---:R-:W-:Y:S01]  /*3740*/  FSEL R126, R49, -INF , P2 ;  /* 0xff800000317e7808 */ /* 0x004fe20001000000 */
[-CC-:B------:R-:W-:Y:S01]  /*3750*/  FFMA.FTZ R49, R60, R7.reuse, -R53.reuse ;  /* 0x000000073c317223 */ /* 0x180fe20000010835 */
[----:B------:R-:W-:Y:S01]  /*3760*/  ISETP.GT.AND P2, PT, R59, 0x78, PT ;  /* 0x000000783b00780c */ /* 0x000fe20003f44270 */
[----:B------:R-:W-:Y:S01]  /*3770*/  FFMA.FTZ R53, R102, R7, -R53 ;  /* 0x0000000766357223 */ /* 0x000fe20000010835 */
[----:B------:R-:W-:-:S02]  /*3780*/  FMNMX.FTZ R13, R126, R13, !PT ;  /* 0x0000000d7e0d7209 */ /* 0x000fc40007810000 */
[----:B------:R-:W-:Y:S01]  /*3790*/  CS2R R102, SRZ ;  /* 0x0000000000667805 */ /* 0x000fe2000001ff00 */
[----:B------:R-:W2:Y:S01]  /*37a0*/  MUFU.TANH R61, R61 ;  /* 0x0000003d003d7308 */ /* 0x000ea20000002400 */
[----:B-1----:R-:W-:Y:S02]  /*37b0*/  FSEL R128, R51, -INF , P1 ;  /* 0xff80000033807808 */ /* 0x002fe40000800000 */
[----:B------:R-:W-:Y:S02]  /*37c0*/  ISETP.GT.AND P1, PT, R59, 0x79, PT ;  /* 0x000000793b00780c */ /* 0x000fe40003f24270 */
[----:B------:R-:W-:-:S03]  /*37d0*/  FMNMX.FTZ R13, R128, R13, !PT ;  /* 0x0000000d800d7209 */ /* 0x000fc60007810000 */
[----:B------:R1:W-:Y:S01]  /*37e0*/  MUFU.EX2 R11, R6 ;  /* 0x00000006000b7308 */ /* 0x0003e20000000800 */
[----:B0-----:R-:W-:-:S04]  /*37f0*/  FSEL R130, R57, -INF , P2 ;  /* 0xff80000039827808 */ /* 0x001fc80001000000 */
[----:B------:R-:W-:-:S03]  /*3800*/  FMNMX.FTZ R13, R130, R13, !PT ;  /* 0x0000000d820d7209 */ /* 0x000fc60007810000 */
[----:B------:R-:W-:Y:S01]  /*3810*/  MUFU.EX2 R55, R55 ;  /* 0x0000003700377308 */ /* 0x000fe20000000800 */
[----:B--2---:R-:W-:-:S04]  /*3820*/  FSEL R132, R61, -INF , P1 ;  /* 0xff8000003d847808 */ /* 0x004fc80000800000 */
[----:B------:R-:W-:-:S03]  /*3830*/  FMNMX.FTZ R13, R132, R13, !PT ;  /* 0x0000000d840d7209 */ /* 0x000fc60007810000 */
[----:B------:R-:W0:Y:S02]  /*3840*/  MUFU.EX2 R72, R72 ;  /* 0x0000004800487308 */ /* 0x000e240000000800 */
[----:B-1----:R-:W1:Y:S06]  /*3850*/  SHFL.BFLY PT, R6, R13, 0x2, 0x1f ;  /* 0x0c401f000d067f89 */ /* 0x002e6c00000e0000 */
[----:B------:R-:W2:Y:S08]  /*3860*/  MUFU.EX2 R30, R30 ;  /* 0x0000001e001e7308 */ /* 0x000eb00000000800 */
[----:B------:R-:W3:Y:S08]  /*3870*/  MUFU.EX2 R14, R14 ;  /* 0x0000000e000e7308 */ /* 0x000ef00000000800 */
        /* <DEDUP_REMOVED lines=22> */
[----:B0-----:R-:W-:Y:S01]  /*39e0*/  FADD.FTZ R26, R55, R72 ;  /* 0x00000048371a7221 */ /* 0x001fe20000010000 */
[-CC-:B------:R-:W-:Y:S01]  /*39f0*/  FFMA.FTZ R10, R34, R7.reuse, -R13.reuse ;  /* 0x00000007220a7223 */ /* 0x180fe2000001080d */
[-CC-:B------:R-:W-:Y:S01]  /*3a00*/  FFMA.FTZ R57, R90, R7.reuse, -R13.reuse ;  /* 0x000000075a397223 */ /* 0x180fe2000001080d */
[-CC-:B------:R-:W-:Y:S01]  /*3a10*/  FFMA.FTZ R32, R32, R7.reuse, -R13.reuse ;  /* 0x0000000720207223 */ /* 0x180fe2000001080d */
[----:B------:R-:W0:Y:S01]  /*3a20*/  MUFU.EX2 R4, R4 ;  /* 0x0000000400047308 */ /* 0x000e220000000800 */
[----:B------:R-:W-:Y:S01]  /*3a30*/  FADD.FTZ R25, R3, R26 ;  /* 0x0000001a03197221 */ /* 0x000fe20000010000 */
[-CC-:B------:R-:W-:Y:S01]  /*3a40*/  FFMA.FTZ R61, R20, R7.reuse, -R13.reuse ;  /* 0x00000007143d7223 */ /* 0x180fe2000001080d */
[-CC-:B------:R-:W-:Y:S01]  /*3a50*/  FFMA.FTZ R20, R38, R7.reuse, -R13.reuse ;  /* 0x0000000726147223 */ /* 0x180fe2000001080d */
[----:B------:R-:W-:Y:S01]  /*3a60*/  FFMA.FTZ R65, R104, R7, -R13 ;  /* 0x0000000768417223 */ /* 0x000fe2000001080d */
[----:B--2---:R-:W-:Y:S01]  /*3a70*/  FADD.FTZ R26, R30, R25 ;  /* 0x000000191e1a7221 */ /* 0x004fe20000010000 */
[----:B---3--:R-:W-:Y:S01]  /*3a80*/  F2FP.BF16.F32.PACK_AB R25, R14, R5 ;  /* 0x000000050e19723e */ /* 0x008fe200000010ff */
        /* <DEDUP_REMOVED lines=20> */
[-CC-:B------:R-:W-:Y:S01]  /*3bd0*/  FFMA.FTZ R130, R130, R7.reuse, -R13.reuse ;  /* 0x0000000782827223 */ /* 0x180fe2000001080d */
[----:B------:R-:W-:Y:S01]  /*3be0*/  FFMA.FTZ R132, R132, R7, -R13 ;  /* 0x0000000784847223 */ /* 0x000fe2000001080d */
[----:B------:R-:W-:-:S02]  /*3bf0*/  F2FP.BF16.F32.PACK_AB R13, R72, R55 ;  /* 0x00000037480d723e */ /* 0x000fc400000010ff */
[----:B------:R-:W-:Y:S02]  /*3c00*/  CS2R R110, SRZ ;  /* 0x00000000006e7805 */ /* 0x000fe4000001ff00 */
[----:B------:R-:W-:Y:S01]  /*3c10*/  CS2R R106, SRZ ;  /* 0x00000000006a7805 */ /* 0x000fe2000001ff00 */
[----:B------:R-:W1:Y:S01]  /*3c20*/  MUFU.EX2 R64, R64 ;  /* 0x0000004000407308 */ /* 0x000e620000000800 */
[----:B--2---:R-:W-:Y:S01]  /*3c30*/  FADD.FTZ R12, R60, R15 ;  /* 0x0000000f3c0c7221 */ /* 0x004fe20000010000 */
[----:B------:R-:W-:Y:S01]  /*3c40*/  FADD.FTZ R15, R5, R26 ;  /* 0x0000001a050f7221 */ /* 0x000fe20000010000 */
[----:B------:R-:W-:Y:S02]  /*3c50*/  CS2R R104, SRZ ;  /* 0x0000000000687805 */ /* 0x000fe4000001ff00 */
[----:B------:R-:W-:Y:S01]  /*3c60*/  CS2R R90, SRZ ;  /* 0x00000000005a7805 */ /* 0x000fe2000001ff00 */
[----:B------:R-:W-:Y:S01]  /*3c70*/  FADD.FTZ R26, R14, R15 ;  /* 0x0000000f0e1a7221 */ /* 0x000fe20000010000 */
[----:B------:R-:W-:Y:S01]  /*3c80*/  F2FP.BF16.F32.PACK_AB R15, R30, R3 ;  /* 0x000000031e0f723e */ /* 0x000fe200000010ff */
[----:B------:R-:W2:Y:S01]  /*3c90*/  MUFU.EX2 R63, R63 ;  /* 0x0000003f003f7308 */ /* 0x000ea20000000800 */
[----:B0-----:R-:W-:Y:S01]  /*3ca0*/  FADD.FTZ R27, R59, R12 ;  /* 0x0000000c3b1b7221 */ /* 0x001fe20000010000 */
[----:B------:R-:W-:-:S06]  /*3cb0*/  F2FP.BF16.F32.PACK_AB R14, R60, R51 ;  /* 0x000000333c0e723e */ /* 0x000fcc00000010ff */
[----:B------:R-:W0:Y:S01]  /*3cc0*/  MUFU.EX2 R68, R68 ;  /* 0x0000004400447308 */ /* 0x000e220000000800 */
[----:B-1----:R-:W-:Y:S01]  /*3cd0*/  FADD.FTZ R12, R64, R27 ;  /* 0x0000001b400c7221 */ /* 0x002fe20000010000 */
[----:B------:R-:W-:-:S04]  /*3ce0*/  FADD.FTZ R27, R9, R26 ;  /* 0x0000001a091b7221 */ /* 0x000fc80000010000 */
[C---:B------:R-:W-:Y:S01]  /*3cf0*/  FADD.FTZ R26, R24.reuse, R27 ;  /* 0x0000001b181a7221 */ /* 0x040fe20000010000 */
[----:B------:R-:W-:Y:S01]  /*3d00*/  F2FP.BF16.F32.PACK_AB R27, R24, R9 ;  /* 0x00000009181b723e */ /* 0x000fe200000010ff */
[----:B------:R-:W1:Y:S01]  /*3d10*/  MUFU.EX2 R10, R10 ;  /* 0x0000000a000a7308 */ /* 0x000e620000000800 */
[----:B--2---:R-:W-:Y:S01]  /*3d20*/  FADD.FTZ R5, R63, R12 ;  /* 0x0000000c3f057221 */ /* 0x004fe20000010000 */
[----:B------:R-:W-:Y:S01]  /*3d30*/  F2FP.BF16.F32.PACK_AB R12, R4, R29 ;  /* 0x0000001d040c723e */ /* 0x000fe200000010ff */
[----:B------:R-:W-:Y:S01]  /*3d40*/  FADD.FTZ R9, R11, R26 ;  /* 0x0000001a0b097221 */ /* 0x000fe20000010000 */
[----:B------:R-:W-:Y:S02]  /*3d50*/  F2FP.BF16.F32.PACK_AB R29, R28, R11 ;  /* 0x0000000b1c1d723e */ /* 0x000fe400000010ff */
[----:B------:R-:W-:Y:S01]  /*3d60*/  F2FP.BF16.F32.PACK_AB R24, R64, R59 ;  /* 0x0000003b4018723e */ /* 0x000fe200000010ff */
[----:B------:R-:W-:Y:S01]  /*3d70*/  FADD.FTZ R30, R28, R9 ;  /* 0x000000091c1e7221 */ /* 0x000fe20000010000 */
[----:B------:R-:W2:Y:S01]  /*3d80*/  MUFU.EX2 R57, R57 ;  /* 0x0000003900397308 */ /* 0x000ea20000000800 */
[----:B0-----:R-:W-:Y:S01]  /*3d90*/  FADD.FTZ R5, R68, R5 ;  /* 0x0000000544057221 */ /* 0x001fe20000010000 */
[----:B------:R0:W-:Y:S01]  /*3da0*/  STSM.16.M88.4 [R16+0x21800], R12 ;  /* 0x0218000c10007844 */ /* 0x0001e20000000200 */
[----:B------:R-:W-:Y:S01]  /*3db0*/  FADD.FTZ R9, R31, R30 ;  /* 0x0000001e1f097221 */ /* 0x000fe20000010000 */
[----:B------:R-:W-:-:S02]  /*3dc0*/  F2FP.BF16.F32.PACK_AB R31, R40, R31 ;  /* 0x0000001f281f723e */ /* 0x000fc400000010ff */
[----:B------:R-:W-:Y:S01]  /*3dd0*/  F2FP.BF16.F32.PACK_AB R26, R68, R63 ;  /* 0x0000003f441a723e */ /* 0x000fe200000010ff */
[----:B------:R-:W-:Y:S01]  /*3de0*/  FADD.FTZ R30, R40, R9 ;  /* 0x00000009281e7221 */ /* 0x000fe20000010000 */
[----:B------:R-:W3:Y:S01]  /*3df0*/  MUFU.EX2 R32, R32 ;  /* 0x0000002000207308 */ /* 0x000ee20000000800 */
[----:B-1----:R-:W-:Y:S02]  /*3e00*/  FADD.FTZ R4, R10, R5 ;  /* 0x000000050a047221 */ /* 0x002fe40000010000 */
[----:B------:R-:W-:Y:S01]  /*3e10*/  FADD.FTZ R9, R21, R30 ;  /* 0x0000001e15097221 */ /* 0x000fe20000010000 */
[----:B------:R-:W-:Y:S03]  /*3e20*/  STSM.16.M88.4 [R22], R24 ;  /* 0x0000001816007844 */ /* 0x000fe60000000200 */
[----:B------:R-:W-:Y:S01]  /*3e30*/  FADD.FTZ R40, R44, R9 ;  /* 0x000000092c287221 */ /* 0x000fe20000010000 */
[----:B------:R-:W1:Y:S01]  /*3e40*/  MUFU.EX2 R61, R61 ;  /* 0x0000003d003d7308 */ /* 0x000e620000000800 */
[C---:B--2---:R-:W-:Y:S01]  /*3e50*/  FADD.FTZ R5, R57.reuse, R4 ;  /* 0x0000000439057221 */ /* 0x044fe20000010000 */
[----:B------:R-:W-:-:S02]  /*3e60*/  F2FP.BF16.F32.PACK_AB R28, R57, R10 ;  /* 0x0000000a391c723e */ /* 0x000fc400000010ff */
[----:B0-----:R-:W-:-:S04]  /*3e70*/  F2FP.BF16.F32.PACK_AB R13, R44, R21 ;  /* 0x000000152c0d723e */ /* 0x001fc800000010ff */
[----:B------:R-:W0:Y:S01]  /*3e80*/  MUFU.EX2 R20, R20 ;  /* 0x0000001400147308 */ /* 0x000e220000000800 */
[----:B---3--:R-:W-:-:S07]  /*3e90*/  FADD.FTZ R4, R32, R5 ;  /* 0x0000000520047221 */ /* 0x008fce0000010000 */
[----:B------:R-:W2:Y:S01]  /*3ea0*/  MUFU.EX2 R65, R65 ;  /* 0x0000004100417308 */ /* 0x000ea20000000800 */
[C---:B-1----:R-:W-:Y:S01]  /*3eb0*/  FADD.FTZ R5, R61.reuse, R4 ;  /* 0x000000043d057221 */ /* 0x042fe20000010000 */
[----:B------:R-:W-:-:S05]  /*3ec0*/  F2FP.BF16.F32.PACK_AB R30, R61, R32 ;  /* 0x000000203d1e723e */ /* 0x000fca00000010ff */
[----:B------:R1:W-:Y:S01]  /*3ed0*/  STSM.16.M88.4 [R18], R28 ;  /* 0x0000001c12007844 */ /* 0x0003e20000000200 */
[----:B------:R-:W3:Y:S01]  /*3ee0*/  MUFU.EX2 R36, R36 ;  /* 0x0000002400247308 */ /* 0x000ee20000000800 */
[----:B0-----:R-:W-:-:S07]  /*3ef0*/  FADD.FTZ R4, R20, R5 ;  /* 0x0000000514047221 */ /* 0x001fce0000010000 */
[----:B------:R-:W0:Y:S01]  /*3f00*/  MUFU.EX2 R33, R33 ;  /* 0x0000002100217308 */ /* 0x000e220000000800 */
[C---:B--2---:R-:W-:Y:S01]  /*3f10*/  FADD.FTZ R9, R65.reuse, R4 ;  /* 0x0000000441097221 */ /* 0x044fe20000010000 */
[----:B------:R-:W-:Y:S01]  /*3f20*/  F2FP.BF16.F32.PACK_AB R12, R65, R20 ;  /* 0x00000014410c723e */ /* 0x000fe200000010ff */
[----:B------:R-:W-:Y:S01]  /*3f30*/  IMAD.MOV.U32 R20, RZ, RZ, R136 ;  /* 0x000000ffff147224 */ /* 0x000fe200078e0088 */
[----:B-1----:R-:W1:Y:S04]  /*3f40*/  @P4 LDC R31, c[0x0][0x450] ;  /* 0x00011400ff1f4b82 */ /* 0x002e680000000800 */
[----:B------:R-:W2:Y:S01]  /*3f50*/  MUFU.EX2 R69, R69 ;  /* 0x0000004500457308 */ /* 0x000ea20000000800 */
[----:B---3--:R-:W-:-:S07]  /*3f60*/  FADD.FTZ R4, R36, R9 ;  /* 0x0000000924047221 */ /* 0x008fce0000010000 */
[----:B------:R-:W3:Y:S01]  /*3f70*/  MUFU.EX2 R48, R48 ;  /* 0x0000003000307308 */ /* 0x000ee20000000800 */
[----:B0-----:R-:W-:-:S07]  /*3f80*/  FADD.FTZ R9, R33, R40 ;  /* 0x0000002821097221 */ /* 0x001fce0000010000 */
[----:B------:R-:W0:Y:S01]  /*3f90*/  MUFU.EX2 R34, R34 ;  /* 0x0000002200227308 */ /* 0x000e220000000800 */
[C---:B--2---:R-:W-:Y:S01]  /*3fa0*/  FADD.FTZ R11, R69.reuse, R4 ;  /* 0x00000004450b7221 */ /* 0x044fe20000010000 */
[----:B------:R-:W-:-:S06]  /*3fb0*/  F2FP.BF16.F32.PACK_AB R14, R69, R36 ;  /* 0x00000024450e723e */ /* 0x000fcc00000010ff */
[----:B------:R-:W2:Y:S01]  /*3fc0*/  MUFU.EX2 R37, R37 ;  /* 0x0000002500257308 */ /* 0x000ea20000000800 */
[C---:B---3--:R-:W-:Y:S01]  /*3fd0*/  FADD.FTZ R4, R48.reuse, R9 ;  /* 0x0000000930047221 */ /* 0x048fe20000010000 */
[----:B------:R-:W-:Y:S02]  /*3fe0*/  F2FP.BF16.F32.PACK_AB R15, R48, R33 ;  /* 0x00000021300f723e */ /* 0x000fe400000010ff */
[----:B------:R-:W3:Y:S03]  /*3ff0*/  @P4 LDC R33, c[0x0][0x44c] ;  /* 0x00011300ff214b82 */ /* 0x000ee60000000800 */
[----:B------:R4:W-:Y:S01]  /*4000*/  STSM.16.M88.4 [R17], R12 ;  /* 0x0000000c11007844 */ /* 0x0009e20000000200 */
[----:B------:R-:W5:Y:S01]  /*4010*/  MUFU.EX2 R67, R67 ;  /* 0x0000004300437308 */ /* 0x000f620000000800 */
[----:B0-----:R-:W-:-:S07]  /*4020*/  FADD.FTZ R10, R34, R11 ;  /* 0x0000000b220a7221 */ /* 0x001fce0000010000 */
[----:B------:R-:W0:Y:S01]  /*4030*/  MUFU.EX2 R56, R56 ;  /* 0x0000003800387308 */ /* 0x000e220000000800 */
[----:B--2---:R-:W-:-:S07]  /*4040*/  FADD.FTZ R11, R37, R4 ;  /* 0x00000004250b7221 */ /* 0x004fce0000010000 */
[----:B------:R2:W1:Y:S01]  /*4050*/  MUFU.EX2 R0, R108 ;  /* 0x0000006c00007308 */ /* 0x0004620000000800 */
[C---:B-----5:R-:W-:Y:S01]  /*4060*/  FADD.FTZ R21, R67.reuse, R10 ;  /* 0x0000000a43157221 */ /* 0x060fe20000010000 */
[----:B----4-:R-:W-:Y:S01]  /*4070*/  F2FP.BF16.F32.PACK_AB R12, R67, R34 ;  /* 0x00000022430c723e */ /* 0x010fe200000010ff */
[----:B---3--:R-:W-:-:S05]  /*4080*/  @P4 IMAD.HI.U32 R28, R136, R33, RZ ;  /* 0x00000021881c4227 */ /* 0x008fca00078e00ff */
[----:B------:R-:W3:Y:S01]  /*4090*/  MUFU.EX2 R39, R39 ;  /* 0x0000002700277308 */ /* 0x000ee20000000800 */
[C---:B0-----:R-:W-:Y:S01]  /*40a0*/  FADD.FTZ R4, R56.reuse, R11 ;  /* 0x0000000b38047221 */ /* 0x041fe20000010000 */
[----:B------:R-:W-:Y:S02]  /*40b0*/  F2FP.BF16.F32.PACK_AB R13, R56, R37 ;  /* 0x00000025380d723e */ /* 0x000fe400000010ff */
[----:B--2---:R-:W-:Y:S02]  /*40c0*/  CS2R R108, SRZ ;  /* 0x00000000006c7805 */ /* 0x004fe4000001ff00 */
[----:B-1----:R-:W-:Y:S02]  /*40d0*/  @P4 SHF.R.U32.HI R20, RZ, R31, R28 ;  /* 0x0000001fff144219 */ /* 0x002fe4000001161c */
[----:B------:R-:W0:Y:S01]  /*40e0*/  MUFU.EX2 R71, R71 ;  /* 0x0000004700477308 */ /* 0x000e220000000800 */
[----:B------:R-:W-:-:S07]  /*40f0*/  FADD.FTZ R10, R0, R21 ;  /* 0x00000015000a7221 */ /* 0x000fce0000010000 */
[----:B------:R-:W1:Y:S01]  /*4100*/  MUFU.EX2 R62, R62 ;  /* 0x0000003e003e7308 */ /* 0x000e620000000800 */
[----:B---3--:R-:W-:-:S07]  /*4110*/  FADD.FTZ R11, R39, R4 ;  /* 0x00000004270b7221 */ /* 0x008fce0000010000 */
[----:B------:R-:W2:Y:S01]  /*4120*/  MUFU.EX2 R38, R38 ;  /* 0x0000002600267308 */ /* 0x000ea20000000800 */
[C---:B0-----:R-:W-:Y:S01]  /*4130*/  FADD.FTZ R21, R71.reuse, R10 ;  /* 0x0000000a47157221 */ /* 0x041fe20000010000 */
[----:B------:R-:W-:-:S06]  /*4140*/  F2FP.BF16.F32.PACK_AB R14, R71, R0 ;  /* 0x00000000470e723e */ /* 0x000fcc00000010ff */
[----:B------:R-:W0:Y:S01]  /*4150*/  MUFU.EX2 R41, R41 ;  /* 0x0000002900297308 */ /* 0x000e220000000800 */
[C---:B-1----:R-:W-:Y:S01]  /*4160*/  FADD.FTZ R4, R62.reuse, R11 ;  /* 0x0000000b3e047221 */ /* 0x042fe20000010000 */
[----:B------:R-:W-:-:S05]  /*4170*/  F2FP.BF16.F32.PACK_AB R15, R62, R39 ;  /* 0x000000273e0f723e */ /* 0x000fca00000010ff */
[----:B------:R1:W-:Y:S01]  /*4180*/  STSM.16.M88.4 [R16+0x27800], R12 ;  /* 0x0278000c10007844 */ /* 0x0003e20000000200 */
[----:B------:R3:W4:Y:S01]  /*4190*/  MUFU.EX2 R55, R112 ;  /* 0x0000007000377308 */ /* 0x0007220000000800 */
[----:B--2---:R-:W-:-:S07]  /*41a0*/  FADD.FTZ R0, R38, R21 ;  /* 0x0000001526007221 */ /* 0x004fce0000010000 */
[----:B------:R-:W2:Y:S01]  /*41b0*/  MUFU.EX2 R66, R66 ;  /* 0x0000004200427308 */ /* 0x000ea20000000800 */
[----:B0-----:R-:W-:Y:S01]  /*41c0*/  FADD.FTZ R21, R41, R4 ;  /* 0x0000000429157221 */ /* 0x001fe20000010000 */
[----:B---3--:R-:W-:-:S06]  /*41d0*/  CS2R R112, SRZ ;  /* 0x0000000000707805 */ /* 0x008fcc000001ff00 */
[----:B------:R0:W3:Y:S01]  /*41e0*/  MUFU.EX2 R3, R114 ;  /* 0x0000007200037308 */ /* 0x0000e20000000800 */
[C---:B----4-:R-:W-:Y:S01]  /*41f0*/  FADD.FTZ R0, R55.reuse, R0 ;  /* 0x0000000037007221 */ /* 0x050fe20000010000 */
[----:B------:R-:W-:-:S06]  /*4200*/  F2FP.BF16.F32.PACK_AB R24, R55, R38 ;  /* 0x000000263718723e */ /* 0x000fcc00000010ff */
[----:B------:R-:W4:Y:S01]  /*4210*/  MUFU.EX2 R43, R43 ;  /* 0x0000002b002b7308 */ /* 0x000f220000000800 */
[C---:B--2---:R-:W-:Y:S01]  /*4220*/  FADD.FTZ R4, R66.reuse, R21 ;  /* 0x0000001542047221 */ /* 0x044fe20000010000 */
[----:B------:R-:W-:Y:S02]  /*4230*/  F2FP.BF16.F32.PACK_AB R25, R66, R41 ;  /* 0x000000294219723e */ /* 0x000fe400000010ff */
[----:B0-----:R-:W-:-:S04]  /*4240*/  CS2R R114, SRZ ;  /* 0x0000000000727805 */ /* 0x001fc8000001ff00 */
[----:B------:R-:W0:Y:S01]  /*4250*/  MUFU.EX2 R116, R116 ;  /* 0x0000007400747308 */ /* 0x000e220000000800 */
[----:B---3--:R-:W-:-:S07]  /*4260*/  FADD.FTZ R21, R3, R0 ;  /* 0x0000000003157221 */ /* 0x008fce0000010000 */
[----:B------:R-:W2:Y:S01]  /*4270*/  MUFU.EX2 R52, R52 ;  /* 0x0000003400347308 */ /* 0x000ea20000000800 */
[----:B----4-:R-:W-:-:S07]  /*4280*/  FADD.FTZ R27, R43, R4 ;  /* 0x000000042b1b7221 */ /* 0x010fce0000010000 */
[----:B------:R-:W3:Y:S01]  /*4290*/  MUFU.EX2 R118, R118 ;  /* 0x0000007600767308 */ /* 0x000ee20000000800 */
[C---:B0-----:R-:W-:Y:S01]  /*42a0*/  FADD.FTZ R21, R116.reuse, R21 ;  /* 0x0000001574157221 */ /* 0x041fe20000010000 */
[----:B------:R-:W-:Y:S02]  /*42b0*/  F2FP.BF16.F32.PACK_AB R26, R116, R3 ;  /* 0x00000003741a723e */ /* 0x000fe400000010ff */
[----:B------:R-:W-:-:S04]  /*42c0*/  CS2R R116, SRZ ;  /* 0x0000000000747805 */ /* 0x000fc8000001ff00 */
[----:B------:R-:W0:Y:S01]  /*42d0*/  MUFU.EX2 R45, R45 ;  /* 0x0000002d002d7308 */ /* 0x000e220000000800 */
[C---:B--2---:R-:W-:Y:S01]  /*42e0*/  FADD.FTZ R0, R52.reuse, R27 ;  /* 0x0000001b34007221 */ /* 0x044fe20000010000 */
[----:B------:R-:W-:-:S05]  /*42f0*/  F2FP.BF16.F32.PACK_AB R27, R52, R43 ;  /* 0x0000002b341b723e */ /* 0x000fca00000010ff */
[----:B------:R2:W-:Y:S01]  /*4300*/  STSM.16.M88.4 [R23], R24 ;  /* 0x0000001817007844 */ /* 0x0005e20000000200 */
[----:B------:R4:W5:Y:S01]  /*4310*/  MUFU.EX2 R5, R120 ;  /* 0x0000007800057308 */ /* 0x0009620000000800 */
[----:B---3--:R-:W-:-:S07]  /*4320*/  FADD.FTZ R4, R118, R21 ;  /* 0x0000001576047221 */ /* 0x008fce0000010000 */
[----:B------:R-:W3:Y:S01]  /*4330*/  MUFU.EX2 R50, R50 ;  /* 0x0000003200327308 */ /* 0x000ee20000000800 */
[----:B0-----:R-:W-:Y:S01]  /*4340*/  FADD.FTZ R21, R45, R0 ;  /* 0x000000002d157221 */ /* 0x001fe20000010000 */
[----:B----4-:R-:W-:-:S06]  /*4350*/  CS2R R120, SRZ ;  /* 0x0000000000787805 */ /* 0x010fcc000001ff00 */
[----:B------:R-:W0:Y:S01]  /*4360*/  MUFU.EX2 R47, R47 ;  /* 0x0000002f002f7308 */ /* 0x000e220000000800 */
[C---:B-----5:R-:W-:Y:S01]  /*4370*/  FADD.FTZ R29, R5.reuse, R4 ;  /* 0x00000004051d7221 */ /* 0x060fe20000010000 */
[----:B-1----:R-:W-:Y:S02]  /*4380*/  F2FP.BF16.F32.PACK_AB R12, R5, R118 ;  /* 0x00000076050c723e */ /* 0x002fe400000010ff */
[----:B------:R-:W-:-:S04]  /*4390*/  CS2R R118, SRZ ;  /* 0x0000000000767805 */ /* 0x000fc8000001ff00 */
[----:B------:R-:W1:Y:S01]  /*43a0*/  MUFU.EX2 R54, R54 ;  /* 0x0000003600367308 */ /* 0x000e620000000800 */
[----:B---3--:R-:W-:-:S07]  /*43b0*/  FADD.FTZ R4, R50, R21 ;  /* 0x0000001532047221 */ /* 0x008fce0000010000 */
[----:B------:R-:W3:Y:S01]  /*43c0*/  MUFU.EX2 R122, R122 ;  /* 0x0000007a007a7308 */ /* 0x000ee20000000800 */
[----:B0-----:R-:W-:-:S07]  /*43d0*/  FADD.FTZ R13, R47, R4 ;  /* 0x000000042f0d7221 */ /* 0x001fce0000010000 */
[----:B------:R-:W0:Y:S01]  /*43e0*/  MUFU.EX2 R49, R49 ;  /* 0x0000003100317308 */ /* 0x000e220000000800 */
[----:B-1----:R-:W-:Y:S01]  /*43f0*/  FADD.FTZ R4, R54, R13 ;  /* 0x0000000d36047221 */ /* 0x002fe20000010000 */
[----:B------:R-:W-:-:S06]  /*4400*/  F2FP.BF16.F32.PACK_AB R13, R50, R45 ;  /* 0x0000002d320d723e */ /* 0x000fcc00000010ff */
[----:B------:R1:W4:Y:S01]  /*4410*/  MUFU.EX2 R9, R124 ;  /* 0x0000007c00097308 */ /* 0x0003220000000800 */
[----:B---3--:R-:W-:-:S07]  /*4420*/  FADD.FTZ R10, R122, R29 ;  /* 0x0000001d7a0a7221 */ /* 0x008fce0000010000 */
[----:B------:R-:W3:Y:S01]  /*4430*/  MUFU.EX2 R58, R58 ;  /* 0x0000003a003a7308 */ /* 0x000ee20000000800 */
[----:B0-----:R-:W-:Y:S01]  /*4440*/  FADD.FTZ R5, R49, R4 ;  /* 0x0000000431057221 */ /* 0x001fe20000010000 */
[----:B-1----:R-:W-:-:S06]  /*4450*/  CS2R R124, SRZ ;  /* 0x00000000007c7805 */ /* 0x002fcc000001ff00 */
[----:B------:R-:W0:Y:S01]  /*4460*/  MUFU.EX2 R126, R126 ;  /* 0x0000007e007e7308 */ /* 0x000e220000000800 */
[C---:B----4-:R-:W-:Y:S01]  /*4470*/  FADD.FTZ R15, R9.reuse, R10 ;  /* 0x0000000a090f7221 */ /* 0x050fe20000010000 */
[----:B------:R-:W-:Y:S02]  /*4480*/  F2FP.BF16.F32.PACK_AB R14, R9, R122 ;  /* 0x0000007a090e723e */ /* 0x000fe400000010ff */
[----:B------:R-:W-:-:S04]  /*4490*/  CS2R R122, SRZ ;  /* 0x00000000007a7805 */ /* 0x000fc8000001ff00 */
[----:B------:R-:W-:Y:S01]  /*44a0*/  MUFU.EX2 R35, R35 ;  /* 0x0000002300237308 */ /* 0x000fe20000000800 */
[----:B---3--:R-:W-:Y:S01]  /*44b0*/  FADD.FTZ R4, R58, R5 ;  /* 0x000000053a047221 */ /* 0x008fe20000010000 */
[----:B------:R-:W-:Y:S02]  /*44c0*/  IADD3 R5, R20, R142, -R143 ;  /* 0x0000008e14057210 */ /* 0x000fe40007ffe88f */
[----:B--2---:R-:W-:-:S04]  /*44d0*/  F2FP.BF16.F32.PACK_AB R25, R58, R49 ;  /* 0x000000313a19723e */ /* 0x004fc800000010ff */
[----:B------:R1:W2:Y:S01]  /*44e0*/  MUFU.EX2 R11, R128 ;  /* 0x00000080000b7308 */ /* 0x0002a20000000800 */
[----:B0-----:R-:W-:Y:S01]  /*44f0*/  FADD.FTZ R10, R126, R15 ;  /* 0x0000000f7e0a7221 */ /* 0x001fe20000010000 */
[----:B------:R-:W-:-:S05]  /*4500*/  F2FP.BF16.F32.PACK_AB R15, R54, R47 ;  /* 0x0000002f360f723e */ /* 0x000fca00000010ff */
[----:B------:R0:W-:Y:S01]  /*4510*/  STSM.16.M88.4 [R18+0x6000], R12 ;  /* 0x0060000c12007844 */ /* 0x0001e20000000200 */
[----:B------:R-:W-:Y:S01]  /*4520*/  MUFU.EX2 R130, R130 ;  /* 0x0000008200827308 */ /* 0x000fe20000000800 */
[----:B-1----:R-:W-:-:S07]  /*4530*/  CS2R R128, SRZ ;  /* 0x0000000000807805 */ /* 0x002fce000001ff00 */
[----:B------:R1:W3:Y:S01]  /*4540*/  MUFU.EX2 R3, R132 ;  /* 0x0000008400037308 */ /* 0x0002e20000000800 */
[C---:B--2---:R-:W-:Y:S01]  /*4550*/  F2FP.BF16.F32.PACK_AB R24, R11.reuse, R126 ;  /* 0x0000007e0b18723e */ /* 0x044fe200000010ff */
[----:B------:R-:W-:Y:S01]  /*4560*/  FADD.FTZ R9, R11, R10 ;  /* 0x0000000a0b097221 */ /* 0x000fe20000010000 */
[----:B------:R-:W-:-:S05]  /*4570*/  CS2R R126, SRZ ;  /* 0x00000000007e7805 */ /* 0x000fca000001ff00 */
[----:B------:R-:W2:Y:S01]  /*4580*/  MUFU.EX2 R0, R53 ;  /* 0x0000003500007308 */ /* 0x000ea20000000800 */
[----:B-1----:R-:W-:Y:S02]  /*4590*/  CS2R R132, SRZ ;  /* 0x0000000000847805 */ /* 0x002fe4000001ff00 */
[----:B---3--:R-:W-:Y:S01]  /*45a0*/  F2FP.BF16.F32.PACK_AB R26, R3, R130 ;  /* 0x00000082031a723e */ /* 0x008fe200000010ff */
[----:B------:R-:W-:-:S04]  /*45b0*/  FADD.FTZ R130, R130, R9 ;  /* 0x0000000982827221 */ /* 0x000fc80000010000 */
[----:B------:R-:W-:Y:S01]  /*45c0*/  FADD.FTZ R3, R3, R130 ;  /* 0x0000008203037221 */ /* 0x000fe20000010000 */
[----:B------:R-:W-:Y:S02]  /*45d0*/  CS2R R130, SRZ ;  /* 0x0000000000827805 */ /* 0x000fe4000001ff00 */
[----:B--2---:R-:W-:Y:S01]  /*45e0*/  F2FP.BF16.F32.PACK_AB R27, R0, R35 ;  /* 0x00000023001b723e */ /* 0x004fe200000010ff */
[----:B------:R-:W-:Y:S01]  /*45f0*/  FADD.FTZ R35, R35, R4 ;  /* 0x0000000423237221 */ /* 0x000fe20000010000 */
[----:B------:R-:W-:-:S03]  /*4600*/  SHF.R.S32.HI R4, RZ, 0x1f, R5 ;  /* 0x0000001fff047819 */ /* 0x000fc60000011405 */
[----:B------:R0:W-:Y:S01]  /*4610*/  STSM.16.M88.4 [R17+0x6000], R24 ;  /* 0x0060001811007844 */ /* 0x0001e20000000200 */
[----:B------:R-:W-:Y:S01]  /*4620*/  LEA.HI R5, R4, R5, RZ, 0x7 ;  /* 0x0000000504057211 */ /* 0x000fe200078f38ff */
[----:B------:R-:W-:Y:S02]  /*4630*/  VIADD R4, R88, 0xfffffffe ;  /* 0xfffffffe58047836 */ /* 0x000fe40000000000 */
[----:B------:R-:W-:Y:S01]  /*4640*/  FADD.FTZ R0, R0, R35 ;  /* 0x0000002300007221 */ /* 0x000fe20000010000 */
[----:B------:R1:W-:Y:S06]  /*4650*/  MEMBAR.ALL.CTA ;  /* 0x0000000000007992 */ /* 0x0003ec0000008000 */
[----:B-1----:R-:W1:Y:S01]  /*4660*/  FENCE.VIEW.ASYNC.S ;  /* 0x00000000000073c6 */ /* 0x002e620000000000 */
[----:B------:R-:W-:-:S02]  /*4670*/  SHF.R.S32.HI R5, RZ, 0x7, R5 ;  /* 0x00000007ff057819 */ /* 0x000fc40000011405 */
[----:B------:R-:W-:Y:S02]  /*4680*/  CS2R R88, SRZ ;  /* 0x0000000000587805 */ /* 0x000fe4000001ff00 */
[----:B------:R-:W-:-:S04]  /*4690*/  VIMNMX R144, R146, R5, !PT ;  /* 0x0000000592907248 */ /* 0x000fc80007fe0100 */
[----:B------:R-:W-:Y:S01]  /*46a0*/  ISETP.GE.AND P1, PT, R4, R144, PT ;  /* 0x000000900400720c */ /* 0x000fe20003f26270 */
[----:B-1----:R-:W-:-:S12]  /*46b0*/  NOP ;  /* 0x0000000000007918 */ /* 0x002fd80000000000 */
[----:B0-----:R-:W-:Y:S05]  /*46c0*/  @!P1 BRA `(.L_x_12097) ;  /* 0x0000003000909947 */ /* 0x001fea0003800000 */
[----:B------:R-:W-:Y:S01]  /*46d0*/  IMAD.MOV.U32 R5, RZ, RZ, R8 ;  /* 0x000000ffff057224 */ /* 0x000fe200078e0008 */
[----:B------:R-:W-:Y:S01]  /*46e0*/  UMOV UR6, UR38 ;  /* 0x0000002600067c82 */ /* 0x000fe20008000000 */
[----:B------:R-:W-:Y:S01]  /*46f0*/  IMAD.MOV.U32 R9, RZ, RZ, R6 ;  /* 0x000000ffff097224 */ /* 0x000fe200078e0006 */
[----:B------:R-:W-:Y:S01]  /*4700*/  ULDC UR5, c[0x0][0x9d8] ;  /* 0x0002760000057ab9 */ /* 0x000fe20000000800 */
[----:B------:R-:W-:Y:S02]  /*4710*/  IMAD.MOV.U32 R10, RZ, RZ, R2 ;  /* 0x000000ffff0a7224 */ /* 0x000fe400078e0002 */
[----:B------:R-:W-:-:S07]  /*4720*/  IMAD.MOV.U32 R135, RZ, RZ, RZ ;  /* 0x000000ffff877224 */ /* 0x000fce00078e00ff */
.L_x_12108:
[----:B------:R-:W-:Y:S01]  /*4730*/  ISETP.NE.AND P2, PT, RZ, UR40, PT ;  /* 0x00000028ff007c0c */ /* 0x000fe2000bf45270 */
[----:B------:R-:W-:-:S04]  /*4740*/  UISETP.NE.AND UP0, UPT, UR6, 0x1, UPT ;  /* 0x000000010600788c */ /* 0x000fc8000bf05270 */
[----:B------:R-:W-:-:S06]  /*4750*/  USEL UR7, URZ, 0x1, UP0 ;  /* 0x000000013f077887 */ /* 0x000fcc0008000000 */
[----:B------:R-:W-:Y:S02]  /*4760*/  LOP3.LUT R2, R10, UR7, RZ, 0x3c, !PT ;  /* 0x000000070a027c12 */ /* 0x000fe4000f8e3cff */
[----:B------:R-:W-:Y:S05]  /*4770*/  @P2 BRA `(.L_x_12098) ;  /* 0x0000000000342947 */ /* 0x000fea0003800000 */
[----:B------:R-:W-:Y:S05]  /*4780*/  @!P0 BRA `(.L_x_12099) ;  /* 0x0000000000048947 */ /* 0x000fea0003800000 */
[----:B------:R-:W-:Y:S01]  /*4790*/  BPT.TRAP 0x1 ;  /* 0x000000040000795c */ /* 0x000fe20000300000 */
.L_x_12099:
[----:B------:R-:W-:Y:S01]  /*47a0*/  UIADD3 UR7, UR6, 0x1, URZ ;  /* 0x0000000106077890 */ /* 0x000fe2000fffe03f */
[----:B------:R-:W-:-:S03]  /*47b0*/  SHF.L.U32 R6, R2, 0x1f, RZ ;  /* 0x0000001f02067819 */ /* 0x000fc600000006ff */
[----:B------:R-:W-:-:S04]  /*47c0*/  UISETP.NE.AND UP0, UPT, UR7, 0x2, UPT ;  /* 0x000000020700788c */ /* 0x000fc8000bf05270 */
[----:B------:R-:W-:-:S04]  /*47d0*/  USEL UR7, UR7, URZ, UP0 ;  /* 0x0000003f07077287 */ /* 0x000fc80008000000 */
[----:B------:R-:W-:-:S09]  /*47e0*/  ULEA UR7, UR7, UR41, 0x3 ;  /* 0x0000002907077291 */ /* 0x000fd2000f8e183f */
[----:B------:R0:W1:Y:S01]  /*47f0*/  SYNCS.PHASECHK.TRANS64.TRYWAIT P1, [UR7+0x2d830], R6 ;  /* 0x02d83006ff0075a7 */ /* 0x0000620008020147 */
[----:B------:R-:W-:Y:S05]  /*4800*/  @!P0 BRA `(.L_x_12100) ;  /* 0x0000000000048947 */ /* 0x000fea0003800000 */
[----:B------:R-:W-:Y:S01]  /*4810*/  BPT.TRAP 0x1 ;  /* 0x000000040000795c */ /* 0x000fe20000300000 */
.L_x_12100:
[----:B-1----:R-:W-:Y:S05]  /*4820*/  @P1 BRA `(.L_x_12098) ;  /* 0x0000000000081947 */ /* 0x002fea0003800000 */
[----:B------:R-:W1:Y:S02]  /*4830*/  SYNCS.PHASECHK.TRANS64.TRYWAIT P1, [UR7+0x2d830], R6 ;  /* 0x02d83006ff0075a7 */ /* 0x000e640008020147 */
[----:B-1----:R-:W-:Y:S05]  /*4840*/  @!P1 BRA `(.L_x_12101) ;  /* 0x000000f000289947 */ /* 0x002fea0003800000 */
.L_x_12098:
        /* <DEDUP_REMOVED lines=40> */
.L_x_12103:
[----:B------:R-:W-:Y:S01]  /*4ad0*/  ULEA UR7, UR6, UR41, 0x3 ;  /* 0x0000002906077291 */ /* 0x000fe2000f8e183f */
[----:B------:R-:W-:-:S08]  /*4ae0*/  SHF.L.U32 R6, R10, 0x1f, RZ ;  /* 0x0000001f0a067819 */ /* 0x000fd000000006ff */
[----:B------:R0:W1:Y:S01]  /*4af0*/  SYNCS.PHASECHK.TRANS64.TRYWAIT P1, [UR7+0x2d850], R6 ;  /* 0x02d85006ff0075a7 */ /* 0x0000620008020147 */
[----:B------:R-:W-:Y:S05]  /*4b00*/  @!P0 BRA `(.L_x_12104) ;  /* 0x0000000000048947 */ /* 0x000fea0003800000 */
[----:B------:R-:W-:Y:S01]  /*4b10*/  BPT.TRAP 0x1 ;  /* 0x000000040000795c */ /* 0x000fe20000300000 */
.L_x_12104:
[----:B-1----:R-:W-:Y:S05]  /*4b20*/  @P1 BRA `(.L_x_12102) ;  /* 0x0000000000081947 */ /* 0x002fea0003800000 */
[----:B------:R-:W1:Y:S02]  /*4b30*/  SYNCS.PHASECHK.TRANS64.TRYWAIT P1, [UR7+0x2d850], R6 ;  /* 0x02d85006ff0075a7 */ /* 0x000e640008020147 */
[----:B-1----:R-:W-:Y:S05]  /*4b40*/  @!P1 BRA `(.L_x_12105) ;  /* 0x000000ec00809947 */ /* 0x002fea0003800000 */
.L_x_12102:
        /* <DEDUP_REMOVED lines=18> */
[----:B------:R-:W-:-:S02]  /*4c70*/  ISETP.GE.U32.AND P1, PT, R8, 0x180, PT ;  /* 0x000001800800780c */ /* 0x000fc40003f26070 */
[----:B0-----:R-:W-:-:S04]  /*4c80*/  IADD3 R6, R7, 0x9, RZ ;  /* 0x0000000907067810 */ /* 0x001fc80007ffe0ff */
        /* <DEDUP_REMOVED lines=50> */
.L_x_12106:
[----:B0-----:R-:W0:Y:S01]  /*4fb0*/  LDC R6, c[0x0][0x448] ;  /* 0x00011200ff067b82 */ /* 0x001e220000000800 */
[----:B------:R-:W-:Y:S02]  /*4fc0*/  IMAD.IADD R10, R147, 0x1, R136 ;  /* 0x00000001930a7824 */ /* 0x000fe400078e0288 */
        /* <DEDUP_REMOVED lines=22> */
[----:B0-----:R-:W-:Y:S01]  /*5130*/  ISETP.NE.AND P1, PT, R6, 0x1, PT ;  /* 0x000000010600780c */ /* 0x001fe20003f25270 */
        /* <DEDUP_REMOVED lines=15> */
[----:B------:R-:W-:Y:S01]  /*5230*/  FMUL.FTZ R41, R59, UR5 ;  /* 0x000000053b297c20 */ /* 0x000fe20008410000 */
[----:B------:R-:W-:Y:S01]  /*5240*/  FMUL.FTZ R40, R52, UR5 ;  /* 0x0000000534287c20 */ /* 0x000fe20008410000 */
[----:B------:R-:W-:Y:S01]  /*5250*/  FMUL.FTZ R52, R67, UR5 ;  /* 0x0000000543347c20 */ /* 0x000fe20008410000 */
[----:B------:R-:W-:Y:S01]  /*5260*/  FMUL.FTZ R67, R85, UR5 ;  /* 0x0000000555437c20 */ /* 0x000fe20008410000 */
[----:B------:R-:W5:Y:S01]  /*5270*/  MUFU.TANH R35, R35 ;  /* 0x0000002300237308 */ /* 0x000f620000002400 */
[----:B------:R-:W1:Y:S01]  /*5280*/  @P1 LDC R6, c[0x0][0x450] ;  /* 0x00011400ff061b82 */ /* 0x000e620000000800 */
        /* <DEDUP_REMOVED lines=15> */
[----:B----4-:R-:W-:-:S04]  /*5380*/  @P1 IMAD.HI.U32 R7, R10, R7, RZ ;  /* 0x000000070a071227 */ /* 0x010fc800078e00ff */
[----:B------:R-:W-:Y:S01]  /*5390*/  FMUL.FTZ R78, R78, UR5 ;  /* 0x000000054e4e7c20 */ /* 0x000fe20008410000 */
[----:B------:R-:W-:-:S04]  /*53a0*/  ULEA UR7, UR38, UR41, 0x3 ;  /* 0x0000002926077291 */ /* 0x000fc8000f8e183f */
[----:B------:R-:W-:Y:S01]  /*53b0*/  UIADD3 UR7, UR7, 0x2d840, URZ ;  /* 0x0002d84007077890 */ /* 0x000fe2000fffe03f */
[----:B------:R-:W-:Y:S01]  /*53c0*/  MUFU.TANH R139, R139 ;  /* 0x0000008b008b7308 */ /* 0x000fe20000002400 */
[----:B-1----:R-:W-:Y:S01]  /*53d0*/  @P1 SHF.R.U32.HI R10, RZ, R6, R7 ;  /* 0x00000006ff0a1219 */ /* 0x002fe20000011607 */
[----:B------:R-:W-:Y:S01]  /*53e0*/  FMUL.FTZ R6, R27, UR5 ;  /* 0x000000051b067c20 */ /* 0x000fe20008410000 */
[----:B------:R-:W-:Y:S01]  /*53f0*/  FMUL.FTZ R27, R46, UR5 ;  /* 0x000000052e1b7c20 */ /* 0x000fe20008410000 */
[----:B------:R-:W-:Y:S01]  /*5400*/  FMUL.FTZ R46, R57, UR5 ;  /* 0x00000005392e7c20 */ /* 0x000fe20008410000 */
[----:B------:R-:W-:Y:S01]  /*5410*/  FMUL.FTZ R57, R58, UR5 ;  /* 0x000000053a397c20 */ /* 0x000fe20008410000 */
[----:B------:R-:W1:Y:S01]  /*5420*/  SHFL.IDX PT, R69, R10, RZ, 0x1c1f ;  /* 0x001c1fff0a457589 */ /* 0x000e6200000e0000 */
[----:B------:R-:W-:Y:S02]  /*5430*/  IMAD.MOV.U32 R58, RZ, RZ, -0x80 ;  /* 0xffffff80ff3a7424 */ /* 0x000fe400078e00ff */
[----:B------:R-:W-:Y:S01]  /*5440*/  FMUL.FTZ R7, R26, UR5 ;  /* 0x000000051a077c20 */ /* 0x000fe20008410000 */
[----:B------:R-:W-:Y:S01]  /*5450*/  FMUL.FTZ R26, R43, UR5 ;  /* 0x000000052b1a7c20 */ /* 0x000fe20008410000 */
[----:B------:R-:W-:Y:S01]  /*5460*/  FMUL.FTZ R43, R56, UR5 ;  /* 0x00000005382b7c20 */ /* 0x000fe20008410000 */
[----:B------:R-:W-:-:S02]  /*5470*/  IMAD R58, R4, R58, 0x1 ;  /* 0x00000001043a7424 */ /* 0x000fc400078e023a */
[----:B------:R-:W-:Y:S01]  /*5480*/  FMUL.FTZ R56, R63, UR5 ;  /* 0x000000053f387c20 */ /* 0x000fe20008410000 */
[----:B------:R-:W-:Y:S01]  /*5490*/  FMUL.FTZ R63, R76, UR5 ;  /* 0x000000054c3f7c20 */ /* 0x000fe20008410000 */
[----:B------:R-:W4:Y:S01]  /*54a0*/  MUFU.TANH R46, R46 ;  /* 0x0000002e002e7308 */ /* 0x000f220000002400 */
[----:B------:R-:W2:Y:S01]  /*54b0*/  SHFL.IDX PT, R76, R10, 0x1, 0x1c1f ;  /* 0x003c1f000a4c7f89 */ /* 0x000ea200000e0000 */
[----:B------:R-:W-:Y:S01]  /*54c0*/  IADD3 R58, R142, R58, -R145 ;  /* 0x0000003a8e3a7210 */ /* 0x000fe20007ffe891 */
[----:B------:R-:W-:-:S04]  /*54d0*/  UPRMT UR7, UR42, 0x654, UR7 ;  /* 0x000006542a077896 */ /* 0x000fc80008000007 */
[----:B------:R-:W-:Y:S01]  /*54e0*/  IMAD.IADD R58, R58, 0x1, -R143 ;  /* 0x000000013a3a7824 */ /* 0x000fe200078e0a8f */
[----:B------:R-:W4:Y:S04]  /*54f0*/  MUFU.TANH R47, R47 ;  /* 0x0000002f002f7308 */ /* 0x000f280000002400 */
[----:B------:R-:W-:Y:S01]  /*5500*/  SYNCS.ARRIVE.TRANS64.RED.A1T0 RZ, [UR7], RZ ;  /* 0x000000ffffff79a7 */ /* 0x000fe20008100407 */
[----:B-1----:R-:W-:-:S03]  /*5510*/  IMAD.IADD R69, R58, 0x1, R69 ;  /* 0x000000013a457824 */ /* 0x002fc600078e0245 */
[----:B------:R-:W1:Y:S02]  /*5520*/  MUFU.TANH R60, R60 ;  /* 0x0000003c003c7308 */ /* 0x000e640000002400 */
[C---:B------:R-:W-:Y:S02]  /*5530*/  ISETP.GT.AND P4, PT, R69.reuse, 0x8, PT ;  /* 0x000000084500780c */ /* 0x040fe40003f84270 */
[C---:B------:R-:W-:Y:S02]  /*5540*/  ISETP.GT.AND P5, PT, R69.reuse, 0x9, PT ;  /* 0x000000094500780c */ /* 0x040fe40003fa4270 */
[----:B------:R-:W-:Y:S02]  /*5550*/  FSEL R138, R138, -INF , P4 ;  /* 0xff8000008a8a7808 */ /* 0x000fe40002000000 */
[----:B------:R-:W1:Y:S01]  /*5560*/  MUFU.TANH R13, R13 ;  /* 0x0000000d000d7308 */ /* 0x000e620000002400 */
[----:B------:R-:W-:Y:S01]  /*5570*/  ISETP.GT.AND P4, PT, R69, 0x19, PT ;  /* 0x000000194500780c */ /* 0x000fe20003f84270 */
[----:B--2---:R-:W-:Y:S01]  /*5580*/  IMAD.IADD R76, R58, 0x1, R76 ;  /* 0x000000013a4c7824 */ /* 0x004fe200078e024c */
[----:B------:R-:W-:-:S02]  /*5590*/  FSEL R74, R11, -INF , P5 ;  /* 0xff8000000b4a7808 */ /* 0x000fc40002800000 */
[----:B------:R-:W-:Y:S02]  /*55a0*/  ISETP.GT.AND P5, PT, R69, 0x20, PT ;  /* 0x000000204500780c */ /* 0x000fe40003fa4270 */
[----:B0-----:R-:W-:Y:S01]  /*55b0*/  FSEL R70, R21, -INF , P4 ;  /* 0xff80000015467808 */ /* 0x001fe20002000000 */
[----:B------:R-:W0:Y:S01]  /*55c0*/  MUFU.TANH R10, R80 ;  /* 0x00000050000a7308 */ /* 0x000e220000002400 */
[----:B------:R-:W-:Y:S02]  /*55d0*/  ISETP.GT.AND P4, PT, R69, 0x30, PT ;  /* 0x000000304500780c */ /* 0x000fe40003f84270 */
[----:B---3--:R-:W-:Y:S02]  /*55e0*/  FSEL R84, R29, -INF , P5 ;  /* 0xff8000001d547808 */ /* 0x008fe40002800000 */
[----:B------:R-:W-:Y:S02]  /*55f0*/  ISETP.GT.AND P5, PT, R69, 0x31, PT ;  /* 0x000000314500780c */ /* 0x000fe40003fa4270 */
[----:B-----5:R-:W-:Y:S01]  /*5600*/  FSEL R77, R35, -INF , P4 ;  /* 0xff800000234d7808 */ /* 0x020fe20002000000 */
[----:B------:R-:W2:Y:S01]  /*5610*/  MUFU.TANH R140, R140 ;  /* 0x0000008c008c7308 */ /* 0x000ea20000002400 */
[----:B------:R-:W-:-:S02]  /*5620*/  ISETP.GT.AND P4, PT, R69, 0x41, PT ;  /* 0x000000414500780c */ /* 0x000fc40003f84270 */
[----:B------:R-:W-:Y:S02]  /*5630*/  FSEL R29, R37, -INF , P5 ;  /* 0xff800000251d7808 */ /* 0x000fe40002800000 */
[C---:B------:R-:W-:Y:S02]  /*5640*/  ISETP.GT.AND P5, PT, R69.reuse, 0x48, PT ;  /* 0x000000484500780c */ /* 0x040fe40003fa4270 */
[----:B----4-:R-:W-:Y:S01]  /*5650*/  FSEL R59, R46, -INF , P4 ;  /* 0xff8000002e3b7808 */ /* 0x010fe20002000000 */
[----:B------:R-:W3:Y:S01]  /*5660*/  MUFU.TANH R33, R33 ;  /* 0x0000002100217308 */ /* 0x000ee20000002400 */
[C---:B------:R-:W-:Y:S02]  /*5670*/  ISETP.GT.AND P3, PT, R69.reuse, 0x1, PT ;  /* 0x000000014500780c */ /* 0x040fe40003f64270 */
[----:B------:R-:W-:Y:S02]  /*5680*/  ISETP.GT.AND P4, PT, R69, 0x58, PT ;  /* 0x000000584500780c */ /* 0x000fe40003f84270 */
[----:B------:R-:W-:-:S02]  /*5690*/  FSEL R54, R54, -INF , P5 ;  /* 0xff80000036367808 */ /* 0x000fc40002800000 */
[----:B------:R-:W-:Y:S01]  /*56a0*/  ISETP.GT.AND P5, PT, R69, 0x59, PT ;  /* 0x000000594500780c */ /* 0x000fe20003fa4270 */
[----:B------:R-:W4:Y:S01]  /*56b0*/  MUFU.TANH R6, R6 ;  /* 0x0000000600067308 */ /* 0x000f220000002400 */
[----:B------:R-:W-:Y:S02]  /*56c0*/  FSEL R139, R139, -INF , P3 ;  /* 0xff8000008b8b7808 */ /* 0x000fe40001800000 */
[----:B------:R-:W-:Y:S02]  /*56d0*/  FSEL R46, R47, -INF , P4 ;  /* 0xff8000002f2e7808 */ /* 0x000fe40002000000 */
[C---:B------:R-:W-:Y:S02]  /*56e0*/  ISETP.GT.AND P3, PT, R69.reuse, 0x18, PT ;  /* 0x000000184500780c */ /* 0x040fe40003f64270 */
[----:B-1----:R-:W-:Y:S01]  /*56f0*/  FSEL R47, R60, -INF , P5 ;  /* 0xff8000003c2f7808 */ /* 0x002fe20002800000 */
[----:B------:R-:W1:Y:S01]  /*5700*/  MUFU.TANH R137, R137 ;  /* 0x0000008900897308 */ /* 0x000e620000002400 */
[----:B------:R-:W-:-:S02]  /*5710*/  ISETP.GT.AND P5, PT, R69, 0x70, PT ;  /* 0x000000704500780c */ /* 0x000fc40003fa4270 */
[----:B------:R-:W-:Y:S02]  /*5720*/  ISETP.GT.AND P2, PT, R69, RZ, PT ;  /* 0x000000ff4500720c */ /* 0x000fe40003f44270 */
[----:B------:R-:W-:Y:S02]  /*5730*/  FSEL R85, R13, -INF , P3 ;  /* 0xff8000000d557808 */ /* 0x000fe40001800000 */
[----:B------:R-:W-:Y:S01]  /*5740*/  ISETP.GT.AND P3, PT, R69, 0x29, PT ;  /* 0x000000294500780c */ /* 0x000fe20003f64270 */
[----:B------:R-:W5:Y:S01]  /*5750*/  MUFU.TANH R12, R12 ;  /* 0x0000000c000c7308 */ /* 0x000f620000002400 */
[----:B0-----:R-:W-:Y:S02]  /*5760*/  FSEL R10, R10, -INF , P5 ;  /* 0xff8000000a0a7808 */ /* 0x001fe40002800000 */
[----:B------:R-:W-:Y:S02]  /*5770*/  ISETP.GT.AND P5, PT, R76, 0x1, PT ;  /* 0x000000014c00780c */ /* 0x000fe40003fa4270 */
[----:B--2---:R-:W-:-:S02]  /*5780*/  FSEL R140, R140, -INF , P2 ;  /* 0xff8000008c8c7808 */ /* 0x004fc40001000000 */
[----:B---3--:R-:W-:Y:S01]  /*5790*/  FSEL R80, R33, -INF , P3 ;  /* 0xff80000021507808 */ /* 0x008fe20001800000 */
[----:B------:R-:W0:Y:S01]  /*57a0*/  MUFU.TANH R30, R30 ;  /* 0x0000001e001e7308 */ /* 0x000e220000002400 */
[----:B----4-:R-:W-:Y:S02]  /*57b0*/  FSEL R33, R6, -INF , P5 ;  /* 0xff80000006217808 */ /* 0x010fe40002800000 */
[----:B------:R-:W-:Y:S02]  /*57c0*/  FMNMX.FTZ R6, R140, R9, !PT ;  /* 0x000000098c067209 */ /* 0x000fe40007810000 */
[----:B------:R-:W-:Y:S02]  /*57d0*/  ISETP.GT.AND P1, PT, R69, 0x10, PT ;  /* 0x000000104500780c */ /* 0x000fe40003f24270 */
[----:B------:R-:W-:Y:S01]  /*57e0*/  FMNMX.FTZ R6, R139, R6, !PT ;  /* 0x000000068b067209 */ /* 0x000fe20007810000 */
[----:B------:R-:W2:Y:S01]  /*57f0*/  MUFU.TANH R31, R31 ;  /* 0x0000001f001f7308 */ /* 0x000ea20000002400 */
[----:B------:R-:W-:-:S02]  /*5800*/  ISETP.GT.AND P2, PT, R69, 0x11, PT ;  /* 0x000000114500780c */ /* 0x000fc40003f44270 */
[----:B------:R-:W-:Y:S02]  /*5810*/  FMNMX.FTZ R6, R138, R6, !PT ;  /* 0x000000068a067209 */ /* 0x000fe40007810000 */
[----:B-1----:R-:W-:Y:S02]  /*5820*/  FSEL R137, R137, -INF , P1 ;  /* 0xff80000089897808 */ /* 0x002fe40000800000 */
[----:B------:R-:W-:Y:S01]  /*5830*/  FMNMX.FTZ R6, R74, R6, !PT ;  /* 0x000000064a067209 */ /* 0x000fe20007810000 */
[----:B------:R-:W1:Y:S01]  /*5840*/  MUFU.TANH R40, R40 ;  /* 0x0000002800287308 */ /* 0x000e620000002400 */
[----:B-----5:R-:W-:Y:S02]  /*5850*/  FSEL R72, R12, -INF , P2 ;  /* 0xff8000000c487808 */ /* 0x020fe40001000000 */
        /* <DEDUP_REMOVED lines=9> */
[----:B--2---:R-:W-:-:S02]  /*58f0*/  FSEL R81, R31, -INF , P2 ;  /* 0xff8000001f517808 */ /* 0x004fc40001000000 */
[----:B------:R-:W-:Y:S02]  /*5900*/  FMNMX.FTZ R6, R84, R6, !PT ;  /* 0x0000000654067209 */ /* 0x000fe40007810000 */
[C---:B------:R-:W-:Y:S02]  /*5910*/  ISETP.GT.AND P1, PT, R69.reuse, 0x38, PT ;  /* 0x000000384500780c */ /* 0x040fe40003f24270 */
[----:B------:R-:W-:Y:S01]  /*5920*/  FMNMX.FTZ R6, R68, R6, !PT ;  /* 0x0000000644067209 */ /* 0x000fe20007810000 */
[----:B------:R-:W2:Y:S01]  /*5930*/  MUFU.TANH R55, R55 ;  /* 0x0000003700377308 */ /* 0x000ea20000002400 */
[----:B------:R-:W-:Y:S02]  /*5940*/  ISETP.GT.AND P2, PT, R69, 0x39, PT ;  /* 0x000000394500780c */ /* 0x000fe40003f44270 */
[----:B------:R-:W-:Y:S02]  /*5950*/  FMNMX.FTZ R6, R81, R6, !PT ;  /* 0x0000000651067209 */ /* 0x000fe40007810000 */
[----:B-1----:R-:W-:-:S02]  /*5960*/  FSEL R31, R40, -INF , P1 ;  /* 0xff800000281f7808 */ /* 0x002fc40000800000 */
[----:B------:R-:W-:Y:S01]  /*5970*/  FMNMX.FTZ R6, R80, R6, !PT ;  /* 0x0000000650067209 */ /* 0x000fe20007810000 */
[----:B------:R-:W1:Y:S01]  /*5980*/  MUFU.TANH R50, R50 ;  /* 0x0000003200327308 */ /* 0x000e620000002400 */
[----:B------:R-:W-:Y:S02]  /*5990*/  ISETP.GT.AND P3, PT, R69, 0x40, PT ;  /* 0x000000404500780c */ /* 0x000fe40003f64270 */
[----:B------:R-:W-:Y:S02]  /*59a0*/  FMNMX.FTZ R6, R77, R6, !PT ;  /* 0x000000064d067209 */ /* 0x000fe40007810000 */
[----:B---3--:R-:W-:Y:S02]  /*59b0*/  FSEL R30, R42, -INF , P2 ;  /* 0xff8000002a1e7808 */ /* 0x008fe40001000000 */
[----:B------:R-:W-:Y:S01]  /*59c0*/  FMNMX.FTZ R6, R29, R6, !PT ;  /* 0x000000061d067209 */ /* 0x000fe20007810000 */
[----:B------:R-:W3:Y:S01]  /*59d0*/  MUFU.TANH R51, R51 ;  /* 0x0000003300337308 */ /* 0x000ee20000002400 */
[----:B0-----:R-:W-:-:S02]  /*59e0*/  FSEL R58, R43, -INF , P3 ;  /* 0xff8000002b3a7808 */ /* 0x001fc40001800000 */
[----:B------:R-:W-:Y:S02]  /*59f0*/  FMNMX.FTZ R6, R31, R6, !PT ;  /* 0x000000061f067209 */ /* 0x000fe40007810000 */
[C---:B------:R-:W-:Y:S02]  /*5a00*/  ISETP.GT.AND P1, PT, R69.reuse, 0x49, PT ;  /* 0x000000494500780c */ /* 0x040fe40003f24270 */
[----:B------:R-:W-:Y:S01]  /*5a10*/  FMNMX.FTZ R6, R30, R6, !PT ;  /* 0x000000061e067209 */ /* 0x000fe20007810000 */
[----:B------:R-:W0:Y:S01]  /*5a20*/  MUFU.TANH R61, R61 ;  /* 0x0000003d003d7308 */ /* 0x000e220000002400 */
[----:B------:R-:W-:Y:S02]  /*5a30*/  ISETP.GT.AND P2, PT, R69, 0x50, PT ;  /* 0x000000504500780c */ /* 0x000fe40003f44270 */
[----:B------:R-:W-:Y:S02]  /*5a40*/  FMNMX.FTZ R6, R58, R6, !PT ;  /* 0x000000063a067209 */ /* 0x000fe40007810000 */
[----:B--2---:R-:W-:-:S02]  /*5a50*/  FSEL R55, R55, -INF , P1 ;  /* 0xff80000037377808 */ /* 0x004fc40000800000 */
[----:B------:R-:W-:Y:S01]  /*5a60*/  FMNMX.FTZ R6, R59, R6, !PT ;  /* 0x000000063b067209 */ /* 0x000fe20007810000 */
[----:B------:R-:W2:Y:S01]  /*5a70*/  MUFU.TANH R62, R62 ;  /* 0x0000003e003e7308 */ /* 0x000ea20000002400 */
[----:B------:R-:W-:Y:S02]  /*5a80*/  ISETP.GT.AND P3, PT, R69, 0x51, PT ;  /* 0x000000514500780c */ /* 0x000fe40003f64270 */
[----:B------:R-:W-:Y:S02]  /*5a90*/  FMNMX.FTZ R6, R54, R6, !PT ;  /* 0x0000000636067209 */ /* 0x000fe40007810000 */
[----:B-1----:R-:W-:Y:S02]  /*5aa0*/  FSEL R50, R50, -INF , P2 ;  /* 0xff80000032327808 */ /* 0x002fe40001000000 */
[----:B------:R-:W-:Y:S01]  /*5ab0*/  FMNMX.FTZ R6, R55, R6, !PT ;  /* 0x0000000637067209 */ /* 0x000fe20007810000 */
[----:B------:R-:W1:Y:S01]  /*5ac0*/  MUFU.TANH R63, R63 ;  /* 0x0000003f003f7308 */ /* 0x000e620000002400 */
[----:B---3--:R-:W-:-:S02]  /*5ad0*/  FSEL R51, R51, -INF , P3 ;  /* 0xff80000033337808 */ /* 0x008fc40001800000 */
[----:B------:R-:W-:Y:S02]  /*5ae0*/  FMNMX.FTZ R6, R50, R6, !PT ;  /* 0x0000000632067209 */ /* 0x000fe40007810000 */
[----:B------:R-:W-:Y:S02]  /*5af0*/  ISETP.GT.AND P1, PT, R69, 0x60, PT ;  /* 0x000000604500780c */ /* 0x000fe40003f24270 */
[----:B------:R-:W-:Y:S01]  /*5b00*/  FMNMX.FTZ R6, R51, R6, !PT ;  /* 0x0000000633067209 */ /* 0x000fe20007810000 */
[----:B------:R-:W3:Y:S01]  /*5b10*/  MUFU.TANH R64, R64 ;  /* 0x0000004000407308 */ /* 0x000ee20000002400 */
[----:B------:R-:W-:Y:S02]  /*5b20*/  ISETP.GT.AND P2, PT, R69, 0x61, PT ;  /* 0x000000614500780c */ /* 0x000fe40003f44270 */
[----:B------:R-:W-:Y:S02]  /*5b30*/  FMNMX.FTZ R6, R46, R6, !PT ;  /* 0x000000062e067209 */ /* 0x000fe40007810000 */
[----:B0-----:R-:W-:-:S02]  /*5b40*/  FSEL R40, R61, -INF , P1 ;  /* 0xff8000003d287808 */ /* 0x001fc40000800000 */
[----:B------:R-:W-:Y:S01]  /*5b50*/  FMNMX.FTZ R6, R47, R6, !PT ;  /* 0x000000062f067209 */ /* 0x000fe20007810000 */
[----:B------:R-:W0:Y:S01]  /*5b60*/  MUFU.TANH R66, R66 ;  /* 0x0000004200427308 */ /* 0x000e220000002400 */
[C---:B------:R-:W-:Y:S02]  /*5b70*/  ISETP.GT.AND P3, PT, R69.reuse, 0x68, PT ;  /* 0x000000684500780c */ /* 0x040fe40003f64270 */
[----:B--2---:R-:W-:Y:S02]  /*5b80*/  FSEL R43, R62, -INF , P2 ;  /* 0xff8000003e2b7808 */ /* 0x004fe40001000000 */
[----:B------:R-:W-:Y:S02]  /*5b90*/  FMNMX.FTZ R6, R40, R6, !PT ;  /* 0x0000000628067209 */ /* 0x000fe40007810000 */
[----:B------:R-:W-:Y:S01]  /*5ba0*/  ISETP.GT.AND P4, PT, R69, 0x69, PT ;  /* 0x000000694500780c */ /* 0x000fe20003f84270 */
[----:B------:R-:W2:Y:S01]  /*5bb0*/  MUFU.TANH R65, R65 ;  /* 0x0000004100417308 */ /* 0x000ea20000002400 */
[----:B-1----:R-:W-:-:S02]  /*5bc0*/  FSEL R42, R63, -INF , P3 ;  /* 0xff8000003f2a7808 */ /* 0x002fc40001800000 */
[----:B------:R-:W-:Y:S02]  /*5bd0*/  FMNMX.FTZ R6, R43, R6, !PT ;  /* 0x000000062b067209 */ /* 0x000fe40007810000 */
[----:B---3--:R-:W-:Y:S02]  /*5be0*/  FSEL R21, R64, -INF , P4 ;  /* 0xff80000040157808 */ /* 0x008fe40002000000 */
[----:B------:R-:W-:Y:S01]  /*5bf0*/  FMNMX.FTZ R6, R42, R6, !PT ;  /* 0x000000062a067209 */ /* 0x000fe20007810000 */
[----:B------:R-:W1:Y:S01]  /*5c00*/  MUFU.TANH R67, R67 ;  /* 0x0000004300437308 */ /* 0x000e620000002400 */
[----:B------:R-:W-:Y:S02]  /*5c10*/  ISETP.GT.AND P1, PT, R69, 0x71, PT ;  /* 0x000000714500780c */ /* 0x000fe40003f24270 */
[----:B------:R-:W-:Y:S02]  /*5c20*/  FMNMX.FTZ R6, R21, R6, !PT ;  /* 0x0000000615067209 */ /* 0x000fe40007810000 */
[----:B------:R-:W-:-:S02]  /*5c30*/  ISETP.GT.AND P2, PT, R69, 0x78, PT ;  /* 0x000000784500780c */ /* 0x000fc40003f44270 */
[----:B0-----:R-:W-:Y:S01]  /*5c40*/  FSEL R11, R66, -INF , P1 ;  /* 0xff800000420b7808 */ /* 0x001fe20000800000 */
[----:B------:R-:W0:Y:S01]  /*5c50*/  MUFU.TANH R7, R7 ;  /* 0x0000000700077308 */ /* 0x000e220000002400 */
[----:B------:R-:W-:Y:S02]  /*5c60*/  FMNMX.FTZ R6, R10, R6, !PT ;  /* 0x000000060a067209 */ /* 0x000fe40007810000 */
[----:B------:R-:W-:Y:S02]  /*5c70*/  ISETP.GT.AND P3, PT, R69, 0x79, PT ;  /* 0x000000794500780c */ /* 0x000fe40003f64270 */
[----:B--2---:R-:W-:Y:S02]  /*5c80*/  FSEL R12, R65, -INF , P2 ;  /* 0xff800000410c7808 */ /* 0x004fe40001000000 */
[----:B------:R-:W-:Y:S01]  /*5c90*/  FMNMX.FTZ R6, R11, R6, !PT ;  /* 0x000000060b067209 */ /* 0x000fe20007810000 */
[----:B------:R-:W2:Y:S01]  /*5ca0*/  MUFU.TANH R14, R14 ;  /* 0x0000000e000e7308 */ /* 0x000ea20000002400 */
[----:B-1----:R-:W-:-:S02]  /*5cb0*/  FSEL R13, R67, -INF , P3 ;  /* 0xff800000430d7808 */ /* 0x002fc40001800000 */
[----:B------:R-:W-:Y:S02]  /*5cc0*/  FMNMX.FTZ R6, R12, R6, !PT ;  /* 0x000000060c067209 */ /* 0x000fe40007810000 */
[C---:B------:R-:W-:Y:S02]  /*5cd0*/  ISETP.GT.AND P4, PT, R76.reuse, RZ, PT ;  /* 0x000000ff4c00720c */ /* 0x040fe40003f84270 */
[----:B------:R-:W-:Y:S01]  /*5ce0*/  FMNMX.FTZ R6, R13, R6, !PT ;  /* 0x000000060d067209 */ /* 0x000fe20007810000 */
[----:B------:R-:W1:Y:S01]  /*5cf0*/  MUFU.TANH R20, R20 ;  /* 0x0000001400147308 */ /* 0x000e620000002400 */
[----:B0-----:R-:W-:Y:S02]  /*5d00*/  FSEL R75, R7, -INF , P4 ;  /* 0xff800000074b7808 */ /* 0x001fe40002000000 */
[C---:B------:R-:W-:Y:S01]  /*5d10*/  ISETP.GT.AND P2, PT, R76.reuse, 0x9, PT ;  /* 0x000000094c00780c */ /* 0x040fe20003f44270 */
[----:B------:R-:W0:Y:S01]  /*5d20*/  SHFL.BFLY PT, R7, R6, 0x2, 0x1f ;  /* 0x0c401f0006077f89 */ /* 0x000e2200000e0000 */
[----:B------:R-:W-:-:S02]  /*5d30*/  ISETP.GT.AND P3, PT, R76, 0x10, PT ;  /* 0x000000104c00780c */ /* 0x000fc40003f64270 */
[C---:B------:R-:W-:Y:S01]  /*5d40*/  ISETP.GT.AND P1, PT, R76.reuse, 0x8, PT ;  /* 0x000000084c00780c */ /* 0x040fe20003f24270 */
[----:B------:R-:W3:Y:S01]  /*5d50*/  MUFU.TANH R8, R8 ;  /* 0x0000000800087308 */ /* 0x000ee20000002400 */
[----:B------:R-:W-:Y:S02]  /*5d60*/  ISETP.GT.AND P4, PT, R76, 0x11, PT ;  /* 0x000000114c00780c */ /* 0x000fe40003f84270 */
[----:B--2---:R-:W-:Y:S02]  /*5d70*/  FSEL R35, R14, -INF , P2 ;  /* 0xff8000000e237808 */ /* 0x004fe40001000000 */
[C---:B------:R-:W-:Y:S02]  /*5d80*/  ISETP.GT.AND P2, PT, R76.reuse, 0x20, PT ;  /* 0x000000204c00780c */ /* 0x040fe40003f44270 */
[----:B------:R-:W-:Y:S01]  /*5d90*/  ISETP.GT.AND P5, PT, R76, 0x18, PT ;  /* 0x000000184c00780c */ /* 0x000fe20003fa4270 */
[----:B------:R-:W2:Y:S01]  /*5da0*/  MUFU.TANH R15, R15 ;  /* 0x0000000f000f7308 */ /* 0x000ea20000002400 */
[----:B-1----:R-:W-:Y:S01]  /*5db0*/  FSEL R71, R20, -INF , P3 ;  /* 0xff80000014477808 */ /* 0x002fe20001800000 */
[----:B------:R-:W-:Y:S01]  /*5dc0*/  FMUL.FTZ R20, R79, UR5 ;  /* 0x000000054f147c20 */ /* 0x000fe20008410000 */
[----:B------:R-:W-:Y:S01]  /*5dd0*/  ISETP.GT.AND P3, PT, R76, 0x21, PT ;  /* 0x000000214c00780c */ /* 0x000fe20003f64270 */
[----:B------:R-:W-:-:S04]  /*5de0*/  FMUL.FTZ R79, R87, UR5 ;  /* 0x00000005574f7c20 */ /* 0x000fc80008410000 */
[----:B------:R-:W1:Y:S01]  /*5df0*/  MUFU.TANH R25, R25 ;  /* 0x0000001900197308 */ /* 0x000e620000002400 */
[----:B---3--:R-:W-:Y:S02]  /*5e00*/  FSEL R73, R8, -INF , P1 ;  /* 0xff80000008497808 */ /* 0x008fe40000800000 */
[----:B------:R-:W-:Y:S02]  /*5e10*/  ISETP.GT.AND P1, PT, R76, 0x19, PT ;  /* 0x000000194c00780c */ /* 0x000fe40003f24270 */
[----:B0-----:R-:W-:-:S03]  /*5e20*/  FMNMX.FTZ R6, R6, R7, !PT ;  /* 0x0000000706067209 */ /* 0x001fc60007810000 */
[----:B------:R-:W0:Y:S01]  /*5e30*/  MUFU.TANH R26, R26 ;  /* 0x0000001a001a7308 */ /* 0x000e220000002400 */
[----:B--2---:R-:W-:Y:S01]  /*5e40*/  FSEL R37, R15, -INF , P4 ;  /* 0xff8000000f257808 */ /* 0x004fe20002000000 */
[----:B------:R-:W2:Y:S01]  /*5e50*/  SHFL.BFLY PT, R7, R6, 0x1, 0x1f ;  /* 0x0c201f0006077f89 */ /* 0x000ea200000e0000 */
[----:B------:R-:W-:Y:S01]  /*5e60*/  ISETP.GT.AND P4, PT, R76, 0x28, PT ;  /* 0x000000284c00780c */ /* 0x000fe20003f84270 */
[----:B------:R-:W-:-:S04]  /*5e70*/  FMUL.FTZ R15, R82, UR5 ;  /* 0x00000005520f7c20 */ /* 0x000fc80008410000 */
[----:B------:R-:W3:Y:S01]  /*5e80*/  MUFU.TANH R24, R24 ;  /* 0x0000001800187308 */ /* 0x000ee20000002400 */
[----:B-1----:R-:W-:Y:S02]  /*5e90*/  FSEL R67, R25, -INF , P2 ;  /* 0xff80000019437808 */ /* 0x002fe40001000000 */
[----:B------:R-:W-:-:S05]  /*5ea0*/  ISETP.GT.AND P2, PT, R76, 0x31, PT ;  /* 0x000000314c00780c */ /* 0x000fca0003f44270 */
[----:B------:R-:W1:Y:S01]  /*5eb0*/  MUFU.TANH R39, R39 ;  /* 0x0000002700277308 */ /* 0x000e620000002400 */
[----:B0-----:R-:W-:Y:S02]  /*5ec0*/  FSEL R25, R26, -INF , P3 ;  /* 0xff8000001a197808 */ /* 0x001fe40001800000 */
[----:B------:R-:W-:-:S05]  /*5ed0*/  ISETP.GT.AND P3, PT, R76, 0x38, PT ;  /* 0x000000384c00780c */ /* 0x000fca0003f64270 */
[----:B------:R-:W0:Y:S01]  /*5ee0*/  MUFU.TANH R27, R27 ;  /* 0x0000001b001b7308 */ /* 0x000e220000002400 */
[----:B---3--:R-:W-:Y:S02]  /*5ef0*/  FSEL R69, R24, -INF , P5 ;  /* 0xff80000018457808 */ /* 0x008fe40002800000 */
[----:B--2---:R-:W-:Y:S02]  /*5f00*/  FMNMX.FTZ R6, R6, R7, !PT ;  /* 0x0000000706067209 */ /* 0x004fe40007810000 */
[----:B------:R-:W-:Y:S02]  /*5f10*/  ISETP.GT.AND P5, PT, R76, 0x29, PT ;  /* 0x000000294c00780c */ /* 0x000fe40003fa4270 */
[C---:B------:R-:W-:Y:S01]  /*5f20*/  FSETP.NEU.FTZ.AND P6, PT, R6.reuse, -INF , PT ;  /* 0xff8000000600780b */ /* 0x040fe20003fdd000 */
[----:B------:R-:W2:Y:S01]  /*5f30*/  MUFU.TANH R36, R36 ;  /* 0x0000002400247308 */ /* 0x000ea20000002400 */
[----:B-1----:R-:W-:Y:S02]  /*5f40*/  FSEL R39, R39, -INF , P1 ;  /* 0xff80000027277808 */ /* 0x002fe40000800000 */
[----:B------:R-:W-:-:S02]  /*5f50*/  FSEL R7, R6, RZ, P6 ;  /* 0x000000ff06077208 */ /* 0x000fc40003000000 */
[----:B------:R-:W-:-:S03]  /*5f60*/  ISETP.GT.AND P1, PT, R76, 0x30, PT ;  /* 0x000000304c00780c */ /* 0x000fc60003f24270 */
[----:B------:R-:W-:Y:S01]  /*5f70*/  FADD.FTZ R9, -R7, R9 ;  /* 0x0000000907097221 */ /* 0x000fe20000010100 */
[----:B------:R-:W1:Y:S01]  /*5f80*/  MUFU.TANH R28, R28 ;  /* 0x0000001c001c7308 */ /* 0x000e620000002400 */
[----:B------:R-:W3:Y:S01]  /*5f90*/  LDC R7, c[0x0][0x988] ;  /* 0x00026200ff077b82 */ /* 0x000ee20000000800 */
[----:B0-----:R-:W-:Y:S02]  /*5fa0*/  FSEL R65, R27, -INF , P4 ;  /* 0xff8000001b417808 */ /* 0x001fe40002000000 */
[----:B------:R-:W-:-:S04]  /*5fb0*/  ISETP.GT.AND P4, PT, R76, 0x39, PT ;  /* 0x000000394c00780c */ /* 0x000fc80003f84270 */
[----:B------:R-:W0:Y:S01]  /*5fc0*/  MUFU.TANH R32, R32 ;  /* 0x0000002000207308 */ /* 0x000e220000002400 */
[----:B--2---:R-:W-:Y:S02]  /*5fd0*/  FSEL R61, R36, -INF , P3 ;  /* 0xff800000243d7808 */ /* 0x004fe40001800000 */
[----:B------:R-:W-:-:S05]  /*5fe0*/  ISETP.GT.AND P3, PT, R76, 0x49, PT ;  /* 0x000000494c00780c */ /* 0x000fca0003f64270 */
[----:B------:R-:W2:Y:S01]  /*5ff0*/  MUFU.TANH R34, R34 ;  /* 0x0000002200227308 */ /* 0x000ea20000002400 */
[----:B-1----:R-:W-:Y:S02]  /*6000*/  FSEL R66, R28, -INF , P5 ;  /* 0xff8000001c427808 */ /* 0x002fe40002800000 */
[----:B------:R-:W-:-:S05]  /*6010*/  ISETP.GT.AND P5, PT, R76, 0x40, PT ;  /* 0x000000404c00780c */ /* 0x000fca0003fa4270 */
[----:B------:R-:W1:Y:S01]  /*6020*/  MUFU.TANH R38, R38 ;  /* 0x0000002600267308 */ /* 0x000e620000002400 */
[----:B0-----:R-:W-:Y:S01]  /*6030*/  FSEL R63, R32, -INF , P1 ;  /* 0xff800000203f7808 */ /* 0x001fe20000800000 */
[-C--:B---3--:R-:W-:Y:S01]  /*6040*/  FMUL.FTZ R8, R6, R7.reuse ;  /* 0x0000000706087220 */ /* 0x088fe20000410000 */
[----:B------:R-:W-:Y:S01]  /*6050*/  ISETP.GT.AND P1, PT, R76, 0x41, PT ;  /* 0x000000414c00780c */ /* 0x000fe20003f24270 */
[----:B------:R-:W-:-:S03]  /*6060*/  FMUL.FTZ R9, R9, R7 ;  /* 0x0000000709097220 */ /* 0x000fc60000410000 */
[----:B------:R-:W-:Y:S01]  /*6070*/  FSEL R8, R8, RZ, P6 ;  /* 0x000000ff08087208 */ /* 0x000fe20003000000 */
[----:B------:R-:W0:Y:S01]  /*6080*/  MUFU.TANH R56, R56 ;  /* 0x0000003800387308 */ /* 0x000e220000002400 */
[----:B--2---:R-:W-:Y:S02]  /*6090*/  FSEL R64, R34, -INF , P2 ;  /* 0xff80000022407808 */ /* 0x004fe40001000000 */
[----:B------:R-:W-:Y:S01]  /*60a0*/  ISETP.GT.AND P2, PT, R76, 0x48, PT ;  /* 0x000000484c00780c */ /* 0x000fe20003f44270 */
[-CC-:B------:R-:W-:Y:S01]  /*60b0*/  FFMA.FTZ R32, R140, R7.reuse, -R8.reuse ;  /* 0x000000078c207223 */ /* 0x180fe20000010808 */
[----:B------:R-:W-:Y:S01]  /*60c0*/  ISETP.GT.AND P6, PT, R76, 0x68, PT ;  /* 0x000000684c00780c */ /* 0x000fe20003fc4270 */
[-CC-:B------:R-:W-:Y:S01]  /*60d0*/  FFMA.FTZ R34, R138, R7.reuse, -R8.reuse ;  /* 0x000000078a227223 */ /* 0x180fe20000010808 */
[-CC-:B------:R-:W-:Y:S01]  /*60e0*/  FFMA.FTZ R74, R74, R7.reuse, -R8.reuse ;  /* 0x000000074a4a7223 */ /* 0x180fe20000010808 */
[----:B------:R-:W2:Y:S01]  /*60f0*/  MUFU.TANH R57, R57 ;  /* 0x0000003900397308 */ /* 0x000ea20000002400 */
        /* <DEDUP_REMOVED lines=8> */
[----:B0-----:R-:W-:Y:S01]  /*6180*/  FSEL R56, R56, -INF , P3 ;  /* 0xff80000038387808 */ /* 0x001fe20001800000 */
[-CC-:B------:R-:W-:Y:S01]  /*6190*/  FFMA.FTZ R68, R68, R7.reuse, -R8.reuse ;  /* 0x0000000744447223 */ /* 0x180fe20000010808 */
[----:B------:R-:W-:Y:S01]  /*61a0*/  ISETP.GT.AND P3, PT, R76, 0x60, PT ;  /* 0x000000604c00780c */ /* 0x000fe20003f64270 */
[-CC-:B------:R-:W-:Y:S01]  /*61b0*/  FFMA.FTZ R26, R81, R7.reuse, -R8.reuse ;  /* 0x00000007511a7223 */ /* 0x180fe20000010808 */
[-CC-:B------:R-:W-:Y:S01]  /*61c0*/  FFMA.FTZ R27, R80, R7.reuse, -R8.reuse ;  /* 0x00000007501b7223 */ /* 0x180fe20000010808 */
[-CC-:B------:R-:W-:Y:S01]  /*61d0*/  FFMA.FTZ R28, R77, R7.reuse, -R8.reuse ;  /* 0x000000074d1c7223 */ /* 0x180fe20000010808 */
[-CC-:B------:R-:W-:Y:S01]  /*61e0*/  FFMA.FTZ R29, R29, R7.reuse, -R8.reuse ;  /* 0x000000071d1d7223 */ /* 0x180fe20000010808 */
[----:B------:R-:W0:Y:S01]  /*61f0*/  MUFU.TANH R53, R53 ;  /* 0x0000003500357308 */ /* 0x000e220000002400 */
[----:B--2---:R-:W-:Y:S01]  /*6200*/  FSEL R57, R57, -INF , P5 ;  /* 0xff80000039397808 */ /* 0x004fe20002800000 */
[-CC-:B------:R-:W-:Y:S01]  /*6210*/  FFMA.FTZ R31, R31, R7.reuse, -R8.reuse ;  /* 0x000000071f1f7223 */ /* 0x180fe20000010808 */
[----:B------:R-:W-:Y:S01]  /*6220*/  ISETP.GT.AND P5, PT, R76, 0x51, PT ;  /* 0x000000514c00780c */ /* 0x000fe20003fa4270 */
[-CC-:B------:R-:W-:Y:S01]  /*6230*/  FFMA.FTZ R30, R30, R7.reuse, -R8.reuse ;  /* 0x000000071e1e7223 */ /* 0x180fe20000010808 */
[-CC-:B------:R-:W-:Y:S01]  /*6240*/  FFMA.FTZ R58, R58, R7.reuse, -R8.reuse ;  /* 0x000000073a3a7223 */ /* 0x180fe20000010808 */
        /* <DEDUP_REMOVED lines=23> */
[----:B------:R-:W-:Y:S01]  /*63c0*/  FFMA.FTZ R13, R13, R7, -R8 ;  /* 0x000000070d0d7223 */ /* 0x000fe20000010808 */
[----:B------:R-:W-:-:S02]  /*63d0*/  FMUL.FTZ R77, R83, UR5 ;  /* 0x00000005534d7c20 */ /* 0x000fc40008410000 */
[----:B------:R-:W2:Y:S01]  /*63e0*/  MUFU.TANH R45, R45 ;  /* 0x0000002d002d7308 */ /* 0x000ea20000002400 */
[----:B-1----:R-:W-:Y:S02]  /*63f0*/  FSEL R41, R44, -INF , P3 ;  /* 0xff8000002c297808 */ /* 0x002fe40001800000 */
[----:B------:R-:W-:-:S05]  /*6400*/  ISETP.GT.AND P3, PT, R76, 0x71, PT ;  /* 0x000000714c00780c */ /* 0x000fca0003f64270 */
[----:B------:R-:W1:Y:S01]  /*6410*/  MUFU.TANH R48, R48 ;  /* 0x0000003000307308 */ /* 0x000e620000002400 */
[----:B0-----:R-:W-:Y:S02]  /*6420*/  FSEL R52, R52, -INF , P5 ;  /* 0xff80000034347808 */ /* 0x001fe40002800000 */
[----:B------:R-:W-:-:S05]  /*6430*/  ISETP.GT.AND P5, PT, R76, 0x79, PT ;  /* 0x000000794c00780c */ /* 0x000fca0003fa4270 */
[----:B------:R-:W0:Y:S01]  /*6440*/  MUFU.TANH R141, R141 ;  /* 0x0000008d008d7308 */ /* 0x000e220000002400 */
[----:B--2---:R-:W-:Y:S02]  /*6450*/  FSEL R45, R45, -INF , P1 ;  /* 0xff8000002d2d7808 */ /* 0x004fe40000800000 */
[----:B------:R-:W-:-:S05]  /*6460*/  ISETP.GT.AND P1, PT, R76, 0x69, PT ;  /* 0x000000694c00780c */ /* 0x000fca0003f24270 */
[----:B------:R2:W3:Y:S01]  /*6470*/  MUFU.TANH R14, R78 ;  /* 0x0000004e000e7308 */ /* 0x0004e20000002400 */
[----:B-1----:R-:W-:Y:S02]  /*6480*/  FSEL R48, R48, -INF , P2 ;  /* 0xff80000030307808 */ /* 0x002fe40001000000 */
[----:B------:R-:W-:-:S05]  /*6490*/  ISETP.GT.AND P2, PT, R76, 0x70, PT ;  /* 0x000000704c00780c */ /* 0x000fca0003f44270 */
[----:B------:R-:W1:Y:S01]  /*64a0*/  MUFU.TANH R20, R20 ;  /* 0x0000001400147308 */ /* 0x000e620000002400 */
[----:B0-----:R-:W-:Y:S01]  /*64b0*/  FSEL R44, R141, -INF , P4 ;  /* 0xff8000008d2c7808 */ /* 0x001fe20002000000 */
[----:B--2---:R-:W-:Y:S01]  /*64c0*/  FMUL.FTZ R78, R86, UR5 ;  /* 0x00000005564e7c20 */ /* 0x004fe20008410000 */
[----:B------:R-:W-:Y:S01]  /*64d0*/  ISETP.GT.AND P4, PT, R76, 0x78, PT ;  /* 0x000000784c00780c */ /* 0x000fe20003f84270 */
[----:B------:R-:W-:Y:S01]  /*64e0*/  FFMA.FTZ R76, R139, R7, -R8 ;  /* 0x000000078b4c7223 */ /* 0x000fe20000010808 */
[----:B------:R-:W-:-:S03]  /*64f0*/  FMNMX.FTZ R8, R75, R5, !PT ;  /* 0x000000054b087209 */ /* 0x000fc60007810000 */
[----:B------:R-:W0:Y:S01]  /*6500*/  MUFU.TANH R15, R15 ;  /* 0x0000000f000f7308 */ /* 0x000e220000002400 */
[----:B------:R-:W-:Y:S02]  /*6510*/  FMNMX.FTZ R8, R33, R8, !PT ;  /* 0x0000000821087209 */ /* 0x000fe40007810000 */
[----:B---3--:R-:W-:Y:S02]  /*6520*/  FSEL R14, R14, -INF , P6 ;  /* 0xff8000000e0e7808 */ /* 0x008fe40003000000 */
[----:B------:R-:W-:-:S03]  /*6530*/  FMNMX.FTZ R8, R73, R8, !PT ;  /* 0x0000000849087209 */ /* 0x000fc60007810000 */
[----:B------:R-:W2:Y:S01]  /*6540*/  MUFU.TANH R77, R77 ;  /* 0x0000004d004d7308 */ /* 0x000ea20000002400 */
[----:B------:R-:W-:Y:S02]  /*6550*/  FMNMX.FTZ R8, R35, R8, !PT ;  /* 0x0000000823087209 */ /* 0x000fe40007810000 */
[----:B-1----:R-:W-:Y:S02]  /*6560*/  FSEL R20, R20, -INF , P1 ;  /* 0xff80000014147808 */ /* 0x002fe40000800000 */
[----:B------:R-:W-:-:S03]  /*6570*/  FMNMX.FTZ R8, R71, R8, !PT ;  /* 0x0000000847087209 */ /* 0x000fc60007810000 */
[----:B------:R-:W1:Y:S01]  /*6580*/  MUFU.TANH R78, R78 ;  /* 0x0000004e004e7308 */ /* 0x000e620000002400 */
[----:B------:R-:W-:Y:S02]  /*6590*/  FMNMX.FTZ R8, R37, R8, !PT ;  /* 0x0000000825087209 */ /* 0x000fe40007810000 */
[----:B0-----:R-:W-:Y:S02]  /*65a0*/  FSEL R15, R15, -INF , P2 ;  /* 0xff8000000f0f7808 */ /* 0x001fe40001000000 */
[----:B------:R-:W-:-:S03]  /*65b0*/  FMNMX.FTZ R8, R69, R8, !PT ;  /* 0x0000000845087209 */ /* 0x000fc60007810000 */
[----:B------:R-:W0:Y:S01]  /*65c0*/  MUFU.TANH R79, R79 ;  /* 0x0000004f004f7308 */ /* 0x000e220000002400 */
[----:B------:R-:W-:Y:S02]  /*65d0*/  FMNMX.FTZ R8, R39, R8, !PT ;  /* 0x0000000827087209 */ /* 0x000fe40007810000 */
[----:B--2---:R-:W-:Y:S02]  /*65e0*/  FSEL R77, R77, -INF , P3 ;  /* 0xff8000004d4d7808 */ /* 0x004fe40001800000 */
[----:B------:R-:W-:-:S03]  /*65f0*/  FMNMX.FTZ R8, R67, R8, !PT ;  /* 0x0000000843087209 */ /* 0x000fc60007810000 */
[----:B------:R-:W-:Y:S01]  /*6600*/  MUFU.EX2 R32, R32 ;  /* 0x0000002000207308 */ /* 0x000fe20000000800 */
[----:B------:R-:W-:Y:S02]  /*6610*/  FMNMX.FTZ R8, R25, R8, !PT ;  /* 0x0000000819087209 */ /* 0x000fe40007810000 */
[----:B-1----:R-:W-:Y:S02]  /*6620*/  FSEL R78, R78, -INF , P4 ;  /* 0xff8000004e4e7808 */ /* 0x002fe40002000000 */
[----:B------:R-:W-:-:S03]  /*6630*/  FMNMX.FTZ R8, R65, R8, !PT ;  /* 0x0000000841087209 */ /* 0x000fc60007810000 */
[----:B------:R-:W1:Y:S01]  /*6640*/  MUFU.EX2 R9, R9 ;  /* 0x0000000900097308 */ /* 0x000e620000000800 */
[----:B------:R-:W-:Y:S02]  /*6650*/  FMNMX.FTZ R8, R66, R8, !PT ;  /* 0x0000000842087209 */ /* 0x000fe40007810000 */
[----:B0-----:R-:W-:Y:S02]  /*6660*/  FSEL R79, R79, -INF , P5 ;  /* 0xff8000004f4f7808 */ /* 0x001fe40002800000 */
[----:B------:R-:W-:-:S03]  /*6670*/  FMNMX.FTZ R8, R63, R8, !PT ;  /* 0x000000083f087209 */ /* 0x000fc60007810000 */
[----:B------:R-:W0:Y:S01]  /*6680*/  MUFU.EX2 R76, R76 ;  /* 0x0000004c004c7308 */ /* 0x000e220000000800 */
[----:B------:R-:W-:-:S04]  /*6690*/  FMNMX.FTZ R8, R64, R8, !PT ;  /* 0x0000000840087209 */ /* 0x000fc80007810000 */
[----:B------:R-:W-:-:S03]  /*66a0*/  FMNMX.FTZ R8, R61, R8, !PT ;  /* 0x000000083d087209 */ /* 0x000fc60007810000 */
[----:B------:R-:W-:Y:S01]  /*66b0*/  MUFU.EX2 R34, R34 ;  /* 0x0000002200227308 */ /* 0x000fe20000000800 */
[----:B------:R-:W-:Y:S01]  /*66c0*/  FMNMX.FTZ R8, R62, R8, !PT ;  /* 0x000000083e087209 */ /* 0x000fe20007810000 */
[----:B-1----:R-:W-:-:S03]  /*66d0*/  FFMA.FTZ R3, R9, R3, R32 ;  /* 0x0000000309037223 */ /* 0x002fc60000010020 */
[----:B------:R-:W-:-:S03]  /*66e0*/  FMNMX.FTZ R8, R57, R8, !PT ;  /* 0x0000000839087209 */ /* 0x000fc60007810000 */
[----:B------:R-:W-:Y:S01]  /*66f0*/  MUFU.EX2 R74, R74 ;  /* 0x0000004a004a7308 */ /* 0x000fe20000000800 */
[----:B------:R-:W-:Y:S01]  /*6700*/  FMNMX.FTZ R8, R60, R8, !PT ;  /* 0x000000083c087209 */ /* 0x000fe20007810000 */
[----:B0-----:R-:W-:-:S03]  /*6710*/  FADD.FTZ R3, R76, R3 ;  /* 0x000000034c037221 */ /* 0x001fc60000010000 */
        /* <DEDUP_REMOVED lines=77> */
[----:B------:R-:W-:Y:S01]  /*6bf0*/  FFMA.FTZ R79, R79, R7, -R80 ;  /* 0x000000074f4f7223 */ /* 0x000fe20000010850 */
[----:B-1----:R-:W-:Y:S01]  /*6c00*/  FADD.FTZ R80, R33, R0 ;  /* 0x0000000021507221 */ /* 0x002fe20000010000 */
[----:B------:R-:W-:Y:S01]  /*6c10*/  FADD.FTZ R0, R34, R3 ;  /* 0x0000000322007221 */ /* 0x000fe20000010000 */
[----:B------:R-:W1:Y:S02]  /*6c20*/  MUFU.EX2 R71, R71 ;  /* 0x0000004700477308 */ /* 0x000e640000000800 */
[----:B--2---:R-:W-:Y:S01]  /*6c30*/  FADD.FTZ R3, R73, R80 ;  /* 0x0000005049037221 */ /* 0x004fe20000010000 */
[----:B------:R-:W-:-:S04]  /*6c40*/  FADD.FTZ R0, R74, R0 ;  /* 0x000000004a007221 */ /* 0x000fc80000010000 */
[----:B------:R-:W-:Y:S01]  /*6c50*/  FADD.FTZ R0, R36, R0 ;  /* 0x0000000024007221 */ /* 0x000fe20000010000 */
[----:B------:R-:W2:Y:S01]  /*6c60*/  MUFU.EX2 R37, R37 ;  /* 0x0000002500257308 */ /* 0x000ea20000000800 */
[----:B0-----:R-:W-:Y:S02]  /*6c70*/  FADD.FTZ R3, R35, R3 ;  /* 0x0000000323037221 */ /* 0x001fe40000010000 */
[----:B------:R-:W-:-:S04]  /*6c80*/  FADD.FTZ R0, R72, R0 ;  /* 0x0000000048007221 */ /* 0x000fc80000010000 */
[----:B------:R-:W-:Y:S01]  /*6c90*/  FADD.FTZ R0, R38, R0 ;  /* 0x0000000026007221 */ /* 0x000fe20000010000 */
[----:B------:R-:W0:Y:S01]  /*6ca0*/  MUFU.EX2 R69, R69 ;  /* 0x0000004500457308 */ /* 0x000e220000000800 */
[----:B-1----:R-:W-:Y:S02]  /*6cb0*/  FADD.FTZ R3, R71, R3 ;  /* 0x0000000347037221 */ /* 0x002fe40000010000 */
[----:B------:R-:W-:-:S04]  /*6cc0*/  FADD.FTZ R0, R70, R0 ;  /* 0x0000000046007221 */ /* 0x000fc80000010000 */
[----:B------:R-:W-:Y:S01]  /*6cd0*/  FADD.FTZ R0, R24, R0 ;  /* 0x0000000018007221 */ /* 0x000fe20000010000 */
[----:B------:R-:W1:Y:S01]  /*6ce0*/  MUFU.EX2 R39, R39 ;  /* 0x0000002700277308 */ /* 0x000e620000000800 */
[----:B--2---:R-:W-:Y:S02]  /*6cf0*/  FADD.FTZ R3, R37, R3 ;  /* 0x0000000325037221 */ /* 0x004fe40000010000 */
        /* <DEDUP_REMOVED lines=20> */
[----:B------:R-:W-:-:S05]  /*6e40*/  FADD.FTZ R0, R55, R0 ;  /* 0x0000000037007221 */ /* 0x000fca0000010000 */
        /* <DEDUP_REMOVED lines=66> */
.L_x_12107:
[----:B------:R-:W-:Y:S01]  /*7270*/  ULEA UR6, UR6, UR41, 0x3 ;  /* 0x0000002906067291 */ /* 0x000fe2000f8e183f */
[----:B------:R-:W-:Y:S01]  /*7280*/  F2FP.BF16.F32.PACK_AB R32, R76, R32 ;  /* 0x000000204c20723e */ /* 0x000fe200000010ff */
[----:B------:R-:W-:Y:S01]  /*7290*/  FMUL.FTZ R88, R88, R9 ;  /* 0x0000000958587220 */ /* 0x000fe20000410000 */
[----:B------:R-:W-:Y:S01]  /*72a0*/  F2FP.BF16.F32.PACK_AB R33, R33, R75 ;  /* 0x0000004b2121723e */ /* 0x000fe200000010ff */
        /* <DEDUP_REMOVED lines=54> */
[----:B------:R-:W-:Y:S01]  /*7610*/  FMUL.FTZ R124, R124, R9 ;  /* 0x000000097c7c7220 */ /* 0x000fe20000410000 */
[----:B------:R-:W-:Y:S01]  /*7620*/  F2FP.BF16.F32.PACK_AB R25, R77, R15 ;  /* 0x0000000f4d19723e */ /* 0x000fe200000010ff */
[----:B------:R3:W-:Y:S01]  /*7630*/  STSM.16.M88.4 [R18+0x6000], R40 ;  /* 0x0060002812007844 */ /* 0x0007e20000000200 */
[----:B------:R-:W-:Y:S01]  /*7640*/  F2FP.BF16.F32.PACK_AB R26, R13, R12 ;  /* 0x0000000c0d1a723e */ /* 0x000fe200000010ff */
[-C--:B------:R-:W-:Y:S01]  /*7650*/  FMUL.FTZ R125, R125, R9.reuse ;  /* 0x000000097d7d7220 */ /* 0x080fe20000410000 */
[----:B------:R-:W-:Y:S01]  /*7660*/  F2FP.BF16.F32.PACK_AB R27, R79, R78 ;  /* 0x0000004e4f1b723e */ /* 0x000fe200000010ff */
[-C--:B------:R-:W-:Y:S01]  /*7670*/  FMUL.FTZ R128, R128, R9.reuse ;  /* 0x0000000980807220 */ /* 0x080fe20000410000 */
        /* <DEDUP_REMOVED lines=41> */
.L_x_12097:
[----:B------:R-:W-:-:S13]  /*7910*/  ISETP.GE.AND P1, PT, R4, R146, PT ;  /* 0x000000920400720c */ /* 0x000fda0003f26270 */
[----:B------:R-:W-:Y:S05]  /*7920*/  @!P1 BRA `(.L_x_12109) ;  /* 0x0000002800389947 */ /* 0x000fea0003800000 */
[----:B------:R-:W-:Y:S01]  /*7930*/  IMAD.MOV.U32 R9, RZ, RZ, R8 ;  /* 0x000000ffff097224 */ /* 0x000fe200078e0008 */
[----:B------:R-:W-:Y:S01]  /*7940*/  MOV R5, R6 ;  /* 0x0000000600057202 */ /* 0x000fe20000000f00 */
[----:B------:R-:W-:Y:S01]  /*7950*/  IMAD.MOV.U32 R10, RZ, RZ, R2 ;  /* 0x000000ffff0a7224 */ /* 0x000fe200078e0002 */
[----:B------:R-:W-:Y:S01]  /*7960*/  UMOV UR6, UR38 ;  /* 0x0000002600067c82 */ /* 0x000fe20008000000 */
[----:B------:R-:W-:-:S05]  /*7970*/  ULDC UR5, c[0x0][0x9d8] ;  /* 0x0002760000057ab9 */ /* 0x000fca0000000800 */
.L_x_12120:
[----:B------:R-:W-:Y:S01]  /*7980*/  ISETP.NE.AND P2, PT, RZ, UR40, PT ;  /* 0x00000028ff007c0c */ /* 0x000fe2000bf45270 */
[----:B------:R-:W-:-:S04]  /*7990*/  UISETP.NE.AND UP0, UPT, UR6, 0x1, UPT ;  /* 0x000000010600788c */ /* 0x000fc8000bf05270 */
[----:B------:R-:W-:-:S06]  /*79a0*/  USEL UR7, URZ, 0x1, UP0 ;  /* 0x000000013f077887 */ /* 0x000fcc0008000000 */
[----:B------:R-:W-:Y:S02]  /*79b0*/  LOP3.LUT R2, R10, UR7, RZ, 0x3c, !PT ;  /* 0x000000070a027c12 */ /* 0x000fe4000f8e3cff */
[----:B------:R-:W-:Y:S05]  /*79c0*/  @P2 BRA `(.L_x_12110) ;  /* 0x0000000000342947 */ /* 0x000fea0003800000 */
[----:B------:R-:W-:Y:S05]  /*79d0*/  @!P0 BRA `(.L_x_12111) ;  /* 0x0000000000048947 */ /* 0x000fea0003800000 */
[----:B------:R-:W-:Y:S01]  /*79e0*/  BPT.TRAP 0x1 ;  /* 0x000000040000795c */ /* 0x000fe20000300000 */
.L_x_12111:
        /* <DEDUP_REMOVED lines=8> */
.L_x_12112:
[----:B-1----:R-:W-:Y:S05]  /*7a70*/  @P1 BRA `(.L_x_12110) ;  /* 0x0000000000081947 */ /* 0x002fea0003800000 */
[----:B------:R-:W1:Y:S02]  /*7a80*/  SYNCS.PHASECHK.TRANS64.TRYWAIT P1, [UR7+0x2d830], R6 ;  /* 0x02d83006ff0075a7 */ /* 0x000e640008020147 */
[----:B-1----:R-:W-:Y:S05]  /*7a90*/  @!P1 BRA `(.L_x_12113) ;  /* 0x000000bc00c49947 */ /* 0x002fea0003800000 */
.L_x_12110:
        /* <DEDUP_REMOVED lines=40> */
.L_x_12115:
[----:B------:R-:W-:Y:S01]  /*7d20*/  ULEA UR7, UR6, UR41, 0x3 ;  /* 0x0000002906077291 */ /* 0x000fe2000f8e183f */
[----:B------:R-:W-:-:S08]  /*7d30*/  SHF.L.U32 R6, R10, 0x1f, RZ ;  /* 0x0000001f0a067819 */ /* 0x000fd000000006ff */
[----:B------:R0:W1:Y:S01]  /*7d40*/  SYNCS.PHASECHK.TRANS64.TRYWAIT P1, [UR7+0x2d850], R6 ;  /* 0x02d85006ff0075a7 */ /* 0x0000620008020147 */
[----:B------:R-:W-:Y:S05]  /*7d50*/  @!P0 BRA `(.L_x_12116) ;  /* 0x0000000000048947 */ /* 0x000fea0003800000 */
[----:B------:R-:W-:Y:S01]  /*7d60*/  BPT.TRAP 0x1 ;  /* 0x000000040000795c */ /* 0x000fe20000300000 */
.L_x_12116:
[----:B-1----:R-:W-:Y:S05]  /*7d70*/  @P1 BRA `(.L_x_12114) ;  /* 0x0000000000081947 */ /* 0x002fea0003800000 */
[----:B------:R-:W1:Y:S02]  /*7d80*/  SYNCS.PHASECHK.TRANS64.TRYWAIT P1, [UR7+0x2d850], R6 ;  /* 0x02d85006ff0075a7 */ /* 0x000e640008020147 */
[----:B-1----:R-:W-:Y:S05]  /*7d90*/  @!P1 BRA `(.L_x_12117) ;  /* 0x000000bc001c9947 */ /* 0x002fea0003800000 */
.L_x_12114:
        /* <DEDUP_REMOVED lines=70> */
.L_x_12118:
        /* <DEDUP_REMOVED lines=276> */
[----:B------:R-:W-:-:S07]  /*9340*/  FFMA.FTZ R80, R79, R7, -R80 ;  /* 0x000000074f507223 */ /* 0x000fce0000010850 */
[----:B------:R-:W-:Y:S08]  /*9350*/  MUFU.EX2 R9, R9 ;  /* 0x0000000900097308 */ /* 0x000ff00000000800 */
[----:B------:R-:W1:Y:S01]  /*9360*/  MUFU.EX2 R79, R12 ;  /* 0x0000000c004f7308 */ /* 0x000e620000000800 */
[----:B0-----:R-:W-:-:S07]  /*9370*/  FFMA.FTZ R3, R5, R3, R10 ;  /* 0x0000000305037223 */ /* 0x001fce000001000a */
        /* <DEDUP_REMOVED lines=127> */
.L_x_12119:
[----:B------:R-:W-:Y:S01]  /*9b70*/  ULEA UR6, UR6, UR41, 0x3 ;  /* 0x0000002906067291 */ /* 0x000fe2000f8e183f */
[----:B------:R-:W-:Y:S01]  /*9b80*/  F2FP.BF16.F32.PACK_AB R24, R25, R24 ;  /* 0x000000181918723e */ /* 0x000fe200000010ff */
[-C--:B------:R-:W-:Y:S01]  /*9b90*/  FMUL.FTZ R88, R88, R5.reuse ;  /* 0x0000000558587220 */ /* 0x080fe20000410000 */
[----:B------:R-:W-:Y:S01]  /*9ba0*/  F2FP.BF16.F32.PACK_AB R25, R82, R26 ;  /* 0x0000001a5219723e */ /* 0x000fe200000010ff */
[----:B------:R-:W-:Y:S01]  /*9bb0*/  UIADD3 UR6, UR6, 0x2d860, URZ ;  /* 0x0002d86006067890 */ /* 0x000fe2000fffe03f */
[----:B------:R-:W-:Y:S01]  /*9bc0*/  F2FP.BF16.F32.PACK_AB R14, R15, R14 ;  /* 0x0000000e0f0e723e */ /* 0x000fe200000010ff */
[-C--:B------:R-:W-:Y:S01]  /*9bd0*/  FMUL.FTZ R89, R89, R5.reuse ;  /* 0x0000000559597220 */ /* 0x080fe20000410000 */
        /* <DEDUP_REMOVED lines=99> */
.L_x_12109:
[----:B------:R-:W-:Y:S06]  /*a210*/  BAR.ARV 0x8, 0x200 ;  /* 0x0208000000007b1d */ /* 0x000fec0000002000 */
[----:B------:R-:W-:Y:S05]  /*a220*/  @!P0 BRA `(.L_x_12121) ;  /* 0x0000000000048947 */ /* 0x000fea0003800000 */
[----:B------:R-:W-:Y:S01]  /*a230*/  BPT.TRAP 0x1 ;  /* 0x000000040000795c */ /* 0x000fe20000300000 */
.L_x_12121:
[----:B------:R-:W-:Y:S01]  /*a240*/  ULEA UR4, UR38, UR41, 0x3 ;  /* 0x0000002926047291 */ /* 0x000fe2000f8e183f */
[----:B------:R-:W-:-:S08]  /*a250*/  SHF.L.U32 R4, R2, 0x1f, RZ ;  /* 0x0000001f02047819 */ /* 0x000fd000000006ff */
[----:B------:R0:W1:Y:S01]  /*a260*/  SYNCS.PHASECHK.TRANS64.TRYWAIT P1, [UR4+0x2d850], R4 ;  /* 0x02d85004ff0075a7 */ /* 0x0000620008020144 */
[----:B------:R-:W-:Y:S05]  /*a270*/  @!P0 BRA `(.L_x_12122) ;  /* 0x0000000000048947 */ /* 0x000fea0003800000 */
[----:B------:R-:W-:Y:S01]  /*a280*/  BPT.TRAP 0x1 ;  /* 0x000000040000795c */ /* 0x000fe20000300000 */
.L_x_12122:
[----:B-1----:R-:W-:Y:S05]  /*a290*/  @P1 BRA `(.L_x_12123) ;  /* 0x0000000000081947 */ /* 0x002fea0003800000 */
[----:B------:R-:W1:Y:S02]  /*a2a0*/  SYNCS.PHASECHK.TRANS64.TRYWAIT P1, [UR4+0x2d850], R4 ;  /* 0x02d85004ff0075a7 */ /* 0x000e640008020144 */
[----:B-1----:R-:W-:Y:S05]  /*a2b0*/  @!P1 BRA `(.L_x_12124) ;  /* 0x0000009400ec9947 */ /* 0x002fea0003800000 */
.L_x_12123:
[----:B------:R-:W-:Y:S01]  /*a2c0*/  UIADD3 UR41, UR41, 0x400, URZ ;  /* 0x0000040029297890 */ /* 0x000fe2000fffe03f */
[----:B------:R-:W-:Y:S01]  /*a2d0*/  WARPGROUP.ARRIVE ;  /* 0x00000000000079c5 */ /* 0x000fe20000000000 */
[----:B------:R-:W-:Y:S01]  /*a2e0*/  ULOP3.LUT UR39, UR39, 0x10000, URZ, 0xfc, !UPT ;  /* 0x0001000027277892 */ /* 0x000fe2000f8efc3f */
[----:B01----:R-:W0:Y:S01]  /*a2f0*/  SHFL.BFLY PT, R4, R3, 0x2, 0x1f ;  /* 0x0c401f0003047f89 */ /* 0x003e2200000e0000 */
[----:B------:R-:W-:Y:S01]  /*a300*/  USHF.R.U32.HI UR41, URZ, 0x4, UR41 ;  /* 0x000000043f297899 */ /* 0x000fe20008011629 */
[----:B------:R-:W-:Y:S01]  /*a310*/  UMOV UR9, 0x40000040 ;  /* 0x4000004000097882 */ /* 0x000fe20000000000 */
[----:B------:R-:W-:Y:S02]  /*a320*/  UMOV UR11, 0x80000020 ;  /* 0x80000020000b7882 */ /* 0x000fe40000000000 */
        /* <DEDUP_REMOVED lines=10> */
[----:B------:R-:W-:Y:S01]  /*a3d0*/  MOV R3, 0xff800000 ;  /* 0xff80000000037802 */ /* 0x000fe20000000f00 */
[----:B------:R-:W-:Y:S01]  /*a3e0*/  UMOV UR9, 0x40000040 ;  /* 0x4000004000097882 */ /* 0x000fe20000000000 */
[----:B------:R-:W-:Y:S01]  /*a3f0*/  UMOV UR11, 0x80000020 ;  /* 0x80000020000b7882 */ /* 0x000fe20000000000 */
[----:B------:R-:W0:Y:S01]  /*a400*/  SHFL.BFLY PT, R4, R5, 0x1, 0x1f ;  /* 0x0c201f0005047f89 */ /* 0x000e2200000e0000 */
[----:B-1----:R-:W-:Y:S01]  /*a410*/  FADD.FTZ R9, R9, R0 ;  /* 0x0000000009097221 */ /* 0x002fe20000010000 */
[----:B------:R-:W-:-:S04]  /*a420*/  IMAD.MOV.U32 R0, RZ, RZ, -0x800000 ;  /* 0xff800000ff007424 */ /* 0x000fc800078e00ff */
[----:B------:R-:W1:Y:S01]  /*a430*/  SHFL.BFLY PT, R10, R9, 0x1, 0x1f ;  /* 0x0c201f00090a7f89 */ /* 0x000e6200000e0000 */
[----:B0-----:R-:W-:Y:S01]  /*a440*/  FADD.FTZ R14, R5, R4 ;  /* 0x00000004050e7221 */ /* 0x001fe20000010000 */
[----:B------:R-:W-:-:S04]  /*a450*/  IMAD.MOV.U32 R4, RZ, RZ, RZ ;  /* 0x000000ffff047224 */ /* 0x000fc800078e00ff */
[----:B------:R-:W-:Y:S01]  /*a460*/  FSETP.NE.FTZ.AND P1, PT, R14, RZ, PT ;  /* 0x000000ff0e00720b */ /* 0x000fe20003f35000 */
[----:B-1----:R-:W-:Y:S01]  /*a470*/  FADD.FTZ R15, R9, R10 ;  /* 0x0000000a090f7221 */ /* 0x002fe20000010000 */
[----:B------:R-:W-:-:S04]  /*a480*/  IMAD.MOV.U32 R10, RZ, RZ, RZ ;  /* 0x000000ffff0a7224 */ /* 0x000fc800078e00ff */
        /* <DEDUP_REMOVED lines=59> */
.L_x_12125:
        /* <DEDUP_REMOVED lines=60> */
.L_x_12089:
[----:B------:R-:W3:Y:S08]  /*ac00*/  S2UR UR42, SR_CgaCtaId ;  /* 0x00000000002a79c3 */ /* 0x000ef00000008800 */
[----:B------:R-:W-:Y:S06]  /*ac10*/  BAR.SYNC.DEFER_BLOCKING 0x5, 0x200 ;  /* 0x0148000000007b1d */ /* 0x000fec0000010000 */
[----:B------:R-:W-:Y:S01]  /*ac20*/  UMOV UR41, 0x400 ;  /* 0x0000040000297882 */ /* 0x000fe20000000000 */
[----:B------:R-:W-:Y:S01]  /*ac30*/  BSSY B0, `(.L_x_12126) ;  /* 0x0000287000007945 */ /* 0x000fe20003800000 */
[----:B---3--:R-:W-:-:S09]  /*ac40*/  ULEA UR41, UR42, UR41, 0x18 ;  /* 0x000000292a297291 */ /* 0x008fd2000f8ec03f */
[----:B--2---:R-:W2:Y:S01]  /*ac50*/  LDS.128 R4, [UR41+0x2d8d0] ;  /* 0x02d8d029ff047984 */ /* 0x004ea20008000c00 */
[----:B------:R-:W-:Y:S06]  /*ac60*/  BAR.ARV 0x4, 0x200 ;  /* 0x0108000000007b1d */ /* 0x000fec0000002000 */
[----:B------:R-:W-:Y:S05]  /*ac70*/  @P0 BRA `(.L_x_12127) ;  /* 0x0000001c006c0947 */ /* 0x000fea0003800000 */
[----:B-1----:R-:W3:Y:S01]  /*ac80*/  LDL R8, [R1+0x40] ;  /* 0x0000400001087983 */ /* 0x002ee20000100800 */
[----:B------:R-:W1:Y:S03]  /*ac90*/  S2UR UR6, SR_SWINHI ;  /* 0x00000000000679c3 */ /* 0x000e660000002f00 */
[----:B------:R-:W4:Y:S01]  /*aca0*/  LDL R48, [R1+0x14] ;  /* 0x0000140001307983 */ /* 0x000f220000100800 */
[----:B------:R-:W-:Y:S01]  /*acb0*/  UMOV UR4, UR41 ;  /* 0x0000002900047c82 */ /* 0x000fe20008000000 */
[----:B-1----:R-:W-:Y:S01]  /*acc0*/  UMOV UR5, UR6 ;  /* 0x0000000600057c82 */ /* 0x002fe20008000000 */
[----:B------:R-:W-:Y:S02]  /*acd0*/  IMAD.U32 R32, RZ, RZ, UR4 ;  /* 0x00000004ff207e24 */ /* 0x000fe4000f8e00ff */
[----:B------:R-:W-:Y:S01]  /*ace0*/  IMAD.U32 R33, RZ, RZ, UR5 ;  /* 0x00000005ff217e24 */ /* 0x000fe2000f8e00ff */
[----:B------:R-:W-:Y:S01]  /*acf0*/  ULDC.64 UR4, c[0x0][0xc08] ;  /* 0x0003020000047ab9 */ /* 0x000fe20000000a00 */
[----:B------:R-:W-:Y:S01]  /*ad00*/  BAR.SYNC.DEFER_BLOCKING 0x1, 0x180 ;  /* 0x0046000000007b1d */ /* 0x000fe20000010000 */
[----:B---3--:R-:W-:-:S03]  /*ad10*/  IMAD.WIDE R8, R8, 0x2, R32 ;  /* 0x0000000208087825 */ /* 0x008fc600078e0220 */
[----:B------:R-:W-:-:S04]  /*ad20*/  IADD3 R39, P1, R8, 0x6000, RZ ;  /* 0x0000600008277810 */ /* 0x000fc80007f3e0ff */
[----:B--2---:R-:W-:Y:S02]  /*ad30*/  LOP3.LUT R4, R39, 0x180, RZ, 0xc0, !PT ;  /* 0x0000018027047812 */ /* 0x004fe400078ec0ff */
[C---:B------:R-:W-:Y:S02]  /*ad40*/  IADD3 R35, P3, R8.reuse, 0x3000, RZ ;  /* 0x0000300008237810 */ /* 0x040fe40007f7e0ff */
[----:B------:R-:W-:Y:S02]  /*ad50*/  IADD3 R41, P0, R8, 0x6020, RZ ;  /* 0x0000602008297810 */ /* 0x000fe40007f1e0ff */
[----:B------:R-:W-:Y:S02]  /*ad60*/  SHF.R.U64 R4, R4, 0x3, RZ ;  /* 0x0000000304047819 */ /* 0x000fe400000012ff */
[C---:B0-----:R-:W-:Y:S02]  /*ad70*/  LOP3.LUT R11, R8.reuse, 0x180, RZ, 0xc0, !PT ;  /* 0x00000180080b7812 */ /* 0x041fe400078ec0ff */
[----:B------:R-:W-:-:S02]  /*ad80*/  IADD3 R31, P4, R8, 0x20, RZ ;  /* 0x00000020081f7810 */ /* 0x000fc40007f9e0ff */
[----:B------:R-:W-:Y:S02]  /*ad90*/  LOP3.LUT R26, R35, 0x180, RZ, 0xc0, !PT ;  /* 0x00000180231a7812 */ /* 0x000fe400078ec0ff */
[----:B------:R-:W-:Y:S02]  /*ada0*/  LOP3.LUT R10, R41, 0x180, RZ, 0xc0, !PT ;  /* 0x00000180290a7812 */ /* 0x000fe400078ec0ff */
[----:B------:R-:W-:Y:S02]  /*adb0*/  LOP3.LUT R12, R4, R39, RZ, 0x3c, !PT ;  /* 0x00000027040c7212 */ /* 0x000fe400078e3cff */
[----:B------:R-:W-:Y:S02]  /*adc0*/  IADD3 R37, P2, R8, 0x3020, RZ ;  /* 0x0000302008257810 */ /* 0x000fe40007f5e0ff */
[----:B------:R-:W-:Y:S02]  /*add0*/  SHF.R.U64 R11, R11, 0x3, RZ ;  /* 0x000000030b0b7819 */ /* 0x000fe400000012ff */
[----:B------:R-:W-:-:S02]  /*ade0*/  LOP3.LUT R4, R31, 0x180, RZ, 0xc0, !PT ;  /* 0x000001801f047812 */ /* 0x000fc400078ec0ff */
[----:B------:R-:W-:Y:S02]  /*adf0*/  SHF.R.U64 R26, R26, 0x3, RZ ;  /* 0x000000031a1a7819 */ /* 0x000fe400000012ff */
[----:B------:R-:W-:Y:S02]  /*ae00*/  SHF.R.U64 R10, R10, 0x3, RZ ;  /* 0x000000030a0a7819 */ /* 0x000fe400000012ff */
[----:B------:R-:W-:Y:S02]  /*ae10*/  LOP3.LUT R8, R11, R8, RZ, 0x3c, !PT ;  /* 0x000000080b087212 */ /* 0x000fe400078e3cff */
[----:B------:R-:W-:Y:S02]  /*ae20*/  LOP3.LUT R14, R37, 0x180, RZ, 0xc0, !PT ;  /* 0x00000180250e7812 */ /* 0x000fe400078ec0ff */
[----:B------:R-:W-:Y:S01]  /*ae30*/  SHF.R.U64 R4, R4, 0x3, RZ ;  /* 0x0000000304047819 */ /* 0x000fe200000012ff */
[--C-:B------:R-:W-:Y:S01]  /*ae40*/  IMAD.X R25, RZ, RZ, R9.reuse, P0 ;  /* 0x000000ffff197224 */ /* 0x100fe200000e0609 */
[----:B------:R-:W-:Y:S01]  /*ae50*/  LOP3.LUT R26, R26, R35, RZ, 0x3c, !PT ;  /* 0x000000231a1a7212 */ /* 0x000fe200078e3cff */
[--C-:B------:R-:W-:Y:S01]  /*ae60*/  IMAD.X R27, RZ, RZ, R9.reuse, P3 ;  /* 0x000000ffff1b7224 */ /* 0x100fe200018e0609 */
[----:B------:R-:W-:Y:S01]  /*ae70*/  LOP3.LUT R24, R10, R41, RZ, 0x3c, !PT ;  /* 0x000000290a187212 */ /* 0x000fe200078e3cff */
[--C-:B------:R-:W-:Y:S01]  /*ae80*/  IMAD.X R29, RZ, RZ, R9.reuse, P4 ;  /* 0x000000ffff1d7224 */ /* 0x100fe200020e0609 */
[----:B------:R-:W0:Y:S01]  /*ae90*/  LDC.64 R34, c[0x0][0xc00] ;  /* 0x00030000ff227b82 */ /* 0x000e220000000a00 */
[--C-:B------:R-:W-:Y:S01]  /*aea0*/  IMAD.X R13, RZ, RZ, R9.reuse, P1 ;  /* 0x000000ffff0d7224 */ /* 0x100fe200008e0609 */
[----:B------:R-:W-:Y:S01]  /*aeb0*/  MOV R30, R8 ;  /* 0x00000008001e7202 */ /* 0x000fe20000000f00 */
[----:B------:R-:W-:Y:S01]  /*aec0*/  IMAD.X R15, RZ, RZ, R9, P2 ;  /* 0x000000ffff0f7224 */ /* 0x000fe200010e0609 */
[----:B------:R-:W-:-:S02]  /*aed0*/  SHF.R.U64 R14, R14, 0x3, RZ ;  /* 0x000000030e0e7819 */ /* 0x000fc400000012ff */
[----:B------:R-:W-:Y:S02]  /*aee0*/  LOP3.LUT R28, R4, R31, RZ, 0x3c, !PT ;  /* 0x0000001f041c7212 */ /* 0x000fe400078e3cff */
[----:B------:R-:W-:Y:S02]  /*aef0*/  F2FP.BF16.F32.PACK_AB R8, R21, R20 ;  /* 0x000000141508723e */ /* 0x000fe400000010ff */
[----:B------:R-:W-:Y:S02]  /*af00*/  F2FP.BF16.F32.PACK_AB R9, R91, R90 ;  /* 0x0000005a5b09723e */ /* 0x000fe400000010ff */
[----:B------:R-:W-:Y:S02]  /*af10*/  F2FP.BF16.F32.PACK_AB R10, R93, R92 ;  /* 0x0000005c5d0a723e */ /* 0x000fe400000010ff */
[----:B------:R-:W-:Y:S02]  /*af20*/  F2FP.BF16.F32.PACK_AB R11, R95, R94 ;  /* 0x0000005e5f0b723e */ /* 0x000fe400000010ff */
[----:B------:R-:W-:-:S02]  /*af30*/  MOV R38, R24 ;  /* 0x0000001800267202 */ /* 0x000fc40000000f00 */
[----:B------:R-:W-:Y:S02]  /*af40*/  MOV R4, R26 ;  /* 0x0000001a00047202 */ /* 0x000fe40000000f00 */
[----:B------:R-:W-:Y:S02]  /*af50*/  LOP3.LUT R14, R14, R37, RZ, 0x3c, !PT ;  /* 0x000000250e0e7212 */ /* 0x000fe400078e3cff */
[----:B------:R-:W-:Y:S01]  /*af60*/  MOV R41, R28 ;  /* 0x0000001c00297202 */ /* 0x000fe20000000f00 */
[----:B------:R1:W-:Y:S01]  /*af70*/  STSM.16.M88.4 [R30], R8 ;  /* 0x000000081e007844 */ /* 0x0003e20000000200 */
[----:B------:R-:W-:Y:S01]  /*af80*/  F2FP.BF16.F32.PACK_AB R24, R97, R96 ;  /* 0x000000606118723e */ /* 0x000fe200000010ff */
[----:B------:R-:W2:Y:S01]  /*af90*/  LDC.64 R36, c[0x0][0xc00] ;  /* 0x00030000ff247b82 */ /* 0x000ea20000000a00 */
[----:B------:R-:W-:Y:S02]  /*afa0*/  F2FP.BF16.F32.PACK_AB R25, R99, R98 ;  /* 0x000000626319723e */ /* 0x000fe400000010ff */
[----:B------:R-:W-:-:S02]  /*afb0*/  F2FP.BF16.F32.PACK_AB R26, R101, R100 ;  /* 0x00000064651a723e */ /* 0x000fc400000010ff */
[----:B------:R-:W-:Y:S02]  /*afc0*/  F2FP.BF16.F32.PACK_AB R27, R103, R102 ;  /* 0x00000066671b723e */ /* 0x000fe400000010ff */
[----:B------:R-:W-:Y:S02]  /*afd0*/  F2FP.BF16.F32.PACK_AB R28, R105, R104 ;  /* 0x00000068691c723e */ /* 0x000fe400000010ff */
[----:B------:R-:W-:Y:S02]  /*afe0*/  F2FP.BF16.F32.PACK_AB R29, R107, R106 ;  /* 0x0000006a6b1d723e */ /* 0x000fe400000010ff */
[----:B------:R-:W-:Y:S01]  /*aff0*/  F2FP.BF16.F32.PACK_AB R31, R111, R110 ;  /* 0x0000006e6f1f723e */ /* 0x000fe200000010ff */
[----:B------:R3:W-:Y:S01]  /*b000*/  STSM.16.M88.4 [R41], R24 ;  /* 0x0000001829007844 */ /* 0x0007e20000000200 */
[----:B------:R-:W-:Y:S02]  /*b010*/  MOV R39, R12 ;  /* 0x0000000c00277202 */ /* 0x000fe40000000f00 */
[----:B-1----:R-:W-:-:S02]  /*b020*/  F2FP.BF16.F32.PACK_AB R30, R109, R108 ;  /* 0x0000006c6d1e723e */ /* 0x002fc400000010ff */
        /* <DEDUP_REMOVED lines=9> */
[----:B---3--:R-:W-:Y:S02]  /*b0c0*/  F2FP.BF16.F32.PACK_AB R24, R129, R128 ;  /* 0x000000808118723e */ /* 0x008fe400000010ff */
[----:B------:R-:W-:Y:S02]  /*b0d0*/  F2FP.BF16.F32.PACK_AB R25, R131, R130 ;  /* 0x000000828319723e */ /* 0x000fe400000010ff */
[----:B------:R-:W-:-:S02]  /*b0e0*/  F2FP.BF16.F32.PACK_AB R26, R133, R132 ;  /* 0x00000084851a723e */ /* 0x000fc400000010ff */
[----:B------:R-:W-:Y:S01]  /*b0f0*/  F2FP.BF16.F32.PACK_AB R27, R135, R134 ;  /* 0x00000086871b723e */ /* 0x000fe200000010ff */
[----:B------:R1:W-:Y:S04]  /*b100*/  STSM.16.M88.4 [R4], R28 ;  /* 0x0000001c04007844 */ /* 0x0003e80000000200 */
[----:B------:R3:W-:Y:S04]  /*b110*/  STSM.16.M88.4 [R40], R8 ;  /* 0x0000000828007844 */ /* 0x0007e80000000200 */
[----:B------:R4:W-:Y:S04]  /*b120*/  STSM.16.M88.4 [R39], R12 ;  /* 0x0000000c27007844 */ /* 0x0009e80000000200 */
[----:B------:R4:W-:Y:S01]  /*b130*/  STSM.16.M88.4 [R38], R24 ;  /* 0x0000001826007844 */ /* 0x0009e20000000200 */
[----:B0-----:R-:W-:-:S04]  /*b140*/  ISETP.NE.U32.AND P0, PT, R34, RZ, PT ;  /* 0x000000ff2200720c */ /* 0x001fc80003f05070 */
[----:B------:R-:W-:Y:S01]  /*b150*/  ISETP.NE.AND.EX P0, PT, R35, RZ, PT, P0 ;  /* 0x000000ff2300720c */ /* 0x000fe20003f05300 */
[----:B-1----:R-:W-:Y:S02]  /*b160*/  IMAD.MOV.U32 R4, RZ, RZ, RZ ;  /* 0x000000ffff047224 */ /* 0x002fe400078e00ff */
[----:B--2---:R-:W-:Y:S01]  /*b170*/  IMAD.WIDE R28, R148, 0x4, R36 ;  /* 0x00000004941c7825 */ /* 0x004fe200078e0224 */
[----:B------:R-:W-:Y:S01]  /*b180*/  BAR.SYNC.DEFER_BLOCKING 0x1, 0x180 ;  /* 0x0046000000007b1d */ /* 0x000fe20000010000 */
[----:B------:R-:W-:-:S07]  /*b190*/  ISETP.NE.U32.AND P1, PT, RZ, UR4, PT ;  /* 0x00000004ff007c0c */ /* 0x000fce000bf25070 */
[----:B---3--:R-:W0:Y:S08]  /*b1a0*/  LDC R10, c[0x0][0xad4] ;  /* 0x0002b500ff0a7b82 */ /* 0x008e300000000800 */
[----:B------:R-:W1:Y:S08]  /*b1b0*/  LDC R40, c[0x0][0xbe8] ;  /* 0x0002fa00ff287b82 */ /* 0x000e700000000800 */
[----:B----4-:R-:W2:Y:S01]  /*b1c0*/  LDC.64 R14, c[0x0][0xba8] ;  /* 0x0002ea00ff0e7b82 */ /* 0x010ea20000000a00 */
[----:B------:R-:W3:Y:S01]  /*b1d0*/  @P0 LDG.E R4, desc[UR36][R28.64] ;  /* 0x000000241c040981 */ /* 0x000ee2000c1e1900 */
[----:B------:R-:W-:-:S13]  /*b1e0*/  ISETP.NE.AND.EX P1, PT, RZ, UR5, PT, P1 ;  /* 0x00000005ff007c0c */ /* 0x000fda000bf25310 */
[----:B------:R-:W-:-:S04]  /*b1f0*/  @P1 LEA R8, P2, R148, UR4, 0x2 ;  /* 0x0000000494081c11 */ /* 0x000fc8000f8410ff */
[----:B------:R-:W-:Y:S02]  /*b200*/  @P1 LEA.HI.X R9, R148, UR5, R152, 0x2, P2 ;  /* 0x0000000594091c11 */ /* 0x000fe400090f1498 */
        /* <DEDUP_REMOVED lines=17> */
[----:B------:R2:W4:Y:S01]  /*b320*/  LDC.64 R12, c[0x0][R24+0x228] ;  /* 0x00008a00180c7b82 */ /* 0x0005220000000a00 */
[----:B0-----:R-:W-:Y:S02]  /*b330*/  IMAD R9, R9, R148, RZ ;  /* 0x0000009409097224 */ /* 0x001fe400078e02ff */
[-C--:B-1----:R-:W-:Y:S02]  /*b340*/  IMAD R37, R11, R150.reuse, RZ ;  /* 0x000000960b257224 */ /* 0x082fe400078e02ff */
[----:B------:R-:W-:Y:S02]  /*b350*/  IMAD R39, R8, R25, R9 ;  /* 0x0000001908277224 */ /* 0x000fe400078e0209 */
[----:B------:R-:W-:Y:S01]  /*b360*/  IMAD.WIDE.U32 R10, R10, R150, RZ ;  /* 0x000000960a0a7225 */ /* 0x000fe200078e00ff */
[----:B--2---:R-:W0:Y:S03]  /*b370*/  LDC.64 R24, c[0x0][R24+0x210] ;  /* 0x0000840018187b82 */ /* 0x004e260000000a00 */
[----:B------:R-:W-:-:S04]  /*b380*/  IMAD.WIDE.U32 R8, R8, R148, RZ ;  /* 0x0000009408087225 */ /* 0x000fc800078e00ff */
[----:B------:R-:W-:Y:S01]  /*b390*/  IMAD.IADD R27, R147, 0x1, R136 ;  /* 0x00000001931b7824 */ /* 0x000fe200078e0288 */
[----:B------:R-:W-:Y:S01]  /*b3a0*/  SEL R35, R48, RZ, P3 ;  /* 0x000000ff30237207 */ /* 0x000fe20001800000 */
[----:B------:R-:W-:Y:S01]  /*b3b0*/  IMAD.IADD R30, R11, 0x1, R37 ;  /* 0x000000010b1e7824 */ /* 0x000fe200078e0225 */
[----:B------:R-:W1:Y:S01]  /*b3c0*/  @!P3 LDC R14, c[0x0][0xb50] ;  /* 0x0002d400ff0ebb82 */ /* 0x000e620000000800 */
[----:B------:R-:W-:Y:S02]  /*b3d0*/  IMAD.IADD R11, R9, 0x1, R39 ;  /* 0x00000001090b7824 */ /* 0x000fe400078e0227 */
[----:B------:R-:W-:Y:S02]  /*b3e0*/  IMAD.MOV.U32 R9, RZ, RZ, R27 ;  /* 0x000000ffff097224 */ /* 0x000fe400078e001b */
[-C--:B----4-:R-:W-:Y:S02]  /*b3f0*/  IMAD R37, R13, R35.reuse, RZ ;  /* 0x000000230d257224 */ /* 0x090fe400078e02ff */
[----:B------:R-:W-:Y:S01]  /*b400*/  IMAD.WIDE.U32 R12, R12, R35, RZ ;  /* 0x000000230c0c7225 */ /* 0x000fe200078e00ff */
[----:B------:R-:W2:Y:S03]  /*b410*/  @!P3 LDC R15, c[0x0][0xb54] ;  /* 0x0002d500ff0fbb82 */ /* 0x000ea60000000800 */
[----:B------:R-:W-:Y:S01]  /*b420*/  IMAD.IADD R37, R13, 0x1, R37 ;  /* 0x000000010d257824 */ /* 0x000fe200078e0225 */
[--C-:B---3--:R-:W-:Y:S01]  /*b430*/  IADD3 R10, P2, P5, R8, R10, R4.reuse ;  /* 0x0000000a080a7210 */ /* 0x108fe20007d5e004 */
        /* <DEDUP_REMOVED lines=21> */
.L_x_12128:
[----:B------:R-:W2:Y:S01]  /*b590*/  LDL R13, [R1+0x3c] ;  /* 0x00003c00010d7983 */ /* 0x000ea20000100800 */
[----:B------:R-:W0:Y:S03]  /*b5a0*/  S2R R8, SR_TID.X ;  /* 0x0000000000087919 */ /* 0x000e260000002100 */
[----:B------:R-:W-:Y:S04]  /*b5b0*/  SHFL.IDX PT, R9, R15, RZ, 0x1c1f ;  /* 0x001c1fff0f097589 */ /* 0x000fe800000e0000 */
[----:B------:R-:W-:Y:S04]  /*b5c0*/  SHFL.IDX PT, R10, R14, 0x1, 0x1c1f ;  /* 0x003c1f000e0a7f89 */ /* 0x000fe800000e0000 */
[----:B------:R-:W-:Y:S01]  /*b5d0*/  SHFL.IDX PT, R11, R15, 0x1, 0x1c1f ;  /* 0x003c1f000f0b7f89 */ /* 0x000fe200000e0000 */
[----:B0-----:R-:W-:-:S05]  /*b5e0*/  VIADD R24, R8, 0xffffff80 ;  /* 0xffffff8008187836 */ /* 0x001fca0000000000 */
[----:B------:R-:W-:-:S04]  /*b5f0*/  SHF.R.S32.HI R12, RZ, 0x1f, R24 ;  /* 0x0000001fff0c7819 */ /* 0x000fc80000011418 */
[----:B------:R-:W-:Y:S01]  /*b600*/  LEA.HI R12, R12, R24, RZ, 0x7 ;  /* 0x000000180c0c7211 */ /* 0x000fe200078f38ff */
[----:B------:R-:W0:Y:S03]  /*b610*/  SHFL.IDX PT, R8, R14, RZ, 0x1c1f ;  /* 0x001c1fff0e087589 */ /* 0x000e2600000e0000 */
[----:B------:R-:W-:Y:S01]  /*b620*/  LOP3.LUT R12, R12, 0xffffff80, RZ, 0xc0, !PT ;  /* 0xffffff800c0c7812 */ /* 0x000fe200078ec0ff */
[----:B-----5:R-:W-:-:S04]  /*b630*/  IMAD R42, R31, R40, RZ ;  /* 0x000000281f2a7224 */ /* 0x020fc800078e02ff */
[----:B------:R-:W-:-:S05]  /*b640*/  IMAD.IADD R12, R24, 0x1, -R12 ;  /* 0x00000001180c7824 */ /* 0x000fca00078e0a0c */
[----:B------:R-:W-:Y:S02]  /*b650*/  LOP3.LUT P0, RZ, R12, 0x3, RZ, 0xc0, !PT ;  /* 0x000000030cff7812 */ /* 0x000fe4000780c0ff */
[----:B--2---:R-:W-:-:S05]  /*b660*/  IADD3 R25, R13, R136, RZ ;  /* 0x000000880d197210 */ /* 0x004fca0007ffe0ff */
        /* <DEDUP_REMOVED lines=17> */
[----:B0-----:R-:W-:Y:S01]  /*b780*/  IMAD R3, R44, 0x20, R149 ;  /* 0x000000202c037824 */ /* 0x001fe200078e0295 */
[----:B------:R-:W-:-:S03]  /*b790*/  SHF.R.S32.HI R46, RZ, 0x1f, R47 ;  /* 0x0000001fff2e7819 */ /* 0x000fc6000001142f */
[----:B------:R-:W-:Y:S01]  /*b7a0*/  IMAD.WIDE R32, R3, 0x2, R32 ;  /* 0x0000000203207825 */ /* 0x000fe200078e0220 */
[----:B------:R-:W-:Y:S02]  /*b7b0*/  LEA.HI R46, R46, R47, RZ, 0x2 ;  /* 0x0000002f2e2e7211 */ /* 0x000fe400078f10ff */
[----:B------:R-:W-:Y:S01]  /*b7c0*/  IADD3 R3, P5, R32, 0x7800, RZ ;  /* 0x0000780020037810 */ /* 0x000fe20007fbe0ff */
[----:B------:R-:W-:Y:S01]  /*b7d0*/  IMAD R41, R41, UR4, RZ ;  /* 0x0000000429297c24 */ /* 0x000fe2000f8e02ff */
[----:B------:R-:W-:Y:S02]  /*b7e0*/  LOP3.LUT R46, R46, 0xfffffffc, RZ, 0xc0, !PT ;  /* 0xfffffffc2e2e7812 */ /* 0x000fe400078ec0ff */
[----:B------:R-:W-:Y:S01]  /*b7f0*/  LOP3.LUT R0, R3, 0x180, RZ, 0xc0, !PT ;  /* 0x0000018003007812 */ /* 0x000fe200078ec0ff */
[----:B------:R-:W-:Y:S01]  /*b800*/  IMAD R41, R4, UR5, R41 ;  /* 0x0000000504297c24 */ /* 0x000fe2000f8e0229 */
[----:B------:R-:W-:Y:S01]  /*b810*/  IADD3 R13, P0, R32, 0x1800, RZ ;  /* 0x00001800200d7810 */ /* 0x000fe20007f1e0ff */
[----:B------:R-:W-:Y:S01]  /*b820*/  IMAD.IADD R46, R47, 0x1, -R46 ;  /* 0x000000012f2e7824 */ /* 0x000fe200078e0a2e */
[----:B------:R-:W-:Y:S01]  /*b830*/  SHF.R.U64 R0, R0, 0x3, RZ ;  /* 0x0000000300007819 */ /* 0x000fe200000012ff */
[----:B------:R-:W-:Y:S01]  /*b840*/  IMAD.WIDE.U32 R20, R4, UR4, RZ ;  /* 0x0000000404147c25 */ /* 0x000fe2000f8e00ff */
[----:B------:R-:W-:Y:S01]  /*b850*/  ULDC.64 UR4, c[0x0][0xae8] ;  /* 0x0002ba0000047ab9 */ /* 0x000fe20000000a00 */
[----:B------:R-:W-:-:S02]  /*b860*/  IADD3 R25, P1, R32, 0x3000, RZ ;  /* 0x0000300020197810 */ /* 0x000fc40007f3e0ff */
[----:B------:R-:W-:Y:S01]  /*b870*/  LOP3.LUT R36, R0, R3, RZ, 0x3c, !PT ;  /* 0x0000000300247212 */ /* 0x000fe200078e3cff */
[----:B------:R-:W-:Y:S01]  /*b880*/  IMAD R3, R46, 0x60, R44 ;  /* 0x000000602e037824 */ /* 0x000fe200078e022c */
[----:B------:R-:W-:Y:S01]  /*b890*/  IADD3 R21, R21, R41, RZ ;  /* 0x0000002915157210 */ /* 0x000fe20007ffe0ff */
[----:B------:R-:W-:Y:S01]  /*b8a0*/  IMAD.X R37, RZ, RZ, R33, P5 ;  /* 0x000000ffff257224 */ /* 0x000fe200028e0621 */
[----:B------:R-:W-:Y:S01]  /*b8b0*/  IADD3 R29, P2, R32, 0x4800, RZ ;  /* 0x00004800201d7810 */ /* 0x000fe20007f5e0ff */
[----:B------:R-:W-:Y:S01]  /*b8c0*/  IMAD.IADD R4, R136, 0x1, R3 ;  /* 0x0000000188047824 */ /* 0x000fe200078e0203 */
[----:B------:R-:W-:Y:S01]  /*b8d0*/  IADD3 R35, P3, R32, 0x6000, RZ ;  /* 0x0000600020237810 */ /* 0x000fe20007f7e0ff */
[----:B------:R-:W-:Y:S01]  /*b8e0*/  IMAD.WIDE.U32 R20, R150, UR4, R20 ;  /* 0x0000000496147c25 */ /* 0x000fe2000f8e0014 */
[----:B------:R-:W-:Y:S01]  /*b8f0*/  SHF.R.S32.HI R41, RZ, 0x1f, R148 ;  /* 0x0000001fff297819 */ /* 0x000fe20000011494 */
[----:B------:R-:W5:Y:S01]  /*b900*/  LD.E.128 R36, desc[UR36][R36.64] ;  /* 0x0000002424247980 */ /* 0x000f62000c101d00 */
[----:B------:R-:W-:Y:S01]  /*b910*/  LOP3.LUT R12, R13, 0x180, RZ, 0xc0, !PT ;  /* 0x000001800d0c7812 */ /* 0x000fe200078ec0ff */
[----:B--2---:R-:W-:Y:S01]  /*b920*/  @P4 IMAD.HI.U32 R0, R4, R43, RZ ;  /* 0x0000002b04004227 */ /* 0x004fe200078e00ff */
[----:B------:R-:W-:-:S02]  /*b930*/  LOP3.LUT R24, R25, 0x180, RZ, 0xc0, !PT ;  /* 0x0000018019187812 */ /* 0x000fc400078ec0ff */
[----:B------:R-:W-:Y:S01]  /*b940*/  LOP3.LUT R28, R29, 0x180, RZ, 0xc0, !PT ;  /* 0x000001801d1c7812 */ /* 0x000fe200078ec0ff */
[----:B------:R-:W-:Y:S01]  /*b950*/  IMAD R21, R150, UR5, R21 ;  /* 0x0000000596157c24 */ /* 0x000fe2000f8e0215 */
[----:B------:R-:W-:Y:S01]  /*b960*/  LOP3.LUT R34, R35, 0x180, RZ, 0xc0, !PT ;  /* 0x0000018023227812 */ /* 0x000fe200078ec0ff */
[----:B------:R-:W-:Y:S01]  /*b970*/  ULDC.64 UR4, c[0x0][0xaf0] ;  /* 0x0002bc0000047ab9 */ /* 0x000fe20000000a00 */
[----:B------:R-:W-:Y:S01]  /*b980*/  LOP3.LUT R9, R32, 0x180, RZ, 0xc0, !PT ;  /* 0x0000018020097812 */ /* 0x000fe200078ec0ff */
[----:B------:R-:W-:Y:S01]  /*b990*/  IMAD.MOV.U32 R3, RZ, RZ, R4 ;  /* 0x000000ffff037224 */ /* 0x000fe200078e0004 */
[----:B---3--:R-:W-:Y:S01]  /*b9a0*/  @P4 SHF.R.U32.HI R3, RZ, R45, R0 ;  /* 0x0000002dff034219 */ /* 0x008fe20000011600 */
[----:B------:R-:W-:Y:S01]  /*b9b0*/  IMAD R41, R41, UR4, RZ ;  /* 0x0000000429297c24 */ /* 0x000fe2000f8e02ff */
[----:B------:R-:W-:Y:S02]  /*b9c0*/  SHF.R.U64 R12, R12, 0x3, RZ ;  /* 0x000000030c0c7819 */ /* 0x000fe400000012ff */
[----:B------:R-:W-:-:S02]  /*b9d0*/  SHF.R.U64 R24, R24, 0x3, RZ ;  /* 0x0000000318187819 */ /* 0x000fc400000012ff */
[----:B------:R-:W-:Y:S02]  /*b9e0*/  SHF.R.U64 R28, R28, 0x3, RZ ;  /* 0x000000031c1c7819 */ /* 0x000fe400000012ff */
[----:B------:R-:W-:Y:S02]  /*b9f0*/  SHF.R.U64 R34, R34, 0x3, RZ ;  /* 0x0000000322227819 */ /* 0x000fe400000012ff */
[----:B------:R-:W-:Y:S01]  /*ba00*/  SHF.R.U64 R9, R9, 0x3, RZ ;  /* 0x0000000309097819 */ /* 0x000fe200000012ff */
[C---:B------:R-:W-:Y:S01]  /*ba10*/  IMAD R41, R148.reuse, UR5, R41 ;  /* 0x0000000594297c24 */ /* 0x040fe2000f8e0229 */
[----:B------:R-:W-:Y:S01]  /*ba20*/  SHF.R.S32.HI R0, RZ, 0x1f, R3 ;  /* 0x0000001fff007819 */ /* 0x000fe20000011403 */
[----:B------:R-:W-:Y:S01]  /*ba30*/  IMAD.WIDE.U32 R20, R148, UR4, R20 ;  /* 0x0000000494147c25 */ /* 0x000fe2000f8e0014 */
[----:B------:R-:W-:Y:S01]  /*ba40*/  LOP3.LUT R12, R12, R13, RZ, 0x3c, !PT ;  /* 0x0000000d0c0c7212 */ /* 0x000fe200078e3cff */
        /* <DEDUP_REMOVED lines=12> */
[----:B------:R-:W-:Y:S01]  /*bb10*/  IMAD.IADD R21, R21, 0x1, R41 ;  /* 0x0000000115157824 */ /* 0x000fe200078e0229 */
[----:B------:R-:W5:Y:S01]  /*bb20*/  LD.E.128 R24, desc[UR36][R24.64] ;  /* 0x0000002418187980 */ /* 0x000f62000c101d00 */
[----:B------:R-:W-:Y:S02]  /*bb30*/  IMAD R0, R0, UR4, RZ ;  /* 0x0000000400007c24 */ /* 0x000fe4000f8e02ff */
[----:B------:R-:W-:Y:S01]  /*bb40*/  IMAD R41, R40, R43, R4 ;  /* 0x0000002b28297224 */ /* 0x000fe200078e0204 */
        /* <DEDUP_REMOVED lines=18> */
[----:B------:R-:W-:Y:S01]  /*bc70*/  UIADD3 UR4, UR41, 0x2d820, URZ ;  /* 0x0002d82029047890 */ /* 0x000fe2000fffe03f */
[----:B------:R-:W-:Y:S02]  /*bc80*/  ISETP.GE.AND P0, PT, R43, R42, PT ;  /* 0x0000002a2b00720c */ /* 0x000fe40003f06270 */
[----:B------:R-:W-:Y:S01]  /*bc90*/  IMAD.IADD R3, R21, 0x1, R3 ;  /* 0x0000000115037824 */ /* 0x000fe200078e0203 */
[----:B------:R-:W-:Y:S01]  /*bca0*/  UPRMT UR4, URZ, 0x654, UR4 ;  /* 0x000006543f047896 */ /* 0x000fe20008000004 */
[----:B------:R-:W-:-:S04]  /*bcb0*/  LEA R0, P1, R20, UR6, 0x1 ;  /* 0x0000000614007c11 */ /* 0x000fc8000f8208ff */
[----:B------:R-:W-:Y:S01]  /*bcc0*/  LEA.HI.X R4, R20, UR7, R3, 0x1, P1 ;  /* 0x0000000714047c11 */ /* 0x000fe200088f0c03 */
[----:B0-----:R0:W1:Y:S01]  /*bcd0*/  SHFL.IDX PT, R40, R0, RZ, 0x1c1f ;  /* 0x001c1fff00287589 */ /* 0x00106200000e0000 */
[----:B------:R-:W-:Y:S02]  /*bce0*/  BSSY B1, `(.L_x_12130) ;  /* 0x0000012000017945 */ /* 0x000fe40003800000 */
[----:B------:R-:W-:Y:S01]  /*bcf0*/  SYNCS.ARRIVE.TRANS64.RED.A1T0 RZ, [UR4], RZ ;  /* 0x000000ffffff79a7 */ /* 0x000fe20008100404 */
        /* <DEDUP_REMOVED lines=9> */
[C---:B------:R-:W-:Y:S02]  /*bd90*/  @!P2 LEA R46, P4, R154.reuse, R40, 0x1 ;  /* 0x000000289a2ea211 */ /* 0x040fe400078808ff */
[----:B--2---:R-:W-:Y:S01]  /*bda0*/  @!P0 IMAD.WIDE R20, R149, 0x2, R40 ;  /* 0x0000000295148825 */ /* 0x004fe200078e0228 */
[-C--:B------:R-:W-:Y:S02]  /*bdb0*/  @!P1 LEA.HI.X R45, R153, R41.reuse, R49, 0x1, P3 ;  /* 0x00000029992d9211 */ /* 0x080fe400018f0c31 */
[----:B------:R-:W-:Y:S02]  /*bdc0*/  @!P2 LEA.HI.X R47, R154, R41, R48, 0x1, P4 ;  /* 0x000000299a2fa211 */ /* 0x000fe400020f0c30 */
[----:B-----5:R3:W-:Y:S04]  /*bdd0*/  @!P0 ST.E.128 desc[UR36][R20.64], R8 ;  /* 0x0000000814008985 */ /* 0x0207e8000c101d24 */
[----:B------:R3:W-:Y:S04]  /*bde0*/  @!P1 ST.E.128 desc[UR36][R44.64], R24 ;  /* 0x000000182c009985 */ /* 0x0007e8000c101d24 */
[----:B------:R3:W-:Y:S02]  /*bdf0*/  @!P2 ST.E.128 desc[UR36][R46.64], R32 ;  /* 0x000000202e00a985 */ /* 0x0007e4000c101d24 */
.L_x_12131:
[----:B------:R-:W-:Y:S05]  /*be00*/  BSYNC B1 ;  /* 0x0000000000017941 */ /* 0x000fea0003800000 */
.L_x_12130:
        /* <DEDUP_REMOVED lines=19> */
.L_x_12129:
[----:B0-----:R-:W0:Y:S01]  /*bf40*/  @P4 LDC R0, c[0x0][0xbec] ;  /* 0x0002fb00ff004b82 */ /* 0x001e220000000800 */
[----:B------:R-:W-:Y:S01]  /*bf50*/  ULDC.64 UR4, c[0x0][0xb08] ;  /* 0x0002c20000047ab9 */ /* 0x000fe20000000a00 */
[----:B------:R-:W-:Y:S01]  /*bf60*/  SHF.R.S32.HI R3, RZ, 0x1f, R148 ;  /* 0x0000001fff037819 */ /* 0x000fe20000011494 */
[----:B------:R-:W-:Y:S01]  /*bf70*/  IMAD R41, R41, UR4, RZ ;  /* 0x0000000429297c24 */ /* 0x000fe2000f8e02ff */
[----:B------:R-:W-:Y:S01]  /*bf80*/  ULDC.64 UR6, c[0x0][0xb30] ;  /* 0x0002cc0000067ab9 */ /* 0x000fe20000000a00 */
[C---:B------:R-:W-:Y:S01]  /*bf90*/  IMAD.WIDE.U32 R8, R4.reuse, UR4, RZ ;  /* 0x0000000404087c25 */ /* 0x040fe2000f8e00ff */
[C---:B------:R-:W-:Y:S01]  /*bfa0*/  IADD3 R37, R145.reuse, 0x28, RZ ;  /* 0x0000002891257810 */ /* 0x040fe20007ffe0ff */
[----:B------:R-:W-:Y:S01]  /*bfb0*/  BSSY B1, `(.L_x_12133) ;  /* 0x0000072000017945 */ /* 0x000fe20003800000 */
[----:B------:R-:W1:Y:S01]  /*bfc0*/  @P4 LDC R13, c[0x0][0xbf0] ;  /* 0x0002fc00ff0d4b82 */ /* 0x000e620000000800 */
[----:B------:R-:W-:Y:S01]  /*bfd0*/  IMAD R41, R4, UR5, R41 ;  /* 0x0000000504297c24 */ /* 0x000fe2000f8e0229 */
[----:B------:R-:W-:Y:S01]  /*bfe0*/  ULDC.64 UR4, c[0x0][0xb38] ;  /* 0x0002ce0000047ab9 */ /* 0x000fe20000000a00 */
[----:B------:R-:W-:Y:S01]  /*bff0*/  VIADD R31, R145, 0x40 ;  /* 0x00000040911f7836 */ /* 0x000fe20000000000 */
[----:B------:R-:W-:Y:S01]  /*c000*/  SHF.R.S32.HI R4, RZ, 0x1f, R155 ;  /* 0x0000001fff047819 */ /* 0x000fe2000001149b */
        /* <DEDUP_REMOVED lines=9> */
[----:B------:R-:W-:Y:S01]  /*c0a0*/  VIADD R35, R145, 0x30 ;  /* 0x0000003091237836 */ /* 0x000fe20000000000 */
[----:B------:R-:W-:Y:S01]  /*c0b0*/  SHF.R.S32.HI R37, RZ, 0x1f, R37 ;  /* 0x0000001fff257819 */ /* 0x000fe20000011425 */
        /* <DEDUP_REMOVED lines=8> */
[----:B------:R-:W-:Y:S01]  /*c140*/  VIADD R39, R145, 0x20 ;  /* 0x0000002091277836 */ /* 0x000fe20000000000 */
[----:B------:R-:W-:Y:S01]  /*c150*/  IADD3 R9, R9, R11, RZ ;  /* 0x0000000b09097210 */ /* 0x000fe20007ffe0ff */
[----:B------:R-:W-:Y:S01]  /*c160*/  VIADD R41, R145, 0x18 ;  /* 0x0000001891297836 */ /* 0x000fe20000000000 */
[--C-:B------:R-:W-:Y:S01]  /*c170*/  SHF.R.S32.HI R0, RZ, 0x1f, R3.reuse ;  /* 0x0000001fff007819 */ /* 0x100fe20000011403 */
[----:B------:R-:W-:Y:S01]  /*c180*/  IMAD.MOV R11, RZ, RZ, -R3 ;  /* 0x000000ffff0b7224 */ /* 0x000fe200078e0a03 */
[----:B------:R-:W-:Y:S01]  /*c190*/  SHF.R.S32.HI R39, RZ, 0x1f, R39 ;  /* 0x0000001fff277819 */ /* 0x000fe20000011427 */
[----:B------:R-:W-:Y:S01]  /*c1a0*/  IMAD.WIDE.U32 R8, R48, UR4, R8 ;  /* 0x0000000430087c25 */ /* 0x000fe2000f8e0008 */
[----:B------:R-:W-:Y:S01]  /*c1b0*/  UIADD3 UR4, UR41, 0x2d820, URZ ;  /* 0x0002d82029047890 */ /* 0x000fe2000fffe03f */
[----:B------:R-:W-:-:S02]  /*c1c0*/  SHF.R.S32.HI R41, RZ, 0x1f, R41 ;  /* 0x0000001fff297819 */ /* 0x000fc40000011429 */
        /* <DEDUP_REMOVED lines=27> */
[----:B------:R-:W-:-:S02]  /*c380*/  VIADD R38, R145, 0x20 ;  /* 0x0000002091267836 */ /* 0x000fc40000000000 */
[C---:B------:R-:W-:Y:S02]  /*c390*/  VIADD R40, R145.reuse, 0x18 ;  /* 0x0000001891287836 */ /* 0x040fe40000000000 */
[C---:B------:R-:W-:Y:S02]  /*c3a0*/  VIADD R42, R145.reuse, 0x10 ;  /* 0x00000010912a7836 */ /* 0x040fe40000000000 */
[----:B------:R-:W-:Y:S01]  /*c3b0*/  VIADD R44, R145, 0x8 ;  /* 0x00000008912c7836 */ /* 0x000fe20000000000 */
[----:B0-----:R-:W-:Y:S06]  /*c3c0*/  @P2 BRA `(.L_x_12134) ;  /* 0x0000000000c02947 */ /* 0x001fec0003800000 */
[----:B------:R-:W-:Y:S02]  /*c3d0*/  ULDC UR4, c[0x0][0xac8] ;  /* 0x0002b20000047ab9 */ /* 0x000fe40000000800 */
[----:B------:R-:W-:Y:S02]  /*c3e0*/  ISETP.GE.AND P3, PT, R44, UR4, PT ;  /* 0x000000042c007c0c */ /* 0x000fe4000bf66270 */
[----:B------:R-:W-:Y:S02]  /*c3f0*/  ISETP.GE.AND P1, PT, R145, UR4, PT ;  /* 0x0000000491007c0c */ /* 0x000fe4000bf26270 */
[----:B------:R-:W-:Y:S02]  /*c400*/  ISETP.GE.AND P4, PT, R42, UR4, PT ;  /* 0x000000042a007c0c */ /* 0x000fe4000bf86270 */
[----:B------:R-:W-:-:S07]  /*c410*/  ISETP.GE.AND P2, PT, R40, UR4, PT ;  /* 0x0000000428007c0c */ /* 0x000fce000bf46270 */
[CC--:B-1----:R-:W-:Y:S02]  /*c420*/  @!P3 LEA R10, P5, R44.reuse, R8.reuse, 0x2 ;  /* 0x000000082c0ab211 */ /* 0x0c2fe400078a10ff */
        /* <DEDUP_REMOVED lines=16> */
[-C--:B0-----:R-:W-:Y:S02]  /*c530*/  @!P3 LEA R12, P6, R36, R8.reuse, 0x2 ;  /* 0x00000008240cb211 */ /* 0x081fe400078c10ff */
[----:B-1----:R-:W-:Y:S01]  /*c540*/  @!P1 LEA R10, P4, R34, R8, 0x2 ;  /* 0x00000008220a9211 */ /* 0x002fe200078810ff */
[----:B------:R-:W-:Y:S01]  /*c550*/  @!P5 ST.E.64 desc[UR36][R26.64], R104 ;  /* 0x000000681a00d985 */ /* 0x000fe2000c101b24 */
        /* <DEDUP_REMOVED lines=12> */
[CC--:B---3--:R-:W-:Y:S02]  /*c620*/  @!P4 LEA R24, P2, R157.reuse, R8.reuse, 0x2 ;  /* 0x000000089d18c211 */ /* 0x0c8fe400078410ff */
[-C--:B------:R-:W-:Y:S02]  /*c630*/  @!P5 LEA.HI.X R21, R30, R9.reuse, R31, 0x2, P6 ;  /* 0x000000091e15d211 */ /* 0x080fe400030f141f */
[CC--:B0-----:R-:W-:Y:S02]  /*c640*/  @!P3 LEA R12, P6, R156.reuse, R8.reuse, 0x2 ;  /* 0x000000089c0cb211 */ /* 0x0c1fe400078c10ff */
        /* <DEDUP_REMOVED lines=8> */
.L_x_12134:
[----:B------:R-:W-:Y:S05]  /*c6d0*/  BSYNC B1 ;  /* 0x0000000000017941 */ /* 0x000fea0003800000 */
.L_x_12133:
[----:B----4-:R0:W3:Y:S04]  /*c6e0*/  SHFL.IDX PT, R11, R3, 0x1, 0x1c1f ;  /* 0x003c1f00030b7f89 */ /* 0x0100e800000e0000 */
[----:B------:R0:W4:Y:S01]  /*c6f0*/  SHFL.IDX PT, R10, R0, 0x1, 0x1c1f ;  /* 0x003c1f00000a7f89 */ /* 0x00012200000e0000 */
[----:B------:R-:W-:Y:S05]  /*c700*/  @P0 BRA `(.L_x_12132) ;  /* 0x0000000c00640947 */ /* 0x000fea0003800000 */
[----:B------:R-:W-:Y:S02]  /*c710*/  ULDC UR4, c[0x0][0xac8] ;  /* 0x0002b20000047ab9 */ /* 0x000fe40000000800 */
[----:B------:R-:W-:Y:S02]  /*c720*/  ISETP.GE.AND P5, PT, R44, UR4, PT ;  /* 0x000000042c007c0c */ /* 0x000fe4000bfa6270 */
[----:B------:R-:W-:Y:S02]  /*c730*/  ISETP.GE.AND P1, PT, R145, UR4, PT ;  /* 0x0000000491007c0c */ /* 0x000fe4000bf26270 */
[----:B------:R-:W-:Y:S02]  /*c740*/  ISETP.GE.AND P3, PT, R42, UR4, PT ;  /* 0x000000042a007c0c */ /* 0x000fe4000bf66270 */
[----:B------:R-:W-:Y:S02]  /*c750*/  ISETP.GE.AND P2, PT, R40, UR4, PT ;  /* 0x0000000428007c0c */ /* 0x000fe4000bf46270 */
[----:B------:R-:W-:-:S05]  /*c760*/  ISETP.GE.AND P4, PT, R38, UR4, PT ;  /* 0x0000000426007c0c */ /* 0x000fca000bf86270 */
[CC--:B----4-:R-:W-:Y:S02]  /*c770*/  @!P5 LEA R12, P0, R44.reuse, R10.reuse, 0x2 ;  /* 0x0000000a2c0cd211 */ /* 0x0d0fe400078010ff */
[----:B-123--:R-:W-:Y:S02]  /*c780*/  @!P1 IMAD.WIDE R8, R145, 0x4, R10 ;  /* 0x0000000491089825 */ /* 0x00efe400078e020a */
        /* <DEDUP_REMOVED lines=12> */
[----:B-1----:R-:W-:Y:S01]  /*c850*/  @!P1 LEA R8, P5, R36, R10, 0x2 ;  /* 0x0000000a24089211 */ /* 0x002fe200078a10ff */
[----:B------:R1:W-:Y:S01]  /*c860*/  @!P2 ST.E.64 desc[UR36][R20.64], R102 ;  /* 0x000000661400a985 */ /* 0x0003e2000c101b24 */
[----:B------:R-:W-:-:S02]  /*c870*/  ISETP.GE.AND P3, PT, R30, UR4, PT ;  /* 0x000000041e007c0c */ /* 0x000fc4000bf66270 */
[----:B------:R-:W-:Y:S01]  /*c880*/  ISETP.GE.AND P2, PT, R157, UR4, PT ;  /* 0x000000049d007c0c */ /* 0x000fe2000bf46270 */
[----:B------:R3:W-:Y:S01]  /*c890*/  @!P4 ST.E.64 desc[UR36][R24.64], R106 ;  /* 0x0000006a1800c985 */ /* 0x0007e2000c101b24 */
[----:B------:R-:W-:Y:S02]  /*c8a0*/  ISETP.GE.AND P4, PT, R32, UR4, PT ;  /* 0x0000000420007c0c */ /* 0x000fe4000bf86270 */
[-C--:B------:R-:W-:Y:S02]  /*c8b0*/  @!P1 LEA.HI.X R9, R36, R11.reuse, R37, 0x2, P5 ;  /* 0x0000000b24099211 */ /* 0x080fe400028f1425 */
[----:B------:R-:W-:Y:S02]  /*c8c0*/  ISETP.GE.AND P5, PT, R156, UR4, PT ;  /* 0x000000049c007c0c */ /* 0x000fe4000bfa6270 */
[C---:B--2---:R-:W-:Y:S01]  /*c8d0*/  @!P0 LEA R12, P6, R34.reuse, R10, 0x2 ;  /* 0x0000000a220c8211 */ /* 0x044fe200078c10ff */
[----:B------:R2:W-:Y:S03]  /*c8e0*/  @!P1 ST.E.64 desc[UR36][R8.64], R110 ;  /* 0x0000006e08009985 */ /* 0x0005e6000c101b24 */
[----:B------:R-:W-:-:S02]  /*c8f0*/  @!P0 LEA.HI.X R13, R34, R11, R35, 0x2, P6 ;  /* 0x0000000b220d8211 */ /* 0x000fc400030f1423 */
[-C--:B-1----:R-:W-:Y:S02]  /*c900*/  @!P3 LEA R20, P6, R30, R10.reuse, 0x2 ;  /* 0x0000000a1e14b211 */ /* 0x082fe400078c10ff */
[CC--:B------:R-:W-:Y:S01]  /*c910*/  @!P4 LEA R14, P1, R32.reuse, R10.reuse, 0x2 ;  /* 0x0000000a200ec211 */ /* 0x0c0fe200078210ff */
[----:B------:R2:W-:Y:S01]  /*c920*/  @!P0 ST.E.64 desc[UR36][R12.64], R114 ;  /* 0x000000720c008985 */ /* 0x0005e2000c101b24 */
[CC--:B---3--:R-:W-:Y:S02]  /*c930*/  @!P2 LEA R24, P0, R157.reuse, R10.reuse, 0x2 ;  /* 0x0000000a9d18a211 */ /* 0x0c8fe400078010ff */
        /* <DEDUP_REMOVED lines=11> */
[----:B--2---:R-:W-:-:S04]  /*c9f0*/  LEA R8, P0, R155, R10, 0x2 ;  /* 0x0000000a9b087211 */ /* 0x004fc800078010ff */
[----:B------:R-:W-:-:S05]  /*ca00*/  LEA.HI.X R9, R155, R11, R4, 0x2, P0 ;  /* 0x0000000b9b097211 */ /* 0x000fca00000f1404 */
[----:B------:R1:W-:Y:S01]  /*ca10*/  ST.E.64 desc[UR36][R8.64], R134 ;  /* 0x0000008608007985 */ /* 0x0003e2000c101b24 */
[----:B------:R-:W-:Y:S05]  /*ca20*/  BRA `(.L_x_12132) ;  /* 0x00000008009c7947 */ /* 0x000fea0003800000 */
.L_x_12127:
[----:B0-----:R-:W0:Y:S01]  /*ca30*/  LDC.64 R10, c[0x0][0xc00] ;  /* 0x00030000ff0a7b82 */ /* 0x001e220000000a00 */
[----:B------:R-:W-:Y:S01]  /*ca40*/  ULDC.64 UR4, c[0x0][0xc08] ;  /* 0x0003020000047ab9 */ /* 0x000fe20000000a00 */
[----:B------:R-:W-:Y:S01]  /*ca50*/  IMAD.MOV.U32 R3, RZ, RZ, RZ ;  /* 0x000000ffff037224 */ /* 0x000fe200078e00ff */
[----:B------:R-:W-:-:S04]  /*ca60*/  ISETP.NE.U32.AND P1, PT, RZ, UR4, PT ;  /* 0x00000004ff007c0c */ /* 0x000fc8000bf25070 */
[----:B------:R-:W-:Y:S01]  /*ca70*/  ISETP.NE.AND.EX P1, PT, RZ, UR5, PT, P1 ;  /* 0x00000005ff007c0c */ /* 0x000fe2000bf25310 */
[----:B-1----:R-:W1:Y:S01]  /*ca80*/  LDC.64 R8, c[0x0][0xc00] ;  /* 0x00030000ff087b82 */ /* 0x002e620000000a00 */
[----:B0-----:R-:W-:-:S04]  /*ca90*/  ISETP.NE.U32.AND P0, PT, R10, RZ, PT ;  /* 0x000000ff0a00720c */ /* 0x001fc80003f05070 */
[----:B------:R-:W-:-:S07]  /*caa0*/  ISETP.NE.AND.EX P0, PT, R11, RZ, PT, P0 ;  /* 0x000000ff0b00720c */ /* 0x000fce0003f05300 */
[C---:B------:R-:W-:Y:S01]  /*cab0*/  @P1 LEA R10, P2, R148.reuse, UR4, 0x2 ;  /* 0x00000004940a1c11 */ /* 0x040fe2000f8410ff */
[----:B------:R-:W-:Y:S01]  /*cac0*/  ULDC UR4, c[0x0][0xa88] ;  /* 0x0002a20000047ab9 */ /* 0x000fe20000000800 */
[C---:B-1----:R-:W-:Y:S02]  /*cad0*/  IMAD.WIDE R8, R148.reuse, 0x4, R8 ;  /* 0x0000000494087825 */ /* 0x042fe400078e0208 */
[----:B------:R-:W-:Y:S02]  /*cae0*/  @P1 LEA.HI.X R11, R148, UR5, R152, 0x2, P2 ;  /* 0x00000005940b1c11 */ /* 0x000fe400090f1498 */
[----:B------:R-:W-:Y:S01]  /*caf0*/  IMAD.U32 R0, RZ, RZ, UR4 ;  /* 0x00000004ff007e24 */ /* 0x000fe2000f8e00ff */
[----:B------:R0:W5:Y:S05]  /*cb00*/  @P0 LDG.E R3, desc[UR36][R8.64] ;  /* 0x0000002408030981 */ /* 0x00016a000c1e1900 */
[----:B------:R0:W5:Y:S01]  /*cb10*/  @P1 LDG.E R0, desc[UR36][R10.64] ;  /* 0x000000240a001981 */ /* 0x000162000c1e1900 */
[----:B------:R-:W-:Y:S01]  /*cb20*/  ISETP.NE.AND P2, PT, R151, RZ, PT ;  /* 0x000000ff9700720c */ /* 0x000fe20003f45270 */
[----:B------:R-:W1:-:S12]  /*cb30*/  S2R R12, SR_TID.X ;  /* 0x00000000000c7919 */ /* 0x000e580000002100 */
[----:B------:R-:W3:Y:S01]  /*cb40*/  @!P2 LDC R151, c[0x0][0xad4] ;  /* 0x0002b500ff97ab82 */ /* 0x000ee20000000800 */
[----:B-1----:R-:W-:Y:S02]  /*cb50*/  IADD3 R32, R12, -0x80, RZ ;  /* 0xffffff800c207810 */ /* 0x002fe40007ffe0ff */
[----:B---3--:R-:W-:Y:S02]  /*cb60*/  ISETP.GT.AND P2, PT, R151, 0x1, PT ;  /* 0x000000019700780c */ /* 0x008fe40003f44270 */
[----:B------:R-:W-:Y:S01]  /*cb70*/  ISETP.GT.AND P3, PT, R32, 0xbf, PT ;  /* 0x000000bf2000780c */ /* 0x000fe20003f64270 */
[----:B0-----:R-:W-:-:S12]  /*cb80*/  @P1 BRA `(.L_x_12135) ;  /* 0x0000000000101947 */ /* 0x001fd80003800000 */
[----:B------:R-:W-:Y:S05]  /*cb90*/  @!P0 BRA `(.L_x_12135) ;  /* 0x00000000000c8947 */ /* 0x000fea0003800000 */
[----:B------:R-:W3:Y:S04]  /*cba0*/  LDG.E R11, desc[UR36][R8.64] ;  /* 0x00000024080b7981 */ /* 0x000ee8000c1e1900 */
[----:B-----5:R-:W3:Y:S02]  /*cbb0*/  LDG.E R0, desc[UR36][R8.64+0x4] ;  /* 0x0000042408007981 */ /* 0x020ee4000c1e1900 */
[----:B---3--:R-:W-:-:S07]  /*cbc0*/  IMAD.IADD R0, R0, 0x1, -R11 ;  /* 0x0000000100007824 */ /* 0x008fce00078e0a0b */
.L_x_12135:
[----:B------:R-:W-:Y:S01]  /*cbd0*/  BSSY B1, `(.L_x_12136) ;  /* 0x0000036000017945 */ /* 0x000fe20003800000 */
[----:B------:R-:W-:Y:S02]  /*cbe0*/  SEL R33, R148, RZ, !P0 ;  /* 0x000000ff94217207 */ /* 0x000fe40004000000 */
[----:B------:R-:W-:Y:S02]  /*cbf0*/  SEL R152, R152, RZ, !P0 ;  /* 0x000000ff98987207 */ /* 0x000fe40004000000 */
[----:B-----5:R-:W-:Y:S01]  /*cc00*/  SHF.R.S32.HI R28, RZ, 0x1f, R3 ;  /* 0x0000001fff1c7819 */ /* 0x020fe20000011403 */
[----:B------:R-:W-:Y:S06]  /*cc10*/  @P3 BRA `(.L_x_12137) ;  /* 0x0000000000c43947 */ /* 0x000fec0003800000 */
[----:B------:R-:W2:Y:S01]  /*cc20*/  LDC R35, c[0x0][0xbe8] ;  /* 0x0002fa00ff237b82 */ /* 0x000ea20000000800 */
[----:B------:R-:W-:Y:S01]  /*cc30*/  IADD3 R30, R136, -0x80, R12 ;  /* 0xffffff80881e7810 */ /* 0x000fe20007ffe00c */
[----:B--2---:R-:W-:-:S05]  /*cc40*/  IMAD R4, R0, R35, RZ ;  /* 0x0000002300047224 */ /* 0x004fca00078e02ff */
[----:B------:R-:W-:-:S13]  /*cc50*/  ISETP.GE.AND P0, PT, R30, R4, PT ;  /* 0x000000041e00720c */ /* 0x000fda0003f06270 */
[----:B------:R-:W-:Y:S05]  /*cc60*/  @P0 BRA `(.L_x_12137) ;  /* 0x0000000000b00947 */ /* 0x000fea0003800000 */
[----:B------:R-:W2:Y:S01]  /*cc70*/  LDL.LU R34, [R1+0x14] ;  /* 0x0000140001227983 */ /* 0x000ea20000300800 */
[----:B------:R-:W-:Y:S01]  /*cc80*/  ISETP.NE.AND P1, PT, R35, 0x1, PT ;  /* 0x000000012300780c */ /* 0x000fe20003f25270 */
[----:B------:R-:W-:Y:S01]  /*cc90*/  IMAD.MOV.U32 R26, RZ, RZ, 0x9b8 ;  /* 0x000009b8ff1a7424 */ /* 0x000fe200078e00ff */
[----:B------:R-:W-:Y:S01]  /*cca0*/  ISETP.GT.AND P0, PT, R151, 0x1, PT ;  /* 0x000000019700780c */ /* 0x000fe20003f04270 */
[----:B------:R-:W0:Y:S01]  /*ccb0*/  LDC.64 R8, c[0x0][0xba8] ;  /* 0x0002ea00ff087b82 */ /* 0x000e220000000a00 */
[----:B------:R-:W-:Y:S02]  /*ccc0*/  IMAD.MOV.U32 R27, RZ, RZ, R30 ;  /* 0x000000ffff1b7224 */ /* 0x000fe400078e001e */
[----:B------:R-:W-:-:S05]  /*ccd0*/  SEL R26, R26, 0x978, P0 ;  /* 0x000009781a1a7807 */ /* 0x000fca0000000000 */
[----:B------:R-:W1:Y:S08]  /*cce0*/  LDC.64 R20, c[0x0][R26+0x220] ;  /* 0x000088001a147b82 */ /* 0x000e700000000a00 */
[----:B------:R-:W3:Y:S08]  /*ccf0*/  @P1 LDC R25, c[0x0][0xbec] ;  /* 0x0002fb00ff191b82 */ /* 0x000ef00000000800 */
[----:B------:R-:W4:Y:S08]  /*cd00*/  @P1 LDC R31, c[0x0][0xbf0] ;  /* 0x0002fc00ff1f1b82 */ /* 0x000f300000000800 */
[----:B------:R-:W5:Y:S01]  /*cd10*/  LDC.64 R14, c[0x0][R26+0x218] ;  /* 0x000086001a0e7b82 */ /* 0x000f620000000a00 */
[----:B-1----:R-:W-:-:S07]  /*cd20*/  IMAD R21, R21, R33, RZ ;  /* 0x0000002115157224 */ /* 0x002fce00078e02ff */
[----:B------:R-:W1:Y:S01]  /*cd30*/  LDC.64 R12, c[0x0][R26+0x228] ;  /* 0x00008a001a0c7b82 */ /* 0x000e620000000a00 */
[----:B---3--:R-:W-:-:S04]  /*cd40*/  @P1 IMAD.HI.U32 R4, R30, R25, RZ ;  /* 0x000000191e041227 */ /* 0x008fc800078e00ff */
[----:B------:R-:W-:-:S03]  /*cd50*/  IMAD.WIDE.U32 R24, R20, R33, RZ ;  /* 0x0000002114187225 */ /* 0x000fc600078e00ff */
[----:B------:R-:W3:Y:S01]  /*cd60*/  LDC.64 R10, c[0x0][R26+0x210] ;  /* 0x000084001a0a7b82 */ /* 0x000ee20000000a00 */
[----:B----4-:R-:W-:Y:S01]  /*cd70*/  @P1 SHF.R.U32.HI R27, RZ, R31, R4 ;  /* 0x0000001fff1b1219 */ /* 0x010fe20000011604 */
[----:B------:R-:W-:-:S04]  /*cd80*/  IMAD R31, R20, R152, R21 ;  /* 0x00000098141f7224 */ /* 0x000fc800078e0215 */
[----:B------:R-:W-:Y:S02]  /*cd90*/  IMAD.IADD R4, R25, 0x1, R31 ;  /* 0x0000000119047824 */ /* 0x000fe400078e021f */
[-C--:B-----5:R-:W-:Y:S01]  /*cda0*/  IMAD R29, R15, R150.reuse, RZ ;  /* 0x000000960f1d7224 */ /* 0x0a0fe200078e02ff */
[----:B0-----:R-:W0:Y:S01]  /*cdb0*/  @!P0 LDC R8, c[0x0][0xb50] ;  /* 0x0002d400ff088b82 */ /* 0x001e220000000800 */
[----:B------:R-:W-:-:S04]  /*cdc0*/  IMAD.WIDE.U32 R14, R14, R150, RZ ;  /* 0x000000960e0e7225 */ /* 0x000fc800078e00ff */
[----:B------:R-:W-:Y:S01]  /*cdd0*/  IMAD.IADD R29, R15, 0x1, R29 ;  /* 0x000000010f1d7824 */ /* 0x000fe200078e021d */
[----:B------:R-:W-:Y:S01]  /*cde0*/  IADD3 R14, P1, P3, R24, R14, R3 ;  /* 0x0000000e180e7210 */ /* 0x000fe20007b3e003 */
[----:B------:R-:W-:Y:S01]  /*cdf0*/  IMAD.MOV R15, RZ, RZ, -R27 ;  /* 0x000000ffff0f7224 */ /* 0x000fe200078e0a1b */
[----:B------:R-:W4:Y:S02]  /*ce00*/  @!P0 LDC R9, c[0x0][0xb54] ;  /* 0x0002d500ff098b82 */ /* 0x000f240000000800 */
[----:B------:R-:W-:Y:S01]  /*ce10*/  IADD3.X R4, R4, R29, R28, P1, P3 ;  /* 0x0000001d04047210 */ /* 0x000fe20000fe641c */
[----:B------:R-:W-:Y:S01]  /*ce20*/  IMAD R15, R35, R15, R30 ;  /* 0x0000000f230f7224 */ /* 0x000fe200078e021e */
[----:B--2---:R-:W-:-:S05]  /*ce30*/  SEL R21, R34, RZ, P0 ;  /* 0x000000ff22157207 */ /* 0x004fca0000000000 */
[-C--:B-1----:R-:W-:Y:S02]  /*ce40*/  IMAD R25, R13, R21.reuse, RZ ;  /* 0x000000150d197224 */ /* 0x082fe400078e02ff */
[----:B------:R-:W-:Y:S01]  /*ce50*/  IMAD.WIDE.U32 R12, R12, R21, RZ ;  /* 0x000000150c0c7225 */ /* 0x000fe200078e00ff */
[----:B------:R-:W-:-:S03]  /*ce60*/  SHF.R.S32.HI R21, RZ, 0x1f, R15 ;  /* 0x0000001fff157819 */ /* 0x000fc6000001140f */
[----:B------:R-:W-:Y:S01]  /*ce70*/  IMAD.IADD R25, R13, 0x1, R25 ;  /* 0x000000010d197824 */ /* 0x000fe200078e0219 */
[----:B------:R-:W-:Y:S02]  /*ce80*/  IADD3 R12, P0, P1, R27, R14, R12 ;  /* 0x0000000e1b0c7210 */ /* 0x000fe4000791e00c */
[----:B------:R-:W-:-:S04]  /*ce90*/  SHF.R.S32.HI R27, RZ, 0x1f, R27 ;  /* 0x0000001fff1b7819 */ /* 0x000fc8000001141b */
[----:B------:R-:W-:Y:S01]  /*cea0*/  IADD3.X R13, R27, R4, R25, P0, P1 ;  /* 0x000000041b0d7210 */ /* 0x000fe200007e2419 */
[----:B---3--:R-:W-:-:S04]  /*ceb0*/  IMAD R4, R11, R15, RZ ;  /* 0x0000000f0b047224 */ /* 0x008fc800078e02ff */
[C---:B------:R-:W-:Y:S02]  /*cec0*/  IMAD R21, R10.reuse, R21, R4 ;  /* 0x000000150a157224 */ /* 0x040fe400078e0204 */
[----:B------:R-:W-:-:S04]  /*ced0*/  IMAD.WIDE.U32 R10, R10, R15, R12 ;  /* 0x0000000f0a0a7225 */ /* 0x000fc800078e000c */
[----:B------:R-:W-:Y:S01]  /*cee0*/  IMAD.IADD R4, R11, 0x1, R21 ;  /* 0x000000010b047824 */ /* 0x000fe200078e0215 */
[----:B0-----:R-:W-:Y:S01]  /*cef0*/  LEA R8, P0, R10, R8, 0x2 ;  /* 0x000000080a087211 */ /* 0x001fe200078010ff */
[----:B------:R-:W-:-:S03]  /*cf00*/  IMAD.MOV.U32 R11, RZ, RZ, -0x800000 ;  /* 0xff800000ff0b7424 */ /* 0x000fc600078e00ff */
[----:B----4-:R-:W-:-:S05]  /*cf10*/  LEA.HI.X R9, R10, R9, R4, 0x2, P0 ;  /* 0x000000090a097211 */ /* 0x010fca00000f1404 */
[----:B------:R0:W-:Y:S04]  /*cf20*/  STG.E desc[UR36][R8.64], R11 ;  /* 0x0000000b08007986 */ /* 0x0001e8000c101924 */
.L_x_12137:
[----:B------:R-:W-:Y:S05]  /*cf30*/  BSYNC B1 ;  /* 0x0000000000017941 */ /* 0x000fea0003800000 */
.L_x_12136:
[----:B------:R-:W-:Y:S05]  /*cf40*/  @P2 BRA `(.L_x_12132) ;  /* 0x0000000400542947 */ /* 0x000fea0003800000 */
[----:B------:R-:W1:Y:S01]  /*cf50*/  LDC R15, c[0x0][0xbe8] ;  /* 0x0002fa00ff0f7b82 */ /* 0x000e620000000800 */
[--C-:B------:R-:W-:Y:S01]  /*cf60*/  SHF.R.S32.HI R10, RZ, 0x1f, R32.reuse ;  /* 0x0000001fff0a7819 */ /* 0x100fe20000011420 */
[----:B------:R-:W-:Y:S01]  /*cf70*/  ULDC.64 UR4, c[0x0][0xaa0] ;  /* 0x0002a80000047ab9 */ /* 0x000fe20000000a00 */
[----:B------:R-:W-:Y:S01]  /*cf80*/  SHF.R.S32.HI R14, RZ, 0x1f, R32 ;  /* 0x0000001fff0e7819 */ /* 0x000fe20000011420 */
[----:B--2---:R-:W-:Y:S01]  /*cf90*/  IMAD R4, R28, UR4, RZ ;  /* 0x000000041c047c24 */ /* 0x004fe2000f8e02ff */
        /* <DEDUP_REMOVED lines=10> */
[----:B------:R-:W-:-:S02]  /*d040*/  IADD3 R9, R9, R11, RZ ;  /* 0x0000000b09097210 */ /* 0x000fc40007ffe0ff */
[----:B------:R-:W-:Y:S01]  /*d050*/  SHF.R.S32.HI R24, RZ, 0x1f, R154 ;  /* 0x0000001fff187819 */ /* 0x000fe2000001149a */
[----:B------:R-:W-:Y:S01]  /*d060*/  IMAD R3, R10, 0x60, R14 ;  /* 0x000000600a037824 */ /* 0x000fe200078e020e */
[----:B------:R-:W-:Y:S01]  /*d070*/  SHF.R.S32.HI R25, RZ, 0x1f, R153 ;  /* 0x0000001fff197819 */ /* 0x000fe20000011499 */
[----:B------:R-:W-:Y:S01]  /*d080*/  IMAD.WIDE.U32 R8, R150, UR4, R8 ;  /* 0x0000000496087c25 */ /* 0x000fe2000f8e0008 */
[----:B-1----:R-:W-:-:S03]  /*d090*/  ISETP.NE.AND P0, PT, R15, 0x1, PT ;  /* 0x000000010f00780c */ /* 0x002fc60003f05270 */
[----:B------:R-:W-:Y:S02]  /*d0a0*/  IMAD.IADD R12, R136, 0x1, R3 ;  /* 0x00000001880c7824 */ /* 0x000fe400078e0203 */
        /* <DEDUP_REMOVED lines=11> */
[--C-:B------:R-:W-:Y:S01]  /*d160*/  SHF.R.S32.HI R4, RZ, 0x1f, R3.reuse ;  /* 0x0000001fff047819 */ /* 0x100fe20000011403 */
[----:B------:R-:W-:Y:S02]  /*d170*/  IMAD.MOV R11, RZ, RZ, -R3 ;  /* 0x000000ffff0b7224 */ /* 0x000fe400078e0a03 */
[----:B------:R-:W-:-:S04]  /*d180*/  IMAD.WIDE.U32 R8, R3, UR4, R8 ;  /* 0x0000000403087c25 */ /* 0x000fc8000f8e0008 */
[----:B------:R-:W-:Y:S02]  /*d190*/  IMAD R11, R15, R11, R12 ;  /* 0x0000000b0f0b7224 */ /* 0x000fe400078e020c */
[----:B------:R-:W-:Y:S02]  /*d1a0*/  IMAD R4, R4, UR4, RZ ;  /* 0x0000000404047c24 */ /* 0x000fe4000f8e02ff */
[----:B------:R-:W-:Y:S02]  /*d1b0*/  IMAD R15, R0, R15, RZ ;  /* 0x0000000f000f7224 */ /* 0x000fe400078e02ff */
[----:B------:R-:W-:Y:S01]  /*d1c0*/  IMAD R13, R3, UR5, R4 ;  /* 0x00000005030d7c24 */ /* 0x000fe2000f8e0204 */
[----:B------:R-:W-:Y:S01]  /*d1d0*/  SHF.R.S32.HI R4, RZ, 0x1f, R11 ;  /* 0x0000001fff047819 */ /* 0x000fe2000001140b */
[----:B------:R-:W-:Y:S01]  /*d1e0*/  ULDC.64 UR4, c[0x0][0xad8] ;  /* 0x0002b60000047ab9 */ /* 0x000fe20000000a00 */
[----:B------:R-:W-:Y:S02]  /*d1f0*/  IMAD.IADD R0, R14, 0x1, R136 ;  /* 0x000000010e007824 */ /* 0x000fe400078e0288 */
        /* <DEDUP_REMOVED lines=21> */
[----:B------:R3:W-:Y:S04]  /*d350*/  @!P2 ST.E.128 desc[UR36][R10.64], RZ ;  /* 0x000000ff0a00a985 */ /* 0x0007e8000c101d24 */
[----:B------:R3:W-:Y:S04]  /*d360*/  @!P3 ST.E.128 desc[UR36][R12.64], RZ ;  /* 0x000000ff0c00b985 */ /* 0x0007e8000c101d24 */
[----:B------:R3:W-:Y:S02]  /*d370*/  @!P4 ST.E.128 desc[UR36][R20.64], RZ ;  /* 0x000000ff1400c985 */ /* 0x0007e4000c101d24 */
.L_x_12139:
[----:B------:R-:W-:Y:S05]  /*d380*/  BSYNC B1 ;  /* 0x0000000000017941 */ /* 0x000fea0003800000 */
.L_x_12138:
[----:B------:R-:W-:Y:S01]  /*d390*/  VIADD R0, R0, 0x60 ;  /* 0x0000006000007836 */ /* 0x000fe20000000000 */
[----:B--2---:R4:W2:Y:S04]  /*d3a0*/  SHFL.IDX PT, R9, R3, 0x1, 0x1c1f ;  /* 0x003c1f0003097f89 */ /* 0x0048a800000e0000 */
[----:B------:R-:W-:Y:S01]  /*d3b0*/  ISETP.GE.AND P0, PT, R0, R15, PT ;  /* 0x0000000f0000720c */ /* 0x000fe20003f06270 */
[----:B-1----:R4:W1:-:S12]  /*d3c0*/  SHFL.IDX PT, R8, R4, 0x1, 0x1c1f ;  /* 0x003c1f0004087f89 */ /* 0x00285800000e0000 */
[----:B----4-:R-:W-:Y:S05]  /*d3d0*/  @P0 BRA `(.L_x_12132) ;  /* 0x0000000000300947 */ /* 0x010fea0003800000 */
[----:B------:R-:W-:Y:S02]  /*d3e0*/  ULDC UR4, c[0x0][0xac8] ;  /* 0x0002b20000047ab9 */ /* 0x000fe40000000800 */
[----:B------:R-:W-:Y:S02]  /*d3f0*/  ISETP.GE.AND P3, PT, R153, UR4, PT ;  /* 0x0000000499007c0c */ /* 0x000fe4000bf66270 */
[----:B------:R-:W-:Y:S02]  /*d400*/  ISETP.GE.AND P4, PT, R154, UR4, PT ;  /* 0x000000049a007c0c */ /* 0x000fe4000bf86270 */
[----:B------:R-:W-:-:S09]  /*d410*/  ISETP.GE.AND P2, PT, R149, UR4, PT ;  /* 0x0000000495007c0c */ /* 0x000fd2000bf46270 */
[-C--:B-1-3--:R-:W-:Y:S02]  /*d420*/  @!P3 LEA R12, P0, R153, R8.reuse, 0x1 ;  /* 0x00000008990cb211 */ /* 0x08afe400078008ff */
[C---:B------:R-:W-:Y:S02]  /*d430*/  @!P4 LEA R14, P1, R154.reuse, R8, 0x1 ;  /* 0x000000089a0ec211 */ /* 0x040fe400078208ff */
[----:B--2---:R-:W-:Y:S01]  /*d440*/  @!P2 IMAD.WIDE R10, R149, 0x2, R8 ;  /* 0x00000002950aa825 */ /* 0x004fe200078e0208 */
[-C--:B------:R-:W-:Y:S02]  /*d450*/  @!P3 LEA.HI.X R13, R153, R9.reuse, R25, 0x1, P0 ;  /* 0x00000009990db211 */ /* 0x080fe400000f0c19 */
[----:B------:R-:W-:Y:S02]  /*d460*/  @!P4 LEA.HI.X R15, R154, R9, R24, 0x1, P1 ;  /* 0x000000099a0fc211 */ /* 0x000fe400008f0c18 */
[----:B------:R4:W-:Y:S04]  /*d470*/  @!P2 ST.E.128 desc[UR36][R10.64], RZ ;  /* 0x000000ff0a00a985 */ /* 0x0009e8000c101d24 */
[----:B------:R4:W-:Y:S04]  /*d480*/  @!P3 ST.E.128 desc[UR36][R12.64], RZ ;  /* 0x000000ff0c00b985 */ /* 0x0009e8000c101d24 */
[----:B------:R4:W-:Y:S02]  /*d490*/  @!P4 ST.E.128 desc[UR36][R14.64], RZ ;  /* 0x000000ff0e00c985 */ /* 0x0009e4000c101d24 */
.L_x_12132:
[----:B------:R-:W-:Y:S05]  /*d4a0*/  BSYNC B0 ;  /* 0x0000000000007941 */ /* 0x000fea0003800000 */
.L_x_12126:
[----:B------:R-:W-:Y:S02]  /*d4b0*/  ULDC UR4, c[0x0][0xc3c] ;  /* 0x00030f0000047ab9 */ /* 0x000fe40000000800 */
[----:B--2---:R-:W-:-:S13]  /*d4c0*/  ISETP.GE.AND P0, PT, R7, UR4, PT ;  /* 0x0000000407007c0c */ /* 0x004fda000bf06270 */
[----:B------:R-:W-:Y:S05]  /*d4d0*/  @!P0 BRA `(.L_x_12140) ;  /* 0xffffff3800d08947 */ /* 0x000fea000383ffff */
[----:B------:R-:W-:Y:S05]  /*d4e0*/  EXIT ;  /* 0x000000000000794d */ /* 0x000fea0003800000 */
.L_x_12083:
        /* <DEDUP_REMOVED lines=18> */
.L_x_12141:
[----:B------:R-:W1:Y:S01]  /*d610*/  S2R R0, SR_TID.X ;  /* 0x0000000000007919 */ /* 0x000e620000002100 */
[----:B------:R-:W-:Y:S01]  /*d620*/  ULDC UR4, c[0x0][0xc3c] ;  /* 0x00030f0000047ab9 */ /* 0x000fe20000000800 */
[----:B------:R-:W-:Y:S01]  /*d630*/  IMAD.MOV.U32 R6, RZ, RZ, RZ ;  /* 0x000000ffff067224 */ /* 0x000fe200078e00ff */
[----:B------:R-:W2:Y:S01]  /*d640*/  S2UR UR6, SR_CTAID.X ;  /* 0x00000000000679c3 */ /* 0x000ea20000002500 */
[----:B------:R-:W-:Y:S01]  /*d650*/  ULDC UR5, c[0x0][0xc38] ;  /* 0x00030e0000057ab9 */ /* 0x000fe20000000800 */
[----:B-1----:R-:W-:-:S04]  /*d660*/  LOP3.LUT R0, R0, 0x1f, RZ, 0xc0, !PT ;  /* 0x0000001f00007812 */ /* 0x002fc800078ec0ff */
[----:B------:R-:W-:-:S04]  /*d670*/  ISETP.NE.AND P0, PT, R0, 0x1f, PT ;  /* 0x0000001f0000780c */ /* 0x000fc80003f05270 */
[----:B------:R-:W-:-:S13]  /*d680*/  ISETP.GE.OR P1, PT, R0, UR4, !P0 ;  /* 0x0000000400007c0c */ /* 0x000fda000c726670 */
[----:B------:R-:W1:Y:S08]  /*d690*/  @!P1 LDC.64 R4, c[0x0][0xc80] ;  /* 0x00032000ff049b82 */ /* 0x000e700000000a00 */
[----:B0-----:R-:W0:Y:S01]  /*d6a0*/  @!P1 LDC.64 R2, c[0x0][0xc78] ;  /* 0x00031e00ff029b82 */ /* 0x001e220000000a00 */
[----:B-1----:R-:W-:-:S05]  /*d6b0*/  @!P1 IMAD.WIDE.U32 R4, R0, 0x4, R4 ;  /* 0x0000000400049825 */ /* 0x002fca00078e0004 */
[----:B------:R-:W3:Y:S01]  /*d6c0*/  @!P1 LDG.E R17, desc[UR36][R4.64] ;  /* 0x0000002404119981 */ /* 0x000ee2000c1e1900 */
[----:B0-----:R-:W-:-:S05]  /*d6d0*/  @!P1 IMAD.WIDE.U32 R2, R0, 0x4, R2 ;  /* 0x0000000400029825 */ /* 0x001fca00078e0002 */
        /* <DEDUP_REMOVED lines=25> */
[----:B--2---:R-:W-:Y:S01]  /*d870*/  ISETP.GT.AND P6, PT, R7, UR6, PT ;  /* 0x0000000607007c0c */ /* 0x004fe2000bfc4270 */
[----:B------:R-:W-:-:S12]  /*d880*/  IMAD.MOV.U32 R4, RZ, RZ, R7 ;  /* 0x000000ffff047224 */ /* 0x000fd800078e0007 */
[----:B------:R-:W-:Y:S05]  /*d890*/  @P6 BRA `(.L_x_12143) ;  /* 0x0000000000986947 */ /* 0x000fea0003800000 */
[----:B------:R-:W-:Y:S01]  /*d8a0*/  IMAD.MOV.U32 R7, RZ, RZ, R4 ;  /* 0x000000ffff077224 */ /* 0x000fe200078e0004 */
[----:B------:R-:W-:Y:S01]  /*d8b0*/  UMOV UR4, URZ ;  /* 0x0000003f00047c82 */ /* 0x000fe20008000000 */
[----:B------:R-:W-:-:S05]  /*d8c0*/  ULDC UR5, c[0x0][0xc38] ;  /* 0x00030e0000057ab9 */ /* 0x000fca0000000800 */
.L_x_12145:
[----:B------:R-:W0:Y:S01]  /*d8d0*/  LDC R2, c[0x0][0xc3c] ;  /* 0x00030f00ff027b82 */ /* 0x000e220000000800 */
[----:B------:R-:W-:-:S06]  /*d8e0*/  UIADD3 UR4, UR4, 0x1f, URZ ;  /* 0x0000001f04047890 */ /* 0x000fcc000fffe03f */
        /* <DEDUP_REMOVED lines=33> */
.L_x_12143:
        /* <DEDUP_REMOVED lines=13> */
.L_x_12146:
        /* <DEDUP_REMOVED lines=11> */
[----:B0-----:R-:W-:Y:S01]  /*dc80*/  MOV R2, RZ ;  /* 0x000000ff00027202 */ /* 0x001fe20000000f00 */
        /* <DEDUP_REMOVED lines=28> */
[----:B------:R-:W-:Y:S01]  /*de50*/  IMAD.HI.U32 R2, R3, R7, R2 ;  /* 0x0000000703027227 */ /* 0x000fe200078e0002 */
[----:B------:R-:W-:-:S03]  /*de60*/  MOV R3, R8 ;  /* 0x0000000800037202 */ /* 0x000fc60000000f00 */
        /* <DEDUP_REMOVED lines=20> */
.L_x_12147:
        /* <DEDUP_REMOVED lines=12> */
[----:B0-----:R-:W-:-:S05]  /*e070*/  IADD3 R9, RZ, -R3, RZ ;  /* 0x80000003ff097210 */ /* 0x001fca0007ffe0ff */
        /* <DEDUP_REMOVED lines=30> */
[----:B0-----:R-:W-:-:S05]  /*e260*/  IADD3 R11, RZ, -R3, RZ ;  /* 0x80000003ff0b7210 */ /* 0x001fca0007ffe0ff */
        /* <DEDUP_REMOVED lines=18> */
.L_x_12148:
[----:B------:R-:W-:-:S05]  /*e390*/  LOP3.LUT R2, RZ, R2, RZ, 0x33, !PT ;  /* 0x00000002ff027212 */ /* 0x000fca00078e33ff */
[----:B------:R-:W-:Y:S01]  /*e3a0*/  IMAD.IADD R17, R17, 0x1, R2 ;  /* 0x0000000111117824 */ /* 0x000fe200078e0202 */
[----:B------:R-:W-:Y:S06]  /*e3b0*/  BRA `(.L_x_12149) ;  /* 0x0000000000147947 */ /* 0x000fec0003800000 */
.L_x_12144:
[----:B------:R-:W-:Y:S01]  /*e3c0*/  ULDC UR4, c[0x0][0xc3c] ;  /* 0x00030f0000047ab9 */ /* 0x000fe20000000800 */
[----:B------:R-:W-:Y:S01]  /*e3d0*/  IMAD.MOV.U32 R17, RZ, RZ, RZ ;  /* 0x000000ffff117224 */ /* 0x000fe200078e00ff */
[----:B------:R-:W-:Y:S01]  /*e3e0*/  MOV R16, UR6 ;  /* 0x0000000600107c02 */ /* 0x000fe20008000f00 */
[----:B------:R-:W-:Y:S02]  /*e3f0*/  IMAD.MOV.U32 R18, RZ, RZ, RZ ;  /* 0x000000ffff127224 */ /* 0x000fe400078e00ff */
[----:B------:R-:W-:-:S07]  /*e400*/  IMAD.U32 R19, RZ, RZ, UR4 ;  /* 0x00000004ff137e24 */ /* 0x000fce000f8e00ff */
.L_x_12149:
[----:B------:R-:W-:-:S13]  /*e410*/  ISETP.NE.AND P0, PT, R0, RZ, PT ;  /* 0x000000ff0000720c */ /* 0x000fda0003f05270 */
[----:B------:R-:W0:Y:S01]  /*e420*/  @!P0 S2R R3, SR_CgaCtaId ;  /* 0x0000000000038919 */ /* 0x000e220000008800 */
[----:B------:R-:W-:-:S04]  /*e430*/  @!P0 MOV R0, 0x400 ;  /* 0x0000040000008802 */ /* 0x000fc80000000f00 */
[----:B0-----:R-:W-:-:S05]  /*e440*/  @!P0 LEA R0, R3, R0, 0x18 ;  /* 0x0000000003008211 */ /* 0x001fca00078ec0ff */
[----:B------:R2:W-:Y:S01]  /*e450*/  @!P0 STS.128 [R0+0x2d8d0], R16 ;  /* 0x02d8d01000008388 */ /* 0x0005e20000000c00 */
[----:B------:R-:W-:Y:S06]  /*e460*/  BAR.ARV 0x5, 0x200 ;  /* 0x0148000000007b1d */ /* 0x000fec0000002000 */
.L_x_12142:
[----:B------:R3:W-:Y:S01]  /*e470*/  STL [R1+0x34], RZ ;  /* 0x000034ff01007387 */ /* 0x0007e20000100800 */
[----:B------:R-:W-:Y:S01]  /*e480*/  ULDC UR4, c[0x0][0xc3c] ;  /* 0x00030f0000047ab9 */ /* 0x000fe20000000800 */
[----:B------:R-:W-:Y:S01]  /*e490*/  IMAD.MOV.U32 R28, RZ, RZ, 0x1 ;  /* 0x00000001ff1c7424 */ /* 0x000fe200078e00ff */
[----:B-1----:R-:W-:Y:S01]  /*e4a0*/  ISETP.GE.AND P0, PT, R19, UR4, PT ;  /* 0x0000000413007c0c */ /* 0x002fe2000bf06270 */
[----:B------:R-:W-:-:S12]  /*e4b0*/  IMAD.MOV.U32 R24, RZ, RZ, RZ ;  /* 0x000000ffff187224 */ /* 0x000fd800078e00ff */
[----:B---3--:R-:W-:Y:S05]  /*e4c0*/  @P0 BRA `(.L_x_12150) ;  /* 0x0000004c00f40947 */ /* 0x008fea0003800000 */
[----:B------:R-:W3:Y:S01]  /*e4d0*/  LDL R6, [R1+0x1c] ;  /* 0x00001c0001067983 */ /* 0x000ee20000100800 */
[----:B------:R-:W2:Y:S01]  /*e4e0*/  S2R R3, SR_TID.X ;  /* 0x0000000000037919 */ /* 0x000ea20000002100 */
[----:B------:R-:W1:Y:S01]  /*e4f0*/  S2UR UR5, SR_CgaCtaId ;  /* 0x00000000000579c3 */ /* 0x000e620000008800 */
[----:B------:R-:W-:Y:S01]  /*e500*/  UMOV UR4, 0x400 ;  /* 0x0000040000047882 */ /* 0x000fe20000000000 */
[C---:B--2---:R-:W-:Y:S01]  /*e510*/  IMAD.SHL.U32 R0, R3.reuse, 0x8, RZ ;  /* 0x0000000803007824 */ /* 0x044fe200078e00ff */
[C---:B------:R-:W-:Y:S01]  /*e520*/  LOP3.LUT R5, R3.reuse, 0x7f, RZ, 0xc0, !PT ;  /* 0x0000007f03057812 */ /* 0x040fe200078ec0ff */
[----:B------:R-:W-:-:S03]  /*e530*/  IMAD.SHL.U32 R4, R3, 0x20, RZ ;  /* 0x0000002003047824 */ /* 0x000fc600078e00ff */
[----:B0-----:R-:W-:Y:S01]  /*e540*/  LOP3.LUT R2, R0, 0xd8, RZ, 0xc0, !PT ;  /* 0x000000d800027812 */ /* 0x001fe200078ec0ff */
        /* <DEDUP_REMOVED lines=8> */
[----:B---3--:R-:W-:Y:S02]  /*e5d0*/  LOP3.LUT R2, R6, 0x2, RZ, 0xfc, !PT ;  /* 0x0000000206027812 */ /* 0x008fe400078efcff */
        /* <DEDUP_REMOVED lines=10> */
.L_x_12213:
[----:B------:R-:W1:Y:S01]  /*e680*/  LDC.64 R2, c[0x0][0xc88] ;  /* 0x00032200ff027b82 */ /* 0x000e620000000a00 */
[----:B--2---:R-:W2:Y:S01]  /*e690*/  LDL.LU R6, [R1] ;  /* 0x0000000001067983 */ /* 0x004ea20000300800 */
[----:B-1----:R-:W-:-:S05]  /*e6a0*/  IMAD.WIDE R2, R19, 0x4, R2 ;  /* 0x0000000413027825 */ /* 0x002fca00078e0202 */
[----:B0-----:R-:W0:Y:S01]  /*e6b0*/  LDG.E R27, desc[UR36][R2.64] ;  /* 0x00000024021b7981 */ /* 0x001e22000c1e1900 */
[----:B------:R-:W-:Y:S05]  /*e6c0*/  YIELD ;  /* 0x0000000000007946 */ /* 0x000fea0003800000 */
[----:B------:R-:W-:Y:S01]  /*e6d0*/  ULDC.64 UR4, c[0x0][0xa28] ;  /* 0x00028a0000047ab9 */ /* 0x000fe20000000a00 */
[----:B------:R-:W-:Y:S01]  /*e6e0*/  MOV R7, RZ ;  /* 0x000000ff00077202 */ /* 0x000fe20000000f00 */
[----:B------:R-:W-:Y:S01]  /*e6f0*/  ULDC.64 UR6, c[0x0][0xa18] ;  /* 0x0002860000067ab9 */ /* 0x000fe20000000a00 */
[----:B------:R-:W-:-:S04]  /*e700*/  ISETP.NE.U32.AND P0, PT, RZ, UR4, PT ;  /* 0x00000004ff007c0c */ /* 0x000fc8000bf05070 */
[----:B------:R-:W-:Y:S01]  /*e710*/  ISETP.NE.AND.EX P0, PT, RZ, UR5, PT, P0 ;  /* 0x00000005ff007c0c */ /* 0x000fe2000bf05300 */
[----:B------:R-:W-:Y:S01]  /*e720*/  IMAD.MOV.U32 R29, RZ, RZ, RZ ;  /* 0x000000ffff1d7224 */ /* 0x000fe200078e00ff */
[----:B0-----:R-:W-:-:S11]  /*e730*/  SHF.R.S32.HI R0, RZ, 0x1f, R27 ;  /* 0x0000001fff007819 */ /* 0x001fd6000001141b */
[C---:B------:R-:W-:Y:S01]  /*e740*/  @P0 LEA R2, P1, R27.reuse, UR4, 0x2 ;  /* 0x000000041b020c11 */ /* 0x040fe2000f8210ff */
[C---:B------:R-:W-:Y:S01]  /*e750*/  IMAD.SHL.U32 R23, R27.reuse, 0x4, RZ ;  /* 0x000000041b177824 */ /* 0x040fe200078e00ff */
[C-C-:B------:R-:W-:Y:S01]  /*e760*/  SHF.L.U64.HI R25, R27.reuse, 0x2, R0.reuse ;  /* 0x000000021b197819 */ /* 0x140fe20000010200 */
[----:B------:R0:W-:Y:S01]  /*e770*/  STL [R1+0x24], R0 ;  /* 0x0000240001007387 */ /* 0x0001e20000100800 */
[----:B------:R-:W-:Y:S01]  /*e780*/  @P0 LEA.HI.X R3, R27, UR5, R0, 0x2, P1 ;  /* 0x000000051b030c11 */ /* 0x000fe200088f1400 */
[----:B------:R-:W-:-:S04]  /*e790*/  ULDC.64 UR4, c[0x0][0xa00] ;  /* 0x0002800000047ab9 */ /* 0x000fc80000000a00 */
[----:B------:R1:W3:Y:S01]  /*e7a0*/  @P0 LDG.E R7, desc[UR36][R2.64] ;  /* 0x0000002402070981 */ /* 0x0002e2000c1e1900 */
[----:B------:R-:W-:Y:S02]  /*e7b0*/  ISETP.NE.U32.AND P0, PT, RZ, UR4, PT ;  /* 0x00000004ff007c0c */ /* 0x000fe4000bf05070 */
[----:B--2---:R-:W-:Y:S02]  /*e7c0*/  LOP3.LUT R6, R6, 0xffffffbf, RZ, 0xc0, !PT ;  /* 0xffffffbf06067812 */ /* 0x004fe400078ec0ff */
        /* <DEDUP_REMOVED lines=8> */
[----:B------:R-:W-:Y:S01]  /*e850*/  @P0 IADD3 R4, P1, R23, UR6, RZ ;  /* 0x0000000617040c10 */ /* 0x000fe2000ff3e0ff */
[----:B------:R1:W-:Y:S03]  /*e860*/  STL [R1], R6 ;  /* 0x0000000601007387 */ /* 0x0003e60000100800 */
[----:B------:R-:W-:-:S05]  /*e870*/  @P0 IADD3.X R5, R25, UR7, RZ, P1, !PT ;  /* 0x0000000719050c10 */ /* 0x000fca0008ffe4ff */
[----:B------:R-:W2:Y:S01]  /*e880*/  @P0 LDG.E R4, desc[UR36][R4.64] ;  /* 0x0000002404040981 */ /* 0x000ea2000c1e1900 */
[----:B------:R-:W-:-:S03]  /*e890*/  UISETP.NE.U32.AND UP0, UPT, UR4, URZ, UPT ;  /* 0x0000003f0400728c */ /* 0x000fc6000bf05070 */
[----:B------:R-:W-:Y:S01]  /*e8a0*/  ULDC UR4, c[0x0][0x424] ;  /* 0x0001090000047ab9 */ /* 0x000fe20000000800 */
[----:B------:R-:W-:-:S03]  /*e8b0*/  UISETP.NE.AND.EX UP0, UPT, UR5, URZ, UPT, UP0 ;  /* 0x0000003f0500728c */ /* 0x000fc6000bf05300 */
[----:B------:R-:W-:Y:S01]  /*e8c0*/  ULDC UR5, c[0x0][0x2f0] ;  /* 0x0000bc0000057ab9 */ /* 0x000fe20000000800 */
[----:B------:R-:W-:-:S04]  /*e8d0*/  USEL UR4, UR4, 0x1, UP0 ;  /* 0x0000000104047887 */ /* 0x000fc80008000000 */
[----:B------:R-:W-:-:S06]  /*e8e0*/  UIMAD UR4, UR4, UR5, URZ ;  /* 0x00000005040472a4 */ /* 0x000fcc000f8e023f */
[----:B0-----:R-:W-:Y:S01]  /*e8f0*/  IMAD.U32 R0, RZ, RZ, UR4 ;  /* 0x00000004ff007e24 */ /* 0x001fe2000f8e00ff */
[----:B---3--:R1:W-:Y:S04]  /*e900*/  STL [R1+0x10], R7 ;  /* 0x0000100701007387 */ /* 0x0083e80000100800 */
[----:B--2---:R1:W-:Y:S01]  /*e910*/  @P0 STL [R1+0x20], R4 ;  /* 0x0000200401000387 */ /* 0x0043e20000100800 */
        /* <DEDUP_REMOVED lines=9> */
.L_x_12151:
        /* <DEDUP_REMOVED lines=10> */
.L_x_12152:
        /* <DEDUP_REMOVED lines=9> */
.L_x_12153:
[----:B0-2---:R-:W-:Y:S01]  /*eae0*/  IMAD.MOV.U32 R2, RZ, RZ, R6 ;  /* 0x000000ffff027224 */ /* 0x005fe200078e0006 */
[----:B------:R-:W0:Y:S01]  /*eaf0*/  LDC R3, c[0x0][0x448] ;  /* 0x00011200ff037b82 */ /* 0x000e220000000800 */
[----:B------:R-:W2:Y:S01]  /*eb00*/  LDL R6, [R1+0x20] ;  /* 0x0000200001067983 */ /* 0x000ea20000100800 */
[----:B-----5:R-:W-:Y:S01]  /*eb10*/  IMAD.IADD R5, R0, 0x1, -R7 ;  /* 0x0000000100057824 */ /* 0x020fe200078e0a07 */
[----:B------:R-:W-:Y:S01]  /*eb20*/  BSSY B0, `(.L_x_12154) ;  /* 0x0000039000007945 */ /* 0x000fe20003800000 */
[----:B------:R-:W-:Y:S02]  /*eb30*/  LOP3.LUT R2, R2, 0xffffffdf, RZ, 0xc0, !PT ;  /* 0xffffffdf02027812 */ /* 0x000fe400078ec0ff */
[----:B0-----:R-:W-:-:S13]  /*eb40*/  ISETP.NE.AND P0, PT, R3, 0x1, PT ;  /* 0x000000010300780c */ /* 0x001fda0003f05270 */
[----:B------:R-:W0:Y:S01]  /*eb50*/  @P0 LDC R4, c[0x0][0x44c] ;  /* 0x00011300ff040b82 */ /* 0x000e220000000800 */
[----:B------:R-:W-:-:S05]  /*eb60*/  @P0 LOP3.LUT R2, R2, 0x20, RZ, 0xfc, !PT ;  /* 0x0000002002020812 */ /* 0x000fca00078efcff */
[----:B------:R1:W-:Y:S02]  /*eb70*/  STL [R1], R2 ;  /* 0x0000000201007387 */ /* 0x0003e40000100800 */
[----:B------:R-:W3:Y:S02]  /*eb80*/  @P0 LDC R3, c[0x0][0x450] ;  /* 0x00011400ff030b82 */ /* 0x000ee40000000800 */
[----:B------:R4:W-:Y:S01]  /*eb90*/  STL [R1+0x8], R5 ;  /* 0x0000080501007387 */ /* 0x0009e20000100800 */
[----:B-1----:R-:W-:-:S04]  /*eba0*/  IMAD R2, R17, 0xc0, RZ ;  /* 0x000000c011027824 */ /* 0x002fc800078e02ff */
[----:B------:R-:W-:-:S04]  /*ebb0*/  VIADD R2, R2, 0xbf ;  /* 0x000000bf02027836 */ /* 0x000fc80000000000 */
[----:B0-----:R-:W-:-:S05]  /*ebc0*/  @P0 IMAD.HI.U32 R4, R2, R4, RZ ;  /* 0x0000000402040227 */ /* 0x001fca00078e00ff */
[----:B---3--:R-:W-:Y:S02]  /*ebd0*/  @P0 SHF.R.U32.HI R2, RZ, R3, R4 ;  /* 0x00000003ff020219 */ /* 0x008fe40000011604 */
[----:B------:R-:W-:-:S04]  /*ebe0*/  LOP3.LUT R4, R18, 0xff000000, RZ, 0xc0, !PT ;  /* 0xff00000012047812 */ /* 0x000fc800078ec0ff */
[----:B------:R-:W-:Y:S02]  /*ebf0*/  SHF.R.U32.HI R4, RZ, 0x8, R4 ;  /* 0x00000008ff047819 */ /* 0x000fe40000011604 */
[----:B--2---:R-:W-:-:S04]  /*ec00*/  IADD3 R0, R5, 0x80, -R6 ;  /* 0x0000008005007810 */ /* 0x004fc80007ffe806 */
[----:B------:R-:W-:-:S04]  /*ec10*/  IADD3 R0, R0, R2, RZ ;  /* 0x0000000200007210 */ /* 0x000fc80007ffe0ff */
[----:B------:R-:W-:-:S04]  /*ec20*/  SHF.R.S32.HI R2, RZ, 0x1f, R0 ;  /* 0x0000001fff027819 */ /* 0x000fc80000011400 */
[----:B------:R-:W-:Y:S01]  /*ec30*/  LEA.HI R0, R2, R0, RZ, 0x7 ;  /* 0x0000000002007211 */ /* 0x000fe200078f38ff */
[----:B------:R-:W-:-:S03]  /*ec40*/  VIADD R2, R5, 0x7f ;  /* 0x0000007f05027836 */ /* 0x000fc60000000000 */
[----:B------:R-:W-:Y:S02]  /*ec50*/  SHF.R.S32.HI R0, RZ, 0x7, R0 ;  /* 0x00000007ff007819 */ /* 0x000fe40000011400 */
[----:B------:R-:W-:-:S04]  /*ec60*/  SHF.R.S32.HI R3, RZ, 0x1f, R2 ;  /* 0x0000001fff037819 */ /* 0x000fc80000011402 */
[----:B------:R-:W-:-:S04]  /*ec70*/  LEA.HI R2, R3, R2, RZ, 0x7 ;  /* 0x0000000203027211 */ /* 0x000fc800078f38ff */
[----:B------:R-:W-:-:S04]  /*ec80*/  SHF.R.S32.HI R2, RZ, 0x7, R2 ;  /* 0x00000007ff027819 */ /* 0x000fc80000011402 */
[----:B------:R-:W-:Y:S02]  /*ec90*/  VIMNMX R0, R2, R0, PT ;  /* 0x0000000002007248 */ /* 0x000fe40003fe0100 */
[----:B------:R-:W-:Y:S02]  /*eca0*/  LOP3.LUT R2, R18, 0xff0000, RZ, 0xc0, !PT ;  /* 0x00ff000012027812 */ /* 0x000fe400078ec0ff */
[----:B------:R-:W-:Y:S02]  /*ecb0*/  ISETP.GE.AND P0, PT, R0, 0x1, PT ;  /* 0x000000010000780c */ /* 0x000fe40003f06270 */
[----:B------:R-:W-:Y:S01]  /*ecc0*/  LEA.HI R4, R2, R4, RZ, 0x10 ;  /* 0x0000000402047211 */ /* 0x000fe200078f80ff */
[----:B------:R-:W-:-:S10]  /*ecd0*/  IMAD.MOV.U32 R2, RZ, RZ, RZ ;  /* 0x000000ffff027224 */ /* 0x000fd400078e00ff */
[----:B----4-:R-:W-:Y:S05]  /*ece0*/  @!P0 BRA `(.L_x_12155) ;  /* 0x0000000000708947 */ /* 0x010fea0003800000 */
        /* <DEDUP_REMOVED lines=28> */
.L_x_12155:
[----:B------:R-:W-:Y:S05]  /*eeb0*/  BSYNC B0 ;  /* 0x0000000000007941 */ /* 0x000fea0003800000 */
.L_x_12154:
        /* <DEDUP_REMOVED lines=25> */
.L_x_12157:
        /* <DEDUP_REMOVED lines=20> */
.L_x_12160:
[----:B------:R-:W-:Y:S05]  /*f190*/  BSYNC B6 ;  /* 0x0000000000067941 */ /* 0x000fea0003800000 */
.L_x_12159:
        /* <DEDUP_REMOVED lines=20> */
.L_x_12163:
        /* <DEDUP_REMOVED lines=15> */
.L_x_12162:
[----:B------:R-:W-:Y:S05]  /*f3d0*/  BSYNC B6 ;  /* 0x0000000000067941 */ /* 0x000fea0003800000 */
.L_x_12161:
[----:B------:R-:W2:Y:S01]  /*f3e0*/  LDL.LU R2, [R1] ;  /* 0x0000000001027983 */ /* 0x000ea20000300800 */
[----:B------:R-:W-:Y:S01]  /*f3f0*/  ULDC.64 UR4, c[0x0][0x9f8] ;  /* 0x00027e0000047ab9 */ /* 0x000fe20000000a00 */
[----:B------:R-:W0:Y:S02]  /*f400*/  LDC R5, c[0x0][0x430] ;  /* 0x00010c00ff057b82 */ /* 0x000e240000000800 */
[----:B------:R-:W3:Y:S01]  /*f410*/  LDL R21, [R1+0x4] ;  /* 0x0000040001157983 */ /* 0x000ee20000100800 */
[----:B------:R-:W-:-:S03]  /*f420*/  ISETP.NE.U32.AND P0, PT, RZ, UR4, PT ;  /* 0x00000004ff007c0c */ /* 0x000fc6000bf05070 */
[----:B------:R-:W4:Y:S01]  /*f430*/  LDL R26, [R1+0x30] ;  /* 0x00003000011a7983 */ /* 0x000f220000100800 */
[----:B------:R-:W-:-:S03]  /*f440*/  ISETP.NE.AND.EX P0, PT, RZ, UR5, PT, P0 ;  /* 0x00000005ff007c0c */ /* 0x000fc6000bf05300 */
[----:B------:R-:W4:Y:S04]  /*f450*/  LDL R6, [R1+0x8] ;  /* 0x0000080001067983 */ /* 0x000f280000100800 */
[----:B------:R-:W4:Y:S01]  /*f460*/  LDL R4, [R1+0x10] ;  /* 0x0000100001047983 */ /* 0x000f220000100800 */
[----:B------:R-:W1:Y:S01]  /*f470*/  S2R R7, SR_TID.X ;  /* 0x0000000000077919 */ /* 0x000e620000002100 */
[----:B------:R-:W4:Y:S01]  /*f480*/  S2R R0, SR_TID.X ;  /* 0x0000000000007919 */ /* 0x000f220000002100 */
[----:B--2---:R-:W-:-:S03]  /*f490*/  IMAD.MOV.U32 R20, RZ, RZ, R2 ;  /* 0x000000ffff147224 */ /* 0x004fc600078e0002 */
[----:B------:R-:W-:Y:S02]  /*f4a0*/  @P0 IADD3 R2, P1, R23, UR4, RZ ;  /* 0x0000000417020c10 */ /* 0x000fe4000ff3e0ff */
[----:B0-----:R-:W-:Y:S01]  /*f4b0*/  ISETP.NE.AND P2, PT, R5, 0x1, PT ;  /* 0x000000010500780c */ /* 0x001fe20003f45270 */
[----:B-1----:R-:W-:Y:S01]  /*f4c0*/  IMAD.SHL.U32 R7, R7, 0x20, RZ ;  /* 0x0000002007077824 */ /* 0x002fe200078e00ff */
[----:B------:R-:W-:Y:S01]  /*f4d0*/  @P0 IADD3.X R3, R25, UR5, RZ, P1, !PT ;  /* 0x0000000519030c10 */ /* 0x000fe20008ffe4ff */
[----:B------:R-:W-:-:S04]  /*f4e0*/  ULDC UR4, c[0x0][0x2f4] ;  /* 0x0000bd0000047ab9 */ /* 0x000fc80000000800 */
[----:B---3--:R0:W2:Y:S01]  /*f4f0*/  @P0 LDG.E R21, desc[UR36][R2.64] ;  /* 0x0000002402150981 */ /* 0x0080a2000c1e1900 */
[----:B----4-:R-:W-:Y:S01]  /*f500*/  VIADD R26, R26, 0xffffffff ;  /* 0xffffffff1a1a7836 */ /* 0x010fe20000000000 */
[----:B------:R-:W-:-:S04]  /*f510*/  LOP3.LUT R0, R0, 0x7f, RZ, 0xc0, !PT ;  /* 0x0000007f00007812 */ /* 0x000fc800078ec0ff */
[----:B0-----:R-:W0:Y:S01]  /*f520*/  @P2 LDC R3, c[0x0][0x434] ;  /* 0x00010d00ff032b82 */ /* 0x001e220000000800 */
[----:B------:R-:W-:Y:S01]  /*f530*/  IMAD.SHL.U32 R8, R26, 0x80, RZ ;  /* 0x000000801a087824 */ /* 0x000fe200078e00ff */
[----:B------:R-:W-:Y:S02]  /*f540*/  SHF.R.U32.HI R0, RZ, 0x2, R0 ;  /* 0x00000002ff007819 */ /* 0x000fe40000011600 */
[----:B------:R-:W-:-:S04]  /*f550*/  LOP3.LUT R7, R7, 0x60, RZ, 0xc0, !PT ;  /* 0x0000006007077812 */ /* 0x000fc800078ec0ff */
[----:B------:R-:W1:Y:S01]  /*f560*/  @P2 LDC R2, c[0x0][0x438] ;  /* 0x00010e00ff022b82 */ /* 0x000e620000000800 */
[----:B------:R-:W-:Y:S02]  /*f570*/  LOP3.LUT R0, R8, R0, R7, 0xfe, !PT ;  /* 0x0000000008007212 */ /* 0x000fe400078efe07 */
[----:B------:R-:W-:-:S04]  /*f580*/  LOP3.LUT R20, R20, 0xffffffef, RZ, 0xc0, !PT ;  /* 0xffffffef14147812 */ /* 0x000fc800078ec0ff */
[----:B------:R-:W-:-:S04]  /*f590*/  @P2 LOP3.LUT R20, R20, 0x10, RZ, 0xfc, !PT ;  /* 0x0000001014142812 */ /* 0x000fc800078efcff */
[----:B------:R-:W-:Y:S01]  /*f5a0*/  LOP3.LUT R20, R20, 0xfffffffb, RZ, 0xc0, !PT ;  /* 0xfffffffb14147812 */ /* 0x000fe200078ec0ff */
[----:B------:R-:W-:Y:S01]  /*f5b0*/  UMOV UR5, 0xffffffff ;  /* 0xffffffff00057882 */ /* 0x000fe20000000000 */
[----:B------:R-:W-:Y:S01]  /*f5c0*/  LOP3.LUT R25, R18, 0xffff, RZ, 0xc0, !PT ;  /* 0x0000ffff12197812 */ /* 0x000fe200078ec0ff */
[----:B--2---:R-:W-:Y:S01]  /*f5d0*/  @P0 STL [R1+0x4], R21 ;  /* 0x0000041501000387 */ /* 0x004fe20000100800 */
[C---:B------:R-:W-:Y:S02]  /*f5e0*/  ISETP.GE.AND P0, PT, R0.reuse, R6, PT ;  /* 0x000000060000720c */ /* 0x040fe40003f06270 */
[----:B------:R-:W-:-:S05]  /*f5f0*/  IADD3 R0, R0, R4, RZ ;  /* 0x0000000400007210 */ /* 0x000fca0007ffe0ff */
[----:B0-----:R-:W-:-:S04]  /*f600*/  @P2 IMAD.HI.U32 R3, R0, R3, RZ ;  /* 0x0000000300032227 */ /* 0x001fc800078e00ff */
[----:B------:R-:W-:Y:S01]  /*f610*/  IMAD.MOV.U32 R6, RZ, RZ, R0 ;  /* 0x000000ffff067224 */ /* 0x000fe200078e0000 */
[----:B-1----:R-:W-:Y:S02]  /*f620*/  @P2 SHF.R.U32.HI R6, RZ, R2, R3 ;  /* 0x00000002ff062219 */ /* 0x002fe40000011603 */
[----:B------:R-:W0:Y:S03]  /*f630*/  @!P0 LDC.64 R2, c[0x0][0x428] ;  /* 0x00010a00ff028b82 */ /* 0x000e260000000a00 */
[--C-:B------:R-:W-:Y:S01]  /*f640*/  IMAD.MOV R4, RZ, RZ, -R6.reuse ;  /* 0x000000ffff047224 */ /* 0x100fe200078e0a06 */
[----:B------:R-:W-:-:S03]  /*f650*/  @!P0 SHF.R.S32.HI R7, RZ, 0x1f, R6 ;  /* 0x0000001fff078819 */ /* 0x000fc60000011406 */
[----:B------:R-:W-:Y:S01]  /*f660*/  IMAD R4, R5, R4, R0 ;  /* 0x0000000405047224 */ /* 0x000fe200078e0200 */
[----:B------:R-:W-:-:S05]  /*f670*/  SHF.R.S32.HI R5, RZ, 0x1f, R21 ;  /* 0x0000001fff057819 */ /* 0x000fca0000011415 */
[----:B------:R1:W-:Y:S01]  /*f680*/  STL [R1+0x14], R5 ;  /* 0x0000140501007387 */ /* 0x0003e20000100800 */
[----:B0-----:R-:W-:-:S04]  /*f690*/  @!P0 IMAD.WIDE.U32 R6, R21, R2, R6 ;  /* 0x0000000215068225 */ /* 0x001fc800078e0006 */
[----:B------:R-:W-:Y:S02]  /*f6a0*/  @!P0 IMAD R2, R5, R2, RZ ;  /* 0x0000000205028224 */ /* 0x000fe400078e02ff */
[----:B-1----:R-:W0:Y:S02]  /*f6b0*/  S2R R5, SR_TID.X ;  /* 0x0000000000057919 */ /* 0x002e240000002100 */
[----:B------:R-:W-:Y:S02]  /*f6c0*/  @!P0 IMAD R0, R21, R3, R2 ;  /* 0x0000000315008224 */ /* 0x000fe400078e0202 */
[----:B------:R-:W1:Y:S02]  /*f6d0*/  @!P0 LDC.64 R2, c[0x0][0x418] ;  /* 0x00010600ff028b82 */ /* 0x000e640000000a00 */
[----:B------:R-:W-:Y:S02]  /*f6e0*/  @!P0 IMAD.IADD R0, R7, 0x1, R0 ;  /* 0x0000000107008824 */ /* 0x000fe400078e0200 */
[----:B0-----:R-:W-:-:S05]  /*f6f0*/  IMAD.SHL.U32 R21, R5, 0x8, RZ ;  /* 0x0000000805157824 */ /* 0x001fca00078e00ff */
[----:B------:R-:W-:-:S04]  /*f700*/  LOP3.LUT R21, R21, 0x18, RZ, 0xc0, !PT ;  /* 0x0000001815157812 */ /* 0x000fc800078ec0ff */
[C---:B------:R-:W-:Y:S02]  /*f710*/  ISETP.GE.AND P2, PT, R21.reuse, UR4, PT ;  /* 0x0000000415007c0c */ /* 0x040fe4000bf46270 */
[C---:B-1----:R-:W-:Y:S02]  /*f720*/  @!P0 LEA R2, P1, R6.reuse, R2, 0x2 ;  /* 0x0000000206028211 */ /* 0x042fe400078210ff */
[C---:B------:R-:W-:Y:S02]  /*f730*/  LOP3.LUT R9, R21.reuse, 0x20, RZ, 0xfc, !PT ;  /* 0x0000002015097812 */ /* 0x040fe400078efcff */
[----:B------:R-:W-:Y:S01]  /*f740*/  @!P0 LEA.HI.X R3, R6, R3, R0, 0x2, P1 ;  /* 0x0000000306038211 */ /* 0x000fe200008f1400 */
[----:B------:R-:W-:Y:S01]  /*f750*/  IMAD.MOV.U32 R0, RZ, RZ, RZ ;  /* 0x000000ffff007224 */ /* 0x000fe200078e00ff */
[----:B------:R-:W-:Y:S02]  /*f760*/  LOP3.LUT R5, R21, 0x40, RZ, 0xfc, !PT ;  /* 0x0000004015057812 */ /* 0x000fe400078efcff */
[----:B------:R-:W-:-:S03]  /*f770*/  ISETP.GE.AND P1, PT, R9, UR4, PT ;  /* 0x0000000409007c0c */ /* 0x000fc6000bf26270 */
[----:B------:R-:W-:Y:S01]  /*f780*/  @P2 LOP3.LUT R20, R20, 0x4, RZ, 0xfc, !PT ;  /* 0x0000000414142812 */ /* 0x000fe200078efcff */
[----:B------:R0:W5:Y:S01]  /*f790*/  @!P0 LDG.E R0, desc[UR36][R2.64] ;  /* 0x0000002402008981 */ /* 0x000162000c1e1900 */
[----:B------:R-:W-:Y:S02]  /*f7a0*/  ISETP.GE.AND P0, PT, R5, UR4, PT ;  /* 0x0000000405007c0c */ /* 0x000fe4000bf06270 */
[----:B------:R-:W-:-:S04]  /*f7b0*/  LOP3.LUT R20, R20, 0xfffffffe, RZ, 0xc0, !PT ;  /* 0xfffffffe14147812 */ /* 0x000fc800078ec0ff */
[----:B------:R-:W-:-:S04]  /*f7c0*/  LOP3.LUT R20, R20, 0xfffffffd, RZ, 0xc0, !PT ;  /* 0xfffffffd14147812 */ /* 0x000fc800078ec0ff */
[----:B------:R-:W-:-:S04]  /*f7d0*/  @P1 LOP3.LUT R20, R20, 0x2, RZ, 0xfc, !PT ;  /* 0x0000000214141812 */ /* 0x000fc800078efcff */
[----:B------:R-:W-:-:S05]  /*f7e0*/  @P0 LOP3.LUT R20, R20, 0x1, RZ, 0xfc, !PT ;  /* 0x0000000114140812 */ /* 0x000fca00078efcff */
[----:B------:R0:W-:Y:S01]  /*f7f0*/  STL [R1], R20 ;  /* 0x0000001401007387 */ /* 0x0001e20000100800 */
[----:B------:R-:W-:Y:S05]  /*f800*/  BRA.DIV UR5, `(.L_x_12164) ;  /* 0x0000004205b07947 */ /* 0x000fea000b800000 */
.L_x_12230:
[----:B0-----:R-:W2:Y:S01]  /*f810*/  LDL R3, [R1+0x38] ;  /* 0x0000380001037983 */ /* 0x001ea20000100800 */
[----:B------:R-:W-:-:S05]  /*f820*/  IMAD.MOV.U32 R2, RZ, RZ, R20 ;  /* 0x000000ffff027224 */ /* 0x000fca00078e0014 */
[----:B------:R-:W-:Y:S02]  /*f830*/  LOP3.LUT R2, R2, 0xfffffff7, RZ, 0xc0, !PT ;  /* 0xfffffff702027812 */ /* 0x000fe400078ec0ff */
[----:B--2---:R-:W-:-:S13]  /*f840*/  ISETP.NE.AND P0, PT, R3, 0x3, PT ;  /* 0x000000030300780c */ /* 0x004fda0003f05270 */
[----:B------:R-:W-:-:S05]  /*f850*/  @P0 LOP3.LUT R2, R2, 0x8, RZ, 0xfc, !PT ;  /* 0x0000000802020812 */ /* 0x000fca00078efcff */
[----:B------:R0:W-:Y:S01]  /*f860*/  STL [R1], R2 ;  /* 0x0000000201007387 */ /* 0x0001e20000100800 */
[----:B------:R-:W-:Y:S05]  /*f870*/  @!P0 BRA `(.L_x_12165) ;  /* 0x0000000000048947 */ /* 0x000fea0003800000 */
[----:B------:R-:W-:Y:S01]  /*f880*/  BPT.TRAP 0x1 ;  /* 0x000000040000795c */ /* 0x000fe20000300000 */
.L_x_12165:
        /* <DEDUP_REMOVED lines=17> */
[----:B------:R-:W-:Y:S02]  /*f9a0*/  LEA R18, P0, R2, UR6, 0x1 ;  /* 0x0000000602127c11 */ /* 0x000fe4000f8008ff */
[----:B------:R-:W-:Y:S02]  /*f9b0*/  SHF.L.U32 R3, R28, 0x1f, RZ ;  /* 0x0000001f1c037819 */ /* 0x000fe400000006ff */
[----:B------:R-:W-:Y:S01]  /*f9c0*/  LEA.HI.X R23, R2, UR7, R23, 0x1, P0 ;  /* 0x0000000702177c11 */ /* 0x000fe200080f0c17 */
[----:B------:R-:W-:-:S07]  /*f9d0*/  IMAD R2, R24, 0x8, R22 ;  /* 0x0000000818027824 */ /* 0x000fce00078e0216 */
[----:B------:R-:W0:Y:S02]  /*f9e0*/  SYNCS.PHASECHK.TRANS64.TRYWAIT P0, [R2+URZ+0x2d840], R3 ;  /* 0x02d84003020075a7 */ /* 0x000e24000800017f */
[----:B0-----:R-:W-:Y:S05]  /*f9f0*/  @!P0 BRA `(.L_x_12167) ;  /* 0x0000004000688947 */ /* 0x001fea0003800000 */
.L_x_12231:
[----:B------:R-:W-:Y:S05]  /*fa00*/  BSYNC B0 ;  /* 0x0000000000007941 */ /* 0x000fea0003800000 */
.L_x_12166:
[----:B------:R-:W2:Y:S01]  /*fa10*/  LDL R7, [R1] ;  /* 0x0000000001077983 */ /* 0x000ea20000100800 */
[----:B------:R-:W-:Y:S01]  /*fa20*/  ULDC.64 UR4, c[0x0][0x300] ;  /* 0x0000c00000047ab9 */ /* 0x000fe20000000a00 */
[----:B------:R-:W-:Y:S02]  /*fa30*/  ULDC.64 UR6, c[0x0][0x2e8] ;  /* 0x0000ba0000067ab9 */ /* 0x000fe40000000a00 */
[----:B------:R-:W3:Y:S01]  /*fa40*/  LDL R12, [R1+0x8] ;  /* 0x00000800010c7983 */ /* 0x000ee20000100800 */
[----:B------:R-:W-:Y:S01]  /*fa50*/  IMAD R5, R5, UR4, RZ ;  /* 0x0000000405057c24 */ /* 0x000fe2000f8e02ff */
[----:B------:R-:W1:Y:S03]  /*fa60*/  S2R R9, SR_TID.X ;  /* 0x0000000000097919 */ /* 0x000e660000002100 */
        /* <DEDUP_REMOVED lines=8> */
[----:B------:R-:W-:-:S03]  /*faf0*/  IADD3 R5, R5, R0, RZ ;  /* 0x0000000005057210 */ /* 0x000fc60007ffe0ff */
[----:B------:R-:W-:Y:S01]  /*fb00*/  IMAD.WIDE.U32 R4, R25, UR4, R4 ;  /* 0x0000000419047c25 */ /* 0x000fe2000f8e0004 */
[----:B------:R-:W-:-:S03]  /*fb10*/  UMOV UR4, 0xffffffff ;  /* 0xffffffff00047882 */ /* 0x000fc60000000000 */
[----:B------:R-:W-:Y:S01]  /*fb20*/  IMAD R6, R25, UR5, R5 ;  /* 0x0000000519067c24 */ /* 0x000fe2000f8e0205 */
[----:B------:R-:W-:Y:S01]  /*fb30*/  LEA R0, P0, R4, UR6, 0x1 ;  /* 0x0000000604007c11 */ /* 0x000fe2000f8008ff */
[----:B-1----:R-:W-:-:S03]  /*fb40*/  IMAD.SHL.U32 R10, R9, 0x8, RZ ;  /* 0x00000008090a7824 */ /* 0x002fc600078e00ff */
[----:B------:R-:W-:Y:S02]  /*fb50*/  LEA.HI.X R6, R4, UR7, R6, 0x1, P0 ;  /* 0x0000000704067c11 */ /* 0x000fe400080f0c06 */
[C---:B--2---:R-:W-:Y:S02]  /*fb60*/  LOP3.LUT P4, RZ, R7.reuse, 0x4, RZ, 0xc0, !PT ;  /* 0x0000000407ff7812 */ /* 0x044fe4000788c0ff */
[C---:B------:R-:W-:Y:S02]  /*fb70*/  LOP3.LUT P3, RZ, R7.reuse, 0x2, RZ, 0xc0, !PT ;  /* 0x0000000207ff7812 */ /* 0x040fe4000786c0ff */
[----:B------:R-:W-:Y:S02]  /*fb80*/  LOP3.LUT P2, RZ, R7, 0x1, RZ, 0xc0, !PT ;  /* 0x0000000107ff7812 */ /* 0x000fe4000784c0ff */
[----:B------:R-:W0:Y:S02]  /*fb90*/  S2R R7, SR_TID.X ;  /* 0x0000000000077919 */ /* 0x000e240000002100 */
[----:B0-----:R-:W-:Y:S01]  /*fba0*/  LOP3.LUT R11, R7, 0x7f, RZ, 0xc0, !PT ;  /* 0x0000007f070b7812 */ /* 0x001fe200078ec0ff */
[----:B------:R-:W-:-:S03]  /*fbb0*/  IMAD.SHL.U32 R7, R9, 0x8, RZ ;  /* 0x0000000809077824 */ /* 0x000fc600078e00ff */
[----:B------:R-:W-:Y:S02]  /*fbc0*/  SHF.R.U32.HI R11, RZ, 0x2, R11 ;  /* 0x00000002ff0b7819 */ /* 0x000fe4000001160b */
[----:B------:R-:W-:Y:S02]  /*fbd0*/  LOP3.LUT R7, R7, 0xd8, RZ, 0xc0, !PT ;  /* 0x000000d807077812 */ /* 0x000fe400078ec0ff */
[----:B---3--:R-:W-:Y:S02]  /*fbe0*/  IADD3 R3, -R11, R12, -R8 ;  /* 0x0000000c0b037210 */ /* 0x008fe40007ffe908 */
[----:B------:R-:W-:Y:S01]  /*fbf0*/  LOP3.LUT R7, R7, 0x18, R9, 0x78, !PT ;  /* 0x0000001807077812 */ /* 0x000fe200078e7809 */
[----:B------:R-:W-:Y:S01]  /*fc00*/  IMAD.SHL.U32 R9, R9, 0x8, RZ ;  /* 0x0000000809097824 */ /* 0x000fe200078e00ff */
[----:B------:R-:W-:Y:S02]  /*fc10*/  ISETP.GE.AND P0, PT, R3, 0x1, PT ;  /* 0x000000010300780c */ /* 0x000fe40003f06270 */
[----:B------:R-:W-:-:S02]  /*fc20*/  LOP3.LUT R7, R7, 0x320, R10, 0xf8, !PT ;  /* 0x0000032007077812 */ /* 0x000fc400078ef80a */
[----:B------:R-:W-:-:S03]  /*fc30*/  LOP3.LUT R9, R9, 0x18, RZ, 0xc0, !PT ;  /* 0x0000001809097812 */ /* 0x000fc600078ec0ff */
[----:B------:R-:W-:Y:S01]  /*fc40*/  IMAD R7, R24, 0x3000, R7 ;  /* 0x0000300018077824 */ /* 0x000fe200078e0207 */
[----:B------:R-:W-:Y:S06]  /*fc50*/  BRA.DIV UR4, `(.L_x_12168) ;  /* 0x0000003e04e47947 */ /* 0x000fec000b800000 */
        /* <DEDUP_REMOVED lines=38> */
.L_x_12241:
        /* <DEDUP_REMOVED lines=12> */
.L_x_12169:
        /* <DEDUP_REMOVED lines=11> */
.L_x_12170:
[----:B------:R1:W5:Y:S01]  /*10030*/  LDL R3, [R1] ;  /* 0x0000000001037983 */ /* 0x0003620000100800 */
[----:B------:R1:W-:Y:S03]  /*10040*/  SYNCS.ARRIVE.TRANS64.A1T0 RZ, [R2+URZ+0x2d830], RZ ;  /* 0x02d830ff02ff79a7 */ /* 0x0003e6000810003f */
[----:B------:R1:W5:Y:S02]  /*10050*/  LDL.LU R0, [R1+0x24] ;  /* 0x0000240001007983 */ /* 0x0003640000300800 */
[----:B------:R-:W-:Y:S05]  /*10060*/  WARPSYNC.ALL ;  /* 0x0000000000007948 */ /* 0x000fea0003800000 */
[----:B------:R-:W-:Y:S01]  /*10070*/  ULDC.64 UR4, c[0x0][0x298] ;  /* 0x0000a60000047ab9 */ /* 0x000fe20000000a00 */
[----:B-1----:R-:W-:Y:S01]  /*10080*/  VIADD R2, R22, 0xc400 ;  /* 0x0000c40016027836 */ /* 0x002fe20000000000 */
[----:B------:R-:W-:Y:S01]  /*10090*/  BSSY B6, `(.L_x_12171) ;  /* 0x000001e000067945 */ /* 0x000fe20003800000 */
[----:B0-----:R-:W-:Y:S01]  /*100a0*/  IMAD.WIDE.U32 R4, R29, UR4, RZ ;  /* 0x000000041d047c25 */ /* 0x001fe2000f8e00ff */
[----:B------:R-:W-:Y:S01]  /*100b0*/  BAR.SYNC.DEFER_BLOCKING 0x8, 0x200 ;  /* 0x0208000000007b1d */ /* 0x000fe20000010000 */
[----:B-----5:R-:W-:-:S04]  /*100c0*/  LOP3.LUT P0, RZ, R3, 0x40, RZ, 0xc0, !PT ;  /* 0x0000004003ff7812 */ /* 0x020fc8000780c0ff */
[----:B------:R-:W-:Y:S02]  /*100d0*/  SEL R0, R0, RZ, !P0 ;  /* 0x000000ff00007207 */ /* 0x000fe40004000000 */
[----:B------:R-:W-:Y:S02]  /*100e0*/  SEL R27, R27, RZ, !P0 ;  /* 0x000000ff1b1b7207 */ /* 0x000fe40004000000 */
[----:B------:R-:W-:Y:S01]  /*100f0*/  LOP3.LUT P0, RZ, R2, 0x1bf, RZ, 0xc0, !PT ;  /* 0x000001bf02ff7812 */ /* 0x000fe2000780c0ff */
        /* <DEDUP_REMOVED lines=11> */
[----:B------:R-:W-:Y:S01]  /*101b0*/  IMAD.U32 R4, RZ, RZ, UR6 ;  /* 0x00000006ff047e24 */ /* 0x000fe2000f8e00ff */
[----:B------:R-:W-:Y:S01]  /*101c0*/  MOV R13, RZ ;  /* 0x000000ff000d7202 */ /* 0x000fe20000000f00 */
[----:B------:R-:W0:Y:S01]  /*101d0*/  LDC.64 R2, c[0x4][R2] ;  /* 0x0100000002027b82 */ /* 0x000e220000000a00 */
[----:B------:R-:W-:Y:S02]  /*101e0*/  IMAD.U32 R5, RZ, RZ, UR7 ;  /* 0x00000007ff057e24 */ /* 0x000fe4000f8e00ff */
        /* <DEDUP_REMOVED lines=8> */
.L_x_12172:
[----:B------:R-:W-:Y:S05]  /*10270*/  BSYNC B6 ;  /* 0x0000000000067941 */ /* 0x000fea0003800000 */
.L_x_12171:
[----:B------:R-:W2:Y:S01]  /*10280*/  LDL.LU R20, [R1+0x24] ;  /* 0x0000240001147983 */ /* 0x000ea20000300800 */
[----:B------:R-:W-:Y:S01]  /*10290*/  ULDC.64 UR4, c[0x0][0x2d8] ;  /* 0x0000b60000047ab9 */ /* 0x000fe20000000a00 */
[----:B------:R-:W-:Y:S01]  /*102a0*/  ULDC.64 UR6, c[0x0][0x2e0] ;  /* 0x0000b80000067ab9 */ /* 0x000fe20000000a00 */
[----:B------:R-:W0:Y:S01]  /*102b0*/  LDC R0, c[0x0][0x448] ;  /* 0x00011200ff007b82 */ /* 0x000e220000000800 */
[----:B------:R-:W3:Y:S01]  /*102c0*/  LDL.LU.64 R2, [R1+0x28] ;  /* 0x0000280001027983 */ /* 0x000ee20000300a00 */
[----:B------:R-:W-:-:S06]  /*102d0*/  ULDC.64 UR8, c[0x0][0x280] ;  /* 0x0000a00000087ab9 */ /* 0x000fcc0000000a00 */
[----:B------:R-:W1:Y:S01]  /*102e0*/  LDC R10, c[0x0][0x448] ;  /* 0x00011200ff0a7b82 */ /* 0x000e620000000800 */
[----:B0-----:R-:W-:-:S13]  /*102f0*/  ISETP.NE.AND P6, PT, R0, 0x1, PT ;  /* 0x000000010000780c */ /* 0x001fda0003fc5270 */
[----:B------:R-:W0:Y:S08]  /*10300*/  @P6 LDC R4, c[0x0][0x44c] ;  /* 0x00011300ff046b82 */ /* 0x000e300000000800 */
[----:B------:R-:W4:Y:S01]  /*10310*/  @P6 LDC R0, c[0x0][0x450] ;  /* 0x00011400ff006b82 */ /* 0x000f220000000800 */
[----:B--2---:R-:W-:Y:S02]  /*10320*/  IMAD.MOV.U32 R21, RZ, RZ, R20 ;  /* 0x000000ffff157224 */ /* 0x004fe400078e0014 */
[----:B------:R-:W2:Y:S01]  /*10330*/  S2R R20, SR_TID.X ;  /* 0x0000000000147919 */ /* 0x000ea20000002100 */
[----:B---3--:R-:W-:-:S02]  /*10340*/  IMAD.MOV.U32 R3, RZ, RZ, R29 ;  /* 0x000000ffff037224 */ /* 0x008fc400078e001d */
[----:B------:R-:W-:Y:S02]  /*10350*/  IMAD R5, R21, UR6, RZ ;  /* 0x0000000615057c24 */ /* 0x000fe4000f8e02ff */
[C---:B------:R-:W-:Y:S01]  /*10360*/  IMAD.WIDE.U32 R2, R25.reuse, UR4, R2 ;  /* 0x0000000419027c25 */ /* 0x040fe2000f8e0002 */
[----:B------:R-:W3:Y:S03]  /*10370*/  S2R R21, SR_TID.X ;  /* 0x0000000000157919 */ /* 0x000ee60000002100 */
[----:B------:R-:W-:Y:S01]  /*10380*/  IMAD R3, R25, UR5, R3 ;  /* 0x0000000519037c24 */ /* 0x000fe2000f8e0203 */
[----:B------:R-:W-:Y:S01]  /*10390*/  ULDC.64 UR4, c[0x0][0x2d0] ;  /* 0x0000b40000047ab9 */ /* 0x000fe20000000a00 */
[C---:B------:R-:W-:Y:S02]  /*103a0*/  IMAD R5, R27.reuse, UR7, R5 ;  /* 0x000000071b057c24 */ /* 0x040fe4000f8e0205 */
[----:B------:R-:W-:Y:S01]  /*103b0*/  IMAD.WIDE.U32 R2, R27, UR6, R2 ;  /* 0x000000061b027c25 */ /* 0x000fe2000f8e0002 */
[----:B------:R-:W-:Y:S01]  /*103c0*/  ULDC.64 UR6, c[0x0][0x2c8] ;  /* 0x0000b20000067ab9 */ /* 0x000fe20000000a00 */
[----:B------:R0:W5:Y:S02]  /*103d0*/  LDL R27, [R1+0x20] ;  /* 0x00002000011b7983 */ /* 0x0001640000100800 */
[----:B------:R-:W-:Y:S01]  /*103e0*/  IMAD.IADD R3, R3, 0x1, R5 ;  /* 0x0000000103037824 */ /* 0x000fe200078e0205 */
[----:B--2---:R-:W-:-:S04]  /*103f0*/  LOP3.LUT R20, R20, 0x7f, RZ, 0xc0, !PT ;  /* 0x0000007f14147812 */ /* 0x004fc800078ec0ff */
[----:B------:R-:W-:Y:S01]  /*10400*/  SHF.R.U32.HI R20, RZ, 0x2, R20 ;  /* 0x00000002ff147819 */ /* 0x000fe20000011614 */
[----:B---3--:R-:W-:-:S05]  /*10410*/  IMAD.SHL.U32 R21, R21, 0x20, RZ ;  /* 0x0000002015157824 */ /* 0x008fca00078e00ff */
[----:B------:R-:W-:-:S04]  /*10420*/  LOP3.LUT R21, R21, 0x60, RZ, 0xc0, !PT ;  /* 0x0000006015157812 */ /* 0x000fc800078ec0ff */
[----:B------:R-:W-:-:S05]  /*10430*/  LOP3.LUT R20, R20, R21, RZ, 0xfc, !PT ;  /* 0x0000001514147212 */ /* 0x000fca00078efcff */
[----:B------:R-:W-:-:S04]  /*10440*/  IMAD R6, R17, 0xc0, R20 ;  /* 0x000000c011067824 */ /* 0x000fc800078e0214 */
[----:B0-----:R-:W-:-:S04]  /*10450*/  @P6 IMAD.HI.U32 R5, R6, R4, RZ ;  /* 0x0000000406056227 */ /* 0x001fc800078e00ff */
[----:B------:R-:W-:Y:S01]  /*10460*/  IMAD.MOV.U32 R4, RZ, RZ, R6 ;  /* 0x000000ffff047224 */ /* 0x000fe200078e0006 */
[----:B----4-:R-:W-:-:S04]  /*10470*/  @P6 SHF.R.U32.HI R4, RZ, R0, R5 ;  /* 0x00000000ff046219 */ /* 0x010fc80000011605 */
[--C-:B------:R-:W-:Y:S01]  /*10480*/  SHF.R.S32.HI R0, RZ, 0x1f, R4.reuse ;  /* 0x0000001fff007819 */ /* 0x100fe20000011404 */
[----:B------:R-:W-:-:S04]  /*10490*/  IMAD.MOV R7, RZ, RZ, -R4 ;  /* 0x000000ffff077224 */ /* 0x000fc800078e0a04 */
[----:B------:R-:W-:-:S04]  /*104a0*/  IMAD R0, R0, UR4, RZ ;  /* 0x0000000400007c24 */ /* 0x000fc8000f8e02ff */
[C---:B------:R-:W-:Y:S02]  /*104b0*/  IMAD R0, R4.reuse, UR5, R0 ;  /* 0x0000000504007c24 */ /* 0x040fe4000f8e0200 */
[----:B------:R-:W-:-:S04]  /*104c0*/  IMAD.WIDE.U32 R4, R4, UR4, R2 ;  /* 0x0000000404047c25 */ /* 0x000fc8000f8e0002 */
[----:B------:R-:W-:Y:S02]  /*104d0*/  IMAD.IADD R5, R5, 0x1, R0 ;  /* 0x0000000105057824 */ /* 0x000fe400078e0200 */
[----:B-1----:R-:W-:-:S05]  /*104e0*/  IMAD R0, R10, R7, R6 ;  /* 0x000000070a007224 */ /* 0x002fca00078e0206 */
[----:B------:R-:W-:Y:S01]  /*104f0*/  SHF.R.S32.HI R7, RZ, 0x1f, R0 ;  /* 0x0000001fff077819 */ /* 0x000fe20000011400 */
[----:B------:R-:W-:-:S04]  /*10500*/  IMAD.WIDE.U32 R8, R0, UR6, R4 ;  /* 0x0000000600087c25 */ /* 0x000fc8000f8e0004 */
[----:B------:R-:W-:-:S04]  /*10510*/  IMAD R7, R7, UR6, RZ ;  /* 0x0000000607077c24 */ /* 0x000fc8000f8e02ff */
[----:B------:R-:W-:Y:S01]  /*10520*/  IMAD R0, R0, UR7, R7 ;  /* 0x0000000700007c24 */ /* 0x000fe2000f8e0207 */
[----:B------:R-:W-:Y:S01]  /*10530*/  LEA R4, P0, R8, UR8, 0x1 ;  /* 0x0000000808047c11 */ /* 0x000fe2000f8008ff */
[----:B------:R-:W0:Y:S02]  /*10540*/  @P6 LDC R7, c[0x0][0x44c] ;  /* 0x00011300ff076b82 */ /* 0x000e240000000800 */
[----:B------:R-:W-:-:S05]  /*10550*/  IMAD.IADD R0, R9, 0x1, R0 ;  /* 0x0000000109007824 */ /* 0x000fca00078e0200 */
[----:B------:R-:W-:Y:S02]  /*10560*/  LEA.HI.X R0, R8, UR9, R0, 0x1, P0 ;  /* 0x0000000908007c11 */ /* 0x000fe400080f0c00 */
[----:B------:R-:W1:Y:S01]  /*10570*/  @P6 LDC R8, c[0x0][0x450] ;  /* 0x00011400ff086b82 */ /* 0x000e620000000800 */
[----:B------:R-:W-:Y:S01]  /*10580*/  VIADD R5, R6, 0x80 ;  /* 0x0000008006057836 */ /* 0x000fe20000000000 */
[----:B------:R-:W2:Y:S03]  /*10590*/  S2R R13, SR_TID.X ;  /* 0x00000000000d7919 */ /* 0x000ea60000002100 */
[----:B------:R-:W-:Y:S02]  /*105a0*/  IMAD.MOV.U32 R6, RZ, RZ, R5 ;  /* 0x000000ffff067224 */ /* 0x000fe400078e0005 */
[----:B0-----:R-:W-:-:S05]  /*105b0*/  @P6 IMAD.HI.U32 R7, R5, R7, RZ ;  /* 0x0000000705076227 */ /* 0x001fca00078e00ff */
[----:B-1----:R-:W-:-:S04]  /*105c0*/  @P6 SHF.R.U32.HI R6, RZ, R8, R7 ;  /* 0x00000008ff066219 */ /* 0x002fc80000011607 */
[----:B------:R-:W-:-:S05]  /*105d0*/  IADD3 R7, -R6, RZ, RZ ;  /* 0x000000ff06077210 */ /* 0x000fca0007ffe1ff */
[----:B------:R-:W-:Y:S01]  /*105e0*/  IMAD R5, R10, R7, R5 ;  /* 0x000000070a057224 */ /* 0x000fe200078e0205 */
[----:B------:R-:W-:Y:S01]  /*105f0*/  SHF.R.S32.HI R7, RZ, 0x1f, R6 ;  /* 0x0000001fff077819 */ /* 0x000fe20000011406 */
[----:B------:R-:W-:-:S04]  /*10600*/  IMAD.WIDE.U32 R2, R6, UR4, R2 ;  /* 0x0000000406027c25 */ /* 0x000fc8000f8e0002 */
[----:B------:R-:W-:Y:S01]  /*10610*/  IMAD R7, R7, UR4, RZ ;  /* 0x0000000407077c24 */ /* 0x000fe2000f8e02ff */
[----:B------:R-:W-:-:S03]  /*10620*/  ULDC UR4, c[0x0][0x2b8] ;  /* 0x0000ae0000047ab9 */ /* 0x000fc60000000800 */
[----:B------:R-:W-:Y:S01]  /*10630*/  IMAD R7, R6, UR5, R7 ;  /* 0x0000000506077c24 */ /* 0x000fe2000f8e0207 */
[----:B------:R-:W-:Y:S01]  /*10640*/  SHF.R.S32.HI R6, RZ, 0x1f, R5 ;  /* 0x0000001fff067819 */ /* 0x000fe20000011405 */
[----:B--2---:R-:W-:Y:S02]  /*10650*/  IMAD.SHL.U32 R11, R13, 0x8, RZ ;  /* 0x000000080d0b7824 */ /* 0x004fe400078e00ff */
[----:B------:R-:W-:Y:S02]  /*10660*/  IMAD.IADD R3, R3, 0x1, R7 ;  /* 0x0000000103037824 */ /* 0x000fe400078e0207 */
[----:B------:R-:W-:Y:S01]  /*10670*/  IMAD R6, R6, UR6, RZ ;  /* 0x0000000606067c24 */ /* 0x000fe2000f8e02ff */
[----:B------:R-:W-:Y:S01]  /*10680*/  LOP3.LUT R11, R11, 0x18, RZ, 0xc0, !PT ;  /* 0x000000180b0b7812 */ /* 0x000fe200078ec0ff */
[----:B------:R-:W-:-:S04]  /*10690*/  IMAD.WIDE.U32 R2, R5, UR6, R2 ;  /* 0x0000000605027c25 */ /* 0x000fc8000f8e0002 */
[----:B------:R-:W-:Y:S02]  /*106a0*/  IMAD R6, R5, UR7, R6 ;  /* 0x0000000705067c24 */ /* 0x000fe4000f8e0206 */
[----:B------:R-:W-:Y:S01]  /*106b0*/  IMAD.SHL.U32 R20, R13, 0x8, RZ ;  /* 0x000000080d147824 */ /* 0x000fe200078e00ff */
[----:B------:R-:W-:Y:S01]  /*106c0*/  LEA R8, P0, R2, UR8, 0x1 ;  /* 0x0000000802087c11 */ /* 0x000fe2000f8008ff */
[----:B------:R-:W-:Y:S01]  /*106d0*/  IMAD.IADD R3, R3, 0x1, R6 ;  /* 0x0000000103037824 */ /* 0x000fe200078e0206 */
        /* <DEDUP_REMOVED lines=10> */
[----:B------:R-:W-:Y:S10]  /*10780*/  BRA.DIV UR5, `(.L_x_12173) ;  /* 0x0000003a05807947 */ /* 0x000ff4000b800000 */
[----:B------:R-:W2:Y:S01]  /*10790*/  LDL R9, [R1+0x18] ;  /* 0x0000180001097983 */ /* 0x000ea20000100800 */
[----:B-----5:R-:W-:Y:S02]  /*107a0*/  IMAD R2, R27, R10, RZ ;  /* 0x0000000a1b027224 */ /* 0x020fe400078e02ff */
[----:B------:R-:W-:Y:S01]  /*107b0*/  IMAD R17, R17, 0xc0, R21 ;  /* 0x000000c011117824 */ /* 0x000fe200078e0215 */
        /* <DEDUP_REMOVED lines=23> */
[----:B------:R-:W-:-:S03]  /*10930*/  IADD3 R6, R17, 0x40, RZ ;  /* 0x0000004011067810 */ /* 0x000fc60007ffe0ff */
[----:B------:R-:W2:Y:S01]  /*10940*/  SHFL.IDX PT, R0, R0, 0x3, 0x1c1f ;  /* 0x007c1f0000007f89 */ /* 0x000ea200000e0000 */
[----:B------:R-:W-:-:S13]  /*10950*/  ISETP.GE.AND P2, PT, R6, R2, PT ;  /* 0x000000020600720c */ /* 0x000fda0003f46270 */
[----:B0-----:R-:W-:-:S05]  /*10960*/  @!P2 LEA R5, P4, R20, R5, 0x1 ;  /* 0x000000051405a211 */ /* 0x001fca00078808ff */
[----:B------:R-:W-:Y:S02]  /*10970*/  @!P2 IMAD.MOV.U32 R6, RZ, RZ, R5 ;  /* 0x000000ffff06a224 */ /* 0x000fe400078e0005 */
[----:B-1----:R-:W-:Y:S02]  /*10980*/  @!P2 IMAD.X R7, RZ, RZ, R7, P4 ;  /* 0x000000ffff07a224 */ /* 0x002fe400020e0607 */
        /* <DEDUP_REMOVED lines=23> */
.L_x_12254:
        /* <DEDUP_REMOVED lines=13> */
.L_x_12174:
[----:B------:R-:W-:Y:S02]  /*10bd0*/  PLOP3.LUT P1, PT, P1, P0, PT, 0xa2, 0x0 ;  /* 0x000000000000781c */ /* 0x000fe40000f21472 */
[----:B------:R-:W-:-:S08]  /*10be0*/  @P0 R2UR P1, UR4, R22 ;  /* 0x00000000160402ca */ /* 0x000fd00000020000 */
[----:B------:R-:W-:-:S05]  /*10bf0*/  @P0 PLOP3.LUT P0, PT, P1, PT, PT, 0x80, 0x0 ;  /* 0x000000000000081c */ /* 0x000fca0000f0f070 */
[----:B------:R-:W-:Y:S01]  /*10c00*/  @!P1 SYNCS.ARRIVE.TRANS64.RED.A0T1 RZ, [UR4+0x2d800], RZ ;  /* 0x02d800ffffff99a7 */ /* 0x000fe20008200404 */
[----:B------:R-:W-:Y:S07]  /*10c10*/  @!P1 ARRIVES.LDGSTSBAR.64.TRANSCNT [UR4+0x2d800] ;  /* 0x02d80000ff0099b0 */ /* 0x000fee0008000a84 */
[----:B------:R-:W-:Y:S05]  /*10c20*/  @P0 BRA.U.ANY `(.L_x_12174) ;  /* 0xfffffffd00e80947 */ /* 0x000fea000393ffff */
[----:B-1----:R-:W2:Y:S02]  /*10c30*/  LDL.LU R2, [R1+0x34] ;  /* 0x0000340001027983 */ /* 0x002ea40000300800 */
[----:B--2---:R-:W-:-:S04]  /*10c40*/  IADD3 R2, R2, 0x1, RZ ;  /* 0x0000000102027810 */ /* 0x004fc80007ffe0ff */
[----:B------:R-:W-:Y:S01]  /*10c50*/  LEA.HI R0, R2, R2, RZ, 0x1 ;  /* 0x0000000202007211 */ /* 0x000fe200078f08ff */
[----:B------:R1:W-:Y:S03]  /*10c60*/  STL [R1+0x34], R2 ;  /* 0x0000340201007387 */ /* 0x0003e60000100800 */
        /* <DEDUP_REMOVED lines=8> */
.L_x_12255:
[----:B------:R-:W-:Y:S05]  /*10cf0*/  BSYNC B0 ;  /* 0x0000000000007941 */ /* 0x000fea0003800000 */
.L_x_12175:
        /* <DEDUP_REMOVED lines=8> */
[----:B------:R-:W-:Y:S02]  /*10d80*/  IMAD.MOV.U32 R17, RZ, RZ, R28 ;  /* 0x000000ffff117224 */ /* 0x000fe400078e001c */
[----:B------:R-:W-:Y:S02]  /*10d90*/  IMAD.MOV.U32 R10, RZ, RZ, R24 ;  /* 0x000000ffff0a7224 */ /* 0x000fe400078e0018 */
[----:B------:R-:W-:Y:S02]  /*10da0*/  IMAD.MOV.U32 R29, RZ, RZ, R26 ;  /* 0x000000ffff1d7224 */ /* 0x000fe400078e001a */
[----:B0-----:R-:W-:-:S05]  /*10db0*/  IMAD.SHL.U32 R4, R2, 0x8, RZ ;  /* 0x0000000802047824 */ /* 0x001fca00078e00ff */
[----:B------:R-:W-:-:S04]  /*10dc0*/  LOP3.LUT R4, R4, 0x18, RZ, 0xc0, !PT ;  /* 0x0000001804047812 */ /* 0x000fc800078ec0ff */
[C---:B------:R-:W-:Y:S02]  /*10dd0*/  LOP3.LUT R3, R4.reuse, 0x20, RZ, 0xfc, !PT ;  /* 0x0000002004037812 */ /* 0x040fe400078efcff */
[C---:B------:R-:W-:Y:S02]  /*10de0*/  LOP3.LUT R2, R4.reuse, 0x40, RZ, 0xfc, !PT ;  /* 0x0000004004027812 */ /* 0x040fe400078efcff */
[----:B------:R-:W-:Y:S02]  /*10df0*/  ISETP.GE.AND P3, PT, R4, UR4, PT ;  /* 0x0000000404007c0c */ /* 0x000fe4000bf66270 */
[----:B------:R-:W-:Y:S02]  /*10e00*/  ISETP.GE.AND P2, PT, R3, UR4, PT ;  /* 0x0000000403007c0c */ /* 0x000fe4000bf46270 */
[----:B------:R-:W-:-:S13]  /*10e10*/  ISETP.GE.AND P1, PT, R2, UR4, PT ;  /* 0x0000000402007c0c */ /* 0x000fda000bf26270 */
.L_x_12191:
        /* <DEDUP_REMOVED lines=27> */
[----:B------:R-:W-:-:S04]  /*10fd0*/  ULDC.64 UR4, c[0x0][0x418] ;  /* 0x0001060000047ab9 */ /* 0x000fc80000000a00 */
[----:B------:R-:W-:Y:S02]  /*10fe0*/  IADD3 R3, R4, R3, RZ ;  /* 0x0000000304037210 */ /* 0x000fe40007ffe0ff */
[----:B------:R-:W-:-:S04]  /*10ff0*/  LEA R4, P0, R2, UR4, 0x2 ;  /* 0x0000000402047c11 */ /* 0x000fc8000f8010ff */
[----:B------:R-:W-:-:S05]  /*11000*/  LEA.HI.X R5, R2, UR5, R3, 0x2, P0 ;  /* 0x0000000502057c11 */ /* 0x000fca00080f1403 */
[----:B------:R-:W2:Y:S01]  /*11010*/  LDG.E R4, desc[UR36][R4.64] ;  /* 0x0000002404047981 */ /* 0x000ea2000c1e1900 */
[----:B-----5:R-:W-:Y:S01]  /*11020*/  ISETP.NE.AND P4, PT, R6, 0x3, PT ;  /* 0x000000030600780c */ /* 0x020fe20003f85270 */
[----:B------:R-:W-:-:S05]  /*11030*/  VIADD R24, R10, 0x1 ;  /* 0x000000010a187836 */ /* 0x000fca0000000000 */
        /* <DEDUP_REMOVED lines=8> */
.L_x_12179:
[----:B------:R-:W-:Y:S01]  /*110c0*/  IMAD R5, R24, 0x8, R22 ;  /* 0x0000000818057824 */ /* 0x000fe200078e0216 */
[----:B------:R-:W-:Y:S01]  /*110d0*/  SHF.L.U32 R0, R28, 0x1f, RZ ;  /* 0x0000001f1c007819 */ /* 0x000fe200000006ff */
[----:B------:R-:W-:Y:S03]  /*110e0*/  BSSY B1, `(.L_x_12180) ;  /* 0x0000003000017945 */ /* 0x000fe60003800000 */
[----:B------:R-:W0:Y:S02]  /*110f0*/  SYNCS.PHASECHK.TRANS64.TRYWAIT P0, [R5+URZ+0x2d840], R0 ;  /* 0x02d84000050075a7 */ /* 0x000e24000800017f */
[----:B0-----:R-:W-:Y:S05]  /*11100*/  @!P0 BRA `(.L_x_12181) ;  /* 0x0000003800308947 */ /* 0x001fea0003800000 */
.L_x_12256:
[----:B------:R-:W-:Y:S05]  /*11110*/  BSYNC B1 ;  /* 0x0000000000017941 */ /* 0x000fea0003800000 */
.L_x_12180:
[----:B------:R-:W2:Y:S01]  /*11120*/  LDL R2, [R1] ;  /* 0x0000000001027983 */ /* 0x000ea20000100800 */
[----:B------:R-:W-:Y:S01]  /*11130*/  SHF.R.S32.HI R20, RZ, 0x1f, R8 ;  /* 0x0000001fff147819 */ /* 0x000fe20000011408 */
[----:B------:R-:W-:Y:S01]  /*11140*/  ULDC.64 UR4, c[0x0][0x300] ;  /* 0x0000c00000047ab9 */ /* 0x000fe20000000a00 */
[----:B------:R-:W-:Y:S01]  /*11150*/  ULDC.64 UR6, c[0x0][0x2e8] ;  /* 0x0000ba0000067ab9 */ /* 0x000fe20000000a00 */
[----:B------:R-:W1:Y:S02]  /*11160*/  S2R R7, SR_TID.X ;  /* 0x0000000000077919 */ /* 0x000e640000002100 */
[----:B0-----:R-:W-:-:S04]  /*11170*/  IMAD R0, R20, UR4, RZ ;  /* 0x0000000414007c24 */ /* 0x001fc8000f8e02ff */
[----:B------:R-:W-:Y:S02]  /*11180*/  IMAD R0, R8, UR5, R0 ;  /* 0x0000000508007c24 */ /* 0x000fe4000f8e0200 */
[C---:B-1----:R-:W-:Y:S02]  /*11190*/  IMAD.SHL.U32 R6, R7.reuse, 0x8, RZ ;  /* 0x0000000807067824 */ /* 0x042fe400078e00ff */
[----:B------:R-:W-:-:S03]  /*111a0*/  IMAD.SHL.U32 R11, R7, 0x8, RZ ;  /* 0x00000008070b7824 */ /* 0x000fc600078e00ff */
[----:B------:R-:W-:-:S04]  /*111b0*/  LOP3.LUT R6, R6, 0xd8, RZ, 0xc0, !PT ;  /* 0x000000d806067812 */ /* 0x000fc800078ec0ff */
[----:B------:R-:W-:-:S04]  /*111c0*/  LOP3.LUT R6, R6, 0x18, R7, 0x78, !PT ;  /* 0x0000001806067812 */ /* 0x000fc800078e7807 */
[----:B------:R-:W-:-:S05]  /*111d0*/  LOP3.LUT R6, R6, 0x320, R11, 0xf8, !PT ;  /* 0x0000032006067812 */ /* 0x000fca00078ef80b */
[----:B------:R-:W-:Y:S01]  /*111e0*/  IMAD R6, R24, 0x3000, R6 ;  /* 0x0000300018067824 */ /* 0x000fe200078e0206 */
[C---:B--2---:R-:W-:Y:S02]  /*111f0*/  LOP3.LUT P5, RZ, R2.reuse, 0x2, RZ, 0xc0, !PT ;  /* 0x0000000202ff7812 */ /* 0x044fe400078ac0ff */
[----:B------:R-:W-:Y:S01]  /*11200*/  LOP3.LUT P4, RZ, R2, 0x1, RZ, 0xc0, !PT ;  /* 0x0000000102ff7812 */ /* 0x000fe2000788c0ff */
        /* <DEDUP_REMOVED lines=15> */
[----:B------:R-:W-:Y:S01]  /*11300*/  LEA R6, R6, R22, 0x1 ;  /* 0x0000001606067211 */ /* 0x000fe200078e08ff */
[----:B------:R-:W0:Y:S02]  /*11310*/  S2R R11, SR_TID.X ;  /* 0x00000000000b7919 */ /* 0x000e240000002100 */
[----:B------:R-:W1:Y:S04]  /*11320*/  SHFL.IDX PT, R2, R7, RZ, 0x1c1f ;  /* 0x001c1fff07027589 */ /* 0x000e6800000e0000 */
[----:B------:R-:W-:Y:S01]  /*11330*/  SHFL.IDX PT, R21, R9, 0x2, 0x1c1f ;  /* 0x005c1f0009157f89 */ /* 0x000fe200000e0000 */
[----:B0-----:R-:W-:-:S05]  /*11340*/  IMAD.SHL.U32 R11, R11, 0x8, RZ ;  /* 0x000000080b0b7824 */ /* 0x001fca00078e00ff */
[----:B------:R-:W-:-:S05]  /*11350*/  LOP3.LUT R11, R11, 0x18, RZ, 0xc0, !PT ;  /* 0x000000180b0b7812 */ /* 0x000fca00078ec0ff */
[----:B------:R-:W-:-:S05]  /*11360*/  IMAD.SHL.U32 R0, R11, 0x2, RZ ;  /* 0x000000020b007824 */ /* 0x000fca00078e00ff */
[----:B-1----:R-:W-:Y:S02]  /*11370*/  IADD3 R2, P0, R2, R0, RZ ;  /* 0x0000000002027210 */ /* 0x002fe40007f1e0ff */
[----:B--2---:R-:W-:Y:S02]  /*11380*/  LOP3.LUT P6, RZ, R3, 0x4, RZ, 0xc0, !PT ;  /* 0x0000000403ff7812 */ /* 0x004fe400078cc0ff */
        /* <DEDUP_REMOVED lines=20> */
.L_x_12266:
        /* <DEDUP_REMOVED lines=12> */
.L_x_12183:
        /* <DEDUP_REMOVED lines=11> */
.L_x_12184:
[----:B------:R1:W-:Y:S01]  /*11640*/  SYNCS.ARRIVE.TRANS64.A1T0 RZ, [R5+URZ+0x2d830], RZ ;  /* 0x02d830ff05ff79a7 */ /* 0x0003e2000810003f */
[----:B------:R-:W-:Y:S05]  /*11650*/  @!P5 BRA `(.L_x_12185) ;  /* 0x000000000004d947 */ /* 0x000fea0003800000 */
[----:B------:R-:W-:Y:S01]  /*11660*/  BPT.TRAP 0x1 ;  /* 0x000000040000795c */ /* 0x000fe20000300000 */
.L_x_12185:
[----:B------:R-:W-:Y:S01]  /*11670*/  SHF.L.U32 R2, R17, 0x1f, RZ ;  /* 0x0000001f11027819 */ /* 0x000fe200000006ff */
[----:B------:R-:W-:Y:S01]  /*11680*/  IMAD R6, R10, 0x8, R22 ;  /* 0x000000080a067824 */ /* 0x000fe200078e0216 */
[----:B------:R-:W-:Y:S03]  /*11690*/  BSSY B1, `(.L_x_12186) ;  /* 0x0000003000017945 */ /* 0x000fe60003800000 */
[----:B------:R-:W2:Y:S02]  /*116a0*/  SYNCS.PHASECHK.TRANS64.TRYWAIT P0, [R6+URZ+0x2d860], R2 ;  /* 0x02d86002060075a7 */ /* 0x000ea4000800017f */
[----:B--2---:R-:W-:Y:S05]  /*116b0*/  @!P0 BRA `(.L_x_12187) ;  /* 0x0000003800488947 */ /* 0x004fea0003800000 */
.L_x_12267:
[----:B------:R-:W-:Y:S05]  /*116c0*/  BSYNC B1 ;  /* 0x0000000000017941 */ /* 0x000fea0003800000 */
.L_x_12186:
[----:B0-----:R-:W3:Y:S01]  /*116d0*/  LDL R7, [R1+0x8] ;  /* 0x0000080001077983 */ /* 0x001ee20000100800 */
[----:B------:R-:W1:Y:S01]  /*116e0*/  S2R R11, SR_TID.X ;  /* 0x00000000000b7919 */ /* 0x000e620000002100 */
[----:B------:R-:W-:Y:S01]  /*116f0*/  UMOV UR4, 0xffffffff ;  /* 0xffffffff00047882 */ /* 0x000fe20000000000 */
[C---:B-1----:R-:W-:Y:S01]  /*11700*/  IMAD.SHL.U32 R5, R11.reuse, 0x8, RZ ;  /* 0x000000080b057824 */ /* 0x042fe200078e00ff */
[C---:B------:R-:W-:Y:S01]  /*11710*/  LOP3.LUT R3, R11.reuse, 0x7f, RZ, 0xc0, !PT ;  /* 0x0000007f0b037812 */ /* 0x040fe200078ec0ff */
[----:B------:R-:W-:-:S03]  /*11720*/  IMAD.SHL.U32 R9, R11, 0x8, RZ ;  /* 0x000000080b097824 */ /* 0x000fc600078e00ff */
[----:B------:R-:W-:-:S04]  /*11730*/  LOP3.LUT R5, R5, 0xd8, RZ, 0xc0, !PT ;  /* 0x000000d805057812 */ /* 0x000fc800078ec0ff */
[----:B------:R-:W-:Y:S02]  /*11740*/  LOP3.LUT R5, R5, 0x18, R11, 0x78, !PT ;  /* 0x0000001805057812 */ /* 0x000fe400078e780b */
[----:B------:R-:W-:Y:S02]  /*11750*/  SHF.R.U32.HI R3, RZ, 0x2, R3 ;  /* 0x00000002ff037819 */ /* 0x000fe40000011603 */
[----:B------:R-:W-:-:S05]  /*11760*/  LOP3.LUT R5, R5, 0x320, R9, 0xf8, !PT ;  /* 0x0000032005057812 */ /* 0x000fca00078ef809 */
[----:B------:R-:W-:Y:S02]  /*11770*/  IMAD R5, R10, 0x3000, R5 ;  /* 0x000030000a057824 */ /* 0x000fe400078e0205 */
[----:B---3--:R-:W-:-:S04]  /*11780*/  IMAD R7, R29, -0x80, R7 ;  /* 0xffffff801d077824 */ /* 0x008fc800078e0207 */
[----:B------:R-:W-:Y:S01]  /*11790*/  IMAD.IADD R7, R7, 0x1, -R3 ;  /* 0x0000000107077824 */ /* 0x000fe200078e0a03 */
[----:B------:R-:W-:Y:S06]  /*117a0*/  BRA.DIV UR4, `(.L_x_12188) ;  /* 0x0000003a04207947 */ /* 0x000fec000b800000 */
[----:B--2---:R-:W0:Y:S01]  /*117b0*/  SHFL.IDX PT, R2, R18, RZ, 0x1c1f ;  /* 0x001c1fff12027589 */ /* 0x004e2200000e0000 */
        /* <DEDUP_REMOVED lines=32> */
[----:B0-2---:R0:W1:Y:S02]  /*119c0*/  SHFL.IDX PT, R2, R18, 0x3, 0x1c1f ;  /* 0x007c1f0012027f89 */ /* 0x00506400000e0000 */
.L_x_12277:
        /* <DEDUP_REMOVED lines=29> */
.L_x_12189:
        /* <DEDUP_REMOVED lines=8> */
[----:B------:R-:W-:Y:S01]  /*11c20*/  IMAD.MOV.U32 R23, RZ, RZ, R0 ;  /* 0x000000ffff177224 */ /* 0x000fe200078e0000 */
[----:B--2---:R-:W-:-:S13]  /*11c30*/  ISETP.NE.AND P5, PT, R2, 0x3, PT ;  /* 0x000000030200780c */ /* 0x004fda0003fa5270 */
[----:B------:R-:W-:Y:S05]  /*11c40*/  @!P5 BRA `(.L_x_12190) ;  /* 0x000000000004d947 */ /* 0x000fea0003800000 */
[----:B------:R-:W-:Y:S01]  /*11c50*/  BPT.TRAP 0x1 ;  /* 0x000000040000795c */ /* 0x000fe20000300000 */
.L_x_12190:
[----:B------:R-:W2:Y:S01]  /*11c60*/  LDL R2, [R1+0xc] ;  /* 0x00000c0001027983 */ /* 0x000ea20000100800 */
[----:B------:R1:W-:Y:S01]  /*11c70*/  SYNCS.ARRIVE.TRANS64.A1T0 RZ, [R6+URZ+0x2d850], RZ ;  /* 0x02d850ff06ff79a7 */ /* 0x0003e2000810003f */
[C---:B------:R-:W-:Y:S02]  /*11c80*/  VIADD R0, R26.reuse, 0xffffffff ;  /* 0xffffffff1a007836 */ /* 0x040fe40000000000 */
[----:B------:R-:W-:Y:S02]  /*11c90*/  IMAD.MOV.U32 R17, RZ, RZ, R28 ;  /* 0x000000ffff117224 */ /* 0x000fe400078e001c */
[----:B------:R-:W-:Y:S02]  /*11ca0*/  IMAD.MOV.U32 R10, RZ, RZ, R24 ;  /* 0x000000ffff0a7224 */ /* 0x000fe400078e0018 */
[----:B------:R-:W-:Y:S01]  /*11cb0*/  IMAD.MOV.U32 R29, RZ, RZ, R26 ;  /* 0x000000ffff1d7224 */ /* 0x000fe200078e001a */
[----:B--2---:R-:W-:-:S13]  /*11cc0*/  ISETP.GT.AND P0, PT, R26, R2, PT ;  /* 0x000000021a00720c */ /* 0x004fda0003f04270 */
[----:B-1----:R-:W-:Y:S05]  /*11cd0*/  @P0 BRA `(.L_x_12191) ;  /* 0xfffffff000500947 */ /* 0x002fea000383ffff */
.L_x_12178:
[----:B------:R-:W-:Y:S05]  /*11ce0*/  BSYNC B0 ;  /* 0x0000000000007941 */ /* 0x000fea0003800000 */
.L_x_12177:
        /* <DEDUP_REMOVED lines=17> */
.L_x_12193:
[----:B------:R-:W-:Y:S05]  /*11e00*/  BSYNC B0 ;  /* 0x0000000000007941 */ /* 0x000fea0003800000 */
.L_x_12192:
[----:B------:R-:W2:Y:S02]  /*11e10*/  LDL R0, [R1+0x38] ;  /* 0x0000380001007983 */ /* 0x000ea40000100800 */
[----:B--2---:R-:W-:-:S13]  /*11e20*/  ISETP.NE.AND P0, PT, R0, 0x3, PT ;  /* 0x000000030000780c */ /* 0x004fda0003f05270 */
[----:B------:R-:W-:Y:S05]  /*11e30*/  @!P0 BRA `(.L_x_12194) ;  /* 0x0000000000048947 */ /* 0x000fea0003800000 */
[----:B------:R-:W-:Y:S01]  /*11e40*/  BPT.TRAP 0x1 ;  /* 0x000000040000795c */ /* 0x000fe20000300000 */
.L_x_12194:
[----:B------:R-:W2:Y:S01]  /*11e50*/  LDL.LU R2, [R1+0x8] ;  /* 0x0000080001027983 */ /* 0x000ea20000300800 */
[----:B------:R-:W-:Y:S01]  /*11e60*/  IMAD R0, R24, 0x8, R22 ;  /* 0x0000000818007824 */ /* 0x000fe200078e0216 */
[----:B------:R-:W-:Y:S01]  /*11e70*/  SHF.L.U32 R3, R28, 0x1f, RZ ;  /* 0x0000001f1c037819 */ /* 0x000fe200000006ff */
[----:B------:R-:W-:Y:S03]  /*11e80*/  BSSY B0, `(.L_x_12195) ;  /* 0x0000004000007945 */ /* 0x000fe60003800000 */
[----:B------:R-:W1:Y:S01]  /*11e90*/  SYNCS.PHASECHK.TRANS64.TRYWAIT P0, [R0+URZ+0x2d860], R3 ;  /* 0x02d86003000075a7 */ /* 0x000e62000800017f */
[----:B--2---:R-:W-:Y:S01]  /*11ea0*/  IMAD R6, R26, -0x80, R2 ;  /* 0xffffff801a067824 */ /* 0x004fe200078e0202 */
[----:B-1----:R-:W-:Y:S06]  /*11eb0*/  @!P0 BRA `(.L_x_12196) ;  /* 0x0000003400c08947 */ /* 0x002fec0003800000 */
.L_x_12278:
[----:B------:R-:W-:Y:S05]  /*11ec0*/  BSYNC B0 ;  /* 0x0000000000007941 */ /* 0x000fea0003800000 */
.L_x_12195:
[----:B------:R-:W0:Y:S01]  /*11ed0*/  S2R R2, SR_TID.X ;  /* 0x0000000000027919 */ /* 0x000e220000002100 */
[----:B------:R-:W-:Y:S01]  /*11ee0*/  UMOV UR4, 0xffffffff ;  /* 0xffffffff00047882 */ /* 0x000fe20000000000 */
[----:B------:R-:W2:Y:S01]  /*11ef0*/  S2R R7, SR_TID.X ;  /* 0x0000000000077919 */ /* 0x000ea20000002100 */
[----:B0-----:R-:W-:Y:S02]  /*11f00*/  LOP3.LUT R5, R2, 0x7f, RZ, 0xc0, !PT ;  /* 0x0000007f02057812 */ /* 0x001fe400078ec0ff */
[C---:B--2---:R-:W-:Y:S01]  /*11f10*/  SHF.L.U32 R2, R7.reuse, 0x3, RZ ;  /* 0x0000000307027819 */ /* 0x044fe200000006ff */
[----:B------:R-:W-:Y:S01]  /*11f20*/  IMAD.SHL.U32 R4, R7, 0x8, RZ ;  /* 0x0000000807047824 */ /* 0x000fe200078e00ff */
[----:B------:R-:W-:Y:S02]  /*11f30*/  SHF.R.U32.HI R5, RZ, 0x2, R5 ;  /* 0x00000002ff057819 */ /* 0x000fe40000011605 */
        /* <DEDUP_REMOVED lines=49> */
.L_x_12288:
        /* <DEDUP_REMOVED lines=13> */
.L_x_12198:
        /* <DEDUP_REMOVED lines=11> */
.L_x_12199:
[----:B------:R0:W-:Y:S01]  /*123d0*/  SYNCS.ARRIVE.TRANS64.A1T0 RZ, [R0+URZ+0x2d850], RZ ;  /* 0x02d850ff00ff79a7 */ /* 0x0001e2000810003f */
[----:B------:R-:W-:-:S05]  /*123e0*/  VIADD R24, R24, 0x1 ;  /* 0x0000000118187836 */ /* 0x000fca0000000000 */
[----:B------:R-:W-:-:S04]  /*123f0*/  ISETP.NE.AND P0, PT, R24, 0x2, PT ;  /* 0x000000021800780c */ /* 0x000fc80003f05270 */
[----:B------:R-:W-:Y:S02]  /*12400*/  SEL R3, RZ, 0x1, P0 ;  /* 0x00000001ff037807 */ /* 0x000fe40000000000 */
[----:B------:R-:W-:Y:S02]  /*12410*/  SEL R24, R24, RZ, P0 ;  /* 0x000000ff18187207 */ /* 0x000fe40000000000 */
[----:B0-----:R-:W-:-:S07]  /*12420*/  LOP3.LUT R28, R28, R3, RZ, 0x3c, !PT ;  /* 0x000000031c1c7212 */ /* 0x001fce00078e3cff */
.L_x_12158:
[----:B------:R-:W-:Y:S05]  /*12430*/  BSYNC B7 ;  /* 0x0000000000077941 */ /* 0x000fea0003800000 */
.L_x_12156:
[----:B------:R-:W2:Y:S02]  /*12440*/  LDL R0, [R1] ;  /* 0x0000000001007983 */ /* 0x000ea40000100800 */
[----:B--2---:R-:W-:-:S13]  /*12450*/  LOP3.LUT P0, RZ, R0, 0x80, RZ, 0xc0, !PT ;  /* 0x0000008000ff7812 */ /* 0x004fda000780c0ff */
        /* <DEDUP_REMOVED lines=10> */
.L_x_12200:
        /* <DEDUP_REMOVED lines=43> */
.L_x_12298:
[----:B------:R-:W-:Y:S02]  /*127b0*/  ULDC UR4, c[0x0][0xc38] ;  /* 0x00030e0000047ab9 */ /* 0x000fe40000000800 */
[----:B------:R-:W-:-:S05]  /*127c0*/  MOV R4, UR4 ;  /* 0x0000000400047c02 */ /* 0x000fca0008000f00 */
[----:B-1----:R-:W-:-:S04]  /*127d0*/  IMAD R3, R14, R4, RZ ;  /* 0x000000040e037224 */ /* 0x002fc800078e02ff */
[----:B------:R-:W-:-:S05]  /*127e0*/  IMAD.IADD R6, R6, 0x1, R3 ;  /* 0x0000000106067824 */ /* 0x000fca00078e0203 */
[----:B------:R-:W-:-:S13]  /*127f0*/  ISETP.GT.AND P6, PT, R6, R0, PT ;  /* 0x000000000600720c */ /* 0x000fda0003fc4270 */
[----:B------:R-:W-:Y:S05]  /*12800*/  @P6 BRA `(.L_x_12203) ;  /* 0x0000000000a46947 */ /* 0x000fea0003800000 */
.L_x_12206:
        /* <DEDUP_REMOVED lines=35> */
.L_x_12306:
[----:B------:R-:W-:Y:S02]  /*12a40*/  ULDC UR4, c[0x0][0xc38] ;  /* 0x00030e0000047ab9 */ /* 0x000fe40000000800 */
[----:B------:R-:W-:-:S05]  /*12a50*/  MOV R4, UR4 ;  /* 0x0000000400047c02 */ /* 0x000fca0008000f00 */
[----:B-1----:R-:W-:-:S04]  /*12a60*/  IMAD R3, R14, R4, RZ ;  /* 0x000000040e037224 */ /* 0x002fc800078e02ff */
[----:B------:R-:W-:-:S05]  /*12a70*/  IMAD.IADD R6, R3, 0x1, R6 ;  /* 0x0000000103067824 */ /* 0x000fca00078e0206 */
[----:B------:R-:W-:-:S13]  /*12a80*/  ISETP.GT.AND P6, PT, R6, R0, PT ;  /* 0x000000000600720c */ /* 0x000fda0003fc4270 */
[----:B------:R-:W-:Y:S05]  /*12a90*/  @!P6 BRA `(.L_x_12206) ;  /* 0xfffffffc005ce947 */ /* 0x000fea000383ffff */
.L_x_12203:
        /* <DEDUP_REMOVED lines=10> */
.L_x_12311:
[----:B------:R-:W-:-:S13]  /*12b40*/  ISETP.NE.AND P0, PT, R3, RZ, PT ;  /* 0x000000ff0300720c */ /* 0x000fda0003f05270 */
[----:B------:R-:W-:Y:S05]  /*12b50*/  @!P0 BRA `(.L_x_12208) ;  /* 0x0000000000108947 */ /* 0x000fea0003800000 */
[----:B------:R-:W-:Y:S01]  /*12b60*/  UMOV UR4, 0xffffffff ;  /* 0xffffffff00047882 */ /* 0x000fe20000000000 */
[----:B------:R-:W-:Y:S02]  /*12b70*/  VIADD R12, R7, 0xffffffff ;  /* 0xffffffff070c7836 */ /* 0x000fe40000000000 */
[----:B------:R-:W-:Y:S05]  /*12b80*/  BRA.DIV UR4, `(.L_x_12209) ;  /* 0x0000003a04607947 */ /* 0x000fea000b800000 */
[----:B------:R4:W0:Y:S02]  /*12b90*/  SHFL.IDX PT, R16, R2, R12, 0x1f ;  /* 0x00001f0c02107589 */ /* 0x00082400000e0000 */
.L_x_12208:
[----:B---3--:R-:W-:Y:S01]  /*12ba0*/  ISETP.NE.AND P0, PT, R5, 0x1, PT ;  /* 0x000000010500780c */ /* 0x008fe20003f05270 */
[----:B0-----:R-:W-:-:S04]  /*12bb0*/  IMAD R16, R16, R4, R6 ;  /* 0x0000000410107224 */ /* 0x001fc800078e0206 */
[----:B------:R-:W-:-:S08]  /*12bc0*/  IMAD.IADD R0, R0, 0x1, -R16 ;  /* 0x0000000100007824 */ /* 0x000fd000078e0a10 */
[----:B------:R-:W-:Y:S05]  /*12bd0*/  @!P0 BRA `(.L_x_12210) ;  /* 0x0000000000dc8947 */ /* 0x000fea0003800000 */
[-C--:B--2---:R-:W-:Y:S01]  /*12be0*/  IABS R6, R17.reuse ;  /* 0x0000001100067213 */ /* 0x084fe20000000000 */
[----:B----4-:R-:W-:Y:S01]  /*12bf0*/  IMAD.MOV.U32 R2, RZ, RZ, RZ ;  /* 0x000000ffff027224 */ /* 0x010fe200078e00ff */
[----:B------:R-:W-:Y:S02]  /*12c00*/  IABS R8, R17 ;  /* 0x0000001100087213 */ /* 0x000fe40000000000 */
[----:B------:R-:W0:Y:S03]  /*12c10*/  I2F.RP R4, R6 ;  /* 0x0000000600047306 */ /* 0x000e260000209400 */
[----:B------:R-:W-:-:S05]  /*12c20*/  IMAD.MOV R8, RZ, RZ, -R8 ;  /* 0x000000ffff087224 */ /* 0x000fca00078e0a08 */
[----:B0-----:R-:W1:Y:S02]  /*12c30*/  MUFU.RCP R4, R4 ;  /* 0x0000000400047308 */ /* 0x001e640000001000 */
[----:B-1----:R-:W-:-:S06]  /*12c40*/  VIADD R7, R4, 0xffffffe ;  /* 0x0ffffffe04077836 */ /* 0x002fcc0000000000 */
        /* <DEDUP_REMOVED lines=17> */
[----:B0-----:R-:W-:-:S02]  /*12d60*/  IADD3 R8, R7, 0xffffffe, RZ ;  /* 0x0ffffffe07087810 */ /* 0x001fc40007ffe0ff */
[----:B------:R-:W-:-:S04]  /*12d70*/  IABS R7, R5 ;  /* 0x0000000500077213 */ /* 0x000fc80000000000 */
        /* <DEDUP_REMOVED lines=21> */
[----:B------:R-:W-:-:S04]  /*12ed0*/  @!P1 LOP3.LUT R2, RZ, R5, RZ, 0x33, !PT ;  /* 0x00000005ff029212 */ /* 0x000fc800078e33ff */
[----:B------:R-:W-:Y:S01]  /*12ee0*/  IADD3 R3, -R2, RZ, RZ ;  /* 0x000000ff02037210 */ /* 0x000fe20007ffe1ff */
[C---:B------:R-:W-:Y:S02]  /*12ef0*/  IMAD R18, R5.reuse, 0x1000000, R2 ;  /* 0x0100000005127824 */ /* 0x040fe400078e0202 */
[--C-:B------:R-:W-:Y:S02]  /*12f00*/  IMAD.MOV R2, RZ, RZ, -R4.reuse ;  /* 0x000000ffff027224 */ /* 0x100fe400078e0a04 */
[----:B------:R-:W-:Y:S02]  /*12f10*/  IMAD R5, R5, R3, R4 ;  /* 0x0000000305057224 */ /* 0x000fe400078e0204 */
[----:B------:R-:W-:Y:S02]  /*12f20*/  IMAD R2, R17, R2, R0 ;  /* 0x0000000211027224 */ /* 0x000fe400078e0200 */
[----:B------:R-:W-:Y:S01]  /*12f30*/  IMAD R18, R5, 0x10000, R18 ;  /* 0x0001000005127824 */ /* 0x000fe200078e0212 */
[----:B------:R-:W-:Y:S06]  /*12f40*/  BRA `(.L_x_12211) ;  /* 0x0000000000f47947 */ /* 0x000fec0003800000 */
.L_x_12210:
[----:B----4-:R-:W0:Y:S02]  /*12f50*/  LDC.64 R2, c[0x0][0xc90] ;  /* 0x00032400ff027b82 */ /* 0x010e240000000a00 */
[----:B0-----:R-:W-:-:S05]  /*12f60*/  IMAD.WIDE R2, R19, 0x4, R2 ;  /* 0x0000000413027825 */ /* 0x001fca00078e0202 */
[----:B------:R0:W2:Y:S02]  /*12f70*/  LDG.E R6, desc[UR36][R2.64] ;  /* 0x0000002402067981 */ /* 0x0000a4000c1e1900 */
[----:B0-----:R-:W-:Y:S02]  /*12f80*/  IMAD.MOV.U32 R2, RZ, RZ, RZ ;  /* 0x000000ffff027224 */ /* 0x001fe400078e00ff */
[----:B--2---:R-:W-:-:S05]  /*12f90*/  IMAD R5, R17, R6, RZ ;  /* 0x0000000611057224 */ /* 0x004fca00078e02ff */
[----:B-1----:R-:W-:-:S04]  /*12fa0*/  IABS R7, R5 ;  /* 0x0000000500077213 */ /* 0x002fc80000000000 */
        /* <DEDUP_REMOVED lines=20> */
[----:B------:R-:W-:-:S05]  /*130f0*/  @P0 IADD3 R9, R9, 0x1, RZ ;  /* 0x0000000109090810 */ /* 0x000fca0007ffe0ff */
        /* <DEDUP_REMOVED lines=25> */
[----:B------:R-:W-:Y:S01]  /*13290*/  @!P1 IMAD.IADD R3, R3, 0x1, -R6 ;  /* 0x0000000103039824 */ /* 0x000fe200078e0a06 */
[----:B------:R-:W-:Y:S02]  /*132a0*/  @!P1 IADD3 R2, R2, 0x1, RZ ;  /* 0x0000000102029810 */ /* 0x000fe40007ffe0ff */
[----:B------:R-:W-:Y:S02]  /*132b0*/  ISETP.NE.AND P1, PT, R4, RZ, PT ;  /* 0x000000ff0400720c */ /* 0x000fe40003f25270 */
[----:B------:R-:W-:-:S13]  /*132c0*/  ISETP.GE.U32.AND P0, PT, R3, R6, PT ;  /* 0x000000060300720c */ /* 0x000fda0003f06070 */
[----:B------:R-:W-:-:S04]  /*132d0*/  @P0 VIADD R2, R2, 0x1 ;  /* 0x0000000102020836 */ /* 0x000fc80000000000 */
[----:B------:R-:W-:Y:S01]  /*132e0*/  @!P2 IMAD.MOV R2, RZ, RZ, -R2 ;  /* 0x000000ffff02a224 */ /* 0x000fe200078e0a02 */
[----:B------:R-:W-:Y:S01]  /*132f0*/  @!P1 LOP3.LUT R2, RZ, R4, RZ, 0x33, !PT ;  /* 0x00000004ff029212 */ /* 0x000fe200078e33ff */
[----:B------:R-:W-:-:S04]  /*13300*/  IMAD.MOV R4, RZ, RZ, -R4 ;  /* 0x000000ffff047224 */ /* 0x000fc800078e0a04 */
[----:B------:R-:W-:-:S07]  /*13310*/  IMAD R18, R2, R4, R5 ;  /* 0x0000000402127224 */ /* 0x000fce00078e0205 */
.L_x_12211:
[----:B------:R-:W-:-:S05]  /*13320*/  LOP3.LUT R2, RZ, R2, RZ, 0x33, !PT ;  /* 0x00000002ff027212 */ /* 0x000fca00078e33ff */
[----:B------:R-:W-:Y:S01]  /*13330*/  IMAD.IADD R17, R17, 0x1, R2 ;  /* 0x0000000111117824 */ /* 0x000fe200078e0202 */
[----:B------:R-:W-:Y:S06]  /*13340*/  BRA `(.L_x_12212) ;  /* 0x00000000001c7947 */ /* 0x000fec0003800000 */
.L_x_12204:
[----:B------:R-:W-:Y:S01]  /*13350*/  UMOV UR4, URZ ;  /* 0x0000003f00047c82 */ /* 0x000fe20008000000 */
[----:B------:R-:W-:Y:S01]  /*13360*/  UMOV UR5, URZ ;  /* 0x0000003f00057c82 */ /* 0x000fe20008000000 */
[----:B------:R-:W-:Y:S01]  /*13370*/  ULDC UR6, c[0x0][0xc3c] ;  /* 0x00030f0000067ab9 */ /* 0x000fe20000000800 */
[----:B------:R-:W-:Y:S02]  /*13380*/  IMAD.MOV.U32 R16, RZ, RZ, R0 ;  /* 0x000000ffff107224 */ /* 0x000fe400078e0000 */
[----:B------:R-:W-:Y:S02]  /*13390*/  IMAD.U32 R17, RZ, RZ, UR4 ;  /* 0x00000004ff117e24 */ /* 0x000fe4000f8e00ff */
[----:B------:R-:W-:Y:S02]  /*133a0*/  IMAD.U32 R18, RZ, RZ, UR5 ;  /* 0x00000005ff127e24 */ /* 0x000fe4000f8e00ff */
[----:B------:R-:W-:-:S07]  /*133b0*/  IMAD.U32 R19, RZ, RZ, UR6 ;  /* 0x00000006ff137e24 */ /* 0x000fce000f8e00ff */
.L_x_12212:
        /* <DEDUP_REMOVED lines=10> */
.L_x_12201:
[----:B------:R-:W-:Y:S02]  /*13460*/  ULDC UR4, c[0x0][0xc3c] ;  /* 0x00030f0000047ab9 */ /* 0x000fe40000000800 */
[----:B-1----:R-:W-:-:S13]  /*13470*/  ISETP.GE.AND P0, PT, R19, UR4, PT ;  /* 0x0000000413007c0c */ /* 0x002fda000bf06270 */
[----:B------:R-:W-:Y:S05]  /*13480*/  @!P0 BRA `(.L_x_12213) ;  /* 0xffffffb0007c8947 */ /* 0x000fea000383ffff */
[----:B------:R-:W-:Y:S05]  /*13490*/  BSYNC B8 ;  /* 0x0000000000087941 */ /* 0x000fea0003800000 */
.L_x_12150:
[----:B--2---:R-:W2:Y:S01]  /*134a0*/  LDL.LU R0, [R1+0x34] ;  /* 0x0000340001007983 */ /* 0x004ea20000300800 */
[----:B------:R-:W-:Y:S01]  /*134b0*/  BSSY B0, `(.L_x_12214) ;  /* 0x000000b000007945 */ /* 0x000fe20003800000 */
[----:B------:R-:W1:Y:S01]  /*134c0*/  S2R R5, SR_CgaCtaId ;  /* 0x0000000000057919 */ /* 0x000e620000008800 */
[----:B--2---:R-:W-:-:S05]  /*134d0*/  VIADD R0, R0, 0x1 ;  /* 0x0000000100007836 */ /* 0x004fca0000000000 */
[----:B0-----:R-:W-:-:S04]  /*134e0*/  LEA.HI R2, R0, R0, RZ, 0x1 ;  /* 0x0000000000027211 */ /* 0x001fc800078f08ff */
[----:B------:R-:W-:Y:S02]  /*134f0*/  LOP3.LUT R3, R2, 0xfffffffe, RZ, 0xc0, !PT ;  /* 0xfffffffe02037812 */ /* 0x000fe400078ec0ff */
[----:B------:R-:W-:Y:S02]  /*13500*/  MOV R2, 0x400 ;  /* 0x0000040000027802 */ /* 0x000fe40000000f00 */
[----:B------:R-:W-:Y:S02]  /*13510*/  IADD3 R0, R0, -R3, RZ ;  /* 0x8000000300007210 */ /* 0x000fe40007ffe0ff */
[----:B-1----:R-:W-:Y:S02]  /*13520*/  LEA R7, R5, R2, 0x18 ;  /* 0x0000000205077211 */ /* 0x002fe400078ec0ff */
[----:B------:R-:W-:-:S04]  /*13530*/  SHF.L.U32 R0, R0, 0x1f, RZ ;  /* 0x0000001f00007819 */ /* 0x000fc800000006ff */
[----:B------:R-:W0:Y:S02]  /*13540*/  SYNCS.PHASECHK.TRANS64.TRYWAIT P0, [R7+URZ+0x2d820], R0 ;  /* 0x02d82000070075a7 */ /* 0x000e24000800017f */
[----:B0-----:R-:W-:Y:S05]  /*13550*/  @!P0 BRA `(.L_x_12215) ;  /* 0x0000003000148947 */ /* 0x001fea0003800000 */
.L_x_12314:
[----:B------:R-:W-:Y:S05]  /*13560*/  BSYNC B0 ;  /* 0x0000000000007941 */ /* 0x000fea0003800000 */
.L_x_12214:
[----:B------:R-:W-:-:S03]  /*13570*/  UMOV UR4, 0xffffffff ;  /* 0xffffffff00047882 */ /* 0x000fc60000000000 */
[----:B------:R-:W-:Y:S05]  /*13580*/  BRA.DIV UR4, `(.L_x_12216) ;  /* 0x00000032041c7947 */ /* 0x000fea000b800000 */
[----:B0-----:R-:W0:Y:S02]  /*13590*/  S2R R0, SR_TID.X ;  /* 0x0000000000007919 */ /* 0x001e240000002100 */
[----:B0-----:R-:W-:-:S04]  /*135a0*/  SHF.R.U32.HI R0, RZ, 0x5, R0 ;  /* 0x00000005ff007819 */ /* 0x001fc80000011600 */
[----:B------:R-:W-:-:S05]  /*135b0*/  LOP3.LUT R0, R0, 0x3, RZ, 0xc0, !PT ;  /* 0x0000000300007812 */ /* 0x000fca00078ec0ff */
[----:B------:R0:W1:Y:S02]  /*135c0*/  SHFL.IDX PT, R14, R0, RZ, 0x1f ;  /* 0x00001fff000e7589 */ /* 0x00006400000e0000 */
.L_x_12317:
[----:B-1----:R-:W-:Y:S01]  /*135d0*/  ISETP.NE.AND P0, PT, R14, RZ, PT ;  /* 0x000000ff0e00720c */ /* 0x002fe20003f05270 */
[----:B------:R-:W-:-:S12]  /*135e0*/  BSSY B0, `(.L_x_12217) ;  /* 0x0000024000007945 */ /* 0x000fd80003800000 */
[----:B------:R-:W-:Y:S05]  /*135f0*/  @P0 BRA `(.L_x_12218) ;  /* 0x0000000000880947 */ /* 0x000fea0003800000 */
[----:B------:R-:W-:-:S03]  /*13600*/  UMOV UR4, 0xffffffff ;  /* 0xffffffff00047882 */ /* 0x000fc60000000000 */
[----:B------:R-:W-:Y:S05]  /*13610*/  BRA.DIV UR4, `(.L_x_12219) ;  /* 0x00000032042c7947 */ /* 0x000fea000b800000 */
[----:B------:R-:W-:-:S13]  /*13620*/  ELECT P6, URZ, PT ;  /* 0x00000000003f782f */ /* 0x000fda00038c0000 */
.L_x_12320:
[----:B------:R-:W-:Y:S05]  /*13630*/  @!P6 BRA `(.L_x_12218) ;  /* 0x000000000078e947 */ /* 0x000fea0003800000 */
[----:B0-----:R-:W2:Y:S02]  /*13640*/  LDL.LU R0, [R1+0x1c] ;  /* 0x00001c0001007983 */ /* 0x001ea40000300800 */
[----:B--2---:R-:W-:-:S04]  /*13650*/  LOP3.LUT R0, R0, 0x2, RZ, 0xfc, !PT ;  /* 0x0000000200007812 */ /* 0x004fc800078efcff */
[----:B------:R-:W-:-:S13]  /*13660*/  ISETP.NE.AND P0, PT, R0, 0x3, PT ;  /* 0x000000030000780c */ /* 0x000fda0003f05270 */
[----:B------:R-:W-:Y:S05]  /*13670*/  @!P0 BRA `(.L_x_12220) ;  /* 0x0000000000048947 */ /* 0x000fea0003800000 */
[----:B------:R-:W-:Y:S01]  /*13680*/  BPT.TRAP 0x1 ;  /* 0x000000040000795c */ /* 0x000fe20000300000 */
.L_x_12220:
[----:B------:R-:W-:Y:S01]  /*13690*/  IMAD R5, R24, 0x8, R7 ;  /* 0x0000000818057824 */ /* 0x000fe200078e0207 */
[----:B------:R-:W-:Y:S01]  /*136a0*/  SHF.L.U32 R0, R28, 0x1f, RZ ;  /* 0x0000001f1c007819 */ /* 0x000fe200000006ff */
[----:B------:R-:W-:-:S03]  /*136b0*/  VIADD R24, R24, 0x1 ;  /* 0x0000000118187836 */ /* 0x000fc60000000000 */
[----:B------:R-:W0:Y:S02]  /*136c0*/  SYNCS.PHASECHK.TRANS64.TRYWAIT P1, [R5+URZ+0x2d840], R0 ;  /* 0x02d84000050075a7 */ /* 0x000e24000802017f */
[----:B------:R-:W-:-:S04]  /*136d0*/  ISETP.NE.AND P2, PT, R24, 0x2, PT ;  /* 0x000000021800780c */ /* 0x000fc80003f45270 */
[----:B------:R-:W-:Y:S01]  /*136e0*/  SEL R3, RZ, 0x1, P2 ;  /* 0x00000001ff037807 */ /* 0x000fe20001000000 */
[----:B0-----:R-:W-:Y:S08]  /*136f0*/  @!P1 BRA `(.L_x_12221) ;  /* 0x0000003000149947 */ /* 0x001ff00003800000 */
.L_x_12321:
[----:B------:R-:W-:Y:S02]  /*13700*/  SEL R24, R24, RZ, P2 ;  /* 0x000000ff18187207 */ /* 0x000fe40001000000 */
[----:B------:R-:W-:Y:S01]  /*13710*/  LOP3.LUT R2, R28, R3, RZ, 0x3c, !PT ;  /* 0x000000031c027212 */ /* 0x000fe200078e3cff */
[----:B------:R-:W-:Y:S06]  /*13720*/  @!P0 BRA `(.L_x_12222) ;  /* 0x0000000000048947 */ /* 0x000fec0003800000 */
[----:B------:R-:W-:Y:S01]  /*13730*/  BPT.TRAP 0x1 ;  /* 0x000000040000795c */ /* 0x000fe20000300000 */
.L_x_12222:
[----:B------:R-:W-:Y:S01]  /*13740*/  IMAD R3, R24, 0x8, R7 ;  /* 0x0000000818037824 */ /* 0x000fe200078e0207 */
[----:B------:R-:W-:-:S04]  /*13750*/  SHF.L.U32 R2, R2, 0x1f, RZ ;  /* 0x0000001f02027819 */ /* 0x000fc800000006ff */
[----:B------:R-:W1:Y:S02]  /*13760*/  SYNCS.PHASECHK.TRANS64.TRYWAIT P1, [R3+URZ+0x2d840], R2 ;  /* 0x02d84002030075a7 */ /* 0x000e64000802017f */
[----:B-1----:R-:W-:Y:S05]  /*13770*/  @!P1 BRA `(.L_x_12223) ;  /* 0x0000003000089947 */ /* 0x002fea0003800000 */
.L_x_12322:
[----:B------:R-:W-:Y:S05]  /*13780*/  @!P0 BRA `(.L_x_12224) ;  /* 0x0000000000048947 */ /* 0x000fea0003800000 */
[----:B------:R-:W-:Y:S01]  /*13790*/  BPT.TRAP 0x1 ;  /* 0x000000040000795c */ /* 0x000fe20000300000 */
.L_x_12224:
[----:B------:R-:W2:Y:S02]  /*137a0*/  SYNCS.PHASECHK.TRANS64.TRYWAIT P1, [R5+URZ+0x2d860], R0 ;  /* 0x02d86000050075a7 */ /* 0x000ea4000802017f */
[----:B--2---:R-:W-:Y:S05]  /*137b0*/  @!P1 BRA `(.L_x_12225) ;  /* 0x00000030000c9947 */ /* 0x004fea0003800000 */
.L_x_12323:
[----:B------:R-:W-:Y:S05]  /*137c0*/  @!P0 BRA `(.L_x_12226) ;  /* 0x0000000000048947 */ /* 0x000fea0003800000 */
[----:B------:R-:W-:Y:S01]  /*137d0*/  BPT.TRAP 0x1 ;  /* 0x000000040000795c */ /* 0x000fe20000300000 */
.L_x_12226:
[----:B---3--:R3:W4:Y:S02]  /*137e0*/  SYNCS.PHASECHK.TRANS64.TRYWAIT P0, [R3+URZ+0x2d860], R2 ;  /* 0x02d86002030075a7 */ /* 0x008724000800017f */
[----:B----4-:R-:W-:Y:S05]  /*137f0*/  @!P0 NANOSLEEP.SYNCS 0x989680 ;  /* 0x009896800000895d */ /* 0x010fea0003900000 */
[----:B------:R-:W4:Y:S02]  /*13800*/  @!P0 SYNCS.PHASECHK.TRANS64 P0, [R3+URZ+0x2d860], R2 ;  /* 0x02d86002030085a7 */ /* 0x000f24000800007f */
[----:B----4-:R-:W-:Y:S05]  /*13810*/  @!P0 BRA `(.L_x_12226) ;  /* 0xfffffffc00f08947 */ /* 0x010fea000383ffff */
.L_x_12218:
[----:B------:R-:W-:Y:S05]  /*13820*/  BSYNC B0 ;  /* 0x0000000000007941 */ /* 0x000fea0003800000 */
.L_x_12217:
[----:B------:R-:W-:Y:S05]  /*13830*/  EXIT ;  /* 0x000000000000794d */ /* 0x000fea0003800000 */
.L_x_12091:
[----:B--2---:R-:W-:-:S04]  /*13840*/  IMAD.U32 R3, RZ, RZ, UR41 ;  /* 0x00000029ff037e24 */ /* 0x004fc8000f8e00ff */
[----:B------:R2:W3:Y:S03]  /*13850*/  SYNCS.PHASECHK.TRANS64.TRYWAIT P1, [R3+URZ+0x2d800], R0 ;  /* 0x02d80000030075a7 */ /* 0x0004e6000802017f */
[----:B---3--:R-:W-:Y:S05]  /*13860*/  @!P1 NANOSLEEP.SYNCS 0x989680 ;  /* 0x009896800000995d */ /* 0x008fea0003900000 */
[----:B------:R-:W3:Y:S02]  /*13870*/  @!P1 SYNCS.PHASECHK.TRANS64 P1, [R3+URZ+0x2d800], R0 ;  /* 0x02d80000030095a7 */ /* 0x000ee4000802007f */
[----:B---3--:R-:W-:Y:S05]  /*13880*/  @!P1 BRA `(.L_x_12091) ;  /* 0xfffffffc00ec9947 */ /* 0x008fea000383ffff */
[----:B------:R-:W-:Y:S05]  /*13890*/  BRA `(.L_x_12227) ;  /* 0xfffffee000d87947 */ /* 0x000fea000383ffff */
.L_x_12095:
[----:B---3--:R3:W4:Y:S02]  /*138a0*/  SYNCS.PHASECHK.TRANS64.TRYWAIT P1, [R0+URZ+0x2d830], R3 ;  /* 0x02d83003000075a7 */ /* 0x008724000802017f */
[----:B----4-:R-:W-:Y:S05]  /*138b0*/  @!P1 NANOSLEEP.SYNCS 0x989680 ;  /* 0x009896800000995d */ /* 0x010fea0003900000 */
[----:B------:R-:W4:Y:S02]  /*138c0*/  @!P1 SYNCS.PHASECHK.TRANS64 P1, [R0+URZ+0x2d830], R3 ;  /* 0x02d83003000095a7 */ /* 0x000f24000802007f */
[----:B----4-:R-:W-:Y:S05]  /*138d0*/  @!P1 BRA `(.L_x_12095) ;  /* 0xfffffffc00f09947 */ /* 0x010fea000383ffff */
[----:B------:R-:W-:Y:S05]  /*138e0*/  BRA `(.L_x_12094) ;  /* 0xfffffee000f07947 */ /* 0x000fea000383ffff */
.L_x_12101:
[----:B-1----:R-:W-:-:S04]  /*138f0*/  IMAD.U32 R7, RZ, RZ, UR7 ;  /* 0x00000007ff077e24 */ /* 0x002fc8000f8e00ff */
[----:B------:R1:W2:Y:S03]  /*13900*/  SYNCS.PHASECHK.TRANS64.TRYWAIT P1, [R7+URZ+0x2d830], R6 ;  /* 0x02d83006070075a7 */ /* 0x0002a6000802017f */
[----:B--2---:R-:W-:Y:S05]  /*13910*/  @!P1 NANOSLEEP.SYNCS 0x989680 ;  /* 0x009896800000995d */ /* 0x004fea0003900000 */
[----:B------:R-:W2:Y:S02]  /*13920*/  @!P1 SYNCS.PHASECHK.TRANS64 P1, [R7+URZ+0x2d830], R6 ;  /* 0x02d83006070095a7 */ /* 0x000ea4000802007f */
[----:B--2---:R-:W-:Y:S05]  /*13930*/  @!P1 BRA `(.L_x_12101) ;  /* 0xfffffffc00ec9947 */ /* 0x004fea000383ffff */
[----:B------:R-:W-:Y:S05]  /*13940*/  BRA `(.L_x_12098) ;  /* 0xffffff0c00c07947 */ /* 0x000fea000383ffff */
.L_x_12105:
[----:B-1----:R-:W-:-:S04]  /*13950*/  IMAD.U32 R7, RZ, RZ, UR7 ;  /* 0x00000007ff077e24 */ /* 0x002fc8000f8e00ff */
[----:B------:R1:W2:Y:S03]  /*13960*/  SYNCS.PHASECHK.TRANS64.TRYWAIT P1, [R7+URZ+0x2d850], R6 ;  /* 0x02d85006070075a7 */ /* 0x0002a6000802017f */
[----:B--2---:R-:W-:Y:S05]  /*13970*/  @!P1 NANOSLEEP.SYNCS 0x989680 ;  /* 0x009896800000995d */ /* 0x004fea0003900000 */
[----:B------:R-:W2:Y:S02]  /*13980*/  @!P1 SYNCS.PHASECHK.TRANS64 P1, [R7+URZ+0x2d850], R6 ;  /* 0x02d85006070095a7 */ /* 0x000ea4000802007f */
[----:B--2---:R-:W-:Y:S05]  /*13990*/  @!P1 BRA `(.L_x_12105) ;  /* 0xfffffffc00ec9947 */ /* 0x004fea000383ffff */
[----:B------:R-:W-:Y:S05]  /*139a0*/  BRA `(.L_x_12102) ;  /* 0xffffff1000687947 */ /* 0x000fea000383ffff */
.L_x_12113:
[----:B-1----:R-:W-:-:S04]  /*139b0*/  IMAD.U32 R7, RZ, RZ, UR7 ;  /* 0x00000007ff077e24 */ /* 0x002fc8000f8e00ff */
[----:B------:R1:W2:Y:S03]  /*139c0*/  SYNCS.PHASECHK.TRANS64.TRYWAIT P1, [R7+URZ+0x2d830], R6 ;  /* 0x02d83006070075a7 */ /* 0x0002a6000802017f */
[----:B--2---:R-:W-:Y:S05]  /*139d0*/  @!P1 NANOSLEEP.SYNCS 0x989680 ;  /* 0x009896800000995d */ /* 0x004fea0003900000 */
[----:B------:R-:W2:Y:S02]  /*139e0*/  @!P1 SYNCS.PHASECHK.TRANS64 P1, [R7+URZ+0x2d830], R6 ;  /* 0x02d83006070095a7 */ /* 0x000ea4000802007f */
[----:B--2---:R-:W-:Y:S05]  /*139f0*/  @!P1 BRA `(.L_x_12113) ;  /* 0xfffffffc00ec9947 */ /* 0x004fea000383ffff */
[----:B------:R-:W-:Y:S05]  /*13a00*/  BRA `(.L_x_12110) ;  /* 0xffffff4000247947 */ /* 0x000fea000383ffff */
.L_x_12117:
[----:B-1----:R-:W-:-:S04]  /*13a10*/  IMAD.U32 R7, RZ, RZ, UR7 ;  /* 0x00000007ff077e24 */ /* 0x002fc8000f8e00ff */
[----:B------:R1:W2:Y:S03]  /*13a20*/  SYNCS.PHASECHK.TRANS64.TRYWAIT P1, [R7+URZ+0x2d850], R6 ;  /* 0x02d85006070075a7 */ /* 0x0002a6000802017f */
[----:B--2---:R-:W-:Y:S05]  /*13a30*/  @!P1 NANOSLEEP.SYNCS 0x989680 ;  /* 0x009896800000995d */ /* 0x004fea0003900000 */
[----:B------:R-:W2:Y:S02]  /*13a40*/  @!P1 SYNCS.PHASECHK.TRANS64 P1, [R7+URZ+0x2d850], R6 ;  /* 0x02d85006070095a7 */ /* 0x000ea4000802007f */
[----:B--2---:R-:W-:Y:S05]  /*13a50*/  @!P1 BRA `(.L_x_12117) ;  /* 0xfffffffc00ec9947 */ /* 0x004fea000383ffff */
[----:B------:R-:W-:Y:S05]  /*13a60*/  BRA `(.L_x_12114) ;  /* 0xffffff4000cc7947 */ /* 0x000fea000383ffff */
.L_x_12124:
[----:B-1----:R-:W-:-:S04]  /*13a70*/  IMAD.U32 R5, RZ, RZ, UR4 ;  /* 0x00000004ff057e24 */ /* 0x002fc8000f8e00ff */
[----:B------:R1:W2:Y:S03]  /*13a80*/  SYNCS.PHASECHK.TRANS64.TRYWAIT P1, [R5+URZ+0x2d850], R4 ;  /* 0x02d85004050075a7 */ /* 0x0002a6000802017f */
[----:B--2---:R-:W-:Y:S05]  /*13a90*/  @!P1 NANOSLEEP.SYNCS 0x989680 ;  /* 0x009896800000995d */ /* 0x004fea0003900000 */
[----:B------:R-:W2:Y:S02]  /*13aa0*/  @!P1 SYNCS.PHASECHK.TRANS64 P1, [R5+URZ+0x2d850], R4 ;  /* 0x02d85004050095a7 */ /* 0x000ea4000802007f */
[----:B--2---:R-:W-:Y:S05]  /*13ab0*/  @!P1 BRA `(.L_x_12124) ;  /* 0xfffffffc00ec9947 */ /* 0x004fea000383ffff */
[----:B------:R-:W-:Y:S05]  /*13ac0*/  BRA `(.L_x_12123) ;  /* 0xffffff6400fc7947 */ /* 0x000fea000383ffff */
.L_x_12164:
[----:B------:R-:W1:Y:S01]  /*13ad0*/  S2R R21, SR_TID.X ;  /* 0x0000000000157919 */ /* 0x000e620000002100 */
[----:B------:R-:W-:Y:S01]  /*13ae0*/  BSSY B0, `(.L_x_12228) ;  /* 0x000000a000007945 */ /* 0x000fe20003800000 */
[----:B------:R-:W-:Y:S02]  /*13af0*/  IMAD.MOV.U32 R12, RZ, RZ, RZ ;  /* 0x000000ffff0c7224 */ /* 0x000fe400078e00ff */
[----:B------:R-:W-:Y:S02]  /*13b00*/  IMAD.MOV.U32 R11, RZ, RZ, 0x1f ;  /* 0x0000001fff0b7424 */ /* 0x000fe400078e00ff */
[----:B------:R-:W-:Y:S01]  /*13b10*/  IMAD.MOV.U32 R15, RZ, RZ, -0x1 ;  /* 0xffffffffff0f7424 */ /* 0x000fe200078e00ff */
[----:B-1----:R-:W-:-:S04]  /*13b20*/  SHF.R.U32.HI R5, RZ, 0x5, R21 ;  /* 0x00000005ff057819 */ /* 0x002fc80000011615 */
[----:B------:R-:W-:-:S04]  /*13b30*/  LOP3.LUT R5, R5, 0x3, RZ, 0xc0, !PT ;  /* 0x0000000305057812 */ /* 0x000fc800078ec0ff */
[----:B------:R-:W-:-:S07]  /*13b40*/  MOV R13, R5 ;  /* 0x00000005000d7202 */ /* 0x000fce0000000f00 */
[----:B0----5:R-:W-:Y:S05]  /*13b50*/  WARPSYNC.COLLECTIVE R15, `(.L_x_12229) ;  /* 0x000000000f087348 */ /* 0x021fea0003c00000 */
[----:B------:R1:W2:Y:S02]  /*13b60*/  SHFL.IDX P6, R14, R13, R12, R11 ;  /* 0x0000000c0d0e7389 */ /* 0x0002a400000c000b */
[----:B012--5:R-:W-:Y:S01]  /*13b70*/  ENDCOLLECTIVE ;  /* 0x000000000000791b */ /* 0x027fe20003800000 */
.L_x_12229:
[----:B------:R-:W-:Y:S05]  /*13b80*/  BSYNC B0 ;  /* 0x0000000000007941 */ /* 0x000fea0003800000 */
.L_x_12228:
[----:B------:R-:W-:Y:S05]  /*13b90*/  BRA `(.L_x_12230) ;  /* 0xffffffbc001c7947 */ /* 0x000fea000383ffff */
.L_x_12167:
[----:B0-----:R0:W1:Y:S02]  /*13ba0*/  SYNCS.PHASECHK.TRANS64.TRYWAIT P0, [R2+URZ+0x2d840], R3 ;  /* 0x02d84003020075a7 */ /* 0x001064000800017f */
[----:B-1----:R-:W-:Y:S05]  /*13bb0*/  @!P0 NANOSLEEP.SYNCS 0x989680 ;  /* 0x009896800000895d */ /* 0x002fea0003900000 */
[----:B------:R-:W1:Y:S02]  /*13bc0*/  @!P0 SYNCS.PHASECHK.TRANS64 P0, [R2+URZ+0x2d840], R3 ;  /* 0x02d84003020085a7 */ /* 0x000e64000800007f */
[----:B-1----:R-:W-:Y:S05]  /*13bd0*/  @!P0 BRA `(.L_x_12167) ;  /* 0xfffffffc00f08947 */ /* 0x002fea000383ffff */
[----:B------:R-:W-:Y:S05]  /*13be0*/  BRA `(.L_x_12231) ;  /* 0xffffffbc00847947 */ /* 0x000fea000383ffff */
.L_x_12168:
        /* <DEDUP_REMOVED lines=8> */
.L_x_12233:
[----:B------:R-:W-:Y:S05]  /*13c70*/  BSYNC B0 ;  /* 0x0000000000007941 */ /* 0x000fea0003800000 */
.L_x_12232:
        /* <DEDUP_REMOVED lines=9> */
.L_x_12234:
[----:B------:R-:W-:Y:S02]  /*13d10*/  IMAD.MOV.U32 R13, RZ, RZ, R6 ;  /* 0x000000ffff0d7224 */ /* 0x000fe400078e0006 */
[----:B------:R-:W-:Y:S02]  /*13d20*/  IMAD.MOV.U32 R12, RZ, RZ, 0x1 ;  /* 0x00000001ff0c7424 */ /* 0x000fe400078e00ff */
[----:B------:R-:W-:-:S07]  /*13d30*/  IMAD.MOV.U32 R5, RZ, RZ, R14 ;  /* 0x000000ffff057224 */ /* 0x000fce00078e000e */
[----:B------:R-:W-:Y:S05]  /*13d40*/  WARPSYNC.COLLECTIVE R15, `(.L_x_12235) ;  /* 0x000000000f087348 */ /* 0x000fea0003c00000 */
[----:B------:R0:W1:Y:S02]  /*13d50*/  SHFL.IDX P6, R14, R13, R12, R11 ;  /* 0x0000000c0d0e7389 */ /* 0x00006400000c000b */
[----:B01----:R-:W-:Y:S01]  /*13d60*/  ENDCOLLECTIVE ;  /* 0x000000000000791b */ /* 0x003fe20003800000 */
.L_x_12235:
        /* <DEDUP_REMOVED lines=17> */
.L_x_12236:
[----:B------:R-:W-:Y:S02]  /*13e80*/  @P1 IMAD R8, R7, 0x2, R22 ;  /* 0x0000000207081824 */ /* 0x000fe400078e0216 */
[----:B------:R-:W-:Y:S02]  /*13e90*/  IMAD.MOV.U32 R13, RZ, RZ, R6 ;  /* 0x000000ffff0d7224 */ /* 0x000fe400078e0006 */
[----:B------:R-:W-:Y:S01]  /*13ea0*/  IMAD.MOV.U32 R12, RZ, RZ, 0x2 ;  /* 0x00000002ff0c7424 */ /* 0x000fe200078e00ff */
[----:B------:R-:W-:-:S07]  /*13eb0*/  MOV R5, R14 ;  /* 0x0000000e00057202 */ /* 0x000fce0000000f00 */
[----:B------:R-:W-:Y:S05]  /*13ec0*/  WARPSYNC.COLLECTIVE R15, `(.L_x_12237) ;  /* 0x000000000f087348 */ /* 0x000fea0003c00000 */
[----:B------:R0:W1:Y:S02]  /*13ed0*/  SHFL.IDX P6, R14, R13, R12, R11 ;  /* 0x0000000c0d0e7389 */ /* 0x00006400000c000b */
[----:B01----:R-:W-:Y:S01]  /*13ee0*/  ENDCOLLECTIVE ;  /* 0x000000000000791b */ /* 0x003fe20003800000 */
.L_x_12237:
        /* <DEDUP_REMOVED lines=17> */
.L_x_12238:
[----:B------:R-:W-:Y:S01]  /*14000*/  @P1 IMAD R8, R7, 0x2, R22 ;  /* 0x0000000207081824 */ /* 0x000fe200078e0216 */
[----:B------:R-:W-:Y:S01]  /*14010*/  MOV R13, R6 ;  /* 0x00000006000d7202 */ /* 0x000fe20000000f00 */
[----:B------:R-:W-:Y:S02]  /*14020*/  IMAD.MOV.U32 R12, RZ, RZ, 0x3 ;  /* 0x00000003ff0c7424 */ /* 0x000fe400078e00ff */
[----:B------:R-:W-:-:S07]  /*14030*/  IMAD.MOV.U32 R5, RZ, RZ, R14 ;  /* 0x000000ffff057224 */ /* 0x000fce00078e000e */
[----:B------:R-:W-:Y:S05]  /*14040*/  WARPSYNC.COLLECTIVE R15, `(.L_x_12239) ;  /* 0x000000000f087348 */ /* 0x000fea0003c00000 */
[----:B------:R0:W1:Y:S02]  /*14050*/  SHFL.IDX P6, R14, R13, R12, R11 ;  /* 0x0000000c0d0e7389 */ /* 0x00006400000c000b */
[----:B01----:R-:W-:Y:S01]  /*14060*/  ENDCOLLECTIVE ;  /* 0x000000000000791b */ /* 0x003fe20003800000 */
.L_x_12239:
        /* <DEDUP_REMOVED lines=10> */
.L_x_12240:
        /* <DEDUP_REMOVED lines=8> */
.L_x_12173:
[----:B------:R0:W5:Y:S01]  /*14190*/  LDL R9, [R1+0x18] ;  /* 0x0000180001097983 */ /* 0x0001620000100800 */
[----:B------:R-:W-:Y:S02]  /*141a0*/  IMAD.MOV.U32 R13, RZ, RZ, R0 ;  /* 0x000000ffff0d7224 */ /* 0x000fe400078e0000 */
[----:B------:R-:W-:Y:S02]  /*141b0*/  IMAD.MOV.U32 R12, RZ, RZ, RZ ;  /* 0x000000ffff0c7224 */ /* 0x000fe400078e00ff */
[----:B------:R-:W-:Y:S02]  /*141c0*/  IMAD.MOV.U32 R11, RZ, RZ, 0x1c1f ;  /* 0x00001c1fff0b7424 */ /* 0x000fe400078e00ff */
[----:B------:R-:W-:Y:S02]  /*141d0*/  IMAD.MOV.U32 R15, RZ, RZ, -0x1 ;  /* 0xffffffffff0f7424 */ /* 0x000fe400078e00ff */
[----:B-----5:R-:W-:Y:S02]  /*141e0*/  IMAD R2, R27, R10, RZ ;  /* 0x0000000a1b027224 */ /* 0x020fe400078e02ff */
[----:B0-----:R-:W-:-:S07]  /*141f0*/  IMAD R17, R17, 0xc0, R21 ;  /* 0x000000c011117824 */ /* 0x001fce00078e0215 */
[----:B------:R-:W-:Y:S05]  /*14200*/  WARPSYNC.COLLECTIVE R15, `(.L_x_12242) ;  /* 0x000000000f087348 */ /* 0x000fea0003c00000 */
[----:B------:R0:W1:Y:S02]  /*14210*/  SHFL.IDX P6, R14, R13, R12, R11 ;  /* 0x0000000c0d0e7389 */ /* 0x00006400000c000b */
[----:B01----:R-:W-:Y:S01]  /*14220*/  ENDCOLLECTIVE ;  /* 0x000000000000791b */ /* 0x003fe20003800000 */
.L_x_12242:
[----:B------:R-:W-:Y:S02]  /*14230*/  ISETP.GE.AND P2, PT, R17, R2, PT ;  /* 0x000000021100720c */ /* 0x000fe40003f46270 */
[----:B------:R-:W-:Y:S01]  /*14240*/  MOV R13, R4 ;  /* 0x00000004000d7202 */ /* 0x000fe20000000f00 */
[----:B------:R-:W-:-:S10]  /*14250*/  IMAD.MOV.U32 R6, RZ, RZ, R14 ;  /* 0x000000ffff067224 */ /* 0x000fd400078e000e */
[----:B------:R-:W-:Y:S05]  /*14260*/  WARPSYNC.COLLECTIVE R15, `(.L_x_12243) ;  /* 0x000000000f087348 */ /* 0x000fea0003c00000 */
[----:B------:R0:W1:Y:S02]  /*14270*/  SHFL.IDX P6, R14, R13, R12, R11 ;  /* 0x0000000c0d0e7389 */ /* 0x00006400000c000b */
[----:B01----:R-:W-:Y:S01]  /*14280*/  ENDCOLLECTIVE ;  /* 0x000000000000791b */ /* 0x003fe20003800000 */
.L_x_12243:
[----:B------:R-:W-:Y:S02]  /*14290*/  IMAD.MOV.U32 R13, RZ, RZ, R0 ;  /* 0x000000ffff0d7224 */ /* 0x000fe400078e0000 */
[----:B------:R-:W-:Y:S02]  /*142a0*/  IMAD.MOV.U32 R12, RZ, RZ, 0x1 ;  /* 0x00000001ff0c7424 */ /* 0x000fe400078e00ff */
[----:B------:R-:W-:-:S07]  /*142b0*/  IMAD.MOV.U32 R5, RZ, RZ, R14 ;  /* 0x000000ffff057224 */ /* 0x000fce00078e000e */
[----:B------:R-:W-:Y:S05]  /*142c0*/  WARPSYNC.COLLECTIVE R15, `(.L_x_12244) ;  /* 0x000000000f087348 */ /* 0x000fea0003c00000 */
[----:B------:R0:W1:Y:S02]  /*142d0*/  SHFL.IDX P6, R14, R13, R12, R11 ;  /* 0x0000000c0d0e7389 */ /* 0x00006400000c000b */
[----:B01----:R-:W-:Y:S01]  /*142e0*/  ENDCOLLECTIVE ;  /* 0x000000000000791b */ /* 0x003fe20003800000 */
.L_x_12244:
        /* <DEDUP_REMOVED lines=17> */
.L_x_12245:
[----:B------:R-:W-:Y:S02]  /*14400*/  IMAD.MOV.U32 R13, RZ, RZ, R0 ;  /* 0x000000ffff0d7224 */ /* 0x000fe400078e0000 */
[----:B------:R-:W-:Y:S01]  /*14410*/  IMAD.MOV.U32 R12, RZ, RZ, 0x2 ;  /* 0x00000002ff0c7424 */ /* 0x000fe200078e00ff */
[----:B------:R-:W-:-:S07]  /*14420*/  MOV R5, R14 ;  /* 0x0000000e00057202 */ /* 0x000fce0000000f00 */
[----:B------:R-:W-:Y:S05]  /*14430*/  WARPSYNC.COLLECTIVE R15, `(.L_x_12246) ;  /* 0x000000000f087348 */ /* 0x000fea0003c00000 */
[----:B------:R0:W1:Y:S02]  /*14440*/  SHFL.IDX P6, R14, R13, R12, R11 ;  /* 0x0000000c0d0e7389 */ /* 0x00006400000c000b */
[----:B01----:R-:W-:Y:S01]  /*14450*/  ENDCOLLECTIVE ;  /* 0x000000000000791b */ /* 0x003fe20003800000 */
.L_x_12246:
        /* <DEDUP_REMOVED lines=16> */
.L_x_12247:
[----:B------:R-:W-:Y:S02]  /*14560*/  IMAD.MOV.U32 R13, RZ, RZ, R0 ;  /* 0x000000ffff0d7224 */ /* 0x000fe400078e0000 */
[----:B------:R-:W-:Y:S02]  /*14570*/  IMAD.MOV.U32 R12, RZ, RZ, 0x3 ;  /* 0x00000003ff0c7424 */ /* 0x000fe400078e00ff */
[----:B------:R-:W-:-:S07]  /*14580*/  IMAD.MOV.U32 R5, RZ, RZ, R14 ;  /* 0x000000ffff057224 */ /* 0x000fce00078e000e */
[----:B------:R-:W-:Y:S05]  /*14590*/  WARPSYNC.COLLECTIVE R15, `(.L_x_12248) ;  /* 0x000000000f087348 */ /* 0x000fea0003c00000 */
[----:B------:R0:W1:Y:S02]  /*145a0*/  SHFL.IDX P6, R14, R13, R12, R11 ;  /* 0x0000000c0d0e7389 */ /* 0x00006400000c000b */
[----:B01----:R-:W-:Y:S01]  /*145b0*/  ENDCOLLECTIVE ;  /* 0x000000000000791b */ /* 0x003fe20003800000 */
.L_x_12248:
[----:B------:R-:W-:-:S04]  /*145c0*/  @!P2 LEA R5, P4, R20, R5, 0x1 ;  /* 0x000000051405a211 */ /* 0x000fc800078808ff */
[----:B------:R-:W-:Y:S01]  /*145d0*/  @!P2 MOV R6, R5 ;  /* 0x000000050006a202 */ /* 0x000fe20000000f00 */
[----:B------:R-:W-:Y:S02]  /*145e0*/  @!P2 IMAD.X R7, RZ, RZ, R7, P4 ;  /* 0x000000ffff07a224 */ /* 0x000fe400020e0607 */
[----:B------:R-:W-:-:S03]  /*145f0*/  VIADD R5, R17, 0x60 ;  /* 0x0000006011057836 */ /* 0x000fc60000000000 */
[----:B------:R-:W-:Y:S01]  /*14600*/  @!PT LDS RZ, [RZ] ;  /* 0x00000000fffff984 */ /* 0x000fe20000000800 */
[----:B------:R-:W-:Y:S01]  /*14610*/  @!PT LDS RZ, [RZ] ;  /* 0x00000000fffff984 */ /* 0x000fe20000000800 */
[----:B------:R-:W-:Y:S01]  /*14620*/  @!PT LDS RZ, [RZ] ;  /* 0x00000000fffff984 */ /* 0x000fe20000000800 */
        /* <DEDUP_REMOVED lines=9> */
.L_x_12249:
[----:B------:R-:W-:Y:S01]  /*146c0*/  MOV R13, R3 ;  /* 0x00000003000d7202 */ /* 0x000fe20000000f00 */
[----:B------:R-:W-:Y:S02]  /*146d0*/  IMAD.MOV.U32 R12, RZ, RZ, RZ ;  /* 0x000000ffff0c7224 */ /* 0x000fe400078e00ff */
[----:B------:R-:W-:-:S07]  /*146e0*/  IMAD.MOV.U32 R4, RZ, RZ, R14 ;  /* 0x000000ffff047224 */ /* 0x000fce00078e000e */
[----:B------:R-:W-:Y:S05]  /*146f0*/  WARPSYNC.COLLECTIVE R15, `(.L_x_12250) ;  /* 0x000000000f087348 */ /* 0x000fea0003c00000 */
[----:B------:R0:W1:Y:S02]  /*14700*/  SHFL.IDX P6, R14, R13, R12, R11 ;  /* 0x0000000c0d0e7389 */ /* 0x00006400000c000b */
[----:B01----:R-:W-:Y:S01]  /*14710*/  ENDCOLLECTIVE ;  /* 0x000000000000791b */ /* 0x003fe20003800000 */
.L_x_12250:
        /* <DEDUP_REMOVED lines=16> */
.L_x_12251:
[----:B------:R-:W-:Y:S02]  /*14820*/  IMAD.MOV.U32 R13, RZ, RZ, R3 ;  /* 0x000000ffff0d7224 */ /* 0x000fe400078e0003 */
[----:B------:R-:W-:Y:S02]  /*14830*/  IMAD.MOV.U32 R12, RZ, RZ, 0x1 ;  /* 0x00000001ff0c7424 */ /* 0x000fe400078e00ff */
[----:B------:R-:W-:-:S07]  /*14840*/  IMAD.MOV.U32 R4, RZ, RZ, R14 ;  /* 0x000000ffff047224 */ /* 0x000fce00078e000e */
[----:B------:R-:W-:Y:S05]  /*14850*/  WARPSYNC.COLLECTIVE R15, `(.L_x_12252) ;  /* 0x000000000f087348 */ /* 0x000fea0003c00000 */
[----:B------:R0:W1:Y:S02]  /*14860*/  SHFL.IDX P6, R14, R13, R12, R11 ;  /* 0x0000000c0d0e7389 */ /* 0x00006400000c000b */
[----:B01----:R-:W-:Y:S01]  /*14870*/  ENDCOLLECTIVE ;  /* 0x000000000000791b */ /* 0x003fe20003800000 */
.L_x_12252:
[----:B------:R-:W-:-:S05]  /*14880*/  @!P2 LEA R4, P4, R20, R4, 0x1 ;  /* 0x000000041404a211 */ /* 0x000fca00078808ff */
[----:B------:R-:W-:-:S04]  /*14890*/  @!P2 IMAD.X R0, RZ, RZ, R0, P4 ;  /* 0x000000ffff00a224 */ /* 0x000fc800020e0600 */
[----:B------:R-:W-:Y:S01]  /*148a0*/  @!P2 IMAD.MOV.U32 R5, RZ, RZ, R0 ;  /* 0x000000ffff05a224 */ /* 0x000fe200078e0000 */
[----:B------:R-:W-:-:S04]  /*148b0*/  MOV R13, R8 ;  /* 0x00000008000d7202 */ /* 0x000fc80000000f00 */
        /* <DEDUP_REMOVED lines=10> */
.L_x_12253:
[----:B------:R-:W-:Y:S01]  /*14960*/  IMAD.MOV.U32 R8, RZ, RZ, R14 ;  /* 0x000000ffff087224 */ /* 0x000fe200078e000e */
[----:B------:R-:W-:Y:S06]  /*14970*/  BRA `(.L_x_12254) ;  /* 0xffffffc000607947 */ /* 0x000fec000383ffff */
.L_x_12176:
[----:B-1----:R1:W2:Y:S02]  /*14980*/  SYNCS.PHASECHK.TRANS64.TRYWAIT P0, [R22+URZ+0x2d820], R0 ;  /* 0x02d82000160075a7 */ /* 0x0022a4000800017f */
[----:B--2---:R-:W-:Y:S05]  /*14990*/  @!P0 NANOSLEEP.SYNCS 0x989680 ;  /* 0x009896800000895d */ /* 0x004fea0003900000 */
[----:B------:R-:W2:Y:S02]  /*149a0*/  @!P0 SYNCS.PHASECHK.TRANS64 P0, [R22+URZ+0x2d820], R0 ;  /* 0x02d82000160085a7 */ /* 0x000ea4000800007f */
[----:B--2---:R-:W-:Y:S05]  /*149b0*/  @!P0 BRA `(.L_x_12176) ;  /* 0xfffffffc00f08947 */ /* 0x004fea000383ffff */
[----:B------:R-:W-:Y:S05]  /*149c0*/  BRA `(.L_x_12255) ;  /* 0xffffffc000c87947 */ /* 0x000fea000383ffff */
.L_x_12181:
[----:B0-----:R0:W1:Y:S02]  /*149d0*/  SYNCS.PHASECHK.TRANS64.TRYWAIT P0, [R5+URZ+0x2d840], R0 ;  /* 0x02d84000050075a7 */ /* 0x001064000800017f */
[----:B-1----:R-:W-:Y:S05]  /*149e0*/  @!P0 NANOSLEEP.SYNCS 0x989680 ;  /* 0x009896800000895d */ /* 0x002fea0003900000 */
[----:B------:R-:W1:Y:S02]  /*149f0*/  @!P0 SYNCS.PHASECHK.TRANS64 P0, [R5+URZ+0x2d840], R0 ;  /* 0x02d84000050085a7 */ /* 0x000e64000800007f */
[----:B-1----:R-:W-:Y:S05]  /*14a00*/  @!P0 BRA `(.L_x_12181) ;  /* 0xfffffffc00f08947 */ /* 0x002fea000383ffff */
[----:B------:R-:W-:Y:S05]  /*14a10*/  BRA `(.L_x_12256) ;  /* 0xffffffc400bc7947 */ /* 0x000fea000383ffff */
.L_x_12182:
        /* <DEDUP_REMOVED lines=8> */
.L_x_12258:
[----:B------:R-:W-:Y:S05]  /*14aa0*/  BSYNC B1 ;  /* 0x0000000000017941 */ /* 0x000fea0003800000 */
.L_x_12257:
[----:B------:R0:W-:Y:S04]  /*14ab0*/  STL [R1+0x44], R4 ;  /* 0x0000440401007387 */ /* 0x0001e80000100800 */
[----:B0-----:R0:W5:Y:S01]  /*14ac0*/  LDL.LU R4, [R1] ;  /* 0x0000000001047983 */ /* 0x0011620000300800 */
[----:B------:R-:W-:Y:S02]  /*14ad0*/  IMAD.MOV.U32 R13, RZ, RZ, R7 ;  /* 0x000000ffff0d7224 */ /* 0x000fe400078e0007 */
[----:B------:R-:W-:Y:S01]  /*14ae0*/  IMAD.MOV.U32 R12, RZ, RZ, RZ ;  /* 0x000000ffff0c7224 */ /* 0x000fe200078e00ff */
[----:B------:R-:W1:Y:S01]  /*14af0*/  S2R R21, SR_TID.X ;  /* 0x0000000000157919 */ /* 0x000e620000002100 */
[----:B------:R-:W-:Y:S02]  /*14b00*/  IMAD.MOV.U32 R11, RZ, RZ, 0x1c1f ;  /* 0x00001c1fff0b7424 */ /* 0x000fe400078e00ff */
[----:B------:R-:W-:-:S02]  /*14b10*/  IMAD.MOV.U32 R15, RZ, RZ, -0x1 ;  /* 0xffffffffff0f7424 */ /* 0x000fc400078e00ff */
[----:B------:R-:W-:Y:S02]  /*14b20*/  IMAD.MOV.U32 R3, RZ, RZ, R14 ;  /* 0x000000ffff037224 */ /* 0x000fe400078e000e */
[----:B0-----:R-:W-:-:S07]  /*14b30*/  IMAD R6, R6, 0x2, R22 ;  /* 0x0000000206067824 */ /* 0x001fce00078e0216 */
[----:B-1---5:R-:W-:Y:S05]  /*14b40*/  WARPSYNC.COLLECTIVE R15, `(.L_x_12259) ;  /* 0x000000000f087348 */ /* 0x022fea0003c00000 */
[----:B------:R0:W2:Y:S02]  /*14b50*/  SHFL.IDX P6, R14, R13, R12, R11 ;  /* 0x0000000c0d0e7389 */ /* 0x0000a400000c000b */
[----:B012--5:R-:W-:Y:S01]  /*14b60*/  ENDCOLLECTIVE ;  /* 0x000000000000791b */ /* 0x027fe20003800000 */
.L_x_12259:
[----:B------:R-:W-:Y:S02]  /*14b70*/  IMAD.MOV.U32 R13, RZ, RZ, R9 ;  /* 0x000000ffff0d7224 */ /* 0x000fe400078e0009 */
[----:B------:R-:W-:Y:S01]  /*14b80*/  IMAD.MOV.U32 R12, RZ, RZ, 0x1 ;  /* 0x00000001ff0c7424 */ /* 0x000fe200078e00ff */
[----:B------:R-:W-:Y:S01]  /*14b90*/  SHF.L.U32 R21, R21, 0x3, RZ ;  /* 0x0000000315157819 */ /* 0x000fe200000006ff */
[----:B------:R-:W-:-:S07]  /*14ba0*/  IMAD.MOV.U32 R2, RZ, RZ, R14 ;  /* 0x000000ffff027224 */ /* 0x000fce00078e000e */
[----:B------:R-:W-:Y:S05]  /*14bb0*/  WARPSYNC.COLLECTIVE R15, `(.L_x_12260) ;  /* 0x000000000f087348 */ /* 0x000fea0003c00000 */
[----:B------:R0:W1:Y:S02]  /*14bc0*/  SHFL.IDX P6, R14, R13, R12, R11 ;  /* 0x0000000c0d0e7389 */ /* 0x00006400000c000b */
[----:B01----:R-:W-:Y:S01]  /*14bd0*/  ENDCOLLECTIVE ;  /* 0x000000000000791b */ /* 0x003fe20003800000 */
.L_x_12260:
[----:B------:R-:W-:-:S05]  /*14be0*/  LOP3.LUT R21, R21, 0x18, RZ, 0xc0, !PT ;  /* 0x0000001815157812 */ /* 0x000fca00078ec0ff */
[----:B------:R-:W-:-:S05]  /*14bf0*/  IMAD.SHL.U32 R0, R21, 0x2, RZ ;  /* 0x0000000215007824 */ /* 0x000fca00078e00ff */
[----:B------:R-:W-:Y:S01]  /*14c00*/  IADD3 R2, P0, R2, R0, RZ ;  /* 0x0000000002027210 */ /* 0x000fe20007f1e0ff */
[----:B------:R-:W-:-:S04]  /*14c10*/  IMAD.MOV.U32 R13, RZ, RZ, R7 ;  /* 0x000000ffff0d7224 */ /* 0x000fc800078e0007 */
[----:B------:R-:W-:Y:S01]  /*14c20*/  IMAD.X R3, RZ, RZ, R3, P0 ;  /* 0x000000ffff037224 */ /* 0x000fe200000e0603 */
        /* <DEDUP_REMOVED lines=14> */
.L_x_12261:
[----:B------:R-:W-:Y:S02]  /*14d10*/  IMAD.MOV.U32 R13, RZ, RZ, R9 ;  /* 0x000000ffff0d7224 */ /* 0x000fe400078e0009 */
[----:B------:R-:W-:Y:S01]  /*14d20*/  IMAD.MOV.U32 R12, RZ, RZ, 0x2 ;  /* 0x00000002ff0c7424 */ /* 0x000fe200078e00ff */
[----:B------:R-:W-:-:S07]  /*14d30*/  MOV R2, R14 ;  /* 0x0000000e00027202 */ /* 0x000fce0000000f00 */
[----:B------:R-:W-:Y:S05]  /*14d40*/  WARPSYNC.COLLECTIVE R15, `(.L_x_12262) ;  /* 0x000000000f087348 */ /* 0x000fea0003c00000 */
[----:B------:R0:W1:Y:S02]  /*14d50*/  SHFL.IDX P6, R14, R13, R12, R11 ;  /* 0x0000000c0d0e7389 */ /* 0x00006400000c000b */
[----:B01----:R-:W-:Y:S01]  /*14d60*/  ENDCOLLECTIVE ;  /* 0x000000000000791b */ /* 0x003fe20003800000 */
.L_x_12262:
        /* <DEDUP_REMOVED lines=13> */
.L_x_12263:
        /* <DEDUP_REMOVED lines=15> */
.L_x_12264:
[----:B------:R-:W-:Y:S01]  /*14f30*/  @!PT LDS RZ, [RZ] ;  /* 0x00000000fffff984 */ /* 0x000fe20000000800 */
[----:B------:R-:W-:Y:S01]  /*14f40*/  @!PT LDS RZ, [RZ] ;  /* 0x00000000fffff984 */ /* 0x000fe20000000800 */
[----:B------:R-:W-:Y:S01]  /*14f50*/  @!PT LDS RZ, [RZ] ;  /* 0x00000000fffff984 */ /* 0x000fe20000000800 */
[----:B------:R0:W-:Y:S01]  /*14f60*/  LDGSTS.E.BYPASS.LTC128B.128 [R6+0x1a400], desc[UR36][R2.64+0x80], !P4 ;  /* 0x1a40008002067fae */ /* 0x0001e2000e101d64 */
[----:B------:R-:W-:Y:S01]  /*14f70*/  IMAD.MOV.U32 R13, RZ, RZ, R7 ;  /* 0x000000ffff0d7224 */ /* 0x000fe200078e0007 */
[----:B------:R-:W-:-:S07]  /*14f80*/  MOV R21, R14 ;  /* 0x0000000e00157202 */ /* 0x000fce0000000f00 */
[----:B0-----:R-:W-:Y:S05]  /*14f90*/  WARPSYNC.COLLECTIVE R15, `(.L_x_12265) ;  /* 0x000000000f087348 */ /* 0x001fea0003c00000 */
[----:B------:R1:W2:Y:S02]  /*14fa0*/  SHFL.IDX P6, R14, R13, R12, R11 ;  /* 0x0000000c0d0e7389 */ /* 0x0002a400000c000b */
[----:B012---:R-:W-:Y:S01]  /*14fb0*/  ENDCOLLECTIVE ;  /* 0x000000000000791b */ /* 0x007fe20003800000 */
.L_x_12265:
[----:B------:R-:W-:Y:S01]  /*14fc0*/  IMAD.MOV.U32 R2, RZ, RZ, R14 ;  /* 0x000000ffff027224 */ /* 0x000fe200078e000e */
[----:B------:R-:W-:Y:S06]  /*14fd0*/  BRA `(.L_x_12266) ;  /* 0xffffffc4003c7947 */ /* 0x000fec000383ffff */
.L_x_12187:
[----:B--2---:R2:W3:Y:S02]  /*14fe0*/  SYNCS.PHASECHK.TRANS64.TRYWAIT P0, [R6+URZ+0x2d860], R2 ;  /* 0x02d86002060075a7 */ /* 0x0044e4000800017f */
[----:B---3--:R-:W-:Y:S05]  /*14ff0*/  @!P0 NANOSLEEP.SYNCS 0x989680 ;  /* 0x009896800000895d */ /* 0x008fea0003900000 */
[----:B------:R-:W3:Y:S02]  /*15000*/  @!P0 SYNCS.PHASECHK.TRANS64 P0, [R6+URZ+0x2d860], R2 ;  /* 0x02d86002060085a7 */ /* 0x000ee4000800007f */
[----:B---3--:R-:W-:Y:S05]  /*15010*/  @!P0 BRA `(.L_x_12187) ;  /* 0xfffffffc00f08947 */ /* 0x008fea000383ffff */
[----:B------:R-:W-:Y:S05]  /*15020*/  BRA `(.L_x_12267) ;  /* 0xffffffc400a47947 */ /* 0x000fea000383ffff */
.L_x_12188:
[----:B------:R-:W-:Y:S01]  /*15030*/  BSSY B1, `(.L_x_12268) ;  /* 0x0000008000017945 */ /* 0x000fe20003800000 */
[----:B------:R-:W-:Y:S02]  /*15040*/  IMAD.MOV.U32 R13, RZ, RZ, R23 ;  /* 0x000000ffff0d7224 */ /* 0x000fe400078e0017 */
[----:B------:R-:W-:Y:S02]  /*15050*/  IMAD.MOV.U32 R12, RZ, RZ, RZ ;  /* 0x000000ffff0c7224 */ /* 0x000fe400078e00ff */
[----:B------:R-:W-:Y:S02]  /*15060*/  IMAD.MOV.U32 R11, RZ, RZ, 0x1c1f ;  /* 0x00001c1fff0b7424 */ /* 0x000fe400078e00ff */
[----:B------:R-:W-:-:S07]  /*15070*/  IMAD.MOV.U32 R15, RZ, RZ, -0x1 ;  /* 0xffffffffff0f7424 */ /* 0x000fce00078e00ff */
[----:B--2---:R-:W-:Y:S05]  /*15080*/  WARPSYNC.COLLECTIVE R15, `(.L_x_12269) ;  /* 0x000000000f087348 */ /* 0x004fea0003c00000 */
[----:B------:R0:W1:Y:S02]  /*15090*/  SHFL.IDX P6, R14, R13, R12, R11 ;  /* 0x0000000c0d0e7389 */ /* 0x00006400000c000b */
[----:B012---:R-:W-:Y:S01]  /*150a0*/  ENDCOLLECTIVE ;  /* 0x000000000000791b */ /* 0x007fe20003800000 */
.L_x_12269:
[----:B------:R-:W-:Y:S05]  /*150b0*/  BSYNC B1 ;  /* 0x0000000000017941 */ /* 0x000fea0003800000 */
.L_x_12268:
[----:B------:R-:W-:Y:S01]  /*150c0*/  IMAD.MOV.U32 R13, RZ, RZ, R18 ;  /* 0x000000ffff0d7224 */ /* 0x000fe200078e0012 */
[----:B------:R-:W-:Y:S01]  /*150d0*/  MOV R11, 0x1c1f ;  /* 0x00001c1f000b7802 */ /* 0x000fe20000000f00 */
[----:B------:R-:W-:Y:S02]  /*150e0*/  IMAD.MOV.U32 R12, RZ, RZ, RZ ;  /* 0x000000ffff0c7224 */ /* 0x000fe400078e00ff */
[----:B------:R-:W-:Y:S02]  /*150f0*/  IMAD.MOV.U32 R15, RZ, RZ, -0x1 ;  /* 0xffffffffff0f7424 */ /* 0x000fe400078e00ff */
[----:B------:R-:W-:Y:S02]  /*15100*/  IMAD.MOV.U32 R3, RZ, RZ, R14 ;  /* 0x000000ffff037224 */ /* 0x000fe400078e000e */
[----:B------:R-:W-:-:S07]  /*15110*/  IMAD R5, R5, 0x2, R22 ;  /* 0x0000000205057824 */ /* 0x000fce00078e0216 */
[----:B------:R-:W-:Y:S05]  /*15120*/  WARPSYNC.COLLECTIVE R15, `(.L_x_12270) ;  /* 0x000000000f087348 */ /* 0x000fea0003c00000 */
[----:B------:R0:W1:Y:S02]  /*15130*/  SHFL.IDX P6, R14, R13, R12, R11 ;  /* 0x0000000c0d0e7389 */ /* 0x00006400000c000b */
[----:B01----:R-:W-:Y:S01]  /*15140*/  ENDCOLLECTIVE ;  /* 0x000000000000791b */ /* 0x003fe20003800000 */
.L_x_12270:
[----:B------:R-:W-:Y:S02]  /*15150*/  IMAD.MOV.U32 R13, RZ, RZ, R23 ;  /* 0x000000ffff0d7224 */ /* 0x000fe400078e0017 */
[----:B------:R-:W-:Y:S02]  /*15160*/  IMAD.MOV.U32 R12, RZ, RZ, 0x1 ;  /* 0x00000001ff0c7424 */ /* 0x000fe400078e00ff */
[----:B------:R-:W-:-:S07]  /*15170*/  IMAD.MOV.U32 R2, RZ, RZ, R14 ;  /* 0x000000ffff027224 */ /* 0x000fce00078e000e */
[----:B------:R-:W-:Y:S05]  /*15180*/  WARPSYNC.COLLECTIVE R15, `(.L_x_12271) ;  /* 0x000000000f087348 */ /* 0x000fea0003c00000 */
[----:B------:R0:W1:Y:S02]  /*15190*/  SHFL.IDX P6, R14, R13, R12, R11 ;  /* 0x0000000c0d0e7389 */ /* 0x00006400000c000b */
[----:B01----:R-:W-:Y:S01]  /*151a0*/  ENDCOLLECTIVE ;  /* 0x000000000000791b */ /* 0x003fe20003800000 */
.L_x_12271:
        /* <DEDUP_REMOVED lines=16> */
.L_x_12272:
[----:B------:R-:W-:Y:S02]  /*152b0*/  IMAD.MOV.U32 R13, RZ, RZ, R23 ;  /* 0x000000ffff0d7224 */ /* 0x000fe400078e0017 */
[----:B------:R-:W-:Y:S02]  /*152c0*/  IMAD.MOV.U32 R12, RZ, RZ, 0x2 ;  /* 0x00000002ff0c7424 */ /* 0x000fe400078e00ff */
[----:B------:R-:W-:-:S07]  /*152d0*/  IMAD.MOV.U32 R2, RZ, RZ, R14 ;  /* 0x000000ffff027224 */ /* 0x000fce00078e000e */
[----:B------:R-:W-:Y:S05]  /*152e0*/  WARPSYNC.COLLECTIVE R15, `(.L_x_12273) ;  /* 0x000000000f087348 */ /* 0x000fea0003c00000 */
[----:B------:R0:W1:Y:S02]  /*152f0*/  SHFL.IDX P6, R14, R13, R12, R11 ;  /* 0x0000000c0d0e7389 */ /* 0x00006400000c000b */
[----:B01----:R-:W-:Y:S01]  /*15300*/  ENDCOLLECTIVE ;  /* 0x000000000000791b */ /* 0x003fe20003800000 */
.L_x_12273:
        /* <DEDUP_REMOVED lines=16> */
.L_x_12274:
[----:B------:R-:W-:Y:S02]  /*15410*/  IMAD.MOV.U32 R13, RZ, RZ, R23 ;  /* 0x000000ffff0d7224 */ /* 0x000fe400078e0017 */
[----:B------:R-:W-:Y:S02]  /*15420*/  IMAD.MOV.U32 R12, RZ, RZ, 0x3 ;  /* 0x00000003ff0c7424 */ /* 0x000fe400078e00ff */
[----:B------:R-:W-:-:S07]  /*15430*/  IMAD.MOV.U32 R2, RZ, RZ, R14 ;  /* 0x000000ffff027224 */ /* 0x000fce00078e000e */
[----:B------:R-:W-:Y:S05]  /*15440*/  WARPSYNC.COLLECTIVE R15, `(.L_x_12275) ;  /* 0x000000000f087348 */ /* 0x000fea0003c00000 */
[----:B------:R0:W1:Y:S02]  /*15450*/  SHFL.IDX P6, R14, R13, R12, R11 ;  /* 0x0000000c0d0e7389 */ /* 0x00006400000c000b */
[----:B01----:R-:W-:Y:S01]  /*15460*/  ENDCOLLECTIVE ;  /* 0x000000000000791b */ /* 0x003fe20003800000 */
.L_x_12275:
[----:B------:R-:W-:-:S05]  /*15470*/  IADD3 R2, P0, R2, R0, RZ ;  /* 0x0000000002027210 */ /* 0x000fca0007f1e0ff */
        /* <DEDUP_REMOVED lines=12> */
.L_x_12276:
        /* <DEDUP_REMOVED lines=8> */
.L_x_12196:
[----:B-1----:R1:W2:Y:S02]  /*155c0*/  SYNCS.PHASECHK.TRANS64.TRYWAIT P0, [R0+URZ+0x2d860], R3 ;  /* 0x02d86003000075a7 */ /* 0x0022a4000800017f */
[----:B--2---:R-:W-:Y:S05]  /*155d0*/  @!P0 NANOSLEEP.SYNCS 0x989680 ;  /* 0x009896800000895d */ /* 0x004fea0003900000 */
[----:B------:R-:W2:Y:S02]  /*155e0*/  @!P0 SYNCS.PHASECHK.TRANS64 P0, [R0+URZ+0x2d860], R3 ;  /* 0x02d86003000085a7 */ /* 0x000ea4000800007f */
[----:B--2---:R-:W-:Y:S05]  /*155f0*/  @!P0 BRA `(.L_x_12196) ;  /* 0xfffffffc00f08947 */ /* 0x004fea000383ffff */
[----:B------:R-:W-:Y:S05]  /*15600*/  BRA `(.L_x_12278) ;  /* 0xffffffc8002c7947 */ /* 0x000fea000383ffff */
.L_x_12197:
        /* <DEDUP_REMOVED lines=8> */
.L_x_12280:
[----:B------:R-:W-:Y:S05]  /*15690*/  BSYNC B0 ;  /* 0x0000000000007941 */ /* 0x000fea0003800000 */
.L_x_12279:
        /* <DEDUP_REMOVED lines=10> */
.L_x_12281:
        /* <DEDUP_REMOVED lines=17> */
.L_x_12282:
        /* <DEDUP_REMOVED lines=14> */
.L_x_12283:
[----:B------:R-:W-:Y:S01]  /*15930*/  MOV R13, R23 ;  /* 0x00000017000d7202 */ /* 0x000fe20000000f00 */
[----:B------:R-:W-:Y:S01]  /*15940*/  IMAD.MOV.U32 R12, RZ, RZ, 0x2 ;  /* 0x00000002ff0c7424 */ /* 0x000fe200078e00ff */
[----:B------:R-:W-:-:S13]  /*15950*/  IADD3 R2, P4, R14, R5, RZ ;  /* 0x000000050e027210 */ /* 0x000fda0007f9e0ff */
[----:B------:R-:W-:Y:S05]  /*15960*/  WARPSYNC.COLLECTIVE R15, `(.L_x_12284) ;  /* 0x000000000f087348 */ /* 0x000fea0003c00000 */
[----:B------:R0:W1:Y:S02]  /*15970*/  SHFL.IDX P6, R14, R13, R12, R11 ;  /* 0x0000000c0d0e7389 */ /* 0x00006400000c000b */
[----:B01----:R-:W-:Y:S01]  /*15980*/  ENDCOLLECTIVE ;  /* 0x000000000000791b */ /* 0x003fe20003800000 */
.L_x_12284:
        /* <DEDUP_REMOVED lines=15> */
.L_x_12285:
[----:B------:R-:W-:Y:S02]  /*15a80*/  IMAD.MOV.U32 R13, RZ, RZ, R23 ;  /* 0x000000ffff0d7224 */ /* 0x000fe400078e0017 */
[----:B------:R-:W-:Y:S01]  /*15a90*/  IMAD.MOV.U32 R12, RZ, RZ, 0x3 ;  /* 0x00000003ff0c7424 */ /* 0x000fe200078e00ff */
[----:B------:R-:W-:-:S13]  /*15aa0*/  IADD3 R2, P4, R14, R5, RZ ;  /* 0x000000050e027210 */ /* 0x000fda0007f9e0ff */
[----:B------:R-:W-:Y:S05]  /*15ab0*/  WARPSYNC.COLLECTIVE R15, `(.L_x_12286) ;  /* 0x000000000f087348 */ /* 0x000fea0003c00000 */
[----:B------:R0:W1:Y:S02]  /*15ac0*/  SHFL.IDX P6, R14, R13, R12, R11 ;  /* 0x0000000c0d0e7389 */ /* 0x00006400000c000b */
[----:B01----:R-:W-:Y:S01]  /*15ad0*/  ENDCOLLECTIVE ;  /* 0x000000000000791b */ /* 0x003fe20003800000 */
.L_x_12286:
        /* <DEDUP_REMOVED lines=14> */
.L_x_12287:
[----:B------:R-:W-:Y:S05]  /*15bc0*/  BRA `(.L_x_12288) ;  /* 0xffffffc400a07947 */ /* 0x000fea000383ffff */
.L_x_12202:
        /* <DEDUP_REMOVED lines=8> */
.L_x_12290:
[----:B------:R-:W-:Y:S05]  /*15c50*/  BSYNC B0 ;  /* 0x0000000000007941 */ /* 0x000fea0003800000 */
.L_x_12289:
        /* <DEDUP_REMOVED lines=9> */
.L_x_12291:
        /* <DEDUP_REMOVED lines=23> */
.L_x_12292:
[----:B------:R-:W-:Y:S01]  /*15e60*/  IMAD.MOV.U32 R12, RZ, RZ, 0x2 ;  /* 0x00000002ff0c7424 */ /* 0x000fe200078e00ff */
[----:B------:R-:W-:-:S05]  /*15e70*/  SEL R4, R14, RZ, P1 ;  /* 0x000000ff0e047207 */ /* 0x000fca0000800000 */
[----:B------:R-:W-:-:S04]  /*15e80*/  IMAD.IADD R4, R13, 0x1, R4 ;  /* 0x000000010d047824 */ /* 0x000fc800078e0204 */
[----:B------:R-:W-:-:S07]  /*15e90*/  IMAD.MOV.U32 R13, RZ, RZ, R4 ;  /* 0x000000ffff0d7224 */ /* 0x000fce00078e0004 */
[----:B------:R-:W-:Y:S05]  /*15ea0*/  WARPSYNC.COLLECTIVE R15, `(.L_x_12293) ;  /* 0x000000000f087348 */ /* 0x000fea0003c00000 */
[----:B------:R0:W1:Y:S02]  /*15eb0*/  SHFL.UP P6, R14, R13, R12, R11 ;  /* 0x0400000c0d0e7389 */ /* 0x00006400000c000b */
[----:B01----:R-:W-:Y:S01]  /*15ec0*/  ENDCOLLECTIVE ;  /* 0x000000000000791b */ /* 0x003fe20003800000 */
.L_x_12293:
[----:B------:R-:W-:Y:S01]  /*15ed0*/  IMAD.MOV.U32 R12, RZ, RZ, 0x4 ;  /* 0x00000004ff0c7424 */ /* 0x000fe200078e00ff */
[----:B------:R-:W-:-:S05]  /*15ee0*/  SEL R3, R14, RZ, P2 ;  /* 0x000000ff0e037207 */ /* 0x000fca0001000000 */
[----:B------:R-:W-:-:S04]  /*15ef0*/  IMAD.IADD R2, R4, 0x1, R3 ;  /* 0x0000000104027824 */ /* 0x000fc800078e0203 */
[----:B------:R-:W-:-:S07]  /*15f00*/  IMAD.MOV.U32 R13, RZ, RZ, R2 ;  /* 0x000000ffff0d7224 */ /* 0x000fce00078e0002 */
[----:B------:R-:W-:Y:S05]  /*15f10*/  WARPSYNC.COLLECTIVE R15, `(.L_x_12294) ;  /* 0x000000000f087348 */ /* 0x000fea0003c00000 */
[----:B------:R0:W1:Y:S02]  /*15f20*/  SHFL.UP P6, R14, R13, R12, R11 ;  /* 0x0400000c0d0e7389 */ /* 0x00006400000c000b */
[----:B01----:R-:W-:Y:S01]  /*15f30*/  ENDCOLLECTIVE ;  /* 0x000000000000791b */ /* 0x003fe20003800000 */
.L_x_12294:
[----:B------:R-:W-:Y:S01]  /*15f40*/  IMAD.MOV.U32 R12, RZ, RZ, 0x8 ;  /* 0x00000008ff0c7424 */ /* 0x000fe200078e00ff */
[----:B------:R-:W-:-:S04]  /*15f50*/  SEL R3, R14, RZ, P3 ;  /* 0x000000ff0e037207 */ /* 0x000fc80001800000 */
[----:B------:R-:W-:-:S05]  /*15f60*/  IADD3 R3, R2, R3, RZ ;  /* 0x0000000302037210 */ /* 0x000fca0007ffe0ff */
[----:B------:R-:W-:-:S07]  /*15f70*/  IMAD.MOV.U32 R13, RZ, RZ, R3 ;  /* 0x000000ffff0d7224 */ /* 0x000fce00078e0003 */
[----:B------:R-:W-:Y:S05]  /*15f80*/  WARPSYNC.COLLECTIVE R15, `(.L_x_12295) ;  /* 0x000000000f087348 */ /* 0x000fea0003c00000 */
[----:B------:R0:W1:Y:S02]  /*15f90*/  SHFL.UP P6, R14, R13, R12, R11 ;  /* 0x0400000c0d0e7389 */ /* 0x00006400000c000b */
[----:B01----:R-:W-:Y:S01]  /*15fa0*/  ENDCOLLECTIVE ;  /* 0x000000000000791b */ /* 0x003fe20003800000 */
.L_x_12295:
[----:B------:R-:W-:Y:S01]  /*15fb0*/  IMAD.MOV.U32 R12, RZ, RZ, 0x10 ;  /* 0x00000010ff0c7424 */ /* 0x000fe200078e00ff */
[----:B------:R-:W-:-:S05]  /*15fc0*/  SEL R4, R14, RZ, P4 ;  /* 0x000000ff0e047207 */ /* 0x000fca0002000000 */
[----:B------:R-:W-:-:S04]  /*15fd0*/  IMAD.IADD R4, R3, 0x1, R4 ;  /* 0x0000000103047824 */ /* 0x000fc800078e0204 */
[----:B------:R-:W-:-:S07]  /*15fe0*/  IMAD.MOV.U32 R13, RZ, RZ, R4 ;  /* 0x000000ffff0d7224 */ /* 0x000fce00078e0004 */
[----:B------:R-:W-:Y:S05]  /*15ff0*/  WARPSYNC.COLLECTIVE R15, `(.L_x_12296) ;  /* 0x000000000f087348 */ /* 0x000fea0003c00000 */
[----:B------:R0:W1:Y:S02]  /*16000*/  SHFL.UP P6, R14, R13, R12, R11 ;  /* 0x0400000c0d0e7389 */ /* 0x00006400000c000b */
[----:B01----:R-:W-:Y:S01]  /*16010*/  ENDCOLLECTIVE ;  /* 0x000000000000791b */ /* 0x003fe20003800000 */
.L_x_12296:
        /* <DEDUP_REMOVED lines=8> */
.L_x_12297:
[----:B------:R-:W-:Y:S05]  /*160a0*/  BRA `(.L_x_12298) ;  /* 0xffffffc400c07947 */ /* 0x000fea000383ffff */
.L_x_12205:
[----:B------:R-:W-:Y:S01]  /*160b0*/  BSSY B0, `(.L_x_12299) ;  /* 0x0000007000007945 */ /* 0x000fe20003800000 */
[----:B------:R-:W-:Y:S01]  /*160c0*/  MOV R12, 0x1 ;  /* 0x00000001000c7802 */ /* 0x000fe20000000f00 */
[----:B------:R-:W-:Y:S02]  /*160d0*/  IMAD.MOV.U32 R11, RZ, RZ, RZ ;  /* 0x000000ffff0b7224 */ /* 0x000fe400078e00ff */
[----:B------:R-:W-:-:S07]  /*160e0*/  IMAD.MOV.U32 R15, RZ, RZ, -0x1 ;  /* 0xffffffffff0f7424 */ /* 0x000fce00078e00ff */
[----:B------:R-:W-:Y:S05]  /*160f0*/  WARPSYNC.COLLECTIVE R15, `(.L_x_12300) ;  /* 0x000000000f087348 */ /* 0x000fea0003c00000 */
[----:B------:R0:W1:Y:S02]  /*16100*/  SHFL.UP P6, R14, R13, R12, R11 ;  /* 0x0400000c0d0e7389 */ /* 0x00006400000c000b */
[----:B01----:R-:W-:Y:S01]  /*16110*/  ENDCOLLECTIVE ;  /* 0x000000000000791b */ /* 0x003fe20003800000 */
.L_x_12300:
[----:B------:R-:W-:Y:S05]  /*16120*/  BSYNC B0 ;  /* 0x0000000000007941 */ /* 0x000fea0003800000 */
.L_x_12299:
        /* <DEDUP_REMOVED lines=8> */
.L_x_12301:
[----:B------:R-:W-:Y:S01]  /*161b0*/  IMAD.MOV.U32 R12, RZ, RZ, 0x4 ;  /* 0x00000004ff0c7424 */ /* 0x000fe200078e00ff */
[----:B------:R-:W-:-:S05]  /*161c0*/  SEL R14, R14, RZ, P2 ;  /* 0x000000ff0e0e7207 */ /* 0x000fca0001000000 */
[----:B------:R-:W-:-:S04]  /*161d0*/  IMAD.IADD R3, R13, 0x1, R14 ;  /* 0x000000010d037824 */ /* 0x000fc800078e020e */
[----:B------:R-:W-:-:S07]  /*161e0*/  IMAD.MOV.U32 R13, RZ, RZ, R3 ;  /* 0x000000ffff0d7224 */ /* 0x000fce00078e0003 */
[----:B------:R-:W-:Y:S05]  /*161f0*/  WARPSYNC.COLLECTIVE R15, `(.L_x_12302) ;  /* 0x000000000f087348 */ /* 0x000fea0003c00000 */
[----:B------:R0:W1:Y:S02]  /*16200*/  SHFL.UP P6, R14, R13, R12, R11 ;  /* 0x0400000c0d0e7389 */ /* 0x00006400000c000b */
[----:B01----:R-:W-:Y:S01]  /*16210*/  ENDCOLLECTIVE ;  /* 0x000000000000791b */ /* 0x003fe20003800000 */
.L_x_12302:
[----:B------:R-:W-:Y:S01]  /*16220*/  IMAD.MOV.U32 R12, RZ, RZ, 0x8 ;  /* 0x00000008ff0c7424 */ /* 0x000fe200078e00ff */
[----:B------:R-:W-:-:S04]  /*16230*/  SEL R4, R14, RZ, P3 ;  /* 0x000000ff0e047207 */ /* 0x000fc80001800000 */
[----:B------:R-:W-:-:S05]  /*16240*/  IADD3 R4, R3, R4, RZ ;  /* 0x0000000403047210 */ /* 0x000fca0007ffe0ff */
[----:B------:R-:W-:-:S07]  /*16250*/  IMAD.MOV.U32 R13, RZ, RZ, R4 ;  /* 0x000000ffff0d7224 */ /* 0x000fce00078e0004 */
[----:B------:R-:W-:Y:S05]  /*16260*/  WARPSYNC.COLLECTIVE R15, `(.L_x_12303) ;  /* 0x000000000f087348 */ /* 0x000fea0003c00000 */
[----:B------:R0:W1:Y:S02]  /*16270*/  SHFL.UP P6, R14, R13, R12, R11 ;  /* 0x0400000c0d0e7389 */ /* 0x00006400000c000b */
[----:B01----:R-:W-:Y:S01]  /*16280*/  ENDCOLLECTIVE ;  /* 0x000000000000791b */ /* 0x003fe20003800000 */
.L_x_12303:
[----:B------:R-:W-:Y:S01]  /*16290*/  IMAD.MOV.U32 R12, RZ, RZ, 0x10 ;  /* 0x00000010ff0c7424 */ /* 0x000fe200078e00ff */
[----:B------:R-:W-:-:S05]  /*162a0*/  SEL R7, R14, RZ, P4 ;  /* 0x000000ff0e077207 */ /* 0x000fca0002000000 */
[----:B------:R-:W-:-:S04]  /*162b0*/  IMAD.IADD R7, R4, 0x1, R7 ;  /* 0x0000000104077824 */ /* 0x000fc800078e0207 */
[----:B------:R-:W-:-:S07]  /*162c0*/  IMAD.MOV.U32 R13, RZ, RZ, R7 ;  /* 0x000000ffff0d7224 */ /* 0x000fce00078e0007 */
[----:B------:R-:W-:Y:S05]  /*162d0*/  WARPSYNC.COLLECTIVE R15, `(.L_x_12304) ;  /* 0x000000000f087348 */ /* 0x000fea0003c00000 */
[----:B------:R0:W1:Y:S02]  /*162e0*/  SHFL.UP P6, R14, R13, R12, R11 ;  /* 0x0400000c0d0e7389 */ /* 0x00006400000c000b */
[----:B01----:R-:W-:Y:S01]  /*162f0*/  ENDCOLLECTIVE ;  /* 0x000000000000791b */ /* 0x003fe20003800000 */
.L_x_12304:
        /* <DEDUP_REMOVED lines=8> */
.L_x_12305:
[----:B------:R-:W-:Y:S05]  /*16380*/  BRA `(.L_x_12306) ;  /* 0xffffffc400ac7947 */ /* 0x000fea000383ffff */
.L_x_12207:
[----:B------:R-:W-:Y:S01]  /*16390*/  BSSY B0, `(.L_x_12307) ;  /* 0x0000006000007945 */ /* 0x000fe20003800000 */
[----:B------:R-:W-:Y:S02]  /*163a0*/  PLOP3.LUT P6, PT, P6, PT, PT, 0x8, 0x0 ;  /* 0x000000000000781c */ /* 0x000fe400037ce170 */
[----:B------:R-:W-:-:S11]  /*163b0*/  MOV R15, 0xffffffff ;  /* 0xffffffff000f7802 */ /* 0x000fd60000000f00 */
[----:B0-----:R-:W-:Y:S05]  /*163c0*/  WARPSYNC.COLLECTIVE R15, `(.L_x_12308) ;  /* 0x000000000f087348 */ /* 0x001fea0003c00000 */
[----:B------:R-:W-:Y:S01]  /*163d0*/  VOTE.ANY R14, PT, P6 ;  /* 0x00000000000e7806 */ /* 0x000fe200030e0100 */
[----:B0-----:R-:W-:Y:S06]  /*163e0*/  ENDCOLLECTIVE ;  /* 0x000000000000791b */ /* 0x001fec0003800000 */
.L_x_12308:
[----:B------:R-:W-:Y:S05]  /*163f0*/  BSYNC B0 ;  /* 0x0000000000007941 */ /* 0x000fea0003800000 */
.L_x_12307:
        /* <DEDUP_REMOVED lines=10> */
.L_x_12309:
[----:B------:R-:W-:Y:S02]  /*164a0*/  IMAD.MOV.U32 R13, RZ, RZ, R5 ;  /* 0x000000ffff0d7224 */ /* 0x000fe400078e0005 */
[----:B------:R-:W-:-:S07]  /*164b0*/  IMAD.MOV.U32 R17, RZ, RZ, R14 ;  /* 0x000000ffff117224 */ /* 0x000fce00078e000e */
[----:B------:R-:W-:Y:S05]  /*164c0*/  WARPSYNC.COLLECTIVE R15, `(.L_x_12310) ;  /* 0x000000000f087348 */ /* 0x000fea0003c00000 */
[----:B------:R0:W1:Y:S02]  /*164d0*/  SHFL.IDX P6, R14, R13, R12, R11 ;  /* 0x0000000c0d0e7389 */ /* 0x00006400000c000b */
[----:B01----:R-:W-:Y:S01]  /*164e0*/  ENDCOLLECTIVE ;  /* 0x000000000000791b */ /* 0x003fe20003800000 */
.L_x_12310:
[----:B------:R-:W-:Y:S01]  /*164f0*/  IMAD.MOV.U32 R5, RZ, RZ, R14 ;  /* 0x000000ffff057224 */ /* 0x000fe200078e000e */
[----:B------:R-:W-:Y:S06]  /*16500*/  BRA `(.L_x_12311) ;  /* 0xffffffc4008c7947 */ /* 0x000fec000383ffff */
.L_x_12209:
[----:B------:R-:W-:Y:S01]  /*16510*/  BSSY B0, `(.L_x_12312) ;  /* 0x0000007000007945 */ /* 0x000fe20003800000 */
[----:B------:R-:W-:Y:S01]  /*16520*/  MOV R13, R2 ;  /* 0x00000002000d7202 */ /* 0x000fe20000000f00 */
[----:B------:R-:W-:Y:S02]  /*16530*/  IMAD.MOV.U32 R11, RZ, RZ, 0x1f ;  /* 0x0000001fff0b7424 */ /* 0x000fe400078e00ff */
[----:B------:R-:W-:-:S07]  /*16540*/  IMAD.MOV.U32 R15, RZ, RZ, -0x1 ;  /* 0xffffffffff0f7424 */ /* 0x000fce00078e00ff */
[----:B0123--:R-:W-:Y:S05]  /*16550*/  WARPSYNC.COLLECTIVE R15, `(.L_x_12313) ;  /* 0x000000000f087348 */ /* 0x00ffea0003c00000 */
[----:B------:R4:W0:Y:S02]  /*16560*/  SHFL.IDX P6, R14, R13, R12, R11 ;  /* 0x0000000c0d0e7389 */ /* 0x00082400000c000b */
[----:B01234-:R-:W-:Y:S01]  /*16570*/  ENDCOLLECTIVE ;  /* 0x000000000000791b */ /* 0x01ffe20003800000 */
.L_x_12313:
[----:B------:R-:W-:Y:S05]  /*16580*/  BSYNC B0 ;  /* 0x0000000000007941 */ /* 0x000fea0003800000 */
.L_x_12312:
[----:B------:R-:W-:Y:S01]  /*16590*/  IMAD.MOV.U32 R16, RZ, RZ, R14 ;  /* 0x000000ffff107224 */ /* 0x000fe200078e000e */
[----:B------:R-:W-:Y:S06]  /*165a0*/  BRA `(.L_x_12208) ;  /* 0xffffffc4007c7947 */ /* 0x000fec000383ffff */
.L_x_12215:
[----:B0-----:R0:W1:Y:S02]  /*165b0*/  SYNCS.PHASECHK.TRANS64.TRYWAIT P0, [R7+URZ+0x2d820], R0 ;  /* 0x02d82000070075a7 */ /* 0x001064000800017f */
[----:B-1----:R-:W-:Y:S05]  /*165c0*/  @!P0 NANOSLEEP.SYNCS 0x989680 ;  /* 0x009896800000895d */ /* 0x002fea0003900000 */
[----:B------:R-:W1:Y:S02]  /*165d0*/  @!P0 SYNCS.PHASECHK.TRANS64 P0, [R7+URZ+0x2d820], R0 ;  /* 0x02d82000070085a7 */ /* 0x000e64000800007f */
[----:B-1----:R-:W-:Y:S05]  /*165e0*/  @!P0 BRA `(.L_x_12215) ;  /* 0xfffffffc00f08947 */ /* 0x002fea000383ffff */
[----:B------:R-:W-:Y:S05]  /*165f0*/  BRA `(.L_x_12314) ;  /* 0xffffffcc00d87947 */ /* 0x000fea000383ffff */
.L_x_12216:
        /* <DEDUP_REMOVED lines=8> */
[----:B0-----:R-:W-:Y:S05]  /*16680*/  WARPSYNC.COLLECTIVE R15, `(.L_x_12316) ;  /* 0x000000000f087348 */ /* 0x001fea0003c00000 */
[----:B------:R1:W2:Y:S02]  /*16690*/  SHFL.IDX P6, R14, R13, R12, R11 ;  /* 0x0000000c0d0e7389 */ /* 0x0002a400000c000b */
[----:B012---:R-:W-:Y:S01]  /*166a0*/  ENDCOLLECTIVE ;  /* 0x000000000000791b */ /* 0x007fe20003800000 */
.L_x_12316:
[----:B------:R-:W-:Y:S05]  /*166b0*/  BSYNC B0 ;  /* 0x0000000000007941 */ /* 0x000fea0003800000 */
.L_x_12315:
[----:B------:R-:W-:Y:S05]  /*166c0*/  BRA `(.L_x_12317) ;  /* 0xffffffcc00c07947 */ /* 0x000fea000383ffff */
.L_x_12219:
[----:B------:R-:W-:Y:S01]  /*166d0*/  BSSY B1, `(.L_x_12318) ;  /* 0x0000006000017945 */ /* 0x000fe20003800000 */
[----:B------:R-:W-:-:S07]  /*166e0*/  IMAD.MOV.U32 R15, RZ, RZ, -0x1 ;  /* 0xffffffffff0f7424 */ /* 0x000fce00078e00ff */
[----:B0-----:R-:W-:Y:S05]  /*166f0*/  WARPSYNC.COLLECTIVE R15, `(.L_x_12319) ;  /* 0x000000000f0c7348 */ /* 0x001fea0003c00000 */
[----:B------:R-:W-:Y:S02]  /*16700*/  ELECT P6, UR62, PT ;  /* 0x00000000003e782f */ /* 0x000fe400038c0000 */
[----:B------:R-:W-:Y:S01]  /*16710*/  MOV R14, UR62 ;  /* 0x0000003e000e7c02 */ /* 0x000fe20008000f00 */
[----:B0-----:R-:W-:Y:S10]  /*16720*/  ENDCOLLECTIVE ;  /* 0x000000000000791b */ /* 0x001ff40003800000 */
.L_x_12319:
[----:B------:R-:W-:Y:S05]  /*16730*/  BSYNC B1 ;  /* 0x0000000000017941 */ /* 0x000fea0003800000 */
.L_x_12318:
[----:B------:R-:W-:Y:S05]  /*16740*/  BRA `(.L_x_12320) ;  /* 0xffffffcc00b87947 */ /* 0x000fea000383ffff */
.L_x_12221:
[----:B0-----:R0:W1:Y:S02]  /*16750*/  SYNCS.PHASECHK.TRANS64.TRYWAIT P1, [R5+URZ+0x2d840], R0 ;  /* 0x02d84000050075a7 */ /* 0x001064000802017f */
[----:B-1----:R-:W-:Y:S05]  /*16760*/  @!P1 NANOSLEEP.SYNCS 0x989680 ;  /* 0x009896800000995d */ /* 0x002fea0003900000 */
[----:B------:R-:W1:Y:S02]  /*16770*/  @!P1 SYNCS.PHASECHK.TRANS64 P1, [R5+URZ+0x2d840], R0 ;  /* 0x02d84000050095a7 */ /* 0x000e64000802007f */
[----:B-1----:R-:W-:Y:S05]  /*16780*/  @!P1 BRA `(.L_x_12221) ;  /* 0xfffffffc00f09947 */ /* 0x002fea000383ffff */
[----:B------:R-:W-:Y:S05]  /*16790*/  BRA `(.L_x_12321) ;  /* 0xffffffcc00d87947 */ /* 0x000fea000383ffff */
.L_x_12223:
[----:B-1----:R1:W2:Y:S02]  /*167a0*/  SYNCS.PHASECHK.TRANS64.TRYWAIT P1, [R3+URZ+0x2d840], R2 ;  /* 0x02d84002030075a7 */ /* 0x0022a4000802017f */
[----:B--2---:R-:W-:Y:S05]  /*167b0*/  @!P1 NANOSLEEP.SYNCS 0x989680 ;  /* 0x009896800000995d */ /* 0x004fea0003900000 */
[----:B------:R-:W2:Y:S02]  /*167c0*/  @!P1 SYNCS.PHASECHK.TRANS64 P1, [R3+URZ+0x2d840], R2 ;  /* 0x02d84002030095a7 */ /* 0x000ea4000802007f */
[----:B--2---:R-:W-:Y:S05]  /*167d0*/  @!P1 BRA `(.L_x_12223) ;  /* 0xfffffffc00f09947 */ /* 0x004fea000383ffff */
[----:B------:R-:W-:Y:S05]  /*167e0*/  BRA `(.L_x_12322) ;  /* 0xffffffcc00e47947 */ /* 0x000fea000383ffff */
.L_x_12225:
[----:B--2---:R2:W3:Y:S02]  /*167f0*/  SYNCS.PHASECHK.TRANS64.TRYWAIT P1, [R5+URZ+0x2d860], R0 ;  /* 0x02d86000050075a7 */ /* 0x0044e4000802017f */
[----:B---3--:R-:W-:Y:S05]  /*16800*/  @!P1 NANOSLEEP.SYNCS 0x989680 ;  /* 0x009896800000995d */ /* 0x008fea0003900000 */
[----:B------:R-:W3:Y:S02]  /*16810*/  @!P1 SYNCS.PHASECHK.TRANS64 P1, [R5+URZ+0x2d860], R0 ;  /* 0x02d86000050095a7 */ /* 0x000ee4000802007f */
[----:B---3--:R-:W-:Y:S05]  /*16820*/  @!P1 BRA `(.L_x_12225) ;  /* 0xfffffffc00f09947 */ /* 0x008fea000383ffff */
[----:B------:R-:W-:Y:S05]  /*16830*/  BRA `(.L_x_12323) ;  /* 0xffffffcc00e07947 */ /* 0x000fea000383ffff */
.L_x_12324:
        /* <DEDUP_REMOVED lines=12> */
.L_x_15990:


//--------------------- .text._ZN7cutlass13device_kernelIN5flash11enable_sm90INS1_16FlashAttnFwdSm90INS1_25CollectiveMainloopFwdSm90ILi2EN4cute5tupleIJNS5_1CILi1EEES8_S8_EEENS6_IJNS7_ILi192EEENS7_ILi128EEENS7_ILi96EEEEEELi96ENS_10bfloat16_tEfNS_4arch4Sm90ELb1ELb0ELb1ELb1ELb1ELb1ELb0ELb0ELb1ELb1ELb1ELb0EEENS1_21CollectiveEpilogueFwdINS6_IJSA_SC_SB_EEES9_SE_SG_Li384ELb1ELb1ELb1ELb0EEENS1_36VarlenDynamicPersistentTileSchedulerILi192ELi128ELi384ELi128ELb1ELb1ELb1ELb1ELb1ELb1EEEEEEEEEvNT_6ParamsE --------------------------
	.section	.text._ZN7cutlass13device_kernelIN5flash11enable_sm90INS1_16FlashAttnFwdSm90INS1_25CollectiveMainloopFwdSm90ILi2EN4cute5tupleIJNS5_1CILi1EEES8_S8_EEENS6_IJNS7_ILi192EEENS7_ILi128EEENS7_ILi96EEEEEELi96ENS_10bfloat16_tEfNS_4arch4Sm90ELb1ELb0ELb1ELb1ELb1ELb1ELb0ELb0ELb1ELb1ELb1ELb0EEENS1_21CollectiveEpilogueFwdINS6_IJSA_SC_SB_EEES9_SE_SG_Li384ELb1ELb1ELb1ELb0EEENS1_36VarlenDynamicPersistentTileSchedulerILi192ELi128ELi384ELi128ELb1ELb1ELb1ELb1ELb1ELb1EEEEEEEEEvNT_6ParamsE,"ax",@progbits
	.align	128
.text._ZN7cutlass13device_kernelIN5flash11enable_sm90INS1_16FlashAttnFwdSm90INS1_25CollectiveMainloopFwdSm90ILi2EN4cute5tupleIJNS5_1CILi1EEES8_S8_EEENS6_IJNS7_ILi192EEENS7_ILi128EEENS7_ILi96EEEEEELi96ENS_10bfloat16_tEfNS_4arch4Sm90ELb1ELb0ELb1ELb1ELb1ELb1ELb0ELb0ELb1ELb1ELb1ELb0EEENS1_21CollectiveEpilogueFwdINS6_IJSA_SC_SB_EEES9_SE_SG_Li384ELb1ELb1ELb1ELb0EEENS1_36VarlenDynamicPersistentTileSchedulerILi192ELi128ELi384ELi128ELb1ELb1ELb1ELb1ELb1ELb1EEEEEEEEEvNT_6ParamsE:
        .type           _ZN7cutlass13device_kernelIN5flash11enable_sm90INS1_16FlashAttnFwdSm90INS1_25CollectiveMainloopFwdSm90ILi2EN4cute5tupleIJNS5_1CILi1EEES8_S8_EEENS6_IJNS7_ILi192EEENS7_ILi128EEENS7_ILi96EEEEEELi96ENS_10bfloat16_tEfNS_4arch4Sm90ELb1ELb0ELb1ELb1ELb1ELb1ELb0ELb0ELb1ELb1ELb1ELb0EEENS1_21CollectiveEpilogueFwdINS6_IJSA_SC_SB_EEES9_SE_SG_Li384ELb1ELb1ELb1ELb0EEENS1_36VarlenDynamicPersistentTileSchedulerILi192ELi128ELi384ELi128ELb1ELb1ELb1ELb1ELb1ELb1EEEEEEEEEvNT_6ParamsE,@function
        .size           _ZN7cutlass13device_kernelIN5flash11enable_sm90INS1_16FlashAttnFwdSm90INS1_25CollectiveMainloopFwdSm90ILi2EN4cute5tupleIJNS5_1CILi1EEES8_S8_EEENS6_IJNS7_ILi192EEENS7_ILi128EEENS7_ILi96EEEEEELi96ENS_10bfloat16_tEfNS_4arch4Sm90ELb1ELb0ELb1ELb1ELb1ELb1ELb0ELb0ELb1ELb1ELb1ELb0EEENS1_21CollectiveEpilogueFwdINS6_IJSA_SC_SB_EEES9_SE_SG_Li384ELb1ELb1ELb1ELb0EEENS1_36VarlenDynamicPersistentTileSchedulerILi192ELi128ELi384ELi128ELb1ELb1ELb1ELb1ELb1ELb1EEEEEEEEEvNT_6ParamsE,(.L_x_15991 - _ZN7cutlass13device_kernelIN5flash11enable_sm90INS1_16FlashAttnFwdSm90INS1_25CollectiveMainloopFwdSm90ILi2EN4cute5tupleIJNS5_1CILi1EEES8_S8_EEENS6_IJNS7_ILi192EEENS7_ILi128EEENS7_ILi96EEEEEELi96ENS_10bfloat16_tEfNS_4arch4Sm90ELb1ELb0ELb1ELb1ELb1ELb1ELb0ELb0ELb1ELb1ELb1ELb0EEENS1_21CollectiveEpilogueFwdINS6_IJSA_SC_SB_EEES9_SE_SG_Li384ELb1ELb1ELb1ELb0EEENS1_36VarlenDynamicPersistentTileSchedulerILi192ELi128ELi384ELi128ELb1ELb1ELb1ELb1ELb1ELb1EEEEEEEEEvNT_6ParamsE)
        .other          _ZN7cutlass13device_kernelIN5flash11enable_sm90INS1_16FlashAttnFwdSm90INS1_25CollectiveMainloopFwdSm90ILi2EN4cute5tupleIJNS5_1CILi1EEES8_S8_EEENS6_IJNS7_ILi192EEENS7_ILi128EEENS7_ILi96EEEEEELi96ENS_10bfloat16_tEfNS_4arch4Sm90ELb1ELb0ELb1ELb1ELb1ELb1ELb0ELb0ELb1ELb1ELb1ELb0EEENS1_21CollectiveEpilogueFwdINS6_IJSA_SC_SB_EEES9_SE_SG_Li384ELb1ELb1ELb1ELb0EEENS1_36VarlenDynamicPersistentTileSchedulerILi192ELi128ELi384ELi128ELb1ELb1ELb1ELb1ELb1ELb1EEEEEEEEEvNT_6ParamsE,@"STO_CUDA_ENTRY STV_DEFAULT"
_ZN7cutlass13device_kernelIN5flash11enable_sm90INS1_16FlashAttnFwdSm90INS1_25CollectiveMainloopFwdSm90ILi2EN4cute5tupleIJNS5_1CILi1EEES8_S8_EEENS6_IJNS7_ILi192EEENS7_ILi128EEENS7_ILi96EEEEEELi96ENS_10bfloat16_tEfNS_4arch4Sm90ELb1ELb0ELb1ELb1ELb1ELb1ELb0ELb0ELb1ELb1ELb1ELb0EEENS1_21CollectiveEpilogueFwdINS6_IJSA_SC_SB_EEES9_SE_SG_Li384ELb1ELb1ELb1ELb0EEENS1_36VarlenDynamicPersistentTileSchedulerILi192ELi128ELi384ELi128ELb1ELb1ELb1ELb1ELb1ELb1EEEEEEEEEvNT_6ParamsE:
        /* <DEDUP_REMOVED lines=18> */
.L_x_12326:
[----:B------:R-:W-:Y:S05]  /*0120*/  BSYNC B0 ;  /* 0x0000000000007941 */ /* 0x000fea0003800000 */
.L_x_12325:
        /* <DEDUP_REMOVED lines=41> */
.L_x_12327:
        /* <DEDUP_REMOVED lines=22> */
.L_x_12328:
        /* <DEDUP_REMOVED lines=18> */
.L_x_12329:
        /* <DEDUP_REMOVED lines=22> */
.L_x_12330:
        /* <DEDUP_REMOVED lines=22> */
.L_x_12331:
        /* <DEDUP_REMOVED lines=8> */
.L_x_12334:
        /* <DEDUP_REMOVED lines=35> */
[--C-:B------:R-:W-:Y:S02]  /*0bb0*/  SHF.R.S32.HI R8, RZ, 0x2, R4.reuse ;  /* 0x00000002ff087819 */ /* 0x100fe40000011404 */
[----:B------:R-:W-:Y:S02]  /*0bc0*/  SHF.R.S32.HI R13, RZ, 0x1f, R4 ;  /* 0x0000001fff0d7819 */ /* 0x000fe40000011404 */
[----:B------:R-:W-:Y:S02]  /*0bd0*/  LOP3.LUT R15, R4, 0xfffffffc, RZ, 0xc0, !PT ;  /* 0xfffffffc040f7812 */ /* 0x000fe400078ec0ff */
[----:B------:R-:W-:Y:S02]  /*0be0*/  SHF.R.S32.HI R4, RZ, 0x7, R3 ;  /* 0x00000007ff047819 */ /* 0x000fe40000011403 */
[----:B------:R-:W-:Y:S01]  /*0bf0*/  LOP3.LUT R11, R9, 0xfffffffe, RZ, 0xc0, !PT ;  /* 0xfffffffe090b7812 */ /* 0x000fe200078ec0ff */
[----:B------:R-:W-:Y:S01]  /*0c00*/  IMAD.IADD R15, R0, 0x1, -R15 ;  /* 0x00000001000f7824 */ /* 0x000fe200078e0a0f */
[----:B------:R-:W-:Y:S01]  /*0c10*/  SHF.R.S32.HI R156, RZ, 0x1, R9 ;  /* 0x00000001ff9c7819 */ /* 0x000fe20000011409 */
[----:B------:R-:W-:Y:S01]  /*0c20*/  IMAD.HI R10, R4, 0x55555556, RZ ;  /* 0x55555556040a7827 */ /* 0x000fe200078e02ff */
[----:B------:R-:W-:-:S02]  /*0c30*/  LOP3.LUT R17, R3, 0xffffff80, RZ, 0xc0, !PT ;  /* 0xffffff8003117812 */ /* 0x000fc400078ec0ff */
[----:B------:R-:W-:Y:S01]  /*0c40*/  LEA.HI R13, R13, R8, RZ, 0x2 ;  /* 0x000000080d0d7211 */ /* 0x000fe200078f10ff */
[C---:B------:R-:W-:Y:S01]  /*0c50*/  IMAD.IADD R16, R0.reuse, 0x1, -R11 ;  /* 0x0000000100107824 */ /* 0x040fe200078e0a0b */
[----:B------:R-:W-:Y:S01]  /*0c60*/  LOP3.LUT R3, R5, 0xfffffff0, RZ, 0xc0, !PT ;  /* 0xfffffff005037812 */ /* 0x000fe200078ec0ff */
[----:B------:R-:W-:Y:S01]  /*0c70*/  IMAD.IADD R21, R0, 0x1, -R17 ;  /* 0x0000000100157824 */ /* 0x000fe200078e0a11 */
[----:B------:R-:W-:Y:S01]  /*0c80*/  LEA.HI R9, R9, R156, RZ, 0x1 ;  /* 0x0000009c09097211 */ /* 0x000fe200078f08ff */
[----:B------:R-:W-:Y:S01]  /*0c90*/  IMAD.SHL.U32 R24, R16, 0x4, RZ ;  /* 0x0000000410187824 */ /* 0x000fe200078e00ff */
[----:B------:R-:W-:Y:S01]  /*0ca0*/  SHF.R.S32.HI R6, RZ, 0x4, R5 ;  /* 0x00000004ff067819 */ /* 0x000fe20000011405 */
[----:B------:R-:W-:Y:S01]  /*0cb0*/  IMAD.IADD R3, R0, 0x1, -R3 ;  /* 0x0000000100037824 */ /* 0x000fe200078e0a03 */
[----:B------:R-:W-:Y:S01]  /*0cc0*/  LOP3.LUT R13, R13, 0xfffffffc, RZ, 0xc0, !PT ;  /* 0xfffffffc0d0d7812 */ /* 0x000fe200078ec0ff */
[----:B------:R-:W-:Y:S01]  /*0cd0*/  VIADD R12, R24, 0x10 ;  /* 0x00000010180c7836 */ /* 0x000fe20000000000 */
[----:B------:R-:W-:Y:S01]  /*0ce0*/  LEA.HI R11, R10, R10, RZ, 0x1 ;  /* 0x0000000a0a0b7211 */ /* 0x000fe200078f08ff */
[----:B------:R0:W-:Y:S01]  /*0cf0*/  STL [R1+0xdc], R16 ;  /* 0x0000dc1001007387 */ /* 0x0001e20000100800 */
[----:B------:R-:W-:Y:S01]  /*0d00*/  LEA.HI R5, R5, R6, RZ, 0x1 ;  /* 0x0000000605057211 */ /* 0x000fe200078f08ff */
[----:B------:R-:W-:Y:S01]  /*0d10*/  IMAD.IADD R13, R8, 0x1, -R13 ;  /* 0x00000001080d7824 */ /* 0x000fe200078e0a0d */
[----:B------:R-:W-:Y:S01]  /*0d20*/  LOP3.LUT R9, R9, 0x7fffffe, RZ, 0xc0, !PT ;  /* 0x07fffffe09097812 */ /* 0x000fe200078ec0ff */
[----:B------:R-:W-:Y:S01]  /*0d30*/  IMAD R11, R11, -0x3, R4 ;  /* 0xfffffffd0b0b7824 */ /* 0x000fe200078e0204 */
[----:B------:R-:W-:Y:S01]  /*0d40*/  SHF.R.S32.HI R8, RZ, 0x1f, R21 ;  /* 0x0000001fff087819 */ /* 0x000fe20000011415 */
[----:B------:R-:W-:Y:S01]  /*0d50*/  STL [R1+0xe0], R21 ;  /* 0x0000e01501007387 */ /* 0x000fe20000100800 */
[----:B------:R-:W-:Y:S01]  /*0d60*/  LEA.HI R4, R15, R15, RZ, 0x1 ;  /* 0x0000000f0f047211 */ /* 0x000fe200078f08ff */
[----:B------:R-:W-:Y:S01]  /*0d70*/  IMAD.IADD R9, R156, 0x1, -R9 ;  /* 0x000000019c097824 */ /* 0x000fe200078e0a09 */
[----:B------:R-:W-:Y:S01]  /*0d80*/  LOP3.LUT R5, R5, 0x1ffffffe, RZ, 0xc0, !PT ;  /* 0x1ffffffe05057812 */ /* 0x000fe200078ec0ff */
[----:B------:R-:W-:Y:S01]  /*0d90*/  STL [R1+0x38], R24 ;  /* 0x0000381801007387 */ /* 0x000fe20000100800 */
[----:B------:R-:W-:Y:S01]  /*0da0*/  SHF.R.S32.HI R0, RZ, 0x1f, R3 ;  /* 0x0000001fff007819 */ /* 0x000fe20000011403 */
[----:B------:R-:W-:Y:S01]  /*0db0*/  IMAD R20, R6, 0x8, R9 ;  /* 0x0000000806147824 */ /* 0x000fe200078e0209 */
[----:B------:R-:W-:Y:S01]  /*0dc0*/  LEA.HI R10, R8, R21, RZ, 0x2 ;  /* 0x00000015080a7211 */ /* 0x000fe200078f10ff */
[----:B------:R-:W-:Y:S01]  /*0dd0*/  IMAD.IADD R5, R6, 0x1, -R5 ;  /* 0x0000000106057824 */ /* 0x000fe200078e0a05 */
[----:B------:R-:W-:Y:S01]  /*0de0*/  LOP3.LUT R4, R4, 0x1ffffffe, RZ, 0xc0, !PT ;  /* 0x1ffffffe04047812 */ /* 0x000fe200078ec0ff */
[----:B------:R1:W-:Y:S01]  /*0df0*/  STL [R1+0x6c], R12 ;  /* 0x00006c0c01007387 */ /* 0x0003e20000100800 */
[----:B------:R-:W-:Y:S01]  /*0e00*/  LEA.HI R0, R0, R3, RZ, 0x3 ;  /* 0x0000000300007211 */ /* 0x000fe200078f18ff */
[----:B------:R-:W-:Y:S01]  /*0e10*/  VIADD R18, R24, 0x20 ;  /* 0x0000002018127836 */ /* 0x000fe20000000000 */
[----:B------:R-:W-:Y:S01]  /*0e20*/  SHF.R.S32.HI R6, RZ, 0x2, R10 ;  /* 0x00000002ff067819 */ /* 0x000fe2000001140a */
[----:B------:R-:W-:Y:S01]  /*0e30*/  IMAD.IADD R15, R15, 0x1, -R4 ;  /* 0x000000010f0f7824 */ /* 0x000fe200078e0a04 */
[----:B------:R-:W-:Y:S01]  /*0e40*/  SHF.R.S32.HI R9, RZ, 0x1f, R10 ;  /* 0x0000001fff097819 */ /* 0x000fe2000001140a */
[----:B0-----:R-:W-:Y:S01]  /*0e50*/  IMAD.SHL.U32 R16, R16, 0x8, RZ ;  /* 0x0000000810107824 */ /* 0x001fe200078e00ff */
[----:B------:R-:W-:Y:S01]  /*0e60*/  LOP3.LUT R4, R0, 0xfffffff8, RZ, 0xc0, !PT ;  /* 0xfffffff800047812 */ /* 0x000fe200078ec0ff */
[----:B------:R0:W-:Y:S01]  /*0e70*/  STL [R1+0x68], R18 ;  /* 0x0000681201007387 */ /* 0x0001e20000100800 */
[----:B------:R-:W-:Y:S01]  /*0e80*/  LEA.HI R9, R9, R6, RZ, 0x3 ;  /* 0x0000000609097211 */ /* 0x000fe200078f18ff */
[----:B-1----:R-:W-:Y:S01]  /*0e90*/  IMAD.IADD R12, R24, 0x1, R12 ;  /* 0x00000001180c7824 */ /* 0x002fe200078e020c */
[----:B------:R-:W-:Y:S01]  /*0ea0*/  SHF.R.S32.HI R7, RZ, 0x5, R7 ;  /* 0x00000005ff077819 */ /* 0x000fe20000011407 */
[----:B------:R-:W-:Y:S01]  /*0eb0*/  IMAD.IADD R4, R3, 0x1, -R4 ;  /* 0x0000000103047824 */ /* 0x000fe200078e0a04 */
[----:B------:R-:W-:Y:S01]  /*0ec0*/  LOP3.LUT R9, R9, 0xfffffff8, RZ, 0xc0, !PT ;  /* 0xfffffff809097812 */ /* 0x000fe200078ec0ff */
[C---:B------:R-:W-:Y:S01]  /*0ed0*/  VIADD R136, R16.reuse, 0x30 ;  /* 0x0000003010887836 */ /* 0x040fe20000000000 */
[----:B------:R-:W-:Y:S01]  /*0ee0*/  SHF.R.S32.HI R17, RZ, 0x1f, R12 ;  /* 0x0000001fff117819 */ /* 0x000fe2000001140c */
[----:B------:R-:W-:Y:S01]  /*0ef0*/  VIADD R23, R16, 0x40 ;  /* 0x0000004010177836 */ /* 0x000fe20000000000 */
[----:B------:R-:W-:Y:S01]  /*0f00*/  LEA.HI R8, R8, R21, RZ, 0x5 ;  /* 0x0000001508087211 */ /* 0x000fe200078f28ff */
[----:B------:R-:W-:Y:S01]  /*0f10*/  IMAD.IADD R9, R6, 0x1, -R9 ;  /* 0x0000000106097824 */ /* 0x000fe200078e0a09 */
[----:B------:R-:W-:Y:S01]  /*0f20*/  LEA.HI R14, R17, R12, RZ, 0x3 ;  /* 0x0000000c110e7211 */ /* 0x000fe200078f18ff */
[----:B------:R-:W-:Y:S01]  /*0f30*/  IMAD R17, R7, 0x10, R3 ;  /* 0x0000001007117824 */ /* 0x000fe200078e0203 */
[----:B------:R-:W-:Y:S01]  /*0f40*/  SHF.R.S32.HI R8, RZ, 0x5, R8 ;  /* 0x00000005ff087819 */ /* 0x000fe20000011408 */
[C---:B------:R-:W-:Y:S01]  /*0f50*/  IMAD.SHL.U32 R3, R4.reuse, 0x40, RZ ;  /* 0x0000004004037824 */ /* 0x040fe200078e00ff */
[----:B------:R-:W-:Y:S01]  /*0f60*/  R2P PR, R4, 0x6 ;  /* 0x0000000604007804 */ /* 0x000fe20000000000 */
[----:B------:R-:W-:Y:S01]  /*0f70*/  IMAD.SHL.U32 R6, R0, 0x40, RZ ;  /* 0x0000004000067824 */ /* 0x000fe200078e00ff */
[----:B------:R-:W-:Y:S01]  /*0f80*/  LOP3.LUT R10, R10, 0x7ffffffc, RZ, 0xc0, !PT ;  /* 0x7ffffffc0a0a7812 */ /* 0x000fe200078ec0ff */
[----:B------:R-:W-:Y:S01]  /*0f90*/  IMAD.SHL.U32 R0, R5, 0x8, RZ ;  /* 0x0000000805007824 */ /* 0x000fe200078e00ff */
[----:B------:R-:W-:Y:S01]  /*0fa0*/  LOP3.LUT R3, R3, 0x1c0, RZ, 0xc0, !PT ;  /* 0x000001c003037812 */ /* 0x000fe200078ec0ff */
[----:B------:R-:W-:Y:S01]  /*0fb0*/  IMAD.IADD R12, R24, 0x1, R18 ;  /* 0x00000001180c7824 */ /* 0x000fe200078e0212 */
[----:B------:R-:W-:Y:S01]  /*0fc0*/  LOP3.LUT R6, R6, 0x7ffffe00, RZ, 0xc0, !PT ;  /* 0x7ffffe0006067812 */ /* 0x000fe200078ec0ff */
[--C-:B0-----:R-:W-:Y:S01]  /*0fd0*/  IMAD.U32 R18, R17, 0x20, R0.reuse ;  /* 0x0000002011127824 */ /* 0x101fe200078e0000 */
[----:B------:R-:W-:Y:S01]  /*0fe0*/  LOP3.LUT R0, R3, 0x8, R0, 0xf8, !PT ;  /* 0x0000000803007812 */ /* 0x000fe200078ef800 */
[----:B------:R-:W-:Y:S01]  /*0ff0*/  IMAD R8, R8, 0x10, R9 ;  /* 0x0000001008087824 */ /* 0x000fe200078e0209 */
[----:B------:R-:W-:Y:S01]  /*1000*/  SHF.R.U32.HI R3, RZ, 0x3, R3 ;  /* 0x00000003ff037819 */ /* 0x000fe20000011603 */
[----:B------:R-:W-:Y:S01]  /*1010*/  IMAD R6, R7, 0x400, R6 ;  /* 0x0000040007067824 */ /* 0x000fe200078e0206 */
[----:B------:R0:W-:Y:S01]  /*1020*/  STL [R1+0x110], R18 ;  /* 0x0001101201007387 */ /* 0x0001e20000100800 */
[----:B------:R-:W-:Y:S01]  /*1030*/  IMAD R11, R11, 0x40, R8 ;  /* 0x000000400b0b7824 */ /* 0x000fe200078e0208 */
[----:B------:R-:W-:Y:S01]  /*1040*/  LOP3.LUT R3, R0, R3, RZ, 0x3c, !PT ;  /* 0x0000000300037212 */ /* 0x000fe200078e3cff */
[C---:B------:R-:W-:Y:S01]  /*1050*/  VIADD R7, R24.reuse, 0x8 ;  /* 0x0000000818077836 */ /* 0x040fe20000000000 */
[----:B------:R-:W-:Y:S01]  /*1060*/  SHF.R.S32.HI R5, RZ, 0x1f, R12 ;  /* 0x0000001fff057819 */ /* 0x000fe2000001140c */
[C---:B------:R-:W-:Y:S01]  /*1070*/  VIADD R4, R24.reuse, 0x18 ;  /* 0x0000001818047836 */ /* 0x040fe20000000000 */
[----:B------:R-:W-:Y:S01]  /*1080*/  STL [R1+0x10c], R11 ;  /* 0x00010c0b01007387 */ /* 0x000fe20000100800 */
[----:B------:R-:W-:Y:S01]  /*1090*/  VIADD R0, R24, 0x28 ;  /* 0x0000002818007836 */ /* 0x000fe20000000000 */
[----:B------:R-:W-:Y:S01]  /*10a0*/  SHF.R.S32.HI R8, RZ, 0x3, R14 ;  /* 0x00000003ff087819 */ /* 0x000fe2000001140e */
[----:B------:R-:W-:Y:S01]  /*10b0*/  VIADD R137, R16, 0x50 ;  /* 0x0000005010897836 */ /* 0x000fe20000000000 */
[----:B------:R-:W-:Y:S01]  /*10c0*/  STL [R1+0x78], R7 ;  /* 0x0000780701007387 */ /* 0x000fe20000100800 */
[----:B------:R-:W-:Y:S01]  /*10d0*/  IMAD.SHL.U32 R13, R13, 0x40, RZ ;  /* 0x000000400d0d7824 */ /* 0x000fe200078e00ff */
[----:B------:R-:W-:Y:S01]  /*10e0*/  LEA.HI R5, R5, R12, RZ, 0x3 ;  /* 0x0000000c05057211 */ /* 0x000fe200078f18ff */
[----:B------:R-:W-:Y:S01]  /*10f0*/  IMAD.IADD R10, R21, 0x1, -R10 ;  /* 0x00000001150a7824 */ /* 0x000fe200078e0a0a */
[----:B------:R1:W-:Y:S01]  /*1100*/  STL [R1+0x74], R4 ;  /* 0x0000740401007387 */ /* 0x0003e20000100800 */
[----:B------:R-:W-:Y:S01]  /*1110*/  IMAD.SHL.U32 R21, R20, 0x20, RZ ;  /* 0x0000002014157824 */ /* 0x000fe200078e00ff */
[----:B0-----:R-:W-:Y:S01]  /*1120*/  CS2R R18, SRZ ;  /* 0x0000000000127805 */ /* 0x001fe2000001ff00 */
[----:B------:R-:W-:Y:S01]  /*1130*/  IMAD.SHL.U32 R24, R10, 0x2, RZ ;  /* 0x000000020a187824 */ /* 0x000fe200078e00ff */
[----:B------:R0:W-:Y:S01]  /*1140*/  STL [R1+0x7c], R0 ;  /* 0x00007c0001007387 */ /* 0x0001e20000100800 */
[----:B------:R-:W-:Y:S01]  /*1150*/  IMAD.IADD R3, R6, 0x1, R3 ;  /* 0x0000000106037824 */ /* 0x000fe200078e0203 */
[----:B------:R-:W-:Y:S01]  /*1160*/  SHF.R.S32.HI R17, RZ, 0x1f, R16 ;  /* 0x0000001fff117819 */ /* 0x000fe20000011410 */
[----:B------:R-:W-:-:S02]  /*1170*/  IMAD.MOV.U32 R6, RZ, RZ, 0x40 ;  /* 0x00000040ff067424 */ /* 0x000fc400078e00ff */
[C---:B------:R-:W-:Y:S01]  /*1180*/  VIADD R20, R24.reuse, 0x8 ;  /* 0x0000000818147836 */ /* 0x040fe20000000000 */
[----:B-1----:R-:W-:Y:S01]  /*1190*/  SHF.R.S32.HI R4, RZ, 0x1f, R136 ;  /* 0x0000001fff047819 */ /* 0x002fe20000011488 */
[C---:B------:R-:W-:Y:S02]  /*11a0*/  VIADD R14, R24.reuse, 0x10 ;  /* 0x00000010180e7836 */ /* 0x040fe40000000000 */
[C---:B------:R-:W-:Y:S01]  /*11b0*/  VIADD R12, R24.reuse, 0x20 ;  /* 0x00000020180c7836 */ /* 0x040fe20000000000 */
[----:B0-----:R-:W-:Y:S01]  /*11c0*/  SHF.R.S32.HI R0, RZ, 0x1f, R23 ;  /* 0x0000001fff007819 */ /* 0x001fe20000011417 */
[----:B------:R0:W-:Y:S01]  /*11d0*/  STL [R1+0x5c], R4 ;  /* 0x00005c0401007387 */ /* 0x0001e20000100800 */
[C---:B------:R-:W-:Y:S02]  /*11e0*/  VIADD R10, R24.reuse, 0x28 ;  /* 0x00000028180a7836 */ /* 0x040fe40000000000 */
[----:B------:R-:W-:Y:S01]  /*11f0*/  VIADD R9, R24, 0x30 ;  /* 0x0000003018097836 */ /* 0x000fe20000000000 */
[----:B------:R1:W-:Y:S01]  /*1200*/  STL [R1+0x58], R0 ;  /* 0x0000580001007387 */ /* 0x0003e20000100800 */
[----:B------:R-:W-:Y:S01]  /*1210*/  IMAD R157, R3, 0x2, R2 ;  /* 0x00000002039d7824 */ /* 0x000fe200078e0202 */
[----:B------:R-:W-:-:S02]  /*1220*/  SHF.R.S32.HI R3, RZ, 0x1f, R10 ;  /* 0x0000001fff037819 */ /* 0x000fc4000001140a */
[----:B0-----:R-:W-:Y:S01]  /*1230*/  LOP3.LUT R4, R13, 0xc0, RZ, 0xc0, !PT ;  /* 0x000000c00d047812 */ /* 0x001fe200078ec0ff */
[----:B------:R-:W-:Y:S01]  /*1240*/  VIADD R13, R24, 0x18 ;  /* 0x00000018180d7836 */ /* 0x000fe20000000000 */
[----:B-1----:R-:W-:Y:S02]  /*1250*/  SHF.R.S32.HI R0, RZ, 0x1f, R137 ;  /* 0x0000001fff007819 */ /* 0x002fe40000011489 */
[----:B------:R-:W-:-:S03]  /*1260*/  SHF.R.U32.HI R7, RZ, 0x3, R4 ;  /* 0x00000003ff077819 */ /* 0x000fc60000011604 */
[----:B------:R0:W-:Y:S04]  /*1270*/  STL [R1+0x54], R0 ;  /* 0x0000540001007387 */ /* 0x0001e80000100800 */
[----:B------:R1:W-:Y:S04]  /*1280*/  STL [R1+0x40], R4 ;  /* 0x0000400401007387 */ /* 0x0003e80000100800 */
[----:B------:R-:W-:Y:S01]  /*1290*/  STL [R1+0x48], R21 ;  /* 0x0000481501007387 */ /* 0x000fe20000100800 */
[----:B0-----:R-:W-:-:S03]  /*12a0*/  LOP3.LUT R0, R4, 0x8, R16, 0xf8, !PT ;  /* 0x0000000804007812 */ /* 0x001fc600078ef810 */
[----:B------:R-:W-:Y:S01]  /*12b0*/  STL [R1+0x90], R24 ;  /* 0x0000901801007387 */ /* 0x000fe20000100800 */
[----:B-1----:R-:W-:-:S03]  /*12c0*/  LOP3.LUT R4, R4, 0x18, R16, 0xf8, !PT ;  /* 0x0000001804047812 */ /* 0x002fc600078ef810 */
[----:B------:R0:W-:Y:S01]  /*12d0*/  STL [R1+0x44], R7 ;  /* 0x0000440701007387 */ /* 0x0001e20000100800 */
[-C--:B------:R-:W-:Y:S02]  /*12e0*/  LOP3.LUT R0, R0, R7.reuse, RZ, 0x3c, !PT ;  /* 0x0000000700007212 */ /* 0x080fe400078e3cff */
[----:B------:R-:W-:Y:S01]  /*12f0*/  LOP3.LUT R4, R4, R7, RZ, 0x3c, !PT ;  /* 0x0000000704047212 */ /* 0x000fe200078e3cff */
[----:B------:R1:W-:Y:S02]  /*1300*/  STL [R1+0x4c], R8 ;  /* 0x00004c0801007387 */ /* 0x0003e40000100800 */
[C---:B------:R-:W-:Y:S02]  /*1310*/  IMAD.IADD R0, R21.reuse, 0x1, R0 ;  /* 0x0000000115007824 */ /* 0x040fe400078e0200 */
[----:B------:R-:W-:Y:S02]  /*1320*/  IMAD.IADD R4, R21, 0x1, R4 ;  /* 0x0000000115047824 */ /* 0x000fe400078e0204 */
[----:B0-----:R-:W-:Y:S01]  /*1330*/  VIADD R7, R24, 0x40 ;  /* 0x0000004018077836 */ /* 0x001fe20000000000 */
[----:B-1----:R-:W-:-:S02]  /*1340*/  SHF.R.S32.HI R8, RZ, 0x3, R5 ;  /* 0x00000003ff087819 */ /* 0x002fc40000011405 */
[----:B------:R-:W-:Y:S01]  /*1350*/  SEL R5, R6, 0xffffffc0, !P2 ;  /* 0xffffffc006057807 */ /* 0x000fe20005000000 */
[C---:B------:R-:W-:Y:S02]  /*1360*/  VIADD R6, R24.reuse, 0x48 ;  /* 0x0000004818067836 */ /* 0x040fe40000000000 */
[----:B------:R0:W-:Y:S04]  /*1370*/  STL [R1+0x50], R8 ;  /* 0x0000500801007387 */ /* 0x0001e80000100800 */
[----:B------:R1:W-:Y:S04]  /*1380*/  STL [R1+0xd4], R20 ;  /* 0x0000d41401007387 */ /* 0x0003e80000100800 */
[----:B------:R-:W-:Y:S01]  /*1390*/  STL [R1+0xd0], R14 ;  /* 0x0000d00e01007387 */ /* 0x000fe20000100800 */
[----:B0-----:R-:W-:-:S03]  /*13a0*/  VIADD R8, R24, 0x38 ;  /* 0x0000003818087836 */ /* 0x001fc60000000000 */
[----:B------:R0:W-:Y:S01]  /*13b0*/  STL [R1+0xcc], R13 ;  /* 0x0000cc0d01007387 */ /* 0x0001e20000100800 */
[----:B------:R-:W-:Y:S01]  /*13c0*/  VIADD R24, R24, 0x50 ;  /* 0x0000005018187836 */ /* 0x000fe20000000000 */
[----:B-1----:R-:W-:Y:S02]  /*13d0*/  SHF.R.S32.HI R20, RZ, 0x1f, R20 ;  /* 0x0000001fff147819 */ /* 0x002fe40000011414 */
[----:B------:R-:W-:Y:S04]  /*13e0*/  STL [R1+0xc8], R12 ;  /* 0x0000c80c01007387 */ /* 0x000fe80000100800 */
[----:B------:R-:W-:Y:S01]  /*13f0*/  STL [R1+0xc4], R10 ;  /* 0x0000c40a01007387 */ /* 0x000fe20000100800 */
[----:B0-----:R-:W-:-:S03]  /*1400*/  SHF.R.S32.HI R13, RZ, 0x1f, R13 ;  /* 0x0000001fff0d7819 */ /* 0x001fc6000001140d */
[----:B------:R0:W-:Y:S04]  /*1410*/  STL [R1+0xc0], R9 ;  /* 0x0000c00901007387 */ /* 0x0001e80000100800 */
[----:B------:R-:W-:Y:S04]  /*1420*/  STL [R1+0xbc], R8 ;  /* 0x0000bc0801007387 */ /* 0x000fe80000100800 */
[----:B------:R-:W-:Y:S01]  /*1430*/  STL [R1+0xac], R24 ;  /* 0x0000ac1801007387 */ /* 0x000fe20000100800 */
[----:B0-----:R-:W-:-:S03]  /*1440*/  SHF.R.S32.HI R9, RZ, 0x1f, R9 ;  /* 0x0000001fff097819 */ /* 0x001fc60000011409 */
[----:B------:R-:W-:Y:S04]  /*1450*/  STL [R1+0xb8], R7 ;  /* 0x0000b80701007387 */ /* 0x000fe80000100800 */
[----:B------:R0:W-:Y:S04]  /*1460*/  STL [R1+0x94], R0 ;  /* 0x0000940001007387 */ /* 0x0001e80000100800 */
[----:B------:R-:W-:Y:S04]  /*1470*/  STL [R1+0xb4], R6 ;  /* 0x0000b40601007387 */ /* 0x000fe80000100800 */
[----:B------:R-:W-:Y:S01]  /*1480*/  STL [R1+0x104], R20 ;  /* 0x0001041401007387 */ /* 0x000fe20000100800 */
[----:B0-----:R-:W-:-:S05]  /*1490*/  SHF.R.S32.HI R0, RZ, 0x1f, R14 ;  /* 0x0000001fff007819 */ /* 0x001fca000001140e */
[----:B------:R0:W-:Y:S04]  /*14a0*/  STL [R1+0x100], R0 ;  /* 0x0001000001007387 */ /* 0x0001e80000100800 */
[----:B------:R-:W-:Y:S01]  /*14b0*/  STL [R1+0xfc], R13 ;  /* 0x0000fc0d01007387 */ /* 0x000fe20000100800 */
[----:B0-----:R-:W-:-:S05]  /*14c0*/  SHF.R.S32.HI R0, RZ, 0x1f, R12 ;  /* 0x0000001fff007819 */ /* 0x001fca000001140c */
[----:B------:R0:W-:Y:S04]  /*14d0*/  STL [R1+0xf8], R0 ;  /* 0x0000f80001007387 */ /* 0x0001e80000100800 */
[----:B------:R1:W-:Y:S04]  /*14e0*/  STL [R1+0xf4], R3 ;  /* 0x0000f40301007387 */ /* 0x0003e80000100800 */
[----:B------:R2:W-:Y:S01]  /*14f0*/  STL [R1+0xf0], R9 ;  /* 0x0000f00901007387 */ /* 0x0005e20000100800 */
[C---:B0-----:R-:W-:Y:S02]  /*1500*/  VIADD R0, R157.reuse, 0x21800 ;  /* 0x000218009d007836 */ /* 0x041fe40000000000 */
[----:B-1----:R-:W-:-:S02]  /*1510*/  VIADD R3, R157, 0x21820 ;  /* 0x000218209d037836 */ /* 0x002fc40000000000 */
[C---:B------:R-:W-:Y:S01]  /*1520*/  @P1 VIADD R3, R0.reuse, 0xffffffe0 ;  /* 0xffffffe000031836 */ /* 0x040fe20000000000 */
[----:B--2---:R-:W-:Y:S01]  /*1530*/  SHF.R.S32.HI R9, RZ, 0x1f, R8 ;  /* 0x0000001fff097819 */ /* 0x004fe20000011408 */
[----:B------:R-:W-:Y:S01]  /*1540*/  IMAD.IADD R0, R0, 0x1, R5 ;  /* 0x0000000100007824 */ /* 0x000fe200078e0205 */
[----:B------:R-:W-:Y:S02]  /*1550*/  SHF.R.S32.HI R8, RZ, 0x1f, R7 ;  /* 0x0000001fff087819 */ /* 0x000fe40000011407 */
[----:B------:R-:W-:Y:S01]  /*1560*/  SHF.R.S32.HI R7, RZ, 0x1f, R6 ;  /* 0x0000001fff077819 */ /* 0x000fe20000011406 */
[----:B------:R-:W-:Y:S01]  /*1570*/  STL [R1+0xec], R9 ;  /* 0x0000ec0901007387 */ /* 0x000fe20000100800 */
[----:B------:R-:W-:Y:S01]  /*1580*/  LEA R6, R4, UR42, 0x1 ;  /* 0x0000002a04067c11 */ /* 0x000fe2000f8e08ff */
[----:B------:R-:W-:Y:S02]  /*1590*/  IMAD R4, R15, 0x8, R11 ;  /* 0x000000080f047824 */ /* 0x000fe400078e020b */
[----:B------:R-:W-:Y:S04]  /*15a0*/  STL [R1+0xe8], R8 ;  /* 0x0000e80801007387 */ /* 0x000fe80000100800 */
        /* <DEDUP_REMOVED lines=9> */
.L_x_12501:
[----:B0-2---:R-:W0:Y:S02]  /*1640*/  LDC.64 R4, c[0x0][0xc88] ;  /* 0x00032200ff047b82 */ /* 0x005e240000000a00 */
        /* <DEDUP_REMOVED lines=12> */
[----:B--2---:R-:W-:Y:S01]  /*1710*/  SHF.R.S32.HI R0, RZ, 0x1f, R30 ;  /* 0x0000001fff007819 */ /* 0x004fe2000001141e */
[----:B----4-:R-:W-:-:S08]  /*1720*/  IMAD.SHL.U32 R27, R30, 0x4, RZ ;  /* 0x000000041e1b7824 */ /* 0x010fd000078e00ff */
[C---:B------:R-:W-:Y:S01]  /*1730*/  @P1 LEA R6, P2, R30.reuse, UR4, 0x2 ;  /* 0x000000041e061c11 */ /* 0x040fe2000f8410ff */
[----:B------:R0:W-:Y:S01]  /*1740*/  STL [R1+0xa0], R30 ;  /* 0x0000a01e01007387 */ /* 0x0001e20000100800 */
[C-C-:B------:R-:W-:Y:S02]  /*1750*/  SHF.L.U64.HI R31, R30.reuse, 0x2, R0.reuse ;  /* 0x000000021e1f7819 */ /* 0x140fe40000010200 */
[----:B------:R-:W-:Y:S01]  /*1760*/  @P1 LEA.HI.X R7, R30, UR5, R0, 0x2, P2 ;  /* 0x000000051e071c11 */ /* 0x000fe200090f1400 */
[----:B------:R-:W-:Y:S01]  /*1770*/  ULDC UR4, c[0x0][0x288] ;  /* 0x0000a20000047ab9 */ /* 0x000fe20000000800 */
[----:B------:R-:W-:Y:S01]  /*1780*/  ISETP.NE.U32.AND P2, PT, RZ, UR8, PT ;  /* 0x00000008ff007c0c */ /* 0x000fe2000bf45070 */
[----:B------:R0:W-:Y:S01]  /*1790*/  STL [R1+0xd8], R0 ;  /* 0x0000d80001007387 */ /* 0x0001e20000100800 */
[----:B------:R-:W-:Y:S02]  /*17a0*/  IADD3 R4, P3, R27, UR6, RZ ;  /* 0x000000061b047c10 */ /* 0x000fe4000ff7e0ff */
[----:B------:R-:W-:Y:S01]  /*17b0*/  ISETP.NE.AND.EX P2, PT, RZ, UR9, PT, P2 ;  /* 0x00000009ff007c0c */ /* 0x000fe2000bf45320 */
[----:B------:R0:W5:Y:S01]  /*17c0*/  @P1 LDG.E R11, desc[UR38][R6.64] ;  /* 0x00000026060b1981 */ /* 0x000162000c1e1900 */
[----:B------:R-:W-:Y:S01]  /*17d0*/  IMAD.U32 R147, RZ, RZ, UR4 ;  /* 0x00000004ff937e24 */ /* 0x000fe2000f8e00ff */
[----:B------:R-:W-:Y:S01]  /*17e0*/  IADD3.X R5, R31, UR7, RZ, P3, !PT ;  /* 0x000000071f057c10 */ /* 0x000fe20009ffe4ff */
[----:B------:R-:W-:Y:S01]  /*17f0*/  ULDC.64 UR4, c[0x0][0x418] ;  /* 0x0001060000047ab9 */ /* 0x000fe20000000a00 */
[----:B------:R0:W-:Y:S04]  /*1800*/  STL [R1+0xa4], R27 ;  /* 0x0000a41b01007387 */ /* 0x0001e80000100800 */
[----:B------:R0:W5:Y:S04]  /*1810*/  @P0 LDG.E R77, desc[UR38][R4.64] ;  /* 0x00000026044d0981 */ /* 0x000168000c1e1900 */
[----:B------:R-:W-:Y:S01]  /*1820*/  @P2 IADD3 R8, P1, R27, UR8, RZ ;  /* 0x000000081b082c10 */ /* 0x000fe2000ff3e0ff */
[----:B------:R-:W-:Y:S01]  /*1830*/  UISETP.NE.U32.AND UP0, UPT, UR4, URZ, UPT ;  /* 0x0000003f0400728c */ /* 0x000fe2000bf05070 */
[----:B------:R0:W-:Y:S02]  /*1840*/  STL [R1+0xa8], R31 ;  /* 0x0000a81f01007387 */ /* 0x0001e40000100800 */
[----:B------:R-:W-:Y:S01]  /*1850*/  @P2 IADD3.X R9, R31, UR9, RZ, P1, !PT ;  /* 0x000000091f092c10 */ /* 0x000fe20008ffe4ff */
[----:B------:R-:W-:-:S04]  /*1860*/  ULDC UR4, c[0x0][0x424] ;  /* 0x0001090000047ab9 */ /* 0x000fc80000000800 */
        /* <DEDUP_REMOVED lines=18> */
.L_x_12336:
        /* <DEDUP_REMOVED lines=13> */
.L_x_12337:
[----:B------:R-:W-:Y:S05]  /*1a60*/  @!P0 BRA `(.L_x_12338) ;  /* 0x00000000000c8947 */ /* 0x000fea0003800000 */
[----:B------:R-:W2:Y:S04]  /*1a70*/  LDG.E R3, desc[UR38][R4.64] ;  /* 0x0000002604037981 */ /* 0x000ea8000c1e1900 */
[----:B------:R-:W2:Y:S02]  /*1a80*/  LDG.E R28, desc[UR38][R4.64+0x4] ;  /* 0x00000426041c7981 */ /* 0x000ea4000c1e1900 */
[----:B--2---:R-:W-:-:S07]  /*1a90*/  IMAD.IADD R28, R28, 0x1, -R3 ;  /* 0x000000011c1c7824 */ /* 0x004fce00078e0a03 */
.L_x_12338:
[----:B------:R-:W-:Y:S01]  /*1aa0*/  ULDC.64 UR4, c[0x0][0xa10] ;  /* 0x0002840000047ab9 */ /* 0x000fe20000000a00 */
[----:B------:R-:W1:Y:S01]  /*1ab0*/  LDC R8, c[0x0][0x448] ;  /* 0x00011200ff087b82 */ /* 0x000e620000000800 */
[----:B------:R-:W-:-:S04]  /*1ac0*/  ISETP.NE.U32.AND P0, PT, RZ, UR4, PT ;  /* 0x00000004ff007c0c */ /* 0x000fc8000bf05070 */
[----:B------:R-:W-:Y:S01]  /*1ad0*/  ISETP.NE.AND.EX P0, PT, RZ, UR5, PT, P0 ;  /* 0x00000005ff007c0c */ /* 0x000fe2000bf05300 */
[----:B------:R-:W-:-:S12]  /*1ae0*/  ULDC.64 UR4, c[0x0][0xa30] ;  /* 0x00028c0000047ab9 */ /* 0x000fd80000000a00 */
[----:B------:R-:W2:Y:S02]  /*1af0*/  @P0 LDC.64 R4, c[0x0][0xa10] ;  /* 0x00028400ff040b82 */ /* 0x000ea40000000a00 */
[----:B--2---:R-:W-:-:S05]  /*1b00*/  @P0 IMAD.WIDE R4, R30, 0x4, R4 ;  /* 0x000000041e040825 */ /* 0x004fca00078e0204 */
        /* <DEDUP_REMOVED lines=9> */
[----:B------:R-:W-:Y:S01]  /*1ba0*/  IMAD R12, R97, 0xc0, RZ ;  /* 0x000000c0610c7824 */ /* 0x000fe200078e02ff */
[----:B------:R-:W-:Y:S01]  /*1bb0*/  LOP3.LUT R13, R10, 0xff, RZ, 0xc0, !PT ;  /* 0x000000ff0a0d7812 */ /* 0x000fe200078ec0ff */
[----:B------:R-:W-:Y:S01]  /*1bc0*/  IMAD.IADD R11, R28, 0x1, -R11 ;  /* 0x000000011c0b7824 */ /* 0x000fe200078e0a0b */
[----:B------:R-:W-:Y:S01]  /*1bd0*/  BSSY B0, `(.L_x_12339) ;  /* 0x0000036000007945 */ /* 0x000fe20003800000 */
[----:B---3--:R-:W-:Y:S01]  /*1be0*/  VIADD R4, R12, 0xbf ;  /* 0x000000bf0c047836 */ /* 0x008fe20000000000 */
[----:B------:R1:W-:Y:S01]  /*1bf0*/  STL [R1+0x88], R12 ;  /* 0x0000880c01007387 */ /* 0x0003e20000100800 */
[----:B----4-:R-:W-:-:S03]  /*1c00*/  SHF.R.U32.HI R6, RZ, 0x10, R10 ;  /* 0x00000010ff067819 */ /* 0x010fc6000001160a */
[----:B------:R1:W-:Y:S03]  /*1c10*/  STL [R1+0xb0], R13 ;  /* 0x0000b00d01007387 */ /* 0x0003e60000100800 */
[----:B------:R-:W3:Y:S01]  /*1c20*/  @P1 LDC R9, c[0x0][0x44c] ;  /* 0x00011300ff091b82 */ /* 0x000ee20000000800 */
[----:B------:R1:W-:Y:S07]  /*1c30*/  STL [R1+0x9c], R6 ;  /* 0x00009c0601007387 */ /* 0x0003ee0000100800 */
[----:B------:R-:W4:Y:S01]  /*1c40*/  @P1 LDC R5, c[0x0][0x450] ;  /* 0x00011400ff051b82 */ /* 0x000f220000000800 */
[----:B--2---:R-:W-:-:S02]  /*1c50*/  @P0 IMAD.IADD R24, R3, 0x1, -R0 ;  /* 0x0000000103180824 */ /* 0x004fc400078e0a00 */
[----:B---3--:R-:W-:-:S04]  /*1c60*/  @P1 IMAD.HI.U32 R0, R4, R9, RZ ;  /* 0x0000000904001227 */ /* 0x008fc800078e00ff */
[----:B------:R-:W-:Y:S01]  /*1c70*/  IMAD.IADD R148, R11, 0x1, R24 ;  /* 0x000000010b947824 */ /* 0x000fe200078e0218 */
[----:B----4-:R-:W-:-:S03]  /*1c80*/  @P1 SHF.R.U32.HI R4, RZ, R5, R0 ;  /* 0x00000005ff041219 */ /* 0x010fc60000011600 */
[C---:B------:R-:W-:Y:S01]  /*1c90*/  VIADD R0, R148.reuse, 0x7f ;  /* 0x0000007f94007836 */ /* 0x040fe20000000000 */
[----:B------:R-:W-:-:S04]  /*1ca0*/  IADD3 R100, R148, 0x80, -R147 ;  /* 0x0000008094647810 */ /* 0x000fc80007ffe893 */
[----:B------:R-:W-:Y:S01]  /*1cb0*/  SHF.R.S32.HI R3, RZ, 0x1f, R0 ;  /* 0x0000001fff037819 */ /* 0x000fe20000011400 */
[----:B------:R-:W-:-:S03]  /*1cc0*/  IMAD.IADD R4, R100, 0x1, R4 ;  /* 0x0000000164047824 */ /* 0x000fc600078e0204 */
[----:B------:R-:W-:Y:S02]  /*1cd0*/  LEA.HI R3, R3, R0, RZ, 0x7 ;  /* 0x0000000003037211 */ /* 0x000fe400078f38ff */
[----:B------:R-:W-:Y:S02]  /*1ce0*/  SHF.R.S32.HI R5, RZ, 0x1f, R4 ;  /* 0x0000001fff057819 */ /* 0x000fe40000011404 */
[----:B------:R-:W-:Y:S02]  /*1cf0*/  SHF.R.S32.HI R101, RZ, 0x7, R3 ;  /* 0x00000007ff657819 */ /* 0x000fe40000011403 */
[----:B------:R-:W-:-:S04]  /*1d00*/  LEA.HI R5, R5, R4, RZ, 0x7 ;  /* 0x0000000405057211 */ /* 0x000fc800078f38ff */
[----:B------:R-:W-:-:S04]  /*1d10*/  SHF.R.S32.HI R0, RZ, 0x7, R5 ;  /* 0x00000007ff007819 */ /* 0x000fc80000011405 */
[----:B------:R-:W-:Y:S01]  /*1d20*/  VIMNMX R9, R101, R0, PT ;  /* 0x0000000065097248 */ /* 0x000fe20003fe0100 */
[----:B------:R-:W-:-:S03]  /*1d30*/  IMAD.MOV.U32 R0, RZ, RZ, RZ ;  /* 0x000000ffff007224 */ /* 0x000fc600078e00ff */
[----:B------:R-:W-:-:S13]  /*1d40*/  ISETP.GE.AND P0, PT, R9, 0x1, PT ;  /* 0x000000010900780c */ /* 0x000fda0003f06270 */
[----:B-1----:R-:W-:Y:S05]  /*1d50*/  @!P0 BRA `(.L_x_12340) ;  /* 0x0000000000748947 */ /* 0x002fea0003800000 */
[----:B------:R-:W-:Y:S01]  /*1d60*/  ISETP.NE.AND P0, PT, R6, RZ, PT ;  /* 0x000000ff0600720c */ /* 0x000fe20003f05270 */
[----:B------:R-:W-:-:S03]  /*1d70*/  ULDC UR4, c[0x0][0x9f0] ;  /* 0x00027c0000047ab9 */ /* 0x000fc60000000800 */
[----:B------:R-:W-:-:S04]  /*1d80*/  SEL R10, R6, UR4, P0 ;  /* 0x00000004060a7c07 */ /* 0x000fc80008000000 */
[-C--:B------:R-:W-:Y:S02]  /*1d90*/  IABS R6, R10.reuse ;  /* 0x0000000a00067213 */ /* 0x080fe40000000000 */
[----:B------:R-:W-:Y:S02]  /*1da0*/  IADD3 R0, R10, -0x1, R9 ;  /* 0xffffffff0a007810 */ /* 0x000fe40007ffe009 */
[----:B------:R-:W1:Y:S01]  /*1db0*/  I2F.RP R3, R6 ;  /* 0x0000000600037306 */ /* 0x000e620000209400 */
[----:B------:R-:W-:Y:S02]  /*1dc0*/  IABS R12, R10 ;  /* 0x0000000a000c7213 */ /* 0x000fe40000000000 */
        /* <DEDUP_REMOVED lines=22> */
.L_x_12340:
[----:B------:R-:W-:Y:S05]  /*1f30*/  BSYNC B0 ;  /* 0x0000000000007941 */ /* 0x000fea0003800000 */
.L_x_12339:
        /* <DEDUP_REMOVED lines=36> */
.L_x_12343:
[----:B------:R-:W-:Y:S05]  /*2180*/  BSYNC B6 ;  /* 0x0000000000067941 */ /* 0x000fea0003800000 */
.L_x_12342:
        /* <DEDUP_REMOVED lines=20> */
.L_x_12345:
[----:B------:R-:W-:Y:S05]  /*22d0*/  BSYNC B6 ;  /* 0x0000000000067941 */ /* 0x000fea0003800000 */
.L_x_12344:
[----:B------:R-:W2:Y:S01]  /*22e0*/  LDL.64 R20, [R1+0x38] ;  /* 0x0000380001147983 */ /* 0x000ea20000100a00 */
[----:B------:R-:W-:Y:S01]  /*22f0*/  ULDC.64 UR4, c[0x0][0x9f8] ;  /* 0x00027e0000047ab9 */ /* 0x000fe20000000a00 */
[----:B------:R-:W1:Y:S02]  /*2300*/  LDC.64 R8, c[0x0][0x408] ;  /* 0x00010200ff087b82 */ /* 0x000e640000000a00 */
[----:B------:R-:W2:Y:S01]  /*2310*/  LDL.64 R32, [R1+0x38] ;  /* 0x0000380001207983 */ /* 0x000ea20000100a00 */
[----:B------:R-:W-:Y:S01]  /*2320*/  ISETP.NE.U32.AND P0, PT, RZ, UR4, PT ;  /* 0x00000004ff007c0c */ /* 0x000fe2000bf05070 */
[----:B------:R-:W-:-:S03]  /*2330*/  IMAD.MOV.U32 R0, RZ, RZ, R30 ;  /* 0x000000ffff007224 */ /* 0x000fc600078e001e */
[----:B------:R-:W-:Y:S01]  /*2340*/  ISETP.NE.AND.EX P0, PT, RZ, UR5, PT, P0 ;  /* 0x00000005ff007c0c */ /* 0x000fe2000bf05300 */
[----:B------:R-:W3:Y:S01]  /*2350*/  LDC.64 R10, c[0x0][0x3f8] ;  /* 0x0000fe00ff0a7b82 */ /* 0x000ee20000000a00 */
[----:B------:R-:W-:-:S07]  /*2360*/  SHF.R.S32.HI R15, RZ, 0x1f, R156 ;  /* 0x0000001fff0f7819 */ /* 0x000fce000001149c */
[----:B------:R-:W4:Y:S04]  /*2370*/  LDC R13, c[0x0][0x3f4] ;  /* 0x0000fd00ff0d7b82 */ /* 0x000f280000000800 */
[----:B------:R-:W-:Y:S02]  /*2380*/  @P0 IADD3 R4, P1, R27, UR4, RZ ;  /* 0x000000041b040c10 */ /* 0x000fe4000ff3e0ff */
[----:B------:R-:W0:Y:S02]  /*2390*/  S2R R27, SR_TID.X ;  /* 0x00000000001b7919 */ /* 0x000e240000002100 */
[----:B------:R-:W-:-:S05]  /*23a0*/  @P0 IADD3.X R5, R31, UR5, RZ, P1, !PT ;  /* 0x000000051f050c10 */ /* 0x000fca0008ffe4ff */
[----:B------:R4:W2:Y:S01]  /*23b0*/  @P0 LDG.E R0, desc[UR38][R4.64] ;  /* 0x0000002604000981 */ /* 0x0008a2000c1e1900 */
[----:B------:R-:W-:Y:S01]  /*23c0*/  LOP3.LUT R22, R22, 0xfffffffb, RZ, 0xc0, !PT ;  /* 0xfffffffb16167812 */ /* 0x000fe200078ec0ff */
[----:B-1----:R-:W-:-:S04]  /*23d0*/  IMAD.WIDE.U32 R64, R156, R8, R16 ;  /* 0x000000089c407225 */ /* 0x002fc800078e0010 */
[----:B---3--:R-:W-:-:S04]  /*23e0*/  IMAD.WIDE.U32 R68, R156, R10, R16 ;  /* 0x0000000a9c447225 */ /* 0x008fc800078e0010 */
[----:B------:R-:W-:Y:S02]  /*23f0*/  IMAD.IADD R77, R77, 0x1, R28 ;  /* 0x000000014d4d7824 */ /* 0x000fe400078e021c */
[----:B0-----:R-:W-:Y:S01]  /*2400*/  VIADD R3, R27, 0xffffff80 ;  /* 0xffffff801b037836 */ /* 0x001fe20000000000 */
[----:B------:R-:W-:-:S04]  /*2410*/  SHF.R.U32.HI R30, RZ, 0x7, R27 ;  /* 0x00000007ff1e7819 */ /* 0x000fc8000001161b */
[----:B------:R-:W-:Y:S02]  /*2420*/  ISETP.NE.AND P6, PT, R30, 0x1, PT ;  /* 0x000000011e00780c */ /* 0x000fe40003fc5270 */
[----:B------:R-:W-:-:S04]  /*2430*/  SHF.R.S32.HI R6, RZ, 0x1f, R3 ;  /* 0x0000001fff067819 */ /* 0x000fc80000011403 */
[----:B------:R-:W-:Y:S01]  /*2440*/  LEA.HI R6, R6, R3, RZ, 0x2 ;  /* 0x0000000306067211 */ /* 0x000fe200078f10ff */
[----:B------:R-:W-:-:S03]  /*2450*/  VIADD R3, R16, 0x10 ;  /* 0x0000001010037836 */ /* 0x000fc60000000000 */
[--C-:B------:R-:W-:Y:S02]  /*2460*/  SHF.R.S32.HI R56, RZ, 0x2, R6.reuse ;  /* 0x00000002ff387819 */ /* 0x100fe40000011406 */
[----:B------:R-:W-:Y:S01]  /*2470*/  SHF.R.S32.HI R7, RZ, 0x1f, R6 ;  /* 0x0000001fff077819 */ /* 0x000fe20000011406 */
[----:B------:R-:W-:Y:S05]  /*2480*/  @!P6 WARPSYNC.ALL ;  /* 0x000000000000e948 */ /* 0x000fea0003800000 */
[----:B------:R-:W-:Y:S01]  /*2490*/  ULDC UR4, c[0x0][0x2f4] ;  /* 0x0000bd0000047ab9 */ /* 0x000fe20000000800 */
[----:B------:R-:W-:Y:S01]  /*24a0*/  LEA.HI R7, R7, R56, RZ, 0x2 ;  /* 0x0000003807077211 */ /* 0x000fe200078f10ff */
[----:B------:R-:W-:Y:S01]  /*24b0*/  IMAD R6, R15, R8, RZ ;  /* 0x000000080f067224 */ /* 0x000fe200078e02ff */
[----:B------:R-:W-:Y:S01]  /*24c0*/  ISETP.GE.AND P1, PT, R3, UR4, PT ;  /* 0x0000000403007c0c */ /* 0x000fe2000bf26270 */
[----:B------:R-:W-:Y:S01]  /*24d0*/  IMAD R15, R15, R10, RZ ;  /* 0x0000000a0f0f7224 */ /* 0x000fe200078e02ff */
[----:B------:R-:W-:-:S02]  /*24e0*/  ISETP.GE.AND P0, PT, R16, UR4, PT ;  /* 0x0000000410007c0c */ /* 0x000fc4000bf06270 */
[----:B----4-:R-:W-:Y:S01]  /*24f0*/  SEL R5, RZ, 0xffffffff, P1 ;  /* 0xffffffffff057807 */ /* 0x010fe20000800000 */
[----:B------:R-:W-:Y:S01]  /*2500*/  IMAD R15, R156, R11, R15 ;  /* 0x0000000b9c0f7224 */ /* 0x000fe200078e020f */
[----:B------:R-:W-:Y:S02]  /*2510*/  SEL R4, RZ, 0x1, P0 ;  /* 0x00000001ff047807 */ /* 0x000fe40000000000 */
[----:B------:R-:W-:Y:S01]  /*2520*/  LOP3.LUT R7, R7, 0xfffffffc, RZ, 0xc0, !PT ;  /* 0xfffffffc07077812 */ /* 0x000fe200078ec0ff */
[----:B------:R-:W-:Y:S01]  /*2530*/  IMAD.SHL.U32 R5, R5, 0x2, RZ ;  /* 0x0000000205057824 */ /* 0x000fe200078e00ff */
[----:B------:R-:W-:Y:S02]  /*2540*/  ISETP.GE.AND P1, PT, R136, UR4, PT ;  /* 0x0000000488007c0c */ /* 0x000fe4000bf26270 */
[----:B------:R-:W-:Y:S01]  /*2550*/  ISETP.GE.AND P2, PT, R3, R13, PT ;  /* 0x0000000d0300720c */ /* 0x000fe20003f46270 */
[----:B------:R-:W-:Y:S01]  /*2560*/  IMAD.IADD R56, R56, 0x1, -R7 ;  /* 0x0000000138387824 */ /* 0x000fe200078e0a07 */
[----:B------:R-:W-:Y:S01]  /*2570*/  LOP3.LUT R5, R5, 0x2, R4, 0xe2, !PT ;  /* 0x0000000205057812 */ /* 0x000fe200078ee204 */
[----:B------:R-:W-:Y:S01]  /*2580*/  VIADD R4, R16, 0x20 ;  /* 0x0000002010047836 */ /* 0x000fe20000000000 */
[----:B------:R-:W-:-:S04]  /*2590*/  SEL R7, RZ, 0x8, P1 ;  /* 0x00000008ff077807 */ /* 0x000fc80000800000 */
[C---:B------:R-:W-:Y:S02]  /*25a0*/  ISETP.GE.AND P0, PT, R4.reuse, UR4, PT ;  /* 0x0000000404007c0c */ /* 0x040fe4000bf06270 */
[----:B------:R-:W-:Y:S01]  /*25b0*/  ISETP.GE.AND P1, PT, R4, R13, PT ;  /* 0x0000000d0400720c */ /* 0x000fe20003f26270 */
[----:B--2---:R-:W-:Y:S02]  /*25c0*/  IMAD.MOV.U32 R32, RZ, RZ, R20 ;  /* 0x000000ffff207224 */ /* 0x004fe400078e0014 */
[----:B------:R-:W-:Y:S01]  /*25d0*/  IMAD R21, R156, R9, R6 ;  /* 0x000000099c157224 */ /* 0x000fe200078e0206 */
[----:B------:R-:W-:Y:S02]  /*25e0*/  SEL R6, RZ, 0x4, P0 ;  /* 0x00000004ff067807 */ /* 0x000fe40000000000 */
[----:B------:R-:W-:Y:S01]  /*25f0*/  SHF.R.S32.HI R33, RZ, 0x1f, R32 ;  /* 0x0000001fff217819 */ /* 0x000fe20000011420 */
[----:B------:R-:W-:Y:S01]  /*2600*/  IMAD.IADD R65, R65, 0x1, R21 ;  /* 0x0000000141417824 */ /* 0x000fe200078e0215 */
[----:B------:R-:W-:-:S02]  /*2610*/  ISETP.GE.AND P0, PT, R23, UR4, PT ;  /* 0x0000000417007c0c */ /* 0x000fc4000bf06270 */
[----:B------:R-:W-:Y:S01]  /*2620*/  LOP3.LUT R5, R7, R5, R6, 0xfe, !PT ;  /* 0x0000000507057212 */ /* 0x000fe200078efe06 */
[----:B------:R0:W-:Y:S01]  /*2630*/  STL [R1+0x3c], R33 ;  /* 0x00003c2101007387 */ /* 0x0001e20000100800 */
[C-C-:B------:R-:W-:Y:S01]  /*2640*/  IMAD.WIDE.U32 R66, R156.reuse, R8, R32.reuse ;  /* 0x000000089c427225 */ /* 0x140fe200078e0020 */
[----:B------:R-:W-:Y:S02]  /*2650*/  SEL R6, RZ, 0x10, P0 ;  /* 0x00000010ff067807 */ /* 0x000fe40000000000 */
[----:B------:R-:W2:Y:S01]  /*2660*/  LDL R27, [R1+0x40] ;  /* 0x00004000011b7983 */ /* 0x000ea20000100800 */
[----:B------:R-:W-:Y:S01]  /*2670*/  IMAD.WIDE.U32 R70, R156, R10, R32 ;  /* 0x0000000a9c467225 */ /* 0x000fe200078e0020 */
[----:B------:R-:W-:Y:S02]  /*2680*/  LOP3.LUT P0, RZ, R56, 0x2, RZ, 0xc0, !PT ;  /* 0x0000000238ff7812 */ /* 0x000fe4000780c0ff */
[----:B------:R-:W3:Y:S01]  /*2690*/  LDL R34, [R1+0x44] ;  /* 0x0000440001227983 */ /* 0x000ee20000100800 */
[----:B------:R-:W-:Y:S01]  /*26a0*/  LOP3.LUT R29, R5, R6, RZ, 0xfc, !PT ;  /* 0x00000006051d7212 */ /* 0x000fe200078efcff */
[----:B------:R-:W-:-:S02]  /*26b0*/  IMAD.IADD R67, R21, 0x1, R67 ;  /* 0x0000000115437824 */ /* 0x000fc400078e0243 */
[----:B0-----:R-:W4:Y:S04]  /*26c0*/  LDL R33, [R1+0x48] ;  /* 0x0000480001217983 */ /* 0x001f280000100800 */
[----:B------:R-:W4:Y:S03]  /*26d0*/  LDL R32, [R1+0xdc] ;  /* 0x0000dc0001207983 */ /* 0x000f260000100800 */
[----:B------:R-:W-:Y:S02]  /*26e0*/  @P0 LOP3.LUT R22, R22, 0x4, RZ, 0xfc, !PT ;  /* 0x0000000416160812 */ /* 0x000fe400078efcff */
[----:B------:R-:W-:Y:S02]  /*26f0*/  ISETP.GE.AND P0, PT, R16, R13, PT ;  /* 0x0000000d1000720c */ /* 0x000fe40003f06270 */
[----:B------:R-:W-:-:S02]  /*2700*/  SEL R7, R13, RZ, P1 ;  /* 0x000000ff0d077207 */ /* 0x000fc40000800000 */
[C---:B------:R-:W-:Y:S02]  /*2710*/  SEL R5, R13.reuse, RZ, P0 ;  /* 0x000000ff0d057207 */ /* 0x040fe40000000000 */
[----:B------:R-:W-:Y:S01]  /*2720*/  SEL R12, R13, RZ, P2 ;  /* 0x000000ff0d0c7207 */ /* 0x000fe20001000000 */
[----:B------:R-:W-:Y:S02]  /*2730*/  IMAD.IADD R20, R4, 0x1, R7 ;  /* 0x0000000104147824 */ /* 0x000fe400078e0207 */
[----:B------:R-:W-:Y:S02]  /*2740*/  IMAD.IADD R6, R16, 0x1, R5 ;  /* 0x0000000110067824 */ /* 0x000fe400078e0205 */
[----:B------:R-:W-:Y:S01]  /*2750*/  IMAD.IADD R14, R3, 0x1, R12 ;  /* 0x00000001030e7824 */ /* 0x000fe200078e020c */
[----:B------:R-:W-:Y:S02]  /*2760*/  SHF.R.S32.HI R21, RZ, 0x1f, R20 ;  /* 0x0000001fff157819 */ /* 0x000fe40000011414 */
[----:B------:R-:W-:Y:S01]  /*2770*/  SHF.R.S32.HI R7, RZ, 0x1f, R6 ;  /* 0x0000001fff077819 */ /* 0x000fe20000011406 */
[----:B------:R-:W-:-:S02]  /*2780*/  IMAD.IADD R69, R69, 0x1, R15 ;  /* 0x0000000145457824 */ /* 0x000fc400078e020f */
[----:B------:R-:W-:Y:S01]  /*2790*/  IMAD.IADD R71, R15, 0x1, R71 ;  /* 0x000000010f477824 */ /* 0x000fe200078e0247 */
[----:B------:R-:W-:Y:S02]  /*27a0*/  SHF.R.S32.HI R15, RZ, 0x1f, R14 ;  /* 0x0000001fff0f7819 */ /* 0x000fe4000001140e */
[CC--:B------:R-:W-:Y:S02]  /*27b0*/  LEA.HI R5, R7.reuse, R6.reuse, RZ, 0x3 ;  /* 0x0000000607057211 */ /* 0x0c0fe400078f18ff */
[----:B------:R-:W-:Y:S02]  /*27c0*/  LEA.HI R12, R7, R6, RZ, 0x5 ;  /* 0x00000006070c7211 */ /* 0x000fe400078f28ff */
[----:B------:R-:W-:Y:S02]  /*27d0*/  LOP3.LUT R22, R22, 0xfffffffe, RZ, 0xc0, !PT ;  /* 0xfffffffe16167812 */ /* 0x000fe400078ec0ff */
[CC--:B------:R-:W-:Y:S02]  /*27e0*/  LEA.HI R7, R21.reuse, R20.reuse, RZ, 0x3 ;  /* 0x0000001415077211 */ /* 0x0c0fe400078f18ff */
[----:B------:R-:W-:-:S02]  /*27f0*/  LEA.HI R20, R21, R20, RZ, 0x5 ;  /* 0x0000001415147211 */ /* 0x000fc400078f28ff */
[CC--:B------:R-:W-:Y:S02]  /*2800*/  LEA.HI R6, R15.reuse, R14.reuse, RZ, 0x3 ;  /* 0x0000000e0f067211 */ /* 0x0c0fe400078f18ff */
[----:B------:R-:W-:Y:S02]  /*2810*/  @P2 LOP3.LUT R22, R22, 0x1, RZ, 0xfc, !PT ;  /* 0x0000000116162812 */ /* 0x000fe400078efcff */
[----:B------:R-:W-:Y:S01]  /*2820*/  LEA.HI R15, R15, R14, RZ, 0x5 ;  /* 0x0000000e0f0f7211 */ /* 0x000fe200078f28ff */
[----:B------:R-:W-:Y:S01]  /*2830*/  IMAD.SHL.U32 R14, R12, 0x80, RZ ;  /* 0x000000800c0e7824 */ /* 0x000fe200078e00ff */
[----:B-----5:R-:W-:Y:S01]  /*2840*/  SHF.R.S32.HI R31, RZ, 0x1f, R95 ;  /* 0x0000001fff1f7819 */ /* 0x020fe2000001145f */
[----:B------:R-:W-:Y:S01]  /*2850*/  IMAD.SHL.U32 R28, R20, 0x80, RZ ;  /* 0x00000080141c7824 */ /* 0x000fe200078e00ff */
[----:B------:R-:W-:Y:S01]  /*2860*/  LOP3.LUT R22, R22, 0xfffffffd, RZ, 0xc0, !PT ;  /* 0xfffffffd16167812 */ /* 0x000fe200078ec0ff */
[----:B------:R-:W-:Y:S01]  /*2870*/  IMAD.SHL.U32 R21, R15, 0x80, RZ ;  /* 0x000000800f157824 */ /* 0x000fe200078e00ff */
[----:B------:R-:W-:-:S02]  /*2880*/  LOP3.LUT R14, R14, 0xfffff000, RZ, 0xc0, !PT ;  /* 0xfffff0000e0e7812 */ /* 0x000fc400078ec0ff */
[----:B------:R-:W-:Y:S02]  /*2890*/  @P1 LOP3.LUT R22, R22, 0x2, RZ, 0xfc, !PT ;  /* 0x0000000216161812 */ /* 0x000fe400078efcff */
[----:B------:R-:W-:Y:S02]  /*28a0*/  LOP3.LUT R28, R28, 0xfffff000, RZ, 0xc0, !PT ;  /* 0xfffff0001c1c7812 */ /* 0x000fe400078ec0ff */
[----:B------:R-:W-:Y:S02]  /*28b0*/  ISETP.GE.AND P1, PT, R137, UR4, PT ;  /* 0x0000000489007c0c */ /* 0x000fe4000bf26270 */
[----:B------:R-:W-:Y:S01]  /*28c0*/  LOP3.LUT R21, R21, 0xfffff000, RZ, 0xc0, !PT ;  /* 0xfffff00015157812 */ /* 0x000fe200078ec0ff */
[----:B------:R-:W-:Y:S01]  /*28d0*/  IMAD.WIDE.U32 R68, R95, R10, R68 ;  /* 0x0000000a5f447225 */ /* 0x000fe200078e0044 */
[----:B------:R-:W-:-:S03]  /*28e0*/  SHF.L.U64.HI R79, R8, 0x7, R9 ;  /* 0x00000007084f7819 */ /* 0x000fc60000010209 */
[----:B------:R-:W-:Y:S01]  /*28f0*/  IMAD.WIDE.U32 R64, R95, R8, R64 ;  /* 0x000000085f407225 */ /* 0x000fe200078e0040 */
[----:B------:R-:W-:-:S03]  /*2900*/  SHF.L.U64.HI R86, R10, 0x7, R11 ;  /* 0x000000070a567819 */ /* 0x000fc6000001020b */
[----:B------:R-:W-:-:S04]  /*2910*/  IMAD.WIDE.U32 R66, R95, R8, R66 ;  /* 0x000000085f427225 */ /* 0x000fc800078e0042 */
[----:B------:R-:W-:Y:S01]  /*2920*/  IMAD.WIDE.U32 R70, R95, R10, R70 ;  /* 0x0000000a5f467225 */ /* 0x000fe200078e0046 */
[----:B------:R-:W-:-:S03]  /*2930*/  SHF.R.S32.HI R78, RZ, 0x1f, R0 ;  /* 0x0000001fff4e7819 */ /* 0x000fc60000011400 */
[----:B------:R-:W-:Y:S02]  /*2940*/  VIADD R99, R30, 0x8 ;  /* 0x000000081e637836 */ /* 0x000fe40000000000 */
[----:B------:R-:W-:Y:S01]  /*2950*/  IMAD.SHL.U32 R98, R13, 0x2, RZ ;  /* 0x000000020d627824 */ /* 0x000fe200078e00ff */
[----:B------:R-:W-:Y:S01]  /*2960*/  @!P6 BAR.SYNC.DEFER_BLOCKING 0x9, 0x100 ;  /* 0x024400000000eb1d */ /* 0x000fe20000010000 */
[C---:B--2---:R-:W-:Y:S02]  /*2970*/  LOP3.LUT R12, R27.reuse, 0x18, R5, 0xf8, !PT ;  /* 0x000000181b0c7812 */ /* 0x044fe400078ef805 */
[C---:B------:R-:W-:Y:S02]  /*2980*/  LOP3.LUT R20, R27.reuse, 0x18, R6, 0xf8, !PT ;  /* 0x000000181b147812 */ /* 0x040fe400078ef806 */
[----:B------:R-:W-:Y:S02]  /*2990*/  LOP3.LUT R27, R27, 0x18, R7, 0xf8, !PT ;  /* 0x000000181b1b7812 */ /* 0x000fe400078ef807 */
[----:B---3--:R-:W-:Y:S01]  /*29a0*/  LOP3.LUT R15, R12, R34, RZ, 0x3c, !PT ;  /* 0x000000220c0f7212 */ /* 0x008fe200078e3cff */
[----:B------:R-:W-:Y:S01]  /*29b0*/  IMAD R12, R31, R8, RZ ;  /* 0x000000081f0c7224 */ /* 0x000fe200078e02ff */
[----:B------:R-:W-:-:S02]  /*29c0*/  LOP3.LUT R27, R27, R34, RZ, 0x3c, !PT ;  /* 0x000000221b1b7212 */ /* 0x000fc400078e3cff */
[--C-:B----4-:R-:W-:Y:S01]  /*29d0*/  IADD3 R94, R15, R14, R33.reuse ;  /* 0x0000000e0f5e7210 */ /* 0x110fe20007ffe021 */
[----:B------:R-:W-:Y:S01]  /*29e0*/  IMAD R15, R95, R9, R12 ;  /* 0x000000095f0f7224 */ /* 0x000fe200078e020c */
[----:B------:R-:W-:Y:S01]  /*29f0*/  LOP3.LUT R20, R20, R34, RZ, 0x3c, !PT ;  /* 0x0000002214147212 */ /* 0x000fe200078e3cff */
[----:B------:R-:W-:Y:S01]  /*2a00*/  IMAD R12, R31, R10, RZ ;  /* 0x0000000a1f0c7224 */ /* 0x000fe200078e02ff */
[--C-:B------:R-:W-:Y:S02]  /*2a10*/  IADD3 R92, R27, R28, R33.reuse ;  /* 0x0000001c1b5c7210 */ /* 0x100fe40007ffe021 */
[----:B------:R-:W-:Y:S01]  /*2a20*/  SEL R28, RZ, 0x20, P1 ;  /* 0x00000020ff1c7807 */ /* 0x000fe20000800000 */
[----:B------:R-:W-:Y:S01]  /*2a30*/  IMAD R73, R95, R11, R12 ;  /* 0x0000000b5f497224 */ /* 0x000fe200078e020c */
[----:B------:R-:W-:Y:S02]  /*2a40*/  IADD3 R93, R20, R21, R33 ;  /* 0x00000015145d7210 */ /* 0x000fe40007ffe021 */
[----:B------:R-:W-:-:S02]  /*2a50*/  LOP3.LUT R20, R5, 0xfffffff8, RZ, 0xc0, !PT ;  /* 0xfffffff805147812 */ /* 0x000fc400078ec0ff */
[----:B------:R-:W-:Y:S02]  /*2a60*/  LOP3.LUT R21, R6, 0xfffffff8, RZ, 0xc0, !PT ;  /* 0xfffffff806157812 */ /* 0x000fe400078ec0ff */
[----:B------:R-:W-:Y:S02]  /*2a70*/  LOP3.LUT R27, R7, 0xfffffff8, RZ, 0xc0, !PT ;  /* 0xfffffff8071b7812 */ /* 0x000fe400078ec0ff */
[----:B------:R-:W-:Y:S01]  /*2a80*/  LOP3.LUT R28, R29, R28, RZ, 0xfc, !PT ;  /* 0x0000001c1d1c7212 */ /* 0x000fe200078efcff */
[----:B------:R-:W-:Y:S01]  /*2a90*/  IMAD.SHL.U32 R9, R10, 0x80, RZ ;  /* 0x000000800a097824 */ /* 0x000fe200078e00ff */
[----:B------:R-:W-:Y:S01]  /*2aa0*/  SHF.R.S32.HI R91, RZ, 0x1f, R20 ;  /* 0x0000001fff5b7819 */ /* 0x000fe20000011414 */
[----:B------:R-:W-:Y:S01]  /*2ab0*/  IMAD.IADD R75, R69, 0x1, R73 ;  /* 0x00000001454b7824 */ /* 0x000fe200078e0249 */
[----:B------:R-:W-:Y:S01]  /*2ac0*/  SHF.R.S32.HI R90, RZ, 0x1f, R21 ;  /* 0x0000001fff5a7819 */ /* 0x000fe20000011415 */
[----:B------:R-:W-:Y:S01]  /*2ad0*/  IMAD.SHL.U32 R8, R8, 0x80, RZ ;  /* 0x0000008008087824 */ /* 0x000fe200078e00ff */
[----:B------:R-:W-:Y:S01]  /*2ae0*/  SHF.R.S32.HI R87, RZ, 0x1f, R27 ;  /* 0x0000001fff577819 */ /* 0x000fe2000001141b */
[----:B------:R-:W-:Y:S01]  /*2af0*/  IMAD R10, R32, 0xc0, R156 ;  /* 0x000000c0200a7824 */ /* 0x000fe200078e029c */
[----:B------:R-:W-:Y:S01]  /*2b00*/  LOP3.LUT R29, R29, 0x1, RZ, 0xc0, !PT ;  /* 0x000000011d1d7812 */ /* 0x000fe200078ec0ff */
[----:B------:R-:W-:Y:S01]  /*2b10*/  IMAD.IADD R76, R65, 0x1, R15 ;  /* 0x00000001414c7824 */ /* 0x000fe200078e020f */
[C---:B------:R-:W-:Y:S01]  /*2b20*/  LOP3.LUT R30, R28.reuse, 0x2, RZ, 0xc0, !PT ;  /* 0x000000021c1e7812 */ /* 0x040fe200078ec0ff */
[----:B------:R-:W-:Y:S01]  /*2b30*/  IMAD.IADD R74, R15, 0x1, R67 ;  /* 0x000000010f4a7824 */ /* 0x000fe200078e0243 */
[----:B------:R-:W-:Y:S01]  /*2b40*/  LOP3.LUT R31, R28, 0x4, RZ, 0xc0, !PT ;  /* 0x000000041c1f7812 */ /* 0x000fe200078ec0ff */
[----:B------:R-:W-:-:S07]  /*2b50*/  IMAD.IADD R73, R73, 0x1, R71 ;  /* 0x0000000149497824 */ /* 0x000fce00078e0247 */
.L_x_12404:
[----:B--2---:R-:W2:Y:S01]  /*2b60*/  LDL R35, [R1+0x94] ;  /* 0x0000940001237983 */ /* 0x004ea20000100800 */
[----:B------:R-:W0:Y:S01]  /*2b70*/  LDC R81, c[0x0][0x430] ;  /* 0x00010c00ff517b82 */ /* 0x000e220000000800 */
        /* <DEDUP_REMOVED lines=10> */
[----:B---3--:R-:W3:Y:S08]  /*2c20*/  @!P1 LDC.64 R12, c[0x0][0x418] ;  /* 0x00010600ff0c9b82 */ /* 0x008ef00000000a00 */
        /* <DEDUP_REMOVED lines=33> */
[----:B------:R-:W-:Y:S01]  /*2e40*/  ULDC.64 UR4, c[0x0][0x310] ;  /* 0x0000c40000047ab9 */ /* 0x000fe20000000a00 */
[----:B------:R-:W-:Y:S01]  /*2e50*/  SHF.R.S32.HI R14, RZ, 0x1f, R25 ;  /* 0x0000001fff0e7819 */ /* 0x000fe20000011419 */
        /* <DEDUP_REMOVED lines=84> */
.L_x_12350:
[----:B------:R-:W-:Y:S05]  /*33a0*/  BSYNC B1 ;  /* 0x0000000000017941 */ /* 0x000fea0003800000 */
.L_x_12349:
        /* <DEDUP_REMOVED lines=43> */
.L_x_12351:
[----:B------:R-:W-:Y:S01]  /*3660*/  IMAD R57, R18, 0x8, R2 ;  /* 0x0000000812397824 */ /* 0x000fe200078e0202 */
[----:B------:R-:W-:Y:S01]  /*3670*/  SHF.L.U32 R85, R149, 0x1f, RZ ;  /* 0x0000001f95557819 */ /* 0x000fe200000006ff */
[----:B------:R-:W-:Y:S03]  /*3680*/  BSSY B1, `(.L_x_12352) ;  /* 0x0000003000017945 */ /* 0x000fe60003800000 */
[----:B------:R-:W0:Y:S02]  /*3690*/  SYNCS.PHASECHK.TRANS64.TRYWAIT P4, [R57+URZ+0x2d890], R85 ;  /* 0x02d89055390075a7 */ /* 0x000e24000808017f */
[----:B0-----:R-:W-:Y:S05]  /*36a0*/  @!P4 BRA `(.L_x_12353) ;  /* 0x000001d00048c947 */ /* 0x001fea0003800000 */
.L_x_12628:
[----:B------:R-:W-:Y:S05]  /*36b0*/  BSYNC B1 ;  /* 0x0000000000017941 */ /* 0x000fea0003800000 */
.L_x_12352:
[----:B------:R-:W-:-:S03]  /*36c0*/  UMOV UR4, 0xffffffff ;  /* 0xffffffff00047882 */ /* 0x000fc60000000000 */
[----:B------:R-:W-:Y:S05]  /*36d0*/  BRA.DIV UR4, `(.L_x_12354) ;  /* 0x000001d204507947 */ /* 0x000fea000b800000 */
[----:B------:R-:W1:Y:S04]  /*36e0*/  SHFL.IDX PT, R61, R61, RZ, 0x1e1f ;  /* 0x001e1fff3d3d7589 */ /* 0x000e6800000e0000 */
[----:B------:R-:W2:Y:S02]  /*36f0*/  SHFL.IDX PT, R60, R60, RZ, 0x1e1f ;  /* 0x001e1fff3c3c7589 */ /* 0x000ea400000e0000 */
.L_x_12632:
        /* <DEDUP_REMOVED lines=28> */
[----:B------:R-:W-:Y:S02]  /*38c0*/  IMAD.U32 R63, R52, 0x10000, RZ ;  /* 0x00010000343f7824 */ /* 0x000fe400078e00ff */
        /* <DEDUP_REMOVED lines=26> */
.L_x_12359:
[----:B------:R-:W-:Y:S05]  /*3a70*/  BSYNC B2 ;  /* 0x0000000000027941 */ /* 0x000fea0003800000 */
.L_x_12358:
[----:B--2---:R-:W-:-:S04]  /*3a80*/  LEA R52, P3, R16, R60, 0x1 ;  /* 0x0000003c10347211 */ /* 0x004fc800078608ff */
[----:B-1----:R-:W-:-:S05]  /*3a90*/  LEA.HI.X R53, R16, R61, R17, 0x1, P3 ;  /* 0x0000003d10357211 */ /* 0x002fca00018f0c11 */
[----:B------:R3:W-:Y:S04]  /*3aa0*/  ST.E.128 desc[UR38][R52.64], R12 ;  /* 0x0000000c34007985 */ /* 0x0007e8000c101d26 */
.L_x_12357:
[----:B------:R-:W-:Y:S05]  /*3ab0*/  BSYNC B1 ;  /* 0x0000000000017941 */ /* 0x000fea0003800000 */
.L_x_12356:
        /* <DEDUP_REMOVED lines=55> */
.L_x_12363:
[----:B------:R-:W-:Y:S05]  /*3e30*/  BSYNC B2 ;  /* 0x0000000000027941 */ /* 0x000fea0003800000 */
.L_x_12362:
[----:B------:R-:W3:Y:S01]  /*3e40*/  LDL R11, [R1+0x4c] ;  /* 0x00004c00010b7983 */ /* 0x000ee20000100800 */
[----:B--2---:R-:W-:Y:S02]  /*3e50*/  IMAD.MOV.U32 R48, RZ, RZ, R60 ;  /* 0x000000ffff307224 */ /* 0x004fe400078e003c */
[----:B-1----:R-:W-:Y:S02]  /*3e60*/  IMAD.MOV.U32 R49, RZ, RZ, R61 ;  /* 0x000000ffff317224 */ /* 0x002fe400078e003d */
[----:B---3--:R-:W-:-:S04]  /*3e70*/  IMAD.SHL.U32 R11, R11, 0x8, RZ ;  /* 0x000000080b0b7824 */ /* 0x008fc800078e00ff */
[----:B------:R-:W-:-:S05]  /*3e80*/  IMAD.WIDE R48, R11, 0x2, R48 ;  /* 0x000000020b307825 */ /* 0x000fca00078e0230 */
[----:B------:R4:W-:Y:S02]  /*3e90*/  ST.E.128 desc[UR38][R48.64], R12 ;  /* 0x0000000c30007985 */ /* 0x0009e4000c101d26 */
.L_x_12361:
[----:B------:R-:W-:Y:S05]  /*3ea0*/  BSYNC B1 ;  /* 0x0000000000017941 */ /* 0x000fea0003800000 */
.L_x_12360:
        /* <DEDUP_REMOVED lines=55> */
.L_x_12367:
[----:B------:R-:W-:Y:S05]  /*4220*/  BSYNC B2 ;  /* 0x0000000000027941 */ /* 0x000fea0003800000 */
.L_x_12366:
[----:B------:R-:W3:Y:S01]  /*4230*/  LDL R11, [R1+0x50] ;  /* 0x00005000010b7983 */ /* 0x000ee20000100800 */
[----:B--2---:R-:W-:Y:S02]  /*4240*/  IMAD.MOV.U32 R44, RZ, RZ, R60 ;  /* 0x000000ffff2c7224 */ /* 0x004fe400078e003c */
[----:B-1----:R-:W-:Y:S02]  /*4250*/  IMAD.MOV.U32 R45, RZ, RZ, R61 ;  /* 0x000000ffff2d7224 */ /* 0x002fe400078e003d */
[----:B---3--:R-:W-:-:S04]  /*4260*/  IMAD.SHL.U32 R11, R11, 0x8, RZ ;  /* 0x000000080b0b7824 */ /* 0x008fc800078e00ff */
[----:B------:R-:W-:-:S05]  /*4270*/  IMAD.WIDE R44, R11, 0x2, R44 ;  /* 0x000000020b2c7825 */ /* 0x000fca00078e022c */
[----:B------:R1:W-:Y:S02]  /*4280*/  ST.E.128 desc[UR38][R44.64], R12 ;  /* 0x0000000c2c007985 */ /* 0x0003e4000c101d26 */
.L_x_12365:
[----:B------:R-:W-:Y:S05]  /*4290*/  BSYNC B1 ;  /* 0x0000000000017941 */ /* 0x000fea0003800000 */
.L_x_12364:
        /* <DEDUP_REMOVED lines=52> */
.L_x_12371:
[----:B------:R-:W-:Y:S05]  /*45e0*/  BSYNC B2 ;  /* 0x0000000000027941 */ /* 0x000fea0003800000 */
.L_x_12370:
[----:B------:R-:W3:Y:S01]  /*45f0*/  LDL R11, [R1+0x5c] ;  /* 0x00005c00010b7983 */ /* 0x000ee20000100800 */
[----:B--2---:R-:W-:-:S04]  /*4600*/  LEA R40, P3, R136, R60, 0x1 ;  /* 0x0000003c88287211 */ /* 0x004fc800078608ff */
[----:B---3--:R-:W-:-:S05]  /*4610*/  LEA.HI.X R41, R136, R61, R11, 0x1, P3 ;  /* 0x0000003d88297211 */ /* 0x008fca00018f0c0b */
[----:B------:R1:W-:Y:S04]  /*4620*/  ST.E.128 desc[UR38][R40.64], R12 ;  /* 0x0000000c28007985 */ /* 0x0003e8000c101d26 */
.L_x_12369:
[----:B------:R-:W-:Y:S05]  /*4630*/  BSYNC B1 ;  /* 0x0000000000017941 */ /* 0x000fea0003800000 */
.L_x_12368:
        /* <DEDUP_REMOVED lines=13> */
[----:B------:R-:W-:Y:S02]  /*4710*/  SHF.R.U64 R36, R38, 0x10, R39 ;  /* 0x0000001026247819 */ /* 0x000fe40000001227 */
[----:B------:R-:W-:Y:S02]  /*4720*/  PRMT R11, R104, 0x5410, R11 ;  /* 0x00005410680b7816 */ /* 0x000fe4000000000b */
[----:B------:R-:W-:Y:S02]  /*4730*/  PRMT R36, R105, 0x5410, R36 ;  /* 0x0000541069247816 */ /* 0x000fe40000000024 */
[----:B------:R-:W-:Y:S02]  /*4740*/  SHF.R.U32.HI R38, RZ, 0x10, R39 ;  /* 0x00000010ff267819 */ /* 0x000fe40000011627 */
        /* <DEDUP_REMOVED lines=38> */
.L_x_12375:
[----:B------:R-:W-:Y:S05]  /*49b0*/  BSYNC B2 ;  /* 0x0000000000027941 */ /* 0x000fea0003800000 */
.L_x_12374:
[----:B--2---:R1:W-:Y:S02]  /*49c0*/  ST.E.128 desc[UR38][R40.64], R12 ;  /* 0x0000000c28007985 */ /* 0x0043e4000c101d26 */
.L_x_12373:
[----:B------:R-:W-:Y:S05]  /*49d0*/  BSYNC B1 ;  /* 0x0000000000017941 */ /* 0x000fea0003800000 */
.L_x_12372:
        /* <DEDUP_REMOVED lines=11> */
[----:B------:R-:W-:Y:S01]  /*4a90*/  SHF.R.U64 R39, R32, 0x10, R33 ;  /* 0x0000001020277819 */ /* 0x000fe20000001221 */
[C---:B--2---:R-:W-:Y:S01]  /*4aa0*/  IMAD.U32 R32, R14.reuse, 0x10000, RZ ;  /* 0x000100000e207824 */ /* 0x044fe200078e00ff */
[----:B------:R-:W-:Y:S02]  /*4ab0*/  SHF.R.U32.HI R34, RZ, 0x10, R35 ;  /* 0x00000010ff227819 */ /* 0x000fe40000011623 */
[----:B------:R-:W-:Y:S02]  /*4ac0*/  SHF.R.U32.HI R41, RZ, 0x10, R33 ;  /* 0x00000010ff297819 */ /* 0x000fe40000011621 */
[----:B------:R-:W-:Y:S01]  /*4ad0*/  PRMT R35, R103, 0x5410, R38 ;  /* 0x0000541067237816 */ /* 0x000fe20000000026 */
[----:B------:R-:W-:Y:S01]  /*4ae0*/  IMAD.U32 R38, R13, 0x10000, RZ ;  /* 0x000100000d267824 */ /* 0x000fe200078e00ff */
[----:B------:R-:W-:Y:S01]  /*4af0*/  LOP3.LUT R33, R14, 0xffff0000, RZ, 0xc0, !PT ;  /* 0xffff00000e217812 */ /* 0x000fe200078ec0ff */
[C---:B------:R-:W-:Y:S01]  /*4b00*/  IMAD.U32 R14, R15.reuse, 0x10000, RZ ;  /* 0x000100000f0e7824 */ /* 0x040fe200078e00ff */
[----:B------:R-:W-:-:S02]  /*4b10*/  LOP3.LUT R11, R15, 0xffff0000, RZ, 0xc0, !PT ;  /* 0xffff00000f0b7812 */ /* 0x000fc400078ec0ff */
[C---:B------:R-:W-:Y:S02]  /*4b20*/  PRMT R15, R102.reuse, 0x5410, R39 ;  /* 0x00005410660f7816 */ /* 0x040fe40000000027 */
[----:B------:R-:W-:Y:S02]  /*4b30*/  LOP3.LUT R39, R13, 0xffff0000, RZ, 0xc0, !PT ;  /* 0xffff00000d277812 */ /* 0x000fe400078ec0ff */
[C---:B------:R-:W-:Y:S01]  /*4b40*/  LOP3.LUT R42, R35.reuse, 0xffff0000, RZ, 0xc0, !PT ;  /* 0xffff0000232a7812 */ /* 0x040fe200078ec0ff */
[----:B------:R-:W-:Y:S01]  /*4b50*/  IMAD.U32 R35, R35, 0x10000, RZ ;  /* 0x0001000023237824 */ /* 0x000fe200078e00ff */
[----:B------:R-:W-:Y:S02]  /*4b60*/  PRMT R103, R103, 0x5432, R34 ;  /* 0x0000543267677816 */ /* 0x000fe40000000022 */
[----:B------:R-:W-:Y:S01]  /*4b70*/  PRMT R102, R102, 0x5432, R41 ;  /* 0x0000543266667816 */ /* 0x000fe20000000029 */
[----:B------:R-:W-:Y:S01]  /*4b80*/  FMUL.FTZ R13, R39, R42 ;  /* 0x0000002a270d7220 */ /* 0x000fe20000410000 */
[----:B------:R-:W-:Y:S01]  /*4b90*/  LOP3.LUT R40, R15, 0xffff0000, RZ, 0xc0, !PT ;  /* 0xffff00000f287812 */ /* 0x000fe200078ec0ff */
[C---:B------:R-:W-:Y:S01]  /*4ba0*/  IMAD.U32 R34, R103.reuse, 0x10000, RZ ;  /* 0x0001000067227824 */ /* 0x040fe200078e00ff */
[----:B------:R-:W-:Y:S01]  /*4bb0*/  LOP3.LUT R103, R103, 0xffff0000, RZ, 0xc0, !PT ;  /* 0xffff000067677812 */ /* 0x000fe200078ec0ff */
[C---:B------:R-:W-:Y:S01]  /*4bc0*/  IMAD.U32 R41, R102.reuse, 0x10000, RZ ;  /* 0x0001000066297824 */ /* 0x040fe200078e00ff */
[----:B------:R-:W-:Y:S01]  /*4bd0*/  LOP3.LUT R102, R102, 0xffff0000, RZ, 0xc0, !PT ;  /* 0xffff000066667812 */ /* 0x000fe200078ec0ff */
[-C--:B------:R-:W-:Y:S01]  /*4be0*/  FMUL.FTZ R39, R39, R40.reuse ;  /* 0x0000002827277220 */ /* 0x080fe20000410000 */
[----:B------:R-:W-:Y:S01]  /*4bf0*/  FFMA.FTZ R13, R38, R40, -R13 ;  /* 0x00000028260d7223 */ /* 0x000fe2000001080d */
[C---:B------:R-:W-:Y:S01]  /*4c00*/  FMUL.FTZ R43, R33.reuse, R34 ;  /* 0x00000022212b7220 */ /* 0x040fe20000410000 */
[----:B------:R-:W-:Y:S01]  /*4c10*/  LOP3.LUT R40, R12, 0xffff0000, RZ, 0xc0, !PT ;  /* 0xffff00000c287812 */ /* 0x000fe200078ec0ff */
[----:B------:R-:W-:Y:S01]  /*4c20*/  FMUL.FTZ R33, R33, R41 ;  /* 0x0000002921217220 */ /* 0x000fe20000410000 */
[----:B------:R-:W-:Y:S01]  /*4c30*/  FFMA.FTZ R38, R38, R42, R39 ;  /* 0x0000002a26267223 */ /* 0x000fe20000010027 */
[----:B------:R-:W-:-:S02]  /*4c40*/  IMAD.U32 R15, R15, 0x10000, RZ ;  /* 0x000100000f0f7824 */ /* 0x000fc400078e00ff */
[----:B------:R-:W-:Y:S02]  /*4c50*/  IMAD.U32 R39, R12, 0x10000, RZ ;  /* 0x000100000c277824 */ /* 0x000fe400078e00ff */
        /* <DEDUP_REMOVED lines=14> */
.L_x_12377:
[----:B------:R-:W-:Y:S05]  /*4d40*/  BSYNC B1 ;  /* 0x0000000000017941 */ /* 0x000fea0003800000 */
.L_x_12376:
[----:B--2---:R1:W-:Y:S01]  /*4d50*/  ST.E.128 desc[UR38][R36.64], R12 ;  /* 0x0000000c24007985 */ /* 0x0043e2000c101d26 */
[----:B------:R-:W-:Y:S05]  /*4d60*/  BRA `(.L_x_12355) ;  /* 0x0000002000ec7947 */ /* 0x000fea0003800000 */
.L_x_12348:
        /* <DEDUP_REMOVED lines=46> */
.L_x_12379:
[----:B------:R-:W-:Y:S05]  /*5050*/  BSYNC B1 ;  /* 0x0000000000017941 */ /* 0x000fea0003800000 */
.L_x_12378:
        /* <DEDUP_REMOVED lines=44> */
.L_x_12380:
[----:B------:R-:W-:Y:S01]  /*5320*/  IMAD R57, R18, 0x8, R2 ;  /* 0x0000000812397824 */ /* 0x000fe200078e0202 */
[----:B------:R-:W-:Y:S01]  /*5330*/  SHF.L.U32 R85, R149, 0x1f, RZ ;  /* 0x0000001f95557819 */ /* 0x000fe200000006ff */
[----:B------:R-:W-:Y:S03]  /*5340*/  BSSY B1, `(.L_x_12381) ;  /* 0x0000003000017945 */ /* 0x000fe60003800000 */
[----:B------:R-:W0:Y:S02]  /*5350*/  SYNCS.PHASECHK.TRANS64.TRYWAIT P4, [R57+URZ+0x2d890], R85 ;  /* 0x02d89055390075a7 */ /* 0x000e24000808017f */
[----:B0-----:R-:W-:Y:S05]  /*5360*/  @!P4 BRA `(.L_x_12382) ;  /* 0x000001b40078c947 */ /* 0x001fea0003800000 */
.L_x_12633:
[----:B------:R-:W-:Y:S05]  /*5370*/  BSYNC B1 ;  /* 0x0000000000017941 */ /* 0x000fea0003800000 */
.L_x_12381:
[----:B------:R-:W-:-:S03]  /*5380*/  UMOV UR4, 0xffffffff ;  /* 0xffffffff00047882 */ /* 0x000fc60000000000 */
[----:B------:R-:W-:Y:S05]  /*5390*/  BRA.DIV UR4, `(.L_x_12383) ;  /* 0x000001b604807947 */ /* 0x000fea000b800000 */
[----:B------:R1:W2:Y:S04]  /*53a0*/  SHFL.IDX PT, R89, R61, RZ, 0x1e1f ;  /* 0x001e1fff3d597589 */ /* 0x0002a800000e0000 */
[----:B------:R1:W3:Y:S02]  /*53b0*/  SHFL.IDX PT, R88, R60, RZ, 0x1e1f ;  /* 0x001e1fff3c587589 */ /* 0x0002e400000e0000 */
.L_x_12637:
        /* <DEDUP_REMOVED lines=33> */
[----:B------:R-:W-:Y:S02]  /*55d0*/  PRMT R40, R105, 0x5432, R40 ;  /* 0x0000543269287816 */ /* 0x000fe40000000028 */
[----:B------:R-:W-:Y:S02]  /*55e0*/  SHF.R.U32.HI R105, RZ, 0x10, R53 ;  /* 0x00000010ff697819 */ /* 0x000fe40000011635 */
[--C-:B------:R-:W-:Y:S02]  /*55f0*/  SHF.R.U64 R41, R42, 0x10, R43.reuse ;  /* 0x000000102a297819 */ /* 0x100fe4000000122b */
[----:B------:R-:W-:-:S02]  /*5600*/  SHF.R.U32.HI R42, RZ, 0x10, R43 ;  /* 0x00000010ff2a7819 */ /* 0x000fc4000001162b */
[----:B------:R-:W-:Y:S02]  /*5610*/  SHF.R.U64 R43, R52, 0x10, R53 ;  /* 0x00000010342b7819 */ /* 0x000fe40000001235 */
[--C-:B------:R-:W-:Y:S02]  /*5620*/  SHF.R.U64 R52, R54, 0x10, R55.reuse ;  /* 0x0000001036347819 */ /* 0x100fe40000001237 */
[----:B------:R-:W-:Y:S02]  /*5630*/  SHF.R.U32.HI R53, RZ, 0x10, R55 ;  /* 0x00000010ff357819 */ /* 0x000fe40000011637 */
[----:B------:R-:W-:Y:S02]  /*5640*/  PRMT R105, R117, 0x5410, R105 ;  /* 0x0000541075697816 */ /* 0x000fe40000000069 */
[----:B------:R-:W-:Y:S02]  /*5650*/  PRMT R104, R107, 0x5432, R104 ;  /* 0x000054326b687816 */ /* 0x000fe40000000068 */
[----:B------:R-:W-:-:S02]  /*5660*/  PRMT R43, R108, 0x5410, R43 ;  /* 0x000054106c2b7816 */ /* 0x000fc4000000002b */
[----:B------:R-:W-:Y:S01]  /*5670*/  PRMT R52, R108, 0x5432, R52 ;  /* 0x000054326c347816 */ /* 0x000fe20000000034 */
[----:B-1----:R-:W-:Y:S01]  /*5680*/  IMAD.U32 R108, R61, 0x10000, RZ ;  /* 0x000100003d6c7824 */ /* 0x002fe200078e00ff */
[----:B------:R-:W-:Y:S01]  /*5690*/  PRMT R53, R107, 0x5410, R53 ;  /* 0x000054106b357816 */ /* 0x000fe20000000035 */
[----:B------:R-:W-:Y:S01]  /*56a0*/  IMAD.U32 R107, R105, 0x10000, RZ ;  /* 0x00010000696b7824 */ /* 0x000fe200078e00ff */
[----:B------:R-:W-:Y:S01]  /*56b0*/  PRMT R41, R106, 0x5410, R41 ;  /* 0x000054106a297816 */ /* 0x000fe20000000029 */
[----:B------:R-:W-:Y:S01]  /*56c0*/  IMAD.U32 R55, R104, 0x10000, RZ ;  /* 0x0001000068377824 */ /* 0x000fe200078e00ff */
[----:B------:R-:W-:Y:S01]  /*56d0*/  PRMT R42, R106, 0x5432, R42 ;  /* 0x000054326a2a7816 */ /* 0x000fe2000000002a */
[----:B--2---:R-:W-:Y:S02]  /*56e0*/  IMAD.U32 R106, R13, 0x10000, RZ ;  /* 0x000100000d6a7824 */ /* 0x004fe400078e00ff */
[----:B------:R-:W-:Y:S01]  /*56f0*/  FMUL.FTZ R54, R108, R107 ;  /* 0x0000006b6c367220 */ /* 0x000fe20000410000 */
[----:B------:R-:W-:-:S02]  /*5700*/  LOP3.LUT R105, R105, 0xffff0000, RZ, 0xc0, !PT ;  /* 0xffff000069697812 */ /* 0x000fc400078ec0ff */
        /* <DEDUP_REMOVED lines=36> */
[----:B------:R-:W-:Y:S01]  /*5950*/  FMUL.FTZ R54, R54, R55 ;  /* 0x0000003736367220 */ /* 0x000fe20000410000 */
        /* <DEDUP_REMOVED lines=34> */
.L_x_12387:
[----:B------:R-:W-:Y:S05]  /*5b80*/  BSYNC B2 ;  /* 0x0000000000027941 */ /* 0x000fea0003800000 */
.L_x_12386:
[----:B---3--:R-:W-:-:S04]  /*5b90*/  LEA R40, P3, R20, R88, 0x1 ;  /* 0x0000005814287211 */ /* 0x008fc800078608ff */
[----:B------:R-:W-:Y:S02]  /*5ba0*/  LEA.HI.X R41, R20, R89, R91, 0x1, P3 ;  /* 0x0000005914297211 */ /* 0x000fe400018f0c5b */
[----:B------:R-:W-:-:S03]  /*5bb0*/  ISETP.GE.AND P3, PT, R103, R11, PT ;  /* 0x0000000b6700720c */ /* 0x000fc60003f66270 */
[----:B--2---:R2:W-:Y:S10]  /*5bc0*/  ST.E.128 desc[UR38][R40.64], R12 ;  /* 0x0000000c28007985 */ /* 0x0045f4000c101d26 */
[----:B--2---:R-:W-:-:S05]  /*5bd0*/  @!P3 IMAD.WIDE R12, R103, 0x2, R88 ;  /* 0x00000002670cb825 */ /* 0x004fca00078e0258 */
[----:B-1----:R4:W-:Y:S02]  /*5be0*/  @!P3 ST.E.128 desc[UR38][R12.64], R60 ;  /* 0x0000003c0c00b985 */ /* 0x0029e4000c101d26 */
.L_x_12385:
[----:B------:R-:W-:Y:S05]  /*5bf0*/  BSYNC B1 ;  /* 0x0000000000017941 */ /* 0x000fea0003800000 */
.L_x_12384:
        /* <DEDUP_REMOVED lines=123> */
.L_x_12391:
[----:B------:R-:W-:Y:S05]  /*63b0*/  BSYNC B2 ;  /* 0x0000000000027941 */ /* 0x000fea0003800000 */
.L_x_12390:
[----:B------:R-:W-:-:S04]  /*63c0*/  LEA R36, P3, R21, R88, 0x1 ;  /* 0x0000005815247211 */ /* 0x000fc800078608ff */
[----:B------:R-:W-:Y:S02]  /*63d0*/  LEA.HI.X R37, R21, R89, R90, 0x1, P3 ;  /* 0x0000005915257211 */ /* 0x000fe400018f0c5a */
[----:B------:R-:W-:-:S03]  /*63e0*/  ISETP.GE.AND P3, PT, R52, R11, PT ;  /* 0x0000000b3400720c */ /* 0x000fc60003f66270 */
[----:B---3--:R3:W-:Y:S10]  /*63f0*/  ST.E.128 desc[UR38][R36.64], R12 ;  /* 0x0000000c24007985 */ /* 0x0087f4000c101d26 */
[----:B---3--:R-:W-:-:S05]  /*6400*/  @!P3 IMAD.WIDE R12, R52, 0x2, R88 ;  /* 0x00000002340cb825 */ /* 0x008fca00078e0258 */
[----:B--2---:R2:W-:Y:S02]  /*6410*/  @!P3 ST.E.128 desc[UR38][R12.64], R40 ;  /* 0x000000280c00b985 */ /* 0x0045e4000c101d26 */
.L_x_12389:
[----:B------:R-:W-:Y:S05]  /*6420*/  BSYNC B1 ;  /* 0x0000000000017941 */ /* 0x000fea0003800000 */
.L_x_12388:
        /* <DEDUP_REMOVED lines=50> */
[C---:B------:R-:W-:Y:S01]  /*6750*/  FFMA.FTZ R47, R44.reuse, R47, -R50 ;  /* 0x0000002f2c2f7223 */ /* 0x040fe20000010832 */
        /* <DEDUP_REMOVED lines=26> */
[C---:B------:R-:W-:Y:S01]  /*6900*/  FMUL.FTZ R39, R48.reuse, R111 ;  /* 0x0000006f30277220 */ /* 0x040fe20000410000 */
[----:B------:R-:W-:Y:S01]  /*6910*/  FMUL.FTZ R48, R48, R43 ;  /* 0x0000002b30307220 */ /* 0x000fe20000410000 */
[----:B------:R-:W-:-:S02]  /*6920*/  F2FP.BF16.F32.PACK_AB R33, R33, R47 ;  /* 0x0000002f2121723e */ /* 0x000fc400000010ff */
[C---:B------:R-:W-:Y:S01]  /*6930*/  FFMA.FTZ R39, R15.reuse, R43, -R39 ;  /* 0x0000002b0f277223 */ /* 0x040fe20000010827 */
[----:B------:R-:W-:Y:S01]  /*6940*/  FFMA.FTZ R15, R15, R111, R48 ;  /* 0x0000006f0f0f7223 */ /* 0x000fe20000010030 */
[C---:B------:R-:W-:Y:S01]  /*6950*/  IMAD.U32 R48, R35.reuse, 0x10000, RZ ;  /* 0x0001000023307824 */ /* 0x040fe200078e00ff */
[----:B------:R-:W-:Y:S01]  /*6960*/  LOP3.LUT R35, R35, 0xffff0000, RZ, 0xc0, !PT ;  /* 0xffff000023237812 */ /* 0x000fe200078ec0ff */
[----:B------:R-:W-:Y:S01]  /*6970*/  IMAD.U32 R43, R12, 0x10000, RZ ;  /* 0x000100000c2b7824 */ /* 0x000fe200078e00ff */
[----:B------:R-:W-:Y:S01]  /*6980*/  F2FP.BF16.F32.PACK_AB R39, R39, R46 ;  /* 0x0000002e2727723e */ /* 0x000fe200000010ff */
[C---:B------:R-:W-:Y:S01]  /*6990*/  FMUL.FTZ R51, R49.reuse, R48 ;  /* 0x0000003031337220 */ /* 0x040fe20000410000 */
[----:B------:R-:W-:Y:S01]  /*69a0*/  FMUL.FTZ R49, R49, R50 ;  /* 0x0000003231317220 */ /* 0x000fe20000410000 */
[----:B------:R-:W-:Y:S01]  /*69b0*/  FMUL.FTZ R53, R36, R35 ;  /* 0x0000002324357220 */ /* 0x000fe20000410000 */
[----:B------:R-:W-:Y:S01]  /*69c0*/  F2FP.BF16.F32.PACK_AB R44, R13, R44 ;  /* 0x0000002c0d2c723e */ /* 0x000fe200000010ff */
[C---:B------:R-:W-:Y:S01]  /*69d0*/  FFMA.FTZ R51, R43.reuse, R50, -R51 ;  /* 0x000000322b337223 */ /* 0x040fe20000010833 */
[----:B------:R-:W-:Y:S01]  /*69e0*/  FFMA.FTZ R49, R43, R48, R49 ;  /* 0x000000302b317223 */ /* 0x000fe20000010031 */
[----:B------:R-:W-:Y:S01]  /*69f0*/  LOP3.LUT R43, R32, 0xffff0000, RZ, 0xc0, !PT ;  /* 0xffff0000202b7812 */ /* 0x000fe200078ec0ff */
[----:B------:R-:W-:Y:S01]  /*6a00*/  IMAD.U32 R48, R34, 0x10000, RZ ;  /* 0x0001000022307824 */ /* 0x000fe200078e00ff */
[----:B------:R-:W-:Y:S01]  /*6a10*/  LOP3.LUT R32, R12, 0xffff0000, RZ, 0xc0, !PT ;  /* 0xffff00000c207812 */ /* 0x000fe200078ec0ff */
[----:B------:R-:W-:-:S02]  /*6a20*/  IMAD.MOV.U32 R13, RZ, RZ, R33 ;  /* 0x000000ffff0d7224 */ /* 0x000fc400078e0021 */
[-C--:B------:R-:W-:Y:S02]  /*6a30*/  FMUL.FTZ R36, R36, R43.reuse ;  /* 0x0000002b24247220 */ /* 0x080fe40000410000 */
[----:B------:R-:W-:Y:S01]  /*6a40*/  FFMA.FTZ R12, R32, R43, -R53 ;  /* 0x0000002b200c7223 */ /* 0x000fe20000010835 */
[----:B------:R-:W-:Y:S02]  /*6a50*/  IMAD.U32 R43, R38, 0x10000, RZ ;  /* 0x00010000262b7824 */ /* 0x000fe400078e00ff */
[----:B------:R-:W-:Y:S01]  /*6a60*/  FFMA.FTZ R32, R32, R35, R36 ;  /* 0x0000002320207223 */ /* 0x000fe20000010024 */
[C---:B------:R-:W-:Y:S01]  /*6a70*/  SHF.L.U32 R36, R45.reuse, 0x10, RZ ;  /* 0x000000102d247819 */ /* 0x040fe200000006ff */
[----:B------:R-:W-:Y:S01]  /*6a80*/  IMAD.U32 R35, R14, 0x10000, RZ ;  /* 0x000100000e237824 */ /* 0x000fe200078e00ff */
[----:B------:R-:W-:Y:S02]  /*6a90*/  LOP3.LUT R38, R38, 0xffff0000, RZ, 0xc0, !PT ;  /* 0xffff000026267812 */ /* 0x000fe400078ec0ff */
        /* <DEDUP_REMOVED lines=21> */
.L_x_12393:
[----:B------:R-:W-:Y:S05]  /*6bf0*/  BSYNC B1 ;  /* 0x0000000000017941 */ /* 0x000fea0003800000 */
.L_x_12392:
[----:B---3--:R3:W-:Y:S01]  /*6c00*/  ST.E.128 desc[UR38][R40.64], R12 ;  /* 0x0000000c28007985 */ /* 0x0087e2000c101d26 */
[----:B------:R-:W-:-:S13]  /*6c10*/  ISETP.GE.AND P3, PT, R42, R11, PT ;  /* 0x0000000b2a00720c */ /* 0x000fda0003f66270 */
[----:B------:R-:W-:Y:S05]  /*6c20*/  @P3 BRA `(.L_x_12355) ;  /* 0x00000004003c3947 */ /* 0x000fea0003800000 */
[----:B------:R-:W-:-:S05]  /*6c30*/  IMAD.WIDE R88, R42, 0x2, R88 ;  /* 0x000000022a587825 */ /* 0x000fca00078e0258 */
[----:B--2---:R2:W-:Y:S01]  /*6c40*/  ST.E.128 desc[UR38][R88.64], R36 ;  /* 0x0000002458007985 */ /* 0x0045e2000c101d26 */
[----:B------:R-:W-:Y:S05]  /*6c50*/  BRA `(.L_x_12355) ;  /* 0x0000000400307947 */ /* 0x000fea0003800000 */
.L_x_12347:
[----:B------:R-:W-:-:S06]  /*6c60*/  UISETP.NE.AND UP0, UPT, UR41, 0x3, UPT ;  /* 0x000000032900788c */ /* 0x000fcc000bf05270 */
[----:B------:R-:W-:-:S13]  /*6c70*/  PLOP3.LUT P2, PT, PT, PT, UP0, 0x80, 0x0 ;  /* 0x000000000000781c */ /* 0x000fda0003f4f008 */
[----:B------:R-:W-:Y:S05]  /*6c80*/  @!P2 BRA `(.L_x_12394) ;  /* 0x000000000004a947 */ /* 0x000fea0003800000 */
[----:B------:R-:W-:Y:S01]  /*6c90*/  BPT.TRAP 0x1 ;  /* 0x000000040000795c */ /* 0x000fe20000300000 */
.L_x_12394:
[----:B------:R-:W-:Y:S01]  /*6ca0*/  IMAD R57, R18, 0x8, R2 ;  /* 0x0000000812397824 */ /* 0x000fe200078e0202 */
[----:B------:R-:W-:Y:S01]  /*6cb0*/  SHF.L.U32 R85, R149, 0x1f, RZ ;  /* 0x0000001f95557819 */ /* 0x000fe200000006ff */
[----:B------:R-:W-:Y:S01]  /*6cc0*/  BSSY B1, `(.L_x_12395) ;  /* 0x0000004000017945 */ /* 0x000fe20003800000 */
[----:B------:R-:W-:Y:S02]  /*6cd0*/  SHF.R.S32.HI R82, RZ, 0x1f, R81 ;  /* 0x0000001fff527819 */ /* 0x000fe40000011451 */
[----:B------:R-:W0:Y:S02]  /*6ce0*/  SYNCS.PHASECHK.TRANS64.TRYWAIT P3, [R57+URZ+0x2d890], R85 ;  /* 0x02d89055390075a7 */ /* 0x000e24000806017f */
[----:B0-----:R-:W-:Y:S05]  /*6cf0*/  @!P3 BRA `(.L_x_12396) ;  /* 0x0000019c0074b947 */ /* 0x001fea0003800000 */
.L_x_12638:
[----:B------:R-:W-:Y:S05]  /*6d00*/  BSYNC B1 ;  /* 0x0000000000017941 */ /* 0x000fea0003800000 */
.L_x_12395:
        /* <DEDUP_REMOVED lines=24> */
.L_x_12642:
[----:B------:R-:W-:Y:S05]  /*6e90*/  @!P3 BRA `(.L_x_12355) ;  /* 0x0000000000a0b947 */ /* 0x000fea0003800000 */
[----:B-1----:R-:W4:Y:S01]  /*6ea0*/  LDL R13, [R1+0x5c] ;  /* 0x00005c00010d7983 */ /* 0x002f220000100800 */
[----:B------:R-:W-:-:S03]  /*6eb0*/  ULDC UR4, c[0x0][0x2f4] ;  /* 0x0000bd0000047ab9 */ /* 0x000fc60000000800 */
[----:B------:R-:W5:Y:S04]  /*6ec0*/  LDL R12, [R1+0x58] ;  /* 0x00005800010c7983 */ /* 0x000f680000100800 */
[----:B------:R-:W5:Y:S04]  /*6ed0*/  LDL R11, [R1+0x4c] ;  /* 0x00004c00010b7983 */ /* 0x000f680000100800 */
[----:B------:R-:W5:Y:S01]  /*6ee0*/  LDL R41, [R1+0x50] ;  /* 0x0000500001297983 */ /* 0x000f620000100800 */
[----:B------:R-:W-:Y:S02]  /*6ef0*/  ISETP.GE.AND P5, PT, R16, UR4, PT ;  /* 0x0000000410007c0c */ /* 0x000fe4000bfa6270 */
        /* <DEDUP_REMOVED lines=34> */
.L_x_12355:
[----:B------:R-:W-:Y:S05]  /*7120*/  BSYNC B0 ;  /* 0x0000000000007941 */ /* 0x000fea0003800000 */
.L_x_12346:
        /* <DEDUP_REMOVED lines=16> */
.L_x_12399:
[----:B------:R-:W-:Y:S05]  /*7230*/  BSYNC B0 ;  /* 0x0000000000007941 */ /* 0x000fea0003800000 */
.L_x_12398:
[----:B------:R-:W5:Y:S01]  /*7240*/  SYNCS.PHASECHK.TRANS64.TRYWAIT P2, [R57+URZ+0x2d8b0], R85 ;  /* 0x02d8b055390075a7 */ /* 0x000f62000804017f */
[----:B------:R-:W-:Y:S04]  /*7250*/  BSSY B0, `(.L_x_12400) ;  /* 0x0000002000007945 */ /* 0x000fe80003800000 */
[----:B-----5:R-:W-:Y:S05]  /*7260*/  @!P2 BRA `(.L_x_12401) ;  /* 0x000001980074a947 */ /* 0x020fea0003800000 */
.L_x_12643:
[----:B------:R-:W-:Y:S05]  /*7270*/  BSYNC B0 ;  /* 0x0000000000007941 */ /* 0x000fea0003800000 */
.L_x_12400:
        /* <DEDUP_REMOVED lines=13> */
[----:B------:R-:W-:-:S04]  /*7350*/  IMAD.WIDE.U32 R12, R138, UR4, R12 ;  /* 0x000000048a0c7c25 */ /* 0x000fc8000f8e000c */
[----:B------:R-:W-:Y:S01]  /*7360*/  IMAD R13, R138, UR5, R13 ;  /* 0x000000058a0d7c24 */ /* 0x000fe2000f8e020d */
[----:B0-----:R-:W-:-:S04]  /*7370*/  LEA R11, P2, R12, UR6, 0x1 ;  /* 0x000000060c0b7c11 */ /* 0x001fc8000f8408ff */
[----:B------:R-:W-:Y:S01]  /*7380*/  LEA.HI.X R12, R12, UR7, R13, 0x1, P2 ;  /* 0x000000070c0c7c11 */ /* 0x000fe200090f0c0d */
[----:B------:R0:W1:Y:S01]  /*7390*/  SHFL.IDX PT, R36, R11, RZ, 0x1e1f ;  /* 0x001e1fff0b247589 */ /* 0x00006200000e0000 */
[----:B------:R-:W-:-:S03]  /*73a0*/  ISETP.GT.AND P2, PT, R84, R156, PT ;  /* 0x0000009c5400720c */ /* 0x000fc60003f44270 */
[----:B------:R0:W2:Y:S10]  /*73b0*/  SHFL.IDX PT, R37, R12, RZ, 0x1e1f ;  /* 0x001e1fff0c257589 */ /* 0x0000b400000e0000 */
[----:B0-----:R-:W-:Y:S05]  /*73c0*/  @!P2 BRA `(.L_x_12403) ;  /* 0x000000000098a947 */ /* 0x001fea0003800000 */
[----:B------:R-:W3:Y:S01]  /*73d0*/  LDL R15, [R1+0x5c] ;  /* 0x00005c00010f7983 */ /* 0x000ee20000100800 */
[----:B------:R-:W-:-:S03]  /*73e0*/  ULDC UR4, c[0x0][0x2f4] ;  /* 0x0000bd0000047ab9 */ /* 0x000fc60000000800 */
[----:B------:R-:W4:Y:S04]  /*73f0*/  LDL R14, [R1+0x58] ;  /* 0x00005800010e7983 */ /* 0x000f280000100800 */
[----:B------:R-:W5:Y:S04]  /*7400*/  LDL R42, [R1+0x4c] ;  /* 0x00004c00012a7983 */ /* 0x000f680000100800 */
[----:B------:R-:W5:Y:S01]  /*7410*/  LDL R41, [R1+0x50] ;  /* 0x0000500001297983 */ /* 0x000f620000100800 */
[----:B------:R-:W-:Y:S02]  /*7420*/  ISETP.GE.AND P5, PT, R16, UR4, PT ;  /* 0x0000000410007c0c */ /* 0x000fe4000bfa6270 */
        /* <DEDUP_REMOVED lines=32> */
.L_x_12403:
[----:B------:R-:W-:Y:S05]  /*7630*/  BSYNC B0 ;  /* 0x0000000000007941 */ /* 0x000fea0003800000 */
.L_x_12402:
        /* <DEDUP_REMOVED lines=11> */
[----:B0-----:R-:W-:Y:S02]  /*76f0*/  SEL R12, RZ, 0x1, P2 ;  /* 0x00000001ff0c7807 */ /* 0x001fe40001000000 */
[----:B------:R-:W-:Y:S02]  /*7700*/  SEL R18, R18, RZ, P2 ;  /* 0x000000ff12127207 */ /* 0x000fe40001000000 */
[----:B------:R-:W-:Y:S01]  /*7710*/  LOP3.LUT R149, R149, R12, RZ, 0x3c, !PT ;  /* 0x0000000c95957212 */ /* 0x000fe200078e3cff */
[----:B------:R3:W-:Y:S01]  /*7720*/  @!P3 SYNCS.ARRIVE.TRANS64.RED.A1T0 RZ, [R57+URZ], RZ ;  /* 0x000000ff39ffb9a7 */ /* 0x0007e2000810043f */
[----:B------:R-:W-:Y:S05]  /*7730*/  @P1 BRA `(.L_x_12404) ;  /* 0xffffffb400081947 */ /* 0x000fea000383ffff */
[----:B------:R-:W0:Y:S01]  /*7740*/  S2R R11, SR_TID.X ;  /* 0x00000000000b7919 */ /* 0x000e220000002100 */
[----:B------:R-:W-:Y:S02]  /*7750*/  PLOP3.LUT P0, PT, PT, PT, PT, 0x8, 0x0 ;  /* 0x000000000000781c */ /* 0x000fe40003f0e170 */
[----:B0-----:R-:W-:-:S04]  /*7760*/  SHF.R.U32.HI R11, RZ, 0x7, R11 ;  /* 0x00000007ff0b7819 */ /* 0x001fc8000001160b */
[----:B------:R-:W-:-:S13]  /*7770*/  ISETP.NE.AND P4, PT, R11, 0x1, PT ;  /* 0x000000010b00780c */ /* 0x000fda0003f85270 */
[----:B------:R-:W-:Y:S06]  /*7780*/  @!P4 BAR.ARV 0x9, 0x100 ;  /* 0x024400000000cb1d */ /* 0x000fec0000002000 */
.L_x_12341:
[----:B------:R-:W4:Y:S01]  /*7790*/  LDL R3, [R1+0x88] ;  /* 0x0000880001037983 */ /* 0x000f220000100800 */
[----:B------:R-:W0:Y:S01]  /*77a0*/  LDC R0, c[0x0][0x448] ;  /* 0x00011200ff007b82 */ /* 0x000e220000000800 */
[----:B------:R-:W-:Y:S01]  /*77b0*/  IMAD.MOV.U32 R94, RZ, RZ, RZ ;  /* 0x000000ffff5e7224 */ /* 0x000fe200078e00ff */
[----:B0-----:R-:W-:-:S13]  /*77c0*/  ISETP.NE.AND P1, PT, R0, 0x1, PT ;  /* 0x000000010000780c */ /* 0x001fda0003f25270 */
[----:B------:R-:W0:Y:S08]  /*77d0*/  @P1 LDC R0, c[0x0][0x44c] ;  /* 0x00011300ff001b82 */ /* 0x000e300000000800 */
[----:B------:R-:W1:Y:S01]  /*77e0*/  @P1 LDC R5, c[0x0][0x450] ;  /* 0x00011400ff051b82 */ /* 0x000e620000000800 */
[----:B----4-:R-:W-:-:S04]  /*77f0*/  VIADD R3, R3, 0xbf ;  /* 0x000000bf03037836 */ /* 0x010fc80000000000 */
[----:B0-----:R-:W-:-:S05]  /*7800*/  @P1 IMAD.HI.U32 R0, R3, R0, RZ ;  /* 0x0000000003001227 */ /* 0x001fca00078e00ff */
[----:B-1----:R-:W-:-:S05]  /*7810*/  @P1 SHF.R.U32.HI R3, RZ, R5, R0 ;  /* 0x00000005ff031219 */ /* 0x002fca0000011600 */
        /* <DEDUP_REMOVED lines=10> */
.L_x_12405:
[----:B------:R-:W-:Y:S04]  /*78c0*/  BSSY B0, `(.L_x_12406) ;  /* 0x0000020000007945 */ /* 0x000fe80003800000 */
[----:B------:R-:W-:Y:S05]  /*78d0*/  @!P1 BRA `(.L_x_12407) ;  /* 0x0000000000789947 */ /* 0x000fea0003800000 */
[----:B------:R-:W4:Y:S01]  /*78e0*/  LDL R0, [R1+0x9c] ;  /* 0x00009c0001007983 */ /* 0x000f220000100800 */
[----:B------:R-:W-:Y:S01]  /*78f0*/  ULDC UR4, c[0x0][0x9f0] ;  /* 0x00027c0000047ab9 */ /* 0x000fe20000000800 */
[----:B----4-:R-:W-:-:S04]  /*7900*/  ISETP.NE.AND P0, PT, R0, RZ, PT ;  /* 0x000000ff0000720c */ /* 0x010fc80003f05270 */
        /* <DEDUP_REMOVED lines=27> */
.L_x_12407:
[----:B------:R-:W-:Y:S05]  /*7ac0*/  BSYNC B0 ;  /* 0x0000000000007941 */ /* 0x000fea0003800000 */
.L_x_12406:
        /* <DEDUP_REMOVED lines=26> */
[----:B----4-:R-:W-:-:S02]  /*7c70*/  IMAD R4, R0, R94, RZ ;  /* 0x0000005e00047224 */ /* 0x010fc400078e02ff */
        /* <DEDUP_REMOVED lines=15> */
.L_x_12646:
        /* <DEDUP_REMOVED lines=8> */
[----:B------:R-:W-:Y:S02]  /*7df0*/  IMAD R3, R3, 0x2000, R4 ;  /* 0x0000200003037824 */ /* 0x000fe400078e0204 */
[----:B------:R-:W-:-:S03]  /*7e00*/  VIADD R0, R0, 0xc400 ;  /* 0x0000c40000007836 */ /* 0x000fc60000000000 */
[----:B------:R-:W-:Y:S02]  /*7e10*/  SHF.R.U32.HI R3, RZ, 0x4, R3 ;  /* 0x00000004ff037819 */ /* 0x000fe40000011603 */
[----:B------:R-:W-:Y:S02]  /*7e20*/  SHF.R.U32.HI R0, RZ, 0x4, R0 ;  /* 0x00000004ff007819 */ /* 0x000fe40000011600 */
[----:B------:R-:W-:Y:S02]  /*7e30*/  LOP3.LUT R3, R3, 0x3fff, RZ, 0xc0, !PT ;  /* 0x00003fff03037812 */ /* 0x000fe400078ec0ff */
[----:B------:R-:W-:-:S03]  /*7e40*/  LOP3.LUT R44, R0, 0x3fff, RZ, 0xc0, !PT ;  /* 0x00003fff002c7812 */ /* 0x000fc600078ec0ff */
[----:B------:R1:W-:Y:S01]  /*7e50*/  STL [R1+0x70], R3 ;  /* 0x0000700301007387 */ /* 0x0003e20000100800 */
[----:B------:R-:W-:Y:S05]  /*7e60*/  @!P0 BRA `(.L_x_12411) ;  /* 0x0000000000408947 */ /* 0x000fea0003800000 */
        /* <DEDUP_REMOVED lines=15> */
[----:B0123-5:R-:W-:Y:S05]  /*7f60*/  CALL.ABS.NOINC R14 ;  /* 0x000000000e007343 */ /* 0x02ffea0003c00000 */
.L_x_12411:
[----:B------:R-:W-:Y:S05]  /*7f70*/  BSYNC B6 ;  /* 0x0000000000067941 */ /* 0x000fea0003800000 */
.L_x_12410:
        /* <DEDUP_REMOVED lines=8> */
[----:B------:R1:W4:Y:S03]  /*8000*/  SYNCS.PHASECHK.TRANS64.TRYWAIT P0, [R2+URZ+0x2d800], R3 ;  /* 0x02d80003020075a7 */ /* 0x000326000800017f */
[----:B----4-:R-:W-:Y:S05]  /*8010*/  @!P0 NANOSLEEP.SYNCS 0x989680 ;  /* 0x009896800000895d */ /* 0x010fea0003900000 */
[----:B------:R-:W4:Y:S01]  /*8020*/  @!P0 SYNCS.PHASECHK.TRANS64 P0, [R2+URZ+0x2d800], R3 ;  /* 0x02d80003020085a7 */ /* 0x000f22000800007f */
[----:B------:R-:W-:Y:S04]  /*8030*/  BSSY B0, `(.L_x_12413) ;  /* 0x0000006000007945 */ /* 0x000fe80003800000 */
[----:B----4-:R-:W-:Y:S05]  /*8040*/  @P0 BRA `(.L_x_12414) ;  /* 0x0000000000100947 */ /* 0x010fea0003800000 */
.L_x_12415:
[----:B----4-:R4:W0:Y:S02]  /*8050*/  SYNCS.PHASECHK.TRANS64.TRYWAIT P0, [R2+URZ+0x2d800], R3 ;  /* 0x02d80003020075a7 */ /* 0x010824000800017f */
[----:B0-----:R-:W-:Y:S05]  /*8060*/  @!P0 NANOSLEEP.SYNCS 0x989680 ;  /* 0x009896800000895d */ /* 0x001fea0003900000 */
[----:B------:R-:W0:Y:S02]  /*8070*/  @!P0 SYNCS.PHASECHK.TRANS64 P0, [R2+URZ+0x2d800], R3 ;  /* 0x02d80003020085a7 */ /* 0x000e24000800007f */
[----:B0-----:R-:W-:Y:S05]  /*8080*/  @!P0 BRA `(.L_x_12415) ;  /* 0xfffffffc00f08947 */ /* 0x001fea000383ffff */
.L_x_12414:
[----:B------:R-:W-:Y:S05]  /*8090*/  BSYNC B0 ;  /* 0x0000000000007941 */ /* 0x000fea0003800000 */
.L_x_12413:
[----:B------:R-:W-:Y:S05]  /*80a0*/  BRA `(.L_x_12416) ;  /* 0x0000004000787947 */ /* 0x000fea0003800000 */
.L_x_12412:
[----:B------:R-:W-:Y:S01]  /*80b0*/  ULOP3.LUT UP0, URZ, UR42, 0x1bf, URZ, 0xc0, !UPT ;  /* 0x000001bf2a3f7892 */ /* 0x000fe2000f80c03f */
[----:B-----5:R-:W-:Y:S01]  /*80c0*/  SHF.R.S32.HI R0, RZ, 0x1f, R95 ;  /* 0x0000001fff007819 */ /* 0x020fe2000001145f */
[----:B------:R-:W-:Y:S01]  /*80d0*/  ULDC.64 UR4, c[0x0][0x3f8] ;  /* 0x0000fe0000047ab9 */ /* 0x000fe20000000a00 */
[----:B------:R-:W-:Y:S01]  /*80e0*/  ULDC.64 UR6, c[0x0][0x408] ;  /* 0x0001020000067ab9 */ /* 0x000fe20000000a00 */
[----:B------:R-:W-:Y:S02]  /*80f0*/  IMAD.WIDE.U32 R24, R95, UR4, RZ ;  /* 0x000000045f187c25 */ /* 0x000fe4000f8e00ff */
[----:B------:R-:W-:Y:S02]  /*8100*/  PLOP3.LUT P0, PT, PT, PT, UP0, 0x80, 0x0 ;  /* 0x000000000000781c */ /* 0x000fe40003f0f008 */
        /* <DEDUP_REMOVED lines=23> */
[----:B0123--:R-:W-:Y:S05]  /*8280*/  CALL.ABS.NOINC R14 ;  /* 0x000000000e007343 */ /* 0x00ffea0003c00000 */
.L_x_12417:
[----:B------:R-:W4:Y:S01]  /*8290*/  LDL R20, [R1+0x88] ;  /* 0x0000880001147983 */ /* 0x000f220000100800 */
[----:B------:R-:W-:Y:S01]  /*82a0*/  ULDC.U8 UR4, c[0x0][0x410] ;  /* 0x0001040000047ab9 */ /* 0x000fe20000000000 */
[----:B------:R-:W-:Y:S01]  /*82b0*/  BSSY B0, `(.L_x_12418) ;  /* 0x00003f5000007945 */ /* 0x000fe20003800000 */
[----:B------:R-:W-:Y:S01]  /*82c0*/  ISETP.NE.AND P0, PT, RZ, UR4, PT ;  /* 0x00000004ff007c0c */ /* 0x000fe2000bf05270 */
[----:B----4-:R-:W-:-:S12]  /*82d0*/  IMAD.IADD R9, R156, 0x1, R20 ;  /* 0x000000019c097824 */ /* 0x010fd800078e0214 */
[----:B------:R-:W-:Y:S05]  /*82e0*/  @!P0 BRA `(.L_x_12419) ;  /* 0x0000001c00e08947 */ /* 0x000fea0003800000 */
[----:B------:R-:W4:Y:S01]  /*82f0*/  LDC R6, c[0x0][0x448] ;  /* 0x00011200ff067b82 */ /* 0x000f220000000800 */
[----:B-1----:R-:W-:Y:S01]  /*8300*/  IMAD.MOV.U32 R3, RZ, RZ, R9 ;  /* 0x000000ffff037224 */ /* 0x002fe200078e0009 */
[----:B------:R-:W-:Y:S01]  /*8310*/  ULDC.64 UR4, c[0x0][0x3f8] ;  /* 0x0000fe0000047ab9 */ /* 0x000fe20000000a00 */
[----:B------:R-:W-:Y:S01]  /*8320*/  ULDC.64 UR6, c[0x0][0x408] ;  /* 0x0001020000067ab9 */ /* 0x000fe20000000a00 */
[----:B------:R-:W-:Y:S02]  /*8330*/  IMAD.MOV.U32 R25, RZ, RZ, R29 ;  /* 0x000000ffff197224 */ /* 0x000fe400078e001d */
[----:B------:R-:W-:Y:S01]  /*8340*/  IMAD.MOV.U32 R27, RZ, RZ, R31 ;  /* 0x000000ffff1b7224 */ /* 0x000fe200078e001f */
[----:B----4-:R-:W-:-:S13]  /*8350*/  ISETP.NE.AND P0, PT, R6, 0x1, PT ;  /* 0x000000010600780c */ /* 0x010fda0003f05270 */
[----:B------:R-:W1:Y:S08]  /*8360*/  @P0 LDC R0, c[0x0][0x44c] ;  /* 0x00011300ff000b82 */ /* 0x000e700000000800 */
[----:B------:R-:W4:Y:S01]  /*8370*/  @P0 LDC R5, c[0x0][0x450] ;  /* 0x00011400ff050b82 */ /* 0x000f220000000800 */
[----:B-1----:R-:W-:-:S05]  /*8380*/  @P0 IMAD.HI.U32 R0, R9, R0, RZ ;  /* 0x0000000009000227 */ /* 0x002fca00078e00ff */
[----:B----4-:R-:W-:-:S04]  /*8390*/  @P0 SHF.R.U32.HI R3, RZ, R5, R0 ;  /* 0x00000005ff030219 */ /* 0x010fc80000011600 */
        /* <DEDUP_REMOVED lines=17> */
[----:B------:R1:W4:Y:S04]  /*84b0*/  SHFL.IDX PT, R3, R13, RZ, 0x1e1f ;  /* 0x001e1fff0d037589 */ /* 0x00032800000e0000 */
[----:B------:R-:W0:Y:S04]  /*84c0*/  SHFL.IDX PT, R38, R38, RZ, 0x1e1f ;  /* 0x001e1fff26267589 */ /* 0x000e2800000e0000 */
[----:B------:R-:W0:Y:S04]  /*84d0*/  SHFL.IDX PT, R0, R0, RZ, 0x1e1f ;  /* 0x001e1fff00007589 */ /* 0x000e2800000e0000 */
[----:B-1----:R-:W0:Y:S02]  /*84e0*/  SHFL.IDX PT, R39, R39, RZ, 0x1e1f ;  /* 0x001e1fff27277589 */ /* 0x002e2400000e0000 */
.L_x_12652:
        /* <DEDUP_REMOVED lines=8> */
[----:B------:R-:W-:Y:S02]  /*8570*/  CS2R R12, SRZ ;  /* 0x00000000000c7805 */ /* 0x000fe4000001ff00 */
[----:B------:R-:W-:Y:S02]  /*8580*/  CS2R R8, SRZ ;  /* 0x0000000000087805 */ /* 0x000fe4000001ff00 */
[----:B--2---:R-:W-:Y:S02]  /*8590*/  CS2R R36, SRZ ;  /* 0x0000000000247805 */ /* 0x004fe4000001ff00 */
        /* <DEDUP_REMOVED lines=27> */
[-C--:B------:R-:W-:Y:S02]  /*8750*/  @!P3 IADD3 R26, P4, R38, R24.reuse, RZ ;  /* 0x00000018261ab210 */ /* 0x080fe40007f9e0ff */
        /* <DEDUP_REMOVED lines=56> */
.L_x_12422:
[----:B------:R-:W-:Y:S05]  /*8ae0*/  BSYNC B1 ;  /* 0x0000000000017941 */ /* 0x000fea0003800000 */
.L_x_12421:
[----:B------:R-:W-:Y:S01]  /*8af0*/  ULEA.HI UR4, UR37, UR37, URZ, 0x1 ;  /* 0x0000002525047291 */ /* 0x000fe2000f8f083f */
[----:B----45:R-:W-:Y:S01]  /*8b00*/  IMAD.MOV.U32 R3, RZ, RZ, R35 ;  /* 0x000000ffff037224 */ /* 0x030fe200078e0023 */
[----:B------:R-:W-:Y:S01]  /*8b10*/  VIMNMX R97, R97, 0xc0, PT ;  /* 0x000000c061617848 */ /* 0x000fe20003fe0100 */
[----:B------:R-:W-:Y:S01]  /*8b20*/  IMAD.MOV.U32 R0, RZ, RZ, R34 ;  /* 0x000000ffff007224 */ /* 0x000fe200078e0022 */
[----:B------:R-:W-:Y:S01]  /*8b30*/  ULOP3.LUT UR4, UR4, 0xfffffffe, URZ, 0xc0, !UPT ;  /* 0xfffffffe04047892 */ /* 0x000fe2000f8ec03f */
[----:B0-----:R-:W-:Y:S01]  /*8b40*/  IMAD.MOV.U32 R4, RZ, RZ, R30 ;  /* 0x000000ffff047224 */ /* 0x001fe200078e001e */
[----:B------:R-:W-:Y:S01]  /*8b50*/  PRMT R59, R3, 0x7610, R59 ;  /* 0x00007610033b7816 */ /* 0x000fe2000000003b */
[----:B------:R-:W-:Y:S01]  /*8b60*/  IMAD.MOV.U32 R5, RZ, RZ, R27 ;  /* 0x000000ffff057224 */ /* 0x000fe200078e001b */
[----:B------:R-:W-:Y:S01]  /*8b70*/  UIADD3 UR4, UR37, -UR4, URZ ;  /* 0x8000000425047290 */ /* 0x000fe2000fffe03f */
[----:B------:R-:W-:Y:S01]  /*8b80*/  PRMT R38, R38, 0x5410, R0 ;  /* 0x0000541026267816 */ /* 0x000fe20000000000 */
[----:B------:R-:W-:Y:S01]  /*8b90*/  IMAD.MOV.U32 R0, RZ, RZ, R31 ;  /* 0x000000ffff007224 */ /* 0x000fe200078e001f */
[----:B---3--:R-:W-:Y:S01]  /*8ba0*/  PRMT R57, R4, 0x7610, R57 ;  /* 0x0000761004397816 */ /* 0x008fe20000000039 */
        /* <DEDUP_REMOVED lines=40> */
[----:B------:R-:W-:-:S02]  /*8e30*/  PRMT R47, R5, 0x7610, R47 ;  /* 0x00007610052f7816 */ /* 0x000fc4000000002f */
[----:B------:R-:W-:Y:S01]  /*8e40*/  PRMT R48, R6, 0x7610, R48 ;  /* 0x0000761006307816 */ /* 0x000fe20000000030 */
[----:B0-----:R-:W-:Y:S08]  /*8e50*/  @!P0 BRA `(.L_x_12424) ;  /* 0x0000018000248947 */ /* 0x001ff00003800000 */
.L_x_12653:
[----:B------:R-:W-:Y:S05]  /*8e60*/  BSYNC B1 ;  /* 0x0000000000017941 */ /* 0x000fea0003800000 */
.L_x_12423:
        /* <DEDUP_REMOVED lines=74> */
.L_x_12427:
[----:B------:R-:W-:Y:S05]  /*9310*/  BSYNC B1 ;  /* 0x0000000000017941 */ /* 0x000fea0003800000 */
.L_x_12426:
        /* <DEDUP_REMOVED lines=49> */
.L_x_12429:
[----:B------:R-:W-:Y:S05]  /*9630*/  BSYNC B1 ;  /* 0x0000000000017941 */ /* 0x000fea0003800000 */
.L_x_12428:
        /* <DEDUP_REMOVED lines=48> */
.L_x_12431:
[----:B------:R-:W-:Y:S05]  /*9940*/  BSYNC B1 ;  /* 0x0000000000017941 */ /* 0x000fea0003800000 */
.L_x_12430:
        /* <DEDUP_REMOVED lines=48> */
.L_x_12433:
[----:B------:R-:W-:Y:S05]  /*9c50*/  BSYNC B1 ;  /* 0x0000000000017941 */ /* 0x000fea0003800000 */
.L_x_12432:
        /* <DEDUP_REMOVED lines=23> */
[C---:B------:R-:W-:Y:S01]  /*9dd0*/  FFMA.FTZ R27, R12.reuse, R21, R24 ;  /* 0x000000150c1b7223 */ /* 0x040fe20000010018 */
[----:B------:R-:W-:Y:S01]  /*9de0*/  FMUL.FTZ R21, R15, R48 ;  /* 0x000000300f157220 */ /* 0x000fe20000410000 */
[----:B------:R-:W-:Y:S02]  /*9df0*/  IMAD.U32 R7, R5, 0x10000, RZ ;  /* 0x0001000005077824 */ /* 0x000fe400078e00ff */
[----:B------:R-:W-:Y:S01]  /*9e00*/  FFMA.FTZ R26, R12, R20, -R25 ;  /* 0x000000140c1a7223 */ /* 0x000fe20000010819 */
[----:B------:R-:W-:Y:S01]  /*9e10*/  FFMA.FTZ R48, R14, R48, -R13 ;  /* 0x000000300e307223 */ /* 0x000fe2000001080d */
[----:B------:R-:W-:Y:S01]  /*9e20*/  LOP3.LUT R4, R4, 0xffff0000, RZ, 0xc0, !PT ;  /* 0xffff000004047812 */ /* 0x000fe200078ec0ff */
[----:B------:R-:W-:Y:S01]  /*9e30*/  IMAD.U32 R15, R45, 0x10000, RZ ;  /* 0x000100002d0f7824 */ /* 0x000fe200078e00ff */
[----:B------:R-:W-:Y:S01]  /*9e40*/  LOP3.LUT R5, R5, 0xffff0000, RZ, 0xc0, !PT ;  /* 0xffff000005057812 */ /* 0x000fe200078ec0ff */
[----:B------:R-:W-:Y:S01]  /*9e50*/  FFMA.FTZ R29, R14, R46, R21 ;  /* 0x0000002e0e1d7223 */ /* 0x000fe20000010015 */
[----:B------:R-:W-:Y:S01]  /*9e60*/  SHF.L.U32 R13, R47, 0x10, RZ ;  /* 0x000000102f0d7819 */ /* 0x000fe200000006ff */
[----:B------:R-:W-:Y:S01]  /*9e70*/  FMUL.FTZ R21, R4, R15 ;  /* 0x0000000f04157220 */ /* 0x000fe20000410000 */
[----:B------:R-:W-:-:S02]  /*9e80*/  LOP3.LUT R20, R45, 0xffff0000, RZ, 0xc0, !PT ;  /* 0xffff00002d147812 */ /* 0x000fc400078ec0ff */
[----:B------:R-:W-:Y:S01]  /*9e90*/  LOP3.LUT R12, R47, 0xffff0000, RZ, 0xc0, !PT ;  /* 0xffff00002f0c7812 */ /* 0x000fe200078ec0ff */
[-C--:B------:R-:W-:Y:S01]  /*9ea0*/  FMUL.FTZ R14, R4, R13.reuse ;  /* 0x0000000d040e7220 */ /* 0x080fe20000410000 */
[C---:B------:R-:W-:Y:S01]  /*9eb0*/  FFMA.FTZ R4, R6.reuse, R13, -R21 ;  /* 0x0000000d06047223 */ /* 0x040fe20000010815 */
[C---:B------:R-:W-:Y:S02]  /*9ec0*/  FMUL.FTZ R24, R5.reuse, R20 ;  /* 0x0000001405187220 */ /* 0x040fe40000410000 */
[-C--:B------:R-:W-:Y:S01]  /*9ed0*/  FMUL.FTZ R25, R5, R12.reuse ;  /* 0x0000000c05197220 */ /* 0x080fe20000410000 */
[----:B------:R-:W-:Y:S01]  /*9ee0*/  FFMA.FTZ R15, R6, R15, R14 ;  /* 0x0000000f060f7223 */ /* 0x000fe2000001000e */
[----:B------:R-:W-:Y:S01]  /*9ef0*/  FFMA.FTZ R5, R7, R12, -R24 ;  /* 0x0000000c07057223 */ /* 0x000fe20000010818 */
[----:B------:R-:W-:Y:S01]  /*9f00*/  F2FP.BF16.F32.PACK_AB R6, R27, R26 ;  /* 0x0000001a1b06723e */ /* 0x000fe200000010ff */
[----:B------:R-:W-:Y:S01]  /*9f10*/  FFMA.FTZ R20, R7, R20, R25 ;  /* 0x0000001407147223 */ /* 0x000fe20000010019 */
[----:B------:R-:W-:-:S02]  /*9f20*/  F2FP.BF16.F32.PACK_AB R7, R29, R48 ;  /* 0x000000301d07723e */ /* 0x000fc400000010ff */
[----:B------:R-:W-:Y:S02]  /*9f30*/  F2FP.BF16.F32.PACK_AB R4, R15, R4 ;  /* 0x000000040f04723e */ /* 0x000fe400000010ff */
[----:B------:R-:W-:-:S05]  /*9f40*/  F2FP.BF16.F32.PACK_AB R5, R20, R5 ;  /* 0x000000051405723e */ /* 0x000fca00000010ff */
[----:B------:R4:W-:Y:S02]  /*9f50*/  STS.128 [R3+0x12400], R4 ;  /* 0x0124000403007388 */ /* 0x0009e40000000c00 */
.L_x_12435:
[----:B------:R-:W-:Y:S05]  /*9f60*/  BSYNC B1 ;  /* 0x0000000000017941 */ /* 0x000fea0003800000 */
.L_x_12434:
        /* <DEDUP_REMOVED lines=48> */
.L_x_12419:
[----:B------:R-:W4:Y:S01]  /*a270*/  LDC R10, c[0x0][0x448] ;  /* 0x00011200ff0a7b82 */ /* 0x000f220000000800 */
[----:B-1----:R-:W-:Y:S01]  /*a280*/  IMAD.MOV.U32 R3, RZ, RZ, R9 ;  /* 0x000000ffff037224 */ /* 0x002fe200078e0009 */
[----:B------:R-:W-:Y:S01]  /*a290*/  ULDC.64 UR4, c[0x0][0x3f8] ;  /* 0x0000fe0000047ab9 */ /* 0x000fe20000000a00 */
[----:B------:R-:W-:Y:S01]  /*a2a0*/  ULDC.64 UR6, c[0x0][0x408] ;  /* 0x0001020000067ab9 */ /* 0x000fe20000000a00 */
[----:B------:R-:W-:Y:S02]  /*a2b0*/  IMAD.MOV.U32 R4, RZ, RZ, R24 ;  /* 0x000000ffff047224 */ /* 0x000fe400078e0018 */
[----:B------:R-:W-:Y:S02]  /*a2c0*/  IMAD.MOV.U32 R6, RZ, RZ, R26 ;  /* 0x000000ffff067224 */ /* 0x000fe400078e001a */
[----:B------:R-:W-:Y:S01]  /*a2d0*/  IMAD.MOV.U32 R7, RZ, RZ, R31 ;  /* 0x000000ffff077224 */ /* 0x000fe200078e001f */
[----:B----4-:R-:W-:-:S13]  /*a2e0*/  ISETP.NE.AND P0, PT, R10, 0x1, PT ;  /* 0x000000010a00780c */ /* 0x010fda0003f05270 */
[----:B------:R-:W1:Y:S08]  /*a2f0*/  @P0 LDC R0, c[0x0][0x44c] ;  /* 0x00011300ff000b82 */ /* 0x000e700000000800 */
[----:B------:R-:W4:Y:S01]  /*a300*/  @P0 LDC R5, c[0x0][0x450] ;  /* 0x00011400ff050b82 */ /* 0x000f220000000800 */
[----:B-1----:R-:W-:-:S05]  /*a310*/  @P0 IMAD.HI.U32 R0, R9, R0, RZ ;  /* 0x0000000009000227 */ /* 0x002fca00078e00ff */
[----:B----4-:R-:W-:Y:S01]  /*a320*/  @P0 SHF.R.U32.HI R3, RZ, R5, R0 ;  /* 0x00000005ff030219 */ /* 0x010fe20000011600 */
        /* <DEDUP_REMOVED lines=8> */
[----:B--2---:R-:W-:Y:S01]  /*a3b0*/  IMAD R37, R3, UR7, R0 ;  /* 0x0000000703257c24 */ /* 0x004fe2000f8e0200 */
        /* <DEDUP_REMOVED lines=10> */
[----:B------:R-:W4:Y:S04]  /*a460*/  SHFL.IDX PT, R3, R3, RZ, 0x1e1f ;  /* 0x001e1fff03037589 */ /* 0x000f2800000e0000 */
[----:B------:R-:W0:Y:S04]  /*a470*/  SHFL.IDX PT, R37, R37, RZ, 0x1e1f ;  /* 0x001e1fff25257589 */ /* 0x000e2800000e0000 */
[----:B-1----:R-:W0:Y:S02]  /*a480*/  SHFL.IDX PT, R38, R38, RZ, 0x1e1f ;  /* 0x001e1fff26267589 */ /* 0x002e2400000e0000 */
.L_x_12659:
        /* <DEDUP_REMOVED lines=17> */
[----:B------:R-:W3:Y:S04]  /*a5a0*/  LDL R21, [R1+0x4c] ;  /* 0x00004c0001157983 */ /* 0x000ee80000100800 */
[----:B------:R-:W3:Y:S01]  /*a5b0*/  LDL R20, [R1+0x50] ;  /* 0x0000500001147983 */ /* 0x000ee20000100800 */
[C---:B------:R-:W-:Y:S01]  /*a5c0*/  VIADD R4, R16.reuse, 0x10 ;  /* 0x0000001010047836 */ /* 0x040fe20000000000 */
[----:B------:R-:W-:Y:S01]  /*a5d0*/  ULDC UR4, c[0x0][0x3f4] ;  /* 0x0000fd0000047ab9 */ /* 0x000fe20000000800 */
[C---:B------:R-:W-:Y:S01]  /*a5e0*/  VIADD R5, R16.reuse, 0x20 ;  /* 0x0000002010057836 */ /* 0x040fe20000000000 */
[----:B------:R-:W-:Y:S01]  /*a5f0*/  ISETP.GE.AND P2, PT, R16, UR4, PT ;  /* 0x0000000410007c0c */ /* 0x000fe2000bf46270 */
[----:B----4-:R-:W-:Y:S01]  /*a600*/  IMAD.MOV.U32 R6, RZ, RZ, R3 ;  /* 0x000000ffff067224 */ /* 0x010fe200078e0003 */
[----:B------:R-:W-:Y:S01]  /*a610*/  ISETP.GE.AND P3, PT, R4, UR4, PT ;  /* 0x0000000404007c0c */ /* 0x000fe2000bf66270 */
[----:B--2---:R-:W-:Y:S01]  /*a620*/  IMAD.MOV.U32 R7, RZ, RZ, R0 ;  /* 0x000000ffff077224 */ /* 0x004fe200078e0000 */
[----:B------:R-:W-:Y:S01]  /*a630*/  ISETP.GE.AND P4, PT, R5, UR4, PT ;  /* 0x0000000405007c0c */ /* 0x000fe2000bf86270 */
[----:B------:R-:W-:Y:S01]  /*a640*/  IMAD.MOV.U32 R8, RZ, RZ, R38 ;  /* 0x000000ffff087224 */ /* 0x000fe200078e0026 */
[----:B------:R-:W-:Y:S01]  /*a650*/  CS2R R28, SRZ ;  /* 0x00000000001c7805 */ /* 0x000fe2000001ff00 */
[----:B------:R-:W-:Y:S01]  /*a660*/  IMAD.MOV.U32 R9, RZ, RZ, R37 ;  /* 0x000000ffff097224 */ /* 0x000fe200078e0025 */
        /* <DEDUP_REMOVED lines=8> */
[----:B---3--:R-:W-:-:S02]  /*a6f0*/  @!P3 IMAD.SHL.U32 R13, R21, 0x8, RZ ;  /* 0x00000008150db824 */ /* 0x008fc400078e00ff */
        /* <DEDUP_REMOVED lines=20> */
.L_x_12438:
[----:B------:R-:W-:Y:S05]  /*a840*/  BSYNC B1 ;  /* 0x0000000000017941 */ /* 0x000fea0003800000 */
.L_x_12437:
[----:B------:R-:W-:Y:S01]  /*a850*/  ULEA.HI UR4, UR37, UR37, URZ, 0x1 ;  /* 0x0000002525047291 */ /* 0x000fe2000f8f083f */
[----:B----45:R-:W-:Y:S01]  /*a860*/  IMAD.MOV.U32 R3, RZ, RZ, R5 ;  /* 0x000000ffff037224 */ /* 0x030fe200078e0005 */
[----:B------:R-:W-:Y:S01]  /*a870*/  VIMNMX R97, R97, 0xc0, PT ;  /* 0x000000c061617848 */ /* 0x000fe20003fe0100 */
[----:B--2---:R-:W-:Y:S01]  /*a880*/  IMAD.MOV.U32 R0, RZ, RZ, R4 ;  /* 0x000000ffff007224 */ /* 0x004fe200078e0004 */
[----:B------:R-:W-:Y:S01]  /*a890*/  ULOP3.LUT UR4, UR4, 0xfffffffe, URZ, 0xc0, !UPT ;  /* 0xfffffffe04047892 */ /* 0x000fe2000f8ec03f */
[----:B-1----:R-:W-:Y:S01]  /*a8a0*/  IMAD.MOV.U32 R20, RZ, RZ, R6 ;  /* 0x000000ffff147224 */ /* 0x002fe200078e0006 */
[----:B------:R-:W-:Y:S01]  /*a8b0*/  PRMT R53, R3, 0x7610, R53 ;  /* 0x0000761003357816 */ /* 0x000fe20000000035 */
[----:B------:R-:W-:Y:S01]  /*a8c0*/  IMAD.MOV.U32 R36, RZ, RZ, R8 ;  /* 0x000000ffff247224 */ /* 0x000fe200078e0008 */
[----:B------:R-:W-:Y:S01]  /*a8d0*/  UIADD3 UR4, UR37, -UR4, URZ ;  /* 0x8000000425047290 */ /* 0x000fe2000fffe03f */
[----:B------:R-:W-:Y:S01]  /*a8e0*/  IMAD.MOV.U32 R37, RZ, RZ, R9 ;  /* 0x000000ffff257224 */ /* 0x000fe200078e0009 */
[----:B------:R-:W-:Y:S01]  /*a8f0*/  PRMT R20, R20, 0x5410, R0 ;  /* 0x0000541014147816 */ /* 0x000fe20000000000 */
[----:B------:R-:W-:Y:S01]  /*a900*/  IMAD.MOV.U32 R0, RZ, RZ, R7 ;  /* 0x000000ffff007224 */ /* 0x000fe200078e0007 */
[----:B------:R-:W-:Y:S01]  /*a910*/  PRMT R56, R36, 0x7610, R56 ;  /* 0x0000761024387816 */ /* 0x000fe20000000038 */
[----:B------:R-:W-:Y:S01]  /*a920*/  IMAD.MOV.U32 R36, RZ, RZ, R11 ;  /* 0x000000ffff247224 */ /* 0x000fe200078e000b */
[----:B---3--:R-:W-:Y:S01]  /*a930*/  PRMT R57, R37, 0x7610, R57 ;  /* 0x0000761025397816 */ /* 0x008fe20000000039 */
        /* <DEDUP_REMOVED lines=40> */
.L_x_12660:
[----:B------:R-:W-:Y:S05]  /*abc0*/  BSYNC B1 ;  /* 0x0000000000017941 */ /* 0x000fea0003800000 */
.L_x_12439:
        /* <DEDUP_REMOVED lines=29> */
[----:B------:R-:W-:Y:S02]  /*ada0*/  PRMT R51, R53, 0x5410, R51 ;  /* 0x0000541035337816 */ /* 0x000fe40000000033 */
[----:B------:R-:W-:Y:S02]  /*adb0*/  PRMT R5, R48, 0x5432, R26 ;  /* 0x0000543230057816 */ /* 0x000fe4000000001a */
[----:B------:R-:W-:Y:S01]  /*adc0*/  PRMT R52, R47, 0x5432, R52 ;  /* 0x000054322f347816 */ /* 0x000fe20000000034 */
[----:B------:R-:W-:Y:S01]  /*add0*/  IMAD.U32 R72, R51, 0x10000, RZ ;  /* 0x0001000033487824 */ /* 0x000fe200078e00ff */
[----:B------:R-:W-:-:S02]  /*ade0*/  PRMT R4, R45, 0x5432, R4 ;  /* 0x000054322d047816 */ /* 0x000fc40000000004 */
[----:B------:R-:W-:Y:S01]  /*adf0*/  LOP3.LUT R51, R51, 0xffff0000, RZ, 0xc0, !PT ;  /* 0xffff000033337812 */ /* 0x000fe200078ec0ff */
[----:B------:R-:W-:Y:S01]  /*ae00*/  IMAD.U32 R70, R52, 0x10000, RZ ;  /* 0x0001000034467824 */ /* 0x000fe200078e00ff */
        /* <DEDUP_REMOVED lines=24> */
[----:B------:R-:W-:Y:S01]  /*af90*/  IMAD.U32 R41, R54, 0x10000, RZ ;  /* 0x0001000036297824 */ /* 0x000fe200078e00ff */
[C---:B------:R-:W-:Y:S01]  /*afa0*/  LOP3.LUT R27, R42.reuse, 0xffff0000, RZ, 0xc0, !PT ;  /* 0xffff00002a1b7812 */ /* 0x040fe200078ec0ff */
[----:B------:R-:W-:-:S02]  /*afb0*/  IMAD.U32 R37, R42, 0x10000, RZ ;  /* 0x000100002a257824 */ /* 0x000fc400078e00ff */
[----:B------:R-:W-:Y:S01]  /*afc0*/  FMUL.FTZ R71, R39, R69 ;  /* 0x0000004527477220 */ /* 0x000fe20000410000 */
[C---:B------:R-:W-:Y:S01]  /*afd0*/  IMAD.U32 R68, R43.reuse, 0x10000, RZ ;  /* 0x000100002b447824 */ /* 0x040fe200078e00ff */
[----:B------:R-:W-:Y:S01]  /*afe0*/  LOP3.LUT R42, R43, 0xffff0000, RZ, 0xc0, !PT ;  /* 0xffff00002b2a7812 */ /* 0x000fe200078ec0ff */
[-C--:B------:R-:W-:Y:S01]  /*aff0*/  FMUL.FTZ R43, R39, R41.reuse ;  /* 0x00000029272b7220 */ /* 0x080fe20000410000 */
[----:B------:R-:W-:Y:S01]  /*b000*/  FFMA.FTZ R39, R66, R41, -R71 ;  /* 0x0000002942277223 */ /* 0x000fe20000010847 */
[----:B------:R-:W-:Y:S01]  /*b010*/  FMUL.FTZ R74, R67, R72 ;  /* 0x00000048434a7220 */ /* 0x000fe20000410000 */
[----:B------:R-:W-:Y:S02]  /*b020*/  IMAD.U32 R71, R4, 0x10000, RZ ;  /* 0x0001000004477824 */ /* 0x000fe400078e00ff */
[----:B------:R-:W-:Y:S01]  /*b030*/  FFMA.FTZ R41, R66, R69, R43 ;  /* 0x0000004542297223 */ /* 0x000fe2000001002b */
[----:B------:R-:W-:Y:S02]  /*b040*/  IMAD.U32 R66, R5, 0x10000, RZ ;  /* 0x0001000005427824 */ /* 0x000fe400078e00ff */
[-C--:B------:R-:W-:Y:S01]  /*b050*/  FMUL.FTZ R76, R67, R70.reuse ;  /* 0x00000046434c7220 */ /* 0x080fe20000410000 */
[C---:B------:R-:W-:Y:S01]  /*b060*/  FFMA.FTZ R43, R63.reuse, R70, -R74 ;  /* 0x000000463f2b7223 */ /* 0x040fe2000001084a */
[-C--:B------:R-:W-:Y:S01]  /*b070*/  FMUL.FTZ R70, R68, R71.reuse ;  /* 0x0000004744467220 */ /* 0x080fe20000410000 */
[----:B------:R-:W-:Y:S01]  /*b080*/  LOP3.LUT R67, R60, 0xffff0000, RZ, 0xc0, !PT ;  /* 0xffff00003c437812 */ /* 0x000fe200078ec0ff */
[----:B------:R-:W-:Y:S01]  /*b090*/  FMUL.FTZ R68, R68, R66 ;  /* 0x0000004244447220 */ /* 0x000fe20000410000 */
[----:B------:R-:W-:Y:S01]  /*b0a0*/  FFMA.FTZ R63, R63, R72, R76 ;  /* 0x000000483f3f7223 */ /* 0x000fe2000001004c */
[C---:B------:R-:W-:Y:S01]  /*b0b0*/  FFMA.FTZ R60, R65.reuse, R66, -R70 ;  /* 0x00000042413c7223 */ /* 0x040fe20000010846 */
[----:B------:R-:W-:Y:S01]  /*b0c0*/  LOP3.LUT R66, R54, 0xffff0000, RZ, 0xc0, !PT ;  /* 0xffff000036427812 */ /* 0x000fe200078ec0ff */
[----:B------:R-:W-:Y:S01]  /*b0d0*/  FFMA.FTZ R54, R65, R71, R68 ;  /* 0x0000004741367223 */ /* 0x000fe20000010044 */
[----:B------:R-:W-:Y:S01]  /*b0e0*/  FMUL.FTZ R69, R53, R67 ;  /* 0x0000004335457220 */ /* 0x000fe20000410000 */
[----:B------:R-:W-:Y:S01]  /*b0f0*/  LOP3.LUT R65, R52, 0xffff0000, RZ, 0xc0, !PT ;  /* 0xffff000034417812 */ /* 0x000fe200078ec0ff */
[----:B------:R-:W-:-:S02]  /*b100*/  IMAD.U32 R52, R6, 0x10000, RZ ;  /* 0x0001000006347824 */ /* 0x000fc400078e00ff */
[-C--:B------:R-:W-:Y:S01]  /*b110*/  FMUL.FTZ R53, R53, R66.reuse ;  /* 0x0000004235357220 */ /* 0x080fe20000410000 */
        /* <DEDUP_REMOVED lines=33> */
.L_x_12442:
[----:B------:R-:W-:Y:S05]  /*b330*/  BSYNC B1 ;  /* 0x0000000000017941 */ /* 0x000fea0003800000 */
.L_x_12441:
[----:B------:R-:W-:Y:S04]  /*b340*/  BSSY B1, `(.L_x_12443) ;  /* 0x0000075000017945 */ /* 0x000fe80003800000 */
[----:B------:R-:W-:Y:S05]  /*b350*/  @P1 BRA `(.L_x_12444) ;  /* 0x0000000400cc1947 */ /* 0x000fea0003800000 */
[----:B0-----:R-:W2:Y:S04]  /*b360*/  LDL R6, [R1+0x6c] ;  /* 0x00006c0001067983 */ /* 0x001ea80000100800 */
[----:B------:R-:W2:Y:S04]  /*b370*/  LDL.64 R4, [R1+0x38] ;  /* 0x0000380001047983 */ /* 0x000ea80000100a00 */
[----:B------:R-:W3:Y:S01]  /*b380*/  LDL R0, [R1+0x4c] ;  /* 0x00004c0001007983 */ /* 0x000ee20000100800 */
[--C-:B------:R-:W-:Y:S02]  /*b390*/  SHF.R.U64 R39, R28, 0x10, R29.reuse ;  /* 0x000000101c277819 */ /* 0x100fe4000000121d */
[----:B------:R-:W-:-:S02]  /*b3a0*/  SHF.R.U32.HI R37, RZ, 0x10, R29 ;  /* 0x00000010ff257819 */ /* 0x000fc4000001161d */
[--C-:B------:R-:W-:Y:S02]  /*b3b0*/  SHF.R.U64 R29, R8, 0x10, R9.reuse ;  /* 0x00000010081d7819 */ /* 0x100fe40000001209 */
[----:B------:R-:W-:Y:S02]  /*b3c0*/  SHF.R.U32.HI R8, RZ, 0x10, R9 ;  /* 0x00000010ff087819 */ /* 0x000fe40000011609 */
[----:B------:R-:W-:Y:S02]  /*b3d0*/  PRMT R56, R56, 0x5410, R29 ;  /* 0x0000541038387816 */ /* 0x000fe4000000001d */
[----:B------:R-:W-:Y:S02]  /*b3e0*/  SHF.R.U64 R28, R30, 0x10, R31 ;  /* 0x000000101e1c7819 */ /* 0x000fe4000000121f */
[----:B------:R-:W-:Y:S02]  /*b3f0*/  SHF.R.U64 R9, R10, 0x10, R11 ;  /* 0x000000100a097819 */ /* 0x000fe4000000120b */
[----:B------:R-:W-:Y:S01]  /*b400*/  PRMT R64, R64, 0x5410, R39 ;  /* 0x0000541040407816 */ /* 0x000fe20000000027 */
[----:B------:R-:W-:Y:S01]  /*b410*/  IMAD.U32 R39, R56, 0x10000, RZ ;  /* 0x0001000038277824 */ /* 0x000fe200078e00ff */
[----:B------:R-:W-:-:S02]  /*b420*/  SHF.R.U32.HI R30, RZ, 0x10, R31 ;  /* 0x00000010ff1e7819 */ /* 0x000fc4000001161f */
[----:B------:R-:W-:Y:S01]  /*b430*/  SHF.R.U32.HI R10, RZ, 0x10, R11 ;  /* 0x00000010ff0a7819 */ /* 0x000fe2000001160b */
[----:B------:R-:W-:Y:S01]  /*b440*/  IMAD.U32 R38, R64, 0x10000, RZ ;  /* 0x0001000040267824 */ /* 0x000fe200078e00ff */
[----:B------:R-:W-:Y:S02]  /*b450*/  PRMT R57, R57, 0x5410, R8 ;  /* 0x0000541039397816 */ /* 0x000fe40000000008 */
[----:B------:R-:W-:Y:S02]  /*b460*/  PRMT R61, R61, 0x5410, R28 ;  /* 0x000054103d3d7816 */ /* 0x000fe4000000001c */
[----:B------:R-:W-:Y:S01]  /*b470*/  PRMT R58, R58, 0x5410, R9 ;  /* 0x000054103a3a7816 */ /* 0x000fe20000000009 */
[----:B------:R-:W-:Y:S01]  /*b480*/  IMAD.U32 R41, R57, 0x10000, RZ ;  /* 0x0001000039297824 */ /* 0x000fe200078e00ff */
[----:B------:R-:W-:Y:S02]  /*b490*/  PRMT R62, R62, 0x5410, R37 ;  /* 0x000054103e3e7816 */ /* 0x000fe40000000025 */
        /* <DEDUP_REMOVED lines=34> */
[----:B-1----:R-:W-:Y:S01]  /*b6c0*/  IMAD.U32 R8, R24, 0x10000, RZ ;  /* 0x0001000018087824 */ /* 0x002fe200078e00ff */
[----:B------:R-:W-:Y:S01]  /*b6d0*/  LOP3.LUT R7, R26, 0xffff0000, RZ, 0xc0, !PT ;  /* 0xffff00001a077812 */ /* 0x000fe200078ec0ff */
[----:B------:R-:W-:Y:S01]  /*b6e0*/  IMAD.U32 R10, R25, 0x10000, RZ ;  /* 0x00010000190a7824 */ /* 0x000fe200078e00ff */
[----:B------:R-:W-:Y:S01]  /*b6f0*/  LOP3.LUT R24, R24, 0xffff0000, RZ, 0xc0, !PT ;  /* 0xffff000018187812 */ /* 0x000fe200078ec0ff */
[----:B------:R-:W-:Y:S01]  /*b700*/  FMUL.FTZ R40, R8, R39 ;  /* 0x0000002708287220 */ /* 0x000fe20000410000 */
[----:B------:R-:W-:Y:S01]  /*b710*/  IMAD.U32 R31, R26, 0x10000, RZ ;  /* 0x000100001a1f7824 */ /* 0x000fe200078e00ff */
[C---:B------:R-:W-:Y:S01]  /*b720*/  LOP3.LUT R26, R27.reuse, 0xffff0000, RZ, 0xc0, !PT ;  /* 0xffff00001b1a7812 */ /* 0x040fe200078ec0ff */
[----:B------:R-:W-:-:S02]  /*b730*/  IMAD.U32 R37, R27, 0x10000, RZ ;  /* 0x000100001b257824 */ /* 0x000fc400078e00ff */
[-C--:B------:R-:W-:Y:S01]  /*b740*/  FMUL.FTZ R42, R8, R38.reuse ;  /* 0x00000026082a7220 */ /* 0x080fe20000410000 */
[----:B------:R-:W-:Y:S02]  /*b750*/  IMAD.U32 R27, R62, 0x10000, RZ ;  /* 0x000100003e1b7824 */ /* 0x000fe400078e00ff */
        /* <DEDUP_REMOVED lines=16> */
[----:B------:R-:W-:Y:S01]  /*b860*/  FMUL.FTZ R38, R24, R64 ;  /* 0x0000004018267220 */ /* 0x000fe20000410000 */
[----:B------:R-:W-:-:S02]  /*b870*/  IMAD.U32 R24, R61, 0x10000, RZ ;  /* 0x000100003d187824 */ /* 0x000fc400078e00ff */
[----:B------:R-:W-:Y:S01]  /*b880*/  FFMA.FTZ R27, R11, R64, -R30 ;  /* 0x000000400b1b7223 */ /* 0x000fe2000001081e */
[----:B------:R-:W-:Y:S01]  /*b890*/  FMUL.FTZ R40, R25, R28 ;  /* 0x0000001c19287220 */ /* 0x000fe20000410000 */
[C---:B------:R-:W-:Y:S02]  /*b8a0*/  IMAD.U32 R30, R58.reuse, 0x10000, RZ ;  /* 0x000100003a1e7824 */ /* 0x040fe400078e00ff */
[----:B------:R-:W-:Y:S01]  /*b8b0*/  FFMA.FTZ R38, R11, R56, R38 ;  /* 0x000000380b267223 */ /* 0x000fe20000010026 */
[----:B------:R-:W-:Y:S01]  /*b8c0*/  LOP3.LUT R58, R58, 0xffff0000, RZ, 0xc0, !PT ;  /* 0xffff00003a3a7812 */ /* 0x000fe200078ec0ff */
[----:B------:R-:W-:Y:S01]  /*b8d0*/  FFMA.FTZ R11, R29, R62, -R40 ;  /* 0x0000003e1d0b7223 */ /* 0x000fe20000010828 */
[C---:B------:R-:W-:Y:S01]  /*b8e0*/  FMUL.FTZ R42, R31.reuse, R30 ;  /* 0x0000001e1f2a7220 */ /* 0x040fe20000410000 */
        /* <DEDUP_REMOVED lines=26> */
.L_x_12444:
[----:B------:R-:W-:Y:S05]  /*ba90*/  BSYNC B1 ;  /* 0x0000000000017941 */ /* 0x000fea0003800000 */
.L_x_12443:
        /* <DEDUP_REMOVED lines=18> */
[----:B------:R-:W-:Y:S02]  /*bbc0*/  PRMT R47, R47, 0x5410, R26 ;  /* 0x000054102f2f7816 */ /* 0x000fe4000000001a */
[----:B------:R-:W-:Y:S02]  /*bbd0*/  PRMT R26, R20, 0x5410, R25 ;  /* 0x00005410141a7816 */ /* 0x000fe40000000019 */
[----:B------:R-:W-:-:S02]  /*bbe0*/  SHF.R.U32.HI R33, RZ, 0x10, R33 ;  /* 0x00000010ff217819 */ /* 0x000fc40000011621 */
[----:B------:R-:W-:Y:S02]  /*bbf0*/  SHF.R.U64 R12, R14, 0x10, R15 ;  /* 0x000000100e0c7819 */ /* 0x000fe4000000120f */
[----:B------:R-:W-:Y:S01]  /*bc00*/  PRMT R28, R21, 0x5410, R28 ;  /* 0x00005410151c7816 */ /* 0x000fe2000000001c */
[----:B------:R-:W-:Y:S01]  /*bc10*/  IMAD.U32 R29, R26, 0x10000, RZ ;  /* 0x000100001a1d7824 */ /* 0x000fe200078e00ff */
[----:B------:R-:W-:Y:S01]  /*bc20*/  SHF.R.U64 R24, R34, 0x10, R35 ;  /* 0x0000001022187819 */ /* 0x000fe20000001223 */
[----:B------:R-:W-:Y:S01]  /*bc30*/  IMAD.U32 R27, R47, 0x10000, RZ ;  /* 0x000100002f1b7824 */ /* 0x000fe200078e00ff */
[----:B------:R-:W-:Y:S02]  /*bc40*/  SHF.R.U32.HI R15, RZ, 0x10, R15 ;  /* 0x00000010ff0f7819 */ /* 0x000fe4000001160f */
[----:B------:R-:W-:Y:S02]  /*bc50*/  SHF.R.U32.HI R35, RZ, 0x10, R35 ;  /* 0x00000010ff237819 */ /* 0x000fe40000011623 */
[----:B------:R-:W-:Y:S01]  /*bc60*/  PRMT R48, R48, 0x5410, R33 ;  /* 0x0000541030307816 */ /* 0x000fe20000000021 */
[----:B------:R-:W-:Y:S01]  /*bc70*/  IMAD.U32 R30, R28, 0x10000, RZ ;  /* 0x000100001c1e7824 */ /* 0x000fe200078e00ff */
[----:B------:R-:W-:-:S02]  /*bc80*/  PRMT R45, R45, 0x5410, R12 ;  /* 0x000054102d2d7816 */ /* 0x000fc4000000000c */
[----:B------:R-:W-:Y:S02]  /*bc90*/  PRMT R46, R46, 0x5410, R15 ;  /* 0x000054102e2e7816 */ /* 0x000fe4000000000f */
[----:B------:R-:W-:-:S03]  /*bca0*/  PRMT R50, R50, 0x5410, R35 ;  /* 0x0000541032327816 */ /* 0x000fc60000000023 */
[----:B------:R-:W-:Y:S01]  /*bcb0*/  IMAD.U32 R32, R46, 0x10000, RZ ;  /* 0x000100002e207824 */ /* 0x000fe200078e00ff */
[----:B------:R-:W-:Y:S02]  /*bcc0*/  LOP3.LUT R47, R47, 0xffff0000, RZ, 0xc0, !PT ;  /* 0xffff00002f2f7812 */ /* 0x000fe400078ec0ff */
[----:B------:R-:W-:Y:S02]  /*bcd0*/  LOP3.LUT R28, R28, 0xffff0000, RZ, 0xc0, !PT ;  /* 0xffff00001c1c7812 */ /* 0x000fe400078ec0ff */
[----:B------:R-:W-:Y:S02]  /*bce0*/  PRMT R49, R49, 0x5410, R24 ;  /* 0x0000541031317816 */ /* 0x000fe40000000018 */
        /* <DEDUP_REMOVED lines=27> */
[----:B------:R-:W-:Y:S01]  /*bea0*/  LOP3.LUT R8, R8, 0xffff0000, RZ, 0xc0, !PT ;  /* 0xffff000008087812 */ /* 0x000fe200078ec0ff */
[----:B------:R-:W-:Y:S01]  /*beb0*/  FFMA.FTZ R34, R13, R20, -R34 ;  /* 0x000000140d227223 */ /* 0x000fe20000010822 */
[----:B------:R-:W-:Y:S01]  /*bec0*/  LOP3.LUT R21, R26, 0xffff0000, RZ, 0xc0, !PT ;  /* 0xffff00001a157812 */ /* 0x000fe200078ec0ff */
[----:B------:R-:W-:Y:S01]  /*bed0*/  FMUL.FTZ R20, R25, R32 ;  /* 0x0000002019147220 */ /* 0x000fe20000410000 */
[----:B------:R-:W-:-:S02]  /*bee0*/  IMAD.U32 R15, R7, 0x10000, RZ ;  /* 0x00010000070f7824 */ /* 0x000fc400078e00ff */
[----:B------:R-:W-:Y:S01]  /*bef0*/  FMUL.FTZ R25, R25, R12 ;  /* 0x0000000c19197220 */ /* 0x000fe20000410000 */
[----:B------:R-:W-:Y:S01]  /*bf00*/  LOP3.LUT R4, R4, 0xffff0000, RZ, 0xc0, !PT ;  /* 0xffff000004047812 */ /* 0x000fe200078ec0ff */
[----:B------:R-:W-:Y:S01]  /*bf10*/  FFMA.FTZ R36, R13, R30, R36 ;  /* 0x0000001e0d247223 */ /* 0x000fe20000010024 */
[----:B------:R-:W-:Y:S01]  /*bf20*/  LOP3.LUT R9, R9, 0xffff0000, RZ, 0xc0, !PT ;  /* 0xffff000009097812 */ /* 0x000fe200078ec0ff */
[----:B------:R-:W-:Y:S01]  /*bf30*/  FMUL.FTZ R13, R8, R21 ;  /* 0x00000015080d7220 */ /* 0x000fe20000410000 */
[----:B------:R-:W-:Y:S01]  /*bf40*/  LOP3.LUT R48, R48, 0xffff0000, RZ, 0xc0, !PT ;  /* 0xffff000030307812 */ /* 0x000fe200078ec0ff */
[----:B------:R-:W-:Y:S01]  /*bf50*/  FFMA.FTZ R32, R15, R32, R25 ;  /* 0x000000200f207223 */ /* 0x000fe20000010019 */
[----:B------:R-:W-:Y:S01]  /*bf60*/  LOP3.LUT R5, R5, 0xffff0000, RZ, 0xc0, !PT ;  /* 0xffff000005057812 */ /* 0x000fe200078ec0ff */
[----:B------:R-:W-:Y:S01]  /*bf70*/  FFMA.FTZ R26, R15, R12, -R20 ;  /* 0x0000000c0f1a7223 */ /* 0x000fe20000010814 */
[----:B------:R-:W-:Y:S01]  /*bf80*/  FMUL.FTZ R25, R8, R47 ;  /* 0x0000002f08197220 */ /* 0x000fe20000410000 */
[----:B------:R-:W-:-:S02]  /*bf90*/  IMAD.U32 R24, R10, 0x10000, RZ ;  /* 0x000100000a187824 */ /* 0x000fc400078e00ff */
[C---:B------:R-:W-:Y:S01]  /*bfa0*/  FFMA.FTZ R8, R4.reuse, R47, -R13 ;  /* 0x0000002f04087223 */ /* 0x040fe2000001080d */
[----:B------:R-:W-:Y:S02]  /*bfb0*/  IMAD.U32 R15, R45, 0x10000, RZ ;  /* 0x000100002d0f7824 */ /* 0x000fe400078e00ff */
        /* <DEDUP_REMOVED lines=9> */
[----:B------:R-:W-:Y:S01]  /*c050*/  FMUL.FTZ R5, R24, R13 ;  /* 0x0000000d18057220 */ /* 0x000fe20000410000 */
[----:B------:R-:W-:-:S02]  /*c060*/  LOP3.LUT R11, R11, 0xffff0000, RZ, 0xc0, !PT ;  /* 0xffff00000b0b7812 */ /* 0x000fc400078ec0ff */
[----:B------:R-:W-:Y:S02]  /*c070*/  LOP3.LUT R45, R45, 0xffff0000, RZ, 0xc0, !PT ;  /* 0xffff00002d2d7812 */ /* 0x000fe400078ec0ff */
        /* <DEDUP_REMOVED lines=24> */
.L_x_12425:
[----:B------:R-:W-:Y:S05]  /*c200*/  BSYNC B0 ;  /* 0x0000000000007941 */ /* 0x000fea0003800000 */
.L_x_12418:
        /* <DEDUP_REMOVED lines=8> */
.L_x_12416:
[----:B0--3--:R-:W-:-:S05]  /*c290*/  IMAD.U32 R0, RZ, RZ, UR41 ;  /* 0x00000029ff007e24 */ /* 0x009fca000f8e00ff */
[----:B------:R-:W-:-:S13]  /*c2a0*/  ISETP.NE.AND P0, PT, R0, 0x3, PT ;  /* 0x000000030000780c */ /* 0x000fda0003f05270 */
[----:B------:R-:W-:Y:S05]  /*c2b0*/  @!P0 BRA `(.L_x_12445) ;  /* 0x0000000000048947 */ /* 0x000fea0003800000 */
[----:B------:R-:W-:Y:S01]  /*c2c0*/  BPT.TRAP 0x1 ;  /* 0x000000040000795c */ /* 0x000fe20000300000 */
.L_x_12445:
[----:B------:R-:W-:Y:S01]  /*c2d0*/  IMAD R0, R19, 0x8, R2 ;  /* 0x0000000813007824 */ /* 0x000fe200078e0202 */
[----:B--2-4-:R-:W-:-:S04]  /*c2e0*/  SHF.L.U32 R5, R139, 0x1f, RZ ;  /* 0x0000001f8b057819 */ /* 0x014fc800000006ff */
[----:B------:R0:W2:Y:S01]  /*c2f0*/  SYNCS.PHASECHK.TRANS64.TRYWAIT P1, [R0+URZ+0x2d830], R5 ;  /* 0x02d83005000075a7 */ /* 0x0000a2000802017f */
[----:B------:R-:W-:Y:S05]  /*c300*/  @!P0 BRA `(.L_x_12446) ;  /* 0x0000000000048947 */ /* 0x000fea0003800000 */
[----:B------:R-:W-:Y:S01]  /*c310*/  BPT.TRAP 0x1 ;  /* 0x000000040000795c */ /* 0x000fe20000300000 */
.L_x_12446:
[----:B-1----:R-:W-:Y:S01]  /*c320*/  VIADD R3, R2, 0x15400 ;  /* 0x0001540002037836 */ /* 0x002fe20000000000 */
[----:B------:R-:W-:Y:S01]  /*c330*/  LOP3.LUT R6, R44, 0x10000, RZ, 0xfc, !PT ;  /* 0x000100002c067812 */ /* 0x000fe200078efcff */
[----:B------:R-:W-:-:S03]  /*c340*/  IMAD.MOV.U32 R7, RZ, RZ, -0x7fffffe0 ;  /* 0x80000020ff077424 */ /* 0x000fc600078e00ff */
[----:B------:R-:W-:Y:S02]  /*c350*/  SHF.R.U32.HI R3, RZ, 0x4, R3 ;  /* 0x00000004ff037819 */ /* 0x000fe40000011603 */
[----:B------:R1:W-:Y:S02]  /*c360*/  STL.64 [R1], R6 ;  /* 0x0000000601007387 */ /* 0x0003e40000100a00 */
[----:B------:R-:W-:-:S04]  /*c370*/  LOP3.LUT R3, R3, 0x3fff, RZ, 0xc0, !PT ;  /* 0x00003fff03037812 */ /* 0x000fc800078ec0ff */
[----:B------:R-:W-:-:S05]  /*c380*/  LOP3.LUT R3, R3, 0x10000, RZ, 0xfc, !PT ;  /* 0x0001000003037812 */ /* 0x000fca00078efcff */
[----:B------:R1:W-:Y:S01]  /*c390*/  STL [R1+0x64], R3 ;  /* 0x0000640301007387 */ /* 0x0003e20000100800 */
[----:B--2---:R-:W-:Y:S05]  /*c3a0*/  @P1 BRA `(.L_x_12447) ;  /* 0x0000000000081947 */ /* 0x004fea0003800000 */
[----:B------:R-:W2:Y:S02]  /*c3b0*/  SYNCS.PHASECHK.TRANS64.TRYWAIT P1, [R0+URZ+0x2d830], R5 ;  /* 0x02d83005000075a7 */ /* 0x000ea4000802017f */
[----:B--2---:R-:W-:Y:S05]  /*c3c0*/  @!P1 BRA `(.L_x_12448) ;  /* 0x0000014c00609947 */ /* 0x004fea0003800000 */
.L_x_12447:
[----:B-1----:R-:W3:Y:S04]  /*c3d0*/  LDL R3, [R1+0x64] ;  /* 0x0000640001037983 */ /* 0x002ee80000100800 */
[----:B------:R-:W4:Y:S01]  /*c3e0*/  LDL.64 R8, [R1] ;  /* 0x0000000001087983 */ /* 0x000f220000100a00 */
        /* <DEDUP_REMOVED lines=72> */
.L_x_12449:
[----:B------:R-:W2:Y:S01]  /*c870*/  LDL R5, [R1+0x98] ;  /* 0x0000980001057983 */ /* 0x000ea20000100800 */
[----:B------:R-:W0:Y:S01]  /*c880*/  LDC R150, c[0x0][0x448] ;  /* 0x00011200ff967b82 */ /* 0x000e220000000800 */
[----:B------:R-:W-:Y:S01]  /*c890*/  ULDC UR4, c[0x0][0x9d8] ;  /* 0x0002760000047ab9 */ /* 0x000fe20000000800 */
[----:B------:R-:W-:Y:S01]  /*c8a0*/  ULDC UR47, c[0x0][0x988] ;  /* 0x00026200002f7ab9 */ /* 0x000fe20000000800 */
[----:B------:R-:W2:Y:S04]  /*c8b0*/  LDL R90, [R1+0x88] ;  /* 0x00008800015a7983 */ /* 0x000ea80000100800 */
[----:B------:R-:W3:Y:S01]  /*c8c0*/  LDL R8, [R1+0x90] ;  /* 0x0000900001087983 */ /* 0x000ee20000100800 */
[----:B------:R-:W-:Y:S01]  /*c8d0*/  LOP3.LUT R22, R22, 0xfffffffe, RZ, 0xc0, !PT ;  /* 0xfffffffe16167812 */ /* 0x000fe200078ec0ff */
[----:B------:R-:W-:Y:S01]  /*c8e0*/  ULDC UR45, c[0x0][0x9d8] ;  /* 0x00027600002d7ab9 */ /* 0x000fe20000000800 */
[----:B------:R-:W-:Y:S01]  /*c8f0*/  ULDC UR46, c[0x0][0x9d8] ;  /* 0x00027600002e7ab9 */ /* 0x000fe20000000800 */
[----:B------:R-:W4:Y:S01]  /*c900*/  LDL R91, [R1+0x80] ;  /* 0x00008000015b7983 */ /* 0x000f220000100800 */
[----:B------:R-:W-:Y:S01]  /*c910*/  ULDC UR43, c[0x0][0x988] ;  /* 0x00026200002b7ab9 */ /* 0x000fe20000000800 */
[----:B------:R-:W-:-:S02]  /*c920*/  ULDC UR44, c[0x0][0x988] ;  /* 0x00026200002c7ab9 */ /* 0x000fc40000000800 */
[----:B------:R-:W5:Y:S04]  /*c930*/  LDL R89, [R1+0xc] ;  /* 0x00000c0001597983 */ /* 0x000f680000100800 */
[----:B------:R-:W5:Y:S01]  /*c940*/  LDL R88, [R1+0x8] ;  /* 0x0000080001587983 */ /* 0x000f620000100800 */
[----:B0-----:R-:W-:-:S13]  /*c950*/  ISETP.NE.AND P5, PT, R150, 0x1, PT ;  /* 0x000000019600780c */ /* 0x001fda0003fa5270 */
[----:B------:R-:W0:Y:S08]  /*c960*/  @P5 LDC R4, c[0x0][0x44c] ;  /* 0x00011300ff045b82 */ /* 0x000e300000000800 */
[----:B------:R-:W1:Y:S01]  /*c970*/  @P5 LDC R3, c[0x0][0x450] ;  /* 0x00011400ff035b82 */ /* 0x000e620000000800 */
[----:B------:R-:W-:Y:S01]  /*c980*/  FMUL.FTZ R9, R28, UR4 ;  /* 0x000000041c097c20 */ /* 0x000fe20008410000 */
[----:B------:R-:W-:Y:S01]  /*c990*/  FMUL.FTZ R10, R29, UR4 ;  /* 0x000000041d0a7c20 */ /* 0x000fe20008410000 */
[----:B------:R-:W-:Y:S01]  /*c9a0*/  FMUL.FTZ R13, R32, UR4 ;  /* 0x00000004200d7c20 */ /* 0x000fe20008410000 */
[----:B------:R-:W-:Y:S01]  /*c9b0*/  FMUL.FTZ R14, R33, UR4 ;  /* 0x00000004210e7c20 */ /* 0x000fe20008410000 */
[----:B------:R-:W-:-:S02]  /*c9c0*/  FMUL.FTZ R21, R36, UR4 ;  /* 0x0000000424157c20 */ /* 0x000fc40008410000 */
[----:B------:R-:W-:Y:S01]  /*c9d0*/  MUFU.TANH R9, R9 ;  /* 0x0000000900097308 */ /* 0x000fe20000002400 */
[----:B------:R-:W-:Y:S01]  /*c9e0*/  FMUL.FTZ R12, R31, UR4 ;  /* 0x000000041f0c7c20 */ /* 0x000fe20008410000 */
[----:B------:R-:W-:Y:S01]  /*c9f0*/  FMUL.FTZ R28, R41, UR4 ;  /* 0x00000004291c7c20 */ /* 0x000fe20008410000 */
[----:B------:R-:W-:Y:S01]  /*ca00*/  FMUL.FTZ R31, R44, UR4 ;  /* 0x000000042c1f7c20 */ /* 0x000fe20008410000 */
[----:B------:R-:W-:-:S04]  /*ca10*/  FMUL.FTZ R32, R45, UR4 ;  /* 0x000000042d207c20 */ /* 0x000fc80008410000 */
[----:B------:R-:W-:Y:S01]  /*ca20*/  MUFU.TANH R10, R10 ;  /* 0x0000000a000a7308 */ /* 0x000fe20000002400 */
[----:B------:R-:W-:Y:S01]  /*ca30*/  FMUL.FTZ R20, R35, UR4 ;  /* 0x0000000423147c20 */ /* 0x000fe20008410000 */
[----:B------:R-:W-:Y:S01]  /*ca40*/  FMUL.FTZ R35, R48, UR4 ;  /* 0x0000000430237c20 */ /* 0x000fe20008410000 */
[----:B------:R-:W-:-:S05]  /*ca50*/  FMUL.FTZ R36, R49, UR4 ;  /* 0x0000000431247c20 */ /* 0x000fca0008410000 */
[----:B------:R-:W-:Y:S01]  /*ca60*/  MUFU.TANH R13, R13 ;  /* 0x0000000d000d7308 */ /* 0x000fe20000002400 */
[----:B------:R-:W-:-:S07]  /*ca70*/  FMUL.FTZ R11, R30, UR4 ;  /* 0x000000041e0b7c20 */ /* 0x000fce0008410000 */
[----:B------:R-:W-:Y:S01]  /*ca80*/  MUFU.TANH R14, R14 ;  /* 0x0000000e000e7308 */ /* 0x000fe20000002400 */
[----:B------:R-:W-:-:S07]  /*ca90*/  FMUL.FTZ R15, R34, UR4 ;  /* 0x00000004220f7c20 */ /* 0x000fce0008410000 */
        /* <DEDUP_REMOVED lines=10> */
[----:B------:R-:W-:Y:S01]  /*cb40*/  FMUL.FTZ R57, R70, UR4 ;  /* 0x0000000446397c20 */ /* 0x000fe20008410000 */
[----:B------:R-:W-:-:S06]  /*cb50*/  FMUL.FTZ R58, R71, UR4 ;  /* 0x00000004473a7c20 */ /* 0x000fcc0008410000 */
[----:B------:R-:W-:Y:S01]  /*cb60*/  MUFU.TANH R32, R32 ;  /* 0x0000002000207308 */ /* 0x000fe20000002400 */
[----:B------:R-:W-:Y:S01]  /*cb70*/  FMUL.FTZ R29, R42, UR4 ;  /* 0x000000042a1d7c20 */ /* 0x000fe20008410000 */
[----:B------:R-:W-:Y:S01]  /*cb80*/  FMUL.FTZ R42, R55, UR4 ;  /* 0x00000004372a7c20 */ /* 0x000fe20008410000 */
[----:B------:R-:W-:Y:S01]  /*cb90*/  FMUL.FTZ R55, R68, UR4 ;  /* 0x0000000444377c20 */ /* 0x000fe20008410000 */
[----:B------:R-:W-:-:S04]  /*cba0*/  FMUL.FTZ R56, R69, UR4 ;  /* 0x0000000445387c20 */ /* 0x000fc80008410000 */
[----:B------:R-:W-:Y:S01]  /*cbb0*/  MUFU.TANH R35, R35 ;  /* 0x0000002300237308 */ /* 0x000fe20000002400 */
[----:B------:R-:W-:-:S07]  /*cbc0*/  FMUL.FTZ R33, R46, UR4 ;  /* 0x000000042e217c20 */ /* 0x000fce0008410000 */
[----:B------:R-:W-:Y:S01]  /*cbd0*/  MUFU.TANH R36, R36 ;  /* 0x0000002400247308 */ /* 0x000fe20000002400 */
[----:B------:R-:W-:Y:S01]  /*cbe0*/  FMUL.FTZ R46, R59, UR4 ;  /* 0x000000043b2e7c20 */ /* 0x000fe20008410000 */
[----:B------:R-:W-:Y:S01]  /*cbf0*/  FMUL.FTZ R59, R72, UR4 ;  /* 0x00000004483b7c20 */ /* 0x000fe20008410000 */
[----:B------:R-:W-:-:S05]  /*cc00*/  FMUL.FTZ R60, R73, UR4 ;  /* 0x00000004493c7c20 */ /* 0x000fca0008410000 */
        /* <DEDUP_REMOVED lines=17> */
[----:B------:R-:W-:-:S04]  /*cd20*/  IMAD.MOV.U32 R5, RZ, RZ, -0x80 ;  /* 0xffffff80ff057424 */ /* 0x000fc800078e00ff */
[----:B------:R-:W-:-:S05]  /*cd30*/  IMAD R5, R94, R5, 0x80 ;  /* 0x000000805e057424 */ /* 0x000fca00078e0205 */
[C-C-:B---3--:R-:W-:Y:S02]  /*cd40*/  IADD3 R6, -R8.reuse, 0x1, R5.reuse ;  /* 0x0000000108067810 */ /* 0x148fe40007ffe105 */
[----:B------:R-:W-:Y:S02]  /*cd50*/  IADD3 R5, -R8, R148, R5 ;  /* 0x0000009408057210 */ /* 0x000fe40007ffe105 */
[----:B------:R-:W-:-:S04]  /*cd60*/  IADD3 R6, -R147, R6, R148 ;  /* 0x0000000693067210 */ /* 0x000fc80007ffe194 */
[-CC-:B0-----:R-:W-:Y:S02]  /*cd70*/  VIADDMNMX R3, R3, R6.reuse, R5.reuse, PT ;  /* 0x0000000603037246 */ /* 0x181fe40003800105 */
[----:B-1----:R-:W-:Y:S01]  /*cd80*/  VIADDMNMX R4, R4, R6, R5, PT ;  /* 0x0000000604047246 */ /* 0x002fe20003800105 */
[----:B------:R-:W-:Y:S01]  /*cd90*/  FMUL.FTZ R5, R24, UR4 ;  /* 0x0000000418057c20 */ /* 0x000fe20008410000 */
[----:B------:R-:W-:Y:S01]  /*cda0*/  FMUL.FTZ R6, R25, UR4 ;  /* 0x0000000419067c20 */ /* 0x000fe20008410000 */
[----:B------:R-:W-:Y:S01]  /*cdb0*/  FMUL.FTZ R24, R37, UR4 ;  /* 0x0000000425187c20 */ /* 0x000fe20008410000 */
[----:B------:R-:W-:-:S03]  /*cdc0*/  FMUL.FTZ R8, R27, UR4 ;  /* 0x000000041b087c20 */ /* 0x000fc60008410000 */
[----:B------:R-:W0:Y:S01]  /*cdd0*/  MUFU.TANH R5, R5 ;  /* 0x0000000500057308 */ /* 0x000e220000002400 */
[----:B------:R-:W-:-:S07]  /*cde0*/  FMUL.FTZ R27, R40, UR4 ;  /* 0x00000004281b7c20 */ /* 0x000fce0008410000 */
[----:B------:R-:W1:Y:S01]  /*cdf0*/  MUFU.TANH R6, R6 ;  /* 0x0000000600067308 */ /* 0x000e620000002400 */
[----:B------:R-:W-:Y:S01]  /*ce00*/  FMUL.FTZ R7, R26, UR4 ;  /* 0x000000041a077c20 */ /* 0x000fe20008410000 */
[----:B------:R-:W-:Y:S01]  /*ce10*/  FMUL.FTZ R26, R39, UR4 ;  /* 0x00000004271a7c20 */ /* 0x000fe20008410000 */
[----:B------:R-:W-:Y:S01]  /*ce20*/  FMUL.FTZ R39, R52, UR4 ;  /* 0x0000000434277c20 */ /* 0x000fe20008410000 */
[----:B------:R-:W-:-:S04]  /*ce30*/  FMUL.FTZ R40, R53, UR4 ;  /* 0x0000000435287c20 */ /* 0x000fc80008410000 */
[----:B------:R-:W2:Y:S01]  /*ce40*/  MUFU.TANH R24, R24 ;  /* 0x0000001800187308 */ /* 0x000ea20000002400 */
[C---:B------:R-:W-:Y:S02]  /*ce50*/  ISETP.GT.AND P3, PT, R3.reuse, RZ, PT ;  /* 0x000000ff0300720c */ /* 0x040fe40003f64270 */
[C---:B------:R-:W-:Y:S02]  /*ce60*/  ISETP.GT.AND P4, PT, R3.reuse, 0x1, PT ;  /* 0x000000010300780c */ /* 0x040fe40003f84270 */
[----:B------:R-:W-:-:S03]  /*ce70*/  ISETP.GT.AND P1, PT, R3, 0x8, PT ;  /* 0x000000080300780c */ /* 0x000fc60003f24270 */
[----:B------:R-:W3:Y:S01]  /*ce80*/  MUFU.TANH R27, R27 ;  /* 0x0000001b001b7308 */ /* 0x000ee20000002400 */
[----:B------:R-:W-:Y:S01]  /*ce90*/  ISETP.GT.AND P2, PT, R3, 0x9, PT ;  /* 0x000000090300780c */ /* 0x000fe20003f44270 */
[----:B------:R-:W-:Y:S01]  /*cea0*/  FMUL.FTZ R25, R38, UR4 ;  /* 0x0000000426197c20 */ /* 0x000fe20008410000 */
[----:B0-----:R-:W-:Y:S01]  /*ceb0*/  FSEL R70, R5, -INF , P3 ;  /* 0xff80000005467808 */ /* 0x001fe20001800000 */
[----:B------:R-:W-:Y:S01]  /*cec0*/  FMUL.FTZ R38, R51, UR4 ;  /* 0x0000000433267c20 */ /* 0x000fe20008410000 */
[----:B-1----:R-:W-:-:S03]  /*ced0*/  FSEL R71, R6, -INF , P4 ;  /* 0xff80000006477808 */ /* 0x002fc60002000000 */
[----:B------:R-:W0:Y:S01]  /*cee0*/  MUFU.TANH R39, R39 ;  /* 0x0000002700277308 */ /* 0x000e220000002400 */
[----:B------:R-:W-:Y:S02]  /*cef0*/  FSEL R9, R9, -INF , P1 ;  /* 0xff80000009097808 */ /* 0x000fe40000800000 */
[----:B------:R-:W-:Y:S01]  /*cf00*/  FSEL R10, R10, -INF , P2 ;  /* 0xff8000000a0a7808 */ /* 0x000fe20001000000 */
[----:B------:R-:W-:Y:S01]  /*cf10*/  FMUL.FTZ R51, R64, UR4 ;  /* 0x0000000440337c20 */ /* 0x000fe20008410000 */
[----:B------:R-:W-:-:S03]  /*cf20*/  ISETP.GT.AND P3, PT, R3, 0x10, PT ;  /* 0x000000100300780c */ /* 0x000fc60003f64270 */
[----:B------:R-:W1:Y:S01]  /*cf30*/  MUFU.TANH R40, R40 ;  /* 0x0000002800287308 */ /* 0x000e620000002400 */
[----:B------:R-:W-:Y:S01]  /*cf40*/  ISETP.GT.AND P4, PT, R3, 0x11, PT ;  /* 0x000000110300780c */ /* 0x000fe20003f84270 */
[----:B------:R-:W-:Y:S01]  /*cf50*/  FMUL.FTZ R52, R65, UR4 ;  /* 0x0000000441347c20 */ /* 0x000fe20008410000 */
[C---:B------:R-:W-:Y:S02]  /*cf60*/  ISETP.GT.AND P1, PT, R3.reuse, 0x18, PT ;  /* 0x000000180300780c */ /* 0x040fe40003f24270 */
[----:B------:R-:W-:Y:S01]  /*cf70*/  ISETP.GT.AND P2, PT, R3, 0x19, PT ;  /* 0x000000190300780c */ /* 0x000fe20003f44270 */
[----:B------:R-:W-:Y:S01]  /*cf80*/  FMUL.FTZ R37, R50, UR4 ;  /* 0x0000000432257c20 */ /* 0x000fe20008410000 */
[----:B------:R-:W-:Y:S01]  /*cf90*/  FSEL R5, R13, -INF , P3 ;  /* 0xff8000000d057808 */ /* 0x000fe20001800000 */
[----:B------:R-:W-:Y:S01]  /*cfa0*/  FMUL.FTZ R50, R63, UR4 ;  /* 0x000000043f327c20 */ /* 0x000fe20008410000 */
[----:B------:R-:W-:Y:S02]  /*cfb0*/  FSEL R6, R14, -INF , P4 ;  /* 0xff8000000e067808 */ /* 0x000fe40002000000 */
[----:B------:R-:W-:-:S02]  /*cfc0*/  FSEL R21, R21, -INF , P1 ;  /* 0xff80000015157808 */ /* 0x000fc40000800000 */
[----:B--2---:R-:W-:Y:S01]  /*cfd0*/  FSEL R24, R24, -INF , P2 ;  /* 0xff80000018187808 */ /* 0x004fe20001000000 */
[----:B------:R-:W-:Y:S01]  /*cfe0*/  FMUL.FTZ R63, R76, UR4 ;  /* 0x000000044c3f7c20 */ /* 0x000fe20008410000 */
[----:B------:R-:W-:Y:S01]  /*cff0*/  ISETP.GT.AND P3, PT, R3, 0x20, PT ;  /* 0x000000200300780c */ /* 0x000fe20003f64270 */
[----:B------:R-:W-:Y:S01]  /*d000*/  FMUL.FTZ R64, R77, UR4 ;  /* 0x000000044d407c20 */ /* 0x000fe20008410000 */
[C---:B------:R-:W-:Y:S02]  /*d010*/  ISETP.GT.AND P4, PT, R3.reuse, 0x21, PT ;  /* 0x000000210300780c */ /* 0x040fe40003f84270 */
[C---:B------:R-:W-:Y:S02]  /*d020*/  ISETP.GT.AND P1, PT, R3.reuse, 0x28, PT ;  /* 0x000000280300780c */ /* 0x040fe40003f24270 */
[----:B------:R-:W-:Y:S01]  /*d030*/  ISETP.GT.AND P2, PT, R3, 0x29, PT ;  /* 0x000000290300780c */ /* 0x000fe20003f44270 */
[----:B------:R-:W2:Y:S01]  /*d040*/  MUFU.TANH R51, R51 ;  /* 0x0000003300337308 */ /* 0x000ea20000002400 */
[----:B---3--:R-:W-:-:S02]  /*d050*/  FSEL R27, R27, -INF , P3 ;  /* 0xff8000001b1b7808 */ /* 0x008fc40001800000 */
[----:B------:R-:W-:Y:S02]  /*d060*/  FSEL R28, R28, -INF , P4 ;  /* 0xff8000001c1c7808 */ /* 0x000fe40002000000 */
[----:B------:R-:W-:-:S03]  /*d070*/  FSEL R31, R31, -INF , P1 ;  /* 0xff8000001f1f7808 */ /* 0x000fc60000800000 */
[----:B------:R-:W3:Y:S01]  /*d080*/  MUFU.TANH R52, R52 ;  /* 0x0000003400347308 */ /* 0x000ee20000002400 */
[----:B------:R-:W-:Y:S02]  /*d090*/  FSEL R32, R32, -INF , P2 ;  /* 0xff80000020207808 */ /* 0x000fe40001000000 */
[C---:B------:R-:W-:Y:S02]  /*d0a0*/  ISETP.GT.AND P3, PT, R3.reuse, 0x30, PT ;  /* 0x000000300300780c */ /* 0x040fe40003f64270 */
[C---:B------:R-:W-:Y:S02]  /*d0b0*/  ISETP.GT.AND P4, PT, R3.reuse, 0x31, PT ;  /* 0x000000310300780c */ /* 0x040fe40003f84270 */
[C---:B------:R-:W-:Y:S02]  /*d0c0*/  ISETP.GT.AND P1, PT, R3.reuse, 0x38, PT ;  /* 0x000000380300780c */ /* 0x040fe40003f24270 */
[----:B------:R-:W-:Y:S01]  /*d0d0*/  ISETP.GT.AND P2, PT, R3, 0x39, PT ;  /* 0x000000390300780c */ /* 0x000fe20003f44270 */
[----:B------:R-:W4:Y:S01]  /*d0e0*/  MUFU.TANH R63, R63 ;  /* 0x0000003f003f7308 */ /* 0x000f220000002400 */
[----:B------:R-:W-:-:S02]  /*d0f0*/  FSEL R35, R35, -INF , P3 ;  /* 0xff80000023237808 */ /* 0x000fc40001800000 */
[----:B------:R-:W-:Y:S02]  /*d100*/  FSEL R36, R36, -INF , P4 ;  /* 0xff80000024247808 */ /* 0x000fe40002000000 */
[----:B0-----:R-:W-:-:S03]  /*d110*/  FSEL R39, R39, -INF , P1 ;  /* 0xff80000027277808 */ /* 0x001fc60000800000 */
[----:B------:R-:W0:Y:S01]  /*d120*/  MUFU.TANH R64, R64 ;  /* 0x0000004000407308 */ /* 0x000e220000002400 */
[----:B-1----:R-:W-:Y:S02]  /*d130*/  FSEL R40, R40, -INF , P2 ;  /* 0xff80000028287808 */ /* 0x002fe40001000000 */
[C---:B------:R-:W-:Y:S02]  /*d140*/  ISETP.GT.AND P3, PT, R3.reuse, 0x40, PT ;  /* 0x000000400300780c */ /* 0x040fe40003f64270 */
[C---:B------:R-:W-:Y:S02]  /*d150*/  ISETP.GT.AND P4, PT, R3.reuse, 0x41, PT ;  /* 0x000000410300780c */ /* 0x040fe40003f84270 */
[C---:B------:R-:W-:Y:S02]  /*d160*/  ISETP.GT.AND P1, PT, R3.reuse, 0x48, PT ;  /* 0x000000480300780c */ /* 0x040fe40003f24270 */
[----:B------:R-:W-:Y:S01]  /*d170*/  ISETP.GT.AND P2, PT, R3, 0x49, PT ;  /* 0x000000490300780c */ /* 0x000fe20003f44270 */
[----:B------:R-:W1:Y:S01]  /*d180*/  MUFU.TANH R7, R7 ;  /* 0x0000000700077308 */ /* 0x000e620000002400 */
[----:B------:R-:W-:-:S02]  /*d190*/  FSEL R43, R43, -INF , P3 ;  /* 0xff8000002b2b7808 */ /* 0x000fc40001800000 */
[----:B------:R-:W-:Y:S02]  /*d1a0*/  FSEL R44, R44, -INF , P4 ;  /* 0xff8000002c2c7808 */ /* 0x000fe40002000000 */
[----:B------:R-:W-:-:S03]  /*d1b0*/  FSEL R47, R47, -INF , P1 ;  /* 0xff8000002f2f7808 */ /* 0x000fc60000800000 */
[----:B------:R-:W5:Y:S01]  /*d1c0*/  MUFU.TANH R8, R8 ;  /* 0x0000000800087308 */ /* 0x000f620000002400 */
[----:B------:R-:W-:Y:S02]  /*d1d0*/  FSEL R48, R48, -INF , P2 ;  /* 0xff80000030307808 */ /* 0x000fe40001000000 */
[C---:B------:R-:W-:Y:S02]  /*d1e0*/  ISETP.GT.AND P3, PT, R3.reuse, 0x50, PT ;  /* 0x000000500300780c */ /* 0x040fe40003f64270 */
[C---:B------:R-:W-:Y:S02]  /*d1f0*/  ISETP.GT.AND P4, PT, R3.reuse, 0x51, PT ;  /* 0x000000510300780c */ /* 0x040fe40003f84270 */
[C---:B------:R-:W-:Y:S02]  /*d200*/  ISETP.GT.AND P1, PT, R3.reuse, 0x58, PT ;  /* 0x000000580300780c */ /* 0x040fe40003f24270 */
[----:B------:R-:W-:Y:S01]  /*d210*/  ISETP.GT.AND P2, PT, R3, 0x59, PT ;  /* 0x000000590300780c */ /* 0x000fe20003f44270 */
[----:B------:R-:W5:Y:S01]  /*d220*/  MUFU.TANH R20, R20 ;  /* 0x0000001400147308 */ /* 0x000f620000002400 */
[----:B--2---:R-:W-:-:S02]  /*d230*/  FSEL R51, R51, -INF , P3 ;  /* 0xff80000033337808 */ /* 0x004fc40001800000 */
[----:B---3--:R-:W-:Y:S02]  /*d240*/  FSEL R52, R52, -INF , P4 ;  /* 0xff80000034347808 */ /* 0x008fe40002000000 */
[----:B------:R-:W-:-:S03]  /*d250*/  FSEL R55, R55, -INF , P1 ;  /* 0xff80000037377808 */ /* 0x000fc60000800000 */
[----:B------:R-:W2:Y:S01]  /*d260*/  MUFU.TANH R25, R25 ;  /* 0x0000001900197308 */ /* 0x000ea20000002400 */
[----:B------:R-:W-:Y:S02]  /*d270*/  FSEL R56, R56, -INF , P2 ;  /* 0xff80000038387808 */ /* 0x000fe40001000000 */
[C---:B------:R-:W-:Y:S02]  /*d280*/  ISETP.GT.AND P3, PT, R3.reuse, 0x60, PT ;  /* 0x000000600300780c */ /* 0x040fe40003f64270 */
[----:B------:R-:W-:-:S03]  /*d290*/  ISETP.GT.AND P4, PT, R3, 0x61, PT ;  /* 0x000000610300780c */ /* 0x000fc60003f84270 */
[----:B------:R-:W3:Y:S01]  /*d2a0*/  MUFU.TANH R26, R26 ;  /* 0x0000001a001a7308 */ /* 0x000ee20000002400 */
[C---:B------:R-:W-:Y:S02]  /*d2b0*/  ISETP.GT.AND P1, PT, R3.reuse, 0x68, PT ;  /* 0x000000680300780c */ /* 0x040fe40003f24270 */
[----:B------:R-:W-:Y:S02]  /*d2c0*/  ISETP.GT.AND P2, PT, R3, 0x69, PT ;  /* 0x000000690300780c */ /* 0x000fe40003f44270 */
[----:B------:R-:W-:-:S03]  /*d2d0*/  FSEL R59, R59, -INF , P3 ;  /* 0xff8000003b3b7808 */ /* 0x000fc60001800000 */
[----:B------:R-:W3:Y:S01]  /*d2e0*/  MUFU.TANH R29, R29 ;  /* 0x0000001d001d7308 */ /* 0x000ee20000002400 */
[----:B------:R-:W-:Y:S02]  /*d2f0*/  FSEL R60, R60, -INF , P4 ;  /* 0xff8000003c3c7808 */ /* 0x000fe40002000000 */
[----:B----4-:R-:W-:Y:S02]  /*d300*/  FSEL R63, R63, -INF , P1 ;  /* 0xff8000003f3f7808 */ /* 0x010fe40000800000 */
[----:B0-----:R-:W-:-:S03]  /*d310*/  FSEL R64, R64, -INF , P2 ;  /* 0xff80000040407808 */ /* 0x001fc60001000000 */
[----:B------:R-:W0:Y:S01]  /*d320*/  MUFU.TANH R30, R30 ;  /* 0x0000001e001e7308 */ /* 0x000e220000002400 */
[----:B------:R-:W-:Y:S01]  /*d330*/  ISETP.GT.AND P3, PT, R4, RZ, PT ;  /* 0x000000ff0400720c */ /* 0x000fe20003f64270 */
[----:B------:R-:W-:Y:S01]  /*d340*/  FMUL.FTZ R49, R62, UR4 ;  /* 0x000000043e317c20 */ /* 0x000fe20008410000 */
[C---:B------:R-:W-:Y:S02]  /*d350*/  ISETP.GT.AND P4, PT, R4.reuse, 0x1, PT ;  /* 0x000000010400780c */ /* 0x040fe40003f84270 */
[----:B------:R-:W-:-:S03]  /*d360*/  ISETP.GT.AND P1, PT, R4, 0x8, PT ;  /* 0x000000080400780c */ /* 0x000fc60003f24270 */
[----:B------:R-:W4:Y:S01]  /*d370*/  MUFU.TANH R33, R33 ;  /* 0x0000002100217308 */ /* 0x000f220000002400 */
[----:B------:R-:W-:-:S07]  /*d380*/  ISETP.GT.AND P2, PT, R4, 0x9, PT ;  /* 0x000000090400780c */ /* 0x000fce0003f44270 */
[----:B------:R-:W4:Y:S01]  /*d390*/  MUFU.TANH R34, R34 ;  /* 0x0000002200227308 */ /* 0x000f220000002400 */
[----:B-1----:R-:W-:Y:S02]  /*d3a0*/  FSEL R7, R7, -INF , P3 ;  /* 0xff80000007077808 */ /* 0x002fe40001800000 */
[----:B-----5:R-:W-:Y:S02]  /*d3b0*/  FSEL R13, R8, -INF , P4 ;  /* 0xff800000080d7808 */ /* 0x020fe40002000000 */
[----:B------:R-:W-:-:S03]  /*d3c0*/  FSEL R11, R11, -INF , P1 ;  /* 0xff8000000b0b7808 */ /* 0x000fc60000800000 */
[----:B------:R-:W1:Y:S01]  /*d3d0*/  MUFU.TANH R37, R37 ;  /* 0x0000002500257308 */ /* 0x000e620000002400 */
[----:B------:R-:W-:Y:S01]  /*d3e0*/  FSEL R12, R12, -INF , P2 ;  /* 0xff8000000c0c7808 */ /* 0x000fe20001000000 */
[----:B------:R-:W-:Y:S01]  /*d3f0*/  FMUL.FTZ R53, R66, UR4 ;  /* 0x0000000442357c20 */ /* 0x000fe20008410000 */
[C---:B------:R-:W-:Y:S01]  /*d400*/  ISETP.GT.AND P3, PT, R4.reuse, 0x10, PT ;  /* 0x000000100400780c */ /* 0x040fe20003f64270 */
[----:B------:R-:W-:Y:S01]  /*d410*/  FMUL.FTZ R54, R67, UR4 ;  /* 0x0000000443367c20 */ /* 0x000fe20008410000 */
[----:B------:R-:W-:-:S03]  /*d420*/  ISETP.GT.AND P4, PT, R4, 0x11, PT ;  /* 0x000000110400780c */ /* 0x000fc60003f84270 */
[----:B------:R-:W5:Y:S01]  /*d430*/  MUFU.TANH R38, R38 ;  /* 0x0000002600267308 */ /* 0x000f620000002400 */
[C---:B------:R-:W-:Y:S02]  /*d440*/  ISETP.GT.AND P1, PT, R4.reuse, 0x18, PT ;  /* 0x000000180400780c */ /* 0x040fe40003f24270 */
[----:B------:R-:W-:-:S05]  /*d450*/  ISETP.GT.AND P2, PT, R4, 0x19, PT ;  /* 0x000000190400780c */ /* 0x000fca0003f44270 */
[----:B------:R-:W5:Y:S01]  /*d460*/  MUFU.TANH R41, R41 ;  /* 0x0000002900297308 */ /* 0x000f620000002400 */
[----:B------:R-:W-:-:S07]  /*d470*/  FSEL R15, R15, -INF , P3 ;  /* 0xff8000000f0f7808 */ /* 0x000fce0001800000 */
[----:B------:R-:W5:Y:S01]  /*d480*/  MUFU.TANH R42, R42 ;  /* 0x0000002a002a7308 */ /* 0x000f620000002400 */
[----:B------:R-:W-:Y:S02]  /*d490*/  FSEL R20, R20, -INF , P4 ;  /* 0xff80000014147808 */ /* 0x000fe40002000000 */
[----:B--2---:R-:W-:Y:S02]  /*d4a0*/  FSEL R25, R25, -INF , P1 ;  /* 0xff80000019197808 */ /* 0x004fe40000800000 */
[----:B---3--:R-:W-:-:S03]  /*d4b0*/  FSEL R26, R26, -INF , P2 ;  /* 0xff8000001a1a7808 */ /* 0x008fc60001000000 */
[----:B------:R-:W2:Y:S01]  /*d4c0*/  MUFU.TANH R45, R45 ;  /* 0x0000002d002d7308 */ /* 0x000ea20000002400 */
[----:B------:R-:W-:Y:S01]  /*d4d0*/  ISETP.GT.AND P3, PT, R4, 0x20, PT ;  /* 0x000000200400780c */ /* 0x000fe20003f64270 */
[----:B------:R-:W-:Y:S01]  /*d4e0*/  FMUL.FTZ R61, R74, UR4 ;  /* 0x000000044a3d7c20 */ /* 0x000fe20008410000 */
[C---:B------:R-:W-:Y:S01]  /*d4f0*/  ISETP.GT.AND P4, PT, R4.reuse, 0x21, PT ;  /* 0x000000210400780c */ /* 0x040fe20003f84270 */
[----:B------:R-:W-:Y:S01]  /*d500*/  FMUL.FTZ R62, R75, UR4 ;  /* 0x000000044b3e7c20 */ /* 0x000fe20008410000 */
[----:B------:R-:W-:-:S03]  /*d510*/  ISETP.GT.AND P1, PT, R4, 0x28, PT ;  /* 0x000000280400780c */ /* 0x000fc60003f24270 */
[----:B------:R-:W3:Y:S01]  /*d520*/  MUFU.TANH R46, R46 ;  /* 0x0000002e002e7308 */ /* 0x000ee20000002400 */
[----:B------:R-:W-:Y:S01]  /*d530*/  ISETP.GT.AND P2, PT, R4, 0x29, PT ;  /* 0x000000290400780c */ /* 0x000fe20003f44270 */
[----:B------:R-:W-:Y:S01]  /*d540*/  FMUL.FTZ R65, R78, UR4 ;  /* 0x000000044e417c20 */ /* 0x000fe20008410000 */
[----:B------:R-:W-:-:S05]  /*d550*/  FMUL.FTZ R66, R79, UR4 ;  /* 0x000000044f427c20 */ /* 0x000fca0008410000 */
[----:B------:R-:W3:Y:S01]  /*d560*/  MUFU.TANH R49, R49 ;  /* 0x0000003100317308 */ /* 0x000ee20000002400 */
[----:B------:R-:W-:-:S07]  /*d570*/  FSEL R29, R29, -INF , P3 ;  /* 0xff8000001d1d7808 */ /* 0x000fce0001800000 */
[----:B------:R-:W3:Y:S01]  /*d580*/  MUFU.TANH R50, R50 ;  /* 0x0000003200327308 */ /* 0x000ee20000002400 */
[----:B0-----:R-:W-:Y:S02]  /*d590*/  FSEL R30, R30, -INF , P4 ;  /* 0xff8000001e1e7808 */ /* 0x001fe40002000000 */
[----:B----4-:R-:W-:Y:S02]  /*d5a0*/  FSEL R33, R33, -INF , P1 ;  /* 0xff80000021217808 */ /* 0x010fe40000800000 */
[----:B------:R-:W-:-:S03]  /*d5b0*/  FSEL R34, R34, -INF , P2 ;  /* 0xff80000022227808 */ /* 0x000fc60001000000 */
[----:B------:R-:W0:Y:S01]  /*d5c0*/  MUFU.TANH R53, R53 ;  /* 0x0000003500357308 */ /* 0x000e220000002400 */
[----:B------:R-:W-:Y:S01]  /*d5d0*/  ISETP.GT.AND P3, PT, R4, 0x30, PT ;  /* 0x000000300400780c */ /* 0x000fe20003f64270 */
[----:B------:R-:W-:Y:S01]  /*d5e0*/  FMUL.FTZ R69, R86, UR4 ;  /* 0x0000000456457c20 */ /* 0x000fe20008410000 */
[C---:B------:R-:W-:Y:S02]  /*d5f0*/  ISETP.GT.AND P4, PT, R4.reuse, 0x31, PT ;  /* 0x000000310400780c */ /* 0x040fe40003f84270 */
[----:B------:R-:W-:-:S03]  /*d600*/  ISETP.GT.AND P1, PT, R4, 0x38, PT ;  /* 0x000000380400780c */ /* 0x000fc60003f24270 */
[----:B------:R-:W4:Y:S01]  /*d610*/  MUFU.TANH R54, R54 ;  /* 0x0000003600367308 */ /* 0x000f220000002400 */
[----:B------:R-:W-:-:S07]  /*d620*/  ISETP.GT.AND P2, PT, R4, 0x39, PT ;  /* 0x000000390400780c */ /* 0x000fce0003f44270 */
[----:B------:R-:W4:Y:S01]  /*d630*/  MUFU.TANH R57, R57 ;  /* 0x0000003900397308 */ /* 0x000f220000002400 */
[----:B-1----:R-:W-:-:S07]  /*d640*/  FSEL R37, R37, -INF , P3 ;  /* 0xff80000025257808 */ /* 0x002fce0001800000 */
[----:B------:R-:W1:Y:S01]  /*d650*/  MUFU.TANH R58, R58 ;  /* 0x0000003a003a7308 */ /* 0x000e620000002400 */
[----:B-----5:R-:W-:Y:S02]  /*d660*/  FSEL R38, R38, -INF , P4 ;  /* 0xff80000026267808 */ /* 0x020fe40002000000 */
[----:B------:R-:W-:Y:S02]  /*d670*/  FSEL R41, R41, -INF , P1 ;  /* 0xff80000029297808 */ /* 0x000fe40000800000 */
[----:B------:R-:W-:-:S03]  /*d680*/  FSEL R42, R42, -INF , P2 ;  /* 0xff8000002a2a7808 */ /* 0x000fc60001000000 */
[----:B------:R-:W5:Y:S01]  /*d690*/  MUFU.TANH R61, R61 ;  /* 0x0000003d003d7308 */ /* 0x000f620000002400 */
[C---:B------:R-:W-:Y:S02]  /*d6a0*/  ISETP.GT.AND P3, PT, R4.reuse, 0x40, PT ;  /* 0x000000400400780c */ /* 0x040fe40003f64270 */
[C---:B------:R-:W-:Y:S02]  /*d6b0*/  ISETP.GT.AND P4, PT, R4.reuse, 0x41, PT ;  /* 0x000000410400780c */ /* 0x040fe40003f84270 */
[----:B------:R-:W-:-:S03]  /*d6c0*/  ISETP.GT.AND P1, PT, R4, 0x48, PT ;  /* 0x000000480400780c */ /* 0x000fc60003f24270 */
[----:B------:R-:W5:Y:S01]  /*d6d0*/  MUFU.TANH R62, R62 ;  /* 0x0000003e003e7308 */ /* 0x000f620000002400 */
[----:B------:R-:W-:Y:S02]  /*d6e0*/  ISETP.GT.AND P2, PT, R4, 0x49, PT ;  /* 0x000000490400780c */ /* 0x000fe40003f44270 */
[----:B------:R-:W-:-:S05]  /*d6f0*/  FMNMX.FTZ R8, R7, R13, !PT ;  /* 0x0000000d07087209 */ /* 0x000fca0007810000 */
[----:B------:R-:W5:Y:S01]  /*d700*/  MUFU.TANH R65, R65 ;  /* 0x0000004100417308 */ /* 0x000f620000002400 */
[----:B------:R-:W-:Y:S01]  /*d710*/  FMUL.FTZ R67, R82, UR4 ;  /* 0x0000000452437c20 */ /* 0x000fe20008410000 */
[----:B------:R-:W-:Y:S01]  /*d720*/  FMUL.FTZ R68, R83, UR4 ;  /* 0x0000000453447c20 */ /* 0x000fe20008410000 */
[----:B------:R-:W-:-:S05]  /*d730*/  FMUL.FTZ R72, R87, UR4 ;  /* 0x0000000457487c20 */ /* 0x000fca0008410000 */
[----:B------:R-:W5:Y:S01]  /*d740*/  MUFU.TANH R66, R66 ;  /* 0x0000004200427308 */ /* 0x000f620000002400 */
[----:B--2---:R-:W-:Y:S02]  /*d750*/  FSEL R45, R45, -INF , P3 ;  /* 0xff8000002d2d7808 */ /* 0x004fe40001800000 */
[----:B---3--:R-:W-:Y:S02]  /*d760*/  FSEL R46, R46, -INF , P4 ;  /* 0xff8000002e2e7808 */ /* 0x008fe40002000000 */
[----:B------:R-:W-:-:S03]  /*d770*/  FSEL R49, R49, -INF , P1 ;  /* 0xff80000031317808 */ /* 0x000fc60000800000 */
[----:B------:R-:W2:Y:S01]  /*d780*/  MUFU.TANH R69, R69 ;  /* 0x0000004500457308 */ /* 0x000ea20000002400 */
[----:B------:R-:W-:Y:S02]  /*d790*/  FSEL R50, R50, -INF , P2 ;  /* 0xff80000032327808 */ /* 0x000fe40001000000 */
[----:B------:R-:W-:Y:S02]  /*d7a0*/  FMNMX.FTZ R8, R11, R8, !PT ;  /* 0x000000080b087209 */ /* 0x000fe40007810000 */
[C---:B------:R-:W-:Y:S02]  /*d7b0*/  ISETP.GT.AND P3, PT, R4.reuse, 0x50, PT ;  /* 0x000000500400780c */ /* 0x040fe40003f64270 */
[C---:B------:R-:W-:Y:S02]  /*d7c0*/  ISETP.GT.AND P4, PT, R4.reuse, 0x51, PT ;  /* 0x000000510400780c */ /* 0x040fe40003f84270 */
[C---:B------:R-:W-:Y:S02]  /*d7d0*/  ISETP.GT.AND P1, PT, R4.reuse, 0x58, PT ;  /* 0x000000580400780c */ /* 0x040fe40003f24270 */
[----:B------:R-:W-:Y:S01]  /*d7e0*/  ISETP.GT.AND P2, PT, R4, 0x59, PT ;  /* 0x000000590400780c */ /* 0x000fe20003f44270 */
[----:B------:R-:W3:Y:S01]  /*d7f0*/  MUFU.TANH R67, R67 ;  /* 0x0000004300437308 */ /* 0x000ee20000002400 */
[----:B------:R-:W-:-:S02]  /*d800*/  FMNMX.FTZ R8, R12, R8, !PT ;  /* 0x000000080c087209 */ /* 0x000fc40007810000 */
[----:B0-----:R-:W-:Y:S02]  /*d810*/  FSEL R53, R53, -INF , P3 ;  /* 0xff80000035357808 */ /* 0x001fe40001800000 */
[----:B----4-:R-:W-:Y:S02]  /*d820*/  FSEL R54, R54, -INF , P4 ;  /* 0xff80000036367808 */ /* 0x010fe40002000000 */
[----:B------:R-:W-:Y:S01]  /*d830*/  FSEL R57, R57, -INF , P1 ;  /* 0xff80000039397808 */ /* 0x000fe20000800000 */
[----:B------:R-:W0:Y:S01]  /*d840*/  MUFU.TANH R68, R68 ;  /* 0x0000004400447308 */ /* 0x000e220000002400 */
[----:B-1----:R-:W-:Y:S02]  /*d850*/  FSEL R58, R58, -INF , P2 ;  /* 0xff8000003a3a7808 */ /* 0x002fe40001000000 */
[C---:B------:R-:W-:Y:S02]  /*d860*/  ISETP.GT.AND P3, PT, R4.reuse, 0x60, PT ;  /* 0x000000600400780c */ /* 0x040fe40003f64270 */
[----:B------:R-:W-:-:S03]  /*d870*/  ISETP.GT.AND P4, PT, R4, 0x61, PT ;  /* 0x000000610400780c */ /* 0x000fc60003f84270 */
[----:B------:R-:W1:Y:S01]  /*d880*/  MUFU.TANH R72, R72 ;  /* 0x0000004800487308 */ /* 0x000e620000002400 */
[C---:B------:R-:W-:Y:S02]  /*d890*/  ISETP.GT.AND P1, PT, R4.reuse, 0x68, PT ;  /* 0x000000680400780c */ /* 0x040fe40003f24270 */
[----:B------:R-:W-:Y:S02]  /*d8a0*/  ISETP.GT.AND P2, PT, R4, 0x69, PT ;  /* 0x000000690400780c */ /* 0x000fe40003f44270 */
[----:B------:R-:W-:Y:S02]  /*d8b0*/  FMNMX.FTZ R73, R15, R8, !PT ;  /* 0x000000080f497209 */ /* 0x000fe40007810000 */
[----:B-----5:R-:W-:Y:S02]  /*d8c0*/  FSEL R61, R61, -INF , P3 ;  /* 0xff8000003d3d7808 */ /* 0x020fe40001800000 */
[----:B------:R-:W-:Y:S02]  /*d8d0*/  FSEL R62, R62, -INF , P4 ;  /* 0xff8000003e3e7808 */ /* 0x000fe40002000000 */
[----:B------:R-:W-:-:S02]  /*d8e0*/  FSEL R65, R65, -INF , P1 ;  /* 0xff80000041417808 */ /* 0x000fc40000800000 */
[----:B------:R-:W-:Y:S02]  /*d8f0*/  FSEL R66, R66, -INF , P2 ;  /* 0xff80000042427808 */ /* 0x000fe40001000000 */
[C---:B------:R-:W-:Y:S02]  /*d900*/  ISETP.GT.AND P3, PT, R4.reuse, 0x70, PT ;  /* 0x000000700400780c */ /* 0x040fe40003f64270 */
[C---:B------:R-:W-:Y:S02]  /*d910*/  ISETP.GT.AND P4, PT, R4.reuse, 0x71, PT ;  /* 0x000000710400780c */ /* 0x040fe40003f84270 */
[C---:B------:R-:W-:Y:S02]  /*d920*/  ISETP.GT.AND P1, PT, R4.reuse, 0x78, PT ;  /* 0x000000780400780c */ /* 0x040fe40003f24270 */
[----:B------:R-:W-:Y:S02]  /*d930*/  ISETP.GT.AND P2, PT, R4, 0x79, PT ;  /* 0x000000790400780c */ /* 0x000fe40003f44270 */
[----:B------:R-:W-:-:S02]  /*d940*/  FMNMX.FTZ R4, R20, R73, !PT ;  /* 0x0000004914047209 */ /* 0x000fc40007810000 */
[----:B--2---:R-:W-:Y:S02]  /*d950*/  FSEL R73, R69, -INF , P1 ;  /* 0xff80000045497808 */ /* 0x004fe40000800000 */
[----:B------:R-:W-:Y:S02]  /*d960*/  FMNMX.FTZ R69, R25, R4, !PT ;  /* 0x0000000419457209 */ /* 0x000fe40007810000 */
[----:B------:R-:W-:Y:S02]  /*d970*/  FMNMX.FTZ R4, R70, R71, !PT ;  /* 0x0000004746047209 */ /* 0x000fe40007810000 */
[----:B------:R-:W-:Y:S02]  /*d980*/  FMNMX.FTZ R8, R26, R69, !PT ;  /* 0x000000451a087209 */ /* 0x000fe40007810000 */
[----:B---3--:R-:W-:Y:S02]  /*d990*/  FSEL R67, R67, -INF , P3 ;  /* 0xff80000043437808 */ /* 0x008fe40001800000 */
[----:B0-----:R-:W-:-:S02]  /*d9a0*/  FSEL R14, R68, -INF , P4 ;  /* 0xff800000440e7808 */ /* 0x001fc40002000000 */
[----:B-1----:R-:W-:Y:S02]  /*d9b0*/  FSEL R72, R72, -INF , P2 ;  /* 0xff80000048487808 */ /* 0x002fe40001000000 */
[C---:B------:R-:W-:Y:S02]  /*d9c0*/  ISETP.GT.AND P3, PT, R3.reuse, 0x70, PT ;  /* 0x000000700300780c */ /* 0x040fe40003f64270 */
[C---:B------:R-:W-:Y:S02]  /*d9d0*/  ISETP.GT.AND P4, PT, R3.reuse, 0x71, PT ;  /* 0x000000710300780c */ /* 0x040fe40003f84270 */
[C---:B------:R-:W-:Y:S02]  /*d9e0*/  ISETP.GT.AND P1, PT, R3.reuse, 0x78, PT ;  /* 0x000000780300780c */ /* 0x040fe40003f24270 */
[----:B------:R-:W-:Y:S02]  /*d9f0*/  ISETP.GT.AND P2, PT, R3, 0x79, PT ;  /* 0x000000790300780c */ /* 0x000fe40003f44270 */
        /* <DEDUP_REMOVED lines=37> */
[----:B------:R-:W-:Y:S01]  /*dc50*/  FMNMX.FTZ R3, R65, R8, !PT ;  /* 0x0000000841037209 */ /* 0x000fe20007810000 */
[----:B------:R-:W-:Y:S01]  /*dc60*/  FMUL.FTZ R68, R80, UR4 ;  /* 0x0000000450447c20 */ /* 0x000fe20008410000 */
[----:B------:R-:W-:Y:S02]  /*dc70*/  FMNMX.FTZ R8, R52, R69, !PT ;  /* 0x0000004534087209 */ /* 0x000fe40007810000 */
[----:B------:R-:W-:Y:S01]  /*dc80*/  FMNMX.FTZ R74, R66, R3, !PT ;  /* 0x00000003424a7209 */ /* 0x000fe20007810000 */
[----:B------:R-:W-:Y:S01]  /*dc90*/  FMUL.FTZ R4, R81, UR4 ;  /* 0x0000000451047c20 */ /* 0x000fe20008410000 */
[----:B------:R-:W-:Y:S02]  /*dca0*/  FMNMX.FTZ R69, R55, R8, !PT ;  /* 0x0000000837457209 */ /* 0x000fe40007810000 */
[----:B------:R-:W-:Y:S01]  /*dcb0*/  FMNMX.FTZ R3, R67, R74, !PT ;  /* 0x0000004a43037209 */ /* 0x000fe20007810000 */
[----:B------:R-:W0:Y:S01]  /*dcc0*/  MUFU.TANH R68, R68 ;  /* 0x0000004400447308 */ /* 0x000e220000002400 */
[----:B------:R-:W-:-:S02]  /*dcd0*/  FMNMX.FTZ R8, R56, R69, !PT ;  /* 0x0000004538087209 */ /* 0x000fc40007810000 */
[----:B------:R-:W-:Y:S01]  /*dce0*/  FMNMX.FTZ R74, R14, R3, !PT ;  /* 0x000000030e4a7209 */ /* 0x000fe20007810000 */
[----:B------:R-:W-:Y:S01]  /*dcf0*/  FMUL.FTZ R84, R84, UR4 ;  /* 0x0000000454547c20 */ /* 0x000fe20008410000 */
[----:B------:R-:W-:-:S03]  /*dd00*/  FMNMX.FTZ R75, R59, R8, !PT ;  /* 0x000000083b4b7209 */ /* 0x000fc60007810000 */
[----:B------:R-:W1:Y:S01]  /*dd10*/  MUFU.TANH R4, R4 ;  /* 0x0000000400047308 */ /* 0x000e620000002400 */
[----:B------:R-:W-:Y:S01]  /*dd20*/  FMNMX.FTZ R69, R73, R74, !PT ;  /* 0x0000004a49457209 */ /* 0x000fe20007810000 */
[----:B------:R-:W-:Y:S01]  /*dd30*/  FMUL.FTZ R85, R85, UR4 ;  /* 0x0000000455557c20 */ /* 0x000fe20008410000 */
[----:B------:R-:W-:Y:S02]  /*dd40*/  FMNMX.FTZ R74, R60, R75, !PT ;  /* 0x0000004b3c4a7209 */ /* 0x000fe40007810000 */
[----:B------:R-:W-:-:S03]  /*dd50*/  FMNMX.FTZ R8, R72, R69, !PT ;  /* 0x0000004548087209 */ /* 0x000fc60007810000 */
[----:B------:R-:W2:Y:S01]  /*dd60*/  MUFU.TANH R3, R84 ;  /* 0x0000005400037308 */ /* 0x000ea20000002400 */
[----:B------:R-:W-:Y:S02]  /*dd70*/  FMNMX.FTZ R75, R63, R74, !PT ;  /* 0x0000004a3f4b7209 */ /* 0x000fe40007810000 */
[----:B0-----:R-:W-:-:S05]  /*dd80*/  FSEL R68, R68, -INF , P3 ;  /* 0xff80000044447808 */ /* 0x001fca0001800000 */
[----:B------:R-:W0:Y:S01]  /*dd90*/  MUFU.TANH R69, R85 ;  /* 0x0000005500457308 */ /* 0x000e220000002400 */
[----:B------:R-:W-:Y:S01]  /*dda0*/  FMNMX.FTZ R75, R64, R75, !PT ;  /* 0x0000004b404b7209 */ /* 0x000fe20007810000 */
[----:B------:R-:W3:Y:S01]  /*ddb0*/  SHFL.BFLY PT, R74, R8, 0x2, 0x1f ;  /* 0x0c401f00084a7f89 */ /* 0x000ee200000e0000 */
[----:B-1----:R-:W-:Y:S02]  /*ddc0*/  FSEL R4, R4, -INF , P4 ;  /* 0xff80000004047808 */ /* 0x002fe40002000000 */
[----:B------:R-:W-:Y:S02]  /*ddd0*/  FMNMX.FTZ R75, R68, R75, !PT ;  /* 0x0000004b444b7209 */ /* 0x000fe40007810000 */
[----:B--2---:R-:W-:Y:S02]  /*dde0*/  FSEL R3, R3, -INF , P1 ;  /* 0xff80000003037808 */ /* 0x004fe40000800000 */
[----:B------:R-:W-:-:S04]  /*ddf0*/  FMNMX.FTZ R75, R4, R75, !PT ;  /* 0x0000004b044b7209 */ /* 0x000fc80007810000 */
[----:B------:R-:W-:Y:S02]  /*de00*/  FMNMX.FTZ R76, R3, R75, !PT ;  /* 0x0000004b034c7209 */ /* 0x000fe40007810000 */
[----:B0-----:R-:W-:-:S04]  /*de10*/  FSEL R69, R69, -INF , P2 ;  /* 0xff80000045457808 */ /* 0x001fc80001000000 */
[----:B------:R-:W-:-:S05]  /*de20*/  FMNMX.FTZ R77, R69, R76, !PT ;  /* 0x0000004c454d7209 */ /* 0x000fca0007810000 */
[----:B------:R-:W0:Y:S01]  /*de30*/  SHFL.BFLY PT, R75, R77, 0x2, 0x1f ;  /* 0x0c401f004d4b7f89 */ /* 0x000e2200000e0000 */
[----:B---3--:R-:W-:-:S05]  /*de40*/  FMNMX.FTZ R8, R8, R74, !PT ;  /* 0x0000004a08087209 */ /* 0x008fca0007810000 */
[----:B------:R-:W1:Y:S01]  /*de50*/  SHFL.BFLY PT, R74, R8, 0x1, 0x1f ;  /* 0x0c201f00084a7f89 */ /* 0x000e6200000e0000 */
[----:B0-----:R-:W-:-:S05]  /*de60*/  FMNMX.FTZ R77, R77, R75, !PT ;  /* 0x0000004b4d4d7209 */ /* 0x001fca0007810000 */
[----:B------:R-:W0:Y:S01]  /*de70*/  SHFL.BFLY PT, R78, R77, 0x1, 0x1f ;  /* 0x0c201f004d4e7f89 */ /* 0x000e2200000e0000 */
[----:B-1----:R-:W-:-:S04]  /*de80*/  FMNMX.FTZ R8, R8, R74, !PT ;  /* 0x0000004a08087209 */ /* 0x002fc80007810000 */
[C---:B------:R-:W-:Y:S01]  /*de90*/  FSETP.NEU.FTZ.AND P1, PT, R8.reuse, -INF , PT ;  /* 0xff8000000800780b */ /* 0x040fe20003f3d000 */
[----:B------:R-:W-:-:S05]  /*dea0*/  FMUL.FTZ R76, R8, UR47 ;  /* 0x0000002f084c7c20 */ /* 0x000fca0008410000 */
[----:B------:R-:W-:-:S05]  /*deb0*/  FSEL R76, R76, RZ, P1 ;  /* 0x000000ff4c4c7208 */ /* 0x000fca0000800000 */
[--C-:B------:R-:W-:Y:S01]  /*dec0*/  FFMA.FTZ R74, R7, UR47, -R76.reuse ;  /* 0x0000002f074a7c23 */ /* 0x100fe2000801084c */
[--C-:B------:R-:W-:Y:S01]  /*ded0*/  FFMA.FTZ R75, R13, UR47, -R76.reuse ;  /* 0x0000002f0d4b7c23 */ /* 0x100fe2000801084c */
[----:B0-----:R-:W-:Y:S01]  /*dee0*/  FMNMX.FTZ R7, R77, R78, !PT ;  /* 0x0000004e4d077209 */ /* 0x001fe20007810000 */
[----:B------:R-:W-:-:S03]  /*def0*/  FFMA.FTZ R77, R12, UR47, -R76 ;  /* 0x0000002f0c4d7c23 */ /* 0x000fc6000801084c */
[C---:B------:R-:W-:Y:S01]  /*df00*/  FSETP.NEU.FTZ.AND P1, PT, R7.reuse, -INF , PT ;  /* 0xff8000000700780b */ /* 0x040fe20003f3d000 */
[----:B------:R-:W-:Y:S01]  /*df10*/  FMUL.FTZ R13, R7, UR47 ;  /* 0x0000002f070d7c20 */ /* 0x000fe20008410000 */
[----:B------:R-:W-:-:S04]  /*df20*/  VIADD R12, R0, 0x2d840 ;  /* 0x0002d840000c7836 */ /* 0x000fc80000000000 */
[----:B------:R-:W-:Y:S01]  /*df30*/  FSEL R0, R13, RZ, P1 ;  /* 0x000000ff0d007208 */ /* 0x000fe20000800000 */
[----:B------:R-:W-:-:S04]  /*df40*/  FFMA.FTZ R11, R11, UR47, -R76 ;  /* 0x0000002f0b0b7c23 */ /* 0x000fc8000801084c */
[--C-:B------:R-:W-:Y:S01]  /*df50*/  FFMA.FTZ R70, R70, UR47, -R0.reuse ;  /* 0x0000002f46467c23 */ /* 0x100fe20008010800 */
[--C-:B------:R-:W-:Y:S01]  /*df60*/  FFMA.FTZ R78, R71, UR47, -R0.reuse ;  /* 0x0000002f474e7c23 */ /* 0x100fe20008010800 */
[--C-:B------:R-:W-:Y:S01]  /*df70*/  FFMA.FTZ R9, R9, UR47, -R0.reuse ;  /* 0x0000002f09097c23 */ /* 0x100fe20008010800 */
[----:B------:R-:W-:Y:S01]  /*df80*/  FFMA.FTZ R10, R10, UR47, -R0 ;  /* 0x0000002f0a0a7c23 */ /* 0x000fe20008010800 */
[----:B------:R-:W-:Y:S01]  /*df90*/  MUFU.EX2 R74, R74 ;  /* 0x0000004a004a7308 */ /* 0x000fe20000000800 */
[----:B------:R-:W-:-:S07]  /*dfa0*/  IMAD.U32 R13, RZ, RZ, UR40 ;  /* 0x00000028ff0d7e24 */ /* 0x000fce000f8e00ff */
[----:B------:R-:W0:Y:S08]  /*dfb0*/  MUFU.EX2 R75, R75 ;  /* 0x0000004b004b7308 */ /* 0x000e300000000800 */
[----:B------:R-:W-:Y:S08]  /*dfc0*/  MUFU.EX2 R11, R11 ;  /* 0x0000000b000b7308 */ /* 0x000ff00000000800 */
[----:B------:R-:W1:Y:S08]  /*dfd0*/  MUFU.EX2 R77, R77 ;  /* 0x0000004d004d7308 */ /* 0x000e700000000800 */
[----:B------:R-:W-:Y:S08]  /*dfe0*/  MUFU.EX2 R70, R70 ;  /* 0x0000004600467308 */ /* 0x000ff00000000800 */
[----:B------:R-:W2:Y:S08]  /*dff0*/  MUFU.EX2 R78, R78 ;  /* 0x0000004e004e7308 */ /* 0x000eb00000000800 */
[----:B------:R-:W-:Y:S08]  /*e000*/  MUFU.EX2 R9, R9 ;  /* 0x0000000900097308 */ /* 0x000ff00000000800 */
[----:B------:R-:W3:Y:S01]  /*e010*/  MUFU.EX2 R10, R10 ;  /* 0x0000000a000a7308 */ /* 0x000ee20000000800 */
[----:B------:R-:W-:Y:S01]  /*e020*/  FFMA.FTZ R71, R15, UR47, -R76 ;  /* 0x0000002f0f477c23 */ /* 0x000fe2000801084c */
[----:B------:R-:W-:Y:S01]  /*e030*/  PRMT R12, R13, 0x654, R12 ;  /* 0x000006540d0c7816 */ /* 0x000fe2000000000c */
[--C-:B------:R-:W-:Y:S01]  /*e040*/  FFMA.FTZ R20, R20, UR47, -R76.reuse ;  /* 0x0000002f14147c23 */ /* 0x100fe2000801084c */
[--C-:B------:R-:W-:Y:S01]  /*e050*/  FFMA.FTZ R79, R14, UR47, -R76.reuse ;  /* 0x0000002f0e4f7c23 */ /* 0x100fe2000801084c */
[----:B0-----:R-:W-:Y:S01]  /*e060*/  F2FP.BF16.F32.PACK_AB R13, R75, R74 ;  /* 0x0000004a4b0d723e */ /* 0x001fe200000010ff */
[----:B------:R2:W-:Y:S01]  /*e070*/  SYNCS.ARRIVE.TRANS64.RED.A1T0 RZ, [R12+URZ], RZ ;  /* 0x000000ff0cff79a7 */ /* 0x0005e2000810043f */
[----:B-1----:R-:W-:Y:S01]  /*e080*/  F2FP.BF16.F32.PACK_AB R15, R77, R11 ;  /* 0x0000000b4d0f723e */ /* 0x002fe200000010ff */
[----:B------:R-:W0:Y:S01]  /*e090*/  MUFU.EX2 R71, R71 ;  /* 0x0000004700477308 */ /* 0x000e220000000800 */
[--C-:B------:R-:W-:Y:S01]  /*e0a0*/  FFMA.FTZ R25, R25, UR47, -R76.reuse ;  /* 0x0000002f19197c23 */ /* 0x100fe2000801084c */
[----:B------:R-:W-:Y:S01]  /*e0b0*/  FFMA.FTZ R30, R30, UR47, -R76 ;  /* 0x0000002f1e1e7c23 */ /* 0x000fe2000801084c */
[----:B--2---:R-:W-:-:S02]  /*e0c0*/  F2FP.BF16.F32.PACK_AB R12, R78, R70 ;  /* 0x000000464e0c723e */ /* 0x004fc400000010ff */
[----:B---3--:R-:W-:-:S03]  /*e0d0*/  F2FP.BF16.F32.PACK_AB R14, R10, R9 ;  /* 0x000000090a0e723e */ /* 0x008fc600000010ff */
[----:B------:R-:W1:Y:S01]  /*e0e0*/  MUFU.EX2 R20, R20 ;  /* 0x0000001400147308 */ /* 0x000e620000000800 */
[----:B------:R-:W-:Y:S01]  /*e0f0*/  FADD.FTZ R74, R74, R75 ;  /* 0x0000004b4a4a7221 */ /* 0x000fe20000010000 */
[--C-:B------:R-:W-:Y:S01]  /*e100*/  FFMA.FTZ R26, R26, UR47, -R76.reuse ;  /* 0x0000002f1a1a7c23 */ /* 0x100fe2000801084c */
[----:B------:R-:W-:Y:S01]  /*e110*/  FFMA.FTZ R33, R33, UR47, -R76 ;  /* 0x0000002f21217c23 */ /* 0x000fe2000801084c */
[----:B------:R2:W-:Y:S01]  /*e120*/  STSM.16.M88.4 [R157+0x21800], R12 ;  /* 0x0218000c9d007844 */ /* 0x0005e20000000200 */
[----:B------:R-:W-:-:S03]  /*e130*/  FADD.FTZ R74, R11, R74 ;  /* 0x0000004a0b4a7221 */ /* 0x000fc60000010000 */
[----:B------:R-:W3:Y:S01]  /*e140*/  MUFU.EX2 R25, R25 ;  /* 0x0000001900197308 */ /* 0x000ee20000000800 */
[----:B------:R-:W-:Y:S01]  /*e150*/  FFMA.FTZ R29, R29, UR47, -R76 ;  /* 0x0000002f1d1d7c23 */ /* 0x000fe2000801084c */
[----:B------:R-:W-:Y:S01]  /*e160*/  FADD.FTZ R74, R77, R74 ;  /* 0x0000004a4d4a7221 */ /* 0x000fe20000010000 */
[--C-:B------:R-:W-:Y:S01]  /*e170*/  FFMA.FTZ R34, R34, UR47, -R76.reuse ;  /* 0x0000002f22227c23 */ /* 0x100fe2000801084c */
[----:B------:R-:W-:-:S04]  /*e180*/  FFMA.FTZ R37, R37, UR47, -R76 ;  /* 0x0000002f25257c23 */ /* 0x000fc8000801084c */
[----:B--2---:R2:W-:Y:S01]  /*e190*/  MUFU.EX2 R12, R30 ;  /* 0x0000001e000c7308 */ /* 0x0045e20000000800 */
[--C-:B------:R-:W-:Y:S01]  /*e1a0*/  FFMA.FTZ R38, R38, UR47, -R76.reuse ;  /* 0x0000002f26267c23 */ /* 0x100fe2000801084c */
[----:B------:R-:W-:Y:S01]  /*e1b0*/  FFMA.FTZ R41, R41, UR47, -R76 ;  /* 0x0000002f29297c23 */ /* 0x000fe2000801084c */
[----:B--2---:R-:W-:-:S05]  /*e1c0*/  FFMA.FTZ R30, R5, UR47, -R0 ;  /* 0x0000002f051e7c23 */ /* 0x004fca0008010800 */
[----:B------:R2:W-:Y:S01]  /*e1d0*/  MUFU.EX2 R15, R33 ;  /* 0x00000021000f7308 */ /* 0x0005e20000000800 */
[--C-:B------:R-:W-:Y:S01]  /*e1e0*/  FFMA.FTZ R42, R42, UR47, -R76.reuse ;  /* 0x0000002f2a2a7c23 */ /* 0x100fe2000801084c */
[--C-:B------:R-:W-:Y:S01]  /*e1f0*/  FFMA.FTZ R45, R45, UR47, -R76.reuse ;  /* 0x0000002f2d2d7c23 */ /* 0x100fe2000801084c */
[--C-:B------:R-:W-:Y:S01]  /*e200*/  FFMA.FTZ R46, R46, UR47, -R76.reuse ;  /* 0x0000002f2e2e7c23 */ /* 0x100fe2000801084c */
[--C-:B------:R-:W-:Y:S01]  /*e210*/  FFMA.FTZ R49, R49, UR47, -R76.reuse ;  /* 0x0000002f31317c23 */ /* 0x100fe2000801084c */
[----:B------:R-:W-:-:S03]  /*e220*/  FFMA.FTZ R50, R50, UR47, -R76 ;  /* 0x0000002f32327c23 */ /* 0x000fc6000801084c */
[----:B------:R-:W4:Y:S01]  /*e230*/  MUFU.EX2 R26, R26 ;  /* 0x0000001a001a7308 */ /* 0x000f220000000800 */
[----:B--2---:R-:W-:Y:S01]  /*e240*/  FFMA.FTZ R33, R6, UR47, -R0 ;  /* 0x0000002f06217c23 */ /* 0x004fe20008010800 */
        /* <DEDUP_REMOVED lines=9> */
[--C-:B------:R-:W-:Y:S01]  /*e2e0*/  FFMA.FTZ R67, R67, UR47, -R76.reuse ;  /* 0x0000002f43437c23 */ /* 0x100fe2000801084c */
[--C-:B------:R-:W-:Y:S01]  /*e2f0*/  FFMA.FTZ R73, R73, UR47, -R76.reuse ;  /* 0x0000002f49497c23 */ /* 0x100fe2000801084c */
[----:B------:R-:W-:Y:S01]  /*e300*/  FFMA.FTZ R72, R72, UR47, -R76 ;  /* 0x0000002f48487c23 */ /* 0x000fe2000801084c */
[----:B------:R-:W-:-:S02]  /*e310*/  FFMA.FTZ R76, R21, UR47, -R0 ;  /* 0x0000002f154c7c23 */ /* 0x000fc40008010800 */
[----:B------:R0:W-:Y:S01]  /*e320*/  MUFU.EX2 R13, R29 ;  /* 0x0000001d000d7308 */ /* 0x0001e20000000800 */
[----:B------:R-:W-:Y:S01]  /*e330*/  FADD.FTZ R70, R70, R78 ;  /* 0x0000004e46467221 */ /* 0x000fe20000010000 */
[--C-:B------:R-:W-:Y:S01]  /*e340*/  FFMA.FTZ R80, R24, UR47, -R0.reuse ;  /* 0x0000002f18507c23 */ /* 0x100fe20008010800 */
[--C-:B------:R-:W-:Y:S01]  /*e350*/  FFMA.FTZ R6, R28, UR47, -R0.reuse ;  /* 0x0000002f1c067c23 */ /* 0x100fe20008010800 */
[----:B------:R-:W-:-:S04]  /*e360*/  FFMA.FTZ R21, R32, UR47, -R0 ;  /* 0x0000002f20157c23 */ /* 0x000fc80008010800 */
[----:B------:R-:W5:Y:S01]  /*e370*/  MUFU.EX2 R33, R33 ;  /* 0x0000002100217308 */ /* 0x000f620000000800 */
[----:B0-----:R-:W-:Y:S01]  /*e380*/  FADD.FTZ R29, R71, R74 ;  /* 0x0000004a471d7221 */ /* 0x001fe20000010000 */
[----:B------:R-:W-:Y:S01]  /*e390*/  FFMA.FTZ R32, R39, UR47, -R0 ;  /* 0x0000002f27207c23 */ /* 0x000fe20008010800 */
[----:B------:R-:W-:Y:S02]  /*e3a0*/  FADD.FTZ R39, R9, R70 ;  /* 0x0000004609277221 */ /* 0x000fe40000010000 */
[----:B-1----:R-:W-:Y:S01]  /*e3b0*/  FADD.FTZ R28, R20, R29 ;  /* 0x0000001d141c7221 */ /* 0x002fe20000010000 */
[--C-:B------:R-:W-:Y:S02]  /*e3c0*/  FFMA.FTZ R5, R27, UR47, -R0.reuse ;  /* 0x0000002f1b057c23 */ /* 0x100fe40008010800 */
[----:B------:R-:W0:Y:S01]  /*e3d0*/  MUFU.EX2 R76, R76 ;  /* 0x0000004c004c7308 */ /* 0x000e220000000800 */
[----:B------:R-:W-:Y:S01]  /*e3e0*/  FFMA.FTZ R14, R31, UR47, -R0 ;  /* 0x0000002f1f0e7c23 */ /* 0x000fe20008010800 */
[----:B---3--:R-:W-:Y:S01]  /*e3f0*/  FADD.FTZ R31, R25, R28 ;  /* 0x0000001c191f7221 */ /* 0x008fe20000010000 */
[--C-:B------:R-:W-:Y:S01]  /*e400*/  FFMA.FTZ R24, R35, UR47, -R0.reuse ;  /* 0x0000002f23187c23 */ /* 0x100fe20008010800 */
[----:B------:R-:W-:Y:S01]  /*e410*/  FADD.FTZ R39, R10, R39 ;  /* 0x000000270a277221 */ /* 0x000fe20000010000 */
[----:B------:R-:W-:-:S03]  /*e420*/  FFMA.FTZ R35, R40, UR47, -R0 ;  /* 0x0000002f28237c23 */ /* 0x000fc60008010800 */
[----:B------:R-:W1:Y:S01]  /*e430*/  MUFU.EX2 R80, R80 ;  /* 0x0000005000507308 */ /* 0x000e620000000800 */
[C---:B----4-:R-:W-:Y:S01]  /*e440*/  FADD.FTZ R40, R26.reuse, R31 ;  /* 0x0000001f1a287221 */ /* 0x050fe20000010000 */
[----:B------:R-:W-:Y:S01]  /*e450*/  F2FP.BF16.F32.PACK_AB R31, R26, R25 ;  /* 0x000000191a1f723e */ /* 0x000fe200000010ff */
[----:B--2---:R-:W-:-:S05]  /*e460*/  FADD.FTZ R26, R30, R39 ;  /* 0x000000271e1a7221 */ /* 0x004fca0000010000 */
[----:B------:R-:W2:Y:S01]  /*e470*/  MUFU.EX2 R5, R5 ;  /* 0x0000000500057308 */ /* 0x000ea20000000800 */
[----:B-----5:R-:W-:-:S07]  /*e480*/  FADD.FTZ R25, R33, R26 ;  /* 0x0000001a21197221 */ /* 0x020fce0000010000 */
[----:B------:R-:W3:Y:S01]  /*e490*/  MUFU.EX2 R6, R6 ;  /* 0x0000000600067308 */ /* 0x000ee20000000800 */
[----:B0-----:R-:W-:Y:S01]  /*e4a0*/  FADD.FTZ R25, R76, R25 ;  /* 0x000000194c197221 */ /* 0x001fe20000010000 */
[----:B------:R-:W-:-:S06]  /*e4b0*/  FFMA.FTZ R27, R36, UR47, -R0 ;  /* 0x0000002f241b7c23 */ /* 0x000fcc0008010800 */
[----:B------:R-:W0:Y:S01]  /*e4c0*/  MUFU.EX2 R14, R14 ;  /* 0x0000000e000e7308 */ /* 0x000e220000000800 */
[----:B-1----:R-:W-:Y:S01]  /*e4d0*/  FADD.FTZ R26, R80, R25 ;  /* 0x00000019501a7221 */ /* 0x002fe20000010000 */
[----:B------:R-:W-:Y:S01]  /*e4e0*/  FFMA.FTZ R36, R43, UR47, -R0 ;  /* 0x0000002f2b247c23 */ /* 0x000fe20008010800 */
[----:B------:R-:W-:-:S05]  /*e4f0*/  FADD.FTZ R43, R13, R40 ;  /* 0x000000280d2b7221 */ /* 0x000fca0000010000 */
[----:B------:R-:W1:Y:S01]  /*e500*/  MUFU.EX2 R34, R34 ;  /* 0x0000002200227308 */ /* 0x000e620000000800 */
[----:B--2---:R-:W-:-:S07]  /*e510*/  FADD.FTZ R25, R5, R26 ;  /* 0x0000001a05197221 */ /* 0x004fce0000010000 */
[----:B------:R-:W2:Y:S01]  /*e520*/  MUFU.EX2 R21, R21 ;  /* 0x0000001500157308 */ /* 0x000ea20000000800 */
[----:B------:R-:W-:Y:S01]  /*e530*/  FFMA.FTZ R47, R47, UR47, -R0 ;  /* 0x0000002f2f2f7c23 */ /* 0x000fe20008010800 */
[----:B------:R-:W-:-:S06]  /*e540*/  FADD.FTZ R26, R12, R43 ;  /* 0x0000002b0c1a7221 */ /* 0x000fcc0000010000 */
[----:B------:R-:W4:Y:S01]  /*e550*/  MUFU.EX2 R37, R37 ;  /* 0x0000002500257308 */ /* 0x000f220000000800 */
[----:B---3--:R-:W-:-:S07]  /*e560*/  FADD.FTZ R25, R6, R25 ;  /* 0x0000001906197221 */ /* 0x008fce0000010000 */
[----:B------:R-:W3:Y:S08]  /*e570*/  MUFU.EX2 R24, R24 ;  /* 0x0000001800187308 */ /* 0x000ef00000000800 */
[----:B------:R-:W5:Y:S01]  /*e580*/  MUFU.EX2 R38, R38 ;  /* 0x0000002600267308 */ /* 0x000f620000000800 */
[----:B------:R-:W-:-:S07]  /*e590*/  FFMA.FTZ R11, R48, UR47, -R0 ;  /* 0x0000002f300b7c23 */ /* 0x000fce0008010800 */
[----:B------:R-:W5:Y:S08]  /*e5a0*/  MUFU.EX2 R27, R27 ;  /* 0x0000001b001b7308 */ /* 0x000f700000000800 */
[----:B------:R0:W-:Y:S08]  /*e5b0*/  MUFU.EX2 R10, R47 ;  /* 0x0000002f000a7308 */ /* 0x0001f00000000800 */
[----:B------:R-:W5:Y:S01]  /*e5c0*/  MUFU.EX2 R32, R32 ;  /* 0x0000002000207308 */ /* 0x000f620000000800 */
[----:B0-----:R-:W-:Y:S01]  /*e5d0*/  FADD.FTZ R47, R15, R26 ;  /* 0x0000001a0f2f7221 */ /* 0x001fe20000010000 */
[----:B------:R-:W-:-:S03]  /*e5e0*/  FADD.FTZ R26, R14, R25 ;  /* 0x000000190e1a7221 */ /* 0x000fc60000010000 */
[----:B-1----:R-:W-:-:S03]  /*e5f0*/  FADD.FTZ R48, R34, R47 ;  /* 0x0000002f22307221 */ /* 0x002fc60000010000 */
[----:B------:R-:W0:Y:S01]  /*e600*/  MUFU.EX2 R41, R41 ;  /* 0x0000002900297308 */ /* 0x000e220000000800 */
[----:B--2---:R-:W-:Y:S01]  /*e610*/  FADD.FTZ R25, R21, R26 ;  /* 0x0000001a15197221 */ /* 0x004fe20000010000 */
[----:B------:R-:W-:Y:S01]  /*e620*/  F2FP.BF16.F32.PACK_AB R13, R12, R13 ;  /* 0x0000000d0c0d723e */ /* 0x000fe200000010ff */
[----:B----4-:R-:W-:-:S05]  /*e630*/  FADD.FTZ R47, R37, R48 ;  /* 0x00000030252f7221 */ /* 0x010fca0000010000 */
[----:B------:R-:W1:Y:S01]  /*e640*/  MUFU.EX2 R35, R35 ;  /* 0x0000002300237308 */ /* 0x000e620000000800 */
[----:B---3--:R-:W-:-:S07]  /*e650*/  FADD.FTZ R12, R24, R25 ;  /* 0x00000019180c7221 */ /* 0x008fce0000010000 */
[----:B------:R-:W2:Y:S01]  /*e660*/  MUFU.EX2 R42, R42 ;  /* 0x0000002a002a7308 */ /* 0x000ea20000000800 */
[----:B------:R-:W-:Y:S01]  /*e670*/  FFMA.FTZ R44, R44, UR47, -R0 ;  /* 0x0000002f2c2c7c23 */ /* 0x000fe20008010800 */
[----:B-----5:R-:W-:Y:S01]  /*e680*/  FADD.FTZ R26, R38, R47 ;  /* 0x0000002f261a7221 */ /* 0x020fe20000010000 */
[----:B------:R-:W-:-:S05]  /*e690*/  FADD.FTZ R47, R27, R12 ;  /* 0x0000000c1b2f7221 */ /* 0x000fca0000010000 */
[----:B------:R-:W3:Y:S01]  /*e6a0*/  MUFU.EX2 R45, R45 ;  /* 0x0000002d002d7308 */ /* 0x000ee20000000800 */
[----:B------:R-:W-:Y:S01]  /*e6b0*/  F2FP.BF16.F32.PACK_AB R12, R6, R5 ;  /* 0x00000005060c723e */ /* 0x000fe200000010ff */
[----:B------:R-:W-:-:S06]  /*e6c0*/  FADD.FTZ R6, R32, R47 ;  /* 0x0000002f20067221 */ /* 0x000fcc0000010000 */
[----:B------:R-:W-:Y:S01]  /*e6d0*/  MUFU.EX2 R36, R36 ;  /* 0x0000002400247308 */ /* 0x000fe20000000800 */
[----:B0-----:R-:W-:-:S07]  /*e6e0*/  FADD.FTZ R5, R41, R26 ;  /* 0x0000001a29057221 */ /* 0x001fce0000010000 */
[----:B------:R-:W0:Y:S01]  /*e6f0*/  MUFU.EX2 R46, R46 ;  /* 0x0000002e002e7308 */ /* 0x000e220000000800 */
[----:B------:R-:W-:Y:S01]  /*e700*/  F2FP.BF16.F32.PACK_AB R14, R21, R14 ;  /* 0x0000000e150e723e */ /* 0x000fe200000010ff */
[----:B-1----:R-:W-:Y:S01]  /*e710*/  FADD.FTZ R21, R35, R6 ;  /* 0x0000000623157221 */ /* 0x002fe20000010000 */
[----:B------:R-:W-:-:S05]  /*e720*/  F2FP.BF16.F32.PACK_AB R29, R20, R71 ;  /* 0x00000047141d723e */ /* 0x000fca00000010ff */
[----:B------:R-:W1:Y:S01]  /*e730*/  MUFU.EX2 R9, R44 ;  /* 0x0000002c00097308 */ /* 0x000e620000000800 */
[----:B------:R-:W-:Y:S01]  /*e740*/  FFMA.FTZ R20, R51, UR47, -R0 ;  /* 0x0000002f33147c23 */ /* 0x000fe20008010800 */
[----:B------:R-:W-:Y:S01]  /*e750*/  F2FP.BF16.F32.PACK_AB R28, R33, R30 ;  /* 0x0000001e211c723e */ /* 0x000fe200000010ff */
[----:B--2---:R-:W-:-:S05]  /*e760*/  FADD.FTZ R6, R42, R5 ;  /* 0x000000052a067221 */ /* 0x004fca0000010000 */
[----:B------:R-:W2:Y:S01]  /*e770*/  MUFU.EX2 R49, R49 ;  /* 0x0000003100317308 */ /* 0x000ea20000000800 */
[----:B------:R-:W-:Y:S01]  /*e780*/  F2FP.BF16.F32.PACK_AB R30, R80, R76 ;  /* 0x0000004c501e723e */ /* 0x000fe200000010ff */
[----:B---3--:R-:W-:-:S06]  /*e790*/  FADD.FTZ R5, R45, R6 ;  /* 0x000000062d057221 */ /* 0x008fcc0000010000 */
[----:B------:R-:W3:Y:S01]  /*e7a0*/  MUFU.EX2 R50, R50 ;  /* 0x0000003200327308 */ /* 0x000ee20000000800 */
[--C-:B------:R-:W-:Y:S01]  /*e7b0*/  FFMA.FTZ R52, R52, UR47, -R0.reuse ;  /* 0x0000002f34347c23 */ /* 0x100fe20008010800 */
[----:B------:R4:W-:Y:S06]  /*e7c0*/  STSM.16.M88.4 [R91], R28 ;  /* 0x0000001c5b007844 */ /* 0x0009ec0000000200 */
[----:B------:R-:W-:Y:S01]  /*e7d0*/  MUFU.EX2 R11, R11 ;  /* 0x0000000b000b7308 */ /* 0x000fe20000000800 */
[----:B------:R-:W-:Y:S01]  /*e7e0*/  FFMA.FTZ R39, R55, UR47, -R0 ;  /* 0x0000002f37277c23 */ /* 0x000fe20008010800 */
[----:B0-----:R-:W-:-:S06]  /*e7f0*/  FADD.FTZ R6, R46, R5 ;  /* 0x000000052e067221 */ /* 0x001fcc0000010000 */
[----:B------:R-:W0:Y:S01]  /*e800*/  MUFU.EX2 R53, R53 ;  /* 0x0000003500357308 */ /* 0x000e220000000800 */
[----:B------:R-:W-:Y:S01]  /*e810*/  F2FP.BF16.F32.PACK_AB R15, R34, R15 ;  /* 0x0000000f220f723e */ /* 0x000fe200000010ff */
[----:B----4-:R-:W-:Y:S01]  /*e820*/  FADD.FTZ R28, R36, R21 ;  /* 0x00000015241c7221 */ /* 0x010fe20000010000 */
[----:B------:R-:W4:Y:S05]  /*e830*/  LDL R51, [R1+0x84] ;  /* 0x0000840001337983 */ /* 0x000f2a0000100800 */
[----:B------:R-:W5:Y:S01]  /*e840*/  MUFU.EX2 R20, R20 ;  /* 0x0000001400147308 */ /* 0x000f620000000800 */
[----:B-1----:R-:W-:Y:S01]  /*e850*/  FADD.FTZ R21, R9, R28 ;  /* 0x0000001c09157221 */ /* 0x002fe20000010000 */
[----:B--2---:R-:W-:-:S06]  /*e860*/  FADD.FTZ R5, R49, R6 ;  /* 0x0000000631057221 */ /* 0x004fcc0000010000 */
[----:B------:R-:W1:Y:S01]  /*e870*/  MUFU.EX2 R54, R54 ;  /* 0x0000003600367308 */ /* 0x000e620000000800 */
[----:B------:R-:W-:Y:S01]  /*e880*/  FADD.FTZ R28, R10, R21 ;  /* 0x000000150a1c7221 */ /* 0x000fe20000010000 */
[----:B---3--:R-:W-:-:S06]  /*e890*/  FADD.FTZ R6, R50, R5 ;  /* 0x0000000532067221 */ /* 0x008fcc0000010000 */
[----:B------:R-:W2:Y:S01]  /*e8a0*/  MUFU.EX2 R33, R52 ;  /* 0x0000003400217308 */ /* 0x000ea20000000800 */
[----:B------:R3:W-:Y:S07]  /*e8b0*/  STSM.16.M88.4 [R89], R12 ;  /* 0x0000000c59007844 */ /* 0x0007ee0000000200 */
[----:B------:R-:W2:Y:S01]  /*e8c0*/  MUFU.EX2 R57, R57 ;  /* 0x0000003900397308 */ /* 0x000ea20000000800 */
[----:B0-----:R-:W-:-:S07]  /*e8d0*/  FADD.FTZ R5, R53, R6 ;  /* 0x0000000635057221 */ /* 0x001fce0000010000 */
[----:B------:R-:W-:Y:S01]  /*e8e0*/  MUFU.EX2 R58, R58 ;  /* 0x0000003a003a7308 */ /* 0x000fe20000000800 */
[----:B---3--:R-:W-:Y:S01]  /*e8f0*/  F2FP.BF16.F32.PACK_AB R12, R9, R36 ;  /* 0x00000024090c723e */ /* 0x008fe200000010ff */
[----:B------:R-:W-:-:S06]  /*e900*/  FADD.FTZ R9, R11, R28 ;  /* 0x0000001c0b097221 */ /* 0x000fcc0000010000 */
[----:B------:R-:W0:Y:S01]  /*e910*/  MUFU.EX2 R39, R39 ;  /* 0x0000002700277308 */ /* 0x000e220000000800 */
[----:B------:R-:W-:Y:S01]  /*e920*/  F2FP.BF16.F32.PACK_AB R14, R11, R10 ;  /* 0x0000000a0b0e723e */ /* 0x000fe200000010ff */
[----:B-----5:R-:W-:Y:S01]  /*e930*/  FADD.FTZ R10, R20, R9 ;  /* 0x00000009140a7221 */ /* 0x020fe20000010000 */
[----:B-1----:R-:W-:-:S05]  /*e940*/  FADD.FTZ R6, R54, R5 ;  /* 0x0000000536067221 */ /* 0x002fca0000010000 */
[----:B------:R-:W1:Y:S01]  /*e950*/  MUFU.EX2 R61, R61 ;  /* 0x0000003d003d7308 */ /* 0x000e620000000800 */
[----:B--2---:R-:W-:Y:S01]  /*e960*/  FADD.FTZ R10, R33, R10 ;  /* 0x0000000a210a7221 */ /* 0x004fe20000010000 */
[----:B------:R-:W-:-:S06]  /*e970*/  FADD.FTZ R9, R57, R6 ;  /* 0x0000000639097221 */ /* 0x000fcc0000010000 */
[----:B------:R-:W2:Y:S01]  /*e980*/  MUFU.EX2 R62, R62 ;  /* 0x0000003e003e7308 */ /* 0x000ea20000000800 */
[----:B0-----:R-:W-:Y:S01]  /*e990*/  FADD.FTZ R5, R39, R10 ;  /* 0x0000000a27057221 */ /* 0x001fe20000010000 */
[----:B------:R-:W-:-:S06]  /*e9a0*/  FADD.FTZ R10, R58, R9 ;  /* 0x000000093a0a7221 */ /* 0x000fcc0000010000 */
[----:B------:R-:W0:Y:S01]  /*e9b0*/  MUFU.EX2 R65, R65 ;  /* 0x0000004100417308 */ /* 0x000e220000000800 */
[----:B-1----:R-:W-:Y:S01]  /*e9c0*/  FADD.FTZ R11, R61, R10 ;  /* 0x0000000a3d0b7221 */ /* 0x002fe20000010000 */
[--C-:B------:R-:W-:Y:S01]  /*e9d0*/  FFMA.FTZ R56, R56, UR47, -R0.reuse ;  /* 0x0000002f38387c23 */ /* 0x100fe20008010800 */
[--C-:B------:R-:W-:Y:S01]  /*e9e0*/  FFMA.FTZ R59, R59, UR47, -R0.reuse ;  /* 0x0000002f3b3b7c23 */ /* 0x100fe20008010800 */
[--C-:B------:R-:W-:Y:S01]  /*e9f0*/  FFMA.FTZ R44, R60, UR47, -R0.reuse ;  /* 0x0000002f3c2c7c23 */ /* 0x100fe20008010800 */
[--C-:B------:R-:W-:Y:S01]  /*ea00*/  FFMA.FTZ R43, R4, UR47, -R0.reuse ;  /* 0x0000002f042b7c23 */ /* 0x100fe20008010800 */
[--C-:B------:R-:W-:Y:S01]  /*ea10*/  FFMA.FTZ R63, R63, UR47, -R0.reuse ;  /* 0x0000002f3f3f7c23 */ /* 0x100fe20008010800 */
[----:B------:R-:W1:Y:S01]  /*ea20*/  @P5 LDC R21, c[0x0][0x44c] ;  /* 0x00011300ff155b82 */ /* 0x000e620000000800 */
[----:B--2---:R-:W-:Y:S01]  /*ea30*/  FADD.FTZ R10, R62, R11 ;  /* 0x0000000b3e0a7221 */ /* 0x004fe20000010000 */
[--C-:B------:R-:W-:Y:S01]  /*ea40*/  FFMA.FTZ R64, R64, UR47, -R0.reuse ;  /* 0x0000002f40407c23 */ /* 0x100fe20008010800 */
[----:B------:R-:W-:-:S05]  /*ea50*/  FFMA.FTZ R68, R68, UR47, -R0 ;  /* 0x0000002f44447c23 */ /* 0x000fca0008010800 */
[----:B------:R-:W2:Y:S01]  /*ea60*/  @P5 LDC R28, c[0x0][0x450] ;  /* 0x00011400ff1c5b82 */ /* 0x000ea20000000800 */
[----:B0-----:R-:W-:Y:S02]  /*ea70*/  FADD.FTZ R11, R65, R10 ;  /* 0x0000000a410b7221 */ /* 0x001fe40000010000 */
[----:B------:R-:W3:Y:S01]  /*ea80*/  LDL R10, [R1+0x8c] ;  /* 0x00008c00010a7983 */ /* 0x000ee20000100800 */
[----:B------:R-:W0:Y:S01]  /*ea90*/  MUFU.EX2 R40, R56 ;  /* 0x0000003800287308 */ /* 0x000e220000000800 */
[----:B------:R-:W-:-:S07]  /*eaa0*/  FFMA.FTZ R4, R3, UR47, -R0 ;  /* 0x0000002f03047c23 */ /* 0x000fce0008010800 */
[----:B------:R-:W5:Y:S08]  /*eab0*/  MUFU.EX2 R3, R59 ;  /* 0x0000003b00037308 */ /* 0x000f700000000800 */
[----:B------:R-:W1:Y:S01]  /*eac0*/  MUFU.EX2 R44, R44 ;  /* 0x0000002c002c7308 */ /* 0x000e620000000800 */
[----:B0-----:R-:W-:-:S07]  /*ead0*/  FADD.FTZ R6, R40, R5 ;  /* 0x0000000528067221 */ /* 0x001fce0000010000 */
[----:B------:R-:W0:Y:S01]  /*eae0*/  MUFU.EX2 R63, R63 ;  /* 0x0000003f003f7308 */ /* 0x000e220000000800 */
[----:B-----5:R-:W-:-:S07]  /*eaf0*/  FADD.FTZ R9, R3, R6 ;  /* 0x0000000603097221 */ /* 0x020fce0000010000 */
[----:B------:R-:W5:Y:S01]  /*eb00*/  MUFU.EX2 R64, R64 ;  /* 0x0000004000407308 */ /* 0x000f620000000800 */
[----:B------:R-:W-:Y:S01]  /*eb10*/  FFMA.FTZ R0, R69, UR47, -R0 ;  /* 0x0000002f45007c23 */ /* 0x000fe20008010800 */
[----:B-1----:R-:W-:-:S06]  /*eb20*/  FADD.FTZ R6, R44, R9 ;  /* 0x000000092c067221 */ /* 0x002fcc0000010000 */
[----:B------:R-:W1:Y:S01]  /*eb30*/  MUFU.EX2 R68, R68 ;  /* 0x0000004400447308 */ /* 0x000e620000000800 */
[----:B------:R-:W-:Y:S01]  /*eb40*/  F2FP.BF16.F32.PACK_AB R24, R27, R24 ;  /* 0x000000181b18723e */ /* 0x000fe200000010ff */
[----:B0-----:R-:W-:-:S06]  /*eb50*/  FADD.FTZ R9, R63, R6 ;  /* 0x000000063f097221 */ /* 0x001fcc0000010000 */
[----:B------:R-:W0:Y:S01]  /*eb60*/  MUFU.EX2 R43, R43 ;  /* 0x0000002b002b7308 */ /* 0x000e220000000800 */
[----:B------:R-:W-:Y:S02]  /*eb70*/  F2FP.BF16.F32.PACK_AB R25, R38, R37 ;  /* 0x000000252619723e */ /* 0x000fe400000010ff */
[----:B------:R-:W-:-:S05]  /*eb80*/  F2FP.BF16.F32.PACK_AB R26, R35, R32 ;  /* 0x00000020231a723e */ /* 0x000fca00000010ff */
[----:B------:R-:W0:Y:S01]  /*eb90*/  MUFU.EX2 R66, R66 ;  /* 0x0000004200427308 */ /* 0x000e220000000800 */
[----:B------:R-:W-:Y:S01]  /*eba0*/  F2FP.BF16.F32.PACK_AB R27, R42, R41 ;  /* 0x000000292a1b723e */ /* 0x000fe200000010ff */
[----:B------:R-:W-:-:S06]  /*ebb0*/  @P5 IMAD.HI.U32 R21, R90, R21, RZ ;  /* 0x000000155a155227 */ /* 0x000fcc00078e00ff */
[----:B------:R-:W0:Y:S01]  /*ebc0*/  MUFU.EX2 R67, R67 ;  /* 0x0000004300437308 */ /* 0x000e220000000800 */
[----:B-----5:R-:W-:-:S07]  /*ebd0*/  FADD.FTZ R9, R64, R9 ;  /* 0x0000000940097221 */ /* 0x020fce0000010000 */
[----:B------:R-:W5:Y:S01]  /*ebe0*/  MUFU.EX2 R79, R79 ;  /* 0x0000004f004f7308 */ /* 0x000f620000000800 */
[----:B------:R-:W-:-:S07]  /*ebf0*/  F2FP.BF16.F32.PACK_AB R13, R46, R45 ;  /* 0x0000002d2e0d723e */ /* 0x000fce00000010ff */
[----:B------:R-:W-:Y:S01]  /*ec00*/  MUFU.EX2 R73, R73 ;  /* 0x0000004900497308 */ /* 0x000fe20000000800 */
[----:B------:R-:W-:-:S07]  /*ec10*/  F2FP.BF16.F32.PACK_AB R15, R50, R49 ;  /* 0x00000031320f723e */ /* 0x000fce00000010ff */
[----:B------:R-:W-:Y:S08]  /*ec20*/  MUFU.EX2 R4, R4 ;  /* 0x0000000400047308 */ /* 0x000ff00000000800 */
[----:B------:R5:W4:Y:S08]  /*ec30*/  MUFU.EX2 R5, R0 ;  /* 0x0000000000057308 */ /* 0x000b300000000800 */
[----:B------:R-:W4:Y:S01]  /*ec40*/  MUFU.EX2 R72, R72 ;  /* 0x0000004800487308 */ /* 0x000f220000000800 */
[----:B------:R2:W-:Y:S01]  /*ec50*/  STSM.16.M88.4 [R88], R24 ;  /* 0x0000001858007844 */ /* 0x0005e20000000200 */
[----:B-1----:R-:W-:-:S03]  /*ec60*/  FADD.FTZ R6, R68, R9 ;  /* 0x0000000944067221 */ /* 0x002fc60000010000 */
[----:B------:R1:W-:Y:S01]  /*ec70*/  STSM.16.M88.4 [R157+0x27800], R12 ;  /* 0x0278000c9d007844 */ /* 0x0003e20000000200 */
[----:B--2---:R-:W-:Y:S01]  /*ec80*/  F2FP.BF16.F32.PACK_AB R24, R33, R20 ;  /* 0x000000142118723e */ /* 0x004fe200000010ff */
[----:B------:R-:W-:Y:S01]  /*ec90*/  IMAD.MOV.U32 R20, RZ, RZ, R90 ;  /* 0x000000ffff147224 */ /* 0x000fe200078e005a */
[----:B------:R-:W-:Y:S02]  /*eca0*/  F2FP.BF16.F32.PACK_AB R25, R54, R53 ;  /* 0x000000353619723e */ /* 0x000fe400000010ff */
[----:B------:R-:W-:Y:S02]  /*ecb0*/  F2FP.BF16.F32.PACK_AB R26, R40, R39 ;  /* 0x00000027281a723e */ /* 0x000fe400000010ff */
[----:B------:R-:W-:Y:S02]  /*ecc0*/  F2FP.BF16.F32.PACK_AB R27, R58, R57 ;  /* 0x000000393a1b723e */ /* 0x000fe400000010ff */
[----:B------:R-:W-:Y:S02]  /*ecd0*/  @P5 SHF.R.U32.HI R20, RZ, R28, R21 ;  /* 0x0000001cff145219 */ /* 0x000fe40000011615 */
[----:B-1----:R-:W-:Y:S01]  /*ece0*/  F2FP.BF16.F32.PACK_AB R12, R44, R3 ;  /* 0x000000032c0c723e */ /* 0x002fe200000010ff */
[----:B0-----:R-:W-:Y:S01]  /*ecf0*/  FADD.FTZ R3, R43, R6 ;  /* 0x000000062b037221 */ /* 0x001fe20000010000 */
[----:B------:R-:W-:-:S02]  /*ed00*/  IADD3 R6, R20, R148, -R147 ;  /* 0x0000009414067210 */ /* 0x000fc40007ffe893 */
[----:B------:R-:W-:Y:S02]  /*ed10*/  F2FP.BF16.F32.PACK_AB R13, R62, R61 ;  /* 0x0000003d3e0d723e */ /* 0x000fe400000010ff */
[----:B------:R-:W-:Y:S02]  /*ed20*/  F2FP.BF16.F32.PACK_AB R14, R64, R63 ;  /* 0x0000003f400e723e */ /* 0x000fe400000010ff */
[----:B------:R-:W-:Y:S02]  /*ed30*/  F2FP.BF16.F32.PACK_AB R15, R66, R65 ;  /* 0x00000041420f723e */ /* 0x000fe400000010ff */
[----:B------:R-:W-:-:S04]  /*ed40*/  SHF.R.S32.HI R9, RZ, 0x1f, R6 ;  /* 0x0000001fff097819 */ /* 0x000fc80000011406 */
[----:B------:R-:W-:-:S04]  /*ed50*/  LEA.HI R9, R9, R6, RZ, 0x7 ;  /* 0x0000000609097211 */ /* 0x000fc800078f38ff */
[----:B------:R-:W-:Y:S01]  /*ed60*/  SHF.R.S32.HI R9, RZ, 0x7, R9 ;  /* 0x00000007ff097819 */ /* 0x000fe20000011409 */
[----:B-----5:R-:W-:-:S04]  /*ed70*/  FADD.FTZ R0, R66, R11 ;  /* 0x0000000b42007221 */ /* 0x020fc80000010000 */
[----:B------:R-:W-:-:S04]  /*ed80*/  FADD.FTZ R0, R67, R0 ;  /* 0x0000000043007221 */ /* 0x000fc80000010000 */
[----:B------:R-:W-:Y:S01]  /*ed90*/  FADD.FTZ R0, R79, R0 ;  /* 0x000000004f007221 */ /* 0x000fe20000010000 */
[----:B------:R-:W-:Y:S02]  /*eda0*/  @P5 LOP3.LUT R22, R22, 0x1, RZ, 0xfc, !PT ;  /* 0x0000000116165812 */ /* 0x000fe400078efcff */
        /* <DEDUP_REMOVED lines=18> */
[----:B----4-:R0:W-:Y:S04]  /*eed0*/  STSM.16.M88.4 [R51], R24 ;  /* 0x0000001833007844 */ /* 0x0101e80000000200 */
[----:B------:R-:W-:Y:S01]  /*eee0*/  STSM.16.M88.4 [R89+0x6000], R12 ;  /* 0x0060000c59007844 */ /* 0x000fe20000000200 */
[----:B0-----:R-:W-:Y:S02]  /*eef0*/  F2FP.BF16.F32.PACK_AB R24, R43, R68 ;  /* 0x000000442b18723e */ /* 0x001fe400000010ff */
[----:B------:R-:W-:Y:S02]  /*ef00*/  F2FP.BF16.F32.PACK_AB R25, R79, R67 ;  /* 0x000000434f19723e */ /* 0x000fe400000010ff */
[----:B------:R-:W-:-:S02]  /*ef10*/  F2FP.BF16.F32.PACK_AB R26, R5, R4 ;  /* 0x00000004051a723e */ /* 0x000fc400000010ff */
[----:B------:R-:W-:Y:S01]  /*ef20*/  F2FP.BF16.F32.PACK_AB R27, R72, R73 ;  /* 0x00000049481b723e */ /* 0x000fe200000010ff */
[----:B------:R-:W-:-:S04]  /*ef30*/  FADD.FTZ R4, R4, R3 ;  /* 0x0000000304047221 */ /* 0x000fc80000010000 */
[----:B------:R0:W-:Y:S01]  /*ef40*/  STSM.16.M88.4 [R88+0x6000], R24 ;  /* 0x0060001858007844 */ /* 0x0001e20000000200 */
[----:B------:R1:W-:Y:S06]  /*ef50*/  MEMBAR.ALL.CTA ;  /* 0x0000000000007992 */ /* 0x0003ec0000008000 */
[----:B-1----:R-:W1:Y:S01]  /*ef60*/  FENCE.VIEW.ASYNC.S ;  /* 0x00000000000073c6 */ /* 0x002e620000000000 */
[----:B------:R-:W-:Y:S01]  /*ef70*/  FADD.FTZ R3, R5, R4 ;  /* 0x0000000405037221 */ /* 0x000fe20000010000 */
[----:B------:R-:W-:Y:S02]  /*ef80*/  VIADD R4, R94, 0xfffffffe ;  /* 0xfffffffe5e047836 */ /* 0x000fe40000000000 */
[----:B------:R-:W-:Y:S01]  /*ef90*/  FADD.FTZ R73, R73, R0 ;  /* 0x0000000049497221 */ /* 0x000fe20000010000 */
[----:B------:R-:W-:-:S02]  /*efa0*/  CS2R R98, SRZ ;  /* 0x0000000000627805 */ /* 0x000fc4000001ff00 */
[----:B------:R-:W-:Y:S02]  /*efb0*/  CS2R R96, SRZ ;  /* 0x0000000000607805 */ /* 0x000fe4000001ff00 */
[----:B------:R-:W-:Y:S01]  /*efc0*/  CS2R R94, SRZ ;  /* 0x00000000005e7805 */ /* 0x000fe2000001ff00 */
[----:B------:R-:W-:Y:S01]  /*efd0*/  FADD.FTZ R0, R72, R73 ;  /* 0x0000004948007221 */ /* 0x000fe20000010000 */
[----:B------:R-:W-:Y:S02]  /*efe0*/  CS2R R92, SRZ ;  /* 0x00000000005c7805 */ /* 0x000fe4000001ff00 */
[----:B------:R-:W-:Y:S02]  /*eff0*/  CS2R R90, SRZ ;  /* 0x00000000005a7805 */ /* 0x000fe4000001ff00 */
[----:B0-----:R-:W-:Y:S02]  /*f000*/  CS2R R88, SRZ ;  /* 0x0000000000587805 */ /* 0x001fe4000001ff00 */
[----:B---3--:R-:W-:-:S04]  /*f010*/  VIMNMX R146, R10, R9, !PT ;  /* 0x000000090a927248 */ /* 0x008fc80007fe0100 */
[----:B------:R-:W-:Y:S01]  /*f020*/  ISETP.GE.AND P1, PT, R4, R146, PT ;  /* 0x000000920400720c */ /* 0x000fe20003f26270 */
[----:B-1----:R-:W-:-:S12]  /*f030*/  NOP ;  /* 0x0000000000007918 */ /* 0x002fd80000000000 */
[----:B------:R-:W-:Y:S05]  /*f040*/  @!P1 BRA `(.L_x_12450) ;  /* 0x00000034009c9947 */ /* 0x000fea0003800000 */
[----:B------:R-:W-:Y:S02]  /*f050*/  IMAD.MOV.U32 R6, RZ, RZ, R8 ;  /* 0x000000ffff067224 */ /* 0x000fe400078e0008 */
[----:B------:R-:W-:Y:S02]  /*f060*/  IMAD.MOV.U32 R9, RZ, RZ, R7 ;  /* 0x000000ffff097224 */ /* 0x000fe400078e0007 */
[----:B------:R-:W-:Y:S02]  /*f070*/  IMAD.MOV.U32 R10, RZ, RZ, R139 ;  /* 0x000000ffff0a7224 */ /* 0x000fe400078e008b */
[----:B------:R-:W-:Y:S02]  /*f080*/  IMAD.MOV.U32 R5, RZ, RZ, R19 ;  /* 0x000000ffff057224 */ /* 0x000fe400078e0013 */
[----:B------:R-:W-:-:S07]  /*f090*/  IMAD.MOV.U32 R135, RZ, RZ, RZ ;  /* 0x000000ffff877224 */ /* 0x000fce00078e00ff */
.L_x_12462:
[----:B--2---:R-:W2:Y:S01]  /*f0a0*/  LDL R7, [R1+0x60] ;  /* 0x0000600001077983 */ /* 0x004ea20000100800 */
        /* <DEDUP_REMOVED lines=8> */
.L_x_12452:
        /* <DEDUP_REMOVED lines=8> */
.L_x_12453:
[----:B------:R-:W-:Y:S04]  /*f1b0*/  BSSY B0, `(.L_x_12451) ;  /* 0x0000004000007945 */ /* 0x000fe80003800000 */
[----:B-1----:R-:W-:Y:S05]  /*f1c0*/  @P2 BRA `(.L_x_12454) ;  /* 0x0000000000082947 */ /* 0x002fea0003800000 */
[----:B------:R-:W1:Y:S02]  /*f1d0*/  SYNCS.PHASECHK.TRANS64.TRYWAIT P2, [R7+URZ+0x2d830], R8 ;  /* 0x02d83008070075a7 */ /* 0x000e64000804017f */
[----:B-1----:R-:W-:Y:S05]  /*f1e0*/  @!P2 BRA `(.L_x_12455) ;  /* 0x0000011c00eca947 */ /* 0x002fea0003800000 */
.L_x_12454:
[----:B------:R-:W-:Y:S05]  /*f1f0*/  BSYNC B0 ;  /* 0x0000000000007941 */ /* 0x000fea0003800000 */
.L_x_12451:
[----:B01----:R-:W2:Y:S04]  /*f200*/  LDL R8, [R1+0x64] ;  /* 0x0000640001087983 */ /* 0x003ea80000100800 */
[----:B------:R-:W3:Y:S04]  /*f210*/  LDL.64 R26, [R1] ;  /* 0x00000000011a7983 */ /* 0x000ee80000100a00 */
[----:B------:R-:W4:Y:S04]  /*f220*/  LDL.64 R154, [R1+0x30] ;  /* 0x00003000019a7983 */ /* 0x000f280000100a00 */
[----:B------:R-:W5:Y:S01]  /*f230*/  LDL.64 R152, [R1+0x28] ;  /* 0x0000280001987983 */ /* 0x000f620000100a00 */
[----:B------:R-:W0:Y:S01]  /*f240*/  S2R R7, SR_TID.X ;  /* 0x0000000000077919 */ /* 0x000e220000002100 */
[----:B------:R-:W-:Y:S01]  /*f250*/  VIADD R19, R5, 0x1 ;  /* 0x0000000105137836 */ /* 0x000fe20000000000 */
[----:B------:R-:W-:Y:S05]  /*f260*/  WARPSYNC.ALL ;  /* 0x0000000000007948 */ /* 0x000fea0003800000 */
[C---:B------:R-:W-:Y:S01]  /*f270*/  ISETP.NE.AND P2, PT, R19.reuse, 0x2, PT ;  /* 0x000000021300780c */ /* 0x040fe20003f45270 */
[----:B------:R-:W-:Y:S01]  /*f280*/  IMAD.MOV.U32 R13, RZ, RZ, -0x7fffffe0 ;  /* 0x80000020ff0d7424 */ /* 0x000fe200078e00ff */
[----:B------:R-:W5:Y:S02]  /*f290*/  LDL.64 R144, [R1+0x20] ;  /* 0x0000200001907983 */ /* 0x000f640000100a00 */
[----:B------:R-:W-:-:S02]  /*f2a0*/  SEL R19, R19, RZ, P2 ;  /* 0x000000ff13137207 */ /* 0x000fc40001000000 */
[----:B------:R-:W5:Y:S04]  /*f2b0*/  LDL.64 R142, [R1+0x18] ;  /* 0x00001800018e7983 */ /* 0x000f680000100a00 */
[----:B------:R-:W5:Y:S01]  /*f2c0*/  LDL.64 R140, [R1+0x10] ;  /* 0x00001000018c7983 */ /* 0x000f620000100a00 */
[----:B0-----:R-:W-:-:S05]  /*f2d0*/  SHF.R.U32.HI R7, RZ, 0x7, R7 ;  /* 0x00000007ff077819 */ /* 0x001fca0000011607 */
[----:B------:R-:W-:Y:S01]  /*f2e0*/  VIADD R7, R7, 0x8 ;  /* 0x0000000807077836 */ /* 0x000fe20000000000 */
[----:B------:R-:W-:Y:S01]  /*f2f0*/  R2UR UR7, R13 ;  /* 0x000000000d0772ca */ /* 0x000fe200000e0000 */
[----:B------:R-:W-:-:S05]  /*f300*/  IMAD.MOV.U32 R25, RZ, RZ, -0x7fffffe0 ;  /* 0x80000020ff197424 */ /* 0x000fca00078e00ff */
        /* <DEDUP_REMOVED lines=16> */
[----:B------:R-:W-:Y:S02]  /*f410*/  R2UR UR10, R20 ;  /* 0x00000000140a72ca */ /* 0x000fe400000e0000 */
[----:B------:R-:W-:Y:S02]  /*f420*/  IADD3 R14, R12, 0x200, RZ ;  /* 0x000002000c0e7810 */ /* 0x000fe40007ffe0ff */
[----:B------:R-:W-:-:S02]  /*f430*/  R2UR UR15, R15 ;  /* 0x000000000f0f72ca */ /* 0x000fc400000e0000 */
[----:B------:R-:W-:Y:S02]  /*f440*/  R2UR UR14, R14 ;  /* 0x000000000e0e72ca */ /* 0x000fe400000e0000 */
[----:B-----5:R-:W-:Y:S02]  /*f450*/  R2UR UR12, R152 ;  /* 0x00000000980c72ca */ /* 0x020fe400000e0000 */
        /* <DEDUP_REMOVED lines=32> */
.L_x_12457:
[----:B------:R-:W-:Y:S01]  /*f660*/  SHF.L.U32 R7, R10, 0x1f, RZ ;  /* 0x0000001f0a077819 */ /* 0x000fe200000006ff */
[----:B------:R-:W-:-:S04]  /*f670*/  IMAD R8, R5, 0x8, R2 ;  /* 0x0000000805087824 */ /* 0x000fc800078e0202 */
[----:B------:R0:W1:Y:S01]  /*f680*/  SYNCS.PHASECHK.TRANS64.TRYWAIT P1, [R8+URZ+0x2d850], R7 ;  /* 0x02d85007080075a7 */ /* 0x000062000802017f */
[----:B------:R-:W-:Y:S05]  /*f690*/  @!P0 BRA `(.L_x_12458) ;  /* 0x0000000000048947 */ /* 0x000fea0003800000 */
[----:B------:R-:W-:Y:S01]  /*f6a0*/  BPT.TRAP 0x1 ;  /* 0x000000040000795c */ /* 0x000fe20000300000 */
.L_x_12458:
[----:B-1----:R-:W-:Y:S05]  /*f6b0*/  @P1 BRA `(.L_x_12456) ;  /* 0x0000000000081947 */ /* 0x002fea0003800000 */
[----:B------:R-:W1:Y:S02]  /*f6c0*/  SYNCS.PHASECHK.TRANS64.TRYWAIT P1, [R8+URZ+0x2d850], R7 ;  /* 0x02d85007080075a7 */ /* 0x000e64000802017f */
[----:B-1----:R-:W-:Y:S05]  /*f6d0*/  @!P1 BRA `(.L_x_12459) ;  /* 0x0000011800c49947 */ /* 0x002fea0003800000 */
.L_x_12456:
        /* <DEDUP_REMOVED lines=96> */
.L_x_12460:
[----:B------:R-:W2:Y:S04]  /*fce0*/  LDL R11, [R1+0x88] ;  /* 0x00008800010b7983 */ /* 0x000ea80000100800 */
[----:B------:R-:W2:Y:S01]  /*fcf0*/  LDL R10, [R1+0x98] ;  /* 0x00009800010a7983 */ /* 0x000ea20000100800 */
[----:B------:R-:W-:-:S03]  /*fd00*/  ISETP.NE.AND P1, PT, R150, 0x1, PT ;  /* 0x000000019600780c */ /* 0x000fc60003f25270 */
[----:B------:R-:W3:Y:S10]  /*fd10*/  LDL R141, [R1+0x90] ;  /* 0x00009000018d7983 */ /* 0x000ef40000100800 */
[----:B------:R-:W1:Y:S08]  /*fd20*/  @P1 LDC R8, c[0x0][0x44c] ;  /* 0x00011300ff081b82 */ /* 0x000e700000000800 */
[----:B0-----:R-:W0:Y:S01]  /*fd30*/  @P1 LDC R7, c[0x0][0x450] ;  /* 0x00011400ff071b82 */ /* 0x001e220000000800 */
[----:B------:R-:W-:Y:S01]  /*fd40*/  FMUL.FTZ R142, R30, UR46 ;  /* 0x0000002e1e8e7c20 */ /* 0x000fe20008410000 */
[----:B------:R-:W-:Y:S01]  /*fd50*/  FMUL.FTZ R30, R33, UR46 ;  /* 0x0000002e211e7c20 */ /* 0x000fe20008410000 */
[----:B------:R-:W-:Y:S01]  /*fd60*/  FMUL.FTZ R33, R36, UR46 ;  /* 0x0000002e24217c20 */ /* 0x000fe20008410000 */
[----:B------:R-:W-:Y:S01]  /*fd70*/  FMUL.FTZ R14, R38, UR46 ;  /* 0x0000002e260e7c20 */ /* 0x000fe20008410000 */
[----:B------:R-:W-:-:S02]  /*fd80*/  IMAD.MOV.U32 R38, RZ, RZ, -0x80 ;  /* 0xffffff80ff267424 */ /* 0x000fc400078e00ff */
[----:B------:R-:W-:Y:S02]  /*fd90*/  FMUL.FTZ R13, R29, UR46 ;  /* 0x0000002e1d0d7c20 */ /* 0x000fe40008410000 */
[----:B------:R-:W-:-:S04]  /*fda0*/  IMAD R38, R4, R38, 0x1 ;  /* 0x0000000104267424 */ /* 0x000fc800078e0226 */
        /* <DEDUP_REMOVED lines=16> */
[----:B------:R-:W-:-:S03]  /*feb0*/  FMUL.FTZ R144, R27, UR46 ;  /* 0x0000002e1b907c20 */ /* 0x000fc60008410000 */
        /* <DEDUP_REMOVED lines=13> */
[----:B------:R-:W-:Y:S01]  /*ff90*/  MUFU.TANH R78, R85 ;  /* 0x00000055004e7308 */ /* 0x000fe20000002400 */
[----:B------:R-:W-:Y:S01]  /*ffa0*/  FMUL.FTZ R32, R58, UR46 ;  /* 0x0000002e3a207c20 */ /* 0x000fe20008410000 */
[----:B------:R-:W-:-:S06]  /*ffb0*/  FMUL.FTZ R58, R60, UR46 ;  /* 0x0000002e3c3a7c20 */ /* 0x000fcc0008410000 */
[----:B------:R-:W-:Y:S01]  /*ffc0*/  MUFU.TANH R74, R74 ;  /* 0x0000004a004a7308 */ /* 0x000fe20000002400 */
[----:B------:R-:W-:Y:S01]  /*ffd0*/  FMUL.FTZ R60, R64, UR46 ;  /* 0x0000002e403c7c20 */ /* 0x000fe20008410000 */
[----:B------:R-:W-:Y:S01]  /*ffe0*/  FMUL.FTZ R64, R68, UR46 ;  /* 0x0000002e44407c20 */ /* 0x000fe20008410000 */
[----:B------:R-:W-:Y:S01]  /*fff0*/  FMUL.FTZ R68, R72, UR46 ;  /* 0x0000002e48447c20 */ /* 0x000fe20008410000 */
[----:B------:R-:W-:Y:S01]  /*10000*/  FMUL.FTZ R72, R76, UR46 ;  /* 0x0000002e4c487c20 */ /* 0x000fe20008410000 */
[----:B------:R-:W-:-:S03]  /*10010*/  FMUL.FTZ R76, R80, UR46 ;  /* 0x0000002e504c7c20 */ /* 0x000fc60008410000 */
[----:B------:R-:W-:Y:S08]  /*10020*/  MUFU.TANH R26, R26 ;  /* 0x0000001a001a7308 */ /* 0x000ff00000002400 */
[----:B------:R-:W-:Y:S08]  /*10030*/  MUFU.TANH R33, R33 ;  /* 0x0000002100217308 */ /* 0x000ff00000002400 */
        /* <DEDUP_REMOVED lines=9> */
[----:B------:R-:W-:-:S07]  /*100d0*/  FMUL.FTZ R61, R65, UR46 ;  /* 0x0000002e413d7c20 */ /* 0x000fce0008410000 */
[----:B------:R-:W-:Y:S01]  /*100e0*/  MUFU.TANH R58, R58 ;  /* 0x0000003a003a7308 */ /* 0x000fe20000002400 */
[----:B--2---:R-:W-:-:S04]  /*100f0*/  IMAD.IADD R10, R10, 0x1, R11 ;  /* 0x000000010a0a7824 */ /* 0x004fc800078e020b */
[----:B-1----:R-:W-:-:S05]  /*10100*/  @P1 IMAD.HI.U32 R8, R10, R8, RZ ;  /* 0x000000080a081227 */ /* 0x002fca00078e00ff */
[----:B0-----:R-:W-:-:S05]  /*10110*/  @P1 SHF.R.U32.HI R10, RZ, R7, R8 ;  /* 0x00000007ff0a1219 */ /* 0x001fca0000011608 */
[----:B------:R-:W0:Y:S01]  /*10120*/  SHFL.IDX PT, R36, R10, RZ, 0x1c1f ;  /* 0x001c1fff0a247589 */ /* 0x000e2200000e0000 */
[----:B------:R-:W-:Y:S01]  /*10130*/  FMUL.FTZ R8, R35, UR46 ;  /* 0x0000002e23087c20 */ /* 0x000fe20008410000 */
[----:B------:R-:W-:Y:S01]  /*10140*/  FMUL.FTZ R35, R37, UR46 ;  /* 0x0000002e25237c20 */ /* 0x000fe20008410000 */
[----:B---3--:R-:W-:Y:S01]  /*10150*/  IADD3 R38, R148, R38, -R141 ;  /* 0x0000002694267210 */ /* 0x008fe20007ffe88d */
[----:B------:R-:W-:Y:S01]  /*10160*/  FMUL.FTZ R11, R25, UR46 ;  /* 0x0000002e190b7c20 */ /* 0x000fe20008410000 */
[----:B------:R-:W-:Y:S01]  /*10170*/  FMUL.FTZ R25, R43, UR46 ;  /* 0x0000002e2b197c20 */ /* 0x000fe20008410000 */
[----:B------:R-:W-:Y:S02]  /*10180*/  FMUL.FTZ R43, R45, UR46 ;  /* 0x0000002e2d2b7c20 */ /* 0x000fe40008410000 */
[----:B------:R-:W-:Y:S01]  /*10190*/  IMAD.IADD R38, R38, 0x1, -R147 ;  /* 0x0000000126267824 */ /* 0x000fe200078e0a93 */
[----:B------:R-:W1:Y:S01]  /*101a0*/  MUFU.TANH R35, R35 ;  /* 0x0000002300237308 */ /* 0x000e620000002400 */
[----:B------:R2:W3:Y:S02]  /*101b0*/  SHFL.IDX PT, R44, R10, 0x1, 0x1c1f ;  /* 0x003c1f000a2c7f89 */ /* 0x0004e400000e0000 */
[----:B--2---:R-:W-:-:S05]  /*101c0*/  FMUL.FTZ R10, R81, UR46 ;  /* 0x0000002e510a7c20 */ /* 0x004fca0008410000 */
[----:B------:R-:W2:Y:S01]  /*101d0*/  MUFU.TANH R11, R11 ;  /* 0x0000000b000b7308 */ /* 0x000ea20000002400 */
[----:B0-----:R-:W-:-:S07]  /*101e0*/  IMAD.IADD R81, R38, 0x1, R36 ;  /* 0x0000000126517824 */ /* 0x001fce00078e0224 */
[----:B------:R-:W0:Y:S01]  /*101f0*/  MUFU.TANH R43, R43 ;  /* 0x0000002b002b7308 */ /* 0x000e220000002400 */
[----:B------:R-:W-:Y:S01]  /*10200*/  ISETP.GT.AND P1, PT, R81, 0x9, PT ;  /* 0x000000095100780c */ /* 0x000fe20003f24270 */
[----:B------:R-:W-:-:S03]  /*10210*/  FMUL.FTZ R37, R40, UR46 ;  /* 0x0000002e28257c20 */ /* 0x000fc60008410000 */
[----:B----4-:R-:W-:Y:S02]  /*10220*/  FSEL R77, R13, -INF , P1 ;  /* 0xff8000000d4d7808 */ /* 0x010fe40000800000 */
[C---:B------:R-:W-:Y:S01]  /*10230*/  ISETP.GT.AND P1, PT, R81.reuse, 0x19, PT ;  /* 0x000000195100780c */ /* 0x040fe20003f24270 */
[----:B------:R-:W-:Y:S01]  /*10240*/  FMUL.FTZ R45, R48, UR46 ;  /* 0x0000002e302d7c20 */ /* 0x000fe20008410000 */
[----:B------:R-:W-:Y:S02]  /*10250*/  ISETP.GT.AND P3, PT, R81, 0x1, PT ;  /* 0x000000015100780c */ /* 0x000fe40003f64270 */
[----:B-1----:R-:W-:Y:S01]  /*10260*/  FSEL R73, R35, -INF , P1 ;  /* 0xff80000023497808 */ /* 0x002fe20000800000 */
[----:B------:R-:W1:Y:S01]  /*10270*/  MUFU.TANH R37, R37 ;  /* 0x0000002500257308 */ /* 0x000e620000002400 */
[----:B------:R-:W-:Y:S02]  /*10280*/  ISETP.GT.AND P1, PT, R81, 0x29, PT ;  /* 0x000000295100780c */ /* 0x000fe40003f24270 */
[----:B--2---:R-:W-:-:S02]  /*10290*/  FSEL R85, R11, -INF , P3 ;  /* 0xff8000000b557808 */ /* 0x004fc40001800000 */
[C---:B------:R-:W-:Y:S02]  /*102a0*/  ISETP.GT.AND P2, PT, R81.reuse, RZ, PT ;  /* 0x000000ff5100720c */ /* 0x040fe40003f44270 */
[----:B------:R-:W-:Y:S02]  /*102b0*/  ISETP.GT.AND P3, PT, R81, 0x11, PT ;  /* 0x000000115100780c */ /* 0x000fe40003f64270 */
[----:B0-----:R-:W-:Y:S01]  /*102c0*/  FSEL R69, R43, -INF , P1 ;  /* 0xff8000002b457808 */ /* 0x001fe20000800000 */
[----:B------:R-:W-:Y:S01]  /*102d0*/  FMUL.FTZ R40, R41, UR46 ;  /* 0x0000002e29287c20 */ /* 0x000fe20008410000 */
[----:B------:R-:W-:Y:S01]  /*102e0*/  ISETP.GT.AND P1, PT, R81, 0x39, PT ;  /* 0x000000395100780c */ /* 0x000fe20003f24270 */
[----:B------:R-:W0:Y:S01]  /*102f0*/  MUFU.TANH R45, R45 ;  /* 0x0000002d002d7308 */ /* 0x000e220000002400 */
[----:B------:R-:W-:Y:S01]  /*10300*/  FMUL.FTZ R41, R75, UR46 ;  /* 0x0000002e4b297c20 */ /* 0x000fe20008410000 */
[----:B------:R-:W-:Y:S02]  /*10310*/  FSEL R140, R140, -INF , P2 ;  /* 0xff8000008c8c7808 */ /* 0x000fe40001000000 */
[----:B------:R-:W-:-:S02]  /*10320*/  FSEL R75, R30, -INF , P3 ;  /* 0xff8000001e4b7808 */ /* 0x000fc40001800000 */
[----:B------:R-:W-:Y:S02]  /*10330*/  ISETP.GT.AND P2, PT, R81, 0x10, PT ;  /* 0x000000105100780c */ /* 0x000fe40003f44270 */
[----:B------:R-:W-:Y:S01]  /*10340*/  FSEL R30, R51, -INF , P1 ;  /* 0xff800000331e7808 */ /* 0x000fe20000800000 */
[----:B------:R-:W-:Y:S01]  /*10350*/  FMUL.FTZ R7, R31, UR46 ;  /* 0x0000002e1f077c20 */ /* 0x000fe20008410000 */
[C---:B------:R-:W-:Y:S02]  /*10360*/  ISETP.GT.AND P1, PT, R81.reuse, 0x49, PT ;  /* 0x000000495100780c */ /* 0x040fe40003f24270 */
[----:B------:R-:W-:Y:S02]  /*10370*/  FSEL R36, R28, -INF , P2 ;  /* 0xff8000001c247808 */ /* 0x000fe40001000000 */
[----:B------:R-:W-:Y:S02]  /*10380*/  ISETP.GT.AND P2, PT, R81, 0x20, PT ;  /* 0x000000205100780c */ /* 0x000fe40003f44270 */
[----:B------:R-:W-:-:S02]  /*10390*/  FSEL R59, R59, -INF , P1 ;  /* 0xff8000003b3b7808 */ /* 0x000fc40000800000 */
[----:B------:R-:W-:Y:S01]  /*103a0*/  ISETP.GT.AND P1, PT, R81, 0x59, PT ;  /* 0x000000595100780c */ /* 0x000fe20003f24270 */
[----:B------:R-:W2:Y:S01]  /*103b0*/  MUFU.TANH R7, R7 ;  /* 0x0000000700077308 */ /* 0x000ea20000002400 */
[----:B-1----:R-:W-:Y:S02]  /*103c0*/  FSEL R80, R37, -INF , P2 ;  /* 0xff80000025507808 */ /* 0x002fe40001000000 */
[C---:B------:R-:W-:Y:S02]  /*103d0*/  ISETP.GT.AND P2, PT, R81.reuse, 0x30, PT ;  /* 0x000000305100780c */ /* 0x040fe40003f44270 */
[----:B------:R-:W-:Y:S02]  /*103e0*/  FSEL R51, R66, -INF , P1 ;  /* 0xff80000042337808 */ /* 0x000fe40000800000 */
[----:B------:R-:W-:Y:S02]  /*103f0*/  ISETP.GT.AND P1, PT, R81, 0x69, PT ;  /* 0x000000695100780c */ /* 0x000fe40003f24270 */
[----:B0-----:R-:W-:Y:S01]  /*10400*/  FSEL R28, R45, -INF , P2 ;  /* 0xff8000002d1c7808 */ /* 0x001fe20001000000 */
[----:B---3--:R-:W-:Y:S01]  /*10410*/  IMAD.IADD R44, R38, 0x1, R44 ;  /* 0x00000001262c7824 */ /* 0x008fe200078e022c */
[----:B------:R-:W-:-:S02]  /*10420*/  FSEL R45, R74, -INF , P1 ;  /* 0xff8000004a2d7808 */ /* 0x000fc40000800000 */
[----:B------:R-:W-:-:S04]  /*10430*/  ISETP.GT.AND P1, PT, R81, 0x79, PT ;  /* 0x000000795100780c */ /* 0x000fc80003f24270 */
[----:B------:R-:W-:Y:S02]  /*10440*/  FSEL R11, R78, -INF , P1 ;  /* 0xff8000004e0b7808 */ /* 0x000fe40000800000 */
[----:B------:R-:W-:Y:S02]  /*10450*/  ISETP.GT.AND P1, PT, R44, 0x9, PT ;  /* 0x000000092c00780c */ /* 0x000fe40003f24270 */
[----:B------:R-:W-:Y:S02]  /*10460*/  ISETP.GT.AND P4, PT, R81, 0x8, PT ;  /* 0x000000085100780c */ /* 0x000fe40003f84270 */
[----:B--2---:R-:W-:Y:S02]  /*10470*/  FSEL R35, R7, -INF , P1 ;  /* 0xff80000007237808 */ /* 0x004fe40000800000 */
[----:B------:R-:W-:Y:S01]  /*10480*/  FMNMX.FTZ R7, R140, R9, !PT ;  /* 0x000000098c077209 */ /* 0x000fe20007810000 */
[----:B------:R-:W-:Y:S01]  /*10490*/  FMUL.FTZ R141, R84, UR46 ;  /* 0x0000002e548d7c20 */ /* 0x000fe20008410000 */
[----:B------:R-:W-:-:S02]  /*104a0*/  FSEL R84, R26, -INF , P4 ;  /* 0xff8000001a547808 */ /* 0x000fc40002000000 */
[----:B------:R-:W-:-:S04]  /*104b0*/  FMNMX.FTZ R7, R85, R7, !PT ;  /* 0x0000000755077209 */ /* 0x000fc80007810000 */
[----:B------:R-:W-:Y:S01]  /*104c0*/  FMNMX.FTZ R7, R84, R7, !PT ;  /* 0x0000000754077209 */ /* 0x000fe20007810000 */
[----:B------:R-:W0:Y:S03]  /*104d0*/  MUFU.TANH R40, R40 ;  /* 0x0000002800287308 */ /* 0x000e260000002400 */
[----:B------:R-:W-:Y:S02]  /*104e0*/  FMNMX.FTZ R7, R77, R7, !PT ;  /* 0x000000074d077209 */ /* 0x000fe40007810000 */
[----:B------:R-:W-:Y:S02]  /*104f0*/  ISETP.GT.AND P4, PT, R81, 0x18, PT ;  /* 0x000000185100780c */ /* 0x000fe40003f84270 */
[----:B------:R-:W-:Y:S02]  /*10500*/  FMNMX.FTZ R7, R36, R7, !PT ;  /* 0x0000000724077209 */ /* 0x000fe40007810000 */
[----:B------:R-:W-:-:S02]  /*10510*/  FSEL R38, R33, -INF , P4 ;  /* 0xff80000021267808 */ /* 0x000fc40002000000 */
[----:B------:R-:W-:-:S04]  /*10520*/  FMNMX.FTZ R7, R75, R7, !PT ;  /* 0x000000074b077209 */ /* 0x000fc80007810000 */
[----:B------:R-:W-:Y:S02]  /*10530*/  FMNMX.FTZ R7, R38, R7, !PT ;  /* 0x0000000726077209 */ /* 0x000fe40007810000 */
[----:B------:R-:W-:Y:S02]  /*10540*/  ISETP.GT.AND P3, PT, R81, 0x21, PT ;  /* 0x000000215100780c */ /* 0x000fe40003f64270 */
[----:B------:R-:W-:Y:S01]  /*10550*/  FMNMX.FTZ R7, R73, R7, !PT ;  /* 0x0000000749077209 */ /* 0x000fe20007810000 */
[----:B------:R-:W-:Y:S01]  /*10560*/  FMUL.FTZ R48, R71, UR46 ;  /* 0x0000002e47307c20 */ /* 0x000fe20008410000 */
[----:B------:R-:W-:Y:S02]  /*10570*/  ISETP.GT.AND P4, PT, R81, 0x28, PT ;  /* 0x000000285100780c */ /* 0x000fe40003f84270 */
[----:B0-----:R-:W-:Y:S02]  /*10580*/  FSEL R71, R40, -INF , P3 ;  /* 0xff80000028477808 */ /* 0x001fe40001800000 */
[----:B------:R-:W-:-:S02]  /*10590*/  FMNMX.FTZ R7, R80, R7, !PT ;  /* 0x0000000750077209 */ /* 0x000fc40007810000 */
[----:B------:R-:W-:Y:S02]  /*105a0*/  FSEL R26, R42, -INF , P4 ;  /* 0xff8000002a1a7808 */ /* 0x000fe40002000000 */
[----:B------:R-:W-:Y:S01]  /*105b0*/  FMNMX.FTZ R7, R71, R7, !PT ;  /* 0x0000000747077209 */ /* 0x000fe20007810000 */
[----:B------:R-:W-:Y:S01]  /*105c0*/  FMUL.FTZ R31, R55, UR46 ;  /* 0x0000002e371f7c20 */ /* 0x000fe20008410000 */
[----:B------:R-:W-:Y:S02]  /*105d0*/  FMUL.FTZ R55, R57, UR46 ;  /* 0x0000002e39377c20 */ /* 0x000fe40008410000 */
[----:B------:R-:W-:Y:S02]  /*105e0*/  FMNMX.FTZ R7, R26, R7, !PT ;  /* 0x000000071a077209 */ /* 0x000fe40007810000 */
[----:B------:R-:W-:Y:S02]  /*105f0*/  ISETP.GT.AND P3, PT, R81, 0x31, PT ;  /* 0x000000315100780c */ /* 0x000fe40003f64270 */
[----:B------:R-:W-:Y:S01]  /*10600*/  FMNMX.FTZ R7, R69, R7, !PT ;  /* 0x0000000745077209 */ /* 0x000fe20007810000 */
[----:B------:R-:W0:Y:S01]  /*10610*/  MUFU.TANH R55, R55 ;  /* 0x0000003700377308 */ /* 0x000e220000002400 */
[----:B------:R-:W-:-:S02]  /*10620*/  ISETP.GT.AND P4, PT, R81, 0x38, PT ;  /* 0x000000385100780c */ /* 0x000fc40003f84270 */
[----:B------:R-:W-:Y:S02]  /*10630*/  FSEL R67, R47, -INF , P3 ;  /* 0xff8000002f437808 */ /* 0x000fe40001800000 */
[----:B------:R-:W-:Y:S02]  /*10640*/  FMNMX.FTZ R7, R28, R7, !PT ;  /* 0x000000071c077209 */ /* 0x000fe40007810000 */
[----:B------:R-:W-:Y:S02]  /*10650*/  FSEL R65, R50, -INF , P4 ;  /* 0xff80000032417808 */ /* 0x000fe40002000000 */
[----:B------:R-:W-:Y:S02]  /*10660*/  FMNMX.FTZ R7, R67, R7, !PT ;  /* 0x0000000743077209 */ /* 0x000fe40007810000 */
[----:B------:R-:W-:Y:S02]  /*10670*/  ISETP.GT.AND P2, PT, R81, 0x40, PT ;  /* 0x000000405100780c */ /* 0x000fe40003f44270 */
[----:B------:R-:W-:Y:S01]  /*10680*/  FMNMX.FTZ R7, R65, R7, !PT ;  /* 0x0000000741077209 */ /* 0x000fe20007810000 */
[----:B------:R-:W-:Y:S01]  /*10690*/  FMUL.FTZ R57, R62, UR46 ;  /* 0x0000002e3e397c20 */ /* 0x000fe20008410000 */
[----:B------:R-:W1:Y:S01]  /*106a0*/  MUFU.TANH R60, R60 ;  /* 0x0000003c003c7308 */ /* 0x000e620000002400 */
[----:B------:R-:W-:-:S02]  /*106b0*/  ISETP.GT.AND P3, PT, R81, 0x41, PT ;  /* 0x000000415100780c */ /* 0x000fc40003f64270 */
[----:B------:R-:W-:Y:S02]  /*106c0*/  FSEL R62, R54, -INF , P2 ;  /* 0xff800000363e7808 */ /* 0x000fe40001000000 */
[----:B------:R-:W-:Y:S01]  /*106d0*/  FMNMX.FTZ R7, R30, R7, !PT ;  /* 0x000000071e077209 */ /* 0x000fe20007810000 */
[----:B------:R-:W-:Y:S01]  /*106e0*/  FMUL.FTZ R56, R63, UR46 ;  /* 0x0000002e3f387c20 */ /* 0x000fe20008410000 */
[----:B------:R-:W-:Y:S01]  /*106f0*/  ISETP.GT.AND P4, PT, R81, 0x48, PT ;  /* 0x000000485100780c */ /* 0x000fe20003f84270 */
[----:B------:R-:W2:Y:S01]  /*10700*/  MUFU.TANH R61, R61 ;  /* 0x0000003d003d7308 */ /* 0x000ea20000002400 */
[----:B0-----:R-:W-:Y:S02]  /*10710*/  FSEL R63, R55, -INF , P3 ;  /* 0xff800000373f7808 */ /* 0x001fe40001800000 */
[----:B------:R-:W-:Y:S02]  /*10720*/  FMNMX.FTZ R7, R62, R7, !PT ;  /* 0x000000073e077209 */ /* 0x000fe40007810000 */
[----:B------:R-:W-:-:S02]  /*10730*/  FSEL R58, R58, -INF , P4 ;  /* 0xff8000003a3a7808 */ /* 0x000fc40002000000 */
[----:B------:R-:W-:Y:S01]  /*10740*/  FMNMX.FTZ R7, R63, R7, !PT ;  /* 0x000000073f077209 */ /* 0x000fe20007810000 */
[----:B------:R-:W0:Y:S01]  /*10750*/  MUFU.TANH R64, R64 ;  /* 0x0000004000407308 */ /* 0x000e220000002400 */
[C---:B------:R-:W-:Y:S02]  /*10760*/  ISETP.GT.AND P2, PT, R81.reuse, 0x50, PT ;  /* 0x000000505100780c */ /* 0x040fe40003f44270 */
[----:B------:R-:W-:Y:S02]  /*10770*/  FMNMX.FTZ R7, R58, R7, !PT ;  /* 0x000000073a077209 */ /* 0x000fe40007810000 */
[----:B------:R-:W-:Y:S02]  /*10780*/  ISETP.GT.AND P3, PT, R81, 0x51, PT ;  /* 0x000000515100780c */ /* 0x000fe40003f64270 */
[----:B-1----:R-:W-:Y:S01]  /*10790*/  FSEL R54, R60, -INF , P2 ;  /* 0xff8000003c367808 */ /* 0x002fe20001000000 */
[----:B------:R-:W1:Y:S01]  /*107a0*/  MUFU.TANH R68, R68 ;  /* 0x0000004400447308 */ /* 0x000e620000002400 */
[----:B------:R-:W-:-:S02]  /*107b0*/  FMNMX.FTZ R7, R59, R7, !PT ;  /* 0x000000073b077209 */ /* 0x000fc40007810000 */
[----:B------:R-:W-:Y:S02]  /*107c0*/  ISETP.GT.AND P4, PT, R81, 0x58, PT ;  /* 0x000000585100780c */ /* 0x000fe40003f84270 */
[----:B--2---:R-:W-:Y:S02]  /*107d0*/  FSEL R55, R61, -INF , P3 ;  /* 0xff8000003d377808 */ /* 0x004fe40001800000 */
[----:B------:R-:W-:Y:S01]  /*107e0*/  FMNMX.FTZ R7, R54, R7, !PT ;  /* 0x0000000736077209 */ /* 0x000fe20007810000 */
[----:B------:R-:W2:Y:S01]  /*107f0*/  MUFU.TANH R70, R70 ;  /* 0x0000004600467308 */ /* 0x000ea20000002400 */
[----:B0-----:R-:W-:Y:S02]  /*10800*/  FSEL R50, R64, -INF , P4 ;  /* 0xff80000040327808 */ /* 0x001fe40002000000 */
[----:B------:R-:W-:-:S05]  /*10810*/  FMNMX.FTZ R7, R55, R7, !PT ;  /* 0x0000000737077209 */ /* 0x000fca0007810000 */
[----:B------:R-:W0:Y:S01]  /*10820*/  MUFU.TANH R72, R72 ;  /* 0x0000004800487308 */ /* 0x000e220000002400 */
[C---:B------:R-:W-:Y:S02]  /*10830*/  ISETP.GT.AND P2, PT, R81.reuse, 0x60, PT ;  /* 0x000000605100780c */ /* 0x040fe40003f44270 */
[----:B------:R-:W-:Y:S02]  /*10840*/  FMNMX.FTZ R7, R50, R7, !PT ;  /* 0x0000000732077209 */ /* 0x000fe40007810000 */
[----:B------:R-:W-:Y:S02]  /*10850*/  ISETP.GT.AND P3, PT, R81, 0x61, PT ;  /* 0x000000615100780c */ /* 0x000fe40003f64270 */
[----:B-1----:R-:W-:Y:S01]  /*10860*/  FSEL R40, R68, -INF , P2 ;  /* 0xff80000044287808 */ /* 0x002fe20001000000 */
[----:B------:R-:W1:Y:S01]  /*10870*/  MUFU.TANH R76, R76 ;  /* 0x0000004c004c7308 */ /* 0x000e620000002400 */
[----:B------:R-:W-:Y:S02]  /*10880*/  FMNMX.FTZ R7, R51, R7, !PT ;  /* 0x0000000733077209 */ /* 0x000fe40007810000 */
[----:B------:R-:W-:-:S02]  /*10890*/  ISETP.GT.AND P4, PT, R81, 0x68, PT ;  /* 0x000000685100780c */ /* 0x000fc40003f84270 */
        /* <DEDUP_REMOVED lines=8> */
[C---:B------:R-:W-:Y:S02]  /*10920*/  ISETP.GT.AND P3, PT, R81.reuse, 0x71, PT ;  /* 0x000000715100780c */ /* 0x040fe40003f64270 */
[----:B------:R-:W-:Y:S01]  /*10930*/  ISETP.GT.AND P4, PT, R81, 0x78, PT ;  /* 0x000000785100780c */ /* 0x000fe20003f84270 */
[----:B------:R-:W3:Y:S01]  /*10940*/  MUFU.TANH R144, R144 ;  /* 0x0000009000907308 */ /* 0x000ee20000002400 */
[----:B-1----:R-:W-:Y:S02]  /*10950*/  FSEL R81, R76, -INF , P2 ;  /* 0xff8000004c517808 */ /* 0x002fe40001000000 */
[----:B------:R-:W-:-:S02]  /*10960*/  FMNMX.FTZ R7, R45, R7, !PT ;  /* 0x000000072d077209 */ /* 0x000fc40007810000 */
[----:B--2---:R-:W-:Y:S02]  /*10970*/  FSEL R13, R10, -INF , P3 ;  /* 0xff8000000a0d7808 */ /* 0x004fe40001800000 */
[----:B------:R-:W-:Y:S01]  /*10980*/  FMNMX.FTZ R7, R81, R7, !PT ;  /* 0x0000000751077209 */ /* 0x000fe20007810000 */
[----:B------:R-:W1:Y:S01]  /*10990*/  MUFU.TANH R8, R8 ;  /* 0x0000000800087308 */ /* 0x000e620000002400 */
[----:B0-----:R-:W-:Y:S02]  /*109a0*/  FSEL R10, R141, -INF , P4 ;  /* 0xff8000008d0a7808 */ /* 0x001fe40002000000 */
[----:B------:R-:W-:Y:S02]  /*109b0*/  FMNMX.FTZ R7, R13, R7, !PT ;  /* 0x000000070d077209 */ /* 0x000fe40007810000 */
[----:B------:R-:W-:Y:S02]  /*109c0*/  ISETP.GT.AND P3, PT, R44, 0x1, PT ;  /* 0x000000012c00780c */ /* 0x000fe40003f64270 */
[----:B------:R-:W-:-:S02]  /*109d0*/  FMNMX.FTZ R7, R10, R7, !PT ;  /* 0x000000070a077209 */ /* 0x000fc40007810000 */
[----:B---3--:R-:W-:Y:S02]  /*109e0*/  FSEL R33, R144, -INF , P3 ;  /* 0xff80000090217808 */ /* 0x008fe40001800000 */
[----:B------:R-:W-:Y:S02]  /*109f0*/  ISETP.GT.AND P3, PT, R44, 0x11, PT ;  /* 0x000000112c00780c */ /* 0x000fe40003f64270 */
[----:B------:R-:W-:Y:S02]  /*10a00*/  FMNMX.FTZ R7, R11, R7, !PT ;  /* 0x000000070b077209 */ /* 0x000fe40007810000 */
[----:B-1----:R-:W-:-:S03]  /*10a10*/  FSEL R37, R8, -INF , P3 ;  /* 0xff80000008257808 */ /* 0x002fc60001800000 */
[----:B------:R-:W0:Y:S01]  /*10a20*/  SHFL.BFLY PT, R8, R7, 0x2, 0x1f ;  /* 0x0c401f0007087f89 */ /* 0x000e2200000e0000 */
[----:B------:R-:W1:Y:S01]  /*10a30*/  MUFU.TANH R145, R145 ;  /* 0x0000009100917308 */ /* 0x000e620000002400 */
[----:B------:R-:W-:-:S07]  /*10a40*/  FMUL.FTZ R39, R39, UR46 ;  /* 0x0000002e27277c20 */ /* 0x000fce0008410000 */
[----:B------:R-:W2:Y:S08]  /*10a50*/  MUFU.TANH R142, R142 ;  /* 0x0000008e008e7308 */ /* 0x000eb00000002400 */
[----:B------:R-:W3:Y:S01]  /*10a60*/  MUFU.TANH R12, R12 ;  /* 0x0000000c000c7308 */ /* 0x000ee20000002400 */
[----:B0-----:R-:W-:-:S07]  /*10a70*/  FMNMX.FTZ R7, R7, R8, !PT ;  /* 0x0000000807077209 */ /* 0x001fce0007810000 */
[----:B------:R-:W0:Y:S01]  /*10a80*/  MUFU.TANH R14, R14 ;  /* 0x0000000e000e7308 */ /* 0x000e220000002400 */
[C---:B------:R-:W-:Y:S01]  /*10a90*/  ISETP.GT.AND P2, PT, R44.reuse, RZ, PT ;  /* 0x000000ff2c00720c */ /* 0x040fe20003f44270 */
[----:B------:R-:W4:Y:S01]  /*10aa0*/  SHFL.BFLY PT, R8, R7, 0x1, 0x1f ;  /* 0x0c201f0007087f89 */ /* 0x000f2200000e0000 */
[----:B------:R-:W-:-:S05]  /*10ab0*/  ISETP.GT.AND P4, PT, R44, 0x8, PT ;  /* 0x000000082c00780c */ /* 0x000fca0003f84270 */
[----:B------:R-:W5:Y:S01]  /*10ac0*/  MUFU.TANH R39, R39 ;  /* 0x0000002700277308 */ /* 0x000f620000002400 */
[----:B-1----:R-:W-:-:S07]  /*10ad0*/  FSEL R78, R145, -INF , P2 ;  /* 0xff800000914e7808 */ /* 0x002fce0001000000 */
[----:B------:R-:W1:Y:S01]  /*10ae0*/  MUFU.TANH R15, R15 ;  /* 0x0000000f000f7308 */ /* 0x000e620000002400 */
[----:B--2---:R-:W-:-:S07]  /*10af0*/  FSEL R76, R142, -INF , P4 ;  /* 0xff8000008e4c7808 */ /* 0x004fce0002000000 */
[----:B------:R-:W2:Y:S08]  /*10b00*/  MUFU.TANH R25, R25 ;  /* 0x0000001900197308 */ /* 0x000eb00000002400 */
[----:B------:R-:W4:Y:S01]  /*10b10*/  MUFU.TANH R20, R20 ;  /* 0x0000001400147308 */ /* 0x000f220000002400 */
[C---:B------:R-:W-:Y:S02]  /*10b20*/  ISETP.GT.AND P2, PT, R44.reuse, 0x10, PT ;  /* 0x000000102c00780c */ /* 0x040fe40003f44270 */
[----:B------:R-:W-:-:S05]  /*10b30*/  ISETP.GT.AND P4, PT, R44, 0x18, PT ;  /* 0x000000182c00780c */ /* 0x000fca0003f84270 */
[----:B------:R-:W4:Y:S01]  /*10b40*/  MUFU.TANH R27, R27 ;  /* 0x0000001b001b7308 */ /* 0x000f220000002400 */
[----:B---3--:R-:W-:-:S07]  /*10b50*/  FSEL R74, R12, -INF , P2 ;  /* 0xff8000000c4a7808 */ /* 0x008fce0001000000 */
[----:B------:R-:W3:Y:S01]  /*10b60*/  MUFU.TANH R21, R21 ;  /* 0x0000001500157308 */ /* 0x000ee20000002400 */
[----:B0-----:R-:W-:-:S07]  /*10b70*/  FSEL R72, R14, -INF , P4 ;  /* 0xff8000000e487808 */ /* 0x001fce0002000000 */
[----:B------:R-:W0:Y:S08]  /*10b80*/  MUFU.TANH R29, R29 ;  /* 0x0000001d001d7308 */ /* 0x000e300000002400 */
[----:B------:R-:W0:Y:S01]  /*10b90*/  MUFU.TANH R24, R24 ;  /* 0x0000001800187308 */ /* 0x000e220000002400 */
[C---:B------:R-:W-:Y:S02]  /*10ba0*/  ISETP.GT.AND P1, PT, R44.reuse, 0x19, PT ;  /* 0x000000192c00780c */ /* 0x040fe40003f24270 */
[----:B------:R-:W-:-:S02]  /*10bb0*/  ISETP.GT.AND P2, PT, R44, 0x20, PT ;  /* 0x000000202c00780c */ /* 0x000fc40003f44270 */
[----:B------:R-:W-:-:S03]  /*10bc0*/  ISETP.GT.AND P3, PT, R44, 0x21, PT ;  /* 0x000000212c00780c */ /* 0x000fc60003f64270 */
[----:B------:R-:W0:Y:S01]  /*10bd0*/  MUFU.TANH R31, R31 ;  /* 0x0000001f001f7308 */ /* 0x000e220000002400 */
[----:B------:R-:W-:-:S07]  /*10be0*/  ISETP.GT.AND P4, PT, R44, 0x28, PT ;  /* 0x000000282c00780c */ /* 0x000fce0003f84270 */
[----:B------:R-:W0:Y:S01]  /*10bf0*/  MUFU.TANH R32, R32 ;  /* 0x0000002000207308 */ /* 0x000e220000002400 */
[----:B-----5:R-:W-:-:S07]  /*10c00*/  FSEL R39, R39, -INF , P1 ;  /* 0xff80000027277808 */ /* 0x020fce0000800000 */
[----:B------:R-:W5:Y:S01]  /*10c10*/  MUFU.TANH R34, R34 ;  /* 0x0000002200227308 */ /* 0x000f620000002400 */
[----:B-1----:R-:W-:-:S07]  /*10c20*/  FSEL R70, R15, -INF , P2 ;  /* 0xff8000000f467808 */ /* 0x002fce0001000000 */
[----:B------:R-:W1:Y:S01]  /*10c30*/  MUFU.TANH R57, R57 ;  /* 0x0000003900397308 */ /* 0x000e620000002400 */
[----:B--2---:R-:W-:Y:S02]  /*10c40*/  FSEL R25, R25, -INF , P3 ;  /* 0xff80000019197808 */ /* 0x004fe40001800000 */
[----:B----4-:R-:W-:Y:S02]  /*10c50*/  FSEL R68, R20, -INF , P4 ;  /* 0xff80000014447808 */ /* 0x010fe40002000000 */
[----:B------:R-:W-:-:S03]  /*10c60*/  ISETP.GT.AND P1, PT, R44, 0x29, PT ;  /* 0x000000292c00780c */ /* 0x000fc60003f24270 */
[----:B------:R-:W2:Y:S01]  /*10c70*/  MUFU.TANH R56, R56 ;  /* 0x0000003800387308 */ /* 0x000ea20000002400 */
[C---:B------:R-:W-:Y:S02]  /*10c80*/  ISETP.GT.AND P2, PT, R44.reuse, 0x30, PT ;  /* 0x000000302c00780c */ /* 0x040fe40003f44270 */
[C---:B------:R-:W-:Y:S02]  /*10c90*/  ISETP.GT.AND P3, PT, R44.reuse, 0x31, PT ;  /* 0x000000312c00780c */ /* 0x040fe40003f64270 */
[----:B------:R-:W-:-:S03]  /*10ca0*/  ISETP.GT.AND P4, PT, R44, 0x38, PT ;  /* 0x000000382c00780c */ /* 0x000fc60003f84270 */
[----:B------:R-:W4:Y:S01]  /*10cb0*/  MUFU.TANH R53, R53 ;  /* 0x0000003500357308 */ /* 0x000f220000002400 */
[----:B------:R-:W-:-:S07]  /*10cc0*/  FSEL R27, R27, -INF , P1 ;  /* 0xff8000001b1b7808 */ /* 0x000fce0000800000 */
[----:B------:R-:W4:Y:S01]  /*10cd0*/  MUFU.TANH R52, R52 ;  /* 0x0000003400347308 */ /* 0x000f220000002400 */
[----:B---3--:R-:W-:-:S07]  /*10ce0*/  FSEL R66, R21, -INF , P2 ;  /* 0xff80000015427808 */ /* 0x008fce0001000000 */
[----:B------:R-:W3:Y:S01]  /*10cf0*/  MUFU.TANH R49, R49 ;  /* 0x0000003100317308 */ /* 0x000ee20000002400 */
[----:B0-----:R-:W-:Y:S02]  /*10d00*/  FSEL R29, R29, -INF , P3 ;  /* 0xff8000001d1d7808 */ /* 0x001fe40001800000 */
[----:B------:R-:W-:Y:S02]  /*10d10*/  FSEL R64, R24, -INF , P4 ;  /* 0xff80000018407808 */ /* 0x000fe40002000000 */
[----:B------:R-:W-:-:S03]  /*10d20*/  ISETP.GT.AND P1, PT, R44, 0x39, PT ;  /* 0x000000392c00780c */ /* 0x000fc60003f24270 */
[----:B------:R-:W0:Y:S01]  /*10d30*/  MUFU.TANH R48, R48 ;  /* 0x0000003000307308 */ /* 0x000e220000002400 */
[C---:B------:R-:W-:Y:S02]  /*10d40*/  ISETP.GT.AND P2, PT, R44.reuse, 0x40, PT ;  /* 0x000000402c00780c */ /* 0x040fe40003f44270 */
[C---:B------:R-:W-:Y:S02]  /*10d50*/  ISETP.GT.AND P3, PT, R44.reuse, 0x41, PT ;  /* 0x000000412c00780c */ /* 0x040fe40003f64270 */
[----:B------:R-:W-:-:S03]  /*10d60*/  ISETP.GT.AND P4, PT, R44, 0x48, PT ;  /* 0x000000482c00780c */ /* 0x000fc60003f84270 */
[----:B------:R-:W0:Y:S01]  /*10d70*/  MUFU.TANH R46, R46 ;  /* 0x0000002e002e7308 */ /* 0x000e220000002400 */
[----:B------:R-:W-:-:S07]  /*10d80*/  FMNMX.FTZ R7, R7, R8, !PT ;  /* 0x0000000807077209 */ /* 0x000fce0007810000 */
[----:B------:R-:W0:Y:S01]  /*10d90*/  MUFU.TANH R41, R41 ;  /* 0x0000002900297308 */ /* 0x000e220000002400 */
[----:B------:R-:W-:-:S07]  /*10da0*/  FSEL R31, R31, -INF , P1 ;  /* 0xff8000001f1f7808 */ /* 0x000fce0000800000 */
[----:B------:R-:W0:Y:S01]  /*10db0*/  MUFU.TANH R43, R143 ;  /* 0x0000008f002b7308 */ /* 0x000e220000002400 */
[----:B------:R-:W-:Y:S01]  /*10dc0*/  FSEL R61, R32, -INF , P2 ;  /* 0xff800000203d7808 */ /* 0x000fe20001000000 */
[----:B------:R-:W-:Y:S01]  /*10dd0*/  UMOV UR47, UR44 ;  /* 0x0000002c002f7c82 */ /* 0x000fe20008000000 */
[----:B-----5:R-:W-:Y:S02]  /*10de0*/  FSEL R60, R34, -INF , P3 ;  /* 0xff800000223c7808 */ /* 0x020fe40001800000 */
[----:B-1----:R-:W-:Y:S02]  /*10df0*/  FSEL R57, R57, -INF , P4 ;  /* 0xff80000039397808 */ /* 0x002fe40002000000 */
[C---:B------:R-:W-:Y:S02]  /*10e00*/  ISETP.GT.AND P1, PT, R44.reuse, 0x49, PT ;  /* 0x000000492c00780c */ /* 0x040fe40003f24270 */
[C---:B------:R-:W-:Y:S02]  /*10e10*/  ISETP.GT.AND P2, PT, R44.reuse, 0x50, PT ;  /* 0x000000502c00780c */ /* 0x040fe40003f44270 */
[----:B------:R-:W-:-:S02]  /*10e20*/  ISETP.GT.AND P3, PT, R44, 0x51, PT ;  /* 0x000000512c00780c */ /* 0x000fc40003f64270 */
[----:B------:R-:W-:Y:S01]  /*10e30*/  ISETP.GT.AND P4, PT, R44, 0x58, PT ;  /* 0x000000582c00780c */ /* 0x000fe20003f84270 */
[C---:B------:R-:W-:Y:S01]  /*10e40*/  FMUL.FTZ R8, R7.reuse, UR47 ;  /* 0x0000002f07087c20 */ /* 0x040fe20008410000 */
[----:B------:R-:W-:Y:S02]  /*10e50*/  FSETP.NEU.FTZ.AND P6, PT, R7, -INF , PT ;  /* 0xff8000000700780b */ /* 0x000fe40003fdd000 */
[----:B--2---:R-:W-:Y:S02]  /*10e60*/  FSEL R56, R56, -INF , P1 ;  /* 0xff80000038387808 */ /* 0x004fe40000800000 */
[----:B----4-:R-:W-:Y:S02]  /*10e70*/  FSEL R53, R53, -INF , P2 ;  /* 0xff80000035357808 */ /* 0x010fe40001000000 */
[----:B------:R-:W-:Y:S02]  /*10e80*/  FSEL R52, R52, -INF , P3 ;  /* 0xff80000034347808 */ /* 0x000fe40001800000 */
[----:B---3--:R-:W-:-:S02]  /*10e90*/  FSEL R49, R49, -INF , P4 ;  /* 0xff80000031317808 */ /* 0x008fc40002000000 */
[C---:B------:R-:W-:Y:S02]  /*10ea0*/  ISETP.GT.AND P1, PT, R44.reuse, 0x59, PT ;  /* 0x000000592c00780c */ /* 0x040fe40003f24270 */
[C---:B------:R-:W-:Y:S02]  /*10eb0*/  ISETP.GT.AND P2, PT, R44.reuse, 0x60, PT ;  /* 0x000000602c00780c */ /* 0x040fe40003f44270 */
[C---:B------:R-:W-:Y:S02]  /*10ec0*/  ISETP.GT.AND P3, PT, R44.reuse, 0x61, PT ;  /* 0x000000612c00780c */ /* 0x040fe40003f64270 */
[----:B------:R-:W-:Y:S01]  /*10ed0*/  ISETP.GT.AND P4, PT, R44, 0x68, PT ;  /* 0x000000682c00780c */ /* 0x000fe20003f84270 */
[----:B------:R-:W-:Y:S01]  /*10ee0*/  FMUL.FTZ R79, R79, UR46 ;  /* 0x0000002e4f4f7c20 */ /* 0x000fe20008410000 */
[----:B------:R-:W-:Y:S02]  /*10ef0*/  FSEL R12, R7, RZ, P6 ;  /* 0x000000ff070c7208 */ /* 0x000fe40003000000 */
[----:B------:R-:W-:-:S02]  /*10f00*/  FSEL R8, R8, RZ, P6 ;  /* 0x000000ff08087208 */ /* 0x000fc40003000000 */
[----:B0-----:R-:W-:Y:S02]  /*10f10*/  FSEL R48, R48, -INF , P1 ;  /* 0xff80000030307808 */ /* 0x001fe40000800000 */
[----:B------:R-:W-:Y:S02]  /*10f20*/  FSEL R46, R46, -INF , P2 ;  /* 0xff8000002e2e7808 */ /* 0x000fe40001000000 */
[----:B------:R-:W-:Y:S02]  /*10f30*/  FSEL R41, R41, -INF , P3 ;  /* 0xff80000029297808 */ /* 0x000fe40001800000 */
[----:B------:R-:W-:Y:S01]  /*10f40*/  FSEL R43, R43, -INF , P4 ;  /* 0xff8000002b2b7808 */ /* 0x000fe20002000000 */
[----:B------:R-:W-:Y:S01]  /*10f50*/  FADD.FTZ R12, -R12, R9 ;  /* 0x000000090c0c7221 */ /* 0x000fe20000010100 */
[C---:B------:R-:W-:Y:S02]  /*10f60*/  ISETP.GT.AND P1, PT, R44.reuse, 0x69, PT ;  /* 0x000000692c00780c */ /* 0x040fe40003f24270 */
[----:B------:R-:W-:-:S02]  /*10f70*/  ISETP.GT.AND P2, PT, R44, 0x70, PT ;  /* 0x000000702c00780c */ /* 0x000fc40003f44270 */
[C---:B------:R-:W-:Y:S02]  /*10f80*/  ISETP.GT.AND P3, PT, R44.reuse, 0x71, PT ;  /* 0x000000712c00780c */ /* 0x040fe40003f64270 */
[C---:B------:R-:W-:Y:S02]  /*10f90*/  ISETP.GT.AND P4, PT, R44.reuse, 0x78, PT ;  /* 0x000000782c00780c */ /* 0x040fe40003f84270 */
[----:B------:R-:W-:Y:S01]  /*10fa0*/  ISETP.GT.AND P5, PT, R44, 0x79, PT ;  /* 0x000000792c00780c */ /* 0x000fe20003fa4270 */
[--C-:B------:R-:W-:Y:S01]  /*10fb0*/  FFMA.FTZ R32, R140, UR47, -R8.reuse ;  /* 0x0000002f8c207c23 */ /* 0x100fe20008010808 */
[----:B------:R0:W1:Y:S01]  /*10fc0*/  MUFU.TANH R44, R79 ;  /* 0x0000004f002c7308 */ /* 0x0000620000002400 */
        /* <DEDUP_REMOVED lines=8> */
[--C-:B0-----:R-:W-:Y:S01]  /*11050*/  FFMA.FTZ R79, R85, UR47, -R8.reuse ;  /* 0x0000002f554f7c23 */ /* 0x101fe20008010808 */
        /* <DEDUP_REMOVED lines=48> */
[----:B------:R-:W-:Y:S02]  /*11360*/  FMUL.FTZ R20, R86, UR46 ;  /* 0x0000002e56147c20 */ /* 0x000fe40008410000 */
[----:B------:R-:W-:Y:S01]  /*11370*/  FMNMX.FTZ R8, R48, R8, !PT ;  /* 0x0000000830087209 */ /* 0x000fe20007810000 */
[----:B------:R-:W-:-:S03]  /*11380*/  FMUL.FTZ R21, R87, UR46 ;  /* 0x0000002e57157c20 */ /* 0x000fc60008410000 */
[----:B------:R-:W-:Y:S01]  /*11390*/  FMNMX.FTZ R8, R46, R8, !PT ;  /* 0x000000082e087209 */ /* 0x000fe20007810000 */
[----:B------:R-:W2:Y:S03]  /*113a0*/  MUFU.TANH R15, R15 ;  /* 0x0000000f000f7308 */ /* 0x000ea60000002400 */
[----:B------:R-:W-:-:S05]  /*113b0*/  FMNMX.FTZ R8, R41, R8, !PT ;  /* 0x0000000829087209 */ /* 0x000fca0007810000 */
[----:B------:R-:W3:Y:S01]  /*113c0*/  MUFU.TANH R20, R20 ;  /* 0x0000001400147308 */ /* 0x000ee20000002400 */
[----:B-1----:R-:W-:Y:S02]  /*113d0*/  FSEL R44, R44, -INF , P1 ;  /* 0xff8000002c2c7808 */ /* 0x002fe40000800000 */
[----:B------:R-:W-:-:S05]  /*113e0*/  FMNMX.FTZ R8, R43, R8, !PT ;  /* 0x000000082b087209 */ /* 0x000fca0007810000 */
[----:B------:R-:W1:Y:S01]  /*113f0*/  MUFU.TANH R21, R21 ;  /* 0x0000001500157308 */ /* 0x000e620000002400 */
[----:B0-----:R-:W-:Y:S02]  /*11400*/  FSEL R14, R14, -INF , P2 ;  /* 0xff8000000e0e7808 */ /* 0x001fe40001000000 */
[----:B------:R-:W-:Y:S02]  /*11410*/  FMNMX.FTZ R8, R44, R8, !PT ;  /* 0x000000082c087209 */ /* 0x000fe40007810000 */
[----:B--2---:R-:W-:Y:S02]  /*11420*/  FSEL R15, R15, -INF , P3 ;  /* 0xff8000000f0f7808 */ /* 0x004fe40001800000 */
[----:B------:R-:W-:Y:S02]  /*11430*/  FMNMX.FTZ R8, R14, R8, !PT ;  /* 0x000000080e087209 */ /* 0x000fe40007810000 */
[----:B---3--:R-:W-:Y:S02]  /*11440*/  FSEL R20, R20, -INF , P4 ;  /* 0xff80000014147808 */ /* 0x008fe40002000000 */
[----:B------:R-:W-:-:S04]  /*11450*/  FMNMX.FTZ R8, R15, R8, !PT ;  /* 0x000000080f087209 */ /* 0x000fc80007810000 */
[----:B------:R-:W-:Y:S02]  /*11460*/  FMNMX.FTZ R8, R20, R8, !PT ;  /* 0x0000000814087209 */ /* 0x000fe40007810000 */
[----:B-1----:R-:W-:-:S04]  /*11470*/  FSEL R21, R21, -INF , P5 ;  /* 0xff80000015157808 */ /* 0x002fc80002800000 */
[----:B------:R-:W-:-:S05]  /*11480*/  FMNMX.FTZ R8, R21, R8, !PT ;  /* 0x0000000815087209 */ /* 0x000fca0007810000 */
[----:B------:R-:W0:Y:S02]  /*11490*/  SHFL.BFLY PT, R13, R8, 0x2, 0x1f ;  /* 0x0c401f00080d7f89 */ /* 0x000e2400000e0000 */
[----:B0-----:R-:W-:-:S05]  /*114a0*/  FMNMX.FTZ R8, R8, R13, !PT ;  /* 0x0000000d08087209 */ /* 0x001fca0007810000 */
[----:B------:R-:W0:Y:S01]  /*114b0*/  SHFL.BFLY PT, R13, R8, 0x1, 0x1f ;  /* 0x0c201f00080d7f89 */ /* 0x000e2200000e0000 */
[----:B------:R-:W-:Y:S01]  /*114c0*/  FMUL.FTZ R12, R12, UR47 ;  /* 0x0000002f0c0c7c20 */ /* 0x000fe20008410000 */
[----:B------:R-:W-:Y:S01]  /*114d0*/  MUFU.EX2 R32, R32 ;  /* 0x0000002000207308 */ /* 0x000fe20000000800 */
[----:B0-----:R-:W-:-:S04]  /*114e0*/  FMNMX.FTZ R8, R8, R13, !PT ;  /* 0x0000000d08087209 */ /* 0x001fc80007810000 */
[C---:B------:R-:W-:Y:S01]  /*114f0*/  FSETP.NEU.FTZ.AND P1, PT, R8.reuse, -INF , PT ;  /* 0xff8000000800780b */ /* 0x040fe20003f3d000 */
[----:B------:R-:W-:-:S03]  /*11500*/  FMUL.FTZ R80, R8, UR47 ;  /* 0x0000002f08507c20 */ /* 0x000fc60008410000 */
[----:B------:R-:W-:Y:S02]  /*11510*/  FSEL R13, R8, RZ, P1 ;  /* 0x000000ff080d7208 */ /* 0x000fe40000800000 */
[----:B------:R-:W-:-:S03]  /*11520*/  FSEL R80, R80, RZ, P1 ;  /* 0x000000ff50507208 */ /* 0x000fc60000800000 */
[----:B------:R-:W-:Y:S02]  /*11530*/  FADD.FTZ R13, -R13, R6 ;  /* 0x000000060d0d7221 */ /* 0x000fe40000010100 */
[--C-:B------:R-:W-:Y:S02]  /*11540*/  FFMA.FTZ R78, R78, UR47, -R80.reuse ;  /* 0x0000002f4e4e7c23 */ /* 0x100fe40008010850 */
[----:B------:R-:W-:Y:S01]  /*11550*/  FMUL.FTZ R13, R13, UR47 ;  /* 0x0000002f0d0d7c20 */ /* 0x000fe20008410000 */
[--C-:B------:R-:W-:Y:S01]  /*11560*/  FFMA.FTZ R33, R33, UR47, -R80.reuse ;  /* 0x0000002f21217c23 */ /* 0x100fe20008010850 */
[----:B------:R-:W0:Y:S01]  /*11570*/  MUFU.EX2 R12, R12 ;  /* 0x0000000c000c7308 */ /* 0x000e220000000800 */
[--C-:B------:R-:W-:Y:S01]  /*11580*/  FFMA.FTZ R76, R76, UR47, -R80.reuse ;  /* 0x0000002f4c4c7c23 */ /* 0x100fe20008010850 */
[----:B------:R-:W-:-:S06]  /*11590*/  FFMA.FTZ R35, R35, UR47, -R80 ;  /* 0x0000002f23237c23 */ /* 0x000fcc0008010850 */
[----:B------:R-:W-:Y:S01]  /*115a0*/  MUFU.EX2 R78, R78 ;  /* 0x0000004e004e7308 */ /* 0x000fe20000000800 */
[--C-:B------:R-:W-:Y:S01]  /*115b0*/  FFMA.FTZ R74, R74, UR47, -R80.reuse ;  /* 0x0000002f4a4a7c23 */ /* 0x100fe20008010850 */
[----:B------:R-:W-:-:S06]  /*115c0*/  FFMA.FTZ R37, R37, UR47, -R80 ;  /* 0x0000002f25257c23 */ /* 0x000fcc0008010850 */
[----:B------:R-:W1:Y:S01]  /*115d0*/  MUFU.EX2 R13, R13 ;  /* 0x0000000d000d7308 */ /* 0x000e620000000800 */
[--C-:B------:R-:W-:Y:S01]  /*115e0*/  FFMA.FTZ R72, R72, UR47, -R80.reuse ;  /* 0x0000002f48487c23 */ /* 0x100fe20008010850 */
[--C-:B------:R-:W-:Y:S01]  /*115f0*/  FFMA.FTZ R39, R39, UR47, -R80.reuse ;  /* 0x0000002f27277c23 */ /* 0x100fe20008010850 */
[--C-:B------:R-:W-:Y:S01]  /*11600*/  FFMA.FTZ R70, R70, UR47, -R80.reuse ;  /* 0x0000002f46467c23 */ /* 0x100fe20008010850 */
[--C-:B------:R-:W-:Y:S01]  /*11610*/  FFMA.FTZ R25, R25, UR47, -R80.reuse ;  /* 0x0000002f19197c23 */ /* 0x100fe20008010850 */
[----:B------:R-:W-:-:S03]  /*11620*/  FFMA.FTZ R68, R68, UR47, -R80 ;  /* 0x0000002f44447c23 */ /* 0x000fc60008010850 */
[----:B------:R-:W2:Y:S01]  /*11630*/  MUFU.EX2 R79, R79 ;  /* 0x0000004f004f7308 */ /* 0x000ea20000000800 */
[--C-:B------:R-:W-:Y:S01]  /*11640*/  FFMA.FTZ R27, R27, UR47, -R80.reuse ;  /* 0x0000002f1b1b7c23 */ /* 0x100fe20008010850 */
[--C-:B------:R-:W-:Y:S01]  /*11650*/  FFMA.FTZ R66, R66, UR47, -R80.reuse ;  /* 0x0000002f42427c23 */ /* 0x100fe20008010850 */
[--C-:B------:R-:W-:Y:S01]  /*11660*/  FFMA.FTZ R29, R29, UR47, -R80.reuse ;  /* 0x0000002f1d1d7c23 */ /* 0x100fe20008010850 */
[--C-:B------:R-:W-:Y:S01]  /*11670*/  FFMA.FTZ R64, R64, UR47, -R80.reuse ;  /* 0x0000002f40407c23 */ /* 0x100fe20008010850 */
[--C-:B------:R-:W-:Y:S01]  /*11680*/  FFMA.FTZ R31, R31, UR47, -R80.reuse ;  /* 0x0000002f1f1f7c23 */ /* 0x100fe20008010850 */
[--C-:B------:R-:W-:Y:S02]  /*11690*/  FFMA.FTZ R61, R61, UR47, -R80.reuse ;  /* 0x0000002f3d3d7c23 */ /* 0x100fe40008010850 */
[----:B------:R-:W3:Y:S01]  /*116a0*/  MUFU.EX2 R33, R33 ;  /* 0x0000002100217308 */ /* 0x000ee20000000800 */
        /* <DEDUP_REMOVED lines=15> */
[----:B------:R-:W4:Y:S01]  /*117a0*/  MUFU.EX2 R34, R34 ;  /* 0x0000002200227308 */ /* 0x000f220000000800 */
[----:B------:R-:W-:-:S04]  /*117b0*/  IMAD R80, R19, 0x8, R2 ;  /* 0x0000000813507824 */ /* 0x000fc800078e0202 */
[----:B------:R-:W-:-:S03]  /*117c0*/  VIADD R80, R80, 0x2d840 ;  /* 0x0002d84050507836 */ /* 0x000fc60000000000 */
[----:B------:R-:W5:Y:S01]  /*117d0*/  MUFU.EX2 R76, R76 ;  /* 0x0000004c004c7308 */ /* 0x000f620000000800 */
[----:B0-----:R-:W-:-:S07]  /*117e0*/  FFMA.FTZ R3, R12, R3, R32 ;  /* 0x000000030c037223 */ /* 0x001fce0000010020 */
[----:B------:R0:W-:Y:S01]  /*117f0*/  MUFU.EX2 R6, R81 ;  /* 0x0000005100067308 */ /* 0x0001e20000000800 */
[----:B-1----:R-:W-:-:S07]  /*11800*/  FFMA.FTZ R0, R13, R0, R78 ;  /* 0x000000000d007223 */ /* 0x002fce000001004e */
[----:B------:R-:W1:Y:S01]  /*11810*/  MUFU.EX2 R77, R77 ;  /* 0x0000004d004d7308 */ /* 0x000e620000000800 */
[----:B0-----:R-:W-:-:S07]  /*11820*/  IMAD.U32 R81, RZ, RZ, UR40 ;  /* 0x00000028ff517e24 */ /* 0x001fce000f8e00ff */
[----:B------:R-:W0:Y:S01]  /*11830*/  MUFU.EX2 R35, R35 ;  /* 0x0000002300237308 */ /* 0x000e220000000800 */
[----:B------:R-:W-:Y:S01]  /*11840*/  PRMT R80, R81, 0x654, R80 ;  /* 0x0000065451507816 */ /* 0x000fe20000000050 */
[----:B--2---:R-:W-:-:S03]  /*11850*/  FADD.FTZ R3, R79, R3 ;  /* 0x000000034f037221 */ /* 0x004fc60000010000 */
[----:B------:R3:W-:Y:S03]  /*11860*/  SYNCS.ARRIVE.TRANS64.RED.A1T0 RZ, [R80+URZ], RZ ;  /* 0x000000ff50ff79a7 */ /* 0x0007e6000810043f */
[----:B------:R-:W2:Y:S08]  /*11870*/  MUFU.EX2 R36, R36 ;  /* 0x0000002400247308 */ /* 0x000eb00000000800 */
[----:B------:R-:W2:Y:S01]  /*11880*/  MUFU.EX2 R74, R74 ;  /* 0x0000004a004a7308 */ /* 0x000ea20000000800 */
[----:B---3--:R-:W-:Y:S01]  /*11890*/  FADD.FTZ R80, R33, R0 ;  /* 0x0000000021507221 */ /* 0x008fe20000010000 */
[----:B----4-:R-:W-:-:S06]  /*118a0*/  FADD.FTZ R0, R34, R3 ;  /* 0x0000000322007221 */ /* 0x010fcc0000010000 */
[----:B------:R-:W3:Y:S01]  /*118b0*/  MUFU.EX2 R75, R75 ;  /* 0x0000004b004b7308 */ /* 0x000ee20000000800 */
[----:B-----5:R-:W-:-:S07]  /*118c0*/  FADD.FTZ R3, R76, R80 ;  /* 0x000000504c037221 */ /* 0x020fce0000010000 */
[----:B------:R-:W4:Y:S01]  /*118d0*/  MUFU.EX2 R37, R37 ;  /* 0x0000002500257308 */ /* 0x000f220000000800 */
[----:B-1----:R-:W-:Y:S01]  /*118e0*/  FADD.FTZ R0, R77, R0 ;  /* 0x000000004d007221 */ /* 0x002fe20000010000 */
[----:B0-----:R-:W-:-:S06]  /*118f0*/  FADD.FTZ R3, R35, R3 ;  /* 0x0000000323037221 */ /* 0x001fcc0000010000 */
[----:B------:R-:W0:Y:S08]  /*11900*/  MUFU.EX2 R38, R38 ;  /* 0x0000002600267308 */ /* 0x000e300000000800 */
[----:B------:R-:W1:Y:S01]  /*11910*/  MUFU.EX2 R72, R72 ;  /* 0x0000004800487308 */ /* 0x000e620000000800 */
[----:B--2---:R-:W-:Y:S01]  /*11920*/  FADD.FTZ R0, R36, R0 ;  /* 0x0000000024007221 */ /* 0x004fe20000010000 */
[----:B------:R-:W-:-:S06]  /*11930*/  FADD.FTZ R3, R74, R3 ;  /* 0x000000034a037221 */ /* 0x000fcc0000010000 */
[----:B------:R-:W2:Y:S08]  /*11940*/  MUFU.EX2 R73, R73 ;  /* 0x0000004900497308 */ /* 0x000eb00000000800 */
[----:B------:R-:W5:Y:S01]  /*11950*/  MUFU.EX2 R39, R39 ;  /* 0x0000002700277308 */ /* 0x000f620000000800 */
[----:B---3--:R-:W-:Y:S01]  /*11960*/  FADD.FTZ R0, R75, R0 ;  /* 0x000000004b007221 */ /* 0x008fe20000010000 */
[----:B----4-:R-:W-:-:S06]  /*11970*/  FADD.FTZ R3, R37, R3 ;  /* 0x0000000325037221 */ /* 0x010fcc0000010000 */
[----:B------:R-:W3:Y:S08]  /*11980*/  MUFU.EX2 R24, R24 ;  /* 0x0000001800187308 */ /* 0x000ef00000000800 */
[----:B------:R-:W4:Y:S01]  /*11990*/  MUFU.EX2 R70, R70 ;  /* 0x0000004600467308 */ /* 0x000f220000000800 */
[----:B0-----:R-:W-:Y:S01]  /*119a0*/  FADD.FTZ R0, R38, R0 ;  /* 0x0000000026007221 */ /* 0x001fe20000010000 */
[----:B-1----:R-:W-:-:S06]  /*119b0*/  FADD.FTZ R3, R72, R3 ;  /* 0x0000000348037221 */ /* 0x002fcc0000010000 */
[----:B------:R-:W0:Y:S08]  /*119c0*/  MUFU.EX2 R71, R71 ;  /* 0x0000004700477308 */ /* 0x000e300000000800 */
[----:B------:R-:W1:Y:S01]  /*119d0*/  MUFU.EX2 R25, R25 ;  /* 0x0000001900197308 */ /* 0x000e620000000800 */
[----:B--2---:R-:W-:Y:S01]  /*119e0*/  FADD.FTZ R0, R73, R0 ;  /* 0x0000000049007221 */ /* 0x004fe20000010000 */
[----:B-----5:R-:W-:-:S06]  /*119f0*/  FADD.FTZ R3, R39, R3 ;  /* 0x0000000327037221 */ /* 0x020fcc0000010000 */
        /* <DEDUP_REMOVED lines=72> */
[----:B------:R-:W2:Y:S01]  /*11e80*/  MUFU.EX2 R14, R14 ;  /* 0x0000000e000e7308 */ /* 0x000ea20000000800 */
        /* <DEDUP_REMOVED lines=8> */
[----:B------:R-:W-:Y:S01]  /*11f10*/  FADD.FTZ R0, R6, R0 ;  /* 0x0000000006007221 */ /* 0x000fe20000010000 */
[----:B--2---:R-:W-:-:S06]  /*11f20*/  FADD.FTZ R3, R14, R3 ;  /* 0x000000030e037221 */ /* 0x004fcc0000010000 */
[----:B------:R-:W2:Y:S08]  /*11f30*/  MUFU.EX2 R11, R11 ;  /* 0x0000000b000b7308 */ /* 0x000eb00000000800 */
[----:B------:R-:W5:Y:S01]  /*11f40*/  MUFU.EX2 R21, R21 ;  /* 0x0000001500157308 */ /* 0x000f620000000800 */
[----:B---3--:R-:W-:Y:S01]  /*11f50*/  FADD.FTZ R0, R9, R0 ;  /* 0x0000000009007221 */ /* 0x008fe20000010000 */
[----:B----4-:R-:W-:-:S03]  /*11f60*/  FADD.FTZ R3, R15, R3 ;  /* 0x000000030f037221 */ /* 0x010fc60000010000 */
[----:B0-----:R-:W-:Y:S01]  /*11f70*/  FADD.FTZ R0, R10, R0 ;  /* 0x000000000a007221 */ /* 0x001fe20000010000 */
[----:B-1----:R-:W-:-:S03]  /*11f80*/  FADD.FTZ R80, R20, R3 ;  /* 0x0000000314507221 */ /* 0x002fc60000010000 */
[----:B--2---:R-:W-:Y:S01]  /*11f90*/  FADD.FTZ R3, R11, R0 ;  /* 0x000000000b037221 */ /* 0x004fe20000010000 */
[----:B-----5:R-:W-:Y:S01]  /*11fa0*/  FADD.FTZ R0, R21, R80 ;  /* 0x0000005015007221 */ /* 0x020fe20000010000 */
[----:B------:R-:W-:Y:S06]  /*11fb0*/  @!P0 BRA `(.L_x_12461) ;  /* 0x0000000000048947 */ /* 0x000fec0003800000 */
[----:B------:R-:W-:Y:S01]  /*11fc0*/  BPT.TRAP 0x1 ;  /* 0x000000040000795c */ /* 0x000fe20000300000 */
.L_x_12461:
[----:B------:R-:W2:Y:S04]  /*11fd0*/  LDL R84, [R1+0x80] ;  /* 0x0000800001547983 */ /* 0x000ea80000100800 */
[----:B------:R-:W3:Y:S04]  /*11fe0*/  LDL R82, [R1+0xc] ;  /* 0x00000c0001527983 */ /* 0x000ee80000100800 */
[----:B------:R-:W4:Y:S04]  /*11ff0*/  LDL R81, [R1+0x8] ;  /* 0x0000080001517983 */ /* 0x000f280000100800 */
        /* <DEDUP_REMOVED lines=18> */
[----:B------:R1:W-:Y:S01]  /*12120*/  STSM.16.M88.4 [R157+0x21800], R32 ;  /* 0x021800209d007844 */ /* 0x0003e20000000200 */
[----:B------:R-:W-:Y:S02]  /*12130*/  F2FP.BF16.F32.PACK_AB R28, R67, R28 ;  /* 0x0000001c431c723e */ /* 0x000fe400000010ff */
[----:B------:R-:W-:Y:S02]  /*12140*/  F2FP.BF16.F32.PACK_AB R29, R29, R66 ;  /* 0x000000421d1d723e */ /* 0x000fe400000010ff */
[----:B------:R-:W-:Y:S02]  /*12150*/  F2FP.BF16.F32.PACK_AB R30, R30, R65 ;  /* 0x000000411e1e723e */ /* 0x000fe400000010ff */
[----:B------:R-:W-:Y:S02]  /*12160*/  F2FP.BF16.F32.PACK_AB R31, R31, R64 ;  /* 0x000000401f1f723e */ /* 0x000fe400000010ff */
[----:B------:R-:W-:-:S02]  /*12170*/  F2FP.BF16.F32.PACK_AB R40, R47, R40 ;  /* 0x000000282f28723e */ /* 0x000fc400000010ff */
[----:B------:R-:W-:Y:S02]  /*12180*/  F2FP.BF16.F32.PACK_AB R41, R41, R46 ;  /* 0x0000002e2929723e */ /* 0x000fe400000010ff */
[----:B------:R-:W-:Y:S02]  /*12190*/  F2FP.BF16.F32.PACK_AB R42, R45, R42 ;  /* 0x0000002a2d2a723e */ /* 0x000fe400000010ff */
[----:B-1----:R-:W-:Y:S02]  /*121a0*/  F2FP.BF16.F32.PACK_AB R32, R63, R62 ;  /* 0x0000003e3f20723e */ /* 0x002fe400000010ff */
[----:B------:R-:W-:Y:S02]  /*121b0*/  F2FP.BF16.F32.PACK_AB R33, R60, R61 ;  /* 0x0000003d3c21723e */ /* 0x000fe400000010ff */
[----:B------:R-:W-:Y:S02]  /*121c0*/  F2FP.BF16.F32.PACK_AB R34, R59, R58 ;  /* 0x0000003a3b22723e */ /* 0x000fe400000010ff */
[----:B------:R-:W-:-:S02]  /*121d0*/  F2FP.BF16.F32.PACK_AB R35, R56, R57 ;  /* 0x000000393823723e */ /* 0x000fc400000010ff */
        /* <DEDUP_REMOVED lines=51> */
[----:B0-----:R-:W-:Y:S01]  /*12510*/  IMAD.MOV.U32 R5, RZ, RZ, R19 ;  /* 0x000000ffff057224 */ /* 0x001fe200078e0013 */
[----:B--2---:R0:W-:Y:S04]  /*12520*/  STSM.16.M88.4 [R84], R36 ;  /* 0x0000002454007844 */ /* 0x0041e80000000200 */
[----:B---3--:R1:W-:Y:S04]  /*12530*/  STSM.16.M88.4 [R82], R24 ;  /* 0x0000001852007844 */ /* 0x0083e80000000200 */
[----:B----4-:R2:W-:Y:S04]  /*12540*/  STSM.16.M88.4 [R81], R28 ;  /* 0x0000001c51007844 */ /* 0x0105e80000000200 */
[----:B------:R2:W-:Y:S01]  /*12550*/  STSM.16.M88.4 [R157+0x27800], R32 ;  /* 0x027800209d007844 */ /* 0x0005e20000000200 */
[----:B0-----:R-:W-:-:S02]  /*12560*/  F2FP.BF16.F32.PACK_AB R36, R55, R54 ;  /* 0x000000363724723e */ /* 0x001fc400000010ff */
[----:B------:R-:W-:Y:S02]  /*12570*/  F2FP.BF16.F32.PACK_AB R37, R52, R53 ;  /* 0x000000353425723e */ /* 0x000fe400000010ff */
[----:B------:R-:W-:Y:S02]  /*12580*/  F2FP.BF16.F32.PACK_AB R38, R51, R50 ;  /* 0x000000323326723e */ /* 0x000fe400000010ff */
[----:B------:R-:W-:Y:S02]  /*12590*/  F2FP.BF16.F32.PACK_AB R39, R48, R49 ;  /* 0x000000313027723e */ /* 0x000fe400000010ff */
[----:B-1----:R-:W-:Y:S02]  /*125a0*/  F2FP.BF16.F32.PACK_AB R24, R9, R6 ;  /* 0x000000060918723e */ /* 0x002fe400000010ff */
[----:B------:R-:W-:Y:S02]  /*125b0*/  F2FP.BF16.F32.PACK_AB R25, R15, R14 ;  /* 0x0000000e0f19723e */ /* 0x000fe400000010ff */
[----:B------:R-:W-:-:S02]  /*125c0*/  F2FP.BF16.F32.PACK_AB R26, R11, R10 ;  /* 0x0000000a0b1a723e */ /* 0x000fc400000010ff */
[----:B------:R-:W-:Y:S01]  /*125d0*/  F2FP.BF16.F32.PACK_AB R27, R21, R20 ;  /* 0x00000014151b723e */ /* 0x000fe200000010ff */
[----:B-----5:R2:W-:Y:S04]  /*125e0*/  STSM.16.M88.4 [R83], R36 ;  /* 0x0000002453007844 */ /* 0x0205e80000000200 */
        /* <DEDUP_REMOVED lines=8> */
[----:B------:R-:W-:-:S02]  /*12670*/  IMAD.MOV.U32 R6, RZ, RZ, R8 ;  /* 0x000000ffff067224 */ /* 0x000fc400078e0008 */
[----:B------:R-:W-:Y:S02]  /*12680*/  IMAD.MOV.U32 R9, RZ, RZ, R7 ;  /* 0x000000ffff097224 */ /* 0x000fe400078e0007 */
[----:B------:R-:W-:Y:S01]  /*12690*/  IMAD.MOV.U32 R10, RZ, RZ, R139 ;  /* 0x000000ffff0a7224 */ /* 0x000fe200078e008b */
[----:B0-----:R-:W-:Y:S01]  /*126a0*/  NOP ;  /* 0x0000000000007918 */ /* 0x001fe20000000000 */
[----:B------:R-:W-:Y:S05]  /*126b0*/  @P1 BRA `(.L_x_12462) ;  /* 0xffffffc800781947 */ /* 0x000fea000383ffff */
.L_x_12450:
[----:B------:R-:W3:Y:S02]  /*126c0*/  LDL R5, [R1+0x8c] ;  /* 0x00008c0001057983 */ /* 0x000ee40000100800 */
[----:B---3--:R-:W-:-:S13]  /*126d0*/  ISETP.GE.AND P1, PT, R4, R5, PT ;  /* 0x000000050400720c */ /* 0x008fda0003f26270 */
[----:B------:R-:W-:Y:S05]  /*126e0*/  @!P1 BRA `(.L_x_12463) ;  /* 0x0000002c00409947 */ /* 0x000fea0003800000 */
[----:B------:R-:W-:Y:S02]  /*126f0*/  IMAD.MOV.U32 R9, RZ, RZ, R8 ;  /* 0x000000ffff097224 */ /* 0x000fe400078e0008 */
[----:B------:R-:W-:Y:S02]  /*12700*/  IMAD.MOV.U32 R6, RZ, RZ, R7 ;  /* 0x000000ffff067224 */ /* 0x000fe400078e0007 */
[----:B------:R-:W-:Y:S02]  /*12710*/  IMAD.MOV.U32 R10, RZ, RZ, R139 ;  /* 0x000000ffff0a7224 */ /* 0x000fe400078e008b */
[----:B------:R-:W-:-:S07]  /*12720*/  IMAD.MOV.U32 R5, RZ, RZ, R19 ;  /* 0x000000ffff057224 */ /* 0x000fce00078e0013 */
.L_x_12475:
[----:B------:R-:W3:Y:S01]  /*12730*/  LDL R7, [R1+0x60] ;  /* 0x0000600001077983 */ /* 0x000ee20000100800 */
[----:B------:R-:W-:Y:S01]  /*12740*/  ISETP.NE.AND P1, PT, R5, 0x1, PT ;  /* 0x000000010500780c */ /* 0x000fe20003f25270 */
[----:B------:R-:W-:Y:S05]  /*12750*/  YIELD ;  /* 0x0000000000007946 */ /* 0x000fea0003800000 */
[----:B------:R-:W-:-:S04]  /*12760*/  SEL R139, RZ, 0x1, P1 ;  /* 0x00000001ff8b7807 */ /* 0x000fc80000800000 */
[----:B------:R-:W-:Y:S02]  /*12770*/  LOP3.LUT R139, R10, R139, RZ, 0x3c, !PT ;  /* 0x0000008b0a8b7212 */ /* 0x000fe400078e3cff */
[----:B---3--:R-:W-:-:S13]  /*12780*/  ISETP.NE.AND P1, PT, R7, RZ, PT ;  /* 0x000000ff0700720c */ /* 0x008fda0003f25270 */
[----:B------:R-:W-:Y:S05]  /*12790*/  @P1 BRA `(.L_x_12464) ;  /* 0x00000000003c1947 */ /* 0x000fea0003800000 */
[----:B------:R-:W-:Y:S05]  /*127a0*/  @!P0 BRA `(.L_x_12465) ;  /* 0x0000000000048947 */ /* 0x000fea0003800000 */
[----:B------:R-:W-:Y:S01]  /*127b0*/  BPT.TRAP 0x1 ;  /* 0x000000040000795c */ /* 0x000fe20000300000 */
.L_x_12465:
        /* <DEDUP_REMOVED lines=8> */
.L_x_12466:
[----:B------:R-:W-:Y:S04]  /*12840*/  BSSY B0, `(.L_x_12464) ;  /* 0x0000004000007945 */ /* 0x000fe80003800000 */
[----:B-1----:R-:W-:Y:S05]  /*12850*/  @P2 BRA `(.L_x_12467) ;  /* 0x0000000000082947 */ /* 0x002fea0003800000 */
[----:B------:R-:W1:Y:S02]  /*12860*/  SYNCS.PHASECHK.TRANS64.TRYWAIT P2, [R7+URZ+0x2d830], R8 ;  /* 0x02d83008070075a7 */ /* 0x000e64000804017f */
[----:B-1----:R-:W-:Y:S05]  /*12870*/  @!P2 BRA `(.L_x_12468) ;  /* 0x000000e80070a947 */ /* 0x002fea0003800000 */
.L_x_12467:
[----:B------:R-:W-:Y:S05]  /*12880*/  BSYNC B0 ;  /* 0x0000000000007941 */ /* 0x000fea0003800000 */
.L_x_12464:
[----:B01----:R-:W3:Y:S04]  /*12890*/  LDL R8, [R1+0x64] ;  /* 0x0000640001087983 */ /* 0x003ee80000100800 */
[----:B--2---:R-:W2:Y:S04]  /*128a0*/  LDL.64 R26, [R1] ;  /* 0x00000000011a7983 */ /* 0x004ea80000100a00 */
[----:B------:R-:W4:Y:S04]  /*128b0*/  LDL.64 R150, [R1+0x30] ;  /* 0x0000300001967983 */ /* 0x000f280000100a00 */
[----:B------:R-:W5:Y:S01]  /*128c0*/  LDL.64 R146, [R1+0x28] ;  /* 0x0000280001927983 */ /* 0x000f620000100a00 */
[----:B------:R-:W0:Y:S01]  /*128d0*/  S2R R7, SR_TID.X ;  /* 0x0000000000077919 */ /* 0x000e220000002100 */
[----:B------:R-:W-:Y:S01]  /*128e0*/  VIADD R19, R5, 0x1 ;  /* 0x0000000105137836 */ /* 0x000fe20000000000 */
[----:B------:R-:W-:Y:S05]  /*128f0*/  WARPSYNC.ALL ;  /* 0x0000000000007948 */ /* 0x000fea0003800000 */
[C---:B------:R-:W-:Y:S01]  /*12900*/  ISETP.NE.AND P2, PT, R19.reuse, 0x2, PT ;  /* 0x000000021300780c */ /* 0x040fe20003f45270 */
[----:B------:R-:W5:Y:S03]  /*12910*/  LDL.64 R144, [R1+0x20] ;  /* 0x0000200001907983 */ /* 0x000f660000100a00 */
[----:B------:R-:W-:Y:S01]  /*12920*/  SEL R19, R19, RZ, P2 ;  /* 0x000000ff13137207 */ /* 0x000fe20001000000 */
[----:B------:R-:W5:Y:S04]  /*12930*/  LDL.64 R142, [R1+0x18] ;  /* 0x00001800018e7983 */ /* 0x000f680000100a00 */
[----:B------:R-:W5:Y:S01]  /*12940*/  LDL.64 R140, [R1+0x10] ;  /* 0x00001000018c7983 */ /* 0x000f620000100a00 */
[----:B0-----:R-:W-:-:S05]  /*12950*/  SHF.R.U32.HI R7, RZ, 0x7, R7 ;  /* 0x00000007ff077819 */ /* 0x001fca0000011607 */
        /* <DEDUP_REMOVED lines=9> */
[----:B---3--:R-:W-:Y:S01]  /*129f0*/  IMAD R12, R19, 0x600, R8 ;  /* 0x00000600130c7824 */ /* 0x008fe200078e0208 */
[----:B--2---:R-:W-:-:S03]  /*12a00*/  R2UR UR4, R26 ;  /* 0x000000001a0472ca */ /* 0x004fc600000e0000 */
        /* <DEDUP_REMOVED lines=46> */
.L_x_12470:
[----:B------:R-:W-:Y:S01]  /*12cf0*/  SHF.L.U32 R7, R10, 0x1f, RZ ;  /* 0x0000001f0a077819 */ /* 0x000fe200000006ff */
[----:B------:R-:W-:-:S04]  /*12d00*/  IMAD R8, R5, 0x8, R2 ;  /* 0x0000000805087824 */ /* 0x000fc800078e0202 */
[----:B------:R0:W1:Y:S01]  /*12d10*/  SYNCS.PHASECHK.TRANS64.TRYWAIT P1, [R8+URZ+0x2d850], R7 ;  /* 0x02d85007080075a7 */ /* 0x000062000802017f */
[----:B------:R-:W-:Y:S05]  /*12d20*/  @!P0 BRA `(.L_x_12471) ;  /* 0x0000000000048947 */ /* 0x000fea0003800000 */
[----:B------:R-:W-:Y:S01]  /*12d30*/  BPT.TRAP 0x1 ;  /* 0x000000040000795c */ /* 0x000fe20000300000 */
.L_x_12471:
[----:B-1----:R-:W-:Y:S05]  /*12d40*/  @P1 BRA `(.L_x_12469) ;  /* 0x0000000000081947 */ /* 0x002fea0003800000 */
[----:B------:R-:W1:Y:S02]  /*12d50*/  SYNCS.PHASECHK.TRANS64.TRYWAIT P1, [R8+URZ+0x2d850], R7 ;  /* 0x02d85007080075a7 */ /* 0x000e64000802017f */
[----:B-1----:R-:W-:Y:S05]  /*12d60*/  @!P1 BRA `(.L_x_12472) ;  /* 0x000000e400489947 */ /* 0x002fea0003800000 */
.L_x_12469:
        /* <DEDUP_REMOVED lines=96> */
.L_x_12473:
[----:B------:R-:W-:Y:S01]  /*13370*/  FMUL.FTZ R10, R24, UR45 ;  /* 0x0000002d180a7c20 */ /* 0x000fe20008410000 */
[----:B------:R-:W-:Y:S01]  /*13380*/  FMUL.FTZ R13, R25, UR45 ;  /* 0x0000002d190d7c20 */ /* 0x000fe20008410000 */
[----:B------:R-:W-:Y:S01]  /*13390*/  FMUL.FTZ R24, R28, UR45 ;  /* 0x0000002d1c187c20 */ /* 0x000fe20008410000 */
[----:B0-----:R-:W-:Y:S02]  /*133a0*/  IMAD R7, R19, 0x8, R2 ;  /* 0x0000000813077824 */ /* 0x001fe400078e0202 */
[----:B------:R-:W-:Y:S01]  /*133b0*/  FMUL.FTZ R155, R26, UR45 ;  /* 0x0000002d1a9b7c20 */ /* 0x000fe20008410000 */
[----:B------:R-:W-:Y:S01]  /*133c0*/  FMUL.FTZ R26, R29, UR45 ;  /* 0x0000002d1d1a7c20 */ /* 0x000fe20008410000 */
[----:B------:R-:W0:Y:S01]  /*133d0*/  MUFU.TANH R10, R10 ;  /* 0x0000000a000a7308 */ /* 0x000e220000002400 */
[----:B------:R-:W-:Y:S02]  /*133e0*/  VIADD R7, R7, 0x2d840 ;  /* 0x0002d84007077836 */ /* 0x000fe40000000000 */
[----:B------:R-:W-:Y:S01]  /*133f0*/  FMUL.FTZ R28, R32, UR45 ;  /* 0x0000002d201c7c20 */ /* 0x000fe20008410000 */
[----:B------:R-:W-:-:S02]  /*13400*/  IMAD.U32 R8, RZ, RZ, UR40 ;  /* 0x00000028ff087e24 */ /* 0x000fc4000f8e00ff */
        /* <DEDUP_REMOVED lines=140> */
[C---:B------:R-:W-:Y:S01]  /*13cd0*/  FADD.FTZ R6, -R7.reuse, R6 ;  /* 0x0000000607067221 */ /* 0x040fe20000010100 */
[----:B------:R-:W-:Y:S02]  /*13ce0*/  FMUL.FTZ R47, R7, UR47 ;  /* 0x0000002f072f7c20 */ /* 0x000fe40008410000 */
[----:B---3--:R-:W-:Y:S02]  /*13cf0*/  FMNMX.FTZ R8, R153, R8, !PT ;  /* 0x0000000899087209 */ /* 0x008fe40007810000 */
[--C-:B------:R-:W-:Y:S01]  /*13d00*/  FFMA.FTZ R33, R33, UR47, -R47.reuse ;  /* 0x0000002f21217c23 */ /* 0x100fe2000801082f */
[----:B------:R-:W0:Y:S01]  /*13d10*/  MUFU.TANH R68, R68 ;  /* 0x0000004400447308 */ /* 0x000e220000002400 */
[----:B----4-:R-:W-:Y:S01]  /*13d20*/  FMNMX.FTZ R8, R152, R8, !PT ;  /* 0x0000000898087209 */ /* 0x010fe20007810000 */
[--C-:B------:R-:W-:Y:S01]  /*13d30*/  FFMA.FTZ R24, R24, UR47, -R47.reuse ;  /* 0x0000002f18187c23 */ /* 0x100fe2000801082f */
[--C-:B------:R-:W-:Y:S01]  /*13d40*/  FFMA.FTZ R42, R34, UR47, -R47.reuse ;  /* 0x0000002f222a7c23 */ /* 0x100fe2000801082f */
[--C-:B------:R-:W-:Y:S01]  /*13d50*/  FFMA.FTZ R67, R45, UR47, -R47.reuse ;  /* 0x0000002f2d437c23 */ /* 0x100fe2000801082f */
[----:B-----5:R-:W-:Y:S01]  /*13d60*/  FMNMX.FTZ R8, R151, R8, !PT ;  /* 0x0000000897087209 */ /* 0x020fe20007810000 */
[--C-:B------:R-:W-:Y:S01]  /*13d70*/  FFMA.FTZ R45, R73, UR47, -R47.reuse ;  /* 0x0000002f492d7c23 */ /* 0x100fe2000801082f */
[--C-:B------:R-:W-:Y:S01]  /*13d80*/  FFMA.FTZ R79, R13, UR47, -R47.reuse ;  /* 0x0000002f0d4f7c23 */ /* 0x100fe2000801082f */
[----:B------:R-:W3:Y:S01]  /*13d90*/  MUFU.TANH R27, R27 ;  /* 0x0000001b001b7308 */ /* 0x000ee20000002400 */
[----:B-1----:R-:W-:Y:S01]  /*13da0*/  FMNMX.FTZ R8, R150, R8, !PT ;  /* 0x0000000896087209 */ /* 0x002fe20007810000 */
[--C-:B------:R-:W-:Y:S01]  /*13db0*/  FFMA.FTZ R75, R30, UR47, -R47.reuse ;  /* 0x0000002f1e4b7c23 */ /* 0x100fe2000801082f */
[--C-:B------:R-:W-:Y:S01]  /*13dc0*/  FFMA.FTZ R76, R76, UR47, -R47.reuse ;  /* 0x0000002f4c4c7c23 */ /* 0x100fe2000801082f */
[--C-:B------:R-:W-:Y:S01]  /*13dd0*/  FFMA.FTZ R30, R32, UR47, -R47.reuse ;  /* 0x0000002f201e7c23 */ /* 0x100fe2000801082f */
[----:B------:R-:W-:Y:S01]  /*13de0*/  FMNMX.FTZ R8, R72, R8, !PT ;  /* 0x0000000848087209 */ /* 0x000fe20007810000 */
[--C-:B------:R-:W-:Y:S01]  /*13df0*/  FFMA.FTZ R26, R26, UR47, -R47.reuse ;  /* 0x0000002f1a1a7c23 */ /* 0x100fe2000801082f */
[--C-:B------:R-:W-:Y:S01]  /*13e00*/  FFMA.FTZ R71, R35, UR47, -R47.reuse ;  /* 0x0000002f23477c23 */ /* 0x100fe2000801082f */
[----:B------:R-:W1:Y:S01]  /*13e10*/  MUFU.TANH R12, R12 ;  /* 0x0000000c000c7308 */ /* 0x000e620000002400 */
        /* <DEDUP_REMOVED lines=8> */
[----:B--2---:R-:W-:Y:S01]  /*13ea0*/  FMNMX.FTZ R8, R25, R8, !PT ;  /* 0x0000000819087209 */ /* 0x004fe20007810000 */
[--C-:B------:R-:W-:Y:S01]  /*13eb0*/  FFMA.FTZ R40, R40, UR47, -R47.reuse ;  /* 0x0000002f28287c23 */ /* 0x100fe2000801082f */
[--C-:B------:R-:W-:Y:S01]  /*13ec0*/  FFMA.FTZ R140, R140, UR47, -R47.reuse ;  /* 0x0000002f8c8c7c23 */ /* 0x100fe2000801082f */
[--C-:B------:R-:W-:Y:S01]  /*13ed0*/  FFMA.FTZ R141, R141, UR47, -R47.reuse ;  /* 0x0000002f8d8d7c23 */ /* 0x100fe2000801082f */
[----:B0-----:R-:W-:Y:S01]  /*13ee0*/  FMNMX.FTZ R8, R68, R8, !PT ;  /* 0x0000000844087209 */ /* 0x001fe20007810000 */
[--C-:B------:R-:W-:Y:S01]  /*13ef0*/  FFMA.FTZ R62, R142, UR47, -R47.reuse ;  /* 0x0000002f8e3e7c23 */ /* 0x100fe2000801082f */
[--C-:B------:R-:W-:Y:S01]  /*13f00*/  FFMA.FTZ R63, R144, UR47, -R47.reuse ;  /* 0x0000002f903f7c23 */ /* 0x100fe2000801082f */
[----:B------:R-:W0:Y:S01]  /*13f10*/  MUFU.TANH R64, R64 ;  /* 0x0000004000407308 */ /* 0x000e220000002400 */
[----:B---3--:R-:W-:Y:S01]  /*13f20*/  FMNMX.FTZ R8, R27, R8, !PT ;  /* 0x000000081b087209 */ /* 0x008fe20007810000 */
        /* <DEDUP_REMOVED lines=11> */
[----:B------:R-:W-:-:S03]  /*13fe0*/  FFMA.FTZ R13, R85, UR47, -R47 ;  /* 0x0000002f550d7c23 */ /* 0x000fc6000801082f */
        /* <DEDUP_REMOVED lines=32> */
[----:B------:R0:W-:Y:S01]  /*141f0*/  MUFU.EX2 R73, R33 ;  /* 0x0000002100497308 */ /* 0x0001e20000000800 */
[----:B-1----:R-:W-:-:S07]  /*14200*/  FMNMX.FTZ R8, R20, R8, !PT ;  /* 0x0000000814087209 */ /* 0x002fce0007810000 */
[----:B------:R-:W-:Y:S01]  /*14210*/  MUFU.EX2 R34, R24 ;  /* 0x0000001800227308 */ /* 0x000fe20000000800 */
[----:B--2---:R-:W-:-:S05]  /*14220*/  FMNMX.FTZ R8, R21, R8, !PT ;  /* 0x0000000815087209 */ /* 0x004fca0007810000 */
[----:B------:R-:W1:Y:S02]  /*14230*/  SHFL.BFLY PT, R38, R8, 0x2, 0x1f ;  /* 0x0c401f0008267f89 */ /* 0x000e6400000e0000 */
[----:B------:R-:W-:Y:S08]  /*14240*/  MUFU.EX2 R24, R42 ;  /* 0x0000002a00187308 */ /* 0x000ff00000000800 */
[----:B------:R2:W-:Y:S08]  /*14250*/  MUFU.EX2 R42, R76 ;  /* 0x0000004c002a7308 */ /* 0x0005f00000000800 */
[----:B------:R-:W-:Y:S01]  /*14260*/  MUFU.EX2 R79, R79 ;  /* 0x0000004f004f7308 */ /* 0x000fe20000000800 */
[----:B-1----:R-:W-:-:S07]  /*14270*/  FMNMX.FTZ R8, R8, R38, !PT ;  /* 0x0000002608087209 */ /* 0x002fce0007810000 */
[----:B------:R-:W-:Y:S01]  /*14280*/  MUFU.EX2 R77, R26 ;  /* 0x0000001a004d7308 */ /* 0x000fe20000000800 */
[----:B------:R-:W1:Y:S07]  /*14290*/  SHFL.BFLY PT, R38, R8, 0x1, 0x1f ;  /* 0x0c201f0008267f89 */ /* 0x000e6e00000e0000 */
[----:B------:R3:W-:Y:S08]  /*142a0*/  MUFU.EX2 R26, R35 ;  /* 0x00000023001a7308 */ /* 0x0007f00000000800 */
[----:B------:R4:W-:Y:S08]  /*142b0*/  MUFU.EX2 R69, R37 ;  /* 0x0000002500457308 */ /* 0x0009f00000000800 */
[----:B------:R-:W-:Y:S01]  /*142c0*/  MUFU.EX2 R36, R28 ;  /* 0x0000001c00247308 */ /* 0x000fe20000000800 */
[----:B-1----:R-:W-:-:S05]  /*142d0*/  FMNMX.FTZ R8, R8, R38, !PT ;  /* 0x0000002608087209 */ /* 0x002fca0007810000 */
[----:B------:R-:W-:Y:S01]  /*142e0*/  FADD.FTZ R38, -R8, R9 ;  /* 0x0000000908267221 */ /* 0x000fe20000010100 */
[----:B------:R-:W-:Y:S01]  /*142f0*/  FMUL.FTZ R9, R6, UR47 ;  /* 0x0000002f06097c20 */ /* 0x000fe20008410000 */
[----:B------:R-:W-:Y:S02]  /*14300*/  MUFU.EX2 R75, R75 ;  /* 0x0000004b004b7308 */ /* 0x000fe40000000800 */
[----:B------:R-:W-:Y:S01]  /*14310*/  FMUL.FTZ R6, R38, UR47 ;  /* 0x0000002f26067c20 */ /* 0x000fe20008410000 */
[--C-:B------:R-:W-:Y:S01]  /*14320*/  FFMA.FTZ R38, R10, UR47, -R47.reuse ;  /* 0x0000002f0a267c23 */ /* 0x100fe2000801082f */
[----:B------:R-:W-:Y:S01]  /*14330*/  FFMA.FTZ R10, R80, UR47, -R47 ;  /* 0x0000002f500a7c23 */ /* 0x000fe2000801082f */
[----:B------:R-:W-:-:S03]  /*14340*/  FMUL.FTZ R80, R8, UR47 ;  /* 0x0000002f08507c20 */ /* 0x000fc60008410000 */
[----:B------:R-:W-:Y:S01]  /*14350*/  MUFU.EX2 R9, R9 ;  /* 0x0000000900097308 */ /* 0x000fe20000000800 */
[--C-:B------:R-:W-:Y:S01]  /*14360*/  FFMA.FTZ R78, R155, UR47, -R80.reuse ;  /* 0x0000002f9b4e7c23 */ /* 0x100fe20008010850 */
[--C-:B0-----:R-:W-:Y:S01]  /*14370*/  FFMA.FTZ R33, R154, UR47, -R80.reuse ;  /* 0x0000002f9a217c23 */ /* 0x101fe20008010850 */
[--C-:B--2---:R-:W-:Y:S01]  /*14380*/  FFMA.FTZ R76, R153, UR47, -R80.reuse ;  /* 0x0000002f994c7c23 */ /* 0x104fe20008010850 */
[--C-:B---3--:R-:W-:Y:S01]  /*14390*/  FFMA.FTZ R35, R152, UR47, -R80.reuse ;  /* 0x0000002f98237c23 */ /* 0x108fe20008010850 */
[--C-:B------:R-:W-:Y:S01]  /*143a0*/  FFMA.FTZ R74, R151, UR47, -R80.reuse ;  /* 0x0000002f974a7c23 */ /* 0x100fe20008010850 */
[--C-:B----4-:R-:W-:Y:S01]  /*143b0*/  FFMA.FTZ R37, R150, UR47, -R80.reuse ;  /* 0x0000002f96257c23 */ /* 0x110fe20008010850 */
        /* <DEDUP_REMOVED lines=29> */
[----:B------:R-:W-:Y:S01]  /*14590*/  FFMA.FTZ R21, R21, UR47, -R80 ;  /* 0x0000002f15157c23 */ /* 0x000fe20008010850 */
[----:B------:R-:W-:-:S03]  /*145a0*/  FADD.FTZ R3, R79, R3 ;  /* 0x000000034f037221 */ /* 0x000fc60000010000 */
[----:B------:R-:W2:Y:S01]  /*145b0*/  MUFU.EX2 R76, R76 ;  /* 0x0000004c004c7308 */ /* 0x000ea20000000800 */
[----:B-1----:R-:W-:-:S07]  /*145c0*/  FFMA.FTZ R0, R6, R0, R78 ;  /* 0x0000000006007223 */ /* 0x002fce000001004e */
[----:B------:R-:W1:Y:S08]  /*145d0*/  MUFU.EX2 R35, R35 ;  /* 0x0000002300237308 */ /* 0x000e700000000800 */
[----:B------:R-:W3:Y:S08]  /*145e0*/  MUFU.EX2 R74, R74 ;  /* 0x0000004a004a7308 */ /* 0x000ef00000000800 */
[----:B------:R-:W-:Y:S08]  /*145f0*/  MUFU.EX2 R47, R45 ;  /* 0x0000002d002f7308 */ /* 0x000ff00000000800 */
[----:B------:R4:W-:Y:S08]  /*14600*/  MUFU.EX2 R45, R66 ;  /* 0x00000042002d7308 */ /* 0x0009f00000000800 */
[----:B------:R-:W5:Y:S01]  /*14610*/  MUFU.EX2 R37, R37 ;  /* 0x0000002500257308 */ /* 0x000f620000000800 */
[----:B----4-:R-:W-:Y:S01]  /*14620*/  FFMA.FTZ R66, R12, UR47, -R80 ;  /* 0x0000002f0c427c23 */ /* 0x010fe20008010850 */
[----:B0-----:R-:W-:Y:S01]  /*14630*/  FADD.FTZ R80, R33, R0 ;  /* 0x0000000021507221 */ /* 0x001fe20000010000 */
[----:B------:R-:W-:-:S03]  /*14640*/  FADD.FTZ R0, R34, R3 ;  /* 0x0000000322007221 */ /* 0x000fc60000010000 */
[----:B--2---:R-:W-:Y:S01]  /*14650*/  FADD.FTZ R3, R76, R80 ;  /* 0x000000504c037221 */ /* 0x004fe20000010000 */
[----:B------:R-:W-:Y:S01]  /*14660*/  FADD.FTZ R0, R77, R0 ;  /* 0x000000004d007221 */ /* 0x000fe20000010000 */
[----:B------:R-:W0:Y:S02]  /*14670*/  MUFU.EX2 R38, R30 ;  /* 0x0000001e00267308 */ /* 0x000e240000000800 */
[----:B-1----:R-:W-:Y:S01]  /*14680*/  FADD.FTZ R3, R35, R3 ;  /* 0x0000000323037221 */ /* 0x002fe20000010000 */
[----:B------:R-:W-:-:S03]  /*14690*/  FADD.FTZ R0, R36, R0 ;  /* 0x0000000024007221 */ /* 0x000fc60000010000 */
[----:B---3--:R-:W-:Y:S01]  /*146a0*/  FADD.FTZ R3, R74, R3 ;  /* 0x000000034a037221 */ /* 0x008fe20000010000 */
[----:B------:R-:W-:Y:S01]  /*146b0*/  FADD.FTZ R0, R75, R0 ;  /* 0x000000004b007221 */ /* 0x000fe20000010000 */
[----:B------:R-:W1:Y:S02]  /*146c0*/  MUFU.EX2 R72, R72 ;  /* 0x0000004800487308 */ /* 0x000e640000000800 */
[----:B-----5:R-:W-:-:S06]  /*146d0*/  FADD.FTZ R3, R37, R3 ;  /* 0x0000000325037221 */ /* 0x020fcc0000010000 */
        /* <DEDUP_REMOVED lines=97> */
.L_x_12474:
[----:B------:R-:W2:Y:S04]  /*14cf0*/  LDL R84, [R1+0x80] ;  /* 0x0000800001547983 */ /* 0x000ea80000100800 */
[----:B------:R-:W3:Y:S01]  /*14d00*/  LDL R82, [R1+0xc] ;  /* 0x00000c0001527983 */ /* 0x000ee20000100800 */
[----:B------:R-:W-:-:S03]  /*14d10*/  IMAD R5, R5, 0x8, R2 ;  /* 0x0000000805057824 */ /* 0x000fc600078e0202 */
[----:B------:R-:W4:Y:S04]  /*14d20*/  LDL R81, [R1+0x8] ;  /* 0x0000080001517983 */ /* 0x000f280000100800 */
        /* <DEDUP_REMOVED lines=26> */
[----:B0-----:R-:W-:Y:S02]  /*14ed0*/  F2FP.BF16.F32.PACK_AB R32, R63, R62 ;  /* 0x0000003e3f20723e */ /* 0x001fe400000010ff */
[----:B------:R-:W-:Y:S02]  /*14ee0*/  F2FP.BF16.F32.PACK_AB R33, R60, R61 ;  /* 0x0000003d3c21723e */ /* 0x000fe400000010ff */
[----:B------:R-:W-:Y:S02]  /*14ef0*/  F2FP.BF16.F32.PACK_AB R34, R59, R58 ;  /* 0x0000003a3b22723e */ /* 0x000fe400000010ff */
[----:B------:R-:W-:-:S02]  /*14f00*/  F2FP.BF16.F32.PACK_AB R35, R56, R57 ;  /* 0x000000393823723e */ /* 0x000fc400000010ff */
        /* <DEDUP_REMOVED lines=78> */
.L_x_12463:
[----:B------:R-:W-:Y:S05]  /*153f0*/  WARPSYNC.ALL ;  /* 0x0000000000007948 */ /* 0x000fea0003800000 */
[----:B------:R-:W-:Y:S06]  /*15400*/  BAR.ARV 0x8, 0x200 ;  /* 0x0208000000007b1d */ /* 0x000fec0000002000 */
[----:B------:R-:W-:Y:S05]  /*15410*/  @!P0 BRA `(.L_x_12476) ;  /* 0x0000000000048947 */ /* 0x000fea0003800000 */
[----:B------:R-:W-:Y:S01]  /*15420*/  BPT.TRAP 0x1 ;  /* 0x000000040000795c */ /* 0x000fe20000300000 */
.L_x_12476:
[----:B------:R-:W-:Y:S01]  /*15430*/  IMAD R6, R19, 0x8, R2 ;  /* 0x0000000813067824 */ /* 0x000fe200078e0202 */
[----:B------:R-:W-:-:S04]  /*15440*/  SHF.L.U32 R9, R139, 0x1f, RZ ;  /* 0x0000001f8b097819 */ /* 0x000fc800000006ff */
[----:B------:R0:W1:Y:S01]  /*15450*/  SYNCS.PHASECHK.TRANS64.TRYWAIT P1, [R6+URZ+0x2d850], R9 ;  /* 0x02d85009060075a7 */ /* 0x000062000802017f */
[----:B------:R-:W-:Y:S05]  /*15460*/  @!P0 BRA `(.L_x_12477) ;  /* 0x0000000000048947 */ /* 0x000fea0003800000 */
[----:B------:R-:W-:Y:S01]  /*15470*/  BPT.TRAP 0x1 ;  /* 0x000000040000795c */ /* 0x000fe20000300000 */
.L_x_12477:
[----:B------:R-:W3:Y:S01]  /*15480*/  LDL.LU R4, [R1+0x70] ;  /* 0x0000700001047983 */ /* 0x000ee20000300800 */
[----:B------:R-:W-:Y:S02]  /*15490*/  VIADD R2, R2, 0x400 ;  /* 0x0000040002027836 */ /* 0x000fe40000000000 */
[----:B------:R-:W-:-:S03]  /*154a0*/  IMAD.MOV.U32 R5, RZ, RZ, 0x40000040 ;  /* 0x40000040ff057424 */ /* 0x000fc600078e00ff */
[----:B------:R-:W-:-:S04]  /*154b0*/  SHF.R.U32.HI R2, RZ, 0x4, R2 ;  /* 0x00000004ff027819 */ /* 0x000fc80000011602 */
[----:B------:R-:W-:-:S04]  /*154c0*/  LOP3.LUT R2, R2, 0x3fff, RZ, 0xc0, !PT ;  /* 0x00003fff02027812 */ /* 0x000fc800078ec0ff */
[----:B------:R-:W-:Y:S02]  /*154d0*/  LOP3.LUT R2, R2, 0x2000000, RZ, 0xfc, !PT ;  /* 0x0200000002027812 */ /* 0x000fe400078efcff */
[----:B---3--:R-:W-:Y:S01]  /*154e0*/  LOP3.LUT R4, R4, 0x10000, RZ, 0xfc, !PT ;  /* 0x0001000004047812 */ /* 0x008fe200078efcff */
[----:B-1----:R-:W-:Y:S06]  /*154f0*/  @P1 BRA `(.L_x_12478) ;  /* 0x0000000000081947 */ /* 0x002fec0003800000 */
[----:B------:R-:W1:Y:S02]  /*15500*/  SYNCS.PHASECHK.TRANS64.TRYWAIT P1, [R6+URZ+0x2d850], R9 ;  /* 0x02d85009060075a7 */ /* 0x000e64000802017f */
[----:B-1----:R-:W-:Y:S05]  /*15510*/  @!P1 BRA `(.L_x_12479) ;  /* 0x000000bc00709947 */ /* 0x002fea0003800000 */
.L_x_12478:
        /* <DEDUP_REMOVED lines=11> */
[----:B------:R-:W-:Y:S01]  /*155d0*/  SHFL.BFLY PT, R2, R3, 0x2, 0x1f ;  /* 0x0c401f0003027f89 */ /* 0x000fe200000e0000 */
[----:B------:R-:W-:-:S02]  /*155e0*/  IMAD.MOV.U32 R15, RZ, RZ, -0x7fffffe0 ;  /* 0x80000020ff0f7424 */ /* 0x000fc400078e00ff */
[----:B------:R-:W-:Y:S01]  /*155f0*/  IMAD.MOV.U32 R5, RZ, RZ, 0x40000040 ;  /* 0x40000040ff057424 */ /* 0x000fe200078e00ff */
[----:B01----:R-:W0:Y:S01]  /*15600*/  SHFL.BFLY PT, R9, R0, 0x2, 0x1f ;  /* 0x0c401f0000097f89 */ /* 0x003e2200000e0000 */
[----:B------:R-:W-:Y:S02]  /*15610*/  IMAD.MOV.U32 R11, RZ, RZ, -0x7fffffe0 ;  /* 0x80000020ff0b7424 */ /* 0x000fe400078e00ff */
[----:B------:R-:W-:-:S04]  /*15620*/  IMAD.U32 R20, RZ, RZ, UR47 ;  /* 0x0000002fff147e24 */ /* 0x000fc8000f8e00ff */
        /* <DEDUP_REMOVED lines=9> */
[----:B0-----:R-:W-:Y:S01]  /*156c0*/  FADD.FTZ R9, R9, R0 ;  /* 0x0000000009097221 */ /* 0x001fe20000010000 */
[----:B------:R-:W-:Y:S01]  /*156d0*/  IMAD.MOV.U32 R0, RZ, RZ, -0x800000 ;  /* 0xff800000ff007424 */ /* 0x000fe200078e00ff */
[----:B------:R-:W-:-:S02]  /*156e0*/  WARPGROUP.DEPBAR.LE gsb0, 0x0 ;  /* 0x00008000000079c5 */ /* 0x000fc40000010000 */
        /* <DEDUP_REMOVED lines=56> */
[----:B------:R-:W-:Y:S01]  /*15a70*/  R2UR UR5, R5 ;  /* 0x00000000050572ca */ /* 0x000fe200000e0000 */
[----:B------:R-:W-:Y:S01]  /*15a80*/  FADD.FTZ R5, R2, R3 ;  /* 0x0000000302057221 */ /* 0x000fe20000010000 */
[----:B------:R-:W-:Y:S01]  /*15a90*/  R2UR UR6, R10 ;  /* 0x000000000a0672ca */ /* 0x000fe200000e0000 */
[----:B------:R-:W0:Y:S01]  /*15aa0*/  SHFL.BFLY PT, R4, R9, 0x1, 0x1f ;  /* 0x0c201f0009047f89 */ /* 0x000e2200000e0000 */
[----:B------:R-:W-:Y:S01]  /*15ab0*/  R2UR UR7, R11 ;  /* 0x000000000b0772ca */ /* 0x000fe200000e0000 */
[----:B------:R-:W-:Y:S02]  /*15ac0*/  IMAD.U32 R10, RZ, RZ, UR47 ;  /* 0x0000002fff0a7e24 */ /* 0x000fe4000f8e00ff */
[----:B------:R-:W1:Y:S01]  /*15ad0*/  SHFL.BFLY PT, R2, R5, 0x1, 0x1f ;  /* 0x0c201f0005027f89 */ /* 0x000e6200000e0000 */
[----:B------:R-:W-:-:S02]  /*15ae0*/  IMAD.MOV.U32 R3, RZ, RZ, -0x800000 ;  /* 0xff800000ff037424 */ /* 0x000fc400078e00ff */
[----:B0-----:R-:W-:Y:S01]  /*15af0*/  FADD.FTZ R14, R9, R4 ;  /* 0x00000004090e7221 */ /* 0x001fe20000010000 */
[----:B------:R-:W-:Y:S02]  /*15b00*/  IMAD.MOV.U32 R4, RZ, RZ, RZ ;  /* 0x000000ffff047224 */ /* 0x000fe400078e00ff */
[----:B-1----:R-:W-:Y:S02]  /*15b10*/  FADD.FTZ R13, R5, R2 ;  /* 0x00000002050d7221 */ /* 0x002fe40000010000 */
[----:B------:R-:W-:Y:S01]  /*15b20*/  FSETP.NE.FTZ.AND P2, PT, R14, RZ, PT ;  /* 0x000000ff0e00720b */ /* 0x000fe20003f55000 */
[----:B------:R-:W-:Y:S02]  /*15b30*/  IMAD.MOV.U32 R2, RZ, RZ, RZ ;  /* 0x000000ffff027224 */ /* 0x000fe400078e00ff */
[----:B------:R-:W-:-:S10]  /*15b40*/  FSETP.NE.FTZ.AND P1, PT, R13, RZ, PT ;  /* 0x000000ff0d00720b */ /* 0x000fd40003f35000 */
[----:B------:R-:W0:Y:S01]  /*15b50*/  @P2 MUFU.LG2 R12, R14 ;  /* 0x0000000e000c2308 */ /* 0x000e220000000c00 */
[----:B------:R-:W-:Y:S02]  /*15b60*/  @P2 FMUL.FTZ R20, R20, 0.69314718246459960938 ;  /* 0x3f31721814142820 */ /* 0x000fe40000410000 */
[----:B------:R-:W-:-:S05]  /*15b70*/  @P1 FMUL.FTZ R10, R10, 0.69314718246459960938 ;  /* 0x3f3172180a0a1820 */ /* 0x000fca0000410000 */
        /* <DEDUP_REMOVED lines=9> */
[----:B------:R-:W-:Y:S03]  /*15c10*/  HGMMA.64x96x16.F32.BF16 R88, gdesc[UR4].tnspB, R88, gsb0 ;  /* 0x41600000045879f0 */ /* 0x000fe60008001858 */
[----:B------:R-:W-:Y:S02]  /*15c20*/  WARPGROUP.DEPBAR.LE gsb0, 0x0 ;  /* 0x00008000000079c5 */ /* 0x000fe40000010000 */
[----:B---34-:R-:W-:Y:S05]  /*15c30*/  @!P0 BRA `(.L_x_12480) ;  /* 0x0000000000048947 */ /* 0x018fea0003800000 */
[----:B------:R-:W-:Y:S01]  /*15c40*/  BPT.TRAP 0x1 ;  /* 0x000000040000795c */ /* 0x000fe20000300000 */
.L_x_12480:
        /* <DEDUP_REMOVED lines=31> */
[-C--:B0-----:R-:W-:Y:S01]  /*15e40*/  FMUL.FTZ R90, R90, R2.reuse ;  /* 0x000000025a5a7220 */ /* 0x081fe20000410000 */
[----:B------:R-:W-:Y:S01]  /*15e50*/  PLOP3.LUT P0, PT, PT, PT, PT, 0x8, 0x0 ;  /* 0x000000000000781c */ /* 0x000fe20003f0e170 */
[-C--:B------:R-:W-:Y:S01]  /*15e60*/  FMUL.FTZ R91, R91, R2.reuse ;  /* 0x000000025b5b7220 */ /* 0x080fe20000410000 */
        /* <DEDUP_REMOVED lines=25> */
.L_x_12408:
[----:B------:R-:W-:Y:S05]  /*16000*/  WARPSYNC.ALL ;  /* 0x0000000000007948 */ /* 0x000fea0003800000 */
[----:B------:R-:W0:Y:S08]  /*16010*/  S2UR UR40, SR_CgaCtaId ;  /* 0x00000000002879c3 */ /* 0x000e300000008800 */
[----:B------:R-:W-:Y:S06]  /*16020*/  BAR.SYNC.DEFER_BLOCKING 0x5, 0x200 ;  /* 0x0148000000007b1d */ /* 0x000fec0000010000 */
[----:B------:R-:W-:Y:S01]  /*16030*/  UMOV UR4, 0x400 ;  /* 0x0000040000047882 */ /* 0x000fe20000000000 */
[----:B------:R-:W-:Y:S01]  /*16040*/  BSSY B0, `(.L_x_12481) ;  /* 0x00002b8000007945 */ /* 0x000fe20003800000 */
[----:B0-----:R-:W-:-:S06]  /*16050*/  ULEA UR4, UR40, UR4, 0x18 ;  /* 0x0000000428047291 */ /* 0x001fcc000f8ec03f */
[----:B------:R-:W-:-:S05]  /*16060*/  IMAD.U32 R2, RZ, RZ, UR4 ;  /* 0x00000004ff027e24 */ /* 0x000fca000f8e00ff */
[----:B---3--:R0:W1:Y:S01]  /*16070*/  LDS.128 R96, [R2+0x2d8d0] ;  /* 0x02d8d00002607984 */ /* 0x0080620000000c00 */
[----:B------:R-:W-:Y:S06]  /*16080*/  BAR.ARV 0x4, 0x200 ;  /* 0x0108000000007b1d */ /* 0x000fec0000002000 */
[----:B------:R-:W-:Y:S05]  /*16090*/  @P0 BRA `(.L_x_12482) ;  /* 0x0000001c00f00947 */ /* 0x000fea0003800000 */
[----:B------:R-:W3:Y:S01]  /*160a0*/  LDL R4, [R1+0x110] ;  /* 0x0001100001047983 */ /* 0x000ee20000100800 */
[----:B------:R-:W-:-:S03]  /*160b0*/  ULDC UR4, c[0x0][0xad4] ;  /* 0x0002b50000047ab9 */ /* 0x000fc60000000800 */
[----:B------:R-:W4:Y:S04]  /*160c0*/  LDL.LU R34, [R1+0x9c] ;  /* 0x00009c0001227983 */ /* 0x000f280000300800 */
[----:B------:R-:W2:Y:S04]  /*160d0*/  LDL.LU R41, [R1+0xa4] ;  /* 0x0000a40001297983 */ /* 0x000ea80000300800 */
[----:B------:R-:W2:Y:S01]  /*160e0*/  LDL.LU R40, [R1+0xa8] ;  /* 0x0000a80001287983 */ /* 0x000ea20000300800 */
[----:B------:R-:W0:Y:S01]  /*160f0*/  S2R R5, SR_SWINHI ;  /* 0x0000000000057919 */ /* 0x000e220000002f00 */
[----:B------:R-:W-:-:S02]  /*16100*/  MOV R32, R2 ;  /* 0x0000000200207202 */ /* 0x000fc40000000f00 */
[----:B0-----:R-:W-:Y:S01]  /*16110*/  MOV R33, R5 ;  /* 0x0000000500217202 */ /* 0x001fe20000000f00 */
[----:B------:R-:W-:Y:S02]  /*16120*/  IMAD.MOV.U32 R44, RZ, RZ, RZ ;  /* 0x000000ffff2c7224 */ /* 0x000fe400078e00ff */
[----:B---3--:R-:W-:-:S03]  /*16130*/  IMAD.WIDE R4, R4, 0x2, R32 ;  /* 0x0000000204047825 */ /* 0x008fc600078e0220 */
[C---:B------:R-:W-:Y:S02]  /*16140*/  IADD3 R39, P0, R4.reuse, 0x6020, RZ ;  /* 0x0000602004277810 */ /* 0x040fe40007f1e0ff */
[----:B------:R-:W-:-:S03]  /*16150*/  IADD3 R27, P4, R4, 0x20, RZ ;  /* 0x00000020041b7810 */ /* 0x000fc60007f9e0ff */
[----:B------:R-:W-:Y:S01]  /*16160*/  IMAD.X R11, RZ, RZ, R5, P0 ;  /* 0x000000ffff0b7224 */ /* 0x000fe200000e0605 */
[C---:B----4-:R-:W-:Y:S02]  /*16170*/  ISETP.NE.AND P0, PT, R34.reuse, RZ, PT ;  /* 0x000000ff2200720c */ /* 0x050fe40003f05270 */
[----:B------:R-:W-:Y:S02]  /*16180*/  LOP3.LUT R6, R27, 0x180, RZ, 0xc0, !PT ;  /* 0x000001801b067812 */ /* 0x000fe400078ec0ff */
[----:B------:R-:W-:Y:S01]  /*16190*/  SEL R34, R34, UR4, P0 ;  /* 0x0000000422227c07 */ /* 0x000fe20008000000 */
[----:B------:R-:W-:Y:S05]  /*161a0*/  WARPSYNC.ALL ;  /* 0x0000000000007948 */ /* 0x000fea0003800000 */
[----:B------:R-:W-:-:S02]  /*161b0*/  LOP3.LUT R7, R4, 0x180, RZ, 0xc0, !PT ;  /* 0x0000018004077812 */ /* 0x000fc400078ec0ff */
[C---:B------:R-:W-:Y:S02]  /*161c0*/  IADD3 R35, P3, R4.reuse, 0x3000, RZ ;  /* 0x0000300004237810 */ /* 0x040fe40007f7e0ff */
[C---:B------:R-:W-:Y:S02]  /*161d0*/  IADD3 R8, P2, R4.reuse, 0x3020, RZ ;  /* 0x0000302004087810 */ /* 0x040fe40007f5e0ff */
[----:B--2---:R-:W-:Y:S02]  /*161e0*/  IADD3 R37, P1, R4, 0x6000, RZ ;  /* 0x0000600004257810 */ /* 0x004fe40007f3e0ff */
[----:B------:R-:W-:Y:S01]  /*161f0*/  LOP3.LUT R26, R39, 0x180, RZ, 0xc0, !PT ;  /* 0x00000180271a7812 */ /* 0x000fe200078ec0ff */
[----:B------:R-:W-:Y:S01]  /*16200*/  IMAD.X R13, RZ, RZ, R5, P4 ;  /* 0x000000ffff0d7224 */ /* 0x000fe200020e0605 */
[----:B------:R-:W-:Y:S01]  /*16210*/  SHF.R.U64 R6, R6, 0x3, RZ ;  /* 0x0000000306067819 */ /* 0x000fe200000012ff */
[----:B------:R-:W-:Y:S01]  /*16220*/  ULDC.64 UR4, c[0x0][0xc00] ;  /* 0x0003000000047ab9 */ /* 0x000fe20000000a00 */
[----:B------:R-:W-:Y:S01]  /*16230*/  SHF.R.U64 R7, R7, 0x3, RZ ;  /* 0x0000000307077819 */ /* 0x000fe200000012ff */
[----:B------:R-:W-:Y:S01]  /*16240*/  ULDC.64 UR6, c[0x0][0xc08] ;  /* 0x0003020000067ab9 */ /* 0x000fe20000000a00 */
[----:B------:R-:W-:-:S02]  /*16250*/  LOP3.LUT R12, R6, R27, RZ, 0x3c, !PT ;  /* 0x0000001b060c7212 */ /* 0x000fc400078e3cff */
[----:B------:R-:W-:Y:S02]  /*16260*/  LOP3.LUT R4, R7, R4, RZ, 0x3c, !PT ;  /* 0x0000000407047212 */ /* 0x000fe400078e3cff */
[----:B------:R-:W-:Y:S02]  /*16270*/  LOP3.LUT R6, R35, 0x180, RZ, 0xc0, !PT ;  /* 0x0000018023067812 */ /* 0x000fe400078ec0ff */
[----:B------:R-:W-:Y:S02]  /*16280*/  LOP3.LUT R7, R8, 0x180, RZ, 0xc0, !PT ;  /* 0x0000018008077812 */ /* 0x000fe400078ec0ff */
[----:B------:R-:W-:Y:S02]  /*16290*/  LOP3.LUT R10, R37, 0x180, RZ, 0xc0, !PT ;  /* 0x00000180250a7812 */ /* 0x000fe400078ec0ff */
[----:B------:R-:W-:Y:S02]  /*162a0*/  SHF.R.U64 R6, R6, 0x3, RZ ;  /* 0x0000000306067819 */ /* 0x000fe400000012ff */
[----:B------:R-:W-:Y:S01]  /*162b0*/  SHF.R.U64 R7, R7, 0x3, RZ ;  /* 0x0000000307077819 */ /* 0x000fe200000012ff */
[----:B------:R-:W-:Y:S01]  /*162c0*/  IMAD.X R15, RZ, RZ, R5, P3 ;  /* 0x000000ffff0f7224 */ /* 0x000fe200018e0605 */
[----:B------:R-:W-:-:S02]  /*162d0*/  SHF.R.U64 R10, R10, 0x3, RZ ;  /* 0x000000030a0a7819 */ /* 0x000fc400000012ff */
[----:B------:R-:W-:Y:S01]  /*162e0*/  SHF.R.U64 R26, R26, 0x3, RZ ;  /* 0x000000031a1a7819 */ /* 0x000fe200000012ff */
[--C-:B------:R-:W-:Y:S01]  /*162f0*/  IMAD.X R25, RZ, RZ, R5.reuse, P2 ;  /* 0x000000ffff197224 */ /* 0x100fe200010e0605 */
[----:B------:R-:W-:Y:S01]  /*16300*/  LOP3.LUT R14, R6, R35, RZ, 0x3c, !PT ;  /* 0x00000023060e7212 */ /* 0x000fe200078e3cff */
[----:B------:R-:W-:Y:S01]  /*16310*/  IMAD.X R9, RZ, RZ, R5, P1 ;  /* 0x000000ffff097224 */ /* 0x000fe200008e0605 */
[----:B------:R-:W-:Y:S02]  /*16320*/  LOP3.LUT R24, R7, R8, RZ, 0x3c, !PT ;  /* 0x0000000807187212 */ /* 0x000fe400078e3cff */
[----:B------:R-:W-:Y:S02]  /*16330*/  MOV R27, R4 ;  /* 0x00000004001b7202 */ /* 0x000fe40000000f00 */
[----:B------:R-:W-:Y:S02]  /*16340*/  LOP3.LUT R8, R10, R37, RZ, 0x3c, !PT ;  /* 0x000000250a087212 */ /* 0x000fe400078e3cff */
[----:B------:R-:W-:-:S02]  /*16350*/  F2FP.BF16.F32.PACK_AB R4, R89, R88 ;  /* 0x000000585904723e */ /* 0x000fc400000010ff */
[----:B------:R-:W-:Y:S02]  /*16360*/  F2FP.BF16.F32.PACK_AB R5, R91, R90 ;  /* 0x0000005a5b05723e */ /* 0x000fe400000010ff */
[----:B------:R-:W-:Y:S02]  /*16370*/  F2FP.BF16.F32.PACK_AB R6, R93, R92 ;  /* 0x0000005c5d06723e */ /* 0x000fe400000010ff */
[----:B------:R-:W-:Y:S01]  /*16380*/  F2FP.BF16.F32.PACK_AB R7, R29, R28 ;  /* 0x0000001c1d07723e */ /* 0x000fe200000010ff */
[----:B------:R-:W-:Y:S01]  /*16390*/  BAR.SYNC.DEFER_BLOCKING 0x1, 0x180 ;  /* 0x0046000000007b1d */ /* 0x000fe20000010000 */
[----:B------:R-:W-:Y:S02]  /*163a0*/  LOP3.LUT R10, R26, R39, RZ, 0x3c, !PT ;  /* 0x000000271a0a7212 */ /* 0x000fe400078e3cff */
[----:B------:R-:W-:Y:S02]  /*163b0*/  MOV R39, R12 ;  /* 0x0000000c00277202 */ /* 0x000fe40000000f00 */
[----:B------:R-:W-:-:S02]  /*163c0*/  MOV R38, R14 ;  /* 0x0000000e00267202 */ /* 0x000fc40000000f00 */
[----:B------:R-:W-:Y:S02]  /*163d0*/  F2FP.BF16.F32.PACK_AB R12, R21, R20 ;  /* 0x00000014150c723e */ /* 0x000fe400000010ff */
[----:B------:R-:W-:Y:S02]  /*163e0*/  F2FP.BF16.F32.PACK_AB R13, R31, R30 ;  /* 0x0000001e1f0d723e */ /* 0x000fe400000010ff */
[----:B------:R-:W-:Y:S02]  /*163f0*/  F2FP.BF16.F32.PACK_AB R14, R101, R100 ;  /* 0x00000064650e723e */ /* 0x000fe400000010ff */
[----:B------:R-:W-:Y:S02]  /*16400*/  F2FP.BF16.F32.PACK_AB R15, R103, R102 ;  /* 0x00000066670f723e */ /* 0x000fe400000010ff */
[----:B------:R-:W-:Y:S02]  /*16410*/  MOV R37, R24 ;  /* 0x0000001800257202 */ /* 0x000fe40000000f00 */
[----:B------:R-:W-:-:S02]  /*16420*/  F2FP.BF16.F32.PACK_AB R24, R105, R104 ;  /* 0x000000686918723e */ /* 0x000fc400000010ff */
[----:B------:R-:W-:Y:S02]  /*16430*/  F2FP.BF16.F32.PACK_AB R25, R107, R106 ;  /* 0x0000006a6b19723e */ /* 0x000fe400000010ff */
[----:B------:R-:W-:Y:S01]  /*16440*/  F2FP.BF16.F32.PACK_AB R26, R109, R108 ;  /* 0x0000006c6d1a723e */ /* 0x000fe200000010ff */
[----:B------:R0:W-:Y:S01]  /*16450*/  STSM.16.M88.4 [R27], R4 ;  /* 0x000000041b007844 */ /* 0x0001e20000000200 */
[----:B------:R-:W-:Y:S02]  /*16460*/  MOV R36, R8 ;  /* 0x0000000800247202 */ /* 0x000fe40000000f00 */
[----:B------:R-:W-:Y:S01]  /*16470*/  MOV R35, R10 ;  /* 0x0000000a00237202 */ /* 0x000fe20000000f00 */
[----:B------:R2:W-:Y:S01]  /*16480*/  STSM.16.M88.4 [R39], R12 ;  /* 0x0000000c27007844 */ /* 0x0005e20000000200 */
        /* <DEDUP_REMOVED lines=9> */
[----:B--2---:R-:W-:Y:S02]  /*16520*/  F2FP.BF16.F32.PACK_AB R12, R129, R128 ;  /* 0x00000080810c723e */ /* 0x004fe400000010ff */
        /* <DEDUP_REMOVED lines=10> */
[----:B0-----:R-:W-:-:S04]  /*165d0*/  IADD3 R24, P1, R41, UR4, RZ ;  /* 0x0000000429187c10 */ /* 0x001fc8000ff3e0ff */
[----:B------:R-:W-:Y:S02]  /*165e0*/  IADD3.X R25, R40, UR5, RZ, P1, !PT ;  /* 0x0000000528197c10 */ /* 0x000fe40008ffe4ff */
[----:B------:R-:W-:Y:S01]  /*165f0*/  ISETP.NE.U32.AND P3, PT, RZ, UR6, PT ;  /* 0x00000006ff007c0c */ /* 0x000fe2000bf65070 */
[----:B--2---:R-:W-:Y:S01]  /*16600*/  IMAD.MOV.U32 R10, RZ, RZ, 0x9b8 ;  /* 0x000009b8ff0a7424 */ /* 0x004fe200078e00ff */
[----:B------:R-:W-:Y:S01]  /*16610*/  ISETP.GT.AND P2, PT, R34, 0x1, PT ;  /* 0x000000012200780c */ /* 0x000fe20003f44270 */
[----:B---3--:R-:W0:Y:S02]  /*16620*/  LDC R14, c[0x0][0xbe8] ;  /* 0x0002fa00ff0e7b82 */ /* 0x008e240000000800 */
[----:B------:R-:W5:Y:S01]  /*16630*/  @P0 LDG.E R44, desc[UR38][R24.64] ;  /* 0x00000026182c0981 */ /* 0x000f62000c1e1900 */
[----:B------:R-:W-:Y:S02]  /*16640*/  ISETP.NE.AND.EX P3, PT, RZ, UR7, PT, P3 ;  /* 0x00000007ff007c0c */ /* 0x000fe4000bf65330 */
[----:B------:R-:W-:-:S11]  /*16650*/  SEL R10, R10, 0x978, P2 ;  /* 0x000009780a0a7807 */ /* 0x000fd60001000000 */
[----:B------:R-:W-:Y:S01]  /*16660*/  @P3 IADD3 R4, P1, R41, UR6, RZ ;  /* 0x0000000629043c10 */ /* 0x000fe2000ff3e0ff */
[----:B------:R-:W-:Y:S02]  /*16670*/  ULDC UR6, c[0x0][0xa88] ;  /* 0x0002a20000067ab9 */ /* 0x000fe40000000800 */
[----:B------:R-:W-:Y:S01]  /*16680*/  IMAD.U32 R27, RZ, RZ, UR6 ;  /* 0x00000006ff1b7e24 */ /* 0x000fe2000f8e00ff */
[----:B------:R-:W-:Y:S01]  /*16690*/  @P3 IADD3.X R5, R40, UR7, RZ, P1, !PT ;  /* 0x0000000728053c10 */ /* 0x000fe20008ffe4ff */
[----:B------:R2:W3:Y:S04]  /*166a0*/  LDC.64 R6, c[0x0][R10+0x218] ;  /* 0x000086000a067b82 */ /* 0x0004e80000000a00 */
[----:B------:R4:W5:Y:S04]  /*166b0*/  @P3 LDG.E R27, desc[UR38][R4.64] ;  /* 0x00000026041b3981 */ /* 0x000968000c1e1900 */
[----:B------:R2:W1:Y:S08]  /*166c0*/  LDC.64 R8, c[0x0][R10+0x228] ;  /* 0x00008a000a087b82 */ /* 0x0004700000000a00 */
[----:B----4-:R2:W4:Y:S01]  /*166d0*/  LDC.64 R4, c[0x0][R10+0x220] ;  /* 0x000088000a047b82 */ /* 0x0105220000000a00 */
[----:B0-----:R-:W-:Y:S01]  /*166e0*/  ISETP.NE.AND P1, PT, R14, 0x1, PT ;  /* 0x000000010e00780c */ /* 0x001fe20003f25270 */
[----:B--2---:R-:W-:-:S12]  /*166f0*/  @P3 BRA `(.L_x_12483) ;  /* 0x0000000000103947 */ /* 0x004fd80003800000 */
[----:B------:R-:W-:Y:S05]  /*16700*/  @!P0 BRA `(.L_x_12483) ;  /* 0x00000000000c8947 */ /* 0x000fea0003800000 */
[----:B------:R-:W2:Y:S04]  /*16710*/  LDG.E R12, desc[UR38][R24.64] ;  /* 0x00000026180c7981 */ /* 0x000ea8000c1e1900 */
[----:B-----5:R-:W2:Y:S02]  /*16720*/  LDG.E R27, desc[UR38][R24.64+0x4] ;  /* 0x00000426181b7981 */ /* 0x020ea4000c1e1900 */
[----:B--2---:R-:W-:-:S07]  /*16730*/  IMAD.IADD R27, R27, 0x1, -R12 ;  /* 0x000000011b1b7824 */ /* 0x004fce00078e0a0c */
.L_x_12483:
[----:B------:R-:W2:Y:S01]  /*16740*/  LDL.LU R12, [R1+0xa0] ;  /* 0x0000a000010c7983 */ /* 0x000ea20000300800 */
[----:B------:R-:W0:Y:S03]  /*16750*/  LDC.64 R10, c[0x0][R10+0x210] ;  /* 0x000084000a0a7b82 */ /* 0x000e260000000a00 */
[----:B------:R-:W4:Y:S04]  /*16760*/  LDL.LU R25, [R1+0xd8] ;  /* 0x0000d80001197983 */ /* 0x000f280000300800 */
[----:B------:R-:W4:Y:S01]  /*16770*/  LDL R24, [R1+0x98] ;  /* 0x0000980001187983 */ /* 0x000f220000100800 */
[----:B------:R-:W-:Y:S01]  /*16780*/  ISETP.NE.U32.AND P0, PT, RZ, UR4, PT ;  /* 0x00000004ff007c0c */ /* 0x000fe2000bf05070 */
[----:B------:R-:W1:Y:S02]  /*16790*/  @P1 LDC R39, c[0x0][0xbec] ;  /* 0x0002fb00ff271b82 */ /* 0x000e640000000800 */
[----:B------:R-:W4:Y:S04]  /*167a0*/  LDL R50, [R1+0x88] ;  /* 0x0000880001327983 */ /* 0x000f280000100800 */
[----:B------:R-:W4:Y:S01]  /*167b0*/  LDL R49, [R1+0xb0] ;  /* 0x0000b00001317983 */ /* 0x000f220000100800 */
[----:B------:R-:W-:Y:S01]  /*167c0*/  ISETP.NE.AND.EX P0, PT, RZ, UR5, PT, P0 ;  /* 0x00000005ff007c0c */ /* 0x000fe2000bf05300 */
[----:B------:R-:W0:Y:S01]  /*167d0*/  @P1 LDC R41, c[0x0][0xbf0] ;  /* 0x0002fc00ff291b82 */ /* 0x000e220000000800 */
[-C--:B---3--:R-:W-:Y:S01]  /*167e0*/  IMAD R35, R7, R138.reuse, RZ ;  /* 0x0000008a07237224 */ /* 0x088fe200078e02ff */
[----:B------:R-:W3:Y:S01]  /*167f0*/  LDL R36, [R1+0x10c] ;  /* 0x00010c0001247983 */ /* 0x000ee20000100800 */
[----:B------:R-:W-:-:S03]  /*16800*/  IMAD.WIDE.U32 R6, R6, R138, RZ ;  /* 0x0000008a06067225 */ /* 0x000fc600078e00ff */
[----:B------:R-:W3:Y:S01]  /*16810*/  LDL R34, [R1+0xe0] ;  /* 0x0000e00001227983 */ /* 0x000ee20000100800 */
[----:B------:R-:W-:Y:S01]  /*16820*/  IMAD.IADD R26, R7, 0x1, R35 ;  /* 0x00000001071a7824 */ /* 0x000fe200078e0223 */
[----:B-----5:R-:W-:Y:S02]  /*16830*/  SHF.R.S32.HI R45, RZ, 0x1f, R44 ;  /* 0x0000001fff2d7819 */ /* 0x020fe4000001142c */
[----:B--2---:R-:W-:Y:S02]  /*16840*/  SEL R15, R12, RZ, !P0 ;  /* 0x000000ff0c0f7207 */ /* 0x004fe40004000000 */
[----:B------:R-:W2:Y:S01]  /*16850*/  LDC.64 R12, c[0x0][0xba8] ;  /* 0x0002ea00ff0c7b82 */ /* 0x000ea20000000a00 */
[----:B----4-:R-:W-:Y:S02]  /*16860*/  SEL R25, R25, RZ, !P0 ;  /* 0x000000ff19197207 */ /* 0x010fe40004000000 */
[----:B------:R-:W-:-:S04]  /*16870*/  IMAD R5, R5, R15, RZ ;  /* 0x0000000f05057224 */ /* 0x000fc800078e02ff */
[C---:B------:R-:W-:Y:S02]  /*16880*/  IMAD R37, R4.reuse, R25, R5 ;  /* 0x0000001904257224 */ /* 0x040fe400078e0205 */
[----:B------:R-:W-:-:S04]  /*16890*/  IMAD.WIDE.U32 R4, R4, R15, RZ ;  /* 0x0000000f04047225 */ /* 0x000fc800078e00ff */
[----:B------:R-:W-:Y:S01]  /*168a0*/  IMAD.IADD R24, R24, 0x1, R50 ;  /* 0x0000000118187824 */ /* 0x000fe200078e0232 */
[----:B------:R-:W-:-:S03]  /*168b0*/  IADD3 R6, P0, P3, R4, R6, R44 ;  /* 0x0000000604067210 */ /* 0x000fc60007b1e02c */
[----:B-1----:R-:W-:Y:S01]  /*168c0*/  @P1 IMAD.HI.U32 R4, R24, R39, RZ ;  /* 0x0000002718041227 */ /* 0x002fe200078e00ff */
[----:B------:R-:W-:-:S03]  /*168d0*/  SEL R25, R49, RZ, P2 ;  /* 0x000000ff31197207 */ /* 0x000fc60001000000 */
[----:B------:R-:W-:Y:S01]  /*168e0*/  IMAD.IADD R7, R5, 0x1, R37 ;  /* 0x0000000105077824 */ /* 0x000fe200078e0225 */
[----:B------:R-:W-:Y:S02]  /*168f0*/  MOV R5, R24 ;  /* 0x0000001800057202 */ /* 0x000fe40000000f00 */
[----:B0-----:R-:W-:Y:S01]  /*16900*/  @P1 SHF.R.U32.HI R5, RZ, R41, R4 ;  /* 0x00000029ff051219 */ /* 0x001fe20000011604 */
[----:B--2---:R-:W0:Y:S01]  /*16910*/  @!P2 LDC R12, c[0x0][0xb50] ;  /* 0x0002d400ff0cab82 */ /* 0x004e220000000800 */
[-C--:B------:R-:W-:Y:S02]  /*16920*/  IMAD R35, R9, R25.reuse, RZ ;  /* 0x0000001909237224 */ /* 0x080fe400078e02ff */
[----:B------:R-:W-:Y:S01]  /*16930*/  IMAD.WIDE.U32 R8, R8, R25, RZ ;  /* 0x0000001908087225 */ /* 0x000fe200078e00ff */
[----:B------:R-:W-:-:S03]  /*16940*/  IADD3.X R7, R7, R26, R45, P0, P3 ;  /* 0x0000001a07077210 */ /* 0x000fc600007e642d */
[----:B------:R-:W-:Y:S01]  /*16950*/  IMAD.MOV R25, RZ, RZ, -R5 ;  /* 0x000000ffff197224 */ /* 0x000fe200078e0a05 */
[----:B------:R-:W1:Y:S01]  /*16960*/  @!P2 LDC R13, c[0x0][0xb54] ;  /* 0x0002d500ff0dab82 */ /* 0x000e620000000800 */
[----:B------:R-:W-:Y:S01]  /*16970*/  IMAD.IADD R35, R9, 0x1, R35 ;  /* 0x0000000109237824 */ /* 0x000fe200078e0223 */
        /* <DEDUP_REMOVED lines=12> */
[----:B---3--:R-:W-:-:S03]  /*16a40*/  IMAD.IADD R10, R36, 0x1, R50 ;  /* 0x00000001240a7824 */ /* 0x008fc600078e0232 */
        /* <DEDUP_REMOVED lines=27> */
[----:B------:R-:W-:Y:S01]  /*16c00*/  LOP3.LUT R0, R3, 0x180, RZ, 0xc0, !PT ;  /* 0x0000018003007812 */ /* 0x000fe200078ec0ff */
[----:B------:R-:W-:Y:S01]  /*16c10*/  IMAD.X R41, RZ, RZ, R5, P5 ;  /* 0x000000ffff297224 */ /* 0x000fe200028e0605 */
[----:B------:R-:W-:Y:S02]  /*16c20*/  IADD3 R29, P2, R4, 0x3000, RZ ;  /* 0x00003000041d7810 */ /* 0x000fe40007f5e0ff */
[----:B------:R-:W-:Y:S02]  /*16c30*/  SHF.R.U64 R0, R0, 0x3, RZ ;  /* 0x0000000300007819 */ /* 0x000fe400000012ff */
[----:B------:R-:W-:-:S02]  /*16c40*/  IADD3 R33, P3, R4, 0x4800, RZ ;  /* 0x0000480004217810 */ /* 0x000fc40007f7e0ff */
[----:B------:R-:W-:Y:S02]  /*16c50*/  IADD3 R37, P4, R4, 0x6000, RZ ;  /* 0x0000600004257810 */ /* 0x000fe40007f9e0ff */
[----:B------:R-:W-:Y:S01]  /*16c60*/  LOP3.LUT R40, R0, R3, RZ, 0x3c, !PT ;  /* 0x0000000300287212 */ /* 0x000fe200078e3cff */
[C---:B------:R-:W-:Y:S01]  /*16c70*/  IMAD R3, R44.reuse, UR5, R45 ;  /* 0x000000052c037c24 */ /* 0x040fe2000f8e022d */
[----:B------:R-:W-:Y:S01]  /*16c80*/  LOP3.LUT R24, R25, 0x180, RZ, 0xc0, !PT ;  /* 0x0000018019187812 */ /* 0x000fe200078ec0ff */
[----:B------:R-:W-:Y:S01]  /*16c90*/  IMAD.WIDE.U32 R44, R44, UR4, RZ ;  /* 0x000000042c2c7c25 */ /* 0x000fe2000f8e00ff */
[----:B------:R-:W-:Y:S01]  /*16ca0*/  LOP3.LUT R28, R29, 0x180, RZ, 0xc0, !PT ;  /* 0x000001801d1c7812 */ /* 0x000fe200078ec0ff */
[----:B------:R-:W-:Y:S01]  /*16cb0*/  ULDC.64 UR4, c[0x0][0xae8] ;  /* 0x0002ba0000047ab9 */ /* 0x000fe20000000a00 */
[----:B------:R-:W-:Y:S01]  /*16cc0*/  LOP3.LUT R32, R33, 0x180, RZ, 0xc0, !PT ;  /* 0x0000018021207812 */ /* 0x000fe200078ec0ff */
[----:B------:R-:W-:Y:S01]  /*16cd0*/  IMAD R0, R13, 0x60, R20 ;  /* 0x000000600d007824 */ /* 0x000fe200078e0214 */
[----:B------:R-:W-:Y:S01]  /*16ce0*/  LOP3.LUT R36, R37, 0x180, RZ, 0xc0, !PT ;  /* 0x0000018025247812 */ /* 0x000fe200078ec0ff */
[----:B------:R-:W-:Y:S01]  /*16cf0*/  IMAD.IADD R45, R45, 0x1, R3 ;  /* 0x000000012d2d7824 */ /* 0x000fe200078e0203 */
[----:B------:R-:W-:Y:S01]  /*16d00*/  LOP3.LUT R7, R4, 0x180, RZ, 0xc0, !PT ;  /* 0x0000018004077812 */ /* 0x000fe200078ec0ff */
[----:B------:R-:W-:Y:S01]  /*16d10*/  IMAD.IADD R12, R50, 0x1, R0 ;  /* 0x00000001320c7824 */ /* 0x000fe200078e0200 */
[----:B------:R-:W-:Y:S01]  /*16d20*/  SHF.R.U64 R24, R24, 0x3, RZ ;  /* 0x0000000318187819 */ /* 0x000fe200000012ff */
[----:B------:R-:W5:Y:S01]  /*16d30*/  LD.E.128 R40, desc[UR38][R40.64] ;  /* 0x0000002628287980 */ /* 0x000f62000c101d00 */
[----:B------:R-:W-:-:S02]  /*16d40*/  SHF.R.U64 R28, R28, 0x3, RZ ;  /* 0x000000031c1c7819 */ /* 0x000fc400000012ff */
[----:B------:R-:W-:Y:S02]  /*16d50*/  SHF.R.U64 R32, R32, 0x3, RZ ;  /* 0x0000000320207819 */ /* 0x000fe400000012ff */
        /* <DEDUP_REMOVED lines=9> */
[----:B------:R-:W-:Y:S01]  /*16df0*/  IMAD.X R29, RZ, RZ, R5, P2 ;  /* 0x000000ffff1d7224 */ /* 0x000fe200010e0605 */
        /* <DEDUP_REMOVED lines=10> */
[----:B------:R-:W5:Y:S01]  /*16ea0*/  LD.E.128 R4, desc[UR38][R4.64] ;  /* 0x0000002604047980 */ /* 0x000f62000c101d00 */
        /* <DEDUP_REMOVED lines=24> */
[----:B------:R-:W-:-:S03]  /*17030*/  PRMT R0, RZ, 0x654, R0 ;  /* 0x00000654ff007816 */ /* 0x000fc60000000000 */
[C---:B------:R-:W-:Y:S02]  /*17040*/  IMAD R9, R11.reuse, UR5, R10 ;  /* 0x000000050b097c24 */ /* 0x040fe4000f8e020a */
[----:B------:R-:W-:Y:S01]  /*17050*/  IMAD.WIDE.U32 R10, R11, UR4, R44 ;  /* 0x000000040b0a7c25 */ /* 0x000fe2000f8e002c */
[----:B------:R-:W-:Y:S01]  /*17060*/  ULDC.64 UR4, c[0x0][0xa80] ;  /* 0x0002a00000047ab9 */ /* 0x000fe20000000a00 */
[----:B0-----:R0:W-:Y:S02]  /*17070*/  SYNCS.ARRIVE.TRANS64.RED.A1T0 RZ, [R0+URZ], RZ ;  /* 0x000000ff00ff79a7 */ /* 0x0011e4000810043f */
[----:B------:R-:W-:Y:S02]  /*17080*/  IMAD.IADD R9, R11, 0x1, R9 ;  /* 0x000000010b097824 */ /* 0x000fe400078e0209 */
[C---:B------:R-:W-:Y:S02]  /*17090*/  VIADD R46, R21.reuse, 0x20 ;  /* 0x00000020152e7836 */ /* 0x040fe40000000000 */
[----:B------:R-:W-:Y:S01]  /*170a0*/  VIADD R44, R21, 0x40 ;  /* 0x00000040152c7836 */ /* 0x000fe20000000000 */
[----:B0-----:R-:W-:Y:S01]  /*170b0*/  LEA R0, P0, R10, UR4, 0x1 ;  /* 0x000000040a007c11 */ /* 0x001fe2000f8008ff */
[----:B------:R-:W-:-:S03]  /*170c0*/  UMOV UR4, 0xffffffff ;  /* 0xffffffff00047882 */ /* 0x000fc60000000000 */
[----:B------:R-:W-:Y:S02]  /*170d0*/  LEA.HI.X R9, R10, UR5, R9, 0x1, P0 ;  /* 0x000000050a097c11 */ /* 0x000fe400080f0c09 */
[----:B------:R-:W-:Y:S02]  /*170e0*/  SHF.R.S32.HI R47, RZ, 0x1f, R46 ;  /* 0x0000001fff2f7819 */ /* 0x000fe4000001142e */
[----:B------:R-:W-:Y:S01]  /*170f0*/  SHF.R.S32.HI R48, RZ, 0x1f, R44 ;  /* 0x0000001fff307819 */ /* 0x000fe2000001142c */
[----:B------:R-:W-:Y:S06]  /*17100*/  BRA.DIV UR4, `(.L_x_12485) ;  /* 0x000000a204887947 */ /* 0x000fec000b800000 */
[----:B------:R0:W1:Y:S04]  /*17110*/  SHFL.IDX PT, R3, R9, RZ, 0x1c1f ;  /* 0x001c1fff09037589 */ /* 0x00006800000e0000 */
[----:B------:R0:W2:Y:S02]  /*17120*/  SHFL.IDX PT, R14, R0, RZ, 0x1c1f ;  /* 0x001c1fff000e7589 */ /* 0x0000a400000e0000 */
.L_x_12663:
        /* <DEDUP_REMOVED lines=17> */
.L_x_12487:
[----:B------:R-:W-:Y:S05]  /*17240*/  BSYNC B1 ;  /* 0x0000000000017941 */ /* 0x000fea0003800000 */
.L_x_12486:
[----:B------:R-:W-:-:S03]  /*17250*/  UMOV UR4, 0xffffffff ;  /* 0xffffffff00047882 */ /* 0x000fc60000000000 */
[----:B------:R-:W-:Y:S05]  /*17260*/  BRA.DIV UR4, `(.L_x_12488) ;  /* 0x000000a204647947 */ /* 0x000fea000b800000 */
[----:B-1----:R1:W4:Y:S04]  /*17270*/  SHFL.IDX PT, R3, R9, 0x1, 0x1c1f ;  /* 0x003c1f0009037f89 */ /* 0x00232800000e0000 */
[----:B--23--:R1:W2:Y:S02]  /*17280*/  SHFL.IDX PT, R14, R0, 0x1, 0x1c1f ;  /* 0x003c1f00000e7f89 */ /* 0x00c2a400000e0000 */
.L_x_12667:
        /* <DEDUP_REMOVED lines=18> */
.L_x_12484:
[----:B------:R-:W-:Y:S01]  /*173b0*/  ULDC.64 UR4, c[0x0][0xb08] ;  /* 0x0002c20000047ab9 */ /* 0x000fe20000000a00 */
[----:B------:R-:W1:Y:S01]  /*173c0*/  @P1 LDC R11, c[0x0][0xbec] ;  /* 0x0002fb00ff0b1b82 */ /* 0x000e620000000800 */
[----:B------:R-:W-:Y:S01]  /*173d0*/  IMAD R45, R45, UR4, RZ ;  /* 0x000000042d2d7c24 */ /* 0x000fe2000f8e02ff */
[----:B0-----:R-:W-:Y:S01]  /*173e0*/  SHF.R.S32.HI R0, RZ, 0x1f, R15 ;  /* 0x0000001fff007819 */ /* 0x001fe2000001140f */
[----:B------:R-:W-:-:S04]  /*173f0*/  IMAD.WIDE.U32 R4, R44, UR4, RZ ;  /* 0x000000042c047c25 */ /* 0x000fc8000f8e00ff */
[----:B------:R-:W-:Y:S01]  /*17400*/  IMAD R45, R44, UR5, R45 ;  /* 0x000000052c2d7c24 */ /* 0x000fe2000f8e022d */
[----:B------:R-:W0:Y:S01]  /*17410*/  @P1 LDC R6, c[0x0][0xbf0] ;  /* 0x0002fc00ff061b82 */ /* 0x000e220000000800 */
[----:B------:R-:W-:Y:S01]  /*17420*/  ULDC.64 UR4, c[0x0][0xb38] ;  /* 0x0002ce0000047ab9 */ /* 0x000fe20000000a00 */
[----:B------:R-:W-:Y:S02]  /*17430*/  IMAD.MOV.U32 R3, RZ, RZ, R24 ;  /* 0x000000ffff037224 */ /* 0x000fe400078e0018 */
        /* <DEDUP_REMOVED lines=37> */
.L_x_12670:
        /* <DEDUP_REMOVED lines=27> */
[----:B--2---:R-:W-:Y:S02]  /*17840*/  @!P2 IMAD.MOV.U32 R4, RZ, RZ, R14 ;  /* 0x000000ffff04a224 */ /* 0x004fe400078e000e */
[----:B-1----:R-:W-:Y:S01]  /*17850*/  @!P2 IMAD.MOV.U32 R5, RZ, RZ, R3 ;  /* 0x000000ffff05a224 */ /* 0x002fe200078e0003 */
[----:B------:R-:W-:Y:S01]  /*17860*/  ISETP.GE.AND P1, PT, R39, UR4, PT ;  /* 0x0000000427007c0c */ /* 0x000fe2000bf26270 */
        /* <DEDUP_REMOVED lines=46> */
.L_x_12492:
[----:B------:R-:W-:Y:S05]  /*17b50*/  BSYNC B1 ;  /* 0x0000000000017941 */ /* 0x000fea0003800000 */
.L_x_12491:
[----:B------:R-:W-:-:S03]  /*17b60*/  UMOV UR4, 0xffffffff ;  /* 0xffffffff00047882 */ /* 0x000fc60000000000 */
[----:B------:R-:W-:Y:S05]  /*17b70*/  BRA.DIV UR4, `(.L_x_12493) ;  /* 0x0000009a049c7947 */ /* 0x000fea000b800000 */
[----:B-1----:R1:W4:Y:S04]  /*17b80*/  SHFL.IDX PT, R3, R24, 0x1, 0x1c1f ;  /* 0x003c1f0018037f89 */ /* 0x00232800000e0000 */
[----:B--23--:R1:W2:Y:S02]  /*17b90*/  SHFL.IDX PT, R14, R0, 0x1, 0x1c1f ;  /* 0x003c1f00000e7f89 */ /* 0x00c2a400000e0000 */
.L_x_12674:
        /* <DEDUP_REMOVED lines=76> */
.L_x_12482:
[----:B------:R-:W3:Y:S01]  /*18060*/  LDL.LU R0, [R1+0xa8] ;  /* 0x0000a80001007983 */ /* 0x000ee20000300800 */
        /* <DEDUP_REMOVED lines=10> */
[----:B----4-:R-:W-:Y:S01]  /*18110*/  IADD3 R4, P2, R6, UR4, RZ ;  /* 0x0000000406047c10 */ /* 0x010fe2000ff5e0ff */
[----:B------:R-:W-:-:S03]  /*18120*/  ULDC UR4, c[0x0][0xa88] ;  /* 0x0002a20000047ab9 */ /* 0x000fc60000000800 */
[----:B---3--:R-:W-:-:S05]  /*18130*/  IADD3.X R5, R0, UR5, RZ, P2, !PT ;  /* 0x0000000500057c10 */ /* 0x008fca00097fe4ff */
        /* <DEDUP_REMOVED lines=16> */
.L_x_12494:
        /* <DEDUP_REMOVED lines=57> */
.L_x_12496:
[----:B------:R-:W-:Y:S05]  /*185d0*/  BSYNC B1 ;  /* 0x0000000000017941 */ /* 0x000fea0003800000 */
.L_x_12495:
        /* <DEDUP_REMOVED lines=26> */
[----:B--2---:R-:W-:-:S04]  /*18780*/  IMAD.IADD R9, R27, 0x1, R0 ;  /* 0x000000011b097824 */ /* 0x004fc800078e0200 */
        /* <DEDUP_REMOVED lines=28> */
.L_x_12677:
        /* <DEDUP_REMOVED lines=18> */
.L_x_12499:
[----:B------:R-:W-:Y:S05]  /*18a70*/  BSYNC B1 ;  /* 0x0000000000017941 */ /* 0x000fea0003800000 */
.L_x_12498:
[----:B------:R-:W-:-:S03]  /*18a80*/  UMOV UR4, 0xffffffff ;  /* 0xffffffff00047882 */ /* 0x000fc60000000000 */
[----:B------:R-:W-:Y:S05]  /*18a90*/  BRA.DIV UR4, `(.L_x_12500) ;  /* 0x0000008e04507947 */ /* 0x000fea000b800000 */
[----:B--2---:R2:W0:Y:S04]  /*18aa0*/  SHFL.IDX PT, R3, R4, 0x1, 0x1c1f ;  /* 0x003c1f0004037f89 */ /* 0x00442800000e0000 */
[----:B---3--:R2:W3:Y:S02]  /*18ab0*/  SHFL.IDX PT, R14, R0, 0x1, 0x1c1f ;  /* 0x003c1f00000e7f89 */ /* 0x0084e400000e0000 */
.L_x_12681:
        /* <DEDUP_REMOVED lines=16> */
.L_x_12489:
[----:B------:R-:W-:Y:S05]  /*18bc0*/  BSYNC B0 ;  /* 0x0000000000007941 */ /* 0x000fea0003800000 */
.L_x_12481:
[----:B------:R-:W-:Y:S02]  /*18bd0*/  ULDC UR4, c[0x0][0xc3c] ;  /* 0x00030f0000047ab9 */ /* 0x000fe40000000800 */
[----:B-1----:R-:W-:-:S13]  /*18be0*/  ISETP.GE.AND P0, PT, R99, UR4, PT ;  /* 0x0000000463007c0c */ /* 0x002fda000bf06270 */
[----:B------:R-:W-:Y:S05]  /*18bf0*/  @!P0 BRA `(.L_x_12501) ;  /* 0xfffffe8800908947 */ /* 0x000fea000383ffff */
[----:B------:R-:W-:Y:S05]  /*18c00*/  BRA `(.L_x_12335) ;  /* 0x0000007800e87947 */ /* 0x000fea0003800000 */
.L_x_12333:
        /* <DEDUP_REMOVED lines=16> */
.L_x_12502:
        /* <DEDUP_REMOVED lines=44> */
.L_x_12506:
        /* <DEDUP_REMOVED lines=37> */
.L_x_12504:
        /* <DEDUP_REMOVED lines=13> */
.L_x_12507:
        /* <DEDUP_REMOVED lines=62> */
.L_x_12508:
        /* <DEDUP_REMOVED lines=62> */
.L_x_12509:
[----:B------:R-:W-:-:S05]  /*19ab0*/  LOP3.LUT R2, RZ, R2, RZ, 0x33, !PT ;  /* 0x00000002ff027212 */ /* 0x000fca00078e33ff */
[----:B------:R-:W-:Y:S01]  /*19ac0*/  IMAD.IADD R25, R25, 0x1, R2 ;  /* 0x0000000119197824 */ /* 0x000fe200078e0202 */
[----:B------:R-:W-:Y:S06]  /*19ad0*/  BRA `(.L_x_12510) ;  /* 0x00000000000c7947 */ /* 0x000fec0003800000 */
.L_x_12505:
[----:B------:R-:W-:Y:S02]  /*19ae0*/  IMAD.MOV.U32 R25, RZ, RZ, RZ ;  /* 0x000000ffff197224 */ /* 0x000fe400078e00ff */
[----:B------:R-:W-:Y:S02]  /*19af0*/  IMAD.U32 R24, RZ, RZ, UR6 ;  /* 0x00000006ff187e24 */ /* 0x000fe4000f8e00ff */
[----:B------:R-:W-:-:S07]  /*19b00*/  IMAD.MOV.U32 R26, RZ, RZ, RZ ;  /* 0x000000ffff1a7224 */ /* 0x000fce00078e00ff */
.L_x_12510:
[----:B------:R-:W-:-:S13]  /*19b10*/  ISETP.NE.AND P0, PT, R0, RZ, PT ;  /* 0x000000ff0000720c */ /* 0x000fda0003f05270 */
[----:B------:R-:W0:Y:S01]  /*19b20*/  @!P0 S2R R3, SR_CgaCtaId ;  /* 0x0000000000038919 */ /* 0x000e220000008800 */
[----:B------:R-:W-:-:S04]  /*19b30*/  @!P0 MOV R0, 0x400 ;  /* 0x0000040000008802 */ /* 0x000fc80000000f00 */
[----:B0-----:R-:W-:-:S05]  /*19b40*/  @!P0 LEA R0, R3, R0, 0x18 ;  /* 0x0000000003008211 */ /* 0x001fca00078ec0ff */
[----:B------:R1:W-:Y:S01]  /*19b50*/  @!P0 STS.128 [R0+0x2d8d0], R24 ;  /* 0x02d8d01800008388 */ /* 0x0003e20000000c00 */
[----:B------:R-:W-:Y:S06]  /*19b60*/  BAR.ARV 0x5, 0x200 ;  /* 0x0148000000007b1d */ /* 0x000fec0000002000 */
.L_x_12503:
[----:B-1----:R-:W-:Y:S01]  /*19b70*/  IMAD.MOV.U32 R0, RZ, RZ, 0x1 ;  /* 0x00000001ff007424 */ /* 0x002fe200078e00ff */
[----:B------:R-:W-:Y:S01]  /*19b80*/  ULDC UR4, c[0x0][0xc3c] ;  /* 0x00030f0000047ab9 */ /* 0x000fe20000000800 */
[----:B------:R-:W-:Y:S01]  /*19b90*/  IMAD.MOV.U32 R28, RZ, RZ, RZ ;  /* 0x000000ffff1c7224 */ /* 0x000fe200078e00ff */
[----:B0-----:R-:W-:Y:S02]  /*19ba0*/  ISETP.GE.AND P0, PT, R27, UR4, PT ;  /* 0x000000041b007c0c */ /* 0x001fe4000bf06270 */
        /* <DEDUP_REMOVED lines=36> */
.L_x_12616:
[----:B------:R-:W0:Y:S02]  /*19df0*/  LDC.64 R2, c[0x0][0xc88] ;  /* 0x00032200ff027b82 */ /* 0x000e240000000a00 */
[----:B0-----:R-:W-:-:S05]  /*19e00*/  IMAD.WIDE R2, R27, 0x4, R2 ;  /* 0x000000041b027825 */ /* 0x001fca00078e0202 */
[----:B--2---:R-:W2:Y:S01]  /*19e10*/  LDG.E R11, desc[UR38][R2.64] ;  /* 0x00000026020b7981 */ /* 0x004ea2000c1e1900 */
[----:B------:R-:W-:Y:S05]  /*19e20*/  YIELD ;  /* 0x0000000000007946 */ /* 0x000fea0003800000 */
[----:B------:R-:W-:Y:S01]  /*19e30*/  ULDC.64 UR4, c[0x0][0xa28] ;  /* 0x00028a0000047ab9 */ /* 0x000fe20000000a00 */
[----:B------:R-:W-:Y:S01]  /*19e40*/  IMAD.MOV.U32 R10, RZ, RZ, RZ ;  /* 0x000000ffff0a7224 */ /* 0x000fe200078e00ff */
[----:B------:R-:W-:Y:S01]  /*19e50*/  ISETP.NE.U32.AND P0, PT, RZ, UR4, PT ;  /* 0x00000004ff007c0c */ /* 0x000fe2000bf05070 */
[----:B-1----:R-:W-:Y:S01]  /*19e60*/  IMAD.MOV.U32 R6, RZ, RZ, RZ ;  /* 0x000000ffff067224 */ /* 0x002fe200078e00ff */
[----:B------:R-:W-:Y:S01]  /*19e70*/  ULDC.64 UR8, c[0x0][0xa18] ;  /* 0x0002860000087ab9 */ /* 0x000fe20000000a00 */
[----:B------:R-:W-:Y:S01]  /*19e80*/  ULDC.64 UR6, c[0x0][0xa10] ;  /* 0x0002840000067ab9 */ /* 0x000fe20000000a00 */
[----:B------:R-:W-:-:S02]  /*19e90*/  ISETP.NE.AND.EX P0, PT, RZ, UR5, PT, P0 ;  /* 0x00000005ff007c0c */ /* 0x000fc4000bf05300 */
[----:B--2---:R-:W-:Y:S01]  /*19ea0*/  SHF.R.S32.HI R0, RZ, 0x1f, R11 ;  /* 0x0000001fff007819 */ /* 0x004fe2000001140b */
[----:B------:R-:W-:-:S10]  /*19eb0*/  IMAD.SHL.U32 R18, R11, 0x4, RZ ;  /* 0x000000040b127824 */ /* 0x000fd400078e00ff */
[C---:B------:R-:W-:Y:S01]  /*19ec0*/  @P0 LEA R2, P1, R11.reuse, UR4, 0x2 ;  /* 0x000000040b020c11 */ /* 0x040fe2000f8210ff */
[----:B------:R-:W-:Y:S03]  /*19ed0*/  STL [R1+0x8], R11 ;  /* 0x0000080b01007387 */ /* 0x000fe60000100800 */
[C-C-:B------:R-:W-:Y:S01]  /*19ee0*/  @P0 LEA.HI.X R3, R11.reuse, UR5, R0.reuse, 0x2, P1 ;  /* 0x000000050b030c11 */ /* 0x140fe200088f1400 */
[----:B------:R-:W-:Y:S01]  /*19ef0*/  ULDC.64 UR4, c[0x0][0xa00] ;  /* 0x0002800000047ab9 */ /* 0x000fe20000000a00 */
[----:B------:R-:W-:Y:S01]  /*19f00*/  SHF.L.U64.HI R19, R11, 0x2, R0 ;  /* 0x000000020b137819 */ /* 0x000fe20000010200 */
[----:B------:R0:W-:Y:S04]  /*19f10*/  STL [R1+0x48], R0 ;  /* 0x0000480001007387 */ /* 0x0001e80000100800 */
[----:B------:R1:W2:Y:S01]  /*19f20*/  @P0 LDG.E R10, desc[UR38][R2.64] ;  /* 0x00000026020a0981 */ /* 0x0002a2000c1e1900 */
        /* <DEDUP_REMOVED lines=28> */
[----:B0-----:R-:W-:Y:S01]  /*1a0f0*/  IMAD.U32 R6, RZ, RZ, UR4 ;  /* 0x00000004ff067e24 */ /* 0x001fe2000f8e00ff */
[----:B---3--:R0:W-:Y:S04]  /*1a100*/  STL [R1+0x40], R8 ;  /* 0x0000400801007387 */ /* 0x0081e80000100800 */
[----:B--2---:R0:W-:Y:S01]  /*1a110*/  STL [R1+0x28], R10 ;  /* 0x0000280a01007387 */ /* 0x0041e20000100800 */
[----:B----4-:R-:W-:Y:S05]  /*1a120*/  @P2 BRA `(.L_x_12512) ;  /* 0x0000000000142947 */ /* 0x010fea0003800000 */
[----:B------:R-:W-:Y:S05]  /*1a130*/  @!P0 BRA `(.L_x_12512) ;  /* 0x0000000000108947 */ /* 0x000fea0003800000 */
[----:B------:R-:W0:Y:S04]  /*1a140*/  LDG.E R7, desc[UR38][R2.64] ;  /* 0x0000002602077981 */ /* 0x000e28000c1e1900 */
[----:B------:R-:W0:Y:S02]  /*1a150*/  LDG.E R2, desc[UR38][R2.64+0x4] ;  /* 0x0000042602027981 */ /* 0x000e24000c1e1900 */
[----:B0-----:R-:W-:-:S05]  /*1a160*/  IMAD.IADD R8, R2, 0x1, -R7 ;  /* 0x0000000102087824 */ /* 0x001fca00078e0a07 */
[----:B------:R1:W-:Y:S02]  /*1a170*/  STL [R1+0x40], R8 ;  /* 0x0000400801007387 */ /* 0x0003e40000100800 */
.L_x_12512:
[----:B------:R-:W-:Y:S01]  /*1a180*/  IMAD.MOV.U32 R12, RZ, RZ, R11 ;  /* 0x000000ffff0c7224 */ /* 0x000fe200078e000b */
[----:B------:R-:W-:Y:S01]  /*1a190*/  ULDC.64 UR4, c[0x0][0xa20] ;  /* 0x0002880000047ab9 */ /* 0x000fe20000000a00 */
[C---:B------:R-:W-:Y:S02]  /*1a1a0*/  LOP3.LUT R7, R26.reuse, 0xff000000, RZ, 0xc0, !PT ;  /* 0xff0000001a077812 */ /* 0x040fe400078ec0ff */
[----:B------:R-:W-:Y:S01]  /*1a1b0*/  ISETP.NE.U32.AND P0, PT, RZ, UR4, PT ;  /* 0x00000004ff007c0c */ /* 0x000fe2000bf05070 */
[----:B------:R2:W-:Y:S01]  /*1a1c0*/  STL [R1+0xc], R12 ;  /* 0x00000c0c01007387 */ /* 0x0005e20000100800 */
[----:B------:R-:W-:Y:S02]  /*1a1d0*/  SHF.R.U32.HI R7, RZ, 0x8, R7 ;  /* 0x00000008ff077819 */ /* 0x000fe40000011607 */
[----:B------:R-:W-:Y:S02]  /*1a1e0*/  ISETP.NE.AND.EX P0, PT, RZ, UR5, PT, P0 ;  /* 0x00000005ff007c0c */ /* 0x000fe4000bf05300 */
[----:B------:R-:W-:-:S02]  /*1a1f0*/  LOP3.LUT R2, R26, 0xff0000, RZ, 0xc0, !PT ;  /* 0x00ff00001a027812 */ /* 0x000fc400078ec0ff */
[----:B------:R-:W-:Y:S02]  /*1a200*/  LOP3.LUT R17, R26, 0xffff, RZ, 0xc0, !PT ;  /* 0x0000ffff1a117812 */ /* 0x000fe400078ec0ff */
[----:B------:R-:W-:-:S07]  /*1a210*/  LEA.HI R7, R2, R7, RZ, 0x10 ;  /* 0x0000000702077211 */ /* 0x000fce00078f80ff */
[----:B--2---:R-:W-:Y:S05]  /*1a220*/  @!P0 BRA `(.L_x_12513) ;  /* 0x0000000000108947 */ /* 0x004fea0003800000 */
[----:B------:R-:W-:-:S04]  /*1a230*/  IADD3 R2, P0, R18, UR4, RZ ;  /* 0x0000000412027c10 */ /* 0x000fc8000ff1e0ff */
[----:B------:R-:W-:-:S05]  /*1a240*/  IADD3.X R3, R19, UR5, RZ, P0, !PT ;  /* 0x0000000513037c10 */ /* 0x000fca00087fe4ff */
[----:B------:R2:W5:Y:S01]  /*1a250*/  LDG.E R6, desc[UR38][R2.64] ;  /* 0x0000002602067981 */ /* 0x000562000c1e1900 */
[----:B------:R-:W-:Y:S05]  /*1a260*/  BRA `(.L_x_12514) ;  /* 0x0000000000247947 */ /* 0x000fea0003800000 */
.L_x_12513:
        /* <DEDUP_REMOVED lines=9> */
.L_x_12514:
[----:B--2---:R-:W2:Y:S01]  /*1a300*/  @P1 LDG.E R2, desc[UR38][R4.64] ;  /* 0x0000002604021981 */ /* 0x004ea2000c1e1900 */
[----:B------:R-:W3:Y:S03]  /*1a310*/  LDC R3, c[0x0][0x448] ;  /* 0x00011200ff037b82 */ /* 0x000ee60000000800 */
[----:B------:R4:W2:Y:S01]  /*1a320*/  @P1 LDG.E R4, desc[UR38][R4.64+0x4] ;  /* 0x0000042604041981 */ /* 0x0008a2000c1e1900 */
[----:B-----5:R-:W-:Y:S01]  /*1a330*/  IMAD.IADD R6, R6, 0x1, -R10 ;  /* 0x0000000106067824 */ /* 0x020fe200078e0a0a */
[----:B------:R-:W-:Y:S01]  /*1a340*/  BSSY B0, `(.L_x_12515) ;  /* 0x0000037000007945 */ /* 0x000fe20003800000 */
[----:B------:R-:W-:Y:S02]  /*1a350*/  LOP3.LUT R23, R7, 0xff, RZ, 0xc0, !PT ;  /* 0x000000ff07177812 */ /* 0x000fe400078ec0ff */
[----:B---3--:R-:W-:-:S13]  /*1a360*/  ISETP.NE.AND P0, PT, R3, 0x1, PT ;  /* 0x000000010300780c */ /* 0x008fda0003f05270 */
[----:B------:R-:W3:Y:S08]  /*1a370*/  @P0 LDC R3, c[0x0][0x44c] ;  /* 0x00011300ff030b82 */ /* 0x000ef00000000800 */
[----:B----4-:R-:W4:Y:S01]  /*1a380*/  @P0 LDC R5, c[0x0][0x450] ;  /* 0x00011400ff050b82 */ /* 0x010f220000000800 */
[----:B--2---:R-:W-:Y:S02]  /*1a390*/  @P1 IMAD.IADD R9, R4, 0x1, -R2 ;  /* 0x0000000104091824 */ /* 0x004fe400078e0a02 */
[----:B------:R-:W-:-:S05]  /*1a3a0*/  IMAD R2, R25, 0xc0, RZ ;  /* 0x000000c019027824 */ /* 0x000fca00078e02ff */
[----:B------:R-:W-:-:S05]  /*1a3b0*/  IADD3 R2, R2, 0xbf, RZ ;  /* 0x000000bf02027810 */ /* 0x000fca0007ffe0ff */
[----:B---3--:R-:W-:-:S05]  /*1a3c0*/  @P0 IMAD.HI.U32 R3, R2, R3, RZ ;  /* 0x0000000302030227 */ /* 0x008fca00078e00ff */
[----:B----4-:R-:W-:Y:S01]  /*1a3d0*/  @P0 SHF.R.U32.HI R2, RZ, R5, R3 ;  /* 0x00000005ff020219 */ /* 0x010fe20000011603 */
[----:B------:R-:W-:-:S05]  /*1a3e0*/  IMAD.IADD R3, R6, 0x1, R9 ;  /* 0x0000000106037824 */ /* 0x000fca00078e0209 */
[----:B------:R2:W-:Y:S01]  /*1a3f0*/  STL [R1+0x20], R3 ;  /* 0x0000200301007387 */ /* 0x0005e20000100800 */
[----:B------:R-:W-:-:S05]  /*1a400*/  IADD3 R20, R3, 0x80, -R8 ;  /* 0x0000008003147810 */ /* 0x000fca0007ffe808 */
[----:B------:R-:W-:Y:S02]  /*1a410*/  IMAD.IADD R2, R20, 0x1, R2 ;  /* 0x0000000114027824 */ /* 0x000fe400078e0202 */
[----:B--2---:R-:W-:-:S05]  /*1a420*/  VIADD R3, R3, 0x7f ;  /* 0x0000007f03037836 */ /* 0x004fca0000000000 */
[----:B------:R-:W-:-:S04]  /*1a430*/  SHF.R.S32.HI R4, RZ, 0x1f, R3 ;  /* 0x0000001fff047819 */ /* 0x000fc80000011403 */
[----:B------:R-:W-:Y:S02]  /*1a440*/  LEA.HI R4, R4, R3, RZ, 0x7 ;  /* 0x0000000304047211 */ /* 0x000fe400078f38ff */
[----:B------:R-:W-:Y:S02]  /*1a450*/  SHF.R.S32.HI R3, RZ, 0x1f, R2 ;  /* 0x0000001fff037819 */ /* 0x000fe40000011402 */
[----:B------:R-:W-:Y:S02]  /*1a460*/  SHF.R.S32.HI R21, RZ, 0x7, R4 ;  /* 0x00000007ff157819 */ /* 0x000fe40000011404 */
[----:B------:R-:W-:Y:S01]  /*1a470*/  LEA.HI R3, R3, R2, RZ, 0x7 ;  /* 0x0000000203037211 */ /* 0x000fe200078f38ff */
[----:B------:R-:W-:Y:S01]  /*1a480*/  IMAD.MOV.U32 R2, RZ, RZ, RZ ;  /* 0x000000ffff027224 */ /* 0x000fe200078e00ff */
        /* <DEDUP_REMOVED lines=8> */
[----:B01----:R-:W-:Y:S02]  /*1a510*/  IABS R8, R7 ;  /* 0x0000000700087213 */ /* 0x003fe40000000000 */
        /* <DEDUP_REMOVED lines=25> */
.L_x_12516:
[----:B------:R-:W-:Y:S05]  /*1a6b0*/  BSYNC B0 ;  /* 0x0000000000007941 */ /* 0x000fea0003800000 */
.L_x_12515:
        /* <DEDUP_REMOVED lines=20> */
[----:B------:R-:W2:Y:S02]  /*1a800*/  S2R R6, SR_TID.X ;  /* 0x0000000000067919 */ /* 0x000ea40000002100 */
[----:B--2---:R-:W-:-:S04]  /*1a810*/  SHF.R.U32.HI R6, RZ, 0x5, R6 ;  /* 0x00000005ff067819 */ /* 0x004fc80000011606 */
[----:B------:R-:W-:-:S05]  /*1a820*/  LOP3.LUT R6, R6, 0x3, RZ, 0xc0, !PT ;  /* 0x0000000306067812 */ /* 0x000fca00078ec0ff */
[----:B------:R2:W3:Y:S02]  /*1a830*/  SHFL.IDX PT, R14, R6, RZ, 0x1f ;  /* 0x00001fff060e7589 */ /* 0x0004e400000e0000 */
.L_x_12684:
[----:B---3--:R-:W-:Y:S02]  /*1a840*/  ISETP.NE.AND P0, PT, R14, RZ, PT ;  /* 0x000000ff0e00720c */ /* 0x008fe40003f05270 */
[----:B------:R-:W-:-:S11]  /*1a850*/  PLOP3.LUT P6, PT, PT, PT, PT, 0x8, 0x0 ;  /* 0x000000000000781c */ /* 0x000fd60003fce170 */
[----:B------:R-:W-:Y:S05]  /*1a860*/  @P0 BRA `(.L_x_12520) ;  /* 0x00000000000c0947 */ /* 0x000fea0003800000 */
[----:B------:R-:W-:-:S03]  /*1a870*/  UMOV UR4, 0xffffffff ;  /* 0xffffffff00047882 */ /* 0x000fc60000000000 */
[----:B------:R-:W-:Y:S05]  /*1a880*/  BRA.DIV UR4, `(.L_x_12521) ;  /* 0x0000007204507947 */ /* 0x000fea000b800000 */
[----:B------:R-:W-:-:S13]  /*1a890*/  ELECT P6, URZ, PT ;  /* 0x00000000003f782f */ /* 0x000fda00038c0000 */
.L_x_12520:
[----:B--2---:R-:W2:Y:S01]  /*1a8a0*/  LDL R6, [R1+0x4c] ;  /* 0x00004c0001067983 */ /* 0x004ea20000100800 */
[----:B------:R-:W-:Y:S01]  /*1a8b0*/  BSSY B1, `(.L_x_12522) ;  /* 0x0000008000017945 */ /* 0x000fe20003800000 */
[----:B--2---:R-:W-:-:S05]  /*1a8c0*/  VIADD R6, R6, 0x1 ;  /* 0x0000000106067836 */ /* 0x004fca0000000000 */
[----:B------:R-:W-:-:S04]  /*1a8d0*/  LEA.HI R7, R6, R6, RZ, 0x1 ;  /* 0x0000000606077211 */ /* 0x000fc800078f08ff */
[----:B------:R-:W-:-:S05]  /*1a8e0*/  LOP3.LUT R7, R7, 0xfffffffe, RZ, 0xc0, !PT ;  /* 0xfffffffe07077812 */ /* 0x000fca00078ec0ff */
[----:B------:R-:W-:-:S05]  /*1a8f0*/  IMAD.IADD R6, R6, 0x1, -R7 ;  /* 0x0000000106067824 */ /* 0x000fca00078e0a07 */
[----:B------:R-:W-:-:S04]  /*1a900*/  SHF.L.U32 R6, R6, 0x1f, RZ ;  /* 0x0000001f06067819 */ /* 0x000fc800000006ff */
[----:B------:R-:W2:Y:S02]  /*1a910*/  SYNCS.PHASECHK.TRANS64.TRYWAIT P0, [R16+URZ+0x2d820], R6 ;  /* 0x02d82006100075a7 */ /* 0x000ea4000800017f */
[----:B--2---:R-:W-:Y:S05]  /*1a920*/  @!P0 BRA `(.L_x_12523) ;  /* 0x0000007000488947 */ /* 0x004fea0003800000 */
.L_x_12687:
[----:B------:R-:W-:Y:S05]  /*1a930*/  BSYNC B1 ;  /* 0x0000000000017941 */ /* 0x000fea0003800000 */
.L_x_12522:
[----:B------:R-:W-:Y:S04]  /*1a940*/  BSSY B1, `(.L_x_12524) ;  /* 0x000008c000017945 */ /* 0x000fe80003800000 */
[----:B------:R-:W-:Y:S05]  /*1a950*/  @!P6 BRA `(.L_x_12525) ;  /* 0x000000080028e947 */ /* 0x000fea0003800000 */
[----:B01----:R-:W3:Y:S01]  /*1a960*/  LDL R8, [R1+0x4] ;  /* 0x0000040001087983 */ /* 0x003ee20000100800 */
[----:B------:R-:W-:Y:S01]  /*1a970*/  IMAD R9, R29, 0x8, R16 ;  /* 0x000000081d097824 */ /* 0x000fe200078e0210 */
[----:B------:R-:W0:Y:S01]  /*1a980*/  S2R R7, SR_TID.X ;  /* 0x0000000000077919 */ /* 0x000e220000002100 */
[----:B------:R-:W-:Y:S01]  /*1a990*/  BSSY B2, `(.L_x_12526) ;  /* 0x0000006000027945 */ /* 0x000fe20003800000 */
[----:B0-----:R-:W-:-:S04]  /*1a9a0*/  LOP3.LUT R7, R7, 0x7f, RZ, 0xc0, !PT ;  /* 0x0000007f07077812 */ /* 0x001fc800078ec0ff */
[----:B------:R-:W-:Y:S02]  /*1a9b0*/  ISETP.NE.AND P1, PT, R7, RZ, PT ;  /* 0x000000ff0700720c */ /* 0x000fe40003f25270 */
[----:B---3--:R-:W-:-:S04]  /*1a9c0*/  SHF.L.U32 R11, R8, 0x1f, RZ ;  /* 0x0000001f080b7819 */ /* 0x008fc800000006ff */
[----:B------:R-:W0:Y:S02]  /*1a9d0*/  SYNCS.PHASECHK.TRANS64.TRYWAIT P0, [R9+URZ+0x2d8a0], R11 ;  /* 0x02d8a00b090075a7 */ /* 0x000e24000800017f */
[----:B0-----:R-:W-:Y:S05]  /*1a9e0*/  @!P0 BRA `(.L_x_12527) ;  /* 0x00000070002c8947 */ /* 0x001fea0003800000 */
.L_x_12688:
[----:B------:R-:W-:Y:S05]  /*1a9f0*/  BSYNC B2 ;  /* 0x0000000000027941 */ /* 0x000fea0003800000 */
.L_x_12526:
[----:B------:R-:W-:Y:S04]  /*1aa00*/  BSSY B2, `(.L_x_12528) ;  /* 0x0000009000027945 */ /* 0x000fe80003800000 */
[----:B------:R-:W-:Y:S05]  /*1aa10*/  @P1 BRA `(.L_x_12529) ;  /* 0x00000000001c1947 */ /* 0x000fea0003800000 */
[----:B--2---:R-:W1:Y:S02]  /*1aa20*/  S2R R6, SR_TID.X ;  /* 0x0000000000067919 */ /* 0x004e640000002100 */
[----:B-1----:R-:W-:Y:S01]  /*1aa30*/  LOP3.LUT R7, R6, 0x1f, RZ, 0xc0, !PT ;  /* 0x0000001f06077812 */ /* 0x002fe200078ec0ff */
[----:B------:R-:W-:-:S03]  /*1aa40*/  IMAD.MOV.U32 R6, RZ, RZ, 0x6000 ;  /* 0x00006000ff067424 */ /* 0x000fc600078e00ff */
[----:B------:R-:W-:Y:S01]  /*1aa50*/  ISETP.NE.AND P0, PT, R7, RZ, PT ;  /* 0x000000ff0700720c */ /* 0x000fe20003f05270 */
[----:B------:R1:W-:-:S12]  /*1aa60*/  SYNCS.ARRIVE.TRANS64 RZ, [R9+URZ+0x2d890], R6 ;  /* 0x02d8900609ff79a7 */ /* 0x0003d8000800003f */
[----:B-1----:R-:W-:Y:S05]  /*1aa70*/  @!P0 BRA `(.L_x_12529) ;  /* 0x0000000000048947 */ /* 0x002fea0003800000 */
[----:B------:R-:W-:Y:S01]  /*1aa80*/  BPT.TRAP 0x1 ;  /* 0x000000040000795c */ /* 0x000fe20000300000 */
.L_x_12529:
[----:B------:R-:W-:Y:S05]  /*1aa90*/  BSYNC B2 ;  /* 0x0000000000027941 */ /* 0x000fea0003800000 */
.L_x_12528:
        /* <DEDUP_REMOVED lines=8> */
[----:B--2---:R-:W-:Y:S01]  /*1ab20*/  VIADD R6, R9, 0x2d890 ;  /* 0x0002d89009067836 */ /* 0x004fe20000000000 */
[----:B------:R-:W-:Y:S01]  /*1ab30*/  UMOV UR6, 0x0 ;  /* 0x0000000000067882 */ /* 0x000fe20000000000 */
[----:B------:R-:W-:Y:S01]  /*1ab40*/  VIADD R10, R8, 0x15400 ;  /* 0x00015400080a7836 */ /* 0x000fe20000000000 */
[----:B------:R-:W-:-:S09]  /*1ab50*/  UMOV UR7, 0x12f00000 ;  /* 0x12f0000000077882 */ /* 0x000fd20000000000 */
.L_x_12530:
        /* <DEDUP_REMOVED lines=16> */
.L_x_12531:
        /* <DEDUP_REMOVED lines=16> */
.L_x_12532:
        /* <DEDUP_REMOVED lines=13> */
.L_x_12689:
[----:B------:R-:W-:Y:S05]  /*1ae30*/  BSYNC B2 ;  /* 0x0000000000027941 */ /* 0x000fea0003800000 */
.L_x_12533:
        /* <DEDUP_REMOVED lines=11> */
.L_x_12536:
[----:B------:R-:W-:Y:S05]  /*1aef0*/  BSYNC B2 ;  /* 0x0000000000027941 */ /* 0x000fea0003800000 */
.L_x_12535:
        /* <DEDUP_REMOVED lines=8> */
.L_x_12537:
        /* <DEDUP_REMOVED lines=15> */
.L_x_12538:
        /* <DEDUP_REMOVED lines=15> */
.L_x_12539:
        /* <DEDUP_REMOVED lines=9> */
[----:B---3--:R-:W-:Y:S05]  /*1b1f0*/  @P0 BRA.U.ANY `(.L_x_12539) ;  /* 0xfffffffd00d80947 */ /* 0x008fea000393ffff */
.L_x_12525:
[----:B------:R-:W-:Y:S05]  /*1b200*/  BSYNC B1 ;  /* 0x0000000000017941 */ /* 0x000fea0003800000 */
.L_x_12524:
[----:B--2---:R-:W2:Y:S01]  /*1b210*/  LDL.LU R6, [R1+0x4] ;  /* 0x0000040001067983 */ /* 0x004ea20000300800 */
[----:B------:R-:W-:Y:S01]  /*1b220*/  VIADD R29, R29, 0x1 ;  /* 0x000000011d1d7836 */ /* 0x000fe20000000000 */
[----:B------:R-:W-:Y:S01]  /*1b230*/  PLOP3.LUT P0, PT, PT, PT, PT, 0x8, 0x0 ;  /* 0x000000000000781c */ /* 0x000fe20003f0e170 */
[----:B0-----:R-:W-:-:S03]  /*1b240*/  VIADD R10, R5, 0xfffffffe ;  /* 0xfffffffe050a7836 */ /* 0x001fc60000000000 */
[C---:B------:R-:W-:Y:S02]  /*1b250*/  ISETP.NE.AND P1, PT, R29.reuse, 0x2, PT ;  /* 0x000000021d00780c */ /* 0x040fe40003f25270 */
[----:B------:R-:W-:Y:S02]  /*1b260*/  ISETP.GE.AND P2, PT, R10, R3, PT ;  /* 0x000000030a00720c */ /* 0x000fe40003f46270 */
[----:B------:R-:W-:Y:S02]  /*1b270*/  SEL R5, RZ, 0x1, P1 ;  /* 0x00000001ff057807 */ /* 0x000fe40000800000 */
[----:B------:R-:W-:Y:S02]  /*1b280*/  SEL R29, R29, RZ, P1 ;  /* 0x000000ff1d1d7207 */ /* 0x000fe40000800000 */
[----:B--2---:R-:W-:-:S05]  /*1b290*/  LOP3.LUT R6, R6, R5, RZ, 0x3c, !PT ;  /* 0x0000000506067212 */ /* 0x004fca00078e3cff */
[----:B------:R2:W-:Y:S02]  /*1b2a0*/  STL [R1+0x4], R6 ;  /* 0x0000040601007387 */ /* 0x0005e40000100800 */
[----:B------:R-:W-:Y:S05]  /*1b2b0*/  @!P2 BRA `(.L_x_12518) ;  /* 0x00000008005ca947 */ /* 0x000fea0003800000 */
.L_x_12556:
[----:B------:R-:W-:Y:S05]  /*1b2c0*/  YIELD ;  /* 0x0000000000007946 */ /* 0x000fea0003800000 */
[----:B------:R-:W-:Y:S04]  /*1b2d0*/  BSSY B1, `(.L_x_12540) ;  /* 0x000008b000017945 */ /* 0x000fe80003800000 */
[----:B---3--:R-:W-:Y:S05]  /*1b2e0*/  @!P6 BRA `(.L_x_12541) ;  /* 0x000000080024e947 */ /* 0x008fea0003800000 */
[----:B--2---:R-:W1:Y:S01]  /*1b2f0*/  LDL R6, [R1+0x4] ;  /* 0x0000040001067983 */ /* 0x004e620000100800 */
[----:B------:R-:W-:Y:S01]  /*1b300*/  IMAD R9, R29, 0x8, R16 ;  /* 0x000000081d097824 */ /* 0x000fe200078e0210 */
[----:B------:R-:W0:Y:S01]  /*1b310*/  S2R R5, SR_TID.X ;  /* 0x0000000000057919 */ /* 0x000e220000002100 */
[----:B------:R-:W-:Y:S01]  /*1b320*/  BSSY B2, `(.L_x_12542) ;  /* 0x0000006000027945 */ /* 0x000fe20003800000 */
[----:B0-----:R-:W-:-:S04]  /*1b330*/  LOP3.LUT R5, R5, 0x7f, RZ, 0xc0, !PT ;  /* 0x0000007f05057812 */ /* 0x001fc800078ec0ff */
[----:B------:R-:W-:Y:S02]  /*1b340*/  ISETP.NE.AND P2, PT, R5, RZ, PT ;  /* 0x000000ff0500720c */ /* 0x000fe40003f45270 */
[----:B-1----:R-:W-:-:S04]  /*1b350*/  SHF.L.U32 R8, R6, 0x1f, RZ ;  /* 0x0000001f06087819 */ /* 0x002fc800000006ff */
[----:B------:R-:W0:Y:S02]  /*1b360*/  SYNCS.PHASECHK.TRANS64.TRYWAIT P1, [R9+URZ+0x2d8a0], R8 ;  /* 0x02d8a008090075a7 */ /* 0x000e24000802017f */
[----:B0-----:R-:W-:Y:S05]  /*1b370*/  @!P1 BRA `(.L_x_12543) ;  /* 0x0000006400f09947 */ /* 0x001fea0003800000 */
.L_x_12690:
[----:B------:R-:W-:Y:S05]  /*1b380*/  BSYNC B2 ;  /* 0x0000000000027941 */ /* 0x000fea0003800000 */
.L_x_12542:
        /* <DEDUP_REMOVED lines=9> */
.L_x_12545:
[----:B------:R-:W-:Y:S05]  /*1b420*/  BSYNC B2 ;  /* 0x0000000000027941 */ /* 0x000fea0003800000 */
.L_x_12544:
        /* <DEDUP_REMOVED lines=11> */
.L_x_12546:
        /* <DEDUP_REMOVED lines=16> */
.L_x_12547:
        /* <DEDUP_REMOVED lines=16> */
.L_x_12548:
        /* <DEDUP_REMOVED lines=13> */
.L_x_12691:
[----:B------:R-:W-:Y:S05]  /*1b7b0*/  BSYNC B2 ;  /* 0x0000000000027941 */ /* 0x000fea0003800000 */
.L_x_12549:
        /* <DEDUP_REMOVED lines=11> */
.L_x_12552:
[----:B------:R-:W-:Y:S05]  /*1b870*/  BSYNC B2 ;  /* 0x0000000000027941 */ /* 0x000fea0003800000 */
.L_x_12551:
        /* <DEDUP_REMOVED lines=8> */
.L_x_12553:
        /* <DEDUP_REMOVED lines=15> */
.L_x_12554:
        /* <DEDUP_REMOVED lines=15> */
.L_x_12555:
        /* <DEDUP_REMOVED lines=10> */
.L_x_12541:
[----:B------:R-:W-:Y:S05]  /*1bb80*/  BSYNC B1 ;  /* 0x0000000000017941 */ /* 0x000fea0003800000 */
.L_x_12540:
[----:B-1----:R-:W3:Y:S01]  /*1bb90*/  LDL.LU R8, [R1+0x4] ;  /* 0x0000040001087983 */ /* 0x002ee20000300800 */
[----:B------:R-:W-:Y:S01]  /*1bba0*/  VIADD R29, R29, 0x1 ;  /* 0x000000011d1d7836 */ /* 0x000fe20000000000 */
[C---:B------:R-:W-:Y:S01]  /*1bbb0*/  ISETP.GT.AND P2, PT, R10.reuse, R3, PT ;  /* 0x000000030a00720c */ /* 0x040fe20003f44270 */
[----:B------:R-:W-:-:S03]  /*1bbc0*/  VIADD R10, R10, 0xffffffff ;  /* 0xffffffff0a0a7836 */ /* 0x000fc60000000000 */
[----:B------:R-:W-:-:S04]  /*1bbd0*/  ISETP.NE.AND P1, PT, R29, 0x2, PT ;  /* 0x000000021d00780c */ /* 0x000fc80003f25270 */
[----:B------:R-:W-:Y:S02]  /*1bbe0*/  SEL R5, RZ, 0x1, P1 ;  /* 0x00000001ff057807 */ /* 0x000fe40000800000 */
[----:B------:R-:W-:Y:S02]  /*1bbf0*/  SEL R29, R29, RZ, P1 ;  /* 0x000000ff1d1d7207 */ /* 0x000fe40000800000 */
[----:B---3--:R-:W-:-:S05]  /*1bc00*/  LOP3.LUT R8, R8, R5, RZ, 0x3c, !PT ;  /* 0x0000000508087212 */ /* 0x008fca00078e3cff */
[----:B------:R3:W-:Y:S01]  /*1bc10*/  STL [R1+0x4], R8 ;  /* 0x0000040801007387 */ /* 0x0007e20000100800 */
[----:B------:R-:W-:Y:S05]  /*1bc20*/  @P2 BRA `(.L_x_12556) ;  /* 0xfffffff400a42947 */ /* 0x000fea000383ffff */
.L_x_12518:
[----:B------:R-:W-:Y:S05]  /*1bc30*/  BSYNC B0 ;  /* 0x0000000000007941 */ /* 0x000fea0003800000 */
.L_x_12517:
[----:B------:R-:W4:Y:S01]  /*1bc40*/  LDC R0, c[0x0][0x448] ;  /* 0x00011200ff007b82 */ /* 0x000f220000000800 */
[----:B------:R-:W-:Y:S01]  /*1bc50*/  IMAD.MOV.U32 R2, RZ, RZ, 0xc0 ;  /* 0x000000c0ff027424 */ /* 0x000fe200078e00ff */
[----:B------:R-:W-:Y:S01]  /*1bc60*/  ISETP.NE.AND P2, PT, R4, RZ, PT ;  /* 0x000000ff0400720c */ /* 0x000fe20003f45270 */
[----:B------:R-:W-:Y:S05]  /*1bc70*/  @!P0 WARPSYNC.ALL ;  /* 0x0000000000008948 */ /* 0x000fea0003800000 */
[----:B------:R-:W-:Y:S01]  /*1bc80*/  IMAD R2, R25, R2, 0xbf ;  /* 0x000000bf19027424 */ /* 0x000fe200078e0202 */
[----:B------:R-:W-:Y:S06]  /*1bc90*/  BSSY B0, `(.L_x_12557) ;  /* 0x000002a000007945 */ /* 0x000fec0003800000 */
[----:B------:R-:W0:Y:S08]  /*1bca0*/  @!P2 LDC R4, c[0x0][0x9f0] ;  /* 0x00027c00ff04ab82 */ /* 0x000e300000000800 */
[----:B------:R-:W-:Y:S01]  /*1bcb0*/  @!P0 BAR.SYNC.DEFER_BLOCKING 0xc, 0x200 ;  /* 0x0308000000008b1d */ /* 0x000fe20000010000 */
[----:B----4-:R-:W-:-:S13]  /*1bcc0*/  ISETP.NE.AND P1, PT, R0, 0x1, PT ;  /* 0x000000010000780c */ /* 0x010fda0003f25270 */
[----:B------:R-:W4:Y:S08]  /*1bcd0*/  @P1 LDC R0, c[0x0][0x44c] ;  /* 0x00011300ff001b82 */ /* 0x000f300000000800 */
[----:B------:R-:W5:Y:S01]  /*1bce0*/  @P1 LDC R3, c[0x0][0x450] ;  /* 0x00011400ff031b82 */ /* 0x000f620000000800 */
[----:B----4-:R-:W-:-:S05]  /*1bcf0*/  @P1 IMAD.HI.U32 R0, R2, R0, RZ ;  /* 0x0000000002001227 */ /* 0x010fca00078e00ff */
[----:B-----5:R-:W-:-:S05]  /*1bd00*/  @P1 SHF.R.U32.HI R2, RZ, R3, R0 ;  /* 0x00000003ff021219 */ /* 0x020fca0000011600 */
[----:B------:R-:W-:-:S05]  /*1bd10*/  IMAD.IADD R2, R20, 0x1, R2 ;  /* 0x0000000114027824 */ /* 0x000fca00078e0202 */
[----:B------:R-:W-:-:S04]  /*1bd20*/  SHF.R.S32.HI R0, RZ, 0x1f, R2 ;  /* 0x0000001fff007819 */ /* 0x000fc80000011402 */
[----:B------:R-:W-:-:S04]  /*1bd30*/  LEA.HI R0, R0, R2, RZ, 0x7 ;  /* 0x0000000200007211 */ /* 0x000fc800078f38ff */
[----:B------:R-:W-:-:S04]  /*1bd40*/  SHF.R.S32.HI R0, RZ, 0x7, R0 ;  /* 0x00000007ff007819 */ /* 0x000fc80000011400 */
[----:B------:R-:W-:Y:S01]  /*1bd50*/  VIMNMX R21, R21, R0, PT ;  /* 0x0000000015157248 */ /* 0x000fe20003fe0100 */
[----:B------:R-:W-:-:S03]  /*1bd60*/  IMAD.MOV.U32 R0, RZ, RZ, RZ ;  /* 0x000000ffff007224 */ /* 0x000fc600078e00ff */
[----:B------:R-:W-:-:S13]  /*1bd70*/  ISETP.GE.AND P1, PT, R21, 0x1, PT ;  /* 0x000000011500780c */ /* 0x000fda0003f26270 */
[----:B0-----:R-:W-:Y:S05]  /*1bd80*/  @!P1 BRA `(.L_x_12558) ;  /* 0x0000000000689947 */ /* 0x001fea0003800000 */
[-C--:B------:R-:W-:Y:S02]  /*1bd90*/  IABS R0, R4.reuse ;  /* 0x0000000400007213 */ /* 0x080fe40000000000 */
        /* <DEDUP_REMOVED lines=25> */
.L_x_12558:
[----:B------:R-:W-:Y:S05]  /*1bf30*/  BSYNC B0 ;  /* 0x0000000000007941 */ /* 0x000fea0003800000 */
.L_x_12557:
        /* <DEDUP_REMOVED lines=13> */
[----:B------:R-:W4:Y:S01]  /*1c010*/  LDC.64 R2, c[0x0][0xc60] ;  /* 0x00031800ff027b82 */ /* 0x000f220000000a00 */
[----:B------:R-:W0:Y:S02]  /*1c020*/  FLO.U32 R0, UR4 ;  /* 0x0000000400007d00 */ /* 0x000e2400080e0000 */
[----:B0-----:R-:W-:-:S06]  /*1c030*/  ISETP.EQ.U32.AND P0, PT, R0, R5, PT ;  /* 0x000000050000720c */ /* 0x001fcc0003f02070 */
[----:B------:R-:W4:Y:S07]  /*1c040*/  POPC R5, UR4 ;  /* 0x0000000400057d09 */ /* 0x000f2e0008000000 */
[----:B----4-:R-:W4:Y:S01]  /*1c050*/  @P0 ATOMG.E.ADD.STRONG.GPU PT, R3, desc[UR38][R2.64], R5 ;  /* 0x00000005020309a8 */ /* 0x010f2200081ee1e6 */
[----:B------:R-:W0:Y:S02]  /*1c060*/  S2R R4, SR_LTMASK ;  /* 0x0000000000047919 */ /* 0x000e240000003900 */
[----:B0-----:R-:W-:-:S04]  /*1c070*/  LOP3.LUT R4, R4, UR4, RZ, 0xc0, !PT ;  /* 0x0000000404047c12 */ /* 0x001fc8000f8ec0ff */
[----:B------:R-:W0:Y:S01]  /*1c080*/  POPC R7, R4 ;  /* 0x0000000400077309 */ /* 0x000e220000000000 */
[----:B----4-:R-:W0:Y:S02]  /*1c090*/  SHFL.IDX PT, R0, R3, R0, 0x1f ;  /* 0x00001f0003007589 */ /* 0x010e2400000e0000 */
[----:B0-----:R-:W-:Y:S01]  /*1c0a0*/  IADD3 R24, R0, UR37, R7 ;  /* 0x0000002500187c10 */ /* 0x001fe2000fffe007 */
[----:B------:R-:W-:Y:S06]  /*1c0b0*/  BRA `(.L_x_12561) ;  /* 0x0000003000c07947 */ /* 0x000fec0003800000 */
.L_x_12560:
        /* <DEDUP_REMOVED lines=11> */
[----:B--2---:R-:W-:Y:S02]  /*1c170*/  IMAD.U32 R6, RZ, RZ, UR8 ;  /* 0x00000008ff067e24 */ /* 0x004fe4000f8e00ff */
[----:B------:R-:W-:-:S02]  /*1c180*/  IMAD.U32 R7, RZ, RZ, UR9 ;  /* 0x00000009ff077e24 */ /* 0x000fc4000f8e00ff */
[----:B------:R-:W-:Y:S02]  /*1c190*/  IMAD.U32 R10, RZ, RZ, UR4 ;  /* 0x00000004ff0a7e24 */ /* 0x000fe4000f8e00ff */
[----:B------:R-:W-:Y:S02]  /*1c1a0*/  IMAD.U32 R11, RZ, RZ, UR5 ;  /* 0x00000005ff0b7e24 */ /* 0x000fe4000f8e00ff */
[----:B-1-3--:R-:W-:Y:S02]  /*1c1b0*/  IMAD.MOV.U32 R8, RZ, RZ, 0x70 ;  /* 0x00000070ff087424 */ /* 0x00afe400078e00ff */
[----:B------:R-:W-:Y:S02]  /*1c1c0*/  IMAD.MOV.U32 R12, RZ, RZ, 0x1 ;  /* 0x00000001ff0c7424 */ /* 0x000fe400078e00ff */
[----:B------:R-:W-:-:S07]  /*1c1d0*/  IMAD.MOV.U32 R13, RZ, RZ, RZ ;  /* 0x000000ffff0d7224 */ /* 0x000fce00078e00ff */
[----:B------:R-:W-:-:S07]  /*1c1e0*/  LEPC R20, `(.L_x_12563) ;  /* 0x000000001014794e */ /* 0x000fce0000000000 */
[----:B0-----:R-:W-:Y:S05]  /*1c1f0*/  CALL.ABS.NOINC R2 ;  /* 0x0000000002007343 */ /* 0x001fea0003c00000 */
.L_x_12563:
[----:B------:R-:W-:Y:S05]  /*1c200*/  BSYNC B6 ;  /* 0x0000000000067941 */ /* 0x000fea0003800000 */
.L_x_12562:
        /* <DEDUP_REMOVED lines=9> */
[----:B------:R-:W-:Y:S02]  /*1c2a0*/  IMAD.U32 R4, RZ, RZ, UR6 ;  /* 0x00000006ff047e24 */ /* 0x000fe4000f8e00ff */
[----:B------:R-:W-:Y:S02]  /*1c2b0*/  IMAD.U32 R5, RZ, RZ, UR7 ;  /* 0x00000007ff057e24 */ /* 0x000fe4000f8e00ff */
[----:B--2---:R-:W-:Y:S02]  /*1c2c0*/  IMAD.U32 R6, RZ, RZ, UR8 ;  /* 0x00000008ff067e24 */ /* 0x004fe4000f8e00ff */
[----:B------:R-:W-:-:S02]  /*1c2d0*/  IMAD.U32 R7, RZ, RZ, UR9 ;  /* 0x00000009ff077e24 */ /* 0x000fc4000f8e00ff */
[----:B------:R-:W-:Y:S02]  /*1c2e0*/  IMAD.U32 R10, RZ, RZ, UR4 ;  /* 0x00000004ff0a7e24 */ /* 0x000fe4000f8e00ff */
[----:B------:R-:W-:Y:S02]  /*1c2f0*/  IMAD.U32 R11, RZ, RZ, UR5 ;  /* 0x00000005ff0b7e24 */ /* 0x000fe4000f8e00ff */
[----:B-1-3--:R-:W-:Y:S02]  /*1c300*/  IMAD.MOV.U32 R8, RZ, RZ, 0x70 ;  /* 0x00000070ff087424 */ /* 0x00afe400078e00ff */
[----:B------:R-:W-:Y:S02]  /*1c310*/  IMAD.MOV.U32 R12, RZ, RZ, 0x1 ;  /* 0x00000001ff0c7424 */ /* 0x000fe400078e00ff */
[----:B0-----:R-:W-:-:S07]  /*1c320*/  IMAD.MOV.U32 R13, RZ, RZ, RZ ;  /* 0x000000ffff0d7224 */ /* 0x001fce00078e00ff */
[----:B------:R-:W-:-:S07]  /*1c330*/  LEPC R20, `(.L_x_12566) ;  /* 0x000000001014794e */ /* 0x000fce0000000000 */
[----:B----4-:R-:W-:Y:S05]  /*1c340*/  CALL.ABS.NOINC R2 ;  /* 0x0000000002007343 */ /* 0x010fea0003c00000 */
.L_x_12566:
        /* <DEDUP_REMOVED lines=15> */
.L_x_12565:
[----:B------:R-:W-:Y:S05]  /*1c440*/  BSYNC B6 ;  /* 0x0000000000067941 */ /* 0x000fea0003800000 */
.L_x_12564:
[----:B------:R0:W4:Y:S01]  /*1c450*/  LDL R20, [R1+0xc] ;  /* 0x00000c0001147983 */ /* 0x0001220000100800 */
[----:B------:R-:W-:Y:S01]  /*1c460*/  ULDC.64 UR4, c[0x0][0x9f8] ;  /* 0x00027e0000047ab9 */ /* 0x000fe20000000a00 */
[----:B------:R-:W-:Y:S01]  /*1c470*/  IMAD.MOV.U32 R23, RZ, RZ, R26 ;  /* 0x000000ffff177224 */ /* 0x000fe200078e001a */
[----:B------:R-:W-:Y:S01]  /*1c480*/  ISETP.NE.U32.AND P0, PT, RZ, UR4, PT ;  /* 0x00000004ff007c0c */ /* 0x000fe2000bf05070 */
[----:B------:R-:W2:Y:S01]  /*1c490*/  LDL R26, [R1+0x20] ;  /* 0x00002000011a7983 */ /* 0x000ea20000100800 */
[----:B------:R-:W1:Y:S02]  /*1c4a0*/  LDC R5, c[0x0][0x430] ;  /* 0x00010c00ff057b82 */ /* 0x000e640000000800 */
[----:B------:R-:W-:Y:S01]  /*1c4b0*/  ISETP.NE.AND.EX P0, PT, RZ, UR5, PT, P0 ;  /* 0x00000005ff007c0c */ /* 0x000fe2000bf05300 */
[----:B------:R-:W3:-:S12]  /*1c4c0*/  LDL R21, [R1+0x28] ;  /* 0x0000280001157983 */ /* 0x000ed80000100800 */
[----:B------:R-:W-:Y:S01]  /*1c4d0*/  @P0 IADD3 R18, P1, R18, UR4, RZ ;  /* 0x0000000412120c10 */ /* 0x000fe2000ff3e0ff */
[----:B------:R-:W0:Y:S01]  /*1c4e0*/  S2R R2, SR_TID.X ;  /* 0x0000000000027919 */ /* 0x000e220000002100 */
[----:B------:R-:W0:Y:S02]  /*1c4f0*/  S2R R3, SR_TID.X ;  /* 0x0000000000037919 */ /* 0x000e240000002100 */
[----:B------:R-:W-:Y:S01]  /*1c500*/  @P0 IADD3.X R19, R19, UR5, RZ, P1, !PT ;  /* 0x0000000513130c10 */ /* 0x000fe20008ffe4ff */
[----:B------:R-:W-:Y:S01]  /*1c510*/  VIADD R23, R23, 0xffffffff ;  /* 0xffffffff17177836 */ /* 0x000fe20000000000 */
[----:B------:R-:W-:Y:S01]  /*1c520*/  ULDC UR4, c[0x0][0x2f4] ;  /* 0x0000bd0000047ab9 */ /* 0x000fe20000000800 */
[----:B-1----:R-:W-:Y:S02]  /*1c530*/  ISETP.NE.AND P1, PT, R5, 0x1, PT ;  /* 0x000000010500780c */ /* 0x002fe40003f25270 */
[----:B----4-:R-:W4:Y:S01]  /*1c540*/  @P0 LDG.E R20, desc[UR38][R18.64] ;  /* 0x0000002612140981 */ /* 0x010f22000c1e1900 */
[----:B0-----:R-:W-:-:S10]  /*1c550*/  LOP3.LUT R0, R2, 0x7f, RZ, 0xc0, !PT ;  /* 0x0000007f02007812 */ /* 0x001fd400078ec0ff */
[----:B------:R-:W0:Y:S01]  /*1c560*/  @P1 LDC R2, c[0x0][0x434] ;  /* 0x00010d00ff021b82 */ /* 0x000e220000000800 */
[----:B------:R-:W-:Y:S01]  /*1c570*/  IMAD.SHL.U32 R4, R3, 0x20, RZ ;  /* 0x0000002003047824 */ /* 0x000fe200078e00ff */
[----:B------:R-:W-:Y:S01]  /*1c580*/  SHF.R.U32.HI R0, RZ, 0x2, R0 ;  /* 0x00000002ff007819 */ /* 0x000fe20000011600 */
[----:B------:R-:W-:-:S05]  /*1c590*/  IMAD.SHL.U32 R10, R23, 0x80, RZ ;  /* 0x00000080170a7824 */ /* 0x000fca00078e00ff */
[----:B------:R-:W1:Y:S01]  /*1c5a0*/  @P1 LDC R3, c[0x0][0x438] ;  /* 0x00010e00ff031b82 */ /* 0x000e620000000800 */
[----:B------:R-:W-:-:S04]  /*1c5b0*/  LOP3.LUT R4, R4, 0x60, RZ, 0xc0, !PT ;  /* 0x0000006004047812 */ /* 0x000fc800078ec0ff */
[----:B------:R-:W-:Y:S01]  /*1c5c0*/  LOP3.LUT R0, R10, R0, R4, 0xfe, !PT ;  /* 0x000000000a007212 */ /* 0x000fe200078efe04 */
[----:B------:R-:W2:Y:S01]  /*1c5d0*/  S2R R11, SR_TID.X ;  /* 0x00000000000b7919 */ /* 0x000ea20000002100 */
[----:B------:R-:W-:Y:S01]  /*1c5e0*/  LOP3.LUT R22, R22, 0xfffffff7, RZ, 0xc0, !PT ;  /* 0xfffffff716167812 */ /* 0x000fe200078ec0ff */
[----:B--2---:R-:W-:-:S05]  /*1c5f0*/  IMAD.SHL.U32 R11, R11, 0x8, RZ ;  /* 0x000000080b0b7824 */ /* 0x004fca00078e00ff */
[----:B------:R-:W-:-:S04]  /*1c600*/  LOP3.LUT R11, R11, 0x18, RZ, 0xc0, !PT ;  /* 0x000000180b0b7812 */ /* 0x000fc800078ec0ff */
[----:B------:R-:W-:Y:S01]  /*1c610*/  LOP3.LUT R12, R11, 0x20, RZ, 0xfc, !PT ;  /* 0x000000200b0c7812 */ /* 0x000fe200078efcff */
[----:B------:R-:W-:Y:S01]  /*1c620*/  UMOV UR5, 0xffffffff ;  /* 0xffffffff00057882 */ /* 0x000fe20000000000 */
[----:B----4-:R-:W-:Y:S01]  /*1c630*/  @P0 STL [R1+0xc], R20 ;  /* 0x00000c1401000387 */ /* 0x010fe20000100800 */
[C---:B------:R-:W-:Y:S01]  /*1c640*/  ISETP.GE.AND P0, PT, R0.reuse, R26, PT ;  /* 0x0000001a0000720c */ /* 0x040fe20003f06270 */
[----:B---3--:R-:W-:-:S04]  /*1c650*/  IMAD.IADD R0, R0, 0x1, R21 ;  /* 0x0000000100007824 */ /* 0x008fc800078e0215 */
        /* <DEDUP_REMOVED lines=32> */
.L_x_12694:
[----:B------:R-:W-:Y:S05]  /*1c860*/  @!P2 BRA `(.L_x_12568) ;  /* 0x000000000004a947 */ /* 0x000fea0003800000 */
[----:B------:R-:W-:Y:S01]  /*1c870*/  BPT.TRAP 0x1 ;  /* 0x000000040000795c */ /* 0x000fe20000300000 */
.L_x_12568:
        /* <DEDUP_REMOVED lines=24> */
.L_x_12695:
[----:B------:R-:W-:Y:S05]  /*1ca00*/  BSYNC B0 ;  /* 0x0000000000007941 */ /* 0x000fea0003800000 */
.L_x_12569:
        /* <DEDUP_REMOVED lines=49> */
[----:B-1----:R-:W-:Y:S02]  /*1cd20*/  @P1 IMAD.X R4, RZ, RZ, R6, P0 ;  /* 0x000000ffff041224 */ /* 0x002fe400000e0606 */
[----:B------:R-:W-:-:S03]  /*1cd30*/  @P1 IMAD R6, R8, 0x2, R16 ;  /* 0x0000000208061824 */ /* 0x000fc600078e0210 */
        /* <DEDUP_REMOVED lines=20> */
.L_x_12705:
        /* <DEDUP_REMOVED lines=12> */
.L_x_12572:
        /* <DEDUP_REMOVED lines=11> */
.L_x_12573:
        /* <DEDUP_REMOVED lines=40> */
.L_x_12575:
[----:B------:R-:W-:Y:S05]  /*1d270*/  BSYNC B6 ;  /* 0x0000000000067941 */ /* 0x000fea0003800000 */
.L_x_12574:
        /* <DEDUP_REMOVED lines=65> */
[----:B------:R-:W-:Y:S02]  /*1d690*/  IMAD R6, R0, UR7, R6 ;  /* 0x0000000700067c24 */ /* 0x000fe4000f8e0206 */
[C---:B0-----:R-:W-:Y:S02]  /*1d6a0*/  IMAD.SHL.U32 R11, R13.reuse, 0x8, RZ ;  /* 0x000000080d0b7824 */ /* 0x041fe400078e00ff */
        /* <DEDUP_REMOVED lines=55> */
[----:B0-----:R-:W-:-:S04]  /*1da20*/  IADD3 R2, R25, 0x60, RZ ;  /* 0x0000006019027810 */ /* 0x001fc80007ffe0ff */
        /* <DEDUP_REMOVED lines=20> */
.L_x_12718:
        /* <DEDUP_REMOVED lines=12> */
.L_x_12577:
        /* <DEDUP_REMOVED lines=18> */
.L_x_12719:
[----:B------:R-:W-:Y:S05]  /*1dd50*/  BSYNC B0 ;  /* 0x0000000000007941 */ /* 0x000fea0003800000 */
.L_x_12578:
        /* <DEDUP_REMOVED lines=18> */
.L_x_12594:
        /* <DEDUP_REMOVED lines=42> */
.L_x_12582:
[----:B------:R-:W-:Y:S01]  /*1e120*/  IMAD R5, R28, 0x8, R16 ;  /* 0x000000081c057824 */ /* 0x000fe200078e0210 */
[----:B------:R-:W-:Y:S01]  /*1e130*/  SHF.L.U32 R0, R2, 0x1f, RZ ;  /* 0x0000001f02007819 */ /* 0x000fe200000006ff */
[----:B------:R-:W-:Y:S03]  /*1e140*/  BSSY B1, `(.L_x_12583) ;  /* 0x0000003000017945 */ /* 0x000fe60003800000 */
[----:B------:R-:W0:Y:S02]  /*1e150*/  SYNCS.PHASECHK.TRANS64.TRYWAIT P0, [R5+URZ+0x2d840], R0 ;  /* 0x02d84000050075a7 */ /* 0x000e24000800017f */
[----:B0-----:R-:W-:Y:S05]  /*1e160*/  @!P0 BRA `(.L_x_12584) ;  /* 0x0000004800708947 */ /* 0x001fea0003800000 */
.L_x_12720:
[----:B------:R-:W-:Y:S05]  /*1e170*/  BSYNC B1 ;  /* 0x0000000000017941 */ /* 0x000fea0003800000 */
.L_x_12583:
        /* <DEDUP_REMOVED lines=52> */
.L_x_12730:
        /* <DEDUP_REMOVED lines=11> */
.L_x_12586:
        /* <DEDUP_REMOVED lines=11> */
.L_x_12587:
[----:B------:R1:W-:Y:S01]  /*1e620*/  SYNCS.ARRIVE.TRANS64.A1T0 RZ, [R5+URZ+0x2d830], RZ ;  /* 0x02d830ff05ff79a7 */ /* 0x0003e2000810003f */
[----:B------:R-:W-:Y:S05]  /*1e630*/  @!P5 BRA `(.L_x_12588) ;  /* 0x000000000004d947 */ /* 0x000fea0003800000 */
[----:B------:R-:W-:Y:S01]  /*1e640*/  BPT.TRAP 0x1 ;  /* 0x000000040000795c */ /* 0x000fe20000300000 */
.L_x_12588:
[----:B------:R-:W-:Y:S01]  /*1e650*/  SHF.L.U32 R2, R20, 0x1f, RZ ;  /* 0x0000001f14027819 */ /* 0x000fe200000006ff */
[----:B-1----:R-:W-:Y:S01]  /*1e660*/  IMAD R5, R10, 0x8, R16 ;  /* 0x000000080a057824 */ /* 0x002fe200078e0210 */
[----:B------:R-:W-:Y:S03]  /*1e670*/  BSSY B1, `(.L_x_12589) ;  /* 0x0000003000017945 */ /* 0x000fe60003800000 */
[----:B------:R-:W1:Y:S02]  /*1e680*/  SYNCS.PHASECHK.TRANS64.TRYWAIT P0, [R5+URZ+0x2d860], R2 ;  /* 0x02d86002050075a7 */ /* 0x000e64000800017f */
[----:B-1----:R-:W-:Y:S05]  /*1e690*/  @!P0 BRA `(.L_x_12590) ;  /* 0x00000048008c8947 */ /* 0x002fea0003800000 */
.L_x_12731:
[----:B------:R-:W-:Y:S05]  /*1e6a0*/  BSYNC B1 ;  /* 0x0000000000017941 */ /* 0x000fea0003800000 */
.L_x_12589:
        /* <DEDUP_REMOVED lines=45> */
.L_x_12741:
        /* <DEDUP_REMOVED lines=29> */
.L_x_12592:
        /* <DEDUP_REMOVED lines=12> */
.L_x_12593:
        /* <DEDUP_REMOVED lines=8> */
.L_x_12581:
[----:B------:R-:W-:Y:S05]  /*1ec90*/  BSYNC B0 ;  /* 0x0000000000007941 */ /* 0x000fea0003800000 */
.L_x_12580:
        /* <DEDUP_REMOVED lines=17> */
.L_x_12596:
[----:B------:R-:W-:Y:S05]  /*1edb0*/  BSYNC B0 ;  /* 0x0000000000007941 */ /* 0x000fea0003800000 */
.L_x_12595:
[----:B------:R-:W-:-:S05]  /*1edc0*/  IMAD.U32 R0, RZ, RZ, UR40 ;  /* 0x00000028ff007e24 */ /* 0x000fca000f8e00ff */
[----:B------:R-:W-:-:S13]  /*1edd0*/  ISETP.NE.AND P0, PT, R0, 0x3, PT ;  /* 0x000000030000780c */ /* 0x000fda0003f05270 */
[----:B------:R-:W-:Y:S05]  /*1ede0*/  @!P0 BRA `(.L_x_12597) ;  /* 0x0000000000048947 */ /* 0x000fea0003800000 */
[----:B------:R-:W-:Y:S01]  /*1edf0*/  BPT.TRAP 0x1 ;  /* 0x000000040000795c */ /* 0x000fe20000300000 */
.L_x_12597:
        /* <DEDUP_REMOVED lines=8> */
.L_x_12742:
[----:B------:R-:W-:Y:S05]  /*1ee80*/  BSYNC B0 ;  /* 0x0000000000007941 */ /* 0x000fea0003800000 */
.L_x_12598:
        /* <DEDUP_REMOVED lines=51> */
.L_x_12752:
        /* <DEDUP_REMOVED lines=13> */
.L_x_12601:
        /* <DEDUP_REMOVED lines=11> */
.L_x_12602:
        /* <DEDUP_REMOVED lines=8> */
.L_x_12561:
[----:B------:R-:W-:Y:S05]  /*1f3c0*/  BSYNC B7 ;  /* 0x0000000000077941 */ /* 0x000fea0003800000 */
.L_x_12559:
[----:B------:R-:W-:-:S13]  /*1f3d0*/  LOP3.LUT P0, RZ, R22, 0x10, RZ, 0xc0, !PT ;  /* 0x0000001016ff7812 */ /* 0x000fda000780c0ff */
[----:B------:R-:W-:Y:S05]  /*1f3e0*/  @!P0 BRA `(.L_x_12603) ;  /* 0x0000000000248947 */ /* 0x000fea0003800000 */
[----:B------:R-:W-:Y:S05]  /*1f3f0*/  WARPSYNC.ALL ;  /* 0x0000000000007948 */ /* 0x000fea0003800000 */
[----:B------:R-:W4:Y:S08]  /*1f400*/  S2UR UR5, SR_CgaCtaId ;  /* 0x00000000000579c3 */ /* 0x000f300000008800 */
[----:B------:R-:W-:Y:S06]  /*1f410*/  BAR.SYNC.DEFER_BLOCKING 0x5, 0x200 ;  /* 0x0148000000007b1d */ /* 0x000fec0000010000 */
[----:B------:R-:W-:-:S02]  /*1f420*/  UMOV UR4, 0x400 ;  /* 0x0000040000047882 */ /* 0x000fc40000000000 */
[----:B----4-:R-:W-:-:S06]  /*1f430*/  ULEA UR4, UR5, UR4, 0x18 ;  /* 0x0000000405047291 */ /* 0x010fcc000f8ec03f */
[----:B------:R-:W-:-:S05]  /*1f440*/  IMAD.U32 R16, RZ, RZ, UR4 ;  /* 0x00000004ff107e24 */ /* 0x000fca000f8e00ff */
[----:B------:R4:W0:Y:S01]  /*1f450*/  LDS.128 R24, [R16+0x2d8d0] ;  /* 0x02d8d00010187984 */ /* 0x0008220000000c00 */
[----:B------:R-:W-:Y:S06]  /*1f460*/  BAR.ARV 0x4, 0x200 ;  /* 0x0108000000007b1d */ /* 0x000fec0000002000 */
[----:B------:R-:W-:Y:S05]  /*1f470*/  BRA `(.L_x_12604) ;  /* 0x0000000c00d87947 */ /* 0x000fea0003800000 */
.L_x_12603:
[----:B------:R-:W1:Y:S01]  /*1f480*/  S2R R0, SR_TID.X ;  /* 0x0000000000007919 */ /* 0x000e620000002100 */
[----:B------:R-:W-:Y:S01]  /*1f490*/  UMOV UR4, 0xffffffff ;  /* 0xffffffff00047882 */ /* 0x000fe20000000000 */
[----:B-1-3--:R-:W-:-:S04]  /*1f4a0*/  LOP3.LUT R8, R0, 0x1f, RZ, 0xc0, !PT ;  /* 0x0000001f00087812 */ /* 0x00afc800078ec0ff */
[----:B------:R-:W-:Y:S01]  /*1f4b0*/  ISETP.NE.AND P0, PT, R8, 0x1f, PT ;  /* 0x0000001f0800780c */ /* 0x000fe20003f05270 */
[----:B------:R-:W-:-:S12]  /*1f4c0*/  BRA.DIV UR4, `(.L_x_12605) ;  /* 0x0000004604fc7947 */ /* 0x000fd8000b800000 */
[----:B------:R-:W-:Y:S01]  /*1f4d0*/  IMAD.IADD R9, R27, 0x1, R8 ;  /* 0x000000011b097824 */ /* 0x000fe200078e0208 */
[----:B------:R-:W-:-:S04]  /*1f4e0*/  ULDC UR4, c[0x0][0xc3c] ;  /* 0x00030f0000047ab9 */ /* 0x000fc80000000800 */
[----:B------:R-:W-:-:S13]  /*1f4f0*/  ISETP.GE.OR P1, PT, R9, UR4, !P0 ;  /* 0x0000000409007c0c */ /* 0x000fda000c726670 */
[----:B0-----:R-:W0:Y:S08]  /*1f500*/  @!P1 LDC.64 R2, c[0x0][0xc80] ;  /* 0x00032000ff029b82 */ /* 0x001e300000000a00 */
[----:B------:R-:W1:Y:S01]  /*1f510*/  @!P1 LDC.64 R4, c[0x0][0xc78] ;  /* 0x00031e00ff049b82 */ /* 0x000e620000000a00 */
[----:B0-----:R-:W-:-:S05]  /*1f520*/  @!P1 IMAD.WIDE R2, R9, 0x4, R2 ;  /* 0x0000000409029825 */ /* 0x001fca00078e0202 */
[----:B------:R1:W3:Y:S02]  /*1f530*/  @!P1 LDG.E R7, desc[UR38][R2.64] ;  /* 0x0000002602079981 */ /* 0x0002e4000c1e1900 */
[----:B-1----:R-:W-:-:S05]  /*1f540*/  @!P1 IMAD.WIDE R2, R9, 0x4, R4 ;  /* 0x0000000409029825 */ /* 0x002fca00078e0204 */
[----:B------:R-:W4:Y:S01]  /*1f550*/  @!P1 LDG.E R4, desc[UR38][R2.64] ;  /* 0x0000002602049981 */ /* 0x000f22000c1e1900 */
[----:B------:R-:W-:Y:S01]  /*1f560*/  IMAD.MOV.U32 R25, RZ, RZ, RZ ;  /* 0x000000ffff197224 */ /* 0x000fe200078e00ff */
[C---:B------:R-:W-:Y:S01]  /*1f570*/  ISETP.GE.U32.AND P2, PT, R8.reuse, 0x2, PT ;  /* 0x000000020800780c */ /* 0x040fe20003f46070 */
[----:B------:R-:W-:Y:S01]  /*1f580*/  IMAD.MOV.U32 R5, RZ, RZ, RZ ;  /* 0x000000ffff057224 */ /* 0x000fe200078e00ff */
[C---:B------:R-:W-:Y:S01]  /*1f590*/  ISETP.GE.U32.AND P3, PT, R8.reuse, 0x4, PT ;  /* 0x000000040800780c */ /* 0x040fe20003f66070 */
[----:B------:R-:W-:Y:S01]  /*1f5a0*/  SHFL.IDX PT, R0, R24, RZ, 0x1f ;  /* 0x00001fff18007589 */ /* 0x000fe200000e0000 */
[C---:B------:R-:W-:Y:S02]  /*1f5b0*/  ISETP.GE.U32.AND P4, PT, R8.reuse, 0x8, PT ;  /* 0x000000080800780c */ /* 0x040fe40003f86070 */
[----:B------:R-:W-:Y:S01]  /*1f5c0*/  ISETP.GE.U32.AND P5, PT, R8, 0x10, PT ;  /* 0x000000100800780c */ /* 0x000fe20003fa6070 */
[----:B--2---:R0:W-:Y:S02]  /*1f5d0*/  SHFL.IDX PT, R6, R24, 0x1, 0x1f ;  /* 0x00201f0018067f89 */ /* 0x0041e400000e0000 */
[----:B0-----:R-:W-:-:S02]  /*1f5e0*/  IMAD.MOV.U32 R24, RZ, RZ, RZ ;  /* 0x000000ffff187224 */ /* 0x001fc400078e00ff */
[----:B---3--:R-:W-:Y:S02]  /*1f5f0*/  @!P1 IMAD.MOV.U32 R25, RZ, RZ, R7 ;  /* 0x000000ffff199224 */ /* 0x008fe400078e0007 */
[----:B----4-:R-:W-:Y:S01]  /*1f600*/  @!P1 IMAD.MOV.U32 R5, RZ, RZ, R4 ;  /* 0x000000ffff059224 */ /* 0x010fe200078e0004 */
        /* <DEDUP_REMOVED lines=18> */
.L_x_12762:
[----:B------:R-:W-:Y:S02]  /*1f730*/  ULDC UR4, c[0x0][0xc38] ;  /* 0x00030e0000047ab9 */ /* 0x000fe40000000800 */
[----:B------:R-:W-:-:S04]  /*1f740*/  IMAD.U32 R4, RZ, RZ, UR4 ;  /* 0x00000004ff047e24 */ /* 0x000fc8000f8e00ff */
[----:B-1----:R-:W-:-:S04]  /*1f750*/  IMAD R3, R14, R4, RZ ;  /* 0x000000040e037224 */ /* 0x002fc800078e02ff */
[----:B------:R-:W-:-:S05]  /*1f760*/  IMAD.IADD R6, R6, 0x1, R3 ;  /* 0x0000000106067824 */ /* 0x000fca00078e0203 */
[----:B------:R-:W-:-:S13]  /*1f770*/  ISETP.GT.AND P6, PT, R6, R0, PT ;  /* 0x000000000600720c */ /* 0x000fda0003fc4270 */
[----:B------:R-:W-:Y:S05]  /*1f780*/  @P6 BRA `(.L_x_12606) ;  /* 0x0000000000a46947 */ /* 0x000fea0003800000 */
.L_x_12609:
        /* <DEDUP_REMOVED lines=35> */
.L_x_12770:
[----:B------:R-:W-:Y:S02]  /*1f9c0*/  ULDC UR4, c[0x0][0xc38] ;  /* 0x00030e0000047ab9 */ /* 0x000fe40000000800 */
[----:B------:R-:W-:-:S04]  /*1f9d0*/  IMAD.U32 R4, RZ, RZ, UR4 ;  /* 0x00000004ff047e24 */ /* 0x000fc8000f8e00ff */
[----:B-1----:R-:W-:-:S04]  /*1f9e0*/  IMAD R3, R14, R4, RZ ;  /* 0x000000040e037224 */ /* 0x002fc800078e02ff */
[----:B------:R-:W-:-:S05]  /*1f9f0*/  IMAD.IADD R6, R3, 0x1, R6 ;  /* 0x0000000103067824 */ /* 0x000fca00078e0206 */
[----:B------:R-:W-:-:S13]  /*1fa00*/  ISETP.GT.AND P6, PT, R6, R0, PT ;  /* 0x000000000600720c */ /* 0x000fda0003fc4270 */
[----:B------:R-:W-:Y:S05]  /*1fa10*/  @!P6 BRA `(.L_x_12609) ;  /* 0xfffffffc005ce947 */ /* 0x000fea000383ffff */
.L_x_12606:
        /* <DEDUP_REMOVED lines=10> */
.L_x_12775:
[----:B------:R-:W-:-:S13]  /*1fac0*/  ISETP.NE.AND P0, PT, R3, RZ, PT ;  /* 0x000000ff0300720c */ /* 0x000fda0003f05270 */
[----:B------:R-:W-:Y:S05]  /*1fad0*/  @!P0 BRA `(.L_x_12611) ;  /* 0x0000000000108947 */ /* 0x000fea0003800000 */
[----:B------:R-:W-:Y:S01]  /*1fae0*/  UMOV UR4, 0xffffffff ;  /* 0xffffffff00047882 */ /* 0x000fe20000000000 */
[----:B------:R-:W-:Y:S02]  /*1faf0*/  VIADD R12, R7, 0xffffffff ;  /* 0xffffffff070c7836 */ /* 0x000fe40000000000 */
[----:B------:R-:W-:Y:S05]  /*1fb00*/  BRA.DIV UR4, `(.L_x_12612) ;  /* 0x0000004a04bc7947 */ /* 0x000fea000b800000 */
[----:B------:R4:W0:Y:S02]  /*1fb10*/  SHFL.IDX PT, R24, R2, R12, 0x1f ;  /* 0x00001f0c02187589 */ /* 0x00082400000e0000 */
.L_x_12611:
        /* <DEDUP_REMOVED lines=59> */
.L_x_12613:
        /* <DEDUP_REMOVED lines=61> */
.L_x_12614:
[----:B------:R-:W-:-:S05]  /*202a0*/  LOP3.LUT R2, RZ, R2, RZ, 0x33, !PT ;  /* 0x00000002ff027212 */ /* 0x000fca00078e33ff */
[----:B------:R-:W-:Y:S01]  /*202b0*/  IMAD.IADD R25, R25, 0x1, R2 ;  /* 0x0000000119197824 */ /* 0x000fe200078e0202 */
[----:B------:R-:W-:Y:S06]  /*202c0*/  BRA `(.L_x_12615) ;  /* 0x00000000001c7947 */ /* 0x000fec0003800000 */
.L_x_12607:
[----:B------:R-:W-:Y:S01]  /*202d0*/  UMOV UR4, URZ ;  /* 0x0000003f00047c82 */ /* 0x000fe20008000000 */
[----:B------:R-:W-:Y:S01]  /*202e0*/  UMOV UR5, URZ ;  /* 0x0000003f00057c82 */ /* 0x000fe20008000000 */
[----:B------:R-:W-:Y:S01]  /*202f0*/  ULDC UR6, c[0x0][0xc3c] ;  /* 0x00030f0000067ab9 */ /* 0x000fe20000000800 */
[----:B------:R-:W-:Y:S02]  /*20300*/  IMAD.MOV.U32 R24, RZ, RZ, R0 ;  /* 0x000000ffff187224 */ /* 0x000fe400078e0000 */
[----:B------:R-:W-:Y:S02]  /*20310*/  IMAD.U32 R25, RZ, RZ, UR4 ;  /* 0x00000004ff197e24 */ /* 0x000fe4000f8e00ff */
[----:B------:R-:W-:Y:S02]  /*20320*/  IMAD.U32 R26, RZ, RZ, UR5 ;  /* 0x00000005ff1a7e24 */ /* 0x000fe4000f8e00ff */
[----:B------:R-:W-:-:S07]  /*20330*/  IMAD.U32 R27, RZ, RZ, UR6 ;  /* 0x00000006ff1b7e24 */ /* 0x000fce000f8e00ff */
.L_x_12615:
        /* <DEDUP_REMOVED lines=10> */
.L_x_12604:
[----:B------:R-:W-:Y:S02]  /*203e0*/  ULDC UR4, c[0x0][0xc3c] ;  /* 0x00030f0000047ab9 */ /* 0x000fe40000000800 */
[----:B0-----:R-:W-:-:S13]  /*203f0*/  ISETP.GE.AND P0, PT, R27, UR4, PT ;  /* 0x000000041b007c0c */ /* 0x001fda000bf06270 */
[----:B------:R-:W-:Y:S05]  /*20400*/  @!P0 BRA `(.L_x_12616) ;  /* 0xffffff9800788947 */ /* 0x000fea000383ffff */
[----:B------:R-:W-:Y:S05]  /*20410*/  BSYNC B8 ;  /* 0x0000000000087941 */ /* 0x000fea0003800000 */
.L_x_12511:
[----:B0-----:R-:W2:Y:S01]  /*20420*/  LDL.LU R0, [R1+0x4c] ;  /* 0x00004c0001007983 */ /* 0x001ea20000300800 */
[----:B------:R-:W-:Y:S01]  /*20430*/  BSSY B0, `(.L_x_12617) ;  /* 0x000000b000007945 */ /* 0x000fe20003800000 */
[----:B------:R-:W0:Y:S01]  /*20440*/  S2R R5, SR_CgaCtaId ;  /* 0x0000000000057919 */ /* 0x000e220000008800 */
[----:B--2---:R-:W-:-:S05]  /*20450*/  VIADD R0, R0, 0x1 ;  /* 0x0000000100007836 */ /* 0x004fca0000000000 */
        /* <DEDUP_REMOVED lines=8> */
.L_x_12778:
[----:B------:R-:W-:Y:S05]  /*204e0*/  BSYNC B0 ;  /* 0x0000000000007941 */ /* 0x000fea0003800000 */
.L_x_12617:
[----:B------:R-:W-:-:S03]  /*204f0*/  UMOV UR4, 0xffffffff ;  /* 0xffffffff00047882 */ /* 0x000fc60000000000 */
[----:B------:R-:W-:Y:S05]  /*20500*/  BRA.DIV UR4, `(.L_x_12619) ;  /* 0x0000004204787947 */ /* 0x000fea000b800000 */
[----:B0-----:R-:W0:Y:S02]  /*20510*/  S2R R0, SR_TID.X ;  /* 0x0000000000007919 */ /* 0x001e240000002100 */
[----:B0-----:R-:W-:-:S04]  /*20520*/  SHF.R.U32.HI R0, RZ, 0x5, R0 ;  /* 0x00000005ff007819 */ /* 0x001fc80000011600 */
[----:B------:R-:W-:-:S05]  /*20530*/  LOP3.LUT R0, R0, 0x3, RZ, 0xc0, !PT ;  /* 0x0000000300007812 */ /* 0x000fca00078ec0ff */
[----:B------:R0:W2:Y:S02]  /*20540*/  SHFL.IDX PT, R14, R0, RZ, 0x1f ;  /* 0x00001fff000e7589 */ /* 0x0000a400000e0000 */
.L_x_12781:
[----:B--2---:R-:W-:-:S13]  /*20550*/  ISETP.NE.AND P0, PT, R14, RZ, PT ;  /* 0x000000ff0e00720c */ /* 0x004fda0003f05270 */
[----:B------:R-:W-:Y:S05]  /*20560*/  @P0 BRA `(.L_x_12335) ;  /* 0x0000000000900947 */ /* 0x000fea0003800000 */
[----:B------:R-:W-:-:S03]  /*20570*/  UMOV UR4, 0xffffffff ;  /* 0xffffffff00047882 */ /* 0x000fc60000000000 */
[----:B------:R-:W-:Y:S05]  /*20580*/  BRA.DIV UR4, `(.L_x_12620) ;  /* 0x00000042048c7947 */ /* 0x000fea000b800000 */
[----:B------:R-:W-:-:S13]  /*20590*/  ELECT P6, URZ, PT ;  /* 0x00000000003f782f */ /* 0x000fda00038c0000 */
.L_x_12784:
[----:B------:R-:W-:Y:S05]  /*205a0*/  @!P6 BRA `(.L_x_12335) ;  /* 0x000000000080e947 */ /* 0x000fea0003800000 */
[----:B------:R-:W-:-:S06]  /*205b0*/  ULOP3.LUT UR4, UR36, 0x2, URZ, 0xfc, !UPT ;  /* 0x0000000224047892 */ /* 0x000fcc000f8efc3f */
[----:B0-----:R-:W-:-:S05]  /*205c0*/  IMAD.U32 R0, RZ, RZ, UR4 ;  /* 0x00000004ff007e24 */ /* 0x001fca000f8e00ff */
[----:B------:R-:W-:-:S13]  /*205d0*/  ISETP.NE.AND P0, PT, R0, 0x3, PT ;  /* 0x000000030000780c */ /* 0x000fda0003f05270 */
[----:B------:R-:W-:Y:S05]  /*205e0*/  @!P0 BRA `(.L_x_12621) ;  /* 0x0000000000048947 */ /* 0x000fea0003800000 */
[----:B------:R-:W-:Y:S01]  /*205f0*/  BPT.TRAP 0x1 ;  /* 0x000000040000795c */ /* 0x000fe20000300000 */
.L_x_12621:
[----:B------:R-:W2:Y:S01]  /*20600*/  LDL R0, [R1] ;  /* 0x0000000001007983 */ /* 0x000ea20000100800 */
[C---:B------:R-:W-:Y:S02]  /*20610*/  IMAD R3, R28.reuse, 0x8, R5 ;  /* 0x000000081c037824 */ /* 0x040fe400078e0205 */
[----:B------:R-:W-:-:S05]  /*20620*/  VIADD R28, R28, 0x1 ;  /* 0x000000011c1c7836 */ /* 0x000fca0000000000 */
[----:B------:R-:W-:Y:S02]  /*20630*/  ISETP.NE.AND P2, PT, R28, 0x2, PT ;  /* 0x000000021c00780c */ /* 0x000fe40003f45270 */
[----:B--2---:R-:W-:Y:S02]  /*20640*/  SHF.L.U32 R2, R0, 0x1f, RZ ;  /* 0x0000001f00027819 */ /* 0x004fe400000006ff */
[----:B------:R-:W-:Y:S02]  /*20650*/  SEL R0, RZ, 0x1, P2 ;  /* 0x00000001ff007807 */ /* 0x000fe40001000000 */
[----:B------:R-:W0:Y:S02]  /*20660*/  SYNCS.PHASECHK.TRANS64.TRYWAIT P1, [R3+URZ+0x2d840], R2 ;  /* 0x02d84002030075a7 */ /* 0x000e24000802017f */
[----:B0-----:R-:W-:Y:S05]  /*20670*/  @!P1 BRA `(.L_x_12622) ;  /* 0x0000004000709947 */ /* 0x001fea0003800000 */
.L_x_12785:
[----:B------:R-:W2:Y:S01]  /*20680*/  LDL.LU R4, [R1] ;  /* 0x0000000001047983 */ /* 0x000ea20000300800 */
[----:B------:R-:W-:Y:S02]  /*20690*/  SEL R28, R28, RZ, P2 ;  /* 0x000000ff1c1c7207 */ /* 0x000fe40001000000 */
[----:B--2---:R-:W-:Y:S01]  /*206a0*/  LOP3.LUT R0, R4, R0, RZ, 0x3c, !PT ;  /* 0x0000000004007212 */ /* 0x004fe200078e3cff */
[----:B------:R-:W-:Y:S06]  /*206b0*/  @!P0 BRA `(.L_x_12623) ;  /* 0x0000000000048947 */ /* 0x000fec0003800000 */
[----:B------:R-:W-:Y:S01]  /*206c0*/  BPT.TRAP 0x1 ;  /* 0x000000040000795c */ /* 0x000fe20000300000 */
.L_x_12623:
[----:B------:R-:W-:Y:S01]  /*206d0*/  IMAD R5, R28, 0x8, R5 ;  /* 0x000000081c057824 */ /* 0x000fe200078e0205 */
[----:B------:R-:W-:-:S04]  /*206e0*/  SHF.L.U32 R0, R0, 0x1f, RZ ;  /* 0x0000001f00007819 */ /* 0x000fc800000006ff */
[----:B------:R-:W2:Y:S02]  /*206f0*/  SYNCS.PHASECHK.TRANS64.TRYWAIT P1, [R5+URZ+0x2d840], R0 ;  /* 0x02d84000050075a7 */ /* 0x000ea4000802017f */
[----:B--2---:R-:W-:Y:S05]  /*20700*/  @!P1 BRA `(.L_x_12624) ;  /* 0x0000004000609947 */ /* 0x004fea0003800000 */
.L_x_12786:
[----:B------:R-:W-:Y:S05]  /*20710*/  @!P0 BRA `(.L_x_12625) ;  /* 0x0000000000048947 */ /* 0x000fea0003800000 */
[----:B------:R-:W-:Y:S01]  /*20720*/  BPT.TRAP 0x1 ;  /* 0x000000040000795c */ /* 0x000fe20000300000 */
.L_x_12625:
[----:B------:R-:W0:Y:S02]  /*20730*/  SYNCS.PHASECHK.TRANS64.TRYWAIT P1, [R3+URZ+0x2d860], R2 ;  /* 0x02d86002030075a7 */ /* 0x000e24000802017f */
[----:B0-----:R-:W-:Y:S05]  /*20740*/  @!P1 BRA `(.L_x_12626) ;  /* 0x0000004000649947 */ /* 0x001fea0003800000 */
.L_x_12787:
[----:B------:R-:W-:Y:S05]  /*20750*/  @!P0 BRA `(.L_x_12627) ;  /* 0x0000000000048947 */ /* 0x000fea0003800000 */
[----:B------:R-:W-:Y:S01]  /*20760*/  BPT.TRAP 0x1 ;  /* 0x000000040000795c */ /* 0x000fe20000300000 */
.L_x_12627:
[----:B------:R0:W0:Y:S02]  /*20770*/  SYNCS.PHASECHK.TRANS64.TRYWAIT P0, [R5+URZ+0x2d860], R0 ;  /* 0x02d86000050075a7 */ /* 0x000024000800017f */
[----:B0-----:R-:W-:Y:S05]  /*20780*/  @!P0 NANOSLEEP.SYNCS 0x989680 ;  /* 0x009896800000895d */ /* 0x001fea0003900000 */
[----:B------:R-:W0:Y:S02]  /*20790*/  @!P0 SYNCS.PHASECHK.TRANS64 P0, [R5+URZ+0x2d860], R0 ;  /* 0x02d86000050085a7 */ /* 0x000e24000800007f */
[----:B0-----:R-:W-:Y:S05]  /*207a0*/  @!P0 BRA `(.L_x_12627) ;  /* 0xfffffffc00f08947 */ /* 0x001fea000383ffff */
.L_x_12335:
[----:B------:R-:W-:Y:S05]  /*207b0*/  BSYNC B9 ;  /* 0x0000000000097941 */ /* 0x000fea0003800000 */
.L_x_12332:
[----:B------:R-:W-:Y:S05]  /*207c0*/  EXIT ;  /* 0x000000000000794d */ /* 0x000fea0003800000 */
.L_x_12353:
[----:B0-----:R0:W1:Y:S02]  /*207d0*/  SYNCS.PHASECHK.TRANS64.TRYWAIT P4, [R57+URZ+0x2d890], R85 ;  /* 0x02d89055390075a7 */ /* 0x001064000808017f */
[----:B-1----:R-:W-:Y:S05]  /*207e0*/  @!P4 NANOSLEEP.SYNCS 0x989680 ;  /* 0x009896800000c95d */ /* 0x002fea0003900000 */
[----:B------:R-:W1:Y:S02]  /*207f0*/  @!P4 SYNCS.PHASECHK.TRANS64 P4, [R57+URZ+0x2d890], R85 ;  /* 0x02d890553900c5a7 */ /* 0x000e64000808007f */
[----:B-1----:R-:W-:Y:S05]  /*20800*/  @!P4 BRA `(.L_x_12353) ;  /* 0xfffffffc00f0c947 */ /* 0x002fea000383ffff */
[----:B------:R-:W-:Y:S05]  /*20810*/  BRA `(.L_x_12628) ;  /* 0xfffffe2c00a47947 */ /* 0x000fea000383ffff */
.L_x_12354:
        /* <DEDUP_REMOVED lines=8> */
.L_x_12630:
[----:B------:R-:W-:Y:S05]  /*208a0*/  BSYNC B1 ;  /* 0x0000000000017941 */ /* 0x000fea0003800000 */
.L_x_12629:
        /* <DEDUP_REMOVED lines=8> */
.L_x_12631:
[----:B------:R-:W-:Y:S01]  /*20930*/  IMAD.MOV.U32 R60, RZ, RZ, R14 ;  /* 0x000000ffff3c7224 */ /* 0x000fe200078e000e */
[----:B------:R-:W-:Y:S06]  /*20940*/  BRA `(.L_x_12632) ;  /* 0xfffffe2c006c7947 */ /* 0x000fec000383ffff */
.L_x_12382:
[----:B0-----:R0:W1:Y:S02]  /*20950*/  SYNCS.PHASECHK.TRANS64.TRYWAIT P4, [R57+URZ+0x2d890], R85 ;  /* 0x02d89055390075a7 */ /* 0x001064000808017f */
[----:B-1----:R-:W-:Y:S05]  /*20960*/  @!P4 NANOSLEEP.SYNCS 0x989680 ;  /* 0x009896800000c95d */ /* 0x002fea0003900000 */
[----:B------:R-:W1:Y:S02]  /*20970*/  @!P4 SYNCS.PHASECHK.TRANS64 P4, [R57+URZ+0x2d890], R85 ;  /* 0x02d890553900c5a7 */ /* 0x000e64000808007f */
[----:B-1----:R-:W-:Y:S05]  /*20980*/  @!P4 BRA `(.L_x_12382) ;  /* 0xfffffffc00f0c947 */ /* 0x002fea000383ffff */
[----:B------:R-:W-:Y:S05]  /*20990*/  BRA `(.L_x_12633) ;  /* 0xfffffe4800747947 */ /* 0x000fea000383ffff */
.L_x_12383:
        /* <DEDUP_REMOVED lines=8> */
.L_x_12635:
[----:B------:R-:W-:Y:S05]  /*20a20*/  BSYNC B1 ;  /* 0x0000000000017941 */ /* 0x000fea0003800000 */
.L_x_12634:
        /* <DEDUP_REMOVED lines=8> */
.L_x_12636:
[----:B------:R-:W-:Y:S01]  /*20ab0*/  IMAD.MOV.U32 R88, RZ, RZ, R14 ;  /* 0x000000ffff587224 */ /* 0x000fe200078e000e */
[----:B------:R-:W-:Y:S06]  /*20ac0*/  BRA `(.L_x_12637) ;  /* 0xfffffe48003c7947 */ /* 0x000fec000383ffff */
.L_x_12396:
[----:B0-----:R0:W1:Y:S02]  /*20ad0*/  SYNCS.PHASECHK.TRANS64.TRYWAIT P3, [R57+URZ+0x2d890], R85 ;  /* 0x02d89055390075a7 */ /* 0x001064000806017f */
[----:B-1----:R-:W-:Y:S05]  /*20ae0*/  @!P3 NANOSLEEP.SYNCS 0x989680 ;  /* 0x009896800000b95d */ /* 0x002fea0003900000 */
[----:B------:R-:W1:Y:S02]  /*20af0*/  @!P3 SYNCS.PHASECHK.TRANS64 P3, [R57+URZ+0x2d890], R85 ;  /* 0x02d890553900b5a7 */ /* 0x000e64000806007f */
[----:B-1----:R-:W-:Y:S05]  /*20b00*/  @!P3 BRA `(.L_x_12396) ;  /* 0xfffffffc00f0b947 */ /* 0x002fea000383ffff */
[----:B------:R-:W-:Y:S05]  /*20b10*/  BRA `(.L_x_12638) ;  /* 0xfffffe6000787947 */ /* 0x000fea000383ffff */
.L_x_12397:
[----:B------:R-:W-:Y:S01]  /*20b20*/  BSSY B1, `(.L_x_12639) ;  /* 0x0000007000017945 */ /* 0x000fe20003800000 */
[----:B------:R-:W-:Y:S02]  /*20b30*/  IMAD.MOV.U32 R12, RZ, RZ, RZ ;  /* 0x000000ffff0c7224 */ /* 0x000fe400078e00ff */
[----:B------:R-:W-:Y:S02]  /*20b40*/  IMAD.MOV.U32 R11, RZ, RZ, 0x1e1f ;  /* 0x00001e1fff0b7424 */ /* 0x000fe400078e00ff */
[----:B------:R-:W-:-:S07]  /*20b50*/  IMAD.MOV.U32 R15, RZ, RZ, -0x1 ;  /* 0xffffffffff0f7424 */ /* 0x000fce00078e00ff */
[----:B0-----:R-:W-:Y:S05]  /*20b60*/  WARPSYNC.COLLECTIVE R15, `(.L_x_12640) ;  /* 0x000000000f087348 */ /* 0x001fea0003c00000 */
[----:B------:R1:W2:Y:S02]  /*20b70*/  SHFL.IDX P6, R14, R13, R12, R11 ;  /* 0x0000000c0d0e7389 */ /* 0x0002a400000c000b */
[----:B012---:R-:W-:Y:S01]  /*20b80*/  ENDCOLLECTIVE ;  /* 0x000000000000791b */ /* 0x007fe20003800000 */
.L_x_12640:
[----:B------:R-:W-:Y:S05]  /*20b90*/  BSYNC B1 ;  /* 0x0000000000017941 */ /* 0x000fea0003800000 */
.L_x_12639:
        /* <DEDUP_REMOVED lines=8> */
.L_x_12641:
[----:B------:R-:W-:Y:S01]  /*20c20*/  IMAD.MOV.U32 R39, RZ, RZ, R14 ;  /* 0x000000ffff277224 */ /* 0x000fe200078e000e */
[----:B------:R-:W-:Y:S06]  /*20c30*/  BRA `(.L_x_12642) ;  /* 0xfffffe6000947947 */ /* 0x000fec000383ffff */
.L_x_12401:
[----:B------:R0:W0:Y:S02]  /*20c40*/  SYNCS.PHASECHK.TRANS64.TRYWAIT P2, [R57+URZ+0x2d8b0], R85 ;  /* 0x02d8b055390075a7 */ /* 0x000024000804017f */
[----:B0-----:R-:W-:Y:S05]  /*20c50*/  @!P2 NANOSLEEP.SYNCS 0x989680 ;  /* 0x009896800000a95d */ /* 0x001fea0003900000 */
[----:B------:R-:W0:Y:S02]  /*20c60*/  @!P2 SYNCS.PHASECHK.TRANS64 P2, [R57+URZ+0x2d8b0], R85 ;  /* 0x02d8b0553900a5a7 */ /* 0x000e24000804007f */
[----:B0-----:R-:W-:Y:S05]  /*20c70*/  @!P2 BRA `(.L_x_12401) ;  /* 0xfffffffc00f0a947 */ /* 0x001fea000383ffff */
[----:B------:R-:W-:Y:S05]  /*20c80*/  BRA `(.L_x_12643) ;  /* 0xfffffe6400787947 */ /* 0x000fea000383ffff */
.L_x_12409:
[----:B------:R-:W-:Y:S01]  /*20c90*/  BSSY B0, `(.L_x_12644) ;  /* 0x0000007000007945 */ /* 0x000fe20003800000 */
[----:B------:R-:W-:Y:S02]  /*20ca0*/  IMAD.MOV.U32 R12, RZ, RZ, RZ ;  /* 0x000000ffff0c7224 */ /* 0x000fe400078e00ff */
[----:B------:R-:W-:Y:S02]  /*20cb0*/  IMAD.MOV.U32 R11, RZ, RZ, 0x1f ;  /* 0x0000001fff0b7424 */ /* 0x000fe400078e00ff */
[----:B------:R-:W-:-:S07]  /*20cc0*/  IMAD.MOV.U32 R15, RZ, RZ, -0x1 ;  /* 0xffffffffff0f7424 */ /* 0x000fce00078e00ff */
[----:B--23-5:R-:W-:Y:S05]  /*20cd0*/  WARPSYNC.COLLECTIVE R15, `(.L_x_12645) ;  /* 0x000000000f087348 */ /* 0x02cfea0003c00000 */
[----:B------:R0:W1:Y:S02]  /*20ce0*/  SHFL.IDX P6, R14, R13, R12, R11 ;  /* 0x0000000c0d0e7389 */ /* 0x00006400000c000b */
[----:B0123-5:R-:W-:Y:S01]  /*20cf0*/  ENDCOLLECTIVE ;  /* 0x000000000000791b */ /* 0x02ffe20003800000 */
.L_x_12645:
[----:B------:R-:W-:Y:S05]  /*20d00*/  BSYNC B0 ;  /* 0x0000000000007941 */ /* 0x000fea0003800000 */
.L_x_12644:
[----:B------:R0:W-:Y:S01]  /*20d10*/  STL [R1+0x60], R14 ;  /* 0x0000600e01007387 */ /* 0x0001e20000100800 */
[----:B------:R-:W-:Y:S05]  /*20d20*/  BRA `(.L_x_12646) ;  /* 0xfffffe7000107947 */ /* 0x000fea000383ffff */
.L_x_12420:
[----:B------:R-:W-:Y:S01]  /*20d30*/  BSSY B1, `(.L_x_12647) ;  /* 0x0000007000017945 */ /* 0x000fe20003800000 */
[----:B------:R-:W-:Y:S02]  /*20d40*/  IMAD.MOV.U32 R12, RZ, RZ, RZ ;  /* 0x000000ffff0c7224 */ /* 0x000fe400078e00ff */
[----:B------:R-:W-:Y:S02]  /*20d50*/  IMAD.MOV.U32 R11, RZ, RZ, 0x1e1f ;  /* 0x00001e1fff0b7424 */ /* 0x000fe400078e00ff */
[----:B------:R-:W-:-:S07]  /*20d60*/  IMAD.MOV.U32 R15, RZ, RZ, -0x1 ;  /* 0xffffffffff0f7424 */ /* 0x000fce00078e00ff */
[----:B0-23--:R-:W-:Y:S05]  /*20d70*/  WARPSYNC.COLLECTIVE R15, `(.L_x_12648) ;  /* 0x000000000f087348 */ /* 0x00dfea0003c00000 */
[----:B0-----:R0:W1:Y:S02]  /*20d80*/  SHFL.IDX P6, R14, R13, R12, R11 ;  /* 0x0000000c0d0e7389 */ /* 0x00106400000c000b */
[----:B0123--:R-:W-:Y:S01]  /*20d90*/  ENDCOLLECTIVE ;  /* 0x000000000000791b */ /* 0x00ffe20003800000 */
.L_x_12648:
[----:B------:R-:W-:Y:S05]  /*20da0*/  BSYNC B1 ;  /* 0x0000000000017941 */ /* 0x000fea0003800000 */
.L_x_12647:
        /* <DEDUP_REMOVED lines=8> */
.L_x_12649:
[----:B------:R-:W-:Y:S02]  /*20e30*/  IMAD.MOV.U32 R13, RZ, RZ, R0 ;  /* 0x000000ffff0d7224 */ /* 0x000fe400078e0000 */
[----:B------:R-:W-:-:S07]  /*20e40*/  IMAD.MOV.U32 R38, RZ, RZ, R14 ;  /* 0x000000ffff267224 */ /* 0x000fce00078e000e */
[----:B------:R-:W-:Y:S05]  /*20e50*/  WARPSYNC.COLLECTIVE R15, `(.L_x_12650) ;  /* 0x000000000f087348 */ /* 0x000fea0003c00000 */
[----:B------:R0:W1:Y:S02]  /*20e60*/  SHFL.IDX P6, R14, R13, R12, R11 ;  /* 0x0000000c0d0e7389 */ /* 0x00006400000c000b */
[----:B01----:R-:W-:Y:S01]  /*20e70*/  ENDCOLLECTIVE ;  /* 0x000000000000791b */ /* 0x003fe20003800000 */
.L_x_12650:
[----:B------:R-:W-:Y:S02]  /*20e80*/  IMAD.MOV.U32 R13, RZ, RZ, R39 ;  /* 0x000000ffff0d7224 */ /* 0x000fe400078e0027 */
[----:B------:R-:W-:-:S07]  /*20e90*/  IMAD.MOV.U32 R0, RZ, RZ, R14 ;  /* 0x000000ffff007224 */ /* 0x000fce00078e000e */
[----:B------:R-:W-:Y:S05]  /*20ea0*/  WARPSYNC.COLLECTIVE R15, `(.L_x_12651) ;  /* 0x000000000f087348 */ /* 0x000fea0003c00000 */
[----:B------:R0:W1:Y:S02]  /*20eb0*/  SHFL.IDX P6, R14, R13, R12, R11 ;  /* 0x0000000c0d0e7389 */ /* 0x00006400000c000b */
[----:B01----:R-:W-:Y:S01]  /*20ec0*/  ENDCOLLECTIVE ;  /* 0x000000000000791b */ /* 0x003fe20003800000 */
.L_x_12651:
[----:B------:R-:W-:Y:S01]  /*20ed0*/  IMAD.MOV.U32 R39, RZ, RZ, R14 ;  /* 0x000000ffff277224 */ /* 0x000fe200078e000e */
[----:B------:R-:W-:Y:S06]  /*20ee0*/  BRA `(.L_x_12652) ;  /* 0xfffffe7400807947 */ /* 0x000fec000383ffff */
.L_x_12424:
[----:B0-----:R0:W1:Y:S02]  /*20ef0*/  SYNCS.PHASECHK.TRANS64.TRYWAIT P0, [R2+URZ+0x2d800], R3 ;  /* 0x02d80003020075a7 */ /* 0x001064000800017f */
[----:B-1----:R-:W-:Y:S05]  /*20f00*/  @!P0 NANOSLEEP.SYNCS 0x989680 ;  /* 0x009896800000895d */ /* 0x002fea0003900000 */
[----:B------:R-:W1:Y:S02]  /*20f10*/  @!P0 SYNCS.PHASECHK.TRANS64 P0, [R2+URZ+0x2d800], R3 ;  /* 0x02d80003020085a7 */ /* 0x000e64000800007f */
[----:B-1----:R-:W-:Y:S05]  /*20f20*/  @!P0 BRA `(.L_x_12424) ;  /* 0xfffffffc00f08947 */ /* 0x002fea000383ffff */
[----:B------:R-:W-:Y:S05]  /*20f30*/  BRA `(.L_x_12653) ;  /* 0xfffffe7c00c87947 */ /* 0x000fea000383ffff */
.L_x_12436:
[----:B------:R-:W-:Y:S01]  /*20f40*/  BSSY B1, `(.L_x_12654) ;  /* 0x0000007000017945 */ /* 0x000fe20003800000 */
[----:B------:R-:W-:Y:S02]  /*20f50*/  IMAD.MOV.U32 R12, RZ, RZ, RZ ;  /* 0x000000ffff0c7224 */ /* 0x000fe400078e00ff */
[----:B------:R-:W-:Y:S02]  /*20f60*/  IMAD.MOV.U32 R11, RZ, RZ, 0x1e1f ;  /* 0x00001e1fff0b7424 */ /* 0x000fe400078e00ff */
[----:B------:R-:W-:-:S07]  /*20f70*/  IMAD.MOV.U32 R15, RZ, RZ, -0x1 ;  /* 0xffffffffff0f7424 */ /* 0x000fce00078e00ff */
[----:B0--3--:R-:W-:Y:S05]  /*20f80*/  WARPSYNC.COLLECTIVE R15, `(.L_x_12655) ;  /* 0x000000000f087348 */ /* 0x009fea0003c00000 */
[----:B0-----:R0:W1:Y:S02]  /*20f90*/  SHFL.IDX P6, R14, R13, R12, R11 ;  /* 0x0000000c0d0e7389 */ /* 0x00106400000c000b */
[----:B01-3--:R-:W-:Y:S01]  /*20fa0*/  ENDCOLLECTIVE ;  /* 0x000000000000791b */ /* 0x00bfe20003800000 */
.L_x_12655:
[----:B------:R-:W-:Y:S05]  /*20fb0*/  BSYNC B1 ;  /* 0x0000000000017941 */ /* 0x000fea0003800000 */
.L_x_12654:
        /* <DEDUP_REMOVED lines=8> */
.L_x_12656:
[----:B------:R-:W-:Y:S02]  /*21040*/  IMAD.MOV.U32 R13, RZ, RZ, R37 ;  /* 0x000000ffff0d7224 */ /* 0x000fe400078e0025 */
[----:B------:R-:W-:-:S07]  /*21050*/  IMAD.MOV.U32 R3, RZ, RZ, R14 ;  /* 0x000000ffff037224 */ /* 0x000fce00078e000e */
[----:B------:R-:W-:Y:S05]  /*21060*/  WARPSYNC.COLLECTIVE R15, `(.L_x_12657) ;  /* 0x000000000f087348 */ /* 0x000fea0003c00000 */
[----:B------:R0:W1:Y:S02]  /*21070*/  SHFL.IDX P6, R14, R13, R12, R11 ;  /* 0x0000000c0d0e7389 */ /* 0x00006400000c000b */
[----:B01----:R-:W-:Y:S01]  /*21080*/  ENDCOLLECTIVE ;  /* 0x000000000000791b */ /* 0x003fe20003800000 */
.L_x_12657:
[----:B------:R-:W-:Y:S02]  /*21090*/  IMAD.MOV.U32 R13, RZ, RZ, R38 ;  /* 0x000000ffff0d7224 */ /* 0x000fe400078e0026 */
[----:B------:R-:W-:-:S07]  /*210a0*/  IMAD.MOV.U32 R37, RZ, RZ, R14 ;  /* 0x000000ffff257224 */ /* 0x000fce00078e000e */
[----:B------:R-:W-:Y:S05]  /*210b0*/  WARPSYNC.COLLECTIVE R15, `(.L_x_12658) ;  /* 0x000000000f087348 */ /* 0x000fea0003c00000 */
[----:B------:R0:W1:Y:S02]  /*210c0*/  SHFL.IDX P6, R14, R13, R12, R11 ;  /* 0x0000000c0d0e7389 */ /* 0x00006400000c000b */
[----:B01----:R-:W-:Y:S01]  /*210d0*/  ENDCOLLECTIVE ;  /* 0x000000000000791b */ /* 0x003fe20003800000 */
.L_x_12658:
[----:B------:R-:W-:Y:S01]  /*210e0*/  IMAD.MOV.U32 R38, RZ, RZ, R14 ;  /* 0x000000ffff267224 */ /* 0x000fe200078e000e */
[----:B------:R-:W-:Y:S06]  /*210f0*/  BRA `(.L_x_12659) ;  /* 0xfffffe9000e47947 */ /* 0x000fec000383ffff */
.L_x_12440:
[----:B0-----:R0:W1:Y:S02]  /*21100*/  SYNCS.PHASECHK.TRANS64.TRYWAIT P0, [R2+URZ+0x2d800], R3 ;  /* 0x02d80003020075a7 */ /* 0x001064000800017f */
[----:B-1----:R-:W-:Y:S05]  /*21110*/  @!P0 NANOSLEEP.SYNCS 0x989680 ;  /* 0x009896800000895d */ /* 0x002fea0003900000 */
[----:B------:R-:W1:Y:S02]  /*21120*/  @!P0 SYNCS.PHASECHK.TRANS64 P0, [R2+URZ+0x2d800], R3 ;  /* 0x02d80003020085a7 */ /* 0x000e64000800007f */
[----:B-1----:R-:W-:Y:S05]  /*21130*/  @!P0 BRA `(.L_x_12440) ;  /* 0xfffffffc00f08947 */ /* 0x002fea000383ffff */
[----:B------:R-:W-:Y:S05]  /*21140*/  BRA `(.L_x_12660) ;  /* 0xfffffe98009c7947 */ /* 0x000fea000383ffff */
.L_x_12448:
[----:B--2---:R2:W3:Y:S02]  /*21150*/  SYNCS.PHASECHK.TRANS64.TRYWAIT P1, [R0+URZ+0x2d830], R5 ;  /* 0x02d83005000075a7 */ /* 0x0044e4000802017f */
[----:B---3--:R-:W-:Y:S05]  /*21160*/  @!P1 NANOSLEEP.SYNCS 0x989680 ;  /* 0x009896800000995d */ /* 0x008fea0003900000 */
[----:B------:R-:W3:Y:S02]  /*21170*/  @!P1 SYNCS.PHASECHK.TRANS64 P1, [R0+URZ+0x2d830], R5 ;  /* 0x02d83005000095a7 */ /* 0x000ee4000802007f */
[----:B---3--:R-:W-:Y:S05]  /*21180*/  @!P1 BRA `(.L_x_12448) ;  /* 0xfffffffc00f09947 */ /* 0x008fea000383ffff */
[----:B------:R-:W-:Y:S05]  /*21190*/  BRA `(.L_x_12447) ;  /* 0xfffffeb0008c7947 */ /* 0x000fea000383ffff */
.L_x_12455:
[----:B-1----:R1:W2:Y:S02]  /*211a0*/  SYNCS.PHASECHK.TRANS64.TRYWAIT P2, [R7+URZ+0x2d830], R8 ;  /* 0x02d83008070075a7 */ /* 0x0022a4000804017f */
[----:B--2---:R-:W-:Y:S05]  /*211b0*/  @!P2 NANOSLEEP.SYNCS 0x989680 ;  /* 0x009896800000a95d */ /* 0x004fea0003900000 */
[----:B------:R-:W2:Y:S02]  /*211c0*/  @!P2 SYNCS.PHASECHK.TRANS64 P2, [R7+URZ+0x2d830], R8 ;  /* 0x02d830080700a5a7 */ /* 0x000ea4000804007f */
[----:B--2---:R-:W-:Y:S05]  /*211d0*/  @!P2 BRA `(.L_x_12455) ;  /* 0xfffffffc00f0a947 */ /* 0x004fea000383ffff */
[----:B------:R-:W-:Y:S05]  /*211e0*/  BRA `(.L_x_12454) ;  /* 0xfffffee000007947 */ /* 0x000fea000383ffff */
.L_x_12459:
[----:B-1----:R1:W2:Y:S02]  /*211f0*/  SYNCS.PHASECHK.TRANS64.TRYWAIT P1, [R8+URZ+0x2d850], R7 ;  /* 0x02d85007080075a7 */ /* 0x0022a4000802017f */
[----:B--2---:R-:W-:Y:S05]  /*21200*/  @!P1 NANOSLEEP.SYNCS 0x989680 ;  /* 0x009896800000995d */ /* 0x004fea0003900000 */
[----:B------:R-:W2:Y:S02]  /*21210*/  @!P1 SYNCS.PHASECHK.TRANS64 P1, [R8+URZ+0x2d850], R7 ;  /* 0x02d85007080095a7 */ /* 0x000ea4000802007f */
[----:B--2---:R-:W-:Y:S05]  /*21220*/  @!P1 BRA `(.L_x_12459) ;  /* 0xfffffffc00f09947 */ /* 0x004fea000383ffff */
[----:B------:R-:W-:Y:S05]  /*21230*/  BRA `(.L_x_12456) ;  /* 0xfffffee400287947 */ /* 0x000fea000383ffff */
.L_x_12468:
[----:B-1----:R1:W3:Y:S02]  /*21240*/  SYNCS.PHASECHK.TRANS64.TRYWAIT P2, [R7+URZ+0x2d830], R8 ;  /* 0x02d83008070075a7 */ /* 0x0022e4000804017f */
[----:B---3--:R-:W-:Y:S05]  /*21250*/  @!P2 NANOSLEEP.SYNCS 0x989680 ;  /* 0x009896800000a95d */ /* 0x008fea0003900000 */
[----:B------:R-:W3:Y:S02]  /*21260*/  @!P2 SYNCS.PHASECHK.TRANS64 P2, [R7+URZ+0x2d830], R8 ;  /* 0x02d830080700a5a7 */ /* 0x000ee4000804007f */
[----:B---3--:R-:W-:Y:S05]  /*21270*/  @!P2 BRA `(.L_x_12468) ;  /* 0xfffffffc00f0a947 */ /* 0x008fea000383ffff */
[----:B------:R-:W-:Y:S05]  /*21280*/  BRA `(.L_x_12467) ;  /* 0xffffff14007c7947 */ /* 0x000fea000383ffff */
.L_x_12472:
[----:B-1----:R1:W2:Y:S02]  /*21290*/  SYNCS.PHASECHK.TRANS64.TRYWAIT P1, [R8+URZ+0x2d850], R7 ;  /* 0x02d85007080075a7 */ /* 0x0022a4000802017f */
[----:B--2---:R-:W-:Y:S05]  /*212a0*/  @!P1 NANOSLEEP.SYNCS 0x989680 ;  /* 0x009896800000995d */ /* 0x004fea0003900000 */
[----:B------:R-:W2:Y:S02]  /*212b0*/  @!P1 SYNCS.PHASECHK.TRANS64 P1, [R8+URZ+0x2d850], R7 ;  /* 0x02d85007080095a7 */ /* 0x000ea4000802007f */
[----:B--2---:R-:W-:Y:S05]  /*212c0*/  @!P1 BRA `(.L_x_12472) ;  /* 0xfffffffc00f09947 */ /* 0x004fea000383ffff */
[----:B------:R-:W-:Y:S05]  /*212d0*/  BRA `(.L_x_12469) ;  /* 0xffffff1800a47947 */ /* 0x000fea000383ffff */
.L_x_12479:
[----:B-1----:R1:W3:Y:S02]  /*212e0*/  SYNCS.PHASECHK.TRANS64.TRYWAIT P1, [R6+URZ+0x2d850], R9 ;  /* 0x02d85009060075a7 */ /* 0x0022e4000802017f */
[----:B---3--:R-:W-:Y:S05]  /*212f0*/  @!P1 NANOSLEEP.SYNCS 0x989680 ;  /* 0x009896800000995d */ /* 0x008fea0003900000 */
[----:B------:R-:W3:Y:S02]  /*21300*/  @!P1 SYNCS.PHASECHK.TRANS64 P1, [R6+URZ+0x2d850], R9 ;  /* 0x02d85009060095a7 */ /* 0x000ee4000802007f */
[----:B---3--:R-:W-:Y:S05]  /*21310*/  @!P1 BRA `(.L_x_12479) ;  /* 0xfffffffc00f09947 */ /* 0x008fea000383ffff */
[----:B------:R-:W-:Y:S05]  /*21320*/  BRA `(.L_x_12478) ;  /* 0xffffff40007c7947 */ /* 0x000fea000383ffff */
.L_x_12485:
[----:B------:R-:W-:Y:S02]  /*21330*/  IMAD.MOV.U32 R13, RZ, RZ, R9 ;  /* 0x000000ffff0d7224 */ /* 0x000fe400078e0009 */
[----:B------:R-:W-:Y:S02]  /*21340*/  IMAD.MOV.U32 R12, RZ, RZ, RZ ;  /* 0x000000ffff0c7224 */ /* 0x000fe400078e00ff */
[----:B------:R-:W-:Y:S02]  /*21350*/  IMAD.MOV.U32 R11, RZ, RZ, 0x1c1f ;  /* 0x00001c1fff0b7424 */ /* 0x000fe400078e00ff */
[----:B------:R-:W-:-:S07]  /*21360*/  IMAD.MOV.U32 R15, RZ, RZ, -0x1 ;  /* 0xffffffffff0f7424 */ /* 0x000fce00078e00ff */
[----:B-----5:R-:W-:Y:S05]  /*21370*/  WARPSYNC.COLLECTIVE R15, `(.L_x_12661) ;  /* 0x000000000f087348 */ /* 0x020fea0003c00000 */
[----:B------:R0:W1:Y:S02]  /*21380*/  SHFL.IDX P6, R14, R13, R12, R11 ;  /* 0x0000000c0d0e7389 */ /* 0x00006400000c000b */
[----:B01---5:R-:W-:Y:S01]  /*21390*/  ENDCOLLECTIVE ;  /* 0x000000000000791b */ /* 0x023fe20003800000 */
.L_x_12661:
[----:B------:R-:W-:Y:S02]  /*213a0*/  IMAD.MOV.U32 R13, RZ, RZ, R0 ;  /* 0x000000ffff0d7224 */ /* 0x000fe400078e0000 */
[----:B------:R-:W-:-:S07]  /*213b0*/  IMAD.MOV.U32 R3, RZ, RZ, R14 ;  /* 0x000000ffff037224 */ /* 0x000fce00078e000e */
[----:B------:R-:W-:Y:S05]  /*213c0*/  WARPSYNC.COLLECTIVE R15, `(.L_x_12662) ;  /* 0x000000000f087348 */ /* 0x000fea0003c00000 */
[----:B------:R0:W1:Y:S02]  /*213d0*/  SHFL.IDX P6, R14, R13, R12, R11 ;  /* 0x0000000c0d0e7389 */ /* 0x00006400000c000b */
[----:B01----:R-:W-:Y:S01]  /*213e0*/  ENDCOLLECTIVE ;  /* 0x000000000000791b */ /* 0x003fe20003800000 */
.L_x_12662:
[----:B------:R-:W-:Y:S05]  /*213f0*/  BRA `(.L_x_12663) ;  /* 0xffffff5c004c7947 */ /* 0x000fea000383ffff */
.L_x_12488:
        /* <DEDUP_REMOVED lines=8> */
.L_x_12665:
[----:B------:R-:W-:Y:S05]  /*21480*/  BSYNC B1 ;  /* 0x0000000000017941 */ /* 0x000fea0003800000 */
.L_x_12664:
        /* <DEDUP_REMOVED lines=8> */
.L_x_12666:
[----:B------:R-:W-:Y:S05]  /*21510*/  BRA `(.L_x_12667) ;  /* 0xffffff5c005c7947 */ /* 0x000fea000383ffff */
.L_x_12490:
[----:B------:R-:W-:Y:S02]  /*21520*/  IMAD.MOV.U32 R13, RZ, RZ, R24 ;  /* 0x000000ffff0d7224 */ /* 0x000fe400078e0018 */
[----:B------:R-:W-:Y:S02]  /*21530*/  IMAD.MOV.U32 R12, RZ, RZ, RZ ;  /* 0x000000ffff0c7224 */ /* 0x000fe400078e00ff */
[----:B------:R-:W-:Y:S02]  /*21540*/  IMAD.MOV.U32 R11, RZ, RZ, 0x1c1f ;  /* 0x00001c1fff0b7424 */ /* 0x000fe400078e00ff */
[----:B------:R-:W-:-:S07]  /*21550*/  IMAD.MOV.U32 R15, RZ, RZ, -0x1 ;  /* 0xffffffffff0f7424 */ /* 0x000fce00078e00ff */
[----:B------:R-:W-:Y:S05]  /*21560*/  WARPSYNC.COLLECTIVE R15, `(.L_x_12668) ;  /* 0x000000000f087348 */ /* 0x000fea0003c00000 */
[----:B------:R0:W1:Y:S02]  /*21570*/  SHFL.IDX P6, R14, R13, R12, R11 ;  /* 0x0000000c0d0e7389 */ /* 0x00006400000c000b */
[----:B01----:R-:W-:Y:S01]  /*21580*/  ENDCOLLECTIVE ;  /* 0x000000000000791b */ /* 0x003fe20003800000 */
.L_x_12668:
[----:B------:R-:W-:Y:S02]  /*21590*/  IMAD.MOV.U32 R13, RZ, RZ, R0 ;  /* 0x000000ffff0d7224 */ /* 0x000fe400078e0000 */
[----:B------:R-:W-:-:S07]  /*215a0*/  IMAD.MOV.U32 R3, RZ, RZ, R14 ;  /* 0x000000ffff037224 */ /* 0x000fce00078e000e */
[----:B------:R-:W-:Y:S05]  /*215b0*/  WARPSYNC.COLLECTIVE R15, `(.L_x_12669) ;  /* 0x000000000f087348 */ /* 0x000fea0003c00000 */
[----:B------:R0:W1:Y:S02]  /*215c0*/  SHFL.IDX P6, R14, R13, R12, R11 ;  /* 0x0000000c0d0e7389 */ /* 0x00006400000c000b */
[----:B01----:R-:W-:Y:S01]  /*215d0*/  ENDCOLLECTIVE ;  /* 0x000000000000791b */ /* 0x003fe20003800000 */
.L_x_12669:
[----:B------:R-:W-:Y:S05]  /*215e0*/  BRA `(.L_x_12670) ;  /* 0xffffff6000287947 */ /* 0x000fea000383ffff */
.L_x_12493:
        /* <DEDUP_REMOVED lines=8> */
.L_x_12672:
[----:B------:R-:W-:Y:S05]  /*21670*/  BSYNC B1 ;  /* 0x0000000000017941 */ /* 0x000fea0003800000 */
.L_x_12671:
        /* <DEDUP_REMOVED lines=8> */
.L_x_12673:
[----:B------:R-:W-:Y:S05]  /*21700*/  BRA `(.L_x_12674) ;  /* 0xffffff6400247947 */ /* 0x000fea000383ffff */
.L_x_12497:
[----:B------:R-:W-:Y:S02]  /*21710*/  IMAD.MOV.U32 R13, RZ, RZ, R4 ;  /* 0x000000ffff0d7224 */ /* 0x000fe400078e0004 */
[----:B------:R-:W-:Y:S02]  /*21720*/  IMAD.MOV.U32 R12, RZ, RZ, RZ ;  /* 0x000000ffff0c7224 */ /* 0x000fe400078e00ff */
[----:B------:R-:W-:Y:S02]  /*21730*/  IMAD.MOV.U32 R11, RZ, RZ, 0x1c1f ;  /* 0x00001c1fff0b7424 */ /* 0x000fe400078e00ff */
[----:B------:R-:W-:-:S07]  /*21740*/  IMAD.MOV.U32 R15, RZ, RZ, -0x1 ;  /* 0xffffffffff0f7424 */ /* 0x000fce00078e00ff */
[----:B-1----:R-:W-:Y:S05]  /*21750*/  WARPSYNC.COLLECTIVE R15, `(.L_x_12675) ;  /* 0x000000000f087348 */ /* 0x002fea0003c00000 */
[----:B------:R0:W2:Y:S02]  /*21760*/  SHFL.IDX P6, R14, R13, R12, R11 ;  /* 0x0000000c0d0e7389 */ /* 0x0000a400000c000b */
[----:B012---:R-:W-:Y:S01]  /*21770*/  ENDCOLLECTIVE ;  /* 0x000000000000791b */ /* 0x007fe20003800000 */
.L_x_12675:
[----:B------:R-:W-:Y:S02]  /*21780*/  IMAD.MOV.U32 R13, RZ, RZ, R0 ;  /* 0x000000ffff0d7224 */ /* 0x000fe400078e0000 */
[----:B------:R-:W-:-:S07]  /*21790*/  IMAD.MOV.U32 R3, RZ, RZ, R14 ;  /* 0x000000ffff037224 */ /* 0x000fce00078e000e */
[----:B------:R-:W-:Y:S05]  /*217a0*/  WARPSYNC.COLLECTIVE R15, `(.L_x_12676) ;  /* 0x000000000f087348 */ /* 0x000fea0003c00000 */
[----:B------:R0:W1:Y:S02]  /*217b0*/  SHFL.IDX P6, R14, R13, R12, R11 ;  /* 0x0000000c0d0e7389 */ /* 0x00006400000c000b */
[----:B01----:R-:W-:Y:S01]  /*217c0*/  ENDCOLLECTIVE ;  /* 0x000000000000791b */ /* 0x003fe20003800000 */
.L_x_12676:
[----:B------:R-:W-:Y:S05]  /*217d0*/  BRA `(.L_x_12677) ;  /* 0xffffff70005c7947 */ /* 0x000fea000383ffff */
.L_x_12500:
        /* <DEDUP_REMOVED lines=8> */
.L_x_12679:
[----:B------:R-:W-:Y:S05]  /*21860*/  BSYNC B1 ;  /* 0x0000000000017941 */ /* 0x000fea0003800000 */
.L_x_12678:
        /* <DEDUP_REMOVED lines=8> */
.L_x_12680:
[----:B------:R-:W-:Y:S05]  /*218f0*/  BRA `(.L_x_12681) ;  /* 0xffffff7000707947 */ /* 0x000fea000383ffff */
.L_x_12519:
        /* <DEDUP_REMOVED lines=11> */
.L_x_12683:
[----:B------:R-:W-:Y:S05]  /*219b0*/  BSYNC B1 ;  /* 0x0000000000017941 */ /* 0x000fea0003800000 */
.L_x_12682:
[----:B------:R-:W-:Y:S05]  /*219c0*/  BRA `(.L_x_12684) ;  /* 0xffffff8c009c7947 */ /* 0x000fea000383ffff */
.L_x_12521:
[----:B------:R-:W-:Y:S01]  /*219d0*/  BSSY B1, `(.L_x_12685) ;  /* 0x0000006000017945 */ /* 0x000fe20003800000 */
[----:B------:R-:W-:-:S07]  /*219e0*/  IMAD.MOV.U32 R15, RZ, RZ, -0x1 ;  /* 0xffffffffff0f7424 */ /* 0x000fce00078e00ff */
[----:B012---:R-:W-:Y:S05]  /*219f0*/  WARPSYNC.COLLECTIVE R15, `(.L_x_12686) ;  /* 0x000000000f0c7348 */ /* 0x007fea0003c00000 */
[----:B------:R-:W-:Y:S02]  /*21a00*/  ELECT P6, UR62, PT ;  /* 0x00000000003e782f */ /* 0x000fe400038c0000 */
[----:B------:R-:W-:Y:S01]  /*21a10*/  MOV R14, UR62 ;  /* 0x0000003e000e7c02 */ /* 0x000fe20008000f00 */
[----:B012---:R-:W-:Y:S10]  /*21a20*/  ENDCOLLECTIVE ;  /* 0x000000000000791b */ /* 0x007ff40003800000 */
.L_x_12686:
[----:B------:R-:W-:Y:S05]  /*21a30*/  BSYNC B1 ;  /* 0x0000000000017941 */ /* 0x000fea0003800000 */
.L_x_12685:
[----:B------:R-:W-:Y:S05]  /*21a40*/  BRA `(.L_x_12520) ;  /* 0xffffff8c00947947 */ /* 0x000fea000383ffff */
.L_x_12523:
[----:B--2---:R2:W3:Y:S02]  /*21a50*/  SYNCS.PHASECHK.TRANS64.TRYWAIT P0, [R16+URZ+0x2d820], R6 ;  /* 0x02d82006100075a7 */ /* 0x0044e4000800017f */
[----:B---3--:R-:W-:Y:S05]  /*21a60*/  @!P0 NANOSLEEP.SYNCS 0x989680 ;  /* 0x009896800000895d */ /* 0x008fea0003900000 */
[----:B------:R-:W3:Y:S02]  /*21a70*/  @!P0 SYNCS.PHASECHK.TRANS64 P0, [R16+URZ+0x2d820], R6 ;  /* 0x02d82006100085a7 */ /* 0x000ee4000800007f */
[----:B---3--:R-:W-:Y:S05]  /*21a80*/  @!P0 BRA `(.L_x_12523) ;  /* 0xfffffffc00f08947 */ /* 0x008fea000383ffff */
[----:B------:R-:W-:Y:S05]  /*21a90*/  BRA `(.L_x_12687) ;  /* 0xffffff8c00a47947 */ /* 0x000fea000383ffff */
.L_x_12527:
[----:B0-----:R0:W1:Y:S02]  /*21aa0*/  SYNCS.PHASECHK.TRANS64.TRYWAIT P0, [R9+URZ+0x2d8a0], R11 ;  /* 0x02d8a00b090075a7 */ /* 0x001064000800017f */
[----:B-1----:R-:W-:Y:S05]  /*21ab0*/  @!P0 NANOSLEEP.SYNCS 0x989680 ;  /* 0x009896800000895d */ /* 0x002fea0003900000 */
[----:B------:R-:W1:Y:S02]  /*21ac0*/  @!P0 SYNCS.PHASECHK.TRANS64 P0, [R9+URZ+0x2d8a0], R11 ;  /* 0x02d8a00b090085a7 */ /* 0x000e64000800007f */
[----:B-1----:R-:W-:Y:S05]  /*21ad0*/  @!P0 BRA `(.L_x_12527) ;  /* 0xfffffffc00f08947 */ /* 0x002fea000383ffff */
[----:B------:R-:W-:Y:S05]  /*21ae0*/  BRA `(.L_x_12688) ;  /* 0xffffff8c00c07947 */ /* 0x000fea000383ffff */
.L_x_12534:
[----:B-1----:R1:W2:Y:S02]  /*21af0*/  SYNCS.PHASECHK.TRANS64.TRYWAIT P0, [R9+URZ+0x2d8c0], R11 ;  /* 0x02d8c00b090075a7 */ /* 0x0022a4000800017f */
[----:B--2---:R-:W-:Y:S05]  /*21b00*/  @!P0 NANOSLEEP.SYNCS 0x989680 ;  /* 0x009896800000895d */ /* 0x004fea0003900000 */
[----:B------:R-:W2:Y:S02]  /*21b10*/  @!P0 SYNCS.PHASECHK.TRANS64 P0, [R9+URZ+0x2d8c0], R11 ;  /* 0x02d8c00b090085a7 */ /* 0x000ea4000800007f */
[----:B--2---:R-:W-:Y:S05]  /*21b20*/  @!P0 BRA `(.L_x_12534) ;  /* 0xfffffffc00f08947 */ /* 0x004fea000383ffff */
[----:B------:R-:W-:Y:S05]  /*21b30*/  BRA `(.L_x_12689) ;  /* 0xffffff9000bc7947 */ /* 0x000fea000383ffff */
.L_x_12543:
[----:B0-----:R0:W1:Y:S02]  /*21b40*/  SYNCS.PHASECHK.TRANS64.TRYWAIT P1, [R9+URZ+0x2d8a0], R8 ;  /* 0x02d8a008090075a7 */ /* 0x001064000802017f */
[----:B-1----:R-:W-:Y:S05]  /*21b50*/  @!P1 NANOSLEEP.SYNCS 0x989680 ;  /* 0x009896800000995d */ /* 0x002fea0003900000 */
[----:B------:R-:W1:Y:S02]  /*21b60*/  @!P1 SYNCS.PHASECHK.TRANS64 P1, [R9+URZ+0x2d8a0], R8 ;  /* 0x02d8a008090095a7 */ /* 0x000e64000802007f */
[----:B-1----:R-:W-:Y:S05]  /*21b70*/  @!P1 BRA `(.L_x_12543) ;  /* 0xfffffffc00f09947 */ /* 0x002fea000383ffff */
[----:B------:R-:W-:Y:S05]  /*21b80*/  BRA `(.L_x_12690) ;  /* 0xffffff9400fc7947 */ /* 0x000fea000383ffff */
.L_x_12550:
[----:B-1----:R1:W2:Y:S02]  /*21b90*/  SYNCS.PHASECHK.TRANS64.TRYWAIT P1, [R9+URZ+0x2d8c0], R8 ;  /* 0x02d8c008090075a7 */ /* 0x0022a4000802017f */
[----:B--2---:R-:W-:Y:S05]  /*21ba0*/  @!P1 NANOSLEEP.SYNCS 0x989680 ;  /* 0x009896800000995d */ /* 0x004fea0003900000 */
[----:B------:R-:W2:Y:S02]  /*21bb0*/  @!P1 SYNCS.PHASECHK.TRANS64 P1, [R9+URZ+0x2d8c0], R8 ;  /* 0x02d8c008090095a7 */ /* 0x000ea4000802007f */
[----:B--2---:R-:W-:Y:S05]  /*21bc0*/  @!P1 BRA `(.L_x_12550) ;  /* 0xfffffffc00f09947 */ /* 0x004fea000383ffff */
[----:B------:R-:W-:Y:S05]  /*21bd0*/  BRA `(.L_x_12691) ;  /* 0xffffff9800f47947 */ /* 0x000fea000383ffff */
.L_x_12567:
        /* <DEDUP_REMOVED lines=11> */
.L_x_12693:
[----:B------:R-:W-:Y:S05]  /*21c90*/  BSYNC B0 ;  /* 0x0000000000007941 */ /* 0x000fea0003800000 */
.L_x_12692:
[----:B------:R-:W-:Y:S05]  /*21ca0*/  BRA `(.L_x_12694) ;  /* 0xffffffa800ec7947 */ /* 0x000fea000383ffff */
.L_x_12570:
[----:B0-----:R0:W1:Y:S02]  /*21cb0*/  SYNCS.PHASECHK.TRANS64.TRYWAIT P0, [R0+URZ+0x2d840], R5 ;  /* 0x02d84005000075a7 */ /* 0x001064000800017f */
[----:B-1----:R-:W-:Y:S05]  /*21cc0*/  @!P0 NANOSLEEP.SYNCS 0x989680 ;  /* 0x009896800000895d */ /* 0x002fea0003900000 */
[----:B------:R-:W1:Y:S02]  /*21cd0*/  @!P0 SYNCS.PHASECHK.TRANS64 P0, [R0+URZ+0x2d840], R5 ;  /* 0x02d84005000085a7 */ /* 0x000e64000800007f */
[----:B-1----:R-:W-:Y:S05]  /*21ce0*/  @!P0 BRA `(.L_x_12570) ;  /* 0xfffffffc00f08947 */ /* 0x002fea000383ffff */
[----:B------:R-:W-:Y:S05]  /*21cf0*/  BRA `(.L_x_12695) ;  /* 0xffffffac00407947 */ /* 0x000fea000383ffff */
.L_x_12571:
        /* <DEDUP_REMOVED lines=8> */
.L_x_12697:
[----:B------:R-:W-:Y:S05]  /*21d80*/  BSYNC B0 ;  /* 0x0000000000007941 */ /* 0x000fea0003800000 */
.L_x_12696:
        /* <DEDUP_REMOVED lines=8> */
.L_x_12698:
[----:B------:R-:W-:Y:S02]  /*21e10*/  IMAD.MOV.U32 R13, RZ, RZ, R7 ;  /* 0x000000ffff0d7224 */ /* 0x000fe400078e0007 */
[----:B------:R-:W-:Y:S02]  /*21e20*/  IMAD.MOV.U32 R12, RZ, RZ, 0x1 ;  /* 0x00000001ff0c7424 */ /* 0x000fe400078e00ff */
[----:B------:R-:W-:-:S07]  /*21e30*/  IMAD.MOV.U32 R4, RZ, RZ, R14 ;  /* 0x000000ffff047224 */ /* 0x000fce00078e000e */
[----:B------:R-:W-:Y:S05]  /*21e40*/  WARPSYNC.COLLECTIVE R15, `(.L_x_12699) ;  /* 0x000000000f087348 */ /* 0x000fea0003c00000 */
[----:B------:R0:W1:Y:S02]  /*21e50*/  SHFL.IDX P6, R14, R13, R12, R11 ;  /* 0x0000000c0d0e7389 */ /* 0x00006400000c000b */
[----:B01----:R-:W-:Y:S01]  /*21e60*/  ENDCOLLECTIVE ;  /* 0x000000000000791b */ /* 0x003fe20003800000 */
.L_x_12699:
        /* <DEDUP_REMOVED lines=18> */
.L_x_12700:
[----:B------:R-:W-:Y:S02]  /*21f90*/  IMAD.MOV.U32 R13, RZ, RZ, R7 ;  /* 0x000000ffff0d7224 */ /* 0x000fe400078e0007 */
[----:B------:R-:W-:Y:S02]  /*21fa0*/  IMAD.MOV.U32 R12, RZ, RZ, 0x2 ;  /* 0x00000002ff0c7424 */ /* 0x000fe400078e00ff */
[----:B------:R-:W-:-:S07]  /*21fb0*/  IMAD.MOV.U32 R4, RZ, RZ, R14 ;  /* 0x000000ffff047224 */ /* 0x000fce00078e000e */
[----:B------:R-:W-:Y:S05]  /*21fc0*/  WARPSYNC.COLLECTIVE R15, `(.L_x_12701) ;  /* 0x000000000f087348 */ /* 0x000fea0003c00000 */
[----:B------:R0:W1:Y:S02]  /*21fd0*/  SHFL.IDX P6, R14, R13, R12, R11 ;  /* 0x0000000c0d0e7389 */ /* 0x00006400000c000b */
[----:B01----:R-:W-:Y:S01]  /*21fe0*/  ENDCOLLECTIVE ;  /* 0x000000000000791b */ /* 0x003fe20003800000 */
.L_x_12701:
        /* <DEDUP_REMOVED lines=18> */
.L_x_12702:
[----:B------:R-:W-:Y:S02]  /*22110*/  IMAD.MOV.U32 R13, RZ, RZ, R7 ;  /* 0x000000ffff0d7224 */ /* 0x000fe400078e0007 */
[----:B------:R-:W-:Y:S02]  /*22120*/  IMAD.MOV.U32 R12, RZ, RZ, 0x3 ;  /* 0x00000003ff0c7424 */ /* 0x000fe400078e00ff */
[----:B------:R-:W-:-:S07]  /*22130*/  IMAD.MOV.U32 R4, RZ, RZ, R14 ;  /* 0x000000ffff047224 */ /* 0x000fce00078e000e */
[----:B------:R-:W-:Y:S05]  /*22140*/  WARPSYNC.COLLECTIVE R15, `(.L_x_12703) ;  /* 0x000000000f087348 */ /* 0x000fea0003c00000 */
[----:B------:R0:W1:Y:S02]  /*22150*/  SHFL.IDX P6, R14, R13, R12, R11 ;  /* 0x0000000c0d0e7389 */ /* 0x00006400000c000b */
[----:B01----:R-:W-:Y:S01]  /*22160*/  ENDCOLLECTIVE ;  /* 0x000000000000791b */ /* 0x003fe20003800000 */
.L_x_12703:
        /* <DEDUP_REMOVED lines=11> */
.L_x_12704:
        /* <DEDUP_REMOVED lines=8> */
.L_x_12576:
        /* <DEDUP_REMOVED lines=9> */
.L_x_12706:
[C---:B------:R-:W-:Y:S01]  /*22330*/  VIADD R9, R25.reuse, 0x20 ;  /* 0x0000002019097836 */ /* 0x040fe20000000000 */
[----:B------:R-:W-:Y:S01]  /*22340*/  ISETP.GE.AND P3, PT, R25, R0, PT ;  /* 0x000000001900720c */ /* 0x000fe20003f66270 */
[----:B------:R-:W-:Y:S02]  /*22350*/  IMAD.MOV.U32 R13, RZ, RZ, R5 ;  /* 0x000000ffff0d7224 */ /* 0x000fe400078e0005 */
[----:B------:R-:W-:-:S10]  /*22360*/  IMAD.MOV.U32 R2, RZ, RZ, R14 ;  /* 0x000000ffff027224 */ /* 0x000fd400078e000e */
[----:B------:R-:W-:Y:S05]  /*22370*/  WARPSYNC.COLLECTIVE R15, `(.L_x_12707) ;  /* 0x000000000f087348 */ /* 0x000fea0003c00000 */
[----:B------:R0:W1:Y:S02]  /*22380*/  SHFL.IDX P6, R14, R13, R12, R11 ;  /* 0x0000000c0d0e7389 */ /* 0x00006400000c000b */
[----:B01----:R-:W-:Y:S01]  /*22390*/  ENDCOLLECTIVE ;  /* 0x000000000000791b */ /* 0x003fe20003800000 */
.L_x_12707:
[----:B------:R-:W-:Y:S02]  /*223a0*/  IMAD.MOV.U32 R13, RZ, RZ, R4 ;  /* 0x000000ffff0d7224 */ /* 0x000fe400078e0004 */
[----:B------:R-:W-:Y:S02]  /*223b0*/  IMAD.MOV.U32 R12, RZ, RZ, 0x1 ;  /* 0x00000001ff0c7424 */ /* 0x000fe400078e00ff */
[----:B------:R-:W-:-:S07]  /*223c0*/  IMAD.MOV.U32 R3, RZ, RZ, R14 ;  /* 0x000000ffff037224 */ /* 0x000fce00078e000e */
[----:B------:R-:W-:Y:S05]  /*223d0*/  WARPSYNC.COLLECTIVE R15, `(.L_x_12708) ;  /* 0x000000000f087348 */ /* 0x000fea0003c00000 */
[----:B------:R0:W1:Y:S02]  /*223e0*/  SHFL.IDX P6, R14, R13, R12, R11 ;  /* 0x0000000c0d0e7389 */ /* 0x00006400000c000b */
[----:B01----:R-:W-:Y:S01]  /*223f0*/  ENDCOLLECTIVE ;  /* 0x000000000000791b */ /* 0x003fe20003800000 */
.L_x_12708:
        /* <DEDUP_REMOVED lines=17> */
.L_x_12709:
[----:B------:R-:W-:Y:S02]  /*22510*/  IMAD.MOV.U32 R13, RZ, RZ, R4 ;  /* 0x000000ffff0d7224 */ /* 0x000fe400078e0004 */
[----:B------:R-:W-:Y:S02]  /*22520*/  IMAD.MOV.U32 R12, RZ, RZ, 0x2 ;  /* 0x00000002ff0c7424 */ /* 0x000fe400078e00ff */
[----:B------:R-:W-:-:S07]  /*22530*/  IMAD.MOV.U32 R3, RZ, RZ, R14 ;  /* 0x000000ffff037224 */ /* 0x000fce00078e000e */
[----:B------:R-:W-:Y:S05]  /*22540*/  WARPSYNC.COLLECTIVE R15, `(.L_x_12710) ;  /* 0x000000000f087348 */ /* 0x000fea0003c00000 */
[----:B------:R0:W1:Y:S02]  /*22550*/  SHFL.IDX P6, R14, R13, R12, R11 ;  /* 0x0000000c0d0e7389 */ /* 0x00006400000c000b */
[----:B01----:R-:W-:Y:S01]  /*22560*/  ENDCOLLECTIVE ;  /* 0x000000000000791b */ /* 0x003fe20003800000 */
.L_x_12710:
        /* <DEDUP_REMOVED lines=18> */
.L_x_12711:
[----:B------:R-:W-:Y:S02]  /*22690*/  IMAD.MOV.U32 R13, RZ, RZ, R4 ;  /* 0x000000ffff0d7224 */ /* 0x000fe400078e0004 */
[----:B------:R-:W-:Y:S02]  /*226a0*/  IMAD.MOV.U32 R12, RZ, RZ, 0x3 ;  /* 0x00000003ff0c7424 */ /* 0x000fe400078e00ff */
[----:B------:R-:W-:-:S07]  /*226b0*/  IMAD.MOV.U32 R3, RZ, RZ, R14 ;  /* 0x000000ffff037224 */ /* 0x000fce00078e000e */
[----:B------:R-:W-:Y:S05]  /*226c0*/  WARPSYNC.COLLECTIVE R15, `(.L_x_12712) ;  /* 0x000000000f087348 */ /* 0x000fea0003c00000 */
[----:B------:R0:W1:Y:S02]  /*226d0*/  SHFL.IDX P6, R14, R13, R12, R11 ;  /* 0x0000000c0d0e7389 */ /* 0x00006400000c000b */
[----:B01----:R-:W-:Y:S01]  /*226e0*/  ENDCOLLECTIVE ;  /* 0x000000000000791b */ /* 0x003fe20003800000 */
.L_x_12712:
        /* <DEDUP_REMOVED lines=10> */
.L_x_12713:
        /* <DEDUP_REMOVED lines=13> */
.L_x_12714:
        /* <DEDUP_REMOVED lines=16> */
.L_x_12715:
[----:B------:R-:W-:Y:S02]  /*22960*/  IMAD.MOV.U32 R13, RZ, RZ, R6 ;  /* 0x000000ffff0d7224 */ /* 0x000fe400078e0006 */
[----:B------:R-:W-:Y:S02]  /*22970*/  IMAD.MOV.U32 R12, RZ, RZ, 0x1 ;  /* 0x00000001ff0c7424 */ /* 0x000fe400078e00ff */
[----:B------:R-:W-:-:S07]  /*22980*/  IMAD.MOV.U32 R3, RZ, RZ, R14 ;  /* 0x000000ffff037224 */ /* 0x000fce00078e000e */
[----:B------:R-:W-:Y:S05]  /*22990*/  WARPSYNC.COLLECTIVE R15, `(.L_x_12716) ;  /* 0x000000000f087348 */ /* 0x000fea0003c00000 */
[----:B------:R0:W1:Y:S02]  /*229a0*/  SHFL.IDX P6, R14, R13, R12, R11 ;  /* 0x0000000c0d0e7389 */ /* 0x00006400000c000b */
[----:B01----:R-:W-:Y:S01]  /*229b0*/  ENDCOLLECTIVE ;  /* 0x000000000000791b */ /* 0x003fe20003800000 */
.L_x_12716:
        /* <DEDUP_REMOVED lines=10> */
.L_x_12717:
[----:B------:R-:W-:Y:S01]  /*22a60*/  @!PT LDS RZ, [RZ] ;  /* 0x00000000fffff984 */ /* 0x000fe20000000800 */
[----:B------:R-:W-:Y:S01]  /*22a70*/  @!PT LDS RZ, [RZ] ;  /* 0x00000000fffff984 */ /* 0x000fe20000000800 */
[----:B------:R-:W-:Y:S01]  /*22a80*/  @!PT LDS RZ, [RZ] ;  /* 0x00000000fffff984 */ /* 0x000fe20000000800 */
[----:B------:R-:W-:Y:S04]  /*22a90*/  @!P3 LDGSTS.E.BYPASS.LTC128B.128 [R8+0xe400], desc[UR38][R2.64], !P0 ;  /* 0x0e4000000208bfae */ /* 0x000fe8000c101d66 */
[----:B------:R-:W-:Y:S04]  /*22aa0*/  @!P3 LDGSTS.E.BYPASS.LTC128B.128 [R8+0x11400], desc[UR38][R2.64+0x40], !P1 ;  /* 0x114000400208bfae */ /* 0x000fe8000c901d66 */
[----:B------:R0:W-:Y:S02]  /*22ab0*/  @!P3 LDGSTS.E.BYPASS.LTC128B.128 [R8+0x14400], desc[UR38][R2.64+0x80], !P2 ;  /* 0x144000800208bfae */ /* 0x0001e4000d101d66 */
[----:B0-----:R-:W-:Y:S01]  /*22ac0*/  MOV R2, R14 ;  /* 0x0000000e00027202 */ /* 0x001fe20000000f00 */
[----:B------:R-:W-:Y:S06]  /*22ad0*/  BRA `(.L_x_12718) ;  /* 0xffffffb000247947 */ /* 0x000fec000383ffff */
.L_x_12579:
[----:B-1----:R1:W2:Y:S02]  /*22ae0*/  SYNCS.PHASECHK.TRANS64.TRYWAIT P0, [R16+URZ+0x2d820], R0 ;  /* 0x02d82000100075a7 */ /* 0x0022a4000800017f */
[----:B--2---:R-:W-:Y:S05]  /*22af0*/  @!P0 NANOSLEEP.SYNCS 0x989680 ;  /* 0x009896800000895d */ /* 0x004fea0003900000 */
[----:B------:R-:W2:Y:S02]  /*22b00*/  @!P0 SYNCS.PHASECHK.TRANS64 P0, [R16+URZ+0x2d820], R0 ;  /* 0x02d82000100085a7 */ /* 0x000ea4000800007f */
[----:B--2---:R-:W-:Y:S05]  /*22b10*/  @!P0 BRA `(.L_x_12579) ;  /* 0xfffffffc00f08947 */ /* 0x004fea000383ffff */
[----:B------:R-:W-:Y:S05]  /*22b20*/  BRA `(.L_x_12719) ;  /* 0xffffffb000887947 */ /* 0x000fea000383ffff */
.L_x_12584:
[----:B0-----:R0:W1:Y:S02]  /*22b30*/  SYNCS.PHASECHK.TRANS64.TRYWAIT P0, [R5+URZ+0x2d840], R0 ;  /* 0x02d84000050075a7 */ /* 0x001064000800017f */
[----:B-1----:R-:W-:Y:S05]  /*22b40*/  @!P0 NANOSLEEP.SYNCS 0x989680 ;  /* 0x009896800000895d */ /* 0x002fea0003900000 */
[----:B------:R-:W1:Y:S02]  /*22b50*/  @!P0 SYNCS.PHASECHK.TRANS64 P0, [R5+URZ+0x2d840], R0 ;  /* 0x02d84000050085a7 */ /* 0x000e64000800007f */
[----:B-1----:R-:W-:Y:S05]  /*22b60*/  @!P0 BRA `(.L_x_12584) ;  /* 0xfffffffc00f08947 */ /* 0x002fea000383ffff */
[----:B------:R-:W-:Y:S05]  /*22b70*/  BRA `(.L_x_12720) ;  /* 0xffffffb4007c7947 */ /* 0x000fea000383ffff */
.L_x_12585:
        /* <DEDUP_REMOVED lines=8> */
.L_x_12722:
[----:B------:R-:W-:Y:S05]  /*22c00*/  BSYNC B1 ;  /* 0x0000000000017941 */ /* 0x000fea0003800000 */
.L_x_12721:
        /* <DEDUP_REMOVED lines=13> */
.L_x_12723:
        /* <DEDUP_REMOVED lines=8> */
.L_x_12724:
        /* <DEDUP_REMOVED lines=14> */
.L_x_12725:
[----:B------:R-:W-:Y:S02]  /*22e40*/  IMAD.MOV.U32 R13, RZ, RZ, R8 ;  /* 0x000000ffff0d7224 */ /* 0x000fe400078e0008 */
[----:B------:R-:W-:Y:S02]  /*22e50*/  IMAD.MOV.U32 R12, RZ, RZ, 0x2 ;  /* 0x00000002ff0c7424 */ /* 0x000fe400078e00ff */
[----:B------:R-:W-:-:S07]  /*22e60*/  IMAD.MOV.U32 R2, RZ, RZ, R14 ;  /* 0x000000ffff027224 */ /* 0x000fce00078e000e */
[----:B------:R-:W-:Y:S05]  /*22e70*/  WARPSYNC.COLLECTIVE R15, `(.L_x_12726) ;  /* 0x000000000f087348 */ /* 0x000fea0003c00000 */
[----:B------:R0:W1:Y:S02]  /*22e80*/  SHFL.IDX P6, R14, R13, R12, R11 ;  /* 0x0000000c0d0e7389 */ /* 0x00006400000c000b */
[----:B01----:R-:W-:Y:S01]  /*22e90*/  ENDCOLLECTIVE ;  /* 0x000000000000791b */ /* 0x003fe20003800000 */
.L_x_12726:
        /* <DEDUP_REMOVED lines=13> */
.L_x_12727:
[----:B------:R-:W-:Y:S02]  /*22f70*/  IMAD.MOV.U32 R13, RZ, RZ, R8 ;  /* 0x000000ffff0d7224 */ /* 0x000fe400078e0008 */
[----:B------:R-:W-:Y:S02]  /*22f80*/  IMAD.MOV.U32 R12, RZ, RZ, 0x3 ;  /* 0x00000003ff0c7424 */ /* 0x000fe400078e00ff */
[----:B------:R-:W-:-:S07]  /*22f90*/  IMAD.MOV.U32 R2, RZ, RZ, R14 ;  /* 0x000000ffff027224 */ /* 0x000fce00078e000e */
[----:B------:R-:W-:Y:S05]  /*22fa0*/  WARPSYNC.COLLECTIVE R15, `(.L_x_12728) ;  /* 0x000000000f087348 */ /* 0x000fea0003c00000 */
[----:B------:R0:W1:Y:S02]  /*22fb0*/  SHFL.IDX P6, R14, R13, R12, R11 ;  /* 0x0000000c0d0e7389 */ /* 0x00006400000c000b */
[----:B01----:R-:W-:Y:S01]  /*22fc0*/  ENDCOLLECTIVE ;  /* 0x000000000000791b */ /* 0x003fe20003800000 */
.L_x_12728:
        /* <DEDUP_REMOVED lines=14> */
.L_x_12729:
[----:B------:R-:W-:Y:S01]  /*230b0*/  IMAD.MOV.U32 R2, RZ, RZ, R14 ;  /* 0x000000ffff027224 */ /* 0x000fe200078e000e */
[----:B------:R-:W-:Y:S06]  /*230c0*/  BRA `(.L_x_12730) ;  /* 0xffffffb000fc7947 */ /* 0x000fec000383ffff */
.L_x_12590:
[----:B-1----:R1:W2:Y:S02]  /*230d0*/  SYNCS.PHASECHK.TRANS64.TRYWAIT P0, [R5+URZ+0x2d860], R2 ;  /* 0x02d86002050075a7 */ /* 0x0022a4000800017f */
[----:B--2---:R-:W-:Y:S05]  /*230e0*/  @!P0 NANOSLEEP.SYNCS 0x989680 ;  /* 0x009896800000895d */ /* 0x004fea0003900000 */
[----:B------:R-:W2:Y:S02]  /*230f0*/  @!P0 SYNCS.PHASECHK.TRANS64 P0, [R5+URZ+0x2d860], R2 ;  /* 0x02d86002050085a7 */ /* 0x000ea4000800007f */
[----:B--2---:R-:W-:Y:S05]  /*23100*/  @!P0 BRA `(.L_x_12590) ;  /* 0xfffffffc00f08947 */ /* 0x004fea000383ffff */
[----:B------:R-:W-:Y:S05]  /*23110*/  BRA `(.L_x_12731) ;  /* 0xffffffb400607947 */ /* 0x000fea000383ffff */
.L_x_12591:
        /* <DEDUP_REMOVED lines=8> */
.L_x_12733:
[----:B------:R-:W-:Y:S05]  /*231a0*/  BSYNC B1 ;  /* 0x0000000000017941 */ /* 0x000fea0003800000 */
.L_x_12732:
        /* <DEDUP_REMOVED lines=9> */
.L_x_12734:
[----:B------:R-:W-:Y:S02]  /*23240*/  IMAD.MOV.U32 R13, RZ, RZ, R19 ;  /* 0x000000ffff0d7224 */ /* 0x000fe400078e0013 */
[----:B------:R-:W-:Y:S02]  /*23250*/  IMAD.MOV.U32 R12, RZ, RZ, 0x1 ;  /* 0x00000001ff0c7424 */ /* 0x000fe400078e00ff */
[----:B------:R-:W-:-:S07]  /*23260*/  IMAD.MOV.U32 R2, RZ, RZ, R14 ;  /* 0x000000ffff027224 */ /* 0x000fce00078e000e */
[----:B------:R-:W-:Y:S05]  /*23270*/  WARPSYNC.COLLECTIVE R15, `(.L_x_12735) ;  /* 0x000000000f087348 */ /* 0x000fea0003c00000 */
[----:B------:R0:W1:Y:S02]  /*23280*/  SHFL.IDX P6, R14, R13, R12, R11 ;  /* 0x0000000c0d0e7389 */ /* 0x00006400000c000b */
[----:B01----:R-:W-:Y:S01]  /*23290*/  ENDCOLLECTIVE ;  /* 0x000000000000791b */ /* 0x003fe20003800000 */
.L_x_12735:
        /* <DEDUP_REMOVED lines=16> */
.L_x_12736:
[----:B------:R-:W-:Y:S02]  /*233a0*/  IMAD.MOV.U32 R13, RZ, RZ, R19 ;  /* 0x000000ffff0d7224 */ /* 0x000fe400078e0013 */
[----:B------:R-:W-:Y:S02]  /*233b0*/  IMAD.MOV.U32 R12, RZ, RZ, 0x2 ;  /* 0x00000002ff0c7424 */ /* 0x000fe400078e00ff */
[----:B------:R-:W-:-:S07]  /*233c0*/  IMAD.MOV.U32 R2, RZ, RZ, R14 ;  /* 0x000000ffff027224 */ /* 0x000fce00078e000e */
[----:B------:R-:W-:Y:S05]  /*233d0*/  WARPSYNC.COLLECTIVE R15, `(.L_x_12737) ;  /* 0x000000000f087348 */ /* 0x000fea0003c00000 */
[----:B------:R0:W1:Y:S02]  /*233e0*/  SHFL.IDX P6, R14, R13, R12, R11 ;  /* 0x0000000c0d0e7389 */ /* 0x00006400000c000b */
[----:B01----:R-:W-:Y:S01]  /*233f0*/  ENDCOLLECTIVE ;  /* 0x000000000000791b */ /* 0x003fe20003800000 */
.L_x_12737:
        /* <DEDUP_REMOVED lines=16> */
.L_x_12738:
[----:B------:R-:W-:Y:S02]  /*23500*/  IMAD.MOV.U32 R13, RZ, RZ, R19 ;  /* 0x000000ffff0d7224 */ /* 0x000fe400078e0013 */
[----:B------:R-:W-:Y:S02]  /*23510*/  IMAD.MOV.U32 R12, RZ, RZ, 0x3 ;  /* 0x00000003ff0c7424 */ /* 0x000fe400078e00ff */
[----:B------:R-:W-:-:S07]  /*23520*/  IMAD.MOV.U32 R2, RZ, RZ, R14 ;  /* 0x000000ffff027224 */ /* 0x000fce00078e000e */
[----:B------:R-:W-:Y:S05]  /*23530*/  WARPSYNC.COLLECTIVE R15, `(.L_x_12739) ;  /* 0x000000000f087348 */ /* 0x000fea0003c00000 */
[----:B------:R0:W1:Y:S02]  /*23540*/  SHFL.IDX P6, R14, R13, R12, R11 ;  /* 0x0000000c0d0e7389 */ /* 0x00006400000c000b */
[----:B01----:R-:W-:Y:S01]  /*23550*/  ENDCOLLECTIVE ;  /* 0x000000000000791b */ /* 0x003fe20003800000 */
.L_x_12739:
        /* <DEDUP_REMOVED lines=13> */
.L_x_12740:
        /* <DEDUP_REMOVED lines=8> */
.L_x_12599:
[----:B-1----:R1:W2:Y:S02]  /*236b0*/  SYNCS.PHASECHK.TRANS64.TRYWAIT P0, [R0+URZ+0x2d860], R3 ;  /* 0x02d86003000075a7 */ /* 0x0022a4000800017f */
[----:B--2---:R-:W-:Y:S05]  /*236c0*/  @!P0 NANOSLEEP.SYNCS 0x989680 ;  /* 0x009896800000895d */ /* 0x004fea0003900000 */
[----:B------:R-:W2:Y:S02]  /*236d0*/  @!P0 SYNCS.PHASECHK.TRANS64 P0, [R0+URZ+0x2d860], R3 ;  /* 0x02d86003000085a7 */ /* 0x000ea4000800007f */
[----:B--2---:R-:W-:Y:S05]  /*236e0*/  @!P0 BRA `(.L_x_12599) ;  /* 0xfffffffc00f08947 */ /* 0x004fea000383ffff */
[----:B------:R-:W-:Y:S05]  /*236f0*/  BRA `(.L_x_12742) ;  /* 0xffffffb400e07947 */ /* 0x000fea000383ffff */
.L_x_12600:
        /* <DEDUP_REMOVED lines=8> */
.L_x_12744:
[----:B------:R-:W-:Y:S05]  /*23780*/  BSYNC B0 ;  /* 0x0000000000007941 */ /* 0x000fea0003800000 */
.L_x_12743:
        /* <DEDUP_REMOVED lines=10> */
.L_x_12745:
        /* <DEDUP_REMOVED lines=17> */
.L_x_12746:
        /* <DEDUP_REMOVED lines=14> */
.L_x_12747:
[----:B------:R-:W-:Y:S02]  /*23a20*/  IMAD.MOV.U32 R13, RZ, RZ, R19 ;  /* 0x000000ffff0d7224 */ /* 0x000fe400078e0013 */
[----:B------:R-:W-:Y:S01]  /*23a30*/  IMAD.MOV.U32 R12, RZ, RZ, 0x2 ;  /* 0x00000002ff0c7424 */ /* 0x000fe200078e00ff */
[----:B------:R-:W-:-:S13]  /*23a40*/  IADD3 R2, P4, R14, R5, RZ ;  /* 0x000000050e027210 */ /* 0x000fda0007f9e0ff */
[----:B------:R-:W-:Y:S05]  /*23a50*/  WARPSYNC.COLLECTIVE R15, `(.L_x_12748) ;  /* 0x000000000f087348 */ /* 0x000fea0003c00000 */
[----:B------:R0:W1:Y:S02]  /*23a60*/  SHFL.IDX P6, R14, R13, R12, R11 ;  /* 0x0000000c0d0e7389 */ /* 0x00006400000c000b */
[----:B01----:R-:W-:Y:S01]  /*23a70*/  ENDCOLLECTIVE ;  /* 0x000000000000791b */ /* 0x003fe20003800000 */
.L_x_12748:
        /* <DEDUP_REMOVED lines=15> */
.L_x_12749:
[----:B------:R-:W-:Y:S02]  /*23b70*/  IMAD.MOV.U32 R13, RZ, RZ, R19 ;  /* 0x000000ffff0d7224 */ /* 0x000fe400078e0013 */
[----:B------:R-:W-:Y:S01]  /*23b80*/  IMAD.MOV.U32 R12, RZ, RZ, 0x3 ;  /* 0x00000003ff0c7424 */ /* 0x000fe200078e00ff */
[----:B------:R-:W-:-:S13]  /*23b90*/  IADD3 R2, P4, R14, R5, RZ ;  /* 0x000000050e027210 */ /* 0x000fda0007f9e0ff */
[----:B------:R-:W-:Y:S05]  /*23ba0*/  WARPSYNC.COLLECTIVE R15, `(.L_x_12750) ;  /* 0x000000000f087348 */ /* 0x000fea0003c00000 */
[----:B------:R0:W1:Y:S02]  /*23bb0*/  SHFL.IDX P6, R14, R13, R12, R11 ;  /* 0x0000000c0d0e7389 */ /* 0x00006400000c000b */
[----:B01----:R-:W-:Y:S01]  /*23bc0*/  ENDCOLLECTIVE ;  /* 0x000000000000791b */ /* 0x003fe20003800000 */
.L_x_12750:
        /* <DEDUP_REMOVED lines=14> */
.L_x_12751:
[----:B------:R-:W-:Y:S05]  /*23cb0*/  BRA `(.L_x_12752) ;  /* 0xffffffb400407947 */ /* 0x000fea000383ffff */
.L_x_12605:
        /* <DEDUP_REMOVED lines=8> */
.L_x_12754:
[----:B------:R-:W-:Y:S05]  /*23d40*/  BSYNC B0 ;  /* 0x0000000000007941 */ /* 0x000fea0003800000 */
.L_x_12753:
        /* <DEDUP_REMOVED lines=9> */
.L_x_12755:
        /* <DEDUP_REMOVED lines=23> */
.L_x_12756:
[----:B------:R-:W-:Y:S01]  /*23f50*/  IMAD.MOV.U32 R12, RZ, RZ, 0x2 ;  /* 0x00000002ff0c7424 */ /* 0x000fe200078e00ff */
[----:B------:R-:W-:-:S05]  /*23f60*/  SEL R4, R14, RZ, P1 ;  /* 0x000000ff0e047207 */ /* 0x000fca0000800000 */
[----:B------:R-:W-:-:S04]  /*23f70*/  IMAD.IADD R4, R13, 0x1, R4 ;  /* 0x000000010d047824 */ /* 0x000fc800078e0204 */
[----:B------:R-:W-:-:S07]  /*23f80*/  IMAD.MOV.U32 R13, RZ, RZ, R4 ;  /* 0x000000ffff0d7224 */ /* 0x000fce00078e0004 */
[----:B------:R-:W-:Y:S05]  /*23f90*/  WARPSYNC.COLLECTIVE R15, `(.L_x_12757) ;  /* 0x000000000f087348 */ /* 0x000fea0003c00000 */
[----:B------:R0:W1:Y:S02]  /*23fa0*/  SHFL.UP P6, R14, R13, R12, R11 ;  /* 0x0400000c0d0e7389 */ /* 0x00006400000c000b */
[----:B01----:R-:W-:Y:S01]  /*23fb0*/  ENDCOLLECTIVE ;  /* 0x000000000000791b */ /* 0x003fe20003800000 */
.L_x_12757:
[----:B------:R-:W-:Y:S01]  /*23fc0*/  IMAD.MOV.U32 R12, RZ, RZ, 0x4 ;  /* 0x00000004ff0c7424 */ /* 0x000fe200078e00ff */
[----:B------:R-:W-:-:S05]  /*23fd0*/  SEL R3, R14, RZ, P2 ;  /* 0x000000ff0e037207 */ /* 0x000fca0001000000 */
[----:B------:R-:W-:-:S04]  /*23fe0*/  IMAD.IADD R2, R4, 0x1, R3 ;  /* 0x0000000104027824 */ /* 0x000fc800078e0203 */
[----:B------:R-:W-:-:S07]  /*23ff0*/  IMAD.MOV.U32 R13, RZ, RZ, R2 ;  /* 0x000000ffff0d7224 */ /* 0x000fce00078e0002 */
[----:B------:R-:W-:Y:S05]  /*24000*/  WARPSYNC.COLLECTIVE R15, `(.L_x_12758) ;  /* 0x000000000f087348 */ /* 0x000fea0003c00000 */
[----:B------:R0:W1:Y:S02]  /*24010*/  SHFL.UP P6, R14, R13, R12, R11 ;  /* 0x0400000c0d0e7389 */ /* 0x00006400000c000b */
[----:B01----:R-:W-:Y:S01]  /*24020*/  ENDCOLLECTIVE ;  /* 0x000000000000791b */ /* 0x003fe20003800000 */
.L_x_12758:
[----:B------:R-:W-:Y:S01]  /*24030*/  IMAD.MOV.U32 R12, RZ, RZ, 0x8 ;  /* 0x00000008ff0c7424 */ /* 0x000fe200078e00ff */
[----:B------:R-:W-:-:S05]  /*24040*/  SEL R3, R14, RZ, P3 ;  /* 0x000000ff0e037207 */ /* 0x000fca0001800000 */
[----:B------:R-:W-:-:S04]  /*24050*/  IMAD.IADD R3, R2, 0x1, R3 ;  /* 0x0000000102037824 */ /* 0x000fc800078e0203 */
[----:B------:R-:W-:-:S07]  /*24060*/  IMAD.MOV.U32 R13, RZ, RZ, R3 ;  /* 0x000000ffff0d7224 */ /* 0x000fce00078e0003 */
[----:B------:R-:W-:Y:S05]  /*24070*/  WARPSYNC.COLLECTIVE R15, `(.L_x_12759) ;  /* 0x000000000f087348 */ /* 0x000fea0003c00000 */
[----:B------:R0:W1:Y:S02]  /*24080*/  SHFL.UP P6, R14, R13, R12, R11 ;  /* 0x0400000c0d0e7389 */ /* 0x00006400000c000b */
[----:B01----:R-:W-:Y:S01]  /*24090*/  ENDCOLLECTIVE ;  /* 0x000000000000791b */ /* 0x003fe20003800000 */
.L_x_12759:
[----:B------:R-:W-:Y:S01]  /*240a0*/  IMAD.MOV.U32 R12, RZ, RZ, 0x10 ;  /* 0x00000010ff0c7424 */ /* 0x000fe200078e00ff */
[----:B------:R-:W-:-:S05]  /*240b0*/  SEL R4, R14, RZ, P4 ;  /* 0x000000ff0e047207 */ /* 0x000fca0002000000 */
[----:B------:R-:W-:-:S04]  /*240c0*/  IMAD.IADD R4, R3, 0x1, R4 ;  /* 0x0000000103047824 */ /* 0x000fc800078e0204 */
[----:B------:R-:W-:-:S07]  /*240d0*/  IMAD.MOV.U32 R13, RZ, RZ, R4 ;  /* 0x000000ffff0d7224 */ /* 0x000fce00078e0004 */
[----:B------:R-:W-:Y:S05]  /*240e0*/  WARPSYNC.COLLECTIVE R15, `(.L_x_12760) ;  /* 0x000000000f087348 */ /* 0x000fea0003c00000 */
[----:B------:R0:W1:Y:S02]  /*240f0*/  SHFL.UP P6, R14, R13, R12, R11 ;  /* 0x0400000c0d0e7389 */ /* 0x00006400000c000b */
[----:B01----:R-:W-:Y:S01]  /*24100*/  ENDCOLLECTIVE ;  /* 0x000000000000791b */ /* 0x003fe20003800000 */
.L_x_12760:
        /* <DEDUP_REMOVED lines=8> */
.L_x_12761:
[----:B------:R-:W-:Y:S05]  /*24190*/  BRA `(.L_x_12762) ;  /* 0xffffffb400647947 */ /* 0x000fea000383ffff */
.L_x_12608:
[----:B------:R-:W-:Y:S01]  /*241a0*/  BSSY B0, `(.L_x_12763) ;  /* 0x0000007000007945 */ /* 0x000fe20003800000 */
[----:B------:R-:W-:Y:S02]  /*241b0*/  IMAD.MOV.U32 R12, RZ, RZ, 0x1 ;  /* 0x00000001ff0c7424 */ /* 0x000fe400078e00ff */
[----:B------:R-:W-:Y:S02]  /*241c0*/  IMAD.MOV.U32 R11, RZ, RZ, RZ ;  /* 0x000000ffff0b7224 */ /* 0x000fe400078e00ff */
[----:B------:R-:W-:-:S07]  /*241d0*/  IMAD.MOV.U32 R15, RZ, RZ, -0x1 ;  /* 0xffffffffff0f7424 */ /* 0x000fce00078e00ff */
[----:B-----5:R-:W-:Y:S05]  /*241e0*/  WARPSYNC.COLLECTIVE R15, `(.L_x_12764) ;  /* 0x000000000f087348 */ /* 0x020fea0003c00000 */
[----:B------:R0:W1:Y:S02]  /*241f0*/  SHFL.UP P6, R14, R13, R12, R11 ;  /* 0x0400000c0d0e7389 */ /* 0x00006400000c000b */
[----:B01---5:R-:W-:Y:S01]  /*24200*/  ENDCOLLECTIVE ;  /* 0x000000000000791b */ /* 0x023fe20003800000 */
.L_x_12764:
[----:B------:R-:W-:Y:S05]  /*24210*/  BSYNC B0 ;  /* 0x0000000000007941 */ /* 0x000fea0003800000 */
.L_x_12763:
        /* <DEDUP_REMOVED lines=8> */
.L_x_12765:
[----:B------:R-:W-:Y:S01]  /*242a0*/  IMAD.MOV.U32 R12, RZ, RZ, 0x4 ;  /* 0x00000004ff0c7424 */ /* 0x000fe200078e00ff */
[----:B------:R-:W-:-:S05]  /*242b0*/  SEL R14, R14, RZ, P2 ;  /* 0x000000ff0e0e7207 */ /* 0x000fca0001000000 */
[----:B------:R-:W-:-:S04]  /*242c0*/  IMAD.IADD R3, R13, 0x1, R14 ;  /* 0x000000010d037824 */ /* 0x000fc800078e020e */
[----:B------:R-:W-:-:S07]  /*242d0*/  IMAD.MOV.U32 R13, RZ, RZ, R3 ;  /* 0x000000ffff0d7224 */ /* 0x000fce00078e0003 */
[----:B------:R-:W-:Y:S05]  /*242e0*/  WARPSYNC.COLLECTIVE R15, `(.L_x_12766) ;  /* 0x000000000f087348 */ /* 0x000fea0003c00000 */
[----:B------:R0:W1:Y:S02]  /*242f0*/  SHFL.UP P6, R14, R13, R12, R11 ;  /* 0x0400000c0d0e7389 */ /* 0x00006400000c000b */
[----:B01----:R-:W-:Y:S01]  /*24300*/  ENDCOLLECTIVE ;  /* 0x000000000000791b */ /* 0x003fe20003800000 */
.L_x_12766:
[----:B------:R-:W-:Y:S01]  /*24310*/  IMAD.MOV.U32 R12, RZ, RZ, 0x8 ;  /* 0x00000008ff0c7424 */ /* 0x000fe200078e00ff */
[----:B------:R-:W-:-:S05]  /*24320*/  SEL R4, R14, RZ, P3 ;  /* 0x000000ff0e047207 */ /* 0x000fca0001800000 */
[----:B------:R-:W-:-:S04]  /*24330*/  IMAD.IADD R4, R3, 0x1, R4 ;  /* 0x0000000103047824 */ /* 0x000fc800078e0204 */
[----:B------:R-:W-:-:S07]  /*24340*/  IMAD.MOV.U32 R13, RZ, RZ, R4 ;  /* 0x000000ffff0d7224 */ /* 0x000fce00078e0004 */
[----:B------:R-:W-:Y:S05]  /*24350*/  WARPSYNC.COLLECTIVE R15, `(.L_x_12767) ;  /* 0x000000000f087348 */ /* 0x000fea0003c00000 */
[----:B------:R0:W1:Y:S02]  /*24360*/  SHFL.UP P6, R14, R13, R12, R11 ;  /* 0x0400000c0d0e7389 */ /* 0x00006400000c000b */
[----:B01----:R-:W-:Y:S01]  /*24370*/  ENDCOLLECTIVE ;  /* 0x000000000000791b */ /* 0x003fe20003800000 */
.L_x_12767:
[----:B------:R-:W-:Y:S01]  /*24380*/  IMAD.MOV.U32 R12, RZ, RZ, 0x10 ;  /* 0x00000010ff0c7424 */ /* 0x000fe200078e00ff */
[----:B------:R-:W-:-:S05]  /*24390*/  SEL R7, R14, RZ, P4 ;  /* 0x000000ff0e077207 */ /* 0x000fca0002000000 */
[----:B------:R-:W-:-:S04]  /*243a0*/  IMAD.IADD R7, R4, 0x1, R7 ;  /* 0x0000000104077824 */ /* 0x000fc800078e0207 */
[----:B------:R-:W-:-:S07]  /*243b0*/  IMAD.MOV.U32 R13, RZ, RZ, R7 ;  /* 0x000000ffff0d7224 */ /* 0x000fce00078e0007 */
[----:B------:R-:W-:Y:S05]  /*243c0*/  WARPSYNC.COLLECTIVE R15, `(.L_x_12768) ;  /* 0x000000000f087348 */ /* 0x000fea0003c00000 */
[----:B------:R0:W1:Y:S02]  /*243d0*/  SHFL.UP P6, R14, R13, R12, R11 ;  /* 0x0400000c0d0e7389 */ /* 0x00006400000c000b */
[----:B01----:R-:W-:Y:S01]  /*243e0*/  ENDCOLLECTIVE ;  /* 0x000000000000791b */ /* 0x003fe20003800000 */
.L_x_12768:
        /* <DEDUP_REMOVED lines=8> */
.L_x_12769:
[----:B------:R-:W-:Y:S05]  /*24470*/  BRA `(.L_x_12770) ;  /* 0xffffffb400507947 */ /* 0x000fea000383ffff */
.L_x_12610:
[----:B------:R-:W-:Y:S01]  /*24480*/  BSSY B0, `(.L_x_12771) ;  /* 0x0000006000007945 */ /* 0x000fe20003800000 */
[----:B------:R-:W-:Y:S01]  /*24490*/  PLOP3.LUT P6, PT, P6, PT, PT, 0x8, 0x0 ;  /* 0x000000000000781c */ /* 0x000fe200037ce170 */
[----:B------:R-:W-:-:S12]  /*244a0*/  IMAD.MOV.U32 R15, RZ, RZ, -0x1 ;  /* 0xffffffffff0f7424 */ /* 0x000fd800078e00ff */
[----:B0----5:R-:W-:Y:S05]  /*244b0*/  WARPSYNC.COLLECTIVE R15, `(.L_x_12772) ;  /* 0x000000000f087348 */ /* 0x021fea0003c00000 */
[----:B------:R-:W-:Y:S01]  /*244c0*/  VOTE.ANY R14, PT, P6 ;  /* 0x00000000000e7806 */ /* 0x000fe200030e0100 */
[----:B0----5:R-:W-:Y:S06]  /*244d0*/  ENDCOLLECTIVE ;  /* 0x000000000000791b */ /* 0x021fec0003800000 */
.L_x_12772:
[----:B------:R-:W-:Y:S05]  /*244e0*/  BSYNC B0 ;  /* 0x0000000000007941 */ /* 0x000fea0003800000 */
.L_x_12771:
        /* <DEDUP_REMOVED lines=10> */
.L_x_12773:
[----:B------:R-:W-:Y:S02]  /*24590*/  IMAD.MOV.U32 R13, RZ, RZ, R5 ;  /* 0x000000ffff0d7224 */ /* 0x000fe400078e0005 */
[----:B------:R-:W-:-:S07]  /*245a0*/  IMAD.MOV.U32 R25, RZ, RZ, R14 ;  /* 0x000000ffff197224 */ /* 0x000fce00078e000e */
[----:B------:R-:W-:Y:S05]  /*245b0*/  WARPSYNC.COLLECTIVE R15, `(.L_x_12774) ;  /* 0x000000000f087348 */ /* 0x000fea0003c00000 */
[----:B------:R0:W1:Y:S02]  /*245c0*/  SHFL.IDX P6, R14, R13, R12, R11 ;  /* 0x0000000c0d0e7389 */ /* 0x00006400000c000b */
[----:B01----:R-:W-:Y:S01]  /*245d0*/  ENDCOLLECTIVE ;  /* 0x000000000000791b */ /* 0x003fe20003800000 */
.L_x_12774:
[----:B------:R-:W-:Y:S01]  /*245e0*/  IMAD.MOV.U32 R5, RZ, RZ, R14 ;  /* 0x000000ffff057224 */ /* 0x000fe200078e000e */
[----:B------:R-:W-:Y:S06]  /*245f0*/  BRA `(.L_x_12775) ;  /* 0xffffffb400307947 */ /* 0x000fec000383ffff */
.L_x_12612:
[----:B------:R-:W-:Y:S01]  /*24600*/  BSSY B0, `(.L_x_12776) ;  /* 0x0000007000007945 */ /* 0x000fe20003800000 */
[----:B------:R-:W-:Y:S02]  /*24610*/  IMAD.MOV.U32 R13, RZ, RZ, R2 ;  /* 0x000000ffff0d7224 */ /* 0x000fe400078e0002 */
[----:B------:R-:W-:Y:S02]  /*24620*/  IMAD.MOV.U32 R11, RZ, RZ, 0x1f ;  /* 0x0000001fff0b7424 */ /* 0x000fe400078e00ff */
[----:B------:R-:W-:-:S07]  /*24630*/  IMAD.MOV.U32 R15, RZ, RZ, -0x1 ;  /* 0xffffffffff0f7424 */ /* 0x000fce00078e00ff */
[----:B0123-5:R-:W-:Y:S05]  /*24640*/  WARPSYNC.COLLECTIVE R15, `(.L_x_12777) ;  /* 0x000000000f087348 */ /* 0x02ffea0003c00000 */
[----:B------:R4:W0:Y:S02]  /*24650*/  SHFL.IDX P6, R14, R13, R12, R11 ;  /* 0x0000000c0d0e7389 */ /* 0x00082400000c000b */
[----:B012345:R-:W-:Y:S01]  /*24660*/  ENDCOLLECTIVE ;  /* 0x000000000000791b */ /* 0x03ffe20003800000 */
.L_x_12777:
[----:B------:R-:W-:Y:S05]  /*24670*/  BSYNC B0 ;  /* 0x0000000000007941 */ /* 0x000fea0003800000 */
.L_x_12776:
[----:B------:R-:W-:Y:S01]  /*24680*/  IMAD.MOV.U32 R24, RZ, RZ, R14 ;  /* 0x000000ffff187224 */ /* 0x000fe200078e000e */
[----:B------:R-:W-:Y:S06]  /*24690*/  BRA `(.L_x_12611) ;  /* 0xffffffb400207947 */ /* 0x000fec000383ffff */
.L_x_12618:
[----:B0-----:R0:W2:Y:S02]  /*246a0*/  SYNCS.PHASECHK.TRANS64.TRYWAIT P0, [R5+URZ+0x2d820], R0 ;  /* 0x02d82000050075a7 */ /* 0x0010a4000800017f */
[----:B--2---:R-:W-:Y:S05]  /*246b0*/  @!P0 NANOSLEEP.SYNCS 0x989680 ;  /* 0x009896800000895d */ /* 0x004fea0003900000 */
[----:B------:R-:W2:Y:S02]  /*246c0*/  @!P0 SYNCS.PHASECHK.TRANS64 P0, [R5+URZ+0x2d820], R0 ;  /* 0x02d82000050085a7 */ /* 0x000ea4000800007f */
[----:B--2---:R-:W-:Y:S05]  /*246d0*/  @!P0 BRA `(.L_x_12618) ;  /* 0xfffffffc00f08947 */ /* 0x004fea000383ffff */
[----:B------:R-:W-:Y:S05]  /*246e0*/  BRA `(.L_x_12778) ;  /* 0xffffffbc007c7947 */ /* 0x000fea000383ffff */
.L_x_12619:
        /* <DEDUP_REMOVED lines=8> */
[----:B01-345:R-:W-:Y:S05]  /*24770*/  WARPSYNC.COLLECTIVE R15, `(.L_x_12780) ;  /* 0x000000000f087348 */ /* 0x03bfea0003c00000 */
[----:B------:R2:W0:Y:S02]  /*24780*/  SHFL.IDX P6, R14, R13, R12, R11 ;  /* 0x0000000c0d0e7389 */ /* 0x00042400000c000b */
[----:B012345:R-:W-:Y:S01]  /*24790*/  ENDCOLLECTIVE ;  /* 0x000000000000791b */ /* 0x03ffe20003800000 */
.L_x_12780:
[----:B------:R-:W-:Y:S05]  /*247a0*/  BSYNC B0 ;  /* 0x0000000000007941 */ /* 0x000fea0003800000 */
.L_x_12779:
[----:B------:R-:W-:Y:S05]  /*247b0*/  BRA `(.L_x_12781) ;  /* 0xffffffbc00647947 */ /* 0x000fea000383ffff */
.L_x_12620:
[----:B------:R-:W-:Y:S01]  /*247c0*/  BSSY B0, `(.L_x_12782) ;  /* 0x0000006000007945 */ /* 0x000fe20003800000 */
[----:B------:R-:W-:-:S07]  /*247d0*/  IMAD.MOV.U32 R15, RZ, RZ, -0x1 ;  /* 0xffffffffff0f7424 */ /* 0x000fce00078e00ff */
[----:B01-345:R-:W-:Y:S05]  /*247e0*/  WARPSYNC.COLLECTIVE R15, `(.L_x_12783) ;  /* 0x000000000f0c7348 */ /* 0x03bfea0003c00000 */
[----:B------:R-:W-:Y:S02]  /*247f0*/  ELECT P6, UR62, PT ;  /* 0x00000000003e782f */ /* 0x000fe400038c0000 */
[----:B------:R-:W-:Y:S01]  /*24800*/  MOV R14, UR62 ;  /* 0x0000003e000e7c02 */ /* 0x000fe20008000f00 */
[----:B01-345:R-:W-:Y:S10]  /*24810*/  ENDCOLLECTIVE ;  /* 0x000000000000791b */ /* 0x03bff40003800000 */
.L_x_12783:
[----:B------:R-:W-:Y:S05]  /*24820*/  BSYNC B0 ;  /* 0x0000000000007941 */ /* 0x000fea0003800000 */
.L_x_12782:
[----:B------:R-:W-:Y:S05]  /*24830*/  BRA `(.L_x_12784) ;  /* 0xffffffbc00587947 */ /* 0x000fea000383ffff */
.L_x_12622:
[----:B0-----:R0:W2:Y:S02]  /*24840*/  SYNCS.PHASECHK.TRANS64.TRYWAIT P1, [R3+URZ+0x2d840], R2 ;  /* 0x02d84002030075a7 */ /* 0x0010a4000802017f */
[----:B--2---:R-:W-:Y:S05]  /*24850*/  @!P1 NANOSLEEP.SYNCS 0x989680 ;  /* 0x009896800000995d */ /* 0x004fea0003900000 */
[----:B------:R-:W2:Y:S02]  /*24860*/  @!P1 SYNCS.PHASECHK.TRANS64 P1, [R3+URZ+0x2d840], R2 ;  /* 0x02d84002030095a7 */ /* 0x000ea4000802007f */
[----:B--2---:R-:W-:Y:S05]  /*24870*/  @!P1 BRA `(.L_x_12622) ;  /* 0xfffffffc00f09947 */ /* 0x004fea000383ffff */
[----:B------:R-:W-:Y:S05]  /*24880*/  BRA `(.L_x_12785) ;  /* 0xffffffbc007c7947 */ /* 0x000fea000383ffff */
.L_x_12624:
[----:B--2---:R2:W0:Y:S02]  /*24890*/  SYNCS.PHASECHK.TRANS64.TRYWAIT P1, [R5+URZ+0x2d840], R0 ;  /* 0x02d84000050075a7 */ /* 0x004424000802017f */
[----:B0-----:R-:W-:Y:S05]  /*248a0*/  @!P1 NANOSLEEP.SYNCS 0x989680 ;  /* 0x009896800000995d */ /* 0x001fea0003900000 */
[----:B------:R-:W0:Y:S02]  /*248b0*/  @!P1 SYNCS.PHASECHK.TRANS64 P1, [R5+URZ+0x2d840], R0 ;  /* 0x02d84000050095a7 */ /* 0x000e24000802007f */
[----:B0-----:R-:W-:Y:S05]  /*248c0*/  @!P1 BRA `(.L_x_12624) ;  /* 0xfffffffc00f09947 */ /* 0x001fea000383ffff */
[----:B------:R-:W-:Y:S05]  /*248d0*/  BRA `(.L_x_12786) ;  /* 0xffffffbc008c7947 */ /* 0x000fea000383ffff */
.L_x_12626:
[----:B------:R0:W0:Y:S02]  /*248e0*/  SYNCS.PHASECHK.TRANS64.TRYWAIT P1, [R3+URZ+0x2d860], R2 ;  /* 0x02d86002030075a7 */ /* 0x000024000802017f */
[----:B0-----:R-:W-:Y:S05]  /*248f0*/  @!P1 NANOSLEEP.SYNCS 0x989680 ;  /* 0x009896800000995d */ /* 0x001fea0003900000 */
[----:B------:R-:W0:Y:S02]  /*24900*/  @!P1 SYNCS.PHASECHK.TRANS64 P1, [R3+URZ+0x2d860], R2 ;  /* 0x02d86002030095a7 */ /* 0x000e24000802007f */
[----:B0-----:R-:W-:Y:S05]  /*24910*/  @!P1 BRA `(.L_x_12626) ;  /* 0xfffffffc00f09947 */ /* 0x001fea000383ffff */
[----:B------:R-:W-:Y:S05]  /*24920*/  BRA `(.L_x_12787) ;  /* 0xffffffbc00887947 */ /* 0x000fea000383ffff */
.L_x_12788:
        /* <DEDUP_REMOVED lines=13> */
.L_x_15991:


//--------------------- .text._ZN7cutlass13device_kernelIN5flash11enable_sm90INS1_16FlashAttnFwdSm90INS1_25CollectiveMainloopFwdSm90ILi2EN4cute5tupleIJNS5_1CILi1EEES8_S8_EEENS6_IJNS7_ILi192EEENS7_ILi128EEENS7_ILi64EEEEEELi64ENS_10bfloat16_tEfNS_4arch4Sm90ELb0ELb0ELb1ELb0ELb1ELb0ELb0ELb1ELb1ELb1ELb1ELb0EEENS1_21CollectiveEpilogueFwdINS6_IJSA_SC_SB_EEES9_SE_SG_Li384ELb0ELb1ELb1ELb0EEENS1_19SingleTileSchedulerILb0ELb1ELb1ELi192EEEEEEEEEvNT_6ParamsE --------------------------
	.section	.text._ZN7cutlass13device_kernelIN5flash11enable_sm90INS1_16FlashAttnFwdSm90INS1_25CollectiveMainloopFwdSm90ILi2EN4cute5tupleIJNS5_1CILi1EEES8_S8_EEENS6_IJNS7_ILi192EEENS7_ILi128EEENS7_ILi64EEEEEELi64ENS_10bfloat16_tEfNS_4arch4Sm90ELb0ELb0ELb1ELb0ELb1ELb0ELb0ELb1ELb1ELb1ELb1ELb0EEENS1_21CollectiveEpilogueFwdINS6_IJSA_SC_SB_EEES9_SE_SG_Li384ELb0ELb1ELb1ELb0EEENS1_19SingleTileSchedulerILb0ELb1ELb1ELi192EEEEEEEEEvNT_6ParamsE,"ax",@progbits
	.align	128
.text._ZN7cutlass13device_kernelIN5flash11enable_sm90INS1_16FlashAttnFwdSm90INS1_25CollectiveMainloopFwdSm90ILi2EN4cute5tupleIJNS5_1CILi1EEES8_S8_EEENS6_IJNS7_ILi192EEENS7_ILi128EEENS7_ILi64EEEEEELi64ENS_10bfloat16_tEfNS_4arch4Sm90ELb0ELb0ELb1ELb0ELb1ELb0ELb0ELb1ELb1ELb1ELb1ELb0EEENS1_21CollectiveEpilogueFwdINS6_IJSA_SC_SB_EEES9_SE_SG_Li384ELb0ELb1ELb1ELb0EEENS1_19SingleTileSchedulerILb0ELb1ELb1ELi192EEEEEEEEEvNT_6ParamsE:
        .type           _ZN7cutlass13device_kernelIN5flash11enable_sm90INS1_16FlashAttnFwdSm90INS1_25CollectiveMainloopFwdSm90ILi2EN4cute5tupleIJNS5_1CILi1EEES8_S8_EEENS6_IJNS7_ILi192EEENS7_ILi128EEENS7_ILi64EEEEEELi64ENS_10bfloat16_tEfNS_4arch4Sm90ELb0ELb0ELb1ELb0ELb1ELb0ELb0ELb1ELb1ELb1ELb1ELb0EEENS1_21CollectiveEpilogueFwdINS6_IJSA_SC_SB_EEES9_SE_SG_Li384ELb0ELb1ELb1ELb0EEENS1_19SingleTileSchedulerILb0ELb1ELb1ELi192EEEEEEEEEvNT_6ParamsE,@function
        .size           _ZN7cutlass13device_kernelIN5flash11enable_sm90INS1_16FlashAttnFwdSm90INS1_25CollectiveMainloopFwdSm90ILi2EN4cute5tupleIJNS5_1CILi1EEES8_S8_EEENS6_IJNS7_ILi192EEENS7_ILi128EEENS7_ILi64EEEEEELi64ENS_10bfloat16_tEfNS_4arch4Sm90ELb0ELb0ELb1ELb0ELb1ELb0ELb0ELb1ELb1ELb1ELb1ELb0EEENS1_21CollectiveEpilogueFwdINS6_IJSA_SC_SB_EEES9_SE_SG_Li384ELb0ELb1ELb1ELb0EEENS1_19SingleTileSchedulerILb0ELb1ELb1ELi192EEEEEEEEEvNT_6ParamsE,(.L_x_15992 - _ZN7cutlass13device_kernelIN5flash11enable_sm90INS1_16FlashAttnFwdSm90INS1_25CollectiveMainloopFwdSm90ILi2EN4cute5tupleIJNS5_1CILi1EEES8_S8_EEENS6_IJNS7_ILi192EEENS7_ILi128EEENS7_ILi64EEEEEELi64ENS_10bfloat16_tEfNS_4arch4Sm90ELb0ELb0ELb1ELb0ELb1ELb0ELb0ELb1ELb1ELb1ELb1ELb0EEENS1_21CollectiveEpilogueFwdINS6_IJSA_SC_SB_EEES9_SE_SG_Li384ELb0ELb1ELb1ELb0EEENS1_19SingleTileSchedulerILb0ELb1ELb1ELi192EEEEEEEEEvNT_6ParamsE)
        .other          _ZN7cutlass13device_kernelIN5flash11enable_sm90INS1_16FlashAttnFwdSm90INS1_25CollectiveMainloopFwdSm90ILi2EN4cute5tupleIJNS5_1CILi1EEES8_S8_EEENS6_IJNS7_ILi192EEENS7_ILi128EEENS7_ILi64EEEEEELi64ENS_10bfloat16_tEfNS_4arch4Sm90ELb0ELb0ELb1ELb0ELb1ELb0ELb0ELb1ELb1ELb1ELb1ELb0EEENS1_21CollectiveEpilogueFwdINS6_IJSA_SC_SB_EEES9_SE_SG_Li384ELb0ELb1ELb1ELb0EEENS1_19SingleTileSchedulerILb0ELb1ELb1ELi192EEEEEEEEEvNT_6ParamsE,@"STO_CUDA_ENTRY STV_DEFAULT"
_ZN7cutlass13device_kernelIN5flash11enable_sm90INS1_16FlashAttnFwdSm90INS1_25CollectiveMainloopFwdSm90ILi2EN4cute5tupleIJNS5_1CILi1EEES8_S8_EEENS6_IJNS7_ILi192EEENS7_ILi128EEENS7_ILi64EEEEEELi64ENS_10bfloat16_tEfNS_4arch4Sm90ELb0ELb0ELb1ELb0ELb1ELb0ELb0ELb1ELb1ELb1ELb1ELb0EEENS1_21CollectiveEpilogueFwdINS6_IJSA_SC_SB_EEES9_SE_SG_Li384ELb0ELb1ELb1ELb0EEENS1_19SingleTileSchedulerILb0ELb1ELb1ELi192EEEEEEEEEvNT_6ParamsE:
        /* <DEDUP_REMOVED lines=45> */
.L_x_12789:
        /* <DEDUP_REMOVED lines=22> */
.L_x_12790:
        /* <DEDUP_REMOVED lines=18> */
.L_x_12791:
        /* <DEDUP_REMOVED lines=22> */
.L_x_12792:
        /* <DEDUP_REMOVED lines=23> */
.L_x_12793:
        /* <DEDUP_REMOVED lines=9> */
.L_x_12796:
        /* <DEDUP_REMOVED lines=73> */
.L_x_12798:
        /* <DEDUP_REMOVED lines=25> */
[----:B------:R-:W-:-:S03]  /*0ed0*/  CS2R R34, SRZ ;  /* 0x0000000000227805 */ /* 0x000fc6000001ff00 */
[----:B------:R-:W-:-:S13]  /*0ee0*/  PLOP3.LUT P1, PT, PT, PT, UP0, 0x80, 0x0 ;  /* 0x000000000000781c */ /* 0x000fda0003f2f008 */
[----:B------:R-:W-:Y:S05]  /*0ef0*/  @!P1 BRA `(.L_x_12799) ;  /* 0x0000005800089947 */ /* 0x000fea0003800000 */
[----:B------:R-:W-:Y:S01]  /*0f00*/  SHF.R.S32.HI R18, RZ, 0x1f, R17 ;  /* 0x0000001fff127819 */ /* 0x000fe20000011411 */
[----:B------:R-:W0:Y:S01]  /*0f10*/  S2UR UR6, SR_CgaCtaId ;  /* 0x00000000000679c3 */ /* 0x000e220000008800 */
[----:B------:R-:W-:Y:S02]  /*0f20*/  UMOV UR40, 0x400 ;  /* 0x0000040000287882 */ /* 0x000fe40000000000 */
[----:B------:R-:W-:-:S04]  /*0f30*/  LEA.HI R18, R18, R17, RZ, 0x7 ;  /* 0x0000001112127211 */ /* 0x000fc800078f38ff */
[----:B------:R-:W-:-:S06]  /*0f40*/  SHF.R.S32.HI R0, RZ, 0x7, R18 ;  /* 0x00000007ff007819 */ /* 0x000fcc0000011412 */
[----:B------:R-:W1:Y:S01]  /*0f50*/  SHFL.IDX PT, R0, R0, RZ, 0x1f ;  /* 0x00001fff00007589 */ /* 0x000e6200000e0000 */
[----:B0-----:R-:W-:Y:S01]  /*0f60*/  ULEA UR40, UR6, UR40, 0x18 ;  /* 0x0000002806287291 */ /* 0x001fe2000f8ec03f */
[----:B-1----:R-:W-:-:S13]  /*0f70*/  R2UR UR44, R0 ;  /* 0x00000000002c72ca */ /* 0x002fda00000e0000 */
[----:B------:R-:W-:Y:S02]  /*0f80*/  UIMAD.WIDE UR4, UR44, 0x55555556, URZ ;  /* 0x555555562c0478a5 */ /* 0x000fe4000f8e023f */
[----:B------:R-:W-:Y:S02]  /*0f90*/  UIADD3 UR4, UR40, 0x8400, URZ ;  /* 0x0000840028047890 */ /* 0x000fe4000fffe03f */
[----:B------:R-:W-:Y:S02]  /*0fa0*/  ULEA.HI UR5, UR5, UR5, URZ, 0x1 ;  /* 0x0000000505057291 */ /* 0x000fe4000f8f083f */
[----:B------:R-:W-:Y:S02]  /*0fb0*/  ULOP3.LUT UP0, URZ, UR4, 0x3ff, URZ, 0xc0, !UPT ;  /* 0x000003ff043f7892 */ /* 0x000fe4000f80c03f */
[----:B------:R-:W-:-:S04]  /*0fc0*/  UIMAD UR5, UR5, -0x3, UR44 ;  /* 0xfffffffd050578a4 */ /* 0x000fc8000f8e022c */
[----:B------:R-:W-:Y:S01]  /*0fd0*/  PLOP3.LUT P0, PT, PT, PT, UP0, 0x80, 0x0 ;  /* 0x000000000000781c */ /* 0x000fe20003f0f008 */
[----:B------:R-:W-:-:S04]  /*0fe0*/  ULEA UR5, UR5, UR4, 0xd ;  /* 0x0000000405057291 */ /* 0x000fc8000f8e683f */
[----:B------:R-:W-:-:S04]  /*0ff0*/  USHF.R.U32.HI UR5, URZ, 0x4, UR5 ;  /* 0x000000043f057899 */ /* 0x000fc80008011605 */
[----:B------:R-:W-:-:S04]  /*1000*/  ULOP3.LUT UR45, UR5, 0x3fff, URZ, 0xc0, !UPT ;  /* 0x00003fff052d7892 */ /* 0x000fc8000f8ec03f */
        /* <DEDUP_REMOVED lines=17> */
.L_x_12800:
[----:B------:R-:W-:-:S04]  /*1120*/  SHF.L.U32 R2, RZ, 0x1f, RZ ;  /* 0x0000001fff027819 */ /* 0x000fc800000006ff */
[----:B------:R-:W0:Y:S02]  /*1130*/  SYNCS.PHASECHK.TRANS64.TRYWAIT P0, [UR40+0x16800], R2 ;  /* 0x01680002ff0075a7 */ /* 0x000e240008000168 */
[----:B0-----:R-:W-:Y:S05]  /*1140*/  @!P0 BRA `(.L_x_12801) ;  /* 0x000000a4001c8947 */ /* 0x001fea0003800000 */
.L_x_12872:
[----:B------:R-:W-:-:S06]  /*1150*/  ULOP3.LUT UR4, UR41, 0x1, URZ, 0xfc, !UPT ;  /* 0x0000000129047892 */ /* 0x000fcc000f8efc3f */
[----:B------:R-:W-:-:S05]  /*1160*/  IMAD.U32 R0, RZ, RZ, UR4 ;  /* 0x00000004ff007e24 */ /* 0x000fca000f8e00ff */
[----:B------:R-:W-:-:S13]  /*1170*/  ISETP.NE.AND P0, PT, R0, 0x3, PT ;  /* 0x000000030000780c */ /* 0x000fda0003f05270 */
[----:B------:R-:W-:Y:S05]  /*1180*/  @!P0 BRA `(.L_x_12802) ;  /* 0x0000000000048947 */ /* 0x000fea0003800000 */
[----:B------:R-:W-:Y:S01]  /*1190*/  BPT.TRAP 0x1 ;  /* 0x000000040000795c */ /* 0x000fe20000300000 */
.L_x_12802:
[----:B------:R1:W2:Y:S01]  /*11a0*/  SYNCS.PHASECHK.TRANS64.TRYWAIT P1, [UR40+0x16830], R2 ;  /* 0x01683002ff0075a7 */ /* 0x0002a20008020168 */
[----:B------:R-:W-:Y:S05]  /*11b0*/  @!P0 BRA `(.L_x_12803) ;  /* 0x0000000000048947 */ /* 0x000fea0003800000 */
[----:B------:R-:W-:Y:S01]  /*11c0*/  BPT.TRAP 0x1 ;  /* 0x000000040000795c */ /* 0x000fe20000300000 */
.L_x_12803:
[----:B------:R-:W-:Y:S02]  /*11d0*/  IMAD.U32 R4, RZ, RZ, UR45 ;  /* 0x0000002dff047e24 */ /* 0x000fe4000f8e00ff */
[----:B------:R-:W-:Y:S01]  /*11e0*/  IMAD.MOV.U32 R0, RZ, RZ, RZ ;  /* 0x000000ffff007224 */ /* 0x000fe200078e00ff */
[----:B--2---:R-:W-:Y:S06]  /*11f0*/  @P1 BRA `(.L_x_12804) ;  /* 0x0000000000081947 */ /* 0x004fec0003800000 */
[----:B------:R-:W2:Y:S02]  /*1200*/  SYNCS.PHASECHK.TRANS64.TRYWAIT P1, [UR40+0x16830], R2 ;  /* 0x01683002ff0075a7 */ /* 0x000ea40008020168 */
[----:B--2---:R-:W-:Y:S05]  /*1210*/  @!P1 BRA `(.L_x_12805) ;  /* 0x000000a400009947 */ /* 0x004fea0003800000 */
.L_x_12804:
[----:B------:R-:W-:Y:S05]  /*1220*/  WARPSYNC.ALL ;  /* 0x0000000000007948 */ /* 0x000fea0003800000 */
[----:B------:R-:W-:Y:S01]  /*1230*/  MOV R119, RZ ;  /* 0x000000ff00777202 */ /* 0x000fe20000000f00 */
[----:B0-----:R-:W-:Y:S01]  /*1240*/  IMAD.MOV.U32 R3, RZ, RZ, 0x40000040 ;  /* 0x40000040ff037424 */ /* 0x001fe200078e00ff */
[----:B-1----:R-:W-:Y:S01]  /*1250*/  LOP3.LUT R2, R4, 0x10000, RZ, 0xfc, !PT ;  /* 0x0001000004027812 */ /* 0x002fe200078efcff */
        /* <DEDUP_REMOVED lines=13> */
[----:B------:R-:W-:-:S03]  /*1330*/  UMOV UR19, 0x40000040 ;  /* 0x4000004000137882 */ /* 0x000fc60000000000 */
        /* <DEDUP_REMOVED lines=9> */
[----:B------:R-:W-:Y:S01]  /*13d0*/  UIADD3 UR16, UR16, 0x6, URZ ;  /* 0x0000000610107890 */ /* 0x000fe2000fffe03f */
        /* <DEDUP_REMOVED lines=12> */
.L_x_12806:
[----:B------:R-:W-:Y:S01]  /*14a0*/  LOP3.LUT R18, R18, 0xffffff80, RZ, 0xc0, !PT ;  /* 0xffffff8012127812 */ /* 0x000fe200078ec0ff */
[----:B------:R-:W-:Y:S01]  /*14b0*/  ULDC UR4, c[0x0][0x9d8] ;  /* 0x0002760000047ab9 */ /* 0x000fe20000000800 */
[----:B------:R-:W-:Y:S01]  /*14c0*/  ULDC UR5, c[0x0][0x988] ;  /* 0x0002620000057ab9 */ /* 0x000fe20000000800 */
[----:B------:R-:W-:Y:S01]  /*14d0*/  FMUL.FTZ R19, R40, UR4 ;  /* 0x0000000428137c20 */ /* 0x000fe20008410000 */
[----:B------:R-:W-:Y:S01]  /*14e0*/  FMUL.FTZ R40, R59, UR4 ;  /* 0x000000043b287c20 */ /* 0x000fe20008410000 */
[----:B------:R-:W-:Y:S02]  /*14f0*/  IMAD.IADD R18, R17, 0x1, -R18 ;  /* 0x0000000111127824 */ /* 0x000fe400078e0a12 */
[----:B------:R-:W-:Y:S01]  /*1500*/  FMUL.FTZ R7, R26, UR4 ;  /* 0x000000041a077c20 */ /* 0x000fe20008410000 */
[----:B------:R-:W-:Y:S01]  /*1510*/  FMUL.FTZ R9, R27, UR4 ;  /* 0x000000041b097c20 */ /* 0x000fe20008410000 */
[----:B------:R-:W-:Y:S01]  /*1520*/  FMUL.FTZ R13, R30, UR4 ;  /* 0x000000041e0d7c20 */ /* 0x000fe20008410000 */
[----:B------:R-:W-:Y:S01]  /*1530*/  FMUL.FTZ R15, R31, UR4 ;  /* 0x000000041f0f7c20 */ /* 0x000fe20008410000 */
[----:B------:R-:W-:Y:S01]  /*1540*/  SHF.R.S32.HI R59, RZ, 0x1f, R18 ;  /* 0x0000001fff3b7819 */ /* 0x000fe20000011412 */
[----:B------:R-:W-:Y:S01]  /*1550*/  FMUL.FTZ R4, R24, UR4 ;  /* 0x0000000418047c20 */ /* 0x000fe20008410000 */
[----:B------:R-:W0:Y:S01]  /*1560*/  MUFU.TANH R7, R7 ;  /* 0x0000000700077308 */ /* 0x000e220000002400 */
[----:B------:R-:W-:Y:S01]  /*1570*/  FMUL.FTZ R24, R34, UR4 ;  /* 0x0000000422187c20 */ /* 0x000fe20008410000 */
[----:B------:R-:W-:Y:S01]  /*1580*/  LEA.HI R59, R59, R18, RZ, 0x2 ;  /* 0x000000123b3b7211 */ /* 0x000fe200078f10ff */
[----:B------:R-:W-:Y:S01]  /*1590*/  FMUL.FTZ R5, R25, UR4 ;  /* 0x0000000419057c20 */ /* 0x000fe20008410000 */
[----:B------:R-:W-:Y:S01]  /*15a0*/  FMUL.FTZ R25, R35, UR4 ;  /* 0x0000000423197c20 */ /* 0x000fe20008410000 */
[----:B------:R-:W-:Y:S01]  /*15b0*/  FMUL.FTZ R8, R29, UR4 ;  /* 0x000000041d087c20 */ /* 0x000fe20008410000 */
[----:B------:R-:W-:Y:S01]  /*15c0*/  LOP3.LUT R59, R59, 0x7ffffffc, RZ, 0xc0, !PT ;  /* 0x7ffffffc3b3b7812 */ /* 0x000fe200078ec0ff */
[----:B------:R-:W-:Y:S01]  /*15d0*/  FMUL.FTZ R29, R38, UR4 ;  /* 0x00000004261d7c20 */ /* 0x000fe20008410000 */
[----:B------:R-:W1:Y:S01]  /*15e0*/  MUFU.TANH R9, R9 ;  /* 0x0000000900097308 */ /* 0x000e620000002400 */
[----:B------:R-:W-:Y:S01]  /*15f0*/  FMUL.FTZ R27, R49, UR4 ;  /* 0x00000004311b7c20 */ /* 0x000fe20008410000 */
[----:B------:R-:W-:Y:S01]  /*1600*/  FMUL.FTZ R49, R62, UR4 ;  /* 0x000000043e317c20 */ /* 0x000fe20008410000 */
[----:B------:R-:W-:Y:S01]  /*1610*/  IMAD.IADD R59, R18, 0x1, -R59 ;  /* 0x00000001123b7824 */ /* 0x000fe200078e0a3b */
[----:B------:R-:W-:Y:S01]  /*1620*/  MOV R18, 0xfffffffe ;  /* 0xfffffffe00127802 */ /* 0x000fe20000000f00 */
[----:B------:R-:W-:Y:S01]  /*1630*/  FMUL.FTZ R6, R28, UR4 ;  /* 0x000000041c067c20 */ /* 0x000fe20008410000 */
[----:B------:R-:W-:Y:S01]  /*1640*/  FMUL.FTZ R11, R37, UR4 ;  /* 0x00000004250b7c20 */ /* 0x000fe20008410000 */
[----:B------:R-:W-:Y:S01]  /*1650*/  FMUL.FTZ R28, R39, UR4 ;  /* 0x00000004271c7c20 */ /* 0x000fe20008410000 */
[----:B------:R-:W2:Y:S01]  /*1660*/  MUFU.TANH R13, R13 ;  /* 0x0000000d000d7308 */ /* 0x000ea20000002400 */
[----:B------:R-:W-:-:S02]  /*1670*/  IMAD R59, R59, R18, 0x80 ;  /* 0x000000803b3b7424 */ /* 0x000fc400078e0212 */
[----:B------:R-:W-:Y:S01]  /*1680*/  FMUL.FTZ R37, R50, UR4 ;  /* 0x0000000432257c20 */ /* 0x000fe20008410000 */
[----:B------:R-:W-:Y:S02]  /*1690*/  IMAD.U32 R18, RZ, RZ, UR43 ;  /* 0x0000002bff127e24 */ /* 0x000fe4000f8e00ff */
[----:B------:R-:W-:Y:S01]  /*16a0*/  FMUL.FTZ R50, R64, UR4 ;  /* 0x0000000440327c20 */ /* 0x000fe20008410000 */
[----:B------:R-:W-:Y:S02]  /*16b0*/  VIADD R59, R59, UR42 ;  /* 0x0000002a3b3b7c36 */ /* 0x000fe40008000000 */
[----:B------:R-:W-:Y:S01]  /*16c0*/  FMUL.FTZ R12, R33, UR4 ;  /* 0x00000004210c7c20 */ /* 0x000fe20008410000 */
[----:B------:R-:W-:Y:S01]  /*16d0*/  FMUL.FTZ R33, R42, UR4 ;  /* 0x000000042a217c20 */ /* 0x000fe20008410000 */
[----:B------:R-:W3:Y:S01]  /*16e0*/  MUFU.TANH R15, R15 ;  /* 0x0000000f000f7308 */ /* 0x000ee20000002400 */
[----:B------:R-:W-:Y:S02]  /*16f0*/  IMAD R59, R18, -0x80, R59 ;  /* 0xffffff80123b7824 */ /* 0x000fe400078e023b */
[----:B------:R-:W-:Y:S01]  /*1700*/  FMUL.FTZ R39, R54, UR4 ;  /* 0x0000000436277c20 */ /* 0x000fe20008410000 */
[----:B------:R-:W-:Y:S01]  /*1710*/  FMUL.FTZ R54, R68, UR4 ;  /* 0x0000000444367c20 */ /* 0x000fe20008410000 */
[----:B------:R-:W-:Y:S01]  /*1720*/  FMUL.FTZ R10, R32, UR4 ;  /* 0x00000004200a7c20 */ /* 0x000fe20008410000 */
[----:B------:R-:W-:Y:S01]  /*1730*/  FMUL.FTZ R30, R43, UR4 ;  /* 0x000000042b1e7c20 */ /* 0x000fe20008410000 */
[----:B------:R-:W-:Y:S01]  /*1740*/  ISETP.GT.AND P2, PT, R59, RZ, PT ;  /* 0x000000ff3b00720c */ /* 0x000fe20003f44270 */
[----:B------:R-:W-:Y:S01]  /*1750*/  FMUL.FTZ R31, R53, UR4 ;  /* 0x00000004351f7c20 */ /* 0x000fe20008410000 */
        /* <DEDUP_REMOVED lines=48> */
[----:B------:R-:W-:Y:S01]  /*1a60*/  MUFU.TANH R28, R28 ;  /* 0x0000001c001c7308 */ /* 0x000fe20000002400 */
        /* <DEDUP_REMOVED lines=16> */
[----:B------:R-:W-:Y:S01]  /*1b70*/  P2R R88, PR, RZ, 0x1 ;  /* 0x00000001ff587803 */ /* 0x000fe20000000000 */
        /* <DEDUP_REMOVED lines=8> */
[----:B------:R-:W-:Y:S01]  /*1c00*/  UIADD3 UR21, UR43, -0x2, URZ ;  /* 0xfffffffe2b157890 */ /* 0x000fe2000fffe03f */
[----:B------:R-:W-:Y:S01]  /*1c10*/  ISETP.GT.AND P5, PT, R59, 0x21, PT ;  /* 0x000000213b00780c */ /* 0x000fe20003fa4270 */
[----:B------:R-:W-:Y:S01]  /*1c20*/  UIADD3 UR4, UR40, 0x16840, URZ ;  /* 0x0001684028047890 */ /* 0x000fe2000fffe03f */
[--C-:B------:R-:W-:Y:S01]  /*1c30*/  IMAD.MOV.U32 R117, RZ, RZ, R119.reuse ;  /* 0x000000ffff757224 */ /* 0x100fe200078e0077 */
[----:B------:R-:W-:Y:S01]  /*1c40*/  UISETP.GE.AND UP0, UPT, UR21, UR37, UPT ;  /* 0x000000251500728c */ /* 0x000fe2000bf06270 */
[--C-:B------:R-:W-:Y:S01]  /*1c50*/  IMAD.MOV.U32 R115, RZ, RZ, R119.reuse ;  /* 0x000000ffff737224 */ /* 0x100fe200078e0077 */
[----:B------:R-:W0:Y:S01]  /*1c60*/  MUFU.TANH R30, R30 ;  /* 0x0000001e001e7308 */ /* 0x000e220000002400 */
[----:B-1----:R-:W-:Y:S01]  /*1c70*/  FSEL R78, R33, -INF , P6 ;  /* 0xff800000214e7808 */ /* 0x002fe20003000000 */
[----:B------:R-:W-:Y:S01]  /*1c80*/  UPRMT UR4, UR7, 0x654, UR4 ;  /* 0x0000065407047896 */ /* 0x000fe20008000004 */
[----:B------:R-:W-:-:S02]  /*1c90*/  IMAD.MOV.U32 R113, RZ, RZ, R119 ;  /* 0x000000ffff717224 */ /* 0x000fc400078e0077 */
[--C-:B------:R-:W-:Y:S02]  /*1ca0*/  IMAD.MOV.U32 R111, RZ, RZ, R119.reuse ;  /* 0x000000ffff6f7224 */ /* 0x100fe400078e0077 */
[--C-:B------:R-:W-:Y:S01]  /*1cb0*/  IMAD.MOV.U32 R109, RZ, RZ, R119.reuse ;  /* 0x000000ffff6d7224 */ /* 0x100fe200078e0077 */
[----:B------:R-:W1:Y:S01]  /*1cc0*/  MUFU.TANH R12, R12 ;  /* 0x0000000c000c7308 */ /* 0x000e620000002400 */
[----:B--2---:R-:W-:Y:S01]  /*1cd0*/  FSEL R10, R10, -INF , P4 ;  /* 0xff8000000a0a7808 */ /* 0x004fe20002000000 */
[--C-:B------:R-:W-:Y:S01]  /*1ce0*/  IMAD.MOV.U32 R107, RZ, RZ, R119.reuse ;  /* 0x000000ffff6b7224 */ /* 0x100fe200078e0077 */
[----:B------:R-:W-:Y:S01]  /*1cf0*/  ISETP.GT.AND P4, PT, R59, 0x28, PT ;  /* 0x000000283b00780c */ /* 0x000fe20003f84270 */
[----:B------:R-:W-:Y:S01]  /*1d00*/  SYNCS.ARRIVE.TRANS64.RED.A1T0 RZ, [UR4], RZ ;  /* 0x000000ffffff79a7 */ /* 0x000fe20008100404 */
[----:B------:R-:W-:Y:S01]  /*1d10*/  UMOV UR4, URZ ;  /* 0x0000003f00047c82 */ /* 0x000fe20008000000 */
[--C-:B------:R-:W-:Y:S02]  /*1d20*/  IMAD.MOV.U32 R105, RZ, RZ, R119.reuse ;  /* 0x000000ffff697224 */ /* 0x100fe400078e0077 */
[----:B------:R-:W-:Y:S01]  /*1d30*/  MUFU.TANH R35, R35 ;  /* 0x0000002300237308 */ /* 0x000fe20000002400 */
[----:B0-----:R-:W-:Y:S01]  /*1d40*/  FSEL R70, R30, -INF , P5 ;  /* 0xff8000001e467808 */ /* 0x001fe20002800000 */
[----:B------:R-:W-:-:S02]  /*1d50*/  IMAD.MOV.U32 R103, RZ, RZ, R119 ;  /* 0x000000ffff677224 */ /* 0x000fc400078e0077 */
[--C-:B------:R-:W-:Y:S02]  /*1d60*/  IMAD.MOV.U32 R101, RZ, RZ, R119.reuse ;  /* 0x000000ffff657224 */ /* 0x100fe400078e0077 */
[--C-:B------:R-:W-:Y:S02]  /*1d70*/  IMAD.MOV.U32 R99, RZ, RZ, R119.reuse ;  /* 0x000000ffff637224 */ /* 0x100fe400078e0077 */
[----:B------:R-:W0:Y:S01]  /*1d80*/  MUFU.TANH R14, R14 ;  /* 0x0000000e000e7308 */ /* 0x000e220000002400 */
[----:B-1----:R-:W-:Y:S01]  /*1d90*/  FSEL R12, R12, -INF , P3 ;  /* 0xff8000000c0c7808 */ /* 0x002fe20001800000 */
[--C-:B------:R-:W-:Y:S01]  /*1da0*/  IMAD.MOV.U32 R97, RZ, RZ, R119.reuse ;  /* 0x000000ffff617224 */ /* 0x100fe200078e0077 */
[----:B------:R-:W-:Y:S01]  /*1db0*/  ISETP.GT.AND P3, PT, R59, 0x29, PT ;  /* 0x000000293b00780c */ /* 0x000fe20003f64270 */
[--C-:B------:R-:W-:Y:S02]  /*1dc0*/  IMAD.MOV.U32 R95, RZ, RZ, R119.reuse ;  /* 0x000000ffff5f7224 */ /* 0x100fe400078e0077 */
[----:B------:R-:W-:-:S02]  /*1dd0*/  IMAD.MOV.U32 R93, RZ, RZ, R119 ;  /* 0x000000ffff5d7224 */ /* 0x000fc400078e0077 */
[----:B------:R-:W1:Y:S01]  /*1de0*/  MUFU.TANH R34, R34 ;  /* 0x0000002200227308 */ /* 0x000e620000002400 */
[--C-:B------:R-:W-:Y:S02]  /*1df0*/  IMAD.MOV.U32 R91, RZ, RZ, R119.reuse ;  /* 0x000000ffff5b7224 */ /* 0x100fe400078e0077 */
[----:B------:R-:W-:-:S05]  /*1e00*/  IMAD.MOV.U32 R89, RZ, RZ, R119 ;  /* 0x000000ffff597224 */ /* 0x000fca00078e0077 */
[----:B------:R2:W-:Y:S01]  /*1e10*/  MUFU.TANH R17, R74 ;  /* 0x0000004a00117308 */ /* 0x0005e20000002400 */
[----:B0-----:R-:W-:Y:S02]  /*1e20*/  FSEL R14, R14, -INF , P2 ;  /* 0xff8000000e0e7808 */ /* 0x001fe40001000000 */
[----:B------:R-:W-:-:S05]  /*1e30*/  ISETP.GT.AND P2, PT, R59, 0x30, PT ;  /* 0x000000303b00780c */ /* 0x000fca0003f44270 */
[----:B------:R-:W0:Y:S01]  /*1e40*/  MUFU.TANH R11, R11 ;  /* 0x0000000b000b7308 */ /* 0x000e220000002400 */
[----:B--2---:R-:W-:Y:S02]  /*1e50*/  FSEL R74, R28, -INF , P1 ;  /* 0xff8000001c4a7808 */ /* 0x004fe40000800000 */
[----:B-1----:R-:W-:Y:S02]  /*1e60*/  FSEL R90, R34, -INF , P3 ;  /* 0xff800000225a7808 */ /* 0x002fe40001800000 */
[----:B------:R-:W-:-:S03]  /*1e70*/  FMNMX.FTZ R7, R74, R7, !PT ;  /* 0x000000074a077209 */ /* 0x000fc60007810000 */
[----:B------:R-:W1:Y:S01]  /*1e80*/  MUFU.TANH R37, R37 ;  /* 0x0000002500257308 */ /* 0x000e620000002400 */
[----:B------:R-:W-:-:S04]  /*1e90*/  FMNMX.FTZ R7, R78, R7, !PT ;  /* 0x000000074e077209 */ /* 0x000fc80007810000 */
        /* <DEDUP_REMOVED lines=8> */
[----:B------:R-:W-:-:S05]  /*1f20*/  ISETP.GT.AND P6, PT, R59, 0x38, PT ;  /* 0x000000383b00780c */ /* 0x000fca0003fc4270 */
[----:B------:R-:W2:Y:S01]  /*1f30*/  MUFU.TANH R39, R39 ;  /* 0x0000002700277308 */ /* 0x000ea20000002400 */
[----:B0-----:R-:W-:-:S07]  /*1f40*/  FSEL R94, R36, -INF , P1 ;  /* 0xff800000245e7808 */ /* 0x001fce0000800000 */
[----:B------:R0:W-:Y:S01]  /*1f50*/  MUFU.TANH R126, R86 ;  /* 0x00000056007e7308 */ /* 0x0001e20000002400 */
[----:B-1----:R-:W-:Y:S02]  /*1f60*/  FSEL R20, R20, -INF , P5 ;  /* 0xff80000014147808 */ /* 0x002fe40002800000 */
[----:B------:R-:W-:-:S05]  /*1f70*/  ISETP.GT.AND P5, PT, R59, 0x39, PT ;  /* 0x000000393b00780c */ /* 0x000fca0003fa4270 */
[----:B------:R-:W1:Y:S01]  /*1f80*/  MUFU.TANH R23, R23 ;  /* 0x0000001700177308 */ /* 0x000e620000002400 */
[----:B0-----:R-:W-:Y:S02]  /*1f90*/  FSEL R86, R35, -INF , P4 ;  /* 0xff80000023567808 */ /* 0x001fe40002000000 */
[----:B--2---:R-:W-:Y:S02]  /*1fa0*/  FSEL R96, R39, -INF , P6 ;  /* 0xff80000027607808 */ /* 0x004fe40003000000 */
[----:B------:R-:W-:-:S03]  /*1fb0*/  FMNMX.FTZ R7, R86, R7, !PT ;  /* 0x0000000756077209 */ /* 0x000fc60007810000 */
[----:B------:R-:W0:Y:S01]  /*1fc0*/  MUFU.TANH R38, R38 ;  /* 0x0000002600267308 */ /* 0x000e220000002400 */
[----:B------:R-:W-:-:S04]  /*1fd0*/  FMNMX.FTZ R7, R90, R7, !PT ;  /* 0x000000075a077209 */ /* 0x000fc80007810000 */
[----:B------:R-:W-:-:S03]  /*1fe0*/  FMNMX.FTZ R7, R92, R7, !PT ;  /* 0x000000075c077209 */ /* 0x000fc60007810000 */
[----:B------:R-:W2:Y:S01]  /*1ff0*/  MUFU.TANH R21, R21 ;  /* 0x0000001500157308 */ /* 0x000ea20000002400 */
[----:B------:R-:W-:Y:S02]  /*2000*/  FMNMX.FTZ R7, R94, R7, !PT ;  /* 0x000000075e077209 */ /* 0x000fe40007810000 */
[----:B-1----:R-:W-:Y:S02]  /*2010*/  FSEL R30, R23, -INF , P4 ;  /* 0xff800000171e7808 */ /* 0x002fe40002000000 */
[----:B------:R-:W-:Y:S02]  /*2020*/  ISETP.GT.AND P4, PT, R59, 0x40, PT ;  /* 0x000000403b00780c */ /* 0x000fe40003f84270 */
[----:B------:R-:W-:Y:S01]  /*2030*/  FMNMX.FTZ R7, R96, R7, !PT ;  /* 0x0000000760077209 */ /* 0x000fe20007810000 */
[----:B------:R-:W1:Y:S01]  /*2040*/  MUFU.TANH R43, R43 ;  /* 0x0000002b002b7308 */ /* 0x000e620000002400 */
[----:B0-----:R-:W-:-:S04]  /*2050*/  FSEL R102, R38, -INF , P5 ;  /* 0xff80000026667808 */ /* 0x001fc80002800000 */
[----:B------:R-:W-:-:S03]  /*2060*/  FMNMX.FTZ R7, R102, R7, !PT ;  /* 0x0000000766077209 */ /* 0x000fc60007810000 */
[----:B------:R-:W0:Y:S01]  /*2070*/  MUFU.TANH R26, R26 ;  /* 0x0000001a001a7308 */ /* 0x000e220000002400 */
[----:B--2---:R-:W-:Y:S01]  /*2080*/  FSEL R34, R21, -INF , P3 ;  /* 0xff80000015227808 */ /* 0x004fe20001800000 */
[----:B------:R-:W-:Y:S01]  /*2090*/  IMAD.U32 R21, RZ, RZ, UR5 ;  /* 0x00000005ff157e24 */ /* 0x000fe2000f8e00ff */
        /* <DEDUP_REMOVED lines=45> */
[----:B--2---:R-:W-:-:S04]  /*2370*/  FSEL R112, R55, -INF , P3 ;  /* 0xff80000037707808 */ /* 0x004fc80001800000 */
[----:B------:R-:W-:-:S03]  /*2380*/  FMNMX.FTZ R7, R112, R7, !PT ;  /* 0x0000000770077209 */ /* 0x000fc60007810000 */
[----:B------:R-:W2:Y:S01]  /*2390*/  MUFU.TANH R57, R57 ;  /* 0x0000003900397308 */ /* 0x000ea20000002400 */
[----:B-1----:R-:W-:Y:S02]  /*23a0*/  FSEL R48, R48, -INF , P1 ;  /* 0xff80000030307808 */ /* 0x002fe40000800000 */
[----:B------:R-:W-:Y:S02]  /*23b0*/  ISETP.GT.AND P1, PT, R59, 0x61, PT ;  /* 0x000000613b00780c */ /* 0x000fe40003f24270 */
        /* <DEDUP_REMOVED lines=27> */
[----:B------:R-:W-:-:S04]  /*2570*/  ISETP.GT.AND P2, PT, R59, 0x78, PT ;  /* 0x000000783b00780c */ /* 0x000fc80003f44270 */
[----:B------:R-:W-:Y:S01]  /*2580*/  FSEL R126, R126, -INF , P2 ;  /* 0xff8000007e7e7808 */ /* 0x000fe20001000000 */
[----:B------:R-:W1:Y:S01]  /*2590*/  MUFU.TANH R87, R87 ;  /* 0x0000005700577308 */ /* 0x000e620000002400 */
[----:B0-----:R-:W-:-:S04]  /*25a0*/  FSEL R124, R83, -INF , P3 ;  /* 0xff800000537c7808 */ /* 0x001fc80001800000 */
[----:B------:R-:W-:-:S03]  /*25b0*/  FMNMX.FTZ R7, R124, R7, !PT ;  /* 0x000000077c077209 */ /* 0x000fc60007810000 */
[----:B------:R-:W0:Y:S01]  /*25c0*/  MUFU.TANH R76, R76 ;  /* 0x0000004c004c7308 */ /* 0x000e220000002400 */
[----:B--2---:R-:W-:Y:S02]  /*25d0*/  FSEL R60, R45, -INF , P1 ;  /* 0xff8000002d3c7808 */ /* 0x004fe40000800000 */
[----:B------:R-:W-:Y:S02]  /*25e0*/  ISETP.GT.AND P1, PT, R59, 0x79, PT ;  /* 0x000000793b00780c */ /* 0x000fe40003f24270 */
[----:B------:R-:W-:-:S03]  /*25f0*/  FMNMX.FTZ R7, R126, R7, !PT ;  /* 0x000000077e077209 */ /* 0x000fc60007810000 */
[----:B------:R-:W2:Y:S01]  /*2600*/  MUFU.TANH R77, R77 ;  /* 0x0000004d004d7308 */ /* 0x000ea20000002400 */
[----:B-1----:R-:W-:-:S04]  /*2610*/  FSEL R128, R87, -INF , P1 ;  /* 0xff80000057807808 */ /* 0x002fc80000800000 */
[----:B------:R-:W-:-:S03]  /*2620*/  FMNMX.FTZ R11, R128, R7, !PT ;  /* 0x00000007800b7209 */ /* 0x000fc60007810000 */
[----:B------:R-:W1:Y:S02]  /*2630*/  MUFU.TANH R80, R80 ;  /* 0x0000005000507308 */ /* 0x000e640000002400 */
[----:B------:R-:W3:Y:S06]  /*2640*/  SHFL.BFLY PT, R24, R11, 0x2, 0x1f ;  /* 0x0c401f000b187f89 */ /* 0x000eec00000e0000 */
[----:B------:R-:W4:Y:S08]  /*2650*/  MUFU.TANH R81, R81 ;  /* 0x0000005100517308 */ /* 0x000f300000002400 */
[----:B------:R-:W5:Y:S08]  /*2660*/  MUFU.TANH R84, R84 ;  /* 0x0000005400547308 */ /* 0x000f700000002400 */
[----:B------:R-:W5:Y:S01]  /*2670*/  MUFU.TANH R85, R85 ;  /* 0x0000005500557308 */ /* 0x000f620000002400 */
[----:B---3--:R-:W-:-:S05]  /*2680*/  FMNMX.FTZ R13, R11, R24, !PT ;  /* 0x000000180b0d7209 */ /* 0x008fca0007810000 */
[----:B------:R-:W3:Y:S02]  /*2690*/  SHFL.BFLY PT, R24, R13, 0x1, 0x1f ;  /* 0x0c201f000d187f89 */ /* 0x000ee400000e0000 */
[----:B---3--:R-:W-:-:S04]  /*26a0*/  FMNMX.FTZ R24, R13, R24, !PT ;  /* 0x000000180d187209 */ /* 0x008fc80007810000 */
[C---:B------:R-:W-:Y:S01]  /*26b0*/  FSETP.NEU.FTZ.AND P0, PT, R24.reuse, -INF , PT ;  /* 0xff8000001800780b */ /* 0x040fe20003f1d000 */
[----:B------:R-:W-:-:S05]  /*26c0*/  FMUL.FTZ R7, R24, R21 ;  /* 0x0000001518077220 */ /* 0x000fca0000410000 */
[----:B------:R-:W-:Y:S02]  /*26d0*/  FSEL R7, R7, RZ, P0 ;  /* 0x000000ff07077208 */ /* 0x000fe40000000000 */
[----:B------:R-:W-:-:S03]  /*26e0*/  ISETP.NE.AND P0, PT, R88, RZ, PT ;  /* 0x000000ff5800720c */ /* 0x000fc60003f05270 */
[-CC-:B------:R-:W-:Y:S01]  /*26f0*/  FFMA.FTZ R121, R62, R21.reuse, -R7.reuse ;  /* 0x000000153e797223 */ /* 0x180fe20000010807 */
[--C-:B------:R-:W-:Y:S01]  /*2700*/  FFMA.FTZ R62, R9, R21, -R7.reuse ;  /* 0x00000015093e7223 */ /* 0x100fe20000010807 */
[----:B------:R-:W-:Y:S01]  /*2710*/  FMNMX.FTZ R9, R4, R5, !PT ;  /* 0x0000000504097209 */ /* 0x000fe20007810000 */
[-CC-:B------:R-:W-:Y:S01]  /*2720*/  FFMA.FTZ R129, R78, R21.reuse, -R7.reuse ;  /* 0x000000154e817223 */ /* 0x180fe20000010807 */
[----:B0-----:R-:W-:Y:S01]  /*2730*/  FSEL R78, R76, -INF , P6 ;  /* 0xff8000004c4e7808 */ /* 0x001fe20003000000 */
[--C-:B------:R-:W-:Y:S01]  /*2740*/  FFMA.FTZ R125, R66, R21, -R7.reuse ;  /* 0x00000015427d7223 */ /* 0x100fe20000010807 */
[----:B------:R-:W-:Y:S01]  /*2750*/  FMNMX.FTZ R9, R6, R9, !PT ;  /* 0x0000000906097209 */ /* 0x000fe20007810000 */
[-CC-:B------:R-:W-:Y:S01]  /*2760*/  FFMA.FTZ R66, R72, R21.reuse, -R7.reuse ;  /* 0x0000001548427223 */ /* 0x180fe20000010807 */
[-CC-:B------:R-:W-:Y:S01]  /*2770*/  FFMA.FTZ R72, R90, R21.reuse, -R7.reuse ;  /* 0x000000155a487223 */ /* 0x180fe20000010807 */
[----:B--2---:R-:W-:Y:S01]  /*2780*/  FSEL R90, R77, -INF , P5 ;  /* 0xff8000004d5a7808 */ /* 0x004fe20002800000 */
[--C-:B------:R-:W-:Y:S01]  /*2790*/  FFMA.FTZ R133, R92, R21, -R7.reuse ;  /* 0x000000155c857223 */ /* 0x100fe20000010807 */
[----:B------:R-:W-:Y:S01]  /*27a0*/  FMNMX.FTZ R9, R8, R9, !PT ;  /* 0x0000000908097209 */ /* 0x000fe20007810000 */
[-CC-:B------:R-:W-:Y:S01]  /*27b0*/  FFMA.FTZ R123, R64, R21.reuse, -R7.reuse ;  /* 0x00000015407b7223 */ /* 0x180fe20000010807 */
[----:B-1----:R-:W-:Y:S01]  /*27c0*/  FSEL R92, R80, -INF , P4 ;  /* 0xff800000505c7808 */ /* 0x002fe20002000000 */
[--C-:B------:R-:W-:Y:S01]  /*27d0*/  FFMA.FTZ R64, R68, R21, -R7.reuse ;  /* 0x0000001544407223 */ /* 0x100fe20000010807 */
[----:B------:R-:W-:Y:S01]  /*27e0*/  FMNMX.FTZ R9, R10, R9, !PT ;  /* 0x000000090a097209 */ /* 0x000fe20007810000 */
[-CC-:B------:R-:W-:Y:S01]  /*27f0*/  FFMA.FTZ R68, R74, R21.reuse, -R7.reuse ;  /* 0x000000154a447223 */ /* 0x180fe20000010807 */
        /* <DEDUP_REMOVED lines=8> */
[--C-:B------:R-:W-:Y:S01]  /*2880*/  FFMA.FTZ R82, R32, R21, -R7.reuse ;  /* 0x0000001520527223 */ /* 0x100fe20000010807 */
[----:B------:R-:W-:Y:S01]  /*2890*/  FSEL R98, R85, -INF , P1 ;  /* 0xff80000055627808 */ /* 0x000fe20000800000 */
        /* <DEDUP_REMOVED lines=27> */
[----:B------:R-:W2:Y:S01]  /*2a50*/  MUFU.EX2 R64, R64 ;  /* 0x0000004000407308 */ /* 0x000ea20000000800 */
[----:B------:R-:W-:Y:S01]  /*2a60*/  MOV R118, R119 ;  /* 0x0000007700767202 */ /* 0x000fe20000000f00 */
[--C-:B------:R-:W-:Y:S01]  /*2a70*/  IMAD.MOV.U32 R116, RZ, RZ, R119.reuse ;  /* 0x000000ffff747224 */ /* 0x100fe200078e0077 */
[----:B------:R-:W-:Y:S01]  /*2a80*/  FMNMX.FTZ R9, R38, R9, !PT ;  /* 0x0000000926097209 */ /* 0x000fe20007810000 */
[--C-:B------:R-:W-:Y:S01]  /*2a90*/  IMAD.MOV.U32 R112, RZ, RZ, R119.reuse ;  /* 0x000000ffff707224 */ /* 0x100fe200078e0077 */
[----:B------:R-:W-:Y:S01]  /*2aa0*/  MOV R114, R119 ;  /* 0x0000007700727202 */ /* 0x000fe20000000f00 */
[----:B------:R-:W-:Y:S01]  /*2ab0*/  IMAD.MOV.U32 R108, RZ, RZ, R119 ;  /* 0x000000ffff6c7224 */ /* 0x000fe200078e0077 */
[----:B------:R-:W-:Y:S01]  /*2ac0*/  FMNMX.FTZ R9, R40, R9, !PT ;  /* 0x0000000928097209 */ /* 0x000fe20007810000 */
[----:B------:R-:W3:Y:S01]  /*2ad0*/  MUFU.EX2 R125, R125 ;  /* 0x0000007d007d7308 */ /* 0x000ee20000000800 */
[----:B------:R-:W-:-:S02]  /*2ae0*/  MOV R110, R119 ;  /* 0x00000077006e7202 */ /* 0x000fc40000000f00 */
[----:B------:R-:W-:Y:S02]  /*2af0*/  FMNMX.FTZ R9, R42, R9, !PT ;  /* 0x000000092a097209 */ /* 0x000fe40007810000 */
[----:B------:R-:W-:Y:S02]  /*2b00*/  MOV R106, R119 ;  /* 0x00000077006a7202 */ /* 0x000fe40000000f00 */
[----:B------:R-:W-:Y:S01]  /*2b10*/  FMNMX.FTZ R9, R44, R9, !PT ;  /* 0x000000092c097209 */ /* 0x000fe20007810000 */
[----:B------:R-:W4:Y:S03]  /*2b20*/  MUFU.EX2 R66, R66 ;  /* 0x0000004200427308 */ /* 0x000f260000000800 */
        /* <DEDUP_REMOVED lines=20> */
[----:B------:R-:W-:Y:S04]  /*2c70*/  MUFU.EX2 R133, R133 ;  /* 0x0000008500857308 */ /* 0x000fe80000000800 */
[----:B------:R-:W0:Y:S04]  /*2c80*/  SHFL.BFLY PT, R32, R9, 0x2, 0x1f ;  /* 0x0c401f0009207f89 */ /* 0x000e2800000e0000 */
        /* <DEDUP_REMOVED lines=13> */
[----:B------:R-:W-:Y:S02]  /*2d60*/  FSEL R7, R9, RZ, P1 ;  /* 0x000000ff09077208 */ /* 0x000fe40000800000 */
[----:B------:R-:W-:-:S03]  /*2d70*/  PLOP3.LUT P1, PT, PT, PT, UP0, 0x80, 0x0 ;  /* 0x000000000000781c */ /* 0x000fc60003f2f008 */
[-CC-:B------:R-:W-:Y:S01]  /*2d80*/  FFMA.FTZ R120, R4, R21.reuse, -R7.reuse ;  /* 0x0000001504787223 */ /* 0x180fe20000010807 */
[-CC-:B------:R-:W-:Y:S01]  /*2d90*/  FFMA.FTZ R5, R5, R21.reuse, -R7.reuse ;  /* 0x0000001505057223 */ /* 0x180fe20000010807 */
[-CC-:B------:R-:W-:Y:S01]  /*2da0*/  FFMA.FTZ R122, R6, R21.reuse, -R7.reuse ;  /* 0x00000015067a7223 */ /* 0x180fe20000010807 */
[----:B------:R-:W-:Y:S01]  /*2db0*/  FADD.FTZ R4, R121, R62 ;  /* 0x0000003e79047221 */ /* 0x000fe20000010000 */
[-CC-:B------:R-:W-:Y:S01]  /*2dc0*/  FFMA.FTZ R9, R8, R21.reuse, -R7.reuse ;  /* 0x0000001508097223 */ /* 0x180fe20000010807 */
[-CC-:B------:R-:W-:Y:S01]  /*2dd0*/  FFMA.FTZ R124, R10, R21.reuse, -R7.reuse ;  /* 0x000000150a7c7223 */ /* 0x180fe20000010807 */
[----:B------:R-:W-:Y:S01]  /*2de0*/  MUFU.EX2 R120, R120 ;  /* 0x0000007800787308 */ /* 0x000fe20000000800 */
[----:B-1----:R-:W-:Y:S01]  /*2df0*/  FADD.FTZ R25, R123, R4 ;  /* 0x000000047b197221 */ /* 0x002fe20000010000 */
[-CC-:B------:R-:W-:Y:S01]  /*2e00*/  FFMA.FTZ R11, R12, R21.reuse, -R7.reuse ;  /* 0x000000150c0b7223 */ /* 0x180fe20000010807 */
[-CC-:B------:R-:W-:Y:S01]  /*2e10*/  FFMA.FTZ R126, R14, R21.reuse, -R7.reuse ;  /* 0x000000150e7e7223 */ /* 0x180fe20000010807 */
[-C--:B------:R-:W-:Y:S01]  /*2e20*/  FFMA.FTZ R13, R18, R21.reuse, -R7 ;  /* 0x00000015120d7223 */ /* 0x080fe20000010807 */
[----:B--2---:R-:W-:Y:S01]  /*2e30*/  FADD.FTZ R4, R64, R25 ;  /* 0x0000001940047221 */ /* 0x004fe20000010000 */
[-CC-:B------:R-:W-:Y:S01]  /*2e40*/  FFMA.FTZ R128, R28, R21.reuse, -R7.reuse ;  /* 0x000000151c807223 */ /* 0x180fe20000010807 */
[-CC-:B------:R-:W-:Y:S01]  /*2e50*/  FFMA.FTZ R15, R20, R21.reuse, -R7.reuse ;  /* 0x00000015140f7223 */ /* 0x180fe20000010807 */
[----:B------:R-:W0:Y:S01]  /*2e60*/  MUFU.EX2 R5, R5 ;  /* 0x0000000500057308 */ /* 0x000e220000000800 */
[----:B---3--:R-:W-:Y:S01]  /*2e70*/  FADD.FTZ R27, R125, R4 ;  /* 0x000000047d1b7221 */ /* 0x008fe20000010000 */
[-CC-:B------:R-:W-:Y:S01]  /*2e80*/  FFMA.FTZ R130, R30, R21.reuse, -R7.reuse ;  /* 0x000000151e827223 */ /* 0x180fe20000010807 */
[-CC-:B------:R-:W-:Y:S01]  /*2e90*/  FFMA.FTZ R17, R34, R21.reuse, -R7.reuse ;  /* 0x0000001522117223 */ /* 0x180fe20000010807 */
[-C--:B------:R-:W-:Y:S01]  /*2ea0*/  FFMA.FTZ R132, R26, R21.reuse, -R7 ;  /* 0x000000151a847223 */ /* 0x080fe20000010807 */
[----:B----4-:R-:W-:Y:S01]  /*2eb0*/  FADD.FTZ R4, R66, R27 ;  /* 0x0000001b42047221 */ /* 0x010fe20000010000 */
[-CC-:B------:R-:W-:Y:S01]  /*2ec0*/  FFMA.FTZ R19, R36, R21.reuse, -R7.reuse ;  /* 0x0000001524137223 */ /* 0x180fe20000010807 */
[-CC-:B------:R-:W-:Y:S01]  /*2ed0*/  FFMA.FTZ R134, R38, R21.reuse, -R7.reuse ;  /* 0x0000001526867223 */ /* 0x180fe20000010807 */
[----:B------:R-:W1:Y:S01]  /*2ee0*/  MUFU.EX2 R122, R122 ;  /* 0x0000007a007a7308 */ /* 0x000e620000000800 */
        /* <DEDUP_REMOVED lines=8> */
[----:B0-----:R-:W-:Y:S01]  /*2f70*/  FADD.FTZ R29, R120, R5 ;  /* 0x00000005781d7221 */ /* 0x001fe20000010000 */
        /* <DEDUP_REMOVED lines=8> */
[-CC-:B------:R-:W-:Y:S01]  /*3000*/  FFMA.FTZ R60, R60, R21.reuse, -R7.reuse ;  /* 0x000000153c3c7223 */ /* 0x180fe20000010807 */
[-CC-:B------:R-:W-:Y:S01]  /*3010*/  FFMA.FTZ R78, R78, R21.reuse, -R7.reuse ;  /* 0x000000154e4e7223 */ /* 0x180fe20000010807 */
[-CC-:B------:R-:W-:Y:S01]  /*3020*/  FFMA.FTZ R90, R90, R21.reuse, -R7.reuse ;  /* 0x000000155a5a7223 */ /* 0x180fe20000010807 */
[-CC-:B------:R-:W-:Y:S01]  /*3030*/  FFMA.FTZ R92, R92, R21.reuse, -R7.reuse ;  /* 0x000000155c5c7223 */ /* 0x180fe20000010807 */
[-CC-:B------:R-:W-:Y:S01]  /*3040*/  FFMA.FTZ R94, R94, R21.reuse, -R7.reuse ;  /* 0x000000155e5e7223 */ /* 0x180fe20000010807 */
[-CC-:B------:R-:W-:Y:S01]  /*3050*/  FFMA.FTZ R96, R96, R21.reuse, -R7.reuse ;  /* 0x0000001560607223 */ /* 0x180fe20000010807 */
[----:B------:R-:W1:Y:S01]  /*3060*/  MUFU.EX2 R11, R11 ;  /* 0x0000000b000b7308 */ /* 0x000e620000000800 */
[C---:B--2---:R-:W-:Y:S01]  /*3070*/  FADD.FTZ R29, R9.reuse, R4 ;  /* 0x00000004091d7221 */ /* 0x044fe20000010000 */
[----:B------:R-:W-:Y:S01]  /*3080*/  FFMA.FTZ R98, R98, R21, -R7 ;  /* 0x0000001562627223 */ /* 0x000fe20000010807 */
[----:B------:R-:W-:-:S02]  /*3090*/  F2FP.BF16.F32.PACK_AB R122, R9, R122 ;  /* 0x0000007a097a723e */ /* 0x000fc400000010ff */
[----:B------:R-:W-:Y:S02]  /*30a0*/  F2FP.BF16.F32.PACK_AB R120, R5, R120 ;  /* 0x000000780578723e */ /* 0x000fe400000010ff */
[----:B------:R-:W-:Y:S01]  /*30b0*/  F2FP.BF16.F32.PACK_AB R121, R62, R121 ;  /* 0x000000793e79723e */ /* 0x000fe200000010ff */
[----:B------:R-:W2:Y:S01]  /*30c0*/  MUFU.EX2 R126, R126 ;  /* 0x0000007e007e7308 */ /* 0x000ea20000000800 */
[----:B0-----:R-:W-:Y:S01]  /*30d0*/  FADD.FTZ R4, R124, R29 ;  /* 0x0000001d7c047221 */ /* 0x001fe20000010000 */
[----:B------:R-:W-:Y:S01]  /*30e0*/  FADD.FTZ R29, R131, R6 ;  /* 0x00000006831d7221 */ /* 0x000fe20000010000 */
[----:B------:R-:W-:Y:S02]  /*30f0*/  F2FP.BF16.F32.PACK_AB R123, R64, R123 ;  /* 0x0000007b407b723e */ /* 0x000fe400000010ff */
[----:B------:R-:W-:Y:S01]  /*3100*/  F2FP.BF16.F32.PACK_AB R125, R66, R125 ;  /* 0x0000007d427d723e */ /* 0x000fe200000010ff */
[----:B------:R-:W-:Y:S01]  /*3110*/  FADD.FTZ R6, R72, R29 ;  /* 0x0000001d48067221 */ /* 0x000fe20000010000 */
[----:B------:R-:W-:Y:S01]  /*3120*/  FFMA.FTZ R29, R52, R21, -R7 ;  /* 0x00000015341d7223 */ /* 0x000fe20000010807 */
        /* <DEDUP_REMOVED lines=11> */
[C---:B------:R-:W-:Y:S01]  /*31e0*/  F2FP.BF16.F32.PACK_AB R135, R76.reuse, R135 ;  /* 0x000000874c87723e */ /* 0x040fe200000010ff */
[----:B------:R-:W-:Y:S01]  /*31f0*/  FADD.FTZ R6, R76, R33 ;  /* 0x000000214c067221 */ /* 0x000fe20000010000 */
[----:B------:R-:W-:Y:S01]  /*3200*/  F2FP.BF16.F32.PACK_AB R124, R11, R124 ;  /* 0x0000007c0b7c723e */ /* 0x000fe200000010ff */
[----:B------:R-:W2:Y:S01]  /*3210*/  MUFU.EX2 R15, R15 ;  /* 0x0000000f000f7308 */ /* 0x000ea20000000800 */
[----:B0-----:R-:W-:Y:S01]  /*3220*/  FADD.FTZ R31, R13, R4 ;  /* 0x000000040d1f7221 */ /* 0x001fe20000010000 */
[----:B------:R-:W-:Y:S01]  /*3230*/  FADD.FTZ R35, R137, R6 ;  /* 0x0000000689237221 */ /* 0x000fe20000010000 */
[----:B------:R-:W-:-:S02]  /*3240*/  F2FP.BF16.F32.PACK_AB R137, R80, R137 ;  /* 0x000000895089723e */ /* 0x000fc400000010ff */
[----:B------:R-:W-:Y:S01]  /*3250*/  F2FP.BF16.F32.PACK_AB R126, R13, R126 ;  /* 0x0000007e0d7e723e */ /* 0x000fe200000010ff */
[----:B------:R-:W-:Y:S02]  /*3260*/  FADD.FTZ R6, R80, R35 ;  /* 0x0000002350067221 */ /* 0x000fe40000010000 */
[----:B------:R-:W0:Y:S01]  /*3270*/  MUFU.EX2 R130, R130 ;  /* 0x0000008200827308 */ /* 0x000e220000000800 */
[----:B-1----:R-:W-:Y:S01]  /*3280*/  FADD.FTZ R4, R128, R31 ;  /* 0x0000001f80047221 */ /* 0x002fe20000010000 */
[----:B------:R-:W-:Y:S01]  /*3290*/  FADD.FTZ R35, R139, R6 ;  /* 0x000000068b237221 */ /* 0x000fe20000010000 */
[----:B------:R-:W-:-:S03]  /*32a0*/  F2FP.BF16.F32.PACK_AB R139, R82, R139 ;  /* 0x0000008b528b723e */ /* 0x000fc600000010ff */
[----:B------:R-:W-:Y:S02]  /*32b0*/  FADD.FTZ R6, R82, R35 ;  /* 0x0000002352067221 */ /* 0x000fe40000010000 */
[----:B------:R-:W1:Y:S01]  /*32c0*/  MUFU.EX2 R17, R17 ;  /* 0x0000001100117308 */ /* 0x000e620000000800 */
[----:B--2---:R-:W-:Y:S01]  /*32d0*/  FADD.FTZ R31, R15, R4 ;  /* 0x000000040f1f7221 */ /* 0x004fe20000010000 */
        /* <DEDUP_REMOVED lines=64> */
[----:B------:R-:W-:-:S04]  /*36e0*/  MOV R102, R119 ;  /* 0x0000007700667202 */ /* 0x000fc80000000f00 */
[----:B------:R2:W3:Y:S01]  /*36f0*/  MUFU.EX2 R35, R90 ;  /* 0x0000005a00237308 */ /* 0x0004e20000000800 */
[C---:B0-----:R-:W-:Y:S01]  /*3700*/  FADD.FTZ R39, R33.reuse, R4 ;  /* 0x0000000421277221 */ /* 0x041fe20000010000 */
[----:B------:R-:W-:-:S06]  /*3710*/  F2FP.BF16.F32.PACK_AB R144, R33, R58 ;  /* 0x0000003a2190723e */ /* 0x000fcc00000010ff */
[----:B------:R-:W0:Y:S01]  /*3720*/  MUFU.EX2 R92, R92 ;  /* 0x0000005c005c7308 */ /* 0x000e220000000800 */
[----:B-1----:R-:W-:Y:S01]  /*3730*/  FADD.FTZ R4, R78, R39 ;  /* 0x000000274e047221 */ /* 0x002fe20000010000 */
[----:B--2---:R-:W-:-:S06]  /*3740*/  MOV R90, R119 ;  /* 0x00000077005a7202 */ /* 0x004fcc0000000f00 */
[----:B------:R1:W2:Y:S01]  /*3750*/  MUFU.EX2 R37, R94 ;  /* 0x0000005e00257308 */ /* 0x0002a20000000800 */
[C---:B---3--:R-:W-:Y:S01]  /*3760*/  FADD.FTZ R5, R35.reuse, R4 ;  /* 0x0000000423057221 */ /* 0x048fe20000010000 */
[----:B------:R-:W-:-:S06]  /*3770*/  F2FP.BF16.F32.PACK_AB R146, R35, R78 ;  /* 0x0000004e2392723e */ /* 0x000fcc00000010ff */
[----:B------:R-:W3:Y:S01]  /*3780*/  MUFU.EX2 R151, R151 ;  /* 0x0000009700977308 */ /* 0x000ee20000000800 */
[----:B0-----:R-:W-:Y:S01]  /*3790*/  FADD.FTZ R4, R92, R5 ;  /* 0x000000055c047221 */ /* 0x001fe20000010000 */
[----:B-1----:R-:W-:-:S06]  /*37a0*/  MOV R94, R119 ;  /* 0x00000077005e7202 */ /* 0x002fcc0000000f00 */
[----:B------:R-:W0:Y:S01]  /*37b0*/  MUFU.EX2 R96, R96 ;  /* 0x0000006000607308 */ /* 0x000e220000000800 */
[C---:B--2---:R-:W-:Y:S01]  /*37c0*/  FADD.FTZ R5, R37.reuse, R4 ;  /* 0x0000000425057221 */ /* 0x044fe20000010000 */
[----:B------:R-:W-:Y:S01]  /*37d0*/  F2FP.BF16.F32.PACK_AB R148, R37, R92 ;  /* 0x0000005c2594723e */ /* 0x000fe200000010ff */
[----:B------:R-:W-:-:S05]  /*37e0*/  IMAD.MOV.U32 R92, RZ, RZ, R119 ;  /* 0x000000ffff5c7224 */ /* 0x000fca00078e0077 */
[----:B------:R-:W1:Y:S01]  /*37f0*/  MUFU.EX2 R104, R104 ;  /* 0x0000006800687308 */ /* 0x000e620000000800 */
[----:B---3--:R-:W-:-:S07]  /*3800*/  FADD.FTZ R7, R151, R6 ;  /* 0x0000000697077221 */ /* 0x008fce0000010000 */
[----:B------:R2:W3:Y:S01]  /*3810*/  MUFU.EX2 R9, R98 ;  /* 0x0000006200097308 */ /* 0x0004e20000000800 */
[----:B0-----:R-:W-:Y:S01]  /*3820*/  FADD.FTZ R4, R96, R5 ;  /* 0x0000000560047221 */ /* 0x001fe20000010000 */
[C---:B-1----:R-:W-:Y:S01]  /*3830*/  FADD.FTZ R7, R104.reuse, R7 ;  /* 0x0000000768077221 */ /* 0x042fe20000010000 */
[----:B------:R-:W-:Y:S01]  /*3840*/  F2FP.BF16.F32.PACK_AB R151, R104, R151 ;  /* 0x000000976897723e */ /* 0x000fe200000010ff */
[--C-:B------:R-:W-:Y:S01]  /*3850*/  IMAD.MOV.U32 R104, RZ, RZ, R119.reuse ;  /* 0x000000ffff687224 */ /* 0x100fe200078e0077 */
[----:B--2---:R-:W-:Y:S02]  /*3860*/  MOV R98, R119 ;  /* 0x0000007700627202 */ /* 0x004fe40000000f00 */
[C---:B---3--:R-:W-:Y:S01]  /*3870*/  F2FP.BF16.F32.PACK_AB R150, R9.reuse, R96 ;  /* 0x000000600996723e */ /* 0x048fe200000010ff */
[----:B------:R-:W-:Y:S01]  /*3880*/  FADD.FTZ R5, R9, R4 ;  /* 0x0000000409057221 */ /* 0x000fe20000010000 */
[----:B------:R-:W-:Y:S01]  /*3890*/  IMAD.MOV.U32 R96, RZ, RZ, R119 ;  /* 0x000000ffff607224 */ /* 0x000fe200078e0077 */
[----:B------:R-:W-:Y:S06]  /*38a0*/  @!P1 BRA `(.L_x_12807) ;  /* 0x0000002400a09947 */ /* 0x000fec0003800000 */
[----:B------:R-:W-:Y:S01]  /*38b0*/  IMAD.MOV.U32 R6, RZ, RZ, R24 ;  /* 0x000000ffff067224 */ /* 0x000fe200078e0018 */
[----:B------:R-:W-:Y:S02]  /*38c0*/  MOV R4, R32 ;  /* 0x0000002000047202 */ /* 0x000fe40000000f00 */
        /* <DEDUP_REMOVED lines=16> */
[----:B------:R-:W-:Y:S01]  /*39d0*/  UMOV UR6, URZ ;  /* 0x0000003f00067c82 */ /* 0x000fe20008000000 */
[----:B------:R-:W-:Y:S01]  /*39e0*/  UMOV UR5, URZ ;  /* 0x0000003f00057c82 */ /* 0x000fe20008000000 */
[----:B------:R-:W-:-:S05]  /*39f0*/  ULDC UR23, c[0x0][0x9d8] ;  /* 0x0002760000177ab9 */ /* 0x000fca0000000800 */
.L_x_12818:
[----:B------:R-:W-:Y:S01]  /*3a00*/  ISETP.NE.AND P2, PT, RZ, UR44, PT ;  /* 0x0000002cff007c0c */ /* 0x000fe2000bf45270 */
[----:B------:R-:W-:-:S04]  /*3a10*/  UISETP.NE.AND UP0, UPT, UR5, 0x1, UPT ;  /* 0x000000010500788c */ /* 0x000fc8000bf05270 */
[----:B------:R-:W-:-:S04]  /*3a20*/  USEL UR4, URZ, 0x1, UP0 ;  /* 0x000000013f047887 */ /* 0x000fc80008000000 */
[----:B------:R-:W-:-:S04]  /*3a30*/  ULOP3.LUT UR4, UR6, UR4, URZ, 0x3c, !UPT ;  /* 0x0000000406047292 */ /* 0x000fc8000f8e3c3f */
[----:B------:R-:W-:Y:S08]  /*3a40*/  @P2 BRA `(.L_x_12808) ;  /* 0x0000000000382947 */ /* 0x000ff00003800000 */
[----:B------:R-:W-:Y:S05]  /*3a50*/  @!P0 BRA `(.L_x_12809) ;  /* 0x0000000000048947 */ /* 0x000fea0003800000 */
[----:B------:R-:W-:Y:S01]  /*3a60*/  BPT.TRAP 0x1 ;  /* 0x000000040000795c */ /* 0x000fe20000300000 */
.L_x_12809:
        /* <DEDUP_REMOVED lines=9> */
.L_x_12810:
[----:B-1----:R-:W-:Y:S05]  /*3b00*/  @P1 BRA `(.L_x_12808) ;  /* 0x0000000000081947 */ /* 0x002fea0003800000 */
[----:B------:R-:W1:Y:S02]  /*3b10*/  SYNCS.PHASECHK.TRANS64.TRYWAIT P1, [UR10+0x16830], R0 ;  /* 0x01683000ff0075a7 */ /* 0x000e64000802014a */
[----:B-1----:R-:W-:Y:S05]  /*3b20*/  @!P1 BRA `(.L_x_12811) ;  /* 0x0000007800d49947 */ /* 0x002fea0003800000 */
.L_x_12808:
        /* <DEDUP_REMOVED lines=12> */
[----:B0-----:R-:W-:Y:S02]  /*3bf0*/  IMAD.U32 R0, RZ, RZ, UR22 ;  /* 0x00000016ff007e24 */ /* 0x001fe4000f8e00ff */
[----:B------:R-:W-:Y:S02]  /*3c00*/  UIADD3 UR10, UR26, 0x2, URZ ;  /* 0x000000021a0a7890 */ /* 0x000fe4000fffe03f */
[----:B------:R-:W-:-:S02]  /*3c10*/  UIADD3 UR14, UR26, 0x4, URZ ;  /* 0x000000041a0e7890 */ /* 0x000fc4000fffe03f */
[----:B------:R-:W-:Y:S01]  /*3c20*/  UIADD3 UR18, UR26, 0x6, URZ ;  /* 0x000000061a127890 */ /* 0x000fe2000fffe03f */
        /* <DEDUP_REMOVED lines=15> */
.L_x_12813:
[----:B------:R-:W-:Y:S01]  /*3d20*/  ULEA UR10, UR5, UR40, 0x3 ;  /* 0x00000028050a7291 */ /* 0x000fe2000f8e183f */
[----:B------:R-:W-:-:S04]  /*3d30*/  MOV R8, UR6 ;  /* 0x0000000600087c02 */ /* 0x000fc80008000f00 */
[----:B------:R-:W-:-:S04]  /*3d40*/  SHF.L.U32 R8, R8, 0x1f, RZ ;  /* 0x0000001f08087819 */ /* 0x000fc800000006ff */
[----:B------:R0:W1:Y:S01]  /*3d50*/  SYNCS.PHASECHK.TRANS64.TRYWAIT P1, [UR10+0x16850], R8 ;  /* 0x01685008ff0075a7 */ /* 0x000062000802014a */
[----:B------:R-:W-:Y:S05]  /*3d60*/  @!P0 BRA `(.L_x_12814) ;  /* 0x0000000000048947 */ /* 0x000fea0003800000 */
[----:B------:R-:W-:Y:S01]  /*3d70*/  BPT.TRAP 0x1 ;  /* 0x000000040000795c */ /* 0x000fe20000300000 */
.L_x_12814:
[----:B-1----:R-:W-:Y:S05]  /*3d80*/  @P1 BRA `(.L_x_12812) ;  /* 0x0000000000081947 */ /* 0x002fea0003800000 */
[----:B------:R-:W1:Y:S02]  /*3d90*/  SYNCS.PHASECHK.TRANS64.TRYWAIT P1, [UR10+0x16850], R8 ;  /* 0x01685008ff0075a7 */ /* 0x000e64000802014a */
[----:B-1----:R-:W-:Y:S05]  /*3da0*/  @!P1 BRA `(.L_x_12815) ;  /* 0x00000078004c9947 */ /* 0x002fea0003800000 */
.L_x_12812:
[----:B------:R-:W-:Y:S01]  /*3db0*/  UIADD3 UR6, UR40, 0x400, URZ ;  /* 0x0000040028067890 */ /* 0x000fe2000fffe03f */
[----:B------:R-:W-:Y:S01]  /*3dc0*/  WARPGROUP.ARRIVE ;  /* 0x00000000000079c5 */ /* 0x000fe20000000000 */
[----:B------:R-:W-:Y:S01]  /*3dd0*/  UMOV UR11, 0x40000040 ;  /* 0x40000040000b7882 */ /* 0x000fe20000000000 */
[----:B01----:R-:W-:Y:S01]  /*3de0*/  VIADD R8, R16, 0x9 ;  /* 0x0000000910087836 */ /* 0x003fe20000000000 */
[----:B------:R-:W-:Y:S01]  /*3df0*/  USHF.R.U32.HI UR6, URZ, 0x4, UR6 ;  /* 0x000000043f067899 */ /* 0x000fe20008011606 */
[----:B------:R-:W-:-:S03]  /*3e00*/  ISETP.GE.U32.AND P1, PT, R22, 0x180, PT ;  /* 0x000001801600780c */ /* 0x000fc60003f26070 */
[----:B------:R-:W-:Y:S01]  /*3e10*/  ULOP3.LUT UR6, UR6, 0x3fff, URZ, 0xc0, !UPT ;  /* 0x00003fff06067892 */ /* 0x000fe2000f8ec03f */
[----:B------:R-:W-:-:S03]  /*3e20*/  SEL R8, R8, 0x9, !P1 ;  /* 0x0000000908087807 */ /* 0x000fc60004800000 */
[----:B------:R-:W-:-:S07]  /*3e30*/  ULEA UR6, UR5, UR6, 0xa ;  /* 0x0000000605067291 */ /* 0x000fce000f8e503f */
[----:B------:R-:W-:Y:S02]  /*3e40*/  UMOV UR10, UR6 ;  /* 0x00000006000a7c82 */ /* 0x000fe40008000000 */
[----:B------:R-:W-:Y:S01]  /*3e50*/  HGMMA.64x64x16.F32.BF16 R88, R120, gdesc[UR8].tnspB, R88, gsb0 ;  /* 0x40e0000878587df0 */ /* 0x000fe20008001858 */
[----:B------:R-:W-:Y:S01]  /*3e60*/  UIADD3 UR10, UR6, 0x80, URZ ;  /* 0x00000080060a7890 */ /* 0x000fe2000fffe03f */
[----:B------:R-:W-:Y:S01]  /*3e70*/  UMOV UR11, 0x40000040 ;  /* 0x40000040000b7882 */ /* 0x000fe20000000000 */
[----:B------:R-:W-:Y:S02]  /*3e80*/  WARPGROUP.DEPBAR.LE gsb0, 0x0 ;  /* 0x00008000000079c5 */ /* 0x000fe40000010000 */
[----:B------:R-:W-:-:S06]  /*3e90*/  WARPGROUP.ARRIVE ;  /* 0x00000000000079c5 */ /* 0x000fcc0000000000 */
        /* <DEDUP_REMOVED lines=23> */
[----:B------:R-:W-:Y:S01]  /*4010*/  UIADD3 UR6, UR6, 0x380, URZ ;  /* 0x0000038006067890 */ /* 0x000fe2000fffe03f */
[----:B------:R-:W-:Y:S02]  /*4020*/  WARPGROUP.DEPBAR.LE gsb0, 0x0 ;  /* 0x00008000000079c5 */ /* 0x000fe40000010000 */
[----:B------:R-:W-:-:S06]  /*4030*/  WARPGROUP.ARRIVE ;  /* 0x00000000000079c5 */ /* 0x000fcc0000000000 */
[----:B------:R-:W-:Y:S01]  /*4040*/  HGMMA.64x64x16.F32.BF16 R88, R144, gdesc[UR8].tnspB, R88, gsb0 ;  /* 0x40e0000890587df0 */ /* 0x000fe20008001858 */
[----:B------:R-:W-:Y:S01]  /*4050*/  UMOV UR10, UR6 ;  /* 0x00000006000a7c82 */ /* 0x000fe20008000000 */
[----:B------:R-:W-:Y:S01]  /*4060*/  UMOV UR11, 0x40000040 ;  /* 0x40000040000b7882 */ /* 0x000fe20000000000 */
[----:B------:R-:W-:Y:S02]  /*4070*/  WARPGROUP.DEPBAR.LE gsb0, 0x0 ;  /* 0x00008000000079c5 */ /* 0x000fe40000010000 */
[----:B------:R-:W-:-:S06]  /*4080*/  WARPGROUP.ARRIVE ;  /* 0x00000000000079c5 */ /* 0x000fcc0000000000 */
[----:B------:R-:W-:Y:S03]  /*4090*/  HGMMA.64x64x16.F32.BF16 R88, R148, gdesc[UR8].tnspB, R88, gsb0 ;  /* 0x40e0000894587df0 */ /* 0x000fe60008001858 */
[----:B------:R-:W-:Y:S02]  /*40a0*/  WARPGROUP.DEPBAR.LE gsb0, 0x0 ;  /* 0x00008000000079c5 */ /* 0x000fe40000010000 */
[----:B------:R0:W-:Y:S06]  /*40b0*/  BAR.ARV R8, 0x100 ;  /* 0x000400080000751d */ /* 0x0001ec0000002000 */
[----:B------:R-:W-:Y:S05]  /*40c0*/  @!P0 BRA `(.L_x_12816) ;  /* 0x0000000000048947 */ /* 0x000fea0003800000 */
[----:B------:R-:W-:Y:S01]  /*40d0*/  BPT.TRAP 0x1 ;  /* 0x000000040000795c */ /* 0x000fe20000300000 */
.L_x_12816:
[----:B------:R-:W-:Y:S01]  /*40e0*/  FMUL.FTZ R9, R24, UR23 ;  /* 0x0000001718097c20 */ /* 0x000fe20008410000 */
[----:B0-----:R-:W-:Y:S01]  /*40f0*/  FMUL.FTZ R8, R25, UR23 ;  /* 0x0000001719087c20 */ /* 0x001fe20008410000 */
        /* <DEDUP_REMOVED lines=204> */
[C---:B-1----:R-:W-:Y:S01]  /*4dc0*/  FMUL.FTZ R55, R32.reuse, R21 ;  /* 0x0000001520377220 */ /* 0x042fe20000410000 */
[----:B------:R-:W-:-:S03]  /*4dd0*/  FADD.FTZ R4, -R32, R4 ;  /* 0x0000000420047221 */ /* 0x000fc60000010100 */
[-CC-:B------:R-:W-:Y:S01]  /*4de0*/  FFMA.FTZ R29, R25, R21.reuse, -R55.reuse ;  /* 0x00000015191d7223 */ /* 0x180fe20000010837 */
[-C--:B------:R-:W-:Y:S01]  /*4df0*/  FMUL.FTZ R37, R4, R21.reuse ;  /* 0x0000001504257220 */ /* 0x080fe20000410000 */
[-CC-:B------:R-:W-:Y:S01]  /*4e00*/  FFMA.FTZ R25, R53, R21.reuse, -R55.reuse ;  /* 0x0000001535197223 */ /* 0x180fe20000010837 */
        /* <DEDUP_REMOVED lines=18> */
[-CC-:B------:R-:W-:Y:S01]  /*4f30*/  FFMA.FTZ R127, R17, R21.reuse, -R53.reuse ;  /* 0x00000015117f7223 */ /* 0x180fe20000010835 */
[-CC-:B------:R-:W-:Y:S01]  /*4f40*/  FFMA.FTZ R133, R30, R21.reuse, -R53.reuse ;  /* 0x000000151e857223 */ /* 0x180fe20000010835 */
[-C--:B------:R-:W-:Y:S01]  /*4f50*/  FFMA.FTZ R30, R38, R21.reuse, -R53 ;  /* 0x00000015261e7223 */ /* 0x080fe20000010835 */
[-C--:B------:R-:W-:Y:S01]  /*4f60*/  FFMA.FTZ R45, R130, R21.reuse, -R55 ;  /* 0x00000015822d7223 */ /* 0x080fe20000010837 */
[-CC-:B------:R-:W-:Y:S01]  /*4f70*/  FFMA.FTZ R18, R18, R21.reuse, -R53.reuse ;  /* 0x0000001512127223 */ /* 0x180fe20000010835 */
[----:B------:R-:W-:Y:S01]  /*4f80*/  MUFU.EX2 R4, R4 ;  /* 0x0000000400047308 */ /* 0x000fe20000000800 */
[-C--:B------:R-:W-:Y:S01]  /*4f90*/  FFMA.FTZ R137, R40, R21.reuse, -R53 ;  /* 0x0000001528897223 */ /* 0x080fe20000010835 */
[-C--:B------:R-:W-:Y:S01]  /*4fa0*/  FFMA.FTZ R128, R132, R21.reuse, -R55 ;  /* 0x0000001584807223 */ /* 0x080fe20000010837 */
[-C--:B------:R-:W-:Y:S01]  /*4fb0*/  FFMA.FTZ R129, R19, R21.reuse, -R53 ;  /* 0x0000001513817223 */ /* 0x080fe20000010835 */
[-C--:B------:R-:W-:Y:S01]  /*4fc0*/  FFMA.FTZ R43, R134, R21.reuse, -R55 ;  /* 0x00000015862b7223 */ /* 0x080fe20000010837 */
[-C--:B------:R-:W-:Y:S01]  /*4fd0*/  FFMA.FTZ R20, R20, R21.reuse, -R53 ;  /* 0x0000001514147223 */ /* 0x080fe20000010835 */
[-C--:B------:R-:W-:Y:S01]  /*4fe0*/  FFMA.FTZ R130, R136, R21.reuse, -R55 ;  /* 0x0000001588827223 */ /* 0x080fe20000010837 */
[----:B------:R-:W-:Y:S01]  /*4ff0*/  FFMA.FTZ R131, R26, R21, -R53 ;  /* 0x000000151a837223 */ /* 0x000fe20000010835 */
[----:B------:R-:W1:Y:S01]  /*5000*/  MUFU.EX2 R121, R121 ;  /* 0x0000007900797308 */ /* 0x000e620000000800 */
[----:B0-----:R-:W-:Y:S01]  /*5010*/  FFMA.FTZ R5, R6, R5, R9 ;  /* 0x0000000506057223 */ /* 0x001fe20000010009 */
[-C--:B------:R-:W-:Y:S01]  /*5020*/  FFMA.FTZ R41, R138, R21.reuse, -R55 ;  /* 0x000000158a297223 */ /* 0x080fe20000010837 */
[-CC-:B------:R-:W-:Y:S01]  /*5030*/  FFMA.FTZ R26, R28, R21.reuse, -R53.reuse ;  /* 0x000000151c1a7223 */ /* 0x180fe20000010835 */
[-CC-:B------:R-:W-:Y:S01]  /*5040*/  FFMA.FTZ R28, R34, R21.reuse, -R53.reuse ;  /* 0x00000015221c7223 */ /* 0x180fe20000010835 */
[-C--:B------:R-:W-:Y:S01]  /*5050*/  FFMA.FTZ R34, R42, R21.reuse, -R53 ;  /* 0x000000152a227223 */ /* 0x080fe20000010835 */
[-CC-:B------:R-:W-:Y:S01]  /*5060*/  FFMA.FTZ R132, R140, R21.reuse, -R55.reuse ;  /* 0x000000158c847223 */ /* 0x180fe20000010837 */
[-CC-:B------:R-:W-:Y:S01]  /*5070*/  FFMA.FTZ R39, R142, R21.reuse, -R55.reuse ;  /* 0x000000158e277223 */ /* 0x180fe20000010837 */
[----:B------:R-:W0:Y:S01]  /*5080*/  MUFU.EX2 R74, R74 ;  /* 0x0000004a004a7308 */ /* 0x000e220000000800 */
[-C--:B------:R-:W-:Y:S01]  /*5090*/  FFMA.FTZ R134, R52, R21.reuse, -R55 ;  /* 0x0000001534867223 */ /* 0x080fe20000010837 */
[-C--:B------:R-:W-:Y:S01]  /*50a0*/  FFMA.FTZ R135, R36, R21.reuse, -R53 ;  /* 0x0000001524877223 */ /* 0x080fe20000010835 */
[-C--:B------:R-:W-:Y:S01]  /*50b0*/  FFMA.FTZ R37, R144, R21.reuse, -R55 ;  /* 0x0000001590257223 */ /* 0x080fe20000010837 */
[-C--:B------:R-:W-:Y:S01]  /*50c0*/  FFMA.FTZ R139, R44, R21.reuse, -R53 ;  /* 0x000000152c8b7223 */ /* 0x080fe20000010835 */
[-CC-:B------:R-:W-:Y:S01]  /*50d0*/  FFMA.FTZ R136, R146, R21.reuse, -R55.reuse ;  /* 0x0000001592887223 */ /* 0x180fe20000010837 */
[-CC-:B------:R-:W-:Y:S01]  /*50e0*/  FFMA.FTZ R35, R148, R21.reuse, -R55.reuse ;  /* 0x0000001594237223 */ /* 0x180fe20000010837 */
[----:B------:R-:W-:Y:S01]  /*50f0*/  FFMA.FTZ R138, R150, R21, -R55 ;  /* 0x00000015968a7223 */ /* 0x000fe20000010837 */
[----:B------:R-:W2:Y:S01]  /*5100*/  MUFU.EX2 R10, R10 ;  /* 0x0000000a000a7308 */ /* 0x000ea20000000800 */
        /* <DEDUP_REMOVED lines=8> */
[----:B0-----:R-:W-:Y:S01]  /*5190*/  FADD.FTZ R5, R74, R5 ;  /* 0x000000054a057221 */ /* 0x001fe20000010000 */
[-C--:B------:R-:W-:Y:S01]  /*51a0*/  FFMA.FTZ R143, R54, R21.reuse, -R53 ;  /* 0x00000015368f7223 */ /* 0x080fe20000010835 */
[-C--:B------:R-:W-:Y:S01]  /*51b0*/  FFMA.FTZ R144, R27, R21.reuse, -R55 ;  /* 0x000000151b907223 */ /* 0x080fe20000010837 */
[-C--:B------:R-:W-:Y:S01]  /*51c0*/  FFMA.FTZ R145, R58, R21.reuse, -R53 ;  /* 0x000000153a917223 */ /* 0x080fe20000010835 */
[-CC-:B------:R-:W-:Y:S01]  /*51d0*/  FFMA.FTZ R27, R51, R21.reuse, -R55.reuse ;  /* 0x00000015331b7223 */ /* 0x180fe20000010837 */
[-C--:B------:R-:W-:Y:S01]  /*51e0*/  FFMA.FTZ R146, R76, R21.reuse, -R55 ;  /* 0x000000154c927223 */ /* 0x080fe20000010837 */
[-C--:B------:R-:W-:Y:S01]  /*51f0*/  FFMA.FTZ R147, R62, R21.reuse, -R53 ;  /* 0x000000153e937223 */ /* 0x080fe20000010835 */
[----:B------:R-:W0:Y:S01]  /*5200*/  MUFU.EX2 R123, R123 ;  /* 0x0000007b007b7308 */ /* 0x000e220000000800 */
[----:B--2---:R-:W-:Y:S01]  /*5210*/  FADD.FTZ R38, R10, R7 ;  /* 0x000000070a267221 */ /* 0x004fe20000010000 */
[-C--:B------:R-:W-:Y:S01]  /*5220*/  FFMA.FTZ R148, R78, R21.reuse, -R55 ;  /* 0x000000154e947223 */ /* 0x080fe20000010837 */
[-C--:B------:R-:W-:Y:S01]  /*5230*/  FFMA.FTZ R149, R66, R21.reuse, -R53 ;  /* 0x0000001542957223 */ /* 0x080fe20000010835 */
[-CC-:B------:R-:W-:Y:S01]  /*5240*/  FFMA.FTZ R23, R80, R21.reuse, -R55.reuse ;  /* 0x0000001550177223 */ /* 0x180fe20000010837 */
[-C--:B------:R-:W-:Y:S01]  /*5250*/  FFMA.FTZ R150, R82, R21.reuse, -R55 ;  /* 0x0000001552967223 */ /* 0x080fe20000010837 */
[-C--:B------:R-:W-:Y:S01]  /*5260*/  FFMA.FTZ R70, R70, R21.reuse, -R53 ;  /* 0x0000001546467223 */ /* 0x080fe20000010835 */
[----:B------:R-:W-:Y:S01]  /*5270*/  FFMA.FTZ R51, R84, R21, -R55 ;  /* 0x0000001554337223 */ /* 0x000fe20000010837 */
        /* <DEDUP_REMOVED lines=12> */
[----:B------:R-:W-:-:S06]  /*5340*/  FFMA.FTZ R38, R50, R21, -R53 ;  /* 0x0000001532267223 */ /* 0x000fcc0000010835 */
        /* <DEDUP_REMOVED lines=16> */
[----:B------:R-:W-:-:S06]  /*5450*/  FFMA.FTZ R40, R56, R21, -R53 ;  /* 0x0000001538287223 */ /* 0x000fcc0000010835 */
        /* <DEDUP_REMOVED lines=16> */
[----:B------:R-:W-:-:S06]  /*5560*/  FFMA.FTZ R42, R60, R21, -R53 ;  /* 0x000000153c2a7223 */ /* 0x000fcc0000010835 */
        /* <DEDUP_REMOVED lines=33> */
[-CC-:B------:R-:W-:Y:S01]  /*5780*/  FFMA.FTZ R46, R68, R21.reuse, -R53.reuse ;  /* 0x00000015442e7223 */ /* 0x180fe20000010835 */
        /* <DEDUP_REMOVED lines=45> */
.L_x_12817:
[----:B------:R-:W-:Y:S01]  /*5a60*/  ULEA UR5, UR5, UR40, 0x3 ;  /* 0x0000002805057291 */ /* 0x000fe2000f8e183f */
[-C--:B------:R-:W-:Y:S01]  /*5a70*/  FMUL.FTZ R88, R88, R6.reuse ;  /* 0x0000000658587220 */ /* 0x080fe20000410000 */
[----:B------:R-:W-:Y:S01]  /*5a80*/  UISETP.GT.AND UP0, UPT, UR21, UR37, UPT ;  /* 0x000000251500728c */ /* 0x000fe2000bf04270 */
[-C--:B------:R-:W-:Y:S01]  /*5a90*/  FMUL.FTZ R89, R89, R6.reuse ;  /* 0x0000000659597220 */ /* 0x080fe20000410000 */
[----:B------:R-:W-:Y:S01]  /*5aa0*/  UIADD3 UR5, UR5, 0x16860, URZ ;  /* 0x0001686005057890 */ /* 0x000fe2000fffe03f */
[-C--:B------:R-:W-:Y:S01]  /*5ab0*/  FMUL.FTZ R92, R92, R6.reuse ;  /* 0x000000065c5c7220 */ /* 0x080fe20000410000 */
[----:B------:R-:W-:Y:S01]  /*5ac0*/  UIADD3 UR10, UR21, -0x1, URZ ;  /* 0xffffffff150a7890 */ /* 0x000fe2000fffe03f */
[-C--:B------:R-:W-:Y:S01]  /*5ad0*/  FMUL.FTZ R93, R93, R6.reuse ;  /* 0x000000065d5d7220 */ /* 0x080fe20000410000 */
[----:B------:R-:W-:Y:S01]  /*5ae0*/  PLOP3.LUT P1, PT, PT, PT, UP0, 0x80, 0x0 ;  /* 0x000000000000781c */ /* 0x000fe20003f2f008 */
[----:B------:R-:W-:Y:S01]  /*5af0*/  UPRMT UR5, UR7, 0x654, UR5 ;  /* 0x0000065407057896 */ /* 0x000fe20008000005 */
[-C--:B------:R-:W-:Y:S01]  /*5b00*/  FMUL.FTZ R96, R96, R6.reuse ;  /* 0x0000000660607220 */ /* 0x080fe20000410000 */
[----:B------:R-:W-:Y:S01]  /*5b10*/  UMOV UR6, UR4 ;  /* 0x0000000400067c82 */ /* 0x000fe20008000000 */
[-C--:B------:R-:W-:Y:S01]  /*5b20*/  FMUL.FTZ R97, R97, R6.reuse ;  /* 0x0000000661617220 */ /* 0x080fe20000410000 */
[----:B------:R-:W-:Y:S01]  /*5b30*/  UMOV UR21, UR10 ;  /* 0x0000000a00157c82 */ /* 0x000fe20008000000 */
        /* <DEDUP_REMOVED lines=63> */
.L_x_12807:
[----:B------:R-:W-:Y:S06]  /*5f30*/  BAR.ARV 0x8, 0x200 ;  /* 0x0208000000007b1d */ /* 0x000fec0000002000 */
[----:B------:R-:W-:Y:S05]  /*5f40*/  @!P0 BRA `(.L_x_12819) ;  /* 0x0000000000048947 */ /* 0x000fea0003800000 */
[----:B------:R-:W-:Y:S01]  /*5f50*/  BPT.TRAP 0x1 ;  /* 0x000000040000795c */ /* 0x000fe20000300000 */
.L_x_12819:
[----:B------:R-:W-:Y:S02]  /*5f60*/  R2UR UR5, R0 ;  /* 0x00000000000572ca */ /* 0x000fe400000e0000 */
[----:B------:R-:W-:-:S04]  /*5f70*/  MOV R2, UR4 ;  /* 0x0000000400027c02 */ /* 0x000fc80008000f00 */
[----:B------:R-:W-:-:S07]  /*5f80*/  SHF.L.U32 R2, R2, 0x1f, RZ ;  /* 0x0000001f02027819 */ /* 0x000fce00000006ff */
[----:B------:R-:W-:-:S09]  /*5f90*/  ULEA UR5, UR5, UR40, 0x3 ;  /* 0x0000002805057291 */ /* 0x000fd2000f8e183f */
[----:B------:R0:W1:Y:S01]  /*5fa0*/  SYNCS.PHASECHK.TRANS64.TRYWAIT P1, [UR5+0x16850], R2 ;  /* 0x01685002ff0075a7 */ /* 0x0000620008020145 */
[----:B------:R-:W-:Y:S05]  /*5fb0*/  @!P0 BRA `(.L_x_12820) ;  /* 0x0000000000048947 */ /* 0x000fea0003800000 */
[----:B------:R-:W-:Y:S01]  /*5fc0*/  BPT.TRAP 0x1 ;  /* 0x000000040000795c */ /* 0x000fe20000300000 */
.L_x_12820:
[----:B-1----:R-:W-:Y:S05]  /*5fd0*/  @P1 BRA `(.L_x_12821) ;  /* 0x0000000000081947 */ /* 0x002fea0003800000 */
[----:B------:R-:W1:Y:S02]  /*5fe0*/  SYNCS.PHASECHK.TRANS64.TRYWAIT P1, [UR5+0x16850], R2 ;  /* 0x01685002ff0075a7 */ /* 0x000e640008020145 */
[----:B-1----:R-:W-:Y:S05]  /*5ff0*/  @!P1 BRA `(.L_x_12822) ;  /* 0x0000005400d09947 */ /* 0x002fea0003800000 */
.L_x_12821:
[----:B------:R-:W-:Y:S01]  /*6000*/  R2UR UR6, R0 ;  /* 0x00000000000672ca */ /* 0x000fe200000e0000 */
[----:B------:R-:W-:Y:S01]  /*6010*/  UIADD3 UR40, UR40, 0x400, URZ ;  /* 0x0000040028287890 */ /* 0x000fe2000fffe03f */
[----:B------:R-:W-:Y:S01]  /*6020*/  WARPGROUP.ARRIVE ;  /* 0x00000000000079c5 */ /* 0x000fe20000000000 */
[----:B------:R-:W-:Y:S01]  /*6030*/  UMOV UR11, 0x40000040 ;  /* 0x40000040000b7882 */ /* 0x000fe20000000000 */
[----:B------:R-:W2:Y:S01]  /*6040*/  SHFL.BFLY PT, R0, R5, 0x2, 0x1f ;  /* 0x0c401f0005007f89 */ /* 0x000ea200000e0000 */
[----:B------:R-:W-:Y:S01]  /*6050*/  USHF.R.U32.HI UR40, URZ, 0x4, UR40 ;  /* 0x000000043f287899 */ /* 0x000fe20008011628 */
[----:B------:R-:W-:Y:S02]  /*6060*/  IMAD.MOV.U32 R29, RZ, RZ, RZ ;  /* 0x000000ffff1d7224 */ /* 0x000fe400078e00ff */
[----:B01----:R-:W0:Y:S01]  /*6070*/  SHFL.BFLY PT, R2, R7, 0x2, 0x1f ;  /* 0x0c401f0007027f89 */ /* 0x003e2200000e0000 */
[----:B------:R-:W-:Y:S01]  /*6080*/  ULOP3.LUT UR4, UR40, 0x3fff, URZ, 0xc0, !UPT ;  /* 0x00003fff28047892 */ /* 0x000fe2000f8ec03f */
[----:B------:R-:W-:-:S02]  /*6090*/  IMAD.MOV.U32 R16, RZ, RZ, RZ ;  /* 0x000000ffff107224 */ /* 0x000fc400078e00ff */
[----:B------:R-:W-:Y:S01]  /*60a0*/  IMAD.MOV.U32 R23, RZ, RZ, -0x800000 ;  /* 0xff800000ff177424 */ /* 0x000fe200078e00ff */
[----:B------:R-:W-:-:S04]  /*60b0*/  ULEA UR4, UR6, UR4, 0xa ;  /* 0x0000000406047291 */ /* 0x000fc8000f8e503f */
[----:B------:R-:W-:-:S03]  /*60c0*/  UIADD3 UR6, UR4, 0x80, URZ ;  /* 0x0000008004067890 */ /* 0x000fc6000fffe03f */
[----:B------:R-:W-:Y:S02]  /*60d0*/  UMOV UR10, UR4 ;  /* 0x00000004000a7c82 */ /* 0x000fe40008000000 */
[----:B------:R-:W-:Y:S01]  /*60e0*/  HGMMA.64x64x16.F32.BF16 R88, R120, gdesc[UR8].tnspB, R88, gsb0 ;  /* 0x40e0000878587df0 */ /* 0x000fe20008001858 */
[----:B------:R-:W-:Y:S01]  /*60f0*/  UMOV UR11, 0x40000040 ;  /* 0x40000040000b7882 */ /* 0x000fe20000000000 */
[----:B------:R-:W-:Y:S01]  /*6100*/  UMOV UR10, UR6 ;  /* 0x00000006000a7c82 */ /* 0x000fe20008000000 */
[----:B------:R-:W-:Y:S01]  /*6110*/  UIADD3 UR6, UR4, 0x100, URZ ;  /* 0x0000010004067890 */ /* 0x000fe2000fffe03f */
[----:B--2---:R-:W-:Y:S01]  /*6120*/  FADD.FTZ R0, R0, R5 ;  /* 0x0000000500007221 */ /* 0x004fe20000010000 */
[----:B0-----:R-:W-:-:S04]  /*6130*/  FADD.FTZ R2, R2, R7 ;  /* 0x0000000702027221 */ /* 0x001fc80000010000 */
[----:B------:R-:W0:Y:S04]  /*6140*/  SHFL.BFLY PT, R3, R0, 0x1, 0x1f ;  /* 0x0c201f0000037f89 */ /* 0x000e2800000e0000 */
[----:B------:R-:W1:Y:S01]  /*6150*/  SHFL.BFLY PT, R9, R2, 0x1, 0x1f ;  /* 0x0c201f0002097f89 */ /* 0x000e6200000e0000 */
[----:B0-----:R-:W-:Y:S01]  /*6160*/  FADD.FTZ R6, R0, R3 ;  /* 0x0000000300067221 */ /* 0x001fe20000010000 */
[----:B------:R-:W-:Y:S01]  /*6170*/  MOV R0, 0xff800000 ;  /* 0xff80000000007802 */ /* 0x000fe20000000f00 */
[----:B-1----:R-:W-:-:S03]  /*6180*/  FADD.FTZ R9, R2, R9 ;  /* 0x0000000902097221 */ /* 0x002fc60000010000 */
        /* <DEDUP_REMOVED lines=10> */
[----:B------:R-:W-:Y:S02]  /*6230*/  WARPGROUP.DEPBAR.LE gsb0, 0x0 ;  /* 0x00008000000079c5 */ /* 0x000fe40000010000 */
[----:B------:R-:W-:Y:S01]  /*6240*/  WARPGROUP.ARRIVE ;  /* 0x00000000000079c5 */ /* 0x000fe20000000000 */
[----:B-1----:R-:W-:-:S04]  /*6250*/  @P2 FMUL.FTZ R5, R5, 0.69314718246459960938 ;  /* 0x3f31721805052820 */ /* 0x002fc80000410000 */
[----:B------:R-:W-:Y:S01]  /*6260*/  @P2 FFMA.FTZ R0, R2, R24, R5 ;  /* 0x0000001802002223 */ /* 0x000fe20000010005 */
[----:B------:R-:W-:Y:S01]  /*6270*/  HGMMA.64x64x16.F32.BF16 R88, R124, gdesc[UR8].tnspB, R88, gsb0 ;  /* 0x40e000087c587df0 */ /* 0x000fe20008001858 */
[----:B------:R-:W-:Y:S01]  /*6280*/  UMOV UR10, UR6 ;  /* 0x00000006000a7c82 */ /* 0x000fe20008000000 */
[----:B------:R-:W-:Y:S01]  /*6290*/  UMOV UR11, 0x40000040 ;  /* 0x40000040000b7882 */ /* 0x000fe20000000000 */
[----:B------:R-:W-:Y:S01]  /*62a0*/  UIADD3 UR6, UR4, 0x180, URZ ;  /* 0x0000018004067890 */ /* 0x000fe2000fffe03f */
[----:B------:R-:W-:Y:S02]  /*62b0*/  WARPGROUP.DEPBAR.LE gsb0, 0x0 ;  /* 0x00008000000079c5 */ /* 0x000fe40000010000 */
[----:B------:R-:W-:-:S06]  /*62c0*/  WARPGROUP.ARRIVE ;  /* 0x00000000000079c5 */ /* 0x000fcc0000000000 */
        /* <DEDUP_REMOVED lines=15> */
[----:B------:R-:W-:Y:S02]  /*63c0*/  UIADD3 UR6, UR4, 0x300, URZ ;  /* 0x0000030004067890 */ /* 0x000fe4000fffe03f */
        /* <DEDUP_REMOVED lines=15> */
[----:B0-23--:R-:W-:Y:S05]  /*64c0*/  @!P0 BRA `(.L_x_12823) ;  /* 0x0000000000048947 */ /* 0x00dfea0003800000 */
[----:B------:R-:W-:Y:S01]  /*64d0*/  BPT.TRAP 0x1 ;  /* 0x000000040000795c */ /* 0x000fe20000300000 */
.L_x_12823:
        /* <DEDUP_REMOVED lines=36> */
.L_x_12799:
[----:B------:R-:W-:Y:S05]  /*6720*/  @P0 BRA `(.L_x_12824) ;  /* 0x0000000c00c80947 */ /* 0x000fea0003800000 */
[----:B------:R-:W-:Y:S01]  /*6730*/  VIADD R38, R22, 0xffffff80 ;  /* 0xffffff8016267836 */ /* 0x000fe20000000000 */
[----:B------:R-:W0:Y:S01]  /*6740*/  LDC R46, c[0x0][0xbe8] ;  /* 0x0002fa00ff2e7b82 */ /* 0x000e220000000800 */
[----:B------:R-:W1:Y:S01]  /*6750*/  S2R R40, SR_CTAID.X ;  /* 0x0000000000287919 */ /* 0x000e620000002500 */
[----:B------:R-:W-:Y:S02]  /*6760*/  USHF.R.S32.HI UR7, URZ, 0x1f, UR36 ;  /* 0x0000001f3f077899 */ /* 0x000fe40008011424 */
[----:B------:R-:W-:Y:S01]  /*6770*/  IMAD R44, RZ, RZ, -UR36 ;  /* 0x80000024ff2c7e24 */ /* 0x000fe2000f8e02ff */
[----:B------:R-:W-:Y:S01]  /*6780*/  SHF.R.S32.HI R17, RZ, 0x1f, R38 ;  /* 0x0000001fff117819 */ /* 0x000fe20000011426 */
[----:B------:R-:W-:Y:S01]  /*6790*/  ULDC.64 UR8, c[0x0][0xbd0] ;  /* 0x0002f40000087ab9 */ /* 0x000fe20000000a00 */
[----:B------:R-:W-:Y:S01]  /*67a0*/  BSSY B0, `(.L_x_12825) ;  /* 0x00000b6000007945 */ /* 0x000fe20003800000 */
        /* <DEDUP_REMOVED lines=8> */
[----:B------:R-:W-:Y:S01]  /*6830*/  ULDC.64 UR8, c[0x0][0xb38] ;  /* 0x0002ce0000087ab9 */ /* 0x000fe20000000a00 */
[----:B------:R-:W-:Y:S01]  /*6840*/  IMAD.IADD R52, R38, 0x1, -R37 ;  /* 0x0000000126347824 */ /* 0x000fe200078e0a25 */
[----:B------:R-:W-:Y:S01]  /*6850*/  LOP3.LUT R37, R36, 0xfffffffc, RZ, 0xc0, !PT ;  /* 0xfffffffc24257812 */ /* 0x000fe200078ec0ff */
[----:B------:R-:W-:Y:S01]  /*6860*/  IMAD.HI R16, R39, 0x55555556, RZ ;  /* 0x5555555627107827 */ /* 0x000fe200078e02ff */
[----:B------:R-:W3:Y:S01]  /*6870*/  LDC.64 R42, c[0x0][0xbd8] ;  /* 0x0002f600ff2a7b82 */ /* 0x000ee20000000a00 */
[----:B------:R-:W-:Y:S01]  /*6880*/  UIADD3 UR6, UR5, UR6, URZ ;  /* 0x0000000605067290 */ /* 0x000fe2000fffe03f */
[----:B------:R-:W-:Y:S01]  /*6890*/  SHF.R.S32.HI R41, RZ, 0x1f, R52 ;  /* 0x0000001fff297819 */ /* 0x000fe20000011434 */
[----:B------:R-:W-:Y:S01]  /*68a0*/  IMAD.IADD R37, R38, 0x1, -R37 ;  /* 0x0000000126257824 */ /* 0x000fe200078e0a25 */
[----:B0-----:R-:W-:Y:S01]  /*68b0*/  ISETP.NE.AND P0, PT, R46, 0x1, PT ;  /* 0x000000012e00780c */ /* 0x001fe20003f05270 */
[----:B------:R-:W-:Y:S01]  /*68c0*/  UIMAD UR7, UR7, UR8, URZ ;  /* 0x00000008070772a4 */ /* 0x000fe2000f8e023f */
[----:B------:R-:W-:-:S02]  /*68d0*/  LEA.HI R53, R41, R52, RZ, 0x2 ;  /* 0x0000003429357211 */ /* 0x000fc400078f10ff */
[----:B------:R-:W-:Y:S01]  /*68e0*/  LEA.HI R16, R16, R16, RZ, 0x1 ;  /* 0x0000001010107211 */ /* 0x000fe200078f08ff */
[----:B------:R-:W0:Y:S01]  /*68f0*/  S2UR UR11, SR_CTAID.Y ;  /* 0x00000000000b79c3 */ /* 0x000e220000002600 */
[--C-:B------:R-:W-:Y:S02]  /*6900*/  SHF.R.S32.HI R17, RZ, 0x2, R53.reuse ;  /* 0x00000002ff117819 */ /* 0x100fe40000011435 */
[----:B------:R-:W-:Y:S01]  /*6910*/  SHF.R.S32.HI R22, RZ, 0x1f, R53 ;  /* 0x0000001fff167819 */ /* 0x000fe20000011435 */
[----:B--2---:R-:W-:Y:S01]  /*6920*/  USHF.R.S32.HI UR10, URZ, 0x1f, UR12 ;  /* 0x0000001f3f0a7899 */ /* 0x004fe2000801140c */
[----:B------:R-:W-:Y:S02]  /*6930*/  LOP3.LUT R53, R53, 0x7ffffffc, RZ, 0xc0, !PT ;  /* 0x7ffffffc35357812 */ /* 0x000fe400078ec0ff */
[----:B------:R-:W-:Y:S01]  /*6940*/  LEA.HI R22, R22, R17, RZ, 0x3 ;  /* 0x0000001116167211 */ /* 0x000fe200078f18ff */
[----:B------:R-:W0:Y:S03]  /*6950*/  LDC R47, c[0x0][0xc50] ;  /* 0x00031400ff2f7b82 */ /* 0x000e260000000800 */
[----:B------:R-:W-:Y:S01]  /*6960*/  LOP3.LUT R36, R22, 0xfffffff8, RZ, 0xc0, !PT ;  /* 0xfffffff816247812 */ /* 0x000fe200078ec0ff */
[----:B------:R-:W-:Y:S01]  /*6970*/  IMAD R22, R16, -0x3, R39 ;  /* 0xfffffffd10167824 */ /* 0x000fe200078e0227 */
[----:B------:R-:W-:-:S02]  /*6980*/  LEA.HI R16, R41, R52, RZ, 0x5 ;  /* 0x0000003429107211 */ /* 0x000fc400078f28ff */
[----:B------:R-:W-:Y:S01]  /*6990*/  IADD3 R17, R17, -R36, RZ ;  /* 0x8000002411117210 */ /* 0x000fe20007ffe0ff */
[----:B------:R-:W2:Y:S01]  /*69a0*/  @P0 LDC R38, c[0x0][0xbec] ;  /* 0x0002fb00ff260b82 */ /* 0x000ea20000000800 */
[----:B------:R-:W-:Y:S02]  /*69b0*/  LEA.HI R36, R37, R37, RZ, 0x1 ;  /* 0x0000002525247211 */ /* 0x000fe400078f08ff */
[----:B------:R-:W-:Y:S02]  /*69c0*/  SHF.R.S32.HI R16, RZ, 0x5, R16 ;  /* 0x00000005ff107819 */ /* 0x000fe40000011410 */
[----:B------:R-:W-:-:S03]  /*69d0*/  LOP3.LUT R36, R36, 0x1ffffffe, RZ, 0xc0, !PT ;  /* 0x1ffffffe24247812 */ /* 0x000fc600078ec0ff */
[----:B------:R-:W4:Y:S02]  /*69e0*/  LDC.64 R48, c[0x0][0xb40] ;  /* 0x0002d000ff307b82 */ /* 0x000f240000000a00 */
[----:B------:R-:W-:Y:S02]  /*69f0*/  IMAD.IADD R39, R37, 0x1, -R36 ;  /* 0x0000000125277824 */ /* 0x000fe400078e0a24 */
[----:B------:R-:W-:Y:S01]  /*6a00*/  IMAD R37, R16, 0x10, R17 ;  /* 0x0000001010257824 */ /* 0x000fe200078e0211 */
[----:B------:R-:W-:Y:S01]  /*6a10*/  MOV R17, UR5 ;  /* 0x0000000500117c02 */ /* 0x000fe20008000f00 */
[----:B------:R-:W-:Y:S01]  /*6a20*/  IMAD.U32 R16, RZ, RZ, UR4 ;  /* 0x00000004ff107e24 */ /* 0x000fe2000f8e00ff */
[----:B------:R-:W-:Y:S01]  /*6a30*/  UIMAD.WIDE.U32 UR4, UR36, UR8, URZ ;  /* 0x00000008240472a5 */ /* 0x000fe2000f8e003f */
[----:B------:R-:W5:Y:S01]  /*6a40*/  @P0 LDC R50, c[0x0][0xbec] ;  /* 0x0002fb00ff320b82 */ /* 0x000f620000000800 */
[----:B------:R-:W-:Y:S02]  /*6a50*/  IMAD R22, R22, 0x40, R37 ;  /* 0x0000004016167824 */ /* 0x000fe400078e0225 */
[----:B------:R-:W-:Y:S01]  /*6a60*/  IMAD.U32 R17, RZ, RZ, UR6 ;  /* 0x00000006ff117e24 */ /* 0x000fe2000f8e00ff */
[----:B------:R-:W-:Y:S01]  /*6a70*/  UIMAD UR6, UR36, UR9, UR7 ;  /* 0x00000009240672a4 */ /* 0x000fe2000f8e0207 */
[----:B------:R-:W-:-:S02]  /*6a80*/  IMAD R39, R39, 0x8, R22 ;  /* 0x0000000827277824 */ /* 0x000fc400078e0216 */
[----:B---3--:R-:W-:Y:S01]  /*6a90*/  IMAD R36, R42, UR10, RZ ;  /* 0x0000000a2a247c24 */ /* 0x008fe2000f8e02ff */
[----:B------:R-:W3:Y:S01]  /*6aa0*/  @P0 LDC R45, c[0x0][0xbf0] ;  /* 0x0002fc00ff2d0b82 */ /* 0x000ee20000000800 */
[----:B------:R-:W-:Y:S01]  /*6ab0*/  UIADD3 UR6, UR5, UR6, URZ ;  /* 0x0000000605067290 */ /* 0x000fe2000fffe03f */
[----:B-1----:R-:W-:Y:S01]  /*6ac0*/  IMAD R39, R40, 0xc0, R39 ;  /* 0x000000c028277824 */ /* 0x002fe200078e0227 */
[----:B------:R-:W-:Y:S01]  /*6ad0*/  ULDC.64 UR8, c[0x0][0xb28] ;  /* 0x0002ca0000087ab9 */ /* 0x000fe20000000a00 */
[----:B0-----:R-:W-:Y:S02]  /*6ae0*/  IMAD R51, R47, R44, UR11 ;  /* 0x0000000b2f337e24 */ /* 0x001fe4000f8e022c */
[----:B------:R-:W-:Y:S01]  /*6af0*/  IMAD R43, R43, UR12, R36 ;  /* 0x0000000c2b2b7c24 */ /* 0x000fe2000f8e0224 */
[----:B------:R-:W-:Y:S01]  /*6b00*/  MOV R36, UR4 ;  /* 0x0000000400247c02 */ /* 0x000fe20008000f00 */
[----:B------:R-:W0:Y:S01]  /*6b10*/  @P0 LDC R55, c[0x0][0xbf0] ;  /* 0x0002fc00ff370b82 */ /* 0x000e220000000800 */
[----:B------:R-:W-:Y:S01]  /*6b20*/  IMAD.WIDE.U32 R16, R42, UR12, R16 ;  /* 0x0000000c2a107c25 */ /* 0x000fe2000f8e0010 */
[----:B------:R-:W-:-:S02]  /*6b30*/  SHF.R.S32.HI R44, RZ, 0x1f, R51 ;  /* 0x0000001fff2c7819 */ /* 0x000fc40000011433 */
[----:B------:R-:W-:Y:S01]  /*6b40*/  MOV R41, R39 ;  /* 0x0000002700297202 */ /* 0x000fe20000000f00 */
[----:B--2---:R-:W-:-:S04]  /*6b50*/  @P0 IMAD.HI.U32 R38, R39, R38, RZ ;  /* 0x0000002627260227 */ /* 0x004fc800078e00ff */
[----:B------:R-:W-:Y:S01]  /*6b60*/  IMAD.U32 R37, RZ, RZ, UR5 ;  /* 0x00000005ff257e24 */ /* 0x000fe2000f8e00ff */
[----:B------:R-:W-:Y:S01]  /*6b70*/  ULDC.64 UR4, c[0x0][0xbe0] ;  /* 0x0002f80000047ab9 */ /* 0x000fe20000000a00 */
[----:B------:R-:W-:Y:S01]  /*6b80*/  IMAD.U32 R37, RZ, RZ, UR6 ;  /* 0x00000006ff257e24 */ /* 0x000fe2000f8e00ff */
[----:B------:R-:W-:Y:S01]  /*6b90*/  ULDC.64 UR6, c[0x0][0xb48] ;  /* 0x0002d20000067ab9 */ /* 0x000fe20000000a00 */
[----:B------:R-:W-:Y:S02]  /*6ba0*/  IMAD.IADD R17, R17, 0x1, R43 ;  /* 0x0000000111117824 */ /* 0x000fe400078e022b */
[----:B----4-:R-:W-:Y:S01]  /*6bb0*/  IMAD R42, R48, UR10, RZ ;  /* 0x0000000a302a7c24 */ /* 0x010fe2000f8e02ff */
[----:B---3--:R-:W-:Y:S01]  /*6bc0*/  @P0 SHF.R.U32.HI R41, RZ, R45, R38 ;  /* 0x0000002dff290219 */ /* 0x008fe20000011626 */
[----:B-----5:R-:W-:-:S04]  /*6bd0*/  @P0 IMAD.HI.U32 R50, R39, R50, RZ ;  /* 0x0000003227320227 */ /* 0x020fc800078e00ff */
[----:B------:R-:W-:Y:S02]  /*6be0*/  IMAD R45, R49, UR12, R42 ;  /* 0x0000000c312d7c24 */ /* 0x000fe4000f8e022a */
[----:B------:R-:W-:-:S04]  /*6bf0*/  IMAD.WIDE.U32 R36, R48, UR12, R36 ;  /* 0x0000000c30247c25 */ /* 0x000fc8000f8e0024 */
[----:B------:R-:W-:-:S04]  /*6c00*/  IMAD.WIDE.U32 R16, R51, UR4, R16 ;  /* 0x0000000433107c25 */ /* 0x000fc8000f8e0010 */
[----:B------:R-:W-:Y:S01]  /*6c10*/  IMAD.MOV.U32 R43, RZ, RZ, R39 ;  /* 0x000000ffff2b7224 */ /* 0x000fe200078e0027 */
[----:B0-----:R-:W-:Y:S01]  /*6c20*/  @P0 SHF.R.U32.HI R43, RZ, R55, R50 ;  /* 0x00000037ff2b0219 */ /* 0x001fe20000011632 */
[C---:B------:R-:W-:Y:S01]  /*6c30*/  IMAD R38, R44.reuse, UR4, RZ ;  /* 0x000000042c267c24 */ /* 0x040fe2000f8e02ff */
[----:B------:R-:W-:Y:S01]  /*6c40*/  BAR.SYNC.DEFER_BLOCKING 0x1, 0x180 ;  /* 0x0046000000007b1d */ /* 0x000fe20000010000 */
[----:B------:R-:W-:Y:S01]  /*6c50*/  IMAD.IADD R37, R37, 0x1, R45 ;  /* 0x0000000125257824 */ /* 0x000fe200078e022d */
[----:B------:R-:W-:Y:S01]  /*6c60*/  SHF.R.S32.HI R45, RZ, 0x1f, R41 ;  /* 0x0000001fff2d7819 */ /* 0x000fe20000011429 */
[----:B------:R-:W-:Y:S01]  /*6c70*/  IMAD R42, R51, UR5, R38 ;  /* 0x00000005332a7c24 */ /* 0x000fe2000f8e0226 */
[C---:B------:R-:W-:Y:S01]  /*6c80*/  IADD3 R16, P0, R41.reuse, R16, RZ ;  /* 0x0000001029107210 */ /* 0x040fe20007f1e0ff */
[----:B------:R-:W-:Y:S01]  /*6c90*/  IMAD R44, R44, UR6, RZ ;  /* 0x000000062c2c7c24 */ /* 0x000fe2000f8e02ff */
[--C-:B------:R-:W-:Y:S01]  /*6ca0*/  SHF.R.S32.HI R38, RZ, 0x1f, R43.reuse ;  /* 0x0000001fff267819 */ /* 0x100fe2000001142b */
[----:B------:R-:W-:Y:S01]  /*6cb0*/  ULDC.64 UR4, c[0x0][0xb30] ;  /* 0x0002cc0000047ab9 */ /* 0x000fe20000000a00 */
[----:B------:R-:W-:Y:S01]  /*6cc0*/  IADD3 R41, -R41, RZ, RZ ;  /* 0x000000ff29297210 */ /* 0x000fe20007ffe1ff */
[----:B------:R-:W-:Y:S01]  /*6cd0*/  IMAD R47, R51, UR7, R44 ;  /* 0x00000007332f7c24 */ /* 0x000fe2000f8e022c */
[----:B------:R-:W-:Y:S01]  /*6ce0*/  IADD3.X R17, R45, R17, R42, P0, !PT ;  /* 0x000000112d117210 */ /* 0x000fe200007fe42a */
[----:B------:R-:W-:-:S02]  /*6cf0*/  IMAD.MOV R44, RZ, RZ, -R43 ;  /* 0x000000ffff2c7224 */ /* 0x000fc400078e0a2b */
[----:B------:R-:W-:Y:S02]  /*6d00*/  IMAD R38, R38, UR4, RZ ;  /* 0x0000000426267c24 */ /* 0x000fe4000f8e02ff */
        /* <DEDUP_REMOVED lines=32> */
[C---:B------:R-:W-:Y:S01]  /*6f10*/  VIADD R44, R22.reuse, 0x8 ;  /* 0x00000008162c7836 */ /* 0x040fe20000000000 */
[----:B------:R-:W0:Y:S01]  /*6f20*/  SHFL.IDX PT, R17, R39, RZ, 0x1c1f ;  /* 0x001c1fff27117589 */ /* 0x000e2200000e0000 */
[----:B------:R-:W-:Y:S01]  /*6f30*/  UIADD3 UR4, UR4, 0x16820, URZ ;  /* 0x0001682004047890 */ /* 0x000fe2000fffe03f */
[-C--:B------:R-:W-:Y:S01]  /*6f40*/  ISETP.GE.OR P1, PT, R22, R45.reuse, P0 ;  /* 0x0000002d1600720c */ /* 0x080fe20000726670 */
[----:B------:R-:W-:Y:S01]  /*6f50*/  IMAD.IADD R47, R52, 0x1, -R53 ;  /* 0x00000001342f7824 */ /* 0x000fe200078e0a35 */
[----:B------:R-:W-:Y:S01]  /*6f60*/  SHFL.IDX PT, R36, R38, 0x1, 0x1c1f ;  /* 0x003c1f0026247f89 */ /* 0x000fe200000e0000 */
[-C--:B------:R-:W-:Y:S01]  /*6f70*/  ISETP.GE.OR P0, PT, R44, R45.reuse, P0 ;  /* 0x0000002d2c00720c */ /* 0x080fe20000706670 */
[----:B------:R-:W-:Y:S01]  /*6f80*/  UPRMT UR4, URZ, 0x654, UR4 ;  /* 0x000006543f047896 */ /* 0x000fe20008000004 */
[----:B------:R-:W-:Y:S01]  /*6f90*/  ISETP.GE.AND P2, PT, R22, R45, PT ;  /* 0x0000002d1600720c */ /* 0x000fe20003f46270 */
[----:B------:R-:W1:Y:S01]  /*6fa0*/  SHFL.IDX PT, R37, R39, 0x1, 0x1c1f ;  /* 0x003c1f0027257f89 */ /* 0x000e6200000e0000 */
[----:B------:R-:W-:-:S03]  /*6fb0*/  SHF.L.U32 R47, R47, 0x1, RZ ;  /* 0x000000012f2f7819 */ /* 0x000fc600000006ff */
[----:B------:R2:W3:Y:S03]  /*6fc0*/  SHFL.IDX PT, R42, R48, RZ, 0x1c1f ;  /* 0x001c1fff302a7589 */ /* 0x0004e600000e0000 */
[----:B------:R-:W-:Y:S01]  /*6fd0*/  SYNCS.ARRIVE.TRANS64.RED.A1T0 RZ, [UR4], RZ ;  /* 0x000000ffffff79a7 */ /* 0x000fe20008100404 */
[----:B------:R2:W4:Y:S04]  /*6fe0*/  SHFL.IDX PT, R43, R50, RZ, 0x1c1f ;  /* 0x001c1fff322b7589 */ /* 0x00052800000e0000 */
[----:B0-----:R2:W-:Y:S04]  /*6ff0*/  @!P1 ST.E desc[UR38][R16.64], R23 ;  /* 0x0000001710009985 */ /* 0x0015e8000c101926 */
[----:B-1----:R2:W-:Y:S01]  /*7000*/  @!P0 ST.E desc[UR38][R36.64], R0 ;  /* 0x0000000024008985 */ /* 0x0025e2000c101926 */
[----:B------:R-:W-:Y:S05]  /*7010*/  @P2 BRA `(.L_x_12826) ;  /* 0x0000000000b82947 */ /* 0x000fea0003800000 */
[----:B------:R-:W-:Y:S01]  /*7020*/  ULDC UR4, c[0x0][0xac8] ;  /* 0x0002b20000047ab9 */ /* 0x000fe20000000800 */
[C---:B--2---:R-:W-:Y:S01]  /*7030*/  VIADD R0, R47.reuse, 0x8 ;  /* 0x000000082f007836 */ /* 0x044fe20000000000 */
[C---:B------:R-:W-:Y:S01]  /*7040*/  ISETP.GE.AND P0, PT, R47.reuse, UR4, PT ;  /* 0x000000042f007c0c */ /* 0x040fe2000bf06270 */
[C---:B------:R-:W-:Y:S01]  /*7050*/  VIADD R22, R47.reuse, 0x10 ;  /* 0x000000102f167836 */ /* 0x040fe20000000000 */
[C---:B------:R-:W-:Y:S01]  /*7060*/  IADD3 R36, R47.reuse, 0x20, RZ ;  /* 0x000000202f247810 */ /* 0x040fe20007ffe0ff */
[C---:B------:R-:W-:Y:S02]  /*7070*/  VIADD R23, R47.reuse, 0x18 ;  /* 0x000000182f177836 */ /* 0x040fe40000000000 */
[C---:B------:R-:W-:Y:S01]  /*7080*/  VIADD R37, R47.reuse, 0x28 ;  /* 0x000000282f257836 */ /* 0x040fe20000000000 */
[----:B------:R-:W-:Y:S01]  /*7090*/  ISETP.GE.AND P1, PT, R22, UR4, PT ;  /* 0x0000000416007c0c */ /* 0x000fe2000bf26270 */
[----:B------:R-:W-:Y:S01]  /*70a0*/  VIADD R38, R47, 0x30 ;  /* 0x000000302f267836 */ /* 0x000fe20000000000 */
[----:B------:R-:W-:Y:S01]  /*70b0*/  ISETP.GE.AND P2, PT, R23, UR4, PT ;  /* 0x0000000417007c0c */ /* 0x000fe2000bf46270 */
[----:B------:R-:W-:Y:S01]  /*70c0*/  VIADD R39, R47, 0x38 ;  /* 0x000000382f277836 */ /* 0x000fe20000000000 */
[----:B------:R-:W-:-:S02]  /*70d0*/  ISETP.GE.AND P3, PT, R36, UR4, PT ;  /* 0x0000000424007c0c */ /* 0x000fc4000bf66270 */
[----:B------:R-:W-:Y:S01]  /*70e0*/  ISETP.GE.AND P4, PT, R37, UR4, PT ;  /* 0x0000000425007c0c */ /* 0x000fe2000bf86270 */
[----:B---34-:R-:W-:Y:S01]  /*70f0*/  @!P0 IMAD.WIDE R16, R47, 0x4, R42 ;  /* 0x000000042f108825 */ /* 0x018fe200078e022a */
[----:B------:R-:W-:Y:S02]  /*7100*/  ISETP.GE.AND P5, PT, R38, UR4, PT ;  /* 0x0000000426007c0c */ /* 0x000fe4000bfa6270 */
[----:B------:R-:W-:Y:S02]  /*7110*/  ISETP.GE.AND P6, PT, R39, UR4, PT ;  /* 0x0000000427007c0c */ /* 0x000fe4000bfc6270 */
[----:B------:R0:W-:Y:S01]  /*7120*/  @!P0 ST.E.64 desc[UR38][R16.64], R34 ;  /* 0x0000002210008985 */ /* 0x0001e2000c101b26 */
[----:B------:R-:W-:Y:S02]  /*7130*/  ISETP.GE.AND P0, PT, R0, UR4, PT ;  /* 0x0000000400007c0c */ /* 0x000fe4000bf06270 */
[----:B------:R-:W-:Y:S02]  /*7140*/  @!P1 LEA.HI R22, R22, R22, RZ, 0x1 ;  /* 0x0000001616169211 */ /* 0x000fe400078f08ff */
[----:B------:R-:W-:-:S04]  /*7150*/  @!P3 LEA.HI R36, R36, R36, RZ, 0x1 ;  /* 0x000000242424b211 */ /* 0x000fc800078f08ff */
[----:B------:R-:W-:Y:S02]  /*7160*/  @!P5 LEA.HI R38, R38, R38, RZ, 0x1 ;  /* 0x000000262626d211 */ /* 0x000fe400078f08ff */
[----:B------:R-:W-:Y:S02]  /*7170*/  @!P6 LEA.HI R40, R39, R39, RZ, 0x1 ;  /* 0x000000272728e211 */ /* 0x000fe400078f08ff */
[----:B------:R-:W-:Y:S02]  /*7180*/  @!P5 LOP3.LUT R41, R38, 0xfffffffe, RZ, 0xc0, !PT ;  /* 0xfffffffe2629d812 */ /* 0x000fe400078ec0ff */
[----:B------:R-:W-:Y:S02]  /*7190*/  @!P0 LEA.HI R0, R0, R0, RZ, 0x1 ;  /* 0x0000000000008211 */ /* 0x000fe400078f08ff */
[----:B0-----:R-:W-:Y:S02]  /*71a0*/  @!P2 LEA.HI R16, R23, R23, RZ, 0x1 ;  /* 0x000000171710a211 */ /* 0x001fe400078f08ff */
[----:B------:R-:W-:-:S02]  /*71b0*/  @!P4 LEA.HI R34, R37, R37, RZ, 0x1 ;  /* 0x000000252522c211 */ /* 0x000fc400078f08ff */
[----:B------:R-:W-:Y:S02]  /*71c0*/  @!P0 LOP3.LUT R17, R0, 0xfffffffe, RZ, 0xc0, !PT ;  /* 0xfffffffe00118812 */ /* 0x000fe400078ec0ff */
[----:B------:R-:W-:Y:S02]  /*71d0*/  @!P1 LOP3.LUT R23, R22, 0xfffffffe, RZ, 0xc0, !PT ;  /* 0xfffffffe16179812 */ /* 0x000fe400078ec0ff */
[----:B------:R-:W-:Y:S01]  /*71e0*/  @!P2 LOP3.LUT R35, R16, 0xfffffffe, RZ, 0xc0, !PT ;  /* 0xfffffffe1023a812 */ /* 0x000fe200078ec0ff */
[--C-:B------:R-:W-:Y:S01]  /*71f0*/  @!P0 IMAD.WIDE R16, R17, 0x4, R42.reuse ;  /* 0x0000000411108825 */ /* 0x100fe200078e022a */
[----:B------:R-:W-:Y:S02]  /*7200*/  @!P3 LOP3.LUT R37, R36, 0xfffffffe, RZ, 0xc0, !PT ;  /* 0xfffffffe2425b812 */ /* 0x000fe400078ec0ff */
[----:B------:R-:W-:Y:S01]  /*7210*/  @!P4 LOP3.LUT R39, R34, 0xfffffffe, RZ, 0xc0, !PT ;  /* 0xfffffffe2227c812 */ /* 0x000fe200078ec0ff */
[--C-:B------:R-:W-:Y:S01]  /*7220*/  @!P1 IMAD.WIDE R22, R23, 0x4, R42.reuse ;  /* 0x0000000417169825 */ /* 0x100fe200078e022a */
[----:B------:R-:W-:Y:S01]  /*7230*/  @!P6 LOP3.LUT R49, R40, 0xfffffffe, RZ, 0xc0, !PT ;  /* 0xfffffffe2831e812 */ /* 0x000fe200078ec0ff */
[----:B------:R0:W-:Y:S02]  /*7240*/  @!P0 ST.E.64 desc[UR38][R16.64], R2 ;  /* 0x0000000210008985 */ /* 0x0001e4000c101b26 */
[----:B------:R-:W-:-:S02]  /*7250*/  @!P2 IMAD.WIDE R34, R35, 0x4, R42 ;  /* 0x000000042322a825 */ /* 0x000fc400078e022a */
[----:B------:R0:W-:Y:S02]  /*7260*/  @!P1 ST.E.64 desc[UR38][R22.64], R4 ;  /* 0x0000000416009985 */ /* 0x0001e4000c101b26 */
[--C-:B------:R-:W-:Y:S02]  /*7270*/  @!P3 IMAD.WIDE R36, R37, 0x4, R42.reuse ;  /* 0x000000042524b825 */ /* 0x100fe400078e022a */
[----:B------:R0:W-:Y:S02]  /*7280*/  @!P2 ST.E.64 desc[UR38][R34.64], R6 ;  /* 0x000000062200a985 */ /* 0x0001e4000c101b26 */
[--C-:B------:R-:W-:Y:S02]  /*7290*/  @!P4 IMAD.WIDE R38, R39, 0x4, R42.reuse ;  /* 0x000000042726c825 */ /* 0x100fe400078e022a */
[----:B------:R0:W-:Y:S02]  /*72a0*/  @!P3 ST.E.64 desc[UR38][R36.64], R10 ;  /* 0x0000000a2400b985 */ /* 0x0001e4000c101b26 */
[----:B------:R-:W-:-:S02]  /*72b0*/  @!P5 IMAD.WIDE R40, R41, 0x4, R42 ;  /* 0x000000042928d825 */ /* 0x000fc400078e022a */
[----:B------:R0:W-:Y:S02]  /*72c0*/  @!P4 ST.E.64 desc[UR38][R38.64], R14 ;  /* 0x0000000e2600c985 */ /* 0x0001e4000c101b26 */
[----:B------:R-:W-:Y:S02]  /*72d0*/  @!P6 IMAD.WIDE R42, R49, 0x4, R42 ;  /* 0x00000004312ae825 */ /* 0x000fe400078e022a */
[----:B------:R0:W-:Y:S04]  /*72e0*/  @!P5 ST.E.64 desc[UR38][R40.64], R20 ;  /* 0x000000142800d985 */ /* 0x0001e8000c101b26 */
[----:B------:R0:W-:Y:S02]  /*72f0*/  @!P6 ST.E.64 desc[UR38][R42.64], R28 ;  /* 0x0000001c2a00e985 */ /* 0x0001e4000c101b26 */
.L_x_12826:
[----:B------:R-:W-:Y:S05]  /*7300*/  BSYNC B0 ;  /* 0x0000000000007941 */ /* 0x000fea0003800000 */
.L_x_12825:
[----:B------:R-:W-:Y:S01]  /*7310*/  ISETP.GE.AND P0, PT, R44, R45, PT ;  /* 0x0000002d2c00720c */ /* 0x000fe20003f06270 */
[----:B0-2---:R1:W2:Y:S04]  /*7320*/  SHFL.IDX PT, R17, R50, 0x1, 0x1c1f ;  /* 0x003c1f0032117f89 */ /* 0x0052a800000e0000 */
[----:B------:R1:W0:Y:S08]  /*7330*/  SHFL.IDX PT, R16, R48, 0x1, 0x1c1f ;  /* 0x003c1f0030107f89 */ /* 0x00023000000e0000 */
[----:B-1----:R-:W-:Y:S05]  /*7340*/  @P0 BRA `(.L_x_12797) ;  /* 0x0000004000940947 */ /* 0x002fea0003800000 */
[C---:B------:R-:W-:Y:S01]  /*7350*/  IADD3 R0, R47.reuse, 0x8, RZ ;  /* 0x000000082f007810 */ /* 0x040fe20007ffe0ff */
        /* <DEDUP_REMOVED lines=8> */
[----:B------:R-:W-:Y:S02]  /*73e0*/  ISETP.GE.AND P3, PT, R7, UR4, PT ;  /* 0x0000000407007c0c */ /* 0x000fe4000bf66270 */
[----:B------:R-:W-:-:S02]  /*73f0*/  ISETP.GE.AND P4, PT, R10, UR4, PT ;  /* 0x000000040a007c0c */ /* 0x000fc4000bf86270 */
[----:B------:R-:W-:Y:S02]  /*7400*/  ISETP.GE.AND P0, PT, R47, UR4, PT ;  /* 0x000000042f007c0c */ /* 0x000fe4000bf06270 */
[----:B------:R-:W-:Y:S02]  /*7410*/  ISETP.GE.AND P5, PT, R11, UR4, PT ;  /* 0x000000040b007c0c */ /* 0x000fe4000bfa6270 */
[----:B------:R-:W-:Y:S02]  /*7420*/  ISETP.GE.AND P6, PT, R15, UR4, PT ;  /* 0x000000040f007c0c */ /* 0x000fe4000bfc6270 */
[----:B------:R-:W-:Y:S02]  /*7430*/  @!P1 LEA.HI R0, R0, R0, RZ, 0x1 ;  /* 0x0000000000009211 */ /* 0x000fe400078f08ff */
[----:B------:R-:W-:Y:S02]  /*7440*/  @!P2 LEA.HI R6, R6, R6, RZ, 0x1 ;  /* 0x000000060606a211 */ /* 0x000fe400078f08ff */
[----:B------:R-:W-:-:S02]  /*7450*/  @!P1 LOP3.LUT R5, R0, 0xfffffffe, RZ, 0xc0, !PT ;  /* 0xfffffffe00059812 */ /* 0x000fc400078ec0ff */
[----:B------:R-:W-:Y:S01]  /*7460*/  @!P3 LEA.HI R0, R7, R7, RZ, 0x1 ;  /* 0x000000070700b211 */ /* 0x000fe200078f08ff */
[--C-:B0-2---:R-:W-:Y:S01]  /*7470*/  @!P0 IMAD.WIDE R2, R47, 0x4, R16.reuse ;  /* 0x000000042f028825 */ /* 0x105fe200078e0210 */
[----:B------:R-:W-:Y:S02]  /*7480*/  @!P4 LEA.HI R10, R10, R10, RZ, 0x1 ;  /* 0x0000000a0a0ac211 */ /* 0x000fe400078f08ff */
[----:B------:R-:W-:Y:S01]  /*7490*/  @!P5 LEA.HI R14, R11, R11, RZ, 0x1 ;  /* 0x0000000b0b0ed211 */ /* 0x000fe200078f08ff */
[----:B------:R-:W-:Y:S01]  /*74a0*/  @!P1 IMAD.WIDE R4, R5, 0x4, R16 ;  /* 0x0000000405049825 */ /* 0x000fe200078e0210 */
[----:B------:R-:W-:Y:S01]  /*74b0*/  @!P6 LEA.HI R20, R15, R15, RZ, 0x1 ;  /* 0x0000000f0f14e211 */ /* 0x000fe200078f08ff */
[----:B------:R0:W-:Y:S01]  /*74c0*/  @!P0 ST.E.64 desc[UR38][R2.64], R26 ;  /* 0x0000001a02008985 */ /* 0x0001e2000c101b26 */
[----:B------:R-:W-:Y:S01]  /*74d0*/  @!P2 LOP3.LUT R7, R6, 0xfffffffe, RZ, 0xc0, !PT ;  /* 0xfffffffe0607a812 */ /* 0x000fe200078ec0ff */
[----:B------:R-:W-:Y:S01]  /*74e0*/  VIADD R47, R47, 0x38 ;  /* 0x000000382f2f7836 */ /* 0x000fe20000000000 */
[----:B------:R-:W-:Y:S01]  /*74f0*/  @!P3 LOP3.LUT R11, R0, 0xfffffffe, RZ, 0xc0, !PT ;  /* 0xfffffffe000bb812 */ /* 0x000fe200078ec0ff */
[----:B------:R1:W-:Y:S01]  /*7500*/  @!P1 ST.E.64 desc[UR38][R4.64], R32 ;  /* 0x0000002004009985 */ /* 0x0003e2000c101b26 */
        /* <DEDUP_REMOVED lines=20> */
.L_x_12824:
[----:B------:R-:W-:-:S05]  /*7650*/  VIADD R0, R22, 0xffffff80 ;  /* 0xffffff8016007836 */ /* 0x000fca0000000000 */
        /* <DEDUP_REMOVED lines=39> */
[----:B------:R-:W-:Y:S01]  /*78d0*/  IADD3 R2, P0, R5, R2, RZ ;  /* 0x0000000205027210 */ /* 0x000fe20007f1e0ff */
[----:B------:R-:W-:Y:S02]  /*78e0*/  IMAD.MOV R7, RZ, RZ, -R5 ;  /* 0x000000ffff077224 */ /* 0x000fe400078e0a05 */
        /* <DEDUP_REMOVED lines=11> */
[----:B------:R-:W-:Y:S02]  /*79a0*/  LEA R4, P0, R2, UR4, 0x2 ;  /* 0x0000000402047c11 */ /* 0x000fe4000f8010ff */
[----:B------:R-:W-:-:S04]  /*79b0*/  IADD3 R3, R3, R5, RZ ;  /* 0x0000000503037210 */ /* 0x000fc80007ffe0ff */
[----:B------:R-:W-:Y:S01]  /*79c0*/  LEA.HI.X R5, R2, UR5, R3, 0x2, P0 ;  /* 0x0000000502057c11 */ /* 0x000fe200080f1403 */
[----:B------:R-:W-:-:S05]  /*79d0*/  IMAD.MOV.U32 R3, RZ, RZ, -0x800000 ;  /* 0xff800000ff037424 */ /* 0x000fca00078e00ff */
[----:B------:R0:W-:Y:S01]  /*79e0*/  STG.E desc[UR38][R4.64], R3 ;  /* 0x0000000304007986 */ /* 0x0001e2000c101926 */
[----:B------:R-:W-:Y:S05]  /*79f0*/  BRA `(.L_x_12797) ;  /* 0x0000003800e87947 */ /* 0x000fea0003800000 */
.L_x_12795:
        /* <DEDUP_REMOVED lines=18> */
.L_x_12827:
[----:B------:R-:W-:Y:S01]  /*7b20*/  ULDC UR7, c[0x0][0xc50] ;  /* 0x0003140000077ab9 */ /* 0x000fe20000000800 */
[----:B------:R-:W-:Y:S01]  /*7b30*/  UMOV UR42, UR6 ;  /* 0x00000006002a7c82 */ /* 0x000fe20008000000 */
[----:B------:R-:W-:-:S11]  /*7b40*/  UISETP.NE.AND UP0, UPT, UR7, 0x1, UPT ;  /* 0x000000010700788c */ /* 0x000fd6000bf05270 */
[----:B------:R-:W-:Y:S01]  /*7b50*/  @UP0 ULDC UR4, c[0x0][0xc54] ;  /* 0x0003150000040ab9 */ /* 0x000fe20000000800 */
[----:B------:R-:W-:Y:S01]  /*7b60*/  @UP0 ULDC UR8, c[0x0][0xc58] ;  /* 0x0003160000080ab9 */ /* 0x000fe20000000800 */
[----:B------:R-:W-:-:S04]  /*7b70*/  UIMAD.WIDE.U32 UR4, UR6, UR4, URZ ;  /* 0x00000004060472a5 */ /* 0x000fc8000f8e003f */
[----:B------:R-:W-:-:S12]  /*7b80*/  @UP0 USHF.R.U32.HI UR42, URZ, UR8, UR5 ;  /* 0x000000083f2a0299 */ /* 0x000fd80008011605 */
.L_x_12828:
        /* <DEDUP_REMOVED lines=18> */
[----:B------:R-:W-:-:S04]  /*7cb0*/  UIMAD UR43, UR5, UR43, URZ ;  /* 0x0000002b052b72a4 */ /* 0x000fc8000f8e023f */
        /* <DEDUP_REMOVED lines=10> */
[----:B0-----:R-:W-:Y:S08]  /*7d60*/  @!P0 BRA `(.L_x_12830) ;  /* 0x0000000000848947 */ /* 0x001ff00003800000 */
        /* <DEDUP_REMOVED lines=33> */
.L_x_12830:
[----:B------:R-:W-:Y:S02]  /*7f80*/  UIMAD UR48, UR47, UR40, URZ ;  /* 0x000000282f3072a4 */ /* 0x000fe4000f8e023f */
[----:B------:R-:W-:Y:S01]  /*7f90*/  MOV R3, UR40 ;  /* 0x0000002800037c02 */ /* 0x000fe20008000f00 */
[----:B------:R-:W-:-:S03]  /*7fa0*/  IMAD.MOV.U32 R10, RZ, RZ, 0x1 ;  /* 0x00000001ff0a7424 */ /* 0x000fc600078e00ff */
        /* <DEDUP_REMOVED lines=29> */
[----:B0----5:R-:W-:Y:S05]  /*8180*/  CALL.ABS.NOINC R2 ;  /* 0x0000000002007343 */ /* 0x021fea0003c00000 */
.L_x_12831:
        /* <DEDUP_REMOVED lines=20> */
.L_x_12833:
        /* <DEDUP_REMOVED lines=8> */
[----:B------:R-:W-:Y:S01]  /*8350*/  MOV R8, 0x70 ;  /* 0x0000007000087802 */ /* 0x000fe20000000f00 */
[----:B------:R-:W-:Y:S02]  /*8360*/  IMAD.U32 R10, RZ, RZ, UR4 ;  /* 0x00000004ff0a7e24 */ /* 0x000fe4000f8e00ff */
[----:B------:R-:W-:-:S02]  /*8370*/  IMAD.U32 R11, RZ, RZ, UR5 ;  /* 0x00000005ff0b7e24 */ /* 0x000fc4000f8e00ff */
[----:B------:R-:W-:Y:S02]  /*8380*/  IMAD.MOV.U32 R12, RZ, RZ, 0x1 ;  /* 0x00000001ff0c7424 */ /* 0x000fe400078e00ff */
[----:B0-----:R-:W-:-:S07]  /*8390*/  IMAD.MOV.U32 R13, RZ, RZ, RZ ;  /* 0x000000ffff0d7224 */ /* 0x001fce00078e00ff */
[----:B------:R-:W-:-:S07]  /*83a0*/  LEPC R20, `(.L_x_12832) ;  /* 0x000000001014794e */ /* 0x000fce0000000000 */
[----:B-1----:R-:W-:Y:S05]  /*83b0*/  CALL.ABS.NOINC R2 ;  /* 0x0000000002007343 */ /* 0x002fea0003c00000 */
.L_x_12832:
[----:B------:R-:W0:Y:S01]  /*83c0*/  LDC.64 R2, c[0x0][0x9f8] ;  /* 0x00027e00ff027b82 */ /* 0x000e220000000a00 */
[----:B------:R-:W-:-:S07]  /*83d0*/  IMAD.MOV.U32 R28, RZ, RZ, R24 ;  /* 0x000000ffff1c7224 */ /* 0x000fce00078e0018 */
[----:B------:R-:W1:Y:S01]  /*83e0*/  LDC R16, c[0x0][0x430] ;  /* 0x00010c00ff107b82 */ /* 0x000e620000000800 */
[----:B0-----:R-:W-:-:S04]  /*83f0*/  ISETP.NE.U32.AND P0, PT, R2, RZ, PT ;  /* 0x000000ff0200720c */ /* 0x001fc80003f05070 */
[----:B------:R-:W-:-:S13]  /*8400*/  ISETP.NE.AND.EX P0, PT, R3, RZ, PT, P0 ;  /* 0x000000ff0300720c */ /* 0x000fda0003f05300 */
[----:B------:R-:W0:Y:S02]  /*8410*/  @P0 LDC.64 R2, c[0x0][0x9f8] ;  /* 0x00027e00ff020b82 */ /* 0x000e240000000a00 */
[----:B0-----:R-:W-:-:S05]  /*8420*/  @P0 IMAD.WIDE R2, R24, 0x4, R2 ;  /* 0x0000000418020825 */ /* 0x001fca00078e0202 */
[----:B------:R0:W2:Y:S01]  /*8430*/  @P0 LDG.E R28, desc[UR38][R2.64] ;  /* 0x00000026021c0981 */ /* 0x0000a2000c1e1900 */
[----:B------:R-:W-:Y:S01]  /*8440*/  MOV R0, UR49 ;  /* 0x0000003100007c02 */ /* 0x000fe20008000f00 */
[C---:B------:R-:W-:Y:S01]  /*8450*/  IMAD.SHL.U32 R23, R22.reuse, 0x10, RZ ;  /* 0x0000001016177824 */ /* 0x040fe200078e00ff */
[----:B------:R-:W-:Y:S02]  /*8460*/  LOP3.LUT R20, R22, 0x7f, RZ, 0xc0, !PT ;  /* 0x0000007f16147812 */ /* 0x000fe400078ec0ff */
[----:B-1----:R-:W-:Y:S01]  /*8470*/  ISETP.NE.AND P1, PT, R16, 0x1, PT ;  /* 0x000000011000780c */ /* 0x002fe20003f25270 */
[----:B------:R-:W-:Y:S01]  /*8480*/  VIADD R0, R0, 0xffffffff ;  /* 0xffffffff00007836 */ /* 0x000fe20000000000 */
[----:B------:R-:W-:Y:S02]  /*8490*/  SHF.R.U32.HI R4, RZ, 0x3, R20 ;  /* 0x00000003ff047819 */ /* 0x000fe40000011614 */
[----:B------:R-:W-:Y:S02]  /*84a0*/  LOP3.LUT R23, R23, 0x70, RZ, 0xc0, !PT ;  /* 0x0000007017177812 */ /* 0x000fe400078ec0ff */
[----:B------:R-:W-:Y:S01]  /*84b0*/  LOP3.LUT R29, R29, 0xfffffffb, RZ, 0xc0, !PT ;  /* 0xfffffffb1d1d7812 */ /* 0x000fe200078ec0ff */
[----:B------:R-:W-:-:S05]  /*84c0*/  IMAD R4, R0, 0x80, R4 ;  /* 0x0000008000047824 */ /* 0x000fca00078e0204 */
[----:B------:R-:W-:Y:S01]  /*84d0*/  IADD3 R4, R23, R4, RZ ;  /* 0x0000000417047210 */ /* 0x000fe20007ffe0ff */
[----:B0-----:R-:W0:Y:S01]  /*84e0*/  @P1 LDC R2, c[0x0][0x434] ;  /* 0x00010d00ff021b82 */ /* 0x001e220000000800 */
[----:B------:R-:W-:Y:S02]  /*84f0*/  @P1 LOP3.LUT R29, R29, 0x4, RZ, 0xfc, !PT ;  /* 0x000000041d1d1812 */ /* 0x000fe400078efcff */
[C---:B------:R-:W-:Y:S01]  /*8500*/  ISETP.GE.AND P0, PT, R4.reuse, UR43, PT ;  /* 0x0000002b04007c0c */ /* 0x040fe2000bf06270 */
[----:B-----5:R-:W-:-:S04]  /*8510*/  IMAD.IADD R7, R4, 0x1, R19 ;  /* 0x0000000104077824 */ /* 0x020fc800078e0213 */
[----:B------:R-:W1:Y:S01]  /*8520*/  @P1 LDC R3, c[0x0][0x438] ;  /* 0x00010e00ff031b82 */ /* 0x000e620000000800 */
[----:B------:R-:W-:-:S07]  /*8530*/  IMAD.MOV.U32 R10, RZ, RZ, R7 ;  /* 0x000000ffff0a7224 */ /* 0x000fce00078e0007 */
[----:B------:R-:W3:Y:S08]  /*8540*/  @!P0 LDC.64 R8, c[0x0][0x428] ;  /* 0x00010a00ff088b82 */ /* 0x000ef00000000a00 */
[----:B------:R-:W4:Y:S01]  /*8550*/  @!P0 LDC.64 R4, c[0x0][0x418] ;  /* 0x00010600ff048b82 */ /* 0x000f220000000a00 */
[----:B0-----:R-:W-:-:S05]  /*8560*/  @P1 IMAD.HI.U32 R2, R7, R2, RZ ;  /* 0x0000000207021227 */ /* 0x001fca00078e00ff */
[----:B-1----:R-:W-:-:S04]  /*8570*/  @P1 SHF.R.U32.HI R10, RZ, R3, R2 ;  /* 0x00000003ff0a1219 */ /* 0x002fc80000011602 */
[----:B------:R-:W-:Y:S02]  /*8580*/  @!P0 SHF.R.S32.HI R3, RZ, 0x1f, R10 ;  /* 0x0000001fff038819 */ /* 0x000fe4000001140a */
[----:B--2---:R-:W-:-:S05]  /*8590*/  SHF.R.S32.HI R6, RZ, 0x1f, R28 ;  /* 0x0000001fff067819 */ /* 0x004fca000001141c */
[----:B---3--:R-:W-:Y:S01]  /*85a0*/  @!P0 IMAD R2, R6, R8, RZ ;  /* 0x0000000806028224 */ /* 0x008fe200078e02ff */
[----:B------:R0:W-:Y:S03]  /*85b0*/  STL [R1], R6 ;  /* 0x0000000601007387 */ /* 0x0001e60000100800 */
[----:B------:R-:W-:Y:S02]  /*85c0*/  @!P0 IMAD R9, R28, R9, R2 ;  /* 0x000000091c098224 */ /* 0x000fe400078e0202 */
[----:B------:R-:W-:-:S04]  /*85d0*/  @!P0 IMAD.MOV.U32 R2, RZ, RZ, R10 ;  /* 0x000000ffff028224 */ /* 0x000fc800078e000a */
[----:B------:R-:W-:-:S04]  /*85e0*/  @!P0 IMAD.WIDE.U32 R2, R28, R8, R2 ;  /* 0x000000081c028225 */ /* 0x000fc800078e0002 */
[----:B0-----:R-:W-:Y:S01]  /*85f0*/  IMAD.MOV.U32 R6, RZ, RZ, RZ ;  /* 0x000000ffff067224 */ /* 0x001fe200078e00ff */
[----:B------:R-:W-:Y:S02]  /*8600*/  @!P0 IADD3 R3, R3, R9, RZ ;  /* 0x0000000903038210 */ /* 0x000fe40007ffe0ff */
[----:B----4-:R-:W-:-:S04]  /*8610*/  @!P0 LEA R4, P1, R2, R4, 0x2 ;  /* 0x0000000402048211 */ /* 0x010fc800078210ff */
[----:B------:R-:W-:-:S05]  /*8620*/  @!P0 LEA.HI.X R5, R2, R5, R3, 0x2, P1 ;  /* 0x0000000502058211 */ /* 0x000fca00008f1403 */
[----:B------:R0:W5:Y:S01]  /*8630*/  @!P0 LDG.E R6, desc[UR38][R4.64] ;  /* 0x0000002604068981 */ /* 0x000162000c1e1900 */
[----:B------:R-:W-:-:S03]  /*8640*/  UMOV UR4, 0xffffffff ;  /* 0xffffffff00047882 */ /* 0x000fc60000000000 */
[----:B------:R-:W-:Y:S05]  /*8650*/  BRA.DIV UR4, `(.L_x_12834) ;  /* 0x0000003204507947 */ /* 0x000fea000b800000 */
.L_x_12874:
[----:B------:R-:W-:Y:S01]  /*8660*/  ULOP3.LUT UR4, UR41, 0x2, URZ, 0xfc, !UPT ;  /* 0x0000000229047892 */ /* 0x000fe2000f8efc3f */
[----:B------:R-:W-:Y:S01]  /*8670*/  IMAD.MOV R2, RZ, RZ, -R10 ;  /* 0x000000ffff027224 */ /* 0x000fe200078e0a0a */
[----:B------:R-:W-:Y:S01]  /*8680*/  MOV R27, UR42 ;  /* 0x0000002a001b7c02 */ /* 0x000fe20008000f00 */
[----:B------:R-:W-:Y:S01]  /*8690*/  IMAD.SHL.U32 R8, R22, 0x8, RZ ;  /* 0x0000000816087824 */ /* 0x000fe200078e00ff */
[----:B------:R-:W-:Y:S01]  /*86a0*/  LOP3.LUT R29, R29, 0xfffffffd, RZ, 0xc0, !PT ;  /* 0xfffffffd1d1d7812 */ /* 0x000fe200078ec0ff */
[----:B0-----:R-:W-:Y:S01]  /*86b0*/  IMAD R5, R16, R2, R7 ;  /* 0x0000000210057224 */ /* 0x001fe200078e0207 */
[----:B------:R-:W-:Y:S01]  /*86c0*/  SHF.R.S32.HI R27, RZ, 0x1f, R27 ;  /* 0x0000001fff1b7819 */ /* 0x000fe2000001141b */
[----:B------:R-:W-:Y:S01]  /*86d0*/  IMAD.U32 R3, RZ, RZ, UR4 ;  /* 0x00000004ff037e24 */ /* 0x000fe2000f8e00ff */
[----:B------:R-:W-:Y:S01]  /*86e0*/  LOP3.LUT R16, R8, 0x38, RZ, 0xc0, !PT ;  /* 0x0000003808107812 */ /* 0x000fe200078ec0ff */
[----:B------:R-:W-:-:S03]  /*86f0*/  IMAD.MOV.U32 R26, RZ, RZ, R0 ;  /* 0x000000ffff1a7224 */ /* 0x000fc600078e0000 */
[----:B------:R-:W-:-:S13]  /*8700*/  ISETP.NE.AND P0, PT, R3, 0x3, PT ;  /* 0x000000030300780c */ /* 0x000fda0003f05270 */
[----:B------:R-:W-:Y:S01]  /*8710*/  @P0 LOP3.LUT R29, R29, 0x2, RZ, 0xfc, !PT ;  /* 0x000000021d1d0812 */ /* 0x000fe200078efcff */
[----:B------:R-:W-:Y:S06]  /*8720*/  @!P0 BRA `(.L_x_12835) ;  /* 0x0000000000048947 */ /* 0x000fec0003800000 */
[----:B------:R-:W-:Y:S01]  /*8730*/  BPT.TRAP 0x1 ;  /* 0x000000040000795c */ /* 0x000fe20000300000 */
.L_x_12835:
        /* <DEDUP_REMOVED lines=8> */
[----:B------:R-:W-:Y:S01]  /*87c0*/  IMAD.IADD R3, R3, 0x1, R9 ;  /* 0x0000000103037824 */ /* 0x000fe200078e0209 */
[----:B------:R-:W-:Y:S01]  /*87d0*/  MOV R9, 0x1 ;  /* 0x0000000100097802 */ /* 0x000fe20000000f00 */
[----:B------:R-:W-:Y:S02]  /*87e0*/  IMAD R11, R4, UR4, RZ ;  /* 0x00000004040b7c24 */ /* 0x000fe4000f8e02ff */
[----:B------:R-:W-:Y:S01]  /*87f0*/  IMAD.WIDE.U32 R2, R6, UR4, R2 ;  /* 0x0000000406027c25 */ /* 0x000fe2000f8e0002 */
[----:B------:R-:W-:-:S03]  /*8800*/  SHF.L.U32 R9, R9, 0x1f, RZ ;  /* 0x0000001f09097819 */ /* 0x000fc600000006ff */
[----:B------:R-:W-:Y:S01]  /*8810*/  IMAD R11, R6, UR5, R11 ;  /* 0x00000005060b7c24 */ /* 0x000fe2000f8e020b */
[----:B------:R-:W0:Y:S01]  /*8820*/  SYNCS.PHASECHK.TRANS64.TRYWAIT P0, [UR45+0x16840], R9 ;  /* 0x01684009ff0075a7 */ /* 0x000e22000800016d */
[----:B------:R-:W-:Y:S02]  /*8830*/  ULDC.64 UR4, c[0x0][0x330] ;  /* 0x0000cc0000047ab9 */ /* 0x000fe40000000a00 */
        /* <DEDUP_REMOVED lines=9> */
[----:B0-----:R-:W-:Y:S06]  /*88d0*/  @!P0 BRA `(.L_x_12836) ;  /* 0x0000002c00d08947 */ /* 0x001fec0003800000 */
.L_x_12875:
[----:B------:R-:W-:Y:S01]  /*88e0*/  ULDC.64 UR4, c[0x0][0x300] ;  /* 0x0000c00000047ab9 */ /* 0x000fe20000000a00 */
[----:B------:R-:W-:Y:S01]  /*88f0*/  R2UR UR6, R27 ;  /* 0x000000001b0672ca */ /* 0x000fe200000e0000 */
[----:B0-----:R-:W-:Y:S01]  /*8900*/  IMAD R2, R7, UR4, RZ ;  /* 0x0000000407027c24 */ /* 0x001fe2000f8e02ff */
[----:B------:R-:W-:Y:S02]  /*8910*/  SHF.R.U32.HI R10, RZ, 0x3, R20 ;  /* 0x00000003ff0a7819 */ /* 0x000fe40000011614 */
[----:B------:R-:W-:Y:S01]  /*8920*/  LOP3.LUT R29, R29, 0xfffffffe, RZ, 0xc0, !PT ;  /* 0xfffffffe1d1d7812 */ /* 0x000fe200078ec0ff */
[C---:B------:R-:W-:Y:S02]  /*8930*/  IMAD R7, R5.reuse, UR5, R2 ;  /* 0x0000000505077c24 */ /* 0x040fe4000f8e0202 */
[----:B------:R-:W-:Y:S01]  /*8940*/  IMAD.WIDE.U32 R2, R5, UR4, RZ ;  /* 0x0000000405027c25 */ /* 0x000fe2000f8e00ff */
[----:B------:R-:W-:-:S03]  /*8950*/  ULDC.64 UR4, c[0x0][0x310] ;  /* 0x0000c40000047ab9 */ /* 0x000fc60000000a00 */
[----:B------:R-:W-:Y:S01]  /*8960*/  IMAD R5, R4, UR4, RZ ;  /* 0x0000000404057c24 */ /* 0x000fe2000f8e02ff */
[----:B------:R-:W-:Y:S01]  /*8970*/  IADD3 R3, R3, R7, RZ ;  /* 0x0000000703037210 */ /* 0x000fe20007ffe0ff */
[----:B------:R-:W-:Y:S02]  /*8980*/  IMAD.MOV.U32 R7, RZ, RZ, -0x80 ;  /* 0xffffff80ff077424 */ /* 0x000fe400078e00ff */
[C---:B------:R-:W-:Y:S02]  /*8990*/  IMAD R5, R6.reuse, UR5, R5 ;  /* 0x0000000506057c24 */ /* 0x040fe4000f8e0205 */
[----:B------:R-:W-:Y:S01]  /*89a0*/  IMAD.WIDE.U32 R2, R6, UR4, R2 ;  /* 0x0000000406027c25 */ /* 0x000fe2000f8e0002 */
[----:B------:R-:W-:-:S03]  /*89b0*/  ULDC.64 UR4, c[0x0][0x308] ;  /* 0x0000c20000047ab9 */ /* 0x000fc60000000a00 */
[----:B------:R-:W-:Y:S02]  /*89c0*/  IMAD.IADD R3, R3, 0x1, R5 ;  /* 0x0000000103037824 */ /* 0x000fe400078e0205 */
[----:B------:R-:W-:Y:S01]  /*89d0*/  IMAD.U32 R5, RZ, RZ, UR4 ;  /* 0x00000004ff057e24 */ /* 0x000fe2000f8e00ff */
[----:B------:R-:W-:Y:S01]  /*89e0*/  UIMAD UR4, UR6, UR4, URZ ;  /* 0x00000004060472a4 */ /* 0x000fe2000f8e023f */
[----:B------:R-:W-:Y:S02]  /*89f0*/  IMAD R6, R0, R7, UR43 ;  /* 0x0000002b00067e24 */ /* 0x000fe4000f8e0207 */
[----:B------:R-:W-:Y:S01]  /*8a00*/  IMAD.WIDE.U32 R2, R5, UR42, R2 ;  /* 0x0000002a05027c25 */ /* 0x000fe2000f8e0002 */
[----:B------:R-:W-:Y:S01]  /*8a10*/  UIMAD UR4, UR42, UR5, UR4 ;  /* 0x000000052a0472a4 */ /* 0x000fe2000f8e0204 */
[----:B------:R-:W-:Y:S01]  /*8a20*/  LOP3.LUT R5, R8, 0x1c0, RZ, 0xc0, !PT ;  /* 0x000001c008057812 */ /* 0x000fe200078ec0ff */
[----:B------:R-:W-:Y:S02]  /*8a30*/  ULDC.64 UR6, c[0x0][0x2e8] ;  /* 0x0000ba0000067ab9 */ /* 0x000fe40000000a00 */
[----:B------:R-:W-:-:S02]  /*8a40*/  LEA R0, P0, R2, UR6, 0x1 ;  /* 0x0000000602007c11 */ /* 0x000fc4000f8008ff */
[----:B------:R-:W-:Y:S01]  /*8a50*/  IADD3 R3, R3, UR4, RZ ;  /* 0x0000000403037c10 */ /* 0x000fe2000fffe0ff */
[----:B------:R-:W-:Y:S01]  /*8a60*/  ULDC UR4, c[0x0][0x2f4] ;  /* 0x0000bd0000047ab9 */ /* 0x000fe20000000800 */
[----:B------:R-:W-:Y:S02]  /*8a70*/  LOP3.LUT R5, R5, 0x38, R8, 0xf8, !PT ;  /* 0x0000003805057812 */ /* 0x000fe400078ef808 */
[----:B------:R-:W-:Y:S01]  /*8a80*/  ISETP.GE.AND P3, PT, R16, UR4, PT ;  /* 0x0000000410007c0c */ /* 0x000fe2000bf66270 */
[----:B------:R-:W-:Y:S01]  /*8a90*/  UMOV UR4, 0xffffffff ;  /* 0xffffffff00047882 */ /* 0x000fe20000000000 */
[----:B------:R-:W-:Y:S02]  /*8aa0*/  LEA.HI.X R4, R2, UR7, R3, 0x1, P0 ;  /* 0x0000000702047c11 */ /* 0x000fe400080f0c03 */
[----:B------:R-:W-:Y:S01]  /*8ab0*/  LOP3.LUT R3, R5, 0x38, R22, 0x78, !PT ;  /* 0x0000003805037812 */ /* 0x000fe200078e7816 */
[----:B------:R-:W-:Y:S02]  /*8ac0*/  IMAD.IADD R5, R6, 0x1, -R10 ;  /* 0x0000000106057824 */ /* 0x000fe400078e0a0a */
[----:B------:R-:W-:-:S03]  /*8ad0*/  IMAD.SHL.U32 R22, R20, 0x8, RZ ;  /* 0x0000000814167824 */ /* 0x000fc600078e00ff */
[----:B------:R-:W-:Y:S02]  /*8ae0*/  ISETP.GE.AND P0, PT, R5, 0x1, PT ;  /* 0x000000010500780c */ /* 0x000fe40003f06270 */
[----:B------:R-:W-:Y:S02]  /*8af0*/  LOP3.LUT R22, R3, 0x200, R22, 0xf8, !PT ;  /* 0x0000020003167812 */ /* 0x000fe400078ef816 */
[----:B------:R-:W-:Y:S01]  /*8b00*/  @P3 LOP3.LUT R29, R29, 0x1, RZ, 0xfc, !PT ;  /* 0x000000011d1d3812 */ /* 0x000fe200078efcff */
[----:B------:R-:W-:Y:S08]  /*8b10*/  BRA.DIV UR4, `(.L_x_12837) ;  /* 0x0000002e04587947 */ /* 0x000ff0000b800000 */
[----:B------:R-:W0:Y:S01]  /*8b20*/  SHFL.IDX PT, R14, R0, RZ, 0x181f ;  /* 0x00181fff000e7589 */ /* 0x000e2200000e0000 */
[----:B------:R-:W-:-:S03]  /*8b30*/  @P0 LEA R9, R22, UR45, 0x1 ;  /* 0x0000002d16090c11 */ /* 0x000fc6000f8e08ff */
[----:B------:R-:W1:Y:S04]  /*8b40*/  SHFL.IDX PT, R2, R4, RZ, 0x181f ;  /* 0x00181fff04027589 */ /* 0x000e6800000e0000 */
[----:B------:R-:W-:Y:S04]  /*8b50*/  SHFL.IDX PT, R7, R4, 0x1, 0x181f ;  /* 0x00381f0004077f89 */ /* 0x000fe800000e0000 */
[----:B------:R-:W-:Y:S04]  /*8b60*/  SHFL.IDX PT, R21, R0, 0x2, 0x181f ;  /* 0x00581f0000157f89 */ /* 0x000fe800000e0000 */
[----:B------:R-:W-:Y:S01]  /*8b70*/  SHFL.IDX PT, R6, R4, 0x2, 0x181f ;  /* 0x00581f0004067f89 */ /* 0x000fe200000e0000 */
[----:B0-----:R-:W-:-:S05]  /*8b80*/  @P0 LEA R14, P1, R16, R14, 0x1 ;  /* 0x0000000e100e0211 */ /* 0x001fca00078208ff */
[----:B-1----:R-:W-:Y:S01]  /*8b90*/  @P0 IMAD.X R3, RZ, RZ, R2, P1 ;  /* 0x000000ffff030224 */ /* 0x002fe200008e0602 */
[----:B------:R-:W-:Y:S02]  /*8ba0*/  @P0 MOV R2, R14 ;  /* 0x0000000e00020202 */ /* 0x000fe40000000f00 */
[----:B------:R-:W0:Y:S01]  /*8bb0*/  SHFL.IDX PT, R14, R0, 0x1, 0x181f ;  /* 0x00381f00000e7f89 */ /* 0x000e2200000e0000 */
[----:B------:R-:W-:-:S03]  /*8bc0*/  ISETP.GE.AND P1, PT, R5, 0x21, PT ;  /* 0x000000210500780c */ /* 0x000fc60003f26270 */
[----:B------:R1:W-:Y:S01]  /*8bd0*/  @P0 LDGSTS.E.BYPASS.LTC128B.128 [R9+0xe400], desc[UR38][R2.64], !P3 ;  /* 0x0e40000002090fae */ /* 0x0003e2000d901d66 */
[----:B------:R-:W-:-:S03]  /*8be0*/  ISETP.GE.AND P0, PT, R5, 0x11, PT ;  /* 0x000000110500780c */ /* 0x000fc60003f06270 */
[----:B-1----:R-:W-:Y:S10]  /*8bf0*/  SHFL.IDX PT, R9, R0, 0x4, 0x181f ;  /* 0x00981f0000097f89 */ /* 0x002ff400000e0000 */
[----:B------:R-:W-:-:S02]  /*8c00*/  @P0 LEA R25, R22, UR45, 0x1 ;  /* 0x0000002d16190c11 */ /* 0x000fc4000f8e08ff */
[C---:B0-----:R-:W-:Y:S02]  /*8c10*/  @P0 LEA R2, P2, R16.reuse, R14, 0x1 ;  /* 0x0000000e10020211 */ /* 0x041fe400078408ff */
[----:B------:R-:W0:Y:S03]  /*8c20*/  SHFL.IDX PT, R14, R0, 0x3, 0x181f ;  /* 0x00781f00000e7f89 */ /* 0x000e2600000e0000 */
[----:B------:R-:W-:Y:S02]  /*8c30*/  @P0 IMAD.X R3, RZ, RZ, R7, P2 ;  /* 0x000000ffff030224 */ /* 0x000fe400010e0607 */
[----:B------:R-:W1:Y:S04]  /*8c40*/  SHFL.IDX PT, R7, R4, 0x3, 0x181f ;  /* 0x00781f0004077f89 */ /* 0x000e6800000e0000 */
[----:B------:R2:W-:Y:S02]  /*8c50*/  @P0 LDGSTS.E.BYPASS.LTC128B.128 [R25+0xec00], desc[UR38][R2.64], !P3 ;  /* 0x0ec0000002190fae */ /* 0x0005e4000d901d66 */
[----:B--2---:R-:W-:-:S02]  /*8c60*/  @P1 LEA R2, P0, R16, R21, 0x1 ;  /* 0x0000001510021211 */ /* 0x004fc400078008ff */
[----:B------:R-:W-:-:S03]  /*8c70*/  @P1 LEA R21, R22, UR45, 0x1 ;  /* 0x0000002d16151c11 */ /* 0x000fc6000f8e08ff */
[----:B------:R-:W-:Y:S01]  /*8c80*/  @P1 IMAD.X R3, RZ, RZ, R6, P0 ;  /* 0x000000ffff031224 */ /* 0x000fe200000e0606 */
[C---:B------:R-:W-:Y:S01]  /*8c90*/  ISETP.GE.AND P0, PT, R5.reuse, 0x31, PT ;  /* 0x000000310500780c */ /* 0x040fe20003f06270 */
[----:B------:R-:W2:Y:S04]  /*8ca0*/  SHFL.IDX PT, R6, R4, 0x4, 0x181f ;  /* 0x00981f0004067f89 */ /* 0x000ea800000e0000 */
[----:B------:R0:W-:Y:S01]  /*8cb0*/  @P1 LDGSTS.E.BYPASS.LTC128B.128 [R21+0xf400], desc[UR38][R2.64], !P3 ;  /* 0x0f40000002151fae */ /* 0x0001e2000d901d66 */
[----:B------:R-:W-:-:S07]  /*8cc0*/  ISETP.GE.AND P1, PT, R5, 0x41, PT ;  /* 0x000000410500780c */ /* 0x000fce0003f26270 */
[----:B------:R-:W-:Y:S02]  /*8cd0*/  @P0 LEA R25, R22, UR45, 0x1 ;  /* 0x0000002d16190c11 */ /* 0x000fe4000f8e08ff */
[----:B0-----:R-:W-:Y:S02]  /*8ce0*/  @P0 LEA R2, P2, R16, R14, 0x1 ;  /* 0x0000000e10020211 */ /* 0x001fe400078408ff */
[----:B------:R-:W0:Y:S02]  /*8cf0*/  SHFL.IDX PT, R14, R0, 0x5, 0x181f ;  /* 0x00b81f00000e7f89 */ /* 0x000e2400000e0000 */
[----:B------:R-:W-:Y:S01]  /*8d00*/  @P1 LEA R21, R22, UR45, 0x1 ;  /* 0x0000002d16151c11 */ /* 0x000fe2000f8e08ff */
[----:B-1----:R-:W-:Y:S02]  /*8d10*/  @P0 IMAD.X R3, RZ, RZ, R7, P2 ;  /* 0x000000ffff030224 */ /* 0x002fe400010e0607 */
[----:B------:R-:W1:Y:S04]  /*8d20*/  SHFL.IDX PT, R7, R4, 0x5, 0x181f ;  /* 0x00b81f0004077f89 */ /* 0x000e6800000e0000 */
[----:B------:R3:W-:Y:S02]  /*8d30*/  @P0 LDGSTS.E.BYPASS.LTC128B.128 [R25+0xfc00], desc[UR38][R2.64], !P3 ;  /* 0x0fc0000002190fae */ /* 0x0007e4000d901d66 */
[----:B---3--:R-:W-:-:S02]  /*8d40*/  @P1 LEA R2, P0, R16, R9, 0x1 ;  /* 0x0000000910021211 */ /* 0x008fc400078008ff */
[----:B------:R-:W3:Y:S02]  /*8d50*/  SHFL.IDX PT, R9, R0, 0x6, 0x181f ;  /* 0x00d81f0000097f89 */ /* 0x000ee400000e0000 */
[----:B--2---:R-:W-:Y:S02]  /*8d60*/  @P1 IADD3.X R3, RZ, R6, RZ, P0, !PT ;  /* 0x00000006ff031210 */ /* 0x004fe400007fe4ff */
[C---:B------:R-:W-:Y:S01]  /*8d70*/  ISETP.GE.AND P0, PT, R5.reuse, 0x51, PT ;  /* 0x000000510500780c */ /* 0x040fe20003f06270 */
[----:B------:R-:W2:Y:S04]  /*8d80*/  SHFL.IDX PT, R6, R4, 0x6, 0x181f ;  /* 0x00d81f0004067f89 */ /* 0x000ea800000e0000 */
[----:B------:R0:W-:Y:S01]  /*8d90*/  @P1 LDGSTS.E.BYPASS.LTC128B.128 [R21+0x10400], desc[UR38][R2.64], !P3 ;  /* 0x1040000002151fae */ /* 0x0001e2000d901d66 */
[----:B------:R-:W-:-:S03]  /*8da0*/  ISETP.GE.AND P1, PT, R5, 0x61, PT ;  /* 0x000000610500780c */ /* 0x000fc60003f26270 */
[----:B------:R-:W4:Y:S04]  /*8db0*/  SHFL.IDX PT, R4, R4, 0x7, 0x181f ;  /* 0x00f81f0004047f89 */ /* 0x000f2800000e0000 */
[----:B0-----:R-:W-:Y:S02]  /*8dc0*/  @P0 LEA R2, P2, R16, R14, 0x1 ;  /* 0x0000000e10020211 */ /* 0x001fe400078408ff */
[----:B------:R0:W0:Y:S03]  /*8dd0*/  SHFL.IDX PT, R14, R0, 0x7, 0x181f ;  /* 0x00f81f00000e7f89 */ /* 0x00002600000e0000 */
[----:B-1----:R-:W-:Y:S01]  /*8de0*/  @P0 IMAD.X R3, RZ, RZ, R7, P2 ;  /* 0x000000ffff030224 */ /* 0x002fe200010e0607 */
[----:B------:R-:W-:-:S05]  /*8df0*/  @P0 LEA R7, R22, UR45, 0x1 ;  /* 0x0000002d16070c11 */ /* 0x000fca000f8e08ff */
[----:B------:R3:W-:Y:S02]  /*8e00*/  @P0 LDGSTS.E.BYPASS.LTC128B.128 [R7+0x10c00], desc[UR38][R2.64], !P3 ;  /* 0x10c0000002070fae */ /* 0x0007e4000d901d66 */
[----:B---3--:R-:W-:Y:S02]  /*8e10*/  @P1 LEA R2, P0, R16, R9, 0x1 ;  /* 0x0000000910021211 */ /* 0x008fe400078008ff */
[----:B------:R-:W-:-:S03]  /*8e20*/  @P1 LEA R9, R22, UR45, 0x1 ;  /* 0x0000002d16091c11 */ /* 0x000fc6000f8e08ff */
[----:B--2---:R-:W-:-:S05]  /*8e30*/  @P1 IMAD.X R3, RZ, RZ, R6, P0 ;  /* 0x000000ffff031224 */ /* 0x004fca00000e0606 */
[----:B0---4-:R1:W-:Y:S03]  /*8e40*/  @P1 LDGSTS.E.BYPASS.LTC128B.128 [R9+0x11400], desc[UR38][R2.64], !P3 ;  /* 0x1140000002091fae */ /* 0x0113e6000d901d66 */
.L_x_12893:
[----:B------:R-:W-:-:S13]  /*8e50*/  ISETP.GE.AND P0, PT, R5, 0x71, PT ;  /* 0x000000710500780c */ /* 0x000fda0003f06270 */
[----:B-1----:R-:W-:Y:S02]  /*8e60*/  @P0 LEA R2, P1, R16, R14, 0x1 ;  /* 0x0000000e10020211 */ /* 0x002fe400078208ff */
[----:B------:R-:W-:Y:S02]  /*8e70*/  @P0 LEA R5, R22, UR45, 0x1 ;  /* 0x0000002d16050c11 */ /* 0x000fe4000f8e08ff */
[----:B------:R-:W-:-:S05]  /*8e80*/  @P0 IADD3.X R3, RZ, R4, RZ, P1, !PT ;  /* 0x00000004ff030210 */ /* 0x000fca0000ffe4ff */
[----:B------:R-:W-:Y:S01]  /*8e90*/  @!PT LDS RZ, [RZ] ;  /* 0x00000000fffff984 */ /* 0x000fe20000000800 */
[----:B------:R-:W-:Y:S01]  /*8ea0*/  @!PT LDS RZ, [RZ] ;  /* 0x00000000fffff984 */ /* 0x000fe20000000800 */
[----:B------:R-:W-:Y:S01]  /*8eb0*/  @!PT LDS RZ, [RZ] ;  /* 0x00000000fffff984 */ /* 0x000fe20000000800 */
[----:B------:R0:W-:Y:S01]  /*8ec0*/  @P0 LDGSTS.E.BYPASS.LTC128B.128 [R5+0x11c00], desc[UR38][R2.64], !P3 ;  /* 0x11c0000002050fae */ /* 0x0001e2000d901d66 */
[----:B------:R-:W-:Y:S01]  /*8ed0*/  NOP ;  /* 0x0000000000007918 */ /* 0x000fe20000000000 */
[----:B------:R-:W-:Y:S02]  /*8ee0*/  SYNCS.ARRIVE.TRANS64.RED.A0T1 RZ, [UR45+0x16830], RZ ;  /* 0x016830ffffff79a7 */ /* 0x000fe4000820042d */
[----:B------:R-:W-:Y:S01]  /*8ef0*/  ARRIVES.LDGSTSBAR.64.TRANSCNT [UR45+0x16830] ;  /* 0x01683000ff0079b0 */ /* 0x000fe20008000aad */
[----:B------:R-:W-:Y:S01]  /*8f00*/  NOP ;  /* 0x0000000000007918 */ /* 0x000fe20000000000 */
[----:B------:R-:W-:-:S06]  /*8f10*/  ULOP3.LUT UR4, UR41, 0x2, URZ, 0xfc, !UPT ;  /* 0x0000000229047892 */ /* 0x000fcc000f8efc3f */
[----:B------:R-:W-:-:S05]  /*8f20*/  IMAD.U32 R6, RZ, RZ, UR4 ;  /* 0x00000004ff067e24 */ /* 0x000fca000f8e00ff */
[----:B------:R-:W-:-:S13]  /*8f30*/  ISETP.NE.AND P2, PT, R6, 0x3, PT ;  /* 0x000000030600780c */ /* 0x000fda0003f45270 */
[----:B0-----:R-:W-:Y:S05]  /*8f40*/  @!P2 BRA `(.L_x_12838) ;  /* 0x000000000004a947 */ /* 0x001fea0003800000 */
[----:B------:R-:W-:Y:S01]  /*8f50*/  BPT.TRAP 0x1 ;  /* 0x000000040000795c */ /* 0x000fe20000300000 */
.L_x_12838:
        /* <DEDUP_REMOVED lines=30> */
.L_x_12839:
[----:B------:R-:W0:Y:S01]  /*9140*/  LDC R9, c[0x0][0x448] ;  /* 0x00011200ff097b82 */ /* 0x000e220000000800 */
[----:B------:R-:W1:Y:S01]  /*9150*/  S2R R20, SR_TID.X ;  /* 0x0000000000147919 */ /* 0x000e620000002100 */
[----:B------:R-:W-:Y:S01]  /*9160*/  IMAD.U32 R4, RZ, RZ, UR36 ;  /* 0x00000024ff047e24 */ /* 0x000fe2000f8e00ff */
[----:B------:R-:W-:Y:S01]  /*9170*/  ULDC.64 UR4, c[0x0][0x2e0] ;  /* 0x0000b80000047ab9 */ /* 0x000fe20000000a00 */
[----:B------:R-:W-:Y:S01]  /*9180*/  ULDC.64 UR6, c[0x0][0x2c8] ;  /* 0x0000b20000067ab9 */ /* 0x000fe20000000a00 */
[----:B------:R-:W2:Y:S01]  /*9190*/  S2R R2, SR_CTAID.X ;  /* 0x0000000000027919 */ /* 0x000ea20000002500 */
[----:B------:R-:W-:Y:S01]  /*91a0*/  IMAD R25, R25, UR4, RZ ;  /* 0x0000000419197c24 */ /* 0x000fe2000f8e02ff */
[----:B------:R-:W-:-:S03]  /*91b0*/  ULDC.64 UR8, c[0x0][0x280] ;  /* 0x0000a00000087ab9 */ /* 0x000fc60000000a00 */
[----:B------:R-:W-:Y:S01]  /*91c0*/  IMAD R25, R24, UR5, R25 ;  /* 0x0000000518197c24 */ /* 0x000fe2000f8e0219 */
[----:B0-----:R-:W-:Y:S02]  /*91d0*/  ISETP.NE.AND P0, PT, R9, 0x1, PT ;  /* 0x000000010900780c */ /* 0x001fe40003f05270 */
[----:B-1----:R-:W-:-:S11]  /*91e0*/  LOP3.LUT R20, R20, 0x7f, RZ, 0xc0, !PT ;  /* 0x0000007f14147812 */ /* 0x002fd600078ec0ff */
[----:B------:R-:W0:Y:S01]  /*91f0*/  @P0 LDC R3, c[0x0][0x44c] ;  /* 0x00011300ff030b82 */ /* 0x000e220000000800 */
[----:B------:R-:W-:-:S05]  /*9200*/  SHF.R.U32.HI R20, RZ, 0x3, R20 ;  /* 0x00000003ff147819 */ /* 0x000fca0000011614 */
[----:B------:R-:W-:Y:S02]  /*9210*/  IMAD.IADD R0, R23, 0x1, R20 ;  /* 0x0000000117007824 */ /* 0x000fe400078e0214 */
[----:B------:R-:W1:Y:S02]  /*9220*/  @P0 LDC R5, c[0x0][0x450] ;  /* 0x00011400ff050b82 */ /* 0x000e640000000800 */
[----:B--2---:R-:W-:-:S05]  /*9230*/  IMAD R0, R2, 0xc0, R0 ;  /* 0x000000c002007824 */ /* 0x004fca00078e0200 */
[----:B------:R-:W-:Y:S01]  /*9240*/  MOV R7, R0 ;  /* 0x0000000000077202 */ /* 0x000fe20000000f00 */
[----:B------:R-:W2:Y:S01]  /*9250*/  @P0 LDC R6, c[0x0][0x44c] ;  /* 0x00011300ff060b82 */ /* 0x000ea20000000800 */
[----:B0-----:R-:W-:-:S04]  /*9260*/  @P0 IMAD.HI.U32 R2, R0, R3, RZ ;  /* 0x0000000300020227 */ /* 0x001fc800078e00ff */
[----:B------:R-:W-:Y:S01]  /*9270*/  IMAD.U32 R3, RZ, RZ, UR46 ;  /* 0x0000002eff037e24 */ /* 0x000fe2000f8e00ff */
[----:B-1----:R-:W-:Y:S01]  /*9280*/  @P0 SHF.R.U32.HI R7, RZ, R5, R2 ;  /* 0x00000005ff070219 */ /* 0x002fe20000011602 */
[----:B------:R-:W-:Y:S01]  /*9290*/  IMAD.MOV.U32 R2, RZ, RZ, R4 ;  /* 0x000000ffff027224 */ /* 0x000fe200078e0004 */
[----:B------:R-:W-:Y:S02]  /*92a0*/  MOV R5, UR37 ;  /* 0x0000002500057c02 */ /* 0x000fe40008000f00 */
[----:B------:R-:W-:Y:S01]  /*92b0*/  SHF.R.S32.HI R4, RZ, 0x1f, R7 ;  /* 0x0000001fff047819 */ /* 0x000fe20000011407 */
[----:B------:R-:W-:Y:S01]  /*92c0*/  IMAD.WIDE.U32 R2, R24, UR4, R2 ;  /* 0x0000000418027c25 */ /* 0x000fe2000f8e0002 */
[----:B------:R-:W-:Y:S01]  /*92d0*/  ULDC.64 UR4, c[0x0][0x2d0] ;  /* 0x0000b40000047ab9 */ /* 0x000fe20000000a00 */
[----:B------:R-:W-:Y:S01]  /*92e0*/  IADD3 R8, -R7, RZ, RZ ;  /* 0x000000ff07087210 */ /* 0x000fe20007ffe1ff */
[----:B------:R-:W0:Y:S01]  /*92f0*/  S2R R24, SR_CTAID.X ;  /* 0x0000000000187919 */ /* 0x000e220000002500 */
[----:B------:R-:W-:-:S02]  /*9300*/  IMAD R4, R4, UR4, RZ ;  /* 0x0000000404047c24 */ /* 0x000fc4000f8e02ff */
[----:B------:R-:W-:Y:S02]  /*9310*/  IMAD.IADD R3, R3, 0x1, R25 ;  /* 0x0000000103037824 */ /* 0x000fe400078e0219 */
[C---:B------:R-:W-:Y:S02]  /*9320*/  IMAD R11, R7.reuse, UR5, R4 ;  /* 0x00000005070b7c24 */ /* 0x040fe4000f8e0204 */
[----:B------:R-:W-:Y:S02]  /*9330*/  IMAD.WIDE.U32 R4, R7, UR4, R2 ;  /* 0x0000000407047c25 */ /* 0x000fe4000f8e0002 */
[----:B------:R-:W1:Y:S02]  /*9340*/  @P0 LDC R7, c[0x0][0x450] ;  /* 0x00011400ff070b82 */ /* 0x000e640000000800 */
[----:B------:R-:W-:Y:S02]  /*9350*/  IMAD.IADD R5, R5, 0x1, R11 ;  /* 0x0000000105057824 */ /* 0x000fe400078e020b */
[----:B------:R-:W-:-:S02]  /*9360*/  IMAD R11, R9, R8, R0 ;  /* 0x00000008090b7224 */ /* 0x000fc400078e0200 */
[----:B------:R-:W-:Y:S02]  /*9370*/  VIADD R0, R0, 0x80 ;  /* 0x0000008000007836 */ /* 0x000fe40000000000 */
[----:B------:R-:W-:Y:S01]  /*9380*/  IMAD.WIDE.U32 R4, R11, UR6, R4 ;  /* 0x000000060b047c25 */ /* 0x000fe2000f8e0004 */
[----:B------:R-:W-:-:S03]  /*9390*/  SHF.R.S32.HI R8, RZ, 0x1f, R11 ;  /* 0x0000001fff087819 */ /* 0x000fc6000001140b */
[----:B--2---:R-:W-:-:S04]  /*93a0*/  @P0 IMAD.HI.U32 R6, R0, R6, RZ ;  /* 0x0000000600060227 */ /* 0x004fc800078e00ff */
[----:B------:R-:W-:-:S04]  /*93b0*/  IMAD R8, R8, UR6, RZ ;  /* 0x0000000608087c24 */ /* 0x000fc8000f8e02ff */
[----:B------:R-:W-:Y:S01]  /*93c0*/  IMAD R13, R11, UR7, R8 ;  /* 0x000000070b0d7c24 */ /* 0x000fe2000f8e0208 */
[----:B------:R-:W-:Y:S02]  /*93d0*/  MOV R11, R0 ;  /* 0x00000000000b7202 */ /* 0x000fe40000000f00 */
[----:B-1----:R-:W-:Y:S01]  /*93e0*/  @P0 SHF.R.U32.HI R11, RZ, R7, R6 ;  /* 0x00000007ff0b0219 */ /* 0x002fe20000011606 */
[----:B------:R-:W-:Y:S01]  /*93f0*/  IMAD.IADD R13, R5, 0x1, R13 ;  /* 0x00000001050d7824 */ /* 0x000fe200078e020d */
[----:B------:R-:W-:-:S03]  /*9400*/  LEA R5, P0, R4, UR8, 0x1 ;  /* 0x0000000804057c11 */ /* 0x000fc6000f8008ff */
[----:B------:R-:W-:Y:S01]  /*9410*/  IMAD.MOV R7, RZ, RZ, -R11 ;  /* 0x000000ffff077224 */ /* 0x000fe200078e0a0b */
[----:B------:R-:W-:Y:S01]  /*9420*/  LEA.HI.X R8, R4, UR9, R13, 0x1, P0 ;  /* 0x0000000904087c11 */ /* 0x000fe200080f0c0d */
[----:B------:R-:W-:Y:S01]  /*9430*/  IMAD.WIDE.U32 R2, R11, UR4, R2 ;  /* 0x000000040b027c25 */ /* 0x000fe2000f8e0002 */
[----:B------:R-:W-:-:S03]  /*9440*/  SHF.R.S32.HI R4, RZ, 0x1f, R11 ;  /* 0x0000001fff047819 */ /* 0x000fc6000001140b */
[----:B------:R-:W-:Y:S02]  /*9450*/  IMAD R7, R9, R7, R0 ;  /* 0x0000000709077224 */ /* 0x000fe400078e0200 */
[----:B------:R-:W-:Y:S01]  /*9460*/  IMAD R4, R4, UR4, RZ ;  /* 0x0000000404047c24 */ /* 0x000fe2000f8e02ff */
[----:B------:R-:W-:Y:S02]  /*9470*/  ULDC UR4, c[0x0][0x2b8] ;  /* 0x0000ae0000047ab9 */ /* 0x000fe40000000800 */
[----:B------:R-:W-:Y:S01]  /*9480*/  SHF.R.S32.HI R0, RZ, 0x1f, R7 ;  /* 0x0000001fff007819 */ /* 0x000fe20000011407 */
[----:B------:R-:W-:Y:S01]  /*9490*/  IMAD R11, R11, UR5, R4 ;  /* 0x000000050b0b7c24 */ /* 0x000fe2000f8e0204 */
[----:B------:R-:W-:Y:S01]  /*94a0*/  ISETP.GE.AND P0, PT, R16, UR4, PT ;  /* 0x0000000410007c0c */ /* 0x000fe2000bf06270 */
[----:B------:R-:W-:Y:S02]  /*94b0*/  UMOV UR4, 0xffffffff ;  /* 0xffffffff00047882 */ /* 0x000fe40000000000 */
[----:B------:R-:W-:Y:S01]  /*94c0*/  IMAD R0, R0, UR6, RZ ;  /* 0x0000000600007c24 */ /* 0x000fe2000f8e02ff */
[----:B------:R-:W-:-:S03]  /*94d0*/  IADD3 R3, R3, R11, RZ ;  /* 0x0000000b03037210 */ /* 0x000fc60007ffe0ff */
[C---:B------:R-:W-:Y:S02]  /*94e0*/  IMAD R11, R7.reuse, UR7, R0 ;  /* 0x00000007070b7c24 */ /* 0x040fe4000f8e0200 */
[----:B------:R-:W-:-:S04]  /*94f0*/  IMAD.WIDE.U32 R2, R7, UR6, R2 ;  /* 0x0000000607027c25 */ /* 0x000fc8000f8e0002 */
[----:B------:R-:W-:Y:S01]  /*9500*/  IMAD.IADD R7, R3, 0x1, R11 ;  /* 0x0000000103077824 */ /* 0x000fe200078e020b */
[----:B------:R-:W-:-:S04]  /*9510*/  LEA R0, P1, R2, UR8, 0x1 ;  /* 0x0000000802007c11 */ /* 0x000fc8000f8208ff */
[----:B------:R-:W-:Y:S01]  /*9520*/  LEA.HI.X R7, R2, UR9, R7, 0x1, P1 ;  /* 0x0000000902077c11 */ /* 0x000fe200088f0c07 */
[----:B0-----:R-:W-:Y:S08]  /*9530*/  BRA.DIV UR4, `(.L_x_12840) ;  /* 0x0000002e041c7947 */ /* 0x001ff0000b800000 */
[----:B------:R-:W0:Y:S01]  /*9540*/  S2R R2, SR_TID.X ;  /* 0x0000000000027919 */ /* 0x000e220000002100 */
[----:B------:R-:W-:Y:S02]  /*9550*/  ULDC UR4, c[0x0][0x288] ;  /* 0x0000a20000047ab9 */ /* 0x000fe40000000800 */
[----:B------:R-:W-:Y:S01]  /*9560*/  IMAD R4, R9, UR4, RZ ;  /* 0x0000000409047c24 */ /* 0x000fe2000f8e02ff */
[----:B------:R-:W1:Y:S04]  /*9570*/  SHFL.IDX PT, R14, R5, RZ, 0x181f ;  /* 0x00181fff050e7589 */ /* 0x000e6800000e0000 */
[----:B------:R-:W-:Y:S04]  /*9580*/  SHFL.IDX PT, R21, R5, 0x1, 0x181f ;  /* 0x00381f0005157f89 */ /* 0x000fe800000e0000 */
[----:B------:R-:W-:Y:S01]  /*9590*/  SHFL.IDX PT, R10, R8, 0x1, 0x181f ;  /* 0x00381f00080a7f89 */ /* 0x000fe200000e0000 */
[----:B0-----:R-:W-:-:S04]  /*95a0*/  LOP3.LUT R2, R2, 0x7f, RZ, 0xc0, !PT ;  /* 0x0000007f02027812 */ /* 0x001fc800078ec0ff */
[----:B------:R-:W-:-:S05]  /*95b0*/  SHF.R.U32.HI R2, RZ, 0x3, R2 ;  /* 0x00000003ff027819 */ /* 0x000fca0000011602 */
[----:B------:R-:W-:Y:S02]  /*95c0*/  IMAD R6, R24, 0xc0, R2 ;  /* 0x000000c018067824 */ /* 0x000fe400078e0202 */
[----:B------:R-:W0:Y:S02]  /*95d0*/  SHFL.IDX PT, R2, R8, RZ, 0x181f ;  /* 0x00181fff08027589 */ /* 0x000e2400000e0000 */
[C---:B------:R-:W-:Y:S01]  /*95e0*/  VIADD R9, R6.reuse, 0x10 ;  /* 0x0000001006097836 */ /* 0x040fe20000000000 */
[C---:B------:R-:W-:Y:S01]  /*95f0*/  ISETP.GE.AND P1, PT, R6.reuse, R4, PT ;  /* 0x000000040600720c */ /* 0x040fe20003f26270 */
[----:B------:R-:W-:-:S03]  /*9600*/  VIADD R11, R6, 0x20 ;  /* 0x00000020060b7836 */ /* 0x000fc60000000000 */
[----:B------:R-:W-:Y:S02]  /*9610*/  ISETP.GE.AND P3, PT, R9, R4, PT ;  /* 0x000000040900720c */ /* 0x000fe40003f66270 */
[----:B------:R-:W-:Y:S07]  /*9620*/  SHFL.IDX PT, R9, R8, 0x2, 0x181f ;  /* 0x00581f0008097f89 */ /* 0x000fee00000e0000 */
[----:B-1----:R-:W-:Y:S02]  /*9630*/  @!P1 LEA R14, P2, R16, R14, 0x1 ;  /* 0x0000000e100e9211 */ /* 0x002fe400078408ff */
[----:B------:R-:W-:-:S03]  /*9640*/  @!P1 LEA R25, R22, UR45, 0x1 ;  /* 0x0000002d16199c11 */ /* 0x000fc6000f8e08ff */
[----:B0-----:R-:W-:Y:S01]  /*9650*/  @!P1 IMAD.X R3, RZ, RZ, R2, P2 ;  /* 0x000000ffff039224 */ /* 0x001fe200010e0602 */
[----:B------:R-:W-:Y:S02]  /*9660*/  @!P1 MOV R2, R14 ;  /* 0x0000000e00029202 */ /* 0x000fe40000000f00 */
[----:B------:R-:W0:Y:S04]  /*9670*/  SHFL.IDX PT, R14, R5, 0x2, 0x181f ;  /* 0x00581f00050e7f89 */ /* 0x000e2800000e0000 */
[----:B------:R1:W-:Y:S01]  /*9680*/  @!P1 LDGSTS.E.BYPASS.LTC128B.128 [R25+0x8400], desc[UR38][R2.64], !P0 ;  /* 0x0840000002199fae */ /* 0x0003e2000c101d66 */
[----:B------:R-:W-:Y:S02]  /*9690*/  ISETP.GE.AND P1, PT, R11, R4, PT ;  /* 0x000000040b00720c */ /* 0x000fe40003f26270 */
[----:B------:R-:W-:-:S02]  /*96a0*/  IADD3 R11, R6, 0x40, RZ ;  /* 0x00000040060b7810 */ /* 0x000fc40007ffe0ff */
[----:B-1----:R-:W-:Y:S02]  /*96b0*/  @!P3 LEA R2, P2, R16, R21, 0x1 ;  /* 0x000000151002b211 */ /* 0x002fe400078408ff */
[----:B------:R-:W-:Y:S01]  /*96c0*/  @!P3 LEA R25, R22, UR45, 0x1 ;  /* 0x0000002d1619bc11 */ /* 0x000fe2000f8e08ff */
[----:B------:R-:W1:Y:S01]  /*96d0*/  SHFL.IDX PT, R21, R5, 0x3, 0x181f ;  /* 0x00781f0005157f89 */ /* 0x000e6200000e0000 */
[----:B------:R-:W-:-:S05]  /*96e0*/  @!P3 IADD3.X R3, RZ, R10, RZ, P2, !PT ;  /* 0x0000000aff03b210 */ /* 0x000fca00017fe4ff */
[----:B------:R-:W-:Y:S01]  /*96f0*/  @!P1 LEA R20, R22, UR45, 0x1 ;  /* 0x0000002d16149c11 */ /* 0x000fe2000f8e08ff */
[----:B------:R-:W2:Y:S04]  /*9700*/  SHFL.IDX PT, R10, R8, 0x3, 0x181f ;  /* 0x00781f00080a7f89 */ /* 0x000ea800000e0000 */
[----:B------:R0:W-:Y:S02]  /*9710*/  @!P3 LDGSTS.E.BYPASS.LTC128B.128 [R25+0x8c00], desc[UR38][R2.64], !P0 ;  /* 0x08c000000219bfae */ /* 0x0001e4000c101d66 */
[----:B0-----:R-:W-:Y:S02]  /*9720*/  @!P1 LEA R2, P2, R16, R14, 0x1 ;  /* 0x0000000e10029211 */ /* 0x001fe400078408ff */
[----:B------:R-:W0:Y:S03]  /*9730*/  SHFL.IDX PT, R14, R5, 0x4, 0x181f ;  /* 0x00981f00050e7f89 */ /* 0x000e2600000e0000 */
[----:B------:R-:W-:-:S02]  /*9740*/  @!P1 IMAD.X R3, RZ, RZ, R9, P2 ;  /* 0x000000ffff039224 */ /* 0x000fc400010e0609 */
[----:B------:R-:W-:-:S03]  /*9750*/  VIADD R9, R6, 0x30 ;  /* 0x0000003006097836 */ /* 0x000fc60000000000 */
[----:B------:R3:W-:Y:S01]  /*9760*/  @!P1 LDGSTS.E.BYPASS.LTC128B.128 [R20+0x9400], desc[UR38][R2.64], !P0 ;  /* 0x0940000002149fae */ /* 0x0007e2000c101d66 */
[-C--:B------:R-:W-:Y:S01]  /*9770*/  ISETP.GE.AND P1, PT, R11, R4.reuse, PT ;  /* 0x000000040b00720c */ /* 0x080fe20003f26270 */
[----:B------:R-:W-:Y:S01]  /*9780*/  VIADD R11, R6, 0x60 ;  /* 0x00000060060b7836 */ /* 0x000fe20000000000 */
[----:B------:R-:W-:Y:S02]  /*9790*/  ISETP.GE.AND P3, PT, R9, R4, PT ;  /* 0x000000040900720c */ /* 0x000fe40003f66270 */
[----:B------:R-:W4:Y:S09]  /*97a0*/  SHFL.IDX PT, R9, R8, 0x4, 0x181f ;  /* 0x00981f0008097f89 */ /* 0x000f3200000e0000 */
[----:B---3--:R-:W-:-:S02]  /*97b0*/  @!P1 LEA R20, R22, UR45, 0x1 ;  /* 0x0000002d16149c11 */ /* 0x008fc4000f8e08ff */
[----:B-1----:R-:W-:Y:S02]  /*97c0*/  @!P3 LEA R2, P2, R16, R21, 0x1 ;  /* 0x000000151002b211 */ /* 0x002fe400078408ff */
[----:B------:R-:W-:Y:S01]  /*97d0*/  @!P3 LEA R25, R22, UR45, 0x1 ;  /* 0x0000002d1619bc11 */ /* 0x000fe2000f8e08ff */
[----:B------:R-:W1:Y:S02]  /*97e0*/  SHFL.IDX PT, R21, R5, 0x5, 0x181f ;  /* 0x00b81f0005157f89 */ /* 0x000e6400000e0000 */
[----:B--2---:R-:W-:Y:S02]  /*97f0*/  @!P3 IMAD.X R3, RZ, RZ, R10, P2 ;  /* 0x000000ffff03b224 */ /* 0x004fe400010e060a */
[----:B------:R-:W2:Y:S04]  /*9800*/  SHFL.IDX PT, R10, R8, 0x5, 0x181f ;  /* 0x00b81f00080a7f89 */ /* 0x000ea800000e0000 */
[----:B------:R0:W-:Y:S02]  /*9810*/  @!P3 LDGSTS.E.BYPASS.LTC128B.128 [R25+0x9c00], desc[UR38][R2.64], !P0 ;  /* 0x09c000000219bfae */ /* 0x0001e4000c101d66 */
[----:B0-----:R-:W-:-:S02]  /*9820*/  @!P1 LEA R2, P2, R16, R14, 0x1 ;  /* 0x0000000e10029211 */ /* 0x001fc400078408ff */
[----:B------:R-:W0:Y:S03]  /*9830*/  SHFL.IDX PT, R14, R5, 0x6, 0x181f ;  /* 0x00d81f00050e7f89 */ /* 0x000e2600000e0000 */
[----:B----4-:R-:W-:Y:S01]  /*9840*/  @!P1 IMAD.X R3, RZ, RZ, R9, P2 ;  /* 0x000000ffff039224 */ /* 0x010fe200010e0609 */
[----:B------:R-:W-:-:S04]  /*9850*/  IADD3 R9, R6, 0x50, RZ ;  /* 0x0000005006097810 */ /* 0x000fc80007ffe0ff */
[-C--:B------:R-:W-:Y:S01]  /*9860*/  ISETP.GE.AND P3, PT, R9, R4.reuse, PT ;  /* 0x000000040900720c */ /* 0x080fe20003f66270 */
[----:B------:R1:W-:Y:S01]  /*9870*/  @!P1 LDGSTS.E.BYPASS.LTC128B.128 [R20+0xa400], desc[UR38][R2.64], !P0 ;  /* 0x0a40000002149fae */ /* 0x0003e2000c101d66 */
[----:B------:R-:W-:Y:S01]  /*9880*/  ISETP.GE.AND P1, PT, R11, R4, PT ;  /* 0x000000040b00720c */ /* 0x000fe20003f26270 */
[----:B------:R-:W-:Y:S02]  /*9890*/  VIADD R11, R6, 0x80 ;  /* 0x00000080060b7836 */ /* 0x000fe40000000000 */
[----:B------:R-:W3:Y:S04]  /*98a0*/  SHFL.IDX PT, R9, R8, 0x6, 0x181f ;  /* 0x00d81f0008097f89 */ /* 0x000ee800000e0000 */
[----:B------:R-:W-:Y:S04]  /*98b0*/  SHFL.IDX PT, R8, R8, 0x7, 0x181f ;  /* 0x00f81f0008087f89 */ /* 0x000fe800000e0000 */
[----:B-1----:R-:W-:-:S02]  /*98c0*/  @!P3 LEA R2, P2, R16, R21, 0x1 ;  /* 0x000000151002b211 */ /* 0x002fc400078408ff */
[C---:B------:R-:W-:Y:S01]  /*98d0*/  @!P3 LEA R25, R22.reuse, UR45, 0x1 ;  /* 0x0000002d1619bc11 */ /* 0x040fe2000f8e08ff */
[----:B------:R-:W-:Y:S02]  /*98e0*/  SHFL.IDX PT, R21, R0, RZ, 0x181f ;  /* 0x00181fff00157589 */ /* 0x000fe400000e0000 */
[----:B--2---:R-:W-:Y:S01]  /*98f0*/  @!P3 IMAD.X R3, RZ, RZ, R10, P2 ;  /* 0x000000ffff03b224 */ /* 0x004fe200010e060a */
[----:B------:R-:W-:-:S04]  /*9900*/  @!P1 LEA R10, R22, UR45, 0x1 ;  /* 0x0000002d160a9c11 */ /* 0x000fc8000f8e08ff */
[----:B------:R0:W-:Y:S02]  /*9910*/  @!P3 LDGSTS.E.BYPASS.LTC128B.128 [R25+0xac00], desc[UR38][R2.64], !P0 ;  /* 0x0ac000000219bfae */ /* 0x0001e4000c101d66 */
[----:B0-----:R-:W-:Y:S02]  /*9920*/  @!P1 LEA R2, P2, R16, R14, 0x1 ;  /* 0x0000000e10029211 */ /* 0x001fe400078408ff */
[----:B------:R0:W1:Y:S02]  /*9930*/  SHFL.IDX PT, R14, R5, 0x7, 0x181f ;  /* 0x00f81f00050e7f89 */ /* 0x00006400000e0000 */
[----:B---3--:R-:W-:Y:S01]  /*9940*/  @!P1 IADD3.X R3, RZ, R9, RZ, P2, !PT ;  /* 0x00000009ff039210 */ /* 0x008fe200017fe4ff */
[----:B------:R-:W-:-:S04]  /*9950*/  VIADD R9, R6, 0x70 ;  /* 0x0000007006097836 */ /* 0x000fc80000000000 */
[----:B------:R1:W-:Y:S01]  /*9960*/  @!P1 LDGSTS.E.BYPASS.LTC128B.128 [R10+0xb400], desc[UR38][R2.64], !P0 ;  /* 0x0b400000020a9fae */ /* 0x0003e2000c101d66 */
[-C--:B------:R-:W-:Y:S01]  /*9970*/  ISETP.GE.AND P3, PT, R9, R4.reuse, PT ;  /* 0x000000040900720c */ /* 0x080fe20003f66270 */
[C---:B0-----:R-:W-:Y:S01]  /*9980*/  VIADD R5, R6.reuse, 0x90 ;  /* 0x0000009006057836 */ /* 0x041fe20000000000 */
[----:B------:R-:W-:Y:S01]  /*9990*/  ISETP.GE.AND P1, PT, R11, R4, PT ;  /* 0x000000040b00720c */ /* 0x000fe20003f26270 */
[----:B------:R-:W0:Y:S01]  /*99a0*/  SHFL.IDX PT, R9, R7, RZ, 0x181f ;  /* 0x00181fff07097589 */ /* 0x000e2200000e0000 */
[----:B------:R-:W-:-:S09]  /*99b0*/  IADD3 R11, R6, 0xa0, RZ ;  /* 0x000000a0060b7810 */ /* 0x000fd20007ffe0ff */
[----:B------:R-:W-:Y:S02]  /*99c0*/  @!P3 LEA R25, R22, UR45, 0x1 ;  /* 0x0000002d1619bc11 */ /* 0x000fe4000f8e08ff */
[----:B-1----:R-:W-:Y:S02]  /*99d0*/  @!P3 LEA R2, P2, R16, R14, 0x1 ;  /* 0x0000000e1002b211 */ /* 0x002fe400078408ff */
[----:B------:R-:W-:Y:S02]  /*99e0*/  SHFL.IDX PT, R14, R0, 0x2, 0x181f ;  /* 0x00581f00000e7f89 */ /* 0x000fe400000e0000 */
[----:B------:R-:W-:Y:S02]  /*99f0*/  @!P3 IADD3.X R3, RZ, R8, RZ, P2, !PT ;  /* 0x00000008ff03b210 */ /* 0x000fe400017fe4ff */
[----:B------:R-:W-:Y:S04]  /*9a00*/  SHFL.IDX PT, R8, R7, 0x1, 0x181f ;  /* 0x00381f0007087f89 */ /* 0x000fe800000e0000 */
[----:B------:R1:W-:Y:S01]  /*9a10*/  @!P3 LDGSTS.E.BYPASS.LTC128B.128 [R25+0xbc00], desc[UR38][R2.64], !P0 ;  /* 0x0bc000000219bfae */ /* 0x0003e2000c101d66 */
[----:B------:R-:W-:-:S03]  /*9a20*/  ISETP.GE.AND P3, PT, R5, R4, PT ;  /* 0x000000040500720c */ /* 0x000fc60003f66270 */
[----:B------:R-:W-:Y:S04]  /*9a30*/  SHFL.IDX PT, R5, R7, 0x2, 0x181f ;  /* 0x00581f0007057f89 */ /* 0x000fe800000e0000 */
[----:B------:R-:W-:Y:S01]  /*9a40*/  SHFL.IDX PT, R7, R7, 0x3, 0x181f ;  /* 0x00781f0007077f89 */ /* 0x000fe200000e0000 */
[----:B-1----:R-:W-:Y:S02]  /*9a50*/  @!P1 LEA R2, P2, R16, R21, 0x1 ;  /* 0x0000001510029211 */ /* 0x002fe400078408ff */
[----:B------:R-:W-:-:S03]  /*9a60*/  @!P1 LEA R21, R22, UR45, 0x1 ;  /* 0x0000002d16159c11 */ /* 0x000fc6000f8e08ff */
[----:B0-----:R-:W-:Y:S02]  /*9a70*/  @!P1 IMAD.X R3, RZ, RZ, R9, P2 ;  /* 0x000000ffff039224 */ /* 0x001fe400010e0609 */
[----:B------:R-:W0:Y:S04]  /*9a80*/  SHFL.IDX PT, R9, R0, 0x1, 0x181f ;  /* 0x00381f0000097f89 */ /* 0x000e2800000e0000 */
[----:B------:R0:W-:Y:S01]  /*9a90*/  @!P1 LDGSTS.E.BYPASS.LTC128B.128 [R21+0xc400], desc[UR38][R2.64], !P0 ;  /* 0x0c40000002159fae */ /* 0x0001e2000c101d66 */
[----:B------:R-:W-:Y:S02]  /*9aa0*/  ISETP.GE.AND P1, PT, R11, R4, PT ;  /* 0x000000040b00720c */ /* 0x000fe40003f26270 */
[----:B0-----:R-:W-:Y:S02]  /*9ab0*/  @!P3 LEA R2, P2, R16, R9, 0x1 ;  /* 0x000000091002b211 */ /* 0x001fe400078408ff */
[----:B------:R-:W-:-:S03]  /*9ac0*/  @!P3 LEA R9, R22, UR45, 0x1 ;  /* 0x0000002d1609bc11 */ /* 0x000fc6000f8e08ff */
[----:B------:R-:W-:-:S05]  /*9ad0*/  @!P3 IMAD.X R3, RZ, RZ, R8, P2 ;  /* 0x000000ffff03b224 */ /* 0x000fca00010e0608 */
[----:B------:R0:W-:Y:S02]  /*9ae0*/  @!P3 LDGSTS.E.BYPASS.LTC128B.128 [R9+0xcc00], desc[UR38][R2.64], !P0 ;  /* 0x0cc000000209bfae */ /* 0x0001e4000c101d66 */
[----:B0-----:R-:W-:Y:S02]  /*9af0*/  @!P1 LEA R2, P2, R16, R14, 0x1 ;  /* 0x0000000e10029211 */ /* 0x001fe400078408ff */
[----:B------:R0:W1:Y:S03]  /*9b00*/  SHFL.IDX PT, R14, R0, 0x3, 0x181f ;  /* 0x00781f00000e7f89 */ /* 0x00006600000e0000 */
[----:B------:R-:W-:Y:S01]  /*9b10*/  @!P1 IMAD.X R3, RZ, RZ, R5, P2 ;  /* 0x000000ffff039224 */ /* 0x000fe200010e0605 */
[----:B------:R-:W-:-:S05]  /*9b20*/  @!P1 LEA R5, R22, UR45, 0x1 ;  /* 0x0000002d16059c11 */ /* 0x000fca000f8e08ff */
[----:B------:R0:W-:Y:S02]  /*9b30*/  @!P1 LDGSTS.E.BYPASS.LTC128B.128 [R5+0xd400], desc[UR38][R2.64], !P0 ;  /* 0x0d40000002059fae */ /* 0x0001e4000c101d66 */
.L_x_12918:
[----:B0-----:R-:W-:Y:S01]  /*9b40*/  IADD3 R3, R6, 0xb0, RZ ;  /* 0x000000b006037810 */ /* 0x001fe20007ffe0ff */
[----:B------:R-:W-:-:S03]  /*9b50*/  IMAD.MOV.U32 R0, RZ, RZ, 0x1 ;  /* 0x00000001ff007424 */ /* 0x000fc600078e00ff */
[----:B------:R-:W-:Y:S02]  /*9b60*/  ISETP.GE.AND P1, PT, R3, R4, PT ;  /* 0x000000040300720c */ /* 0x000fe40003f26270 */
[----:B------:R-:W-:-:S11]  /*9b70*/  SHF.L.U32 R0, R0, 0x1f, RZ ;  /* 0x0000001f00007819 */ /* 0x000fd600000006ff */
[----:B-1----:R-:W-:Y:S02]  /*9b80*/  @!P1 LEA R2, P2, R16, R14, 0x1 ;  /* 0x0000000e10029211 */ /* 0x002fe400078408ff */
[----:B------:R-:W-:-:S03]  /*9b90*/  @!P1 LEA R5, R22, UR45, 0x1 ;  /* 0x0000002d16059c11 */ /* 0x000fc6000f8e08ff */
[----:B------:R-:W-:-:S05]  /*9ba0*/  @!P1 IMAD.X R3, RZ, RZ, R7, P2 ;  /* 0x000000ffff039224 */ /* 0x000fca00010e0607 */
[----:B------:R-:W-:Y:S01]  /*9bb0*/  @!PT LDS RZ, [RZ] ;  /* 0x00000000fffff984 */ /* 0x000fe20000000800 */
[----:B------:R-:W-:Y:S01]  /*9bc0*/  @!PT LDS RZ, [RZ] ;  /* 0x00000000fffff984 */ /* 0x000fe20000000800 */
[----:B------:R-:W-:Y:S01]  /*9bd0*/  @!PT LDS RZ, [RZ] ;  /* 0x00000000fffff984 */ /* 0x000fe20000000800 */
[----:B------:R0:W-:Y:S01]  /*9be0*/  @!P1 LDGSTS.E.BYPASS.LTC128B.128 [R5+0xdc00], desc[UR38][R2.64], !P0 ;  /* 0x0dc0000002059fae */ /* 0x0001e2000c101d66 */
[----:B------:R-:W-:Y:S01]  /*9bf0*/  NOP ;  /* 0x0000000000007918 */ /* 0x000fe20000000000 */
[----:B------:R-:W-:Y:S02]  /*9c00*/  SYNCS.ARRIVE.TRANS64.RED.A0T1 RZ, [UR45+0x16800], RZ ;  /* 0x016800ffffff79a7 */ /* 0x000fe4000820042d */
[----:B------:R-:W-:Y:S01]  /*9c10*/  ARRIVES.LDGSTSBAR.64.TRANSCNT [UR45+0x16800] ;  /* 0x01680000ff0079b0 */ /* 0x000fe20008000aad */
[----:B------:R-:W-:Y:S01]  /*9c20*/  NOP ;  /* 0x0000000000007918 */ /* 0x000fe20000000000 */
[----:B------:R-:W-:Y:S01]  /*9c30*/  SYNCS.ARRIVE.TRANS64.A1T0 RZ, [UR45+0x16800], RZ ;  /* 0x016800ffffff79a7 */ /* 0x000fe2000810002d */
[----:B------:R-:W1:Y:S02]  /*9c40*/  SYNCS.PHASECHK.TRANS64.TRYWAIT P0, [UR45+0x16820], R0 ;  /* 0x01682000ff0075a7 */ /* 0x000e64000800016d */
[----:B01----:R-:W-:Y:S05]  /*9c50*/  @!P0 BRA `(.L_x_12841) ;  /* 0x0000003000ec8947 */ /* 0x003fea0003800000 */
.L_x_12919:
[----:B------:R-:W-:Y:S01]  /*9c60*/  UIADD3 UR4, UR49, -0x2, URZ ;  /* 0xfffffffe31047890 */ /* 0x000fe2000fffe03f */
[----:B------:R-:W-:Y:S01]  /*9c70*/  MOV R24, 0x1 ;  /* 0x0000000100187802 */ /* 0x000fe20000000f00 */
[----:B------:R-:W-:Y:S02]  /*9c80*/  IMAD.MOV.U32 R20, RZ, RZ, RZ ;  /* 0x000000ffff147224 */ /* 0x000fe400078e00ff */
[----:B------:R-:W-:-:S06]  /*9c90*/  UISETP.GE.AND UP0, UPT, UR4, UR48, UPT ;  /* 0x000000300400728c */ /* 0x000fcc000bf06270 */
[----:B------:R-:W-:-:S13]  /*9ca0*/  PLOP3.LUT P0, PT, PT, PT, UP0, 0x80, 0x0 ;  /* 0x000000000000781c */ /* 0x000fda0003f0f008 */
[----:B------:R-:W-:Y:S05]  /*9cb0*/  @!P0 BRA `(.L_x_12842) ;  /* 0x0000000c00f88947 */ /* 0x000fea0003800000 */
[----:B------:R-:W1:Y:S01]  /*9cc0*/  S2R R2, SR_TID.X ;  /* 0x0000000000027919 */ /* 0x000e620000002100 */
[----:B------:R-:W-:Y:S01]  /*9cd0*/  UIADD3 UR4, UR47, 0x1, URZ ;  /* 0x000000012f047890 */ /* 0x000fe2000fffe03f */
[----:B0-----:R-:W-:Y:S01]  /*9ce0*/  LOP3.LUT R3, RZ, UR44, RZ, 0x33, !PT ;  /* 0x0000002cff037c12 */ /* 0x001fe2000f8e33ff */
[----:B------:R-:W-:Y:S01]  /*9cf0*/  IMAD.SHL.U32 R4, R16, 0x2, RZ ;  /* 0x0000000210047824 */ /* 0x000fe200078e00ff */
[----:B------:R-:W-:Y:S01]  /*9d00*/  BSSY B0, `(.L_x_12842) ;  /* 0x00000f9000007945 */ /* 0x000fe20003800000 */
[----:B------:R-:W-:Y:S01]  /*9d10*/  UIMAD UR4, UR4, UR40, URZ ;  /* 0x00000028040472a4 */ /* 0x000fe2000f8e023f */
[----:B------:R-:W-:Y:S01]  /*9d20*/  IMAD.MOV.U32 R21, RZ, RZ, 0x1 ;  /* 0x00000001ff157424 */ /* 0x000fe200078e00ff */
[----:B------:R-:W-:-:S04]  /*9d30*/  MOV R8, RZ ;  /* 0x000000ff00087202 */ /* 0x000fc80000000f00 */
[----:B------:R-:W-:Y:S01]  /*9d40*/  LOP3.LUT R0, RZ, UR4, RZ, 0x33, !PT ;  /* 0x00000004ff007c12 */ /* 0x000fe2000f8e33ff */
[----:B------:R-:W-:Y:S02]  /*9d50*/  ULDC UR4, c[0x0][0x2f4] ;  /* 0x0000bd0000047ab9 */ /* 0x000fe40000000800 */
[----:B------:R-:W-:Y:S02]  /*9d60*/  ISETP.GE.AND P1, PT, R16, UR4, PT ;  /* 0x0000000410007c0c */ /* 0x000fe4000bf26270 */
[----:B------:R-:W-:-:S04]  /*9d70*/  VIMNMX R3, R0, R3, !PT ;  /* 0x0000000300037248 */ /* 0x000fc80007fe0100 */
[----:B------:R-:W-:Y:S02]  /*9d80*/  IADD3 R26, -R3, -0x2, RZ ;  /* 0xfffffffe031a7810 */ /* 0x000fe40007ffe1ff */
[----:B-1----:R-:W-:-:S04]  /*9d90*/  LOP3.LUT R2, R2, 0x7f, RZ, 0xc0, !PT ;  /* 0x0000007f02027812 */ /* 0x002fc800078ec0ff */
[----:B------:R-:W-:-:S04]  /*9da0*/  SHF.R.U32.HI R2, RZ, 0x3, R2 ;  /* 0x00000003ff027819 */ /* 0x000fc80000011602 */
[----:B------:R-:W-:Y:S02]  /*9db0*/  IADD3 R19, R23, R19, R2 ;  /* 0x0000001317137210 */ /* 0x000fe40007ffe002 */
[----:B------:R-:W-:Y:S02]  /*9dc0*/  IADD3 R0, -R2, UR43, RZ ;  /* 0x0000002b02007c10 */ /* 0x000fe4000fffe1ff */
[----:B------:R-:W-:-:S03]  /*9dd0*/  IADD3 R2, R19, -0x180, RZ ;  /* 0xfffffe8013027810 */ /* 0x000fc60007ffe0ff */
[C---:B------:R-:W-:Y:S02]  /*9de0*/  IMAD R4, R3.reuse, 0x80, R0 ;  /* 0x0000008003047824 */ /* 0x040fe400078e0200 */
[----:B------:R-:W-:Y:S02]  /*9df0*/  IMAD R0, R3, -0x80, R2 ;  /* 0xffffff8003007824 */ /* 0x000fe400078e0202 */
[----:B------:R-:W-:-:S07]  /*9e00*/  VIADD R4, R4, 0x100 ;  /* 0x0000010004047836 */ /* 0x000fce0000000000 */
.L_x_12855:
[----:B------:R-:W2:Y:S01]  /*9e10*/  LDL R6, [R1] ;  /* 0x0000000001067983 */ /* 0x000ea20000100800 */
[----:B------:R-:W0:Y:S01]  /*9e20*/  LDC R2, c[0x0][0x430] ;  /* 0x00010c00ff027b82 */ /* 0x000e220000000800 */
[----:B------:R-:W-:Y:S01]  /*9e30*/  IMAD.MOV.U32 R9, RZ, RZ, R0 ;  /* 0x000000ffff097224 */ /* 0x000fe200078e0000 */
[----:B------:R-:W-:Y:S01]  /*9e40*/  ULDC.64 UR4, c[0x0][0x428] ;  /* 0x00010a0000047ab9 */ /* 0x000fe20000000a00 */
[----:B0-----:R-:W-:-:S13]  /*9e50*/  ISETP.NE.AND P0, PT, R2, 0x1, PT ;  /* 0x000000010200780c */ /* 0x001fda0003f05270 */
[----:B------:R-:W0:Y:S08]  /*9e60*/  @P0 LDC R3, c[0x0][0x434] ;  /* 0x00010d00ff030b82 */ /* 0x000e300000000800 */
[----:B------:R-:W1:Y:S01]  /*9e70*/  @P0 LDC R5, c[0x0][0x438] ;  /* 0x00010e00ff050b82 */ /* 0x000e620000000800 */
[----:B0-----:R-:W-:-:S05]  /*9e80*/  @P0 IMAD.HI.U32 R2, R0, R3, RZ ;  /* 0x0000000300020227 */ /* 0x001fca00078e00ff */
[----:B-1----:R-:W-:-:S04]  /*9e90*/  @P0 SHF.R.U32.HI R9, RZ, R5, R2 ;  /* 0x00000005ff090219 */ /* 0x002fc80000011602 */
[----:B------:R-:W-:Y:S02]  /*9ea0*/  SHF.R.S32.HI R3, RZ, 0x1f, R9 ;  /* 0x0000001fff037819 */ /* 0x000fe40000011409 */
[----:B------:R-:W-:-:S05]  /*9eb0*/  MOV R2, R9 ;  /* 0x0000000900027202 */ /* 0x000fca0000000f00 */
[----:B------:R-:W-:-:S04]  /*9ec0*/  IMAD.WIDE.U32 R2, R28, UR4, R2 ;  /* 0x000000041c027c25 */ /* 0x000fc8000f8e0002 */
[----:B--2---:R-:W-:-:S04]  /*9ed0*/  IMAD R5, R6, UR4, RZ ;  /* 0x0000000406057c24 */ /* 0x004fc8000f8e02ff */
[----:B------:R-:W-:Y:S01]  /*9ee0*/  IMAD R5, R28, UR5, R5 ;  /* 0x000000051c057c24 */ /* 0x000fe2000f8e0205 */
[----:B------:R-:W-:Y:S02]  /*9ef0*/  ULDC.64 UR4, c[0x0][0x418] ;  /* 0x0001060000047ab9 */ /* 0x000fe40000000a00 */
[----:B------:R-:W-:Y:S01]  /*9f00*/  LEA R6, P0, R2, UR4, 0x2 ;  /* 0x0000000402067c11 */ /* 0x000fe2000f8010ff */
[----:B------:R-:W-:-:S05]  /*9f10*/  IMAD.IADD R3, R5, 0x1, R3 ;  /* 0x0000000105037824 */ /* 0x000fca00078e0203 */
[----:B------:R-:W-:-:S05]  /*9f20*/  LEA.HI.X R7, R2, UR5, R3, 0x2, P0 ;  /* 0x0000000502077c11 */ /* 0x000fca00080f1403 */
[----:B------:R-:W2:Y:S01]  /*9f30*/  LDG.E R5, desc[UR38][R6.64] ;  /* 0x0000002606057981 */ /* 0x000ea2000c1e1900 */
[----:B------:R-:W-:-:S06]  /*9f40*/  ULOP3.LUT UR6, UR41, 0x2, URZ, 0xfc, !UPT ;  /* 0x0000000229067892 */ /* 0x000fcc000f8efc3f */
[----:B------:R-:W-:Y:S01]  /*9f50*/  IMAD.U32 R10, RZ, RZ, UR6 ;  /* 0x00000006ff0a7e24 */ /* 0x000fe2000f8e00ff */
[----:B------:R-:W-:-:S04]  /*9f60*/  IADD3 R20, R8, 0x1, RZ ;  /* 0x0000000108147810 */ /* 0x000fc80007ffe0ff */
        /* <DEDUP_REMOVED lines=8> */
.L_x_12843:
[----:B------:R-:W-:Y:S01]  /*9ff0*/  LEA R7, R20, UR45, 0x3 ;  /* 0x0000002d14077c11 */ /* 0x000fe2000f8e18ff */
[----:B------:R-:W-:Y:S01]  /*a000*/  BSSY B1, `(.L_x_12844) ;  /* 0x0000004000017945 */ /* 0x000fe20003800000 */
[----:B------:R-:W-:-:S04]  /*a010*/  SHF.L.U32 R2, R24, 0x1f, RZ ;  /* 0x0000001f18027819 */ /* 0x000fc800000006ff */
[----:B------:R-:W0:Y:S02]  /*a020*/  SYNCS.PHASECHK.TRANS64.TRYWAIT P0, [R7+URZ+0x16840], R2 ;  /* 0x01684002070075a7 */ /* 0x000e24000800017f */
[----:B0-----:R-:W-:Y:S05]  /*a030*/  @!P0 BRA `(.L_x_12845) ;  /* 0x00000030000c8947 */ /* 0x001fea0003800000 */
.L_x_12920:
[----:B------:R-:W-:Y:S05]  /*a040*/  BSYNC B1 ;  /* 0x0000000000017941 */ /* 0x000fea0003800000 */
.L_x_12844:
[----:B------:R-:W-:Y:S01]  /*a050*/  ULDC UR4, c[0x0][0x430] ;  /* 0x00010c0000047ab9 */ /* 0x000fe20000000800 */
[----:B------:R-:W-:Y:S01]  /*a060*/  R2UR UR6, R27 ;  /* 0x000000001b0672ca */ /* 0x000fe200000e0000 */
[----:B------:R-:W-:Y:S01]  /*a070*/  UIADD3 UR4, -UR4, URZ, URZ ;  /* 0x0000003f04047290 */ /* 0x000fe2000fffe13f */
[----:B------:R-:W-:-:S05]  /*a080*/  LOP3.LUT P2, RZ, R29, 0x1, RZ, 0xc0, !PT ;  /* 0x000000011dff7812 */ /* 0x000fca000784c0ff */
[----:B------:R-:W-:Y:S01]  /*a090*/  IMAD R6, R9, UR4, R0 ;  /* 0x0000000409067c24 */ /* 0x000fe2000f8e0200 */
[----:B------:R-:W-:-:S04]  /*a0a0*/  ULDC.64 UR4, c[0x0][0x300] ;  /* 0x0000c00000047ab9 */ /* 0x000fc80000000a00 */
[----:B------:R-:W-:-:S05]  /*a0b0*/  SHF.R.S32.HI R23, RZ, 0x1f, R6 ;  /* 0x0000001fff177819 */ /* 0x000fca0000011406 */
[----:B------:R-:W-:-:S04]  /*a0c0*/  IMAD R3, R23, UR4, RZ ;  /* 0x0000000417037c24 */ /* 0x000fc8000f8e02ff */
[C---:B------:R-:W-:Y:S02]  /*a0d0*/  IMAD R9, R6.reuse, UR5, R3 ;  /* 0x0000000506097c24 */ /* 0x040fe4000f8e0203 */
[----:B0-----:R-:W-:Y:S01]  /*a0e0*/  IMAD.WIDE.U32 R2, R6, UR4, RZ ;  /* 0x0000000406027c25 */ /* 0x001fe2000f8e00ff */
        /* <DEDUP_REMOVED lines=18> */
[----:B------:R-:W0:Y:S01]  /*a210*/  SHFL.IDX PT, R2, R10, RZ, 0x181f ;  /* 0x00181fff0a027589 */ /* 0x000e2200000e0000 */
[----:B------:R-:W-:Y:S02]  /*a220*/  SHF.L.U32 R11, R16, 0x1, RZ ;  /* 0x00000001100b7819 */ /* 0x000fe400000006ff */
[----:B------:R-:W-:Y:S01]  /*a230*/  LEA R9, R9, UR45, 0x1 ;  /* 0x0000002d09097c11 */ /* 0x000fe2000f8e08ff */
[----:B------:R-:W1:Y:S04]  /*a240*/  SHFL.IDX PT, R3, R19, RZ, 0x181f ;  /* 0x00181fff13037589 */ /* 0x000e6800000e0000 */
[----:B------:R-:W-:Y:S01]  /*a250*/  SHFL.IDX PT, R14, R10, 0x7, 0x181f ;  /* 0x00f81f000a0e7f89 */ /* 0x000fe200000e0000 */
[----:B0-----:R-:W-:-:S05]  /*a260*/  IADD3 R2, P0, R2, R11, RZ ;  /* 0x0000000b02027210 */ /* 0x001fca0007f1e0ff */
[----:B-1----:R-:W-:-:S05]  /*a270*/  IMAD.X R3, RZ, RZ, R3, P0 ;  /* 0x000000ffff037224 */ /* 0x002fca00000e0603 */
[----:B------:R0:W-:Y:S04]  /*a280*/  LDGSTS.E.BYPASS.LTC128B.128 [R9+0xe400], desc[UR38][R2.64], !P2 ;  /* 0x0e40000002097fae */ /* 0x0001e8000d101d66 */
[----:B0-----:R-:W0:Y:S04]  /*a290*/  SHFL.IDX PT, R2, R10, 0x1, 0x181f ;  /* 0x00381f000a027f89 */ /* 0x001e2800000e0000 */
[----:B------:R-:W1:Y:S01]  /*a2a0*/  SHFL.IDX PT, R3, R19, 0x1, 0x181f ;  /* 0x00381f0013037f89 */ /* 0x000e6200000e0000 */
[----:B0-----:R-:W-:-:S05]  /*a2b0*/  IADD3 R2, P0, R2, R11, RZ ;  /* 0x0000000b02027210 */ /* 0x001fca0007f1e0ff */
[----:B-1----:R-:W-:-:S05]  /*a2c0*/  IMAD.X R3, RZ, RZ, R3, P0 ;  /* 0x000000ffff037224 */ /* 0x002fca00000e0603 */
[----:B------:R0:W-:Y:S04]  /*a2d0*/  LDGSTS.E.BYPASS.LTC128B.128 [R9+0xec00], desc[UR38][R2.64], !P2 ;  /* 0x0ec0000002097fae */ /* 0x0001e8000d101d66 */
[----:B0-----:R-:W0:Y:S04]  /*a2e0*/  SHFL.IDX PT, R2, R10, 0x2, 0x181f ;  /* 0x00581f000a027f89 */ /* 0x001e2800000e0000 */
[----:B------:R-:W1:Y:S01]  /*a2f0*/  SHFL.IDX PT, R3, R19, 0x2, 0x181f ;  /* 0x00581f0013037f89 */ /* 0x000e6200000e0000 */
[----:B0-----:R-:W-:-:S04]  /*a300*/  IADD3 R2, P0, R2, R11, RZ ;  /* 0x0000000b02027210 */ /* 0x001fc80007f1e0ff */
[----:B-1----:R-:W-:-:S05]  /*a310*/  IADD3.X R3, RZ, R3, RZ, P0, !PT ;  /* 0x00000003ff037210 */ /* 0x002fca00007fe4ff */
        /* <DEDUP_REMOVED lines=17> */
[----:B------:R-:W1:Y:S04]  /*a430*/  SHFL.IDX PT, R3, R19, 0x6, 0x181f ;  /* 0x00d81f0013037f89 */ /* 0x000e6800000e0000 */
[----:B------:R-:W2:Y:S01]  /*a440*/  SHFL.IDX PT, R19, R19, 0x7, 0x181f ;  /* 0x00f81f0013137f89 */ /* 0x000ea200000e0000 */
[----:B0-----:R-:W-:-:S05]  /*a450*/  IADD3 R2, P0, R2, R11, RZ ;  /* 0x0000000b02027210 */ /* 0x001fca0007f1e0ff */
[----:B-1----:R-:W-:-:S05]  /*a460*/  IMAD.X R3, RZ, RZ, R3, P0 ;  /* 0x000000ffff037224 */ /* 0x002fca00000e0603 */
[----:B--2---:R0:W-:Y:S03]  /*a470*/  LDGSTS.E.BYPASS.LTC128B.128 [R9+0x11400], desc[UR38][R2.64], !P2 ;  /* 0x1140000002097fae */ /* 0x0041e6000d101d66 */
.L_x_12938:
[----:B0-----:R-:W-:-:S05]  /*a480*/  IMAD.SHL.U32 R2, R16, 0x2, RZ ;  /* 0x0000000210027824 */ /* 0x001fca00078e00ff */
[----:B------:R-:W-:-:S04]  /*a490*/  IADD3 R2, P0, R14, R2, RZ ;  /* 0x000000020e027210 */ /* 0x000fc80007f1e0ff */
[----:B------:R-:W-:Y:S02]  /*a4a0*/  IADD3.X R3, RZ, R19, RZ, P0, !PT ;  /* 0x00000013ff037210 */ /* 0x000fe400007fe4ff */
[----:B------:R-:W-:-:S03]  /*a4b0*/  PLOP3.LUT P0, PT, PT, PT, PT, 0x80, 0x0 ;  /* 0x000000000000781c */ /* 0x000fc60003f0f070 */
[----:B------:R-:W-:Y:S01]  /*a4c0*/  @!PT LDS RZ, [RZ] ;  /* 0x00000000fffff984 */ /* 0x000fe20000000800 */
[----:B------:R-:W-:Y:S01]  /*a4d0*/  @!PT LDS RZ, [RZ] ;  /* 0x00000000fffff984 */ /* 0x000fe20000000800 */
[----:B------:R-:W-:Y:S01]  /*a4e0*/  @!PT LDS RZ, [RZ] ;  /* 0x00000000fffff984 */ /* 0x000fe20000000800 */
[----:B------:R0:W-:Y:S01]  /*a4f0*/  LDGSTS.E.BYPASS.LTC128B.128 [R9+0x11c00], desc[UR38][R2.64], !P2 ;  /* 0x11c0000002097fae */ /* 0x0001e2000d101d66 */
[----:B------:R-:W-:-:S09]  /*a500*/  NOP ;  /* 0x0000000000007918 */ /* 0x000fd20000000000 */
.L_x_12847:
        /* <DEDUP_REMOVED lines=12> */
.L_x_12848:
[----:B------:R0:W-:Y:S01]  /*a5d0*/  SYNCS.ARRIVE.TRANS64.A1T0 RZ, [R7+URZ+0x16830], RZ ;  /* 0x016830ff07ff79a7 */ /* 0x0001e2000810003f */
[----:B------:R-:W-:Y:S05]  /*a5e0*/  @!P3 BRA `(.L_x_12849) ;  /* 0x000000000004b947 */ /* 0x000fea0003800000 */
[----:B------:R-:W-:Y:S01]  /*a5f0*/  BPT.TRAP 0x1 ;  /* 0x000000040000795c */ /* 0x000fe20000300000 */
.L_x_12849:
[----:B------:R-:W-:Y:S01]  /*a600*/  SHF.L.U32 R2, R21, 0x1f, RZ ;  /* 0x0000001f15027819 */ /* 0x000fe200000006ff */
[----:B------:R-:W-:Y:S01]  /*a610*/  BSSY B1, `(.L_x_12850) ;  /* 0x0000004000017945 */ /* 0x000fe20003800000 */
[----:B0-----:R-:W-:-:S04]  /*a620*/  LEA R7, R8, UR45, 0x3 ;  /* 0x0000002d08077c11 */ /* 0x001fc8000f8e18ff */
[----:B------:R-:W0:Y:S02]  /*a630*/  SYNCS.PHASECHK.TRANS64.TRYWAIT P0, [R7+URZ+0x16860], R2 ;  /* 0x01686002070075a7 */ /* 0x000e24000800017f */
[----:B0-----:R-:W-:Y:S05]  /*a640*/  @!P0 BRA `(.L_x_12851) ;  /* 0x0000003000fc8947 */ /* 0x001fea0003800000 */
.L_x_12939:
[----:B------:R-:W-:Y:S05]  /*a650*/  BSYNC B1 ;  /* 0x0000000000017941 */ /* 0x000fea0003800000 */
.L_x_12850:
[----:B------:R-:W-:Y:S01]  /*a660*/  UMOV UR4, 0xffffffff ;  /* 0xffffffff00047882 */ /* 0x000fe20000000000 */
[----:B------:R-:W-:Y:S01]  /*a670*/  IMAD R8, R8, 0x2000, R22 ;  /* 0x0000200008087824 */ /* 0x000fe200078e0216 */
[----:B------:R-:W-:Y:S01]  /*a680*/  SHF.L.U32 R19, R16, 0x1, RZ ;  /* 0x0000000110137819 */ /* 0x000fe200000006ff */
[----:B------:R-:W-:Y:S06]  /*a690*/  BRA.DIV UR4, `(.L_x_12852) ;  /* 0x0000003204fc7947 */ /* 0x000fec000b800000 */
[----:B------:R-:W0:Y:S01]  /*a6a0*/  SHFL.IDX PT, R14, R17, RZ, 0x181f ;  /* 0x00181fff110e7589 */ /* 0x000e2200000e0000 */
[----:B------:R-:W-:Y:S02]  /*a6b0*/  ISETP.LT.OR P0, PT, R4, 0x1, P1 ;  /* 0x000000010400780c */ /* 0x000fe40000f01670 */
[----:B------:R-:W-:Y:S01]  /*a6c0*/  LEA R8, R8, UR45, 0x1 ;  /* 0x0000002d08087c11 */ /* 0x000fe2000f8e08ff */
[----:B------:R-:W1:Y:S04]  /*a6d0*/  SHFL.IDX PT, R3, R18, RZ, 0x181f ;  /* 0x00181fff12037589 */ /* 0x000e6800000e0000 */
[----:B------:R-:W2:Y:S04]  /*a6e0*/  SHFL.IDX PT, R11, R17, 0x1, 0x181f ;  /* 0x00381f00110b7f89 */ /* 0x000ea800000e0000 */
[----:B------:R-:W3:Y:S04]  /*a6f0*/  SHFL.IDX PT, R9, R18, 0x1, 0x181f ;  /* 0x00381f0012097f89 */ /* 0x000ee800000e0000 */
[----:B------:R-:W4:Y:S04]  /*a700*/  SHFL.IDX PT, R12, R17, 0x2, 0x181f ;  /* 0x00581f00110c7f89 */ /* 0x000f2800000e0000 */
[----:B------:R-:W5:Y:S01]  /*a710*/  SHFL.IDX PT, R10, R18, 0x2, 0x181f ;  /* 0x00581f00120a7f89 */ /* 0x000f6200000e0000 */
[----:B0-----:R-:W-:-:S03]  /*a720*/  IADD3 R2, P2, R14, R19, RZ ;  /* 0x000000130e027210 */ /* 0x001fc60007f5e0ff */
[----:B------:R-:W-:Y:S02]  /*a730*/  SHFL.IDX PT, R14, R17, 0x7, 0x181f ;  /* 0x00f81f00110e7f89 */ /* 0x000fe400000e0000 */
[----:B-1----:R-:W-:-:S05]  /*a740*/  IMAD.X R3, RZ, RZ, R3, P2 ;  /* 0x000000ffff037224 */ /* 0x002fca00010e0603 */
[----:B------:R2:W-:Y:S01]  /*a750*/  LDGSTS.E.BYPASS.LTC128B.128 [R8+0x400], desc[UR38][R2.64], !P0 ;  /* 0x0040000002087fae */ /* 0x0005e2000c101d66 */
[C---:B------:R-:W-:Y:S02]  /*a760*/  ISETP.LT.OR P0, PT, R4.reuse, 0x11, P1 ;  /* 0x000000110400780c */ /* 0x040fe40000f01670 */
[----:B--2---:R-:W-:Y:S02]  /*a770*/  IADD3 R2, P2, R11, R19, RZ ;  /* 0x000000130b027210 */ /* 0x004fe40007f5e0ff */
[----:B------:R-:W0:Y:S03]  /*a780*/  SHFL.IDX PT, R11, R17, 0x3, 0x181f ;  /* 0x00781f00110b7f89 */ /* 0x000e2600000e0000 */
[----:B---3--:R-:W-:Y:S02]  /*a790*/  IMAD.X R3, RZ, RZ, R9, P2 ;  /* 0x000000ffff037224 */ /* 0x008fe400010e0609 */
[----:B------:R-:W1:Y:S04]  /*a7a0*/  SHFL.IDX PT, R9, R18, 0x3, 0x181f ;  /* 0x00781f0012097f89 */ /* 0x000e6800000e0000 */
[----:B------:R4:W-:Y:S01]  /*a7b0*/  LDGSTS.E.BYPASS.LTC128B.128 [R8+0xc00], desc[UR38][R2.64], !P0 ;  /* 0x00c0000002087fae */ /* 0x0009e2000c101d66 */
[----:B------:R-:W-:-:S02]  /*a7c0*/  ISETP.LT.OR P0, PT, R4, 0x21, P1 ;  /* 0x000000210400780c */ /* 0x000fc40000f01670 */
[----:B----4-:R-:W-:Y:S02]  /*a7d0*/  IADD3 R2, P2, R12, R19, RZ ;  /* 0x000000130c027210 */ /* 0x010fe40007f5e0ff */
[----:B------:R-:W2:Y:S02]  /*a7e0*/  SHFL.IDX PT, R12, R17, 0x4, 0x181f ;  /* 0x00981f00110c7f89 */ /* 0x000ea400000e0000 */
[----:B-----5:R-:W-:Y:S02]  /*a7f0*/  IADD3.X R3, RZ, R10, RZ, P2, !PT ;  /* 0x0000000aff037210 */ /* 0x020fe400017fe4ff */
[----:B------:R-:W3:Y:S05]  /*a800*/  SHFL.IDX PT, R10, R18, 0x4, 0x181f ;  /* 0x00981f00120a7f89 */ /* 0x000eea00000e0000 */
[----:B------:R0:W-:Y:S01]  /*a810*/  LDGSTS.E.BYPASS.LTC128B.128 [R8+0x1400], desc[UR38][R2.64], !P0 ;  /* 0x0140000002087fae */ /* 0x0001e2000c101d66 */
[----:B------:R-:W-:-:S02]  /*a820*/  ISETP.LT.OR P0, PT, R4, 0x31, P1 ;  /* 0x000000310400780c */ /* 0x000fc40000f01670 */
[----:B0-----:R-:W-:Y:S02]  /*a830*/  IADD3 R2, P2, R11, R19, RZ ;  /* 0x000000130b027210 */ /* 0x001fe40007f5e0ff */
[----:B------:R-:W0:Y:S03]  /*a840*/  SHFL.IDX PT, R11, R17, 0x5, 0x181f ;  /* 0x00b81f00110b7f89 */ /* 0x000e2600000e0000 */
[----:B-1----:R-:W-:Y:S02]  /*a850*/  IMAD.X R3, RZ, RZ, R9, P2 ;  /* 0x000000ffff037224 */ /* 0x002fe400010e0609 */
[----:B------:R-:W1:Y:S04]  /*a860*/  SHFL.IDX PT, R9, R18, 0x5, 0x181f ;  /* 0x00b81f0012097f89 */ /* 0x000e6800000e0000 */
[----:B------:R2:W-:Y:S01]  /*a870*/  LDGSTS.E.BYPASS.LTC128B.128 [R8+0x1c00], desc[UR38][R2.64], !P0 ;  /* 0x01c0000002087fae */ /* 0x0005e2000c101d66 */
[----:B------:R-:W-:-:S02]  /*a880*/  ISETP.LT.OR P0, PT, R4, 0x41, P1 ;  /* 0x000000410400780c */ /* 0x000fc40000f01670 */
[----:B--2---:R-:W-:Y:S02]  /*a890*/  IADD3 R2, P2, R12, R19, RZ ;  /* 0x000000130c027210 */ /* 0x004fe40007f5e0ff */
[----:B------:R-:W2:Y:S03]  /*a8a0*/  SHFL.IDX PT, R12, R17, 0x6, 0x181f ;  /* 0x00d81f00110c7f89 */ /* 0x000ea600000e0000 */
[----:B---3--:R-:W-:Y:S02]  /*a8b0*/  IMAD.X R3, RZ, RZ, R10, P2 ;  /* 0x000000ffff037224 */ /* 0x008fe400010e060a */
[----:B------:R-:W3:Y:S04]  /*a8c0*/  SHFL.IDX PT, R10, R18, 0x6, 0x181f ;  /* 0x00d81f00120a7f89 */ /* 0x000ee800000e0000 */
[----:B------:R0:W-:Y:S01]  /*a8d0*/  LDGSTS.E.BYPASS.LTC128B.128 [R8+0x2400], desc[UR38][R2.64], !P0 ;  /* 0x0240000002087fae */ /* 0x0001e2000c101d66 */
[----:B------:R-:W-:-:S03]  /*a8e0*/  ISETP.LT.OR P0, PT, R4, 0x51, P1 ;  /* 0x000000510400780c */ /* 0x000fc60000f01670 */
[----:B------:R-:W4:Y:S01]  /*a8f0*/  SHFL.IDX PT, R18, R18, 0x7, 0x181f ;  /* 0x00f81f0012127f89 */ /* 0x000f2200000e0000 */
[----:B0-----:R-:W-:-:S04]  /*a900*/  IADD3 R2, P2, R11, R19, RZ ;  /* 0x000000130b027210 */ /* 0x001fc80007f5e0ff */
[----:B-1----:R-:W-:-:S05]  /*a910*/  IADD3.X R3, RZ, R9, RZ, P2, !PT ;  /* 0x00000009ff037210 */ /* 0x002fca00017fe4ff */
[----:B------:R2:W-:Y:S01]  /*a920*/  LDGSTS.E.BYPASS.LTC128B.128 [R8+0x2c00], desc[UR38][R2.64], !P0 ;  /* 0x02c0000002087fae */ /* 0x0005e2000c101d66 */
[----:B------:R-:W-:Y:S02]  /*a930*/  ISETP.LT.OR P0, PT, R4, 0x61, P1 ;  /* 0x000000610400780c */ /* 0x000fe40000f01670 */
[----:B--2---:R-:W-:-:S05]  /*a940*/  IADD3 R2, P2, R12, R19, RZ ;  /* 0x000000130c027210 */ /* 0x004fca0007f5e0ff */
[----:B---3--:R-:W-:-:S06]  /*a950*/  IMAD.X R3, RZ, RZ, R10, P2 ;  /* 0x000000ffff037224 */ /* 0x008fcc00010e060a */
[----:B----4-:R0:W-:Y:S02]  /*a960*/  LDGSTS.E.BYPASS.LTC128B.128 [R8+0x3400], desc[UR38][R2.64], !P0 ;  /* 0x0340000002087fae */ /* 0x0101e4000c101d66 */
.L_x_12957:
[----:B------:R-:W-:Y:S01]  /*a970*/  ISETP.LT.OR P0, PT, R4, 0x71, P1 ;  /* 0x000000710400780c */ /* 0x000fe20000f01670 */
[----:B------:R-:W-:Y:S01]  /*a980*/  ULDC.64 UR4, c[0x0][0x328] ;  /* 0x0000ca0000047ab9 */ /* 0x000fe20000000a00 */
[----:B0-----:R-:W-:Y:S01]  /*a990*/  IADD3 R2, P2, R14, R19, RZ ;  /* 0x000000130e027210 */ /* 0x001fe20007f5e0ff */
[----:B------:R-:W-:-:S04]  /*a9a0*/  IMAD R23, R23, UR4, RZ ;  /* 0x0000000417177c24 */ /* 0x000fc8000f8e02ff */
[----:B------:R-:W-:Y:S02]  /*a9b0*/  IMAD.X R3, RZ, RZ, R18, P2 ;  /* 0x000000ffff037224 */ /* 0x000fe400010e0612 */
[----:B------:R-:W-:-:S04]  /*a9c0*/  IMAD R23, R6, UR5, R23 ;  /* 0x0000000506177c24 */ /* 0x000fc8000f8e0217 */
[----:B------:R-:W-:Y:S01]  /*a9d0*/  @!PT LDS RZ, [RZ] ;  /* 0x00000000fffff984 */ /* 0x000fe20000000800 */
[----:B------:R-:W-:Y:S01]  /*a9e0*/  @!PT LDS RZ, [RZ] ;  /* 0x00000000fffff984 */ /* 0x000fe20000000800 */
[----:B------:R-:W-:Y:S01]  /*a9f0*/  @!PT LDS RZ, [RZ] ;  /* 0x00000000fffff984 */ /* 0x000fe20000000800 */
        /* <DEDUP_REMOVED lines=10> */
.L_x_12853:
        /* <DEDUP_REMOVED lines=12> */
.L_x_12854:
[----:B------:R-:W-:Y:S01]  /*ab60*/  R2UR UR4, R27 ;  /* 0x000000001b0472ca */ /* 0x000fe200000e0000 */
[----:B------:R-:W-:Y:S01]  /*ab70*/  VIADD R26, R26, 0xffffffff ;  /* 0xffffffff1a1a7836 */ /* 0x000fe20000000000 */
[----:B------:R-:W-:Y:S01]  /*ab80*/  ULDC.64 UR6, c[0x0][0x330] ;  /* 0x0000cc0000067ab9 */ /* 0x000fe20000000a00 */
[----:B------:R-:W-:Y:S01]  /*ab90*/  IMAD.MOV.U32 R18, RZ, RZ, R2 ;  /* 0x000000ffff127224 */ /* 0x000fe200078e0002 */
[----:B------:R-:W-:Y:S01]  /*aba0*/  MOV R3, UR6 ;  /* 0x0000000600037c02 */ /* 0x000fe20008000f00 */
[----:B------:R0:W-:Y:S01]  /*abb0*/  SYNCS.ARRIVE.TRANS64.A1T0 RZ, [R7+URZ+0x16850], RZ ;  /* 0x016850ff07ff79a7 */ /* 0x0001e2000810003f */
[----:B------:R-:W-:Y:S01]  /*abc0*/  ISETP.GT.AND P0, PT, R26, UR48, PT ;  /* 0x000000301a007c0c */ /* 0x000fe2000bf04270 */
[----:B------:R-:W-:Y:S01]  /*abd0*/  VIADD R4, R4, 0x80 ;  /* 0x0000008004047836 */ /* 0x000fe20000000000 */
[----:B------:R-:W-:Y:S01]  /*abe0*/  MOV R21, R24 ;  /* 0x0000001800157202 */ /* 0x000fe20000000f00 */
[----:B------:R-:W-:-:S04]  /*abf0*/  IMAD.WIDE.U32 R18, R3, UR42, R18 ;  /* 0x0000002a03127c25 */ /* 0x000fc8000f8e0012 */
[----:B------:R-:W-:Y:S01]  /*ac00*/  UIMAD UR4, UR4, UR6, URZ ;  /* 0x00000006040472a4 */ /* 0x000fe2000f8e023f */
[----:B------:R-:W-:Y:S02]  /*ac10*/  VIADD R0, R0, 0xffffff80 ;  /* 0xffffff8000007836 */ /* 0x000fe40000000000 */
[----:B------:R-:W-:Y:S01]  /*ac20*/  IMAD.MOV.U32 R8, RZ, RZ, R20 ;  /* 0x000000ffff087224 */ /* 0x000fe200078e0014 */
[----:B------:R-:W-:-:S03]  /*ac30*/  UIMAD UR4, UR42, UR7, UR4 ;  /* 0x000000072a0472a4 */ /* 0x000fc6000f8e0204 */
[----:B------:R-:W-:Y:S02]  /*ac40*/  ULDC.64 UR6, c[0x0][0x318] ;  /* 0x0000c60000067ab9 */ /* 0x000fe40000000a00 */
[----:B------:R-:W-:Y:S02]  /*ac50*/  LEA R17, P2, R18, UR6, 0x1 ;  /* 0x0000000612117c11 */ /* 0x000fe4000f8408ff */
[----:B------:R-:W-:-:S04]  /*ac60*/  IADD3 R3, R19, UR4, RZ ;  /* 0x0000000413037c10 */ /* 0x000fc8000fffe0ff */
[----:B------:R-:W-:Y:S01]  /*ac70*/  LEA.HI.X R18, R18, UR7, R3, 0x1, P2 ;  /* 0x0000000712127c11 */ /* 0x000fe200090f0c03 */
[----:B0-----:R-:W-:Y:S06]  /*ac80*/  @P0 BRA `(.L_x_12855) ;  /* 0xfffffff000600947 */ /* 0x001fec000383ffff */
[----:B------:R-:W-:Y:S05]  /*ac90*/  BSYNC B0 ;  /* 0x0000000000007941 */ /* 0x000fea0003800000 */
.L_x_12842:
[----:B------:R-:W-:-:S06]  /*aca0*/  ULOP3.LUT UR4, UR41, 0x2, URZ, 0xfc, !UPT ;  /* 0x0000000229047892 */ /* 0x000fcc000f8efc3f */
[----:B0-----:R-:W-:-:S05]  /*acb0*/  IMAD.U32 R0, RZ, RZ, UR4 ;  /* 0x00000004ff007e24 */ /* 0x001fca000f8e00ff */
[----:B------:R-:W-:-:S13]  /*acc0*/  ISETP.NE.AND P0, PT, R0, 0x3, PT ;  /* 0x000000030000780c */ /* 0x000fda0003f05270 */
[----:B------:R-:W-:Y:S05]  /*acd0*/  @!P0 BRA `(.L_x_12856) ;  /* 0x0000000000048947 */ /* 0x000fea0003800000 */
[----:B------:R-:W-:Y:S01]  /*ace0*/  BPT.TRAP 0x1 ;  /* 0x000000040000795c */ /* 0x000fe20000300000 */
.L_x_12856:
[----:B------:R-:W-:Y:S01]  /*acf0*/  LEA R0, R20, UR45, 0x3 ;  /* 0x0000002d14007c11 */ /* 0x000fe2000f8e18ff */
        /* <DEDUP_REMOVED lines=11> */
.L_x_12958:
[----:B------:R-:W-:Y:S05]  /*adb0*/  BSYNC B0 ;  /* 0x0000000000007941 */ /* 0x000fea0003800000 */
.L_x_12857:
[----:B------:R-:W-:-:S03]  /*adc0*/  UMOV UR4, 0xffffffff ;  /* 0xffffffff00047882 */ /* 0x000fc60000000000 */
[----:B------:R-:W-:Y:S05]  /*add0*/  BRA.DIV UR4, `(.L_x_12859) ;  /* 0x00000036048c7947 */ /* 0x000fea000b800000 */
[----:B------:R-:W1:Y:S01]  /*ade0*/  SHFL.IDX PT, R14, R17, RZ, 0x181f ;  /* 0x00181fff110e7589 */ /* 0x000e6200000e0000 */
[----:B------:R-:W-:Y:S01]  /*adf0*/  ULDC UR4, c[0x0][0x2f4] ;  /* 0x0000bd0000047ab9 */ /* 0x000fe20000000800 */
[----:B------:R-:W-:Y:S02]  /*ae00*/  LEA R4, R4, UR45, 0x1 ;  /* 0x0000002d04047c11 */ /* 0x000fe4000f8e08ff */
[----:B------:R-:W2:Y:S01]  /*ae10*/  SHFL.IDX PT, R21, R17, 0x2, 0x181f ;  /* 0x00581f0011157f89 */ /* 0x000ea200000e0000 */
[C---:B------:R-:W-:Y:S02]  /*ae20*/  ISETP.GE.AND P0, PT, R16.reuse, UR4, PT ;  /* 0x0000000410007c0c */ /* 0x040fe4000bf06270 */
[----:B------:R-:W-:Y:S01]  /*ae30*/  SHF.L.U32 R16, R16, 0x1, RZ ;  /* 0x0000000110107819 */ /* 0x000fe200000006ff */
[----:B------:R-:W3:Y:S01]  /*ae40*/  SHFL.IDX PT, R9, R17, 0x1, 0x181f ;  /* 0x00381f0011097f89 */ /* 0x000ee200000e0000 */
[C---:B------:R-:W-:Y:S02]  /*ae50*/  ISETP.LT.OR P2, PT, R5.reuse, 0x1, P0 ;  /* 0x000000010500780c */ /* 0x040fe40000741670 */
[----:B------:R-:W-:Y:S01]  /*ae60*/  ISETP.LT.OR P1, PT, R5, 0x11, P0 ;  /* 0x000000110500780c */ /* 0x000fe20000721670 */
[----:B0-----:R-:W0:Y:S04]  /*ae70*/  SHFL.IDX PT, R3, R18, RZ, 0x181f ;  /* 0x00181fff12037589 */ /* 0x001e2800000e0000 */
[----:B------:R-:W4:Y:S04]  /*ae80*/  SHFL.IDX PT, R19, R18, 0x2, 0x181f ;  /* 0x00581f0012137f89 */ /* 0x000f2800000e0000 */
[----:B------:R-:W5:Y:S01]  /*ae90*/  SHFL.IDX PT, R7, R18, 0x1, 0x181f ;  /* 0x00381f0012077f89 */ /* 0x000f6200000e0000 */
[----:B-1----:R-:W-:-:S03]  /*aea0*/  IADD3 R8, P4, R14, R16, RZ ;  /* 0x000000100e087210 */ /* 0x002fc60007f9e0ff */
[----:B------:R-:W-:Y:S01]  /*aeb0*/  SHFL.IDX PT, R10, R18, 0x3, 0x181f ;  /* 0x00781f00120a7f89 */ /* 0x000fe200000e0000 */
[----:B--2---:R-:W-:-:S03]  /*aec0*/  IADD3 R2, P5, R21, R16, RZ ;  /* 0x0000001015027210 */ /* 0x004fc60007fbe0ff */
[----:B------:R-:W-:Y:S01]  /*aed0*/  SHFL.IDX PT, R14, R17, 0x3, 0x181f ;  /* 0x00781f00110e7f89 */ /* 0x000fe200000e0000 */
[----:B---3--:R-:W-:-:S03]  /*aee0*/  IADD3 R6, P3, R9, R16, RZ ;  /* 0x0000001009067210 */ /* 0x008fc60007f7e0ff */
[----:B------:R-:W1:Y:S01]  /*aef0*/  SHFL.IDX PT, R23, R17, 0x4, 0x181f ;  /* 0x00981f0011177f89 */ /* 0x000e6200000e0000 */
[----:B0-----:R-:W-:Y:S01]  /*af00*/  IMAD.X R9, RZ, RZ, R3, P4 ;  /* 0x000000ffff097224 */ /* 0x001fe200020e0603 */
[----:B------:R-:W-:Y:S02]  /*af10*/  ISETP.LT.OR P4, PT, R5, 0x21, P0 ;  /* 0x000000210500780c */ /* 0x000fe40000781670 */
[----:B------:R-:W0:Y:S01]  /*af20*/  SHFL.IDX PT, R25, R17, 0x5, 0x181f ;  /* 0x00b81f0011197f89 */ /* 0x000e2200000e0000 */
[----:B----4-:R-:W-:-:S03]  /*af30*/  IADD3.X R3, RZ, R19, RZ, P5, !PT ;  /* 0x00000013ff037210 */ /* 0x010fc60002ffe4ff */
[----:B------:R-:W2:Y:S01]  /*af40*/  SHFL.IDX PT, R19, R18, 0x4, 0x181f ;  /* 0x00981f0012137f89 */ /* 0x000ea200000e0000 */
[----:B-----5:R-:W-:-:S03]  /*af50*/  IMAD.X R7, RZ, RZ, R7, P3 ;  /* 0x000000ffff077224 */ /* 0x020fc600018e0607 */
[----:B------:R-:W-:Y:S04]  /*af60*/  SHFL.IDX PT, R27, R17, 0x6, 0x181f ;  /* 0x00d81f00111b7f89 */ /* 0x000fe800000e0000 */
[----:B------:R1:W-:Y:S04]  /*af70*/  LDGSTS.E.BYPASS.LTC128B.128 [R4+0x400], desc[UR38][R8.64], !P2 ;  /* 0x0040000008047fae */ /* 0x0003e8000d101d66 */
[----:B------:R-:W3:Y:S04]  /*af80*/  SHFL.IDX PT, R21, R18, 0x5, 0x181f ;  /* 0x00b81f0012157f89 */ /* 0x000ee800000e0000 */
[----:B------:R0:W-:Y:S01]  /*af90*/  LDGSTS.E.BYPASS.LTC128B.128 [R4+0xc00], desc[UR38][R6.64], !P1 ;  /* 0x00c0000006047fae */ /* 0x0001e2000c901d66 */
[----:B------:R-:W-:-:S03]  /*afa0*/  ISETP.LT.OR P1, PT, R5, 0x31, P0 ;  /* 0x000000310500780c */ /* 0x000fc60000721670 */
[----:B------:R-:W4:Y:S04]  /*afb0*/  SHFL.IDX PT, R22, R18, 0x6, 0x181f ;  /* 0x00d81f0012167f89 */ /* 0x000f2800000e0000 */
[----:B------:R5:W-:Y:S01]  /*afc0*/  LDGSTS.E.BYPASS.LTC128B.128 [R4+0x1400], desc[UR38][R2.64], !P4 ;  /* 0x0140000002047fae */ /* 0x000be2000e101d66 */
[-C--:B-1----:R-:W-:Y:S02]  /*afd0*/  IADD3 R8, P4, R23, R16.reuse, RZ ;  /* 0x0000001017087210 */ /* 0x082fe40007f9e0ff */
[----:B0-----:R-:W-:Y:S01]  /*afe0*/  IADD3 R6, P3, R25, R16, RZ ;  /* 0x0000001019067210 */ /* 0x001fe20007f7e0ff */
[----:B------:R-:W0:Y:S02]  /*aff0*/  SHFL.IDX PT, R18, R18, 0x7, 0x181f ;  /* 0x00f81f0012127f89 */ /* 0x000e2400000e0000 */
[----:B--2---:R-:W-:Y:S01]  /*b000*/  IMAD.X R9, RZ, RZ, R19, P4 ;  /* 0x000000ffff097224 */ /* 0x004fe200020e0613 */
[----:B------:R-:W-:-:S02]  /*b010*/  ISETP.LT.OR P4, PT, R5, 0x61, P0 ;  /* 0x000000610500780c */ /* 0x000fc40000781670 */
[----:B-----5:R-:W-:Y:S02]  /*b020*/  IADD3 R2, P2, R14, R16, RZ ;  /* 0x000000100e027210 */ /* 0x020fe40007f5e0ff */
[----:B---3--:R-:W-:Y:S01]  /*b030*/  IADD3.X R7, RZ, R21, RZ, P3, !PT ;  /* 0x00000015ff077210 */ /* 0x008fe20001ffe4ff */
[----:B------:R1:W2:Y:S02]  /*b040*/  SHFL.IDX PT, R14, R17, 0x7, 0x181f ;  /* 0x00f81f00110e7f89 */ /* 0x0002a400000e0000 */
[----:B------:R-:W-:Y:S01]  /*b050*/  IMAD.X R3, RZ, RZ, R10, P2 ;  /* 0x000000ffff037224 */ /* 0x000fe200010e060a */
[----:B------:R-:W-:Y:S01]  /*b060*/  ISETP.LT.OR P2, PT, R5, 0x41, P0 ;  /* 0x000000410500780c */ /* 0x000fe20000741670 */
[----:B------:R-:W-:-:S03]  /*b070*/  IMAD.MOV.U32 R10, RZ, RZ, RZ ;  /* 0x000000ffff0a7224 */ /* 0x000fc600078e00ff */
[----:B------:R3:W-:Y:S01]  /*b080*/  LDGSTS.E.BYPASS.LTC128B.128 [R4+0x1c00], desc[UR38][R2.64], !P1 ;  /* 0x01c0000002047fae */ /* 0x0007e2000c901d66 */
[----:B------:R-:W-:-:S08]  /*b090*/  ISETP.LT.OR P1, PT, R5, 0x51, P0 ;  /* 0x000000510500780c */ /* 0x000fd00000721670 */
[----:B------:R1:W-:Y:S01]  /*b0a0*/  LDGSTS.E.BYPASS.LTC128B.128 [R4+0x2400], desc[UR38][R8.64], !P2 ;  /* 0x0240000008047fae */ /* 0x0003e2000d101d66 */
[----:B---3--:R-:W-:-:S04]  /*b0b0*/  IADD3 R2, P5, R27, R16, RZ ;  /* 0x000000101b027210 */ /* 0x008fc80007fbe0ff */
[----:B------:R1:W-:Y:S01]  /*b0c0*/  LDGSTS.E.BYPASS.LTC128B.128 [R4+0x2c00], desc[UR38][R6.64], !P1 ;  /* 0x02c0000006047fae */ /* 0x0003e2000c901d66 */
[----:B----4-:R-:W-:-:S05]  /*b0d0*/  IMAD.X R3, RZ, RZ, R22, P5 ;  /* 0x000000ffff037224 */ /* 0x010fca00028e0616 */
[----:B0-2---:R1:W-:Y:S03]  /*b0e0*/  LDGSTS.E.BYPASS.LTC128B.128 [R4+0x3400], desc[UR38][R2.64], !P4 ;  /* 0x0340000002047fae */ /* 0x0053e6000e101d66 */
.L_x_12976:
[----:B------:R-:W-:Y:S02]  /*b0f0*/  ISETP.LT.OR P0, PT, R5, 0x71, P0 ;  /* 0x000000710500780c */ /* 0x000fe40000701670 */
[----:B-1----:R-:W-:-:S04]  /*b100*/  IADD3 R2, P1, R14, R16, RZ ;  /* 0x000000100e027210 */ /* 0x002fc80007f3e0ff */
[----:B------:R-:W-:-:S07]  /*b110*/  IADD3.X R3, RZ, R18, RZ, P1, !PT ;  /* 0x00000012ff037210 */ /* 0x000fce0000ffe4ff */
[----:B------:R-:W-:Y:S01]  /*b120*/  @!PT LDS RZ, [RZ] ;  /* 0x00000000fffff984 */ /* 0x000fe20000000800 */
[----:B------:R-:W-:Y:S01]  /*b130*/  @!PT LDS RZ, [RZ] ;  /* 0x00000000fffff984 */ /* 0x000fe20000000800 */
[----:B------:R-:W-:Y:S01]  /*b140*/  @!PT LDS RZ, [RZ] ;  /* 0x00000000fffff984 */ /* 0x000fe20000000800 */
[----:B------:R0:W-:Y:S01]  /*b150*/  LDGSTS.E.BYPASS.LTC128B.128 [R4+0x3c00], desc[UR38][R2.64], !P0 ;  /* 0x03c0000002047fae */ /* 0x0001e2000c101d66 */
[----:B------:R-:W-:Y:S01]  /*b160*/  PLOP3.LUT P0, PT, PT, PT, PT, 0x80, 0x0 ;  /* 0x000000000000781c */ /* 0x000fe20003f0f070 */
[----:B------:R-:W-:-:S12]  /*b170*/  NOP ;  /* 0x0000000000007918 */ /* 0x000fd80000000000 */
.L_x_12860:
        /* <DEDUP_REMOVED lines=12> */
.L_x_12861:
[----:B------:R-:W-:Y:S01]  /*b240*/  VIADD R2, R20, 0x1 ;  /* 0x0000000114027836 */ /* 0x000fe20000000000 */
[----:B------:R0:W-:Y:S04]  /*b250*/  SYNCS.ARRIVE.TRANS64.A1T0 RZ, [R0+URZ+0x16850], RZ ;  /* 0x016850ff00ff79a7 */ /* 0x0001e8000810003f */
[----:B------:R-:W-:-:S04]  /*b260*/  ISETP.NE.AND P0, PT, R2, 0x2, PT ;  /* 0x000000020200780c */ /* 0x000fc80003f05270 */
[----:B------:R-:W-:Y:S02]  /*b270*/  SEL R3, RZ, 0x1, P0 ;  /* 0x00000001ff037807 */ /* 0x000fe40000000000 */
[----:B------:R-:W-:Y:S02]  /*b280*/  SEL R2, R2, RZ, P0 ;  /* 0x000000ff02027207 */ /* 0x000fe40000000000 */
[----:B0-----:R-:W-:-:S07]  /*b290*/  LOP3.LUT R0, R24, R3, RZ, 0x3c, !PT ;  /* 0x0000000318007212 */ /* 0x001fce00078e3cff */
.L_x_12829:
[----:B------:R-:W0:Y:S01]  /*b2a0*/  S2R R4, SR_CgaCtaId ;  /* 0x0000000000047919 */ /* 0x000e220000008800 */
[----:B------:R-:W-:Y:S02]  /*b2b0*/  MOV R3, 0x400 ;  /* 0x0000040000037802 */ /* 0x000fe40000000f00 */
[----:B------:R-:W-:Y:S02]  /*b2c0*/  SHF.L.U32 R10, R10, 0x1f, RZ ;  /* 0x0000001f0a0a7819 */ /* 0x000fe400000006ff */
[----:B0-----:R-:W-:-:S04]  /*b2d0*/  LEA R7, R4, R3, 0x18 ;  /* 0x0000000304077211 */ /* 0x001fc800078ec0ff */
[----:B------:R-:W0:Y:S02]  /*b2e0*/  SYNCS.PHASECHK.TRANS64.TRYWAIT P0, [R7+URZ+0x16820], R10 ;  /* 0x0168200a070075a7 */ /* 0x000e24000800017f */
[----:B0-----:R-:W-:Y:S05]  /*b2f0*/  @!P0 BRA `(.L_x_12862) ;  /* 0x0000003800908947 */ /* 0x001fea0003800000 */
.L_x_12977:
[----:B------:R-:W-:-:S03]  /*b300*/  UMOV UR4, 0xffffffff ;  /* 0xffffffff00047882 */ /* 0x000fc60000000000 */
[----:B------:R-:W-:Y:S05]  /*b310*/  BRA.DIV UR4, `(.L_x_12863) ;  /* 0x0000003a049c7947 */ /* 0x000fea000b800000 */
[----:B------:R-:W1:Y:S02]  /*b320*/  S2R R3, SR_TID.X ;  /* 0x0000000000037919 */ /* 0x000e640000002100 */
[----:B-1----:R-:W-:-:S04]  /*b330*/  SHF.R.U32.HI R3, RZ, 0x5, R3 ;  /* 0x00000005ff037819 */ /* 0x002fc80000011603 */
[----:B------:R-:W-:-:S05]  /*b340*/  LOP3.LUT R3, R3, 0x3, RZ, 0xc0, !PT ;  /* 0x0000000303037812 */ /* 0x000fca00078ec0ff */
[----:B------:R1:W2:Y:S02]  /*b350*/  SHFL.IDX PT, R14, R3, RZ, 0x1f ;  /* 0x00001fff030e7589 */ /* 0x0002a400000e0000 */
.L_x_12980:
[----:B--2---:R-:W-:-:S13]  /*b360*/  ISETP.NE.AND P0, PT, R14, RZ, PT ;  /* 0x000000ff0e00720c */ /* 0x004fda0003f05270 */
[----:B------:R-:W-:Y:S05]  /*b370*/  @P0 BRA `(.L_x_12797) ;  /* 0x0000000000880947 */ /* 0x000fea0003800000 */
[----:B------:R-:W-:-:S03]  /*b380*/  UMOV UR4, 0xffffffff ;  /* 0xffffffff00047882 */ /* 0x000fc60000000000 */
[----:B------:R-:W-:Y:S05]  /*b390*/  BRA.DIV UR4, `(.L_x_12864) ;  /* 0x0000003a04b07947 */ /* 0x000fea000b800000 */
[----:B------:R-:W-:-:S13]  /*b3a0*/  ELECT P6, URZ, PT ;  /* 0x00000000003f782f */ /* 0x000fda00038c0000 */
.L_x_12983:
[----:B------:R-:W-:Y:S05]  /*b3b0*/  @!P6 BRA `(.L_x_12797) ;  /* 0x000000000078e947 */ /* 0x000fea0003800000 */
[----:B------:R-:W-:-:S06]  /*b3c0*/  ULOP3.LUT UR4, UR41, 0x2, URZ, 0xfc, !UPT ;  /* 0x0000000229047892 */ /* 0x000fcc000f8efc3f */
[----:B-1----:R-:W-:-:S04]  /*b3d0*/  MOV R3, UR4 ;  /* 0x0000000400037c02 */ /* 0x002fc80008000f00 */
[----:B------:R-:W-:-:S13]  /*b3e0*/  ISETP.NE.AND P0, PT, R3, 0x3, PT ;  /* 0x000000030300780c */ /* 0x000fda0003f05270 */
[----:B------:R-:W-:Y:S05]  /*b3f0*/  @!P0 BRA `(.L_x_12865) ;  /* 0x0000000000048947 */ /* 0x000fea0003800000 */
[----:B------:R-:W-:Y:S01]  /*b400*/  BPT.TRAP 0x1 ;  /* 0x000000040000795c */ /* 0x000fe20000300000 */
.L_x_12865:
[----:B------:R-:W-:Y:S01]  /*b410*/  IMAD R5, R2, 0x8, R7 ;  /* 0x0000000802057824 */ /* 0x000fe200078e0207 */
[----:B------:R-:W-:Y:S01]  /*b420*/  SHF.L.U32 R4, R0, 0x1f, RZ ;  /* 0x0000001f00047819 */ /* 0x000fe200000006ff */
[----:B------:R-:W-:-:S03]  /*b430*/  VIADD R2, R2, 0x1 ;  /* 0x0000000102027836 */ /* 0x000fc60000000000 */
[----:B------:R-:W1:Y:S02]  /*b440*/  SYNCS.PHASECHK.TRANS64.TRYWAIT P1, [R5+URZ+0x16840], R4 ;  /* 0x01684004050075a7 */ /* 0x000e64000802017f */
[----:B------:R-:W-:-:S04]  /*b450*/  ISETP.NE.AND P2, PT, R2, 0x2, PT ;  /* 0x000000020200780c */ /* 0x000fc80003f45270 */
[----:B------:R-:W-:Y:S01]  /*b460*/  SEL R3, RZ, 0x1, P2 ;  /* 0x00000001ff037807 */ /* 0x000fe20001000000 */
[----:B-1----:R-:W-:Y:S08]  /*b470*/  @!P1 BRA `(.L_x_12866) ;  /* 0x0000003800989947 */ /* 0x002ff00003800000 */
.L_x_12984:
[----:B------:R-:W-:Y:S02]  /*b480*/  SEL R2, R2, RZ, P2 ;  /* 0x000000ff02027207 */ /* 0x000fe40001000000 */
[----:B------:R-:W-:Y:S01]  /*b490*/  LOP3.LUT R0, R0, R3, RZ, 0x3c, !PT ;  /* 0x0000000300007212 */ /* 0x000fe200078e3cff */
[----:B------:R-:W-:Y:S06]  /*b4a0*/  @!P0 BRA `(.L_x_12867) ;  /* 0x0000000000048947 */ /* 0x000fec0003800000 */
[----:B------:R-:W-:Y:S01]  /*b4b0*/  BPT.TRAP 0x1 ;  /* 0x000000040000795c */ /* 0x000fe20000300000 */
.L_x_12867:
[----:B------:R-:W-:Y:S02]  /*b4c0*/  LEA R3, R2, R7, 0x3 ;  /* 0x0000000702037211 */ /* 0x000fe400078e18ff */
[----:B------:R-:W-:-:S04]  /*b4d0*/  SHF.L.U32 R0, R0, 0x1f, RZ ;  /* 0x0000001f00007819 */ /* 0x000fc800000006ff */
[----:B------:R-:W2:Y:S02]  /*b4e0*/  SYNCS.PHASECHK.TRANS64.TRYWAIT P1, [R3+URZ+0x16840], R0 ;  /* 0x01684000030075a7 */ /* 0x000ea4000802017f */
[----:B--2---:R-:W-:Y:S05]  /*b4f0*/  @!P1 BRA `(.L_x_12868) ;  /* 0x00000038008c9947 */ /* 0x004fea0003800000 */
.L_x_12985:
[----:B------:R-:W-:Y:S05]  /*b500*/  @!P0 BRA `(.L_x_12869) ;  /* 0x0000000000048947 */ /* 0x000fea0003800000 */
[----:B------:R-:W-:Y:S01]  /*b510*/  BPT.TRAP 0x1 ;  /* 0x000000040000795c */ /* 0x000fe20000300000 */
.L_x_12869:
[----:B------:R-:W3:Y:S02]  /*b520*/  SYNCS.PHASECHK.TRANS64.TRYWAIT P1, [R5+URZ+0x16860], R4 ;  /* 0x01686004050075a7 */ /* 0x000ee4000802017f */
[----:B---3--:R-:W-:Y:S05]  /*b530*/  @!P1 BRA `(.L_x_12870) ;  /* 0x0000003800909947 */ /* 0x008fea0003800000 */
.L_x_12986:
[----:B------:R-:W-:Y:S05]  /*b540*/  @!P0 BRA `(.L_x_12871) ;  /* 0x0000000000048947 */ /* 0x000fea0003800000 */
[----:B------:R-:W-:Y:S01]  /*b550*/  BPT.TRAP 0x1 ;  /* 0x000000040000795c */ /* 0x000fe20000300000 */
.L_x_12871:
[----:B----4-:R4:W0:Y:S02]  /*b560*/  SYNCS.PHASECHK.TRANS64.TRYWAIT P0, [R3+URZ+0x16860], R0 ;  /* 0x01686000030075a7 */ /* 0x010824000800017f */
[----:B0-----:R-:W-:Y:S05]  /*b570*/  @!P0 NANOSLEEP.SYNCS 0x989680 ;  /* 0x009896800000895d */ /* 0x001fea0003900000 */
[----:B------:R-:W0:Y:S02]  /*b580*/  @!P0 SYNCS.PHASECHK.TRANS64 P0, [R3+URZ+0x16860], R0 ;  /* 0x01686000030085a7 */ /* 0x000e24000800007f */
[----:B0-----:R-:W-:Y:S05]  /*b590*/  @!P0 BRA `(.L_x_12871) ;  /* 0xfffffffc00f08947 */ /* 0x001fea000383ffff */
.L_x_12797:
[----:B------:R-:W-:Y:S05]  /*b5a0*/  BSYNC B6 ;  /* 0x0000000000067941 */ /* 0x000fea0003800000 */
.L_x_12794:
[----:B------:R-:W-:Y:S05]  /*b5b0*/  EXIT ;  /* 0x000000000000794d */ /* 0x000fea0003800000 */
.L_x_12801:
[----:B0-----:R-:W-:-:S04]  /*b5c0*/  IMAD.U32 R3, RZ, RZ, UR40 ;  /* 0x00000028ff037e24 */ /* 0x001fc8000f8e00ff */
[----:B------:R0:W1:Y:S03]  /*b5d0*/  SYNCS.PHASECHK.TRANS64.TRYWAIT P0, [R3+URZ+0x16800], R2 ;  /* 0x01680002030075a7 */ /* 0x000066000800017f */
[----:B-1----:R-:W-:Y:S05]  /*b5e0*/  @!P0 NANOSLEEP.SYNCS 0x989680 ;  /* 0x009896800000895d */ /* 0x002fea0003900000 */
[----:B------:R-:W1:Y:S02]  /*b5f0*/  @!P0 SYNCS.PHASECHK.TRANS64 P0, [R3+URZ+0x16800], R2 ;  /* 0x01680002030085a7 */ /* 0x000e64000800007f */
[----:B-1----:R-:W-:Y:S05]  /*b600*/  @!P0 BRA `(.L_x_12801) ;  /* 0xfffffffc00ec8947 */ /* 0x002fea000383ffff */
[----:B------:R-:W-:Y:S05]  /*b610*/  BRA `(.L_x_12872) ;  /* 0xffffff5800cc7947 */ /* 0x000fea000383ffff */
.L_x_12805:
[----:B0-----:R-:W-:-:S04]  /*b620*/  IMAD.U32 R3, RZ, RZ, UR40 ;  /* 0x00000028ff037e24 */ /* 0x001fc8000f8e00ff */
[----:B------:R0:W2:Y:S03]  /*b630*/  SYNCS.PHASECHK.TRANS64.TRYWAIT P1, [R3+URZ+0x16830], R2 ;  /* 0x01683002030075a7 */ /* 0x0000a6000802017f */
[----:B--2---:R-:W-:Y:S05]  /*b640*/  @!P1 NANOSLEEP.SYNCS 0x989680 ;  /* 0x009896800000995d */ /* 0x004fea0003900000 */
[----:B------:R-:W2:Y:S02]  /*b650*/  @!P1 SYNCS.PHASECHK.TRANS64 P1, [R3+URZ+0x16830], R2 ;  /* 0x01683002030095a7 */ /* 0x000ea4000802007f */
[----:B--2---:R-:W-:Y:S05]  /*b660*/  @!P1 BRA `(.L_x_12805) ;  /* 0xfffffffc00ec9947 */ /* 0x004fea000383ffff */
[----:B------:R-:W-:Y:S05]  /*b670*/  BRA `(.L_x_12804) ;  /* 0xffffff5800e87947 */ /* 0x000fea000383ffff */
.L_x_12811:
[----:B-1----:R-:W-:-:S04]  /*b680*/  MOV R9, UR10 ;  /* 0x0000000a00097c02 */ /* 0x002fc80008000f00 */
[----:B------:R1:W2:Y:S03]  /*b690*/  SYNCS.PHASECHK.TRANS64.TRYWAIT P1, [R9+URZ+0x16830], R0 ;  /* 0x01683000090075a7 */ /* 0x0002a6000802017f */
[----:B--2---:R-:W-:Y:S05]  /*b6a0*/  @!P1 NANOSLEEP.SYNCS 0x989680 ;  /* 0x009896800000995d */ /* 0x004fea0003900000 */
[----:B------:R-:W2:Y:S02]  /*b6b0*/  @!P1 SYNCS.PHASECHK.TRANS64 P1, [R9+URZ+0x16830], R0 ;  /* 0x01683000090095a7 */ /* 0x000ea4000802007f */
[----:B--2---:R-:W-:Y:S05]  /*b6c0*/  @!P1 BRA `(.L_x_12811) ;  /* 0xfffffffc00ec9947 */ /* 0x004fea000383ffff */
[----:B------:R-:W-:Y:S05]  /*b6d0*/  BRA `(.L_x_12808) ;  /* 0xffffff8400147947 */ /* 0x000fea000383ffff */
.L_x_12815:
[----:B-1----:R-:W-:-:S04]  /*b6e0*/  IMAD.U32 R9, RZ, RZ, UR10 ;  /* 0x0000000aff097e24 */ /* 0x002fc8000f8e00ff */
[----:B------:R1:W2:Y:S03]  /*b6f0*/  SYNCS.PHASECHK.TRANS64.TRYWAIT P1, [R9+URZ+0x16850], R8 ;  /* 0x01685008090075a7 */ /* 0x0002a6000802017f */
[----:B--2---:R-:W-:Y:S05]  /*b700*/  @!P1 NANOSLEEP.SYNCS 0x989680 ;  /* 0x009896800000995d */ /* 0x004fea0003900000 */
[----:B------:R-:W2:Y:S02]  /*b710*/  @!P1 SYNCS.PHASECHK.TRANS64 P1, [R9+URZ+0x16850], R8 ;  /* 0x01685008090095a7 */ /* 0x000ea4000802007f */
[----:B--2---:R-:W-:Y:S05]  /*b720*/  @!P1 BRA `(.L_x_12815) ;  /* 0xfffffffc00ec9947 */ /* 0x004fea000383ffff */
[----:B------:R-:W-:Y:S05]  /*b730*/  BRA `(.L_x_12812) ;  /* 0xffffff84009c7947 */ /* 0x000fea000383ffff */
.L_x_12822:
[----:B-1----:R-:W-:-:S04]  /*b740*/  IMAD.U32 R3, RZ, RZ, UR5 ;  /* 0x00000005ff037e24 */ /* 0x002fc8000f8e00ff */
[----:B------:R1:W2:Y:S03]  /*b750*/  SYNCS.PHASECHK.TRANS64.TRYWAIT P1, [R3+URZ+0x16850], R2 ;  /* 0x01685002030075a7 */ /* 0x0002a6000802017f */
[----:B--2---:R-:W-:Y:S05]  /*b760*/  @!P1 NANOSLEEP.SYNCS 0x989680 ;  /* 0x009896800000995d */ /* 0x004fea0003900000 */
[----:B------:R-:W2:Y:S02]  /*b770*/  @!P1 SYNCS.PHASECHK.TRANS64 P1, [R3+URZ+0x16850], R2 ;  /* 0x01685002030095a7 */ /* 0x000ea4000802007f */
[----:B--2---:R-:W-:Y:S05]  /*b780*/  @!P1 BRA `(.L_x_12822) ;  /* 0xfffffffc00ec9947 */ /* 0x004fea000383ffff */
[----:B------:R-:W-:Y:S05]  /*b790*/  BRA `(.L_x_12821) ;  /* 0xffffffa800187947 */ /* 0x000fea000383ffff */
.L_x_12834:
[----:B------:R-:W-:Y:S01]  /*b7a0*/  MOV R13, R17 ;  /* 0x00000011000d7202 */ /* 0x000fe20000000f00 */
[----:B------:R-:W-:Y:S01]  /*b7b0*/  IMAD.MOV.U32 R12, RZ, RZ, RZ ;  /* 0x000000ffff0c7224 */ /* 0x000fe200078e00ff */
[----:B------:R-:W-:Y:S01]  /*b7c0*/  MOV R15, 0xffffffff ;  /* 0xffffffff000f7802 */ /* 0x000fe20000000f00 */
[----:B------:R-:W-:-:S07]  /*b7d0*/  IMAD.MOV.U32 R11, RZ, RZ, 0x1f ;  /* 0x0000001fff0b7424 */ /* 0x000fce00078e00ff */
[----:B0----5:R-:W-:Y:S05]  /*b7e0*/  WARPSYNC.COLLECTIVE R15, `(.L_x_12873) ;  /* 0x000000000f087348 */ /* 0x021fea0003c00000 */
[----:B------:R1:W2:Y:S02]  /*b7f0*/  SHFL.IDX P6, R14, R13, R12, R11 ;  /* 0x0000000c0d0e7389 */ /* 0x0002a400000c000b */
[----:B012--5:R-:W-:Y:S01]  /*b800*/  ENDCOLLECTIVE ;  /* 0x000000000000791b */ /* 0x027fe20003800000 */
.L_x_12873:
[----:B------:R-:W-:Y:S05]  /*b810*/  BRA `(.L_x_12874) ;  /* 0xffffffcc00907947 */ /* 0x000fea000383ffff */
.L_x_12836:
[----:B0-----:R-:W-:-:S04]  /*b820*/  IMAD.U32 R2, RZ, RZ, UR45 ;  /* 0x0000002dff027e24 */ /* 0x001fc8000f8e00ff */
[----:B------:R0:W1:Y:S03]  /*b830*/  SYNCS.PHASECHK.TRANS64.TRYWAIT P0, [R2+URZ+0x16840], R9 ;  /* 0x01684009020075a7 */ /* 0x000066000800017f */
[----:B-1----:R-:W-:Y:S05]  /*b840*/  @!P0 NANOSLEEP.SYNCS 0x989680 ;  /* 0x009896800000895d */ /* 0x002fea0003900000 */
[----:B------:R-:W1:Y:S02]  /*b850*/  @!P0 SYNCS.PHASECHK.TRANS64 P0, [R2+URZ+0x16840], R9 ;  /* 0x01684009020085a7 */ /* 0x000e64000800007f */
[----:B-1----:R-:W-:Y:S05]  /*b860*/  @!P0 BRA `(.L_x_12836) ;  /* 0xfffffffc00ec8947 */ /* 0x002fea000383ffff */
[----:B------:R-:W-:Y:S05]  /*b870*/  BRA `(.L_x_12875) ;  /* 0xffffffd000187947 */ /* 0x000fea000383ffff */
.L_x_12837:
        /* <DEDUP_REMOVED lines=8> */
.L_x_12877:
[----:B------:R-:W-:Y:S05]  /*b900*/  BSYNC B0 ;  /* 0x0000000000007941 */ /* 0x000fea0003800000 */
.L_x_12876:
        /* <DEDUP_REMOVED lines=9> */
.L_x_12878:
[----:B------:R-:W-:Y:S02]  /*b9a0*/  IMAD.MOV.U32 R13, RZ, RZ, R4 ;  /* 0x000000ffff0d7224 */ /* 0x000fe400078e0004 */
[----:B------:R-:W-:Y:S01]  /*b9b0*/  IMAD.MOV.U32 R12, RZ, RZ, 0x1 ;  /* 0x00000001ff0c7424 */ /* 0x000fe200078e00ff */
[----:B------:R-:W-:-:S05]  /*b9c0*/  @P0 LEA R14, P1, R16, R14, 0x1 ;  /* 0x0000000e100e0211 */ /* 0x000fca00078208ff */
[----:B------:R-:W-:Y:S01]  /*b9d0*/  @P0 IMAD.X R3, RZ, RZ, R2, P1 ;  /* 0x000000ffff030224 */ /* 0x000fe200008e0602 */
[----:B------:R-:W-:-:S07]  /*b9e0*/  @P0 MOV R2, R14 ;  /* 0x0000000e00020202 */ /* 0x000fce0000000f00 */
[----:B------:R-:W-:Y:S05]  /*b9f0*/  WARPSYNC.COLLECTIVE R15, `(.L_x_12879) ;  /* 0x000000000f087348 */ /* 0x000fea0003c00000 */
[----:B------:R0:W1:Y:S02]  /*ba00*/  SHFL.IDX P6, R14, R13, R12, R11 ;  /* 0x0000000c0d0e7389 */ /* 0x00006400000c000b */
[----:B01----:R-:W-:Y:S01]  /*ba10*/  ENDCOLLECTIVE ;  /* 0x000000000000791b */ /* 0x003fe20003800000 */
.L_x_12879:
[C---:B------:R-:W-:Y:S01]  /*ba20*/  ISETP.GE.AND P1, PT, R5.reuse, 0x21, PT ;  /* 0x000000210500780c */ /* 0x040fe20003f26270 */
[----:B------:R-:W-:Y:S01]  /*ba30*/  @!PT LDS RZ, [RZ] ;  /* 0x00000000fffff984 */ /* 0x000fe20000000800 */
[----:B------:R-:W-:Y:S01]  /*ba40*/  @!PT LDS RZ, [RZ] ;  /* 0x00000000fffff984 */ /* 0x000fe20000000800 */
[----:B------:R-:W-:Y:S01]  /*ba50*/  @!PT LDS RZ, [RZ] ;  /* 0x00000000fffff984 */ /* 0x000fe20000000800 */
[----:B------:R0:W-:Y:S01]  /*ba60*/  @P0 LDGSTS.E.BYPASS.LTC128B.128 [R9+0xe400], desc[UR38][R2.64], !P3 ;  /* 0x0e40000002090fae */ /* 0x0001e2000d901d66 */
[----:B------:R-:W-:Y:S01]  /*ba70*/  ISETP.GE.AND P0, PT, R5, 0x11, PT ;  /* 0x000000110500780c */ /* 0x000fe20003f06270 */
[----:B------:R-:W-:-:S12]  /*ba80*/  IMAD.MOV.U32 R13, RZ, RZ, R0 ;  /* 0x000000ffff0d7224 */ /* 0x000fd800078e0000 */
[----:B------:R-:W-:Y:S02]  /*ba90*/  @P0 LEA R25, R22, UR45, 0x1 ;  /* 0x0000002d16190c11 */ /* 0x000fe4000f8e08ff */
[----:B0-----:R-:W-:-:S07]  /*baa0*/  MOV R7, R14 ;  /* 0x0000000e00077202 */ /* 0x001fce0000000f00 */
[----:B------:R-:W-:Y:S05]  /*bab0*/  WARPSYNC.COLLECTIVE R15, `(.L_x_12880) ;  /* 0x000000000f087348 */ /* 0x000fea0003c00000 */
[----:B------:R0:W1:Y:S02]  /*bac0*/  SHFL.IDX P6, R14, R13, R12, R11 ;  /* 0x0000000c0d0e7389 */ /* 0x00006400000c000b */
[----:B01----:R-:W-:Y:S01]  /*bad0*/  ENDCOLLECTIVE ;  /* 0x000000000000791b */ /* 0x003fe20003800000 */
.L_x_12880:
[----:B------:R-:W-:Y:S01]  /*bae0*/  MOV R13, R4 ;  /* 0x00000004000d7202 */ /* 0x000fe20000000f00 */
[----:B------:R-:W-:Y:S01]  /*baf0*/  IMAD.MOV.U32 R12, RZ, RZ, 0x2 ;  /* 0x00000002ff0c7424 */ /* 0x000fe200078e00ff */
[----:B------:R-:W-:-:S13]  /*bb00*/  @P0 LEA R2, P2, R16, R14, 0x1 ;  /* 0x0000000e10020211 */ /* 0x000fda00078408ff */
[----:B------:R-:W-:Y:S05]  /*bb10*/  WARPSYNC.COLLECTIVE R15, `(.L_x_12881) ;  /* 0x000000000f087348 */ /* 0x000fea0003c00000 */
[----:B------:R0:W1:Y:S02]  /*bb20*/  SHFL.IDX P6, R14, R13, R12, R11 ;  /* 0x0000000c0d0e7389 */ /* 0x00006400000c000b */
[----:B01----:R-:W-:Y:S01]  /*bb30*/  ENDCOLLECTIVE ;  /* 0x000000000000791b */ /* 0x003fe20003800000 */
.L_x_12881:
[----:B------:R-:W-:-:S05]  /*bb40*/  @P0 IMAD.X R3, RZ, RZ, R7, P2 ;  /* 0x000000ffff030224 */ /* 0x000fca00010e0607 */
[----:B------:R-:W-:Y:S01]  /*bb50*/  @!PT LDS RZ, [RZ] ;  /* 0x00000000fffff984 */ /* 0x000fe20000000800 */
[----:B------:R-:W-:Y:S01]  /*bb60*/  @!PT LDS RZ, [RZ] ;  /* 0x00000000fffff984 */ /* 0x000fe20000000800 */
[----:B------:R-:W-:Y:S01]  /*bb70*/  @!PT LDS RZ, [RZ] ;  /* 0x00000000fffff984 */ /* 0x000fe20000000800 */
[----:B------:R0:W-:Y:S01]  /*bb80*/  @P0 LDGSTS.E.BYPASS.LTC128B.128 [R25+0xec00], desc[UR38][R2.64], !P3 ;  /* 0x0ec0000002190fae */ /* 0x0001e2000d901d66 */
[----:B------:R-:W-:Y:S01]  /*bb90*/  MOV R13, R0 ;  /* 0x00000000000d7202 */ /* 0x000fe20000000f00 */
[----:B------:R-:W-:-:S07]  /*bba0*/  IMAD.MOV.U32 R6, RZ, RZ, R14 ;  /* 0x000000ffff067224 */ /* 0x000fce00078e000e */
[----:B0-----:R-:W-:Y:S05]  /*bbb0*/  WARPSYNC.COLLECTIVE R15, `(.L_x_12882) ;  /* 0x000000000f087348 */ /* 0x001fea0003c00000 */
[----:B------:R1:W2:Y:S02]  /*bbc0*/  SHFL.IDX P6, R14, R13, R12, R11 ;  /* 0x0000000c0d0e7389 */ /* 0x0002a400000c000b */
[----:B012---:R-:W-:Y:S01]  /*bbd0*/  ENDCOLLECTIVE ;  /* 0x000000000000791b */ /* 0x007fe20003800000 */
.L_x_12882:
[----:B------:R-:W-:Y:S01]  /*bbe0*/  MOV R13, R4 ;  /* 0x00000004000d7202 */ /* 0x000fe20000000f00 */
[----:B------:R-:W-:Y:S02]  /*bbf0*/  IMAD.MOV.U32 R12, RZ, RZ, 0x3 ;  /* 0x00000003ff0c7424 */ /* 0x000fe400078e00ff */
[----:B------:R-:W-:-:S07]  /*bc00*/  IMAD.MOV.U32 R21, RZ, RZ, R14 ;  /* 0x000000ffff157224 */ /* 0x000fce00078e000e */
[----:B------:R-:W-:Y:S05]  /*bc10*/  WARPSYNC.COLLECTIVE R15, `(.L_x_12883) ;  /* 0x000000000f087348 */ /* 0x000fea0003c00000 */
[----:B------:R0:W1:Y:S02]  /*bc20*/  SHFL.IDX P6, R14, R13, R12, R11 ;  /* 0x0000000c0d0e7389 */ /* 0x00006400000c000b */
[----:B01----:R-:W-:Y:S01]  /*bc30*/  ENDCOLLECTIVE ;  /* 0x000000000000791b */ /* 0x003fe20003800000 */
.L_x_12883:
[----:B------:R-:W-:Y:S02]  /*bc40*/  @P1 LEA R2, P0, R16, R21, 0x1 ;  /* 0x0000001510021211 */ /* 0x000fe400078008ff */
[----:B------:R-:W-:-:S03]  /*bc50*/  @P1 LEA R21, R22, UR45, 0x1 ;  /* 0x0000002d16151c11 */ /* 0x000fc6000f8e08ff */
[----:B------:R-:W-:Y:S01]  /*bc60*/  @P1 IMAD.X R3, RZ, RZ, R6, P0 ;  /* 0x000000ffff031224 */ /* 0x000fe200000e0606 */
[----:B------:R-:W-:-:S04]  /*bc70*/  ISETP.GE.AND P0, PT, R5, 0x31, PT ;  /* 0x000000310500780c */ /* 0x000fc80003f06270 */
[----:B------:R-:W-:Y:S01]  /*bc80*/  @!PT LDS RZ, [RZ] ;  /* 0x00000000fffff984 */ /* 0x000fe20000000800 */
[----:B------:R-:W-:Y:S01]  /*bc90*/  @!PT LDS RZ, [RZ] ;  /* 0x00000000fffff984 */ /* 0x000fe20000000800 */
[----:B------:R-:W-:Y:S01]  /*bca0*/  @!PT LDS RZ, [RZ] ;  /* 0x00000000fffff984 */ /* 0x000fe20000000800 */
[----:B------:R0:W-:Y:S01]  /*bcb0*/  @P1 LDGSTS.E.BYPASS.LTC128B.128 [R21+0xf400], desc[UR38][R2.64], !P3 ;  /* 0x0f40000002151fae */ /* 0x0001e2000d901d66 */
[----:B------:R-:W-:Y:S02]  /*bcc0*/  MOV R13, R0 ;  /* 0x00000000000d7202 */ /* 0x000fe40000000f00 */
[----:B------:R-:W-:-:S06]  /*bcd0*/  ISETP.GE.AND P1, PT, R5, 0x41, PT ;  /* 0x000000410500780c */ /* 0x000fcc0003f26270 */
[----:B------:R-:W-:Y:S01]  /*bce0*/  @P0 LEA R25, R22, UR45, 0x1 ;  /* 0x0000002d16190c11 */ /* 0x000fe2000f8e08ff */
[----:B------:R-:W-:-:S07]  /*bcf0*/  IMAD.MOV.U32 R7, RZ, RZ, R14 ;  /* 0x000000ffff077224 */ /* 0x000fce00078e000e */
[----:B0-----:R-:W-:Y:S05]  /*bd00*/  WARPSYNC.COLLECTIVE R15, `(.L_x_12884) ;  /* 0x000000000f087348 */ /* 0x001fea0003c00000 */
[----:B------:R1:W2:Y:S02]  /*bd10*/  SHFL.IDX P6, R14, R13, R12, R11 ;  /* 0x0000000c0d0e7389 */ /* 0x0002a400000c000b */
[----:B012---:R-:W-:Y:S01]  /*bd20*/  ENDCOLLECTIVE ;  /* 0x000000000000791b */ /* 0x007fe20003800000 */
.L_x_12884:
[----:B------:R-:W-:Y:S01]  /*bd30*/  @P1 LEA R21, R22, UR45, 0x1 ;  /* 0x0000002d16151c11 */ /* 0x000fe2000f8e08ff */
[----:B------:R-:W-:Y:S01]  /*bd40*/  IMAD.MOV.U32 R13, RZ, RZ, R4 ;  /* 0x000000ffff0d7224 */ /* 0x000fe200078e0004 */
[----:B------:R-:W-:Y:S02]  /*bd50*/  MOV R12, 0x4 ;  /* 0x00000004000c7802 */ /* 0x000fe40000000f00 */
[----:B------:R-:W-:-:S13]  /*bd60*/  @P0 LEA R2, P2, R16, R14, 0x1 ;  /* 0x0000000e10020211 */ /* 0x000fda00078408ff */
[----:B------:R-:W-:Y:S05]  /*bd70*/  WARPSYNC.COLLECTIVE R15, `(.L_x_12885) ;  /* 0x000000000f087348 */ /* 0x000fea0003c00000 */
[----:B------:R0:W1:Y:S02]  /*bd80*/  SHFL.IDX P6, R14, R13, R12, R11 ;  /* 0x0000000c0d0e7389 */ /* 0x00006400000c000b */
[----:B01----:R-:W-:Y:S01]  /*bd90*/  ENDCOLLECTIVE ;  /* 0x000000000000791b */ /* 0x003fe20003800000 */
.L_x_12885:
[----:B------:R-:W-:-:S05]  /*bda0*/  @P0 IMAD.X R3, RZ, RZ, R7, P2 ;  /* 0x000000ffff030224 */ /* 0x000fca00010e0607 */
[----:B------:R-:W-:Y:S01]  /*bdb0*/  @!PT LDS RZ, [RZ] ;  /* 0x00000000fffff984 */ /* 0x000fe20000000800 */
[----:B------:R-:W-:Y:S01]  /*bdc0*/  @!PT LDS RZ, [RZ] ;  /* 0x00000000fffff984 */ /* 0x000fe20000000800 */
[----:B------:R-:W-:Y:S01]  /*bdd0*/  @!PT LDS RZ, [RZ] ;  /* 0x00000000fffff984 */ /* 0x000fe20000000800 */
[----:B------:R0:W-:Y:S01]  /*bde0*/  @P0 LDGSTS.E.BYPASS.LTC128B.128 [R25+0xfc00], desc[UR38][R2.64], !P3 ;  /* 0x0fc0000002190fae */ /* 0x0001e2000d901d66 */
[----:B------:R-:W-:Y:S02]  /*bdf0*/  IMAD.MOV.U32 R13, RZ, RZ, R0 ;  /* 0x000000ffff0d7224 */ /* 0x000fe400078e0000 */
[----:B------:R-:W-:-:S07]  /*be00*/  IMAD.MOV.U32 R6, RZ, RZ, R14 ;  /* 0x000000ffff067224 */ /* 0x000fce00078e000e */
[----:B0-----:R-:W-:Y:S05]  /*be10*/  WARPSYNC.COLLECTIVE R15, `(.L_x_12886) ;  /* 0x000000000f087348 */ /* 0x001fea0003c00000 */
[----:B------:R1:W2:Y:S02]  /*be20*/  SHFL.IDX P6, R14, R13, R12, R11 ;  /* 0x0000000c0d0e7389 */ /* 0x0002a400000c000b */
[----:B012---:R-:W-:Y:S01]  /*be30*/  ENDCOLLECTIVE ;  /* 0x000000000000791b */ /* 0x007fe20003800000 */
.L_x_12886:
[----:B------:R-:W-:Y:S01]  /*be40*/  IMAD.MOV.U32 R13, RZ, RZ, R4 ;  /* 0x000000ffff0d7224 */ /* 0x000fe200078e0004 */
[----:B------:R-:W-:Y:S02]  /*be50*/  MOV R12, 0x5 ;  /* 0x00000005000c7802 */ /* 0x000fe40000000f00 */
[----:B------:R-:W-:-:S07]  /*be60*/  MOV R9, R14 ;  /* 0x0000000e00097202 */ /* 0x000fce0000000f00 */
[----:B------:R-:W-:Y:S05]  /*be70*/  WARPSYNC.COLLECTIVE R15, `(.L_x_12887) ;  /* 0x000000000f087348 */ /* 0x000fea0003c00000 */
[----:B------:R0:W1:Y:S02]  /*be80*/  SHFL.IDX P6, R14, R13, R12, R11 ;  /* 0x0000000c0d0e7389 */ /* 0x00006400000c000b */
[----:B01----:R-:W-:Y:S01]  /*be90*/  ENDCOLLECTIVE ;  /* 0x000000000000791b */ /* 0x003fe20003800000 */
.L_x_12887:
[----:B------:R-:W-:-:S05]  /*bea0*/  @P1 LEA R2, P0, R16, R9, 0x1 ;  /* 0x0000000910021211 */ /* 0x000fca00078008ff */
[----:B------:R-:W-:Y:S01]  /*beb0*/  @P1 IMAD.X R3, RZ, RZ, R6, P0 ;  /* 0x000000ffff031224 */ /* 0x000fe200000e0606 */
[----:B------:R-:W-:-:S04]  /*bec0*/  ISETP.GE.AND P0, PT, R5, 0x51, PT ;  /* 0x000000510500780c */ /* 0x000fc80003f06270 */
[----:B------:R-:W-:Y:S01]  /*bed0*/  @!PT LDS RZ, [RZ] ;  /* 0x00000000fffff984 */ /* 0x000fe20000000800 */
[----:B------:R-:W-:Y:S01]  /*bee0*/  @!PT LDS RZ, [RZ] ;  /* 0x00000000fffff984 */ /* 0x000fe20000000800 */
[----:B------:R-:W-:Y:S01]  /*bef0*/  @!PT LDS RZ, [RZ] ;  /* 0x00000000fffff984 */ /* 0x000fe20000000800 */
[----:B------:R0:W-:Y:S01]  /*bf00*/  @P1 LDGSTS.E.BYPASS.LTC128B.128 [R21+0x10400], desc[UR38][R2.64], !P3 ;  /* 0x1040000002151fae */ /* 0x0001e2000d901d66 */
[----:B------:R-:W-:Y:S01]  /*bf10*/  ISETP.GE.AND P1, PT, R5, 0x61, PT ;  /* 0x000000610500780c */ /* 0x000fe20003f26270 */
[----:B------:R-:W-:Y:S02]  /*bf20*/  IMAD.MOV.U32 R13, RZ, RZ, R0 ;  /* 0x000000ffff0d7224 */ /* 0x000fe400078e0000 */
[----:B------:R-:W-:-:S10]  /*bf30*/  IMAD.MOV.U32 R7, RZ, RZ, R14 ;  /* 0x000000ffff077224 */ /* 0x000fd400078e000e */
[----:B0-----:R-:W-:Y:S05]  /*bf40*/  WARPSYNC.COLLECTIVE R15, `(.L_x_12888) ;  /* 0x000000000f087348 */ /* 0x001fea0003c00000 */
[----:B------:R1:W2:Y:S02]  /*bf50*/  SHFL.IDX P6, R14, R13, R12, R11 ;  /* 0x0000000c0d0e7389 */ /* 0x0002a400000c000b */
[----:B012---:R-:W-:Y:S01]  /*bf60*/  ENDCOLLECTIVE ;  /* 0x000000000000791b */ /* 0x007fe20003800000 */
.L_x_12888:
[----:B------:R-:W-:Y:S02]  /*bf70*/  IMAD.MOV.U32 R13, RZ, RZ, R4 ;  /* 0x000000ffff0d7224 */ /* 0x000fe400078e0004 */
[----:B------:R-:W-:Y:S01]  /*bf80*/  IMAD.MOV.U32 R12, RZ, RZ, 0x6 ;  /* 0x00000006ff0c7424 */ /* 0x000fe200078e00ff */
[----:B------:R-:W-:-:S13]  /*bf90*/  @P0 LEA R2, P2, R16, R14, 0x1 ;  /* 0x0000000e10020211 */ /* 0x000fda00078408ff */
[----:B------:R-:W-:Y:S05]  /*bfa0*/  WARPSYNC.COLLECTIVE R15, `(.L_x_12889) ;  /* 0x000000000f087348 */ /* 0x000fea0003c00000 */
[----:B------:R0:W1:Y:S02]  /*bfb0*/  SHFL.IDX P6, R14, R13, R12, R11 ;  /* 0x0000000c0d0e7389 */ /* 0x00006400000c000b */
[----:B01----:R-:W-:Y:S01]  /*bfc0*/  ENDCOLLECTIVE ;  /* 0x000000000000791b */ /* 0x003fe20003800000 */
.L_x_12889:
[----:B------:R-:W-:Y:S02]  /*bfd0*/  @P0 IADD3.X R3, RZ, R7, RZ, P2, !PT ;  /* 0x00000007ff030210 */ /* 0x000fe400017fe4ff */
[----:B------:R-:W-:-:S05]  /*bfe0*/  @P0 LEA R7, R22, UR45, 0x1 ;  /* 0x0000002d16070c11 */ /* 0x000fca000f8e08ff */
[----:B------:R-:W-:Y:S01]  /*bff0*/  @!PT LDS RZ, [RZ] ;  /* 0x00000000fffff984 */ /* 0x000fe20000000800 */
[----:B------:R-:W-:Y:S01]  /*c000*/  @!PT LDS RZ, [RZ] ;  /* 0x00000000fffff984 */ /* 0x000fe20000000800 */
[----:B------:R-:W-:Y:S01]  /*c010*/  @!PT LDS RZ, [RZ] ;  /* 0x00000000fffff984 */ /* 0x000fe20000000800 */
[----:B------:R0:W-:Y:S01]  /*c020*/  @P0 LDGSTS.E.BYPASS.LTC128B.128 [R7+0x10c00], desc[UR38][R2.64], !P3 ;  /* 0x10c0000002070fae */ /* 0x0001e2000d901d66 */
[----:B------:R-:W-:Y:S01]  /*c030*/  IMAD.MOV.U32 R13, RZ, RZ, R0 ;  /* 0x000000ffff0d7224 */ /* 0x000fe200078e0000 */
[----:B------:R-:W-:-:S07]  /*c040*/  MOV R6, R14 ;  /* 0x0000000e00067202 */ /* 0x000fce0000000f00 */
[----:B0-----:R-:W-:Y:S05]  /*c050*/  WARPSYNC.COLLECTIVE R15, `(.L_x_12890) ;  /* 0x000000000f087348 */ /* 0x001fea0003c00000 */
[----:B------:R1:W2:Y:S02]  /*c060*/  SHFL.IDX P6, R14, R13, R12, R11 ;  /* 0x0000000c0d0e7389 */ /* 0x0002a400000c000b */
[----:B012---:R-:W-:Y:S01]  /*c070*/  ENDCOLLECTIVE ;  /* 0x000000000000791b */ /* 0x007fe20003800000 */
.L_x_12890:
[----:B------:R-:W-:Y:S02]  /*c080*/  IMAD.MOV.U32 R13, RZ, RZ, R4 ;  /* 0x000000ffff0d7224 */ /* 0x000fe400078e0004 */
[----:B------:R-:W-:Y:S02]  /*c090*/  IMAD.MOV.U32 R12, RZ, RZ, 0x7 ;  /* 0x00000007ff0c7424 */ /* 0x000fe400078e00ff */
[----:B------:R-:W-:-:S07]  /*c0a0*/  IMAD.MOV.U32 R9, RZ, RZ, R14 ;  /* 0x000000ffff097224 */ /* 0x000fce00078e000e */
[----:B------:R-:W-:Y:S05]  /*c0b0*/  WARPSYNC.COLLECTIVE R15, `(.L_x_12891) ;  /* 0x000000000f087348 */ /* 0x000fea0003c00000 */
[----:B------:R0:W1:Y:S02]  /*c0c0*/  SHFL.IDX P6, R14, R13, R12, R11 ;  /* 0x0000000c0d0e7389 */ /* 0x00006400000c000b */
[----:B01----:R-:W-:Y:S01]  /*c0d0*/  ENDCOLLECTIVE ;  /* 0x000000000000791b */ /* 0x003fe20003800000 */
.L_x_12891:
[----:B------:R-:W-:Y:S02]  /*c0e0*/  @P1 LEA R2, P0, R16, R9, 0x1 ;  /* 0x0000000910021211 */ /* 0x000fe400078008ff */
[----:B------:R-:W-:Y:S02]  /*c0f0*/  @P1 LEA R9, R22, UR45, 0x1 ;  /* 0x0000002d16091c11 */ /* 0x000fe4000f8e08ff */
[----:B------:R-:W-:-:S05]  /*c100*/  @P1 IADD3.X R3, RZ, R6, RZ, P0, !PT ;  /* 0x00000006ff031210 */ /* 0x000fca00007fe4ff */
        /* <DEDUP_REMOVED lines=9> */
.L_x_12892:
[----:B------:R-:W-:Y:S05]  /*c1a0*/  BRA `(.L_x_12893) ;  /* 0xffffffcc00287947 */ /* 0x000fea000383ffff */
.L_x_12840:
[----:B------:R-:W-:Y:S01]  /*c1b0*/  IMAD.MOV.U32 R13, RZ, RZ, R8 ;  /* 0x000000ffff0d7224 */ /* 0x000fe200078e0008 */
[----:B------:R-:W-:Y:S01]  /*c1c0*/  MOV R12, RZ ;  /* 0x000000ff000c7202 */ /* 0x000fe20000000f00 */
[----:B------:R-:W-:Y:S02]  /*c1d0*/  IMAD.MOV.U32 R11, RZ, RZ, 0x181f ;  /* 0x0000181fff0b7424 */ /* 0x000fe400078e00ff */
[----:B------:R-:W-:Y:S02]  /*c1e0*/  IMAD.MOV.U32 R15, RZ, RZ, -0x1 ;  /* 0xffffffffff0f7424 */ /* 0x000fe400078e00ff */
[----:B------:R-:W-:-:S07]  /*c1f0*/  IMAD R6, R24, 0xc0, R20 ;  /* 0x000000c018067824 */ /* 0x000fce00078e0214 */
[----:B------:R-:W-:Y:S05]  /*c200*/  WARPSYNC.COLLECTIVE R15, `(.L_x_12894) ;  /* 0x000000000f087348 */ /* 0x000fea0003c00000 */
[----:B------:R0:W1:Y:S02]  /*c210*/  SHFL.IDX P6, R14, R13, R12, R11 ;  /* 0x0000000c0d0e7389 */ /* 0x00006400000c000b */
[----:B01----:R-:W-:Y:S01]  /*c220*/  ENDCOLLECTIVE ;  /* 0x000000000000791b */ /* 0x003fe20003800000 */
.L_x_12894:
[----:B------:R-:W-:Y:S01]  /*c230*/  IMAD.MOV.U32 R13, RZ, RZ, R5 ;  /* 0x000000ffff0d7224 */ /* 0x000fe200078e0005 */
[----:B------:R-:W-:-:S07]  /*c240*/  MOV R2, R14 ;  /* 0x0000000e00027202 */ /* 0x000fce0000000f00 */
[----:B------:R-:W-:Y:S05]  /*c250*/  WARPSYNC.COLLECTIVE R15, `(.L_x_12895) ;  /* 0x000000000f087348 */ /* 0x000fea0003c00000 */
[----:B------:R0:W1:Y:S02]  /*c260*/  SHFL.IDX P6, R14, R13, R12, R11 ;  /* 0x0000000c0d0e7389 */ /* 0x00006400000c000b */
[----:B01----:R-:W-:Y:S01]  /*c270*/  ENDCOLLECTIVE ;  /* 0x000000000000791b */ /* 0x003fe20003800000 */
.L_x_12895:
[----:B------:R-:W-:Y:S02]  /*c280*/  ULDC UR4, c[0x0][0x288] ;  /* 0x0000a20000047ab9 */ /* 0x000fe40000000800 */
[----:B------:R-:W-:Y:S02]  /*c290*/  IMAD R4, R9, UR4, RZ ;  /* 0x0000000409047c24 */ /* 0x000fe4000f8e02ff */
[----:B------:R-:W-:-:S03]  /*c2a0*/  VIADD R9, R6, 0x10 ;  /* 0x0000001006097836 */ /* 0x000fc60000000000 */
[----:B------:R-:W-:Y:S01]  /*c2b0*/  ISETP.GE.AND P1, PT, R6, R4, PT ;  /* 0x000000040600720c */ /* 0x000fe20003f26270 */
[----:B------:R-:W-:Y:S01]  /*c2c0*/  IMAD.MOV.U32 R13, RZ, RZ, R8 ;  /* 0x000000ffff0d7224 */ /* 0x000fe200078e0008 */
[----:B------:R-:W-:-:S11]  /*c2d0*/  MOV R12, 0x1 ;  /* 0x00000001000c7802 */ /* 0x000fd60000000f00 */
[----:B------:R-:W-:Y:S02]  /*c2e0*/  @!P1 LEA R25, R22, UR45, 0x1 ;  /* 0x0000002d16199c11 */ /* 0x000fe4000f8e08ff */
[----:B------:R-:W-:-:S05]  /*c2f0*/  @!P1 LEA R14, P2, R16, R14, 0x1 ;  /* 0x0000000e100e9211 */ /* 0x000fca00078408ff */
[----:B------:R-:W-:Y:S01]  /*c300*/  @!P1 IMAD.X R3, RZ, RZ, R2, P2 ;  /* 0x000000ffff039224 */ /* 0x000fe200010e0602 */
[----:B------:R-:W-:-:S07]  /*c310*/  @!P1 MOV R2, R14 ;  /* 0x0000000e00029202 */ /* 0x000fce0000000f00 */
[----:B------:R-:W-:Y:S05]  /*c320*/  WARPSYNC.COLLECTIVE R15, `(.L_x_12896) ;  /* 0x000000000f087348 */ /* 0x000fea0003c00000 */
[----:B------:R0:W1:Y:S02]  /*c330*/  SHFL.IDX P6, R14, R13, R12, R11 ;  /* 0x0000000c0d0e7389 */ /* 0x00006400000c000b */
[----:B01----:R-:W-:Y:S01]  /*c340*/  ENDCOLLECTIVE ;  /* 0x000000000000791b */ /* 0x003fe20003800000 */
.L_x_12896:
[----:B------:R-:W-:Y:S01]  /*c350*/  @!PT LDS RZ, [RZ] ;  /* 0x00000000fffff984 */ /* 0x000fe20000000800 */
[----:B------:R-:W-:Y:S01]  /*c360*/  @!PT LDS RZ, [RZ] ;  /* 0x00000000fffff984 */ /* 0x000fe20000000800 */
[----:B------:R-:W-:Y:S01]  /*c370*/  @!PT LDS RZ, [RZ] ;  /* 0x00000000fffff984 */ /* 0x000fe20000000800 */
[----:B------:R0:W-:Y:S01]  /*c380*/  @!P1 LDGSTS.E.BYPASS.LTC128B.128 [R25+0x8400], desc[UR38][R2.64], !P0 ;  /* 0x0840000002199fae */ /* 0x0001e2000c101d66 */
[----:B------:R-:W-:Y:S01]  /*c390*/  ISETP.GE.AND P1, PT, R9, R4, PT ;  /* 0x000000040900720c */ /* 0x000fe20003f26270 */
[----:B------:R-:W-:Y:S02]  /*c3a0*/  VIADD R9, R6, 0x20 ;  /* 0x0000002006097836 */ /* 0x000fe40000000000 */
[----:B------:R-:W-:-:S10]  /*c3b0*/  IMAD.MOV.U32 R13, RZ, RZ, R5 ;  /* 0x000000ffff0d7224 */ /* 0x000fd400078e0005 */
[----:B0-----:R-:W-:Y:S01]  /*c3c0*/  @!P1 LEA R25, R22, UR45, 0x1 ;  /* 0x0000002d16199c11 */ /* 0x001fe2000f8e08ff */
[----:B------:R-:W-:-:S07]  /*c3d0*/  IMAD.MOV.U32 R10, RZ, RZ, R14 ;  /* 0x000000ffff0a7224 */ /* 0x000fce00078e000e */
[----:B------:R-:W-:Y:S05]  /*c3e0*/  WARPSYNC.COLLECTIVE R15, `(.L_x_12897) ;  /* 0x000000000f087348 */ /* 0x000fea0003c00000 */
[----:B------:R0:W1:Y:S02]  /*c3f0*/  SHFL.IDX P6, R14, R13, R12, R11 ;  /* 0x0000000c0d0e7389 */ /* 0x00006400000c000b */
[----:B01----:R-:W-:Y:S01]  /*c400*/  ENDCOLLECTIVE ;  /* 0x000000000000791b */ /* 0x003fe20003800000 */
.L_x_12897:
[----:B------:R-:W-:Y:S01]  /*c410*/  MOV R13, R8 ;  /* 0x00000008000d7202 */ /* 0x000fe20000000f00 */
[----:B------:R-:W-:Y:S01]  /*c420*/  IMAD.MOV.U32 R12, RZ, RZ, 0x2 ;  /* 0x00000002ff0c7424 */ /* 0x000fe200078e00ff */
[----:B------:R-:W-:-:S07]  /*c430*/  MOV R21, R14 ;  /* 0x0000000e00157202 */ /* 0x000fce0000000f00 */
[----:B------:R-:W-:Y:S05]  /*c440*/  WARPSYNC.COLLECTIVE R15, `(.L_x_12898) ;  /* 0x000000000f087348 */ /* 0x000fea0003c00000 */
[----:B------:R0:W1:Y:S02]  /*c450*/  SHFL.IDX P6, R14, R13, R12, R11 ;  /* 0x0000000c0d0e7389 */ /* 0x00006400000c000b */
[----:B01----:R-:W-:Y:S01]  /*c460*/  ENDCOLLECTIVE ;  /* 0x000000000000791b */ /* 0x003fe20003800000 */
.L_x_12898:
[----:B------:R-:W-:-:S05]  /*c470*/  @!P1 LEA R2, P2, R16, R21, 0x1 ;  /* 0x0000001510029211 */ /* 0x000fca00078408ff */
[----:B------:R-:W-:-:S05]  /*c480*/  @!P1 IMAD.X R3, RZ, RZ, R10, P2 ;  /* 0x000000ffff039224 */ /* 0x000fca00010e060a */
[----:B------:R-:W-:Y:S01]  /*c490*/  @!PT LDS RZ, [RZ] ;  /* 0x00000000fffff984 */ /* 0x000fe20000000800 */
[----:B------:R-:W-:Y:S01]  /*c4a0*/  @!PT LDS RZ, [RZ] ;  /* 0x00000000fffff984 */ /* 0x000fe20000000800 */
[----:B------:R-:W-:Y:S01]  /*c4b0*/  @!PT LDS RZ, [RZ] ;  /* 0x00000000fffff984 */ /* 0x000fe20000000800 */
[----:B------:R0:W-:Y:S01]  /*c4c0*/  @!P1 LDGSTS.E.BYPASS.LTC128B.128 [R25+0x8c00], desc[UR38][R2.64], !P0 ;  /* 0x08c0000002199fae */ /* 0x0001e2000c101d66 */
[----:B------:R-:W-:Y:S02]  /*c4d0*/  ISETP.GE.AND P1, PT, R9, R4, PT ;  /* 0x000000040900720c */ /* 0x000fe40003f26270 */
[----:B------:R-:W-:Y:S01]  /*c4e0*/  MOV R13, R5 ;  /* 0x00000005000d7202 */ /* 0x000fe20000000f00 */
[----:B------:R-:W-:-:S10]  /*c4f0*/  IMAD.MOV.U32 R9, RZ, RZ, R14 ;  /* 0x000000ffff097224 */ /* 0x000fd400078e000e */
[----:B0-----:R-:W-:Y:S05]  /*c500*/  WARPSYNC.COLLECTIVE R15, `(.L_x_12899) ;  /* 0x000000000f087348 */ /* 0x001fea0003c00000 */
[----:B------:R1:W2:Y:S02]  /*c510*/  SHFL.IDX P6, R14, R13, R12, R11 ;  /* 0x0000000c0d0e7389 */ /* 0x0002a400000c000b */
[----:B012---:R-:W-:Y:S01]  /*c520*/  ENDCOLLECTIVE ;  /* 0x000000000000791b */ /* 0x007fe20003800000 */
.L_x_12899:
[----:B------:R-:W-:Y:S02]  /*c530*/  @!P1 LEA R20, R22, UR45, 0x1 ;  /* 0x0000002d16149c11 */ /* 0x000fe4000f8e08ff */
[----:B------:R-:W-:Y:S01]  /*c540*/  MOV R13, R8 ;  /* 0x00000008000d7202 */ /* 0x000fe20000000f00 */
[----:B------:R-:W-:Y:S01]  /*c550*/  IMAD.MOV.U32 R12, RZ, RZ, 0x3 ;  /* 0x00000003ff0c7424 */ /* 0x000fe200078e00ff */
[----:B------:R-:W-:-:S13]  /*c560*/  @!P1 LEA R2, P2, R16, R14, 0x1 ;  /* 0x0000000e10029211 */ /* 0x000fda00078408ff */
[----:B------:R-:W-:Y:S05]  /*c570*/  WARPSYNC.COLLECTIVE R15, `(.L_x_12900) ;  /* 0x000000000f087348 */ /* 0x000fea0003c00000 */
[----:B------:R0:W1:Y:S02]  /*c580*/  SHFL.IDX P6, R14, R13, R12, R11 ;  /* 0x0000000c0d0e7389 */ /* 0x00006400000c000b */
[----:B01----:R-:W-:Y:S01]  /*c590*/  ENDCOLLECTIVE ;  /* 0x000000000000791b */ /* 0x003fe20003800000 */
.L_x_12900:
[----:B------:R-:W-:Y:S02]  /*c5a0*/  @!P1 IMAD.X R3, RZ, RZ, R9, P2 ;  /* 0x000000ffff039224 */ /* 0x000fe400010e0609 */
[----:B------:R-:W-:-:S03]  /*c5b0*/  VIADD R9, R6, 0x30 ;  /* 0x0000003006097836 */ /* 0x000fc60000000000 */
[----:B------:R-:W-:Y:S01]  /*c5c0*/  @!PT LDS RZ, [RZ] ;  /* 0x00000000fffff984 */ /* 0x000fe20000000800 */
[----:B------:R-:W-:Y:S01]  /*c5d0*/  @!PT LDS RZ, [RZ] ;  /* 0x00000000fffff984 */ /* 0x000fe20000000800 */
[----:B------:R-:W-:Y:S01]  /*c5e0*/  @!PT LDS RZ, [RZ] ;  /* 0x00000000fffff984 */ /* 0x000fe20000000800 */
[----:B------:R0:W-:Y:S02]  /*c5f0*/  @!P1 LDGSTS.E.BYPASS.LTC128B.128 [R20+0x9400], desc[UR38][R2.64], !P0 ;  /* 0x0940000002149fae */ /* 0x0001e4000c101d66 */
[----:B------:R-:W-:Y:S02]  /*c600*/  ISETP.GE.AND P1, PT, R9, R4, PT ;  /* 0x000000040900720c */ /* 0x000fe40003f26270 */
[----:B------:R-:W-:Y:S02]  /*c610*/  IADD3 R9, R6, 0x40, RZ ;  /* 0x0000004006097810 */ /* 0x000fe40007ffe0ff */
[----:B------:R-:W-:-:S09]  /*c620*/  MOV R13, R5 ;  /* 0x00000005000d7202 */ /* 0x000fd20000000f00 */
[----:B------:R-:W-:Y:S01]  /*c630*/  @!P1 LEA R25, R22, UR45, 0x1 ;  /* 0x0000002d16199c11 */ /* 0x000fe2000f8e08ff */
[----:B0-----:R-:W-:-:S07]  /*c640*/  IMAD.MOV.U32 R10, RZ, RZ, R14 ;  /* 0x000000ffff0a7224 */ /* 0x001fce00078e000e */
[----:B------:R-:W-:Y:S05]  /*c650*/  WARPSYNC.COLLECTIVE R15, `(.L_x_12901) ;  /* 0x000000000f087348 */ /* 0x000fea0003c00000 */
[----:B------:R0:W1:Y:S02]  /*c660*/  SHFL.IDX P6, R14, R13, R12, R11 ;  /* 0x0000000c0d0e7389 */ /* 0x00006400000c000b */
[----:B01----:R-:W-:Y:S01]  /*c670*/  ENDCOLLECTIVE ;  /* 0x000000000000791b */ /* 0x003fe20003800000 */
.L_x_12901:
[----:B------:R-:W-:Y:S02]  /*c680*/  IMAD.MOV.U32 R13, RZ, RZ, R8 ;  /* 0x000000ffff0d7224 */ /* 0x000fe400078e0008 */
[----:B------:R-:W-:Y:S02]  /*c690*/  IMAD.MOV.U32 R12, RZ, RZ, 0x4 ;  /* 0x00000004ff0c7424 */ /* 0x000fe400078e00ff */
[----:B------:R-:W-:-:S07]  /*c6a0*/  IMAD.MOV.U32 R21, RZ, RZ, R14 ;  /* 0x000000ffff157224 */ /* 0x000fce00078e000e */
[----:B------:R-:W-:Y:S05]  /*c6b0*/  WARPSYNC.COLLECTIVE R15, `(.L_x_12902) ;  /* 0x000000000f087348 */ /* 0x000fea0003c00000 */
[----:B------:R0:W1:Y:S02]  /*c6c0*/  SHFL.IDX P6, R14, R13, R12, R11 ;  /* 0x0000000c0d0e7389 */ /* 0x00006400000c000b */
[----:B01----:R-:W-:Y:S01]  /*c6d0*/  ENDCOLLECTIVE ;  /* 0x000000000000791b */ /* 0x003fe20003800000 */
.L_x_12902:
[----:B------:R-:W-:-:S05]  /*c6e0*/  @!P1 LEA R2, P2, R16, R21, 0x1 ;  /* 0x0000001510029211 */ /* 0x000fca00078408ff */
[----:B------:R-:W-:-:S05]  /*c6f0*/  @!P1 IMAD.X R3, RZ, RZ, R10, P2 ;  /* 0x000000ffff039224 */ /* 0x000fca00010e060a */
[----:B------:R-:W-:Y:S01]  /*c700*/  @!PT LDS RZ, [RZ] ;  /* 0x00000000fffff984 */ /* 0x000fe20000000800 */
[----:B------:R-:W-:Y:S01]  /*c710*/  @!PT LDS RZ, [RZ] ;  /* 0x00000000fffff984 */ /* 0x000fe20000000800 */
[----:B------:R-:W-:Y:S01]  /*c720*/  @!PT LDS RZ, [RZ] ;  /* 0x00000000fffff984 */ /* 0x000fe20000000800 */
[----:B------:R0:W-:Y:S01]  /*c730*/  @!P1 LDGSTS.E.BYPASS.LTC128B.128 [R25+0x9c00], desc[UR38][R2.64], !P0 ;  /* 0x09c0000002199fae */ /* 0x0001e2000c101d66 */
[----:B------:R-:W-:Y:S01]  /*c740*/  IMAD.MOV.U32 R13, RZ, RZ, R5 ;  /* 0x000000ffff0d7224 */ /* 0x000fe200078e0005 */
[----:B------:R-:W-:Y:S02]  /*c750*/  ISETP.GE.AND P1, PT, R9, R4, PT ;  /* 0x000000040900720c */ /* 0x000fe40003f26270 */
[----:B------:R-:W-:-:S11]  /*c760*/  MOV R9, R14 ;  /* 0x0000000e00097202 */ /* 0x000fd60000000f00 */
[----:B0-----:R-:W-:Y:S05]  /*c770*/  WARPSYNC.COLLECTIVE R15, `(.L_x_12903) ;  /* 0x000000000f087348 */ /* 0x001fea0003c00000 */
[----:B------:R1:W2:Y:S02]  /*c780*/  SHFL.IDX P6, R14, R13, R12, R11 ;  /* 0x0000000c0d0e7389 */ /* 0x0002a400000c000b */
[----:B012---:R-:W-:Y:S01]  /*c790*/  ENDCOLLECTIVE ;  /* 0x000000000000791b */ /* 0x007fe20003800000 */
.L_x_12903:
[----:B------:R-:W-:Y:S01]  /*c7a0*/  @!P1 LEA R20, R22, UR45, 0x1 ;  /* 0x0000002d16149c11 */ /* 0x000fe2000f8e08ff */
[----:B------:R-:W-:Y:S02]  /*c7b0*/  IMAD.MOV.U32 R13, RZ, RZ, R8 ;  /* 0x000000ffff0d7224 */ /* 0x000fe400078e0008 */
[----:B------:R-:W-:Y:S01]  /*c7c0*/  IMAD.MOV.U32 R12, RZ, RZ, 0x5 ;  /* 0x00000005ff0c7424 */ /* 0x000fe200078e00ff */
[----:B------:R-:W-:-:S13]  /*c7d0*/  @!P1 LEA R2, P2, R16, R14, 0x1 ;  /* 0x0000000e10029211 */ /* 0x000fda00078408ff */
[----:B------:R-:W-:Y:S05]  /*c7e0*/  WARPSYNC.COLLECTIVE R15, `(.L_x_12904) ;  /* 0x000000000f087348 */ /* 0x000fea0003c00000 */
[----:B------:R0:W1:Y:S02]  /*c7f0*/  SHFL.IDX P6, R14, R13, R12, R11 ;  /* 0x0000000c0d0e7389 */ /* 0x00006400000c000b */
[----:B01----:R-:W-:Y:S01]  /*c800*/  ENDCOLLECTIVE ;  /* 0x000000000000791b */ /* 0x003fe20003800000 */
.L_x_12904:
[----:B------:R-:W-:Y:S01]  /*c810*/  @!P1 IMAD.X R3, RZ, RZ, R9, P2 ;  /* 0x000000ffff039224 */ /* 0x000fe200010e0609 */
[----:B------:R-:W-:-:S04]  /*c820*/  IADD3 R9, R6, 0x50, RZ ;  /* 0x0000005006097810 */ /* 0x000fc80007ffe0ff */
[----:B------:R-:W-:Y:S01]  /*c830*/  @!PT LDS RZ, [RZ] ;  /* 0x00000000fffff984 */ /* 0x000fe20000000800 */
[----:B------:R-:W-:Y:S01]  /*c840*/  @!PT LDS RZ, [RZ] ;  /* 0x00000000fffff984 */ /* 0x000fe20000000800 */
[----:B------:R-:W-:Y:S01]  /*c850*/  @!PT LDS RZ, [RZ] ;  /* 0x00000000fffff984 */ /* 0x000fe20000000800 */
[----:B------:R0:W-:Y:S01]  /*c860*/  @!P1 LDGSTS.E.BYPASS.LTC128B.128 [R20+0xa400], desc[UR38][R2.64], !P0 ;  /* 0x0a40000002149fae */ /* 0x0001e2000c101d66 */
[----:B------:R-:W-:Y:S01]  /*c870*/  ISETP.GE.AND P1, PT, R9, R4, PT ;  /* 0x000000040900720c */ /* 0x000fe20003f26270 */
[----:B------:R-:W-:Y:S02]  /*c880*/  VIADD R9, R6, 0x60 ;  /* 0x0000006006097836 */ /* 0x000fe40000000000 */
[----:B------:R-:W-:-:S10]  /*c890*/  IMAD.MOV.U32 R13, RZ, RZ, R5 ;  /* 0x000000ffff0d7224 */ /* 0x000fd400078e0005 */
[----:B------:R-:W-:Y:S02]  /*c8a0*/  @!P1 LEA R25, R22, UR45, 0x1 ;  /* 0x0000002d16199c11 */ /* 0x000fe4000f8e08ff */
[----:B0-----:R-:W-:-:S07]  /*c8b0*/  MOV R10, R14 ;  /* 0x0000000e000a7202 */ /* 0x001fce0000000f00 */
[----:B------:R-:W-:Y:S05]  /*c8c0*/  WARPSYNC.COLLECTIVE R15, `(.L_x_12905) ;  /* 0x000000000f087348 */ /* 0x000fea0003c00000 */
[----:B------:R0:W1:Y:S02]  /*c8d0*/  SHFL.IDX P6, R14, R13, R12, R11 ;  /* 0x0000000c0d0e7389 */ /* 0x00006400000c000b */
[----:B01----:R-:W-:Y:S01]  /*c8e0*/  ENDCOLLECTIVE ;  /* 0x000000000000791b */ /* 0x003fe20003800000 */
.L_x_12905:
[----:B------:R-:W-:Y:S01]  /*c8f0*/  IMAD.MOV.U32 R13, RZ, RZ, R8 ;  /* 0x000000ffff0d7224 */ /* 0x000fe200078e0008 */
[----:B------:R-:W-:Y:S01]  /*c900*/  MOV R12, 0x6 ;  /* 0x00000006000c7802 */ /* 0x000fe20000000f00 */
[----:B------:R-:W-:-:S07]  /*c910*/  IMAD.MOV.U32 R21, RZ, RZ, R14 ;  /* 0x000000ffff157224 */ /* 0x000fce00078e000e */
[----:B------:R-:W-:Y:S05]  /*c920*/  WARPSYNC.COLLECTIVE R15, `(.L_x_12906) ;  /* 0x000000000f087348 */ /* 0x000fea0003c00000 */
[----:B------:R0:W1:Y:S02]  /*c930*/  SHFL.IDX P6, R14, R13, R12, R11 ;  /* 0x0000000c0d0e7389 */ /* 0x00006400000c000b */
[----:B01----:R-:W-:Y:S01]  /*c940*/  ENDCOLLECTIVE ;  /* 0x000000000000791b */ /* 0x003fe20003800000 */
.L_x_12906:
[----:B------:R-:W-:-:S04]  /*c950*/  @!P1 LEA R2, P2, R16, R21, 0x1 ;  /* 0x0000001510029211 */ /* 0x000fc800078408ff */
[----:B------:R-:W-:-:S05]  /*c960*/  @!P1 IADD3.X R3, RZ, R10, RZ, P2, !PT ;  /* 0x0000000aff039210 */ /* 0x000fca00017fe4ff */
[----:B------:R-:W-:Y:S01]  /*c970*/  @!PT LDS RZ, [RZ] ;  /* 0x00000000fffff984 */ /* 0x000fe20000000800 */
[----:B------:R-:W-:Y:S01]  /*c980*/  @!PT LDS RZ, [RZ] ;  /* 0x00000000fffff984 */ /* 0x000fe20000000800 */
[----:B------:R-:W-:Y:S01]  /*c990*/  @!PT LDS RZ, [RZ] ;  /* 0x00000000fffff984 */ /* 0x000fe20000000800 */
[----:B------:R0:W-:Y:S01]  /*c9a0*/  @!P1 LDGSTS.E.BYPASS.LTC128B.128 [R25+0xac00], desc[UR38][R2.64], !P0 ;  /* 0x0ac0000002199fae */ /* 0x0001e2000c101d66 */
[----:B------:R-:W-:Y:S01]  /*c9b0*/  ISETP.GE.AND P1, PT, R9, R4, PT ;  /* 0x000000040900720c */ /* 0x000fe20003f26270 */
[----:B------:R-:W-:Y:S02]  /*c9c0*/  IMAD.MOV.U32 R13, RZ, RZ, R5 ;  /* 0x000000ffff0d7224 */ /* 0x000fe400078e0005 */
[----:B------:R-:W-:-:S10]  /*c9d0*/  IMAD.MOV.U32 R9, RZ, RZ, R14 ;  /* 0x000000ffff097224 */ /* 0x000fd400078e000e */
[----:B0-----:R-:W-:Y:S05]  /*c9e0*/  WARPSYNC.COLLECTIVE R15, `(.L_x_12907) ;  /* 0x000000000f087348 */ /* 0x001fea0003c00000 */
[----:B------:R1:W2:Y:S02]  /*c9f0*/  SHFL.IDX P6, R14, R13, R12, R11 ;  /* 0x0000000c0d0e7389 */ /* 0x0002a400000c000b */
[----:B012---:R-:W-:Y:S01]  /*ca00*/  ENDCOLLECTIVE ;  /* 0x000000000000791b */ /* 0x007fe20003800000 */
.L_x_12907:
[----:B------:R-:W-:Y:S01]  /*ca10*/  @!P1 LEA R10, R22, UR45, 0x1 ;  /* 0x0000002d160a9c11 */ /* 0x000fe2000f8e08ff */
[----:B------:R-:W-:Y:S02]  /*ca20*/  IMAD.MOV.U32 R13, RZ, RZ, R8 ;  /* 0x000000ffff0d7224 */ /* 0x000fe400078e0008 */
[----:B------:R-:W-:Y:S01]  /*ca30*/  IMAD.MOV.U32 R12, RZ, RZ, 0x7 ;  /* 0x00000007ff0c7424 */ /* 0x000fe200078e00ff */
[----:B------:R-:W-:-:S13]  /*ca40*/  @!P1 LEA R2, P2, R16, R14, 0x1 ;  /* 0x0000000e10029211 */ /* 0x000fda00078408ff */
[----:B------:R-:W-:Y:S05]  /*ca50*/  WARPSYNC.COLLECTIVE R15, `(.L_x_12908) ;  /* 0x000000000f087348 */ /* 0x000fea0003c00000 */
[----:B------:R0:W1:Y:S02]  /*ca60*/  SHFL.IDX P6, R14, R13, R12, R11 ;  /* 0x0000000c0d0e7389 */ /* 0x00006400000c000b */
[----:B01----:R-:W-:Y:S01]  /*ca70*/  ENDCOLLECTIVE ;  /* 0x000000000000791b */ /* 0x003fe20003800000 */
.L_x_12908:
[----:B------:R-:W-:-:S05]  /*ca80*/  @!P1 IADD3.X R3, RZ, R9, RZ, P2, !PT ;  /* 0x00000009ff039210 */ /* 0x000fca00017fe4ff */
[----:B------:R-:W-:Y:S01]  /*ca90*/  @!PT LDS RZ, [RZ] ;  /* 0x00000000fffff984 */ /* 0x000fe20000000800 */
[----:B------:R-:W-:Y:S01]  /*caa0*/  @!PT LDS RZ, [RZ] ;  /* 0x00000000fffff984 */ /* 0x000fe20000000800 */
[----:B------:R-:W-:Y:S01]  /*cab0*/  @!PT LDS RZ, [RZ] ;  /* 0x00000000fffff984 */ /* 0x000fe20000000800 */
[----:B------:R0:W-:Y:S01]  /*cac0*/  @!P1 LDGSTS.E.BYPASS.LTC128B.128 [R10+0xb400], desc[UR38][R2.64], !P0 ;  /* 0x0b400000020a9fae */ /* 0x0001e2000c101d66 */
[----:B------:R-:W-:Y:S02]  /*cad0*/  IMAD.MOV.U32 R13, RZ, RZ, R5 ;  /* 0x000000ffff0d7224 */ /* 0x000fe400078e0005 */
[C---:B------:R-:W-:Y:S02]  /*cae0*/  VIADD R5, R6.reuse, 0x80 ;  /* 0x0000008006057836 */ /* 0x040fe40000000000 */
[----:B0-----:R-:W-:Y:S01]  /*caf0*/  VIADD R3, R6, 0x70 ;  /* 0x0000007006037836 */ /* 0x001fe20000000000 */
[----:B------:R-:W-:-:S07]  /*cb00*/  MOV R8, R14 ;  /* 0x0000000e00087202 */ /* 0x000fce0000000f00 */
[----:B------:R-:W-:Y:S05]  /*cb10*/  WARPSYNC.COLLECTIVE R15, `(.L_x_12909) ;  /* 0x000000000f087348 */ /* 0x000fea0003c00000 */
[----:B------:R0:W1:Y:S02]  /*cb20*/  SHFL.IDX P6, R14, R13, R12, R11 ;  /* 0x0000000c0d0e7389 */ /* 0x00006400000c000b */
[----:B01----:R-:W-:Y:S01]  /*cb30*/  ENDCOLLECTIVE ;  /* 0x000000000000791b */ /* 0x003fe20003800000 */
.L_x_12909:
[----:B------:R-:W-:Y:S01]  /*cb40*/  ISETP.GE.AND P1, PT, R3, R4, PT ;  /* 0x000000040300720c */ /* 0x000fe20003f26270 */
[----:B------:R-:W-:Y:S01]  /*cb50*/  IMAD.MOV.U32 R13, RZ, RZ, R7 ;  /* 0x000000ffff0d7224 */ /* 0x000fe200078e0007 */
[----:B------:R-:W-:-:S11]  /*cb60*/  MOV R12, RZ ;  /* 0x000000ff000c7202 */ /* 0x000fd60000000f00 */
[----:B------:R-:W-:Y:S02]  /*cb70*/  @!P1 LEA R25, R22, UR45, 0x1 ;  /* 0x0000002d16199c11 */ /* 0x000fe4000f8e08ff */
[----:B------:R-:W-:-:S13]  /*cb80*/  @!P1 LEA R2, P2, R16, R14, 0x1 ;  /* 0x0000000e10029211 */ /* 0x000fda00078408ff */
[----:B------:R-:W-:Y:S05]  /*cb90*/  WARPSYNC.COLLECTIVE R15, `(.L_x_12910) ;  /* 0x000000000f087348 */ /* 0x000fea0003c00000 */
[----:B------:R0:W1:Y:S02]  /*cba0*/  SHFL.IDX P6, R14, R13, R12, R11 ;  /* 0x0000000c0d0e7389 */ /* 0x00006400000c000b */
[----:B01----:R-:W-:Y:S01]  /*cbb0*/  ENDCOLLECTIVE ;  /* 0x000000000000791b */ /* 0x003fe20003800000 */
.L_x_12910:
[----:B------:R-:W-:-:S05]  /*cbc0*/  @!P1 IADD3.X R3, RZ, R8, RZ, P2, !PT ;  /* 0x00000008ff039210 */ /* 0x000fca00017fe4ff */
[----:B------:R-:W-:Y:S01]  /*cbd0*/  @!PT LDS RZ, [RZ] ;  /* 0x00000000fffff984 */ /* 0x000fe20000000800 */
[----:B------:R-:W-:Y:S01]  /*cbe0*/  @!PT LDS RZ, [RZ] ;  /* 0x00000000fffff984 */ /* 0x000fe20000000800 */
[----:B------:R-:W-:Y:S01]  /*cbf0*/  @!PT LDS RZ, [RZ] ;  /* 0x00000000fffff984 */ /* 0x000fe20000000800 */
[----:B------:R0:W-:Y:S01]  /*cc00*/  @!P1 LDGSTS.E.BYPASS.LTC128B.128 [R25+0xbc00], desc[UR38][R2.64], !P0 ;  /* 0x0bc0000002199fae */ /* 0x0001e2000c101d66 */
[----:B------:R-:W-:Y:S01]  /*cc10*/  ISETP.GE.AND P1, PT, R5, R4, PT ;  /* 0x000000040500720c */ /* 0x000fe20003f26270 */
[----:B------:R-:W-:Y:S02]  /*cc20*/  VIADD R5, R6, 0x90 ;  /* 0x0000009006057836 */ /* 0x000fe40000000000 */
[----:B------:R-:W-:Y:S02]  /*cc30*/  IMAD.MOV.U32 R13, RZ, RZ, R0 ;  /* 0x000000ffff0d7224 */ /* 0x000fe400078e0000 */
[----:B------:R-:W-:-:S08]  /*cc40*/  IMAD.MOV.U32 R9, RZ, RZ, R14 ;  /* 0x000000ffff097224 */ /* 0x000fd000078e000e */
[----:B0-----:R-:W-:Y:S05]  /*cc50*/  WARPSYNC.COLLECTIVE R15, `(.L_x_12911) ;  /* 0x000000000f087348 */ /* 0x001fea0003c00000 */
[----:B------:R1:W2:Y:S02]  /*cc60*/  SHFL.IDX P6, R14, R13, R12, R11 ;  /* 0x0000000c0d0e7389 */ /* 0x0002a400000c000b */
[----:B012---:R-:W-:Y:S01]  /*cc70*/  ENDCOLLECTIVE ;  /* 0x000000000000791b */ /* 0x007fe20003800000 */
.L_x_12911:
[----:B------:R-:W-:Y:S01]  /*cc80*/  MOV R13, R7 ;  /* 0x00000007000d7202 */ /* 0x000fe20000000f00 */
[----:B------:R-:W-:Y:S01]  /*cc90*/  IMAD.MOV.U32 R12, RZ, RZ, 0x1 ;  /* 0x00000001ff0c7424 */ /* 0x000fe200078e00ff */
[----:B------:R-:W-:-:S07]  /*cca0*/  MOV R21, R14 ;  /* 0x0000000e00157202 */ /* 0x000fce0000000f00 */
[----:B------:R-:W-:Y:S05]  /*ccb0*/  WARPSYNC.COLLECTIVE R15, `(.L_x_12912) ;  /* 0x000000000f087348 */ /* 0x000fea0003c00000 */
[----:B------:R0:W1:Y:S02]  /*ccc0*/  SHFL.IDX P6, R14, R13, R12, R11 ;  /* 0x0000000c0d0e7389 */ /* 0x00006400000c000b */
[----:B01----:R-:W-:Y:S01]  /*ccd0*/  ENDCOLLECTIVE ;  /* 0x000000000000791b */ /* 0x003fe20003800000 */
.L_x_12912:
[----:B------:R-:W-:Y:S02]  /*cce0*/  @!P1 LEA R2, P2, R16, R21, 0x1 ;  /* 0x0000001510029211 */ /* 0x000fe400078408ff */
[----:B------:R-:W-:-:S03]  /*ccf0*/  @!P1 LEA R21, R22, UR45, 0x1 ;  /* 0x0000002d16159c11 */ /* 0x000fc6000f8e08ff */
        /* <DEDUP_REMOVED lines=11> */
.L_x_12913:
[----:B------:R-:W-:Y:S01]  /*cdb0*/  MOV R13, R7 ;  /* 0x00000007000d7202 */ /* 0x000fe20000000f00 */
[----:B------:R-:W-:Y:S02]  /*cdc0*/  IMAD.MOV.U32 R12, RZ, RZ, 0x2 ;  /* 0x00000002ff0c7424 */ /* 0x000fe400078e00ff */
[----:B------:R-:W-:-:S07]  /*cdd0*/  IMAD.MOV.U32 R9, RZ, RZ, R14 ;  /* 0x000000ffff097224 */ /* 0x000fce00078e000e */
[----:B------:R-:W-:Y:S05]  /*cde0*/  WARPSYNC.COLLECTIVE R15, `(.L_x_12914) ;  /* 0x000000000f087348 */ /* 0x000fea0003c00000 */
[----:B------:R0:W1:Y:S02]  /*cdf0*/  SHFL.IDX P6, R14, R13, R12, R11 ;  /* 0x0000000c0d0e7389 */ /* 0x00006400000c000b */
[----:B01----:R-:W-:Y:S01]  /*ce00*/  ENDCOLLECTIVE ;  /* 0x000000000000791b */ /* 0x003fe20003800000 */
.L_x_12914:
[----:B------:R-:W-:Y:S02]  /*ce10*/  @!P1 LEA R2, P2, R16, R9, 0x1 ;  /* 0x0000000910029211 */ /* 0x000fe400078408ff */
[----:B------:R-:W-:-:S03]  /*ce20*/  @!P1 LEA R9, R22, UR45, 0x1 ;  /* 0x0000002d16099c11 */ /* 0x000fc6000f8e08ff */
[----:B------:R-:W-:-:S05]  /*ce30*/  @!P1 IMAD.X R3, RZ, RZ, R8, P2 ;  /* 0x000000ffff039224 */ /* 0x000fca00010e0608 */
[----:B------:R-:W-:Y:S01]  /*ce40*/  @!PT LDS RZ, [RZ] ;  /* 0x00000000fffff984 */ /* 0x000fe20000000800 */
[----:B------:R-:W-:Y:S01]  /*ce50*/  @!PT LDS RZ, [RZ] ;  /* 0x00000000fffff984 */ /* 0x000fe20000000800 */
[----:B------:R-:W-:Y:S01]  /*ce60*/  @!PT LDS RZ, [RZ] ;  /* 0x00000000fffff984 */ /* 0x000fe20000000800 */
[----:B------:R0:W-:Y:S01]  /*ce70*/  @!P1 LDGSTS.E.BYPASS.LTC128B.128 [R9+0xcc00], desc[UR38][R2.64], !P0 ;  /* 0x0cc0000002099fae */ /* 0x0001e2000c101d66 */
[----:B------:R-:W-:Y:S01]  /*ce80*/  MOV R13, R0 ;  /* 0x00000000000d7202 */ /* 0x000fe20000000f00 */
[----:B------:R-:W-:-:S07]  /*ce90*/  IMAD.MOV.U32 R5, RZ, RZ, R14 ;  /* 0x000000ffff057224 */ /* 0x000fce00078e000e */
[----:B0-----:R-:W-:Y:S05]  /*cea0*/  WARPSYNC.COLLECTIVE R15, `(.L_x_12915) ;  /* 0x000000000f087348 */ /* 0x001fea0003c00000 */
[----:B------:R1:W2:Y:S02]  /*ceb0*/  SHFL.IDX P6, R14, R13, R12, R11 ;  /* 0x0000000c0d0e7389 */ /* 0x0002a400000c000b */
[----:B012---:R-:W-:Y:S01]  /*cec0*/  ENDCOLLECTIVE ;  /* 0x000000000000791b */ /* 0x007fe20003800000 */
.L_x_12915:
[----:B------:R-:W-:-:S05]  /*ced0*/  VIADD R3, R6, 0xa0 ;  /* 0x000000a006037836 */ /* 0x000fca0000000000 */
[----:B------:R-:W-:Y:S02]  /*cee0*/  ISETP.GE.AND P1, PT, R3, R4, PT ;  /* 0x000000040300720c */ /* 0x000fe40003f26270 */
[----:B------:R-:W-:Y:S01]  /*cef0*/  MOV R13, R7 ;  /* 0x00000007000d7202 */ /* 0x000fe20000000f00 */
[----:B------:R-:W-:-:S10]  /*cf00*/  IMAD.MOV.U32 R12, RZ, RZ, 0x3 ;  /* 0x00000003ff0c7424 */ /* 0x000fd400078e00ff */
[----:B------:R-:W-:-:S13]  /*cf10*/  @!P1 LEA R2, P2, R16, R14, 0x1 ;  /* 0x0000000e10029211 */ /* 0x000fda00078408ff */
[----:B------:R-:W-:Y:S05]  /*cf20*/  WARPSYNC.COLLECTIVE R15, `(.L_x_12916) ;  /* 0x000000000f087348 */ /* 0x000fea0003c00000 */
[----:B------:R0:W1:Y:S02]  /*cf30*/  SHFL.IDX P6, R14, R13, R12, R11 ;  /* 0x0000000c0d0e7389 */ /* 0x00006400000c000b */
[----:B01----:R-:W-:Y:S01]  /*cf40*/  ENDCOLLECTIVE ;  /* 0x000000000000791b */ /* 0x003fe20003800000 */
.L_x_12916:
[----:B------:R-:W-:Y:S01]  /*cf50*/  @!P1 IMAD.X R3, RZ, RZ, R5, P2 ;  /* 0x000000ffff039224 */ /* 0x000fe200010e0605 */
[----:B------:R-:W-:-:S05]  /*cf60*/  @!P1 LEA R5, R22, UR45, 0x1 ;  /* 0x0000002d16059c11 */ /* 0x000fca000f8e08ff */
        /* <DEDUP_REMOVED lines=9> */
.L_x_12917:
[----:B------:R-:W-:Y:S05]  /*d000*/  BRA `(.L_x_12918) ;  /* 0xffffffc800cc7947 */ /* 0x000fea000383ffff */
.L_x_12841:
[----:B0-----:R-:W-:-:S04]  /*d010*/  IMAD.U32 R3, RZ, RZ, UR45 ;  /* 0x0000002dff037e24 */ /* 0x001fc8000f8e00ff */
[----:B------:R0:W1:Y:S03]  /*d020*/  SYNCS.PHASECHK.TRANS64.TRYWAIT P0, [R3+URZ+0x16820], R0 ;  /* 0x01682000030075a7 */ /* 0x000066000800017f */
[----:B-1----:R-:W-:Y:S05]  /*d030*/  @!P0 NANOSLEEP.SYNCS 0x989680 ;  /* 0x009896800000895d */ /* 0x002fea0003900000 */
[----:B------:R-:W1:Y:S02]  /*d040*/  @!P0 SYNCS.PHASECHK.TRANS64 P0, [R3+URZ+0x16820], R0 ;  /* 0x01682000030085a7 */ /* 0x000e64000800007f */
[----:B-1----:R-:W-:Y:S05]  /*d050*/  @!P0 BRA `(.L_x_12841) ;  /* 0xfffffffc00ec8947 */ /* 0x002fea000383ffff */
[----:B------:R-:W-:Y:S05]  /*d060*/  BRA `(.L_x_12919) ;  /* 0xffffffc800fc7947 */ /* 0x000fea000383ffff */
.L_x_12845:
[----:B0-----:R0:W1:Y:S02]  /*d070*/  SYNCS.PHASECHK.TRANS64.TRYWAIT P0, [R7+URZ+0x16840], R2 ;  /* 0x01684002070075a7 */ /* 0x001064000800017f */
[----:B-1----:R-:W-:Y:S05]  /*d080*/  @!P0 NANOSLEEP.SYNCS 0x989680 ;  /* 0x009896800000895d */ /* 0x002fea0003900000 */
[----:B------:R-:W1:Y:S02]  /*d090*/  @!P0 SYNCS.PHASECHK.TRANS64 P0, [R7+URZ+0x16840], R2 ;  /* 0x01684002070085a7 */ /* 0x000e64000800007f */
[----:B-1----:R-:W-:Y:S05]  /*d0a0*/  @!P0 BRA `(.L_x_12845) ;  /* 0xfffffffc00f08947 */ /* 0x002fea000383ffff */
[----:B------:R-:W-:Y:S05]  /*d0b0*/  BRA `(.L_x_12920) ;  /* 0xffffffcc00e07947 */ /* 0x000fea000383ffff */
.L_x_12846:
        /* <DEDUP_REMOVED lines=8> */
.L_x_12922:
[----:B------:R-:W-:Y:S05]  /*d140*/  BSYNC B1 ;  /* 0x0000000000017941 */ /* 0x000fea0003800000 */
.L_x_12921:
[----:B------:R-:W-:Y:S01]  /*d150*/  IMAD.MOV.U32 R13, RZ, RZ, R10 ;  /* 0x000000ffff0d7224 */ /* 0x000fe200078e000a */
[----:B------:R-:W-:Y:S01]  /*d160*/  MOV R11, 0x181f ;  /* 0x0000181f000b7802 */ /* 0x000fe20000000f00 */
[----:B------:R-:W-:Y:S01]  /*d170*/  IMAD.MOV.U32 R12, RZ, RZ, RZ ;  /* 0x000000ffff0c7224 */ /* 0x000fe200078e00ff */
[----:B------:R-:W-:Y:S01]  /*d180*/  MOV R3, R14 ;  /* 0x0000000e00037202 */ /* 0x000fe20000000f00 */
[----:B------:R-:W-:Y:S01]  /*d190*/  IMAD.MOV.U32 R15, RZ, RZ, -0x1 ;  /* 0xffffffffff0f7424 */ /* 0x000fe200078e00ff */
[----:B------:R-:W-:-:S07]  /*d1a0*/  LEA R9, R9, UR45, 0x1 ;  /* 0x0000002d09097c11 */ /* 0x000fce000f8e08ff */
[----:B------:R-:W-:Y:S05]  /*d1b0*/  WARPSYNC.COLLECTIVE R15, `(.L_x_12923) ;  /* 0x000000000f087348 */ /* 0x000fea0003c00000 */
[----:B------:R0:W1:Y:S02]  /*d1c0*/  SHFL.IDX P6, R14, R13, R12, R11 ;  /* 0x0000000c0d0e7389 */ /* 0x00006400000c000b */
[----:B01----:R-:W-:Y:S01]  /*d1d0*/  ENDCOLLECTIVE ;  /* 0x000000000000791b */ /* 0x003fe20003800000 */
.L_x_12923:
[----:B------:R-:W-:Y:S01]  /*d1e0*/  IMAD.SHL.U32 R15, R16, 0x2, RZ ;  /* 0x00000002100f7824 */ /* 0x000fe200078e00ff */
[----:B------:R-:W-:Y:S01]  /*d1f0*/  MOV R12, 0x1 ;  /* 0x00000001000c7802 */ /* 0x000fe20000000f00 */
[----:B------:R-:W-:Y:S01]  /*d200*/  IMAD.MOV.U32 R13, RZ, RZ, R19 ;  /* 0x000000ffff0d7224 */ /* 0x000fe200078e0013 */
[----:B------:R-:W-:-:S04]  /*d210*/  MOV R2, R14 ;  /* 0x0000000e00027202 */ /* 0x000fc80000000f00 */
[----:B------:R-:W-:Y:S01]  /*d220*/  IADD3 R2, P0, R2, R15, RZ ;  /* 0x0000000f02027210 */ /* 0x000fe20007f1e0ff */
[----:B------:R-:W-:-:S04]  /*d230*/  IMAD.MOV.U32 R15, RZ, RZ, -0x1 ;  /* 0xffffffffff0f7424 */ /* 0x000fc800078e00ff */
[----:B------:R-:W-:-:S08]  /*d240*/  IMAD.X R3, RZ, RZ, R3, P0 ;  /* 0x000000ffff037224 */ /* 0x000fd000000e0603 */
[----:B------:R-:W-:Y:S05]  /*d250*/  WARPSYNC.COLLECTIVE R15, `(.L_x_12924) ;  /* 0x000000000f087348 */ /* 0x000fea0003c00000 */
[----:B------:R0:W1:Y:S02]  /*d260*/  SHFL.IDX P6, R14, R13, R12, R11 ;  /* 0x0000000c0d0e7389 */ /* 0x00006400000c000b */
[----:B01----:R-:W-:Y:S01]  /*d270*/  ENDCOLLECTIVE ;  /* 0x000000000000791b */ /* 0x003fe20003800000 */
.L_x_12924:
[----:B------:R-:W-:Y:S01]  /*d280*/  @!PT LDS RZ, [RZ] ;  /* 0x00000000fffff984 */ /* 0x000fe20000000800 */
[----:B------:R-:W-:Y:S01]  /*d290*/  @!PT LDS RZ, [RZ] ;  /* 0x00000000fffff984 */ /* 0x000fe20000000800 */
[----:B------:R-:W-:Y:S01]  /*d2a0*/  @!PT LDS RZ, [RZ] ;  /* 0x00000000fffff984 */ /* 0x000fe20000000800 */
[----:B------:R0:W-:Y:S01]  /*d2b0*/  LDGSTS.E.BYPASS.LTC128B.128 [R9+0xe400], desc[UR38][R2.64], !P2 ;  /* 0x0e40000002097fae */ /* 0x0001e2000d101d66 */
[----:B------:R-:W-:Y:S01]  /*d2c0*/  MOV R13, R10 ;  /* 0x0000000a000d7202 */ /* 0x000fe20000000f00 */
[----:B0-----:R-:W-:-:S07]  /*d2d0*/  IMAD.MOV.U32 R3, RZ, RZ, R14 ;  /* 0x000000ffff037224 */ /* 0x001fce00078e000e */
[----:B------:R-:W-:Y:S05]  /*d2e0*/  WARPSYNC.COLLECTIVE R15, `(.L_x_12925) ;  /* 0x000000000f087348 */ /* 0x000fea0003c00000 */
[----:B------:R0:W1:Y:S02]  /*d2f0*/  SHFL.IDX P6, R14, R13, R12, R11 ;  /* 0x0000000c0d0e7389 */ /* 0x00006400000c000b */
[----:B01----:R-:W-:Y:S01]  /*d300*/  ENDCOLLECTIVE ;  /* 0x000000000000791b */ /* 0x003fe20003800000 */
.L_x_12925:
[----:B------:R-:W-:Y:S02]  /*d310*/  IMAD.SHL.U32 R15, R16, 0x2, RZ ;  /* 0x00000002100f7824 */ /* 0x000fe400078e00ff */
[----:B------:R-:W-:Y:S02]  /*d320*/  IMAD.MOV.U32 R13, RZ, RZ, R19 ;  /* 0x000000ffff0d7224 */ /* 0x000fe400078e0013 */
[----:B------:R-:W-:Y:S02]  /*d330*/  IMAD.MOV.U32 R12, RZ, RZ, 0x2 ;  /* 0x00000002ff0c7424 */ /* 0x000fe400078e00ff */
[----:B------:R-:W-:-:S05]  /*d340*/  IMAD.MOV.U32 R2, RZ, RZ, R14 ;  /* 0x000000ffff027224 */ /* 0x000fca00078e000e */
[----:B------:R-:W-:Y:S02]  /*d350*/  IADD3 R2, P0, R2, R15, RZ ;  /* 0x0000000f02027210 */ /* 0x000fe40007f1e0ff */
[----:B------:R-:W-:Y:S02]  /*d360*/  MOV R15, 0xffffffff ;  /* 0xffffffff000f7802 */ /* 0x000fe40000000f00 */
[----:B------:R-:W-:-:S09]  /*d370*/  IADD3.X R3, RZ, R3, RZ, P0, !PT ;  /* 0x00000003ff037210 */ /* 0x000fd200007fe4ff */
[----:B------:R-:W-:Y:S05]  /*d380*/  WARPSYNC.COLLECTIVE R15, `(.L_x_12926) ;  /* 0x000000000f087348 */ /* 0x000fea0003c00000 */
[----:B------:R0:W1:Y:S02]  /*d390*/  SHFL.IDX P6, R14, R13, R12, R11 ;  /* 0x0000000c0d0e7389 */ /* 0x00006400000c000b */
[----:B01----:R-:W-:Y:S01]  /*d3a0*/  ENDCOLLECTIVE ;  /* 0x000000000000791b */ /* 0x003fe20003800000 */
.L_x_12926:
[----:B------:R-:W-:Y:S01]  /*d3b0*/  @!PT LDS RZ, [RZ] ;  /* 0x00000000fffff984 */ /* 0x000fe20000000800 */
[----:B------:R-:W-:Y:S01]  /*d3c0*/  @!PT LDS RZ, [RZ] ;  /* 0x00000000fffff984 */ /* 0x000fe20000000800 */
[----:B------:R-:W-:Y:S01]  /*d3d0*/  @!PT LDS RZ, [RZ] ;  /* 0x00000000fffff984 */ /* 0x000fe20000000800 */
[----:B------:R0:W-:Y:S01]  /*d3e0*/  LDGSTS.E.BYPASS.LTC128B.128 [R9+0xec00], desc[UR38][R2.64], !P2 ;  /* 0x0ec0000002097fae */ /* 0x0001e2000d101d66 */
[----:B------:R-:W-:Y:S02]  /*d3f0*/  IMAD.MOV.U32 R13, RZ, RZ, R10 ;  /* 0x000000ffff0d7224 */ /* 0x000fe400078e000a */
[----:B0-----:R-:W-:-:S07]  /*d400*/  IMAD.MOV.U32 R3, RZ, RZ, R14 ;  /* 0x000000ffff037224 */ /* 0x001fce00078e000e */
[----:B------:R-:W-:Y:S05]  /*d410*/  WARPSYNC.COLLECTIVE R15, `(.L_x_12927) ;  /* 0x000000000f087348 */ /* 0x000fea0003c00000 */
[----:B------:R0:W1:Y:S02]  /*d420*/  SHFL.IDX P6, R14, R13, R12, R11 ;  /* 0x0000000c0d0e7389 */ /* 0x00006400000c000b */
[----:B01----:R-:W-:Y:S01]  /*d430*/  ENDCOLLECTIVE ;  /* 0x000000000000791b */ /* 0x003fe20003800000 */
.L_x_12927:
[----:B------:R-:W-:Y:S01]  /*d440*/  SHF.L.U32 R15, R16, 0x1, RZ ;  /* 0x00000001100f7819 */ /* 0x000fe200000006ff */
[----:B------:R-:W-:Y:S01]  /*d450*/  IMAD.MOV.U32 R12, RZ, RZ, 0x3 ;  /* 0x00000003ff0c7424 */ /* 0x000fe200078e00ff */
[----:B------:R-:W-:Y:S01]  /*d460*/  MOV R13, R19 ;  /* 0x00000013000d7202 */ /* 0x000fe20000000f00 */
[----:B------:R-:W-:-:S05]  /*d470*/  IMAD.MOV.U32 R2, RZ, RZ, R14 ;  /* 0x000000ffff027224 */ /* 0x000fca00078e000e */
[----:B------:R-:W-:Y:S01]  /*d480*/  IADD3 R2, P0, R2, R15, RZ ;  /* 0x0000000f02027210 */ /* 0x000fe20007f1e0ff */
[----:B------:R-:W-:-:S04]  /*d490*/  IMAD.MOV.U32 R15, RZ, RZ, -0x1 ;  /* 0xffffffffff0f7424 */ /* 0x000fc800078e00ff */
[----:B------:R-:W-:-:S08]  /*d4a0*/  IMAD.X R3, RZ, RZ, R3, P0 ;  /* 0x000000ffff037224 */ /* 0x000fd000000e0603 */
[----:B------:R-:W-:Y:S05]  /*d4b0*/  WARPSYNC.COLLECTIVE R15, `(.L_x_12928) ;  /* 0x000000000f087348 */ /* 0x000fea0003c00000 */
[----:B------:R0:W1:Y:S02]  /*d4c0*/  SHFL.IDX P6, R14, R13, R12, R11 ;  /* 0x0000000c0d0e7389 */ /* 0x00006400000c000b */
[----:B01----:R-:W-:Y:S01]  /*d4d0*/  ENDCOLLECTIVE ;  /* 0x000000000000791b */ /* 0x003fe20003800000 */
.L_x_12928:
[----:B------:R-:W-:Y:S01]  /*d4e0*/  @!PT LDS RZ, [RZ] ;  /* 0x00000000fffff984 */ /* 0x000fe20000000800 */
[----:B------:R-:W-:Y:S01]  /*d4f0*/  @!PT LDS RZ, [RZ] ;  /* 0x00000000fffff984 */ /* 0x000fe20000000800 */
[----:B------:R-:W-:Y:S01]  /*d500*/  @!PT LDS RZ, [RZ] ;  /* 0x00000000fffff984 */ /* 0x000fe20000000800 */
[----:B------:R0:W-:Y:S01]  /*d510*/  LDGSTS.E.BYPASS.LTC128B.128 [R9+0xf400], desc[UR38][R2.64], !P2 ;  /* 0x0f40000002097fae */ /* 0x0001e2000d101d66 */
[----:B------:R-:W-:Y:S01]  /*d520*/  IMAD.MOV.U32 R13, RZ, RZ, R10 ;  /* 0x000000ffff0d7224 */ /* 0x000fe200078e000a */
[----:B0-----:R-:W-:-:S07]  /*d530*/  MOV R3, R14 ;  /* 0x0000000e00037202 */ /* 0x001fce0000000f00 */
[----:B------:R-:W-:Y:S05]  /*d540*/  WARPSYNC.COLLECTIVE R15, `(.L_x_12929) ;  /* 0x000000000f087348 */ /* 0x000fea0003c00000 */
[----:B------:R0:W1:Y:S02]  /*d550*/  SHFL.IDX P6, R14, R13, R12, R11 ;  /* 0x0000000c0d0e7389 */ /* 0x00006400000c000b */
[----:B01----:R-:W-:Y:S01]  /*d560*/  ENDCOLLECTIVE ;  /* 0x000000000000791b */ /* 0x003fe20003800000 */
.L_x_12929:
        /* <DEDUP_REMOVED lines=10> */
.L_x_12930:
        /* <DEDUP_REMOVED lines=9> */
.L_x_12931:
        /* <DEDUP_REMOVED lines=10> */
.L_x_12932:
        /* <DEDUP_REMOVED lines=9> */
.L_x_12933:
        /* <DEDUP_REMOVED lines=10> */
.L_x_12934:
        /* <DEDUP_REMOVED lines=9> */
.L_x_12935:
        /* <DEDUP_REMOVED lines=10> */
.L_x_12936:
[----:B------:R-:W-:Y:S01]  /*d9a0*/  @!PT LDS RZ, [RZ] ;  /* 0x00000000fffff984 */ /* 0x000fe20000000800 */
[----:B------:R-:W-:Y:S01]  /*d9b0*/  @!PT LDS RZ, [RZ] ;  /* 0x00000000fffff984 */ /* 0x000fe20000000800 */
[----:B------:R-:W-:Y:S01]  /*d9c0*/  @!PT LDS RZ, [RZ] ;  /* 0x00000000fffff984 */ /* 0x000fe20000000800 */
[----:B------:R0:W-:Y:S01]  /*d9d0*/  LDGSTS.E.BYPASS.LTC128B.128 [R9+0x11400], desc[UR38][R2.64], !P2 ;  /* 0x1140000002097fae */ /* 0x0001e2000d101d66 */
[----:B------:R-:W-:Y:S01]  /*d9e0*/  MOV R13, R10 ;  /* 0x0000000a000d7202 */ /* 0x000fe20000000f00 */
[----:B------:R-:W-:-:S07]  /*d9f0*/  IMAD.MOV.U32 R19, RZ, RZ, R14 ;  /* 0x000000ffff137224 */ /* 0x000fce00078e000e */
[----:B0-----:R-:W-:Y:S05]  /*da00*/  WARPSYNC.COLLECTIVE R15, `(.L_x_12937) ;  /* 0x000000000f087348 */ /* 0x001fea0003c00000 */
[----:B------:R1:W2:Y:S02]  /*da10*/  SHFL.IDX P6, R14, R13, R12, R11 ;  /* 0x0000000c0d0e7389 */ /* 0x0002a400000c000b */
[----:B012---:R-:W-:Y:S01]  /*da20*/  ENDCOLLECTIVE ;  /* 0x000000000000791b */ /* 0x007fe20003800000 */
.L_x_12937:
[----:B------:R-:W-:Y:S05]  /*da30*/  BRA `(.L_x_12938) ;  /* 0xffffffc800907947 */ /* 0x000fea000383ffff */
.L_x_12851:
[----:B0-----:R0:W1:Y:S02]  /*da40*/  SYNCS.PHASECHK.TRANS64.TRYWAIT P0, [R7+URZ+0x16860], R2 ;  /* 0x01686002070075a7 */ /* 0x001064000800017f */
[----:B-1----:R-:W-:Y:S05]  /*da50*/  @!P0 NANOSLEEP.SYNCS 0x989680 ;  /* 0x009896800000895d */ /* 0x002fea0003900000 */
[----:B------:R-:W1:Y:S02]  /*da60*/  @!P0 SYNCS.PHASECHK.TRANS64 P0, [R7+URZ+0x16860], R2 ;  /* 0x01686002070085a7 */ /* 0x000e64000800007f */
[----:B-1----:R-:W-:Y:S05]  /*da70*/  @!P0 BRA `(.L_x_12851) ;  /* 0xfffffffc00f08947 */ /* 0x002fea000383ffff */
[----:B------:R-:W-:Y:S05]  /*da80*/  BRA `(.L_x_12939) ;  /* 0xffffffc800f07947 */ /* 0x000fea000383ffff */
.L_x_12852:
        /* <DEDUP_REMOVED lines=8> */
.L_x_12941:
[----:B------:R-:W-:Y:S05]  /*db10*/  BSYNC B1 ;  /* 0x0000000000017941 */ /* 0x000fea0003800000 */
.L_x_12940:
[----:B------:R-:W-:Y:S01]  /*db20*/  MOV R13, R17 ;  /* 0x00000011000d7202 */ /* 0x000fe20000000f00 */
[----:B------:R-:W-:Y:S01]  /*db30*/  IMAD.MOV.U32 R12, RZ, RZ, RZ ;  /* 0x000000ffff0c7224 */ /* 0x000fe200078e00ff */
[----:B------:R-:W-:Y:S01]  /*db40*/  MOV R15, 0xffffffff ;  /* 0xffffffff000f7802 */ /* 0x000fe20000000f00 */
[----:B------:R-:W-:Y:S01]  /*db50*/  IMAD.MOV.U32 R11, RZ, RZ, 0x181f ;  /* 0x0000181fff0b7424 */ /* 0x000fe200078e00ff */
[----:B------:R-:W-:Y:S01]  /*db60*/  ISETP.LT.OR P2, PT, R4, 0x1, P1 ;  /* 0x000000010400780c */ /* 0x000fe20000f41670 */
[----:B------:R-:W-:Y:S01]  /*db70*/  IMAD.MOV.U32 R3, RZ, RZ, R14 ;  /* 0x000000ffff037224 */ /* 0x000fe200078e000e */
[----:B------:R-:W-:-:S11]  /*db80*/  LEA R8, R8, UR45, 0x1 ;  /* 0x0000002d08087c11 */ /* 0x000fd6000f8e08ff */
[----:B------:R-:W-:Y:S05]  /*db90*/  WARPSYNC.COLLECTIVE R15, `(.L_x_12942) ;  /* 0x000000000f087348 */ /* 0x000fea0003c00000 */
[----:B------:R0:W1:Y:S02]  /*dba0*/  SHFL.IDX P6, R14, R13, R12, R11 ;  /* 0x0000000c0d0e7389 */ /* 0x00006400000c000b */
[----:B01----:R-:W-:Y:S01]  /*dbb0*/  ENDCOLLECTIVE ;  /* 0x000000000000791b */ /* 0x003fe20003800000 */
.L_x_12942:
[----:B------:R-:W-:Y:S01]  /*dbc0*/  IMAD.MOV.U32 R13, RZ, RZ, R18 ;  /* 0x000000ffff0d7224 */ /* 0x000fe200078e0012 */
[----:B------:R-:W-:Y:S02]  /*dbd0*/  MOV R12, 0x1 ;  /* 0x00000001000c7802 */ /* 0x000fe40000000f00 */
[----:B------:R-:W-:-:S13]  /*dbe0*/  IADD3 R2, P0, R14, R19, RZ ;  /* 0x000000130e027210 */ /* 0x000fda0007f1e0ff */
[----:B------:R-:W-:Y:S05]  /*dbf0*/  WARPSYNC.COLLECTIVE R15, `(.L_x_12943) ;  /* 0x000000000f087348 */ /* 0x000fea0003c00000 */
[----:B------:R0:W1:Y:S02]  /*dc00*/  SHFL.IDX P6, R14, R13, R12, R11 ;  /* 0x0000000c0d0e7389 */ /* 0x00006400000c000b */
[----:B01----:R-:W-:Y:S01]  /*dc10*/  ENDCOLLECTIVE ;  /* 0x000000000000791b */ /* 0x003fe20003800000 */
.L_x_12943:
[----:B------:R-:W-:-:S05]  /*dc20*/  IMAD.X R3, RZ, RZ, R3, P0 ;  /* 0x000000ffff037224 */ /* 0x000fca00000e0603 */
[----:B------:R-:W-:Y:S01]  /*dc30*/  @!PT LDS RZ, [RZ] ;  /* 0x00000000fffff984 */ /* 0x000fe20000000800 */
[----:B------:R-:W-:Y:S01]  /*dc40*/  @!PT LDS RZ, [RZ] ;  /* 0x00000000fffff984 */ /* 0x000fe20000000800 */
[----:B------:R-:W-:Y:S01]  /*dc50*/  @!PT LDS RZ, [RZ] ;  /* 0x00000000fffff984 */ /* 0x000fe20000000800 */
[----:B------:R0:W-:Y:S01]  /*dc60*/  LDGSTS.E.BYPASS.LTC128B.128 [R8+0x400], desc[UR38][R2.64], !P2 ;  /* 0x0040000002087fae */ /* 0x0001e2000d101d66 */
[----:B------:R-:W-:Y:S01]  /*dc70*/  ISETP.LT.OR P2, PT, R4, 0x11, P1 ;  /* 0x000000110400780c */ /* 0x000fe20000f41670 */
[----:B------:R-:W-:Y:S02]  /*dc80*/  IMAD.MOV.U32 R13, RZ, RZ, R17 ;  /* 0x000000ffff0d7224 */ /* 0x000fe400078e0011 */
[----:B------:R-:W-:-:S10]  /*dc90*/  IMAD.MOV.U32 R9, RZ, RZ, R14 ;  /* 0x000000ffff097224 */ /* 0x000fd400078e000e */
[----:B0-----:R-:W-:Y:S05]  /*dca0*/  WARPSYNC.COLLECTIVE R15, `(.L_x_12944) ;  /* 0x000000000f087348 */ /* 0x001fea0003c00000 */
[----:B------:R1:W2:Y:S02]  /*dcb0*/  SHFL.IDX P6, R14, R13, R12, R11 ;  /* 0x0000000c0d0e7389 */ /* 0x0002a400000c000b */
[----:B012---:R-:W-:Y:S01]  /*dcc0*/  ENDCOLLECTIVE ;  /* 0x000000000000791b */ /* 0x007fe20003800000 */
.L_x_12944:
[----:B------:R-:W-:Y:S01]  /*dcd0*/  IMAD.MOV.U32 R13, RZ, RZ, R18 ;  /* 0x000000ffff0d7224 */ /* 0x000fe200078e0012 */
[----:B------:R-:W-:Y:S02]  /*dce0*/  MOV R12, 0x2 ;  /* 0x00000002000c7802 */ /* 0x000fe40000000f00 */
[----:B------:R-:W-:-:S04]  /*dcf0*/  MOV R11, R14 ;  /* 0x0000000e000b7202 */ /* 0x000fc80000000f00 */
[----:B------:R-:W-:Y:S01]  /*dd00*/  IADD3 R2, P0, R11, R19, RZ ;  /* 0x000000130b027210 */ /* 0x000fe20007f1e0ff */
[----:B------:R-:W-:-:S04]  /*dd10*/  IMAD.MOV.U32 R11, RZ, RZ, 0x181f ;  /* 0x0000181fff0b7424 */ /* 0x000fc800078e00ff */
[----:B------:R-:W-:-:S08]  /*dd20*/  IMAD.X R3, RZ, RZ, R9, P0 ;  /* 0x000000ffff037224 */ /* 0x000fd000000e0609 */
[----:B------:R-:W-:Y:S05]  /*dd30*/  WARPSYNC.COLLECTIVE R15, `(.L_x_12945) ;  /* 0x000000000f087348 */ /* 0x000fea0003c00000 */
[----:B------:R0:W1:Y:S02]  /*dd40*/  SHFL.IDX P6, R14, R13, R12, R11 ;  /* 0x0000000c0d0e7389 */ /* 0x00006400000c000b */
[----:B01----:R-:W-:Y:S01]  /*dd50*/  ENDCOLLECTIVE ;  /* 0x000000000000791b */ /* 0x003fe20003800000 */
.L_x_12945:
[----:B------:R-:W-:Y:S01]  /*dd60*/  @!PT LDS RZ, [RZ] ;  /* 0x00000000fffff984 */ /* 0x000fe20000000800 */
[----:B------:R-:W-:Y:S01]  /*dd70*/  @!PT LDS RZ, [RZ] ;  /* 0x00000000fffff984 */ /* 0x000fe20000000800 */
[----:B------:R-:W-:Y:S01]  /*dd80*/  @!PT LDS RZ, [RZ] ;  /* 0x00000000fffff984 */ /* 0x000fe20000000800 */
[----:B------:R0:W-:Y:S01]  /*dd90*/  LDGSTS.E.BYPASS.LTC128B.128 [R8+0xc00], desc[UR38][R2.64], !P2 ;  /* 0x00c0000002087fae */ /* 0x0001e2000d101d66 */
[----:B------:R-:W-:Y:S02]  /*dda0*/  ISETP.LT.OR P2, PT, R4, 0x21, P1 ;  /* 0x000000210400780c */ /* 0x000fe40000f41670 */
[----:B------:R-:W-:Y:S01]  /*ddb0*/  MOV R13, R17 ;  /* 0x00000011000d7202 */ /* 0x000fe20000000f00 */
[----:B------:R-:W-:-:S10]  /*ddc0*/  IMAD.MOV.U32 R10, RZ, RZ, R14 ;  /* 0x000000ffff0a7224 */ /* 0x000fd400078e000e */
[----:B0-----:R-:W-:Y:S05]  /*ddd0*/  WARPSYNC.COLLECTIVE R15, `(.L_x_12946) ;  /* 0x000000000f087348 */ /* 0x001fea0003c00000 */
[----:B------:R1:W2:Y:S02]  /*dde0*/  SHFL.IDX P6, R14, R13, R12, R11 ;  /* 0x0000000c0d0e7389 */ /* 0x0002a400000c000b */
[----:B012---:R-:W-:Y:S01]  /*ddf0*/  ENDCOLLECTIVE ;  /* 0x000000000000791b */ /* 0x007fe20003800000 */
.L_x_12946:
[----:B------:R-:W-:Y:S01]  /*de00*/  MOV R13, R18 ;  /* 0x00000012000d7202 */ /* 0x000fe20000000f00 */
[----:B------:R-:W-:-:S05]  /*de10*/  IMAD.MOV.U32 R12, RZ, RZ, R14 ;  /* 0x000000ffff0c7224 */ /* 0x000fca00078e000e */
[----:B------:R-:W-:Y:S01]  /*de20*/  IADD3 R2, P0, R12, R19, RZ ;  /* 0x000000130c027210 */ /* 0x000fe20007f1e0ff */
[----:B------:R-:W-:-:S04]  /*de30*/  IMAD.MOV.U32 R12, RZ, RZ, 0x3 ;  /* 0x00000003ff0c7424 */ /* 0x000fc800078e00ff */
[----:B------:R-:W-:-:S08]  /*de40*/  IMAD.X R3, RZ, RZ, R10, P0 ;  /* 0x000000ffff037224 */ /* 0x000fd000000e060a */
[----:B------:R-:W-:Y:S05]  /*de50*/  WARPSYNC.COLLECTIVE R15, `(.L_x_12947) ;  /* 0x000000000f087348 */ /* 0x000fea0003c00000 */
[----:B------:R0:W1:Y:S02]  /*de60*/  SHFL.IDX P6, R14, R13, R12, R11 ;  /* 0x0000000c0d0e7389 */ /* 0x00006400000c000b */
[----:B01----:R-:W-:Y:S01]  /*de70*/  ENDCOLLECTIVE ;  /* 0x000000000000791b */ /* 0x003fe20003800000 */
.L_x_12947:
        /* <DEDUP_REMOVED lines=10> */
.L_x_12948:
[----:B------:R-:W-:Y:S01]  /*df20*/  MOV R13, R18 ;  /* 0x00000012000d7202 */ /* 0x000fe20000000f00 */
[----:B------:R-:W-:Y:S02]  /*df30*/  IMAD.MOV.U32 R12, RZ, RZ, 0x4 ;  /* 0x00000004ff0c7424 */ /* 0x000fe400078e00ff */
[----:B------:R-:W-:-:S05]  /*df40*/  IMAD.MOV.U32 R11, RZ, RZ, R14 ;  /* 0x000000ffff0b7224 */ /* 0x000fca00078e000e */
[----:B------:R-:W-:Y:S01]  /*df50*/  IADD3 R2, P0, R11, R19, RZ ;  /* 0x000000130b027210 */ /* 0x000fe20007f1e0ff */
[----:B------:R-:W-:-:S04]  /*df60*/  IMAD.MOV.U32 R11, RZ, RZ, 0x181f ;  /* 0x0000181fff0b7424 */ /* 0x000fc800078e00ff */
[----:B------:R-:W-:-:S08]  /*df70*/  IMAD.X R3, RZ, RZ, R9, P0 ;  /* 0x000000ffff037224 */ /* 0x000fd000000e0609 */
[----:B------:R-:W-:Y:S05]  /*df80*/  WARPSYNC.COLLECTIVE R15, `(.L_x_12949) ;  /* 0x000000000f087348 */ /* 0x000fea0003c00000 */
[----:B------:R0:W1:Y:S02]  /*df90*/  SHFL.IDX P6, R14, R13, R12, R11 ;  /* 0x0000000c0d0e7389 */ /* 0x00006400000c000b */
[----:B01----:R-:W-:Y:S01]  /*dfa0*/  ENDCOLLECTIVE ;  /* 0x000000000000791b */ /* 0x003fe20003800000 */
.L_x_12949:
[----:B------:R-:W-:Y:S01]  /*dfb0*/  @!PT LDS RZ, [RZ] ;  /* 0x00000000fffff984 */ /* 0x000fe20000000800 */
[----:B------:R-:W-:Y:S01]  /*dfc0*/  @!PT LDS RZ, [RZ] ;  /* 0x00000000fffff984 */ /* 0x000fe20000000800 */
[----:B------:R-:W-:Y:S01]  /*dfd0*/  @!PT LDS RZ, [RZ] ;  /* 0x00000000fffff984 */ /* 0x000fe20000000800 */
[----:B------:R0:W-:Y:S01]  /*dfe0*/  LDGSTS.E.BYPASS.LTC128B.128 [R8+0x1c00], desc[UR38][R2.64], !P2 ;  /* 0x01c0000002087fae */ /* 0x0001e2000d101d66 */
[----:B------:R-:W-:Y:S01]  /*dff0*/  ISETP.LT.OR P2, PT, R4, 0x41, P1 ;  /* 0x000000410400780c */ /* 0x000fe20000f41670 */
[----:B------:R-:W-:Y:S01]  /*e000*/  IMAD.MOV.U32 R13, RZ, RZ, R17 ;  /* 0x000000ffff0d7224 */ /* 0x000fe200078e0011 */
[----:B------:R-:W-:-:S11]  /*e010*/  MOV R10, R14 ;  /* 0x0000000e000a7202 */ /* 0x000fd60000000f00 */
[----:B0-----:R-:W-:Y:S05]  /*e020*/  WARPSYNC.COLLECTIVE R15, `(.L_x_12950) ;  /* 0x000000000f087348 */ /* 0x001fea0003c00000 */
[----:B------:R1:W2:Y:S02]  /*e030*/  SHFL.IDX P6, R14, R13, R12, R11 ;  /* 0x0000000c0d0e7389 */ /* 0x0002a400000c000b */
[----:B012---:R-:W-:Y:S01]  /*e040*/  ENDCOLLECTIVE ;  /* 0x000000000000791b */ /* 0x007fe20003800000 */
.L_x_12950:
[----:B------:R-:W-:Y:S02]  /*e050*/  IMAD.MOV.U32 R13, RZ, RZ, R18 ;  /* 0x000000ffff0d7224 */ /* 0x000fe400078e0012 */
[----:B------:R-:W-:-:S05]  /*e060*/  IMAD.MOV.U32 R12, RZ, RZ, R14 ;  /* 0x000000ffff0c7224 */ /* 0x000fca00078e000e */
[----:B------:R-:W-:Y:S01]  /*e070*/  IADD3 R2, P0, R12, R19, RZ ;  /* 0x000000130c027210 */ /* 0x000fe20007f1e0ff */
[----:B------:R-:W-:-:S03]  /*e080*/  IMAD.MOV.U32 R12, RZ, RZ, 0x5 ;  /* 0x00000005ff0c7424 */ /* 0x000fc600078e00ff */
[----:B------:R-:W-:-:S09]  /*e090*/  IADD3.X R3, RZ, R10, RZ, P0, !PT ;  /* 0x0000000aff037210 */ /* 0x000fd200007fe4ff */
[----:B------:R-:W-:Y:S05]  /*e0a0*/  WARPSYNC.COLLECTIVE R15, `(.L_x_12951) ;  /* 0x000000000f087348 */ /* 0x000fea0003c00000 */
[----:B------:R0:W1:Y:S02]  /*e0b0*/  SHFL.IDX P6, R14, R13, R12, R11 ;  /* 0x0000000c0d0e7389 */ /* 0x00006400000c000b */
[----:B01----:R-:W-:Y:S01]  /*e0c0*/  ENDCOLLECTIVE ;  /* 0x000000000000791b */ /* 0x003fe20003800000 */
.L_x_12951:
        /* <DEDUP_REMOVED lines=10> */
.L_x_12952:
        /* <DEDUP_REMOVED lines=9> */
.L_x_12953:
        /* <DEDUP_REMOVED lines=10> */
.L_x_12954:
[----:B------:R-:W-:Y:S01]  /*e2a0*/  IMAD.MOV.U32 R13, RZ, RZ, R18 ;  /* 0x000000ffff0d7224 */ /* 0x000fe200078e0012 */
[----:B------:R-:W-:-:S04]  /*e2b0*/  MOV R12, R14 ;  /* 0x0000000e000c7202 */ /* 0x000fc80000000f00 */
[----:B------:R-:W-:Y:S02]  /*e2c0*/  IADD3 R2, P0, R12, R19, RZ ;  /* 0x000000130c027210 */ /* 0x000fe40007f1e0ff */
[----:B------:R-:W-:-:S03]  /*e2d0*/  MOV R12, 0x7 ;  /* 0x00000007000c7802 */ /* 0x000fc60000000f00 */
[----:B------:R-:W-:-:S08]  /*e2e0*/  IMAD.X R3, RZ, RZ, R10, P0 ;  /* 0x000000ffff037224 */ /* 0x000fd000000e060a */
[----:B------:R-:W-:Y:S05]  /*e2f0*/  WARPSYNC.COLLECTIVE R15, `(.L_x_12955) ;  /* 0x000000000f087348 */ /* 0x000fea0003c00000 */
[----:B------:R0:W1:Y:S02]  /*e300*/  SHFL.IDX P6, R14, R13, R12, R11 ;  /* 0x0000000c0d0e7389 */ /* 0x00006400000c000b */
[----:B01----:R-:W-:Y:S01]  /*e310*/  ENDCOLLECTIVE ;  /* 0x000000000000791b */ /* 0x003fe20003800000 */
.L_x_12955:
        /* <DEDUP_REMOVED lines=9> */
.L_x_12956:
[----:B------:R-:W-:Y:S05]  /*e3b0*/  BRA `(.L_x_12957) ;  /* 0xffffffc4006c7947 */ /* 0x000fea000383ffff */
.L_x_12858:
[----:B0-----:R0:W1:Y:S02]  /*e3c0*/  SYNCS.PHASECHK.TRANS64.TRYWAIT P0, [R0+URZ+0x16860], R3 ;  /* 0x01686003000075a7 */ /* 0x001064000800017f */
[----:B-1----:R-:W-:Y:S05]  /*e3d0*/  @!P0 NANOSLEEP.SYNCS 0x989680 ;  /* 0x009896800000895d */ /* 0x002fea0003900000 */
[----:B------:R-:W1:Y:S02]  /*e3e0*/  @!P0 SYNCS.PHASECHK.TRANS64 P0, [R0+URZ+0x16860], R3 ;  /* 0x01686003000085a7 */ /* 0x000e64000800007f */
[----:B-1----:R-:W-:Y:S05]  /*e3f0*/  @!P0 BRA `(.L_x_12858) ;  /* 0xfffffffc00f08947 */ /* 0x002fea000383ffff */
[----:B------:R-:W-:Y:S05]  /*e400*/  BRA `(.L_x_12958) ;  /* 0xffffffc800687947 */ /* 0x000fea000383ffff */
.L_x_12859:
        /* <DEDUP_REMOVED lines=8> */
.L_x_12960:
[----:B------:R-:W-:Y:S05]  /*e490*/  BSYNC B0 ;  /* 0x0000000000007941 */ /* 0x000fea0003800000 */
.L_x_12959:
        /* <DEDUP_REMOVED lines=9> */
.L_x_12961:
[----:B------:R-:W-:Y:S02]  /*e530*/  ULDC UR4, c[0x0][0x2f4] ;  /* 0x0000bd0000047ab9 */ /* 0x000fe40000000800 */
[C---:B------:R-:W-:Y:S02]  /*e540*/  ISETP.GE.AND P0, PT, R16.reuse, UR4, PT ;  /* 0x0000000410007c0c */ /* 0x040fe4000bf06270 */
[----:B------:R-:W-:Y:S02]  /*e550*/  SHF.L.U32 R16, R16, 0x1, RZ ;  /* 0x0000000110107819 */ /* 0x000fe400000006ff */
[----:B------:R-:W-:Y:S01]  /*e560*/  ISETP.LT.OR P2, PT, R5, 0x1, P0 ;  /* 0x000000010500780c */ /* 0x000fe20000741670 */
[----:B------:R-:W-:Y:S01]  /*e570*/  IMAD.MOV.U32 R13, RZ, RZ, R18 ;  /* 0x000000ffff0d7224 */ /* 0x000fe200078e0012 */
[----:B------:R-:W-:Y:S02]  /*e580*/  MOV R12, 0x1 ;  /* 0x00000001000c7802 */ /* 0x000fe40000000f00 */
[----:B------:R-:W-:-:S13]  /*e590*/  IADD3 R2, P1, R14, R16, RZ ;  /* 0x000000100e027210 */ /* 0x000fda0007f3e0ff */
[----:B------:R-:W-:Y:S05]  /*e5a0*/  WARPSYNC.COLLECTIVE R15, `(.L_x_12962) ;  /* 0x000000000f087348 */ /* 0x000fea0003c00000 */
[----:B------:R0:W1:Y:S02]  /*e5b0*/  SHFL.IDX P6, R14, R13, R12, R11 ;  /* 0x0000000c0d0e7389 */ /* 0x00006400000c000b */
[----:B01----:R-:W-:Y:S01]  /*e5c0*/  ENDCOLLECTIVE ;  /* 0x000000000000791b */ /* 0x003fe20003800000 */
.L_x_12962:
        /* <DEDUP_REMOVED lines=11> */
.L_x_12963:
[----:B------:R-:W-:Y:S01]  /*e680*/  IMAD.MOV.U32 R13, RZ, RZ, R18 ;  /* 0x000000ffff0d7224 */ /* 0x000fe200078e0012 */
[----:B------:R-:W-:Y:S02]  /*e690*/  MOV R12, 0x2 ;  /* 0x00000002000c7802 */ /* 0x000fe40000000f00 */
[----:B------:R-:W-:-:S07]  /*e6a0*/  MOV R9, R14 ;  /* 0x0000000e00097202 */ /* 0x000fce0000000f00 */
[----:B------:R-:W-:Y:S05]  /*e6b0*/  WARPSYNC.COLLECTIVE R15, `(.L_x_12964) ;  /* 0x000000000f087348 */ /* 0x000fea0003c00000 */
[----:B------:R0:W1:Y:S02]  /*e6c0*/  SHFL.IDX P6, R14, R13, R12, R11 ;  /* 0x0000000c0d0e7389 */ /* 0x00006400000c000b */
[----:B01----:R-:W-:Y:S01]  /*e6d0*/  ENDCOLLECTIVE ;  /* 0x000000000000791b */ /* 0x003fe20003800000 */
.L_x_12964:
[----:B------:R-:W-:-:S05]  /*e6e0*/  IADD3 R2, P1, R9, R16, RZ ;  /* 0x0000001009027210 */ /* 0x000fca0007f3e0ff */
        /* <DEDUP_REMOVED lines=11> */
.L_x_12965:
[----:B------:R-:W-:Y:S01]  /*e7a0*/  IMAD.MOV.U32 R13, RZ, RZ, R18 ;  /* 0x000000ffff0d7224 */ /* 0x000fe200078e0012 */
[----:B------:R-:W-:Y:S02]  /*e7b0*/  MOV R12, 0x3 ;  /* 0x00000003000c7802 */ /* 0x000fe40000000f00 */
[----:B------:R-:W-:-:S07]  /*e7c0*/  MOV R21, R14 ;  /* 0x0000000e00157202 */ /* 0x000fce0000000f00 */
[----:B------:R-:W-:Y:S05]  /*e7d0*/  WARPSYNC.COLLECTIVE R15, `(.L_x_12966) ;  /* 0x000000000f087348 */ /* 0x000fea0003c00000 */
[----:B------:R0:W1:Y:S02]  /*e7e0*/  SHFL.IDX P6, R14, R13, R12, R11 ;  /* 0x0000000c0d0e7389 */ /* 0x00006400000c000b */
[----:B01----:R-:W-:Y:S01]  /*e7f0*/  ENDCOLLECTIVE ;  /* 0x000000000000791b */ /* 0x003fe20003800000 */
.L_x_12966:
        /* <DEDUP_REMOVED lines=12> */
.L_x_12967:
[----:B------:R-:W-:Y:S02]  /*e8c0*/  IMAD.MOV.U32 R13, RZ, RZ, R18 ;  /* 0x000000ffff0d7224 */ /* 0x000fe400078e0012 */
[----:B------:R-:W-:Y:S01]  /*e8d0*/  IMAD.MOV.U32 R12, RZ, RZ, 0x4 ;  /* 0x00000004ff0c7424 */ /* 0x000fe200078e00ff */
[----:B------:R-:W-:-:S13]  /*e8e0*/  IADD3 R2, P1, R14, R16, RZ ;  /* 0x000000100e027210 */ /* 0x000fda0007f3e0ff */
[----:B------:R-:W-:Y:S05]  /*e8f0*/  WARPSYNC.COLLECTIVE R15, `(.L_x_12968) ;  /* 0x000000000f087348 */ /* 0x000fea0003c00000 */
[----:B------:R0:W1:Y:S02]  /*e900*/  SHFL.IDX P6, R14, R13, R12, R11 ;  /* 0x0000000c0d0e7389 */ /* 0x00006400000c000b */
[----:B01----:R-:W-:Y:S01]  /*e910*/  ENDCOLLECTIVE ;  /* 0x000000000000791b */ /* 0x003fe20003800000 */
.L_x_12968:
[----:B------:R-:W-:Y:S01]  /*e920*/  IADD3.X R3, RZ, R10, RZ, P1, !PT ;  /* 0x0000000aff037210 */ /* 0x000fe20000ffe4ff */
[----:B------:R-:W-:-:S04]  /*e930*/  IMAD.MOV.U32 R10, RZ, RZ, RZ ;  /* 0x000000ffff0a7224 */ /* 0x000fc800078e00ff */
        /* <DEDUP_REMOVED lines=10> */
.L_x_12969:
[----:B------:R-:W-:Y:S02]  /*e9e0*/  IMAD.MOV.U32 R13, RZ, RZ, R18 ;  /* 0x000000ffff0d7224 */ /* 0x000fe400078e0012 */
[----:B------:R-:W-:Y:S02]  /*e9f0*/  IMAD.MOV.U32 R12, RZ, RZ, 0x5 ;  /* 0x00000005ff0c7424 */ /* 0x000fe400078e00ff */
[----:B------:R-:W-:-:S07]  /*ea00*/  IMAD.MOV.U32 R23, RZ, RZ, R14 ;  /* 0x000000ffff177224 */ /* 0x000fce00078e000e */
[----:B------:R-:W-:Y:S05]  /*ea10*/  WARPSYNC.COLLECTIVE R15, `(.L_x_12970) ;  /* 0x000000000f087348 */ /* 0x000fea0003c00000 */
[----:B------:R0:W1:Y:S02]  /*ea20*/  SHFL.IDX P6, R14, R13, R12, R11 ;  /* 0x0000000c0d0e7389 */ /* 0x00006400000c000b */
[----:B01----:R-:W-:Y:S01]  /*ea30*/  ENDCOLLECTIVE ;  /* 0x000000000000791b */ /* 0x003fe20003800000 */
.L_x_12970:
[----:B------:R-:W-:-:S04]  /*ea40*/  IADD3 R2, P1, R23, R16, RZ ;  /* 0x0000001017027210 */ /* 0x000fc80007f3e0ff */
[----:B------:R-:W-:-:S05]  /*ea50*/  IADD3.X R3, RZ, R19, RZ, P1, !PT ;  /* 0x00000013ff037210 */ /* 0x000fca0000ffe4ff */
        /* <DEDUP_REMOVED lines=10> */
.L_x_12971:
[----:B------:R-:W-:Y:S02]  /*eb00*/  IMAD.MOV.U32 R13, RZ, RZ, R18 ;  /* 0x000000ffff0d7224 */ /* 0x000fe400078e0012 */
[----:B------:R-:W-:Y:S02]  /*eb10*/  IMAD.MOV.U32 R12, RZ, RZ, 0x6 ;  /* 0x00000006ff0c7424 */ /* 0x000fe400078e00ff */
[----:B------:R-:W-:-:S07]  /*eb20*/  IMAD.MOV.U32 R25, RZ, RZ, R14 ;  /* 0x000000ffff197224 */ /* 0x000fce00078e000e */
[----:B------:R-:W-:Y:S05]  /*eb30*/  WARPSYNC.COLLECTIVE R15, `(.L_x_12972) ;  /* 0x000000000f087348 */ /* 0x000fea0003c00000 */
[----:B------:R0:W1:Y:S02]  /*eb40*/  SHFL.IDX P6, R14, R13, R12, R11 ;  /* 0x0000000c0d0e7389 */ /* 0x00006400000c000b */
[----:B01----:R-:W-:Y:S01]  /*eb50*/  ENDCOLLECTIVE ;  /* 0x000000000000791b */ /* 0x003fe20003800000 */
.L_x_12972:
        /* <DEDUP_REMOVED lines=12> */
.L_x_12973:
[----:B------:R-:W-:Y:S02]  /*ec20*/  IMAD.MOV.U32 R13, RZ, RZ, R18 ;  /* 0x000000ffff0d7224 */ /* 0x000fe400078e0012 */
[----:B------:R-:W-:Y:S02]  /*ec30*/  IMAD.MOV.U32 R12, RZ, RZ, 0x7 ;  /* 0x00000007ff0c7424 */ /* 0x000fe400078e00ff */
[----:B------:R-:W-:-:S07]  /*ec40*/  IMAD.MOV.U32 R27, RZ, RZ, R14 ;  /* 0x000000ffff1b7224 */ /* 0x000fce00078e000e */
[----:B------:R-:W-:Y:S05]  /*ec50*/  WARPSYNC.COLLECTIVE R15, `(.L_x_12974) ;  /* 0x000000000f087348 */ /* 0x000fea0003c00000 */
[----:B------:R0:W1:Y:S02]  /*ec60*/  SHFL.IDX P6, R14, R13, R12, R11 ;  /* 0x0000000c0d0e7389 */ /* 0x00006400000c000b */
[----:B01----:R-:W-:Y:S01]  /*ec70*/  ENDCOLLECTIVE ;  /* 0x000000000000791b */ /* 0x003fe20003800000 */
.L_x_12974:
[----:B------:R-:W-:-:S04]  /*ec80*/  IADD3 R2, P1, R27, R16, RZ ;  /* 0x000000101b027210 */ /* 0x000fc80007f3e0ff */
[----:B------:R-:W-:-:S05]  /*ec90*/  IADD3.X R3, RZ, R22, RZ, P1, !PT ;  /* 0x00000016ff037210 */ /* 0x000fca0000ffe4ff */
        /* <DEDUP_REMOVED lines=9> */
.L_x_12975:
[----:B------:R-:W-:Y:S05]  /*ed30*/  BRA `(.L_x_12976) ;  /* 0xffffffc000ec7947 */ /* 0x000fea000383ffff */
.L_x_12862:
[----:B0-----:R0:W1:Y:S02]  /*ed40*/  SYNCS.PHASECHK.TRANS64.TRYWAIT P0, [R7+URZ+0x16820], R10 ;  /* 0x0168200a070075a7 */ /* 0x001064000800017f */
[----:B-1----:R-:W-:Y:S05]  /*ed50*/  @!P0 NANOSLEEP.SYNCS 0x989680 ;  /* 0x009896800000895d */ /* 0x002fea0003900000 */
[----:B------:R-:W1:Y:S02]  /*ed60*/  @!P0 SYNCS.PHASECHK.TRANS64 P0, [R7+URZ+0x16820], R10 ;  /* 0x0168200a070085a7 */ /* 0x000e64000800007f */
[----:B-1----:R-:W-:Y:S05]  /*ed70*/  @!P0 BRA `(.L_x_12862) ;  /* 0xfffffffc00f08947 */ /* 0x002fea000383ffff */
[----:B------:R-:W-:Y:S05]  /*ed80*/  BRA `(.L_x_12977) ;  /* 0xffffffc4005c7947 */ /* 0x000fea000383ffff */
.L_x_12863:
        /* <DEDUP_REMOVED lines=11> */
.L_x_12979:
[----:B------:R-:W-:Y:S05]  /*ee40*/  BSYNC B0 ;  /* 0x0000000000007941 */ /* 0x000fea0003800000 */
.L_x_12978:
[----:B------:R-:W-:Y:S05]  /*ee50*/  BRA `(.L_x_12980) ;  /* 0xffffffc400407947 */ /* 0x000fea000383ffff */
.L_x_12864:
[----:B------:R-:W-:Y:S01]  /*ee60*/  BSSY B0, `(.L_x_12981) ;  /* 0x0000006000007945 */ /* 0x000fe20003800000 */
[----:B------:R-:W-:-:S07]  /*ee70*/  IMAD.MOV.U32 R15, RZ, RZ, -0x1 ;  /* 0xffffffffff0f7424 */ /* 0x000fce00078e00ff */
[----:B01---5:R-:W-:Y:S05]  /*ee80*/  WARPSYNC.COLLECTIVE R15, `(.L_x_12982) ;  /* 0x000000000f0c7348 */ /* 0x023fea0003c00000 */
[----:B------:R-:W-:Y:S02]  /*ee90*/  ELECT P6, UR62, PT ;  /* 0x00000000003e782f */ /* 0x000fe400038c0000 */
[----:B------:R-:W-:Y:S01]  /*eea0*/  MOV R14, UR62 ;  /* 0x0000003e000e7c02 */ /* 0x000fe20008000f00 */
[----:B01---5:R-:W-:Y:S10]  /*eeb0*/  ENDCOLLECTIVE ;  /* 0x000000000000791b */ /* 0x023ff40003800000 */
.L_x_12982:
[----:B------:R-:W-:Y:S05]  /*eec0*/  BSYNC B0 ;  /* 0x0000000000007941 */ /* 0x000fea0003800000 */
.L_x_12981:
[----:B------:R-:W-:Y:S05]  /*eed0*/  BRA `(.L_x_12983) ;  /* 0xffffffc400347947 */ /* 0x000fea000383ffff */
.L_x_12866:
[----:B-1----:R1:W2:Y:S02]  /*eee0*/  SYNCS.PHASECHK.TRANS64.TRYWAIT P1, [R5+URZ+0x16840], R4 ;  /* 0x01684004050075a7 */ /* 0x0022a4000802017f */
[----:B--2---:R-:W-:Y:S05]  /*eef0*/  @!P1 NANOSLEEP.SYNCS 0x989680 ;  /* 0x009896800000995d */ /* 0x004fea0003900000 */
[----:B------:R-:W2:Y:S02]  /*ef00*/  @!P1 SYNCS.PHASECHK.TRANS64 P1, [R5+URZ+0x16840], R4 ;  /* 0x01684004050095a7 */ /* 0x000ea4000802007f */
[----:B--2---:R-:W-:Y:S05]  /*ef10*/  @!P1 BRA `(.L_x_12866) ;  /* 0xfffffffc00f09947 */ /* 0x004fea000383ffff */
[----:B------:R-:W-:Y:S05]  /*ef20*/  BRA `(.L_x_12984) ;  /* 0xffffffc400547947 */ /* 0x000fea000383ffff */
.L_x_12868:
[----:B--2---:R2:W3:Y:S02]  /*ef30*/  SYNCS.PHASECHK.TRANS64.TRYWAIT P1, [R3+URZ+0x16840], R0 ;  /* 0x01684000030075a7 */ /* 0x0044e4000802017f */
[----:B---3--:R-:W-:Y:S05]  /*ef40*/  @!P1 NANOSLEEP.SYNCS 0x989680 ;  /* 0x009896800000995d */ /* 0x008fea0003900000 */
[----:B------:R-:W3:Y:S02]  /*ef50*/  @!P1 SYNCS.PHASECHK.TRANS64 P1, [R3+URZ+0x16840], R0 ;  /* 0x01684000030095a7 */ /* 0x000ee4000802007f */
[----:B---3--:R-:W-:Y:S05]  /*ef60*/  @!P1 BRA `(.L_x_12868) ;  /* 0xfffffffc00f09947 */ /* 0x008fea000383ffff */
[----:B------:R-:W-:Y:S05]  /*ef70*/  BRA `(.L_x_12985) ;  /* 0xffffffc400607947 */ /* 0x000fea000383ffff */
.L_x_12870:
[----:B---3--:R3:W4:Y:S02]  /*ef80*/  SYNCS.PHASECHK.TRANS64.TRYWAIT P1, [R5+URZ+0x16860], R4 ;  /* 0x01686004050075a7 */ /* 0x008724000802017f */
[----:B----4-:R-:W-:Y:S05]  /*ef90*/  @!P1 NANOSLEEP.SYNCS 0x989680 ;  /* 0x009896800000995d */ /* 0x010fea0003900000 */
[----:B------:R-:W4:Y:S02]  /*efa0*/  @!P1 SYNCS.PHASECHK.TRANS64 P1, [R5+URZ+0x16860], R4 ;  /* 0x01686004050095a7 */ /* 0x000f24000802007f */
[----:B----4-:R-:W-:Y:S05]  /*efb0*/  @!P1 BRA `(.L_x_12870) ;  /* 0xfffffffc00f09947 */ /* 0x010fea000383ffff */
[----:B------:R-:W-:Y:S05]  /*efc0*/  BRA `(.L_x_12986) ;  /* 0xffffffc4005c7947 */ /* 0x000fea000383ffff */
.L_x_12987:
        /* <DEDUP_REMOVED lines=11> */
.L_x_15992:


//--------------------- .text._ZN7cutlass13device_kernelIN5flash11enable_sm90INS1_16FlashAttnFwdSm90INS1_25CollectiveMainloopFwdSm90ILi2EN4cute5tupleIJNS5_1CILi1EEES8_S8_EEENS6_IJNS7_ILi192EEENS7_ILi128EEENS7_ILi64EEEEEELi64ENS_10bfloat16_tEfNS_4arch4Sm90ELb0ELb0ELb1ELb1ELb1ELb0ELb0ELb1ELb1ELb1ELb1ELb0EEENS1_21CollectiveEpilogueFwdINS6_IJSA_SC_SB_EEES9_SE_SG_Li384ELb1ELb1ELb1ELb0EEENS1_36VarlenDynamicPersistentTileSchedulerILi192ELi128ELi384ELi128ELb1ELb1ELb1ELb0ELb1ELb1EEEEEEEEEvNT_6ParamsE --------------------------
	.section	.text._ZN7cutlass13device_kernelIN5flash11enable_sm90INS1_16FlashAttnFwdSm90INS1_25CollectiveMainloopFwdSm90ILi2EN4cute5tupleIJNS5_1CILi1EEES8_S8_EEENS6_IJNS7_ILi192EEENS7_ILi128EEENS7_ILi64EEEEEELi64ENS_10bfloat16_tEfNS_4arch4Sm90ELb0ELb0ELb1ELb1ELb1ELb0ELb0ELb1ELb1ELb1ELb1ELb0EEENS1_21CollectiveEpilogueFwdINS6_IJSA_SC_SB_EEES9_SE_SG_Li384ELb1ELb1ELb1ELb0EEENS1_36VarlenDynamicPersistentTileSchedulerILi192ELi128ELi384ELi128ELb1ELb1ELb1ELb0ELb1ELb1EEEEEEEEEvNT_6ParamsE,"ax",@progbits
	.align	128
.text._ZN7cutlass13device_kernelIN5flash11enable_sm90INS1_16FlashAttnFwdSm90INS1_25CollectiveMainloopFwdSm90ILi2EN4cute5tupleIJNS5_1CILi1EEES8_S8_EEENS6_IJNS7_ILi192EEENS7_ILi128EEENS7_ILi64EEEEEELi64ENS_10bfloat16_tEfNS_4arch4Sm90ELb0ELb0ELb1ELb1ELb1ELb0ELb0ELb1ELb1ELb1ELb1ELb0EEENS1_21CollectiveEpilogueFwdINS6_IJSA_SC_SB_EEES9_SE_SG_Li384ELb1ELb1ELb1ELb0EEENS1_36VarlenDynamicPersistentTileSchedulerILi192ELi128ELi384ELi128ELb1ELb1ELb1ELb0ELb1ELb1EEEEEEEEEvNT_6ParamsE:
        .type           _ZN7cutlass13device_kernelIN5flash11enable_sm90INS1_16FlashAttnFwdSm90INS1_25CollectiveMainloopFwdSm90ILi2EN4cute5tupleIJNS5_1CILi1EEES8_S8_EEENS6_IJNS7_ILi192EEENS7_ILi128EEENS7_ILi64EEEEEELi64ENS_10bfloat16_tEfNS_4arch4Sm90ELb0ELb0ELb1ELb1ELb1ELb0ELb0ELb1ELb1ELb1ELb1ELb0EEENS1_21CollectiveEpilogueFwdINS6_IJSA_SC_SB_EEES9_SE_SG_Li384ELb1ELb1ELb1ELb0EEENS1_36VarlenDynamicPersistentTileSchedulerILi192ELi128ELi384ELi128ELb1ELb1ELb1ELb0ELb1ELb1EEEEEEEEEvNT_6ParamsE,@function
        .size           _ZN7cutlass13device_kernelIN5flash11enable_sm90INS1_16FlashAttnFwdSm90INS1_25CollectiveMainloopFwdSm90ILi2EN4cute5tupleIJNS5_1CILi1EEES8_S8_EEENS6_IJNS7_ILi192EEENS7_ILi128EEENS7_ILi64EEEEEELi64ENS_10bfloat16_tEfNS_4arch4Sm90ELb0ELb0ELb1ELb1ELb1ELb0ELb0ELb1ELb1ELb1ELb1ELb0EEENS1_21CollectiveEpilogueFwdINS6_IJSA_SC_SB_EEES9_SE_SG_Li384ELb1ELb1ELb1ELb0EEENS1_36VarlenDynamicPersistentTileSchedulerILi192ELi128ELi384ELi128ELb1ELb1ELb1ELb0ELb1ELb1EEEEEEEEEvNT_6ParamsE,(.L_x_15993 - _ZN7cutlass13device_kernelIN5flash11enable_sm90INS1_16FlashAttnFwdSm90INS1_25CollectiveMainloopFwdSm90ILi2EN4cute5tupleIJNS5_1CILi1EEES8_S8_EEENS6_IJNS7_ILi192EEENS7_ILi128EEENS7_ILi64EEEEEELi64ENS_10bfloat16_tEfNS_4arch4Sm90ELb0ELb0ELb1ELb1ELb1ELb0ELb0ELb1ELb1ELb1ELb1ELb0EEENS1_21CollectiveEpilogueFwdINS6_IJSA_SC_SB_EEES9_SE_SG_Li384ELb1ELb1ELb1ELb0EEENS1_36VarlenDynamicPersistentTileSchedulerILi192ELi128ELi384ELi128ELb1ELb1ELb1ELb0ELb1ELb1EEEEEEEEEvNT_6ParamsE)
        .other          _ZN7cutlass13device_kernelIN5flash11enable_sm90INS1_16FlashAttnFwdSm90INS1_25CollectiveMainloopFwdSm90ILi2EN4cute5tupleIJNS5_1CILi1EEES8_S8_EEENS6_IJNS7_ILi192EEENS7_ILi128EEENS7_ILi64EEEEEELi64ENS_10bfloat16_tEfNS_4arch4Sm90ELb0ELb0ELb1ELb1ELb1ELb0ELb0ELb1ELb1ELb1ELb1ELb0EEENS1_21CollectiveEpilogueFwdINS6_IJSA_SC_SB_EEES9_SE_SG_Li384ELb1ELb1ELb1ELb0EEENS1_36VarlenDynamicPersistentTileSchedulerILi192ELi128ELi384ELi128ELb1ELb1ELb1ELb0ELb1ELb1EEEEEEEEEvNT_6ParamsE,@"STO_CUDA_ENTRY STV_DEFAULT"
_ZN7cutlass13device_kernelIN5flash11enable_sm90INS1_16FlashAttnFwdSm90INS1_25CollectiveMainloopFwdSm90ILi2EN4cute5tupleIJNS5_1CILi1EEES8_S8_EEENS6_IJNS7_ILi192EEENS7_ILi128EEENS7_ILi64EEEEEELi64ENS_10bfloat16_tEfNS_4arch4Sm90ELb0ELb0ELb1ELb1ELb1ELb0ELb0ELb1ELb1ELb1ELb1ELb0EEENS1_21CollectiveEpilogueFwdINS6_IJSA_SC_SB_EEES9_SE_SG_Li384ELb1ELb1ELb1ELb0EEENS1_36VarlenDynamicPersistentTileSchedulerILi192ELi128ELi384ELi128ELb1ELb1ELb1ELb0ELb1ELb1EEEEEEEEEvNT_6ParamsE:
        /* <DEDUP_REMOVED lines=45> */
.L_x_12988:
        /* <DEDUP_REMOVED lines=22> */
.L_x_12989:
        /* <DEDUP_REMOVED lines=18> */
.L_x_12990:
        /* <DEDUP_REMOVED lines=22> */
.L_x_12991:
        /* <DEDUP_REMOVED lines=22> */
.L_x_12992:
        /* <DEDUP_REMOVED lines=8> */
.L_x_12994:
        /* <DEDUP_REMOVED lines=19> */
[----:B------:R-:W-:-:S05]  /*09c0*/  VIADD R17, R2, 0xffffff80 ;  /* 0xffffff8002117836 */ /* 0x000fca0000000000 */
[----:B------:R-:W-:-:S04]  /*09d0*/  SHF.R.S32.HI R0, RZ, 0x1f, R17 ;  /* 0x0000001fff007819 */ /* 0x000fc80000011411 */
[----:B------:R-:W-:-:S04]  /*09e0*/  LEA.HI R2, R0, R17, RZ, 0x7 ;  /* 0x0000001100027211 */ /* 0x000fc800078f38ff */
[----:B------:R-:W-:-:S05]  /*09f0*/  LOP3.LUT R3, R2, 0xffffff80, RZ, 0xc0, !PT ;  /* 0xffffff8002037812 */ /* 0x000fca00078ec0ff */
[----:B------:R-:W-:Y:S01]  /*0a00*/  IMAD.IADD R16, R17, 0x1, -R3 ;  /* 0x0000000111107824 */ /* 0x000fe200078e0a03 */
[CC--:B------:R-:W-:Y:S02]  /*0a10*/  LEA.HI R4, R0.reuse, R17.reuse, RZ, 0x5 ;  /* 0x0000001100047211 */ /* 0x0c0fe400078f28ff */
[----:B------:R-:W-:Y:S02]  /*0a20*/  LEA.HI R3, R0, R17, RZ, 0x4 ;  /* 0x0000001100037211 */ /* 0x000fe400078f20ff */
[----:B------:R-:W-:Y:S01]  /*0a30*/  SHF.R.S32.HI R6, RZ, 0x1f, R16 ;  /* 0x0000001fff067819 */ /* 0x000fe20000011410 */
[----:B------:R-:W-:Y:S01]  /*0a40*/  IMAD.SHL.U32 R5, R4, 0x20, RZ ;  /* 0x0000002004057824 */ /* 0x000fe200078e00ff */
[----:B------:R-:W-:Y:S02]  /*0a50*/  SHF.R.S32.HI R11, RZ, 0x7, R2 ;  /* 0x00000007ff0b7819 */ /* 0x000fe40000011402 */
[----:B------:R-:W-:Y:S02]  /*0a60*/  LEA.HI R7, R6, R16, RZ, 0x2 ;  /* 0x0000001006077211 */ /* 0x000fe400078f10ff */
[----:B------:R-:W-:-:S02]  /*0a70*/  SHF.R.S32.HI R2, RZ, 0x4, R3 ;  /* 0x00000004ff027819 */ /* 0x000fc40000011403 */
[C---:B------:R-:W-:Y:S02]  /*0a80*/  LOP3.LUT R4, R3.reuse, 0x3fffff0, RZ, 0xc0, !PT ;  /* 0x03fffff003047812 */ /* 0x040fe400078ec0ff */
[--C-:B------:R-:W-:Y:S02]  /*0a90*/  SHF.R.S32.HI R8, RZ, 0x2, R7.reuse ;  /* 0x00000002ff087819 */ /* 0x100fe40000011407 */
[----:B------:R-:W-:Y:S02]  /*0aa0*/  SHF.R.S32.HI R9, RZ, 0x1f, R7 ;  /* 0x0000001fff097819 */ /* 0x000fe40000011407 */
[----:B------:R-:W-:Y:S02]  /*0ab0*/  LEA.HI R3, R3, R2, RZ, 0x1 ;  /* 0x0000000203037211 */ /* 0x000fe400078f08ff */
[----:B------:R-:W-:Y:S02]  /*0ac0*/  LOP3.LUT R5, R5, 0xfffffc00, RZ, 0xc0, !PT ;  /* 0xfffffc0005057812 */ /* 0x000fe400078ec0ff */
[----:B------:R-:W-:-:S02]  /*0ad0*/  IADD3 R4, R17, -R4, RZ ;  /* 0x8000000411047210 */ /* 0x000fc40007ffe0ff */
[-C--:B------:R-:W-:Y:S02]  /*0ae0*/  LEA.HI R10, R0, R17.reuse, RZ, 0x2 ;  /* 0x00000011000a7211 */ /* 0x080fe400078f10ff */
[----:B------:R-:W-:Y:S02]  /*0af0*/  LEA.HI R9, R9, R8, RZ, 0x3 ;  /* 0x0000000809097211 */ /* 0x000fe400078f18ff */
[----:B------:R-:W-:Y:S01]  /*0b00*/  LOP3.LUT R3, R3, 0x1ffffffe, RZ, 0xc0, !PT ;  /* 0x1ffffffe03037812 */ /* 0x000fe200078ec0ff */
[----:B------:R-:W-:Y:S01]  /*0b10*/  IMAD R4, R4, 0x40, R5 ;  /* 0x0000004004047824 */ /* 0x000fe200078e0205 */
[----:B------:R-:W-:Y:S01]  /*0b20*/  LOP3.LUT R10, R10, 0xfffffffc, RZ, 0xc0, !PT ;  /* 0xfffffffc0a0a7812 */ /* 0x000fe200078ec0ff */
[----:B------:R-:W-:Y:S01]  /*0b30*/  IMAD.HI R5, R11, 0x55555556, RZ ;  /* 0x555555560b057827 */ /* 0x000fe200078e02ff */
[----:B------:R-:W-:Y:S02]  /*0b40*/  LEA.HI R0, R0, R17, RZ, 0x3 ;  /* 0x0000001100007211 */ /* 0x000fe400078f18ff */
[----:B------:R-:W-:Y:S01]  /*0b50*/  LOP3.LUT R9, R9, 0xfffffff8, RZ, 0xc0, !PT ;  /* 0xfffffff809097812 */ /* 0x000fe200078ec0ff */
[----:B------:R-:W-:Y:S01]  /*0b60*/  IMAD.IADD R3, R2, 0x1, -R3 ;  /* 0x0000000102037824 */ /* 0x000fe200078e0a03 */
[----:B------:R-:W-:Y:S01]  /*0b70*/  LEA.HI R6, R6, R16, RZ, 0x5 ;  /* 0x0000001006067211 */ /* 0x000fe200078f28ff */
[----:B------:R-:W-:Y:S01]  /*0b80*/  IMAD.IADD R10, R17, 0x1, -R10 ;  /* 0x00000001110a7824 */ /* 0x000fe200078e0a0a */
[----:B------:R-:W-:-:S02]  /*0b90*/  LOP3.LUT R22, R0, 0xfffffff8, RZ, 0xc0, !PT ;  /* 0xfffffff800167812 */ /* 0x000fc400078ec0ff */
[----:B------:R-:W-:Y:S01]  /*0ba0*/  LOP3.LUT R7, R7, 0x7ffffffc, RZ, 0xc0, !PT ;  /* 0x7ffffffc07077812 */ /* 0x000fe200078ec0ff */
[----:B------:R-:W-:Y:S01]  /*0bb0*/  IMAD.IADD R9, R8, 0x1, -R9 ;  /* 0x0000000108097824 */ /* 0x000fe200078e0a09 */
[----:B------:R-:W-:Y:S02]  /*0bc0*/  LEA.HI R5, R5, R5, RZ, 0x1 ;  /* 0x0000000505057211 */ /* 0x000fe400078f08ff */
[----:B------:R-:W-:Y:S02]  /*0bd0*/  SHF.R.S32.HI R6, RZ, 0x5, R6 ;  /* 0x00000005ff067819 */ /* 0x000fe40000011406 */
[----:B------:R-:W-:Y:S01]  /*0be0*/  LEA R2, R3, R4, 0x3 ;  /* 0x0000000403027211 */ /* 0x000fe200078e18ff */
[----:B------:R-:W-:Y:S01]  /*0bf0*/  IMAD.IADD R22, R17, 0x1, -R22 ;  /* 0x0000000111167824 */ /* 0x000fe200078e0a16 */
[----:B------:R-:W-:Y:S01]  /*0c00*/  IADD3 R3, R16, -R7, RZ ;  /* 0x8000000710037210 */ /* 0x000fe20007ffe0ff */
[----:B------:R-:W-:Y:S01]  /*0c10*/  IMAD R5, R5, -0x3, R11 ;  /* 0xfffffffd05057824 */ /* 0x000fe200078e020b */
[----:B------:R-:W-:Y:S01]  /*0c20*/  LEA.HI R8, R10, R10, RZ, 0x1 ;  /* 0x0000000a0a087211 */ /* 0x000fe200078f08ff */
[----:B------:R-:W-:-:S02]  /*0c30*/  IMAD R6, R6, 0x10, R9 ;  /* 0x0000001006067824 */ /* 0x000fc400078e0209 */
[----:B------:R-:W-:Y:S01]  /*0c40*/  IMAD.SHL.U32 R152, R22, 0x8, RZ ;  /* 0x0000000816987824 */ /* 0x000fe200078e00ff */
[----:B------:R-:W-:Y:S01]  /*0c50*/  LOP3.LUT R11, R8, 0x1ffffffe, RZ, 0xc0, !PT ;  /* 0x1ffffffe080b7812 */ /* 0x000fe200078ec0ff */
[----:B------:R-:W-:Y:S02]  /*0c60*/  IMAD.SHL.U32 R9, R3, 0x2, RZ ;  /* 0x0000000203097824 */ /* 0x000fe400078e00ff */
[----:B------:R-:W-:Y:S01]  /*0c70*/  IMAD R8, R5, 0x40, R6 ;  /* 0x0000004005087824 */ /* 0x000fe200078e0206 */
[----:B------:R-:W-:Y:S01]  /*0c80*/  SHF.R.S32.HI R3, RZ, 0x3, R0 ;  /* 0x00000003ff037819 */ /* 0x000fe20000011400 */
[C---:B------:R-:W-:Y:S01]  /*0c90*/  VIADD R4, R9.reuse, 0x8 ;  /* 0x0000000809047836 */ /* 0x040fe20000000000 */
[----:B------:R-:W-:Y:S01]  /*0ca0*/  STL [R1+0x48], R2 ;  /* 0x0000480201007387 */ /* 0x000fe20000100800 */
[----:B------:R-:W-:Y:S01]  /*0cb0*/  SHF.R.S32.HI R0, RZ, 0x1f, R152 ;  /* 0x0000001fff007819 */ /* 0x000fe20000011498 */
[C---:B------:R-:W-:Y:S01]  /*0cc0*/  VIADD R3, R9.reuse, 0x10 ;  /* 0x0000001009037836 */ /* 0x040fe20000000000 */
[C---:B------:R-:W-:Y:S01]  /*0cd0*/  IADD3 R0, R9.reuse, 0x18, RZ ;  /* 0x0000001809007810 */ /* 0x040fe20007ffe0ff */
[----:B------:R-:W-:Y:S01]  /*0ce0*/  STL [R1+0x40], R8 ;  /* 0x0000400801007387 */ /* 0x000fe20000100800 */
[----:B------:R-:W-:-:S03]  /*0cf0*/  VIADD R156, R9, 0x28 ;  /* 0x00000028099c7836 */ /* 0x000fc60000000000 */
[----:B------:R-:W-:Y:S01]  /*0d00*/  STL [R1+0x18], RZ ;  /* 0x000018ff01007387 */ /* 0x000fe20000100800 */
[----:B------:R-:W-:Y:S01]  /*0d10*/  IMAD.IADD R11, R10, 0x1, -R11 ;  /* 0x000000010a0b7824 */ /* 0x000fe200078e0a0b */
[----:B------:R-:W-:Y:S02]  /*0d20*/  SHF.R.S32.HI R10, RZ, 0x1f, R4 ;  /* 0x0000001fff0a7819 */ /* 0x000fe40000011404 */
[----:B------:R0:W-:Y:S01]  /*0d30*/  STL [R1+0x10], R9 ;  /* 0x0000100901007387 */ /* 0x0001e20000100800 */
[C---:B------:R-:W-:Y:S02]  /*0d40*/  VIADD R157, R9.reuse, 0x20 ;  /* 0x00000020099d7836 */ /* 0x040fe40000000000 */
[C---:B------:R-:W-:Y:S01]  /*0d50*/  VIADD R155, R9.reuse, 0x30 ;  /* 0x00000030099b7836 */ /* 0x040fe20000000000 */
[----:B------:R1:W-:Y:S01]  /*0d60*/  STL [R1+0x8], R4 ;  /* 0x0000080401007387 */ /* 0x0003e20000100800 */
[----:B------:R-:W-:-:S03]  /*0d70*/  VIADD R154, R9, 0x38 ;  /* 0x00000038099a7836 */ /* 0x000fc60000000000 */
[----:B------:R-:W-:Y:S01]  /*0d80*/  STL [R1+0x4], R3 ;  /* 0x0000040301007387 */ /* 0x000fe20000100800 */
[----:B0-----:R-:W-:-:S03]  /*0d90*/  SHF.R.S32.HI R9, RZ, 0x1f, R3 ;  /* 0x0000001fff097819 */ /* 0x001fc60000011403 */
[----:B------:R0:W-:Y:S01]  /*0da0*/  STL [R1], R0 ;  /* 0x0000000001007387 */ /* 0x0001e20000100800 */
[----:B-1----:R-:W-:-:S03]  /*0db0*/  SHF.R.S32.HI R4, RZ, 0x1f, R0 ;  /* 0x0000001fff047819 */ /* 0x002fc60000011400 */
[----:B------:R-:W-:Y:S01]  /*0dc0*/  STL [R1+0x38], R10 ;  /* 0x0000380a01007387 */ /* 0x000fe20000100800 */
[----:B0-----:R-:W-:Y:S01]  /*0dd0*/  SHF.R.S32.HI R0, RZ, 0x1f, R156 ;  /* 0x0000001fff007819 */ /* 0x001fe2000001149c */
[----:B------:R-:W-:Y:S02]  /*0de0*/  IMAD R0, R11, 0x8, R8 ;  /* 0x000000080b007824 */ /* 0x000fe400078e0208 */
[----:B------:R-:W-:Y:S04]  /*0df0*/  STL [R1+0x34], R9 ;  /* 0x0000340901007387 */ /* 0x000fe80000100800 */
[----:B------:R0:W-:Y:S04]  /*0e00*/  STL [R1+0x30], R4 ;  /* 0x0000300401007387 */ /* 0x0001e80000100800 */
[----:B------:R1:W-:Y:S01]  /*0e10*/  STL [R1+0x44], R0 ;  /* 0x0000440001007387 */ /* 0x0003e20000100800 */
[----:B------:R-:W-:Y:S01]  /*0e20*/  SHF.R.S32.HI R3, RZ, 0x1f, R157 ;  /* 0x0000001fff037819 */ /* 0x000fe2000001149d */
[----:B------:R-:W-:Y:S01]  /*0e30*/  IMAD.MOV.U32 R5, RZ, RZ, R13 ;  /* 0x000000ffff057224 */ /* 0x000fe200078e000d */
[----:B------:R-:W-:Y:S01]  /*0e40*/  SHF.R.S32.HI R3, RZ, 0x1f, R154 ;  /* 0x0000001fff037819 */ /* 0x000fe2000001149a */
[----:B------:R-:W-:-:S02]  /*0e50*/  IMAD.MOV.U32 R6, RZ, RZ, R14 ;  /* 0x000000ffff067224 */ /* 0x000fc400078e000e */
[----:B------:R-:W-:Y:S01]  /*0e60*/  IMAD.MOV.U32 R7, RZ, RZ, R15 ;  /* 0x000000ffff077224 */ /* 0x000fe200078e000f */
[----:B0-----:R-:W-:Y:S01]  /*0e70*/  SHF.R.S32.HI R4, RZ, 0x1f, R155 ;  /* 0x0000001fff047819 */ /* 0x001fe2000001149b */
[----:B------:R-:W-:Y:S01]  /*0e80*/  UMOV UR38, URZ ;  /* 0x0000003f00267c82 */ /* 0x000fe20008000000 */
[----:B------:R-:W-:Y:S01]  /*0e90*/  UMOV UR39, URZ ;  /* 0x0000003f00277c82 */ /* 0x000fe20008000000 */
[----:B-12---:R-:W-:-:S07]  /*0ea0*/  LOP3.LUT R2, R12, 0x1, RZ, 0xfc, !PT ;  /* 0x000000010c027812 */ /* 0x006fce00078efcff */
.L_x_13032:
[----:B012345:R-:W0:Y:S01]  /*0eb0*/  LDC.64 R8, c[0x0][0xc88] ;  /* 0x00032200ff087b82 */ /* 0x03fe220000000a00 */
[----:B------:R-:W-:-:S07]  /*0ec0*/  ULDC.64 UR4, c[0x0][0xa28] ;  /* 0x00028a0000047ab9 */ /* 0x000fce0000000a00 */
[----:B------:R-:W1:Y:S08]  /*0ed0*/  LDC.64 R12, c[0x0][0x418] ;  /* 0x00010600ff0c7b82 */ /* 0x000e700000000a00 */
[----:B------:R-:W2:Y:S01]  /*0ee0*/  LDC R0, c[0x0][0x424] ;  /* 0x00010900ff007b82 */ /* 0x000ea20000000800 */
[----:B0-----:R-:W-:Y:S01]  /*0ef0*/  IMAD.WIDE R8, R7, 0x4, R8 ;  /* 0x0000000407087825 */ /* 0x001fe200078e0208 */
[----:B------:R-:W-:-:S06]  /*0f00*/  ISETP.NE.U32.AND P0, PT, RZ, UR4, PT ;  /* 0x00000004ff007c0c */ /* 0x000fcc000bf05070 */
[----:B------:R-:W0:Y:S01]  /*0f10*/  LDC R7, c[0x0][0x2f0] ;  /* 0x0000bc00ff077b82 */ /* 0x000e220000000800 */
[----:B------:R-:W3:Y:S01]  /*0f20*/  LDG.E R17, desc[UR36][R8.64] ;  /* 0x0000002408117981 */ /* 0x000ee2000c1e1900 */
[----:B------:R-:W-:Y:S02]  /*0f30*/  ISETP.NE.AND.EX P0, PT, RZ, UR5, PT, P0 ;  /* 0x00000005ff007c0c */ /* 0x000fe4000bf05300 */
[----:B------:R-:W-:Y:S02]  /*0f40*/  MOV R3, RZ ;  /* 0x000000ff00037202 */ /* 0x000fe40000000f00 */
[----:B---3--:R-:W-:-:S09]  /*0f50*/  SHF.R.S32.HI R153, RZ, 0x1f, R17 ;  /* 0x0000001fff997819 */ /* 0x008fd20000011411 */
        /* <DEDUP_REMOVED lines=23> */
.L_x_12995:
[----:B-----5:R-:W-:Y:S01]  /*10d0*/  IMAD.IADD R88, R88, 0x1, -R3 ;  /* 0x0000000158587824 */ /* 0x020fe200078e0a03 */
[C---:B------:R-:W-:Y:S01]  /*10e0*/  LOP3.LUT R3, R6.reuse, 0xff000000, RZ, 0xc0, !PT ;  /* 0xff00000006037812 */ /* 0x040fe200078ec0ff */
[----:B------:R-:W-:Y:S01]  /*10f0*/  IMAD.MOV.U32 R89, RZ, RZ, RZ ;  /* 0x000000ffff597224 */ /* 0x000fe200078e00ff */
[----:B------:R-:W-:Y:S01]  /*1100*/  LOP3.LUT R0, R6, 0xff0000, RZ, 0xc0, !PT ;  /* 0x00ff000006007812 */ /* 0x000fe200078ec0ff */
[C---:B------:R-:W-:Y:S01]  /*1110*/  VIADD R4, R88.reuse, 0x7f ;  /* 0x0000007f58047836 */ /* 0x040fe20000000000 */
[----:B------:R-:W-:Y:S02]  /*1120*/  SHF.R.U32.HI R3, RZ, 0x8, R3 ;  /* 0x00000008ff037819 */ /* 0x000fe40000011603 */
[----:B------:R-:W-:Y:S02]  /*1130*/  ISETP.GE.AND P0, PT, R88, 0x1, PT ;  /* 0x000000015800780c */ /* 0x000fe40003f06270 */
[----:B------:R-:W-:Y:S02]  /*1140*/  LEA.HI R0, R0, R3, RZ, 0x10 ;  /* 0x0000000300007211 */ /* 0x000fe400078f80ff */
[----:B------:R-:W-:-:S02]  /*1150*/  SHF.R.S32.HI R7, RZ, 0x1f, R4 ;  /* 0x0000001fff077819 */ /* 0x000fc40000011404 */
[----:B------:R-:W-:Y:S02]  /*1160*/  LOP3.LUT R14, R0, 0xff, RZ, 0xc0, !PT ;  /* 0x000000ff000e7812 */ /* 0x000fe400078ec0ff */
[----:B------:R-:W-:Y:S02]  /*1170*/  LEA.HI R7, R7, R4, RZ, 0x7 ;  /* 0x0000000407077211 */ /* 0x000fe400078f38ff */
[----:B------:R-:W-:Y:S01]  /*1180*/  SHF.R.U32.HI R19, RZ, 0x10, R0 ;  /* 0x00000010ff137819 */ /* 0x000fe20000011600 */
[----:B------:R0:W-:Y:S01]  /*1190*/  STL [R1+0xc], R14 ;  /* 0x00000c0e01007387 */ /* 0x0001e20000100800 */
[----:B---3--:R-:W-:Y:S01]  /*11a0*/  SHF.R.S32.HI R11, RZ, 0x7, R7 ;  /* 0x00000007ff0b7819 */ /* 0x008fe20000011407 */
[----:B------:R-:W-:Y:S06]  /*11b0*/  @!P0 BRA `(.L_x_12996) ;  /* 0x0000000000748947 */ /* 0x000fec0003800000 */
[----:B------:R-:W1:Y:S01]  /*11c0*/  LDC R0, c[0x0][0x9f0] ;  /* 0x00027c00ff007b82 */ /* 0x000e620000000800 */
[----:B------:R-:W-:-:S04]  /*11d0*/  ISETP.NE.AND P0, PT, R19, RZ, PT ;  /* 0x000000ff1300720c */ /* 0x000fc80003f05270 */
[----:B-1----:R-:W-:-:S04]  /*11e0*/  SEL R12, R19, R0, P0 ;  /* 0x00000000130c7207 */ /* 0x002fc80000000000 */
        /* <DEDUP_REMOVED lines=11> */
[----:B-1----:R-:W-:Y:S01]  /*12a0*/  IMAD.MOV.U32 R8, RZ, RZ, RZ ;  /* 0x000000ffff087224 */ /* 0x002fe200078e00ff */
[----:B--2---:R-:W-:-:S05]  /*12b0*/  IADD3 R7, RZ, -R9, RZ ;  /* 0x80000009ff077210 */ /* 0x004fca0007ffe0ff */
        /* <DEDUP_REMOVED lines=11> */
[----:B------:R-:W-:-:S05]  /*1370*/  @!P1 LOP3.LUT R9, RZ, R12, RZ, 0x33, !PT ;  /* 0x0000000cff099212 */ /* 0x000fca00078e33ff */
[----:B------:R-:W-:-:S07]  /*1380*/  IMAD.MOV.U32 R89, RZ, RZ, R9 ;  /* 0x000000ffff597224 */ /* 0x000fce00078e0009 */
.L_x_12996:
[-C--:B------:R-:W-:Y:S01]  /*1390*/  IMAD R16, R14, R89.reuse, RZ ;  /* 0x000000590e107224 */ /* 0x080fe200078e02ff */
[----:B------:R-:W-:Y:S01]  /*13a0*/  LOP3.LUT R18, R6, 0xffff, RZ, 0xc0, !PT ;  /* 0x0000ffff06127812 */ /* 0x000fe200078ec0ff */
[----:B------:R-:W-:Y:S01]  /*13b0*/  IMAD.MOV.U32 R23, RZ, RZ, R5 ;  /* 0x000000ffff177224 */ /* 0x000fe200078e0005 */
[----:B------:R-:W-:Y:S01]  /*13c0*/  PLOP3.LUT P0, PT, PT, PT, PT, 0x80, 0x0 ;  /* 0x000000000000781c */ /* 0x000fe20003f0f070 */
[----:B------:R-:W-:Y:S01]  /*13d0*/  IMAD.MOV.U32 R0, RZ, RZ, RZ ;  /* 0x000000ffff007224 */ /* 0x000fe200078e00ff */
[----:B------:R-:W-:Y:S01]  /*13e0*/  VIADDMNMX R89, R16, R89, R11, PT ;  /* 0x0000005910597246 */ /* 0x000fe2000380010b */
[----:B------:R-:W-:Y:S01]  /*13f0*/  IMAD.MOV.U32 R3, RZ, RZ, RZ ;  /* 0x000000ffff037224 */ /* 0x000fe200078e00ff */
[----:B------:R-:W-:Y:S02]  /*1400*/  CS2R R118, SRZ ;  /* 0x0000000000767805 */ /* 0x000fe4000001ff00 */
[----:B------:R-:W-:Y:S02]  /*1410*/  CS2R R40, SRZ ;  /* 0x0000000000287805 */ /* 0x000fe4000001ff00 */
[----:B------:R-:W-:-:S02]  /*1420*/  ISETP.GT.AND P1, PT, R89, R16, PT ;  /* 0x000000105900720c */ /* 0x000fc40003f24270 */
        /* <DEDUP_REMOVED lines=15> */
[----:B------:R-:W1:Y:S01]  /*1520*/  S2R R4, SR_TID.X ;  /* 0x0000000000047919 */ /* 0x000e620000002100 */
[----:B------:R-:W2:Y:S01]  /*1530*/  S2UR UR40, SR_CgaCtaId ;  /* 0x00000000002879c3 */ /* 0x000ea20000008800 */
[----:B------:R-:W-:Y:S02]  /*1540*/  UMOV UR6, 0x400 ;  /* 0x0000040000067882 */ /* 0x000fe40000000000 */
[----:B--2---:R-:W-:Y:S01]  /*1550*/  ULEA UR43, UR40, UR6, 0x18 ;  /* 0x00000006282b7291 */ /* 0x004fe2000f8ec03f */
[----:B-1----:R-:W-:-:S05]  /*1560*/  VIADD R7, R4, 0xffffff80 ;  /* 0xffffff8004077836 */ /* 0x002fca0000000000 */
[----:B------:R-:W-:-:S04]  /*1570*/  SHF.R.S32.HI R4, RZ, 0x1f, R7 ;  /* 0x0000001fff047819 */ /* 0x000fc80000011407 */
[----:B------:R-:W-:-:S04]  /*1580*/  LEA.HI R4, R4, R7, RZ, 0x7 ;  /* 0x0000000704047211 */ /* 0x000fc800078f38ff */
[----:B------:R-:W-:-:S05]  /*1590*/  SHF.R.S32.HI R4, RZ, 0x7, R4 ;  /* 0x00000007ff047819 */ /* 0x000fca0000011404 */
[----:B------:R-:W1:Y:S02]  /*15a0*/  SHFL.IDX PT, R0, R4, RZ, 0x1f ;  /* 0x00001fff04007589 */ /* 0x000e6400000e0000 */
        /* <DEDUP_REMOVED lines=15> */
[----:B0-----:R0:W1:Y:S01]  /*16a0*/  LDC.64 R14, c[0x4][R0] ;  /* 0x01000000000e7b82 */ /* 0x0010620000000a00 */
        /* <DEDUP_REMOVED lines=11> */
.L_x_12998:
[----:B------:R-:W2:Y:S01]  /*1760*/  LDL R20, [R1+0x18] ;  /* 0x0000180001147983 */ /* 0x000ea20000100800 */
[----:B------:R-:W-:Y:S02]  /*1770*/  ISETP.NE.AND P0, PT, R2, 0x3, PT ;  /* 0x000000030200780c */ /* 0x000fe40003f05270 */
[----:B--2---:R-:W-:-:S04]  /*1780*/  LEA.HI R0, R20, R20, RZ, 0x1 ;  /* 0x0000001414007211 */ /* 0x004fc800078f08ff */
[----:B------:R-:W-:-:S05]  /*1790*/  LOP3.LUT R0, R0, 0xfffffffe, RZ, 0xc0, !PT ;  /* 0xfffffffe00007812 */ /* 0x000fca00078ec0ff */
[----:B------:R-:W-:-:S05]  /*17a0*/  IMAD.IADD R0, R20, 0x1, -R0 ;  /* 0x0000000114007824 */ /* 0x000fca00078e0a00 */
[----:B------:R-:W-:-:S04]  /*17b0*/  SHF.L.U32 R0, R0, 0x1f, RZ ;  /* 0x0000001f00007819 */ /* 0x000fc800000006ff */
[----:B------:R-:W1:Y:S02]  /*17c0*/  SYNCS.PHASECHK.TRANS64.TRYWAIT P1, [UR43+0x16800], R0 ;  /* 0x01680000ff0075a7 */ /* 0x000e64000802016b */
[----:B-1----:R-:W-:Y:S05]  /*17d0*/  @!P1 BRA `(.L_x_12999) ;  /* 0x000000d400b89947 */ /* 0x002fea0003800000 */
.L_x_13115:
[----:B------:R-:W-:Y:S05]  /*17e0*/  @!P0 BRA `(.L_x_13000) ;  /* 0x0000000000048947 */ /* 0x000fea0003800000 */
[----:B------:R-:W-:Y:S01]  /*17f0*/  BPT.TRAP 0x1 ;  /* 0x000000040000795c */ /* 0x000fe20000300000 */
.L_x_13000:
[----:B-1----:R-:W-:Y:S02]  /*1800*/  IMAD.U32 R0, RZ, RZ, UR39 ;  /* 0x00000027ff007e24 */ /* 0x002fe4000f8e00ff */
[----:B------:R-:W-:-:S03]  /*1810*/  IMAD.U32 R3, RZ, RZ, UR38 ;  /* 0x00000026ff037e24 */ /* 0x000fc6000f8e00ff */
[----:B------:R-:W-:Y:S02]  /*1820*/  LEA R0, R0, UR43, 0x3 ;  /* 0x0000002b00007c11 */ /* 0x000fe4000f8e18ff */
[----:B------:R-:W-:-:S04]  /*1830*/  SHF.L.U32 R3, R3, 0x1f, RZ ;  /* 0x0000001f03037819 */ /* 0x000fc800000006ff */
[----:B------:R1:W2:Y:S01]  /*1840*/  SYNCS.PHASECHK.TRANS64.TRYWAIT P1, [R0+URZ+0x16830], R3 ;  /* 0x01683003000075a7 */ /* 0x0002a2000802017f */
[----:B------:R-:W-:Y:S05]  /*1850*/  @!P0 BRA `(.L_x_13001) ;  /* 0x0000000000048947 */ /* 0x000fea0003800000 */
[----:B------:R-:W-:Y:S01]  /*1860*/  BPT.TRAP 0x1 ;  /* 0x000000040000795c */ /* 0x000fe20000300000 */
.L_x_13001:
[----:B------:R-:W-:Y:S01]  /*1870*/  MOV R119, RZ ;  /* 0x000000ff00777202 */ /* 0x000fe20000000f00 */
[----:B--2---:R-:W-:Y:S06]  /*1880*/  @P1 BRA `(.L_x_13002) ;  /* 0x0000000000081947 */ /* 0x004fec0003800000 */
[----:B------:R-:W2:Y:S02]  /*1890*/  SYNCS.PHASECHK.TRANS64.TRYWAIT P1, [R0+URZ+0x16830], R3 ;  /* 0x01683003000075a7 */ /* 0x000ea4000802017f */
[----:B--2---:R-:W-:Y:S05]  /*18a0*/  @!P1 BRA `(.L_x_13003) ;  /* 0x000000d4009c9947 */ /* 0x004fea0003800000 */
.L_x_13002:
        /* <DEDUP_REMOVED lines=13> */
[----:B------:R-:W-:Y:S02]  /*1980*/  ULEA UR6, UR39, UR20, 0xa ;  /* 0x0000001427067291 */ /* 0x000fe4000f8e503f */
        /* <DEDUP_REMOVED lines=21> */
.L_x_13004:
[----:B------:R-:W3:Y:S01]  /*1ae0*/  LDL R91, [R1+0x10] ;  /* 0x00001000015b7983 */ /* 0x000ee20000100800 */
[----:B------:R-:W-:Y:S01]  /*1af0*/  ULDC UR6, c[0x0][0x9d8] ;  /* 0x0002760000067ab9 */ /* 0x000fe20000000800 */
[----:B------:R-:W-:Y:S01]  /*1b00*/  ULDC UR7, c[0x0][0x988] ;  /* 0x0002620000077ab9 */ /* 0x000fe20000000800 */
[----:B-12---:R-:W-:Y:S01]  /*1b10*/  FMUL.FTZ R3, R24, UR6 ;  /* 0x0000000618037c20 */ /* 0x006fe20008410000 */
        /* <DEDUP_REMOVED lines=9> */
[----:B0-----:R-:W-:Y:S01]  /*1bb0*/  FMUL.FTZ R14, R33, UR6 ;  /* 0x00000006210e7c20 */ /* 0x001fe20008410000 */
        /* <DEDUP_REMOVED lines=55> */
[----:B------:R-:W-:Y:S01]  /*1f30*/  P2R R90, PR, RZ, 0x1 ;  /* 0x00000001ff5a7803 */ /* 0x000fe20000000000 */
[--C-:B------:R-:W-:Y:S01]  /*1f40*/  IMAD.MOV.U32 R117, RZ, RZ, R119.reuse ;  /* 0x000000ffff757224 */ /* 0x100fe200078e0077 */
[-C--:B------:R-:W-:Y:S01]  /*1f50*/  MOV R115, R119.reuse ;  /* 0x0000007700737202 */ /* 0x080fe20000000f00 */
[--C-:B------:R-:W-:Y:S01]  /*1f60*/  IMAD.MOV.U32 R113, RZ, RZ, R119.reuse ;  /* 0x000000ffff717224 */ /* 0x100fe200078e0077 */
[----:B------:R-:W5:Y:S01]  /*1f70*/  MUFU.TANH R25, R25 ;  /* 0x0000001900197308 */ /* 0x000f620000002400 */
[--C-:B------:R-:W-:Y:S01]  /*1f80*/  IMAD.MOV.U32 R111, RZ, RZ, R119.reuse ;  /* 0x000000ffff6f7224 */ /* 0x100fe200078e0077 */
[-C--:B------:R-:W-:Y:S01]  /*1f90*/  MOV R109, R119.reuse ;  /* 0x00000077006d7202 */ /* 0x080fe20000000f00 */
[--C-:B------:R-:W-:Y:S01]  /*1fa0*/  IMAD.MOV.U32 R107, RZ, RZ, R119.reuse ;  /* 0x000000ffff6b7224 */ /* 0x100fe200078e0077 */
[-C--:B------:R-:W-:Y:S01]  /*1fb0*/  MOV R103, R119.reuse ;  /* 0x0000007700677202 */ /* 0x080fe20000000f00 */
[--C-:B------:R-:W-:Y:S01]  /*1fc0*/  IMAD.MOV.U32 R105, RZ, RZ, R119.reuse ;  /* 0x000000ffff697224 */ /* 0x100fe200078e0077 */
[----:B------:R-:W-:Y:S01]  /*1fd0*/  MOV R97, R119 ;  /* 0x0000007700617202 */ /* 0x000fe20000000f00 */
[--C-:B------:R-:W-:Y:S01]  /*1fe0*/  IMAD.MOV.U32 R101, RZ, RZ, R119.reuse ;  /* 0x000000ffff657224 */ /* 0x100fe200078e0077 */
[----:B------:R-:W5:Y:S01]  /*1ff0*/  MUFU.TANH R7, R7 ;  /* 0x0000000700077308 */ /* 0x000f620000002400 */
[----:B------:R-:W-:-:S02]  /*2000*/  IMAD.MOV.U32 R99, RZ, RZ, R119 ;  /* 0x000000ffff637224 */ /* 0x000fc400078e0077 */
[--C-:B------:R-:W-:Y:S02]  /*2010*/  IMAD.MOV.U32 R95, RZ, RZ, R119.reuse ;  /* 0x000000ffff5f7224 */ /* 0x100fe400078e0077 */
[----:B------:R-:W-:-:S03]  /*2020*/  IMAD.MOV.U32 R93, RZ, RZ, R119 ;  /* 0x000000ffff5d7224 */ /* 0x000fc600078e0077 */
        /* <DEDUP_REMOVED lines=27> */
[----:B---3--:R-:W-:-:S02]  /*21e0*/  IADD3 R88, R88, 0x80, -R91 ;  /* 0x0000008058587810 */ /* 0x008fc40007ffe85b */
[----:B------:R-:W-:-:S03]  /*21f0*/  MOV R91, R119 ;  /* 0x00000077005b7202 */ /* 0x000fc60000000f00 */
[----:B------:R-:W-:Y:S02]  /*2200*/  IMAD R61, R89, -0x80, R88 ;  /* 0xffffff80593d7824 */ /* 0x000fe400078e0258 */
[----:B------:R-:W3:Y:S03]  /*2210*/  MUFU.TANH R42, R42 ;  /* 0x0000002a002a7308 */ /* 0x000ee60000002400 */
[C---:B------:R-:W-:Y:S02]  /*2220*/  ISETP.GT.AND P2, PT, R61.reuse, RZ, PT ;  /* 0x000000ff3d00720c */ /* 0x040fe40003f44270 */
[C---:B------:R-:W-:Y:S02]  /*2230*/  ISETP.GT.AND P1, PT, R61.reuse, 0x1, PT ;  /* 0x000000013d00780c */ /* 0x040fe40003f24270 */
[----:B------:R-:W-:Y:S01]  /*2240*/  ISETP.GT.AND P6, PT, R61, 0x8, PT ;  /* 0x000000083d00780c */ /* 0x000fe20003fc4270 */
[----:B------:R-:W3:Y:S01]  /*2250*/  MUFU.TANH R50, R50 ;  /* 0x0000003200327308 */ /* 0x000ee20000002400 */
[----:B-1----:R-:W-:-:S02]  /*2260*/  FSEL R3, R3, -INF , P2 ;  /* 0xff80000003037808 */ /* 0x002fc40001000000 */
[----:B0-----:R-:W-:Y:S02]  /*2270*/  FSEL R62, R5, -INF , P1 ;  /* 0xff800000053e7808 */ /* 0x001fe40000800000 */
[----:B------:R-:W-:Y:S02]  /*2280*/  ISETP.GT.AND P5, PT, R61, 0x9, PT ;  /* 0x000000093d00780c */ /* 0x000fe40003fa4270 */
[----:B--2---:R-:W-:Y:S01]  /*2290*/  FSEL R64, R10, -INF , P6 ;  /* 0xff8000000a407808 */ /* 0x004fe20003000000 */
[----:B------:R0:W-:Y:S01]  /*22a0*/  MUFU.TANH R5, R84 ;  /* 0x0000005400057308 */ /* 0x0001e20000002400 */
[----:B------:R-:W-:Y:S02]  /*22b0*/  FMNMX.FTZ R71, R3, R62, !PT ;  /* 0x0000003e03477209 */ /* 0x000fe40007810000 */
[----:B------:R-:W-:Y:S02]  /*22c0*/  ISETP.GT.AND P4, PT, R61, 0x10, PT ;  /* 0x000000103d00780c */ /* 0x000fe40003f84270 */
[----:B----4-:R-:W-:-:S02]  /*22d0*/  FSEL R66, R12, -INF , P5 ;  /* 0xff8000000c427808 */ /* 0x010fc40002800000 */
[----:B------:R-:W-:Y:S01]  /*22e0*/  FMNMX.FTZ R71, R64, R71, !PT ;  /* 0x0000004740477209 */ /* 0x000fe20007810000 */
[----:B------:R-:W1:Y:S01]  /*22f0*/  MUFU.TANH R39, R39 ;  /* 0x0000002700277308 */ /* 0x000e620000002400 */
[C---:B------:R-:W-:Y:S02]  /*2300*/  ISETP.GT.AND P3, PT, R61.reuse, 0x11, PT ;  /* 0x000000113d00780c */ /* 0x040fe40003f64270 */
[----:B-----5:R-:W-:Y:S02]  /*2310*/  FSEL R24, R24, -INF , P4 ;  /* 0xff80000018187808 */ /* 0x020fe40002000000 */
[----:B------:R-:W-:Y:S02]  /*2320*/  FMNMX.FTZ R71, R66, R71, !PT ;  /* 0x0000004742477209 */ /* 0x000fe40007810000 */
[----:B------:R-:W-:Y:S01]  /*2330*/  FSEL R4, R4, -INF , P2 ;  /* 0xff80000004047808 */ /* 0x000fe20001000000 */
[----:B------:R-:W2:Y:S01]  /*2340*/  MUFU.TANH R53, R53 ;  /* 0x0000003500357308 */ /* 0x000ea20000002400 */
        /* <DEDUP_REMOVED lines=21> */
[----:B------:R-:W-:Y:S01]  /*24a0*/  FSEL R80, R27, -INF , P5 ;  /* 0xff8000001b507808 */ /* 0x000fe20002800000 */
[----:B------:R-:W-:Y:S01]  /*24b0*/  FMUL.FTZ R27, R87, UR6 ;  /* 0x00000006571b7c20 */ /* 0x000fe20008410000 */
[----:B------:R-:W-:-:S02]  /*24c0*/  FMNMX.FTZ R71, R76, R71, !PT ;  /* 0x000000474c477209 */ /* 0x000fc40007810000 */
[----:B------:R-:W-:Y:S01]  /*24d0*/  FSEL R14, R11, -INF , P3 ;  /* 0xff8000000b0e7808 */ /* 0x000fe20001800000 */
[----:B------:R-:W5:Y:S01]  /*24e0*/  MUFU.TANH R49, R49 ;  /* 0x0000003100317308 */ /* 0x000f620000002400 */
[----:B------:R-:W-:Y:S02]  /*24f0*/  ISETP.GT.AND P3, PT, R61, 0x29, PT ;  /* 0x000000293d00780c */ /* 0x000fe40003f64270 */
[----:B0-----:R-:W-:Y:S02]  /*2500*/  FSEL R84, R32, -INF , P4 ;  /* 0xff80000020547808 */ /* 0x001fe40002000000 */
[----:B------:R-:W-:Y:S02]  /*2510*/  FMNMX.FTZ R71, R80, R71, !PT ;  /* 0x0000004750477209 */ /* 0x000fe40007810000 */
[----:B------:R-:W-:Y:S01]  /*2520*/  FSEL R20, R13, -INF , P2 ;  /* 0xff8000000d147808 */ /* 0x000fe20001000000 */
[----:B------:R-:W0:Y:S01]  /*2530*/  MUFU.TANH R58, R58 ;  /* 0x0000003a003a7308 */ /* 0x000e220000002400 */
[----:B------:R-:W-:-:S02]  /*2540*/  ISETP.GT.AND P2, PT, R61, 0x30, PT ;  /* 0x000000303d00780c */ /* 0x000fc40003f44270 */
[----:B------:R-:W-:Y:S01]  /*2550*/  FSEL R88, R31, -INF , P3 ;  /* 0xff8000001f587808 */ /* 0x000fe20001800000 */
[----:B------:R-:W-:Y:S01]  /*2560*/  FMUL.FTZ R31, R82, UR6 ;  /* 0x00000006521f7c20 */ /* 0x000fe20008410000 */
[----:B------:R-:W-:Y:S02]  /*2570*/  FMNMX.FTZ R71, R84, R71, !PT ;  /* 0x0000004754477209 */ /* 0x000fe40007810000 */
[----:B------:R-:W-:Y:S01]  /*2580*/  FSEL R28, R15, -INF , P1 ;  /* 0xff8000000f1c7808 */ /* 0x000fe20000800000 */
[----:B------:R-:W0:Y:S01]  /*2590*/  MUFU.TANH R52, R52 ;  /* 0x0000003400347308 */ /* 0x000e220000002400 */
[----:B------:R-:W-:Y:S02]  /*25a0*/  ISETP.GT.AND P1, PT, R61, 0x31, PT ;  /* 0x000000313d00780c */ /* 0x000fe40003f24270 */
[----:B------:R-:W-:Y:S01]  /*25b0*/  FSEL R94, R35, -INF , P2 ;  /* 0xff800000235e7808 */ /* 0x000fe20001000000 */
[----:B------:R-:W-:Y:S01]  /*25c0*/  FMUL.FTZ R35, R79, UR6 ;  /* 0x000000064f237c20 */ /* 0x000fe20008410000 */
[----:B------:R-:W-:-:S02]  /*25d0*/  FMNMX.FTZ R71, R88, R71, !PT ;  /* 0x0000004758477209 */ /* 0x000fc40007810000 */
[----:B------:R-:W-:Y:S01]  /*25e0*/  FSEL R32, R21, -INF , P6 ;  /* 0xff80000015207808 */ /* 0x000fe20003000000 */
[----:B------:R-:W0:Y:S01]  /*25f0*/  MUFU.TANH R63, R63 ;  /* 0x0000003f003f7308 */ /* 0x000e220000002400 */
[C---:B------:R-:W-:Y:S01]  /*2600*/  ISETP.GT.AND P6, PT, R61.reuse, 0x38, PT ;  /* 0x000000383d00780c */ /* 0x040fe20003fc4270 */
[----:B------:R-:W-:Y:S01]  /*2610*/  FMUL.FTZ R21, R78, UR6 ;  /* 0x000000064e157c20 */ /* 0x000fe20008410000 */
[----:B------:R-:W-:Y:S02]  /*2620*/  FSEL R100, R34, -INF , P1 ;  /* 0xff80000022647808 */ /* 0x000fe40000800000 */
[----:B------:R-:W-:Y:S02]  /*2630*/  FMNMX.FTZ R71, R94, R71, !PT ;  /* 0x000000475e477209 */ /* 0x000fe40007810000 */
[----:B------:R-:W-:Y:S01]  /*2640*/  FSEL R26, R26, -INF , P5 ;  /* 0xff8000001a1a7808 */ /* 0x000fe20002800000 */
[----:B------:R-:W0:Y:S01]  /*2650*/  MUFU.TANH R55, R55 ;  /* 0x0000003700377308 */ /* 0x000e220000002400 */
[----:B------:R-:W-:-:S02]  /*2660*/  ISETP.GT.AND P5, PT, R61, 0x39, PT ;  /* 0x000000393d00780c */ /* 0x000fc40003fa4270 */
[----:B------:R-:W-:Y:S02]  /*2670*/  FSEL R106, R41, -INF , P6 ;  /* 0xff800000296a7808 */ /* 0x000fe40003000000 */
[----:B------:R-:W-:Y:S02]  /*2680*/  FMNMX.FTZ R71, R100, R71, !PT ;  /* 0x0000004764477209 */ /* 0x000fe40007810000 */
[----:B------:R-:W-:Y:S01]  /*2690*/  FSEL R34, R29, -INF , P4 ;  /* 0xff8000001d227808 */ /* 0x000fe20002000000 */
[----:B------:R-:W0:Y:S01]  /*26a0*/  MUFU.TANH R65, R65 ;  /* 0x0000004100417308 */ /* 0x000e220000002400 */
[----:B------:R-:W-:Y:S01]  /*26b0*/  ISETP.GT.AND P4, PT, R61, 0x40, PT ;  /* 0x000000403d00780c */ /* 0x000fe20003f84270 */
[----:B------:R-:W-:Y:S01]  /*26c0*/  FMUL.FTZ R29, R86, UR6 ;  /* 0x00000006561d7c20 */ /* 0x000fe20008410000 */
[----:B------:R-:W-:Y:S02]  /*26d0*/  FSEL R104, R40, -INF , P5 ;  /* 0xff80000028687808 */ /* 0x000fe40002800000 */
[----:B------:R-:W-:-:S02]  /*26e0*/  FMNMX.FTZ R71, R106, R71, !PT ;  /* 0x000000476a477209 */ /* 0x000fc40007810000 */
[----:B------:R-:W-:Y:S01]  /*26f0*/  FSEL R30, R30, -INF , P3 ;  /* 0xff8000001e1e7808 */ /* 0x000fe20001800000 */
[----:B------:R-:W0:Y:S01]  /*2700*/  MUFU.TANH R56, R56 ;  /* 0x0000003800387308 */ /* 0x000e220000002400 */
[----:B------:R-:W-:Y:S02]  /*2710*/  ISETP.GT.AND P3, PT, R61, 0x41, PT ;  /* 0x000000413d00780c */ /* 0x000fe40003f64270 */
[----:B------:R-:W-:Y:S02]  /*2720*/  FSEL R98, R48, -INF , P4 ;  /* 0xff80000030627808 */ /* 0x000fe40002000000 */
[----:B------:R-:W-:Y:S02]  /*2730*/  FMNMX.FTZ R71, R104, R71, !PT ;  /* 0x0000004768477209 */ /* 0x000fe40007810000 */
[----:B------:R-:W-:Y:S01]  /*2740*/  FSEL R40, R33, -INF , P2 ;  /* 0xff80000021287808 */ /* 0x000fe20001000000 */
[----:B------:R-:W0:Y:S01]  /*2750*/  MUFU.TANH R68, R68 ;  /* 0x0000004400447308 */ /* 0x000e220000002400 */
[----:B------:R-:W-:Y:S01]  /*2760*/  ISETP.GT.AND P2, PT, R61, 0x48, PT ;  /* 0x000000483d00780c */ /* 0x000fe20003f44270 */
[----:B------:R-:W-:Y:S01]  /*2770*/  FMUL.FTZ R33, R83, UR6 ;  /* 0x0000000653217c20 */ /* 0x000fe20008410000 */
[----:B------:R-:W-:-:S02]  /*2780*/  FSEL R96, R43, -INF , P3 ;  /* 0xff8000002b607808 */ /* 0x000fc40001800000 */
[----:B------:R-:W-:Y:S02]  /*2790*/  FMNMX.FTZ R71, R98, R71, !PT ;  /* 0x0000004762477209 */ /* 0x000fe40007810000 */
[----:B------:R-:W-:Y:S01]  /*27a0*/  FSEL R36, R36, -INF , P1 ;  /* 0xff80000024247808 */ /* 0x000fe20000800000 */
[----:B------:R-:W0:Y:S01]  /*27b0*/  MUFU.TANH R59, R59 ;  /* 0x0000003b003b7308 */ /* 0x000e220000002400 */
[----:B------:R-:W-:Y:S02]  /*27c0*/  ISETP.GT.AND P1, PT, R61, 0x49, PT ;  /* 0x000000493d00780c */ /* 0x000fe40003f24270 */
        /* <DEDUP_REMOVED lines=9> */
[----:B------:R-:W-:Y:S02]  /*2860*/  ISETP.GT.AND P5, PT, R61, 0x51, PT ;  /* 0x000000513d00780c */ /* 0x000fe40003fa4270 */
[----:B------:R-:W-:Y:S02]  /*2870*/  FSEL R110, R51, -INF , P6 ;  /* 0xff800000336e7808 */ /* 0x000fe40003000000 */
[----:B------:R-:W-:-:S02]  /*2880*/  FMNMX.FTZ R71, R108, R71, !PT ;  /* 0x000000476c477209 */ /* 0x000fc40007810000 */
[----:B---3--:R-:W-:Y:S01]  /*2890*/  FSEL R42, R42, -INF , P4 ;  /* 0xff8000002a2a7808 */ /* 0x008fe20002000000 */
[----:B------:R-:W3:Y:S01]  /*28a0*/  MUFU.TANH R69, R69 ;  /* 0x0000004500457308 */ /* 0x000ee20000002400 */
[----:B------:R-:W-:Y:S02]  /*28b0*/  ISETP.GT.AND P4, PT, R61, 0x58, PT ;  /* 0x000000583d00780c */ /* 0x000fe40003f84270 */
[----:B------:R-:W-:Y:S02]  /*28c0*/  FSEL R112, R50, -INF , P5 ;  /* 0xff80000032707808 */ /* 0x000fe40002800000 */
[----:B------:R-:W-:Y:S02]  /*28d0*/  FMNMX.FTZ R71, R110, R71, !PT ;  /* 0x000000476e477209 */ /* 0x000fe40007810000 */
[----:B-1----:R-:W-:Y:S01]  /*28e0*/  FSEL R50, R39, -INF , P3 ;  /* 0xff80000027327808 */ /* 0x002fe20001800000 */
[----:B------:R-:W-:Y:S01]  /*28f0*/  MUFU.TANH R21, R21 ;  /* 0x0000001500157308 */ /* 0x000fe20000002400 */
[----:B------:R-:W-:Y:S01]  /*2900*/  ISETP.GT.AND P3, PT, R61, 0x59, PT ;  /* 0x000000593d00780c */ /* 0x000fe20003f64270 */
[----:B------:R-:W-:Y:S01]  /*2910*/  IMAD.U32 R39, RZ, RZ, UR7 ;  /* 0x00000007ff277e24 */ /* 0x000fe2000f8e00ff */
[----:B--2---:R-:W-:-:S02]  /*2920*/  FSEL R114, R53, -INF , P4 ;  /* 0xff80000035727808 */ /* 0x004fc40002000000 */
[----:B------:R-:W-:Y:S02]  /*2930*/  FMNMX.FTZ R71, R112, R71, !PT ;  /* 0x0000004770477209 */ /* 0x000fe40007810000 */
[----:B----4-:R-:W-:Y:S01]  /*2940*/  FSEL R44, R44, -INF , P2 ;  /* 0xff8000002c2c7808 */ /* 0x010fe20001000000 */
[----:B------:R-:W-:Y:S01]  /*2950*/  MUFU.TANH R35, R35 ;  /* 0x0000002300237308 */ /* 0x000fe20000002400 */
[C---:B------:R-:W-:Y:S02]  /*2960*/  ISETP.GT.AND P2, PT, R61.reuse, 0x60, PT ;  /* 0x000000603d00780c */ /* 0x040fe40003f44270 */
[----:B-----5:R-:W-:Y:S02]  /*2970*/  FSEL R116, R54, -INF , P3 ;  /* 0xff80000036747808 */ /* 0x020fe40001800000 */
[----:B------:R-:W-:Y:S02]  /*2980*/  FMNMX.FTZ R71, R114, R71, !PT ;  /* 0x0000004772477209 */ /* 0x000fe40007810000 */
[----:B------:R-:W-:Y:S01]  /*2990*/  FSEL R54, R46, -INF , P1 ;  /* 0xff8000002e367808 */ /* 0x000fe20000800000 */
[----:B------:R-:W-:Y:S01]  /*29a0*/  MUFU.TANH R31, R31 ;  /* 0x0000001f001f7308 */ /* 0x000fe20000002400 */
[----:B------:R-:W-:-:S02]  /*29b0*/  ISETP.GT.AND P1, PT, R61, 0x61, PT ;  /* 0x000000613d00780c */ /* 0x000fc40003f24270 */
[----:B------:R-:W-:Y:S02]  /*29c0*/  FSEL R46, R57, -INF , P2 ;  /* 0xff800000392e7808 */ /* 0x000fe40001000000 */
[----:B------:R-:W-:Y:S02]  /*29d0*/  FMNMX.FTZ R71, R116, R71, !PT ;  /* 0x0000004774477209 */ /* 0x000fe40007810000 */
[----:B------:R-:W-:Y:S01]  /*29e0*/  FSEL R118, R49, -INF , P6 ;  /* 0xff80000031767808 */ /* 0x000fe20003000000 */
[----:B------:R-:W-:Y:S01]  /*29f0*/  MUFU.TANH R33, R33 ;  /* 0x0000002100217308 */ /* 0x000fe20000002400 */
[----:B------:R-:W-:Y:S02]  /*2a00*/  ISETP.GT.AND P6, PT, R61, 0x68, PT ;  /* 0x000000683d00780c */ /* 0x000fe40003fc4270 */
[----:B0-----:R-:W-:Y:S02]  /*2a10*/  FSEL R138, R58, -INF , P1 ;  /* 0xff8000003a8a7808 */ /* 0x001fe40000800000 */
[----:B------:R-:W-:-:S02]  /*2a20*/  FMNMX.FTZ R71, R46, R71, !PT ;  /* 0x000000472e477209 */ /* 0x000fc40007810000 */
[----:B------:R-:W-:Y:S01]  /*2a30*/  FSEL R52, R52, -INF , P5 ;  /* 0xff80000034347808 */ /* 0x000fe20002800000 */
[----:B------:R-:W-:Y:S01]  /*2a40*/  MUFU.TANH R29, R29 ;  /* 0x0000001d001d7308 */ /* 0x000fe20000002400 */
[----:B------:R-:W-:Y:S02]  /*2a50*/  ISETP.GT.AND P5, PT, R61, 0x69, PT ;  /* 0x000000693d00780c */ /* 0x000fe40003fa4270 */
[----:B------:R-:W-:Y:S02]  /*2a60*/  FSEL R140, R63, -INF , P6 ;  /* 0xff8000003f8c7808 */ /* 0x000fe40003000000 */
[----:B------:R-:W-:Y:S02]  /*2a70*/  FMNMX.FTZ R71, R138, R71, !PT ;  /* 0x000000478a477209 */ /* 0x000fe40007810000 */
[----:B------:R-:W-:Y:S01]  /*2a80*/  FMNMX.FTZ R7, R4, R6, !PT ;  /* 0x0000000604077209 */ /* 0x000fe20007810000 */
[----:B------:R-:W0:Y:S01]  /*2a90*/  MUFU.TANH R27, R27 ;  /* 0x0000001b001b7308 */ /* 0x000e220000002400 */
[----:B------:R-:W-:-:S02]  /*2aa0*/  FSEL R58, R55, -INF , P4 ;  /* 0xff800000373a7808 */ /* 0x000fc40002000000 */
[----:B------:R-:W-:Y:S02]  /*2ab0*/  ISETP.GT.AND P4, PT, R61, 0x70, PT ;  /* 0x000000703d00780c */ /* 0x000fe40003f84270 */
[----:B------:R-:W-:Y:S02]  /*2ac0*/  FSEL R142, R65, -INF , P5 ;  /* 0xff800000418e7808 */ /* 0x000fe40002800000 */
[----:B------:R-:W-:Y:S02]  /*2ad0*/  FMNMX.FTZ R71, R140, R71, !PT ;  /* 0x000000478c477209 */ /* 0x000fe40007810000 */
[----:B------:R-:W-:Y:S02]  /*2ae0*/  FMNMX.FTZ R7, R10, R7, !PT ;  /* 0x000000070a077209 */ /* 0x000fe40007810000 */
[----:B------:R-:W-:Y:S02]  /*2af0*/  FSEL R56, R56, -INF , P3 ;  /* 0xff80000038387808 */ /* 0x000fe40001800000 */
[----:B------:R-:W-:-:S02]  /*2b00*/  ISETP.GT.AND P3, PT, R61, 0x71, PT ;  /* 0x000000713d00780c */ /* 0x000fc40003f64270 */
[----:B------:R-:W-:Y:S02]  /*2b10*/  FSEL R144, R68, -INF , P4 ;  /* 0xff80000044907808 */ /* 0x000fe40002000000 */
[----:B------:R-:W-:Y:S02]  /*2b20*/  FMNMX.FTZ R71, R142, R71, !PT ;  /* 0x000000478e477209 */ /* 0x000fe40007810000 */
[----:B------:R-:W-:Y:S02]  /*2b30*/  FMNMX.FTZ R7, R8, R7, !PT ;  /* 0x0000000708077209 */ /* 0x000fe40007810000 */
[----:B------:R-:W-:Y:S02]  /*2b40*/  FSEL R68, R59, -INF , P2 ;  /* 0xff8000003b447808 */ /* 0x000fe40001000000 */
[----:B------:R-:W-:Y:S02]  /*2b50*/  ISETP.GT.AND P2, PT, R61, 0x78, PT ;  /* 0x000000783d00780c */ /* 0x000fe40003f44270 */
[----:B------:R-:W-:-:S02]  /*2b60*/  FSEL R146, R67, -INF , P3 ;  /* 0xff80000043927808 */ /* 0x000fc40001800000 */
[----:B------:R-:W-:Y:S02]  /*2b70*/  FMNMX.FTZ R71, R144, R71, !PT ;  /* 0x0000004790477209 */ /* 0x000fe40007810000 */
[----:B------:R-:W-:Y:S02]  /*2b80*/  FMNMX.FTZ R7, R12, R7, !PT ;  /* 0x000000070c077209 */ /* 0x000fe40007810000 */
[----:B------:R-:W-:Y:S02]  /*2b90*/  FSEL R60, R60, -INF , P1 ;  /* 0xff8000003c3c7808 */ /* 0x000fe40000800000 */
[----:B------:R-:W-:Y:S02]  /*2ba0*/  ISETP.GT.AND P1, PT, R61, 0x79, PT ;  /* 0x000000793d00780c */ /* 0x000fe40003f24270 */
[----:B------:R-:W-:Y:S02]  /*2bb0*/  FSEL R150, R5, -INF , P2 ;  /* 0xff80000005967808 */ /* 0x000fe40001000000 */
[----:B------:R-:W-:-:S02]  /*2bc0*/  FMNMX.FTZ R71, R146, R71, !PT ;  /* 0x0000004792477209 */ /* 0x000fc40007810000 */
[----:B------:R-:W-:Y:S02]  /*2bd0*/  FMNMX.FTZ R9, R14, R7, !PT ;  /* 0x000000070e097209 */ /* 0x000fe40007810000 */
[----:B---3--:R-:W-:Y:S02]  /*2be0*/  FSEL R148, R69, -INF , P1 ;  /* 0xff80000045947808 */ /* 0x008fe40000800000 */
[----:B------:R-:W-:Y:S02]  /*2bf0*/  FMNMX.FTZ R71, R150, R71, !PT ;  /* 0x0000004796477209 */ /* 0x000fe40007810000 */
[----:B------:R-:W-:Y:S02]  /*2c00*/  FMNMX.FTZ R9, R20, R9, !PT ;  /* 0x0000000914097209 */ /* 0x000fe40007810000 */
[----:B------:R-:W-:Y:S02]  /*2c10*/  FMNMX.FTZ R71, R148, R71, !PT ;  /* 0x0000004794477209 */ /* 0x000fe40007810000 */
[----:B------:R-:W-:-:S02]  /*2c20*/  FMNMX.FTZ R9, R28, R9, !PT ;  /* 0x000000091c097209 */ /* 0x000fc40007810000 */
[----:B0-----:R-:W-:Y:S01]  /*2c30*/  FSEL R78, R27, -INF , P1 ;  /* 0xff8000001b4e7808 */ /* 0x001fe20000800000 */
[----:B------:R-:W0:Y:S01]  /*2c40*/  SHFL.BFLY PT, R38, R71, 0x2, 0x1f ;  /* 0x0c401f0047267f89 */ /* 0x000e2200000e0000 */
[----:B------:R-:W-:Y:S02]  /*2c50*/  FMNMX.FTZ R9, R32, R9, !PT ;  /* 0x0000000920097209 */ /* 0x000fe40007810000 */
[----:B------:R-:W-:Y:S02]  /*2c60*/  R2UR UR6, R0 ;  /* 0x00000000000672ca */ /* 0x000fe400000e0000 */
[----:B------:R-:W-:-:S04]  /*2c70*/  FMNMX.FTZ R11, R26, R9, !PT ;  /* 0x000000091a0b7209 */ /* 0x000fc80007810000 */
[----:B------:R-:W-:-:S04]  /*2c80*/  FMNMX.FTZ R11, R34, R11, !PT ;  /* 0x0000000b220b7209 */ /* 0x000fc80007810000 */
[----:B------:R-:W-:-:S03]  /*2c90*/  FMNMX.FTZ R11, R30, R11, !PT ;  /* 0x0000000b1e0b7209 */ /* 0x000fc60007810000 */
[----:B------:R-:W-:Y:S01]  /*2ca0*/  UIADD3 UR6, UR6, 0x16840, URZ ;  /* 0x0001684006067890 */ /* 0x000fe2000fffe03f */
[----:B------:R-:W-:-:S03]  /*2cb0*/  FMNMX.FTZ R11, R40, R11, !PT ;  /* 0x0000000b280b7209 */ /* 0x000fc60007810000 */
[----:B------:R-:W-:Y:S01]  /*2cc0*/  UPRMT UR6, UR40, 0x654, UR6 ;  /* 0x0000065428067896 */ /* 0x000fe20008000006 */
[----:B------:R-:W-:Y:S02]  /*2cd0*/  FMNMX.FTZ R13, R36, R11, !PT ;  /* 0x0000000b240d7209 */ /* 0x000fe40007810000 */
[----:B0-----:R-:W-:Y:S02]  /*2ce0*/  FMNMX.FTZ R5, R71, R38, !PT ;  /* 0x0000002647057209 */ /* 0x001fe40007810000 */
[----:B------:R-:W-:-:S03]  /*2cf0*/  FMNMX.FTZ R13, R48, R13, !PT ;  /* 0x0000000d300d7209 */ /* 0x000fc60007810000 */
[----:B------:R-:W0:Y:S01]  /*2d00*/  SHFL.BFLY PT, R38, R5, 0x1, 0x1f ;  /* 0x0c201f0005267f89 */ /* 0x000e2200000e0000 */
[----:B------:R-:W-:Y:S01]  /*2d10*/  FMNMX.FTZ R13, R92, R13, !PT ;  /* 0x0000000d5c0d7209 */ /* 0x000fe20007810000 */
[----:B------:R-:W-:Y:S03]  /*2d20*/  SYNCS.ARRIVE.TRANS64.RED.A1T0 RZ, [UR6], RZ ;  /* 0x000000ffffff79a7 */ /* 0x000fe60008100406 */
        /* <DEDUP_REMOVED lines=26> */
[----:B------:R0:W-:Y:S01]  /*2ed0*/  MUFU.EX2 R9, R74 ;  /* 0x0000004a00097308 */ /* 0x0001e20000000800 */
[----:B------:R-:W-:Y:S01]  /*2ee0*/  FSEL R76, R29, -INF , P2 ;  /* 0xff8000001d4c7808 */ /* 0x000fe20001000000 */
[--C-:B------:R-:W-:Y:S01]  /*2ef0*/  FFMA.FTZ R80, R80, R39, -R25.reuse ;  /* 0x0000002750507223 */ /* 0x100fe20000010819 */
[----:B------:R-:W-:Y:S01]  /*2f00*/  FMNMX.FTZ R37, R64, R37, !PT ;  /* 0x0000002540257209 */ /* 0x000fe20007810000 */
[-CC-:B------:R-:W-:Y:S01]  /*2f10*/  FFMA.FTZ R35, R46, R39.reuse, -R25.reuse ;  /* 0x000000272e237223 */ /* 0x180fe20000010819 */
[-CC-:B------:R-:W-:Y:S01]  /*2f20*/  FFMA.FTZ R5, R66, R39.reuse, -R25.reuse ;  /* 0x0000002742057223 */ /* 0x180fe20000010819 */
[-CC-:B------:R-:W-:Y:S01]  /*2f30*/  FFMA.FTZ R70, R70, R39.reuse, -R25.reuse ;  /* 0x0000002746467223 */ /* 0x180fe20000010819 */
[-CC-:B------:R-:W-:Y:S01]  /*2f40*/  FFMA.FTZ R126, R72, R39.reuse, -R25.reuse ;  /* 0x00000027487e7223 */ /* 0x180fe20000010819 */
[----:B------:R1:W-:Y:S01]  /*2f50*/  MUFU.EX2 R11, R80 ;  /* 0x00000050000b7308 */ /* 0x0003e20000000800 */
[----:B0-----:R-:W-:Y:S01]  /*2f60*/  FSEL R74, R33, -INF , P3 ;  /* 0xff800000214a7808 */ /* 0x001fe20001800000 */
        /* <DEDUP_REMOVED lines=14> */
[----:B------:R-:W0:Y:S01]  /*3050*/  MUFU.EX2 R3, R3 ;  /* 0x0000000300037308 */ /* 0x000e220000000800 */
[-CC-:B------:R-:W-:Y:S01]  /*3060*/  FFMA.FTZ R31, R110, R39.reuse, -R25.reuse ;  /* 0x000000276e1f7223 */ /* 0x180fe20000010819 */
[----:B-1----:R-:W1:Y:S01]  /*3070*/  SHFL.BFLY PT, R80, R37, 0x2, 0x1f ;  /* 0x0c401f0025507f89 */ /* 0x002e6200000e0000 */
[-CC-:B------:R-:W-:Y:S01]  /*3080*/  FFMA.FTZ R33, R114, R39.reuse, -R25.reuse ;  /* 0x0000002772217223 */ /* 0x180fe20000010819 */
[-CC-:B------:R-:W-:Y:S01]  /*3090*/  FFMA.FTZ R72, R116, R39.reuse, -R25.reuse ;  /* 0x0000002774487223 */ /* 0x180fe20000010819 */
[-CC-:B------:R-:W-:Y:S01]  /*30a0*/  FFMA.FTZ R82, R142, R39.reuse, -R25.reuse ;  /* 0x000000278e527223 */ /* 0x180fe20000010819 */
[-CC-:B------:R-:W-:Y:S01]  /*30b0*/  FFMA.FTZ R41, R144, R39.reuse, -R25.reuse ;  /* 0x0000002790297223 */ /* 0x180fe20000010819 */
[-CC-:B------:R-:W-:Y:S01]  /*30c0*/  FFMA.FTZ R84, R146, R39.reuse, -R25.reuse ;  /* 0x0000002792547223 */ /* 0x180fe20000010819 */
[----:B------:R-:W2:Y:S01]  /*30d0*/  MUFU.EX2 R122, R122 ;  /* 0x0000007a007a7308 */ /* 0x000ea20000000800 */
[----:B------:R-:W-:Y:S01]  /*30e0*/  FFMA.FTZ R150, R150, R39, -R25 ;  /* 0x0000002796967223 */ /* 0x000fe20000010819 */
[----:B------:R-:W-:-:S02]  /*30f0*/  IMAD.MOV.U32 R116, RZ, RZ, R119 ;  /* 0x000000ffff747224 */ /* 0x000fc400078e0077 */
[--C-:B------:R-:W-:Y:S02]  /*3100*/  IMAD.MOV.U32 R114, RZ, RZ, R119.reuse ;  /* 0x000000ffff727224 */ /* 0x100fe400078e0077 */
[----:B------:R-:W-:Y:S02]  /*3110*/  IMAD.MOV.U32 R110, RZ, RZ, R119 ;  /* 0x000000ffff6e7224 */ /* 0x000fe400078e0077 */
[----:B------:R-:W3:Y:S01]  /*3120*/  MUFU.EX2 R5, R5 ;  /* 0x0000000500057308 */ /* 0x000ee20000000800 */
[----:B0-----:R-:W-:Y:S01]  /*3130*/  FADD.FTZ R45, R120, R3 ;  /* 0x00000003782d7221 */ /* 0x001fe20000010000 */
[----:B------:R-:W-:Y:S01]  /*3140*/  F2FP.BF16.F32.PACK_AB R120, R3, R120 ;  /* 0x000000780378723e */ /* 0x000fe200000010ff */
[--C-:B------:R-:W-:Y:S02]  /*3150*/  IMAD.MOV.U32 R108, RZ, RZ, R119.reuse ;  /* 0x000000ffff6c7224 */ /* 0x100fe400078e0077 */
[--C-:B------:R-:W-:Y:S02]  /*3160*/  IMAD.MOV.U32 R106, RZ, RZ, R119.reuse ;  /* 0x000000ffff6a7224 */ /* 0x100fe400078e0077 */
[--C-:B------:R-:W-:Y:S01]  /*3170*/  IMAD.MOV.U32 R104, RZ, RZ, R119.reuse ;  /* 0x000000ffff687224 */ /* 0x100fe200078e0077 */
[----:B------:R-:W0:Y:S01]  /*3180*/  MUFU.EX2 R124, R124 ;  /* 0x0000007c007c7308 */ /* 0x000e220000000800 */
[----:B------:R-:W-:Y:S01]  /*3190*/  IMAD.MOV.U32 R102, RZ, RZ, R119 ;  /* 0x000000ffff667224 */ /* 0x000fe200078e0077 */
[----:B-1----:R-:W-:Y:S01]  /*31a0*/  FMNMX.FTZ R43, R37, R80, !PT ;  /* 0x00000050252b7209 */ /* 0x002fe20007810000 */
[-CC-:B------:R-:W-:Y:S01]  /*31b0*/  FFMA.FTZ R80, R138, R39.reuse, -R25.reuse ;  /* 0x000000278a507223 */ /* 0x180fe20000010819 */
[----:B------:R-:W-:Y:S01]  /*31c0*/  FFMA.FTZ R37, R140, R39, -R25 ;  /* 0x000000278c257223 */ /* 0x000fe20000010819 */
[----:B------:R-:W-:-:S02]  /*31d0*/  IMAD.MOV.U32 R98, RZ, RZ, R119 ;  /* 0x000000ffff627224 */ /* 0x000fc400078e0077 */
[----:B------:R-:W1:Y:S01]  /*31e0*/  SHFL.BFLY PT, R46, R43, 0x1, 0x1f ;  /* 0x0c201f002b2e7f89 */ /* 0x000e6200000e0000 */
[----:B------:R4:W5:Y:S01]  /*31f0*/  MUFU.EX2 R7, R70 ;  /* 0x0000004600077308 */ /* 0x0009620000000800 */
[--C-:B------:R-:W-:Y:S02]  /*3200*/  IMAD.MOV.U32 R94, RZ, RZ, R119.reuse ;  /* 0x000000ffff5e7224 */ /* 0x100fe400078e0077 */
[----:B------:R-:W-:-:S05]  /*3210*/  IMAD.MOV.U32 R90, RZ, RZ, R119 ;  /* 0x000000ffff5a7224 */ /* 0x000fca00078e0077 */
[----:B------:R-:W5:Y:S01]  /*3220*/  MUFU.EX2 R126, R126 ;  /* 0x0000007e007e7308 */ /* 0x000f620000000800 */
[-CC-:B----4-:R-:W-:Y:S01]  /*3230*/  FFMA.FTZ R70, R112, R39.reuse, -R25.reuse ;  /* 0x0000002770467223 */ /* 0x190fe20000010819 */
[----:B------:R-:W-:Y:S01]  /*3240*/  FFMA.FTZ R25, R148, R39, -R25 ;  /* 0x0000002794197223 */ /* 0x000fe20000010819 */
[----:B------:R-:W-:-:S05]  /*3250*/  IMAD.MOV.U32 R112, RZ, RZ, R119 ;  /* 0x000000ffff707224 */ /* 0x000fca00078e0077 */
[----:B------:R-:W4:Y:S01]  /*3260*/  MUFU.EX2 R128, R128 ;  /* 0x0000008000807308 */ /* 0x000f220000000800 */
        /* <DEDUP_REMOVED lines=9> */
[-C--:B------:R-:W-:Y:S01]  /*3300*/  FFMA.FTZ R10, R28, R39.reuse, -R43 ;  /* 0x000000271c0a7223 */ /* 0x080fe2000001082b */
[----:B--2---:R-:W-:Y:S01]  /*3310*/  FADD.FTZ R28, R122, R45 ;  /* 0x0000002d7a1c7221 */ /* 0x004fe20000010000 */
[-CC-:B------:R-:W-:Y:S01]  /*3320*/  FFMA.FTZ R6, R8, R39.reuse, -R43.reuse ;  /* 0x0000002708067223 */ /* 0x180fe2000001082b */
[----:B------:R-:W-:Y:S01]  /*3330*/  MUFU.EX2 R121, R121 ;  /* 0x0000007900797308 */ /* 0x000fe20000000800 */
[-CC-:B------:R-:W-:Y:S01]  /*3340*/  FFMA.FTZ R125, R12, R39.reuse, -R43.reuse ;  /* 0x000000270c7d7223 */ /* 0x180fe2000001082b */
[----:B---3--:R-:W-:Y:S01]  /*3350*/  FADD.FTZ R45, R5, R28 ;  /* 0x0000001c052d7221 */ /* 0x008fe20000010000 */
[-CC-:B------:R-:W-:Y:S01]  /*3360*/  FFMA.FTZ R8, R14, R39.reuse, -R43.reuse ;  /* 0x000000270e087223 */ /* 0x180fe2000001082b */
[-CC-:B------:R-:W-:Y:S01]  /*3370*/  FFMA.FTZ R14, R30, R39.reuse, -R43.reuse ;  /* 0x000000271e0e7223 */ /* 0x180fe2000001082b */
[-C--:B------:R-:W-:Y:S01]  /*3380*/  FFMA.FTZ R127, R20, R39.reuse, -R43 ;  /* 0x00000027147f7223 */ /* 0x080fe2000001082b */
[----:B0-----:R-:W-:Y:S01]  /*3390*/  FADD.FTZ R30, R124, R45 ;  /* 0x0000002d7c1e7221 */ /* 0x001fe20000010000 */
[-CC-:B------:R-:W-:Y:S01]  /*33a0*/  FFMA.FTZ R129, R32, R39.reuse, -R43.reuse ;  /* 0x0000002720817223 */ /* 0x180fe2000001082b */
[----:B------:R-:W0:Y:S01]  /*33b0*/  MUFU.EX2 R4, R4 ;  /* 0x0000000400047308 */ /* 0x000e220000000800 */
[-CC-:B------:R-:W-:Y:S01]  /*33c0*/  FFMA.FTZ R131, R34, R39.reuse, -R43.reuse ;  /* 0x0000002722837223 */ /* 0x180fe2000001082b */
[----:B-----5:R-:W-:Y:S01]  /*33d0*/  FADD.FTZ R45, R7, R30 ;  /* 0x0000001e072d7221 */ /* 0x020fe20000010000 */
[-CC-:B------:R-:W-:Y:S01]  /*33e0*/  FFMA.FTZ R12, R26, R39.reuse, -R43.reuse ;  /* 0x000000271a0c7223 */ /* 0x180fe2000001082b */
[-CC-:B------:R-:W-:Y:S01]  /*33f0*/  FFMA.FTZ R133, R40, R39.reuse, -R43.reuse ;  /* 0x0000002728857223 */ /* 0x180fe2000001082b */
[-C--:B------:R-:W-:Y:S01]  /*3400*/  FFMA.FTZ R20, R36, R39.reuse, -R43 ;  /* 0x0000002724147223 */ /* 0x080fe2000001082b */
[----:B------:R-:W-:Y:S01]  /*3410*/  FADD.FTZ R30, R126, R45 ;  /* 0x0000002d7e1e7221 */ /* 0x000fe20000010000 */
[-CC-:B------:R-:W-:Y:S01]  /*3420*/  FFMA.FTZ R135, R48, R39.reuse, -R43.reuse ;  /* 0x0000002730877223 */ /* 0x180fe2000001082b */
[----:B------:R-:W1:Y:S01]  /*3430*/  MUFU.EX2 R123, R123 ;  /* 0x0000007b007b7308 */ /* 0x000e620000000800 */
[-CC-:B------:R-:W-:Y:S01]  /*3440*/  FFMA.FTZ R26, R92, R39.reuse, -R43.reuse ;  /* 0x000000275c1a7223 */ /* 0x180fe2000001082b */
[----:B------:R-:W-:Y:S01]  /*3450*/  FADD.FTZ R47, R9, R30 ;  /* 0x0000001e092f7221 */ /* 0x000fe20000010000 */
[-CC-:B------:R-:W-:Y:S01]  /*3460*/  FFMA.FTZ R137, R42, R39.reuse, -R43.reuse ;  /* 0x000000272a897223 */ /* 0x180fe2000001082b */
[-CC-:B------:R-:W-:Y:S01]  /*3470*/  FFMA.FTZ R28, R50, R39.reuse, -R43.reuse ;  /* 0x00000027321c7223 */ /* 0x180fe2000001082b */
[-C--:B------:R-:W-:Y:S01]  /*3480*/  FFMA.FTZ R139, R44, R39.reuse, -R43 ;  /* 0x000000272c8b7223 */ /* 0x080fe2000001082b */
[----:B----4-:R-:W-:Y:S01]  /*3490*/  FADD.FTZ R34, R128, R47 ;  /* 0x0000002f80227221 */ /* 0x010fe20000010000 */
[-CC-:B------:R-:W-:Y:S01]  /*34a0*/  FFMA.FTZ R147, R24, R39.reuse, -R43.reuse ;  /* 0x0000002718937223 */ /* 0x180fe2000001082b */
[----:B------:R-:W2:Y:S01]  /*34b0*/  MUFU.EX2 R6, R6 ;  /* 0x0000000600067308 */ /* 0x000ea20000000800 */
[----:B0-----:R-:W-:Y:S01]  /*34c0*/  FADD.FTZ R32, R121, R4 ;  /* 0x0000000479207221 */ /* 0x001fe20000010000 */
[----:B------:R-:W-:Y:S01]  /*34d0*/  FADD.FTZ R47, R11, R34 ;  /* 0x000000220b2f7221 */ /* 0x000fe20000010000 */
[-CC-:B------:R-:W-:Y:S01]  /*34e0*/  FFMA.FTZ R30, R54, R39.reuse, -R43.reuse ;  /* 0x00000027361e7223 */ /* 0x180fe2000001082b */
[-CC-:B------:R-:W-:Y:S01]  /*34f0*/  FFMA.FTZ R141, R118, R39.reuse, -R43.reuse ;  /* 0x00000027768d7223 */ /* 0x180fe2000001082b */
[-CC-:B------:R-:W-:Y:S01]  /*3500*/  FFMA.FTZ R143, R58, R39.reuse, -R43.reuse ;  /* 0x000000273a8f7223 */ /* 0x180fe2000001082b */
[-CC-:B------:R-:W-:Y:S01]  /*3510*/  FFMA.FTZ R0, R56, R39.reuse, -R43.reuse ;  /* 0x0000002738007223 */ /* 0x180fe2000001082b */
[----:B------:R-:W-:Y:S01]  /*3520*/  F2FP.BF16.F32.PACK_AB R122, R5, R122 ;  /* 0x0000007a057a723e */ /* 0x000fe200000010ff */
[----:B------:R-:W0:Y:S01]  /*3530*/  MUFU.EX2 R125, R125 ;  /* 0x0000007d007d7308 */ /* 0x000e220000000800 */
[----:B-1----:R-:W-:Y:S01]  /*3540*/  FADD.FTZ R45, R123, R32 ;  /* 0x000000207b2d7221 */ /* 0x002fe20000010000 */
[-CC-:B------:R-:W-:Y:S01]  /*3550*/  FFMA.FTZ R145, R68, R39.reuse, -R43.reuse ;  /* 0x0000002744917223 */ /* 0x180fe2000001082b */
[-CC-:B------:R-:W-:Y:S01]  /*3560*/  FFMA.FTZ R60, R60, R39.reuse, -R43.reuse ;  /* 0x000000273c3c7223 */ /* 0x180fe2000001082b */
[-CC-:B------:R-:W-:Y:S01]  /*3570*/  FFMA.FTZ R62, R62, R39.reuse, -R43.reuse ;  /* 0x000000273e3e7223 */ /* 0x180fe2000001082b */
[-CC-:B------:R-:W-:Y:S01]  /*3580*/  FFMA.FTZ R64, R64, R39.reuse, -R43.reuse ;  /* 0x0000002740407223 */ /* 0x180fe2000001082b */
[-CC-:B------:R-:W-:Y:S01]  /*3590*/  FFMA.FTZ R74, R74, R39.reuse, -R43.reuse ;  /* 0x000000274a4a7223 */ /* 0x180fe2000001082b */
[----:B------:R-:W-:Y:S01]  /*35a0*/  FFMA.FTZ R76, R76, R39, -R43 ;  /* 0x000000274c4c7223 */ /* 0x000fe2000001082b */
[----:B------:R-:W1:Y:S01]  /*35b0*/  MUFU.EX2 R8, R8 ;  /* 0x0000000800087308 */ /* 0x000e620000000800 */
[----:B--2---:R-:W-:Y:S01]  /*35c0*/  FADD.FTZ R32, R6, R45 ;  /* 0x0000002d06207221 */ /* 0x004fe20000010000 */
[----:B------:R-:W-:Y:S01]  /*35d0*/  F2FP.BF16.F32.PACK_AB R121, R4, R121 ;  /* 0x000000790479723e */ /* 0x000fe200000010ff */
[--C-:B------:R-:W-:Y:S01]  /*35e0*/  IMAD.MOV.U32 R118, RZ, RZ, R119.reuse ;  /* 0x000000ffff767224 */ /* 0x100fe200078e0077 */
[----:B------:R-:W-:Y:S01]  /*35f0*/  F2FP.BF16.F32.PACK_AB R123, R6, R123 ;  /* 0x0000007b067b723e */ /* 0x000fe200000010ff */
[--C-:B------:R-:W-:Y:S01]  /*3600*/  IMAD.MOV.U32 R92, RZ, RZ, R119.reuse ;  /* 0x000000ffff5c7224 */ /* 0x100fe200078e0077 */
[----:B------:R-:W-:Y:S01]  /*3610*/  F2FP.BF16.F32.PACK_AB R124, R7, R124 ;  /* 0x0000007c077c723e */ /* 0x000fe200000010ff */
[----:B------:R-:W-:Y:S01]  /*3620*/  IMAD.MOV.U32 R88, RZ, RZ, R119 ;  /* 0x000000ffff587224 */ /* 0x000fe200078e0077 */
[----:B------:R-:W2:Y:S01]  /*3630*/  MUFU.EX2 R127, R127 ;  /* 0x0000007f007f7308 */ /* 0x000ea20000000800 */
[----:B0-----:R-:W-:Y:S01]  /*3640*/  FADD.FTZ R45, R125, R32 ;  /* 0x000000207d2d7221 */ /* 0x001fe20000010000 */
[----:B------:R-:W-:Y:S01]  /*3650*/  FADD.FTZ R32, R130, R47 ;  /* 0x0000002f82207221 */ /* 0x000fe20000010000 */
[----:B------:R-:W-:-:S02]  /*3660*/  F2FP.BF16.F32.PACK_AB R126, R9, R126 ;  /* 0x0000007e097e723e */ /* 0x000fc400000010ff */
[----:B------:R-:W-:Y:S01]  /*3670*/  F2FP.BF16.F32.PACK_AB R128, R11, R128 ;  /* 0x000000800b80723e */ /* 0x000fe200000010ff */
[C---:B------:R-:W-:Y:S01]  /*3680*/  FADD.FTZ R47, R13.reuse, R32 ;  /* 0x000000200d2f7221 */ /* 0x040fe20000010000 */
[-C--:B------:R-:W-:Y:S01]  /*3690*/  FFMA.FTZ R32, R52, R39.reuse, -R43 ;  /* 0x0000002734207223 */ /* 0x080fe2000001082b */
[----:B------:R-:W0:Y:S01]  /*36a0*/  MUFU.EX2 R132, R132 ;  /* 0x0000008400847308 */ /* 0x000e220000000800 */
[----:B-1----:R-:W-:Y:S01]  /*36b0*/  FADD.FTZ R34, R8, R45 ;  /* 0x0000002d08227221 */ /* 0x002fe20000010000 */
[----:B------:R-:W-:Y:S01]  /*36c0*/  FFMA.FTZ R43, R78, R39, -R43 ;  /* 0x000000274e2b7223 */ /* 0x000fe2000001082b */
[----:B------:R-:W-:Y:S02]  /*36d0*/  F2FP.BF16.F32.PACK_AB R130, R13, R130 ;  /* 0x000000820d82723e */ /* 0x000fe400000010ff */
[----:B------:R-:W-:-:S03]  /*36e0*/  F2FP.BF16.F32.PACK_AB R125, R8, R125 ;  /* 0x0000007d087d723e */ /* 0x000fc600000010ff */
        /* <DEDUP_REMOVED lines=23> */
[----:B------:R1:W3:Y:S01]  /*3860*/  MUFU.EX2 R27, R96 ;  /* 0x00000060001b7308 */ /* 0x0002e20000000800 */
[----:B--2---:R-:W-:-:S07]  /*3870*/  FADD.FTZ R36, R136, R47 ;  /* 0x0000002f88247221 */ /* 0x004fce0000010000 */
[----:B------:R-:W2:Y:S01]  /*3880*/  MUFU.EX2 R133, R133 ;  /* 0x0000008500857308 */ /* 0x000ea20000000800 */
[C---:B0-----:R-:W-:Y:S01]  /*3890*/  FADD.FTZ R34, R14.reuse, R45 ;  /* 0x0000002d0e227221 */ /* 0x041fe20000010000 */
[----:B------:R-:W-:Y:S01]  /*38a0*/  F2FP.BF16.F32.PACK_AB R131, R14, R131 ;  /* 0x000000830e83723e */ /* 0x000fe200000010ff */
[----:B-1----:R-:W-:-:S05]  /*38b0*/  IMAD.MOV.U32 R96, RZ, RZ, R119 ;  /* 0x000000ffff607224 */ /* 0x002fca00078e0077 */
[----:B------:R-:W0:Y:S01]  /*38c0*/  MUFU.EX2 R29, R29 ;  /* 0x0000001d001d7308 */ /* 0x000e220000000800 */
[C---:B---3--:R-:W-:Y:S01]  /*38d0*/  FADD.FTZ R36, R27.reuse, R36 ;  /* 0x000000241b247221 */ /* 0x048fe20000010000 */
        /* <DEDUP_REMOVED lines=76> */
[----:B--2---:R-:W-:Y:S01]  /*3da0*/  FADD.FTZ R5, R149, R4 ;  /* 0x0000000495057221 */ /* 0x004fe20000010000 */
[----:B------:R-:W-:Y:S01]  /*3db0*/  VIADD R4, R89, 0xfffffffe ;  /* 0xfffffffe59047836 */ /* 0x000fe20000000000 */
[----:B------:R-:W-:Y:S01]  /*3dc0*/  F2FP.BF16.F32.PACK_AB R149, R149, R64 ;  /* 0x000000409595723e */ /* 0x000fe200000010ff */
[----:B------:R-:W-:-:S03]  /*3dd0*/  IMAD.MOV.U32 R89, RZ, RZ, R119 ;  /* 0x000000ffff597224 */ /* 0x000fc600078e0077 */
[----:B------:R-:W-:Y:S01]  /*3de0*/  ISETP.GE.AND P1, PT, R4, R16, PT ;  /* 0x000000100400720c */ /* 0x000fe20003f26270 */
[----:B------:R-:W2:Y:S01]  /*3df0*/  MUFU.EX2 R43, R43 ;  /* 0x0000002b002b7308 */ /* 0x000ea20000000800 */
[----:B0-----:R-:W-:Y:S01]  /*3e00*/  FADD.FTZ R6, R76, R5 ;  /* 0x000000054c067221 */ /* 0x001fe20000010000 */
[C---:B-1----:R-:W-:Y:S01]  /*3e10*/  FADD.FTZ R3, R25.reuse, R36 ;  /* 0x0000002419037221 */ /* 0x042fe20000010000 */
[----:B------:R-:W-:Y:S02]  /*3e20*/  F2FP.BF16.F32.PACK_AB R150, R25, R150 ;  /* 0x000000961996723e */ /* 0x000fe400000010ff */
[C---:B--2---:R-:W-:Y:S01]  /*3e30*/  FADD.FTZ R6, R43.reuse, R6 ;  /* 0x000000062b067221 */ /* 0x044fe20000010000 */
[----:B------:R-:W-:-:S06]  /*3e40*/  F2FP.BF16.F32.PACK_AB R151, R43, R76 ;  /* 0x0000004c2b97723e */ /* 0x000fcc00000010ff */
[----:B------:R-:W-:Y:S05]  /*3e50*/  @!P1 BRA `(.L_x_13005) ;  /* 0x0000002400dc9947 */ /* 0x000fea0003800000 */
        /* <DEDUP_REMOVED lines=18> */
[----:B------:R-:W-:Y:S01]  /*3f80*/  UMOV UR7, UR38 ;  /* 0x0000002600077c82 */ /* 0x000fe20008000000 */
[----:B------:R-:W-:Y:S01]  /*3f90*/  UMOV UR6, UR39 ;  /* 0x0000002700067c82 */ /* 0x000fe20008000000 */
[----:B------:R-:W-:-:S05]  /*3fa0*/  ULDC UR21, c[0x0][0x9d8] ;  /* 0x0002760000157ab9 */ /* 0x000fca0000000800 */
.L_x_13016:
[----:B------:R-:W-:Y:S01]  /*3fb0*/  ISETP.NE.AND P2, PT, RZ, UR41, PT ;  /* 0x00000029ff007c0c */ /* 0x000fe2000bf45270 */
[----:B------:R-:W-:-:S04]  /*3fc0*/  UISETP.NE.AND UP0, UPT, UR6, 0x1, UPT ;  /* 0x000000010600788c */ /* 0x000fc8000bf05270 */
[----:B------:R-:W-:-:S04]  /*3fd0*/  USEL UR38, URZ, 0x1, UP0 ;  /* 0x000000013f267887 */ /* 0x000fc80008000000 */
[----:B------:R-:W-:-:S04]  /*3fe0*/  ULOP3.LUT UR38, UR7, UR38, URZ, 0x3c, !UPT ;  /* 0x0000002607267292 */ /* 0x000fc8000f8e3c3f */
[----:B------:R-:W-:Y:S08]  /*3ff0*/  @P2 BRA `(.L_x_13006) ;  /* 0x0000000000442947 */ /* 0x000ff00003800000 */
[----:B------:R-:W-:Y:S05]  /*4000*/  @!P0 BRA `(.L_x_13007) ;  /* 0x0000000000048947 */ /* 0x000fea0003800000 */
[----:B------:R-:W-:Y:S01]  /*4010*/  BPT.TRAP 0x1 ;  /* 0x000000040000795c */ /* 0x000fe20000300000 */
.L_x_13007:
[----:B------:R-:W0:Y:S01]  /*4020*/  S2UR UR14, SR_CgaCtaId ;  /* 0x00000000000e79c3 */ /* 0x000e220000008800 */
[----:B------:R-:W-:Y:S01]  /*4030*/  UIADD3 UR10, UR6, 0x1, URZ ;  /* 0x00000001060a7890 */ /* 0x000fe2000fffe03f */
[----:B------:R-:W-:Y:S01]  /*4040*/  MOV R7, UR38 ;  /* 0x0000002600077c02 */ /* 0x000fe20008000f00 */
[----:B------:R-:W-:Y:S02]  /*4050*/  UMOV UR11, 0x400 ;  /* 0x00000400000b7882 */ /* 0x000fe40000000000 */
[----:B------:R-:W-:Y:S01]  /*4060*/  UISETP.NE.AND UP0, UPT, UR10, 0x2, UPT ;  /* 0x000000020a00788c */ /* 0x000fe2000bf05270 */
[----:B------:R-:W-:-:S03]  /*4070*/  SHF.L.U32 R7, R7, 0x1f, RZ ;  /* 0x0000001f07077819 */ /* 0x000fc600000006ff */
[----:B------:R-:W-:Y:S02]  /*4080*/  USEL UR10, UR10, URZ, UP0 ;  /* 0x0000003f0a0a7287 */ /* 0x000fe40008000000 */
[----:B0-----:R-:W-:-:S04]  /*4090*/  ULEA UR11, UR14, UR11, 0x18 ;  /* 0x0000000b0e0b7291 */ /* 0x001fc8000f8ec03f */
[----:B------:R-:W-:-:S09]  /*40a0*/  ULEA UR10, UR10, UR11, 0x3 ;  /* 0x0000000b0a0a7291 */ /* 0x000fd2000f8e183f */
[----:B------:R0:W1:Y:S01]  /*40b0*/  SYNCS.PHASECHK.TRANS64.TRYWAIT P1, [UR10+0x16830], R7 ;  /* 0x01683007ff0075a7 */ /* 0x000062000802014a */
[----:B------:R-:W-:Y:S05]  /*40c0*/  @!P0 BRA `(.L_x_13008) ;  /* 0x0000000000048947 */ /* 0x000fea0003800000 */
[----:B------:R-:W-:Y:S01]  /*40d0*/  BPT.TRAP 0x1 ;  /* 0x000000040000795c */ /* 0x000fe20000300000 */
.L_x_13008:
[----:B-1----:R-:W-:Y:S05]  /*40e0*/  @P1 BRA `(.L_x_13006) ;  /* 0x0000000000081947 */ /* 0x002fea0003800000 */
[----:B------:R-:W1:Y:S02]  /*40f0*/  SYNCS.PHASECHK.TRANS64.TRYWAIT P1, [UR10+0x16830], R7 ;  /* 0x01683007ff0075a7 */ /* 0x000e64000802014a */
[----:B-1----:R-:W-:Y:S05]  /*4100*/  @!P1 BRA `(.L_x_13009) ;  /* 0x000000ac00989947 */ /* 0x002fea0003800000 */
.L_x_13006:
[----:B-1----:R-:W1:Y:S01]  /*4110*/  S2R R8, SR_TID.X ;  /* 0x0000000000087919 */ /* 0x002e620000002100 */
[----:B------:R-:W-:Y:S01]  /*4120*/  UIADD3 UR39, UR6, 0x1, URZ ;  /* 0x0000000106277890 */ /* 0x000fe2000fffe03f */
[----:B------:R-:W-:Y:S01]  /*4130*/  UMOV UR24, UR4 ;  /* 0x0000000400187c82 */ /* 0x000fe20008000000 */
[----:B------:R-:W-:Y:S02]  /*4140*/  UMOV UR25, UR5 ;  /* 0x0000000500197c82 */ /* 0x000fe40008000000 */
[----:B------:R-:W-:Y:S01]  /*4150*/  UISETP.NE.AND UP0, UPT, UR39, 0x2, UPT ;  /* 0x000000022700788c */ /* 0x000fe2000bf05270 */
[----:B------:R-:W-:Y:S01]  /*4160*/  UMOV UR27, 0x40000040 ;  /* 0x40000040001b7882 */ /* 0x000fe20000000000 */
[----:B------:R-:W-:Y:S02]  /*4170*/  UMOV UR11, 0x40000040 ;  /* 0x40000040000b7882 */ /* 0x000fe40000000000 */
[----:B------:R-:W-:Y:S01]  /*4180*/  USEL UR39, UR39, URZ, UP0 ;  /* 0x0000003f27277287 */ /* 0x000fe20008000000 */
[----:B------:R-:W-:Y:S01]  /*4190*/  UMOV UR15, 0x40000040 ;  /* 0x40000040000f7882 */ /* 0x000fe20000000000 */
[----:B------:R-:W-:-:S02]  /*41a0*/  UMOV UR19, 0x40000040 ;  /* 0x4000004000137882 */ /* 0x000fc40000000000 */
[----:B------:R-:W-:-:S04]  /*41b0*/  ULEA UR26, UR39, UR20, 0xa ;  /* 0x00000014271a7291 */ /* 0x000fc8000f8e503f */
        /* <DEDUP_REMOVED lines=21> */
.L_x_13011:
        /* <DEDUP_REMOVED lines=9> */
.L_x_13012:
[----:B-1----:R-:W-:Y:S05]  /*43a0*/  @P1 BRA `(.L_x_13010) ;  /* 0x0000000000081947 */ /* 0x002fea0003800000 */
[----:B------:R-:W1:Y:S02]  /*43b0*/  SYNCS.PHASECHK.TRANS64.TRYWAIT P1, [UR10+0x16850], R7 ;  /* 0x01685007ff0075a7 */ /* 0x000e64000802014a */
[----:B-1----:R-:W-:Y:S05]  /*43c0*/  @!P1 BRA `(.L_x_13013) ;  /* 0x000000ac00009947 */ /* 0x002fea0003800000 */
.L_x_13010:
[----:B------:R-:W2:Y:S01]  /*43d0*/  S2UR UR11, SR_CgaCtaId ;  /* 0x00000000000b79c3 */ /* 0x000ea20000008800 */
[----:B------:R-:W-:Y:S01]  /*43e0*/  UMOV UR7, 0x400 ;  /* 0x0000040000077882 */ /* 0x000fe20000000000 */
[----:B------:R-:W-:Y:S01]  /*43f0*/  WARPGROUP.ARRIVE ;  /* 0x00000000000079c5 */ /* 0x000fe20000000000 */
[----:B------:R-:W-:-:S05]  /*4400*/  UMOV UR19, 0x40000040 ;  /* 0x4000004000137882 */ /* 0x000fca0000000000 */
[----:B------:R-:W1:Y:S01]  /*4410*/  S2R R9, SR_TID.X ;  /* 0x0000000000097919 */ /* 0x000e620000002100 */
[----:B--2---:R-:W-:-:S04]  /*4420*/  ULEA UR15, UR11, UR7, 0x18 ;  /* 0x000000070b0f7291 */ /* 0x004fc8000f8ec03f */
[----:B------:R-:W-:-:S04]  /*4430*/  UIADD3 UR7, UR15, 0x400, URZ ;  /* 0x000004000f077890 */ /* 0x000fc8000fffe03f */
[----:B------:R-:W-:-:S04]  /*4440*/  USHF.R.U32.HI UR7, URZ, 0x4, UR7 ;  /* 0x000000043f077899 */ /* 0x000fc80008011607 */
[----:B------:R-:W-:Y:S01]  /*4450*/  ULOP3.LUT UR7, UR7, 0x3fff, URZ, 0xc0, !UPT ;  /* 0x00003fff07077892 */ /* 0x000fe2000f8ec03f */
[----:B-1----:R-:W-:Y:S02]  /*4460*/  SHF.R.U32.HI R8, RZ, 0x7, R9 ;  /* 0x00000007ff087819 */ /* 0x002fe40000011609 */
[----:B------:R-:W-:Y:S01]  /*4470*/  ISETP.GE.U32.AND P1, PT, R9, 0x180, PT ;  /* 0x000001800900780c */ /* 0x000fe20003f26070 */
[----:B------:R-:W-:Y:S02]  /*4480*/  ULEA UR10, UR6, UR7, 0xa ;  /* 0x00000007060a7291 */ /* 0x000fe4000f8e503f */
[----:B0-----:R-:W-:Y:S02]  /*4490*/  VIADD R7, R8, 0x9 ;  /* 0x0000000908077836 */ /* 0x001fe40000000000 */
[----:B------:R-:W-:-:S03]  /*44a0*/  UIADD3 UR14, UR10, 0x80, URZ ;  /* 0x000000800a0e7890 */ /* 0x000fc6000fffe03f */
[----:B------:R-:W-:Y:S01]  /*44b0*/  UMOV UR18, UR10 ;  /* 0x0000000a00127c82 */ /* 0x000fe20008000000 */
[----:B------:R-:W-:Y:S01]  /*44c0*/  SEL R7, R7, 0x9, !P1 ;  /* 0x0000000907077807 */ /* 0x000fe20004800000 */
[----:B------:R-:W-:Y:S01]  /*44d0*/  HGMMA.64x64x16.F32.BF16 R88, R120, gdesc[UR16].tnspB, R88, gsb0 ;  /* 0x40e0001078587df0 */ /* 0x000fe20008001858 */
[----:B------:R-:W-:Y:S01]  /*44e0*/  UMOV UR19, 0x40000040 ;  /* 0x4000004000137882 */ /* 0x000fe20000000000 */
[----:B------:R-:W-:Y:S01]  /*44f0*/  UMOV UR18, UR14 ;  /* 0x0000000e00127c82 */ /* 0x000fe20008000000 */
        /* <DEDUP_REMOVED lines=43> */
.L_x_13014:
        /* <DEDUP_REMOVED lines=198> */
[----:B-1----:R-:W-:Y:S02]  /*5410*/  FMNMX.FTZ R82, R80, R39, !PT ;  /* 0x0000002750527209 */ /* 0x002fe40007810000 */
[----:B------:R-:W1:Y:S03]  /*5420*/  LDC R39, c[0x0][0x988] ;  /* 0x00026200ff277b82 */ /* 0x000e660000000800 */
[----:B------:R-:W2:Y:S01]  /*5430*/  SHFL.BFLY PT, R83, R82, 0x1, 0x1f ;  /* 0x0c201f0052537f89 */ /* 0x000ea200000e0000 */
[----:B0-----:R-:W-:-:S05]  /*5440*/  FMNMX.FTZ R84, R81, R38, !PT ;  /* 0x0000002651547209 */ /* 0x001fca0007810000 */
[----:B------:R-:W0:Y:S01]  /*5450*/  SHFL.BFLY PT, R85, R84, 0x1, 0x1f ;  /* 0x0c201f0054557f89 */ /* 0x000e2200000e0000 */
[----:B--2---:R-:W-:-:S05]  /*5460*/  FMNMX.FTZ R38, R82, R83, !PT ;  /* 0x0000005352267209 */ /* 0x004fca0007810000 */
[C---:B-1----:R-:W-:Y:S01]  /*5470*/  FMUL.FTZ R80, R38.reuse, R39 ;  /* 0x0000002726507220 */ /* 0x042fe20000410000 */
[----:B------:R-:W-:-:S03]  /*5480*/  FADD.FTZ R0, -R38, R0 ;  /* 0x0000000026007221 */ /* 0x000fc60000010100 */
[-CC-:B------:R-:W-:Y:S01]  /*5490*/  FFMA.FTZ R81, R30, R39.reuse, -R80.reuse ;  /* 0x000000271e517223 */ /* 0x180fe20000010850 */
[-C--:B------:R-:W-:Y:S01]  /*54a0*/  FMUL.FTZ R83, R0, R39.reuse ;  /* 0x0000002700537220 */ /* 0x080fe20000410000 */
[-CC-:B------:R-:W-:Y:S01]  /*54b0*/  FFMA.FTZ R30, R34, R39.reuse, -R80.reuse ;  /* 0x00000027221e7223 */ /* 0x180fe20000010850 */
[-CC-:B------:R-:W-:Y:S01]  /*54c0*/  FFMA.FTZ R120, R7, R39.reuse, -R80.reuse ;  /* 0x0000002707787223 */ /* 0x180fe20000010850 */
[-CC-:B------:R-:W-:Y:S01]  /*54d0*/  FFMA.FTZ R136, R48, R39.reuse, -R80.reuse ;  /* 0x0000002730887223 */ /* 0x180fe20000010850 */
[-CC-:B------:R-:W-:Y:S01]  /*54e0*/  FFMA.FTZ R122, R11, R39.reuse, -R80.reuse ;  /* 0x000000270b7a7223 */ /* 0x180fe20000010850 */
[--C-:B------:R-:W-:Y:S01]  /*54f0*/  FFMA.FTZ R82, R26, R39, -R80.reuse ;  /* 0x000000271a527223 */ /* 0x100fe20000010850 */
        /* <DEDUP_REMOVED lines=18> */
[-C--:B------:R-:W-:Y:S01]  /*5620*/  FFMA.FTZ R127, R27, R39.reuse, -R34 ;  /* 0x000000271b7f7223 */ /* 0x080fe20000010822 */
[-CC-:B------:R-:W-:Y:S01]  /*5630*/  FFMA.FTZ R128, R29, R39.reuse, -R80.reuse ;  /* 0x000000271d807223 */ /* 0x180fe20000010850 */
[----:B------:R-:W-:Y:S01]  /*5640*/  MUFU.EX2 R0, R0 ;  /* 0x0000000000007308 */ /* 0x000fe20000000800 */
[-CC-:B0-----:R-:W-:Y:S01]  /*5650*/  FFMA.FTZ R83, R20, R39.reuse, -R80.reuse ;  /* 0x0000002714537223 */ /* 0x181fe20000010850 */
[-C--:B------:R-:W-:Y:S01]  /*5660*/  FFMA.FTZ R29, R40, R39.reuse, -R80 ;  /* 0x00000027281d7223 */ /* 0x080fe20000010850 */
[-CC-:B------:R-:W-:Y:S01]  /*5670*/  FFMA.FTZ R40, R28, R39.reuse, -R34.reuse ;  /* 0x000000271c287223 */ /* 0x180fe20000010822 */
[-C--:B------:R-:W-:Y:S01]  /*5680*/  FFMA.FTZ R129, R31, R39.reuse, -R34 ;  /* 0x000000271f817223 */ /* 0x080fe20000010822 */
[-C--:B------:R-:W-:Y:S01]  /*5690*/  FFMA.FTZ R132, R37, R39.reuse, -R80 ;  /* 0x0000002725847223 */ /* 0x080fe20000010850 */
[-C--:B------:R-:W-:Y:S01]  /*56a0*/  FFMA.FTZ R37, R32, R39.reuse, -R34 ;  /* 0x0000002720257223 */ /* 0x080fe20000010822 */
[----:B------:R-:W-:Y:S01]  /*56b0*/  FFMA.FTZ R130, R33, R39, -R80 ;  /* 0x0000002721827223 */ /* 0x000fe20000010850 */
        /* <DEDUP_REMOVED lines=33> */
[----:B--2---:R-:W-:Y:S01]  /*58d0*/  FADD.FTZ R6, R48, R3 ;  /* 0x0000000330067221 */ /* 0x004fe20000010000 */
[-C--:B------:R-:W-:Y:S01]  /*58e0*/  FFMA.FTZ R146, R68, R39.reuse, -R80 ;  /* 0x0000002744927223 */ /* 0x080fe20000010850 */
[-C--:B------:R-:W-:Y:S01]  /*58f0*/  FFMA.FTZ R147, R70, R39.reuse, -R34 ;  /* 0x0000002746937223 */ /* 0x080fe20000010822 */
[-CC-:B------:R-:W-:Y:S01]  /*5900*/  FFMA.FTZ R8, R69, R39.reuse, -R80.reuse ;  /* 0x0000002745087223 */ /* 0x180fe20000010850 */
[-C--:B------:R-:W-:Y:S01]  /*5910*/  FFMA.FTZ R148, R72, R39.reuse, -R80 ;  /* 0x0000002748947223 */ /* 0x080fe20000010850 */
[-C--:B------:R-:W-:Y:S01]  /*5920*/  FFMA.FTZ R149, R74, R39.reuse, -R34 ;  /* 0x000000274a957223 */ /* 0x080fe20000010822 */
[-CC-:B------:R-:W-:Y:S01]  /*5930*/  FFMA.FTZ R7, R73, R39.reuse, -R80.reuse ;  /* 0x0000002749077223 */ /* 0x180fe20000010850 */
[----:B------:R-:W2:Y:S01]  /*5940*/  MUFU.EX2 R84, R84 ;  /* 0x0000005400547308 */ /* 0x000ea20000000800 */
[----:B0-----:R-:W-:Y:S01]  /*5950*/  FADD.FTZ R9, R122, R9 ;  /* 0x000000097a097221 */ /* 0x001fe20000010000 */
[-C--:B------:R-:W-:Y:S01]  /*5960*/  FFMA.FTZ R150, R76, R39.reuse, -R80 ;  /* 0x000000274c967223 */ /* 0x080fe20000010850 */
[-C--:B------:R-:W-:Y:S01]  /*5970*/  FFMA.FTZ R151, R78, R39.reuse, -R34 ;  /* 0x000000274e977223 */ /* 0x080fe20000010822 */
[----:B------:R-:W-:-:S04]  /*5980*/  FFMA.FTZ R33, R77, R39, -R80 ;  /* 0x000000274d217223 */ /* 0x000fc80000010850 */
        /* <DEDUP_REMOVED lines=71> */
[-CC-:B------:R-:W-:Y:S01]  /*5e00*/  FFMA.FTZ R9, R75, R39.reuse, -R34.reuse ;  /* 0x000000274b097223 */ /* 0x180fe20000010822 */
[----:B------:R-:W-:-:S05]  /*5e10*/  FFMA.FTZ R34, R79, R39, -R34 ;  /* 0x000000274f227223 */ /* 0x000fca0000010822 */
        /* <DEDUP_REMOVED lines=48> */
.L_x_13015:
[----:B------:R-:W-:Y:S01]  /*6120*/  ULEA UR6, UR6, UR15, 0x3 ;  /* 0x0000000f06067291 */ /* 0x000fe2000f8e183f */
[----:B------:R-:W-:Y:S01]  /*6130*/  ISETP.GT.AND P1, PT, R4, R16, PT ;  /* 0x000000100400720c */ /* 0x000fe20003f24270 */
[----:B------:R-:W-:Y:S01]  /*6140*/  UMOV UR7, UR38 ;  /* 0x0000002600077c82 */ /* 0x000fe20008000000 */
[-C--:B------:R-:W-:Y:S01]  /*6150*/  FMUL.FTZ R88, R88, R5.reuse ;  /* 0x0000000558587220 */ /* 0x080fe20000410000 */
        /* <DEDUP_REMOVED lines=69> */
[----:B------:R-:W-:Y:S01]  /*65b0*/  MOV R0, R38 ;  /* 0x0000002600007202 */ /* 0x000fe20000000f00 */
[----:B------:R-:W-:Y:S06]  /*65c0*/  @P1 BRA `(.L_x_13016) ;  /* 0xffffffd800781947 */ /* 0x000fec000383ffff */
.L_x_13005:
[----:B------:R-:W-:Y:S06]  /*65d0*/  BAR.ARV 0x8, 0x200 ;  /* 0x0208000000007b1d */ /* 0x000fec0000002000 */
[----:B------:R-:W-:Y:S05]  /*65e0*/  @!P0 BRA `(.L_x_13017) ;  /* 0x0000000000048947 */ /* 0x000fea0003800000 */
[----:B------:R-:W-:Y:S01]  /*65f0*/  BPT.TRAP 0x1 ;  /* 0x000000040000795c */ /* 0x000fe20000300000 */
.L_x_13017:
        /* <DEDUP_REMOVED lines=9> */
.L_x_13018:
[----:B-1----:R-:W-:Y:S05]  /*6690*/  @P1 BRA `(.L_x_13019) ;  /* 0x0000000000081947 */ /* 0x002fea0003800000 */
[----:B------:R-:W1:Y:S02]  /*66a0*/  SYNCS.PHASECHK.TRANS64.TRYWAIT P1, [UR5+0x16850], R0 ;  /* 0x01685000ff0075a7 */ /* 0x000e640008020145 */
[----:B-1----:R-:W-:Y:S05]  /*66b0*/  @!P1 BRA `(.L_x_13020) ;  /* 0x00000088005c9947 */ /* 0x002fea0003800000 */
.L_x_13019:
[----:B------:R-:W-:Y:S01]  /*66c0*/  UIADD3 UR4, UR4, 0x400, URZ ;  /* 0x0000040004047890 */ /* 0x000fe2000fffe03f */
[----:B------:R-:W-:Y:S01]  /*66d0*/  WARPGROUP.ARRIVE ;  /* 0x00000000000079c5 */ /* 0x000fe20000000000 */
[----:B------:R-:W-:Y:S01]  /*66e0*/  UMOV UR11, 0x40000040 ;  /* 0x40000040000b7882 */ /* 0x000fe20000000000 */
[----:B01----:R-:W0:Y:S01]  /*66f0*/  SHFL.BFLY PT, R0, R3, 0x2, 0x1f ;  /* 0x0c401f0003007f89 */ /* 0x003e2200000e0000 */
[----:B------:R-:W-:Y:S01]  /*6700*/  USHF.R.U32.HI UR4, URZ, 0x4, UR4 ;  /* 0x000000043f047899 */ /* 0x000fe20008011604 */
[----:B------:R-:W-:Y:S02]  /*6710*/  IMAD.MOV.U32 R41, RZ, RZ, RZ ;  /* 0x000000ffff297224 */ /* 0x000fe400078e00ff */
[----:B------:R-:W1:Y:S01]  /*6720*/  SHFL.BFLY PT, R5, R6, 0x2, 0x1f ;  /* 0x0c401f0006057f89 */ /* 0x000e6200000e0000 */
[----:B------:R-:W-:-:S04]  /*6730*/  ULOP3.LUT UR4, UR4, 0x3fff, URZ, 0xc0, !UPT ;  /* 0x00003fff04047892 */ /* 0x000fc8000f8ec03f */
[----:B------:R-:W-:-:S04]  /*6740*/  ULEA UR4, UR39, UR4, 0xa ;  /* 0x0000000427047291 */ /* 0x000fc8000f8e503f */
[----:B------:R-:W-:-:S03]  /*6750*/  UIADD3 UR6, UR4, 0x80, URZ ;  /* 0x0000008004067890 */ /* 0x000fc6000fffe03f */
[----:B------:R-:W-:Y:S02]  /*6760*/  UMOV UR10, UR4 ;  /* 0x00000004000a7c82 */ /* 0x000fe40008000000 */
[----:B------:R-:W-:Y:S01]  /*6770*/  HGMMA.64x64x16.F32.BF16 R88, R120, gdesc[UR8].tnspB, R88, gsb0 ;  /* 0x40e0000878587df0 */ /* 0x000fe20008001858 */
[----:B------:R-:W-:Y:S01]  /*6780*/  UMOV UR11, 0x40000040 ;  /* 0x40000040000b7882 */ /* 0x000fe20000000000 */
[----:B------:R-:W-:Y:S01]  /*6790*/  UMOV UR10, UR6 ;  /* 0x00000006000a7c82 */ /* 0x000fe20008000000 */
[----:B------:R-:W-:Y:S01]  /*67a0*/  UIADD3 UR6, UR4, 0x100, URZ ;  /* 0x0000010004067890 */ /* 0x000fe2000fffe03f */
[----:B0-----:R-:W-:Y:S01]  /*67b0*/  FADD.FTZ R0, R0, R3 ;  /* 0x0000000300007221 */ /* 0x001fe20000010000 */
[----:B------:R-:W-:Y:S02]  /*67c0*/  IMAD.MOV.U32 R3, RZ, RZ, -0x800000 ;  /* 0xff800000ff037424 */ /* 0x000fe400078e00ff */
[----:B-1----:R-:W-:Y:S02]  /*67d0*/  FADD.FTZ R4, R5, R6 ;  /* 0x0000000605047221 */ /* 0x002fe40000010000 */
[----:B------:R-:W0:Y:S04]  /*67e0*/  SHFL.BFLY PT, R5, R0, 0x1, 0x1f ;  /* 0x0c201f0000057f89 */ /* 0x000e2800000e0000 */
[----:B------:R-:W1:Y:S01]  /*67f0*/  SHFL.BFLY PT, R7, R4, 0x1, 0x1f ;  /* 0x0c201f0004077f89 */ /* 0x000e6200000e0000 */
[----:B0-----:R-:W-:Y:S01]  /*6800*/  FADD.FTZ R8, R0, R5 ;  /* 0x0000000500087221 */ /* 0x001fe20000010000 */
[----:B------:R-:W-:-:S02]  /*6810*/  IMAD.MOV.U32 R0, RZ, RZ, -0x800000 ;  /* 0xff800000ff007424 */ /* 0x000fc400078e00ff */
        /* <DEDUP_REMOVED lines=10> */
[----:B------:R-:W-:Y:S01]  /*68c0*/  @P1 FFMA.FTZ R3, R5, R38, R6 ;  /* 0x0000002605031223 */ /* 0x000fe20000010006 */
[----:B------:R-:W-:Y:S02]  /*68d0*/  WARPGROUP.DEPBAR.LE gsb0, 0x0 ;  /* 0x00008000000079c5 */ /* 0x000fe40000010000 */
[----:B------:R-:W-:Y:S01]  /*68e0*/  WARPGROUP.ARRIVE ;  /* 0x00000000000079c5 */ /* 0x000fe20000000000 */
[----:B------:R2:W0:Y:S01]  /*68f0*/  @P2 MUFU.RCP R4, R9 ;  /* 0x0000000900042308 */ /* 0x0004220000001000 */
[----:B-1----:R-:W-:-:S04]  /*6900*/  @P2 FMUL.FTZ R7, R7, 0.69314718246459960938 ;  /* 0x3f31721807072820 */ /* 0x002fc80000410000 */
[----:B------:R-:W-:Y:S01]  /*6910*/  HGMMA.64x64x16.F32.BF16 R88, R124, gdesc[UR8].tnspB, R88, gsb0 ;  /* 0x40e000087c587df0 */ /* 0x000fe20008001858 */
[----:B------:R-:W-:Y:S01]  /*6920*/  UMOV UR10, UR6 ;  /* 0x00000006000a7c82 */ /* 0x000fe20008000000 */
[----:B------:R-:W-:Y:S01]  /*6930*/  UMOV UR11, 0x40000040 ;  /* 0x40000040000b7882 */ /* 0x000fe20000000000 */
[----:B------:R-:W-:Y:S01]  /*6940*/  UIADD3 UR6, UR4, 0x180, URZ ;  /* 0x0000018004067890 */ /* 0x000fe2000fffe03f */
[----:B------:R-:W-:Y:S01]  /*6950*/  @P2 FFMA.FTZ R0, R10, R46, R7 ;  /* 0x0000002e0a002223 */ /* 0x000fe20000010007 */
        /* <DEDUP_REMOVED lines=35> */
.L_x_13021:
        /* <DEDUP_REMOVED lines=42> */
[----:B--2---:R-:W-:-:S05]  /*6e30*/  IADD3 R5, R5, 0x1, RZ ;  /* 0x0000000105057810 */ /* 0x004fca0007ffe0ff */
[----:B------:R1:W-:Y:S06]  /*6e40*/  STL [R1+0x18], R5 ;  /* 0x0000180501007387 */ /* 0x0003ec0000100800 */
.L_x_12997:
[----:B-1----:R-:W1:Y:S01]  /*6e50*/  S2R R5, SR_CgaCtaId ;  /* 0x0000000000057919 */ /* 0x002e620000008800 */
[----:B------:R-:W-:Y:S01]  /*6e60*/  MOV R16, 0x400 ;  /* 0x0000040000107802 */ /* 0x000fe20000000f00 */
[----:B------:R-:W-:Y:S01]  /*6e70*/  BSSY B0, `(.L_x_13022) ;  /* 0x0000222000007945 */ /* 0x000fe20003800000 */
[----:B------:R-:W-:Y:S02]  /*6e80*/  BAR.SYNC.DEFER_BLOCKING 0x5, 0x200 ;  /* 0x0148000000007b1d */ /* 0x000fe40000010000 */
[----:B-1----:R-:W-:-:S05]  /*6e90*/  LEA R16, R5, R16, 0x18 ;  /* 0x0000001005107211 */ /* 0x002fca00078ec0ff */
[----:B------:R1:W2:Y:S01]  /*6ea0*/  LDS.128 R4, [R16+0x168d0] ;  /* 0x0168d00010047984 */ /* 0x0002a20000000c00 */
[----:B------:R-:W-:Y:S06]  /*6eb0*/  BAR.ARV 0x4, 0x200 ;  /* 0x0108000000007b1d */ /* 0x000fec0000002000 */
[----:B------:R-:W-:Y:S05]  /*6ec0*/  @P0 BRA `(.L_x_13023) ;  /* 0x0000001400fc0947 */ /* 0x000fea0003800000 */
[----:B------:R-:W3:Y:S01]  /*6ed0*/  LDL R8, [R1+0x48] ;  /* 0x0000480001087983 */ /* 0x000ee20000100800 */
[----:B------:R-:W4:Y:S01]  /*6ee0*/  LDC.64 R60, c[0x0][0xc00] ;  /* 0x00030000ff3c7b82 */ /* 0x000f220000000a00 */
[----:B------:R-:W0:Y:S01]  /*6ef0*/  S2R R9, SR_SWINHI ;  /* 0x0000000000097919 */ /* 0x000e220000002f00 */
[----:B------:R-:W-:Y:S02]  /*6f00*/  F2FP.BF16.F32.PACK_AB R24, R21, R20 ;  /* 0x000000141518723e */ /* 0x000fe400000010ff */
[----:B------:R-:W-:Y:S01]  /*6f10*/  F2FP.BF16.F32.PACK_AB R25, R43, R42 ;  /* 0x0000002a2b19723e */ /* 0x000fe200000010ff */
[----:B------:R-:W4:Y:S01]  /*6f20*/  LDL R69, [R1+0x44] ;  /* 0x0000440001457983 */ /* 0x000f220000100800 */
[----:B------:R-:W-:Y:S02]  /*6f30*/  F2FP.BF16.F32.PACK_AB R26, R29, R28 ;  /* 0x0000001c1d1a723e */ /* 0x000fe400000010ff */
[----:B------:R-:W-:Y:S01]  /*6f40*/  F2FP.BF16.F32.PACK_AB R27, R45, R44 ;  /* 0x0000002c2d1b723e */ /* 0x000fe200000010ff */
[C---:B------:R-:W-:Y:S01]  /*6f50*/  IMAD.SHL.U32 R65, R17.reuse, 0x4, RZ ;  /* 0x0000000411417824 */ /* 0x040fe200078e00ff */
[----:B------:R-:W-:Y:S01]  /*6f60*/  SHF.L.U64.HI R68, R17, 0x2, R153 ;  /* 0x0000000211447819 */ /* 0x000fe20000010299 */
[----:B------:R-:W4:Y:S01]  /*6f70*/  LDL R67, [R1+0xc] ;  /* 0x00000c0001437983 */ /* 0x000f220000100800 */
[----:B------:R-:W-:Y:S01]  /*6f80*/  MOV R62, RZ ;  /* 0x000000ff003e7202 */ /* 0x000fe20000000f00 */
[----:B------:R-:W-:Y:S01]  /*6f90*/  ULDC.64 UR4, c[0x0][0xc08] ;  /* 0x0003020000047ab9 */ /* 0x000fe20000000a00 */
[----:B------:R-:W-:-:S02]  /*6fa0*/  MOV R56, R16 ;  /* 0x0000001000387202 */ /* 0x000fc40000000f00 */
[----:B0-----:R-:W-:Y:S01]  /*6fb0*/  MOV R57, R9 ;  /* 0x0000000900397202 */ /* 0x001fe20000000f00 */
[----:B------:R-:W-:Y:S02]  /*6fc0*/  BAR.SYNC.DEFER_BLOCKING 0x1, 0x180 ;  /* 0x0046000000007b1d */ /* 0x000fe40000010000 */
[----:B---3--:R-:W-:-:S03]  /*6fd0*/  IMAD.WIDE R8, R8, 0x2, R56 ;  /* 0x0000000208087825 */ /* 0x008fc600078e0238 */
[----:B------:R-:W-:-:S04]  /*6fe0*/  LOP3.LUT R11, R8, 0x380, RZ, 0xc0, !PT ;  /* 0x00000380080b7812 */ /* 0x000fc800078ec0ff */
[----:B------:R-:W-:Y:S02]  /*6ff0*/  SHF.R.U64 R11, R11, 0x3, RZ ;  /* 0x000000030b0b7819 */ /* 0x000fe400000012ff */
[C---:B------:R-:W-:Y:S02]  /*7000*/  IADD3 R10, P0, R8.reuse, 0x60, RZ ;  /* 0x00000060080a7810 */ /* 0x040fe40007f1e0ff */
[C---:B------:R-:W-:Y:S02]  /*7010*/  IADD3 R63, P1, R8.reuse, 0x40, RZ ;  /* 0x00000040083f7810 */ /* 0x040fe40007f3e0ff */
[----:B------:R-:W-:Y:S02]  /*7020*/  IADD3 R59, P2, R8, 0x20, RZ ;  /* 0x00000020083b7810 */ /* 0x000fe40007f5e0ff */
[----:B------:R-:W-:Y:S01]  /*7030*/  LOP3.LUT R8, R11, R8, RZ, 0x3c, !PT ;  /* 0x000000080b087212 */ /* 0x000fe200078e3cff */
[--C-:B------:R-:W-:Y:S02]  /*7040*/  IMAD.X R11, RZ, RZ, R9.reuse, P0 ;  /* 0x000000ffff0b7224 */ /* 0x100fe400000e0609 */
[--C-:B------:R-:W-:Y:S01]  /*7050*/  IMAD.X R13, RZ, RZ, R9.reuse, P1 ;  /* 0x000000ffff0d7224 */ /* 0x100fe200008e0609 */
[----:B------:R-:W-:Y:S01]  /*7060*/  MOV R58, R8 ;  /* 0x00000008003a7202 */ /* 0x000fe20000000f00 */
[----:B------:R-:W-:Y:S01]  /*7070*/  IMAD.X R15, RZ, RZ, R9, P2 ;  /* 0x000000ffff0f7224 */ /* 0x000fe200010e0609 */
[----:B------:R-:W-:-:S02]  /*7080*/  LOP3.LUT R9, R10, 0x380, RZ, 0xc0, !PT ;  /* 0x000003800a097812 */ /* 0x000fc400078ec0ff */
[----:B------:R-:W-:Y:S02]  /*7090*/  LOP3.LUT R8, R63, 0x380, RZ, 0xc0, !PT ;  /* 0x000003803f087812 */ /* 0x000fe400078ec0ff */
[----:B--2---:R-:W-:Y:S02]  /*70a0*/  LOP3.LUT R4, R59, 0x380, RZ, 0xc0, !PT ;  /* 0x000003803b047812 */ /* 0x004fe400078ec0ff */
[----:B------:R-:W-:Y:S02]  /*70b0*/  SHF.R.U64 R9, R9, 0x3, RZ ;  /* 0x0000000309097819 */ /* 0x000fe400000012ff */
[----:B------:R-:W-:Y:S02]  /*70c0*/  SHF.R.U64 R8, R8, 0x3, RZ ;  /* 0x0000000308087819 */ /* 0x000fe400000012ff */
[----:B------:R-:W-:Y:S02]  /*70d0*/  SHF.R.U64 R4, R4, 0x3, RZ ;  /* 0x0000000304047819 */ /* 0x000fe400000012ff */
[----:B------:R-:W-:-:S02]  /*70e0*/  LOP3.LUT R10, R9, R10, RZ, 0x3c, !PT ;  /* 0x0000000a090a7212 */ /* 0x000fc400078e3cff */
[----:B------:R-:W-:Y:S02]  /*70f0*/  LOP3.LUT R12, R8, R63, RZ, 0x3c, !PT ;  /* 0x0000003f080c7212 */ /* 0x000fe400078e3cff */
[----:B------:R-:W-:Y:S02]  /*7100*/  LOP3.LUT R14, R4, R59, RZ, 0x3c, !PT ;  /* 0x0000003b040e7212 */ /* 0x000fe400078e3cff */
[----:B------:R-:W-:Y:S01]  /*7110*/  MOV R4, R10 ;  /* 0x0000000a00047202 */ /* 0x000fe20000000f00 */
[----:B------:R0:W-:Y:S01]  /*7120*/  STSM.16.M88.4 [R58], R24 ;  /* 0x000000183a007844 */ /* 0x0001e20000000200 */
[----:B------:R-:W-:Y:S02]  /*7130*/  MOV R66, R12 ;  /* 0x0000000c00427202 */ /* 0x000fe40000000f00 */
[----:B------:R-:W-:Y:S02]  /*7140*/  MOV R63, R14 ;  /* 0x0000000e003f7202 */ /* 0x000fe40000000f00 */
        /* <DEDUP_REMOVED lines=8> */
[----:B0-----:R-:W-:Y:S02]  /*71d0*/  F2FP.BF16.F32.PACK_AB R24, R39, R38 ;  /* 0x000000262718723e */ /* 0x001fe400000010ff */
[----:B------:R-:W-:Y:S02]  /*71e0*/  F2FP.BF16.F32.PACK_AB R25, R55, R54 ;  /* 0x000000363719723e */ /* 0x000fe400000010ff */
[----:B------:R-:W-:Y:S02]  /*71f0*/  F2FP.BF16.F32.PACK_AB R26, R41, R40 ;  /* 0x00000028291a723e */ /* 0x000fe400000010ff */
[----:B------:R-:W-:Y:S01]  /*7200*/  F2FP.BF16.F32.PACK_AB R27, R119, R118 ;  /* 0x00000076771b723e */ /* 0x000fe200000010ff */
[----:B------:R0:W-:Y:S04]  /*7210*/  STSM.16.M88.4 [R63], R8 ;  /* 0x000000083f007844 */ /* 0x0001e80000000200 */
[----:B------:R-:W-:Y:S04]  /*7220*/  STSM.16.M88.4 [R66], R12 ;  /* 0x0000000c42007844 */ /* 0x000fe80000000200 */
[----:B------:R2:W-:Y:S01]  /*7230*/  STSM.16.M88.4 [R4], R24 ;  /* 0x0000001804007844 */ /* 0x0005e20000000200 */
[----:B------:R-:W-:Y:S01]  /*7240*/  BAR.SYNC.DEFER_BLOCKING 0x1, 0x180 ;  /* 0x0046000000007b1d */ /* 0x000fe20000010000 */
[----:B----4-:R-:W-:-:S04]  /*7250*/  ISETP.NE.U32.AND P0, PT, R60, RZ, PT ;  /* 0x000000ff3c00720c */ /* 0x010fc80003f05070 */
[----:B------:R-:W-:-:S03]  /*7260*/  ISETP.NE.AND.EX P0, PT, R61, RZ, PT, P0 ;  /* 0x000000ff3d00720c */ /* 0x000fc60003f05300 */
[----:B0-----:R-:W0:Y:S01]  /*7270*/  LDC R8, c[0x0][0xad4] ;  /* 0x0002b500ff087b82 */ /* 0x001e220000000800 */
[----:B------:R-:W-:-:S05]  /*7280*/  IADD3 R58, P1, R65, R60, RZ ;  /* 0x0000003c413a7210 */ /* 0x000fca0007f3e0ff */
[----:B------:R-:W-:Y:S02]  /*7290*/  IMAD.X R59, R68, 0x1, R61, P1 ;  /* 0x00000001443b7824 */ /* 0x000fe400008e063d */
[----:B--2---:R-:W2:Y:S03]  /*72a0*/  LDC R4, c[0x0][0xbe8] ;  /* 0x0002fa00ff047b82 */ /* 0x004ea60000000800 */
[----:B------:R-:W3:Y:S01]  /*72b0*/  @P0 LDG.E R62, desc[UR36][R58.64] ;  /* 0x000000243a3e0981 */ /* 0x000ee2000c1e1900 */
[----:B------:R-:W-:-:S04]  /*72c0*/  ISETP.NE.U32.AND P1, PT, RZ, UR4, PT ;  /* 0x00000004ff007c0c */ /* 0x000fc8000bf25070 */
[----:B------:R-:W-:Y:S01]  /*72d0*/  ISETP.NE.AND.EX P1, PT, RZ, UR5, PT, P1 ;  /* 0x00000005ff007c0c */ /* 0x000fe2000bf25310 */
[----:B------:R-:W-:-:S12]  /*72e0*/  IMAD.MOV.U32 R26, RZ, RZ, 0x9b8 ;  /* 0x000009b8ff1a7424 */ /* 0x000fd800078e00ff */
[----:B------:R-:W-:-:S04]  /*72f0*/  @P1 IADD3 R64, P2, R65, UR4, RZ ;  /* 0x0000000441401c10 */ /* 0x000fc8000ff5e0ff */
[----:B------:R-:W-:Y:S02]  /*7300*/  @P1 IADD3.X R65, R68, UR5, RZ, P2, !PT ;  /* 0x0000000544411c10 */ /* 0x000fe400097fe4ff */
[----:B------:R-:W-:-:S04]  /*7310*/  ISETP.NE.AND P2, PT, R19, RZ, PT ;  /* 0x000000ff1300720c */ /* 0x000fc80003f45270 */
[----:B0-----:R-:W-:-:S04]  /*7320*/  SEL R8, R19, R8, P2 ;  /* 0x0000000813087207 */ /* 0x001fc80001000000 */
[----:B------:R-:W-:Y:S02]  /*7330*/  ISETP.GT.AND P3, PT, R8, 0x1, PT ;  /* 0x000000010800780c */ /* 0x000fe40003f64270 */
[----:B--2---:R-:W-:Y:S01]  /*7340*/  ISETP.NE.AND P4, PT, R4, 0x1, PT ;  /* 0x000000010400780c */ /* 0x004fe20003f85270 */
[----:B------:R-:W0:Y:S01]  /*7350*/  LDC.64 R8, c[0x0][0xba8] ;  /* 0x0002ea00ff087b82 */ /* 0x000e220000000a00 */
[----:B------:R-:W-:-:S07]  /*7360*/  SEL R26, R26, 0x978, P3 ;  /* 0x000009781a1a7807 */ /* 0x000fce0001800000 */
[----:B------:R-:W2:Y:S01]  /*7370*/  LDC.64 R14, c[0x0][R26+0x220] ;  /* 0x000088001a0e7b82 */ /* 0x000ea20000000a00 */
[----:B------:R-:W-:-:S07]  /*7380*/  ISETP.NE.U32.AND P2, PT, R60, RZ, PT ;  /* 0x000000ff3c00720c */ /* 0x000fce0003f45070 */
[----:B------:R-:W4:Y:S01]  /*7390*/  LDC.64 R12, c[0x0][R26+0x218] ;  /* 0x000086001a0c7b82 */ /* 0x000f220000000a00 */
[----:B------:R-:W-:-:S07]  /*73a0*/  ISETP.NE.AND.EX P2, PT, R61, RZ, PT, P2 ;  /* 0x000000ff3d00720c */ /* 0x000fce0003f45320 */
[----:B------:R-:W1:Y:S01]  /*73b0*/  @P4 LDC R60, c[0x0][0xbec] ;  /* 0x0002fb00ff3c4b82 */ /* 0x000e620000000800 */
[----:B------:R-:W-:Y:S01]  /*73c0*/  SEL R17, R17, RZ, !P2 ;  /* 0x000000ff11117207 */ /* 0x000fe20005000000 */
[----:B------:R-:W-:-:S06]  /*73d0*/  ULDC UR4, c[0x0][0xa88] ;  /* 0x0002a20000047ab9 */ /* 0x000fcc0000000800 */
[----:B------:R-:W1:Y:S01]  /*73e0*/  @P4 LDC R61, c[0x0][0xbf0] ;  /* 0x0002fc00ff3d4b82 */ /* 0x000e620000000800 */
[----:B------:R-:W-:Y:S01]  /*73f0*/  SEL R153, R153, RZ, !P2 ;  /* 0x000000ff99997207 */ /* 0x000fe20005000000 */
[----:B------:R-:W-:-:S06]  /*7400*/  IMAD.U32 R63, RZ, RZ, UR4 ;  /* 0x00000004ff3f7e24 */ /* 0x000fcc000f8e00ff */
[----:B------:R-:W1:Y:S01]  /*7410*/  LDC.64 R10, c[0x0][R26+0x228] ;  /* 0x00008a001a0a7b82 */ /* 0x000e620000000a00 */
[----:B--2---:R-:W-:Y:S01]  /*7420*/  IMAD R15, R15, R17, RZ ;  /* 0x000000110f0f7224 */ /* 0x004fe200078e02ff */
[----:B------:R2:W5:Y:S01]  /*7430*/  @P1 LDG.E R63, desc[UR36][R64.64] ;  /* 0x00000024403f1981 */ /* 0x000562000c1e1900 */
[----:B----4-:R-:W-:-:S04]  /*7440*/  IMAD.WIDE.U32 R24, R12, R18, RZ ;  /* 0x000000120c187225 */ /* 0x010fc800078e00ff */
[C---:B------:R-:W-:Y:S01]  /*7450*/  IMAD R153, R14.reuse, R153, R15 ;  /* 0x000000990e997224 */ /* 0x040fe200078e020f */
[----:B------:R-:W-:Y:S01]  /*7460*/  SEL R19, R67, RZ, P3 ;  /* 0x000000ff43137207 */ /* 0x000fe20001800000 */
[----:B------:R-:W-:Y:S01]  /*7470*/  IMAD.WIDE.U32 R14, R14, R17, RZ ;  /* 0x000000110e0e7225 */ /* 0x000fe200078e00ff */
[----:B0-----:R-:W0:Y:S03]  /*7480*/  @!P3 LDC R8, c[0x0][0xb50] ;  /* 0x0002d400ff08bb82 */ /* 0x001e260000000800 */
[----:B------:R-:W-:Y:S02]  /*7490*/  IMAD R27, R13, R18, RZ ;  /* 0x000000120d1b7224 */ /* 0x000fe400078e02ff */
[----:B--2---:R-:W-:-:S03]  /*74a0*/  IMAD R65, R23, 0xc0, R69 ;  /* 0x000000c017417824 */ /* 0x004fc600078e0245 */
[----:B------:R-:W2:Y:S01]  /*74b0*/  LDC.64 R12, c[0x0][R26+0x210] ;  /* 0x000084001a0c7b82 */ /* 0x000ea20000000a00 */
[----:B------:R-:W-:Y:S02]  /*74c0*/  IMAD.IADD R153, R15, 0x1, R153 ;  /* 0x000000010f997824 */ /* 0x000fe400078e0299 */
[----:B------:R-:W-:Y:S02]  /*74d0*/  IMAD.MOV.U32 R15, RZ, RZ, R65 ;  /* 0x000000ffff0f7224 */ /* 0x000fe400078e0041 */
[----:B------:R-:W-:Y:S02]  /*74e0*/  IMAD.IADD R27, R25, 0x1, R27 ;  /* 0x00000001191b7824 */ /* 0x000fe400078e021b */
[-C--:B-1----:R-:W-:Y:S01]  /*74f0*/  IMAD R25, R11, R19.reuse, RZ ;  /* 0x000000130b197224 */ /* 0x082fe200078e02ff */
[----:B------:R-:W1:Y:S01]  /*7500*/  @!P3 LDC R9, c[0x0][0xb54] ;  /* 0x0002d500ff09bb82 */ /* 0x000e620000000800 */
[----:B------:R-:W-:-:S04]  /*7510*/  IMAD.WIDE.U32 R10, R10, R19, RZ ;  /* 0x000000130a0a7225 */ /* 0x000fc800078e00ff */
[----:B------:R-:W-:Y:S01]  /*7520*/  IMAD.IADD R25, R11, 0x1, R25 ;  /* 0x000000010b197824 */ /* 0x000fe200078e0219 */
[--C-:B---3--:R-:W-:Y:S01]  /*7530*/  IADD3 R24, P2, P5, R14, R24, R62.reuse ;  /* 0x000000180e187210 */ /* 0x108fe20007d5e03e */
[----:B------:R-:W-:Y:S01]  /*7540*/  @P4 IMAD.HI.U32 R14, R65, R60, RZ ;  /* 0x0000003c410e4227 */ /* 0x000fe200078e00ff */
[----:B------:R-:W-:-:S04]  /*7550*/  SHF.R.S32.HI R60, RZ, 0x1f, R62 ;  /* 0x0000001fff3c7819 */ /* 0x000fc8000001143e */
[----:B------:R-:W-:-:S04]  /*7560*/  @P4 SHF.R.U32.HI R15, RZ, R61, R14 ;  /* 0x0000003dff0f4219 */ /* 0x000fc8000001160e */
[----:B------:R-:W-:Y:S02]  /*7570*/  IADD3 R19, -R15, RZ, RZ ;  /* 0x000000ff0f137210 */ /* 0x000fe40007ffe1ff */
[----:B------:R-:W-:Y:S02]  /*7580*/  IADD3.X R14, R153, R27, R60, P2, P5 ;  /* 0x0000001b990e7210 */ /* 0x000fe400017ea43c */
[----:B------:R-:W-:Y:S02]  /*7590*/  IADD3 R10, P2, P5, R15, R24, R10 ;  /* 0x000000180f0a7210 */ /* 0x000fe40007d5e00a */
[----:B------:R-:W-:Y:S01]  /*75a0*/  SHF.R.S32.HI R11, RZ, 0x1f, R15 ;  /* 0x0000001fff0b7819 */ /* 0x000fe2000001140f */
[----:B------:R-:W-:-:S03]  /*75b0*/  IMAD R15, R4, R19, R65 ;  /* 0x00000013040f7224 */ /* 0x000fc600078e0241 */
[----:B------:R-:W-:Y:S01]  /*75c0*/  IADD3.X R11, R11, R14, R25, P2, P5 ;  /* 0x0000000e0b0b7210 */ /* 0x000fe200017ea419 */
[----:B--2---:R-:W-:Y:S01]  /*75d0*/  IMAD R13, R13, R15, RZ ;  /* 0x0000000f0d0d7224 */ /* 0x004fe200078e02ff */
[----:B------:R-:W-:-:S05]  /*75e0*/  SHF.R.S32.HI R19, RZ, 0x1f, R15 ;  /* 0x0000001fff137819 */ /* 0x000fca000001140f */
[C---:B------:R-:W-:Y:S02]  /*75f0*/  IMAD R19, R12.reuse, R19, R13 ;  /* 0x000000130c137224 */ /* 0x040fe400078e020d */
[----:B------:R-:W-:-:S04]  /*7600*/  IMAD.WIDE.U32 R12, R12, R15, R10 ;  /* 0x0000000f0c0c7225 */ /* 0x000fc800078e000a */
[----:B------:R-:W-:Y:S01]  /*7610*/  IMAD.IADD R10, R13, 0x1, R19 ;  /* 0x000000010d0a7824 */ /* 0x000fe200078e0213 */
[----:B0-----:R-:W-:-:S04]  /*7620*/  LEA R13, P2, R12, R8, 0x2 ;  /* 0x000000080c0d7211 */ /* 0x001fc800078410ff */
[----:B-1----:R-:W-:Y:S01]  /*7630*/  LEA.HI.X R14, R12, R9, R10, 0x2, P2 ;  /* 0x000000090c0e7211 */ /* 0x002fe200010f140a */
[----:B------:R-:W-:Y:S08]  /*7640*/  @P1 BRA `(.L_x_13024) ;  /* 0x0000000000101947 */ /* 0x000ff00003800000 */
[----:B------:R-:W-:Y:S05]  /*7650*/  @!P0 BRA `(.L_x_13024) ;  /* 0x00000000000c8947 */ /* 0x000fea0003800000 */
[----:B------:R-:W2:Y:S04]  /*7660*/  LDG.E R8, desc[UR36][R58.64] ;  /* 0x000000243a087981 */ /* 0x000ea8000c1e1900 */
[----:B-----5:R-:W2:Y:S02]  /*7670*/  LDG.E R63, desc[UR36][R58.64+0x4] ;  /* 0x000004243a3f7981 */ /* 0x020ea4000c1e1900 */
[----:B--2---:R-:W-:-:S07]  /*7680*/  IMAD.IADD R63, R63, 0x1, -R8 ;  /* 0x000000013f3f7824 */ /* 0x004fce00078e0a08 */
.L_x_13024:
        /* <DEDUP_REMOVED lines=9> */
[----:B------:R-:W-:-:S05]  /*7720*/  LOP3.LUT R12, R12, 0xffffff80, RZ, 0xc0, !PT ;  /* 0xffffff800c0c7812 */ /* 0x000fca00078ec0ff */
[----:B------:R-:W-:Y:S02]  /*7730*/  IMAD.IADD R12, R19, 0x1, -R12 ;  /* 0x00000001130c7824 */ /* 0x000fe400078e0a0c */
[----:B-----5:R-:W-:-:S03]  /*7740*/  IMAD R19, R63, R4, RZ ;  /* 0x000000043f137224 */ /* 0x020fc600078e02ff */
[----:B------:R-:W-:Y:S01]  /*7750*/  LOP3.LUT P0, RZ, R12, 0x3, RZ, 0xc0, !PT ;  /* 0x000000030cff7812 */ /* 0x000fe2000780c0ff */
[----:B--2---:R-:W-:-:S05]  /*7760*/  IMAD R24, R23, 0xc0, R15 ;  /* 0x000000c017187824 */ /* 0x004fca00078e020f */
[C---:B------:R-:W-:Y:S02]  /*7770*/  IADD3 R12, R24.reuse, 0x8, RZ ;  /* 0x00000008180c7810 */ /* 0x040fe40007ffe0ff */
[-C--:B------:R-:W-:Y:S02]  /*7780*/  ISETP.GE.OR P1, PT, R24, R19.reuse, P0 ;  /* 0x000000131800720c */ /* 0x080fe40000726670 */
[-C--:B------:R-:W-:Y:S02]  /*7790*/  ISETP.GE.OR P0, PT, R12, R19.reuse, P0 ;  /* 0x000000130c00720c */ /* 0x080fe40000706670 */
[----:B------:R-:W-:-:S09]  /*77a0*/  ISETP.GE.AND P2, PT, R24, R19, PT ;  /* 0x000000131800720c */ /* 0x000fd20003f46270 */
[----:B0-----:R0:W-:Y:S04]  /*77b0*/  @!P1 ST.E desc[UR36][R8.64], R3 ;  /* 0x0000000308009985 */ /* 0x0011e8000c101924 */
[----:B------:R0:W-:Y:S01]  /*77c0*/  @!P0 ST.E desc[UR36][R10.64], R0 ;  /* 0x000000000a008985 */ /* 0x0001e2000c101924 */
[----:B------:R-:W-:Y:S01]  /*77d0*/  ISETP.GE.AND P0, PT, R12, R19, PT ;  /* 0x000000130c00720c */ /* 0x000fe20003f06270 */
[----:B------:R-:W-:-:S12]  /*77e0*/  @P3 BRA `(.L_x_13025) ;  /* 0x0000000400b83947 */ /* 0x000fd80003800000 */
[----:B------:R-:W1:Y:S01]  /*77f0*/  S2R R15, SR_TID.X ;  /* 0x00000000000f7919 */ /* 0x000e620000002100 */
[----:B------:R-:W2:Y:S01]  /*7800*/  @P4 LDC R33, c[0x0][0xbec] ;  /* 0x0002fb00ff214b82 */ /* 0x000ea20000000800 */
[----:B------:R-:W-:-:S07]  /*7810*/  ULDC.64 UR4, c[0x0][0xaa0] ;  /* 0x0002a80000047ab9 */ /* 0x000fce0000000a00 */
[----:B------:R-:W3:Y:S01]  /*7820*/  @P4 LDC R35, c[0x0][0xbf0] ;  /* 0x0002fc00ff234b82 */ /* 0x000ee20000000800 */
[----:B-1----:R-:W-:-:S05]  /*7830*/  VIADD R15, R15, 0xffffff80 ;  /* 0xffffff800f0f7836 */ /* 0x002fca0000000000 */
[----:B------:R-:W-:-:S04]  /*7840*/  SHF.R.S32.HI R58, RZ, 0x1f, R15 ;  /* 0x0000001fff3a7819 */ /* 0x000fc8000001140f */
[----:B------:R-:W-:-:S04]  /*7850*/  LEA.HI R58, R58, R15, RZ, 0x3 ;  /* 0x0000000f3a3a7211 */ /* 0x000fc800078f18ff */
[----:B------:R-:W-:-:S05]  /*7860*/  SHF.R.S32.HI R58, RZ, 0x3, R58 ;  /* 0x00000003ff3a7819 */ /* 0x000fca000001143a */
[----:B0-----:R-:W-:-:S04]  /*7870*/  IMAD R3, R58, 0x40, R152 ;  /* 0x000000403a037824 */ /* 0x001fc800078e0298 */
[----:B------:R-:W-:-:S03]  /*7880*/  IMAD.WIDE R56, R3, 0x2, R56 ;  /* 0x0000000203387825 */ /* 0x000fc600078e0238 */
[C---:B------:R-:W-:Y:S02]  /*7890*/  IADD3 R25, P0, R56.reuse, 0x1800, RZ ;  /* 0x0000180038197810 */ /* 0x040fe40007f1e0ff */
[C---:B------:R-:W-:Y:S02]  /*78a0*/  IADD3 R29, P1, R56.reuse, 0x3000, RZ ;  /* 0x00003000381d7810 */ /* 0x040fe40007f3e0ff */
[----:B------:R-:W-:Y:S02]  /*78b0*/  LOP3.LUT R13, R56, 0x380, RZ, 0xc0, !PT ;  /* 0x00000380380d7812 */ /* 0x000fe400078ec0ff */
[----:B------:R-:W-:Y:S02]  /*78c0*/  LOP3.LUT R24, R25, 0x380, RZ, 0xc0, !PT ;  /* 0x0000038019187812 */ /* 0x000fe400078ec0ff */
[----:B------:R-:W-:Y:S02]  /*78d0*/  LOP3.LUT R28, R29, 0x380, RZ, 0xc0, !PT ;  /* 0x000003801d1c7812 */ /* 0x000fe400078ec0ff */
[----:B------:R-:W-:-:S02]  /*78e0*/  SHF.R.U64 R13, R13, 0x3, RZ ;  /* 0x000000030d0d7819 */ /* 0x000fc400000012ff */
[----:B------:R-:W-:Y:S02]  /*78f0*/  SHF.R.U64 R24, R24, 0x3, RZ ;  /* 0x0000000318187819 */ /* 0x000fe400000012ff */
[----:B------:R-:W-:Y:S02]  /*7900*/  SHF.R.U64 R28, R28, 0x3, RZ ;  /* 0x000000031c1c7819 */ /* 0x000fe400000012ff */
[----:B------:R-:W-:Y:S01]  /*7910*/  LOP3.LUT R12, R13, R56, RZ, 0x3c, !PT ;  /* 0x000000380d0c7212 */ /* 0x000fe200078e3cff */
[--C-:B------:R-:W-:Y:S01]  /*7920*/  IMAD.MOV.U32 R13, RZ, RZ, R57.reuse ;  /* 0x000000ffff0d7224 */ /* 0x100fe200078e0039 */
[----:B------:R-:W-:Y:S01]  /*7930*/  LOP3.LUT R24, R24, R25, RZ, 0x3c, !PT ;  /* 0x0000001918187212 */ /* 0x000fe200078e3cff */
[--C-:B------:R-:W-:Y:S01]  /*7940*/  IMAD.X R25, RZ, RZ, R57.reuse, P0 ;  /* 0x000000ffff197224 */ /* 0x100fe200000e0639 */
[----:B------:R-:W-:Y:S01]  /*7950*/  LOP3.LUT R28, R28, R29, RZ, 0x3c, !PT ;  /* 0x0000001d1c1c7212 */ /* 0x000fe200078e3cff */
[----:B------:R-:W-:Y:S02]  /*7960*/  IMAD.X R29, RZ, RZ, R57, P1 ;  /* 0x000000ffff1d7224 */ /* 0x000fe400008e0639 */
[----:B------:R-:W4:Y:S04]  /*7970*/  LD.E.128 R12, desc[UR36][R12.64] ;  /* 0x000000240c0c7980 */ /* 0x000f28000c101d00 */
[----:B------:R-:W4:Y:S04]  /*7980*/  LD.E.128 R24, desc[UR36][R24.64] ;  /* 0x0000002418187980 */ /* 0x000f28000c101d00 */
[----:B------:R-:W4:Y:S01]  /*7990*/  LD.E.128 R28, desc[UR36][R28.64] ;  /* 0x000000241c1c7980 */ /* 0x000f22000c101d00 */
[----:B------:R-:W-:-:S04]  /*79a0*/  IADD3 R3, P0, R56, 0x4800, RZ ;  /* 0x0000480038037810 */ /* 0x000fc80007f1e0ff */
[----:B------:R-:W-:Y:S01]  /*79b0*/  LOP3.LUT R0, R3, 0x380, RZ, 0xc0, !PT ;  /* 0x0000038003007812 */ /* 0x000fe200078ec0ff */
[----:B------:R-:W-:Y:S01]  /*79c0*/  IMAD.WIDE.U32 R20, R62, UR4, RZ ;  /* 0x000000043e147c25 */ /* 0x000fe2000f8e00ff */
[----:B------:R-:W-:Y:S02]  /*79d0*/  SHF.R.S32.HI R32, RZ, 0x1f, R17 ;  /* 0x0000001fff207819 */ /* 0x000fe40000011411 */
[----:B------:R-:W-:Y:S02]  /*79e0*/  SHF.R.U64 R0, R0, 0x3, RZ ;  /* 0x0000000300007819 */ /* 0x000fe400000012ff */
[----:B------:R-:W-:Y:S02]  /*79f0*/  IADD3.X R9, RZ, R57, RZ, P0, !PT ;  /* 0x00000039ff097210 */ /* 0x000fe400007fe4ff */
[----:B------:R-:W-:Y:S01]  /*7a00*/  LOP3.LUT R8, R0, R3, RZ, 0x3c, !PT ;  /* 0x0000000300087212 */ /* 0x000fe200078e3cff */
[----:B------:R-:W-:Y:S02]  /*7a10*/  IMAD R3, R60, UR4, RZ ;  /* 0x000000043c037c24 */ /* 0x000fe4000f8e02ff */
[----:B------:R-:W-:-:S02]  /*7a20*/  IMAD R0, R22, 0x30, R58 ;  /* 0x0000003016007824 */ /* 0x000fc400078e023a */
[----:B------:R-:W-:Y:S01]  /*7a30*/  IMAD R3, R62, UR5, R3 ;  /* 0x000000053e037c24 */ /* 0x000fe2000f8e0203 */
[----:B------:R-:W-:Y:S01]  /*7a40*/  ULDC.64 UR4, c[0x0][0xae8] ;  /* 0x0002ba0000047ab9 */ /* 0x000fe20000000a00 */
[----:B------:R-:W-:Y:S01]  /*7a50*/  IMAD R34, R23, 0xc0, R0 ;  /* 0x000000c017227824 */ /* 0x000fe200078e0200 */
[----:B------:R-:W5:Y:S01]  /*7a60*/  LD.E.128 R8, desc[UR36][R8.64] ;  /* 0x0000002408087980 */ /* 0x000f62000c101d00 */
[----:B------:R-:W-:Y:S02]  /*7a70*/  IMAD.IADD R21, R21, 0x1, R3 ;  /* 0x0000000115157824 */ /* 0x000fe400078e0203 */
[----:B--2---:R-:W-:Y:S01]  /*7a80*/  @P4 IMAD.HI.U32 R0, R34, R33, RZ ;  /* 0x0000002122004227 */ /* 0x004fe200078e00ff */
        /* <DEDUP_REMOVED lines=25> */
[----:B------:R-:W-:Y:S02]  /*7c20*/  IMAD R0, R0, UR4, RZ ;  /* 0x0000000400007c24 */ /* 0x000fe4000f8e02ff */
[----:B------:R-:W-:-:S04]  /*7c30*/  IMAD.WIDE.U32 R20, R17, UR4, R20 ;  /* 0x0000000411147c25 */ /* 0x000fc8000f8e0014 */
[----:B------:R-:W-:Y:S01]  /*7c40*/  IMAD R3, R17, UR5, R0 ;  /* 0x0000000511037c24 */ /* 0x000fe2000f8e0200 */
[----:B------:R-:W-:Y:S01]  /*7c50*/  ULDC.64 UR4, c[0x0][0xa80] ;  /* 0x0002a00000047ab9 */ /* 0x000fe20000000a00 */
[----:B------:R-:W-:Y:S01]  /*7c60*/  IMAD R34, R23, 0xc0, R58 ;  /* 0x000000c017227824 */ /* 0x000fe200078e023a */
[----:B------:R-:W-:Y:S01]  /*7c70*/  LEA R18, P0, R20, UR4, 0x1 ;  /* 0x0000000414127c11 */ /* 0x000fe2000f8008ff */
[----:B------:R-:W-:Y:S01]  /*7c80*/  ULDC UR4, c[0x0][0xac8] ;  /* 0x0002b20000047ab9 */ /* 0x000fe20000000800 */
[----:B------:R-:W-:Y:S01]  /*7c90*/  IADD3 R3, R21, R3, RZ ;  /* 0x0000000315037210 */ /* 0x000fe20007ffe0ff */
[----:B------:R-:W-:Y:S01]  /*7ca0*/  VIADD R0, R34, 0x30 ;  /* 0x0000003022007836 */ /* 0x000fe20000000000 */
[----:B------:R-:W-:Y:S01]  /*7cb0*/  SHF.R.S32.HI R58, RZ, 0x1f, R152 ;  /* 0x0000001fff3a7819 */ /* 0x000fe20000011498 */
[----:B0-----:R-:W0:Y:S01]  /*7cc0*/  SHFL.IDX PT, R21, R18, RZ, 0x181f ;  /* 0x00181fff12157589 */ /* 0x001e2200000e0000 */
[----:B------:R-:W-:Y:S01]  /*7cd0*/  LEA.HI.X R3, R20, UR5, R3, 0x1, P0 ;  /* 0x0000000514037c11 */ /* 0x000fe200080f0c03 */
[----:B------:R-:W-:Y:S01]  /*7ce0*/  VIADD R4, R34, 0x60 ;  /* 0x0000006022047836 */ /* 0x000fe20000000000 */
[----:B------:R-:W-:Y:S01]  /*7cf0*/  ISETP.GE.AND P0, PT, R152, UR4, PT ;  /* 0x0000000498007c0c */ /* 0x000fe2000bf06270 */
[----:B------:R-:W1:Y:S03]  /*7d00*/  SHFL.IDX PT, R33, R18, 0x1, 0x181f ;  /* 0x00381f0012217f89 */ /* 0x000e6600000e0000 */
[-C--:B------:R-:W-:Y:S01]  /*7d10*/  ISETP.GE.OR P1, PT, R34, R19.reuse, P0 ;  /* 0x000000132200720c */ /* 0x080fe20000726670 */
[----:B------:R-:W2:Y:S01]  /*7d20*/  SHFL.IDX PT, R37, R18, 0x2, 0x181f ;  /* 0x00581f0012257f89 */ /* 0x000ea200000e0000 */
[-C--:B------:R-:W-:Y:S01]  /*7d30*/  ISETP.GE.OR P2, PT, R0, R19.reuse, P0 ;  /* 0x000000130000720c */ /* 0x080fe20000746670 */
[----:B------:R-:W-:Y:S01]  /*7d40*/  VIADD R0, R16, 0x16820 ;  /* 0x0001682010007836 */ /* 0x000fe20000000000 */
[----:B------:R-:W-:Y:S01]  /*7d50*/  ISETP.GE.OR P3, PT, R4, R19, P0 ;  /* 0x000000130400720c */ /* 0x000fe20000766670 */
[----:B------:R-:W3:Y:S03]  /*7d60*/  SHFL.IDX PT, R17, R3, RZ, 0x181f ;  /* 0x00181fff03117589 */ /* 0x000ee600000e0000 */
[----:B------:R-:W-:Y:S01]  /*7d70*/  PRMT R0, RZ, 0x654, R0 ;  /* 0x00000654ff007816 */ /* 0x000fe20000000000 */
[----:B------:R-:W3:Y:S03]  /*7d80*/  SHFL.IDX PT, R23, R3, 0x1, 0x181f ;  /* 0x00381f0003177f89 */ /* 0x000ee600000e0000 */
[----:B------:R1:W-:Y:S01]  /*7d90*/  SYNCS.ARRIVE.TRANS64.RED.A1T0 RZ, [R0+URZ], RZ ;  /* 0x000000ff00ff79a7 */ /* 0x0003e2000810043f */
[----:B------:R-:W3:Y:S01]  /*7da0*/  SHFL.IDX PT, R35, R3, 0x2, 0x181f ;  /* 0x00581f0003237f89 */ /* 0x000ee200000e0000 */
[----:B0-----:R-:W-:-:S03]  /*7db0*/  @!P1 LEA R16, P4, R152, R21, 0x1 ;  /* 0x0000001598109211 */ /* 0x001fc600078808ff */
[----:B------:R-:W0:Y:S01]  /*7dc0*/  SHFL.IDX PT, R3, R3, 0x3, 0x181f ;  /* 0x00781f0003037f89 */ /* 0x000e2200000e0000 */
[----:B-1----:R-:W-:Y:S01]  /*7dd0*/  VIADD R0, R34, 0x90 ;  /* 0x0000009022007836 */ /* 0x002fe20000000000 */
[C---:B------:R-:W-:Y:S02]  /*7de0*/  @!P2 LEA R20, P5, R152.reuse, R33, 0x1 ;  /* 0x000000219814a211 */ /* 0x040fe400078a08ff */
[----:B--2---:R-:W-:Y:S02]  /*7df0*/  @!P3 LEA R32, P6, R152, R37, 0x1 ;  /* 0x000000259820b211 */ /* 0x004fe400078c08ff */
[----:B------:R-:W-:Y:S02]  /*7e00*/  ISETP.GE.OR P0, PT, R0, R19, P0 ;  /* 0x000000130000720c */ /* 0x000fe40000706670 */
[C-C-:B---3--:R-:W-:Y:S02]  /*7e10*/  @!P1 LEA.HI.X R17, R152.reuse, R17, R58.reuse, 0x1, P4 ;  /* 0x0000001198119211 */ /* 0x148fe400020f0c3a */
[----:B------:R-:W-:-:S02]  /*7e20*/  @!P2 LEA.HI.X R21, R152, R23, R58, 0x1, P5 ;  /* 0x000000179815a211 */ /* 0x000fc400028f0c3a */
[----:B------:R1:W2:Y:S01]  /*7e30*/  SHFL.IDX PT, R23, R18, 0x3, 0x181f ;  /* 0x00781f0012177f89 */ /* 0x0002a200000e0000 */
[----:B------:R-:W-:-:S03]  /*7e40*/  @!P3 LEA.HI.X R33, R152, R35, R58, 0x1, P6 ;  /* 0x000000239821b211 */ /* 0x000fc600030f0c3a */
[----:B----4-:R1:W-:Y:S04]  /*7e50*/  @!P1 ST.E.128 desc[UR36][R16.64], R12 ;  /* 0x0000000c10009985 */ /* 0x0103e8000c101d24 */
[----:B------:R1:W-:Y:S04]  /*7e60*/  @!P2 ST.E.128 desc[UR36][R20.64], R24 ;  /* 0x000000181400a985 */ /* 0x0003e8000c101d24 */
[----:B------:R1:W-:Y:S01]  /*7e70*/  @!P3 ST.E.128 desc[UR36][R32.64], R28 ;  /* 0x0000001c2000b985 */ /* 0x0003e2000c101d24 */
[----:B0-2---:R-:W-:Y:S05]  /*7e80*/  @P0 BRA `(.L_x_13026) ;  /* 0x0000001000800947 */ /* 0x005fea0003800000 */
[----:B-1----:R-:W-:-:S04]  /*7e90*/  LEA R12, P0, R152, R23, 0x1 ;  /* 0x00000017980c7211 */ /* 0x002fc800078008ff */
[----:B------:R-:W-:-:S05]  /*7ea0*/  LEA.HI.X R13, R152, R3, R58, 0x1, P0 ;  /* 0x00000003980d7211 */ /* 0x000fca00000f0c3a */
[----:B-----5:R0:W-:Y:S01]  /*7eb0*/  ST.E.128 desc[UR36][R12.64], R8 ;  /* 0x000000080c007985 */ /* 0x0201e2000c101d24 */
[----:B------:R-:W-:Y:S05]  /*7ec0*/  BRA `(.L_x_13026) ;  /* 0x0000001000707947 */ /* 0x000fea0003800000 */
.L_x_13025:
[----:B------:R-:W-:Y:S01]  /*7ed0*/  ULDC.64 UR4, c[0x0][0xb08] ;  /* 0x0002c20000047ab9 */ /* 0x000fe20000000a00 */
[----:B------:R1:W5:Y:S01]  /*7ee0*/  LDL R59, [R1+0x38] ;  /* 0x00003800013b7983 */ /* 0x0003620000100800 */
[----:B0-----:R-:W-:Y:S01]  /*7ef0*/  IMAD R3, R60, UR4, RZ ;  /* 0x000000043c037c24 */ /* 0x001fe2000f8e02ff */
[----:B------:R-:W0:Y:S01]  /*7f00*/  @P4 LDC R10, c[0x0][0xbec] ;  /* 0x0002fb00ff0a4b82 */ /* 0x000e220000000800 */
[C---:B------:R-:W-:Y:S01]  /*7f10*/  IMAD.WIDE.U32 R8, R62.reuse, UR4, RZ ;  /* 0x000000043e087c25 */ /* 0x040fe2000f8e00ff */
[----:B------:R1:W5:Y:S01]  /*7f20*/  LDL R60, [R1+0x10] ;  /* 0x00001000013c7983 */ /* 0x0003620000100800 */
[----:B------:R-:W-:Y:S01]  /*7f30*/  SHF.R.S32.HI R0, RZ, 0x1f, R17 ;  /* 0x0000001fff007819 */ /* 0x000fe20000011411 */
[----:B------:R-:W-:Y:S01]  /*7f40*/  ULDC.64 UR6, c[0x0][0xb30] ;  /* 0x0002cc0000067ab9 */ /* 0x000fe20000000a00 */
[----:B------:R-:W-:Y:S01]  /*7f50*/  IMAD R3, R62, UR5, R3 ;  /* 0x000000053e037c24 */ /* 0x000fe2000f8e0203 */
[----:B------:R1:W5:Y:S01]  /*7f60*/  LDL R58, [R1+0x8] ;  /* 0x00000800013a7983 */ /* 0x0003620000100800 */
[----:B------:R-:W-:Y:S01]  /*7f70*/  ULDC.64 UR4, c[0x0][0xb38] ;  /* 0x0002ce0000047ab9 */ /* 0x000fe20000000a00 */
[----:B------:R-:W2:Y:S01]  /*7f80*/  @P4 LDC R13, c[0x0][0xbf0] ;  /* 0x0002fc00ff0d4b82 */ /* 0x000ea20000000800 */
[----:B------:R-:W-:Y:S01]  /*7f90*/  IMAD.IADD R9, R9, 0x1, R3 ;  /* 0x0000000109097824 */ /* 0x000fe200078e0203 */
[----:B------:R1:W5:Y:S01]  /*7fa0*/  LDL R57, [R1+0x34] ;  /* 0x0000340001397983 */ /* 0x0003620000100800 */
[----:B------:R-:W-:Y:S01]  /*7fb0*/  MOV R3, R65 ;  /* 0x0000004100037202 */ /* 0x000fe20000000f00 */
[----:B------:R-:W-:-:S02]  /*7fc0*/  IMAD.WIDE.U32 R8, R18, UR4, R8 ;  /* 0x0000000412087c25 */ /* 0x000fc4000f8e0008 */
[----:B------:R1:W5:Y:S02]  /*7fd0*/  LDL R56, [R1+0x4] ;  /* 0x0000040001387983 */ /* 0x0003640000100800 */
[----:B------:R-:W-:Y:S02]  /*7fe0*/  IMAD R9, R18, UR5, R9 ;  /* 0x0000000512097c24 */ /* 0x000fe4000f8e0209 */
[----:B------:R1:W5:Y:S01]  /*7ff0*/  LDL R27, [R1+0x30] ;  /* 0x00003000011b7983 */ /* 0x0003620000100800 */
[----:B------:R-:W-:Y:S02]  /*8000*/  ULDC.64 UR4, c[0x0][0xb40] ;  /* 0x0002d00000047ab9 */ /* 0x000fe40000000a00 */
[----:B------:R-:W-:Y:S01]  /*8010*/  IMAD R0, R0, UR4, RZ ;  /* 0x0000000400007c24 */ /* 0x000fe2000f8e02ff */
[----:B------:R1:W5:Y:S01]  /*8020*/  LDL R26, [R1] ;  /* 0x00000000011a7983 */ /* 0x0003620000100800 */
[----:B------:R-:W-:-:S04]  /*8030*/  IMAD.WIDE.U32 R8, R17, UR4, R8 ;  /* 0x0000000411087c25 */ /* 0x000fc8000f8e0008 */
[----:B0-----:R-:W-:-:S04]  /*8040*/  @P4 IMAD.HI.U32 R10, R65, R10, RZ ;  /* 0x0000000a410a4227 */ /* 0x001fc800078e00ff */
[----:B------:R-:W-:Y:S01]  /*8050*/  IMAD R11, R17, UR5, R0 ;  /* 0x00000005110b7c24 */ /* 0x000fe2000f8e0200 */
[----:B--2---:R-:W-:Y:S01]  /*8060*/  @P4 SHF.R.U32.HI R3, RZ, R13, R10 ;  /* 0x0000000dff034219 */ /* 0x004fe2000001160a */
[----:B------:R-:W-:Y:S02]  /*8070*/  ULDC.64 UR4, c[0x0][0xb48] ;  /* 0x0002d20000047ab9 */ /* 0x000fe40000000a00 */
[----:B------:R-:W-:Y:S01]  /*8080*/  IMAD.IADD R9, R9, 0x1, R11 ;  /* 0x0000000109097824 */ /* 0x000fe200078e020b */
        /* <DEDUP_REMOVED lines=24> */
[----:B------:R-:W-:Y:S02]  /*8210*/  SHF.R.S32.HI R4, RZ, 0x1f, R154 ;  /* 0x0000001fff047819 */ /* 0x000fe4000001149a */
[----:B------:R-:W-:-:S02]  /*8220*/  SHF.R.S32.HI R23, RZ, 0x1f, R155 ;  /* 0x0000001fff177819 */ /* 0x000fc4000001149b */
[----:B------:R-:W-:Y:S02]  /*8230*/  SHF.R.S32.HI R24, RZ, 0x1f, R156 ;  /* 0x0000001fff187819 */ /* 0x000fe4000001149c */
[----:B------:R-:W-:Y:S01]  /*8240*/  SHF.R.S32.HI R25, RZ, 0x1f, R157 ;  /* 0x0000001fff197819 */ /* 0x000fe2000001149d */
[----:B-1----:R-:W-:Y:S06]  /*8250*/  @P2 BRA `(.L_x_13028) ;  /* 0x0000000000802947 */ /* 0x002fec0003800000 */
[----:B------:R-:W-:Y:S02]  /*8260*/  ULDC UR4, c[0x0][0xac8] ;  /* 0x0002b20000047ab9 */ /* 0x000fe40000000800 */
[----:B-----5:R-:W-:Y:S02]  /*8270*/  ISETP.GE.AND P4, PT, R60, UR4, PT ;  /* 0x000000043c007c0c */ /* 0x020fe4000bf86270 */
[----:B------:R-:W-:Y:S02]  /*8280*/  ISETP.GE.AND P2, PT, R58, UR4, PT ;  /* 0x000000043a007c0c */ /* 0x000fe4000bf46270 */
[----:B------:R-:W-:Y:S02]  /*8290*/  ISETP.GE.AND P1, PT, R56, UR4, PT ;  /* 0x0000000438007c0c */ /* 0x000fe4000bf26270 */
[----:B------:R-:W-:-:S07]  /*82a0*/  ISETP.GE.AND P5, PT, R26, UR4, PT ;  /* 0x000000041a007c0c */ /* 0x000fce000bfa6270 */
[----:B0-2---:R-:W-:Y:S02]  /*82b0*/  @!P4 IMAD.WIDE R8, R60, 0x4, R10 ;  /* 0x000000043c08c825 */ /* 0x005fe400078e020a */
[-C--:B------:R-:W-:Y:S02]  /*82c0*/  @!P2 LEA R12, P6, R58, R10.reuse, 0x2 ;  /* 0x0000000a3a0ca211 */ /* 0x080fe400078c10ff */
[----:B------:R-:W-:Y:S01]  /*82d0*/  @!P1 LEA R14, P3, R56, R10, 0x2 ;  /* 0x0000000a380e9211 */ /* 0x000fe200078610ff */
[----:B------:R0:W-:Y:S01]  /*82e0*/  @!P4 ST.E.64 desc[UR36][R8.64], R20 ;  /* 0x000000140800c985 */ /* 0x0001e2000c101b24 */
[-C--:B------:R-:W-:Y:S02]  /*82f0*/  @!P2 LEA.HI.X R13, R58, R11.reuse, R59, 0x2, P6 ;  /* 0x0000000b3a0da211 */ /* 0x080fe400030f143b */
[----:B------:R-:W-:Y:S02]  /*8300*/  ISETP.GE.AND P4, PT, R157, UR4, PT ;  /* 0x000000049d007c0c */ /* 0x000fe4000bf86270 */
[----:B------:R-:W-:Y:S01]  /*8310*/  @!P1 LEA.HI.X R15, R56, R11, R57, 0x2, P3 ;  /* 0x0000000b380f9211 */ /* 0x000fe200018f1439 */
[----:B------:R1:W-:Y:S01]  /*8320*/  @!P2 ST.E.64 desc[UR36][R12.64], R28 ;  /* 0x0000001c0c00a985 */ /* 0x0003e2000c101b24 */
[----:B------:R-:W-:-:S02]  /*8330*/  ISETP.GE.AND P3, PT, R156, UR4, PT ;  /* 0x000000049c007c0c */ /* 0x000fc4000bf66270 */
[-C--:B------:R-:W-:Y:S01]  /*8340*/  @!P5 LEA R16, P6, R26, R10.reuse, 0x2 ;  /* 0x0000000a1a10d211 */ /* 0x080fe200078c10ff */
[----:B------:R3:W-:Y:S01]  /*8350*/  @!P1 ST.E.64 desc[UR36][R14.64], R30 ;  /* 0x0000001e0e009985 */ /* 0x0007e2000c101b24 */
[----:B------:R-:W-:Y:S02]  /*8360*/  ISETP.GE.AND P2, PT, R155, UR4, PT ;  /* 0x000000049b007c0c */ /* 0x000fe4000bf46270 */
[----:B------:R-:W-:Y:S02]  /*8370*/  ISETP.GE.AND P1, PT, R154, UR4, PT ;  /* 0x000000049a007c0c */ /* 0x000fe4000bf26270 */
[----:B------:R-:W-:Y:S02]  /*8380*/  @!P5 LEA.HI.X R17, R26, R11, R27, 0x2, P6 ;  /* 0x0000000b1a11d211 */ /* 0x000fe400030f141b */
[----:B------:R-:W-:-:S03]  /*8390*/  @!P4 LEA R18, P6, R157, R10, 0x2 ;  /* 0x0000000a9d12c211 */ /* 0x000fc600078c10ff */
        /* <DEDUP_REMOVED lines=12> */
.L_x_13028:
[----:B------:R-:W-:Y:S05]  /*8460*/  BSYNC B1 ;  /* 0x0000000000017941 */ /* 0x000fea0003800000 */
.L_x_13027:
[----:B--23--:R1:W2:Y:S04]  /*8470*/  SHFL.IDX PT, R11, R3, 0x1, 0x1c1f ;  /* 0x003c1f00030b7f89 */ /* 0x00c2a800000e0000 */
[----:B0-----:R1:W0:Y:S01]  /*8480*/  SHFL.IDX PT, R10, R0, 0x1, 0x1c1f ;  /* 0x003c1f00000a7f89 */ /* 0x00122200000e0000 */
[----:B------:R-:W-:Y:S05]  /*8490*/  @P0 BRA `(.L_x_13026) ;  /* 0x0000000800fc0947 */ /* 0x000fea0003800000 */
[----:B------:R-:W-:Y:S02]  /*84a0*/  ULDC UR4, c[0x0][0xac8] ;  /* 0x0002b20000047ab9 */ /* 0x000fe40000000800 */
[----:B-----5:R-:W-:Y:S02]  /*84b0*/  ISETP.GE.AND P0, PT, R60, UR4, PT ;  /* 0x000000043c007c0c */ /* 0x020fe4000bf06270 */
[----:B------:R-:W-:Y:S02]  /*84c0*/  ISETP.GE.AND P5, PT, R58, UR4, PT ;  /* 0x000000043a007c0c */ /* 0x000fe4000bfa6270 */
[----:B------:R-:W-:Y:S02]  /*84d0*/  ISETP.GE.AND P3, PT, R56, UR4, PT ;  /* 0x0000000438007c0c */ /* 0x000fe4000bf66270 */
[----:B------:R-:W-:Y:S02]  /*84e0*/  ISETP.GE.AND P2, PT, R26, UR4, PT ;  /* 0x000000041a007c0c */ /* 0x000fe4000bf46270 */
[----:B------:R-:W-:-:S05]  /*84f0*/  ISETP.GE.AND P1, PT, R157, UR4, PT ;  /* 0x000000049d007c0c */ /* 0x000fca000bf26270 */
[----:B0-2---:R-:W-:Y:S02]  /*8500*/  @!P0 IMAD.WIDE R8, R60, 0x4, R10 ;  /* 0x000000043c088825 */ /* 0x005fe400078e020a */
[-C--:B------:R-:W-:Y:S02]  /*8510*/  @!P5 LEA R12, P4, R58, R10.reuse, 0x2 ;  /* 0x0000000a3a0cd211 */ /* 0x080fe400078810ff */
[----:B------:R-:W-:Y:S01]  /*8520*/  @!P3 LEA R14, P6, R56, R10, 0x2 ;  /* 0x0000000a380eb211 */ /* 0x000fe200078c10ff */
[----:B------:R0:W-:Y:S01]  /*8530*/  @!P0 ST.E.64 desc[UR36][R8.64], R42 ;  /* 0x0000002a08008985 */ /* 0x0001e2000c101b24 */
[----:B------:R-:W-:Y:S02]  /*8540*/  ISETP.GE.AND P0, PT, R156, UR4, PT ;  /* 0x000000049c007c0c */ /* 0x000fe4000bf06270 */
[----:B------:R-:W-:Y:S02]  /*8550*/  @!P5 LEA.HI.X R13, R58, R11, R59, 0x2, P4 ;  /* 0x0000000b3a0dd211 */ /* 0x000fe400020f143b */
[----:B------:R-:W-:-:S02]  /*8560*/  ISETP.GE.AND P4, PT, R155, UR4, PT ;  /* 0x000000049b007c0c */ /* 0x000fc4000bf86270 */
[----:B------:R-:W-:Y:S01]  /*8570*/  @!P3 LEA.HI.X R15, R56, R11, R57, 0x2, P6 ;  /* 0x0000000b380fb211 */ /* 0x000fe200030f1439 */
[----:B------:R3:W-:Y:S01]  /*8580*/  @!P5 ST.E.64 desc[UR36][R12.64], R44 ;  /* 0x0000002c0c00d985 */ /* 0x0007e2000c101b24 */
[----:B------:R-:W-:-:S03]  /*8590*/  @!P2 LEA R16, P5, R26, R10, 0x2 ;  /* 0x0000000a1a10a211 */ /* 0x000fc600078a10ff */
[----:B------:R3:W-:Y:S01]  /*85a0*/  @!P3 ST.E.64 desc[UR36][R14.64], R46 ;  /* 0x0000002e0e00b985 */ /* 0x0007e2000c101b24 */
[-C--:B------:R-:W-:Y:S02]  /*85b0*/  @!P2 LEA.HI.X R17, R26, R11.reuse, R27, 0x2, P5 ;  /* 0x0000000b1a11a211 */ /* 0x080fe400028f141b */
[-C--:B0-----:R-:W-:Y:S02]  /*85c0*/  @!P1 LEA R8, P6, R157, R10.reuse, 0x2 ;  /* 0x0000000a9d089211 */ /* 0x081fe400078c10ff */
[CC--:B------:R-:W-:Y:S01]  /*85d0*/  @!P0 LEA R18, P3, R156.reuse, R10.reuse, 0x2 ;  /* 0x0000000a9c128211 */ /* 0x0c0fe200078610ff */
[----:B------:R3:W-:Y:S01]  /*85e0*/  @!P2 ST.E.64 desc[UR36][R16.64], R48 ;  /* 0x000000301000a985 */ /* 0x0007e2000c101b24 */
[----:B------:R-:W-:Y:S02]  /*85f0*/  @!P4 LEA R20, P5, R155, R10, 0x2 ;  /* 0x0000000a9b14c211 */ /* 0x000fe400078a10ff */
[-C--:B------:R-:W-:Y:S02]  /*8600*/  @!P1 LEA.HI.X R9, R157, R11.reuse, R25, 0x2, P6 ;  /* 0x0000000b9d099211 */ /* 0x080fe400030f1419 */
[----:B------:R-:W-:-:S02]  /*8610*/  @!P0 LEA.HI.X R19, R156, R11, R24, 0x2, P3 ;  /* 0x0000000b9c138211 */ /* 0x000fc400018f1418 */
[----:B------:R-:W-:Y:S01]  /*8620*/  @!P4 LEA.HI.X R21, R155, R11, R23, 0x2, P5 ;  /* 0x0000000b9b15c211 */ /* 0x000fe200028f1417 */
[----:B------:R3:W-:Y:S04]  /*8630*/  @!P1 ST.E.64 desc[UR36][R8.64], R50 ;  /* 0x0000003208009985 */ /* 0x0007e8000c101b24 */
[----:B------:R3:W-:Y:S01]  /*8640*/  @!P0 ST.E.64 desc[UR36][R18.64], R52 ;  /* 0x0000003412008985 */ /* 0x0007e2000c101b24 */
[----:B------:R-:W-:-:S03]  /*8650*/  ISETP.GE.AND P0, PT, R154, UR4, PT ;  /* 0x000000049a007c0c */ /* 0x000fc6000bf06270 */
[----:B------:R3:W-:Y:S10]  /*8660*/  @!P4 ST.E.64 desc[UR36][R20.64], R54 ;  /* 0x000000361400c985 */ /* 0x0007f4000c101b24 */
[----:B------:R-:W-:Y:S05]  /*8670*/  @P0 BRA `(.L_x_13026) ;  /* 0x0000000800840947 */ /* 0x000fea0003800000 */
[----:B---3--:R-:W-:-:S04]  /*8680*/  LEA R8, P0, R154, R10, 0x2 ;  /* 0x0000000a9a087211 */ /* 0x008fc800078010ff */
[----:B------:R-:W-:-:S05]  /*8690*/  LEA.HI.X R9, R154, R11, R4, 0x2, P0 ;  /* 0x0000000b9a097211 */ /* 0x000fca00000f1404 */
[----:B------:R4:W-:Y:S01]  /*86a0*/  ST.E.64 desc[UR36][R8.64], R118 ;  /* 0x0000007608007985 */ /* 0x0009e2000c101b24 */
[----:B------:R-:W-:Y:S05]  /*86b0*/  BRA `(.L_x_13026) ;  /* 0x0000000800747947 */ /* 0x000fea0003800000 */
.L_x_13023:
[----:B------:R-:W3:Y:S01]  /*86c0*/  LDC.64 R10, c[0x0][0xc00] ;  /* 0x00030000ff0a7b82 */ /* 0x000ee20000000a00 */
[----:B------:R-:W-:Y:S01]  /*86d0*/  ULDC.64 UR4, c[0x0][0xc08] ;  /* 0x0003020000047ab9 */ /* 0x000fe20000000a00 */
[----:B------:R-:W-:Y:S02]  /*86e0*/  MOV R3, RZ ;  /* 0x000000ff00037202 */ /* 0x000fe40000000f00 */
[----:B------:R-:W-:-:S04]  /*86f0*/  ISETP.NE.U32.AND P1, PT, RZ, UR4, PT ;  /* 0x00000004ff007c0c */ /* 0x000fc8000bf25070 */
[----:B------:R-:W4:Y:S01]  /*8700*/  LDC.64 R8, c[0x0][0xc00] ;  /* 0x00030000ff087b82 */ /* 0x000f220000000a00 */
[----:B------:R-:W-:Y:S02]  /*8710*/  ISETP.NE.AND.EX P1, PT, RZ, UR5, PT, P1 ;  /* 0x00000005ff007c0c */ /* 0x000fe4000bf25310 */
[----:B---3--:R-:W-:-:S04]  /*8720*/  ISETP.NE.U32.AND P0, PT, R10, RZ, PT ;  /* 0x000000ff0a00720c */ /* 0x008fc80003f05070 */
[----:B------:R-:W-:Y:S01]  /*8730*/  ISETP.NE.AND.EX P0, PT, R11, RZ, PT, P0 ;  /* 0x000000ff0b00720c */ /* 0x000fe20003f05300 */
[----:B----4-:R-:W-:-:S06]  /*8740*/  IMAD.WIDE R10, R17, 0x4, R8 ;  /* 0x00000004110a7825 */ /* 0x010fcc00078e0208 */
[C---:B------:R-:W-:Y:S01]  /*8750*/  @P1 LEA R8, P2, R17.reuse, UR4, 0x2 ;  /* 0x0000000411081c11 */ /* 0x040fe2000f8410ff */
[----:B------:R-:W-:Y:S02]  /*8760*/  ULDC UR4, c[0x0][0xa88] ;  /* 0x0002a20000047ab9 */ /* 0x000fe40000000800 */
[----:B------:R-:W-:Y:S01]  /*8770*/  IMAD.U32 R0, RZ, RZ, UR4 ;  /* 0x00000004ff007e24 */ /* 0x000fe2000f8e00ff */
[----:B------:R-:W-:Y:S02]  /*8780*/  @P1 LEA.HI.X R9, R17, UR5, R153, 0x2, P2 ;  /* 0x0000000511091c11 */ /* 0x000fe400090f1499 */
[----:B------:R3:W5:Y:S04]  /*8790*/  @P0 LDG.E R3, desc[UR36][R10.64] ;  /* 0x000000240a030981 */ /* 0x000768000c1e1900 */
[----:B------:R3:W5:Y:S01]  /*87a0*/  @P1 LDG.E R0, desc[UR36][R8.64] ;  /* 0x0000002408001981 */ /* 0x000762000c1e1900 */
[----:B------:R-:W-:Y:S01]  /*87b0*/  ISETP.NE.AND P2, PT, R19, RZ, PT ;  /* 0x000000ff1300720c */ /* 0x000fe20003f45270 */
[----:B--2---:R-:W2:-:S12]  /*87c0*/  S2R R4, SR_TID.X ;  /* 0x0000000000047919 */ /* 0x004e980000002100 */
[----:B------:R-:W4:Y:S01]  /*87d0*/  @!P2 LDC R19, c[0x0][0xad4] ;  /* 0x0002b500ff13ab82 */ /* 0x000f220000000800 */
[----:B--2---:R-:W-:Y:S01]  /*87e0*/  VIADD R26, R4, 0xffffff80 ;  /* 0xffffff80041a7836 */ /* 0x004fe20000000000 */
[----:B----4-:R-:W-:-:S04]  /*87f0*/  ISETP.GT.AND P2, PT, R19, 0x1, PT ;  /* 0x000000011300780c */ /* 0x010fc80003f44270 */
[----:B------:R-:W-:Y:S01]  /*8800*/  ISETP.GT.AND P3, PT, R26, 0xbf, PT ;  /* 0x000000bf1a00780c */ /* 0x000fe20003f64270 */
[----:B---3--:R-:W-:-:S12]  /*8810*/  @P1 BRA `(.L_x_13029) ;  /* 0x0000000000101947 */ /* 0x008fd80003800000 */
[----:B------:R-:W-:Y:S05]  /*8820*/  @!P0 BRA `(.L_x_13029) ;  /* 0x00000000000c8947 */ /* 0x000fea0003800000 */
[----:B------:R-:W2:Y:S04]  /*8830*/  LDG.E R9, desc[UR36][R10.64] ;  /* 0x000000240a097981 */ /* 0x000ea8000c1e1900 */
[----:B-----5:R-:W2:Y:S02]  /*8840*/  LDG.E R0, desc[UR36][R10.64+0x4] ;  /* 0x000004240a007981 */ /* 0x020ea4000c1e1900 */
[----:B--2---:R-:W-:-:S07]  /*8850*/  IMAD.IADD R0, R0, 0x1, -R9 ;  /* 0x0000000100007824 */ /* 0x004fce00078e0a09 */
.L_x_13029:
[----:B------:R-:W-:Y:S01]  /*8860*/  BSSY B1, `(.L_x_13030) ;  /* 0x0000037000017945 */ /* 0x000fe20003800000 */
[----:B------:R-:W-:Y:S02]  /*8870*/  SEL R27, R17, RZ, !P0 ;  /* 0x000000ff111b7207 */ /* 0x000fe40004000000 */
[----:B------:R-:W-:Y:S02]  /*8880*/  SEL R153, R153, RZ, !P0 ;  /* 0x000000ff99997207 */ /* 0x000fe40004000000 */
[----:B-----5:R-:W-:Y:S01]  /*8890*/  SHF.R.S32.HI R24, RZ, 0x1f, R3 ;  /* 0x0000001fff187819 */ /* 0x020fe20000011403 */
[----:B------:R-:W-:Y:S06]  /*88a0*/  @P3 BRA `(.L_x_13031) ;  /* 0x0000000000c83947 */ /* 0x000fec0003800000 */
[----:B------:R-:W2:Y:S01]  /*88b0*/  LDC R33, c[0x0][0xbe8] ;  /* 0x0002fa00ff217b82 */ /* 0x000ea20000000800 */
[----:B------:R-:W-:-:S04]  /*88c0*/  IMAD R4, R23, 0xc0, R4 ;  /* 0x000000c017047824 */ /* 0x000fc800078e0204 */
[----:B------:R-:W-:Y:S02]  /*88d0*/  VIADD R29, R4, 0xffffff80 ;  /* 0xffffff80041d7836 */ /* 0x000fe40000000000 */
[----:B--2---:R-:W-:-:S05]  /*88e0*/  IMAD R8, R0, R33, RZ ;  /* 0x0000002100087224 */ /* 0x004fca00078e02ff */
[----:B------:R-:W-:-:S13]  /*88f0*/  ISETP.GE.AND P0, PT, R29, R8, PT ;  /* 0x000000081d00720c */ /* 0x000fda0003f06270 */
[----:B------:R-:W-:Y:S05]  /*8900*/  @P0 BRA `(.L_x_13031) ;  /* 0x0000000000b00947 */ /* 0x000fea0003800000 */
[----:B------:R-:W2:Y:S01]  /*8910*/  LDL.LU R28, [R1+0xc] ;  /* 0x00000c00011c7983 */ /* 0x000ea20000300800 */
[----:B------:R-:W-:Y:S01]  /*8920*/  ISETP.NE.AND P1, PT, R33, 0x1, PT ;  /* 0x000000012100780c */ /* 0x000fe20003f25270 */
[----:B------:R-:W-:Y:S01]  /*8930*/  IMAD.MOV.U32 R20, RZ, RZ, 0x9b8 ;  /* 0x000009b8ff147424 */ /* 0x000fe200078e00ff */
[----:B------:R-:W-:Y:S01]  /*8940*/  ISETP.GT.AND P0, PT, R19, 0x1, PT ;  /* 0x000000011300780c */ /* 0x000fe20003f04270 */
[----:B------:R-:W3:Y:S01]  /*8950*/  LDC.64 R30, c[0x0][0xba8] ;  /* 0x0002ea00ff1e7b82 */ /* 0x000ee20000000a00 */
[----:B------:R-:W-:Y:S02]  /*8960*/  MOV R19, R29 ;  /* 0x0000001d00137202 */ /* 0x000fe40000000f00 */
[----:B------:R-:W-:-:S05]  /*8970*/  SEL R20, R20, 0x978, P0 ;  /* 0x0000097814147807 */ /* 0x000fca0000000000 */
[----:B------:R-:W4:Y:S08]  /*8980*/  LDC.64 R10, c[0x0][R20+0x220] ;  /* 0x00008800140a7b82 */ /* 0x000f300000000a00 */
[----:B------:R-:W5:Y:S08]  /*8990*/  @P1 LDC R4, c[0x0][0xbec] ;  /* 0x0002fb00ff041b82 */ /* 0x000f700000000800 */
[----:B------:R-:W3:Y:S08]  /*89a0*/  LDC.64 R8, c[0x0][R20+0x218] ;  /* 0x0000860014087b82 */ /* 0x000ef00000000a00 */
[----:B------:R-:W3:Y:S01]  /*89b0*/  @P1 LDC R25, c[0x0][0xbf0] ;  /* 0x0002fc00ff191b82 */ /* 0x000ee20000000800 */
[----:B----4-:R-:W-:-:S02]  /*89c0*/  IMAD R11, R11, R27, RZ ;  /* 0x0000001b0b0b7224 */ /* 0x010fc400078e02ff */
[----:B-1----:R-:W-:-:S05]  /*89d0*/  IMAD.WIDE.U32 R16, R10, R27, RZ ;  /* 0x0000001b0a107225 */ /* 0x002fca00078e00ff */
[----:B------:R-:W1:Y:S01]  /*89e0*/  LDC.64 R12, c[0x0][R20+0x228] ;  /* 0x00008a00140c7b82 */ /* 0x000e620000000a00 */
[----:B-----5:R-:W-:-:S07]  /*89f0*/  @P1 IMAD.HI.U32 R4, R29, R4, RZ ;  /* 0x000000041d041227 */ /* 0x020fce00078e00ff */
[----:B0-----:R-:W0:Y:S01]  /*8a00*/  LDC.64 R14, c[0x0][R20+0x210] ;  /* 0x00008400140e7b82 */ /* 0x001e220000000a00 */
[-C--:B---3--:R-:W-:Y:S02]  /*8a10*/  IMAD R21, R9, R18.reuse, RZ ;  /* 0x0000001209157224 */ /* 0x088fe400078e02ff */
[----:B------:R-:W-:-:S04]  /*8a20*/  IMAD.WIDE.U32 R8, R8, R18, RZ ;  /* 0x0000001208087225 */ /* 0x000fc800078e00ff */
[----:B------:R-:W-:Y:S01]  /*8a30*/  IMAD.IADD R21, R9, 0x1, R21 ;  /* 0x0000000109157824 */ /* 0x000fe200078e0215 */
[----:B------:R-:W-:Y:S01]  /*8a40*/  @P1 SHF.R.U32.HI R19, RZ, R25, R4 ;  /* 0x00000019ff131219 */ /* 0x000fe20000011604 */
[----:B------:R-:W-:Y:S01]  /*8a50*/  IMAD R25, R10, R153, R11 ;  /* 0x000000990a197224 */ /* 0x000fe200078e020b */
[----:B------:R-:W3:Y:S01]  /*8a60*/  @!P0 LDC R30, c[0x0][0xb50] ;  /* 0x0002d400ff1e8b82 */ /* 0x000ee20000000800 */
[----:B------:R-:W-:Y:S02]  /*8a70*/  IADD3 R4, P1, P3, R16, R8, R3 ;  /* 0x0000000810047210 */ /* 0x000fe40007b3e003 */
[----:B------:R-:W-:Y:S02]  /*8a80*/  IMAD.MOV R10, RZ, RZ, -R19 ;  /* 0x000000ffff0a7224 */ /* 0x000fe400078e0a13 */
[----:B------:R-:W-:-:S03]  /*8a90*/  IMAD.IADD R25, R17, 0x1, R25 ;  /* 0x0000000111197824 */ /* 0x000fc600078e0219 */
[----:B------:R-:W4:Y:S01]  /*8aa0*/  @!P0 LDC R31, c[0x0][0xb54] ;  /* 0x0002d500ff1f8b82 */ /* 0x000f220000000800 */
[----:B--2---:R-:W-:-:S05]  /*8ab0*/  SEL R11, R28, RZ, P0 ;  /* 0x000000ff1c0b7207 */ /* 0x004fca0000000000 */
[----:B-1----:R-:W-:-:S04]  /*8ac0*/  IMAD.WIDE.U32 R8, R12, R11, RZ ;  /* 0x0000000b0c087225 */ /* 0x002fc800078e00ff */
        /* <DEDUP_REMOVED lines=11> */
[----:B---3--:R-:W-:-:S03]  /*8b80*/  LEA R10, P0, R8, R30, 0x2 ;  /* 0x0000001e080a7211 */ /* 0x008fc600078010ff */
[----:B------:R-:W-:Y:S01]  /*8b90*/  IMAD.IADD R4, R9, 0x1, R13 ;  /* 0x0000000109047824 */ /* 0x000fe200078e020d */
[----:B------:R-:W-:-:S04]  /*8ba0*/  MOV R9, 0xff800000 ;  /* 0xff80000000097802 */ /* 0x000fc80000000f00 */
[----:B----4-:R-:W-:-:S05]  /*8bb0*/  LEA.HI.X R11, R8, R31, R4, 0x2, P0 ;  /* 0x0000001f080b7211 */ /* 0x010fca00000f1404 */
[----:B------:R2:W-:Y:S02]  /*8bc0*/  STG.E desc[UR36][R10.64], R9 ;  /* 0x000000090a007986 */ /* 0x0005e4000c101924 */
.L_x_13031:
[----:B------:R-:W-:Y:S05]  /*8bd0*/  BSYNC B1 ;  /* 0x0000000000017941 */ /* 0x000fea0003800000 */
.L_x_13030:
[----:B------:R-:W-:Y:S05]  /*8be0*/  @P2 BRA `(.L_x_13026) ;  /* 0x0000000400282947 */ /* 0x000fea0003800000 */
[----:B------:R-:W3:Y:S01]  /*8bf0*/  LDC R15, c[0x0][0xbe8] ;  /* 0x0002fa00ff0f7b82 */ /* 0x000ee20000000800 */
[----:B-1----:R-:W-:Y:S01]  /*8c00*/  SHF.R.S32.HI R16, RZ, 0x1f, R26 ;  /* 0x0000001fff107819 */ /* 0x002fe2000001141a */
[----:B------:R-:W-:Y:S01]  /*8c10*/  ULDC.64 UR4, c[0x0][0xaa0] ;  /* 0x0002a80000047ab9 */ /* 0x000fe20000000a00 */
[----:B------:R-:W-:Y:S01]  /*8c20*/  ULDC.64 UR6, c[0x0][0xaf0] ;  /* 0x0002bc0000067ab9 */ /* 0x000fe20000000a00 */
[----:B------:R-:W-:Y:S01]  /*8c30*/  IMAD R4, R24, UR4, RZ ;  /* 0x0000000418047c24 */ /* 0x000fe2000f8e02ff */
[----:B------:R-:W-:Y:S01]  /*8c40*/  LEA.HI R16, R16, R26, RZ, 0x3 ;  /* 0x0000001a10107211 */ /* 0x000fe200078f18ff */
[----:B--2---:R-:W-:-:S03]  /*8c50*/  IMAD.WIDE.U32 R8, R3, UR4, RZ ;  /* 0x0000000403087c25 */ /* 0x004fc6000f8e00ff */
[----:B------:R-:W-:Y:S01]  /*8c60*/  SHF.R.S32.HI R16, RZ, 0x3, R16 ;  /* 0x00000003ff107819 */ /* 0x000fe20000011410 */
[----:B------:R-:W-:Y:S01]  /*8c70*/  IMAD R11, R3, UR5, R4 ;  /* 0x00000005030b7c24 */ /* 0x000fe2000f8e0204 */
[----:B------:R-:W-:Y:S01]  /*8c80*/  ULDC.64 UR4, c[0x0][0xae8] ;  /* 0x0002ba0000047ab9 */ /* 0x000fe20000000a00 */
[----:B------:R-:W-:Y:S02]  /*8c90*/  IMAD R10, R153, UR6, RZ ;  /* 0x00000006990a7c24 */ /* 0x000fe4000f8e02ff */
[----:B------:R-:W-:Y:S02]  /*8ca0*/  IMAD R4, R22, 0x30, R16 ;  /* 0x0000003016047824 */ /* 0x000fe400078e0210 */
[----:B------:R-:W-:Y:S02]  /*8cb0*/  IMAD.IADD R9, R9, 0x1, R11 ;  /* 0x0000000109097824 */ /* 0x000fe400078e020b */
[----:B------:R-:W-:Y:S02]  /*8cc0*/  IMAD R12, R23, 0xc0, R4 ;  /* 0x000000c0170c7824 */ /* 0x000fe400078e0204 */
[----:B------:R-:W-:Y:S01]  /*8cd0*/  IMAD.WIDE.U32 R8, R18, UR4, R8 ;  /* 0x0000000412087c25 */ /* 0x000fe2000f8e0008 */
[----:B---3--:R-:W-:-:S03]  /*8ce0*/  ISETP.NE.AND P0, PT, R15, 0x1, PT ;  /* 0x000000010f00780c */ /* 0x008fc60003f05270 */
[----:B------:R-:W-:Y:S02]  /*8cf0*/  IMAD.MOV.U32 R3, RZ, RZ, R12 ;  /* 0x000000ffff037224 */ /* 0x000fe400078e000c */
[----:B------:R-:W-:Y:S01]  /*8d00*/  IMAD R9, R18, UR5, R9 ;  /* 0x0000000512097c24 */ /* 0x000fe2000f8e0209 */
[----:B------:R-:W-:Y:S01]  /*8d10*/  ULDC.64 UR4, c[0x0][0xae0] ;  /* 0x0002b80000047ab9 */ /* 0x000fe20000000a00 */
[----:B------:R-:W-:-:S06]  /*8d20*/  IMAD.WIDE.U32 R8, R27, UR6, R8 ;  /* 0x000000061b087c25 */ /* 0x000fcc000f8e0008 */
[----:B------:R-:W1:Y:S08]  /*8d30*/  @P0 LDC R13, c[0x0][0xbec] ;  /* 0x0002fb00ff0d0b82 */ /* 0x000e700000000800 */
[----:B------:R-:W2:Y:S01]  /*8d40*/  @P0 LDC R17, c[0x0][0xbf0] ;  /* 0x0002fc00ff110b82 */ /* 0x000ea20000000800 */
[----:B-1----:R-:W-:-:S04]  /*8d50*/  @P0 IMAD.HI.U32 R4, R12, R13, RZ ;  /* 0x0000000d0c040227 */ /* 0x002fc800078e00ff */
[----:B------:R-:W-:Y:S02]  /*8d60*/  IMAD R13, R27, UR7, R10 ;  /* 0x000000071b0d7c24 */ /* 0x000fe4000f8e020a */
[----:B------:R-:W-:Y:S01]  /*8d70*/  IMAD R27, R0, R15, RZ ;  /* 0x0000000f001b7224 */ /* 0x000fe200078e02ff */
[----:B--2---:R-:W-:Y:S01]  /*8d80*/  @P0 SHF.R.U32.HI R3, RZ, R17, R4 ;  /* 0x00000011ff030219 */ /* 0x004fe20000011604 */
[----:B------:R-:W-:-:S03]  /*8d90*/  IMAD.IADD R9, R9, 0x1, R13 ;  /* 0x0000000109097824 */ /* 0x000fc600078e020d */
[--C-:B------:R-:W-:Y:S01]  /*8da0*/  SHF.R.S32.HI R4, RZ, 0x1f, R3.reuse ;  /* 0x0000001fff047819 */ /* 0x100fe20000011403 */
[----:B------:R-:W-:Y:S02]  /*8db0*/  IMAD.MOV R11, RZ, RZ, -R3 ;  /* 0x000000ffff0b7224 */ /* 0x000fe400078e0a03 */
[----:B------:R-:W-:-:S04]  /*8dc0*/  IMAD.WIDE.U32 R8, R3, UR4, R8 ;  /* 0x0000000403087c25 */ /* 0x000fc8000f8e0008 */
[----:B------:R-:W-:Y:S02]  /*8dd0*/  IMAD R11, R15, R11, R12 ;  /* 0x0000000b0f0b7224 */ /* 0x000fe400078e020c */
        /* <DEDUP_REMOVED lines=8> */
[----:B------:R-:W-:Y:S01]  /*8e60*/  ULDC.64 UR4, c[0x0][0xa80] ;  /* 0x0002a00000047ab9 */ /* 0x000fe20000000a00 */
[----:B------:R-:W-:Y:S01]  /*8e70*/  IMAD R4, R23, 0xc0, R16 ;  /* 0x000000c017047824 */ /* 0x000fe200078e0210 */
[----:B------:R-:W-:Y:S02]  /*8e80*/  SHF.R.S32.HI R16, RZ, 0x1f, R152 ;  /* 0x0000001fff107819 */ /* 0x000fe40000011498 */
[----:B------:R-:W-:Y:S01]  /*8e90*/  IADD3 R3, R9, R3, RZ ;  /* 0x0000000309037210 */ /* 0x000fe20007ffe0ff */
[----:B------:R-:W-:Y:S01]  /*8ea0*/  VIADD R0, R4, 0x30 ;  /* 0x0000003004007836 */ /* 0x000fe20000000000 */
[----:B------:R-:W-:Y:S01]  /*8eb0*/  LEA R9, P0, R8, UR4, 0x1 ;  /* 0x0000000408097c11 */ /* 0x000fe2000f8008ff */
[----:B------:R-:W-:-:S03]  /*8ec0*/  ULDC UR4, c[0x0][0xac8] ;  /* 0x0002b20000047ab9 */ /* 0x000fc60000000800 */
[----:B0-----:R-:W-:Y:S01]  /*8ed0*/  LEA.HI.X R14, R8, UR5, R3, 0x1, P0 ;  /* 0x00000005080e7c11 */ /* 0x001fe200080f0c03 */
[----:B------:R-:W0:Y:S01]  /*8ee0*/  SHFL.IDX PT, R13, R9, RZ, 0x181f ;  /* 0x00181fff090d7589 */ /* 0x000e2200000e0000 */
[----:B------:R-:W-:Y:S01]  /*8ef0*/  ISETP.GE.AND P0, PT, R152, UR4, PT ;  /* 0x0000000498007c0c */ /* 0x000fe2000bf06270 */
[C---:B------:R-:W-:Y:S02]  /*8f00*/  VIADD R3, R4.reuse, 0x60 ;  /* 0x0000006004037836 */ /* 0x040fe40000000000 */
[----:B------:R-:W1:Y:S01]  /*8f10*/  SHFL.IDX PT, R17, R9, 0x1, 0x181f ;  /* 0x00381f0009117f89 */ /* 0x000e6200000e0000 */
[CC--:B------:R-:W-:Y:S01]  /*8f20*/  ISETP.GE.OR P3, PT, R4.reuse, R27.reuse, P0 ;  /* 0x0000001b0400720c */ /* 0x0c0fe20000766670 */
[----:B------:R-:W-:Y:S01]  /*8f30*/  VIADD R4, R4, 0x90 ;  /* 0x0000009004047836 */ /* 0x000fe20000000000 */
[-C--:B------:R-:W-:Y:S01]  /*8f40*/  ISETP.GE.OR P2, PT, R0, R27.reuse, P0 ;  /* 0x0000001b0000720c */ /* 0x080fe20000746670 */
[----:B------:R-:W2:Y:S01]  /*8f50*/  SHFL.IDX PT, R21, R9, 0x2, 0x181f ;  /* 0x00581f0009157f89 */ /* 0x000ea200000e0000 */
[----:B------:R-:W-:-:S02]  /*8f60*/  ISETP.GE.OR P1, PT, R3, R27, P0 ;  /* 0x0000001b0300720c */ /* 0x000fc40000726670 */
[----:B------:R-:W-:Y:S01]  /*8f70*/  ISETP.GE.OR P0, PT, R4, R27, P0 ;  /* 0x0000001b0400720c */ /* 0x000fe20000706670 */
[----:B------:R-:W3:Y:S04]  /*8f80*/  SHFL.IDX PT, R11, R14, RZ, 0x181f ;  /* 0x00181fff0e0b7589 */ /* 0x000ee800000e0000 */
[----:B------:R3:W4:Y:S04]  /*8f90*/  SHFL.IDX PT, R25, R9, 0x3, 0x181f ;  /* 0x00781f0009197f89 */ /* 0x00072800000e0000 */
[----:B------:R-:W5:Y:S04]  /*8fa0*/  SHFL.IDX PT, R15, R14, 0x1, 0x181f ;  /* 0x00381f000e0f7f89 */ /* 0x000f6800000e0000 */
[----:B------:R-:W5:Y:S01]  /*8fb0*/  SHFL.IDX PT, R19, R14, 0x2, 0x181f ;  /* 0x00581f000e137f89 */ /* 0x000f6200000e0000 */
[----:B0-----:R-:W-:-:S03]  /*8fc0*/  @!P3 LEA R8, P6, R152, R13, 0x1 ;  /* 0x0000000d9808b211 */ /* 0x001fc600078c08ff */
[----:B------:R4:W0:Y:S01]  /*8fd0*/  SHFL.IDX PT, R23, R14, 0x3, 0x181f ;  /* 0x00781f000e177f89 */ /* 0x00082200000e0000 */
[C---:B-1----:R-:W-:Y:S02]  /*8fe0*/  @!P2 LEA R10, P5, R152.reuse, R17, 0x1 ;  /* 0x00000011980aa211 */ /* 0x042fe400078a08ff */
[C---:B--2---:R-:W-:Y:S02]  /*8ff0*/  @!P1 LEA R12, P4, R152.reuse, R21, 0x1 ;  /* 0x00000015980c9211 */ /* 0x044fe400078808ff */
[C---:B---3--:R-:W-:Y:S02]  /*9000*/  @!P3 LEA.HI.X R9, R152.reuse, R11, R16, 0x1, P6 ;  /* 0x0000000b9809b211 */ /* 0x048fe400030f0c10 */
[----:B----4-:R-:W-:-:S03]  /*9010*/  @!P0 LEA R14, P6, R152, R25, 0x1 ;  /* 0x00000019980e8211 */ /* 0x010fc600078c08ff */
[----:B------:R1:W-:Y:S01]  /*9020*/  @!P3 ST.E.128 desc[UR36][R8.64], RZ ;  /* 0x000000ff0800b985 */ /* 0x0003e2000c101d24 */
[C-C-:B-----5:R-:W-:Y:S02]  /*9030*/  @!P2 LEA.HI.X R11, R152.reuse, R15, R16.reuse, 0x1, P5 ;  /* 0x0000000f980ba211 */ /* 0x160fe400028f0c10 */
[----:B------:R-:W-:-:S03]  /*9040*/  @!P1 LEA.HI.X R13, R152, R19, R16, 0x1, P4 ;  /* 0x00000013980d9211 */ /* 0x000fc600020f0c10 */
[----:B------:R1:W-:Y:S01]  /*9050*/  @!P2 ST.E.128 desc[UR36][R10.64], RZ ;  /* 0x000000ff0a00a985 */ /* 0x0003e2000c101d24 */
[----:B0-----:R-:W-:-:S03]  /*9060*/  @!P0 LEA.HI.X R15, R152, R23, R16, 0x1, P6 ;  /* 0x00000017980f8211 */ /* 0x001fc600030f0c10 */
[----:B------:R1:W-:Y:S04]  /*9070*/  @!P1 ST.E.128 desc[UR36][R12.64], RZ ;  /* 0x000000ff0c009985 */ /* 0x0003e8000c101d24 */
[----:B------:R1:W-:Y:S02]  /*9080*/  @!P0 ST.E.128 desc[UR36][R14.64], RZ ;  /* 0x000000ff0e008985 */ /* 0x0003e4000c101d24 */
.L_x_13026:
[----:B------:R-:W-:Y:S05]  /*9090*/  BSYNC B0 ;  /* 0x0000000000007941 */ /* 0x000fea0003800000 */
.L_x_13022:
[----:B------:R-:W-:Y:S02]  /*90a0*/  ULDC UR4, c[0x0][0xc3c] ;  /* 0x00030f0000047ab9 */ /* 0x000fe40000000800 */
[----:B------:R-:W-:-:S13]  /*90b0*/  ISETP.GE.AND P0, PT, R7, UR4, PT ;  /* 0x0000000407007c0c */ /* 0x000fda000bf06270 */
[----:B------:R-:W-:Y:S05]  /*90c0*/  @!P0 BRA `(.L_x_13032) ;  /* 0xffffff7c00788947 */ /* 0x000fea000383ffff */
[----:B------:R-:W-:Y:S05]  /*90d0*/  EXIT ;  /* 0x000000000000794d */ /* 0x000fea0003800000 */
.L_x_12993:
[----:B------:R-:W-:-:S08]  /*90e0*/  NOP ;  /* 0x0000000000007918 */ /* 0x000fd00000000000 */
[----:B------:R-:W0:-:S00]  /*90f0*/  USETMAXREG.DEALLOC.CTAPOOL 0x20 ;  /* 0x00000020000079c8 */ /* 0x000e0000080e0500 */
[----:B0-----:R-:W2:Y:S01]  /*9100*/  LDL.LU R2, [R1+0x4] ;  /* 0x0000040001027983 */ /* 0x001ea20000300800 */
[----:B------:R-:W-:-:S06]  /*9110*/  LOP3.LUT R0, R0, 0x3, RZ, 0xc0, !PT ;  /* 0x0000000300007812 */ /* 0x000fcc00078ec0ff */
[----:B------:R-:W0:Y:S02]  /*9120*/  SHFL.IDX PT, R0, R0, RZ, 0x1f ;  /* 0x00001fff00007589 */ /* 0x000e2400000e0000 */
[----:B0-----:R-:W-:Y:S01]  /*9130*/  ISETP.NE.AND P0, PT, R0, RZ, PT ;  /* 0x000000ff0000720c */ /* 0x001fe20003f05270 */
[----:B------:R-:W-:Y:S01]  /*9140*/  IMAD.MOV.U32 R0, RZ, RZ, RZ ;  /* 0x000000ffff007224 */ /* 0x000fe200078e00ff */
[----:B--2---:R-:W-:-:S11]  /*9150*/  LOP3.LUT R2, R2, 0xffffffef, RZ, 0xc0, !PT ;  /* 0xffffffef02027812 */ /* 0x004fd600078ec0ff */
[----:B------:R-:W-:-:S05]  /*9160*/  @P0 LOP3.LUT R2, R2, 0x10, RZ, 0xfc, !PT ;  /* 0x0000001002020812 */ /* 0x000fca00078efcff */
[----:B------:R0:W-:Y:S01]  /*9170*/  STL [R1+0x4], R2 ;  /* 0x0000040201007387 */ /* 0x0001e20000100800 */
        /* <DEDUP_REMOVED lines=8> */
.L_x_13033:
[----:B0-----:R-:W0:Y:S01]  /*9200*/  S2R R2, SR_TID.X ;  /* 0x0000000000027919 */ /* 0x001e220000002100 */
        /* <DEDUP_REMOVED lines=40> */
[----:B------:R-:W-:Y:S01]  /*9490*/  MOV R6, R3 ;  /* 0x0000000300067202 */ /* 0x000fe20000000f00 */
[----:B------:R-:W-:Y:S01]  /*94a0*/  UMOV UR4, URZ ;  /* 0x0000003f00047c82 */ /* 0x000fe20008000000 */
[----:B------:R-:W-:-:S05]  /*94b0*/  ULDC UR5, c[0x0][0xc38] ;  /* 0x00030e0000057ab9 */ /* 0x000fca0000000800 */
.L_x_13037:
        /* <DEDUP_REMOVED lines=35> */
.L_x_13035:
        /* <DEDUP_REMOVED lines=15> */
[----:B0-----:R-:W-:Y:S01]  /*97e0*/  IADD3 R13, RZ, -R3, RZ ;  /* 0x80000003ff0d7210 */ /* 0x001fe20007ffe0ff */
[----:B------:R-:W-:Y:S06]  /*97f0*/  @!P0 BRA `(.L_x_13038) ;  /* 0x0000000000088947 */ /* 0x000fec0003800000 */
[----:B------:R-:W-:-:S05]  /*9800*/  VIADD R5, R19, 0xffffffff ;  /* 0xffffffff13057836 */ /* 0x000fca0000000000 */
[----:B------:R0:W1:Y:S02]  /*9810*/  SHFL.IDX PT, R16, R2, R5, 0x1f ;  /* 0x00001f0502107589 */ /* 0x00006400000e0000 */
.L_x_13038:
[----:B-1----:R-:W-:Y:S01]  /*9820*/  IMAD R16, R16, UR5, R11 ;  /* 0x0000000510107c24 */ /* 0x002fe2000f8e020b */
[----:B------:R-:W-:Y:S01]  /*9830*/  IADD3 R19, R19, UR4, RZ ;  /* 0x0000000413137c10 */ /* 0x000fe2000fffe0ff */
        /* <DEDUP_REMOVED lines=10> */
[----:B------:R-:W-:-:S05]  /*98e0*/  IMAD R3, R2, R8, R3 ;  /* 0x0000000802037224 */ /* 0x000fca00078e0203 */
[----:B------:R-:W-:Y:S01]  /*98f0*/  ISETP.GT.U32.AND P1, PT, R4, R3, PT ;  /* 0x000000030400720c */ /* 0x000fe20003f24070 */
[----:B0-----:R-:W0:-:S12]  /*9900*/  MUFU.RCP R6, R6 ;  /* 0x0000000600067308 */ /* 0x001e180000001000 */
[-C--:B------:R-:W-:Y:S01]  /*9910*/  @!P1 IADD3 R3, R3, -R4.reuse, RZ ;  /* 0x8000000403039210 */ /* 0x080fe20007ffe0ff */
        /* <DEDUP_REMOVED lines=10> */
[----:B------:R-:W-:Y:S02]  /*99c0*/  IMAD.MOV R8, RZ, RZ, -R8 ;  /* 0x000000ffff087224 */ /* 0x000fe400078e0a08 */
[----:B-1----:R-:W-:Y:S01]  /*99d0*/  IMAD.MOV R2, RZ, RZ, -R3 ;  /* 0x000000ffff027224 */ /* 0x002fe200078e0a03 */
[----:B------:R-:W-:Y:S02]  /*99e0*/  @!P2 IADD3 R6, -R6, RZ, RZ ;  /* 0x000000ff0606a210 */ /* 0x000fe40007ffe1ff */
        /* <DEDUP_REMOVED lines=26> */
.L_x_13036:
[----:B------:R-:W-:Y:S01]  /*9b90*/  ULDC UR4, c[0x0][0xc3c] ;  /* 0x00030f0000047ab9 */ /* 0x000fe20000000800 */
[----:B------:R-:W-:Y:S02]  /*9ba0*/  IMAD.MOV.U32 R17, RZ, RZ, RZ ;  /* 0x000000ffff117224 */ /* 0x000fe400078e00ff */
[----:B------:R-:W-:Y:S02]  /*9bb0*/  IMAD.U32 R16, RZ, RZ, UR6 ;  /* 0x00000006ff107e24 */ /* 0x000fe4000f8e00ff */
[----:B------:R-:W-:Y:S02]  /*9bc0*/  IMAD.MOV.U32 R18, RZ, RZ, RZ ;  /* 0x000000ffff127224 */ /* 0x000fe400078e00ff */
[----:B------:R-:W-:-:S07]  /*9bd0*/  IMAD.U32 R19, RZ, RZ, UR4 ;  /* 0x00000004ff137e24 */ /* 0x000fce000f8e00ff */
.L_x_13039:
[----:B------:R-:W-:-:S13]  /*9be0*/  ISETP.NE.AND P0, PT, R7, RZ, PT ;  /* 0x000000ff0700720c */ /* 0x000fda0003f05270 */
[----:B------:R-:W0:Y:S01]  /*9bf0*/  @!P0 S2R R3, SR_CgaCtaId ;  /* 0x0000000000038919 */ /* 0x000e220000008800 */
[----:B------:R-:W-:-:S04]  /*9c00*/  @!P0 MOV R0, 0x400 ;  /* 0x0000040000008802 */ /* 0x000fc80000000f00 */
[----:B0-----:R-:W-:-:S05]  /*9c10*/  @!P0 LEA R0, R3, R0, 0x18 ;  /* 0x0000000003008211 */ /* 0x001fca00078ec0ff */
[----:B------:R0:W-:Y:S01]  /*9c20*/  @!P0 STS.128 [R0+0x168d0], R16 ;  /* 0x0168d01000008388 */ /* 0x0001e20000000c00 */
[----:B------:R-:W-:Y:S06]  /*9c30*/  BAR.ARV 0x5, 0x200 ;  /* 0x0148000000007b1d */ /* 0x000fec0000002000 */
.L_x_13034:
[----:B------:R2:W-:Y:S01]  /*9c40*/  STL [R1+0x3c], RZ ;  /* 0x00003cff01007387 */ /* 0x0005e20000100800 */
[----:B------:R-:W-:Y:S01]  /*9c50*/  ULDC UR4, c[0x0][0xc3c] ;  /* 0x00030f0000047ab9 */ /* 0x000fe20000000800 */
[----:B------:R-:W-:Y:S01]  /*9c60*/  MOV R27, 0x1 ;  /* 0x00000001001b7802 */ /* 0x000fe20000000f00 */
[----:B------:R-:W-:Y:S01]  /*9c70*/  IMAD.MOV.U32 R25, RZ, RZ, RZ ;  /* 0x000000ffff197224 */ /* 0x000fe200078e00ff */
[----:B-1----:R-:W-:-:S13]  /*9c80*/  ISETP.GE.AND P0, PT, R19, UR4, PT ;  /* 0x0000000413007c0c */ /* 0x002fda000bf06270 */
[----:B--2---:R-:W-:Y:S05]  /*9c90*/  @P0 BRA `(.L_x_13040) ;  /* 0x0000004c00a00947 */ /* 0x004fea0003800000 */
[----:B------:R-:W2:Y:S01]  /*9ca0*/  LDL R5, [R1+0x28] ;  /* 0x0000280001057983 */ /* 0x000ea20000100800 */
[----:B------:R-:W1:Y:S01]  /*9cb0*/  S2R R3, SR_TID.X ;  /* 0x0000000000037919 */ /* 0x000e620000002100 */
[----:B------:R-:W3:Y:S01]  /*9cc0*/  S2UR UR5, SR_CgaCtaId ;  /* 0x00000000000579c3 */ /* 0x000ee20000008800 */
[----:B------:R-:W-:Y:S01]  /*9cd0*/  UMOV UR4, 0x400 ;  /* 0x0000040000047882 */ /* 0x000fe20000000000 */
[C---:B-1----:R-:W-:Y:S01]  /*9ce0*/  IMAD.SHL.U32 R28, R3.reuse, 0x8, RZ ;  /* 0x00000008031c7824 */ /* 0x042fe200078e00ff */
[C---:B------:R-:W-:Y:S01]  /*9cf0*/  LOP3.LUT R4, R3.reuse, 0x7f, RZ, 0xc0, !PT ;  /* 0x0000007f03047812 */ /* 0x040fe200078ec0ff */
[----:B0-----:R-:W-:-:S03]  /*9d00*/  IMAD.SHL.U32 R2, R3, 0x10, RZ ;  /* 0x0000001003027824 */ /* 0x001fc600078e00ff */
[----:B------:R-:W-:Y:S01]  /*9d10*/  LOP3.LUT R0, R28, 0x1f8, RZ, 0xc0, !PT ;  /* 0x000001f81c007812 */ /* 0x000fe200078ec0ff */
[----:B---3--:R-:W-:-:S03]  /*9d20*/  ULEA UR4, UR5, UR4, 0x18 ;  /* 0x0000000405047291 */ /* 0x008fc6000f8ec03f */
[----:B------:R-:W-:-:S03]  /*9d30*/  LOP3.LUT R3, R0, 0x38, R3, 0x78, !PT ;  /* 0x0000003800037812 */ /* 0x000fc600078e7803 */
[----:B------:R-:W-:Y:S01]  /*9d40*/  IMAD.U32 R22, RZ, RZ, UR4 ;  /* 0x00000004ff167e24 */ /* 0x000fe2000f8e00ff */
[----:B------:R-:W-:Y:S02]  /*9d50*/  LOP3.LUT R2, R2, 0x70, RZ, 0xc0, !PT ;  /* 0x0000007002027812 */ /* 0x000fe400078ec0ff */
[----:B------:R-:W-:Y:S01]  /*9d60*/  SHF.R.U32.HI R4, RZ, 0x3, R4 ;  /* 0x00000003ff047819 */ /* 0x000fe20000011604 */
[----:B------:R-:W-:Y:S01]  /*9d70*/  BSSY B8, `(.L_x_13040) ;  /* 0x00004da000087945 */ /* 0x000fe20003800000 */
[----:B------:R-:W-:Y:S01]  /*9d80*/  IMAD.MOV.U32 R27, RZ, RZ, 0x1 ;  /* 0x00000001ff1b7424 */ /* 0x000fe200078e00ff */
[----:B------:R-:W-:Y:S02]  /*9d90*/  MOV R25, RZ ;  /* 0x000000ff00197202 */ /* 0x000fe40000000f00 */
[----:B------:R-:W-:Y:S01]  /*9da0*/  LOP3.LUT R2, R4, R2, RZ, 0xfc, !PT ;  /* 0x0000000204027212 */ /* 0x000fe200078efcff */
[----:B------:R-:W-:Y:S01]  /*9db0*/  ULDC UR38, c[0x0][0xc] ;  /* 0x0000030000267ab9 */ /* 0x000fe20000000800 */
[----:B--2---:R-:W-:-:S05]  /*9dc0*/  LOP3.LUT R0, R5, 0x2, RZ, 0xfc, !PT ;  /* 0x0000000205007812 */ /* 0x004fca00078efcff */
[----:B------:R0:W-:Y:S02]  /*9dd0*/  STL [R1+0x48], R0 ;  /* 0x0000480001007387 */ /* 0x0001e40000100800 */
[----:B0-----:R-:W-:Y:S02]  /*9de0*/  LOP3.LUT R0, R3, 0x200, R28, 0xf8, !PT ;  /* 0x0000020003007812 */ /* 0x001fe400078ef81c */
[----:B------:R0:W-:Y:S03]  /*9df0*/  STL [R1+0x3c], RZ ;  /* 0x00003cff01007387 */ /* 0x0001e60000100800 */
[----:B------:R-:W-:-:S05]  /*9e00*/  IMAD R0, R0, 0x2, R22 ;  /* 0x0000000200007824 */ /* 0x000fca00078e0216 */
[----:B------:R0:W-:Y:S01]  /*9e10*/  STL [R1+0x1c], R0 ;  /* 0x00001c0001007387 */ /* 0x0001e20000100800 */
[----:B------:R-:W-:-:S07]  /*9e20*/  LOP3.LUT R28, R28, 0x38, RZ, 0xc0, !PT ;  /* 0x000000381c1c7812 */ /* 0x000fce00078ec0ff */
.L_x_13101:
[----:B------:R-:W1:Y:S01]  /*9e30*/  LDC.64 R2, c[0x0][0xc88] ;  /* 0x00032200ff027b82 */ /* 0x000e620000000a00 */
[----:B0-2---:R-:W2:Y:S01]  /*9e40*/  LDL.LU R0, [R1+0x4] ;  /* 0x0000040001007983 */ /* 0x005ea20000300800 */
[----:B-1----:R-:W-:-:S05]  /*9e50*/  IMAD.WIDE R2, R19, 0x4, R2 ;  /* 0x0000000413027825 */ /* 0x002fca00078e0202 */
[----:B------:R-:W3:Y:S01]  /*9e60*/  LDG.E R29, desc[UR36][R2.64] ;  /* 0x00000024021d7981 */ /* 0x000ee2000c1e1900 */
[----:B------:R-:W-:Y:S05]  /*9e70*/  YIELD ;  /* 0x0000000000007946 */ /* 0x000fea0003800000 */
[----:B------:R-:W-:Y:S01]  /*9e80*/  ULDC.64 UR4, c[0x0][0xa28] ;  /* 0x00028a0000047ab9 */ /* 0x000fe20000000a00 */
[----:B------:R-:W-:Y:S01]  /*9e90*/  IMAD.MOV.U32 R6, RZ, RZ, RZ ;  /* 0x000000ffff067224 */ /* 0x000fe200078e00ff */
[----:B------:R-:W-:Y:S01]  /*9ea0*/  ISETP.NE.U32.AND P0, PT, RZ, UR4, PT ;  /* 0x00000004ff007c0c */ /* 0x000fe2000bf05070 */
[----:B------:R-:W-:-:S03]  /*9eb0*/  ULDC.64 UR6, c[0x0][0xa18] ;  /* 0x0002860000067ab9 */ /* 0x000fc60000000a00 */
[----:B------:R-:W-:Y:S02]  /*9ec0*/  ISETP.NE.AND.EX P0, PT, RZ, UR5, PT, P0 ;  /* 0x00000005ff007c0c */ /* 0x000fe4000bf05300 */
[----:B--2---:R-:W-:Y:S02]  /*9ed0*/  LOP3.LUT R0, R0, 0xfffffff7, RZ, 0xc0, !PT ;  /* 0xfffffff700007812 */ /* 0x004fe400078ec0ff */
[----:B---3--:R-:W-:-:S09]  /*9ee0*/  SHF.R.S32.HI R4, RZ, 0x1f, R29 ;  /* 0x0000001fff047819 */ /* 0x008fd2000001141d */
[C---:B------:R-:W-:Y:S01]  /*9ef0*/  @P0 LEA R2, P1, R29.reuse, UR4, 0x2 ;  /* 0x000000041d020c11 */ /* 0x040fe2000f8210ff */
[C---:B------:R-:W-:Y:S01]  /*9f00*/  IMAD.SHL.U32 R23, R29.reuse, 0x4, RZ ;  /* 0x000000041d177824 */ /* 0x040fe200078e00ff */
[C-C-:B------:R-:W-:Y:S01]  /*9f10*/  SHF.L.U64.HI R24, R29.reuse, 0x2, R4.reuse ;  /* 0x000000021d187819 */ /* 0x140fe20000010204 */
[----:B------:R0:W-:Y:S01]  /*9f20*/  STL [R1+0x2c], R4 ;  /* 0x00002c0401007387 */ /* 0x0001e20000100800 */
[----:B------:R-:W-:Y:S01]  /*9f30*/  @P0 LEA.HI.X R3, R29, UR5, R4, 0x2, P1 ;  /* 0x000000051d030c11 */ /* 0x000fe200088f1404 */
[----:B------:R-:W-:-:S04]  /*9f40*/  ULDC.64 UR4, c[0x0][0xa00] ;  /* 0x0002800000047ab9 */ /* 0x000fc80000000a00 */
[----:B------:R1:W2:Y:S01]  /*9f50*/  @P0 LDG.E R6, desc[UR36][R2.64] ;  /* 0x0000002402060981 */ /* 0x0002a2000c1e1900 */
[----:B------:R-:W-:-:S04]  /*9f60*/  ISETP.NE.U32.AND P0, PT, RZ, UR4, PT ;  /* 0x00000004ff007c0c */ /* 0x000fc8000bf05070 */
[----:B------:R-:W-:Y:S02]  /*9f70*/  ISETP.NE.AND.EX P2, PT, RZ, UR5, PT, P0 ;  /* 0x00000005ff007c0c */ /* 0x000fe4000bf45300 */
[----:B------:R-:W-:Y:S02]  /*9f80*/  ISETP.NE.U32.AND P0, PT, RZ, UR6, PT ;  /* 0x00000006ff007c0c */ /* 0x000fe4000bf05070 */
[----:B-1----:R-:W-:Y:S02]  /*9f90*/  IADD3 R2, P1, R23, UR4, RZ ;  /* 0x0000000417027c10 */ /* 0x002fe4000ff3e0ff */
[----:B------:R-:W-:Y:S02]  /*9fa0*/  ISETP.NE.AND.EX P0, PT, RZ, UR7, PT, P0 ;  /* 0x00000007ff007c0c */ /* 0x000fe4000bf05300 */
[----:B------:R-:W-:Y:S01]  /*9fb0*/  IADD3.X R3, R24, UR5, RZ, P1, !PT ;  /* 0x0000000518037c10 */ /* 0x000fe20008ffe4ff */
[----:B------:R-:W-:-:S04]  /*9fc0*/  ULDC.64 UR4, c[0x0][0x418] ;  /* 0x0001060000047ab9 */ /* 0x000fc80000000a00 */
[----:B------:R-:W-:-:S05]  /*9fd0*/  @P2 LOP3.LUT R0, R0, 0x8, RZ, 0xfc, !PT ;  /* 0x0000000800002812 */ /* 0x000fca00078efcff */
[----:B------:R1:W-:Y:S01]  /*9fe0*/  STL [R1+0x4], R0 ;  /* 0x0000040001007387 */ /* 0x0003e20000100800 */
[----:B0-----:R-:W-:-:S04]  /*9ff0*/  @P0 IADD3 R4, P1, R23, UR6, RZ ;  /* 0x0000000617040c10 */ /* 0x001fc8000ff3e0ff */
[----:B------:R-:W-:Y:S01]  /*a000*/  @P0 IADD3.X R5, R24, UR7, RZ, P1, !PT ;  /* 0x0000000718050c10 */ /* 0x000fe20008ffe4ff */
[----:B-1----:R-:W-:-:S04]  /*a010*/  IMAD.MOV.U32 R0, RZ, RZ, RZ ;  /* 0x000000ffff007224 */ /* 0x002fc800078e00ff */
[----:B------:R-:W3:Y:S04]  /*a020*/  @P0 LDG.E R4, desc[UR36][R4.64] ;  /* 0x0000002404040981 */ /* 0x000ee8000c1e1900 */
[----:B------:R-:W4:Y:S01]  /*a030*/  @P2 LDG.E R0, desc[UR36][R2.64] ;  /* 0x0000002402002981 */ /* 0x000f22000c1e1900 */
[----:B------:R-:W-:-:S03]  /*a040*/  UISETP.NE.U32.AND UP0, UPT, UR4, URZ, UPT ;  /* 0x0000003f0400728c */ /* 0x000fc6000bf05070 */
[----:B------:R-:W-:Y:S01]  /*a050*/  ULDC UR4, c[0x0][0x424] ;  /* 0x0001090000047ab9 */ /* 0x000fe20000000800 */
[----:B------:R-:W-:-:S03]  /*a060*/  UISETP.NE.AND.EX UP0, UPT, UR5, URZ, UPT, UP0 ;  /* 0x0000003f0500728c */ /* 0x000fc6000bf05300 */
[----:B------:R-:W-:Y:S01]  /*a070*/  ULDC UR5, c[0x0][0x2f0] ;  /* 0x0000bc0000057ab9 */ /* 0x000fe20000000800 */
[----:B------:R-:W-:-:S04]  /*a080*/  USEL UR4, UR4, 0x1, UP0 ;  /* 0x0000000104047887 */ /* 0x000fc80008000000 */
[----:B------:R-:W-:Y:S01]  /*a090*/  UIMAD UR4, UR4, UR5, URZ ;  /* 0x00000005040472a4 */ /* 0x000fe2000f8e023f */
[----:B----4-:R0:W-:Y:S04]  /*a0a0*/  STL [R1+0x20], R0 ;  /* 0x0000200001007387 */ /* 0x0101e80000100800 */
[----:B--2---:R1:W-:Y:S04]  /*a0b0*/  STL [R1+0x14], R6 ;  /* 0x0000140601007387 */ /* 0x0043e80000100800 */
[----:B---3--:R1:W-:Y:S01]  /*a0c0*/  @P0 STL [R1+0x30], R4 ;  /* 0x0000300401000387 */ /* 0x0083e20000100800 */
[----:B0-----:R-:W-:Y:S01]  /*a0d0*/  IMAD.U32 R0, RZ, RZ, UR4 ;  /* 0x00000004ff007e24 */ /* 0x001fe2000f8e00ff */
[----:B------:R-:W-:Y:S06]  /*a0e0*/  @P0 BRA `(.L_x_13041) ;  /* 0x0000000000200947 */ /* 0x000fec0003800000 */
[----:B------:R-:W-:Y:S02]  /*a0f0*/  ULDC UR4, c[0x0][0x288] ;  /* 0x0000a20000047ab9 */ /* 0x000fe40000000800 */
[----:B-1----:R-:W-:-:S05]  /*a100*/  MOV R4, UR4 ;  /* 0x0000000400047c02 */ /* 0x002fca0008000f00 */
[----:B------:R0:W-:Y:S01]  /*a110*/  STL [R1+0x30], R4 ;  /* 0x0000300401007387 */ /* 0x0001e20000100800 */
[----:B------:R-:W-:Y:S05]  /*a120*/  @!P2 BRA `(.L_x_13041) ;  /* 0x000000000010a947 */ /* 0x000fea0003800000 */
[----:B0-----:R-:W2:Y:S04]  /*a130*/  LDG.E R4, desc[UR36][R2.64] ;  /* 0x0000002402047981 */ /* 0x001ea8000c1e1900 */
[----:B------:R-:W2:Y:S02]  /*a140*/  LDG.E R5, desc[UR36][R2.64+0x4] ;  /* 0x0000042402057981 */ /* 0x000ea4000c1e1900 */
[----:B--2---:R-:W-:-:S05]  /*a150*/  IMAD.IADD R2, R5, 0x1, -R4 ;  /* 0x0000000105027824 */ /* 0x004fca00078e0a04 */
[----:B------:R2:W-:Y:S02]  /*a160*/  STL [R1+0x30], R2 ;  /* 0x0000300201007387 */ /* 0x0005e40000100800 */
.L_x_13041:
[----:B01----:R-:W-:Y:S01]  /*a170*/  IMAD.MOV.U32 R4, RZ, RZ, R29 ;  /* 0x000000ffff047224 */ /* 0x003fe200078e001d */
[----:B------:R-:W-:Y:S02]  /*a180*/  ULDC.64 UR4, c[0x0][0xa20] ;  /* 0x0002880000047ab9 */ /* 0x000fe40000000a00 */
[----:B------:R-:W-:Y:S02]  /*a190*/  ISETP.NE.U32.AND P0, PT, RZ, UR4, PT ;  /* 0x00000004ff007c0c */ /* 0x000fe4000bf05070 */
[----:B------:R0:W-:Y:S02]  /*a1a0*/  STL [R1], R4 ;  /* 0x0000000401007387 */ /* 0x0001e40000100800 */
[----:B------:R-:W-:-:S13]  /*a1b0*/  ISETP.NE.AND.EX P0, PT, RZ, UR5, PT, P0 ;  /* 0x00000005ff007c0c */ /* 0x000fda000bf05300 */
[----:B0-----:R-:W-:Y:S05]  /*a1c0*/  @!P0 BRA `(.L_x_13042) ;  /* 0x0000000000108947 */ /* 0x001fea0003800000 */
[----:B--2---:R-:W-:-:S04]  /*a1d0*/  IADD3 R2, P0, R23, UR4, RZ ;  /* 0x0000000417027c10 */ /* 0x004fc8000ff1e0ff */
[----:B------:R-:W-:-:S05]  /*a1e0*/  IADD3.X R3, R24, UR5, RZ, P0, !PT ;  /* 0x0000000518037c10 */ /* 0x000fca00087fe4ff */
[----:B------:R0:W5:Y:S01]  /*a1f0*/  LDG.E R0, desc[UR36][R2.64] ;  /* 0x0000002402007981 */ /* 0x000162000c1e1900 */
[----:B------:R-:W-:Y:S05]  /*a200*/  BRA `(.L_x_13043) ;  /* 0x0000000000247947 */ /* 0x000fea0003800000 */
.L_x_13042:
        /* <DEDUP_REMOVED lines=9> */
.L_x_13043:
[----:B0----5:R-:W-:Y:S01]  /*a2a0*/  IMAD.IADD R3, R0, 0x1, -R6 ;  /* 0x0000000100037824 */ /* 0x021fe200078e0a06 */
[C---:B--2---:R-:W-:Y:S01]  /*a2b0*/  LOP3.LUT R2, R18.reuse, 0xff000000, RZ, 0xc0, !PT ;  /* 0xff00000012027812 */ /* 0x044fe200078ec0ff */
[----:B------:R-:W-:Y:S01]  /*a2c0*/  BSSY B0, `(.L_x_13044) ;  /* 0x0000029000007945 */ /* 0x000fe20003800000 */
[----:B------:R-:W-:Y:S01]  /*a2d0*/  LOP3.LUT R4, R18, 0xff0000, RZ, 0xc0, !PT ;  /* 0x00ff000012047812 */ /* 0x000fe200078ec0ff */
[C---:B------:R-:W-:Y:S01]  /*a2e0*/  VIADD R0, R3.reuse, 0x7f ;  /* 0x0000007f03007836 */ /* 0x040fe20000000000 */
[----:B------:R0:W-:Y:S01]  /*a2f0*/  STL [R1+0xc], R3 ;  /* 0x00000c0301007387 */ /* 0x0001e20000100800 */
[----:B------:R-:W-:Y:S02]  /*a300*/  ISETP.GE.AND P0, PT, R3, 0x1, PT ;  /* 0x000000010300780c */ /* 0x000fe40003f06270 */
[----:B------:R-:W-:-:S04]  /*a310*/  SHF.R.U32.HI R2, RZ, 0x8, R2 ;  /* 0x00000008ff027819 */ /* 0x000fc80000011602 */
[----:B------:R-:W-:Y:S02]  /*a320*/  LEA.HI R4, R4, R2, RZ, 0x10 ;  /* 0x0000000204047211 */ /* 0x000fe400078f80ff */
[----:B------:R-:W-:-:S04]  /*a330*/  SHF.R.S32.HI R2, RZ, 0x1f, R0 ;  /* 0x0000001fff027819 */ /* 0x000fc80000011400 */
[----:B------:R-:W-:Y:S02]  /*a340*/  LEA.HI R0, R2, R0, RZ, 0x7 ;  /* 0x0000000002007211 */ /* 0x000fe400078f38ff */
[----:B------:R-:W-:Y:S02]  /*a350*/  MOV R2, RZ ;  /* 0x000000ff00027202 */ /* 0x000fe40000000f00 */
        /* <DEDUP_REMOVED lines=31> */
.L_x_13045:
[----:B------:R-:W-:Y:S05]  /*a550*/  BSYNC B0 ;  /* 0x0000000000007941 */ /* 0x000fea0003800000 */
.L_x_13044:
        /* <DEDUP_REMOVED lines=25> */
.L_x_13047:
        /* <DEDUP_REMOVED lines=20> */
.L_x_13050:
[----:B------:R-:W-:Y:S05]  /*a830*/  BSYNC B6 ;  /* 0x0000000000067941 */ /* 0x000fea0003800000 */
.L_x_13049:
        /* <DEDUP_REMOVED lines=20> */
.L_x_13053:
        /* <DEDUP_REMOVED lines=15> */
.L_x_13052:
[----:B------:R-:W-:Y:S05]  /*aa70*/  BSYNC B6 ;  /* 0x0000000000067941 */ /* 0x000fea0003800000 */
.L_x_13051:
[----:B------:R-:W2:Y:S01]  /*aa80*/  LDL R21, [R1] ;  /* 0x0000000001157983 */ /* 0x000ea20000100800 */
[----:B------:R-:W-:Y:S01]  /*aa90*/  ULDC.64 UR4, c[0x0][0x9f8] ;  /* 0x00027e0000047ab9 */ /* 0x000fe20000000a00 */
[----:B------:R-:W0:Y:S01]  /*aaa0*/  LDC R6, c[0x0][0x430] ;  /* 0x00010c00ff067b82 */ /* 0x000e220000000800 */
[----:B------:R-:W-:Y:S01]  /*aab0*/  ISETP.NE.U32.AND P0, PT, RZ, UR4, PT ;  /* 0x00000004ff007c0c */ /* 0x000fe2000bf05070 */
[----:B------:R-:W3:Y:S03]  /*aac0*/  LDL R26, [R1+0x34] ;  /* 0x00003400011a7983 */ /* 0x000ee60000100800 */
[----:B------:R-:W-:Y:S01]  /*aad0*/  ISETP.NE.AND.EX P0, PT, RZ, UR5, PT, P0 ;  /* 0x00000005ff007c0c */ /* 0x000fe2000bf05300 */
[----:B------:R-:W4:Y:S04]  /*aae0*/  LDL R5, [R1+0xc] ;  /* 0x00000c0001057983 */ /* 0x000f280000100800 */
[----:B------:R-:W4:Y:S01]  /*aaf0*/  LDL R4, [R1+0x14] ;  /* 0x0000140001047983 */ /* 0x000f220000100800 */
[----:B------:R-:W1:Y:S07]  /*ab00*/  S2R R7, SR_TID.X ;  /* 0x0000000000077919 */ /* 0x000e6e0000002100 */
[----:B------:R-:W-:Y:S01]  /*ab10*/  @P0 IADD3 R2, P1, R23, UR4, RZ ;  /* 0x0000000417020c10 */ /* 0x000fe2000ff3e0ff */
[----:B------:R-:W1:Y:S03]  /*ab20*/  S2R R0, SR_TID.X ;  /* 0x0000000000007919 */ /* 0x000e660000002100 */
[----:B------:R-:W-:Y:S01]  /*ab30*/  @P0 IADD3.X R3, R24, UR5, RZ, P1, !PT ;  /* 0x0000000518030c10 */ /* 0x000fe20008ffe4ff */
[----:B------:R-:W4:Y:S01]  /*ab40*/  LDL.LU R20, [R1+0x4] ;  /* 0x0000040001147983 */ /* 0x000f220000300800 */
[----:B0-----:R-:W-:-:S03]  /*ab50*/  ISETP.NE.AND P2, PT, R6, 0x1, PT ;  /* 0x000000010600780c */ /* 0x001fc60003f45270 */
[----:B------:R-:W4:Y:S04]  /*ab60*/  LDL R9, [R1+0x48] ;  /* 0x0000480001097983 */ /* 0x000f280000100800 */
[----:B--2---:R0:W2:Y:S01]  /*ab70*/  @P0 LDG.E R21, desc[UR36][R2.64] ;  /* 0x0000002402150981 */ /* 0x0040a2000c1e1900 */
[----:B-1----:R-:W-:Y:S01]  /*ab80*/  IMAD.SHL.U32 R7, R7, 0x10, RZ ;  /* 0x0000001007077824 */ /* 0x002fe200078e00ff */
[----:B------:R-:W-:Y:S01]  /*ab90*/  LOP3.LUT R0, R0, 0x7f, RZ, 0xc0, !PT ;  /* 0x0000007f00007812 */ /* 0x000fe200078ec0ff */
[----:B---3--:R-:W-:-:S03]  /*aba0*/  VIADD R26, R26, 0xffffffff ;  /* 0xffffffff1a1a7836 */ /* 0x008fc60000000000 */
[----:B0-----:R-:W0:Y:S01]  /*abb0*/  @P2 LDC R3, c[0x0][0x434] ;  /* 0x00010d00ff032b82 */ /* 0x001e220000000800 */
[----:B------:R-:W-:Y:S01]  /*abc0*/  IMAD.SHL.U32 R8, R26, 0x80, RZ ;  /* 0x000000801a087824 */ /* 0x000fe200078e00ff */
[----:B------:R-:W-:Y:S02]  /*abd0*/  SHF.R.U32.HI R0, RZ, 0x3, R0 ;  /* 0x00000003ff007819 */ /* 0x000fe40000011600 */
[----:B------:R-:W-:-:S04]  /*abe0*/  LOP3.LUT R7, R7, 0x70, RZ, 0xc0, !PT ;  /* 0x0000007007077812 */ /* 0x000fc800078ec0ff */
[----:B------:R-:W1:Y:S01]  /*abf0*/  @P2 LDC R2, c[0x0][0x438] ;  /* 0x00010e00ff022b82 */ /* 0x000e620000000800 */
[----:B------:R-:W-:Y:S01]  /*ac00*/  LOP3.LUT R0, R8, R0, R7, 0xfe, !PT ;  /* 0x0000000008007212 */ /* 0x000fe200078efe07 */
[----:B--2---:R-:W-:Y:S03]  /*ac10*/  @P0 STL [R1], R21 ;  /* 0x0000001501000387 */ /* 0x004fe60000100800 */
[C---:B----4-:R-:W-:Y:S02]  /*ac20*/  ISETP.GE.AND P0, PT, R0.reuse, R5, PT ;  /* 0x000000050000720c */ /* 0x050fe40003f06270 */
[----:B------:R-:W-:-:S05]  /*ac30*/  IADD3 R0, R0, R4, RZ ;  /* 0x0000000400007210 */ /* 0x000fca0007ffe0ff */
[----:B0-----:R-:W-:-:S04]  /*ac40*/  @P2 IMAD.HI.U32 R3, R0, R3, RZ ;  /* 0x0000000300032227 */ /* 0x001fc800078e00ff */
[----:B------:R-:W-:Y:S01]  /*ac50*/  IMAD.MOV.U32 R4, RZ, RZ, R0 ;  /* 0x000000ffff047224 */ /* 0x000fe200078e0000 */
[----:B-1----:R-:W-:Y:S02]  /*ac60*/  @P2 SHF.R.U32.HI R4, RZ, R2, R3 ;  /* 0x00000002ff042219 */ /* 0x002fe40000011603 */
[----:B------:R-:W0:Y:S03]  /*ac70*/  @!P0 LDC.64 R2, c[0x0][0x428] ;  /* 0x00010a00ff028b82 */ /* 0x000e260000000a00 */
[----:B------:R-:W-:-:S04]  /*ac80*/  IMAD.MOV R5, RZ, RZ, -R4 ;  /* 0x000000ffff057224 */ /* 0x000fc800078e0a04 */
[----:B------:R-:W-:Y:S01]  /*ac90*/  IMAD R0, R6, R5, R0 ;  /* 0x0000000506007224 */ /* 0x000fe200078e0200 */
[----:B------:R-:W-:Y:S02]  /*aca0*/  SHF.R.S32.HI R6, RZ, 0x1f, R21 ;  /* 0x0000001fff067819 */ /* 0x000fe40000011415 */
[----:B------:R-:W-:-:S03]  /*acb0*/  @!P0 SHF.R.S32.HI R5, RZ, 0x1f, R4 ;  /* 0x0000001fff058819 */ /* 0x000fc60000011404 */
[-C--:B0-----:R-:W-:Y:S02]  /*acc0*/  @!P0 IMAD R7, R6, R2.reuse, RZ ;  /* 0x0000000206078224 */ /* 0x081fe400078e02ff */
[----:B------:R-:W-:-:S04]  /*acd0*/  @!P0 IMAD.WIDE.U32 R4, R21, R2, R4 ;  /* 0x0000000215048225 */ /* 0x000fc800078e0004 */
[----:B------:R-:W-:Y:S02]  /*ace0*/  @!P0 IMAD R7, R21, R3, R7 ;  /* 0x0000000315078224 */ /* 0x000fe400078e0207 */
[----:B------:R-:W0:Y:S01]  /*acf0*/  @!P0 LDC.64 R2, c[0x0][0x418] ;  /* 0x00010600ff028b82 */ /* 0x000e220000000a00 */
[----:B------:R0:W-:Y:S01]  /*ad00*/  STL [R1+0x18], R6 ;  /* 0x0000180601007387 */ /* 0x0001e20000100800 */
[----:B------:R-:W-:Y:S01]  /*ad10*/  @!P0 IMAD.IADD R7, R5, 0x1, R7 ;  /* 0x0000000105078824 */ /* 0x000fe200078e0207 */
[----:B0-----:R-:W-:Y:S01]  /*ad20*/  @!P0 LEA R6, P1, R4, R2, 0x2 ;  /* 0x0000000204068211 */ /* 0x001fe200078210ff */
[----:B------:R-:W-:-:S03]  /*ad30*/  IMAD.MOV.U32 R2, RZ, RZ, RZ ;  /* 0x000000ffff027224 */ /* 0x000fc600078e00ff */
[----:B------:R-:W-:-:S05]  /*ad40*/  @!P0 LEA.HI.X R7, R4, R3, R7, 0x2, P1 ;  /* 0x0000000304078211 */ /* 0x000fca00008f1407 */
[----:B------:R0:W5:Y:S01]  /*ad50*/  @!P0 LDG.E R2, desc[UR36][R6.64] ;  /* 0x0000002406028981 */ /* 0x000162000c1e1900 */
[----:B------:R-:W-:-:S04]  /*ad60*/  LOP3.LUT R20, R20, 0xfffffffb, RZ, 0xc0, !PT ;  /* 0xfffffffb14147812 */ /* 0x000fc800078ec0ff */
[----:B------:R-:W-:Y:S02]  /*ad70*/  @P2 LOP3.LUT R20, R20, 0x4, RZ, 0xfc, !PT ;  /* 0x0000000414142812 */ /* 0x000fe400078efcff */
[----:B------:R-:W-:Y:S02]  /*ad80*/  ISETP.NE.AND P2, PT, R9, 0x3, PT ;  /* 0x000000030900780c */ /* 0x000fe40003f45270 */
[----:B------:R-:W-:-:S11]  /*ad90*/  LOP3.LUT R20, R20, 0xfffffffd, RZ, 0xc0, !PT ;  /* 0xfffffffd14147812 */ /* 0x000fd600078ec0ff */
[----:B------:R-:W-:-:S05]  /*ada0*/  @P2 LOP3.LUT R20, R20, 0x2, RZ, 0xfc, !PT ;  /* 0x0000000214142812 */ /* 0x000fca00078efcff */
[----:B------:R0:W-:Y:S01]  /*adb0*/  STL [R1+0x4], R20 ;  /* 0x0000041401007387 */ /* 0x0001e20000100800 */
[----:B------:R-:W-:-:S03]  /*adc0*/  UMOV UR4, 0xffffffff ;  /* 0xffffffff00047882 */ /* 0x000fc60000000000 */
[----:B------:R-:W-:Y:S05]  /*add0*/  BRA.DIV UR4, `(.L_x_13054) ;  /* 0x0000004204ac7947 */ /* 0x000fea000b800000 */
.L_x_13118:
[----:B------:R-:W-:Y:S01]  /*ade0*/  LOP3.LUT R24, R18, 0xffff, RZ, 0xc0, !PT ;  /* 0x0000ffff12187812 */ /* 0x000fe200078ec0ff */
[----:B------:R-:W-:Y:S06]  /*adf0*/  @!P2 BRA `(.L_x_13055) ;  /* 0x000000000004a947 */ /* 0x000fec0003800000 */
[----:B------:R-:W-:Y:S01]  /*ae00*/  BPT.TRAP 0x1 ;  /* 0x000000040000795c */ /* 0x000fe20000300000 */
.L_x_13055:
[----:B0-----:R-:W-:Y:S01]  /*ae10*/  SHF.R.S32.HI R6, RZ, 0x1f, R0 ;  /* 0x0000001fff067819 */ /* 0x001fe20000011400 */
        /* <DEDUP_REMOVED lines=12> */
[----:B------:R-:W-:-:S04]  /*aee0*/  ULDC.64 UR4, c[0x0][0x330] ;  /* 0x0000cc0000047ab9 */ /* 0x000fc80000000a00 */
[----:B------:R-:W-:Y:S01]  /*aef0*/  IADD3 R5, R5, R3, RZ ;  /* 0x0000000305057210 */ /* 0x000fe20007ffe0ff */
        /* <DEDUP_REMOVED lines=8> */
.L_x_13119:
[----:B------:R-:W-:Y:S05]  /*af80*/  BSYNC B0 ;  /* 0x0000000000007941 */ /* 0x000fea0003800000 */
.L_x_13056:
[----:B------:R-:W2:Y:S01]  /*af90*/  LDL R11, [R1+0xc] ;  /* 0x00000c00010b7983 */ /* 0x000ea20000100800 */
[----:B------:R-:W-:Y:S01]  /*afa0*/  ULDC.64 UR4, c[0x0][0x300] ;  /* 0x0000c00000047ab9 */ /* 0x000fe20000000a00 */
[----:B------:R-:W-:Y:S02]  /*afb0*/  ULDC.64 UR6, c[0x0][0x2e8] ;  /* 0x0000ba0000067ab9 */ /* 0x000fe40000000a00 */
[----:B------:R-:W3:Y:S01]  /*afc0*/  LDL.LU R9, [R1+0x4] ;  /* 0x0000040001097983 */ /* 0x000ee20000300800 */
[----:B------:R-:W-:Y:S02]  /*afd0*/  IMAD R6, R6, UR4, RZ ;  /* 0x0000000406067c24 */ /* 0x000fe4000f8e02ff */
[C---:B0-----:R-:W-:Y:S01]  /*afe0*/  IMAD.WIDE.U32 R4, R0.reuse, UR4, RZ ;  /* 0x0000000400047c25 */ /* 0x041fe2000f8e00ff */
[----:B------:R-:W0:Y:S03]  /*aff0*/  S2R R10, SR_TID.X ;  /* 0x00000000000a7919 */ /* 0x000e260000002100 */
[----:B------:R-:W-:Y:S01]  /*b000*/  IMAD R6, R0, UR5, R6 ;  /* 0x0000000500067c24 */ /* 0x000fe2000f8e0206 */
[----:B------:R-:W-:Y:S01]  /*b010*/  ULDC.64 UR4, c[0x0][0x310] ;  /* 0x0000c40000047ab9 */ /* 0x000fe20000000a00 */
[----:B------:R-:W1:Y:S01]  /*b020*/  S2R R12, SR_TID.X ;  /* 0x00000000000c7919 */ /* 0x000e620000002100 */
[----:B------:R-:W-:-:S02]  /*b030*/  IMAD R7, R7, UR4, RZ ;  /* 0x0000000407077c24 */ /* 0x000fc4000f8e02ff */
[----:B------:R-:W-:Y:S02]  /*b040*/  IMAD.IADD R5, R5, 0x1, R6 ;  /* 0x0000000105057824 */ /* 0x000fe400078e0206 */
[C---:B------:R-:W-:Y:S02]  /*b050*/  IMAD R7, R2.reuse, UR5, R7 ;  /* 0x0000000502077c24 */ /* 0x040fe4000f8e0207 */
[----:B------:R-:W-:Y:S01]  /*b060*/  IMAD.WIDE.U32 R4, R2, UR4, R4 ;  /* 0x0000000402047c25 */ /* 0x000fe2000f8e0004 */
[----:B------:R-:W-:-:S03]  /*b070*/  ULDC.64 UR4, c[0x0][0x308] ;  /* 0x0000c20000047ab9 */ /* 0x000fc60000000a00 */
[----:B------:R-:W-:Y:S02]  /*b080*/  IMAD.IADD R5, R5, 0x1, R7 ;  /* 0x0000000105057824 */ /* 0x000fe400078e0207 */
[----:B------:R-:W-:Y:S01]  /*b090*/  IMAD.WIDE.U32 R4, R24, UR4, R4 ;  /* 0x0000000418047c25 */ /* 0x000fe2000f8e0004 */
[----:B------:R-:W-:Y:S02]  /*b0a0*/  ULDC UR4, c[0x0][0x2f4] ;  /* 0x0000bd0000047ab9 */ /* 0x000fe40000000800 */
[----:B------:R-:W-:Y:S01]  /*b0b0*/  ISETP.GE.AND P2, PT, R28, UR4, PT ;  /* 0x000000041c007c0c */ /* 0x000fe2000bf46270 */
[----:B------:R-:W-:Y:S01]  /*b0c0*/  IMAD R2, R24, UR5, R5 ;  /* 0x0000000518027c24 */ /* 0x000fe2000f8e0205 */
[----:B------:R-:W-:Y:S01]  /*b0d0*/  LEA R0, P0, R4, UR6, 0x1 ;  /* 0x0000000604007c11 */ /* 0x000fe2000f8008ff */
[----:B------:R-:W-:-:S03]  /*b0e0*/  UMOV UR4, 0xffffffff ;  /* 0xffffffff00047882 */ /* 0x000fc60000000000 */
[----:B------:R-:W-:Y:S02]  /*b0f0*/  LEA.HI.X R2, R4, UR7, R2, 0x1, P0 ;  /* 0x0000000704027c11 */ /* 0x000fe400080f0c02 */
[----:B0-----:R-:W-:-:S04]  /*b100*/  LOP3.LUT R10, R10, 0x7f, RZ, 0xc0, !PT ;  /* 0x0000007f0a0a7812 */ /* 0x001fc800078ec0ff */
[----:B------:R-:W-:-:S04]  /*b110*/  SHF.R.U32.HI R10, RZ, 0x3, R10 ;  /* 0x00000003ff0a7819 */ /* 0x000fc8000001160a */
[----:B--2---:R-:W-:Y:S01]  /*b120*/  IADD3 R4, -R10, R11, -R8 ;  /* 0x0000000b0a047210 */ /* 0x004fe20007ffe908 */
[C---:B-1----:R-:W-:Y:S02]  /*b130*/  IMAD.SHL.U32 R10, R12.reuse, 0x8, RZ ;  /* 0x000000080c0a7824 */ /* 0x042fe400078e00ff */
[----:B------:R-:W-:Y:S01]  /*b140*/  IMAD.SHL.U32 R11, R12, 0x8, RZ ;  /* 0x000000080c0b7824 */ /* 0x000fe200078e00ff */
[----:B---3--:R-:W-:Y:S02]  /*b150*/  LOP3.LUT R9, R9, 0xfffffffe, RZ, 0xc0, !PT ;  /* 0xfffffffe09097812 */ /* 0x008fe400078ec0ff */
[----:B------:R-:W-:Y:S02]  /*b160*/  LOP3.LUT R10, R10, 0x1f8, RZ, 0xc0, !PT ;  /* 0x000001f80a0a7812 */ /* 0x000fe400078ec0ff */
[----:B------:R-:W-:Y:S02]  /*b170*/  @P2 LOP3.LUT R9, R9, 0x1, RZ, 0xfc, !PT ;  /* 0x0000000109092812 */ /* 0x000fe400078efcff */
[----:B------:R-:W-:-:S02]  /*b180*/  LOP3.LUT R10, R10, 0x38, R12, 0x78, !PT ;  /* 0x000000380a0a7812 */ /* 0x000fc400078e780c */
[----:B------:R-:W-:Y:S01]  /*b190*/  ISETP.GE.AND P0, PT, R4, 0x1, PT ;  /* 0x000000010400780c */ /* 0x000fe20003f06270 */
[----:B------:R0:W-:Y:S01]  /*b1a0*/  STL [R1+0x4], R9 ;  /* 0x0000040901007387 */ /* 0x0001e20000100800 */
[----:B------:R-:W-:-:S04]  /*b1b0*/  LOP3.LUT R10, R10, 0x200, R11, 0xf8, !PT ;  /* 0x000002000a0a7812 */ /* 0x000fc800078ef80b */
[----:B------:R-:W-:Y:S01]  /*b1c0*/  LEA R5, R25, R10, 0xd ;  /* 0x0000000a19057211 */ /* 0x000fe200078e68ff */
[----:B------:R-:W-:Y:S06]  /*b1d0*/  BRA.DIV UR4, `(.L_x_13058) ;  /* 0x0000003e04f47947 */ /* 0x000fec000b800000 */
[----:B------:R-:W1:Y:S01]  /*b1e0*/  SHFL.IDX PT, R7, R0, RZ, 0x181f ;  /* 0x00181fff00077589 */ /* 0x000e6200000e0000 */
[----:B------:R-:W-:-:S03]  /*b1f0*/  @P0 IMAD R8, R5, 0x2, R22 ;  /* 0x0000000205080824 */ /* 0x000fc600078e0216 */
[----:B------:R-:W2:Y:S01]  /*b200*/  SHFL.IDX PT, R6, R2, RZ, 0x181f ;  /* 0x00181fff02067589 */ /* 0x000ea200000e0000 */
[----:B-1----:R-:W-:-:S05]  /*b210*/  @P0 LEA R7, P1, R28, R7, 0x1 ;  /* 0x000000071c070211 */ /* 0x002fca00078208ff */
[----:B--2---:R-:W-:Y:S01]  /*b220*/  @P0 IMAD.X R6, RZ, RZ, R6, P1 ;  /* 0x000000ffff060224 */ /* 0x004fe200008e0606 */
[----:B------:R-:W-:-:S04]  /*b230*/  ISETP.GE.AND P1, PT, R4, 0x11, PT ;  /* 0x000000110400780c */ /* 0x000fc80003f26270 */
[----:B------:R-:W-:-:S04]  /*b240*/  @P0 LOP3.LUT R7, R7, R6, RZ, 0x3c, !PT ;  /* 0x0000000607070212 */ /* 0x000fc800078e3cff */
[----:B------:R-:W-:-:S04]  /*b250*/  @P0 LOP3.LUT R6, R7, R6, RZ, 0x3c, !PT ;  /* 0x0000000607060212 */ /* 0x000fc800078e3cff */
[----:B------:R-:W-:-:S05]  /*b260*/  @P0 LOP3.LUT R7, R7, R6, RZ, 0x3c, !PT ;  /* 0x0000000607070212 */ /* 0x000fca00078e3cff */
[----:B------:R-:W-:Y:S01]  /*b270*/  @!PT LDS RZ, [RZ] ;  /* 0x00000000fffff984 */ /* 0x000fe20000000800 */
[----:B------:R1:W-:Y:S04]  /*b280*/  @P0 LDGSTS.E.BYPASS.LTC128B.128 [R8+0xe400], desc[UR36][R6.64], !P2 ;  /* 0x0e40000006080fae */ /* 0x0003e8000d101d64 */
[----:B-1----:R-:W1:Y:S01]  /*b290*/  SHFL.IDX PT, R7, R0, 0x1, 0x181f ;  /* 0x00381f0000077f89 */ /* 0x002e6200000e0000 */
[----:B------:R-:W-:-:S03]  /*b2a0*/  @P1 IMAD R8, R5, 0x2, R22 ;  /* 0x0000000205081824 */ /* 0x000fc600078e0216 */
[----:B------:R-:W2:Y:S01]  /*b2b0*/  SHFL.IDX PT, R6, R2, 0x1, 0x181f ;  /* 0x00381f0002067f89 */ /* 0x000ea200000e0000 */
[----:B-1----:R-:W-:-:S05]  /*b2c0*/  @P1 LEA R7, P0, R28, R7, 0x1 ;  /* 0x000000071c071211 */ /* 0x002fca00078008ff */
[----:B--2---:R-:W-:-:S05]  /*b2d0*/  @P1 IMAD.X R6, RZ, RZ, R6, P0 ;  /* 0x000000ffff061224 */ /* 0x004fca00000e0606 */
[----:B------:R-:W-:-:S04]  /*b2e0*/  @P1 LOP3.LUT R7, R7, R6, RZ, 0x3c, !PT ;  /* 0x0000000607071212 */ /* 0x000fc800078e3cff */
[----:B------:R-:W-:-:S04]  /*b2f0*/  @P1 LOP3.LUT R6, R7, R6, RZ, 0x3c, !PT ;  /* 0x0000000607061212 */ /* 0x000fc800078e3cff */
[----:B------:R-:W-:-:S05]  /*b300*/  @P1 LOP3.LUT R7, R7, R6, RZ, 0x3c, !PT ;  /* 0x0000000607071212 */ /* 0x000fca00078e3cff */
[----:B------:R1:W-:Y:S01]  /*b310*/  @P1 LDGSTS.E.BYPASS.LTC128B.128 [R8+0xec00], desc[UR36][R6.64], !P2 ;  /* 0x0ec0000006081fae */ /* 0x0003e2000d101d64 */
[----:B------:R-:W-:-:S03]  /*b320*/  ISETP.GE.AND P1, PT, R4, 0x21, PT ;  /* 0x000000210400780c */ /* 0x000fc60003f26270 */
[----:B-1----:R-:W1:Y:S10]  /*b330*/  SHFL.IDX PT, R7, R0, 0x2, 0x181f ;  /* 0x00581f0000077f89 */ /* 0x002e7400000e0000 */
[----:B------:R-:W-:Y:S01]  /*b340*/  @P1 LEA R8, R5, R22, 0x1 ;  /* 0x0000001605081211 */ /* 0x000fe200078e08ff */
        /* <DEDUP_REMOVED lines=9> */
[----:B------:R-:W-:Y:S01]  /*b3e0*/  @P1 IMAD R8, R5, 0x2, R22 ;  /* 0x0000000205081824 */ /* 0x000fe200078e0216 */
        /* <DEDUP_REMOVED lines=30> */
[----:B------:R-:W2:Y:S04]  /*b5d0*/  SHFL.IDX PT, R6, R2, 0x6, 0x181f ;  /* 0x00d81f0002067f89 */ /* 0x000ea800000e0000 */
[----:B------:R-:W3:Y:S04]  /*b5e0*/  SHFL.IDX PT, R2, R2, 0x7, 0x181f ;  /* 0x00f81f0002027f89 */ /* 0x000ee800000e0000 */
[----:B------:R-:W4:Y:S01]  /*b5f0*/  SHFL.IDX PT, R0, R0, 0x7, 0x181f ;  /* 0x00f81f0000007f89 */ /* 0x000f2200000e0000 */
[----:B-1----:R-:W-:-:S05]  /*b600*/  @P1 LEA R7, P0, R28, R7, 0x1 ;  /* 0x000000071c071211 */ /* 0x002fca00078008ff */
[----:B--2---:R-:W-:-:S05]  /*b610*/  @P1 IMAD.X R6, RZ, RZ, R6, P0 ;  /* 0x000000ffff061224 */ /* 0x004fca00000e0606 */
[----:B------:R-:W-:-:S04]  /*b620*/  @P1 LOP3.LUT R7, R7, R6, RZ, 0x3c, !PT ;  /* 0x0000000607071212 */ /* 0x000fc800078e3cff */
[----:B------:R-:W-:-:S04]  /*b630*/  @P1 LOP3.LUT R6, R7, R6, RZ, 0x3c, !PT ;  /* 0x0000000607061212 */ /* 0x000fc800078e3cff */
[----:B------:R-:W-:-:S05]  /*b640*/  @P1 LOP3.LUT R7, R7, R6, RZ, 0x3c, !PT ;  /* 0x0000000607071212 */ /* 0x000fca00078e3cff */
[----:B---34-:R1:W-:Y:S02]  /*b650*/  @P1 LDGSTS.E.BYPASS.LTC128B.128 [R8+0x11400], desc[UR36][R6.64], !P2 ;  /* 0x1140000006081fae */ /* 0x0183e4000d101d64 */
.L_x_13137:
[----:B------:R-:W-:-:S13]  /*b660*/  ISETP.GE.AND P0, PT, R4, 0x71, PT ;  /* 0x000000710400780c */ /* 0x000fda0003f06270 */
[----:B-1----:R-:W-:Y:S01]  /*b670*/  @P0 LEA R6, P1, R28, R0, 0x1 ;  /* 0x000000001c060211 */ /* 0x002fe200078208ff */
[----:B------:R-:W-:-:S04]  /*b680*/  @P0 IMAD R5, R5, 0x2, R22 ;  /* 0x0000000205050824 */ /* 0x000fc800078e0216 */
[----:B------:R-:W-:-:S05]  /*b690*/  @P0 IMAD.X R7, RZ, RZ, R2, P1 ;  /* 0x000000ffff070224 */ /* 0x000fca00008e0602 */
[----:B------:R-:W-:Y:S01]  /*b6a0*/  @!PT LDS RZ, [RZ] ;  /* 0x00000000fffff984 */ /* 0x000fe20000000800 */
[----:B------:R-:W-:Y:S01]  /*b6b0*/  @!PT LDS RZ, [RZ] ;  /* 0x00000000fffff984 */ /* 0x000fe20000000800 */
[----:B------:R-:W-:Y:S01]  /*b6c0*/  @!PT LDS RZ, [RZ] ;  /* 0x00000000fffff984 */ /* 0x000fe20000000800 */
[----:B------:R1:W-:Y:S01]  /*b6d0*/  @P0 LDGSTS.E.BYPASS.LTC128B.128 [R5+0x11c00], desc[UR36][R6.64], !P2 ;  /* 0x11c0000006050fae */ /* 0x0003e2000d101d64 */
[----:B------:R-:W-:Y:S01]  /*b6e0*/  PLOP3.LUT P0, PT, PT, PT, PT, 0x80, 0x0 ;  /* 0x000000000000781c */ /* 0x000fe20003f0f070 */
[----:B------:R-:W-:-:S12]  /*b6f0*/  NOP ;  /* 0x0000000000007918 */ /* 0x000fd80000000000 */
.L_x_13059:
        /* <DEDUP_REMOVED lines=11> */
.L_x_13060:
[----:B------:R2:W5:Y:S01]  /*b7b0*/  LDL R0, [R1+0x4] ;  /* 0x0000040001007983 */ /* 0x0005620000100800 */
[----:B------:R2:W-:Y:S03]  /*b7c0*/  SYNCS.ARRIVE.TRANS64.A1T0 RZ, [R3+URZ+0x16830], RZ ;  /* 0x016830ff03ff79a7 */ /* 0x0005e6000810003f */
[----:B-1----:R2:W5:Y:S04]  /*b7d0*/  LDL.LU R5, [R1+0x20] ;  /* 0x0000200001057983 */ /* 0x0025680000300800 */
[----:B------:R2:W5:Y:S02]  /*b7e0*/  LDL.LU R4, [R1+0x2c] ;  /* 0x00002c0001047983 */ /* 0x0005640000300800 */
[----:B------:R-:W-:Y:S05]  /*b7f0*/  WARPSYNC.ALL ;  /* 0x0000000000007948 */ /* 0x000fea0003800000 */
[----:B------:R-:W-:Y:S01]  /*b800*/  ULDC.64 UR4, c[0x0][0x298] ;  /* 0x0000a60000047ab9 */ /* 0x000fe20000000a00 */
[----:B------:R-:W-:Y:S01]  /*b810*/  VIADD R2, R22, 0x8400 ;  /* 0x0000840016027836 */ /* 0x000fe20000000000 */
[----:B------:R-:W-:Y:S01]  /*b820*/  BSSY B6, `(.L_x_13061) ;  /* 0x000001f000067945 */ /* 0x000fe20003800000 */
[----:B------:R-:W-:Y:S03]  /*b830*/  BAR.SYNC.DEFER_BLOCKING 0x8, 0x200 ;  /* 0x0208000000007b1d */ /* 0x000fe60000010000 */
[----:B------:R-:W-:-:S02]  /*b840*/  LOP3.LUT P0, RZ, R2, 0x3ff, RZ, 0xc0, !PT ;  /* 0x000003ff02ff7812 */ /* 0x000fc4000780c0ff */
[----:B-----5:R-:W-:Y:S02]  /*b850*/  LOP3.LUT P1, RZ, R0, 0x8, RZ, 0xc0, !PT ;  /* 0x0000000800ff7812 */ /* 0x020fe4000782c0ff */
[----:B------:R-:W-:Y:S01]  /*b860*/  SHF.R.S32.HI R0, RZ, 0x1f, R5 ;  /* 0x0000001fff007819 */ /* 0x000fe20000011405 */
[----:B--2---:R-:W-:Y:S01]  /*b870*/  IMAD.WIDE.U32 R2, R5, UR4, RZ ;  /* 0x0000000405027c25 */ /* 0x004fe2000f8e00ff */
[----:B------:R-:W-:Y:S02]  /*b880*/  SEL R29, R29, RZ, !P1 ;  /* 0x000000ff1d1d7207 */ /* 0x000fe40004800000 */
[----:B------:R-:W-:Y:S01]  /*b890*/  SEL R4, R4, RZ, !P1 ;  /* 0x000000ff04047207 */ /* 0x000fe20004800000 */
[----:B------:R-:W-:Y:S01]  /*b8a0*/  IMAD R0, R0, UR4, RZ ;  /* 0x0000000400007c24 */ /* 0x000fe2000f8e02ff */
[----:B------:R1:W-:Y:S03]  /*b8b0*/  STL.64 [R1+0x20], R2 ;  /* 0x0000200201007387 */ /* 0x0003e60000100a00 */
[----:B------:R-:W-:Y:S01]  /*b8c0*/  IMAD R0, R5, UR5, R0 ;  /* 0x0000000505007c24 */ /* 0x000fe2000f8e0200 */
[----:B------:R1:W-:Y:S04]  /*b8d0*/  STL [R1+0x38], R4 ;  /* 0x0000380401007387 */ /* 0x0003e80000100800 */
[----:B------:R-:W-:-:S05]  /*b8e0*/  IADD3 R0, R3, R0, RZ ;  /* 0x0000000003007210 */ /* 0x000fca0007ffe0ff */
[----:B------:R1:W-:Y:S01]  /*b8f0*/  STL [R1+0x2c], R0 ;  /* 0x00002c0001007387 */ /* 0x0003e20000100800 */
[----:B------:R-:W-:Y:S05]  /*b900*/  @!P0 BRA `(.L_x_13062) ;  /* 0x0000000000408947 */ /* 0x000fea0003800000 */
[----:B-1----:R-:W-:Y:S01]  /*b910*/  MOV R2, 0x0 ;  /* 0x0000000000027802 */ /* 0x002fe20000000f00 */
[----:B------:R-:W-:Y:S01]  /*b920*/  ULDC.64 UR6, c[0x4][0x138] ;  /* 0x01004e0000067ab9 */ /* 0x000fe20000000a00 */
[----:B------:R-:W-:Y:S01]  /*b930*/  ULDC.64 UR8, c[0x4][0x140] ;  /* 0x0100500000087ab9 */ /* 0x000fe20000000a00 */
[----:B------:R-:W-:Y:S01]  /*b940*/  ULDC.64 UR4, c[0x4][0x20] ;  /* 0x0100080000047ab9 */ /* 0x000fe20000000a00 */
[----:B------:R-:W-:Y:S01]  /*b950*/  IMAD.U32 R4, RZ, RZ, UR6 ;  /* 0x00000006ff047e24 */ /* 0x000fe2000f8e00ff */
[----:B------:R-:W-:Y:S01]  /*b960*/  MOV R11, UR5 ;  /* 0x00000005000b7c02 */ /* 0x000fe20008000f00 */
[----:B------:R-:W1:Y:S01]  /*b970*/  LDC.64 R2, c[0x4][R2] ;  /* 0x0100000002027b82 */ /* 0x000e620000000a00 */
        /* <DEDUP_REMOVED lines=8> */
[----:B01----:R-:W-:Y:S05]  /*ba00*/  CALL.ABS.NOINC R2 ;  /* 0x0000000002007343 */ /* 0x003fea0003c00000 */
.L_x_13062:
[----:B------:R-:W-:Y:S05]  /*ba10*/  BSYNC B6 ;  /* 0x0000000000067941 */ /* 0x000fea0003800000 */
.L_x_13061:
[----:B-1----:R-:W2:Y:S01]  /*ba20*/  LDL.LU R2, [R1+0x2c] ;  /* 0x00002c0001027983 */ /* 0x002ea20000300800 */
[----:B0-----:R-:W0:Y:S01]  /*ba30*/  LDC R9, c[0x0][0x448] ;  /* 0x00011200ff097b82 */ /* 0x001e220000000800 */
[----:B------:R-:W-:Y:S01]  /*ba40*/  ULDC.64 UR4, c[0x0][0x2d8] ;  /* 0x0000b60000047ab9 */ /* 0x000fe20000000a00 */
[----:B------:R-:W-:Y:S01]  /*ba50*/  ULDC.64 UR6, c[0x0][0x2e0] ;  /* 0x0000b80000067ab9 */ /* 0x000fe20000000a00 */
[----:B------:R-:W3:Y:S01]  /*ba60*/  LDL.LU.64 R20, [R1+0x20] ;  /* 0x0000200001147983 */ /* 0x000ee20000300a00 */
[----:B------:R-:W-:-:S03]  /*ba70*/  ULDC.64 UR8, c[0x0][0x280] ;  /* 0x0000a00000087ab9 */ /* 0x000fc60000000a00 */
[----:B------:R-:W4:Y:S04]  /*ba80*/  LDL.LU R0, [R1+0x38] ;  /* 0x0000380001007983 */ /* 0x000f280000300800 */
[----:B------:R1:W5:Y:S01]  /*ba90*/  LDL R10, [R1+0x1c] ;  /* 0x00001c00010a7983 */ /* 0x0003620000100800 */
        /* <DEDUP_REMOVED lines=15> */
[----:B------:R-:W-:Y:S01]  /*bb90*/  IMAD.IADD R3, R3, 0x1, R0 ;  /* 0x0000000103037824 */ /* 0x000fe200078e0200 */
[----:B--2---:R-:W-:Y:S02]  /*bba0*/  SHF.L.U32 R21, R21, 0x4, RZ ;  /* 0x0000000415157819 */ /* 0x004fe400000006ff */
[----:B---3--:R-:W-:Y:S02]  /*bbb0*/  LOP3.LUT R20, R20, 0x7f, RZ, 0xc0, !PT ;  /* 0x0000007f14147812 */ /* 0x008fe400078ec0ff */
        /* <DEDUP_REMOVED lines=15> */
[----:B------:R-:W-:-:S05]  /*bcb0*/  SHF.R.S32.HI R7, RZ, 0x1f, R0 ;  /* 0x0000001fff077819 */ /* 0x000fca0000011400 */
[----:B------:R-:W-:Y:S02]  /*bcc0*/  IMAD R7, R7, UR6, RZ ;  /* 0x0000000607077c24 */ /* 0x000fe4000f8e02ff */
[----:B------:R-:W-:-:S04]  /*bcd0*/  IMAD.WIDE.U32 R4, R0, UR6, R4 ;  /* 0x0000000600047c25 */ /* 0x000fc8000f8e0004 */
[----:B------:R-:W-:-:S04]  /*bce0*/  IMAD R7, R0, UR7, R7 ;  /* 0x0000000700077c24 */ /* 0x000fc8000f8e0207 */
[----:B------:R-:W-:Y:S02]  /*bcf0*/  IMAD.IADD R5, R5, 0x1, R7 ;  /* 0x0000000105057824 */ /* 0x000fe400078e0207 */
[----:B------:R-:W0:Y:S01]  /*bd00*/  @P0 LDC R7, c[0x0][0x44c] ;  /* 0x00011300ff070b82 */ /* 0x000e220000000800 */
[----:B------:R-:W-:-:S04]  /*bd10*/  LEA R0, P1, R4, UR8, 0x1 ;  /* 0x0000000804007c11 */ /* 0x000fc8000f8208ff */
[----:B------:R-:W-:Y:S02]  /*bd20*/  LEA.HI.X R4, R4, UR9, R5, 0x1, P1 ;  /* 0x0000000904047c11 */ /* 0x000fe400088f0c05 */
[----:B------:R-:W-:-:S05]  /*bd30*/  IADD3 R5, R6, 0x80, RZ ;  /* 0x0000008006057810 */ /* 0x000fca0007ffe0ff */
[----:B------:R-:W-:Y:S01]  /*bd40*/  IMAD.MOV.U32 R6, RZ, RZ, R5 ;  /* 0x000000ffff067224 */ /* 0x000fe200078e0005 */
[----:B------:R-:W1:Y:S01]  /*bd50*/  S2R R20, SR_TID.X ;  /* 0x0000000000147919 */ /* 0x000e620000002100 */
[----:B0-----:R-:W-:-:S05]  /*bd60*/  @P0 IMAD.HI.U32 R7, R5, R7, RZ ;  /* 0x0000000705070227 */ /* 0x001fca00078e00ff */
[----:B------:R-:W-:-:S05]  /*bd70*/  @P0 SHF.R.U32.HI R6, RZ, R8, R7 ;  /* 0x00000008ff060219 */ /* 0x000fca0000011607 */
        /* <DEDUP_REMOVED lines=12> */
[----:B------:R-:W-:-:S03]  /*be40*/  LEA R5, P1, R2, UR8, 0x1 ;  /* 0x0000000802057c11 */ /* 0x000fc6000f8208ff */
[----:B------:R-:W-:Y:S01]  /*be50*/  IMAD.IADD R6, R3, 0x1, R6 ;  /* 0x0000000103067824 */ /* 0x000fe200078e0206 */
[----:B------:R-:W-:Y:S01]  /*be60*/  ISETP.GE.AND P0, PT, R28, UR4, PT ;  /* 0x000000041c007c0c */ /* 0x000fe2000bf06270 */
[----:B------:R-:W-:Y:S01]  /*be70*/  UMOV UR4, 0xffffffff ;  /* 0xffffffff00047882 */ /* 0x000fe20000000000 */
[----:B-1----:R-:W-:Y:S02]  /*be80*/  LOP3.LUT R20, R20, 0x7f, RZ, 0xc0, !PT ;  /* 0x0000007f14147812 */ /* 0x002fe400078ec0ff */
[----:B------:R-:W-:Y:S02]  /*be90*/  LEA.HI.X R2, R2, UR9, R6, 0x1, P1 ;  /* 0x0000000902027c11 */ /* 0x000fe400088f0c06 */
[----:B------:R-:W-:Y:S01]  /*bea0*/  SHF.R.U32.HI R20, RZ, 0x3, R20 ;  /* 0x00000003ff147819 */ /* 0x000fe20000011614 */
[----:B--2---:R-:W-:Y:S06]  /*beb0*/  BRA.DIV UR4, `(.L_x_13063) ;  /* 0x0000003e046c7947 */ /* 0x004fec000b800000 */
        /* <DEDUP_REMOVED lines=11> */
[----:B------:R0:W-:Y:S02]  /*bf70*/  @!P2 LDGSTS.E.BYPASS.LTC128B.128 [R10+0x8400], desc[UR36][R6.64], !P0 ;  /* 0x08400000060aafae */ /* 0x0001e4000c101d64 */
[----:B0-----:R-:W-:Y:S02]  /*bf80*/  IADD3 R6, R17, 0x10, RZ ;  /* 0x0000001011067810 */ /* 0x001fe40007ffe0ff */
[----:B------:R-:W0:Y:S02]  /*bf90*/  SHFL.IDX PT, R7, R0, 0x1, 0x181f ;  /* 0x00381f0000077f89 */ /* 0x000e2400000e0000 */
[----:B------:R-:W-:Y:S02]  /*bfa0*/  ISETP.GE.AND P1, PT, R6, R3, PT ;  /* 0x000000030600720c */ /* 0x000fe40003f26270 */
[----:B------:R-:W1:Y:S11]  /*bfb0*/  SHFL.IDX PT, R6, R4, 0x1, 0x181f ;  /* 0x00381f0004067f89 */ /* 0x000e7600000e0000 */
[----:B0-----:R-:W-:-:S05]  /*bfc0*/  @!P1 LEA R7, P2, R28, R7, 0x1 ;  /* 0x000000071c079211 */ /* 0x001fca00078408ff */
[----:B-1----:R-:W-:-:S05]  /*bfd0*/  @!P1 IMAD.X R6, RZ, RZ, R6, P2 ;  /* 0x000000ffff069224 */ /* 0x002fca00010e0606 */
[----:B------:R-:W-:-:S04]  /*bfe0*/  @!P1 LOP3.LUT R7, R7, R6, RZ, 0x3c, !PT ;  /* 0x0000000607079212 */ /* 0x000fc800078e3cff */
[----:B------:R-:W-:-:S04]  /*bff0*/  @!P1 LOP3.LUT R6, R7, R6, RZ, 0x3c, !PT ;  /* 0x0000000607069212 */ /* 0x000fc800078e3cff */
[----:B------:R-:W-:-:S05]  /*c000*/  @!P1 LOP3.LUT R7, R7, R6, RZ, 0x3c, !PT ;  /* 0x0000000607079212 */ /* 0x000fca00078e3cff */
[----:B------:R0:W-:Y:S02]  /*c010*/  @!P1 LDGSTS.E.BYPASS.LTC128B.128 [R10+0x8c00], desc[UR36][R6.64], !P0 ;  /* 0x08c00000060a9fae */ /* 0x0001e4000c101d64 */
[----:B0-----:R-:W-:Y:S02]  /*c020*/  VIADD R6, R17, 0x20 ;  /* 0x0000002011067836 */ /* 0x001fe40000000000 */
        /* <DEDUP_REMOVED lines=42> */
[----:B------:R-:W1:Y:S04]  /*c2d0*/  SHFL.IDX PT, R6, R4, 0x6, 0x181f ;  /* 0x00d81f0004067f89 */ /* 0x000e6800000e0000 */
[----:B------:R-:W-:Y:S07]  /*c2e0*/  SHFL.IDX PT, R4, R4, 0x7, 0x181f ;  /* 0x00f81f0004047f89 */ /* 0x000fee00000e0000 */
[----:B0-----:R-:W-:-:S05]  /*c2f0*/  @!P1 LEA R7, P2, R28, R7, 0x1 ;  /* 0x000000071c079211 */ /* 0x001fca00078408ff */
[----:B-1----:R-:W-:-:S05]  /*c300*/  @!P1 IMAD.X R6, RZ, RZ, R6, P2 ;  /* 0x000000ffff069224 */ /* 0x002fca00010e0606 */
[----:B------:R-:W-:-:S04]  /*c310*/  @!P1 LOP3.LUT R7, R7, R6, RZ, 0x3c, !PT ;  /* 0x0000000607079212 */ /* 0x000fc800078e3cff */
[----:B------:R-:W-:-:S04]  /*c320*/  @!P1 LOP3.LUT R6, R7, R6, RZ, 0x3c, !PT ;  /* 0x0000000607069212 */ /* 0x000fc800078e3cff */
[----:B------:R-:W-:-:S05]  /*c330*/  @!P1 LOP3.LUT R7, R7, R6, RZ, 0x3c, !PT ;  /* 0x0000000607079212 */ /* 0x000fca00078e3cff */
[----:B------:R0:W-:Y:S04]  /*c340*/  @!P1 LDGSTS.E.BYPASS.LTC128B.128 [R10+0xb400], desc[UR36][R6.64], !P0 ;  /* 0x0b400000060a9fae */ /* 0x0001e8000c101d64 */
[----:B0-----:R0:W1:Y:S02]  /*c350*/  SHFL.IDX PT, R6, R0, 0x7, 0x181f ;  /* 0x00f81f0000067f89 */ /* 0x00106400000e0000 */
[----:B0-----:R-:W-:-:S04]  /*c360*/  IADD3 R0, R17, 0x80, RZ ;  /* 0x0000008011007810 */ /* 0x001fc80007ffe0ff */
[----:B------:R-:W-:Y:S01]  /*c370*/  ISETP.GE.AND P1, PT, R0, R3, PT ;  /* 0x000000030000720c */ /* 0x000fe20003f26270 */
[----:B------:R-:W-:-:S05]  /*c380*/  VIADD R0, R17, 0x70 ;  /* 0x0000007011007836 */ /* 0x000fca0000000000 */
[----:B------:R-:W-:Y:S02]  /*c390*/  ISETP.GE.AND P2, PT, R0, R3, PT ;  /* 0x000000030000720c */ /* 0x000fe40003f46270 */
[----:B------:R-:W-:Y:S11]  /*c3a0*/  SHFL.IDX PT, R0, R2, RZ, 0x181f ;  /* 0x00181fff02007589 */ /* 0x000ff600000e0000 */
[----:B-1----:R-:W-:-:S05]  /*c3b0*/  @!P2 LEA R6, P3, R28, R6, 0x1 ;  /* 0x000000061c06a211 */ /* 0x002fca00078608ff */
[----:B------:R-:W-:Y:S02]  /*c3c0*/  @!P2 IMAD.X R7, RZ, RZ, R4, P3 ;  /* 0x000000ffff07a224 */ /* 0x000fe400018e0604 */
[----:B------:R-:W0:Y:S04]  /*c3d0*/  SHFL.IDX PT, R4, R5, RZ, 0x181f ;  /* 0x00181fff05047589 */ /* 0x000e2800000e0000 */
[----:B------:R1:W-:Y:S01]  /*c3e0*/  @!P2 LDGSTS.E.BYPASS.LTC128B.128 [R10+0xbc00], desc[UR36][R6.64], !P0 ;  /* 0x0bc00000060aafae */ /* 0x0003e2000c101d64 */
[----:B0-----:R-:W-:-:S05]  /*c3f0*/  @!P1 LEA R4, P3, R28, R4, 0x1 ;  /* 0x000000041c049211 */ /* 0x001fca00078608ff */
[----:B------:R-:W-:Y:S02]  /*c400*/  @!P1 IMAD.X R0, RZ, RZ, R0, P3 ;  /* 0x000000ffff009224 */ /* 0x000fe400018e0600 */
[----:B-1----:R-:W-:Y:S02]  /*c410*/  @!P1 IMAD.MOV.U32 R6, RZ, RZ, R4 ;  /* 0x000000ffff069224 */ /* 0x002fe400078e0004 */
[----:B------:R-:W-:Y:S01]  /*c420*/  @!P1 IMAD.MOV.U32 R7, RZ, RZ, R0 ;  /* 0x000000ffff079224 */ /* 0x000fe200078e0000 */
[----:B------:R-:W-:-:S04]  /*c430*/  IADD3 R0, R17, 0x90, RZ ;  /* 0x0000009011007810 */ /* 0x000fc80007ffe0ff */
[----:B------:R0:W-:Y:S01]  /*c440*/  @!P1 LDGSTS.E.BYPASS.LTC128B.128 [R10+0xc400], desc[UR36][R6.64], !P0 ;  /* 0x0c400000060a9fae */ /* 0x0001e2000c101d64 */
[----:B------:R-:W-:-:S03]  /*c450*/  ISETP.GE.AND P1, PT, R0, R3, PT ;  /* 0x000000030000720c */ /* 0x000fc60003f26270 */
[----:B------:R-:W-:Y:S04]  /*c460*/  SHFL.IDX PT, R0, R2, 0x1, 0x181f ;  /* 0x00381f0002007f89 */ /* 0x000fe800000e0000 */
[----:B0-----:R-:W0:Y:S06]  /*c470*/  SHFL.IDX PT, R6, R5, 0x1, 0x181f ;  /* 0x00381f0005067f89 */ /* 0x001e2c00000e0000 */
[----:B0-----:R-:W-:-:S05]  /*c480*/  @!P1 LEA R6, P2, R28, R6, 0x1 ;  /* 0x000000061c069211 */ /* 0x001fca00078408ff */
[----:B------:R-:W-:-:S04]  /*c490*/  @!P1 IMAD.X R0, RZ, RZ, R0, P2 ;  /* 0x000000ffff009224 */ /* 0x000fc800010e0600 */
[----:B------:R-:W-:Y:S02]  /*c4a0*/  @!P1 IMAD.MOV.U32 R7, RZ, RZ, R0 ;  /* 0x000000ffff079224 */ /* 0x000fe400078e0000 */
[----:B------:R-:W-:-:S03]  /*c4b0*/  VIADD R0, R17, 0xa0 ;  /* 0x000000a011007836 */ /* 0x000fc60000000000 */
[----:B------:R0:W-:Y:S02]  /*c4c0*/  @!P1 LDGSTS.E.BYPASS.LTC128B.128 [R10+0xcc00], desc[UR36][R6.64], !P0 ;  /* 0x0cc00000060a9fae */ /* 0x0001e4000c101d64 */
[----:B------:R-:W-:Y:S02]  /*c4d0*/  ISETP.GE.AND P2, PT, R0, R3, PT ;  /* 0x000000030000720c */ /* 0x000fe40003f46270 */
[----:B------:R-:W-:Y:S04]  /*c4e0*/  SHFL.IDX PT, R0, R2, 0x2, 0x181f ;  /* 0x00581f0002007f89 */ /* 0x000fe800000e0000 */
[----:B0-----:R-:W0:Y:S07]  /*c4f0*/  SHFL.IDX PT, R6, R5, 0x2, 0x181f ;  /* 0x00581f0005067f89 */ /* 0x001e2e00000e0000 */
[----:B0-----:R-:W-:-:S05]  /*c500*/  @!P2 LEA R6, P1, R28, R6, 0x1 ;  /* 0x000000061c06a211 */ /* 0x001fca00078208ff */
[----:B------:R-:W-:-:S04]  /*c510*/  @!P2 IMAD.X R0, RZ, RZ, R0, P1 ;  /* 0x000000ffff00a224 */ /* 0x000fc800008e0600 */
[----:B------:R-:W-:Y:S02]  /*c520*/  @!P2 IMAD.MOV.U32 R7, RZ, RZ, R0 ;  /* 0x000000ffff07a224 */ /* 0x000fe400078e0000 */
[----:B------:R0:W1:Y:S04]  /*c530*/  SHFL.IDX PT, R0, R2, 0x3, 0x181f ;  /* 0x00781f0002007f89 */ /* 0x00006800000e0000 */
[----:B------:R0:W-:Y:S04]  /*c540*/  @!P2 LDGSTS.E.BYPASS.LTC128B.128 [R10+0xd400], desc[UR36][R6.64], !P0 ;  /* 0x0d400000060aafae */ /* 0x0001e8000c101d64 */
[----:B------:R0:W2:Y:S02]  /*c550*/  SHFL.IDX PT, R2, R5, 0x3, 0x181f ;  /* 0x00781f0005027f89 */ /* 0x0000a400000e0000 */
.L_x_13162:
[----:B------:R-:W-:-:S04]  /*c560*/  IADD3 R17, R17, 0xb0, RZ ;  /* 0x000000b011117810 */ /* 0x000fc80007ffe0ff */
[----:B------:R-:W-:-:S13]  /*c570*/  ISETP.GE.AND P1, PT, R17, R3, PT ;  /* 0x000000031100720c */ /* 0x000fda0003f26270 */
[----:B0-2---:R-:W-:-:S05]  /*c580*/  @!P1 LEA R2, P2, R28, R2, 0x1 ;  /* 0x000000021c029211 */ /* 0x005fca00078408ff */
[----:B-1----:R-:W-:-:S05]  /*c590*/  @!P1 IMAD.X R3, RZ, RZ, R0, P2 ;  /* 0x000000ffff039224 */ /* 0x002fca00010e0600 */
[----:B------:R-:W-:Y:S01]  /*c5a0*/  @!PT LDS RZ, [RZ] ;  /* 0x00000000fffff984 */ /* 0x000fe20000000800 */
[----:B------:R-:W-:Y:S01]  /*c5b0*/  @!PT LDS RZ, [RZ] ;  /* 0x00000000fffff984 */ /* 0x000fe20000000800 */
[----:B------:R-:W-:Y:S01]  /*c5c0*/  @!PT LDS RZ, [RZ] ;  /* 0x00000000fffff984 */ /* 0x000fe20000000800 */
[----:B------:R0:W-:Y:S01]  /*c5d0*/  @!P1 LDGSTS.E.BYPASS.LTC128B.128 [R10+0xdc00], desc[UR36][R2.64], !P0 ;  /* 0x0dc00000020a9fae */ /* 0x0001e2000c101d64 */
[----:B------:R-:W-:Y:S01]  /*c5e0*/  PLOP3.LUT P0, PT, PT, PT, PT, 0x80, 0x0 ;  /* 0x000000000000781c */ /* 0x000fe20003f0f070 */
[----:B------:R-:W-:-:S12]  /*c5f0*/  NOP ;  /* 0x0000000000007918 */ /* 0x000fd80000000000 */
.L_x_13064:
[----:B------:R-:W-:Y:S02]  /*c600*/  PLOP3.LUT P1, PT, P1, P0, PT, 0xa2, 0x0 ;  /* 0x000000000000781c */ /* 0x000fe40000f21472 */
[----:B------:R-:W-:-:S08]  /*c610*/  @P0 R2UR P1, UR4, R22 ;  /* 0x00000000160402ca */ /* 0x000fd00000020000 */
[----:B------:R-:W-:-:S05]  /*c620*/  @P0 PLOP3.LUT P0, PT, P1, PT, PT, 0x80, 0x0 ;  /* 0x000000000000081c */ /* 0x000fca0000f0f070 */
[----:B------:R-:W-:Y:S01]  /*c630*/  @!P1 SYNCS.ARRIVE.TRANS64.RED.A0T1 RZ, [UR4+0x16800], RZ ;  /* 0x016800ffffff99a7 */ /* 0x000fe20008200404 */
[----:B------:R-:W-:Y:S07]  /*c640*/  @!P1 ARRIVES.LDGSTSBAR.64.TRANSCNT [UR4+0x16800] ;  /* 0x01680000ff0099b0 */ /* 0x000fee0008000a84 */
[----:B------:R-:W-:Y:S05]  /*c650*/  @P0 BRA.U.ANY `(.L_x_13064) ;  /* 0xfffffffd00e80947 */ /* 0x000fea000393ffff */
[----:B0-----:R-:W2:Y:S02]  /*c660*/  LDL.LU R2, [R1+0x3c] ;  /* 0x00003c0001027983 */ /* 0x001ea40000300800 */
        /* <DEDUP_REMOVED lines=11> */
.L_x_13163:
[----:B------:R-:W-:Y:S05]  /*c720*/  BSYNC B0 ;  /* 0x0000000000007941 */ /* 0x000fea0003800000 */
.L_x_13065:
[----:B------:R-:W2:Y:S04]  /*c730*/  LDL.LU R3, [R1+0x34] ;  /* 0x0000340001037983 */ /* 0x000ea80000300800 */
[----:B------:R-:W3:Y:S01]  /*c740*/  LDL R2, [R1+0x10] ;  /* 0x0000100001027983 */ /* 0x000ee20000100800 */
[----:B------:R-:W-:Y:S01]  /*c750*/  BSSY B0, `(.L_x_13067) ;  /* 0x0000102000007945 */ /* 0x000fe20003800000 */
[----:B--2---:R-:W-:-:S05]  /*c760*/  VIADD R7, R3, 0xfffffffe ;  /* 0xfffffffe03077836 */ /* 0x004fca0000000000 */
[----:B---3--:R-:W-:-:S13]  /*c770*/  ISETP.GE.AND P0, PT, R7, R2, PT ;  /* 0x000000020700720c */ /* 0x008fda0003f06270 */
[----:B------:R-:W-:Y:S05]  /*c780*/  @!P0 BRA `(.L_x_13068) ;  /* 0x0000000c00f88947 */ /* 0x000fea0003800000 */
[----:B------:R-:W-:Y:S01]  /*c790*/  ULDC UR4, c[0x0][0x2f4] ;  /* 0x0000bd0000047ab9 */ /* 0x000fe20000000800 */
[----:B------:R-:W-:Y:S01]  /*c7a0*/  IMAD.MOV.U32 R6, RZ, RZ, R25 ;  /* 0x000000ffff067224 */ /* 0x000fe200078e0019 */
[----:B------:R-:W-:Y:S01]  /*c7b0*/  ISETP.GE.AND P1, PT, R28, UR4, PT ;  /* 0x000000041c007c0c */ /* 0x000fe2000bf26270 */
[----:B------:R-:W-:Y:S01]  /*c7c0*/  IMAD.MOV.U32 R29, RZ, RZ, R26 ;  /* 0x000000ffff1d7224 */ /* 0x000fe200078e001a */
[----:B------:R-:W-:-:S11]  /*c7d0*/  MOV R17, R27 ;  /* 0x0000001b00117202 */ /* 0x000fd60000000f00 */
.L_x_13081:
[----:B------:R-:W2:Y:S01]  /*c7e0*/  LDL R10, [R1+0x14] ;  /* 0x00001400010a7983 */ /* 0x000ea20000100800 */
[----:B------:R-:W1:Y:S03]  /*c7f0*/  LDC R3, c[0x0][0x430] ;  /* 0x00010c00ff037b82 */ /* 0x000e660000000800 */
[----:B------:R-:W3:Y:S04]  /*c800*/  LDL R9, [R1+0x18] ;  /* 0x0000180001097983 */ /* 0x000ee80000100800 */
[----:B------:R-:W4:Y:S01]  /*c810*/  LDL R5, [R1] ;  /* 0x0000000001057983 */ /* 0x000f220000100800 */
[----:B------:R-:W0:Y:S03]  /*c820*/  S2R R2, SR_TID.X ;  /* 0x0000000000027919 */ /* 0x000e260000002100 */
[----:B------:R-:W5:Y:S01]  /*c830*/  LDL R8, [R1+0x48] ;  /* 0x0000480001087983 */ /* 0x000f620000100800 */
        /* <DEDUP_REMOVED lines=9> */
[----:B------:R-:W-:Y:S01]  /*c8d0*/  ULDC UR4, c[0x0][0x430] ;  /* 0x00010c0000047ab9 */ /* 0x000fe20000000800 */
[----:B--2---:R-:W-:-:S05]  /*c8e0*/  IADD3 R3, R2, R3, R10 ;  /* 0x0000000302037210 */ /* 0x004fca0007ffe00a */
[----:B-1----:R-:W-:-:S04]  /*c8f0*/  @P0 IMAD.HI.U32 R4, R3, R4, RZ ;  /* 0x0000000403040227 */ /* 0x002fc800078e00ff */
[----:B------:R-:W-:Y:S01]  /*c900*/  IMAD.MOV.U32 R2, RZ, RZ, R3 ;  /* 0x000000ffff027224 */ /* 0x000fe200078e0003 */
[----:B0-----:R-:W-:-:S05]  /*c910*/  @P0 SHF.R.U32.HI R2, RZ, R0, R4 ;  /* 0x00000000ff020219 */ /* 0x001fca0000011604 */
[----:B------:R-:W-:-:S04]  /*c920*/  IMAD.MOV R0, RZ, RZ, -R2 ;  /* 0x000000ffff007224 */ /* 0x000fc800078e0a02 */
[----:B------:R-:W-:Y:S01]  /*c930*/  IMAD R0, R0, UR4, R3 ;  /* 0x0000000400007c24 */ /* 0x000fe2000f8e0203 */
[----:B------:R-:W-:Y:S01]  /*c940*/  ULDC.64 UR4, c[0x0][0x428] ;  /* 0x00010a0000047ab9 */ /* 0x000fe20000000a00 */
[----:B------:R-:W-:Y:S01]  /*c950*/  SHF.R.S32.HI R3, RZ, 0x1f, R2 ;  /* 0x0000001fff037819 */ /* 0x000fe20000011402 */
[----:B---3--:R-:W-:-:S04]  /*c960*/  IMAD R4, R9, UR4, RZ ;  /* 0x0000000409047c24 */ /* 0x008fc8000f8e02ff */
[C---:B----4-:R-:W-:Y:S02]  /*c970*/  IMAD R4, R5.reuse, UR5, R4 ;  /* 0x0000000505047c24 */ /* 0x050fe4000f8e0204 */
[----:B------:R-:W-:Y:S01]  /*c980*/  IMAD.WIDE.U32 R2, R5, UR4, R2 ;  /* 0x0000000405027c25 */ /* 0x000fe2000f8e0002 */
        /* <DEDUP_REMOVED lines=15> */
.L_x_13069:
[----:B------:R-:W-:Y:S01]  /*ca80*/  IMAD R5, R25, 0x8, R22 ;  /* 0x0000000819057824 */ /* 0x000fe200078e0216 */
[----:B------:R-:W-:Y:S01]  /*ca90*/  SHF.L.U32 R2, R27, 0x1f, RZ ;  /* 0x0000001f1b027819 */ /* 0x000fe200000006ff */
[----:B------:R-:W-:Y:S03]  /*caa0*/  BSSY B1, `(.L_x_13070) ;  /* 0x0000003000017945 */ /* 0x000fe60003800000 */
[----:B------:R-:W0:Y:S02]  /*cab0*/  SYNCS.PHASECHK.TRANS64.TRYWAIT P0, [R5+URZ+0x16840], R2 ;  /* 0x01684002050075a7 */ /* 0x000e24000800017f */
[----:B0-----:R-:W-:Y:S05]  /*cac0*/  @!P0 BRA `(.L_x_13071) ;  /* 0x0000004000608947 */ /* 0x001fea0003800000 */
.L_x_13164:
[----:B------:R-:W-:Y:S05]  /*cad0*/  BSYNC B1 ;  /* 0x0000000000017941 */ /* 0x000fea0003800000 */
.L_x_13070:
[----:B------:R-:W2:Y:S01]  /*cae0*/  LDL R3, [R1+0x4] ;  /* 0x0000040001037983 */ /* 0x000ea20000100800 */
[----:B------:R-:W-:Y:S01]  /*caf0*/  SHF.R.S32.HI R20, RZ, 0x1f, R0 ;  /* 0x0000001fff147819 */ /* 0x000fe20000011400 */
[----:B------:R-:W-:Y:S01]  /*cb00*/  ULDC.64 UR4, c[0x0][0x300] ;  /* 0x0000c00000047ab9 */ /* 0x000fe20000000a00 */
[----:B------:R-:W-:Y:S01]  /*cb10*/  ULDC.64 UR6, c[0x0][0x2e8] ;  /* 0x0000ba0000067ab9 */ /* 0x000fe20000000a00 */
[----:B------:R-:W1:Y:S02]  /*cb20*/  S2R R8, SR_TID.X ;  /* 0x0000000000087919 */ /* 0x000e640000002100 */
[----:B------:R-:W-:-:S04]  /*cb30*/  IMAD R7, R20, UR4, RZ ;  /* 0x0000000414077c24 */ /* 0x000fc8000f8e02ff */
[----:B------:R-:W-:Y:S02]  /*cb40*/  IMAD R7, R0, UR5, R7 ;  /* 0x0000000500077c24 */ /* 0x000fe4000f8e0207 */
[C---:B-1----:R-:W-:Y:S01]  /*cb50*/  IMAD.SHL.U32 R9, R8.reuse, 0x8, RZ ;  /* 0x0000000808097824 */ /* 0x042fe200078e00ff */
[----:B------:R-:W-:-:S04]  /*cb60*/  SHF.L.U32 R11, R8, 0x3, RZ ;  /* 0x00000003080b7819 */ /* 0x000fc800000006ff */
[----:B------:R-:W-:-:S04]  /*cb70*/  LOP3.LUT R9, R9, 0x1f8, RZ, 0xc0, !PT ;  /* 0x000001f809097812 */ /* 0x000fc800078ec0ff */
[----:B------:R-:W-:-:S04]  /*cb80*/  LOP3.LUT R9, R9, 0x38, R8, 0x78, !PT ;  /* 0x0000003809097812 */ /* 0x000fc800078e7808 */
[----:B------:R-:W-:-:S05]  /*cb90*/  LOP3.LUT R9, R9, 0x200, R11, 0xf8, !PT ;  /* 0x0000020009097812 */ /* 0x000fca00078ef80b */
[----:B------:R-:W-:Y:S01]  /*cba0*/  IMAD R9, R25, 0x2000, R9 ;  /* 0x0000200019097824 */ /* 0x000fe200078e0209 */
[----:B--2---:R-:W-:Y:S01]  /*cbb0*/  LOP3.LUT P2, RZ, R3, 0x1, RZ, 0xc0, !PT ;  /* 0x0000000103ff7812 */ /* 0x004fe2000784c0ff */
        /* <DEDUP_REMOVED lines=48> */
[----:B------:R-:W1:Y:S04]  /*cec0*/  SHFL.IDX PT, R3, R10, 0x6, 0x181f ;  /* 0x00d81f000a037f89 */ /* 0x000e6800000e0000 */
[----:B------:R-:W2:Y:S01]  /*ced0*/  SHFL.IDX PT, R10, R10, 0x7, 0x181f ;  /* 0x00f81f000a0a7f89 */ /* 0x000ea200000e0000 */
[----:B0-----:R-:W-:-:S05]  /*cee0*/  IADD3 R2, P0, R2, R7, RZ ;  /* 0x0000000702027210 */ /* 0x001fca0007f1e0ff */
[----:B-1----:R-:W-:-:S05]  /*cef0*/  IMAD.X R3, RZ, RZ, R3, P0 ;  /* 0x000000ffff037224 */ /* 0x002fca00000e0603 */
[----:B------:R0:W-:Y:S04]  /*cf00*/  LDGSTS.E.BYPASS.LTC128B.128 [R9+0x11400], desc[UR36][R2.64], !P2 ;  /* 0x1140000002097fae */ /* 0x0001e8000d101d64 */
[----:B0-2---:R0:W1:Y:S02]  /*cf10*/  SHFL.IDX PT, R2, R8, 0x7, 0x181f ;  /* 0x00f81f0008027f89 */ /* 0x00506400000e0000 */
.L_x_13182:
[----:B-1----:R-:W-:-:S04]  /*cf20*/  IADD3 R2, P0, R2, R7, RZ ;  /* 0x0000000702027210 */ /* 0x002fc80007f1e0ff */
[----:B------:R-:W-:Y:S02]  /*cf30*/  IADD3.X R3, RZ, R10, RZ, P0, !PT ;  /* 0x0000000aff037210 */ /* 0x000fe400007fe4ff */
[----:B------:R-:W-:-:S03]  /*cf40*/  PLOP3.LUT P0, PT, PT, PT, PT, 0x80, 0x0 ;  /* 0x000000000000781c */ /* 0x000fc60003f0f070 */
[----:B------:R-:W-:Y:S01]  /*cf50*/  @!PT LDS RZ, [RZ] ;  /* 0x00000000fffff984 */ /* 0x000fe20000000800 */
[----:B------:R-:W-:Y:S01]  /*cf60*/  @!PT LDS RZ, [RZ] ;  /* 0x00000000fffff984 */ /* 0x000fe20000000800 */
[----:B------:R-:W-:Y:S01]  /*cf70*/  @!PT LDS RZ, [RZ] ;  /* 0x00000000fffff984 */ /* 0x000fe20000000800 */
[----:B------:R1:W-:Y:S01]  /*cf80*/  LDGSTS.E.BYPASS.LTC128B.128 [R9+0x11c00], desc[UR36][R2.64], !P2 ;  /* 0x11c0000002097fae */ /* 0x0003e2000d101d64 */
[----:B------:R-:W-:-:S09]  /*cf90*/  NOP ;  /* 0x0000000000007918 */ /* 0x000fd20000000000 */
.L_x_13073:
        /* <DEDUP_REMOVED lines=11> */
.L_x_13074:
[----:B------:R1:W-:Y:S01]  /*d050*/  SYNCS.ARRIVE.TRANS64.A1T0 RZ, [R5+URZ+0x16830], RZ ;  /* 0x016830ff05ff79a7 */ /* 0x0003e2000810003f */
[----:B------:R-:W-:Y:S05]  /*d060*/  @!P3 BRA `(.L_x_13075) ;  /* 0x000000000004b947 */ /* 0x000fea0003800000 */
[----:B------:R-:W-:Y:S01]  /*d070*/  BPT.TRAP 0x1 ;  /* 0x000000040000795c */ /* 0x000fe20000300000 */
.L_x_13075:
[----:B------:R-:W-:Y:S01]  /*d080*/  SHF.L.U32 R2, R17, 0x1f, RZ ;  /* 0x0000001f11027819 */ /* 0x000fe200000006ff */
[----:B-1----:R-:W-:Y:S01]  /*d090*/  IMAD R5, R6, 0x8, R22 ;  /* 0x0000000806057824 */ /* 0x002fe200078e0216 */
[----:B------:R-:W-:Y:S03]  /*d0a0*/  BSSY B1, `(.L_x_13076) ;  /* 0x0000003000017945 */ /* 0x000fe60003800000 */
[----:B------:R-:W1:Y:S02]  /*d0b0*/  SYNCS.PHASECHK.TRANS64.TRYWAIT P0, [R5+URZ+0x16860], R2 ;  /* 0x01686002050075a7 */ /* 0x000e64000800017f */
[----:B-1----:R-:W-:Y:S05]  /*d0c0*/  @!P0 BRA `(.L_x_13077) ;  /* 0x0000004400248947 */ /* 0x002fea0003800000 */
.L_x_13183:
[----:B------:R-:W-:Y:S05]  /*d0d0*/  BSYNC B1 ;  /* 0x0000000000017941 */ /* 0x000fea0003800000 */
.L_x_13076:
[----:B0-----:R-:W2:Y:S01]  /*d0e0*/  LDL R8, [R1+0xc] ;  /* 0x00000c0001087983 */ /* 0x001ea20000100800 */
        /* <DEDUP_REMOVED lines=14> */
[----:B------:R-:W-:Y:S01]  /*d1d0*/  ISETP.LT.OR P0, PT, R8, 0x1, P1 ;  /* 0x000000010800780c */ /* 0x000fe20000f01670 */
[----:B------:R-:W-:Y:S02]  /*d1e0*/  IMAD R6, R6, 0x2, R22 ;  /* 0x0000000206067824 */ /* 0x000fe400078e0216 */
[----:B------:R-:W1:Y:S01]  /*d1f0*/  SHFL.IDX PT, R3, R23, RZ, 0x181f ;  /* 0x00181fff17037589 */ /* 0x000e6200000e0000 */
[----:B0-----:R-:W-:-:S04]  /*d200*/  IADD3 R2, P2, R2, R7, RZ ;  /* 0x0000000702027210 */ /* 0x001fc80007f5e0ff */
[----:B-1----:R-:W-:-:S05]  /*d210*/  IADD3.X R3, RZ, R3, RZ, P2, !PT ;  /* 0x00000003ff037210 */ /* 0x002fca00017fe4ff */
[----:B------:R-:W-:Y:S01]  /*d220*/  @!PT LDS RZ, [RZ] ;  /* 0x00000000fffff984 */ /* 0x000fe20000000800 */
[----:B------:R0:W-:Y:S01]  /*d230*/  LDGSTS.E.BYPASS.LTC128B.128 [R6+0x400], desc[UR36][R2.64], !P0 ;  /* 0x0040000002067fae */ /* 0x0001e2000c101d64 */
[----:B------:R-:W-:-:S03]  /*d240*/  ISETP.LT.OR P0, PT, R8, 0x11, P1 ;  /* 0x000000110800780c */ /* 0x000fc60000f01670 */
[----:B0-----:R-:W0:Y:S04]  /*d250*/  SHFL.IDX PT, R2, R18, 0x1, 0x181f ;  /* 0x00381f0012027f89 */ /* 0x001e2800000e0000 */
[----:B------:R-:W1:Y:S01]  /*d260*/  SHFL.IDX PT, R3, R23, 0x1, 0x181f ;  /* 0x00381f0017037f89 */ /* 0x000e6200000e0000 */
[----:B0-----:R-:W-:-:S05]  /*d270*/  IADD3 R2, P2, R2, R7, RZ ;  /* 0x0000000702027210 */ /* 0x001fca0007f5e0ff */
[----:B-1----:R-:W-:-:S05]  /*d280*/  IMAD.X R3, RZ, RZ, R3, P2 ;  /* 0x000000ffff037224 */ /* 0x002fca00010e0603 */
        /* <DEDUP_REMOVED lines=22> */
[----:B0-----:R-:W-:-:S04]  /*d3f0*/  IADD3 R2, P2, R2, R7, RZ ;  /* 0x0000000702027210 */ /* 0x001fc80007f5e0ff */
[----:B-1----:R-:W-:-:S05]  /*d400*/  IADD3.X R3, RZ, R3, RZ, P2, !PT ;  /* 0x00000003ff037210 */ /* 0x002fca00017fe4ff */
[----:B------:R0:W-:Y:S01]  /*d410*/  LDGSTS.E.BYPASS.LTC128B.128 [R6+0x2c00], desc[UR36][R2.64], !P0 ;  /* 0x02c0000002067fae */ /* 0x0001e2000c101d64 */
[----:B------:R-:W-:-:S03]  /*d420*/  ISETP.LT.OR P0, PT, R8, 0x61, P1 ;  /* 0x000000610800780c */ /* 0x000fc60000f01670 */
[----:B0-----:R-:W0:Y:S04]  /*d430*/  SHFL.IDX PT, R2, R18, 0x6, 0x181f ;  /* 0x00d81f0012027f89 */ /* 0x001e2800000e0000 */
[----:B------:R-:W1:Y:S04]  /*d440*/  SHFL.IDX PT, R3, R23, 0x6, 0x181f ;  /* 0x00d81f0017037f89 */ /* 0x000e6800000e0000 */
[----:B------:R-:W2:Y:S01]  /*d450*/  SHFL.IDX PT, R23, R23, 0x7, 0x181f ;  /* 0x00f81f0017177f89 */ /* 0x000ea200000e0000 */
[----:B0-----:R-:W-:-:S05]  /*d460*/  IADD3 R2, P2, R2, R7, RZ ;  /* 0x0000000702027210 */ /* 0x001fca0007f5e0ff */
[----:B-1----:R-:W-:-:S05]  /*d470*/  IMAD.X R3, RZ, RZ, R3, P2 ;  /* 0x000000ffff037224 */ /* 0x002fca00010e0603 */
[----:B------:R0:W-:Y:S04]  /*d480*/  LDGSTS.E.BYPASS.LTC128B.128 [R6+0x3400], desc[UR36][R2.64], !P0 ;  /* 0x0340000002067fae */ /* 0x0001e8000c101d64 */
[----:B0-2---:R0:W1:Y:S02]  /*d490*/  SHFL.IDX PT, R2, R18, 0x7, 0x181f ;  /* 0x00f81f0012027f89 */ /* 0x00506400000e0000 */
.L_x_13201:
[----:B------:R-:W-:Y:S01]  /*d4a0*/  ISETP.LT.OR P0, PT, R8, 0x71, P1 ;  /* 0x000000710800780c */ /* 0x000fe20000f01670 */
[----:B------:R-:W-:Y:S01]  /*d4b0*/  ULDC.64 UR4, c[0x0][0x328] ;  /* 0x0000ca0000047ab9 */ /* 0x000fe20000000a00 */
[----:B-1----:R-:W-:Y:S01]  /*d4c0*/  IADD3 R2, P2, R2, R7, RZ ;  /* 0x0000000702027210 */ /* 0x002fe20007f5e0ff */
[----:B------:R-:W-:-:S04]  /*d4d0*/  ULDC.64 UR6, c[0x0][0x318] ;  /* 0x0000c60000067ab9 */ /* 0x000fc80000000a00 */
[----:B------:R-:W-:-:S06]  /*d4e0*/  IMAD.X R3, RZ, RZ, R23, P2 ;  /* 0x000000ffff037224 */ /* 0x000fcc00010e0617 */
[----:B------:R-:W-:Y:S01]  /*d4f0*/  @!PT LDS RZ, [RZ] ;  /* 0x00000000fffff984 */ /* 0x000fe20000000800 */
[----:B------:R-:W-:Y:S01]  /*d500*/  @!PT LDS RZ, [RZ] ;  /* 0x00000000fffff984 */ /* 0x000fe20000000800 */
[----:B------:R-:W-:Y:S01]  /*d510*/  @!PT LDS RZ, [RZ] ;  /* 0x00000000fffff984 */ /* 0x000fe20000000800 */
[----:B------:R1:W-:Y:S01]  /*d520*/  LDGSTS.E.BYPASS.LTC128B.128 [R6+0x3c00], desc[UR36][R2.64], !P0 ;  /* 0x03c0000002067fae */ /* 0x0003e2000c101d64 */
[----:B------:R-:W-:Y:S01]  /*d530*/  PLOP3.LUT P0, PT, PT, PT, PT, 0x80, 0x0 ;  /* 0x000000000000781c */ /* 0x000fe20003f0f070 */
[----:B-1----:R-:W-:Y:S02]  /*d540*/  IMAD R6, R20, UR4, RZ ;  /* 0x0000000414067c24 */ /* 0x002fe4000f8e02ff */
[----:B------:R-:W-:-:S04]  /*d550*/  IMAD.WIDE.U32 R2, R0, UR4, RZ ;  /* 0x0000000400027c25 */ /* 0x000fc8000f8e00ff */
[----:B------:R-:W-:Y:S01]  /*d560*/  IMAD R6, R0, UR5, R6 ;  /* 0x0000000500067c24 */ /* 0x000fe2000f8e0206 */
[----:B------:R-:W-:Y:S01]  /*d570*/  ULDC.64 UR4, c[0x0][0x338] ;  /* 0x0000ce0000047ab9 */ /* 0x000fe20000000a00 */
[----:B------:R-:W-:Y:S02]  /*d580*/  NOP ;  /* 0x0000000000007918 */ /* 0x000fe40000000000 */
[----:B------:R-:W-:Y:S02]  /*d590*/  IMAD.IADD R3, R3, 0x1, R6 ;  /* 0x0000000103037824 */ /* 0x000fe400078e0206 */
[----:B------:R-:W-:-:S04]  /*d5a0*/  IMAD.WIDE.U32 R2, R4, UR4, R2 ;  /* 0x0000000404027c25 */ /* 0x000fc8000f8e0002 */
[----:B------:R-:W-:-:S04]  /*d5b0*/  IMAD R0, R21, UR4, RZ ;  /* 0x0000000415007c24 */ /* 0x000fc8000f8e02ff */
[----:B------:R-:W-:Y:S01]  /*d5c0*/  IMAD R0, R4, UR5, R0 ;  /* 0x0000000504007c24 */ /* 0x000fe2000f8e0200 */
[----:B------:R-:W-:-:S03]  /*d5d0*/  ULDC.64 UR4, c[0x0][0x330] ;  /* 0x0000cc0000047ab9 */ /* 0x000fc60000000a00 */
[----:B------:R-:W-:Y:S02]  /*d5e0*/  IMAD.IADD R3, R3, 0x1, R0 ;  /* 0x0000000103037824 */ /* 0x000fe400078e0200 */
[----:B------:R-:W-:-:S04]  /*d5f0*/  IMAD.WIDE.U32 R2, R24, UR4, R2 ;  /* 0x0000000418027c25 */ /* 0x000fc8000f8e0002 */
[----:B------:R-:W-:Y:S01]  /*d600*/  IMAD R0, R24, UR5, R3 ;  /* 0x0000000518007c24 */ /* 0x000fe2000f8e0203 */
[----:B0-----:R-:W-:-:S04]  /*d610*/  LEA R18, P2, R2, UR6, 0x1 ;  /* 0x0000000602127c11 */ /* 0x001fc8000f8408ff */
[----:B------:R-:W-:-:S09]  /*d620*/  LEA.HI.X R0, R2, UR7, R0, 0x1, P2 ;  /* 0x0000000702007c11 */ /* 0x000fd200090f0c00 */
.L_x_13079:
        /* <DEDUP_REMOVED lines=12> */
.L_x_13080:
[----:B------:R-:W2:Y:S01]  /*d6f0*/  LDL R0, [R1+0x10] ;  /* 0x0000100001007983 */ /* 0x000ea20000100800 */
[----:B------:R1:W-:Y:S01]  /*d700*/  SYNCS.ARRIVE.TRANS64.A1T0 RZ, [R5+URZ+0x16850], RZ ;  /* 0x016850ff05ff79a7 */ /* 0x0003e2000810003f */
[C---:B------:R-:W-:Y:S01]  /*d710*/  IADD3 R7, R26.reuse, -0x1, RZ ;  /* 0xffffffff1a077810 */ /* 0x040fe20007ffe0ff */
[----:B------:R-:W-:Y:S02]  /*d720*/  IMAD.MOV.U32 R6, RZ, RZ, R25 ;  /* 0x000000ffff067224 */ /* 0x000fe400078e0019 */
[----:B------:R-:W-:Y:S02]  /*d730*/  IMAD.MOV.U32 R17, RZ, RZ, R27 ;  /* 0x000000ffff117224 */ /* 0x000fe400078e001b */
[----:B------:R-:W-:Y:S01]  /*d740*/  IMAD.MOV.U32 R29, RZ, RZ, R26 ;  /* 0x000000ffff1d7224 */ /* 0x000fe200078e001a */
[----:B--2---:R-:W-:-:S13]  /*d750*/  ISETP.GT.AND P0, PT, R26, R0, PT ;  /* 0x000000001a00720c */ /* 0x004fda0003f04270 */
[----:B-1----:R-:W-:Y:S05]  /*d760*/  @P0 BRA `(.L_x_13081) ;  /* 0xfffffff0001c0947 */ /* 0x002fea000383ffff */
.L_x_13068:
[----:B------:R-:W-:Y:S05]  /*d770*/  BSYNC B0 ;  /* 0x0000000000007941 */ /* 0x000fea0003800000 */
.L_x_13067:
        /* <DEDUP_REMOVED lines=17> */
.L_x_13083:
[----:B------:R-:W-:Y:S05]  /*d890*/  BSYNC B0 ;  /* 0x0000000000007941 */ /* 0x000fea0003800000 */
.L_x_13082:
[----:B------:R-:W2:Y:S02]  /*d8a0*/  LDL R0, [R1+0x48] ;  /* 0x0000480001007983 */ /* 0x000ea40000100800 */
[----:B--2---:R-:W-:-:S13]  /*d8b0*/  ISETP.NE.AND P0, PT, R0, 0x3, PT ;  /* 0x000000030000780c */ /* 0x004fda0003f05270 */
[----:B------:R-:W-:Y:S05]  /*d8c0*/  @!P0 BRA `(.L_x_13084) ;  /* 0x0000000000048947 */ /* 0x000fea0003800000 */
[----:B------:R-:W-:Y:S01]  /*d8d0*/  BPT.TRAP 0x1 ;  /* 0x000000040000795c */ /* 0x000fe20000300000 */
.L_x_13084:
[----:B------:R-:W2:Y:S01]  /*d8e0*/  LDL.LU R2, [R1+0xc] ;  /* 0x00000c0001027983 */ /* 0x000ea20000300800 */
[----:B------:R-:W-:Y:S01]  /*d8f0*/  IMAD R0, R25, 0x8, R22 ;  /* 0x0000000819007824 */ /* 0x000fe200078e0216 */
[----:B------:R-:W-:Y:S01]  /*d900*/  SHF.L.U32 R3, R27, 0x1f, RZ ;  /* 0x0000001f1b037819 */ /* 0x000fe200000006ff */
[----:B------:R-:W-:Y:S03]  /*d910*/  BSSY B0, `(.L_x_13085) ;  /* 0x0000004000007945 */ /* 0x000fe60003800000 */
[----:B------:R-:W0:Y:S01]  /*d920*/  SYNCS.PHASECHK.TRANS64.TRYWAIT P0, [R0+URZ+0x16860], R3 ;  /* 0x01686003000075a7 */ /* 0x000e22000800017f */
[----:B--2---:R-:W-:Y:S01]  /*d930*/  IMAD R6, R26, -0x80, R2 ;  /* 0xffffff801a067824 */ /* 0x004fe200078e0202 */
[----:B0-----:R-:W-:Y:S06]  /*d940*/  @!P0 BRA `(.L_x_13086) ;  /* 0x0000004400608947 */ /* 0x001fec0003800000 */
.L_x_13202:
[----:B------:R-:W-:Y:S05]  /*d950*/  BSYNC B0 ;  /* 0x0000000000007941 */ /* 0x000fea0003800000 */
.L_x_13085:
[----:B------:R-:W1:Y:S01]  /*d960*/  S2R R2, SR_TID.X ;  /* 0x0000000000027919 */ /* 0x000e620000002100 */
[----:B------:R-:W-:Y:S01]  /*d970*/  UMOV UR4, 0xffffffff ;  /* 0xffffffff00047882 */ /* 0x000fe20000000000 */
[----:B------:R-:W2:Y:S01]  /*d980*/  S2R R7, SR_TID.X ;  /* 0x0000000000077919 */ /* 0x000ea20000002100 */
[----:B-1----:R-:W-:Y:S02]  /*d990*/  LOP3.LUT R5, R2, 0x7f, RZ, 0xc0, !PT ;  /* 0x0000007f02057812 */ /* 0x002fe400078ec0ff */
        /* <DEDUP_REMOVED lines=9> */
[----:B------:R-:W1:Y:S01]  /*da30*/  SHFL.IDX PT, R14, R18, RZ, 0x181f ;  /* 0x00181fff120e7589 */ /* 0x000e6200000e0000 */
[----:B------:R-:W-:Y:S01]  /*da40*/  ULDC UR4, c[0x0][0x2f4] ;  /* 0x0000bd0000047ab9 */ /* 0x000fe20000000800 */
[C---:B------:R-:W-:Y:S01]  /*da50*/  IMAD.SHL.U32 R5, R28.reuse, 0x2, RZ ;  /* 0x000000021c057824 */ /* 0x040fe200078e00ff */
[----:B------:R-:W-:Y:S01]  /*da60*/  ISETP.GE.AND P0, PT, R28, UR4, PT ;  /* 0x000000041c007c0c */ /* 0x000fe2000bf06270 */
[----:B0-----:R-:W0:Y:S01]  /*da70*/  SHFL.IDX PT, R3, R23, RZ, 0x181f ;  /* 0x00181fff17037589 */ /* 0x001e2200000e0000 */
[----:B------:R-:W-:Y:S02]  /*da80*/  IMAD R4, R4, 0x2, R22 ;  /* 0x0000000204047824 */ /* 0x000fe400078e0216 */
[----:B------:R-:W-:Y:S02]  /*da90*/  ISETP.LT.OR P1, PT, R6, 0x1, P0 ;  /* 0x000000010600780c */ /* 0x000fe40000721670 */
[----:B-1----:R-:W-:Y:S02]  /*daa0*/  IADD3 R2, P2, R14, R5, RZ ;  /* 0x000000050e027210 */ /* 0x002fe40007f5e0ff */
[----:B------:R-:W1:Y:S03]  /*dab0*/  SHFL.IDX PT, R14, R18, 0x1, 0x181f ;  /* 0x00381f00120e7f89 */ /* 0x000e6600000e0000 */
[----:B0-----:R-:W-:-:S06]  /*dac0*/  IMAD.X R3, RZ, RZ, R3, P2 ;  /* 0x000000ffff037224 */ /* 0x001fcc00010e0603 */
[----:B------:R0:W-:Y:S01]  /*dad0*/  LDGSTS.E.BYPASS.LTC128B.128 [R4+0x400], desc[UR36][R2.64], !P1 ;  /* 0x0040000002047fae */ /* 0x0001e2000c901d64 */
[----:B------:R-:W-:-:S03]  /*dae0*/  ISETP.LT.OR P1, PT, R6, 0x11, P0 ;  /* 0x000000110600780c */ /* 0x000fc60000721670 */
[----:B0-----:R-:W0:Y:S01]  /*daf0*/  SHFL.IDX PT, R3, R23, 0x1, 0x181f ;  /* 0x00381f0017037f89 */ /* 0x001e2200000e0000 */
[----:B-1----:R-:W-:-:S03]  /*db00*/  IADD3 R2, P2, R14, R5, RZ ;  /* 0x000000050e027210 */ /* 0x002fc60007f5e0ff */
[----:B------:R-:W1:Y:S01]  /*db10*/  SHFL.IDX PT, R14, R18, 0x2, 0x181f ;  /* 0x00581f00120e7f89 */ /* 0x000e6200000e0000 */
[----:B0-----:R-:W-:-:S05]  /*db20*/  IADD3.X R3, RZ, R3, RZ, P2, !PT ;  /* 0x00000003ff037210 */ /* 0x001fca00017fe4ff */
[----:B------:R0:W-:Y:S01]  /*db30*/  LDGSTS.E.BYPASS.LTC128B.128 [R4+0xc00], desc[UR36][R2.64], !P1 ;  /* 0x00c0000002047fae */ /* 0x0001e2000c901d64 */
[----:B------:R-:W-:-:S03]  /*db40*/  ISETP.LT.OR P1, PT, R6, 0x21, P0 ;  /* 0x000000210600780c */ /* 0x000fc60000721670 */
[----:B0-----:R-:W0:Y:S01]  /*db50*/  SHFL.IDX PT, R3, R23, 0x2, 0x181f ;  /* 0x00581f0017037f89 */ /* 0x001e2200000e0000 */
[----:B-1----:R-:W-:-:S03]  /*db60*/  IADD3 R2, P2, R14, R5, RZ ;  /* 0x000000050e027210 */ /* 0x002fc60007f5e0ff */
[----:B------:R-:W1:Y:S02]  /*db70*/  SHFL.IDX PT, R14, R18, 0x3, 0x181f ;  /* 0x00781f00120e7f89 */ /* 0x000e6400000e0000 */
[----:B0-----:R-:W-:-:S05]  /*db80*/  IMAD.X R3, RZ, RZ, R3, P2 ;  /* 0x000000ffff037224 */ /* 0x001fca00010e0603 */
        /* <DEDUP_REMOVED lines=22> */
[----:B------:R-:W1:Y:S04]  /*dcf0*/  SHFL.IDX PT, R23, R23, 0x7, 0x181f ;  /* 0x00f81f0017177f89 */ /* 0x000e6800000e0000 */
[----:B------:R2:W3:Y:S01]  /*dd00*/  SHFL.IDX PT, R14, R18, 0x7, 0x181f ;  /* 0x00f81f00120e7f89 */ /* 0x0004e200000e0000 */
[----:B0-----:R-:W-:-:S05]  /*dd10*/  IMAD.X R3, RZ, RZ, R3, P2 ;  /* 0x000000ffff037224 */ /* 0x001fca00010e0603 */
[----:B-1----:R2:W-:Y:S02]  /*dd20*/  LDGSTS.E.BYPASS.LTC128B.128 [R4+0x3400], desc[UR36][R2.64], !P1 ;  /* 0x0340000002047fae */ /* 0x0025e4000c901d64 */
.L_x_13220:
[----:B------:R-:W-:Y:S02]  /*dd30*/  ISETP.LT.OR P0, PT, R6, 0x71, P0 ;  /* 0x000000710600780c */ /* 0x000fe40000701670 */
[----:B--23--:R-:W-:-:S04]  /*dd40*/  IADD3 R2, P1, R14, R5, RZ ;  /* 0x000000050e027210 */ /* 0x00cfc80007f3e0ff */
[----:B------:R-:W-:-:S07]  /*dd50*/  IADD3.X R3, RZ, R23, RZ, P1, !PT ;  /* 0x00000017ff037210 */ /* 0x000fce0000ffe4ff */
[----:B------:R-:W-:Y:S01]  /*dd60*/  @!PT LDS RZ, [RZ] ;  /* 0x00000000fffff984 */ /* 0x000fe20000000800 */
[----:B------:R-:W-:Y:S01]  /*dd70*/  @!PT LDS RZ, [RZ] ;  /* 0x00000000fffff984 */ /* 0x000fe20000000800 */
[----:B------:R-:W-:Y:S01]  /*dd80*/  @!PT LDS RZ, [RZ] ;  /* 0x00000000fffff984 */ /* 0x000fe20000000800 */
[----:B------:R0:W-:Y:S01]  /*dd90*/  LDGSTS.E.BYPASS.LTC128B.128 [R4+0x3c00], desc[UR36][R2.64], !P0 ;  /* 0x03c0000002047fae */ /* 0x0001e2000c101d64 */
[----:B------:R-:W-:Y:S01]  /*dda0*/  PLOP3.LUT P0, PT, PT, PT, PT, 0x80, 0x0 ;  /* 0x000000000000781c */ /* 0x000fe20003f0f070 */
[----:B------:R-:W-:-:S12]  /*ddb0*/  NOP ;  /* 0x0000000000007918 */ /* 0x000fd80000000000 */
.L_x_13088:
        /* <DEDUP_REMOVED lines=11> */
.L_x_13089:
[----:B------:R-:W-:Y:S01]  /*de70*/  VIADD R25, R25, 0x1 ;  /* 0x0000000119197836 */ /* 0x000fe20000000000 */
[----:B------:R0:W-:Y:S04]  /*de80*/  SYNCS.ARRIVE.TRANS64.A1T0 RZ, [R0+URZ+0x16850], RZ ;  /* 0x016850ff00ff79a7 */ /* 0x0001e8000810003f */
[----:B------:R-:W-:-:S04]  /*de90*/  ISETP.NE.AND P0, PT, R25, 0x2, PT ;  /* 0x000000021900780c */ /* 0x000fc80003f05270 */
[----:B0-----:R-:W-:Y:S02]  /*dea0*/  SEL R0, RZ, 0x1, P0 ;  /* 0x00000001ff007807 */ /* 0x001fe40000000000 */
[----:B------:R-:W-:Y:S02]  /*deb0*/  SEL R25, R25, RZ, P0 ;  /* 0x000000ff19197207 */ /* 0x000fe40000000000 */
[----:B------:R-:W-:-:S07]  /*dec0*/  LOP3.LUT R27, R27, R0, RZ, 0x3c, !PT ;  /* 0x000000001b1b7212 */ /* 0x000fce00078e3cff */
.L_x_13048:
[----:B------:R-:W-:Y:S05]  /*ded0*/  BSYNC B7 ;  /* 0x0000000000077941 */ /* 0x000fea0003800000 */
.L_x_13046:
[----:B------:R-:W2:Y:S02]  /*dee0*/  LDL R0, [R1+0x4] ;  /* 0x0000040001007983 */ /* 0x000ea40000100800 */
        /* <DEDUP_REMOVED lines=11> */
.L_x_13090:
        /* <DEDUP_REMOVED lines=20> */
[----:B------:R0:W-:Y:S01]  /*e0e0*/  SHFL.IDX PT, R6, R16, 0x1, 0x1f ;  /* 0x00201f0010067f89 */ /* 0x0001e200000e0000 */
[----:B------:R-:W-:Y:S01]  /*e0f0*/  ISETP.GE.U32.AND P5, PT, R9, 0x10, PT ;  /* 0x000000100900780c */ /* 0x000fe20003fa6070 */
        /* <DEDUP_REMOVED lines=21> */
.L_x_13230:
[----:B------:R-:W-:Y:S02]  /*e250*/  ULDC UR4, c[0x0][0xc38] ;  /* 0x00030e0000047ab9 */ /* 0x000fe40000000800 */
[----:B------:R-:W-:-:S04]  /*e260*/  IMAD.U32 R2, RZ, RZ, UR4 ;  /* 0x00000004ff027e24 */ /* 0x000fc8000f8e00ff */
[----:B-1----:R-:W-:-:S04]  /*e270*/  IMAD R5, R14, R2, RZ ;  /* 0x000000020e057224 */ /* 0x002fc800078e02ff */
[----:B------:R-:W-:-:S05]  /*e280*/  IMAD.IADD R6, R6, 0x1, R5 ;  /* 0x0000000106067824 */ /* 0x000fca00078e0205 */
[----:B------:R-:W-:-:S13]  /*e290*/  ISETP.GT.AND P6, PT, R6, R0, PT ;  /* 0x000000000600720c */ /* 0x000fda0003fc4270 */
[----:B------:R-:W-:Y:S05]  /*e2a0*/  @P6 BRA `(.L_x_13093) ;  /* 0x0000000000a46947 */ /* 0x000fea0003800000 */
.L_x_13096:
[----:B------:R-:W1:Y:S01]  /*e2b0*/  LDC R2, c[0x0][0xc3c] ;  /* 0x00030f00ff027b82 */ /* 0x000e620000000800 */
[----:B------:R-:W-:-:S05]  /*e2c0*/  VIADD R19, R19, 0x1f ;  /* 0x0000001f13137836 */ /* 0x000fca0000000000 */
[----:B-1----:R-:W-:-:S13]  /*e2d0*/  ISETP.GE.AND P6, PT, R19, R2, PT ;  /* 0x000000021300720c */ /* 0x002fda0003fc6270 */
[----:B------:R-:W-:Y:S05]  /*e2e0*/  @P6 BRA `(.L_x_13094) ;  /* 0x0000000400b86947 */ /* 0x000fea0003800000 */
[----:B0-----:R-:W0:Y:S01]  /*e2f0*/  S2R R3, SR_TID.X ;  /* 0x0000000000037919 */ /* 0x001e220000002100 */
[----:B------:R-:W-:Y:S02]  /*e300*/  MOV R7, RZ ;  /* 0x000000ff00077202 */ /* 0x000fe40000000f00 */
        /* <DEDUP_REMOVED lines=29> */
.L_x_13238:
[----:B------:R-:W-:Y:S02]  /*e4e0*/  ULDC UR4, c[0x0][0xc38] ;  /* 0x00030e0000047ab9 */ /* 0x000fe40000000800 */
[----:B------:R-:W-:-:S04]  /*e4f0*/  IMAD.U32 R2, RZ, RZ, UR4 ;  /* 0x00000004ff027e24 */ /* 0x000fc8000f8e00ff */
[----:B-1----:R-:W-:-:S04]  /*e500*/  IMAD R5, R14, R2, RZ ;  /* 0x000000020e057224 */ /* 0x002fc800078e02ff */
[----:B------:R-:W-:-:S05]  /*e510*/  IMAD.IADD R6, R5, 0x1, R6 ;  /* 0x0000000105067824 */ /* 0x000fca00078e0206 */
[----:B------:R-:W-:-:S13]  /*e520*/  ISETP.GT.AND P6, PT, R6, R0, PT ;  /* 0x000000000600720c */ /* 0x000fda0003fc4270 */
[----:B------:R-:W-:Y:S05]  /*e530*/  @!P6 BRA `(.L_x_13096) ;  /* 0xfffffffc005ce947 */ /* 0x000fea000383ffff */
.L_x_13093:
        /* <DEDUP_REMOVED lines=9> */
.L_x_13243:
[----:B------:R-:W-:-:S13]  /*e5d0*/  ISETP.NE.AND P0, PT, R8, RZ, PT ;  /* 0x000000ff0800720c */ /* 0x000fda0003f05270 */
[----:B------:R-:W-:Y:S05]  /*e5e0*/  @!P0 BRA `(.L_x_13098) ;  /* 0x0000000000108947 */ /* 0x000fea0003800000 */
[----:B------:R-:W-:Y:S01]  /*e5f0*/  UMOV UR4, 0xffffffff ;  /* 0xffffffff00047882 */ /* 0x000fe20000000000 */
[----:B------:R-:W-:Y:S02]  /*e600*/  VIADD R12, R5, 0xffffffff ;  /* 0xffffffff050c7836 */ /* 0x000fe40000000000 */
[----:B------:R-:W-:Y:S05]  /*e610*/  BRA.DIV UR4, `(.L_x_13099) ;  /* 0x0000004a04c47947 */ /* 0x000fea000b800000 */
[----:B------:R4:W0:Y:S02]  /*e620*/  SHFL.IDX PT, R16, R3, R12, 0x1f ;  /* 0x00001f0c03107589 */ /* 0x00082400000e0000 */
.L_x_13098:
[-C--:B--2---:R-:W-:Y:S01]  /*e630*/  IABS R8, R7.reuse ;  /* 0x0000000700087213 */ /* 0x084fe20000000000 */
[----:B0-----:R-:W-:Y:S01]  /*e640*/  IMAD R16, R16, R2, R6 ;  /* 0x0000000210107224 */ /* 0x001fe200078e0206 */
[----:B------:R-:W-:Y:S01]  /*e650*/  IABS R6, R7 ;  /* 0x0000000700067213 */ /* 0x000fe20000000000 */
[----:B------:R-:W-:Y:S01]  /*e660*/  IMAD.MOV.U32 R2, RZ, RZ, RZ ;  /* 0x000000ffff027224 */ /* 0x000fe200078e00ff */
[----:B------:R-:W0:Y:S01]  /*e670*/  I2F.RP R9, R8 ;  /* 0x0000000800097306 */ /* 0x000e220000209400 */
[----:B------:R-:W-:Y:S01]  /*e680*/  IMAD.IADD R0, R0, 0x1, -R16 ;  /* 0x0000000100007824 */ /* 0x000fe200078e0a10 */
[----:B------:R-:W-:Y:S01]  /*e690*/  IADD3 R19, R5, R19, RZ ;  /* 0x0000001305137210 */ /* 0x000fe20007ffe0ff */
[----:B------:R-:W-:Y:S01]  /*e6a0*/  IMAD.MOV R10, RZ, RZ, -R6 ;  /* 0x000000ffff0a7224 */ /* 0x000fe200078e0a06 */
[----:B---3--:R-:W-:-:S04]  /*e6b0*/  IABS R6, R4 ;  /* 0x0000000400067213 */ /* 0x008fc80000000000 */
[----:B0-----:R-:W4:Y:S02]  /*e6c0*/  MUFU.RCP R9, R9 ;  /* 0x0000000900097308 */ /* 0x001f240000001000 */
[----:B----4-:R-:W-:-:S06]  /*e6d0*/  VIADD R3, R9, 0xffffffe ;  /* 0x0ffffffe09037836 */ /* 0x010fcc0000000000 */
[----:B------:R-:W0:Y:S02]  /*e6e0*/  F2I.FTZ.U32.TRUNC.NTZ R3, R3 ;  /* 0x0000000300037305 */ /* 0x000e24000021f000 */
[----:B0-----:R-:W-:-:S05]  /*e6f0*/  IADD3 R11, RZ, -R3, RZ ;  /* 0x80000003ff0b7210 */ /* 0x001fca0007ffe0ff */
[----:B------:R-:W-:-:S04]  /*e700*/  IMAD R11, R11, R8, RZ ;  /* 0x000000080b0b7224 */ /* 0x000fc800078e02ff */
[----:B------:R-:W-:Y:S01]  /*e710*/  IMAD.HI.U32 R2, R3, R11, R2 ;  /* 0x0000000b03027227 */ /* 0x000fe200078e0002 */
[----:B------:R-:W-:-:S05]  /*e720*/  IABS R11, R0 ;  /* 0x00000000000b7213 */ /* 0x000fca0000000000 */
[----:B------:R-:W-:-:S04]  /*e730*/  IMAD.HI.U32 R9, R2, R11, RZ ;  /* 0x0000000b02097227 */ /* 0x000fc800078e00ff */
[----:B------:R-:W-:Y:S02]  /*e740*/  IMAD R11, R9, R10, R11 ;  /* 0x0000000a090b7224 */ /* 0x000fe400078e020b */
[----:B------:R-:W0:Y:S01]  /*e750*/  I2F.RP R10, R6 ;  /* 0x00000006000a7306 */ /* 0x000e220000209400 */
[----:B------:R-:W-:Y:S02]  /*e760*/  IMAD.MOV.U32 R2, RZ, RZ, RZ ;  /* 0x000000ffff027224 */ /* 0x000fe400078e00ff */
[----:B------:R-:W-:-:S05]  /*e770*/  ISETP.GT.U32.AND P1, PT, R8, R11, PT ;  /* 0x0000000b0800720c */ /* 0x000fca0003f24070 */
[----:B0-----:R-:W0:Y:S08]  /*e780*/  MUFU.RCP R10, R10 ;  /* 0x0000000a000a7308 */ /* 0x001e300000001000 */
[----:B------:R-:W-:Y:S02]  /*e790*/  @!P1 IMAD.IADD R11, R11, 0x1, -R8 ;  /* 0x000000010b0b9824 */ /* 0x000fe400078e0a08 */
[----:B------:R-:W-:Y:S01]  /*e7a0*/  @!P1 VIADD R9, R9, 0x1 ;  /* 0x0000000109099836 */ /* 0x000fe20000000000 */
[----:B------:R-:W-:-:S02]  /*e7b0*/  ISETP.NE.AND P1, PT, R7, RZ, PT ;  /* 0x000000ff0700720c */ /* 0x000fc40003f25270 */
[----:B------:R-:W-:Y:S02]  /*e7c0*/  ISETP.GE.U32.AND P0, PT, R11, R8, PT ;  /* 0x000000080b00720c */ /* 0x000fe40003f06070 */
[----:B------:R-:W-:-:S05]  /*e7d0*/  IABS R8, R4 ;  /* 0x0000000400087213 */ /* 0x000fca0000000000 */
[----:B------:R-:W-:Y:S02]  /*e7e0*/  IMAD.MOV R8, RZ, RZ, -R8 ;  /* 0x000000ffff087224 */ /* 0x000fe400078e0a08 */
[----:B0-----:R-:W-:-:S04]  /*e7f0*/  VIADD R12, R10, 0xffffffe ;  /* 0x0ffffffe0a0c7836 */ /* 0x001fc80000000000 */
[----:B------:R-:W-:Y:S01]  /*e800*/  @P0 VIADD R9, R9, 0x1 ;  /* 0x0000000109090836 */ /* 0x000fe20000000000 */
[----:B------:R-:W0:Y:S02]  /*e810*/  F2I.FTZ.U32.TRUNC.NTZ R3, R12 ;  /* 0x0000000c00037305 */ /* 0x000e24000021f000 */
[----:B0-----:R-:W-:-:S05]  /*e820*/  IADD3 R11, RZ, -R3, RZ ;  /* 0x80000003ff0b7210 */ /* 0x001fca0007ffe0ff */
        /* <DEDUP_REMOVED lines=26> */
.L_x_13094:
[----:B------:R-:W-:Y:S01]  /*e9d0*/  UMOV UR4, URZ ;  /* 0x0000003f00047c82 */ /* 0x000fe20008000000 */
[----:B------:R-:W-:Y:S01]  /*e9e0*/  UMOV UR5, URZ ;  /* 0x0000003f00057c82 */ /* 0x000fe20008000000 */
[----:B------:R-:W-:Y:S01]  /*e9f0*/  ULDC UR6, c[0x0][0xc3c] ;  /* 0x00030f0000067ab9 */ /* 0x000fe20000000800 */
[----:B------:R-:W-:Y:S01]  /*ea00*/  IMAD.MOV.U32 R16, RZ, RZ, R0 ;  /* 0x000000ffff107224 */ /* 0x000fe200078e0000 */
[----:B------:R-:W-:Y:S01]  /*ea10*/  MOV R19, UR6 ;  /* 0x0000000600137c02 */ /* 0x000fe20008000f00 */
[----:B------:R-:W-:Y:S02]  /*ea20*/  IMAD.U32 R17, RZ, RZ, UR4 ;  /* 0x00000004ff117e24 */ /* 0x000fe4000f8e00ff */
[----:B------:R-:W-:-:S07]  /*ea30*/  IMAD.U32 R18, RZ, RZ, UR5 ;  /* 0x00000005ff127e24 */ /* 0x000fce000f8e00ff */
.L_x_13100:
        /* <DEDUP_REMOVED lines=10> */
.L_x_13091:
[----:B------:R-:W-:Y:S02]  /*eae0*/  ULDC UR4, c[0x0][0xc3c] ;  /* 0x00030f0000047ab9 */ /* 0x000fe40000000800 */
[----:B-1----:R-:W-:-:S13]  /*eaf0*/  ISETP.GE.AND P0, PT, R19, UR4, PT ;  /* 0x0000000413007c0c */ /* 0x002fda000bf06270 */
[----:B------:R-:W-:Y:S05]  /*eb00*/  @!P0 BRA `(.L_x_13101) ;  /* 0xffffffb000c88947 */ /* 0x000fea000383ffff */
[----:B------:R-:W-:Y:S05]  /*eb10*/  BSYNC B8 ;  /* 0x0000000000087941 */ /* 0x000fea0003800000 */
.L_x_13040:
        /* <DEDUP_REMOVED lines=12> */
.L_x_13246:
[----:B------:R-:W-:Y:S05]  /*ebe0*/  BSYNC B0 ;  /* 0x0000000000007941 */ /* 0x000fea0003800000 */
.L_x_13102:
[----:B------:R-:W-:-:S03]  /*ebf0*/  UMOV UR4, 0xffffffff ;  /* 0xffffffff00047882 */ /* 0x000fc60000000000 */
[----:B------:R-:W-:Y:S05]  /*ec00*/  BRA.DIV UR4, `(.L_x_13104) ;  /* 0x0000004604847947 */ /* 0x000fea000b800000 */
[----:B0-----:R-:W0:Y:S02]  /*ec10*/  S2R R0, SR_TID.X ;  /* 0x0000000000007919 */ /* 0x001e240000002100 */
[----:B0-----:R-:W-:-:S04]  /*ec20*/  SHF.R.U32.HI R0, RZ, 0x5, R0 ;  /* 0x00000005ff007819 */ /* 0x001fc80000011600 */
[----:B------:R-:W-:-:S05]  /*ec30*/  LOP3.LUT R0, R0, 0x3, RZ, 0xc0, !PT ;  /* 0x0000000300007812 */ /* 0x000fca00078ec0ff */
[----:B------:R0:W1:Y:S02]  /*ec40*/  SHFL.IDX PT, R14, R0, RZ, 0x1f ;  /* 0x00001fff000e7589 */ /* 0x00006400000e0000 */
.L_x_13249:
[----:B-1----:R-:W-:Y:S01]  /*ec50*/  ISETP.NE.AND P0, PT, R14, RZ, PT ;  /* 0x000000ff0e00720c */ /* 0x002fe20003f05270 */
[----:B------:R-:W-:-:S12]  /*ec60*/  BSSY B0, `(.L_x_13105) ;  /* 0x0000024000007945 */ /* 0x000fd80003800000 */
[----:B------:R-:W-:Y:S05]  /*ec70*/  @P0 BRA `(.L_x_13106) ;  /* 0x0000000000880947 */ /* 0x000fea0003800000 */
[----:B------:R-:W-:-:S03]  /*ec80*/  UMOV UR4, 0xffffffff ;  /* 0xffffffff00047882 */ /* 0x000fc60000000000 */
[----:B------:R-:W-:Y:S05]  /*ec90*/  BRA.DIV UR4, `(.L_x_13107) ;  /* 0x0000004604947947 */ /* 0x000fea000b800000 */
[----:B------:R-:W-:-:S13]  /*eca0*/  ELECT P6, URZ, PT ;  /* 0x00000000003f782f */ /* 0x000fda00038c0000 */
.L_x_13252:
[----:B------:R-:W-:Y:S05]  /*ecb0*/  @!P6 BRA `(.L_x_13106) ;  /* 0x000000000078e947 */ /* 0x000fea0003800000 */
[----:B0-----:R-:W3:Y:S02]  /*ecc0*/  LDL.LU R0, [R1+0x28] ;  /* 0x0000280001007983 */ /* 0x001ee40000300800 */
[----:B---3--:R-:W-:-:S04]  /*ecd0*/  LOP3.LUT R0, R0, 0x2, RZ, 0xfc, !PT ;  /* 0x0000000200007812 */ /* 0x008fc800078efcff */
[----:B------:R-:W-:-:S13]  /*ece0*/  ISETP.NE.AND P0, PT, R0, 0x3, PT ;  /* 0x000000030000780c */ /* 0x000fda0003f05270 */
[----:B------:R-:W-:Y:S05]  /*ecf0*/  @!P0 BRA `(.L_x_13108) ;  /* 0x0000000000048947 */ /* 0x000fea0003800000 */
[----:B------:R-:W-:Y:S01]  /*ed00*/  BPT.TRAP 0x1 ;  /* 0x000000040000795c */ /* 0x000fe20000300000 */
.L_x_13108:
[----:B------:R-:W-:Y:S01]  /*ed10*/  IMAD R3, R25, 0x8, R5 ;  /* 0x0000000819037824 */ /* 0x000fe200078e0205 */
[----:B------:R-:W-:Y:S01]  /*ed20*/  SHF.L.U32 R2, R27, 0x1f, RZ ;  /* 0x0000001f1b027819 */ /* 0x000fe200000006ff */
[----:B------:R-:W-:-:S03]  /*ed30*/  VIADD R25, R25, 0x1 ;  /* 0x0000000119197836 */ /* 0x000fc60000000000 */
[----:B------:R-:W0:Y:S02]  /*ed40*/  SYNCS.PHASECHK.TRANS64.TRYWAIT P1, [R3+URZ+0x16840], R2 ;  /* 0x01684002030075a7 */ /* 0x000e24000802017f */
[----:B------:R-:W-:-:S04]  /*ed50*/  ISETP.NE.AND P2, PT, R25, 0x2, PT ;  /* 0x000000021900780c */ /* 0x000fc80003f45270 */
[----:B------:R-:W-:Y:S01]  /*ed60*/  SEL R0, RZ, 0x1, P2 ;  /* 0x00000001ff007807 */ /* 0x000fe20001000000 */
[----:B0-----:R-:W-:Y:S08]  /*ed70*/  @!P1 BRA `(.L_x_13109) ;  /* 0x00000044007c9947 */ /* 0x001ff00003800000 */
.L_x_13253:
[----:B------:R-:W-:Y:S02]  /*ed80*/  SEL R25, R25, RZ, P2 ;  /* 0x000000ff19197207 */ /* 0x000fe40001000000 */
[----:B------:R-:W-:Y:S01]  /*ed90*/  LOP3.LUT R0, R27, R0, RZ, 0x3c, !PT ;  /* 0x000000001b007212 */ /* 0x000fe200078e3cff */
[----:B------:R-:W-:Y:S06]  /*eda0*/  @!P0 BRA `(.L_x_13110) ;  /* 0x0000000000048947 */ /* 0x000fec0003800000 */
[----:B------:R-:W-:Y:S01]  /*edb0*/  BPT.TRAP 0x1 ;  /* 0x000000040000795c */ /* 0x000fe20000300000 */
.L_x_13110:
[----:B------:R-:W-:Y:S01]  /*edc0*/  IMAD R25, R25, 0x8, R5 ;  /* 0x0000000819197824 */ /* 0x000fe200078e0205 */
[----:B------:R-:W-:-:S04]  /*edd0*/  SHF.L.U32 R0, R0, 0x1f, RZ ;  /* 0x0000001f00007819 */ /* 0x000fc800000006ff */
[----:B------:R-:W1:Y:S02]  /*ede0*/  SYNCS.PHASECHK.TRANS64.TRYWAIT P1, [R25+URZ+0x16840], R0 ;  /* 0x01684000190075a7 */ /* 0x000e64000802017f */
[----:B-1----:R-:W-:Y:S05]  /*edf0*/  @!P1 BRA `(.L_x_13111) ;  /* 0x0000004400709947 */ /* 0x002fea0003800000 */
.L_x_13254:
[----:B------:R-:W-:Y:S05]  /*ee00*/  @!P0 BRA `(.L_x_13112) ;  /* 0x0000000000048947 */ /* 0x000fea0003800000 */
[----:B------:R-:W-:Y:S01]  /*ee10*/  BPT.TRAP 0x1 ;  /* 0x000000040000795c */ /* 0x000fe20000300000 */
.L_x_13112:
[----:B------:R-:W3:Y:S02]  /*ee20*/  SYNCS.PHASECHK.TRANS64.TRYWAIT P1, [R3+URZ+0x16860], R2 ;  /* 0x01686002030075a7 */ /* 0x000ee4000802017f */
[----:B---3--:R-:W-:Y:S05]  /*ee30*/  @!P1 BRA `(.L_x_13113) ;  /* 0x0000004400749947 */ /* 0x008fea0003800000 */
.L_x_13255:
[----:B------:R-:W-:Y:S05]  /*ee40*/  @!P0 BRA `(.L_x_13114) ;  /* 0x0000000000048947 */ /* 0x000fea0003800000 */
[----:B------:R-:W-:Y:S01]  /*ee50*/  BPT.TRAP 0x1 ;  /* 0x000000040000795c */ /* 0x000fe20000300000 */
.L_x_13114:
[----:B----4-:R4:W0:Y:S02]  /*ee60*/  SYNCS.PHASECHK.TRANS64.TRYWAIT P0, [R25+URZ+0x16860], R0 ;  /* 0x01686000190075a7 */ /* 0x010824000800017f */
[----:B0-----:R-:W-:Y:S05]  /*ee70*/  @!P0 NANOSLEEP.SYNCS 0x989680 ;  /* 0x009896800000895d */ /* 0x001fea0003900000 */
[----:B------:R-:W0:Y:S02]  /*ee80*/  @!P0 SYNCS.PHASECHK.TRANS64 P0, [R25+URZ+0x16860], R0 ;  /* 0x01686000190085a7 */ /* 0x000e24000800007f */
[----:B0-----:R-:W-:Y:S05]  /*ee90*/  @!P0 BRA `(.L_x_13114) ;  /* 0xfffffffc00f08947 */ /* 0x001fea000383ffff */
.L_x_13106:
[----:B------:R-:W-:Y:S05]  /*eea0*/  BSYNC B0 ;  /* 0x0000000000007941 */ /* 0x000fea0003800000 */
.L_x_13105:
[----:B------:R-:W-:Y:S05]  /*eeb0*/  EXIT ;  /* 0x000000000000794d */ /* 0x000fea0003800000 */
.L_x_12999:
[----:B-1----:R-:W-:-:S04]  /*eec0*/  MOV R3, UR43 ;  /* 0x0000002b00037c02 */ /* 0x002fc80008000f00 */
[----:B------:R1:W2:Y:S03]  /*eed0*/  SYNCS.PHASECHK.TRANS64.TRYWAIT P1, [R3+URZ+0x16800], R0 ;  /* 0x01680000030075a7 */ /* 0x0002a6000802017f */
[----:B--2---:R-:W-:Y:S05]  /*eee0*/  @!P1 NANOSLEEP.SYNCS 0x989680 ;  /* 0x009896800000995d */ /* 0x004fea0003900000 */
[----:B------:R-:W2:Y:S02]  /*eef0*/  @!P1 SYNCS.PHASECHK.TRANS64 P1, [R3+URZ+0x16800], R0 ;  /* 0x01680000030095a7 */ /* 0x000ea4000802007f */
[----:B--2---:R-:W-:Y:S05]  /*ef00*/  @!P1 BRA `(.L_x_12999) ;  /* 0xfffffffc00ec9947 */ /* 0x004fea000383ffff */
[----:B------:R-:W-:Y:S05]  /*ef10*/  BRA `(.L_x_13115) ;  /* 0xffffff2800307947 */ /* 0x000fea000383ffff */
.L_x_13003:
[----:B--2---:R2:W3:Y:S02]  /*ef20*/  SYNCS.PHASECHK.TRANS64.TRYWAIT P1, [R0+URZ+0x16830], R3 ;  /* 0x01683003000075a7 */ /* 0x0044e4000802017f */
[----:B---3--:R-:W-:Y:S05]  /*ef30*/  @!P1 NANOSLEEP.SYNCS 0x989680 ;  /* 0x009896800000995d */ /* 0x008fea0003900000 */
[----:B------:R-:W3:Y:S02]  /*ef40*/  @!P1 SYNCS.PHASECHK.TRANS64 P1, [R0+URZ+0x16830], R3 ;  /* 0x01683003000095a7 */ /* 0x000ee4000802007f */
[----:B---3--:R-:W-:Y:S05]  /*ef50*/  @!P1 BRA `(.L_x_13003) ;  /* 0xfffffffc00f09947 */ /* 0x008fea000383ffff */
[----:B------:R-:W-:Y:S05]  /*ef60*/  BRA `(.L_x_13002) ;  /* 0xffffff2800507947 */ /* 0x000fea000383ffff */
.L_x_13009:
[----:B-1----:R-:W-:-:S04]  /*ef70*/  IMAD.U32 R8, RZ, RZ, UR10 ;  /* 0x0000000aff087e24 */ /* 0x002fc8000f8e00ff */
[----:B------:R1:W2:Y:S03]  /*ef80*/  SYNCS.PHASECHK.TRANS64.TRYWAIT P1, [R8+URZ+0x16830], R7 ;  /* 0x01683007080075a7 */ /* 0x0002a6000802017f */
[----:B--2---:R-:W-:Y:S05]  /*ef90*/  @!P1 NANOSLEEP.SYNCS 0x989680 ;  /* 0x009896800000995d */ /* 0x004fea0003900000 */
[----:B------:R-:W2:Y:S02]  /*efa0*/  @!P1 SYNCS.PHASECHK.TRANS64 P1, [R8+URZ+0x16830], R7 ;  /* 0x01683007080095a7 */ /* 0x000ea4000802007f */
[----:B--2---:R-:W-:Y:S05]  /*efb0*/  @!P1 BRA `(.L_x_13009) ;  /* 0xfffffffc00ec9947 */ /* 0x004fea000383ffff */
[----:B------:R-:W-:Y:S05]  /*efc0*/  BRA `(.L_x_13006) ;  /* 0xffffff5000507947 */ /* 0x000fea000383ffff */
.L_x_13013:
[----:B-1----:R-:W-:-:S04]  /*efd0*/  IMAD.U32 R8, RZ, RZ, UR10 ;  /* 0x0000000aff087e24 */ /* 0x002fc8000f8e00ff */
[----:B------:R1:W2:Y:S03]  /*efe0*/  SYNCS.PHASECHK.TRANS64.TRYWAIT P1, [R8+URZ+0x16850], R7 ;  /* 0x01685007080075a7 */ /* 0x0002a6000802017f */
[----:B--2---:R-:W-:Y:S05]  /*eff0*/  @!P1 NANOSLEEP.SYNCS 0x989680 ;  /* 0x009896800000995d */ /* 0x004fea0003900000 */
[----:B------:R-:W2:Y:S02]  /*f000*/  @!P1 SYNCS.PHASECHK.TRANS64 P1, [R8+URZ+0x16850], R7 ;  /* 0x01685007080095a7 */ /* 0x000ea4000802007f */
[----:B--2---:R-:W-:Y:S05]  /*f010*/  @!P1 BRA `(.L_x_13013) ;  /* 0xfffffffc00ec9947 */ /* 0x004fea000383ffff */
[----:B------:R-:W-:Y:S05]  /*f020*/  BRA `(.L_x_13010) ;  /* 0xffffff5000e87947 */ /* 0x000fea000383ffff */
.L_x_13020:
[----:B-1----:R-:W-:-:S04]  /*f030*/  IMAD.U32 R5, RZ, RZ, UR5 ;  /* 0x00000005ff057e24 */ /* 0x002fc8000f8e00ff */
[----:B------:R1:W2:Y:S03]  /*f040*/  SYNCS.PHASECHK.TRANS64.TRYWAIT P1, [R5+URZ+0x16850], R0 ;  /* 0x01685000050075a7 */ /* 0x0002a6000802017f */
[----:B--2---:R-:W-:Y:S05]  /*f050*/  @!P1 NANOSLEEP.SYNCS 0x989680 ;  /* 0x009896800000995d */ /* 0x004fea0003900000 */
[----:B------:R-:W2:Y:S02]  /*f060*/  @!P1 SYNCS.PHASECHK.TRANS64 P1, [R5+URZ+0x16850], R0 ;  /* 0x01685000050095a7 */ /* 0x000ea4000802007f */
[----:B--2---:R-:W-:Y:S05]  /*f070*/  @!P1 BRA `(.L_x_13020) ;  /* 0xfffffffc00ec9947 */ /* 0x004fea000383ffff */
[----:B------:R-:W-:Y:S05]  /*f080*/  BRA `(.L_x_13019) ;  /* 0xffffff74008c7947 */ /* 0x000fea000383ffff */
.L_x_13054:
[----:B0-----:R-:W0:Y:S01]  /*f090*/  S2R R20, SR_TID.X ;  /* 0x0000000000147919 */ /* 0x001e220000002100 */
        /* <DEDUP_REMOVED lines=10> */
.L_x_13117:
[----:B------:R-:W-:Y:S05]  /*f140*/  BSYNC B0 ;  /* 0x0000000000007941 */ /* 0x000fea0003800000 */
.L_x_13116:
[----:B------:R-:W-:Y:S05]  /*f150*/  BRA `(.L_x_13118) ;  /* 0xffffffbc00207947 */ /* 0x000fea000383ffff */
.L_x_13057:
[----:B0-----:R0:W1:Y:S02]  /*f160*/  SYNCS.PHASECHK.TRANS64.TRYWAIT P0, [R3+URZ+0x16840], R4 ;  /* 0x01684004030075a7 */ /* 0x001064000800017f */
[----:B-1----:R-:W-:Y:S05]  /*f170*/  @!P0 NANOSLEEP.SYNCS 0x989680 ;  /* 0x009896800000895d */ /* 0x002fea0003900000 */
[----:B------:R-:W1:Y:S02]  /*f180*/  @!P0 SYNCS.PHASECHK.TRANS64 P0, [R3+URZ+0x16840], R4 ;  /* 0x01684004030085a7 */ /* 0x000e64000800007f */
[----:B-1----:R-:W-:Y:S05]  /*f190*/  @!P0 BRA `(.L_x_13057) ;  /* 0xfffffffc00f08947 */ /* 0x002fea000383ffff */
[----:B------:R-:W-:Y:S05]  /*f1a0*/  BRA `(.L_x_13119) ;  /* 0xffffffbc00747947 */ /* 0x000fea000383ffff */
.L_x_13058:
        /* <DEDUP_REMOVED lines=8> */
.L_x_13121:
[----:B------:R-:W-:Y:S05]  /*f230*/  BSYNC B0 ;  /* 0x0000000000007941 */ /* 0x000fea0003800000 */
.L_x_13120:
        /* <DEDUP_REMOVED lines=9> */
.L_x_13122:
[----:B------:R-:W-:Y:S02]  /*f2d0*/  IMAD.MOV.U32 R13, RZ, RZ, R2 ;  /* 0x000000ffff0d7224 */ /* 0x000fe400078e0002 */
[----:B------:R-:W-:Y:S02]  /*f2e0*/  IMAD.MOV.U32 R12, RZ, RZ, 0x1 ;  /* 0x00000001ff0c7424 */ /* 0x000fe400078e00ff */
[----:B------:R-:W-:-:S07]  /*f2f0*/  IMAD.MOV.U32 R7, RZ, RZ, R14 ;  /* 0x000000ffff077224 */ /* 0x000fce00078e000e */
[----:B------:R-:W-:Y:S05]  /*f300*/  WARPSYNC.COLLECTIVE R15, `(.L_x_13123) ;  /* 0x000000000f087348 */ /* 0x000fea0003c00000 */
[----:B------:R0:W1:Y:S02]  /*f310*/  SHFL.IDX P6, R14, R13, R12, R11 ;  /* 0x0000000c0d0e7389 */ /* 0x00006400000c000b */
[----:B01----:R-:W-:Y:S01]  /*f320*/  ENDCOLLECTIVE ;  /* 0x000000000000791b */ /* 0x003fe20003800000 */
.L_x_13123:
[----:B------:R-:W-:-:S04]  /*f330*/  @P0 LEA R7, P1, R28, R7, 0x1 ;  /* 0x000000071c070211 */ /* 0x000fc800078208ff */
[----:B------:R-:W-:Y:S02]  /*f340*/  @P0 IADD3.X R6, RZ, R6, RZ, P1, !PT ;  /* 0x00000006ff060210 */ /* 0x000fe40000ffe4ff */
[----:B------:R-:W-:Y:S02]  /*f350*/  ISETP.GE.AND P1, PT, R4, 0x11, PT ;  /* 0x000000110400780c */ /* 0x000fe40003f26270 */
[----:B------:R-:W-:Y:S01]  /*f360*/  @P0 LOP3.LUT R7, R7, R6, RZ, 0x3c, !PT ;  /* 0x0000000607070212 */ /* 0x000fe200078e3cff */
[----:B------:R-:W-:-:S03]  /*f370*/  IMAD.MOV.U32 R13, RZ, RZ, R0 ;  /* 0x000000ffff0d7224 */ /* 0x000fc600078e0000 */
[----:B------:R-:W-:-:S04]  /*f380*/  @P0 LOP3.LUT R6, R7, R6, RZ, 0x3c, !PT ;  /* 0x0000000607060212 */ /* 0x000fc800078e3cff */
[----:B------:R-:W-:-:S05]  /*f390*/  @P0 LOP3.LUT R7, R7, R6, RZ, 0x3c, !PT ;  /* 0x0000000607070212 */ /* 0x000fca00078e3cff */
[----:B------:R-:W-:Y:S01]  /*f3a0*/  @!PT LDS RZ, [RZ] ;  /* 0x00000000fffff984 */ /* 0x000fe20000000800 */
[----:B------:R-:W-:Y:S01]  /*f3b0*/  @!PT LDS RZ, [RZ] ;  /* 0x00000000fffff984 */ /* 0x000fe20000000800 */
[----:B------:R-:W-:Y:S01]  /*f3c0*/  @!PT LDS RZ, [RZ] ;  /* 0x00000000fffff984 */ /* 0x000fe20000000800 */
[----:B------:R0:W-:Y:S02]  /*f3d0*/  @P0 LDGSTS.E.BYPASS.LTC128B.128 [R8+0xe400], desc[UR36][R6.64], !P2 ;  /* 0x0e40000006080fae */ /* 0x0001e4000d101d64 */
[----:B0-----:R-:W-:-:S07]  /*f3e0*/  IMAD.MOV.U32 R6, RZ, RZ, R14 ;  /* 0x000000ffff067224 */ /* 0x001fce00078e000e */
[----:B------:R-:W-:Y:S05]  /*f3f0*/  WARPSYNC.COLLECTIVE R15, `(.L_x_13124) ;  /* 0x000000000f087348 */ /* 0x000fea0003c00000 */
[----:B------:R0:W1:Y:S02]  /*f400*/  SHFL.IDX P6, R14, R13, R12, R11 ;  /* 0x0000000c0d0e7389 */ /* 0x00006400000c000b */
[----:B01----:R-:W-:Y:S01]  /*f410*/  ENDCOLLECTIVE ;  /* 0x000000000000791b */ /* 0x003fe20003800000 */
.L_x_13124:
[----:B------:R-:W-:Y:S02]  /*f420*/  @P1 IMAD R8, R5, 0x2, R22 ;  /* 0x0000000205081824 */ /* 0x000fe400078e0216 */
[----:B------:R-:W-:Y:S02]  /*f430*/  IMAD.MOV.U32 R13, RZ, RZ, R2 ;  /* 0x000000ffff0d7224 */ /* 0x000fe400078e0002 */
[----:B------:R-:W-:Y:S01]  /*f440*/  IMAD.MOV.U32 R12, RZ, RZ, 0x2 ;  /* 0x00000002ff0c7424 */ /* 0x000fe200078e00ff */
[----:B------:R-:W-:-:S07]  /*f450*/  MOV R7, R14 ;  /* 0x0000000e00077202 */ /* 0x000fce0000000f00 */
[----:B------:R-:W-:Y:S05]  /*f460*/  WARPSYNC.COLLECTIVE R15, `(.L_x_13125) ;  /* 0x000000000f087348 */ /* 0x000fea0003c00000 */
[----:B------:R0:W1:Y:S02]  /*f470*/  SHFL.IDX P6, R14, R13, R12, R11 ;  /* 0x0000000c0d0e7389 */ /* 0x00006400000c000b */
[----:B01----:R-:W-:Y:S01]  /*f480*/  ENDCOLLECTIVE ;  /* 0x000000000000791b */ /* 0x003fe20003800000 */
.L_x_13125:
        /* <DEDUP_REMOVED lines=9> */
[----:B------:R0:W-:Y:S01]  /*f520*/  @P1 LDGSTS.E.BYPASS.LTC128B.128 [R8+0xec00], desc[UR36][R6.64], !P2 ;  /* 0x0ec0000006081fae */ /* 0x0001e2000d101d64 */
[----:B------:R-:W-:Y:S01]  /*f530*/  ISETP.GE.AND P1, PT, R4, 0x21, PT ;  /* 0x000000210400780c */ /* 0x000fe20003f26270 */
[----:B0-----:R-:W-:-:S12]  /*f540*/  IMAD.MOV.U32 R6, RZ, RZ, R14 ;  /* 0x000000ffff067224 */ /* 0x001fd800078e000e */
[----:B------:R-:W-:Y:S05]  /*f550*/  WARPSYNC.COLLECTIVE R15, `(.L_x_13126) ;  /* 0x000000000f087348 */ /* 0x000fea0003c00000 */
[----:B------:R0:W1:Y:S02]  /*f560*/  SHFL.IDX P6, R14, R13, R12, R11 ;  /* 0x0000000c0d0e7389 */ /* 0x00006400000c000b */
[----:B01----:R-:W-:Y:S01]  /*f570*/  ENDCOLLECTIVE ;  /* 0x000000000000791b */ /* 0x003fe20003800000 */
.L_x_13126:
[----:B------:R-:W-:Y:S02]  /*f580*/  @P1 IMAD R8, R5, 0x2, R22 ;  /* 0x0000000205081824 */ /* 0x000fe400078e0216 */
[----:B------:R-:W-:Y:S02]  /*f590*/  IMAD.MOV.U32 R13, RZ, RZ, R2 ;  /* 0x000000ffff0d7224 */ /* 0x000fe400078e0002 */
[----:B------:R-:W-:Y:S02]  /*f5a0*/  IMAD.MOV.U32 R12, RZ, RZ, 0x3 ;  /* 0x00000003ff0c7424 */ /* 0x000fe400078e00ff */
[----:B------:R-:W-:-:S07]  /*f5b0*/  IMAD.MOV.U32 R7, RZ, RZ, R14 ;  /* 0x000000ffff077224 */ /* 0x000fce00078e000e */
[----:B------:R-:W-:Y:S05]  /*f5c0*/  WARPSYNC.COLLECTIVE R15, `(.L_x_13127) ;  /* 0x000000000f087348 */ /* 0x000fea0003c00000 */
[----:B------:R0:W1:Y:S02]  /*f5d0*/  SHFL.IDX P6, R14, R13, R12, R11 ;  /* 0x0000000c0d0e7389 */ /* 0x00006400000c000b */
[----:B01----:R-:W-:Y:S01]  /*f5e0*/  ENDCOLLECTIVE ;  /* 0x000000000000791b */ /* 0x003fe20003800000 */
.L_x_13127:
        /* <DEDUP_REMOVED lines=9> */
[----:B------:R0:W-:Y:S01]  /*f680*/  @P1 LDGSTS.E.BYPASS.LTC128B.128 [R8+0xf400], desc[UR36][R6.64], !P2 ;  /* 0x0f40000006081fae */ /* 0x0001e2000d101d64 */
[----:B------:R-:W-:Y:S02]  /*f690*/  ISETP.GE.AND P1, PT, R4, 0x31, PT ;  /* 0x000000310400780c */ /* 0x000fe40003f26270 */
[----:B0-----:R-:W-:-:S11]  /*f6a0*/  MOV R6, R14 ;  /* 0x0000000e00067202 */ /* 0x001fd60000000f00 */
[----:B------:R-:W-:Y:S05]  /*f6b0*/  WARPSYNC.COLLECTIVE R15, `(.L_x_13128) ;  /* 0x000000000f087348 */ /* 0x000fea0003c00000 */
[----:B------:R0:W1:Y:S02]  /*f6c0*/  SHFL.IDX P6, R14, R13, R12, R11 ;  /* 0x0000000c0d0e7389 */ /* 0x00006400000c000b */
[----:B01----:R-:W-:Y:S01]  /*f6d0*/  ENDCOLLECTIVE ;  /* 0x000000000000791b */ /* 0x003fe20003800000 */
.L_x_13128:
[----:B------:R-:W-:Y:S02]  /*f6e0*/  @P1 IMAD R8, R5, 0x2, R22 ;  /* 0x0000000205081824 */ /* 0x000fe400078e0216 */
[----:B------:R-:W-:Y:S01]  /*f6f0*/  IMAD.MOV.U32 R13, RZ, RZ, R2 ;  /* 0x000000ffff0d7224 */ /* 0x000fe200078e0002 */
[----:B------:R-:W-:Y:S01]  /*f700*/  MOV R12, 0x4 ;  /* 0x00000004000c7802 */ /* 0x000fe20000000f00 */
[----:B------:R-:W-:-:S07]  /*f710*/  IMAD.MOV.U32 R7, RZ, RZ, R14 ;  /* 0x000000ffff077224 */ /* 0x000fce00078e000e */
[----:B------:R-:W-:Y:S05]  /*f720*/  WARPSYNC.COLLECTIVE R15, `(.L_x_13129) ;  /* 0x000000000f087348 */ /* 0x000fea0003c00000 */
[----:B------:R0:W1:Y:S02]  /*f730*/  SHFL.IDX P6, R14, R13, R12, R11 ;  /* 0x0000000c0d0e7389 */ /* 0x00006400000c000b */
[----:B01----:R-:W-:Y:S01]  /*f740*/  ENDCOLLECTIVE ;  /* 0x000000000000791b */ /* 0x003fe20003800000 */
.L_x_13129:
        /* <DEDUP_REMOVED lines=15> */
.L_x_13130:
[----:B------:R-:W-:Y:S01]  /*f840*/  @P1 IMAD R8, R5, 0x2, R22 ;  /* 0x0000000205081824 */ /* 0x000fe200078e0216 */
[----:B------:R-:W-:Y:S01]  /*f850*/  MOV R13, R2 ;  /* 0x00000002000d7202 */ /* 0x000fe20000000f00 */
[----:B------:R-:W-:Y:S02]  /*f860*/  IMAD.MOV.U32 R12, RZ, RZ, 0x5 ;  /* 0x00000005ff0c7424 */ /* 0x000fe400078e00ff */
[----:B------:R-:W-:-:S07]  /*f870*/  IMAD.MOV.U32 R7, RZ, RZ, R14 ;  /* 0x000000ffff077224 */ /* 0x000fce00078e000e */
[----:B------:R-:W-:Y:S05]  /*f880*/  WARPSYNC.COLLECTIVE R15, `(.L_x_13131) ;  /* 0x000000000f087348 */ /* 0x000fea0003c00000 */
[----:B------:R0:W1:Y:S02]  /*f890*/  SHFL.IDX P6, R14, R13, R12, R11 ;  /* 0x0000000c0d0e7389 */ /* 0x00006400000c000b */
[----:B01----:R-:W-:Y:S01]  /*f8a0*/  ENDCOLLECTIVE ;  /* 0x000000000000791b */ /* 0x003fe20003800000 */
.L_x_13131:
        /* <DEDUP_REMOVED lines=15> */
.L_x_13132:
[----:B------:R-:W-:Y:S01]  /*f9a0*/  @P1 LEA R8, R5, R22, 0x1 ;  /* 0x0000001605081211 */ /* 0x000fe200078e08ff */
[----:B------:R-:W-:Y:S02]  /*f9b0*/  IMAD.MOV.U32 R13, RZ, RZ, R2 ;  /* 0x000000ffff0d7224 */ /* 0x000fe400078e0002 */
[----:B------:R-:W-:Y:S02]  /*f9c0*/  IMAD.MOV.U32 R12, RZ, RZ, 0x6 ;  /* 0x00000006ff0c7424 */ /* 0x000fe400078e00ff */
[----:B------:R-:W-:-:S07]  /*f9d0*/  IMAD.MOV.U32 R7, RZ, RZ, R14 ;  /* 0x000000ffff077224 */ /* 0x000fce00078e000e */
[----:B------:R-:W-:Y:S05]  /*f9e0*/  WARPSYNC.COLLECTIVE R15, `(.L_x_13133) ;  /* 0x000000000f087348 */ /* 0x000fea0003c00000 */
[----:B------:R0:W1:Y:S02]  /*f9f0*/  SHFL.IDX P6, R14, R13, R12, R11 ;  /* 0x0000000c0d0e7389 */ /* 0x00006400000c000b */
[----:B01----:R-:W-:Y:S01]  /*fa00*/  ENDCOLLECTIVE ;  /* 0x000000000000791b */ /* 0x003fe20003800000 */
.L_x_13133:
        /* <DEDUP_REMOVED lines=15> */
.L_x_13134:
[----:B------:R-:W-:Y:S02]  /*fb00*/  @P1 IMAD R8, R5, 0x2, R22 ;  /* 0x0000000205081824 */ /* 0x000fe400078e0216 */
[----:B------:R-:W-:Y:S02]  /*fb10*/  IMAD.MOV.U32 R13, RZ, RZ, R2 ;  /* 0x000000ffff0d7224 */ /* 0x000fe400078e0002 */
[----:B------:R-:W-:Y:S02]  /*fb20*/  IMAD.MOV.U32 R12, RZ, RZ, 0x7 ;  /* 0x00000007ff0c7424 */ /* 0x000fe400078e00ff */
[----:B------:R-:W-:-:S07]  /*fb30*/  IMAD.MOV.U32 R7, RZ, RZ, R14 ;  /* 0x000000ffff077224 */ /* 0x000fce00078e000e */
[----:B------:R-:W-:Y:S05]  /*fb40*/  WARPSYNC.COLLECTIVE R15, `(.L_x_13135) ;  /* 0x000000000f087348 */ /* 0x000fea0003c00000 */
[----:B------:R0:W1:Y:S02]  /*fb50*/  SHFL.IDX P6, R14, R13, R12, R11 ;  /* 0x0000000c0d0e7389 */ /* 0x00006400000c000b */
[----:B01----:R-:W-:Y:S01]  /*fb60*/  ENDCOLLECTIVE ;  /* 0x000000000000791b */ /* 0x003fe20003800000 */
.L_x_13135:
[----:B------:R-:W-:-:S04]  /*fb70*/  @P1 LEA R7, P0, R28, R7, 0x1 ;  /* 0x000000071c071211 */ /* 0x000fc800078008ff */
[----:B------:R-:W-:-:S04]  /*fb80*/  @P1 IADD3.X R6, RZ, R6, RZ, P0, !PT ;  /* 0x00000006ff061210 */ /* 0x000fc800007fe4ff */
[----:B------:R-:W-:Y:S01]  /*fb90*/  @P1 LOP3.LUT R7, R7, R6, RZ, 0x3c, !PT ;  /* 0x0000000607071212 */ /* 0x000fe200078e3cff */
[----:B------:R-:W-:-:S03]  /*fba0*/  IMAD.MOV.U32 R13, RZ, RZ, R0 ;  /* 0x000000ffff0d7224 */ /* 0x000fc600078e0000 */
[----:B------:R-:W-:-:S04]  /*fbb0*/  @P1 LOP3.LUT R6, R7, R6, RZ, 0x3c, !PT ;  /* 0x0000000607061212 */ /* 0x000fc800078e3cff */
[----:B------:R-:W-:Y:S01]  /*fbc0*/  @P1 LOP3.LUT R7, R7, R6, RZ, 0x3c, !PT ;  /* 0x0000000607071212 */ /* 0x000fe200078e3cff */
[----:B------:R-:W-:-:S04]  /*fbd0*/  IMAD.MOV.U32 R2, RZ, RZ, R14 ;  /* 0x000000ffff027224 */ /* 0x000fc800078e000e */
[----:B------:R-:W-:Y:S01]  /*fbe0*/  @!PT LDS RZ, [RZ] ;  /* 0x00000000fffff984 */ /* 0x000fe20000000800 */
[----:B------:R-:W-:Y:S01]  /*fbf0*/  @!PT LDS RZ, [RZ] ;  /* 0x00000000fffff984 */ /* 0x000fe20000000800 */
[----:B------:R-:W-:Y:S01]  /*fc00*/  @!PT LDS RZ, [RZ] ;  /* 0x00000000fffff984 */ /* 0x000fe20000000800 */
[----:B------:R0:W-:Y:S03]  /*fc10*/  @P1 LDGSTS.E.BYPASS.LTC128B.128 [R8+0x11400], desc[UR36][R6.64], !P2 ;  /* 0x1140000006081fae */ /* 0x0001e6000d101d64 */
[----:B0-----:R-:W-:Y:S05]  /*fc20*/  WARPSYNC.COLLECTIVE R15, `(.L_x_13136) ;  /* 0x000000000f087348 */ /* 0x001fea0003c00000 */
[----:B------:R1:W2:Y:S02]  /*fc30*/  SHFL.IDX P6, R14, R13, R12, R11 ;  /* 0x0000000c0d0e7389 */ /* 0x0002a400000c000b */
[----:B012---:R-:W-:Y:S01]  /*fc40*/  ENDCOLLECTIVE ;  /* 0x000000000000791b */ /* 0x007fe20003800000 */
.L_x_13136:
[----:B------:R-:W-:Y:S01]  /*fc50*/  MOV R0, R14 ;  /* 0x0000000e00007202 */ /* 0x000fe20000000f00 */
[----:B------:R-:W-:Y:S06]  /*fc60*/  BRA `(.L_x_13137) ;  /* 0xffffffb8007c7947 */ /* 0x000fec000383ffff */
.L_x_13063:
        /* <DEDUP_REMOVED lines=9> */
.L_x_13138:
[C---:B------:R-:W-:Y:S01]  /*fd00*/  VIADD R8, R17.reuse, 0x10 ;  /* 0x0000001011087836 */ /* 0x040fe20000000000 */
[----:B------:R-:W-:Y:S02]  /*fd10*/  ISETP.GE.AND P2, PT, R17, R3, PT ;  /* 0x000000031100720c */ /* 0x000fe40003f46270 */
[----:B------:R-:W-:Y:S01]  /*fd20*/  MOV R13, R0 ;  /* 0x00000000000d7202 */ /* 0x000fe20000000f00 */
[----:B------:R-:W-:-:S10]  /*fd30*/  IMAD.MOV.U32 R6, RZ, RZ, R14 ;  /* 0x000000ffff067224 */ /* 0x000fd400078e000e */
[----:B------:R-:W-:Y:S05]  /*fd40*/  WARPSYNC.COLLECTIVE R15, `(.L_x_13139) ;  /* 0x000000000f087348 */ /* 0x000fea0003c00000 */
[----:B------:R0:W1:Y:S02]  /*fd50*/  SHFL.IDX P6, R14, R13, R12, R11 ;  /* 0x0000000c0d0e7389 */ /* 0x00006400000c000b */
[----:B01----:R-:W-:Y:S01]  /*fd60*/  ENDCOLLECTIVE ;  /* 0x000000000000791b */ /* 0x003fe20003800000 */
.L_x_13139:
[----:B------:R-:W-:Y:S02]  /*fd70*/  IMAD.MOV.U32 R13, RZ, RZ, R4 ;  /* 0x000000ffff0d7224 */ /* 0x000fe400078e0004 */
[----:B------:R-:W-:Y:S02]  /*fd80*/  IMAD.MOV.U32 R12, RZ, RZ, 0x1 ;  /* 0x00000001ff0c7424 */ /* 0x000fe400078e00ff */
[----:B------:R-:W-:-:S07]  /*fd90*/  IMAD.MOV.U32 R7, RZ, RZ, R14 ;  /* 0x000000ffff077224 */ /* 0x000fce00078e000e */
[----:B------:R-:W-:Y:S05]  /*fda0*/  WARPSYNC.COLLECTIVE R15, `(.L_x_13140) ;  /* 0x000000000f087348 */ /* 0x000fea0003c00000 */
[----:B------:R0:W1:Y:S02]  /*fdb0*/  SHFL.IDX P6, R14, R13, R12, R11 ;  /* 0x0000000c0d0e7389 */ /* 0x00006400000c000b */
[----:B01----:R-:W-:Y:S01]  /*fdc0*/  ENDCOLLECTIVE ;  /* 0x000000000000791b */ /* 0x003fe20003800000 */
.L_x_13140:
[----:B------:R-:W-:-:S05]  /*fdd0*/  @!P2 LEA R7, P1, R28, R7, 0x1 ;  /* 0x000000071c07a211 */ /* 0x000fca00078208ff */
[----:B------:R-:W-:Y:S01]  /*fde0*/  @!P2 IMAD.X R6, RZ, RZ, R6, P1 ;  /* 0x000000ffff06a224 */ /* 0x000fe200008e0606 */
[----:B------:R-:W-:-:S04]  /*fdf0*/  ISETP.GE.AND P1, PT, R8, R3, PT ;  /* 0x000000030800720c */ /* 0x000fc80003f26270 */
[----:B------:R-:W-:Y:S01]  /*fe00*/  @!P2 LOP3.LUT R7, R7, R6, RZ, 0x3c, !PT ;  /* 0x000000060707a212 */ /* 0x000fe200078e3cff */
[----:B------:R-:W-:-:S03]  /*fe10*/  IMAD.MOV.U32 R13, RZ, RZ, R0 ;  /* 0x000000ffff0d7224 */ /* 0x000fc600078e0000 */
[----:B------:R-:W-:-:S04]  /*fe20*/  @!P2 LOP3.LUT R6, R7, R6, RZ, 0x3c, !PT ;  /* 0x000000060706a212 */ /* 0x000fc800078e3cff */
[----:B------:R-:W-:-:S05]  /*fe30*/  @!P2 LOP3.LUT R7, R7, R6, RZ, 0x3c, !PT ;  /* 0x000000060707a212 */ /* 0x000fca00078e3cff */
[----:B------:R-:W-:Y:S01]  /*fe40*/  @!PT LDS RZ, [RZ] ;  /* 0x00000000fffff984 */ /* 0x000fe20000000800 */
[----:B------:R-:W-:Y:S01]  /*fe50*/  @!PT LDS RZ, [RZ] ;  /* 0x00000000fffff984 */ /* 0x000fe20000000800 */
[----:B------:R-:W-:Y:S01]  /*fe60*/  @!PT LDS RZ, [RZ] ;  /* 0x00000000fffff984 */ /* 0x000fe20000000800 */
[----:B------:R0:W-:Y:S02]  /*fe70*/  @!P2 LDGSTS.E.BYPASS.LTC128B.128 [R10+0x8400], desc[UR36][R6.64], !P0 ;  /* 0x08400000060aafae */ /* 0x0001e4000c101d64 */
[----:B0-----:R-:W-:-:S07]  /*fe80*/  MOV R6, R14 ;  /* 0x0000000e00067202 */ /* 0x001fce0000000f00 */
[----:B------:R-:W-:Y:S05]  /*fe90*/  WARPSYNC.COLLECTIVE R15, `(.L_x_13141) ;  /* 0x000000000f087348 */ /* 0x000fea0003c00000 */
[----:B------:R0:W1:Y:S02]  /*fea0*/  SHFL.IDX P6, R14, R13, R12, R11 ;  /* 0x0000000c0d0e7389 */ /* 0x00006400000c000b */
[----:B01----:R-:W-:Y:S01]  /*feb0*/  ENDCOLLECTIVE ;  /* 0x000000000000791b */ /* 0x003fe20003800000 */
.L_x_13141:
[----:B------:R-:W-:Y:S01]  /*fec0*/  IMAD.MOV.U32 R13, RZ, RZ, R4 ;  /* 0x000000ffff0d7224 */ /* 0x000fe200078e0004 */
[----:B------:R-:W-:Y:S01]  /*fed0*/  MOV R12, 0x2 ;  /* 0x00000002000c7802 */ /* 0x000fe20000000f00 */
[----:B------:R-:W-:-:S07]  /*fee0*/  IMAD.MOV.U32 R7, RZ, RZ, R14 ;  /* 0x000000ffff077224 */ /* 0x000fce00078e000e */
[----:B------:R-:W-:Y:S05]  /*fef0*/  WARPSYNC.COLLECTIVE R15, `(.L_x_13142) ;  /* 0x000000000f087348 */ /* 0x000fea0003c00000 */
[----:B------:R0:W1:Y:S02]  /*ff00*/  SHFL.IDX P6, R14, R13, R12, R11 ;  /* 0x0000000c0d0e7389 */ /* 0x00006400000c000b */
[----:B01----:R-:W-:Y:S01]  /*ff10*/  ENDCOLLECTIVE ;  /* 0x000000000000791b */ /* 0x003fe20003800000 */
.L_x_13142:
        /* <DEDUP_REMOVED lines=10> */
[----:B0-----:R-:W-:-:S05]  /*ffc0*/  VIADD R6, R17, 0x20 ;  /* 0x0000002011067836 */ /* 0x001fca0000000000 */
[----:B------:R-:W-:Y:S01]  /*ffd0*/  ISETP.GE.AND P1, PT, R6, R3, PT ;  /* 0x000000030600720c */ /* 0x000fe20003f26270 */
[----:B------:R-:W-:-:S12]  /*ffe0*/  IMAD.MOV.U32 R6, RZ, RZ, R14 ;  /* 0x000000ffff067224 */ /* 0x000fd800078e000e */
[----:B------:R-:W-:Y:S05]  /*fff0*/  WARPSYNC.COLLECTIVE R15, `(.L_x_13143) ;  /* 0x000000000f087348 */ /* 0x000fea0003c00000 */
[----:B------:R0:W1:Y:S02]  /*10000*/  SHFL.IDX P6, R14, R13, R12, R11 ;  /* 0x0000000c0d0e7389 */ /* 0x00006400000c000b */
[----:B01----:R-:W-:Y:S01]  /*10010*/  ENDCOLLECTIVE ;  /* 0x000000000000791b */ /* 0x003fe20003800000 */
.L_x_13143:
[----:B------:R-:W-:Y:S01]  /*10020*/  MOV R13, R4 ;  /* 0x00000004000d7202 */ /* 0x000fe20000000f00 */
[----:B------:R-:W-:Y:S02]  /*10030*/  IMAD.MOV.U32 R12, RZ, RZ, 0x3 ;  /* 0x00000003ff0c7424 */ /* 0x000fe400078e00ff */
[----:B------:R-:W-:-:S07]  /*10040*/  IMAD.MOV.U32 R7, RZ, RZ, R14 ;  /* 0x000000ffff077224 */ /* 0x000fce00078e000e */
[----:B------:R-:W-:Y:S05]  /*10050*/  WARPSYNC.COLLECTIVE R15, `(.L_x_13144) ;  /* 0x000000000f087348 */ /* 0x000fea0003c00000 */
[----:B------:R0:W1:Y:S02]  /*10060*/  SHFL.IDX P6, R14, R13, R12, R11 ;  /* 0x0000000c0d0e7389 */ /* 0x00006400000c000b */
[----:B01----:R-:W-:Y:S01]  /*10070*/  ENDCOLLECTIVE ;  /* 0x000000000000791b */ /* 0x003fe20003800000 */
.L_x_13144:
        /* <DEDUP_REMOVED lines=16> */
.L_x_13145:
[----:B------:R-:W-:Y:S02]  /*10180*/  IMAD.MOV.U32 R13, RZ, RZ, R4 ;  /* 0x000000ffff0d7224 */ /* 0x000fe400078e0004 */
[----:B------:R-:W-:Y:S02]  /*10190*/  IMAD.MOV.U32 R12, RZ, RZ, 0x4 ;  /* 0x00000004ff0c7424 */ /* 0x000fe400078e00ff */
[----:B------:R-:W-:-:S07]  /*101a0*/  IMAD.MOV.U32 R7, RZ, RZ, R14 ;  /* 0x000000ffff077224 */ /* 0x000fce00078e000e */
[----:B------:R-:W-:Y:S05]  /*101b0*/  WARPSYNC.COLLECTIVE R15, `(.L_x_13146) ;  /* 0x000000000f087348 */ /* 0x000fea0003c00000 */
[----:B------:R0:W1:Y:S02]  /*101c0*/  SHFL.IDX P6, R14, R13, R12, R11 ;  /* 0x0000000c0d0e7389 */ /* 0x00006400000c000b */
[----:B01----:R-:W-:Y:S01]  /*101d0*/  ENDCOLLECTIVE ;  /* 0x000000000000791b */ /* 0x003fe20003800000 */
.L_x_13146:
        /* <DEDUP_REMOVED lines=10> */
[----:B0-----:R-:W-:-:S04]  /*10280*/  IADD3 R6, R17, 0x40, RZ ;  /* 0x0000004011067810 */ /* 0x001fc80007ffe0ff */
[----:B------:R-:W-:Y:S01]  /*10290*/  ISETP.GE.AND P1, PT, R6, R3, PT ;  /* 0x000000030600720c */ /* 0x000fe20003f26270 */
[----:B------:R-:W-:-:S12]  /*102a0*/  IMAD.MOV.U32 R6, RZ, RZ, R14 ;  /* 0x000000ffff067224 */ /* 0x000fd800078e000e */
[----:B------:R-:W-:Y:S05]  /*102b0*/  WARPSYNC.COLLECTIVE R15, `(.L_x_13147) ;  /* 0x000000000f087348 */ /* 0x000fea0003c00000 */
[----:B------:R0:W1:Y:S02]  /*102c0*/  SHFL.IDX P6, R14, R13, R12, R11 ;  /* 0x0000000c0d0e7389 */ /* 0x00006400000c000b */
[----:B01----:R-:W-:Y:S01]  /*102d0*/  ENDCOLLECTIVE ;  /* 0x000000000000791b */ /* 0x003fe20003800000 */
.L_x_13147:
[----:B------:R-:W-:Y:S02]  /*102e0*/  IMAD.MOV.U32 R13, RZ, RZ, R4 ;  /* 0x000000ffff0d7224 */ /* 0x000fe400078e0004 */
[----:B------:R-:W-:Y:S02]  /*102f0*/  IMAD.MOV.U32 R12, RZ, RZ, 0x5 ;  /* 0x00000005ff0c7424 */ /* 0x000fe400078e00ff */
[----:B------:R-:W-:-:S07]  /*10300*/  IMAD.MOV.U32 R7, RZ, RZ, R14 ;  /* 0x000000ffff077224 */ /* 0x000fce00078e000e */
[----:B------:R-:W-:Y:S05]  /*10310*/  WARPSYNC.COLLECTIVE R15, `(.L_x_13148) ;  /* 0x000000000f087348 */ /* 0x000fea0003c00000 */
[----:B------:R0:W1:Y:S02]  /*10320*/  SHFL.IDX P6, R14, R13, R12, R11 ;  /* 0x0000000c0d0e7389 */ /* 0x00006400000c000b */
[----:B01----:R-:W-:Y:S01]  /*10330*/  ENDCOLLECTIVE ;  /* 0x000000000000791b */ /* 0x003fe20003800000 */
.L_x_13148:
        /* <DEDUP_REMOVED lines=16> */
.L_x_13149:
[----:B------:R-:W-:Y:S02]  /*10440*/  IMAD.MOV.U32 R13, RZ, RZ, R4 ;  /* 0x000000ffff0d7224 */ /* 0x000fe400078e0004 */
[----:B------:R-:W-:Y:S01]  /*10450*/  IMAD.MOV.U32 R12, RZ, RZ, 0x6 ;  /* 0x00000006ff0c7424 */ /* 0x000fe200078e00ff */
[----:B------:R-:W-:-:S07]  /*10460*/  MOV R7, R14 ;  /* 0x0000000e00077202 */ /* 0x000fce0000000f00 */
[----:B------:R-:W-:Y:S05]  /*10470*/  WARPSYNC.COLLECTIVE R15, `(.L_x_13150) ;  /* 0x000000000f087348 */ /* 0x000fea0003c00000 */
[----:B------:R0:W1:Y:S02]  /*10480*/  SHFL.IDX P6, R14, R13, R12, R11 ;  /* 0x0000000c0d0e7389 */ /* 0x00006400000c000b */
[----:B01----:R-:W-:Y:S01]  /*10490*/  ENDCOLLECTIVE ;  /* 0x000000000000791b */ /* 0x003fe20003800000 */
.L_x_13150:
[----:B------:R-:W-:-:S05]  /*104a0*/  @!P1 LEA R7, P2, R28, R7, 0x1 ;  /* 0x000000071c079211 */ /* 0x000fca00078408ff */
[----:B------:R-:W-:-:S05]  /*104b0*/  @!P1 IMAD.X R6, RZ, RZ, R6, P2 ;  /* 0x000000ffff069224 */ /* 0x000fca00010e0606 */
[----:B------:R-:W-:Y:S02]  /*104c0*/  @!P1 LOP3.LUT R7, R7, R6, RZ, 0x3c, !PT ;  /* 0x0000000607079212 */ /* 0x000fe400078e3cff */
[----:B------:R-:W-:Y:S02]  /*104d0*/  MOV R13, R0 ;  /* 0x00000000000d7202 */ /* 0x000fe40000000f00 */
        /* <DEDUP_REMOVED lines=12> */
.L_x_13151:
[----:B------:R-:W-:Y:S02]  /*105a0*/  IMAD.MOV.U32 R13, RZ, RZ, R4 ;  /* 0x000000ffff0d7224 */ /* 0x000fe400078e0004 */
[----:B------:R-:W-:Y:S02]  /*105b0*/  IMAD.MOV.U32 R12, RZ, RZ, 0x7 ;  /* 0x00000007ff0c7424 */ /* 0x000fe400078e00ff */
[----:B------:R-:W-:-:S07]  /*105c0*/  IMAD.MOV.U32 R7, RZ, RZ, R14 ;  /* 0x000000ffff077224 */ /* 0x000fce00078e000e */
[----:B------:R-:W-:Y:S05]  /*105d0*/  WARPSYNC.COLLECTIVE R15, `(.L_x_13152) ;  /* 0x000000000f087348 */ /* 0x000fea0003c00000 */
[----:B------:R0:W1:Y:S02]  /*105e0*/  SHFL.IDX P6, R14, R13, R12, R11 ;  /* 0x0000000c0d0e7389 */ /* 0x00006400000c000b */
[----:B01----:R-:W-:Y:S01]  /*105f0*/  ENDCOLLECTIVE ;  /* 0x000000000000791b */ /* 0x003fe20003800000 */
.L_x_13152:
[----:B------:R-:W-:-:S05]  /*10600*/  @!P1 LEA R7, P2, R28, R7, 0x1 ;  /* 0x000000071c079211 */ /* 0x000fca00078408ff */
[----:B------:R-:W-:-:S05]  /*10610*/  @!P1 IMAD.X R6, RZ, RZ, R6, P2 ;  /* 0x000000ffff069224 */ /* 0x000fca00010e0606 */
[----:B------:R-:W-:Y:S02]  /*10620*/  @!P1 LOP3.LUT R7, R7, R6, RZ, 0x3c, !PT ;  /* 0x0000000607079212 */ /* 0x000fe400078e3cff */
[----:B------:R-:W-:Y:S01]  /*10630*/  MOV R13, R0 ;  /* 0x00000000000d7202 */ /* 0x000fe20000000f00 */
[----:B------:R-:W-:Y:S01]  /*10640*/  VIADD R0, R17, 0x70 ;  /* 0x0000007011007836 */ /* 0x000fe20000000000 */
[----:B------:R-:W-:-:S04]  /*10650*/  @!P1 LOP3.LUT R6, R7, R6, RZ, 0x3c, !PT ;  /* 0x0000000607069212 */ /* 0x000fc800078e3cff */
[----:B------:R-:W-:Y:S01]  /*10660*/  @!P1 LOP3.LUT R7, R7, R6, RZ, 0x3c, !PT ;  /* 0x0000000607079212 */ /* 0x000fe200078e3cff */
[----:B------:R-:W-:-:S07]  /*10670*/  IMAD.MOV.U32 R4, RZ, RZ, R14 ;  /* 0x000000ffff047224 */ /* 0x000fce00078e000e */
[----:B------:R-:W-:Y:S05]  /*10680*/  WARPSYNC.COLLECTIVE R15, `(.L_x_13153) ;  /* 0x000000000f087348 */ /* 0x000fea0003c00000 */
[----:B------:R0:W1:Y:S02]  /*10690*/  SHFL.IDX P6, R14, R13, R12, R11 ;  /* 0x0000000c0d0e7389 */ /* 0x00006400000c000b */
[----:B01----:R-:W-:Y:S01]  /*106a0*/  ENDCOLLECTIVE ;  /* 0x000000000000791b */ /* 0x003fe20003800000 */
.L_x_13153:
[----:B------:R-:W-:Y:S01]  /*106b0*/  @!PT LDS RZ, [RZ] ;  /* 0x00000000fffff984 */ /* 0x000fe20000000800 */
[----:B------:R-:W-:Y:S01]  /*106c0*/  @!PT LDS RZ, [RZ] ;  /* 0x00000000fffff984 */ /* 0x000fe20000000800 */
[----:B------:R-:W-:Y:S01]  /*106d0*/  @!PT LDS RZ, [RZ] ;  /* 0x00000000fffff984 */ /* 0x000fe20000000800 */
[----:B------:R0:W-:Y:S01]  /*106e0*/  @!P1 LDGSTS.E.BYPASS.LTC128B.128 [R10+0xb400], desc[UR36][R6.64], !P0 ;  /* 0x0b400000060a9fae */ /* 0x0001e2000c101d64 */
[----:B------:R-:W-:Y:S01]  /*106f0*/  ISETP.GE.AND P1, PT, R0, R3, PT ;  /* 0x000000030000720c */ /* 0x000fe20003f26270 */
[----:B------:R-:W-:Y:S02]  /*10700*/  VIADD R0, R17, 0x80 ;  /* 0x0000008011007836 */ /* 0x000fe40000000000 */
[----:B------:R-:W-:Y:S01]  /*10710*/  IMAD.MOV.U32 R13, RZ, RZ, R2 ;  /* 0x000000ffff0d7224 */ /* 0x000fe200078e0002 */
[----:B------:R-:W-:Y:S01]  /*10720*/  MOV R12, RZ ;  /* 0x000000ff000c7202 */ /* 0x000fe20000000f00 */
[----:B0-----:R-:W-:-:S08]  /*10730*/  IMAD.MOV.U32 R6, RZ, RZ, R14 ;  /* 0x000000ffff067224 */ /* 0x001fd000078e000e */
[----:B------:R-:W-:Y:S05]  /*10740*/  WARPSYNC.COLLECTIVE R15, `(.L_x_13154) ;  /* 0x000000000f087348 */ /* 0x000fea0003c00000 */
[----:B------:R0:W1:Y:S02]  /*10750*/  SHFL.IDX P6, R14, R13, R12, R11 ;  /* 0x0000000c0d0e7389 */ /* 0x00006400000c000b */
[----:B01----:R-:W-:Y:S01]  /*10760*/  ENDCOLLECTIVE ;  /* 0x000000000000791b */ /* 0x003fe20003800000 */
.L_x_13154:
[----:B------:R-:W-:-:S05]  /*10770*/  @!P1 LEA R6, P3, R28, R6, 0x1 ;  /* 0x000000061c069211 */ /* 0x000fca00078608ff */
[----:B------:R-:W-:-:S05]  /*10780*/  @!P1 IMAD.X R7, RZ, RZ, R4, P3 ;  /* 0x000000ffff079224 */ /* 0x000fca00018e0604 */
[----:B------:R-:W-:Y:S01]  /*10790*/  @!PT LDS RZ, [RZ] ;  /* 0x00000000fffff984 */ /* 0x000fe20000000800 */
[----:B------:R-:W-:Y:S01]  /*107a0*/  @!PT LDS RZ, [RZ] ;  /* 0x00000000fffff984 */ /* 0x000fe20000000800 */
[----:B------:R-:W-:Y:S01]  /*107b0*/  @!PT LDS RZ, [RZ] ;  /* 0x00000000fffff984 */ /* 0x000fe20000000800 */
[----:B------:R0:W-:Y:S01]  /*107c0*/  @!P1 LDGSTS.E.BYPASS.LTC128B.128 [R10+0xbc00], desc[UR36][R6.64], !P0 ;  /* 0x0bc00000060a9fae */ /* 0x0001e2000c101d64 */
[----:B------:R-:W-:Y:S01]  /*107d0*/  IMAD.MOV.U32 R13, RZ, RZ, R5 ;  /* 0x000000ffff0d7224 */ /* 0x000fe200078e0005 */
[----:B------:R-:W-:Y:S01]  /*107e0*/  ISETP.GE.AND P1, PT, R0, R3, PT ;  /* 0x000000030000720c */ /* 0x000fe20003f26270 */
[----:B------:R-:W-:-:S12]  /*107f0*/  IMAD.MOV.U32 R0, RZ, RZ, R14 ;  /* 0x000000ffff007224 */ /* 0x000fd800078e000e */
[----:B0-----:R-:W-:Y:S05]  /*10800*/  WARPSYNC.COLLECTIVE R15, `(.L_x_13155) ;  /* 0x000000000f087348 */ /* 0x001fea0003c00000 */
[----:B------:R1:W2:Y:S02]  /*10810*/  SHFL.IDX P6, R14, R13, R12, R11 ;  /* 0x0000000c0d0e7389 */ /* 0x0002a400000c000b */
[----:B012---:R-:W-:Y:S01]  /*10820*/  ENDCOLLECTIVE ;  /* 0x000000000000791b */ /* 0x007fe20003800000 */
.L_x_13155:
[----:B------:R-:W-:Y:S02]  /*10830*/  IMAD.MOV.U32 R13, RZ, RZ, R2 ;  /* 0x000000ffff0d7224 */ /* 0x000fe400078e0002 */
[----:B------:R-:W-:Y:S02]  /*10840*/  IMAD.MOV.U32 R12, RZ, RZ, 0x1 ;  /* 0x00000001ff0c7424 */ /* 0x000fe400078e00ff */
[----:B------:R-:W-:-:S07]  /*10850*/  IMAD.MOV.U32 R4, RZ, RZ, R14 ;  /* 0x000000ffff047224 */ /* 0x000fce00078e000e */
[----:B------:R-:W-:Y:S05]  /*10860*/  WARPSYNC.COLLECTIVE R15, `(.L_x_13156) ;  /* 0x000000000f087348 */ /* 0x000fea0003c00000 */
[----:B------:R0:W1:Y:S02]  /*10870*/  SHFL.IDX P6, R14, R13, R12, R11 ;  /* 0x0000000c0d0e7389 */ /* 0x00006400000c000b */
[----:B01----:R-:W-:Y:S01]  /*10880*/  ENDCOLLECTIVE ;  /* 0x000000000000791b */ /* 0x003fe20003800000 */
.L_x_13156:
[----:B------:R-:W-:-:S05]  /*10890*/  @!P1 LEA R4, P3, R28, R4, 0x1 ;  /* 0x000000041c049211 */ /* 0x000fca00078608ff */
[----:B------:R-:W-:Y:S02]  /*108a0*/  @!P1 IMAD.X R0, RZ, RZ, R0, P3 ;  /* 0x000000ffff009224 */ /* 0x000fe400018e0600 */
[----:B------:R-:W-:Y:S02]  /*108b0*/  @!P1 IMAD.MOV.U32 R6, RZ, RZ, R4 ;  /* 0x000000ffff069224 */ /* 0x000fe400078e0004 */
[C---:B------:R-:W-:Y:S01]  /*108c0*/  VIADD R4, R17.reuse, 0xa0 ;  /* 0x000000a011047836 */ /* 0x040fe20000000000 */
[----:B------:R-:W-:Y:S01]  /*108d0*/  @!P1 MOV R7, R0 ;  /* 0x0000000000079202 */ /* 0x000fe20000000f00 */
[----:B------:R-:W-:Y:S02]  /*108e0*/  VIADD R0, R17, 0x90 ;  /* 0x0000009011007836 */ /* 0x000fe40000000000 */
[----:B------:R-:W-:Y:S02]  /*108f0*/  IMAD.MOV.U32 R13, RZ, RZ, R5 ;  /* 0x000000ffff0d7224 */ /* 0x000fe400078e0005 */
[----:B------:R-:W-:Y:S01]  /*10900*/  @!PT LDS RZ, [RZ] ;  /* 0x00000000fffff984 */ /* 0x000fe20000000800 */
[----:B------:R-:W-:Y:S01]  /*10910*/  @!PT LDS RZ, [RZ] ;  /* 0x00000000fffff984 */ /* 0x000fe20000000800 */
[----:B------:R-:W-:Y:S01]  /*10920*/  @!PT LDS RZ, [RZ] ;  /* 0x00000000fffff984 */ /* 0x000fe20000000800 */
[----:B------:R0:W-:Y:S01]  /*10930*/  @!P1 LDGSTS.E.BYPASS.LTC128B.128 [R10+0xc400], desc[UR36][R6.64], !P0 ;  /* 0x0c400000060a9fae */ /* 0x0001e2000c101d64 */
[----:B------:R-:W-:Y:S01]  /*10940*/  ISETP.GE.AND P1, PT, R0, R3, PT ;  /* 0x000000030000720c */ /* 0x000fe20003f26270 */
[----:B------:R-:W-:-:S12]  /*10950*/  IMAD.MOV.U32 R0, RZ, RZ, R14 ;  /* 0x000000ffff007224 */ /* 0x000fd800078e000e */
[----:B0-----:R-:W-:Y:S05]  /*10960*/  WARPSYNC.COLLECTIVE R15, `(.L_x_13157) ;  /* 0x000000000f087348 */ /* 0x001fea0003c00000 */
[----:B------:R1:W2:Y:S02]  /*10970*/  SHFL.IDX P6, R14, R13, R12, R11 ;  /* 0x0000000c0d0e7389 */ /* 0x0002a400000c000b */
[----:B012---:R-:W-:Y:S01]  /*10980*/  ENDCOLLECTIVE ;  /* 0x000000000000791b */ /* 0x007fe20003800000 */
.L_x_13157:
[----:B------:R-:W-:Y:S02]  /*10990*/  IMAD.MOV.U32 R13, RZ, RZ, R2 ;  /* 0x000000ffff0d7224 */ /* 0x000fe400078e0002 */
[----:B------:R-:W-:Y:S01]  /*109a0*/  IMAD.MOV.U32 R12, RZ, RZ, 0x2 ;  /* 0x00000002ff0c7424 */ /* 0x000fe200078e00ff */
[----:B------:R-:W-:-:S07]  /*109b0*/  MOV R6, R14 ;  /* 0x0000000e00067202 */ /* 0x000fce0000000f00 */
[----:B------:R-:W-:Y:S05]  /*109c0*/  WARPSYNC.COLLECTIVE R15, `(.L_x_13158) ;  /* 0x000000000f087348 */ /* 0x000fea0003c00000 */
[----:B------:R0:W1:Y:S02]  /*109d0*/  SHFL.IDX P6, R14, R13, R12, R11 ;  /* 0x0000000c0d0e7389 */ /* 0x00006400000c000b */
[----:B01----:R-:W-:Y:S01]  /*109e0*/  ENDCOLLECTIVE ;  /* 0x000000000000791b */ /* 0x003fe20003800000 */
.L_x_13158:
[----:B------:R-:W-:-:S05]  /*109f0*/  @!P1 LEA R6, P2, R28, R6, 0x1 ;  /* 0x000000061c069211 */ /* 0x000fca00078408ff */
[----:B------:R-:W-:Y:S01]  /*10a00*/  @!P1 IMAD.X R0, RZ, RZ, R0, P2 ;  /* 0x000000ffff009224 */ /* 0x000fe200010e0600 */
[----:B------:R-:W-:-:S03]  /*10a10*/  ISETP.GE.AND P2, PT, R4, R3, PT ;  /* 0x000000030400720c */ /* 0x000fc60003f46270 */
[----:B------:R-:W-:Y:S01]  /*10a20*/  @!P1 IMAD.MOV.U32 R7, RZ, RZ, R0 ;  /* 0x000000ffff079224 */ /* 0x000fe200078e0000 */
[----:B------:R-:W-:-:S04]  /*10a30*/  MOV R13, R5 ;  /* 0x00000005000d7202 */ /* 0x000fc80000000f00 */
[----:B------:R-:W-:Y:S01]  /*10a40*/  @!PT LDS RZ, [RZ] ;  /* 0x00000000fffff984 */ /* 0x000fe20000000800 */
[----:B------:R-:W-:Y:S01]  /*10a50*/  @!PT LDS RZ, [RZ] ;  /* 0x00000000fffff984 */ /* 0x000fe20000000800 */
[----:B------:R-:W-:Y:S01]  /*10a60*/  @!PT LDS RZ, [RZ] ;  /* 0x00000000fffff984 */ /* 0x000fe20000000800 */
[----:B------:R0:W-:Y:S01]  /*10a70*/  @!P1 LDGSTS.E.BYPASS.LTC128B.128 [R10+0xcc00], desc[UR36][R6.64], !P0 ;  /* 0x0cc00000060a9fae */ /* 0x0001e2000c101d64 */
[----:B------:R-:W-:-:S07]  /*10a80*/  IMAD.MOV.U32 R0, RZ, RZ, R14 ;  /* 0x000000ffff007224 */ /* 0x000fce00078e000e */
[----:B0-----:R-:W-:Y:S05]  /*10a90*/  WARPSYNC.COLLECTIVE R15, `(.L_x_13159) ;  /* 0x000000000f087348 */ /* 0x001fea0003c00000 */
[----:B------:R1:W2:Y:S02]  /*10aa0*/  SHFL.IDX P6, R14, R13, R12, R11 ;  /* 0x0000000c0d0e7389 */ /* 0x0002a400000c000b */
[----:B012---:R-:W-:Y:S01]  /*10ab0*/  ENDCOLLECTIVE ;  /* 0x000000000000791b */ /* 0x007fe20003800000 */
.L_x_13159:
[----:B------:R-:W-:Y:S01]  /*10ac0*/  MOV R13, R2 ;  /* 0x00000002000d7202 */ /* 0x000fe20000000f00 */
[----:B------:R-:W-:Y:S02]  /*10ad0*/  IMAD.MOV.U32 R12, RZ, RZ, 0x3 ;  /* 0x00000003ff0c7424 */ /* 0x000fe400078e00ff */
[----:B------:R-:W-:-:S07]  /*10ae0*/  IMAD.MOV.U32 R6, RZ, RZ, R14 ;  /* 0x000000ffff067224 */ /* 0x000fce00078e000e */
[----:B------:R-:W-:Y:S05]  /*10af0*/  WARPSYNC.COLLECTIVE R15, `(.L_x_13160) ;  /* 0x000000000f087348 */ /* 0x000fea0003c00000 */
[----:B------:R0:W1:Y:S02]  /*10b00*/  SHFL.IDX P6, R14, R13, R12, R11 ;  /* 0x0000000c0d0e7389 */ /* 0x00006400000c000b */
[----:B01----:R-:W-:Y:S01]  /*10b10*/  ENDCOLLECTIVE ;  /* 0x000000000000791b */ /* 0x003fe20003800000 */
.L_x_13160:
[----:B------:R-:W-:-:S05]  /*10b20*/  @!P2 LEA R6, P1, R28, R6, 0x1 ;  /* 0x000000061c06a211 */ /* 0x000fca00078208ff */
[----:B------:R-:W-:-:S04]  /*10b30*/  @!P2 IMAD.X R0, RZ, RZ, R0, P1 ;  /* 0x000000ffff00a224 */ /* 0x000fc800008e0600 */
[----:B------:R-:W-:Y:S02]  /*10b40*/  @!P2 IMAD.MOV.U32 R7, RZ, RZ, R0 ;  /* 0x000000ffff07a224 */ /* 0x000fe400078e0000 */
[----:B------:R-:W-:-:S03]  /*10b50*/  IMAD.MOV.U32 R13, RZ, RZ, R5 ;  /* 0x000000ffff0d7224 */ /* 0x000fc600078e0005 */
        /* <DEDUP_REMOVED lines=8> */
.L_x_13161:
[----:B------:R-:W-:Y:S01]  /*10be0*/  IMAD.MOV.U32 R2, RZ, RZ, R14 ;  /* 0x000000ffff027224 */ /* 0x000fe200078e000e */
[----:B------:R-:W-:Y:S06]  /*10bf0*/  BRA `(.L_x_13162) ;  /* 0xffffffb800587947 */ /* 0x000fec000383ffff */
.L_x_13066:
[----:B0-----:R0:W1:Y:S02]  /*10c00*/  SYNCS.PHASECHK.TRANS64.TRYWAIT P0, [R22+URZ+0x16820], R0 ;  /* 0x01682000160075a7 */ /* 0x001064000800017f */
[----:B-1----:R-:W-:Y:S05]  /*10c10*/  @!P0 NANOSLEEP.SYNCS 0x989680 ;  /* 0x009896800000895d */ /* 0x002fea0003900000 */
[----:B------:R-:W1:Y:S02]  /*10c20*/  @!P0 SYNCS.PHASECHK.TRANS64 P0, [R22+URZ+0x16820], R0 ;  /* 0x01682000160085a7 */ /* 0x000e64000800007f */
[----:B-1----:R-:W-:Y:S05]  /*10c30*/  @!P0 BRA `(.L_x_13066) ;  /* 0xfffffffc00f08947 */ /* 0x002fea000383ffff */
[----:B------:R-:W-:Y:S05]  /*10c40*/  BRA `(.L_x_13163) ;  /* 0xffffffb800b47947 */ /* 0x000fea000383ffff */
.L_x_13071:
[----:B0-----:R0:W1:Y:S02]  /*10c50*/  SYNCS.PHASECHK.TRANS64.TRYWAIT P0, [R5+URZ+0x16840], R2 ;  /* 0x01684002050075a7 */ /* 0x001064000800017f */
[----:B-1----:R-:W-:Y:S05]  /*10c60*/  @!P0 NANOSLEEP.SYNCS 0x989680 ;  /* 0x009896800000895d */ /* 0x002fea0003900000 */
[----:B------:R-:W1:Y:S02]  /*10c70*/  @!P0 SYNCS.PHASECHK.TRANS64 P0, [R5+URZ+0x16840], R2 ;  /* 0x01684002050085a7 */ /* 0x000e64000800007f */
[----:B-1----:R-:W-:Y:S05]  /*10c80*/  @!P0 BRA `(.L_x_13071) ;  /* 0xfffffffc00f08947 */ /* 0x002fea000383ffff */
[----:B------:R-:W-:Y:S05]  /*10c90*/  BRA `(.L_x_13164) ;  /* 0xffffffbc008c7947 */ /* 0x000fea000383ffff */
.L_x_13072:
        /* <DEDUP_REMOVED lines=8> */
.L_x_13166:
[----:B------:R-:W-:Y:S05]  /*10d20*/  BSYNC B1 ;  /* 0x0000000000017941 */ /* 0x000fea0003800000 */
.L_x_13165:
[----:B------:R-:W-:Y:S01]  /*10d30*/  MOV R13, R8 ;  /* 0x00000008000d7202 */ /* 0x000fe20000000f00 */
[----:B------:R-:W-:Y:S01]  /*10d40*/  IMAD.MOV.U32 R12, RZ, RZ, RZ ;  /* 0x000000ffff0c7224 */ /* 0x000fe200078e00ff */
[----:B------:R-:W-:Y:S01]  /*10d50*/  SHF.L.U32 R7, R28, 0x1, RZ ;  /* 0x000000011c077819 */ /* 0x000fe200000006ff */
[----:B------:R-:W-:Y:S02]  /*10d60*/  IMAD.MOV.U32 R11, RZ, RZ, 0x181f ;  /* 0x0000181fff0b7424 */ /* 0x000fe400078e00ff */
[----:B------:R-:W-:Y:S02]  /*10d70*/  IMAD.MOV.U32 R15, RZ, RZ, -0x1 ;  /* 0xffffffffff0f7424 */ /* 0x000fe400078e00ff */
[----:B------:R-:W-:Y:S02]  /*10d80*/  IMAD.MOV.U32 R3, RZ, RZ, R14 ;  /* 0x000000ffff037224 */ /* 0x000fe400078e000e */
[----:B------:R-:W-:-:S07]  /*10d90*/  IMAD R9, R9, 0x2, R22 ;  /* 0x0000000209097824 */ /* 0x000fce00078e0216 */
[----:B------:R-:W-:Y:S05]  /*10da0*/  WARPSYNC.COLLECTIVE R15, `(.L_x_13167) ;  /* 0x000000000f087348 */ /* 0x000fea0003c00000 */
[----:B------:R0:W1:Y:S02]  /*10db0*/  SHFL.IDX P6, R14, R13, R12, R11 ;  /* 0x0000000c0d0e7389 */ /* 0x00006400000c000b */
[----:B01----:R-:W-:Y:S01]  /*10dc0*/  ENDCOLLECTIVE ;  /* 0x000000000000791b */ /* 0x003fe20003800000 */
.L_x_13167:
[----:B------:R-:W-:Y:S02]  /*10dd0*/  IMAD.MOV.U32 R13, RZ, RZ, R10 ;  /* 0x000000ffff0d7224 */ /* 0x000fe400078e000a */
[----:B------:R-:W-:Y:S02]  /*10de0*/  IMAD.MOV.U32 R12, RZ, RZ, 0x1 ;  /* 0x00000001ff0c7424 */ /* 0x000fe400078e00ff */
[----:B------:R-:W-:-:S07]  /*10df0*/  IMAD.MOV.U32 R2, RZ, RZ, R14 ;  /* 0x000000ffff027224 */ /* 0x000fce00078e000e */
[----:B------:R-:W-:Y:S05]  /*10e00*/  WARPSYNC.COLLECTIVE R15, `(.L_x_13168) ;  /* 0x000000000f087348 */ /* 0x000fea0003c00000 */
[----:B------:R0:W1:Y:S02]  /*10e10*/  SHFL.IDX P6, R14, R13, R12, R11 ;  /* 0x0000000c0d0e7389 */ /* 0x00006400000c000b */
[----:B01----:R-:W-:Y:S01]  /*10e20*/  ENDCOLLECTIVE ;  /* 0x000000000000791b */ /* 0x003fe20003800000 */
.L_x_13168:
[----:B------:R-:W-:-:S05]  /*10e30*/  IADD3 R2, P0, R2, R7, RZ ;  /* 0x0000000702027210 */ /* 0x000fca0007f1e0ff */
[----:B------:R-:W-:-:S05]  /*10e40*/  IMAD.X R3, RZ, RZ, R3, P0 ;  /* 0x000000ffff037224 */ /* 0x000fca00000e0603 */
        /* <DEDUP_REMOVED lines=9> */
.L_x_13169:
[----:B------:R-:W-:Y:S01]  /*10ee0*/  IMAD.MOV.U32 R13, RZ, RZ, R10 ;  /* 0x000000ffff0d7224 */ /* 0x000fe200078e000a */
[----:B------:R-:W-:Y:S01]  /*10ef0*/  MOV R12, 0x2 ;  /* 0x00000002000c7802 */ /* 0x000fe20000000f00 */
[----:B------:R-:W-:-:S07]  /*10f00*/  IMAD.MOV.U32 R2, RZ, RZ, R14 ;  /* 0x000000ffff027224 */ /* 0x000fce00078e000e */
[----:B------:R-:W-:Y:S05]  /*10f10*/  WARPSYNC.COLLECTIVE R15, `(.L_x_13170) ;  /* 0x000000000f087348 */ /* 0x000fea0003c00000 */
[----:B------:R0:W1:Y:S02]  /*10f20*/  SHFL.IDX P6, R14, R13, R12, R11 ;  /* 0x0000000c0d0e7389 */ /* 0x00006400000c000b */
[----:B01----:R-:W-:Y:S01]  /*10f30*/  ENDCOLLECTIVE ;  /* 0x000000000000791b */ /* 0x003fe20003800000 */
.L_x_13170:
[----:B------:R-:W-:-:S05]  /*10f40*/  IADD3 R2, P0, R2, R7, RZ ;  /* 0x0000000702027210 */ /* 0x000fca0007f1e0ff */
[----:B------:R-:W-:-:S05]  /*10f50*/  IMAD.X R3, RZ, RZ, R3, P0 ;  /* 0x000000ffff037224 */ /* 0x000fca00000e0603 */
        /* <DEDUP_REMOVED lines=9> */
.L_x_13171:
[----:B------:R-:W-:Y:S01]  /*10ff0*/  MOV R13, R10 ;  /* 0x0000000a000d7202 */ /* 0x000fe20000000f00 */
[----:B------:R-:W-:Y:S02]  /*11000*/  IMAD.MOV.U32 R12, RZ, RZ, 0x3 ;  /* 0x00000003ff0c7424 */ /* 0x000fe400078e00ff */
[----:B------:R-:W-:-:S07]  /*11010*/  IMAD.MOV.U32 R2, RZ, RZ, R14 ;  /* 0x000000ffff027224 */ /* 0x000fce00078e000e */
[----:B------:R-:W-:Y:S05]  /*11020*/  WARPSYNC.COLLECTIVE R15, `(.L_x_13172) ;  /* 0x000000000f087348 */ /* 0x000fea0003c00000 */
[----:B------:R0:W1:Y:S02]  /*11030*/  SHFL.IDX P6, R14, R13, R12, R11 ;  /* 0x0000000c0d0e7389 */ /* 0x00006400000c000b */
[----:B01----:R-:W-:Y:S01]  /*11040*/  ENDCOLLECTIVE ;  /* 0x000000000000791b */ /* 0x003fe20003800000 */
.L_x_13172:
        /* <DEDUP_REMOVED lines=11> */
.L_x_13173:
[----:B------:R-:W-:Y:S02]  /*11100*/  IMAD.MOV.U32 R13, RZ, RZ, R10 ;  /* 0x000000ffff0d7224 */ /* 0x000fe400078e000a */
[----:B------:R-:W-:Y:S02]  /*11110*/  IMAD.MOV.U32 R12, RZ, RZ, 0x4 ;  /* 0x00000004ff0c7424 */ /* 0x000fe400078e00ff */
[----:B------:R-:W-:-:S07]  /*11120*/  IMAD.MOV.U32 R2, RZ, RZ, R14 ;  /* 0x000000ffff027224 */ /* 0x000fce00078e000e */
[----:B------:R-:W-:Y:S05]  /*11130*/  WARPSYNC.COLLECTIVE R15, `(.L_x_13174) ;  /* 0x000000000f087348 */ /* 0x000fea0003c00000 */
[----:B------:R0:W1:Y:S02]  /*11140*/  SHFL.IDX P6, R14, R13, R12, R11 ;  /* 0x0000000c0d0e7389 */ /* 0x00006400000c000b */
[----:B01----:R-:W-:Y:S01]  /*11150*/  ENDCOLLECTIVE ;  /* 0x000000000000791b */ /* 0x003fe20003800000 */
.L_x_13174:
[----:B------:R-:W-:-:S04]  /*11160*/  IADD3 R2, P0, R2, R7, RZ ;  /* 0x0000000702027210 */ /* 0x000fc80007f1e0ff */
[----:B------:R-:W-:-:S05]  /*11170*/  IADD3.X R3, RZ, R3, RZ, P0, !PT ;  /* 0x00000003ff037210 */ /* 0x000fca00007fe4ff */
        /* <DEDUP_REMOVED lines=9> */
.L_x_13175:
[----:B------:R-:W-:Y:S02]  /*11210*/  IMAD.MOV.U32 R13, RZ, RZ, R10 ;  /* 0x000000ffff0d7224 */ /* 0x000fe400078e000a */
[----:B------:R-:W-:Y:S01]  /*11220*/  IMAD.MOV.U32 R12, RZ, RZ, 0x5 ;  /* 0x00000005ff0c7424 */ /* 0x000fe200078e00ff */
[----:B------:R-:W-:-:S07]  /*11230*/  MOV R2, R14 ;  /* 0x0000000e00027202 */ /* 0x000fce0000000f00 */
[----:B------:R-:W-:Y:S05]  /*11240*/  WARPSYNC.COLLECTIVE R15, `(.L_x_13176) ;  /* 0x000000000f087348 */ /* 0x000fea0003c00000 */
[----:B------:R0:W1:Y:S02]  /*11250*/  SHFL.IDX P6, R14, R13, R12, R11 ;  /* 0x0000000c0d0e7389 */ /* 0x00006400000c000b */
[----:B01----:R-:W-:Y:S01]  /*11260*/  ENDCOLLECTIVE ;  /* 0x000000000000791b */ /* 0x003fe20003800000 */
.L_x_13176:
[----:B------:R-:W-:-:S05]  /*11270*/  IADD3 R2, P0, R2, R7, RZ ;  /* 0x0000000702027210 */ /* 0x000fca0007f1e0ff */
[----:B------:R-:W-:-:S05]  /*11280*/  IMAD.X R3, RZ, RZ, R3, P0 ;  /* 0x000000ffff037224 */ /* 0x000fca00000e0603 */
        /* <DEDUP_REMOVED lines=9> */
.L_x_13177:
[----:B------:R-:W-:Y:S02]  /*11320*/  IMAD.MOV.U32 R13, RZ, RZ, R10 ;  /* 0x000000ffff0d7224 */ /* 0x000fe400078e000a */
[----:B------:R-:W-:Y:S02]  /*11330*/  IMAD.MOV.U32 R12, RZ, RZ, 0x6 ;  /* 0x00000006ff0c7424 */ /* 0x000fe400078e00ff */
[----:B------:R-:W-:-:S07]  /*11340*/  IMAD.MOV.U32 R2, RZ, RZ, R14 ;  /* 0x000000ffff027224 */ /* 0x000fce00078e000e */
[----:B------:R-:W-:Y:S05]  /*11350*/  WARPSYNC.COLLECTIVE R15, `(.L_x_13178) ;  /* 0x000000000f087348 */ /* 0x000fea0003c00000 */
[----:B------:R0:W1:Y:S02]  /*11360*/  SHFL.IDX P6, R14, R13, R12, R11 ;  /* 0x0000000c0d0e7389 */ /* 0x00006400000c000b */
[----:B01----:R-:W-:Y:S01]  /*11370*/  ENDCOLLECTIVE ;  /* 0x000000000000791b */ /* 0x003fe20003800000 */
.L_x_13178:
        /* <DEDUP_REMOVED lines=11> */
.L_x_13179:
[----:B------:R-:W-:Y:S01]  /*11430*/  IMAD.MOV.U32 R13, RZ, RZ, R10 ;  /* 0x000000ffff0d7224 */ /* 0x000fe200078e000a */
[----:B------:R-:W-:Y:S01]  /*11440*/  MOV R12, 0x7 ;  /* 0x00000007000c7802 */ /* 0x000fe20000000f00 */
[----:B------:R-:W-:-:S07]  /*11450*/  IMAD.MOV.U32 R2, RZ, RZ, R14 ;  /* 0x000000ffff027224 */ /* 0x000fce00078e000e */
[----:B------:R-:W-:Y:S05]  /*11460*/  WARPSYNC.COLLECTIVE R15, `(.L_x_13180) ;  /* 0x000000000f087348 */ /* 0x000fea0003c00000 */
[----:B------:R0:W1:Y:S02]  /*11470*/  SHFL.IDX P6, R14, R13, R12, R11 ;  /* 0x0000000c0d0e7389 */ /* 0x00006400000c000b */
[----:B01----:R-:W-:Y:S01]  /*11480*/  ENDCOLLECTIVE ;  /* 0x000000000000791b */ /* 0x003fe20003800000 */
.L_x_13180:
[----:B------:R-:W-:-:S05]  /*11490*/  IADD3 R2, P0, R2, R7, RZ ;  /* 0x0000000702027210 */ /* 0x000fca0007f1e0ff */
[----:B------:R-:W-:-:S05]  /*114a0*/  IMAD.X R3, RZ, RZ, R3, P0 ;  /* 0x000000ffff037224 */ /* 0x000fca00000e0603 */
        /* <DEDUP_REMOVED lines=9> */
.L_x_13181:
[----:B------:R-:W-:Y:S01]  /*11540*/  IMAD.MOV.U32 R2, RZ, RZ, R14 ;  /* 0x000000ffff027224 */ /* 0x000fe200078e000e */
[----:B------:R-:W-:Y:S06]  /*11550*/  BRA `(.L_x_13182) ;  /* 0xffffffb800707947 */ /* 0x000fec000383ffff */
.L_x_13077:
[----:B-1----:R1:W2:Y:S02]  /*11560*/  SYNCS.PHASECHK.TRANS64.TRYWAIT P0, [R5+URZ+0x16860], R2 ;  /* 0x01686002050075a7 */ /* 0x0022a4000800017f */
[----:B--2---:R-:W-:Y:S05]  /*11570*/  @!P0 NANOSLEEP.SYNCS 0x989680 ;  /* 0x009896800000895d */ /* 0x004fea0003900000 */
[----:B------:R-:W2:Y:S02]  /*11580*/  @!P0 SYNCS.PHASECHK.TRANS64 P0, [R5+URZ+0x16860], R2 ;  /* 0x01686002050085a7 */ /* 0x000ea4000800007f */
[----:B--2---:R-:W-:Y:S05]  /*11590*/  @!P0 BRA `(.L_x_13077) ;  /* 0xfffffffc00f08947 */ /* 0x004fea000383ffff */
[----:B------:R-:W-:Y:S05]  /*115a0*/  BRA `(.L_x_13183) ;  /* 0xffffffb800c87947 */ /* 0x000fea000383ffff */
.L_x_13078:
        /* <DEDUP_REMOVED lines=8> */
.L_x_13185:
[----:B------:R-:W-:Y:S05]  /*11630*/  BSYNC B1 ;  /* 0x0000000000017941 */ /* 0x000fea0003800000 */
.L_x_13184:
[----:B------:R-:W-:Y:S01]  /*11640*/  IMAD.MOV.U32 R13, RZ, RZ, R18 ;  /* 0x000000ffff0d7224 */ /* 0x000fe200078e0012 */
[----:B------:R-:W-:Y:S01]  /*11650*/  MOV R12, RZ ;  /* 0x000000ff000c7202 */ /* 0x000fe20000000f00 */
[----:B------:R-:W-:Y:S01]  /*11660*/  IMAD.MOV.U32 R11, RZ, RZ, 0x181f ;  /* 0x0000181fff0b7424 */ /* 0x000fe200078e00ff */
[----:B------:R-:W-:Y:S01]  /*11670*/  ISETP.LT.OR P2, PT, R8, 0x1, P1 ;  /* 0x000000010800780c */ /* 0x000fe20000f41670 */
[----:B------:R-:W-:Y:S01]  /*11680*/  IMAD.MOV.U32 R15, RZ, RZ, -0x1 ;  /* 0xffffffffff0f7424 */ /* 0x000fe200078e00ff */
[----:B------:R-:W-:Y:S01]  /*11690*/  LEA R6, R6, R22, 0x1 ;  /* 0x0000001606067211 */ /* 0x000fe200078e08ff */
[----:B------:R-:W-:-:S10]  /*116a0*/  IMAD.MOV.U32 R3, RZ, RZ, R14 ;  /* 0x000000ffff037224 */ /* 0x000fd400078e000e */
[----:B------:R-:W-:Y:S05]  /*116b0*/  WARPSYNC.COLLECTIVE R15, `(.L_x_13186) ;  /* 0x000000000f087348 */ /* 0x000fea0003c00000 */
[----:B------:R0:W1:Y:S02]  /*116c0*/  SHFL.IDX P6, R14, R13, R12, R11 ;  /* 0x0000000c0d0e7389 */ /* 0x00006400000c000b */
[----:B01----:R-:W-:Y:S01]  /*116d0*/  ENDCOLLECTIVE ;  /* 0x000000000000791b */ /* 0x003fe20003800000 */
.L_x_13186:
[----:B------:R-:W-:Y:S02]  /*116e0*/  IMAD.MOV.U32 R13, RZ, RZ, R23 ;  /* 0x000000ffff0d7224 */ /* 0x000fe400078e0017 */
[----:B------:R-:W-:Y:S02]  /*116f0*/  IMAD.MOV.U32 R12, RZ, RZ, 0x1 ;  /* 0x00000001ff0c7424 */ /* 0x000fe400078e00ff */
[----:B------:R-:W-:-:S07]  /*11700*/  IMAD.MOV.U32 R2, RZ, RZ, R14 ;  /* 0x000000ffff027224 */ /* 0x000fce00078e000e */
[----:B------:R-:W-:Y:S05]  /*11710*/  WARPSYNC.COLLECTIVE R15, `(.L_x_13187) ;  /* 0x000000000f087348 */ /* 0x000fea0003c00000 */
[----:B------:R0:W1:Y:S02]  /*11720*/  SHFL.IDX P6, R14, R13, R12, R11 ;  /* 0x0000000c0d0e7389 */ /* 0x00006400000c000b */
[----:B01----:R-:W-:Y:S01]  /*11730*/  ENDCOLLECTIVE ;  /* 0x000000000000791b */ /* 0x003fe20003800000 */
.L_x_13187:
[----:B------:R-:W-:-:S05]  /*11740*/  IADD3 R2, P0, R2, R7, RZ ;  /* 0x0000000702027210 */ /* 0x000fca0007f1e0ff */
[----:B------:R-:W-:-:S05]  /*11750*/  IMAD.X R3, RZ, RZ, R3, P0 ;  /* 0x000000ffff037224 */ /* 0x000fca00000e0603 */
[----:B------:R-:W-:Y:S01]  /*11760*/  @!PT LDS RZ, [RZ] ;  /* 0x00000000fffff984 */ /* 0x000fe20000000800 */
[----:B------:R-:W-:Y:S01]  /*11770*/  @!PT LDS RZ, [RZ] ;  /* 0x00000000fffff984 */ /* 0x000fe20000000800 */
[----:B------:R-:W-:Y:S01]  /*11780*/  @!PT LDS RZ, [RZ] ;  /* 0x00000000fffff984 */ /* 0x000fe20000000800 */
[----:B------:R0:W-:Y:S01]  /*11790*/  LDGSTS.E.BYPASS.LTC128B.128 [R6+0x400], desc[UR36][R2.64], !P2 ;  /* 0x0040000002067fae */ /* 0x0001e2000d101d64 */
[----:B------:R-:W-:Y:S01]  /*117a0*/  IMAD.MOV.U32 R13, RZ, RZ, R18 ;  /* 0x000000ffff0d7224 */ /* 0x000fe200078e0012 */
[----:B------:R-:W-:Y:S01]  /*117b0*/  ISETP.LT.OR P2, PT, R8, 0x11, P1 ;  /* 0x000000110800780c */ /* 0x000fe20000f41670 */
[----:B0-----:R-:W-:-:S12]  /*117c0*/  IMAD.MOV.U32 R3, RZ, RZ, R14 ;  /* 0x000000ffff037224 */ /* 0x001fd800078e000e */
[----:B------:R-:W-:Y:S05]  /*117d0*/  WARPSYNC.COLLECTIVE R15, `(.L_x_13188) ;  /* 0x000000000f087348 */ /* 0x000fea0003c00000 */
[----:B------:R0:W1:Y:S02]  /*117e0*/  SHFL.IDX P6, R14, R13, R12, R11 ;  /* 0x0000000c0d0e7389 */ /* 0x00006400000c000b */
[----:B01----:R-:W-:Y:S01]  /*117f0*/  ENDCOLLECTIVE ;  /* 0x000000000000791b */ /* 0x003fe20003800000 */
.L_x_13188:
[----:B------:R-:W-:Y:S02]  /*11800*/  IMAD.MOV.U32 R13, RZ, RZ, R23 ;  /* 0x000000ffff0d7224 */ /* 0x000fe400078e0017 */
[----:B------:R-:W-:Y:S01]  /*11810*/  IMAD.MOV.U32 R12, RZ, RZ, 0x2 ;  /* 0x00000002ff0c7424 */ /* 0x000fe200078e00ff */
[----:B------:R-:W-:-:S07]  /*11820*/  MOV R2, R14 ;  /* 0x0000000e00027202 */ /* 0x000fce0000000f00 */
[----:B------:R-:W-:Y:S05]  /*11830*/  WARPSYNC.COLLECTIVE R15, `(.L_x_13189) ;  /* 0x000000000f087348 */ /* 0x000fea0003c00000 */
[----:B------:R0:W1:Y:S02]  /*11840*/  SHFL.IDX P6, R14, R13, R12, R11 ;  /* 0x0000000c0d0e7389 */ /* 0x00006400000c000b */
[----:B01----:R-:W-:Y:S01]  /*11850*/  ENDCOLLECTIVE ;  /* 0x000000000000791b */ /* 0x003fe20003800000 */
.L_x_13189:
[----:B------:R-:W-:-:S05]  /*11860*/  IADD3 R2, P0, R2, R7, RZ ;  /* 0x0000000702027210 */ /* 0x000fca0007f1e0ff */
[----:B------:R-:W-:-:S05]  /*11870*/  IMAD.X R3, RZ, RZ, R3, P0 ;  /* 0x000000ffff037224 */ /* 0x000fca00000e0603 */
[----:B------:R-:W-:Y:S01]  /*11880*/  @!PT LDS RZ, [RZ] ;  /* 0x00000000fffff984 */ /* 0x000fe20000000800 */
[----:B------:R-:W-:Y:S01]  /*11890*/  @!PT LDS RZ, [RZ] ;  /* 0x00000000fffff984 */ /* 0x000fe20000000800 */
[----:B------:R-:W-:Y:S01]  /*118a0*/  @!PT LDS RZ, [RZ] ;  /* 0x00000000fffff984 */ /* 0x000fe20000000800 */
[----:B------:R0:W-:Y:S01]  /*118b0*/  LDGSTS.E.BYPASS.LTC128B.128 [R6+0xc00], desc[UR36][R2.64], !P2 ;  /* 0x00c0000002067fae */ /* 0x0001e2000d101d64 */
[----:B------:R-:W-:Y:S02]  /*118c0*/  ISETP.LT.OR P2, PT, R8, 0x21, P1 ;  /* 0x000000210800780c */ /* 0x000fe40000f41670 */
[----:B------:R-:W-:Y:S01]  /*118d0*/  MOV R13, R18 ;  /* 0x00000012000d7202 */ /* 0x000fe20000000f00 */
[----:B0-----:R-:W-:-:S10]  /*118e0*/  IMAD.MOV.U32 R3, RZ, RZ, R14 ;  /* 0x000000ffff037224 */ /* 0x001fd400078e000e */
[----:B------:R-:W-:Y:S05]  /*118f0*/  WARPSYNC.COLLECTIVE R15, `(.L_x_13190) ;  /* 0x000000000f087348 */ /* 0x000fea0003c00000 */
[----:B------:R0:W1:Y:S02]  /*11900*/  SHFL.IDX P6, R14, R13, R12, R11 ;  /* 0x0000000c0d0e7389 */ /* 0x00006400000c000b */
[----:B01----:R-:W-:Y:S01]  /*11910*/  ENDCOLLECTIVE ;  /* 0x000000000000791b */ /* 0x003fe20003800000 */
.L_x_13190:
[----:B------:R-:W-:Y:S02]  /*11920*/  IMAD.MOV.U32 R13, RZ, RZ, R23 ;  /* 0x000000ffff0d7224 */ /* 0x000fe400078e0017 */
[----:B------:R-:W-:Y:S02]  /*11930*/  IMAD.MOV.U32 R12, RZ, RZ, 0x3 ;  /* 0x00000003ff0c7424 */ /* 0x000fe400078e00ff */
[----:B------:R-:W-:-:S07]  /*11940*/  IMAD.MOV.U32 R2, RZ, RZ, R14 ;  /* 0x000000ffff027224 */ /* 0x000fce00078e000e */
[----:B------:R-:W-:Y:S05]  /*11950*/  WARPSYNC.COLLECTIVE R15, `(.L_x_13191) ;  /* 0x000000000f087348 */ /* 0x000fea0003c00000 */
[----:B------:R0:W1:Y:S02]  /*11960*/  SHFL.IDX P6, R14, R13, R12, R11 ;  /* 0x0000000c0d0e7389 */ /* 0x00006400000c000b */
[----:B01----:R-:W-:Y:S01]  /*11970*/  ENDCOLLECTIVE ;  /* 0x000000000000791b */ /* 0x003fe20003800000 */
.L_x_13191:
[----:B------:R-:W-:-:S05]  /*11980*/  IADD3 R2, P0, R2, R7, RZ ;  /* 0x0000000702027210 */ /* 0x000fca0007f1e0ff */
[----:B------:R-:W-:-:S05]  /*11990*/  IMAD.X R3, RZ, RZ, R3, P0 ;  /* 0x000000ffff037224 */ /* 0x000fca00000e0603 */
[----:B------:R-:W-:Y:S01]  /*119a0*/  @!PT LDS RZ, [RZ] ;  /* 0x00000000fffff984 */ /* 0x000fe20000000800 */
[----:B------:R-:W-:Y:S01]  /*119b0*/  @!PT LDS RZ, [RZ] ;  /* 0x00000000fffff984 */ /* 0x000fe20000000800 */
[----:B------:R-:W-:Y:S01]  /*119c0*/  @!PT LDS RZ, [RZ] ;  /* 0x00000000fffff984 */ /* 0x000fe20000000800 */
[----:B------:R0:W-:Y:S01]  /*119d0*/  LDGSTS.E.BYPASS.LTC128B.128 [R6+0x1400], desc[UR36][R2.64], !P2 ;  /* 0x0140000002067fae */ /* 0x0001e2000d101d64 */
[----:B------:R-:W-:Y:S01]  /*119e0*/  IMAD.MOV.U32 R13, RZ, RZ, R18 ;  /* 0x000000ffff0d7224 */ /* 0x000fe200078e0012 */
[----:B------:R-:W-:Y:S02]  /*119f0*/  ISETP.LT.OR P2, PT, R8, 0x31, P1 ;  /* 0x000000310800780c */ /* 0x000fe40000f41670 */
[----:B0-----:R-:W-:-:S11]  /*11a00*/  MOV R3, R14 ;  /* 0x0000000e00037202 */ /* 0x001fd60000000f00 */
[----:B------:R-:W-:Y:S05]  /*11a10*/  WARPSYNC.COLLECTIVE R15, `(.L_x_13192) ;  /* 0x000000000f087348 */ /* 0x000fea0003c00000 */
[----:B------:R0:W1:Y:S02]  /*11a20*/  SHFL.IDX P6, R14, R13, R12, R11 ;  /* 0x0000000c0d0e7389 */ /* 0x00006400000c000b */
[----:B01----:R-:W-:Y:S01]  /*11a30*/  ENDCOLLECTIVE ;  /* 0x000000000000791b */ /* 0x003fe20003800000 */
.L_x_13192:
[----:B------:R-:W-:Y:S01]  /*11a40*/  IMAD.MOV.U32 R13, RZ, RZ, R23 ;  /* 0x000000ffff0d7224 */ /* 0x000fe200078e0017 */
[----:B------:R-:W-:Y:S01]  /*11a50*/  MOV R12, 0x4 ;  /* 0x00000004000c7802 */ /* 0x000fe20000000f00 */
[----:B------:R-:W-:-:S07]  /*11a60*/  IMAD.MOV.U32 R2, RZ, RZ, R14 ;  /* 0x000000ffff027224 */ /* 0x000fce00078e000e */
[----:B------:R-:W-:Y:S05]  /*11a70*/  WARPSYNC.COLLECTIVE R15, `(.L_x_13193) ;  /* 0x000000000f087348 */ /* 0x000fea0003c00000 */
[----:B------:R0:W1:Y:S02]  /*11a80*/  SHFL.IDX P6, R14, R13, R12, R11 ;  /* 0x0000000c0d0e7389 */ /* 0x00006400000c000b */
[----:B01----:R-:W-:Y:S01]  /*11a90*/  ENDCOLLECTIVE ;  /* 0x000000000000791b */ /* 0x003fe20003800000 */
.L_x_13193:
        /* <DEDUP_REMOVED lines=12> */
.L_x_13194:
[----:B------:R-:W-:Y:S01]  /*11b60*/  MOV R13, R23 ;  /* 0x00000017000d7202 */ /* 0x000fe20000000f00 */
[----:B------:R-:W-:Y:S02]  /*11b70*/  IMAD.MOV.U32 R12, RZ, RZ, 0x5 ;  /* 0x00000005ff0c7424 */ /* 0x000fe400078e00ff */
[----:B------:R-:W-:-:S07]  /*11b80*/  IMAD.MOV.U32 R2, RZ, RZ, R14 ;  /* 0x000000ffff027224 */ /* 0x000fce00078e000e */
[----:B------:R-:W-:Y:S05]  /*11b90*/  WARPSYNC.COLLECTIVE R15, `(.L_x_13195) ;  /* 0x000000000f087348 */ /* 0x000fea0003c00000 */
[----:B------:R0:W1:Y:S02]  /*11ba0*/  SHFL.IDX P6, R14, R13, R12, R11 ;  /* 0x0000000c0d0e7389 */ /* 0x00006400000c000b */
[----:B01----:R-:W-:Y:S01]  /*11bb0*/  ENDCOLLECTIVE ;  /* 0x000000000000791b */ /* 0x003fe20003800000 */
.L_x_13195:
        /* <DEDUP_REMOVED lines=12> */
.L_x_13196:
[----:B------:R-:W-:Y:S02]  /*11c80*/  IMAD.MOV.U32 R13, RZ, RZ, R23 ;  /* 0x000000ffff0d7224 */ /* 0x000fe400078e0017 */
[----:B------:R-:W-:Y:S02]  /*11c90*/  IMAD.MOV.U32 R12, RZ, RZ, 0x6 ;  /* 0x00000006ff0c7424 */ /* 0x000fe400078e00ff */
[----:B------:R-:W-:-:S07]  /*11ca0*/  IMAD.MOV.U32 R2, RZ, RZ, R14 ;  /* 0x000000ffff027224 */ /* 0x000fce00078e000e */
[----:B------:R-:W-:Y:S05]  /*11cb0*/  WARPSYNC.COLLECTIVE R15, `(.L_x_13197) ;  /* 0x000000000f087348 */ /* 0x000fea0003c00000 */
[----:B------:R0:W1:Y:S02]  /*11cc0*/  SHFL.IDX P6, R14, R13, R12, R11 ;  /* 0x0000000c0d0e7389 */ /* 0x00006400000c000b */
[----:B01----:R-:W-:Y:S01]  /*11cd0*/  ENDCOLLECTIVE ;  /* 0x000000000000791b */ /* 0x003fe20003800000 */
.L_x_13197:
[----:B------:R-:W-:-:S04]  /*11ce0*/  IADD3 R2, P0, R2, R7, RZ ;  /* 0x0000000702027210 */ /* 0x000fc80007f1e0ff */
[----:B------:R-:W-:-:S05]  /*11cf0*/  IADD3.X R3, RZ, R3, RZ, P0, !PT ;  /* 0x00000003ff037210 */ /* 0x000fca00007fe4ff */
[----:B------:R-:W-:Y:S01]  /*11d00*/  @!PT LDS RZ, [RZ] ;  /* 0x00000000fffff984 */ /* 0x000fe20000000800 */
[----:B------:R-:W-:Y:S01]  /*11d10*/  @!PT LDS RZ, [RZ] ;  /* 0x00000000fffff984 */ /* 0x000fe20000000800 */
[----:B------:R-:W-:Y:S01]  /*11d20*/  @!PT LDS RZ, [RZ] ;  /* 0x00000000fffff984 */ /* 0x000fe20000000800 */
[----:B------:R0:W-:Y:S01]  /*11d30*/  LDGSTS.E.BYPASS.LTC128B.128 [R6+0x2c00], desc[UR36][R2.64], !P2 ;  /* 0x02c0000002067fae */ /* 0x0001e2000d101d64 */
[----:B------:R-:W-:Y:S01]  /*11d40*/  ISETP.LT.OR P2, PT, R8, 0x61, P1 ;  /* 0x000000610800780c */ /* 0x000fe20000f41670 */
[----:B------:R-:W-:Y:S02]  /*11d50*/  IMAD.MOV.U32 R13, RZ, RZ, R18 ;  /* 0x000000ffff0d7224 */ /* 0x000fe400078e0012 */
[----:B0-----:R-:W-:-:S10]  /*11d60*/  IMAD.MOV.U32 R3, RZ, RZ, R14 ;  /* 0x000000ffff037224 */ /* 0x001fd400078e000e */
[----:B------:R-:W-:Y:S05]  /*11d70*/  WARPSYNC.COLLECTIVE R15, `(.L_x_13198) ;  /* 0x000000000f087348 */ /* 0x000fea0003c00000 */
[----:B------:R0:W1:Y:S02]  /*11d80*/  SHFL.IDX P6, R14, R13, R12, R11 ;  /* 0x0000000c0d0e7389 */ /* 0x00006400000c000b */
[----:B01----:R-:W-:Y:S01]  /*11d90*/  ENDCOLLECTIVE ;  /* 0x000000000000791b */ /* 0x003fe20003800000 */
.L_x_13198:
[----:B------:R-:W-:Y:S02]  /*11da0*/  IMAD.MOV.U32 R13, RZ, RZ, R23 ;  /* 0x000000ffff0d7224 */ /* 0x000fe400078e0017 */
[----:B------:R-:W-:Y:S01]  /*11db0*/  IMAD.MOV.U32 R12, RZ, RZ, 0x7 ;  /* 0x00000007ff0c7424 */ /* 0x000fe200078e00ff */
[----:B------:R-:W-:-:S07]  /*11dc0*/  MOV R2, R14 ;  /* 0x0000000e00027202 */ /* 0x000fce0000000f00 */
[----:B------:R-:W-:Y:S05]  /*11dd0*/  WARPSYNC.COLLECTIVE R15, `(.L_x_13199) ;  /* 0x000000000f087348 */ /* 0x000fea0003c00000 */
[----:B------:R0:W1:Y:S02]  /*11de0*/  SHFL.IDX P6, R14, R13, R12, R11 ;  /* 0x0000000c0d0e7389 */ /* 0x00006400000c000b */
[----:B01----:R-:W-:Y:S01]  /*11df0*/  ENDCOLLECTIVE ;  /* 0x000000000000791b */ /* 0x003fe20003800000 */
.L_x_13199:
[----:B------:R-:W-:-:S05]  /*11e00*/  IADD3 R2, P0, R2, R7, RZ ;  /* 0x0000000702027210 */ /* 0x000fca0007f1e0ff */
[----:B------:R-:W-:-:S05]  /*11e10*/  IMAD.X R3, RZ, RZ, R3, P0 ;  /* 0x000000ffff037224 */ /* 0x000fca00000e0603 */
        /* <DEDUP_REMOVED lines=9> */
.L_x_13200:
[----:B------:R-:W-:Y:S01]  /*11eb0*/  IMAD.MOV.U32 R2, RZ, RZ, R14 ;  /* 0x000000ffff027224 */ /* 0x000fe200078e000e */
[----:B------:R-:W-:Y:S06]  /*11ec0*/  BRA `(.L_x_13201) ;  /* 0xffffffb400747947 */ /* 0x000fec000383ffff */
.L_x_13086:
[----:B0-----:R0:W1:Y:S02]  /*11ed0*/  SYNCS.PHASECHK.TRANS64.TRYWAIT P0, [R0+URZ+0x16860], R3 ;  /* 0x01686003000075a7 */ /* 0x001064000800017f */
[----:B-1----:R-:W-:Y:S05]  /*11ee0*/  @!P0 NANOSLEEP.SYNCS 0x989680 ;  /* 0x009896800000895d */ /* 0x002fea0003900000 */
[----:B------:R-:W1:Y:S02]  /*11ef0*/  @!P0 SYNCS.PHASECHK.TRANS64 P0, [R0+URZ+0x16860], R3 ;  /* 0x01686003000085a7 */ /* 0x000e64000800007f */
[----:B-1----:R-:W-:Y:S05]  /*11f00*/  @!P0 BRA `(.L_x_13086) ;  /* 0xfffffffc00f08947 */ /* 0x002fea000383ffff */
[----:B------:R-:W-:Y:S05]  /*11f10*/  BRA `(.L_x_13202) ;  /* 0xffffffb8008c7947 */ /* 0x000fea000383ffff */
.L_x_13087:
        /* <DEDUP_REMOVED lines=8> */
.L_x_13204:
[----:B------:R-:W-:Y:S05]  /*11fa0*/  BSYNC B0 ;  /* 0x0000000000007941 */ /* 0x000fea0003800000 */
.L_x_13203:
        /* <DEDUP_REMOVED lines=9> */
.L_x_13205:
[----:B------:R-:W-:Y:S01]  /*12040*/  ULDC UR4, c[0x0][0x2f4] ;  /* 0x0000bd0000047ab9 */ /* 0x000fe20000000800 */
[----:B------:R-:W-:Y:S01]  /*12050*/  IMAD R4, R4, 0x2, R22 ;  /* 0x0000000204047824 */ /* 0x000fe200078e0216 */
[----:B------:R-:W-:-:S04]  /*12060*/  ISETP.GE.AND P0, PT, R28, UR4, PT ;  /* 0x000000041c007c0c */ /* 0x000fc8000bf06270 */
[----:B------:R-:W-:Y:S01]  /*12070*/  ISETP.LT.OR P2, PT, R6, 0x1, P0 ;  /* 0x000000010600780c */ /* 0x000fe20000741670 */
[----:B------:R-:W-:Y:S01]  /*12080*/  IMAD.MOV.U32 R13, RZ, RZ, R23 ;  /* 0x000000ffff0d7224 */ /* 0x000fe200078e0017 */
[----:B------:R-:W-:Y:S02]  /*12090*/  MOV R12, 0x1 ;  /* 0x00000001000c7802 */ /* 0x000fe40000000f00 */
[----:B------:R-:W-:-:S13]  /*120a0*/  IADD3 R2, P1, R14, R5, RZ ;  /* 0x000000050e027210 */ /* 0x000fda0007f3e0ff */
[----:B------:R-:W-:Y:S05]  /*120b0*/  WARPSYNC.COLLECTIVE R15, `(.L_x_13206) ;  /* 0x000000000f087348 */ /* 0x000fea0003c00000 */
[----:B------:R0:W1:Y:S02]  /*120c0*/  SHFL.IDX P6, R14, R13, R12, R11 ;  /* 0x0000000c0d0e7389 */ /* 0x00006400000c000b */
[----:B01----:R-:W-:Y:S01]  /*120d0*/  ENDCOLLECTIVE ;  /* 0x000000000000791b */ /* 0x003fe20003800000 */
.L_x_13206:
[----:B------:R-:W-:-:S05]  /*120e0*/  IMAD.X R3, RZ, RZ, R3, P1 ;  /* 0x000000ffff037224 */ /* 0x000fca00008e0603 */
        /* <DEDUP_REMOVED lines=10> */
.L_x_13207:
[----:B------:R-:W-:Y:S01]  /*12190*/  IMAD.MOV.U32 R13, RZ, RZ, R23 ;  /* 0x000000ffff0d7224 */ /* 0x000fe200078e0017 */
[----:B------:R-:W-:Y:S02]  /*121a0*/  MOV R12, 0x2 ;  /* 0x00000002000c7802 */ /* 0x000fe40000000f00 */
[----:B------:R-:W-:-:S13]  /*121b0*/  IADD3 R2, P1, R14, R5, RZ ;  /* 0x000000050e027210 */ /* 0x000fda0007f3e0ff */
[----:B------:R-:W-:Y:S05]  /*121c0*/  WARPSYNC.COLLECTIVE R15, `(.L_x_13208) ;  /* 0x000000000f087348 */ /* 0x000fea0003c00000 */
[----:B------:R0:W1:Y:S02]  /*121d0*/  SHFL.IDX P6, R14, R13, R12, R11 ;  /* 0x0000000c0d0e7389 */ /* 0x00006400000c000b */
[----:B01----:R-:W-:Y:S01]  /*121e0*/  ENDCOLLECTIVE ;  /* 0x000000000000791b */ /* 0x003fe20003800000 */
.L_x_13208:
        /* <DEDUP_REMOVED lines=11> */
.L_x_13209:
[----:B------:R-:W-:Y:S01]  /*122a0*/  IMAD.MOV.U32 R13, RZ, RZ, R23 ;  /* 0x000000ffff0d7224 */ /* 0x000fe200078e0017 */
[----:B------:R-:W-:Y:S02]  /*122b0*/  MOV R12, 0x3 ;  /* 0x00000003000c7802 */ /* 0x000fe40000000f00 */
[----:B------:R-:W-:-:S13]  /*122c0*/  IADD3 R2, P1, R14, R5, RZ ;  /* 0x000000050e027210 */ /* 0x000fda0007f3e0ff */
[----:B------:R-:W-:Y:S05]  /*122d0*/  WARPSYNC.COLLECTIVE R15, `(.L_x_13210) ;  /* 0x000000000f087348 */ /* 0x000fea0003c00000 */
[----:B------:R0:W1:Y:S02]  /*122e0*/  SHFL.IDX P6, R14, R13, R12, R11 ;  /* 0x0000000c0d0e7389 */ /* 0x00006400000c000b */
[----:B01----:R-:W-:Y:S01]  /*122f0*/  ENDCOLLECTIVE ;  /* 0x000000000000791b */ /* 0x003fe20003800000 */
.L_x_13210:
        /* <DEDUP_REMOVED lines=11> */
.L_x_13211:
[----:B------:R-:W-:Y:S01]  /*123b0*/  IMAD.MOV.U32 R13, RZ, RZ, R23 ;  /* 0x000000ffff0d7224 */ /* 0x000fe200078e0017 */
[----:B------:R-:W-:Y:S02]  /*123c0*/  MOV R12, 0x4 ;  /* 0x00000004000c7802 */ /* 0x000fe40000000f00 */
[----:B------:R-:W-:-:S13]  /*123d0*/  IADD3 R2, P1, R14, R5, RZ ;  /* 0x000000050e027210 */ /* 0x000fda0007f3e0ff */
[----:B------:R-:W-:Y:S05]  /*123e0*/  WARPSYNC.COLLECTIVE R15, `(.L_x_13212) ;  /* 0x000000000f087348 */ /* 0x000fea0003c00000 */
[----:B------:R0:W1:Y:S02]  /*123f0*/  SHFL.IDX P6, R14, R13, R12, R11 ;  /* 0x0000000c0d0e7389 */ /* 0x00006400000c000b */
[----:B01----:R-:W-:Y:S01]  /*12400*/  ENDCOLLECTIVE ;  /* 0x000000000000791b */ /* 0x003fe20003800000 */
.L_x_13212:
        /* <DEDUP_REMOVED lines=11> */
.L_x_13213:
[----:B------:R-:W-:Y:S01]  /*124c0*/  IMAD.MOV.U32 R13, RZ, RZ, R23 ;  /* 0x000000ffff0d7224 */ /* 0x000fe200078e0017 */
[----:B------:R-:W-:Y:S02]  /*124d0*/  MOV R12, 0x5 ;  /* 0x00000005000c7802 */ /* 0x000fe40000000f00 */
[----:B------:R-:W-:-:S13]  /*124e0*/  IADD3 R2, P1, R14, R5, RZ ;  /* 0x000000050e027210 */ /* 0x000fda0007f3e0ff */
[----:B------:R-:W-:Y:S05]  /*124f0*/  WARPSYNC.COLLECTIVE R15, `(.L_x_13214) ;  /* 0x000000000f087348 */ /* 0x000fea0003c00000 */
[----:B------:R0:W1:Y:S02]  /*12500*/  SHFL.IDX P6, R14, R13, R12, R11 ;  /* 0x0000000c0d0e7389 */ /* 0x00006400000c000b */
[----:B01----:R-:W-:Y:S01]  /*12510*/  ENDCOLLECTIVE ;  /* 0x000000000000791b */ /* 0x003fe20003800000 */
.L_x_13214:
        /* <DEDUP_REMOVED lines=11> */
.L_x_13215:
[----:B------:R-:W-:Y:S01]  /*125d0*/  IMAD.MOV.U32 R13, RZ, RZ, R23 ;  /* 0x000000ffff0d7224 */ /* 0x000fe200078e0017 */
[----:B------:R-:W-:Y:S02]  /*125e0*/  MOV R12, 0x6 ;  /* 0x00000006000c7802 */ /* 0x000fe40000000f00 */
[----:B------:R-:W-:-:S13]  /*125f0*/  IADD3 R2, P1, R14, R5, RZ ;  /* 0x000000050e027210 */ /* 0x000fda0007f3e0ff */
[----:B------:R-:W-:Y:S05]  /*12600*/  WARPSYNC.COLLECTIVE R15, `(.L_x_13216) ;  /* 0x000000000f087348 */ /* 0x000fea0003c00000 */
[----:B------:R0:W1:Y:S02]  /*12610*/  SHFL.IDX P6, R14, R13, R12, R11 ;  /* 0x0000000c0d0e7389 */ /* 0x00006400000c000b */
[----:B01----:R-:W-:Y:S01]  /*12620*/  ENDCOLLECTIVE ;  /* 0x000000000000791b */ /* 0x003fe20003800000 */
.L_x_13216:
        /* <DEDUP_REMOVED lines=11> */
.L_x_13217:
[----:B------:R-:W-:Y:S01]  /*126e0*/  IMAD.MOV.U32 R13, RZ, RZ, R23 ;  /* 0x000000ffff0d7224 */ /* 0x000fe200078e0017 */
[----:B------:R-:W-:Y:S02]  /*126f0*/  MOV R12, 0x7 ;  /* 0x00000007000c7802 */ /* 0x000fe40000000f00 */
[----:B------:R-:W-:-:S13]  /*12700*/  IADD3 R2, P1, R14, R5, RZ ;  /* 0x000000050e027210 */ /* 0x000fda0007f3e0ff */
[----:B------:R-:W-:Y:S05]  /*12710*/  WARPSYNC.COLLECTIVE R15, `(.L_x_13218) ;  /* 0x000000000f087348 */ /* 0x000fea0003c00000 */
[----:B------:R0:W1:Y:S02]  /*12720*/  SHFL.IDX P6, R14, R13, R12, R11 ;  /* 0x0000000c0d0e7389 */ /* 0x00006400000c000b */
[----:B01----:R-:W-:Y:S01]  /*12730*/  ENDCOLLECTIVE ;  /* 0x000000000000791b */ /* 0x003fe20003800000 */
.L_x_13218:
        /* <DEDUP_REMOVED lines=10> */
.L_x_13219:
[----:B------:R-:W-:Y:S05]  /*127e0*/  BRA `(.L_x_13220) ;  /* 0xffffffb400507947 */ /* 0x000fea000383ffff */
.L_x_13092:
        /* <DEDUP_REMOVED lines=8> */
.L_x_13222:
[----:B------:R-:W-:Y:S05]  /*12870*/  BSYNC B0 ;  /* 0x0000000000007941 */ /* 0x000fea0003800000 */
.L_x_13221:
        /* <DEDUP_REMOVED lines=9> */
.L_x_13223:
        /* <DEDUP_REMOVED lines=15> */
[----:B------:R-:W-:Y:S02]  /*12a00*/  ISETP.GE.U32.AND P5, PT, R9, 0x10, PT ;  /* 0x000000100900780c */ /* 0x000fe40003fa6070 */
[----:B------:R-:W-:-:S02]  /*12a10*/  MOV R16, RZ ;  /* 0x000000ff00107202 */ /* 0x000fc40000000f00 */
[----:B--2---:R-:W-:Y:S01]  /*12a20*/  @!P1 MOV R7, R8 ;  /* 0x0000000800079202 */ /* 0x004fe20000000f00 */
[----:B---3--:R-:W-:Y:S01]  /*12a30*/  @!P1 IMAD.MOV.U32 R4, RZ, RZ, R5 ;  /* 0x000000ffff049224 */ /* 0x008fe200078e0005 */
[----:B------:R-:W-:-:S03]  /*12a40*/  ISETP.NE.AND P1, PT, R9, RZ, PT ;  /* 0x000000ff0900720c */ /* 0x000fc60003f25270 */
[----:B------:R-:W-:-:S10]  /*12a50*/  IMAD R13, R4, R7, RZ ;  /* 0x00000007040d7224 */ /* 0x000fd400078e02ff */
[----:B------:R-:W-:Y:S05]  /*12a60*/  WARPSYNC.COLLECTIVE R15, `(.L_x_13224) ;  /* 0x000000000f087348 */ /* 0x000fea0003c00000 */
[----:B------:R0:W1:Y:S02]  /*12a70*/  SHFL.UP P6, R14, R13, R12, R11 ;  /* 0x0400000c0d0e7389 */ /* 0x00006400000c000b */
[----:B01----:R-:W-:Y:S01]  /*12a80*/  ENDCOLLECTIVE ;  /* 0x000000000000791b */ /* 0x003fe20003800000 */
.L_x_13224:
[----:B------:R-:W-:Y:S01]  /*12a90*/  IMAD.MOV.U32 R12, RZ, RZ, 0x2 ;  /* 0x00000002ff0c7424 */ /* 0x000fe200078e00ff */
[----:B------:R-:W-:-:S05]  /*12aa0*/  SEL R14, R14, RZ, P1 ;  /* 0x000000ff0e0e7207 */ /* 0x000fca0000800000 */
[----:B------:R-:W-:-:S05]  /*12ab0*/  IMAD.IADD R5, R13, 0x1, R14 ;  /* 0x000000010d057824 */ /* 0x000fca00078e020e */
[----:B------:R-:W-:-:S07]  /*12ac0*/  MOV R13, R5 ;  /* 0x00000005000d7202 */ /* 0x000fce0000000f00 */
[----:B------:R-:W-:Y:S05]  /*12ad0*/  WARPSYNC.COLLECTIVE R15, `(.L_x_13225) ;  /* 0x000000000f087348 */ /* 0x000fea0003c00000 */
[----:B------:R0:W1:Y:S02]  /*12ae0*/  SHFL.UP P6, R14, R13, R12, R11 ;  /* 0x0400000c0d0e7389 */ /* 0x00006400000c000b */
[----:B01----:R-:W-:Y:S01]  /*12af0*/  ENDCOLLECTIVE ;  /* 0x000000000000791b */ /* 0x003fe20003800000 */
.L_x_13225:
[----:B------:R-:W-:Y:S01]  /*12b00*/  IMAD.MOV.U32 R12, RZ, RZ, 0x4 ;  /* 0x00000004ff0c7424 */ /* 0x000fe200078e00ff */
[----:B------:R-:W-:-:S05]  /*12b10*/  SEL R2, R14, RZ, P2 ;  /* 0x000000ff0e027207 */ /* 0x000fca0001000000 */
[----:B------:R-:W-:-:S04]  /*12b20*/  IMAD.IADD R2, R5, 0x1, R2 ;  /* 0x0000000105027824 */ /* 0x000fc800078e0202 */
[----:B------:R-:W-:-:S07]  /*12b30*/  IMAD.MOV.U32 R13, RZ, RZ, R2 ;  /* 0x000000ffff0d7224 */ /* 0x000fce00078e0002 */
[----:B------:R-:W-:Y:S05]  /*12b40*/  WARPSYNC.COLLECTIVE R15, `(.L_x_13226) ;  /* 0x000000000f087348 */ /* 0x000fea0003c00000 */
[----:B------:R0:W1:Y:S02]  /*12b50*/  SHFL.UP P6, R14, R13, R12, R11 ;  /* 0x0400000c0d0e7389 */ /* 0x00006400000c000b */
[----:B01----:R-:W-:Y:S01]  /*12b60*/  ENDCOLLECTIVE ;  /* 0x000000000000791b */ /* 0x003fe20003800000 */
.L_x_13226:
[----:B------:R-:W-:Y:S01]  /*12b70*/  IMAD.MOV.U32 R12, RZ, RZ, 0x8 ;  /* 0x00000008ff0c7424 */ /* 0x000fe200078e00ff */
[----:B------:R-:W-:-:S04]  /*12b80*/  SEL R3, R14, RZ, P3 ;  /* 0x000000ff0e037207 */ /* 0x000fc80001800000 */
[----:B------:R-:W-:-:S05]  /*12b90*/  IADD3 R8, R2, R3, RZ ;  /* 0x0000000302087210 */ /* 0x000fca0007ffe0ff */
[----:B------:R-:W-:-:S07]  /*12ba0*/  IMAD.MOV.U32 R13, RZ, RZ, R8 ;  /* 0x000000ffff0d7224 */ /* 0x000fce00078e0008 */
[----:B------:R-:W-:Y:S05]  /*12bb0*/  WARPSYNC.COLLECTIVE R15, `(.L_x_13227) ;  /* 0x000000000f087348 */ /* 0x000fea0003c00000 */
[----:B------:R0:W1:Y:S02]  /*12bc0*/  SHFL.UP P6, R14, R13, R12, R11 ;  /* 0x0400000c0d0e7389 */ /* 0x00006400000c000b */
[----:B01----:R-:W-:Y:S01]  /*12bd0*/  ENDCOLLECTIVE ;  /* 0x000000000000791b */ /* 0x003fe20003800000 */
.L_x_13227:
[----:B------:R-:W-:Y:S02]  /*12be0*/  MOV R12, 0x10 ;  /* 0x00000010000c7802 */ /* 0x000fe40000000f00 */
[----:B------:R-:W-:-:S05]  /*12bf0*/  SEL R5, R14, RZ, P4 ;  /* 0x000000ff0e057207 */ /* 0x000fca0002000000 */
[----:B------:R-:W-:-:S04]  /*12c00*/  IMAD.IADD R5, R8, 0x1, R5 ;  /* 0x0000000108057824 */ /* 0x000fc800078e0205 */
[----:B------:R-:W-:-:S07]  /*12c10*/  IMAD.MOV.U32 R13, RZ, RZ, R5 ;  /* 0x000000ffff0d7224 */ /* 0x000fce00078e0005 */
[----:B------:R-:W-:Y:S05]  /*12c20*/  WARPSYNC.COLLECTIVE R15, `(.L_x_13228) ;  /* 0x000000000f087348 */ /* 0x000fea0003c00000 */
[----:B------:R0:W1:Y:S02]  /*12c30*/  SHFL.UP P6, R14, R13, R12, R11 ;  /* 0x0400000c0d0e7389 */ /* 0x00006400000c000b */
[----:B01----:R-:W-:Y:S01]  /*12c40*/  ENDCOLLECTIVE ;  /* 0x000000000000791b */ /* 0x003fe20003800000 */
.L_x_13228:
        /* <DEDUP_REMOVED lines=8> */
.L_x_13229:
[----:B------:R-:W-:Y:S05]  /*12cd0*/  BRA `(.L_x_13230) ;  /* 0xffffffb4005c7947 */ /* 0x000fea000383ffff */
.L_x_13095:
[----:B------:R-:W-:Y:S01]  /*12ce0*/  BSSY B0, `(.L_x_13231) ;  /* 0x0000007000007945 */ /* 0x000fe20003800000 */
[----:B------:R-:W-:Y:S02]  /*12cf0*/  IMAD.MOV.U32 R12, RZ, RZ, 0x1 ;  /* 0x00000001ff0c7424 */ /* 0x000fe400078e00ff */
[----:B------:R-:W-:Y:S02]  /*12d00*/  IMAD.MOV.U32 R11, RZ, RZ, RZ ;  /* 0x000000ffff0b7224 */ /* 0x000fe400078e00ff */
[----:B------:R-:W-:-:S07]  /*12d10*/  IMAD.MOV.U32 R15, RZ, RZ, -0x1 ;  /* 0xffffffffff0f7424 */ /* 0x000fce00078e00ff */
[----:B------:R-:W-:Y:S05]  /*12d20*/  WARPSYNC.COLLECTIVE R15, `(.L_x_13232) ;  /* 0x000000000f087348 */ /* 0x000fea0003c00000 */
[----:B------:R0:W1:Y:S02]  /*12d30*/  SHFL.UP P6, R14, R13, R12, R11 ;  /* 0x0400000c0d0e7389 */ /* 0x00006400000c000b */
[----:B01----:R-:W-:Y:S01]  /*12d40*/  ENDCOLLECTIVE ;  /* 0x000000000000791b */ /* 0x003fe20003800000 */
.L_x_13232:
[----:B------:R-:W-:Y:S05]  /*12d50*/  BSYNC B0 ;  /* 0x0000000000007941 */ /* 0x000fea0003800000 */
.L_x_13231:
        /* <DEDUP_REMOVED lines=8> */
.L_x_13233:
[----:B------:R-:W-:Y:S02]  /*12de0*/  MOV R12, 0x4 ;  /* 0x00000004000c7802 */ /* 0x000fe40000000f00 */
[----:B------:R-:W-:-:S05]  /*12df0*/  SEL R2, R14, RZ, P2 ;  /* 0x000000ff0e027207 */ /* 0x000fca0001000000 */
[----:B------:R-:W-:-:S04]  /*12e00*/  IMAD.IADD R2, R13, 0x1, R2 ;  /* 0x000000010d027824 */ /* 0x000fc800078e0202 */
[----:B------:R-:W-:-:S07]  /*12e10*/  IMAD.MOV.U32 R13, RZ, RZ, R2 ;  /* 0x000000ffff0d7224 */ /* 0x000fce00078e0002 */
[----:B------:R-:W-:Y:S05]  /*12e20*/  WARPSYNC.COLLECTIVE R15, `(.L_x_13234) ;  /* 0x000000000f087348 */ /* 0x000fea0003c00000 */
[----:B------:R0:W1:Y:S02]  /*12e30*/  SHFL.UP P6, R14, R13, R12, R11 ;  /* 0x0400000c0d0e7389 */ /* 0x00006400000c000b */
[----:B01----:R-:W-:Y:S01]  /*12e40*/  ENDCOLLECTIVE ;  /* 0x000000000000791b */ /* 0x003fe20003800000 */
.L_x_13234:
[----:B------:R-:W-:Y:S01]  /*12e50*/  IMAD.MOV.U32 R12, RZ, RZ, 0x8 ;  /* 0x00000008ff0c7424 */ /* 0x000fe200078e00ff */
[----:B------:R-:W-:-:S05]  /*12e60*/  SEL R3, R14, RZ, P3 ;  /* 0x000000ff0e037207 */ /* 0x000fca0001800000 */
[----:B------:R-:W-:-:S04]  /*12e70*/  IMAD.IADD R3, R2, 0x1, R3 ;  /* 0x0000000102037824 */ /* 0x000fc800078e0203 */
[----:B------:R-:W-:-:S07]  /*12e80*/  IMAD.MOV.U32 R13, RZ, RZ, R3 ;  /* 0x000000ffff0d7224 */ /* 0x000fce00078e0003 */
[----:B------:R-:W-:Y:S05]  /*12e90*/  WARPSYNC.COLLECTIVE R15, `(.L_x_13235) ;  /* 0x000000000f087348 */ /* 0x000fea0003c00000 */
[----:B------:R0:W1:Y:S02]  /*12ea0*/  SHFL.UP P6, R14, R13, R12, R11 ;  /* 0x0400000c0d0e7389 */ /* 0x00006400000c000b */
[----:B01----:R-:W-:Y:S01]  /*12eb0*/  ENDCOLLECTIVE ;  /* 0x000000000000791b */ /* 0x003fe20003800000 */
.L_x_13235:
[----:B------:R-:W-:Y:S01]  /*12ec0*/  IMAD.MOV.U32 R12, RZ, RZ, 0x10 ;  /* 0x00000010ff0c7424 */ /* 0x000fe200078e00ff */
[----:B------:R-:W-:-:S05]  /*12ed0*/  SEL R14, R14, RZ, P4 ;  /* 0x000000ff0e0e7207 */ /* 0x000fca0002000000 */
[----:B------:R-:W-:-:S05]  /*12ee0*/  IMAD.IADD R5, R3, 0x1, R14 ;  /* 0x0000000103057824 */ /* 0x000fca00078e020e */
[----:B------:R-:W-:-:S07]  /*12ef0*/  MOV R13, R5 ;  /* 0x00000005000d7202 */ /* 0x000fce0000000f00 */
[----:B------:R-:W-:Y:S05]  /*12f00*/  WARPSYNC.COLLECTIVE R15, `(.L_x_13236) ;  /* 0x000000000f087348 */ /* 0x000fea0003c00000 */
[----:B------:R0:W1:Y:S02]  /*12f10*/  SHFL.UP P6, R14, R13, R12, R11 ;  /* 0x0400000c0d0e7389 */ /* 0x00006400000c000b */
[----:B01----:R-:W-:Y:S01]  /*12f20*/  ENDCOLLECTIVE ;  /* 0x000000000000791b */ /* 0x003fe20003800000 */
.L_x_13236:
        /* <DEDUP_REMOVED lines=8> */
.L_x_13237:
[----:B------:R-:W-:Y:S05]  /*12fb0*/  BRA `(.L_x_13238) ;  /* 0xffffffb400487947 */ /* 0x000fea000383ffff */
.L_x_13097:
[----:B------:R-:W-:Y:S01]  /*12fc0*/  BSSY B0, `(.L_x_13239) ;  /* 0x0000006000007945 */ /* 0x000fe20003800000 */
[----:B------:R-:W-:Y:S01]  /*12fd0*/  PLOP3.LUT P6, PT, P6, PT, PT, 0x8, 0x0 ;  /* 0x000000000000781c */ /* 0x000fe200037ce170 */
[----:B------:R-:W-:-:S12]  /*12fe0*/  IMAD.MOV.U32 R15, RZ, RZ, -0x1 ;  /* 0xffffffffff0f7424 */ /* 0x000fd800078e00ff */
[----:B0-----:R-:W-:Y:S05]  /*12ff0*/  WARPSYNC.COLLECTIVE R15, `(.L_x_13240) ;  /* 0x000000000f087348 */ /* 0x001fea0003c00000 */
[----:B------:R-:W-:Y:S01]  /*13000*/  VOTE.ANY R14, PT, P6 ;  /* 0x00000000000e7806 */ /* 0x000fe200030e0100 */
[----:B0-----:R-:W-:Y:S06]  /*13010*/  ENDCOLLECTIVE ;  /* 0x000000000000791b */ /* 0x001fec0003800000 */
.L_x_13240:
[----:B------:R-:W-:Y:S05]  /*13020*/  BSYNC B0 ;  /* 0x0000000000007941 */ /* 0x000fea0003800000 */
.L_x_13239:
[----:B------:R-:W-:Y:S01]  /*13030*/  IMAD.MOV.U32 R8, RZ, RZ, R14 ;  /* 0x000000ffff087224 */ /* 0x000fe200078e000e */
[----:B------:R-:W-:Y:S01]  /*13040*/  MOV R11, 0x1f ;  /* 0x0000001f000b7802 */ /* 0x000fe20000000f00 */
[----:B------:R-:W-:Y:S02]  /*13050*/  IMAD.MOV.U32 R13, RZ, RZ, R7 ;  /* 0x000000ffff0d7224 */ /* 0x000fe400078e0007 */
[----:B------:R-:W0:Y:S01]  /*13060*/  POPC R5, R8 ;  /* 0x0000000800057309 */ /* 0x000e220000000000 */
[----:B------:R-:W-:Y:S02]  /*13070*/  IMAD.MOV.U32 R15, RZ, RZ, -0x1 ;  /* 0xffffffffff0f7424 */ /* 0x000fe400078e00ff */
[----:B0-----:R-:W-:-:S07]  /*13080*/  IMAD.MOV.U32 R12, RZ, RZ, R5 ;  /* 0x000000ffff0c7224 */ /* 0x001fce00078e0005 */
[----:B------:R-:W-:Y:S05]  /*13090*/  WARPSYNC.COLLECTIVE R15, `(.L_x_13241) ;  /* 0x000000000f087348 */ /* 0x000fea0003c00000 */
[----:B------:R0:W1:Y:S02]  /*130a0*/  SHFL.IDX P6, R14, R13, R12, R11 ;  /* 0x0000000c0d0e7389 */ /* 0x00006400000c000b */
[----:B01----:R-:W-:Y:S01]  /*130b0*/  ENDCOLLECTIVE ;  /* 0x000000000000791b */ /* 0x003fe20003800000 */
.L_x_13241:
[----:B------:R-:W-:Y:S02]  /*130c0*/  IMAD.MOV.U32 R13, RZ, RZ, R4 ;  /* 0x000000ffff0d7224 */ /* 0x000fe400078e0004 */
[----:B------:R-:W-:-:S07]  /*130d0*/  IMAD.MOV.U32 R7, RZ, RZ, R14 ;  /* 0x000000ffff077224 */ /* 0x000fce00078e000e */
[----:B------:R-:W-:Y:S05]  /*130e0*/  WARPSYNC.COLLECTIVE R15, `(.L_x_13242) ;  /* 0x000000000f087348 */ /* 0x000fea0003c00000 */
[----:B------:R0:W1:Y:S02]  /*130f0*/  SHFL.IDX P6, R14, R13, R12, R11 ;  /* 0x0000000c0d0e7389 */ /* 0x00006400000c000b */
[----:B01----:R-:W-:Y:S01]  /*13100*/  ENDCOLLECTIVE ;  /* 0x000000000000791b */ /* 0x003fe20003800000 */
.L_x_13242:
[----:B------:R-:W-:Y:S01]  /*13110*/  IMAD.MOV.U32 R4, RZ, RZ, R14 ;  /* 0x000000ffff047224 */ /* 0x000fe200078e000e */
[----:B------:R-:W-:Y:S06]  /*13120*/  BRA `(.L_x_13243) ;  /* 0xffffffb400287947 */ /* 0x000fec000383ffff */
.L_x_13099:
[----:B------:R-:W-:Y:S01]  /*13130*/  BSSY B0, `(.L_x_13244) ;  /* 0x0000007000007945 */ /* 0x000fe20003800000 */
[----:B------:R-:W-:Y:S01]  /*13140*/  MOV R13, R3 ;  /* 0x00000003000d7202 */ /* 0x000fe20000000f00 */
[----:B------:R-:W-:Y:S02]  /*13150*/  IMAD.MOV.U32 R11, RZ, RZ, 0x1f ;  /* 0x0000001fff0b7424 */ /* 0x000fe400078e00ff */
[----:B------:R-:W-:-:S07]  /*13160*/  IMAD.MOV.U32 R15, RZ, RZ, -0x1 ;  /* 0xffffffffff0f7424 */ /* 0x000fce00078e00ff */
[----:B0123--:R-:W-:Y:S05]  /*13170*/  WARPSYNC.COLLECTIVE R15, `(.L_x_13245) ;  /* 0x000000000f087348 */ /* 0x00ffea0003c00000 */
[----:B------:R4:W0:Y:S02]  /*13180*/  SHFL.IDX P6, R14, R13, R12, R11 ;  /* 0x0000000c0d0e7389 */ /* 0x00082400000c000b */
[----:B01234-:R-:W-:Y:S01]  /*13190*/  ENDCOLLECTIVE ;  /* 0x000000000000791b */ /* 0x01ffe20003800000 */
.L_x_13245:
[----:B------:R-:W-:Y:S05]  /*131a0*/  BSYNC B0 ;  /* 0x0000000000007941 */ /* 0x000fea0003800000 */
.L_x_13244:
[----:B------:R-:W-:Y:S01]  /*131b0*/  IMAD.MOV.U32 R16, RZ, RZ, R14 ;  /* 0x000000ffff107224 */ /* 0x000fe200078e000e */
[----:B------:R-:W-:Y:S06]  /*131c0*/  BRA `(.L_x_13098) ;  /* 0xffffffb400187947 */ /* 0x000fec000383ffff */
.L_x_13103:
[----:B0-----:R0:W1:Y:S02]  /*131d0*/  SYNCS.PHASECHK.TRANS64.TRYWAIT P0, [R5+URZ+0x16820], R0 ;  /* 0x01682000050075a7 */ /* 0x001064000800017f */
[----:B-1----:R-:W-:Y:S05]  /*131e0*/  @!P0 NANOSLEEP.SYNCS 0x989680 ;  /* 0x009896800000895d */ /* 0x002fea0003900000 */
[----:B------:R-:W1:Y:S02]  /*131f0*/  @!P0 SYNCS.PHASECHK.TRANS64 P0, [R5+URZ+0x16820], R0 ;  /* 0x01682000050085a7 */ /* 0x000e64000800007f */
[----:B-1----:R-:W-:Y:S05]  /*13200*/  @!P0 BRA `(.L_x_13103) ;  /* 0xfffffffc00f08947 */ /* 0x002fea000383ffff */
[----:B------:R-:W-:Y:S05]  /*13210*/  BRA `(.L_x_13246) ;  /* 0xffffffb800707947 */ /* 0x000fea000383ffff */
.L_x_13104:
[----:B------:R-:W1:Y:S01]  /*13220*/  S2R R2, SR_TID.X ;  /* 0x0000000000027919 */ /* 0x000e620000002100 */
[----:B------:R-:W-:Y:S01]  /*13230*/  BSSY B0, `(.L_x_13247) ;  /* 0x000000a000007945 */ /* 0x000fe20003800000 */
[----:B------:R-:W-:Y:S01]  /*13240*/  MOV R12, RZ ;  /* 0x000000ff000c7202 */ /* 0x000fe20000000f00 */
        /* <DEDUP_REMOVED lines=8> */
.L_x_13248:
[----:B------:R-:W-:Y:S05]  /*132d0*/  BSYNC B0 ;  /* 0x0000000000007941 */ /* 0x000fea0003800000 */
.L_x_13247:
[----:B------:R-:W-:Y:S05]  /*132e0*/  BRA `(.L_x_13249) ;  /* 0xffffffb800587947 */ /* 0x000fea000383ffff */
.L_x_13107:
[----:B------:R-:W-:Y:S01]  /*132f0*/  BSSY B1, `(.L_x_13250) ;  /* 0x0000006000017945 */ /* 0x000fe20003800000 */
[----:B------:R-:W-:-:S07]  /*13300*/  IMAD.MOV.U32 R15, RZ, RZ, -0x1 ;  /* 0xffffffffff0f7424 */ /* 0x000fce00078e00ff */
[----:B0-2---:R-:W-:Y:S05]  /*13310*/  WARPSYNC.COLLECTIVE R15, `(.L_x_13251) ;  /* 0x000000000f0c7348 */ /* 0x005fea0003c00000 */
[----:B------:R-:W-:Y:S02]  /*13320*/  ELECT P6, UR62, PT ;  /* 0x00000000003e782f */ /* 0x000fe400038c0000 */
[----:B------:R-:W-:Y:S01]  /*13330*/  MOV R14, UR62 ;  /* 0x0000003e000e7c02 */ /* 0x000fe20008000f00 */
[----:B0-2---:R-:W-:Y:S10]  /*13340*/  ENDCOLLECTIVE ;  /* 0x000000000000791b */ /* 0x005ff40003800000 */
.L_x_13251:
[----:B------:R-:W-:Y:S05]  /*13350*/  BSYNC B1 ;  /* 0x0000000000017941 */ /* 0x000fea0003800000 */
.L_x_13250:
[----:B------:R-:W-:Y:S05]  /*13360*/  BRA `(.L_x_13252) ;  /* 0xffffffb800507947 */ /* 0x000fea000383ffff */
.L_x_13109:
[----:B0-----:R0:W1:Y:S02]  /*13370*/  SYNCS.PHASECHK.TRANS64.TRYWAIT P1, [R3+URZ+0x16840], R2 ;  /* 0x01684002030075a7 */ /* 0x001064000802017f */
[----:B-1----:R-:W-:Y:S05]  /*13380*/  @!P1 NANOSLEEP.SYNCS 0x989680 ;  /* 0x009896800000995d */ /* 0x002fea0003900000 */
[----:B------:R-:W1:Y:S02]  /*13390*/  @!P1 SYNCS.PHASECHK.TRANS64 P1, [R3+URZ+0x16840], R2 ;  /* 0x01684002030095a7 */ /* 0x000e64000802007f */
[----:B-1----:R-:W-:Y:S05]  /*133a0*/  @!P1 BRA `(.L_x_13109) ;  /* 0xfffffffc00f09947 */ /* 0x002fea000383ffff */
[----:B------:R-:W-:Y:S05]  /*133b0*/  BRA `(.L_x_13253) ;  /* 0xffffffb800707947 */ /* 0x000fea000383ffff */
.L_x_13111:
[----:B-1----:R1:W3:Y:S02]  /*133c0*/  SYNCS.PHASECHK.TRANS64.TRYWAIT P1, [R25+URZ+0x16840], R0 ;  /* 0x01684000190075a7 */ /* 0x0022e4000802017f */
[----:B---3--:R-:W-:Y:S05]  /*133d0*/  @!P1 NANOSLEEP.SYNCS 0x989680 ;  /* 0x009896800000995d */ /* 0x008fea0003900000 */
[----:B------:R-:W3:Y:S02]  /*133e0*/  @!P1 SYNCS.PHASECHK.TRANS64 P1, [R25+URZ+0x16840], R0 ;  /* 0x01684000190095a7 */ /* 0x000ee4000802007f */
[----:B---3--:R-:W-:Y:S05]  /*133f0*/  @!P1 BRA `(.L_x_13111) ;  /* 0xfffffffc00f09947 */ /* 0x008fea000383ffff */
[----:B------:R-:W-:Y:S05]  /*13400*/  BRA `(.L_x_13254) ;  /* 0xffffffb8007c7947 */ /* 0x000fea000383ffff */
.L_x_13113:
[----:B---3--:R3:W4:Y:S02]  /*13410*/  SYNCS.PHASECHK.TRANS64.TRYWAIT P1, [R3+URZ+0x16860], R2 ;  /* 0x01686002030075a7 */ /* 0x008724000802017f */
[----:B----4-:R-:W-:Y:S05]  /*13420*/  @!P1 NANOSLEEP.SYNCS 0x989680 ;  /* 0x009896800000995d */ /* 0x010fea0003900000 */
[----:B------:R-:W4:Y:S02]  /*13430*/  @!P1 SYNCS.PHASECHK.TRANS64 P1, [R3+URZ+0x16860], R2 ;  /* 0x01686002030095a7 */ /* 0x000f24000802007f */
[----:B----4-:R-:W-:Y:S05]  /*13440*/  @!P1 BRA `(.L_x_13113) ;  /* 0xfffffffc00f09947 */ /* 0x010fea000383ffff */
[----:B------:R-:W-:Y:S05]  /*13450*/  BRA `(.L_x_13255) ;  /* 0xffffffb800787947 */ /* 0x000fea000383ffff */
.L_x_13256:
        /* <DEDUP_REMOVED lines=10> */
.L_x_15993:


//--------------------- .text._ZN7cutlass13device_kernelIN5flash11enable_sm90INS1_16FlashAttnFwdSm90INS1_25CollectiveMainloopFwdSm90ILi2EN4cute5tupleIJNS5_1CILi1EEES8_S8_EEENS6_IJNS7_ILi192EEENS7_ILi128EEENS7_ILi64EEEEEELi64ENS_10bfloat16_tEfNS_4arch4Sm90ELb0ELb0ELb1ELb1ELb1ELb1ELb0ELb1ELb1ELb1ELb1ELb0EEENS1_21CollectiveEpilogueFwdINS6_IJSA_SC_SB_EEES9_SE_SG_Li384ELb1ELb1ELb1ELb0EEENS1_36VarlenDynamicPersistentTileSchedulerILi192ELi128ELi384ELi128ELb1ELb1ELb1ELb0ELb1ELb1EEEEEEEEEvNT_6ParamsE --------------------------
	.section	.text._ZN7cutlass13device_kernelIN5flash11enable_sm90INS1_16FlashAttnFwdSm90INS1_25CollectiveMainloopFwdSm90ILi2EN4cute5tupleIJNS5_1CILi1EEES8_S8_EEENS6_IJNS7_ILi192EEENS7_ILi128EEENS7_ILi64EEEEEELi64ENS_10bfloat16_tEfNS_4arch4Sm90ELb0ELb0ELb1ELb1ELb1ELb1ELb0ELb1ELb1ELb1ELb1ELb0EEENS1_21CollectiveEpilogueFwdINS6_IJSA_SC_SB_EEES9_SE_SG_Li384ELb1ELb1ELb1ELb0EEENS1_36VarlenDynamicPersistentTileSchedulerILi192ELi128ELi384ELi128ELb1ELb1ELb1ELb0ELb1ELb1EEEEEEEEEvNT_6ParamsE,"ax",@progbits
	.align	128
.text._ZN7cutlass13device_kernelIN5flash11enable_sm90INS1_16FlashAttnFwdSm90INS1_25CollectiveMainloopFwdSm90ILi2EN4cute5tupleIJNS5_1CILi1EEES8_S8_EEENS6_IJNS7_ILi192EEENS7_ILi128EEENS7_ILi64EEEEEELi64ENS_10bfloat16_tEfNS_4arch4Sm90ELb0ELb0ELb1ELb1ELb1ELb1ELb0ELb1ELb1ELb1ELb1ELb0EEENS1_21CollectiveEpilogueFwdINS6_IJSA_SC_SB_EEES9_SE_SG_Li384ELb1ELb1ELb1ELb0EEENS1_36VarlenDynamicPersistentTileSchedulerILi192ELi128ELi384ELi128ELb1ELb1ELb1ELb0ELb1ELb1EEEEEEEEEvNT_6ParamsE:
        .type           _ZN7cutlass13device_kernelIN5flash11enable_sm90INS1_16FlashAttnFwdSm90INS1_25CollectiveMainloopFwdSm90ILi2EN4cute5tupleIJNS5_1CILi1EEES8_S8_EEENS6_IJNS7_ILi192EEENS7_ILi128EEENS7_ILi64EEEEEELi64ENS_10bfloat16_tEfNS_4arch4Sm90ELb0ELb0ELb1ELb1ELb1ELb1ELb0ELb1ELb1ELb1ELb1ELb0EEENS1_21CollectiveEpilogueFwdINS6_IJSA_SC_SB_EEES9_SE_SG_Li384ELb1ELb1ELb1ELb0EEENS1_36VarlenDynamicPersistentTileSchedulerILi192ELi128ELi384ELi128ELb1ELb1ELb1ELb0ELb1ELb1EEEEEEEEEvNT_6ParamsE,@function
        .size           _ZN7cutlass13device_kernelIN5flash11enable_sm90INS1_16FlashAttnFwdSm90INS1_25CollectiveMainloopFwdSm90ILi2EN4cute5tupleIJNS5_1CILi1EEES8_S8_EEENS6_IJNS7_ILi192EEENS7_ILi128EEENS7_ILi64EEEEEELi64ENS_10bfloat16_tEfNS_4arch4Sm90ELb0ELb0ELb1ELb1ELb1ELb1ELb0ELb1ELb1ELb1ELb1ELb0EEENS1_21CollectiveEpilogueFwdINS6_IJSA_SC_SB_EEES9_SE_SG_Li384ELb1ELb1ELb1ELb0EEENS1_36VarlenDynamicPersistentTileSchedulerILi192ELi128ELi384ELi128ELb1ELb1ELb1ELb0ELb1ELb1EEEEEEEEEvNT_6ParamsE,(.L_x_15994 - _ZN7cutlass13device_kernelIN5flash11enable_sm90INS1_16FlashAttnFwdSm90INS1_25CollectiveMainloopFwdSm90ILi2EN4cute5tupleIJNS5_1CILi1EEES8_S8_EEENS6_IJNS7_ILi192EEENS7_ILi128EEENS7_ILi64EEEEEELi64ENS_10bfloat16_tEfNS_4arch4Sm90ELb0ELb0ELb1ELb1ELb1ELb1ELb0ELb1ELb1ELb1ELb1ELb0EEENS1_21CollectiveEpilogueFwdINS6_IJSA_SC_SB_EEES9_SE_SG_Li384ELb1ELb1ELb1ELb0EEENS1_36VarlenDynamicPersistentTileSchedulerILi192ELi128ELi384ELi128ELb1ELb1ELb1ELb0ELb1ELb1EEEEEEEEEvNT_6ParamsE)
        .other          _ZN7cutlass13device_kernelIN5flash11enable_sm90INS1_16FlashAttnFwdSm90INS1_25CollectiveMainloopFwdSm90ILi2EN4cute5tupleIJNS5_1CILi1EEES8_S8_EEENS6_IJNS7_ILi192EEENS7_ILi128EEENS7_ILi64EEEEEELi64ENS_10bfloat16_tEfNS_4arch4Sm90ELb0ELb0ELb1ELb1ELb1ELb1ELb0ELb1ELb1ELb1ELb1ELb0EEENS1_21CollectiveEpilogueFwdINS6_IJSA_SC_SB_EEES9_SE_SG_Li384ELb1ELb1ELb1ELb0EEENS1_36VarlenDynamicPersistentTileSchedulerILi192ELi128ELi384ELi128ELb1ELb1ELb1ELb0ELb1ELb1EEEEEEEEEvNT_6ParamsE,@"STO_CUDA_ENTRY STV_DEFAULT"
_ZN7cutlass13device_kernelIN5flash11enable_sm90INS1_16FlashAttnFwdSm90INS1_25CollectiveMainloopFwdSm90ILi2EN4cute5tupleIJNS5_1CILi1EEES8_S8_EEENS6_IJNS7_ILi192EEENS7_ILi128EEENS7_ILi64EEEEEELi64ENS_10bfloat16_tEfNS_4arch4Sm90ELb0ELb0ELb1ELb1ELb1ELb1ELb0ELb1ELb1ELb1ELb1ELb0EEENS1_21CollectiveEpilogueFwdINS6_IJSA_SC_SB_EEES9_SE_SG_Li384ELb1ELb1ELb1ELb0EEENS1_36VarlenDynamicPersistentTileSchedulerILi192ELi128ELi384ELi128ELb1ELb1ELb1ELb0ELb1ELb1EEEEEEEEEvNT_6ParamsE:
        /* <DEDUP_REMOVED lines=18> */
.L_x_13258:
[----:B------:R-:W-:Y:S05]  /*0120*/  BSYNC B0 ;  /* 0x0000000000007941 */ /* 0x000fea0003800000 */
.L_x_13257:
        /* <DEDUP_REMOVED lines=41> */
.L_x_13259:
        /* <DEDUP_REMOVED lines=22> */
.L_x_13260:
        /* <DEDUP_REMOVED lines=18> */
.L_x_13261:
        /* <DEDUP_REMOVED lines=22> */
.L_x_13262:
        /* <DEDUP_REMOVED lines=22> */
.L_x_13263:
        /* <DEDUP_REMOVED lines=8> */
.L_x_13266:
[----:B------:R-:W-:-:S08]  /*0980*/  NOP ;  /* 0x0000000000007918 */ /* 0x000fd00000000000 */
[----:B------:R-:W0:Y:S02]  /*0990*/  USETMAXREG.TRY_ALLOC.CTAPOOL UP0, 0xa0 ;  /* 0x000000a0000079c8 */ /* 0x000e240008000600 */
[----:B0-----:R-:W-:-:S13]  /*09a0*/  PLOP3.LUT P0, PT, PT, PT, UP0, 0x80, 0x0 ;  /* 0x000000000000781c */ /* 0x001fda0003f0f008 */
[----:B------:R-:W-:Y:S05]  /*09b0*/  @!P0 BRA `(.L_x_13266) ;  /* 0xfffffffc00f08947 */ /* 0x000fea000383ffff */
[----:B------:R-:W2:Y:S01]  /*09c0*/  LDL.LU R0, [R1] ;  /* 0x0000000001007983 */ /* 0x000ea20000300800 */
[----:B------:R-:W0:Y:S01]  /*09d0*/  S2R R2, SR_TID.X ;  /* 0x0000000000027919 */ /* 0x000e220000002100 */
[----:B------:R-:W1:Y:S01]  /*09e0*/  S2UR UR38, SR_CgaCtaId ;  /* 0x00000000002679c3 */ /* 0x000e620000008800 */
[----:B------:R-:W-:Y:S01]  /*09f0*/  UMOV UR4, 0x400 ;  /* 0x0000040000047882 */ /* 0x000fe20000000000 */
[----:B0-----:R-:W-:-:S06]  /*0a00*/  SHF.R.U32.HI R2, RZ, 0x7, R2 ;  /* 0x00000007ff027819 */ /* 0x001fcc0000011602 */
[----:B------:R-:W-:Y:S06]  /*0a10*/  BAR.ARV 0x8, 0x200 ;  /* 0x0208000000007b1d */ /* 0x000fec0000002000 */
[----:B------:R-:W-:-:S13]  /*0a20*/  ISETP.NE.AND P0, PT, R2, 0x1, PT ;  /* 0x000000010200780c */ /* 0x000fda0003f05270 */
[----:B------:R-:W-:Y:S08]  /*0a30*/  @!P0 BAR.ARV 0x9, 0x100 ;  /* 0x0244000000008b1d */ /* 0x000ff00000002000 */
[----:B------:R-:W-:Y:S01]  /*0a40*/  BAR.SYNC.DEFER_BLOCKING 0x5, 0x200 ;  /* 0x0148000000007b1d */ /* 0x000fe20000010000 */
[----:B-1----:R-:W-:-:S06]  /*0a50*/  ULEA UR4, UR38, UR4, 0x18 ;  /* 0x0000000426047291 */ /* 0x002fcc000f8ec03f */
[----:B------:R-:W-:Y:S01]  /*0a60*/  IMAD.U32 R18, RZ, RZ, UR4 ;  /* 0x00000004ff127e24 */ /* 0x000fe2000f8e00ff */
[----:B------:R-:W-:-:S04]  /*0a70*/  ULDC UR4, c[0x0][0xc3c] ;  /* 0x00030f0000047ab9 */ /* 0x000fc80000000800 */
[----:B------:R-:W0:Y:S01]  /*0a80*/  LDS.128 R32, [R18+0x168d0] ;  /* 0x0168d00012207984 */ /* 0x000e220000000c00 */
[----:B------:R-:W-:Y:S06]  /*0a90*/  BAR.ARV 0x4, 0x200 ;  /* 0x0108000000007b1d */ /* 0x000fec0000002000 */
[----:B--2---:R-:W-:-:S04]  /*0aa0*/  LOP3.LUT R0, R0, 0xfffffff7, RZ, 0xc0, !PT ;  /* 0xfffffff700007812 */ /* 0x004fc800078ec0ff */
[----:B------:R-:W-:-:S05]  /*0ab0*/  @P0 LOP3.LUT R0, R0, 0x8, RZ, 0xfc, !PT ;  /* 0x0000000800000812 */ /* 0x000fca00078efcff */
[----:B------:R1:W-:Y:S01]  /*0ac0*/  STL [R1], R0 ;  /* 0x0000000001007387 */ /* 0x0003e20000100800 */
[----:B0-----:R-:W-:-:S13]  /*0ad0*/  ISETP.GE.AND P0, PT, R35, UR4, PT ;  /* 0x0000000423007c0c */ /* 0x001fda000bf06270 */
[----:B-1----:R-:W-:Y:S05]  /*0ae0*/  @P0 BRA `(.L_x_13267) ;  /* 0x0000016800c40947 */ /* 0x002fea0003800000 */
[----:B------:R-:W0:Y:S01]  /*0af0*/  S2R R0, SR_TID.X ;  /* 0x0000000000007919 */ /* 0x000e220000002100 */
[----:B------:R-:W-:Y:S01]  /*0b00*/  IMAD.MOV.U32 R19, RZ, RZ, RZ ;  /* 0x000000ffff137224 */ /* 0x000fe200078e00ff */
[----:B------:R-:W-:Y:S01]  /*0b10*/  MOV R156, RZ ;  /* 0x000000ff009c7202 */ /* 0x000fe20000000f00 */
[----:B------:R-:W-:Y:S01]  /*0b20*/  IMAD.MOV.U32 R155, RZ, RZ, RZ ;  /* 0x000000ffff9b7224 */ /* 0x000fe200078e00ff */
[----:B------:R-:W-:Y:S01]  /*0b30*/  ULOP3.LUT UR39, UR36, 0x1, URZ, 0xfc, !UPT ;  /* 0x0000000124277892 */ /* 0x000fe2000f8efc3f */
[----:B------:R-:W-:Y:S01]  /*0b40*/  UMOV UR37, URZ ;  /* 0x0000003f00257c82 */ /* 0x000fe20008000000 */
[----:B0-----:R-:W-:-:S05]  /*0b50*/  VIADD R11, R0, 0xffffff80 ;  /* 0xffffff80000b7836 */ /* 0x001fca0000000000 */
[----:B------:R-:W-:-:S04]  /*0b60*/  SHF.R.S32.HI R0, RZ, 0x1f, R11 ;  /* 0x0000001fff007819 */ /* 0x000fc8000001140b */
[CC--:B------:R-:W-:Y:S02]  /*0b70*/  LEA.HI R2, R0.reuse, R11.reuse, RZ, 0x7 ;  /* 0x0000000b00027211 */ /* 0x0c0fe400078f38ff */
[-C--:B------:R-:W-:Y:S02]  /*0b80*/  LEA.HI R4, R0, R11.reuse, RZ, 0x5 ;  /* 0x0000000b00047211 */ /* 0x080fe400078f28ff */
[----:B------:R-:W-:Y:S02]  /*0b90*/  LOP3.LUT R3, R2, 0xffffff80, RZ, 0xc0, !PT ;  /* 0xffffff8002037812 */ /* 0x000fe400078ec0ff */
[----:B------:R-:W-:Y:S02]  /*0ba0*/  SHF.R.S32.HI R12, RZ, 0x7, R2 ;  /* 0x00000007ff0c7819 */ /* 0x000fe40000011402 */
[----:B------:R-:W-:Y:S01]  /*0bb0*/  SHF.R.S32.HI R13, RZ, 0x5, R4 ;  /* 0x00000005ff0d7819 */ /* 0x000fe20000011404 */
[----:B------:R-:W-:Y:S01]  /*0bc0*/  IMAD.IADD R10, R11, 0x1, -R3 ;  /* 0x000000010b0a7824 */ /* 0x000fe200078e0a03 */
[----:B------:R-:W-:Y:S01]  /*0bd0*/  LEA.HI R3, R0, R11, RZ, 0x4 ;  /* 0x0000000b00037211 */ /* 0x000fe200078f20ff */
[----:B------:R-:W-:-:S03]  /*0be0*/  IMAD.HI R4, R12, 0x55555556, RZ ;  /* 0x555555560c047827 */ /* 0x000fc600078e02ff */
[----:B------:R-:W-:Y:S02]  /*0bf0*/  SHF.R.S32.HI R5, RZ, 0x1f, R10 ;  /* 0x0000001fff057819 */ /* 0x000fe4000001140a */
[----:B------:R-:W-:Y:S02]  /*0c00*/  SHF.R.S32.HI R6, RZ, 0x4, R3 ;  /* 0x00000004ff067819 */ /* 0x000fe40000011403 */
[----:B------:R-:W-:Y:S02]  /*0c10*/  LEA.HI R7, R5, R10, RZ, 0x2 ;  /* 0x0000000a05077211 */ /* 0x000fe400078f10ff */
[C---:B------:R-:W-:Y:S02]  /*0c20*/  LOP3.LUT R2, R3.reuse, 0x3fffff0, RZ, 0xc0, !PT ;  /* 0x03fffff003027812 */ /* 0x040fe400078ec0ff */
[----:B------:R-:W-:Y:S02]  /*0c30*/  LEA.HI R3, R3, R6, RZ, 0x1 ;  /* 0x0000000603037211 */ /* 0x000fe400078f08ff */
[--C-:B------:R-:W-:Y:S01]  /*0c40*/  SHF.R.S32.HI R8, RZ, 0x2, R7.reuse ;  /* 0x00000002ff087819 */ /* 0x100fe20000011407 */
[----:B------:R-:W-:Y:S01]  /*0c50*/  IMAD.IADD R2, R11, 0x1, -R2 ;  /* 0x000000010b027824 */ /* 0x000fe200078e0a02 */
[----:B------:R-:W-:-:S02]  /*0c60*/  SHF.R.S32.HI R9, RZ, 0x1f, R7 ;  /* 0x0000001fff097819 */ /* 0x000fc40000011407 */
[----:B------:R-:W-:Y:S01]  /*0c70*/  LOP3.LUT R3, R3, 0x1ffffffe, RZ, 0xc0, !PT ;  /* 0x1ffffffe03037812 */ /* 0x000fe200078ec0ff */
[----:B------:R-:W-:Y:S01]  /*0c80*/  IMAD R2, R13, 0x10, R2 ;  /* 0x000000100d027824 */ /* 0x000fe200078e0202 */
[----:B------:R-:W-:Y:S02]  /*0c90*/  LEA.HI R9, R9, R8, RZ, 0x3 ;  /* 0x0000000809097211 */ /* 0x000fe400078f18ff */
[----:B------:R-:W-:Y:S02]  /*0ca0*/  IADD3 R3, R6, -R3, RZ ;  /* 0x8000000306037210 */ /* 0x000fe40007ffe0ff */
[----:B------:R-:W-:Y:S02]  /*0cb0*/  LOP3.LUT R9, R9, 0xfffffff8, RZ, 0xc0, !PT ;  /* 0xfffffff809097812 */ /* 0x000fe400078ec0ff */
[----:B------:R-:W-:Y:S01]  /*0cc0*/  LEA.HI R5, R5, R10, RZ, 0x5 ;  /* 0x0000000a05057211 */ /* 0x000fe200078f28ff */
[----:B------:R-:W-:Y:S01]  /*0cd0*/  IMAD R6, R2, 0x8, R3 ;  /* 0x0000000802067824 */ /* 0x000fe200078e0203 */
[----:B------:R-:W-:Y:S01]  /*0ce0*/  LEA.HI R4, R4, R4, RZ, 0x1 ;  /* 0x0000000404047211 */ /* 0x000fe200078f08ff */
[----:B------:R-:W-:Y:S01]  /*0cf0*/  IMAD.IADD R8, R8, 0x1, -R9 ;  /* 0x0000000108087824 */ /* 0x000fe200078e0a09 */
[----:B------:R-:W-:-:S02]  /*0d00*/  SHF.R.S32.HI R5, RZ, 0x5, R5 ;  /* 0x00000005ff057819 */ /* 0x000fc40000011405 */
[-C--:B------:R-:W-:Y:S01]  /*0d10*/  LEA.HI R2, R0, R11.reuse, RZ, 0x2 ;  /* 0x0000000b00027211 */ /* 0x080fe200078f10ff */
[----:B------:R-:W-:Y:S01]  /*0d20*/  IMAD R4, R4, -0x3, R12 ;  /* 0xfffffffd04047824 */ /* 0x000fe200078e020c */
[----:B------:R-:W-:Y:S01]  /*0d30*/  LEA.HI R3, R0, R11, RZ, 0x3 ;  /* 0x0000000b00037211 */ /* 0x000fe200078f18ff */
[----:B------:R-:W-:Y:S01]  /*0d40*/  IMAD R5, R5, 0x10, R8 ;  /* 0x0000001005057824 */ /* 0x000fe200078e0208 */
[--C-:B------:R-:W-:Y:S02]  /*0d50*/  SHF.R.S32.HI R153, RZ, 0x2, R2.reuse ;  /* 0x00000002ff997819 */ /* 0x100fe40000011402 */
[----:B------:R-:W-:Y:S01]  /*0d60*/  SHF.R.S32.HI R0, RZ, 0x1f, R2 ;  /* 0x0000001fff007819 */ /* 0x000fe20000011402 */
[----:B------:R-:W-:Y:S01]  /*0d70*/  IMAD R9, R4, 0x40, R5 ;  /* 0x0000004004097824 */ /* 0x000fe200078e0205 */
[----:B------:R-:W-:Y:S01]  /*0d80*/  LOP3.LUT R2, R2, 0xfffffffc, RZ, 0xc0, !PT ;  /* 0xfffffffc02027812 */ /* 0x000fe200078ec0ff */
[----:B------:R-:W-:Y:S01]  /*0d90*/  VIADD R8, R153, 0x60 ;  /* 0x0000006099087836 */ /* 0x000fe20000000000 */
[----:B------:R-:W-:-:S02]  /*0da0*/  SHF.R.S32.HI R4, RZ, 0x3, R3 ;  /* 0x00000003ff047819 */ /* 0x000fc40000011403 */
[----:B------:R-:W-:Y:S01]  /*0db0*/  LOP3.LUT R3, R3, 0xfffffff8, RZ, 0xc0, !PT ;  /* 0xfffffff803037812 */ /* 0x000fe200078ec0ff */
[C---:B------:R-:W-:Y:S01]  /*0dc0*/  IMAD.IADD R5, R11.reuse, 0x1, -R2 ;  /* 0x000000010b057824 */ /* 0x040fe200078e0a02 */
[----:B------:R-:W-:Y:S01]  /*0dd0*/  LEA.HI R0, R0, R153, RZ, 0x3 ;  /* 0x0000009900007211 */ /* 0x000fe200078f18ff */
[----:B------:R-:W-:Y:S01]  /*0de0*/  STL [R1+0x5c], R9 ;  /* 0x00005c0901007387 */ /* 0x000fe20000100800 */
[----:B------:R-:W-:Y:S01]  /*0df0*/  SHF.R.S32.HI R4, RZ, 0x1f, R8 ;  /* 0x0000001fff047819 */ /* 0x000fe20000011408 */
[----:B------:R-:W-:Y:S01]  /*0e00*/  IMAD.IADD R2, R11, 0x1, -R3 ;  /* 0x000000010b027824 */ /* 0x000fe200078e0a03 */
[----:B------:R-:W-:Y:S01]  /*0e10*/  LOP3.LUT R0, R0, 0xfffffff8, RZ, 0xc0, !PT ;  /* 0xfffffff800007812 */ /* 0x000fe200078ec0ff */
[----:B------:R-:W-:Y:S01]  /*0e20*/  IMAD.SHL.U32 R3, R8, 0x40, RZ ;  /* 0x0000004008037824 */ /* 0x000fe200078e00ff */
[C---:B------:R-:W-:Y:S01]  /*0e30*/  LEA.HI R2, R5.reuse, R5, RZ, 0x1 ;  /* 0x0000000505027211 */ /* 0x040fe200078f08ff */
[C---:B------:R-:W-:Y:S01]  /*0e40*/  IMAD.SHL.U32 R22, R5.reuse, 0x4, RZ ;  /* 0x0000000405167824 */ /* 0x040fe200078e00ff */
[----:B------:R-:W-:Y:S01]  /*0e50*/  LEA.HI R4, R4, R8, RZ, 0x3 ;  /* 0x0000000804047211 */ /* 0x000fe200078f18ff */
[----:B------:R-:W-:Y:S01]  /*0e60*/  IMAD.SHL.U32 R16, R5, 0x8, RZ ;  /* 0x0000000805107824 */ /* 0x000fe200078e00ff */
[----:B------:R-:W-:Y:S01]  /*0e70*/  IADD3 R11, R153, -R0, RZ ;  /* 0x80000000990b7210 */ /* 0x000fe20007ffe0ff */
[----:B------:R-:W-:Y:S01]  /*0e80*/  VIADD R157, R22, 0x10 ;  /* 0x00000010169d7836 */ /* 0x000fe20000000000 */
[----:B------:R-:W-:Y:S01]  /*0e90*/  LOP3.LUT R0, R2, 0x1ffffffe, RZ, 0xc0, !PT ;  /* 0x1ffffffe02007812 */ /* 0x000fe200078ec0ff */
[----:B------:R-:W-:Y:S01]  /*0ea0*/  IMAD.SHL.U32 R4, R4, 0x40, RZ ;  /* 0x0000004004047824 */ /* 0x000fe200078e00ff */
[----:B------:R-:W-:Y:S01]  /*0eb0*/  LOP3.LUT R3, R3, 0x1c0, RZ, 0xc0, !PT ;  /* 0x000001c003037812 */ /* 0x000fe200078ec0ff */
[----:B------:R-:W-:Y:S01]  /*0ec0*/  STL [R1+0x4], RZ ;  /* 0x000004ff01007387 */ /* 0x000fe20000100800 */
[----:B------:R-:W-:Y:S01]  /*0ed0*/  LOP3.LUT R7, R7, 0x7ffffffc, RZ, 0xc0, !PT ;  /* 0x7ffffffc07077812 */ /* 0x000fe200078ec0ff */
[----:B------:R-:W-:Y:S01]  /*0ee0*/  IMAD.IADD R0, R5, 0x1, -R0 ;  /* 0x0000000105007824 */ /* 0x000fe200078e0a00 */
[----:B------:R-:W-:Y:S01]  /*0ef0*/  SHF.R.U32.HI R5, RZ, 0x3, R3 ;  /* 0x00000003ff057819 */ /* 0x000fe20000011603 */
[----:B------:R0:W-:Y:S01]  /*0f00*/  STL [R1+0x14], R11 ;  /* 0x0000140b01007387 */ /* 0x0001e20000100800 */
[----:B------:R-:W-:Y:S01]  /*0f10*/  LOP3.LUT R3, R3, 0x38, R16, 0xf8, !PT ;  /* 0x0000003803037812 */ /* 0x000fe200078ef810 */
[----:B------:R-:W-:Y:S01]  /*0f20*/  IMAD.IADD R7, R10, 0x1, -R7 ;  /* 0x000000010a077824 */ /* 0x000fe200078e0a07 */
[----:B------:R-:W-:Y:S01]  /*0f30*/  LOP3.LUT R4, R4, 0xfffffe00, RZ, 0xc0, !PT ;  /* 0xfffffe0004047812 */ /* 0x000fe200078ec0ff */
[----:B------:R-:W-:Y:S01]  /*0f40*/  IMAD R0, R0, 0x8, R9 ;  /* 0x0000000800007824 */ /* 0x000fe200078e0209 */
[----:B------:R-:W-:Y:S01]  /*0f50*/  SHF.R.S32.HI R8, RZ, 0x1f, R157 ;  /* 0x0000001fff087819 */ /* 0x000fe2000001149d */
[----:B------:R-:W-:Y:S01]  /*0f60*/  VIADD R2, R16, 0x20 ;  /* 0x0000002010027836 */ /* 0x000fe20000000000 */
[----:B------:R-:W-:Y:S01]  /*0f70*/  LOP3.LUT R3, R4, R3, R5, 0xf6, !PT ;  /* 0x0000000304037212 */ /* 0x000fe200078ef605 */
[----:B------:R1:W-:Y:S01]  /*0f80*/  STL [R1+0x24], R4 ;  /* 0x0000240401007387 */ /* 0x0003e20000100800 */
[----:B------:R-:W-:Y:S01]  /*0f90*/  SHF.L.U32 R6, R6, 0x3, RZ ;  /* 0x0000000306067819 */ /* 0x000fe200000006ff */
[C---:B0-----:R-:W-:Y:S01]  /*0fa0*/  IMAD.SHL.U32 R11, R157.reuse, 0x2, RZ ;  /* 0x000000029d0b7824 */ /* 0x041fe200078e00ff */
[----:B------:R-:W-:Y:S01]  /*0fb0*/  SHF.L.U64.HI R5, R157, 0x1, R8 ;  /* 0x000000019d057819 */ /* 0x000fe20000010208 */
[----:B------:R-:W-:Y:S01]  /*0fc0*/  IMAD R3, R3, 0x2, R18 ;  /* 0x0000000203037824 */ /* 0x000fe200078e0212 */
[----:B------:R-:W-:-:S02]  /*0fd0*/  SHF.R.S32.HI R17, RZ, 0x1f, R16 ;  /* 0x0000001fff117819 */ /* 0x000fc40000011410 */
[----:B------:R0:W-:Y:S01]  /*0fe0*/  STL [R1+0x54], R11 ;  /* 0x0000540b01007387 */ /* 0x0001e20000100800 */
[----:B------:R-:W-:Y:S01]  /*0ff0*/  SHF.R.S32.HI R154, RZ, 0x1f, R2 ;  /* 0x0000001fff9a7819 */ /* 0x000fe20000011402 */
[----:B-1----:R-:W-:Y:S02]  /*1000*/  IMAD.SHL.U32 R4, R7, 0x2, RZ ;  /* 0x0000000207047824 */ /* 0x002fe400078e00ff */
[----:B------:R0:W-:Y:S04]  /*1010*/  STL [R1+0x64], R6 ;  /* 0x0000640601007387 */ /* 0x0001e80000100800 */
[----:B------:R0:W-:Y:S04]  /*1020*/  STL [R1+0x50], R5 ;  /* 0x0000500501007387 */ /* 0x0001e80000100800 */
[----:B------:R0:W-:Y:S04]  /*1030*/  STL [R1+0x28], R4 ;  /* 0x0000280401007387 */ /* 0x0001e80000100800 */
[----:B------:R0:W-:Y:S04]  /*1040*/  STL [R1+0x58], R3 ;  /* 0x0000580301007387 */ /* 0x0001e80000100800 */
[----:B------:R0:W-:Y:S02]  /*1050*/  STL [R1+0x60], R0 ;  /* 0x0000600001007387 */ /* 0x0001e40000100800 */
.L_x_13406:
[----:B01-3--:R-:W0:Y:S02]  /*1060*/  LDC.64 R4, c[0x0][0xc88] ;  /* 0x00032200ff047b82 */ /* 0x00be240000000a00 */
[----:B0-----:R-:W-:-:S05]  /*1070*/  IMAD.WIDE R4, R35, 0x4, R4 ;  /* 0x0000000423047825 */ /* 0x001fca00078e0204 */
[----:B--2-4-:R-:W2:Y:S01]  /*1080*/  LDG.E R36, desc[UR42][R4.64] ;  /* 0x0000002a04247981 */ /* 0x014ea2000c1e1900 */
        /* <DEDUP_REMOVED lines=11> */
[----:B------:R-:W-:-:S08]  /*1140*/  IMAD.SHL.U32 R38, R36, 0x4, RZ ;  /* 0x0000000424267824 */ /* 0x000fd000078e00ff */
[C---:B------:R-:W-:Y:S01]  /*1150*/  @P1 LEA R6, P2, R36.reuse, UR4, 0x2 ;  /* 0x0000000424061c11 */ /* 0x040fe2000f8410ff */
[----:B------:R0:W-:Y:S01]  /*1160*/  STL [R1+0x34], R36 ;  /* 0x0000342401007387 */ /* 0x0001e20000100800 */
[C-C-:B------:R-:W-:Y:S02]  /*1170*/  SHF.L.U64.HI R37, R36.reuse, 0x2, R0.reuse ;  /* 0x0000000224257819 */ /* 0x140fe40000010200 */
[----:B------:R-:W-:Y:S01]  /*1180*/  @P1 LEA.HI.X R7, R36, UR5, R0, 0x2, P2 ;  /* 0x0000000524071c11 */ /* 0x000fe200090f1400 */
[----:B------:R-:W-:Y:S01]  /*1190*/  ULDC UR4, c[0x0][0x288] ;  /* 0x0000a20000047ab9 */ /* 0x000fe20000000800 */
[----:B------:R-:W-:Y:S01]  /*11a0*/  ISETP.NE.U32.AND P2, PT, RZ, UR8, PT ;  /* 0x00000008ff007c0c */ /* 0x000fe2000bf45070 */
[----:B------:R0:W-:Y:S01]  /*11b0*/  STL [R1+0x4c], R0 ;  /* 0x00004c0001007387 */ /* 0x0001e20000100800 */
[C---:B------:R-:W-:Y:S02]  /*11c0*/  IADD3 R8, P3, R38.reuse, UR6, RZ ;  /* 0x0000000626087c10 */ /* 0x040fe4000ff7e0ff */
[----:B------:R-:W-:Y:S01]  /*11d0*/  ISETP.NE.AND.EX P2, PT, RZ, UR9, PT, P2 ;  /* 0x00000009ff007c0c */ /* 0x000fe2000bf45320 */
[----:B------:R0:W5:Y:S01]  /*11e0*/  @P1 LDG.E R10, desc[UR42][R6.64] ;  /* 0x0000002a060a1981 */ /* 0x000162000c1e1900 */
[----:B------:R-:W-:Y:S01]  /*11f0*/  MOV R24, UR4 ;  /* 0x0000000400187c02 */ /* 0x000fe20008000f00 */
[----:B------:R-:W-:Y:S01]  /*1200*/  ULDC.64 UR4, c[0x0][0x418] ;  /* 0x0001060000047ab9 */ /* 0x000fe20000000a00 */
[C---:B------:R-:W-:Y:S01]  /*1210*/  IADD3.X R9, R37.reuse, UR7, RZ, P3, !PT ;  /* 0x0000000725097c10 */ /* 0x040fe20009ffe4ff */
        /* <DEDUP_REMOVED lines=25> */
.L_x_13268:
        /* <DEDUP_REMOVED lines=14> */
.L_x_13269:
[----:B------:R-:W-:Y:S05]  /*1490*/  @!P0 BRA `(.L_x_13270) ;  /* 0x00000000000c8947 */ /* 0x000fea0003800000 */
[----:B------:R-:W2:Y:S04]  /*14a0*/  LDG.E R0, desc[UR42][R8.64] ;  /* 0x0000002a08007981 */ /* 0x000ea8000c1e1900 */
[----:B------:R-:W2:Y:S02]  /*14b0*/  LDG.E R31, desc[UR42][R8.64+0x4] ;  /* 0x0000042a081f7981 */ /* 0x000ea4000c1e1900 */
[----:B--2---:R-:W-:-:S07]  /*14c0*/  IMAD.IADD R31, R31, 0x1, -R0 ;  /* 0x000000011f1f7824 */ /* 0x004fce00078e0a00 */
.L_x_13270:
        /* <DEDUP_REMOVED lines=9> */
[----:B------:R0:W3:Y:S01]  /*1560*/  @P0 LDG.E R3, desc[UR42][R4.64+0x4] ;  /* 0x0000042a04030981 */ /* 0x0000e2000c1e1900 */
[----:B------:R-:W-:Y:S01]  /*1570*/  ISETP.NE.AND.EX P1, PT, RZ, UR5, PT, P1 ;  /* 0x00000005ff007c0c */ /* 0x000fe2000bf25310 */
[----:B-----5:R-:W-:-:S12]  /*1580*/  IMAD.MOV.U32 R25, RZ, RZ, R31 ;  /* 0x000000ffff197224 */ /* 0x020fd800078e001f */
[----:B------:R-:W-:-:S04]  /*1590*/  @P1 IADD3 R6, P2, R38, UR4, RZ ;  /* 0x0000000426061c10 */ /* 0x000fc8000ff5e0ff */
[----:B------:R-:W-:-:S05]  /*15a0*/  @P1 IADD3.X R7, R37, UR5, RZ, P2, !PT ;  /* 0x0000000525071c10 */ /* 0x000fca00097fe4ff */
[----:B------:R1:W5:Y:S01]  /*15b0*/  @P1 LDG.E R25, desc[UR42][R6.64] ;  /* 0x0000002a06191981 */ /* 0x000362000c1e1900 */
[----:B------:R-:W-:Y:S01]  /*15c0*/  IMAD.IADD R10, R31, 0x1, -R10 ;  /* 0x000000011f0a7824 */ /* 0x000fe200078e0a0a */
[----:B------:R-:W-:Y:S01]  /*15d0*/  LOP3.LUT R12, R11, 0xff, RZ, 0xc0, !PT ;  /* 0x000000ff0b0c7812 */ /* 0x000fe200078ec0ff */
[----:B------:R-:W-:Y:S01]  /*15e0*/  BSSY B0, `(.L_x_13271) ;  /* 0x000002c000007945 */ /* 0x000fe20003800000 */
[----:B------:R-:W-:Y:S01]  /*15f0*/  SHF.R.U32.HI R8, RZ, 0x10, R11 ;  /* 0x00000010ff087819 */ /* 0x000fe2000001160b */
[----:B0-----:R-:W-:Y:S02]  /*1600*/  IMAD.MOV.U32 R5, RZ, RZ, RZ ;  /* 0x000000ffff057224 */ /* 0x001fe400078e00ff */
[----:B------:R1:W-:Y:S04]  /*1610*/  STL [R1+0x48], R12 ;  /* 0x0000480c01007387 */ /* 0x0003e80000100800 */
[----:B------:R1:W-:Y:S01]  /*1620*/  STL [R1+0x30], R8 ;  /* 0x0000300801007387 */ /* 0x0003e20000100800 */
[----:B--2---:R-:W-:-:S02]  /*1630*/  LOP3.LUT R32, R32, 0xfffffffb, RZ, 0xc0, !PT ;  /* 0xfffffffb20207812 */ /* 0x004fc400078ec0ff */
[----:B---3--:R-:W-:-:S05]  /*1640*/  @P0 IADD3 R27, -R0, R3, RZ ;  /* 0x00000003001b0210 */ /* 0x008fca0007ffe1ff */
[----:B------:R-:W-:-:S04]  /*1650*/  IMAD.IADD R89, R10, 0x1, R27 ;  /* 0x000000010a597824 */ /* 0x000fc800078e021b */
[C---:B------:R-:W-:Y:S01]  /*1660*/  VIADD R0, R89.reuse, 0x7f ;  /* 0x0000007f59007836 */ /* 0x040fe20000000000 */
[----:B------:R-:W-:-:S04]  /*1670*/  ISETP.GE.AND P3, PT, R89, 0x1, PT ;  /* 0x000000015900780c */ /* 0x000fc80003f66270 */
[----:B------:R-:W-:-:S04]  /*1680*/  SHF.R.S32.HI R3, RZ, 0x1f, R0 ;  /* 0x0000001fff037819 */ /* 0x000fc80000011400 */
[----:B------:R-:W-:-:S04]  /*1690*/  LEA.HI R3, R3, R0, RZ, 0x7 ;  /* 0x0000000003037211 */ /* 0x000fc800078f38ff */
[----:B------:R-:W-:Y:S02]  /*16a0*/  SHF.R.S32.HI R26, RZ, 0x7, R3 ;  /* 0x00000007ff1a7819 */ /* 0x000fe40000011403 */
[----:B------:R-:W-:-:S05]  /*16b0*/  @P3 LOP3.LUT R32, R32, 0x4, RZ, 0xfc, !PT ;  /* 0x0000000420203812 */ /* 0x000fca00078efcff */
[----:B------:R1:W-:Y:S01]  /*16c0*/  STL [R1], R32 ;  /* 0x0000002001007387 */ /* 0x0003e20000100800 */
[----:B------:R-:W-:Y:S05]  /*16d0*/  @!P3 BRA `(.L_x_13272) ;  /* 0x000000000070b947 */ /* 0x000fea0003800000 */
[----:B------:R-:W-:Y:S01]  /*16e0*/  ISETP.NE.AND P0, PT, R8, RZ, PT ;  /* 0x000000ff0800720c */ /* 0x000fe20003f05270 */
[----:B------:R-:W-:-:S03]  /*16f0*/  ULDC UR4, c[0x0][0x9f0] ;  /* 0x00027c0000047ab9 */ /* 0x000fc60000000800 */
[----:B------:R-:W-:-:S04]  /*1700*/  SEL R9, R8, UR4, P0 ;  /* 0x0000000408097c07 */ /* 0x000fc80008000000 */
[-C--:B-1----:R-:W-:Y:S02]  /*1710*/  IABS R6, R9.reuse ;  /* 0x0000000900067213 */ /* 0x082fe40000000000 */
        /* <DEDUP_REMOVED lines=24> */
.L_x_13272:
[----:B------:R-:W-:Y:S05]  /*18a0*/  BSYNC B0 ;  /* 0x0000000000007941 */ /* 0x000fea0003800000 */
.L_x_13271:
        /* <DEDUP_REMOVED lines=9> */
[----:B------:R-:W-:-:S04]  /*1940*/  @P0 IADD3 R3, R3, 0x7f, RZ ;  /* 0x0000007f03030810 */ /* 0x000fc80007ffe0ff */
        /* <DEDUP_REMOVED lines=17> */
[----:B------:R-:W-:Y:S01]  /*1a60*/  MOV R10, UR6 ;  /* 0x00000006000a7c02 */ /* 0x000fe20008000f00 */
[----:B-1----:R-:W-:Y:S02]  /*1a70*/  IMAD.U32 R6, RZ, RZ, UR4 ;  /* 0x00000004ff067e24 */ /* 0x002fe4000f8e00ff */
[----:B------:R-:W-:-:S02]  /*1a80*/  IMAD.U32 R7, RZ, RZ, UR5 ;  /* 0x00000005ff077e24 */ /* 0x000fc4000f8e00ff */
[----:B------:R-:W-:Y:S02]  /*1a90*/  IMAD.U32 R11, RZ, RZ, UR7 ;  /* 0x00000007ff0b7e24 */ /* 0x000fe4000f8e00ff */
[----:B------:R-:W-:Y:S02]  /*1aa0*/  IMAD.MOV.U32 R8, RZ, RZ, 0x70 ;  /* 0x00000070ff087424 */ /* 0x000fe400078e00ff */
[----:B------:R-:W-:Y:S02]  /*1ab0*/  IMAD.MOV.U32 R12, RZ, RZ, 0x1 ;  /* 0x00000001ff0c7424 */ /* 0x000fe400078e00ff */
[----:B0-----:R-:W-:-:S07]  /*1ac0*/  IMAD.MOV.U32 R13, RZ, RZ, RZ ;  /* 0x000000ffff0d7224 */ /* 0x001fce00078e00ff */
[----:B------:R-:W-:-:S07]  /*1ad0*/  LEPC R20, `(.L_x_13275) ;  /* 0x000000001014794e */ /* 0x000fce0000000000 */
[----:B--2--5:R-:W-:Y:S05]  /*1ae0*/  CALL.ABS.NOINC R14 ;  /* 0x000000000e007343 */ /* 0x024fea0003c00000 */
.L_x_13275:
[----:B------:R-:W-:Y:S05]  /*1af0*/  BSYNC B6 ;  /* 0x0000000000067941 */ /* 0x000fea0003800000 */
.L_x_13274:
        /* <DEDUP_REMOVED lines=9> */
[----:B------:R-:W-:Y:S01]  /*1b90*/  MOV R5, UR5 ;  /* 0x0000000500057c02 */ /* 0x000fe20008000f00 */
[----:B------:R-:W-:Y:S01]  /*1ba0*/  ULDC.64 UR4, c[0x4][0x140] ;  /* 0x0100500000047ab9 */ /* 0x000fe20000000a00 */
[----:B------:R-:W-:Y:S01]  /*1bb0*/  IMAD.U32 R10, RZ, RZ, UR6 ;  /* 0x00000006ff0a7e24 */ /* 0x000fe2000f8e00ff */
[----:B------:R-:W-:Y:S01]  /*1bc0*/  MOV R13, RZ ;  /* 0x000000ff000d7202 */ /* 0x000fe20000000f00 */
[----:B-1----:R-:W-:Y:S02]  /*1bd0*/  IMAD.U32 R6, RZ, RZ, UR4 ;  /* 0x00000004ff067e24 */ /* 0x002fe4000f8e00ff */
[----:B------:R-:W-:-:S02]  /*1be0*/  IMAD.U32 R7, RZ, RZ, UR5 ;  /* 0x00000005ff077e24 */ /* 0x000fc4000f8e00ff */
[----:B------:R-:W-:Y:S02]  /*1bf0*/  IMAD.U32 R11, RZ, RZ, UR7 ;  /* 0x00000007ff0b7e24 */ /* 0x000fe4000f8e00ff */
[----:B------:R-:W-:Y:S02]  /*1c00*/  IMAD.MOV.U32 R8, RZ, RZ, 0x70 ;  /* 0x00000070ff087424 */ /* 0x000fe400078e00ff */
[----:B0-----:R-:W-:-:S07]  /*1c10*/  IMAD.MOV.U32 R12, RZ, RZ, 0x1 ;  /* 0x00000001ff0c7424 */ /* 0x001fce00078e00ff */
[----:B------:R-:W-:-:S07]  /*1c20*/  LEPC R20, `(.L_x_13277) ;  /* 0x000000001014794e */ /* 0x000fce0000000000 */
[----:B--2--5:R-:W-:Y:S05]  /*1c30*/  CALL.ABS.NOINC R14 ;  /* 0x000000000e007343 */ /* 0x024fea0003c00000 */
.L_x_13277:
[----:B------:R-:W-:Y:S05]  /*1c40*/  BSYNC B6 ;  /* 0x0000000000067941 */ /* 0x000fea0003800000 */
.L_x_13276:
[----:B------:R-:W-:Y:S01]  /*1c50*/  ULDC.64 UR4, c[0x0][0x9f8] ;  /* 0x00027e0000047ab9 */ /* 0x000fe20000000a00 */
[----:B------:R-:W-:Y:S01]  /*1c60*/  IMAD.MOV.U32 R69, RZ, RZ, R36 ;  /* 0x000000ffff457224 */ /* 0x000fe200078e0024 */
[----:B------:R-:W-:Y:S01]  /*1c70*/  ISETP.NE.U32.AND P0, PT, RZ, UR4, PT ;  /* 0x00000004ff007c0c */ /* 0x000fe2000bf05070 */
[----:B------:R-:W2:Y:S01]  /*1c80*/  LDL R14, [R1+0x24] ;  /* 0x00002400010e7983 */ /* 0x000ea20000100800 */
[----:B------:R-:W0:Y:S02]  /*1c90*/  LDC.64 R4, c[0x0][0x3f8] ;  /* 0x0000fe00ff047b82 */ /* 0x000e240000000a00 */
[----:B------:R-:W-:-:S06]  /*1ca0*/  ISETP.NE.AND.EX P0, PT, RZ, UR5, PT, P0 ;  /* 0x00000005ff007c0c */ /* 0x000fcc000bf05300 */
[----:B------:R-:W3:Y:S07]  /*1cb0*/  LDC R59, c[0x0][0x3f4] ;  /* 0x0000fd00ff3b7b82 */ /* 0x000eee0000000800 */
[----:B-1----:R-:W-:Y:S01]  /*1cc0*/  @P0 IADD3 R6, P1, R38, UR4, RZ ;  /* 0x0000000426060c10 */ /* 0x002fe2000ff3e0ff */
[----:B------:R-:W1:Y:S01]  /*1cd0*/  LDC.64 R62, c[0x0][0x408] ;  /* 0x00010200ff3e7b82 */ /* 0x000e620000000a00 */
[----:B------:R-:W4:Y:S02]  /*1ce0*/  LDL R38, [R1+0x14] ;  /* 0x0000140001267983 */ /* 0x000f240000100800 */
[----:B------:R-:W-:-:S05]  /*1cf0*/  @P0 IADD3.X R7, R37, UR5, RZ, P1, !PT ;  /* 0x0000000525070c10 */ /* 0x000fca0008ffe4ff */
[----:B------:R1:W2:Y:S01]  /*1d00*/  @P0 LDG.E R69, desc[UR42][R6.64] ;  /* 0x0000002a06450981 */ /* 0x0002a2000c1e1900 */
[----:B------:R-:W1:Y:S01]  /*1d10*/  S2R R36, SR_TID.X ;  /* 0x0000000000247919 */ /* 0x000e620000002100 */
[----:B------:R-:W-:Y:S02]  /*1d20*/  SHF.R.S32.HI R3, RZ, 0x1f, R153 ;  /* 0x0000001fff037819 */ /* 0x000fe40000011499 */
[----:B------:R-:W-:-:S03]  /*1d30*/  SHF.R.S32.HI R23, RZ, 0x1f, R22 ;  /* 0x0000001fff177819 */ /* 0x000fc60000011416 */
[----:B0-----:R-:W-:Y:S01]  /*1d40*/  IMAD R0, R3, R4, RZ ;  /* 0x0000000403007224 */ /* 0x001fe200078e02ff */
[----:B---3--:R-:W-:-:S03]  /*1d50*/  ISETP.GE.AND P0, PT, R16, R59, PT ;  /* 0x0000003b1000720c */ /* 0x008fc60003f06270 */
[----:B------:R-:W-:Y:S02]  /*1d60*/  IMAD R13, R153, R5, R0 ;  /* 0x00000005990d7224 */ /* 0x000fe400078e0200 */
[----:B-1----:R-:W-:Y:S01]  /*1d70*/  IMAD R0, R3, R62, RZ ;  /* 0x0000003e03007224 */ /* 0x002fe200078e02ff */
[----:B------:R-:W-:Y:S01]  /*1d80*/  SEL R3, R59, RZ, P0 ;  /* 0x000000ff3b037207 */ /* 0x000fe20000000000 */
[----:B------:R-:W-:-:S04]  /*1d90*/  IMAD.WIDE.U32 R8, R153, R4, R22 ;  /* 0x0000000499087225 */ /* 0x000fc800078e0016 */
[----:B------:R-:W-:-:S04]  /*1da0*/  IMAD.WIDE.U32 R10, R153, R4, R16 ;  /* 0x00000004990a7225 */ /* 0x000fc800078e0010 */
[----:B------:R-:W-:Y:S02]  /*1db0*/  IMAD.IADD R9, R9, 0x1, R13 ;  /* 0x0000000109097824 */ /* 0x000fe400078e020d */
[----:B------:R-:W-:Y:S01]  /*1dc0*/  IMAD.IADD R11, R13, 0x1, R11 ;  /* 0x000000010d0b7824 */ /* 0x000fe200078e020b */
[----:B-----5:R-:W-:Y:S01]  /*1dd0*/  SHF.R.S32.HI R13, RZ, 0x1f, R25 ;  /* 0x0000001fff0d7819 */ /* 0x020fe20000011419 */
[----:B------:R-:W-:Y:S02]  /*1de0*/  IMAD.IADD R3, R16, 0x1, R3 ;  /* 0x0000000110037824 */ /* 0x000fe400078e0203 */
[----:B------:R-:W-:Y:S02]  /*1df0*/  IMAD R15, R153, R63, R0 ;  /* 0x0000003f990f7224 */ /* 0x000fe400078e0200 */
[----:B------:R-:W-:Y:S01]  /*1e00*/  IMAD R12, R13, R4, RZ ;  /* 0x000000040d0c7224 */ /* 0x000fe200078e02ff */
[----:B------:R-:W-:Y:S02]  /*1e10*/  SHF.R.S32.HI R0, RZ, 0x1f, R3 ;  /* 0x0000001fff007819 */ /* 0x000fe40000011403 */
[----:B------:R-:W-:-:S02]  /*1e20*/  SHF.R.U32.HI R37, RZ, 0x7, R36 ;  /* 0x00000007ff257819 */ /* 0x000fc40000011624 */
[----:B------:R-:W-:Y:S01]  /*1e30*/  LEA.HI R0, R0, R3, RZ, 0x3 ;  /* 0x0000000300007211 */ /* 0x000fe200078f18ff */
[----:B------:R-:W-:Y:S02]  /*1e40*/  IMAD R3, R25, R5, R12 ;  /* 0x0000000519037224 */ /* 0x000fe400078e020c */
[-C--:B------:R-:W-:Y:S01]  /*1e50*/  IMAD R12, R13, R62.reuse, RZ ;  /* 0x0000003e0d0c7224 */ /* 0x080fe200078e02ff */
[C---:B------:R-:W-:Y:S01]  /*1e60*/  ISETP.NE.AND P6, PT, R37.reuse, 0x1, PT ;  /* 0x000000012500780c */ /* 0x040fe20003fc5270 */
[----:B------:R-:W-:Y:S01]  /*1e70*/  VIADD R61, R37, 0x8 ;  /* 0x00000008253d7836 */ /* 0x000fe20000000000 */
[----:B------:R-:W-:Y:S01]  /*1e80*/  SHF.L.U64.HI R66, R4, 0x7, R5 ;  /* 0x0000000704427819 */ /* 0x000fe20000010205 */
[----:B------:R-:W-:Y:S01]  /*1e90*/  IMAD.IADD R68, R68, 0x1, R31 ;  /* 0x0000000144447824 */ /* 0x000fe200078e021f */
[----:B------:R-:W-:Y:S01]  /*1ea0*/  SHF.L.U64.HI R64, R62, 0x7, R63 ;  /* 0x000000073e407819 */ /* 0x000fe2000001023f */
[C---:B------:R-:W-:Y:S02]  /*1eb0*/  VIADD R37, R153.reuse, 0x60 ;  /* 0x0000006099257836 */ /* 0x040fe40000000000 */
[----:B------:R-:W-:-:S04]  /*1ec0*/  IMAD.WIDE.U32 R6, R153, R62, R16 ;  /* 0x0000003e99067225 */ /* 0x000fc800078e0010 */
[----:B------:R-:W-:-:S04]  /*1ed0*/  IMAD.WIDE.U32 R20, R25, R4, R8 ;  /* 0x0000000419147225 */ /* 0x000fc800078e0008 */
[----:B------:R-:W-:-:S04]  /*1ee0*/  IMAD.WIDE.U32 R34, R25, R4, R10 ;  /* 0x0000000419227225 */ /* 0x000fc800078e000a */
[----:B------:R-:W-:Y:S02]  /*1ef0*/  IMAD.SHL.U32 R65, R4, 0x80, RZ ;  /* 0x0000008004417824 */ /* 0x000fe400078e00ff */
[----:B------:R-:W-:Y:S01]  /*1f00*/  IMAD R31, R25, R63, R12 ;  /* 0x0000003f191f7224 */ /* 0x000fe200078e020c */
[----:B------:R-:W-:Y:S02]  /*1f10*/  SHF.L.U32 R37, R37, 0x6, RZ ;  /* 0x0000000625257819 */ /* 0x000fe400000006ff */
[----:B------:R-:W-:Y:S02]  /*1f20*/  IADD3 R7, R15, R7, RZ ;  /* 0x000000070f077210 */ /* 0x000fe40007ffe0ff */
[----:B------:R-:W-:Y:S02]  /*1f30*/  LOP3.LUT R32, R32, 0xfffffffd, RZ, 0xc0, !PT ;  /* 0xfffffffd20207812 */ /* 0x000fe400078ec0ff */
[----:B------:R-:W-:Y:S01]  /*1f40*/  LOP3.LUT R37, R37, 0x1c0, RZ, 0xc0, !PT ;  /* 0x000001c025257812 */ /* 0x000fe200078ec0ff */
[----:B------:R-:W-:Y:S01]  /*1f50*/  IMAD.WIDE.U32 R54, R25, R62, R6 ;  /* 0x0000003e19367225 */ /* 0x000fe200078e0006 */
[----:B------:R-:W-:-:S02]  /*1f60*/  SHF.R.S32.HI R7, RZ, 0x3, R0 ;  /* 0x00000003ff077819 */ /* 0x000fc40000011400 */
[----:B------:R-:W-:Y:S01]  /*1f70*/  LOP3.LUT R6, R0, 0xfffffff8, RZ, 0xc0, !PT ;  /* 0xfffffff800067812 */ /* 0x000fe200078ec0ff */
[----:B------:R-:W-:Y:S05]  /*1f80*/  @!P6 WARPSYNC.ALL ;  /* 0x000000000000e948 */ /* 0x000fea0003800000 */
[----:B------:R-:W-:Y:S01]  /*1f90*/  IMAD.WIDE.U32 R52, R153, R62, R22 ;  /* 0x0000003e99347225 */ /* 0x000fe200078e0016 */
[----:B------:R-:W-:-:S03]  /*1fa0*/  ULDC UR4, c[0x0][0x2f4] ;  /* 0x0000bd0000047ab9 */ /* 0x000fc60000000800 */
[----:B------:R-:W-:Y:S02]  /*1fb0*/  IMAD.IADD R53, R53, 0x1, R15 ;  /* 0x0000000135357824 */ /* 0x000fe400078e020f */
[----:B------:R-:W-:Y:S02]  /*1fc0*/  IMAD.IADD R57, R21, 0x1, R3 ;  /* 0x0000000115397824 */ /* 0x000fe400078e0203 */
[----:B------:R-:W-:Y:S02]  /*1fd0*/  IMAD.IADD R56, R3, 0x1, R35 ;  /* 0x0000000103387824 */ /* 0x000fe400078e0223 */
[----:B------:R-:W-:Y:S01]  /*1fe0*/  IMAD.WIDE.U32 R52, R25, R62, R52 ;  /* 0x0000003e19347225 */ /* 0x000fe200078e0034 */
[----:B------:R-:W-:Y:S01]  /*1ff0*/  SHF.L.U32 R59, R59, 0x1, RZ ;  /* 0x000000013b3b7819 */ /* 0x000fe200000006ff */
[----:B------:R-:W-:Y:S01]  /*2000*/  @!P6 BAR.SYNC.DEFER_BLOCKING 0x9, 0x100 ;  /* 0x024400000000eb1d */ /* 0x000fe20000010000 */
[----:B------:R-:W-:Y:S01]  /*2010*/  ISETP.GE.AND P2, PT, R2, UR4, PT ;  /* 0x0000000402007c0c */ /* 0x000fe2000bf46270 */
[----:B------:R-:W-:-:S02]  /*2020*/  IMAD.SHL.U32 R62, R62, 0x80, RZ ;  /* 0x000000803e3e7824 */ /* 0x000fc400078e00ff */
[C---:B----4-:R-:W-:Y:S01]  /*2030*/  IMAD.SHL.U32 R67, R38.reuse, 0x40, RZ ;  /* 0x0000004026437824 */ /* 0x050fe200078e00ff */
[----:B------:R-:W-:Y:S01]  /*2040*/  LOP3.LUT P1, RZ, R38, 0x4, RZ, 0xc0, !PT ;  /* 0x0000000426ff7812 */ /* 0x000fe2000782c0ff */
[----:B------:R-:W-:-:S03]  /*2050*/  VIADD R38, R36, 0xffffff80 ;  /* 0xffffff8024267836 */ /* 0x000fc60000000000 */
[----:B------:R-:W-:Y:S02]  /*2060*/  LOP3.LUT R67, R67, 0x1c0, RZ, 0xc0, !PT ;  /* 0x000001c043437812 */ /* 0x000fe400078ec0ff */
[----:B------:R-:W-:Y:S02]  /*2070*/  SHF.R.S32.HI R36, RZ, 0x1f, R38 ;  /* 0x0000001fff247819 */ /* 0x000fe40000011426 */
[----:B------:R-:W-:Y:S02]  /*2080*/  SHF.R.U32.HI R63, RZ, 0x3, R67 ;  /* 0x00000003ff3f7819 */ /* 0x000fe40000011643 */
[----:B------:R-:W-:Y:S02]  /*2090*/  LOP3.LUT R4, R67, 0x18, R16, 0xf8, !PT ;  /* 0x0000001843047812 */ /* 0x000fe400078ef810 */
[----:B------:R-:W-:Y:S02]  /*20a0*/  LEA.HI R36, R36, R38, RZ, 0x5 ;  /* 0x0000002624247211 */ /* 0x000fe400078f28ff */
[----:B------:R-:W-:-:S02]  /*20b0*/  LOP3.LUT R4, R4, R63, RZ, 0x3c, !PT ;  /* 0x0000003f04047212 */ /* 0x000fc400078e3cff */
[----:B------:R-:W-:Y:S02]  /*20c0*/  SHF.R.S32.HI R36, RZ, 0x5, R36 ;  /* 0x00000005ff247819 */ /* 0x000fe40000011424 */
[----:B------:R-:W-:-:S03]  /*20d0*/  @P1 LOP3.LUT R32, R32, 0x2, RZ, 0xfc, !PT ;  /* 0x0000000220201812 */ /* 0x000fc600078efcff */
[----:B------:R-:W-:Y:S01]  /*20e0*/  IMAD R58, R36, 0x200, R4 ;  /* 0x00000200243a7824 */ /* 0x000fe200078e0204 */
[--C-:B------:R-:W-:Y:S02]  /*20f0*/  LOP3.LUT R4, R67, 0x38, R0.reuse, 0xf8, !PT ;  /* 0x0000003843047812 */ /* 0x100fe400078ef800 */
[----:B------:R-:W-:Y:S01]  /*2100*/  LOP3.LUT R0, R37, 0x38, R0, 0xf8, !PT ;  /* 0x0000003825007812 */ /* 0x000fe200078ef800 */
[----:B------:R-:W-:Y:S01]  /*2110*/  VIADD R37, R153, 0x60 ;  /* 0x0000006099257836 */ /* 0x000fe20000000000 */
[----:B------:R0:W-:Y:S03]  /*2120*/  STL [R1], R32 ;  /* 0x0000002001007387 */ /* 0x0001e60000100800 */
[----:B------:R-:W-:Y:S01]  /*2130*/  IMAD.SHL.U32 R37, R37, 0x40, RZ ;  /* 0x0000004025257824 */ /* 0x000fe200078e00ff */
[----:B0-----:R-:W-:-:S04]  /*2140*/  SHF.R.S32.HI R32, RZ, 0x1f, R38 ;  /* 0x0000001fff207819 */ /* 0x001fc80000011426 */
[----:B------:R-:W-:Y:S02]  /*2150*/  LOP3.LUT R37, R37, 0x1c0, RZ, 0xc0, !PT ;  /* 0x000001c025257812 */ /* 0x000fe400078ec0ff */
[----:B------:R-:W-:Y:S02]  /*2160*/  LEA.HI R32, R32, R38, RZ, 0x2 ;  /* 0x0000002620207211 */ /* 0x000fe400078f10ff */
[----:B------:R-:W-:Y:S02]  /*2170*/  SHF.R.U32.HI R37, RZ, 0x3, R37 ;  /* 0x00000003ff257819 */ /* 0x000fe40000011625 */
[----:B------:R-:W-:Y:S02]  /*2180*/  LOP3.LUT R32, R32, 0xfffffffc, RZ, 0xc0, !PT ;  /* 0xfffffffc20207812 */ /* 0x000fe400078ec0ff */
[----:B------:R-:W-:Y:S02]  /*2190*/  LOP3.LUT R3, R4, R63, RZ, 0x3c, !PT ;  /* 0x0000003f04037212 */ /* 0x000fe400078e3cff */
[----:B------:R-:W-:Y:S01]  /*21a0*/  LOP3.LUT R0, R0, R37, RZ, 0x3c, !PT ;  /* 0x0000002500007212 */ /* 0x000fe200078e3cff */
[----:B------:R-:W-:Y:S01]  /*21b0*/  IMAD.IADD R32, R38, 0x1, -R32 ;  /* 0x0000000126207824 */ /* 0x000fe200078e0a20 */
[----:B------:R-:W-:Y:S01]  /*21c0*/  ISETP.GE.AND P1, PT, R16, UR4, PT ;  /* 0x0000000410007c0c */ /* 0x000fe2000bf26270 */
[----:B------:R-:W-:-:S02]  /*21d0*/  IMAD R3, R36, 0x200, R3 ;  /* 0x0000020024037824 */ /* 0x000fc400078e0203 */
[----:B------:R-:W-:Y:S01]  /*21e0*/  IMAD R60, R32, 0x60, R153 ;  /* 0x00000060203c7824 */ /* 0x000fe200078e0299 */
[----:B--2---:R-:W-:Y:S01]  /*21f0*/  SHF.R.S32.HI R5, RZ, 0x1f, R69 ;  /* 0x0000001fff057819 */ /* 0x004fe20000011445 */
[----:B------:R-:W-:Y:S01]  /*2200*/  IMAD.IADD R32, R53, 0x1, R31 ;  /* 0x0000000135207824 */ /* 0x000fe200078e021f */
[----:B------:R-:W-:Y:S01]  /*2210*/  SHF.R.S32.HI R4, RZ, 0x1f, R6 ;  /* 0x0000001fff047819 */ /* 0x000fe20000011406 */
[----:B------:R-:W-:Y:S02]  /*2220*/  IMAD.IADD R31, R31, 0x1, R55 ;  /* 0x000000011f1f7824 */ /* 0x000fe400078e0237 */
[----:B------:R-:W-:-:S07]  /*2230*/  IMAD.IADD R0, R14, 0x1, R0 ;  /* 0x000000010e007824 */ /* 0x000fce00078e0200 */
.L_x_13333:
[----:B--2---:R-:W2:Y:S01]  /*2240*/  LDL R38, [R1+0x14] ;  /* 0x0000140001267983 */ /* 0x004ea20000100800 */
[----:B------:R-:W0:Y:S03]  /*2250*/  LDC R74, c[0x0][0x430] ;  /* 0x00010c00ff4a7b82 */ /* 0x000e260000000800 */
[----:B---3--:R-:W3:Y:S01]  /*2260*/  LDL.LU R36, [R1] ;  /* 0x0000000001247983 */ /* 0x008ee20000300800 */
[----:B------:R-:W-:Y:S02]  /*2270*/  VIADD R29, R29, 0xffffffff ;  /* 0xffffffff1d1d7836 */ /* 0x000fe40000000000 */
[----:B------:R-:W-:Y:S02]  /*2280*/  IMAD.MOV.U32 R73, RZ, RZ, RZ ;  /* 0x000000ffff497224 */ /* 0x000fe400078e00ff */
[----:B------:R-:W-:Y:S01]  /*2290*/  IMAD R10, R29, 0x80, R60 ;  /* 0x000000801d0a7824 */ /* 0x000fe200078e023c */
[----:B------:R-:W1:Y:S04]  /*22a0*/  LDC R80, c[0x0][0x3f4] ;  /* 0x0000fd00ff507b82 */ /* 0x000e680000000800 */
[----:B----4-:R-:W-:-:S05]  /*22b0*/  IADD3 R37, R68, R10, RZ ;  /* 0x0000000a44257210 */ /* 0x010fca0007ffe0ff */
[----:B------:R-:W-:Y:S01]  /*22c0*/  IMAD.MOV.U32 R12, RZ, RZ, R37 ;  /* 0x000000ffff0c7224 */ /* 0x000fe200078e0025 */
[----:B0-----:R-:W-:-:S13]  /*22d0*/  ISETP.NE.AND P3, PT, R74, 0x1, PT ;  /* 0x000000014a00780c */ /* 0x001fda0003f65270 */
[----:B------:R-:W0:Y:S08]  /*22e0*/  @P3 LDC R8, c[0x0][0x434] ;  /* 0x00010d00ff083b82 */ /* 0x000e300000000800 */
[----:B------:R-:W4:Y:S01]  /*22f0*/  @P3 LDC R9, c[0x0][0x438] ;  /* 0x00010e00ff093b82 */ /* 0x000f220000000800 */
[----:B0-----:R-:W-:-:S05]  /*2300*/  @P3 IMAD.HI.U32 R8, R37, R8, RZ ;  /* 0x0000000825083227 */ /* 0x001fca00078e00ff */
[----:B----4-:R-:W-:Y:S02]  /*2310*/  @P3 SHF.R.U32.HI R12, RZ, R9, R8 ;  /* 0x00000009ff0c3219 */ /* 0x010fe40000011608 */
[----:B------:R-:W-:-:S04]  /*2320*/  ISETP.GE.AND P3, PT, R10, R27, PT ;  /* 0x0000001b0a00720c */ /* 0x000fc80003f66270 */
[----:B------:R-:W-:-:S13]  /*2330*/  ISETP.GT.OR P3, PT, R60, 0x7f, P3 ;  /* 0x0000007f3c00780c */ /* 0x000fda0001f64670 */
[----:B------:R-:W0:Y:S01]  /*2340*/  @!P3 LDC.64 R10, c[0x0][0x428] ;  /* 0x00010a00ff0abb82 */ /* 0x000e220000000a00 */
[----:B------:R-:W-:-:S07]  /*2350*/  @!P3 SHF.R.S32.HI R13, RZ, 0x1f, R12 ;  /* 0x0000001fff0db819 */ /* 0x000fce000001140c */
[----:B------:R-:W4:Y:S01]  /*2360*/  @!P3 LDC.64 R8, c[0x0][0x418] ;  /* 0x00010600ff08bb82 */ /* 0x000f220000000a00 */
[----:B0-----:R-:W-:-:S04]  /*2370*/  @!P3 IMAD R14, R5, R10, RZ ;  /* 0x0000000a050eb224 */ /* 0x001fc800078e02ff */
[C---:B------:R-:W-:Y:S02]  /*2380*/  @!P3 IMAD R15, R69.reuse, R11, R14 ;  /* 0x0000000b450fb224 */ /* 0x040fe400078e020e */
[----:B------:R-:W-:-:S04]  /*2390*/  @!P3 IMAD.WIDE.U32 R10, R69, R10, R12 ;  /* 0x0000000a450ab225 */ /* 0x000fc800078e000c */
[----:B------:R-:W-:Y:S01]  /*23a0*/  @!P3 IMAD.IADD R11, R11, 0x1, R15 ;  /* 0x000000010b0bb824 */ /* 0x000fe200078e020f */
[----:B----4-:R-:W-:-:S04]  /*23b0*/  @!P3 LEA R8, P4, R10, R8, 0x2 ;  /* 0x000000080a08b211 */ /* 0x010fc800078810ff */
        /* <DEDUP_REMOVED lines=13> */
[----:B-1----:R-:W-:-:S03]  /*2490*/  ISETP.GE.AND P3, PT, R80, 0x1, PT ;  /* 0x000000015000780c */ /* 0x002fc60003f66270 */
[----:B------:R0:W-:Y:S02]  /*24a0*/  STL [R1], R36 ;  /* 0x0000002401007387 */ /* 0x0001e40000100800 */
[----:B------:R-:W-:-:S05]  /*24b0*/  @P5 IADD3 R71, R11, -0x20, RZ ;  /* 0xffffffe00b475810 */ /* 0x000fca0007ffe0ff */
[----:B------:R-:W-:-:S03]  /*24c0*/  IMAD R71, R71, 0x2, R28 ;  /* 0x0000000247477824 */ /* 0x000fc600078e021c */
[----:B0-----:R-:W-:Y:S05]  /*24d0*/  @!P3 BRA `(.L_x_13279) ;  /* 0x0000002c0070b947 */ /* 0x001fea0003800000 */
        /* <DEDUP_REMOVED lines=17> */
[C---:B------:R-:W-:Y:S01]  /*25f0*/  IMAD.WIDE.U32 R84, R152.reuse, UR4, R8 ;  /* 0x0000000498547c25 */ /* 0x040fe2000f8e0008 */
[----:B------:R-:W-:Y:S01]  /*2600*/  ULDC.U8 UR4, c[0x0][0x410] ;  /* 0x0001040000047ab9 */ /* 0x000fe20000000000 */
[----:B------:R-:W-:Y:S02]  /*2610*/  SHF.R.S32.HI R8, RZ, 0x1f, R29 ;  /* 0x0000001fff087819 */ /* 0x000fe4000001141d */
[----:B------:R-:W-:Y:S01]  /*2620*/  IMAD R9, R152, UR5, R85 ;  /* 0x0000000598097c24 */ /* 0x000fe2000f8e0255 */
[----:B------:R-:W-:Y:S02]  /*2630*/  LEA R79, P3, R84, UR6, 0x1 ;  /* 0x00000006544f7c11 */ /* 0x000fe4000f8608ff */
[----:B------:R-:W-:-:S02]  /*2640*/  IMAD R81, R8, R62, R11 ;  /* 0x0000003e08517224 */ /* 0x000fc400078e020b */
[----:B------:R-:W-:Y:S01]  /*2650*/  LEA.HI.X R84, R84, UR7, R9, 0x1, P3 ;  /* 0x0000000754547c11 */ /* 0x000fe200098f0c09 */
[-C--:B------:R-:W-:Y:S01]  /*2660*/  IMAD R9, R66, R29.reuse, RZ ;  /* 0x0000001d42097224 */ /* 0x080fe200078e02ff */
[----:B------:R-:W-:Y:S01]  /*2670*/  ISETP.NE.AND P3, PT, RZ, UR4, PT ;  /* 0x00000004ff007c0c */ /* 0x000fe2000bf65270 */
[----:B------:R-:W-:-:S04]  /*2680*/  IMAD.WIDE.U32 R10, R65, R29, RZ ;  /* 0x0000001d410a7225 */ /* 0x000fc800078e00ff */
[----:B------:R-:W-:Y:S02]  /*2690*/  IMAD R13, R8, R65, R9 ;  /* 0x00000041080d7224 */ /* 0x000fe400078e0209 */
        /* <DEDUP_REMOVED lines=14> */
[----:B------:R-:W-:Y:S06]  /*2780*/  @P3 BRA `(.L_x_13282) ;  /* 0x0000000000503947 */ /* 0x000fec0003800000 */
[----:B------:R-:W-:Y:S01]  /*2790*/  IADD3 R13, P4, R20, R10, RZ ;  /* 0x0000000a140d7210 */ /* 0x000fe20007f9e0ff */
[----:B------:R-:W-:Y:S01]  /*27a0*/  ULDC.64 UR4, c[0x0][0x3e8] ;  /* 0x0000fa0000047ab9 */ /* 0x000fe20000000a00 */
[----:B------:R-:W-:Y:S02]  /*27b0*/  CS2R R48, SRZ ;  /* 0x0000000000307805 */ /* 0x000fe4000001ff00 */
[----:B------:R-:W-:Y:S02]  /*27c0*/  CS2R R50, SRZ ;  /* 0x0000000000327805 */ /* 0x000fe4000001ff00 */
[----:B------:R-:W-:Y:S02]  /*27d0*/  IADD3.X R14, R83, R57, RZ, P4, !PT ;  /* 0x00000039530e7210 */ /* 0x000fe400027fe4ff */
        /* <DEDUP_REMOVED lines=15> */
.L_x_13282:
[----:B------:R-:W-:Y:S05]  /*28d0*/  BSYNC B1 ;  /* 0x0000000000017941 */ /* 0x000fea0003800000 */
.L_x_13281:
[----:B0-----:R-:W-:Y:S01]  /*28e0*/  VIADD R12, R153, 0x60 ;  /* 0x00000060990c7836 */ /* 0x001fe20000000000 */
[----:B------:R-:W-:Y:S01]  /*28f0*/  BSSY B1, `(.L_x_13283) ;  /* 0x0000021000017945 */ /* 0x000fe20003800000 */
[----:B-----5:R-:W-:Y:S02]  /*2900*/  IMAD.MOV.U32 R70, RZ, RZ, R44 ;  /* 0x000000ffff467224 */ /* 0x020fe400078e002c */
[----:B------:R-:W-:Y:S01]  /*2910*/  IMAD.MOV.U32 R78, RZ, RZ, R45 ;  /* 0x000000ffff4e7224 */ /* 0x000fe200078e002d */
        /* <DEDUP_REMOVED lines=30> */
.L_x_13284:
[----:B------:R-:W-:Y:S05]  /*2b00*/  BSYNC B1 ;  /* 0x0000000000017941 */ /* 0x000fea0003800000 */
.L_x_13283:
        /* <DEDUP_REMOVED lines=11> */
[----:B-----5:R-:W-:Y:S01]  /*2bc0*/  IMAD.MOV.U32 R8, RZ, RZ, R36 ;  /* 0x000000ffff087224 */ /* 0x020fe200078e0024 */
        /* <DEDUP_REMOVED lines=17> */
[----:B------:R-:W-:Y:S02]  /*2ce0*/  PRMT R86, R9, 0x7610, R86 ;  /* 0x0000761009567816 */ /* 0x000fe40000000056 */
[----:B------:R-:W-:Y:S02]  /*2cf0*/  PRMT R90, R10, 0x7610, R90 ;  /* 0x000076100a5a7816 */ /* 0x000fe4000000005a */
[----:B------:R-:W-:Y:S01]  /*2d00*/  PRMT R91, R11, 0x7610, R91 ;  /* 0x000076100b5b7816 */ /* 0x000fe2000000005b */
[----:B------:R-:W-:Y:S06]  /*2d10*/  @!P5 BRA `(.L_x_13285) ;  /* 0x000000000004d947 */ /* 0x000fec0003800000 */
[----:B------:R-:W-:Y:S01]  /*2d20*/  BPT.TRAP 0x1 ;  /* 0x000000040000795c */ /* 0x000fe20000300000 */
.L_x_13285:
[----:B------:R-:W-:Y:S01]  /*2d30*/  LEA R70, R19, R18, 0x3 ;  /* 0x0000001213467211 */ /* 0x000fe200078e18ff */
[----:B------:R-:W-:Y:S01]  /*2d40*/  BSSY B1, `(.L_x_13286) ;  /* 0x0000004000017945 */ /* 0x000fe20003800000 */
[----:B------:R-:W-:-:S04]  /*2d50*/  SHF.L.U32 R78, R155, 0x1f, RZ ;  /* 0x0000001f9b4e7819 */ /* 0x000fc800000006ff */
[----:B------:R-:W0:Y:S02]  /*2d60*/  SYNCS.PHASECHK.TRANS64.TRYWAIT P6, [R70+URZ+0x16890], R78 ;  /* 0x0168904e460075a7 */ /* 0x000e2400080c017f */
[----:B0-----:R-:W-:Y:S05]  /*2d70*/  @!P6 BRA `(.L_x_13287) ;  /* 0x000001480028e947 */ /* 0x001fea0003800000 */
.L_x_13521:
[----:B------:R-:W-:Y:S05]  /*2d80*/  BSYNC B1 ;  /* 0x0000000000017941 */ /* 0x000fea0003800000 */
.L_x_13286:
[----:B------:R-:W-:-:S03]  /*2d90*/  UMOV UR4, 0xffffffff ;  /* 0xffffffff00047882 */ /* 0x000fc60000000000 */
[----:B------:R-:W-:Y:S05]  /*2da0*/  BRA.DIV UR4, `(.L_x_13288) ;  /* 0x0000014a04307947 */ /* 0x000fea000b800000 */
[----:B------:R1:W2:Y:S04]  /*2db0*/  SHFL.IDX PT, R81, R84, RZ, 0x1c1f ;  /* 0x001c1fff54517589 */ /* 0x0002a800000e0000 */
[----:B------:R1:W3:Y:S02]  /*2dc0*/  SHFL.IDX PT, R14, R79, RZ, 0x1c1f ;  /* 0x001c1fff4f0e7589 */ /* 0x0002e400000e0000 */
.L_x_13525:
[----:B------:R-:W-:Y:S04]  /*2dd0*/  BSSY B1, `(.L_x_13289) ;  /* 0x0000071000017945 */ /* 0x000fe80003800000 */
        /* <DEDUP_REMOVED lines=13> */
[----:B------:R-:W-:Y:S02]  /*2eb0*/  PRMT R98, R83, 0x5432, R98 ;  /* 0x0000543253627816 */ /* 0x000fe40000000062 */
[----:B------:R-:W-:Y:S02]  /*2ec0*/  SHF.R.U32.HI R97, RZ, 0x10, R49 ;  /* 0x00000010ff617819 */ /* 0x000fe40000011631 */
[----:B------:R-:W-:-:S02]  /*2ed0*/  PRMT R51, R82, 0x5432, R96 ;  /* 0x0000543252337816 */ /* 0x000fc40000000060 */
[----:B------:R-:W-:Y:S02]  /*2ee0*/  PRMT R101, R100, 0x5410, R101 ;  /* 0x0000541064657816 */ /* 0x000fe40000000065 */
[----:B------:R-:W-:Y:S02]  /*2ef0*/  LOP3.LUT R49, R9, 0xffff0000, RZ, 0xc0, !PT ;  /* 0xffff000009317812 */ /* 0x000fe400078ec0ff */
[----:B------:R-:W-:Y:S01]  /*2f00*/  LOP3.LUT R100, R98, 0xffff0000, RZ, 0xc0, !PT ;  /* 0xffff000062647812 */ /* 0x000fe200078ec0ff */
[----:B------:R-:W-:Y:S01]  /*2f10*/  IMAD.U32 R103, R101, 0x10000, RZ ;  /* 0x0001000065677824 */ /* 0x000fe200078e00ff */
[----:B------:R-:W-:Y:S02]  /*2f20*/  PRMT R97, R99, 0x5410, R97 ;  /* 0x0000541063617816 */ /* 0x000fe40000000061 */
[----:B------:R-:W-:Y:S01]  /*2f30*/  LOP3.LUT R96, R51, 0xffff0000, RZ, 0xc0, !PT ;  /* 0xffff000033607812 */ /* 0x000fe200078ec0ff */
[----:B------:R-:W-:Y:S01]  /*2f40*/  FMUL.FTZ R102, R49, R100 ;  /* 0x0000006431667220 */ /* 0x000fe20000410000 */
[----:B------:R-:W-:Y:S01]  /*2f50*/  LOP3.LUT R50, R10, 0xffff0000, RZ, 0xc0, !PT ;  /* 0xffff00000a327812 */ /* 0x000fe200078ec0ff */
[C---:B------:R-:W-:Y:S01]  /*2f60*/  IMAD.U32 R10, R11.reuse, 0x10000, RZ ;  /* 0x000100000b0a7824 */ /* 0x040fe200078e00ff */
[----:B------:R-:W-:Y:S01]  /*2f70*/  LOP3.LUT R15, R11, 0xffff0000, RZ, 0xc0, !PT ;  /* 0xffff00000b0f7812 */ /* 0x000fe200078ec0ff */
[----:B------:R-:W-:-:S02]  /*2f80*/  IMAD.U32 R11, R9, 0x10000, RZ ;  /* 0x00010000090b7824 */ /* 0x000fc400078e00ff */
[-C--:B------:R-:W-:Y:S01]  /*2f90*/  FMUL.FTZ R49, R49, R96.reuse ;  /* 0x0000006031317220 */ /* 0x080fe20000410000 */
[----:B------:R-:W-:Y:S02]  /*2fa0*/  IMAD.U32 R99, R97, 0x10000, RZ ;  /* 0x0001000061637824 */ /* 0x000fe400078e00ff */
[----:B------:R-:W-:Y:S01]  /*2fb0*/  FMUL.FTZ R105, R50, R103 ;  /* 0x0000006732697220 */ /* 0x000fe20000410000 */
[----:B------:R-:W-:Y:S01]  /*2fc0*/  LOP3.LUT R101, R101, 0xffff0000, RZ, 0xc0, !PT ;  /* 0xffff000065657812 */ /* 0x000fe200078ec0ff */
[C---:B------:R-:W-:Y:S01]  /*2fd0*/  IMAD.U32 R9, R8.reuse, 0x10000, RZ ;  /* 0x0001000008097824 */ /* 0x040fe200078e00ff */
[----:B------:R-:W-:Y:S01]  /*2fe0*/  LOP3.LUT R97, R97, 0xffff0000, RZ, 0xc0, !PT ;  /* 0xffff000061617812 */ /* 0x000fe200078ec0ff */
[C---:B------:R-:W-:Y:S01]  /*2ff0*/  FFMA.FTZ R102, R11.reuse, R96, -R102 ;  /* 0x000000600b667223 */ /* 0x040fe20000010866 */
[----:B------:R-:W-:Y:S01]  /*3000*/  FFMA.FTZ R49, R11, R100, R49 ;  /* 0x000000640b317223 */ /* 0x000fe20000010031 */
[----:B------:R-:W-:Y:S01]  /*3010*/  LOP3.LUT R8, R8, 0xffff0000, RZ, 0xc0, !PT ;  /* 0xffff000008087812 */ /* 0x000fe200078ec0ff */
[-C--:B------:R-:W-:Y:S01]  /*3020*/  FMUL.FTZ R11, R50, R99.reuse ;  /* 0x00000063320b7220 */ /* 0x080fe20000410000 */
[----:B------:R-:W-:Y:S01]  /*3030*/  FFMA.FTZ R105, R48, R99, -R105 ;  /* 0x0000006330697223 */ /* 0x000fe20000010869 */
[----:B------:R-:W-:Y:S01]  /*3040*/  SHF.L.U32 R98, R98, 0x10, RZ ;  /* 0x0000001062627819 */ /* 0x000fe200000006ff */
[----:B------:R-:W-:-:S02]  /*3050*/  IMAD.U32 R51, R51, 0x10000, RZ ;  /* 0x0001000033337824 */ /* 0x000fc400078e00ff */
[C---:B------:R-:W-:Y:S01]  /*3060*/  FMUL.FTZ R99, R15.reuse, R101 ;  /* 0x000000650f637220 */ /* 0x040fe20000410000 */
[----:B------:R-:W-:Y:S01]  /*3070*/  FMUL.FTZ R96, R15, R97 ;  /* 0x000000610f607220 */ /* 0x000fe20000410000 */
[----:B------:R-:W-:Y:S01]  /*3080*/  FFMA.FTZ R50, R48, R103, R11 ;  /* 0x0000006730327223 */ /* 0x000fe2000001000b */
[CC--:B------:R-:W-:Y:S01]  /*3090*/  FMUL.FTZ R48, R8.reuse, R98.reuse ;  /* 0x0000006208307220 */ /* 0x0c0fe20000410000 */
        /* <DEDUP_REMOVED lines=8> */
[----:B------:R-:W-:Y:S01]  /*3120*/  F2FP.BF16.F32.PACK_AB R10, R50, R105 ;  /* 0x00000069320a723e */ /* 0x000fe200000010ff */
[----:B------:R-:W-:-:S07]  /*3130*/  IMAD.MOV.U32 R11, RZ, RZ, R96 ;  /* 0x000000ffff0b7224 */ /* 0x000fce00078e0060 */
.L_x_13294:
[----:B------:R-:W-:Y:S05]  /*3140*/  BSYNC B3 ;  /* 0x0000000000037941 */ /* 0x000fea0003800000 */
.L_x_13293:
[----:B0-----:R4:W-:Y:S02]  /*3150*/  ST.E.128 desc[UR42][R12.64], R8 ;  /* 0x000000080c007985 */ /* 0x0019e4000c101d2a */
.L_x_13292:
[----:B------:R-:W-:Y:S05]  /*3160*/  BSYNC B2 ;  /* 0x0000000000027941 */ /* 0x000fea0003800000 */
.L_x_13291:
        /* <DEDUP_REMOVED lines=17> */
[----:B------:R-:W-:Y:S02]  /*3280*/  PRMT R94, R94, 0x5410, R49 ;  /* 0x000054105e5e7816 */ /* 0x000fe40000000031 */
[----:B------:R-:W-:Y:S02]  /*3290*/  LOP3.LUT R11, R9, 0xffff0000, RZ, 0xc0, !PT ;  /* 0xffff0000090b7812 */ /* 0x000fe400078ec0ff */
[----:B------:R-:W-:Y:S01]  /*32a0*/  LOP3.LUT R48, R93, 0xffff0000, RZ, 0xc0, !PT ;  /* 0xffff00005d307812 */ /* 0x000fe200078ec0ff */
[----:B------:R-:W-:Y:S01]  /*32b0*/  IMAD.U32 R47, R94, 0x10000, RZ ;  /* 0x000100005e2f7824 */ /* 0x000fe200078e00ff */
[----:B------:R-:W-:Y:S01]  /*32c0*/  LOP3.LUT R46, R95, 0xffff0000, RZ, 0xc0, !PT ;  /* 0xffff00005f2e7812 */ /* 0x000fe200078ec0ff */
[----:B------:R-:W-:Y:S01]  /*32d0*/  IMAD.U32 R93, R93, 0x10000, RZ ;  /* 0x000100005d5d7824 */ /* 0x000fe200078e00ff */
[----:B------:R-:W-:Y:S01]  /*32e0*/  LOP3.LUT R15, R10, 0xffff0000, RZ, 0xc0, !PT ;  /* 0xffff00000a0f7812 */ /* 0x000fe200078ec0ff */
[----:B------:R-:W-:Y:S01]  /*32f0*/  IMAD.U32 R10, R9, 0x10000, RZ ;  /* 0x00010000090a7824 */ /* 0x000fe200078e00ff */
[----:B------:R-:W-:Y:S01]  /*3300*/  SHF.L.U32 R49, R92, 0x10, RZ ;  /* 0x000000105c317819 */ /* 0x000fe200000006ff */
[----:B------:R-:W-:-:S02]  /*3310*/  IMAD.U32 R9, R8, 0x10000, RZ ;  /* 0x0001000008097824 */ /* 0x000fc400078e00ff */
[C---:B------:R-:W-:Y:S01]  /*3320*/  FMUL.FTZ R51, R11.reuse, R48 ;  /* 0x000000300b337220 */ /* 0x040fe20000410000 */
        /* <DEDUP_REMOVED lines=25> */
.L_x_13296:
[----:B------:R-:W-:Y:S05]  /*34c0*/  BSYNC B2 ;  /* 0x0000000000027941 */ /* 0x000fea0003800000 */
.L_x_13295:
[----:B0-----:R0:W-:Y:S02]  /*34d0*/  ST.E.128 desc[UR42][R12.64], R8 ;  /* 0x000000080c007985 */ /* 0x0011e4000c101d2a */
.L_x_13290:
[----:B------:R-:W-:Y:S05]  /*34e0*/  BSYNC B1 ;  /* 0x0000000000017941 */ /* 0x000fea0003800000 */
.L_x_13289:
[----:B------:R-:W-:-:S03]  /*34f0*/  UMOV UR4, 0xffffffff ;  /* 0xffffffff00047882 */ /* 0x000fc60000000000 */
[----:B------:R-:W-:Y:S05]  /*3500*/  BRA.DIV UR4, `(.L_x_13297) ;  /* 0x0000014204a07947 */ /* 0x000fea000b800000 */
[----:B------:R0:W0:Y:S04]  /*3510*/  SHFL.IDX PT, R45, R84, 0x1, 0x1c1f ;  /* 0x003c1f00542d7f89 */ /* 0x00002800000e0000 */
[----:B---3--:R3:W0:Y:S02]  /*3520*/  SHFL.IDX PT, R14, R79, 0x1, 0x1c1f ;  /* 0x003c1f004f0e7f89 */ /* 0x00862400000e0000 */
.L_x_13529:
        /* <DEDUP_REMOVED lines=9> */
[----:B------:R-:W-:Y:S01]  /*35c0*/  SHF.R.U32.HI R44, RZ, 0x10, R43 ;  /* 0x00000010ff2c7819 */ /* 0x000fe2000001162b */
[----:B----4-:R-:W-:Y:S01]  /*35d0*/  IMAD.U32 R15, R10, 0x10000, RZ ;  /* 0x000100000a0f7824 */ /* 0x010fe200078e00ff */
[----:B------:R-:W-:Y:S02]  /*35e0*/  SHF.R.U32.HI R49, RZ, 0x10, R41 ;  /* 0x00000010ff317819 */ /* 0x000fe40000011629 */
[----:B------:R-:W-:Y:S02]  /*35f0*/  SHF.R.U64 R47, R42, 0x10, R43 ;  /* 0x000000102a2f7819 */ /* 0x000fe4000000122b */
[----:B------:R-:W-:Y:S02]  /*3600*/  PRMT R91, R91, 0x5410, R44 ;  /* 0x000054105b5b7816 */ /* 0x000fe4000000002c */
[----:B------:R-:W-:Y:S02]  /*3610*/  PRMT R88, R88, 0x5410, R49 ;  /* 0x0000541058587816 */ /* 0x000fe40000000031 */
[----:B------:R-:W-:-:S02]  /*3620*/  SHF.R.U64 R46, R40, 0x10, R41 ;  /* 0x00000010282e7819 */ /* 0x000fc40000001229 */
[----:B------:R-:W-:Y:S01]  /*3630*/  LOP3.LUT R40, R10, 0xffff0000, RZ, 0xc0, !PT ;  /* 0xffff00000a287812 */ /* 0x000fe200078ec0ff */
[----:B------:R-:W-:Y:S01]  /*3640*/  IMAD.U32 R44, R88, 0x10000, RZ ;  /* 0x00010000582c7824 */ /* 0x000fe200078e00ff */
[----:B------:R-:W-:Y:S01]  /*3650*/  PRMT R90, R90, 0x5410, R47 ;  /* 0x000054105a5a7816 */ /* 0x000fe2000000002f */
[----:B------:R-:W-:Y:S01]  /*3660*/  IMAD.U32 R47, R91, 0x10000, RZ ;  /* 0x000100005b2f7824 */ /* 0x000fe200078e00ff */
[----:B------:R-:W-:Y:S01]  /*3670*/  PRMT R87, R87, 0x5410, R46 ;  /* 0x0000541057577816 */ /* 0x000fe2000000002e */
[----:B------:R-:W-:Y:S01]  /*3680*/  IMAD.U32 R10, R9, 0x10000, RZ ;  /* 0x00010000090a7824 */ /* 0x000fe200078e00ff */
[C---:B------:R-:W-:Y:S01]  /*3690*/  LOP3.LUT R42, R11.reuse, 0xffff0000, RZ, 0xc0, !PT ;  /* 0xffff00000b2a7812 */ /* 0x040fe200078ec0ff */
[CC--:B------:R-:W-:Y:S01]  /*36a0*/  FMUL.FTZ R48, R40.reuse, R47.reuse ;  /* 0x0000002f28307220 */ /* 0x0c0fe20000410000 */
[----:B------:R-:W-:Y:S01]  /*36b0*/  SHF.L.U32 R41, R11, 0x10, RZ ;  /* 0x000000100b297819 */ /* 0x000fe200000006ff */
[-C--:B------:R-:W-:Y:S01]  /*36c0*/  FMUL.FTZ R40, R40, R44.reuse ;  /* 0x0000002c28287220 */ /* 0x080fe20000410000 */
[----:B------:R-:W-:Y:S01]  /*36d0*/  LOP3.LUT R11, R9, 0xffff0000, RZ, 0xc0, !PT ;  /* 0xffff0000090b7812 */ /* 0x000fe200078ec0ff */
[----:B------:R-:W-:Y:S01]  /*36e0*/  FFMA.FTZ R48, R15, R44, -R48 ;  /* 0x0000002c0f307223 */ /* 0x000fe20000010830 */
[----:B------:R-:W-:Y:S01]  /*36f0*/  LOP3.LUT R46, R90, 0xffff0000, RZ, 0xc0, !PT ;  /* 0xffff00005a2e7812 */ /* 0x000fe200078ec0ff */
[----:B------:R-:W-:Y:S01]  /*3700*/  IMAD.U32 R9, R8, 0x10000, RZ ;  /* 0x0001000008097824 */ /* 0x000fe200078e00ff */
[----:B------:R-:W-:Y:S01]  /*3710*/  LOP3.LUT R43, R87, 0xffff0000, RZ, 0xc0, !PT ;  /* 0xffff0000572b7812 */ /* 0x000fe200078ec0ff */
[----:B------:R-:W-:Y:S01]  /*3720*/  FFMA.FTZ R15, R15, R47, R40 ;  /* 0x0000002f0f0f7223 */ /* 0x000fe20000010028 */
[----:B------:R-:W-:Y:S01]  /*3730*/  LOP3.LUT R91, R91, 0xffff0000, RZ, 0xc0, !PT ;  /* 0xffff00005b5b7812 */ /* 0x000fe200078ec0ff */
[C---:B------:R-:W-:Y:S01]  /*3740*/  FMUL.FTZ R49, R11.reuse, R46 ;  /* 0x0000002e0b317220 */ /* 0x040fe20000410000 */
        /* <DEDUP_REMOVED lines=18> */
[----:B------:R-:W-:Y:S02]  /*3870*/  F2FP.BF16.F32.PACK_AB R8, R11, R10 ;  /* 0x0000000a0b08723e */ /* 0x000fe400000010ff */
[----:B------:R-:W-:Y:S01]  /*3880*/  MOV R10, R15 ;  /* 0x0000000f000a7202 */ /* 0x000fe20000000f00 */
[----:B------:R-:W-:-:S07]  /*3890*/  IMAD.MOV.U32 R11, RZ, RZ, R40 ;  /* 0x000000ffff0b7224 */ /* 0x000fce00078e0028 */
.L_x_13302:
[----:B------:R-:W-:Y:S05]  /*38a0*/  BSYNC B2 ;  /* 0x0000000000027941 */ /* 0x000fea0003800000 */
.L_x_13301:
[----:B----4-:R0:W-:Y:S02]  /*38b0*/  ST.E.128 desc[UR42][R12.64], R8 ;  /* 0x000000080c007985 */ /* 0x0101e4000c101d2a */
.L_x_13300:
[----:B------:R-:W-:Y:S05]  /*38c0*/  BSYNC B1 ;  /* 0x0000000000017941 */ /* 0x000fea0003800000 */
.L_x_13299:
        /* <DEDUP_REMOVED lines=22> */
[C---:B------:R-:W-:Y:S01]  /*3a30*/  LOP3.LUT R38, R82.reuse, 0xffff0000, RZ, 0xc0, !PT ;  /* 0xffff000052267812 */ /* 0x040fe200078ec0ff */
        /* <DEDUP_REMOVED lines=30> */
.L_x_13304:
[----:B------:R-:W-:Y:S05]  /*3c20*/  BSYNC B1 ;  /* 0x0000000000017941 */ /* 0x000fea0003800000 */
.L_x_13303:
[----:B----4-:R0:W-:Y:S01]  /*3c30*/  ST.E.128 desc[UR42][R12.64], R8 ;  /* 0x000000080c007985 */ /* 0x0101e2000c101d2a */
[----:B------:R-:W-:Y:S05]  /*3c40*/  BRA `(.L_x_13298) ;  /* 0x0000001800a07947 */ /* 0x000fea0003800000 */
.L_x_13280:
[C---:B------:R-:W-:Y:S02]  /*3c50*/  ISETP.GE.AND P3, PT, R153.reuse, R77, PT ;  /* 0x0000004d9900720c */ /* 0x040fe40003f66270 */
[----:B------:R-:W-:Y:S02]  /*3c60*/  CS2R R38, SRZ ;  /* 0x0000000000267805 */ /* 0x000fe4000001ff00 */
[----:B------:R-:W-:Y:S02]  /*3c70*/  CS2R R42, SRZ ;  /* 0x00000000002a7805 */ /* 0x000fe4000001ff00 */
[----:B------:R-:W-:Y:S02]  /*3c80*/  CS2R R40, SRZ ;  /* 0x0000000000287805 */ /* 0x000fe4000001ff00 */
[----:B------:R-:W-:Y:S02]  /*3c90*/  ISETP.GE.OR P3, PT, R16, R80, P3 ;  /* 0x000000501000720c */ /* 0x000fe40001f66670 */
[----:B------:R-:W-:-:S11]  /*3ca0*/  IADD3 R44, R153, 0x60, RZ ;  /* 0x00000060992c7810 */ /* 0x000fd60007ffe0ff */
[----:B------:R-:W0:Y:S01]  /*3cb0*/  @!P3 LDC.64 R12, c[0x0][0x3e8] ;  /* 0x0000fa00ff0cbb82 */ /* 0x000e220000000a00 */
[----:B------:R-:W-:-:S05]  /*3cc0*/  @!P3 IADD3 R14, P4, R34, R10, RZ ;  /* 0x0000000a220eb210 */ /* 0x000fca0007f9e0ff */
[----:B------:R-:W-:Y:S01]  /*3cd0*/  @!P3 IMAD.X R15, R83, 0x1, R56, P4 ;  /* 0x00000001530fb824 */ /* 0x000fe200020e0638 */
[----:B------:R-:W-:-:S05]  /*3ce0*/  @!P3 IADD3 R36, P4, R54, R8, RZ ;  /* 0x000000083624b210 */ /* 0x000fca0007f9e0ff */
[----:B------:R-:W-:Y:S01]  /*3cf0*/  @!P3 IMAD.X R37, R81, 0x1, R31, P4 ;  /* 0x000000015125b824 */ /* 0x000fe200020e061f */
[----:B0-----:R-:W-:-:S04]  /*3d00*/  @!P3 LEA R12, P4, R14, R12, 0x1 ;  /* 0x0000000c0e0cb211 */ /* 0x001fc800078808ff */
[----:B------:R-:W-:Y:S02]  /*3d10*/  @!P3 LEA.HI.X R13, R14, R13, R15, 0x1, P4 ;  /* 0x0000000d0e0db211 */ /* 0x000fe400020f0c0f */
[----:B------:R-:W0:Y:S02]  /*3d20*/  @!P3 LDC.64 R14, c[0x0][0x400] ;  /* 0x00010000ff0ebb82 */ /* 0x000e240000000a00 */
[----:B0-----:R-:W-:-:S04]  /*3d30*/  @!P3 LEA R14, P4, R36, R14, 0x1 ;  /* 0x0000000e240eb211 */ /* 0x001fc800078808ff */
[----:B------:R-:W-:Y:S02]  /*3d40*/  @!P3 LEA.HI.X R15, R36, R15, R37, 0x1, P4 ;  /* 0x0000000f240fb211 */ /* 0x000fe400020f0c25 */
[----:B------:R-:W-:-:S03]  /*3d50*/  CS2R R36, SRZ ;  /* 0x0000000000247805 */ /* 0x000fc6000001ff00 */
[----:B------:R0:W5:Y:S04]  /*3d60*/  @!P3 LDG.E.128 R40, desc[UR42][R14.64] ;  /* 0x0000002a0e28b981 */ /* 0x000168000c1e1d00 */
[----:B------:R0:W5:Y:S01]  /*3d70*/  @!P3 LDG.E.128 R36, desc[UR42][R12.64] ;  /* 0x0000002a0c24b981 */ /* 0x000162000c1e1d00 */
[----:B------:R-:W-:-:S04]  /*3d80*/  ISETP.GE.AND P3, PT, R44, R77, PT ;  /* 0x0000004d2c00720c */ /* 0x000fc80003f66270 */
[----:B------:R-:W-:Y:S01]  /*3d90*/  ISETP.GE.OR P3, PT, R16, R80, P3 ;  /* 0x000000501000720c */ /* 0x000fe20001f66670 */
[----:B------:R-:W-:Y:S01]  /*3da0*/  BSSY B1, `(.L_x_13305) ;  /* 0x000001a000017945 */ /* 0x000fe20003800000 */
[----:B------:R-:W-:Y:S02]  /*3db0*/  CS2R R46, SRZ ;  /* 0x00000000002e7805 */ /* 0x000fe4000001ff00 */
[----:B------:R-:W-:Y:S02]  /*3dc0*/  CS2R R44, SRZ ;  /* 0x00000000002c7805 */ /* 0x000fe4000001ff00 */
[----:B------:R-:W-:Y:S02]  /*3dd0*/  CS2R R50, SRZ ;  /* 0x0000000000327805 */ /* 0x000fe4000001ff00 */
[----:B------:R-:W-:-:S05]  /*3de0*/  CS2R R48, SRZ ;  /* 0x0000000000307805 */ /* 0x000fca000001ff00 */
[----:B0-----:R-:W-:Y:S05]  /*3df0*/  @P3 BRA `(.L_x_13306) ;  /* 0x0000000000503947 */ /* 0x001fea0003800000 */
        /* <DEDUP_REMOVED lines=20> */
.L_x_13306:
[----:B------:R-:W-:Y:S05]  /*3f40*/  BSYNC B1 ;  /* 0x0000000000017941 */ /* 0x000fea0003800000 */
.L_x_13305:
[----:B-----5:R-:W-:Y:S01]  /*3f50*/  IMAD.MOV.U32 R9, RZ, RZ, R47 ;  /* 0x000000ffff097224 */ /* 0x020fe200078e002f */
[----:B------:R-:W-:Y:S01]  /*3f60*/  UISETP.NE.AND UP0, UPT, UR39, 0x3, UPT ;  /* 0x000000032700788c */ /* 0x000fe2000bf05270 */
        /* <DEDUP_REMOVED lines=12> */
[----:B------:R-:W-:Y:S02]  /*4030*/  PLOP3.LUT P5, PT, PT, PT, UP0, 0x80, 0x0 ;  /* 0x000000000000781c */ /* 0x000fe40003faf008 */
[----:B------:R-:W-:Y:S01]  /*4040*/  PRMT R92, R8, 0x7610, R92 ;  /* 0x00007610085c7816 */ /* 0x000fe2000000005c */
[----:B------:R-:W-:Y:S01]  /*4050*/  IMAD.MOV.U32 R8, RZ, RZ, R38 ;  /* 0x000000ffff087224 */ /* 0x000fe200078e0026 */
[----:B------:R-:W-:Y:S01]  /*4060*/  PRMT R91, R9, 0x7610, R91 ;  /* 0x00007610095b7816 */ /* 0x000fe2000000005b */
[----:B------:R-:W-:Y:S01]  /*4070*/  IMAD.MOV.U32 R9, RZ, RZ, R39 ;  /* 0x000000ffff097224 */ /* 0x000fe200078e0027 */
[----:B------:R-:W-:Y:S01]  /*4080*/  PRMT R90, R10, 0x7610, R90 ;  /* 0x000076100a5a7816 */ /* 0x000fe2000000005a */
[----:B------:R-:W-:Y:S01]  /*4090*/  IMAD.MOV.U32 R10, RZ, RZ, R36 ;  /* 0x000000ffff0a7224 */ /* 0x000fe200078e0024 */
[----:B------:R-:W-:Y:S02]  /*40a0*/  PRMT R87, R11, 0x7610, R87 ;  /* 0x000076100b577816 */ /* 0x000fe40000000057 */
        /* <DEDUP_REMOVED lines=11> */
[----:B------:R-:W-:Y:S02]  /*4160*/  PRMT R109, R10, 0x7610, R109 ;  /* 0x000076100a6d7816 */ /* 0x000fe4000000006d */
[----:B------:R-:W-:Y:S01]  /*4170*/  PRMT R106, R106, 0x5410, R11 ;  /* 0x000054106a6a7816 */ /* 0x000fe2000000000b */
[----:B------:R-:W-:Y:S06]  /*4180*/  @!P5 BRA `(.L_x_13307) ;  /* 0x000000000004d947 */ /* 0x000fec0003800000 */
[----:B------:R-:W-:Y:S01]  /*4190*/  BPT.TRAP 0x1 ;  /* 0x000000040000795c */ /* 0x000fe20000300000 */
.L_x_13307:
[----:B------:R-:W-:Y:S01]  /*41a0*/  IMAD R70, R19, 0x8, R18 ;  /* 0x0000000813467824 */ /* 0x000fe200078e0212 */
[----:B------:R-:W-:Y:S01]  /*41b0*/  SHF.L.U32 R78, R155, 0x1f, RZ ;  /* 0x0000001f9b4e7819 */ /* 0x000fe200000006ff */
[----:B------:R-:W0:Y:S01]  /*41c0*/  LDC R86, c[0x0][0x2f4] ;  /* 0x0000bd00ff567b82 */ /* 0x000e220000000800 */
[----:B------:R-:W-:Y:S02]  /*41d0*/  BSSY B1, `(.L_x_13308) ;  /* 0x0000003000017945 */ /* 0x000fe40003800000 */
[----:B------:R-:W1:Y:S02]  /*41e0*/  SYNCS.PHASECHK.TRANS64.TRYWAIT P4, [R70+URZ+0x16890], R78 ;  /* 0x0168904e460075a7 */ /* 0x000e64000808017f */
[----:B-1----:R-:W-:Y:S05]  /*41f0*/  @!P4 BRA `(.L_x_13309) ;  /* 0x0000013400acc947 */ /* 0x002fea0003800000 */
.L_x_13530:
[----:B------:R-:W-:Y:S05]  /*4200*/  BSYNC B1 ;  /* 0x0000000000017941 */ /* 0x000fea0003800000 */
.L_x_13308:
[----:B------:R-:W-:Y:S01]  /*4210*/  UMOV UR4, 0xffffffff ;  /* 0xffffffff00047882 */ /* 0x000fe20000000000 */
[----:B0-----:R-:W-:Y:S02]  /*4220*/  IMAD.IADD R88, R86, 0x1, -R59 ;  /* 0x0000000156587824 */ /* 0x001fe400078e0a3b */
[----:B------:R-:W-:Y:S05]  /*4230*/  BRA.DIV UR4, `(.L_x_13310) ;  /* 0x0000013604b07947 */ /* 0x000fea000b800000 */
[----:B------:R0:W2:Y:S04]  /*4240*/  SHFL.IDX PT, R83, R84, RZ, 0x1c1f ;  /* 0x001c1fff54537589 */ /* 0x0000a800000e0000 */
[----:B------:R0:W3:Y:S02]  /*4250*/  SHFL.IDX PT, R82, R79, RZ, 0x1c1f ;  /* 0x001c1fff4f527589 */ /* 0x0000e400000e0000 */
.L_x_13534:
[----:B------:R-:W-:Y:S01]  /*4260*/  ISETP.GE.OR P4, PT, R153, R77, P1 ;  /* 0x0000004d9900720c */ /* 0x000fe20000f86670 */
[----:B------:R-:W-:-:S12]  /*4270*/  BSSY B1, `(.L_x_13311) ;  /* 0x000007a000017945 */ /* 0x000fd80003800000 */
[----:B------:R-:W-:Y:S05]  /*4280*/  @P4 BRA `(.L_x_13312) ;  /* 0x0000000400e04947 */ /* 0x000fea0003800000 */
[----:B------:R-:W4:Y:S01]  /*4290*/  S2R R9, SR_TID.X ;  /* 0x0000000000097919 */ /* 0x000f220000002100 */
[----:B------:R-:W-:Y:S01]  /*42a0*/  SEL R8, R59, R88, !P0 ;  /* 0x000000583b087207 */ /* 0x000fe20004000000 */
[----:B------:R-:W-:Y:S01]  /*42b0*/  BSSY B2, `(.L_x_13313) ;  /* 0x0000071000027945 */ /* 0x000fe20003800000 */
[----:B---3--:R-:W-:-:S04]  /*42c0*/  LEA R80, P4, R6, R82, 0x1 ;  /* 0x0000005206507211 */ /* 0x008fc800078808ff */
[----:B--2---:R-:W-:Y:S02]  /*42d0*/  LEA.HI.X R81, R6, R83, R4, 0x1, P4 ;  /* 0x0000005306517211 */ /* 0x004fe400020f0c04 */
[----:B----4-:R-:W-:Y:S02]  /*42e0*/  IADD3 R11, R9, -0x80, RZ ;  /* 0xffffff80090b7810 */ /* 0x010fe40007ffe0ff */
[----:B------:R-:W-:Y:S02]  /*42f0*/  SHF.R.S32.HI R9, RZ, 0x1f, R8 ;  /* 0x0000001fff097819 */ /* 0x000fe40000011408 */
[----:B------:R-:W-:Y:S02]  /*4300*/  SHF.R.S32.HI R10, RZ, 0x1f, R11 ;  /* 0x0000001fff0a7819 */ /* 0x000fe4000001140b */
[----:B------:R-:W-:Y:S01]  /*4310*/  LEA.HI R8, R9, R8, RZ, 0x4 ;  /* 0x0000000809087211 */ /* 0x000fe200078f20ff */
[----:B------:R-:W-:Y:S01]  /*4320*/  IMAD R9, R19, 0x2000, R3 ;  /* 0x0000200013097824 */ /* 0x000fe200078e0203 */
[----:B------:R-:W-:-:S02]  /*4330*/  LEA.HI R10, R10, R11, RZ, 0x5 ;  /* 0x0000000b0a0a7211 */ /* 0x000fc400078f28ff */
[----:B------:R-:W-:Y:S01]  /*4340*/  LEA.HI.SX32 R8, R8, R7, 0x1c ;  /* 0x0000000708087211 */ /* 0x000fe200078fe2ff */
[----:B------:R-:W-:Y:S01]  /*4350*/  IMAD R9, R9, 0x2, R18 ;  /* 0x0000000209097824 */ /* 0x000fe200078e0212 */
[----:B------:R-:W-:-:S03]  /*4360*/  SHF.R.S32.HI R10, RZ, 0x5, R10 ;  /* 0x00000005ff0a7819 */ /* 0x000fc6000001140a */
[----:B------:R-:W-:-:S05]  /*4370*/  IMAD.SHL.U32 R85, R8, 0x8, RZ ;  /* 0x0000000808557824 */ /* 0x000fca00078e00ff */
[----:B------:R-:W-:-:S04]  /*4380*/  LOP3.LUT R8, R67, 0x38, R85, 0xf8, !PT ;  /* 0x0000003843087812 */ /* 0x000fc800078ef855 */
[----:B------:R-:W-:-:S05]  /*4390*/  LOP3.LUT R8, R8, R63, RZ, 0x3c, !PT ;  /* 0x0000003f08087212 */ /* 0x000fca00078e3cff */
[----:B------:R-:W-:-:S04]  /*43a0*/  IMAD R8, R10, 0x200, R8 ;  /* 0x000002000a087824 */ /* 0x000fc800078e0208 */
[----:B------:R-:W-:-:S04]  /*43b0*/  IMAD R11, R19, 0x2000, R8 ;  /* 0x00002000130b7824 */ /* 0x000fc800078e0208 */
[----:B------:R-:W-:Y:S02]  /*43c0*/  IMAD R12, R11, 0x2, R18 ;  /* 0x000000020b0c7824 */ /* 0x000fe400078e0212 */
[----:B------:R-:W2:Y:S04]  /*43d0*/  LDS.128 R8, [R9+0xe400] ;  /* 0x00e4000009087984 */ /* 0x000ea80000000c00 */
[----:B------:R-:W3:Y:S01]  /*43e0*/  LDS.128 R12, [R12+0xe400] ;  /* 0x00e400000c0c7984 */ /* 0x000ee20000000c00 */
[----:B------:R-:W-:Y:S05]  /*43f0*/  @P3 BRA `(.L_x_13314) ;  /* 0x0000000400703947 */ /* 0x000fea0003800000 */
[----:B------:R-:W-:Y:S01]  /*4400*/  SHF.R.U64 R97, R36, 0x10, R37 ;  /* 0x0000001024617819 */ /* 0x000fe20000001225 */
[----:B---3--:R-:W-:Y:S01]  /*4410*/  IMAD.U32 R103, R13, 0x10000, RZ ;  /* 0x000100000d677824 */ /* 0x008fe200078e00ff */
[----:B------:R-:W-:Y:S01]  /*4420*/  SHF.R.U32.HI R104, RZ, 0x10, R41 ;  /* 0x00000010ff687819 */ /* 0x000fe20000011629 */
[----:B------:R-:W-:Y:S01]  /*4430*/  IMAD.U32 R102, R15, 0x10000, RZ ;  /* 0x000100000f667824 */ /* 0x000fe200078e00ff */
[----:B------:R-:W-:Y:S02]  /*4440*/  SHF.R.U32.HI R99, RZ, 0x10, R37 ;  /* 0x00000010ff637819 */ /* 0x000fe40000011625 */
[----:B------:R-:W-:Y:S02]  /*4450*/  PRMT R97, R106, 0x5410, R97 ;  /* 0x000054106a617816 */ /* 0x000fe40000000061 */
[--C-:B------:R-:W-:Y:S02]  /*4460*/  SHF.R.U64 R98, R38, 0x10, R39.reuse ;  /* 0x0000001026627819 */ /* 0x100fe40000001227 */
[----:B------:R-:W-:-:S02]  /*4470*/  SHF.R.U32.HI R100, RZ, 0x10, R39 ;  /* 0x00000010ff647819 */ /* 0x000fc40000011627 */
[----:B------:R-:W-:Y:S02]  /*4480*/  PRMT R106, R106, 0x5432, R104 ;  /* 0x000054326a6a7816 */ /* 0x000fe40000000068 */
[----:B------:R-:W-:Y:S02]  /*4490*/  SHF.R.U64 R39, R40, 0x10, R41 ;  /* 0x0000001028277819 */ /* 0x000fe40000001229 */
[----:B------:R-:W-:Y:S01]  /*44a0*/  SHF.R.U64 R40, R42, 0x10, R43 ;  /* 0x000000102a287819 */ /* 0x000fe2000000122b */
[----:B------:R-:W-:Y:S01]  /*44b0*/  IMAD.U32 R108, R106, 0x10000, RZ ;  /* 0x000100006a6c7824 */ /* 0x000fe200078e00ff */
[----:B------:R-:W-:Y:S01]  /*44c0*/  PRMT R99, R107, 0x5410, R99 ;  /* 0x000054106b637816 */ /* 0x000fe20000000063 */
[----:B--2---:R-:W-:Y:S01]  /*44d0*/  IMAD.U32 R42, R11, 0x10000, RZ ;  /* 0x000100000b2a7824 */ /* 0x004fe200078e00ff */
[----:B------:R-:W-:Y:S01]  /*44e0*/  SHF.R.U32.HI R43, RZ, 0x10, R43 ;  /* 0x00000010ff2b7819 */ /* 0x000fe2000001162b */
[----:B------:R-:W-:Y:S01]  /*44f0*/  FMUL.FTZ R110, R103, R108 ;  /* 0x0000006c676e7220 */ /* 0x000fe20000410000 */
[----:B------:R-:W-:Y:S01]  /*4500*/  LOP3.LUT R101, R13, 0xffff0000, RZ, 0xc0, !PT ;  /* 0xffff00000d657812 */ /* 0x000fe200078ec0ff */
[----:B------:R-:W-:Y:S01]  /*4510*/  IMAD.U32 R13, R12, 0x10000, RZ ;  /* 0x000100000c0d7824 */ /* 0x000fe200078e00ff */
[----:B------:R-:W-:Y:S01]  /*4520*/  PRMT R104, R90, 0x5432, R100 ;  /* 0x000054325a687816 */ /* 0x000fe20000000064 */
[----:B------:R-:W-:Y:S01]  /*4530*/  IMAD.U32 R100, R99, 0x10000, RZ ;  /* 0x0001000063647824 */ /* 0x000fe200078e00ff */
[----:B------:R-:W-:-:S02]  /*4540*/  LOP3.LUT R106, R106, 0xffff0000, RZ, 0xc0, !PT ;  /* 0xffff00006a6a7812 */ /* 0x000fc400078ec0ff */
[----:B------:R-:W-:Y:S01]  /*4550*/  PRMT R105, R105, 0x5410, R43 ;  /* 0x0000541069697816 */ /* 0x000fe2000000002b */
[-C--:B------:R-:W-:Y:S01]  /*4560*/  FMUL.FTZ R112, R103, R100.reuse ;  /* 0x0000006467707220 */ /* 0x080fe20000410000 */
[----:B------:R-:W-:Y:S01]  /*4570*/  SHF.L.U32 R41, R9, 0x10, RZ ;  /* 0x0000001009297819 */ /* 0x000fe200000006ff */
[----:B------:R-:W-:Y:S01]  /*4580*/  IMAD.U32 R103, R104, 0x10000, RZ ;  /* 0x0001000068677824 */ /* 0x000fe200078e00ff */
[----:B------:R-:W-:Y:S01]  /*4590*/  LOP3.LUT R99, R99, 0xffff0000, RZ, 0xc0, !PT ;  /* 0xffff000063637812 */ /* 0x000fe200078ec0ff */
[----:B------:R-:W-:Y:S01]  /*45a0*/  IMAD.U32 R107, R105, 0x10000, RZ ;  /* 0x00010000696b7824 */ /* 0x000fe200078e00ff */
[----:B------:R-:W-:Y:S01]  /*45b0*/  LOP3.LUT R38, R9, 0xffff0000, RZ, 0xc0, !PT ;  /* 0xffff000009267812 */ /* 0x000fe200078ec0ff */
[----:B------:R-:W-:Y:S01]  /*45c0*/  FFMA.FTZ R43, R41, R100, -R110 ;  /* 0x00000064292b7223 */ /* 0x000fe2000001086e */
[----:B------:R-:W-:Y:S01]  /*45d0*/  PRMT R39, R109, 0x5410, R39 ;  /* 0x000054106d277816 */ /* 0x000fe20000000027 */
[----:B------:R-:W-:Y:S01]  /*45e0*/  FMUL.FTZ R109, R101, R106 ;  /* 0x0000006a656d7220 */ /* 0x000fe20000410000 */
[----:B------:R-:W-:Y:S01]  /*45f0*/  LOP3.LUT R15, R15, 0xffff0000, RZ, 0xc0, !PT ;  /* 0xffff00000f0f7812 */ /* 0x000fe200078ec0ff */
[-C--:B------:R-:W-:Y:S01]  /*4600*/  FMUL.FTZ R101, R101, R99.reuse ;  /* 0x0000006365657220 */ /* 0x080fe20000410000 */
[----:B------:R-:W-:Y:S01]  /*4610*/  LOP3.LUT R105, R105, 0xffff0000, RZ, 0xc0, !PT ;  /* 0xffff000069697812 */ /* 0x000fe200078ec0ff */
[----:B------:R-:W-:Y:S01]  /*4620*/  FFMA.FTZ R41, R41, R108, R112 ;  /* 0x0000006c29297223 */ /* 0x000fe20000010070 */
[----:B------:R-:W-:Y:S01]  /*4630*/  FFMA.FTZ R100, R38, R99, -R109 ;  /* 0x0000006326647223 */ /* 0x000fe2000001086d */
[C---:B------:R-:W-:Y:S01]  /*4640*/  FMUL.FTZ R99, R102.reuse, R107 ;  /* 0x0000006b66637220 */ /* 0x040fe20000410000 */
[----:B------:R-:W-:Y:S01]  /*4650*/  FMUL.FTZ R108, R102, R103 ;  /* 0x00000067666c7220 */ /* 0x000fe20000410000 */
[----:B------:R-:W-:Y:S01]  /*4660*/  LOP3.LUT R102, R104, 0xffff0000, RZ, 0xc0, !PT ;  /* 0xffff000068667812 */ /* 0x000fe200078ec0ff */
[----:B------:R-:W-:Y:S01]  /*4670*/  FFMA.FTZ R38, R38, R106, R101 ;  /* 0x0000006a26267223 */ /* 0x000fe20000010065 */
[----:B------:R-:W-:Y:S01]  /*4680*/  LOP3.LUT R36, R11, 0xffff0000, RZ, 0xc0, !PT ;  /* 0xffff00000b247812 */ /* 0x000fe200078ec0ff */
[----:B------:R-:W-:Y:S01]  /*4690*/  FMUL.FTZ R101, R15, R105 ;  /* 0x000000690f657220 */ /* 0x000fe20000410000 */
[----:B------:R-:W-:-:S02]  /*46a0*/  IMAD.U32 R104, R97, 0x10000, RZ ;  /* 0x0001000061687824 */ /* 0x000fc400078e00ff */
[----:B------:R-:W-:Y:S01]  /*46b0*/  FFMA.FTZ R99, R42, R103, -R99 ;  /* 0x000000672a637223 */ /* 0x000fe20000010863 */
[----:B------:R-:W-:Y:S02]  /*46c0*/  IMAD.U32 R106, R39, 0x10000, RZ ;  /* 0x00010000276a7824 */ /* 0x000fe400078e00ff */
[-C--:B------:R-:W-:Y:S01]  /*46d0*/  FMUL.FTZ R15, R15, R102.reuse ;  /* 0x000000660f0f7220 */ /* 0x080fe20000410000 */
[----:B------:R-:W-:Y:S01]  /*46e0*/  LOP3.LUT R12, R12, 0xffff0000, RZ, 0xc0, !PT ;  /* 0xffff00000c0c7812 */ /* 0x000fe200078ec0ff */
[----:B------:R-:W-:Y:S01]  /*46f0*/  FFMA.FTZ R42, R42, R107, R108 ;  /* 0x0000006b2a2a7223 */ /* 0x000fe2000001006c */
[----:B------:R-:W-:Y:S01]  /*4700*/  FFMA.FTZ R102, R36, R102, -R101 ;  /* 0x0000006624667223 */ /* 0x000fe20000010865 */
[----:B------:R-:W-:Y:S01]  /*4710*/  LOP3.LUT R39, R39, 0xffff0000, RZ, 0xc0, !PT ;  /* 0xffff000027277812 */ /* 0x000fe200078ec0ff */
[----:B------:R-:W-:Y:S01]  /*4720*/  IMAD.U32 R9, R8, 0x10000, RZ ;  /* 0x0001000008097824 */ /* 0x000fe200078e00ff */
[----:B------:R-:W-:Y:S01]  /*4730*/  LOP3.LUT R97, R97, 0xffff0000, RZ, 0xc0, !PT ;  /* 0xffff000061617812 */ /* 0x000fe200078ec0ff */
[----:B------:R-:W-:Y:S01]  /*4740*/  FMUL.FTZ R108, R13, R106 ;  /* 0x0000006a0d6c7220 */ /* 0x000fe20000410000 */
[----:B------:R-:W-:Y:S01]  /*4750*/  PRMT R98, R91, 0x5432, R98 ;  /* 0x000054325b627816 */ /* 0x000fe20000000062 */
[-C--:B------:R-:W-:Y:S01]  /*4760*/  FMUL.FTZ R101, R13, R104.reuse ;  /* 0x000000680d657220 */ /* 0x080fe20000410000 */
[----:B------:R-:W-:Y:S01]  /*4770*/  PRMT R40, R87, 0x5432, R40 ;  /* 0x0000543257287816 */ /* 0x000fe20000000028 */
[----:B------:R-:W-:Y:S01]  /*4780*/  FFMA.FTZ R13, R36, R105, R15 ;  /* 0x00000069240d7223 */ /* 0x000fe2000001000f */
[----:B------:R-:W-:Y:S01]  /*4790*/  LOP3.LUT R8, R8, 0xffff0000, RZ, 0xc0, !PT ;  /* 0xffff000008087812 */ /* 0x000fe200078ec0ff */
[C---:B------:R-:W-:Y:S01]  /*47a0*/  IMAD.U32 R11, R10.reuse, 0x10000, RZ ;  /* 0x000100000a0b7824 */ /* 0x040fe200078e00ff */
[----:B------:R-:W-:Y:S01]  /*47b0*/  LOP3.LUT R37, R10, 0xffff0000, RZ, 0xc0, !PT ;  /* 0xffff00000a257812 */ /* 0x000fe200078ec0ff */
[C---:B------:R-:W-:Y:S01]  /*47c0*/  FMUL.FTZ R103, R12.reuse, R39 ;  /* 0x000000270c677220 */ /* 0x040fe20000410000 */
[C---:B------:R-:W-:Y:S01]  /*47d0*/  FFMA.FTZ R15, R9.reuse, R104, -R108 ;  /* 0x00000068090f7223 */ /* 0x040fe2000001086c */
[----:B------:R-:W-:Y:S01]  /*47e0*/  FFMA.FTZ R101, R9, R106, R101 ;  /* 0x0000006a09657223 */ /* 0x000fe20000010065 */
[-C--:B------:R-:W-:Y:S01]  /*47f0*/  FMUL.FTZ R105, R12, R97.reuse ;  /* 0x000000610c697220 */ /* 0x080fe20000410000 */
[----:B------:R-:W-:Y:S01]  /*4800*/  SHF.L.U32 R10, R14, 0x10, RZ ;  /* 0x000000100e0a7819 */ /* 0x000fe200000006ff */
[----:B------:R-:W-:Y:S01]  /*4810*/  IMAD.U32 R9, R98, 0x10000, RZ ;  /* 0x0001000062097824 */ /* 0x000fe200078e00ff */
[----:B------:R-:W-:Y:S01]  /*4820*/  SHF.L.U32 R12, R40, 0x10, RZ ;  /* 0x00000010280c7819 */ /* 0x000fe200000006ff */
[----:B------:R-:W-:Y:S01]  /*4830*/  FFMA.FTZ R36, R8, R97, -R103 ;  /* 0x0000006108247223 */ /* 0x000fe20000010867 */
        /* <DEDUP_REMOVED lines=9> */
[----:B------:R-:W-:Y:S01]  /*48d0*/  FMUL.FTZ R97, R14, R98 ;  /* 0x000000620e617220 */ /* 0x000fe20000410000 */
[----:B------:R-:W-:Y:S01]  /*48e0*/  FFMA.FTZ R39, R11, R12, R39 ;  /* 0x0000000c0b277223 */ /* 0x000fe20000010027 */
        /* <DEDUP_REMOVED lines=13> */
.L_x_13314:
[----:B------:R-:W-:Y:S05]  /*49c0*/  BSYNC B2 ;  /* 0x0000000000027941 */ /* 0x000fea0003800000 */
.L_x_13313:
[----:B------:R-:W-:Y:S01]  /*49d0*/  ISETP.GE.AND P4, PT, R85, R86, PT ;  /* 0x000000565500720c */ /* 0x000fe20003f86270 */
[----:B--2---:R4:W-:-:S12]  /*49e0*/  ST.E.128 desc[UR42][R80.64], R8 ;  /* 0x0000000850007985 */ /* 0x0049d8000c101d2a */
[----:B------:R-:W-:-:S05]  /*49f0*/  @!P4 IMAD.WIDE R82, R85, 0x2, R82 ;  /* 0x000000025552c825 */ /* 0x000fca00078e0252 */
[----:B---3--:R4:W-:Y:S02]  /*4a00*/  @!P4 ST.E.128 desc[UR42][R82.64], R12 ;  /* 0x0000000c5200c985 */ /* 0x0089e4000c101d2a */
.L_x_13312:
[----:B------:R-:W-:Y:S05]  /*4a10*/  BSYNC B1 ;  /* 0x0000000000017941 */ /* 0x000fea0003800000 */
.L_x_13311:
[----:B------:R-:W-:-:S03]  /*4a20*/  UMOV UR4, 0xffffffff ;  /* 0xffffffff00047882 */ /* 0x000fc60000000000 */
[----:B------:R-:W-:Y:S05]  /*4a30*/  BRA.DIV UR4, `(.L_x_13315) ;  /* 0x0000012e04fc7947 */ /* 0x000fea000b800000 */
[----:B------:R0:W0:Y:S04]  /*4a40*/  SHFL.IDX PT, R39, R84, 0x1, 0x1c1f ;  /* 0x003c1f0054277f89 */ /* 0x00002800000e0000 */
[----:B------:R0:W0:Y:S02]  /*4a50*/  SHFL.IDX PT, R38, R79, 0x1, 0x1c1f ;  /* 0x003c1f004f267f89 */ /* 0x00002400000e0000 */
.L_x_13538:
[----:B----4-:R-:W-:-:S05]  /*4a60*/  VIADD R8, R153, 0x60 ;  /* 0x0000006099087836 */ /* 0x010fca0000000000 */
[----:B------:R-:W-:-:S13]  /*4a70*/  ISETP.GE.OR P4, PT, R8, R77, P1 ;  /* 0x0000004d0800720c */ /* 0x000fda0000f86670 */
[----:B------:R-:W-:Y:S05]  /*4a80*/  @P4 BRA `(.L_x_13298) ;  /* 0x0000000c00104947 */ /* 0x000fea0003800000 */
[----:B------:R-:W4:Y:S01]  /*4a90*/  LDL R10, [R1+0x24] ;  /* 0x00002400010a7983 */ /* 0x000f220000100800 */
[----:B------:R-:W-:Y:S01]  /*4aa0*/  SEL R88, R59, R88, !P0 ;  /* 0x000000583b587207 */ /* 0x000fe20004000000 */
[C---:B------:R-:W-:Y:S01]  /*4ab0*/  VIADD R8, R153.reuse, 0x60 ;  /* 0x0000006099087836 */ /* 0x040fe20000000000 */
[----:B------:R-:W-:Y:S01]  /*4ac0*/  IADD3 R11, R153, 0x60, RZ ;  /* 0x00000060990b7810 */ /* 0x000fe20007ffe0ff */
[----:B------:R-:W-:Y:S01]  /*4ad0*/  BSSY B1, `(.L_x_13316) ;  /* 0x0000074000017945 */ /* 0x000fe20003800000 */
[----:B------:R-:W-:Y:S01]  /*4ae0*/  SHF.R.S32.HI R9, RZ, 0x1f, R88 ;  /* 0x0000001fff097819 */ /* 0x000fe20000011458 */
[----:B------:R-:W-:Y:S01]  /*4af0*/  IMAD.SHL.U32 R8, R8, 0x40, RZ ;  /* 0x0000004008087824 */ /* 0x000fe200078e00ff */
[----:B0-----:R-:W-:Y:S01]  /*4b00*/  LEA R36, P4, R6, R38, 0x1 ;  /* 0x0000002606247211 */ /* 0x001fe200078808ff */
[----:B------:R-:W-:Y:S01]  /*4b10*/  IMAD.SHL.U32 R11, R11, 0x40, RZ ;  /* 0x000000400b0b7824 */ /* 0x000fe200078e00ff */
[----:B------:R-:W-:Y:S01]  /*4b20*/  LEA.HI R88, R9, R88, RZ, 0x4 ;  /* 0x0000005809587211 */ /* 0x000fe200078f20ff */
[----:B------:R-:W-:Y:S01]  /*4b30*/  IMAD R9, R19, 0x2000, R0 ;  /* 0x0000200013097824 */ /* 0x000fe200078e0200 */
[----:B------:R-:W-:-:S02]  /*4b40*/  LOP3.LUT R8, R8, 0x1c0, RZ, 0xc0, !PT ;  /* 0x000001c008087812 */ /* 0x000fc400078ec0ff */
[----:B------:R-:W-:Y:S01]  /*4b50*/  LEA.HI.SX32 R41, R88, R7, 0x1c ;  /* 0x0000000758297211 */ /* 0x000fe200078fe2ff */
[----:B------:R-:W-:Y:S01]  /*4b60*/  IMAD R9, R9, 0x2, R18 ;  /* 0x0000000209097824 */ /* 0x000fe200078e0212 */
[----:B------:R-:W-:Y:S02]  /*4b70*/  LOP3.LUT R11, R11, 0x1c0, RZ, 0xc0, !PT ;  /* 0x000001c00b0b7812 */ /* 0x000fe400078ec0ff */
[----:B------:R-:W-:Y:S01]  /*4b80*/  LEA.HI.X R37, R6, R39, R4, 0x1, P4 ;  /* 0x0000002706257211 */ /* 0x000fe200020f0c04 */
[----:B------:R-:W-:Y:S01]  /*4b90*/  IMAD.SHL.U32 R41, R41, 0x8, RZ ;  /* 0x0000000829297824 */ /* 0x000fe200078e00ff */
[----:B------:R-:W-:-:S04]  /*4ba0*/  SHF.R.U32.HI R11, RZ, 0x3, R11 ;  /* 0x00000003ff0b7819 */ /* 0x000fc8000001160b */
[----:B------:R-:W-:-:S04]  /*4bb0*/  LOP3.LUT R8, R8, 0x38, R41, 0xf8, !PT ;  /* 0x0000003808087812 */ /* 0x000fc800078ef829 */
[----:B------:R-:W-:-:S05]  /*4bc0*/  LOP3.LUT R8, R8, R11, RZ, 0x3c, !PT ;  /* 0x0000000b08087212 */ /* 0x000fca00078e3cff */
[----:B----4-:R-:W-:-:S05]  /*4bd0*/  IMAD.IADD R8, R10, 0x1, R8 ;  /* 0x000000010a087824 */ /* 0x010fca00078e0208 */
[----:B------:R-:W-:-:S05]  /*4be0*/  LEA R11, R19, R8, 0xd ;  /* 0x00000008130b7211 */ /* 0x000fca00078e68ff */
[----:B------:R-:W-:Y:S02]  /*4bf0*/  IMAD R12, R11, 0x2, R18 ;  /* 0x000000020b0c7824 */ /* 0x000fe400078e0212 */
[----:B------:R-:W0:Y:S04]  /*4c00*/  LDS.128 R8, [R9+0xe400] ;  /* 0x00e4000009087984 */ /* 0x000e280000000c00 */
[----:B------:R-:W4:Y:S01]  /*4c10*/  LDS.128 R12, [R12+0xe400] ;  /* 0x00e400000c0c7984 */ /* 0x000f220000000c00 */
[----:B------:R-:W-:Y:S05]  /*4c20*/  @P3 BRA `(.L_x_13317) ;  /* 0x0000000400783947 */ /* 0x000fea0003800000 */
[----:B---3--:R-:W-:Y:S01]  /*4c30*/  SHF.R.U32.HI R82, RZ, 0x10, R49 ;  /* 0x00000010ff527819 */ /* 0x008fe20000011631 */
[----:B----4-:R-:W-:Y:S01]  /*4c40*/  IMAD.U32 R42, R12, 0x10000, RZ ;  /* 0x000100000c2a7824 */ /* 0x010fe200078e00ff */
[--C-:B------:R-:W-:Y:S01]  /*4c50*/  SHF.R.U32.HI R88, RZ, 0x10, R45.reuse ;  /* 0x00000010ff587819 */ /* 0x100fe2000001162d */
[----:B0-----:R-:W-:Y:S01]  /*4c60*/  IMAD.U32 R40, R8, 0x10000, RZ ;  /* 0x0001000008287824 */ /* 0x001fe200078e00ff */
[----:B------:R-:W-:Y:S02]  /*4c70*/  PRMT R87, R87, 0x5410, R82 ;  /* 0x0000541057577816 */ /* 0x000fe40000000052 */
[----:B------:R-:W-:Y:S01]  /*4c80*/  SHF.R.U64 R85, R44, 0x10, R45 ;  /* 0x000000102c557819 */ /* 0x000fe2000000122d */
[----:B------:R-:W-:Y:S01]  /*4c90*/  IMAD.U32 R44, R9, 0x10000, RZ ;  /* 0x00010000092c7824 */ /* 0x000fe200078e00ff */
[----:B------:R-:W-:Y:S01]  /*4ca0*/  SHF.R.U64 R79, R50, 0x10, R51 ;  /* 0x00000010324f7819 */ /* 0x000fe20000001233 */
[----:B------:R-:W-:Y:S01]  /*4cb0*/  IMAD.U32 R50, R15, 0x10000, RZ ;  /* 0x000100000f327824 */ /* 0x000fe200078e00ff */
[----:B------:R-:W-:-:S02]  /*4cc0*/  PRMT R93, R93, 0x5410, R88 ;  /* 0x000054105d5d7816 */ /* 0x000fc40000000058 */
[----:B------:R-:W-:Y:S01]  /*4cd0*/  SHF.R.U64 R81, R48, 0x10, R49 ;  /* 0x0000001030517819 */ /* 0x000fe20000001231 */
[----:B------:R-:W-:Y:S01]  /*4ce0*/  IMAD.U32 R48, R13, 0x10000, RZ ;  /* 0x000100000d307824 */ /* 0x000fe200078e00ff */
[----:B------:R-:W-:Y:S01]  /*4cf0*/  LOP3.LUT R45, R15, 0xffff0000, RZ, 0xc0, !PT ;  /* 0xffff00000f2d7812 */ /* 0x000fe200078ec0ff */
[----:B------:R-:W-:Y:S01]  /*4d00*/  IMAD.U32 R15, R87, 0x10000, RZ ;  /* 0x00010000570f7824 */ /* 0x000fe200078e00ff */
[----:B------:R-:W-:Y:S02]  /*4d10*/  SHF.R.U32.HI R84, RZ, 0x10, R47 ;  /* 0x00000010ff547819 */ /* 0x000fe4000001162f */
[----:B------:R-:W-:Y:S01]  /*4d20*/  SHF.R.U32.HI R80, RZ, 0x10, R51 ;  /* 0x00000010ff507819 */ /* 0x000fe20000011633 */
[----:B------:R-:W-:Y:S01]  /*4d30*/  FMUL.FTZ R51, R48, R15 ;  /* 0x0000000f30337220 */ /* 0x000fe20000410000 */
[----:B------:R-:W-:Y:S01]  /*4d40*/  LOP3.LUT R49, R13, 0xffff0000, RZ, 0xc0, !PT ;  /* 0xffff00000d317812 */ /* 0x000fe200078ec0ff */
[----:B------:R-:W-:Y:S01]  /*4d50*/  IMAD.U32 R13, R93, 0x10000, RZ ;  /* 0x000100005d0d7824 */ /* 0x000fe200078e00ff */
[----:B------:R-:W-:-:S02]  /*4d60*/  PRMT R95, R95, 0x5410, R84 ;  /* 0x000054105f5f7816 */ /* 0x000fc40000000054 */
[----:B------:R-:W-:Y:S02]  /*4d70*/  PRMT R91, R91, 0x5410, R80 ;  /* 0x000054105b5b7816 */ /* 0x000fe40000000050 */
[----:B------:R-:W-:Y:S02]  /*4d80*/  LOP3.LUT R87, R87, 0xffff0000, RZ, 0xc0, !PT ;  /* 0xffff000057577812 */ /* 0x000fe400078ec0ff */
[----:B------:R-:W-:Y:S02]  /*4d90*/  LOP3.LUT R93, R93, 0xffff0000, RZ, 0xc0, !PT ;  /* 0xffff00005d5d7812 */ /* 0x000fe400078ec0ff */
[----:B------:R-:W-:Y:S01]  /*4da0*/  PRMT R92, R92, 0x5410, R79 ;  /* 0x000054105c5c7816 */ /* 0x000fe2000000004f */
[-C--:B------:R-:W-:Y:S01]  /*4db0*/  FMUL.FTZ R79, R48, R13.reuse ;  /* 0x0000000d304f7220 */ /* 0x080fe20000410000 */
[----:B--2---:R-:W-:Y:S01]  /*4dc0*/  SHF.R.U64 R83, R46, 0x10, R47 ;  /* 0x000000102e537819 */ /* 0x004fe2000000122f */
[----:B------:R-:W-:Y:S01]  /*4dd0*/  FFMA.FTZ R13, R44, R13, -R51 ;  /* 0x0000000d2c0d7223 */ /* 0x000fe20000010833 */
[----:B------:R-:W-:Y:S01]  /*4de0*/  PRMT R90, R90, 0x5410, R81 ;  /* 0x000054105a5a7816 */ /* 0x000fe20000000051 */
[----:B------:R-:W-:Y:S01]  /*4df0*/  IMAD.U32 R51, R91, 0x10000, RZ ;  /* 0x000100005b337824 */ /* 0x000fe200078e00ff */
[----:B------:R-:W-:Y:S01]  /*4e00*/  SHF.L.U32 R48, R95, 0x10, RZ ;  /* 0x000000105f307819 */ /* 0x000fe200000006ff */
[----:B------:R-:W-:Y:S01]  /*4e10*/  FMUL.FTZ R81, R49, R87 ;  /* 0x0000005731517220 */ /* 0x000fe20000410000 */
[----:B------:R-:W-:Y:S01]  /*4e20*/  LOP3.LUT R46, R9, 0xffff0000, RZ, 0xc0, !PT ;  /* 0xffff0000092e7812 */ /* 0x000fe200078ec0ff */
[----:B------:R-:W-:Y:S01]  /*4e30*/  FMUL.FTZ R49, R49, R93 ;  /* 0x0000005d31317220 */ /* 0x000fe20000410000 */
[----:B------:R-:W-:Y:S01]  /*4e40*/  FFMA.FTZ R15, R44, R15, R79 ;  /* 0x0000000f2c0f7223 */ /* 0x000fe2000001004f */
[C---:B------:R-:W-:Y:S01]  /*4e50*/  FMUL.FTZ R82, R50.reuse, R51 ;  /* 0x0000003332527220 */ /* 0x040fe20000410000 */
[-C--:B------:R-:W-:Y:S01]  /*4e60*/  FMUL.FTZ R84, R50, R48.reuse ;  /* 0x0000003032547220 */ /* 0x080fe20000410000 */
[----:B------:R-:W-:Y:S01]  /*4e70*/  SHF.L.U32 R47, R11, 0x10, RZ ;  /* 0x000000100b2f7819 */ /* 0x000fe200000006ff */
[C---:B------:R-:W-:Y:S01]  /*4e80*/  FFMA.FTZ R44, R46.reuse, R93, -R81 ;  /* 0x0000005d2e2c7223 */ /* 0x040fe20000010851 */
[----:B------:R-:W-:Y:S01]  /*4e90*/  FFMA.FTZ R50, R46, R87, R49 ;  /* 0x000000572e327223 */ /* 0x000fe20000010031 */
[----:B------:R-:W-:Y:S01]  /*4ea0*/  PRMT R94, R94, 0x5410, R85 ;  /* 0x000054105e5e7816 */ /* 0x000fe20000000055 */
[----:B------:R-:W-:Y:S01]  /*4eb0*/  IMAD.U32 R49, R90, 0x10000, RZ ;  /* 0x000100005a317824 */ /* 0x000fe200078e00ff */
[----:B------:R-:W-:Y:S01]  /*4ec0*/  LOP3.LUT R80, R91, 0xffff0000, RZ, 0xc0, !PT ;  /* 0xffff00005b507812 */ /* 0x000fe200078ec0ff */
[----:B------:R-:W-:Y:S01]  /*4ed0*/  FFMA.FTZ R82, R47, R48, -R82 ;  /* 0x000000302f527223 */ /* 0x000fe20000010852 */
[----:B------:R-:W-:Y:S01]  /*4ee0*/  LOP3.LUT R46, R95, 0xffff0000, RZ, 0xc0, !PT ;  /* 0xffff00005f2e7812 */ /* 0x000fe200078ec0ff */
[----:B------:R-:W-:Y:S01]  /*4ef0*/  FFMA.FTZ R84, R47, R51, R84 ;  /* 0x000000332f547223 */ /* 0x000fe20000010054 */
[----:B------:R-:W-:Y:S01]  /*4f00*/  LOP3.LUT R43, R11, 0xffff0000, RZ, 0xc0, !PT ;  /* 0xffff00000b2b7812 */ /* 0x000fe200078ec0ff */
[----:B------:R-:W-:Y:S01]  /*4f10*/  FMUL.FTZ R48, R45, R80 ;  /* 0x000000502d307220 */ /* 0x000fe20000410000 */
[----:B------:R-:W-:-:S02]  /*4f20*/  IMAD.U32 R47, R94, 0x10000, RZ ;  /* 0x000100005e2f7824 */ /* 0x000fc400078e00ff */
[-C--:B------:R-:W-:Y:S01]  /*4f30*/  FMUL.FTZ R88, R45, R46.reuse ;  /* 0x0000002e2d587220 */ /* 0x080fe20000410000 */
[----:B------:R-:W-:Y:S01]  /*4f40*/  LOP3.LUT R12, R12, 0xffff0000, RZ, 0xc0, !PT ;  /* 0xffff00000c0c7812 */ /* 0x000fe200078ec0ff */
[----:B------:R-:W-:Y:S01]  /*4f50*/  FMUL.FTZ R79, R42, R49 ;  /* 0x000000312a4f7220 */ /* 0x000fe20000410000 */
[----:B------:R-:W-:Y:S01]  /*4f60*/  LOP3.LUT R51, R90, 0xffff0000, RZ, 0xc0, !PT ;  /* 0xffff00005a337812 */ /* 0x000fe200078ec0ff */
[-C--:B------:R-:W-:Y:S01]  /*4f70*/  FMUL.FTZ R42, R42, R47.reuse ;  /* 0x0000002f2a2a7220 */ /* 0x080fe20000410000 */
[----:B------:R-:W-:Y:S01]  /*4f80*/  LOP3.LUT R45, R94, 0xffff0000, RZ, 0xc0, !PT ;  /* 0xffff00005e2d7812 */ /* 0x000fe200078ec0ff */
[C---:B------:R-:W-:Y:S01]  /*4f90*/  FFMA.FTZ R81, R43.reuse, R46, -R48 ;  /* 0x0000002e2b517223 */ /* 0x040fe20000010830 */
[----:B------:R-:W-:Y:S01]  /*4fa0*/  PRMT R96, R96, 0x5410, R83 ;  /* 0x0000541060607816 */ /* 0x000fe20000000053 */
[----:B------:R-:W-:Y:S01]  /*4fb0*/  FFMA.FTZ R83, R43, R80, R88 ;  /* 0x000000502b537223 */ /* 0x000fe20000010058 */
[----:B------:R-:W-:Y:S01]  /*4fc0*/  FFMA.FTZ R79, R40, R47, -R79 ;  /* 0x0000002f284f7223 */ /* 0x000fe2000001084f */
[C---:B------:R-:W-:Y:S01]  /*4fd0*/  IMAD.U32 R9, R10.reuse, 0x10000, RZ ;  /* 0x000100000a097824 */ /* 0x040fe200078e00ff */
[----:B------:R-:W-:Y:S01]  /*4fe0*/  LOP3.LUT R11, R10, 0xffff0000, RZ, 0xc0, !PT ;  /* 0xffff00000a0b7812 */ /* 0x000fe200078ec0ff */
[C---:B------:R-:W-:Y:S01]  /*4ff0*/  FMUL.FTZ R43, R12.reuse, R51 ;  /* 0x000000330c2b7220 */ /* 0x040fe20000410000 */
[----:B------:R-:W-:Y:S01]  /*5000*/  FMUL.FTZ R47, R12, R45 ;  /* 0x0000002d0c2f7220 */ /* 0x000fe20000410000 */
[----:B------:R-:W-:Y:S01]  /*5010*/  LOP3.LUT R8, R8, 0xffff0000, RZ, 0xc0, !PT ;  /* 0xffff000008087812 */ /* 0x000fe200078ec0ff */
[C---:B------:R-:W-:Y:S01]  /*5020*/  IMAD.U32 R10, R14.reuse, 0x10000, RZ ;  /* 0x000100000e0a7824 */ /* 0x040fe200078e00ff */
[----:B------:R-:W-:Y:S01]  /*5030*/  LOP3.LUT R14, R14, 0xffff0000, RZ, 0xc0, !PT ;  /* 0xffff00000e0e7812 */ /* 0x000fe200078ec0ff */
[----:B------:R-:W-:-:S02]  /*5040*/  IMAD.U32 R12, R96, 0x10000, RZ ;  /* 0x00010000600c7824 */ /* 0x000fc400078e00ff */
[----:B------:R-:W-:Y:S01]  /*5050*/  FFMA.FTZ R42, R40, R49, R42 ;  /* 0x00000031282a7223 */ /* 0x000fe2000001002a */
[----:B------:R-:W-:Y:S01]  /*5060*/  LOP3.LUT R96, R96, 0xffff0000, RZ, 0xc0, !PT ;  /* 0xffff000060607812 */ /* 0x000fe200078ec0ff */
[C---:B------:R-:W-:Y:S01]  /*5070*/  IMAD.U32 R40, R92.reuse, 0x10000, RZ ;  /* 0x000100005c287824 */ /* 0x040fe200078e00ff */
[----:B------:R-:W-:Y:S01]  /*5080*/  LOP3.LUT R92, R92, 0xffff0000, RZ, 0xc0, !PT ;  /* 0xffff00005c5c7812 */ /* 0x000fe200078ec0ff */
[C---:B------:R-:W-:Y:S01]  /*5090*/  FFMA.FTZ R46, R8.reuse, R45, -R43 ;  /* 0x0000002d082e7223 */ /* 0x040fe2000001082b */
        /* <DEDUP_REMOVED lines=17> */
[----:B------:R-:W-:Y:S01]  /*51b0*/  IMAD.MOV.U32 R8, RZ, RZ, R12 ;  /* 0x000000ffff087224 */ /* 0x000fe200078e000c */
[----:B------:R-:W-:Y:S01]  /*51c0*/  MOV R12, R14 ;  /* 0x0000000e000c7202 */ /* 0x000fe20000000f00 */
[----:B------:R-:W-:Y:S02]  /*51d0*/  IMAD.MOV.U32 R9, RZ, RZ, R13 ;  /* 0x000000ffff097224 */ /* 0x000fe400078e000d */
[----:B------:R-:W-:Y:S02]  /*51e0*/  IMAD.MOV.U32 R13, RZ, RZ, R15 ;  /* 0x000000ffff0d7224 */ /* 0x000fe400078e000f */
[----:B------:R-:W-:Y:S02]  /*51f0*/  IMAD.MOV.U32 R14, RZ, RZ, R82 ;  /* 0x000000ffff0e7224 */ /* 0x000fe400078e0052 */
[----:B------:R-:W-:-:S07]  /*5200*/  IMAD.MOV.U32 R15, RZ, RZ, R83 ;  /* 0x000000ffff0f7224 */ /* 0x000fce00078e0053 */
.L_x_13317:
[----:B------:R-:W-:Y:S05]  /*5210*/  BSYNC B1 ;  /* 0x0000000000017941 */ /* 0x000fea0003800000 */
.L_x_13316:
        /* <DEDUP_REMOVED lines=8> */
.L_x_13279:
[----:B------:R-:W-:-:S06]  /*52a0*/  UISETP.NE.AND UP0, UPT, UR39, 0x3, UPT ;  /* 0x000000032700788c */ /* 0x000fcc000bf05270 */
[----:B------:R-:W-:-:S13]  /*52b0*/  PLOP3.LUT P5, PT, PT, PT, UP0, 0x80, 0x0 ;  /* 0x000000000000781c */ /* 0x000fda0003faf008 */
[----:B------:R-:W-:Y:S05]  /*52c0*/  @!P5 BRA `(.L_x_13318) ;  /* 0x000000000004d947 */ /* 0x000fea0003800000 */
[----:B------:R-:W-:Y:S01]  /*52d0*/  BPT.TRAP 0x1 ;  /* 0x000000040000795c */ /* 0x000fe20000300000 */
.L_x_13318:
[----:B------:R-:W-:Y:S01]  /*52e0*/  IMAD R70, R19, 0x8, R18 ;  /* 0x0000000813467824 */ /* 0x000fe200078e0212 */
[----:B------:R-:W-:Y:S01]  /*52f0*/  SHF.L.U32 R78, R155, 0x1f, RZ ;  /* 0x0000001f9b4e7819 */ /* 0x000fe200000006ff */
[----:B------:R-:W-:Y:S01]  /*5300*/  BSSY B1, `(.L_x_13319) ;  /* 0x0000004000017945 */ /* 0x000fe20003800000 */
[----:B------:R-:W-:Y:S02]  /*5310*/  SHF.R.S32.HI R75, RZ, 0x1f, R74 ;  /* 0x0000001fff4b7819 */ /* 0x000fe4000001144a */
[----:B------:R-:W0:Y:S02]  /*5320*/  SYNCS.PHASECHK.TRANS64.TRYWAIT P3, [R70+URZ+0x16890], R78 ;  /* 0x0168904e460075a7 */ /* 0x000e24000806017f */
[----:B0-----:R-:W-:Y:S05]  /*5330*/  @!P3 BRA `(.L_x_13320) ;  /* 0x000001280008b947 */ /* 0x001fea0003800000 */
.L_x_13539:
[----:B------:R-:W-:Y:S05]  /*5340*/  BSYNC B1 ;  /* 0x0000000000017941 */ /* 0x000fea0003800000 */
.L_x_13319:
        /* <DEDUP_REMOVED lines=25> */
.L_x_13543:
[----:B------:R-:W-:Y:S04]  /*54e0*/  BSSY B1, `(.L_x_13322) ;  /* 0x000000d000017945 */ /* 0x000fe80003800000 */
[----:B------:R-:W-:Y:S05]  /*54f0*/  @!P3 BRA `(.L_x_13323) ;  /* 0x00000000002cb947 */ /* 0x000fea0003800000 */
[----:B------:R-:W-:Y:S02]  /*5500*/  ULDC UR4, c[0x0][0x2f4] ;  /* 0x0000bd0000047ab9 */ /* 0x000fe40000000800 */
[----:B------:R-:W-:-:S13]  /*5510*/  ISETP.GE.AND P3, PT, R16, UR4, PT ;  /* 0x0000000410007c0c */ /* 0x000fda000bf66270 */
[----:B---3--:R-:W-:-:S04]  /*5520*/  @!P3 LEA R14, P4, R16, R37, 0x1 ;  /* 0x00000025100eb211 */ /* 0x008fc800078808ff */
[----:B--2---:R-:W-:Y:S02]  /*5530*/  @!P3 LEA.HI.X R15, R16, R9, R17, 0x1, P4 ;  /* 0x00000009100fb211 */ /* 0x004fe400020f0c11 */
[----:B------:R-:W-:-:S13]  /*5540*/  ISETP.GE.AND P4, PT, R2, UR4, PT ;  /* 0x0000000402007c0c */ /* 0x000fda000bf86270 */
[----:B------:R-:W-:-:S04]  /*5550*/  @!P4 LEA R12, P6, R2, R37, 0x1 ;  /* 0x00000025020cc211 */ /* 0x000fc800078c08ff */
[----:B------:R-:W-:Y:S02]  /*5560*/  @!P4 LEA.HI.X R13, R2, R9, R154, 0x1, P6 ;  /* 0x00000009020dc211 */ /* 0x000fe400030f0c9a */
[----:B------:R-:W2:Y:S04]  /*5570*/  @!P3 LDS.128 R8, [R72+0xe000] ;  /* 0x00e000004808b984 */ /* 0x000ea80000000c00 */
[----:B--2---:R-:W-:Y:S04]  /*5580*/  @!P3 ST.E.128 desc[UR42][R14.64], R8 ;  /* 0x000000080e00b985 */ /* 0x004fe8000c101d2a */
[----:B------:R-:W2:Y:S04]  /*5590*/  @!P4 LDS.128 R8, [R71+0xe000] ;  /* 0x00e000004708c984 */ /* 0x000ea80000000c00 */
[----:B--2---:R4:W-:Y:S02]  /*55a0*/  @!P4 ST.E.128 desc[UR42][R12.64], R8 ;  /* 0x000000080c00c985 */ /* 0x0049e4000c101d2a */
.L_x_13323:
[----:B------:R-:W-:Y:S05]  /*55b0*/  BSYNC B1 ;  /* 0x0000000000017941 */ /* 0x000fea0003800000 */
.L_x_13322:
[----:B------:R-:W-:-:S03]  /*55c0*/  UMOV UR4, 0xffffffff ;  /* 0xffffffff00047882 */ /* 0x000fc60000000000 */
[----:B------:R-:W-:Y:S05]  /*55d0*/  BRA.DIV UR4, `(.L_x_13324) ;  /* 0x0000012604c07947 */ /* 0x000fea000b800000 */
[----:B--2-4-:R2:W4:Y:S04]  /*55e0*/  SHFL.IDX PT, R9, R38, 0x1, 0x1c1f ;  /* 0x003c1f0026097f89 */ /* 0x01452800000e0000 */
[----:B---3--:R2:W3:Y:S02]  /*55f0*/  SHFL.IDX PT, R37, R36, 0x1, 0x1c1f ;  /* 0x003c1f0024257f89 */ /* 0x0084e400000e0000 */
.L_x_13547:
[----:B------:R-:W-:-:S13]  /*5600*/  ISETP.GE.AND P3, PT, R39, 0x61, PT ;  /* 0x000000612700780c */ /* 0x000fda0003f66270 */
[----:B------:R-:W-:Y:S05]  /*5610*/  @!P3 BRA `(.L_x_13298) ;  /* 0x00000000002cb947 */ /* 0x000fea0003800000 */
[----:B------:R-:W-:Y:S02]  /*5620*/  ULDC UR4, c[0x0][0x2f4] ;  /* 0x0000bd0000047ab9 */ /* 0x000fe40000000800 */
[----:B------:R-:W-:-:S13]  /*5630*/  ISETP.GE.AND P3, PT, R16, UR4, PT ;  /* 0x0000000410007c0c */ /* 0x000fda000bf66270 */
[----:B---3--:R-:W-:-:S04]  /*5640*/  @!P3 LEA R14, P4, R16, R37, 0x1 ;  /* 0x00000025100eb211 */ /* 0x008fc800078808ff */
[----:B----4-:R-:W-:Y:S02]  /*5650*/  @!P3 LEA.HI.X R15, R16, R9, R17, 0x1, P4 ;  /* 0x00000009100fb211 */ /* 0x010fe400020f0c11 */
[----:B------:R-:W-:-:S13]  /*5660*/  ISETP.GE.AND P4, PT, R2, UR4, PT ;  /* 0x0000000402007c0c */ /* 0x000fda000bf86270 */
[----:B------:R-:W-:-:S04]  /*5670*/  @!P4 LEA R12, P6, R2, R37, 0x1 ;  /* 0x00000025020cc211 */ /* 0x000fc800078c08ff */
[----:B------:R-:W-:Y:S02]  /*5680*/  @!P4 LEA.HI.X R13, R2, R9, R154, 0x1, P6 ;  /* 0x00000009020dc211 */ /* 0x000fe400030f0c9a */
[----:B------:R-:W3:Y:S04]  /*5690*/  @!P3 LDS.128 R8, [R72+0x11000] ;  /* 0x011000004808b984 */ /* 0x000ee80000000c00 */
[----:B---3--:R-:W-:Y:S04]  /*56a0*/  @!P3 ST.E.128 desc[UR42][R14.64], R8 ;  /* 0x000000080e00b985 */ /* 0x008fe8000c101d2a */
[----:B------:R-:W3:Y:S04]  /*56b0*/  @!P4 LDS.128 R8, [R71+0x11000] ;  /* 0x011000004708c984 */ /* 0x000ee80000000c00 */
[----:B---3--:R3:W-:Y:S02]  /*56c0*/  @!P4 ST.E.128 desc[UR42][R12.64], R8 ;  /* 0x000000080c00c985 */ /* 0x0087e4000c101d2a */
.L_x_13298:
[----:B------:R-:W-:Y:S05]  /*56d0*/  BSYNC B0 ;  /* 0x0000000000007941 */ /* 0x000fea0003800000 */
.L_x_13278:
[----:B0--34-:R-:W0:Y:S01]  /*56e0*/  S2R R8, SR_TID.X ;  /* 0x0000000000087919 */ /* 0x019e220000002100 */
        /* <DEDUP_REMOVED lines=8> */
[----:B---3--:R3:W-:Y:S01]  /*5770*/  BAR.SYNC.DEFER_BLOCKING R61, 0x80 ;  /* 0x0002003d0000751d */ /* 0x0087e20000010000 */
[----:B0-----:R-:W-:-:S13]  /*5780*/  LOP3.LUT P3, RZ, R8, 0x7f, RZ, 0xc0, !PT ;  /* 0x0000007f08ff7812 */ /* 0x001fda000786c0ff */
[----:B------:R-:W-:-:S05]  /*5790*/  @!P3 VIADD R8, R70, 0x168a0 ;  /* 0x000168a04608b836 */ /* 0x000fca0000000000 */
[----:B------:R-:W-:-:S04]  /*57a0*/  @!P3 PRMT R8, RZ, 0x654, R8 ;  /* 0x00000654ff08b816 */ /* 0x000fc80000000008 */
[----:B------:R3:W-:Y:S01]  /*57b0*/  @!P3 SYNCS.ARRIVE.TRANS64.RED.A1T0 RZ, [R8+URZ], RZ ;  /* 0x000000ff08ffb9a7 */ /* 0x0007e2000810043f */
[----:B------:R-:W-:Y:S05]  /*57c0*/  @!P5 BRA `(.L_x_13326) ;  /* 0x000000000004d947 */ /* 0x000fea0003800000 */
[----:B------:R-:W-:Y:S01]  /*57d0*/  BPT.TRAP 0x1 ;  /* 0x000000040000795c */ /* 0x000fe20000300000 */
.L_x_13326:
[----:B------:R-:W-:Y:S05]  /*57e0*/  BSYNC B0 ;  /* 0x0000000000007941 */ /* 0x000fea0003800000 */
.L_x_13325:
[----:B------:R-:W0:Y:S01]  /*57f0*/  SYNCS.PHASECHK.TRANS64.TRYWAIT P4, [R70+URZ+0x168b0], R78 ;  /* 0x0168b04e460075a7 */ /* 0x000e22000808017f */
[----:B------:R-:W-:Y:S01]  /*5800*/  ULDC UR40, c[0x0][0x2f4] ;  /* 0x0000bd0000287ab9 */ /* 0x000fe20000000800 */
[----:B------:R-:W-:Y:S04]  /*5810*/  BSSY B0, `(.L_x_13327) ;  /* 0x0000002000007945 */ /* 0x000fe80003800000 */
[----:B0-----:R-:W-:Y:S05]  /*5820*/  @!P4 BRA `(.L_x_13328) ;  /* 0x000001240078c947 */ /* 0x001fea0003800000 */
.L_x_13548:
[----:B------:R-:W-:Y:S05]  /*5830*/  BSYNC B0 ;  /* 0x0000000000007941 */ /* 0x000fea0003800000 */
.L_x_13327:
[----:B------:R-:W-:Y:S01]  /*5840*/  ULDC.64 UR4, c[0x0][0x328] ;  /* 0x0000ca0000047ab9 */ /* 0x000fe20000000a00 */
[----:B------:R-:W-:Y:S01]  /*5850*/  ULDC.64 UR6, c[0x0][0x318] ;  /* 0x0000c60000067ab9 */ /* 0x000fe20000000a00 */
[----:B------:R-:W-:Y:S01]  /*5860*/  IMAD R75, R75, UR4, RZ ;  /* 0x000000044b4b7c24 */ /* 0x000fe2000f8e02ff */
[----:B------:R-:W-:Y:S01]  /*5870*/  BSSY B0, `(.L_x_13329) ;  /* 0x000001d000007945 */ /* 0x000fe20003800000 */
[----:B---3--:R-:W-:-:S04]  /*5880*/  IMAD.WIDE.U32 R8, R74, UR4, RZ ;  /* 0x000000044a087c25 */ /* 0x008fc8000f8e00ff */
        /* <DEDUP_REMOVED lines=11> */
[----:B-12---:R-:W-:-:S04]  /*5940*/  LEA R36, P4, R8, UR6, 0x1 ;  /* 0x0000000608247c11 */ /* 0x006fc8000f8808ff */
[----:B------:R-:W-:Y:S01]  /*5950*/  LEA.HI.X R37, R8, UR7, R9, 0x1, P4 ;  /* 0x0000000708257c11 */ /* 0x000fe2000a0f0c09 */
[----:B------:R1:W2:Y:S01]  /*5960*/  SHFL.IDX PT, R13, R36, RZ, 0x1c1f ;  /* 0x001c1fff240d7589 */ /* 0x0002a200000e0000 */
[----:B------:R-:W-:-:S03]  /*5970*/  ISETP.GE.AND P4, PT, R77, 0x1, PT ;  /* 0x000000014d00780c */ /* 0x000fc60003f86270 */
[----:B------:R1:W3:Y:S10]  /*5980*/  SHFL.IDX PT, R9, R37, RZ, 0x1c1f ;  /* 0x001c1fff25097589 */ /* 0x0002f400000e0000 */
[----:B-1----:R-:W-:Y:S05]  /*5990*/  @!P4 BRA `(.L_x_13330) ;  /* 0x000000000028c947 */ /* 0x002fea0003800000 */
[----:B------:R-:W-:-:S13]  /*59a0*/  ISETP.GE.AND P4, PT, R16, UR40, PT ;  /* 0x0000002810007c0c */ /* 0x000fda000bf86270 */
[----:B--2---:R-:W-:-:S04]  /*59b0*/  @!P4 LEA R14, P5, R16, R13, 0x1 ;  /* 0x0000000d100ec211 */ /* 0x004fc800078a08ff */
[----:B---3--:R-:W-:Y:S02]  /*59c0*/  @!P4 LEA.HI.X R15, R16, R9, R17, 0x1, P5 ;  /* 0x00000009100fc211 */ /* 0x008fe400028f0c11 */
[----:B------:R-:W-:-:S13]  /*59d0*/  ISETP.GE.AND P5, PT, R2, UR40, PT ;  /* 0x0000002802007c0c */ /* 0x000fda000bfa6270 */
[----:B------:R-:W-:-:S04]  /*59e0*/  @!P5 LEA R12, P6, R2, R13, 0x1 ;  /* 0x0000000d020cd211 */ /* 0x000fc800078c08ff */
[----:B------:R-:W-:Y:S02]  /*59f0*/  @!P5 LEA.HI.X R13, R2, R9, R154, 0x1, P6 ;  /* 0x00000009020dd211 */ /* 0x000fe400030f0c9a */
[----:B------:R-:W1:Y:S04]  /*5a00*/  @!P4 LDS.128 R8, [R72] ;  /* 0x000000004808c984 */ /* 0x000e680000000c00 */
[----:B-1----:R-:W-:Y:S04]  /*5a10*/  @!P4 ST.E.128 desc[UR42][R14.64], R8 ;  /* 0x000000080e00c985 */ /* 0x002fe8000c101d2a */
[----:B------:R-:W1:Y:S04]  /*5a20*/  @!P5 LDS.128 R8, [R71] ;  /* 0x000000004708d984 */ /* 0x000e680000000c00 */
[----:B-1----:R1:W-:Y:S02]  /*5a30*/  @!P5 ST.E.128 desc[UR42][R12.64], R8 ;  /* 0x000000080c00d985 */ /* 0x0023e4000c101d2a */
.L_x_13330:
[----:B------:R-:W-:Y:S05]  /*5a40*/  BSYNC B0 ;  /* 0x0000000000007941 */ /* 0x000fea0003800000 */
.L_x_13329:
[----:B------:R-:W-:Y:S01]  /*5a50*/  ISETP.GE.AND P4, PT, R77, 0x61, PT ;  /* 0x000000614d00780c */ /* 0x000fe20003f86270 */
[----:B------:R-:W4:Y:S01]  /*5a60*/  SHFL.IDX PT, R37, R37, 0x1, 0x1c1f ;  /* 0x003c1f0025257f89 */ /* 0x000f2200000e0000 */
[----:B------:R-:W-:Y:S03]  /*5a70*/  BSSY B0, `(.L_x_13331) ;  /* 0x000000d000007945 */ /* 0x000fe60003800000 */
[----:B-12---:R1:W2:Y:S08]  /*5a80*/  SHFL.IDX PT, R13, R36, 0x1, 0x1c1f ;  /* 0x003c1f00240d7f89 */ /* 0x0062b000000e0000 */
[----:B-1----:R-:W-:Y:S05]  /*5a90*/  @!P4 BRA `(.L_x_13332) ;  /* 0x000000000028c947 */ /* 0x002fea0003800000 */
[----:B------:R-:W-:-:S13]  /*5aa0*/  ISETP.GE.AND P4, PT, R16, UR40, PT ;  /* 0x0000002810007c0c */ /* 0x000fda000bf86270 */
[----:B---3--:R-:W1:Y:S01]  /*5ab0*/  @!P4 LDS.128 R8, [R72+0x3000] ;  /* 0x003000004808c984 */ /* 0x008e620000000c00 */
[----:B--2---:R-:W-:-:S04]  /*5ac0*/  @!P4 LEA R14, P5, R16, R13, 0x1 ;  /* 0x0000000d100ec211 */ /* 0x004fc800078a08ff */
[----:B----4-:R-:W-:Y:S02]  /*5ad0*/  @!P4 LEA.HI.X R15, R16, R37, R17, 0x1, P5 ;  /* 0x00000025100fc211 */ /* 0x010fe400028f0c11 */
[----:B------:R-:W-:-:S13]  /*5ae0*/  ISETP.GE.AND P5, PT, R2, UR40, PT ;  /* 0x0000002802007c0c */ /* 0x000fda000bfa6270 */
[----:B------:R-:W-:-:S04]  /*5af0*/  @!P5 LEA R12, P6, R2, R13, 0x1 ;  /* 0x0000000d020cd211 */ /* 0x000fc800078c08ff */
[----:B------:R-:W-:Y:S01]  /*5b00*/  @!P5 LEA.HI.X R13, R2, R37, R154, 0x1, P6 ;  /* 0x00000025020dd211 */ /* 0x000fe200030f0c9a */
[----:B-1----:R-:W-:Y:S04]  /*5b10*/  @!P4 ST.E.128 desc[UR42][R14.64], R8 ;  /* 0x000000080e00c985 */ /* 0x002fe8000c101d2a */
[----:B------:R-:W1:Y:S04]  /*5b20*/  @!P5 LDS.128 R8, [R71+0x3000] ;  /* 0x003000004708d984 */ /* 0x000e680000000c00 */
[----:B-1----:R1:W-:Y:S02]  /*5b30*/  @!P5 ST.E.128 desc[UR42][R12.64], R8 ;  /* 0x000000080c00d985 */ /* 0x0023e4000c101d2a */
.L_x_13332:
[----:B------:R-:W-:Y:S05]  /*5b40*/  BSYNC B0 ;  /* 0x0000000000007941 */ /* 0x000fea0003800000 */
.L_x_13331:
[----:B-1----:R-:W5:Y:S01]  /*5b50*/  LDL R8, [R1] ;  /* 0x0000000001087983 */ /* 0x002f620000100800 */
[----:B0-----:R-:W-:Y:S01]  /*5b60*/  @!P3 IADD3 R70, R70, 0x168c0, RZ ;  /* 0x000168c04646b810 */ /* 0x001fe20007ffe0ff */
[----:B------:R-:W-:Y:S01]  /*5b70*/  VIADD R19, R19, 0x1 ;  /* 0x0000000113137836 */ /* 0x000fe20000000000 */
[----:B------:R-:W-:Y:S01]  /*5b80*/  @!PT LDS RZ, [RZ] ;  /* 0x00000000fffff984 */ /* 0x000fe20000000800 */
[----:B------:R-:W-:Y:S01]  /*5b90*/  @!PT LDS RZ, [RZ] ;  /* 0x00000000fffff984 */ /* 0x000fe20000000800 */
[----:B------:R-:W-:Y:S01]  /*5ba0*/  @!PT LDS RZ, [RZ] ;  /* 0x00000000fffff984 */ /* 0x000fe20000000800 */
[----:B------:R-:W-:Y:S01]  /*5bb0*/  @!PT LDS RZ, [RZ] ;  /* 0x00000000fffff984 */ /* 0x000fe20000000800 */
[----:B------:R0:W-:Y:S06]  /*5bc0*/  MEMBAR.ALL.CTA ;  /* 0x0000000000007992 */ /* 0x0001ec0000008000 */
[----:B0-----:R-:W0:Y:S01]  /*5bd0*/  FENCE.VIEW.ASYNC.S ;  /* 0x00000000000073c6 */ /* 0x001e220000000000 */
[----:B------:R-:W-:Y:S01]  /*5be0*/  @!P3 PRMT R70, RZ, 0x654, R70 ;  /* 0x00000654ff46b816 */ /* 0x000fe20000000046 */
[----:B0-----:R0:W-:Y:S06]  /*5bf0*/  BAR.SYNC.DEFER_BLOCKING R61, 0x80 ;  /* 0x0002003d0000751d */ /* 0x0011ec0000010000 */
[----:B------:R0:W-:Y:S01]  /*5c00*/  @!P3 SYNCS.ARRIVE.TRANS64.RED.A1T0 RZ, [R70+URZ], RZ ;  /* 0x000000ff46ffb9a7 */ /* 0x0001e2000810043f */
[----:B------:R-:W-:-:S04]  /*5c10*/  ISETP.NE.AND P3, PT, R19, 0x2, PT ;  /* 0x000000021300780c */ /* 0x000fc80003f65270 */
[----:B------:R-:W-:Y:S02]  /*5c20*/  SEL R19, R19, RZ, P3 ;  /* 0x000000ff13137207 */ /* 0x000fe40001800000 */
[----:B-----5:R-:W-:Y:S02]  /*5c30*/  LOP3.LUT P4, RZ, R8, 0x1, RZ, 0xc0, !PT ;  /* 0x0000000108ff7812 */ /* 0x020fe4000788c0ff */
[----:B------:R-:W-:-:S04]  /*5c40*/  SEL R8, RZ, 0x1, P3 ;  /* 0x00000001ff087807 */ /* 0x000fc80001800000 */
[----:B------:R-:W-:-:S07]  /*5c50*/  LOP3.LUT R155, R155, R8, RZ, 0x3c, !PT ;  /* 0x000000089b9b7212 */ /* 0x000fce00078e3cff */
[----:B0-----:R-:W-:Y:S05]  /*5c60*/  @P4 BRA `(.L_x_13333) ;  /* 0xffffffc400744947 */ /* 0x001fea000383ffff */
[----:B---3--:R-:W0:Y:S01]  /*5c70*/  S2R R9, SR_TID.X ;  /* 0x0000000000097919 */ /* 0x008e220000002100 */
[----:B------:R-:W-:Y:S02]  /*5c80*/  PLOP3.LUT P0, PT, PT, PT, PT, 0x8, 0x0 ;  /* 0x000000000000781c */ /* 0x000fe40003f0e170 */
[----:B0-----:R-:W-:-:S04]  /*5c90*/  SHF.R.U32.HI R9, RZ, 0x7, R9 ;  /* 0x00000007ff097819 */ /* 0x001fc80000011609 */
[----:B------:R-:W-:-:S13]  /*5ca0*/  ISETP.NE.AND P4, PT, R9, 0x1, PT ;  /* 0x000000010900780c */ /* 0x000fda0003f85270 */
[----:B------:R-:W-:Y:S06]  /*5cb0*/  @!P4 BAR.ARV 0x9, 0x100 ;  /* 0x024400000000cb1d */ /* 0x000fec0000002000 */
.L_x_13273:
[----:B------:R-:W-:Y:S01]  /*5cc0*/  IMAD.MOV.U32 R3, RZ, RZ, RZ ;  /* 0x000000ffff037224 */ /* 0x000fe200078e00ff */
[----:B------:R-:W-:Y:S06]  /*5cd0*/  @P0 BRA `(.L_x_13334) ;  /* 0x00000000000c0947 */ /* 0x000fec0003800000 */
[----:B------:R-:W0:Y:S01]  /*5ce0*/  FENCE.VIEW.ASYNC.G ;  /* 0x00000000000073c6 */ /* 0x000e220000000100 */
[----:B------:R-:W-:Y:S05]  /*5cf0*/  WARPSYNC.ALL ;  /* 0x0000000000007948 */ /* 0x000fea0003800000 */
[----:B0-----:R-:W-:Y:S06]  /*5d00*/  BAR.ARV 0xc, 0x200 ;  /* 0x0308000000007b1d */ /* 0x001fec0000002000 */
.L_x_13334:
[----:B------:R-:W3:Y:S01]  /*5d10*/  LDL R0, [R1] ;  /* 0x0000000001007983 */ /* 0x000ee20000100800 */
[----:B------:R-:W-:Y:S01]  /*5d20*/  BSSY B0, `(.L_x_13335) ;  /* 0x0000021000007945 */ /* 0x000fe20003800000 */
[----:B---3--:R-:W-:-:S13]  /*5d30*/  LOP3.LUT P0, RZ, R0, 0x4, RZ, 0xc0, !PT ;  /* 0x0000000400ff7812 */ /* 0x008fda000780c0ff */
[----:B------:R-:W-:Y:S05]  /*5d40*/  @!P0 BRA `(.L_x_13336) ;  /* 0x0000000000788947 */ /* 0x000fea0003800000 */
[----:B------:R-:W3:Y:S01]  /*5d50*/  LDL R0, [R1+0x30] ;  /* 0x0000300001007983 */ /* 0x000ee20000100800 */
[----:B------:R-:W-:Y:S01]  /*5d60*/  ULDC UR4, c[0x0][0x9f0] ;  /* 0x00027c0000047ab9 */ /* 0x000fe20000000800 */
[----:B---3--:R-:W-:-:S04]  /*5d70*/  ISETP.NE.AND P0, PT, R0, RZ, PT ;  /* 0x000000ff0000720c */ /* 0x008fc80003f05270 */
        /* <DEDUP_REMOVED lines=27> */
.L_x_13336:
[----:B------:R-:W-:Y:S05]  /*5f30*/  BSYNC B0 ;  /* 0x0000000000007941 */ /* 0x000fea0003800000 */
.L_x_13335:
        /* <DEDUP_REMOVED lines=11> */
[----:B------:R-:W-:Y:S02]  /*5ff0*/  CS2R R30, SRZ ;  /* 0x00000000001e7805 */ /* 0x000fe4000001ff00 */
[----:B------:R-:W-:-:S02]  /*6000*/  CS2R R48, SRZ ;  /* 0x0000000000307805 */ /* 0x000fc4000001ff00 */
[----:B------:R-:W-:Y:S02]  /*6010*/  CS2R R28, SRZ ;  /* 0x00000000001c7805 */ /* 0x000fe4000001ff00 */
[----:B------:R-:W-:Y:S02]  /*6020*/  CS2R R46, SRZ ;  /* 0x00000000002e7805 */ /* 0x000fe4000001ff00 */
[----:B------:R-:W-:Y:S02]  /*6030*/  CS2R R44, SRZ ;  /* 0x00000000002c7805 */ /* 0x000fe4000001ff00 */
[----:B------:R-:W-:Y:S01]  /*6040*/  CS2R R20, SRZ ;  /* 0x0000000000147805 */ /* 0x000fe2000001ff00 */
[----:B---3--:R-:W-:Y:S02]  /*6050*/  IMAD R4, R0, R3, RZ ;  /* 0x0000000300047224 */ /* 0x008fe400078e02ff */
[----:B------:R-:W-:-:S03]  /*6060*/  IMAD.MOV.U32 R0, RZ, RZ, RZ ;  /* 0x000000ffff007224 */ /* 0x000fc600078e00ff */
[----:B------:R0:W-:Y:S01]  /*6070*/  STL [R1+0x18], R4 ;  /* 0x0000180401007387 */ /* 0x0001e20000100800 */
[----:B------:R-:W-:Y:S01]  /*6080*/  VIADDMNMX R88, R4, R3, R26, PT ;  /* 0x0000000304587246 */ /* 0x000fe2000380011a */
[----:B------:R-:W-:Y:S01]  /*6090*/  IMAD.MOV.U32 R3, RZ, RZ, RZ ;  /* 0x000000ffff037224 */ /* 0x000fe200078e00ff */
[----:B------:R-:W-:Y:S02]  /*60a0*/  CS2R R26, SRZ ;  /* 0x00000000001a7805 */ /* 0x000fe4000001ff00 */
[----:B------:R-:W-:-:S13]  /*60b0*/  ISETP.GT.AND P1, PT, R88, R4, PT ;  /* 0x000000045800720c */ /* 0x000fda0003f24270 */
[----:B0-----:R-:W-:Y:S05]  /*60c0*/  @!P1 BRA `(.L_x_13337) ;  /* 0x0000008000389947 */ /* 0x001fea0003800000 */
[----:B------:R-:W-:-:S03]  /*60d0*/  UMOV UR4, 0xffffffff ;  /* 0xffffffff00047882 */ /* 0x000fc60000000000 */
[----:B------:R-:W-:Y:S05]  /*60e0*/  BRA.DIV UR4, `(.L_x_13338) ;  /* 0x0000011e045c7947 */ /* 0x000fea000b800000 */
[----:B------:R-:W0:Y:S02]  /*60f0*/  S2R R0, SR_TID.X ;  /* 0x0000000000007919 */ /* 0x000e240000002100 */
[----:B0-----:R-:W-:-:S04]  /*6100*/  IADD3 R3, R0, -0x80, RZ ;  /* 0xffffff8000037810 */ /* 0x001fc80007ffe0ff */
[----:B------:R-:W-:-:S04]  /*6110*/  SHF.R.S32.HI R0, RZ, 0x1f, R3 ;  /* 0x0000001fff007819 */ /* 0x000fc80000011403 */
[----:B------:R-:W-:-:S04]  /*6120*/  LEA.HI R0, R0, R3, RZ, 0x7 ;  /* 0x0000000300007211 */ /* 0x000fc800078f38ff */
[----:B------:R-:W-:-:S06]  /*6130*/  SHF.R.S32.HI R0, RZ, 0x7, R0 ;  /* 0x00000007ff007819 */ /* 0x000fcc0000011400 */
[----:B------:R-:W0:Y:S04]  /*6140*/  SHFL.IDX PT, R0, R0, RZ, 0x1f ;  /* 0x00001fff00007589 */ /* 0x000e2800000e0000 */
[----:B0-----:R0:W-:Y:S02]  /*6150*/  STL [R1+0x1c], R0 ;  /* 0x00001c0001007387 */ /* 0x0011e40000100800 */
.L_x_13551:
[----:B------:R-:W0:Y:S01]  /*6160*/  LDL R3, [R1+0x1c] ;  /* 0x00001c0001037983 */ /* 0x000e220000100800 */
[----:B------:R-:W-:Y:S01]  /*6170*/  BSSY B6, `(.L_x_13339) ;  /* 0x000001b000067945 */ /* 0x000fe20003800000 */
[----:B0-----:R-:W-:-:S05]  /*6180*/  IMAD.HI R0, R3, 0x55555556, RZ ;  /* 0x5555555603007827 */ /* 0x001fca00078e02ff */
[----:B------:R-:W-:-:S05]  /*6190*/  LEA.HI R0, R0, R0, RZ, 0x1 ;  /* 0x0000000000007211 */ /* 0x000fca00078f08ff */
[----:B------:R-:W-:Y:S02]  /*61a0*/  IMAD R0, R0, -0x3, R3 ;  /* 0xfffffffd00007824 */ /* 0x000fe400078e0203 */
[----:B------:R-:W-:-:S04]  /*61b0*/  VIADD R3, R18, 0x8400 ;  /* 0x0000840012037836 */ /* 0x000fc80000000000 */
[----:B------:R-:W-:Y:S01]  /*61c0*/  IMAD R0, R0, 0x2000, R3 ;  /* 0x0000200000007824 */ /* 0x000fe200078e0203 */
[----:B------:R-:W-:-:S04]  /*61d0*/  LOP3.LUT P0, RZ, R3, 0x3ff, RZ, 0xc0, !PT ;  /* 0x000003ff03ff7812 */ /* 0x000fc8000780c0ff */
[----:B------:R-:W-:Y:S02]  /*61e0*/  SHF.R.U32.HI R0, RZ, 0x4, R0 ;  /* 0x00000004ff007819 */ /* 0x000fe40000011600 */
[----:B------:R-:W-:Y:S02]  /*61f0*/  P2R R26, PR, RZ, 0x1 ;  /* 0x00000001ff1a7803 */ /* 0x000fe40000000000 */
[----:B------:R-:W-:-:S05]  /*6200*/  LOP3.LUT R29, R0, 0x3fff, RZ, 0xc0, !PT ;  /* 0x00003fff001d7812 */ /* 0x000fca00078ec0ff */
[----:B------:R-:W-:Y:S05]  /*6210*/  @!P0 BRA `(.L_x_13340) ;  /* 0x0000000000408947 */ /* 0x000fea0003800000 */
[----:B------:R-:W-:Y:S01]  /*6220*/  MOV R0, 0x0 ;  /* 0x0000000000007802 */ /* 0x000fe20000000f00 */
[----:B------:R-:W-:Y:S01]  /*6230*/  ULDC.64 UR4, c[0x4][0x138] ;  /* 0x01004e0000047ab9 */ /* 0x000fe20000000a00 */
[----:B------:R-:W-:Y:S01]  /*6240*/  ULDC.64 UR6, c[0x4][0x140] ;  /* 0x0100500000067ab9 */ /* 0x000fe20000000a00 */
[----:B------:R-:W-:Y:S01]  /*6250*/  IMAD.U32 R4, RZ, RZ, UR4 ;  /* 0x00000004ff047e24 */ /* 0x000fe2000f8e00ff */
[----:B---3--:R0:W3:Y:S01]  /*6260*/  LDC.64 R14, c[0x4][R0] ;  /* 0x01000000000e7b82 */ /* 0x0080e20000000a00 */
[----:B------:R-:W-:Y:S01]  /*6270*/  IMAD.U32 R5, RZ, RZ, UR5 ;  /* 0x00000005ff057e24 */ /* 0x000fe2000f8e00ff */
[----:B------:R-:W-:Y:S01]  /*6280*/  ULDC.64 UR4, c[0x4][0x28] ;  /* 0x01000a0000047ab9 */ /* 0x000fe20000000a00 */
[----:B-1----:R-:W-:Y:S01]  /*6290*/  IMAD.U32 R6, RZ, RZ, UR6 ;  /* 0x00000006ff067e24 */ /* 0x002fe2000f8e00ff */
[----:B------:R-:W-:Y:S01]  /*62a0*/  MOV R10, UR4 ;  /* 0x00000004000a7c02 */ /* 0x000fe20008000f00 */
[----:B------:R-:W-:Y:S02]  /*62b0*/  IMAD.U32 R7, RZ, RZ, UR7 ;  /* 0x00000007ff077e24 */ /* 0x000fe4000f8e00ff */
[----:B------:R-:W-:-:S02]  /*62c0*/  IMAD.U32 R11, RZ, RZ, UR5 ;  /* 0x00000005ff0b7e24 */ /* 0x000fc4000f8e00ff */
[----:B------:R-:W-:Y:S02]  /*62d0*/  IMAD.MOV.U32 R8, RZ, RZ, 0x70 ;  /* 0x00000070ff087424 */ /* 0x000fe400078e00ff */
[----:B------:R-:W-:Y:S02]  /*62e0*/  IMAD.MOV.U32 R12, RZ, RZ, 0x1 ;  /* 0x00000001ff0c7424 */ /* 0x000fe400078e00ff */
[----:B0-2---:R-:W-:-:S07]  /*62f0*/  IMAD.MOV.U32 R13, RZ, RZ, RZ ;  /* 0x000000ffff0d7224 */ /* 0x005fce00078e00ff */
[----:B------:R-:W-:-:S07]  /*6300*/  LEPC R20, `(.L_x_13340) ;  /* 0x000000001014794e */ /* 0x000fce0000000000 */
[----:B---3-5:R-:W-:Y:S05]  /*6310*/  CALL.ABS.NOINC R14 ;  /* 0x000000000e007343 */ /* 0x028fea0003c00000 */
.L_x_13340:
[----:B------:R-:W-:Y:S05]  /*6320*/  BSYNC B6 ;  /* 0x0000000000067941 */ /* 0x000fea0003800000 */
.L_x_13339:
        /* <DEDUP_REMOVED lines=8> */
[----:B------:R0:W4:Y:S03]  /*63b0*/  SYNCS.PHASECHK.TRANS64.TRYWAIT P0, [R18+URZ+0x16800], R3 ;  /* 0x01680003120075a7 */ /* 0x000126000800017f */
[----:B----4-:R-:W-:Y:S05]  /*63c0*/  @!P0 NANOSLEEP.SYNCS 0x989680 ;  /* 0x009896800000895d */ /* 0x010fea0003900000 */
[----:B------:R-:W4:Y:S01]  /*63d0*/  @!P0 SYNCS.PHASECHK.TRANS64 P0, [R18+URZ+0x16800], R3 ;  /* 0x01680003120085a7 */ /* 0x000f22000800007f */
[----:B------:R-:W-:Y:S04]  /*63e0*/  BSSY B0, `(.L_x_13342) ;  /* 0x0000006000007945 */ /* 0x000fe80003800000 */
[----:B----4-:R-:W-:Y:S05]  /*63f0*/  @P0 BRA `(.L_x_13343) ;  /* 0x0000000000100947 */ /* 0x010fea0003800000 */
.L_x_13344:
[----:B----4-:R4:W0:Y:S02]  /*6400*/  SYNCS.PHASECHK.TRANS64.TRYWAIT P0, [R18+URZ+0x16800], R3 ;  /* 0x01680003120075a7 */ /* 0x010824000800017f */
[----:B0-----:R-:W-:Y:S05]  /*6410*/  @!P0 NANOSLEEP.SYNCS 0x989680 ;  /* 0x009896800000895d */ /* 0x001fea0003900000 */
[----:B------:R-:W0:Y:S02]  /*6420*/  @!P0 SYNCS.PHASECHK.TRANS64 P0, [R18+URZ+0x16800], R3 ;  /* 0x01680003120085a7 */ /* 0x000e24000800007f */
[----:B0-----:R-:W-:Y:S05]  /*6430*/  @!P0 BRA `(.L_x_13344) ;  /* 0xfffffffc00f08947 */ /* 0x001fea000383ffff */
.L_x_13343:
[----:B------:R-:W-:Y:S05]  /*6440*/  BSYNC B0 ;  /* 0x0000000000007941 */ /* 0x000fea0003800000 */
.L_x_13342:
[----:B------:R-:W-:Y:S05]  /*6450*/  BRA `(.L_x_13345) ;  /* 0x0000002000ec7947 */ /* 0x000fea0003800000 */
.L_x_13341:
[----:B-----5:R-:W-:Y:S01]  /*6460*/  SHF.R.S32.HI R0, RZ, 0x1f, R25 ;  /* 0x0000001fff007819 */ /* 0x020fe20000011419 */
[----:B------:R-:W-:Y:S01]  /*6470*/  ULDC.64 UR4, c[0x0][0x3f8] ;  /* 0x0000fe0000047ab9 */ /* 0x000fe20000000a00 */
[----:B------:R-:W-:Y:S01]  /*6480*/  ULDC.64 UR6, c[0x0][0x408] ;  /* 0x0001020000067ab9 */ /* 0x000fe20000000a00 */
[----:B------:R-:W-:Y:S01]  /*6490*/  ISETP.NE.AND P2, PT, R26, RZ, PT ;  /* 0x000000ff1a00720c */ /* 0x000fe20003f45270 */
[----:B------:R-:W-:Y:S01]  /*64a0*/  IMAD.WIDE.U32 R4, R25, UR4, RZ ;  /* 0x0000000419047c25 */ /* 0x000fe2000f8e00ff */
[----:B------:R-:W-:Y:S03]  /*64b0*/  BSSY B6, `(.L_x_13346) ;  /* 0x000001f000067945 */ /* 0x000fe60003800000 */
[C---:B-1----:R-:W-:Y:S02]  /*64c0*/  IMAD R6, R0.reuse, UR4, RZ ;  /* 0x0000000400067c24 */ /* 0x042fe4000f8e02ff */
[----:B------:R-:W-:-:S02]  /*64d0*/  IMAD R0, R0, UR6, RZ ;  /* 0x0000000600007c24 */ /* 0x000fc4000f8e02ff */
[C---:B------:R-:W-:Y:S01]  /*64e0*/  IMAD R3, R25.reuse, UR5, R6 ;  /* 0x0000000519037c24 */ /* 0x040fe2000f8e0206 */
[----:B------:R-:W-:Y:S01]  /*64f0*/  ULDC.64 UR4, c[0x0][0x3e8] ;  /* 0x0000fa0000047ab9 */ /* 0x000fe20000000a00 */
[----:B------:R-:W-:-:S04]  /*6500*/  IMAD.WIDE.U32 R6, R25, UR6, RZ ;  /* 0x0000000619067c25 */ /* 0x000fc8000f8e00ff */
[----:B------:R-:W-:Y:S01]  /*6510*/  IMAD R9, R25, UR7, R0 ;  /* 0x0000000719097c24 */ /* 0x000fe2000f8e0200 */
[----:B------:R-:W-:Y:S01]  /*6520*/  ULDC.64 UR6, c[0x0][0x400] ;  /* 0x0001000000067ab9 */ /* 0x000fe20000000a00 */
[----:B------:R-:W-:Y:S01]  /*6530*/  IMAD.IADD R5, R3, 0x1, R5 ;  /* 0x0000000103057824 */ /* 0x000fe200078e0205 */
[----:B------:R-:W-:Y:S02]  /*6540*/  LEA R25, P0, R4, UR4, 0x1 ;  /* 0x0000000404197c11 */ /* 0x000fe4000f8008ff */
[----:B------:R-:W-:Y:S02]  /*6550*/  LEA R27, P1, R6, UR6, 0x1 ;  /* 0x00000006061b7c11 */ /* 0x000fe4000f8208ff */
[----:B------:R-:W-:Y:S02]  /*6560*/  IADD3 R3, R9, R7, RZ ;  /* 0x0000000709037210 */ /* 0x000fe40007ffe0ff */
[----:B------:R-:W-:Y:S02]  /*6570*/  LEA.HI.X R26, R4, UR5, R5, 0x1, P0 ;  /* 0x00000005041a7c11 */ /* 0x000fe400080f0c05 */
[----:B------:R-:W-:Y:S01]  /*6580*/  LEA.HI.X R28, R6, UR7, R3, 0x1, P1 ;  /* 0x00000007061c7c11 */ /* 0x000fe200088f0c03 */
[----:B------:R-:W-:Y:S06]  /*6590*/  @!P2 BRA `(.L_x_13347) ;  /* 0x000000000040a947 */ /* 0x000fec0003800000 */
[----:B------:R-:W-:Y:S01]  /*65a0*/  MOV R0, 0x0 ;  /* 0x0000000000007802 */ /* 0x000fe20000000f00 */
[----:B------:R-:W-:Y:S01]  /*65b0*/  ULDC.64 UR4, c[0x4][0x138] ;  /* 0x01004e0000047ab9 */ /* 0x000fe20000000a00 */
[----:B------:R-:W-:Y:S01]  /*65c0*/  ULDC.64 UR6, c[0x4][0x140] ;  /* 0x0100500000067ab9 */ /* 0x000fe20000000a00 */
[----:B------:R-:W-:Y:S01]  /*65d0*/  IMAD.U32 R4, RZ, RZ, UR4 ;  /* 0x00000004ff047e24 */ /* 0x000fe2000f8e00ff */
[----:B---3--:R0:W1:Y:S01]  /*65e0*/  LDC.64 R14, c[0x4][R0] ;  /* 0x01000000000e7b82 */ /* 0x0080620000000a00 */
        /* <DEDUP_REMOVED lines=8> */
[----:B0-2---:R-:W-:-:S07]  /*6670*/  IMAD.MOV.U32 R13, RZ, RZ, RZ ;  /* 0x000000ffff0d7224 */ /* 0x005fce00078e00ff */
[----:B------:R-:W-:-:S07]  /*6680*/  LEPC R20, `(.L_x_13347) ;  /* 0x000000001014794e */ /* 0x000fce0000000000 */
[----:B-1----:R-:W-:Y:S05]  /*6690*/  CALL.ABS.NOINC R14 ;  /* 0x000000000e007343 */ /* 0x002fea0003c00000 */
.L_x_13347:
[----:B------:R-:W-:Y:S05]  /*66a0*/  BSYNC B6 ;  /* 0x0000000000067941 */ /* 0x000fea0003800000 */
.L_x_13346:
        /* <DEDUP_REMOVED lines=8> */
[----:B------:R0:W4:Y:S04]  /*6730*/  SHFL.IDX PT, R0, R25, RZ, 0x1c1f ;  /* 0x001c1fff19007589 */ /* 0x00012800000e0000 */
[----:B------:R0:W0:Y:S04]  /*6740*/  SHFL.IDX PT, R5, R28, RZ, 0x1c1f ;  /* 0x001c1fff1c057589 */ /* 0x00002800000e0000 */
[----:B---3--:R3:W0:Y:S02]  /*6750*/  SHFL.IDX PT, R14, R27, RZ, 0x1c1f ;  /* 0x001c1fff1b0e7589 */ /* 0x00862400000e0000 */
.L_x_13557:
[----:B------:R-:W-:Y:S01]  /*6760*/  ULDC UR4, c[0x0][0x448] ;  /* 0x0001120000047ab9 */ /* 0x000fe20000000800 */
[----:B------:R-:W-:Y:S01]  /*6770*/  BSSY B1, `(.L_x_13351) ;  /* 0x000001e000017945 */ /* 0x000fe20003800000 */
[----:B0-----:R-:W-:Y:S01]  /*6780*/  IMAD R26, R24, UR4, RZ ;  /* 0x00000004181a7c24 */ /* 0x001fe2000f8e02ff */
[----:B------:R-:W-:Y:S02]  /*6790*/  CS2R R8, SRZ ;  /* 0x0000000000087805 */ /* 0x000fe4000001ff00 */
[----:B------:R-:W-:Y:S02]  /*67a0*/  CS2R R6, SRZ ;  /* 0x0000000000067805 */ /* 0x000fe4000001ff00 */
[----:B------:R-:W-:Y:S02]  /*67b0*/  CS2R R10, SRZ ;  /* 0x00000000000a7805 */ /* 0x000fe4000001ff00 */
[----:B--2---:R-:W-:Y:S02]  /*67c0*/  CS2R R12, SRZ ;  /* 0x00000000000c7805 */ /* 0x004fe4000001ff00 */
[----:B------:R-:W-:-:S13]  /*67d0*/  ISETP.GE.AND P0, PT, R4, R26, PT ;  /* 0x0000001a0400720c */ /* 0x000fda0003f06270 */
[----:B------:R-:W-:Y:S05]  /*67e0*/  @P0 BRA `(.L_x_13352) ;  /* 0x0000000000580947 */ /* 0x000fea0003800000 */
[----:B------:R-:W2:Y:S01]  /*67f0*/  LDL R28, [R1+0x54] ;  /* 0x00005400011c7983 */ /* 0x000ea20000100800 */
[----:B------:R-:W-:-:S03]  /*6800*/  ULDC UR4, c[0x0][0x3f4] ;  /* 0x0000fd0000047ab9 */ /* 0x000fc60000000800 */
[----:B---3--:R-:W3:Y:S01]  /*6810*/  LDL R27, [R1+0x50] ;  /* 0x00005000011b7983 */ /* 0x008ee20000100800 */
[----:B------:R-:W-:Y:S01]  /*6820*/  ISETP.GE.AND P3, PT, R157, UR4, PT ;  /* 0x000000049d007c0c */ /* 0x000fe2000bf66270 */
[----:B----4-:R-:W-:Y:S01]  /*6830*/  IMAD.MOV.U32 R6, RZ, RZ, R0 ;  /* 0x000000ffff067224 */ /* 0x010fe200078e0000 */
[----:B------:R-:W-:Y:S01]  /*6840*/  ISETP.GE.AND P2, PT, R22, UR4, PT ;  /* 0x0000000416007c0c */ /* 0x000fe2000bf46270 */
[----:B-1----:R-:W-:Y:S01]  /*6850*/  IMAD.MOV.U32 R7, RZ, RZ, R3 ;  /* 0x000000ffff077224 */ /* 0x002fe200078e0003 */
[----:B------:R-:W-:Y:S01]  /*6860*/  CS2R R10, SRZ ;  /* 0x00000000000a7805 */ /* 0x000fe2000001ff00 */
[----:B------:R-:W-:Y:S01]  /*6870*/  IMAD.MOV.U32 R15, RZ, RZ, R5 ;  /* 0x000000ffff0f7224 */ /* 0x000fe200078e0005 */
[----:B------:R-:W-:Y:S02]  /*6880*/  CS2R R8, SRZ ;  /* 0x0000000000087805 */ /* 0x000fe4000001ff00 */
[----:B------:R-:W-:-:S07]  /*6890*/  CS2R R12, SRZ ;  /* 0x00000000000c7805 */ /* 0x000fce000001ff00 */
[----:B------:R-:W-:Y:S01]  /*68a0*/  @!P2 IMAD.WIDE R20, R22, 0x2, R6 ;  /* 0x000000021614a825 */ /* 0x000fe200078e0206 */
[----:B------:R-:W-:-:S04]  /*68b0*/  CS2R R6, SRZ ;  /* 0x0000000000067805 */ /* 0x000fc8000001ff00 */
[----:B------:R0:W5:Y:S01]  /*68c0*/  @!P2 LD.E.64 R10, desc[UR42][R20.64] ;  /* 0x0000002a140aa980 */ /* 0x000162000c101b00 */
[-C--:B--2---:R-:W-:Y:S02]  /*68d0*/  @!P3 IADD3 R24, P0, R0, R28.reuse, RZ ;  /* 0x0000001c0018b210 */ /* 0x084fe40007f1e0ff */
[----:B------:R-:W-:Y:S01]  /*68e0*/  @!P3 IADD3 R4, P1, R14, R28, RZ ;  /* 0x0000001c0e04b210 */ /* 0x000fe20007f3e0ff */
[----:B------:R-:W-:-:S03]  /*68f0*/  @!P2 IMAD.WIDE R14, R22, 0x2, R14 ;  /* 0x00000002160ea825 */ /* 0x000fc600078e020e */
[----:B---3--:R-:W-:Y:S01]  /*6900*/  @!P3 IADD3.X R5, R5, R27, RZ, P1, !PT ;  /* 0x0000001b0505b210 */ /* 0x008fe20000ffe4ff */
[----:B------:R-:W-:Y:S01]  /*6910*/  @!P3 IMAD.X R25, R3, 0x1, R27, P0 ;  /* 0x000000010319b824 */ /* 0x000fe200000e061b */
[----:B------:R0:W5:Y:S04]  /*6920*/  @!P2 LD.E.64 R8, desc[UR42][R14.64] ;  /* 0x0000002a0e08a980 */ /* 0x000168000c101b00 */
[----:B------:R0:W5:Y:S04]  /*6930*/  @!P3 LD.E.64 R12, desc[UR42][R24.64] ;  /* 0x0000002a180cb980 */ /* 0x000168000c101b00 */
[----:B------:R0:W5:Y:S02]  /*6940*/  @!P3 LD.E.64 R6, desc[UR42][R4.64] ;  /* 0x0000002a0406b980 */ /* 0x000164000c101b00 */
.L_x_13352:
[----:B------:R-:W-:Y:S05]  /*6950*/  BSYNC B1 ;  /* 0x0000000000017941 */ /* 0x000fea0003800000 */
.L_x_13351:
[----:B------:R-:W4:Y:S01]  /*6960*/  LDL R30, [R1+0x14] ;  /* 0x00001400011e7983 */ /* 0x000f220000100800 */
[----:B------:R-:W-:Y:S01]  /*6970*/  ULEA.HI UR4, UR37, UR37, URZ, 0x1 ;  /* 0x0000002525047291 */ /* 0x000fe2000f8f083f */
[--C-:B-----5:R-:W-:Y:S01]  /*6980*/  SHF.R.U64 R31, R10, 0x10, R11.reuse ;  /* 0x000000100a1f7819 */ /* 0x120fe2000000120b */
[----:B0-----:R-:W-:Y:S01]  /*6990*/  IMAD R20, R33, -0xc0, R26 ;  /* 0xffffff4021147824 */ /* 0x001fe200078e021a */
[----:B------:R-:W0:Y:S01]  /*69a0*/  S2R R21, SR_TID.X ;  /* 0x0000000000157919 */ /* 0x000e220000002100 */
[----:B------:R-:W-:Y:S01]  /*69b0*/  ULOP3.LUT UR4, UR4, 0xfffffffe, URZ, 0xc0, !UPT ;  /* 0xfffffffe04047892 */ /* 0x000fe2000f8ec03f */
[----:B---3--:R-:W-:Y:S01]  /*69c0*/  SHF.R.U32.HI R27, RZ, 0x10, R11 ;  /* 0x00000010ff1b7819 */ /* 0x008fe2000001160b */
[--C-:B------:R-:W-:Y:S01]  /*69d0*/  IMAD.MOV.U32 R4, RZ, RZ, R13.reuse ;  /* 0x000000ffff047224 */ /* 0x100fe200078e000d */
[--C-:B------:R-:W-:Y:S01]  /*69e0*/  SHF.R.U32.HI R25, RZ, 0x10, R13.reuse ;  /* 0x00000010ff197819 */ /* 0x100fe2000001160d */
[----:B------:R-:W-:Y:S01]  /*69f0*/  UIADD3 UR4, UR37, -UR4, URZ ;  /* 0x8000000425047290 */ /* 0x000fe2000fffe03f */
[----:B------:R-:W-:Y:S01]  /*6a00*/  IMAD.MOV.U32 R14, RZ, RZ, R10 ;  /* 0x000000ffff0e7224 */ /* 0x000fe200078e000a */
[----:B------:R-:W-:Y:S01]  /*6a10*/  SHF.R.U64 R26, R12, 0x10, R13 ;  /* 0x000000100c1a7819 */ /* 0x000fe2000000120d */
[----:B------:R-:W-:Y:S01]  /*6a20*/  BSSY B1, `(.L_x_13353) ;  /* 0x0000024000017945 */ /* 0x000fe20003800000 */
[----:B------:R-:W-:Y:S01]  /*6a30*/  MOV R15, R8 ;  /* 0x00000008000f7202 */ /* 0x000fe20000000f00 */
[----:B------:R-:W-:Y:S01]  /*6a40*/  IMAD.MOV.U32 R10, RZ, RZ, R7 ;  /* 0x000000ffff0a7224 */ /* 0x000fe200078e0007 */
[----:B------:R-:W-:Y:S01]  /*6a50*/  SHF.R.U64 R24, R8, 0x10, R9 ;  /* 0x0000001008187819 */ /* 0x000fe20000001209 */
[----:B------:R-:W-:Y:S01]  /*6a60*/  IMAD.U32 R5, RZ, RZ, UR4 ;  /* 0x00000004ff057e24 */ /* 0x000fe2000f8e00ff */
[----:B------:R-:W-:-:S02]  /*6a70*/  VIMNMX R20, R20, 0xc0, PT ;  /* 0x000000c014147848 */ /* 0x000fc40003fe0100 */
[----:B------:R-:W-:Y:S02]  /*6a80*/  PRMT R8, R4, 0x5410, R25 ;  /* 0x0000541004087816 */ /* 0x000fe40000000019 */
[----:B------:R-:W-:Y:S02]  /*6a90*/  SHF.L.U32 R5, R5, 0x1f, RZ ;  /* 0x0000001f05057819 */ /* 0x000fe400000006ff */
[----:B------:R-:W-:Y:S02]  /*6aa0*/  PRMT R14, R14, 0x5410, R31 ;  /* 0x000054100e0e7816 */ /* 0x000fe4000000001f */
[----:B------:R-:W2:Y:S01]  /*6ab0*/  SYNCS.PHASECHK.TRANS64.TRYWAIT P0, [R18+URZ+0x16800], R5 ;  /* 0x01680005120075a7 */ /* 0x000ea2000800017f */
[----:B------:R-:W-:Y:S02]  /*6ac0*/  ISETP.GE.AND P1, PT, R153, R20, PT ;  /* 0x000000149900720c */ /* 0x000fe40003f26270 */
[----:B------:R-:W-:Y:S01]  /*6ad0*/  PRMT R15, R15, 0x5410, R24 ;  /* 0x000054100f0f7816 */ /* 0x000fe20000000018 */
[----:B0-----:R-:W-:Y:S01]  /*6ae0*/  VIADD R34, R21, 0xffffff80 ;  /* 0xffffff8015227836 */ /* 0x001fe20000000000 */
[----:B------:R-:W-:-:S04]  /*6af0*/  SHF.R.U32.HI R21, RZ, 0x10, R9 ;  /* 0x00000010ff157819 */ /* 0x000fc80000011609 */
[----:B------:R-:W-:-:S04]  /*6b00*/  SHF.R.S32.HI R32, RZ, 0x1f, R34 ;  /* 0x0000001fff207819 */ /* 0x000fc80000011422 */
[----:B------:R-:W-:-:S04]  /*6b10*/  LEA.HI R32, R32, R34, RZ, 0x5 ;  /* 0x0000002220207211 */ /* 0x000fc800078f28ff */
[----:B------:R-:W-:Y:S01]  /*6b20*/  SHF.R.S32.HI R32, RZ, 0x5, R32 ;  /* 0x00000005ff207819 */ /* 0x000fe20000011420 */
[C---:B----4-:R-:W-:Y:S01]  /*6b30*/  IMAD.SHL.U32 R0, R30.reuse, 0x40, RZ ;  /* 0x000000401e007824 */ /* 0x050fe200078e00ff */
[----:B------:R-:W-:-:S04]  /*6b40*/  LOP3.LUT P2, RZ, R30, 0x4, RZ, 0xc0, !PT ;  /* 0x000000041eff7812 */ /* 0x000fc8000784c0ff */
[----:B-1----:R-:W-:-:S04]  /*6b50*/  LOP3.LUT R3, R0, 0x1c0, RZ, 0xc0, !PT ;  /* 0x000001c000037812 */ /* 0x002fc800078ec0ff */
[----:B------:R-:W-:Y:S02]  /*6b60*/  LOP3.LUT R0, R3, 0x18, R16, 0xf8, !PT ;  /* 0x0000001803007812 */ /* 0x000fe400078ef810 */
[----:B------:R-:W-:-:S04]  /*6b70*/  SHF.R.U32.HI R3, RZ, 0x3, R3 ;  /* 0x00000003ff037819 */ /* 0x000fc80000011603 */
[----:B------:R-:W-:Y:S01]  /*6b80*/  LOP3.LUT R28, R0, R3, RZ, 0x3c, !PT ;  /* 0x00000003001c7212 */ /* 0x000fe200078e3cff */
[----:B------:R-:W-:Y:S02]  /*6b90*/  IMAD.MOV.U32 R0, RZ, RZ, R11 ;  /* 0x000000ffff007224 */ /* 0x000fe400078e000b */
[----:B------:R-:W-:Y:S02]  /*6ba0*/  IMAD.MOV.U32 R3, RZ, RZ, R12 ;  /* 0x000000ffff037224 */ /* 0x000fe400078e000c */
[----:B------:R-:W-:Y:S01]  /*6bb0*/  IMAD R11, R32, 0x200, R28 ;  /* 0x00000200200b7824 */ /* 0x000fe200078e021c */
[----:B------:R-:W-:Y:S01]  /*6bc0*/  PRMT R13, R0, 0x5410, R27 ;  /* 0x00005410000d7816 */ /* 0x000fe2000000001b */
[----:B------:R-:W-:Y:S01]  /*6bd0*/  IMAD.MOV.U32 R12, RZ, RZ, R9 ;  /* 0x000000ffff0c7224 */ /* 0x000fe200078e0009 */
[----:B------:R-:W-:Y:S01]  /*6be0*/  PRMT R3, R3, 0x5410, R26 ;  /* 0x0000541003037816 */ /* 0x000fe2000000001a */
[----:B------:R-:W-:Y:S02]  /*6bf0*/  IMAD R11, R11, 0x2, R18 ;  /* 0x000000020b0b7824 */ /* 0x000fe400078e0212 */
[----:B------:R-:W-:Y:S01]  /*6c00*/  IMAD.MOV.U32 R9, RZ, RZ, R6 ;  /* 0x000000ffff097224 */ /* 0x000fe200078e0006 */
[--C-:B------:R-:W-:Y:S01]  /*6c10*/  SHF.R.U64 R6, R6, 0x10, R7.reuse ;  /* 0x0000001006067819 */ /* 0x100fe20000001207 */
[----:B------:R-:W-:Y:S01]  /*6c20*/  VIADD R0, R11, 0x8440 ;  /* 0x000084400b007836 */ /* 0x000fe20000000000 */
[----:B------:R-:W-:-:S02]  /*6c30*/  SHF.R.U32.HI R7, RZ, 0x10, R7 ;  /* 0x00000010ff077819 */ /* 0x000fc40000011607 */
[----:B------:R-:W-:Y:S01]  /*6c40*/  IADD3 R4, R11, 0x8400, RZ ;  /* 0x000084000b047810 */ /* 0x000fe20007ffe0ff */
[----:B--2---:R-:W-:Y:S06]  /*6c50*/  @!P0 BRA `(.L_x_13354) ;  /* 0x0000011400308947 */ /* 0x004fec0003800000 */
.L_x_13558:
[----:B------:R-:W-:Y:S05]  /*6c60*/  BSYNC B1 ;  /* 0x0000000000017941 */ /* 0x000fea0003800000 */
.L_x_13353:
[----:B------:R-:W-:Y:S01]  /*6c70*/  BSSY B1, `(.L_x_13355) ;  /* 0x0000059000017945 */ /* 0x000fe20003800000 */
[----:B------:R-:W-:Y:S01]  /*6c80*/  PRMT R12, R12, 0x5410, R21 ;  /* 0x000054100c0c7816 */ /* 0x000fe20000000015 */
[----:B------:R-:W-:Y:S01]  /*6c90*/  @P2 VIADD R0, R4, 0xffffffc0 ;  /* 0xffffffc004002836 */ /* 0x000fe20000000000 */
        /* <DEDUP_REMOVED lines=8> */
[----:B0-----:R-:W0:Y:S01]  /*6d20*/  LDS.128 R4, [R11+0x8400] ;  /* 0x008400000b047984 */ /* 0x001e220000000c00 */
[C---:B------:R-:W-:Y:S01]  /*6d30*/  IMAD.U32 R30, R15.reuse, 0x10000, RZ ;  /* 0x000100000f1e7824 */ /* 0x040fe200078e00ff */
[C---:B------:R-:W-:Y:S01]  /*6d40*/  LOP3.LUT R28, R14.reuse, 0xffff0000, RZ, 0xc0, !PT ;  /* 0xffff00000e1c7812 */ /* 0x040fe200078ec0ff */
[----:B------:R-:W-:Y:S01]  /*6d50*/  IMAD.U32 R27, R14, 0x10000, RZ ;  /* 0x000100000e1b7824 */ /* 0x000fe200078e00ff */
        /* <DEDUP_REMOVED lines=8> */
[----:B------:R-:W-:Y:S01]  /*6de0*/  FMUL.FTZ R33, R4, R27 ;  /* 0x0000001b04217220 */ /* 0x000fe20000410000 */
[C---:B------:R-:W-:Y:S01]  /*6df0*/  FMUL.FTZ R35, R5.reuse, R31 ;  /* 0x0000001f05237220 */ /* 0x040fe20000410000 */
[----:B------:R-:W-:Y:S01]  /*6e00*/  FMUL.FTZ R37, R5, R28 ;  /* 0x0000001c05257220 */ /* 0x000fe20000410000 */
[C---:B------:R-:W-:Y:S01]  /*6e10*/  FFMA.FTZ R32, R21.reuse, R27, -R32 ;  /* 0x0000001b15207223 */ /* 0x040fe20000010820 */
[----:B------:R-:W-:Y:S01]  /*6e20*/  LOP3.LUT R6, R6, 0xffff0000, RZ, 0xc0, !PT ;  /* 0xffff000006067812 */ /* 0x000fe200078ec0ff */
[----:B------:R-:W-:Y:S01]  /*6e30*/  FFMA.FTZ R33, R21, R30, R33 ;  /* 0x0000001e15217223 */ /* 0x000fe20000010021 */
        /* <DEDUP_REMOVED lines=20> */
.L_x_13358:
[----:B------:R-:W-:Y:S05]  /*6f80*/  BSYNC B2 ;  /* 0x0000000000027941 */ /* 0x000fea0003800000 */
.L_x_13357:
[----:B------:R-:W-:Y:S05]  /*6f90*/  @P1 BRA `(.L_x_13356) ;  /* 0x0000000000981947 */ /* 0x000fea0003800000 */
[----:B01----:R-:W0:Y:S01]  /*6fa0*/  LDS.128 R4, [R0] ;  /* 0x0000000000047984 */ /* 0x003e220000000c00 */
[----:B------:R-:W-:Y:S01]  /*6fb0*/  SHF.L.U32 R30, R9, 0x10, RZ ;  /* 0x00000010091e7819 */ /* 0x000fe200000006ff */
        /* <DEDUP_REMOVED lines=14> */
[----:B------:R-:W-:Y:S01]  /*70a0*/  FMUL.FTZ R37, R5, R28 ;  /* 0x0000001c05257220 */ /* 0x000fe20000410000 */
        /* <DEDUP_REMOVED lines=21> */
.L_x_13356:
[----:B------:R-:W-:Y:S05]  /*7200*/  BSYNC B1 ;  /* 0x0000000000017941 */ /* 0x000fea0003800000 */
.L_x_13355:
        /* <DEDUP_REMOVED lines=15> */
[----:B------:R-:W-:Y:S01]  /*7300*/  IMAD.U32 R14, R6, 0x10000, RZ ;  /* 0x00010000060e7824 */ /* 0x000fe200078e00ff */
[----:B------:R-:W-:Y:S01]  /*7310*/  SHF.L.U32 R21, R5, 0x10, RZ ;  /* 0x0000001005157819 */ /* 0x000fe200000006ff */
[----:B------:R-:W-:Y:S01]  /*7320*/  IMAD.U32 R15, R7, 0x10000, RZ ;  /* 0x00010000070f7824 */ /* 0x000fe200078e00ff */
[----:B------:R-:W-:Y:S01]  /*7330*/  LOP3.LUT R5, R5, 0xffff0000, RZ, 0xc0, !PT ;  /* 0xffff000005057812 */ /* 0x000fe200078ec0ff */
[-C--:B------:R-:W-:Y:S01]  /*7340*/  FMUL.FTZ R25, R28, R4.reuse ;  /* 0x000000041c197220 */ /* 0x080fe20000410000 */
[----:B------:R-:W-:Y:S01]  /*7350*/  FMUL.FTZ R27, R26, R4 ;  /* 0x000000041a1b7220 */ /* 0x000fe20000410000 */
[----:B------:R-:W-:-:S02]  /*7360*/  LOP3.LUT R6, R6, 0xffff0000, RZ, 0xc0, !PT ;  /* 0xffff000006067812 */ /* 0x000fc400078ec0ff */
[-C--:B------:R-:W-:Y:S01]  /*7370*/  FMUL.FTZ R24, R33, R5.reuse ;  /* 0x0000000521187220 */ /* 0x080fe20000410000 */
[-C--:B------:R-:W-:Y:S01]  /*7380*/  FFMA.FTZ R4, R26, R20.reuse, -R25 ;  /* 0x000000141a047223 */ /* 0x080fe20000010819 */
[----:B------:R-:W-:Y:S01]  /*7390*/  FFMA.FTZ R27, R28, R20, R27 ;  /* 0x000000141c1b7223 */ /* 0x000fe2000001001b */
[C---:B------:R-:W-:Y:S01]  /*73a0*/  FMUL.FTZ R20, R31.reuse, R5 ;  /* 0x000000051f147220 */ /* 0x040fe20000410000 */
[-C--:B------:R-:W-:Y:S01]  /*73b0*/  FFMA.FTZ R5, R31, R21.reuse, -R24 ;  /* 0x000000151f057223 */ /* 0x080fe20000010818 */
[----:B------:R-:W-:Y:S01]  /*73c0*/  LOP3.LUT R7, R7, 0xffff0000, RZ, 0xc0, !PT ;  /* 0xffff000007077812 */ /* 0x000fe200078ec0ff */
[C---:B------:R-:W-:Y:S01]  /*73d0*/  IMAD.U32 R28, R12.reuse, 0x10000, RZ ;  /* 0x000100000c1c7824 */ /* 0x040fe200078e00ff */
[----:B------:R-:W-:Y:S01]  /*73e0*/  LOP3.LUT R31, R12, 0xffff0000, RZ, 0xc0, !PT ;  /* 0xffff00000c1f7812 */ /* 0x000fe200078ec0ff */
[C---:B------:R-:W-:Y:S01]  /*73f0*/  IMAD.U32 R26, R13.reuse, 0x10000, RZ ;  /* 0x000100000d1a7824 */ /* 0x040fe200078e00ff */
[----:B------:R-:W-:Y:S01]  /*7400*/  LOP3.LUT R25, R13, 0xffff0000, RZ, 0xc0, !PT ;  /* 0xffff00000d197812 */ /* 0x000fe200078ec0ff */
[----:B------:R-:W-:Y:S01]  /*7410*/  FFMA.FTZ R20, R33, R21, R20 ;  /* 0x0000001521147223 */ /* 0x000fe20000010014 */
[-C--:B------:R-:W-:Y:S01]  /*7420*/  FMUL.FTZ R13, R28, R6.reuse ;  /* 0x000000061c0d7220 */ /* 0x080fe20000410000 */
[C---:B------:R-:W-:Y:S01]  /*7430*/  FMUL.FTZ R21, R26.reuse, R6 ;  /* 0x000000061a157220 */ /* 0x040fe20000410000 */
[-C--:B------:R-:W-:Y:S01]  /*7440*/  FMUL.FTZ R12, R31, R7.reuse ;  /* 0x000000071f0c7220 */ /* 0x080fe20000410000 */
[C---:B------:R-:W-:Y:S01]  /*7450*/  FMUL.FTZ R24, R25.reuse, R7 ;  /* 0x0000000719187220 */ /* 0x040fe20000410000 */
        /* <DEDUP_REMOVED lines=9> */
.L_x_13361:
[----:B------:R-:W-:Y:S05]  /*74f0*/  BSYNC B1 ;  /* 0x0000000000017941 */ /* 0x000fea0003800000 */
.L_x_13360:
[----:B------:R-:W-:Y:S05]  /*7500*/  @P1 BRA `(.L_x_13359) ;  /* 0x00000010009c1947 */ /* 0x000fea0003800000 */
[----:B01----:R-:W0:Y:S01]  /*7510*/  LDS.128 R4, [R0+0x3000] ;  /* 0x0030000000047984 */ /* 0x003e220000000c00 */
[C---:B------:R-:W-:Y:S01]  /*7520*/  IMAD.U32 R21, R9.reuse, 0x10000, RZ ;  /* 0x0001000009157824 */ /* 0x040fe200078e00ff */
[----:B------:R-:W-:Y:S01]  /*7530*/  LOP3.LUT R26, R9, 0xffff0000, RZ, 0xc0, !PT ;  /* 0xffff0000091a7812 */ /* 0x000fe200078ec0ff */
        /* <DEDUP_REMOVED lines=11> */
[-C--:B------:R-:W-:Y:S01]  /*75f0*/  FMUL.FTZ R14, R21, R4.reuse ;  /* 0x00000004150e7220 */ /* 0x080fe20000410000 */
[----:B------:R-:W-:Y:S01]  /*7600*/  FMUL.FTZ R20, R15, R4 ;  /* 0x000000040f147220 */ /* 0x000fe20000410000 */
[----:B------:R-:W-:Y:S01]  /*7610*/  FMUL.FTZ R13, R26, R5 ;  /* 0x000000051a0d7220 */ /* 0x000fe20000410000 */
[----:B------:R-:W-:Y:S01]  /*7620*/  LOP3.LUT R7, R7, 0xffff0000, RZ, 0xc0, !PT ;  /* 0xffff000007077812 */ /* 0x000fe200078ec0ff */
[----:B------:R-:W-:Y:S01]  /*7630*/  FFMA.FTZ R4, R15, R11, -R14 ;  /* 0x0000000b0f047223 */ /* 0x000fe2000001080e */
[C---:B------:R-:W-:Y:S01]  /*7640*/  FMUL.FTZ R15, R24.reuse, R5 ;  /* 0x00000005180f7220 */ /* 0x040fe20000410000 */
[----:B------:R-:W-:Y:S01]  /*7650*/  FFMA.FTZ R11, R21, R11, R20 ;  /* 0x0000000b150b7223 */ /* 0x000fe20000010014 */
[----:B------:R-:W-:Y:S01]  /*7660*/  FFMA.FTZ R5, R24, R12, -R13 ;  /* 0x0000000c18057223 */ /* 0x000fe2000001080d */
[C---:B------:R-:W-:Y:S01]  /*7670*/  SHF.L.U32 R13, R8.reuse, 0x10, RZ ;  /* 0x00000010080d7819 */ /* 0x040fe200000006ff */
[-C--:B------:R-:W-:Y:S01]  /*7680*/  FMUL.FTZ R14, R27, R7.reuse ;  /* 0x000000071b0e7220 */ /* 0x080fe20000410000 */
[----:B------:R-:W-:Y:S01]  /*7690*/  LOP3.LUT R21, R8, 0xffff0000, RZ, 0xc0, !PT ;  /* 0xffff000008157812 */ /* 0x000fe200078ec0ff */
[----:B------:R-:W-:Y:S01]  /*76a0*/  FMUL.FTZ R8, R25, R6 ;  /* 0x0000000619087220 */ /* 0x000fe20000410000 */
[----:B------:R-:W-:Y:S01]  /*76b0*/  FFMA.FTZ R12, R26, R12, R15 ;  /* 0x0000000c1a0c7223 */ /* 0x000fe2000001000f */
[----:B------:R-:W-:Y:S01]  /*76c0*/  FMUL.FTZ R10, R13, R6 ;  /* 0x000000060d0a7220 */ /* 0x000fe20000410000 */
[----:B------:R-:W-:Y:S01]  /*76d0*/  F2FP.BF16.F32.PACK_AB R4, R11, R4 ;  /* 0x000000040b04723e */ /* 0x000fe200000010ff */
[----:B------:R-:W-:Y:S01]  /*76e0*/  FMUL.FTZ R20, R21, R7 ;  /* 0x0000000715147220 */ /* 0x000fe20000410000 */
[-C--:B------:R-:W-:Y:S01]  /*76f0*/  FFMA.FTZ R6, R13, R3.reuse, -R8 ;  /* 0x000000030d067223 */ /* 0x080fe20000010808 */
[----:B------:R-:W-:Y:S01]  /*7700*/  FFMA.FTZ R3, R25, R3, R10 ;  /* 0x0000000319037223 */ /* 0x000fe2000001000a */
[-C--:B------:R-:W-:Y:S01]  /*7710*/  FFMA.FTZ R7, R21, R9.reuse, -R14 ;  /* 0x0000000915077223 */ /* 0x080fe2000001080e */
[----:B------:R-:W-:Y:S01]  /*7720*/  FFMA.FTZ R20, R27, R9, R20 ;  /* 0x000000091b147223 */ /* 0x000fe20000010014 */
[----:B------:R-:W-:-:S02]  /*7730*/  F2FP.BF16.F32.PACK_AB R5, R12, R5 ;  /* 0x000000050c05723e */ /* 0x000fc400000010ff */
[----:B------:R-:W-:Y:S02]  /*7740*/  F2FP.BF16.F32.PACK_AB R6, R3, R6 ;  /* 0x000000060306723e */ /* 0x000fe400000010ff */
[----:B------:R-:W-:-:S05]  /*7750*/  F2FP.BF16.F32.PACK_AB R7, R20, R7 ;  /* 0x000000071407723e */ /* 0x000fca00000010ff */
[----:B------:R3:W-:Y:S01]  /*7760*/  STS.128 [R0+0x3000], R4 ;  /* 0x0030000400007388 */ /* 0x0007e20000000c00 */
[----:B------:R-:W-:Y:S05]  /*7770*/  BRA `(.L_x_13359) ;  /* 0x0000001000007947 */ /* 0x000fea0003800000 */
.L_x_13349:
[----:B------:R-:W-:-:S03]  /*7780*/  UMOV UR4, 0xffffffff ;  /* 0xffffffff00047882 */ /* 0x000fc60000000000 */
[----:B------:R-:W-:Y:S05]  /*7790*/  BRA.DIV UR4, `(.L_x_13362) ;  /* 0x0000010a04747947 */ /* 0x000fea000b800000 */
[----:B------:R0:W1:Y:S04]  /*77a0*/  SHFL.IDX PT, R0, R26, RZ, 0x1c1f ;  /* 0x001c1fff1a007589 */ /* 0x00006800000e0000 */
[----:B------:R0:W4:Y:S04]  /*77b0*/  SHFL.IDX PT, R3, R25, RZ, 0x1c1f ;  /* 0x001c1fff19037589 */ /* 0x00012800000e0000 */
[----:B------:R0:W0:Y:S04]  /*77c0*/  SHFL.IDX PT, R20, R28, RZ, 0x1c1f ;  /* 0x001c1fff1c147589 */ /* 0x00002800000e0000 */
[----:B---3--:R3:W0:Y:S02]  /*77d0*/  SHFL.IDX PT, R14, R27, RZ, 0x1c1f ;  /* 0x001c1fff1b0e7589 */ /* 0x00862400000e0000 */
.L_x_13564:
[----:B------:R-:W-:Y:S01]  /*77e0*/  ULDC UR4, c[0x0][0x448] ;  /* 0x0001120000047ab9 */ /* 0x000fe20000000800 */
[----:B------:R-:W-:Y:S01]  /*77f0*/  BSSY B1, `(.L_x_13363) ;  /* 0x0000014000017945 */ /* 0x000fe20003800000 */
[----:B------:R-:W-:Y:S01]  /*7800*/  IMAD R24, R24, UR4, RZ ;  /* 0x0000000418187c24 */ /* 0x000fe2000f8e02ff */
        /* <DEDUP_REMOVED lines=10> */
[-C--:B----4-:R-:W-:Y:S02]  /*78b0*/  IADD3 R12, P0, R3, R15.reuse, RZ ;  /* 0x0000000f030c7210 */ /* 0x090fe40007f1e0ff */
[----:B0-----:R-:W-:-:S03]  /*78c0*/  IADD3 R14, P1, R14, R15, RZ ;  /* 0x0000000f0e0e7210 */ /* 0x001fc60007f3e0ff */
[--C-:B-12---:R-:W-:Y:S02]  /*78d0*/  IMAD.X R13, R0, 0x1, R5.reuse, P0 ;  /* 0x00000001000d7824 */ /* 0x106fe400000e0605 */
[----:B------:R-:W-:Y:S01]  /*78e0*/  IMAD.X R15, R20, 0x1, R5, P1 ;  /* 0x00000001140f7824 */ /* 0x000fe200008e0605 */
[----:B------:R-:W-:Y:S01]  /*78f0*/  CS2R R4, SRZ ;  /* 0x0000000000047805 */ /* 0x000fe2000001ff00 */
[----:B------:R-:W-:Y:S06]  /*7900*/  @P2 BRA `(.L_x_13364) ;  /* 0x0000000000082947 */ /* 0x000fec0003800000 */
[----:B------:R0:W5:Y:S04]  /*7910*/  LD.E.128 R4, desc[UR42][R12.64] ;  /* 0x0000002a0c047980 */ /* 0x000168000c101d00 */
[----:B------:R0:W5:Y:S02]  /*7920*/  LD.E.128 R8, desc[UR42][R14.64] ;  /* 0x0000002a0e087980 */ /* 0x000164000c101d00 */
.L_x_13364:
[----:B------:R-:W-:Y:S05]  /*7930*/  BSYNC B1 ;  /* 0x0000000000017941 */ /* 0x000fea0003800000 */
.L_x_13363:
[----:B------:R-:W-:Y:S01]  /*7940*/  ULEA.HI UR4, UR37, UR37, URZ, 0x1 ;  /* 0x0000002525047291 */ /* 0x000fe2000f8f083f */
[----:B0-----:R-:W0:Y:S01]  /*7950*/  LDC R25, c[0x0][0x3f4] ;  /* 0x0000fd00ff197b82 */ /* 0x001e220000000800 */
[----:B-1----:R-:W-:Y:S01]  /*7960*/  IMAD R0, R33, -0xc0, R24 ;  /* 0xffffff4021007824 */ /* 0x002fe200078e0218 */
[----:B-----5:R-:W-:Y:S01]  /*7970*/  SHF.R.U64 R31, R8, 0x10, R9 ;  /* 0x00000010081f7819 */ /* 0x020fe20000001209 */
[----:B------:R-:W-:Y:S01]  /*7980*/  ULOP3.LUT UR4, UR4, 0xfffffffe, URZ, 0xc0, !UPT ;  /* 0xfffffffe04047892 */ /* 0x000fe2000f8ec03f */
[----:B------:R-:W-:Y:S01]  /*7990*/  IMAD.MOV.U32 R12, RZ, RZ, R8 ;  /* 0x000000ffff0c7224 */ /* 0x000fe200078e0008 */
[--C-:B------:R-:W-:Y:S01]  /*79a0*/  SHF.R.U64 R26, R4, 0x10, R5.reuse ;  /* 0x00000010041a7819 */ /* 0x100fe20000001205 */
[----:B------:R-:W-:Y:S01]  /*79b0*/  IMAD.MOV.U32 R21, RZ, RZ, R4 ;  /* 0x000000ffff157224 */ /* 0x000fe200078e0004 */
[----:B------:R-:W-:Y:S01]  /*79c0*/  UIADD3 UR4, UR37, -UR4, URZ ;  /* 0x8000000425047290 */ /* 0x000fe2000fffe03f */
[----:B----4-:R-:W-:Y:S01]  /*79d0*/  MOV R3, R6 ;  /* 0x0000000600037202 */ /* 0x010fe20000000f00 */
[----:B--2---:R-:W-:Y:S01]  /*79e0*/  IMAD.MOV.U32 R13, RZ, RZ, R5 ;  /* 0x000000ffff0d7224 */ /* 0x004fe200078e0005 */
[----:B------:R-:W-:Y:S01]  /*79f0*/  VIMNMX R8, R0, 0xc0, PT ;  /* 0x000000c000087848 */ /* 0x000fe20003fe0100 */
[----:B------:R-:W-:Y:S01]  /*7a00*/  IMAD.MOV.U32 R15, RZ, RZ, R7 ;  /* 0x000000ffff0f7224 */ /* 0x000fe200078e0007 */
[----:B------:R-:W-:Y:S01]  /*7a10*/  SHF.R.U32.HI R24, RZ, 0x10, R5 ;  /* 0x00000010ff187819 */ /* 0x000fe20000011605 */
[----:B---3--:R-:W-:Y:S01]  /*7a20*/  IMAD.U32 R27, RZ, RZ, UR4 ;  /* 0x00000004ff1b7e24 */ /* 0x008fe2000f8e00ff */
[----:B------:R-:W-:Y:S01]  /*7a30*/  SHF.R.U64 R6, R6, 0x10, R7 ;  /* 0x0000001006067819 */ /* 0x000fe20000001207 */
[----:B------:R-:W-:Y:S01]  /*7a40*/  IMAD.MOV.U32 R14, RZ, RZ, R9 ;  /* 0x000000ffff0e7224 */ /* 0x000fe200078e0009 */
[----:B------:R-:W-:Y:S01]  /*7a50*/  SHF.R.U32.HI R4, RZ, 0x10, R7 ;  /* 0x00000010ff047819 */ /* 0x000fe20000011607 */
[----:B------:R-:W-:Y:S01]  /*7a60*/  IMAD.MOV.U32 R20, RZ, RZ, R10 ;  /* 0x000000ffff147224 */ /* 0x000fe200078e000a */
[----:B------:R-:W-:Y:S01]  /*7a70*/  SHF.L.U32 R27, R27, 0x1f, RZ ;  /* 0x0000001f1b1b7819 */ /* 0x000fe200000006ff */
[----:B------:R-:W-:Y:S01]  /*7a80*/  IMAD.MOV.U32 R0, RZ, RZ, R11 ;  /* 0x000000ffff007224 */ /* 0x000fe200078e000b */
[----:B------:R-:W-:Y:S01]  /*7a90*/  SHF.R.U32.HI R9, RZ, 0x10, R9 ;  /* 0x00000010ff097819 */ /* 0x000fe20000011609 */
[----:B------:R-:W-:Y:S01]  /*7aa0*/  VIADD R28, R153, 0x60 ;  /* 0x00000060991c7836 */ /* 0x000fe20000000000 */
[----:B------:R-:W1:Y:S01]  /*7ab0*/  SYNCS.PHASECHK.TRANS64.TRYWAIT P1, [R18+URZ+0x16800], R27 ;  /* 0x0168001b120075a7 */ /* 0x000e62000802017f */
[----:B------:R-:W-:Y:S01]  /*7ac0*/  SHF.R.U64 R7, R10, 0x10, R11 ;  /* 0x000000100a077819 */ /* 0x000fe2000000120b */
[----:B------:R-:W-:Y:S01]  /*7ad0*/  BSSY B1, `(.L_x_13365) ;  /* 0x000000e000017945 */ /* 0x000fe20003800000 */
[----:B0-----:R-:W-:-:S02]  /*7ae0*/  ISETP.GE.AND P0, PT, R16, R25, PT ;  /* 0x000000191000720c */ /* 0x001fc40003f06270 */
[----:B------:R-:W-:Y:S02]  /*7af0*/  SHF.R.U32.HI R5, RZ, 0x10, R11 ;  /* 0x00000010ff057819 */ /* 0x000fe4000001160b */
[-C--:B------:R-:W-:Y:S02]  /*7b00*/  ISETP.GE.OR P2, PT, R153, R8.reuse, P0 ;  /* 0x000000089900720c */ /* 0x080fe40000746670 */
[----:B------:R-:W-:Y:S02]  /*7b10*/  PRMT R21, R21, 0x5410, R26 ;  /* 0x0000541015157816 */ /* 0x000fe4000000001a */
[----:B------:R-:W-:Y:S02]  /*7b20*/  ISETP.GE.OR P0, PT, R28, R8, P0 ;  /* 0x000000081c00720c */ /* 0x000fe40000706670 */
[----:B------:R-:W-:Y:S02]  /*7b30*/  PRMT R13, R13, 0x5410, R24 ;  /* 0x000054100d0d7816 */ /* 0x000fe40000000018 */
[----:B------:R-:W-:-:S02]  /*7b40*/  PRMT R3, R3, 0x5410, R6 ;  /* 0x0000541003037816 */ /* 0x000fc40000000006 */
[----:B------:R-:W-:Y:S02]  /*7b50*/  PRMT R15, R15, 0x5410, R4 ;  /* 0x000054100f0f7816 */ /* 0x000fe40000000004 */
[----:B------:R-:W-:Y:S02]  /*7b60*/  PRMT R12, R12, 0x5410, R31 ;  /* 0x000054100c0c7816 */ /* 0x000fe4000000001f */
[----:B------:R-:W-:Y:S02]  /*7b70*/  PRMT R14, R14, 0x5410, R9 ;  /* 0x000054100e0e7816 */ /* 0x000fe40000000009 */
[----:B------:R-:W-:Y:S02]  /*7b80*/  PRMT R20, R20, 0x5410, R7 ;  /* 0x0000541014147816 */ /* 0x000fe40000000007 */
[----:B------:R-:W-:Y:S01]  /*7b90*/  PRMT R0, R0, 0x5410, R5 ;  /* 0x0000541000007816 */ /* 0x000fe20000000005 */
[----:B-1----:R-:W-:Y:S06]  /*7ba0*/  @!P1 BRA `(.L_x_13366) ;  /* 0x0000010400e09947 */ /* 0x002fec0003800000 */
.L_x_13565:
[----:B------:R-:W-:Y:S05]  /*7bb0*/  BSYNC B1 ;  /* 0x0000000000017941 */ /* 0x000fea0003800000 */
.L_x_13365:
[----:B------:R-:W-:Y:S04]  /*7bc0*/  BSSY B1, `(.L_x_13367) ;  /* 0x0000060000017945 */ /* 0x000fe80003800000 */
[----:B------:R-:W-:Y:S05]  /*7bd0*/  @P2 BRA `(.L_x_13368) ;  /* 0x0000000400782947 */ /* 0x000fea0003800000 */
[----:B------:R-:W2:Y:S01]  /*7be0*/  LDL R4, [R1+0x14] ;  /* 0x0000140001047983 */ /* 0x000ea20000100800 */
[C---:B------:R-:W-:Y:S01]  /*7bf0*/  IMAD.U32 R37, R12.reuse, 0x10000, RZ ;  /* 0x000100000c257824 */ /* 0x040fe200078e00ff */
[----:B------:R-:W-:Y:S01]  /*7c00*/  SHF.L.U32 R35, R21, 0x10, RZ ;  /* 0x0000001015237819 */ /* 0x000fe200000006ff */
[----:B------:R-:W1:Y:S01]  /*7c10*/  S2R R5, SR_TID.X ;  /* 0x0000000000057919 */ /* 0x000e620000002100 */
[----:B------:R-:W-:Y:S01]  /*7c20*/  LOP3.LUT R39, R12, 0xffff0000, RZ, 0xc0, !PT ;  /* 0xffff00000c277812 */ /* 0x000fe200078ec0ff */
[----:B-1----:R-:W-:-:S05]  /*7c30*/  VIADD R5, R5, 0xffffff80 ;  /* 0xffffff8005057836 */ /* 0x002fca0000000000 */
[----:B------:R-:W-:-:S04]  /*7c40*/  SHF.R.S32.HI R8, RZ, 0x1f, R5 ;  /* 0x0000001fff087819 */ /* 0x000fc80000011405 */
[----:B------:R-:W-:Y:S01]  /*7c50*/  LEA.HI R8, R8, R5, RZ, 0x5 ;  /* 0x0000000508087211 */ /* 0x000fe200078f28ff */
[----:B------:R-:W-:-:S03]  /*7c60*/  IMAD.IADD R5, R16, 0x1, R25 ;  /* 0x0000000110057824 */ /* 0x000fc600078e0219 */
[----:B------:R-:W-:Y:S02]  /*7c70*/  SHF.R.S32.HI R8, RZ, 0x5, R8 ;  /* 0x00000005ff087819 */ /* 0x000fe40000011408 */
[----:B--2---:R-:W-:-:S04]  /*7c80*/  SHF.L.U32 R4, R4, 0x6, RZ ;  /* 0x0000000604047819 */ /* 0x004fc800000006ff */
[----:B------:R-:W-:-:S04]  /*7c90*/  LOP3.LUT R6, R4, 0x1c0, RZ, 0xc0, !PT ;  /* 0x000001c004067812 */ /* 0x000fc800078ec0ff */
[C---:B------:R-:W-:Y:S02]  /*7ca0*/  LOP3.LUT R4, R6.reuse, 0x38, R16, 0xf8, !PT ;  /* 0x0000003806047812 */ /* 0x040fe400078ef810 */
[----:B------:R-:W-:Y:S02]  /*7cb0*/  SHF.R.U32.HI R7, RZ, 0x3, R6 ;  /* 0x00000003ff077819 */ /* 0x000fe40000011606 */
[----:B------:R-:W-:Y:S02]  /*7cc0*/  LOP3.LUT R6, R6, 0x38, R5, 0xf8, !PT ;  /* 0x0000003806067812 */ /* 0x000fe400078ef805 */
[-C--:B------:R-:W-:Y:S02]  /*7cd0*/  LOP3.LUT R4, R4, R7.reuse, RZ, 0x3c, !PT ;  /* 0x0000000704047212 */ /* 0x080fe400078e3cff */
[----:B------:R-:W-:-:S03]  /*7ce0*/  LOP3.LUT R6, R6, R7, RZ, 0x3c, !PT ;  /* 0x0000000706067212 */ /* 0x000fc600078e3cff */
[C---:B------:R-:W-:Y:S02]  /*7cf0*/  IMAD R5, R8.reuse, 0x200, R4 ;  /* 0x0000020008057824 */ /* 0x040fe400078e0204 */
[----:B------:R-:W-:Y:S02]  /*7d00*/  IMAD R9, R8, 0x200, R6 ;  /* 0x0000020008097824 */ /* 0x000fe400078e0206 */
[--C-:B------:R-:W-:Y:S02]  /*7d10*/  IMAD R40, R5, 0x2, R18.reuse ;  /* 0x0000000205287824 */ /* 0x100fe400078e0212 */
[----:B------:R-:W-:-:S03]  /*7d20*/  IMAD R42, R9, 0x2, R18 ;  /* 0x00000002092a7824 */ /* 0x000fc600078e0212 */
[----:B------:R-:W1:Y:S04]  /*7d30*/  LDS.128 R4, [R40+0x8400] ;  /* 0x0084000028047984 */ /* 0x000e680000000c00 */
[----:B------:R-:W2:Y:S01]  /*7d40*/  LDS.128 R8, [R42+0x8400] ;  /* 0x008400002a087984 */ /* 0x000ea20000000c00 */
[----:B-1----:R-:W-:Y:S01]  /*7d50*/  SHF.L.U32 R24, R4, 0x10, RZ ;  /* 0x0000001004187819 */ /* 0x002fe200000006ff */
[----:B0-----:R-:W-:Y:S01]  /*7d60*/  IMAD.U32 R27, R6, 0x10000, RZ ;  /* 0x00010000061b7824 */ /* 0x001fe200078e00ff */
[----:B------:R-:W-:Y:S01]  /*7d70*/  LOP3.LUT R4, R4, 0xffff0000, RZ, 0xc0, !PT ;  /* 0xffff000004047812 */ /* 0x000fe200078ec0ff */
[----:B------:R-:W-:Y:S01]  /*7d80*/  IMAD.U32 R26, R5, 0x10000, RZ ;  /* 0x00010000051a7824 */ /* 0x000fe200078e00ff */
[----:B------:R-:W-:Y:S01]  /*7d90*/  LOP3.LUT R6, R6, 0xffff0000, RZ, 0xc0, !PT ;  /* 0xffff000006067812 */ /* 0x000fe200078ec0ff */
[C---:B--2---:R-:W-:Y:S01]  /*7da0*/  IMAD.U32 R30, R8.reuse, 0x10000, RZ ;  /* 0x00010000081e7824 */ /* 0x044fe200078e00ff */
        /* <DEDUP_REMOVED lines=10> */
[----:B------:R-:W-:Y:S01]  /*7e50*/  IMAD.U32 R24, R3, 0x10000, RZ ;  /* 0x0001000003187824 */ /* 0x000fe200078e00ff */
[----:B------:R-:W-:Y:S01]  /*7e60*/  LOP3.LUT R37, R20, 0xffff0000, RZ, 0xc0, !PT ;  /* 0xffff000014257812 */ /* 0x000fe200078ec0ff */
[----:B------:R-:W-:Y:S02]  /*7e70*/  IMAD.U32 R31, R9, 0x10000, RZ ;  /* 0x00010000091f7824 */ /* 0x000fe400078e00ff */
[-C--:B------:R-:W-:Y:S01]  /*7e80*/  FMUL.FTZ R47, R8, R35.reuse ;  /* 0x00000023082f7220 */ /* 0x080fe20000410000 */
[----:B------:R-:W-:Y:S01]  /*7e90*/  FFMA.FTZ R34, R4, R35, -R45 ;  /* 0x0000002304227223 */ /* 0x000fe2000001082d */
[C---:B------:R-:W-:Y:S01]  /*7ea0*/  FMUL.FTZ R8, R32.reuse, R30 ;  /* 0x0000001e20087220 */ /* 0x040fe20000410000 */
[-C--:B------:R-:W-:Y:S01]  /*7eb0*/  FMUL.FTZ R45, R32, R24.reuse ;  /* 0x00000018202d7220 */ /* 0x080fe20000410000 */
[----:B------:R-:W-:Y:S01]  /*7ec0*/  LOP3.LUT R35, R3, 0xffff0000, RZ, 0xc0, !PT ;  /* 0xffff000003237812 */ /* 0x000fe200078ec0ff */
[----:B------:R-:W-:Y:S01]  /*7ed0*/  FFMA.FTZ R32, R4, R39, R47 ;  /* 0x0000002704207223 */ /* 0x000fe2000001002f */
[C---:B------:R-:W-:Y:S01]  /*7ee0*/  FFMA.FTZ R36, R27.reuse, R24, -R8 ;  /* 0x000000181b247223 */ /* 0x040fe20000010808 */
[----:B------:R-:W-:Y:S01]  /*7ef0*/  FFMA.FTZ R45, R27, R30, R45 ;  /* 0x0000001e1b2d7223 */ /* 0x000fe2000001002d */
[C---:B------:R-:W-:Y:S01]  /*7f00*/  FMUL.FTZ R27, R10.reuse, R37 ;  /* 0x000000250a1b7220 */ /* 0x040fe20000410000 */
[----:B------:R-:W-:Y:S01]  /*7f10*/  FMUL.FTZ R39, R10, R35 ;  /* 0x000000230a277220 */ /* 0x000fe20000410000 */
[----:B------:R-:W-:Y:S01]  /*7f20*/  IMAD.U32 R24, R14, 0x10000, RZ ;  /* 0x000100000e187824 */ /* 0x000fe200078e00ff */
[----:B------:R-:W-:Y:S01]  /*7f30*/  SHF.L.U32 R10, R0, 0x10, RZ ;  /* 0x00000010000a7819 */ /* 0x000fe200000006ff */
[----:B------:R-:W-:-:S02]  /*7f40*/  IMAD.U32 R33, R11, 0x10000, RZ ;  /* 0x000100000b217824 */ /* 0x000fc400078e00ff */
[C---:B------:R-:W-:Y:S01]  /*7f50*/  FFMA.FTZ R35, R6.reuse, R35, -R27 ;  /* 0x0000002306237223 */ /* 0x040fe2000001081b */
[----:B------:R-:W-:Y:S02]  /*7f60*/  IMAD.U32 R4, R13, 0x10000, RZ ;  /* 0x000100000d047824 */ /* 0x000fe400078e00ff */
[----:B------:R-:W-:Y:S01]  /*7f70*/  FMUL.FTZ R27, R31, R24 ;  /* 0x000000181f1b7220 */ /* 0x000fe20000410000 */
[----:B------:R-:W-:Y:S01]  /*7f80*/  FFMA.FTZ R30, R6, R37, R39 ;  /* 0x00000025061e7223 */ /* 0x000fe20000010027 */
[----:B------:R-:W-:Y:S02]  /*7f90*/  IMAD.U32 R28, R7, 0x10000, RZ ;  /* 0x00010000071c7824 */ /* 0x000fe400078e00ff */
[----:B------:R-:W-:Y:S01]  /*7fa0*/  FMUL.FTZ R31, R31, R4 ;  /* 0x000000041f1f7220 */ /* 0x000fe20000410000 */
[----:B------:R-:W-:Y:S02]  /*7fb0*/  IMAD.U32 R8, R15, 0x10000, RZ ;  /* 0x000100000f087824 */ /* 0x000fe400078e00ff */
[----:B------:R-:W-:Y:S01]  /*7fc0*/  FMUL.FTZ R37, R33, R10 ;  /* 0x0000000a21257220 */ /* 0x000fe20000410000 */
[----:B------:R-:W-:Y:S01]  /*7fd0*/  LOP3.LUT R9, R9, 0xffff0000, RZ, 0xc0, !PT ;  /* 0xffff000009097812 */ /* 0x000fe200078ec0ff */
[----:B------:R-:W-:Y:S01]  /*7fe0*/  FFMA.FTZ R31, R26, R24, R31 ;  /* 0x000000181a1f7223 */ /* 0x000fe2000001001f */
[-C--:B------:R-:W-:Y:S01]  /*7ff0*/  FMUL.FTZ R33, R33, R8.reuse ;  /* 0x0000000821217220 */ /* 0x080fe20000410000 */
[----:B------:R-:W-:Y:S01]  /*8000*/  FFMA.FTZ R37, R28, R8, -R37 ;  /* 0x000000081c257223 */ /* 0x000fe20000010825 */
[----:B------:R-:W-:Y:S01]  /*8010*/  LOP3.LUT R11, R11, 0xffff0000, RZ, 0xc0, !PT ;  /* 0xffff00000b0b7812 */ /* 0x000fe200078ec0ff */
[----:B------:R-:W-:Y:S01]  /*8020*/  FFMA.FTZ R27, R26, R4, -R27 ;  /* 0x000000041a1b7223 */ /* 0x000fe2000001081b */
[----:B------:R-:W-:Y:S01]  /*8030*/  LOP3.LUT R8, R14, 0xffff0000, RZ, 0xc0, !PT ;  /* 0xffff00000e087812 */ /* 0x000fe200078ec0ff */
[----:B------:R-:W-:Y:S01]  /*8040*/  FFMA.FTZ R33, R28, R10, R33 ;  /* 0x0000000a1c217223 */ /* 0x000fe20000010021 */
[----:B------:R-:W-:-:S02]  /*8050*/  LOP3.LUT R24, R0, 0xffff0000, RZ, 0xc0, !PT ;  /* 0xffff000000187812 */ /* 0x000fc400078ec0ff */
[----:B------:R-:W-:Y:S01]  /*8060*/  LOP3.LUT R4, R13, 0xffff0000, RZ, 0xc0, !PT ;  /* 0xffff00000d047812 */ /* 0x000fe200078ec0ff */
[----:B------:R-:W-:Y:S01]  /*8070*/  FMUL.FTZ R10, R9, R8 ;  /* 0x00000008090a7220 */ /* 0x000fe20000410000 */
[----:B------:R-:W-:Y:S01]  /*8080*/  LOP3.LUT R6, R15, 0xffff0000, RZ, 0xc0, !PT ;  /* 0xffff00000f067812 */ /* 0x000fe200078ec0ff */
[----:B------:R-:W-:Y:S01]  /*8090*/  FMUL.FTZ R38, R11, R24 ;  /* 0x000000180b267220 */ /* 0x000fe20000410000 */
[----:B------:R-:W-:Y:S01]  /*80a0*/  LOP3.LUT R5, R5, 0xffff0000, RZ, 0xc0, !PT ;  /* 0xffff000005057812 */ /* 0x000fe200078ec0ff */
[----:B------:R-:W-:Y:S01]  /*80b0*/  FMUL.FTZ R9, R9, R4 ;  /* 0x0000000409097220 */ /* 0x000fe20000410000 */
[----:B------:R-:W-:Y:S01]  /*80c0*/  LOP3.LUT R7, R7, 0xffff0000, RZ, 0xc0, !PT ;  /* 0xffff000007077812 */ /* 0x000fe200078ec0ff */
[----:B------:R-:W-:Y:S02]  /*80d0*/  FMUL.FTZ R11, R11, R6 ;  /* 0x000000060b0b7220 */ /* 0x000fe40000410000 */
        /* <DEDUP_REMOVED lines=14> */
.L_x_13368:
[----:B------:R-:W-:Y:S05]  /*81c0*/  BSYNC B1 ;  /* 0x0000000000017941 */ /* 0x000fea0003800000 */
.L_x_13367:
[----:B------:R-:W-:Y:S05]  /*81d0*/  @P0 BRA `(.L_x_13359) ;  /* 0x0000000400680947 */ /* 0x000fea0003800000 */
[----:B-1----:R-:W2:Y:S01]  /*81e0*/  LDL R5, [R1+0x24] ;  /* 0x0000240001057983 */ /* 0x002ea20000100800 */
[C---:B------:R-:W-:Y:S02]  /*81f0*/  VIADD R6, R153.reuse, 0x60 ;  /* 0x0000006099067836 */ /* 0x040fe40000000000 */
[----:B------:R-:W-:Y:S01]  /*8200*/  VIADD R7, R153, 0x60 ;  /* 0x0000006099077836 */ /* 0x000fe20000000000 */
[----:B------:R-:W3:Y:S01]  /*8210*/  LDL R42, [R1+0x58] ;  /* 0x00005800012a7983 */ /* 0x000ee20000100800 */
[----:B------:R-:W-:Y:S02]  /*8220*/  IMAD.SHL.U32 R6, R6, 0x40, RZ ;  /* 0x0000004006067824 */ /* 0x000fe400078e00ff */
[----:B------:R-:W-:Y:S02]  /*8230*/  IMAD.SHL.U32 R7, R7, 0x40, RZ ;  /* 0x0000004007077824 */ /* 0x000fe400078e00ff */
[----:B------:R-:W-:Y:S01]  /*8240*/  IMAD.IADD R4, R16, 0x1, R25 ;  /* 0x0000000110047824 */ /* 0x000fe200078e0219 */
[----:B------:R-:W-:-:S02]  /*8250*/  LOP3.LUT R6, R6, 0x1c0, RZ, 0xc0, !PT ;  /* 0x000001c006067812 */ /* 0x000fc400078ec0ff */
[----:B------:R-:W-:Y:S02]  /*8260*/  LOP3.LUT R7, R7, 0x1c0, RZ, 0xc0, !PT ;  /* 0x000001c007077812 */ /* 0x000fe400078ec0ff */
[----:B------:R-:W-:Y:S02]  /*8270*/  SHF.R.U32.HI R6, RZ, 0x3, R6 ;  /* 0x00000003ff067819 */ /* 0x000fe40000011606 */
[----:B------:R-:W-:-:S04]  /*8280*/  LOP3.LUT R4, R7, 0x38, R4, 0xf8, !PT ;  /* 0x0000003807047812 */ /* 0x000fc800078ef804 */
[----:B------:R-:W-:Y:S01]  /*8290*/  LOP3.LUT R4, R4, R6, RZ, 0x3c, !PT ;  /* 0x0000000604047212 */ /* 0x000fe200078e3cff */
[C---:B------:R-:W-:Y:S02]  /*82a0*/  IMAD.U32 R37, R12.reuse, 0x10000, RZ ;  /* 0x000100000c257824 */ /* 0x040fe400078e00ff */
[C---:B------:R-:W-:Y:S01]  /*82b0*/  IMAD.U32 R35, R21.reuse, 0x10000, RZ ;  /* 0x0001000015237824 */ /* 0x040fe200078e00ff */
[----:B------:R-:W-:Y:S02]  /*82c0*/  LOP3.LUT R38, R12, 0xffff0000, RZ, 0xc0, !PT ;  /* 0xffff00000c267812 */ /* 0x000fe400078ec0ff */
[----:B------:R-:W-:Y:S02]  /*82d0*/  LOP3.LUT R12, R21, 0xffff0000, RZ, 0xc0, !PT ;  /* 0xffff0000150c7812 */ /* 0x000fe400078ec0ff */
[C---:B------:R-:W-:Y:S02]  /*82e0*/  SHF.L.U32 R41, R20.reuse, 0x10, RZ ;  /* 0x0000001014297819 */ /* 0x040fe400000006ff */
[----:B------:R-:W-:Y:S01]  /*82f0*/  LOP3.LUT R20, R20, 0xffff0000, RZ, 0xc0, !PT ;  /* 0xffff000014147812 */ /* 0x000fe200078ec0ff */
[C---:B------:R-:W-:Y:S01]  /*8300*/  IMAD.U32 R36, R13.reuse, 0x10000, RZ ;  /* 0x000100000d247824 */ /* 0x040fe200078e00ff */
[----:B------:R-:W-:Y:S01]  /*8310*/  LOP3.LUT R13, R13, 0xffff0000, RZ, 0xc0, !PT ;  /* 0xffff00000d0d7812 */ /* 0x000fe200078ec0ff */
[----:B------:R-:W-:Y:S01]  /*8320*/  IMAD.U32 R40, R14, 0x10000, RZ ;  /* 0x000100000e287824 */ /* 0x000fe200078e00ff */
[----:B--2---:R-:W-:-:S02]  /*8330*/  IADD3 R9, R5, R4, RZ ;  /* 0x0000000405097210 */ /* 0x004fc40007ffe0ff */
[----:B---3--:R-:W1:Y:S03]  /*8340*/  LDS.128 R4, [R42+0x8400] ;  /* 0x008400002a047984 */ /* 0x008e660000000c00 */
[----:B------:R-:W-:-:S05]  /*8350*/  IMAD R24, R9, 0x2, R18 ;  /* 0x0000000209187824 */ /* 0x000fca00078e0212 */
[----:B------:R-:W2:Y:S01]  /*8360*/  LDS.128 R8, [R24+0x8400] ;  /* 0x0084000018087984 */ /* 0x000ea20000000c00 */
[----:B-1----:R-:W-:Y:S02]  /*8370*/  IMAD.U32 R25, R4, 0x10000, RZ ;  /* 0x0001000004197824 */ /* 0x002fe400078e00ff */
[C---:B--2---:R-:W-:Y:S01]  /*8380*/  IMAD.U32 R30, R8.reuse, 0x10000, RZ ;  /* 0x00010000081e7824 */ /* 0x044fe200078e00ff */
[----:B------:R-:W-:-:S03]  /*8390*/  LOP3.LUT R8, R8, 0xffff0000, RZ, 0xc0, !PT ;  /* 0xffff000008087812 */ /* 0x000fc600078ec0ff */
[-C--:B------:R-:W-:Y:S01]  /*83a0*/  FMUL.FTZ R34, R37, R30.reuse ;  /* 0x0000001e25227220 */ /* 0x080fe20000410000 */
[C---:B------:R-:W-:Y:S01]  /*83b0*/  FMUL.FTZ R30, R35.reuse, R30 ;  /* 0x0000001e231e7220 */ /* 0x040fe20000410000 */
[----:B------:R-:W-:Y:S01]  /*83c0*/  LOP3.LUT R4, R4, 0xffff0000, RZ, 0xc0, !PT ;  /* 0xffff000004047812 */ /* 0x000fe200078ec0ff */
[-C--:B------:R-:W-:Y:S01]  /*83d0*/  FMUL.FTZ R21, R38, R8.reuse ;  /* 0x0000000826157220 */ /* 0x080fe20000410000 */
[-C--:B------:R-:W-:Y:S01]  /*83e0*/  FFMA.FTZ R34, R35, R25.reuse, -R34 ;  /* 0x0000001923227223 */ /* 0x080fe20000010822 */
[----:B------:R-:W-:Y:S01]  /*83f0*/  FFMA.FTZ R30, R37, R25, R30 ;  /* 0x00000019251e7223 */ /* 0x000fe2000001001e */
[----:B------:R-:W-:Y:S01]  /*8400*/  FMUL.FTZ R25, R12, R8 ;  /* 0x000000080c197220 */ /* 0x000fe20000410000 */
[----:B------:R-:W-:Y:S02]  /*8410*/  IMAD.U32 R32, R10, 0x10000, RZ ;  /* 0x000100000a207824 */ /* 0x000fe400078e00ff */
[----:B------:R-:W-:Y:S01]  /*8420*/  FFMA.FTZ R21, R12, R4, -R21 ;  /* 0x000000040c157223 */ /* 0x000fe20000010815 */
[----:B0-----:R-:W-:-:S02]  /*8430*/  IMAD.U32 R27, R6, 0x10000, RZ ;  /* 0x00010000061b7824 */ /* 0x001fc400078e00ff */
[----:B------:R-:W-:Y:S01]  /*8440*/  FFMA.FTZ R25, R38, R4, R25 ;  /* 0x0000000426197223 */ /* 0x000fe20000010019 */
[----:B------:R-:W-:Y:S01]  /*8450*/  LOP3.LUT R10, R10, 0xffff0000, RZ, 0xc0, !PT ;  /* 0xffff00000a0a7812 */ /* 0x000fe200078ec0ff */
[----:B------:R-:W-:Y:S02]  /*8460*/  IMAD.U32 R37, R3, 0x10000, RZ ;  /* 0x0001000003257824 */ /* 0x000fe400078e00ff */
[-C--:B------:R-:W-:Y:S01]  /*8470*/  FMUL.FTZ R4, R41, R32.reuse ;  /* 0x0000002029047220 */ /* 0x080fe20000410000 */
[----:B------:R-:W-:Y:S02]  /*8480*/  LOP3.LUT R8, R3, 0xffff0000, RZ, 0xc0, !PT ;  /* 0xffff000003087812 */ /* 0x000fe400078ec0ff */
[----:B------:R-:W-:Y:S01]  /*8490*/  LOP3.LUT R6, R6, 0xffff0000, RZ, 0xc0, !PT ;  /* 0xffff000006067812 */ /* 0x000fe200078ec0ff */
[C---:B------:R-:W-:Y:S01]  /*84a0*/  FMUL.FTZ R32, R37.reuse, R32 ;  /* 0x0000002025207220 */ /* 0x040fe20000410000 */
[----:B------:R-:W-:Y:S01]  /*84b0*/  FFMA.FTZ R3, R37, R27, -R4 ;  /* 0x0000001b25037223 */ /* 0x000fe20000010804 */
[----:B------:R-:W-:Y:S01]  /*84c0*/  FMUL.FTZ R37, R20, R10 ;  /* 0x0000000a14257220 */ /* 0x000fe20000410000 */
[----:B------:R-:W-:-:S02]  /*84d0*/  IMAD.U32 R33, R11, 0x10000, RZ ;  /* 0x000100000b217824 */ /* 0x000fc400078e00ff */
[----:B------:R-:W-:Y:S01]  /*84e0*/  FMUL.FTZ R39, R8, R10 ;  /* 0x0000000a08277220 */ /* 0x000fe20000410000 */
[----:B------:R-:W-:Y:S01]  /*84f0*/  IMAD.U32 R12, R0, 0x10000, RZ ;  /* 0x00010000000c7824 */ /* 0x000fe200078e00ff */
[----:B------:R-:W-:Y:S01]  /*8500*/  SHF.L.U32 R31, R9, 0x10, RZ ;  /* 0x00000010091f7819 */ /* 0x000fe200000006ff */
[----:B------:R-:W-:Y:S01]  /*8510*/  FFMA.FTZ R10, R41, R27, R32 ;  /* 0x0000001b290a7223 */ /* 0x000fe20000010020 */
[----:B------:R-:W-:Y:S01]  /*8520*/  FFMA.FTZ R8, R8, R6, -R37 ;  /* 0x0000000608087223 */ /* 0x000fe20000010825 */
[----:B------:R-:W-:Y:S01]  /*8530*/  LOP3.LUT R9, R9, 0xffff0000, RZ, 0xc0, !PT ;  /* 0xffff000009097812 */ /* 0x000fe200078ec0ff */
[----:B------:R-:W-:Y:S01]  /*8540*/  IMAD.U32 R4, R15, 0x10000, RZ ;  /* 0x000100000f047824 */ /* 0x000fe200078e00ff */
[----:B------:R-:W-:Y:S01]  /*8550*/  LOP3.LUT R11, R11, 0xffff0000, RZ, 0xc0, !PT ;  /* 0xffff00000b0b7812 */ /* 0x000fe200078ec0ff */
[----:B------:R-:W-:Y:S01]  /*8560*/  IMAD.U32 R28, R7, 0x10000, RZ ;  /* 0x00010000071c7824 */ /* 0x000fe200078e00ff */
[----:B------:R-:W-:Y:S01]  /*8570*/  LOP3.LUT R37, R14, 0xffff0000, RZ, 0xc0, !PT ;  /* 0xffff00000e257812 */ /* 0x000fe200078ec0ff */
[----:B------:R-:W-:Y:S01]  /*8580*/  FMUL.FTZ R27, R12, R33 ;  /* 0x000000210c1b7220 */ /* 0x000fe20000410000 */
[----:B------:R-:W-:-:S02]  /*8590*/  LOP3.LUT R41, R0, 0xffff0000, RZ, 0xc0, !PT ;  /* 0xffff000000297812 */ /* 0x000fc400078ec0ff */
[----:B------:R-:W-:Y:S01]  /*85a0*/  LOP3.LUT R15, R15, 0xffff0000, RZ, 0xc0, !PT ;  /* 0xffff00000f0f7812 */ /* 0x000fe200078ec0ff */
[C---:B------:R-:W-:Y:S01]  /*85b0*/  IMAD.U32 R26, R5.reuse, 0x10000, RZ ;  /* 0x00010000051a7824 */ /* 0x040fe200078e00ff */
[----:B------:R-:W-:Y:S01]  /*85c0*/  LOP3.LUT R5, R5, 0xffff0000, RZ, 0xc0, !PT ;  /* 0xffff000005057812 */ /* 0x000fe200078ec0ff */
[----:B------:R-:W-:Y:S01]  /*85d0*/  FFMA.FTZ R39, R20, R6, R39 ;  /* 0x0000000614277223 */ /* 0x000fe20000010027 */
[----:B------:R-:W-:Y:S01]  /*85e0*/  LOP3.LUT R7, R7, 0xffff0000, RZ, 0xc0, !PT ;  /* 0xffff000007077812 */ /* 0x000fe200078ec0ff */
[----:B------:R-:W-:Y:S01]  /*85f0*/  FMUL.FTZ R35, R40, R31 ;  /* 0x0000001f28237220 */ /* 0x000fe20000410000 */
[C---:B------:R-:W-:Y:S01]  /*8600*/  FMUL.FTZ R33, R4.reuse, R33 ;  /* 0x0000002104217220 */ /* 0x040fe20000410000 */
[----:B------:R-:W-:Y:S01]  /*8610*/  FFMA.FTZ R27, R4, R28, -R27 ;  /* 0x0000001c041b7223 */ /* 0x000fe2000001081b */
[----:B------:R-:W-:Y:S01]  /*8620*/  FMUL.FTZ R0, R37, R9 ;  /* 0x0000000925007220 */ /* 0x000fe20000410000 */
[----:B------:R-:W-:Y:S01]  /*8630*/  FMUL.FTZ R6, R41, R11 ;  /* 0x0000000b29067220 */ /* 0x000fe20000410000 */
[C---:B------:R-:W-:Y:S01]  /*8640*/  FMUL.FTZ R31, R36.reuse, R31 ;  /* 0x0000001f241f7220 */ /* 0x040fe20000410000 */
[----:B------:R-:W-:Y:S01]  /*8650*/  FMUL.FTZ R4, R13, R9 ;  /* 0x000000090d047220 */ /* 0x000fe20000410000 */
[----:B------:R-:W-:Y:S01]  /*8660*/  FMUL.FTZ R20, R15, R11 ;  /* 0x0000000b0f147220 */ /* 0x000fe20000410000 */
[----:B------:R-:W-:Y:S01]  /*8670*/  FFMA.FTZ R35, R36, R26, -R35 ;  /* 0x0000001a24237223 */ /* 0x000fe20000010823 */
[----:B------:R-:W-:Y:S01]  /*8680*/  FFMA.FTZ R33, R12, R28, R33 ;  /* 0x0000001c0c217223 */ /* 0x000fe20000010021 */
        /* <DEDUP_REMOVED lines=13> */
[----:B------:R2:W-:Y:S04]  /*8760*/  STS.128 [R42+0x8400], R4 ;  /* 0x008400042a007388 */ /* 0x0005e80000000c00 */
[----:B------:R2:W-:Y:S02]  /*8770*/  STS.128 [R24+0x8400], R8 ;  /* 0x0084000818007388 */ /* 0x0005e40000000c00 */
.L_x_13359:
[----:B------:R-:W-:Y:S05]  /*8780*/  BSYNC B0 ;  /* 0x0000000000007941 */ /* 0x000fea0003800000 */
.L_x_13348:
[----:B------:R-:W-:Y:S01]  /*8790*/  @!PT LDS RZ, [RZ] ;  /* 0x00000000fffff984 */ /* 0x000fe20000000800 */
[----:B------:R-:W-:Y:S01]  /*87a0*/  @!PT LDS RZ, [RZ] ;  /* 0x00000000fffff984 */ /* 0x000fe20000000800 */
[----:B------:R-:W-:Y:S01]  /*87b0*/  @!PT LDS RZ, [RZ] ;  /* 0x00000000fffff984 */ /* 0x000fe20000000800 */
[----:B------:R-:W-:Y:S01]  /*87c0*/  @!PT LDS RZ, [RZ] ;  /* 0x00000000fffff984 */ /* 0x000fe20000000800 */
[----:B------:R4:W-:Y:S06]  /*87d0*/  MEMBAR.ALL.CTA ;  /* 0x0000000000007992 */ /* 0x0009ec0000008000 */
[----:B----4-:R-:W4:Y:S01]  /*87e0*/  FENCE.VIEW.ASYNC.S ;  /* 0x00000000000073c6 */ /* 0x010f220000000000 */
[----:B------:R-:W-:Y:S05]  /*87f0*/  WARPSYNC.ALL ;  /* 0x0000000000007948 */ /* 0x000fea0003800000 */
[----:B----4-:R-:W-:Y:S06]  /*8800*/  BAR.SYNC.DEFER_BLOCKING 0xd, 0x180 ;  /* 0x0346000000007b1d */ /* 0x010fec0000010000 */
.L_x_13345:
[----:B---3--:R-:W-:-:S05]  /*8810*/  IMAD.U32 R0, RZ, RZ, UR39 ;  /* 0x00000027ff007e24 */ /* 0x008fca000f8e00ff */
[----:B------:R-:W-:-:S13]  /*8820*/  ISETP.NE.AND P0, PT, R0, 0x3, PT ;  /* 0x000000030000780c */ /* 0x000fda0003f05270 */
[----:B------:R-:W-:Y:S05]  /*8830*/  @!P0 BRA `(.L_x_13369) ;  /* 0x0000000000048947 */ /* 0x000fea0003800000 */
[----:B------:R-:W-:Y:S01]  /*8840*/  BPT.TRAP 0x1 ;  /* 0x000000040000795c */ /* 0x000fe20000300000 */
.L_x_13369:
[----:B0---4-:R-:W1:Y:S01]  /*8850*/  LDL R3, [R1+0x4] ;  /* 0x0000040001037983 */ /* 0x011e620000100800 */
[----:B------:R-:W-:Y:S01]  /*8860*/  IMAD R0, R156, 0x8, R18 ;  /* 0x000000089c007824 */ /* 0x000fe200078e0212 */
[----:B-12---:R-:W-:-:S04]  /*8870*/  SHF.L.U32 R5, R3, 0x1f, RZ ;  /* 0x0000001f03057819 */ /* 0x006fc800000006ff */
[----:B------:R0:W1:Y:S01]  /*8880*/  SYNCS.PHASECHK.TRANS64.TRYWAIT P1, [R0+URZ+0x16830], R5 ;  /* 0x01683005000075a7 */ /* 0x000062000802017f */
[----:B------:R-:W-:Y:S05]  /*8890*/  @!P0 BRA `(.L_x_13370) ;  /* 0x0000000000048947 */ /* 0x000fea0003800000 */
[----:B------:R-:W-:Y:S01]  /*88a0*/  BPT.TRAP 0x1 ;  /* 0x000000040000795c */ /* 0x000fe20000300000 */
.L_x_13370:
[----:B------:R-:W-:Y:S01]  /*88b0*/  VIADD R3, R18, 0xe400 ;  /* 0x0000e40012037836 */ /* 0x000fe20000000000 */
[----:B------:R-:W-:Y:S02]  /*88c0*/  LOP3.LUT R12, R29, 0x10000, RZ, 0xfc, !PT ;  /* 0x000100001d0c7812 */ /* 0x000fe400078efcff */
[----:B------:R-:W-:Y:S02]  /*88d0*/  MOV R13, 0x40000040 ;  /* 0x40000040000d7802 */ /* 0x000fe40000000f00 */
[----:B------:R-:W-:-:S04]  /*88e0*/  SHF.R.U32.HI R3, RZ, 0x4, R3 ;  /* 0x00000004ff037819 */ /* 0x000fc80000011603 */
[----:B------:R-:W-:-:S04]  /*88f0*/  LOP3.LUT R3, R3, 0x3fff, RZ, 0xc0, !PT ;  /* 0x00003fff03037812 */ /* 0x000fc800078ec0ff */
[----:B------:R-:W-:-:S05]  /*8900*/  LOP3.LUT R3, R3, 0x10000, RZ, 0xfc, !PT ;  /* 0x0001000003037812 */ /* 0x000fca00078efcff */
[----:B------:R2:W-:Y:S01]  /*8910*/  STL [R1+0x20], R3 ;  /* 0x0000200301007387 */ /* 0x0005e20000100800 */
[----:B-1----:R-:W-:Y:S05]  /*8920*/  @P1 BRA `(.L_x_13371) ;  /* 0x0000000000081947 */ /* 0x002fea0003800000 */
[----:B------:R-:W1:Y:S02]  /*8930*/  SYNCS.PHASECHK.TRANS64.TRYWAIT P1, [R0+URZ+0x16830], R5 ;  /* 0x01683005000075a7 */ /* 0x000e64000802017f */
[----:B-1----:R-:W-:Y:S05]  /*8940*/  @!P1 BRA `(.L_x_13372) ;  /* 0x000000f8008c9947 */ /* 0x002fea0003800000 */
.L_x_13371:
[----:B--2---:R-:W2:Y:S01]  /*8950*/  LDL R3, [R1+0x20] ;  /* 0x0000200001037983 */ /* 0x004ea20000100800 */
[----:B01----:R-:W-:Y:S01]  /*8960*/  IMAD.MOV.U32 R5, RZ, RZ, 0x40000040 ;  /* 0x40000040ff057424 */ /* 0x003fe200078e00ff */
[----:B------:R-:W-:Y:S05]  /*8970*/  WARPSYNC.ALL ;  /* 0x0000000000007948 */ /* 0x000fea0003800000 */
[C---:B------:R-:W-:Y:S01]  /*8980*/  R2UR UR4, R12.reuse ;  /* 0x000000000c0472ca */ /* 0x040fe200000e0000 */
[----:B-----5:R-:W-:Y:S01]  /*8990*/  WARPGROUP.ARRIVE ;  /* 0x00000000000079c5 */ /* 0x020fe20000000000 */
[----:B------:R-:W-:Y:S01]  /*89a0*/  R2UR UR5, R13 ;  /* 0x000000000d0572ca */ /* 0x000fe200000e0000 */
[C---:B------:R-:W-:Y:S01]  /*89b0*/  VIADD R8, R12.reuse, 0x2 ;  /* 0x000000020c087836 */ /* 0x040fe20000000000 */
[----:B------:R-:W-:Y:S01]  /*89c0*/  R2UR UR7, R5 ;  /* 0x00000000050772ca */ /* 0x000fe200000e0000 */
[----:B------:R-:W-:Y:S01]  /*89d0*/  IMAD.MOV.U32 R9, RZ, RZ, 0x40000040 ;  /* 0x40000040ff097424 */ /* 0x000fe200078e00ff */
[C---:B------:R-:W-:Y:S01]  /*89e0*/  IADD3 R20, R12.reuse, 0x4, RZ ;  /* 0x000000040c147810 */ /* 0x040fe20007ffe0ff */
[----:B------:R-:W-:Y:S01]  /*89f0*/  IMAD.MOV.U32 R7, RZ, RZ, 0x40000040 ;  /* 0x40000040ff077424 */ /* 0x000fe200078e00ff */
[----:B------:R-:W-:Y:S01]  /*8a00*/  MOV R5, 0x40000040 ;  /* 0x4000004000057802 */ /* 0x000fe20000000f00 */
[----:B------:R-:W-:Y:S01]  /*8a10*/  IMAD.MOV.U32 R21, RZ, RZ, 0x40000040 ;  /* 0x40000040ff157424 */ /* 0x000fe200078e00ff */
[----:B------:R0:W-:Y:S01]  /*8a20*/  STL.64 [R1+0x8], R8 ;  /* 0x0000080801007387 */ /* 0x0001e20000100a00 */
[----:B------:R-:W-:-:S02]  /*8a30*/  VIADD R14, R12, 0x6 ;  /* 0x000000060c0e7836 */ /* 0x000fc40000000000 */
[----:B------:R-:W-:Y:S02]  /*8a40*/  IMAD.MOV.U32 R15, RZ, RZ, 0x40000040 ;  /* 0x40000040ff0f7424 */ /* 0x000fe400078e00ff */
[----:B------:R-:W-:Y:S02]  /*8a50*/  IMAD.MOV.U32 R119, RZ, RZ, RZ ;  /* 0x000000ffff777224 */ /* 0x000fe400078e00ff */
[----:B--2---:R-:W-:-:S04]  /*8a60*/  IMAD R4, R156, 0x400, R3 ;  /* 0x000004009c047824 */ /* 0x004fc800078e0203 */
[C---:B------:R-:W-:Y:S01]  /*8a70*/  VIADD R6, R4.reuse, 0x2 ;  /* 0x0000000204067836 */ /* 0x040fe20000000000 */
[----:B------:R-:W-:-:S13]  /*8a80*/  R2UR UR6, R4 ;  /* 0x00000000040672ca */ /* 0x000fda00000e0000 */
[----:B------:R-:W-:Y:S01]  /*8a90*/  HGMMA.64x128x16.F32.BF16 R24, gdesc[UR4], RZ, !UPT, gsb0 ;  /* 0x01e00000041879f0 */ /* 0x000fe2000c0018ff */
        /* <DEDUP_REMOVED lines=12> */
[----:B------:R-:W-:Y:S02]  /*8b60*/  R2UR UR6, R6 ;  /* 0x00000000060672ca */ /* 0x000fe400000e0000 */
[----:B------:R-:W-:Y:S01]  /*8b70*/  R2UR UR7, R7 ;  /* 0x00000000070772ca */ /* 0x000fe200000e0000 */
[----:B------:R-:W-:Y:S02]  /*8b80*/  WARPGROUP.DEPBAR.LE gsb0, 0x0 ;  /* 0x00008000000079c5 */ /* 0x000fe40000010000 */
[----:B------:R-:W-:-:S10]  /*8b90*/  WARPGROUP.ARRIVE ;  /* 0x00000000000079c5 */ /* 0x000fd40000000000 */
        /* <DEDUP_REMOVED lines=11> */
.L_x_13373:
        /* <DEDUP_REMOVED lines=67> */
[----:B------:R-:W-:Y:S01]  /*9080*/  VIADD R0, R0, 0x16840 ;  /* 0x0001684000007836 */ /* 0x000fe20000000000 */
[----:B------:R-:W-:-:S05]  /*9090*/  ULDC UR6, c[0x0][0x9d8] ;  /* 0x0002760000067ab9 */ /* 0x000fca0000000800 */
        /* <DEDUP_REMOVED lines=29> */
[----:B--2---:R-:W-:-:S07]  /*9270*/  IADD3 R89, R89, 0x80, -R90 ;  /* 0x0000008059597810 */ /* 0x004fce0007ffe85a */
[----:B------:R-:W2:Y:S01]  /*9280*/  MUFU.TANH R55, R55 ;  /* 0x0000003700377308 */ /* 0x000ea20000002400 */
[----:B------:R-:W-:-:S07]  /*9290*/  IMAD R72, R88, -0x80, R89 ;  /* 0xffffff8058487824 */ /* 0x000fce00078e0259 */
[----:B------:R-:W2:Y:S01]  /*92a0*/  MUFU.TANH R50, R50 ;  /* 0x0000003200327308 */ /* 0x000ea20000002400 */
[----:B------:R-:W-:-:S07]  /*92b0*/  ISETP.GT.AND P4, PT, R72, RZ, PT ;  /* 0x000000ff4800720c */ /* 0x000fce0003f84270 */
[----:B------:R-:W2:Y:S01]  /*92c0*/  MUFU.TANH R56, R56 ;  /* 0x0000003800387308 */ /* 0x000ea20000002400 */
[----:B------:R-:W-:-:S07]  /*92d0*/  ISETP.GT.AND P5, PT, R72, 0x1, PT ;  /* 0x000000014800780c */ /* 0x000fce0003fa4270 */
[----:B------:R-:W2:Y:S01]  /*92e0*/  MUFU.TANH R53, R53 ;  /* 0x0000003500357308 */ /* 0x000ea20000002400 */
[----:B------:R-:W-:-:S07]  /*92f0*/  ISETP.GT.AND P1, PT, R72, 0x8, PT ;  /* 0x000000084800780c */ /* 0x000fce0003f24270 */
[----:B------:R-:W2:Y:S01]  /*9300*/  MUFU.TANH R59, R59 ;  /* 0x0000003b003b7308 */ /* 0x000ea20000002400 */
[----:B0-----:R-:W-:-:S07]  /*9310*/  FSEL R3, R3, -INF , P4 ;  /* 0xff80000003037808 */ /* 0x001fce0002000000 */
[----:B------:R-:W0:Y:S01]  /*9320*/  MUFU.TANH R54, R54 ;  /* 0x0000003600367308 */ /* 0x000e220000002400 */
[----:B-1----:R-:W-:-:S07]  /*9330*/  FSEL R4, R4, -INF , P5 ;  /* 0xff80000004047808 */ /* 0x002fce0002800000 */
[----:B------:R-:W1:Y:S01]  /*9340*/  MUFU.TANH R60, R60 ;  /* 0x0000003c003c7308 */ /* 0x000e620000002400 */
[----:B------:R-:W-:-:S07]  /*9350*/  ISETP.GT.AND P2, PT, R72, 0x9, PT ;  /* 0x000000094800780c */ /* 0x000fce0003f44270 */
[----:B------:R-:W1:Y:S01]  /*9360*/  MUFU.TANH R57, R57 ;  /* 0x0000003900397308 */ /* 0x000e620000002400 */
[----:B---3--:R-:W-:-:S07]  /*9370*/  FSEL R7, R7, -INF , P1 ;  /* 0xff80000007077808 */ /* 0x008fce0000800000 */
[----:B------:R-:W3:Y:S01]  /*9380*/  MUFU.TANH R63, R63 ;  /* 0x0000003f003f7308 */ /* 0x000ee20000002400 */
[----:B------:R-:W-:-:S07]  /*9390*/  FMNMX.FTZ R76, R3, R4, !PT ;  /* 0x00000004034c7209 */ /* 0x000fce0007810000 */
[----:B------:R-:W3:Y:S01]  /*93a0*/  MUFU.TANH R58, R58 ;  /* 0x0000003a003a7308 */ /* 0x000ee20000002400 */
[----:B------:R-:W-:-:S07]  /*93b0*/  ISETP.GT.AND P3, PT, R72, 0x10, PT ;  /* 0x000000104800780c */ /* 0x000fce0003f64270 */
[----:B------:R-:W3:Y:S01]  /*93c0*/  MUFU.TANH R64, R64 ;  /* 0x0000004000407308 */ /* 0x000ee20000002400 */
[----:B----4-:R-:W-:-:S07]  /*93d0*/  FSEL R8, R8, -INF , P2 ;  /* 0xff80000008087808 */ /* 0x010fce0001000000 */
[----:B------:R-:W4:Y:S01]  /*93e0*/  MUFU.TANH R61, R61 ;  /* 0x0000003d003d7308 */ /* 0x000f220000002400 */
[----:B------:R-:W-:Y:S01]  /*93f0*/  FMNMX.FTZ R75, R7, R76, !PT ;  /* 0x0000004c074b7209 */ /* 0x000fe20007810000 */
[----:B------:R-:W-:Y:S01]  /*9400*/  FMUL.FTZ R71, R81, UR5 ;  /* 0x0000000551477c20 */ /* 0x000fe20008410000 */
[----:B-----5:R-:W-:-:S05]  /*9410*/  FSEL R5, R5, -INF , P4 ;  /* 0xff80000005057808 */ /* 0x020fca0002000000 */
[----:B------:R-:W5:Y:S01]  /*9420*/  MUFU.TANH R67, R67 ;  /* 0x0000004300437308 */ /* 0x000f620000002400 */
[----:B------:R-:W-:-:S07]  /*9430*/  ISETP.GT.AND P4, PT, R72, 0x11, PT ;  /* 0x000000114800780c */ /* 0x000fce0003f84270 */
[----:B------:R-:W5:Y:S01]  /*9440*/  MUFU.TANH R62, R62 ;  /* 0x0000003e003e7308 */ /* 0x000f620000002400 */
[----:B------:R-:W-:Y:S01]  /*9450*/  FSEL R11, R11, -INF , P3 ;  /* 0xff8000000b0b7808 */ /* 0x000fe20001800000 */
[----:B------:R-:W-:Y:S01]  /*9460*/  FMUL.FTZ R73, R84, UR5 ;  /* 0x0000000554497c20 */ /* 0x000fe20008410000 */
[----:B------:R-:W-:-:S05]  /*9470*/  FMNMX.FTZ R76, R8, R75, !PT ;  /* 0x0000004b084c7209 */ /* 0x000fca0007810000 */
[----:B------:R-:W5:Y:S01]  /*9480*/  MUFU.TANH R68, R68 ;  /* 0x0000004400447308 */ /* 0x000f620000002400 */
[----:B------:R-:W-:Y:S01]  /*9490*/  FSEL R6, R6, -INF , P5 ;  /* 0xff80000006067808 */ /* 0x000fe20002800000 */
[----:B------:R-:W-:Y:S01]  /*94a0*/  FMUL.FTZ R74, R85, UR5 ;  /* 0x00000005554a7c20 */ /* 0x000fe20008410000 */
[----:B------:R-:W-:Y:S01]  /*94b0*/  ISETP.GT.AND P5, PT, R72, 0x18, PT ;  /* 0x000000184800780c */ /* 0x000fe20003fa4270 */
[----:B------:R-:W5:Y:S01]  /*94c0*/  LDL R90, [R1+0x18] ;  /* 0x00001800015a7983 */ /* 0x000f620000100800 */
[----:B------:R-:W-:Y:S02]  /*94d0*/  FSEL R24, R24, -INF , P4 ;  /* 0xff80000018187808 */ /* 0x000fe40002000000 */
[----:B------:R-:W-:Y:S01]  /*94e0*/  FMNMX.FTZ R75, R11, R76, !PT ;  /* 0x0000004c0b4b7209 */ /* 0x000fe20007810000 */
[----:B------:R-:W5:Y:S01]  /*94f0*/  MUFU.TANH R65, R65 ;  /* 0x0000004100417308 */ /* 0x000f620000002400 */
[----:B------:R-:W-:Y:S02]  /*9500*/  FSEL R9, R9, -INF , P1 ;  /* 0xff80000009097808 */ /* 0x000fe40000800000 */
[----:B------:R-:W-:-:S02]  /*9510*/  ISETP.GT.AND P1, PT, R72, 0x19, PT ;  /* 0x000000194800780c */ /* 0x000fc40003f24270 */
[----:B------:R-:W-:Y:S02]  /*9520*/  FSEL R27, R27, -INF , P5 ;  /* 0xff8000001b1b7808 */ /* 0x000fe40002800000 */
[----:B------:R-:W-:Y:S01]  /*9530*/  FMNMX.FTZ R76, R24, R75, !PT ;  /* 0x0000004b184c7209 */ /* 0x000fe20007810000 */
[----:B------:R-:W5:Y:S01]  /*9540*/  MUFU.TANH R70, R70 ;  /* 0x0000004600467308 */ /* 0x000f620000002400 */
[----:B------:R-:W-:Y:S02]  /*9550*/  FSEL R10, R10, -INF , P2 ;  /* 0xff8000000a0a7808 */ /* 0x000fe40001000000 */
[----:B------:R-:W-:Y:S02]  /*9560*/  ISETP.GT.AND P2, PT, R72, 0x20, PT ;  /* 0x000000204800780c */ /* 0x000fe40003f44270 */
[----:B------:R-:W-:Y:S02]  /*9570*/  FSEL R28, R28, -INF , P1 ;  /* 0xff8000001c1c7808 */ /* 0x000fe40000800000 */
[----:B------:R-:W-:Y:S01]  /*9580*/  FMNMX.FTZ R77, R27, R76, !PT ;  /* 0x0000004c1b4d7209 */ /* 0x000fe20007810000 */
[----:B------:R-:W5:Y:S01]  /*9590*/  MUFU.TANH R66, R66 ;  /* 0x0000004200427308 */ /* 0x000f620000002400 */
[----:B------:R-:W-:-:S02]  /*95a0*/  FSEL R25, R25, -INF , P3 ;  /* 0xff80000019197808 */ /* 0x000fc40001800000 */
[----:B------:R-:W-:Y:S02]  /*95b0*/  ISETP.GT.AND P3, PT, R72, 0x21, PT ;  /* 0x000000214800780c */ /* 0x000fe40003f64270 */
[----:B------:R-:W-:Y:S02]  /*95c0*/  FSEL R75, R31, -INF , P2 ;  /* 0xff8000001f4b7808 */ /* 0x000fe40001000000 */
[----:B------:R-:W-:Y:S01]  /*95d0*/  FMNMX.FTZ R76, R28, R77, !PT ;  /* 0x0000004d1c4c7209 */ /* 0x000fe20007810000 */
[----:B------:R-:W-:Y:S01]  /*95e0*/  MUFU.TANH R69, R69 ;  /* 0x0000004500457308 */ /* 0x000fe20000002400 */
[----:B------:R-:W-:Y:S02]  /*95f0*/  FSEL R26, R26, -INF , P4 ;  /* 0xff8000001a1a7808 */ /* 0x000fe40002000000 */
[----:B------:R-:W-:Y:S02]  /*9600*/  ISETP.GT.AND P4, PT, R72, 0x28, PT ;  /* 0x000000284800780c */ /* 0x000fe40003f84270 */
[----:B------:R-:W-:-:S02]  /*9610*/  FSEL R32, R32, -INF , P3 ;  /* 0xff80000020207808 */ /* 0x000fc40001800000 */
[----:B------:R-:W-:Y:S02]  /*9620*/  FMNMX.FTZ R31, R75, R76, !PT ;  /* 0x0000004c4b1f7209 */ /* 0x000fe40007810000 */
[----:B------:R-:W-:Y:S02]  /*9630*/  FSEL R29, R29, -INF , P5 ;  /* 0xff8000001d1d7808 */ /* 0x000fe40002800000 */
[----:B------:R-:W-:Y:S02]  /*9640*/  ISETP.GT.AND P5, PT, R72, 0x29, PT ;  /* 0x000000294800780c */ /* 0x000fe40003fa4270 */
[----:B------:R-:W-:Y:S02]  /*9650*/  FSEL R35, R35, -INF , P4 ;  /* 0xff80000023237808 */ /* 0x000fe40002000000 */
[----:B------:R-:W-:Y:S02]  /*9660*/  FMNMX.FTZ R76, R32, R31, !PT ;  /* 0x0000001f204c7209 */ /* 0x000fe40007810000 */
        /* <DEDUP_REMOVED lines=38> */
[----:B--2---:R-:W-:Y:S02]  /*98d0*/  FSEL R55, R55, -INF , P4 ;  /* 0xff80000037377808 */ /* 0x004fe40002000000 */
        /* <DEDUP_REMOVED lines=9> */
[----:B0-----:R-:W-:-:S02]  /*9970*/  FSEL R54, R54, -INF , P3 ;  /* 0xff80000036367808 */ /* 0x001fc40001800000 */
[----:B------:R-:W-:Y:S02]  /*9980*/  ISETP.GT.AND P3, PT, R72, 0x60, PT ;  /* 0x000000604800780c */ /* 0x000fe40003f64270 */
[----:B-1----:R-:W-:Y:S02]  /*9990*/  FSEL R60, R60, -INF , P2 ;  /* 0xff8000003c3c7808 */ /* 0x002fe40001000000 */
[----:B------:R-:W-:Y:S02]  /*99a0*/  FMNMX.FTZ R31, R59, R38, !PT ;  /* 0x000000263b1f7209 */ /* 0x000fe40007810000 */
[----:B------:R-:W-:Y:S02]  /*99b0*/  FSEL R57, R57, -INF , P4 ;  /* 0xff80000039397808 */ /* 0x000fe40002000000 */
[----:B------:R-:W-:Y:S02]  /*99c0*/  ISETP.GT.AND P4, PT, R72, 0x61, PT ;  /* 0x000000614800780c */ /* 0x000fe40003f84270 */
[----:B---3--:R-:W-:-:S02]  /*99d0*/  FSEL R63, R63, -INF , P3 ;  /* 0xff8000003f3f7808 */ /* 0x008fc40001800000 */
[----:B------:R-:W-:Y:S01]  /*99e0*/  FMNMX.FTZ R38, R60, R31, !PT ;  /* 0x0000001f3c267209 */ /* 0x000fe20007810000 */
[----:B------:R-:W0:Y:S01]  /*99f0*/  MUFU.TANH R71, R71 ;  /* 0x0000004700477308 */ /* 0x000e220000002400 */
[----:B------:R-:W-:Y:S02]  /*9a00*/  FSEL R58, R58, -INF , P5 ;  /* 0xff8000003a3a7808 */ /* 0x000fe40002800000 */
[----:B------:R-:W-:Y:S02]  /*9a10*/  ISETP.GT.AND P5, PT, R72, 0x68, PT ;  /* 0x000000684800780c */ /* 0x000fe40003fa4270 */
[----:B------:R-:W-:Y:S02]  /*9a20*/  FSEL R64, R64, -INF , P4 ;  /* 0xff80000040407808 */ /* 0x000fe40002000000 */
[----:B------:R-:W-:Y:S01]  /*9a30*/  FMNMX.FTZ R31, R63, R38, !PT ;  /* 0x000000263f1f7209 */ /* 0x000fe20007810000 */
[----:B------:R-:W1:Y:S01]  /*9a40*/  MUFU.TANH R73, R73 ;  /* 0x0000004900497308 */ /* 0x000e620000002400 */
[----:B----4-:R-:W-:-:S02]  /*9a50*/  FSEL R61, R61, -INF , P1 ;  /* 0xff8000003d3d7808 */ /* 0x010fc40000800000 */
[----:B------:R-:W-:Y:S02]  /*9a60*/  ISETP.GT.AND P1, PT, R72, 0x69, PT ;  /* 0x000000694800780c */ /* 0x000fe40003f24270 */
[----:B-----5:R-:W-:Y:S02]  /*9a70*/  FSEL R67, R67, -INF , P5 ;  /* 0xff80000043437808 */ /* 0x020fe40002800000 */
[----:B------:R-:W-:Y:S01]  /*9a80*/  FMNMX.FTZ R38, R64, R31, !PT ;  /* 0x0000001f40267209 */ /* 0x000fe20007810000 */
[----:B------:R-:W2:Y:S01]  /*9a90*/  MUFU.TANH R74, R74 ;  /* 0x0000004a004a7308 */ /* 0x000ea20000002400 */
        /* <DEDUP_REMOVED lines=10> */
[----:B0-----:R-:W-:Y:S02]  /*9b40*/  FSEL R71, R71, -INF , P3 ;  /* 0xff80000047477808 */ /* 0x001fe40001800000 */
[----:B------:R-:W-:Y:S02]  /*9b50*/  FMNMX.FTZ R38, R70, R31, !PT ;  /* 0x0000001f46267209 */ /* 0x000fe40007810000 */
[----:B------:R-:W-:Y:S02]  /*9b60*/  FSEL R69, R69, -INF , P5 ;  /* 0xff80000045457808 */ /* 0x000fe40002800000 */
[----:B------:R-:W-:Y:S02]  /*9b70*/  ISETP.GT.AND P5, PT, R72, 0x79, PT ;  /* 0x000000794800780c */ /* 0x000fe40003fa4270 */
[----:B-1----:R-:W-:-:S02]  /*9b80*/  FSEL R73, R73, -INF , P4 ;  /* 0xff80000049497808 */ /* 0x002fc40002000000 */
[----:B------:R-:W-:Y:S02]  /*9b90*/  FMNMX.FTZ R38, R71, R38, !PT ;  /* 0x0000002647267209 */ /* 0x000fe40007810000 */
[----:B--2---:R-:W-:Y:S02]  /*9ba0*/  FSEL R74, R74, -INF , P5 ;  /* 0xff8000004a4a7808 */ /* 0x004fe40002800000 */
        /* <DEDUP_REMOVED lines=8> */
[----:B------:R-:W-:-:S05]  /*9c30*/  FSEL R77, R77, RZ, P6 ;  /* 0x000000ff4d4d7208 */ /* 0x000fca0003000000 */
[--C-:B------:R-:W-:Y:S01]  /*9c40*/  FFMA.FTZ R148, R3, UR4, -R77.reuse ;  /* 0x0000000403947c23 */ /* 0x100fe2000801084d */
[----:B------:R-:W-:Y:S01]  /*9c50*/  FFMA.FTZ R3, R4, UR4, -R77 ;  /* 0x0000000404037c23 */ /* 0x000fe2000801084d */
[----:B------:R-:W-:Y:S01]  /*9c60*/  FMNMX.FTZ R4, R5, R6, !PT ;  /* 0x0000000605047209 */ /* 0x000fe20007810000 */
[----:B------:R-:W-:-:S03]  /*9c70*/  FMUL.FTZ R38, R79, UR5 ;  /* 0x000000054f267c20 */ /* 0x000fc60008410000 */
[----:B------:R-:W-:Y:S01]  /*9c80*/  FMNMX.FTZ R79, R9, R4, !PT ;  /* 0x00000004094f7209 */ /* 0x000fe20007810000 */
[----:B------:R-:W-:-:S03]  /*9c90*/  FFMA.FTZ R120, R11, UR4, -R77 ;  /* 0x000000040b787c23 */ /* 0x000fc6000801084d */
[----:B------:R-:W-:-:S04]  /*9ca0*/  FMNMX.FTZ R4, R10, R79, !PT ;  /* 0x0000004f0a047209 */ /* 0x000fc80007810000 */
[----:B------:R-:W-:-:S04]  /*9cb0*/  FMNMX.FTZ R11, R25, R4, !PT ;  /* 0x00000004190b7209 */ /* 0x000fc80007810000 */
[----:B------:R-:W-:-:S04]  /*9cc0*/  FMNMX.FTZ R4, R26, R11, !PT ;  /* 0x0000000b1a047209 */ /* 0x000fc80007810000 */
        /* <DEDUP_REMOVED lines=26> */
[----:B------:R-:W1:Y:S01]  /*9e70*/  MUFU.TANH R72, R72 ;  /* 0x0000004800487308 */ /* 0x000e620000002400 */
[----:B------:R-:W-:Y:S01]  /*9e80*/  FMUL.FTZ R81, R87, UR5 ;  /* 0x0000000557517c20 */ /* 0x000fe20008410000 */
[--C-:B------:R-:W-:Y:S01]  /*9e90*/  FFMA.FTZ R150, R7, UR4, -R77.reuse ;  /* 0x0000000407967c23 */ /* 0x100fe2000801084d */
[----:B------:R-:W-:Y:S01]  /*9ea0*/  FMNMX.FTZ R79, R65, R4, !PT ;  /* 0x00000004414f7209 */ /* 0x000fe20007810000 */
[--C-:B------:R-:W-:Y:S01]  /*9eb0*/  FFMA.FTZ R7, R8, UR4, -R77.reuse ;  /* 0x0000000408077c23 */ /* 0x100fe2000801084d */
[--C-:B------:R-:W-:Y:S01]  /*9ec0*/  FFMA.FTZ R28, R28, UR4, -R77.reuse ;  /* 0x000000041c1c7c23 */ /* 0x100fe2000801084d */
[--C-:B------:R-:W-:Y:S02]  /*9ed0*/  FFMA.FTZ R24, R24, UR4, -R77.reuse ;  /* 0x0000000418187c23 */ /* 0x100fe4000801084d */
[----:B------:R-:W2:Y:S01]  /*9ee0*/  MUFU.TANH R80, R80 ;  /* 0x0000005000507308 */ /* 0x000ea20000002400 */
[----:B------:R-:W-:Y:S01]  /*9ef0*/  FMNMX.FTZ R8, R66, R79, !PT ;  /* 0x0000004f42087209 */ /* 0x000fe20007810000 */
[--C-:B------:R-:W-:Y:S01]  /*9f00*/  FFMA.FTZ R32, R32, UR4, -R77.reuse ;  /* 0x0000000420207c23 */ /* 0x100fe2000801084d */
[----:B0-----:R-:W-:Y:S01]  /*9f10*/  FSEL R4, R38, -INF , P1 ;  /* 0xff80000026047808 */ /* 0x001fe20000800000 */
[----:B------:R-:W-:-:S04]  /*9f20*/  FFMA.FTZ R36, R36, UR4, -R77 ;  /* 0x0000000424247c23 */ /* 0x000fc8000801084d */
[----:B------:R-:W0:Y:S01]  /*9f30*/  MUFU.TANH R78, R78 ;  /* 0x0000004e004e7308 */ /* 0x000e220000002400 */
[----:B------:R-:W-:Y:S01]  /*9f40*/  FMNMX.FTZ R83, R69, R8, !PT ;  /* 0x0000000845537209 */ /* 0x000fe20007810000 */
[--C-:B------:R-:W-:Y:S01]  /*9f50*/  FFMA.FTZ R132, R47, UR4, -R77.reuse ;  /* 0x000000042f847c23 */ /* 0x100fe2000801084d */
[----:B-1----:R-:W-:Y:S01]  /*9f60*/  FSEL R8, R72, -INF , P2 ;  /* 0xff80000048087808 */ /* 0x002fe20001000000 */
[--C-:B------:R-:W-:Y:S01]  /*9f70*/  FFMA.FTZ R134, R51, UR4, -R77.reuse ;  /* 0x0000000433867c23 */ /* 0x100fe2000801084d */
[--C-:B------:R-:W-:Y:S01]  /*9f80*/  FFMA.FTZ R136, R55, UR4, -R77.reuse ;  /* 0x0000000437887c23 */ /* 0x100fe2000801084d */
        /* <DEDUP_REMOVED lines=10> */
[----:B------:R2:W-:Y:S01]  /*a030*/  MUFU.EX2 R27, R28 ;  /* 0x0000001c001b7308 */ /* 0x0005e20000000800 */
[--C-:B------:R-:W-:Y:S01]  /*a040*/  FFMA.FTZ R144, R70, UR4, -R77.reuse ;  /* 0x0000000446907c23 */ /* 0x100fe2000801084d */
[----:B------:R-:W-:Y:S01]  /*a050*/  FFMA.FTZ R71, R71, UR4, -R77 ;  /* 0x0000000447477c23 */ /* 0x000fe2000801084d */
[----:B------:R-:W-:Y:S01]  /*a060*/  ULDC UR5, c[0x0][0x988] ;  /* 0x0002620000057ab9 */ /* 0x000fe20000000800 */
[----:B--2---:R-:W-:-:S04]  /*a070*/  FSEL R28, R80, -INF , P3 ;  /* 0xff800000501c7808 */ /* 0x004fc80001800000 */
[----:B------:R0:W-:Y:S01]  /*a080*/  MUFU.EX2 R11, R24 ;  /* 0x00000018000b7308 */ /* 0x0001e20000000800 */
[----:B------:R-:W-:Y:S02]  /*a090*/  FMNMX.FTZ R83, R28, R83, !PT ;  /* 0x000000531c537209 */ /* 0x000fe40007810000 */
[----:B0-----:R-:W-:-:S05]  /*a0a0*/  FSEL R24, R78, -INF , P4 ;  /* 0xff8000004e187808 */ /* 0x001fca0002000000 */
[----:B------:R1:W-:Y:S01]  /*a0b0*/  MUFU.EX2 R75, R32 ;  /* 0x00000020004b7308 */ /* 0x0003e20000000800 */
[----:B------:R-:W-:Y:S02]  /*a0c0*/  FMNMX.FTZ R83, R24, R83, !PT ;  /* 0x0000005318537209 */ /* 0x000fe40007810000 */
[----:B-1----:R-:W-:-:S04]  /*a0d0*/  FSEL R32, R81, -INF , P5 ;  /* 0xff80000051207808 */ /* 0x002fc80002800000 */
[----:B------:R-:W-:Y:S01]  /*a0e0*/  FMNMX.FTZ R83, R32, R83, !PT ;  /* 0x0000005320537209 */ /* 0x000fe20007810000 */
[----:B------:R0:W-:Y:S04]  /*a0f0*/  MUFU.EX2 R35, R36 ;  /* 0x0000002400237308 */ /* 0x0001e80000000800 */
[----:B0-----:R-:W0:Y:S02]  /*a100*/  SHFL.BFLY PT, R36, R83, 0x2, 0x1f ;  /* 0x0c401f0053247f89 */ /* 0x001e2400000e0000 */
[----:B0-----:R-:W-:-:S05]  /*a110*/  FMNMX.FTZ R36, R83, R36, !PT ;  /* 0x0000002453247209 */ /* 0x001fca0007810000 */
[----:B------:R-:W0:Y:S01]  /*a120*/  SHFL.BFLY PT, R81, R36, 0x1, 0x1f ;  /* 0x0c201f0024517f89 */ /* 0x000e2200000e0000 */
        /* <DEDUP_REMOVED lines=18> */
[----:B------:R-:W-:Y:S01]  /*a250*/  FFMA.FTZ R151, R9, UR4, -R77 ;  /* 0x0000000409977c23 */ /* 0x000fe2000801084d */
[----:B-1----:R-:W-:Y:S01]  /*a260*/  FADD.FTZ R5, R148, R3 ;  /* 0x0000000394057221 */ /* 0x002fe20000010000 */
[----:B------:R-:W-:-:S03]  /*a270*/  FFMA.FTZ R10, R10, UR4, -R77 ;  /* 0x000000040a0a7c23 */ /* 0x000fc6000801084d */
[----:B------:R-:W-:Y:S01]  /*a280*/  MUFU.EX2 R149, R149 ;  /* 0x0000009500957308 */ /* 0x000fe20000000800 */
[----:B------:R-:W-:-:S07]  /*a290*/  FFMA.FTZ R121, R25, UR4, -R77 ;  /* 0x0000000419797c23 */ /* 0x000fce000801084d */
[----:B------:R-:W1:Y:S08]  /*a2a0*/  MUFU.EX2 R6, R6 ;  /* 0x0000000600067308 */ /* 0x000e700000000800 */
[----:B------:R-:W4:Y:S08]  /*a2b0*/  MUFU.EX2 R122, R122 ;  /* 0x0000007a007a7308 */ /* 0x000f300000000800 */
[----:B------:R2:W-:Y:S01]  /*a2c0*/  MUFU.EX2 R79, R44 ;  /* 0x0000002c004f7308 */ /* 0x0005e20000000800 */
[----:B------:R-:W-:-:S07]  /*a2d0*/  FFMA.FTZ R26, R26, UR4, -R77 ;  /* 0x000000041a1a7c23 */ /* 0x000fce000801084d */
[----:B------:R-:W5:Y:S01]  /*a2e0*/  MUFU.EX2 R151, R151 ;  /* 0x0000009700977308 */ /* 0x000f620000000800 */
[----:B--2---:R-:W-:-:S04]  /*a2f0*/  FADD.FTZ R44, R150, R5 ;  /* 0x00000005962c7221 */ /* 0x004fc80000010000 */
[----:B0-----:R-:W-:-:S03]  /*a300*/  FADD.FTZ R5, R7, R44 ;  /* 0x0000002c07057221 */ /* 0x001fc60000010000 */
[----:B------:R0:W-:Y:S01]  /*a310*/  MUFU.EX2 R39, R40 ;  /* 0x0000002800277308 */ /* 0x0001e20000000800 */
[----:B------:R-:W-:-:S07]  /*a320*/  FFMA.FTZ R123, R29, UR4, -R77 ;  /* 0x000000041d7b7c23 */ /* 0x000fce000801084d */
[----:B------:R-:W2:Y:S01]  /*a330*/  MUFU.EX2 R10, R10 ;  /* 0x0000000a000a7308 */ /* 0x000ea20000000800 */
[--C-:B0-----:R-:W-:Y:S01]  /*a340*/  FFMA.FTZ R40, R42, UR4, -R77.reuse ;  /* 0x000000042a287c23 */ /* 0x101fe2000801084d */
[----:B------:R-:W-:Y:S01]  /*a350*/  FFMA.FTZ R42, R46, UR4, -R77 ;  /* 0x000000042e2a7c23 */ /* 0x000fe2000801084d */
[----:B---3--:R-:W-:-:S05]  /*a360*/  FADD.FTZ R46, R120, R5 ;  /* 0x00000005782e7221 */ /* 0x008fca0000010000 */
[----:B------:R-:W0:Y:S01]  /*a370*/  MUFU.EX2 R124, R124 ;  /* 0x0000007c007c7308 */ /* 0x000e220000000800 */
[----:B------:R-:W-:Y:S01]  /*a380*/  FADD.FTZ R5, R11, R46 ;  /* 0x0000002e0b057221 */ /* 0x000fe20000010000 */
[----:B-1----:R-:W-:-:S06]  /*a390*/  FADD.FTZ R48, R149, R6 ;  /* 0x0000000695307221 */ /* 0x002fcc0000010000 */
[----:B------:R-:W1:Y:S01]  /*a3a0*/  MUFU.EX2 R121, R121 ;  /* 0x0000007900797308 */ /* 0x000e620000000800 */
[----:B------:R-:W-:Y:S01]  /*a3b0*/  FFMA.FTZ R30, R30, UR4, -R77 ;  /* 0x000000041e1e7c23 */ /* 0x000fe2000801084d */
[----:B----4-:R-:W-:Y:S01]  /*a3c0*/  FADD.FTZ R46, R122, R5 ;  /* 0x000000057a2e7221 */ /* 0x010fe20000010000 */
[----:B-----5:R-:W-:-:S05]  /*a3d0*/  FADD.FTZ R5, R151, R48 ;  /* 0x0000003097057221 */ /* 0x020fca0000010000 */
[----:B------:R-:W3:Y:S01]  /*a3e0*/  MUFU.EX2 R26, R26 ;  /* 0x0000001a001a7308 */ /* 0x000ee20000000800 */
[----:B------:R-:W-:Y:S01]  /*a3f0*/  FFMA.FTZ R125, R33, UR4, -R77 ;  /* 0x00000004217d7c23 */ /* 0x000fe2000801084d */
[----:B------:R-:W-:-:S06]  /*a400*/  FADD.FTZ R9, R27, R46 ;  /* 0x0000002e1b097221 */ /* 0x000fcc0000010000 */
[----:B------:R-:W4:Y:S01]  /*a410*/  MUFU.EX2 R126, R126 ;  /* 0x0000007e007e7308 */ /* 0x000f220000000800 */
[----:B--2---:R-:W-:Y:S01]  /*a420*/  FADD.FTZ R48, R10, R5 ;  /* 0x000000050a307221 */ /* 0x004fe20000010000 */
[----:B------:R-:W-:-:S06]  /*a430*/  FFMA.FTZ R34, R34, UR4, -R77 ;  /* 0x0000000422227c23 */ /* 0x000fcc000801084d */
[----:B------:R-:W2:Y:S01]  /*a440*/  MUFU.EX2 R123, R123 ;  /* 0x0000007b007b7308 */ /* 0x000ea20000000800 */
[----:B------:R-:W-:Y:S01]  /*a450*/  FFMA.FTZ R44, R50, UR4, -R77 ;  /* 0x00000004322c7c23 */ /* 0x000fe2000801084d */
[----:B0-----:R-:W-:Y:S01]  /*a460*/  FADD.FTZ R50, R124, R9 ;  /* 0x000000097c327221 */ /* 0x001fe20000010000 */
[----:B-1----:R-:W-:-:S05]  /*a470*/  FADD.FTZ R5, R121, R48 ;  /* 0x0000003079057221 */ /* 0x002fca0000010000 */
[----:B------:R-:W0:Y:S01]  /*a480*/  MUFU.EX2 R30, R30 ;  /* 0x0000001e001e7308 */ /* 0x000e220000000800 */
[----:B------:R-:W-:Y:S01]  /*a490*/  FFMA.FTZ R127, R37, UR4, -R77 ;  /* 0x00000004257f7c23 */ /* 0x000fe2000801084d */
[----:B------:R-:W-:-:S06]  /*a4a0*/  FADD.FTZ R9, R75, R50 ;  /* 0x000000324b097221 */ /* 0x000fcc0000010000 */
[----:B------:R-:W1:Y:S01]  /*a4b0*/  MUFU.EX2 R128, R128 ;  /* 0x0000008000807308 */ /* 0x000e620000000800 */
[----:B---3--:R-:W-:Y:S01]  /*a4c0*/  FADD.FTZ R50, R26, R5 ;  /* 0x000000051a327221 */ /* 0x008fe20000010000 */
[----:B------:R-:W-:-:S06]  /*a4d0*/  FFMA.FTZ R36, R43, UR4, -R77 ;  /* 0x000000042b247c23 */ /* 0x000fcc000801084d */
[----:B------:R-:W3:Y:S01]  /*a4e0*/  MUFU.EX2 R125, R125 ;  /* 0x0000007d007d7308 */ /* 0x000ee20000000800 */
[----:B----4-:R-:W-:Y:S01]  /*a4f0*/  FADD.FTZ R48, R126, R9 ;  /* 0x000000097e307221 */ /* 0x010fe20000010000 */
[----:B--2---:R-:W-:-:S06]  /*a500*/  FADD.FTZ R5, R123, R50 ;  /* 0x000000327b057221 */ /* 0x004fcc0000010000 */
[----:B------:R-:W-:Y:S01]  /*a510*/  MUFU.EX2 R34, R34 ;  /* 0x0000002200227308 */ /* 0x000fe20000000800 */
[----:B------:R-:W-:Y:S01]  /*a520*/  FFMA.FTZ R129, R41, UR4, -R77 ;  /* 0x0000000429817c23 */ /* 0x000fe2000801084d */
[----:B------:R-:W-:Y:S01]  /*a530*/  FADD.FTZ R9, R35, R48 ;  /* 0x0000003023097221 */ /* 0x000fe20000010000 */
[----:B------:R-:W-:-:S05]  /*a540*/  IMAD.U32 R25, RZ, RZ, UR38 ;  /* 0x00000026ff197e24 */ /* 0x000fca000f8e00ff */
[----:B------:R-:W2:Y:S01]  /*a550*/  MUFU.EX2 R130, R130 ;  /* 0x0000008200827308 */ /* 0x000ea20000000800 */
[----:B0-----:R-:W-:-:S07]  /*a560*/  FADD.FTZ R50, R30, R5 ;  /* 0x000000051e327221 */ /* 0x001fce0000010000 */
[----:B------:R-:W0:Y:S01]  /*a570*/  MUFU.EX2 R127, R127 ;  /* 0x0000007f007f7308 */ /* 0x000e220000000800 */
[----:B-1----:R-:W-:Y:S01]  /*a580*/  FADD.FTZ R52, R128, R9 ;  /* 0x0000000980347221 */ /* 0x002fe20000010000 */
[----:B------:R-:W-:Y:S01]  /*a590*/  PRMT R0, R25, 0x654, R0 ;  /* 0x0000065419007816 */ /* 0x000fe20000000000 */
[----:B---3--:R-:W-:-:S05]  /*a5a0*/  FADD.FTZ R5, R125, R50 ;  /* 0x000000327d057221 */ /* 0x008fca0000010000 */
[----:B------:R-:W1:Y:S01]  /*a5b0*/  MUFU.EX2 R36, R36 ;  /* 0x0000002400247308 */ /* 0x000e620000000800 */
[----:B------:R-:W-:Y:S01]  /*a5c0*/  FFMA.FTZ R131, R45, UR4, -R77 ;  /* 0x000000042d837c23 */ /* 0x000fe2000801084d */
[----:B------:R-:W-:Y:S01]  /*a5d0*/  FADD.FTZ R9, R39, R52 ;  /* 0x0000003427097221 */ /* 0x000fe20000010000 */
[----:B------:R3:W-:Y:S05]  /*a5e0*/  SYNCS.ARRIVE.TRANS64.RED.A1T0 RZ, [R0+URZ], RZ ;  /* 0x000000ff00ff79a7 */ /* 0x0007ea000810043f */
[----:B------:R-:W4:Y:S01]  /*a5f0*/  MUFU.EX2 R132, R132 ;  /* 0x0000008400847308 */ /* 0x000f220000000800 */
[----:B--2---:R-:W-:Y:S01]  /*a600*/  FADD.FTZ R50, R130, R9 ;  /* 0x0000000982327221 */ /* 0x004fe20000010000 */
[----:B---3--:R-:W-:-:S06]  /*a610*/  FADD.FTZ R0, R34, R5 ;  /* 0x0000000522007221 */ /* 0x008fcc0000010000 */
[----:B------:R-:W2:Y:S01]  /*a620*/  MUFU.EX2 R129, R129 ;  /* 0x0000008100817308 */ /* 0x000ea20000000800 */
[----:B0-----:R-:W-:-:S07]  /*a630*/  FADD.FTZ R5, R127, R0 ;  /* 0x000000007f057221 */ /* 0x001fce0000010000 */
[----:B------:R-:W0:Y:S01]  /*a640*/  MUFU.EX2 R47, R47 ;  /* 0x0000002f002f7308 */ /* 0x000e220000000800 */
[----:B------:R-:W-:-:S07]  /*a650*/  FFMA.FTZ R133, R49, UR4, -R77 ;  /* 0x0000000431857c23 */ /* 0x000fce000801084d */
[----:B------:R-:W3:Y:S01]  /*a660*/  MUFU.EX2 R40, R40 ;  /* 0x0000002800287308 */ /* 0x000ee20000000800 */
[----:B------:R-:W-:Y:S01]  /*a670*/  FADD.FTZ R9, R79, R50 ;  /* 0x000000324f097221 */ /* 0x000fe20000010000 */
[----:B-1----:R-:W-:-:S06]  /*a680*/  FADD.FTZ R52, R36, R5 ;  /* 0x0000000524347221 */ /* 0x002fcc0000010000 */
[----:B------:R-:W1:Y:S01]  /*a690*/  MUFU.EX2 R134, R134 ;  /* 0x0000008600867308 */ /* 0x000e620000000800 */
[----:B----4-:R-:W-:-:S07]  /*a6a0*/  FADD.FTZ R0, R132, R9 ;  /* 0x0000000984007221 */ /* 0x010fce0000010000 */
[----:B------:R-:W4:Y:S01]  /*a6b0*/  MUFU.EX2 R131, R131 ;  /* 0x0000008300837308 */ /* 0x000f220000000800 */
[----:B--2---:R-:W-:-:S07]  /*a6c0*/  FADD.FTZ R9, R129, R52 ;  /* 0x0000003481097221 */ /* 0x004fce0000010000 */
[----:B------:R-:W2:Y:S01]  /*a6d0*/  MUFU.EX2 R51, R51 ;  /* 0x0000003300337308 */ /* 0x000ea20000000800 */
[----:B------:R-:W-:-:S07]  /*a6e0*/  FFMA.FTZ R135, R53, UR4, -R77 ;  /* 0x0000000435877c23 */ /* 0x000fce000801084d */
[----:B------:R-:W5:Y:S01]  /*a6f0*/  MUFU.EX2 R42, R42 ;  /* 0x0000002a002a7308 */ /* 0x000f620000000800 */
[----:B0-----:R-:W-:Y:S01]  /*a700*/  FADD.FTZ R5, R47, R0 ;  /* 0x000000002f057221 */ /* 0x001fe20000010000 */
[----:B------:R-:W-:-:S06]  /*a710*/  FFMA.FTZ R0, R4, UR4, -R77 ;  /* 0x0000000404007c23 */ /* 0x000fcc000801084d */
[----:B------:R-:W0:Y:S01]  /*a720*/  MUFU.EX2 R136, R136 ;  /* 0x0000008800887308 */ /* 0x000e220000000800 */
[----:B---3--:R-:W-:Y:S01]  /*a730*/  FADD.FTZ R4, R40, R9 ;  /* 0x0000000928047221 */ /* 0x008fe20000010000 */
[----:B------:R-:W-:-:S06]  /*a740*/  FFMA.FTZ R46, R54, UR4, -R77 ;  /* 0x00000004362e7c23 */ /* 0x000fcc000801084d */
[----:B------:R-:W3:Y:S01]  /*a750*/  MUFU.EX2 R133, R133 ;  /* 0x0000008500857308 */ /* 0x000ee20000000800 */
[----:B-1----:R-:W-:Y:S01]  /*a760*/  FADD.FTZ R52, R134, R5 ;  /* 0x0000000586347221 */ /* 0x002fe20000010000 */
[----:B----4-:R-:W-:-:S06]  /*a770*/  FADD.FTZ R9, R131, R4 ;  /* 0x0000000483097221 */ /* 0x010fcc0000010000 */
[----:B------:R-:W1:Y:S01]  /*a780*/  MUFU.EX2 R55, R55 ;  /* 0x0000003700377308 */ /* 0x000e620000000800 */
[----:B------:R-:W-:-:S07]  /*a790*/  FFMA.FTZ R137, R57, UR4, -R77 ;  /* 0x0000000439897c23 */ /* 0x000fce000801084d */
[----:B------:R-:W4:Y:S01]  /*a7a0*/  MUFU.EX2 R44, R44 ;  /* 0x0000002c002c7308 */ /* 0x000f220000000800 */
[----:B------:R-:W-:Y:S01]  /*a7b0*/  FFMA.FTZ R5, R8, UR4, -R77 ;  /* 0x0000000408057c23 */ /* 0x000fe2000801084d */
[----:B--2---:R-:W-:-:S06]  /*a7c0*/  FADD.FTZ R25, R51, R52 ;  /* 0x0000003433197221 */ /* 0x004fcc0000010000 */
[----:B------:R-:W2:Y:S01]  /*a7d0*/  MUFU.EX2 R138, R138 ;  /* 0x0000008a008a7308 */ /* 0x000ea20000000800 */
[----:B-----5:R-:W-:Y:S01]  /*a7e0*/  FADD.FTZ R8, R42, R9 ;  /* 0x000000092a087221 */ /* 0x020fe20000010000 */
[----:B------:R-:W-:-:S06]  /*a7f0*/  FFMA.FTZ R48, R58, UR4, -R77 ;  /* 0x000000043a307c23 */ /* 0x000fcc000801084d */
[----:B------:R-:W5:Y:S01]  /*a800*/  MUFU.EX2 R135, R135 ;  /* 0x0000008700877308 */ /* 0x000f620000000800 */
[----:B0-----:R-:W-:Y:S01]  /*a810*/  FADD.FTZ R52, R136, R25 ;  /* 0x0000001988347221 */ /* 0x001fe20000010000 */
[----:B------:R-:W-:-:S06]  /*a820*/  F2FP.BF16.F32.PACK_AB R148, R3, R148 ;  /* 0x000000940394723e */ /* 0x000fcc00000010ff */
        /* <DEDUP_REMOVED lines=9> */
[----:B--2---:R-:W-:Y:S01]  /*a8c0*/  FADD.FTZ R52, R138, R9 ;  /* 0x000000098a347221 */ /* 0x004fe20000010000 */
[----:B-----5:R-:W-:-:S06]  /*a8d0*/  FADD.FTZ R3, R135, R8 ;  /* 0x0000000887037221 */ /* 0x020fcc0000010000 */
[----:B------:R-:W2:Y:S01]  /*a8e0*/  MUFU.EX2 R63, R63 ;  /* 0x0000003f003f7308 */ /* 0x000ea20000000800 */
[----:B------:R-:W-:-:S07]  /*a8f0*/  FFMA.FTZ R141, R65, UR4, -R77 ;  /* 0x00000004418d7c23 */ /* 0x000fce000801084d */
[----:B------:R-:W5:Y:S01]  /*a900*/  MUFU.EX2 R48, R48 ;  /* 0x0000003000307308 */ /* 0x000f620000000800 */
[----:B------:R-:W-:Y:S01]  /*a910*/  F2FP.BF16.F32.PACK_AB R150, R7, R150 ;  /* 0x000000960796723e */ /* 0x000fe200000010ff */
[----:B0-----:R-:W-:-:S06]  /*a920*/  FADD.FTZ R7, R59, R52 ;  /* 0x000000343b077221 */ /* 0x001fcc0000010000 */
[----:B------:R-:W0:Y:S01]  /*a930*/  MUFU.EX2 R142, R142 ;  /* 0x0000008e008e7308 */ /* 0x000e220000000800 */
[----:B---3--:R-:W-:-:S07]  /*a940*/  FADD.FTZ R52, R46, R3 ;  /* 0x000000032e347221 */ /* 0x008fce0000010000 */
[----:B------:R-:W3:Y:S01]  /*a950*/  MUFU.EX2 R139, R139 ;  /* 0x0000008b008b7308 */ /* 0x000ee20000000800 */
[----:B------:R-:W-:Y:S01]  /*a960*/  FFMA.FTZ R66, R66, UR4, -R77 ;  /* 0x0000000442427c23 */ /* 0x000fe2000801084d */
[----:B-1----:R-:W-:-:S06]  /*a970*/  FADD.FTZ R54, R140, R7 ;  /* 0x000000078c367221 */ /* 0x002fcc0000010000 */
[----:B------:R-:W1:Y:S01]  /*a980*/  MUFU.EX2 R67, R67 ;  /* 0x0000004300437308 */ /* 0x000e620000000800 */
[----:B----4-:R-:W-:Y:S01]  /*a990*/  FADD.FTZ R3, R137, R52 ;  /* 0x0000003489037221 */ /* 0x010fe20000010000 */
[----:B------:R-:W-:-:S06]  /*a9a0*/  FFMA.FTZ R143, R69, UR4, -R77 ;  /* 0x00000004458f7c23 */ /* 0x000fcc000801084d */
[----:B------:R-:W-:Y:S01]  /*a9b0*/  MUFU.EX2 R50, R50 ;  /* 0x0000003200327308 */ /* 0x000fe20000000800 */
[----:B--2---:R-:W-:Y:S01]  /*a9c0*/  FADD.FTZ R7, R63, R54 ;  /* 0x000000363f077221 */ /* 0x004fe20000010000 */
[----:B-----5:R-:W-:-:S06]  /*a9d0*/  FADD.FTZ R52, R48, R3 ;  /* 0x0000000330347221 */ /* 0x020fcc0000010000 */
[----:B------:R-:W2:Y:S08]  /*a9e0*/  MUFU.EX2 R144, R144 ;  /* 0x0000009000907308 */ /* 0x000eb00000000800 */
[----:B------:R-:W-:Y:S01]  /*a9f0*/  MUFU.EX2 R141, R141 ;  /* 0x0000008d008d7308 */ /* 0x000fe20000000800 */
[----:B0-----:R-:W-:Y:S01]  /*aa00*/  FADD.FTZ R54, R142, R7 ;  /* 0x000000078e367221 */ /* 0x001fe20000010000 */
[----:B---3--:R-:W-:-:S06]  /*aa10*/  FADD.FTZ R3, R139, R52 ;  /* 0x000000348b037221 */ /* 0x008fcc0000010000 */
[----:B------:R-:W0:Y:S08]  /*aa20*/  MUFU.EX2 R71, R71 ;  /* 0x0000004700477308 */ /* 0x000e300000000800 */
[----:B------:R-:W3:Y:S01]  /*aa30*/  MUFU.EX2 R4, R66 ;  /* 0x0000004200047308 */ /* 0x000ee20000000800 */
[----:B-1----:R-:W-:-:S07]  /*aa40*/  FADD.FTZ R7, R67, R54 ;  /* 0x0000003643077221 */ /* 0x002fce0000010000 */
[----:B------:R-:W1:Y:S01]  /*aa50*/  MUFU.EX2 R143, R143 ;  /* 0x0000008f008f7308 */ /* 0x000e620000000800 */
[----:B--2---:R-:W-:Y:S01]  /*aa60*/  FADD.FTZ R52, R144, R7 ;  /* 0x0000000790347221 */ /* 0x004fe20000010000 */
[----:B------:R-:W-:-:S06]  /*aa70*/  FFMA.FTZ R28, R28, UR4, -R77 ;  /* 0x000000041c1c7c23 */ /* 0x000fcc000801084d */
[----:B------:R2:W4:Y:S01]  /*aa80*/  MUFU.EX2 R8, R0 ;  /* 0x0000000000087308 */ /* 0x0005220000000800 */
[----:B0-----:R-:W-:Y:S01]  /*aa90*/  FADD.FTZ R7, R71, R52 ;  /* 0x0000003447077221 */ /* 0x001fe20000010000 */
[----:B--2---:R-:W-:-:S06]  /*aaa0*/  FADD.FTZ R0, R50, R3 ;  /* 0x0000000332007221 */ /* 0x004fcc0000010000 */
[----:B------:R-:W0:Y:S01]  /*aab0*/  MUFU.EX2 R5, R5 ;  /* 0x0000000500057308 */ /* 0x000e220000000800 */
[----:B------:R-:W-:Y:S01]  /*aac0*/  FADD.FTZ R3, R141, R0 ;  /* 0x000000008d037221 */ /* 0x000fe20000010000 */
[----:B------:R-:W-:-:S03]  /*aad0*/  FFMA.FTZ R24, R24, UR4, -R77 ;  /* 0x0000000418187c23 */ /* 0x000fc6000801084d */
[----:B---3--:R-:W-:-:S03]  /*aae0*/  FADD.FTZ R52, R4, R3 ;  /* 0x0000000304347221 */ /* 0x008fc60000010000 */
[----:B------:R-:W2:Y:S01]  /*aaf0*/  MUFU.EX2 R28, R28 ;  /* 0x0000001c001c7308 */ /* 0x000ea20000000800 */
[----:B-1----:R-:W-:Y:S01]  /*ab00*/  FADD.FTZ R3, R143, R52 ;  /* 0x000000348f037221 */ /* 0x002fe20000010000 */
[----:B------:R-:W-:Y:S01]  /*ab10*/  FFMA.FTZ R32, R32, UR4, -R77 ;  /* 0x0000000420207c23 */ /* 0x000fe2000801084d */
[----:B------:R-:W-:Y:S02]  /*ab20*/  F2FP.BF16.F32.PACK_AB R149, R6, R149 ;  /* 0x000000950695723e */ /* 0x000fe400000010ff */
[----:B----4-:R-:W-:-:S03]  /*ab30*/  FADD.FTZ R6, R8, R3 ;  /* 0x0000000308067221 */ /* 0x010fc60000010000 */
[----:B------:R-:W-:Y:S01]  /*ab40*/  MUFU.EX2 R24, R24 ;  /* 0x0000001800187308 */ /* 0x000fe20000000800 */
[----:B------:R-:W-:Y:S01]  /*ab50*/  F2FP.BF16.F32.PACK_AB R143, R8, R143 ;  /* 0x0000008f088f723e */ /* 0x000fe200000010ff */
[----:B------:R-:W-:-:S06]  /*ab60*/  VIADD R8, R88, 0xfffffffe ;  /* 0xfffffffe58087836 */ /* 0x000fcc0000000000 */
[----:B------:R-:W1:Y:S01]  /*ab70*/  MUFU.EX2 R146, R146 ;  /* 0x0000009200927308 */ /* 0x000e620000000800 */
[----:B------:R-:W-:Y:S01]  /*ab80*/  ISETP.GE.AND P1, PT, R8, R90, PT ;  /* 0x0000005a0800720c */ /* 0x000fe20003f26270 */
[----:B0-----:R-:W-:-:S06]  /*ab90*/  FADD.FTZ R3, R5, R6 ;  /* 0x0000000605037221 */ /* 0x001fcc0000010000 */
[----:B------:R-:W0:Y:S08]  /*aba0*/  MUFU.EX2 R147, R32 ;  /* 0x0000002000937308 */ /* 0x000e300000000800 */
[----:B------:R-:W3:Y:S01]  /*abb0*/  MUFU.EX2 R73, R73 ;  /* 0x0000004900497308 */ /* 0x000ee20000000800 */
[----:B--2---:R-:W-:Y:S01]  /*abc0*/  FADD.FTZ R3, R28, R3 ;  /* 0x000000031c037221 */ /* 0x004fe20000010000 */
[----:B-1----:R-:W-:-:S03]  /*abd0*/  FADD.FTZ R0, R146, R7 ;  /* 0x0000000792007221 */ /* 0x002fc60000010000 */
[----:B------:R-:W-:Y:S01]  /*abe0*/  FADD.FTZ R6, R24, R3 ;  /* 0x0000000318067221 */ /* 0x000fe20000010000 */
[----:B------:R-:W-:Y:S01]  /*abf0*/  F2FP.BF16.F32.PACK_AB R120, R11, R120 ;  /* 0x000000780b78723e */ /* 0x000fe200000010ff */
[--C-:B------:R-:W-:Y:S01]  /*ac00*/  IMAD.MOV.U32 R118, RZ, RZ, R119.reuse ;  /* 0x000000ffff767224 */ /* 0x100fe200078e0077 */
[----:B------:R-:W-:Y:S01]  /*ac10*/  F2FP.BF16.F32.PACK_AB R122, R27, R122 ;  /* 0x0000007a1b7a723e */ /* 0x000fe200000010ff */
[----:B0-----:R-:W-:Y:S01]  /*ac20*/  FADD.FTZ R3, R147, R6 ;  /* 0x0000000693037221 */ /* 0x001fe20000010000 */
[----:B------:R-:W-:Y:S01]  /*ac30*/  F2FP.BF16.F32.PACK_AB R124, R75, R124 ;  /* 0x0000007c4b7c723e */ /* 0x000fe200000010ff */
[--C-:B------:R-:W-:Y:S01]  /*ac40*/  IMAD.MOV.U32 R117, RZ, RZ, R119.reuse ;  /* 0x000000ffff757224 */ /* 0x100fe200078e0077 */
[----:B------:R-:W-:Y:S01]  /*ac50*/  F2FP.BF16.F32.PACK_AB R126, R35, R126 ;  /* 0x0000007e237e723e */ /* 0x000fe200000010ff */
[--C-:B------:R-:W-:Y:S01]  /*ac60*/  IMAD.MOV.U32 R115, RZ, RZ, R119.reuse ;  /* 0x000000ffff737224 */ /* 0x100fe200078e0077 */
[----:B------:R-:W-:Y:S01]  /*ac70*/  F2FP.BF16.F32.PACK_AB R128, R39, R128 ;  /* 0x000000802780723e */ /* 0x000fe200000010ff */
[--C-:B------:R-:W-:Y:S01]  /*ac80*/  IMAD.MOV.U32 R114, RZ, RZ, R119.reuse ;  /* 0x000000ffff727224 */ /* 0x100fe200078e0077 */
[----:B------:R-:W-:Y:S01]  /*ac90*/  F2FP.BF16.F32.PACK_AB R130, R79, R130 ;  /* 0x000000824f82723e */ /* 0x000fe200000010ff */
        /* <DEDUP_REMOVED lines=45> */
[----:B------:R-:W-:-:S02]  /*af70*/  MOV R116, R119 ;  /* 0x0000007700747202 */ /* 0x000fc40000000f00 */
[-C--:B------:R-:W-:Y:S02]  /*af80*/  MOV R109, R119.reuse ;  /* 0x00000077006d7202 */ /* 0x080fe40000000f00 */
[-C--:B------:R-:W-:Y:S02]  /*af90*/  MOV R102, R119.reuse ;  /* 0x0000007700667202 */ /* 0x080fe40000000f00 */
[-C--:B------:R-:W-:Y:S02]  /*afa0*/  MOV R95, R119.reuse ;  /* 0x00000077005f7202 */ /* 0x080fe40000000f00 */
[----:B------:R-:W-:Y:S01]  /*afb0*/  MOV R88, R119 ;  /* 0x0000007700587202 */ /* 0x000fe20000000f00 */
[----:B------:R-:W-:Y:S06]  /*afc0*/  @!P1 BRA `(.L_x_13374) ;  /* 0x0000002800309947 */ /* 0x000fec0003800000 */
[----:B------:R0:W5:Y:S01]  /*afd0*/  LDL.LU R4, [R1+0x4] ;  /* 0x0000040001047983 */ /* 0x0001620000300800 */
        /* <DEDUP_REMOVED lines=18> */
[----:B0-----:R-:W-:-:S07]  /*b100*/  CS2R R88, SRZ ;  /* 0x0000000000587805 */ /* 0x001fce000001ff00 */
.L_x_13386:
[----:B------:R-:W2:Y:S01]  /*b110*/  LDL R6, [R1+0x1c] ;  /* 0x00001c0001067983 */ /* 0x000ea20000100800 */
[----:B------:R-:W-:Y:S01]  /*b120*/  ISETP.NE.AND P1, PT, R11, 0x1, PT ;  /* 0x000000010b00780c */ /* 0x000fe20003f25270 */
[----:B------:R-:W-:Y:S05]  /*b130*/  YIELD ;  /* 0x0000000000007946 */ /* 0x000fea0003800000 */
[----:B------:R-:W-:Y:S02]  /*b140*/  SEL R5, RZ, 0x1, P1 ;  /* 0x00000001ff057807 */ /* 0x000fe40000800000 */
[----:B--2---:R-:W-:Y:S02]  /*b150*/  ISETP.NE.AND P1, PT, R6, RZ, PT ;  /* 0x000000ff0600720c */ /* 0x004fe40003f25270 */
[----:B-----5:R-:W-:-:S05]  /*b160*/  LOP3.LUT R6, R4, R5, RZ, 0x3c, !PT ;  /* 0x0000000504067212 */ /* 0x020fca00078e3cff */
[----:B------:R0:W-:Y:S06]  /*b170*/  STL [R1+0x4], R6 ;  /* 0x0000040601007387 */ /* 0x0001ec0000100800 */
[----:B------:R-:W-:Y:S05]  /*b180*/  @P1 BRA `(.L_x_13375) ;  /* 0x00000000003c1947 */ /* 0x000fea0003800000 */
[----:B------:R-:W-:Y:S05]  /*b190*/  @!P0 BRA `(.L_x_13376) ;  /* 0x0000000000048947 */ /* 0x000fea0003800000 */
[----:B------:R-:W-:Y:S01]  /*b1a0*/  BPT.TRAP 0x1 ;  /* 0x000000040000795c */ /* 0x000fe20000300000 */
.L_x_13376:
[----:B------:R-:W-:Y:S01]  /*b1b0*/  VIADD R5, R11, 0x1 ;  /* 0x000000010b057836 */ /* 0x000fe20000000000 */
[----:B0-----:R-:W-:-:S04]  /*b1c0*/  SHF.L.U32 R6, R6, 0x1f, RZ ;  /* 0x0000001f06067819 */ /* 0x001fc800000006ff */
[----:B------:R-:W-:-:S04]  /*b1d0*/  ISETP.NE.AND P2, PT, R5, 0x2, PT ;  /* 0x000000020500780c */ /* 0x000fc80003f45270 */
[----:B------:R-:W-:-:S05]  /*b1e0*/  SEL R5, R5, RZ, P2 ;  /* 0x000000ff05057207 */ /* 0x000fca0001000000 */
[----:B------:R-:W-:-:S04]  /*b1f0*/  IMAD R5, R5, 0x8, R18 ;  /* 0x0000000805057824 */ /* 0x000fc800078e0212 */
[----:B------:R0:W1:Y:S01]  /*b200*/  SYNCS.PHASECHK.TRANS64.TRYWAIT P2, [R5+URZ+0x16830], R6 ;  /* 0x01683006050075a7 */ /* 0x000062000804017f */
[----:B------:R-:W-:Y:S05]  /*b210*/  @!P0 BRA `(.L_x_13377) ;  /* 0x0000000000048947 */ /* 0x000fea0003800000 */
[----:B------:R-:W-:Y:S01]  /*b220*/  BPT.TRAP 0x1 ;  /* 0x000000040000795c */ /* 0x000fe20000300000 */
.L_x_13377:
[----:B------:R-:W-:Y:S04]  /*b230*/  BSSY B0, `(.L_x_13375) ;  /* 0x0000004000007945 */ /* 0x000fe80003800000 */
[----:B-1----:R-:W-:Y:S05]  /*b240*/  @P2 BRA `(.L_x_13378) ;  /* 0x0000000000082947 */ /* 0x002fea0003800000 */
[----:B------:R-:W1:Y:S02]  /*b250*/  SYNCS.PHASECHK.TRANS64.TRYWAIT P2, [R5+URZ+0x16830], R6 ;  /* 0x01683006050075a7 */ /* 0x000e64000804017f */
[----:B-1----:R-:W-:Y:S05]  /*b260*/  @!P2 BRA `(.L_x_13379) ;  /* 0x000000d00058a947 */ /* 0x002fea0003800000 */
.L_x_13378:
[----:B------:R-:W-:Y:S05]  /*b270*/  BSYNC B0 ;  /* 0x0000000000007941 */ /* 0x000fea0003800000 */
.L_x_13375:
[----:B01----:R-:W2:Y:S01]  /*b280*/  LDL R6, [R1+0x20] ;  /* 0x0000200001067983 */ /* 0x003ea20000100800 */
[----:B------:R-:W-:Y:S01]  /*b290*/  VIADD R156, R11, 0x1 ;  /* 0x000000010b9c7836 */ /* 0x000fe20000000000 */
[----:B------:R-:W0:Y:S04]  /*b2a0*/  S2R R5, SR_TID.X ;  /* 0x0000000000057919 */ /* 0x000e280000002100 */
[----:B------:R-:W-:-:S04]  /*b2b0*/  ISETP.NE.AND P2, PT, R156, 0x2, PT ;  /* 0x000000029c00780c */ /* 0x000fc80003f45270 */
[----:B------:R-:W-:Y:S02]  /*b2c0*/  SEL R156, R156, RZ, P2 ;  /* 0x000000ff9c9c7207 */ /* 0x000fe40001000000 */
[----:B------:R-:W-:Y:S01]  /*b2d0*/  MOV R7, 0x40000040 ;  /* 0x4000004000077802 */ /* 0x000fe20000000f00 */
[----:B------:R-:W-:Y:S05]  /*b2e0*/  WARPSYNC.ALL ;  /* 0x0000000000007948 */ /* 0x000fea0003800000 */
[----:B------:R-:W-:Y:S02]  /*b2f0*/  R2UR UR19, R7 ;  /* 0x00000000071372ca */ /* 0x000fe400000e0000 */
[----:B0-----:R-:W-:-:S05]  /*b300*/  SHF.R.U32.HI R5, RZ, 0x7, R5 ;  /* 0x00000007ff057819 */ /* 0x001fca0000011605 */
[----:B------:R-:W-:Y:S02]  /*b310*/  VIADD R5, R5, 0x8 ;  /* 0x0000000805057836 */ /* 0x000fe40000000000 */
[----:B------:R-:W-:Y:S01]  /*b320*/  IMAD.MOV.U32 R27, RZ, RZ, 0x40000040 ;  /* 0x40000040ff1b7424 */ /* 0x000fe200078e00ff */
[----:B------:R-:W-:Y:S01]  /*b330*/  R2UR UR8, R12 ;  /* 0x000000000c0872ca */ /* 0x000fe200000e0000 */
[----:B------:R-:W-:Y:S01]  /*b340*/  IMAD.MOV.U32 R25, RZ, RZ, 0x40000040 ;  /* 0x40000040ff197424 */ /* 0x000fe200078e00ff */
[----:B------:R-:W-:Y:S02]  /*b350*/  R2UR UR9, R13 ;  /* 0x000000000d0972ca */ /* 0x000fe400000e0000 */
[----:B------:R-:W-:Y:S02]  /*b360*/  R2UR UR11, R27 ;  /* 0x000000001b0b72ca */ /* 0x000fe400000e0000 */
[----:B------:R-:W-:Y:S02]  /*b370*/  R2UR UR15, R25 ;  /* 0x00000000190f72ca */ /* 0x000fe400000e0000 */
[----:B------:R-:W-:Y:S01]  /*b380*/  R2UR UR23, R27 ;  /* 0x000000001b1772ca */ /* 0x000fe200000e0000 */
[----:B------:R0:W-:Y:S01]  /*b390*/  BAR.SYNC.DEFER_BLOCKING R5, 0x100 ;  /* 0x000400050000751d */ /* 0x0001e20000010000 */
[----:B--2---:R-:W-:-:S05]  /*b3a0*/  LEA R26, R156, R6, 0xa ;  /* 0x000000069c1a7211 */ /* 0x004fca00078e50ff */
[----:B------:R-:W-:-:S05]  /*b3b0*/  VIADD R6, R26, 0x4 ;  /* 0x000000041a067836 */ /* 0x000fca0000000000 */
[----:B------:R-:W-:Y:S02]  /*b3c0*/  R2UR UR18, R6 ;  /* 0x00000000061272ca */ /* 0x000fe400000e0000 */
[----:B------:R-:W2:Y:S01]  /*b3d0*/  LDL.64 R6, [R1+0x8] ;  /* 0x0000080001067983 */ /* 0x000ea20000100a00 */
[C---:B------:R-:W-:Y:S01]  /*b3e0*/  R2UR UR10, R26.reuse ;  /* 0x000000001a0a72ca */ /* 0x040fe200000e0000 */
[C---:B------:R-:W-:Y:S02]  /*b3f0*/  VIADD R24, R26.reuse, 0x2 ;  /* 0x000000021a187836 */ /* 0x040fe40000000000 */
[----:B------:R-:W-:-:S03]  /*b400*/  VIADD R26, R26, 0x6 ;  /* 0x000000061a1a7836 */ /* 0x000fc60000000000 */
[----:B------:R-:W-:Y:S02]  /*b410*/  R2UR UR14, R24 ;  /* 0x00000000180e72ca */ /* 0x000fe400000e0000 */
[----:B------:R-:W-:Y:S02]  /*b420*/  R2UR UR22, R26 ;  /* 0x000000001a1672ca */ /* 0x000fe400000e0000 */
[----:B------:R-:W-:-:S06]  /*b430*/  WARPGROUP.ARRIVE ;  /* 0x00000000000079c5 */ /* 0x000fcc0000000000 */
[----:B------:R-:W-:Y:S01]  /*b440*/  HGMMA.64x128x16.F32.BF16 R24, gdesc[UR8], RZ, !UPT, gsb0 ;  /* 0x01e00000081879f0 */ /* 0x000fe2000c0018ff */
[----:B------:R-:W-:Y:S02]  /*b450*/  R2UR UR16, R20 ;  /* 0x00000000141072ca */ /* 0x000fe400000e0000 */
[----:B------:R-:W-:Y:S01]  /*b460*/  R2UR UR17, R21 ;  /* 0x00000000151172ca */ /* 0x000fe200000e0000 */
[----:B------:R-:W-:Y:S02]  /*b470*/  WARPGROUP.DEPBAR.LE gsb0, 0x0 ;  /* 0x00008000000079c5 */ /* 0x000fe40000010000 */
[----:B------:R-:W-:Y:S01]  /*b480*/  WARPGROUP.ARRIVE ;  /* 0x00000000000079c5 */ /* 0x000fe20000000000 */
[----:B--2---:R-:W-:Y:S02]  /*b490*/  R2UR UR12, R6 ;  /* 0x00000000060c72ca */ /* 0x004fe400000e0000 */
[----:B------:R-:W-:-:S13]  /*b4a0*/  R2UR UR13, R7 ;  /* 0x00000000070d72ca */ /* 0x000fda00000e0000 */
[----:B------:R-:W-:Y:S01]  /*b4b0*/  HGMMA.64x128x16.F32.BF16 R24, gdesc[UR12], R24, gsb0 ;  /* 0x01e000000c1879f0 */ /* 0x000fe20008001818 */
        /* <DEDUP_REMOVED lines=12> */
.L_x_13381:
[----:B------:R-:W-:Y:S01]  /*b580*/  SHF.L.U32 R4, R4, 0x1f, RZ ;  /* 0x0000001f04047819 */ /* 0x000fe200000006ff */
[----:B------:R-:W-:-:S04]  /*b590*/  IMAD R5, R11, 0x8, R18 ;  /* 0x000000080b057824 */ /* 0x000fc800078e0212 */
[----:B------:R0:W1:Y:S01]  /*b5a0*/  SYNCS.PHASECHK.TRANS64.TRYWAIT P1, [R5+URZ+0x16850], R4 ;  /* 0x01685004050075a7 */ /* 0x000062000802017f */
[----:B------:R-:W-:Y:S05]  /*b5b0*/  @!P0 BRA `(.L_x_13382) ;  /* 0x0000000000048947 */ /* 0x000fea0003800000 */
[----:B------:R-:W-:Y:S01]  /*b5c0*/  BPT.TRAP 0x1 ;  /* 0x000000040000795c */ /* 0x000fe20000300000 */
.L_x_13382:
[----:B-1----:R-:W-:Y:S05]  /*b5d0*/  @P1 BRA `(.L_x_13380) ;  /* 0x0000000000081947 */ /* 0x002fea0003800000 */
[----:B------:R-:W1:Y:S02]  /*b5e0*/  SYNCS.PHASECHK.TRANS64.TRYWAIT P1, [R5+URZ+0x16850], R4 ;  /* 0x01685004050075a7 */ /* 0x000e64000802017f */
[----:B-1----:R-:W-:Y:S05]  /*b5f0*/  @!P1 BRA `(.L_x_13383) ;  /* 0x000000cc00889947 */ /* 0x002fea0003800000 */
.L_x_13380:
[----:B01----:R-:W-:Y:S01]  /*b600*/  VIADD R4, R18, 0x400 ;  /* 0x0000040012047836 */ /* 0x003fe20000000000 */
[----:B------:R-:W-:Y:S05]  /*b610*/  WARPSYNC.ALL ;  /* 0x0000000000007948 */ /* 0x000fea0003800000 */
[----:B------:R-:W-:Y:S01]  /*b620*/  SHF.R.U32.HI R4, RZ, 0x4, R4 ;  /* 0x00000004ff047819 */ /* 0x000fe20000011604 */
[----:B------:R-:W-:Y:S01]  /*b630*/  IMAD.MOV.U32 R5, RZ, RZ, 0x40000040 ;  /* 0x40000040ff057424 */ /* 0x000fe200078e00ff */
[----:B------:R-:W-:Y:S01]  /*b640*/  WARPGROUP.ARRIVE ;  /* 0x00000000000079c5 */ /* 0x000fe20000000000 */
[----:B------:R-:W-:Y:S01]  /*b650*/  IMAD.MOV.U32 R7, RZ, RZ, 0x40000040 ;  /* 0x40000040ff077424 */ /* 0x000fe200078e00ff */
[----:B------:R-:W-:-:S02]  /*b660*/  LOP3.LUT R4, R4, 0x3fff, RZ, 0xc0, !PT ;  /* 0x00003fff04047812 */ /* 0x000fc400078ec0ff */
[----:B------:R-:W-:Y:S01]  /*b670*/  R2UR UR11, R5 ;  /* 0x00000000050b72ca */ /* 0x000fe200000e0000 */
[----:B------:R-:W-:Y:S02]  /*b680*/  IMAD.MOV.U32 R5, RZ, RZ, 0x40000040 ;  /* 0x40000040ff057424 */ /* 0x000fe400078e00ff */
[----:B------:R-:W-:-:S04]  /*b690*/  IMAD R4, R11, 0x400, R4 ;  /* 0x000004000b047824 */ /* 0x000fc800078e0204 */
[C---:B------:R-:W-:Y:S01]  /*b6a0*/  VIADD R6, R4.reuse, 0x80 ;  /* 0x0000008004067836 */ /* 0x040fe20000000000 */
[----:B------:R-:W-:-:S13]  /*b6b0*/  R2UR UR10, R4 ;  /* 0x00000000040a72ca */ /* 0x000fda00000e0000 */
[----:B------:R-:W-:Y:S01]  /*b6c0*/  HGMMA.64x64x16.F32.BF16 R88, R148, gdesc[UR8].tnspB, R88, gsb0 ;  /* 0x40e0000894587df0 */ /* 0x000fe20008001858 */
[----:B------:R-:W-:Y:S02]  /*b6d0*/  R2UR UR10, R6 ;  /* 0x00000000060a72ca */ /* 0x000fe400000e0000 */
[----:B------:R-:W-:Y:S01]  /*b6e0*/  R2UR UR11, R7 ;  /* 0x00000000070b72ca */ /* 0x000fe200000e0000 */
[----:B------:R-:W-:Y:S01]  /*b6f0*/  IMAD.MOV.U32 R7, RZ, RZ, 0x40000040 ;  /* 0x40000040ff077424 */ /* 0x000fe200078e00ff */
[----:B------:R-:W-:Y:S01]  /*b700*/  IADD3 R6, R4, 0x100, RZ ;  /* 0x0000010004067810 */ /* 0x000fe20007ffe0ff */
[----:B------:R-:W-:Y:S02]  /*b710*/  WARPGROUP.DEPBAR.LE gsb0, 0x0 ;  /* 0x00008000000079c5 */ /* 0x000fe40000010000 */
[----:B------:R-:W-:-:S06]  /*b720*/  WARPGROUP.ARRIVE ;  /* 0x00000000000079c5 */ /* 0x000fcc0000000000 */
[----:B------:R-:W0:Y:S02]  /*b730*/  S2R R150, SR_TID.X ;  /* 0x0000000000967919 */ /* 0x000e240000002100 */
[----:B------:R-:W-:Y:S01]  /*b740*/  HGMMA.64x64x16.F32.BF16 R88, R120, gdesc[UR8].tnspB, R88, gsb0 ;  /* 0x40e0000878587df0 */ /* 0x000fe20008001858 */
[----:B------:R-:W-:Y:S01]  /*b750*/  R2UR UR10, R6 ;  /* 0x00000000060a72ca */ /* 0x000fe200000e0000 */
[----:B------:R-:W-:Y:S01]  /*b760*/  VIADD R6, R4, 0x180 ;  /* 0x0000018004067836 */ /* 0x000fe20000000000 */
[----:B------:R-:W-:Y:S01]  /*b770*/  R2UR UR11, R7 ;  /* 0x00000000070b72ca */ /* 0x000fe200000e0000 */
[----:B------:R-:W-:Y:S01]  /*b780*/  IMAD.MOV.U32 R7, RZ, RZ, 0x40000040 ;  /* 0x40000040ff077424 */ /* 0x000fe200078e00ff */
[----:B0-----:R-:W-:Y:S02]  /*b790*/  SHF.R.U32.HI R151, RZ, 0x7, R150 ;  /* 0x00000007ff977819 */ /* 0x001fe40000011696 */
[----:B------:R-:W-:Y:S01]  /*b7a0*/  ISETP.GE.U32.AND P1, PT, R150, 0x180, PT ;  /* 0x000001809600780c */ /* 0x000fe20003f26070 */
[----:B------:R-:W-:-:S02]  /*b7b0*/  WARPGROUP.DEPBAR.LE gsb0, 0x0 ;  /* 0x00008000000079c5 */ /* 0x000fc40000010000 */
[----:B------:R-:W-:-:S06]  /*b7c0*/  WARPGROUP.ARRIVE ;  /* 0x00000000000079c5 */ /* 0x000fcc0000000000 */
[----:B------:R-:W-:Y:S01]  /*b7d0*/  HGMMA.64x64x16.F32.BF16 R88, R124, gdesc[UR8].tnspB, R88, gsb0 ;  /* 0x40e000087c587df0 */ /* 0x000fe20008001858 */
[----:B------:R-:W-:Y:S01]  /*b7e0*/  R2UR UR10, R6 ;  /* 0x00000000060a72ca */ /* 0x000fe200000e0000 */
[----:B------:R-:W-:Y:S01]  /*b7f0*/  VIADD R6, R4, 0x200 ;  /* 0x0000020004067836 */ /* 0x000fe20000000000 */
[----:B------:R-:W-:Y:S01]  /*b800*/  R2UR UR11, R7 ;  /* 0x00000000070b72ca */ /* 0x000fe200000e0000 */
[----:B------:R-:W-:Y:S01]  /*b810*/  IMAD.MOV.U32 R7, RZ, RZ, 0x40000040 ;  /* 0x40000040ff077424 */ /* 0x000fe200078e00ff */
[----:B------:R-:W-:Y:S02]  /*b820*/  WARPGROUP.DEPBAR.LE gsb0, 0x0 ;  /* 0x00008000000079c5 */ /* 0x000fe40000010000 */
[----:B------:R-:W-:-:S09]  /*b830*/  WARPGROUP.ARRIVE ;  /* 0x00000000000079c5 */ /* 0x000fd20000000000 */
[----:B------:R-:W-:Y:S01]  /*b840*/  HGMMA.64x64x16.F32.BF16 R88, R128, gdesc[UR8].tnspB, R88, gsb0 ;  /* 0x40e0000880587df0 */ /* 0x000fe20008001858 */
[----:B------:R-:W-:Y:S01]  /*b850*/  R2UR UR10, R6 ;  /* 0x00000000060a72ca */ /* 0x000fe200000e0000 */
[----:B------:R-:W-:Y:S01]  /*b860*/  VIADD R6, R4, 0x280 ;  /* 0x0000028004067836 */ /* 0x000fe20000000000 */
[----:B------:R-:W-:Y:S02]  /*b870*/  R2UR UR11, R7 ;  /* 0x00000000070b72ca */ /* 0x000fe400000e0000 */
[----:B------:R-:W-:Y:S01]  /*b880*/  MOV R7, 0x40000040 ;  /* 0x4000004000077802 */ /* 0x000fe20000000f00 */
[----:B------:R-:W-:Y:S02]  /*b890*/  WARPGROUP.DEPBAR.LE gsb0, 0x0 ;  /* 0x00008000000079c5 */ /* 0x000fe40000010000 */
[----:B------:R-:W-:-:S08]  /*b8a0*/  WARPGROUP.ARRIVE ;  /* 0x00000000000079c5 */ /* 0x000fd00000000000 */
[----:B------:R-:W-:Y:S01]  /*b8b0*/  HGMMA.64x64x16.F32.BF16 R88, R132, gdesc[UR8].tnspB, R88, gsb0 ;  /* 0x40e0000884587df0 */ /* 0x000fe20008001858 */
[----:B------:R-:W-:Y:S01]  /*b8c0*/  R2UR UR10, R6 ;  /* 0x00000000060a72ca */ /* 0x000fe200000e0000 */
[C---:B------:R-:W-:Y:S01]  /*b8d0*/  VIADD R6, R4.reuse, 0x300 ;  /* 0x0000030004067836 */ /* 0x040fe20000000000 */
[----:B------:R-:W-:Y:S01]  /*b8e0*/  R2UR UR11, R7 ;  /* 0x00000000070b72ca */ /* 0x000fe200000e0000 */
[----:B------:R-:W-:Y:S02]  /*b8f0*/  IMAD.MOV.U32 R7, RZ, RZ, 0x40000040 ;  /* 0x40000040ff077424 */ /* 0x000fe400078e00ff */
[----:B------:R-:W-:Y:S01]  /*b900*/  VIADD R4, R4, 0x380 ;  /* 0x0000038004047836 */ /* 0x000fe20000000000 */
[----:B------:R-:W-:Y:S02]  /*b910*/  WARPGROUP.DEPBAR.LE gsb0, 0x0 ;  /* 0x00008000000079c5 */ /* 0x000fe40000010000 */
[----:B------:R-:W-:-:S07]  /*b920*/  WARPGROUP.ARRIVE ;  /* 0x00000000000079c5 */ /* 0x000fce0000000000 */
[----:B------:R-:W-:Y:S01]  /*b930*/  HGMMA.64x64x16.F32.BF16 R88, R136, gdesc[UR8].tnspB, R88, gsb0 ;  /* 0x40e0000888587df0 */ /* 0x000fe20008001858 */
[----:B------:R-:W-:Y:S02]  /*b940*/  R2UR UR10, R6 ;  /* 0x00000000060a72ca */ /* 0x000fe400000e0000 */
[----:B------:R-:W-:Y:S01]  /*b950*/  R2UR UR11, R7 ;  /* 0x00000000070b72ca */ /* 0x000fe200000e0000 */
[----:B------:R-:W-:Y:S02]  /*b960*/  WARPGROUP.DEPBAR.LE gsb0, 0x0 ;  /* 0x00008000000079c5 */ /* 0x000fe40000010000 */
[----:B------:R-:W-:-:S10]  /*b970*/  WARPGROUP.ARRIVE ;  /* 0x00000000000079c5 */ /* 0x000fd40000000000 */
[----:B------:R-:W-:Y:S01]  /*b980*/  HGMMA.64x64x16.F32.BF16 R88, R140, gdesc[UR8].tnspB, R88, gsb0 ;  /* 0x40e000088c587df0 */ /* 0x000fe20008001858 */
[----:B------:R-:W-:Y:S01]  /*b990*/  R2UR UR10, R4 ;  /* 0x00000000040a72ca */ /* 0x000fe200000e0000 */
[----:B------:R-:W-:Y:S01]  /*b9a0*/  VIADD R4, R151, 0x9 ;  /* 0x0000000997047836 */ /* 0x000fe20000000000 */
[----:B------:R-:W-:-:S04]  /*b9b0*/  R2UR UR11, R5 ;  /* 0x00000000050b72ca */ /* 0x000fc800000e0000 */
[----:B------:R-:W-:Y:S01]  /*b9c0*/  SEL R4, R4, 0x9, !P1 ;  /* 0x0000000904047807 */ /* 0x000fe20004800000 */
[----:B------:R-:W-:Y:S02]  /*b9d0*/  WARPGROUP.DEPBAR.LE gsb0, 0x0 ;  /* 0x00008000000079c5 */ /* 0x000fe40000010000 */
[----:B------:R-:W-:-:S06]  /*b9e0*/  WARPGROUP.ARRIVE ;  /* 0x00000000000079c5 */ /* 0x000fcc0000000000 */
[----:B------:R-:W-:Y:S03]  /*b9f0*/  HGMMA.64x64x16.F32.BF16 R88, R144, gdesc[UR8].tnspB, R88, gsb0 ;  /* 0x40e0000890587df0 */ /* 0x000fe60008001858 */
[----:B------:R-:W-:Y:S02]  /*ba00*/  WARPGROUP.DEPBAR.LE gsb0, 0x0 ;  /* 0x00008000000079c5 */ /* 0x000fe40000010000 */
[----:B------:R0:W-:Y:S06]  /*ba10*/  BAR.ARV R4, 0x100 ;  /* 0x000400040000751d */ /* 0x0001ec0000002000 */
[----:B------:R-:W-:Y:S05]  /*ba20*/  @!P0 BRA `(.L_x_13384) ;  /* 0x0000000000048947 */ /* 0x000fea0003800000 */
[----:B------:R-:W-:Y:S01]  /*ba30*/  BPT.TRAP 0x1 ;  /* 0x000000040000795c */ /* 0x000fe20000300000 */
.L_x_13384:
        /* <DEDUP_REMOVED lines=9> */
[----:B------:R-:W-:Y:S02]  /*bad0*/  IMAD R31, R156, 0x8, R18 ;  /* 0x000000089c1f7824 */ /* 0x000fe400078e0212 */
[----:B------:R-:W-:Y:S01]  /*bae0*/  FMUL.FTZ R36, R41, UR6 ;  /* 0x0000000629247c20 */ /* 0x000fe20008410000 */
[----:B------:R-:W-:Y:S01]  /*baf0*/  FMUL.FTZ R41, R48, UR6 ;  /* 0x0000000630297c20 */ /* 0x000fe20008410000 */
[----:B------:R-:W-:Y:S01]  /*bb00*/  FMUL.FTZ R48, R53, UR6 ;  /* 0x0000000635307c20 */ /* 0x000fe20008410000 */
[----:B------:R-:W-:Y:S01]  /*bb10*/  IMAD.U32 R53, RZ, RZ, UR38 ;  /* 0x00000026ff357e24 */ /* 0x000fe2000f8e00ff */
[----:B------:R-:W1:Y:S01]  /*bb20*/  MUFU.TANH R5, R5 ;  /* 0x0000000500057308 */ /* 0x000e620000002400 */
[----:B------:R-:W-:Y:S01]  /*bb30*/  IADD3 R31, R31, 0x16840, RZ ;  /* 0x000168401f1f7810 */ /* 0x000fe20007ffe0ff */
[----:B------:R-:W-:Y:S01]  /*bb40*/  FMUL.FTZ R28, R32, UR6 ;  /* 0x00000006201c7c20 */ /* 0x000fe20008410000 */
[----:B------:R-:W-:Y:S01]  /*bb50*/  FMUL.FTZ R6, R26, UR6 ;  /* 0x000000061a067c20 */ /* 0x000fe20008410000 */
[----:B------:R-:W-:Y:S01]  /*bb60*/  FMUL.FTZ R26, R30, UR6 ;  /* 0x000000061e1a7c20 */ /* 0x000fe20008410000 */
[----:B------:R-:W-:Y:S01]  /*bb70*/  PRMT R31, R53, 0x654, R31 ;  /* 0x00000654351f7816 */ /* 0x000fe2000000001f */
[----:B------:R-:W-:Y:S01]  /*bb80*/  FMUL.FTZ R30, R34, UR6 ;  /* 0x00000006221e7c20 */ /* 0x000fe20008410000 */
[----:B------:R-:W-:Y:S01]  /*bb90*/  FMUL.FTZ R34, R37, UR6 ;  /* 0x0000000625227c20 */ /* 0x000fe20008410000 */
[----:B------:R-:W2:Y:S01]  /*bba0*/  MUFU.TANH R24, R24 ;  /* 0x0000001800187308 */ /* 0x000ea20000002400 */
[----:B------:R0:W-:Y:S01]  /*bbb0*/  SYNCS.ARRIVE.TRANS64.RED.A1T0 RZ, [R31+URZ], RZ ;  /* 0x000000ff1fff79a7 */ /* 0x0001e2000810043f */
        /* <DEDUP_REMOVED lines=11> */
[----:B-1----:R-:W-:Y:S01]  /*bc70*/  FMNMX.FTZ R31, R5, R31, !PT ;  /* 0x0000001f051f7209 */ /* 0x002fe20007810000 */
        /* <DEDUP_REMOVED lines=53> */
[----:B------:R-:W-:-:S05]  /*bfd0*/  UMOV UR4, UR5 ;  /* 0x0000000500047c82 */ /* 0x000fca0008000000 */
        /* <DEDUP_REMOVED lines=45> */
[----:B0-----:R-:W-:-:S05]  /*c2b0*/  FMNMX.FTZ R31, R80, R31, !PT ;  /* 0x0000001f501f7209 */ /* 0x001fca0007810000 */
        /* <DEDUP_REMOVED lines=27> */
[----:B-1----:R-:W-:-:S04]  /*c470*/  FMNMX.FTZ R38, R43, R38, !PT ;  /* 0x000000262b267209 */ /* 0x002fc80007810000 */
[----:B--2---:R-:W-:-:S03]  /*c480*/  FMNMX.FTZ R38, R46, R38, !PT ;  /* 0x000000262e267209 */ /* 0x004fc60007810000 */
[----:B------:R-:W1:Y:S01]  /*c490*/  MUFU.TANH R54, R54 ;  /* 0x0000003600367308 */ /* 0x000e620000002400 */
[----:B---3--:R-:W-:-:S04]  /*c4a0*/  FMNMX.FTZ R38, R47, R38, !PT ;  /* 0x000000262f267209 */ /* 0x008fc80007810000 */
[----:B0-----:R-:W-:-:S03]  /*c4b0*/  FMNMX.FTZ R38, R50, R38, !PT ;  /* 0x0000002632267209 */ /* 0x001fc60007810000 */
[----:B------:R-:W0:Y:S01]  /*c4c0*/  MUFU.TANH R55, R55 ;  /* 0x0000003700377308 */ /* 0x000e220000002400 */
[----:B----4-:R-:W-:-:S07]  /*c4d0*/  FMNMX.FTZ R38, R51, R38, !PT ;  /* 0x0000002633267209 */ /* 0x010fce0007810000 */
        /* <DEDUP_REMOVED lines=31> */
[----:B-1----:R-:W-:-:S04]  /*c6d0*/  FMNMX.FTZ R38, R83, R38, !PT ;  /* 0x0000002653267209 */ /* 0x002fc80007810000 */
[----:B0-----:R-:W-:-:S04]  /*c6e0*/  FMNMX.FTZ R38, R84, R38, !PT ;  /* 0x0000002654267209 */ /* 0x001fc80007810000 */
        /* <DEDUP_REMOVED lines=205> */
.L_x_13385:
[----:B------:R-:W2:Y:S01]  /*d3c0*/  LDL R84, [R1+0x18] ;  /* 0x0000180001547983 */ /* 0x000ea20000100800 */
        /* <DEDUP_REMOVED lines=16> */
[----:B------:R-:W-:Y:S01]  /*d4d0*/  IMAD R11, R11, 0x8, R18 ;  /* 0x000000080b0b7824 */ /* 0x000fe200078e0212 */
[----:B------:R0:W5:Y:S01]  /*d4e0*/  LDL R4, [R1+0x4] ;  /* 0x0000040001047983 */ /* 0x0001620000100800 */
        /* <DEDUP_REMOVED lines=10> */
[-C--:B------:R-:W-:Y:S01]  /*d590*/  FMUL.FTZ R95, R95, R5.reuse ;  /* 0x000000055f5f7220 */ /* 0x080fe20000410000 */
[----:B------:R1:W-:Y:S01]  /*d5a0*/  SYNCS.ARRIVE.TRANS64.RED.A1T0 RZ, [R11+URZ], RZ ;  /* 0x000000ff0bff79a7 */ /* 0x0003e2000810043f */
        /* <DEDUP_REMOVED lines=25> */
[----:B------:R-:W-:Y:S01]  /*d740*/  IMAD.MOV.U32 R9, RZ, RZ, R38 ;  /* 0x000000ffff097224 */ /* 0x000fe200078e0026 */
[----:B------:R-:W-:Y:S01]  /*d750*/  F2FP.BF16.F32.PACK_AB R132, R52, R49 ;  /* 0x000000313484723e */ /* 0x000fe200000010ff */
[----:B-1----:R-:W-:Y:S01]  /*d760*/  IMAD.MOV.U32 R11, RZ, RZ, R156 ;  /* 0x000000ffff0b7224 */ /* 0x002fe200078e009c */
        /* <DEDUP_REMOVED lines=14> */
[----:B------:R-:W-:Y:S02]  /*d850*/  MOV R10, R31 ;  /* 0x0000001f000a7202 */ /* 0x000fe40000000f00 */
[C---:B--2---:R-:W-:Y:S01]  /*d860*/  ISETP.GT.AND P1, PT, R8.reuse, R84, PT ;  /* 0x000000540800720c */ /* 0x044fe20003f24270 */
[----:B------:R-:W-:-:S12]  /*d870*/  VIADD R8, R8, 0xffffffff ;  /* 0xffffffff08087836 */ /* 0x000fd80000000000 */
[----:B0-----:R-:W-:Y:S05]  /*d880*/  @P1 BRA `(.L_x_13386) ;  /* 0xffffffd800201947 */ /* 0x001fea000383ffff */
.L_x_13374:
[----:B------:R-:W-:Y:S05]  /*d890*/  WARPSYNC.ALL ;  /* 0x0000000000007948 */ /* 0x000fea0003800000 */
[----:B------:R-:W-:Y:S06]  /*d8a0*/  BAR.ARV 0x8, 0x200 ;  /* 0x0208000000007b1d */ /* 0x000fec0000002000 */
[----:B------:R-:W-:Y:S05]  /*d8b0*/  @!P0 BRA `(.L_x_13387) ;  /* 0x0000000000048947 */ /* 0x000fea0003800000 */
[----:B------:R-:W-:Y:S01]  /*d8c0*/  BPT.TRAP 0x1 ;  /* 0x000000040000795c */ /* 0x000fe20000300000 */
.L_x_13387:
[----:B-----5:R-:W2:Y:S01]  /*d8d0*/  LDL R4, [R1+0x4] ;  /* 0x0000040001047983 */ /* 0x020ea20000100800 */
[----:B------:R-:W-:Y:S01]  /*d8e0*/  IMAD R11, R156, 0x8, R18 ;  /* 0x000000089c0b7824 */ /* 0x000fe200078e0212 */
[----:B--2---:R-:W-:-:S04]  /*d8f0*/  SHF.L.U32 R4, R4, 0x1f, RZ ;  /* 0x0000001f04047819 */ /* 0x004fc800000006ff */
[----:B------:R0:W1:Y:S01]  /*d900*/  SYNCS.PHASECHK.TRANS64.TRYWAIT P1, [R11+URZ+0x16850], R4 ;  /* 0x016850040b0075a7 */ /* 0x000062000802017f */
[----:B------:R-:W-:Y:S05]  /*d910*/  @!P0 BRA `(.L_x_13388) ;  /* 0x0000000000048947 */ /* 0x000fea0003800000 */
[----:B------:R-:W-:Y:S01]  /*d920*/  BPT.TRAP 0x1 ;  /* 0x000000040000795c */ /* 0x000fe20000300000 */
.L_x_13388:
[----:B------:R-:W-:-:S05]  /*d930*/  VIADD R18, R18, 0x400 ;  /* 0x0000040012127836 */ /* 0x000fca0000000000 */
[----:B------:R-:W-:-:S04]  /*d940*/  SHF.R.U32.HI R18, RZ, 0x4, R18 ;  /* 0x00000004ff127819 */ /* 0x000fc80000011612 */
[----:B------:R-:W-:Y:S01]  /*d950*/  LOP3.LUT R5, R18, 0x3fff, RZ, 0xc0, !PT ;  /* 0x00003fff12057812 */ /* 0x000fe200078ec0ff */
[----:B-1----:R-:W-:Y:S06]  /*d960*/  @P1 BRA `(.L_x_13389) ;  /* 0x0000000000081947 */ /* 0x002fec0003800000 */
[----:B------:R-:W1:Y:S02]  /*d970*/  SYNCS.PHASECHK.TRANS64.TRYWAIT P1, [R11+URZ+0x16850], R4 ;  /* 0x016850040b0075a7 */ /* 0x000e64000802017f */
[----:B-1----:R-:W-:Y:S05]  /*d980*/  @!P1 BRA `(.L_x_13390) ;  /* 0x000000a800b89947 */ /* 0x002fea0003800000 */
.L_x_13389:
[----:B01----:R-:W-:Y:S01]  /*d990*/  IMAD R4, R156, 0x400, R5 ;  /* 0x000004009c047824 */ /* 0x003fe200078e0205 */
[----:B------:R-:W-:Y:S05]  /*d9a0*/  WARPSYNC.ALL ;  /* 0x0000000000007948 */ /* 0x000fea0003800000 */
[----:B------:R-:W-:Y:S01]  /*d9b0*/  IMAD.MOV.U32 R5, RZ, RZ, 0x40000040 ;  /* 0x40000040ff057424 */ /* 0x000fe200078e00ff */
[C---:B------:R-:W-:Y:S01]  /*d9c0*/  R2UR UR6, R4.reuse ;  /* 0x00000000040672ca */ /* 0x040fe200000e0000 */
[----:B------:R-:W-:Y:S01]  /*d9d0*/  WARPGROUP.ARRIVE ;  /* 0x00000000000079c5 */ /* 0x000fe20000000000 */
[----:B------:R-:W-:Y:S01]  /*d9e0*/  VIADD R6, R4, 0x80 ;  /* 0x0000008004067836 */ /* 0x000fe20000000000 */
[----:B------:R-:W-:Y:S01]  /*d9f0*/  MOV R7, 0x40000040 ;  /* 0x4000004000077802 */ /* 0x000fe20000000f00 */
[----:B------:R-:W-:Y:S01]  /*da00*/  IMAD.MOV.U32 R43, RZ, RZ, RZ ;  /* 0x000000ffff2b7224 */ /* 0x000fe200078e00ff */
[----:B------:R-:W-:Y:S01]  /*da10*/  R2UR UR7, R5 ;  /* 0x00000000050772ca */ /* 0x000fe200000e0000 */
[----:B------:R-:W-:-:S12]  /*da20*/  IMAD.MOV.U32 R5, RZ, RZ, 0x40000040 ;  /* 0x40000040ff057424 */ /* 0x000fd800078e00ff */
        /* <DEDUP_REMOVED lines=22> */
[----:B------:R-:W-:Y:S02]  /*db90*/  R2UR UR6, R6 ;  /* 0x00000000060672ca */ /* 0x000fe400000e0000 */
[----:B------:R-:W-:Y:S01]  /*dba0*/  R2UR UR7, R7 ;  /* 0x00000000070772ca */ /* 0x000fe200000e0000 */
[----:B------:R-:W-:Y:S01]  /*dbb0*/  IMAD.MOV.U32 R7, RZ, RZ, 0x40000040 ;  /* 0x40000040ff077424 */ /* 0x000fe200078e00ff */
[----:B------:R-:W-:Y:S01]  /*dbc0*/  IADD3 R6, R4, 0x280, RZ ;  /* 0x0000028004067810 */ /* 0x000fe20007ffe0ff */
        /* <DEDUP_REMOVED lines=19> */
[----:B------:R-:W-:Y:S02]  /*dd00*/  WARPGROUP.DEPBAR.LE gsb0, 0x0 ;  /* 0x00008000000079c5 */ /* 0x000fe40000010000 */
[----:B------:R-:W-:-:S06]  /*dd10*/  WARPGROUP.ARRIVE ;  /* 0x00000000000079c5 */ /* 0x000fcc0000000000 */
[----:B------:R-:W-:Y:S01]  /*dd20*/  HGMMA.64x64x16.F32.BF16 R88, R140, gdesc[UR4].tnspB, R88, gsb0 ;  /* 0x40e000048c587df0 */ /* 0x000fe20008001858 */
[----:B------:R-:W-:Y:S02]  /*dd30*/  R2UR UR6, R4 ;  /* 0x00000000040672ca */ /* 0x000fe400000e0000 */
[----:B------:R-:W-:Y:S01]  /*dd40*/  R2UR UR7, R5 ;  /* 0x00000000050772ca */ /* 0x000fe200000e0000 */
[----:B------:R-:W0:Y:S04]  /*dd50*/  SHFL.BFLY PT, R4, R7, 0x1, 0x1f ;  /* 0x0c201f0007047f89 */ /* 0x000e2800000e0000 */
[----:B------:R-:W1:Y:S01]  /*dd60*/  SHFL.BFLY PT, R5, R6, 0x1, 0x1f ;  /* 0x0c201f0006057f89 */ /* 0x000e6200000e0000 */
[----:B0-----:R-:W-:Y:S01]  /*dd70*/  FADD.FTZ R10, R7, R4 ;  /* 0x00000004070a7221 */ /* 0x001fe20000010000 */
[----:B------:R-:W-:Y:S01]  /*dd80*/  MOV R7, RZ ;  /* 0x000000ff00077202 */ /* 0x000fe20000000f00 */
[----:B------:R-:W-:-:S02]  /*dd90*/  IMAD.U32 R4, RZ, RZ, UR4 ;  /* 0x00000004ff047e24 */ /* 0x000fc4000f8e00ff */
[----:B-1----:R-:W-:Y:S01]  /*dda0*/  FADD.FTZ R12, R6, R5 ;  /* 0x00000005060c7221 */ /* 0x002fe20000010000 */
[----:B------:R-:W-:Y:S01]  /*ddb0*/  FSETP.NE.FTZ.AND P1, PT, R10, RZ, PT ;  /* 0x000000ff0a00720b */ /* 0x000fe20003f35000 */
[----:B------:R-:W-:-:S03]  /*ddc0*/  IMAD.U32 R6, RZ, RZ, UR4 ;  /* 0x00000004ff067e24 */ /* 0x000fc6000f8e00ff */
        /* <DEDUP_REMOVED lines=13> */
[----:B------:R-:W-:Y:S03]  /*dea0*/  HGMMA.64x64x16.F32.BF16 R88, R144, gdesc[UR4].tnspB, R88, gsb0 ;  /* 0x40e0000490587df0 */ /* 0x000fe60008001858 */
[----:B------:R-:W-:Y:S02]  /*deb0*/  WARPGROUP.DEPBAR.LE gsb0, 0x0 ;  /* 0x00008000000079c5 */ /* 0x000fe40000010000 */
[----:B--23--:R-:W-:Y:S05]  /*dec0*/  @!P0 BRA `(.L_x_13391) ;  /* 0x0000000000048947 */ /* 0x00cfea0003800000 */
[----:B------:R-:W-:Y:S01]  /*ded0*/  BPT.TRAP 0x1 ;  /* 0x000000040000795c */ /* 0x000fe20000300000 */
.L_x_13391:
[----:B------:R-:W2:Y:S01]  /*dee0*/  LDL.LU R6, [R1+0x4] ;  /* 0x0000040001067983 */ /* 0x000ea20000300800 */
[----:B------:R-:W-:Y:S01]  /*def0*/  VIADD R4, R11, 0x16860 ;  /* 0x000168600b047836 */ /* 0x000fe20000000000 */
[----:B------:R-:W-:Y:S01]  /*df00*/  IADD3 R156, R156, 0x1, RZ ;  /* 0x000000019c9c7810 */ /* 0x000fe20007ffe0ff */
[----:B------:R-:W-:Y:S02]  /*df10*/  IMAD.U32 R5, RZ, RZ, UR38 ;  /* 0x00000026ff057e24 */ /* 0x000fe4000f8e00ff */
[-C--:B------:R-:W-:Y:S01]  /*df20*/  FMUL.FTZ R20, R88, R43.reuse ;  /* 0x0000002b58147220 */ /* 0x080fe20000410000 */
[-C--:B------:R-:W-:Y:S01]  /*df30*/  FMUL.FTZ R21, R89, R43.reuse ;  /* 0x0000002b59157220 */ /* 0x080fe20000410000 */
[----:B------:R-:W-:Y:S01]  /*df40*/  ISETP.NE.AND P1, PT, R156, 0x2, PT ;  /* 0x000000029c00780c */ /* 0x000fe20003f25270 */
        /* <DEDUP_REMOVED lines=37> */
[----:B------:R0:W-:Y:S06]  /*e1a0*/  STL [R1+0x4], R6 ;  /* 0x0000040601007387 */ /* 0x0001ec0000100800 */
.L_x_13337:
[----:B------:R-:W3:Y:S01]  /*e1b0*/  S2R R4, SR_TID.X ;  /* 0x0000000000047919 */ /* 0x000ee20000002100 */
[----:B------:R-:W-:Y:S05]  /*e1c0*/  WARPSYNC.ALL ;  /* 0x0000000000007948 */ /* 0x000fea0003800000 */
[----:B---3--:R-:W-:-:S05]  /*e1d0*/  VIADD R72, R4, 0xffffff80 ;  /* 0xffffff8004487836 */ /* 0x008fca0000000000 */
[----:B------:R-:W-:-:S04]  /*e1e0*/  SHF.R.S32.HI R74, RZ, 0x1f, R72 ;  /* 0x0000001fff4a7819 */ /* 0x000fc80000011448 */
[----:B------:R-:W-:-:S04]  /*e1f0*/  LEA.HI R74, R74, R72, RZ, 0x3 ;  /* 0x000000484a4a7211 */ /* 0x000fc800078f18ff */
[----:B------:R-:W-:-:S05]  /*e200*/  LOP3.LUT R74, R74, 0xfffffff8, RZ, 0xc0, !PT ;  /* 0xfffffff84a4a7812 */ /* 0x000fca00078ec0ff */
[----:B------:R-:W-:-:S04]  /*e210*/  IMAD.IADD R74, R72, 0x1, -R74 ;  /* 0x00000001484a7824 */ /* 0x000fc800078e0a4a */
[----:B------:R-:W-:-:S05]  /*e220*/  IMAD.SHL.U32 R59, R74, 0x8, RZ ;  /* 0x000000084a3b7824 */ /* 0x000fca00078e00ff */
[----:B------:R-:W-:Y:S01]  /*e230*/  SHF.R.S32.HI R58, RZ, 0x1f, R59 ;  /* 0x0000001fff3a7819 */ /* 0x000fe2000001143b */
[----:B------:R-:W3:Y:S08]  /*e240*/  S2UR UR38, SR_CgaCtaId ;  /* 0x00000000002679c3 */ /* 0x000ef00000008800 */
[----:B------:R-:W-:Y:S06]  /*e250*/  BAR.SYNC.DEFER_BLOCKING 0x5, 0x200 ;  /* 0x0148000000007b1d */ /* 0x000fec0000010000 */
[----:B------:R-:W-:Y:S01]  /*e260*/  UMOV UR4, 0x400 ;  /* 0x0000040000047882 */ /* 0x000fe20000000000 */
[----:B------:R-:W-:Y:S01]  /*e270*/  BSSY B0, `(.L_x_13392) ;  /* 0x000023f000007945 */ /* 0x000fe20003800000 */
[----:B---3--:R-:W-:-:S06]  /*e280*/  ULEA UR4, UR38, UR4, 0x18 ;  /* 0x0000000426047291 */ /* 0x008fcc000f8ec03f */
[----:B------:R-:W-:-:S05]  /*e290*/  IMAD.U32 R18, RZ, RZ, UR4 ;  /* 0x00000004ff127e24 */ /* 0x000fca000f8e00ff */
[----:B-1----:R1:W3:Y:S01]  /*e2a0*/  LDS.128 R32, [R18+0x168d0] ;  /* 0x0168d00012207984 */ /* 0x0022e20000000c00 */
[----:B------:R-:W-:Y:S06]  /*e2b0*/  BAR.ARV 0x4, 0x200 ;  /* 0x0108000000007b1d */ /* 0x000fec0000002000 */
[----:B------:R-:W-:Y:S05]  /*e2c0*/  @P0 BRA `(.L_x_13393) ;  /* 0x0000001800440947 */ /* 0x000fea0003800000 */
[----:B------:R-:W4:Y:S01]  /*e2d0*/  LDL R4, [R1+0x64] ;  /* 0x0000640001047983 */ /* 0x000f220000100800 */
[----:B------:R-:W-:-:S03]  /*e2e0*/  ULDC UR4, c[0x0][0xad4] ;  /* 0x0002b50000047ab9 */ /* 0x000fc60000000800 */
[----:B------:R-:W2:Y:S04]  /*e2f0*/  LDL.LU R60, [R1+0x30] ;  /* 0x00003000013c7983 */ /* 0x000ea80000300800 */
[----:B------:R-:W2:Y:S04]  /*e300*/  LDL.LU R62, [R1+0x3c] ;  /* 0x00003c00013e7983 */ /* 0x000ea80000300800 */
[----:B------:R-:W2:Y:S01]  /*e310*/  LDL.LU R68, [R1+0x40] ;  /* 0x0000400001447983 */ /* 0x000ea20000300800 */
[----:B------:R-:W0:Y:S01]  /*e320*/  S2R R5, SR_SWINHI ;  /* 0x0000000000057919 */ /* 0x000e220000002f00 */
[----:B------:R-:W-:-:S02]  /*e330*/  MOV R24, R18 ;  /* 0x0000001200187202 */ /* 0x000fc40000000f00 */
[----:B0----5:R-:W-:Y:S02]  /*e340*/  MOV R25, R5 ;  /* 0x0000000500197202 */ /* 0x021fe40000000f00 */
[----:B------:R-:W-:Y:S01]  /*e350*/  F2FP.BF16.F32.PACK_AB R14, R27, R26 ;  /* 0x0000001a1b0e723e */ /* 0x000fe200000010ff */
[----:B---3--:R-:W-:Y:S02]  /*e360*/  IMAD.MOV.U32 R32, RZ, RZ, RZ ;  /* 0x000000ffff207224 */ /* 0x008fe400078e00ff */
[----:B----4-:R-:W-:-:S03]  /*e370*/  IMAD.WIDE R10, R4, 0x2, R24 ;  /* 0x00000002040a7825 */ /* 0x010fc600078e0218 */
[----:B------:R-:W-:-:S05]  /*e380*/  IADD3 R61, P0, R10, 0x60, RZ ;  /* 0x000000600a3d7810 */ /* 0x000fca0007f1e0ff */
[----:B------:R-:W-:Y:S01]  /*e390*/  IMAD.X R5, RZ, RZ, R11, P0 ;  /* 0x000000ffff057224 */ /* 0x000fe200000e060b */
[----:B--2---:R-:W-:-:S04]  /*e3a0*/  ISETP.NE.AND P0, PT, R60, RZ, PT ;  /* 0x000000ff3c00720c */ /* 0x004fc80003f05270 */
[----:B------:R-:W-:Y:S01]  /*e3b0*/  SEL R67, R60, UR4, P0 ;  /* 0x000000043c437c07 */ /* 0x000fe20008000000 */
[----:B------:R-:W-:Y:S05]  /*e3c0*/  WARPSYNC.ALL ;  /* 0x0000000000007948 */ /* 0x000fea0003800000 */
[----:B------:R-:W-:Y:S01]  /*e3d0*/  BAR.SYNC.DEFER_BLOCKING 0x1, 0x180 ;  /* 0x0046000000007b1d */ /* 0x000fe20000010000 */
[C---:B------:R-:W-:Y:S02]  /*e3e0*/  IADD3 R13, P2, R10.reuse, 0x20, RZ ;  /* 0x000000200a0d7810 */ /* 0x040fe40007f5e0ff */
[C---:B------:R-:W-:Y:S02]  /*e3f0*/  IADD3 R15, P1, R10.reuse, 0x40, RZ ;  /* 0x000000400a0f7810 */ /* 0x040fe40007f3e0ff */
[----:B------:R-:W-:Y:S01]  /*e400*/  LOP3.LUT R9, R10, 0x380, RZ, 0xc0, !PT ;  /* 0x000003800a097812 */ /* 0x000fe200078ec0ff */
[----:B------:R-:W-:Y:S01]  /*e410*/  ULDC.64 UR6, c[0x0][0xc08] ;  /* 0x0003020000067ab9 */ /* 0x000fe20000000a00 */
[----:B------:R-:W-:Y:S01]  /*e420*/  LOP3.LUT R4, R13, 0x380, RZ, 0xc0, !PT ;  /* 0x000003800d047812 */ /* 0x000fe200078ec0ff */
[----:B------:R-:W-:Y:S01]  /*e430*/  ULDC.64 UR4, c[0x0][0xc00] ;  /* 0x0003000000047ab9 */ /* 0x000fe20000000a00 */
[----:B------:R-:W-:-:S02]  /*e440*/  LOP3.LUT R6, R15, 0x380, RZ, 0xc0, !PT ;  /* 0x000003800f067812 */ /* 0x000fc400078ec0ff */
[----:B------:R-:W-:Y:S02]  /*e450*/  LOP3.LUT R12, R61, 0x380, RZ, 0xc0, !PT ;  /* 0x000003803d0c7812 */ /* 0x000fe400078ec0ff */
[----:B------:R-:W-:Y:S02]  /*e460*/  SHF.R.U64 R9, R9, 0x3, RZ ;  /* 0x0000000309097819 */ /* 0x000fe400000012ff */
[----:B------:R-:W-:Y:S02]  /*e470*/  SHF.R.U64 R4, R4, 0x3, RZ ;  /* 0x0000000304047819 */ /* 0x000fe400000012ff */
[----:B------:R-:W-:Y:S02]  /*e480*/  SHF.R.U64 R6, R6, 0x3, RZ ;  /* 0x0000000306067819 */ /* 0x000fe400000012ff */
[----:B------:R-:W-:Y:S02]  /*e490*/  SHF.R.U64 R12, R12, 0x3, RZ ;  /* 0x000000030c0c7819 */ /* 0x000fe400000012ff */
[----:B------:R-:W-:Y:S01]  /*e4a0*/  LOP3.LUT R10, R9, R10, RZ, 0x3c, !PT ;  /* 0x0000000a090a7212 */ /* 0x000fe200078e3cff */
[----:B------:R-:W-:Y:S01]  /*e4b0*/  IMAD.X R7, RZ, RZ, R11, P1 ;  /* 0x000000ffff077224 */ /* 0x000fe200008e060b */
[----:B------:R-:W-:-:S02]  /*e4c0*/  LOP3.LUT R8, R4, R13, RZ, 0x3c, !PT ;  /* 0x0000000d04087212 */ /* 0x000fc400078e3cff */
[----:B------:R-:W-:Y:S02]  /*e4d0*/  LOP3.LUT R6, R6, R15, RZ, 0x3c, !PT ;  /* 0x0000000f06067212 */ /* 0x000fe400078e3cff */
[----:B------:R-:W-:Y:S02]  /*e4e0*/  LOP3.LUT R4, R12, R61, RZ, 0x3c, !PT ;  /* 0x0000003d0c047212 */ /* 0x000fe400078e3cff */
[----:B------:R-:W-:Y:S02]  /*e4f0*/  MOV R10, R10 ;  /* 0x0000000a000a7202 */ /* 0x000fe40000000f00 */
[----:B------:R-:W-:Y:S02]  /*e500*/  F2FP.BF16.F32.PACK_AB R12, R21, R20 ;  /* 0x00000014150c723e */ /* 0x000fe400000010ff */
[----:B------:R-:W-:Y:S02]  /*e510*/  F2FP.BF16.F32.PACK_AB R13, R45, R44 ;  /* 0x0000002c2d0d723e */ /* 0x000fe400000010ff */
[----:B------:R-:W-:-:S02]  /*e520*/  F2FP.BF16.F32.PACK_AB R15, R47, R46 ;  /* 0x0000002e2f0f723e */ /* 0x000fc400000010ff */
[----:B------:R-:W-:Y:S02]  /*e530*/  IADD3.X R9, RZ, R11, RZ, P2, !PT ;  /* 0x0000000bff097210 */ /* 0x000fe400017fe4ff */
[----:B------:R-:W-:Y:S01]  /*e540*/  MOV R66, R6 ;  /* 0x0000000600427202 */ /* 0x000fe20000000f00 */
[----:B------:R0:W-:Y:S01]  /*e550*/  STSM.16.M88.4 [R10], R12 ;  /* 0x0000000c0a007844 */ /* 0x0001e20000000200 */
[----:B------:R-:W-:Y:S02]  /*e560*/  MOV R64, R4 ;  /* 0x0000000400407202 */ /* 0x000fe40000000f00 */
[----:B------:R-:W-:Y:S02]  /*e570*/  MOV R65, R8 ;  /* 0x0000000800417202 */ /* 0x000fe40000000f00 */
[----:B------:R-:W-:Y:S02]  /*e580*/  F2FP.BF16.F32.PACK_AB R4, R29, R28 ;  /* 0x0000001c1d04723e */ /* 0x000fe400000010ff */
[----:B------:R-:W-:-:S02]  /*e590*/  F2FP.BF16.F32.PACK_AB R5, R49, R48 ;  /* 0x000000303105723e */ /* 0x000fc400000010ff */
[----:B------:R-:W-:Y:S02]  /*e5a0*/  F2FP.BF16.F32.PACK_AB R6, R31, R30 ;  /* 0x0000001e1f06723e */ /* 0x000fe400000010ff */
        /* <DEDUP_REMOVED lines=8> */
[----:B------:R-:W-:Y:S01]  /*e630*/  F2FP.BF16.F32.PACK_AB R15, R119, R118 ;  /* 0x00000076770f723e */ /* 0x000fe200000010ff */
[----:B------:R0:W-:Y:S01]  /*e640*/  STSM.16.M88.4 [R65], R4 ;  /* 0x0000000441007844 */ /* 0x0001e20000000200 */
[----:B------:R-:W-:-:S03]  /*e650*/  ISETP.NE.U32.AND P3, PT, RZ, UR6, PT ;  /* 0x00000006ff007c0c */ /* 0x000fc6000bf65070 */
[----:B------:R2:W-:Y:S01]  /*e660*/  STSM.16.M88.4 [R66], R8 ;  /* 0x0000000842007844 */ /* 0x0005e20000000200 */
[----:B------:R-:W-:-:S03]  /*e670*/  ISETP.NE.AND.EX P3, PT, RZ, UR7, PT, P3 ;  /* 0x00000007ff007c0c */ /* 0x000fc6000bf65330 */
[----:B------:R3:W-:Y:S01]  /*e680*/  STSM.16.M88.4 [R64], R12 ;  /* 0x0000000c40007844 */ /* 0x0007e20000000200 */
[----:B------:R-:W-:Y:S01]  /*e690*/  BAR.SYNC.DEFER_BLOCKING 0x1, 0x180 ;  /* 0x0046000000007b1d */ /* 0x000fe20000010000 */
[----:B------:R-:W-:Y:S02]  /*e6a0*/  ISETP.NE.U32.AND P0, PT, RZ, UR4, PT ;  /* 0x00000004ff007c0c */ /* 0x000fe4000bf05070 */
[----:B------:R-:W-:Y:S02]  /*e6b0*/  IADD3 R60, P1, R62, UR4, RZ ;  /* 0x000000043e3c7c10 */ /* 0x000fe4000ff3e0ff */
[----:B------:R-:W-:Y:S02]  /*e6c0*/  ISETP.NE.AND.EX P0, PT, RZ, UR5, PT, P0 ;  /* 0x00000005ff007c0c */ /* 0x000fe4000bf05300 */
[----:B------:R-:W-:Y:S01]  /*e6d0*/  IADD3.X R61, R68, UR5, RZ, P1, !PT ;  /* 0x00000005443d7c10 */ /* 0x000fe20008ffe4ff */
[----:B0-----:R-:W-:Y:S01]  /*e6e0*/  IMAD.MOV.U32 R6, RZ, RZ, 0x9b8 ;  /* 0x000009b8ff067424 */ /* 0x001fe200078e00ff */
[----:B------:R-:W-:Y:S01]  /*e6f0*/  @P3 IADD3 R62, P1, R62, UR6, RZ ;  /* 0x000000063e3e3c10 */ /* 0x000fe2000ff3e0ff */
[----:B------:R-:W-:Y:S01]  /*e700*/  ULDC UR6, c[0x0][0xa88] ;  /* 0x0002a20000067ab9 */ /* 0x000fe20000000800 */
[----:B------:R-:W-:Y:S01]  /*e710*/  ISETP.GT.AND P2, PT, R67, 0x1, PT ;  /* 0x000000014300780c */ /* 0x000fe20003f44270 */
[----:B------:R-:W-:Y:S01]  /*e720*/  IMAD.U32 R65, RZ, RZ, UR6 ;  /* 0x00000006ff417e24 */ /* 0x000fe2000f8e00ff */
[----:B------:R-:W-:Y:S01]  /*e730*/  @P3 IADD3.X R63, R68, UR7, RZ, P1, !PT ;  /* 0x00000007443f3c10 */ /* 0x000fe20008ffe4ff */
[----:B--2---:R-:W0:Y:S04]  /*e740*/  LDC R8, c[0x0][0xbe8] ;  /* 0x0002fa00ff087b82 */ /* 0x004e280000000800 */
[----:B------:R2:W5:Y:S04]  /*e750*/  @P0 LDG.E R32, desc[UR42][R60.64] ;  /* 0x0000002a3c200981 */ /* 0x000568000c1e1900 */
[----:B------:R2:W5:Y:S01]  /*e760*/  @P3 LDG.E R65, desc[UR42][R62.64] ;  /* 0x0000002a3e413981 */ /* 0x000562000c1e1900 */
[----:B------:R-:W-:-:S04]  /*e770*/  SEL R6, R6, 0x978, P2 ;  /* 0x0000097806067807 */ /* 0x000fc80001000000 */
[----:B---3--:R2:W3:Y:S08]  /*e780*/  LDC.64 R12, c[0x0][R6+0x220] ;  /* 0x00008800060c7b82 */ /* 0x0084f00000000a00 */
[----:B------:R2:W4:Y:S08]  /*e790*/  LDC.64 R14, c[0x0][R6+0x218] ;  /* 0x00008600060e7b82 */ /* 0x0005300000000a00 */
[----:B------:R2:W1:Y:S01]  /*e7a0*/  LDC.64 R10, c[0x0][R6+0x228] ;  /* 0x00008a00060a7b82 */ /* 0x0004620000000a00 */
[----:B0-----:R-:W-:Y:S01]  /*e7b0*/  ISETP.NE.AND P1, PT, R8, 0x1, PT ;  /* 0x000000010800780c */ /* 0x001fe20003f25270 */
[----:B--2---:R-:W-:-:S12]  /*e7c0*/  @P3 BRA `(.L_x_13394) ;  /* 0x0000000000103947 */ /* 0x004fd80003800000 */
[----:B------:R-:W-:Y:S05]  /*e7d0*/  @!P0 BRA `(.L_x_13394) ;  /* 0x00000000000c8947 */ /* 0x000fea0003800000 */
[----:B------:R-:W2:Y:S04]  /*e7e0*/  LDG.E R4, desc[UR42][R60.64] ;  /* 0x0000002a3c047981 */ /* 0x000ea8000c1e1900 */
[----:B-----5:R-:W2:Y:S02]  /*e7f0*/  LDG.E R65, desc[UR42][R60.64+0x4] ;  /* 0x0000042a3c417981 */ /* 0x020ea4000c1e1900 */
[----:B--2---:R-:W-:-:S07]  /*e800*/  IMAD.IADD R65, R65, 0x1, -R4 ;  /* 0x0000000141417824 */ /* 0x004fce00078e0a04 */
.L_x_13394:
[----:B------:R-:W2:Y:S01]  /*e810*/  LDL.LU R4, [R1+0x34] ;  /* 0x0000340001047983 */ /* 0x000ea20000300800 */
[----:B------:R-:W0:Y:S03]  /*e820*/  LDC.64 R6, c[0x0][R6+0x210] ;  /* 0x0000840006067b82 */ /* 0x000e260000000a00 */
[----:B------:R-:W3:Y:S04]  /*e830*/  LDL.LU R61, [R1+0x4c] ;  /* 0x00004c00013d7983 */ /* 0x000ee80000300800 */
[----:B------:R-:W3:Y:S01]  /*e840*/  LDL R60, [R1+0x60] ;  /* 0x00006000013c7983 */ /* 0x000ee20000100800 */
[----:B------:R-:W-:Y:S01]  /*e850*/  ISETP.NE.U32.AND P0, PT, RZ, UR4, PT ;  /* 0x00000004ff007c0c */ /* 0x000fe2000bf05070 */
[----:B------:R-:W1:Y:S02]  /*e860*/  @P1 LDC R62, c[0x0][0xbec] ;  /* 0x0002fb00ff3e1b82 */ /* 0x000e640000000800 */
[----:B------:R-:W3:Y:S04]  /*e870*/  LDL R68, [R1+0x44] ;  /* 0x0000440001447983 */ /* 0x000ee80000100800 */
[----:B------:R-:W3:Y:S01]  /*e880*/  LDL R66, [R1+0x48] ;  /* 0x0000480001427983 */ /* 0x000ee20000100800 */
[----:B------:R-:W-:Y:S01]  /*e890*/  ISETP.NE.AND.EX P0, PT, RZ, UR5, PT, P0 ;  /* 0x00000005ff007c0c */ /* 0x000fe2000bf05300 */
[----:B------:R-:W0:Y:S01]  /*e8a0*/  @P1 LDC R69, c[0x0][0xbf0] ;  /* 0x0002fc00ff451b82 */ /* 0x000e220000000800 */
[-C--:B----4-:R-:W-:Y:S01]  /*e8b0*/  IMAD R63, R15, R152.reuse, RZ ;  /* 0x000000980f3f7224 */ /* 0x090fe200078e02ff */
[----:B------:R-:W4:Y:S01]  /*e8c0*/  LDL R73, [R1+0x5c] ;  /* 0x00005c0001497983 */ /* 0x000f220000100800 */
[----:B------:R-:W-:Y:S01]  /*e8d0*/  IMAD.WIDE.U32 R14, R14, R152, RZ ;  /* 0x000000980e0e7225 */ /* 0x000fe200078e00ff */
[----:B------:R-:W1:Y:S03]  /*e8e0*/  S2R R70, SR_TID.X ;  /* 0x0000000000467919 */ /* 0x000e660000002100 */
[----:B------:R-:W-:-:S02]  /*e8f0*/  IMAD.IADD R64, R15, 0x1, R63 ;  /* 0x000000010f407824 */ /* 0x000fc400078e023f */
[----:B-1----:R-:W-:-:S05]  /*e900*/  VIADD R75, R70, 0xffffff80 ;  /* 0xffffff80464b7836 */ /* 0x002fca0000000000 */
[----:B------:R-:W-:-:S04]  /*e910*/  SHF.R.S32.HI R70, RZ, 0x1f, R75 ;  /* 0x0000001fff467819 */ /* 0x000fc8000001144b */
[----:B------:R-:W-:-:S04]  /*e920*/  LEA.HI R70, R70, R75, RZ, 0x7 ;  /* 0x0000004b46467211 */ /* 0x000fc800078f38ff */
[----:B------:R-:W-:-:S05]  /*e930*/  LOP3.LUT R70, R70, 0xffffff80, RZ, 0xc0, !PT ;  /* 0xffffff8046467812 */ /* 0x000fca00078ec0ff */
[----:B------:R-:W-:Y:S01]  /*e940*/  IMAD.IADD R70, R75, 0x1, -R70 ;  /* 0x000000014b467824 */ /* 0x000fe200078e0a46 */
[----:B--2---:R-:W-:Y:S02]  /*e950*/  SEL R9, R4, RZ, !P0 ;  /* 0x000000ff04097207 */ /* 0x004fe40004000000 */
[----:B------:R-:W1:Y:S01]  /*e960*/  LDC.64 R4, c[0x0][0xba8] ;  /* 0x0002ea00ff047b82 */ /* 0x000e620000000a00 */
[----:B---3--:R-:W-:Y:S02]  /*e970*/  SEL R61, R61, RZ, !P0 ;  /* 0x000000ff3d3d7207 */ /* 0x008fe40004000000 */
[----:B------:R-:W-:-:S04]  /*e980*/  IMAD R13, R13, R9, RZ ;  /* 0x000000090d0d7224 */ /* 0x000fc800078e02ff */
[C---:B------:R-:W-:Y:S02]  /*e990*/  IMAD R67, R12.reuse, R61, R13 ;  /* 0x0000003d0c437224 */ /* 0x040fe400078e020d */
[----:B------:R-:W-:-:S04]  /*e9a0*/  IMAD.WIDE.U32 R12, R12, R9, RZ ;  /* 0x000000090c0c7225 */ /* 0x000fc800078e00ff */
[----:B------:R-:W-:Y:S01]  /*e9b0*/  IMAD R71, R68, 0xc0, R60 ;  /* 0x000000c044477824 */ /* 0x000fe200078e023c */
[----:B------:R-:W-:Y:S02]  /*e9c0*/  SEL R61, R66, RZ, P2 ;  /* 0x000000ff423d7207 */ /* 0x000fe40001000000 */
[----:B-----5:R-:W-:Y:S01]  /*e9d0*/  IADD3 R60, P0, P3, R12, R14, R32 ;  /* 0x0000000e0c3c7210 */ /* 0x020fe20007b1e020 */
[----:B------:R-:W-:Y:S01]  /*e9e0*/  @P1 IMAD.HI.U32 R14, R71, R62, RZ ;  /* 0x0000003e470e1227 */ /* 0x000fe200078e00ff */
[----:B------:R-:W-:-:S03]  /*e9f0*/  MOV R15, R71 ;  /* 0x00000047000f7202 */ /* 0x000fc60000000f00 */
[----:B------:R-:W-:Y:S01]  /*ea00*/  IMAD.IADD R67, R13, 0x1, R67 ;  /* 0x000000010d437824 */ /* 0x000fe200078e0243 */
[----:B0-----:R-:W-:Y:S01]  /*ea10*/  @P1 SHF.R.U32.HI R15, RZ, R69, R14 ;  /* 0x00000045ff0f1219 */ /* 0x001fe2000001160e */
[-C--:B------:R-:W-:Y:S01]  /*ea20*/  IMAD R63, R11, R61.reuse, RZ ;  /* 0x0000003d0b3f7224 */ /* 0x080fe200078e02ff */
[----:B------:R-:W-:Y:S01]  /*ea30*/  SHF.R.S32.HI R11, RZ, 0x1f, R32 ;  /* 0x0000001fff0b7819 */ /* 0x000fe20000011420 */
[----:B-1----:R-:W0:Y:S01]  /*ea40*/  @!P2 LDC R4, c[0x0][0xb50] ;  /* 0x0002d400ff04ab82 */ /* 0x002e220000000800 */
[----:B------:R-:W-:Y:S02]  /*ea50*/  IMAD.WIDE.U32 R12, R10, R61, RZ ;  /* 0x0000003d0a0c7225 */ /* 0x000fe400078e00ff */
[----:B------:R-:W-:Y:S02]  /*ea60*/  IADD3.X R61, R67, R64, R11, P0, P3 ;  /* 0x00000040433d7210 */ /* 0x000fe400007e640b */
[----:B------:R-:W-:-:S03]  /*ea70*/  IMAD.MOV R67, RZ, RZ, -R15 ;  /* 0x000000ffff437224 */ /* 0x000fc600078e0a0f */
[----:B------:R-:W1:Y:S01]  /*ea80*/  @!P2 LDC R5, c[0x0][0xb54] ;  /* 0x0002d500ff05ab82 */ /* 0x000e620000000800 */
[----:B------:R-:W-:Y:S01]  /*ea90*/  IMAD.IADD R63, R13, 0x1, R63 ;  /* 0x000000010d3f7824 */ /* 0x000fe200078e023f */
[----:B------:R-:W-:Y:S02]  /*eaa0*/  IADD3 R12, P0, P3, R15, R60, R12 ;  /* 0x0000003c0f0c7210 */ /* 0x000fe40007b1e00c */
[----:B------:R-:W-:Y:S01]  /*eab0*/  SHF.R.S32.HI R10, RZ, 0x1f, R15 ;  /* 0x0000001fff0a7819 */ /* 0x000fe2000001140f */
[----:B------:R-:W-:-:S03]  /*eac0*/  IMAD R15, R8, R67, R71 ;  /* 0x00000043080f7224 */ /* 0x000fc600078e0247 */
[----:B------:R-:W-:Y:S01]  /*ead0*/  IADD3.X R13, R10, R61, R63, P0, P3 ;  /* 0x0000003d0a0d7210 */ /* 0x000fe200007e643f */
[----:B------:R-:W-:Y:S01]  /*eae0*/  IMAD R7, R7, R15, RZ ;  /* 0x0000000f07077224 */ /* 0x000fe200078e02ff */
[----:B------:R-:W-:-:S05]  /*eaf0*/  SHF.R.S32.HI R61, RZ, 0x1f, R15 ;  /* 0x0000001fff3d7819 */ /* 0x000fca000001140f */
[C---:B------:R-:W-:Y:S02]  /*eb00*/  IMAD R61, R6.reuse, R61, R7 ;  /* 0x0000003d063d7224 */ /* 0x040fe400078e0207 */
[----:B------:R-:W-:-:S04]  /*eb10*/  IMAD.WIDE.U32 R6, R6, R15, R12 ;  /* 0x0000000f06067225 */ /* 0x000fc800078e000c */
[----:B------:R-:W-:Y:S01]  /*eb20*/  IMAD.IADD R7, R7, 0x1, R61 ;  /* 0x0000000107077824 */ /* 0x000fe200078e023d */
[----:B0-----:R-:W-:-:S04]  /*eb30*/  LEA R10, P0, R6, R4, 0x2 ;  /* 0x00000004060a7211 */ /* 0x001fc800078010ff */
[----:B-1----:R-:W-:Y:S01]  /*eb40*/  LEA.HI.X R7, R6, R5, R7, 0x2, P0 ;  /* 0x0000000506077211 */ /* 0x002fe200000f1407 */
[----:B------:R-:W-:Y:S01]  /*eb50*/  SHFL.IDX PT, R4, R10, RZ, 0x1c1f ;  /* 0x001c1fff0a047589 */ /* 0x000fe200000e0000 */
[----:B----4-:R-:W-:-:S03]  /*eb60*/  IMAD R60, R68, 0xc0, R73 ;  /* 0x000000c0443c7824 */ /* 0x010fc600078e0249 */
[----:B------:R-:W0:Y:S04]  /*eb70*/  SHFL.IDX PT, R5, R7, RZ, 0x1c1f ;  /* 0x001c1fff07057589 */ /* 0x000e2800000e0000 */
[----:B------:R-:W-:Y:S04]  /*eb80*/  SHFL.IDX PT, R12, R10, 0x1, 0x1c1f ;  /* 0x003c1f000a0c7f89 */ /* 0x000fe800000e0000 */
        /* <DEDUP_REMOVED lines=9> */
[----:B------:R-:W-:Y:S01]  /*ec20*/  SHF.R.S32.HI R70, RZ, 0x1f, R72 ;  /* 0x0000001fff467819 */ /* 0x000fe20000011448 */
[----:B0-----:R-:W0:Y:S01]  /*ec30*/  @P1 LDC R13, c[0x0][0xbec] ;  /* 0x0002fb00ff0d1b82 */ /* 0x001e220000000800 */
[----:B------:R-:W-:Y:S02]  /*ec40*/  ULDC.64 UR4, c[0x0][0xaa0] ;  /* 0x0002a80000047ab9 */ /* 0x000fe40000000a00 */
[----:B------:R-:W-:-:S04]  /*ec50*/  LEA.HI R70, R70, R72, RZ, 0x3 ;  /* 0x0000004846467211 */ /* 0x000fc800078f18ff */
[----:B------:R-:W-:Y:S01]  /*ec60*/  SHF.R.S32.HI R70, RZ, 0x3, R70 ;  /* 0x00000003ff467819 */ /* 0x000fe20000011446 */
[----:B------:R-:W1:Y:S03]  /*ec70*/  @P1 LDC R15, c[0x0][0xbf0] ;  /* 0x0002fc00ff0f1b82 */ /* 0x000e660000000800 */
[----:B------:R-:W-:-:S05]  /*ec80*/  LEA R3, R70, R59, 0x6 ;  /* 0x0000003b46037211 */ /* 0x000fca00078e30ff */
[----:B------:R-:W-:-:S03]  /*ec90*/  IMAD.WIDE R24, R3, 0x2, R24 ;  /* 0x0000000203187825 */ /* 0x000fc600078e0218 */
[C---:B------:R-:W-:Y:S02]  /*eca0*/  IADD3 R27, P0, R24.reuse, 0x1800, RZ ;  /* 0x00001800181b7810 */ /* 0x040fe40007f1e0ff */
[C---:B------:R-:W-:Y:S02]  /*ecb0*/  IADD3 R29, P2, R24.reuse, 0x3000, RZ ;  /* 0x00003000181d7810 */ /* 0x040fe40007f5e0ff */
[----:B------:R-:W-:Y:S02]  /*ecc0*/  IADD3 R37, P3, R24, 0x4800, RZ ;  /* 0x0000480018257810 */ /* 0x000fe40007f7e0ff */
[----:B------:R-:W-:Y:S02]  /*ecd0*/  LOP3.LUT R26, R27, 0x380, RZ, 0xc0, !PT ;  /* 0x000003801b1a7812 */ /* 0x000fe400078ec0ff */
[----:B------:R-:W-:Y:S02]  /*ece0*/  LOP3.LUT R28, R29, 0x380, RZ, 0xc0, !PT ;  /* 0x000003801d1c7812 */ /* 0x000fe400078ec0ff */
[----:B------:R-:W-:-:S02]  /*ecf0*/  LOP3.LUT R36, R37, 0x380, RZ, 0xc0, !PT ;  /* 0x0000038025247812 */ /* 0x000fc400078ec0ff */
[----:B------:R-:W-:Y:S01]  /*ed00*/  LOP3.LUT R5, R24, 0x380, RZ, 0xc0, !PT ;  /* 0x0000038018057812 */ /* 0x000fe200078ec0ff */
[----:B------:R-:W-:Y:S01]  /*ed10*/  IMAD R11, R11, UR4, RZ ;  /* 0x000000040b0b7c24 */ /* 0x000fe2000f8e02ff */
[----:B------:R-:W-:Y:S02]  /*ed20*/  SHF.R.U64 R26, R26, 0x3, RZ ;  /* 0x000000031a1a7819 */ /* 0x000fe400000012ff */
[----:B------:R-:W-:Y:S02]  /*ed30*/  SHF.R.U64 R28, R28, 0x3, RZ ;  /* 0x000000031c1c7819 */ /* 0x000fe400000012ff */
[----:B------:R-:W-:Y:S02]  /*ed40*/  SHF.R.U64 R36, R36, 0x3, RZ ;  /* 0x0000000324247819 */ /* 0x000fe400000012ff */
[----:B------:R-:W-:Y:S01]  /*ed50*/  SHF.R.U64 R5, R5, 0x3, RZ ;  /* 0x0000000305057819 */ /* 0x000fe200000012ff */
[----:B------:R-:W-:Y:S01]  /*ed60*/  IMAD R3, R32, UR5, R11 ;  /* 0x0000000520037c24 */ /* 0x000fe2000f8e020b */
[----:B------:R-:W-:Y:S01]  /*ed70*/  LOP3.LUT R26, R26, R27, RZ, 0x3c, !PT ;  /* 0x0000001b1a1a7212 */ /* 0x000fe200078e3cff */
[----:B------:R-:W-:Y:S01]  /*ed80*/  IMAD.WIDE.U32 R10, R32, UR4, RZ ;  /* 0x00000004200a7c25 */ /* 0x000fe2000f8e00ff */
[----:B------:R-:W-:Y:S01]  /*ed90*/  LOP3.LUT R28, R28, R29, RZ, 0x3c, !PT ;  /* 0x0000001d1c1c7212 */ /* 0x000fe200078e3cff */
[----:B------:R-:W-:Y:S01]  /*eda0*/  ULDC.64 UR4, c[0x0][0xae8] ;  /* 0x0002ba0000047ab9 */ /* 0x000fe20000000a00 */
[----:B------:R-:W-:Y:S01]  /*edb0*/  LOP3.LUT R36, R36, R37, RZ, 0x3c, !PT ;  /* 0x0000002524247212 */ /* 0x000fe200078e3cff */
[--C-:B------:R-:W-:Y:S01]  /*edc0*/  IMAD.X R27, RZ, RZ, R25.reuse, P0 ;  /* 0x000000ffff1b7224 */ /* 0x100fe200000e0619 */
[----:B------:R-:W-:Y:S01]  /*edd0*/  LOP3.LUT R4, R5, R24, RZ, 0x3c, !PT ;  /* 0x0000001805047212 */ /* 0x000fe200078e3cff */
[----:B------:R-:W-:-:S02]  /*ede0*/  IMAD.X R29, RZ, RZ, R25, P2 ;  /* 0x000000ffff1d7224 */ /* 0x000fc400010e0619 */
[--C-:B------:R-:W-:Y:S02]  /*edf0*/  IMAD.X R37, RZ, RZ, R25.reuse, P3 ;  /* 0x000000ffff257224 */ /* 0x100fe400018e0619 */
[----:B------:R-:W-:Y:S02]  /*ee00*/  IMAD.MOV.U32 R5, RZ, RZ, R25 ;  /* 0x000000ffff057224 */ /* 0x000fe400078e0019 */
[----:B------:R-:W-:Y:S01]  /*ee10*/  IMAD.IADD R11, R11, 0x1, R3 ;  /* 0x000000010b0b7824 */ /* 0x000fe200078e0203 */
[----:B------:R-:W5:Y:S01]  /*ee20*/  LD.E.128 R24, desc[UR42][R26.64] ;  /* 0x0000002a1a187980 */ /* 0x000f62000c101d00 */
[----:B------:R-:W-:Y:S02]  /*ee30*/  IMAD R0, R74, 0x30, R70 ;  /* 0x000000304a007824 */ /* 0x000fe400078e0246 */
[----:B------:R-:W-:Y:S01]  /*ee40*/  IMAD.WIDE.U32 R10, R152, UR4, R10 ;  /* 0x00000004980a7c25 */ /* 0x000fe2000f8e000a */
[----:B------:R-:W5:Y:S01]  /*ee50*/  LD.E.128 R4, desc[UR42][R4.64] ;  /* 0x0000002a04047980 */ /* 0x000f62000c101d00 */
[----:B------:R-:W-:-:S03]  /*ee60*/  SHF.R.S32.HI R12, RZ, 0x1f, R9 ;  /* 0x0000001fff0c7819 */ /* 0x000fc60000011409 */
[----:B------:R-:W5:Y:S01]  /*ee70*/  LD.E.128 R28, desc[UR42][R28.64] ;  /* 0x0000002a1c1c7980 */ /* 0x000f62000c101d00 */
[----:B------:R-:W-:-:S03]  /*ee80*/  IMAD R14, R68, 0xc0, R0 ;  /* 0x000000c0440e7824 */ /* 0x000fc600078e0200 */
[----:B------:R-:W5:Y:S01]  /*ee90*/  LD.E.128 R36, desc[UR42][R36.64] ;  /* 0x0000002a24247980 */ /* 0x000f62000c101d00 */
[----:B------:R-:W-:Y:S01]  /*eea0*/  IMAD R11, R152, UR5, R11 ;  /* 0x00000005980b7c24 */ /* 0x000fe2000f8e020b */
[----:B------:R-:W-:Y:S01]  /*eeb0*/  ULDC.64 UR4, c[0x0][0xaf0] ;  /* 0x0002bc0000047ab9 */ /* 0x000fe20000000a00 */
[----:B------:R-:W-:Y:S01]  /*eec0*/  @!PT LDS RZ, [RZ] ;  /* 0x00000000fffff984 */ /* 0x000fe20000000800 */
[----:B------:R-:W-:Y:S01]  /*eed0*/  @!PT LDS RZ, [RZ] ;  /* 0x00000000fffff984 */ /* 0x000fe20000000800 */
[----:B------:R-:W-:Y:S01]  /*eee0*/  @!PT LDS RZ, [RZ] ;  /* 0x00000000fffff984 */ /* 0x000fe20000000800 */
[----:B------:R-:W-:Y:S01]  /*eef0*/  @!PT LDS RZ, [RZ] ;  /* 0x00000000fffff984 */ /* 0x000fe20000000800 */
[----:B------:R2:W-:Y:S06]  /*ef00*/  MEMBAR.ALL.CTA ;  /* 0x0000000000007992 */ /* 0x0005ec0000008000 */
[----:B--2---:R-:W2:Y:S01]  /*ef10*/  FENCE.VIEW.ASYNC.S ;  /* 0x00000000000073c6 */ /* 0x004ea20000000000 */
[----:B------:R-:W-:-:S02]  /*ef20*/  IMAD R12, R12, UR4, RZ ;  /* 0x000000040c0c7c24 */ /* 0x000fc4000f8e02ff */
[----:B0-----:R-:W-:-:S04]  /*ef30*/  @P1 IMAD.HI.U32 R0, R14, R13, RZ ;  /* 0x0000000d0e001227 */ /* 0x001fc800078e00ff */
[----:B------:R-:W-:Y:S01]  /*ef40*/  IMAD.MOV.U32 R3, RZ, RZ, R14 ;  /* 0x000000ffff037224 */ /* 0x000fe200078e000e */
[----:B-1----:R-:W-:Y:S01]  /*ef50*/  @P1 SHF.R.U32.HI R3, RZ, R15, R0 ;  /* 0x0000000fff031219 */ /* 0x002fe20000011600 */
[C---:B------:R-:W-:Y:S02]  /*ef60*/  IMAD R13, R9.reuse, UR5, R12 ;  /* 0x00000005090d7c24 */ /* 0x040fe4000f8e020c */
[----:B------:R-:W-:Y:S01]  /*ef70*/  IMAD.WIDE.U32 R10, R9, UR4, R10 ;  /* 0x00000004090a7c25 */ /* 0x000fe2000f8e000a */
[--C-:B------:R-:W-:Y:S01]  /*ef80*/  SHF.R.S32.HI R9, RZ, 0x1f, R3.reuse ;  /* 0x0000001fff097819 */ /* 0x100fe20000011403 */
[----:B------:R-:W-:Y:S02]  /*ef90*/  ULDC.64 UR4, c[0x0][0xae0] ;  /* 0x0002b80000047ab9 */ /* 0x000fe40000000a00 */
[----:B------:R-:W-:Y:S01]  /*efa0*/  VIADD R0, R18, 0x16820 ;  /* 0x0001682012007836 */ /* 0x000fe20000000000 */
[----:B------:R-:W-:Y:S01]  /*efb0*/  IADD3 R11, R11, R13, RZ ;  /* 0x0000000d0b0b7210 */ /* 0x000fe20007ffe0ff */
[----:B------:R-:W-:-:S03]  /*efc0*/  IMAD.MOV R13, RZ, RZ, -R3 ;  /* 0x000000ffff0d7224 */ /* 0x000fc600078e0a03 */
[----:B------:R-:W-:Y:S01]  /*efd0*/  PRMT R0, RZ, 0x654, R0 ;  /* 0x00000654ff007816 */ /* 0x000fe20000000000 */
[----:B------:R-:W-:Y:S02]  /*efe0*/  IMAD R13, R8, R13, R14 ;  /* 0x0000000d080d7224 */ /* 0x000fe400078e020e */
[----:B------:R-:W-:Y:S01]  /*eff0*/  IMAD R12, R9, UR4, RZ ;  /* 0x00000004090c7c24 */ /* 0x000fe2000f8e02ff */
[----:B--2---:R0:W-:Y:S01]  /*f000*/  SYNCS.ARRIVE.TRANS64.RED.A1T0 RZ, [R0+URZ], RZ ;  /* 0x000000ff00ff79a7 */ /* 0x0041e2000810043f */
        /* <DEDUP_REMOVED lines=14> */
[----:B------:R-:W0:Y:S01]  /*f0f0*/  SHFL.IDX PT, R3, R40, RZ, 0x181f ;  /* 0x00181fff28037589 */ /* 0x000e2200000e0000 */
[----:B------:R-:W-:Y:S01]  /*f100*/  ULDC UR4, c[0x0][0xac8] ;  /* 0x0002b20000047ab9 */ /* 0x000fe20000000800 */
[----:B------:R-:W-:Y:S01]  /*f110*/  IMAD R42, R68, 0xc0, R70 ;  /* 0x000000c0442a7824 */ /* 0x000fe200078e0246 */
[----:B------:R-:W-:Y:S01]  /*f120*/  ISETP.GE.AND P0, PT, R59, UR4, PT ;  /* 0x000000043b007c0c */ /* 0x000fe2000bf06270 */
[----:B------:R-:W1:Y:S02]  /*f130*/  SHFL.IDX PT, R9, R40, 0x1, 0x181f ;  /* 0x00381f0028097f89 */ /* 0x000e6400000e0000 */
[C---:B------:R-:W-:Y:S01]  /*f140*/  VIADD R12, R42.reuse, 0x30 ;  /* 0x000000302a0c7836 */ /* 0x040fe20000000000 */
[CC--:B------:R-:W-:Y:S01]  /*f150*/  ISETP.GE.OR P2, PT, R42.reuse, R61.reuse, P0 ;  /* 0x0000003d2a00720c */ /* 0x0c0fe20000746670 */
[----:B------:R-:W2:Y:S01]  /*f160*/  SHFL.IDX PT, R0, R41, RZ, 0x181f ;  /* 0x00181fff29007589 */ /* 0x000ea200000e0000 */
[----:B------:R-:W-:Y:S02]  /*f170*/  VIADD R20, R42, 0x60 ;  /* 0x000000602a147836 */ /* 0x000fe40000000000 */
[-C--:B------:R-:W-:Y:S01]  /*f180*/  ISETP.GE.OR P3, PT, R12, R61.reuse, P0 ;  /* 0x0000003d0c00720c */ /* 0x080fe20000766670 */
[----:B------:R-:W3:Y:S02]  /*f190*/  SHFL.IDX PT, R14, R40, 0x2, 0x181f ;  /* 0x00581f00280e7f89 */ /* 0x000ee400000e0000 */
[----:B------:R-:W-:-:S02]  /*f1a0*/  ISETP.GE.OR P4, PT, R20, R61, P0 ;  /* 0x0000003d1400720c */ /* 0x000fc40000786670 */
[----:B------:R-:W4:Y:S04]  /*f1b0*/  SHFL.IDX PT, R8, R41, 0x1, 0x181f ;  /* 0x00381f0029087f89 */ /* 0x000f2800000e0000 */
[----:B------:R-:W4:Y:S01]  /*f1c0*/  SHFL.IDX PT, R10, R41, 0x2, 0x181f ;  /* 0x00581f00290a7f89 */ /* 0x000f2200000e0000 */
[----:B0-----:R-:W-:-:S03]  /*f1d0*/  @!P2 LEA R32, P5, R59, R3, 0x1 ;  /* 0x000000033b20a211 */ /* 0x001fc600078a08ff */
[C---:B-1----:R-:W-:Y:S02]  /*f1e0*/  @!P3 LEA R20, P1, R59.reuse, R9, 0x1 ;  /* 0x000000093b14b211 */ /* 0x042fe400078208ff */
[C-C-:B--2---:R-:W-:Y:S02]  /*f1f0*/  @!P2 LEA.HI.X R3, R59.reuse, R0, R58.reuse, 0x1, P5 ;  /* 0x000000003b03a211 */ /* 0x144fe400028f0c3a */
[----:B------:R-:W0:Y:S01]  /*f200*/  SHFL.IDX PT, R0, R41, 0x3, 0x181f ;  /* 0x00781f0029007f89 */ /* 0x000e2200000e0000 */
[C---:B---3--:R-:W-:Y:S02]  /*f210*/  @!P4 LEA R43, P5, R59.reuse, R14, 0x1 ;  /* 0x0000000e3b2bc211 */ /* 0x048fe400078a08ff */
[----:B------:R-:W-:Y:S01]  /*f220*/  @!P2 IMAD.MOV.U32 R9, RZ, RZ, R3 ;  /* 0x000000ffff09a224 */ /* 0x000fe200078e0003 */
[----:B------:R-:W1:Y:S01]  /*f230*/  SHFL.IDX PT, R14, R40, 0x3, 0x181f ;  /* 0x00781f00280e7f89 */ /* 0x000e6200000e0000 */
[----:B----4-:R-:W-:Y:S02]  /*f240*/  @!P3 LEA.HI.X R21, R59, R8, R58, 0x1, P1 ;  /* 0x000000083b15b211 */ /* 0x010fe400008f0c3a */
[----:B------:R-:W-:-:S02]  /*f250*/  @!P2 MOV R8, R32 ;  /* 0x000000200008a202 */ /* 0x000fc40000000f00 */
[----:B------:R-:W-:-:S03]  /*f260*/  @!P4 LEA.HI.X R10, R59, R10, R58, 0x1, P5 ;  /* 0x0000000a3b0ac211 */ /* 0x000fc600028f0c3a */
[----:B-----5:R2:W-:Y:S04]  /*f270*/  @!P2 ST.E.128 desc[UR42][R8.64], R4 ;  /* 0x000000040800a985 */ /* 0x0205e8000c101d2a */
[----:B------:R3:W-:Y:S01]  /*f280*/  @!P3 ST.E.128 desc[UR42][R20.64], R24 ;  /* 0x000000181400b985 */ /* 0x0007e2000c101d2a */
[----:B--2---:R-:W-:Y:S02]  /*f290*/  @!P4 IMAD.MOV.U32 R4, RZ, RZ, R43 ;  /* 0x000000ffff04c224 */ /* 0x004fe400078e002b */
[----:B------:R-:W-:-:S05]  /*f2a0*/  @!P4 IMAD.MOV.U32 R5, RZ, RZ, R10 ;  /* 0x000000ffff05c224 */ /* 0x000fca00078e000a */
[----:B01----:R3:W-:Y:S02]  /*f2b0*/  @!P4 ST.E.128 desc[UR42][R4.64], R28 ;  /* 0x0000001c0400c985 */ /* 0x0037e4000c101d2a */
.L_x_13574:
[----:B------:R-:W-:-:S05]  /*f2c0*/  VIADD R42, R42, 0x90 ;  /* 0x000000902a2a7836 */ /* 0x000fca0000000000 */
[----:B------:R-:W-:-:S13]  /*f2d0*/  ISETP.GE.OR P0, PT, R42, R61, P0 ;  /* 0x0000003d2a00720c */ /* 0x000fda0000706670 */
[----:B------:R-:W-:Y:S05]  /*f2e0*/  @P0 BRA `(.L_x_13397) ;  /* 0x0000001000dc0947 */ /* 0x000fea0003800000 */
[----:B------:R-:W-:-:S04]  /*f2f0*/  LEA R14, P0, R59, R14, 0x1 ;  /* 0x0000000e3b0e7211 */ /* 0x000fc800078008ff */
[----:B------:R-:W-:-:S05]  /*f300*/  LEA.HI.X R15, R59, R0, R58, 0x1, P0 ;  /* 0x000000003b0f7211 */ /* 0x000fca00000f0c3a */
[----:B------:R4:W-:Y:S01]  /*f310*/  ST.E.128 desc[UR42][R14.64], R36 ;  /* 0x000000240e007985 */ /* 0x0009e2000c101d2a */
[----:B------:R-:W-:Y:S05]  /*f320*/  BRA `(.L_x_13397) ;  /* 0x0000001000cc7947 */ /* 0x000fea0003800000 */
.L_x_13395:
[----:B------:R-:W2:Y:S01]  /*f330*/  LDL R74, [R1+0x28] ;  /* 0x00002800014a7983 */ /* 0x000ea20000100800 */
[----:B------:R-:W1:Y:S01]  /*f340*/  @P1 LDC R10, c[0x0][0xbec] ;  /* 0x0002fb00ff0a1b82 */ /* 0x000e620000000800 */
[----:B------:R-:W-:Y:S01]  /*f350*/  ULDC.64 UR4, c[0x0][0xb08] ;  /* 0x0002c20000047ab9 */ /* 0x000fe20000000a00 */
[----:B0-----:R-:W-:Y:S01]  /*f360*/  SHF.R.S32.HI R0, RZ, 0x1f, R9 ;  /* 0x0000001fff007819 */ /* 0x001fe20000011409 */
[----:B------:R-:W-:Y:S01]  /*f370*/  IMAD R11, R11, UR4, RZ ;  /* 0x000000040b0b7c24 */ /* 0x000fe2000f8e02ff */
[----:B------:R-:W-:Y:S01]  /*f380*/  ULDC.64 UR6, c[0x0][0xb30] ;  /* 0x0002cc0000067ab9 */ /* 0x000fe20000000a00 */
[----:B------:R-:W-:-:S03]  /*f390*/  IMAD.WIDE.U32 R4, R32, UR4, RZ ;  /* 0x0000000420047c25 */ /* 0x000fc6000f8e00ff */
[----:B------:R-:W0:Y:S01]  /*f3a0*/  @P1 LDC R13, c[0x0][0xbf0] ;  /* 0x0002fc00ff0d1b82 */ /* 0x000e220000000800 */
[----:B------:R-:W-:Y:S01]  /*f3b0*/  IMAD R11, R32, UR5, R11 ;  /* 0x00000005200b7c24 */ /* 0x000fe2000f8e020b */
[----:B------:R-:W-:Y:S01]  /*f3c0*/  ULDC.64 UR4, c[0x0][0xb38] ;  /* 0x0002ce0000047ab9 */ /* 0x000fe20000000a00 */
[----:B------:R-:W-:Y:S02]  /*f3d0*/  IMAD.MOV.U32 R3, RZ, RZ, R71 ;  /* 0x000000ffff037224 */ /* 0x000fe400078e0047 */
[----:B------:R-:W-:Y:S02]  /*f3e0*/  IMAD.IADD R5, R5, 0x1, R11 ;  /* 0x0000000105057824 */ /* 0x000fe400078e020b */
[----:B------:R-:W-:-:S04]  /*f3f0*/  IMAD.WIDE.U32 R4, R152, UR4, R4 ;  /* 0x0000000498047c25 */ /* 0x000fc8000f8e0004 */
[----:B------:R-:W-:Y:S01]  /*f400*/  IMAD R5, R152, UR5, R5 ;  /* 0x0000000598057c24 */ /* 0x000fe2000f8e0205 */
[----:B------:R-:W-:Y:S02]  /*f410*/  ULDC.64 UR4, c[0x0][0xb40] ;  /* 0x0002d00000047ab9 */ /* 0x000fe40000000a00 */
[----:B------:R-:W-:Y:S02]  /*f420*/  IMAD R0, R0, UR4, RZ ;  /* 0x0000000400007c24 */ /* 0x000fe4000f8e02ff */
[----:B-1----:R-:W-:-:S04]  /*f430*/  @P1 IMAD.HI.U32 R10, R71, R10, RZ ;  /* 0x0000000a470a1227 */ /* 0x002fc800078e00ff */
[C---:B------:R-:W-:Y:S02]  /*f440*/  IMAD R7, R9.reuse, UR5, R0 ;  /* 0x0000000509077c24 */ /* 0x040fe4000f8e0200 */
[----:B------:R-:W-:Y:S01]  /*f450*/  IMAD.WIDE.U32 R4, R9, UR4, R4 ;  /* 0x0000000409047c25 */ /* 0x000fe2000f8e0004 */
[----:B0-----:R-:W-:Y:S01]  /*f460*/  @P1 SHF.R.U32.HI R3, RZ, R13, R10 ;  /* 0x0000000dff031219 */ /* 0x001fe2000001160a */
[----:B------:R-:W-:-:S03]  /*f470*/  ULDC.64 UR4, c[0x0][0xb48] ;  /* 0x0002d20000047ab9 */ /* 0x000fc60000000a00 */
[----:B------:R-:W-:Y:S01]  /*f480*/  IADD3 R5, R5, R7, RZ ;  /* 0x0000000705057210 */ /* 0x000fe20007ffe0ff */
[--C-:B------:R-:W-:Y:S01]  /*f490*/  IMAD.MOV R7, RZ, RZ, -R3.reuse ;  /* 0x000000ffff077224 */ /* 0x100fe200078e0a03 */
[----:B------:R-:W-:Y:S01]  /*f4a0*/  SHF.R.S32.HI R0, RZ, 0x1f, R3 ;  /* 0x0000001fff007819 */ /* 0x000fe20000011403 */
        /* <DEDUP_REMOVED lines=8> */
[----:B------:R-:W-:Y:S02]  /*f530*/  VIADD R3, R18, 0x16820 ;  /* 0x0001682012037836 */ /* 0x000fe40000000000 */
[----:B------:R-:W-:Y:S02]  /*f540*/  IMAD R0, R0, UR4, RZ ;  /* 0x0000000400007c24 */ /* 0x000fe4000f8e02ff */
[----:B------:R-:W-:Y:S01]  /*f550*/  IMAD.IADD R5, R5, 0x1, R9 ;  /* 0x0000000105057824 */ /* 0x000fe200078e0209 */
[----:B------:R-:W-:Y:S01]  /*f560*/  PRMT R8, RZ, 0x654, R3 ;  /* 0x00000654ff087816 */ /* 0x000fe20000000003 */
[C---:B------:R-:W-:Y:S02]  /*f570*/  IMAD R3, R7.reuse, UR5, R0 ;  /* 0x0000000507037c24 */ /* 0x040fe4000f8e0200 */
[----:B------:R-:W-:Y:S01]  /*f580*/  IMAD.WIDE.U32 R4, R7, UR4, R4 ;  /* 0x0000000407047c25 */ /* 0x000fe2000f8e0004 */
[----:B------:R-:W-:Y:S01]  /*f590*/  ULDC.64 UR4, c[0x0][0xb00] ;  /* 0x0002c00000047ab9 */ /* 0x000fe20000000a00 */
[----:B------:R0:W-:Y:S02]  /*f5a0*/  SYNCS.ARRIVE.TRANS64.RED.A1T0 RZ, [R8+URZ], RZ ;  /* 0x000000ff08ff79a7 */ /* 0x0001e4000810043f */
[----:B------:R-:W-:Y:S01]  /*f5b0*/  IMAD.IADD R3, R5, 0x1, R3 ;  /* 0x0000000105037824 */ /* 0x000fe200078e0203 */
[----:B------:R-:W-:Y:S01]  /*f5c0*/  LEA R0, P0, R4, UR4, 0x2 ;  /* 0x0000000404007c11 */ /* 0x000fe2000f8010ff */
[----:B------:R-:W-:-:S03]  /*f5d0*/  UMOV UR4, 0xffffffff ;  /* 0xffffffff00047882 */ /* 0x000fc60000000000 */
[----:B------:R-:W-:Y:S01]  /*f5e0*/  LEA.HI.X R4, R4, UR5, R3, 0x2, P0 ;  /* 0x0000000504047c11 */ /* 0x000fe200080f1403 */
[C---:B--2---:R-:W-:Y:S01]  /*f5f0*/  VIADD R7, R74.reuse, 0x8 ;  /* 0x000000084a077836 */ /* 0x044fe20000000000 */
[C---:B------:R-:W-:Y:S01]  /*f600*/  IADD3 R64, R74.reuse, 0x18, RZ ;  /* 0x000000184a407810 */ /* 0x040fe20007ffe0ff */
[C---:B------:R-:W-:Y:S02]  /*f610*/  VIADD R62, R74.reuse, 0x10 ;  /* 0x000000104a3e7836 */ /* 0x040fe40000000000 */
        /* <DEDUP_REMOVED lines=9> */
[----:B------:R-:W-:Y:S02]  /*f6b0*/  SHF.R.S32.HI R71, RZ, 0x1f, R70 ;  /* 0x0000001fff477819 */ /* 0x000fe40000011446 */
[----:B------:R-:W-:Y:S01]  /*f6c0*/  SHF.R.S32.HI R73, RZ, 0x1f, R72 ;  /* 0x0000001fff497819 */ /* 0x000fe20000011448 */
[----:B0-----:R-:W-:Y:S06]  /*f6d0*/  BRA.DIV UR4, `(.L_x_13398) ;  /* 0x0000009204807947 */ /* 0x001fec000b800000 */
[----:B------:R0:W1:Y:S04]  /*f6e0*/  SHFL.IDX PT, R3, R4, RZ, 0x1c1f ;  /* 0x001c1fff04037589 */ /* 0x00006800000e0000 */
[----:B------:R0:W2:Y:S02]  /*f6f0*/  SHFL.IDX PT, R14, R0, RZ, 0x1c1f ;  /* 0x001c1fff000e7589 */ /* 0x0000a400000e0000 */
.L_x_13577:
        /* <DEDUP_REMOVED lines=9> */
[CC--:B--2---:R-:W-:Y:S01]  /*f790*/  @!P1 LEA R10, P5, R7.reuse, R14.reuse, 0x2 ;  /* 0x0000000e070a9211 */ /* 0x0c4fe200078a10ff */
[----:B------:R-:W-:Y:S01]  /*f7a0*/  @!P3 IMAD.WIDE R8, R74, 0x4, R14 ;  /* 0x000000044a08b825 */ /* 0x000fe200078e020e */
[----:B------:R-:W-:Y:S02]  /*f7b0*/  @!P0 LEA R12, P2, R62, R14, 0x2 ;  /* 0x0000000e3e0c8211 */ /* 0x000fe400078410ff */
[-C--:B------:R-:W-:Y:S02]  /*f7c0*/  @!P1 LEA.HI.X R11, R7, R3.reuse, R32, 0x2, P5 ;  /* 0x00000003070b9211 */ /* 0x080fe400028f1420 */
[----:B------:R1:W-:Y:S01]  /*f7d0*/  @!P3 ST.E.64 desc[UR42][R8.64], R20 ;  /* 0x000000140800b985 */ /* 0x0003e2000c101b2a */
        /* <DEDUP_REMOVED lines=11> */
[-C--:B-1----:R-:W-:Y:S02]  /*f890*/  @!P2 LEA R8, P4, R68, R14.reuse, 0x2 ;  /* 0x0000000e4408a211 */ /* 0x082fe400078810ff */
[-C--:B------:R-:W-:Y:S02]  /*f8a0*/  @!P3 LEA.HI.X R59, R66, R3.reuse, R67, 0x2, P5 ;  /* 0x00000003423bb211 */ /* 0x080fe400028f1443 */
[-C--:B--2---:R-:W-:Y:S02]  /*f8b0*/  @!P1 LEA R10, P5, R70, R14.reuse, 0x2 ;  /* 0x0000000e460a9211 */ /* 0x084fe400078a10ff */
[-C--:B------:R-:W-:Y:S01]  /*f8c0*/  @!P2 LEA.HI.X R9, R68, R3.reuse, R69, 0x2, P4 ;  /* 0x000000034409a211 */ /* 0x080fe200020f1445 */
[----:B------:R3:W-:Y:S01]  /*f8d0*/  @!P3 ST.E.64 desc[UR42][R58.64], R36 ;  /* 0x000000243a00b985 */ /* 0x0007e2000c101b2a */
[----:B------:R-:W-:Y:S02]  /*f8e0*/  @!P0 LEA R14, P4, R72, R14, 0x2 ;  /* 0x0000000e480e8211 */ /* 0x000fe400078810ff */
[-C--:B------:R-:W-:Y:S01]  /*f8f0*/  @!P1 LEA.HI.X R11, R70, R3.reuse, R71, 0x2, P5 ;  /* 0x00000003460b9211 */ /* 0x080fe200028f1447 */
[----:B------:R3:W-:Y:S01]  /*f900*/  @!P2 ST.E.64 desc[UR42][R8.64], R38 ;  /* 0x000000260800a985 */ /* 0x0007e2000c101b2a */
[----:B------:R-:W-:-:S03]  /*f910*/  @!P0 LEA.HI.X R15, R72, R3, R73, 0x2, P4 ;  /* 0x00000003480f8211 */ /* 0x000fc600020f1449 */
[----:B------:R3:W-:Y:S04]  /*f920*/  @!P1 ST.E.64 desc[UR42][R10.64], R40 ;  /* 0x000000280a009985 */ /* 0x0007e8000c101b2a */
[----:B------:R3:W-:Y:S02]  /*f930*/  @!P0 ST.E.64 desc[UR42][R14.64], R42 ;  /* 0x0000002a0e008985 */ /* 0x0007e4000c101b2a */
.L_x_13400:
[----:B------:R-:W-:Y:S05]  /*f940*/  BSYNC B1 ;  /* 0x0000000000017941 */ /* 0x000fea0003800000 */
.L_x_13399:
[----:B------:R-:W-:-:S03]  /*f950*/  UMOV UR4, 0xffffffff ;  /* 0xffffffff00047882 */ /* 0x000fc60000000000 */
[----:B------:R-:W-:Y:S05]  /*f960*/  BRA.DIV UR4, `(.L_x_13401) ;  /* 0x0000009204107947 */ /* 0x000fea000b800000 */
[----:B-1----:R1:W4:Y:S04]  /*f970*/  SHFL.IDX PT, R3, R4, 0x1, 0x1c1f ;  /* 0x003c1f0004037f89 */ /* 0x00232800000e0000 */
[----:B--23--:R1:W2:Y:S02]  /*f980*/  SHFL.IDX PT, R14, R0, 0x1, 0x1c1f ;  /* 0x003c1f00000e7f89 */ /* 0x00c2a400000e0000 */
.L_x_13581:
[----:B------:R-:W-:-:S13]  /*f990*/  ISETP.GE.AND P0, PT, R6, R61, PT ;  /* 0x0000003d0600720c */ /* 0x000fda0003f06270 */
[----:B------:R-:W-:Y:S05]  /*f9a0*/  @P0 BRA `(.L_x_13397) ;  /* 0x0000000c002c0947 */ /* 0x000fea0003800000 */
[----:B------:R-:W-:Y:S02]  /*f9b0*/  ULDC UR4, c[0x0][0xac8] ;  /* 0x0002b20000047ab9 */ /* 0x000fe40000000800 */
[----:B------:R-:W-:Y:S02]  /*f9c0*/  ISETP.GE.AND P4, PT, R74, UR4, PT ;  /* 0x000000044a007c0c */ /* 0x000fe4000bf86270 */
[----:B------:R-:W-:Y:S02]  /*f9d0*/  ISETP.GE.AND P5, PT, R7, UR4, PT ;  /* 0x0000000407007c0c */ /* 0x000fe4000bfa6270 */
[----:B------:R-:W-:Y:S02]  /*f9e0*/  ISETP.GE.AND P0, PT, R62, UR4, PT ;  /* 0x000000043e007c0c */ /* 0x000fe4000bf06270 */
[----:B------:R-:W-:Y:S02]  /*f9f0*/  ISETP.GE.AND P1, PT, R64, UR4, PT ;  /* 0x0000000440007c0c */ /* 0x000fe4000bf26270 */
[----:B------:R-:W-:-:S05]  /*fa00*/  ISETP.GE.AND P2, PT, R66, UR4, PT ;  /* 0x0000000442007c0c */ /* 0x000fca000bf46270 */
[----:B----4-:R-:W-:Y:S02]  /*fa10*/  @!P4 IMAD.MOV.U32 R15, RZ, RZ, R3 ;  /* 0x000000ffff0fc224 */ /* 0x010fe400078e0003 */
[----:B--2---:R-:W-:Y:S01]  /*fa20*/  @!P5 LEA R6, P3, R7, R14, 0x2 ;  /* 0x0000000e0706d211 */ /* 0x004fe200078610ff */
[----:B01----:R-:W-:-:S03]  /*fa30*/  @!P4 IMAD.WIDE R4, R74, 0x4, R14 ;  /* 0x000000044a04c825 */ /* 0x003fc600078e020e */
[----:B------:R-:W-:Y:S02]  /*fa40*/  @!P5 LEA.HI.X R7, R7, R3, R32, 0x2, P3 ;  /* 0x000000030707d211 */ /* 0x000fe400018f1420 */
[----:B------:R-:W-:Y:S01]  /*fa50*/  ISETP.GE.AND P3, PT, R68, UR4, PT ;  /* 0x0000000444007c0c */ /* 0x000fe2000bf66270 */
[----:B------:R0:W-:Y:S01]  /*fa60*/  @!P4 ST.E.64 desc[UR42][R4.64], R44 ;  /* 0x0000002c0400c985 */ /* 0x0001e2000c101b2a */
[----:B------:R-:W-:-:S03]  /*fa70*/  @!P0 LEA R8, P4, R62, R14, 0x2 ;  /* 0x0000000e3e088211 */ /* 0x000fc600078810ff */
[----:B------:R1:W-:Y:S01]  /*fa80*/  @!P5 ST.E.64 desc[UR42][R6.64], R46 ;  /* 0x0000002e0600d985 */ /* 0x0003e2000c101b2a */
[-C--:B------:R-:W-:Y:S02]  /*fa90*/  @!P1 LEA R10, P5, R64, R14.reuse, 0x2 ;  /* 0x0000000e400a9211 */ /* 0x080fe400078a10ff */
        /* <DEDUP_REMOVED lines=8> */
[----:B------:R-:W-:-:S03]  /*fb20*/  @!P3 LEA R20, P5, R68, R14, 0x2 ;  /* 0x0000000e4414b211 */ /* 0x000fc600078a10ff */
[----:B------:R1:W-:Y:S01]  /*fb30*/  @!P2 ST.E.64 desc[UR42][R12.64], R52 ;  /* 0x000000340c00a985 */ /* 0x0003e2000c101b2a */
[----:B------:R-:W-:Y:S02]  /*fb40*/  @!P3 LEA.HI.X R21, R68, R3, R69, 0x2, P5 ;  /* 0x000000034415b211 */ /* 0x000fe400028f1445 */
[----:B0-----:R-:W-:-:S03]  /*fb50*/  @!P4 LEA R4, P5, R70, R14, 0x2 ;  /* 0x0000000e4604c211 */ /* 0x001fc600078a10ff */
[----:B------:R1:W-:Y:S01]  /*fb60*/  @!P3 ST.E.64 desc[UR42][R20.64], R54 ;  /* 0x000000361400b985 */ /* 0x0003e2000c101b2a */
[----:B------:R-:W-:-:S05]  /*fb70*/  @!P4 LEA.HI.X R5, R70, R3, R71, 0x2, P5 ;  /* 0x000000034605c211 */ /* 0x000fca00028f1447 */
[----:B------:R1:W-:Y:S01]  /*fb80*/  @!P4 ST.E.64 desc[UR42][R4.64], R56 ;  /* 0x000000380400c985 */ /* 0x0003e2000c101b2a */
[----:B------:R-:W-:Y:S05]  /*fb90*/  @P0 BRA `(.L_x_13397) ;  /* 0x0000000800b00947 */ /* 0x000fea0003800000 */
[----:B------:R-:W-:-:S04]  /*fba0*/  LEA R14, P0, R72, R14, 0x2 ;  /* 0x0000000e480e7211 */ /* 0x000fc800078010ff */
[----:B------:R-:W-:-:S05]  /*fbb0*/  LEA.HI.X R15, R72, R3, R73, 0x2, P0 ;  /* 0x00000003480f7211 */ /* 0x000fca00000f1449 */
[----:B------:R0:W-:Y:S01]  /*fbc0*/  ST.E.64 desc[UR42][R14.64], R118 ;  /* 0x000000760e007985 */ /* 0x0001e2000c101b2a */
[----:B------:R-:W-:Y:S05]  /*fbd0*/  BRA `(.L_x_13397) ;  /* 0x0000000800a07947 */ /* 0x000fea0003800000 */
.L_x_13393:
[----:B0-----:R-:W4:Y:S01]  /*fbe0*/  LDL.LU R6, [R1+0x3c] ;  /* 0x00003c0001067983 */ /* 0x001f220000300800 */
[----:B------:R-:W-:Y:S01]  /*fbf0*/  ULDC.64 UR6, c[0x0][0xc08] ;  /* 0x0003020000067ab9 */ /* 0x000fe20000000a00 */
[----:B------:R-:W-:Y:S02]  /*fc00*/  ULDC.64 UR4, c[0x0][0xc00] ;  /* 0x0003000000047ab9 */ /* 0x000fe40000000a00 */
[----:B------:R-:W2:Y:S04]  /*fc10*/  LDL.LU R0, [R1+0x40] ;  /* 0x0000400001007983 */ /* 0x000ea80000300800 */
[----:B------:R-:W3:Y:S01]  /*fc20*/  LDL R8, [R1+0x30] ;  /* 0x0000300001087983 */ /* 0x000ee20000100800 */
[----:B------:R-:W-:Y:S02]  /*fc30*/  ISETP.NE.U32.AND P1, PT, RZ, UR6, PT ;  /* 0x00000006ff007c0c */ /* 0x000fe4000bf25070 */
[----:B------:R-:W-:-:S02]  /*fc40*/  ISETP.NE.U32.AND P0, PT, RZ, UR4, PT ;  /* 0x00000004ff007c0c */ /* 0x000fc4000bf05070 */
[----:B------:R-:W-:Y:S02]  /*fc50*/  ISETP.NE.AND.EX P1, PT, RZ, UR7, PT, P1 ;  /* 0x00000007ff007c0c */ /* 0x000fe4000bf25310 */
[----:B------:R-:W-:Y:S02]  /*fc60*/  ISETP.NE.AND.EX P0, PT, RZ, UR5, PT, P0 ;  /* 0x00000005ff007c0c */ /* 0x000fe4000bf05300 */
[----:B------:R-:W-:Y:S01]  /*fc70*/  MOV R3, RZ ;  /* 0x000000ff00037202 */ /* 0x000fe20000000f00 */
[----:B------:R-:W0:Y:S01]  /*fc80*/  S2R R9, SR_TID.X ;  /* 0x0000000000097919 */ /* 0x000e220000002100 */
[----:B----4-:R-:W-:Y:S01]  /*fc90*/  IADD3 R4, P2, R6, UR4, RZ ;  /* 0x0000000406047c10 */ /* 0x010fe2000ff5e0ff */
[----:B------:R-:W-:-:S03]  /*fca0*/  ULDC UR4, c[0x0][0xa88] ;  /* 0x0002a20000047ab9 */ /* 0x000fc60000000800 */
[----:B--2---:R-:W-:-:S03]  /*fcb0*/  IADD3.X R5, R0, UR5, RZ, P2, !PT ;  /* 0x0000000500057c10 */ /* 0x004fc600097fe4ff */
[----:B------:R-:W-:Y:S01]  /*fcc0*/  @P1 IADD3 R6, P2, R6, UR6, RZ ;  /* 0x0000000606061c10 */ /* 0x000fe2000ff5e0ff */
[----:B-----5:R-:W-:Y:S01]  /*fcd0*/  IMAD.U32 R25, RZ, RZ, UR4 ;  /* 0x00000004ff197e24 */ /* 0x020fe2000f8e00ff */
[----:B------:R2:W5:Y:S02]  /*fce0*/  @P0 LDG.E R3, desc[UR42][R4.64] ;  /* 0x0000002a04030981 */ /* 0x000564000c1e1900 */
[----:B------:R-:W-:Y:S01]  /*fcf0*/  @P1 IADD3.X R7, R0, UR7, RZ, P2, !PT ;  /* 0x0000000700071c10 */ /* 0x000fe200097fe4ff */
[----:B0-----:R-:W-:-:S04]  /*fd00*/  VIADD R30, R9, 0xffffff80 ;  /* 0xffffff80091e7836 */ /* 0x001fc80000000000 */
[----:B------:R2:W5:Y:S01]  /*fd10*/  @P1 LDG.E R25, desc[UR42][R6.64] ;  /* 0x0000002a06191981 */ /* 0x000562000c1e1900 */
[----:B---3--:R-:W-:Y:S02]  /*fd20*/  ISETP.NE.AND P2, PT, R8, RZ, PT ;  /* 0x000000ff0800720c */ /* 0x008fe40003f45270 */
[----:B------:R-:W-:-:S11]  /*fd30*/  ISETP.GT.AND P3, PT, R30, 0xbf, PT ;  /* 0x000000bf1e00780c */ /* 0x000fd60003f64270 */
[----:B------:R-:W0:Y:S02]  /*fd40*/  @!P2 LDC R8, c[0x0][0xad4] ;  /* 0x0002b500ff08ab82 */ /* 0x000e240000000800 */
[----:B0-----:R2:W-:Y:S01]  /*fd50*/  @!P2 STL [R1+0x30], R8 ;  /* 0x000030080100a387 */ /* 0x0015e20000100800 */
[----:B------:R-:W-:Y:S01]  /*fd60*/  ISETP.GT.AND P2, PT, R8, 0x1, PT ;  /* 0x000000010800780c */ /* 0x000fe20003f44270 */
[----:B------:R-:W-:-:S12]  /*fd70*/  @P1 BRA `(.L_x_13402) ;  /* 0x0000000000101947 */ /* 0x000fd80003800000 */
[----:B------:R-:W-:Y:S05]  /*fd80*/  @!P0 BRA `(.L_x_13402) ;  /* 0x00000000000c8947 */ /* 0x000fea0003800000 */
[----:B------:R-:W3:Y:S04]  /*fd90*/  LDG.E R0, desc[UR42][R4.64] ;  /* 0x0000002a04007981 */ /* 0x000ee8000c1e1900 */
[----:B-----5:R-:W3:Y:S02]  /*fda0*/  LDG.E R25, desc[UR42][R4.64+0x4] ;  /* 0x0000042a04197981 */ /* 0x020ee4000c1e1900 */
[----:B---3--:R-:W-:-:S07]  /*fdb0*/  IMAD.IADD R25, R25, 0x1, -R0 ;  /* 0x0000000119197824 */ /* 0x008fce00078e0a00 */
.L_x_13402:
[----:B------:R-:W3:Y:S04]  /*fdc0*/  LDL.LU R0, [R1+0x4c] ;  /* 0x00004c0001007983 */ /* 0x000ee80000300800 */
[----:B--2---:R-:W2:Y:S01]  /*fdd0*/  LDL.LU R4, [R1+0x34] ;  /* 0x0000340001047983 */ /* 0x004ea20000300800 */
[----:B------:R-:W-:Y:S01]  /*fde0*/  BSSY B1, `(.L_x_13403) ;  /* 0x0000038000017945 */ /* 0x000fe20003800000 */
[----:B-----5:R-:W-:Y:S02]  /*fdf0*/  SHF.R.S32.HI R24, RZ, 0x1f, R3 ;  /* 0x0000001fff187819 */ /* 0x020fe40000011403 */
[----:B---3--:R-:W-:Y:S02]  /*fe00*/  SEL R26, R0, RZ, !P0 ;  /* 0x000000ff001a7207 */ /* 0x008fe40004000000 */
[----:B--2---:R-:W-:Y:S01]  /*fe10*/  SEL R31, R4, RZ, !P0 ;  /* 0x000000ff041f7207 */ /* 0x004fe20004000000 */
        /* <DEDUP_REMOVED lines=30> */
[----:B------:R-:W-:Y:S02]  /*10000*/  IADD3 R27, R7, R27, RZ ;  /* 0x0000001b071b7210 */ /* 0x000fe40007ffe0ff */
[----:B------:R-:W-:Y:S01]  /*10010*/  IADD3 R0, P1, P3, R14, R6, R3 ;  /* 0x000000060e007210 */ /* 0x000fe20007b3e003 */
[----:B------:R-:W-:Y:S02]  /*10020*/  IMAD.MOV R8, RZ, RZ, -R21 ;  /* 0x000000ffff087224 */ /* 0x000fe400078e0a15 */
[----:B------:R-:W-:Y:S01]  /*10030*/  IMAD.IADD R29, R15, 0x1, R29 ;  /* 0x000000010f1d7824 */ /* 0x000fe200078e021d */
[----:B--2---:R-:W-:-:S05]  /*10040*/  SEL R9, R32, RZ, P0 ;  /* 0x000000ff20097207 */ /* 0x004fca0000000000 */
[----:B------:R-:W-:-:S04]  /*10050*/  IMAD.WIDE.U32 R6, R10, R9, RZ ;  /* 0x000000090a067225 */ /* 0x000fc800078e00ff */
[----:B------:R-:W-:Y:S02]  /*10060*/  IMAD R11, R11, R9, RZ ;  /* 0x000000090b0b7224 */ /* 0x000fe400078e02ff */
[----:B------:R-:W-:Y:S01]  /*10070*/  IMAD R9, R28, R8, R37 ;  /* 0x000000081c097224 */ /* 0x000fe200078e0225 */
[----:B------:R-:W-:Y:S01]  /*10080*/  IADD3.X R8, R29, R27, R24, P1, P3 ;  /* 0x0000001b1d087210 */ /* 0x000fe20000fe6418 */
[----:B------:R-:W-:Y:S01]  /*10090*/  IMAD.IADD R11, R7, 0x1, R11 ;  /* 0x00000001070b7824 */ /* 0x000fe200078e020b */
[----:B------:R-:W-:Y:S01]  /*100a0*/  IADD3 R6, P0, P1, R21, R0, R6 ;  /* 0x0000000015067210 */ /* 0x000fe2000791e006 */
[----:B------:R-:W-:Y:S01]  /*100b0*/  IMAD R0, R13, R9, RZ ;  /* 0x000000090d007224 */ /* 0x000fe200078e02ff */
        /* <DEDUP_REMOVED lines=10> */
.L_x_13404:
[----:B------:R-:W-:Y:S05]  /*10160*/  BSYNC B1 ;  /* 0x0000000000017941 */ /* 0x000fea0003800000 */
.L_x_13403:
[----:B------:R-:W-:Y:S05]  /*10170*/  @P2 BRA `(.L_x_13397) ;  /* 0x0000000400382947 */ /* 0x000fea0003800000 */
[----:B------:R-:W2:Y:S01]  /*10180*/  LDL R27, [R1+0x44] ;  /* 0x00004400011b7983 */ /* 0x000ea20000100800 */
[----:B------:R-:W3:Y:S01]  /*10190*/  LDC R8, c[0x0][0xbe8] ;  /* 0x0002fa00ff087b82 */ /* 0x000ee20000000800 */
[----:B------:R-:W-:Y:S01]  /*101a0*/  SHF.R.S32.HI R28, RZ, 0x1f, R30 ;  /* 0x0000001fff1c7819 */ /* 0x000fe2000001141e */
[----:B------:R-:W-:Y:S01]  /*101b0*/  ULDC.64 UR4, c[0x0][0xaa0] ;  /* 0x0002a80000047ab9 */ /* 0x000fe20000000a00 */
[----:B------:R-:W-:Y:S01]  /*101c0*/  ULDC.64 UR6, c[0x0][0xaf0] ;  /* 0x0002bc0000067ab9 */ /* 0x000fe20000000a00 */
[----:B------:R-:W-:Y:S01]  /*101d0*/  IMAD R0, R24, UR4, RZ ;  /* 0x0000000418007c24 */ /* 0x000fe2000f8e02ff */
[----:B------:R-:W-:Y:S01]  /*101e0*/  LEA.HI R28, R28, R30, RZ, 0x3 ;  /* 0x0000001e1c1c7211 */ /* 0x000fe200078f18ff */
[----:B0-----:R-:W-:-:S03]  /*101f0*/  IMAD.WIDE.U32 R4, R3, UR4, RZ ;  /* 0x0000000403047c25 */ /* 0x001fc6000f8e00ff */
[----:B------:R-:W-:Y:S01]  /*10200*/  SHF.R.S32.HI R28, RZ, 0x3, R28 ;  /* 0x00000003ff1c7819 */ /* 0x000fe2000001141c */
[----:B------:R-:W-:Y:S01]  /*10210*/  IMAD R7, R3, UR5, R0 ;  /* 0x0000000503077c24 */ /* 0x000fe2000f8e0200 */
[----:B------:R-:W-:-:S03]  /*10220*/  ULDC.64 UR4, c[0x0][0xae8] ;  /* 0x0002ba0000047ab9 */ /* 0x000fc60000000a00 */
[----:B------:R-:W-:Y:S02]  /*10230*/  IMAD R0, R74, 0x30, R28 ;  /* 0x000000304a007824 */ /* 0x000fe400078e021c */
[----:B------:R-:W-:Y:S02]  /*10240*/  IMAD.IADD R5, R5, 0x1, R7 ;  /* 0x0000000105057824 */ /* 0x000fe400078e0207 */
[----:B------:R-:W-:Y:S01]  /*10250*/  IMAD.WIDE.U32 R4, R152, UR4, R4 ;  /* 0x0000000498047c25 */ /* 0x000fe2000f8e0004 */
[----:B---3--:R-:W-:-:S03]  /*10260*/  ISETP.NE.AND P0, PT, R8, 0x1, PT ;  /* 0x000000010800780c */ /* 0x008fc60003f05270 */
[----:B------:R-:W-:Y:S01]  /*10270*/  IMAD R5, R152, UR5, R5 ;  /* 0x0000000598057c24 */ /* 0x000fe2000f8e0205 */
[----:B------:R-:W-:Y:S01]  /*10280*/  ULDC.64 UR4, c[0x0][0xae0] ;  /* 0x0002b80000047ab9 */ /* 0x000fe20000000a00 */
[----:B------:R-:W-:-:S08]  /*10290*/  IMAD.WIDE.U32 R4, R31, UR6, R4 ;  /* 0x000000061f047c25 */ /* 0x000fd0000f8e0004 */
[----:B------:R-:W0:Y:S08]  /*102a0*/  @P0 LDC R6, c[0x0][0xbec] ;  /* 0x0002fb00ff060b82 */ /* 0x000e300000000800 */
[----:B------:R-:W3:Y:S01]  /*102b0*/  @P0 LDC R11, c[0x0][0xbf0] ;  /* 0x0002fc00ff0b0b82 */ /* 0x000ee20000000800 */
[----:B--2---:R-:W-:-:S04]  /*102c0*/  IMAD R9, R27, 0xc0, R0 ;  /* 0x000000c01b097824 */ /* 0x004fc800078e0200 */
[----:B0-----:R-:W-:Y:S01]  /*102d0*/  @P0 IMAD.HI.U32 R0, R9, R6, RZ ;  /* 0x0000000609000227 */ /* 0x001fe200078e00ff */
[----:B------:R-:W-:-:S03]  /*102e0*/  MOV R3, R9 ;  /* 0x0000000900037202 */ /* 0x000fc60000000f00 */
[----:B------:R-:W-:Y:S01]  /*102f0*/  IMAD R6, R26, UR6, RZ ;  /* 0x000000061a067c24 */ /* 0x000fe2000f8e02ff */
[----:B---3--:R-:W-:-:S03]  /*10300*/  @P0 SHF.R.U32.HI R3, RZ, R11, R0 ;  /* 0x0000000bff030219 */ /* 0x008fc60000011600 */
[----:B------:R-:W-:Y:S01]  /*10310*/  IMAD R7, R31, UR7, R6 ;  /* 0x000000071f077c24 */ /* 0x000fe2000f8e0206 */
[--C-:B------:R-:W-:Y:S01]  /*10320*/  SHF.R.S32.HI R0, RZ, 0x1f, R3.reuse ;  /* 0x0000001fff007819 */ /* 0x100fe20000011403 */
[----:B------:R-:W-:Y:S01]  /*10330*/  IMAD.MOV R6, RZ, RZ, -R3 ;  /* 0x000000ffff067224 */ /* 0x000fe200078e0a03 */
[----:B------:R-:W-:Y:S01]  /*10340*/  ULDC.64 UR6, c[0x0][0xa80] ;  /* 0x0002a00000067ab9 */ /* 0x000fe20000000a00 */
        /* <DEDUP_REMOVED lines=9> */
[----:B------:R-:W-:Y:S01]  /*103e0*/  IMAD.WIDE.U32 R20, R7, UR4, R4 ;  /* 0x0000000407147c25 */ /* 0x000fe2000f8e0004 */
[----:B------:R-:W-:Y:S02]  /*103f0*/  ULDC UR4, c[0x0][0xac8] ;  /* 0x0002b20000047ab9 */ /* 0x000fe40000000800 */
[----:B------:R-:W-:Y:S01]  /*10400*/  ISETP.GE.AND P0, PT, R59, UR4, PT ;  /* 0x000000043b007c0c */ /* 0x000fe2000bf06270 */
[----:B------:R-:W-:Y:S01]  /*10410*/  IMAD R3, R7, UR5, R0 ;  /* 0x0000000507037c24 */ /* 0x000fe2000f8e0200 */
[----:B------:R-:W-:Y:S01]  /*10420*/  LEA R7, P1, R20, UR6, 0x1 ;  /* 0x0000000614077c11 */ /* 0x000fe2000f8208ff */
[----:B------:R-:W-:-:S02]  /*10430*/  UMOV UR4, 0xffffffff ;  /* 0xffffffff00047882 */ /* 0x000fc40000000000 */
[----:B------:R-:W-:-:S05]  /*10440*/  IMAD.IADD R3, R21, 0x1, R3 ;  /* 0x0000000115037824 */ /* 0x000fca00078e0203 */
[----:B------:R-:W-:Y:S01]  /*10450*/  LEA.HI.X R20, R20, UR7, R3, 0x1, P1 ;  /* 0x0000000714147c11 */ /* 0x000fe200088f0c03 */
[----:B------:R-:W-:Y:S06]  /*10460*/  BRA.DIV UR4, `(.L_x_13405) ;  /* 0x0000008604987947 */ /* 0x000fec000b800000 */
[----:B------:R-:W0:Y:S01]  /*10470*/  SHFL.IDX PT, R3, R7, RZ, 0x181f ;  /* 0x00181fff07037589 */ /* 0x000e2200000e0000 */
[----:B------:R-:W-:Y:S02]  /*10480*/  IMAD R21, R25, R8, RZ ;  /* 0x0000000819157224 */ /* 0x000fe400078e02ff */
[----:B------:R-:W-:Y:S01]  /*10490*/  IMAD R24, R27, 0xc0, R28 ;  /* 0x000000c01b187824 */ /* 0x000fe200078e021c */
[----:B------:R-:W2:Y:S03]  /*104a0*/  SHFL.IDX PT, R0, R20, RZ, 0x181f ;  /* 0x00181fff14007589 */ /* 0x000ea600000e0000 */
[C---:B------:R-:W-:Y:S01]  /*104b0*/  VIADD R8, R24.reuse, 0x30 ;  /* 0x0000003018087836 */ /* 0x040fe20000000000 */
[----:B------:R-:W3:Y:S01]  /*104c0*/  SHFL.IDX PT, R5, R7, 0x1, 0x181f ;  /* 0x00381f0007057f89 */ /* 0x000ee200000e0000 */
[C---:B------:R-:W-:Y:S01]  /*104d0*/  ISETP.GE.OR P2, PT, R24.reuse, R21, P0 ;  /* 0x000000151800720c */ /* 0x040fe20000746670 */
[----:B------:R-:W-:-:S02]  /*104e0*/  VIADD R10, R24, 0x60 ;  /* 0x00000060180a7836 */ /* 0x000fc40000000000 */
[----:B------:R-:W4:Y:S01]  /*104f0*/  SHFL.IDX PT, R14, R7, 0x2, 0x181f ;  /* 0x00581f00070e7f89 */ /* 0x000f2200000e0000 */
[-C--:B------:R-:W-:Y:S02]  /*10500*/  ISETP.GE.OR P3, PT, R8, R21.reuse, P0 ;  /* 0x000000150800720c */ /* 0x080fe40000766670 */
[----:B------:R-:W-:Y:S01]  /*10510*/  ISETP.GE.OR P4, PT, R10, R21, P0 ;  /* 0x000000150a00720c */ /* 0x000fe20000786670 */
[----:B------:R-:W5:Y:S04]  /*10520*/  SHFL.IDX PT, R4, R20, 0x1, 0x181f ;  /* 0x00381f0014047f89 */ /* 0x000f6800000e0000 */
[----:B------:R-:W1:Y:S02]  /*10530*/  SHFL.IDX PT, R6, R20, 0x2, 0x181f ;  /* 0x00581f0014067f89 */ /* 0x000e6400000e0000 */
[----:B0-----:R-:W-:-:S04]  /*10540*/  @!P2 LEA R10, P5, R59, R3, 0x1 ;  /* 0x000000033b0aa211 */ /* 0x001fc800078a08ff */
[C-C-:B--2---:R-:W-:Y:S02]  /*10550*/  @!P2 LEA.HI.X R3, R59.reuse, R0, R58.reuse, 0x1, P5 ;  /* 0x000000003b03a211 */ /* 0x144fe400028f0c3a */
[----:B------:R0:W2:Y:S01]  /*10560*/  SHFL.IDX PT, R0, R20, 0x3, 0x181f ;  /* 0x00781f0014007f89 */ /* 0x0000a200000e0000 */
[C---:B---3--:R-:W-:Y:S02]  /*10570*/  @!P3 LEA R8, P1, R59.reuse, R5, 0x1 ;  /* 0x000000053b08b211 */ /* 0x048fe400078208ff */
[----:B------:R-:W-:Y:S02]  /*10580*/  @!P2 MOV R11, R3 ;  /* 0x00000003000ba202 */ /* 0x000fe40000000f00 */
[C---:B----4-:R-:W-:Y:S02]  /*10590*/  @!P4 LEA R25, P5, R59.reuse, R14, 0x1 ;  /* 0x0000000e3b19c211 */ /* 0x050fe400078a08ff */
[----:B------:R0:W3:Y:S01]  /*105a0*/  SHFL.IDX PT, R14, R7, 0x3, 0x181f ;  /* 0x00781f00070e7f89 */ /* 0x0000e200000e0000 */
[----:B-----5:R-:W-:-:S02]  /*105b0*/  @!P3 LEA.HI.X R9, R59, R4, R58, 0x1, P1 ;  /* 0x000000043b09b211 */ /* 0x020fc400008f0c3a */
[----:B------:R-:W-:Y:S01]  /*105c0*/  @!P4 IMAD.MOV.U32 R4, RZ, RZ, R25 ;  /* 0x000000ffff04c224 */ /* 0x000fe200078e0019 */
[----:B------:R0:W-:Y:S01]  /*105d0*/  @!P2 ST.E.128 desc[UR42][R10.64], RZ ;  /* 0x000000ff0a00a985 */ /* 0x0001e2000c101d2a */
[----:B-1----:R-:W-:-:S03]  /*105e0*/  @!P4 LEA.HI.X R5, R59, R6, R58, 0x1, P5 ;  /* 0x000000063b05c211 */ /* 0x002fc600028f0c3a */
[----:B------:R0:W-:Y:S04]  /*105f0*/  @!P3 ST.E.128 desc[UR42][R8.64], RZ ;  /* 0x000000ff0800b985 */ /* 0x0001e8000c101d2a */
[----:B------:R0:W-:Y:S02]  /*10600*/  @!P4 ST.E.128 desc[UR42][R4.64], RZ ;  /* 0x000000ff0400c985 */ /* 0x0001e4000c101d2a */
.L_x_13590:
[----:B------:R-:W-:-:S05]  /*10610*/  VIADD R24, R24, 0x90 ;  /* 0x0000009018187836 */ /* 0x000fca0000000000 */
[----:B------:R-:W-:-:S13]  /*10620*/  ISETP.GE.OR P0, PT, R24, R21, P0 ;  /* 0x000000151800720c */ /* 0x000fda0000706670 */
[----:B---3--:R-:W-:-:S04]  /*10630*/  @!P0 LEA R14, P1, R59, R14, 0x1 ;  /* 0x0000000e3b0e8211 */ /* 0x008fc800078208ff */
[----:B--2---:R-:W-:-:S05]  /*10640*/  @!P0 LEA.HI.X R15, R59, R0, R58, 0x1, P1 ;  /* 0x000000003b0f8211 */ /* 0x004fca00008f0c3a */
[----:B------:R2:W-:Y:S04]  /*10650*/  @!P0 ST.E.128 desc[UR42][R14.64], RZ ;  /* 0x000000ff0e008985 */ /* 0x0005e8000c101d2a */
.L_x_13397:
[----:B------:R-:W-:Y:S05]  /*10660*/  BSYNC B0 ;  /* 0x0000000000007941 */ /* 0x000fea0003800000 */
.L_x_13392:
[----:B------:R-:W-:Y:S02]  /*10670*/  ULDC UR4, c[0x0][0xc3c] ;  /* 0x00030f0000047ab9 */ /* 0x000fe40000000800 */
[----:B------:R-:W-:-:S13]  /*10680*/  ISETP.GE.AND P0, PT, R35, UR4, PT ;  /* 0x0000000423007c0c */ /* 0x000fda000bf06270 */
[----:B------:R-:W-:Y:S05]  /*10690*/  @!P0 BRA `(.L_x_13406) ;  /* 0xffffff0800708947 */ /* 0x000fea000383ffff */
[----:B------:R-:W-:Y:S05]  /*106a0*/  BRA `(.L_x_13267) ;  /* 0x0000006c00d47947 */ /* 0x000fea0003800000 */
.L_x_13265:
[----:B------:R-:W-:-:S08]  /*106b0*/  NOP ;  /* 0x0000000000007918 */ /* 0x000fd00000000000 */
[----:B------:R-:W0:-:S00]  /*106c0*/  USETMAXREG.DEALLOC.CTAPOOL 0x20 ;  /* 0x00000020000079c8 */ /* 0x000e0000080e0500 */
[----:B0-----:R-:W2:Y:S01]  /*106d0*/  LDL.LU R2, [R1] ;  /* 0x0000000001027983 */ /* 0x001ea20000300800 */
[----:B------:R-:W-:-:S06]  /*106e0*/  LOP3.LUT R0, R0, 0x3, RZ, 0xc0, !PT ;  /* 0x0000000300007812 */ /* 0x000fcc00078ec0ff */
[----:B------:R-:W0:Y:S02]  /*106f0*/  SHFL.IDX PT, R0, R0, RZ, 0x1f ;  /* 0x00001fff00007589 */ /* 0x000e2400000e0000 */
[----:B0-----:R-:W-:Y:S01]  /*10700*/  ISETP.NE.AND P0, PT, R0, RZ, PT ;  /* 0x000000ff0000720c */ /* 0x001fe20003f05270 */
[----:B------:R-:W-:Y:S01]  /*10710*/  IMAD.MOV.U32 R0, RZ, RZ, RZ ;  /* 0x000000ffff007224 */ /* 0x000fe200078e00ff */
        /* <DEDUP_REMOVED lines=11> */
.L_x_13407:
        /* <DEDUP_REMOVED lines=44> */
.L_x_13411:
[----:B------:R-:W0:Y:S01]  /*10a90*/  LDC R0, c[0x0][0xc3c] ;  /* 0x00030f00ff007b82 */ /* 0x000e220000000800 */
[----:B------:R-:W-:Y:S01]  /*10aa0*/  UIADD3 UR4, UR4, 0x1f, URZ ;  /* 0x0000001f04047890 */ /* 0x000fe2000fffe03f */
[----:B------:R-:W-:Y:S02]  /*10ab0*/  ULDC UR7, c[0x0][0xc3c] ;  /* 0x00030f0000077ab9 */ /* 0x000fe40000000800 */
[----:B------:R-:W-:-:S03]  /*10ac0*/  IMAD.U32 R27, RZ, RZ, UR7 ;  /* 0x00000007ff1b7e24 */ /* 0x000fc6000f8e00ff */
[----:B0-----:R-:W-:-:S13]  /*10ad0*/  ISETP.LE.AND P6, PT, R0, UR4, PT ;  /* 0x0000000400007c0c */ /* 0x001fda000bfc3270 */
[----:B------:R-:W-:Y:S05]  /*10ae0*/  @P6 BRA `(.L_x_13410) ;  /* 0x0000000400a46947 */ /* 0x000fea0003800000 */
[----:B------:R-:W-:-:S05]  /*10af0*/  VIADD R9, R7, UR4 ;  /* 0x0000000407097c36 */ /* 0x000fca0008000000 */
[----:B------:R-:W-:Y:S02]  /*10b00*/  ISETP.GE.OR P6, PT, R9, R0, !P0 ;  /* 0x000000000900720c */ /* 0x000fe400047c6670 */
[----:B------:R-:W-:-:S11]  /*10b10*/  MOV R0, RZ ;  /* 0x000000ff00007202 */ /* 0x000fd60000000f00 */
        /* <DEDUP_REMOVED lines=25> */
[----:B------:R-:W-:-:S04]  /*10cb0*/  IADD3 R6, R3, R6, RZ ;  /* 0x0000000603067210 */ /* 0x000fc80007ffe0ff */
[----:B------:R-:W-:-:S13]  /*10cc0*/  ISETP.GT.AND P6, PT, R6, UR6, PT ;  /* 0x0000000606007c0c */ /* 0x000fda000bfc4270 */
[----:B------:R-:W-:Y:S05]  /*10cd0*/  @!P6 BRA `(.L_x_13411) ;  /* 0xfffffffc006ce947 */ /* 0x000fea000383ffff */
.L_x_13409:
        /* <DEDUP_REMOVED lines=19> */
.L_x_13412:
[----:B-1----:R-:W-:Y:S01]  /*10e10*/  IMAD R24, R24, UR5, R11 ;  /* 0x0000000518187c24 */ /* 0x002fe2000f8e020b */
[----:B0-----:R-:W-:Y:S01]  /*10e20*/  MOV R2, RZ ;  /* 0x000000ff00027202 */ /* 0x001fe20000000f00 */
[----:B------:R-:W-:Y:S02]  /*10e30*/  IMAD R11, R13, R4, RZ ;  /* 0x000000040d0b7224 */ /* 0x000fe400078e02ff */
[----:B------:R-:W-:Y:S01]  /*10e40*/  IMAD.MOV.U32 R5, RZ, RZ, R8 ;  /* 0x000000ffff057224 */ /* 0x000fe200078e0008 */
[----:B------:R-:W-:Y:S01]  /*10e50*/  IADD3 R25, -R24, UR6, RZ ;  /* 0x0000000618197c10 */ /* 0x000fe2000fffe1ff */
[----:B------:R-:W-:Y:S01]  /*10e60*/  IMAD.HI.U32 R2, R3, R11, R2 ;  /* 0x0000000b03027227 */ /* 0x000fe200078e0002 */
[----:B------:R-:W-:Y:S01]  /*10e70*/  IABS R8, R0 ;  /* 0x0000000000087213 */ /* 0x000fe20000000000 */
[----:B------:R-:W0:Y:S01]  /*10e80*/  I2F.RP R6, R5 ;  /* 0x0000000500067306 */ /* 0x000e220000209400 */
[----:B------:R-:W-:Y:S01]  /*10e90*/  IABS R3, R25 ;  /* 0x0000001900037213 */ /* 0x000fe20000000000 */
[----:B------:R-:W-:-:S02]  /*10ea0*/  VIADD R27, R27, UR4 ;  /* 0x000000041b1b7c36 */ /* 0x000fc40008000000 */
[----:B------:R-:W-:Y:S02]  /*10eb0*/  IMAD.MOV R8, RZ, RZ, -R8 ;  /* 0x000000ffff087224 */ /* 0x000fe400078e0a08 */
[----:B------:R-:W-:-:S04]  /*10ec0*/  IMAD.HI.U32 R2, R2, R3, RZ ;  /* 0x0000000302027227 */ /* 0x000fc800078e00ff */
[----:B------:R-:W-:-:S05]  /*10ed0*/  IMAD R3, R2, R8, R3 ;  /* 0x0000000802037224 */ /* 0x000fca00078e0203 */
[----:B------:R-:W-:Y:S01]  /*10ee0*/  ISETP.GT.U32.AND P1, PT, R4, R3, PT ;  /* 0x000000030400720c */ /* 0x000fe20003f24070 */
[----:B0-----:R-:W0:-:S12]  /*10ef0*/  MUFU.RCP R6, R6 ;  /* 0x0000000600067308 */ /* 0x001e180000001000 */
        /* <DEDUP_REMOVED lines=10> */
[----:B------:R-:W-:Y:S01]  /*10fa0*/  IMAD.MOV.U32 R6, RZ, RZ, R2 ;  /* 0x000000ffff067224 */ /* 0x000fe200078e0002 */
[----:B-1----:R-:W-:Y:S01]  /*10fb0*/  IADD3 R2, RZ, -R3, RZ ;  /* 0x80000003ff027210 */ /* 0x002fe20007ffe0ff */
[----:B------:R-:W-:Y:S02]  /*10fc0*/  IMAD.MOV R8, RZ, RZ, -R8 ;  /* 0x000000ffff087224 */ /* 0x000fe400078e0a08 */
        /* <DEDUP_REMOVED lines=27> */
.L_x_13410:
[----:B------:R-:W-:Y:S02]  /*11180*/  IMAD.MOV.U32 R25, RZ, RZ, RZ ;  /* 0x000000ffff197224 */ /* 0x000fe400078e00ff */
[----:B------:R-:W-:Y:S02]  /*11190*/  IMAD.U32 R24, RZ, RZ, UR6 ;  /* 0x00000006ff187e24 */ /* 0x000fe4000f8e00ff */
[----:B------:R-:W-:-:S07]  /*111a0*/  IMAD.MOV.U32 R26, RZ, RZ, RZ ;  /* 0x000000ffff1a7224 */ /* 0x000fce00078e00ff */
.L_x_13413:
[----:B------:R-:W-:-:S13]  /*111b0*/  ISETP.NE.AND P0, PT, R7, RZ, PT ;  /* 0x000000ff0700720c */ /* 0x000fda0003f05270 */
[----:B------:R-:W0:Y:S01]  /*111c0*/  @!P0 S2R R3, SR_CgaCtaId ;  /* 0x0000000000038919 */ /* 0x000e220000008800 */
[----:B------:R-:W-:-:S04]  /*111d0*/  @!P0 MOV R0, 0x400 ;  /* 0x0000040000008802 */ /* 0x000fc80000000f00 */
[----:B0-----:R-:W-:-:S05]  /*111e0*/  @!P0 LEA R0, R3, R0, 0x18 ;  /* 0x0000000003008211 */ /* 0x001fca00078ec0ff */
[----:B------:R0:W-:Y:S01]  /*111f0*/  @!P0 STS.128 [R0+0x168d0], R24 ;  /* 0x0168d01800008388 */ /* 0x0001e20000000c00 */
[----:B------:R-:W-:Y:S06]  /*11200*/  BAR.ARV 0x5, 0x200 ;  /* 0x0148000000007b1d */ /* 0x000fec0000002000 */
.L_x_13408:
        /* <DEDUP_REMOVED lines=10> */
[----:B------:R-:W-:Y:S01]  /*112b0*/  STL [R1+0x44], RZ ;  /* 0x000044ff01007387 */ /* 0x000fe20000100800 */
[----:B------:R-:W-:Y:S01]  /*112c0*/  IMAD.MOV.U32 R28, RZ, RZ, RZ ;  /* 0x000000ffff1c7224 */ /* 0x000fe200078e00ff */
[----:B------:R-:W-:Y:S01]  /*112d0*/  ULDC.64 UR40, c[0x0][0x198] ;  /* 0x0000660000287ab9 */ /* 0x000fe20000000a00 */
[----:B------:R-:W-:Y:S01]  /*112e0*/  IMAD.MOV.U32 R22, RZ, RZ, RZ ;  /* 0x000000ffff167224 */ /* 0x000fe200078e00ff */
[----:B------:R-:W-:Y:S01]  /*112f0*/  ULOP3.LUT UR38, UR36, 0x2, URZ, 0xfc, !UPT ;  /* 0x0000000224267892 */ /* 0x000fe2000f8efc3f */
[----:B------:R-:W-:Y:S01]  /*11300*/  IMAD.MOV.U32 R29, RZ, RZ, 0x1 ;  /* 0x00000001ff1d7424 */ /* 0x000fe200078e00ff */
[----:B------:R-:W-:Y:S01]  /*11310*/  ULDC UR37, c[0x0][0xc] ;  /* 0x0000030000257ab9 */ /* 0x000fe20000000800 */
[----:B--2---:R-:W-:-:S06]  /*11320*/  ULEA UR4, UR5, UR4, 0x18 ;  /* 0x0000000405047291 */ /* 0x004fcc000f8ec03f */
[----:B------:R-:W-:Y:S01]  /*11330*/  IMAD.U32 R16, RZ, RZ, UR4 ;  /* 0x00000004ff107e24 */ /* 0x000fe2000f8e00ff */
[C---:B-1----:R-:W-:Y:S01]  /*11340*/  LOP3.LUT R5, R6.reuse, 0x7f, RZ, 0xc0, !PT ;  /* 0x0000007f06057812 */ /* 0x042fe200078ec0ff */
[----:B0-----:R-:W-:-:S03]  /*11350*/  IMAD.SHL.U32 R0, R6, 0x8, RZ ;  /* 0x0000000806007824 */ /* 0x001fc600078e00ff */
[----:B------:R-:W-:Y:S02]  /*11360*/  SHF.L.U32 R3, R5, 0x3, RZ ;  /* 0x0000000305037819 */ /* 0x000fe400000006ff */
[----:B------:R-:W-:Y:S01]  /*11370*/  LOP3.LUT R2, R0, 0x1f8, RZ, 0xc0, !PT ;  /* 0x000001f800027812 */ /* 0x000fe200078ec0ff */
[----:B------:R-:W-:-:S03]  /*11380*/  IMAD.MOV.U32 R0, RZ, RZ, 0x1 ;  /* 0x00000001ff007424 */ /* 0x000fc600078e00ff */
[----:B------:R-:W-:Y:S02]  /*11390*/  LOP3.LUT R2, R2, 0x38, R6, 0x78, !PT ;  /* 0x0000003802027812 */ /* 0x000fe400078e7806 */
[----:B------:R0:W-:Y:S02]  /*113a0*/  STL [R1+0x4], R0 ;  /* 0x0000040001007387 */ /* 0x0001e40000100800 */
[----:B------:R-:W-:Y:S01]  /*113b0*/  LOP3.LUT R4, R2, 0x200, R3, 0xf8, !PT ;  /* 0x0000020002047812 */ /* 0x000fe200078ef803 */
[----:B------:R-:W-:Y:S01]  /*113c0*/  IMAD.SHL.U32 R2, R6, 0x10, RZ ;  /* 0x0000001006027824 */ /* 0x000fe200078e00ff */
[----:B------:R-:W-:-:S04]  /*113d0*/  SHF.R.U32.HI R3, RZ, 0x3, R5 ;  /* 0x00000003ff037819 */ /* 0x000fc80000011605 */
[----:B------:R-:W-:Y:S02]  /*113e0*/  LOP3.LUT R2, R2, 0x70, RZ, 0xc0, !PT ;  /* 0x0000007002027812 */ /* 0x000fe400078ec0ff */
[----:B0-----:R-:W-:Y:S02]  /*113f0*/  LEA R0, R4, R16, 0x1 ;  /* 0x0000001004007211 */ /* 0x001fe400078e08ff */
[----:B------:R-:W-:-:S03]  /*11400*/  LOP3.LUT R2, R3, R2, RZ, 0xfc, !PT ;  /* 0x0000000203027212 */ /* 0x000fc600078efcff */
[----:B------:R0:W-:Y:S04]  /*11410*/  STL [R1+0x24], R0 ;  /* 0x0000240001007387 */ /* 0x0001e80000100800 */
.L_x_13509:
[----:B-1----:R-:W1:Y:S02]  /*11420*/  LDC.64 R2, c[0x0][0xc88] ;  /* 0x00032200ff027b82 */ /* 0x002e640000000a00 */
[----:B-1----:R-:W-:-:S05]  /*11430*/  IMAD.WIDE R2, R27, 0x4, R2 ;  /* 0x000000041b027825 */ /* 0x002fca00078e0202 */
[----:B0-----:R-:W0:Y:S01]  /*11440*/  LDG.E R10, desc[UR42][R2.64] ;  /* 0x0000002a020a7981 */ /* 0x001e22000c1e1900 */
        /* <DEDUP_REMOVED lines=42> */
[----:B------:R-:W-:Y:S01]  /*116f0*/  UIMAD UR4, UR4, UR5, URZ ;  /* 0x00000005040472a4 */ /* 0x000fe2000f8e023f */
[----:B--2---:R-:W-:Y:S02]  /*11700*/  STL [R1+0x18], R9 ;  /* 0x0000180901007387 */ /* 0x004fe40000100800 */
[----:B------:R-:W-:Y:S02]  /*11710*/  ULDC UR5, c[0x0][0x348] ;  /* 0x0000d20000057ab9 */ /* 0x000fe40000000800 */
[----:B0-----:R-:W-:Y:S01]  /*11720*/  IMAD.U32 R6, RZ, RZ, UR5 ;  /* 0x00000005ff067e24 */ /* 0x001fe2000f8e00ff */
[----:B---3--:R0:W-:Y:S02]  /*11730*/  STL [R1+0x40], R8 ;  /* 0x0000400801007387 */ /* 0x0081e40000100800 */
[----:B0-----:R-:W-:Y:S01]  /*11740*/  MOV R8, UR4 ;  /* 0x0000000400087c02 */ /* 0x001fe20008000f00 */
[----:B----4-:R-:W-:Y:S06]  /*11750*/  @P1 BRA `(.L_x_13415) ;  /* 0x0000000000141947 */ /* 0x010fec0003800000 */
[----:B------:R-:W-:Y:S05]  /*11760*/  @!P0 BRA `(.L_x_13415) ;  /* 0x0000000000108947 */ /* 0x000fea0003800000 */
[----:B------:R-:W2:Y:S04]  /*11770*/  LDG.E R7, desc[UR42][R2.64] ;  /* 0x0000002a02077981 */ /* 0x000ea8000c1e1900 */
[----:B------:R-:W2:Y:S02]  /*11780*/  LDG.E R2, desc[UR42][R2.64+0x4] ;  /* 0x0000042a02027981 */ /* 0x000ea4000c1e1900 */
[----:B--2---:R-:W-:-:S05]  /*11790*/  IMAD.IADD R2, R2, 0x1, -R7 ;  /* 0x0000000102027824 */ /* 0x004fca00078e0a07 */
[----:B------:R0:W-:Y:S02]  /*117a0*/  STL [R1+0x40], R2 ;  /* 0x0000400201007387 */ /* 0x0001e40000100800 */
.L_x_13415:
        /* <DEDUP_REMOVED lines=10> */
[----:B-1----:R-:W-:Y:S05]  /*11850*/  @!P0 BRA `(.L_x_13416) ;  /* 0x0000000000108947 */ /* 0x002fea0003800000 */
[----:B------:R-:W-:-:S04]  /*11860*/  IADD3 R2, P0, R18, UR4, RZ ;  /* 0x0000000412027c10 */ /* 0x000fc8000ff1e0ff */
[----:B------:R-:W-:-:S05]  /*11870*/  IADD3.X R3, R19, UR5, RZ, P0, !PT ;  /* 0x0000000513037c10 */ /* 0x000fca00087fe4ff */
[----:B------:R0:W5:Y:S01]  /*11880*/  LDG.E R8, desc[UR42][R2.64] ;  /* 0x0000002a02087981 */ /* 0x000162000c1e1900 */
[----:B------:R-:W-:Y:S05]  /*11890*/  BRA `(.L_x_13417) ;  /* 0x0000000000247947 */ /* 0x000fea0003800000 */
.L_x_13416:
        /* <DEDUP_REMOVED lines=9> */
.L_x_13417:
[----:B0-----:R-:W2:Y:S04]  /*11930*/  @P2 LDG.E R2, desc[UR42][R4.64] ;  /* 0x0000002a04022981 */ /* 0x001ea8000c1e1900 */
[----:B------:R0:W2:Y:S01]  /*11940*/  @P2 LDG.E R4, desc[UR42][R4.64+0x4] ;  /* 0x0000042a04042981 */ /* 0x0000a2000c1e1900 */
[----:B------:R-:W-:Y:S01]  /*11950*/  BSSY B0, `(.L_x_13418) ;  /* 0x000002c000007945 */ /* 0x000fe20003800000 */
[----:B------:R-:W-:Y:S01]  /*11960*/  LOP3.LUT R21, R7, 0xff, RZ, 0xc0, !PT ;  /* 0x000000ff07157812 */ /* 0x000fe200078ec0ff */
[----:B------:R-:W-:Y:S02]  /*11970*/  IMAD.MOV.U32 R3, RZ, RZ, RZ ;  /* 0x000000ffff037224 */ /* 0x000fe400078e00ff */
[----:B0----5:R-:W-:Y:S02]  /*11980*/  IMAD.IADD R5, R8, 0x1, -R9 ;  /* 0x0000000108057824 */ /* 0x021fe400078e0a09 */
[----:B--2---:R-:W-:Y:S01]  /*11990*/  @P2 IMAD.IADD R6, R4, 0x1, -R2 ;  /* 0x0000000104062824 */ /* 0x004fe200078e0a02 */
[----:B------:R-:W-:-:S03]  /*119a0*/  SHF.R.U32.HI R4, RZ, 0x10, R7 ;  /* 0x00000010ff047819 */ /* 0x000fc60000011607 */
[----:B------:R-:W-:-:S05]  /*119b0*/  IMAD.IADD R2, R5, 0x1, R6 ;  /* 0x0000000105027824 */ /* 0x000fca00078e0206 */
[C---:B------:R-:W-:Y:S01]  /*119c0*/  ISETP.GE.AND P1, PT, R2.reuse, 0x1, PT ;  /* 0x000000010200780c */ /* 0x040fe20003f26270 */
[----:B------:R0:W-:Y:S01]  /*119d0*/  STL [R1+0x10], R2 ;  /* 0x0000100201007387 */ /* 0x0001e20000100800 */
[----:B------:R-:W-:-:S04]  /*119e0*/  IADD3 R20, R2, 0x7f, RZ ;  /* 0x0000007f02147810 */ /* 0x000fc80007ffe0ff */
[----:B0-----:R-:W-:-:S04]  /*119f0*/  SHF.R.S32.HI R2, RZ, 0x1f, R20 ;  /* 0x0000001fff027819 */ /* 0x001fc80000011414 */
[----:B------:R-:W-:-:S04]  /*11a00*/  LEA.HI R20, R2, R20, RZ, 0x7 ;  /* 0x0000001402147211 */ /* 0x000fc800078f38ff */
[----:B------:R-:W-:Y:S01]  /*11a10*/  SHF.R.S32.HI R20, RZ, 0x7, R20 ;  /* 0x00000007ff147819 */ /* 0x000fe20000011414 */
        /* <DEDUP_REMOVED lines=28> */
[----:B------:R-:W-:Y:S01]  /*11be0*/  @!P4 IMAD.MOV R2, RZ, RZ, -R2 ;  /* 0x000000ffff02c224 */ /* 0x000fe200078e0a02 */
[----:B------:R-:W-:-:S05]  /*11bf0*/  @!P3 LOP3.LUT R2, RZ, R7, RZ, 0x33, !PT ;  /* 0x00000007ff02b212 */ /* 0x000fca00078e33ff */
[----:B------:R-:W-:-:S07]  /*11c00*/  IMAD.MOV.U32 R3, RZ, RZ, R2 ;  /* 0x000000ffff037224 */ /* 0x000fce00078e0002 */
.L_x_13419:
[----:B------:R-:W-:Y:S05]  /*11c10*/  BSYNC B0 ;  /* 0x0000000000007941 */ /* 0x000fea0003800000 */
.L_x_13418:
        /* <DEDUP_REMOVED lines=8> */
[----:B------:R-:W-:Y:S02]  /*11ca0*/  @P0 IADD3 R2, R3, 0x7f, RZ ;  /* 0x0000007f03020810 */ /* 0x000fe40007ffe0ff */
[----:B------:R-:W-:Y:S02]  /*11cb0*/  SHF.R.U32.HI R3, RZ, 0x7, R5 ;  /* 0x00000007ff037819 */ /* 0x000fe40000011605 */
        /* <DEDUP_REMOVED lines=14> */
.L_x_13593:
[----:B-1----:R-:W-:Y:S02]  /*11da0*/  ISETP.NE.AND P0, PT, R14, RZ, PT ;  /* 0x000000ff0e00720c */ /* 0x002fe40003f05270 */
[----:B------:R-:W-:-:S11]  /*11db0*/  PLOP3.LUT P6, PT, PT, PT, PT, 0x8, 0x0 ;  /* 0x000000000000781c */ /* 0x000fd60003fce170 */
[----:B------:R-:W-:Y:S05]  /*11dc0*/  @P0 BRA `(.L_x_13423) ;  /* 0x00000000000c0947 */ /* 0x000fea0003800000 */
[----:B------:R-:W-:-:S03]  /*11dd0*/  UMOV UR4, 0xffffffff ;  /* 0xffffffff00047882 */ /* 0x000fc60000000000 */
[----:B------:R-:W-:Y:S05]  /*11de0*/  BRA.DIV UR4, `(.L_x_13424) ;  /* 0x00000072046c7947 */ /* 0x000fea000b800000 */
[----:B------:R-:W-:-:S13]  /*11df0*/  ELECT P6, URZ, PT ;  /* 0x00000000003f782f */ /* 0x000fda00038c0000 */
.L_x_13423:
        /* <DEDUP_REMOVED lines=9> */
.L_x_13596:
[----:B------:R-:W-:Y:S05]  /*11e90*/  BSYNC B1 ;  /* 0x0000000000017941 */ /* 0x000fea0003800000 */
.L_x_13425:
[----:B------:R-:W-:Y:S04]  /*11ea0*/  BSSY B1, `(.L_x_13427) ;  /* 0x0000050000017945 */ /* 0x000fe80003800000 */
[----:B------:R-:W-:Y:S05]  /*11eb0*/  @!P6 BRA `(.L_x_13428) ;  /* 0x000000040038e947 */ /* 0x000fea0003800000 */
[----:B------:R-:W2:Y:S01]  /*11ec0*/  LDL R8, [R1+0x4] ;  /* 0x0000040001087983 */ /* 0x000ea20000100800 */
[----:B0-----:R-:W-:Y:S01]  /*11ed0*/  IMAD R6, R28, 0x8, R16 ;  /* 0x000000081c067824 */ /* 0x001fe200078e0210 */
[----:B------:R-:W0:Y:S01]  /*11ee0*/  S2R R7, SR_TID.X ;  /* 0x0000000000077919 */ /* 0x000e220000002100 */
[----:B------:R-:W-:Y:S01]  /*11ef0*/  BSSY B2, `(.L_x_13429) ;  /* 0x0000006000027945 */ /* 0x000fe20003800000 */
[----:B0-----:R-:W-:-:S04]  /*11f00*/  LOP3.LUT R7, R7, 0x7f, RZ, 0xc0, !PT ;  /* 0x0000007f07077812 */ /* 0x001fc800078ec0ff */
[----:B------:R-:W-:Y:S02]  /*11f10*/  ISETP.NE.AND P2, PT, R7, RZ, PT ;  /* 0x000000ff0700720c */ /* 0x000fe40003f45270 */
[----:B--2---:R-:W-:-:S04]  /*11f20*/  SHF.L.U32 R10, R8, 0x1f, RZ ;  /* 0x0000001f080a7819 */ /* 0x004fc800000006ff */
[----:B------:R-:W0:Y:S02]  /*11f30*/  SYNCS.PHASECHK.TRANS64.TRYWAIT P0, [R6+URZ+0x168a0], R10 ;  /* 0x0168a00a060075a7 */ /* 0x000e24000800017f */
[----:B0-----:R-:W-:Y:S05]  /*11f40*/  @!P0 BRA `(.L_x_13430) ;  /* 0x0000007000488947 */ /* 0x001fea0003800000 */
.L_x_13597:
[----:B------:R-:W-:Y:S05]  /*11f50*/  BSYNC B2 ;  /* 0x0000000000027941 */ /* 0x000fea0003800000 */
.L_x_13429:
        /* <DEDUP_REMOVED lines=9> */
.L_x_13432:
[----:B------:R-:W-:Y:S05]  /*11ff0*/  BSYNC B2 ;  /* 0x0000000000027941 */ /* 0x000fea0003800000 */
.L_x_13431:
[----:B------:R-:W-:Y:S01]  /*12000*/  IMAD.MOV.U32 R12, RZ, RZ, RZ ;  /* 0x000000ffff0c7224 */ /* 0x000fe200078e00ff */
[----:B------:R-:W-:Y:S01]  /*12010*/  LEA R7, R5, R0, 0x7 ;  /* 0x0000000005077211 */ /* 0x000fe200078e38ff */
[C---:B------:R-:W-:Y:S01]  /*12020*/  IMAD R8, R28.reuse, 0x4000, R16 ;  /* 0x000040001c087824 */ /* 0x040fe200078e0210 */
[----:B------:R-:W-:Y:S01]  /*12030*/  UIADD3 UR4, UP0, UR40, 0x570, URZ ;  /* 0x0000057028047890 */ /* 0x000fe2000ff1e03f */
[----:B------:R-:W-:Y:S01]  /*12040*/  PLOP3.LUT P0, PT, PT, PT, PT, 0x80, 0x0 ;  /* 0x000000000000781c */ /* 0x000fe20003f0f070 */
[----:B------:R-:W-:Y:S01]  /*12050*/  IMAD.SHL.U32 R11, R28, 0x2000, RZ ;  /* 0x000020001c0b7824 */ /* 0x000fe200078e00ff */
[----:B------:R-:W-:Y:S01]  /*12060*/  R2UR UR10, R12 ;  /* 0x000000000c0a72ca */ /* 0x000fe200000e0000 */
[----:B------:R-:W-:Y:S01]  /*12070*/  VIADD R7, R7, 0xffffff80 ;  /* 0xffffff8007077836 */ /* 0x000fe20000000000 */
[----:B------:R-:W-:Y:S01]  /*12080*/  UIADD3.X UR5, URZ, UR41, URZ, UP0, !UPT ;  /* 0x000000293f057290 */ /* 0x000fe200087fe43f */
[----:B------:R-:W-:Y:S01]  /*12090*/  VIADD R8, R8, 0xe400 ;  /* 0x0000e40008087836 */ /* 0x000fe20000000000 */
[----:B------:R-:W-:Y:S01]  /*120a0*/  UMOV UR6, 0x0 ;  /* 0x0000000000067882 */ /* 0x000fe20000000000 */
[----:B------:R-:W-:Y:S01]  /*120b0*/  VIADD R9, R6, 0x16890 ;  /* 0x0001689006097836 */ /* 0x000fe20000000000 */
[----:B------:R-:W-:-:S09]  /*120c0*/  UMOV UR7, 0x12f00000 ;  /* 0x12f0000000077882 */ /* 0x000fd20000000000 */
.L_x_13433:
        /* <DEDUP_REMOVED lines=13> */
.L_x_13598:
[----:B------:R-:W-:Y:S05]  /*121a0*/  BSYNC B2 ;  /* 0x0000000000027941 */ /* 0x000fea0003800000 */
.L_x_13434:
[----:B------:R-:W-:Y:S01]  /*121b0*/  BSSY B2, `(.L_x_13436) ;  /* 0x000000b000027945 */ /* 0x000fe20003800000 */
[----:B------:R-:W-:Y:S01]  /*121c0*/  IMAD.MOV.U32 R8, RZ, RZ, 0x0 ;  /* 0x00000000ff087424 */ /* 0x000fe200078e00ff */
[----:B------:R-:W-:Y:S02]  /*121d0*/  MOV R9, 0x12f00000 ;  /* 0x12f0000000097802 */ /* 0x000fe40000000f00 */
        /* <DEDUP_REMOVED lines=8> */
.L_x_13437:
[----:B------:R-:W-:Y:S05]  /*12260*/  BSYNC B2 ;  /* 0x0000000000027941 */ /* 0x000fea0003800000 */
.L_x_13436:
[----:B------:R-:W-:Y:S01]  /*12270*/  R2UR UR10, R12 ;  /* 0x000000000c0a72ca */ /* 0x000fe200000e0000 */
[----:B------:R-:W-:Y:S01]  /*12280*/  UIADD3 UR4, UP0, UR40, 0x670, URZ ;  /* 0x0000067028047890 */ /* 0x000fe2000ff1e03f */
[----:B------:R-:W-:Y:S01]  /*12290*/  R2UR UR7, R9 ;  /* 0x00000000090772ca */ /* 0x000fe200000e0000 */
[----:B01----:R-:W-:Y:S01]  /*122a0*/  VIADD R6, R6, 0x168b0 ;  /* 0x000168b006067836 */ /* 0x003fe20000000000 */
[----:B------:R-:W-:Y:S01]  /*122b0*/  R2UR UR6, R8 ;  /* 0x00000000080672ca */ /* 0x000fe200000e0000 */
[----:B------:R-:W-:Y:S01]  /*122c0*/  IMAD R8, R11, 0x2, R16 ;  /* 0x000000020b087824 */ /* 0x000fe200078e0210 */
[----:B------:R-:W-:Y:S01]  /*122d0*/  PLOP3.LUT P0, PT, PT, PT, PT, 0x80, 0x0 ;  /* 0x000000000000781c */ /* 0x000fe20003f0f070 */
[----:B------:R-:W-:Y:S02]  /*122e0*/  UIADD3.X UR5, URZ, UR41, URZ, UP0, !UPT ;  /* 0x000000293f057290 */ /* 0x000fe400087fe43f */
[----:B------:R-:W-:-:S10]  /*122f0*/  VIADD R8, R8, 0x400 ;  /* 0x0000040008087836 */ /* 0x000fd40000000000 */
.L_x_13438:
        /* <DEDUP_REMOVED lines=10> */
.L_x_13428:
[----:B------:R-:W-:Y:S05]  /*123a0*/  BSYNC B1 ;  /* 0x0000000000017941 */ /* 0x000fea0003800000 */
.L_x_13427:
[----:B------:R-:W2:Y:S01]  /*123b0*/  LDL.LU R9, [R1+0x4] ;  /* 0x0000040001097983 */ /* 0x000ea20000300800 */
[----:B------:R-:W-:Y:S01]  /*123c0*/  VIADD R28, R28, 0x1 ;  /* 0x000000011c1c7836 */ /* 0x000fe20000000000 */
[----:B------:R-:W-:Y:S01]  /*123d0*/  PLOP3.LUT P0, PT, PT, PT, PT, 0x8, 0x0 ;  /* 0x000000000000781c */ /* 0x000fe20003f0e170 */
[----:B------:R-:W-:-:S03]  /*123e0*/  VIADD R5, R5, 0xfffffffe ;  /* 0xfffffffe05057836 */ /* 0x000fc60000000000 */
[C---:B------:R-:W-:Y:S02]  /*123f0*/  ISETP.NE.AND P2, PT, R28.reuse, 0x2, PT ;  /* 0x000000021c00780c */ /* 0x040fe40003f45270 */
[----:B------:R-:W-:Y:S02]  /*12400*/  ISETP.GE.AND P3, PT, R5, R3, PT ;  /* 0x000000030500720c */ /* 0x000fe40003f66270 */
[----:B0-----:R-:W-:Y:S02]  /*12410*/  SEL R6, RZ, 0x1, P2 ;  /* 0x00000001ff067807 */ /* 0x001fe40001000000 */
[----:B------:R-:W-:Y:S02]  /*12420*/  SEL R28, R28, RZ, P2 ;  /* 0x000000ff1c1c7207 */ /* 0x000fe40001000000 */
[----:B--2---:R-:W-:-:S05]  /*12430*/  LOP3.LUT R9, R9, R6, RZ, 0x3c, !PT ;  /* 0x0000000609097212 */ /* 0x004fca00078e3cff */
[----:B------:R0:W-:Y:S02]  /*12440*/  STL [R1+0x4], R9 ;  /* 0x0000040901007387 */ /* 0x0001e40000100800 */
[----:B------:R-:W-:Y:S05]  /*12450*/  @!P3 BRA `(.L_x_13421) ;  /* 0x000000040064b947 */ /* 0x000fea0003800000 */
.L_x_13451:
[----:B------:R-:W-:Y:S05]  /*12460*/  YIELD ;  /* 0x0000000000007946 */ /* 0x000fea0003800000 */
[----:B------:R-:W-:Y:S04]  /*12470*/  BSSY B1, `(.L_x_13439) ;  /* 0x000004d000017945 */ /* 0x000fe80003800000 */
[----:B-1----:R-:W-:Y:S05]  /*12480*/  @!P6 BRA `(.L_x_13440) ;  /* 0x00000004002ce947 */ /* 0x002fea0003800000 */
[----:B------:R-:W2:Y:S01]  /*12490*/  LDL R7, [R1+0x4] ;  /* 0x0000040001077983 */ /* 0x000ea20000100800 */
[----:B------:R-:W1:Y:S02]  /*124a0*/  S2R R6, SR_TID.X ;  /* 0x0000000000067919 */ /* 0x000e640000002100 */
[----:B-1----:R-:W-:Y:S02]  /*124b0*/  LOP3.LUT R8, R6, 0x7f, RZ, 0xc0, !PT ;  /* 0x0000007f06087812 */ /* 0x002fe400078ec0ff */
[----:B------:R-:W-:Y:S01]  /*124c0*/  LEA R6, R28, R16, 0x3 ;  /* 0x000000101c067211 */ /* 0x000fe200078e18ff */
[----:B------:R-:W-:Y:S01]  /*124d0*/  BSSY B2, `(.L_x_13441) ;  /* 0x0000005000027945 */ /* 0x000fe20003800000 */
[----:B------:R-:W-:Y:S02]  /*124e0*/  ISETP.NE.AND P3, PT, R8, RZ, PT ;  /* 0x000000ff0800720c */ /* 0x000fe40003f65270 */
[----:B--2---:R-:W-:-:S04]  /*124f0*/  SHF.L.U32 R7, R7, 0x1f, RZ ;  /* 0x0000001f07077819 */ /* 0x004fc800000006ff */
[----:B------:R-:W1:Y:S02]  /*12500*/  SYNCS.PHASECHK.TRANS64.TRYWAIT P2, [R6+URZ+0x168a0], R7 ;  /* 0x0168a007060075a7 */ /* 0x000e64000804017f */
[----:B-1----:R-:W-:Y:S05]  /*12510*/  @!P2 BRA `(.L_x_13442) ;  /* 0x0000006800fca947 */ /* 0x002fea0003800000 */
.L_x_13599:
[----:B------:R-:W-:Y:S05]  /*12520*/  BSYNC B2 ;  /* 0x0000000000027941 */ /* 0x000fea0003800000 */
.L_x_13441:
[----:B------:R-:W-:Y:S04]  /*12530*/  BSSY B2, `(.L_x_13443) ;  /* 0x0000009000027945 */ /* 0x000fe80003800000 */
[----:B------:R-:W-:Y:S05]  /*12540*/  @P3 BRA `(.L_x_13444) ;  /* 0x00000000001c3947 */ /* 0x000fea0003800000 */
[----:B------:R-:W0:Y:S02]  /*12550*/  S2R R8, SR_TID.X ;  /* 0x0000000000087919 */ /* 0x000e240000002100 */
[----:B0-----:R-:W-:Y:S01]  /*12560*/  LOP3.LUT R9, R8, 0x1f, RZ, 0xc0, !PT ;  /* 0x0000001f08097812 */ /* 0x001fe200078ec0ff */
[----:B------:R-:W-:-:S03]  /*12570*/  IMAD.MOV.U32 R8, RZ, RZ, 0x4000 ;  /* 0x00004000ff087424 */ /* 0x000fc600078e00ff */
[----:B------:R-:W-:Y:S01]  /*12580*/  ISETP.NE.AND P2, PT, R9, RZ, PT ;  /* 0x000000ff0900720c */ /* 0x000fe20003f45270 */
[----:B------:R2:W-:-:S12]  /*12590*/  SYNCS.ARRIVE.TRANS64 RZ, [R6+URZ+0x16890], R8 ;  /* 0x0168900806ff79a7 */ /* 0x0005d8000800003f */
[----:B--2---:R-:W-:Y:S05]  /*125a0*/  @!P2 BRA `(.L_x_13444) ;  /* 0x000000000004a947 */ /* 0x004fea0003800000 */
[----:B------:R-:W-:Y:S01]  /*125b0*/  BPT.TRAP 0x1 ;  /* 0x000000040000795c */ /* 0x000fe20000300000 */
.L_x_13444:
[----:B------:R-:W-:Y:S05]  /*125c0*/  BSYNC B2 ;  /* 0x0000000000027941 */ /* 0x000fea0003800000 */
.L_x_13443:
        /* <DEDUP_REMOVED lines=11> */
.L_x_13445:
        /* <DEDUP_REMOVED lines=13> */
.L_x_13600:
[----:B------:R-:W-:Y:S05]  /*12750*/  BSYNC B2 ;  /* 0x0000000000027941 */ /* 0x000fea0003800000 */
.L_x_13446:
        /* <DEDUP_REMOVED lines=11> */
.L_x_13449:
[----:B------:R-:W-:Y:S05]  /*12810*/  BSYNC B2 ;  /* 0x0000000000027941 */ /* 0x000fea0003800000 */
.L_x_13448:
[----:B------:R-:W-:Y:S01]  /*12820*/  R2UR UR10, R12 ;  /* 0x000000000c0a72ca */ /* 0x000fe200000e0000 */
[----:B------:R-:W-:Y:S01]  /*12830*/  UIADD3 UR4, UP0, UR40, 0x670, URZ ;  /* 0x0000067028047890 */ /* 0x000fe2000ff1e03f */
[----:B------:R-:W-:Y:S01]  /*12840*/  R2UR UR6, R10 ;  /* 0x000000000a0672ca */ /* 0x000fe200000e0000 */
[----:B------:R-:W-:Y:S01]  /*12850*/  VIADD R8, R8, 0x400 ;  /* 0x0000040008087836 */ /* 0x000fe20000000000 */
[----:B------:R-:W-:Y:S01]  /*12860*/  R2UR UR7, R11 ;  /* 0x000000000b0772ca */ /* 0x000fe200000e0000 */
[----:B01----:R-:W-:Y:S01]  /*12870*/  VIADD R6, R6, 0x168b0 ;  /* 0x000168b006067836 */ /* 0x003fe20000000000 */
[----:B------:R-:W-:Y:S01]  /*12880*/  PLOP3.LUT P2, PT, PT, PT, PT, 0x80, 0x0 ;  /* 0x000000000000781c */ /* 0x000fe20003f4f070 */
[----:B------:R-:W-:-:S12]  /*12890*/  UIADD3.X UR5, URZ, UR41, URZ, UP0, !UPT ;  /* 0x000000293f057290 */ /* 0x000fd800087fe43f */
.L_x_13450:
        /* <DEDUP_REMOVED lines=10> */
.L_x_13440:
[----:B------:R-:W-:Y:S05]  /*12940*/  BSYNC B1 ;  /* 0x0000000000017941 */ /* 0x000fea0003800000 */
.L_x_13439:
        /* <DEDUP_REMOVED lines=10> */
.L_x_13421:
[----:B------:R-:W-:Y:S05]  /*129f0*/  BSYNC B0 ;  /* 0x0000000000007941 */ /* 0x000fea0003800000 */
.L_x_13420:
[----:B------:R-:W-:Y:S05]  /*12a00*/  @!P0 WARPSYNC.ALL ;  /* 0x0000000000008948 */ /* 0x000fea0003800000 */
[----:B------:R-:W-:Y:S01]  /*12a10*/  @!P0 BAR.SYNC.DEFER_BLOCKING 0xc, 0x200 ;  /* 0x0308000000008b1d */ /* 0x000fe20000010000 */
[----:B------:R-:W-:-:S05]  /*12a20*/  MOV R0, RZ ;  /* 0x000000ff00007202 */ /* 0x000fca0000000f00 */
[----:B------:R-:W-:Y:S04]  /*12a30*/  BSSY B0, `(.L_x_13452) ;  /* 0x000001e000007945 */ /* 0x000fe80003800000 */
[----:B------:R-:W-:Y:S05]  /*12a40*/  @!P1 BRA `(.L_x_13453) ;  /* 0x0000000000709947 */ /* 0x000fea0003800000 */
[----:B------:R-:W-:-:S13]  /*12a50*/  ISETP.NE.AND P0, PT, R4, RZ, PT ;  /* 0x000000ff0400720c */ /* 0x000fda0003f05270 */
[----:B------:R-:W2:Y:S02]  /*12a60*/  @!P0 LDC R4, c[0x0][0x9f0] ;  /* 0x00027c00ff048b82 */ /* 0x000ea40000000800 */
[-C--:B--2---:R-:W-:Y:S02]  /*12a70*/  IABS R0, R4.reuse ;  /* 0x0000000400007213 */ /* 0x084fe40000000000 */
[----:B------:R-:W-:Y:S02]  /*12a80*/  IABS R6, R4 ;  /* 0x0000000400067213 */ /* 0x000fe40000000000 */
[----:B------:R-:W2:Y:S03]  /*12a90*/  I2F.RP R2, R0 ;  /* 0x0000000000027306 */ /* 0x000ea60000209400 */
[----:B------:R-:W-:-:S05]  /*12aa0*/  IMAD.MOV R6, RZ, RZ, -R6 ;  /* 0x000000ffff067224 */ /* 0x000fca00078e0a06 */
[----:B--2---:R-:W2:Y:S02]  /*12ab0*/  MUFU.RCP R2, R2 ;  /* 0x0000000200027308 */ /* 0x004ea40000001000 */
[----:B--2---:R-:W-:-:S06]  /*12ac0*/  VIADD R2, R2, 0xffffffe ;  /* 0x0ffffffe02027836 */ /* 0x004fcc0000000000 */
[----:B------:R-:W2:Y:S02]  /*12ad0*/  F2I.FTZ.U32.TRUNC.NTZ R3, R2 ;  /* 0x0000000200037305 */ /* 0x000ea4000021f000 */
[----:B--2---:R-:W-:-:S04]  /*12ae0*/  IMAD.MOV R2, RZ, RZ, -R3 ;  /* 0x000000ffff027224 */ /* 0x004fc800078e0a03 */
        /* <DEDUP_REMOVED lines=18> */
.L_x_13453:
[----:B------:R-:W-:Y:S05]  /*12c10*/  BSYNC B0 ;  /* 0x0000000000007941 */ /* 0x000fea0003800000 */
.L_x_13452:
        /* <DEDUP_REMOVED lines=20> */
[----:B-1----:R-:W1:Y:S01]  /*12d60*/  POPC R7, R4 ;  /* 0x0000000400077309 */ /* 0x002e620000000000 */
[----:B--2---:R-:W1:Y:S02]  /*12d70*/  SHFL.IDX PT, R0, R3, R0, 0x1f ;  /* 0x00001f0003007589 */ /* 0x004e6400000e0000 */
[----:B-1----:R-:W-:Y:S01]  /*12d80*/  IADD3 R24, R0, UR37, R7 ;  /* 0x0000002500187c10 */ /* 0x002fe2000fffe007 */
[----:B------:R-:W-:Y:S06]  /*12d90*/  BRA `(.L_x_13456) ;  /* 0x0000003800287947 */ /* 0x000fec0003800000 */
.L_x_13455:
        /* <DEDUP_REMOVED lines=9> */
[----:B-1----:R-:W-:Y:S01]  /*12e30*/  MOV R7, UR9 ;  /* 0x0000000900077c02 */ /* 0x002fe20008000f00 */
        /* <DEDUP_REMOVED lines=10> */
.L_x_13458:
[----:B------:R-:W-:Y:S05]  /*12ee0*/  BSYNC B6 ;  /* 0x0000000000067941 */ /* 0x000fea0003800000 */
.L_x_13457:
        /* <DEDUP_REMOVED lines=9> */
[----:B------:R-:W-:Y:S01]  /*12f80*/  MOV R4, UR6 ;  /* 0x0000000600047c02 */ /* 0x000fe20008000f00 */
[----:B------:R-:W-:Y:S01]  /*12f90*/  IMAD.U32 R5, RZ, RZ, UR7 ;  /* 0x00000007ff057e24 */ /* 0x000fe2000f8e00ff */
[----:B------:R-:W-:Y:S01]  /*12fa0*/  MOV R12, 0x1 ;  /* 0x00000001000c7802 */ /* 0x000fe20000000f00 */
[----:B------:R-:W-:Y:S02]  /*12fb0*/  IMAD.U32 R6, RZ, RZ, UR8 ;  /* 0x00000008ff067e24 */ /* 0x000fe4000f8e00ff */
[----:B-1----:R-:W-:-:S02]  /*12fc0*/  IMAD.U32 R7, RZ, RZ, UR9 ;  /* 0x00000009ff077e24 */ /* 0x002fc4000f8e00ff */
[----:B------:R-:W-:Y:S02]  /*12fd0*/  IMAD.U32 R10, RZ, RZ, UR4 ;  /* 0x00000004ff0a7e24 */ /* 0x000fe4000f8e00ff */
[----:B------:R-:W-:Y:S02]  /*12fe0*/  IMAD.U32 R11, RZ, RZ, UR5 ;  /* 0x00000005ff0b7e24 */ /* 0x000fe4000f8e00ff */
[----:B------:R-:W-:Y:S02]  /*12ff0*/  IMAD.MOV.U32 R8, RZ, RZ, 0x70 ;  /* 0x00000070ff087424 */ /* 0x000fe400078e00ff */
[----:B--2---:R-:W-:-:S07]  /*13000*/  IMAD.MOV.U32 R13, RZ, RZ, RZ ;  /* 0x000000ffff0d7224 */ /* 0x004fce00078e00ff */
[----:B------:R-:W-:-:S07]  /*13010*/  LEPC R20, `(.L_x_13461) ;  /* 0x000000001014794e */ /* 0x000fce0000000000 */
[----:B0--3--:R-:W-:Y:S05]  /*13020*/  CALL.ABS.NOINC R2 ;  /* 0x0000000002007343 */ /* 0x009fea0003c00000 */
.L_x_13461:
        /* <DEDUP_REMOVED lines=15> */
.L_x_13460:
[----:B------:R-:W-:Y:S05]  /*13120*/  BSYNC B6 ;  /* 0x0000000000067941 */ /* 0x000fea0003800000 */
.L_x_13459:
[----:B------:R2:W3:Y:S01]  /*13130*/  LDL R20, [R1+0xc] ;  /* 0x00000c0001147983 */ /* 0x0004e20000100800 */
[----:B------:R-:W-:Y:S01]  /*13140*/  ULDC.64 UR4, c[0x0][0x9f8] ;  /* 0x00027e0000047ab9 */ /* 0x000fe20000000a00 */
[----:B------:R-:W-:Y:S01]  /*13150*/  IMAD.MOV.U32 R2, RZ, RZ, R26 ;  /* 0x000000ffff027224 */ /* 0x000fe200078e001a */
[----:B------:R-:W-:Y:S01]  /*13160*/  ISETP.NE.U32.AND P0, PT, RZ, UR4, PT ;  /* 0x00000004ff007c0c */ /* 0x000fe2000bf05070 */
[----:B------:R-:W4:Y:S01]  /*13170*/  LDL R26, [R1+0x10] ;  /* 0x00001000011a7983 */ /* 0x000f220000100800 */
[----:B------:R-:W1:Y:S02]  /*13180*/  LDC R6, c[0x0][0x430] ;  /* 0x00010c00ff067b82 */ /* 0x000e640000000800 */
[----:B------:R-:W-:Y:S01]  /*13190*/  ISETP.NE.AND.EX P0, PT, RZ, UR5, PT, P0 ;  /* 0x00000005ff007c0c */ /* 0x000fe2000bf05300 */
[----:B------:R-:W2:Y:S01]  /*131a0*/  LDL R21, [R1+0x18] ;  /* 0x0000180001157983 */ /* 0x000ea20000100800 */
[----:B------:R-:W3:Y:S03]  /*131b0*/  S2R R23, SR_TID.X ;  /* 0x0000000000177919 */ /* 0x000ee60000002100 */
[----:B0-----:R-:W2:Y:S08]  /*131c0*/  LDL.LU R9, [R1] ;  /* 0x0000000001097983 */ /* 0x001eb00000300800 */
[----:B------:R-:W-:-:S04]  /*131d0*/  @P0 IADD3 R18, P1, R18, UR4, RZ ;  /* 0x0000000412120c10 */ /* 0x000fc8000ff3e0ff */
[----:B------:R-:W-:Y:S02]  /*131e0*/  @P0 IADD3.X R19, R19, UR5, RZ, P1, !PT ;  /* 0x0000000513130c10 */ /* 0x000fe40008ffe4ff */
[----:B-1----:R-:W-:-:S13]  /*131f0*/  ISETP.NE.AND P1, PT, R6, 0x1, PT ;  /* 0x000000010600780c */ /* 0x002fda0003f25270 */
[----:B------:R-:W0:Y:S01]  /*13200*/  @P1 LDC R3, c[0x0][0x434] ;  /* 0x00010d00ff031b82 */ /* 0x000e220000000800 */
[----:B---3--:R-:W3:Y:S01]  /*13210*/  @P0 LDG.E R20, desc[UR42][R18.64] ;  /* 0x0000002a12140981 */ /* 0x008ee2000c1e1900 */
[C---:B------:R-:W-:Y:S01]  /*13220*/  LOP3.LUT R0, R23.reuse, 0x7f, RZ, 0xc0, !PT ;  /* 0x0000007f17007812 */ /* 0x040fe200078ec0ff */
[----:B------:R-:W-:Y:S02]  /*13230*/  IMAD.SHL.U32 R4, R23, 0x10, RZ ;  /* 0x0000001017047824 */ /* 0x000fe400078e00ff */
[----:B------:R-:W-:-:S03]  /*13240*/  VIADD R23, R2, 0xffffffff ;  /* 0xffffffff02177836 */ /* 0x000fc60000000000 */
[----:B------:R-:W1:Y:S01]  /*13250*/  @P1 LDC R2, c[0x0][0x438] ;  /* 0x00010e00ff021b82 */ /* 0x000e620000000800 */
[----:B------:R-:W-:Y:S02]  /*13260*/  SHF.R.U32.HI R0, RZ, 0x3, R0 ;  /* 0x00000003ff007819 */ /* 0x000fe40000011600 */
[----:B------:R-:W-:Y:S02]  /*13270*/  LOP3.LUT R4, R4, 0x70, RZ, 0xc0, !PT ;  /* 0x0000007004047812 */ /* 0x000fe400078ec0ff */
[----:B------:R-:W-:-:S04]  /*13280*/  SHF.L.U32 R8, R23, 0x7, RZ ;  /* 0x0000000717087819 */ /* 0x000fc800000006ff */
[----:B------:R-:W-:Y:S01]  /*13290*/  LOP3.LUT R0, R8, R0, R4, 0xfe, !PT ;  /* 0x0000000008007212 */ /* 0x000fe200078efe04 */
[----:B---3--:R-:W-:Y:S03]  /*132a0*/  @P0 STL [R1+0xc], R20 ;  /* 0x00000c1401000387 */ /* 0x008fe60000100800 */
[C---:B----4-:R-:W-:Y:S01]  /*132b0*/  ISETP.GE.AND P0, PT, R0.reuse, R26, PT ;  /* 0x0000001a0000720c */ /* 0x050fe20003f06270 */
[----:B--2---:R-:W-:-:S04]  /*132c0*/  IMAD.IADD R0, R0, 0x1, R21 ;  /* 0x0000000100007824 */ /* 0x004fc800078e0215 */
[----:B0-----:R-:W-:-:S04]  /*132d0*/  @P1 IMAD.HI.U32 R3, R0, R3, RZ ;  /* 0x0000000300031227 */ /* 0x001fc800078e00ff */
[----:B------:R-:W-:Y:S01]  /*132e0*/  IMAD.MOV.U32 R4, RZ, RZ, R0 ;  /* 0x000000ffff047224 */ /* 0x000fe200078e0000 */
[----:B-1----:R-:W-:-:S03]  /*132f0*/  @P1 SHF.R.U32.HI R4, RZ, R2, R3 ;  /* 0x00000002ff041219 */ /* 0x002fc60000011603 */
[----:B------:R-:W0:Y:S01]  /*13300*/  @!P0 LDC.64 R2, c[0x0][0x428] ;  /* 0x00010a00ff028b82 */ /* 0x000e220000000a00 */
[----:B------:R-:W-:Y:S01]  /*13310*/  SHF.R.S32.HI R7, RZ, 0x1f, R20 ;  /* 0x0000001fff077819 */ /* 0x000fe20000011414 */
[----:B------:R-:W-:-:S04]  /*13320*/  IMAD.MOV R5, RZ, RZ, -R4 ;  /* 0x000000ffff057224 */ /* 0x000fc800078e0a04 */
[----:B------:R-:W-:Y:S01]  /*13330*/  IMAD R0, R6, R5, R0 ;  /* 0x0000000506007224 */ /* 0x000fe200078e0200 */
[--C-:B------:R-:W-:Y:S01]  /*13340*/  @!P0 SHF.R.S32.HI R5, RZ, 0x1f, R4.reuse ;  /* 0x0000001fff058819 */ /* 0x100fe20000011404 */
[----:B------:R0:W-:Y:S02]  /*13350*/  STL [R1+0x1c], R7 ;  /* 0x00001c0701007387 */ /* 0x0001e40000100800 */
[-C--:B0-----:R-:W-:Y:S02]  /*13360*/  @!P0 IMAD R7, R7, R2.reuse, RZ ;  /* 0x0000000207078224 */ /* 0x081fe400078e02ff */
[----:B------:R-:W-:-:S04]  /*13370*/  @!P0 IMAD.WIDE.U32 R4, R20, R2, R4 ;  /* 0x0000000214048225 */ /* 0x000fc800078e0004 */
[----:B------:R-:W-:Y:S02]  /*13380*/  @!P0 IMAD R7, R20, R3, R7 ;  /* 0x0000000314078224 */ /* 0x000fe400078e0207 */
[----:B------:R-:W0:Y:S02]  /*13390*/  @!P0 LDC.64 R2, c[0x0][0x418] ;  /* 0x00010600ff028b82 */ /* 0x000e240000000a00 */
[----:B------:R-:W-:Y:S01]  /*133a0*/  @!P0 IMAD.IADD R7, R5, 0x1, R7 ;  /* 0x0000000105078824 */ /* 0x000fe200078e0207 */
[----:B0-----:R-:W-:Y:S01]  /*133b0*/  @!P0 LEA R6, P1, R4, R2, 0x2 ;  /* 0x0000000204068211 */ /* 0x001fe200078210ff */
[----:B------:R-:W-:-:S03]  /*133c0*/  IMAD.MOV.U32 R2, RZ, RZ, RZ ;  /* 0x000000ffff027224 */ /* 0x000fc600078e00ff */
[----:B------:R-:W-:-:S05]  /*133d0*/  @!P0 LEA.HI.X R7, R4, R3, R7, 0x2, P1 ;  /* 0x0000000304078211 */ /* 0x000fca00008f1407 */
[----:B------:R0:W5:Y:S01]  /*133e0*/  @!P0 LDG.E R2, desc[UR42][R6.64] ;  /* 0x0000002a06028981 */ /* 0x000162000c1e1900 */
[----:B------:R-:W-:-:S05]  /*133f0*/  IMAD.U32 R10, RZ, RZ, UR38 ;  /* 0x00000026ff0a7e24 */ /* 0x000fca000f8e00ff */
[----:B------:R-:W-:Y:S02]  /*13400*/  ISETP.NE.AND P2, PT, R10, 0x3, PT ;  /* 0x000000030a00780c */ /* 0x000fe40003f45270 */
[----:B------:R-:W-:-:S11]  /*13410*/  LOP3.LUT R9, R9, 0xfffffffd, RZ, 0xc0, !PT ;  /* 0xfffffffd09097812 */ /* 0x000fd600078ec0ff */
[----:B------:R-:W-:-:S05]  /*13420*/  @P2 LOP3.LUT R9, R9, 0x2, RZ, 0xfc, !PT ;  /* 0x0000000209092812 */ /* 0x000fca00078efcff */
[----:B------:R0:W-:Y:S01]  /*13430*/  STL [R1], R9 ;  /* 0x0000000901007387 */ /* 0x0001e20000100800 */
[----:B------:R-:W-:-:S03]  /*13440*/  UMOV UR4, 0xffffffff ;  /* 0xffffffff00047882 */ /* 0x000fc60000000000 */
[----:B------:R-:W-:Y:S05]  /*13450*/  BRA.DIV UR4, `(.L_x_13462) ;  /* 0x0000005e04547947 */ /* 0x000fea000b800000 */
.L_x_13603:
[----:B------:R-:W-:Y:S05]  /*13460*/  @!P2 BRA `(.L_x_13463) ;  /* 0x000000000004a947 */ /* 0x000fea0003800000 */
[----:B------:R-:W-:Y:S01]  /*13470*/  BPT.TRAP 0x1 ;  /* 0x000000040000795c */ /* 0x000fe20000300000 */
.L_x_13463:
        /* <DEDUP_REMOVED lines=23> */
.L_x_13604:
[----:B------:R-:W-:Y:S05]  /*135f0*/  BSYNC B0 ;  /* 0x0000000000007941 */ /* 0x000fea0003800000 */
.L_x_13464:
[----:B------:R-:W2:Y:S01]  /*13600*/  LDL R14, [R1+0x10] ;  /* 0x00001000010e7983 */ /* 0x000ea20000100800 */
[----:B------:R-:W-:Y:S01]  /*13610*/  ULDC.64 UR4, c[0x0][0x300] ;  /* 0x0000c00000047ab9 */ /* 0x000fe20000000a00 */
[----:B------:R-:W-:Y:S02]  /*13620*/  ULDC.64 UR6, c[0x0][0x2e8] ;  /* 0x0000ba0000067ab9 */ /* 0x000fe40000000a00 */
[----:B------:R-:W3:Y:S01]  /*13630*/  LDL.LU R10, [R1] ;  /* 0x00000000010a7983 */ /* 0x000ee20000300800 */
[----:B------:R-:W-:Y:S02]  /*13640*/  IMAD R6, R6, UR4, RZ ;  /* 0x0000000406067c24 */ /* 0x000fe4000f8e02ff */
[C---:B0-----:R-:W-:Y:S01]  /*13650*/  IMAD.WIDE.U32 R4, R0.reuse, UR4, RZ ;  /* 0x0000000400047c25 */ /* 0x041fe2000f8e00ff */
[----:B------:R-:W0:Y:S03]  /*13660*/  S2R R9, SR_TID.X ;  /* 0x0000000000097919 */ /* 0x000e260000002100 */
[----:B------:R-:W-:Y:S01]  /*13670*/  IMAD R6, R0, UR5, R6 ;  /* 0x0000000500067c24 */ /* 0x000fe2000f8e0206 */
[----:B------:R-:W1:Y:S01]  /*13680*/  S2R R13, SR_TID.X ;  /* 0x00000000000d7919 */ /* 0x000e620000002100 */
[----:B------:R-:W-:-:S02]  /*13690*/  ULDC.64 UR4, c[0x0][0x310] ;  /* 0x0000c40000047ab9 */ /* 0x000fc40000000a00 */
[----:B------:R-:W-:Y:S02]  /*136a0*/  IMAD.IADD R5, R5, 0x1, R6 ;  /* 0x0000000105057824 */ /* 0x000fe400078e0206 */
[----:B------:R-:W-:Y:S02]  /*136b0*/  IMAD R7, R7, UR4, RZ ;  /* 0x0000000407077c24 */ /* 0x000fe4000f8e02ff */
[----:B------:R-:W-:-:S04]  /*136c0*/  IMAD.WIDE.U32 R4, R2, UR4, R4 ;  /* 0x0000000402047c25 */ /* 0x000fc8000f8e0004 */
[----:B------:R-:W-:Y:S01]  /*136d0*/  IMAD R7, R2, UR5, R7 ;  /* 0x0000000502077c24 */ /* 0x000fe2000f8e0207 */
[----:B------:R-:W-:-:S03]  /*136e0*/  ULDC.64 UR4, c[0x0][0x308] ;  /* 0x0000c20000047ab9 */ /* 0x000fc60000000a00 */
[----:B------:R-:W-:Y:S02]  /*136f0*/  IMAD.IADD R5, R5, 0x1, R7 ;  /* 0x0000000105057824 */ /* 0x000fe400078e0207 */
[----:B------:R-:W-:Y:S01]  /*13700*/  IMAD.WIDE.U32 R4, R17, UR4, R4 ;  /* 0x0000000411047c25 */ /* 0x000fe2000f8e0004 */
[----:B------:R-:W-:-:S03]  /*13710*/  ULDC UR4, c[0x0][0x2f4] ;  /* 0x0000bd0000047ab9 */ /* 0x000fc60000000800 */
[----:B------:R-:W-:Y:S01]  /*13720*/  IMAD R2, R17, UR5, R5 ;  /* 0x0000000511027c24 */ /* 0x000fe2000f8e0205 */
[C---:B------:R-:W-:Y:S02]  /*13730*/  LEA R0, P0, R4.reuse, UR6, 0x1 ;  /* 0x0000000604007c11 */ /* 0x040fe4000f8008ff */
[----:B0-----:R-:W-:Y:S02]  /*13740*/  LOP3.LUT R11, R9, 0x7f, RZ, 0xc0, !PT ;  /* 0x0000007f090b7812 */ /* 0x001fe400078ec0ff */
[----:B------:R-:W-:Y:S01]  /*13750*/  LEA.HI.X R2, R4, UR7, R2, 0x1, P0 ;  /* 0x0000000704027c11 */ /* 0x000fe200080f0c02 */
[----:B-1----:R-:W-:Y:S01]  /*13760*/  IMAD.SHL.U32 R9, R13, 0x8, RZ ;  /* 0x000000080d097824 */ /* 0x002fe200078e00ff */
[----:B------:R-:W-:-:S04]  /*13770*/  SHF.R.U32.HI R12, RZ, 0x3, R11 ;  /* 0x00000003ff0c7819 */ /* 0x000fc8000001160b */
[----:B------:R-:W-:-:S04]  /*13780*/  LOP3.LUT R9, R9, 0x38, RZ, 0xc0, !PT ;  /* 0x0000003809097812 */ /* 0x000fc800078ec0ff */
[----:B------:R-:W-:Y:S01]  /*13790*/  ISETP.GE.AND P2, PT, R9, UR4, PT ;  /* 0x0000000409007c0c */ /* 0x000fe2000bf46270 */
[----:B------:R-:W-:Y:S01]  /*137a0*/  UMOV UR4, 0xffffffff ;  /* 0xffffffff00047882 */ /* 0x000fe20000000000 */
[----:B--2---:R-:W-:Y:S01]  /*137b0*/  IADD3 R4, -R12, R14, -R8 ;  /* 0x0000000e0c047210 */ /* 0x004fe20007ffe908 */
[----:B------:R-:W-:Y:S01]  /*137c0*/  IMAD.SHL.U32 R12, R11, 0x8, RZ ;  /* 0x000000080b0c7824 */ /* 0x000fe200078e00ff */
[----:B------:R-:W-:Y:S02]  /*137d0*/  SHF.L.U32 R11, R13, 0x3, RZ ;  /* 0x000000030d0b7819 */ /* 0x000fe400000006ff */
[----:B---3--:R-:W-:Y:S02]  /*137e0*/  LOP3.LUT R10, R10, 0xfffffffe, RZ, 0xc0, !PT ;  /* 0xfffffffe0a0a7812 */ /* 0x008fe400078ec0ff */
[----:B------:R-:W-:-:S05]  /*137f0*/  LOP3.LUT R11, R11, 0x1f8, RZ, 0xc0, !PT ;  /* 0x000001f80b0b7812 */ /* 0x000fca00078ec0ff */
[----:B------:R-:W-:Y:S02]  /*13800*/  @P2 LOP3.LUT R10, R10, 0x1, RZ, 0xfc, !PT ;  /* 0x000000010a0a2812 */ /* 0x000fe400078efcff */
[----:B------:R-:W-:Y:S02]  /*13810*/  LOP3.LUT R11, R11, 0x38, R13, 0x78, !PT ;  /* 0x000000380b0b7812 */ /* 0x000fe400078e780d */
[----:B------:R-:W-:Y:S01]  /*13820*/  ISETP.GE.AND P0, PT, R4, 0x1, PT ;  /* 0x000000010400780c */ /* 0x000fe20003f06270 */
[----:B------:R0:W-:Y:S01]  /*13830*/  STL [R1], R10 ;  /* 0x0000000a01007387 */ /* 0x0001e20000100800 */
[----:B------:R-:W-:-:S05]  /*13840*/  LOP3.LUT R11, R11, 0x200, R12, 0xf8, !PT ;  /* 0x000002000b0b7812 */ /* 0x000fca00078ef80c */
[----:B------:R-:W-:Y:S01]  /*13850*/  IMAD R5, R22, 0x2000, R11 ;  /* 0x0000200016057824 */ /* 0x000fe200078e020b */
[----:B------:R-:W-:Y:S06]  /*13860*/  BRA.DIV UR4, `(.L_x_13466) ;  /* 0x0000005a04987947 */ /* 0x000fec000b800000 */
[----:B------:R-:W1:Y:S01]  /*13870*/  SHFL.IDX PT, R7, R0, RZ, 0x181f ;  /* 0x00181fff00077589 */ /* 0x000e6200000e0000 */
[----:B------:R-:W-:-:S03]  /*13880*/  @P0 IMAD R8, R5, 0x2, R16 ;  /* 0x0000000205080824 */ /* 0x000fc600078e0210 */
[----:B------:R-:W2:Y:S01]  /*13890*/  SHFL.IDX PT, R6, R2, RZ, 0x181f ;  /* 0x00181fff02067589 */ /* 0x000ea200000e0000 */
[----:B-1----:R-:W-:-:S05]  /*138a0*/  @P0 LEA R7, P1, R9, R7, 0x1 ;  /* 0x0000000709070211 */ /* 0x002fca00078208ff */
[----:B--2---:R-:W-:-:S05]  /*138b0*/  @P0 IMAD.X R6, RZ, RZ, R6, P1 ;  /* 0x000000ffff060224 */ /* 0x004fca00008e0606 */
[----:B------:R-:W-:-:S04]  /*138c0*/  @P0 LOP3.LUT R7, R7, R6, RZ, 0x3c, !PT ;  /* 0x0000000607070212 */ /* 0x000fc800078e3cff */
[----:B------:R-:W-:-:S04]  /*138d0*/  @P0 LOP3.LUT R6, R7, R6, RZ, 0x3c, !PT ;  /* 0x0000000607060212 */ /* 0x000fc800078e3cff */
[----:B------:R-:W-:-:S05]  /*138e0*/  @P0 LOP3.LUT R7, R7, R6, RZ, 0x3c, !PT ;  /* 0x0000000607070212 */ /* 0x000fca00078e3cff */
[----:B------:R-:W-:Y:S01]  /*138f0*/  @!PT LDS RZ, [RZ] ;  /* 0x00000000fffff984 */ /* 0x000fe20000000800 */
        /* <DEDUP_REMOVED lines=57> */
[----:B-1----:R-:W-:-:S04]  /*13c90*/  @P0 LEA R7, P1, R9, R7, 0x1 ;  /* 0x0000000709070211 */ /* 0x002fc800078208ff */
[----:B--2---:R-:W-:-:S04]  /*13ca0*/  @P0 IADD3.X R6, RZ, R6, RZ, P1, !PT ;  /* 0x00000006ff060210 */ /* 0x004fc80000ffe4ff */
[----:B------:R-:W-:-:S04]  /*13cb0*/  @P0 LOP3.LUT R7, R7, R6, RZ, 0x3c, !PT ;  /* 0x0000000607070212 */ /* 0x000fc800078e3cff */
[----:B------:R-:W-:-:S04]  /*13cc0*/  @P0 LOP3.LUT R6, R7, R6, RZ, 0x3c, !PT ;  /* 0x0000000607060212 */ /* 0x000fc800078e3cff */
[----:B------:R-:W-:-:S05]  /*13cd0*/  @P0 LOP3.LUT R7, R7, R6, RZ, 0x3c, !PT ;  /* 0x0000000607070212 */ /* 0x000fca00078e3cff */
[----:B---34-:R1:W-:Y:S02]  /*13ce0*/  @P0 LDGSTS.E.BYPASS.LTC128B.128 [R8+0x11400], desc[UR42][R6.64], !P2 ;  /* 0x1140000006080fae */ /* 0x0183e4000d101d6a */
.L_x_13622:
[----:B------:R-:W-:-:S13]  /*13cf0*/  ISETP.GE.AND P0, PT, R4, 0x71, PT ;  /* 0x000000710400780c */ /* 0x000fda0003f06270 */
[----:B01----:R-:W-:Y:S01]  /*13d00*/  @P0 LEA R6, P1, R9, R0, 0x1 ;  /* 0x0000000009060211 */ /* 0x003fe200078208ff */
        /* <DEDUP_REMOVED lines=8> */
.L_x_13467:
        /* <DEDUP_REMOVED lines=11> */
.L_x_13468:
[----:B------:R1:W5:Y:S01]  /*13e40*/  LDL.LU R4, [R1+0x28] ;  /* 0x0000280001047983 */ /* 0x0003620000300800 */
[----:B------:R1:W-:Y:S03]  /*13e50*/  SYNCS.ARRIVE.TRANS64.A1T0 RZ, [R3+URZ+0x16830], RZ ;  /* 0x016830ff03ff79a7 */ /* 0x0003e6000810003f */
[----:B0-----:R1:W5:Y:S04]  /*13e60*/  LDL.LU R7, [R1+0x20] ;  /* 0x0000200001077983 */ /* 0x0013680000300800 */
[----:B------:R1:W5:Y:S02]  /*13e70*/  LDL.LU R6, [R1+0x38] ;  /* 0x0000380001067983 */ /* 0x0003640000300800 */
[----:B------:R-:W-:Y:S05]  /*13e80*/  WARPSYNC.ALL ;  /* 0x0000000000007948 */ /* 0x000fea0003800000 */
[----:B------:R-:W-:Y:S01]  /*13e90*/  ULDC.64 UR4, c[0x0][0x298] ;  /* 0x0000a60000047ab9 */ /* 0x000fe20000000a00 */
[----:B------:R-:W-:Y:S01]  /*13ea0*/  ULDC.64 UR6, c[0x0][0xa00] ;  /* 0x0002800000067ab9 */ /* 0x000fe20000000a00 */
[----:B------:R-:W-:Y:S01]  /*13eb0*/  VIADD R0, R16, 0x8400 ;  /* 0x0000840010007836 */ /* 0x000fe20000000000 */
        /* <DEDUP_REMOVED lines=8> */
[----:B------:R-:W-:Y:S01]  /*13f40*/  IMAD R0, R4, UR5, R2 ;  /* 0x0000000504007c24 */ /* 0x000fe2000f8e0202 */
        /* <DEDUP_REMOVED lines=11> */
[----:B------:R-:W-:Y:S01]  /*14000*/  MOV R4, UR4 ;  /* 0x0000000400047c02 */ /* 0x000fe20008000f00 */
[----:B------:R-:W-:Y:S01]  /*14010*/  IMAD.U32 R5, RZ, RZ, UR5 ;  /* 0x00000005ff057e24 */ /* 0x000fe2000f8e00ff */
[----:B-1----:R-:W0:Y:S01]  /*14020*/  LDC.64 R2, c[0x4][R2] ;  /* 0x0100000002027b82 */ /* 0x002e220000000a00 */
        /* <DEDUP_REMOVED lines=9> */
.L_x_13470:
[----:B------:R-:W-:Y:S05]  /*140c0*/  BSYNC B6 ;  /* 0x0000000000067941 */ /* 0x000fea0003800000 */
.L_x_13469:
[----:B0-----:R-:W1:Y:S01]  /*140d0*/  LDL.LU R2, [R1+0x20] ;  /* 0x0000200001027983 */ /* 0x001e620000300800 */
[----:B------:R-:W-:Y:S01]  /*140e0*/  ULDC.64 UR4, c[0x0][0x2d8] ;  /* 0x0000b60000047ab9 */ /* 0x000fe20000000a00 */
[----:B------:R-:W-:Y:S01]  /*140f0*/  ULDC.64 UR6, c[0x0][0x2e0] ;  /* 0x0000b80000067ab9 */ /* 0x000fe20000000a00 */
[----:B------:R-:W0:Y:S01]  /*14100*/  LDC R10, c[0x0][0x448] ;  /* 0x00011200ff0a7b82 */ /* 0x000e220000000800 */
[----:B------:R-:W2:Y:S01]  /*14110*/  LDL.LU.64 R20, [R1+0x30] ;  /* 0x0000300001147983 */ /* 0x000ea20000300a00 */
[----:B------:R-:W-:-:S03]  /*14120*/  ULDC.64 UR8, c[0x0][0x280] ;  /* 0x0000a00000087ab9 */ /* 0x000fc60000000a00 */
[----:B------:R-:W3:Y:S01]  /*14130*/  LDL.LU R0, [R1+0x28] ;  /* 0x0000280001007983 */ /* 0x000ee20000300800 */
[----:B0-----:R-:W-:-:S13]  /*14140*/  ISETP.NE.AND P0, PT, R10, 0x1, PT ;  /* 0x000000010a00780c */ /* 0x001fda0003f05270 */
[----:B------:R-:W0:Y:S08]  /*14150*/  @P0 LDC R7, c[0x0][0x44c] ;  /* 0x00011300ff070b82 */ /* 0x000e300000000800 */
[----:B------:R-:W4:Y:S01]  /*14160*/  @P0 LDC R8, c[0x0][0x450] ;  /* 0x00011400ff080b82 */ /* 0x000f220000000800 */
[----:B-1----:R-:W-:Y:S02]  /*14170*/  IMAD.MOV.U32 R3, RZ, RZ, R2 ;  /* 0x000000ffff037224 */ /* 0x002fe400078e0002 */
[----:B--2---:R-:W-:Y:S01]  /*14180*/  IMAD.MOV.U32 R2, RZ, RZ, R20 ;  /* 0x000000ffff027224 */ /* 0x004fe200078e0014 */
[----:B------:R-:W1:Y:S03]  /*14190*/  S2R R21, SR_TID.X ;  /* 0x0000000000157919 */ /* 0x000e660000002100 */
[C---:B------:R-:W-:Y:S01]  /*141a0*/  IMAD.WIDE.U32 R2, R17.reuse, UR4, R2 ;  /* 0x0000000411027c25 */ /* 0x040fe2000f8e0002 */
[----:B------:R-:W2:Y:S03]  /*141b0*/  S2R R20, SR_TID.X ;  /* 0x0000000000147919 */ /* 0x000ea60000002100 */
[----:B------:R-:W-:Y:S01]  /*141c0*/  IMAD R3, R17, UR5, R3 ;  /* 0x0000000511037c24 */ /* 0x000fe2000f8e0203 */
[----:B------:R-:W-:Y:S01]  /*141d0*/  ULDC.64 UR4, c[0x0][0x2d0] ;  /* 0x0000b40000047ab9 */ /* 0x000fe20000000a00 */
[----:B---3--:R-:W-:-:S02]  /*141e0*/  IMAD R0, R0, UR6, RZ ;  /* 0x0000000600007c24 */ /* 0x008fc4000f8e02ff */
[----:B------:R-:W-:-:S04]  /*141f0*/  IMAD.WIDE.U32 R2, R26, UR6, R2 ;  /* 0x000000061a027c25 */ /* 0x000fc8000f8e0002 */
[----:B------:R-:W-:Y:S01]  /*14200*/  IMAD R0, R26, UR7, R0 ;  /* 0x000000071a007c24 */ /* 0x000fe2000f8e0200 */
[----:B------:R-:W-:Y:S01]  /*14210*/  ULDC.64 UR6, c[0x0][0x2c8] ;  /* 0x0000b20000067ab9 */ /* 0x000fe20000000a00 */
[----:B------:R3:W5:Y:S01]  /*14220*/  LDL R26, [R1+0x40] ;  /* 0x00004000011a7983 */ /* 0x0007620000100800 */
[----:B------:R-:W-:Y:S02]  /*14230*/  IMAD.MOV.U32 R4, RZ, RZ, R2 ;  /* 0x000000ffff047224 */ /* 0x000fe400078e0002 */
[----:B------:R-:W-:Y:S02]  /*14240*/  IMAD.IADD R5, R3, 0x1, R0 ;  /* 0x0000000103057824 */ /* 0x000fe400078e0200 */
[----:B-1----:R-:W-:Y:S01]  /*14250*/  IMAD.SHL.U32 R21, R21, 0x10, RZ ;  /* 0x0000001015157824 */ /* 0x002fe200078e00ff */
[----:B--2---:R-:W-:-:S04]  /*14260*/  LOP3.LUT R20, R20, 0x7f, RZ, 0xc0, !PT ;  /* 0x0000007f14147812 */ /* 0x004fc800078ec0ff */
[----:B------:R-:W-:Y:S02]  /*14270*/  LOP3.LUT R21, R21, 0x70, RZ, 0xc0, !PT ;  /* 0x0000007015157812 */ /* 0x000fe400078ec0ff */
[----:B------:R-:W-:-:S04]  /*14280*/  SHF.R.U32.HI R20, RZ, 0x3, R20 ;  /* 0x00000003ff147819 */ /* 0x000fc80000011614 */
[----:B------:R-:W-:-:S05]  /*14290*/  LOP3.LUT R20, R20, R21, RZ, 0xfc, !PT ;  /* 0x0000001514147212 */ /* 0x000fca00078efcff */
[----:B------:R-:W-:Y:S02]  /*142a0*/  IMAD R6, R25, 0xc0, R20 ;  /* 0x000000c019067824 */ /* 0x000fe400078e0214 */
[----:B------:R3:W5:Y:S02]  /*142b0*/  LDL R20, [R1+0x24] ;  /* 0x0000240001147983 */ /* 0x0007640000100800 */
[----:B0-----:R-:W-:Y:S01]  /*142c0*/  @P0 IMAD.HI.U32 R7, R6, R7, RZ ;  /* 0x0000000706070227 */ /* 0x001fe200078e00ff */
[----:B------:R-:W-:-:S04]  /*142d0*/  MOV R2, R6 ;  /* 0x0000000600027202 */ /* 0x000fc80000000f00 */
[----:B----4-:R-:W-:-:S04]  /*142e0*/  @P0 SHF.R.U32.HI R2, RZ, R8, R7 ;  /* 0x00000008ff020219 */ /* 0x010fc80000011607 */
        /* <DEDUP_REMOVED lines=20> */
[----:B-1----:R-:W-:-:S05]  /*14430*/  @P0 SHF.R.U32.HI R6, RZ, R8, R7 ;  /* 0x00000008ff060219 */ /* 0x002fca0000011607 */
[----:B------:R-:W-:-:S04]  /*14440*/  IMAD.MOV R7, RZ, RZ, -R6 ;  /* 0x000000ffff077224 */ /* 0x000fc800078e0a06 */
[----:B------:R-:W-:Y:S01]  /*14450*/  IMAD R3, R10, R7, R3 ;  /* 0x000000070a037224 */ /* 0x000fe200078e0203 */
[----:B------:R-:W-:Y:S01]  /*14460*/  SHF.R.S32.HI R7, RZ, 0x1f, R6 ;  /* 0x0000001fff077819 */ /* 0x000fe20000011406 */
[----:B------:R-:W-:-:S04]  /*14470*/  IMAD.WIDE.U32 R4, R6, UR4, R4 ;  /* 0x0000000406047c25 */ /* 0x000fc8000f8e0004 */
[----:B------:R-:W-:Y:S01]  /*14480*/  IMAD R7, R7, UR4, RZ ;  /* 0x0000000407077c24 */ /* 0x000fe2000f8e02ff */
[----:B------:R-:W-:Y:S01]  /*14490*/  SHF.R.S32.HI R8, RZ, 0x1f, R3 ;  /* 0x0000001fff087819 */ /* 0x000fe20000011403 */
[----:B--2---:R-:W-:Y:S01]  /*144a0*/  IMAD.SHL.U32 R21, R11, 0x8, RZ ;  /* 0x000000080b157824 */ /* 0x004fe200078e00ff */
[----:B------:R-:W-:Y:S01]  /*144b0*/  ULDC UR4, c[0x0][0x2b8] ;  /* 0x0000ae0000047ab9 */ /* 0x000fe20000000800 */
[----:B------:R-:W-:Y:S02]  /*144c0*/  IMAD R7, R6, UR5, R7 ;  /* 0x0000000506077c24 */ /* 0x000fe4000f8e0207 */
[----:B------:R-:W-:-:S03]  /*144d0*/  IMAD R8, R8, UR6, RZ ;  /* 0x0000000608087c24 */ /* 0x000fc6000f8e02ff */
[----:B------:R-:W-:Y:S01]  /*144e0*/  IADD3 R5, R5, R7, RZ ;  /* 0x0000000705057210 */ /* 0x000fe20007ffe0ff */
[----:B------:R-:W-:Y:S01]  /*144f0*/  IMAD R8, R3, UR7, R8 ;  /* 0x0000000703087c24 */ /* 0x000fe2000f8e0208 */
[----:B------:R-:W-:Y:S01]  /*14500*/  LOP3.LUT R21, R21, 0x38, RZ, 0xc0, !PT ;  /* 0x0000003815157812 */ /* 0x000fe200078ec0ff */
[----:B------:R-:W-:-:S03]  /*14510*/  IMAD.WIDE.U32 R6, R3, UR6, R4 ;  /* 0x0000000603067c25 */ /* 0x000fc6000f8e0004 */
[----:B------:R-:W-:Y:S01]  /*14520*/  ISETP.GE.AND P0, PT, R21, UR4, PT ;  /* 0x0000000415007c0c */ /* 0x000fe2000bf06270 */
[----:B------:R-:W-:Y:S01]  /*14530*/  IMAD.IADD R4, R7, 0x1, R8 ;  /* 0x0000000107047824 */ /* 0x000fe200078e0208 */
[C---:B------:R-:W-:Y:S01]  /*14540*/  LEA R5, P1, R6.reuse, UR8, 0x1 ;  /* 0x0000000806057c11 */ /* 0x040fe2000f8208ff */
[----:B------:R-:W-:Y:S01]  /*14550*/  UMOV UR4, 0xffffffff ;  /* 0xffffffff00047882 */ /* 0x000fe20000000000 */
[----:B------:R-:W-:Y:S02]  /*14560*/  LOP3.LUT R11, R11, 0x7f, RZ, 0xc0, !PT ;  /* 0x0000007f0b0b7812 */ /* 0x000fe400078ec0ff */
[----:B------:R-:W-:Y:S02]  /*14570*/  LEA.HI.X R4, R6, UR9, R4, 0x1, P1 ;  /* 0x0000000906047c11 */ /* 0x000fe400088f0c04 */
[----:B------:R-:W-:Y:S01]  /*14580*/  SHF.R.U32.HI R9, RZ, 0x3, R11 ;  /* 0x00000003ff097819 */ /* 0x000fe2000001160b */
[----:B---3--:R-:W-:Y:S06]  /*14590*/  BRA.DIV UR4, `(.L_x_13471) ;  /* 0x0000005604fc7947 */ /* 0x008fec000b800000 */
[----:B------:R-:W0:Y:S01]  /*145a0*/  SHFL.IDX PT, R7, R2, RZ, 0x181f ;  /* 0x00181fff02077589 */ /* 0x000e2200000e0000 */
[----:B-----5:R-:W-:Y:S02]  /*145b0*/  IMAD R3, R26, R10, RZ ;  /* 0x0000000a1a037224 */ /* 0x020fe400078e02ff */
[----:B------:R-:W-:Y:S01]  /*145c0*/  IMAD R25, R25, 0xc0, R9 ;  /* 0x000000c019197824 */ /* 0x000fe200078e0209 */
[----:B------:R-:W1:Y:S04]  /*145d0*/  SHFL.IDX PT, R6, R0, RZ, 0x181f ;  /* 0x00181fff00067589 */ /* 0x000e6800000e0000 */
[----:B------:R-:W-:Y:S01]  /*145e0*/  ISETP.GE.AND P1, PT, R25, R3, PT ;  /* 0x000000031900720c */ /* 0x000fe20003f26270 */
[----:B------:R-:W-:-:S12]  /*145f0*/  SHFL.IDX PT, R8, R5, RZ, 0x181f ;  /* 0x00181fff05087589 */ /* 0x000fd800000e0000 */
        /* <DEDUP_REMOVED lines=20> */
[----:B0-----:R-:W-:-:S04]  /*14740*/  @!P1 LEA R7, P2, R21, R7, 0x1 ;  /* 0x0000000715079211 */ /* 0x001fc800078408ff */
[----:B-1----:R-:W-:-:S04]  /*14750*/  @!P1 IADD3.X R6, RZ, R6, RZ, P2, !PT ;  /* 0x00000006ff069210 */ /* 0x002fc800017fe4ff */
        /* <DEDUP_REMOVED lines=46> */
[----:B0-----:R-:W-:-:S05]  /*14a40*/  VIADD R2, R25, 0x80 ;  /* 0x0000008019027836 */ /* 0x001fca0000000000 */
[----:B------:R-:W-:Y:S01]  /*14a50*/  ISETP.GE.AND P1, PT, R2, R3, PT ;  /* 0x000000030200720c */ /* 0x000fe20003f26270 */
[----:B------:R-:W-:-:S05]  /*14a60*/  VIADD R2, R25, 0x70 ;  /* 0x0000007019027836 */ /* 0x000fca0000000000 */
[----:B------:R-:W-:Y:S02]  /*14a70*/  ISETP.GE.AND P3, PT, R2, R3, PT ;  /* 0x000000030200720c */ /* 0x000fe40003f66270 */
[----:B------:R-:W0:Y:S11]  /*14a80*/  SHFL.IDX PT, R2, R4, RZ, 0x181f ;  /* 0x00181fff04027589 */ /* 0x000e3600000e0000 */
[----:B-1----:R-:W-:-:S05]  /*14a90*/  @!P3 LEA R6, P2, R21, R6, 0x1 ;  /* 0x000000061506b211 */ /* 0x002fca00078408ff */
[----:B------:R-:W-:-:S04]  /*14aa0*/  @!P3 IMAD.X R0, RZ, RZ, R0, P2 ;  /* 0x000000ffff00b224 */ /* 0x000fc800010e0600 */
[----:B------:R-:W-:Y:S02]  /*14ab0*/  @!P3 IMAD.MOV.U32 R7, RZ, RZ, R0 ;  /* 0x000000ffff07b224 */ /* 0x000fe400078e0000 */
[----:B------:R-:W-:-:S03]  /*14ac0*/  VIADD R0, R25, 0x90 ;  /* 0x0000009019007836 */ /* 0x000fc60000000000 */
[----:B------:R1:W-:Y:S02]  /*14ad0*/  @!P3 LDGSTS.E.BYPASS.LTC128B.128 [R20+0xbc00], desc[UR42][R6.64], !P0 ;  /* 0x0bc000000614bfae */ /* 0x0003e4000c101d6a */
[----:B-1----:R-:W-:-:S05]  /*14ae0*/  @!P1 LEA R6, P2, R21, R8, 0x1 ;  /* 0x0000000815069211 */ /* 0x002fca00078408ff */
[----:B0-----:R-:W-:-:S05]  /*14af0*/  @!P1 IMAD.X R2, RZ, RZ, R2, P2 ;  /* 0x000000ffff029224 */ /* 0x001fca00010e0602 */
[----:B------:R-:W-:Y:S02]  /*14b00*/  @!P1 MOV R7, R2 ;  /* 0x0000000200079202 */ /* 0x000fe40000000f00 */
[----:B------:R-:W-:Y:S04]  /*14b10*/  SHFL.IDX PT, R2, R5, 0x3, 0x181f ;  /* 0x00781f0005027f89 */ /* 0x000fe800000e0000 */
        /* <DEDUP_REMOVED lines=11> */
[----:B------:R-:W-:Y:S04]  /*14bd0*/  SHFL.IDX PT, R4, R4, 0x3, 0x181f ;  /* 0x00781f0004047f89 */ /* 0x000fe800000e0000 */
[----:B0-----:R-:W0:Y:S03]  /*14be0*/  SHFL.IDX PT, R6, R5, 0x2, 0x181f ;  /* 0x00581f0005067f89 */ /* 0x001e2600000e0000 */
[----:B0-----:R-:W-:-:S05]  /*14bf0*/  @!P1 LEA R6, P2, R21, R6, 0x1 ;  /* 0x0000000615069211 */ /* 0x001fca00078408ff */
[----:B------:R-:W-:-:S04]  /*14c00*/  @!P1 IMAD.X R0, RZ, RZ, R0, P2 ;  /* 0x000000ffff009224 */ /* 0x000fc800010e0600 */
[----:B------:R-:W-:-:S05]  /*14c10*/  @!P1 IMAD.MOV.U32 R7, RZ, RZ, R0 ;  /* 0x000000ffff079224 */ /* 0x000fca00078e0000 */
[----:B------:R0:W-:Y:S02]  /*14c20*/  @!P1 LDGSTS.E.BYPASS.LTC128B.128 [R20+0xd400], desc[UR42][R6.64], !P0 ;  /* 0x0d40000006149fae */ /* 0x0001e4000c101d6a */
.L_x_13647:
[----:B------:R-:W-:-:S04]  /*14c30*/  IADD3 R25, R25, 0xb0, RZ ;  /* 0x000000b019197810 */ /* 0x000fc80007ffe0ff */
[----:B------:R-:W-:-:S13]  /*14c40*/  ISETP.GE.AND P1, PT, R25, R3, PT ;  /* 0x000000031900720c */ /* 0x000fda0003f26270 */
[----:B------:R-:W-:-:S05]  /*14c50*/  @!P1 LEA R2, P2, R21, R2, 0x1 ;  /* 0x0000000215029211 */ /* 0x000fca00078408ff */
[----:B------:R-:W-:-:S05]  /*14c60*/  @!P1 IMAD.X R3, RZ, RZ, R4, P2 ;  /* 0x000000ffff039224 */ /* 0x000fca00010e0604 */
[----:B------:R-:W-:Y:S01]  /*14c70*/  @!PT LDS RZ, [RZ] ;  /* 0x00000000fffff984 */ /* 0x000fe20000000800 */
[----:B------:R-:W-:Y:S01]  /*14c80*/  @!PT LDS RZ, [RZ] ;  /* 0x00000000fffff984 */ /* 0x000fe20000000800 */
[----:B------:R-:W-:Y:S01]  /*14c90*/  @!PT LDS RZ, [RZ] ;  /* 0x00000000fffff984 */ /* 0x000fe20000000800 */
[----:B------:R1:W-:Y:S01]  /*14ca0*/  @!P1 LDGSTS.E.BYPASS.LTC128B.128 [R20+0xdc00], desc[UR42][R2.64], !P0 ;  /* 0x0dc0000002149fae */ /* 0x0003e2000c101d6a */
[----:B------:R-:W-:Y:S01]  /*14cb0*/  PLOP3.LUT P0, PT, PT, PT, PT, 0x80, 0x0 ;  /* 0x000000000000781c */ /* 0x000fe20003f0f070 */
[----:B------:R-:W-:-:S12]  /*14cc0*/  NOP ;  /* 0x0000000000007918 */ /* 0x000fd80000000000 */
.L_x_13472:
        /* <DEDUP_REMOVED lines=18> */
.L_x_13648:
[----:B------:R-:W-:Y:S05]  /*14df0*/  BSYNC B0 ;  /* 0x0000000000007941 */ /* 0x000fea0003800000 */
.L_x_13473:
[----:B------:R-:W0:Y:S04]  /*14e00*/  LDL.LU R3, [R1+0x3c] ;  /* 0x00003c0001037983 */ /* 0x000e280000300800 */
[----:B------:R-:W2:Y:S01]  /*14e10*/  LDL R2, [R1+0x14] ;  /* 0x0000140001027983 */ /* 0x000ea20000100800 */
[----:B------:R-:W-:Y:S01]  /*14e20*/  BSSY B0, `(.L_x_13475) ;  /* 0x0000109000007945 */ /* 0x000fe20003800000 */
[----:B0-----:R-:W-:-:S05]  /*14e30*/  VIADD R7, R3, 0xfffffffe ;  /* 0xfffffffe03077836 */ /* 0x001fca0000000000 */
[----:B--2---:R-:W-:-:S13]  /*14e40*/  ISETP.GE.AND P0, PT, R7, R2, PT ;  /* 0x000000020700720c */ /* 0x004fda0003f06270 */
[----:B------:R-:W-:Y:S05]  /*14e50*/  @!P0 BRA `(.L_x_13476) ;  /* 0x0000001000148947 */ /* 0x000fea0003800000 */
[----:B------:R-:W0:Y:S01]  /*14e60*/  S2R R2, SR_TID.X ;  /* 0x0000000000027919 */ /* 0x000e220000002100 */
[----:B------:R-:W-:Y:S01]  /*14e70*/  ULDC UR4, c[0x0][0x2f4] ;  /* 0x0000bd0000047ab9 */ /* 0x000fe20000000800 */
[----:B------:R-:W-:Y:S01]  /*14e80*/  IMAD.MOV.U32 R6, RZ, RZ, R22 ;  /* 0x000000ffff067224 */ /* 0x000fe200078e0016 */
[----:B------:R-:W-:Y:S01]  /*14e90*/  MOV R20, R29 ;  /* 0x0000001d00147202 */ /* 0x000fe20000000f00 */
[----:B------:R-:W-:Y:S02]  /*14ea0*/  IMAD.MOV.U32 R26, RZ, RZ, R23 ;  /* 0x000000ffff1a7224 */ /* 0x000fe400078e0017 */
[----:B0-----:R-:W-:-:S05]  /*14eb0*/  IMAD.SHL.U32 R2, R2, 0x8, RZ ;  /* 0x0000000802027824 */ /* 0x001fca00078e00ff */
[----:B------:R-:W-:-:S04]  /*14ec0*/  LOP3.LUT R2, R2, 0x38, RZ, 0xc0, !PT ;  /* 0x0000003802027812 */ /* 0x000fc800078ec0ff */
[----:B------:R-:W-:-:S13]  /*14ed0*/  ISETP.GE.AND P1, PT, R2, UR4, PT ;  /* 0x0000000402007c0c */ /* 0x000fda000bf26270 */
.L_x_13489:
[----:B------:R-:W2:Y:S01]  /*14ee0*/  LDL R10, [R1+0x18] ;  /* 0x00001800010a7983 */ /* 0x000ea20000100800 */
[----:B-1----:R-:W0:Y:S03]  /*14ef0*/  LDC R0, c[0x0][0x430] ;  /* 0x00010c00ff007b82 */ /* 0x002e260000000800 */
        /* <DEDUP_REMOVED lines=12> */
[----:B------:R-:W-:Y:S01]  /*14fc0*/  ULDC.64 UR4, c[0x0][0x428] ;  /* 0x00010a0000047ab9 */ /* 0x000fe20000000a00 */
[----:B--2---:R-:W-:-:S05]  /*14fd0*/  IADD3 R4, R2, R4, R10 ;  /* 0x0000000402047210 */ /* 0x004fca0007ffe00a */
[----:B0-----:R-:W-:-:S04]  /*14fe0*/  @P0 IMAD.HI.U32 R5, R4, R5, RZ ;  /* 0x0000000504050227 */ /* 0x001fc800078e00ff */
[----:B------:R-:W-:Y:S01]  /*14ff0*/  IMAD.MOV.U32 R2, RZ, RZ, R4 ;  /* 0x000000ffff027224 */ /* 0x000fe200078e0004 */
[----:B-1----:R-:W-:-:S05]  /*15000*/  @P0 SHF.R.U32.HI R2, RZ, R3, R5 ;  /* 0x00000003ff020219 */ /* 0x002fca0000011605 */
        /* <DEDUP_REMOVED lines=11> */
[----:B------:R-:W-:Y:S01]  /*150c0*/  IMAD.U32 R8, RZ, RZ, UR38 ;  /* 0x00000026ff087e24 */ /* 0x000fe2000f8e00ff */
[----:B------:R-:W-:-:S04]  /*150d0*/  IADD3 R22, R6, 0x1, RZ ;  /* 0x0000000106167810 */ /* 0x000fc80007ffe0ff */
        /* <DEDUP_REMOVED lines=9> */
.L_x_13477:
[----:B------:R-:W-:Y:S01]  /*15170*/  IMAD R5, R22, 0x8, R16 ;  /* 0x0000000816057824 */ /* 0x000fe200078e0210 */
[----:B------:R-:W-:Y:S01]  /*15180*/  SHF.L.U32 R2, R29, 0x1f, RZ ;  /* 0x0000001f1d027819 */ /* 0x000fe200000006ff */
[----:B------:R-:W-:Y:S03]  /*15190*/  BSSY B1, `(.L_x_13478) ;  /* 0x0000003000017945 */ /* 0x000fe60003800000 */
[----:B------:R-:W0:Y:S02]  /*151a0*/  SYNCS.PHASECHK.TRANS64.TRYWAIT P0, [R5+URZ+0x16840], R2 ;  /* 0x01684002050075a7 */ /* 0x000e24000800017f */
[----:B0-----:R-:W-:Y:S05]  /*151b0*/  @!P0 BRA `(.L_x_13479) ;  /* 0x0000005800ec8947 */ /* 0x001fea0003800000 */
.L_x_13649:
[----:B------:R-:W-:Y:S05]  /*151c0*/  BSYNC B1 ;  /* 0x0000000000017941 */ /* 0x000fea0003800000 */
.L_x_13478:
[----:B------:R-:W2:Y:S01]  /*151d0*/  LDL R3, [R1] ;  /* 0x0000000001037983 */ /* 0x000ea20000100800 */
[----:B------:R-:W-:Y:S01]  /*151e0*/  SHF.R.S32.HI R21, RZ, 0x1f, R0 ;  /* 0x0000001fff157819 */ /* 0x000fe20000011400 */
[----:B------:R-:W-:Y:S01]  /*151f0*/  ULDC.64 UR4, c[0x0][0x300] ;  /* 0x0000c00000047ab9 */ /* 0x000fe20000000a00 */
[----:B------:R-:W-:Y:S01]  /*15200*/  ULDC.64 UR6, c[0x0][0x2e8] ;  /* 0x0000ba0000067ab9 */ /* 0x000fe20000000a00 */
[----:B------:R-:W1:Y:S02]  /*15210*/  S2R R8, SR_TID.X ;  /* 0x0000000000087919 */ /* 0x000e640000002100 */
[----:B------:R-:W-:Y:S01]  /*15220*/  IMAD R7, R21, UR4, RZ ;  /* 0x0000000415077c24 */ /* 0x000fe2000f8e02ff */
[----:B------:R-:W3:Y:S03]  /*15230*/  S2R R9, SR_TID.X ;  /* 0x0000000000097919 */ /* 0x000ee60000002100 */
[----:B------:R-:W-:Y:S01]  /*15240*/  IMAD R7, R0, UR5, R7 ;  /* 0x0000000500077c24 */ /* 0x000fe2000f8e0207 */
[----:B-1----:R-:W-:-:S05]  /*15250*/  LOP3.LUT R8, R8, 0x7f, RZ, 0xc0, !PT ;  /* 0x0000007f08087812 */ /* 0x002fca00078ec0ff */
[----:B------:R-:W-:Y:S01]  /*15260*/  IMAD.SHL.U32 R11, R8, 0x8, RZ ;  /* 0x00000008080b7824 */ /* 0x000fe200078e00ff */
[----:B---3--:R-:W-:-:S04]  /*15270*/  SHF.L.U32 R8, R9, 0x3, RZ ;  /* 0x0000000309087819 */ /* 0x008fc800000006ff */
        /* <DEDUP_REMOVED lines=19> */
[----:B------:R-:W0:Y:S01]  /*153b0*/  S2R R3, SR_TID.X ;  /* 0x0000000000037919 */ /* 0x000e220000002100 */
[----:B------:R-:W-:Y:S01]  /*153c0*/  IMAD R8, R8, 0x2, R16 ;  /* 0x0000000208087824 */ /* 0x000fe200078e0210 */
[----:B------:R-:W1:Y:S01]  /*153d0*/  SHFL.IDX PT, R2, R9, RZ, 0x181f ;  /* 0x00181fff09027589 */ /* 0x000e6200000e0000 */
[----:B0-----:R-:W-:-:S03]  /*153e0*/  IMAD.SHL.U32 R11, R3, 0x8, RZ ;  /* 0x00000008030b7824 */ /* 0x001fc600078e00ff */
[----:B------:R-:W0:Y:S02]  /*153f0*/  SHFL.IDX PT, R3, R10, RZ, 0x181f ;  /* 0x00181fff0a037589 */ /* 0x000e2400000e0000 */
[----:B------:R-:W-:-:S05]  /*15400*/  LOP3.LUT R11, R11, 0x38, RZ, 0xc0, !PT ;  /* 0x000000380b0b7812 */ /* 0x000fca00078ec0ff */
[----:B------:R-:W-:-:S05]  /*15410*/  IMAD.SHL.U32 R7, R11, 0x2, RZ ;  /* 0x000000020b077824 */ /* 0x000fca00078e00ff */
[----:B-1----:R-:W-:-:S05]  /*15420*/  IADD3 R2, P0, R2, R7, RZ ;  /* 0x0000000702027210 */ /* 0x002fca0007f1e0ff */
[----:B0-----:R-:W-:-:S05]  /*15430*/  IMAD.X R3, RZ, RZ, R3, P0 ;  /* 0x000000ffff037224 */ /* 0x001fca00000e0603 */
[----:B------:R-:W-:Y:S01]  /*15440*/  @!PT LDS RZ, [RZ] ;  /* 0x00000000fffff984 */ /* 0x000fe20000000800 */
        /* <DEDUP_REMOVED lines=33> */
.L_x_13667:
[----:B-1----:R-:W-:-:S05]  /*15660*/  IADD3 R2, P0, R2, R7, RZ ;  /* 0x0000000702027210 */ /* 0x002fca0007f1e0ff */
[----:B------:R-:W-:Y:S01]  /*15670*/  IMAD.X R3, RZ, RZ, R10, P0 ;  /* 0x000000ffff037224 */ /* 0x000fe200000e060a */
[----:B------:R-:W-:-:S04]  /*15680*/  PLOP3.LUT P0, PT, PT, PT, PT, 0x80, 0x0 ;  /* 0x000000000000781c */ /* 0x000fc80003f0f070 */
[----:B------:R-:W-:Y:S01]  /*15690*/  @!PT LDS RZ, [RZ] ;  /* 0x00000000fffff984 */ /* 0x000fe20000000800 */
[----:B------:R-:W-:Y:S01]  /*156a0*/  @!PT LDS RZ, [RZ] ;  /* 0x00000000fffff984 */ /* 0x000fe20000000800 */
[----:B------:R-:W-:Y:S01]  /*156b0*/  @!PT LDS RZ, [RZ] ;  /* 0x00000000fffff984 */ /* 0x000fe20000000800 */
[----:B------:R1:W-:Y:S01]  /*156c0*/  LDGSTS.E.BYPASS.LTC128B.128 [R8+0x11c00], desc[UR42][R2.64], !P2 ;  /* 0x11c0000002087fae */ /* 0x0003e2000d101d6a */
[----:B------:R-:W-:-:S08]  /*156d0*/  NOP ;  /* 0x0000000000007918 */ /* 0x000fd00000000000 */
.L_x_13481:
        /* <DEDUP_REMOVED lines=11> */
.L_x_13482:
[----:B------:R1:W-:Y:S01]  /*15790*/  SYNCS.ARRIVE.TRANS64.A1T0 RZ, [R5+URZ+0x16830], RZ ;  /* 0x016830ff05ff79a7 */ /* 0x0003e2000810003f */
[----:B------:R-:W-:Y:S05]  /*157a0*/  @!P3 BRA `(.L_x_13483) ;  /* 0x000000000004b947 */ /* 0x000fea0003800000 */
[----:B------:R-:W-:Y:S01]  /*157b0*/  BPT.TRAP 0x1 ;  /* 0x000000040000795c */ /* 0x000fe20000300000 */
.L_x_13483:
[----:B------:R-:W-:Y:S01]  /*157c0*/  SHF.L.U32 R2, R20, 0x1f, RZ ;  /* 0x0000001f14027819 */ /* 0x000fe200000006ff */
[----:B------:R-:W-:Y:S01]  /*157d0*/  BSSY B1, `(.L_x_13484) ;  /* 0x0000004000017945 */ /* 0x000fe20003800000 */
[----:B-1----:R-:W-:-:S04]  /*157e0*/  LEA R5, R6, R16, 0x3 ;  /* 0x0000001006057211 */ /* 0x002fc800078e18ff */
[----:B------:R-:W1:Y:S02]  /*157f0*/  SYNCS.PHASECHK.TRANS64.TRYWAIT P0, [R5+URZ+0x16860], R2 ;  /* 0x01686002050075a7 */ /* 0x000e64000800017f */
[----:B-1----:R-:W-:Y:S05]  /*15800*/  @!P0 BRA `(.L_x_13485) ;  /* 0x0000005c00a88947 */ /* 0x002fea0003800000 */
.L_x_13668:
[----:B------:R-:W-:Y:S05]  /*15810*/  BSYNC B1 ;  /* 0x0000000000017941 */ /* 0x000fea0003800000 */
.L_x_13484:
[----:B------:R-:W2:Y:S01]  /*15820*/  LDL R8, [R1+0x10] ;  /* 0x0000100001087983 */ /* 0x000ea20000100800 */
[----:B------:R-:W0:Y:S01]  /*15830*/  S2R R11, SR_TID.X ;  /* 0x00000000000b7919 */ /* 0x000e220000002100 */
[----:B------:R-:W-:Y:S01]  /*15840*/  UMOV UR4, 0xffffffff ;  /* 0xffffffff00047882 */ /* 0x000fe20000000000 */
[C---:B0-----:R-:W-:Y:S01]  /*15850*/  IMAD.SHL.U32 R9, R11.reuse, 0x8, RZ ;  /* 0x000000080b097824 */ /* 0x041fe200078e00ff */
[----:B------:R-:W-:-:S04]  /*15860*/  LOP3.LUT R3, R11, 0x7f, RZ, 0xc0, !PT ;  /* 0x0000007f0b037812 */ /* 0x000fc800078ec0ff */
[----:B------:R-:W-:Y:S01]  /*15870*/  LOP3.LUT R9, R9, 0x1f8, RZ, 0xc0, !PT ;  /* 0x000001f809097812 */ /* 0x000fe200078ec0ff */
[----:B------:R-:W-:-:S03]  /*15880*/  IMAD.SHL.U32 R10, R3, 0x8, RZ ;  /* 0x00000008030a7824 */ /* 0x000fc600078e00ff */
        /* <DEDUP_REMOVED lines=11> */
[----:B0-----:R-:W-:-:S05]  /*15940*/  IADD3 R2, P2, R2, R7, RZ ;  /* 0x0000000702027210 */ /* 0x001fca0007f5e0ff */
[----:B-1----:R-:W-:-:S05]  /*15950*/  IMAD.X R3, RZ, RZ, R3, P2 ;  /* 0x000000ffff037224 */ /* 0x002fca00010e0603 */
[----:B------:R-:W-:Y:S01]  /*15960*/  @!PT LDS RZ, [RZ] ;  /* 0x00000000fffff984 */ /* 0x000fe20000000800 */
        /* <DEDUP_REMOVED lines=39> */
.L_x_13686:
        /* <DEDUP_REMOVED lines=14> */
[----:B------:R-:W-:-:S03]  /*15cc0*/  NOP ;  /* 0x0000000000007918 */ /* 0x000fc60000000000 */
[----:B------:R-:W-:-:S03]  /*15cd0*/  IADD3 R3, R3, R6, RZ ;  /* 0x0000000603037210 */ /* 0x000fc60007ffe0ff */
        /* <DEDUP_REMOVED lines=9> */
.L_x_13487:
        /* <DEDUP_REMOVED lines=12> */
.L_x_13488:
[----:B------:R-:W2:Y:S01]  /*15e30*/  LDL R0, [R1+0x14] ;  /* 0x0000140001007983 */ /* 0x000ea20000100800 */
[----:B------:R0:W-:Y:S01]  /*15e40*/  SYNCS.ARRIVE.TRANS64.A1T0 RZ, [R5+URZ+0x16850], RZ ;  /* 0x016850ff05ff79a7 */ /* 0x0001e2000810003f */
[C---:B------:R-:W-:Y:S01]  /*15e50*/  VIADD R7, R23.reuse, 0xffffffff ;  /* 0xffffffff17077836 */ /* 0x040fe20000000000 */
[----:B------:R-:W-:Y:S01]  /*15e60*/  MOV R26, R23 ;  /* 0x00000017001a7202 */ /* 0x000fe20000000f00 */
[----:B------:R-:W-:Y:S02]  /*15e70*/  IMAD.MOV.U32 R6, RZ, RZ, R22 ;  /* 0x000000ffff067224 */ /* 0x000fe400078e0016 */
[----:B------:R-:W-:Y:S01]  /*15e80*/  IMAD.MOV.U32 R20, RZ, RZ, R29 ;  /* 0x000000ffff147224 */ /* 0x000fe200078e001d */
[----:B--2---:R-:W-:-:S13]  /*15e90*/  ISETP.GT.AND P0, PT, R23, R0, PT ;  /* 0x000000001700720c */ /* 0x004fda0003f04270 */
[----:B0-----:R-:W-:Y:S05]  /*15ea0*/  @P0 BRA `(.L_x_13489) ;  /* 0xfffffff0000c0947 */ /* 0x001fea000383ffff */
.L_x_13476:
[----:B------:R-:W-:Y:S05]  /*15eb0*/  BSYNC B0 ;  /* 0x0000000000007941 */ /* 0x000fea0003800000 */
.L_x_13475:
[----:B-1----:R-:W0:Y:S01]  /*15ec0*/  S2R R0, SR_TID.X ;  /* 0x0000000000007919 */ /* 0x002e220000002100 */
        /* <DEDUP_REMOVED lines=16> */
.L_x_13491:
[----:B------:R-:W-:Y:S05]  /*15fd0*/  BSYNC B0 ;  /* 0x0000000000007941 */ /* 0x000fea0003800000 */
.L_x_13490:
[----:B------:R-:W-:-:S05]  /*15fe0*/  IMAD.U32 R0, RZ, RZ, UR38 ;  /* 0x00000026ff007e24 */ /* 0x000fca000f8e00ff */
[----:B------:R-:W-:-:S13]  /*15ff0*/  ISETP.NE.AND P0, PT, R0, 0x3, PT ;  /* 0x000000030000780c */ /* 0x000fda0003f05270 */
[----:B------:R-:W-:Y:S05]  /*16000*/  @!P0 BRA `(.L_x_13492) ;  /* 0x0000000000048947 */ /* 0x000fea0003800000 */
[----:B------:R-:W-:Y:S01]  /*16010*/  BPT.TRAP 0x1 ;  /* 0x000000040000795c */ /* 0x000fe20000300000 */
.L_x_13492:
[----:B------:R-:W2:Y:S01]  /*16020*/  LDL.LU R2, [R1+0x10] ;  /* 0x0000100001027983 */ /* 0x000ea20000300800 */
[----:B------:R-:W-:Y:S01]  /*16030*/  IMAD R0, R22, 0x8, R16 ;  /* 0x0000000816007824 */ /* 0x000fe200078e0210 */
[----:B------:R-:W-:Y:S01]  /*16040*/  SHF.L.U32 R3, R29, 0x1f, RZ ;  /* 0x0000001f1d037819 */ /* 0x000fe200000006ff */
[----:B------:R-:W-:Y:S03]  /*16050*/  BSSY B0, `(.L_x_13493) ;  /* 0x0000004000007945 */ /* 0x000fe60003800000 */
[----:B------:R-:W0:Y:S01]  /*16060*/  SYNCS.PHASECHK.TRANS64.TRYWAIT P0, [R0+URZ+0x16860], R3 ;  /* 0x01686003000075a7 */ /* 0x000e22000800017f */
[----:B--2---:R-:W-:Y:S01]  /*16070*/  IMAD R6, R23, -0x80, R2 ;  /* 0xffffff8017067824 */ /* 0x004fe200078e0202 */
[----:B0-----:R-:W-:Y:S06]  /*16080*/  @!P0 BRA `(.L_x_13494) ;  /* 0x0000005c00e48947 */ /* 0x001fec0003800000 */
.L_x_13687:
[----:B------:R-:W-:Y:S05]  /*16090*/  BSYNC B0 ;  /* 0x0000000000007941 */ /* 0x000fea0003800000 */
.L_x_13493:
[----:B------:R-:W1:Y:S01]  /*160a0*/  S2R R2, SR_TID.X ;  /* 0x0000000000027919 */ /* 0x000e620000002100 */
[----:B------:R-:W-:Y:S01]  /*160b0*/  UMOV UR4, 0xffffffff ;  /* 0xffffffff00047882 */ /* 0x000fe20000000000 */
[----:B------:R-:W2:Y:S01]  /*160c0*/  S2R R7, SR_TID.X ;  /* 0x0000000000077919 */ /* 0x000ea20000002100 */
[----:B-1----:R-:W-:Y:S01]  /*160d0*/  LOP3.LUT R5, R2, 0x7f, RZ, 0xc0, !PT ;  /* 0x0000007f02057812 */ /* 0x002fe200078ec0ff */
[----:B--2---:R-:W-:-:S04]  /*160e0*/  IMAD.SHL.U32 R2, R7, 0x8, RZ ;  /* 0x0000000807027824 */ /* 0x004fc800078e00ff */
        /* <DEDUP_REMOVED lines=8> */
[----:B------:R-:W1:Y:S01]  /*16170*/  S2R R2, SR_TID.X ;  /* 0x0000000000027919 */ /* 0x000e620000002100 */
[----:B------:R-:W-:Y:S01]  /*16180*/  ULDC UR4, c[0x0][0x2f4] ;  /* 0x0000bd0000047ab9 */ /* 0x000fe20000000800 */
[----:B------:R-:W-:Y:S01]  /*16190*/  IMAD R4, R4, 0x2, R16 ;  /* 0x0000000204047824 */ /* 0x000fe200078e0210 */
[----:B------:R-:W2:Y:S04]  /*161a0*/  SHFL.IDX PT, R14, R18, RZ, 0x181f ;  /* 0x00181fff120e7589 */ /* 0x000ea800000e0000 */
[----:B0-----:R-:W0:Y:S01]  /*161b0*/  SHFL.IDX PT, R3, R19, RZ, 0x181f ;  /* 0x00181fff13037589 */ /* 0x001e2200000e0000 */
[----:B-1----:R-:W-:-:S04]  /*161c0*/  SHF.L.U32 R2, R2, 0x3, RZ ;  /* 0x0000000302027819 */ /* 0x002fc800000006ff */
[----:B------:R-:W-:-:S04]  /*161d0*/  LOP3.LUT R2, R2, 0x38, RZ, 0xc0, !PT ;  /* 0x0000003802027812 */ /* 0x000fc800078ec0ff */
[C---:B------:R-:W-:Y:S01]  /*161e0*/  ISETP.GE.AND P0, PT, R2.reuse, UR4, PT ;  /* 0x0000000402007c0c */ /* 0x040fe2000bf06270 */
[----:B------:R-:W-:-:S03]  /*161f0*/  IMAD.SHL.U32 R5, R2, 0x2, RZ ;  /* 0x0000000202057824 */ /* 0x000fc600078e00ff */
[----:B------:R-:W-:Y:S02]  /*16200*/  ISETP.LT.OR P1, PT, R6, 0x1, P0 ;  /* 0x000000010600780c */ /* 0x000fe40000721670 */
[----:B--2---:R-:W-:Y:S02]  /*16210*/  IADD3 R2, P2, R14, R5, RZ ;  /* 0x000000050e027210 */ /* 0x004fe40007f5e0ff */
[----:B------:R-:W1:Y:S03]  /*16220*/  SHFL.IDX PT, R14, R18, 0x1, 0x181f ;  /* 0x00381f00120e7f89 */ /* 0x000e6600000e0000 */
[----:B0-----:R-:W-:-:S06]  /*16230*/  IMAD.X R3, RZ, RZ, R3, P2 ;  /* 0x000000ffff037224 */ /* 0x001fcc00010e0603 */
        /* <DEDUP_REMOVED lines=38> */
.L_x_13705:
[----:B------:R-:W-:Y:S02]  /*164a0*/  ISETP.LT.OR P0, PT, R6, 0x71, P0 ;  /* 0x000000710600780c */ /* 0x000fe40000701670 */
[----:B--23--:R-:W-:-:S05]  /*164b0*/  IADD3 R2, P1, R14, R5, RZ ;  /* 0x000000050e027210 */ /* 0x00cfca0007f3e0ff */
[----:B------:R-:W-:-:S06]  /*164c0*/  IMAD.X R3, RZ, RZ, R19, P1 ;  /* 0x000000ffff037224 */ /* 0x000fcc00008e0613 */
[----:B------:R-:W-:Y:S01]  /*164d0*/  @!PT LDS RZ, [RZ] ;  /* 0x00000000fffff984 */ /* 0x000fe20000000800 */
[----:B------:R-:W-:Y:S01]  /*164e0*/  @!PT LDS RZ, [RZ] ;  /* 0x00000000fffff984 */ /* 0x000fe20000000800 */
[----:B------:R-:W-:Y:S01]  /*164f0*/  @!PT LDS RZ, [RZ] ;  /* 0x00000000fffff984 */ /* 0x000fe20000000800 */
[----:B------:R0:W-:Y:S01]  /*16500*/  LDGSTS.E.BYPASS.LTC128B.128 [R4+0x3c00], desc[UR42][R2.64], !P0 ;  /* 0x03c0000002047fae */ /* 0x0001e2000c101d6a */
[----:B------:R-:W-:Y:S01]  /*16510*/  PLOP3.LUT P0, PT, PT, PT, PT, 0x80, 0x0 ;  /* 0x000000000000781c */ /* 0x000fe20003f0f070 */
[----:B------:R-:W-:-:S12]  /*16520*/  NOP ;  /* 0x0000000000007918 */ /* 0x000fd80000000000 */
.L_x_13496:
        /* <DEDUP_REMOVED lines=11> */
.L_x_13497:
[----:B------:R-:W-:Y:S01]  /*165e0*/  VIADD R22, R22, 0x1 ;  /* 0x0000000116167836 */ /* 0x000fe20000000000 */
[----:B------:R0:W-:Y:S04]  /*165f0*/  SYNCS.ARRIVE.TRANS64.A1T0 RZ, [R0+URZ+0x16850], RZ ;  /* 0x016850ff00ff79a7 */ /* 0x0001e8000810003f */
[----:B------:R-:W-:-:S04]  /*16600*/  ISETP.NE.AND P0, PT, R22, 0x2, PT ;  /* 0x000000021600780c */ /* 0x000fc80003f05270 */
[----:B0-----:R-:W-:Y:S02]  /*16610*/  SEL R0, RZ, 0x1, P0 ;  /* 0x00000001ff007807 */ /* 0x001fe40000000000 */
[----:B------:R-:W-:Y:S02]  /*16620*/  SEL R22, R22, RZ, P0 ;  /* 0x000000ff16167207 */ /* 0x000fe40000000000 */
[----:B------:R-:W-:-:S07]  /*16630*/  LOP3.LUT R29, R29, R0, RZ, 0x3c, !PT ;  /* 0x000000001d1d7212 */ /* 0x000fce00078e3cff */
.L_x_13456:
[----:B------:R-:W-:Y:S05]  /*16640*/  BSYNC B7 ;  /* 0x0000000000077941 */ /* 0x000fea0003800000 */
.L_x_13454:
        /* <DEDUP_REMOVED lines=12> */
.L_x_13498:
[----:B------:R-:W0:Y:S01]  /*16710*/  S2R R0, SR_TID.X ;  /* 0x0000000000007919 */ /* 0x000e220000002100 */
[----:B------:R-:W-:Y:S01]  /*16720*/  UMOV UR4, 0xffffffff ;  /* 0xffffffff00047882 */ /* 0x000fe20000000000 */
[----:B0-----:R-:W-:-:S04]  /*16730*/  LOP3.LUT R9, R0, 0x1f, RZ, 0xc0, !PT ;  /* 0x0000001f00097812 */ /* 0x001fc800078ec0ff */
[----:B------:R-:W-:Y:S01]  /*16740*/  ISETP.NE.AND P0, PT, R9, 0x1f, PT ;  /* 0x0000001f0900780c */ /* 0x000fe20003f05270 */
[----:B------:R-:W-:-:S12]  /*16750*/  BRA.DIV UR4, `(.L_x_13500) ;  /* 0x0000006204847947 */ /* 0x000fd8000b800000 */
[----:B-1----:R-:W-:Y:S01]  /*16760*/  IADD3 R7, R27, R9, RZ ;  /* 0x000000091b077210 */ /* 0x002fe20007ffe0ff */
        /* <DEDUP_REMOVED lines=37> */
.L_x_13715:
[----:B------:R-:W-:Y:S02]  /*169c0*/  ULDC UR4, c[0x0][0xc38] ;  /* 0x00030e0000047ab9 */ /* 0x000fe40000000800 */
[----:B------:R-:W-:-:S04]  /*169d0*/  IMAD.U32 R2, RZ, RZ, UR4 ;  /* 0x00000004ff027e24 */ /* 0x000fc8000f8e00ff */
[----:B-1----:R-:W-:-:S04]  /*169e0*/  IMAD R5, R14, R2, RZ ;  /* 0x000000020e057224 */ /* 0x002fc800078e02ff */
[----:B------:R-:W-:-:S05]  /*169f0*/  IMAD.IADD R6, R6, 0x1, R5 ;  /* 0x0000000106067824 */ /* 0x000fca00078e0205 */
[----:B------:R-:W-:-:S13]  /*16a00*/  ISETP.GT.AND P6, PT, R6, R0, PT ;  /* 0x000000000600720c */ /* 0x000fda0003fc4270 */
[----:B------:R-:W-:Y:S05]  /*16a10*/  @P6 BRA `(.L_x_13501) ;  /* 0x0000000000a46947 */ /* 0x000fea0003800000 */
.L_x_13504:
[----:B------:R-:W1:Y:S01]  /*16a20*/  LDC R2, c[0x0][0xc3c] ;  /* 0x00030f00ff027b82 */ /* 0x000e620000000800 */
[----:B------:R-:W-:-:S05]  /*16a30*/  VIADD R27, R27, 0x1f ;  /* 0x0000001f1b1b7836 */ /* 0x000fca0000000000 */
[----:B-1----:R-:W-:-:S13]  /*16a40*/  ISETP.GE.AND P6, PT, R27, R2, PT ;  /* 0x000000021b00720c */ /* 0x002fda0003fc6270 */
[----:B------:R-:W-:Y:S05]  /*16a50*/  @P6 BRA `(.L_x_13502) ;  /* 0x0000000400b86947 */ /* 0x000fea0003800000 */
[----:B0-----:R-:W0:Y:S01]  /*16a60*/  S2R R3, SR_TID.X ;  /* 0x0000000000037919 */ /* 0x001e220000002100 */
[----:B------:R-:W-:Y:S01]  /*16a70*/  IMAD.MOV.U32 R7, RZ, RZ, RZ ;  /* 0x000000ffff077224 */ /* 0x000fe200078e00ff */
[----:B0-----:R-:W-:-:S04]  /*16a80*/  LOP3.LUT R3, R3, 0x1f, RZ, 0xc0, !PT ;  /* 0x0000001f03037812 */ /* 0x001fc800078ec0ff */
[----:B------:R-:W-:-:S04]  /*16a90*/  IADD3 R9, R27, R3, RZ ;  /* 0x000000031b097210 */ /* 0x000fc80007ffe0ff */
        /* <DEDUP_REMOVED lines=27> */
.L_x_13723:
[----:B------:R-:W-:Y:S02]  /*16c50*/  ULDC UR4, c[0x0][0xc38] ;  /* 0x00030e0000047ab9 */ /* 0x000fe40000000800 */
[----:B------:R-:W-:-:S04]  /*16c60*/  IMAD.U32 R2, RZ, RZ, UR4 ;  /* 0x00000004ff027e24 */ /* 0x000fc8000f8e00ff */
[----:B-1----:R-:W-:-:S04]  /*16c70*/  IMAD R5, R14, R2, RZ ;  /* 0x000000020e057224 */ /* 0x002fc800078e02ff */
[----:B------:R-:W-:-:S05]  /*16c80*/  IMAD.IADD R6, R5, 0x1, R6 ;  /* 0x0000000105067824 */ /* 0x000fca00078e0206 */
[----:B------:R-:W-:-:S13]  /*16c90*/  ISETP.GT.AND P6, PT, R6, R0, PT ;  /* 0x000000000600720c */ /* 0x000fda0003fc4270 */
[----:B------:R-:W-:Y:S05]  /*16ca0*/  @!P6 BRA `(.L_x_13504) ;  /* 0xfffffffc005ce947 */ /* 0x000fea000383ffff */
.L_x_13501:
        /* <DEDUP_REMOVED lines=9> */
.L_x_13728:
[----:B------:R-:W-:-:S13]  /*16d40*/  ISETP.NE.AND P0, PT, R8, RZ, PT ;  /* 0x000000ff0800720c */ /* 0x000fda0003f05270 */
[----:B------:R-:W-:Y:S05]  /*16d50*/  @!P0 BRA `(.L_x_13506) ;  /* 0x0000000000108947 */ /* 0x000fea0003800000 */
[----:B------:R-:W-:Y:S01]  /*16d60*/  UMOV UR4, 0xffffffff ;  /* 0xffffffff00047882 */ /* 0x000fe20000000000 */
[----:B------:R-:W-:Y:S02]  /*16d70*/  VIADD R12, R5, 0xffffffff ;  /* 0xffffffff050c7836 */ /* 0x000fe40000000000 */
[----:B------:R-:W-:Y:S05]  /*16d80*/  BRA.DIV UR4, `(.L_x_13507) ;  /* 0x0000006604487947 */ /* 0x000fea000b800000 */
[----:B------:R4:W0:Y:S02]  /*16d90*/  SHFL.IDX PT, R24, R3, R12, 0x1f ;  /* 0x00001f0c03187589 */ /* 0x00082400000e0000 */
.L_x_13506:
[-C--:B--2---:R-:W-:Y:S01]  /*16da0*/  IABS R8, R7.reuse ;  /* 0x0000000700087213 */ /* 0x084fe20000000000 */
[----:B0-----:R-:W-:Y:S01]  /*16db0*/  IMAD R24, R24, R2, R6 ;  /* 0x0000000218187224 */ /* 0x001fe200078e0206 */
[----:B------:R-:W-:Y:S01]  /*16dc0*/  MOV R2, RZ ;  /* 0x000000ff00027202 */ /* 0x000fe20000000f00 */
[----:B------:R-:W-:Y:S01]  /*16dd0*/  IMAD.IADD R27, R5, 0x1, R27 ;  /* 0x00000001051b7824 */ /* 0x000fe200078e021b */
[----:B------:R-:W0:Y:S01]  /*16de0*/  I2F.RP R9, R8 ;  /* 0x0000000800097306 */ /* 0x000e220000209400 */
[----:B------:R-:W-:Y:S01]  /*16df0*/  IMAD.IADD R0, R0, 0x1, -R24 ;  /* 0x0000000100007824 */ /* 0x000fe200078e0a18 */
[----:B------:R-:W-:-:S05]  /*16e00*/  IABS R6, R7 ;  /* 0x0000000700067213 */ /* 0x000fca0000000000 */
[----:B------:R-:W-:Y:S01]  /*16e10*/  IMAD.MOV R10, RZ, RZ, -R6 ;  /* 0x000000ffff0a7224 */ /* 0x000fe200078e0a06 */
[----:B---3--:R-:W-:Y:S01]  /*16e20*/  IABS R6, R4 ;  /* 0x0000000400067213 */ /* 0x008fe20000000000 */
[----:B0-----:R-:W4:Y:S02]  /*16e30*/  MUFU.RCP R9, R9 ;  /* 0x0000000900097308 */ /* 0x001f240000001000 */
[----:B----4-:R-:W-:-:S06]  /*16e40*/  VIADD R3, R9, 0xffffffe ;  /* 0x0ffffffe09037836 */ /* 0x010fcc0000000000 */
[----:B------:R-:W0:Y:S02]  /*16e50*/  F2I.FTZ.U32.TRUNC.NTZ R3, R3 ;  /* 0x0000000300037305 */ /* 0x000e24000021f000 */
[----:B0-----:R-:W-:-:S04]  /*16e60*/  IMAD.MOV R11, RZ, RZ, -R3 ;  /* 0x000000ffff0b7224 */ /* 0x001fc800078e0a03 */
        /* <DEDUP_REMOVED lines=9> */
[----:B------:R-:W-:Y:S01]  /*16f00*/  @!P1 IMAD.IADD R11, R11, 0x1, -R8 ;  /* 0x000000010b0b9824 */ /* 0x000fe200078e0a08 */
[----:B------:R-:W-:Y:S02]  /*16f10*/  @!P1 IADD3 R9, R9, 0x1, RZ ;  /* 0x0000000109099810 */ /* 0x000fe40007ffe0ff */
[----:B------:R-:W-:-:S02]  /*16f20*/  ISETP.NE.AND P1, PT, R7, RZ, PT ;  /* 0x000000ff0700720c */ /* 0x000fc40003f25270 */
[----:B------:R-:W-:Y:S02]  /*16f30*/  ISETP.GE.U32.AND P0, PT, R11, R8, PT ;  /* 0x000000080b00720c */ /* 0x000fe40003f06070 */
[----:B------:R-:W-:-:S05]  /*16f40*/  IABS R8, R4 ;  /* 0x0000000400087213 */ /* 0x000fca0000000000 */
[----:B------:R-:W-:Y:S02]  /*16f50*/  IMAD.MOV R8, RZ, RZ, -R8 ;  /* 0x000000ffff087224 */ /* 0x000fe400078e0a08 */
[----:B0-----:R-:W-:-:S04]  /*16f60*/  VIADD R12, R10, 0xffffffe ;  /* 0x0ffffffe0a0c7836 */ /* 0x001fc80000000000 */
[----:B------:R-:W-:Y:S01]  /*16f70*/  @P0 VIADD R9, R9, 0x1 ;  /* 0x0000000109090836 */ /* 0x000fe20000000000 */
[----:B------:R-:W0:Y:S02]  /*16f80*/  F2I.FTZ.U32.TRUNC.NTZ R3, R12 ;  /* 0x0000000c00037305 */ /* 0x000e24000021f000 */
        /* <DEDUP_REMOVED lines=22> */
[--C-:B------:R-:W-:Y:S02]  /*170f0*/  IMAD.MOV R3, RZ, RZ, -R2.reuse ;  /* 0x000000ffff037224 */ /* 0x100fe400078e0a02 */
[C---:B------:R-:W-:Y:S02]  /*17100*/  IMAD R2, R4.reuse, 0x1000000, R2 ;  /* 0x0100000004027824 */ /* 0x040fe400078e0202 */
[----:B------:R-:W-:-:S04]  /*17110*/  IMAD R9, R4, R3, R9 ;  /* 0x0000000304097224 */ /* 0x000fc800078e0209 */
[----:B------:R-:W-:Y:S01]  /*17120*/  IMAD R26, R9, 0x10000, R2 ;  /* 0x00010000091a7824 */ /* 0x000fe200078e0202 */
[----:B------:R-:W-:Y:S06]  /*17130*/  BRA `(.L_x_13508) ;  /* 0x00000000001c7947 */ /* 0x000fec0003800000 */
.L_x_13502:
[----:B------:R-:W-:Y:S01]  /*17140*/  UMOV UR4, URZ ;  /* 0x0000003f00047c82 */ /* 0x000fe20008000000 */
[----:B------:R-:W-:Y:S01]  /*17150*/  UMOV UR5, URZ ;  /* 0x0000003f00057c82 */ /* 0x000fe20008000000 */
[----:B------:R-:W-:Y:S01]  /*17160*/  ULDC UR6, c[0x0][0xc3c] ;  /* 0x00030f0000067ab9 */ /* 0x000fe20000000800 */
[----:B------:R-:W-:Y:S01]  /*17170*/  IMAD.MOV.U32 R24, RZ, RZ, R0 ;  /* 0x000000ffff187224 */ /* 0x000fe200078e0000 */
[----:B------:R-:W-:Y:S01]  /*17180*/  MOV R25, UR4 ;  /* 0x0000000400197c02 */ /* 0x000fe20008000f00 */
[----:B------:R-:W-:Y:S02]  /*17190*/  IMAD.U32 R26, RZ, RZ, UR5 ;  /* 0x00000005ff1a7e24 */ /* 0x000fe4000f8e00ff */
[----:B------:R-:W-:-:S07]  /*171a0*/  IMAD.U32 R27, RZ, RZ, UR6 ;  /* 0x00000006ff1b7e24 */ /* 0x000fce000f8e00ff */
.L_x_13508:
        /* <DEDUP_REMOVED lines=10> */
.L_x_13499:
[----:B------:R-:W-:Y:S02]  /*17250*/  ULDC UR4, c[0x0][0xc3c] ;  /* 0x00030f0000047ab9 */ /* 0x000fe40000000800 */
[----:B---3--:R-:W-:-:S13]  /*17260*/  ISETP.GE.AND P0, PT, R27, UR4, PT ;  /* 0x000000041b007c0c */ /* 0x008fda000bf06270 */
[----:B------:R-:W-:Y:S05]  /*17270*/  @!P0 BRA `(.L_x_13509) ;  /* 0xffffffa000688947 */ /* 0x000fea000383ffff */
[----:B------:R-:W-:Y:S05]  /*17280*/  BSYNC B8 ;  /* 0x0000000000087941 */ /* 0x000fea0003800000 */
.L_x_13414:
[----:B0-----:R-:W3:Y:S01]  /*17290*/  LDL.LU R0, [R1+0x44] ;  /* 0x0000440001007983 */ /* 0x001ee20000300800 */
[----:B------:R-:W-:Y:S01]  /*172a0*/  BSSY B0, `(.L_x_13510) ;  /* 0x000000b000007945 */ /* 0x000fe20003800000 */
[----:B-1----:R-:W0:Y:S01]  /*172b0*/  S2R R5, SR_CgaCtaId ;  /* 0x0000000000057919 */ /* 0x002e220000008800 */
        /* <DEDUP_REMOVED lines=9> */
.L_x_13731:
[----:B------:R-:W-:Y:S05]  /*17350*/  BSYNC B0 ;  /* 0x0000000000007941 */ /* 0x000fea0003800000 */
.L_x_13510:
[----:B------:R-:W-:-:S03]  /*17360*/  UMOV UR4, 0xffffffff ;  /* 0xffffffff00047882 */ /* 0x000fc60000000000 */
[----:B------:R-:W-:Y:S05]  /*17370*/  BRA.DIV UR4, `(.L_x_13512) ;  /* 0x0000006204087947 */ /* 0x000fea000b800000 */
[----:B0-----:R-:W0:Y:S02]  /*17380*/  S2R R0, SR_TID.X ;  /* 0x0000000000007919 */ /* 0x001e240000002100 */
[----:B0-----:R-:W-:-:S04]  /*17390*/  SHF.R.U32.HI R0, RZ, 0x5, R0 ;  /* 0x00000005ff007819 */ /* 0x001fc80000011600 */
[----:B------:R-:W-:-:S05]  /*173a0*/  LOP3.LUT R0, R0, 0x3, RZ, 0xc0, !PT ;  /* 0x0000000300007812 */ /* 0x000fca00078ec0ff */
[----:B------:R0:W1:Y:S02]  /*173b0*/  SHFL.IDX PT, R14, R0, RZ, 0x1f ;  /* 0x00001fff000e7589 */ /* 0x00006400000e0000 */
.L_x_13734:
[----:B-1----:R-:W-:-:S13]  /*173c0*/  ISETP.NE.AND P0, PT, R14, RZ, PT ;  /* 0x000000ff0e00720c */ /* 0x002fda0003f05270 */
[----:B------:R-:W-:Y:S05]  /*173d0*/  @P0 BRA `(.L_x_13267) ;  /* 0x0000000000880947 */ /* 0x000fea0003800000 */
[----:B------:R-:W-:-:S03]  /*173e0*/  UMOV UR4, 0xffffffff ;  /* 0xffffffff00047882 */ /* 0x000fc60000000000 */
[----:B------:R-:W-:Y:S05]  /*173f0*/  BRA.DIV UR4, `(.L_x_13513) ;  /* 0x00000062041c7947 */ /* 0x000fea000b800000 */
[----:B------:R-:W-:-:S13]  /*17400*/  ELECT P6, URZ, PT ;  /* 0x00000000003f782f */ /* 0x000fda00038c0000 */
.L_x_13737:
[----:B------:R-:W-:Y:S05]  /*17410*/  @!P6 BRA `(.L_x_13267) ;  /* 0x000000000078e947 */ /* 0x000fea0003800000 */
[----:B------:R-:W-:-:S06]  /*17420*/  ULOP3.LUT UR4, UR36, 0x2, URZ, 0xfc, !UPT ;  /* 0x0000000224047892 */ /* 0x000fcc000f8efc3f */
[----:B0-----:R-:W-:-:S05]  /*17430*/  IMAD.U32 R0, RZ, RZ, UR4 ;  /* 0x00000004ff007e24 */ /* 0x001fca000f8e00ff */
[----:B------:R-:W-:-:S13]  /*17440*/  ISETP.NE.AND P0, PT, R0, 0x3, PT ;  /* 0x000000030000780c */ /* 0x000fda0003f05270 */
[----:B------:R-:W-:Y:S05]  /*17450*/  @!P0 BRA `(.L_x_13514) ;  /* 0x0000000000048947 */ /* 0x000fea0003800000 */
[----:B------:R-:W-:Y:S01]  /*17460*/  BPT.TRAP 0x1 ;  /* 0x000000040000795c */ /* 0x000fe20000300000 */
.L_x_13514:
[C---:B------:R-:W-:Y:S01]  /*17470*/  IMAD R3, R22.reuse, 0x8, R5 ;  /* 0x0000000816037824 */ /* 0x040fe200078e0205 */
[----:B------:R-:W-:Y:S02]  /*17480*/  SHF.L.U32 R2, R29, 0x1f, RZ ;  /* 0x0000001f1d027819 */ /* 0x000fe400000006ff */
[----:B------:R-:W-:Y:S02]  /*17490*/  IADD3 R22, R22, 0x1, RZ ;  /* 0x0000000116167810 */ /* 0x000fe40007ffe0ff */
[----:B------:R-:W0:Y:S02]  /*174a0*/  SYNCS.PHASECHK.TRANS64.TRYWAIT P1, [R3+URZ+0x16840], R2 ;  /* 0x01684002030075a7 */ /* 0x000e24000802017f */
[----:B------:R-:W-:-:S04]  /*174b0*/  ISETP.NE.AND P2, PT, R22, 0x2, PT ;  /* 0x000000021600780c */ /* 0x000fc80003f45270 */
[----:B------:R-:W-:Y:S01]  /*174c0*/  SEL R0, RZ, 0x1, P2 ;  /* 0x00000001ff007807 */ /* 0x000fe20001000000 */
[----:B0-----:R-:W-:Y:S08]  /*174d0*/  @!P1 BRA `(.L_x_13515) ;  /* 0x0000006000049947 */ /* 0x001ff00003800000 */
.L_x_13738:
[----:B------:R-:W-:Y:S02]  /*174e0*/  SEL R22, R22, RZ, P2 ;  /* 0x000000ff16167207 */ /* 0x000fe40001000000 */
[----:B------:R-:W-:Y:S01]  /*174f0*/  LOP3.LUT R0, R29, R0, RZ, 0x3c, !PT ;  /* 0x000000001d007212 */ /* 0x000fe200078e3cff */
[----:B------:R-:W-:Y:S06]  /*17500*/  @!P0 BRA `(.L_x_13516) ;  /* 0x0000000000048947 */ /* 0x000fec0003800000 */
[----:B------:R-:W-:Y:S01]  /*17510*/  BPT.TRAP 0x1 ;  /* 0x000000040000795c */ /* 0x000fe20000300000 */
.L_x_13516:
[----:B------:R-:W-:Y:S01]  /*17520*/  IMAD R5, R22, 0x8, R5 ;  /* 0x0000000816057824 */ /* 0x000fe200078e0205 */
[----:B------:R-:W-:-:S04]  /*17530*/  SHF.L.U32 R0, R0, 0x1f, RZ ;  /* 0x0000001f00007819 */ /* 0x000fc800000006ff */
[----:B------:R-:W1:Y:S02]  /*17540*/  SYNCS.PHASECHK.TRANS64.TRYWAIT P1, [R5+URZ+0x16840], R0 ;  /* 0x01684000050075a7 */ /* 0x000e64000802017f */
[----:B-1----:R-:W-:Y:S05]  /*17550*/  @!P1 BRA `(.L_x_13517) ;  /* 0x0000005c00f89947 */ /* 0x002fea0003800000 */
.L_x_13739:
[----:B------:R-:W-:Y:S05]  /*17560*/  @!P0 BRA `(.L_x_13518) ;  /* 0x0000000000048947 */ /* 0x000fea0003800000 */
[----:B------:R-:W-:Y:S01]  /*17570*/  BPT.TRAP 0x1 ;  /* 0x000000040000795c */ /* 0x000fe20000300000 */
.L_x_13518:
[----:B------:R-:W3:Y:S02]  /*17580*/  SYNCS.PHASECHK.TRANS64.TRYWAIT P1, [R3+URZ+0x16860], R2 ;  /* 0x01686002030075a7 */ /* 0x000ee4000802017f */
[----:B---3--:R-:W-:Y:S05]  /*17590*/  @!P1 BRA `(.L_x_13519) ;  /* 0x0000005c00fc9947 */ /* 0x008fea0003800000 */
.L_x_13740:
[----:B------:R-:W-:Y:S05]  /*175a0*/  @!P0 BRA `(.L_x_13520) ;  /* 0x0000000000048947 */ /* 0x000fea0003800000 */
[----:B------:R-:W-:Y:S01]  /*175b0*/  BPT.TRAP 0x1 ;  /* 0x000000040000795c */ /* 0x000fe20000300000 */
.L_x_13520:
[----:B------:R0:W0:Y:S02]  /*175c0*/  SYNCS.PHASECHK.TRANS64.TRYWAIT P0, [R5+URZ+0x16860], R0 ;  /* 0x01686000050075a7 */ /* 0x000024000800017f */
[----:B0-----:R-:W-:Y:S05]  /*175d0*/  @!P0 NANOSLEEP.SYNCS 0x989680 ;  /* 0x009896800000895d */ /* 0x001fea0003900000 */
[----:B------:R-:W0:Y:S02]  /*175e0*/  @!P0 SYNCS.PHASECHK.TRANS64 P0, [R5+URZ+0x16860], R0 ;  /* 0x01686000050085a7 */ /* 0x000e24000800007f */
[----:B0-----:R-:W-:Y:S05]  /*175f0*/  @!P0 BRA `(.L_x_13520) ;  /* 0xfffffffc00f08947 */ /* 0x001fea000383ffff */
.L_x_13267:
[----:B------:R-:W-:Y:S05]  /*17600*/  BSYNC B9 ;  /* 0x0000000000097941 */ /* 0x000fea0003800000 */
.L_x_13264:
[----:B------:R-:W-:Y:S05]  /*17610*/  EXIT ;  /* 0x000000000000794d */ /* 0x000fea0003800000 */
.L_x_13287:
[----:B0-----:R0:W1:Y:S02]  /*17620*/  SYNCS.PHASECHK.TRANS64.TRYWAIT P6, [R70+URZ+0x16890], R78 ;  /* 0x0168904e460075a7 */ /* 0x00106400080c017f */
[----:B-1----:R-:W-:Y:S05]  /*17630*/  @!P6 NANOSLEEP.SYNCS 0x989680 ;  /* 0x009896800000e95d */ /* 0x002fea0003900000 */
[----:B------:R-:W1:Y:S02]  /*17640*/  @!P6 SYNCS.PHASECHK.TRANS64 P6, [R70+URZ+0x16890], R78 ;  /* 0x0168904e4600e5a7 */ /* 0x000e6400080c007f */
[----:B-1----:R-:W-:Y:S05]  /*17650*/  @!P6 BRA `(.L_x_13287) ;  /* 0xfffffffc00f0e947 */ /* 0x002fea000383ffff */
[----:B------:R-:W-:Y:S05]  /*17660*/  BRA `(.L_x_13521) ;  /* 0xfffffeb400c47947 */ /* 0x000fea000383ffff */
.L_x_13288:
        /* <DEDUP_REMOVED lines=8> */
.L_x_13523:
[----:B------:R-:W-:Y:S05]  /*176f0*/  BSYNC B1 ;  /* 0x0000000000017941 */ /* 0x000fea0003800000 */
.L_x_13522:
        /* <DEDUP_REMOVED lines=8> */
.L_x_13524:
[----:B------:R-:W-:Y:S05]  /*17780*/  BRA `(.L_x_13525) ;  /* 0xfffffeb400907947 */ /* 0x000fea000383ffff */
.L_x_13297:
[----:B------:R-:W-:Y:S01]  /*17790*/  BSSY B1, `(.L_x_13526) ;  /* 0x0000008000017945 */ /* 0x000fe20003800000 */
[----:B0---4-:R-:W-:Y:S01]  /*177a0*/  IMAD.MOV.U32 R13, RZ, RZ, R84 ;  /* 0x000000ffff0d7224 */ /* 0x011fe200078e0054 */
[----:B------:R-:W-:Y:S01]  /*177b0*/  MOV R15, 0xffffffff ;  /* 0xffffffff000f7802 */ /* 0x000fe20000000f00 */
[----:B------:R-:W-:Y:S02]  /*177c0*/  IMAD.MOV.U32 R12, RZ, RZ, 0x1 ;  /* 0x00000001ff0c7424 */ /* 0x000fe400078e00ff */
[----:B------:R-:W-:-:S07]  /*177d0*/  IMAD.MOV.U32 R11, RZ, RZ, 0x1c1f ;  /* 0x00001c1fff0b7424 */ /* 0x000fce00078e00ff */
[----:B-123--:R-:W-:Y:S05]  /*177e0*/  WARPSYNC.COLLECTIVE R15, `(.L_x_13527) ;  /* 0x000000000f087348 */ /* 0x00efea0003c00000 */
[----:B---3--:R0:W3:Y:S02]  /*177f0*/  SHFL.IDX P6, R14, R13, R12, R11 ;  /* 0x0000000c0d0e7389 */ /* 0x0080e400000c000b */
[----:B0123--:R-:W-:Y:S01]  /*17800*/  ENDCOLLECTIVE ;  /* 0x000000000000791b */ /* 0x00ffe20003800000 */
.L_x_13527:
[----:B------:R-:W-:Y:S05]  /*17810*/  BSYNC B1 ;  /* 0x0000000000017941 */ /* 0x000fea0003800000 */
.L_x_13526:
        /* <DEDUP_REMOVED lines=8> */
.L_x_13528:
[----:B------:R-:W-:Y:S05]  /*178a0*/  BRA `(.L_x_13529) ;  /* 0xfffffebc00207947 */ /* 0x000fea000383ffff */
.L_x_13309:
[----:B-1----:R1:W2:Y:S02]  /*178b0*/  SYNCS.PHASECHK.TRANS64.TRYWAIT P4, [R70+URZ+0x16890], R78 ;  /* 0x0168904e460075a7 */ /* 0x0022a4000808017f */
[----:B--2---:R-:W-:Y:S05]  /*178c0*/  @!P4 NANOSLEEP.SYNCS 0x989680 ;  /* 0x009896800000c95d */ /* 0x004fea0003900000 */
[----:B------:R-:W2:Y:S02]  /*178d0*/  @!P4 SYNCS.PHASECHK.TRANS64 P4, [R70+URZ+0x16890], R78 ;  /* 0x0168904e4600c5a7 */ /* 0x000ea4000808007f */
[----:B--2---:R-:W-:Y:S05]  /*178e0*/  @!P4 BRA `(.L_x_13309) ;  /* 0xfffffffc00f0c947 */ /* 0x004fea000383ffff */
[----:B------:R-:W-:Y:S05]  /*178f0*/  BRA `(.L_x_13530) ;  /* 0xfffffec800407947 */ /* 0x000fea000383ffff */
.L_x_13310:
        /* <DEDUP_REMOVED lines=8> */
.L_x_13532:
[----:B------:R-:W-:Y:S05]  /*17980*/  BSYNC B1 ;  /* 0x0000000000017941 */ /* 0x000fea0003800000 */
.L_x_13531:
        /* <DEDUP_REMOVED lines=8> */
.L_x_13533:
[----:B------:R-:W-:Y:S01]  /*17a10*/  IMAD.MOV.U32 R82, RZ, RZ, R14 ;  /* 0x000000ffff527224 */ /* 0x000fe200078e000e */
[----:B------:R-:W-:Y:S06]  /*17a20*/  BRA `(.L_x_13534) ;  /* 0xfffffec8000c7947 */ /* 0x000fec000383ffff */
.L_x_13315:
        /* <DEDUP_REMOVED lines=8> */
.L_x_13536:
[----:B------:R-:W-:Y:S05]  /*17ab0*/  BSYNC B1 ;  /* 0x0000000000017941 */ /* 0x000fea0003800000 */
.L_x_13535:
        /* <DEDUP_REMOVED lines=8> */
.L_x_13537:
[----:B------:R-:W-:Y:S01]  /*17b40*/  IMAD.MOV.U32 R38, RZ, RZ, R14 ;  /* 0x000000ffff267224 */ /* 0x000fe200078e000e */
[----:B------:R-:W-:Y:S06]  /*17b50*/  BRA `(.L_x_13538) ;  /* 0xfffffecc00c07947 */ /* 0x000fec000383ffff */
.L_x_13320:
[----:B0-----:R0:W1:Y:S02]  /*17b60*/  SYNCS.PHASECHK.TRANS64.TRYWAIT P3, [R70+URZ+0x16890], R78 ;  /* 0x0168904e460075a7 */ /* 0x001064000806017f */
[----:B-1----:R-:W-:Y:S05]  /*17b70*/  @!P3 NANOSLEEP.SYNCS 0x989680 ;  /* 0x009896800000b95d */ /* 0x002fea0003900000 */
[----:B------:R-:W1:Y:S02]  /*17b80*/  @!P3 SYNCS.PHASECHK.TRANS64 P3, [R70+URZ+0x16890], R78 ;  /* 0x0168904e4600b5a7 */ /* 0x000e64000806007f */
[----:B-1----:R-:W-:Y:S05]  /*17b90*/  @!P3 BRA `(.L_x_13320) ;  /* 0xfffffffc00f0b947 */ /* 0x002fea000383ffff */
[----:B------:R-:W-:Y:S05]  /*17ba0*/  BRA `(.L_x_13539) ;  /* 0xfffffed400e47947 */ /* 0x000fea000383ffff */
.L_x_13321:
        /* <DEDUP_REMOVED lines=8> */
.L_x_13541:
[----:B------:R-:W-:Y:S05]  /*17c30*/  BSYNC B1 ;  /* 0x0000000000017941 */ /* 0x000fea0003800000 */
.L_x_13540:
        /* <DEDUP_REMOVED lines=8> */
.L_x_13542:
[----:B------:R-:W-:Y:S01]  /*17cc0*/  MOV R37, R14 ;  /* 0x0000000e00257202 */ /* 0x000fe20000000f00 */
[----:B------:R-:W-:Y:S06]  /*17cd0*/  BRA `(.L_x_13543) ;  /* 0xfffffed800007947 */ /* 0x000fec000383ffff */
.L_x_13324:
        /* <DEDUP_REMOVED lines=8> */
.L_x_13545:
[----:B------:R-:W-:Y:S05]  /*17d60*/  BSYNC B1 ;  /* 0x0000000000017941 */ /* 0x000fea0003800000 */
.L_x_13544:
        /* <DEDUP_REMOVED lines=8> */
.L_x_13546:
[----:B------:R-:W-:Y:S01]  /*17df0*/  IMAD.MOV.U32 R37, RZ, RZ, R14 ;  /* 0x000000ffff257224 */ /* 0x000fe200078e000e */
[----:B------:R-:W-:Y:S06]  /*17e00*/  BRA `(.L_x_13547) ;  /* 0xfffffed400fc7947 */ /* 0x000fec000383ffff */
.L_x_13328:
[----:B0-----:R0:W4:Y:S02]  /*17e10*/  SYNCS.PHASECHK.TRANS64.TRYWAIT P4, [R70+URZ+0x168b0], R78 ;  /* 0x0168b04e460075a7 */ /* 0x001124000808017f */
[----:B----4-:R-:W-:Y:S05]  /*17e20*/  @!P4 NANOSLEEP.SYNCS 0x989680 ;  /* 0x009896800000c95d */ /* 0x010fea0003900000 */
[----:B------:R-:W4:Y:S02]  /*17e30*/  @!P4 SYNCS.PHASECHK.TRANS64 P4, [R70+URZ+0x168b0], R78 ;  /* 0x0168b04e4600c5a7 */ /* 0x000f24000808007f */
[----:B----4-:R-:W-:Y:S05]  /*17e40*/  @!P4 BRA `(.L_x_13328) ;  /* 0xfffffffc00f0c947 */ /* 0x010fea000383ffff */
[----:B------:R-:W-:Y:S05]  /*17e50*/  BRA `(.L_x_13548) ;  /* 0xfffffed800747947 */ /* 0x000fea000383ffff */
.L_x_13338:
[----:B------:R-:W0:Y:S01]  /*17e60*/  S2R R4, SR_TID.X ;  /* 0x0000000000047919 */ /* 0x000e220000002100 */
[----:B------:R-:W-:Y:S01]  /*17e70*/  BSSY B0, `(.L_x_13549) ;  /* 0x000000c000007945 */ /* 0x000fe20003800000 */
[----:B-1----:R-:W-:Y:S01]  /*17e80*/  IMAD.MOV.U32 R12, RZ, RZ, RZ ;  /* 0x000000ffff0c7224 */ /* 0x002fe200078e00ff */
[----:B------:R-:W-:Y:S01]  /*17e90*/  MOV R11, 0x1f ;  /* 0x0000001f000b7802 */ /* 0x000fe20000000f00 */
[----:B------:R-:W-:Y:S02]  /*17ea0*/  IMAD.MOV.U32 R15, RZ, RZ, -0x1 ;  /* 0xffffffffff0f7424 */ /* 0x000fe400078e00ff */
[----:B0-----:R-:W-:-:S05]  /*17eb0*/  VIADD R5, R4, 0xffffff80 ;  /* 0xffffff8004057836 */ /* 0x001fca0000000000 */
[----:B------:R-:W-:-:S04]  /*17ec0*/  SHF.R.S32.HI R4, RZ, 0x1f, R5 ;  /* 0x0000001fff047819 */ /* 0x000fc80000011405 */
[----:B------:R-:W-:-:S04]  /*17ed0*/  LEA.HI R4, R4, R5, RZ, 0x7 ;  /* 0x0000000504047211 */ /* 0x000fc800078f38ff */
[----:B------:R-:W-:-:S05]  /*17ee0*/  SHF.R.S32.HI R4, RZ, 0x7, R4 ;  /* 0x00000007ff047819 */ /* 0x000fca0000011404 */
[----:B--2---:R-:W-:-:S07]  /*17ef0*/  IMAD.MOV.U32 R13, RZ, RZ, R4 ;  /* 0x000000ffff0d7224 */ /* 0x004fce00078e0004 */
[----:B-----5:R-:W-:Y:S05]  /*17f00*/  WARPSYNC.COLLECTIVE R15, `(.L_x_13550) ;  /* 0x000000000f087348 */ /* 0x020fea0003c00000 */
[----:B------:R0:W1:Y:S02]  /*17f10*/  SHFL.IDX P6, R14, R13, R12, R11 ;  /* 0x0000000c0d0e7389 */ /* 0x00006400000c000b */
[----:B01---5:R-:W-:Y:S01]  /*17f20*/  ENDCOLLECTIVE ;  /* 0x000000000000791b */ /* 0x023fe20003800000 */
.L_x_13550:
[----:B------:R-:W-:Y:S05]  /*17f30*/  BSYNC B0 ;  /* 0x0000000000007941 */ /* 0x000fea0003800000 */
.L_x_13549:
[----:B------:R3:W-:Y:S01]  /*17f40*/  STL [R1+0x1c], R14 ;  /* 0x00001c0e01007387 */ /* 0x0007e20000100800 */
[----:B------:R-:W-:Y:S05]  /*17f50*/  BRA `(.L_x_13551) ;  /* 0xfffffee000807947 */ /* 0x000fea000383ffff */
.L_x_13350:
[----:B------:R-:W-:Y:S01]  /*17f60*/  BSSY B1, `(.L_x_13552) ;  /* 0x0000008000017945 */ /* 0x000fe20003800000 */
[----:B--2---:R-:W-:Y:S02]  /*17f70*/  IMAD.MOV.U32 R13, RZ, RZ, R26 ;  /* 0x000000ffff0d7224 */ /* 0x004fe400078e001a */
[----:B------:R-:W-:Y:S02]  /*17f80*/  IMAD.MOV.U32 R12, RZ, RZ, RZ ;  /* 0x000000ffff0c7224 */ /* 0x000fe400078e00ff */
[----:B------:R-:W-:Y:S02]  /*17f90*/  IMAD.MOV.U32 R11, RZ, RZ, 0x1c1f ;  /* 0x00001c1fff0b7424 */ /* 0x000fe400078e00ff */
[----:B------:R-:W-:-:S07]  /*17fa0*/  IMAD.MOV.U32 R15, RZ, RZ, -0x1 ;  /* 0xffffffffff0f7424 */ /* 0x000fce00078e00ff */
[----:B---3--:R-:W-:Y:S05]  /*17fb0*/  WARPSYNC.COLLECTIVE R15, `(.L_x_13553) ;  /* 0x000000000f087348 */ /* 0x008fea0003c00000 */
[----:B---3--:R0:W1:Y:S02]  /*17fc0*/  SHFL.IDX P6, R14, R13, R12, R11 ;  /* 0x0000000c0d0e7389 */ /* 0x00806400000c000b */
[----:B01----:R-:W-:Y:S01]  /*17fd0*/  ENDCOLLECTIVE ;  /* 0x000000000000791b */ /* 0x003fe20003800000 */
.L_x_13553:
[----:B------:R-:W-:Y:S05]  /*17fe0*/  BSYNC B1 ;  /* 0x0000000000017941 */ /* 0x000fea0003800000 */
.L_x_13552:
        /* <DEDUP_REMOVED lines=8> */
.L_x_13554:
[----:B------:R-:W-:Y:S02]  /*18070*/  IMAD.MOV.U32 R13, RZ, RZ, R28 ;  /* 0x000000ffff0d7224 */ /* 0x000fe400078e001c */
[----:B------:R-:W-:-:S07]  /*18080*/  IMAD.MOV.U32 R0, RZ, RZ, R14 ;  /* 0x000000ffff007224 */ /* 0x000fce00078e000e */
[----:B------:R-:W-:Y:S05]  /*18090*/  WARPSYNC.COLLECTIVE R15, `(.L_x_13555) ;  /* 0x000000000f087348 */ /* 0x000fea0003c00000 */
[----:B------:R0:W1:Y:S02]  /*180a0*/  SHFL.IDX P6, R14, R13, R12, R11 ;  /* 0x0000000c0d0e7389 */ /* 0x00006400000c000b */
[----:B01----:R-:W-:Y:S01]  /*180b0*/  ENDCOLLECTIVE ;  /* 0x000000000000791b */ /* 0x003fe20003800000 */
.L_x_13555:
[----:B------:R-:W-:Y:S01]  /*180c0*/  MOV R13, R27 ;  /* 0x0000001b000d7202 */ /* 0x000fe20000000f00 */
[----:B------:R-:W-:-:S07]  /*180d0*/  IMAD.MOV.U32 R5, RZ, RZ, R14 ;  /* 0x000000ffff057224 */ /* 0x000fce00078e000e */
[----:B------:R-:W-:Y:S05]  /*180e0*/  WARPSYNC.COLLECTIVE R15, `(.L_x_13556) ;  /* 0x000000000f087348 */ /* 0x000fea0003c00000 */
[----:B------:R0:W1:Y:S02]  /*180f0*/  SHFL.IDX P6, R14, R13, R12, R11 ;  /* 0x0000000c0d0e7389 */ /* 0x00006400000c000b */
[----:B01----:R-:W-:Y:S01]  /*18100*/  ENDCOLLECTIVE ;  /* 0x000000000000791b */ /* 0x003fe20003800000 */
.L_x_13556:
[----:B------:R-:W-:Y:S05]  /*18110*/  BRA `(.L_x_13557) ;  /* 0xfffffee400907947 */ /* 0x000fea000383ffff */
.L_x_13354:
[----:B0-----:R0:W1:Y:S02]  /*18120*/  SYNCS.PHASECHK.TRANS64.TRYWAIT P0, [R18+URZ+0x16800], R5 ;  /* 0x01680005120075a7 */ /* 0x001064000800017f */
[----:B-1----:R-:W-:Y:S05]  /*18130*/  @!P0 NANOSLEEP.SYNCS 0x989680 ;  /* 0x009896800000895d */ /* 0x002fea0003900000 */
[----:B------:R-:W1:Y:S02]  /*18140*/  @!P0 SYNCS.PHASECHK.TRANS64 P0, [R18+URZ+0x16800], R5 ;  /* 0x01680005120085a7 */ /* 0x000e64000800007f */
[----:B-1----:R-:W-:Y:S05]  /*18150*/  @!P0 BRA `(.L_x_13354) ;  /* 0xfffffffc00f08947 */ /* 0x002fea000383ffff */
[----:B------:R-:W-:Y:S05]  /*18160*/  BRA `(.L_x_13558) ;  /* 0xfffffee800bc7947 */ /* 0x000fea000383ffff */
.L_x_13362:
        /* <DEDUP_REMOVED lines=8> */
.L_x_13560:
[----:B------:R-:W-:Y:S05]  /*181f0*/  BSYNC B1 ;  /* 0x0000000000017941 */ /* 0x000fea0003800000 */
.L_x_13559:
        /* <DEDUP_REMOVED lines=8> */
.L_x_13561:
[----:B------:R-:W-:Y:S02]  /*18280*/  IMAD.MOV.U32 R13, RZ, RZ, R28 ;  /* 0x000000ffff0d7224 */ /* 0x000fe400078e001c */
[----:B------:R-:W-:-:S07]  /*18290*/  IMAD.MOV.U32 R3, RZ, RZ, R14 ;  /* 0x000000ffff037224 */ /* 0x000fce00078e000e */
[----:B------:R-:W-:Y:S05]  /*182a0*/  WARPSYNC.COLLECTIVE R15, `(.L_x_13562) ;  /* 0x000000000f087348 */ /* 0x000fea0003c00000 */
[----:B------:R0:W1:Y:S02]  /*182b0*/  SHFL.IDX P6, R14, R13, R12, R11 ;  /* 0x0000000c0d0e7389 */ /* 0x00006400000c000b */
[----:B01----:R-:W-:Y:S01]  /*182c0*/  ENDCOLLECTIVE ;  /* 0x000000000000791b */ /* 0x003fe20003800000 */
.L_x_13562:
[----:B------:R-:W-:Y:S02]  /*182d0*/  IMAD.MOV.U32 R13, RZ, RZ, R27 ;  /* 0x000000ffff0d7224 */ /* 0x000fe400078e001b */
[----:B------:R-:W-:-:S07]  /*182e0*/  IMAD.MOV.U32 R20, RZ, RZ, R14 ;  /* 0x000000ffff147224 */ /* 0x000fce00078e000e */
[----:B------:R-:W-:Y:S05]  /*182f0*/  WARPSYNC.COLLECTIVE R15, `(.L_x_13563) ;  /* 0x000000000f087348 */ /* 0x000fea0003c00000 */
[----:B------:R0:W1:Y:S02]  /*18300*/  SHFL.IDX P6, R14, R13, R12, R11 ;  /* 0x0000000c0d0e7389 */ /* 0x00006400000c000b */
[----:B01----:R-:W-:Y:S01]  /*18310*/  ENDCOLLECTIVE ;  /* 0x000000000000791b */ /* 0x003fe20003800000 */
.L_x_13563:
[----:B------:R-:W-:Y:S05]  /*18320*/  BRA `(.L_x_13564) ;  /* 0xfffffef4002c7947 */ /* 0x000fea000383ffff */
.L_x_13366:
[----:B0-----:R0:W1:Y:S02]  /*18330*/  SYNCS.PHASECHK.TRANS64.TRYWAIT P1, [R18+URZ+0x16800], R27 ;  /* 0x0168001b120075a7 */ /* 0x001064000802017f */
[----:B-1----:R-:W-:Y:S05]  /*18340*/  @!P1 NANOSLEEP.SYNCS 0x989680 ;  /* 0x009896800000995d */ /* 0x002fea0003900000 */
[----:B------:R-:W1:Y:S02]  /*18350*/  @!P1 SYNCS.PHASECHK.TRANS64 P1, [R18+URZ+0x16800], R27 ;  /* 0x0168001b120095a7 */ /* 0x000e64000802007f */
[----:B-1----:R-:W-:Y:S05]  /*18360*/  @!P1 BRA `(.L_x_13366) ;  /* 0xfffffffc00f09947 */ /* 0x002fea000383ffff */
[----:B------:R-:W-:Y:S05]  /*18370*/  BRA `(.L_x_13565) ;  /* 0xfffffef8000c7947 */ /* 0x000fea000383ffff */
.L_x_13372:
[----:B-1----:R1:W3:Y:S02]  /*18380*/  SYNCS.PHASECHK.TRANS64.TRYWAIT P1, [R0+URZ+0x16830], R5 ;  /* 0x01683005000075a7 */ /* 0x0022e4000802017f */
[----:B---3--:R-:W-:Y:S05]  /*18390*/  @!P1 NANOSLEEP.SYNCS 0x989680 ;  /* 0x009896800000995d */ /* 0x008fea0003900000 */
[----:B------:R-:W3:Y:S02]  /*183a0*/  @!P1 SYNCS.PHASECHK.TRANS64 P1, [R0+URZ+0x16830], R5 ;  /* 0x01683005000095a7 */ /* 0x000ee4000802007f */
[----:B---3--:R-:W-:Y:S05]  /*183b0*/  @!P1 BRA `(.L_x_13372) ;  /* 0xfffffffc00f09947 */ /* 0x008fea000383ffff */
[----:B------:R-:W-:Y:S05]  /*183c0*/  BRA `(.L_x_13371) ;  /* 0xffffff0400607947 */ /* 0x000fea000383ffff */
.L_x_13379:
[----:B-1----:R1:W2:Y:S02]  /*183d0*/  SYNCS.PHASECHK.TRANS64.TRYWAIT P2, [R5+URZ+0x16830], R6 ;  /* 0x01683006050075a7 */ /* 0x0022a4000804017f */
[----:B--2---:R-:W-:Y:S05]  /*183e0*/  @!P2 NANOSLEEP.SYNCS 0x989680 ;  /* 0x009896800000a95d */ /* 0x004fea0003900000 */
[----:B------:R-:W2:Y:S02]  /*183f0*/  @!P2 SYNCS.PHASECHK.TRANS64 P2, [R5+URZ+0x16830], R6 ;  /* 0x016830060500a5a7 */ /* 0x000ea4000804007f */
[----:B--2---:R-:W-:Y:S05]  /*18400*/  @!P2 BRA `(.L_x_13379) ;  /* 0xfffffffc00f0a947 */ /* 0x004fea000383ffff */
[----:B------:R-:W-:Y:S05]  /*18410*/  BRA `(.L_x_13378) ;  /* 0xffffff2c00947947 */ /* 0x000fea000383ffff */
.L_x_13383:
[----:B-1----:R1:W2:Y:S02]  /*18420*/  SYNCS.PHASECHK.TRANS64.TRYWAIT P1, [R5+URZ+0x16850], R4 ;  /* 0x01685004050075a7 */ /* 0x0022a4000802017f */
[----:B--2---:R-:W-:Y:S05]  /*18430*/  @!P1 NANOSLEEP.SYNCS 0x989680 ;  /* 0x009896800000995d */ /* 0x004fea0003900000 */
[----:B------:R-:W2:Y:S02]  /*18440*/  @!P1 SYNCS.PHASECHK.TRANS64 P1, [R5+URZ+0x16850], R4 ;  /* 0x01685004050095a7 */ /* 0x000ea4000802007f */
[----:B--2---:R-:W-:Y:S05]  /*18450*/  @!P1 BRA `(.L_x_13383) ;  /* 0xfffffffc00f09947 */ /* 0x004fea000383ffff */
[----:B------:R-:W-:Y:S05]  /*18460*/  BRA `(.L_x_13380) ;  /* 0xffffff3000647947 */ /* 0x000fea000383ffff */
.L_x_13390:
[----:B-1----:R1:W2:Y:S02]  /*18470*/  SYNCS.PHASECHK.TRANS64.TRYWAIT P1, [R11+URZ+0x16850], R4 ;  /* 0x016850040b0075a7 */ /* 0x0022a4000802017f */
[----:B--2---:R-:W-:Y:S05]  /*18480*/  @!P1 NANOSLEEP.SYNCS 0x989680 ;  /* 0x009896800000995d */ /* 0x004fea0003900000 */
[----:B------:R-:W2:Y:S02]  /*18490*/  @!P1 SYNCS.PHASECHK.TRANS64 P1, [R11+URZ+0x16850], R4 ;  /* 0x016850040b0095a7 */ /* 0x000ea4000802007f */
[----:B--2---:R-:W-:Y:S05]  /*184a0*/  @!P1 BRA `(.L_x_13390) ;  /* 0xfffffffc00f09947 */ /* 0x004fea000383ffff */
[----:B------:R-:W-:Y:S05]  /*184b0*/  BRA `(.L_x_13389) ;  /* 0xffffff5400347947 */ /* 0x000fea000383ffff */
.L_x_13396:
[----:B------:R-:W-:Y:S01]  /*184c0*/  MOV R13, R41 ;  /* 0x00000029000d7202 */ /* 0x000fe20000000f00 */
[----:B------:R-:W-:Y:S02]  /*184d0*/  IMAD.MOV.U32 R12, RZ, RZ, RZ ;  /* 0x000000ffff0c7224 */ /* 0x000fe400078e00ff */
[----:B------:R-:W-:Y:S02]  /*184e0*/  IMAD.MOV.U32 R11, RZ, RZ, 0x181f ;  /* 0x0000181fff0b7424 */ /* 0x000fe400078e00ff */
[----:B------:R-:W-:Y:S02]  /*184f0*/  IMAD.MOV.U32 R15, RZ, RZ, -0x1 ;  /* 0xffffffffff0f7424 */ /* 0x000fe400078e00ff */
[----:B------:R-:W-:-:S07]  /*18500*/  IMAD R42, R68, 0xc0, R70 ;  /* 0x000000c0442a7824 */ /* 0x000fce00078e0246 */
[----:B-----5:R-:W-:Y:S05]  /*18510*/  WARPSYNC.COLLECTIVE R15, `(.L_x_13566) ;  /* 0x000000000f087348 */ /* 0x020fea0003c00000 */
[----:B------:R0:W1:Y:S02]  /*18520*/  SHFL.IDX P6, R14, R13, R12, R11 ;  /* 0x0000000c0d0e7389 */ /* 0x00006400000c000b */
[----:B01---5:R-:W-:Y:S01]  /*18530*/  ENDCOLLECTIVE ;  /* 0x000000000000791b */ /* 0x023fe20003800000 */
.L_x_13566:
[----:B------:R-:W-:Y:S02]  /*18540*/  VIADD R20, R42, 0x30 ;  /* 0x000000302a147836 */ /* 0x000fe40000000000 */
[----:B------:R-:W-:Y:S02]  /*18550*/  IMAD.MOV.U32 R13, RZ, RZ, R40 ;  /* 0x000000ffff0d7224 */ /* 0x000fe400078e0028 */
[----:B------:R-:W-:-:S07]  /*18560*/  IMAD.MOV.U32 R0, RZ, RZ, R14 ;  /* 0x000000ffff007224 */ /* 0x000fce00078e000e */
[----:B------:R-:W-:Y:S05]  /*18570*/  WARPSYNC.COLLECTIVE R15, `(.L_x_13567) ;  /* 0x000000000f087348 */ /* 0x000fea0003c00000 */
[----:B------:R0:W1:Y:S02]  /*18580*/  SHFL.IDX P6, R14, R13, R12, R11 ;  /* 0x0000000c0d0e7389 */ /* 0x00006400000c000b */
[----:B01----:R-:W-:Y:S01]  /*18590*/  ENDCOLLECTIVE ;  /* 0x000000000000791b */ /* 0x003fe20003800000 */
.L_x_13567:
[----:B------:R-:W-:Y:S02]  /*185a0*/  ULDC UR4, c[0x0][0xac8] ;  /* 0x0002b20000047ab9 */ /* 0x000fe40000000800 */
[----:B------:R-:W-:-:S04]  /*185b0*/  ISETP.GE.AND P0, PT, R59, UR4, PT ;  /* 0x000000043b007c0c */ /* 0x000fc8000bf06270 */
[-C--:B------:R-:W-:Y:S01]  /*185c0*/  ISETP.GE.OR P4, PT, R20, R61.reuse, P0 ;  /* 0x0000003d1400720c */ /* 0x080fe20000786670 */
[C---:B------:R-:W-:Y:S01]  /*185d0*/  VIADD R20, R42.reuse, 0x60 ;  /* 0x000000602a147836 */ /* 0x040fe20000000000 */
[----:B------:R-:W-:-:S04]  /*185e0*/  ISETP.GE.OR P3, PT, R42, R61, P0 ;  /* 0x0000003d2a00720c */ /* 0x000fc80000766670 */
[----:B------:R-:W-:Y:S01]  /*185f0*/  ISETP.GE.OR P2, PT, R20, R61, P0 ;  /* 0x0000003d1400720c */ /* 0x000fe20000746670 */
[----:B------:R-:W-:Y:S01]  /*18600*/  IMAD.MOV.U32 R12, RZ, RZ, 0x1 ;  /* 0x00000001ff0c7424 */ /* 0x000fe200078e00ff */
[----:B------:R-:W-:Y:S01]  /*18610*/  MOV R13, R41 ;  /* 0x00000029000d7202 */ /* 0x000fe20000000f00 */
[----:B------:R-:W-:-:S10]  /*18620*/  IMAD.MOV.U32 R3, RZ, RZ, R14 ;  /* 0x000000ffff037224 */ /* 0x000fd400078e000e */
[----:B------:R-:W-:Y:S05]  /*18630*/  WARPSYNC.COLLECTIVE R15, `(.L_x_13568) ;  /* 0x000000000f087348 */ /* 0x000fea0003c00000 */
[----:B------:R0:W1:Y:S02]  /*18640*/  SHFL.IDX P6, R14, R13, R12, R11 ;  /* 0x0000000c0d0e7389 */ /* 0x00006400000c000b */
[----:B01----:R-:W-:Y:S01]  /*18650*/  ENDCOLLECTIVE ;  /* 0x000000000000791b */ /* 0x003fe20003800000 */
.L_x_13568:
[----:B------:R-:W-:-:S04]  /*18660*/  @!P3 LEA R32, P5, R59, R3, 0x1 ;  /* 0x000000033b20b211 */ /* 0x000fc800078a08ff */
[----:B------:R-:W-:Y:S01]  /*18670*/  @!P3 LEA.HI.X R3, R59, R0, R58, 0x1, P5 ;  /* 0x000000003b03b211 */ /* 0x000fe200028f0c3a */
[----:B------:R-:W-:Y:S02]  /*18680*/  IMAD.MOV.U32 R13, RZ, RZ, R40 ;  /* 0x000000ffff0d7224 */ /* 0x000fe400078e0028 */
[----:B------:R-:W-:-:S07]  /*18690*/  IMAD.MOV.U32 R8, RZ, RZ, R14 ;  /* 0x000000ffff087224 */ /* 0x000fce00078e000e */
[----:B------:R-:W-:Y:S05]  /*186a0*/  WARPSYNC.COLLECTIVE R15, `(.L_x_13569) ;  /* 0x000000000f087348 */ /* 0x000fea0003c00000 */
[----:B------:R0:W1:Y:S02]  /*186b0*/  SHFL.IDX P6, R14, R13, R12, R11 ;  /* 0x0000000c0d0e7389 */ /* 0x00006400000c000b */
[----:B01----:R-:W-:Y:S01]  /*186c0*/  ENDCOLLECTIVE ;  /* 0x000000000000791b */ /* 0x003fe20003800000 */
.L_x_13569:
[----:B------:R-:W-:Y:S02]  /*186d0*/  IMAD.MOV.U32 R13, RZ, RZ, R41 ;  /* 0x000000ffff0d7224 */ /* 0x000fe400078e0029 */
[----:B------:R-:W-:Y:S02]  /*186e0*/  IMAD.MOV.U32 R12, RZ, RZ, 0x2 ;  /* 0x00000002ff0c7424 */ /* 0x000fe400078e00ff */
[----:B------:R-:W-:-:S07]  /*186f0*/  IMAD.MOV.U32 R9, RZ, RZ, R14 ;  /* 0x000000ffff097224 */ /* 0x000fce00078e000e */
[----:B------:R-:W-:Y:S05]  /*18700*/  WARPSYNC.COLLECTIVE R15, `(.L_x_13570) ;  /* 0x000000000f087348 */ /* 0x000fea0003c00000 */
[----:B------:R0:W1:Y:S02]  /*18710*/  SHFL.IDX P6, R14, R13, R12, R11 ;  /* 0x0000000c0d0e7389 */ /* 0x00006400000c000b */
[----:B01----:R-:W-:Y:S01]  /*18720*/  ENDCOLLECTIVE ;  /* 0x000000000000791b */ /* 0x003fe20003800000 */
.L_x_13570:
[----:B------:R-:W-:Y:S01]  /*18730*/  @!P4 LEA R20, P1, R59, R9, 0x1 ;  /* 0x000000093b14c211 */ /* 0x000fe200078208ff */
[----:B------:R-:W-:-:S03]  /*18740*/  @!P3 IMAD.MOV.U32 R9, RZ, RZ, R3 ;  /* 0x000000ffff09b224 */ /* 0x000fc600078e0003 */
[----:B------:R-:W-:Y:S01]  /*18750*/  @!P4 LEA.HI.X R21, R59, R8, R58, 0x1, P1 ;  /* 0x000000083b15c211 */ /* 0x000fe200008f0c3a */
[----:B------:R-:W-:-:S05]  /*18760*/  @!P3 IMAD.MOV.U32 R8, RZ, RZ, R32 ;  /* 0x000000ffff08b224 */ /* 0x000fca00078e0020 */
[----:B------:R0:W-:Y:S01]  /*18770*/  @!P3 ST.E.128 desc[UR42][R8.64], R4 ;  /* 0x000000040800b985 */ /* 0x0001e2000c101d2a */
[----:B------:R-:W-:-:S03]  /*18780*/  IMAD.MOV.U32 R13, RZ, RZ, R40 ;  /* 0x000000ffff0d7224 */ /* 0x000fc600078e0028 */
[----:B------:R0:W-:Y:S01]  /*18790*/  @!P4 ST.E.128 desc[UR42][R20.64], R24 ;  /* 0x000000181400c985 */ /* 0x0001e2000c101d2a */
[----:B------:R-:W-:-:S07]  /*187a0*/  MOV R10, R14 ;  /* 0x0000000e000a7202 */ /* 0x000fce0000000f00 */
[----:B0-----:R-:W-:Y:S05]  /*187b0*/  WARPSYNC.COLLECTIVE R15, `(.L_x_13571) ;  /* 0x000000000f087348 */ /* 0x001fea0003c00000 */
[----:B------:R1:W2:Y:S02]  /*187c0*/  SHFL.IDX P6, R14, R13, R12, R11 ;  /* 0x0000000c0d0e7389 */ /* 0x0002a400000c000b */
[----:B012---:R-:W-:Y:S01]  /*187d0*/  ENDCOLLECTIVE ;  /* 0x000000000000791b */ /* 0x007fe20003800000 */
.L_x_13571:
[----:B------:R-:W-:Y:S01]  /*187e0*/  IMAD.MOV.U32 R13, RZ, RZ, R41 ;  /* 0x000000ffff0d7224 */ /* 0x000fe200078e0029 */
[----:B------:R-:W-:Y:S02]  /*187f0*/  MOV R12, 0x3 ;  /* 0x00000003000c7802 */ /* 0x000fe40000000f00 */
[----:B------:R-:W-:-:S13]  /*18800*/  @!P2 LEA R43, P5, R59, R14, 0x1 ;  /* 0x0000000e3b2ba211 */ /* 0x000fda00078a08ff */
[----:B------:R-:W-:Y:S05]  /*18810*/  WARPSYNC.COLLECTIVE R15, `(.L_x_13572) ;  /* 0x000000000f087348 */ /* 0x000fea0003c00000 */
[----:B------:R0:W1:Y:S02]  /*18820*/  SHFL.IDX P6, R14, R13, R12, R11 ;  /* 0x0000000c0d0e7389 */ /* 0x00006400000c000b */
[----:B01----:R-:W-:Y:S01]  /*18830*/  ENDCOLLECTIVE ;  /* 0x000000000000791b */ /* 0x003fe20003800000 */
.L_x_13572:
[----:B------:R-:W-:Y:S01]  /*18840*/  @!P2 LEA.HI.X R10, R59, R10, R58, 0x1, P5 ;  /* 0x0000000a3b0aa211 */ /* 0x000fe200028f0c3a */
[----:B------:R-:W-:-:S04]  /*18850*/  @!P2 IMAD.MOV.U32 R4, RZ, RZ, R43 ;  /* 0x000000ffff04a224 */ /* 0x000fc800078e002b */
[----:B------:R-:W-:-:S05]  /*18860*/  @!P2 IMAD.MOV.U32 R5, RZ, RZ, R10 ;  /* 0x000000ffff05a224 */ /* 0x000fca00078e000a */
[----:B------:R0:W-:Y:S01]  /*18870*/  @!P2 ST.E.128 desc[UR42][R4.64], R28 ;  /* 0x0000001c0400a985 */ /* 0x0001e2000c101d2a */
[----:B------:R-:W-:Y:S02]  /*18880*/  IMAD.MOV.U32 R13, RZ, RZ, R40 ;  /* 0x000000ffff0d7224 */ /* 0x000fe400078e0028 */
[----:B------:R-:W-:-:S07]  /*18890*/  IMAD.MOV.U32 R0, RZ, RZ, R14 ;  /* 0x000000ffff007224 */ /* 0x000fce00078e000e */
[----:B0-----:R-:W-:Y:S05]  /*188a0*/  WARPSYNC.COLLECTIVE R15, `(.L_x_13573) ;  /* 0x000000000f087348 */ /* 0x001fea0003c00000 */
[----:B------:R1:W2:Y:S02]  /*188b0*/  SHFL.IDX P6, R14, R13, R12, R11 ;  /* 0x0000000c0d0e7389 */ /* 0x0002a400000c000b */
[----:B012---:R-:W-:Y:S01]  /*188c0*/  ENDCOLLECTIVE ;  /* 0x000000000000791b */ /* 0x007fe20003800000 */
.L_x_13573:
[----:B------:R-:W-:Y:S05]  /*188d0*/  BRA `(.L_x_13574) ;  /* 0xffffff6800787947 */ /* 0x000fea000383ffff */
.L_x_13398:
[----:B------:R-:W-:Y:S01]  /*188e0*/  IMAD.MOV.U32 R13, RZ, RZ, R4 ;  /* 0x000000ffff0d7224 */ /* 0x000fe200078e0004 */
[----:B------:R-:W-:Y:S01]  /*188f0*/  MOV R11, 0x1c1f ;  /* 0x00001c1f000b7802 */ /* 0x000fe20000000f00 */
[----:B------:R-:W-:Y:S02]  /*18900*/  IMAD.MOV.U32 R12, RZ, RZ, RZ ;  /* 0x000000ffff0c7224 */ /* 0x000fe400078e00ff */
[----:B------:R-:W-:-:S07]  /*18910*/  IMAD.MOV.U32 R15, RZ, RZ, -0x1 ;  /* 0xffffffffff0f7424 */ /* 0x000fce00078e00ff */
[----:B------:R-:W-:Y:S05]  /*18920*/  WARPSYNC.COLLECTIVE R15, `(.L_x_13575) ;  /* 0x000000000f087348 */ /* 0x000fea0003c00000 */
[----:B------:R0:W1:Y:S02]  /*18930*/  SHFL.IDX P6, R14, R13, R12, R11 ;  /* 0x0000000c0d0e7389 */ /* 0x00006400000c000b */
[----:B01----:R-:W-:Y:S01]  /*18940*/  ENDCOLLECTIVE ;  /* 0x000000000000791b */ /* 0x003fe20003800000 */
.L_x_13575:
[----:B------:R-:W-:Y:S02]  /*18950*/  IMAD.MOV.U32 R13, RZ, RZ, R0 ;  /* 0x000000ffff0d7224 */ /* 0x000fe400078e0000 */
[----:B------:R-:W-:-:S07]  /*18960*/  IMAD.MOV.U32 R3, RZ, RZ, R14 ;  /* 0x000000ffff037224 */ /* 0x000fce00078e000e */
[----:B------:R-:W-:Y:S05]  /*18970*/  WARPSYNC.COLLECTIVE R15, `(.L_x_13576) ;  /* 0x000000000f087348 */ /* 0x000fea0003c00000 */
[----:B------:R0:W1:Y:S02]  /*18980*/  SHFL.IDX P6, R14, R13, R12, R11 ;  /* 0x0000000c0d0e7389 */ /* 0x00006400000c000b */
[----:B01----:R-:W-:Y:S01]  /*18990*/  ENDCOLLECTIVE ;  /* 0x000000000000791b */ /* 0x003fe20003800000 */
.L_x_13576:
[----:B------:R-:W-:Y:S05]  /*189a0*/  BRA `(.L_x_13577) ;  /* 0xffffff6c00547947 */ /* 0x000fea000383ffff */
.L_x_13401:
[----:B------:R-:W-:Y:S01]  /*189b0*/  BSSY B1, `(.L_x_13578) ;  /* 0x0000008000017945 */ /* 0x000fe20003800000 */
[----:B---3--:R-:W-:Y:S01]  /*189c0*/  IMAD.MOV.U32 R13, RZ, RZ, R4 ;  /* 0x000000ffff0d7224 */ /* 0x008fe200078e0004 */
[----:B------:R-:W-:Y:S01]  /*189d0*/  MOV R15, 0xffffffff ;  /* 0xffffffff000f7802 */ /* 0x000fe20000000f00 */
[----:B------:R-:W-:Y:S02]  /*189e0*/  IMAD.MOV.U32 R12, RZ, RZ, 0x1 ;  /* 0x00000001ff0c7424 */ /* 0x000fe400078e00ff */
[----:B------:R-:W-:-:S07]  /*189f0*/  IMAD.MOV.U32 R11, RZ, RZ, 0x1c1f ;  /* 0x00001c1fff0b7424 */ /* 0x000fce00078e00ff */
[----:B012---:R-:W-:Y:S05]  /*18a00*/  WARPSYNC.COLLECTIVE R15, `(.L_x_13579) ;  /* 0x000000000f087348 */ /* 0x007fea0003c00000 */
[----:B--2---:R2:W3:Y:S02]  /*18a10*/  SHFL.IDX P6, R14, R13, R12, R11 ;  /* 0x0000000c0d0e7389 */ /* 0x0044e400000c000b */
[----:B0123--:R-:W-:Y:S01]  /*18a20*/  ENDCOLLECTIVE ;  /* 0x000000000000791b */ /* 0x00ffe20003800000 */
.L_x_13579:
[----:B------:R-:W-:Y:S05]  /*18a30*/  BSYNC B1 ;  /* 0x0000000000017941 */ /* 0x000fea0003800000 */
.L_x_13578:
        /* <DEDUP_REMOVED lines=8> */
.L_x_13580:
[----:B------:R-:W-:Y:S05]  /*18ac0*/  BRA `(.L_x_13581) ;  /* 0xffffff6c00b07947 */ /* 0x000fea000383ffff */
.L_x_13405:
[----:B------:R-:W-:Y:S01]  /*18ad0*/  IMAD.MOV.U32 R13, RZ, RZ, R20 ;  /* 0x000000ffff0d7224 */ /* 0x000fe200078e0014 */
[----:B------:R-:W-:Y:S01]  /*18ae0*/  MOV R12, RZ ;  /* 0x000000ff000c7202 */ /* 0x000fe20000000f00 */
[----:B------:R-:W-:Y:S02]  /*18af0*/  IMAD.MOV.U32 R11, RZ, RZ, 0x181f ;  /* 0x0000181fff0b7424 */ /* 0x000fe400078e00ff */
[----:B------:R-:W-:Y:S02]  /*18b00*/  IMAD.MOV.U32 R15, RZ, RZ, -0x1 ;  /* 0xffffffffff0f7424 */ /* 0x000fe400078e00ff */
[----:B------:R-:W-:Y:S02]  /*18b10*/  IMAD R24, R27, 0xc0, R28 ;  /* 0x000000c01b187824 */ /* 0x000fe400078e021c */
[----:B------:R-:W-:-:S07]  /*18b20*/  IMAD R21, R25, R8, RZ ;  /* 0x0000000819157224 */ /* 0x000fce00078e02ff */
[----:B-1----:R-:W-:Y:S05]  /*18b30*/  WARPSYNC.COLLECTIVE R15, `(.L_x_13582) ;  /* 0x000000000f087348 */ /* 0x002fea0003c00000 */
[----:B------:R0:W2:Y:S02]  /*18b40*/  SHFL.IDX P6, R14, R13, R12, R11 ;  /* 0x0000000c0d0e7389 */ /* 0x0000a400000c000b */
[----:B012---:R-:W-:Y:S01]  /*18b50*/  ENDCOLLECTIVE ;  /* 0x000000000000791b */ /* 0x007fe20003800000 */
.L_x_13582:
[C---:B------:R-:W-:Y:S01]  /*18b60*/  VIADD R8, R24.reuse, 0x30 ;  /* 0x0000003018087836 */ /* 0x040fe20000000000 */
[----:B------:R-:W-:-:S04]  /*18b70*/  ISETP.GE.OR P3, PT, R24, R21, P0 ;  /* 0x000000151800720c */ /* 0x000fc80000766670 */
[----:B------:R-:W-:Y:S01]  /*18b80*/  ISETP.GE.OR P4, PT, R8, R21, P0 ;  /* 0x000000150800720c */ /* 0x000fe20000786670 */
[----:B------:R-:W-:-:S05]  /*18b90*/  VIADD R8, R24, 0x60 ;  /* 0x0000006018087836 */ /* 0x000fca0000000000 */
[----:B------:R-:W-:Y:S01]  /*18ba0*/  ISETP.GE.OR P2, PT, R8, R21, P0 ;  /* 0x000000150800720c */ /* 0x000fe20000746670 */
[----:B------:R-:W-:Y:S02]  /*18bb0*/  IMAD.MOV.U32 R13, RZ, RZ, R7 ;  /* 0x000000ffff0d7224 */ /* 0x000fe400078e0007 */
[----:B------:R-:W-:-:S10]  /*18bc0*/  IMAD.MOV.U32 R0, RZ, RZ, R14 ;  /* 0x000000ffff007224 */ /* 0x000fd400078e000e */
[----:B------:R-:W-:Y:S05]  /*18bd0*/  WARPSYNC.COLLECTIVE R15, `(.L_x_13583) ;  /* 0x000000000f087348 */ /* 0x000fea0003c00000 */
[----:B------:R0:W1:Y:S02]  /*18be0*/  SHFL.IDX P6, R14, R13, R12, R11 ;  /* 0x0000000c0d0e7389 */ /* 0x00006400000c000b */
[----:B01----:R-:W-:Y:S01]  /*18bf0*/  ENDCOLLECTIVE ;  /* 0x000000000000791b */ /* 0x003fe20003800000 */
.L_x_13583:
[----:B------:R-:W-:Y:S01]  /*18c00*/  IMAD.MOV.U32 R13, RZ, RZ, R20 ;  /* 0x000000ffff0d7224 */ /* 0x000fe200078e0014 */
[----:B------:R-:W-:Y:S01]  /*18c10*/  MOV R12, 0x1 ;  /* 0x00000001000c7802 */ /* 0x000fe20000000f00 */
[----:B------:R-:W-:-:S07]  /*18c20*/  IMAD.MOV.U32 R3, RZ, RZ, R14 ;  /* 0x000000ffff037224 */ /* 0x000fce00078e000e */
[----:B------:R-:W-:Y:S05]  /*18c30*/  WARPSYNC.COLLECTIVE R15, `(.L_x_13584) ;  /* 0x000000000f087348 */ /* 0x000fea0003c00000 */
[----:B------:R0:W1:Y:S02]  /*18c40*/  SHFL.IDX P6, R14, R13, R12, R11 ;  /* 0x0000000c0d0e7389 */ /* 0x00006400000c000b */
[----:B01----:R-:W-:Y:S01]  /*18c50*/  ENDCOLLECTIVE ;  /* 0x000000000000791b */ /* 0x003fe20003800000 */
.L_x_13584:
[----:B------:R-:W-:-:S04]  /*18c60*/  @!P3 LEA R10, P5, R59, R3, 0x1 ;  /* 0x000000033b0ab211 */ /* 0x000fc800078a08ff */
[----:B------:R-:W-:Y:S01]  /*18c70*/  @!P3 LEA.HI.X R3, R59, R0, R58, 0x1, P5 ;  /* 0x000000003b03b211 */ /* 0x000fe200028f0c3a */
[----:B------:R-:W-:Y:S02]  /*18c80*/  IMAD.MOV.U32 R13, RZ, RZ, R7 ;  /* 0x000000ffff0d7224 */ /* 0x000fe400078e0007 */
[----:B------:R-:W-:-:S07]  /*18c90*/  IMAD.MOV.U32 R4, RZ, RZ, R14 ;  /* 0x000000ffff047224 */ /* 0x000fce00078e000e */
[----:B------:R-:W-:Y:S05]  /*18ca0*/  WARPSYNC.COLLECTIVE R15, `(.L_x_13585) ;  /* 0x000000000f087348 */ /* 0x000fea0003c00000 */
[----:B------:R0:W1:Y:S02]  /*18cb0*/  SHFL.IDX P6, R14, R13, R12, R11 ;  /* 0x0000000c0d0e7389 */ /* 0x00006400000c000b */
[----:B01----:R-:W-:Y:S01]  /*18cc0*/  ENDCOLLECTIVE ;  /* 0x000000000000791b */ /* 0x003fe20003800000 */
.L_x_13585:
[----:B------:R-:W-:Y:S02]  /*18cd0*/  IMAD.MOV.U32 R13, RZ, RZ, R20 ;  /* 0x000000ffff0d7224 */ /* 0x000fe400078e0014 */
[----:B------:R-:W-:Y:S02]  /*18ce0*/  IMAD.MOV.U32 R12, RZ, RZ, 0x2 ;  /* 0x00000002ff0c7424 */ /* 0x000fe400078e00ff */
[----:B------:R-:W-:-:S07]  /*18cf0*/  IMAD.MOV.U32 R5, RZ, RZ, R14 ;  /* 0x000000ffff057224 */ /* 0x000fce00078e000e */
[----:B------:R-:W-:Y:S05]  /*18d00*/  WARPSYNC.COLLECTIVE R15, `(.L_x_13586) ;  /* 0x000000000f087348 */ /* 0x000fea0003c00000 */
[----:B------:R0:W1:Y:S02]  /*18d10*/  SHFL.IDX P6, R14, R13, R12, R11 ;  /* 0x0000000c0d0e7389 */ /* 0x00006400000c000b */
[----:B01----:R-:W-:Y:S01]  /*18d20*/  ENDCOLLECTIVE ;  /* 0x000000000000791b */ /* 0x003fe20003800000 */
.L_x_13586:
[----:B------:R-:W-:-:S04]  /*18d30*/  @!P4 LEA R8, P1, R59, R5, 0x1 ;  /* 0x000000053b08c211 */ /* 0x000fc800078208ff */
[----:B------:R-:W-:Y:S02]  /*18d40*/  @!P4 LEA.HI.X R9, R59, R4, R58, 0x1, P1 ;  /* 0x000000043b09c211 */ /* 0x000fe400008f0c3a */
[----:B------:R-:W-:Y:S01]  /*18d50*/  MOV R13, R7 ;  /* 0x00000007000d7202 */ /* 0x000fe20000000f00 */
[----:B------:R-:W-:-:S07]  /*18d60*/  IMAD.MOV.U32 R6, RZ, RZ, R14 ;  /* 0x000000ffff067224 */ /* 0x000fce00078e000e */
[----:B------:R-:W-:Y:S05]  /*18d70*/  WARPSYNC.COLLECTIVE R15, `(.L_x_13587) ;  /* 0x000000000f087348 */ /* 0x000fea0003c00000 */
[----:B------:R0:W1:Y:S02]  /*18d80*/  SHFL.IDX P6, R14, R13, R12, R11 ;  /* 0x0000000c0d0e7389 */ /* 0x00006400000c000b */
[----:B01----:R-:W-:Y:S01]  /*18d90*/  ENDCOLLECTIVE ;  /* 0x000000000000791b */ /* 0x003fe20003800000 */
.L_x_13587:
[----:B------:R-:W-:Y:S02]  /*18da0*/  @!P3 IMAD.MOV.U32 R11, RZ, RZ, R3 ;  /* 0x000000ffff0bb224 */ /* 0x000fe400078e0003 */
[----:B------:R-:W-:Y:S02]  /*18db0*/  IMAD.MOV.U32 R13, RZ, RZ, R20 ;  /* 0x000000ffff0d7224 */ /* 0x000fe400078e0014 */
[----:B------:R-:W-:Y:S01]  /*18dc0*/  IMAD.MOV.U32 R12, RZ, RZ, 0x3 ;  /* 0x00000003ff0c7424 */ /* 0x000fe200078e00ff */
[----:B------:R0:W-:Y:S04]  /*18dd0*/  @!P3 ST.E.128 desc[UR42][R10.64], RZ ;  /* 0x000000ff0a00b985 */ /* 0x0001e8000c101d2a */
[----:B------:R1:W-:Y:S01]  /*18de0*/  @!P4 ST.E.128 desc[UR42][R8.64], RZ ;  /* 0x000000ff0800c985 */ /* 0x0003e2000c101d2a */
[----:B------:R-:W-:-:S04]  /*18df0*/  @!P2 LEA R25, P5, R59, R14, 0x1 ;  /* 0x0000000e3b19a211 */ /* 0x000fc800078a08ff */
[----:B------:R-:W-:Y:S01]  /*18e00*/  @!P2 LEA.HI.X R5, R59, R6, R58, 0x1, P5 ;  /* 0x000000063b05a211 */ /* 0x000fe200028f0c3a */
[----:B0-----:R-:W-:Y:S02]  /*18e10*/  IMAD.MOV.U32 R11, RZ, RZ, 0x181f ;  /* 0x0000181fff0b7424 */ /* 0x001fe400078e00ff */
[----:B------:R-:W-:-:S07]  /*18e20*/  @!P2 IMAD.MOV.U32 R4, RZ, RZ, R25 ;  /* 0x000000ffff04a224 */ /* 0x000fce00078e0019 */
[----:B-1----:R-:W-:Y:S05]  /*18e30*/  WARPSYNC.COLLECTIVE R15, `(.L_x_13588) ;  /* 0x000000000f087348 */ /* 0x002fea0003c00000 */
[----:B------:R0:W2:Y:S02]  /*18e40*/  SHFL.IDX P6, R14, R13, R12, R11 ;  /* 0x0000000c0d0e7389 */ /* 0x0000a400000c000b */
[----:B012---:R-:W-:Y:S01]  /*18e50*/  ENDCOLLECTIVE ;  /* 0x000000000000791b */ /* 0x007fe20003800000 */
.L_x_13588:
[----:B------:R0:W-:Y:S01]  /*18e60*/  @!P2 ST.E.128 desc[UR42][R4.64], RZ ;  /* 0x000000ff0400a985 */ /* 0x0001e2000c101d2a */
[----:B------:R-:W-:Y:S01]  /*18e70*/  IMAD.MOV.U32 R13, RZ, RZ, R7 ;  /* 0x000000ffff0d7224 */ /* 0x000fe200078e0007 */
[----:B------:R-:W-:-:S07]  /*18e80*/  MOV R0, R14 ;  /* 0x0000000e00007202 */ /* 0x000fce0000000f00 */
[----:B0-----:R-:W-:Y:S05]  /*18e90*/  WARPSYNC.COLLECTIVE R15, `(.L_x_13589) ;  /* 0x000000000f087348 */ /* 0x001fea0003c00000 */
[----:B------:R1:W2:Y:S02]  /*18ea0*/  SHFL.IDX P6, R14, R13, R12, R11 ;  /* 0x0000000c0d0e7389 */ /* 0x0002a400000c000b */
[----:B012---:R-:W-:Y:S01]  /*18eb0*/  ENDCOLLECTIVE ;  /* 0x000000000000791b */ /* 0x007fe20003800000 */
.L_x_13589:
[----:B------:R-:W-:Y:S05]  /*18ec0*/  BRA `(.L_x_13590) ;  /* 0xffffff7400d07947 */ /* 0x000fea000383ffff */
.L_x_13422:
        /* <DEDUP_REMOVED lines=11> */
.L_x_13592:
[----:B------:R-:W-:Y:S05]  /*18f80*/  BSYNC B1 ;  /* 0x0000000000017941 */ /* 0x000fea0003800000 */
.L_x_13591:
[----:B------:R-:W-:Y:S05]  /*18f90*/  BRA `(.L_x_13593) ;  /* 0xffffff8c00807947 */ /* 0x000fea000383ffff */
.L_x_13424:
[----:B------:R-:W-:Y:S01]  /*18fa0*/  BSSY B1, `(.L_x_13594) ;  /* 0x0000006000017945 */ /* 0x000fe20003800000 */
[----:B------:R-:W-:-:S07]  /*18fb0*/  MOV R15, 0xffffffff ;  /* 0xffffffff000f7802 */ /* 0x000fce0000000f00 */
[----:B0-----:R-:W-:Y:S05]  /*18fc0*/  WARPSYNC.COLLECTIVE R15, `(.L_x_13595) ;  /* 0x000000000f0c7348 */ /* 0x001fea0003c00000 */
[----:B------:R-:W-:Y:S02]  /*18fd0*/  ELECT P6, UR62, PT ;  /* 0x00000000003e782f */ /* 0x000fe400038c0000 */
[----:B------:R-:W-:Y:S01]  /*18fe0*/  MOV R14, UR62 ;  /* 0x0000003e000e7c02 */ /* 0x000fe20008000f00 */
[----:B0-----:R-:W-:Y:S10]  /*18ff0*/  ENDCOLLECTIVE ;  /* 0x000000000000791b */ /* 0x001ff40003800000 */
.L_x_13595:
[----:B------:R-:W-:Y:S05]  /*19000*/  BSYNC B1 ;  /* 0x0000000000017941 */ /* 0x000fea0003800000 */
.L_x_13594:
[----:B------:R-:W-:Y:S05]  /*19010*/  BRA `(.L_x_13423) ;  /* 0xffffff8c00787947 */ /* 0x000fea000383ffff */
.L_x_13426:
[----:B0-----:R0:W1:Y:S02]  /*19020*/  SYNCS.PHASECHK.TRANS64.TRYWAIT P0, [R16+URZ+0x16820], R6 ;  /* 0x01682006100075a7 */ /* 0x001064000800017f */
[----:B-1----:R-:W-:Y:S05]  /*19030*/  @!P0 NANOSLEEP.SYNCS 0x989680 ;  /* 0x009896800000895d */ /* 0x002fea0003900000 */
[----:B------:R-:W1:Y:S02]  /*19040*/  @!P0 SYNCS.PHASECHK.TRANS64 P0, [R16+URZ+0x16820], R6 ;  /* 0x01682006100085a7 */ /* 0x000e64000800007f */
[----:B-1----:R-:W-:Y:S05]  /*19050*/  @!P0 BRA `(.L_x_13426) ;  /* 0xfffffffc00f08947 */ /* 0x002fea000383ffff */
[----:B------:R-:W-:Y:S05]  /*19060*/  BRA `(.L_x_13596) ;  /* 0xffffff8c00887947 */ /* 0x000fea000383ffff */
.L_x_13430:
[----:B0-----:R0:W1:Y:S02]  /*19070*/  SYNCS.PHASECHK.TRANS64.TRYWAIT P0, [R6+URZ+0x168a0], R10 ;  /* 0x0168a00a060075a7 */ /* 0x001064000800017f */
[----:B-1----:R-:W-:Y:S05]  /*19080*/  @!P0 NANOSLEEP.SYNCS 0x989680 ;  /* 0x009896800000895d */ /* 0x002fea0003900000 */
[----:B------:R-:W1:Y:S02]  /*19090*/  @!P0 SYNCS.PHASECHK.TRANS64 P0, [R6+URZ+0x168a0], R10 ;  /* 0x0168a00a060085a7 */ /* 0x000e64000800007f */
[----:B-1----:R-:W-:Y:S05]  /*190a0*/  @!P0 BRA `(.L_x_13430) ;  /* 0xfffffffc00f08947 */ /* 0x002fea000383ffff */
[----:B------:R-:W-:Y:S05]  /*190b0*/  BRA `(.L_x_13597) ;  /* 0xffffff8c00a47947 */ /* 0x000fea000383ffff */
.L_x_13435:
[----:B-1----:R1:W2:Y:S02]  /*190c0*/  SYNCS.PHASECHK.TRANS64.TRYWAIT P0, [R6+URZ+0x168c0], R10 ;  /* 0x0168c00a060075a7 */ /* 0x0022a4000800017f */
[----:B--2---:R-:W-:Y:S05]  /*190d0*/  @!P0 NANOSLEEP.SYNCS 0x989680 ;  /* 0x009896800000895d */ /* 0x004fea0003900000 */
[----:B------:R-:W2:Y:S02]  /*190e0*/  @!P0 SYNCS.PHASECHK.TRANS64 P0, [R6+URZ+0x168c0], R10 ;  /* 0x0168c00a060085a7 */ /* 0x000ea4000800007f */
[----:B--2---:R-:W-:Y:S05]  /*190f0*/  @!P0 BRA `(.L_x_13435) ;  /* 0xfffffffc00f08947 */ /* 0x004fea000383ffff */
[----:B------:R-:W-:Y:S05]  /*19100*/  BRA `(.L_x_13598) ;  /* 0xffffff9000247947 */ /* 0x000fea000383ffff */
.L_x_13442:
[----:B-1----:R1:W2:Y:S02]  /*19110*/  SYNCS.PHASECHK.TRANS64.TRYWAIT P2, [R6+URZ+0x168a0], R7 ;  /* 0x0168a007060075a7 */ /* 0x0022a4000804017f */
[----:B--2---:R-:W-:Y:S05]  /*19120*/  @!P2 NANOSLEEP.SYNCS 0x989680 ;  /* 0x009896800000a95d */ /* 0x004fea0003900000 */
[----:B------:R-:W2:Y:S02]  /*19130*/  @!P2 SYNCS.PHASECHK.TRANS64 P2, [R6+URZ+0x168a0], R7 ;  /* 0x0168a0070600a5a7 */ /* 0x000ea4000804007f */
[----:B--2---:R-:W-:Y:S05]  /*19140*/  @!P2 BRA `(.L_x_13442) ;  /* 0xfffffffc00f0a947 */ /* 0x004fea000383ffff */
[----:B------:R-:W-:Y:S05]  /*19150*/  BRA `(.L_x_13599) ;  /* 0xffffff9000f07947 */ /* 0x000fea000383ffff */
.L_x_13447:
[----:B0-----:R0:W2:Y:S02]  /*19160*/  SYNCS.PHASECHK.TRANS64.TRYWAIT P2, [R6+URZ+0x168c0], R7 ;  /* 0x0168c007060075a7 */ /* 0x0010a4000804017f */
[----:B--2---:R-:W-:Y:S05]  /*19170*/  @!P2 NANOSLEEP.SYNCS 0x989680 ;  /* 0x009896800000a95d */ /* 0x004fea0003900000 */
[----:B------:R-:W2:Y:S02]  /*19180*/  @!P2 SYNCS.PHASECHK.TRANS64 P2, [R6+URZ+0x168c0], R7 ;  /* 0x0168c0070600a5a7 */ /* 0x000ea4000804007f */
[----:B--2---:R-:W-:Y:S05]  /*19190*/  @!P2 BRA `(.L_x_13447) ;  /* 0xfffffffc00f0a947 */ /* 0x004fea000383ffff */
[----:B------:R-:W-:Y:S05]  /*191a0*/  BRA `(.L_x_13600) ;  /* 0xffffff9400687947 */ /* 0x000fea000383ffff */
.L_x_13462:
        /* <DEDUP_REMOVED lines=11> */
.L_x_13602:
[----:B------:R-:W-:Y:S05]  /*19260*/  BSYNC B0 ;  /* 0x0000000000007941 */ /* 0x000fea0003800000 */
.L_x_13601:
[----:B------:R-:W-:Y:S05]  /*19270*/  BRA `(.L_x_13603) ;  /* 0xffffffa000787947 */ /* 0x000fea000383ffff */
.L_x_13465:
[----:B0-----:R0:W1:Y:S02]  /*19280*/  SYNCS.PHASECHK.TRANS64.TRYWAIT P0, [R3+URZ+0x16840], R4 ;  /* 0x01684004030075a7 */ /* 0x001064000800017f */
[----:B-1----:R-:W-:Y:S05]  /*19290*/  @!P0 NANOSLEEP.SYNCS 0x989680 ;  /* 0x009896800000895d */ /* 0x002fea0003900000 */
[----:B------:R-:W1:Y:S02]  /*192a0*/  @!P0 SYNCS.PHASECHK.TRANS64 P0, [R3+URZ+0x16840], R4 ;  /* 0x01684004030085a7 */ /* 0x000e64000800007f */
[----:B-1----:R-:W-:Y:S05]  /*192b0*/  @!P0 BRA `(.L_x_13465) ;  /* 0xfffffffc00f08947 */ /* 0x002fea000383ffff */
[----:B------:R-:W-:Y:S05]  /*192c0*/  BRA `(.L_x_13604) ;  /* 0xffffffa000c87947 */ /* 0x000fea000383ffff */
.L_x_13466:
        /* <DEDUP_REMOVED lines=8> */
.L_x_13606:
[----:B------:R-:W-:Y:S05]  /*19350*/  BSYNC B0 ;  /* 0x0000000000007941 */ /* 0x000fea0003800000 */
.L_x_13605:
[----:B------:R-:W-:Y:S01]  /*19360*/  IMAD.MOV.U32 R13, RZ, RZ, R0 ;  /* 0x000000ffff0d7224 */ /* 0x000fe200078e0000 */
[----:B------:R-:W-:Y:S01]  /*19370*/  MOV R11, 0x181f ;  /* 0x0000181f000b7802 */ /* 0x000fe20000000f00 */
[----:B------:R-:W-:Y:S02]  /*19380*/  IMAD.MOV.U32 R12, RZ, RZ, RZ ;  /* 0x000000ffff0c7224 */ /* 0x000fe400078e00ff */
[----:B------:R-:W-:Y:S02]  /*19390*/  IMAD.MOV.U32 R15, RZ, RZ, -0x1 ;  /* 0xffffffffff0f7424 */ /* 0x000fe400078e00ff */
[----:B------:R-:W-:Y:S02]  /*193a0*/  IMAD.MOV.U32 R6, RZ, RZ, R14 ;  /* 0x000000ffff067224 */ /* 0x000fe400078e000e */
[----:B------:R-:W-:-:S07]  /*193b0*/  @P0 IMAD R8, R5, 0x2, R16 ;  /* 0x0000000205080824 */ /* 0x000fce00078e0210 */
[----:B------:R-:W-:Y:S05]  /*193c0*/  WARPSYNC.COLLECTIVE R15, `(.L_x_13607) ;  /* 0x000000000f087348 */ /* 0x000fea0003c00000 */
[----:B------:R0:W1:Y:S02]  /*193d0*/  SHFL.IDX P6, R14, R13, R12, R11 ;  /* 0x0000000c0d0e7389 */ /* 0x00006400000c000b */
[----:B01----:R-:W-:Y:S01]  /*193e0*/  ENDCOLLECTIVE ;  /* 0x000000000000791b */ /* 0x003fe20003800000 */
.L_x_13607:
[----:B------:R-:W-:Y:S01]  /*193f0*/  IMAD.MOV.U32 R13, RZ, RZ, R2 ;  /* 0x000000ffff0d7224 */ /* 0x000fe200078e0002 */
[----:B------:R-:W-:Y:S01]  /*19400*/  MOV R12, 0x1 ;  /* 0x00000001000c7802 */ /* 0x000fe20000000f00 */
[----:B------:R-:W-:-:S07]  /*19410*/  IMAD.MOV.U32 R7, RZ, RZ, R14 ;  /* 0x000000ffff077224 */ /* 0x000fce00078e000e */
[----:B------:R-:W-:Y:S05]  /*19420*/  WARPSYNC.COLLECTIVE R15, `(.L_x_13608) ;  /* 0x000000000f087348 */ /* 0x000fea0003c00000 */
[----:B------:R0:W1:Y:S02]  /*19430*/  SHFL.IDX P6, R14, R13, R12, R11 ;  /* 0x0000000c0d0e7389 */ /* 0x00006400000c000b */
[----:B01----:R-:W-:Y:S01]  /*19440*/  ENDCOLLECTIVE ;  /* 0x000000000000791b */ /* 0x003fe20003800000 */
.L_x_13608:
        /* <DEDUP_REMOVED lines=15> */
.L_x_13609:
[----:B------:R-:W-:Y:S01]  /*19540*/  @P0 IMAD R8, R5, 0x2, R16 ;  /* 0x0000000205080824 */ /* 0x000fe200078e0210 */
[----:B------:R-:W-:Y:S01]  /*19550*/  MOV R13, R2 ;  /* 0x00000002000d7202 */ /* 0x000fe20000000f00 */
[----:B------:R-:W-:Y:S02]  /*19560*/  IMAD.MOV.U32 R12, RZ, RZ, 0x2 ;  /* 0x00000002ff0c7424 */ /* 0x000fe400078e00ff */
[----:B------:R-:W-:-:S07]  /*19570*/  IMAD.MOV.U32 R7, RZ, RZ, R14 ;  /* 0x000000ffff077224 */ /* 0x000fce00078e000e */
[----:B------:R-:W-:Y:S05]  /*19580*/  WARPSYNC.COLLECTIVE R15, `(.L_x_13610) ;  /* 0x000000000f087348 */ /* 0x000fea0003c00000 */
[----:B------:R0:W1:Y:S02]  /*19590*/  SHFL.IDX P6, R14, R13, R12, R11 ;  /* 0x0000000c0d0e7389 */ /* 0x00006400000c000b */
[----:B01----:R-:W-:Y:S01]  /*195a0*/  ENDCOLLECTIVE ;  /* 0x000000000000791b */ /* 0x003fe20003800000 */
.L_x_13610:
        /* <DEDUP_REMOVED lines=15> */
.L_x_13611:
[----:B------:R-:W-:Y:S01]  /*196a0*/  @P0 LEA R8, R5, R16, 0x1 ;  /* 0x0000001005080211 */ /* 0x000fe200078e08ff */
[----:B------:R-:W-:Y:S02]  /*196b0*/  IMAD.MOV.U32 R13, RZ, RZ, R2 ;  /* 0x000000ffff0d7224 */ /* 0x000fe400078e0002 */
[----:B------:R-:W-:Y:S02]  /*196c0*/  IMAD.MOV.U32 R12, RZ, RZ, 0x3 ;  /* 0x00000003ff0c7424 */ /* 0x000fe400078e00ff */
[----:B------:R-:W-:-:S07]  /*196d0*/  IMAD.MOV.U32 R7, RZ, RZ, R14 ;  /* 0x000000ffff077224 */ /* 0x000fce00078e000e */
[----:B------:R-:W-:Y:S05]  /*196e0*/  WARPSYNC.COLLECTIVE R15, `(.L_x_13612) ;  /* 0x000000000f087348 */ /* 0x000fea0003c00000 */
[----:B------:R0:W1:Y:S02]  /*196f0*/  SHFL.IDX P6, R14, R13, R12, R11 ;  /* 0x0000000c0d0e7389 */ /* 0x00006400000c000b */
[----:B01----:R-:W-:Y:S01]  /*19700*/  ENDCOLLECTIVE ;  /* 0x000000000000791b */ /* 0x003fe20003800000 */
.L_x_13612:
        /* <DEDUP_REMOVED lines=15> */
.L_x_13613:
[----:B------:R-:W-:Y:S02]  /*19800*/  @P0 IMAD R8, R5, 0x2, R16 ;  /* 0x0000000205080824 */ /* 0x000fe400078e0210 */
[----:B------:R-:W-:Y:S02]  /*19810*/  IMAD.MOV.U32 R13, RZ, RZ, R2 ;  /* 0x000000ffff0d7224 */ /* 0x000fe400078e0002 */
[----:B------:R-:W-:Y:S02]  /*19820*/  IMAD.MOV.U32 R12, RZ, RZ, 0x4 ;  /* 0x00000004ff0c7424 */ /* 0x000fe400078e00ff */
[----:B------:R-:W-:-:S07]  /*19830*/  IMAD.MOV.U32 R7, RZ, RZ, R14 ;  /* 0x000000ffff077224 */ /* 0x000fce00078e000e */
[----:B------:R-:W-:Y:S05]  /*19840*/  WARPSYNC.COLLECTIVE R15, `(.L_x_13614) ;  /* 0x000000000f087348 */ /* 0x000fea0003c00000 */
[----:B------:R0:W1:Y:S02]  /*19850*/  SHFL.IDX P6, R14, R13, R12, R11 ;  /* 0x0000000c0d0e7389 */ /* 0x00006400000c000b */
[----:B01----:R-:W-:Y:S01]  /*19860*/  ENDCOLLECTIVE ;  /* 0x000000000000791b */ /* 0x003fe20003800000 */
.L_x_13614:
        /* <DEDUP_REMOVED lines=15> */
.L_x_13615:
[----:B------:R-:W-:Y:S02]  /*19960*/  @P0 IMAD R8, R5, 0x2, R16 ;  /* 0x0000000205080824 */ /* 0x000fe400078e0210 */
[----:B------:R-:W-:Y:S02]  /*19970*/  IMAD.MOV.U32 R13, RZ, RZ, R2 ;  /* 0x000000ffff0d7224 */ /* 0x000fe400078e0002 */
[----:B------:R-:W-:Y:S01]  /*19980*/  IMAD.MOV.U32 R12, RZ, RZ, 0x5 ;  /* 0x00000005ff0c7424 */ /* 0x000fe200078e00ff */
[----:B------:R-:W-:-:S07]  /*19990*/  MOV R7, R14 ;  /* 0x0000000e00077202 */ /* 0x000fce0000000f00 */
[----:B------:R-:W-:Y:S05]  /*199a0*/  WARPSYNC.COLLECTIVE R15, `(.L_x_13616) ;  /* 0x000000000f087348 */ /* 0x000fea0003c00000 */
[----:B------:R0:W1:Y:S02]  /*199b0*/  SHFL.IDX P6, R14, R13, R12, R11 ;  /* 0x0000000c0d0e7389 */ /* 0x00006400000c000b */
[----:B01----:R-:W-:Y:S01]  /*199c0*/  ENDCOLLECTIVE ;  /* 0x000000000000791b */ /* 0x003fe20003800000 */
.L_x_13616:
        /* <DEDUP_REMOVED lines=15> */
.L_x_13617:
[----:B------:R-:W-:Y:S02]  /*19ac0*/  @P0 IMAD R8, R5, 0x2, R16 ;  /* 0x0000000205080824 */ /* 0x000fe400078e0210 */
[----:B------:R-:W-:Y:S02]  /*19ad0*/  IMAD.MOV.U32 R13, RZ, RZ, R2 ;  /* 0x000000ffff0d7224 */ /* 0x000fe400078e0002 */
[----:B------:R-:W-:Y:S02]  /*19ae0*/  IMAD.MOV.U32 R12, RZ, RZ, 0x6 ;  /* 0x00000006ff0c7424 */ /* 0x000fe400078e00ff */
[----:B------:R-:W-:-:S07]  /*19af0*/  IMAD.MOV.U32 R7, RZ, RZ, R14 ;  /* 0x000000ffff077224 */ /* 0x000fce00078e000e */
[----:B------:R-:W-:Y:S05]  /*19b00*/  WARPSYNC.COLLECTIVE R15, `(.L_x_13618) ;  /* 0x000000000f087348 */ /* 0x000fea0003c00000 */
[----:B------:R0:W1:Y:S02]  /*19b10*/  SHFL.IDX P6, R14, R13, R12, R11 ;  /* 0x0000000c0d0e7389 */ /* 0x00006400000c000b */
[----:B01----:R-:W-:Y:S01]  /*19b20*/  ENDCOLLECTIVE ;  /* 0x000000000000791b */ /* 0x003fe20003800000 */
.L_x_13618:
        /* <DEDUP_REMOVED lines=15> */
.L_x_13619:
[----:B------:R-:W-:Y:S02]  /*19c20*/  @P0 IMAD R8, R5, 0x2, R16 ;  /* 0x0000000205080824 */ /* 0x000fe400078e0210 */
[----:B------:R-:W-:Y:S01]  /*19c30*/  IMAD.MOV.U32 R13, RZ, RZ, R2 ;  /* 0x000000ffff0d7224 */ /* 0x000fe200078e0002 */
[----:B------:R-:W-:Y:S01]  /*19c40*/  MOV R12, 0x7 ;  /* 0x00000007000c7802 */ /* 0x000fe20000000f00 */
[----:B------:R-:W-:-:S07]  /*19c50*/  IMAD.MOV.U32 R7, RZ, RZ, R14 ;  /* 0x000000ffff077224 */ /* 0x000fce00078e000e */
[----:B------:R-:W-:Y:S05]  /*19c60*/  WARPSYNC.COLLECTIVE R15, `(.L_x_13620) ;  /* 0x000000000f087348 */ /* 0x000fea0003c00000 */
[----:B------:R0:W1:Y:S02]  /*19c70*/  SHFL.IDX P6, R14, R13, R12, R11 ;  /* 0x0000000c0d0e7389 */ /* 0x00006400000c000b */
[----:B01----:R-:W-:Y:S01]  /*19c80*/  ENDCOLLECTIVE ;  /* 0x000000000000791b */ /* 0x003fe20003800000 */
.L_x_13620:
        /* <DEDUP_REMOVED lines=10> */
.L_x_13621:
[----:B------:R-:W-:Y:S01]  /*19d30*/  @!PT LDS RZ, [RZ] ;  /* 0x00000000fffff984 */ /* 0x000fe20000000800 */
[----:B------:R-:W-:Y:S01]  /*19d40*/  @!PT LDS RZ, [RZ] ;  /* 0x00000000fffff984 */ /* 0x000fe20000000800 */
[----:B------:R-:W-:Y:S01]  /*19d50*/  @!PT LDS RZ, [RZ] ;  /* 0x00000000fffff984 */ /* 0x000fe20000000800 */
[----:B------:R0:W-:Y:S01]  /*19d60*/  @P0 LDGSTS.E.BYPASS.LTC128B.128 [R8+0x11400], desc[UR42][R6.64], !P2 ;  /* 0x1140000006080fae */ /* 0x0001e2000d101d6a */
[----:B------:R-:W-:Y:S01]  /*19d70*/  IMAD.MOV.U32 R0, RZ, RZ, R14 ;  /* 0x000000ffff007224 */ /* 0x000fe200078e000e */
[----:B------:R-:W-:Y:S06]  /*19d80*/  BRA `(.L_x_13622) ;  /* 0xffffff9c00d87947 */ /* 0x000fec000383ffff */
.L_x_13471:
        /* <DEDUP_REMOVED lines=9> */
.L_x_13623:
[C---:B------:R-:W-:Y:S02]  /*19e20*/  ISETP.GE.AND P1, PT, R25.reuse, R3, PT ;  /* 0x000000031900720c */ /* 0x040fe40003f26270 */
[----:B------:R-:W-:Y:S01]  /*19e30*/  IADD3 R8, R25, 0x10, RZ ;  /* 0x0000001019087810 */ /* 0x000fe20007ffe0ff */
[----:B------:R-:W-:Y:S02]  /*19e40*/  IMAD.MOV.U32 R13, RZ, RZ, R2 ;  /* 0x000000ffff0d7224 */ /* 0x000fe400078e0002 */
[----:B------:R-:W-:-:S08]  /*19e50*/  IMAD.MOV.U32 R6, RZ, RZ, R14 ;  /* 0x000000ffff067224 */ /* 0x000fd000078e000e */
[----:B------:R-:W-:Y:S05]  /*19e60*/  WARPSYNC.COLLECTIVE R15, `(.L_x_13624) ;  /* 0x000000000f087348 */ /* 0x000fea0003c00000 */
[----:B------:R0:W1:Y:S02]  /*19e70*/  SHFL.IDX P6, R14, R13, R12, R11 ;  /* 0x0000000c0d0e7389 */ /* 0x00006400000c000b */
[----:B01----:R-:W-:Y:S01]  /*19e80*/  ENDCOLLECTIVE ;  /* 0x000000000000791b */ /* 0x003fe20003800000 */
.L_x_13624:
[----:B------:R-:W-:Y:S02]  /*19e90*/  IMAD.MOV.U32 R13, RZ, RZ, R0 ;  /* 0x000000ffff0d7224 */ /* 0x000fe400078e0000 */
[----:B------:R-:W-:Y:S02]  /*19ea0*/  IMAD.MOV.U32 R12, RZ, RZ, 0x1 ;  /* 0x00000001ff0c7424 */ /* 0x000fe400078e00ff */
[----:B------:R-:W-:-:S07]  /*19eb0*/  IMAD.MOV.U32 R7, RZ, RZ, R14 ;  /* 0x000000ffff077224 */ /* 0x000fce00078e000e */
[----:B------:R-:W-:Y:S05]  /*19ec0*/  WARPSYNC.COLLECTIVE R15, `(.L_x_13625) ;  /* 0x000000000f087348 */ /* 0x000fea0003c00000 */
[----:B------:R0:W1:Y:S02]  /*19ed0*/  SHFL.IDX P6, R14, R13, R12, R11 ;  /* 0x0000000c0d0e7389 */ /* 0x00006400000c000b */
[----:B01----:R-:W-:Y:S01]  /*19ee0*/  ENDCOLLECTIVE ;  /* 0x000000000000791b */ /* 0x003fe20003800000 */
.L_x_13625:
        /* <DEDUP_REMOVED lines=9> */
[----:B------:R0:W-:Y:S01]  /*19f80*/  @!P1 LDGSTS.E.BYPASS.LTC128B.128 [R20+0x8400], desc[UR42][R6.64], !P0 ;  /* 0x0840000006149fae */ /* 0x0001e2000c101d6a */
[----:B------:R-:W-:Y:S01]  /*19f90*/  ISETP.GE.AND P1, PT, R8, R3, PT ;  /* 0x000000030800720c */ /* 0x000fe20003f26270 */
[----:B0-----:R-:W-:-:S12]  /*19fa0*/  IMAD.MOV.U32 R6, RZ, RZ, R14 ;  /* 0x000000ffff067224 */ /* 0x001fd800078e000e */
[----:B------:R-:W-:Y:S05]  /*19fb0*/  WARPSYNC.COLLECTIVE R15, `(.L_x_13626) ;  /* 0x000000000f087348 */ /* 0x000fea0003c00000 */
[----:B------:R0:W1:Y:S02]  /*19fc0*/  SHFL.IDX P6, R14, R13, R12, R11 ;  /* 0x0000000c0d0e7389 */ /* 0x00006400000c000b */
[----:B01----:R-:W-:Y:S01]  /*19fd0*/  ENDCOLLECTIVE ;  /* 0x000000000000791b */ /* 0x003fe20003800000 */
.L_x_13626:
[----:B------:R-:W-:Y:S02]  /*19fe0*/  IMAD.MOV.U32 R13, RZ, RZ, R0 ;  /* 0x000000ffff0d7224 */ /* 0x000fe400078e0000 */
[----:B------:R-:W-:Y:S02]  /*19ff0*/  IMAD.MOV.U32 R12, RZ, RZ, 0x2 ;  /* 0x00000002ff0c7424 */ /* 0x000fe400078e00ff */
[----:B------:R-:W-:-:S07]  /*1a000*/  IMAD.MOV.U32 R7, RZ, RZ, R14 ;  /* 0x000000ffff077224 */ /* 0x000fce00078e000e */
[----:B------:R-:W-:Y:S05]  /*1a010*/  WARPSYNC.COLLECTIVE R15, `(.L_x_13627) ;  /* 0x000000000f087348 */ /* 0x000fea0003c00000 */
[----:B------:R0:W1:Y:S02]  /*1a020*/  SHFL.IDX P6, R14, R13, R12, R11 ;  /* 0x0000000c0d0e7389 */ /* 0x00006400000c000b */
[----:B01----:R-:W-:Y:S01]  /*1a030*/  ENDCOLLECTIVE ;  /* 0x000000000000791b */ /* 0x003fe20003800000 */
.L_x_13627:
        /* <DEDUP_REMOVED lines=16> */
.L_x_13628:
[----:B------:R-:W-:Y:S02]  /*1a140*/  IMAD.MOV.U32 R13, RZ, RZ, R0 ;  /* 0x000000ffff0d7224 */ /* 0x000fe400078e0000 */
[----:B------:R-:W-:Y:S01]  /*1a150*/  IMAD.MOV.U32 R12, RZ, RZ, 0x3 ;  /* 0x00000003ff0c7424 */ /* 0x000fe200078e00ff */
[----:B------:R-:W-:-:S07]  /*1a160*/  MOV R7, R14 ;  /* 0x0000000e00077202 */ /* 0x000fce0000000f00 */
[----:B------:R-:W-:Y:S05]  /*1a170*/  WARPSYNC.COLLECTIVE R15, `(.L_x_13629) ;  /* 0x000000000f087348 */ /* 0x000fea0003c00000 */
[----:B------:R0:W1:Y:S02]  /*1a180*/  SHFL.IDX P6, R14, R13, R12, R11 ;  /* 0x0000000c0d0e7389 */ /* 0x00006400000c000b */
[----:B01----:R-:W-:Y:S01]  /*1a190*/  ENDCOLLECTIVE ;  /* 0x000000000000791b */ /* 0x003fe20003800000 */
.L_x_13629:
        /* <DEDUP_REMOVED lines=16> */
.L_x_13630:
[----:B------:R-:W-:Y:S02]  /*1a2a0*/  IMAD.MOV.U32 R13, RZ, RZ, R0 ;  /* 0x000000ffff0d7224 */ /* 0x000fe400078e0000 */
[----:B------:R-:W-:Y:S02]  /*1a2b0*/  IMAD.MOV.U32 R12, RZ, RZ, 0x4 ;  /* 0x00000004ff0c7424 */ /* 0x000fe400078e00ff */
[----:B------:R-:W-:-:S07]  /*1a2c0*/  IMAD.MOV.U32 R7, RZ, RZ, R14 ;  /* 0x000000ffff077224 */ /* 0x000fce00078e000e */
[----:B------:R-:W-:Y:S05]  /*1a2d0*/  WARPSYNC.COLLECTIVE R15, `(.L_x_13631) ;  /* 0x000000000f087348 */ /* 0x000fea0003c00000 */
[----:B------:R0:W1:Y:S02]  /*1a2e0*/  SHFL.IDX P6, R14, R13, R12, R11 ;  /* 0x0000000c0d0e7389 */ /* 0x00006400000c000b */
[----:B01----:R-:W-:Y:S01]  /*1a2f0*/  ENDCOLLECTIVE ;  /* 0x000000000000791b */ /* 0x003fe20003800000 */
.L_x_13631:
        /* <DEDUP_REMOVED lines=11> */
[----:B------:R-:W-:Y:S02]  /*1a3b0*/  ISETP.GE.AND P1, PT, R6, R3, PT ;  /* 0x000000030600720c */ /* 0x000fe40003f26270 */
[----:B------:R-:W-:-:S11]  /*1a3c0*/  MOV R6, R14 ;  /* 0x0000000e00067202 */ /* 0x000fd60000000f00 */
[----:B------:R-:W-:Y:S05]  /*1a3d0*/  WARPSYNC.COLLECTIVE R15, `(.L_x_13632) ;  /* 0x000000000f087348 */ /* 0x000fea0003c00000 */
[----:B------:R0:W1:Y:S02]  /*1a3e0*/  SHFL.IDX P6, R14, R13, R12, R11 ;  /* 0x0000000c0d0e7389 */ /* 0x00006400000c000b */
[----:B01----:R-:W-:Y:S01]  /*1a3f0*/  ENDCOLLECTIVE ;  /* 0x000000000000791b */ /* 0x003fe20003800000 */
.L_x_13632:
[----:B------:R-:W-:Y:S01]  /*1a400*/  IMAD.MOV.U32 R13, RZ, RZ, R0 ;  /* 0x000000ffff0d7224 */ /* 0x000fe200078e0000 */
[----:B------:R-:W-:Y:S01]  /*1a410*/  MOV R12, 0x5 ;  /* 0x00000005000c7802 */ /* 0x000fe20000000f00 */
[----:B------:R-:W-:-:S07]  /*1a420*/  IMAD.MOV.U32 R7, RZ, RZ, R14 ;  /* 0x000000ffff077224 */ /* 0x000fce00078e000e */
[----:B------:R-:W-:Y:S05]  /*1a430*/  WARPSYNC.COLLECTIVE R15, `(.L_x_13633) ;  /* 0x000000000f087348 */ /* 0x000fea0003c00000 */
[----:B------:R0:W1:Y:S02]  /*1a440*/  SHFL.IDX P6, R14, R13, R12, R11 ;  /* 0x0000000c0d0e7389 */ /* 0x00006400000c000b */
[----:B01----:R-:W-:Y:S01]  /*1a450*/  ENDCOLLECTIVE ;  /* 0x000000000000791b */ /* 0x003fe20003800000 */
.L_x_13633:
        /* <DEDUP_REMOVED lines=16> */
.L_x_13634:
[----:B------:R-:W-:Y:S01]  /*1a560*/  MOV R13, R0 ;  /* 0x00000000000d7202 */ /* 0x000fe20000000f00 */
[----:B------:R-:W-:Y:S02]  /*1a570*/  IMAD.MOV.U32 R12, RZ, RZ, 0x6 ;  /* 0x00000006ff0c7424 */ /* 0x000fe400078e00ff */
[----:B------:R-:W-:-:S07]  /*1a580*/  IMAD.MOV.U32 R7, RZ, RZ, R14 ;  /* 0x000000ffff077224 */ /* 0x000fce00078e000e */
[----:B------:R-:W-:Y:S05]  /*1a590*/  WARPSYNC.COLLECTIVE R15, `(.L_x_13635) ;  /* 0x000000000f087348 */ /* 0x000fea0003c00000 */
[----:B------:R0:W1:Y:S02]  /*1a5a0*/  SHFL.IDX P6, R14, R13, R12, R11 ;  /* 0x0000000c0d0e7389 */ /* 0x00006400000c000b */
[----:B01----:R-:W-:Y:S01]  /*1a5b0*/  ENDCOLLECTIVE ;  /* 0x000000000000791b */ /* 0x003fe20003800000 */
.L_x_13635:
        /* <DEDUP_REMOVED lines=16> */
.L_x_13636:
[----:B------:R-:W-:Y:S01]  /*1a6c0*/  MOV R13, R0 ;  /* 0x00000000000d7202 */ /* 0x000fe20000000f00 */
[----:B------:R-:W-:Y:S02]  /*1a6d0*/  IMAD.MOV.U32 R12, RZ, RZ, 0x7 ;  /* 0x00000007ff0c7424 */ /* 0x000fe400078e00ff */
[----:B------:R-:W-:-:S07]  /*1a6e0*/  IMAD.MOV.U32 R7, RZ, RZ, R14 ;  /* 0x000000ffff077224 */ /* 0x000fce00078e000e */
[----:B------:R-:W-:Y:S05]  /*1a6f0*/  WARPSYNC.COLLECTIVE R15, `(.L_x_13637) ;  /* 0x000000000f087348 */ /* 0x000fea0003c00000 */
[----:B------:R0:W1:Y:S02]  /*1a700*/  SHFL.IDX P6, R14, R13, R12, R11 ;  /* 0x0000000c0d0e7389 */ /* 0x00006400000c000b */
[----:B01----:R-:W-:Y:S01]  /*1a710*/  ENDCOLLECTIVE ;  /* 0x000000000000791b */ /* 0x003fe20003800000 */
.L_x_13637:
[----:B------:R-:W-:-:S05]  /*1a720*/  @!P1 LEA R7, P2, R21, R7, 0x1 ;  /* 0x0000000715079211 */ /* 0x000fca00078408ff */
[----:B------:R-:W-:-:S05]  /*1a730*/  @!P1 IMAD.X R6, RZ, RZ, R6, P2 ;  /* 0x000000ffff069224 */ /* 0x000fca00010e0606 */
[-C--:B------:R-:W-:Y:S01]  /*1a740*/  @!P1 LOP3.LUT R7, R7, R6.reuse, RZ, 0x3c, !PT ;  /* 0x0000000607079212 */ /* 0x080fe200078e3cff */
[----:B------:R-:W-:Y:S02]  /*1a750*/  IMAD.MOV.U32 R13, RZ, RZ, R2 ;  /* 0x000000ffff0d7224 */ /* 0x000fe400078e0002 */
[----:B------:R-:W-:Y:S01]  /*1a760*/  VIADD R2, R25, 0x70 ;  /* 0x0000007019027836 */ /* 0x000fe20000000000 */
[----:B------:R-:W-:-:S04]  /*1a770*/  @!P1 LOP3.LUT R6, R7, R6, RZ, 0x3c, !PT ;  /* 0x0000000607069212 */ /* 0x000fc800078e3cff */
[----:B------:R-:W-:Y:S01]  /*1a780*/  @!P1 LOP3.LUT R7, R7, R6, RZ, 0x3c, !PT ;  /* 0x0000000607079212 */ /* 0x000fe200078e3cff */
[----:B------:R-:W-:-:S07]  /*1a790*/  IMAD.MOV.U32 R0, RZ, RZ, R14 ;  /* 0x000000ffff007224 */ /* 0x000fce00078e000e */
[----:B------:R-:W-:Y:S05]  /*1a7a0*/  WARPSYNC.COLLECTIVE R15, `(.L_x_13638) ;  /* 0x000000000f087348 */ /* 0x000fea0003c00000 */
[----:B------:R0:W1:Y:S02]  /*1a7b0*/  SHFL.IDX P6, R14, R13, R12, R11 ;  /* 0x0000000c0d0e7389 */ /* 0x00006400000c000b */
[----:B01----:R-:W-:Y:S01]  /*1a7c0*/  ENDCOLLECTIVE ;  /* 0x000000000000791b */ /* 0x003fe20003800000 */
.L_x_13638:
[----:B------:R-:W-:Y:S01]  /*1a7d0*/  @!PT LDS RZ, [RZ] ;  /* 0x00000000fffff984 */ /* 0x000fe20000000800 */
[----:B------:R-:W-:Y:S01]  /*1a7e0*/  @!PT LDS RZ, [RZ] ;  /* 0x00000000fffff984 */ /* 0x000fe20000000800 */
[----:B------:R-:W-:Y:S01]  /*1a7f0*/  @!PT LDS RZ, [RZ] ;  /* 0x00000000fffff984 */ /* 0x000fe20000000800 */
[----:B------:R0:W-:Y:S01]  /*1a800*/  @!P1 LDGSTS.E.BYPASS.LTC128B.128 [R20+0xb400], desc[UR42][R6.64], !P0 ;  /* 0x0b40000006149fae */ /* 0x0001e2000c101d6a */
[----:B------:R-:W-:Y:S01]  /*1a810*/  ISETP.GE.AND P1, PT, R2, R3, PT ;  /* 0x000000030200720c */ /* 0x000fe20003f26270 */
[----:B------:R-:W-:Y:S02]  /*1a820*/  IMAD.MOV.U32 R13, RZ, RZ, R4 ;  /* 0x000000ffff0d7224 */ /* 0x000fe400078e0004 */
[----:B------:R-:W-:Y:S02]  /*1a830*/  IMAD.MOV.U32 R12, RZ, RZ, RZ ;  /* 0x000000ffff0c7224 */ /* 0x000fe400078e00ff */
[----:B0-----:R-:W-:-:S08]  /*1a840*/  IMAD.MOV.U32 R6, RZ, RZ, R14 ;  /* 0x000000ffff067224 */ /* 0x001fd000078e000e */
[----:B------:R-:W-:Y:S05]  /*1a850*/  WARPSYNC.COLLECTIVE R15, `(.L_x_13639) ;  /* 0x000000000f087348 */ /* 0x000fea0003c00000 */
[----:B------:R0:W1:Y:S02]  /*1a860*/  SHFL.IDX P6, R14, R13, R12, R11 ;  /* 0x0000000c0d0e7389 */ /* 0x00006400000c000b */
[----:B01----:R-:W-:Y:S01]  /*1a870*/  ENDCOLLECTIVE ;  /* 0x000000000000791b */ /* 0x003fe20003800000 */
.L_x_13639:
[----:B------:R-:W-:-:S04]  /*1a880*/  @!P1 LEA R6, P2, R21, R6, 0x1 ;  /* 0x0000000615069211 */ /* 0x000fc800078408ff */
[----:B------:R-:W-:-:S05]  /*1a890*/  @!P1 IADD3.X R0, RZ, R0, RZ, P2, !PT ;  /* 0x00000000ff009210 */ /* 0x000fca00017fe4ff */
[----:B------:R-:W-:Y:S01]  /*1a8a0*/  @!P1 IMAD.MOV.U32 R7, RZ, RZ, R0 ;  /* 0x000000ffff079224 */ /* 0x000fe200078e0000 */
[----:B------:R-:W-:Y:S01]  /*1a8b0*/  MOV R13, R5 ;  /* 0x00000005000d7202 */ /* 0x000fe20000000f00 */
[----:B------:R-:W-:-:S03]  /*1a8c0*/  VIADD R0, R25, 0x80 ;  /* 0x0000008019007836 */ /* 0x000fc60000000000 */
[----:B------:R-:W-:Y:S01]  /*1a8d0*/  @!PT LDS RZ, [RZ] ;  /* 0x00000000fffff984 */ /* 0x000fe20000000800 */
[----:B------:R-:W-:Y:S01]  /*1a8e0*/  @!PT LDS RZ, [RZ] ;  /* 0x00000000fffff984 */ /* 0x000fe20000000800 */
[----:B------:R-:W-:Y:S01]  /*1a8f0*/  @!PT LDS RZ, [RZ] ;  /* 0x00000000fffff984 */ /* 0x000fe20000000800 */
[----:B------:R0:W-:Y:S02]  /*1a900*/  @!P1 LDGSTS.E.BYPASS.LTC128B.128 [R20+0xbc00], desc[UR42][R6.64], !P0 ;  /* 0x0bc0000006149fae */ /* 0x0001e4000c101d6a */
[----:B------:R-:W-:Y:S01]  /*1a910*/  ISETP.GE.AND P1, PT, R0, R3, PT ;  /* 0x000000030000720c */ /* 0x000fe20003f26270 */
[----:B------:R-:W-:Y:S02]  /*1a920*/  VIADD R0, R25, 0x90 ;  /* 0x0000009019007836 */ /* 0x000fe40000000000 */
[----:B------:R-:W-:-:S10]  /*1a930*/  IMAD.MOV.U32 R2, RZ, RZ, R14 ;  /* 0x000000ffff027224 */ /* 0x000fd400078e000e */
[----:B0-----:R-:W-:Y:S05]  /*1a940*/  WARPSYNC.COLLECTIVE R15, `(.L_x_13640) ;  /* 0x000000000f087348 */ /* 0x001fea0003c00000 */
[----:B------:R1:W2:Y:S02]  /*1a950*/  SHFL.IDX P6, R14, R13, R12, R11 ;  /* 0x0000000c0d0e7389 */ /* 0x0002a400000c000b */
[----:B012---:R-:W-:Y:S01]  /*1a960*/  ENDCOLLECTIVE ;  /* 0x000000000000791b */ /* 0x007fe20003800000 */
.L_x_13640:
[----:B------:R-:W-:Y:S01]  /*1a970*/  IMAD.MOV.U32 R13, RZ, RZ, R4 ;  /* 0x000000ffff0d7224 */ /* 0x000fe200078e0004 */
[----:B------:R-:W-:Y:S01]  /*1a980*/  MOV R12, 0x1 ;  /* 0x00000001000c7802 */ /* 0x000fe20000000f00 */
[----:B------:R-:W-:-:S07]  /*1a990*/  IMAD.MOV.U32 R8, RZ, RZ, R14 ;  /* 0x000000ffff087224 */ /* 0x000fce00078e000e */
[----:B------:R-:W-:Y:S05]  /*1a9a0*/  WARPSYNC.COLLECTIVE R15, `(.L_x_13641) ;  /* 0x000000000f087348 */ /* 0x000fea0003c00000 */
[----:B------:R0:W1:Y:S02]  /*1a9b0*/  SHFL.IDX P6, R14, R13, R12, R11 ;  /* 0x0000000c0d0e7389 */ /* 0x00006400000c000b */
[----:B01----:R-:W-:Y:S01]  /*1a9c0*/  ENDCOLLECTIVE ;  /* 0x000000000000791b */ /* 0x003fe20003800000 */
.L_x_13641:
[----:B------:R-:W-:-:S05]  /*1a9d0*/  @!P1 LEA R6, P2, R21, R8, 0x1 ;  /* 0x0000000815069211 */ /* 0x000fca00078408ff */
[----:B------:R-:W-:-:S04]  /*1a9e0*/  @!P1 IMAD.X R2, RZ, RZ, R2, P2 ;  /* 0x000000ffff029224 */ /* 0x000fc800010e0602 */
[----:B------:R-:W-:Y:S02]  /*1a9f0*/  @!P1 IMAD.MOV.U32 R7, RZ, RZ, R2 ;  /* 0x000000ffff079224 */ /* 0x000fe400078e0002 */
[----:B------:R-:W-:Y:S02]  /*1aa00*/  IMAD.MOV.U32 R13, RZ, RZ, R5 ;  /* 0x000000ffff0d7224 */ /* 0x000fe400078e0005 */
[----:B------:R-:W-:Y:S01]  /*1aa10*/  VIADD R2, R25, 0xa0 ;  /* 0x000000a019027836 */ /* 0x000fe20000000000 */
        /* <DEDUP_REMOVED lines=9> */
.L_x_13642:
[----:B------:R-:W-:Y:S01]  /*1aab0*/  MOV R13, R4 ;  /* 0x00000004000d7202 */ /* 0x000fe20000000f00 */
[----:B------:R-:W-:Y:S02]  /*1aac0*/  IMAD.MOV.U32 R12, RZ, RZ, 0x2 ;  /* 0x00000002ff0c7424 */ /* 0x000fe400078e00ff */
[----:B------:R-:W-:-:S07]  /*1aad0*/  IMAD.MOV.U32 R6, RZ, RZ, R14 ;  /* 0x000000ffff067224 */ /* 0x000fce00078e000e */
[----:B------:R-:W-:Y:S05]  /*1aae0*/  WARPSYNC.COLLECTIVE R15, `(.L_x_13643) ;  /* 0x000000000f087348 */ /* 0x000fea0003c00000 */
[----:B------:R0:W1:Y:S02]  /*1aaf0*/  SHFL.IDX P6, R14, R13, R12, R11 ;  /* 0x0000000c0d0e7389 */ /* 0x00006400000c000b */
[----:B01----:R-:W-:Y:S01]  /*1ab00*/  ENDCOLLECTIVE ;  /* 0x000000000000791b */ /* 0x003fe20003800000 */
.L_x_13643:
        /* <DEDUP_REMOVED lines=13> */
.L_x_13644:
[----:B------:R-:W-:Y:S02]  /*1abe0*/  IMAD.MOV.U32 R13, RZ, RZ, R4 ;  /* 0x000000ffff0d7224 */ /* 0x000fe400078e0004 */
[----:B------:R-:W-:Y:S02]  /*1abf0*/  IMAD.MOV.U32 R12, RZ, RZ, 0x3 ;  /* 0x00000003ff0c7424 */ /* 0x000fe400078e00ff */
[----:B------:R-:W-:-:S07]  /*1ac00*/  IMAD.MOV.U32 R6, RZ, RZ, R14 ;  /* 0x000000ffff067224 */ /* 0x000fce00078e000e */
[----:B------:R-:W-:Y:S05]  /*1ac10*/  WARPSYNC.COLLECTIVE R15, `(.L_x_13645) ;  /* 0x000000000f087348 */ /* 0x000fea0003c00000 */
[----:B------:R0:W1:Y:S02]  /*1ac20*/  SHFL.IDX P6, R14, R13, R12, R11 ;  /* 0x0000000c0d0e7389 */ /* 0x00006400000c000b */
[----:B01----:R-:W-:Y:S01]  /*1ac30*/  ENDCOLLECTIVE ;  /* 0x000000000000791b */ /* 0x003fe20003800000 */
.L_x_13645:
[----:B------:R-:W-:-:S04]  /*1ac40*/  @!P1 LEA R6, P2, R21, R6, 0x1 ;  /* 0x0000000615069211 */ /* 0x000fc800078408ff */
[----:B------:R-:W-:-:S05]  /*1ac50*/  @!P1 IADD3.X R0, RZ, R0, RZ, P2, !PT ;  /* 0x00000000ff009210 */ /* 0x000fca00017fe4ff */
        /* <DEDUP_REMOVED lines=10> */
.L_x_13646:
[----:B------:R-:W-:Y:S01]  /*1ad00*/  MOV R2, R14 ;  /* 0x0000000e00027202 */ /* 0x000fe20000000f00 */
[----:B------:R-:W-:Y:S06]  /*1ad10*/  BRA `(.L_x_13647) ;  /* 0xffffff9c00c47947 */ /* 0x000fec000383ffff */
.L_x_13474:
[----:B-1----:R1:W2:Y:S02]  /*1ad20*/  SYNCS.PHASECHK.TRANS64.TRYWAIT P0, [R16+URZ+0x16820], R0 ;  /* 0x01682000100075a7 */ /* 0x0022a4000800017f */
[----:B--2---:R-:W-:Y:S05]  /*1ad30*/  @!P0 NANOSLEEP.SYNCS 0x989680 ;  /* 0x009896800000895d */ /* 0x004fea0003900000 */
[----:B------:R-:W2:Y:S02]  /*1ad40*/  @!P0 SYNCS.PHASECHK.TRANS64 P0, [R16+URZ+0x16820], R0 ;  /* 0x01682000100085a7 */ /* 0x000ea4000800007f */
[----:B--2---:R-:W-:Y:S05]  /*1ad50*/  @!P0 BRA `(.L_x_13474) ;  /* 0xfffffffc00f08947 */ /* 0x004fea000383ffff */
[----:B------:R-:W-:Y:S05]  /*1ad60*/  BRA `(.L_x_13648) ;  /* 0xffffffa000207947 */ /* 0x000fea000383ffff */
.L_x_13479:
[----:B0-----:R0:W1:Y:S02]  /*1ad70*/  SYNCS.PHASECHK.TRANS64.TRYWAIT P0, [R5+URZ+0x16840], R2 ;  /* 0x01684002050075a7 */ /* 0x001064000800017f */
[----:B-1----:R-:W-:Y:S05]  /*1ad80*/  @!P0 NANOSLEEP.SYNCS 0x989680 ;  /* 0x009896800000895d */ /* 0x002fea0003900000 */
[----:B------:R-:W1:Y:S02]  /*1ad90*/  @!P0 SYNCS.PHASECHK.TRANS64 P0, [R5+URZ+0x16840], R2 ;  /* 0x01684002050085a7 */ /* 0x000e64000800007f */
[----:B-1----:R-:W-:Y:S05]  /*1ada0*/  @!P0 BRA `(.L_x_13479) ;  /* 0xfffffffc00f08947 */ /* 0x002fea000383ffff */
[----:B------:R-:W-:Y:S05]  /*1adb0*/  BRA `(.L_x_13649) ;  /* 0xffffffa400007947 */ /* 0x000fea000383ffff */
.L_x_13480:
        /* <DEDUP_REMOVED lines=8> */
.L_x_13651:
[----:B------:R-:W-:Y:S05]  /*1ae40*/  BSYNC B1 ;  /* 0x0000000000017941 */ /* 0x000fea0003800000 */
.L_x_13650:
[----:B------:R-:W0:Y:S01]  /*1ae50*/  S2R R7, SR_TID.X ;  /* 0x0000000000077919 */ /* 0x000e220000002100 */
[----:B------:R-:W-:Y:S01]  /*1ae60*/  MOV R13, R9 ;  /* 0x00000009000d7202 */ /* 0x000fe20000000f00 */
        /* <DEDUP_REMOVED lines=8> */
.L_x_13652:
[----:B------:R-:W-:Y:S02]  /*1aef0*/  IMAD.MOV.U32 R13, RZ, RZ, R10 ;  /* 0x000000ffff0d7224 */ /* 0x000fe400078e000a */
[----:B------:R-:W-:Y:S02]  /*1af00*/  IMAD.MOV.U32 R12, RZ, RZ, 0x1 ;  /* 0x00000001ff0c7424 */ /* 0x000fe400078e00ff */
[----:B------:R-:W-:Y:S02]  /*1af10*/  IMAD.SHL.U32 R7, R7, 0x8, RZ ;  /* 0x0000000807077824 */ /* 0x000fe400078e00ff */
[----:B------:R-:W-:-:S07]  /*1af20*/  IMAD.MOV.U32 R2, RZ, RZ, R14 ;  /* 0x000000ffff027224 */ /* 0x000fce00078e000e */
[----:B------:R-:W-:Y:S05]  /*1af30*/  WARPSYNC.COLLECTIVE R15, `(.L_x_13653) ;  /* 0x000000000f087348 */ /* 0x000fea0003c00000 */
[----:B------:R0:W1:Y:S02]  /*1af40*/  SHFL.IDX P6, R14, R13, R12, R11 ;  /* 0x0000000c0d0e7389 */ /* 0x00006400000c000b */
[----:B01----:R-:W-:Y:S01]  /*1af50*/  ENDCOLLECTIVE ;  /* 0x000000000000791b */ /* 0x003fe20003800000 */
.L_x_13653:
[----:B------:R-:W-:-:S04]  /*1af60*/  LOP3.LUT R7, R7, 0x38, RZ, 0xc0, !PT ;  /* 0x0000003807077812 */ /* 0x000fc800078ec0ff */
[----:B------:R-:W-:-:S04]  /*1af70*/  SHF.L.U32 R7, R7, 0x1, RZ ;  /* 0x0000000107077819 */ /* 0x000fc800000006ff */
[----:B------:R-:W-:-:S05]  /*1af80*/  IADD3 R2, P0, R2, R7, RZ ;  /* 0x0000000702027210 */ /* 0x000fca0007f1e0ff */
[----:B------:R-:W-:Y:S01]  /*1af90*/  IMAD.X R3, RZ, RZ, R3, P0 ;  /* 0x000000ffff037224 */ /* 0x000fe200000e0603 */
[----:B------:R-:W-:-:S04]  /*1afa0*/  MOV R13, R9 ;  /* 0x00000009000d7202 */ /* 0x000fc80000000f00 */
[----:B------:R-:W-:Y:S01]  /*1afb0*/  @!PT LDS RZ, [RZ] ;  /* 0x00000000fffff984 */ /* 0x000fe20000000800 */
[----:B------:R-:W-:Y:S01]  /*1afc0*/  @!PT LDS RZ, [RZ] ;  /* 0x00000000fffff984 */ /* 0x000fe20000000800 */
[----:B------:R-:W-:Y:S01]  /*1afd0*/  @!PT LDS RZ, [RZ] ;  /* 0x00000000fffff984 */ /* 0x000fe20000000800 */
[----:B------:R0:W-:Y:S02]  /*1afe0*/  LDGSTS.E.BYPASS.LTC128B.128 [R8+0xe400], desc[UR42][R2.64], !P2 ;  /* 0x0e40000002087fae */ /* 0x0001e4000d101d6a */
[----:B0-----:R-:W-:-:S07]  /*1aff0*/  IMAD.MOV.U32 R3, RZ, RZ, R14 ;  /* 0x000000ffff037224 */ /* 0x001fce00078e000e */
[----:B------:R-:W-:Y:S05]  /*1b000*/  WARPSYNC.COLLECTIVE R15, `(.L_x_13654) ;  /* 0x000000000f087348 */ /* 0x000fea0003c00000 */
[----:B------:R0:W1:Y:S02]  /*1b010*/  SHFL.IDX P6, R14, R13, R12, R11 ;  /* 0x0000000c0d0e7389 */ /* 0x00006400000c000b */
[----:B01----:R-:W-:Y:S01]  /*1b020*/  ENDCOLLECTIVE ;  /* 0x000000000000791b */ /* 0x003fe20003800000 */
.L_x_13654:
[----:B------:R-:W-:Y:S02]  /*1b030*/  IMAD.MOV.U32 R13, RZ, RZ, R10 ;  /* 0x000000ffff0d7224 */ /* 0x000fe400078e000a */
[----:B------:R-:W-:Y:S02]  /*1b040*/  IMAD.MOV.U32 R12, RZ, RZ, 0x2 ;  /* 0x00000002ff0c7424 */ /* 0x000fe400078e00ff */
[----:B------:R-:W-:-:S07]  /*1b050*/  IMAD.MOV.U32 R2, RZ, RZ, R14 ;  /* 0x000000ffff027224 */ /* 0x000fce00078e000e */
[----:B------:R-:W-:Y:S05]  /*1b060*/  WARPSYNC.COLLECTIVE R15, `(.L_x_13655) ;  /* 0x000000000f087348 */ /* 0x000fea0003c00000 */
[----:B------:R0:W1:Y:S02]  /*1b070*/  SHFL.IDX P6, R14, R13, R12, R11 ;  /* 0x0000000c0d0e7389 */ /* 0x00006400000c000b */
[----:B01----:R-:W-:Y:S01]  /*1b080*/  ENDCOLLECTIVE ;  /* 0x000000000000791b */ /* 0x003fe20003800000 */
.L_x_13655:
        /* <DEDUP_REMOVED lines=11> */
.L_x_13656:
[----:B------:R-:W-:Y:S02]  /*1b140*/  IMAD.MOV.U32 R13, RZ, RZ, R10 ;  /* 0x000000ffff0d7224 */ /* 0x000fe400078e000a */
[----:B------:R-:W-:Y:S02]  /*1b150*/  IMAD.MOV.U32 R12, RZ, RZ, 0x3 ;  /* 0x00000003ff0c7424 */ /* 0x000fe400078e00ff */
[----:B------:R-:W-:-:S07]  /*1b160*/  IMAD.MOV.U32 R2, RZ, RZ, R14 ;  /* 0x000000ffff027224 */ /* 0x000fce00078e000e */
[----:B------:R-:W-:Y:S05]  /*1b170*/  WARPSYNC.COLLECTIVE R15, `(.L_x_13657) ;  /* 0x000000000f087348 */ /* 0x000fea0003c00000 */
[----:B------:R0:W1:Y:S02]  /*1b180*/  SHFL.IDX P6, R14, R13, R12, R11 ;  /* 0x0000000c0d0e7389 */ /* 0x00006400000c000b */
[----:B01----:R-:W-:Y:S01]  /*1b190*/  ENDCOLLECTIVE ;  /* 0x000000000000791b */ /* 0x003fe20003800000 */
.L_x_13657:
        /* <DEDUP_REMOVED lines=11> */
.L_x_13658:
[----:B------:R-:W-:Y:S02]  /*1b250*/  IMAD.MOV.U32 R13, RZ, RZ, R10 ;  /* 0x000000ffff0d7224 */ /* 0x000fe400078e000a */
[----:B------:R-:W-:Y:S02]  /*1b260*/  IMAD.MOV.U32 R12, RZ, RZ, 0x4 ;  /* 0x00000004ff0c7424 */ /* 0x000fe400078e00ff */
[----:B------:R-:W-:-:S07]  /*1b270*/  IMAD.MOV.U32 R2, RZ, RZ, R14 ;  /* 0x000000ffff027224 */ /* 0x000fce00078e000e */
[----:B------:R-:W-:Y:S05]  /*1b280*/  WARPSYNC.COLLECTIVE R15, `(.L_x_13659) ;  /* 0x000000000f087348 */ /* 0x000fea0003c00000 */
[----:B------:R0:W1:Y:S02]  /*1b290*/  SHFL.IDX P6, R14, R13, R12, R11 ;  /* 0x0000000c0d0e7389 */ /* 0x00006400000c000b */
[----:B01----:R-:W-:Y:S01]  /*1b2a0*/  ENDCOLLECTIVE ;  /* 0x000000000000791b */ /* 0x003fe20003800000 */
.L_x_13659:
        /* <DEDUP_REMOVED lines=11> */
.L_x_13660:
[----:B------:R-:W-:Y:S02]  /*1b360*/  IMAD.MOV.U32 R13, RZ, RZ, R10 ;  /* 0x000000ffff0d7224 */ /* 0x000fe400078e000a */
[----:B------:R-:W-:Y:S02]  /*1b370*/  IMAD.MOV.U32 R12, RZ, RZ, 0x5 ;  /* 0x00000005ff0c7424 */ /* 0x000fe400078e00ff */
[----:B------:R-:W-:-:S07]  /*1b380*/  IMAD.MOV.U32 R2, RZ, RZ, R14 ;  /* 0x000000ffff027224 */ /* 0x000fce00078e000e */
[----:B------:R-:W-:Y:S05]  /*1b390*/  WARPSYNC.COLLECTIVE R15, `(.L_x_13661) ;  /* 0x000000000f087348 */ /* 0x000fea0003c00000 */
[----:B------:R0:W1:Y:S02]  /*1b3a0*/  SHFL.IDX P6, R14, R13, R12, R11 ;  /* 0x0000000c0d0e7389 */ /* 0x00006400000c000b */
[----:B01----:R-:W-:Y:S01]  /*1b3b0*/  ENDCOLLECTIVE ;  /* 0x000000000000791b */ /* 0x003fe20003800000 */
.L_x_13661:
        /* <DEDUP_REMOVED lines=11> */
.L_x_13662:
[----:B------:R-:W-:Y:S02]  /*1b470*/  IMAD.MOV.U32 R13, RZ, RZ, R10 ;  /* 0x000000ffff0d7224 */ /* 0x000fe400078e000a */
[----:B------:R-:W-:Y:S02]  /*1b480*/  IMAD.MOV.U32 R12, RZ, RZ, 0x6 ;  /* 0x00000006ff0c7424 */ /* 0x000fe400078e00ff */
[----:B------:R-:W-:-:S07]  /*1b490*/  IMAD.MOV.U32 R2, RZ, RZ, R14 ;  /* 0x000000ffff027224 */ /* 0x000fce00078e000e */
[----:B------:R-:W-:Y:S05]  /*1b4a0*/  WARPSYNC.COLLECTIVE R15, `(.L_x_13663) ;  /* 0x000000000f087348 */ /* 0x000fea0003c00000 */
[----:B------:R0:W1:Y:S02]  /*1b4b0*/  SHFL.IDX P6, R14, R13, R12, R11 ;  /* 0x0000000c0d0e7389 */ /* 0x00006400000c000b */
[----:B01----:R-:W-:Y:S01]  /*1b4c0*/  ENDCOLLECTIVE ;  /* 0x000000000000791b */ /* 0x003fe20003800000 */
.L_x_13663:
        /* <DEDUP_REMOVED lines=11> */
.L_x_13664:
[----:B------:R-:W-:Y:S02]  /*1b580*/  IMAD.MOV.U32 R13, RZ, RZ, R10 ;  /* 0x000000ffff0d7224 */ /* 0x000fe400078e000a */
[----:B------:R-:W-:Y:S02]  /*1b590*/  IMAD.MOV.U32 R12, RZ, RZ, 0x7 ;  /* 0x00000007ff0c7424 */ /* 0x000fe400078e00ff */
[----:B------:R-:W-:-:S07]  /*1b5a0*/  IMAD.MOV.U32 R2, RZ, RZ, R14 ;  /* 0x000000ffff027224 */ /* 0x000fce00078e000e */
[----:B------:R-:W-:Y:S05]  /*1b5b0*/  WARPSYNC.COLLECTIVE R15, `(.L_x_13665) ;  /* 0x000000000f087348 */ /* 0x000fea0003c00000 */
[----:B------:R0:W1:Y:S02]  /*1b5c0*/  SHFL.IDX P6, R14, R13, R12, R11 ;  /* 0x0000000c0d0e7389 */ /* 0x00006400000c000b */
[----:B01----:R-:W-:Y:S01]  /*1b5d0*/  ENDCOLLECTIVE ;  /* 0x000000000000791b */ /* 0x003fe20003800000 */
.L_x_13665:
        /* <DEDUP_REMOVED lines=11> */
.L_x_13666:
[----:B------:R-:W-:Y:S01]  /*1b690*/  IMAD.MOV.U32 R2, RZ, RZ, R14 ;  /* 0x000000ffff027224 */ /* 0x000fe200078e000e */
[----:B------:R-:W-:Y:S06]  /*1b6a0*/  BRA `(.L_x_13667) ;  /* 0xffffff9c00ec7947 */ /* 0x000fec000383ffff */
.L_x_13485:
[----:B-1----:R1:W2:Y:S02]  /*1b6b0*/  SYNCS.PHASECHK.TRANS64.TRYWAIT P0, [R5+URZ+0x16860], R2 ;  /* 0x01686002050075a7 */ /* 0x0022a4000800017f */
[----:B--2---:R-:W-:Y:S05]  /*1b6c0*/  @!P0 NANOSLEEP.SYNCS 0x989680 ;  /* 0x009896800000895d */ /* 0x004fea0003900000 */
[----:B------:R-:W2:Y:S02]  /*1b6d0*/  @!P0 SYNCS.PHASECHK.TRANS64 P0, [R5+URZ+0x16860], R2 ;  /* 0x01686002050085a7 */ /* 0x000ea4000800007f */
[----:B--2---:R-:W-:Y:S05]  /*1b6e0*/  @!P0 BRA `(.L_x_13485) ;  /* 0xfffffffc00f08947 */ /* 0x004fea000383ffff */
[----:B------:R-:W-:Y:S05]  /*1b6f0*/  BRA `(.L_x_13668) ;  /* 0xffffffa000447947 */ /* 0x000fea000383ffff */
.L_x_13486:
        /* <DEDUP_REMOVED lines=8> */
.L_x_13670:
[----:B------:R-:W-:Y:S05]  /*1b780*/  BSYNC B1 ;  /* 0x0000000000017941 */ /* 0x000fea0003800000 */
.L_x_13669:
[----:B------:R-:W-:Y:S01]  /*1b790*/  IMAD.MOV.U32 R13, RZ, RZ, R18 ;  /* 0x000000ffff0d7224 */ /* 0x000fe200078e0012 */
[----:B------:R-:W-:Y:S01]  /*1b7a0*/  MOV R3, R14 ;  /* 0x0000000e00037202 */ /* 0x000fe20000000f00 */
[----:B------:R-:W-:Y:S01]  /*1b7b0*/  IMAD.MOV.U32 R12, RZ, RZ, RZ ;  /* 0x000000ffff0c7224 */ /* 0x000fe200078e00ff */
[----:B------:R-:W-:Y:S01]  /*1b7c0*/  ISETP.LT.OR P2, PT, R8, 0x1, P1 ;  /* 0x000000010800780c */ /* 0x000fe20000f41670 */
[----:B------:R-:W-:Y:S02]  /*1b7d0*/  IMAD.MOV.U32 R11, RZ, RZ, 0x181f ;  /* 0x0000181fff0b7424 */ /* 0x000fe400078e00ff */
[----:B------:R-:W-:Y:S02]  /*1b7e0*/  IMAD.MOV.U32 R15, RZ, RZ, -0x1 ;  /* 0xffffffffff0f7424 */ /* 0x000fe400078e00ff */
[----:B------:R-:W-:-:S08]  /*1b7f0*/  IMAD R6, R6, 0x2, R16 ;  /* 0x0000000206067824 */ /* 0x000fd000078e0210 */
[----:B------:R-:W-:Y:S05]  /*1b800*/  WARPSYNC.COLLECTIVE R15, `(.L_x_13671) ;  /* 0x000000000f087348 */ /* 0x000fea0003c00000 */
[----:B------:R0:W1:Y:S02]  /*1b810*/  SHFL.IDX P6, R14, R13, R12, R11 ;  /* 0x0000000c0d0e7389 */ /* 0x00006400000c000b */
[----:B01----:R-:W-:Y:S01]  /*1b820*/  ENDCOLLECTIVE ;  /* 0x000000000000791b */ /* 0x003fe20003800000 */
.L_x_13671:
[----:B------:R-:W-:Y:S02]  /*1b830*/  IMAD.MOV.U32 R13, RZ, RZ, R19 ;  /* 0x000000ffff0d7224 */ /* 0x000fe400078e0013 */
[----:B------:R-:W-:Y:S02]  /*1b840*/  IMAD.MOV.U32 R12, RZ, RZ, 0x1 ;  /* 0x00000001ff0c7424 */ /* 0x000fe400078e00ff */
[----:B------:R-:W-:-:S07]  /*1b850*/  IMAD.MOV.U32 R2, RZ, RZ, R14 ;  /* 0x000000ffff027224 */ /* 0x000fce00078e000e */
[----:B------:R-:W-:Y:S05]  /*1b860*/  WARPSYNC.COLLECTIVE R15, `(.L_x_13672) ;  /* 0x000000000f087348 */ /* 0x000fea0003c00000 */
[----:B------:R0:W1:Y:S02]  /*1b870*/  SHFL.IDX P6, R14, R13, R12, R11 ;  /* 0x0000000c0d0e7389 */ /* 0x00006400000c000b */
[----:B01----:R-:W-:Y:S01]  /*1b880*/  ENDCOLLECTIVE ;  /* 0x000000000000791b */ /* 0x003fe20003800000 */
.L_x_13672:
        /* <DEDUP_REMOVED lines=12> */
.L_x_13673:
[----:B------:R-:W-:Y:S02]  /*1b950*/  IMAD.MOV.U32 R13, RZ, RZ, R19 ;  /* 0x000000ffff0d7224 */ /* 0x000fe400078e0013 */
[----:B------:R-:W-:Y:S01]  /*1b960*/  IMAD.MOV.U32 R12, RZ, RZ, 0x2 ;  /* 0x00000002ff0c7424 */ /* 0x000fe200078e00ff */
[----:B------:R-:W-:-:S07]  /*1b970*/  MOV R2, R14 ;  /* 0x0000000e00027202 */ /* 0x000fce0000000f00 */
[----:B------:R-:W-:Y:S05]  /*1b980*/  WARPSYNC.COLLECTIVE R15, `(.L_x_13674) ;  /* 0x000000000f087348 */ /* 0x000fea0003c00000 */
[----:B------:R0:W1:Y:S02]  /*1b990*/  SHFL.IDX P6, R14, R13, R12, R11 ;  /* 0x0000000c0d0e7389 */ /* 0x00006400000c000b */
[----:B01----:R-:W-:Y:S01]  /*1b9a0*/  ENDCOLLECTIVE ;  /* 0x000000000000791b */ /* 0x003fe20003800000 */
.L_x_13674:
        /* <DEDUP_REMOVED lines=12> */
.L_x_13675:
[----:B------:R-:W-:Y:S02]  /*1ba70*/  IMAD.MOV.U32 R13, RZ, RZ, R19 ;  /* 0x000000ffff0d7224 */ /* 0x000fe400078e0013 */
[----:B------:R-:W-:Y:S01]  /*1ba80*/  IMAD.MOV.U32 R12, RZ, RZ, 0x3 ;  /* 0x00000003ff0c7424 */ /* 0x000fe200078e00ff */
[----:B------:R-:W-:-:S07]  /*1ba90*/  MOV R2, R14 ;  /* 0x0000000e00027202 */ /* 0x000fce0000000f00 */
[----:B------:R-:W-:Y:S05]  /*1baa0*/  WARPSYNC.COLLECTIVE R15, `(.L_x_13676) ;  /* 0x000000000f087348 */ /* 0x000fea0003c00000 */
[----:B------:R0:W1:Y:S02]  /*1bab0*/  SHFL.IDX P6, R14, R13, R12, R11 ;  /* 0x0000000c0d0e7389 */ /* 0x00006400000c000b */
[----:B01----:R-:W-:Y:S01]  /*1bac0*/  ENDCOLLECTIVE ;  /* 0x000000000000791b */ /* 0x003fe20003800000 */
.L_x_13676:
        /* <DEDUP_REMOVED lines=12> */
.L_x_13677:
[----:B------:R-:W-:Y:S02]  /*1bb90*/  IMAD.MOV.U32 R13, RZ, RZ, R19 ;  /* 0x000000ffff0d7224 */ /* 0x000fe400078e0013 */
[----:B------:R-:W-:Y:S01]  /*1bba0*/  IMAD.MOV.U32 R12, RZ, RZ, 0x4 ;  /* 0x00000004ff0c7424 */ /* 0x000fe200078e00ff */
[----:B------:R-:W-:-:S07]  /*1bbb0*/  MOV R2, R14 ;  /* 0x0000000e00027202 */ /* 0x000fce0000000f00 */
[----:B------:R-:W-:Y:S05]  /*1bbc0*/  WARPSYNC.COLLECTIVE R15, `(.L_x_13678) ;  /* 0x000000000f087348 */ /* 0x000fea0003c00000 */
[----:B------:R0:W1:Y:S02]  /*1bbd0*/  SHFL.IDX P6, R14, R13, R12, R11 ;  /* 0x0000000c0d0e7389 */ /* 0x00006400000c000b */
[----:B01----:R-:W-:Y:S01]  /*1bbe0*/  ENDCOLLECTIVE ;  /* 0x000000000000791b */ /* 0x003fe20003800000 */
.L_x_13678:
        /* <DEDUP_REMOVED lines=12> */
.L_x_13679:
[----:B------:R-:W-:Y:S02]  /*1bcb0*/  IMAD.MOV.U32 R13, RZ, RZ, R19 ;  /* 0x000000ffff0d7224 */ /* 0x000fe400078e0013 */
[----:B------:R-:W-:Y:S01]  /*1bcc0*/  IMAD.MOV.U32 R12, RZ, RZ, 0x5 ;  /* 0x00000005ff0c7424 */ /* 0x000fe200078e00ff */
[----:B------:R-:W-:-:S07]  /*1bcd0*/  MOV R2, R14 ;  /* 0x0000000e00027202 */ /* 0x000fce0000000f00 */
[----:B------:R-:W-:Y:S05]  /*1bce0*/  WARPSYNC.COLLECTIVE R15, `(.L_x_13680) ;  /* 0x000000000f087348 */ /* 0x000fea0003c00000 */
[----:B------:R0:W1:Y:S02]  /*1bcf0*/  SHFL.IDX P6, R14, R13, R12, R11 ;  /* 0x0000000c0d0e7389 */ /* 0x00006400000c000b */
[----:B01----:R-:W-:Y:S01]  /*1bd00*/  ENDCOLLECTIVE ;  /* 0x000000000000791b */ /* 0x003fe20003800000 */
.L_x_13680:
        /* <DEDUP_REMOVED lines=12> */
.L_x_13681:
[----:B------:R-:W-:Y:S02]  /*1bdd0*/  IMAD.MOV.U32 R13, RZ, RZ, R19 ;  /* 0x000000ffff0d7224 */ /* 0x000fe400078e0013 */
[----:B------:R-:W-:Y:S01]  /*1bde0*/  IMAD.MOV.U32 R12, RZ, RZ, 0x6 ;  /* 0x00000006ff0c7424 */ /* 0x000fe200078e00ff */
[----:B------:R-:W-:-:S07]  /*1bdf0*/  MOV R2, R14 ;  /* 0x0000000e00027202 */ /* 0x000fce0000000f00 */
[----:B------:R-:W-:Y:S05]  /*1be00*/  WARPSYNC.COLLECTIVE R15, `(.L_x_13682) ;  /* 0x000000000f087348 */ /* 0x000fea0003c00000 */
[----:B------:R0:W1:Y:S02]  /*1be10*/  SHFL.IDX P6, R14, R13, R12, R11 ;  /* 0x0000000c0d0e7389 */ /* 0x00006400000c000b */
[----:B01----:R-:W-:Y:S01]  /*1be20*/  ENDCOLLECTIVE ;  /* 0x000000000000791b */ /* 0x003fe20003800000 */
.L_x_13682:
        /* <DEDUP_REMOVED lines=12> */
.L_x_13683:
[----:B------:R-:W-:Y:S02]  /*1bef0*/  IMAD.MOV.U32 R13, RZ, RZ, R19 ;  /* 0x000000ffff0d7224 */ /* 0x000fe400078e0013 */
[----:B------:R-:W-:Y:S01]  /*1bf00*/  IMAD.MOV.U32 R12, RZ, RZ, 0x7 ;  /* 0x00000007ff0c7424 */ /* 0x000fe200078e00ff */
[----:B------:R-:W-:-:S07]  /*1bf10*/  MOV R2, R14 ;  /* 0x0000000e00027202 */ /* 0x000fce0000000f00 */
[----:B------:R-:W-:Y:S05]  /*1bf20*/  WARPSYNC.COLLECTIVE R15, `(.L_x_13684) ;  /* 0x000000000f087348 */ /* 0x000fea0003c00000 */
[----:B------:R0:W1:Y:S02]  /*1bf30*/  SHFL.IDX P6, R14, R13, R12, R11 ;  /* 0x0000000c0d0e7389 */ /* 0x00006400000c000b */
[----:B01----:R-:W-:Y:S01]  /*1bf40*/  ENDCOLLECTIVE ;  /* 0x000000000000791b */ /* 0x003fe20003800000 */
.L_x_13684:
        /* <DEDUP_REMOVED lines=11> */
.L_x_13685:
[----:B------:R-:W-:Y:S01]  /*1c000*/  MOV R2, R14 ;  /* 0x0000000e00027202 */ /* 0x000fe20000000f00 */
[----:B------:R-:W-:Y:S06]  /*1c010*/  BRA `(.L_x_13686) ;  /* 0xffffff9800f07947 */ /* 0x000fec000383ffff */
.L_x_13494:
[----:B0-----:R0:W1:Y:S02]  /*1c020*/  SYNCS.PHASECHK.TRANS64.TRYWAIT P0, [R0+URZ+0x16860], R3 ;  /* 0x01686003000075a7 */ /* 0x001064000800017f */
[----:B-1----:R-:W-:Y:S05]  /*1c030*/  @!P0 NANOSLEEP.SYNCS 0x989680 ;  /* 0x009896800000895d */ /* 0x002fea0003900000 */
[----:B------:R-:W1:Y:S02]  /*1c040*/  @!P0 SYNCS.PHASECHK.TRANS64 P0, [R0+URZ+0x16860], R3 ;  /* 0x01686003000085a7 */ /* 0x000e64000800007f */
[----:B-1----:R-:W-:Y:S05]  /*1c050*/  @!P0 BRA `(.L_x_13494) ;  /* 0xfffffffc00f08947 */ /* 0x002fea000383ffff */
[----:B------:R-:W-:Y:S05]  /*1c060*/  BRA `(.L_x_13687) ;  /* 0xffffffa000087947 */ /* 0x000fea000383ffff */
.L_x_13495:
        /* <DEDUP_REMOVED lines=8> */
.L_x_13689:
[----:B------:R-:W-:Y:S05]  /*1c0f0*/  BSYNC B0 ;  /* 0x0000000000007941 */ /* 0x000fea0003800000 */
.L_x_13688:
        /* <DEDUP_REMOVED lines=10> */
.L_x_13690:
[----:B------:R-:W-:Y:S01]  /*1c1a0*/  ULDC UR4, c[0x0][0x2f4] ;  /* 0x0000bd0000047ab9 */ /* 0x000fe20000000800 */
[----:B------:R-:W-:Y:S02]  /*1c1b0*/  IMAD.MOV.U32 R13, RZ, RZ, R19 ;  /* 0x000000ffff0d7224 */ /* 0x000fe400078e0013 */
[----:B------:R-:W-:Y:S02]  /*1c1c0*/  IMAD.MOV.U32 R12, RZ, RZ, 0x1 ;  /* 0x00000001ff0c7424 */ /* 0x000fe400078e00ff */
[----:B------:R-:W-:-:S05]  /*1c1d0*/  IMAD.SHL.U32 R2, R2, 0x8, RZ ;  /* 0x0000000802027824 */ /* 0x000fca00078e00ff */
[----:B------:R-:W-:-:S04]  /*1c1e0*/  LOP3.LUT R2, R2, 0x38, RZ, 0xc0, !PT ;  /* 0x0000003802027812 */ /* 0x000fc800078ec0ff */
[C---:B------:R-:W-:Y:S01]  /*1c1f0*/  ISETP.GE.AND P0, PT, R2.reuse, UR4, PT ;  /* 0x0000000402007c0c */ /* 0x040fe2000bf06270 */
[----:B------:R-:W-:-:S03]  /*1c200*/  IMAD.SHL.U32 R5, R2, 0x2, RZ ;  /* 0x0000000202057824 */ /* 0x000fc600078e00ff */
[----:B------:R-:W-:Y:S02]  /*1c210*/  ISETP.LT.OR P2, PT, R6, 0x1, P0 ;  /* 0x000000010600780c */ /* 0x000fe40000741670 */
[----:B------:R-:W-:-:S13]  /*1c220*/  IADD3 R2, P1, R14, R5, RZ ;  /* 0x000000050e027210 */ /* 0x000fda0007f3e0ff */
[----:B------:R-:W-:Y:S05]  /*1c230*/  WARPSYNC.COLLECTIVE R15, `(.L_x_13691) ;  /* 0x000000000f087348 */ /* 0x000fea0003c00000 */
[----:B------:R0:W1:Y:S02]  /*1c240*/  SHFL.IDX P6, R14, R13, R12, R11 ;  /* 0x0000000c0d0e7389 */ /* 0x00006400000c000b */
[----:B01----:R-:W-:Y:S01]  /*1c250*/  ENDCOLLECTIVE ;  /* 0x000000000000791b */ /* 0x003fe20003800000 */
.L_x_13691:
        /* <DEDUP_REMOVED lines=11> */
.L_x_13692:
[----:B------:R-:W-:Y:S02]  /*1c310*/  IMAD.MOV.U32 R13, RZ, RZ, R19 ;  /* 0x000000ffff0d7224 */ /* 0x000fe400078e0013 */
[----:B------:R-:W-:Y:S01]  /*1c320*/  IMAD.MOV.U32 R12, RZ, RZ, 0x2 ;  /* 0x00000002ff0c7424 */ /* 0x000fe200078e00ff */
[----:B------:R-:W-:-:S13]  /*1c330*/  IADD3 R2, P1, R14, R5, RZ ;  /* 0x000000050e027210 */ /* 0x000fda0007f3e0ff */
[----:B------:R-:W-:Y:S05]  /*1c340*/  WARPSYNC.COLLECTIVE R15, `(.L_x_13693) ;  /* 0x000000000f087348 */ /* 0x000fea0003c00000 */
[----:B------:R0:W1:Y:S02]  /*1c350*/  SHFL.IDX P6, R14, R13, R12, R11 ;  /* 0x0000000c0d0e7389 */ /* 0x00006400000c000b */
[----:B01----:R-:W-:Y:S01]  /*1c360*/  ENDCOLLECTIVE ;  /* 0x000000000000791b */ /* 0x003fe20003800000 */
.L_x_13693:
        /* <DEDUP_REMOVED lines=11> */
.L_x_13694:
[----:B------:R-:W-:Y:S01]  /*1c420*/  MOV R13, R19 ;  /* 0x00000013000d7202 */ /* 0x000fe20000000f00 */
[----:B------:R-:W-:Y:S01]  /*1c430*/  IMAD.MOV.U32 R12, RZ, RZ, 0x3 ;  /* 0x00000003ff0c7424 */ /* 0x000fe200078e00ff */
[----:B------:R-:W-:-:S13]  /*1c440*/  IADD3 R2, P1, R14, R5, RZ ;  /* 0x000000050e027210 */ /* 0x000fda0007f3e0ff */
[----:B------:R-:W-:Y:S05]  /*1c450*/  WARPSYNC.COLLECTIVE R15, `(.L_x_13695) ;  /* 0x000000000f087348 */ /* 0x000fea0003c00000 */
[----:B------:R0:W1:Y:S02]  /*1c460*/  SHFL.IDX P6, R14, R13, R12, R11 ;  /* 0x0000000c0d0e7389 */ /* 0x00006400000c000b */
[----:B01----:R-:W-:Y:S01]  /*1c470*/  ENDCOLLECTIVE ;  /* 0x000000000000791b */ /* 0x003fe20003800000 */
.L_x_13695:
        /* <DEDUP_REMOVED lines=11> */
.L_x_13696:
[----:B------:R-:W-:Y:S01]  /*1c530*/  IMAD.MOV.U32 R13, RZ, RZ, R19 ;  /* 0x000000ffff0d7224 */ /* 0x000fe200078e0013 */
[----:B------:R-:W-:Y:S02]  /*1c540*/  MOV R12, 0x4 ;  /* 0x00000004000c7802 */ /* 0x000fe40000000f00 */
[----:B------:R-:W-:-:S13]  /*1c550*/  IADD3 R2, P1, R14, R5, RZ ;  /* 0x000000050e027210 */ /* 0x000fda0007f3e0ff */
[----:B------:R-:W-:Y:S05]  /*1c560*/  WARPSYNC.COLLECTIVE R15, `(.L_x_13697) ;  /* 0x000000000f087348 */ /* 0x000fea0003c00000 */
[----:B------:R0:W1:Y:S02]  /*1c570*/  SHFL.IDX P6, R14, R13, R12, R11 ;  /* 0x0000000c0d0e7389 */ /* 0x00006400000c000b */
[----:B01----:R-:W-:Y:S01]  /*1c580*/  ENDCOLLECTIVE ;  /* 0x000000000000791b */ /* 0x003fe20003800000 */
.L_x_13697:
        /* <DEDUP_REMOVED lines=11> */
.L_x_13698:
[----:B------:R-:W-:Y:S02]  /*1c640*/  IMAD.MOV.U32 R13, RZ, RZ, R19 ;  /* 0x000000ffff0d7224 */ /* 0x000fe400078e0013 */
[----:B------:R-:W-:Y:S01]  /*1c650*/  IMAD.MOV.U32 R12, RZ, RZ, 0x5 ;  /* 0x00000005ff0c7424 */ /* 0x000fe200078e00ff */
[----:B------:R-:W-:-:S13]  /*1c660*/  IADD3 R2, P1, R14, R5, RZ ;  /* 0x000000050e027210 */ /* 0x000fda0007f3e0ff */
[----:B------:R-:W-:Y:S05]  /*1c670*/  WARPSYNC.COLLECTIVE R15, `(.L_x_13699) ;  /* 0x000000000f087348 */ /* 0x000fea0003c00000 */
[----:B------:R0:W1:Y:S02]  /*1c680*/  SHFL.IDX P6, R14, R13, R12, R11 ;  /* 0x0000000c0d0e7389 */ /* 0x00006400000c000b */
[----:B01----:R-:W-:Y:S01]  /*1c690*/  ENDCOLLECTIVE ;  /* 0x000000000000791b */ /* 0x003fe20003800000 */
.L_x_13699:
[----:B------:R-:W-:-:S05]  /*1c6a0*/  IMAD.X R3, RZ, RZ, R3, P1 ;  /* 0x000000ffff037224 */ /* 0x000fca00008e0603 */
[----:B------:R-:W-:Y:S01]  /*1c6b0*/  @!PT LDS RZ, [RZ] ;  /* 0x00000000fffff984 */ /* 0x000fe20000000800 */
[----:B------:R-:W-:Y:S01]  /*1c6c0*/  @!PT LDS RZ, [RZ] ;  /* 0x00000000fffff984 */ /* 0x000fe20000000800 */
[----:B------:R-:W-:Y:S01]  /*1c6d0*/  @!PT LDS RZ, [RZ] ;  /* 0x00000000fffff984 */ /* 0x000fe20000000800 */
[----:B------:R0:W-:Y:S01]  /*1c6e0*/  LDGSTS.E.BYPASS.LTC128B.128 [R4+0x2400], desc[UR42][R2.64], !P2 ;  /* 0x0240000002047fae */ /* 0x0001e2000d101d6a */
[----:B------:R-:W-:Y:S01]  /*1c6f0*/  ISETP.LT.OR P2, PT, R6, 0x51, P0 ;  /* 0x000000510600780c */ /* 0x000fe20000741670 */
[----:B------:R-:W-:Y:S01]  /*1c700*/  IMAD.MOV.U32 R13, RZ, RZ, R18 ;  /* 0x000000ffff0d7224 */ /* 0x000fe200078e0012 */
[----:B0-----:R-:W-:-:S11]  /*1c710*/  MOV R3, R14 ;  /* 0x0000000e00037202 */ /* 0x001fd60000000f00 */
[----:B------:R-:W-:Y:S05]  /*1c720*/  WARPSYNC.COLLECTIVE R15, `(.L_x_13700) ;  /* 0x000000000f087348 */ /* 0x000fea0003c00000 */
[----:B------:R0:W1:Y:S02]  /*1c730*/  SHFL.IDX P6, R14, R13, R12, R11 ;  /* 0x0000000c0d0e7389 */ /* 0x00006400000c000b */
[----:B01----:R-:W-:Y:S01]  /*1c740*/  ENDCOLLECTIVE ;  /* 0x000000000000791b */ /* 0x003fe20003800000 */
.L_x_13700:
[----:B------:R-:W-:Y:S02]  /*1c750*/  IMAD.MOV.U32 R13, RZ, RZ, R19 ;  /* 0x000000ffff0d7224 */ /* 0x000fe400078e0013 */
[----:B------:R-:W-:Y:S01]  /*1c760*/  IMAD.MOV.U32 R12, RZ, RZ, 0x6 ;  /* 0x00000006ff0c7424 */ /* 0x000fe200078e00ff */
[----:B------:R-:W-:-:S13]  /*1c770*/  IADD3 R2, P1, R14, R5, RZ ;  /* 0x000000050e027210 */ /* 0x000fda0007f3e0ff */
[----:B------:R-:W-:Y:S05]  /*1c780*/  WARPSYNC.COLLECTIVE R15, `(.L_x_13701) ;  /* 0x000000000f087348 */ /* 0x000fea0003c00000 */
[----:B------:R0:W1:Y:S02]  /*1c790*/  SHFL.IDX P6, R14, R13, R12, R11 ;  /* 0x0000000c0d0e7389 */ /* 0x00006400000c000b */
[----:B01----:R-:W-:Y:S01]  /*1c7a0*/  ENDCOLLECTIVE ;  /* 0x000000000000791b */ /* 0x003fe20003800000 */
.L_x_13701:
        /* <DEDUP_REMOVED lines=11> */
.L_x_13702:
[----:B------:R-:W-:Y:S02]  /*1c860*/  IMAD.MOV.U32 R13, RZ, RZ, R19 ;  /* 0x000000ffff0d7224 */ /* 0x000fe400078e0013 */
[----:B------:R-:W-:Y:S01]  /*1c870*/  IMAD.MOV.U32 R12, RZ, RZ, 0x7 ;  /* 0x00000007ff0c7424 */ /* 0x000fe200078e00ff */
[----:B------:R-:W-:-:S13]  /*1c880*/  IADD3 R2, P1, R14, R5, RZ ;  /* 0x000000050e027210 */ /* 0x000fda0007f3e0ff */
[----:B------:R-:W-:Y:S05]  /*1c890*/  WARPSYNC.COLLECTIVE R15, `(.L_x_13703) ;  /* 0x000000000f087348 */ /* 0x000fea0003c00000 */
[----:B------:R0:W1:Y:S02]  /*1c8a0*/  SHFL.IDX P6, R14, R13, R12, R11 ;  /* 0x0000000c0d0e7389 */ /* 0x00006400000c000b */
[----:B01----:R-:W-:Y:S01]  /*1c8b0*/  ENDCOLLECTIVE ;  /* 0x000000000000791b */ /* 0x003fe20003800000 */
.L_x_13703:
        /* <DEDUP_REMOVED lines=10> */
.L_x_13704:
[----:B------:R-:W-:Y:S05]  /*1c960*/  BRA `(.L_x_13705) ;  /* 0xffffff9800cc7947 */ /* 0x000fea000383ffff */
.L_x_13500:
        /* <DEDUP_REMOVED lines=8> */
.L_x_13707:
[----:B------:R-:W-:Y:S05]  /*1c9f0*/  BSYNC B0 ;  /* 0x0000000000007941 */ /* 0x000fea0003800000 */
.L_x_13706:
        /* <DEDUP_REMOVED lines=9> */
.L_x_13708:
        /* <DEDUP_REMOVED lines=14> */
[----:B------:R-:W-:Y:S01]  /*1cb70*/  IMAD.MOV.U32 R24, RZ, RZ, RZ ;  /* 0x000000ffff187224 */ /* 0x000fe200078e00ff */
        /* <DEDUP_REMOVED lines=9> */
.L_x_13709:
[----:B------:R-:W-:Y:S02]  /*1cc10*/  MOV R12, 0x2 ;  /* 0x00000002000c7802 */ /* 0x000fe40000000f00 */
[----:B------:R-:W-:-:S05]  /*1cc20*/  SEL R14, R14, RZ, P1 ;  /* 0x000000ff0e0e7207 */ /* 0x000fca0000800000 */
[----:B------:R-:W-:-:S04]  /*1cc30*/  IMAD.IADD R5, R13, 0x1, R14 ;  /* 0x000000010d057824 */ /* 0x000fc800078e020e */
[----:B------:R-:W-:-:S07]  /*1cc40*/  IMAD.MOV.U32 R13, RZ, RZ, R5 ;  /* 0x000000ffff0d7224 */ /* 0x000fce00078e0005 */
[----:B------:R-:W-:Y:S05]  /*1cc50*/  WARPSYNC.COLLECTIVE R15, `(.L_x_13710) ;  /* 0x000000000f087348 */ /* 0x000fea0003c00000 */
[----:B------:R0:W1:Y:S02]  /*1cc60*/  SHFL.UP P6, R14, R13, R12, R11 ;  /* 0x0400000c0d0e7389 */ /* 0x00006400000c000b */
[----:B01----:R-:W-:Y:S01]  /*1cc70*/  ENDCOLLECTIVE ;  /* 0x000000000000791b */ /* 0x003fe20003800000 */
.L_x_13710:
[----:B------:R-:W-:Y:S01]  /*1cc80*/  IMAD.MOV.U32 R12, RZ, RZ, 0x4 ;  /* 0x00000004ff0c7424 */ /* 0x000fe200078e00ff */
[----:B------:R-:W-:-:S05]  /*1cc90*/  SEL R2, R14, RZ, P2 ;  /* 0x000000ff0e027207 */ /* 0x000fca0001000000 */
[----:B------:R-:W-:-:S04]  /*1cca0*/  IMAD.IADD R2, R5, 0x1, R2 ;  /* 0x0000000105027824 */ /* 0x000fc800078e0202 */
[----:B------:R-:W-:-:S07]  /*1ccb0*/  IMAD.MOV.U32 R13, RZ, RZ, R2 ;  /* 0x000000ffff0d7224 */ /* 0x000fce00078e0002 */
[----:B------:R-:W-:Y:S05]  /*1ccc0*/  WARPSYNC.COLLECTIVE R15, `(.L_x_13711) ;  /* 0x000000000f087348 */ /* 0x000fea0003c00000 */
[----:B------:R0:W1:Y:S02]  /*1ccd0*/  SHFL.UP P6, R14, R13, R12, R11 ;  /* 0x0400000c0d0e7389 */ /* 0x00006400000c000b */
[----:B01----:R-:W-:Y:S01]  /*1cce0*/  ENDCOLLECTIVE ;  /* 0x000000000000791b */ /* 0x003fe20003800000 */
.L_x_13711:
[----:B------:R-:W-:Y:S02]  /*1ccf0*/  MOV R12, 0x8 ;  /* 0x00000008000c7802 */ /* 0x000fe40000000f00 */
[----:B------:R-:W-:-:S05]  /*1cd00*/  SEL R3, R14, RZ, P3 ;  /* 0x000000ff0e037207 */ /* 0x000fca0001800000 */
[----:B------:R-:W-:-:S04]  /*1cd10*/  IMAD.IADD R8, R2, 0x1, R3 ;  /* 0x0000000102087824 */ /* 0x000fc800078e0203 */
[----:B------:R-:W-:-:S07]  /*1cd20*/  IMAD.MOV.U32 R13, RZ, RZ, R8 ;  /* 0x000000ffff0d7224 */ /* 0x000fce00078e0008 */
[----:B------:R-:W-:Y:S05]  /*1cd30*/  WARPSYNC.COLLECTIVE R15, `(.L_x_13712) ;  /* 0x000000000f087348 */ /* 0x000fea0003c00000 */
[----:B------:R0:W1:Y:S02]  /*1cd40*/  SHFL.UP P6, R14, R13, R12, R11 ;  /* 0x0400000c0d0e7389 */ /* 0x00006400000c000b */
[----:B01----:R-:W-:Y:S01]  /*1cd50*/  ENDCOLLECTIVE ;  /* 0x000000000000791b */ /* 0x003fe20003800000 */
.L_x_13712:
[----:B------:R-:W-:Y:S01]  /*1cd60*/  IMAD.MOV.U32 R12, RZ, RZ, 0x10 ;  /* 0x00000010ff0c7424 */ /* 0x000fe200078e00ff */
[----:B------:R-:W-:-:S05]  /*1cd70*/  SEL R5, R14, RZ, P4 ;  /* 0x000000ff0e057207 */ /* 0x000fca0002000000 */
[----:B------:R-:W-:-:S04]  /*1cd80*/  IMAD.IADD R5, R8, 0x1, R5 ;  /* 0x0000000108057824 */ /* 0x000fc800078e0205 */
[----:B------:R-:W-:-:S07]  /*1cd90*/  IMAD.MOV.U32 R13, RZ, RZ, R5 ;  /* 0x000000ffff0d7224 */ /* 0x000fce00078e0005 */
[----:B------:R-:W-:Y:S05]  /*1cda0*/  WARPSYNC.COLLECTIVE R15, `(.L_x_13713) ;  /* 0x000000000f087348 */ /* 0x000fea0003c00000 */
[----:B------:R0:W1:Y:S02]  /*1cdb0*/  SHFL.UP P6, R14, R13, R12, R11 ;  /* 0x0400000c0d0e7389 */ /* 0x00006400000c000b */
[----:B01----:R-:W-:Y:S01]  /*1cdc0*/  ENDCOLLECTIVE ;  /* 0x000000000000791b */ /* 0x003fe20003800000 */
.L_x_13713:
        /* <DEDUP_REMOVED lines=8> */
.L_x_13714:
[----:B------:R-:W-:Y:S05]  /*1ce50*/  BRA `(.L_x_13715) ;  /* 0xffffff9800d87947 */ /* 0x000fea000383ffff */
.L_x_13503:
[----:B------:R-:W-:Y:S01]  /*1ce60*/  BSSY B0, `(.L_x_13716) ;  /* 0x0000007000007945 */ /* 0x000fe20003800000 */
[----:B------:R-:W-:Y:S02]  /*1ce70*/  IMAD.MOV.U32 R12, RZ, RZ, 0x1 ;  /* 0x00000001ff0c7424 */ /* 0x000fe400078e00ff */
[----:B------:R-:W-:Y:S02]  /*1ce80*/  IMAD.MOV.U32 R11, RZ, RZ, RZ ;  /* 0x000000ffff0b7224 */ /* 0x000fe400078e00ff */
[----:B------:R-:W-:-:S07]  /*1ce90*/  IMAD.MOV.U32 R15, RZ, RZ, -0x1 ;  /* 0xffffffffff0f7424 */ /* 0x000fce00078e00ff */
[----:B------:R-:W-:Y:S05]  /*1cea0*/  WARPSYNC.COLLECTIVE R15, `(.L_x_13717) ;  /* 0x000000000f087348 */ /* 0x000fea0003c00000 */
[----:B------:R0:W1:Y:S02]  /*1ceb0*/  SHFL.UP P6, R14, R13, R12, R11 ;  /* 0x0400000c0d0e7389 */ /* 0x00006400000c000b */
[----:B01----:R-:W-:Y:S01]  /*1cec0*/  ENDCOLLECTIVE ;  /* 0x000000000000791b */ /* 0x003fe20003800000 */
.L_x_13717:
[----:B------:R-:W-:Y:S05]  /*1ced0*/  BSYNC B0 ;  /* 0x0000000000007941 */ /* 0x000fea0003800000 */
.L_x_13716:
        /* <DEDUP_REMOVED lines=8> */
.L_x_13718:
[----:B------:R-:W-:Y:S02]  /*1cf60*/  MOV R12, 0x4 ;  /* 0x00000004000c7802 */ /* 0x000fe40000000f00 */
[----:B------:R-:W-:-:S05]  /*1cf70*/  SEL R2, R14, RZ, P2 ;  /* 0x000000ff0e027207 */ /* 0x000fca0001000000 */
[----:B------:R-:W-:-:S04]  /*1cf80*/  IMAD.IADD R2, R13, 0x1, R2 ;  /* 0x000000010d027824 */ /* 0x000fc800078e0202 */
[----:B------:R-:W-:-:S07]  /*1cf90*/  IMAD.MOV.U32 R13, RZ, RZ, R2 ;  /* 0x000000ffff0d7224 */ /* 0x000fce00078e0002 */
[----:B------:R-:W-:Y:S05]  /*1cfa0*/  WARPSYNC.COLLECTIVE R15, `(.L_x_13719) ;  /* 0x000000000f087348 */ /* 0x000fea0003c00000 */
[----:B------:R0:W1:Y:S02]  /*1cfb0*/  SHFL.UP P6, R14, R13, R12, R11 ;  /* 0x0400000c0d0e7389 */ /* 0x00006400000c000b */
[----:B01----:R-:W-:Y:S01]  /*1cfc0*/  ENDCOLLECTIVE ;  /* 0x000000000000791b */ /* 0x003fe20003800000 */
.L_x_13719:
[----:B------:R-:W-:Y:S01]  /*1cfd0*/  IMAD.MOV.U32 R12, RZ, RZ, 0x8 ;  /* 0x00000008ff0c7424 */ /* 0x000fe200078e00ff */
[----:B------:R-:W-:-:S05]  /*1cfe0*/  SEL R3, R14, RZ, P3 ;  /* 0x000000ff0e037207 */ /* 0x000fca0001800000 */
[----:B------:R-:W-:-:S04]  /*1cff0*/  IMAD.IADD R3, R2, 0x1, R3 ;  /* 0x0000000102037824 */ /* 0x000fc800078e0203 */
[----:B------:R-:W-:-:S07]  /*1d000*/  IMAD.MOV.U32 R13, RZ, RZ, R3 ;  /* 0x000000ffff0d7224 */ /* 0x000fce00078e0003 */
[----:B------:R-:W-:Y:S05]  /*1d010*/  WARPSYNC.COLLECTIVE R15, `(.L_x_13720) ;  /* 0x000000000f087348 */ /* 0x000fea0003c00000 */
[----:B------:R0:W1:Y:S02]  /*1d020*/  SHFL.UP P6, R14, R13, R12, R11 ;  /* 0x0400000c0d0e7389 */ /* 0x00006400000c000b */
[----:B01----:R-:W-:Y:S01]  /*1d030*/  ENDCOLLECTIVE ;  /* 0x000000000000791b */ /* 0x003fe20003800000 */
.L_x_13720:
[----:B------:R-:W-:Y:S02]  /*1d040*/  MOV R12, 0x10 ;  /* 0x00000010000c7802 */ /* 0x000fe40000000f00 */
[----:B------:R-:W-:-:S05]  /*1d050*/  SEL R14, R14, RZ, P4 ;  /* 0x000000ff0e0e7207 */ /* 0x000fca0002000000 */
[----:B------:R-:W-:-:S04]  /*1d060*/  IMAD.IADD R5, R3, 0x1, R14 ;  /* 0x0000000103057824 */ /* 0x000fc800078e020e */
[----:B------:R-:W-:-:S07]  /*1d070*/  IMAD.MOV.U32 R13, RZ, RZ, R5 ;  /* 0x000000ffff0d7224 */ /* 0x000fce00078e0005 */
[----:B------:R-:W-:Y:S05]  /*1d080*/  WARPSYNC.COLLECTIVE R15, `(.L_x_13721) ;  /* 0x000000000f087348 */ /* 0x000fea0003c00000 */
[----:B------:R0:W1:Y:S02]  /*1d090*/  SHFL.UP P6, R14, R13, R12, R11 ;  /* 0x0400000c0d0e7389 */ /* 0x00006400000c000b */
[----:B01----:R-:W-:Y:S01]  /*1d0a0*/  ENDCOLLECTIVE ;  /* 0x000000000000791b */ /* 0x003fe20003800000 */
.L_x_13721:
        /* <DEDUP_REMOVED lines=8> */
.L_x_13722:
[----:B------:R-:W-:Y:S05]  /*1d130*/  BRA `(.L_x_13723) ;  /* 0xffffff9800c47947 */ /* 0x000fea000383ffff */
.L_x_13505:
[----:B------:R-:W-:Y:S01]  /*1d140*/  BSSY B0, `(.L_x_13724) ;  /* 0x0000006000007945 */ /* 0x000fe20003800000 */
[----:B------:R-:W-:Y:S01]  /*1d150*/  PLOP3.LUT P6, PT, P6, PT, PT, 0x8, 0x0 ;  /* 0x000000000000781c */ /* 0x000fe200037ce170 */
[----:B------:R-:W-:-:S12]  /*1d160*/  IMAD.MOV.U32 R15, RZ, RZ, -0x1 ;  /* 0xffffffffff0f7424 */ /* 0x000fd800078e00ff */
[----:B0-----:R-:W-:Y:S05]  /*1d170*/  WARPSYNC.COLLECTIVE R15, `(.L_x_13725) ;  /* 0x000000000f087348 */ /* 0x001fea0003c00000 */
[----:B------:R-:W-:Y:S01]  /*1d180*/  VOTE.ANY R14, PT, P6 ;  /* 0x00000000000e7806 */ /* 0x000fe200030e0100 */
[----:B0-----:R-:W-:Y:S06]  /*1d190*/  ENDCOLLECTIVE ;  /* 0x000000000000791b */ /* 0x001fec0003800000 */
.L_x_13725:
[----:B------:R-:W-:Y:S05]  /*1d1a0*/  BSYNC B0 ;  /* 0x0000000000007941 */ /* 0x000fea0003800000 */
.L_x_13724:
[----:B------:R-:W-:Y:S01]  /*1d1b0*/  MOV R8, R14 ;  /* 0x0000000e00087202 */ /* 0x000fe20000000f00 */
[----:B------:R-:W-:Y:S02]  /*1d1c0*/  IMAD.MOV.U32 R13, RZ, RZ, R7 ;  /* 0x000000ffff0d7224 */ /* 0x000fe400078e0007 */
[----:B------:R-:W-:Y:S01]  /*1d1d0*/  IMAD.MOV.U32 R11, RZ, RZ, 0x1f ;  /* 0x0000001fff0b7424 */ /* 0x000fe200078e00ff */
[----:B------:R-:W0:Y:S01]  /*1d1e0*/  POPC R5, R8 ;  /* 0x0000000800057309 */ /* 0x000e220000000000 */
[----:B------:R-:W-:Y:S02]  /*1d1f0*/  IMAD.MOV.U32 R15, RZ, RZ, -0x1 ;  /* 0xffffffffff0f7424 */ /* 0x000fe400078e00ff */
[----:B0-----:R-:W-:-:S07]  /*1d200*/  IMAD.MOV.U32 R12, RZ, RZ, R5 ;  /* 0x000000ffff0c7224 */ /* 0x001fce00078e0005 */
[----:B------:R-:W-:Y:S05]  /*1d210*/  WARPSYNC.COLLECTIVE R15, `(.L_x_13726) ;  /* 0x000000000f087348 */ /* 0x000fea0003c00000 */
[----:B------:R0:W1:Y:S02]  /*1d220*/  SHFL.IDX P6, R14, R13, R12, R11 ;  /* 0x0000000c0d0e7389 */ /* 0x00006400000c000b */
[----:B01----:R-:W-:Y:S01]  /*1d230*/  ENDCOLLECTIVE ;  /* 0x000000000000791b */ /* 0x003fe20003800000 */
.L_x_13726:
[----:B------:R-:W-:Y:S01]  /*1d240*/  MOV R13, R4 ;  /* 0x00000004000d7202 */ /* 0x000fe20000000f00 */
[----:B------:R-:W-:-:S07]  /*1d250*/  IMAD.MOV.U32 R7, RZ, RZ, R14 ;  /* 0x000000ffff077224 */ /* 0x000fce00078e000e */
[----:B------:R-:W-:Y:S05]  /*1d260*/  WARPSYNC.COLLECTIVE R15, `(.L_x_13727) ;  /* 0x000000000f087348 */ /* 0x000fea0003c00000 */
[----:B------:R0:W1:Y:S02]  /*1d270*/  SHFL.IDX P6, R14, R13, R12, R11 ;  /* 0x0000000c0d0e7389 */ /* 0x00006400000c000b */
[----:B01----:R-:W-:Y:S01]  /*1d280*/  ENDCOLLECTIVE ;  /* 0x000000000000791b */ /* 0x003fe20003800000 */
.L_x_13727:
[----:B------:R-:W-:Y:S01]  /*1d290*/  IMAD.MOV.U32 R4, RZ, RZ, R14 ;  /* 0x000000ffff047224 */ /* 0x000fe200078e000e */
[----:B------:R-:W-:Y:S06]  /*1d2a0*/  BRA `(.L_x_13728) ;  /* 0xffffff9800a47947 */ /* 0x000fec000383ffff */
.L_x_13507:
[----:B------:R-:W-:Y:S01]  /*1d2b0*/  BSSY B0, `(.L_x_13729) ;  /* 0x0000007000007945 */ /* 0x000fe20003800000 */
[----:B------:R-:W-:Y:S02]  /*1d2c0*/  IMAD.MOV.U32 R13, RZ, RZ, R3 ;  /* 0x000000ffff0d7224 */ /* 0x000fe400078e0003 */
[----:B------:R-:W-:Y:S02]  /*1d2d0*/  IMAD.MOV.U32 R11, RZ, RZ, 0x1f ;  /* 0x0000001fff0b7424 */ /* 0x000fe400078e00ff */
[----:B------:R-:W-:-:S07]  /*1d2e0*/  IMAD.MOV.U32 R15, RZ, RZ, -0x1 ;  /* 0xffffffffff0f7424 */ /* 0x000fce00078e00ff */
[----:B0123--:R-:W-:Y:S05]  /*1d2f0*/  WARPSYNC.COLLECTIVE R15, `(.L_x_13730) ;  /* 0x000000000f087348 */ /* 0x00ffea0003c00000 */
[----:B------:R4:W0:Y:S02]  /*1d300*/  SHFL.IDX P6, R14, R13, R12, R11 ;  /* 0x0000000c0d0e7389 */ /* 0x00082400000c000b */
[----:B01234-:R-:W-:Y:S01]  /*1d310*/  ENDCOLLECTIVE ;  /* 0x000000000000791b */ /* 0x01ffe20003800000 */
.L_x_13730:
[----:B------:R-:W-:Y:S05]  /*1d320*/  BSYNC B0 ;  /* 0x0000000000007941 */ /* 0x000fea0003800000 */
.L_x_13729:
[----:B------:R-:W-:Y:S01]  /*1d330*/  IMAD.MOV.U32 R24, RZ, RZ, R14 ;  /* 0x000000ffff187224 */ /* 0x000fe200078e000e */
[----:B------:R-:W-:Y:S06]  /*1d340*/  BRA `(.L_x_13506) ;  /* 0xffffff9800947947 */ /* 0x000fec000383ffff */
.L_x_13511:
[----:B0-----:R0:W1:Y:S02]  /*1d350*/  SYNCS.PHASECHK.TRANS64.TRYWAIT P0, [R5+URZ+0x16820], R0 ;  /* 0x01682000050075a7 */ /* 0x001064000800017f */
[----:B-1----:R-:W-:Y:S05]  /*1d360*/  @!P0 NANOSLEEP.SYNCS 0x989680 ;  /* 0x009896800000895d */ /* 0x002fea0003900000 */
[----:B------:R-:W1:Y:S02]  /*1d370*/  @!P0 SYNCS.PHASECHK.TRANS64 P0, [R5+URZ+0x16820], R0 ;  /* 0x01682000050085a7 */ /* 0x000e64000800007f */
[----:B-1----:R-:W-:Y:S05]  /*1d380*/  @!P0 BRA `(.L_x_13511) ;  /* 0xfffffffc00f08947 */ /* 0x002fea000383ffff */
[----:B------:R-:W-:Y:S05]  /*1d390*/  BRA `(.L_x_13731) ;  /* 0xffffff9c00ec7947 */ /* 0x000fea000383ffff */
.L_x_13512:
        /* <DEDUP_REMOVED lines=8> */
[----:B0-2-4-:R-:W-:Y:S05]  /*1d420*/  WARPSYNC.COLLECTIVE R15, `(.L_x_13733) ;  /* 0x000000000f087348 */ /* 0x015fea0003c00000 */
[----:B------:R1:W3:Y:S02]  /*1d430*/  SHFL.IDX P6, R14, R13, R12, R11 ;  /* 0x0000000c0d0e7389 */ /* 0x0002e400000c000b */
[----:B01234-:R-:W-:Y:S01]  /*1d440*/  ENDCOLLECTIVE ;  /* 0x000000000000791b */ /* 0x01ffe20003800000 */
.L_x_13733:
[----:B------:R-:W-:Y:S05]  /*1d450*/  BSYNC B0 ;  /* 0x0000000000007941 */ /* 0x000fea0003800000 */
.L_x_13732:
[----:B------:R-:W-:Y:S05]  /*1d460*/  BRA `(.L_x_13734) ;  /* 0xffffff9c00d47947 */ /* 0x000fea000383ffff */
.L_x_13513:
[----:B------:R-:W-:Y:S01]  /*1d470*/  BSSY B0, `(.L_x_13735) ;  /* 0x0000006000007945 */ /* 0x000fe20003800000 */
[----:B------:R-:W-:-:S07]  /*1d480*/  IMAD.MOV.U32 R15, RZ, RZ, -0x1 ;  /* 0xffffffffff0f7424 */ /* 0x000fce00078e00ff */
[----:B0-2-4-:R-:W-:Y:S05]  /*1d490*/  WARPSYNC.COLLECTIVE R15, `(.L_x_13736) ;  /* 0x000000000f0c7348 */ /* 0x015fea0003c00000 */
[----:B------:R-:W-:Y:S02]  /*1d4a0*/  ELECT P6, UR62, PT ;  /* 0x00000000003e782f */ /* 0x000fe400038c0000 */
[----:B------:R-:W-:Y:S01]  /*1d4b0*/  MOV R14, UR62 ;  /* 0x0000003e000e7c02 */ /* 0x000fe20008000f00 */
[----:B0-2-4-:R-:W-:Y:S10]  /*1d4c0*/  ENDCOLLECTIVE ;  /* 0x000000000000791b */ /* 0x015ff40003800000 */
.L_x_13736:
[----:B------:R-:W-:Y:S05]  /*1d4d0*/  BSYNC B0 ;  /* 0x0000000000007941 */ /* 0x000fea0003800000 */
.L_x_13735:
[----:B------:R-:W-:Y:S05]  /*1d4e0*/  BRA `(.L_x_13737) ;  /* 0xffffff9c00c87947 */ /* 0x000fea000383ffff */
.L_x_13515:
[----:B0-----:R0:W1:Y:S02]  /*1d4f0*/  SYNCS.PHASECHK.TRANS64.TRYWAIT P1, [R3+URZ+0x16840], R2 ;  /* 0x01684002030075a7 */ /* 0x001064000802017f */
[----:B-1----:R-:W-:Y:S05]  /*1d500*/  @!P1 NANOSLEEP.SYNCS 0x989680 ;  /* 0x009896800000995d */ /* 0x002fea0003900000 */
[----:B------:R-:W1:Y:S02]  /*1d510*/  @!P1 SYNCS.PHASECHK.TRANS64 P1, [R3+URZ+0x16840], R2 ;  /* 0x01684002030095a7 */ /* 0x000e64000802007f */
[----:B-1----:R-:W-:Y:S05]  /*1d520*/  @!P1 BRA `(.L_x_13515) ;  /* 0xfffffffc00f09947 */ /* 0x002fea000383ffff */
[----:B------:R-:W-:Y:S05]  /*1d530*/  BRA `(.L_x_13738) ;  /* 0xffffff9c00e87947 */ /* 0x000fea000383ffff */
.L_x_13517:
[----:B-1----:R1:W3:Y:S02]  /*1d540*/  SYNCS.PHASECHK.TRANS64.TRYWAIT P1, [R5+URZ+0x16840], R0 ;  /* 0x01684000050075a7 */ /* 0x0022e4000802017f */
[----:B---3--:R-:W-:Y:S05]  /*1d550*/  @!P1 NANOSLEEP.SYNCS 0x989680 ;  /* 0x009896800000995d */ /* 0x008fea0003900000 */
[----:B------:R-:W3:Y:S02]  /*1d560*/  @!P1 SYNCS.PHASECHK.TRANS64 P1, [R5+URZ+0x16840], R0 ;  /* 0x01684000050095a7 */ /* 0x000ee4000802007f */
[----:B---3--:R-:W-:Y:S05]  /*1d570*/  @!P1 BRA `(.L_x_13517) ;  /* 0xfffffffc00f09947 */ /* 0x008fea000383ffff */
[----:B------:R-:W-:Y:S05]  /*1d580*/  BRA `(.L_x_13739) ;  /* 0xffffff9c00f47947 */ /* 0x000fea000383ffff */
.L_x_13519:
[----:B---3--:R3:W0:Y:S02]  /*1d590*/  SYNCS.PHASECHK.TRANS64.TRYWAIT P1, [R3+URZ+0x16860], R2 ;  /* 0x01686002030075a7 */ /* 0x008624000802017f */
[----:B0-----:R-:W-:Y:S05]  /*1d5a0*/  @!P1 NANOSLEEP.SYNCS 0x989680 ;  /* 0x009896800000995d */ /* 0x001fea0003900000 */
[----:B------:R-:W0:Y:S02]  /*1d5b0*/  @!P1 SYNCS.PHASECHK.TRANS64 P1, [R3+URZ+0x16860], R2 ;  /* 0x01686002030095a7 */ /* 0x000e24000802007f */
[----:B0-----:R-:W-:Y:S05]  /*1d5c0*/  @!P1 BRA `(.L_x_13519) ;  /* 0xfffffffc00f09947 */ /* 0x001fea000383ffff */
[----:B------:R-:W-:Y:S05]  /*1d5d0*/  BRA `(.L_x_13740) ;  /* 0xffffff9c00f07947 */ /* 0x000fea000383ffff */
.L_x_13741:
        /* <DEDUP_REMOVED lines=10> */
.L_x_15994:


//--------------------- .text._ZN7cutlass13device_kernelIN5flash11enable_sm90INS1_16FlashAttnFwdSm90INS1_25CollectiveMainloopFwdSm90ILi2EN4cute5tupleIJNS5_1CILi1EEES8_S8_EEENS6_IJNS7_ILi192EEENS7_ILi128EEENS7_ILi64EEEEEELi64ENS_10bfloat16_tEfNS_4arch4Sm90ELb0ELb1ELb1ELb0ELb1ELb0ELb0ELb1ELb1ELb1ELb1ELb0EEENS1_21CollectiveEpilogueFwdINS6_IJSA_SC_SB_EEES9_SE_SG_Li384ELb0ELb1ELb1ELb0EEENS1_19SingleTileSchedulerILb0ELb1ELb1ELi192EEEEEEEEEvNT_6ParamsE --------------------------
	.section	.text._ZN7cutlass13device_kernelIN5flash11enable_sm90INS1_16FlashAttnFwdSm90INS1_25CollectiveMainloopFwdSm90ILi2EN4cute5tupleIJNS5_1CILi1EEES8_S8_EEENS6_IJNS7_ILi192EEENS7_ILi128EEENS7_ILi64EEEEEELi64ENS_10bfloat16_tEfNS_4arch4Sm90ELb0ELb1ELb1ELb0ELb1ELb0ELb0ELb1ELb1ELb1ELb1ELb0EEENS1_21CollectiveEpilogueFwdINS6_IJSA_SC_SB_EEES9_SE_SG_Li384ELb0ELb1ELb1ELb0EEENS1_19SingleTileSchedulerILb0ELb1ELb1ELi192EEEEEEEEEvNT_6ParamsE,"ax",@progbits
	.align	128
.text._ZN7cutlass13device_kernelIN5flash11enable_sm90INS1_16FlashAttnFwdSm90INS1_25CollectiveMainloopFwdSm90ILi2EN4cute5tupleIJNS5_1CILi1EEES8_S8_EEENS6_IJNS7_ILi192EEENS7_ILi128EEENS7_ILi64EEEEEELi64ENS_10bfloat16_tEfNS_4arch4Sm90ELb0ELb1ELb1ELb0ELb1ELb0ELb0ELb1ELb1ELb1ELb1ELb0EEENS1_21CollectiveEpilogueFwdINS6_IJSA_SC_SB_EEES9_SE_SG_Li384ELb0ELb1ELb1ELb0EEENS1_19SingleTileSchedulerILb0ELb1ELb1ELi192EEEEEEEEEvNT_6ParamsE:
        .type           _ZN7cutlass13device_kernelIN5flash11enable_sm90INS1_16FlashAttnFwdSm90INS1_25CollectiveMainloopFwdSm90ILi2EN4cute5tupleIJNS5_1CILi1EEES8_S8_EEENS6_IJNS7_ILi192EEENS7_ILi128EEENS7_ILi64EEEEEELi64ENS_10bfloat16_tEfNS_4arch4Sm90ELb0ELb1ELb1ELb0ELb1ELb0ELb0ELb1ELb1ELb1ELb1ELb0EEENS1_21CollectiveEpilogueFwdINS6_IJSA_SC_SB_EEES9_SE_SG_Li384ELb0ELb1ELb1ELb0EEENS1_19SingleTileSchedulerILb0ELb1ELb1ELi192EEEEEEEEEvNT_6ParamsE,@function
        .size           _ZN7cutlass13device_kernelIN5flash11enable_sm90INS1_16FlashAttnFwdSm90INS1_25CollectiveMainloopFwdSm90ILi2EN4cute5tupleIJNS5_1CILi1EEES8_S8_EEENS6_IJNS7_ILi192EEENS7_ILi128EEENS7_ILi64EEEEEELi64ENS_10bfloat16_tEfNS_4arch4Sm90ELb0ELb1ELb1ELb0ELb1ELb0ELb0ELb1ELb1ELb1ELb1ELb0EEENS1_21CollectiveEpilogueFwdINS6_IJSA_SC_SB_EEES9_SE_SG_Li384ELb0ELb1ELb1ELb0EEENS1_19SingleTileSchedulerILb0ELb1ELb1ELi192EEEEEEEEEvNT_6ParamsE,(.L_x_15995 - _ZN7cutlass13device_kernelIN5flash11enable_sm90INS1_16FlashAttnFwdSm90INS1_25CollectiveMainloopFwdSm90ILi2EN4cute5tupleIJNS5_1CILi1EEES8_S8_EEENS6_IJNS7_ILi192EEENS7_ILi128EEENS7_ILi64EEEEEELi64ENS_10bfloat16_tEfNS_4arch4Sm90ELb0ELb1ELb1ELb0ELb1ELb0ELb0ELb1ELb1ELb1ELb1ELb0EEENS1_21CollectiveEpilogueFwdINS6_IJSA_SC_SB_EEES9_SE_SG_Li384ELb0ELb1ELb1ELb0EEENS1_19SingleTileSchedulerILb0ELb1ELb1ELi192EEEEEEEEEvNT_6ParamsE)
        .other          _ZN7cutlass13device_kernelIN5flash11enable_sm90INS1_16FlashAttnFwdSm90INS1_25CollectiveMainloopFwdSm90ILi2EN4cute5tupleIJNS5_1CILi1EEES8_S8_EEENS6_IJNS7_ILi192EEENS7_ILi128EEENS7_ILi64EEEEEELi64ENS_10bfloat16_tEfNS_4arch4Sm90ELb0ELb1ELb1ELb0ELb1ELb0ELb0ELb1ELb1ELb1ELb1ELb0EEENS1_21CollectiveEpilogueFwdINS6_IJSA_SC_SB_EEES9_SE_SG_Li384ELb0ELb1ELb1ELb0EEENS1_19SingleTileSchedulerILb0ELb1ELb1ELi192EEEEEEEEEvNT_6ParamsE,@"STO_CUDA_ENTRY STV_DEFAULT"
_ZN7cutlass13device_kernelIN5flash11enable_sm90INS1_16FlashAttnFwdSm90INS1_25CollectiveMainloopFwdSm90ILi2EN4cute5tupleIJNS5_1CILi1EEES8_S8_EEENS6_IJNS7_ILi192EEENS7_ILi128EEENS7_ILi64EEEEEELi64ENS_10bfloat16_tEfNS_4arch4Sm90ELb0ELb1ELb1ELb0ELb1ELb0ELb0ELb1ELb1ELb1ELb1ELb0EEENS1_21CollectiveEpilogueFwdINS6_IJSA_SC_SB_EEES9_SE_SG_Li384ELb0ELb1ELb1ELb0EEENS1_19SingleTileSchedulerILb0ELb1ELb1ELi192EEEEEEEEEvNT_6ParamsE:
        /* <DEDUP_REMOVED lines=45> */
.L_x_13742:
        /* <DEDUP_REMOVED lines=22> */
.L_x_13743:
        /* <DEDUP_REMOVED lines=18> */
.L_x_13744:
        /* <DEDUP_REMOVED lines=22> */
.L_x_13745:
        /* <DEDUP_REMOVED lines=23> */
.L_x_13746:
        /* <DEDUP_REMOVED lines=9> */
.L_x_13749:
        /* <DEDUP_REMOVED lines=61> */
.L_x_13752:
[----:B------:R-:W-:-:S11]  /*0c80*/  UISETP.NE.AND UP0, UPT, UR5, 0x1, UPT ;  /* 0x000000010500788c */ /* 0x000fd6000bf05270 */
[----:B------:R-:W-:Y:S02]  /*0c90*/  @UP0 ULDC.64 UR10, c[0x0][0x9e8] ;  /* 0x00027a00000a0ab9 */ /* 0x000fe40000000a00 */
[----:B------:R-:W-:-:S04]  /*0ca0*/  UIMAD.WIDE.U32 UR8, UR4, UR10, URZ ;  /* 0x0000000a040872a5 */ /* 0x000fc8000f8e003f */
[----:B------:R-:W-:-:S12]  /*0cb0*/  @UP0 USHF.R.U32.HI UR4, URZ, UR11, UR9 ;  /* 0x0000000b3f040299 */ /* 0x000fd80008011609 */
.L_x_13753:
[----:B------:R-:W-:-:S06]  /*0cc0*/  UIMAD UR4, UR4, UR5, UR5 ;  /* 0x00000005040472a4 */ /* 0x000fcc000f8e0205 */
[----:B------:R-:W-:-:S07]  /*0cd0*/  VIMNMX R0, R0, UR4, PT ;  /* 0x0000000400007c48 */ /* 0x000fce000bfe0100 */
.L_x_13751:
        /* <DEDUP_REMOVED lines=33> */
.L_x_13755:
[----:B------:R-:W-:-:S11]  /*0ef0*/  UISETP.NE.AND UP0, UPT, UR5, 0x1, UPT ;  /* 0x000000010500788c */ /* 0x000fd6000bf05270 */
[----:B------:R-:W-:Y:S02]  /*0f00*/  @UP0 ULDC.64 UR10, c[0x0][0x9e8] ;  /* 0x00027a00000a0ab9 */ /* 0x000fe40000000a00 */
[----:B------:R-:W-:-:S04]  /*0f10*/  UIMAD.WIDE.U32 UR8, UR4, UR10, URZ ;  /* 0x0000000a040872a5 */ /* 0x000fc8000f8e003f */
[----:B------:R-:W-:-:S12]  /*0f20*/  @UP0 USHF.R.U32.HI UR4, URZ, UR11, UR9 ;  /* 0x0000000b3f040299 */ /* 0x000fd80008011609 */
.L_x_13756:
[----:B------:R-:W-:-:S04]  /*0f30*/  UIMAD UR4, UR4, UR5, URZ ;  /* 0x00000005040472a4 */ /* 0x000fc8000f8e023f */
[----:B------:R-:W-:-:S04]  /*0f40*/  UISETP.LT.AND UP0, UPT, UR7, UR4, UPT ;  /* 0x000000040700728c */ /* 0x000fc8000bf01270 */
[----:B------:R-:W-:-:S12]  /*0f50*/  USEL UR7, UR7, UR4, !UP0 ;  /* 0x0000000407077287 */ /* 0x000fd8000c000000 */
.L_x_13754:
        /* <DEDUP_REMOVED lines=47> */
.L_x_13757:
        /* <DEDUP_REMOVED lines=8> */
[----:B------:R-:W-:-:S02]  /*12d0*/  CS2R R114, SRZ ;  /* 0x0000000000727805 */ /* 0x000fc4000001ff00 */
        /* <DEDUP_REMOVED lines=49> */
.L_x_13759:
[----:B------:R-:W-:-:S04]  /*15f0*/  SHF.L.U32 R0, RZ, 0x1f, RZ ;  /* 0x0000001fff007819 */ /* 0x000fc800000006ff */
[----:B------:R-:W0:Y:S02]  /*1600*/  SYNCS.PHASECHK.TRANS64.TRYWAIT P0, [UR43+0x16800], R0 ;  /* 0x01680000ff0075a7 */ /* 0x000e24000800016b */
[----:B0-----:R-:W-:Y:S05]  /*1610*/  @!P0 BRA `(.L_x_13760) ;  /* 0x0000012800d48947 */ /* 0x001fea0003800000 */
.L_x_13891:
[----:B------:R-:W-:-:S06]  /*1620*/  ULOP3.LUT UR4, UR38, 0x1, URZ, 0xfc, !UPT ;  /* 0x0000000126047892 */ /* 0x000fcc000f8efc3f */
[----:B------:R-:W-:-:S05]  /*1630*/  IMAD.U32 R2, RZ, RZ, UR4 ;  /* 0x00000004ff027e24 */ /* 0x000fca000f8e00ff */
[----:B------:R-:W-:-:S13]  /*1640*/  ISETP.NE.AND P0, PT, R2, 0x3, PT ;  /* 0x000000030200780c */ /* 0x000fda0003f05270 */
[----:B------:R-:W-:Y:S05]  /*1650*/  @!P0 BRA `(.L_x_13761) ;  /* 0x0000000000048947 */ /* 0x000fea0003800000 */
[----:B------:R-:W-:Y:S01]  /*1660*/  BPT.TRAP 0x1 ;  /* 0x000000040000795c */ /* 0x000fe20000300000 */
.L_x_13761:
[----:B------:R1:W2:Y:S01]  /*1670*/  SYNCS.PHASECHK.TRANS64.TRYWAIT P1, [UR43+0x16830], R0 ;  /* 0x01683000ff0075a7 */ /* 0x0002a2000802016b */
[----:B------:R-:W-:Y:S05]  /*1680*/  @!P0 BRA `(.L_x_13762) ;  /* 0x0000000000048947 */ /* 0x000fea0003800000 */
[----:B------:R-:W-:Y:S01]  /*1690*/  BPT.TRAP 0x1 ;  /* 0x000000040000795c */ /* 0x000fe20000300000 */
.L_x_13762:
[----:B------:R-:W-:-:S05]  /*16a0*/  IMAD.U32 R4, RZ, RZ, UR46 ;  /* 0x0000002eff047e24 */ /* 0x000fca000f8e00ff */
[----:B------:R-:W-:Y:S01]  /*16b0*/  LOP3.LUT R4, R4, 0x10000, RZ, 0xfc, !PT ;  /* 0x0001000004047812 */ /* 0x000fe200078efcff */
[----:B--2---:R-:W-:Y:S06]  /*16c0*/  @P1 BRA `(.L_x_13763) ;  /* 0x0000000000081947 */ /* 0x004fec0003800000 */
[----:B------:R-:W2:Y:S02]  /*16d0*/  SYNCS.PHASECHK.TRANS64.TRYWAIT P1, [UR43+0x16830], R0 ;  /* 0x01683000ff0075a7 */ /* 0x000ea4000802016b */
[----:B--2---:R-:W-:Y:S05]  /*16e0*/  @!P1 BRA `(.L_x_13764) ;  /* 0x0000012800b89947 */ /* 0x004fea0003800000 */
.L_x_13763:
        /* <DEDUP_REMOVED lines=38> */
.L_x_13765:
[----:B------:R-:W-:Y:S01]  /*1950*/  ULDC UR7, c[0x0][0x9d8] ;  /* 0x0002760000077ab9 */ /* 0x000fe20000000800 */
[----:B------:R-:W-:Y:S01]  /*1960*/  LEA.HI R89, R89, R18, RZ, 0x2 ;  /* 0x0000001259597211 */ /* 0x000fe200078f10ff */
[----:B0-----:R-:W-:Y:S01]  /*1970*/  FMUL.FTZ R3, R27, UR7 ;  /* 0x000000071b037c20 */ /* 0x001fe20008410000 */
[----:B------:R-:W-:Y:S01]  /*1980*/  LOP3.LUT R27, R90, 0xffffff80, RZ, 0xc0, !PT ;  /* 0xffffff805a1b7812 */ /* 0x000fe200078ec0ff */
[----:B------:R-:W-:Y:S01]  /*1990*/  FMUL.FTZ R95, R33, UR7 ;  /* 0x00000007215f7c20 */ /* 0x000fe20008410000 */
[----:B------:R-:W-:Y:S01]  /*19a0*/  LOP3.LUT R89, R89, 0xfffffffc, RZ, 0xc0, !PT ;  /* 0xfffffffc59597812 */ /* 0x000fe200078ec0ff */
[----:B------:R-:W-:Y:S01]  /*19b0*/  FMUL.FTZ R9, R31, UR7 ;  /* 0x000000071f097c20 */ /* 0x000fe20008410000 */
[----:B------:R-:W-:Y:S01]  /*19c0*/  FMUL.FTZ R94, R32, UR7 ;  /* 0x00000007205e7c20 */ /* 0x000fe20008410000 */
[----:B------:R-:W-:Y:S02]  /*19d0*/  IMAD.IADD R27, R18, 0x1, -R27 ;  /* 0x00000001121b7824 */ /* 0x000fe400078e0a1b */
[----:B------:R-:W-:Y:S01]  /*19e0*/  FMUL.FTZ R7, R24, UR7 ;  /* 0x0000000718077c20 */ /* 0x000fe20008410000 */
[----:B------:R-:W-:-:S04]  /*19f0*/  IMAD.HI R32, R88, 0x55555556, RZ ;  /* 0x5555555658207827 */ /* 0x000fc800078e02ff */
[----:B------:R-:W-:Y:S01]  /*1a00*/  FMUL.FTZ R24, R51, UR7 ;  /* 0x0000000733187c20 */ /* 0x000fe20008410000 */
[----:B------:R-:W-:Y:S01]  /*1a10*/  FMUL.FTZ R51, R53, UR7 ;  /* 0x0000000735337c20 */ /* 0x000fe20008410000 */
[----:B-1----:R-:W-:Y:S01]  /*1a20*/  SHF.R.S32.HI R0, RZ, 0x1f, R27 ;  /* 0x0000001fff007819 */ /* 0x002fe2000001141b */
[----:B------:R-:W-:Y:S01]  /*1a30*/  IMAD.IADD R89, R18, 0x1, -R89 ;  /* 0x0000000112597824 */ /* 0x000fe200078e0a59 */
[----:B------:R-:W-:Y:S01]  /*1a40*/  UISETP.NE.AND UP1, UPT, UR40, URZ, UPT ;  /* 0x0000003f2800728c */ /* 0x000fe2000bf25270 */
[----:B------:R-:W-:Y:S01]  /*1a50*/  FMUL.FTZ R12, R39, UR7 ;  /* 0x00000007270c7c20 */ /* 0x000fe20008410000 */
[CC--:B------:R-:W-:Y:S01]  /*1a60*/  LEA.HI R33, R0.reuse, R27.reuse, RZ, 0x2 ;  /* 0x0000001b00217211 */ /* 0x0c0fe200078f10ff */
[----:B------:R-:W-:Y:S01]  /*1a70*/  FMUL.FTZ R53, R57, UR7 ;  /* 0x0000000739357c20 */ /* 0x000fe20008410000 */
[----:B------:R-:W-:Y:S01]  /*1a80*/  LEA.HI R6, R0, R27, RZ, 0x5 ;  /* 0x0000001b00067211 */ /* 0x000fe200078f28ff */
[----:B------:R-:W-:Y:S01]  /*1a90*/  FMUL.FTZ R57, R65, UR7 ;  /* 0x0000000741397c20 */ /* 0x000fe20008410000 */
[--C-:B------:R-:W-:Y:S01]  /*1aa0*/  SHF.R.S32.HI R0, RZ, 0x2, R33.reuse ;  /* 0x00000002ff007819 */ /* 0x100fe20000011421 */
[----:B------:R-:W-:Y:S01]  /*1ab0*/  FMUL.FTZ R39, R67, UR7 ;  /* 0x0000000743277c20 */ /* 0x000fe20008410000 */
[----:B------:R-:W-:Y:S01]  /*1ac0*/  SHF.R.S32.HI R31, RZ, 0x1f, R33 ;  /* 0x0000001fff1f7819 */ /* 0x000fe20000011421 */
[----:B------:R-:W-:Y:S01]  /*1ad0*/  FMUL.FTZ R15, R42, UR7 ;  /* 0x000000072a0f7c20 */ /* 0x000fe20008410000 */
[----:B------:R-:W-:Y:S01]  /*1ae0*/  SHF.R.S32.HI R6, RZ, 0x5, R6 ;  /* 0x00000005ff067819 */ /* 0x000fe20000011406 */
[----:B------:R-:W-:Y:S01]  /*1af0*/  @UP1 ULDC UR4, c[0x0][0x44c] ;  /* 0x0001130000041ab9 */ /* 0x000fe20000000800 */
[----:B------:R-:W-:Y:S01]  /*1b00*/  LEA.HI R31, R31, R0, RZ, 0x3 ;  /* 0x000000001f1f7211 */ /* 0x000fe200078f18ff */
[----:B------:R-:W-:Y:S01]  /*1b10*/  FMUL.FTZ R42, R44, UR7 ;  /* 0x000000072c2a7c20 */ /* 0x000fe20008410000 */
[----:B------:R-:W-:Y:S01]  /*1b20*/  LEA R18, R6, UR45, 0x4 ;  /* 0x0000002d06127c11 */ /* 0x000fe2000f8e20ff */
[----:B------:R-:W-:Y:S01]  /*1b30*/  FMUL.FTZ R10, R34, UR7 ;  /* 0x00000007220a7c20 */ /* 0x000fe20008410000 */
[----:B------:R-:W-:Y:S01]  /*1b40*/  LEA.HI R67, R32, R32, RZ, 0x1 ;  /* 0x0000002020437211 */ /* 0x000fe200078f08ff */
[----:B------:R-:W-:Y:S01]  /*1b50*/  FMUL.FTZ R44, R70, UR7 ;  /* 0x00000007462c7c20 */ /* 0x000fe20008410000 */
[----:B------:R-:W-:Y:S01]  /*1b60*/  LOP3.LUT R65, R31, 0xfffffff8, RZ, 0xc0, !PT ;  /* 0xfffffff81f417812 */ /* 0x000fe200078ec0ff */
[----:B------:R-:W-:Y:S01]  /*1b70*/  @UP1 ULDC UR10, c[0x0][0x450] ;  /* 0x00011400000a1ab9 */ /* 0x000fe20000000800 */
[----:B------:R-:W-:Y:S01]  /*1b80*/  LEA.HI R6, R89, R89, RZ, 0x1 ;  /* 0x0000005959067211 */ /* 0x000fe200078f08ff */
[----:B------:R-:W-:Y:S01]  /*1b90*/  IMAD R67, R67, -0x3, R88 ;  /* 0xfffffffd43437824 */ /* 0x000fe200078e0258 */
[----:B------:R-:W-:Y:S01]  /*1ba0*/  IADD3 R18, R18, R0, -R65 ;  /* 0x0000000012127210 */ /* 0x000fe20007ffe841 */
[----:B------:R-:W-:Y:S01]  /*1bb0*/  IMAD.MOV.U32 R34, RZ, RZ, -0x80 ;  /* 0xffffff80ff227424 */ /* 0x000fe200078e00ff */
[----:B------:R-:W-:Y:S01]  /*1bc0*/  LOP3.LUT R6, R6, 0x1ffffffe, RZ, 0xc0, !PT ;  /* 0x1ffffffe06067812 */ /* 0x000fe200078ec0ff */
[----:B------:R-:W-:Y:S01]  /*1bd0*/  FMUL.FTZ R91, R25, UR7 ;  /* 0x00000007195b7c20 */ /* 0x000fe20008410000 */
[----:B------:R-:W-:Y:S01]  /*1be0*/  PLOP3.LUT P1, PT, PT, PT, UP1, 0x80, 0x0 ;  /* 0x000000000000781c */ /* 0x000fe20003f2f018 */
[----:B------:R-:W-:Y:S01]  /*1bf0*/  IMAD R67, R67, 0x40, R18 ;  /* 0x0000004043437824 */ /* 0x000fe200078e0212 */
[----:B------:R-:W-:Y:S01]  /*1c00*/  PLOP3.LUT P2, PT, PT, PT, UP1, 0x80, 0x0 ;  /* 0x000000000000781c */ /* 0x000fe20003f4f018 */
[----:B------:R-:W-:Y:S01]  /*1c10*/  IMAD.IADD R6, R89, 0x1, -R6 ;  /* 0x0000000159067824 */ /* 0x000fe200078e0a06 */
[----:B------:R-:W-:Y:S01]  /*1c20*/  LOP3.LUT R0, R33, 0x7ffffffc, RZ, 0xc0, !PT ;  /* 0x7ffffffc21007812 */ /* 0x000fe200078ec0ff */
[----:B------:R-:W-:-:S02]  /*1c30*/  IMAD R99, R19, R34, 0x80 ;  /* 0x0000008013637424 */ /* 0x000fc400078e0222 */
[----:B------:R-:W-:Y:S01]  /*1c40*/  FMUL.FTZ R25, R50, UR7 ;  /* 0x0000000732197c20 */ /* 0x000fe20008410000 */
[----:B------:R-:W-:Y:S01]  /*1c50*/  IMAD R6, R6, 0x8, R67 ;  /* 0x0000000806067824 */ /* 0x000fe200078e0243 */
[----:B------:R-:W-:Y:S01]  /*1c60*/  UISETP.NE.AND UP0, UPT, UR44, URZ, UPT ;  /* 0x0000003f2c00728c */ /* 0x000fe2000bf05270 */
[----:B------:R-:W-:Y:S02]  /*1c70*/  IMAD.IADD R0, R27, 0x1, -R0 ;  /* 0x000000011b007824 */ /* 0x000fe400078e0a00 */
[----:B------:R-:W-:Y:S01]  /*1c80*/  FMUL.FTZ R2, R26, UR7 ;  /* 0x000000071a027c20 */ /* 0x000fe20008410000 */
[----:B------:R-:W-:Y:S02]  /*1c90*/  IMAD.MOV.U32 R70, RZ, RZ, R6 ;  /* 0x000000ffff467224 */ /* 0x000fe400078e0006 */
[----:B------:R-:W-:Y:S01]  /*1ca0*/  FMUL.FTZ R92, R28, UR7 ;  /* 0x000000071c5c7c20 */ /* 0x000fe20008410000 */
[----:B------:R-:W-:Y:S01]  /*1cb0*/  @P1 IMAD.HI.U32 R18, R6, UR4, RZ ;  /* 0x0000000406121c27 */ /* 0x000fe2000f8e00ff */
[----:B------:R-:W-:-:S03]  /*1cc0*/  UIADD3 UR4, UR43, 0x16840, URZ ;  /* 0x000168402b047890 */ /* 0x000fc6000fffe03f */
[----:B------:R-:W-:Y:S01]  /*1cd0*/  FMUL.FTZ R11, R35, UR7 ;  /* 0x00000007230b7c20 */ /* 0x000fe20008410000 */
[----:B------:R-:W-:Y:S01]  /*1ce0*/  FMUL.FTZ R50, R52, UR7 ;  /* 0x0000000734327c20 */ /* 0x000fe20008410000 */
[----:B------:R-:W-:Y:S01]  /*1cf0*/  VIADD R27, R99, 0x1 ;  /* 0x00000001631b7836 */ /* 0x000fe20000000000 */
        /* <DEDUP_REMOVED lines=47> */
[----:B------:R-:W-:Y:S01]  /*1ff0*/  ULDC UR28, c[0x0][0x2f0] ;  /* 0x0000bc00001c7ab9 */ /* 0x000fe20000000800 */
[----:B------:R-:W-:Y:S01]  /*2000*/  SYNCS.ARRIVE.TRANS64.RED.A1T0 RZ, [UR4], RZ ;  /* 0x000000ffffff79a7 */ /* 0x000fe20008100404 */
[----:B------:R-:W-:Y:S01]  /*2010*/  ULDC UR4, c[0x0][0x288] ;  /* 0x0000a20000047ab9 */ /* 0x000fe20000000800 */
[----:B------:R-:W-:Y:S01]  /*2020*/  PLOP3.LUT P1, PT, PT, PT, UP0, 0x40, 0x0 ;  /* 0x000000000000781c */ /* 0x000fe20003f2e808 */
[C---:B------:R-:W-:Y:S01]  /*2030*/  IMAD R18, R16.reuse, UR28, R27 ;  /* 0x0000001c10127c24 */ /* 0x040fe2000f8e021b */
[----:B------:R-:W1:Y:S01]  /*2040*/  MUFU.TANH R7, R7 ;  /* 0x0000000700077308 */ /* 0x000e620000002400 */
[----:B------:R-:W-:Y:S01]  /*2050*/  IMAD.U32 R27, RZ, RZ, UR4 ;  /* 0x00000004ff1b7e24 */ /* 0x000fe2000f8e00ff */
[----:B------:R-:W-:Y:S01]  /*2060*/  ULDC UR24, c[0x0][0x9dc] ;  /* 0x0002770000187ab9 */ /* 0x000fe20000000800 */
[----:B------:R-:W-:Y:S01]  /*2070*/  IMAD R65, R16, UR28, R99 ;  /* 0x0000001c10417c24 */ /* 0x000fe2000f8e0263 */
[----:B------:R-:W-:Y:S01]  /*2080*/  ULOP3.LUT UR24, URZ, UR24, URZ, 0x33, !UPT ;  /* 0x000000183f187292 */ /* 0x000fe2000f8e333f */
[----:B------:R-:W-:Y:S01]  /*2090*/  IMAD.IADD R18, R18, 0x1, -R27 ;  /* 0x0000000112127824 */ /* 0x000fe200078e0a1b */
[----:B------:R-:W-:Y:S01]  /*20a0*/  ULDC UR4, c[0x0][0x9e0] ;  /* 0x0002780000047ab9 */ /* 0x000fe20000000800 */
[----:B------:R-:W-:Y:S01]  /*20b0*/  IMAD R80, R0, -0x2, R65 ;  /* 0xfffffffe00507824 */ /* 0x000fe200078e0241 */
[----:B------:R-:W2:Y:S01]  /*20c0*/  MUFU.TANH R91, R91 ;  /* 0x0000005b005b7308 */ /* 0x000ea20000002400 */
[C---:B------:R-:W-:Y:S01]  /*20d0*/  VIADD R101, R18.reuse, UR4 ;  /* 0x0000000412657c36 */ /* 0x040fe20008000000 */
[----:B------:R-:W-:Y:S01]  /*20e0*/  LEA R78, R19, 0xffffff80, 0x7 ;  /* 0xffffff80134e7811 */ /* 0x000fe200078e38ff */
[----:B------:R-:W-:-:S03]  /*20f0*/  VIADD R82, R18, UR24 ;  /* 0x0000001812527c36 */ /* 0x000fc60008000000 */
[----:B0-----:R-:W-:Y:S01]  /*2100*/  VIADDMNMX R72, R67, R101, R80, PT ;  /* 0x0000006543487246 */ /* 0x001fe20003800150 */
[----:B------:R-:W-:Y:S01]  /*2110*/  IMAD.IADD R74, R82, 0x1, R67 ;  /* 0x00000001524a7824 */ /* 0x000fe200078e0243 */
        /* <DEDUP_REMOVED lines=77> */
.L_x_13768:
[----:B------:R-:W-:Y:S02]  /*25f0*/  ULDC UR7, c[0x0][0x9e4] ;  /* 0x0002790000077ab9 */ /* 0x000fe40000000800 */
[----:B------:R-:W-:-:S05]  /*2600*/  IMAD.U32 R18, RZ, RZ, UR7 ;  /* 0x00000007ff127e24 */ /* 0x000fca000f8e00ff */
[----:B------:R-:W-:-:S13]  /*2610*/  ISETP.NE.AND P1, PT, R18, 0x1, PT ;  /* 0x000000011200780c */ /* 0x000fda0003f25270 */
[----:B------:R-:W1:Y:S02]  /*2620*/  @P1 LDC.64 R66, c[0x0][0x9e8] ;  /* 0x00027a00ff421b82 */ /* 0x000e640000000a00 */
[----:B-1----:R-:W-:-:S05]  /*2630*/  @P1 IMAD.HI.U32 R66, R65, R66, RZ ;  /* 0x0000004241421227 */ /* 0x002fca00078e00ff */
[----:B------:R-:W-:-:S07]  /*2640*/  @P1 SHF.R.U32.HI R65, RZ, R67, R66 ;  /* 0x00000043ff411219 */ /* 0x000fce0000011642 */
.L_x_13769:
[----:B------:R-:W-:Y:S05]  /*2650*/  BSYNC B0 ;  /* 0x0000000000007941 */ /* 0x000fea0003800000 */
.L_x_13767:
[----:B------:R-:W-:-:S04]  /*2660*/  IMAD R65, R65, R18, -R78 ;  /* 0x0000001241417224 */ /* 0x000fc800078e0a4e */
[----:B------:R-:W-:-:S05]  /*2670*/  IMAD R65, R0, -0x2, R65 ;  /* 0xfffffffe00417824 */ /* 0x000fca00078e0241 */
[----:B------:R-:W-:Y:S02]  /*2680*/  VIADDMNMX R72, R65, R18, R72, PT ;  /* 0x0000001241487246 */ /* 0x000fe40003800148 */
[----:B------:R-:W-:-:S07]  /*2690*/  VIMNMX R74, R74, R65, !PT ;  /* 0x000000414a4a7248 */ /* 0x000fce0007fe0100 */
.L_x_13766:
        /* <DEDUP_REMOVED lines=65> */
[----:B------:R-:W-:Y:S01]  /*2ab0*/  ISETP.GT.AND P3, PT, R74, 0x30, !P4 ;  /* 0x000000304a00780c */ /* 0x000fe20006764270 */
[----:B------:R-:W0:Y:S03]  /*2ac0*/  SHFL.IDX PT, R43, R70, 0x1, 0x1c1f ;  /* 0x003c1f00462b7f89 */ /* 0x000e2600000e0000 */
        /* <DEDUP_REMOVED lines=12> */
[----:B0-----:R-:W-:-:S02]  /*2b90*/  VIADDMNMX R46, R43, R101, R80, PT ;  /* 0x000000652b2e7246 */ /* 0x001fc40003800150 */
[----:B------:R-:W-:-:S03]  /*2ba0*/  ISETP.LT.OR P3, PT, R72, 0x39, P3 ;  /* 0x000000394800780c */ /* 0x000fc60001f61670 */
[----:B------:R-:W-:Y:S02]  /*2bb0*/  @P4 LOP3.LUT R18, R18, 0x20000, RZ, 0xfc, !PT ;  /* 0x0002000012124812 */ /* 0x000fe400078efcff */
[----:B------:R-:W-:Y:S02]  /*2bc0*/  ISETP.GE.AND P4, PT, R99, 0x3a, PT ;  /* 0x0000003a6300780c */ /* 0x000fe40003f86270 */
[----:B------:R-:W-:Y:S02]  /*2bd0*/  LOP3.LUT R18, R18, 0xfffeffff, RZ, 0xc0, !PT ;  /* 0xfffeffff12127812 */ /* 0x000fe400078ec0ff */
[----:B------:R-:W-:Y:S01]  /*2be0*/  FSEL R83, R50, -INF , !P3 ;  /* 0xff80000032537808 */ /* 0x000fe20005800000 */
[----:B------:R-:W-:Y:S01]  /*2bf0*/  IMAD.IADD R50, R82, 0x1, R43 ;  /* 0x0000000152327824 */ /* 0x000fe200078e022b */
        /* <DEDUP_REMOVED lines=116> */
.L_x_13772:
[----:B------:R-:W-:Y:S02]  /*3340*/  ULDC UR7, c[0x0][0x9e4] ;  /* 0x0002790000077ab9 */ /* 0x000fe40000000800 */
[----:B------:R-:W-:-:S05]  /*3350*/  IMAD.U32 R52, RZ, RZ, UR7 ;  /* 0x00000007ff347e24 */ /* 0x000fca000f8e00ff */
[----:B------:R-:W-:-:S13]  /*3360*/  ISETP.NE.AND P6, PT, R52, 0x1, PT ;  /* 0x000000013400780c */ /* 0x000fda0003fc5270 */
[----:B------:R-:W0:Y:S02]  /*3370*/  @P6 LDC.64 R42, c[0x0][0x9e8] ;  /* 0x00027a00ff2a6b82 */ /* 0x000e240000000a00 */
[----:B0-----:R-:W-:-:S05]  /*3380*/  @P6 IMAD.HI.U32 R42, R99, R42, RZ ;  /* 0x0000002a632a6227 */ /* 0x001fca00078e00ff */
[----:B------:R-:W-:-:S07]  /*3390*/  @P6 SHF.R.U32.HI R99, RZ, R43, R42 ;  /* 0x0000002bff636219 */ /* 0x000fce000001162a */
.L_x_13773:
[----:B------:R-:W-:Y:S05]  /*33a0*/  BSYNC B0 ;  /* 0x0000000000007941 */ /* 0x000fea0003800000 */
.L_x_13771:
[----:B------:R-:W-:-:S04]  /*33b0*/  IMAD R99, R99, R52, -R78 ;  /* 0x0000003463637224 */ /* 0x000fc800078e0a4e */
[----:B------:R-:W-:-:S05]  /*33c0*/  IMAD R99, R0, -0x2, R99 ;  /* 0xfffffffe00637824 */ /* 0x000fca00078e0263 */
[----:B------:R-:W-:Y:S02]  /*33d0*/  VIADDMNMX R46, R99, R52, R46, PT ;  /* 0x00000034632e7246 */ /* 0x000fe4000380012e */
[----:B------:R-:W-:-:S07]  /*33e0*/  VIMNMX R50, R50, R99, !PT ;  /* 0x0000006332327248 */ /* 0x000fce0007fe0100 */
.L_x_13770:
[----:B------:R-:W-:Y:S01]  /*33f0*/  ISETP.GT.AND P1, PT, R50, 0x1, !P1 ;  /* 0x000000013200780c */ /* 0x000fe20004f24270 */
[----:B------:R-:W-:Y:S01]  /*3400*/  ULDC UR7, c[0x0][0x988] ;  /* 0x0002620000077ab9 */ /* 0x000fe20000000800 */
[----:B------:R-:W-:Y:S01]  /*3410*/  LOP3.LUT P6, RZ, R18, 0x4, RZ, 0xc0, !PT ;  /* 0x0000000412ff7812 */ /* 0x000fe200078cc0ff */
[----:B------:R-:W-:Y:S01]  /*3420*/  UISETP.NE.AND UP1, UPT, UR40, URZ, UPT ;  /* 0x0000003f2800728c */ /* 0x000fe2000bf25270 */
[----:B------:R-:W-:Y:S01]  /*3430*/  ISETP.LT.OR P1, PT, R46, 0x2, P1 ;  /* 0x000000022e00780c */ /* 0x000fe20000f21670 */
[----:B------:R-:W-:Y:S01]  /*3440*/  UISETP.NE.AND UP0, UPT, UR44, URZ, UPT ;  /* 0x0000003f2c00728c */ /* 0x000fe2000bf05270 */
[C---:B------:R-:W-:Y:S02]  /*3450*/  ISETP.GT.AND P2, PT, R50.reuse, 0x8, !P2 ;  /* 0x000000083200780c */ /* 0x040fe40005744270 */
        /* <DEDUP_REMOVED lines=9> */
[----:B------:R-:W-:Y:S01]  /*34f0*/  LOP3.LUT P1, RZ, R18, 0x8, RZ, 0xc0, !PT ;  /* 0x0000000812ff7812 */ /* 0x000fe2000782c0ff */
[----:B------:R-:W-:Y:S01]  /*3500*/  @UP1 USHF.R.U32.HI UR45, URZ, UR14, UR11 ;  /* 0x0000000e3f2d1299 */ /* 0x000fe2000801160b */
        /* <DEDUP_REMOVED lines=16> */
[----:B------:R-:W-:Y:S02]  /*3610*/  LOP3.LUT P2, RZ, R18, 0x40000, RZ, 0xc0, !PT ;  /* 0x0004000012ff7812 */ /* 0x000fe4000784c0ff */
[----:B------:R-:W-:Y:S02]  /*3620*/  ISETP.LT.OR P1, PT, R46, 0x19, P1 ;  /* 0x000000192e00780c */ /* 0x000fe40000f21670 */
[----:B------:R-:W-:-:S02]  /*3630*/  FMNMX.FTZ R8, R89, R8, !PT ;  /* 0x0000000859087209 */ /* 0x000fc40007810000 */
[----:B------:R-:W-:Y:S02]  /*3640*/  FSEL R13, R13, -INF , !P1 ;  /* 0xff8000000d0d7808 */ /* 0x000fe40004800000 */
[----:B------:R-:W-:Y:S02]  /*3650*/  LOP3.LUT P1, RZ, R18, 0x1000000, RZ, 0xc0, !PT ;  /* 0x0100000012ff7812 */ /* 0x000fe4000782c0ff */
[----:B------:R-:W-:Y:S02]  /*3660*/  FMNMX.FTZ R8, R81, R8, !PT ;  /* 0x0000000851087209 */ /* 0x000fe40007810000 */
[----:B------:R-:W-:Y:S02]  /*3670*/  ISETP.GT.AND P1, PT, R50, 0x19, !P1 ;  /* 0x000000193200780c */ /* 0x000fe40004f24270 */
[----:B------:R-:W-:Y:S02]  /*3680*/  LOP3.LUT P6, RZ, R18, 0x20000, RZ, 0xc0, !PT ;  /* 0x0002000012ff7812 */ /* 0x000fe400078cc0ff */
        /* <DEDUP_REMOVED lines=16> */
[----:B------:R-:W-:Y:S01]  /*3790*/  FSEL R113, R14, -INF , !P1 ;  /* 0xff8000000e717808 */ /* 0x000fe20004800000 */
[----:B------:R-:W-:Y:S01]  /*37a0*/  IMAD.U32 R14, RZ, RZ, UR7 ;  /* 0x00000007ff0e7e24 */ /* 0x000fe2000f8e00ff */
        /* <DEDUP_REMOVED lines=36> */
[----:B------:R-:W-:Y:S01]  /*39f0*/  LOP3.LUT P2, RZ, R18, 0x80, RZ, 0xc0, !PT ;  /* 0x0000008012ff7812 */ /* 0x000fe2000784c0ff */
[----:B------:R-:W0:Y:S01]  /*3a00*/  SHFL.BFLY PT, R11, R10, 0x2, 0x1f ;  /* 0x0c401f000a0b7f89 */ /* 0x000e2200000e0000 */
[----:B------:R-:W-:-:S02]  /*3a10*/  FSEL R21, R26, -INF , !P1 ;  /* 0xff8000001a157808 */ /* 0x000fc40004800000 */
[C---:B------:R-:W-:Y:S02]  /*3a20*/  LOP3.LUT P1, RZ, R18.reuse, 0x8000, RZ, 0xc0, !PT ;  /* 0x0000800012ff7812 */ /* 0x040fe4000782c0ff */
[----:B------:R-:W-:Y:S02]  /*3a30*/  LOP3.LUT P6, RZ, R18, 0x40, RZ, 0xc0, !PT ;  /* 0x0000004012ff7812 */ /* 0x000fe400078cc0ff */
[C---:B------:R-:W-:Y:S02]  /*3a40*/  ISETP.GT.AND P1, PT, R50.reuse, 0x40, !P1 ;  /* 0x000000403200780c */ /* 0x040fe40004f24270 */
[----:B------:R-:W-:Y:S02]  /*3a50*/  ISETP.GT.AND P3, PT, R50, 0x70, !P3 ;  /* 0x000000703200780c */ /* 0x000fe40005f64270 */
[----:B------:R-:W-:Y:S02]  /*3a60*/  ISETP.LT.OR P1, PT, R46, 0x41, P1 ;  /* 0x000000412e00780c */ /* 0x000fe40000f21670 */
[----:B------:R-:W-:-:S02]  /*3a70*/  ISETP.GT.AND P4, PT, R50, 0x71, !P4 ;  /* 0x000000713200780c */ /* 0x000fc40006784270 */
[----:B------:R-:W-:Y:S02]  /*3a80*/  FSEL R107, R35, -INF , !P1 ;  /* 0xff800000236b7808 */ /* 0x000fe40004800000 */
[----:B------:R-:W-:Y:S02]  /*3a90*/  LOP3.LUT P1, RZ, R18, 0x4000, RZ, 0xc0, !PT ;  /* 0x0000400012ff7812 */ /* 0x000fe4000782c0ff */
[----:B------:R-:W-:Y:S02]  /*3aa0*/  ISETP.LT.OR P3, PT, R46, 0x71, P3 ;  /* 0x000000712e00780c */ /* 0x000fe40001f61670 */
[C---:B------:R-:W-:Y:S02]  /*3ab0*/  ISETP.GT.AND P1, PT, R50.reuse, 0x41, !P1 ;  /* 0x000000413200780c */ /* 0x040fe40004f24270 */
[----:B------:R-:W-:Y:S02]  /*3ac0*/  ISETP.GT.AND P5, PT, R50, 0x78, !P5 ;  /* 0x000000783200780c */ /* 0x000fe40006fa4270 */
[----:B------:R-:W-:-:S02]  /*3ad0*/  ISETP.LT.OR P1, PT, R46, 0x42, P1 ;  /* 0x000000422e00780c */ /* 0x000fc40000f21670 */
[----:B0-----:R-:W-:Y:S02]  /*3ae0*/  FMNMX.FTZ R11, R10, R11, !PT ;  /* 0x0000000b0a0b7209 */ /* 0x001fe40007810000 */
[----:B------:R-:W-:Y:S02]  /*3af0*/  FSEL R101, R36, -INF , !P1 ;  /* 0xff80000024657808 */ /* 0x000fe40004800000 */
[----:B------:R-:W-:Y:S01]  /*3b00*/  LOP3.LUT P1, RZ, R18, 0x2000, RZ, 0xc0, !PT ;  /* 0x0000200012ff7812 */ /* 0x000fe2000782c0ff */
[----:B------:R-:W0:Y:S01]  /*3b10*/  SHFL.BFLY PT, R8, R11, 0x1, 0x1f ;  /* 0x0c201f000b087f89 */ /* 0x000e2200000e0000 */
[----:B------:R-:W-:Y:S02]  /*3b20*/  ISETP.LT.OR P4, PT, R46, 0x72, P4 ;  /* 0x000000722e00780c */ /* 0x000fe40002781670 */
[----:B------:R-:W-:Y:S02]  /*3b30*/  ISETP.GT.AND P1, PT, R50, 0x48, !P1 ;  /* 0x000000483200780c */ /* 0x000fe40004f24270 */
[----:B------:R-:W-:-:S02]  /*3b40*/  ISETP.LT.OR P5, PT, R46, 0x79, P5 ;  /* 0x000000792e00780c */ /* 0x000fc40002fa1670 */
[----:B------:R-:W-:Y:S02]  /*3b50*/  ISETP.LT.OR P1, PT, R46, 0x49, P1 ;  /* 0x000000492e00780c */ /* 0x000fe40000f21670 */
[----:B------:R-:W-:Y:S02]  /*3b60*/  R2UR UR7, R22 ;  /* 0x00000000160772ca */ /* 0x000fe400000e0000 */
[----:B------:R-:W-:Y:S02]  /*3b70*/  FSEL R105, R37, -INF , !P1 ;  /* 0xff80000025697808 */ /* 0x000fe40004800000 */
[----:B------:R-:W-:-:S04]  /*3b80*/  LOP3.LUT P1, RZ, R18, 0x1000, RZ, 0xc0, !PT ;  /* 0x0000100012ff7812 */ /* 0x000fc8000782c0ff */
[----:B------:R-:W-:-:S04]  /*3b90*/  ISETP.GT.AND P1, PT, R50, 0x49, !P1 ;  /* 0x000000493200780c */ /* 0x000fc80004f24270 */
[----:B------:R-:W-:Y:S01]  /*3ba0*/  ISETP.LT.OR P1, PT, R46, 0x4a, P1 ;  /* 0x0000004a2e00780c */ /* 0x000fe20000f21670 */
[----:B------:R-:W-:Y:S01]  /*3bb0*/  UIADD3 UR45, UR7, UR45, URZ ;  /* 0x0000002d072d7290 */ /* 0x000fe2000fffe03f */
[----:B0-----:R-:W-:Y:S02]  /*3bc0*/  FMNMX.FTZ R15, R11, R8, !PT ;  /* 0x000000080b0f7209 */ /* 0x001fe40007810000 */
[----:B------:R-:W-:Y:S01]  /*3bd0*/  FSEL R35, R38, -INF , !P1 ;  /* 0xff80000026237808 */ /* 0x000fe20004800000 */
[----:B------:R-:W-:Y:S01]  /*3be0*/  UIADD3 UR4, UR45, UR4, URZ ;  /* 0x000000042d047290 */ /* 0x000fe2000fffe03f */
[----:B------:R-:W-:Y:S01]  /*3bf0*/  LOP3.LUT P1, RZ, R18, 0x800, RZ, 0xc0, !PT ;  /* 0x0000080012ff7812 */ /* 0x000fe2000782c0ff */
[----:B------:R-:W-:-:S03]  /*3c00*/  FMUL.FTZ R8, R15, R14 ;  /* 0x0000000e0f087220 */ /* 0x000fc60000410000 */
        /* <DEDUP_REMOVED lines=24> */
[----:B------:R-:W-:Y:S02]  /*3d90*/  FSEL R49, R49, -INF , !P1 ;  /* 0xff80000031317808 */ /* 0x000fe40004800000 */
[----:B------:R-:W-:-:S04]  /*3da0*/  FSETP.NEU.FTZ.AND P1, PT, R15, -INF , PT ;  /* 0xff8000000f00780b */ /* 0x000fc80003f3d000 */
[----:B------:R-:W-:Y:S02]  /*3db0*/  FSEL R8, R8, RZ, P1 ;  /* 0x000000ff08087208 */ /* 0x000fe40000800000 */
[----:B------:R-:W-:Y:S02]  /*3dc0*/  ISETP.GT.AND P1, PT, R50, RZ, !P6 ;  /* 0x000000ff3200720c */ /* 0x000fe40007724270 */
[----:B------:R-:W-:Y:S01]  /*3dd0*/  LOP3.LUT P6, RZ, R18, 0x1, RZ, 0xc0, !PT ;  /* 0x0000000112ff7812 */ /* 0x000fe200078cc0ff */
[-CC-:B------:R-:W-:Y:S01]  /*3de0*/  FFMA.FTZ R138, R83, R14.reuse, -R8.reuse ;  /* 0x0000000e538a7223 */ /* 0x180fe20000010808 */
[----:B------:R-:W-:Y:S01]  /*3df0*/  ISETP.LT.OR P1, PT, R46, 0x1, P1 ;  /* 0x000000012e00780c */ /* 0x000fe20000f21670 */
[-CC-:B------:R-:W-:Y:S01]  /*3e00*/  FFMA.FTZ R136, R85, R14.reuse, -R8.reuse ;  /* 0x0000000e55887223 */ /* 0x180fe20000010808 */
[----:B------:R-:W-:Y:S01]  /*3e10*/  FSEL R85, R30, -INF , !P2 ;  /* 0xff8000001e557808 */ /* 0x000fe20005000000 */
[-CC-:B------:R-:W-:Y:S01]  /*3e20*/  FFMA.FTZ R132, R75, R14.reuse, -R8.reuse ;  /* 0x0000000e4b847223 */ /* 0x180fe20000010808 */
[----:B------:R-:W-:Y:S01]  /*3e30*/  FSEL R2, R2, -INF , !P1 ;  /* 0xff80000002027808 */ /* 0x000fe20004800000 */
[-CC-:B------:R-:W-:Y:S01]  /*3e40*/  FFMA.FTZ R142, R87, R14.reuse, -R8.reuse ;  /* 0x0000000e578e7223 */ /* 0x180fe20000010808 */
[----:B------:R-:W-:Y:S01]  /*3e50*/  LOP3.LUT P1, RZ, R18, 0x4000000, RZ, 0xc0, !PT ;  /* 0x0400000012ff7812 */ /* 0x000fe2000782c0ff */
[-CC-:B------:R-:W-:Y:S01]  /*3e60*/  FFMA.FTZ R140, R89, R14.reuse, -R8.reuse ;  /* 0x0000000e598c7223 */ /* 0x180fe20000010808 */
[----:B------:R-:W-:Y:S01]  /*3e70*/  FMNMX.FTZ R10, R2, R121, !PT ;  /* 0x00000079020a7209 */ /* 0x000fe20007810000 */
[-CC-:B------:R-:W-:Y:S01]  /*3e80*/  FFMA.FTZ R148, R135, R14.reuse, -R8.reuse ;  /* 0x0000000e87947223 */ /* 0x180fe20000010808 */
[----:B------:R-:W-:Y:S01]  /*3e90*/  ISETP.GT.AND P1, PT, R50, 0x68, !P1 ;  /* 0x000000683200780c */ /* 0x000fe20004f24270 */
[--C-:B------:R-:W-:Y:S01]  /*3ea0*/  FFMA.FTZ R133, R133, R14, -R8.reuse ;  /* 0x0000000e85857223 */ /* 0x100fe20000010808 */
[----:B------:R-:W-:Y:S01]  /*3eb0*/  FMNMX.FTZ R10, R3, R10, !PT ;  /* 0x0000000a030a7209 */ /* 0x000fe20007810000 */
[--C-:B------:R-:W-:Y:S01]  /*3ec0*/  FFMA.FTZ R150, R129, R14, -R8.reuse ;  /* 0x0000000e81967223 */ /* 0x100fe20000010808 */
[----:B------:R-:W-:Y:S01]  /*3ed0*/  ISETP.LT.OR P1, PT, R46, 0x69, P1 ;  /* 0x000000692e00780c */ /* 0x000fe20000f21670 */
[----:B------:R-:W-:Y:S01]  /*3ee0*/  MUFU.EX2 R148, R148 ;  /* 0x0000009400947308 */ /* 0x000fe20000000800 */
[----:B------:R-:W-:Y:S01]  /*3ef0*/  FMNMX.FTZ R10, R119, R10, !PT ;  /* 0x0000000a770a7209 */ /* 0x000fe20007810000 */
        /* <DEDUP_REMOVED lines=8> */
[----:B------:R-:W0:Y:S01]  /*3f80*/  MUFU.EX2 R133, R133 ;  /* 0x0000008500857308 */ /* 0x000e220000000800 */
[----:B------:R-:W-:Y:S01]  /*3f90*/  ISETP.GT.AND P6, PT, R50, 0x79, !P6 ;  /* 0x000000793200780c */ /* 0x000fe200077c4270 */
[--C-:B------:R-:W-:Y:S01]  /*3fa0*/  FFMA.FTZ R146, R91, R14, -R8.reuse ;  /* 0x0000000e5b927223 */ /* 0x100fe20000010808 */
[----:B------:R-:W-:Y:S01]  /*3fb0*/  FMNMX.FTZ R10, R13, R10, !PT ;  /* 0x0000000a0d0a7209 */ /* 0x000fe20007810000 */
[-CC-:B------:R-:W-:Y:S01]  /*3fc0*/  FFMA.FTZ R91, R97, R14.reuse, -R8.reuse ;  /* 0x0000000e615b7223 */ /* 0x180fe20000010808 */
[----:B------:R-:W-:Y:S01]  /*3fd0*/  FSEL R87, R32, -INF , !P4 ;  /* 0xff80000020577808 */ /* 0x000fe20006000000 */
[--C-:B------:R-:W-:Y:S01]  /*3fe0*/  FFMA.FTZ R81, R81, R14, -R8.reuse ;  /* 0x0000000e51517223 */ /* 0x100fe20000010808 */
[----:B------:R-:W-:Y:S01]  /*3ff0*/  FMNMX.FTZ R10, R115, R10, !PT ;  /* 0x0000000a730a7209 */ /* 0x000fe20007810000 */
[----:B------:R-:W1:Y:S01]  /*4000*/  MUFU.EX2 R150, R150 ;  /* 0x0000009600967308 */ /* 0x000e620000000800 */
[----:B------:R-:W-:Y:S01]  /*4010*/  ISETP.LT.OR P6, PT, R46, 0x7a, P6 ;  /* 0x0000007a2e00780c */ /* 0x000fe200037c1670 */
[--C-:B------:R-:W-:Y:S01]  /*4020*/  FFMA.FTZ R128, R51, R14, -R8.reuse ;  /* 0x0000000e33807223 */ /* 0x100fe20000010808 */
[----:B------:R-:W-:Y:S01]  /*4030*/  FMNMX.FTZ R10, R9, R10, !PT ;  /* 0x0000000a090a7209 */ /* 0x000fe20007810000 */
[-CC-:B------:R-:W-:Y:S01]  /*4040*/  FFMA.FTZ R124, R47, R14.reuse, -R8.reuse ;  /* 0x0000000e2f7c7223 */ /* 0x180fe20000010808 */
[----:B------:R-:W-:Y:S01]  /*4050*/  FSEL R73, R34, -INF , !P5 ;  /* 0xff80000022497808 */ /* 0x000fe20006800000 */
[--C-:B------:R-:W-:Y:S01]  /*4060*/  FFMA.FTZ R126, R53, R14, -R8.reuse ;  /* 0x0000000e357e7223 */ /* 0x100fe20000010808 */
[----:B------:R-:W-:Y:S01]  /*4070*/  FMNMX.FTZ R10, R113, R10, !PT ;  /* 0x0000000a710a7209 */ /* 0x000fe20007810000 */
[----:B------:R-:W2:Y:S01]  /*4080*/  MUFU.EX2 R129, R129 ;  /* 0x0000008100817308 */ /* 0x000ea20000000800 */
[----:B------:R-:W-:Y:S01]  /*4090*/  FSEL R89, R33, -INF , !P6 ;  /* 0xff80000021597808 */ /* 0x000fe20007000000 */
[--C-:B------:R-:W-:Y:S01]  /*40a0*/  FFMA.FTZ R33, R55, R14, -R8.reuse ;  /* 0x0000000e37217223 */ /* 0x100fe20000010808 */
[----:B------:R-:W-:Y:S01]  /*40b0*/  FMNMX.FTZ R10, R103, R10, !PT ;  /* 0x0000000a670a7209 */ /* 0x000fe20007810000 */
[-CC-:B------:R-:W-:Y:S01]  /*40c0*/  FFMA.FTZ R120, R57, R14.reuse, -R8.reuse ;  /* 0x0000000e39787223 */ /* 0x180fe20000010808 */
[-CC-:B------:R-:W-:Y:S01]  /*40d0*/  FFMA.FTZ R77, R77, R14.reuse, -R8.reuse ;  /* 0x0000000e4d4d7223 */ /* 0x180fe20000010808 */
[--C-:B------:R-:W-:Y:S01]  /*40e0*/  FFMA.FTZ R79, R79, R14, -R8.reuse ;  /* 0x0000000e4f4f7223 */ /* 0x100fe20000010808 */
[----:B------:R-:W-:Y:S01]  /*40f0*/  FMNMX.FTZ R10, R111, R10, !PT ;  /* 0x0000000a6f0a7209 */ /* 0x000fe20007810000 */
[----:B------:R-:W3:Y:S01]  /*4100*/  MUFU.EX2 R144, R144 ;  /* 0x0000009000907308 */ /* 0x000ee20000000800 */
[-CC-:B------:R-:W-:Y:S01]  /*4110*/  FFMA.FTZ R93, R93, R14.reuse, -R8.reuse ;  /* 0x0000000e5d5d7223 */ /* 0x180fe20000010808 */
[--C-:B------:R-:W-:Y:S01]  /*4120*/  FFMA.FTZ R134, R67, R14, -R8.reuse ;  /* 0x0000000e43867223 */ /* 0x100fe20000010808 */
[----:B------:R-:W-:Y:S01]  /*4130*/  FMNMX.FTZ R10, R25, R10, !PT ;  /* 0x0000000a190a7209 */ /* 0x000fe20007810000 */
[-CC-:B------:R-:W-:Y:S01]  /*4140*/  FFMA.FTZ R51, R71, R14.reuse, -R8.reuse ;  /* 0x0000000e47337223 */ /* 0x180fe20000010808 */
[-CC-:B------:R-:W-:Y:S01]  /*4150*/  FFMA.FTZ R130, R65, R14.reuse, -R8.reuse ;  /* 0x0000000e41827223 */ /* 0x180fe20000010808 */
[--C-:B------:R-:W-:Y:S01]  /*4160*/  FFMA.FTZ R55, R69, R14, -R8.reuse ;  /* 0x0000000e45377223 */ /* 0x100fe20000010808 */
[----:B------:R-:W-:Y:S01]  /*4170*/  FMNMX.FTZ R10, R109, R10, !PT ;  /* 0x0000000a6d0a7209 */ /* 0x000fe20007810000 */
[----:B------:R-:W4:Y:S01]  /*4180*/  MUFU.EX2 R95, R95 ;  /* 0x0000005f005f7308 */ /* 0x000f220000000800 */
[-CC-:B------:R-:W-:Y:S01]  /*4190*/  FFMA.FTZ R47, R61, R14.reuse, -R8.reuse ;  /* 0x0000000e3d2f7223 */ /* 0x180fe20000010808 */
[--C-:B------:R-:W-:Y:S01]  /*41a0*/  FFMA.FTZ R53, R63, R14, -R8.reuse ;  /* 0x0000000e3f357223 */ /* 0x100fe20000010808 */
[----:B------:R-:W-:Y:S01]  /*41b0*/  FMNMX.FTZ R10, R99, R10, !PT ;  /* 0x0000000a630a7209 */ /* 0x000fe20007810000 */
[-CC-:B------:R-:W-:Y:S01]  /*41c0*/  FFMA.FTZ R57, R59, R14.reuse, -R8.reuse ;  /* 0x0000000e3b397223 */ /* 0x180fe20000010808 */
[-CC-:B------:R-:W-:Y:S01]  /*41d0*/  FFMA.FTZ R122, R41, R14.reuse, -R8.reuse ;  /* 0x0000000e297a7223 */ /* 0x180fe20000010808 */
[----:B------:R-:W-:Y:S01]  /*41e0*/  FFMA.FTZ R7, R7, R14, -R8 ;  /* 0x0000000e07077223 */ /* 0x000fe20000010808 */
        /* <DEDUP_REMOVED lines=43> */
[----:B------:R-:W-:Y:S01]  /*44a0*/  FADD.FTZ R3, R148, R133 ;  /* 0x0000008594037221 */ /* 0x000fe20000010000 */
[-CC-:B------:R-:W-:Y:S01]  /*44b0*/  FFMA.FTZ R149, R2, R14.reuse, -R26.reuse ;  /* 0x0000000e02957223 */ /* 0x180fe2000001081a */
[-CC-:B------:R-:W-:Y:S01]  /*44c0*/  FFMA.FTZ R2, R121, R14.reuse, -R26.reuse ;  /* 0x0000000e79027223 */ /* 0x180fe2000001081a */
[-CC-:B------:R-:W-:Y:S01]  /*44d0*/  FFMA.FTZ R8, R119, R14.reuse, -R26.reuse ;  /* 0x0000000e77087223 */ /* 0x180fe2000001081a */
[----:B-1----:R-:W-:Y:S01]  /*44e0*/  FADD.FTZ R30, R150, R3 ;  /* 0x00000003961e7221 */ /* 0x002fe20000010000 */
[----:B------:R-:W-:Y:S01]  /*44f0*/  MUFU.EX2 R151, R151 ;  /* 0x0000009700977308 */ /* 0x000fe20000000800 */
[-CC-:B------:R-:W-:Y:S01]  /*4500*/  FFMA.FTZ R145, R43, R14.reuse, -R26.reuse ;  /* 0x0000000e2b917223 */ /* 0x180fe2000001081a */
[-C--:B------:R-:W-:Y:S01]  /*4510*/  FFMA.FTZ R10, R117, R14.reuse, -R26 ;  /* 0x0000000e750a7223 */ /* 0x080fe2000001081a */
[----:B--2---:R-:W-:Y:S01]  /*4520*/  FADD.FTZ R3, R129, R30 ;  /* 0x0000001e81037221 */ /* 0x004fe20000010000 */
[-CC-:B------:R-:W-:Y:S01]  /*4530*/  FFMA.FTZ R147, R13, R14.reuse, -R26.reuse ;  /* 0x0000000e0d937223 */ /* 0x180fe2000001081a */
[-CC-:B------:R-:W-:Y:S01]  /*4540*/  FFMA.FTZ R12, R115, R14.reuse, -R26.reuse ;  /* 0x0000000e730c7223 */ /* 0x180fe2000001081a */
[-CC-:B------:R-:W-:Y:S01]  /*4550*/  FFMA.FTZ R141, R9, R14.reuse, -R26.reuse ;  /* 0x0000000e098d7223 */ /* 0x180fe2000001081a */
[----:B---3--:R-:W-:Y:S01]  /*4560*/  FADD.FTZ R30, R144, R3 ;  /* 0x00000003901e7221 */ /* 0x008fe20000010000 */
[----:B------:R-:W-:Y:S01]  /*4570*/  MUFU.EX2 R149, R149 ;  /* 0x0000009500957308 */ /* 0x000fe20000000800 */
[-CC-:B------:R-:W-:Y:S01]  /*4580*/  FFMA.FTZ R18, R113, R14.reuse, -R26.reuse ;  /* 0x0000000e71127223 */ /* 0x180fe2000001081a */
[-C--:B------:R-:W-:Y:S01]  /*4590*/  FFMA.FTZ R143, R103, R14.reuse, -R26 ;  /* 0x0000000e678f7223 */ /* 0x080fe2000001081a */
[----:B----4-:R-:W-:Y:S01]  /*45a0*/  FADD.FTZ R3, R95, R30 ;  /* 0x0000001e5f037221 */ /* 0x010fe20000010000 */
[-CC-:B------:R-:W-:Y:S01]  /*45b0*/  FFMA.FTZ R28, R21, R14.reuse, -R26.reuse ;  /* 0x0000000e151c7223 */ /* 0x180fe2000001081a */
[-CC-:B------:R-:W-:Y:S01]  /*45c0*/  FFMA.FTZ R20, R111, R14.reuse, -R26.reuse ;  /* 0x0000000e6f147223 */ /* 0x180fe2000001081a */
[-CC-:B------:R-:W-:Y:S01]  /*45d0*/  FFMA.FTZ R137, R25, R14.reuse, -R26.reuse ;  /* 0x0000000e19897223 */ /* 0x180fe2000001081a */
[----:B-----5:R-:W-:Y:S01]  /*45e0*/  FADD.FTZ R32, R146, R3 ;  /* 0x0000000392207221 */ /* 0x020fe20000010000 */
[----:B------:R-:W0:Y:S01]  /*45f0*/  MUFU.EX2 R2, R2 ;  /* 0x0000000200027308 */ /* 0x000e220000000800 */
[-CC-:B------:R-:W-:Y:S01]  /*4600*/  FFMA.FTZ R24, R109, R14.reuse, -R26.reuse ;  /* 0x0000000e6d187223 */ /* 0x180fe2000001081a */
[-C--:B------:R-:W-:Y:S01]  /*4610*/  FFMA.FTZ R139, R99, R14.reuse, -R26 ;  /* 0x0000000e638b7223 */ /* 0x080fe2000001081a */
[----:B------:R-:W-:Y:S01]  /*4620*/  FADD.FTZ R3, R91, R32 ;  /* 0x000000205b037221 */ /* 0x000fe20000010000 */
[-CC-:B------:R-:W-:Y:S01]  /*4630*/  FFMA.FTZ R9, R107, R14.reuse, -R26.reuse ;  /* 0x0000000e6b097223 */ /* 0x180fe2000001081a */
[-CC-:B------:R-:W-:Y:S01]  /*4640*/  FFMA.FTZ R30, R101, R14.reuse, -R26.reuse ;  /* 0x0000000e651e7223 */ /* 0x180fe2000001081a */
[-CC-:B------:R-:W-:Y:S01]  /*4650*/  FFMA.FTZ R135, R105, R14.reuse, -R26.reuse ;  /* 0x0000000e69877223 */ /* 0x180fe2000001081a */
[----:B------:R-:W-:Y:S01]  /*4660*/  FADD.FTZ R32, R140, R3 ;  /* 0x000000038c207221 */ /* 0x000fe20000010000 */
[----:B------:R-:W1:Y:S01]  /*4670*/  MUFU.EX2 R8, R8 ;  /* 0x0000000800087308 */ /* 0x000e620000000800 */
[-CC-:B------:R-:W-:Y:S01]  /*4680*/  FFMA.FTZ R22, R39, R14.reuse, -R26.reuse ;  /* 0x0000000e27167223 */ /* 0x180fe2000001081a */
[-C--:B------:R-:W-:Y:S01]  /*4690*/  FFMA.FTZ R123, R123, R14.reuse, -R26 ;  /* 0x0000000e7b7b7223 */ /* 0x080fe2000001081a */
[----:B------:R-:W-:Y:S01]  /*46a0*/  FADD.FTZ R3, R81, R32 ;  /* 0x0000002051037221 */ /* 0x000fe20000010000 */
[-CC-:B------:R-:W-:Y:S01]  /*46b0*/  FFMA.FTZ R32, R35, R14.reuse, -R26.reuse ;  /* 0x0000000e23207223 */ /* 0x180fe2000001081a */
[-CC-:B------:R-:W-:Y:S01]  /*46c0*/  FFMA.FTZ R45, R45, R14.reuse, -R26.reuse ;  /* 0x0000000e2d2d7223 */ /* 0x180fe2000001081a */
[-C--:B------:R-:W-:Y:S01]  /*46d0*/  FFMA.FTZ R127, R127, R14.reuse, -R26 ;  /* 0x0000000e7f7f7223 */ /* 0x080fe2000001081a */
[----:B------:R-:W-:Y:S01]  /*46e0*/  FADD.FTZ R36, R142, R3 ;  /* 0x000000038e247221 */ /* 0x000fe20000010000 */
[----:B------:R-:W2:Y:S01]  /*46f0*/  MUFU.EX2 R145, R145 ;  /* 0x0000009100917308 */ /* 0x000ea20000000800 */
[----:B0-----:R-:W-:Y:S01]  /*4700*/  FADD.FTZ R34, R149, R2 ;  /* 0x0000000295227221 */ /* 0x001fe20000010000 */
[-C--:B------:R-:W-:Y:S01]  /*4710*/  FFMA.FTZ R49, R49, R14.reuse, -R26 ;  /* 0x0000000e31317223 */ /* 0x080fe2000001081a */
[----:B------:R-:W-:Y:S01]  /*4720*/  FADD.FTZ R13, R77, R36 ;  /* 0x000000244d0d7221 */ /* 0x000fe20000010000 */
[-C--:B------:R-:W-:Y:S01]  /*4730*/  FFMA.FTZ R83, R83, R14.reuse, -R26 ;  /* 0x0000000e53537223 */ /* 0x080fe2000001081a */
[----:B------:R-:W-:Y:S01]  /*4740*/  FADD.FTZ R3, R151, R34 ;  /* 0x0000002297037221 */ /* 0x000fe20000010000 */
[-CC-:B------:R-:W-:Y:S01]  /*4750*/  FFMA.FTZ R85, R85, R14.reuse, -R26.reuse ;  /* 0x0000000e55557223 */ /* 0x180fe2000001081a */
[----:B------:R-:W-:Y:S01]  /*4760*/  FADD.FTZ R36, R136, R13 ;  /* 0x0000000d88247221 */ /* 0x000fe20000010000 */
[----:B------:R-:W0:Y:S01]  /*4770*/  MUFU.EX2 R10, R10 ;  /* 0x0000000a000a7308 */ /* 0x000e220000000800 */
[----:B-1----:R-:W-:Y:S01]  /*4780*/  FADD.FTZ R34, R8, R3 ;  /* 0x0000000308227221 */ /* 0x002fe20000010000 */
[-C--:B------:R-:W-:Y:S01]  /*4790*/  FFMA.FTZ R13, R37, R14.reuse, -R26 ;  /* 0x0000000e250d7223 */ /* 0x080fe2000001081a */
[----:B------:R-:W-:Y:S01]  /*47a0*/  FADD.FTZ R21, R79, R36 ;  /* 0x000000244f157221 */ /* 0x000fe20000010000 */
[-CC-:B------:R-:W-:Y:S01]  /*47b0*/  FFMA.FTZ R75, R75, R14.reuse, -R26.reuse ;  /* 0x0000000e4b4b7223 */ /* 0x180fe2000001081a */
[-CC-:B------:R-:W-:Y:S01]  /*47c0*/  FFMA.FTZ R87, R87, R14.reuse, -R26.reuse ;  /* 0x0000000e57577223 */ /* 0x180fe2000001081a */
[-C--:B------:R-:W-:Y:S01]  /*47d0*/  FFMA.FTZ R73, R73, R14.reuse, -R26 ;  /* 0x0000000e49497223 */ /* 0x080fe2000001081a */
[----:B------:R-:W-:Y:S01]  /*47e0*/  FADD.FTZ R36, R138, R21 ;  /* 0x000000158a247221 */ /* 0x000fe20000010000 */
[----:B------:R-:W1:Y:S01]  /*47f0*/  MUFU.EX2 R147, R147 ;  /* 0x0000009300937308 */ /* 0x000e620000000800 */
[----:B--2---:R-:W-:Y:S01]  /*4800*/  FADD.FTZ R3, R145, R34 ;  /* 0x0000002291037221 */ /* 0x004fe20000010000 */
[----:B------:R-:W-:Y:S01]  /*4810*/  FFMA.FTZ R89, R89, R14, -R26 ;  /* 0x0000000e59597223 */ /* 0x000fe2000001081a */
[----:B------:R-:W-:Y:S01]  /*4820*/  FADD.FTZ R21, R29, R36 ;  /* 0x000000241d157221 */ /* 0x000fe20000010000 */
[----:B------:R-:W-:-:S02]  /*4830*/  F2FP.BF16.F32.PACK_AB R149, R2, R149 ;  /* 0x000000950295723e */ /* 0x000fc400000010ff */
[----:B------:R-:W-:Y:S01]  /*4840*/  F2FP.BF16.F32.PACK_AB R151, R8, R151 ;  /* 0x000000970897723e */ /* 0x000fe200000010ff */
[----:B------:R-:W-:Y:S01]  /*4850*/  FADD.FTZ R36, R132, R21 ;  /* 0x0000001584247221 */ /* 0x000fe20000010000 */
[----:B------:R-:W2:Y:S01]  /*4860*/  MUFU.EX2 R12, R12 ;  /* 0x0000000c000c7308 */ /* 0x000ea20000000800 */
[C---:B0-----:R-:W-:Y:S01]  /*4870*/  FADD.FTZ R34, R10.reuse, R3 ;  /* 0x000000030a227221 */ /* 0x041fe20000010000 */
[----:B------:R-:W-:Y:S01]  /*4880*/  F2FP.BF16.F32.PACK_AB R145, R10, R145 ;  /* 0x000000910a91723e */ /* 0x000fe200000010ff */
[----:B------:R-:W-:Y:S01]  /*4890*/  FADD.FTZ R21, R31, R36 ;  /* 0x000000241f157221 */ /* 0x000fe20000010000 */
[----:B------:R-:W-:Y:S02]  /*48a0*/  F2FP.BF16.F32.PACK_AB R148, R133, R148 ;  /* 0x000000948594723e */ /* 0x000fe400000010ff */
[----:B------:R-:W-:Y:S01]  /*48b0*/  F2FP.BF16.F32.PACK_AB R150, R129, R150 ;  /* 0x000000968196723e */ /* 0x000fe200000010ff */
[----:B------:R-:W-:Y:S01]  /*48c0*/  FADD.FTZ R36, R134, R21 ;  /* 0x0000001586247221 */ /* 0x000fe20000010000 */
[----:B------:R-:W0:Y:S01]  /*48d0*/  MUFU.EX2 R141, R141 ;  /* 0x0000008d008d7308 */ /* 0x000e220000000800 */
[----:B-1----:R-:W-:Y:S01]  /*48e0*/  FADD.FTZ R3, R147, R34 ;  /* 0x0000002293037221 */ /* 0x002fe20000010000 */
[----:B------:R-:W-:Y:S01]  /*48f0*/  F2FP.BF16.F32.PACK_AB R144, R95, R144 ;  /* 0x000000905f90723e */ /* 0x000fe200000010ff */
[----:B------:R-:W-:Y:S01]  /*4900*/  FADD.FTZ R21, R33, R36 ;  /* 0x0000002421157221 */ /* 0x000fe20000010000 */
[----:B------:R-:W-:-:S02]  /*4910*/  F2FP.BF16.F32.PACK_AB R146, R91, R146 ;  /* 0x000000925b92723e */ /* 0x000fc400000010ff */
[----:B------:R-:W-:Y:S01]  /*4920*/  F2FP.BF16.F32.PACK_AB R140, R81, R140 ;  /* 0x0000008c518c723e */ /* 0x000fe200000010ff */
[----:B------:R-:W-:Y:S01]  /*4930*/  FADD.FTZ R38, R128, R21 ;  /* 0x0000001580267221 */ /* 0x000fe20000010000 */
[----:B------:R-:W1:Y:S01]  /*4940*/  MUFU.EX2 R18, R18 ;  /* 0x0000001200127308 */ /* 0x000e620000000800 */
[----:B--2---:R-:W-:Y:S01]  /*4950*/  FADD.FTZ R34, R12, R3 ;  /* 0x000000030c227221 */ /* 0x004fe20000010000 */
[----:B------:R-:W-:Y:S01]  /*4960*/  F2FP.BF16.F32.PACK_AB R142, R77, R142 ;  /* 0x0000008e4d8e723e */ /* 0x000fe200000010ff */
[----:B------:R-:W-:Y:S01]  /*4970*/  FADD.FTZ R21, R51, R38 ;  /* 0x0000002633157221 */ /* 0x000fe20000010000 */
[----:B------:R-:W-:Y:S02]  /*4980*/  F2FP.BF16.F32.PACK_AB R136, R79, R136 ;  /* 0x000000884f88723e */ /* 0x000fe400000010ff */
[----:B------:R-:W-:Y:S02]  /*4990*/  F2FP.BF16.F32.PACK_AB R138, R29, R138 ;  /* 0x0000008a1d8a723e */ /* 0x000fe400000010ff */
[----:B------:R-:W2:Y:S01]  /*49a0*/  MUFU.EX2 R143, R143 ;  /* 0x0000008f008f7308 */ /* 0x000ea20000000800 */
[----:B0-----:R-:W-:Y:S01]  /*49b0*/  FADD.FTZ R3, R141, R34 ;  /* 0x000000228d037221 */ /* 0x001fe20000010000 */
[----:B------:R-:W-:-:S02]  /*49c0*/  F2FP.BF16.F32.PACK_AB R132, R31, R132 ;  /* 0x000000841f84723e */ /* 0x000fc400000010ff */
[----:B------:R-:W-:Y:S02]  /*49d0*/  F2FP.BF16.F32.PACK_AB R134, R33, R134 ;  /* 0x000000862186723e */ /* 0x000fe400000010ff */
[----:B------:R-:W-:Y:S02]  /*49e0*/  F2FP.BF16.F32.PACK_AB R128, R51, R128 ;  /* 0x000000803380723e */ /* 0x000fe400000010ff */
        /* <DEDUP_REMOVED lines=32> */
[----:B------:R-:W-:Y:S01]  /*4bf0*/  F2FP.BF16.F32.PACK_AB R133, R30, R9 ;  /* 0x000000091e85723e */ /* 0x000fe200000010ff */
[----:B------:R-:W-:-:S05]  /*4c00*/  VIADD R9, R19, 0xfffffffe ;  /* 0xfffffffe13097836 */ /* 0x000fca0000000000 */
        /* <DEDUP_REMOVED lines=44> */
[----:B------:R-:W-:-:S03]  /*4ed0*/  F2FP.BF16.F32.PACK_AB R121, R2, R75 ;  /* 0x0000004b0279723e */ /* 0x000fc600000010ff */
[----:B-1----:R-:W-:-:S04]  /*4ee0*/  FADD.FTZ R7, R73, R10 ;  /* 0x0000000a49077221 */ /* 0x002fc80000010000 */
        /* <DEDUP_REMOVED lines=14> */
.L_x_13775:
[----:B------:R-:W-:Y:S02]  /*4fd0*/  ULDC UR14, c[0x0][0x9e4] ;  /* 0x00027900000e7ab9 */ /* 0x000fe40000000800 */
[----:B------:R-:W-:-:S11]  /*4fe0*/  UISETP.NE.AND UP0, UPT, UR14, 0x1, UPT ;  /* 0x000000010e00788c */ /* 0x000fd6000bf05270 */
[----:B------:R-:W-:Y:S02]  /*4ff0*/  @UP0 ULDC.64 UR18, c[0x0][0x9e8] ;  /* 0x00027a0000120ab9 */ /* 0x000fe40000000a00 */
[----:B------:R-:W-:-:S04]  /*5000*/  UIMAD.WIDE.U32 UR10, UR7, UR18, URZ ;  /* 0x00000012070a72a5 */ /* 0x000fc8000f8e003f */
[----:B------:R-:W-:-:S12]  /*5010*/  @UP0 USHF.R.U32.HI UR7, URZ, UR19, UR11 ;  /* 0x000000133f070299 */ /* 0x000fd8000801160b */
.L_x_13776:
[----:B------:R-:W-:-:S04]  /*5020*/  UIMAD UR7, UR7, UR14, UR14 ;  /* 0x0000000e070772a4 */ /* 0x000fc8000f8e020e */
[----:B------:R-:W-:-:S04]  /*5030*/  UISETP.LT.AND UP0, UPT, UR4, UR7, UPT ;  /* 0x000000070400728c */ /* 0x000fc8000bf01270 */
[----:B------:R-:W-:-:S12]  /*5040*/  USEL UR4, UR4, UR7, UP0 ;  /* 0x0000000704047287 */ /* 0x000fd80008000000 */
.L_x_13774:
[----:B------:R-:W-:Y:S01]  /*5050*/  USHF.R.S32.HI UR7, URZ, 0x1f, UR4 ;  /* 0x0000001f3f077899 */ /* 0x000fe20008011404 */
[----:B------:R-:W-:Y:S02]  /*5060*/  CS2R R118, SRZ ;  /* 0x0000000000767805 */ /* 0x000fe4000001ff00 */
[----:B------:R-:W-:Y:S02]  /*5070*/  CS2R R116, SRZ ;  /* 0x0000000000747805 */ /* 0x000fe4000001ff00 */
[----:B------:R-:W-:Y:S01]  /*5080*/  CS2R R114, SRZ ;  /* 0x0000000000727805 */ /* 0x000fe2000001ff00 */
[----:B------:R-:W-:Y:S01]  /*5090*/  ULEA.HI UR7, UR7, UR4, URZ, 0x7 ;  /* 0x0000000407077291 */ /* 0x000fe2000f8f383f */
[----:B------:R-:W-:Y:S02]  /*50a0*/  CS2R R112, SRZ ;  /* 0x0000000000707805 */ /* 0x000fe4000001ff00 */
[----:B------:R-:W-:Y:S01]  /*50b0*/  CS2R R110, SRZ ;  /* 0x00000000006e7805 */ /* 0x000fe2000001ff00 */
[----:B------:R-:W-:Y:S01]  /*50c0*/  UMOV UR4, URZ ;  /* 0x0000003f00047c82 */ /* 0x000fe20008000000 */
        /* <DEDUP_REMOVED lines=15> */
[----:B------:R-:W-:-:S11]  /*51c0*/  CS2R R88, SRZ ;  /* 0x0000000000587805 */ /* 0x000fd6000001ff00 */
[----:B------:R-:W-:Y:S05]  /*51d0*/  @!P1 BRA `(.L_x_13777) ;  /* 0x0000003400a09947 */ /* 0x000fea0003800000 */
[----:B------:R-:W-:Y:S01]  /*51e0*/  IMAD.MOV.U32 R8, RZ, RZ, R11 ;  /* 0x000000ffff087224 */ /* 0x000fe200078e000b */
[----:B------:R-:W-:Y:S01]  /*51f0*/  UMOV UR26, URZ ;  /* 0x0000003f001a7c82 */ /* 0x000fe20008000000 */
[----:B------:R-:W-:Y:S01]  /*5200*/  IMAD.MOV.U32 R7, RZ, RZ, R15 ;  /* 0x000000ffff077224 */ /* 0x000fe200078e000f */
[----:B------:R-:W-:Y:S01]  /*5210*/  UMOV UR25, URZ ;  /* 0x0000003f00197c82 */ /* 0x000fe20008000000 */
[----:B------:R-:W-:Y:S01]  /*5220*/  IMAD.MOV.U32 R119, RZ, RZ, RZ ;  /* 0x000000ffff777224 */ /* 0x000fe200078e00ff */
[----:B------:R-:W-:Y:S01]  /*5230*/  ULDC UR29, c[0x0][0x9e4] ;  /* 0x00027900001d7ab9 */ /* 0x000fe20000000800 */
[----:B------:R-:W-:Y:S01]  /*5240*/  ULDC UR28, c[0x0][0x2f0] ;  /* 0x0000bc00001c7ab9 */ /* 0x000fe20000000800 */
[----:B------:R-:W-:Y:S01]  /*5250*/  ULDC UR30, c[0x0][0x9d8] ;  /* 0x00027600001e7ab9 */ /* 0x000fe20000000800 */
[----:B------:R-:W-:-:S05]  /*5260*/  ULDC UR31, c[0x0][0x9e0] ;  /* 0x00027800001f7ab9 */ /* 0x000fca0000000800 */
.L_x_13796:
[----:B------:R-:W-:Y:S01]  /*5270*/  ISETP.NE.AND P2, PT, RZ, UR42, PT ;  /* 0x0000002aff007c0c */ /* 0x000fe2000bf45270 */
[----:B------:R-:W-:-:S04]  /*5280*/  UISETP.NE.AND UP0, UPT, UR25, 0x1, UPT ;  /* 0x000000011900788c */ /* 0x000fc8000bf05270 */
[----:B------:R-:W-:-:S04]  /*5290*/  USEL UR4, URZ, 0x1, UP0 ;  /* 0x000000013f047887 */ /* 0x000fc80008000000 */
[----:B------:R-:W-:-:S04]  /*52a0*/  ULOP3.LUT UR4, UR26, UR4, URZ, 0x3c, !UPT ;  /* 0x000000041a047292 */ /* 0x000fc8000f8e3c3f */
[----:B------:R-:W-:Y:S08]  /*52b0*/  @P2 BRA `(.L_x_13778) ;  /* 0x0000000000382947 */ /* 0x000ff00003800000 */
[----:B------:R-:W-:Y:S05]  /*52c0*/  @!P0 BRA `(.L_x_13779) ;  /* 0x0000000000048947 */ /* 0x000fea0003800000 */
[----:B------:R-:W-:Y:S01]  /*52d0*/  BPT.TRAP 0x1 ;  /* 0x000000040000795c */ /* 0x000fe20000300000 */
.L_x_13779:
        /* <DEDUP_REMOVED lines=9> */
.L_x_13780:
[----:B-1----:R-:W-:Y:S05]  /*5370*/  @P1 BRA `(.L_x_13778) ;  /* 0x0000000000081947 */ /* 0x002fea0003800000 */
[----:B------:R-:W1:Y:S02]  /*5380*/  SYNCS.PHASECHK.TRANS64.TRYWAIT P1, [UR7+0x16830], R10 ;  /* 0x0168300aff0075a7 */ /* 0x000e640008020147 */
[----:B-1----:R-:W-:Y:S05]  /*5390*/  @!P1 BRA `(.L_x_13781) ;  /* 0x000000ec00a49947 */ /* 0x002fea0003800000 */
.L_x_13778:
        /* <DEDUP_REMOVED lines=11> */
[----:B------:R-:W-:-:S03]  /*5450*/  UMOV UR19, 0x40000040 ;  /* 0x4000004000137882 */ /* 0x000fc60000000000 */
[----:B------:R-:W-:Y:S02]  /*5460*/  UIADD3 UR10, UR22, 0x2, URZ ;  /* 0x00000002160a7890 */ /* 0x000fe4000fffe03f */
[----:B------:R-:W-:Y:S02]  /*5470*/  UIADD3 UR14, UR22, 0x4, URZ ;  /* 0x00000004160e7890 */ /* 0x000fe4000fffe03f */
        /* <DEDUP_REMOVED lines=16> */
.L_x_13783:
[----:B------:R-:W-:Y:S01]  /*5580*/  ULEA UR10, UR25, UR43, 0x3 ;  /* 0x0000002b190a7291 */ /* 0x000fe2000f8e183f */
[----:B------:R-:W-:-:S05]  /*5590*/  IMAD.U32 R10, RZ, RZ, UR26 ;  /* 0x0000001aff0a7e24 */ /* 0x000fca000f8e00ff */
[----:B------:R-:W-:-:S04]  /*55a0*/  SHF.L.U32 R10, R10, 0x1f, RZ ;  /* 0x0000001f0a0a7819 */ /* 0x000fc800000006ff */
[----:B------:R0:W1:Y:S01]  /*55b0*/  SYNCS.PHASECHK.TRANS64.TRYWAIT P1, [UR10+0x16850], R10 ;  /* 0x0168500aff0075a7 */ /* 0x000062000802014a */
[----:B------:R-:W-:Y:S05]  /*55c0*/  @!P0 BRA `(.L_x_13784) ;  /* 0x0000000000048947 */ /* 0x000fea0003800000 */
[----:B------:R-:W-:Y:S01]  /*55d0*/  BPT.TRAP 0x1 ;  /* 0x000000040000795c */ /* 0x000fe20000300000 */
.L_x_13784:
[----:B-1----:R-:W-:Y:S05]  /*55e0*/  @P1 BRA `(.L_x_13782) ;  /* 0x0000000000081947 */ /* 0x002fea0003800000 */
[----:B------:R-:W1:Y:S02]  /*55f0*/  SYNCS.PHASECHK.TRANS64.TRYWAIT P1, [UR10+0x16850], R10 ;  /* 0x0168500aff0075a7 */ /* 0x000e64000802014a */
[----:B-1----:R-:W-:Y:S05]  /*5600*/  @!P1 BRA `(.L_x_13785) ;  /* 0x000000ec00209947 */ /* 0x002fea0003800000 */
.L_x_13782:
        /* <DEDUP_REMOVED lines=50> */
.L_x_13786:
        /* <DEDUP_REMOVED lines=9> */
[----:B------:R-:W1:Y:S01]  /*59c0*/  LDC R27, c[0x0][0x288] ;  /* 0x0000a200ff1b7b82 */ /* 0x000e620000000800 */
[----:B------:R-:W-:Y:S01]  /*59d0*/  FMUL.FTZ R18, R34, UR30 ;  /* 0x0000001e22127c20 */ /* 0x000fe20008410000 */
[----:B------:R-:W-:Y:S01]  /*59e0*/  @UP1 ULDC UR11, c[0x0][0x44c] ;  /* 0x00011300000b1ab9 */ /* 0x000fe20000000800 */
[----:B------:R-:W-:Y:S01]  /*59f0*/  FMUL.FTZ R65, R69, UR30 ;  /* 0x0000001e45417c20 */ /* 0x000fe20008410000 */
[----:B------:R-:W-:Y:S01]  /*5a00*/  FMUL.FTZ R34, R62, UR30 ;  /* 0x0000001e3e227c20 */ /* 0x000fe20008410000 */
[----:B------:R-:W-:-:S02]  /*5a10*/  IMAD.MOV.U32 R69, RZ, RZ, R6 ;  /* 0x000000ffff457224 */ /* 0x000fc400078e0006 */
[----:B0-----:R-:W-:Y:S01]  /*5a20*/  FMUL.FTZ R10, R26, UR30 ;  /* 0x0000001e1a0a7c20 */ /* 0x001fe20008410000 */
[----:B------:R-:W-:Y:S02]  /*5a30*/  IMAD.SHL.U32 R62, R9, 0x80, RZ ;  /* 0x00000080093e7824 */ /* 0x000fe400078e00ff */
[----:B------:R-:W-:Y:S01]  /*5a40*/  FMUL.FTZ R21, R39, UR30 ;  /* 0x0000001e27157c20 */ /* 0x000fe20008410000 */
[----:B------:R-:W-:Y:S01]  /*5a50*/  FMUL.FTZ R26, R47, UR30 ;  /* 0x0000001e2f1a7c20 */ /* 0x000fe20008410000 */
[----:B------:R-:W-:Y:S01]  /*5a60*/  @P1 IMAD.HI.U32 R46, R6, UR11, RZ ;  /* 0x0000000b062e1c27 */ /* 0x000fe2000f8e00ff */
[----:B------:R-:W-:-:S03]  /*5a70*/  @UP1 ULDC UR11, c[0x0][0x450] ;  /* 0x00011400000b1ab9 */ /* 0x000fc60000000800 */
[----:B------:R-:W-:Y:S01]  /*5a80*/  FMUL.FTZ R39, R71, UR30 ;  /* 0x0000001e47277c20 */ /* 0x000fe20008410000 */
[----:B------:R-:W-:Y:S01]  /*5a90*/  IADD3 R47, -R62, 0x1, RZ ;  /* 0x000000013e2f7810 */ /* 0x000fe20007ffe1ff */
[----:B------:R-:W-:Y:S01]  /*5aa0*/  FMUL.FTZ R120, R28, UR30 ;  /* 0x0000001e1c787c20 */ /* 0x000fe20008410000 */
[----:B------:R-:W-:Y:S01]  /*5ab0*/  @P2 SHF.R.U32.HI R69, RZ, UR11, R46 ;  /* 0x0000000bff452c19 */ /* 0x000fe2000801162e */
[----:B------:R-:W-:Y:S01]  /*5ac0*/  FMUL.FTZ R121, R29, UR30 ;  /* 0x0000001e1d797c20 */ /* 0x000fe20008410000 */
[----:B------:R-:W-:Y:S01]  /*5ad0*/  UISETP.NE.AND UP0, UPT, UR44, URZ, UPT ;  /* 0x0000003f2c00728c */ /* 0x000fe2000bf05270 */
        /* <DEDUP_REMOVED lines=54> */
[----:B------:R-:W2:Y:S01]  /*5e40*/  MUFU.TANH R14, R14 ;  /* 0x0000000e000e7308 */ /* 0x000ea20000002400 */
[----:B------:R-:W-:Y:S01]  /*5e50*/  IMAD R48, R16, UR28, R49 ;  /* 0x0000001c10307c24 */ /* 0x000fe2000f8e0231 */
[----:B------:R-:W-:-:S03]  /*5e60*/  UPRMT UR10, UR5, 0x654, UR10 ;  /* 0x00000654050a7896 */ /* 0x000fc6000800000a */
[----:B-1----:R-:W-:-:S03]  /*5e70*/  IMAD.IADD R48, R48, 0x1, -R27 ;  /* 0x0000000130307824 */ /* 0x002fc600078e0a1b */
[----:B------:R-:W1:Y:S01]  /*5e80*/  MUFU.TANH R15, R15 ;  /* 0x0000000f000f7308 */ /* 0x000e620000002400 */
[C---:B------:R-:W-:Y:S02]  /*5e90*/  VIADD R68, R48.reuse, UR31 ;  /* 0x0000001f30447c36 */ /* 0x040fe40008000000 */
[----:B------:R-:W-:Y:S01]  /*5ea0*/  VIADD R67, R48, UR24 ;  /* 0x0000001830437c36 */ /* 0x000fe20008000000 */
[----:B------:R-:W-:Y:S01]  /*5eb0*/  SYNCS.ARRIVE.TRANS64.RED.A1T0 RZ, [UR10], RZ ;  /* 0x000000ffffff79a7 */ /* 0x000fe2000810040a */
[--C-:B0-----:R-:W-:Y:S02]  /*5ec0*/  IMAD.IADD R70, R68, 0x1, R71.reuse ;  /* 0x0000000144467824 */ /* 0x101fe400078e0247 */
        /* <DEDUP_REMOVED lines=77> */
.L_x_13789:
[----:B------:R-:W-:-:S05]  /*63a0*/  IMAD.U32 R73, RZ, RZ, UR29 ;  /* 0x0000001dff497e24 */ /* 0x000fca000f8e00ff */
[----:B------:R-:W-:-:S13]  /*63b0*/  ISETP.NE.AND P1, PT, R73, 0x1, PT ;  /* 0x000000014900780c */ /* 0x000fda0003f25270 */
[----:B------:R-:W1:Y:S02]  /*63c0*/  @P1 LDC.64 R48, c[0x0][0x9e8] ;  /* 0x00027a00ff301b82 */ /* 0x000e640000000a00 */
[----:B-1----:R-:W-:-:S05]  /*63d0*/  @P1 IMAD.HI.U32 R48, R71, R48, RZ ;  /* 0x0000003047301227 */ /* 0x002fca00078e00ff */
[----:B------:R-:W-:-:S07]  /*63e0*/  @P1 SHF.R.U32.HI R71, RZ, R49, R48 ;  /* 0x00000031ff471219 */ /* 0x000fce0000011630 */
.L_x_13790:
[----:B------:R-:W-:Y:S05]  /*63f0*/  BSYNC B0 ;  /* 0x0000000000007941 */ /* 0x000fea0003800000 */
.L_x_13788:
[----:B------:R-:W-:-:S04]  /*6400*/  IMAD R71, R71, R73, -R62 ;  /* 0x0000004947477224 */ /* 0x000fc800078e0a3e */
[----:B------:R-:W-:-:S05]  /*6410*/  IMAD R71, R0, -0x2, R71 ;  /* 0xfffffffe00477824 */ /* 0x000fca00078e0247 */
[----:B------:R-:W-:Y:S02]  /*6420*/  VIADDMNMX R70, R71, R73, R70, PT ;  /* 0x0000004947467246 */ /* 0x000fe40003800146 */
[----:B------:R-:W-:-:S07]  /*6430*/  VIMNMX R72, R72, R71, !PT ;  /* 0x0000004748487248 */ /* 0x000fce0007fe0100 */
.L_x_13787:
[----:B------:R-:W-:Y:S01]  /*6440*/  ISETP.GT.AND P1, PT, R9, -0x1, PT ;  /* 0xffffffff0900780c */ /* 0x000fe20003f24270 */
[----:B------:R-:W1:Y:S01]  /*6450*/  SHFL.IDX PT, R73, R69, 0x1, 0x1c1f ;  /* 0x003c1f0045497f89 */ /* 0x000e6200000e0000 */
        /* <DEDUP_REMOVED lines=12> */
[----:B-1----:R-:W-:Y:S01]  /*6520*/  IMAD.IADD R48, R68, 0x1, R73 ;  /* 0x0000000144307824 */ /* 0x002fe200078e0249 */
        /* <DEDUP_REMOVED lines=43> */
[----:B------:R-:W-:Y:S01]  /*67e0*/  FSEL R125, R50, -INF , !P6 ;  /* 0xff800000327d7808 */ /* 0x000fe20007000000 */
[----:B------:R-:W-:Y:S01]  /*67f0*/  IMAD.IADD R50, R67, 0x1, R73 ;  /* 0x0000000143327824 */ /* 0x000fe200078e0249 */
        /* <DEDUP_REMOVED lines=56> */
.L_x_13793:
[----:B------:R-:W-:-:S05]  /*6b80*/  IMAD.U32 R52, RZ, RZ, UR29 ;  /* 0x0000001dff347e24 */ /* 0x000fca000f8e00ff */
[----:B------:R-:W-:-:S13]  /*6b90*/  ISETP.NE.AND P2, PT, R52, 0x1, PT ;  /* 0x000000013400780c */ /* 0x000fda0003f45270 */
[----:B------:R-:W0:Y:S02]  /*6ba0*/  @P2 LDC.64 R14, c[0x0][0x9e8] ;  /* 0x00027a00ff0e2b82 */ /* 0x000e240000000a00 */
[----:B0-----:R-:W-:-:S05]  /*6bb0*/  @P2 IMAD.HI.U32 R14, R67, R14, RZ ;  /* 0x0000000e430e2227 */ /* 0x001fca00078e00ff */
[----:B------:R-:W-:-:S07]  /*6bc0*/  @P2 SHF.R.U32.HI R67, RZ, R15, R14 ;  /* 0x0000000fff432219 */ /* 0x000fce000001160e */
.L_x_13794:
[----:B------:R-:W-:Y:S05]  /*6bd0*/  BSYNC B0 ;  /* 0x0000000000007941 */ /* 0x000fea0003800000 */
.L_x_13792:
[----:B------:R-:W-:-:S04]  /*6be0*/  IMAD R67, R67, R52, -R62 ;  /* 0x0000003443437224 */ /* 0x000fc800078e0a3e */
[----:B------:R-:W-:-:S05]  /*6bf0*/  IMAD R67, R0, -0x2, R67 ;  /* 0xfffffffe00437824 */ /* 0x000fca00078e0243 */
[----:B------:R-:W-:Y:S02]  /*6c00*/  VIADDMNMX R48, R67, R52, R48, PT ;  /* 0x0000003443307246 */ /* 0x000fe40003800130 */
[----:B------:R-:W-:-:S07]  /*6c10*/  VIMNMX R50, R50, R67, !PT ;  /* 0x0000004332327248 */ /* 0x000fce0007fe0100 */
.L_x_13791:
[----:B------:R-:W-:Y:S02]  /*6c20*/  FMNMX.FTZ R14, R77, R7, !PT ;  /* 0x000000074d0e7209 */ /* 0x000fe40007810000 */
[C---:B------:R-:W-:Y:S02]  /*6c30*/  ISETP.GT.AND P6, PT, R50.reuse, 0x1, P1 ;  /* 0x000000013200780c */ /* 0x040fe40000fc4270 */
        /* <DEDUP_REMOVED lines=27> */
[----:B------:R-:W-:-:S02]  /*6df0*/  ISETP.GT.AND P5, PT, R50, RZ, P1 ;  /* 0x000000ff3200720c */ /* 0x000fc40000fa4270 */
        /* <DEDUP_REMOVED lines=21> */
[----:B------:R-:W-:Y:S02]  /*6f50*/  ISETP.LT.OR P2, PT, R48, 0x22, P2 ;  /* 0x000000223000780c */ /* 0x000fe40001741670 */
[----:B------:R-:W-:-:S04]  /*6f60*/  FMNMX.FTZ R14, R59, R14, !PT ;  /* 0x0000000e3b0e7209 */ /* 0x000fc80007810000 */
[----:B------:R-:W-:-:S04]  /*6f70*/  FMNMX.FTZ R14, R57, R14, !PT ;  /* 0x0000000e390e7209 */ /* 0x000fc80007810000 */
[----:B------:R-:W-:-:S04]  /*6f80*/  FMNMX.FTZ R14, R55, R14, !PT ;  /* 0x0000000e370e7209 */ /* 0x000fc80007810000 */
        /* <DEDUP_REMOVED lines=9> */
[----:B0-----:R-:W-:-:S03]  /*7020*/  FMUL.FTZ R11, R15, R14 ;  /* 0x0000000e0f0b7220 */ /* 0x001fc60000410000 */
[----:B------:R-:W-:Y:S02]  /*7030*/  FSEL R18, R15, RZ, P6 ;  /* 0x000000ff0f127208 */ /* 0x000fe40003000000 */
[----:B------:R-:W-:-:S03]  /*7040*/  FSEL R12, R11, RZ, P6 ;  /* 0x000000ff0b0c7208 */ /* 0x000fc60003000000 */
[----:B------:R-:W-:Y:S02]  /*7050*/  FADD.FTZ R7, -R18, R7 ;  /* 0x0000000712077221 */ /* 0x000fe40000010100 */
[-CC-:B------:R-:W-:Y:S01]  /*7060*/  FFMA.FTZ R148, R77, R14.reuse, -R12.reuse ;  /* 0x0000000e4d947223 */ /* 0x180fe2000001080c */
[----:B------:R-:W-:Y:S01]  /*7070*/  FSEL R77, R20, -INF , !P3 ;  /* 0xff800000144d7808 */ /* 0x000fe20005800000 */
[-CC-:B------:R-:W-:Y:S01]  /*7080*/  FFMA.FTZ R11, R79, R14.reuse, -R12.reuse ;  /* 0x0000000e4f0b7223 */ /* 0x180fe2000001080c */
[----:B------:R-:W-:Y:S01]  /*7090*/  ISETP.GT.AND P3, PT, R50, 0x28, P1 ;  /* 0x000000283200780c */ /* 0x000fe20000f64270 */
[-CC-:B------:R-:W-:Y:S01]  /*70a0*/  FFMA.FTZ R150, R87, R14.reuse, -R12.reuse ;  /* 0x0000000e57967223 */ /* 0x180fe2000001080c */
[----:B------:R-:W-:Y:S01]  /*70b0*/  FSEL R79, R21, -INF , !P4 ;  /* 0xff800000154f7808 */ /* 0x000fe20006000000 */
[-CC-:B------:R-:W-:Y:S01]  /*70c0*/  FFMA.FTZ R144, R139, R14.reuse, -R12.reuse ;  /* 0x0000000e8b907223 */ /* 0x180fe2000001080c */
[----:B------:R-:W-:Y:S01]  /*70d0*/  ISETP.LT.OR P3, PT, R48, 0x29, P3 ;  /* 0x000000293000780c */ /* 0x000fe20001f61670 */
[-CC-:B------:R-:W-:Y:S01]  /*70e0*/  FFMA.FTZ R146, R145, R14.reuse, -R12.reuse ;  /* 0x0000000e91927223 */ /* 0x180fe2000001080c */
[----:B------:R-:W-:Y:S01]  /*70f0*/  ISETP.GT.AND P4, PT, R50, 0x29, P1 ;  /* 0x000000293200780c */ /* 0x000fe20000f84270 */
[----:B------:R0:W-:Y:S01]  /*7100*/  MUFU.EX2 R21, R11 ;  /* 0x0000000b00157308 */ /* 0x0001e20000000800 */
[----:B------:R-:W-:Y:S01]  /*7110*/  FSEL R133, R25, -INF , !P3 ;  /* 0xff80000019857808 */ /* 0x000fe20005800000 */
[-CC-:B------:R-:W-:Y:S01]  /*7120*/  FFMA.FTZ R25, R137, R14.reuse, -R12.reuse ;  /* 0x0000000e89197223 */ /* 0x180fe2000001080c */
[----:B------:R-:W-:Y:S01]  /*7130*/  FSEL R137, R10, -INF , !P5 ;  /* 0xff8000000a897808 */ /* 0x000fe20006800000 */
[-CC-:B------:R-:W-:Y:S01]  /*7140*/  FFMA.FTZ R140, R155, R14.reuse, -R12.reuse ;  /* 0x0000000e9b8c7223 */ /* 0x180fe2000001080c */
[----:B------:R-:W-:Y:S01]  /*7150*/  FSEL R87, R22, -INF , !P2 ;  /* 0xff80000016577808 */ /* 0x000fe20005000000 */
[--C-:B------:R-:W-:Y:S01]  /*7160*/  FFMA.FTZ R142, R151, R14, -R12.reuse ;  /* 0x0000000e978e7223 */ /* 0x100fe2000001080c */
[----:B------:R-:W-:Y:S01]  /*7170*/  FMNMX.FTZ R10, R137, R8, !PT ;  /* 0x00000008890a7209 */ /* 0x000fe20007810000 */
[-CC-:B------:R-:W-:Y:S01]  /*7180*/  FFMA.FTZ R136, R147, R14.reuse, -R12.reuse ;  /* 0x0000000e93887223 */ /* 0x180fe2000001080c */
[----:B------:R-:W-:Y:S01]  /*7190*/  ISETP.GT.AND P2, PT, R50, 0x30, P1 ;  /* 0x000000303200780c */ /* 0x000fe20000f44270 */
[--C-:B------:R-:W-:Y:S01]  /*71a0*/  FFMA.FTZ R138, R123, R14, -R12.reuse ;  /* 0x0000000e7b8a7223 */ /* 0x100fe2000001080c */
[----:B------:R-:W-:Y:S01]  /*71b0*/  FMNMX.FTZ R10, R67, R10, !PT ;  /* 0x0000000a430a7209 */ /* 0x000fe20007810000 */
[-CC-:B------:R-:W-:Y:S01]  /*71c0*/  FFMA.FTZ R132, R131, R14.reuse, -R12.reuse ;  /* 0x0000000e83847223 */ /* 0x180fe2000001080c */
[----:B------:R-:W-:Y:S01]  /*71d0*/  ISETP.LT.OR P4, PT, R48, 0x2a, P4 ;  /* 0x0000002a3000780c */ /* 0x000fe20002781670 */
        /* <DEDUP_REMOVED lines=19> */
[----:B------:R-:W-:Y:S01]  /*7310*/  FSEL R141, R28, -INF , !P2 ;  /* 0xff8000001c8d7808 */ /* 0x000fe20005000000 */
[----:B------:R-:W-:Y:S01]  /*7320*/  FFMA.FTZ R49, R49, R14, -R12 ;  /* 0x0000000e31317223 */ /* 0x000fe2000001080c */
[----:B------:R-:W-:Y:S01]  /*7330*/  FMNMX.FTZ R10, R79, R10, !PT ;  /* 0x0000000a4f0a7209 */ /* 0x000fe20007810000 */
[----:B------:R-:W-:Y:S01]  /*7340*/  FMUL.FTZ R7, R7, R14 ;  /* 0x0000000e07077220 */ /* 0x000fe20000410000 */
[----:B------:R-:W-:Y:S01]  /*7350*/  ISETP.LT.OR P3, PT, R48, 0x32, P3 ;  /* 0x000000323000780c */ /* 0x000fe20001f61670 */
[----:B------:R-:W-:Y:S01]  /*7360*/  MUFU.EX2 R148, R148 ;  /* 0x0000009400947308 */ /* 0x000fe20000000800 */
[----:B------:R-:W-:-:S02]  /*7370*/  FMNMX.FTZ R10, R81, R10, !PT ;  /* 0x0000000a510a7209 */ /* 0x000fc40007810000 */
[----:B------:R-:W-:Y:S02]  /*7380*/  ISETP.GT.AND P4, PT, R50, 0x39, P1 ;  /* 0x000000393200780c */ /* 0x000fe40000f84270 */
[----:B------:R-:W-:Y:S02]  /*7390*/  FMNMX.FTZ R10, R87, R10, !PT ;  /* 0x0000000a570a7209 */ /* 0x000fe40007810000 */
[----:B------:R-:W-:Y:S01]  /*73a0*/  ISETP.LT.OR P5, PT, R48, 0x39, P5 ;  /* 0x000000393000780c */ /* 0x000fe20002fa1670 */
[----:B------:R-:W1:Y:S01]  /*73b0*/  MUFU.EX2 R7, R7 ;  /* 0x0000000700077308 */ /* 0x000e620000000800 */
[----:B------:R-:W-:Y:S02]  /*73c0*/  FMNMX.FTZ R10, R133, R10, !PT ;  /* 0x0000000a850a7209 */ /* 0x000fe40007810000 */
[----:B------:R-:W-:Y:S01]  /*73d0*/  FSEL R143, R29, -INF , !P3 ;  /* 0xff8000001d8f7808 */ /* 0x000fe20005800000 */
[----:B------:R-:W-:Y:S01]  /*73e0*/  FFMA.FTZ R29, R157, R14, -R12 ;  /* 0x0000000e9d1d7223 */ /* 0x000fe2000001080c */
[----:B------:R-:W-:-:S02]  /*73f0*/  FMNMX.FTZ R10, R139, R10, !PT ;  /* 0x0000000a8b0a7209 */ /* 0x000fc40007810000 */
[----:B------:R-:W-:Y:S01]  /*7400*/  ISETP.GT.AND P2, PT, R50, 0x40, P1 ;  /* 0x000000403200780c */ /* 0x000fe20000f44270 */
[----:B------:R-:W-:Y:S01]  /*7410*/  MUFU.EX2 R150, R150 ;  /* 0x0000009600967308 */ /* 0x000fe20000000800 */
[----:B------:R-:W-:Y:S02]  /*7420*/  FMNMX.FTZ R10, R141, R10, !PT ;  /* 0x0000000a8d0a7209 */ /* 0x000fe40007810000 */
[----:B------:R-:W-:Y:S02]  /*7430*/  FSEL R145, R30, -INF , !P5 ;  /* 0xff8000001e917808 */ /* 0x000fe40006800000 */
[----:B------:R-:W-:Y:S02]  /*7440*/  ISETP.LT.OR P4, PT, R48, 0x3a, P4 ;  /* 0x0000003a3000780c */ /* 0x000fe40002781670 */
[----:B------:R-:W-:Y:S01]  /*7450*/  FMNMX.FTZ R10, R143, R10, !PT ;  /* 0x0000000a8f0a7209 */ /* 0x000fe20007810000 */
[----:B------:R-:W-:Y:S01]  /*7460*/  MUFU.EX2 R25, R25 ;  /* 0x0000001900197308 */ /* 0x000fe20000000800 */
[----:B------:R-:W-:-:S02]  /*7470*/  ISETP.GT.AND P3, PT, R50, 0x41, P1 ;  /* 0x000000413200780c */ /* 0x000fc40000f64270 */
[----:B------:R-:W-:Y:S02]  /*7480*/  ISETP.LT.OR P2, PT, R48, 0x41, P2 ;  /* 0x000000413000780c */ /* 0x000fe40001741670 */
[----:B------:R-:W-:Y:S01]  /*7490*/  FSEL R157, R31, -INF , !P4 ;  /* 0xff8000001f9d7808 */ /* 0x000fe20006000000 */
[----:B------:R-:W-:Y:S01]  /*74a0*/  FFMA.FTZ R31, R153, R14, -R12 ;  /* 0x0000000e991f7223 */ /* 0x000fe2000001080c */
[----:B------:R-:W-:Y:S01]  /*74b0*/  FMNMX.FTZ R10, R145, R10, !PT ;  /* 0x0000000a910a7209 */ /* 0x000fe20007810000 */
[----:B------:R-:W-:Y:S01]  /*74c0*/  MUFU.EX2 R144, R144 ;  /* 0x0000009000907308 */ /* 0x000fe20000000800 */
[----:B------:R-:W-:Y:S02]  /*74d0*/  ISETP.GT.AND P5, PT, R50, 0x48, P1 ;  /* 0x000000483200780c */ /* 0x000fe40000fa4270 */
[----:B------:R-:W-:Y:S02]  /*74e0*/  FSEL R32, R32, -INF , !P2 ;  /* 0xff80000020207808 */ /* 0x000fe40005000000 */
[----:B------:R-:W-:-:S02]  /*74f0*/  ISETP.LT.OR P3, PT, R48, 0x42, P3 ;  /* 0x000000423000780c */ /* 0x000fc40001f61670 */
[----:B0-----:R-:W-:Y:S01]  /*7500*/  FMNMX.FTZ R11, R157, R10, !PT ;  /* 0x0000000a9d0b7209 */ /* 0x001fe20007810000 */
[----:B------:R-:W-:Y:S01]  /*7510*/  MUFU.EX2 R135, R135 ;  /* 0x0000008700877308 */ /* 0x000fe20000000800 */
[----:B------:R-:W-:Y:S02]  /*7520*/  ISETP.GT.AND P4, PT, R50, 0x49, P1 ;  /* 0x000000493200780c */ /* 0x000fe40000f84270 */
[----:B------:R-:W-:Y:S02]  /*7530*/  ISETP.LT.OR P5, PT, R48, 0x49, P5 ;  /* 0x000000493000780c */ /* 0x000fe40002fa1670 */
[----:B------:R-:W-:Y:S01]  /*7540*/  FSEL R155, R33, -INF , !P3 ;  /* 0xff800000219b7808 */ /* 0x000fe20005800000 */
[----:B------:R-:W-:Y:S01]  /*7550*/  FFMA.FTZ R33, R149, R14, -R12 ;  /* 0x0000000e95217223 */ /* 0x000fe2000001080c */
[----:B------:R-:W-:Y:S01]  /*7560*/  FMNMX.FTZ R10, R32, R11, !PT ;  /* 0x0000000b200a7209 */ /* 0x000fe20007810000 */
[----:B------:R-:W-:Y:S01]  /*7570*/  MUFU.EX2 R146, R146 ;  /* 0x0000009200927308 */ /* 0x000fe20000000800 */
[----:B------:R-:W-:-:S02]  /*7580*/  ISETP.GT.AND P2, PT, R50, 0x50, P1 ;  /* 0x000000503200780c */ /* 0x000fc40000f44270 */
[----:B------:R-:W-:Y:S01]  /*7590*/  FSEL R153, R34, -INF , !P5 ;  /* 0xff80000022997808 */ /* 0x000fe20006800000 */
[----:B-1----:R-:W-:Y:S01]  /*75a0*/  FFMA.FTZ R34, R7, R3, R148 ;  /* 0x0000000307227223 */ /* 0x002fe20000010094 */
[----:B------:R-:W-:Y:S02]  /*75b0*/  ISETP.LT.OR P4, PT, R48, 0x4a, P4 ;  /* 0x0000004a3000780c */ /* 0x000fe40002781670 */
[----:B------:R-:W-:Y:S01]  /*75c0*/  FMNMX.FTZ R10, R155, R10, !PT ;  /* 0x0000000a9b0a7209 */ /* 0x000fe20007810000 */
[----:B------:R-:W-:Y:S01]  /*75d0*/  FADD.FTZ R3, R21, R34 ;  /* 0x0000002215037221 */ /* 0x000fe20000010000 */
[----:B------:R-:W-:Y:S01]  /*75e0*/  ISETP.GT.AND P3, PT, R50, 0x51, P1 ;  /* 0x000000513200780c */ /* 0x000fe20000f64270 */
[----:B------:R-:W-:Y:S01]  /*75f0*/  MUFU.EX2 R29, R29 ;  /* 0x0000001d001d7308 */ /* 0x000fe20000000800 */
[----:B------:R-:W-:Y:S02]  /*7600*/  ISETP.LT.OR P2, PT, R48, 0x51, P2 ;  /* 0x000000513000780c */ /* 0x000fe40001741670 */
[----:B------:R-:W-:Y:S01]  /*7610*/  FSEL R151, R35, -INF , !P4 ;  /* 0xff80000023977808 */ /* 0x000fe20006000000 */
[----:B------:R-:W-:Y:S01]  /*7620*/  FFMA.FTZ R35, R121, R14, -R12 ;  /* 0x0000000e79237223 */ /* 0x000fe2000001080c */
[----:B------:R-:W-:-:S02]  /*7630*/  FMNMX.FTZ R10, R153, R10, !PT ;  /* 0x0000000a990a7209 */ /* 0x000fc40007810000 */
[----:B------:R-:W-:Y:S01]  /*7640*/  ISETP.GT.AND P5, PT, R50, 0x58, P1 ;  /* 0x000000583200780c */ /* 0x000fe20000fa4270 */
[----:B------:R-:W-:Y:S01]  /*7650*/  MUFU.EX2 R140, R140 ;  /* 0x0000008c008c7308 */ /* 0x000fe20000000800 */
[----:B------:R-:W-:Y:S02]  /*7660*/  FSEL R36, R36, -INF , !P2 ;  /* 0xff80000024247808 */ /* 0x000fe40005000000 */
[----:B------:R-:W-:Y:S02]  /*7670*/  ISETP.LT.OR P3, PT, R48, 0x52, P3 ;  /* 0x000000523000780c */ /* 0x000fe40001f61670 */
[----:B------:R-:W-:Y:S02]  /*7680*/  FMNMX.FTZ R11, R151, R10, !PT ;  /* 0x0000000a970b7209 */ /* 0x000fe40007810000 */
[----:B------:R-:W-:Y:S01]  /*7690*/  ISETP.GT.AND P4, PT, R50, 0x59, P1 ;  /* 0x000000593200780c */ /* 0x000fe20000f84270 */
[----:B------:R-:W-:Y:S01]  /*76a0*/  MUFU.EX2 R31, R31 ;  /* 0x0000001f001f7308 */ /* 0x000fe20000000800 */
[----:B------:R-:W-:-:S02]  /*76b0*/  ISETP.LT.OR P5, PT, R48, 0x59, P5 ;  /* 0x000000593000780c */ /* 0x000fc40002fa1670 */
[----:B------:R-:W-:Y:S01]  /*76c0*/  FSEL R149, R37, -INF , !P3 ;  /* 0xff80000025957808 */ /* 0x000fe20005800000 */
[----:B------:R-:W-:Y:S01]  /*76d0*/  FFMA.FTZ R37, R125, R14, -R12 ;  /* 0x0000000e7d257223 */ /* 0x000fe2000001080c */
[----:B------:R-:W-:Y:S02]  /*76e0*/  FMNMX.FTZ R10, R36, R11, !PT ;  /* 0x0000000b240a7209 */ /* 0x000fe40007810000 */
[----:B------:R-:W-:Y:S01]  /*76f0*/  ISETP.GT.AND P2, PT, R50, 0x60, P1 ;  /* 0x000000603200780c */ /* 0x000fe20000f44270 */
[----:B------:R-:W-:Y:S01]  /*7700*/  MUFU.EX2 R142, R142 ;  /* 0x0000008e008e7308 */ /* 0x000fe20000000800 */
[----:B------:R-:W-:Y:S02]  /*7710*/  FSEL R147, R38, -INF , !P5 ;  /* 0xff80000026937808 */ /* 0x000fe40006800000 */
[----:B------:R-:W-:Y:S02]  /*7720*/  ISETP.LT.OR P4, PT, R48, 0x5a, P4 ;  /* 0x0000005a3000780c */ /* 0x000fe40002781670 */
[----:B------:R-:W-:-:S02]  /*7730*/  FMNMX.FTZ R10, R149, R10, !PT ;  /* 0x0000000a950a7209 */ /* 0x000fc40007810000 */
[----:B------:R-:W-:Y:S01]  /*7740*/  ISETP.GT.AND P3, PT, R50, 0x61, P1 ;  /* 0x000000613200780c */ /* 0x000fe20000f64270 */
[----:B------:R-:W-:Y:S01]  /*7750*/  MUFU.EX2 R33, R33 ;  /* 0x0000002100217308 */ /* 0x000fe20000000800 */
[----:B------:R-:W-:Y:S02]  /*7760*/  ISETP.LT.OR P2, PT, R48, 0x61, P2 ;  /* 0x000000613000780c */ /* 0x000fe40001741670 */
[----:B------:R-:W-:Y:S01]  /*7770*/  FSEL R121, R39, -INF , !P4 ;  /* 0xff80000027797808 */ /* 0x000fe20006000000 */
[----:B------:R-:W-:Y:S01]  /*7780*/  FFMA.FTZ R39, R127, R14, -R12 ;  /* 0x0000000e7f277223 */ /* 0x000fe2000001080c */
[----:B------:R-:W-:Y:S02]  /*7790*/  FMNMX.FTZ R10, R147, R10, !PT ;  /* 0x0000000a930a7209 */ /* 0x000fe40007810000 */
[----:B------:R-:W-:Y:S01]  /*77a0*/  ISETP.GT.AND P5, PT, R50, 0x68, P1 ;  /* 0x000000683200780c */ /* 0x000fe20000fa4270 */
[----:B------:R-:W-:Y:S01]  /*77b0*/  MUFU.EX2 R136, R136 ;  /* 0x0000008800887308 */ /* 0x000fe20000000800 */
[----:B------:R-:W-:-:S02]  /*77c0*/  FSEL R40, R40, -INF , !P2 ;  /* 0xff80000028287808 */ /* 0x000fc40005000000 */
[----:B------:R-:W-:Y:S02]  /*77d0*/  ISETP.LT.OR P3, PT, R48, 0x62, P3 ;  /* 0x000000623000780c */ /* 0x000fe40001f61670 */
[----:B------:R-:W-:Y:S02]  /*77e0*/  FMNMX.FTZ R11, R121, R10, !PT ;  /* 0x0000000a790b7209 */ /* 0x000fe40007810000 */
        /* <DEDUP_REMOVED lines=19> */
[----:B------:R-:W-:Y:S02]  /*7920*/  ISETP.LT.OR P3, PT, R48, 0x72, P3 ;  /* 0x000000723000780c */ /* 0x000fe40001f61670 */
[----:B------:R-:W-:Y:S02]  /*7930*/  FSEL R44, R44, -INF , !P2 ;  /* 0xff8000002c2c7808 */ /* 0x000fe40005000000 */
[----:B------:R-:W-:-:S02]  /*7940*/  FMNMX.FTZ R11, R131, R10, !PT ;  /* 0x0000000a830b7209 */ /* 0x000fc40007810000 */
[----:B------:R-:W-:Y:S01]  /*7950*/  ISETP.GT.AND P1, PT, R50, 0x79, P1 ;  /* 0x000000793200780c */ /* 0x000fe20000f24270 */
[----:B------:R-:W-:Y:S01]  /*7960*/  MUFU.EX2 R39, R39 ;  /* 0x0000002700277308 */ /* 0x000fe20000000800 */
[----:B------:R-:W-:Y:S02]  /*7970*/  ISETP.LT.OR P5, PT, R48, 0x79, P5 ;  /* 0x000000793000780c */ /* 0x000fe40002fa1670 */
[----:B------:R-:W-:Y:S01]  /*7980*/  FSEL R127, R45, -INF , !P3 ;  /* 0xff8000002d7f7808 */ /* 0x000fe20005800000 */
[----:B------:R-:W-:Y:S01]  /*7990*/  FFMA.FTZ R45, R61, R14, -R12 ;  /* 0x0000000e3d2d7223 */ /* 0x000fe2000001080c */
[----:B------:R-:W-:Y:S02]  /*79a0*/  FMNMX.FTZ R10, R44, R11, !PT ;  /* 0x0000000b2c0a7209 */ /* 0x000fe40007810000 */
[----:B------:R-:W-:Y:S01]  /*79b0*/  ISETP.LT.OR P1, PT, R48, 0x7a, P1 ;  /* 0x0000007a3000780c */ /* 0x000fe20000f21670 */
[----:B------:R-:W-:Y:S01]  /*79c0*/  MUFU.EX2 R134, R134 ;  /* 0x0000008600867308 */ /* 0x000fe20000000800 */
[----:B------:R-:W-:-:S02]  /*79d0*/  FSEL R46, R46, -INF , !P5 ;  /* 0xff8000002e2e7808 */ /* 0x000fc40006800000 */
[----:B------:R-:W-:Y:S02]  /*79e0*/  FMNMX.FTZ R11, R127, R10, !PT ;  /* 0x0000000a7f0b7209 */ /* 0x000fe40007810000 */
[----:B------:R-:W-:Y:S01]  /*79f0*/  FSEL R129, R47, -INF , !P1 ;  /* 0xff8000002f817808 */ /* 0x000fe20004800000 */
[----:B------:R-:W-:Y:S01]  /*7a00*/  FFMA.FTZ R47, R65, R14, -R12 ;  /* 0x0000000e412f7223 */ /* 0x000fe2000001080c */
        /* <DEDUP_REMOVED lines=54> */
[----:B------:R-:W-:-:S03]  /*7d70*/  FADD.FTZ R2, R144, R3 ;  /* 0x0000000390027221 */ /* 0x000fc60000010000 */
[----:B------:R-:W-:Y:S01]  /*7d80*/  FADD.FTZ R63, R53, R34 ;  /* 0x00000022353f7221 */ /* 0x000fe20000010000 */
[-C--:B------:R-:W-:Y:S01]  /*7d90*/  FFMA.FTZ R34, R36, R14.reuse, -R10 ;  /* 0x0000000e24227223 */ /* 0x080fe2000001080a */
[----:B------:R-:W-:Y:S01]  /*7da0*/  FADD.FTZ R3, R135, R2 ;  /* 0x0000000287037221 */ /* 0x000fe20000010000 */
[----:B------:R-:W2:Y:S01]  /*7db0*/  MUFU.EX2 R22, R22 ;  /* 0x0000001600167308 */ /* 0x000ea20000000800 */
[----:B0-----:R-:W-:Y:S01]  /*7dc0*/  FADD.FTZ R36, R20, R63 ;  /* 0x0000003f14247221 */ /* 0x001fe20000010000 */
[----:B------:R-:W-:Y:S01]  /*7dd0*/  FFMA.FTZ R63, R149, R14, -R10 ;  /* 0x0000000e953f7223 */ /* 0x000fe2000001080a */
        /* <DEDUP_REMOVED lines=11> */
[----:B0-----:R-:W-:Y:S01]  /*7e90*/  FADD.FTZ R65, R55, R36 ;  /* 0x0000002437417221 */ /* 0x001fe20000010000 */
[----:B------:R-:W-:-:S06]  /*7ea0*/  FFMA.FTZ R36, R147, R14, -R10 ;  /* 0x0000000e93247223 */ /* 0x000fcc000001080a */
[----:B------:R-:W0:Y:S01]  /*7eb0*/  MUFU.EX2 R26, R26 ;  /* 0x0000001a001a7308 */ /* 0x000e220000000800 */
[----:B-1----:R-:W-:Y:S01]  /*7ec0*/  FADD.FTZ R38, R24, R65 ;  /* 0x0000004118267221 */ /* 0x002fe20000010000 */
[-CC-:B------:R-:W-:Y:S01]  /*7ed0*/  FFMA.FTZ R65, R121, R14.reuse, -R10.reuse ;  /* 0x0000000e79417223 */ /* 0x180fe2000001080a */
[----:B------:R-:W-:-:S05]  /*7ee0*/  FFMA.FTZ R121, R44, R14, -R10 ;  /* 0x0000000e2c797223 */ /* 0x000fca000001080a */
[----:B------:R-:W1:Y:S01]  /*7ef0*/  MUFU.EX2 R59, R59 ;  /* 0x0000003b003b7308 */ /* 0x000e620000000800 */
[----:B--2---:R-:W-:-:S07]  /*7f00*/  FADD.FTZ R67, R57, R38 ;  /* 0x0000002639437221 */ /* 0x004fce0000010000 */
[----:B------:R-:W2:Y:S01]  /*7f10*/  MUFU.EX2 R137, R137 ;  /* 0x0000008900897308 */ /* 0x000ea20000000800 */
[----:B0-----:R-:W-:Y:S01]  /*7f20*/  FADD.FTZ R38, R26, R67 ;  /* 0x000000431a267221 */ /* 0x001fe20000010000 */
[-CC-:B------:R-:W-:Y:S01]  /*7f30*/  FFMA.FTZ R67, R123, R14.reuse, -R10.reuse ;  /* 0x0000000e7b437223 */ /* 0x180fe2000001080a */
[----:B------:R-:W-:-:S05]  /*7f40*/  FFMA.FTZ R123, R46, R14, -R10 ;  /* 0x0000000e2e7b7223 */ /* 0x000fca000001080a */
[----:B------:R-:W0:Y:S01]  /*7f50*/  MUFU.EX2 R28, R28 ;  /* 0x0000001c001c7308 */ /* 0x000e220000000800 */
[----:B-1----:R-:W-:Y:S01]  /*7f60*/  FADD.FTZ R2, R59, R38 ;  /* 0x000000263b027221 */ /* 0x002fe20000010000 */
[----:B------:R-:W-:Y:S01]  /*7f70*/  FFMA.FTZ R38, R40, R14, -R10 ;  /* 0x0000000e28267223 */ /* 0x000fe2000001080a */
        /* <DEDUP_REMOVED lines=8> */
[-CC-:B------:R-:W-:Y:S01]  /*8000*/  FFMA.FTZ R40, R125, R14.reuse, -R10.reuse ;  /* 0x0000000e7d287223 */ /* 0x180fe2000001080a */
[----:B------:R-:W-:Y:S01]  /*8010*/  FADD.FTZ R42, R132, R69 ;  /* 0x00000045842a7221 */ /* 0x000fe20000010000 */
[----:B------:R-:W-:-:S03]  /*8020*/  FFMA.FTZ R69, R131, R14, -R10 ;  /* 0x0000000e83457223 */ /* 0x000fc6000001080a */
[----:B------:R-:W-:Y:S01]  /*8030*/  FADD.FTZ R73, R39, R42 ;  /* 0x0000002a27497221 */ /* 0x000fe20000010000 */
        /* <DEDUP_REMOVED lines=23> */
[-C--:B------:R-:W-:Y:S01]  /*81b0*/  FFMA.FTZ R42, R127, R14.reuse, -R10 ;  /* 0x0000000e7f2a7223 */ /* 0x080fe2000001080a */
[----:B------:R-:W-:Y:S01]  /*81c0*/  FADD.FTZ R3, R45, R2 ;  /* 0x000000022d037221 */ /* 0x000fe20000010000 */
[----:B------:R-:W-:-:S03]  /*81d0*/  FFMA.FTZ R10, R129, R14, -R10 ;  /* 0x0000000e810a7223 */ /* 0x000fc6000001080a */
[----:B------:R-:W-:Y:S01]  /*81e0*/  FADD.FTZ R2, R126, R3 ;  /* 0x000000037e027221 */ /* 0x000fe20000010000 */
[----:B------:R-:W2:Y:S01]  /*81f0*/  MUFU.EX2 R38, R38 ;  /* 0x0000002600267308 */ /* 0x000ea20000000800 */
[----:B0-----:R-:W-:Y:S02]  /*8200*/  FADD.FTZ R44, R36, R73 ;  /* 0x00000049242c7221 */ /* 0x001fe40000010000 */
[----:B------:R-:W-:-:S04]  /*8210*/  FADD.FTZ R3, R43, R2 ;  /* 0x000000022b037221 */ /* 0x000fc80000010000 */
[----:B------:R-:W-:Y:S01]  /*8220*/  FADD.FTZ R2, R120, R3 ;  /* 0x0000000378027221 */ /* 0x000fe20000010000 */
        /* <DEDUP_REMOVED lines=24> */
.L_x_13795:
        /* <DEDUP_REMOVED lines=75> */
.L_x_13777:
[----:B------:R-:W0:Y:S01]  /*8860*/  S2UR UR10, SR_CTAID.X ;  /* 0x00000000000a79c3 */ /* 0x000e220000002500 */
[----:B------:R-:W-:Y:S01]  /*8870*/  IADD3 R27, -R27, 0x1, RZ ;  /* 0x000000011b1b7810 */ /* 0x000fe20007ffe1ff */
[----:B------:R-:W-:Y:S02]  /*8880*/  UISETP.NE.AND UP1, UPT, UR40, URZ, UPT ;  /* 0x0000003f2800728c */ /* 0x000fe4000bf25270 */
[----:B------:R-:W-:Y:S02]  /*8890*/  UISETP.NE.AND UP0, UPT, UR44, URZ, UPT ;  /* 0x0000003f2c00728c */ /* 0x000fe4000bf05270 */
[----:B------:R-:W-:Y:S01]  /*88a0*/  IMAD R27, R16, UR28, R27 ;  /* 0x0000001c101b7c24 */ /* 0x000fe2000f8e021b */
[----:B------:R-:W-:-:S03]  /*88b0*/  UMOV UR14, 0xc0 ;  /* 0x000000c0000e7882 */ /* 0x000fc60000000000 */
[----:B------:R-:W-:Y:S02]  /*88c0*/  PLOP3.LUT P1, PT, PT, PT, UP0, 0x40, 0x0 ;  /* 0x000000000000781c */ /* 0x000fe40003f2e808 */
[----:B------:R-:W-:Y:S01]  /*88d0*/  R2UR UR15, R27 ;  /* 0x000000001b0f72ca */ /* 0x000fe200000e0000 */
[----:B------:R-:W-:Y:S01]  /*88e0*/  @UP1 ULDC UR18, c[0x0][0x450] ;  /* 0x0001140000121ab9 */ /* 0x000fe20000000800 */
[----:B0-----:R-:W-:-:S03]  /*88f0*/  UIMAD UR14, UR10, UR14, 0xbf ;  /* 0x000000bf0a0e74a4 */ /* 0x001fc6000f8e020e */
        /* <DEDUP_REMOVED lines=18> */
.L_x_13798:
[----:B------:R-:W-:Y:S02]  /*8a20*/  ULDC UR18, c[0x0][0x9e4] ;  /* 0x0002790000127ab9 */ /* 0x000fe40000000800 */
[----:B------:R-:W-:-:S11]  /*8a30*/  UISETP.NE.AND UP0, UPT, UR18, 0x1, UPT ;  /* 0x000000011200788c */ /* 0x000fd6000bf05270 */
[----:B------:R-:W-:Y:S02]  /*8a40*/  @UP0 ULDC.64 UR20, c[0x0][0x9e8] ;  /* 0x00027a0000140ab9 */ /* 0x000fe40000000a00 */
[----:B------:R-:W-:-:S04]  /*8a50*/  UIMAD.WIDE.U32 UR10, UR14, UR20, URZ ;  /* 0x000000140e0a72a5 */ /* 0x000fc8000f8e003f */
[----:B------:R-:W-:-:S12]  /*8a60*/  @UP0 USHF.R.U32.HI UR14, URZ, UR21, UR11 ;  /* 0x000000153f0e0299 */ /* 0x000fd8000801160b */
.L_x_13799:
[----:B------:R-:W-:-:S04]  /*8a70*/  UIMAD UR14, UR14, UR18, URZ ;  /* 0x000000120e0e72a4 */ /* 0x000fc8000f8e023f */
[----:B------:R-:W-:-:S04]  /*8a80*/  UISETP.LT.AND UP0, UPT, UR15, UR14, UPT ;  /* 0x0000000e0f00728c */ /* 0x000fc8000bf01270 */
[----:B------:R-:W-:-:S12]  /*8a90*/  USEL UR15, UR15, UR14, !UP0 ;  /* 0x0000000e0f0f7287 */ /* 0x000fd8000c000000 */
.L_x_13797:
        /* <DEDUP_REMOVED lines=13> */
.L_x_13811:
[----:B------:R-:W-:Y:S01]  /*8b70*/  ISETP.NE.AND P2, PT, RZ, UR42, PT ;  /* 0x0000002aff007c0c */ /* 0x000fe2000bf45270 */
[----:B------:R-:W-:-:S04]  /*8b80*/  UISETP.NE.AND UP0, UPT, UR26, 0x1, UPT ;  /* 0x000000011a00788c */ /* 0x000fc8000bf05270 */
[----:B------:R-:W-:-:S04]  /*8b90*/  USEL UR4, URZ, 0x1, UP0 ;  /* 0x000000013f047887 */ /* 0x000fc80008000000 */
[----:B------:R-:W-:-:S04]  /*8ba0*/  ULOP3.LUT UR4, UR27, UR4, URZ, 0x3c, !UPT ;  /* 0x000000041b047292 */ /* 0x000fc8000f8e3c3f */
[----:B------:R-:W-:Y:S08]  /*8bb0*/  @P2 BRA `(.L_x_13801) ;  /* 0x0000000000382947 */ /* 0x000ff00003800000 */
[----:B------:R-:W-:Y:S05]  /*8bc0*/  @!P0 BRA `(.L_x_13802) ;  /* 0x0000000000048947 */ /* 0x000fea0003800000 */
[----:B------:R-:W-:Y:S01]  /*8bd0*/  BPT.TRAP 0x1 ;  /* 0x000000040000795c */ /* 0x000fe20000300000 */
.L_x_13802:
        /* <DEDUP_REMOVED lines=9> */
.L_x_13803:
[----:B-1----:R-:W-:Y:S05]  /*8c70*/  @P1 BRA `(.L_x_13801) ;  /* 0x0000000000081947 */ /* 0x002fea0003800000 */
[----:B------:R-:W1:Y:S02]  /*8c80*/  SYNCS.PHASECHK.TRANS64.TRYWAIT P1, [UR7+0x16830], R10 ;  /* 0x0168300aff0075a7 */ /* 0x000e640008020147 */
[----:B-1----:R-:W-:Y:S05]  /*8c90*/  @!P1 BRA `(.L_x_13804) ;  /* 0x000000b400949947 */ /* 0x002fea0003800000 */
.L_x_13801:
        /* <DEDUP_REMOVED lines=30> */
.L_x_13806:
[----:B------:R-:W-:Y:S01]  /*8e80*/  ULEA UR10, UR26, UR43, 0x3 ;  /* 0x0000002b1a0a7291 */ /* 0x000fe2000f8e183f */
[----:B------:R-:W-:-:S05]  /*8e90*/  IMAD.U32 R10, RZ, RZ, UR27 ;  /* 0x0000001bff0a7e24 */ /* 0x000fca000f8e00ff */
[----:B------:R-:W-:-:S04]  /*8ea0*/  SHF.L.U32 R10, R10, 0x1f, RZ ;  /* 0x0000001f0a0a7819 */ /* 0x000fc800000006ff */
[----:B------:R0:W1:Y:S01]  /*8eb0*/  SYNCS.PHASECHK.TRANS64.TRYWAIT P1, [UR10+0x16850], R10 ;  /* 0x0168500aff0075a7 */ /* 0x000062000802014a */
[----:B------:R-:W-:Y:S05]  /*8ec0*/  @!P0 BRA `(.L_x_13807) ;  /* 0x0000000000048947 */ /* 0x000fea0003800000 */
[----:B------:R-:W-:Y:S01]  /*8ed0*/  BPT.TRAP 0x1 ;  /* 0x000000040000795c */ /* 0x000fe20000300000 */
.L_x_13807:
[----:B-1----:R-:W-:Y:S05]  /*8ee0*/  @P1 BRA `(.L_x_13805) ;  /* 0x0000000000081947 */ /* 0x002fea0003800000 */
[----:B------:R-:W1:Y:S02]  /*8ef0*/  SYNCS.PHASECHK.TRANS64.TRYWAIT P1, [UR10+0x16850], R10 ;  /* 0x0168500aff0075a7 */ /* 0x000e64000802014a */
[----:B-1----:R-:W-:Y:S05]  /*8f00*/  @!P1 BRA `(.L_x_13808) ;  /* 0x000000b400109947 */ /* 0x002fea0003800000 */
.L_x_13805:
        /* <DEDUP_REMOVED lines=50> */
.L_x_13809:
        /* <DEDUP_REMOVED lines=196> */
[----:B0-----:R-:W-:Y:S02]  /*9e70*/  FMNMX.FTZ R42, R87, R14, !PT ;  /* 0x0000000e572a7209 */ /* 0x001fe40007810000 */
[----:B------:R-:W0:Y:S03]  /*9e80*/  LDC R14, c[0x0][0x988] ;  /* 0x00026200ff0e7b82 */ /* 0x000e260000000800 */
[----:B------:R-:W2:Y:S01]  /*9e90*/  SHFL.BFLY PT, R15, R42, 0x2, 0x1f ;  /* 0x0c401f002a0f7f89 */ /* 0x000ea200000e0000 */
[----:B-1----:R-:W-:Y:S02]  /*9ea0*/  FMNMX.FTZ R44, R12, R11, !PT ;  /* 0x0000000b0c2c7209 */ /* 0x002fe40007810000 */
[----:B--2---:R-:W-:-:S03]  /*9eb0*/  FMNMX.FTZ R46, R42, R15, !PT ;  /* 0x0000000f2a2e7209 */ /* 0x004fc60007810000 */
[----:B------:R-:W1:Y:S04]  /*9ec0*/  SHFL.BFLY PT, R15, R44, 0x1, 0x1f ;  /* 0x0c201f002c0f7f89 */ /* 0x000e6800000e0000 */
[----:B------:R-:W2:Y:S01]  /*9ed0*/  SHFL.BFLY PT, R11, R46, 0x1, 0x1f ;  /* 0x0c201f002e0b7f89 */ /* 0x000ea200000e0000 */
[----:B-1----:R-:W-:Y:S02]  /*9ee0*/  FMNMX.FTZ R15, R44, R15, !PT ;  /* 0x0000000f2c0f7209 */ /* 0x002fe40007810000 */
[----:B--2---:R-:W-:-:S03]  /*9ef0*/  FMNMX.FTZ R11, R46, R11, !PT ;  /* 0x0000000b2e0b7209 */ /* 0x004fc60007810000 */
[C---:B0-----:R-:W-:Y:S01]  /*9f00*/  FMUL.FTZ R42, R15.reuse, R14 ;  /* 0x0000000e0f2a7220 */ /* 0x041fe20000410000 */
[----:B------:R-:W-:-:S03]  /*9f10*/  FADD.FTZ R153, -R15, R8 ;  /* 0x000000080f997221 */ /* 0x000fc60000010100 */
[-CC-:B------:R-:W-:Y:S01]  /*9f20*/  FFMA.FTZ R157, R123, R14.reuse, -R42.reuse ;  /* 0x0000000e7b9d7223 */ /* 0x180fe2000001082a */
[-CC-:B------:R-:W-:Y:S01]  /*9f30*/  FFMA.FTZ R123, R20, R14.reuse, -R42.reuse ;  /* 0x0000000e147b7223 */ /* 0x180fe2000001082a */
[C---:B------:R-:W-:Y:S01]  /*9f40*/  FADD.FTZ R7, -R11.reuse, R7 ;  /* 0x000000070b077221 */ /* 0x040fe20000010100 */
[-C--:B------:R-:W-:Y:S01]  /*9f50*/  FMUL.FTZ R20, R11, R14.reuse ;  /* 0x0000000e0b147220 */ /* 0x080fe20000410000 */
[-C--:B------:R-:W-:Y:S01]  /*9f60*/  FMUL.FTZ R8, R153, R14.reuse ;  /* 0x0000000e99087220 */ /* 0x080fe20000410000 */
[-C--:B------:R-:W-:Y:S01]  /*9f70*/  FFMA.FTZ R13, R13, R14.reuse, -R42 ;  /* 0x0000000e0d0d7223 */ /* 0x080fe2000001082a */
[-C--:B------:R-:W-:Y:S01]  /*9f80*/  FMUL.FTZ R7, R7, R14.reuse ;  /* 0x0000000e07077220 */ /* 0x080fe20000410000 */
[-C--:B------:R-:W-:Y:S01]  /*9f90*/  FFMA.FTZ R10, R10, R14.reuse, -R20 ;  /* 0x0000000e0a0a7223 */ /* 0x080fe20000010814 */
[-CC-:B------:R-:W-:Y:S01]  /*9fa0*/  FFMA.FTZ R148, R19, R14.reuse, -R42.reuse ;  /* 0x0000000e13947223 */ /* 0x180fe2000001082a */
[-C--:B------:R-:W-:Y:S01]  /*9fb0*/  FFMA.FTZ R134, R149, R14.reuse, -R42 ;  /* 0x0000000e95867223 */ /* 0x080fe2000001082a */
[-C--:B------:R-:W-:Y:S01]  /*9fc0*/  FFMA.FTZ R149, R21, R14.reuse, -R20 ;  /* 0x0000000e15957223 */ /* 0x080fe20000010814 */
[----:B------:R-:W-:Y:S01]  /*9fd0*/  MUFU.EX2 R8, R8 ;  /* 0x0000000800087308 */ /* 0x000fe20000000800 */
[-CC-:B------:R-:W-:Y:S01]  /*9fe0*/  FFMA.FTZ R146, R125, R14.reuse, -R42.reuse ;  /* 0x0000000e7d927223 */ /* 0x180fe2000001082a */
[-CC-:B------:R-:W-:Y:S01]  /*9ff0*/  FFMA.FTZ R150, R25, R14.reuse, -R42.reuse ;  /* 0x0000000e19967223 */ /* 0x180fe2000001082a */
[-C--:B------:R-:W-:Y:S01]  /*a000*/  FFMA.FTZ R125, R151, R14.reuse, -R42 ;  /* 0x0000000e977d7223 */ /* 0x080fe2000001082a */
[-C--:B------:R-:W-:Y:S01]  /*a010*/  FFMA.FTZ R151, R29, R14.reuse, -R20 ;  /* 0x0000000e1d977223 */ /* 0x080fe20000010814 */
[-CC-:B------:R-:W-:Y:S01]  /*a020*/  FFMA.FTZ R12, R27, R14.reuse, -R42.reuse ;  /* 0x0000000e1b0c7223 */ /* 0x180fe2000001082a */
[-C--:B------:R-:W-:Y:S01]  /*a030*/  FFMA.FTZ R130, R22, R14.reuse, -R42 ;  /* 0x0000000e16827223 */ /* 0x080fe2000001082a */
[-C--:B------:R-:W-:Y:S01]  /*a040*/  FFMA.FTZ R22, R31, R14.reuse, -R20 ;  /* 0x0000000e1f167223 */ /* 0x080fe20000010814 */
[----:B------:R-:W0:Y:S01]  /*a050*/  MUFU.EX2 R13, R13 ;  /* 0x0000000d000d7308 */ /* 0x000e220000000800 */
[-CC-:B------:R-:W-:Y:S01]  /*a060*/  FFMA.FTZ R144, R121, R14.reuse, -R42.reuse ;  /* 0x0000000e79907223 */ /* 0x180fe2000001082a */
[-C--:B------:R-:W-:Y:S01]  /*a070*/  FFMA.FTZ R132, R145, R14.reuse, -R42 ;  /* 0x0000000e91847223 */ /* 0x080fe2000001082a */
[-C--:B------:R-:W-:Y:S01]  /*a080*/  FFMA.FTZ R145, R33, R14.reuse, -R20 ;  /* 0x0000000e21917223 */ /* 0x080fe20000010814 */
[-C--:B------:R-:W-:Y:S01]  /*a090*/  FFMA.FTZ R121, R24, R14.reuse, -R42 ;  /* 0x0000000e18797223 */ /* 0x080fe2000001082a */
[-C--:B------:R-:W-:Y:S01]  /*a0a0*/  FFMA.FTZ R24, R35, R14.reuse, -R20 ;  /* 0x0000000e23187223 */ /* 0x080fe20000010814 */
[-CC-:B------:R-:W-:Y:S01]  /*a0b0*/  FFMA.FTZ R155, R127, R14.reuse, -R42.reuse ;  /* 0x0000000e7f9b7223 */ /* 0x180fe2000001082a */
[-C--:B------:R-:W-:Y:S01]  /*a0c0*/  FFMA.FTZ R127, R147, R14.reuse, -R42 ;  /* 0x0000000e937f7223 */ /* 0x080fe2000001082a */
[----:B------:R-:W-:Y:S01]  /*a0d0*/  MUFU.EX2 R7, R7 ;  /* 0x0000000700077308 */ /* 0x000fe20000000800 */
[-C--:B------:R-:W-:Y:S01]  /*a0e0*/  FFMA.FTZ R147, R37, R14.reuse, -R20 ;  /* 0x0000000e25937223 */ /* 0x080fe20000010814 */
[-C--:B------:R-:W-:Y:S01]  /*a0f0*/  FFMA.FTZ R124, R26, R14.reuse, -R42 ;  /* 0x0000000e1a7c7223 */ /* 0x080fe2000001082a */
[-C--:B------:R-:W-:Y:S01]  /*a100*/  FFMA.FTZ R26, R39, R14.reuse, -R20 ;  /* 0x0000000e271a7223 */ /* 0x080fe20000010814 */
[-CC-:B------:R-:W-:Y:S01]  /*a110*/  FFMA.FTZ R138, R141, R14.reuse, -R42.reuse ;  /* 0x0000000e8d8a7223 */ /* 0x180fe2000001082a */
[-C--:B------:R-:W-:Y:S01]  /*a120*/  FFMA.FTZ R140, R129, R14.reuse, -R42 ;  /* 0x0000000e818c7223 */ /* 0x080fe2000001082a */
[-C--:B------:R-:W-:Y:S01]  /*a130*/  FFMA.FTZ R141, R41, R14.reuse, -R20 ;  /* 0x0000000e298d7223 */ /* 0x080fe20000010814 */
[-CC-:B------:R-:W-:Y:S01]  /*a140*/  FFMA.FTZ R27, R28, R14.reuse, -R42.reuse ;  /* 0x0000000e1c1b7223 */ /* 0x180fe2000001082a */
[----:B------:R-:W1:Y:S01]  /*a150*/  MUFU.EX2 R10, R10 ;  /* 0x0000000a000a7308 */ /* 0x000e620000000800 */
[----:B0-----:R-:W-:Y:S01]  /*a160*/  FFMA.FTZ R3, R8, R3, R13 ;  /* 0x0000000308037223 */ /* 0x001fe2000001000d */
[-CC-:B------:R-:W-:Y:S01]  /*a170*/  FFMA.FTZ R153, R131, R14.reuse, -R42.reuse ;  /* 0x0000000e83997223 */ /* 0x180fe2000001082a */
[-C--:B------:R-:W-:Y:S01]  /*a180*/  FFMA.FTZ R128, R18, R14.reuse, -R42 ;  /* 0x0000000e12807223 */ /* 0x080fe2000001082a */
[-C--:B------:R-:W-:Y:S01]  /*a190*/  FFMA.FTZ R28, R43, R14.reuse, -R20 ;  /* 0x0000000e2b1c7223 */ /* 0x080fe20000010814 */
[-CC-:B------:R-:W-:Y:S01]  /*a1a0*/  FFMA.FTZ R18, R40, R14.reuse, -R42.reuse ;  /* 0x0000000e28127223 */ /* 0x180fe2000001082a */
[-CC-:B------:R-:W-:Y:S01]  /*a1b0*/  FFMA.FTZ R129, R143, R14.reuse, -R42.reuse ;  /* 0x0000000e8f817223 */ /* 0x180fe2000001082a */
[-C--:B------:R-:W-:Y:S01]  /*a1c0*/  FFMA.FTZ R142, R133, R14.reuse, -R42 ;  /* 0x0000000e858e7223 */ /* 0x080fe2000001082a */
[----:B------:R-:W0:Y:S01]  /*a1d0*/  MUFU.EX2 R148, R148 ;  /* 0x0000009400947308 */ /* 0x000e220000000800 */
[-C--:B------:R-:W-:Y:S01]  /*a1e0*/  FFMA.FTZ R143, R45, R14.reuse, -R20 ;  /* 0x0000000e2d8f7223 */ /* 0x080fe20000010814 */
[-CC-:B------:R-:W-:Y:S01]  /*a1f0*/  FFMA.FTZ R126, R30, R14.reuse, -R42.reuse ;  /* 0x0000000e1e7e7223 */ /* 0x180fe2000001082a */
[-C--:B------:R-:W-:Y:S01]  /*a200*/  FFMA.FTZ R133, R135, R14.reuse, -R42 ;  /* 0x0000000e87857223 */ /* 0x080fe2000001082a */
[-C--:B------:R-:W-:Y:S01]  /*a210*/  FFMA.FTZ R30, R47, R14.reuse, -R20 ;  /* 0x0000000e2f1e7223 */ /* 0x080fe20000010814 */
[-CC-:B------:R-:W-:Y:S01]  /*a220*/  FFMA.FTZ R136, R137, R14.reuse, -R42.reuse ;  /* 0x0000000e89887223 */ /* 0x180fe2000001082a */
[-CC-:B------:R-:W-:Y:S01]  /*a230*/  FFMA.FTZ R131, R139, R14.reuse, -R42.reuse ;  /* 0x0000000e8b837223 */ /* 0x180fe2000001082a */
[----:B------:R-:W-:Y:S01]  /*a240*/  FFMA.FTZ R25, R32, R14, -R42 ;  /* 0x0000000e20197223 */ /* 0x000fe2000001082a */
[----:B------:R-:W2:Y:S01]  /*a250*/  MUFU.EX2 R149, R149 ;  /* 0x0000009500957308 */ /* 0x000ea20000000800 */
[----:B-1----:R-:W-:Y:S01]  /*a260*/  FFMA.FTZ R2, R7, R2, R10 ;  /* 0x0000000207027223 */ /* 0x002fe2000001000a */
[-CC-:B------:R-:W-:Y:S01]  /*a270*/  FFMA.FTZ R120, R34, R14.reuse, -R42.reuse ;  /* 0x0000000e22787223 */ /* 0x180fe2000001082a */
[-CC-:B------:R-:W-:Y:S01]  /*a280*/  FFMA.FTZ R19, R36, R14.reuse, -R42.reuse ;  /* 0x0000000e24137223 */ /* 0x180fe2000001082a */
[-C--:B------:R-:W-:Y:S01]  /*a290*/  FFMA.FTZ R122, R38, R14.reuse, -R42 ;  /* 0x0000000e267a7223 */ /* 0x080fe2000001082a */
[-CC-:B------:R-:W-:Y:S01]  /*a2a0*/  FFMA.FTZ R137, R49, R14.reuse, -R20.reuse ;  /* 0x0000000e31897223 */ /* 0x180fe20000010814 */
[-CC-:B------:R-:W-:Y:S01]  /*a2b0*/  FFMA.FTZ R32, R51, R14.reuse, -R20.reuse ;  /* 0x0000000e33207223 */ /* 0x180fe20000010814 */
[-CC-:B------:R-:W-:Y:S01]  /*a2c0*/  FFMA.FTZ R139, R53, R14.reuse, -R20.reuse ;  /* 0x0000000e358b7223 */ /* 0x180fe20000010814 */
[----:B------:R-:W1:Y:S01]  /*a2d0*/  MUFU.EX2 R150, R150 ;  /* 0x0000009600967308 */ /* 0x000e620000000800 */
[----:B0-----:R-:W-:Y:S01]  /*a2e0*/  FADD.FTZ R3, R148, R3 ;  /* 0x0000000394037221 */ /* 0x001fe20000010000 */
[-CC-:B------:R-:W-:Y:S01]  /*a2f0*/  FFMA.FTZ R34, R55, R14.reuse, -R20.reuse ;  /* 0x0000000e37227223 */ /* 0x180fe20000010814 */
[-CC-:B------:R-:W-:Y:S01]  /*a300*/  FFMA.FTZ R21, R57, R14.reuse, -R20.reuse ;  /* 0x0000000e39157223 */ /* 0x180fe20000010814 */
[-CC-:B------:R-:W-:Y:S01]  /*a310*/  FFMA.FTZ R36, R59, R14.reuse, -R20.reuse ;  /* 0x0000000e3b247223 */ /* 0x180fe20000010814 */
[-CC-:B------:R-:W-:Y:S01]  /*a320*/  FFMA.FTZ R135, R61, R14.reuse, -R20.reuse ;  /* 0x0000000e3d877223 */ /* 0x180fe20000010814 */
[----:B------:R-:W-:-:S02]  /*a330*/  FFMA.FTZ R38, R63, R14, -R20 ;  /* 0x0000000e3f267223 */ /* 0x000fc40000010814 */
        /* <DEDUP_REMOVED lines=134> */
.L_x_13810:
        /* <DEDUP_REMOVED lines=75> */
.L_x_13800:
[----:B------:R-:W-:-:S13]  /*b050*/  ISETP.GE.AND P1, PT, R9, UR41, PT ;  /* 0x0000002909007c0c */ /* 0x000fda000bf26270 */
[----:B------:R-:W-:Y:S05]  /*b060*/  @!P1 BRA `(.L_x_13812) ;  /* 0x00000034008c9947 */ /* 0x000fea0003800000 */
[----:B------:R-:W-:Y:S01]  /*b070*/  VIADD R10, R17, 0x9 ;  /* 0x00000009110a7836 */ /* 0x000fe20000000000 */
[----:B------:R-:W-:Y:S01]  /*b080*/  ISETP.GE.U32.AND P1, PT, R23, 0x180, PT ;  /* 0x000001801700780c */ /* 0x000fe20003f26070 */
[----:B------:R-:W-:Y:S01]  /*b090*/  IMAD.MOV.U32 R8, RZ, RZ, R11 ;  /* 0x000000ffff087224 */ /* 0x000fe200078e000b */
[----:B------:R-:W-:Y:S01]  /*b0a0*/  UMOV UR31, UR4 ;  /* 0x00000004001f7c82 */ /* 0x000fe20008000000 */
[----:B------:R-:W-:Y:S01]  /*b0b0*/  IMAD.MOV.U32 R7, RZ, RZ, R15 ;  /* 0x000000ffff077224 */ /* 0x000fe200078e000f */
[----:B------:R-:W-:Y:S01]  /*b0c0*/  SEL R10, R10, 0x9, !P1 ;  /* 0x000000090a0a7807 */ /* 0x000fe20004800000 */
[----:B------:R-:W-:Y:S01]  /*b0d0*/  VIADD R17, R17, 0x8 ;  /* 0x0000000811117836 */ /* 0x000fe20000000000 */
[----:B------:R-:W-:Y:S01]  /*b0e0*/  UMOV UR25, UR7 ;  /* 0x0000000700197c82 */ /* 0x000fe20008000000 */
[----:B------:R-:W-:Y:S01]  /*b0f0*/  ULDC UR26, c[0x0][0x9e4] ;  /* 0x00027900001a7ab9 */ /* 0x000fe20000000800 */
[----:B------:R-:W-:Y:S01]  /*b100*/  ULDC UR27, c[0x0][0x288] ;  /* 0x0000a200001b7ab9 */ /* 0x000fe20000000800 */
[----:B------:R-:W-:Y:S01]  /*b110*/  ULDC UR28, c[0x0][0x2f0] ;  /* 0x0000bc00001c7ab9 */ /* 0x000fe20000000800 */
[----:B------:R-:W-:Y:S01]  /*b120*/  ULDC UR29, c[0x0][0x9d8] ;  /* 0x00027600001d7ab9 */ /* 0x000fe20000000800 */
[----:B------:R-:W-:-:S05]  /*b130*/  ULDC UR30, c[0x0][0x9e0] ;  /* 0x00027800001e7ab9 */ /* 0x000fca0000000800 */
.L_x_13831:
        /* <DEDUP_REMOVED lines=9> */
.L_x_13814:
[----:B------:R-:W-:Y:S01]  /*b1d0*/  ULEA UR10, UR7, UR43, 0x3 ;  /* 0x0000002b070a7291 */ /* 0x000fe2000f8e183f */
[----:B------:R-:W-:-:S05]  /*b1e0*/  IMAD.U32 R11, RZ, RZ, UR4 ;  /* 0x00000004ff0b7e24 */ /* 0x000fca000f8e00ff */
[----:B------:R-:W-:-:S04]  /*b1f0*/  SHF.L.U32 R11, R11, 0x1f, RZ ;  /* 0x0000001f0b0b7819 */ /* 0x000fc800000006ff */
[----:B------:R0:W1:Y:S01]  /*b200*/  SYNCS.PHASECHK.TRANS64.TRYWAIT P1, [UR10+0x16830], R11 ;  /* 0x0168300bff0075a7 */ /* 0x000062000802014a */
[----:B------:R-:W-:Y:S05]  /*b210*/  @!P0 BRA `(.L_x_13815) ;  /* 0x0000000000048947 */ /* 0x000fea0003800000 */
[----:B------:R-:W-:Y:S01]  /*b220*/  BPT.TRAP 0x1 ;  /* 0x000000040000795c */ /* 0x000fe20000300000 */
.L_x_13815:
[----:B-1----:R-:W-:Y:S05]  /*b230*/  @P1 BRA `(.L_x_13813) ;  /* 0x0000000000081947 */ /* 0x002fea0003800000 */
[----:B------:R-:W1:Y:S02]  /*b240*/  SYNCS.PHASECHK.TRANS64.TRYWAIT P1, [UR10+0x16830], R11 ;  /* 0x0168300bff0075a7 */ /* 0x000e64000802014a */
[----:B-1----:R-:W-:Y:S05]  /*b250*/  @!P1 BRA `(.L_x_13816) ;  /* 0x0000009000549947 */ /* 0x002fea0003800000 */
.L_x_13813:
        /* <DEDUP_REMOVED lines=26> */
.L_x_13818:
[----:B------:R-:W-:Y:S01]  /*b400*/  ULEA UR10, UR25, UR43, 0x3 ;  /* 0x0000002b190a7291 */ /* 0x000fe2000f8e183f */
[----:B01----:R-:W-:-:S05]  /*b410*/  IMAD.U32 R11, RZ, RZ, UR31 ;  /* 0x0000001fff0b7e24 */ /* 0x003fca000f8e00ff */
[----:B------:R-:W-:-:S04]  /*b420*/  SHF.L.U32 R11, R11, 0x1f, RZ ;  /* 0x0000001f0b0b7819 */ /* 0x000fc800000006ff */
[----:B------:R0:W1:Y:S01]  /*b430*/  SYNCS.PHASECHK.TRANS64.TRYWAIT P1, [UR10+0x16850], R11 ;  /* 0x0168500bff0075a7 */ /* 0x000062000802014a */
[----:B------:R-:W-:Y:S05]  /*b440*/  @!P0 BRA `(.L_x_13819) ;  /* 0x0000000000048947 */ /* 0x000fea0003800000 */
[----:B------:R-:W-:Y:S01]  /*b450*/  BPT.TRAP 0x1 ;  /* 0x000000040000795c */ /* 0x000fe20000300000 */
.L_x_13819:
[----:B-1----:R-:W-:Y:S05]  /*b460*/  @P1 BRA `(.L_x_13817) ;  /* 0x0000000000081947 */ /* 0x002fea0003800000 */
[----:B------:R-:W1:Y:S02]  /*b470*/  SYNCS.PHASECHK.TRANS64.TRYWAIT P1, [UR10+0x16850], R11 ;  /* 0x0168500bff0075a7 */ /* 0x000e64000802014a */
[----:B-1----:R-:W-:Y:S05]  /*b480*/  @!P1 BRA `(.L_x_13820) ;  /* 0x0000008c00e09947 */ /* 0x002fea0003800000 */
.L_x_13817:
[----:B------:R-:W-:Y:S01]  /*b490*/  UIADD3 UR10, UR43, 0x400, URZ ;  /* 0x000004002b0a7890 */ /* 0x000fe2000fffe03f */
[----:B------:R-:W-:Y:S01]  /*b4a0*/  WARPGROUP.ARRIVE ;  /* 0x00000000000079c5 */ /* 0x000fe20000000000 */
[----:B------:R-:W-:Y:S02]  /*b4b0*/  UMOV UR11, 0x40000040 ;  /* 0x40000040000b7882 */ /* 0x000fe40000000000 */
[----:B------:R-:W-:-:S04]  /*b4c0*/  USHF.R.U32.HI UR10, URZ, 0x4, UR10 ;  /* 0x000000043f0a7899 */ /* 0x000fc8000801160a */
[----:B------:R-:W-:-:S04]  /*b4d0*/  ULOP3.LUT UR10, UR10, 0x3fff, URZ, 0xc0, !UPT ;  /* 0x00003fff0a0a7892 */ /* 0x000fc8000f8ec03f */
        /* <DEDUP_REMOVED lines=42> */
.L_x_13821:
[----:B------:R-:W-:Y:S01]  /*b780*/  UISETP.NE.AND UP1, UPT, UR40, URZ, UPT ;  /* 0x0000003f2800728c */ /* 0x000fe2000bf25270 */
[----:B01----:R-:W-:Y:S01]  /*b790*/  FMUL.FTZ R11, R26, UR29 ;  /* 0x0000001d1a0b7c20 */ /* 0x003fe20008410000 */
        /* <DEDUP_REMOVED lines=16> */
[----:B------:R-:W-:Y:S01]  /*b8a0*/  FMUL.FTZ R120, R28, UR29 ;  /* 0x0000001d1c787c20 */ /* 0x000fe20008410000 */
[----:B------:R-:W-:Y:S01]  /*b8b0*/  @P1 IMAD.HI.U32 R46, R6, UR11, RZ ;  /* 0x0000000b062e1c27 */ /* 0x000fe2000f8e00ff */
[----:B------:R-:W-:Y:S01]  /*b8c0*/  @UP1 ULDC UR11, c[0x0][0x450] ;  /* 0x00011400000b1ab9 */ /* 0x000fe20000000800 */
[----:B------:R-:W-:Y:S02]  /*b8d0*/  IADD3 R47, -R64, 0x1, RZ ;  /* 0x00000001402f7810 */ /* 0x000fe40007ffe1ff */
[----:B------:R-:W-:Y:S01]  /*b8e0*/  FMUL.FTZ R121, R29, UR29 ;  /* 0x0000001d1d797c20 */ /* 0x000fe20008410000 */
[----:B------:R-:W-:Y:S01]  /*b8f0*/  UISETP.NE.AND UP0, UPT, UR44, URZ, UPT ;  /* 0x0000003f2c00728c */ /* 0x000fe2000bf05270 */
        /* <DEDUP_REMOVED lines=56> */
[----:B------:R-:W1:Y:S01]  /*bc80*/  MUFU.TANH R14, R14 ;  /* 0x0000000e000e7308 */ /* 0x000e620000002400 */
[----:B------:R-:W-:Y:S01]  /*bc90*/  IMAD R49, R16, UR28, R49 ;  /* 0x0000001c10317c24 */ /* 0x000fe2000f8e0231 */
[----:B------:R-:W-:-:S03]  /*bca0*/  UPRMT UR10, UR5, 0x654, UR10 ;  /* 0x00000654050a7896 */ /* 0x000fc6000800000a */
[----:B------:R-:W-:-:S03]  /*bcb0*/  VIADD R49, R49, -UR27 ;  /* 0x8000001b31317c36 */ /* 0x000fc60008000000 */
[----:B------:R-:W3:Y:S01]  /*bcc0*/  MUFU.TANH R15, R15 ;  /* 0x0000000f000f7308 */ /* 0x000ee20000002400 */
[C---:B------:R-:W-:Y:S02]  /*bcd0*/  VIADD R70, R49.reuse, UR30 ;  /* 0x0000001e31467c36 */ /* 0x040fe40008000000 */
[----:B------:R-:W-:Y:S01]  /*bce0*/  VIADD R68, R49, UR24 ;  /* 0x0000001831447c36 */ /* 0x000fe20008000000 */
[----:B------:R-:W-:Y:S01]  /*bcf0*/  SYNCS.ARRIVE.TRANS64.RED.A1T0 RZ, [UR10], RZ ;  /* 0x000000ffffff79a7 */ /* 0x000fe2000810040a */
[--C-:B0-----:R-:W-:Y:S02]  /*bd00*/  IMAD.IADD R72, R70, 0x1, R71.reuse ;  /* 0x0000000146487824 */ /* 0x101fe400078e0247 */
[----:B------:R-:W-:Y:S01]  /*bd10*/  IMAD.IADD R73, R68, 0x1, R71 ;  /* 0x0000000144497824 */ /* 0x000fe200078e0247 */
        /* <DEDUP_REMOVED lines=76> */
.L_x_13824:
[----:B------:R-:W-:-:S05]  /*c1e0*/  IMAD.U32 R74, RZ, RZ, UR26 ;  /* 0x0000001aff4a7e24 */ /* 0x000fca000f8e00ff */
[----:B------:R-:W-:-:S13]  /*c1f0*/  ISETP.NE.AND P1, PT, R74, 0x1, PT ;  /* 0x000000014a00780c */ /* 0x000fda0003f25270 */
[----:B------:R-:W1:Y:S02]  /*c200*/  @P1 LDC.64 R48, c[0x0][0x9e8] ;  /* 0x00027a00ff301b82 */ /* 0x000e640000000a00 */
[----:B-1----:R-:W-:-:S05]  /*c210*/  @P1 IMAD.HI.U32 R48, R71, R48, RZ ;  /* 0x0000003047301227 */ /* 0x002fca00078e00ff */
[----:B------:R-:W-:-:S07]  /*c220*/  @P1 SHF.R.U32.HI R71, RZ, R49, R48 ;  /* 0x00000031ff471219 */ /* 0x000fce0000011630 */
.L_x_13825:
[----:B------:R-:W-:Y:S05]  /*c230*/  BSYNC B0 ;  /* 0x0000000000007941 */ /* 0x000fea0003800000 */
.L_x_13823:
[----:B------:R-:W-:-:S04]  /*c240*/  IMAD R71, R71, R74, -R64 ;  /* 0x0000004a47477224 */ /* 0x000fc800078e0a40 */
[----:B------:R-:W-:-:S05]  /*c250*/  IMAD R71, R0, -0x2, R71 ;  /* 0xfffffffe00477824 */ /* 0x000fca00078e0247 */
[----:B------:R-:W-:Y:S02]  /*c260*/  VIADDMNMX R72, R71, R74, R72, PT ;  /* 0x0000004a47487246 */ /* 0x000fe40003800148 */
[----:B------:R-:W-:-:S07]  /*c270*/  VIMNMX R73, R73, R71, !PT ;  /* 0x0000004749497248 */ /* 0x000fce0007fe0100 */
.L_x_13822:
        /* <DEDUP_REMOVED lines=116> */
.L_x_13828:
[----:B------:R-:W-:-:S05]  /*c9c0*/  IMAD.U32 R52, RZ, RZ, UR26 ;  /* 0x0000001aff347e24 */ /* 0x000fca000f8e00ff */
[----:B------:R-:W-:-:S13]  /*c9d0*/  ISETP.NE.AND P2, PT, R52, 0x1, PT ;  /* 0x000000013400780c */ /* 0x000fda0003f45270 */
[----:B------:R-:W0:Y:S02]  /*c9e0*/  @P2 LDC.64 R14, c[0x0][0x9e8] ;  /* 0x00027a00ff0e2b82 */ /* 0x000e240000000a00 */
[----:B0-----:R-:W-:-:S05]  /*c9f0*/  @P2 IMAD.HI.U32 R14, R67, R14, RZ ;  /* 0x0000000e430e2227 */ /* 0x001fca00078e00ff */
[----:B------:R-:W-:-:S07]  /*ca00*/  @P2 SHF.R.U32.HI R67, RZ, R15, R14 ;  /* 0x0000000fff432219 */ /* 0x000fce000001160e */
.L_x_13829:
[----:B------:R-:W-:Y:S05]  /*ca10*/  BSYNC B0 ;  /* 0x0000000000007941 */ /* 0x000fea0003800000 */
.L_x_13827:
[----:B------:R-:W-:-:S04]  /*ca20*/  IMAD R67, R67, R52, -R64 ;  /* 0x0000003443437224 */ /* 0x000fc800078e0a40 */
[----:B------:R-:W-:-:S05]  /*ca30*/  IMAD R67, R0, -0x2, R67 ;  /* 0xfffffffe00437824 */ /* 0x000fca00078e0243 */
[----:B------:R-:W-:Y:S02]  /*ca40*/  VIADDMNMX R48, R67, R52, R48, PT ;  /* 0x0000003443307246 */ /* 0x000fe40003800130 */
[----:B------:R-:W-:-:S07]  /*ca50*/  VIMNMX R50, R50, R67, !PT ;  /* 0x0000004332327248 */ /* 0x000fce0007fe0100 */
.L_x_13826:
        /* <DEDUP_REMOVED lines=29> */
[----:B------:R-:W-:-:S02]  /*cc30*/  FSEL R73, R18, -INF , !P4 ;  /* 0xff80000012497808 */ /* 0x000fc40006000000 */
[----:B------:R-:W-:Y:S02]  /*cc40*/  FMNMX.FTZ R14, R123, R14, !PT ;  /* 0x0000000e7b0e7209 */ /* 0x000fe40007810000 */
[----:B------:R-:W-:Y:S02]  /*cc50*/  ISETP.LT.OR P3, PT, R48, 0x9, P3 ;  /* 0x000000093000780c */ /* 0x000fe40001f61670 */
[----:B------:R-:W-:Y:S02]  /*cc60*/  FMNMX.FTZ R14, R129, R14, !PT ;  /* 0x0000000e810e7209 */ /* 0x000fe40007810000 */
[----:B------:R-:W-:Y:S02]  /*cc70*/  FSEL R67, R12, -INF , !P6 ;  /* 0xff8000000c437808 */ /* 0x000fe40007000000 */
[----:B------:R-:W-:Y:S02]  /*cc80*/  FMNMX.FTZ R14, R125, R14, !PT ;  /* 0x0000000e7d0e7209 */ /* 0x000fe40007810000 */
[----:B------:R-:W-:-:S02]  /*cc90*/  FMNMX.FTZ R18, R135, R8, !PT ;  /* 0x0000000887127209 */ /* 0x000fc40007810000 */
[----:B------:R-:W-:Y:S02]  /*cca0*/  FMNMX.FTZ R14, R127, R14, !PT ;  /* 0x0000000e7f0e7209 */ /* 0x000fe40007810000 */
[----:B------:R-:W-:Y:S02]  /*ccb0*/  FSEL R13, R13, -INF , !P3 ;  /* 0xff8000000d0d7808 */ /* 0x000fe40005800000 */
[----:B------:R-:W-:Y:S02]  /*ccc0*/  FMNMX.FTZ R14, R83, R14, !PT ;  /* 0x0000000e530e7209 */ /* 0x000fe40007810000 */
[----:B------:R-:W-:Y:S02]  /*ccd0*/  FMNMX.FTZ R18, R67, R18, !PT ;  /* 0x0000001243127209 */ /* 0x000fe40007810000 */
[----:B------:R-:W-:Y:S02]  /*cce0*/  FMNMX.FTZ R14, R81, R14, !PT ;  /* 0x0000000e510e7209 */ /* 0x000fe40007810000 */
[----:B------:R-:W-:-:S02]  /*ccf0*/  ISETP.GT.AND P2, PT, R50, 0x11, P1 ;  /* 0x000000113200780c */ /* 0x000fc40000f44270 */
[----:B------:R-:W-:Y:S02]  /*cd00*/  FMNMX.FTZ R14, R71, R14, !PT ;  /* 0x0000000e470e7209 */ /* 0x000fe40007810000 */
[----:B------:R-:W-:Y:S02]  /*cd10*/  FMNMX.FTZ R18, R13, R18, !PT ;  /* 0x000000120d127209 */ /* 0x000fe40007810000 */
[----:B------:R-:W-:Y:S02]  /*cd20*/  FMNMX.FTZ R14, R69, R14, !PT ;  /* 0x0000000e450e7209 */ /* 0x000fe40007810000 */
[----:B------:R-:W-:Y:S02]  /*cd30*/  ISETP.GT.AND P3, PT, R50, 0x18, P1 ;  /* 0x000000183200780c */ /* 0x000fe40000f64270 */
[----:B------:R-:W-:Y:S02]  /*cd40*/  FMNMX.FTZ R14, R65, R14, !PT ;  /* 0x0000000e410e7209 */ /* 0x000fe40007810000 */
[----:B------:R-:W-:-:S02]  /*cd50*/  ISETP.LT.OR P2, PT, R48, 0x12, P2 ;  /* 0x000000123000780c */ /* 0x000fc40001741670 */
        /* <DEDUP_REMOVED lines=9> */
[----:B------:R-:W-:Y:S02]  /*cdf0*/  ISETP.LT.OR P4, PT, R48, 0x1a, P4 ;  /* 0x0000001a3000780c */ /* 0x000fe40002781670 */
[----:B------:R-:W-:Y:S02]  /*ce00*/  FMNMX.FTZ R14, R53, R14, !PT ;  /* 0x0000000e350e7209 */ /* 0x000fe40007810000 */
[----:B------:R-:W-:-:S02]  /*ce10*/  FSEL R21, R21, -INF , !P3 ;  /* 0xff80000015157808 */ /* 0x000fc40005800000 */
[----:B------:R-:W-:Y:S02]  /*ce20*/  FMNMX.FTZ R14, R51, R14, !PT ;  /* 0x0000000e330e7209 */ /* 0x000fe40007810000 */
[----:B------:R-:W-:Y:S02]  /*ce30*/  FSEL R79, R22, -INF , !P4 ;  /* 0xff800000164f7808 */ /* 0x000fe40006000000 */
[----:B------:R-:W-:Y:S02]  /*ce40*/  FMNMX.FTZ R52, R49, R14, !PT ;  /* 0x0000000e31347209 */ /* 0x000fe40007810000 */
[----:B------:R-:W0:Y:S01]  /*ce50*/  LDC R14, c[0x0][0x988] ;  /* 0x00026200ff0e7b82 */ /* 0x000e220000000800 */
[C---:B------:R-:W-:Y:S02]  /*ce60*/  ISETP.GT.AND P3, PT, R50.reuse, 0x28, P1 ;  /* 0x000000283200780c */ /* 0x040fe40000f64270 */
[----:B------:R-:W1:Y:S01]  /*ce70*/  SHFL.BFLY PT, R15, R52, 0x2, 0x1f ;  /* 0x0c401f00340f7f89 */ /* 0x000e6200000e0000 */
[----:B------:R-:W-:-:S02]  /*ce80*/  ISETP.GT.AND P4, PT, R50, 0x29, P1 ;  /* 0x000000293200780c */ /* 0x000fc40000f84270 */
[C---:B------:R-:W-:Y:S02]  /*ce90*/  ISETP.LT.OR P3, PT, R48.reuse, 0x29, P3 ;  /* 0x000000293000780c */ /* 0x040fe40001f61670 */
[----:B------:R-:W-:Y:S02]  /*cea0*/  ISETP.LT.OR P4, PT, R48, 0x2a, P4 ;  /* 0x0000002a3000780c */ /* 0x000fe40002781670 */
[----:B------:R-:W-:Y:S02]  /*ceb0*/  FSEL R133, R26, -INF , !P3 ;  /* 0xff8000001a857808 */ /* 0x000fe40005800000 */
[C---:B------:R-:W-:Y:S02]  /*cec0*/  ISETP.GT.AND P3, PT, R50.reuse, 0x31, P1 ;  /* 0x000000313200780c */ /* 0x040fe40000f64270 */
[----:B------:R-:W-:Y:S02]  /*ced0*/  ISETP.GT.AND P5, PT, R50, 0x38, P1 ;  /* 0x000000383200780c */ /* 0x000fe40000fa4270 */
[----:B------:R-:W-:-:S02]  /*cee0*/  ISETP.LT.OR P3, PT, R48, 0x32, P3 ;  /* 0x000000323000780c */ /* 0x000fc40001f61670 */
[----:B------:R-:W-:Y:S02]  /*cef0*/  ISETP.LT.OR P5, PT, R48, 0x39, P5 ;  /* 0x000000393000780c */ /* 0x000fe40002fa1670 */
        /* <DEDUP_REMOVED lines=36> */
[-CC-:B------:R-:W-:Y:S01]  /*d140*/  FFMA.FTZ R71, R71, R14.reuse, -R12.reuse ;  /* 0x0000000e47477223 */ /* 0x180fe2000001080c */
[C---:B------:R-:W-:Y:S01]  /*d150*/  ISETP.GT.AND P4, PT, R50.reuse, 0x39, P1 ;  /* 0x000000393200780c */ /* 0x040fe20000f84270 */
[-CC-:B------:R-:W-:Y:S01]  /*d160*/  FFMA.FTZ R130, R69, R14.reuse, -R12.reuse ;  /* 0x0000000e45827223 */ /* 0x180fe2000001080c */
[----:B------:R-:W-:Y:S01]  /*d170*/  FSEL R141, R29, -INF , !P3 ;  /* 0xff8000001d8d7808 */ /* 0x000fe20005800000 */
[--C-:B------:R-:W-:Y:S01]  /*d180*/  FFMA.FTZ R29, R155, R14, -R12.reuse ;  /* 0x0000000e9b1d7223 */ /* 0x100fe2000001080c */
[----:B------:R-:W-:Y:S01]  /*d190*/  FMNMX.FTZ R18, R139, R18, !PT ;  /* 0x000000128b127209 */ /* 0x000fe20007810000 */
[-CC-:B------:R-:W-:Y:S01]  /*d1a0*/  FFMA.FTZ R124, R63, R14.reuse, -R12.reuse ;  /* 0x0000000e3f7c7223 */ /* 0x180fe2000001080c */
[----:B------:R-:W-:Y:S01]  /*d1b0*/  ISETP.GT.AND P2, PT, R50, 0x40, P1 ;  /* 0x000000403200780c */ /* 0x000fe20000f44270 */
[-CC-:B------:R-:W-:Y:S01]  /*d1c0*/  FFMA.FTZ R126, R59, R14.reuse, -R12.reuse ;  /* 0x0000000e3b7e7223 */ /* 0x180fe2000001080c */
[----:B------:R-:W-:Y:S01]  /*d1d0*/  FSEL R143, R30, -INF , !P5 ;  /* 0xff8000001e8f7808 */ /* 0x000fe20006800000 */
[-CC-:B------:R-:W-:Y:S01]  /*d1e0*/  FFMA.FTZ R120, R55, R14.reuse, -R12.reuse ;  /* 0x0000000e37787223 */ /* 0x180fe2000001080c */
[----:B------:R-:W-:Y:S01]  /*d1f0*/  ISETP.LT.OR P4, PT, R48, 0x3a, P4 ;  /* 0x0000003a3000780c */ /* 0x000fe20002781670 */
[--C-:B------:R-:W-:Y:S01]  /*d200*/  FFMA.FTZ R122, R51, R14, -R12.reuse ;  /* 0x0000000e337a7223 */ /* 0x100fe2000001080c */
[----:B------:R-:W-:Y:S01]  /*d210*/  FMNMX.FTZ R18, R141, R18, !PT ;  /* 0x000000128d127209 */ /* 0x000fe20007810000 */
[----:B------:R-:W-:Y:S01]  /*d220*/  FFMA.FTZ R49, R49, R14, -R12 ;  /* 0x0000000e31317223 */ /* 0x000fe2000001080c */
        /* <DEDUP_REMOVED lines=90> */
[----:B------:R-:W-:Y:S01]  /*d7d0*/  MUFU.EX2 R132, R132 ;  /* 0x0000008400847308 */ /* 0x000fe20000000800 */
[----:B------:R-:W-:Y:S02]  /*d7e0*/  FSEL R20, R15, RZ, P6 ;  /* 0x000000ff0f147208 */ /* 0x000fe40003000000 */
[----:B------:R-:W-:-:S03]  /*d7f0*/  FMNMX.FTZ R18, R127, R18, !PT ;  /* 0x000000127f127209 */ /* 0x000fc60007810000 */
[----:B------:R-:W-:Y:S02]  /*d800*/  FADD.FTZ R7, -R20, R7 ;  /* 0x0000000714077221 */ /* 0x000fe40000010100 */
[----:B------:R-:W0:Y:S01]  /*d810*/  SHFL.BFLY PT, R11, R18, 0x2, 0x1f ;  /* 0x0c401f00120b7f89 */ /* 0x000e2200000e0000 */
[----:B------:R-:W-:Y:S01]  /*d820*/  MUFU.EX2 R39, R39 ;  /* 0x0000002700277308 */ /* 0x000fe20000000800 */
[----:B------:R-:W-:-:S07]  /*d830*/  FMUL.FTZ R7, R7, R14 ;  /* 0x0000000e07077220 */ /* 0x000fce0000410000 */
[----:B------:R-:W1:Y:S08]  /*d840*/  MUFU.EX2 R7, R7 ;  /* 0x0000000700077308 */ /* 0x000e700000000800 */
[----:B------:R-:W-:Y:S01]  /*d850*/  MUFU.EX2 R134, R134 ;  /* 0x0000008600867308 */ /* 0x000fe20000000800 */
[----:B0-----:R-:W-:-:S07]  /*d860*/  FMNMX.FTZ R11, R18, R11, !PT ;  /* 0x0000000b120b7209 */ /* 0x001fce0007810000 */
[----:B------:R-:W-:Y:S01]  /*d870*/  MUFU.EX2 R83, R83 ;  /* 0x0000005300537308 */ /* 0x000fe20000000800 */
[----:B-1----:R-:W-:Y:S01]  /*d880*/  FFMA.FTZ R34, R7, R3, R148 ;  /* 0x0000000307227223 */ /* 0x002fe20000010094 */
[----:B------:R-:W0:Y:S03]  /*d890*/  SHFL.BFLY PT, R18, R11, 0x1, 0x1f ;  /* 0x0c201f000b127f89 */ /* 0x000e2600000e0000 */
[----:B------:R-:W-:-:S03]  /*d8a0*/  FADD.FTZ R3, R77, R34 ;  /* 0x000000224d037221 */ /* 0x000fc60000010000 */
        /* <DEDUP_REMOVED lines=37> */
[----:B------:R-:W1:Y:S08]  /*db00*/  MUFU.EX2 R51, R51 ;  /* 0x0000003300337308 */ /* 0x000e700000000800 */
[----:B------:R-:W3:Y:S01]  /*db10*/  MUFU.EX2 R53, R53 ;  /* 0x0000003500357308 */ /* 0x000ee20000000800 */
[----:B0-----:R-:W-:-:S07]  /*db20*/  FFMA.FTZ R2, R13, R2, R18 ;  /* 0x000000020d027223 */ /* 0x001fce0000010012 */
[----:B------:R-:W0:Y:S01]  /*db30*/  MUFU.EX2 R19, R19 ;  /* 0x0000001300137308 */ /* 0x000e220000000800 */
[----:B-1----:R-:W-:Y:S01]  /*db40*/  FADD.FTZ R57, R51, R2 ;  /* 0x0000000233397221 */ /* 0x002fe20000010000 */
[----:B------:R-:W-:-:S03]  /*db50*/  FADD.FTZ R2, R150, R3 ;  /* 0x0000000396027221 */ /* 0x000fc60000010000 */
[----:B------:R-:W-:Y:S01]  /*db60*/  FADD.FTZ R38, R20, R57 ;  /* 0x0000003914267221 */ /* 0x000fe20000010000 */
[----:B------:R-:W-:Y:S01]  /*db70*/  FADD.FTZ R3, R131, R2 ;  /* 0x0000000283037221 */ /* 0x000fe20000010000 */
[----:B------:R-:W-:Y:S01]  /*db80*/  FFMA.FTZ R57, R147, R14, -R12 ;  /* 0x0000000e93397223 */ /* 0x000fe2000001080c */
[----:B------:R-:W1:Y:S01]  /*db90*/  MUFU.EX2 R22, R22 ;  /* 0x0000001600167308 */ /* 0x000e620000000800 */
[----:B---3--:R-:W-:Y:S01]  /*dba0*/  FADD.FTZ R38, R53, R38 ;  /* 0x0000002635267221 */ /* 0x008fe20000010000 */
[----:B------:R-:W-:-:S04]  /*dbb0*/  FADD.FTZ R2, R144, R3 ;  /* 0x0000000390027221 */ /* 0x000fc80000010000 */
[----:B------:R-:W-:Y:S02]  /*dbc0*/  FADD.FTZ R59, R27, R2 ;  /* 0x000000021b3b7221 */ /* 0x000fe40000010000 */
[----:B------:R-:W3:Y:S01]  /*dbd0*/  MUFU.EX2 R21, R21 ;  /* 0x0000001500157308 */ /* 0x000ee20000000800 */
[----:B0-----:R-:W-:Y:S01]  /*dbe0*/  FADD.FTZ R3, R19, R38 ;  /* 0x0000002613037221 */ /* 0x001fe20000010000 */
[----:B------:R-:W-:-:S04]  /*dbf0*/  FADD.FTZ R38, R146, R59 ;  /* 0x0000003b92267221 */ /* 0x000fc80000010000 */
[----:B------:R-:W-:Y:S01]  /*dc00*/  FADD.FTZ R59, R29, R38 ;  /* 0x000000261d3b7221 */ /* 0x000fe20000010000 */
[-CC-:B------:R-:W-:Y:S01]  /*dc10*/  FFMA.FTZ R38, R145, R14.reuse, -R12.reuse ;  /* 0x0000000e91267223 */ /* 0x180fe2000001080c */
[----:B------:R-:W0:Y:S01]  /*dc20*/  MUFU.EX2 R24, R24 ;  /* 0x0000001800187308 */ /* 0x000e220000000800 */
[----:B-1----:R-:W-:Y:S01]  /*dc30*/  FADD.FTZ R2, R22, R3 ;  /* 0x0000000316027221 */ /* 0x002fe20000010000 */
[----:B------:R-:W-:Y:S01]  /*dc40*/  FADD.FTZ R42, R140, R59 ;  /* 0x0000003b8c2a7221 */ /* 0x000fe20000010000 */
[----:B------:R-:W-:-:S03]  /*dc50*/  FFMA.FTZ R59, R87, R14, -R12 ;  /* 0x0000000e573b7223 */ /* 0x000fc6000001080c */
[----:B------:R-:W-:Y:S02]  /*dc60*/  FADD.FTZ R61, R31, R42 ;  /* 0x0000002a1f3d7221 */ /* 0x000fe40000010000 */
[----:B------:R-:W1:Y:S01]  /*dc70*/  MUFU.EX2 R25, R25 ;  /* 0x0000001900197308 */ /* 0x000e620000000800 */
[----:B---3--:R-:W-:-:S07]  /*dc80*/  FADD.FTZ R3, R21, R2 ;  /* 0x0000000215037221 */ /* 0x008fce0000010000 */
[----:B------:R-:W3:Y:S01]  /*dc90*/  MUFU.EX2 R26, R26 ;  /* 0x0000001a001a7308 */ /* 0x000ee20000000800 */
[----:B0-----:R-:W-:-:S07]  /*dca0*/  FADD.FTZ R2, R24, R3 ;  /* 0x0000000318027221 */ /* 0x001fce0000010000 */
[----:B------:R-:W0:Y:S01]  /*dcb0*/  MUFU.EX2 R28, R28 ;  /* 0x0000001c001c7308 */ /* 0x000e220000000800 */
[----:B-1----:R-:W-:Y:S01]  /*dcc0*/  FADD.FTZ R3, R25, R2 ;  /* 0x0000000219037221 */ /* 0x002fe20000010000 */
[----:B------:R-:W-:Y:S01]  /*dcd0*/  FADD.FTZ R2, R142, R61 ;  /* 0x0000003d8e027221 */ /* 0x000fe20000010000 */
[-CC-:B------:R-:W-:Y:S01]  /*dce0*/  FFMA.FTZ R61, R121, R14.reuse, -R12.reuse ;  /* 0x0000000e793d7223 */ /* 0x180fe2000001080c */
[----:B------:R-:W-:-:S04]  /*dcf0*/  FFMA.FTZ R121, R44, R14, -R12 ;  /* 0x0000000e2c797223 */ /* 0x000fc8000001080c */
[----:B------:R-:W1:Y:S01]  /*dd00*/  MUFU.EX2 R55, R55 ;  /* 0x0000003700377308 */ /* 0x000e620000000800 */
[----:B---3--:R-:W-:-:S07]  /*dd10*/  FADD.FTZ R3, R26, R3 ;  /* 0x000000031a037221 */ /* 0x008fce0000010000 */
[----:B------:R-:W3:Y:S01]  /*dd20*/  MUFU.EX2 R137, R137 ;  /* 0x0000008900897308 */ /* 0x000ee20000000800 */
[----:B0-----:R-:W-:Y:S01]  /*dd30*/  FADD.FTZ R42, R28, R3 ;  /* 0x000000031c2a7221 */ /* 0x001fe20000010000 */
[----:B------:R-:W-:-:S04]  /*dd40*/  FADD.FTZ R3, R33, R2 ;  /* 0x0000000221037221 */ /* 0x000fc80000010000 */
[----:B------:R-:W-:Y:S02]  /*dd50*/  FADD.FTZ R2, R136, R3 ;  /* 0x0000000388027221 */ /* 0x000fe40000010000 */
[----:B------:R-:W0:Y:S01]  /*dd60*/  MUFU.EX2 R30, R30 ;  /* 0x0000001e001e7308 */ /* 0x000e220000000800 */
[----:B-1----:R-:W-:Y:S01]  /*dd70*/  FADD.FTZ R42, R55, R42 ;  /* 0x0000002a372a7221 */ /* 0x002fe20000010000 */
[----:B------:R-:W-:-:S06]  /*dd80*/  FADD.FTZ R63, R35, R2 ;  /* 0x00000002233f7221 */ /* 0x000fcc0000010000 */
[----:B------:R-:W1:Y:S01]  /*dd90*/  MUFU.EX2 R139, R139 ;  /* 0x0000008b008b7308 */ /* 0x000e620000000800 */
[----:B---3--:R-:W-:Y:S01]  /*dda0*/  FADD.FTZ R3, R137, R42 ;  /* 0x0000002a89037221 */ /* 0x008fe20000010000 */
[----:B------:R-:W-:-:S04]  /*ddb0*/  FADD.FTZ R42, R138, R63 ;  /* 0x0000003f8a2a7221 */ /* 0x000fc80000010000 */
[----:B------:R-:W-:Y:S01]  /*ddc0*/  FADD.FTZ R63, R37, R42 ;  /* 0x0000002a253f7221 */ /* 0x000fe20000010000 */
[-CC-:B------:R-:W-:Y:S01]  /*ddd0*/  FFMA.FTZ R42, R123, R14.reuse, -R12.reuse ;  /* 0x0000000e7b2a7223 */ /* 0x180fe2000001080c */
[----:B------:R-:W3:Y:S01]  /*dde0*/  MUFU.EX2 R8, R8 ;  /* 0x0000000800087308 */ /* 0x000ee20000000800 */
[----:B0-----:R-:W-:Y:S01]  /*ddf0*/  FADD.FTZ R2, R30, R3 ;  /* 0x000000031e027221 */ /* 0x001fe20000010000 */
[----:B------:R-:W-:Y:S01]  /*de00*/  FADD.FTZ R48, R132, R63 ;  /* 0x0000003f84307221 */ /* 0x000fe20000010000 */
[-CC-:B------:R-:W-:Y:S01]  /*de10*/  FFMA.FTZ R63, R129, R14.reuse, -R12.reuse ;  /* 0x0000000e813f7223 */ /* 0x180fe2000001080c */
[----:B------:R-:W-:Y:S02]  /*de20*/  FFMA.FTZ R123, R46, R14, -R12 ;  /* 0x0000000e2e7b7223 */ /* 0x000fe4000001080c */
[----:B------:R-:W-:Y:S02]  /*de30*/  FADD.FTZ R65, R39, R48 ;  /* 0x0000003027417221 */ /* 0x000fe40000010000 */
        /* <DEDUP_REMOVED lines=21> */
[----:B------:R-:W-:Y:S01]  /*df90*/  FADD.FTZ R3, R47, R2 ;  /* 0x000000022f037221 */ /* 0x000fe20000010000 */
[-CC-:B------:R-:W-:Y:S01]  /*dfa0*/  FFMA.FTZ R44, R125, R14.reuse, -R12.reuse ;  /* 0x0000000e7d2c7223 */ /* 0x180fe2000001080c */
[----:B------:R-:W-:Y:S02]  /*dfb0*/  FFMA.FTZ R12, R127, R14, -R12 ;  /* 0x0000000e7f0c7223 */ /* 0x000fe4000001080c */
        /* <DEDUP_REMOVED lines=31> */
[----:B0-----:R-:W-:-:S03]  /*e1b0*/  FADD.FTZ R3, R49, R46 ;  /* 0x0000002e31037221 */ /* 0x001fc60000010000 */
[----:B-1----:R-:W-:Y:S01]  /*e1c0*/  FADD.FTZ R2, R12, R2 ;  /* 0x000000020c027221 */ /* 0x002fe20000010000 */
[----:B------:R-:W-:Y:S06]  /*e1d0*/  @!P0 BRA `(.L_x_13830) ;  /* 0x0000000000048947 */ /* 0x000fec0003800000 */
[----:B------:R-:W-:Y:S01]  /*e1e0*/  BPT.TRAP 0x1 ;  /* 0x000000040000795c */ /* 0x000fe20000300000 */
.L_x_13830:
        /* <DEDUP_REMOVED lines=75> */
.L_x_13812:
[----:B------:R-:W-:Y:S06]  /*e6a0*/  BAR.ARV 0x8, 0x200 ;  /* 0x0208000000007b1d */ /* 0x000fec0000002000 */
[----:B------:R-:W-:Y:S05]  /*e6b0*/  @!P0 BRA `(.L_x_13832) ;  /* 0x0000000000048947 */ /* 0x000fea0003800000 */
[----:B------:R-:W-:Y:S01]  /*e6c0*/  BPT.TRAP 0x1 ;  /* 0x000000040000795c */ /* 0x000fe20000300000 */
.L_x_13832:
[----:B------:R-:W-:Y:S01]  /*e6d0*/  ULEA UR8, UR7, UR43, 0x3 ;  /* 0x0000002b07087291 */ /* 0x000fe2000f8e183f */
[----:B------:R-:W-:-:S05]  /*e6e0*/  IMAD.U32 R0, RZ, RZ, UR4 ;  /* 0x00000004ff007e24 */ /* 0x000fca000f8e00ff */
[----:B------:R-:W-:-:S04]  /*e6f0*/  SHF.L.U32 R0, R0, 0x1f, RZ ;  /* 0x0000001f00007819 */ /* 0x000fc800000006ff */
[----:B------:R0:W1:Y:S01]  /*e700*/  SYNCS.PHASECHK.TRANS64.TRYWAIT P1, [UR8+0x16850], R0 ;  /* 0x01685000ff0075a7 */ /* 0x0000620008020148 */
[----:B------:R-:W-:Y:S05]  /*e710*/  @!P0 BRA `(.L_x_13833) ;  /* 0x0000000000048947 */ /* 0x000fea0003800000 */
[----:B------:R-:W-:Y:S01]  /*e720*/  BPT.TRAP 0x1 ;  /* 0x000000040000795c */ /* 0x000fe20000300000 */
.L_x_13833:
[----:B-1----:R-:W-:Y:S05]  /*e730*/  @P1 BRA `(.L_x_13834) ;  /* 0x0000000000081947 */ /* 0x002fea0003800000 */
[----:B------:R-:W1:Y:S02]  /*e740*/  SYNCS.PHASECHK.TRANS64.TRYWAIT P1, [UR8+0x16850], R0 ;  /* 0x01685000ff0075a7 */ /* 0x000e640008020148 */
[----:B-1----:R-:W-:Y:S05]  /*e750*/  @!P1 BRA `(.L_x_13835) ;  /* 0x0000005c00449947 */ /* 0x002fea0003800000 */
.L_x_13834:
[----:B------:R-:W-:Y:S01]  /*e760*/  UIADD3 UR43, UR43, 0x400, URZ ;  /* 0x000004002b2b7890 */ /* 0x000fe2000fffe03f */
[----:B------:R-:W-:Y:S01]  /*e770*/  WARPGROUP.ARRIVE ;  /* 0x00000000000079c5 */ /* 0x000fe20000000000 */
[----:B01----:R-:W0:Y:S01]  /*e780*/  SHFL.BFLY PT, R0, R3, 0x2, 0x1f ;  /* 0x0c401f0003007f89 */ /* 0x003e2200000e0000 */
[----:B------:R-:W-:Y:S01]  /*e790*/  IMAD.MOV.U32 R6, RZ, RZ, RZ ;  /* 0x000000ffff067224 */ /* 0x000fe200078e00ff */
[----:B------:R-:W-:Y:S02]  /*e7a0*/  USHF.R.U32.HI UR43, URZ, 0x4, UR43 ;  /* 0x000000043f2b7899 */ /* 0x000fe4000801162b */
[----:B------:R-:W1:Y:S02]  /*e7b0*/  SHFL.BFLY PT, R5, R2, 0x2, 0x1f ;  /* 0x0c401f0002057f89 */ /* 0x000e6400000e0000 */
[----:B------:R-:W-:-:S04]  /*e7c0*/  ULOP3.LUT UR4, UR43, 0x3fff, URZ, 0xc0, !UPT ;  /* 0x00003fff2b047892 */ /* 0x000fc8000f8ec03f */
[----:B------:R-:W-:-:S03]  /*e7d0*/  ULEA UR4, UR7, UR4, 0xa ;  /* 0x0000000407047291 */ /* 0x000fc6000f8e503f */
[----:B------:R-:W-:-:S04]  /*e7e0*/  UMOV UR7, 0x40000040 ;  /* 0x4000004000077882 */ /* 0x000fc80000000000 */
[----:B------:R-:W-:Y:S02]  /*e7f0*/  UMOV UR6, UR4 ;  /* 0x0000000400067c82 */ /* 0x000fe40008000000 */
[----:B------:R-:W-:Y:S01]  /*e800*/  HGMMA.64x64x16.F32.BF16 R88, R148, gdesc[UR4].tnspB, R88, gsb0 ;  /* 0x40e0000494587df0 */ /* 0x000fe20008001858 */
[----:B------:R-:W-:Y:S01]  /*e810*/  UIADD3 UR6, UR4, 0x80, URZ ;  /* 0x0000008004067890 */ /* 0x000fe2000fffe03f */
[----:B------:R-:W-:Y:S01]  /*e820*/  UMOV UR7, 0x40000040 ;  /* 0x4000004000077882 */ /* 0x000fe20000000000 */
[----:B0-----:R-:W-:Y:S01]  /*e830*/  FADD.FTZ R0, R0, R3 ;  /* 0x0000000300007221 */ /* 0x001fe20000010000 */
[----:B------:R-:W-:Y:S02]  /*e840*/  IMAD.MOV.U32 R3, RZ, RZ, RZ ;  /* 0x000000ffff037224 */ /* 0x000fe400078e00ff */
[----:B-1----:R-:W-:Y:S01]  /*e850*/  FADD.FTZ R4, R5, R2 ;  /* 0x0000000205047221 */ /* 0x002fe20000010000 */
[----:B------:R-:W-:Y:S01]  /*e860*/  IMAD.MOV.U32 R2, RZ, RZ, -0x800000 ;  /* 0xff800000ff027424 */ /* 0x000fe200078e00ff */
[----:B------:R-:W0:Y:S04]  /*e870*/  SHFL.BFLY PT, R5, R0, 0x1, 0x1f ;  /* 0x0c201f0000057f89 */ /* 0x000e2800000e0000 */
[----:B------:R-:W2:Y:S01]  /*e880*/  SHFL.BFLY PT, R7, R4, 0x1, 0x1f ;  /* 0x0c201f0004077f89 */ /* 0x000ea200000e0000 */
[----:B0-----:R-:W-:Y:S01]  /*e890*/  FADD.FTZ R9, R0, R5 ;  /* 0x0000000500097221 */ /* 0x001fe20000010000 */
[----:B------:R-:W-:-:S02]  /*e8a0*/  IMAD.MOV.U32 R0, RZ, RZ, -0x800000 ;  /* 0xff800000ff007424 */ /* 0x000fc400078e00ff */
[----:B--2---:R-:W-:Y:S02]  /*e8b0*/  FADD.FTZ R10, R4, R7 ;  /* 0x00000007040a7221 */ /* 0x004fe40000010000 */
[----:B------:R-:W-:-:S03]  /*e8c0*/  FSETP.NE.FTZ.AND P1, PT, R9, RZ, PT ;  /* 0x000000ff0900720b */ /* 0x000fc60003f35000 */
        /* <DEDUP_REMOVED lines=48> */
.L_x_13836:
        /* <DEDUP_REMOVED lines=36> */
.L_x_13758:
        /* <DEDUP_REMOVED lines=17> */
[----:B------:R-:W-:Y:S01]  /*ef20*/  LOP3.LUT R12, R7, 0xfffffffc, RZ, 0xc0, !PT ;  /* 0xfffffffc070c7812 */ /* 0x000fe200078ec0ff */
[----:B------:R-:W-:Y:S01]  /*ef30*/  IMAD.IADD R21, R23, 0x1, -R6 ;  /* 0x0000000117157824 */ /* 0x000fe200078e0a06 */
[----:B------:R-:W3:Y:S01]  /*ef40*/  S2UR UR11, SR_CTAID.Y ;  /* 0x00000000000b79c3 */ /* 0x000ee20000002600 */
[----:B------:R-:W-:Y:S01]  /*ef50*/  IMAD.HI R4, R3, 0x55555556, RZ ;  /* 0x5555555603047827 */ /* 0x000fe200078e02ff */
[----:B------:R-:W-:Y:S02]  /*ef60*/  UIADD3 UR6, UR5, UR6, URZ ;  /* 0x0000000605067290 */ /* 0x000fe4000fffe03f */
[----:B------:R-:W-:Y:S01]  /*ef70*/  SHF.R.S32.HI R8, RZ, 0x1f, R21 ;  /* 0x0000001fff087819 */ /* 0x000fe20000011415 */
[----:B------:R-:W-:Y:S01]  /*ef80*/  IMAD.IADD R12, R23, 0x1, -R12 ;  /* 0x00000001170c7824 */ /* 0x000fe200078e0a0c */
[----:B------:R-:W-:Y:S01]  /*ef90*/  LEA.HI R4, R4, R4, RZ, 0x1 ;  /* 0x0000000404047211 */ /* 0x000fe200078f08ff */
[----:B------:R-:W-:Y:S01]  /*efa0*/  ULDC.64 UR8, c[0x0][0xb38] ;  /* 0x0002ce0000087ab9 */ /* 0x000fe20000000a00 */
[----:B------:R-:W-:Y:S01]  /*efb0*/  LEA.HI R22, R8, R21, RZ, 0x2 ;  /* 0x0000001508167211 */ /* 0x000fe200078f10ff */
[----:B------:R-:W3:Y:S01]  /*efc0*/  LDC R19, c[0x0][0xc50] ;  /* 0x00031400ff137b82 */ /* 0x000ee20000000800 */
[----:B0-----:R-:W-:Y:S01]  /*efd0*/  ISETP.NE.AND P0, PT, R17, 0x1, PT ;  /* 0x000000011100780c */ /* 0x001fe20003f05270 */
[----:B------:R-:W-:Y:S01]  /*efe0*/  UIMAD UR7, UR7, UR8, URZ ;  /* 0x00000008070772a4 */ /* 0x000fe2000f8e023f */
[----:B------:R-:W-:-:S02]  /*eff0*/  SHF.R.S32.HI R5, RZ, 0x2, R22 ;  /* 0x00000002ff057819 */ /* 0x000fc40000011416 */
[----:B------:R-:W-:Y:S01]  /*f000*/  SHF.R.S32.HI R6, RZ, 0x1f, R22 ;  /* 0x0000001fff067819 */ /* 0x000fe20000011416 */
[----:B--2---:R-:W-:Y:S01]  /*f010*/  USHF.R.S32.HI UR10, URZ, 0x1f, UR12 ;  /* 0x0000001f3f0a7899 */ /* 0x004fe2000801140c */
[----:B------:R-:W-:Y:S01]  /*f020*/  LEA.HI R8, R8, R21, RZ, 0x5 ;  /* 0x0000001508087211 */ /* 0x000fe200078f28ff */
[----:B------:R-:W0:Y:S01]  /*f030*/  LDC.64 R14, c[0x0][0xb40] ;  /* 0x0002d000ff0e7b82 */ /* 0x000e220000000a00 */
[----:B------:R-:W-:Y:S02]  /*f040*/  LEA.HI R6, R6, R5, RZ, 0x3 ;  /* 0x0000000506067211 */ /* 0x000fe400078f18ff */
[----:B------:R-:W-:Y:S02]  /*f050*/  SHF.R.S32.HI R8, RZ, 0x5, R8 ;  /* 0x00000005ff087819 */ /* 0x000fe40000011408 */
[----:B------:R-:W-:Y:S01]  /*f060*/  LOP3.LUT R10, R6, 0xfffffff8, RZ, 0xc0, !PT ;  /* 0xfffffff8060a7812 */ /* 0x000fe200078ec0ff */
[----:B------:R-:W-:Y:S01]  /*f070*/  IMAD R6, R4, -0x3, R3 ;  /* 0xfffffffd04067824 */ /* 0x000fe200078e0203 */
[----:B------:R-:W-:Y:S01]  /*f080*/  LEA.HI R4, R12, R12, RZ, 0x1 ;  /* 0x0000000c0c047211 */ /* 0x000fe200078f08ff */
[----:B------:R-:W2:Y:S01]  /*f090*/  @P0 LDC R9, c[0x0][0xbec] ;  /* 0x0002fb00ff090b82 */ /* 0x000ea20000000800 */
[----:B------:R-:W-:Y:S01]  /*f0a0*/  LOP3.LUT R22, R22, 0x7ffffffc, RZ, 0xc0, !PT ;  /* 0x7ffffffc16167812 */ /* 0x000fe200078ec0ff */
[----:B------:R-:W-:Y:S01]  /*f0b0*/  IMAD.IADD R3, R5, 0x1, -R10 ;  /* 0x0000000105037824 */ /* 0x000fe200078e0a0a */
[----:B------:R-:W-:Y:S01]  /*f0c0*/  LOP3.LUT R5, R4, 0x1ffffffe, RZ, 0xc0, !PT ;  /* 0x1ffffffe04057812 */ /* 0x000fe200078ec0ff */
[----:B------:R-:W-:-:S02]  /*f0d0*/  IMAD.U32 R4, RZ, RZ, UR4 ;  /* 0x00000004ff047e24 */ /* 0x000fc4000f8e00ff */
[----:B------:R-:W-:Y:S02]  /*f0e0*/  IMAD R3, R8, 0x10, R3 ;  /* 0x0000001008037824 */ /* 0x000fe400078e0203 */
[----:B------:R-:W4:Y:S01]  /*f0f0*/  LDC.64 R10, c[0x0][0xbd8] ;  /* 0x0002f600ff0a7b82 */ /* 0x000f220000000a00 */
[----:B------:R-:W-:Y:S02]  /*f100*/  IMAD.IADD R12, R12, 0x1, -R5 ;  /* 0x000000010c0c7824 */ /* 0x000fe400078e0a05 */
[----:B------:R-:W-:Y:S02]  /*f110*/  IMAD R3, R6, 0x40, R3 ;  /* 0x0000004006037824 */ /* 0x000fe400078e0203 */
[----:B------:R-:W-:Y:S01]  /*f120*/  IMAD.U32 R5, RZ, RZ, UR5 ;  /* 0x00000005ff057e24 */ /* 0x000fe2000f8e00ff */
[----:B------:R-:W-:Y:S01]  /*f130*/  UIMAD.WIDE.U32 UR4, UR39, UR8, URZ ;  /* 0x00000008270472a5 */ /* 0x000fe2000f8e003f */
[----:B------:R-:W-:Y:S01]  /*f140*/  IMAD.U32 R5, RZ, RZ, UR6 ;  /* 0x00000006ff057e24 */ /* 0x000fe2000f8e00ff */
[----:B------:R-:W5:Y:S01]  /*f150*/  @P0 LDC R13, c[0x0][0xbf0] ;  /* 0x0002fc00ff0d0b82 */ /* 0x000f620000000800 */
[----:B------:R-:W-:Y:S01]  /*f160*/  IMAD R6, R12, 0x8, R3 ;  /* 0x000000080c067824 */ /* 0x000fe200078e0203 */
[----:B------:R-:W-:Y:S01]  /*f170*/  UIMAD UR6, UR39, UR9, UR7 ;  /* 0x00000009270672a4 */ /* 0x000fe2000f8e0207 */
[----:B0-----:R-:W-:-:S02]  /*f180*/  IMAD R12, R14, UR10, RZ ;  /* 0x0000000a0e0c7c24 */ /* 0x001fc4000f8e02ff */
[----:B------:R-:W-:Y:S01]  /*f190*/  IMAD.U32 R7, RZ, RZ, UR5 ;  /* 0x00000005ff077e24 */ /* 0x000fe2000f8e00ff */
[----:B------:R-:W-:Y:S01]  /*f1a0*/  UIADD3 UR6, UR5, UR6, URZ ;  /* 0x0000000605067290 */ /* 0x000fe2000fffe03f */
[----:B---3--:R-:W-:Y:S01]  /*f1b0*/  IMAD R19, R19, R18, UR11 ;  /* 0x0000000b13137e24 */ /* 0x008fe2000f8e0212 */
[----:B------:R-:W0:Y:S01]  /*f1c0*/  @P0 LDC R23, c[0x0][0xbec] ;  /* 0x0002fb00ff170b82 */ /* 0x000e220000000800 */
[----:B------:R-:W-:Y:S01]  /*f1d0*/  ULDC.64 UR8, c[0x0][0xb28] ;  /* 0x0002ca0000087ab9 */ /* 0x000fe20000000a00 */
[----:B-1----:R-:W-:Y:S02]  /*f1e0*/  IMAD R3, R16, 0xc0, R3 ;  /* 0x000000c010037824 */ /* 0x002fe400078e0203 */
[----:B------:R-:W-:Y:S01]  /*f1f0*/  IMAD.U32 R7, RZ, RZ, UR6 ;  /* 0x00000006ff077e24 */ /* 0x000fe2000f8e00ff */
[----:B------:R-:W-:Y:S01]  /*f200*/  ULDC.64 UR6, c[0x0][0xb48] ;  /* 0x0002d20000067ab9 */ /* 0x000fe20000000a00 */
[C---:B----4-:R-:W-:Y:S02]  /*f210*/  IMAD R8, R10.reuse, UR10, RZ ;  /* 0x0000000a0a087c24 */ /* 0x050fe4000f8e02ff */
[----:B------:R-:W1:Y:S01]  /*f220*/  @P0 LDC R20, c[0x0][0xbf0] ;  /* 0x0002fc00ff140b82 */ /* 0x000e620000000800 */
[----:B------:R-:W-:-:S04]  /*f230*/  IMAD.WIDE.U32 R4, R10, UR12, R4 ;  /* 0x0000000c0a047c25 */ /* 0x000fc8000f8e0004 */
[----:B------:R-:W-:Y:S02]  /*f240*/  IMAD R11, R11, UR12, R8 ;  /* 0x0000000c0b0b7c24 */ /* 0x000fe4000f8e0208 */
[----:B------:R-:W-:Y:S02]  /*f250*/  IMAD R8, R16, 0xc0, R6 ;  /* 0x000000c010087824 */ /* 0x000fe400078e0206 */
[----:B------:R-:W-:Y:S01]  /*f260*/  IMAD.U32 R6, RZ, RZ, UR4 ;  /* 0x00000004ff067e24 */ /* 0x000fe2000f8e00ff */
[----:B------:R-:W-:Y:S01]  /*f270*/  ULDC.64 UR4, c[0x0][0xbe0] ;  /* 0x0002f80000047ab9 */ /* 0x000fe20000000a00 */
[----:B--2---:R-:W-:-:S04]  /*f280*/  @P0 IMAD.HI.U32 R10, R8, R9, RZ ;  /* 0x00000009080a0227 */ /* 0x004fc800078e00ff */
[----:B------:R-:W-:Y:S01]  /*f290*/  IMAD.MOV.U32 R9, RZ, RZ, R8 ;  /* 0x000000ffff097224 */ /* 0x000fe200078e0008 */
[----:B-----5:R-:W-:Y:S01]  /*f2a0*/  @P0 SHF.R.U32.HI R9, RZ, R13, R10 ;  /* 0x0000000dff090219 */ /* 0x020fe2000001160a */
[----:B------:R-:W-:Y:S01]  /*f2b0*/  IMAD R13, R15, UR12, R12 ;  /* 0x0000000c0f0d7c24 */ /* 0x000fe2000f8e020c */
[----:B------:R-:W-:Y:S01]  /*f2c0*/  SHF.R.S32.HI R12, RZ, 0x1f, R19 ;  /* 0x0000001fff0c7819 */ /* 0x000fe20000011413 */
[----:B------:R-:W-:-:S04]  /*f2d0*/  IMAD.WIDE.U32 R6, R14, UR12, R6 ;  /* 0x0000000c0e067c25 */ /* 0x000fc8000f8e0006 */
[----:B------:R-:W-:Y:S02]  /*f2e0*/  IMAD.IADD R5, R5, 0x1, R11 ;  /* 0x0000000105057824 */ /* 0x000fe400078e020b */
[----:B0-----:R-:W-:-:S04]  /*f2f0*/  @P0 IMAD.HI.U32 R23, R8, R23, RZ ;  /* 0x0000001708170227 */ /* 0x001fc800078e00ff */
[----:B------:R-:W-:Y:S02]  /*f300*/  IMAD.IADD R7, R7, 0x1, R13 ;  /* 0x0000000107077824 */ /* 0x000fe400078e020d */
[----:B------:R-:W-:Y:S02]  /*f310*/  IMAD R13, R12, UR6, RZ ;  /* 0x000000060c0d7c24 */ /* 0x000fe4000f8e02ff */
[----:B------:R-:W-:-:S04]  /*f320*/  IMAD.WIDE.U32 R4, R19, UR4, R4 ;  /* 0x0000000413047c25 */ /* 0x000fc8000f8e0004 */
[----:B------:R-:W-:Y:S01]  /*f330*/  IMAD.MOV.U32 R11, RZ, RZ, R8 ;  /* 0x000000ffff0b7224 */ /* 0x000fe200078e0008 */
[----:B-1----:R-:W-:Y:S01]  /*f340*/  @P0 SHF.R.U32.HI R11, RZ, R20, R23 ;  /* 0x00000014ff0b0219 */ /* 0x002fe20000011617 */
[----:B------:R-:W-:Y:S01]  /*f350*/  IMAD R10, R12, UR4, RZ ;  /* 0x000000040c0a7c24 */ /* 0x000fe2000f8e02ff */
[----:B------:R-:W-:Y:S01]  /*f360*/  BAR.SYNC.DEFER_BLOCKING 0x1, 0x180 ;  /* 0x0046000000007b1d */ /* 0x000fe20000010000 */
[C---:B------:R-:W-:Y:S01]  /*f370*/  IMAD R15, R19.reuse, UR7, R13 ;  /* 0x00000007130f7c24 */ /* 0x040fe2000f8e020d */
[--C-:B------:R-:W-:Y:S01]  /*f380*/  SHF.R.S32.HI R13, RZ, 0x1f, R9.reuse ;  /* 0x0000001fff0d7819 */ /* 0x100fe20000011409 */
[----:B------:R-:W-:Y:S01]  /*f390*/  IMAD R12, R19, UR5, R10 ;  /* 0x00000005130c7c24 */ /* 0x000fe2000f8e020a */
[----:B------:R-:W-:Y:S01]  /*f3a0*/  IADD3 R4, P0, R9, R4, RZ ;  /* 0x0000000409047210 */ /* 0x000fe20007f1e0ff */
[----:B------:R-:W-:Y:S01]  /*f3b0*/  IMAD.MOV R9, RZ, RZ, -R9 ;  /* 0x000000ffff097224 */ /* 0x000fe200078e0a09 */
        /* <DEDUP_REMOVED lines=33> */
[----:B------:R-:W-:Y:S01]  /*f5d0*/  VIADD R17, R3, 0x8 ;  /* 0x0000000803117836 */ /* 0x000fe20000000000 */
        /* <DEDUP_REMOVED lines=19> */
[----:B------:R-:W-:Y:S01]  /*f710*/  ULDC UR4, c[0x0][0xac8] ;  /* 0x0002b20000047ab9 */ /* 0x000fe20000000800 */
[C---:B--2---:R-:W-:Y:S01]  /*f720*/  VIADD R0, R19.reuse, 0x8 ;  /* 0x0000000813007836 */ /* 0x044fe20000000000 */
[C---:B------:R-:W-:Y:S01]  /*f730*/  ISETP.GE.AND P0, PT, R19.reuse, UR4, PT ;  /* 0x0000000413007c0c */ /* 0x040fe2000bf06270 */
[C---:B------:R-:W-:Y:S02]  /*f740*/  VIADD R4, R19.reuse, 0x10 ;  /* 0x0000001013047836 */ /* 0x040fe40000000000 */
[C---:B------:R-:W-:Y:S02]  /*f750*/  VIADD R5, R19.reuse, 0x18 ;  /* 0x0000001813057836 */ /* 0x040fe40000000000 */
[C---:B------:R-:W-:Y:S01]  /*f760*/  VIADD R6, R19.reuse, 0x20 ;  /* 0x0000002013067836 */ /* 0x040fe20000000000 */
[----:B------:R-:W-:Y:S01]  /*f770*/  ISETP.GE.AND P1, PT, R4, UR4, PT ;  /* 0x0000000404007c0c */ /* 0x000fe2000bf26270 */
[----:B------:R-:W-:Y:S01]  /*f780*/  VIADD R7, R19, 0x28 ;  /* 0x0000002813077836 */ /* 0x000fe20000000000 */
[----:B------:R-:W-:Y:S01]  /*f790*/  ISETP.GE.AND P2, PT, R5, UR4, PT ;  /* 0x0000000405007c0c */ /* 0x000fe2000bf46270 */
[C---:B------:R-:W-:Y:S01]  /*f7a0*/  VIADD R9, R19.reuse, 0x30 ;  /* 0x0000003013097836 */ /* 0x040fe20000000000 */
[----:B------:R-:W-:Y:S01]  /*f7b0*/  ISETP.GE.AND P3, PT, R6, UR4, PT ;  /* 0x0000000406007c0c */ /* 0x000fe2000bf66270 */
[----:B------:R-:W-:Y:S01]  /*f7c0*/  VIADD R11, R19, 0x38 ;  /* 0x00000038130b7836 */ /* 0x000fe20000000000 */
[----:B------:R-:W-:Y:S01]  /*f7d0*/  ISETP.GE.AND P4, PT, R7, UR4, PT ;  /* 0x0000000407007c0c */ /* 0x000fe2000bf86270 */
[----:B---34-:R-:W-:Y:S01]  /*f7e0*/  @!P0 IMAD.WIDE R2, R19, 0x4, R14 ;  /* 0x0000000413028825 */ /* 0x018fe200078e020e */
[----:B------:R-:W-:-:S02]  /*f7f0*/  ISETP.GE.AND P5, PT, R9, UR4, PT ;  /* 0x0000000409007c0c */ /* 0x000fc4000bfa6270 */
[----:B------:R-:W-:Y:S02]  /*f800*/  ISETP.GE.AND P6, PT, R11, UR4, PT ;  /* 0x000000040b007c0c */ /* 0x000fe4000bfc6270 */
[----:B------:R0:W-:Y:S01]  /*f810*/  @!P0 ST.E.64 desc[UR36][R2.64], R88 ;  /* 0x0000005802008985 */ /* 0x0001e2000c101b24 */
[----:B------:R-:W-:Y:S02]  /*f820*/  ISETP.GE.AND P0, PT, R0, UR4, PT ;  /* 0x0000000400007c0c */ /* 0x000fe4000bf06270 */
[----:B------:R-:W-:Y:S02]  /*f830*/  @!P1 LEA.HI R4, R4, R4, RZ, 0x1 ;  /* 0x0000000404049211 */ /* 0x000fe400078f08ff */
[----:B------:R-:W-:Y:S02]  /*f840*/  @!P3 LEA.HI R6, R6, R6, RZ, 0x1 ;  /* 0x000000060606b211 */ /* 0x000fe400078f08ff */
[----:B------:R-:W-:Y:S02]  /*f850*/  @!P4 LEA.HI R8, R7, R7, RZ, 0x1 ;  /* 0x000000070708c211 */ /* 0x000fe400078f08ff */
[----:B------:R-:W-:-:S02]  /*f860*/  @!P5 LEA.HI R10, R9, R9, RZ, 0x1 ;  /* 0x00000009090ad211 */ /* 0x000fc400078f08ff */
[----:B------:R-:W-:Y:S02]  /*f870*/  @!P6 LEA.HI R12, R11, R11, RZ, 0x1 ;  /* 0x0000000b0b0ce211 */ /* 0x000fe400078f08ff */
[----:B------:R-:W-:Y:S02]  /*f880*/  @!P3 LOP3.LUT R9, R6, 0xfffffffe, RZ, 0xc0, !PT ;  /* 0xfffffffe0609b812 */ /* 0x000fe400078ec0ff */
[----:B------:R-:W-:Y:S02]  /*f890*/  @!P0 LEA.HI R0, R0, R0, RZ, 0x1 ;  /* 0x0000000000008211 */ /* 0x000fe400078f08ff */
[----:B0-----:R-:W-:Y:S02]  /*f8a0*/  @!P2 LEA.HI R2, R5, R5, RZ, 0x1 ;  /* 0x000000050502a211 */ /* 0x001fe400078f08ff */
[----:B------:R-:W-:Y:S02]  /*f8b0*/  @!P0 LOP3.LUT R3, R0, 0xfffffffe, RZ, 0xc0, !PT ;  /* 0xfffffffe00038812 */ /* 0x000fe400078ec0ff */
[----:B------:R-:W-:-:S02]  /*f8c0*/  @!P1 LOP3.LUT R5, R4, 0xfffffffe, RZ, 0xc0, !PT ;  /* 0xfffffffe04059812 */ /* 0x000fc400078ec0ff */
[----:B------:R-:W-:Y:S01]  /*f8d0*/  @!P2 LOP3.LUT R7, R2, 0xfffffffe, RZ, 0xc0, !PT ;  /* 0xfffffffe0207a812 */ /* 0x000fe200078ec0ff */
[--C-:B------:R-:W-:Y:S01]  /*f8e0*/  @!P0 IMAD.WIDE R2, R3, 0x4, R14.reuse ;  /* 0x0000000403028825 */ /* 0x100fe200078e020e */
[----:B------:R-:W-:Y:S02]  /*f8f0*/  @!P4 LOP3.LUT R11, R8, 0xfffffffe, RZ, 0xc0, !PT ;  /* 0xfffffffe080bc812 */ /* 0x000fe400078ec0ff */
[----:B------:R-:W-:Y:S01]  /*f900*/  @!P5 LOP3.LUT R13, R10, 0xfffffffe, RZ, 0xc0, !PT ;  /* 0xfffffffe0a0dd812 */ /* 0x000fe200078ec0ff */
[--C-:B------:R-:W-:Y:S01]  /*f910*/  @!P1 IMAD.WIDE R4, R5, 0x4, R14.reuse ;  /* 0x0000000405049825 */ /* 0x100fe200078e020e */
[----:B------:R-:W-:Y:S01]  /*f920*/  @!P6 LOP3.LUT R21, R12, 0xfffffffe, RZ, 0xc0, !PT ;  /* 0xfffffffe0c15e812 */ /* 0x000fe200078ec0ff */
[----:B------:R0:W-:Y:S02]  /*f930*/  @!P0 ST.E.64 desc[UR36][R2.64], R92 ;  /* 0x0000005c02008985 */ /* 0x0001e4000c101b24 */
[--C-:B------:R-:W-:Y:S02]  /*f940*/  @!P2 IMAD.WIDE R6, R7, 0x4, R14.reuse ;  /* 0x000000040706a825 */ /* 0x100fe400078e020e */
        /* <DEDUP_REMOVED lines=8> */
[----:B------:R0:W-:Y:S04]  /*f9d0*/  @!P5 ST.E.64 desc[UR36][R12.64], R112 ;  /* 0x000000700c00d985 */ /* 0x0001e8000c101b24 */
[----:B------:R0:W-:Y:S02]  /*f9e0*/  @!P6 ST.E.64 desc[UR36][R14.64], R116 ;  /* 0x000000740e00e985 */ /* 0x0001e4000c101b24 */
.L_x_13839:
[----:B------:R-:W-:Y:S05]  /*f9f0*/  BSYNC B0 ;  /* 0x0000000000007941 */ /* 0x000fea0003800000 */
.L_x_13838:
        /* <DEDUP_REMOVED lines=14> */
[----:B------:R-:W-:Y:S01]  /*fae0*/  VIADD R11, R19, 0x30 ;  /* 0x00000030130b7836 */ /* 0x000fe20000000000 */
[----:B------:R-:W-:-:S02]  /*faf0*/  ISETP.GE.AND P4, PT, R8, UR4, PT ;  /* 0x0000000408007c0c */ /* 0x000fc4000bf86270 */
[----:B------:R-:W-:Y:S02]  /*fb00*/  ISETP.GE.AND P5, PT, R9, UR4, PT ;  /* 0x0000000409007c0c */ /* 0x000fe4000bfa6270 */
[----:B------:R-:W-:Y:S01]  /*fb10*/  ISETP.GE.AND P6, PT, R11, UR4, PT ;  /* 0x000000040b007c0c */ /* 0x000fe2000bfc6270 */
[C---:B01----:R-:W-:Y:S02]  /*fb20*/  @!P0 IMAD.WIDE R2, R19.reuse, 0x4, R12 ;  /* 0x0000000413028825 */ /* 0x043fe400078e020c */
[----:B------:R-:W-:Y:S02]  /*fb30*/  @!P1 LEA.HI R0, R0, R0, RZ, 0x1 ;  /* 0x0000000000009211 */ /* 0x000fe400078f08ff */
[----:B------:R-:W-:Y:S01]  /*fb40*/  @!P2 LEA.HI R6, R6, R6, RZ, 0x1 ;  /* 0x000000060606a211 */ /* 0x000fe200078f08ff */
[----:B------:R0:W-:Y:S01]  /*fb50*/  @!P0 ST.E.64 desc[UR36][R2.64], R90 ;  /* 0x0000005a02008985 */ /* 0x0001e2000c101b24 */
[----:B------:R-:W-:Y:S01]  /*fb60*/  @!P1 LOP3.LUT R5, R0, 0xfffffffe, RZ, 0xc0, !PT ;  /* 0xfffffffe00059812 */ /* 0x000fe200078ec0ff */
[----:B------:R-:W-:Y:S01]  /*fb70*/  VIADD R19, R19, 0x38 ;  /* 0x0000003813137836 */ /* 0x000fe20000000000 */
[----:B------:R-:W-:-:S02]  /*fb80*/  @!P3 LEA.HI R0, R7, R7, RZ, 0x1 ;  /* 0x000000070700b211 */ /* 0x000fc400078f08ff */
[----:B------:R-:W-:Y:S01]  /*fb90*/  @!P4 LEA.HI R8, R8, R8, RZ, 0x1 ;  /* 0x000000080808c211 */ /* 0x000fe200078f08ff */
[--C-:B------:R-:W-:Y:S01]  /*fba0*/  @!P1 IMAD.WIDE R4, R5, 0x4, R12.reuse ;  /* 0x0000000405049825 */ /* 0x100fe200078e020c */
[----:B------:R-:W-:Y:S02]  /*fbb0*/  @!P5 LEA.HI R10, R9, R9, RZ, 0x1 ;  /* 0x00000009090ad211 */ /* 0x000fe400078f08ff */
[----:B---3--:R-:W-:Y:S02]  /*fbc0*/  @!P6 LEA.HI R14, R11, R11, RZ, 0x1 ;  /* 0x0000000b0b0ee211 */ /* 0x008fe400078f08ff */
[----:B------:R-:W-:Y:S01]  /*fbd0*/  @!P2 LOP3.LUT R7, R6, 0xfffffffe, RZ, 0xc0, !PT ;  /* 0xfffffffe0607a812 */ /* 0x000fe200078ec0ff */
[----:B------:R1:W-:Y:S01]  /*fbe0*/  @!P1 ST.E.64 desc[UR36][R4.64], R94 ;  /* 0x0000005e04009985 */ /* 0x0003e2000c101b24 */
[----:B------:R-:W-:Y:S02]  /*fbf0*/  @!P3 LOP3.LUT R9, R0, 0xfffffffe, RZ, 0xc0, !PT ;  /* 0xfffffffe0009b812 */ /* 0x000fe400078ec0ff */
[----:B------:R-:W-:Y:S01]  /*fc00*/  @!P4 LOP3.LUT R11, R8, 0xfffffffe, RZ, 0xc0, !PT ;  /* 0xfffffffe080bc812 */ /* 0x000fe200078ec0ff */
[----:B0-----:R-:W-:Y:S01]  /*fc10*/  @!P2 IMAD.WIDE R2, R7, 0x4, R12 ;  /* 0x000000040702a825 */ /* 0x001fe200078e020c */
[----:B----4-:R-:W-:-:S02]  /*fc20*/  @!P5 LOP3.LUT R15, R10, 0xfffffffe, RZ, 0xc0, !PT ;  /* 0xfffffffe0a0fd812 */ /* 0x010fc400078ec0ff */
[----:B------:R-:W-:Y:S01]  /*fc30*/  @!P6 LOP3.LUT R17, R14, 0xfffffffe, RZ, 0xc0, !PT ;  /* 0xfffffffe0e11e812 */ /* 0x000fe200078ec0ff */
[--C-:B------:R-:W-:Y:S01]  /*fc40*/  @!P4 IMAD.WIDE R6, R11, 0x4, R12.reuse ;  /* 0x000000040b06c825 */ /* 0x100fe200078e020c */
[----:B------:R0:W-:Y:S01]  /*fc50*/  @!P2 ST.E.64 desc[UR36][R2.64], R98 ;  /* 0x000000620200a985 */ /* 0x0001e2000c101b24 */
[----:B------:R-:W-:Y:S02]  /*fc60*/  ISETP.GE.AND P0, PT, R19, UR4, PT ;  /* 0x0000000413007c0c */ /* 0x000fe4000bf06270 */
[----:B------:R-:W-:-:S04]  /*fc70*/  @!P6 IMAD.WIDE R10, R17, 0x4, R12 ;  /* 0x00000004110ae825 */ /* 0x000fc800078e020c */
[----:B-1----:R-:W-:-:S04]  /*fc80*/  @!P3 IMAD.WIDE R4, R9, 0x4, R12 ;  /* 0x000000040904b825 */ /* 0x002fc800078e020c */
[----:B------:R-:W-:Y:S01]  /*fc90*/  @!P5 IMAD.WIDE R8, R15, 0x4, R12 ;  /* 0x000000040f08d825 */ /* 0x000fe200078e020c */
[----:B------:R0:W-:Y:S04]  /*fca0*/  @!P3 ST.E.64 desc[UR36][R4.64], R102 ;  /* 0x000000660400b985 */ /* 0x0001e8000c101b24 */
[----:B------:R0:W-:Y:S04]  /*fcb0*/  @!P4 ST.E.64 desc[UR36][R6.64], R106 ;  /* 0x0000006a0600c985 */ /* 0x0001e8000c101b24 */
        /* <DEDUP_REMOVED lines=8> */
.L_x_13837:
        /* <DEDUP_REMOVED lines=59> */
.L_x_13748:
        /* <DEDUP_REMOVED lines=18> */
.L_x_13840:
[----:B------:R-:W-:Y:S01]  /*10210*/  ULDC UR7, c[0x0][0xc50] ;  /* 0x0003140000077ab9 */ /* 0x000fe20000000800 */
[----:B------:R-:W-:Y:S01]  /*10220*/  UMOV UR42, UR6 ;  /* 0x00000006002a7c82 */ /* 0x000fe20008000000 */
[----:B------:R-:W-:-:S11]  /*10230*/  UISETP.NE.AND UP0, UPT, UR7, 0x1, UPT ;  /* 0x000000010700788c */ /* 0x000fd6000bf05270 */
[----:B------:R-:W-:Y:S01]  /*10240*/  @UP0 ULDC UR4, c[0x0][0xc54] ;  /* 0x0003150000040ab9 */ /* 0x000fe20000000800 */
[----:B------:R-:W-:Y:S01]  /*10250*/  @UP0 ULDC UR8, c[0x0][0xc58] ;  /* 0x0003160000080ab9 */ /* 0x000fe20000000800 */
[----:B------:R-:W-:-:S04]  /*10260*/  UIMAD.WIDE.U32 UR4, UR6, UR4, URZ ;  /* 0x00000004060472a5 */ /* 0x000fc8000f8e003f */
[----:B------:R-:W-:-:S12]  /*10270*/  @UP0 USHF.R.U32.HI UR42, URZ, UR8, UR5 ;  /* 0x000000083f2a0299 */ /* 0x000fd80008011605 */
.L_x_13841:
        /* <DEDUP_REMOVED lines=53> */
.L_x_13844:
[----:B------:R-:W-:-:S11]  /*105d0*/  UISETP.NE.AND UP0, UPT, UR5, 0x1, UPT ;  /* 0x000000010500788c */ /* 0x000fd6000bf05270 */
[----:B------:R-:W-:Y:S02]  /*105e0*/  @UP0 ULDC.64 UR12, c[0x0][0x9e8] ;  /* 0x00027a00000c0ab9 */ /* 0x000fe40000000a00 */
[----:B------:R-:W-:-:S04]  /*105f0*/  UIMAD.WIDE.U32 UR6, UR8, UR12, URZ ;  /* 0x0000000c080672a5 */ /* 0x000fc8000f8e003f */
[----:B------:R-:W-:-:S12]  /*10600*/  @UP0 USHF.R.U32.HI UR8, URZ, UR13, UR7 ;  /* 0x0000000d3f080299 */ /* 0x000fd80008011607 */
.L_x_13845:
[----:B------:R-:W-:-:S04]  /*10610*/  UIMAD UR8, UR8, UR5, UR5 ;  /* 0x00000005080872a4 */ /* 0x000fc8000f8e0205 */
[----:B------:R-:W-:-:S04]  /*10620*/  UISETP.LT.AND UP0, UPT, UR4, UR8, UPT ;  /* 0x000000080400728c */ /* 0x000fc8000bf01270 */
[----:B------:R-:W-:-:S12]  /*10630*/  USEL UR4, UR4, UR8, UP0 ;  /* 0x0000000804047287 */ /* 0x000fd80008000000 */
.L_x_13843:
        /* <DEDUP_REMOVED lines=26> */
.L_x_13847:
[----:B------:R-:W-:-:S11]  /*107e0*/  UISETP.NE.AND UP0, UPT, UR5, 0x1, UPT ;  /* 0x000000010500788c */ /* 0x000fd6000bf05270 */
[----:B------:R-:W-:Y:S02]  /*107f0*/  @UP0 ULDC.64 UR10, c[0x0][0x9e8] ;  /* 0x00027a00000a0ab9 */ /* 0x000fe40000000a00 */
[----:B------:R-:W-:-:S04]  /*10800*/  UIMAD.WIDE.U32 UR6, UR4, UR10, URZ ;  /* 0x0000000a040672a5 */ /* 0x000fc8000f8e003f */
[----:B------:R-:W-:-:S12]  /*10810*/  @UP0 USHF.R.U32.HI UR4, URZ, UR11, UR7 ;  /* 0x0000000b3f040299 */ /* 0x000fd80008011607 */
.L_x_13848:
[----:B------:R-:W-:-:S04]  /*10820*/  UIMAD UR4, UR4, UR5, URZ ;  /* 0x00000005040472a4 */ /* 0x000fc8000f8e023f */
[----:B------:R-:W-:-:S04]  /*10830*/  UISETP.LT.AND UP0, UPT, UR8, UR4, UPT ;  /* 0x000000040800728c */ /* 0x000fc8000bf01270 */
[----:B------:R-:W-:-:S12]  /*10840*/  USEL UR8, UR8, UR4, !UP0 ;  /* 0x0000000408087287 */ /* 0x000fd8000c000000 */
.L_x_13846:
        /* <DEDUP_REMOVED lines=44> */
.L_x_13849:
        /* <DEDUP_REMOVED lines=32> */
.L_x_13850:
        /* <DEDUP_REMOVED lines=20> */
.L_x_13852:
        /* <DEDUP_REMOVED lines=15> */
.L_x_13851:
        /* <DEDUP_REMOVED lines=8> */
[C---:B------:R-:W-:Y:S01]  /*10fc0*/  LOP3.LUT R20, R23.reuse, 0x7f, RZ, 0xc0, !PT ;  /* 0x0000007f17147812 */ /* 0x040fe200078ec0ff */
[----:B------:R-:W-:Y:S01]  /*10fd0*/  IMAD.SHL.U32 R26, R23, 0x10, RZ ;  /* 0x00000010171a7824 */ /* 0x000fe200078e00ff */
[----:B-1----:R-:W-:Y:S01]  /*10fe0*/  ISETP.NE.AND P1, PT, R16, 0x1, PT ;  /* 0x000000011000780c */ /* 0x002fe20003f25270 */
[----:B------:R-:W-:Y:S01]  /*10ff0*/  VIADD R0, R22, 0xffffffff ;  /* 0xffffffff16007836 */ /* 0x000fe20000000000 */
[----:B------:R-:W-:Y:S02]  /*11000*/  SHF.R.U32.HI R4, RZ, 0x3, R20 ;  /* 0x00000003ff047819 */ /* 0x000fe40000011614 */
[----:B------:R-:W-:Y:S02]  /*11010*/  LOP3.LUT R26, R26, 0x70, RZ, 0xc0, !PT ;  /* 0x000000701a1a7812 */ /* 0x000fe400078ec0ff */
[----:B------:R-:W-:Y:S01]  /*11020*/  LOP3.LUT R18, R18, 0xfffffffb, RZ, 0xc0, !PT ;  /* 0xfffffffb12127812 */ /* 0x000fe200078ec0ff */
        /* <DEDUP_REMOVED lines=8> */
[----:B------:R-:W3:Y:S01]  /*110b0*/  @!P0 LDC.64 R8, c[0x0][0x428] ;  /* 0x00010a00ff088b82 */ /* 0x000ee20000000a00 */
[----:B-1----:R-:W-:-:S07]  /*110c0*/  @P1 IMAD.HI.U32 R2, R7, R4, RZ ;  /* 0x0000000407021227 */ /* 0x002fce00078e00ff */
[----:B------:R-:W1:Y:S01]  /*110d0*/  @!P0 LDC.64 R4, c[0x0][0x418] ;  /* 0x00010600ff048b82 */ /* 0x000e620000000a00 */
[----:B0-----:R-:W-:-:S04]  /*110e0*/  @P1 SHF.R.U32.HI R10, RZ, R3, R2 ;  /* 0x00000003ff0a1219 */ /* 0x001fc80000011602 */
[----:B------:R-:W-:Y:S02]  /*110f0*/  @!P0 SHF.R.S32.HI R3, RZ, 0x1f, R10 ;  /* 0x0000001fff038819 */ /* 0x000fe4000001140a */
[----:B--2---:R-:W-:-:S05]  /*11100*/  SHF.R.S32.HI R6, RZ, 0x1f, R29 ;  /* 0x0000001fff067819 */ /* 0x004fca000001141d */
[----:B---3--:R-:W-:Y:S01]  /*11110*/  @!P0 IMAD R2, R6, R8, RZ ;  /* 0x0000000806028224 */ /* 0x008fe200078e02ff */
[----:B------:R0:W-:Y:S03]  /*11120*/  STL [R1], R6 ;  /* 0x0000000601007387 */ /* 0x0001e60000100800 */
[----:B------:R-:W-:Y:S02]  /*11130*/  @!P0 IMAD R9, R29, R9, R2 ;  /* 0x000000091d098224 */ /* 0x000fe400078e0202 */
[----:B------:R-:W-:-:S04]  /*11140*/  @!P0 IMAD.MOV.U32 R2, RZ, RZ, R10 ;  /* 0x000000ffff028224 */ /* 0x000fc800078e000a */
[----:B------:R-:W-:-:S04]  /*11150*/  @!P0 IMAD.WIDE.U32 R2, R29, R8, R2 ;  /* 0x000000081d028225 */ /* 0x000fc800078e0002 */
[----:B------:R-:W-:Y:S01]  /*11160*/  @!P0 IMAD.IADD R3, R3, 0x1, R9 ;  /* 0x0000000103038824 */ /* 0x000fe200078e0209 */
[----:B-1----:R-:W-:Y:S01]  /*11170*/  @!P0 LEA R4, P1, R2, R4, 0x2 ;  /* 0x0000000402048211 */ /* 0x002fe200078210ff */
[----:B0-----:R-:W-:-:S03]  /*11180*/  IMAD.MOV.U32 R6, RZ, RZ, RZ ;  /* 0x000000ffff067224 */ /* 0x001fc600078e00ff */
[----:B------:R-:W-:-:S05]  /*11190*/  @!P0 LEA.HI.X R5, R2, R5, R3, 0x2, P1 ;  /* 0x0000000502058211 */ /* 0x000fca00008f1403 */
[----:B------:R0:W5:Y:S01]  /*111a0*/  @!P0 LDG.E R6, desc[UR36][R4.64] ;  /* 0x0000002404068981 */ /* 0x000162000c1e1900 */
[----:B------:R-:W-:-:S03]  /*111b0*/  UMOV UR4, 0xffffffff ;  /* 0xffffffff00047882 */ /* 0x000fc60000000000 */
[----:B------:R-:W-:Y:S05]  /*111c0*/  BRA.DIV UR4, `(.L_x_13853) ;  /* 0x0000003204c07947 */ /* 0x000fea000b800000 */
.L_x_13893:
[----:B------:R-:W-:Y:S01]  /*111d0*/  ULOP3.LUT UR4, UR38, 0x2, URZ, 0xfc, !UPT ;  /* 0x0000000226047892 */ /* 0x000fe2000f8efc3f */
[----:B------:R-:W-:Y:S01]  /*111e0*/  IMAD.U32 R28, RZ, RZ, UR42 ;  /* 0x0000002aff1c7e24 */ /* 0x000fe2000f8e00ff */
[----:B------:R-:W-:Y:S01]  /*111f0*/  LOP3.LUT R18, R18, 0xfffffffd, RZ, 0xc0, !PT ;  /* 0xfffffffd12127812 */ /* 0x000fe200078ec0ff */
[----:B------:R-:W-:Y:S02]  /*11200*/  IMAD.SHL.U32 R8, R23, 0x8, RZ ;  /* 0x0000000817087824 */ /* 0x000fe400078e00ff */
[----:B------:R-:W-:Y:S01]  /*11210*/  IMAD.MOV R2, RZ, RZ, -R10 ;  /* 0x000000ffff027224 */ /* 0x000fe200078e0a0a */
[----:B------:R-:W-:Y:S01]  /*11220*/  SHF.R.S32.HI R28, RZ, 0x1f, R28 ;  /* 0x0000001fff1c7819 */ /* 0x000fe2000001141c */
[----:B------:R-:W-:Y:S01]  /*11230*/  IMAD.U32 R3, RZ, RZ, UR4 ;  /* 0x00000004ff037e24 */ /* 0x000fe2000f8e00ff */
[----:B------:R-:W-:Y:S01]  /*11240*/  LOP3.LUT R17, R8, 0x38, RZ, 0xc0, !PT ;  /* 0x0000003808117812 */ /* 0x000fe200078ec0ff */
[----:B0-----:R-:W-:Y:S02]  /*11250*/  IMAD R5, R16, R2, R7 ;  /* 0x0000000210057224 */ /* 0x001fe400078e0207 */
[----:B------:R-:W-:Y:S01]  /*11260*/  IMAD.MOV.U32 R27, RZ, RZ, R0 ;  /* 0x000000ffff1b7224 */ /* 0x000fe200078e0000 */
[----:B------:R-:W-:-:S13]  /*11270*/  ISETP.NE.AND P0, PT, R3, 0x3, PT ;  /* 0x000000030300780c */ /* 0x000fda0003f05270 */
[----:B------:R-:W-:Y:S01]  /*11280*/  @P0 LOP3.LUT R18, R18, 0x2, RZ, 0xfc, !PT ;  /* 0x0000000212120812 */ /* 0x000fe200078efcff */
[----:B------:R-:W-:Y:S06]  /*11290*/  @!P0 BRA `(.L_x_13854) ;  /* 0x0000000000048947 */ /* 0x000fec0003800000 */
[----:B------:R-:W-:Y:S01]  /*112a0*/  BPT.TRAP 0x1 ;  /* 0x000000040000795c */ /* 0x000fe20000300000 */
.L_x_13854:
        /* <DEDUP_REMOVED lines=26> */
.L_x_13894:
        /* <DEDUP_REMOVED lines=8> */
[----:B------:R-:W-:Y:S02]  /*114d0*/  IMAD.IADD R3, R3, 0x1, R7 ;  /* 0x0000000103037824 */ /* 0x000fe400078e0207 */
[----:B------:R-:W-:Y:S02]  /*114e0*/  IMAD R5, R4, UR4, RZ ;  /* 0x0000000404057c24 */ /* 0x000fe4000f8e02ff */
[----:B------:R-:W-:-:S04]  /*114f0*/  IMAD.WIDE.U32 R2, R6, UR4, R2 ;  /* 0x0000000406027c25 */ /* 0x000fc8000f8e0002 */
[----:B------:R-:W-:Y:S01]  /*11500*/  IMAD R5, R6, UR5, R5 ;  /* 0x0000000506057c24 */ /* 0x000fe2000f8e0205 */
[----:B------:R-:W-:Y:S01]  /*11510*/  ULDC.64 UR4, c[0x0][0x308] ;  /* 0x0000c20000047ab9 */ /* 0x000fe20000000a00 */
[----:B------:R-:W-:Y:S02]  /*11520*/  IMAD.MOV.U32 R7, RZ, RZ, -0x80 ;  /* 0xffffff80ff077424 */ /* 0x000fe400078e00ff */
[----:B------:R-:W-:Y:S02]  /*11530*/  IMAD.IADD R3, R3, 0x1, R5 ;  /* 0x0000000103037824 */ /* 0x000fe400078e0205 */
[----:B------:R-:W-:Y:S01]  /*11540*/  IMAD.U32 R5, RZ, RZ, UR4 ;  /* 0x00000004ff057e24 */ /* 0x000fe2000f8e00ff */
[----:B------:R-:W-:-:S03]  /*11550*/  UIMAD UR4, UR6, UR4, URZ ;  /* 0x00000004060472a4 */ /* 0x000fc6000f8e023f */
[----:B------:R-:W-:Y:S01]  /*11560*/  IMAD.WIDE.U32 R2, R5, UR42, R2 ;  /* 0x0000002a05027c25 */ /* 0x000fe2000f8e0002 */
[----:B------:R-:W-:Y:S01]  /*11570*/  UIMAD UR4, UR42, UR5, UR4 ;  /* 0x000000052a0472a4 */ /* 0x000fe2000f8e0204 */
[----:B------:R-:W-:Y:S01]  /*11580*/  LOP3.LUT R5, R8, 0x1c0, RZ, 0xc0, !PT ;  /* 0x000001c008057812 */ /* 0x000fe200078ec0ff */
[----:B------:R-:W-:-:S03]  /*11590*/  ULDC.64 UR6, c[0x0][0x2e8] ;  /* 0x0000ba0000067ab9 */ /* 0x000fc60000000a00 */
[----:B------:R-:W-:Y:S01]  /*115a0*/  LOP3.LUT R8, R5, 0x38, R8, 0xf8, !PT ;  /* 0x0000003805087812 */ /* 0x000fe200078ef808 */
[----:B------:R-:W-:Y:S01]  /*115b0*/  VIADD R3, R3, UR4 ;  /* 0x0000000403037c36 */ /* 0x000fe20008000000 */
[----:B------:R-:W-:Y:S01]  /*115c0*/  ULDC UR4, c[0x0][0x2f4] ;  /* 0x0000bd0000047ab9 */ /* 0x000fe20000000800 */
[----:B------:R-:W-:Y:S01]  /*115d0*/  IMAD R5, R0, R7, UR50 ;  /* 0x0000003200057e24 */ /* 0x000fe2000f8e0207 */
[----:B------:R-:W-:Y:S01]  /*115e0*/  ISETP.GE.AND P3, PT, R17, UR4, PT ;  /* 0x0000000411007c0c */ /* 0x000fe2000bf66270 */
[----:B------:R-:W-:Y:S01]  /*115f0*/  UMOV UR4, 0xffffffff ;  /* 0xffffffff00047882 */ /* 0x000fe20000000000 */
[----:B------:R-:W-:Y:S01]  /*11600*/  LEA R0, P0, R2, UR6, 0x1 ;  /* 0x0000000602007c11 */ /* 0x000fe2000f8008ff */
[----:B------:R-:W-:Y:S01]  /*11610*/  IMAD.IADD R5, R5, 0x1, -R10 ;  /* 0x0000000105057824 */ /* 0x000fe200078e0a0a */
[----:B------:R-:W-:Y:S01]  /*11620*/  LOP3.LUT R8, R8, 0x38, R23, 0x78, !PT ;  /* 0x0000003808087812 */ /* 0x000fe200078e7817 */
[----:B------:R-:W-:Y:S01]  /*11630*/  IMAD.SHL.U32 R23, R20, 0x8, RZ ;  /* 0x0000000814177824 */ /* 0x000fe200078e00ff */
[----:B------:R-:W-:-:S02]  /*11640*/  LEA.HI.X R4, R2, UR7, R3, 0x1, P0 ;  /* 0x0000000702047c11 */ /* 0x000fc400080f0c03 */
[----:B------:R-:W-:Y:S02]  /*11650*/  ISETP.GE.AND P0, PT, R5, 0x1, PT ;  /* 0x000000010500780c */ /* 0x000fe40003f06270 */
[----:B------:R-:W-:-:S03]  /*11660*/  LOP3.LUT R23, R8, 0x200, R23, 0xf8, !PT ;  /* 0x0000020008177812 */ /* 0x000fc600078ef817 */
[----:B------:R-:W-:Y:S01]  /*11670*/  @P3 LOP3.LUT R18, R18, 0x1, RZ, 0xfc, !PT ;  /* 0x0000000112123812 */ /* 0x000fe200078efcff */
[----:B------:R-:W-:Y:S07]  /*11680*/  BRA.DIV UR4, `(.L_x_13856) ;  /* 0x0000002e04c87947 */ /* 0x000fee000b800000 */
        /* <DEDUP_REMOVED lines=8> */
[C---:B------:R-:W-:Y:S01]  /*11710*/  ISETP.GE.AND P1, PT, R5.reuse, 0x21, PT ;  /* 0x000000210500780c */ /* 0x040fe20003f26270 */
[----:B------:R-:W-:Y:S02]  /*11720*/  @P0 IMAD.MOV.U32 R2, RZ, RZ, R14 ;  /* 0x000000ffff020224 */ /* 0x000fe400078e000e */
[----:B------:R-:W0:Y:S04]  /*11730*/  SHFL.IDX PT, R14, R0, 0x1, 0x181f ;  /* 0x00381f00000e7f89 */ /* 0x000e2800000e0000 */
[----:B------:R1:W-:Y:S01]  /*11740*/  @P0 LDGSTS.E.BYPASS.LTC128B.128 [R9+0xe400], desc[UR36][R2.64], !P3 ;  /* 0x0e40000002090fae */ /* 0x0003e2000d901d64 */
[----:B------:R-:W-:-:S05]  /*11750*/  ISETP.GE.AND P0, PT, R5, 0x11, PT ;  /* 0x000000110500780c */ /* 0x000fca0003f06270 */
[----:B-1----:R-:W-:-:S08]  /*11760*/  @P1 LEA R9, R23, UR48, 0x1 ;  /* 0x0000003017091c11 */ /* 0x002fd0000f8e08ff */
[----:B------:R-:W-:Y:S02]  /*11770*/  @P0 LEA R21, R23, UR48, 0x1 ;  /* 0x0000003017150c11 */ /* 0x000fe4000f8e08ff */
[C---:B0-----:R-:W-:Y:S02]  /*11780*/  @P0 LEA R2, P2, R17.reuse, R14, 0x1 ;  /* 0x0000000e11020211 */ /* 0x041fe400078408ff */
[----:B------:R-:W0:Y:S03]  /*11790*/  SHFL.IDX PT, R14, R0, 0x3, 0x181f ;  /* 0x00781f00000e7f89 */ /* 0x000e2600000e0000 */
[----:B------:R-:W-:Y:S02]  /*117a0*/  @P0 IMAD.X R3, RZ, RZ, R7, P2 ;  /* 0x000000ffff030224 */ /* 0x000fe400010e0607 */
[----:B------:R-:W1:Y:S04]  /*117b0*/  SHFL.IDX PT, R7, R4, 0x3, 0x181f ;  /* 0x00781f0004077f89 */ /* 0x000e6800000e0000 */
[----:B------:R2:W-:Y:S02]  /*117c0*/  @P0 LDGSTS.E.BYPASS.LTC128B.128 [R21+0xec00], desc[UR36][R2.64], !P3 ;  /* 0x0ec0000002150fae */ /* 0x0005e4000d901d64 */
[----:B--2---:R-:W-:-:S02]  /*117d0*/  @P1 LEA R2, P0, R17, R8, 0x1 ;  /* 0x0000000811021211 */ /* 0x004fc400078008ff */
[----:B------:R-:W2:Y:S03]  /*117e0*/  SHFL.IDX PT, R8, R0, 0x4, 0x181f ;  /* 0x00981f0000087f89 */ /* 0x000ea600000e0000 */
[----:B------:R-:W-:Y:S01]  /*117f0*/  @P1 IMAD.X R3, RZ, RZ, R6, P0 ;  /* 0x000000ffff031224 */ /* 0x000fe200000e0606 */
[C---:B------:R-:W-:Y:S01]  /*11800*/  ISETP.GE.AND P0, PT, R5.reuse, 0x31, PT ;  /* 0x000000310500780c */ /* 0x040fe20003f06270 */
[----:B------:R-:W3:Y:S04]  /*11810*/  SHFL.IDX PT, R6, R4, 0x4, 0x181f ;  /* 0x00981f0004067f89 */ /* 0x000ee800000e0000 */
        /* <DEDUP_REMOVED lines=9> */
[----:B--2---:R-:W-:-:S02]  /*118b0*/  @P1 LEA R2, P0, R17, R8, 0x1 ;  /* 0x0000000811021211 */ /* 0x004fc400078008ff */
[----:B------:R-:W2:Y:S03]  /*118c0*/  SHFL.IDX PT, R8, R0, 0x6, 0x181f ;  /* 0x00d81f0000087f89 */ /* 0x000ea600000e0000 */
[----:B---3--:R-:W-:Y:S01]  /*118d0*/  @P1 IMAD.X R3, RZ, RZ, R6, P0 ;  /* 0x000000ffff031224 */ /* 0x008fe200000e0606 */
[C---:B------:R-:W-:Y:S01]  /*118e0*/  ISETP.GE.AND P0, PT, R5.reuse, 0x51, PT ;  /* 0x000000510500780c */ /* 0x040fe20003f06270 */
[----:B------:R-:W3:Y:S04]  /*118f0*/  SHFL.IDX PT, R6, R4, 0x6, 0x181f ;  /* 0x00d81f0004067f89 */ /* 0x000ee800000e0000 */
[----:B------:R0:W-:Y:S01]  /*11900*/  @P1 LDGSTS.E.BYPASS.LTC128B.128 [R9+0x10400], desc[UR36][R2.64], !P3 ;  /* 0x1040000002091fae */ /* 0x0001e2000d901d64 */
[----:B------:R-:W-:-:S03]  /*11910*/  ISETP.GE.AND P1, PT, R5, 0x61, PT ;  /* 0x000000610500780c */ /* 0x000fc60003f26270 */
[----:B------:R-:W4:Y:S04]  /*11920*/  SHFL.IDX PT, R4, R4, 0x7, 0x181f ;  /* 0x00f81f0004047f89 */ /* 0x000f2800000e0000 */
[----:B0-----:R-:W-:-:S06]  /*11930*/  @P0 LEA R2, P2, R17, R14, 0x1 ;  /* 0x0000000e11020211 */ /* 0x001fcc00078408ff */
[C---:B------:R-:W-:Y:S01]  /*11940*/  @P1 LEA R9, R23.reuse, UR48, 0x1 ;  /* 0x0000003017091c11 */ /* 0x040fe2000f8e08ff */
[----:B------:R0:W0:Y:S01]  /*11950*/  SHFL.IDX PT, R14, R0, 0x7, 0x181f ;  /* 0x00f81f00000e7f89 */ /* 0x00002200000e0000 */
[----:B-1----:R-:W-:Y:S01]  /*11960*/  @P0 IMAD.X R3, RZ, RZ, R7, P2 ;  /* 0x000000ffff030224 */ /* 0x002fe200010e0607 */
[----:B------:R-:W-:-:S05]  /*11970*/  @P0 LEA R7, R23, UR48, 0x1 ;  /* 0x0000003017070c11 */ /* 0x000fca000f8e08ff */
[----:B------:R2:W-:Y:S02]  /*11980*/  @P0 LDGSTS.E.BYPASS.LTC128B.128 [R7+0x10c00], desc[UR36][R2.64], !P3 ;  /* 0x10c0000002070fae */ /* 0x0005e4000d901d64 */
[----:B--2---:R-:W-:-:S05]  /*11990*/  @P1 LEA R2, P0, R17, R8, 0x1 ;  /* 0x0000000811021211 */ /* 0x004fca00078008ff */
[----:B---3--:R-:W-:-:S05]  /*119a0*/  @P1 IMAD.X R3, RZ, RZ, R6, P0 ;  /* 0x000000ffff031224 */ /* 0x008fca00000e0606 */
[----:B0---4-:R1:W-:Y:S03]  /*119b0*/  @P1 LDGSTS.E.BYPASS.LTC128B.128 [R9+0x11400], desc[UR36][R2.64], !P3 ;  /* 0x1140000002091fae */ /* 0x0113e6000d901d64 */
.L_x_13912:
[----:B------:R-:W-:-:S13]  /*119c0*/  ISETP.GE.AND P0, PT, R5, 0x71, PT ;  /* 0x000000710500780c */ /* 0x000fda0003f06270 */
[----:B-1----:R-:W-:Y:S02]  /*119d0*/  @P0 LEA R2, P1, R17, R14, 0x1 ;  /* 0x0000000e11020211 */ /* 0x002fe400078208ff */
[----:B------:R-:W-:-:S03]  /*119e0*/  @P0 LEA R5, R23, UR48, 0x1 ;  /* 0x0000003017050c11 */ /* 0x000fc6000f8e08ff */
[----:B------:R-:W-:-:S05]  /*119f0*/  @P0 IMAD.X R3, RZ, RZ, R4, P1 ;  /* 0x000000ffff030224 */ /* 0x000fca00008e0604 */
        /* <DEDUP_REMOVED lines=13> */
.L_x_13857:
[----:B------:R-:W-:Y:S01]  /*11ad0*/  SYNCS.ARRIVE.TRANS64.A1T0 RZ, [UR48+0x16830], RZ ;  /* 0x016830ffffff79a7 */ /* 0x000fe20008100030 */
[----:B------:R-:W-:Y:S05]  /*11ae0*/  WARPSYNC.ALL ;  /* 0x0000000000007948 */ /* 0x000fea0003800000 */
[----:B------:R-:W-:Y:S01]  /*11af0*/  UIADD3 UR5, UR48, 0x8400, URZ ;  /* 0x0000840030057890 */ /* 0x000fe2000fffe03f */
[----:B------:R-:W-:Y:S01]  /*11b00*/  R2UR UR4, R28 ;  /* 0x000000001c0472ca */ /* 0x000fe200000e0000 */
[----:B------:R-:W-:Y:S02]  /*11b10*/  ULDC.64 UR6, c[0x0][0x2d8] ;  /* 0x0000b60000067ab9 */ /* 0x000fe40000000a00 */
        /* <DEDUP_REMOVED lines=24> */
.L_x_13858:
[----:B------:R-:W-:Y:S01]  /*11ca0*/  SHF.R.S32.HI R20, RZ, 0x1f, R25 ;  /* 0x0000001fff147819 */ /* 0x000fe20000011419 */
[----:B------:R-:W-:Y:S01]  /*11cb0*/  ULDC.64 UR4, c[0x0][0x2e0] ;  /* 0x0000b80000047ab9 */ /* 0x000fe20000000a00 */
[----:B------:R-:W-:Y:S01]  /*11cc0*/  UISETP.NE.AND UP0, UPT, UR51, URZ, UPT ;  /* 0x0000003f3300728c */ /* 0x000fe2000bf05270 */
[----:B------:R-:W-:Y:S01]  /*11cd0*/  IMAD.U32 R4, RZ, RZ, UR40 ;  /* 0x00000028ff047e24 */ /* 0x000fe2000f8e00ff */
[----:B------:R-:W0:Y:S01]  /*11ce0*/  LDC R9, c[0x0][0x448] ;  /* 0x00011200ff097b82 */ /* 0x000e220000000800 */
[----:B------:R-:W-:Y:S02]  /*11cf0*/  IMAD R0, R20, UR4, RZ ;  /* 0x0000000414007c24 */ /* 0x000fe4000f8e02ff */
[----:B------:R-:W1:Y:S01]  /*11d00*/  S2R R20, SR_TID.X ;  /* 0x0000000000147919 */ /* 0x000e620000002100 */
[----:B------:R-:W-:Y:S01]  /*11d10*/  PLOP3.LUT P0, PT, PT, PT, UP0, 0x80, 0x0 ;  /* 0x000000000000781c */ /* 0x000fe20003f0f008 */
[----:B------:R-:W-:Y:S01]  /*11d20*/  IMAD.U32 R3, RZ, RZ, UR49 ;  /* 0x00000031ff037e24 */ /* 0x000fe2000f8e00ff */
[----:B------:R-:W-:Y:S01]  /*11d30*/  PLOP3.LUT P1, PT, PT, PT, UP0, 0x80, 0x0 ;  /* 0x000000000000781c */ /* 0x000fe20003f2f008 */
[----:B------:R-:W-:Y:S01]  /*11d40*/  IMAD.MOV.U32 R2, RZ, RZ, R4 ;  /* 0x000000ffff027224 */ /* 0x000fe200078e0004 */
[----:B------:R-:W-:Y:S01]  /*11d50*/  PLOP3.LUT P2, PT, PT, PT, UP0, 0x80, 0x0 ;  /* 0x000000000000781c */ /* 0x000fe20003f4f008 */
[----:B------:R-:W-:-:S02]  /*11d60*/  IMAD.U32 R5, RZ, RZ, UR41 ;  /* 0x00000029ff057e24 */ /* 0x000fc4000f8e00ff */
[----:B------:R-:W-:Y:S01]  /*11d70*/  IMAD.WIDE.U32 R2, R25, UR4, R2 ;  /* 0x0000000419027c25 */ /* 0x000fe2000f8e0002 */
[----:B------:R-:W-:-:S03]  /*11d80*/  @UP0 ULDC UR4, c[0x0][0x44c] ;  /* 0x0001130000040ab9 */ /* 0x000fc60000000800 */
[----:B------:R-:W-:Y:S01]  /*11d90*/  IMAD R5, R25, UR5, R0 ;  /* 0x0000000519057c24 */ /* 0x000fe2000f8e0200 */
[----:B------:R-:W-:-:S03]  /*11da0*/  @UP0 ULDC UR5, c[0x0][0x450] ;  /* 0x0001140000050ab9 */ /* 0x000fc60000000800 */
[----:B------:R-:W-:Y:S01]  /*11db0*/  IMAD.IADD R3, R3, 0x1, R5 ;  /* 0x0000000103037824 */ /* 0x000fe200078e0205 */
[----:B-1----:R-:W-:-:S04]  /*11dc0*/  LOP3.LUT R20, R20, 0x7f, RZ, 0xc0, !PT ;  /* 0x0000007f14147812 */ /* 0x002fc800078ec0ff */
[----:B------:R-:W-:-:S04]  /*11dd0*/  SHF.R.U32.HI R20, RZ, 0x3, R20 ;  /* 0x00000003ff147819 */ /* 0x000fc80000011614 */
[----:B------:R-:W-:-:S05]  /*11de0*/  IADD3 R4, R20, UR43, R26 ;  /* 0x0000002b14047c10 */ /* 0x000fca000fffe01a */
[C---:B------:R-:W-:Y:S01]  /*11df0*/  @P0 IMAD.HI.U32 R0, R4.reuse, UR4, RZ ;  /* 0x0000000404000c27 */ /* 0x040fe2000f8e00ff */
[----:B------:R-:W-:Y:S01]  /*11e00*/  PLOP3.LUT P0, PT, PT, PT, UP0, 0x80, 0x0 ;  /* 0x000000000000781c */ /* 0x000fe20003f0f008 */
[----:B------:R-:W-:Y:S02]  /*11e10*/  @UP0 ULDC UR4, c[0x0][0x44c] ;  /* 0x0001130000040ab9 */ /* 0x000fe40000000800 */
[----:B------:R-:W-:Y:S01]  /*11e20*/  IMAD.MOV.U32 R5, RZ, RZ, R4 ;  /* 0x000000ffff057224 */ /* 0x000fe200078e0004 */
[----:B------:R-:W-:Y:S01]  /*11e30*/  @P1 SHF.R.U32.HI R5, RZ, UR5, R0 ;  /* 0x00000005ff051c19 */ /* 0x000fe20008011600 */
[----:B------:R-:W-:-:S04]  /*11e40*/  VIADD R0, R4, 0x80 ;  /* 0x0000008004007836 */ /* 0x000fc80000000000 */
[----:B------:R-:W-:Y:S01]  /*11e50*/  @P2 IMAD.HI.U32 R6, R0, UR4, RZ ;  /* 0x0000000400062c27 */ /* 0x000fe2000f8e00ff */
[----:B------:R-:W-:-:S03]  /*11e60*/  @UP0 ULDC UR4, c[0x0][0x450] ;  /* 0x0001140000040ab9 */ /* 0x000fc60000000800 */
[--C-:B------:R-:W-:Y:S02]  /*11e70*/  IMAD.MOV R15, RZ, RZ, -R5.reuse ;  /* 0x000000ffff0f7224 */ /* 0x100fe400078e0a05 */
[----:B------:R-:W-:Y:S01]  /*11e80*/  IMAD.MOV.U32 R21, RZ, RZ, R0 ;  /* 0x000000ffff157224 */ /* 0x000fe200078e0000 */
[----:B------:R-:W-:Y:S01]  /*11e90*/  @P0 SHF.R.U32.HI R21, RZ, UR4, R6 ;  /* 0x00000004ff150c19 */ /* 0x000fe20008011606 */
[----:B0-----:R-:W-:Y:S01]  /*11ea0*/  IMAD R15, R9, R15, R4 ;  /* 0x0000000f090f7224 */ /* 0x001fe200078e0204 */
[----:B------:R-:W-:Y:S01]  /*11eb0*/  SHF.R.S32.HI R4, RZ, 0x1f, R5 ;  /* 0x0000001fff047819 */ /* 0x000fe20000011405 */
[----:B------:R-:W-:Y:S01]  /*11ec0*/  ULDC.64 UR4, c[0x0][0x2d0] ;  /* 0x0000b40000047ab9 */ /* 0x000fe20000000a00 */
[--C-:B------:R-:W-:Y:S01]  /*11ed0*/  SHF.R.S32.HI R8, RZ, 0x1f, R21.reuse ;  /* 0x0000001fff087819 */ /* 0x100fe20000011415 */
[----:B------:R-:W-:Y:S02]  /*11ee0*/  IMAD.MOV R11, RZ, RZ, -R21 ;  /* 0x000000ffff0b7224 */ /* 0x000fe400078e0a15 */
[----:B------:R-:W-:-:S02]  /*11ef0*/  IMAD R4, R4, UR4, RZ ;  /* 0x0000000404047c24 */ /* 0x000fc4000f8e02ff */
[----:B------:R-:W-:Y:S02]  /*11f00*/  IMAD R8, R8, UR4, RZ ;  /* 0x0000000408087c24 */ /* 0x000fe4000f8e02ff */
[----:B------:R-:W-:Y:S01]  /*11f10*/  IMAD R11, R9, R11, R0 ;  /* 0x0000000b090b7224 */ /* 0x000fe200078e0200 */
[----:B------:R-:W-:Y:S01]  /*11f20*/  SHF.R.S32.HI R0, RZ, 0x1f, R15 ;  /* 0x0000001fff007819 */ /* 0x000fe2000001140f */
[----:B------:R-:W-:Y:S02]  /*11f30*/  IMAD R13, R5, UR5, R4 ;  /* 0x00000005050d7c24 */ /* 0x000fe4000f8e0204 */
[----:B------:R-:W-:-:S04]  /*11f40*/  IMAD.WIDE.U32 R6, R21, UR4, R2 ;  /* 0x0000000415067c25 */ /* 0x000fc8000f8e0002 */
[----:B------:R-:W-:-:S04]  /*11f50*/  IMAD.WIDE.U32 R4, R5, UR4, R2 ;  /* 0x0000000405047c25 */ /* 0x000fc8000f8e0002 */
[----:B------:R-:W-:Y:S01]  /*11f60*/  IMAD R21, R21, UR5, R8 ;  /* 0x0000000515157c24 */ /* 0x000fe2000f8e0208 */
[----:B------:R-:W-:Y:S01]  /*11f70*/  ULDC.64 UR4, c[0x0][0x2c8] ;  /* 0x0000b20000047ab9 */ /* 0x000fe20000000a00 */
[----:B------:R-:W-:Y:S02]  /*11f80*/  IMAD.IADD R3, R5, 0x1, R13 ;  /* 0x0000000105037824 */ /* 0x000fe400078e020d */
[----:B------:R-:W-:Y:S02]  /*11f90*/  IMAD R0, R0, UR4, RZ ;  /* 0x0000000400007c24 */ /* 0x000fe4000f8e02ff */
[----:B------:R-:W-:Y:S02]  /*11fa0*/  IMAD.MOV.U32 R2, RZ, RZ, R4 ;  /* 0x000000ffff027224 */ /* 0x000fe400078e0004 */
[C---:B------:R-:W-:Y:S01]  /*11fb0*/  IMAD R13, R15.reuse, UR5, R0 ;  /* 0x000000050f0d7c24 */ /* 0x040fe2000f8e0200 */
[----:B------:R-:W-:Y:S01]  /*11fc0*/  SHF.R.S32.HI R0, RZ, 0x1f, R11 ;  /* 0x0000001fff007819 */ /* 0x000fe2000001140b */
[----:B------:R-:W-:-:S04]  /*11fd0*/  IMAD.WIDE.U32 R4, R15, UR4, R2 ;  /* 0x000000040f047c25 */ /* 0x000fc8000f8e0002 */
        /* <DEDUP_REMOVED lines=10> */
[----:B------:R-:W-:Y:S01]  /*12080*/  LEA R0, P0, R2, UR4, 0x1 ;  /* 0x0000000402007c11 */ /* 0x000fe2000f8008ff */
[----:B------:R-:W-:-:S03]  /*12090*/  ULDC UR4, c[0x0][0x2b8] ;  /* 0x0000ae0000047ab9 */ /* 0x000fc60000000800 */
[----:B------:R-:W-:Y:S02]  /*120a0*/  LEA.HI.X R6, R2, UR5, R3, 0x1, P0 ;  /* 0x0000000502067c11 */ /* 0x000fe400080f0c03 */
[----:B------:R-:W-:Y:S01]  /*120b0*/  ISETP.GE.AND P0, PT, R17, UR4, PT ;  /* 0x0000000411007c0c */ /* 0x000fe2000bf06270 */
[----:B------:R-:W-:-:S03]  /*120c0*/  UMOV UR4, 0xffffffff ;  /* 0xffffffff00047882 */ /* 0x000fc60000000000 */
[----:B------:R-:W-:Y:S09]  /*120d0*/  BRA.DIV UR4, `(.L_x_13859) ;  /* 0x0000002e04807947 */ /* 0x000ff2000b800000 */
[----:B------:R-:W0:Y:S01]  /*120e0*/  S2R R3, SR_TID.X ;  /* 0x0000000000037919 */ /* 0x000e220000002100 */
[----:B------:R-:W-:Y:S02]  /*120f0*/  ULDC UR4, c[0x0][0x288] ;  /* 0x0000a20000047ab9 */ /* 0x000fe40000000800 */
[----:B------:R-:W-:Y:S01]  /*12100*/  IMAD R5, R9, UR4, RZ ;  /* 0x0000000409057c24 */ /* 0x000fe2000f8e02ff */
[----:B------:R-:W1:Y:S04]  /*12110*/  SHFL.IDX PT, R14, R7, RZ, 0x181f ;  /* 0x00181fff070e7589 */ /* 0x000e6800000e0000 */
[----:B------:R-:W2:Y:S04]  /*12120*/  SHFL.IDX PT, R2, R8, RZ, 0x181f ;  /* 0x00181fff08027589 */ /* 0x000ea800000e0000 */
[----:B------:R-:W3:Y:S04]  /*12130*/  SHFL.IDX PT, R20, R7, 0x1, 0x181f ;  /* 0x00381f0007147f89 */ /* 0x000ee800000e0000 */
[----:B------:R-:W4:Y:S04]  /*12140*/  SHFL.IDX PT, R10, R8, 0x1, 0x181f ;  /* 0x00381f00080a7f89 */ /* 0x000f2800000e0000 */
[----:B------:R-:W-:Y:S01]  /*12150*/  SHFL.IDX PT, R9, R8, 0x2, 0x181f ;  /* 0x00581f0008097f89 */ /* 0x000fe200000e0000 */
[----:B0-----:R-:W-:-:S04]  /*12160*/  LOP3.LUT R3, R3, 0x7f, RZ, 0xc0, !PT ;  /* 0x0000007f03037812 */ /* 0x001fc800078ec0ff */
[----:B------:R-:W-:-:S05]  /*12170*/  SHF.R.U32.HI R3, RZ, 0x3, R3 ;  /* 0x00000003ff037819 */ /* 0x000fca0000011603 */
[----:B------:R-:W-:-:S04]  /*12180*/  VIADD R4, R3, UR43 ;  /* 0x0000002b03047c36 */ /* 0x000fc80008000000 */
[C---:B------:R-:W-:Y:S01]  /*12190*/  VIADD R12, R4.reuse, 0x10 ;  /* 0x00000010040c7836 */ /* 0x040fe20000000000 */
[----:B------:R-:W-:-:S04]  /*121a0*/  ISETP.GE.AND P1, PT, R4, R5, PT ;  /* 0x000000050400720c */ /* 0x000fc80003f26270 */
[----:B------:R-:W-:Y:S01]  /*121b0*/  ISETP.GE.AND P3, PT, R12, R5, PT ;  /* 0x000000050c00720c */ /* 0x000fe20003f66270 */
[----:B------:R-:W-:-:S08]  /*121c0*/  VIADD R12, R4, 0x20 ;  /* 0x00000020040c7836 */ /* 0x000fd00000000000 */
[----:B-1----:R-:W-:Y:S02]  /*121d0*/  @!P1 LEA R14, P2, R17, R14, 0x1 ;  /* 0x0000000e110e9211 */ /* 0x002fe400078408ff */
[----:B------:R-:W-:-:S03]  /*121e0*/  @!P1 LEA R21, R23, UR48, 0x1 ;  /* 0x0000003017159c11 */ /* 0x000fc6000f8e08ff */
[----:B--2---:R-:W-:Y:S02]  /*121f0*/  @!P1 IMAD.X R3, RZ, RZ, R2, P2 ;  /* 0x000000ffff039224 */ /* 0x004fe400010e0602 */
[----:B------:R-:W-:Y:S02]  /*12200*/  @!P1 IMAD.MOV.U32 R2, RZ, RZ, R14 ;  /* 0x000000ffff029224 */ /* 0x000fe400078e000e */
[----:B------:R-:W0:Y:S04]  /*12210*/  SHFL.IDX PT, R14, R7, 0x2, 0x181f ;  /* 0x00581f00070e7f89 */ /* 0x000e2800000e0000 */
[----:B------:R3:W-:Y:S01]  /*12220*/  @!P1 LDGSTS.E.BYPASS.LTC128B.128 [R21+0x8400], desc[UR36][R2.64], !P0 ;  /* 0x0840000002159fae */ /* 0x0007e2000c101d64 */
[----:B------:R-:W-:Y:S01]  /*12230*/  ISETP.GE.AND P1, PT, R12, R5, PT ;  /* 0x000000050c00720c */ /* 0x000fe20003f26270 */
[----:B------:R-:W-:Y:S01]  /*12240*/  VIADD R12, R4, 0x30 ;  /* 0x00000030040c7836 */ /* 0x000fe20000000000 */
[----:B---3--:R-:W-:-:S02]  /*12250*/  @!P3 LEA R2, P2, R17, R20, 0x1 ;  /* 0x000000141102b211 */ /* 0x008fc400078408ff */
[----:B------:R-:W1:Y:S01]  /*12260*/  SHFL.IDX PT, R20, R7, 0x3, 0x181f ;  /* 0x00781f0007147f89 */ /* 0x000e6200000e0000 */
[----:B------:R-:W-:Y:S02]  /*12270*/  @!P3 LEA R21, R23, UR48, 0x1 ;  /* 0x000000301715bc11 */ /* 0x000fe4000f8e08ff */
[----:B----4-:R-:W-:-:S06]  /*12280*/  @!P3 IMAD.X R3, RZ, RZ, R10, P2 ;  /* 0x000000ffff03b224 */ /* 0x010fcc00010e060a */
[----:B------:R-:W-:Y:S01]  /*12290*/  @!P1 LEA R25, R23, UR48, 0x1 ;  /* 0x0000003017199c11 */ /* 0x000fe2000f8e08ff */
[----:B------:R-:W2:Y:S04]  /*122a0*/  SHFL.IDX PT, R10, R8, 0x3, 0x181f ;  /* 0x00781f00080a7f89 */ /* 0x000ea800000e0000 */
[----:B------:R0:W-:Y:S01]  /*122b0*/  @!P3 LDGSTS.E.BYPASS.LTC128B.128 [R21+0x8c00], desc[UR36][R2.64], !P0 ;  /* 0x08c000000215bfae */ /* 0x0001e2000c101d64 */
[----:B------:R-:W-:Y:S01]  /*122c0*/  ISETP.GE.AND P3, PT, R12, R5, PT ;  /* 0x000000050c00720c */ /* 0x000fe20003f66270 */
[----:B------:R-:W-:Y:S01]  /*122d0*/  VIADD R12, R4, 0x40 ;  /* 0x00000040040c7836 */ /* 0x000fe20000000000 */
[----:B0-----:R-:W-:Y:S02]  /*122e0*/  @!P1 LEA R2, P2, R17, R14, 0x1 ;  /* 0x0000000e11029211 */ /* 0x001fe400078408ff */
[----:B------:R-:W0:Y:S09]  /*122f0*/  SHFL.IDX PT, R14, R7, 0x4, 0x181f ;  /* 0x00981f00070e7f89 */ /* 0x000e3200000e0000 */
[----:B------:R-:W-:Y:S01]  /*12300*/  @!P3 LEA R21, R23, UR48, 0x1 ;  /* 0x000000301715bc11 */ /* 0x000fe2000f8e08ff */
[----:B------:R-:W-:-:S02]  /*12310*/  @!P1 IMAD.X R3, RZ, RZ, R9, P2 ;  /* 0x000000ffff039224 */ /* 0x000fc400010e0609 */
[----:B------:R-:W3:Y:S04]  /*12320*/  SHFL.IDX PT, R9, R8, 0x4, 0x181f ;  /* 0x00981f0008097f89 */ /* 0x000ee800000e0000 */
[----:B------:R1:W-:Y:S01]  /*12330*/  @!P1 LDGSTS.E.BYPASS.LTC128B.128 [R25+0x9400], desc[UR36][R2.64], !P0 ;  /* 0x0940000002199fae */ /* 0x0003e2000c101d64 */
[----:B------:R-:W-:Y:S01]  /*12340*/  ISETP.GE.AND P1, PT, R12, R5, PT ;  /* 0x000000050c00720c */ /* 0x000fe20003f26270 */
[----:B------:R-:W-:Y:S01]  /*12350*/  VIADD R12, R4, 0x50 ;  /* 0x00000050040c7836 */ /* 0x000fe20000000000 */
[----:B-1----:R-:W-:Y:S02]  /*12360*/  @!P3 LEA R2, P2, R17, R20, 0x1 ;  /* 0x000000141102b211 */ /* 0x002fe400078408ff */
[----:B------:R-:W1:Y:S09]  /*12370*/  SHFL.IDX PT, R20, R7, 0x5, 0x181f ;  /* 0x00b81f0007147f89 */ /* 0x000e7200000e0000 */
[----:B------:R-:W-:Y:S01]  /*12380*/  @!P1 LEA R25, R23, UR48, 0x1 ;  /* 0x0000003017199c11 */ /* 0x000fe2000f8e08ff */
[----:B--2---:R-:W-:-:S02]  /*12390*/  @!P3 IMAD.X R3, RZ, RZ, R10, P2 ;  /* 0x000000ffff03b224 */ /* 0x004fc400010e060a */
[----:B------:R-:W2:Y:S04]  /*123a0*/  SHFL.IDX PT, R10, R8, 0x5, 0x181f ;  /* 0x00b81f00080a7f89 */ /* 0x000ea800000e0000 */
[----:B------:R0:W-:Y:S01]  /*123b0*/  @!P3 LDGSTS.E.BYPASS.LTC128B.128 [R21+0x9c00], desc[UR36][R2.64], !P0 ;  /* 0x09c000000215bfae */ /* 0x0001e2000c101d64 */
[----:B------:R-:W-:Y:S01]  /*123c0*/  ISETP.GE.AND P3, PT, R12, R5, PT ;  /* 0x000000050c00720c */ /* 0x000fe20003f66270 */
[----:B------:R-:W-:Y:S01]  /*123d0*/  VIADD R12, R4, 0x60 ;  /* 0x00000060040c7836 */ /* 0x000fe20000000000 */
[----:B0-----:R-:W-:Y:S02]  /*123e0*/  @!P1 LEA R2, P2, R17, R14, 0x1 ;  /* 0x0000000e11029211 */ /* 0x001fe400078408ff */
[----:B------:R-:W0:Y:S09]  /*123f0*/  SHFL.IDX PT, R14, R7, 0x6, 0x181f ;  /* 0x00d81f00070e7f89 */ /* 0x000e3200000e0000 */
[----:B------:R-:W-:Y:S01]  /*12400*/  @!P3 LEA R21, R23, UR48, 0x1 ;  /* 0x000000301715bc11 */ /* 0x000fe2000f8e08ff */
[----:B---3--:R-:W-:-:S02]  /*12410*/  @!P1 IMAD.X R3, RZ, RZ, R9, P2 ;  /* 0x000000ffff039224 */ /* 0x008fc400010e0609 */
[----:B------:R-:W3:Y:S04]  /*12420*/  SHFL.IDX PT, R9, R8, 0x6, 0x181f ;  /* 0x00d81f0008097f89 */ /* 0x000ee800000e0000 */
[----:B------:R1:W-:Y:S01]  /*12430*/  @!P1 LDGSTS.E.BYPASS.LTC128B.128 [R25+0xa400], desc[UR36][R2.64], !P0 ;  /* 0x0a40000002199fae */ /* 0x0003e2000c101d64 */
[----:B------:R-:W-:Y:S01]  /*12440*/  ISETP.GE.AND P1, PT, R12, R5, PT ;  /* 0x000000050c00720c */ /* 0x000fe20003f26270 */
[----:B------:R-:W-:Y:S02]  /*12450*/  VIADD R12, R4, 0x70 ;  /* 0x00000070040c7836 */ /* 0x000fe40000000000 */
[----:B------:R-:W-:Y:S01]  /*12460*/  SHFL.IDX PT, R8, R8, 0x7, 0x181f ;  /* 0x00f81f0008087f89 */ /* 0x000fe200000e0000 */
[----:B-1----:R-:W-:-:S09]  /*12470*/  @!P3 LEA R2, P2, R17, R20, 0x1 ;  /* 0x000000141102b211 */ /* 0x002fd200078408ff */
[----:B------:R-:W-:Y:S01]  /*12480*/  @!P1 LEA R25, R23, UR48, 0x1 ;  /* 0x0000003017199c11 */ /* 0x000fe2000f8e08ff */
[----:B--2---:R-:W-:Y:S02]  /*12490*/  @!P3 IMAD.X R3, RZ, RZ, R10, P2 ;  /* 0x000000ffff03b224 */ /* 0x004fe400010e060a */
[----:B------:R-:W1:Y:S04]  /*124a0*/  SHFL.IDX PT, R10, R7, 0x7, 0x181f ;  /* 0x00f81f00070a7f89 */ /* 0x000e6800000e0000 */
[----:B------:R0:W-:Y:S01]  /*124b0*/  @!P3 LDGSTS.E.BYPASS.LTC128B.128 [R21+0xac00], desc[UR36][R2.64], !P0 ;  /* 0x0ac000000215bfae */ /* 0x0001e2000c101d64 */
[----:B------:R-:W-:Y:S01]  /*124c0*/  ISETP.GE.AND P3, PT, R12, R5, PT ;  /* 0x000000050c00720c */ /* 0x000fe20003f66270 */
[----:B------:R-:W-:Y:S02]  /*124d0*/  VIADD R12, R4, 0x80 ;  /* 0x00000080040c7836 */ /* 0x000fe40000000000 */
[----:B------:R-:W-:Y:S01]  /*124e0*/  SHFL.IDX PT, R7, R6, 0x2, 0x181f ;  /* 0x00581f0006077f89 */ /* 0x000fe200000e0000 */
[----:B0-----:R-:W-:-:S03]  /*124f0*/  @!P1 LEA R2, P2, R17, R14, 0x1 ;  /* 0x0000000e11029211 */ /* 0x001fc600078408ff */
[----:B------:R-:W0:Y:S06]  /*12500*/  SHFL.IDX PT, R14, R0, RZ, 0x181f ;  /* 0x00181fff000e7589 */ /* 0x000e2c00000e0000 */
[----:B------:R-:W-:Y:S01]  /*12510*/  @!P3 LEA R21, R23, UR48, 0x1 ;  /* 0x000000301715bc11 */ /* 0x000fe2000f8e08ff */
[----:B---3--:R-:W-:Y:S02]  /*12520*/  @!P1 IMAD.X R3, RZ, RZ, R9, P2 ;  /* 0x000000ffff039224 */ /* 0x008fe400010e0609 */
[----:B------:R-:W2:Y:S04]  /*12530*/  SHFL.IDX PT, R9, R6, RZ, 0x181f ;  /* 0x00181fff06097589 */ /* 0x000ea800000e0000 */
[----:B------:R1:W-:Y:S01]  /*12540*/  @!P1 LDGSTS.E.BYPASS.LTC128B.128 [R25+0xb400], desc[UR36][R2.64], !P0 ;  /* 0x0b40000002199fae */ /* 0x0003e2000c101d64 */
[----:B------:R-:W-:Y:S01]  /*12550*/  ISETP.GE.AND P1, PT, R12, R5, PT ;  /* 0x000000050c00720c */ /* 0x000fe20003f26270 */
[----:B------:R-:W-:Y:S01]  /*12560*/  VIADD R12, R4, 0x90 ;  /* 0x00000090040c7836 */ /* 0x000fe20000000000 */
[----:B-1----:R-:W-:-:S02]  /*12570*/  @!P3 LEA R2, P2, R17, R10, 0x1 ;  /* 0x0000000a1102b211 */ /* 0x002fc400078408ff */
[----:B------:R-:W1:Y:S03]  /*12580*/  SHFL.IDX PT, R10, R0, 0x1, 0x181f ;  /* 0x00381f00000a7f89 */ /* 0x000e6600000e0000 */
[----:B------:R-:W-:Y:S02]  /*12590*/  @!P3 IMAD.X R3, RZ, RZ, R8, P2 ;  /* 0x000000ffff03b224 */ /* 0x000fe400010e0608 */
[----:B------:R-:W3:Y:S04]  /*125a0*/  SHFL.IDX PT, R8, R6, 0x1, 0x181f ;  /* 0x00381f0006087f89 */ /* 0x000ee800000e0000 */
[----:B------:R0:W-:Y:S01]  /*125b0*/  @!P3 LDGSTS.E.BYPASS.LTC128B.128 [R21+0xbc00], desc[UR36][R2.64], !P0 ;  /* 0x0bc000000215bfae */ /* 0x0001e2000c101d64 */
[----:B------:R-:W-:Y:S01]  /*125c0*/  ISETP.GE.AND P3, PT, R12, R5, PT ;  /* 0x000000050c00720c */ /* 0x000fe20003f66270 */
[----:B------:R-:W-:-:S02]  /*125d0*/  VIADD R12, R4, 0xa0 ;  /* 0x000000a0040c7836 */ /* 0x000fc40000000000 */
[----:B------:R-:W-:Y:S01]  /*125e0*/  SHFL.IDX PT, R6, R6, 0x3, 0x181f ;  /* 0x00781f0006067f89 */ /* 0x000fe200000e0000 */
[----:B0-----:R-:W-:-:S03]  /*125f0*/  @!P1 LEA R2, P2, R17, R14, 0x1 ;  /* 0x0000000e11029211 */ /* 0x001fc600078408ff */
[----:B------:R-:W0:Y:S02]  /*12600*/  SHFL.IDX PT, R14, R0, 0x2, 0x181f ;  /* 0x00581f00000e7f89 */ /* 0x000e2400000e0000 */
[----:B--2---:R-:W-:Y:S01]  /*12610*/  @!P1 IMAD.X R3, RZ, RZ, R9, P2 ;  /* 0x000000ffff039224 */ /* 0x004fe200010e0609 */
[----:B------:R-:W-:-:S05]  /*12620*/  @!P1 LEA R9, R23, UR48, 0x1 ;  /* 0x0000003017099c11 */ /* 0x000fca000f8e08ff */
[----:B------:R1:W-:Y:S01]  /*12630*/  @!P1 LDGSTS.E.BYPASS.LTC128B.128 [R9+0xc400], desc[UR36][R2.64], !P0 ;  /* 0x0c40000002099fae */ /* 0x0003e2000c101d64 */
[----:B------:R-:W-:Y:S02]  /*12640*/  ISETP.GE.AND P1, PT, R12, R5, PT ;  /* 0x000000050c00720c */ /* 0x000fe40003f26270 */
[----:B-1----:R-:W-:Y:S02]  /*12650*/  @!P3 LEA R2, P2, R17, R10, 0x1 ;  /* 0x0000000a1102b211 */ /* 0x002fe400078408ff */
[----:B------:R-:W-:-:S03]  /*12660*/  @!P3 LEA R9, R23, UR48, 0x1 ;  /* 0x000000301709bc11 */ /* 0x000fc6000f8e08ff */
[----:B---3--:R-:W-:-:S05]  /*12670*/  @!P3 IMAD.X R3, RZ, RZ, R8, P2 ;  /* 0x000000ffff03b224 */ /* 0x008fca00010e0608 */
[----:B------:R0:W-:Y:S02]  /*12680*/  @!P3 LDGSTS.E.BYPASS.LTC128B.128 [R9+0xcc00], desc[UR36][R2.64], !P0 ;  /* 0x0cc000000209bfae */ /* 0x0001e4000c101d64 */
[----:B0-----:R-:W-:Y:S02]  /*12690*/  @!P1 LEA R2, P2, R17, R14, 0x1 ;  /* 0x0000000e11029211 */ /* 0x001fe400078408ff */
[----:B------:R0:W1:Y:S03]  /*126a0*/  SHFL.IDX PT, R14, R0, 0x3, 0x181f ;  /* 0x00781f00000e7f89 */ /* 0x00006600000e0000 */
[----:B------:R-:W-:Y:S01]  /*126b0*/  @!P1 IMAD.X R3, RZ, RZ, R7, P2 ;  /* 0x000000ffff039224 */ /* 0x000fe200010e0607 */
[----:B------:R-:W-:-:S05]  /*126c0*/  @!P1 LEA R7, R23, UR48, 0x1 ;  /* 0x0000003017079c11 */ /* 0x000fca000f8e08ff */
[----:B------:R0:W-:Y:S02]  /*126d0*/  @!P1 LDGSTS.E.BYPASS.LTC128B.128 [R7+0xd400], desc[UR36][R2.64], !P0 ;  /* 0x0d40000002079fae */ /* 0x0001e4000c101d64 */
.L_x_13937:
[----:B------:R-:W-:Y:S02]  /*126e0*/  VIADD R4, R4, 0xb0 ;  /* 0x000000b004047836 */ /* 0x000fe40000000000 */
[----:B0-----:R-:W-:-:S03]  /*126f0*/  IMAD.MOV.U32 R0, RZ, RZ, 0x1 ;  /* 0x00000001ff007424 */ /* 0x001fc600078e00ff */
        /* <DEDUP_REMOVED lines=14> */
[----:B------:R-:W-:-:S05]  /*127e0*/  VIADD R22, R22, 0xfffffffe ;  /* 0xfffffffe16167836 */ /* 0x000fca0000000000 */
[----:B------:R-:W-:Y:S01]  /*127f0*/  ISETP.GE.AND P1, PT, R22, UR52, PT ;  /* 0x0000003416007c0c */ /* 0x000fe2000bf26270 */
[----:B------:R-:W1:Y:S02]  /*12800*/  SYNCS.PHASECHK.TRANS64.TRYWAIT P0, [UR48+0x16820], R0 ;  /* 0x01682000ff0075a7 */ /* 0x000e640008000170 */
[----:B01----:R-:W-:Y:S10]  /*12810*/  @!P0 BRA `(.L_x_13860) ;  /* 0x0000003400488947 */ /* 0x003ff40003800000 */
.L_x_13938:
[----:B------:R-:W-:Y:S02]  /*12820*/  IMAD.MOV.U32 R25, RZ, RZ, 0x1 ;  /* 0x00000001ff197424 */ /* 0x000fe400078e00ff */
[----:B------:R-:W-:Y:S01]  /*12830*/  IMAD.MOV.U32 R21, RZ, RZ, RZ ;  /* 0x000000ffff157224 */ /* 0x000fe200078e00ff */
[----:B------:R-:W-:Y:S06]  /*12840*/  @!P1 BRA `(.L_x_13861) ;  /* 0x0000001000009947 */ /* 0x000fec0003800000 */
[----:B------:R-:W1:Y:S01]  /*12850*/  S2R R2, SR_TID.X ;  /* 0x0000000000027919 */ /* 0x000e620000002100 */
[----:B------:R-:W-:Y:S01]  /*12860*/  UIADD3 UR4, UR47, 0x1, URZ ;  /* 0x000000012f047890 */ /* 0x000fe2000fffe03f */
[----:B0-----:R-:W-:Y:S01]  /*12870*/  LOP3.LUT R3, RZ, UR45, RZ, 0x33, !PT ;  /* 0x0000002dff037c12 */ /* 0x001fe2000f8e33ff */
[----:B------:R-:W-:Y:S01]  /*12880*/  BSSY B0, `(.L_x_13861) ;  /* 0x00000fc000007945 */ /* 0x000fe20003800000 */
[----:B------:R-:W-:Y:S01]  /*12890*/  LOP3.LUT R5, RZ, UR44, RZ, 0x33, !PT ;  /* 0x0000002cff057c12 */ /* 0x000fe2000f8e33ff */
[----:B------:R-:W-:Y:S01]  /*128a0*/  UIMAD UR4, UR4, UR39, URZ ;  /* 0x00000027040472a4 */ /* 0x000fe2000f8e023f */
[----:B------:R-:W-:Y:S02]  /*128b0*/  IMAD.MOV.U32 R22, RZ, RZ, 0x1 ;  /* 0x00000001ff167424 */ /* 0x000fe400078e00ff */
[----:B------:R-:W-:-:S03]  /*128c0*/  IMAD.MOV.U32 R8, RZ, RZ, RZ ;  /* 0x000000ffff087224 */ /* 0x000fc600078e00ff */
[----:B------:R-:W-:Y:S01]  /*128d0*/  LOP3.LUT R0, RZ, UR4, RZ, 0x33, !PT ;  /* 0x00000004ff007c12 */ /* 0x000fe2000f8e33ff */
[----:B------:R-:W-:Y:S02]  /*128e0*/  ULDC UR4, c[0x0][0x2f4] ;  /* 0x0000bd0000047ab9 */ /* 0x000fe40000000800 */
[----:B------:R-:W-:Y:S02]  /*128f0*/  ISETP.GE.AND P1, PT, R17, UR4, PT ;  /* 0x0000000411007c0c */ /* 0x000fe4000bf26270 */
[----:B------:R-:W-:-:S04]  /*12900*/  VIADDMNMX R0, R0, -UR46, R3, !PT ;  /* 0x8000002e00007c46 */ /* 0x000fc8000f800103 */
[----:B------:R-:W-:-:S04]  /*12910*/  VIMNMX R5, R0, R5, !PT ;  /* 0x0000000500057248 */ /* 0x000fc80007fe0100 */
[----:B------:R-:W-:Y:S02]  /*12920*/  IADD3 R27, -R5, -0x2, RZ ;  /* 0xfffffffe051b7810 */ /* 0x000fe40007ffe1ff */
[----:B-1----:R-:W-:-:S04]  /*12930*/  LOP3.LUT R2, R2, 0x7f, RZ, 0xc0, !PT ;  /* 0x0000007f02027812 */ /* 0x002fc800078ec0ff */
        /* <DEDUP_REMOVED lines=8> */
.L_x_13874:
        /* <DEDUP_REMOVED lines=11> */
[----:B------:R-:W-:Y:S02]  /*12a70*/  IMAD R5, R29, UR5, R2 ;  /* 0x000000051d057c24 */ /* 0x000fe4000f8e0202 */
[----:B------:R-:W-:-:S04]  /*12a80*/  IMAD.MOV.U32 R2, RZ, RZ, R9 ;  /* 0x000000ffff027224 */ /* 0x000fc800078e0009 */
[----:B------:R-:W-:Y:S01]  /*12a90*/  IMAD.WIDE.U32 R2, R29, UR4, R2 ;  /* 0x000000041d027c25 */ /* 0x000fe2000f8e0002 */
[----:B------:R-:W-:-:S03]  /*12aa0*/  ULDC.64 UR4, c[0x0][0x418] ;  /* 0x0001060000047ab9 */ /* 0x000fc60000000a00 */
[----:B------:R-:W-:Y:S01]  /*12ab0*/  IMAD.IADD R3, R5, 0x1, R3 ;  /* 0x0000000105037824 */ /* 0x000fe200078e0203 */
        /* <DEDUP_REMOVED lines=14> */
.L_x_13862:
[----:B------:R-:W-:Y:S01]  /*12ba0*/  LEA R7, R21, UR48, 0x3 ;  /* 0x0000003015077c11 */ /* 0x000fe2000f8e18ff */
[----:B------:R-:W-:Y:S01]  /*12bb0*/  BSSY B1, `(.L_x_13863) ;  /* 0x0000004000017945 */ /* 0x000fe20003800000 */
[----:B------:R-:W-:-:S04]  /*12bc0*/  SHF.L.U32 R2, R25, 0x1f, RZ ;  /* 0x0000001f19027819 */ /* 0x000fc800000006ff */
[----:B------:R-:W0:Y:S02]  /*12bd0*/  SYNCS.PHASECHK.TRANS64.TRYWAIT P0, [R7+URZ+0x16840], R2 ;  /* 0x01684002070075a7 */ /* 0x000e24000800017f */
[----:B0-----:R-:W-:Y:S05]  /*12be0*/  @!P0 BRA `(.L_x_13864) ;  /* 0x00000030006c8947 */ /* 0x001fea0003800000 */
.L_x_13939:
[----:B------:R-:W-:Y:S05]  /*12bf0*/  BSYNC B1 ;  /* 0x0000000000017941 */ /* 0x000fea0003800000 */
.L_x_13863:
        /* <DEDUP_REMOVED lines=29> */
[----:B------:R-:W-:Y:S01]  /*12dd0*/  IMAD.SHL.U32 R11, R17, 0x2, RZ ;  /* 0x00000002110b7824 */ /* 0x000fe200078e00ff */
[----:B------:R-:W-:Y:S02]  /*12de0*/  LEA R10, R10, UR48, 0x1 ;  /* 0x000000300a0a7c11 */ /* 0x000fe4000f8e08ff */
        /* <DEDUP_REMOVED lines=35> */
[----:B--2---:R0:W-:Y:S03]  /*13020*/  LDGSTS.E.BYPASS.LTC128B.128 [R10+0x11400], desc[UR36][R2.64], !P2 ;  /* 0x11400000020a7fae */ /* 0x0041e6000d101d64 */
.L_x_13957:
[----:B0-----:R-:W-:-:S05]  /*13030*/  IMAD.SHL.U32 R2, R17, 0x2, RZ ;  /* 0x0000000211027824 */ /* 0x001fca00078e00ff */
[----:B------:R-:W-:-:S05]  /*13040*/  IADD3 R2, P0, R14, R2, RZ ;  /* 0x000000020e027210 */ /* 0x000fca0007f1e0ff */
[----:B------:R-:W-:Y:S01]  /*13050*/  IMAD.X R3, RZ, RZ, R20, P0 ;  /* 0x000000ffff037224 */ /* 0x000fe200000e0614 */
[----:B------:R-:W-:-:S04]  /*13060*/  PLOP3.LUT P0, PT, PT, PT, PT, 0x80, 0x0 ;  /* 0x000000000000781c */ /* 0x000fc80003f0f070 */
[----:B------:R-:W-:Y:S01]  /*13070*/  @!PT LDS RZ, [RZ] ;  /* 0x00000000fffff984 */ /* 0x000fe20000000800 */
[----:B------:R-:W-:Y:S01]  /*13080*/  @!PT LDS RZ, [RZ] ;  /* 0x00000000fffff984 */ /* 0x000fe20000000800 */
[----:B------:R-:W-:Y:S01]  /*13090*/  @!PT LDS RZ, [RZ] ;  /* 0x00000000fffff984 */ /* 0x000fe20000000800 */
[----:B------:R0:W-:Y:S01]  /*130a0*/  LDGSTS.E.BYPASS.LTC128B.128 [R10+0x11c00], desc[UR36][R2.64], !P2 ;  /* 0x11c00000020a7fae */ /* 0x0001e2000d101d64 */
[----:B------:R-:W-:-:S08]  /*130b0*/  NOP ;  /* 0x0000000000007918 */ /* 0x000fd00000000000 */
.L_x_13866:
        /* <DEDUP_REMOVED lines=12> */
.L_x_13867:
[----:B------:R0:W-:Y:S01]  /*13180*/  SYNCS.ARRIVE.TRANS64.A1T0 RZ, [R7+URZ+0x16830], RZ ;  /* 0x016830ff07ff79a7 */ /* 0x0001e2000810003f */
[----:B------:R-:W-:Y:S05]  /*13190*/  @!P3 BRA `(.L_x_13868) ;  /* 0x000000000004b947 */ /* 0x000fea0003800000 */
[----:B------:R-:W-:Y:S01]  /*131a0*/  BPT.TRAP 0x1 ;  /* 0x000000040000795c */ /* 0x000fe20000300000 */
.L_x_13868:
[----:B------:R-:W-:Y:S01]  /*131b0*/  SHF.L.U32 R2, R22, 0x1f, RZ ;  /* 0x0000001f16027819 */ /* 0x000fe200000006ff */
[----:B------:R-:W-:Y:S01]  /*131c0*/  BSSY B1, `(.L_x_13869) ;  /* 0x0000004000017945 */ /* 0x000fe20003800000 */
[----:B0-----:R-:W-:-:S04]  /*131d0*/  LEA R7, R8, UR48, 0x3 ;  /* 0x0000003008077c11 */ /* 0x001fc8000f8e18ff */
[----:B------:R-:W0:Y:S02]  /*131e0*/  SYNCS.PHASECHK.TRANS64.TRYWAIT P0, [R7+URZ+0x16860], R2 ;  /* 0x01686002070075a7 */ /* 0x000e24000800017f */
[----:B0-----:R-:W-:Y:S05]  /*131f0*/  @!P0 BRA `(.L_x_13870) ;  /* 0x00000034005c8947 */ /* 0x001fea0003800000 */
.L_x_13958:
[----:B------:R-:W-:Y:S05]  /*13200*/  BSYNC B1 ;  /* 0x0000000000017941 */ /* 0x000fea0003800000 */
.L_x_13869:
[----:B------:R-:W-:Y:S01]  /*13210*/  UMOV UR4, 0xffffffff ;  /* 0xffffffff00047882 */ /* 0x000fe20000000000 */
[----:B------:R-:W-:Y:S02]  /*13220*/  IMAD R8, R8, 0x2000, R23 ;  /* 0x0000200008087824 */ /* 0x000fe400078e0217 */
[----:B------:R-:W-:Y:S01]  /*13230*/  IMAD.SHL.U32 R20, R17, 0x2, RZ ;  /* 0x0000000211147824 */ /* 0x000fe200078e00ff */
        /* <DEDUP_REMOVED lines=21> */
[----:B------:R-:W2:Y:S03]  /*13390*/  SHFL.IDX PT, R12, R16, 0x4, 0x181f ;  /* 0x00981f00100c7f89 */ /* 0x000ea600000e0000 */
[----:B-----5:R-:W-:Y:S02]  /*133a0*/  IMAD.X R3, RZ, RZ, R10, P2 ;  /* 0x000000ffff037224 */ /* 0x020fe400010e060a */
[----:B------:R-:W3:Y:S04]  /*133b0*/  SHFL.IDX PT, R10, R19, 0x4, 0x181f ;  /* 0x00981f00130a7f89 */ /* 0x000ee800000e0000 */
        /* <DEDUP_REMOVED lines=15> */
[----:B0-----:R-:W-:-:S05]  /*134b0*/  IADD3 R2, P2, R11, R20, RZ ;  /* 0x000000140b027210 */ /* 0x001fca0007f5e0ff */
[----:B-1----:R-:W-:-:S05]  /*134c0*/  IMAD.X R3, RZ, RZ, R9, P2 ;  /* 0x000000ffff037224 */ /* 0x002fca00010e0609 */
[----:B------:R2:W-:Y:S01]  /*134d0*/  LDGSTS.E.BYPASS.LTC128B.128 [R8+0x2c00], desc[UR36][R2.64], !P0 ;  /* 0x02c0000002087fae */ /* 0x0005e2000c101d64 */
[----:B------:R-:W-:Y:S02]  /*134e0*/  ISETP.LT.OR P0, PT, R4, 0x61, P1 ;  /* 0x000000610400780c */ /* 0x000fe40000f01670 */
[----:B--2---:R-:W-:-:S05]  /*134f0*/  IADD3 R2, P2, R12, R20, RZ ;  /* 0x000000140c027210 */ /* 0x004fca0007f5e0ff */
[----:B---3--:R-:W-:-:S06]  /*13500*/  IMAD.X R3, RZ, RZ, R10, P2 ;  /* 0x000000ffff037224 */ /* 0x008fcc00010e060a */
[----:B----4-:R0:W-:Y:S02]  /*13510*/  LDGSTS.E.BYPASS.LTC128B.128 [R8+0x3400], desc[UR36][R2.64], !P0 ;  /* 0x0340000002087fae */ /* 0x0101e4000c101d64 */
.L_x_13976:
        /* <DEDUP_REMOVED lines=19> */
.L_x_13872:
        /* <DEDUP_REMOVED lines=12> */
.L_x_13873:
[----:B------:R-:W-:Y:S01]  /*13710*/  R2UR UR4, R28 ;  /* 0x000000001c0472ca */ /* 0x000fe200000e0000 */
[----:B------:R-:W-:Y:S01]  /*13720*/  ULDC.64 UR6, c[0x0][0x330] ;  /* 0x0000cc0000067ab9 */ /* 0x000fe20000000a00 */
[----:B------:R-:W-:Y:S01]  /*13730*/  VIADD R27, R27, 0xffffffff ;  /* 0xffffffff1b1b7836 */ /* 0x000fe20000000000 */
[----:B------:R0:W-:Y:S01]  /*13740*/  SYNCS.ARRIVE.TRANS64.A1T0 RZ, [R7+URZ+0x16850], RZ ;  /* 0x016850ff07ff79a7 */ /* 0x0001e2000810003f */
[----:B------:R-:W-:Y:S02]  /*13750*/  IMAD.U32 R5, RZ, RZ, UR6 ;  /* 0x00000006ff057e24 */ /* 0x000fe4000f8e00ff */
[----:B------:R-:W-:Y:S01]  /*13760*/  IMAD.MOV.U32 R3, RZ, RZ, R9 ;  /* 0x000000ffff037224 */ /* 0x000fe200078e0009 */
[----:B------:R-:W-:Y:S01]  /*13770*/  ISETP.GT.AND P0, PT, R27, UR52, PT ;  /* 0x000000341b007c0c */ /* 0x000fe2000bf04270 */
[----:B------:R-:W-:Y:S02]  /*13780*/  VIADD R4, R4, 0x80 ;  /* 0x0000008004047836 */ /* 0x000fe40000000000 */
[----:B------:R-:W-:-:S03]  /*13790*/  IMAD.WIDE.U32 R2, R5, UR42, R2 ;  /* 0x0000002a05027c25 */ /* 0x000fc6000f8e0002 */
[----:B------:R-:W-:Y:S01]  /*137a0*/  UIMAD UR4, UR4, UR6, URZ ;  /* 0x00000006040472a4 */ /* 0x000fe2000f8e023f */
[----:B------:R-:W-:Y:S02]  /*137b0*/  VIADD R0, R0, 0xffffff80 ;  /* 0xffffff8000007836 */ /* 0x000fe40000000000 */
[----:B------:R-:W-:Y:S01]  /*137c0*/  IMAD.MOV.U32 R22, RZ, RZ, R25 ;  /* 0x000000ffff167224 */ /* 0x000fe200078e0019 */
[----:B------:R-:W-:Y:S01]  /*137d0*/  UIMAD UR4, UR42, UR7, UR4 ;  /* 0x000000072a0472a4 */ /* 0x000fe2000f8e0204 */
[----:B------:R-:W-:Y:S02]  /*137e0*/  IMAD.MOV.U32 R8, RZ, RZ, R21 ;  /* 0x000000ffff087224 */ /* 0x000fe400078e0015 */
[----:B------:R-:W-:Y:S02]  /*137f0*/  ULDC.64 UR6, c[0x0][0x318] ;  /* 0x0000c60000067ab9 */ /* 0x000fe40000000a00 */
[----:B------:R-:W-:Y:S01]  /*13800*/  LEA R16, P2, R2, UR6, 0x1 ;  /* 0x0000000602107c11 */ /* 0x000fe2000f8408ff */
[----:B------:R-:W-:-:S05]  /*13810*/  VIADD R19, R3, UR4 ;  /* 0x0000000403137c36 */ /* 0x000fca0008000000 */
[----:B------:R-:W-:Y:S01]  /*13820*/  LEA.HI.X R19, R2, UR7, R19, 0x1, P2 ;  /* 0x0000000702137c11 */ /* 0x000fe200090f0c13 */
[----:B0-----:R-:W-:Y:S06]  /*13830*/  @P0 BRA `(.L_x_13874) ;  /* 0xfffffff000600947 */ /* 0x001fec000383ffff */
[----:B------:R-:W-:Y:S05]  /*13840*/  BSYNC B0 ;  /* 0x0000000000007941 */ /* 0x000fea0003800000 */
.L_x_13861:
[----:B------:R-:W-:-:S06]  /*13850*/  ULOP3.LUT UR4, UR38, 0x2, URZ, 0xfc, !UPT ;  /* 0x0000000226047892 */ /* 0x000fcc000f8efc3f */
[----:B0-----:R-:W-:-:S05]  /*13860*/  IMAD.U32 R0, RZ, RZ, UR4 ;  /* 0x00000004ff007e24 */ /* 0x001fca000f8e00ff */
[----:B------:R-:W-:-:S13]  /*13870*/  ISETP.NE.AND P0, PT, R0, 0x3, PT ;  /* 0x000000030000780c */ /* 0x000fda0003f05270 */
[----:B------:R-:W-:Y:S05]  /*13880*/  @!P0 BRA `(.L_x_13875) ;  /* 0x0000000000048947 */ /* 0x000fea0003800000 */
[----:B------:R-:W-:Y:S01]  /*13890*/  BPT.TRAP 0x1 ;  /* 0x000000040000795c */ /* 0x000fe20000300000 */
.L_x_13875:
[----:B------:R-:W-:Y:S01]  /*138a0*/  LEA R0, R21, UR48, 0x3 ;  /* 0x0000003015007c11 */ /* 0x000fe2000f8e18ff */
        /* <DEDUP_REMOVED lines=11> */
.L_x_13977:
[----:B------:R-:W-:Y:S05]  /*13960*/  BSYNC B0 ;  /* 0x0000000000007941 */ /* 0x000fea0003800000 */
.L_x_13876:
[----:B------:R-:W-:-:S03]  /*13970*/  UMOV UR4, 0xffffffff ;  /* 0xffffffff00047882 */ /* 0x000fc60000000000 */
[----:B------:R-:W-:Y:S05]  /*13980*/  BRA.DIV UR4, `(.L_x_13878) ;  /* 0x0000003604ec7947 */ /* 0x000fea000b800000 */
[----:B------:R-:W1:Y:S01]  /*13990*/  SHFL.IDX PT, R14, R16, RZ, 0x181f ;  /* 0x00181fff100e7589 */ /* 0x000e6200000e0000 */
[----:B------:R-:W-:Y:S01]  /*139a0*/  ULDC UR4, c[0x0][0x2f4] ;  /* 0x0000bd0000047ab9 */ /* 0x000fe20000000800 */
[----:B------:R-:W-:Y:S02]  /*139b0*/  LEA R4, R4, UR48, 0x1 ;  /* 0x0000003004047c11 */ /* 0x000fe4000f8e08ff */
[----:B------:R-:W2:Y:S01]  /*139c0*/  SHFL.IDX PT, R2, R16, 0x1, 0x181f ;  /* 0x00381f0010027f89 */ /* 0x000ea200000e0000 */
[C---:B------:R-:W-:Y:S01]  /*139d0*/  ISETP.GE.AND P0, PT, R17.reuse, UR4, PT ;  /* 0x0000000411007c0c */ /* 0x040fe2000bf06270 */
[----:B------:R-:W-:Y:S02]  /*139e0*/  IMAD.SHL.U32 R17, R17, 0x2, RZ ;  /* 0x0000000211117824 */ /* 0x000fe400078e00ff */
        /* <DEDUP_REMOVED lines=15> */
[----:B----4-:R-:W-:-:S03]  /*13ae0*/  IMAD.X R3, RZ, RZ, R18, P5 ;  /* 0x000000ffff037224 */ /* 0x010fc600028e0612 */
        /* <DEDUP_REMOVED lines=14> */
[----:B-----5:R-:W-:Y:S01]  /*13bd0*/  IADD3 R2, P2, R14, R17, RZ ;  /* 0x000000110e027210 */ /* 0x020fe20007f5e0ff */
[----:B---3--:R-:W-:Y:S01]  /*13be0*/  IMAD.X R7, RZ, RZ, R20, P3 ;  /* 0x000000ffff077224 */ /* 0x008fe200018e0614 */
[----:B------:R1:W2:Y:S03]  /*13bf0*/  SHFL.IDX PT, R14, R16, 0x7, 0x181f ;  /* 0x00f81f00100e7f89 */ /* 0x0002a600000e0000 */
        /* <DEDUP_REMOVED lines=10> */
.L_x_13995:
[----:B------:R-:W-:Y:S02]  /*13ca0*/  ISETP.LT.OR P0, PT, R5, 0x71, P0 ;  /* 0x000000710500780c */ /* 0x000fe40000701670 */
[----:B-1----:R-:W-:-:S05]  /*13cb0*/  IADD3 R2, P1, R14, R17, RZ ;  /* 0x000000110e027210 */ /* 0x002fca0007f3e0ff */
[----:B------:R-:W-:-:S06]  /*13cc0*/  IMAD.X R3, RZ, RZ, R19, P1 ;  /* 0x000000ffff037224 */ /* 0x000fcc00008e0613 */
[----:B------:R-:W-:Y:S01]  /*13cd0*/  @!PT LDS RZ, [RZ] ;  /* 0x00000000fffff984 */ /* 0x000fe20000000800 */
[----:B------:R-:W-:Y:S01]  /*13ce0*/  @!PT LDS RZ, [RZ] ;  /* 0x00000000fffff984 */ /* 0x000fe20000000800 */
[----:B------:R-:W-:Y:S01]  /*13cf0*/  @!PT LDS RZ, [RZ] ;  /* 0x00000000fffff984 */ /* 0x000fe20000000800 */
[----:B------:R0:W-:Y:S01]  /*13d00*/  LDGSTS.E.BYPASS.LTC128B.128 [R4+0x3c00], desc[UR36][R2.64], !P0 ;  /* 0x03c0000002047fae */ /* 0x0001e2000c101d64 */
[----:B------:R-:W-:Y:S01]  /*13d10*/  PLOP3.LUT P0, PT, PT, PT, PT, 0x80, 0x0 ;  /* 0x000000000000781c */ /* 0x000fe20003f0f070 */
[----:B------:R-:W-:-:S12]  /*13d20*/  NOP ;  /* 0x0000000000007918 */ /* 0x000fd80000000000 */
.L_x_13879:
        /* <DEDUP_REMOVED lines=12> */
.L_x_13880:
[----:B------:R-:W-:Y:S01]  /*13df0*/  VIADD R2, R21, 0x1 ;  /* 0x0000000115027836 */ /* 0x000fe20000000000 */
[----:B------:R0:W-:Y:S04]  /*13e00*/  SYNCS.ARRIVE.TRANS64.A1T0 RZ, [R0+URZ+0x16850], RZ ;  /* 0x016850ff00ff79a7 */ /* 0x0001e8000810003f */
[----:B------:R-:W-:-:S04]  /*13e10*/  ISETP.NE.AND P0, PT, R2, 0x2, PT ;  /* 0x000000020200780c */ /* 0x000fc80003f05270 */
[----:B0-----:R-:W-:Y:S02]  /*13e20*/  SEL R0, RZ, 0x1, P0 ;  /* 0x00000001ff007807 */ /* 0x001fe40000000000 */
[----:B------:R-:W-:Y:S02]  /*13e30*/  SEL R2, R2, RZ, P0 ;  /* 0x000000ff02027207 */ /* 0x000fe40000000000 */
[----:B------:R-:W-:-:S07]  /*13e40*/  LOP3.LUT R0, R25, R0, RZ, 0x3c, !PT ;  /* 0x0000000019007212 */ /* 0x000fce00078e3cff */
.L_x_13842:
[----:B------:R-:W0:Y:S01]  /*13e50*/  S2R R4, SR_CgaCtaId ;  /* 0x0000000000047919 */ /* 0x000e220000008800 */
[----:B------:R-:W-:Y:S02]  /*13e60*/  MOV R3, 0x400 ;  /* 0x0000040000037802 */ /* 0x000fe40000000f00 */
[----:B------:R-:W-:Y:S02]  /*13e70*/  SHF.L.U32 R10, R10, 0x1f, RZ ;  /* 0x0000001f0a0a7819 */ /* 0x000fe400000006ff */
[----:B0-----:R-:W-:-:S04]  /*13e80*/  LEA R7, R4, R3, 0x18 ;  /* 0x0000000304077211 */ /* 0x001fc800078ec0ff */
[----:B------:R-:W0:Y:S02]  /*13e90*/  SYNCS.PHASECHK.TRANS64.TRYWAIT P0, [R7+URZ+0x16820], R10 ;  /* 0x0168200a070075a7 */ /* 0x000e24000800017f */
[----:B0-----:R-:W-:Y:S05]  /*13ea0*/  @!P0 BRA `(.L_x_13881) ;  /* 0x0000003800f08947 */ /* 0x001fea0003800000 */
.L_x_13996:
[----:B------:R-:W-:-:S03]  /*13eb0*/  UMOV UR4, 0xffffffff ;  /* 0xffffffff00047882 */ /* 0x000fc60000000000 */
[----:B------:R-:W-:Y:S05]  /*13ec0*/  BRA.DIV UR4, `(.L_x_13882) ;  /* 0x0000003a04fc7947 */ /* 0x000fea000b800000 */
[----:B------:R-:W1:Y:S02]  /*13ed0*/  S2R R3, SR_TID.X ;  /* 0x0000000000037919 */ /* 0x000e640000002100 */
[----:B-1----:R-:W-:-:S04]  /*13ee0*/  SHF.R.U32.HI R3, RZ, 0x5, R3 ;  /* 0x00000005ff037819 */ /* 0x002fc80000011603 */
[----:B------:R-:W-:-:S05]  /*13ef0*/  LOP3.LUT R3, R3, 0x3, RZ, 0xc0, !PT ;  /* 0x0000000303037812 */ /* 0x000fca00078ec0ff */
[----:B------:R1:W2:Y:S02]  /*13f00*/  SHFL.IDX PT, R14, R3, RZ, 0x1f ;  /* 0x00001fff030e7589 */ /* 0x0002a400000e0000 */
.L_x_13999:
[----:B--2---:R-:W-:-:S13]  /*13f10*/  ISETP.NE.AND P0, PT, R14, RZ, PT ;  /* 0x000000ff0e00720c */ /* 0x004fda0003f05270 */
[----:B------:R-:W-:Y:S05]  /*13f20*/  @P0 BRA `(.L_x_13750) ;  /* 0x0000000000880947 */ /* 0x000fea0003800000 */
[----:B------:R-:W-:-:S03]  /*13f30*/  UMOV UR4, 0xffffffff ;  /* 0xffffffff00047882 */ /* 0x000fc60000000000 */
[----:B------:R-:W-:Y:S05]  /*13f40*/  BRA.DIV UR4, `(.L_x_13883) ;  /* 0x0000003e04107947 */ /* 0x000fea000b800000 */
[----:B------:R-:W-:-:S13]  /*13f50*/  ELECT P6, URZ, PT ;  /* 0x00000000003f782f */ /* 0x000fda00038c0000 */
.L_x_14002:
[----:B------:R-:W-:Y:S05]  /*13f60*/  @!P6 BRA `(.L_x_13750) ;  /* 0x000000000078e947 */ /* 0x000fea0003800000 */
[----:B------:R-:W-:-:S06]  /*13f70*/  ULOP3.LUT UR4, UR38, 0x2, URZ, 0xfc, !UPT ;  /* 0x0000000226047892 */ /* 0x000fcc000f8efc3f */
[----:B-1----:R-:W-:-:S05]  /*13f80*/  IMAD.U32 R3, RZ, RZ, UR4 ;  /* 0x00000004ff037e24 */ /* 0x002fca000f8e00ff */
[----:B------:R-:W-:-:S13]  /*13f90*/  ISETP.NE.AND P0, PT, R3, 0x3, PT ;  /* 0x000000030300780c */ /* 0x000fda0003f05270 */
[----:B------:R-:W-:Y:S05]  /*13fa0*/  @!P0 BRA `(.L_x_13884) ;  /* 0x0000000000048947 */ /* 0x000fea0003800000 */
[----:B------:R-:W-:Y:S01]  /*13fb0*/  BPT.TRAP 0x1 ;  /* 0x000000040000795c */ /* 0x000fe20000300000 */
.L_x_13884:
[----:B------:R-:W-:Y:S01]  /*13fc0*/  IMAD R5, R2, 0x8, R7 ;  /* 0x0000000802057824 */ /* 0x000fe200078e0207 */
[----:B------:R-:W-:Y:S01]  /*13fd0*/  SHF.L.U32 R4, R0, 0x1f, RZ ;  /* 0x0000001f00047819 */ /* 0x000fe200000006ff */
[----:B------:R-:W-:-:S03]  /*13fe0*/  VIADD R2, R2, 0x1 ;  /* 0x0000000102027836 */ /* 0x000fc60000000000 */
[----:B------:R-:W1:Y:S02]  /*13ff0*/  SYNCS.PHASECHK.TRANS64.TRYWAIT P1, [R5+URZ+0x16840], R4 ;  /* 0x01684004050075a7 */ /* 0x000e64000802017f */
[----:B------:R-:W-:-:S04]  /*14000*/  ISETP.NE.AND P2, PT, R2, 0x2, PT ;  /* 0x000000020200780c */ /* 0x000fc80003f45270 */
[----:B------:R-:W-:Y:S01]  /*14010*/  SEL R3, RZ, 0x1, P2 ;  /* 0x00000001ff037807 */ /* 0x000fe20001000000 */
[----:B-1----:R-:W-:Y:S08]  /*14020*/  @!P1 BRA `(.L_x_13885) ;  /* 0x0000003800f89947 */ /* 0x002ff00003800000 */
.L_x_14003:
[----:B------:R-:W-:Y:S02]  /*14030*/  SEL R2, R2, RZ, P2 ;  /* 0x000000ff02027207 */ /* 0x000fe40001000000 */
[----:B------:R-:W-:Y:S01]  /*14040*/  LOP3.LUT R0, R0, R3, RZ, 0x3c, !PT ;  /* 0x0000000300007212 */ /* 0x000fe200078e3cff */
[----:B------:R-:W-:Y:S06]  /*14050*/  @!P0 BRA `(.L_x_13886) ;  /* 0x0000000000048947 */ /* 0x000fec0003800000 */
[----:B------:R-:W-:Y:S01]  /*14060*/  BPT.TRAP 0x1 ;  /* 0x000000040000795c */ /* 0x000fe20000300000 */
.L_x_13886:
[----:B------:R-:W-:Y:S01]  /*14070*/  IMAD R3, R2, 0x8, R7 ;  /* 0x0000000802037824 */ /* 0x000fe200078e0207 */
[----:B------:R-:W-:-:S04]  /*14080*/  SHF.L.U32 R0, R0, 0x1f, RZ ;  /* 0x0000001f00007819 */ /* 0x000fc800000006ff */
[----:B------:R-:W2:Y:S02]  /*14090*/  SYNCS.PHASECHK.TRANS64.TRYWAIT P1, [R3+URZ+0x16840], R0 ;  /* 0x01684000030075a7 */ /* 0x000ea4000802017f */
[----:B--2---:R-:W-:Y:S05]  /*140a0*/  @!P1 BRA `(.L_x_13887) ;  /* 0x0000003800ec9947 */ /* 0x004fea0003800000 */
.L_x_14004:
[----:B------:R-:W-:Y:S05]  /*140b0*/  @!P0 BRA `(.L_x_13888) ;  /* 0x0000000000048947 */ /* 0x000fea0003800000 */
[----:B------:R-:W-:Y:S01]  /*140c0*/  BPT.TRAP 0x1 ;  /* 0x000000040000795c */ /* 0x000fe20000300000 */
.L_x_13888:
[----:B------:R-:W3:Y:S02]  /*140d0*/  SYNCS.PHASECHK.TRANS64.TRYWAIT P1, [R5+URZ+0x16860], R4 ;  /* 0x01686004050075a7 */ /* 0x000ee4000802017f */
[----:B---3--:R-:W-:Y:S05]  /*140e0*/  @!P1 BRA `(.L_x_13889) ;  /* 0x0000003800f09947 */ /* 0x008fea0003800000 */
.L_x_14005:
[----:B------:R-:W-:Y:S05]  /*140f0*/  @!P0 BRA `(.L_x_13890) ;  /* 0x0000000000048947 */ /* 0x000fea0003800000 */
[----:B------:R-:W-:Y:S01]  /*14100*/  BPT.TRAP 0x1 ;  /* 0x000000040000795c */ /* 0x000fe20000300000 */
.L_x_13890:
[----:B----4-:R4:W0:Y:S02]  /*14110*/  SYNCS.PHASECHK.TRANS64.TRYWAIT P0, [R3+URZ+0x16860], R0 ;  /* 0x01686000030075a7 */ /* 0x010824000800017f */
[----:B0-----:R-:W-:Y:S05]  /*14120*/  @!P0 NANOSLEEP.SYNCS 0x989680 ;  /* 0x009896800000895d */ /* 0x001fea0003900000 */
[----:B------:R-:W0:Y:S02]  /*14130*/  @!P0 SYNCS.PHASECHK.TRANS64 P0, [R3+URZ+0x16860], R0 ;  /* 0x01686000030085a7 */ /* 0x000e24000800007f */
[----:B0-----:R-:W-:Y:S05]  /*14140*/  @!P0 BRA `(.L_x_13890) ;  /* 0xfffffffc00f08947 */ /* 0x001fea000383ffff */
.L_x_13750:
[----:B------:R-:W-:Y:S05]  /*14150*/  BSYNC B6 ;  /* 0x0000000000067941 */ /* 0x000fea0003800000 */
.L_x_13747:
[----:B------:R-:W-:Y:S05]  /*14160*/  EXIT ;  /* 0x000000000000794d */ /* 0x000fea0003800000 */
.L_x_13760:
[----:B0-----:R-:W-:-:S04]  /*14170*/  IMAD.U32 R3, RZ, RZ, UR43 ;  /* 0x0000002bff037e24 */ /* 0x001fc8000f8e00ff */
[----:B------:R0:W1:Y:S03]  /*14180*/  SYNCS.PHASECHK.TRANS64.TRYWAIT P0, [R3+URZ+0x16800], R0 ;  /* 0x01680000030075a7 */ /* 0x000066000800017f */
[----:B-1----:R-:W-:Y:S05]  /*14190*/  @!P0 NANOSLEEP.SYNCS 0x989680 ;  /* 0x009896800000895d */ /* 0x002fea0003900000 */
[----:B------:R-:W1:Y:S02]  /*141a0*/  @!P0 SYNCS.PHASECHK.TRANS64 P0, [R3+URZ+0x16800], R0 ;  /* 0x01680000030085a7 */ /* 0x000e64000800007f */
[----:B-1----:R-:W-:Y:S05]  /*141b0*/  @!P0 BRA `(.L_x_13760) ;  /* 0xfffffffc00ec8947 */ /* 0x002fea000383ffff */
[----:B------:R-:W-:Y:S05]  /*141c0*/  BRA `(.L_x_13891) ;  /* 0xfffffed400147947 */ /* 0x000fea000383ffff */
.L_x_13764:
[----:B0-----:R-:W-:-:S04]  /*141d0*/  IMAD.U32 R3, RZ, RZ, UR43 ;  /* 0x0000002bff037e24 */ /* 0x001fc8000f8e00ff */
[----:B------:R0:W2:Y:S03]  /*141e0*/  SYNCS.PHASECHK.TRANS64.TRYWAIT P1, [R3+URZ+0x16830], R0 ;  /* 0x01683000030075a7 */ /* 0x0000a6000802017f */
[----:B--2---:R-:W-:Y:S05]  /*141f0*/  @!P1 NANOSLEEP.SYNCS 0x989680 ;  /* 0x009896800000995d */ /* 0x004fea0003900000 */
[----:B------:R-:W2:Y:S02]  /*14200*/  @!P1 SYNCS.PHASECHK.TRANS64 P1, [R3+URZ+0x16830], R0 ;  /* 0x01683000030095a7 */ /* 0x000ea4000802007f */
[----:B--2---:R-:W-:Y:S05]  /*14210*/  @!P1 BRA `(.L_x_13764) ;  /* 0xfffffffc00ec9947 */ /* 0x004fea000383ffff */
[----:B------:R-:W-:Y:S05]  /*14220*/  BRA `(.L_x_13763) ;  /* 0xfffffed400307947 */ /* 0x000fea000383ffff */
.L_x_13781:
[----:B-1----:R-:W-:-:S04]  /*14230*/  IMAD.U32 R11, RZ, RZ, UR7 ;  /* 0x00000007ff0b7e24 */ /* 0x002fc8000f8e00ff */
[----:B------:R1:W2:Y:S03]  /*14240*/  SYNCS.PHASECHK.TRANS64.TRYWAIT P1, [R11+URZ+0x16830], R10 ;  /* 0x0168300a0b0075a7 */ /* 0x0002a6000802017f */
[----:B--2---:R-:W-:Y:S05]  /*14250*/  @!P1 NANOSLEEP.SYNCS 0x989680 ;  /* 0x009896800000995d */ /* 0x004fea0003900000 */
[----:B------:R-:W2:Y:S02]  /*14260*/  @!P1 SYNCS.PHASECHK.TRANS64 P1, [R11+URZ+0x16830], R10 ;  /* 0x0168300a0b0095a7 */ /* 0x000ea4000802007f */
[----:B--2---:R-:W-:Y:S05]  /*14270*/  @!P1 BRA `(.L_x_13781) ;  /* 0xfffffffc00ec9947 */ /* 0x004fea000383ffff */
[----:B------:R-:W-:Y:S05]  /*14280*/  BRA `(.L_x_13778) ;  /* 0xffffff1000447947 */ /* 0x000fea000383ffff */
.L_x_13785:
[----:B-1----:R-:W-:-:S04]  /*14290*/  IMAD.U32 R11, RZ, RZ, UR10 ;  /* 0x0000000aff0b7e24 */ /* 0x002fc8000f8e00ff */
[----:B------:R1:W2:Y:S03]  /*142a0*/  SYNCS.PHASECHK.TRANS64.TRYWAIT P1, [R11+URZ+0x16850], R10 ;  /* 0x0168500a0b0075a7 */ /* 0x0002a6000802017f */
[----:B--2---:R-:W-:Y:S05]  /*142b0*/  @!P1 NANOSLEEP.SYNCS 0x989680 ;  /* 0x009896800000995d */ /* 0x004fea0003900000 */
[----:B------:R-:W2:Y:S02]  /*142c0*/  @!P1 SYNCS.PHASECHK.TRANS64 P1, [R11+URZ+0x16850], R10 ;  /* 0x0168500a0b0095a7 */ /* 0x000ea4000802007f */
[----:B--2---:R-:W-:Y:S05]  /*142d0*/  @!P1 BRA `(.L_x_13785) ;  /* 0xfffffffc00ec9947 */ /* 0x004fea000383ffff */
[----:B------:R-:W-:Y:S05]  /*142e0*/  BRA `(.L_x_13782) ;  /* 0xffffff1000c87947 */ /* 0x000fea000383ffff */
.L_x_13804:
[----:B-1----:R-:W-:-:S04]  /*142f0*/  IMAD.U32 R11, RZ, RZ, UR7 ;  /* 0x00000007ff0b7e24 */ /* 0x002fc8000f8e00ff */
[----:B------:R1:W2:Y:S03]  /*14300*/  SYNCS.PHASECHK.TRANS64.TRYWAIT P1, [R11+URZ+0x16830], R10 ;  /* 0x0168300a0b0075a7 */ /* 0x0002a6000802017f */
[----:B--2---:R-:W-:Y:S05]  /*14310*/  @!P1 NANOSLEEP.SYNCS 0x989680 ;  /* 0x009896800000995d */ /* 0x004fea0003900000 */
[----:B------:R-:W2:Y:S02]  /*14320*/  @!P1 SYNCS.PHASECHK.TRANS64 P1, [R11+URZ+0x16830], R10 ;  /* 0x0168300a0b0095a7 */ /* 0x000ea4000802007f */
[----:B--2---:R-:W-:Y:S05]  /*14330*/  @!P1 BRA `(.L_x_13804) ;  /* 0xfffffffc00ec9947 */ /* 0x004fea000383ffff */
[----:B------:R-:W-:Y:S05]  /*14340*/  BRA `(.L_x_13801) ;  /* 0xffffff4800547947 */ /* 0x000fea000383ffff */
.L_x_13808:
[----:B-1----:R-:W-:-:S04]  /*14350*/  IMAD.U32 R11, RZ, RZ, UR10 ;  /* 0x0000000aff0b7e24 */ /* 0x002fc8000f8e00ff */
[----:B------:R1:W2:Y:S03]  /*14360*/  SYNCS.PHASECHK.TRANS64.TRYWAIT P1, [R11+URZ+0x16850], R10 ;  /* 0x0168500a0b0075a7 */ /* 0x0002a6000802017f */
[----:B--2---:R-:W-:Y:S05]  /*14370*/  @!P1 NANOSLEEP.SYNCS 0x989680 ;  /* 0x009896800000995d */ /* 0x004fea0003900000 */
[----:B------:R-:W2:Y:S02]  /*14380*/  @!P1 SYNCS.PHASECHK.TRANS64 P1, [R11+URZ+0x16850], R10 ;  /* 0x0168500a0b0095a7 */ /* 0x000ea4000802007f */
[----:B--2---:R-:W-:Y:S05]  /*14390*/  @!P1 BRA `(.L_x_13808) ;  /* 0xfffffffc00ec9947 */ /* 0x004fea000383ffff */
[----:B------:R-:W-:Y:S05]  /*143a0*/  BRA `(.L_x_13805) ;  /* 0xffffff4800d87947 */ /* 0x000fea000383ffff */
.L_x_13816:
[----:B-1----:R-:W-:-:S04]  /*143b0*/  IMAD.U32 R12, RZ, RZ, UR10 ;  /* 0x0000000aff0c7e24 */ /* 0x002fc8000f8e00ff */
[----:B------:R1:W2:Y:S03]  /*143c0*/  SYNCS.PHASECHK.TRANS64.TRYWAIT P1, [R12+URZ+0x16830], R11 ;  /* 0x0168300b0c0075a7 */ /* 0x0002a6000802017f */
[----:B--2---:R-:W-:Y:S05]  /*143d0*/  @!P1 NANOSLEEP.SYNCS 0x989680 ;  /* 0x009896800000995d */ /* 0x004fea0003900000 */
[----:B------:R-:W2:Y:S02]  /*143e0*/  @!P1 SYNCS.PHASECHK.TRANS64 P1, [R12+URZ+0x16830], R11 ;  /* 0x0168300b0c0095a7 */ /* 0x000ea4000802007f */
[----:B--2---:R-:W-:Y:S05]  /*143f0*/  @!P1 BRA `(.L_x_13816) ;  /* 0xfffffffc00ec9947 */ /* 0x004fea000383ffff */
[----:B------:R-:W-:Y:S05]  /*14400*/  BRA `(.L_x_13813) ;  /* 0xffffff6c00947947 */ /* 0x000fea000383ffff */
.L_x_13820:
[----:B-1----:R-:W-:-:S04]  /*14410*/  IMAD.U32 R12, RZ, RZ, UR10 ;  /* 0x0000000aff0c7e24 */ /* 0x002fc8000f8e00ff */
[----:B------:R1:W2:Y:S03]  /*14420*/  SYNCS.PHASECHK.TRANS64.TRYWAIT P1, [R12+URZ+0x16850], R11 ;  /* 0x0168500b0c0075a7 */ /* 0x0002a6000802017f */
[----:B--2---:R-:W-:Y:S05]  /*14430*/  @!P1 NANOSLEEP.SYNCS 0x989680 ;  /* 0x009896800000995d */ /* 0x004fea0003900000 */
[----:B------:R-:W2:Y:S02]  /*14440*/  @!P1 SYNCS.PHASECHK.TRANS64 P1, [R12+URZ+0x16850], R11 ;  /* 0x0168500b0c0095a7 */ /* 0x000ea4000802007f */
[----:B--2---:R-:W-:Y:S05]  /*14450*/  @!P1 BRA `(.L_x_13820) ;  /* 0xfffffffc00ec9947 */ /* 0x004fea000383ffff */
[----:B------:R-:W-:Y:S05]  /*14460*/  BRA `(.L_x_13817) ;  /* 0xffffff7000087947 */ /* 0x000fea000383ffff */
.L_x_13835:
[----:B-1----:R-:W-:-:S04]  /*14470*/  IMAD.U32 R5, RZ, RZ, UR8 ;  /* 0x00000008ff057e24 */ /* 0x002fc8000f8e00ff */
[----:B------:R1:W3:Y:S03]  /*14480*/  SYNCS.PHASECHK.TRANS64.TRYWAIT P1, [R5+URZ+0x16850], R0 ;  /* 0x01685000050075a7 */ /* 0x0002e6000802017f */
[----:B---3--:R-:W-:Y:S05]  /*14490*/  @!P1 NANOSLEEP.SYNCS 0x989680 ;  /* 0x009896800000995d */ /* 0x008fea0003900000 */
[----:B------:R-:W3:Y:S02]  /*144a0*/  @!P1 SYNCS.PHASECHK.TRANS64 P1, [R5+URZ+0x16850], R0 ;  /* 0x01685000050095a7 */ /* 0x000ee4000802007f */
[----:B---3--:R-:W-:Y:S05]  /*144b0*/  @!P1 BRA `(.L_x_13835) ;  /* 0xfffffffc00ec9947 */ /* 0x008fea000383ffff */
[----:B------:R-:W-:Y:S05]  /*144c0*/  BRA `(.L_x_13834) ;  /* 0xffffffa000a47947 */ /* 0x000fea000383ffff */
.L_x_13853:
[----:B------:R-:W-:Y:S02]  /*144d0*/  IMAD.MOV.U32 R13, RZ, RZ, R17 ;  /* 0x000000ffff0d7224 */ /* 0x000fe400078e0011 */
[----:B------:R-:W-:Y:S02]  /*144e0*/  IMAD.MOV.U32 R12, RZ, RZ, RZ ;  /* 0x000000ffff0c7224 */ /* 0x000fe400078e00ff */
[----:B------:R-:W-:Y:S02]  /*144f0*/  IMAD.MOV.U32 R11, RZ, RZ, 0x1f ;  /* 0x0000001fff0b7424 */ /* 0x000fe400078e00ff */
[----:B------:R-:W-:-:S07]  /*14500*/  IMAD.MOV.U32 R15, RZ, RZ, -0x1 ;  /* 0xffffffffff0f7424 */ /* 0x000fce00078e00ff */
[----:B0----5:R-:W-:Y:S05]  /*14510*/  WARPSYNC.COLLECTIVE R15, `(.L_x_13892) ;  /* 0x000000000f087348 */ /* 0x021fea0003c00000 */
[----:B------:R1:W2:Y:S02]  /*14520*/  SHFL.IDX P6, R14, R13, R12, R11 ;  /* 0x0000000c0d0e7389 */ /* 0x0002a400000c000b */
[----:B012--5:R-:W-:Y:S01]  /*14530*/  ENDCOLLECTIVE ;  /* 0x000000000000791b */ /* 0x027fe20003800000 */
.L_x_13892:
[----:B------:R-:W-:Y:S05]  /*14540*/  BRA `(.L_x_13893) ;  /* 0xffffffcc00207947 */ /* 0x000fea000383ffff */
.L_x_13855:
[----:B0-----:R-:W-:-:S04]  /*14550*/  IMAD.U32 R2, RZ, RZ, UR48 ;  /* 0x00000030ff027e24 */ /* 0x001fc8000f8e00ff */
[----:B------:R0:W1:Y:S03]  /*14560*/  SYNCS.PHASECHK.TRANS64.TRYWAIT P0, [R2+URZ+0x16840], R9 ;  /* 0x01684009020075a7 */ /* 0x000066000800017f */
[----:B-1----:R-:W-:Y:S05]  /*14570*/  @!P0 NANOSLEEP.SYNCS 0x989680 ;  /* 0x009896800000895d */ /* 0x002fea0003900000 */
[----:B------:R-:W1:Y:S02]  /*14580*/  @!P0 SYNCS.PHASECHK.TRANS64 P0, [R2+URZ+0x16840], R9 ;  /* 0x01684009020085a7 */ /* 0x000e64000800007f */
[----:B-1----:R-:W-:Y:S05]  /*14590*/  @!P0 BRA `(.L_x_13855) ;  /* 0xfffffffc00ec8947 */ /* 0x002fea000383ffff */
[----:B------:R-:W-:Y:S05]  /*145a0*/  BRA `(.L_x_13894) ;  /* 0xffffffcc00a87947 */ /* 0x000fea000383ffff */
.L_x_13856:
        /* <DEDUP_REMOVED lines=8> */
.L_x_13896:
[----:B------:R-:W-:Y:S05]  /*14630*/  BSYNC B0 ;  /* 0x0000000000007941 */ /* 0x000fea0003800000 */
.L_x_13895:
        /* <DEDUP_REMOVED lines=9> */
.L_x_13897:
[----:B------:R-:W-:Y:S02]  /*146d0*/  IMAD.MOV.U32 R13, RZ, RZ, R4 ;  /* 0x000000ffff0d7224 */ /* 0x000fe400078e0004 */
[----:B------:R-:W-:Y:S01]  /*146e0*/  IMAD.MOV.U32 R12, RZ, RZ, 0x1 ;  /* 0x00000001ff0c7424 */ /* 0x000fe200078e00ff */
[----:B------:R-:W-:-:S05]  /*146f0*/  @P0 LEA R14, P1, R17, R14, 0x1 ;  /* 0x0000000e110e0211 */ /* 0x000fca00078208ff */
[----:B------:R-:W-:Y:S01]  /*14700*/  @P0 IMAD.X R3, RZ, RZ, R2, P1 ;  /* 0x000000ffff030224 */ /* 0x000fe200008e0602 */
[----:B------:R-:W-:Y:S01]  /*14710*/  ISETP.GE.AND P1, PT, R5, 0x21, PT ;  /* 0x000000210500780c */ /* 0x000fe20003f26270 */
[----:B------:R-:W-:-:S12]  /*14720*/  @P0 IMAD.MOV.U32 R2, RZ, RZ, R14 ;  /* 0x000000ffff020224 */ /* 0x000fd800078e000e */
[----:B------:R-:W-:Y:S05]  /*14730*/  WARPSYNC.COLLECTIVE R15, `(.L_x_13898) ;  /* 0x000000000f087348 */ /* 0x000fea0003c00000 */
[----:B------:R0:W1:Y:S02]  /*14740*/  SHFL.IDX P6, R14, R13, R12, R11 ;  /* 0x0000000c0d0e7389 */ /* 0x00006400000c000b */
[----:B01----:R-:W-:Y:S01]  /*14750*/  ENDCOLLECTIVE ;  /* 0x000000000000791b */ /* 0x003fe20003800000 */
.L_x_13898:
[----:B------:R-:W-:Y:S01]  /*14760*/  @!PT LDS RZ, [RZ] ;  /* 0x00000000fffff984 */ /* 0x000fe20000000800 */
[----:B------:R-:W-:Y:S01]  /*14770*/  @!PT LDS RZ, [RZ] ;  /* 0x00000000fffff984 */ /* 0x000fe20000000800 */
[----:B------:R-:W-:Y:S01]  /*14780*/  @!PT LDS RZ, [RZ] ;  /* 0x00000000fffff984 */ /* 0x000fe20000000800 */
[----:B------:R0:W-:Y:S01]  /*14790*/  @P0 LDGSTS.E.BYPASS.LTC128B.128 [R9+0xe400], desc[UR36][R2.64], !P3 ;  /* 0x0e40000002090fae */ /* 0x0001e2000d901d64 */
[----:B------:R-:W-:Y:S01]  /*147a0*/  ISETP.GE.AND P0, PT, R5, 0x11, PT ;  /* 0x000000110500780c */ /* 0x000fe20003f06270 */
[----:B------:R-:W-:Y:S01]  /*147b0*/  IMAD.MOV.U32 R13, RZ, RZ, R0 ;  /* 0x000000ffff0d7224 */ /* 0x000fe200078e0000 */
[----:B0-----:R-:W-:-:S11]  /*147c0*/  @P1 LEA R9, R23, UR48, 0x1 ;  /* 0x0000003017091c11 */ /* 0x001fd6000f8e08ff */
[----:B------:R-:W-:Y:S01]  /*147d0*/  @P0 LEA R21, R23, UR48, 0x1 ;  /* 0x0000003017150c11 */ /* 0x000fe2000f8e08ff */
[----:B------:R-:W-:-:S07]  /*147e0*/  IMAD.MOV.U32 R7, RZ, RZ, R14 ;  /* 0x000000ffff077224 */ /* 0x000fce00078e000e */
[----:B------:R-:W-:Y:S05]  /*147f0*/  WARPSYNC.COLLECTIVE R15, `(.L_x_13899) ;  /* 0x000000000f087348 */ /* 0x000fea0003c00000 */
[----:B------:R0:W1:Y:S02]  /*14800*/  SHFL.IDX P6, R14, R13, R12, R11 ;  /* 0x0000000c0d0e7389 */ /* 0x00006400000c000b */
[----:B01----:R-:W-:Y:S01]  /*14810*/  ENDCOLLECTIVE ;  /* 0x000000000000791b */ /* 0x003fe20003800000 */
.L_x_13899:
[----:B------:R-:W-:Y:S02]  /*14820*/  IMAD.MOV.U32 R13, RZ, RZ, R4 ;  /* 0x000000ffff0d7224 */ /* 0x000fe400078e0004 */
[----:B------:R-:W-:Y:S01]  /*14830*/  IMAD.MOV.U32 R12, RZ, RZ, 0x2 ;  /* 0x00000002ff0c7424 */ /* 0x000fe200078e00ff */
[----:B------:R-:W-:-:S13]  /*14840*/  @P0 LEA R2, P2, R17, R14, 0x1 ;  /* 0x0000000e11020211 */ /* 0x000fda00078408ff */
[----:B------:R-:W-:Y:S05]  /*14850*/  WARPSYNC.COLLECTIVE R15, `(.L_x_13900) ;  /* 0x000000000f087348 */ /* 0x000fea0003c00000 */
[----:B------:R0:W1:Y:S02]  /*14860*/  SHFL.IDX P6, R14, R13, R12, R11 ;  /* 0x0000000c0d0e7389 */ /* 0x00006400000c000b */
[----:B01----:R-:W-:Y:S01]  /*14870*/  ENDCOLLECTIVE ;  /* 0x000000000000791b */ /* 0x003fe20003800000 */
.L_x_13900:
        /* <DEDUP_REMOVED lines=10> */
.L_x_13901:
[----:B------:R-:W-:Y:S02]  /*14920*/  IMAD.MOV.U32 R13, RZ, RZ, R4 ;  /* 0x000000ffff0d7224 */ /* 0x000fe400078e0004 */
[----:B------:R-:W-:Y:S02]  /*14930*/  IMAD.MOV.U32 R12, RZ, RZ, 0x3 ;  /* 0x00000003ff0c7424 */ /* 0x000fe400078e00ff */
[----:B------:R-:W-:-:S07]  /*14940*/  IMAD.MOV.U32 R8, RZ, RZ, R14 ;  /* 0x000000ffff087224 */ /* 0x000fce00078e000e */
[----:B------:R-:W-:Y:S05]  /*14950*/  WARPSYNC.COLLECTIVE R15, `(.L_x_13902) ;  /* 0x000000000f087348 */ /* 0x000fea0003c00000 */
[----:B------:R0:W1:Y:S02]  /*14960*/  SHFL.IDX P6, R14, R13, R12, R11 ;  /* 0x0000000c0d0e7389 */ /* 0x00006400000c000b */
[----:B01----:R-:W-:Y:S01]  /*14970*/  ENDCOLLECTIVE ;  /* 0x000000000000791b */ /* 0x003fe20003800000 */
.L_x_13902:
[----:B------:R-:W-:-:S05]  /*14980*/  @P1 LEA R2, P0, R17, R8, 0x1 ;  /* 0x0000000811021211 */ /* 0x000fca00078008ff */
[----:B------:R-:W-:Y:S01]  /*14990*/  @P1 IMAD.X R3, RZ, RZ, R6, P0 ;  /* 0x000000ffff031224 */ /* 0x000fe200000e0606 */
[----:B------:R-:W-:-:S04]  /*149a0*/  ISETP.GE.AND P0, PT, R5, 0x31, PT ;  /* 0x000000310500780c */ /* 0x000fc80003f06270 */
[----:B------:R-:W-:Y:S01]  /*149b0*/  @!PT LDS RZ, [RZ] ;  /* 0x00000000fffff984 */ /* 0x000fe20000000800 */
[----:B------:R-:W-:Y:S01]  /*149c0*/  @!PT LDS RZ, [RZ] ;  /* 0x00000000fffff984 */ /* 0x000fe20000000800 */
[----:B------:R-:W-:Y:S01]  /*149d0*/  @!PT LDS RZ, [RZ] ;  /* 0x00000000fffff984 */ /* 0x000fe20000000800 */
[----:B------:R0:W-:Y:S01]  /*149e0*/  @P1 LDGSTS.E.BYPASS.LTC128B.128 [R9+0xf400], desc[UR36][R2.64], !P3 ;  /* 0x0f40000002091fae */ /* 0x0001e2000d901d64 */
[----:B------:R-:W-:Y:S01]  /*149f0*/  IMAD.MOV.U32 R13, RZ, RZ, R0 ;  /* 0x000000ffff0d7224 */ /* 0x000fe200078e0000 */
[----:B------:R-:W-:-:S07]  /*14a00*/  ISETP.GE.AND P1, PT, R5, 0x41, PT ;  /* 0x000000410500780c */ /* 0x000fce0003f26270 */
[----:B------:R-:W-:Y:S01]  /*14a10*/  @P0 LEA R21, R23, UR48, 0x1 ;  /* 0x0000003017150c11 */ /* 0x000fe2000f8e08ff */
[----:B------:R-:W-:-:S07]  /*14a20*/  IMAD.MOV.U32 R7, RZ, RZ, R14 ;  /* 0x000000ffff077224 */ /* 0x000fce00078e000e */
[----:B0-----:R-:W-:Y:S05]  /*14a30*/  WARPSYNC.COLLECTIVE R15, `(.L_x_13903) ;  /* 0x000000000f087348 */ /* 0x001fea0003c00000 */
[----:B------:R1:W2:Y:S02]  /*14a40*/  SHFL.IDX P6, R14, R13, R12, R11 ;  /* 0x0000000c0d0e7389 */ /* 0x0002a400000c000b */
[----:B012---:R-:W-:Y:S01]  /*14a50*/  ENDCOLLECTIVE ;  /* 0x000000000000791b */ /* 0x007fe20003800000 */
.L_x_13903:
[----:B------:R-:W-:Y:S01]  /*14a60*/  @P1 LEA R9, R23, UR48, 0x1 ;  /* 0x0000003017091c11 */ /* 0x000fe2000f8e08ff */
[----:B------:R-:W-:Y:S02]  /*14a70*/  IMAD.MOV.U32 R13, RZ, RZ, R4 ;  /* 0x000000ffff0d7224 */ /* 0x000fe400078e0004 */
[----:B------:R-:W-:Y:S01]  /*14a80*/  IMAD.MOV.U32 R12, RZ, RZ, 0x4 ;  /* 0x00000004ff0c7424 */ /* 0x000fe200078e00ff */
[----:B------:R-:W-:-:S13]  /*14a90*/  @P0 LEA R2, P2, R17, R14, 0x1 ;  /* 0x0000000e11020211 */ /* 0x000fda00078408ff */
[----:B------:R-:W-:Y:S05]  /*14aa0*/  WARPSYNC.COLLECTIVE R15, `(.L_x_13904) ;  /* 0x000000000f087348 */ /* 0x000fea0003c00000 */
[----:B------:R0:W1:Y:S02]  /*14ab0*/  SHFL.IDX P6, R14, R13, R12, R11 ;  /* 0x0000000c0d0e7389 */ /* 0x00006400000c000b */
[----:B01----:R-:W-:Y:S01]  /*14ac0*/  ENDCOLLECTIVE ;  /* 0x000000000000791b */ /* 0x003fe20003800000 */
.L_x_13904:
        /* <DEDUP_REMOVED lines=10> */
.L_x_13905:
[----:B------:R-:W-:Y:S02]  /*14b70*/  IMAD.MOV.U32 R13, RZ, RZ, R4 ;  /* 0x000000ffff0d7224 */ /* 0x000fe400078e0004 */
[----:B------:R-:W-:Y:S02]  /*14b80*/  IMAD.MOV.U32 R12, RZ, RZ, 0x5 ;  /* 0x00000005ff0c7424 */ /* 0x000fe400078e00ff */
[----:B------:R-:W-:-:S07]  /*14b90*/  IMAD.MOV.U32 R8, RZ, RZ, R14 ;  /* 0x000000ffff087224 */ /* 0x000fce00078e000e */
[----:B------:R-:W-:Y:S05]  /*14ba0*/  WARPSYNC.COLLECTIVE R15, `(.L_x_13906) ;  /* 0x000000000f087348 */ /* 0x000fea0003c00000 */
[----:B------:R0:W1:Y:S02]  /*14bb0*/  SHFL.IDX P6, R14, R13, R12, R11 ;  /* 0x0000000c0d0e7389 */ /* 0x00006400000c000b */
[----:B01----:R-:W-:Y:S01]  /*14bc0*/  ENDCOLLECTIVE ;  /* 0x000000000000791b */ /* 0x003fe20003800000 */
.L_x_13906:
        /* <DEDUP_REMOVED lines=8> */
[----:B------:R-:W-:Y:S01]  /*14c50*/  ISETP.GE.AND P1, PT, R5, 0x61, PT ;  /* 0x000000610500780c */ /* 0x000fe20003f26270 */
[----:B------:R-:W-:-:S12]  /*14c60*/  IMAD.MOV.U32 R7, RZ, RZ, R14 ;  /* 0x000000ffff077224 */ /* 0x000fd800078e000e */
[----:B0-----:R-:W-:Y:S05]  /*14c70*/  WARPSYNC.COLLECTIVE R15, `(.L_x_13907) ;  /* 0x000000000f087348 */ /* 0x001fea0003c00000 */
[----:B------:R1:W2:Y:S02]  /*14c80*/  SHFL.IDX P6, R14, R13, R12, R11 ;  /* 0x0000000c0d0e7389 */ /* 0x0002a400000c000b */
[----:B012---:R-:W-:Y:S01]  /*14c90*/  ENDCOLLECTIVE ;  /* 0x000000000000791b */ /* 0x007fe20003800000 */
.L_x_13907:
[----:B------:R-:W-:Y:S01]  /*14ca0*/  @P1 LEA R9, R23, UR48, 0x1 ;  /* 0x0000003017091c11 */ /* 0x000fe2000f8e08ff */
[----:B------:R-:W-:Y:S02]  /*14cb0*/  IMAD.MOV.U32 R13, RZ, RZ, R4 ;  /* 0x000000ffff0d7224 */ /* 0x000fe400078e0004 */
[----:B------:R-:W-:Y:S01]  /*14cc0*/  IMAD.MOV.U32 R12, RZ, RZ, 0x6 ;  /* 0x00000006ff0c7424 */ /* 0x000fe200078e00ff */
[----:B------:R-:W-:-:S13]  /*14cd0*/  @P0 LEA R2, P2, R17, R14, 0x1 ;  /* 0x0000000e11020211 */ /* 0x000fda00078408ff */
[----:B------:R-:W-:Y:S05]  /*14ce0*/  WARPSYNC.COLLECTIVE R15, `(.L_x_13908) ;  /* 0x000000000f087348 */ /* 0x000fea0003c00000 */
[----:B------:R0:W1:Y:S02]  /*14cf0*/  SHFL.IDX P6, R14, R13, R12, R11 ;  /* 0x0000000c0d0e7389 */ /* 0x00006400000c000b */
[----:B01----:R-:W-:Y:S01]  /*14d00*/  ENDCOLLECTIVE ;  /* 0x000000000000791b */ /* 0x003fe20003800000 */
.L_x_13908:
[----:B------:R-:W-:Y:S01]  /*14d10*/  @P0 IMAD.X R3, RZ, RZ, R7, P2 ;  /* 0x000000ffff030224 */ /* 0x000fe200010e0607 */
[----:B------:R-:W-:-:S05]  /*14d20*/  @P0 LEA R7, R23, UR48, 0x1 ;  /* 0x0000003017070c11 */ /* 0x000fca000f8e08ff */
        /* <DEDUP_REMOVED lines=9> */
.L_x_13909:
[----:B------:R-:W-:Y:S02]  /*14dc0*/  IMAD.MOV.U32 R13, RZ, RZ, R4 ;  /* 0x000000ffff0d7224 */ /* 0x000fe400078e0004 */
[----:B------:R-:W-:Y:S02]  /*14dd0*/  IMAD.MOV.U32 R12, RZ, RZ, 0x7 ;  /* 0x00000007ff0c7424 */ /* 0x000fe400078e00ff */
[----:B------:R-:W-:-:S07]  /*14de0*/  IMAD.MOV.U32 R8, RZ, RZ, R14 ;  /* 0x000000ffff087224 */ /* 0x000fce00078e000e */
[----:B------:R-:W-:Y:S05]  /*14df0*/  WARPSYNC.COLLECTIVE R15, `(.L_x_13910) ;  /* 0x000000000f087348 */ /* 0x000fea0003c00000 */
[----:B------:R0:W1:Y:S02]  /*14e00*/  SHFL.IDX P6, R14, R13, R12, R11 ;  /* 0x0000000c0d0e7389 */ /* 0x00006400000c000b */
[----:B01----:R-:W-:Y:S01]  /*14e10*/  ENDCOLLECTIVE ;  /* 0x000000000000791b */ /* 0x003fe20003800000 */
.L_x_13910:
[----:B------:R-:W-:-:S05]  /*14e20*/  @P1 LEA R2, P0, R17, R8, 0x1 ;  /* 0x0000000811021211 */ /* 0x000fca00078008ff */
        /* <DEDUP_REMOVED lines=10> */
.L_x_13911:
[----:B------:R-:W-:Y:S05]  /*14ed0*/  BRA `(.L_x_13912) ;  /* 0xffffffc800b87947 */ /* 0x000fea000383ffff */
.L_x_13859:
[----:B------:R-:W-:Y:S02]  /*14ee0*/  IMAD.MOV.U32 R13, RZ, RZ, R8 ;  /* 0x000000ffff0d7224 */ /* 0x000fe400078e0008 */
[----:B------:R-:W-:Y:S02]  /*14ef0*/  IMAD.MOV.U32 R12, RZ, RZ, RZ ;  /* 0x000000ffff0c7224 */ /* 0x000fe400078e00ff */
[----:B------:R-:W-:Y:S02]  /*14f00*/  IMAD.MOV.U32 R11, RZ, RZ, 0x181f ;  /* 0x0000181fff0b7424 */ /* 0x000fe400078e00ff */
[----:B------:R-:W-:Y:S02]  /*14f10*/  IMAD.MOV.U32 R15, RZ, RZ, -0x1 ;  /* 0xffffffffff0f7424 */ /* 0x000fe400078e00ff */
[----:B------:R-:W-:-:S07]  /*14f20*/  VIADD R4, R20, UR43 ;  /* 0x0000002b14047c36 */ /* 0x000fce0008000000 */
[----:B------:R-:W-:Y:S05]  /*14f30*/  WARPSYNC.COLLECTIVE R15, `(.L_x_13913) ;  /* 0x000000000f087348 */ /* 0x000fea0003c00000 */
[----:B------:R0:W1:Y:S02]  /*14f40*/  SHFL.IDX P6, R14, R13, R12, R11 ;  /* 0x0000000c0d0e7389 */ /* 0x00006400000c000b */
[----:B01----:R-:W-:Y:S01]  /*14f50*/  ENDCOLLECTIVE ;  /* 0x000000000000791b */ /* 0x003fe20003800000 */
.L_x_13913:
[----:B------:R-:W-:Y:S02]  /*14f60*/  VIADD R10, R4, 0x10 ;  /* 0x00000010040a7836 */ /* 0x000fe40000000000 */
[----:B------:R-:W-:Y:S02]  /*14f70*/  IMAD.MOV.U32 R13, RZ, RZ, R7 ;  /* 0x000000ffff0d7224 */ /* 0x000fe400078e0007 */
[----:B------:R-:W-:-:S07]  /*14f80*/  IMAD.MOV.U32 R2, RZ, RZ, R14 ;  /* 0x000000ffff027224 */ /* 0x000fce00078e000e */
[----:B------:R-:W-:Y:S05]  /*14f90*/  WARPSYNC.COLLECTIVE R15, `(.L_x_13914) ;  /* 0x000000000f087348 */ /* 0x000fea0003c00000 */
[----:B------:R0:W1:Y:S02]  /*14fa0*/  SHFL.IDX P6, R14, R13, R12, R11 ;  /* 0x0000000c0d0e7389 */ /* 0x00006400000c000b */
[----:B01----:R-:W-:Y:S01]  /*14fb0*/  ENDCOLLECTIVE ;  /* 0x000000000000791b */ /* 0x003fe20003800000 */
.L_x_13914:
[----:B------:R-:W-:Y:S02]  /*14fc0*/  ULDC UR4, c[0x0][0x288] ;  /* 0x0000a20000047ab9 */ /* 0x000fe40000000800 */
[----:B------:R-:W-:-:S05]  /*14fd0*/  IMAD R5, R9, UR4, RZ ;  /* 0x0000000409057c24 */ /* 0x000fca000f8e02ff */
[----:B------:R-:W-:Y:S01]  /*14fe0*/  ISETP.GE.AND P1, PT, R4, R5, PT ;  /* 0x000000050400720c */ /* 0x000fe20003f26270 */
[----:B------:R-:W-:Y:S02]  /*14ff0*/  IMAD.MOV.U32 R13, RZ, RZ, R8 ;  /* 0x000000ffff0d7224 */ /* 0x000fe400078e0008 */
[----:B------:R-:W-:-:S10]  /*15000*/  IMAD.MOV.U32 R12, RZ, RZ, 0x1 ;  /* 0x00000001ff0c7424 */ /* 0x000fd400078e00ff */
[----:B------:R-:W-:Y:S02]  /*15010*/  @!P1 LEA R21, R23, UR48, 0x1 ;  /* 0x0000003017159c11 */ /* 0x000fe4000f8e08ff */
[----:B------:R-:W-:-:S05]  /*15020*/  @!P1 LEA R14, P2, R17, R14, 0x1 ;  /* 0x0000000e110e9211 */ /* 0x000fca00078408ff */
[----:B------:R-:W-:Y:S02]  /*15030*/  @!P1 IMAD.X R3, RZ, RZ, R2, P2 ;  /* 0x000000ffff039224 */ /* 0x000fe400010e0602 */
[----:B------:R-:W-:-:S07]  /*15040*/  @!P1 IMAD.MOV.U32 R2, RZ, RZ, R14 ;  /* 0x000000ffff029224 */ /* 0x000fce00078e000e */
[----:B------:R-:W-:Y:S05]  /*15050*/  WARPSYNC.COLLECTIVE R15, `(.L_x_13915) ;  /* 0x000000000f087348 */ /* 0x000fea0003c00000 */
[----:B------:R0:W1:Y:S02]  /*15060*/  SHFL.IDX P6, R14, R13, R12, R11 ;  /* 0x0000000c0d0e7389 */ /* 0x00006400000c000b */
[----:B01----:R-:W-:Y:S01]  /*15070*/  ENDCOLLECTIVE ;  /* 0x000000000000791b */ /* 0x003fe20003800000 */
.L_x_13915:
[----:B------:R-:W-:Y:S01]  /*15080*/  @!PT LDS RZ, [RZ] ;  /* 0x00000000fffff984 */ /* 0x000fe20000000800 */
[----:B------:R-:W-:Y:S01]  /*15090*/  @!PT LDS RZ, [RZ] ;  /* 0x00000000fffff984 */ /* 0x000fe20000000800 */
[----:B------:R-:W-:Y:S01]  /*150a0*/  @!PT LDS RZ, [RZ] ;  /* 0x00000000fffff984 */ /* 0x000fe20000000800 */
[----:B------:R0:W-:Y:S01]  /*150b0*/  @!P1 LDGSTS.E.BYPASS.LTC128B.128 [R21+0x8400], desc[UR36][R2.64], !P0 ;  /* 0x0840000002159fae */ /* 0x0001e2000c101d64 */
[----:B------:R-:W-:Y:S01]  /*150c0*/  ISETP.GE.AND P1, PT, R10, R5, PT ;  /* 0x000000050a00720c */ /* 0x000fe20003f26270 */
[----:B------:R-:W-:-:S12]  /*150d0*/  IMAD.MOV.U32 R13, RZ, RZ, R7 ;  /* 0x000000ffff0d7224 */ /* 0x000fd800078e0007 */
[----:B0-----:R-:W-:Y:S01]  /*150e0*/  @!P1 LEA R21, R23, UR48, 0x1 ;  /* 0x0000003017159c11 */ /* 0x001fe2000f8e08ff */
[----:B------:R-:W-:-:S07]  /*150f0*/  IMAD.MOV.U32 R10, RZ, RZ, R14 ;  /* 0x000000ffff0a7224 */ /* 0x000fce00078e000e */
[----:B------:R-:W-:Y:S05]  /*15100*/  WARPSYNC.COLLECTIVE R15, `(.L_x_13916) ;  /* 0x000000000f087348 */ /* 0x000fea0003c00000 */
[----:B------:R0:W1:Y:S02]  /*15110*/  SHFL.IDX P6, R14, R13, R12, R11 ;  /* 0x0000000c0d0e7389 */ /* 0x00006400000c000b */
[----:B01----:R-:W-:Y:S01]  /*15120*/  ENDCOLLECTIVE ;  /* 0x000000000000791b */ /* 0x003fe20003800000 */
.L_x_13916:
[----:B------:R-:W-:Y:S02]  /*15130*/  IMAD.MOV.U32 R13, RZ, RZ, R8 ;  /* 0x000000ffff0d7224 */ /* 0x000fe400078e0008 */
[----:B------:R-:W-:Y:S02]  /*15140*/  IMAD.MOV.U32 R12, RZ, RZ, 0x2 ;  /* 0x00000002ff0c7424 */ /* 0x000fe400078e00ff */
[----:B------:R-:W-:-:S07]  /*15150*/  IMAD.MOV.U32 R20, RZ, RZ, R14 ;  /* 0x000000ffff147224 */ /* 0x000fce00078e000e */
[----:B------:R-:W-:Y:S05]  /*15160*/  WARPSYNC.COLLECTIVE R15, `(.L_x_13917) ;  /* 0x000000000f087348 */ /* 0x000fea0003c00000 */
[----:B------:R0:W1:Y:S02]  /*15170*/  SHFL.IDX P6, R14, R13, R12, R11 ;  /* 0x0000000c0d0e7389 */ /* 0x00006400000c000b */
[----:B01----:R-:W-:Y:S01]  /*15180*/  ENDCOLLECTIVE ;  /* 0x000000000000791b */ /* 0x003fe20003800000 */
.L_x_13917:
[----:B------:R-:W-:-:S05]  /*15190*/  @!P1 LEA R2, P2, R17, R20, 0x1 ;  /* 0x0000001411029211 */ /* 0x000fca00078408ff */
[----:B------:R-:W-:Y:S02]  /*151a0*/  @!P1 IMAD.X R3, RZ, RZ, R10, P2 ;  /* 0x000000ffff039224 */ /* 0x000fe400010e060a */
[----:B------:R-:W-:-:S03]  /*151b0*/  VIADD R10, R4, 0x20 ;  /* 0x00000020040a7836 */ /* 0x000fc60000000000 */
[----:B------:R-:W-:Y:S01]  /*151c0*/  @!PT LDS RZ, [RZ] ;  /* 0x00000000fffff984 */ /* 0x000fe20000000800 */
[----:B------:R-:W-:Y:S01]  /*151d0*/  @!PT LDS RZ, [RZ] ;  /* 0x00000000fffff984 */ /* 0x000fe20000000800 */
[----:B------:R-:W-:Y:S01]  /*151e0*/  @!PT LDS RZ, [RZ] ;  /* 0x00000000fffff984 */ /* 0x000fe20000000800 */
[----:B------:R0:W-:Y:S01]  /*151f0*/  @!P1 LDGSTS.E.BYPASS.LTC128B.128 [R21+0x8c00], desc[UR36][R2.64], !P0 ;  /* 0x08c0000002159fae */ /* 0x0001e2000c101d64 */
[----:B------:R-:W-:Y:S01]  /*15200*/  IMAD.MOV.U32 R13, RZ, RZ, R7 ;  /* 0x000000ffff0d7224 */ /* 0x000fe200078e0007 */
[----:B------:R-:W-:Y:S01]  /*15210*/  ISETP.GE.AND P1, PT, R10, R5, PT ;  /* 0x000000050a00720c */ /* 0x000fe20003f26270 */
[----:B------:R-:W-:Y:S02]  /*15220*/  VIADD R10, R4, 0x30 ;  /* 0x00000030040a7836 */ /* 0x000fe40000000000 */
[----:B------:R-:W-:-:S10]  /*15230*/  IMAD.MOV.U32 R9, RZ, RZ, R14 ;  /* 0x000000ffff097224 */ /* 0x000fd400078e000e */
[----:B0-----:R-:W-:Y:S05]  /*15240*/  WARPSYNC.COLLECTIVE R15, `(.L_x_13918) ;  /* 0x000000000f087348 */ /* 0x001fea0003c00000 */
[----:B------:R1:W2:Y:S02]  /*15250*/  SHFL.IDX P6, R14, R13, R12, R11 ;  /* 0x0000000c0d0e7389 */ /* 0x0002a400000c000b */
[----:B012---:R-:W-:Y:S01]  /*15260*/  ENDCOLLECTIVE ;  /* 0x000000000000791b */ /* 0x007fe20003800000 */
.L_x_13918:
[----:B------:R-:W-:Y:S01]  /*15270*/  @!P1 LEA R25, R23, UR48, 0x1 ;  /* 0x0000003017199c11 */ /* 0x000fe2000f8e08ff */
[----:B------:R-:W-:Y:S02]  /*15280*/  IMAD.MOV.U32 R13, RZ, RZ, R8 ;  /* 0x000000ffff0d7224 */ /* 0x000fe400078e0008 */
[----:B------:R-:W-:Y:S01]  /*15290*/  IMAD.MOV.U32 R12, RZ, RZ, 0x3 ;  /* 0x00000003ff0c7424 */ /* 0x000fe200078e00ff */
[----:B------:R-:W-:-:S13]  /*152a0*/  @!P1 LEA R2, P2, R17, R14, 0x1 ;  /* 0x0000000e11029211 */ /* 0x000fda00078408ff */
[----:B------:R-:W-:Y:S05]  /*152b0*/  WARPSYNC.COLLECTIVE R15, `(.L_x_13919) ;  /* 0x000000000f087348 */ /* 0x000fea0003c00000 */
[----:B------:R0:W1:Y:S02]  /*152c0*/  SHFL.IDX P6, R14, R13, R12, R11 ;  /* 0x0000000c0d0e7389 */ /* 0x00006400000c000b */
[----:B01----:R-:W-:Y:S01]  /*152d0*/  ENDCOLLECTIVE ;  /* 0x000000000000791b */ /* 0x003fe20003800000 */
.L_x_13919:
[----:B------:R-:W-:-:S05]  /*152e0*/  @!P1 IMAD.X R3, RZ, RZ, R9, P2 ;  /* 0x000000ffff039224 */ /* 0x000fca00010e0609 */
[----:B------:R-:W-:Y:S01]  /*152f0*/  @!PT LDS RZ, [RZ] ;  /* 0x00000000fffff984 */ /* 0x000fe20000000800 */
[----:B------:R-:W-:Y:S01]  /*15300*/  @!PT LDS RZ, [RZ] ;  /* 0x00000000fffff984 */ /* 0x000fe20000000800 */
[----:B------:R-:W-:Y:S01]  /*15310*/  @!PT LDS RZ, [RZ] ;  /* 0x00000000fffff984 */ /* 0x000fe20000000800 */
[----:B------:R0:W-:Y:S01]  /*15320*/  @!P1 LDGSTS.E.BYPASS.LTC128B.128 [R25+0x9400], desc[UR36][R2.64], !P0 ;  /* 0x0940000002199fae */ /* 0x0001e2000c101d64 */
[----:B------:R-:W-:Y:S01]  /*15330*/  ISETP.GE.AND P1, PT, R10, R5, PT ;  /* 0x000000050a00720c */ /* 0x000fe20003f26270 */
[----:B------:R-:W-:-:S12]  /*15340*/  IMAD.MOV.U32 R13, RZ, RZ, R7 ;  /* 0x000000ffff0d7224 */ /* 0x000fd800078e0007 */
[----:B------:R-:W-:Y:S01]  /*15350*/  @!P1 LEA R21, R23, UR48, 0x1 ;  /* 0x0000003017159c11 */ /* 0x000fe2000f8e08ff */
[----:B0-----:R-:W-:-:S07]  /*15360*/  IMAD.MOV.U32 R10, RZ, RZ, R14 ;  /* 0x000000ffff0a7224 */ /* 0x001fce00078e000e */
[----:B------:R-:W-:Y:S05]  /*15370*/  WARPSYNC.COLLECTIVE R15, `(.L_x_13920) ;  /* 0x000000000f087348 */ /* 0x000fea0003c00000 */
[----:B------:R0:W1:Y:S02]  /*15380*/  SHFL.IDX P6, R14, R13, R12, R11 ;  /* 0x0000000c0d0e7389 */ /* 0x00006400000c000b */
[----:B01----:R-:W-:Y:S01]  /*15390*/  ENDCOLLECTIVE ;  /* 0x000000000000791b */ /* 0x003fe20003800000 */
.L_x_13920:
[----:B------:R-:W-:Y:S02]  /*153a0*/  IMAD.MOV.U32 R13, RZ, RZ, R8 ;  /* 0x000000ffff0d7224 */ /* 0x000fe400078e0008 */
[----:B------:R-:W-:Y:S02]  /*153b0*/  IMAD.MOV.U32 R12, RZ, RZ, 0x4 ;  /* 0x00000004ff0c7424 */ /* 0x000fe400078e00ff */
[----:B------:R-:W-:-:S07]  /*153c0*/  IMAD.MOV.U32 R20, RZ, RZ, R14 ;  /* 0x000000ffff147224 */ /* 0x000fce00078e000e */
[----:B------:R-:W-:Y:S05]  /*153d0*/  WARPSYNC.COLLECTIVE R15, `(.L_x_13921) ;  /* 0x000000000f087348 */ /* 0x000fea0003c00000 */
[----:B------:R0:W1:Y:S02]  /*153e0*/  SHFL.IDX P6, R14, R13, R12, R11 ;  /* 0x0000000c0d0e7389 */ /* 0x00006400000c000b */
[----:B01----:R-:W-:Y:S01]  /*153f0*/  ENDCOLLECTIVE ;  /* 0x000000000000791b */ /* 0x003fe20003800000 */
.L_x_13921:
        /* <DEDUP_REMOVED lines=14> */
.L_x_13922:
[----:B------:R-:W-:Y:S01]  /*154e0*/  @!P1 LEA R25, R23, UR48, 0x1 ;  /* 0x0000003017199c11 */ /* 0x000fe2000f8e08ff */
[----:B------:R-:W-:Y:S02]  /*154f0*/  IMAD.MOV.U32 R13, RZ, RZ, R8 ;  /* 0x000000ffff0d7224 */ /* 0x000fe400078e0008 */
[----:B------:R-:W-:Y:S01]  /*15500*/  IMAD.MOV.U32 R12, RZ, RZ, 0x5 ;  /* 0x00000005ff0c7424 */ /* 0x000fe200078e00ff */
[----:B------:R-:W-:-:S13]  /*15510*/  @!P1 LEA R2, P2, R17, R14, 0x1 ;  /* 0x0000000e11029211 */ /* 0x000fda00078408ff */
[----:B------:R-:W-:Y:S05]  /*15520*/  WARPSYNC.COLLECTIVE R15, `(.L_x_13923) ;  /* 0x000000000f087348 */ /* 0x000fea0003c00000 */
[----:B------:R0:W1:Y:S02]  /*15530*/  SHFL.IDX P6, R14, R13, R12, R11 ;  /* 0x0000000c0d0e7389 */ /* 0x00006400000c000b */
[----:B01----:R-:W-:Y:S01]  /*15540*/  ENDCOLLECTIVE ;  /* 0x000000000000791b */ /* 0x003fe20003800000 */
.L_x_13923:
        /* <DEDUP_REMOVED lines=12> */
.L_x_13924:
[----:B------:R-:W-:Y:S02]  /*15610*/  IMAD.MOV.U32 R13, RZ, RZ, R8 ;  /* 0x000000ffff0d7224 */ /* 0x000fe400078e0008 */
[----:B------:R-:W-:Y:S02]  /*15620*/  IMAD.MOV.U32 R12, RZ, RZ, 0x6 ;  /* 0x00000006ff0c7424 */ /* 0x000fe400078e00ff */
[----:B------:R-:W-:-:S07]  /*15630*/  IMAD.MOV.U32 R20, RZ, RZ, R14 ;  /* 0x000000ffff147224 */ /* 0x000fce00078e000e */
[----:B------:R-:W-:Y:S05]  /*15640*/  WARPSYNC.COLLECTIVE R15, `(.L_x_13925) ;  /* 0x000000000f087348 */ /* 0x000fea0003c00000 */
[----:B------:R0:W1:Y:S02]  /*15650*/  SHFL.IDX P6, R14, R13, R12, R11 ;  /* 0x0000000c0d0e7389 */ /* 0x00006400000c000b */
[----:B01----:R-:W-:Y:S01]  /*15660*/  ENDCOLLECTIVE ;  /* 0x000000000000791b */ /* 0x003fe20003800000 */
.L_x_13925:
        /* <DEDUP_REMOVED lines=13> */
.L_x_13926:
[----:B------:R-:W-:Y:S01]  /*15740*/  @!P1 LEA R25, R23, UR48, 0x1 ;  /* 0x0000003017199c11 */ /* 0x000fe2000f8e08ff */
[----:B------:R-:W-:Y:S02]  /*15750*/  IMAD.MOV.U32 R13, RZ, RZ, R8 ;  /* 0x000000ffff0d7224 */ /* 0x000fe400078e0008 */
[----:B------:R-:W-:Y:S01]  /*15760*/  IMAD.MOV.U32 R12, RZ, RZ, 0x7 ;  /* 0x00000007ff0c7424 */ /* 0x000fe200078e00ff */
[----:B------:R-:W-:-:S13]  /*15770*/  @!P1 LEA R2, P2, R17, R14, 0x1 ;  /* 0x0000000e11029211 */ /* 0x000fda00078408ff */
[----:B------:R-:W-:Y:S05]  /*15780*/  WARPSYNC.COLLECTIVE R15, `(.L_x_13927) ;  /* 0x000000000f087348 */ /* 0x000fea0003c00000 */
[----:B------:R0:W1:Y:S02]  /*15790*/  SHFL.IDX P6, R14, R13, R12, R11 ;  /* 0x0000000c0d0e7389 */ /* 0x00006400000c000b */
[----:B01----:R-:W-:Y:S01]  /*157a0*/  ENDCOLLECTIVE ;  /* 0x000000000000791b */ /* 0x003fe20003800000 */
.L_x_13927:
[----:B------:R-:W-:-:S05]  /*157b0*/  @!P1 IMAD.X R3, RZ, RZ, R9, P2 ;  /* 0x000000ffff039224 */ /* 0x000fca00010e0609 */
[----:B------:R-:W-:Y:S01]  /*157c0*/  @!PT LDS RZ, [RZ] ;  /* 0x00000000fffff984 */ /* 0x000fe20000000800 */
[----:B------:R-:W-:Y:S01]  /*157d0*/  @!PT LDS RZ, [RZ] ;  /* 0x00000000fffff984 */ /* 0x000fe20000000800 */
[----:B------:R-:W-:Y:S01]  /*157e0*/  @!PT LDS RZ, [RZ] ;  /* 0x00000000fffff984 */ /* 0x000fe20000000800 */
[----:B------:R0:W-:Y:S01]  /*157f0*/  @!P1 LDGSTS.E.BYPASS.LTC128B.128 [R25+0xb400], desc[UR36][R2.64], !P0 ;  /* 0x0b40000002199fae */ /* 0x0001e2000c101d64 */
[----:B------:R-:W-:Y:S02]  /*15800*/  IMAD.MOV.U32 R13, RZ, RZ, R7 ;  /* 0x000000ffff0d7224 */ /* 0x000fe400078e0007 */
[----:B0-----:R-:W-:Y:S02]  /*15810*/  VIADD R2, R4, 0x70 ;  /* 0x0000007004027836 */ /* 0x001fe40000000000 */
[----:B------:R-:W-:-:S03]  /*15820*/  IMAD.MOV.U32 R8, RZ, RZ, R14 ;  /* 0x000000ffff087224 */ /* 0x000fc600078e000e */
[----:B------:R-:W-:-:S13]  /*15830*/  ISETP.GE.AND P1, PT, R2, R5, PT ;  /* 0x000000050200720c */ /* 0x000fda0003f26270 */
[----:B------:R-:W-:Y:S05]  /*15840*/  WARPSYNC.COLLECTIVE R15, `(.L_x_13928) ;  /* 0x000000000f087348 */ /* 0x000fea0003c00000 */
[----:B------:R0:W1:Y:S02]  /*15850*/  SHFL.IDX P6, R14, R13, R12, R11 ;  /* 0x0000000c0d0e7389 */ /* 0x00006400000c000b */
[----:B01----:R-:W-:Y:S01]  /*15860*/  ENDCOLLECTIVE ;  /* 0x000000000000791b */ /* 0x003fe20003800000 */
.L_x_13928:
[----:B------:R-:W-:Y:S01]  /*15870*/  @!P1 LEA R21, R23, UR48, 0x1 ;  /* 0x0000003017159c11 */ /* 0x000fe2000f8e08ff */
[----:B------:R-:W-:Y:S02]  /*15880*/  IMAD.MOV.U32 R13, RZ, RZ, R6 ;  /* 0x000000ffff0d7224 */ /* 0x000fe400078e0006 */
[----:B------:R-:W-:Y:S02]  /*15890*/  IMAD.MOV.U32 R12, RZ, RZ, RZ ;  /* 0x000000ffff0c7224 */ /* 0x000fe400078e00ff */
[----:B------:R-:W-:-:S07]  /*158a0*/  IMAD.MOV.U32 R10, RZ, RZ, R14 ;  /* 0x000000ffff0a7224 */ /* 0x000fce00078e000e */
[----:B------:R-:W-:Y:S05]  /*158b0*/  WARPSYNC.COLLECTIVE R15, `(.L_x_13929) ;  /* 0x000000000f087348 */ /* 0x000fea0003c00000 */
[----:B------:R0:W1:Y:S02]  /*158c0*/  SHFL.IDX P6, R14, R13, R12, R11 ;  /* 0x0000000c0d0e7389 */ /* 0x00006400000c000b */
[----:B01----:R-:W-:Y:S01]  /*158d0*/  ENDCOLLECTIVE ;  /* 0x000000000000791b */ /* 0x003fe20003800000 */
.L_x_13929:
        /* <DEDUP_REMOVED lines=14> */
.L_x_13930:
[----:B------:R-:W-:Y:S02]  /*159c0*/  IMAD.MOV.U32 R13, RZ, RZ, R6 ;  /* 0x000000ffff0d7224 */ /* 0x000fe400078e0006 */
[----:B------:R-:W-:Y:S01]  /*159d0*/  IMAD.MOV.U32 R12, RZ, RZ, 0x1 ;  /* 0x00000001ff0c7424 */ /* 0x000fe200078e00ff */
[----:B------:R-:W-:-:S13]  /*159e0*/  @!P1 LEA R2, P2, R17, R14, 0x1 ;  /* 0x0000000e11029211 */ /* 0x000fda00078408ff */
[----:B------:R-:W-:Y:S05]  /*159f0*/  WARPSYNC.COLLECTIVE R15, `(.L_x_13931) ;  /* 0x000000000f087348 */ /* 0x000fea0003c00000 */
[----:B------:R0:W1:Y:S02]  /*15a00*/  SHFL.IDX P6, R14, R13, R12, R11 ;  /* 0x0000000c0d0e7389 */ /* 0x00006400000c000b */
[----:B01----:R-:W-:Y:S01]  /*15a10*/  ENDCOLLECTIVE ;  /* 0x000000000000791b */ /* 0x003fe20003800000 */
.L_x_13931:
[----:B------:R-:W-:Y:S01]  /*15a20*/  @!P1 IMAD.X R3, RZ, RZ, R9, P2 ;  /* 0x000000ffff039224 */ /* 0x000fe200010e0609 */
[----:B------:R-:W-:-:S05]  /*15a30*/  @!P1 LEA R9, R23, UR48, 0x1 ;  /* 0x0000003017099c11 */ /* 0x000fca000f8e08ff */
        /* <DEDUP_REMOVED lines=11> */
.L_x_13932:
[----:B------:R-:W-:Y:S02]  /*15af0*/  IMAD.MOV.U32 R13, RZ, RZ, R6 ;  /* 0x000000ffff0d7224 */ /* 0x000fe400078e0006 */
[----:B------:R-:W-:Y:S02]  /*15b00*/  IMAD.MOV.U32 R12, RZ, RZ, 0x2 ;  /* 0x00000002ff0c7424 */ /* 0x000fe400078e00ff */
[----:B------:R-:W-:-:S07]  /*15b10*/  IMAD.MOV.U32 R10, RZ, RZ, R14 ;  /* 0x000000ffff0a7224 */ /* 0x000fce00078e000e */
[----:B------:R-:W-:Y:S05]  /*15b20*/  WARPSYNC.COLLECTIVE R15, `(.L_x_13933) ;  /* 0x000000000f087348 */ /* 0x000fea0003c00000 */
[----:B------:R0:W1:Y:S02]  /*15b30*/  SHFL.IDX P6, R14, R13, R12, R11 ;  /* 0x0000000c0d0e7389 */ /* 0x00006400000c000b */
[----:B01----:R-:W-:Y:S01]  /*15b40*/  ENDCOLLECTIVE ;  /* 0x000000000000791b */ /* 0x003fe20003800000 */
.L_x_13933:
[----:B------:R-:W-:-:S05]  /*15b50*/  @!P1 LEA R2, P2, R17, R10, 0x1 ;  /* 0x0000000a11029211 */ /* 0x000fca00078408ff */
[----:B------:R-:W-:-:S05]  /*15b60*/  @!P1 IMAD.X R3, RZ, RZ, R8, P2 ;  /* 0x000000ffff039224 */ /* 0x000fca00010e0608 */
[----:B------:R-:W-:Y:S01]  /*15b70*/  @!PT LDS RZ, [RZ] ;  /* 0x00000000fffff984 */ /* 0x000fe20000000800 */
[----:B------:R-:W-:Y:S01]  /*15b80*/  @!PT LDS RZ, [RZ] ;  /* 0x00000000fffff984 */ /* 0x000fe20000000800 */
[----:B------:R-:W-:Y:S01]  /*15b90*/  @!PT LDS RZ, [RZ] ;  /* 0x00000000fffff984 */ /* 0x000fe20000000800 */
[----:B------:R0:W-:Y:S01]  /*15ba0*/  @!P1 LDGSTS.E.BYPASS.LTC128B.128 [R9+0xcc00], desc[UR36][R2.64], !P0 ;  /* 0x0cc0000002099fae */ /* 0x0001e2000c101d64 */
[----:B------:R-:W-:Y:S02]  /*15bb0*/  IMAD.MOV.U32 R13, RZ, RZ, R0 ;  /* 0x000000ffff0d7224 */ /* 0x000fe400078e0000 */
[----:B------:R-:W-:-:S07]  /*15bc0*/  IMAD.MOV.U32 R7, RZ, RZ, R14 ;  /* 0x000000ffff077224 */ /* 0x000fce00078e000e */
[----:B0-----:R-:W-:Y:S05]  /*15bd0*/  WARPSYNC.COLLECTIVE R15, `(.L_x_13934) ;  /* 0x000000000f087348 */ /* 0x001fea0003c00000 */
[----:B------:R1:W2:Y:S02]  /*15be0*/  SHFL.IDX P6, R14, R13, R12, R11 ;  /* 0x0000000c0d0e7389 */ /* 0x0002a400000c000b */
[----:B012---:R-:W-:Y:S01]  /*15bf0*/  ENDCOLLECTIVE ;  /* 0x000000000000791b */ /* 0x007fe20003800000 */
.L_x_13934:
[----:B------:R-:W-:-:S05]  /*15c00*/  VIADD R2, R4, 0xa0 ;  /* 0x000000a004027836 */ /* 0x000fca0000000000 */
[----:B------:R-:W-:Y:S01]  /*15c10*/  ISETP.GE.AND P1, PT, R2, R5, PT ;  /* 0x000000050200720c */ /* 0x000fe20003f26270 */
[----:B------:R-:W-:Y:S02]  /*15c20*/  IMAD.MOV.U32 R13, RZ, RZ, R6 ;  /* 0x000000ffff0d7224 */ /* 0x000fe400078e0006 */
[----:B------:R-:W-:-:S10]  /*15c30*/  IMAD.MOV.U32 R12, RZ, RZ, 0x3 ;  /* 0x00000003ff0c7424 */ /* 0x000fd400078e00ff */
[----:B------:R-:W-:-:S13]  /*15c40*/  @!P1 LEA R2, P2, R17, R14, 0x1 ;  /* 0x0000000e11029211 */ /* 0x000fda00078408ff */
[----:B------:R-:W-:Y:S05]  /*15c50*/  WARPSYNC.COLLECTIVE R15, `(.L_x_13935) ;  /* 0x000000000f087348 */ /* 0x000fea0003c00000 */
[----:B------:R0:W1:Y:S02]  /*15c60*/  SHFL.IDX P6, R14, R13, R12, R11 ;  /* 0x0000000c0d0e7389 */ /* 0x00006400000c000b */
[----:B01----:R-:W-:Y:S01]  /*15c70*/  ENDCOLLECTIVE ;  /* 0x000000000000791b */ /* 0x003fe20003800000 */
.L_x_13935:
[----:B------:R-:W-:Y:S01]  /*15c80*/  @!P1 IMAD.X R3, RZ, RZ, R7, P2 ;  /* 0x000000ffff039224 */ /* 0x000fe200010e0607 */
[----:B------:R-:W-:-:S05]  /*15c90*/  @!P1 LEA R7, R23, UR48, 0x1 ;  /* 0x0000003017079c11 */ /* 0x000fca000f8e08ff */
        /* <DEDUP_REMOVED lines=9> */
.L_x_13936:
[----:B------:R-:W-:Y:S05]  /*15d30*/  BRA `(.L_x_13937) ;  /* 0xffffffc800687947 */ /* 0x000fea000383ffff */
.L_x_13860:
[----:B0-----:R-:W-:-:S04]  /*15d40*/  IMAD.U32 R3, RZ, RZ, UR48 ;  /* 0x00000030ff037e24 */ /* 0x001fc8000f8e00ff */
[----:B------:R0:W1:Y:S03]  /*15d50*/  SYNCS.PHASECHK.TRANS64.TRYWAIT P0, [R3+URZ+0x16820], R0 ;  /* 0x01682000030075a7 */ /* 0x000066000800017f */
[----:B-1----:R-:W-:Y:S05]  /*15d60*/  @!P0 NANOSLEEP.SYNCS 0x989680 ;  /* 0x009896800000895d */ /* 0x002fea0003900000 */
[----:B------:R-:W1:Y:S02]  /*15d70*/  @!P0 SYNCS.PHASECHK.TRANS64 P0, [R3+URZ+0x16820], R0 ;  /* 0x01682000030085a7 */ /* 0x000e64000800007f */
[----:B-1----:R-:W-:Y:S05]  /*15d80*/  @!P0 BRA `(.L_x_13860) ;  /* 0xfffffffc00ec8947 */ /* 0x002fea000383ffff */
[----:B------:R-:W-:Y:S05]  /*15d90*/  BRA `(.L_x_13938) ;  /* 0xffffffc800a07947 */ /* 0x000fea000383ffff */
.L_x_13864:
[----:B0-----:R0:W1:Y:S02]  /*15da0*/  SYNCS.PHASECHK.TRANS64.TRYWAIT P0, [R7+URZ+0x16840], R2 ;  /* 0x01684002070075a7 */ /* 0x001064000800017f */
[----:B-1----:R-:W-:Y:S05]  /*15db0*/  @!P0 NANOSLEEP.SYNCS 0x989680 ;  /* 0x009896800000895d */ /* 0x002fea0003900000 */
[----:B------:R-:W1:Y:S02]  /*15dc0*/  @!P0 SYNCS.PHASECHK.TRANS64 P0, [R7+URZ+0x16840], R2 ;  /* 0x01684002070085a7 */ /* 0x000e64000800007f */
[----:B-1----:R-:W-:Y:S05]  /*15dd0*/  @!P0 BRA `(.L_x_13864) ;  /* 0xfffffffc00f08947 */ /* 0x002fea000383ffff */
[----:B------:R-:W-:Y:S05]  /*15de0*/  BRA `(.L_x_13939) ;  /* 0xffffffcc00807947 */ /* 0x000fea000383ffff */
.L_x_13865:
        /* <DEDUP_REMOVED lines=8> */
.L_x_13941:
[----:B------:R-:W-:Y:S05]  /*15e70*/  BSYNC B1 ;  /* 0x0000000000017941 */ /* 0x000fea0003800000 */
.L_x_13940:
        /* <DEDUP_REMOVED lines=9> */
.L_x_13942:
[----:B------:R-:W-:Y:S02]  /*15f10*/  IMAD.SHL.U32 R15, R17, 0x2, RZ ;  /* 0x00000002110f7824 */ /* 0x000fe400078e00ff */
[----:B------:R-:W-:Y:S02]  /*15f20*/  IMAD.MOV.U32 R13, RZ, RZ, R20 ;  /* 0x000000ffff0d7224 */ /* 0x000fe400078e0014 */
[----:B------:R-:W-:Y:S02]  /*15f30*/  IMAD.MOV.U32 R12, RZ, RZ, 0x1 ;  /* 0x00000001ff0c7424 */ /* 0x000fe400078e00ff */
[----:B------:R-:W-:-:S05]  /*15f40*/  IMAD.MOV.U32 R2, RZ, RZ, R14 ;  /* 0x000000ffff027224 */ /* 0x000fca00078e000e */
[----:B------:R-:W-:Y:S01]  /*15f50*/  IADD3 R2, P0, R2, R15, RZ ;  /* 0x0000000f02027210 */ /* 0x000fe20007f1e0ff */
[----:B------:R-:W-:-:S04]  /*15f60*/  IMAD.MOV.U32 R15, RZ, RZ, -0x1 ;  /* 0xffffffffff0f7424 */ /* 0x000fc800078e00ff */
[----:B------:R-:W-:-:S08]  /*15f70*/  IMAD.X R3, RZ, RZ, R3, P0 ;  /* 0x000000ffff037224 */ /* 0x000fd000000e0603 */
[----:B------:R-:W-:Y:S05]  /*15f80*/  WARPSYNC.COLLECTIVE R15, `(.L_x_13943) ;  /* 0x000000000f087348 */ /* 0x000fea0003c00000 */
[----:B------:R0:W1:Y:S02]  /*15f90*/  SHFL.IDX P6, R14, R13, R12, R11 ;  /* 0x0000000c0d0e7389 */ /* 0x00006400000c000b */
[----:B01----:R-:W-:Y:S01]  /*15fa0*/  ENDCOLLECTIVE ;  /* 0x000000000000791b */ /* 0x003fe20003800000 */
.L_x_13943:
        /* <DEDUP_REMOVED lines=9> */
.L_x_13944:
        /* <DEDUP_REMOVED lines=10> */
.L_x_13945:
        /* <DEDUP_REMOVED lines=9> */
.L_x_13946:
        /* <DEDUP_REMOVED lines=10> */
.L_x_13947:
        /* <DEDUP_REMOVED lines=9> */
.L_x_13948:
        /* <DEDUP_REMOVED lines=10> */
.L_x_13949:
        /* <DEDUP_REMOVED lines=9> */
.L_x_13950:
        /* <DEDUP_REMOVED lines=10> */
.L_x_13951:
        /* <DEDUP_REMOVED lines=9> */
.L_x_13952:
        /* <DEDUP_REMOVED lines=10> */
.L_x_13953:
        /* <DEDUP_REMOVED lines=9> */
.L_x_13954:
        /* <DEDUP_REMOVED lines=10> */
.L_x_13955:
        /* <DEDUP_REMOVED lines=9> */
.L_x_13956:
[----:B------:R-:W-:Y:S05]  /*16760*/  BRA `(.L_x_13957) ;  /* 0xffffffc800307947 */ /* 0x000fea000383ffff */
.L_x_13870:
[----:B0-----:R0:W1:Y:S02]  /*16770*/  SYNCS.PHASECHK.TRANS64.TRYWAIT P0, [R7+URZ+0x16860], R2 ;  /* 0x01686002070075a7 */ /* 0x001064000800017f */
[----:B-1----:R-:W-:Y:S05]  /*16780*/  @!P0 NANOSLEEP.SYNCS 0x989680 ;  /* 0x009896800000895d */ /* 0x002fea0003900000 */
[----:B------:R-:W1:Y:S02]  /*16790*/  @!P0 SYNCS.PHASECHK.TRANS64 P0, [R7+URZ+0x16860], R2 ;  /* 0x01686002070085a7 */ /* 0x000e64000800007f */
[----:B-1----:R-:W-:Y:S05]  /*167a0*/  @!P0 BRA `(.L_x_13870) ;  /* 0xfffffffc00f08947 */ /* 0x002fea000383ffff */
[----:B------:R-:W-:Y:S05]  /*167b0*/  BRA `(.L_x_13958) ;  /* 0xffffffc800907947 */ /* 0x000fea000383ffff */
.L_x_13871:
        /* <DEDUP_REMOVED lines=8> */
.L_x_13960:
[----:B------:R-:W-:Y:S05]  /*16840*/  BSYNC B1 ;  /* 0x0000000000017941 */ /* 0x000fea0003800000 */
.L_x_13959:
[----:B------:R-:W-:Y:S01]  /*16850*/  IMAD.MOV.U32 R13, RZ, RZ, R16 ;  /* 0x000000ffff0d7224 */ /* 0x000fe200078e0010 */
[----:B------:R-:W-:Y:S01]  /*16860*/  ISETP.LT.OR P2, PT, R4, 0x1, P1 ;  /* 0x000000010400780c */ /* 0x000fe20000f41670 */
        /* <DEDUP_REMOVED lines=8> */
.L_x_13961:
[----:B------:R-:W-:Y:S02]  /*168f0*/  IMAD.MOV.U32 R13, RZ, RZ, R19 ;  /* 0x000000ffff0d7224 */ /* 0x000fe400078e0013 */
[----:B------:R-:W-:Y:S01]  /*16900*/  IMAD.MOV.U32 R12, RZ, RZ, 0x1 ;  /* 0x00000001ff0c7424 */ /* 0x000fe200078e00ff */
[----:B------:R-:W-:-:S13]  /*16910*/  IADD3 R2, P0, R14, R20, RZ ;  /* 0x000000140e027210 */ /* 0x000fda0007f1e0ff */
[----:B------:R-:W-:Y:S05]  /*16920*/  WARPSYNC.COLLECTIVE R15, `(.L_x_13962) ;  /* 0x000000000f087348 */ /* 0x000fea0003c00000 */
[----:B------:R0:W1:Y:S02]  /*16930*/  SHFL.IDX P6, R14, R13, R12, R11 ;  /* 0x0000000c0d0e7389 */ /* 0x00006400000c000b */
[----:B01----:R-:W-:Y:S01]  /*16940*/  ENDCOLLECTIVE ;  /* 0x000000000000791b */ /* 0x003fe20003800000 */
.L_x_13962:
        /* <DEDUP_REMOVED lines=11> */
.L_x_13963:
[----:B------:R-:W-:Y:S02]  /*16a00*/  IMAD.MOV.U32 R13, RZ, RZ, R19 ;  /* 0x000000ffff0d7224 */ /* 0x000fe400078e0013 */
        /* <DEDUP_REMOVED lines=8> */
.L_x_13964:
        /* <DEDUP_REMOVED lines=10> */
.L_x_13965:
[----:B------:R-:W-:Y:S02]  /*16b30*/  IMAD.MOV.U32 R13, RZ, RZ, R19 ;  /* 0x000000ffff0d7224 */ /* 0x000fe400078e0013 */
[----:B------:R-:W-:-:S05]  /*16b40*/  IMAD.MOV.U32 R12, RZ, RZ, R14 ;  /* 0x000000ffff0c7224 */ /* 0x000fca00078e000e */
[----:B------:R-:W-:Y:S01]  /*16b50*/  IADD3 R2, P0, R12, R20, RZ ;  /* 0x000000140c027210 */ /* 0x000fe20007f1e0ff */
[----:B------:R-:W-:-:S04]  /*16b60*/  IMAD.MOV.U32 R12, RZ, RZ, 0x3 ;  /* 0x00000003ff0c7424 */ /* 0x000fc800078e00ff */
[----:B------:R-:W-:-:S08]  /*16b70*/  IMAD.X R3, RZ, RZ, R10, P0 ;  /* 0x000000ffff037224 */ /* 0x000fd000000e060a */
[----:B------:R-:W-:Y:S05]  /*16b80*/  WARPSYNC.COLLECTIVE R15, `(.L_x_13966) ;  /* 0x000000000f087348 */ /* 0x000fea0003c00000 */
[----:B------:R0:W1:Y:S02]  /*16b90*/  SHFL.IDX P6, R14, R13, R12, R11 ;  /* 0x0000000c0d0e7389 */ /* 0x00006400000c000b */
[----:B01----:R-:W-:Y:S01]  /*16ba0*/  ENDCOLLECTIVE ;  /* 0x000000000000791b */ /* 0x003fe20003800000 */
.L_x_13966:
        /* <DEDUP_REMOVED lines=10> */
.L_x_13967:
        /* <DEDUP_REMOVED lines=9> */
.L_x_13968:
        /* <DEDUP_REMOVED lines=10> */
.L_x_13969:
        /* <DEDUP_REMOVED lines=8> */
.L_x_13970:
        /* <DEDUP_REMOVED lines=10> */
.L_x_13971:
        /* <DEDUP_REMOVED lines=9> */
.L_x_13972:
        /* <DEDUP_REMOVED lines=10> */
.L_x_13973:
        /* <DEDUP_REMOVED lines=8> */
.L_x_13974:
        /* <DEDUP_REMOVED lines=9> */
.L_x_13975:
[----:B------:R-:W-:Y:S05]  /*170e0*/  BRA `(.L_x_13976) ;  /* 0xffffffc4000c7947 */ /* 0x000fea000383ffff */
.L_x_13877:
[----:B0-----:R0:W1:Y:S02]  /*170f0*/  SYNCS.PHASECHK.TRANS64.TRYWAIT P0, [R0+URZ+0x16860], R3 ;  /* 0x01686003000075a7 */ /* 0x001064000800017f */
[----:B-1----:R-:W-:Y:S05]  /*17100*/  @!P0 NANOSLEEP.SYNCS 0x989680 ;  /* 0x009896800000895d */ /* 0x002fea0003900000 */
[----:B------:R-:W1:Y:S02]  /*17110*/  @!P0 SYNCS.PHASECHK.TRANS64 P0, [R0+URZ+0x16860], R3 ;  /* 0x01686003000085a7 */ /* 0x000e64000800007f */
[----:B-1----:R-:W-:Y:S05]  /*17120*/  @!P0 BRA `(.L_x_13877) ;  /* 0xfffffffc00f08947 */ /* 0x002fea000383ffff */
[----:B------:R-:W-:Y:S05]  /*17130*/  BRA `(.L_x_13977) ;  /* 0xffffffc800087947 */ /* 0x000fea000383ffff */
.L_x_13878:
        /* <DEDUP_REMOVED lines=8> */
.L_x_13979:
[----:B------:R-:W-:Y:S05]  /*171c0*/  BSYNC B0 ;  /* 0x0000000000007941 */ /* 0x000fea0003800000 */
.L_x_13978:
        /* <DEDUP_REMOVED lines=9> */
.L_x_13980:
[----:B------:R-:W-:Y:S02]  /*17260*/  ULDC UR4, c[0x0][0x2f4] ;  /* 0x0000bd0000047ab9 */ /* 0x000fe40000000800 */
[C---:B------:R-:W-:Y:S01]  /*17270*/  ISETP.GE.AND P0, PT, R17.reuse, UR4, PT ;  /* 0x0000000411007c0c */ /* 0x040fe2000bf06270 */
[----:B------:R-:W-:-:S03]  /*17280*/  IMAD.SHL.U32 R17, R17, 0x2, RZ ;  /* 0x0000000211117824 */ /* 0x000fc600078e00ff */
[----:B------:R-:W-:Y:S01]  /*17290*/  ISETP.LT.OR P2, PT, R5, 0x1, P0 ;  /* 0x000000010500780c */ /* 0x000fe20000741670 */
[----:B------:R-:W-:Y:S02]  /*172a0*/  IMAD.MOV.U32 R13, RZ, RZ, R19 ;  /* 0x000000ffff0d7224 */ /* 0x000fe400078e0013 */
[----:B------:R-:W-:Y:S01]  /*172b0*/  IMAD.MOV.U32 R12, RZ, RZ, 0x1 ;  /* 0x00000001ff0c7424 */ /* 0x000fe200078e00ff */
[----:B------:R-:W-:-:S13]  /*172c0*/  IADD3 R2, P1, R14, R17, RZ ;  /* 0x000000110e027210 */ /* 0x000fda0007f3e0ff */
[----:B------:R-:W-:Y:S05]  /*172d0*/  WARPSYNC.COLLECTIVE R15, `(.L_x_13981) ;  /* 0x000000000f087348 */ /* 0x000fea0003c00000 */
[----:B------:R0:W1:Y:S02]  /*172e0*/  SHFL.IDX P6, R14, R13, R12, R11 ;  /* 0x0000000c0d0e7389 */ /* 0x00006400000c000b */
[----:B01----:R-:W-:Y:S01]  /*172f0*/  ENDCOLLECTIVE ;  /* 0x000000000000791b */ /* 0x003fe20003800000 */
.L_x_13981:
        /* <DEDUP_REMOVED lines=11> */
.L_x_13982:
[----:B------:R-:W-:Y:S02]  /*173b0*/  IMAD.MOV.U32 R13, RZ, RZ, R19 ;  /* 0x000000ffff0d7224 */ /* 0x000fe400078e0013 */
[----:B------:R-:W-:Y:S02]  /*173c0*/  IMAD.MOV.U32 R12, RZ, RZ, 0x2 ;  /* 0x00000002ff0c7424 */ /* 0x000fe400078e00ff */
[----:B------:R-:W-:-:S07]  /*173d0*/  IMAD.MOV.U32 R2, RZ, RZ, R14 ;  /* 0x000000ffff027224 */ /* 0x000fce00078e000e */
[----:B------:R-:W-:Y:S05]  /*173e0*/  WARPSYNC.COLLECTIVE R15, `(.L_x_13983) ;  /* 0x000000000f087348 */ /* 0x000fea0003c00000 */
[----:B------:R0:W1:Y:S02]  /*173f0*/  SHFL.IDX P6, R14, R13, R12, R11 ;  /* 0x0000000c0d0e7389 */ /* 0x00006400000c000b */
[----:B01----:R-:W-:Y:S01]  /*17400*/  ENDCOLLECTIVE ;  /* 0x000000000000791b */ /* 0x003fe20003800000 */
.L_x_13983:
        /* <DEDUP_REMOVED lines=8> */
[----:B------:R-:W-:-:S12]  /*17490*/  IMAD.MOV.U32 R18, RZ, RZ, R14 ;  /* 0x000000ffff127224 */ /* 0x000fd800078e000e */
[----:B0-----:R-:W-:Y:S05]  /*174a0*/  WARPSYNC.COLLECTIVE R15, `(.L_x_13984) ;  /* 0x000000000f087348 */ /* 0x001fea0003c00000 */
[----:B------:R1:W2:Y:S02]  /*174b0*/  SHFL.IDX P6, R14, R13, R12, R11 ;  /* 0x0000000c0d0e7389 */ /* 0x0002a400000c000b */
[----:B012---:R-:W-:Y:S01]  /*174c0*/  ENDCOLLECTIVE ;  /* 0x000000000000791b */ /* 0x007fe20003800000 */
.L_x_13984:
[----:B------:R-:W-:Y:S02]  /*174d0*/  IMAD.MOV.U32 R13, RZ, RZ, R19 ;  /* 0x000000ffff0d7224 */ /* 0x000fe400078e0013 */
[----:B------:R-:W-:Y:S02]  /*174e0*/  IMAD.MOV.U32 R12, RZ, RZ, 0x3 ;  /* 0x00000003ff0c7424 */ /* 0x000fe400078e00ff */
[----:B------:R-:W-:-:S07]  /*174f0*/  IMAD.MOV.U32 R20, RZ, RZ, R14 ;  /* 0x000000ffff147224 */ /* 0x000fce00078e000e */
[----:B------:R-:W-:Y:S05]  /*17500*/  WARPSYNC.COLLECTIVE R15, `(.L_x_13985) ;  /* 0x000000000f087348 */ /* 0x000fea0003c00000 */
[----:B------:R0:W1:Y:S02]  /*17510*/  SHFL.IDX P6, R14, R13, R12, R11 ;  /* 0x0000000c0d0e7389 */ /* 0x00006400000c000b */
[----:B01----:R-:W-:Y:S01]  /*17520*/  ENDCOLLECTIVE ;  /* 0x000000000000791b */ /* 0x003fe20003800000 */
.L_x_13985:
        /* <DEDUP_REMOVED lines=12> */
.L_x_13986:
[----:B------:R-:W-:Y:S02]  /*175f0*/  IMAD.MOV.U32 R13, RZ, RZ, R19 ;  /* 0x000000ffff0d7224 */ /* 0x000fe400078e0013 */
[----:B------:R-:W-:Y:S01]  /*17600*/  IMAD.MOV.U32 R12, RZ, RZ, 0x4 ;  /* 0x00000004ff0c7424 */ /* 0x000fe200078e00ff */
[----:B------:R-:W-:-:S13]  /*17610*/  IADD3 R2, P1, R14, R17, RZ ;  /* 0x000000110e027210 */ /* 0x000fda0007f3e0ff */
[----:B------:R-:W-:Y:S05]  /*17620*/  WARPSYNC.COLLECTIVE R15, `(.L_x_13987) ;  /* 0x000000000f087348 */ /* 0x000fea0003c00000 */
[----:B------:R0:W1:Y:S02]  /*17630*/  SHFL.IDX P6, R14, R13, R12, R11 ;  /* 0x0000000c0d0e7389 */ /* 0x00006400000c000b */
[----:B01----:R-:W-:Y:S01]  /*17640*/  ENDCOLLECTIVE ;  /* 0x000000000000791b */ /* 0x003fe20003800000 */
.L_x_13987:
[----:B------:R-:W-:Y:S02]  /*17650*/  IMAD.X R3, RZ, RZ, R10, P1 ;  /* 0x000000ffff037224 */ /* 0x000fe400008e060a */
[----:B------:R-:W-:-:S03]  /*17660*/  IMAD.MOV.U32 R10, RZ, RZ, RZ ;  /* 0x000000ffff0a7224 */ /* 0x000fc600078e00ff */
        /* <DEDUP_REMOVED lines=10> */
.L_x_13988:
[----:B------:R-:W-:Y:S02]  /*17710*/  IMAD.MOV.U32 R13, RZ, RZ, R19 ;  /* 0x000000ffff0d7224 */ /* 0x000fe400078e0013 */
[----:B------:R-:W-:Y:S02]  /*17720*/  IMAD.MOV.U32 R12, RZ, RZ, 0x5 ;  /* 0x00000005ff0c7424 */ /* 0x000fe400078e00ff */
[----:B------:R-:W-:-:S07]  /*17730*/  IMAD.MOV.U32 R24, RZ, RZ, R14 ;  /* 0x000000ffff187224 */ /* 0x000fce00078e000e */
[----:B------:R-:W-:Y:S05]  /*17740*/  WARPSYNC.COLLECTIVE R15, `(.L_x_13989) ;  /* 0x000000000f087348 */ /* 0x000fea0003c00000 */
[----:B------:R0:W1:Y:S02]  /*17750*/  SHFL.IDX P6, R14, R13, R12, R11 ;  /* 0x0000000c0d0e7389 */ /* 0x00006400000c000b */
[----:B01----:R-:W-:Y:S01]  /*17760*/  ENDCOLLECTIVE ;  /* 0x000000000000791b */ /* 0x003fe20003800000 */
.L_x_13989:
        /* <DEDUP_REMOVED lines=12> */
.L_x_13990:
[----:B------:R-:W-:Y:S02]  /*17830*/  IMAD.MOV.U32 R13, RZ, RZ, R19 ;  /* 0x000000ffff0d7224 */ /* 0x000fe400078e0013 */
[----:B------:R-:W-:Y:S02]  /*17840*/  IMAD.MOV.U32 R12, RZ, RZ, 0x6 ;  /* 0x00000006ff0c7424 */ /* 0x000fe400078e00ff */
[----:B------:R-:W-:-:S07]  /*17850*/  IMAD.MOV.U32 R26, RZ, RZ, R14 ;  /* 0x000000ffff1a7224 */ /* 0x000fce00078e000e */
[----:B------:R-:W-:Y:S05]  /*17860*/  WARPSYNC.COLLECTIVE R15, `(.L_x_13991) ;  /* 0x000000000f087348 */ /* 0x000fea0003c00000 */
[----:B------:R0:W1:Y:S02]  /*17870*/  SHFL.IDX P6, R14, R13, R12, R11 ;  /* 0x0000000c0d0e7389 */ /* 0x00006400000c000b */
[----:B01----:R-:W-:Y:S01]  /*17880*/  ENDCOLLECTIVE ;  /* 0x000000000000791b */ /* 0x003fe20003800000 */
.L_x_13991:
        /* <DEDUP_REMOVED lines=12> */
.L_x_13992:
[----:B------:R-:W-:Y:S02]  /*17950*/  IMAD.MOV.U32 R13, RZ, RZ, R19 ;  /* 0x000000ffff0d7224 */ /* 0x000fe400078e0013 */
[----:B------:R-:W-:Y:S02]  /*17960*/  IMAD.MOV.U32 R12, RZ, RZ, 0x7 ;  /* 0x00000007ff0c7424 */ /* 0x000fe400078e00ff */
[----:B------:R-:W-:-:S07]  /*17970*/  IMAD.MOV.U32 R28, RZ, RZ, R14 ;  /* 0x000000ffff1c7224 */ /* 0x000fce00078e000e */
[----:B------:R-:W-:Y:S05]  /*17980*/  WARPSYNC.COLLECTIVE R15, `(.L_x_13993) ;  /* 0x000000000f087348 */ /* 0x000fea0003c00000 */
[----:B------:R0:W1:Y:S02]  /*17990*/  SHFL.IDX P6, R14, R13, R12, R11 ;  /* 0x0000000c0d0e7389 */ /* 0x00006400000c000b */
[----:B01----:R-:W-:Y:S01]  /*179a0*/  ENDCOLLECTIVE ;  /* 0x000000000000791b */ /* 0x003fe20003800000 */
.L_x_13993:
        /* <DEDUP_REMOVED lines=11> */
.L_x_13994:
[----:B------:R-:W-:Y:S05]  /*17a60*/  BRA `(.L_x_13995) ;  /* 0xffffffc0008c7947 */ /* 0x000fea000383ffff */
.L_x_13881:
[----:B0-----:R0:W1:Y:S02]  /*17a70*/  SYNCS.PHASECHK.TRANS64.TRYWAIT P0, [R7+URZ+0x16820], R10 ;  /* 0x0168200a070075a7 */ /* 0x001064000800017f */
[----:B-1----:R-:W-:Y:S05]  /*17a80*/  @!P0 NANOSLEEP.SYNCS 0x989680 ;  /* 0x009896800000895d */ /* 0x002fea0003900000 */
[----:B------:R-:W1:Y:S02]  /*17a90*/  @!P0 SYNCS.PHASECHK.TRANS64 P0, [R7+URZ+0x16820], R10 ;  /* 0x0168200a070085a7 */ /* 0x000e64000800007f */
[----:B-1----:R-:W-:Y:S05]  /*17aa0*/  @!P0 BRA `(.L_x_13881) ;  /* 0xfffffffc00f08947 */ /* 0x002fea000383ffff */
[----:B------:R-:W-:Y:S05]  /*17ab0*/  BRA `(.L_x_13996) ;  /* 0xffffffc000fc7947 */ /* 0x000fea000383ffff */
.L_x_13882:
        /* <DEDUP_REMOVED lines=11> */
.L_x_13998:
[----:B------:R-:W-:Y:S05]  /*17b70*/  BSYNC B0 ;  /* 0x0000000000007941 */ /* 0x000fea0003800000 */
.L_x_13997:
[----:B------:R-:W-:Y:S05]  /*17b80*/  BRA `(.L_x_13999) ;  /* 0xffffffc000e07947 */ /* 0x000fea000383ffff */
.L_x_13883:
[----:B------:R-:W-:Y:S01]  /*17b90*/  BSSY B0, `(.L_x_14000) ;  /* 0x0000006000007945 */ /* 0x000fe20003800000 */
[----:B------:R-:W-:-:S07]  /*17ba0*/  IMAD.MOV.U32 R15, RZ, RZ, -0x1 ;  /* 0xffffffffff0f7424 */ /* 0x000fce00078e00ff */
[----:B01---5:R-:W-:Y:S05]  /*17bb0*/  WARPSYNC.COLLECTIVE R15, `(.L_x_14001) ;  /* 0x000000000f0c7348 */ /* 0x023fea0003c00000 */
[----:B------:R-:W-:Y:S02]  /*17bc0*/  ELECT P6, UR62, PT ;  /* 0x00000000003e782f */ /* 0x000fe400038c0000 */
[----:B------:R-:W-:Y:S01]  /*17bd0*/  MOV R14, UR62 ;  /* 0x0000003e000e7c02 */ /* 0x000fe20008000f00 */
[----:B01---5:R-:W-:Y:S10]  /*17be0*/  ENDCOLLECTIVE ;  /* 0x000000000000791b */ /* 0x023ff40003800000 */
.L_x_14001:
[----:B------:R-:W-:Y:S05]  /*17bf0*/  BSYNC B0 ;  /* 0x0000000000007941 */ /* 0x000fea0003800000 */
.L_x_14000:
[----:B------:R-:W-:Y:S05]  /*17c00*/  BRA `(.L_x_14002) ;  /* 0xffffffc000d47947 */ /* 0x000fea000383ffff */
.L_x_13885:
[----:B-1----:R1:W2:Y:S02]  /*17c10*/  SYNCS.PHASECHK.TRANS64.TRYWAIT P1, [R5+URZ+0x16840], R4 ;  /* 0x01684004050075a7 */ /* 0x0022a4000802017f */
[----:B--2---:R-:W-:Y:S05]  /*17c20*/  @!P1 NANOSLEEP.SYNCS 0x989680 ;  /* 0x009896800000995d */ /* 0x004fea0003900000 */
[----:B------:R-:W2:Y:S02]  /*17c30*/  @!P1 SYNCS.PHASECHK.TRANS64 P1, [R5+URZ+0x16840], R4 ;  /* 0x01684004050095a7 */ /* 0x000ea4000802007f */
[----:B--2---:R-:W-:Y:S05]  /*17c40*/  @!P1 BRA `(.L_x_13885) ;  /* 0xfffffffc00f09947 */ /* 0x004fea000383ffff */
[----:B------:R-:W-:Y:S05]  /*17c50*/  BRA `(.L_x_14003) ;  /* 0xffffffc000f47947 */ /* 0x000fea000383ffff */
.L_x_13887:
[----:B--2---:R2:W3:Y:S02]  /*17c60*/  SYNCS.PHASECHK.TRANS64.TRYWAIT P1, [R3+URZ+0x16840], R0 ;  /* 0x01684000030075a7 */ /* 0x0044e4000802017f */
[----:B---3--:R-:W-:Y:S05]  /*17c70*/  @!P1 NANOSLEEP.SYNCS 0x989680 ;  /* 0x009896800000995d */ /* 0x008fea0003900000 */
[----:B------:R-:W3:Y:S02]  /*17c80*/  @!P1 SYNCS.PHASECHK.TRANS64 P1, [R3+URZ+0x16840], R0 ;  /* 0x01684000030095a7 */ /* 0x000ee4000802007f */
[----:B---3--:R-:W-:Y:S05]  /*17c90*/  @!P1 BRA `(.L_x_13887) ;  /* 0xfffffffc00f09947 */ /* 0x008fea000383ffff */
[----:B------:R-:W-:Y:S05]  /*17ca0*/  BRA `(.L_x_14004) ;  /* 0xffffffc400007947 */ /* 0x000fea000383ffff */
.L_x_13889:
[----:B---3--:R3:W4:Y:S02]  /*17cb0*/  SYNCS.PHASECHK.TRANS64.TRYWAIT P1, [R5+URZ+0x16860], R4 ;  /* 0x01686004050075a7 */ /* 0x008724000802017f */
[----:B----4-:R-:W-:Y:S05]  /*17cc0*/  @!P1 NANOSLEEP.SYNCS 0x989680 ;  /* 0x009896800000995d */ /* 0x010fea0003900000 */
[----:B------:R-:W4:Y:S02]  /*17cd0*/  @!P1 SYNCS.PHASECHK.TRANS64 P1, [R5+URZ+0x16860], R4 ;  /* 0x01686004050095a7 */ /* 0x000f24000802007f */
[----:B----4-:R-:W-:Y:S05]  /*17ce0*/  @!P1 BRA `(.L_x_13889) ;  /* 0xfffffffc00f09947 */ /* 0x010fea000383ffff */
[----:B------:R-:W-:Y:S05]  /*17cf0*/  BRA `(.L_x_14005) ;  /* 0xffffffc000fc7947 */ /* 0x000fea000383ffff */
.L_x_14006:
        /* <DEDUP_REMOVED lines=16> */
.L_x_15995:


//--------------------- .text._ZN7cutlass13device_kernelIN5flash11enable_sm90INS1_16FlashAttnFwdSm90INS1_25CollectiveMainloopFwdSm90ILi2EN4cute5tupleIJNS5_1CILi1EEES8_S8_EEENS6_IJNS7_ILi192EEENS7_ILi128EEENS7_ILi64EEEEEELi64ENS_10bfloat16_tEfNS_4arch4Sm90ELb0ELb1ELb1ELb1ELb1ELb0ELb0ELb1ELb1ELb1ELb1ELb0EEENS1_21CollectiveEpilogueFwdINS6_IJSA_SC_SB_EEES9_SE_SG_Li384ELb1ELb1ELb1ELb0EEENS1_36VarlenDynamicPersistentTileSchedulerILi192ELi128ELi384ELi128ELb1ELb1ELb1ELb1ELb0ELb1EEEEEEEEEvNT_6ParamsE --------------------------
	.section	.text._ZN7cutlass13device_kernelIN5flash11enable_sm90INS1_16FlashAttnFwdSm90INS1_25CollectiveMainloopFwdSm90ILi2EN4cute5tupleIJNS5_1CILi1EEES8_S8_EEENS6_IJNS7_ILi192EEENS7_ILi128EEENS7_ILi64EEEEEELi64ENS_10bfloat16_tEfNS_4arch4Sm90ELb0ELb1ELb1ELb1ELb1ELb0ELb0ELb1ELb1ELb1ELb1ELb0EEENS1_21CollectiveEpilogueFwdINS6_IJSA_SC_SB_EEES9_SE_SG_Li384ELb1ELb1ELb1ELb0EEENS1_36VarlenDynamicPersistentTileSchedulerILi192ELi128ELi384ELi128ELb1ELb1ELb1ELb1ELb0ELb1EEEEEEEEEvNT_6ParamsE,"ax",@progbits
	.align	128
.text._ZN7cutlass13device_kernelIN5flash11enable_sm90INS1_16FlashAttnFwdSm90INS1_25CollectiveMainloopFwdSm90ILi2EN4cute5tupleIJNS5_1CILi1EEES8_S8_EEENS6_IJNS7_ILi192EEENS7_ILi128EEENS7_ILi64EEEEEELi64ENS_10bfloat16_tEfNS_4arch4Sm90ELb0ELb1ELb1ELb1ELb1ELb0ELb0ELb1ELb1ELb1ELb1ELb0EEENS1_21CollectiveEpilogueFwdINS6_IJSA_SC_SB_EEES9_SE_SG_Li384ELb1ELb1ELb1ELb0EEENS1_36VarlenDynamicPersistentTileSchedulerILi192ELi128ELi384ELi128ELb1ELb1ELb1ELb1ELb0ELb1EEEEEEEEEvNT_6ParamsE:
        .type           _ZN7cutlass13device_kernelIN5flash11enable_sm90INS1_16FlashAttnFwdSm90INS1_25CollectiveMainloopFwdSm90ILi2EN4cute5tupleIJNS5_1CILi1EEES8_S8_EEENS6_IJNS7_ILi192EEENS7_ILi128EEENS7_ILi64EEEEEELi64ENS_10bfloat16_tEfNS_4arch4Sm90ELb0ELb1ELb1ELb1ELb1ELb0ELb0ELb1ELb1ELb1ELb1ELb0EEENS1_21CollectiveEpilogueFwdINS6_IJSA_SC_SB_EEES9_SE_SG_Li384ELb1ELb1ELb1ELb0EEENS1_36VarlenDynamicPersistentTileSchedulerILi192ELi128ELi384ELi128ELb1ELb1ELb1ELb1ELb0ELb1EEEEEEEEEvNT_6ParamsE,@function
        .size           _ZN7cutlass13device_kernelIN5flash11enable_sm90INS1_16FlashAttnFwdSm90INS1_25CollectiveMainloopFwdSm90ILi2EN4cute5tupleIJNS5_1CILi1EEES8_S8_EEENS6_IJNS7_ILi192EEENS7_ILi128EEENS7_ILi64EEEEEELi64ENS_10bfloat16_tEfNS_4arch4Sm90ELb0ELb1ELb1ELb1ELb1ELb0ELb0ELb1ELb1ELb1ELb1ELb0EEENS1_21CollectiveEpilogueFwdINS6_IJSA_SC_SB_EEES9_SE_SG_Li384ELb1ELb1ELb1ELb0EEENS1_36VarlenDynamicPersistentTileSchedulerILi192ELi128ELi384ELi128ELb1ELb1ELb1ELb1ELb0ELb1EEEEEEEEEvNT_6ParamsE,(.L_x_15996 - _ZN7cutlass13device_kernelIN5flash11enable_sm90INS1_16FlashAttnFwdSm90INS1_25CollectiveMainloopFwdSm90ILi2EN4cute5tupleIJNS5_1CILi1EEES8_S8_EEENS6_IJNS7_ILi192EEENS7_ILi128EEENS7_ILi64EEEEEELi64ENS_10bfloat16_tEfNS_4arch4Sm90ELb0ELb1ELb1ELb1ELb1ELb0ELb0ELb1ELb1ELb1ELb1ELb0EEENS1_21CollectiveEpilogueFwdINS6_IJSA_SC_SB_EEES9_SE_SG_Li384ELb1ELb1ELb1ELb0EEENS1_36VarlenDynamicPersistentTileSchedulerILi192ELi128ELi384ELi128ELb1ELb1ELb1ELb1ELb0ELb1EEEEEEEEEvNT_6ParamsE)
        .other          _ZN7cutlass13device_kernelIN5flash11enable_sm90INS1_16FlashAttnFwdSm90INS1_25CollectiveMainloopFwdSm90ILi2EN4cute5tupleIJNS5_1CILi1EEES8_S8_EEENS6_IJNS7_ILi192EEENS7_ILi128EEENS7_ILi64EEEEEELi64ENS_10bfloat16_tEfNS_4arch4Sm90ELb0ELb1ELb1ELb1ELb1ELb0ELb0ELb1ELb1ELb1ELb1ELb0EEENS1_21CollectiveEpilogueFwdINS6_IJSA_SC_SB_EEES9_SE_SG_Li384ELb1ELb1ELb1ELb0EEENS1_36VarlenDynamicPersistentTileSchedulerILi192ELi128ELi384ELi128ELb1ELb1ELb1ELb1ELb0ELb1EEEEEEEEEvNT_6ParamsE,@"STO_CUDA_ENTRY STV_DEFAULT"
_ZN7cutlass13device_kernelIN5flash11enable_sm90INS1_16FlashAttnFwdSm90INS1_25CollectiveMainloopFwdSm90ILi2EN4cute5tupleIJNS5_1CILi1EEES8_S8_EEENS6_IJNS7_ILi192EEENS7_ILi128EEENS7_ILi64EEEEEELi64ENS_10bfloat16_tEfNS_4arch4Sm90ELb0ELb1ELb1ELb1ELb1ELb0ELb0ELb1ELb1ELb1ELb1ELb0EEENS1_21CollectiveEpilogueFwdINS6_IJSA_SC_SB_EEES9_SE_SG_Li384ELb1ELb1ELb1ELb0EEENS1_36VarlenDynamicPersistentTileSchedulerILi192ELi128ELi384ELi128ELb1ELb1ELb1ELb1ELb0ELb1EEEEEEEEEvNT_6ParamsE:
        /* <DEDUP_REMOVED lines=45> */
.L_x_14007:
        /* <DEDUP_REMOVED lines=22> */
.L_x_14008:
        /* <DEDUP_REMOVED lines=18> */
.L_x_14009:
        /* <DEDUP_REMOVED lines=22> */
.L_x_14010:
        /* <DEDUP_REMOVED lines=23> */
.L_x_14011:
        /* <DEDUP_REMOVED lines=8> */
.L_x_14013:
        /* <DEDUP_REMOVED lines=18> */
[----:B------:R-:W-:Y:S01]  /*09c0*/  VIADD R13, R2, 0xffffff80 ;  /* 0xffffff80020d7836 */ /* 0x000fe20000000000 */
[----:B------:R-:W-:Y:S01]  /*09d0*/  R2UR UR6, R9 ;  /* 0x00000000090672ca */ /* 0x000fe200000e0000 */
[----:B------:R-:W-:Y:S01]  /*09e0*/  ULOP3.LUT UR51, UR36, 0x1, URZ, 0xfc, !UPT ;  /* 0x0000000124337892 */ /* 0x000fe2000f8efc3f */
[----:B------:R-:W-:Y:S01]  /*09f0*/  R2UR UR5, R10 ;  /* 0x000000000a0572ca */ /* 0x000fe200000e0000 */
[----:B------:R-:W-:Y:S01]  /*0a00*/  UMOV UR50, URZ ;  /* 0x0000003f00327c82 */ /* 0x000fe20008000000 */
[----:B------:R-:W-:Y:S01]  /*0a10*/  SHF.R.S32.HI R0, RZ, 0x1f, R13 ;  /* 0x0000001fff007819 */ /* 0x000fe2000001140d */
[----:B------:R-:W-:Y:S01]  /*0a20*/  UMOV UR49, URZ ;  /* 0x0000003f00317c82 */ /* 0x000fe20008000000 */
[----:B------:R-:W-:Y:S01]  /*0a30*/  R2UR UR7, R11 ;  /* 0x000000000b0772ca */ /* 0x000fe200000e0000 */
[----:B------:R-:W-:Y:S01]  /*0a40*/  UMOV UR48, URZ ;  /* 0x0000003f00307c82 */ /* 0x000fe20008000000 */
[CC--:B------:R-:W-:Y:S02]  /*0a50*/  LEA.HI R2, R0.reuse, R13.reuse, RZ, 0x7 ;  /* 0x0000000d00027211 */ /* 0x0c0fe400078f38ff */
[----:B------:R-:W-:-:S02]  /*0a60*/  LEA.HI R4, R0, R13, RZ, 0x5 ;  /* 0x0000000d00047211 */ /* 0x000fc400078f28ff */
[----:B------:R-:W-:Y:S02]  /*0a70*/  LEA.HI R3, R0, R13, RZ, 0x4 ;  /* 0x0000000d00037211 */ /* 0x000fe400078f20ff */
[----:B------:R-:W-:Y:S01]  /*0a80*/  LOP3.LUT R6, R2, 0xffffff80, RZ, 0xc0, !PT ;  /* 0xffffff8002067812 */ /* 0x000fe200078ec0ff */
[----:B------:R-:W-:Y:S01]  /*0a90*/  IMAD.SHL.U32 R5, R4, 0x20, RZ ;  /* 0x0000002004057824 */ /* 0x000fe200078e00ff */
[----:B------:R-:W-:Y:S02]  /*0aa0*/  LOP3.LUT R4, R3, 0x3fffff0, RZ, 0xc0, !PT ;  /* 0x03fffff003047812 */ /* 0x000fe400078ec0ff */
[----:B------:R-:W-:Y:S01]  /*0ab0*/  SHF.R.S32.HI R14, RZ, 0x7, R2 ;  /* 0x00000007ff0e7819 */ /* 0x000fe20000011402 */
[----:B------:R-:W-:Y:S01]  /*0ac0*/  IMAD.IADD R12, R13, 0x1, -R6 ;  /* 0x000000010d0c7824 */ /* 0x000fe200078e0a06 */
[----:B------:R-:W-:Y:S01]  /*0ad0*/  LOP3.LUT R5, R5, 0xfffffc00, RZ, 0xc0, !PT ;  /* 0xfffffc0005057812 */ /* 0x000fe200078ec0ff */
[----:B------:R-:W-:Y:S01]  /*0ae0*/  IMAD.IADD R4, R13, 0x1, -R4 ;  /* 0x000000010d047824 */ /* 0x000fe200078e0a04 */
[----:B------:R-:W-:Y:S01]  /*0af0*/  SHF.R.S32.HI R6, RZ, 0x4, R3 ;  /* 0x00000004ff067819 */ /* 0x000fe20000011403 */
[----:B------:R-:W-:Y:S01]  /*0b00*/  IMAD.HI R2, R14, 0x55555556, RZ ;  /* 0x555555560e027827 */ /* 0x000fe200078e02ff */
[----:B------:R-:W-:-:S02]  /*0b10*/  SHF.R.S32.HI R7, RZ, 0x1f, R12 ;  /* 0x0000001fff077819 */ /* 0x000fc4000001140c */
[----:B------:R-:W-:Y:S01]  /*0b20*/  LEA.HI R3, R3, R6, RZ, 0x1 ;  /* 0x0000000603037211 */ /* 0x000fe200078f08ff */
[----:B------:R-:W-:Y:S01]  /*0b30*/  IMAD R4, R4, 0x40, R5 ;  /* 0x0000004004047824 */ /* 0x000fe200078e0205 */
[CC--:B------:R-:W-:Y:S02]  /*0b40*/  LEA.HI R5, R7.reuse, R12.reuse, RZ, 0x2 ;  /* 0x0000000c07057211 */ /* 0x0c0fe400078f10ff */
[----:B------:R-:W-:Y:S02]  /*0b50*/  LEA.HI R7, R7, R12, RZ, 0x5 ;  /* 0x0000000c07077211 */ /* 0x000fe400078f28ff */
[--C-:B------:R-:W-:Y:S02]  /*0b60*/  SHF.R.S32.HI R8, RZ, 0x2, R5.reuse ;  /* 0x00000002ff087819 */ /* 0x100fe40000011405 */
[----:B------:R-:W-:Y:S02]  /*0b70*/  SHF.R.S32.HI R9, RZ, 0x1f, R5 ;  /* 0x0000001fff097819 */ /* 0x000fe40000011405 */
[----:B------:R-:W-:-:S02]  /*0b80*/  LOP3.LUT R3, R3, 0x1ffffffe, RZ, 0xc0, !PT ;  /* 0x1ffffffe03037812 */ /* 0x000fc400078ec0ff */
[----:B------:R-:W-:Y:S02]  /*0b90*/  LEA.HI R9, R9, R8, RZ, 0x3 ;  /* 0x0000000809097211 */ /* 0x000fe400078f18ff */
[----:B------:R-:W-:Y:S01]  /*0ba0*/  LEA.HI R2, R2, R2, RZ, 0x1 ;  /* 0x0000000202027211 */ /* 0x000fe200078f08ff */
[----:B------:R-:W-:Y:S01]  /*0bb0*/  IMAD.IADD R3, R6, 0x1, -R3 ;  /* 0x0000000106037824 */ /* 0x000fe200078e0a03 */
[----:B------:R-:W-:Y:S02]  /*0bc0*/  LOP3.LUT R9, R9, 0xfffffff8, RZ, 0xc0, !PT ;  /* 0xfffffff809097812 */ /* 0x000fe400078ec0ff */
[----:B------:R-:W-:Y:S01]  /*0bd0*/  SHF.R.S32.HI R7, RZ, 0x5, R7 ;  /* 0x00000005ff077819 */ /* 0x000fe20000011407 */
[----:B------:R-:W-:Y:S01]  /*0be0*/  IMAD R2, R2, -0x3, R14 ;  /* 0xfffffffd02027824 */ /* 0x000fe200078e020e */
[-C--:B------:R-:W-:Y:S01]  /*0bf0*/  LEA.HI R10, R0, R13.reuse, RZ, 0x2 ;  /* 0x0000000d000a7211 */ /* 0x080fe200078f10ff */
[----:B------:R-:W-:Y:S01]  /*0c00*/  IMAD.IADD R8, R8, 0x1, -R9 ;  /* 0x0000000108087824 */ /* 0x000fe200078e0a09 */
[----:B------:R-:W-:Y:S01]  /*0c10*/  LEA.HI R0, R0, R13, RZ, 0x3 ;  /* 0x0000000d00007211 */ /* 0x000fe200078f18ff */
[----:B------:R-:W-:Y:S01]  /*0c20*/  IMAD R3, R3, 0x8, R4 ;  /* 0x0000000803037824 */ /* 0x000fe200078e0204 */
[----:B------:R-:W-:Y:S01]  /*0c30*/  LOP3.LUT R10, R10, 0xfffffffc, RZ, 0xc0, !PT ;  /* 0xfffffffc0a0a7812 */ /* 0x000fe200078ec0ff */
[----:B------:R-:W-:Y:S01]  /*0c40*/  IMAD R7, R7, 0x10, R8 ;  /* 0x0000001007077824 */ /* 0x000fe200078e0208 */
[----:B------:R-:W-:-:S02]  /*0c50*/  LOP3.LUT R5, R5, 0x7ffffffc, RZ, 0xc0, !PT ;  /* 0x7ffffffc05057812 */ /* 0x000fc400078ec0ff */
[----:B------:R0:W-:Y:S01]  /*0c60*/  STL [R1+0x38], R3 ;  /* 0x0000380301007387 */ /* 0x0001e20000100800 */
[----:B------:R-:W-:Y:S01]  /*0c70*/  IMAD R2, R2, 0x40, R7 ;  /* 0x0000004002027824 */ /* 0x000fe200078e0207 */
[----:B------:R-:W-:Y:S01]  /*0c80*/  LOP3.LUT R18, R0, 0xfffffff8, RZ, 0xc0, !PT ;  /* 0xfffffff800127812 */ /* 0x000fe200078ec0ff */
[C---:B------:R-:W-:Y:S02]  /*0c90*/  IMAD.IADD R10, R13.reuse, 0x1, -R10 ;  /* 0x000000010d0a7824 */ /* 0x040fe400078e0a0a */
[----:B------:R-:W-:Y:S01]  /*0ca0*/  IMAD.IADD R5, R12, 0x1, -R5 ;  /* 0x000000010c057824 */ /* 0x000fe200078e0a05 */
[----:B------:R1:W-:Y:S01]  /*0cb0*/  STL [R1+0x34], R2 ;  /* 0x0000340201007387 */ /* 0x0003e20000100800 */
[----:B------:R-:W-:Y:S02]  /*0cc0*/  IMAD.IADD R18, R13, 0x1, -R18 ;  /* 0x000000010d127824 */ /* 0x000fe400078e0a12 */
[----:B------:R-:W-:Y:S01]  /*0cd0*/  IMAD.SHL.U32 R16, R5, 0x2, RZ ;  /* 0x0000000205107824 */ /* 0x000fe200078e00ff */
[----:B0-----:R-:W-:Y:S01]  /*0ce0*/  LEA.HI R3, R10, R10, RZ, 0x1 ;  /* 0x0000000a0a037211 */ /* 0x001fe200078f08ff */
[----:B------:R-:W-:Y:S01]  /*0cf0*/  IMAD.SHL.U32 R19, R18, 0x8, RZ ;  /* 0x0000000812137824 */ /* 0x000fe200078e00ff */
[----:B------:R-:W-:Y:S01]  /*0d00*/  SHF.R.S32.HI R5, RZ, 0x3, R0 ;  /* 0x00000003ff057819 */ /* 0x000fe20000011400 */
[C---:B------:R-:W-:Y:S01]  /*0d10*/  VIADD R157, R16.reuse, 0x8 ;  /* 0x00000008109d7836 */ /* 0x040fe20000000000 */
[----:B------:R-:W-:Y:S01]  /*0d20*/  LOP3.LUT R3, R3, 0x1ffffffe, RZ, 0xc0, !PT ;  /* 0x1ffffffe03037812 */ /* 0x000fe200078ec0ff */
        /* <DEDUP_REMOVED lines=15> */
[----:B------:R-:W-:Y:S01]  /*0e20*/  IMAD R17, R3, 0x8, R2 ;  /* 0x0000000803117824 */ /* 0x000fe200078e0202 */
[----:B-1----:R-:W-:-:S07]  /*0e30*/  SHF.R.S32.HI R0, RZ, 0x1f, R22 ;  /* 0x0000001fff007819 */ /* 0x002fce0000011416 */
.L_x_14113:
        /* <DEDUP_REMOVED lines=11> */
[----:B0123--:R-:W-:Y:S02]  /*0ef0*/  IMAD.U32 R2, RZ, RZ, UR8 ;  /* 0x00000008ff027e24 */ /* 0x00ffe4000f8e00ff */
[----:B------:R-:W-:Y:S01]  /*0f00*/  IMAD.U32 R3, RZ, RZ, UR9 ;  /* 0x00000009ff037e24 */ /* 0x000fe2000f8e00ff */
[----:B------:R-:W-:Y:S02]  /*0f10*/  @UP1 ULDC.64 UR8, c[0x0][0xa18] ;  /* 0x0002860000081ab9 */ /* 0x000fe40000000a00 */
[----:B------:R-:W-:Y:S02]  /*0f20*/  @UP1 UIMAD.WIDE UR8, UR7, 0x4, UR8 ;  /* 0x00000004070818a5 */ /* 0x000fe4000f8e0208 */
[----:B------:R-:W2:Y:S04]  /*0f30*/  @P0 LDG.E R2, desc[UR54][R2.64] ;  /* 0x0000003602020981 */ /* 0x000ea8000c1e1900 */
        /* <DEDUP_REMOVED lines=31> */
.L_x_14014:
        /* <DEDUP_REMOVED lines=9> */
.L_x_14015:
        /* <DEDUP_REMOVED lines=13> */
.L_x_14016:
        /* <DEDUP_REMOVED lines=28> */
.L_x_14018:
[----:B------:R-:W-:-:S11]  /*1450*/  UISETP.NE.AND UP0, UPT, UR7, 0x1, UPT ;  /* 0x000000010700788c */ /* 0x000fd6000bf05270 */
[----:B------:R-:W-:Y:S02]  /*1460*/  @UP0 ULDC.64 UR10, c[0x0][0x9e8] ;  /* 0x00027a00000a0ab9 */ /* 0x000fe40000000a00 */
[----:B------:R-:W-:-:S04]  /*1470*/  UIMAD.WIDE.U32 UR8, UR4, UR10, URZ ;  /* 0x0000000a040872a5 */ /* 0x000fc8000f8e003f */
[----:B------:R-:W-:-:S12]  /*1480*/  @UP0 USHF.R.U32.HI UR4, URZ, UR11, UR9 ;  /* 0x0000000b3f040299 */ /* 0x000fd80008011609 */
.L_x_14019:
[----:B------:R-:W-:-:S04]  /*1490*/  UIMAD UR4, UR4, UR7, UR7 ;  /* 0x00000007040472a4 */ /* 0x000fc8000f8e0207 */
[----:B------:R-:W-:-:S04]  /*14a0*/  UISETP.LT.AND UP0, UPT, UR6, UR4, UPT ;  /* 0x000000040600728c */ /* 0x000fc8000bf01270 */
[----:B------:R-:W-:-:S12]  /*14b0*/  USEL UR6, UR6, UR4, UP0 ;  /* 0x0000000406067287 */ /* 0x000fd80008000000 */
.L_x_14017:
        /* <DEDUP_REMOVED lines=33> */
.L_x_14021:
[----:B------:R-:W-:-:S11]  /*16d0*/  UISETP.NE.AND UP0, UPT, UR7, 0x1, UPT ;  /* 0x000000010700788c */ /* 0x000fd6000bf05270 */
[----:B------:R-:W-:Y:S02]  /*16e0*/  @UP0 ULDC.64 UR12, c[0x0][0x9e8] ;  /* 0x00027a00000c0ab9 */ /* 0x000fe40000000a00 */
[----:B------:R-:W-:-:S04]  /*16f0*/  UIMAD.WIDE.U32 UR8, UR4, UR12, URZ ;  /* 0x0000000c040872a5 */ /* 0x000fc8000f8e003f */
[----:B------:R-:W-:-:S12]  /*1700*/  @UP0 USHF.R.U32.HI UR4, URZ, UR13, UR9 ;  /* 0x0000000d3f040299 */ /* 0x000fd80008011609 */
.L_x_14022:
[----:B------:R-:W-:-:S04]  /*1710*/  UIMAD UR4, UR4, UR7, URZ ;  /* 0x00000007040472a4 */ /* 0x000fc8000f8e023f */
[----:B------:R-:W-:-:S04]  /*1720*/  UISETP.LT.AND UP0, UPT, UR10, UR4, UPT ;  /* 0x000000040a00728c */ /* 0x000fc8000bf01270 */
[----:B------:R-:W-:-:S12]  /*1730*/  USEL UR10, UR10, UR4, !UP0 ;  /* 0x000000040a0a7287 */ /* 0x000fd8000c000000 */
.L_x_14020:
        /* <DEDUP_REMOVED lines=52> */
.L_x_14023:
[----:B------:R-:W-:Y:S01]  /*1a80*/  UIMAD UR42, UR41, UR4, UR42 ;  /* 0x00000004292a72a4 */ /* 0x000fe2000f8e022a */
[----:B------:R-:W-:Y:S01]  /*1a90*/  IMAD.U32 R88, RZ, RZ, UR6 ;  /* 0x00000006ff587e24 */ /* 0x000fe2000f8e00ff */
[----:B------:R-:W-:Y:S01]  /*1aa0*/  PLOP3.LUT P0, PT, PT, PT, PT, 0x80, 0x0 ;  /* 0x000000000000781c */ /* 0x000fe20003f0f070 */
[----:B------:R-:W-:Y:S01]  /*1ab0*/  IMAD.U32 R3, RZ, RZ, UR4 ;  /* 0x00000004ff037e24 */ /* 0x000fe2000f8e00ff */
[----:B------:R-:W-:Y:S02]  /*1ac0*/  CS2R R20, SRZ ;  /* 0x0000000000147805 */ /* 0x000fe4000001ff00 */
[----:B------:R-:W-:Y:S02]  /*1ad0*/  CS2R R118, SRZ ;  /* 0x0000000000767805 */ /* 0x000fe4000001ff00 */
[----:B------:R-:W-:Y:S02]  /*1ae0*/  CS2R R116, SRZ ;  /* 0x0000000000747805 */ /* 0x000fe4000001ff00 */
[----:B------:R-:W-:-:S02]  /*1af0*/  CS2R R114, SRZ ;  /* 0x0000000000727805 */ /* 0x000fc4000001ff00 */
[----:B------:R-:W-:Y:S02]  /*1b00*/  VIADDMNMX R88, R3, UR42, R88, PT ;  /* 0x0000002a03587c46 */ /* 0x000fe4000b800158 */
[----:B------:R-:W-:Y:S02]  /*1b10*/  CS2R R112, SRZ ;  /* 0x0000000000707805 */ /* 0x000fe4000001ff00 */
[----:B------:R-:W-:Y:S02]  /*1b20*/  CS2R R110, SRZ ;  /* 0x00000000006e7805 */ /* 0x000fe4000001ff00 */
[----:B------:R-:W-:Y:S02]  /*1b30*/  CS2R R108, SRZ ;  /* 0x00000000006c7805 */ /* 0x000fe4000001ff00 */
[----:B------:R-:W-:Y:S02]  /*1b40*/  ISETP.GT.AND P1, PT, R88, UR42, PT ;  /* 0x0000002a58007c0c */ /* 0x000fe4000bf24270 */
        /* <DEDUP_REMOVED lines=11> */
[----:B------:R-:W0:Y:S01]  /*1c00*/  S2R R0, SR_TID.X ;  /* 0x0000000000007919 */ /* 0x000e220000002100 */
[----:B------:R-:W1:Y:S01]  /*1c10*/  S2UR UR43, SR_CgaCtaId ;  /* 0x00000000002b79c3 */ /* 0x000e620000008800 */
[----:B------:R-:W-:Y:S02]  /*1c20*/  UMOV UR45, 0x400 ;  /* 0x00000400002d7882 */ /* 0x000fe40000000000 */
[----:B-1----:R-:W-:Y:S01]  /*1c30*/  ULEA UR45, UR43, UR45, 0x18 ;  /* 0x0000002d2b2d7291 */ /* 0x002fe2000f8ec03f */
[----:B0-----:R-:W-:-:S05]  /*1c40*/  VIADD R4, R0, 0xffffff80 ;  /* 0xffffff8000047836 */ /* 0x001fca0000000000 */
[----:B------:R-:W-:-:S04]  /*1c50*/  SHF.R.S32.HI R0, RZ, 0x1f, R4 ;  /* 0x0000001fff007819 */ /* 0x000fc80000011404 */
[----:B------:R-:W-:-:S04]  /*1c60*/  LEA.HI R0, R0, R4, RZ, 0x7 ;  /* 0x0000000400007211 */ /* 0x000fc800078f38ff */
[----:B------:R-:W-:-:S06]  /*1c70*/  SHF.R.S32.HI R0, RZ, 0x7, R0 ;  /* 0x00000007ff007819 */ /* 0x000fcc0000011400 */
[----:B------:R-:W0:Y:S02]  /*1c80*/  SHFL.IDX PT, R0, R0, RZ, 0x1f ;  /* 0x00001fff00007589 */ /* 0x000e2400000e0000 */
[----:B0-----:R-:W-:-:S13]  /*1c90*/  R2UR UR44, R0 ;  /* 0x00000000002c72ca */ /* 0x001fda00000e0000 */
        /* <DEDUP_REMOVED lines=26> */
.L_x_14025:
        /* <DEDUP_REMOVED lines=9> */
.L_x_14208:
[----:B------:R-:W-:Y:S05]  /*1ed0*/  @!P0 BRA `(.L_x_14027) ;  /* 0x0000000000048947 */ /* 0x000fea0003800000 */
[----:B------:R-:W-:Y:S01]  /*1ee0*/  BPT.TRAP 0x1 ;  /* 0x000000040000795c */ /* 0x000fe20000300000 */
.L_x_14027:
[----:B------:R-:W-:Y:S02]  /*1ef0*/  IMAD.U32 R91, RZ, RZ, UR48 ;  /* 0x00000030ff5b7e24 */ /* 0x000fe4000f8e00ff */
[----:B0-----:R-:W-:-:S03]  /*1f00*/  IMAD.U32 R0, RZ, RZ, UR49 ;  /* 0x00000031ff007e24 */ /* 0x001fc6000f8e00ff */
[----:B------:R-:W-:Y:S02]  /*1f10*/  LEA R91, R91, UR45, 0x3 ;  /* 0x0000002d5b5b7c11 */ /* 0x000fe4000f8e18ff */
[----:B------:R-:W-:-:S04]  /*1f20*/  SHF.L.U32 R0, R0, 0x1f, RZ ;  /* 0x0000001f00007819 */ /* 0x000fc800000006ff */
[----:B------:R0:W1:Y:S01]  /*1f30*/  SYNCS.PHASECHK.TRANS64.TRYWAIT P1, [R91+URZ+0x16830], R0 ;  /* 0x016830005b0075a7 */ /* 0x000062000802017f */
[----:B------:R-:W-:Y:S05]  /*1f40*/  @!P0 BRA `(.L_x_14028) ;  /* 0x0000000000048947 */ /* 0x000fea0003800000 */
[----:B------:R-:W-:Y:S01]  /*1f50*/  BPT.TRAP 0x1 ;  /* 0x000000040000795c */ /* 0x000fe20000300000 */
.L_x_14028:
[----:B-1----:R-:W-:Y:S05]  /*1f60*/  @P1 BRA `(.L_x_14029) ;  /* 0x0000000000081947 */ /* 0x002fea0003800000 */
[----:B------:R-:W1:Y:S02]  /*1f70*/  SYNCS.PHASECHK.TRANS64.TRYWAIT P1, [R91+URZ+0x16830], R0 ;  /* 0x016830005b0075a7 */ /* 0x000e64000802017f */
[----:B-1----:R-:W-:Y:S05]  /*1f80*/  @!P1 BRA `(.L_x_14030) ;  /* 0x0000016000c49947 */ /* 0x002fea0003800000 */
.L_x_14029:
        /* <DEDUP_REMOVED lines=35> */
.L_x_14031:
[----:B------:R-:W-:Y:S01]  /*21c0*/  UISETP.NE.AND UP1, UPT, UR53, URZ, UPT ;  /* 0x0000003f3500728c */ /* 0x000fe2000bf25270 */
[----:B------:R-:W-:Y:S01]  /*21d0*/  R2UR UR6, R91 ;  /* 0x000000005b0672ca */ /* 0x000fe200000e0000 */
[----:B------:R-:W-:Y:S01]  /*21e0*/  ULDC UR7, c[0x0][0x9d8] ;  /* 0x0002760000077ab9 */ /* 0x000fe20000000800 */
[----:B------:R-:W-:Y:S01]  /*21f0*/  UISETP.NE.AND UP0, UPT, UR52, URZ, UPT ;  /* 0x0000003f3400728c */ /* 0x000fe2000bf05270 */
[----:B------:R-:W-:Y:S01]  /*2200*/  FMUL.FTZ R10, R39, UR7 ;  /* 0x00000007270a7c20 */ /* 0x000fe20008410000 */
[----:B------:R-:W-:Y:S01]  /*2210*/  FMUL.FTZ R39, R75, UR7 ;  /* 0x000000074b277c20 */ /* 0x000fe20008410000 */
[----:B------:R-:W-:Y:S01]  /*2220*/  PLOP3.LUT P1, PT, PT, PT, UP1, 0x80, 0x0 ;  /* 0x000000000000781c */ /* 0x000fe20003f2f018 */
[----:B------:R-:W-:Y:S01]  /*2230*/  FMUL.FTZ R75, R77, UR7 ;  /* 0x000000074d4b7c20 */ /* 0x000fe20008410000 */
[----:B------:R-:W-:Y:S01]  /*2240*/  PLOP3.LUT P2, PT, PT, PT, UP1, 0x80, 0x0 ;  /* 0x000000000000781c */ /* 0x000fe20003f4f018 */
[----:B------:R-:W-:Y:S02]  /*2250*/  VIADD R77, R17, UR39 ;  /* 0x00000027114d7c36 */ /* 0x000fe40008000000 */
[----:B------:R-:W-:Y:S01]  /*2260*/  FMUL.FTZ R8, R34, UR7 ;  /* 0x0000000722087c20 */ /* 0x000fe20008410000 */
[----:B------:R-:W-:Y:S01]  /*2270*/  @UP1 ULDC UR10, c[0x0][0x44c] ;  /* 0x00011300000a1ab9 */ /* 0x000fe20000000800 */
[----:B------:R-:W-:Y:S01]  /*2280*/  FMUL.FTZ R13, R46, UR7 ;  /* 0x000000072e0d7c20 */ /* 0x000fe20008410000 */
[----:B------:R-:W-:Y:S01]  /*2290*/  FMUL.FTZ R46, R49, UR7 ;  /* 0x00000007312e7c20 */ /* 0x000fe20008410000 */
[----:B------:R-:W-:Y:S01]  /*22a0*/  FMUL.FTZ R49, R57, UR7 ;  /* 0x0000000739317c20 */ /* 0x000fe20008410000 */
[----:B------:R-:W-:Y:S01]  /*22b0*/  FMUL.FTZ R7, R35, UR7 ;  /* 0x0000000723077c20 */ /* 0x000fe20008410000 */
[----:B------:R-:W-:Y:S01]  /*22c0*/  UIADD3 UR6, UR6, 0x16840, URZ ;  /* 0x0001684006067890 */ /* 0x000fe2000fffe03f */
[----:B------:R-:W-:Y:S01]  /*22d0*/  FMUL.FTZ R12, R43, UR7 ;  /* 0x000000072b0c7c20 */ /* 0x000fe20008410000 */
[----:B------:R-:W-:-:S02]  /*22e0*/  IMAD.MOV.U32 R35, RZ, RZ, -0x80 ;  /* 0xffffff80ff237424 */ /* 0x000fc400078e00ff */
        /* <DEDUP_REMOVED lines=11> */
[----:B------:R-:W2:Y:S01]  /*23a0*/  SHFL.IDX PT, R57, R77, RZ, 0x1c1f ;  /* 0x001c1fff4d397589 */ /* 0x000ea200000e0000 */
[----:B------:R-:W-:Y:S01]  /*23b0*/  FMUL.FTZ R38, R74, UR7 ;  /* 0x000000074a267c20 */ /* 0x000fe20008410000 */
[----:B------:R-:W-:Y:S01]  /*23c0*/  FMUL.FTZ R40, R83, UR7 ;  /* 0x0000000753287c20 */ /* 0x000fe20008410000 */
[----:B------:R-:W-:Y:S01]  /*23d0*/  UPRMT UR6, UR43, 0x654, UR6 ;  /* 0x000006542b067896 */ /* 0x000fe20008000006 */
[----:B------:R-:W-:Y:S01]  /*23e0*/  FMUL.FTZ R3, R25, UR7 ;  /* 0x0000000719037c20 */ /* 0x000fe20008410000 */
        /* <DEDUP_REMOVED lines=47> */
[----:B------:R-:W0:Y:S01]  /*26e0*/  MUFU.TANH R2, R2 ;  /* 0x0000000200027308 */ /* 0x000e220000002400 */
[C-C-:B------:R-:W-:Y:S01]  /*26f0*/  IADD3 R34, -R16.reuse, 0x1, R83.reuse ;  /* 0x0000000110227810 */ /* 0x140fe20007ffe153 */
[----:B------:R-:W-:Y:S01]  /*2700*/  ULDC UR23, c[0x0][0x9dc] ;  /* 0x0002770000177ab9 */ /* 0x000fe20000000800 */
[----:B------:R-:W-:Y:S01]  /*2710*/  SYNCS.ARRIVE.TRANS64.RED.A1T0 RZ, [UR6], RZ ;  /* 0x000000ffffff79a7 */ /* 0x000fe20008100406 */
[----:B------:R-:W-:Y:S01]  /*2720*/  ULOP3.LUT UR6, URZ, UR23, URZ, 0x33, !UPT ;  /* 0x000000173f067292 */ /* 0x000fe2000f8e333f */
[----:B------:R-:W-:Y:S01]  /*2730*/  IADD3 R34, -R35, UR40, R34 ;  /* 0x0000002823227c10 */ /* 0x000fe2000fffe122 */
[----:B------:R-:W-:Y:S01]  /*2740*/  ULDC UR14, c[0x0][0x9e0] ;  /* 0x00027800000e7ab9 */ /* 0x000fe20000000800 */
[----:B------:R-:W-:Y:S01]  /*2750*/  IADD3 R82, -R16, UR40, R83 ;  /* 0x0000002810527c10 */ /* 0x000fe2000fffe153 */
[----:B------:R-:W1:Y:S01]  /*2760*/  MUFU.TANH R3, R3 ;  /* 0x0000000300037308 */ /* 0x000e620000002400 */
[----:B------:R-:W-:Y:S01]  /*2770*/  LEA R79, R88, 0xffffff80, 0x7 ;  /* 0xffffff80584f7811 */ /* 0x000fe200078e38ff */
[----:B------:R-:W-:-:S02]  /*2780*/  VIADD R87, R34, UR14 ;  /* 0x0000000e22577c36 */ /* 0x000fc40008000000 */
[----:B------:R-:W-:-:S03]  /*2790*/  VIADD R86, R34, UR6 ;  /* 0x0000000622567c36 */ /* 0x000fc60008000000 */
[----:B--2---:R-:W-:Y:S01]  /*27a0*/  VIADDMNMX R80, R57, R87, R82, PT ;  /* 0x0000005739507246 */ /* 0x004fe20003800152 */
[----:B------:R-:W2:Y:S01]  /*27b0*/  MUFU.TANH R0, R0 ;  /* 0x0000000000007308 */ /* 0x000ea20000002400 */
        /* <DEDUP_REMOVED lines=77> */
.L_x_14034:
[----:B------:R-:W-:Y:S02]  /*2c90*/  ULDC UR6, c[0x0][0x9e4] ;  /* 0x0002790000067ab9 */ /* 0x000fe40000000800 */
[----:B------:R-:W-:-:S05]  /*2ca0*/  IMAD.U32 R58, RZ, RZ, UR6 ;  /* 0x00000006ff3a7e24 */ /* 0x000fca000f8e00ff */
[----:B------:R-:W-:-:S13]  /*2cb0*/  ISETP.NE.AND P1, PT, R58, 0x1, PT ;  /* 0x000000013a00780c */ /* 0x000fda0003f25270 */
[----:B------:R-:W1:Y:S02]  /*2cc0*/  @P1 LDC.64 R34, c[0x0][0x9e8] ;  /* 0x00027a00ff221b82 */ /* 0x000e640000000a00 */
[----:B-1----:R-:W-:-:S05]  /*2cd0*/  @P1 IMAD.HI.U32 R34, R57, R34, RZ ;  /* 0x0000002239221227 */ /* 0x002fca00078e00ff */
[----:B------:R-:W-:-:S07]  /*2ce0*/  @P1 SHF.R.U32.HI R57, RZ, R35, R34 ;  /* 0x00000023ff391219 */ /* 0x000fce0000011622 */
.L_x_14035:
[----:B------:R-:W-:Y:S05]  /*2cf0*/  BSYNC B0 ;  /* 0x0000000000007941 */ /* 0x000fea0003800000 */
.L_x_14033:
[----:B------:R-:W-:-:S04]  /*2d00*/  IMAD R57, R57, R58, -R79 ;  /* 0x0000003a39397224 */ /* 0x000fc800078e0a4f */
[----:B------:R-:W-:-:S05]  /*2d10*/  IMAD.IADD R57, R57, 0x1, -R16 ;  /* 0x0000000139397824 */ /* 0x000fca00078e0a10 */
[----:B------:R-:W-:Y:S02]  /*2d20*/  VIADDMNMX R80, R57, R58, R80, PT ;  /* 0x0000003a39507246 */ /* 0x000fe40003800150 */
[----:B------:R-:W-:-:S07]  /*2d30*/  VIMNMX R81, R81, R57, !PT ;  /* 0x0000003951517248 */ /* 0x000fce0007fe0100 */
.L_x_14032:
        /* <DEDUP_REMOVED lines=158> */
[----:B------:R-:W-:Y:S01]  /*3720*/  ISETP.GE.AND P3, PT, R83, 0x71, PT ;  /* 0x000000715300780c */ /* 0x000fe20003f66270 */
[----:B------:R-:W0:Y:S01]  /*3730*/  SHFL.IDX PT, R75, R77, 0x1, 0x1c1f ;  /* 0x003c1f004d4b7f89 */ /* 0x000e2200000e0000 */
[----:B------:R-:W-:Y:S02]  /*3740*/  @P4 LOP3.LUT R23, R23, 0x20, RZ, 0xfc, !PT ;  /* 0x0000002017174812 */ /* 0x000fe400078efcff */
[----:B------:R-:W-:Y:S02]  /*3750*/  ISETP.GT.AND P4, PT, R81, 0x70, !P3 ;  /* 0x000000705100780c */ /* 0x000fe40005f84270 */
[----:B------:R-:W-:Y:S02]  /*3760*/  LOP3.LUT R23, R23, 0xfffffffd, RZ, 0xc0, !PT ;  /* 0xfffffffd17177812 */ /* 0x000fe400078ec0ff */
[----:B------:R-:W-:-:S04]  /*3770*/  ISETP.LT.OR P4, PT, R80, 0x71, P4 ;  /* 0x000000715000780c */ /* 0x000fc80002781670 */
[----:B------:R-:W-:Y:S02]  /*3780*/  FSEL R51, R76, -INF , !P4 ;  /* 0xff8000004c337808 */ /* 0x000fe40006000000 */
[----:B------:R-:W-:-:S04]  /*3790*/  ISETP.GE.AND P4, PT, R83, 0x72, PT ;  /* 0x000000725300780c */ /* 0x000fc80003f86270 */
[----:B------:R-:W-:-:S04]  /*37a0*/  ISETP.GT.AND P5, PT, R81, 0x71, !P4 ;  /* 0x000000715100780c */ /* 0x000fc800067a4270 */
[----:B------:R-:W-:Y:S02]  /*37b0*/  ISETP.LT.OR P5, PT, R80, 0x72, P5 ;  /* 0x000000725000780c */ /* 0x000fe40002fa1670 */
[----:B0-----:R-:W-:Y:S01]  /*37c0*/  VIADDMNMX R72, R75, R87, R82, PT ;  /* 0x000000574b487246 */ /* 0x001fe20003800152 */
[----:B------:R-:W-:Y:S01]  /*37d0*/  IMAD.IADD R73, R86, 0x1, R75 ;  /* 0x0000000156497824 */ /* 0x000fe200078e024b */
        /* <DEDUP_REMOVED lines=32> */
.L_x_14038:
[----:B------:R-:W-:Y:S02]  /*39e0*/  ULDC UR6, c[0x0][0x9e4] ;  /* 0x0002790000067ab9 */ /* 0x000fe40000000800 */
[----:B------:R-:W-:-:S05]  /*39f0*/  IMAD.U32 R76, RZ, RZ, UR6 ;  /* 0x00000006ff4c7e24 */ /* 0x000fca000f8e00ff */
[----:B------:R-:W-:-:S13]  /*3a00*/  ISETP.NE.AND P6, PT, R76, 0x1, PT ;  /* 0x000000014c00780c */ /* 0x000fda0003fc5270 */
[----:B------:R-:W0:Y:S02]  /*3a10*/  @P6 LDC.64 R2, c[0x0][0x9e8] ;  /* 0x00027a00ff026b82 */ /* 0x000e240000000a00 */
[----:B0-----:R-:W-:-:S05]  /*3a20*/  @P6 IMAD.HI.U32 R2, R75, R2, RZ ;  /* 0x000000024b026227 */ /* 0x001fca00078e00ff */
[----:B------:R-:W-:-:S07]  /*3a30*/  @P6 SHF.R.U32.HI R75, RZ, R3, R2 ;  /* 0x00000003ff4b6219 */ /* 0x000fce0000011602 */
.L_x_14039:
[----:B------:R-:W-:Y:S05]  /*3a40*/  BSYNC B0 ;  /* 0x0000000000007941 */ /* 0x000fea0003800000 */
.L_x_14037:
[----:B------:R-:W-:-:S04]  /*3a50*/  IMAD R75, R75, R76, -R79 ;  /* 0x0000004c4b4b7224 */ /* 0x000fc800078e0a4f */
[----:B------:R-:W-:-:S05]  /*3a60*/  IMAD.IADD R75, R75, 0x1, -R16 ;  /* 0x000000014b4b7824 */ /* 0x000fca00078e0a10 */
[----:B------:R-:W-:Y:S02]  /*3a70*/  VIADDMNMX R72, R75, R76, R72, PT ;  /* 0x0000004c4b487246 */ /* 0x000fe40003800148 */
[----:B------:R-:W-:-:S07]  /*3a80*/  VIMNMX R73, R73, R75, !PT ;  /* 0x0000004b49497248 */ /* 0x000fce0007fe0100 */
.L_x_14036:
[----:B------:R-:W-:Y:S01]  /*3a90*/  ISETP.GT.AND P1, PT, R73, 0x1, !P1 ;  /* 0x000000014900780c */ /* 0x000fe20004f24270 */
[----:B------:R-:W-:Y:S01]  /*3aa0*/  ULDC UR21, c[0x0][0x988] ;  /* 0x0002620000157ab9 */ /* 0x000fe20000000800 */
[----:B------:R-:W-:Y:S01]  /*3ab0*/  LOP3.LUT P6, RZ, R23, 0x4, RZ, 0xc0, !PT ;  /* 0x0000000417ff7812 */ /* 0x000fe200078cc0ff */
        /* <DEDUP_REMOVED lines=27> */
[C---:B------:R-:W-:Y:S02]  /*3c70*/  ISETP.LT.OR P3, PT, R72.reuse, 0x71, P3 ;  /* 0x000000714800780c */ /* 0x040fe40001f61670 */
[----:B------:R-:W-:Y:S02]  /*3c80*/  ISETP.LT.OR P1, PT, R72, 0x12, P1 ;  /* 0x000000124800780c */ /* 0x000fe40000f21670 */
[----:B------:R-:W-:Y:S02]  /*3c90*/  ISETP.GT.AND P5, PT, R73, 0x78, !P5 ;  /* 0x000000784900780c */ /* 0x000fe40006fa4270 */
        /* <DEDUP_REMOVED lines=74> */
[C---:B------:R-:W-:Y:S01]  /*4140*/  LOP3.LUT P1, RZ, R23.reuse, 0x4000, RZ, 0xc0, !PT ;  /* 0x0000400017ff7812 */ /* 0x040fe2000782c0ff */
[----:B------:R-:W0:Y:S01]  /*4150*/  SHFL.BFLY PT, R6, R7, 0x2, 0x1f ;  /* 0x0c401f0007067f89 */ /* 0x000e2200000e0000 */
[----:B------:R-:W-:Y:S02]  /*4160*/  LOP3.LUT P2, RZ, R23, 0x80, RZ, 0xc0, !PT ;  /* 0x0000008017ff7812 */ /* 0x000fe4000784c0ff */
[----:B------:R-:W-:Y:S02]  /*4170*/  ISETP.GT.AND P1, PT, R73, 0x41, !P1 ;  /* 0x000000414900780c */ /* 0x000fe40004f24270 */
[----:B------:R-:W-:Y:S02]  /*4180*/  LOP3.LUT P6, RZ, R23, 0x40, RZ, 0xc0, !PT ;  /* 0x0000004017ff7812 */ /* 0x000fe400078cc0ff */
[----:B------:R-:W-:-:S02]  /*4190*/  ISETP.LT.OR P1, PT, R72, 0x42, P1 ;  /* 0x000000424800780c */ /* 0x000fc40000f21670 */
[----:B------:R-:W-:Y:S02]  /*41a0*/  ISETP.LT.OR P4, PT, R72, 0x72, P4 ;  /* 0x000000724800780c */ /* 0x000fe40002781670 */
[----:B------:R-:W-:Y:S02]  /*41b0*/  FSEL R26, R26, -INF , !P1 ;  /* 0xff8000001a1a7808 */ /* 0x000fe40004800000 */
[----:B------:R-:W-:Y:S02]  /*41c0*/  LOP3.LUT P1, RZ, R23, 0x2000, RZ, 0xc0, !PT ;  /* 0x0000200017ff7812 */ /* 0x000fe4000782c0ff */
[----:B------:R-:W-:Y:S02]  /*41d0*/  FSEL R37, R37, -INF , !P3 ;  /* 0xff80000025257808 */ /* 0x000fe40005800000 */
[----:B------:R-:W-:Y:S02]  /*41e0*/  ISETP.GT.AND P1, PT, R73, 0x48, !P1 ;  /* 0x000000484900780c */ /* 0x000fe40004f24270 */
[----:B------:R-:W-:-:S02]  /*41f0*/  ISETP.LT.OR P5, PT, R72, 0x79, P5 ;  /* 0x000000794800780c */ /* 0x000fc40002fa1670 */
[----:B------:R-:W-:Y:S02]  /*4200*/  ISETP.LT.OR P1, PT, R72, 0x49, P1 ;  /* 0x000000494800780c */ /* 0x000fe40000f21670 */
[----:B------:R-:W-:Y:S02]  /*4210*/  FSEL R40, R40, -INF , !P4 ;  /* 0xff80000028287808 */ /* 0x000fe40006000000 */
[----:B------:R-:W-:Y:S02]  /*4220*/  FSEL R27, R27, -INF , !P1 ;  /* 0xff8000001b1b7808 */ /* 0x000fe40004800000 */
[----:B------:R-:W-:Y:S02]  /*4230*/  LOP3.LUT P1, RZ, R23, 0x1000, RZ, 0xc0, !PT ;  /* 0x0000100017ff7812 */ /* 0x000fe4000782c0ff */
[----:B0-----:R-:W-:Y:S02]  /*4240*/  FMNMX.FTZ R77, R7, R6, !PT ;  /* 0x00000006074d7209 */ /* 0x001fe40007810000 */
[----:B------:R-:W-:-:S03]  /*4250*/  ISETP.GT.AND P1, PT, R73, 0x49, !P1 ;  /* 0x000000494900780c */ /* 0x000fc60004f24270 */
[----:B------:R-:W0:Y:S01]  /*4260*/  SHFL.BFLY PT, R6, R77, 0x1, 0x1f ;  /* 0x0c201f004d067f89 */ /* 0x000e2200000e0000 */
[----:B------:R-:W-:-:S04]  /*4270*/  ISETP.LT.OR P1, PT, R72, 0x4a, P1 ;  /* 0x0000004a4800780c */ /* 0x000fc80000f21670 */
[----:B------:R-:W-:Y:S02]  /*4280*/  FSEL R28, R28, -INF , !P1 ;  /* 0xff8000001c1c7808 */ /* 0x000fe40004800000 */
[----:B------:R-:W-:-:S04]  /*4290*/  LOP3.LUT P1, RZ, R23, 0x800, RZ, 0xc0, !PT ;  /* 0x0000080017ff7812 */ /* 0x000fc8000782c0ff */
[----:B------:R-:W-:-:S04]  /*42a0*/  ISETP.GT.AND P1, PT, R73, 0x50, !P1 ;  /* 0x000000504900780c */ /* 0x000fc80004f24270 */
[----:B------:R-:W-:-:S04]  /*42b0*/  ISETP.LT.OR P1, PT, R72, 0x51, P1 ;  /* 0x000000514800780c */ /* 0x000fc80000f21670 */
[----:B------:R-:W-:Y:S02]  /*42c0*/  FSEL R31, R31, -INF , !P1 ;  /* 0xff8000001f1f7808 */ /* 0x000fe40004800000 */
[----:B------:R-:W-:Y:S02]  /*42d0*/  LOP3.LUT P1, RZ, R23, 0x400, RZ, 0xc0, !PT ;  /* 0x0000040017ff7812 */ /* 0x000fe4000782c0ff */
[----:B0-----:R-:W-:Y:S02]  /*42e0*/  FMNMX.FTZ R6, R77, R6, !PT ;  /* 0x000000064d067209 */ /* 0x001fe40007810000 */
[----:B------:R-:W-:-:S03]  /*42f0*/  ISETP.GT.AND P1, PT, R73, 0x51, !P1 ;  /* 0x000000514900780c */ /* 0x000fc60004f24270 */
[----:B------:R-:W-:Y:S01]  /*4300*/  FMUL.FTZ R76, R6, UR21 ;  /* 0x00000015064c7c20 */ /* 0x000fe20008410000 */
        /* <DEDUP_REMOVED lines=20> */
[----:B------:R-:W-:-:S02]  /*4450*/  FSETP.NEU.FTZ.AND P1, PT, R6, -INF , PT ;  /* 0xff8000000600780b */ /* 0x000fc40003f3d000 */
[----:B------:R-:W-:Y:S02]  /*4460*/  FSEL R30, R30, -INF , !P2 ;  /* 0xff8000001e1e7808 */ /* 0x000fe40005000000 */
[----:B------:R-:W-:Y:S02]  /*4470*/  FSEL R76, R76, RZ, P1 ;  /* 0x000000ff4c4c7208 */ /* 0x000fe40000800000 */
[----:B------:R-:W-:Y:S02]  /*4480*/  ISETP.GT.AND P1, PT, R73, RZ, !P6 ;  /* 0x000000ff4900720c */ /* 0x000fe40007724270 */
[----:B------:R-:W-:Y:S01]  /*4490*/  LOP3.LUT P6, RZ, R23, 0x1, RZ, 0xc0, !PT ;  /* 0x0000000117ff7812 */ /* 0x000fe200078cc0ff */
[--C-:B------:R-:W-:Y:S01]  /*44a0*/  FFMA.FTZ R150, R58, UR21, -R76.reuse ;  /* 0x000000153a967c23 */ /* 0x100fe2000801084c */
[----:B------:R-:W-:Y:S01]  /*44b0*/  ISETP.LT.OR P1, PT, R72, 0x1, P1 ;  /* 0x000000014800780c */ /* 0x000fe20000f21670 */
[--C-:B------:R-:W-:Y:S01]  /*44c0*/  FFMA.FTZ R132, R56, UR21, -R76.reuse ;  /* 0x0000001538847c23 */ /* 0x100fe2000801084c */
[----:B------:R-:W-:Y:S01]  /*44d0*/  ISETP.GT.AND P6, PT, R73, 0x79, !P6 ;  /* 0x000000794900780c */ /* 0x000fe200077c4270 */
        /* <DEDUP_REMOVED lines=15> */
[----:B------:R-:W-:Y:S01]  /*45d0*/  ISETP.LT.OR P6, PT, R72, 0x7a, P6 ;  /* 0x0000007a4800780c */ /* 0x000fe200037c1670 */
[----:B------:R-:W0:Y:S01]  /*45e0*/  MUFU.EX2 R57, R57 ;  /* 0x0000003900397308 */ /* 0x000e220000000800 */
[----:B------:R-:W-:Y:S01]  /*45f0*/  FMNMX.FTZ R0, R8, R7, !PT ;  /* 0x0000000708007209 */ /* 0x000fe20007810000 */
[--C-:B------:R-:W-:Y:S01]  /*4600*/  FFMA.FTZ R63, R63, UR21, -R76.reuse ;  /* 0x000000153f3f7c23 */ /* 0x100fe2000801084c */
[----:B------:R-:W-:Y:S01]  /*4610*/  FSEL R42, R42, -INF , !P6 ;  /* 0xff8000002a2a7808 */ /* 0x000fe20007000000 */
[--C-:B------:R-:W-:Y:S01]  /*4620*/  FFMA.FTZ R140, R64, UR21, -R76.reuse ;  /* 0x00000015408c7c23 */ /* 0x100fe2000801084c */
[----:B------:R-:W-:Y:S01]  /*4630*/  FMNMX.FTZ R0, R3, R0, !PT ;  /* 0x0000000003007209 */ /* 0x000fe20007810000 */
[--C-:B------:R-:W-:Y:S01]  /*4640*/  FFMA.FTZ R65, R65, UR21, -R76.reuse ;  /* 0x0000001541417c23 */ /* 0x100fe2000801084c */
[--C-:B------:R-:W-:Y:S01]  /*4650*/  FFMA.FTZ R142, R66, UR21, -R76.reuse ;  /* 0x00000015428e7c23 */ /* 0x100fe2000801084c */
[----:B------:R-:W1:Y:S01]  /*4660*/  MUFU.EX2 R150, R150 ;  /* 0x0000009600967308 */ /* 0x000e620000000800 */
[----:B------:R-:W-:Y:S01]  /*4670*/  FMNMX.FTZ R7, R9, R0, !PT ;  /* 0x0000000009077209 */ /* 0x000fe20007810000 */
[--C-:B------:R-:W-:Y:S01]  /*4680*/  FFMA.FTZ R67, R67, UR21, -R76.reuse ;  /* 0x0000001543437c23 */ /* 0x100fe2000801084c */
[--C-:B------:R-:W-:Y:S01]  /*4690*/  FFMA.FTZ R136, R68, UR21, -R76.reuse ;  /* 0x0000001544887c23 */ /* 0x100fe2000801084c */
[--C-:B------:R-:W-:Y:S01]  /*46a0*/  FFMA.FTZ R69, R69, UR21, -R76.reuse ;  /* 0x0000001545457c23 */ /* 0x100fe2000801084c */
[----:B------:R-:W-:Y:S01]  /*46b0*/  FMNMX.FTZ R0, R10, R7, !PT ;  /* 0x000000070a007209 */ /* 0x000fe20007810000 */
[--C-:B------:R-:W-:Y:S01]  /*46c0*/  FFMA.FTZ R138, R70, UR21, -R76.reuse ;  /* 0x00000015468a7c23 */ /* 0x100fe2000801084c */
[--C-:B------:R-:W-:Y:S01]  /*46d0*/  FFMA.FTZ R71, R71, UR21, -R76.reuse ;  /* 0x0000001547477c23 */ /* 0x100fe2000801084c */
[----:B------:R-:W2:Y:S01]  /*46e0*/  MUFU.EX2 R59, R59 ;  /* 0x0000003b003b7308 */ /* 0x000ea20000000800 */
[----:B------:R-:W-:Y:S01]  /*46f0*/  FMNMX.FTZ R7, R11, R0, !PT ;  /* 0x000000000b077209 */ /* 0x000fe20007810000 */
[--C-:B------:R-:W-:Y:S01]  /*4700*/  FFMA.FTZ R128, R44, UR21, -R76.reuse ;  /* 0x000000152c807c23 */ /* 0x100fe2000801084c */
[--C-:B------:R-:W-:Y:S01]  /*4710*/  FFMA.FTZ R35, R35, UR21, -R76.reuse ;  /* 0x0000001523237c23 */ /* 0x100fe2000801084c */
[--C-:B------:R-:W-:Y:S01]  /*4720*/  FFMA.FTZ R130, R46, UR21, -R76.reuse ;  /* 0x000000152e827c23 */ /* 0x100fe2000801084c */
[----:B------:R-:W-:Y:S01]  /*4730*/  FMNMX.FTZ R0, R12, R7, !PT ;  /* 0x000000070c007209 */ /* 0x000fe20007810000 */
[--C-:B------:R-:W-:Y:S01]  /*4740*/  FFMA.FTZ R124, R49, UR21, -R76.reuse ;  /* 0x00000015317c7c23 */ /* 0x100fe2000801084c */
[--C-:B------:R-:W-:Y:S01]  /*4750*/  FFMA.FTZ R126, R50, UR21, -R76.reuse ;  /* 0x00000015327e7c23 */ /* 0x100fe2000801084c */
[----:B------:R-:W3:Y:S01]  /*4760*/  MUFU.EX2 R144, R144 ;  /* 0x0000009000907308 */ /* 0x000ee20000000800 */
[----:B------:R-:W-:Y:S01]  /*4770*/  FMNMX.FTZ R7, R13, R0, !PT ;  /* 0x000000000d077209 */ /* 0x000fe20007810000 */
[--C-:B------:R-:W-:Y:S01]  /*4780*/  FFMA.FTZ R49, R54, UR21, -R76.reuse ;  /* 0x0000001536317c23 */ /* 0x100fe2000801084c */
[--C-:B------:R-:W-:Y:S01]  /*4790*/  FFMA.FTZ R120, R51, UR21, -R76.reuse ;  /* 0x0000001533787c23 */ /* 0x100fe2000801084c */
[--C-:B------:R-:W-:Y:S01]  /*47a0*/  FFMA.FTZ R51, R53, UR21, -R76.reuse ;  /* 0x0000001535337c23 */ /* 0x100fe2000801084c */
[----:B------:R-:W-:Y:S01]  /*47b0*/  FMNMX.FTZ R0, R14, R7, !PT ;  /* 0x000000070e007209 */ /* 0x000fe20007810000 */
[--C-:B------:R-:W-:Y:S01]  /*47c0*/  FFMA.FTZ R122, R48, UR21, -R76.reuse ;  /* 0x00000015307a7c23 */ /* 0x100fe2000801084c */
[----:B------:R-:W-:Y:S01]  /*47d0*/  FFMA.FTZ R53, R52, UR21, -R76 ;  /* 0x0000001534357c23 */ /* 0x000fe2000801084c */
[----:B------:R-:W4:Y:S01]  /*47e0*/  MUFU.EX2 R61, R61 ;  /* 0x0000003d003d7308 */ /* 0x000f220000000800 */
[----:B------:R-:W-:-:S04]  /*47f0*/  FMNMX.FTZ R7, R15, R0, !PT ;  /* 0x000000000f077209 */ /* 0x000fc80007810000 */
[----:B------:R-:W-:-:S03]  /*4800*/  FMNMX.FTZ R0, R20, R7, !PT ;  /* 0x0000000714007209 */ /* 0x000fc60007810000 */
[----:B------:R-:W5:Y:S01]  /*4810*/  MUFU.EX2 R146, R146 ;  /* 0x0000009200927308 */ /* 0x000f620000000800 */
        /* <DEDUP_REMOVED lines=12> */
[----:B------:R-:W-:Y:S02]  /*48e0*/  FMNMX.FTZ R7, R33, R0, !PT ;  /* 0x0000000021077209 */ /* 0x000fe40007810000 */
[----:B------:R-:W-:Y:S02]  /*48f0*/  FSEL R0, R29, -INF , !P1 ;  /* 0xff8000001d007808 */ /* 0x000fe40004800000 */
        /* <DEDUP_REMOVED lines=10> */
[--C-:B------:R-:W-:Y:S01]  /*49a0*/  FFMA.FTZ R41, R43, UR21, -R76.reuse ;  /* 0x000000152b297c23 */ /* 0x100fe2000801084c */
[----:B------:R-:W-:Y:S01]  /*49b0*/  FMNMX.FTZ R7, R40, R7, !PT ;  /* 0x0000000728077209 */ /* 0x000fe20007810000 */
[--C-:B------:R-:W-:Y:S01]  /*49c0*/  FFMA.FTZ R43, R45, UR21, -R76.reuse ;  /* 0x000000152d2b7c23 */ /* 0x100fe2000801084c */
[--C-:B------:R-:W-:Y:S01]  /*49d0*/  FFMA.FTZ R45, R47, UR21, -R76.reuse ;  /* 0x000000152f2d7c23 */ /* 0x100fe2000801084c */
[----:B------:R-:W-:Y:S01]  /*49e0*/  FFMA.FTZ R47, R55, UR21, -R76 ;  /* 0x00000015372f7c23 */ /* 0x000fe2000801084c */
        /* <DEDUP_REMOVED lines=67> */
[----:B------:R-:W-:Y:S01]  /*4e20*/  F2FP.BF16.F32.PACK_AB R149, R4, R149 ;  /* 0x000000950495723e */ /* 0x000fe200000010ff */
[----:B------:R-:W0:Y:S01]  /*4e30*/  MUFU.EX2 R8, R8 ;  /* 0x0000000800087308 */ /* 0x000e220000000800 */
        /* <DEDUP_REMOVED lines=11> */
[----:B------:R-:W-:Y:S01]  /*4ef0*/  FADD.FTZ R3, R145, R2 ;  /* 0x0000000291037221 */ /* 0x000fe20000010000 */
[----:B------:R-:W-:Y:S02]  /*4f00*/  F2FP.BF16.F32.PACK_AB R146, R63, R146 ;  /* 0x000000923f92723e */ /* 0x000fe400000010ff */
[----:B------:R-:W2:Y:S01]  /*4f10*/  MUFU.EX2 R10, R10 ;  /* 0x0000000a000a7308 */ /* 0x000ea20000000800 */
[----:B0-----:R-:W-:Y:S01]  /*4f20*/  FADD.FTZ R2, R8, R3 ;  /* 0x0000000308027221 */ /* 0x001fe20000010000 */
[----:B------:R-:W-:Y:S02]  /*4f30*/  F2FP.BF16.F32.PACK_AB R140, R65, R140 ;  /* 0x0000008c418c723e */ /* 0x000fe400000010ff */
[----:B------:R-:W-:Y:S02]  /*4f40*/  F2FP.BF16.F32.PACK_AB R142, R67, R142 ;  /* 0x0000008e438e723e */ /* 0x000fe400000010ff */
[----:B------:R-:W-:Y:S02]  /*4f50*/  F2FP.BF16.F32.PACK_AB R136, R69, R136 ;  /* 0x000000884588723e */ /* 0x000fe400000010ff */
[----:B------:R-:W0:Y:S01]  /*4f60*/  MUFU.EX2 R141, R141 ;  /* 0x0000008d008d7308 */ /* 0x000e220000000800 */
[----:B-1----:R-:W-:Y:S01]  /*4f70*/  FADD.FTZ R3, R147, R2 ;  /* 0x0000000293037221 */ /* 0x002fe20000010000 */
[----:B------:R-:W-:Y:S01]  /*4f80*/  FADD.FTZ R2, R132, R5 ;  /* 0x0000000584027221 */ /* 0x000fe20000010000 */
[----:B------:R-:W-:-:S02]  /*4f90*/  F2FP.BF16.F32.PACK_AB R138, R29, R138 ;  /* 0x0000008a1d8a723e */ /* 0x000fc400000010ff */
[C---:B------:R-:W-:Y:S01]  /*4fa0*/  F2FP.BF16.F32.PACK_AB R132, R35.reuse, R132 ;  /* 0x000000842384723e */ /* 0x040fe200000010ff */
[----:B------:R-:W-:Y:S01]  /*4fb0*/  FADD.FTZ R5, R35, R2 ;  /* 0x0000000223057221 */ /* 0x000fe20000010000 */
[----:B------:R-:W-:Y:S01]  /*4fc0*/  FFMA.FTZ R2, R0, UR21, -R55 ;  /* 0x0000001500027c23 */ /* 0x000fe20008010837 */
[----:B------:R-:W1:Y:S01]  /*4fd0*/  MUFU.EX2 R12, R12 ;  /* 0x0000000c000c7308 */ /* 0x000e620000000800 */
[----:B--2---:R-:W-:Y:S01]  /*4fe0*/  FADD.FTZ R44, R10, R3 ;  /* 0x000000030a2c7221 */ /* 0x004fe20000010000 */
[----:B------:R-:W-:Y:S02]  /*4ff0*/  F2FP.BF16.F32.PACK_AB R151, R34, R151 ;  /* 0x000000972297723e */ /* 0x000fe400000010ff */
[----:B------:R-:W-:Y:S02]  /*5000*/  F2FP.BF16.F32.PACK_AB R145, R8, R145 ;  /* 0x000000910891723e */ /* 0x000fe400000010ff */
[----:B------:R-:W-:Y:S02]  /*5010*/  F2FP.BF16.F32.PACK_AB R147, R10, R147 ;  /* 0x000000930a93723e */ /* 0x000fe400000010ff */
[----:B------:R-:W2:Y:S01]  /*5020*/  MUFU.EX2 R143, R143 ;  /* 0x0000008f008f7308 */ /* 0x000ea20000000800 */
[----:B0-----:R-:W-:Y:S01]  /*5030*/  FADD.FTZ R3, R141, R44 ;  /* 0x0000002c8d037221 */ /* 0x001fe20000010000 */
[----:B------:R-:W-:Y:S01]  /*5040*/  FADD.FTZ R44, R134, R5 ;  /* 0x00000005862c7221 */ /* 0x000fe20000010000 */
[----:B------:R-:W-:-:S03]  /*5050*/  F2FP.BF16.F32.PACK_AB R134, R41, R134 ;  /* 0x000000862986723e */ /* 0x000fc600000010ff */
[----:B------:R-:W-:Y:S02]  /*5060*/  FADD.FTZ R5, R41, R44 ;  /* 0x0000002c29057221 */ /* 0x000fe40000010000 */
[----:B------:R-:W0:Y:S01]  /*5070*/  MUFU.EX2 R14, R14 ;  /* 0x0000000e000e7308 */ /* 0x000e220000000800 */
[----:B-1----:R-:W-:Y:S01]  /*5080*/  FADD.FTZ R0, R12, R3 ;  /* 0x000000030c007221 */ /* 0x002fe20000010000 */
[----:B------:R-:W-:Y:S01]  /*5090*/  FADD.FTZ R46, R128, R5 ;  /* 0x00000005802e7221 */ /* 0x000fe20000010000 */
[C---:B------:R-:W-:Y:S02]  /*50a0*/  F2FP.BF16.F32.PACK_AB R128, R43.reuse, R128 ;  /* 0x000000802b80723e */ /* 0x040fe400000010ff */
        /* <DEDUP_REMOVED lines=18> */
[----:B-1----:R-:W-:-:S07]  /*51d0*/  F2FP.BF16.F32.PACK_AB R139, R24, R139 ;  /* 0x0000008b188b723e */ /* 0x002fce00000010ff */
[----:B------:R-:W1:Y:S08]  /*51e0*/  MUFU.EX2 R135, R135 ;  /* 0x0000008700877308 */ /* 0x000e700000000800 */
[----:B------:R-:W3:Y:S08]  /*51f0*/  MUFU.EX2 R28, R28 ;  /* 0x0000001c001c7308 */ /* 0x000ef00000000800 */
[----:B------:R4:W-:Y:S08]  /*5200*/  MUFU.EX2 R0, R36 ;  /* 0x0000002400007308 */ /* 0x0009f00000000800 */
[----:B------:R-:W5:Y:S01]  /*5210*/  MUFU.EX2 R129, R129 ;  /* 0x0000008100817308 */ /* 0x000f620000000800 */
[----:B----4-:R-:W-:-:S04]  /*5220*/  FADD.FTZ R36, R24, R3 ;  /* 0x0000000318247221 */ /* 0x010fc80000010000 */
[----:B--2---:R-:W-:Y:S01]  /*5230*/  FADD.FTZ R3, R133, R36 ;  /* 0x0000002485037221 */ /* 0x004fe20000010000 */
[C---:B0-----:R-:W-:Y:S02]  /*5240*/  F2FP.BF16.F32.PACK_AB R133, R26.reuse, R133 ;  /* 0x000000851a85723e */ /* 0x041fe400000010ff */
[----:B------:R-:W0:Y:S01]  /*5250*/  MUFU.EX2 R32, R32 ;  /* 0x0000002000207308 */ /* 0x000e220000000800 */
[----:B------:R-:W-:-:S04]  /*5260*/  FADD.FTZ R36, R26, R3 ;  /* 0x000000031a247221 */ /* 0x000fc80000010000 */
[----:B-1----:R-:W-:Y:S01]  /*5270*/  FADD.FTZ R3, R135, R36 ;  /* 0x0000002487037221 */ /* 0x002fe20000010000 */
[C---:B---3--:R-:W-:Y:S02]  /*5280*/  F2FP.BF16.F32.PACK_AB R135, R28.reuse, R135 ;  /* 0x000000871c87723e */ /* 0x048fe400000010ff */
[----:B------:R-:W1:Y:S01]  /*5290*/  MUFU.EX2 R131, R131 ;  /* 0x0000008300837308 */ /* 0x000e620000000800 */
[----:B------:R-:W-:-:S04]  /*52a0*/  FADD.FTZ R36, R28, R3 ;  /* 0x000000031c247221 */ /* 0x000fc80000010000 */
[----:B-----5:R-:W-:-:S03]  /*52b0*/  FADD.FTZ R3, R129, R36 ;  /* 0x0000002481037221 */ /* 0x020fc60000010000 */
[----:B------:R-:W2:Y:S01]  /*52c0*/  MUFU.EX2 R38, R38 ;  /* 0x0000002600267308 */ /* 0x000ea20000000800 */
[C---:B0-----:R-:W-:Y:S01]  /*52d0*/  FADD.FTZ R36, R32.reuse, R3 ;  /* 0x0000000320247221 */ /* 0x041fe20000010000 */
[----:B------:R-:W-:-:S06]  /*52e0*/  F2FP.BF16.F32.PACK_AB R129, R32, R129 ;  /* 0x000000812081723e */ /* 0x000fcc00000010ff */
[----:B------:R-:W0:Y:S01]  /*52f0*/  MUFU.EX2 R124, R124 ;  /* 0x0000007c007c7308 */ /* 0x000e220000000800 */
[----:B-1----:R-:W-:Y:S01]  /*5300*/  FADD.FTZ R3, R131, R36 ;  /* 0x0000002483037221 */ /* 0x002fe20000010000 */
[----:B------:R-:W-:-:S03]  /*5310*/  F2FP.BF16.F32.PACK_AB R131, R0, R131 ;  /* 0x000000830083723e */ /* 0x000fc600000010ff */
[----:B------:R-:W-:-:S03]  /*5320*/  FADD.FTZ R3, R0, R3 ;  /* 0x0000000300037221 */ /* 0x000fc60000010000 */
        /* <DEDUP_REMOVED lines=31> */
[----:B--2---:R-:W-:Y:S01]  /*5520*/  FADD.FTZ R0, R56, R3 ;  /* 0x0000000338007221 */ /* 0x004fe20000010000 */
[----:B------:R-:W-:-:S06]  /*5530*/  VIADD R3, R88, 0xfffffffe ;  /* 0xfffffffe58037836 */ /* 0x000fcc0000000000 */
        /* <DEDUP_REMOVED lines=18> */
.L_x_14041:
[----:B------:R-:W-:Y:S02]  /*5660*/  ULDC UR18, c[0x0][0x9e4] ;  /* 0x0002790000127ab9 */ /* 0x000fe40000000800 */
[----:B------:R-:W-:-:S11]  /*5670*/  UISETP.NE.AND UP0, UPT, UR18, 0x1, UPT ;  /* 0x000000011200788c */ /* 0x000fd6000bf05270 */
[----:B------:R-:W-:Y:S02]  /*5680*/  @UP0 ULDC.64 UR6, c[0x0][0x9e8] ;  /* 0x00027a0000060ab9 */ /* 0x000fe40000000a00 */
[----:B------:R-:W-:-:S04]  /*5690*/  UIMAD.WIDE.U32 UR10, UR15, UR6, URZ ;  /* 0x000000060f0a72a5 */ /* 0x000fc8000f8e003f */
[----:B------:R-:W-:-:S12]  /*56a0*/  @UP0 USHF.R.U32.HI UR15, URZ, UR7, UR11 ;  /* 0x000000073f0f0299 */ /* 0x000fd8000801160b */
.L_x_14042:
[----:B------:R-:W-:-:S04]  /*56b0*/  UIMAD UR15, UR15, UR18, UR18 ;  /* 0x000000120f0f72a4 */ /* 0x000fc8000f8e0212 */
[----:B------:R-:W-:-:S04]  /*56c0*/  UISETP.LT.AND UP0, UPT, UR14, UR15, UPT ;  /* 0x0000000f0e00728c */ /* 0x000fc8000bf01270 */
[----:B------:R-:W-:-:S12]  /*56d0*/  USEL UR14, UR14, UR15, UP0 ;  /* 0x0000000f0e0e7287 */ /* 0x000fd80008000000 */
.L_x_14040:
        /* <DEDUP_REMOVED lines=21> */
[----:B------:R-:W-:-:S13]  /*5830*/  ISETP.GE.AND P1, PT, R3, UR26, PT ;  /* 0x0000001a03007c0c */ /* 0x000fda000bf26270 */
[----:B------:R-:W-:Y:S05]  /*5840*/  @!P1 BRA `(.L_x_14043) ;  /* 0x0000003400a49947 */ /* 0x000fea0003800000 */
        /* <DEDUP_REMOVED lines=10> */
.L_x_14062:
[----:B------:R-:W-:Y:S01]  /*58f0*/  ISETP.NE.AND P2, PT, RZ, UR44, PT ;  /* 0x0000002cff007c0c */ /* 0x000fe2000bf45270 */
[----:B------:R-:W-:-:S04]  /*5900*/  UISETP.NE.AND UP0, UPT, UR27, 0x1, UPT ;  /* 0x000000011b00788c */ /* 0x000fc8000bf05270 */
[----:B------:R-:W-:-:S04]  /*5910*/  USEL UR49, URZ, 0x1, UP0 ;  /* 0x000000013f317887 */ /* 0x000fc80008000000 */
[----:B------:R-:W-:-:S04]  /*5920*/  ULOP3.LUT UR49, UR28, UR49, URZ, 0x3c, !UPT ;  /* 0x000000311c317292 */ /* 0x000fc8000f8e3c3f */
[----:B------:R-:W-:Y:S08]  /*5930*/  @P2 BRA `(.L_x_14044) ;  /* 0x0000000000382947 */ /* 0x000ff00003800000 */
[----:B------:R-:W-:Y:S05]  /*5940*/  @!P0 BRA `(.L_x_14045) ;  /* 0x0000000000048947 */ /* 0x000fea0003800000 */
[----:B------:R-:W-:Y:S01]  /*5950*/  BPT.TRAP 0x1 ;  /* 0x000000040000795c */ /* 0x000fe20000300000 */
.L_x_14045:
        /* <DEDUP_REMOVED lines=9> */
.L_x_14046:
[----:B-1----:R-:W-:Y:S05]  /*59f0*/  @P1 BRA `(.L_x_14044) ;  /* 0x0000000000081947 */ /* 0x002fea0003800000 */
[----:B------:R-:W1:Y:S02]  /*5a00*/  SYNCS.PHASECHK.TRANS64.TRYWAIT P1, [UR6+0x16830], R6 ;  /* 0x01683006ff0075a7 */ /* 0x000e640008020146 */
[----:B-1----:R-:W-:Y:S05]  /*5a10*/  @!P1 BRA `(.L_x_14047) ;  /* 0x0000012800349947 */ /* 0x002fea0003800000 */
.L_x_14044:
[----:B-1----:R-:W1:Y:S01]  /*5a20*/  S2R R7, SR_TID.X ;  /* 0x0000000000077919 */ /* 0x002e620000002100 */
[----:B------:R-:W-:Y:S01]  /*5a30*/  UIADD3 UR48, UR27, 0x1, URZ ;  /* 0x000000011b307890 */ /* 0x000fe2000fffe03f */
[----:B------:R-:W-:Y:S01]  /*5a40*/  UMOV UR19, 0x40000040 ;  /* 0x4000004000137882 */ /* 0x000fe20000000000 */
[----:B------:R-:W-:Y:S02]  /*5a50*/  UMOV UR7, 0x40000040 ;  /* 0x4000004000077882 */ /* 0x000fe40000000000 */
[----:B------:R-:W-:Y:S01]  /*5a60*/  UISETP.NE.AND UP0, UPT, UR48, 0x2, UPT ;  /* 0x000000023000788c */ /* 0x000fe2000bf05270 */
[----:B------:R-:W-:Y:S01]  /*5a70*/  UMOV UR11, 0x40000040 ;  /* 0x40000040000b7882 */ /* 0x000fe20000000000 */
[----:B------:R-:W-:Y:S02]  /*5a80*/  UMOV UR15, 0x40000040 ;  /* 0x40000040000f7882 */ /* 0x000fe40000000000 */
[----:B------:R-:W-:-:S04]  /*5a90*/  USEL UR48, UR48, URZ, UP0 ;  /* 0x0000003f30307287 */ /* 0x000fc80008000000 */
        /* <DEDUP_REMOVED lines=22> */
.L_x_14049:
[----:B------:R-:W-:Y:S01]  /*5c00*/  ULEA UR6, UR27, UR45, 0x3 ;  /* 0x0000002d1b067291 */ /* 0x000fe2000f8e183f */
[----:B------:R-:W-:-:S05]  /*5c10*/  IMAD.U32 R6, RZ, RZ, UR28 ;  /* 0x0000001cff067e24 */ /* 0x000fca000f8e00ff */
[----:B------:R-:W-:-:S04]  /*5c20*/  SHF.L.U32 R6, R6, 0x1f, RZ ;  /* 0x0000001f06067819 */ /* 0x000fc800000006ff */
[----:B------:R0:W1:Y:S01]  /*5c30*/  SYNCS.PHASECHK.TRANS64.TRYWAIT P1, [UR6+0x16850], R6 ;  /* 0x01685006ff0075a7 */ /* 0x0000620008020146 */
[----:B------:R-:W-:Y:S05]  /*5c40*/  @!P0 BRA `(.L_x_14050) ;  /* 0x0000000000048947 */ /* 0x000fea0003800000 */
[----:B------:R-:W-:Y:S01]  /*5c50*/  BPT.TRAP 0x1 ;  /* 0x000000040000795c */ /* 0x000fe20000300000 */
.L_x_14050:
[----:B-1----:R-:W-:Y:S05]  /*5c60*/  @P1 BRA `(.L_x_14048) ;  /* 0x0000000000081947 */ /* 0x002fea0003800000 */
[----:B------:R-:W1:Y:S02]  /*5c70*/  SYNCS.PHASECHK.TRANS64.TRYWAIT P1, [UR6+0x16850], R6 ;  /* 0x01685006ff0075a7 */ /* 0x000e640008020146 */
[----:B-1----:R-:W-:Y:S05]  /*5c80*/  @!P1 BRA `(.L_x_14051) ;  /* 0x0000012400b09947 */ /* 0x002fea0003800000 */
.L_x_14048:
[----:B------:R-:W-:Y:S01]  /*5c90*/  UIADD3 UR6, UR45, 0x400, URZ ;  /* 0x000004002d067890 */ /* 0x000fe2000fffe03f */
[----:B------:R-:W-:Y:S01]  /*5ca0*/  WARPGROUP.ARRIVE ;  /* 0x00000000000079c5 */ /* 0x000fe20000000000 */
[----:B------:R-:W-:-:S05]  /*5cb0*/  UMOV UR7, 0x40000040 ;  /* 0x4000004000077882 */ /* 0x000fca0000000000 */
[----:B------:R-:W1:Y:S01]  /*5cc0*/  S2R R8, SR_TID.X ;  /* 0x0000000000087919 */ /* 0x000e620000002100 */
[----:B------:R-:W-:-:S04]  /*5cd0*/  USHF.R.U32.HI UR6, URZ, 0x4, UR6 ;  /* 0x000000043f067899 */ /* 0x000fc80008011606 */
[----:B------:R-:W-:-:S04]  /*5ce0*/  ULOP3.LUT UR6, UR6, 0x3fff, URZ, 0xc0, !UPT ;  /* 0x00003fff06067892 */ /* 0x000fc8000f8ec03f */
[----:B------:R-:W-:-:S07]  /*5cf0*/  ULEA UR10, UR27, UR6, 0xa ;  /* 0x000000061b0a7291 */ /* 0x000fce000f8e503f */
[----:B------:R-:W-:Y:S02]  /*5d00*/  UMOV UR6, UR10 ;  /* 0x0000000a00067c82 */ /* 0x000fe40008000000 */
[----:B------:R-:W-:Y:S01]  /*5d10*/  HGMMA.64x64x16.F32.BF16 R88, R148, gdesc[UR4].tnspB, R88, gsb0 ;  /* 0x40e0000494587df0 */ /* 0x000fe20008001858 */
[----:B------:R-:W-:Y:S01]  /*5d20*/  UIADD3 UR6, UR10, 0x80, URZ ;  /* 0x000000800a067890 */ /* 0x000fe2000fffe03f */
[----:B------:R-:W-:Y:S01]  /*5d30*/  UMOV UR7, 0x40000040 ;  /* 0x4000004000077882 */ /* 0x000fe20000000000 */
[----:B-1----:R-:W-:Y:S02]  /*5d40*/  SHF.R.U32.HI R7, RZ, 0x7, R8 ;  /* 0x00000007ff077819 */ /* 0x002fe40000011608 */
[----:B------:R-:W-:-:S03]  /*5d50*/  ISETP.GE.U32.AND P1, PT, R8, 0x180, PT ;  /* 0x000001800800780c */ /* 0x000fc60003f26070 */
[----:B0-----:R-:W-:-:S05]  /*5d60*/  VIADD R6, R7, 0x9 ;  /* 0x0000000907067836 */ /* 0x001fca0000000000 */
[----:B------:R-:W-:Y:S01]  /*5d70*/  SEL R6, R6, 0x9, !P1 ;  /* 0x0000000906067807 */ /* 0x000fe20004800000 */
        /* <DEDUP_REMOVED lines=37> */
.L_x_14052:
        /* <DEDUP_REMOVED lines=16> */
[----:B------:R-:W-:Y:S01]  /*60d0*/  ULEA UR6, UR48, UR45, 0x3 ;  /* 0x0000002d30067291 */ /* 0x000fe2000f8e183f */
[----:B------:R-:W-:Y:S01]  /*60e0*/  FMUL.FTZ R54, R64, UR25 ;  /* 0x0000001940367c20 */ /* 0x000fe20008410000 */
[----:B------:R-:W-:Y:S01]  /*60f0*/  FMUL.FTZ R64, R74, UR25 ;  /* 0x000000194a407c20 */ /* 0x000fe20008410000 */
[----:B------:R-:W-:Y:S01]  /*6100*/  @P1 IMAD.HI.U32 R46, R83, UR7, RZ ;  /* 0x00000007532e1c27 */ /* 0x000fe2000f8e00ff */
[----:B------:R-:W-:-:S03]  /*6110*/  @UP1 ULDC UR7, c[0x0][0x450] ;  /* 0x0001140000071ab9 */ /* 0x000fc60000000800 */
[----:B------:R-:W-:Y:S01]  /*6120*/  FMUL.FTZ R74, R84, UR25 ;  /* 0x00000019544a7c20 */ /* 0x000fe20008410000 */
[----:B0-----:R-:W-:Y:S01]  /*6130*/  FMUL.FTZ R6, R24, UR25 ;  /* 0x0000001918067c20 */ /* 0x001fe20008410000 */
[----:B------:R-:W-:Y:S01]  /*6140*/  UIADD3 UR6, UR6, 0x16840, URZ ;  /* 0x0001684006067890 */ /* 0x000fe2000fffe03f */
        /* <DEDUP_REMOVED lines=142> */
.L_x_14055:
[----:B------:R-:W-:-:S05]  /*6a30*/  IMAD.U32 R86, RZ, RZ, UR22 ;  /* 0x00000016ff567e24 */ /* 0x000fca000f8e00ff */
[----:B------:R-:W-:-:S13]  /*6a40*/  ISETP.NE.AND P1, PT, R86, 0x1, PT ;  /* 0x000000015600780c */ /* 0x000fda0003f25270 */
[----:B------:R-:W1:Y:S02]  /*6a50*/  @P1 LDC.64 R46, c[0x0][0x9e8] ;  /* 0x00027a00ff2e1b82 */ /* 0x000e640000000a00 */
[----:B-1----:R-:W-:-:S05]  /*6a60*/  @P1 IMAD.HI.U32 R46, R84, R46, RZ ;  /* 0x0000002e542e1227 */ /* 0x002fca00078e00ff */
[----:B------:R-:W-:-:S07]  /*6a70*/  @P1 SHF.R.U32.HI R84, RZ, R47, R46 ;  /* 0x0000002fff541219 */ /* 0x000fce000001162e */
.L_x_14056:
[----:B------:R-:W-:Y:S05]  /*6a80*/  BSYNC B0 ;  /* 0x0000000000007941 */ /* 0x000fea0003800000 */
.L_x_14054:
[----:B------:R-:W-:-:S04]  /*6a90*/  IMAD R47, R84, R86, -R77 ;  /* 0x00000056542f7224 */ /* 0x000fc800078e0a4d */
[----:B------:R-:W-:-:S05]  /*6aa0*/  IMAD.IADD R47, R47, 0x1, -R16 ;  /* 0x000000012f2f7824 */ /* 0x000fca00078e0a10 */
[----:B------:R-:W-:Y:S02]  /*6ab0*/  VIADDMNMX R80, R47, R86, R80, PT ;  /* 0x000000562f507246 */ /* 0x000fe40003800150 */
[----:B------:R-:W-:-:S07]  /*6ac0*/  VIMNMX R79, R79, R47, !PT ;  /* 0x0000002f4f4f7248 */ /* 0x000fce0007fe0100 */
.L_x_14053:
        /* <DEDUP_REMOVED lines=116> */
.L_x_14059:
[----:B------:R-:W-:-:S05]  /*7210*/  IMAD.U32 R80, RZ, RZ, UR22 ;  /* 0x00000016ff507e24 */ /* 0x000fca000f8e00ff */
[----:B------:R-:W-:-:S13]  /*7220*/  ISETP.NE.AND P2, PT, R80, 0x1, PT ;  /* 0x000000015000780c */ /* 0x000fda0003f45270 */
[----:B------:R-:W0:Y:S02]  /*7230*/  @P2 LDC.64 R6, c[0x0][0x9e8] ;  /* 0x00027a00ff062b82 */ /* 0x000e240000000a00 */
[----:B0-----:R-:W-:-:S05]  /*7240*/  @P2 IMAD.HI.U32 R6, R83, R6, RZ ;  /* 0x0000000653062227 */ /* 0x001fca00078e00ff */
[----:B------:R-:W-:-:S07]  /*7250*/  @P2 SHF.R.U32.HI R83, RZ, R7, R6 ;  /* 0x00000007ff532219 */ /* 0x000fce0000011606 */
.L_x_14060:
[----:B------:R-:W-:Y:S05]  /*7260*/  BSYNC B0 ;  /* 0x0000000000007941 */ /* 0x000fea0003800000 */
.L_x_14058:
[----:B------:R-:W-:-:S04]  /*7270*/  IMAD R77, R83, R80, -R77 ;  /* 0x00000050534d7224 */ /* 0x000fc800078e0a4d */
[----:B------:R-:W-:-:S05]  /*7280*/  IMAD.IADD R77, R77, 0x1, -R16 ;  /* 0x000000014d4d7824 */ /* 0x000fca00078e0a10 */
[----:B------:R-:W-:Y:S02]  /*7290*/  VIADDMNMX R82, R77, R80, R82, PT ;  /* 0x000000504d527246 */ /* 0x000fe40003800152 */
[----:B------:R-:W-:-:S07]  /*72a0*/  VIMNMX R81, R81, R77, !PT ;  /* 0x0000004d51517248 */ /* 0x000fce0007fe0100 */
.L_x_14057:
        /* <DEDUP_REMOVED lines=15> */
[----:B------:R-:W-:Y:S02]  /*73a0*/  ISETP.LT.OR P2, PT, R82, 0x2, P2 ;  /* 0x000000025200780c */ /* 0x000fe40001741670 */
[----:B------:R-:W-:Y:S02]  /*73b0*/  FMNMX.FTZ R6, R28, R7, !PT ;  /* 0x000000071c067209 */ /* 0x000fe40007810000 */
[----:B------:R-:W-:-:S02]  /*73c0*/  ISETP.GT.AND P5, PT, R81, RZ, P1 ;  /* 0x000000ff5100720c */ /* 0x000fc40000fa4270 */
[----:B------:R-:W-:Y:S02]  /*73d0*/  FMNMX.FTZ R7, R29, R6, !PT ;  /* 0x000000061d077209 */ /* 0x000fe40007810000 */
[----:B------:R-:W-:Y:S02]  /*73e0*/  FSEL R9, R9, -INF , !P2 ;  /* 0xff80000009097808 */ /* 0x000fe40005000000 */
[----:B------:R-:W-:Y:S02]  /*73f0*/  FMNMX.FTZ R6, R32, R7, !PT ;  /* 0x0000000720067209 */ /* 0x000fe40007810000 */
[----:B------:R-:W-:Y:S02]  /*7400*/  ISETP.LT.OR P5, PT, R82, 0x1, P5 ;  /* 0x000000015200780c */ /* 0x000fe40002fa1670 */
[----:B------:R-:W-:Y:S02]  /*7410*/  FMNMX.FTZ R7, R33, R6, !PT ;  /* 0x0000000621077209 */ /* 0x000fe40007810000 */
[----:B------:R-:W-:-:S02]  /*7420*/  ISETP.GT.AND P2, PT, R81, 0x11, P1 ;  /* 0x000000115100780c */ /* 0x000fc40000f44270 */
        /* <DEDUP_REMOVED lines=9> */
[----:B------:R-:W-:Y:S02]  /*74c0*/  ISETP.LT.OR P4, PT, R82, 0xa, P4 ;  /* 0x0000000a5200780c */ /* 0x000fe40002781670 */
[----:B------:R-:W-:Y:S02]  /*74d0*/  FMNMX.FTZ R7, R45, R6, !PT ;  /* 0x000000062d077209 */ /* 0x000fe40007810000 */
[----:B------:R-:W-:-:S02]  /*74e0*/  FSEL R12, R12, -INF , !P3 ;  /* 0xff8000000c0c7808 */ /* 0x000fc40005800000 */
[----:B------:R-:W-:Y:S02]  /*74f0*/  FMNMX.FTZ R6, R50, R7, !PT ;  /* 0x0000000732067209 */ /* 0x000fe40007810000 */
[----:B------:R-:W-:Y:S02]  /*7500*/  FSEL R13, R13, -INF , !P4 ;  /* 0xff8000000d0d7808 */ /* 0x000fe40006000000 */
[----:B------:R-:W-:Y:S02]  /*7510*/  FMNMX.FTZ R7, R51, R6, !PT ;  /* 0x0000000633077209 */ /* 0x000fe40007810000 */
[C---:B------:R-:W-:Y:S02]  /*7520*/  ISETP.GT.AND P3, PT, R81.reuse, 0x18, P1 ;  /* 0x000000185100780c */ /* 0x040fe40000f64270 */
        /* <DEDUP_REMOVED lines=24> */
[----:B------:R-:W-:Y:S01]  /*76b0*/  ISETP.LT.OR P3, PT, R82, 0x32, P3 ;  /* 0x000000325200780c */ /* 0x000fe20001f61670 */
[----:B------:R-:W0:Y:S01]  /*76c0*/  SHFL.BFLY PT, R6, R7, 0x2, 0x1f ;  /* 0x0c401f0007067f89 */ /* 0x000e2200000e0000 */
[----:B------:R-:W-:-:S02]  /*76d0*/  ISETP.GT.AND P4, PT, R81, 0x39, P1 ;  /* 0x000000395100780c */ /* 0x000fc40000f84270 */
[----:B------:R-:W-:Y:S02]  /*76e0*/  FSEL R39, R39, -INF , !P3 ;  /* 0xff80000027277808 */ /* 0x000fe40005800000 */
[C---:B------:R-:W-:Y:S02]  /*76f0*/  ISETP.LT.OR P4, PT, R82.reuse, 0x3a, P4 ;  /* 0x0000003a5200780c */ /* 0x040fe40002781670 */
[----:B------:R-:W-:Y:S02]  /*7700*/  ISETP.GT.AND P3, PT, R81, 0x41, P1 ;  /* 0x000000415100780c */ /* 0x000fe40000f64270 */
[----:B------:R-:W-:Y:S02]  /*7710*/  FSEL R43, R43, -INF , !P4 ;  /* 0xff8000002b2b7808 */ /* 0x000fe40006000000 */
[----:B------:R-:W-:Y:S02]  /*7720*/  ISETP.LT.OR P3, PT, R82, 0x42, P3 ;  /* 0x000000425200780c */ /* 0x000fe40001f61670 */
[----:B------:R-:W-:-:S02]  /*7730*/  ISETP.GT.AND P4, PT, R81, 0x49, P1 ;  /* 0x000000495100780c */ /* 0x000fc40000f84270 */
[----:B------:R-:W-:Y:S02]  /*7740*/  FSEL R49, R49, -INF , !P3 ;  /* 0xff80000031317808 */ /* 0x000fe40005800000 */
[C---:B------:R-:W-:Y:S02]  /*7750*/  ISETP.LT.OR P4, PT, R82.reuse, 0x4a, P4 ;  /* 0x0000004a5200780c */ /* 0x040fe40002781670 */
[----:B------:R-:W-:Y:S02]  /*7760*/  ISETP.GT.AND P3, PT, R81, 0x51, P1 ;  /* 0x000000515100780c */ /* 0x000fe40000f64270 */
[----:B------:R-:W-:Y:S02]  /*7770*/  FSEL R53, R53, -INF , !P4 ;  /* 0xff80000035357808 */ /* 0x000fe40006000000 */
[----:B------:R-:W-:Y:S02]  /*7780*/  ISETP.LT.OR P3, PT, R82, 0x52, P3 ;  /* 0x000000525200780c */ /* 0x000fe40001f61670 */
[----:B0-----:R-:W-:-:S02]  /*7790*/  FMNMX.FTZ R77, R7, R6, !PT ;  /* 0x00000006074d7209 */ /* 0x001fc40007810000 */
[----:B------:R-:W-:Y:S02]  /*77a0*/  ISETP.GT.AND P4, PT, R81, 0x59, P1 ;  /* 0x000000595100780c */ /* 0x000fe40000f84270 */
[----:B------:R-:W-:Y:S01]  /*77b0*/  FSEL R57, R57, -INF , !P3 ;  /* 0xff80000039397808 */ /* 0x000fe20005800000 */
[----:B------:R-:W0:Y:S01]  /*77c0*/  SHFL.BFLY PT, R6, R77, 0x1, 0x1f ;  /* 0x0c201f004d067f89 */ /* 0x000e2200000e0000 */
[C---:B------:R-:W-:Y:S02]  /*77d0*/  ISETP.LT.OR P4, PT, R82.reuse, 0x5a, P4 ;  /* 0x0000005a5200780c */ /* 0x040fe40002781670 */
[----:B------:R-:W-:Y:S02]  /*77e0*/  ISETP.GT.AND P3, PT, R81, 0x61, P1 ;  /* 0x000000615100780c */ /* 0x000fe40000f64270 */
[----:B------:R-:W-:Y:S02]  /*77f0*/  FSEL R61, R61, -INF , !P4 ;  /* 0xff8000003d3d7808 */ /* 0x000fe40006000000 */
[----:B------:R-:W-:-:S02]  /*7800*/  ISETP.LT.OR P3, PT, R82, 0x62, P3 ;  /* 0x000000625200780c */ /* 0x000fc40001f61670 */
[----:B------:R-:W-:Y:S02]  /*7810*/  ISETP.GT.AND P4, PT, R81, 0x69, P1 ;  /* 0x000000695100780c */ /* 0x000fe40000f84270 */
[----:B------:R-:W-:Y:S02]  /*7820*/  FSEL R65, R65, -INF , !P3 ;  /* 0xff80000041417808 */ /* 0x000fe40005800000 */
[C---:B------:R-:W-:Y:S02]  /*7830*/  ISETP.LT.OR P4, PT, R82.reuse, 0x6a, P4 ;  /* 0x0000006a5200780c */ /* 0x040fe40002781670 */
[----:B------:R-:W-:Y:S02]  /*7840*/  ISETP.GT.AND P3, PT, R81, 0x71, P1 ;  /* 0x000000715100780c */ /* 0x000fe40000f64270 */
[----:B------:R-:W-:Y:S02]  /*7850*/  FSEL R69, R69, -INF , !P4 ;  /* 0xff80000045457808 */ /* 0x000fe40006000000 */
[----:B------:R-:W-:-:S04]  /*7860*/  ISETP.LT.OR P3, PT, R82, 0x72, P3 ;  /* 0x000000725200780c */ /* 0x000fc80001f61670 */
[----:B------:R-:W-:Y:S02]  /*7870*/  FSEL R73, R73, -INF , !P3 ;  /* 0xff80000049497808 */ /* 0x000fe40005800000 */
[----:B0-----:R-:W-:-:S04]  /*7880*/  FMNMX.FTZ R6, R77, R6, !PT ;  /* 0x000000064d067209 */ /* 0x001fc80007810000 */
[C---:B------:R-:W-:Y:S01]  /*7890*/  FSETP.NEU.FTZ.AND P6, PT, R6.reuse, -INF , PT ;  /* 0xff8000000600780b */ /* 0x040fe20003fdd000 */
[----:B------:R-:W-:-:S05]  /*78a0*/  FMUL.FTZ R79, R6, UR21 ;  /* 0x00000015064f7c20 */ /* 0x000fca0008410000 */
[----:B------:R-:W-:-:S05]  /*78b0*/  FSEL R7, R79, RZ, P6 ;  /* 0x000000ff4f077208 */ /* 0x000fca0003000000 */
[--C-:B------:R-:W-:Y:S01]  /*78c0*/  FFMA.FTZ R150, R10, UR21, -R7.reuse ;  /* 0x000000150a967c23 */ /* 0x100fe20008010807 */
[--C-:B------:R-:W-:Y:S01]  /*78d0*/  FFMA.FTZ R10, R11, UR21, -R7.reuse ;  /* 0x000000150b0a7c23 */ /* 0x100fe20008010807 */
[----:B------:R-:W-:Y:S01]  /*78e0*/  FSEL R11, R8, -INF , !P5 ;  /* 0xff800000080b7808 */ /* 0x000fe20006800000 */
[--C-:B------:R-:W-:Y:S01]  /*78f0*/  FFMA.FTZ R47, R47, UR21, -R7.reuse ;  /* 0x000000152f2f7c23 */ /* 0x100fe20008010807 */
[--C-:B------:R-:W-:Y:S01]  /*7900*/  FFMA.FTZ R148, R46, UR21, -R7.reuse ;  /* 0x000000152e947c23 */ /* 0x100fe20008010807 */
[----:B------:R-:W-:Y:S01]  /*7910*/  FSEL R46, R21, -INF , !P2 ;  /* 0xff800000152e7808 */ /* 0x000fe20005000000 */
[--C-:B------:R-:W-:Y:S01]  /*7920*/  FFMA.FTZ R144, R14, UR21, -R7.reuse ;  /* 0x000000150e907c23 */ /* 0x100fe20008010807 */
[----:B------:R-:W-:Y:S01]  /*7930*/  FMNMX.FTZ R8, R11, R5, !PT ;  /* 0x000000050b087209 */ /* 0x000fe20007810000 */
[----:B------:R0:W-:Y:S01]  /*7940*/  MUFU.EX2 R21, R47 ;  /* 0x0000002f00157308 */ /* 0x0001e20000000800 */
[--C-:B------:R-:W-:Y:S01]  /*7950*/  FFMA.FTZ R146, R24, UR21, -R7.reuse ;  /* 0x0000001518927c23 */ /* 0x100fe20008010807 */
[C---:B------:R-:W-:Y:S01]  /*7960*/  ISETP.GT.AND P2, PT, R81.reuse, 0x21, P1 ;  /* 0x000000215100780c */ /* 0x040fe20000f44270 */
[--C-:B------:R-:W-:Y:S01]  /*7970*/  FFMA.FTZ R140, R28, UR21, -R7.reuse ;  /* 0x000000151c8c7c23 */ /* 0x100fe20008010807 */
[----:B------:R-:W-:Y:S01]  /*7980*/  ISETP.GT.AND P5, PT, R81, 0x38, P1 ;  /* 0x000000385100780c */ /* 0x000fe20000fa4270 */
[--C-:B------:R-:W-:Y:S01]  /*7990*/  FFMA.FTZ R142, R32, UR21, -R7.reuse ;  /* 0x00000015208e7c23 */ /* 0x100fe20008010807 */
[C---:B------:R-:W-:Y:S01]  /*79a0*/  ISETP.LT.OR P2, PT, R82.reuse, 0x22, P2 ;  /* 0x000000225200780c */ /* 0x040fe20001741670 */
[--C-:B------:R-:W-:Y:S01]  /*79b0*/  FFMA.FTZ R33, R33, UR21, -R7.reuse ;  /* 0x0000001521217c23 */ /* 0x100fe20008010807 */
[----:B------:R-:W-:Y:S01]  /*79c0*/  ISETP.LT.OR P5, PT, R82, 0x39, P5 ;  /* 0x000000395200780c */ /* 0x000fe20002fa1670 */
[--C-:B0-----:R-:W-:Y:S01]  /*79d0*/  FFMA.FTZ R47, R15, UR21, -R7.reuse ;  /* 0x000000150f2f7c23 */ /* 0x101fe20008010807 */
        /* <DEDUP_REMOVED lines=30> */
[----:B------:R-:W-:Y:S01]  /*7bc0*/  ISETP.GT.AND P5, PT, R81, 0x48, P1 ;  /* 0x000000485100780c */ /* 0x000fe20000fa4270 */
[----:B------:R-:W-:Y:S01]  /*7bd0*/  FFMA.FTZ R75, R75, UR21, -R7 ;  /* 0x000000154b4b7c23 */ /* 0x000fe20008010807 */
[----:B------:R-:W-:Y:S01]  /*7be0*/  FMNMX.FTZ R25, R31, R24, !PT ;  /* 0x000000181f197209 */ /* 0x000fe20007810000 */
[----:B------:R-:W-:Y:S01]  /*7bf0*/  MUFU.EX2 R8, R47 ;  /* 0x0000002f00087308 */ /* 0x000fe20000000800 */
[----:B------:R-:W-:-:S02]  /*7c00*/  FSEL R48, R48, -INF , !P2 ;  /* 0xff80000030307808 */ /* 0x000fc40005000000 */
[----:B------:R-:W-:Y:S02]  /*7c10*/  FMNMX.FTZ R24, R34, R25, !PT ;  /* 0x0000001922187209 */ /* 0x000fe40007810000 */
[----:B------:R-:W-:Y:S02]  /*7c20*/  ISETP.LT.OR P5, PT, R82, 0x49, P5 ;  /* 0x000000495200780c */ /* 0x000fe40002fa1670 */
[----:B------:R-:W-:Y:S01]  /*7c30*/  FMNMX.FTZ R25, R35, R24, !PT ;  /* 0x0000001823197209 */ /* 0x000fe20007810000 */
[----:B------:R-:W-:Y:S01]  /*7c40*/  MUFU.EX2 R148, R148 ;  /* 0x0000009400947308 */ /* 0x000fe20000000800 */
[----:B------:R-:W-:Y:S02]  /*7c50*/  ISETP.GT.AND P2, PT, R81, 0x50, P1 ;  /* 0x000000505100780c */ /* 0x000fe40000f44270 */
[----:B------:R-:W-:Y:S02]  /*7c60*/  FMNMX.FTZ R24, R38, R25, !PT ;  /* 0x0000001926187209 */ /* 0x000fe40007810000 */
[----:B------:R-:W-:-:S02]  /*7c70*/  FSEL R52, R52, -INF , !P5 ;  /* 0xff80000034347808 */ /* 0x000fc40006800000 */
[----:B------:R-:W-:Y:S01]  /*7c80*/  FMNMX.FTZ R25, R39, R24, !PT ;  /* 0x0000001827197209 */ /* 0x000fe20007810000 */
[----:B------:R-:W-:Y:S01]  /*7c90*/  MUFU.EX2 R150, R150 ;  /* 0x0000009600967308 */ /* 0x000fe20000000800 */
[----:B------:R-:W-:Y:S02]  /*7ca0*/  ISETP.LT.OR P2, PT, R82, 0x51, P2 ;  /* 0x000000515200780c */ /* 0x000fe40001741670 */
[----:B------:R-:W-:Y:S02]  /*7cb0*/  FMNMX.FTZ R28, R42, R25, !PT ;  /* 0x000000192a1c7209 */ /* 0x000fe40007810000 */
[----:B------:R-:W-:Y:S02]  /*7cc0*/  ISETP.GT.AND P5, PT, R81, 0x58, P1 ;  /* 0x000000585100780c */ /* 0x000fe40000fa4270 */
[----:B------:R-:W-:Y:S01]  /*7cd0*/  FMNMX.FTZ R25, R43, R28, !PT ;  /* 0x0000001c2b197209 */ /* 0x000fe20007810000 */
[----:B------:R0:W-:Y:S01]  /*7ce0*/  MUFU.EX2 R24, R33 ;  /* 0x0000002100187308 */ /* 0x0001e20000000800 */
[----:B------:R-:W-:-:S02]  /*7cf0*/  FSEL R56, R56, -INF , !P2 ;  /* 0xff80000038387808 */ /* 0x000fc40005000000 */
[----:B------:R-:W-:Y:S01]  /*7d00*/  FMNMX.FTZ R28, R48, R25, !PT ;  /* 0x00000019301c7209 */ /* 0x000fe20007810000 */
[--C-:B------:R-:W-:Y:S01]  /*7d10*/  FFMA.FTZ R25, R37, UR21, -R7.reuse ;  /* 0x0000001525197c23 */ /* 0x100fe20008010807 */
[----:B------:R-:W-:Y:S01]  /*7d20*/  ISETP.LT.OR P5, PT, R82, 0x59, P5 ;  /* 0x000000595200780c */ /* 0x000fe20002fa1670 */
[----:B------:R-:W-:Y:S01]  /*7d30*/  FFMA.FTZ R37, R59, UR21, -R7 ;  /* 0x000000153b257c23 */ /* 0x000fe20008010807 */
        /* <DEDUP_REMOVED lines=11> */
[----:B------:R-:W-:Y:S01]  /*7df0*/  MUFU.EX2 R146, R146 ;  /* 0x0000009200927308 */ /* 0x000fe20000000800 */
[----:B------:R-:W-:-:S02]  /*7e00*/  FSEL R64, R64, -INF , !P2 ;  /* 0xff80000040407808 */ /* 0x000fc40005000000 */
[----:B------:R-:W-:Y:S02]  /*7e10*/  FMNMX.FTZ R32, R60, R29, !PT ;  /* 0x0000001d3c207209 */ /* 0x000fe40007810000 */
[----:B------:R-:W-:Y:S02]  /*7e20*/  ISETP.LT.OR P5, PT, R82, 0x69, P5 ;  /* 0x000000695200780c */ /* 0x000fe40002fa1670 */
[----:B------:R-:W-:Y:S01]  /*7e30*/  FMNMX.FTZ R29, R61, R32, !PT ;  /* 0x000000203d1d7209 */ /* 0x000fe20007810000 */
[----:B------:R1:W-:Y:S01]  /*7e40*/  MUFU.EX2 R28, R41 ;  /* 0x00000029001c7308 */ /* 0x0003e20000000800 */
[----:B------:R-:W-:Y:S02]  /*7e50*/  ISETP.GT.AND P2, PT, R81, 0x70, P1 ;  /* 0x000000705100780c */ /* 0x000fe40000f44270 */
[----:B------:R-:W-:Y:S01]  /*7e60*/  FMNMX.FTZ R32, R64, R29, !PT ;  /* 0x0000001d40207209 */ /* 0x000fe20007810000 */
[----:B------:R-:W-:Y:S01]  /*7e70*/  FFMA.FTZ R29, R45, UR21, -R7 ;  /* 0x000000152d1d7c23 */ /* 0x000fe20008010807 */
[----:B------:R-:W-:-:S02]  /*7e80*/  FSEL R68, R68, -INF , !P5 ;  /* 0xff80000044447808 */ /* 0x000fc40006800000 */
[----:B0-----:R-:W-:Y:S01]  /*7e90*/  FMNMX.FTZ R33, R65, R32, !PT ;  /* 0x0000002041217209 */ /* 0x001fe20007810000 */
[----:B------:R-:W-:Y:S01]  /*7ea0*/  MUFU.EX2 R14, R14 ;  /* 0x0000000e000e7308 */ /* 0x000fe20000000800 */
[----:B------:R-:W-:Y:S01]  /*7eb0*/  ISETP.LT.OR P2, PT, R82, 0x71, P2 ;  /* 0x000000715200780c */ /* 0x000fe20001741670 */
[----:B-1----:R-:W-:Y:S01]  /*7ec0*/  FFMA.FTZ R41, R51, UR21, -R7 ;  /* 0x0000001533297c23 */ /* 0x002fe20008010807 */
[----:B------:R-:W-:Y:S02]  /*7ed0*/  FMNMX.FTZ R32, R68, R33, !PT ;  /* 0x0000002144207209 */ /* 0x000fe40007810000 */
[----:B------:R-:W-:Y:S02]  /*7ee0*/  ISETP.GT.AND P5, PT, R81, 0x78, P1 ;  /* 0x000000785100780c */ /* 0x000fe40000fa4270 */
[----:B------:R-:W-:Y:S01]  /*7ef0*/  FSEL R72, R72, -INF , !P2 ;  /* 0xff80000048487808 */ /* 0x000fe20005000000 */
[----:B------:R-:W-:Y:S01]  /*7f00*/  MUFU.EX2 R140, R140 ;  /* 0x0000008c008c7308 */ /* 0x000fe20000000800 */
[----:B------:R-:W-:-:S02]  /*7f10*/  FMNMX.FTZ R33, R69, R32, !PT ;  /* 0x0000002045217209 */ /* 0x000fc40007810000 */
[----:B------:R-:W-:Y:S02]  /*7f20*/  ISETP.GT.AND P1, PT, R81, 0x79, P1 ;  /* 0x000000795100780c */ /* 0x000fe40000f24270 */
[----:B------:R-:W-:Y:S02]  /*7f30*/  ISETP.LT.OR P5, PT, R82, 0x79, P5 ;  /* 0x000000795200780c */ /* 0x000fe40002fa1670 */
[----:B------:R-:W-:Y:S01]  /*7f40*/  FMNMX.FTZ R32, R72, R33, !PT ;  /* 0x0000002148207209 */ /* 0x000fe20007810000 */
[----:B------:R-:W-:Y:S01]  /*7f50*/  MUFU.EX2 R15, R15 ;  /* 0x0000000f000f7308 */ /* 0x000fe20000000800 */
[----:B------:R-:W-:Y:S02]  /*7f60*/  ISETP.LT.OR P1, PT, R82, 0x7a, P1 ;  /* 0x0000007a5200780c */ /* 0x000fe40000f21670 */
[----:B------:R-:W-:Y:S02]  /*7f70*/  FSEL R76, R76, -INF , !P5 ;  /* 0xff8000004c4c7808 */ /* 0x000fe40006800000 */
[----:B------:R-:W-:-:S02]  /*7f80*/  FMNMX.FTZ R33, R73, R32, !PT ;  /* 0x0000002049217209 */ /* 0x000fc40007810000 */
[----:B------:R-:W-:Y:S01]  /*7f90*/  FSEL R78, R78, -INF , !P1 ;  /* 0xff8000004e4e7808 */ /* 0x000fe20004800000 */
[----:B------:R-:W-:Y:S01]  /*7fa0*/  MUFU.EX2 R142, R142 ;  /* 0x0000008e008e7308 */ /* 0x000fe20000000800 */
[----:B------:R-:W-:Y:S02]  /*7fb0*/  FMNMX.FTZ R33, R76, R33, !PT ;  /* 0x000000214c217209 */ /* 0x000fe40007810000 */
[----:B------:R-:W-:Y:S02]  /*7fc0*/  FSEL R47, R6, RZ, P6 ;  /* 0x000000ff062f7208 */ /* 0x000fe40003000000 */
[----:B------:R-:W-:-:S03]  /*7fd0*/  FMNMX.FTZ R33, R78, R33, !PT ;  /* 0x000000214e217209 */ /* 0x000fc60007810000 */
[----:B------:R-:W-:Y:S01]  /*7fe0*/  FADD.FTZ R47, -R47, R4 ;  /* 0x000000042f2f7221 */ /* 0x000fe20000010100 */
[----:B------:R-:W-:Y:S01]  /*7ff0*/  MUFU.EX2 R136, R136 ;  /* 0x0000008800887308 */ /* 0x000fe20000000800 */
[----:B------:R-:W0:Y:S02]  /*8000*/  SHFL.BFLY PT, R32, R33, 0x2, 0x1f ;  /* 0x0c401f0021207f89 */ /* 0x000e2400000e0000 */
[----:B------:R-:W-:-:S05]  /*8010*/  FMUL.FTZ R4, R47, UR21 ;  /* 0x000000152f047c20 */ /* 0x000fca0008410000 */
[----:B------:R-:W-:Y:S08]  /*8020*/  MUFU.EX2 R25, R25 ;  /* 0x0000001900197308 */ /* 0x000ff00000000800 */
[----:B------:R-:W1:Y:S08]  /*8030*/  MUFU.EX2 R4, R4 ;  /* 0x0000000400047308 */ /* 0x000e700000000800 */
[----:B------:R-:W-:Y:S01]  /*8040*/  MUFU.EX2 R138, R138 ;  /* 0x0000008a008a7308 */ /* 0x000fe20000000800 */
[----:B0-----:R-:W-:Y:S01]  /*8050*/  FMNMX.FTZ R44, R33, R32, !PT ;  /* 0x00000020212c7209 */ /* 0x001fe20007810000 */
[--C-:B------:R-:W-:Y:S01]  /*8060*/  FFMA.FTZ R33, R67, UR21, -R7.reuse ;  /* 0x0000001543217c23 */ /* 0x100fe20008010807 */
[----:B------:R-:W-:-:S03]  /*8070*/  FFMA.FTZ R32, R71, UR21, -R7 ;  /* 0x0000001547207c23 */ /* 0x000fc60008010807 */
[----:B------:R-:W0:Y:S02]  /*8080*/  SHFL.BFLY PT, R45, R44, 0x1, 0x1f ;  /* 0x0c201f002c2d7f89 */ /* 0x000e2400000e0000 */
[----:B------:R-:W-:Y:S01]  /*8090*/  MUFU.EX2 R132, R132 ;  /* 0x0000008400847308 */ /* 0x000fe20000000800 */
[----:B-1----:R-:W-:-:S07]  /*80a0*/  FFMA.FTZ R2, R4, R2, R148 ;  /* 0x0000000204027223 */ /* 0x002fce0000010094 */
        /* <DEDUP_REMOVED lines=13> */
[----:B------:R-:W-:Y:S01]  /*8180*/  FFMA.FTZ R47, R13, UR21, -R45 ;  /* 0x000000150d2f7c23 */ /* 0x000fe2000801082d */
[----:B------:R-:W-:Y:S01]  /*8190*/  FADD.FTZ R26, -R26, R5 ;  /* 0x000000051a1a7221 */ /* 0x000fe20000010100 */
[--C-:B------:R-:W-:Y:S01]  /*81a0*/  FFMA.FTZ R145, R20, UR21, -R45.reuse ;  /* 0x0000001514917c23 */ /* 0x100fe2000801082d */
[----:B------:R-:W-:Y:S01]  /*81b0*/  MUFU.EX2 R149, R149 ;  /* 0x0000009500957308 */ /* 0x000fe20000000800 */
[--C-:B------:R-:W-:Y:S01]  /*81c0*/  FFMA.FTZ R20, R46, UR21, -R45.reuse ;  /* 0x000000152e147c23 */ /* 0x100fe2000801082d */
[----:B------:R-:W-:Y:S01]  /*81d0*/  FMUL.FTZ R5, R26, UR21 ;  /* 0x000000151a057c20 */ /* 0x000fe20008410000 */
[--C-:B------:R-:W-:Y:S01]  /*81e0*/  FFMA.FTZ R13, R27, UR21, -R45.reuse ;  /* 0x000000151b0d7c23 */ /* 0x100fe2000801082d */
[--C-:B------:R-:W-:Y:S01]  /*81f0*/  FFMA.FTZ R12, R31, UR21, -R45.reuse ;  /* 0x000000151f0c7c23 */ /* 0x100fe2000801082d */
        /* <DEDUP_REMOVED lines=8> */
[----:B------:R-:W-:Y:S01]  /*8280*/  FADD.FTZ R31, R10, R31 ;  /* 0x0000001f0a1f7221 */ /* 0x000fe20000010000 */
[--C-:B------:R-:W-:Y:S01]  /*8290*/  FFMA.FTZ R139, R42, UR21, -R45.reuse ;  /* 0x000000152a8b7c23 */ /* 0x100fe2000801082d */
[----:B------:R-:W-:Y:S01]  /*82a0*/  FFMA.FTZ R39, R43, UR21, -R45 ;  /* 0x000000152b277c23 */ /* 0x000fe2000801082d */
[----:B------:R-:W1:Y:S01]  /*82b0*/  MUFU.EX2 R50, R50 ;  /* 0x0000003200327308 */ /* 0x000e620000000800 */
[----:B------:R-:W-:Y:S01]  /*82c0*/  FADD.FTZ R31, R144, R31 ;  /* 0x0000001f901f7221 */ /* 0x000fe20000010000 */
[--C-:B------:R-:W-:Y:S01]  /*82d0*/  FFMA.FTZ R133, R48, UR21, -R45.reuse ;  /* 0x0000001530857c23 */ /* 0x100fe2000801082d */
[--C-:B------:R-:W-:Y:S01]  /*82e0*/  FFMA.FTZ R38, R49, UR21, -R45.reuse ;  /* 0x0000001531267c23 */ /* 0x100fe2000801082d */
[----:B------:R-:W-:Y:S01]  /*82f0*/  FFMA.FTZ R135, R52, UR21, -R45 ;  /* 0x0000001534877c23 */ /* 0x000fe2000801082d */
        /* <DEDUP_REMOVED lines=8> */
[----:B------:R-:W-:Y:S01]  /*8380*/  FFMA.FTZ R125, R64, UR21, -R45 ;  /* 0x00000015407d7c23 */ /* 0x000fe2000801082d */
        /* <DEDUP_REMOVED lines=14> */
[----:B------:R-:W-:-:S02]  /*8470*/  FFMA.FTZ R42, R78, UR21, -R45 ;  /* 0x000000154e2a7c23 */ /* 0x000fc4000801082d */
        /* <DEDUP_REMOVED lines=91> */
.L_x_14061:
        /* <DEDUP_REMOVED lines=75> */
.L_x_14043:
        /* <DEDUP_REMOVED lines=24> */
.L_x_14064:
[----:B------:R-:W-:Y:S02]  /*9060*/  ULDC UR15, c[0x0][0x9e4] ;  /* 0x00027900000f7ab9 */ /* 0x000fe40000000800 */
[----:B------:R-:W-:-:S11]  /*9070*/  UISETP.NE.AND UP0, UPT, UR15, 0x1, UPT ;  /* 0x000000010f00788c */ /* 0x000fd6000bf05270 */
[----:B------:R-:W-:Y:S02]  /*9080*/  @UP0 ULDC.64 UR6, c[0x0][0x9e8] ;  /* 0x00027a0000060ab9 */ /* 0x000fe40000000a00 */
[----:B------:R-:W-:-:S04]  /*9090*/  UIMAD.WIDE.U32 UR10, UR14, UR6, URZ ;  /* 0x000000060e0a72a5 */ /* 0x000fc8000f8e003f */
[----:B------:R-:W-:-:S12]  /*90a0*/  @UP0 USHF.R.U32.HI UR14, URZ, UR7, UR11 ;  /* 0x000000073f0e0299 */ /* 0x000fd8000801160b */
.L_x_14065:
[----:B------:R-:W-:-:S04]  /*90b0*/  UIMAD UR14, UR14, UR15, URZ ;  /* 0x0000000f0e0e72a4 */ /* 0x000fc8000f8e023f */
[----:B------:R-:W-:-:S04]  /*90c0*/  UISETP.LT.AND UP0, UPT, UR23, UR14, UPT ;  /* 0x0000000e1700728c */ /* 0x000fc8000bf01270 */
[----:B------:R-:W-:-:S12]  /*90d0*/  USEL UR23, UR23, UR14, !UP0 ;  /* 0x0000000e17177287 */ /* 0x000fd8000c000000 */
.L_x_14063:
        /* <DEDUP_REMOVED lines=14> */
.L_x_14077:
[----:B------:R-:W-:Y:S01]  /*91c0*/  ISETP.NE.AND P2, PT, RZ, UR44, PT ;  /* 0x0000002cff007c0c */ /* 0x000fe2000bf45270 */
[----:B------:R-:W-:-:S04]  /*91d0*/  UISETP.NE.AND UP0, UPT, UR24, 0x1, UPT ;  /* 0x000000011800788c */ /* 0x000fc8000bf05270 */
[----:B------:R-:W-:-:S04]  /*91e0*/  USEL UR49, URZ, 0x1, UP0 ;  /* 0x000000013f317887 */ /* 0x000fc80008000000 */
[----:B------:R-:W-:-:S04]  /*91f0*/  ULOP3.LUT UR49, UR25, UR49, URZ, 0x3c, !UPT ;  /* 0x0000003119317292 */ /* 0x000fc8000f8e3c3f */
[----:B------:R-:W-:Y:S08]  /*9200*/  @P2 BRA `(.L_x_14067) ;  /* 0x0000000000382947 */ /* 0x000ff00003800000 */
[----:B------:R-:W-:Y:S05]  /*9210*/  @!P0 BRA `(.L_x_14068) ;  /* 0x0000000000048947 */ /* 0x000fea0003800000 */
[----:B------:R-:W-:Y:S01]  /*9220*/  BPT.TRAP 0x1 ;  /* 0x000000040000795c */ /* 0x000fe20000300000 */
.L_x_14068:
        /* <DEDUP_REMOVED lines=9> */
.L_x_14069:
[----:B-1----:R-:W-:Y:S05]  /*92c0*/  @P1 BRA `(.L_x_14067) ;  /* 0x0000000000081947 */ /* 0x002fea0003800000 */
[----:B------:R-:W1:Y:S02]  /*92d0*/  SYNCS.PHASECHK.TRANS64.TRYWAIT P1, [UR6+0x16830], R6 ;  /* 0x01683006ff0075a7 */ /* 0x000e640008020146 */
[----:B-1----:R-:W-:Y:S05]  /*92e0*/  @!P1 BRA `(.L_x_14070) ;  /* 0x000000f000309947 */ /* 0x002fea0003800000 */
.L_x_14067:
        /* <DEDUP_REMOVED lines=30> */
.L_x_14072:
[----:B------:R-:W-:Y:S01]  /*94d0*/  ULEA UR6, UR24, UR45, 0x3 ;  /* 0x0000002d18067291 */ /* 0x000fe2000f8e183f */
[----:B------:R-:W-:-:S05]  /*94e0*/  IMAD.U32 R6, RZ, RZ, UR25 ;  /* 0x00000019ff067e24 */ /* 0x000fca000f8e00ff */
[----:B------:R-:W-:-:S04]  /*94f0*/  SHF.L.U32 R6, R6, 0x1f, RZ ;  /* 0x0000001f06067819 */ /* 0x000fc800000006ff */
[----:B------:R0:W1:Y:S01]  /*9500*/  SYNCS.PHASECHK.TRANS64.TRYWAIT P1, [UR6+0x16850], R6 ;  /* 0x01685006ff0075a7 */ /* 0x0000620008020146 */
[----:B------:R-:W-:Y:S05]  /*9510*/  @!P0 BRA `(.L_x_14073) ;  /* 0x0000000000048947 */ /* 0x000fea0003800000 */
[----:B------:R-:W-:Y:S01]  /*9520*/  BPT.TRAP 0x1 ;  /* 0x000000040000795c */ /* 0x000fe20000300000 */
.L_x_14073:
[----:B-1----:R-:W-:Y:S05]  /*9530*/  @P1 BRA `(.L_x_14071) ;  /* 0x0000000000081947 */ /* 0x002fea0003800000 */
[----:B------:R-:W1:Y:S02]  /*9540*/  SYNCS.PHASECHK.TRANS64.TRYWAIT P1, [UR6+0x16850], R6 ;  /* 0x01685006ff0075a7 */ /* 0x000e640008020146 */
[----:B-1----:R-:W-:Y:S05]  /*9550*/  @!P1 BRA `(.L_x_14074) ;  /* 0x000000ec00ac9947 */ /* 0x002fea0003800000 */
.L_x_14071:
        /* <DEDUP_REMOVED lines=52> */
.L_x_14075:
        /* <DEDUP_REMOVED lines=66> */
[----:B------:R-:W-:-:S04]  /*9cc0*/  ULEA UR6, UR48, UR45, 0x3 ;  /* 0x0000002d30067291 */ /* 0x000fc8000f8e183f */
[----:B------:R-:W2:Y:S01]  /*9cd0*/  MUFU.TANH R20, R20 ;  /* 0x0000001400147308 */ /* 0x000ea20000002400 */
[----:B0-----:R-:W-:Y:S01]  /*9ce0*/  FMNMX.FTZ R7, R13, R6, !PT ;  /* 0x000000060d077209 */ /* 0x001fe20007810000 */
[----:B------:R-:W-:-:S04]  /*9cf0*/  UIADD3 UR6, UR6, 0x16840, URZ ;  /* 0x0001684006067890 */ /* 0x000fc8000fffe03f */
[----:B------:R-:W-:Y:S02]  /*9d00*/  UPRMT UR6, UR43, 0x654, UR6 ;  /* 0x000006542b067896 */ /* 0x000fe40008000006 */
[----:B------:R-:W0:Y:S01]  /*9d10*/  MUFU.TANH R24, R24 ;  /* 0x0000001800187308 */ /* 0x000e220000002400 */
[----:B-1----:R-:W-:Y:S01]  /*9d20*/  FMNMX.FTZ R67, R15, R66, !PT ;  /* 0x000000420f437209 */ /* 0x002fe20007810000 */
[----:B------:R-:W-:-:S05]  /*9d30*/  FMUL.FTZ R66, R76, UR22 ;  /* 0x000000164c427c20 */ /* 0x000fca0008410000 */
[----:B------:R-:W-:Y:S01]  /*9d40*/  SYNCS.ARRIVE.TRANS64.RED.A1T0 RZ, [UR6], RZ ;  /* 0x000000ffffff79a7 */ /* 0x000fe20008100406 */
        /* <DEDUP_REMOVED lines=207> */
[----:B-1----:R-:W-:Y:S01]  /*aa40*/  FADD.FTZ R15, R150, R15 ;  /* 0x0000000f960f7221 */ /* 0x002fe20000010000 */
[----:B------:R-:W-:Y:S01]  /*aa50*/  FFMA.FTZ R123, R76, UR21, -R35 ;  /* 0x000000154c7b7c23 */ /* 0x000fe20008010823 */
[----:B------:R-:W-:-:S05]  /*aa60*/  FFMA.FTZ R34, R75, UR21, -R78 ;  /* 0x000000154b227c23 */ /* 0x000fca000801084e */
        /* <DEDUP_REMOVED lines=61> */
[--C-:B------:R-:W-:Y:S01]  /*ae40*/  FFMA.FTZ R11, R69, UR21, -R35.reuse ;  /* 0x00000015450b7c23 */ /* 0x100fe20008010823 */
        /* <DEDUP_REMOVED lines=59> */
.L_x_14076:
        /* <DEDUP_REMOVED lines=75> */
.L_x_14066:
        /* <DEDUP_REMOVED lines=11> */
.L_x_14097:
        /* <DEDUP_REMOVED lines=9> */
.L_x_14080:
[----:B------:R-:W-:Y:S01]  /*b7f0*/  ULEA UR6, UR48, UR45, 0x3 ;  /* 0x0000002d30067291 */ /* 0x000fe2000f8e183f */
[----:B------:R-:W-:-:S05]  /*b800*/  IMAD.U32 R6, RZ, RZ, UR49 ;  /* 0x00000031ff067e24 */ /* 0x000fca000f8e00ff */
[----:B------:R-:W-:-:S04]  /*b810*/  SHF.L.U32 R6, R6, 0x1f, RZ ;  /* 0x0000001f06067819 */ /* 0x000fc800000006ff */
[----:B------:R0:W1:Y:S01]  /*b820*/  SYNCS.PHASECHK.TRANS64.TRYWAIT P1, [UR6+0x16830], R6 ;  /* 0x01683006ff0075a7 */ /* 0x0000620008020146 */
[----:B------:R-:W-:Y:S05]  /*b830*/  @!P0 BRA `(.L_x_14081) ;  /* 0x0000000000048947 */ /* 0x000fea0003800000 */
[----:B------:R-:W-:Y:S01]  /*b840*/  BPT.TRAP 0x1 ;  /* 0x000000040000795c */ /* 0x000fe20000300000 */
.L_x_14081:
[----:B-1----:R-:W-:Y:S05]  /*b850*/  @P1 BRA `(.L_x_14079) ;  /* 0x0000000000081947 */ /* 0x002fea0003800000 */
[----:B------:R-:W1:Y:S02]  /*b860*/  SYNCS.PHASECHK.TRANS64.TRYWAIT P1, [UR6+0x16830], R6 ;  /* 0x01683006ff0075a7 */ /* 0x000e640008020146 */
[----:B-1----:R-:W-:Y:S05]  /*b870*/  @!P1 BRA `(.L_x_14082) ;  /* 0x000000c800fc9947 */ /* 0x002fea0003800000 */
.L_x_14079:
[----:B-1----:R-:W1:Y:S01]  /*b880*/  S2R R7, SR_TID.X ;  /* 0x0000000000077919 */ /* 0x002e620000002100 */
[----:B------:R-:W-:Y:S01]  /*b890*/  ULEA UR18, UR48, UR20, 0xa ;  /* 0x0000001430127291 */ /* 0x000fe2000f8e503f */
[----:B------:R-:W-:Y:S01]  /*b8a0*/  UMOV UR19, 0x40000040 ;  /* 0x4000004000137882 */ /* 0x000fe20000000000 */
[----:B------:R-:W-:Y:S02]  /*b8b0*/  UMOV UR7, 0x40000040 ;  /* 0x4000004000077882 */ /* 0x000fe40000000000 */
[----:B------:R-:W-:Y:S02]  /*b8c0*/  UIADD3 UR6, UR18, 0x2, URZ ;  /* 0x0000000212067890 */ /* 0x000fe4000fffe03f */
        /* <DEDUP_REMOVED lines=22> */
.L_x_14084:
[----:B------:R-:W-:Y:S01]  /*ba30*/  ULEA UR6, UR26, UR45, 0x3 ;  /* 0x0000002d1a067291 */ /* 0x000fe2000f8e183f */
[----:B------:R-:W-:-:S05]  /*ba40*/  IMAD.U32 R6, RZ, RZ, UR27 ;  /* 0x0000001bff067e24 */ /* 0x000fca000f8e00ff */
[----:B------:R-:W-:-:S04]  /*ba50*/  SHF.L.U32 R6, R6, 0x1f, RZ ;  /* 0x0000001f06067819 */ /* 0x000fc800000006ff */
[----:B------:R0:W1:Y:S01]  /*ba60*/  SYNCS.PHASECHK.TRANS64.TRYWAIT P1, [UR6+0x16850], R6 ;  /* 0x01685006ff0075a7 */ /* 0x0000620008020146 */
[----:B------:R-:W-:Y:S05]  /*ba70*/  @!P0 BRA `(.L_x_14085) ;  /* 0x0000000000048947 */ /* 0x000fea0003800000 */
[----:B------:R-:W-:Y:S01]  /*ba80*/  BPT.TRAP 0x1 ;  /* 0x000000040000795c */ /* 0x000fe20000300000 */
.L_x_14085:
[----:B-1----:R-:W-:Y:S05]  /*ba90*/  @P1 BRA `(.L_x_14083) ;  /* 0x0000000000081947 */ /* 0x002fea0003800000 */
[----:B------:R-:W1:Y:S02]  /*baa0*/  SYNCS.PHASECHK.TRANS64.TRYWAIT P1, [UR6+0x16850], R6 ;  /* 0x01685006ff0075a7 */ /* 0x000e640008020146 */
[----:B-1----:R-:W-:Y:S05]  /*bab0*/  @!P1 BRA `(.L_x_14086) ;  /* 0x000000c800849947 */ /* 0x002fea0003800000 */
.L_x_14083:
        /* <DEDUP_REMOVED lines=52> */
.L_x_14087:
        /* <DEDUP_REMOVED lines=166> */
.L_x_14090:
[----:B------:R-:W-:-:S05]  /*c860*/  IMAD.U32 R84, RZ, RZ, UR22 ;  /* 0x00000016ff547e24 */ /* 0x000fca000f8e00ff */
[----:B------:R-:W-:-:S13]  /*c870*/  ISETP.NE.AND P1, PT, R84, 0x1, PT ;  /* 0x000000015400780c */ /* 0x000fda0003f25270 */
[----:B------:R-:W1:Y:S02]  /*c880*/  @P1 LDC.64 R46, c[0x0][0x9e8] ;  /* 0x00027a00ff2e1b82 */ /* 0x000e640000000a00 */
[----:B-1----:R-:W-:-:S05]  /*c890*/  @P1 IMAD.HI.U32 R46, R85, R46, RZ ;  /* 0x0000002e552e1227 */ /* 0x002fca00078e00ff */
[----:B------:R-:W-:-:S07]  /*c8a0*/  @P1 SHF.R.U32.HI R85, RZ, R47, R46 ;  /* 0x0000002fff551219 */ /* 0x000fce000001162e */
.L_x_14091:
[----:B------:R-:W-:Y:S05]  /*c8b0*/  BSYNC B0 ;  /* 0x0000000000007941 */ /* 0x000fea0003800000 */
.L_x_14089:
[----:B------:R-:W-:-:S04]  /*c8c0*/  IMAD R85, R85, R84, -R78 ;  /* 0x0000005455557224 */ /* 0x000fc800078e0a4e */
[----:B------:R-:W-:-:S05]  /*c8d0*/  IMAD.IADD R85, R85, 0x1, -R16 ;  /* 0x0000000155557824 */ /* 0x000fca00078e0a10 */
[----:B------:R-:W-:Y:S02]  /*c8e0*/  VIADDMNMX R80, R85, R84, R80, PT ;  /* 0x0000005455507246 */ /* 0x000fe40003800150 */
[----:B------:R-:W-:-:S07]  /*c8f0*/  VIMNMX R79, R79, R85, !PT ;  /* 0x000000554f4f7248 */ /* 0x000fce0007fe0100 */
.L_x_14088:
        /* <DEDUP_REMOVED lines=116> */
.L_x_14094:
[----:B------:R-:W-:-:S05]  /*d040*/  IMAD.U32 R79, RZ, RZ, UR22 ;  /* 0x00000016ff4f7e24 */ /* 0x000fca000f8e00ff */
[----:B------:R-:W-:-:S13]  /*d050*/  ISETP.NE.AND P2, PT, R79, 0x1, PT ;  /* 0x000000014f00780c */ /* 0x000fda0003f45270 */
[----:B------:R-:W0:Y:S02]  /*d060*/  @P2 LDC.64 R6, c[0x0][0x9e8] ;  /* 0x00027a00ff062b82 */ /* 0x000e240000000a00 */
[----:B0-----:R-:W-:-:S05]  /*d070*/  @P2 IMAD.HI.U32 R6, R83, R6, RZ ;  /* 0x0000000653062227 */ /* 0x001fca00078e00ff */
[----:B------:R-:W-:-:S07]  /*d080*/  @P2 SHF.R.U32.HI R83, RZ, R7, R6 ;  /* 0x00000007ff532219 */ /* 0x000fce0000011606 */
.L_x_14095:
[----:B------:R-:W-:Y:S05]  /*d090*/  BSYNC B0 ;  /* 0x0000000000007941 */ /* 0x000fea0003800000 */
.L_x_14093:
[----:B------:R-:W-:-:S04]  /*d0a0*/  IMAD R83, R83, R79, -R78 ;  /* 0x0000004f53537224 */ /* 0x000fc800078e0a4e */
[----:B------:R-:W-:-:S05]  /*d0b0*/  IMAD.IADD R83, R83, 0x1, -R16 ;  /* 0x0000000153537824 */ /* 0x000fca00078e0a10 */
[----:B------:R-:W-:Y:S02]  /*d0c0*/  VIADDMNMX R82, R83, R79, R82, PT ;  /* 0x0000004f53527246 */ /* 0x000fe40003800152 */
[----:B------:R-:W-:-:S07]  /*d0d0*/  VIMNMX R81, R81, R83, !PT ;  /* 0x0000005351517248 */ /* 0x000fce0007fe0100 */
.L_x_14092:
        /* <DEDUP_REMOVED lines=37> */
[----:B------:R-:W-:Y:S02]  /*d330*/  ISETP.LT.OR P2, PT, R82, 0x12, P2 ;  /* 0x000000125200780c */ /* 0x000fe40001741670 */
        /* <DEDUP_REMOVED lines=70> */
[----:B------:R0:W-:Y:S01]  /*d7a0*/  MUFU.EX2 R21, R47 ;  /* 0x0000002f00157308 */ /* 0x0001e20000000800 */
[----:B------:R-:W-:Y:S01]  /*d7b0*/  ISETP.GT.AND P2, PT, R81, 0x21, P1 ;  /* 0x000000215100780c */ /* 0x000fe20000f44270 */
[--C-:B------:R-:W-:Y:S01]  /*d7c0*/  FFMA.FTZ R140, R28, UR21, -R7.reuse ;  /* 0x000000151c8c7c23 */ /* 0x100fe20008010807 */
[----:B------:R-:W-:Y:S01]  /*d7d0*/  FMNMX.FTZ R14, R11, R14, !PT ;  /* 0x0000000e0b0e7209 */ /* 0x000fe20007810000 */
[--C-:B------:R-:W-:Y:S01]  /*d7e0*/  FFMA.FTZ R30, R30, UR21, -R7.reuse ;  /* 0x000000151e1e7c23 */ /* 0x100fe20008010807 */
[----:B------:R-:W-:Y:S01]  /*d7f0*/  ISETP.LT.OR P2, PT, R82, 0x22, P2 ;  /* 0x000000225200780c */ /* 0x000fe20001741670 */
[--C-:B------:R-:W-:Y:S01]  /*d800*/  FFMA.FTZ R142, R32, UR21, -R7.reuse ;  /* 0x00000015208e7c23 */ /* 0x100fe20008010807 */
[----:B------:R-:W-:Y:S01]  /*d810*/  FMNMX.FTZ R14, R13, R14, !PT ;  /* 0x0000000e0d0e7209 */ /* 0x000fe20007810000 */
[----:B------:R1:W-:Y:S01]  /*d820*/  MUFU.EX2 R8, R20 ;  /* 0x0000001400087308 */ /* 0x0003e20000000800 */
[----:B------:R-:W-:Y:S01]  /*d830*/  FSEL R31, R31, -INF , !P2 ;  /* 0xff8000001f1f7808 */ /* 0x000fe20005000000 */
[--C-:B------:R-:W-:Y:S01]  /*d840*/  FFMA.FTZ R132, R44, UR21, -R7.reuse ;  /* 0x000000152c847c23 */ /* 0x100fe20008010807 */
[----:B0-----:R-:W-:Y:S01]  /*d850*/  FMNMX.FTZ R47, R15, R14, !PT ;  /* 0x0000000e0f2f7209 */ /* 0x001fe20007810000 */
[--C-:B------:R-:W-:Y:S01]  /*d860*/  FFMA.FTZ R14, R26, UR21, -R7.reuse ;  /* 0x000000151a0e7c23 */ /* 0x100fe20008010807 */
[C---:B------:R-:W-:Y:S01]  /*d870*/  ISETP.GT.AND P2, PT, R81.reuse, 0x30, P1 ;  /* 0x000000305100780c */ /* 0x040fe20000f44270 */
[--C-:B------:R-:W-:Y:S01]  /*d880*/  FFMA.FTZ R34, R34, UR21, -R7.reuse ;  /* 0x0000001522227c23 */ /* 0x100fe20008010807 */
[----:B------:R-:W-:Y:S01]  /*d890*/  ISETP.GT.AND P5, PT, R81, 0x38, P1 ;  /* 0x000000385100780c */ /* 0x000fe20000fa4270 */
[--C-:B------:R-:W-:Y:S01]  /*d8a0*/  FFMA.FTZ R38, R38, UR21, -R7.reuse ;  /* 0x0000001526267c23 */ /* 0x100fe20008010807 */
[----:B-1----:R-:W-:Y:S01]  /*d8b0*/  FMNMX.FTZ R20, R46, R47, !PT ;  /* 0x0000002f2e147209 */ /* 0x002fe20007810000 */
        /* <DEDUP_REMOVED lines=18> */
[----:B------:R-:W-:Y:S01]  /*d9e0*/  MUFU.EX2 R20, R30 ;  /* 0x0000001e00147308 */ /* 0x000fe20000000800 */
        /* <DEDUP_REMOVED lines=9> */
[----:B------:R-:W-:Y:S01]  /*da80*/  FFMA.FTZ R76, R76, UR21, -R7 ;  /* 0x000000154c4c7c23 */ /* 0x000fe20008010807 */
[----:B------:R-:W-:Y:S01]  /*da90*/  FSEL R45, R45, -INF , !P2 ;  /* 0xff8000002d2d7808 */ /* 0x000fe20005000000 */
[----:B------:R-:W-:Y:S01]  /*daa0*/  MUFU.EX2 R148, R148 ;  /* 0x0000009400947308 */ /* 0x000fe20000000800 */
[----:B------:R-:W-:-:S02]  /*dab0*/  FMNMX.FTZ R26, R39, R24, !PT ;  /* 0x00000018271a7209 */ /* 0x000fc40007810000 */
[----:B------:R-:W-:Y:S02]  /*dac0*/  ISETP.LT.OR P5, PT, R82, 0x49, P5 ;  /* 0x000000495200780c */ /* 0x000fe40002fa1670 */
[----:B------:R-:W-:Y:S02]  /*dad0*/  FMNMX.FTZ R26, R41, R26, !PT ;  /* 0x0000001a291a7209 */ /* 0x000fe40007810000 */
[----:B------:R-:W-:Y:S01]  /*dae0*/  ISETP.GT.AND P2, PT, R81, 0x50, P1 ;  /* 0x000000505100780c */ /* 0x000fe20000f44270 */
[----:B------:R0:W-:Y:S01]  /*daf0*/  MUFU.EX2 R24, R34 ;  /* 0x0000002200187308 */ /* 0x0001e20000000800 */
[----:B------:R-:W-:Y:S02]  /*db00*/  FMNMX.FTZ R26, R43, R26, !PT ;  /* 0x0000001a2b1a7209 */ /* 0x000fe40007810000 */
[----:B------:R-:W-:Y:S02]  /*db10*/  FSEL R51, R51, -INF , !P5 ;  /* 0xff80000033337808 */ /* 0x000fe40006800000 */
[----:B------:R-:W-:-:S02]  /*db20*/  FMNMX.FTZ R26, R45, R26, !PT ;  /* 0x0000001a2d1a7209 */ /* 0x000fc40007810000 */
[----:B------:R-:W-:Y:S01]  /*db30*/  ISETP.LT.OR P2, PT, R82, 0x51, P2 ;  /* 0x000000515200780c */ /* 0x000fe20001741670 */
[----:B------:R-:W-:Y:S01]  /*db40*/  MUFU.EX2 R150, R150 ;  /* 0x0000009600967308 */ /* 0x000fe20000000800 */
[----:B------:R-:W-:Y:S01]  /*db50*/  FMNMX.FTZ R28, R49, R26, !PT ;  /* 0x0000001a311c7209 */ /* 0x000fe20007810000 */
[----:B0-----:R-:W-:Y:S01]  /*db60*/  FFMA.FTZ R34, R68, UR21, -R7 ;  /* 0x0000001544227c23 */ /* 0x001fe20008010807 */
[----:B------:R-:W-:Y:S02]  /*db70*/  ISETP.GT.AND P5, PT, R81, 0x58, P1 ;  /* 0x000000585100780c */ /* 0x000fe40000fa4270 */
[----:B------:R-:W-:Y:S02]  /*db80*/  FMNMX.FTZ R28, R51, R28, !PT ;  /* 0x0000001c331c7209 */ /* 0x000fe40007810000 */
[----:B------:R-:W-:Y:S01]  /*db90*/  FSEL R55, R55, -INF , !P2 ;  /* 0xff80000037377808 */ /* 0x000fe20005000000 */
[----:B------:R0:W-:Y:S01]  /*dba0*/  MUFU.EX2 R26, R38 ;  /* 0x00000026001a7308 */ /* 0x0001e20000000800 */
[----:B------:R-:W-:-:S02]  /*dbb0*/  FMNMX.FTZ R28, R53, R28, !PT ;  /* 0x0000001c351c7209 */ /* 0x000fc40007810000 */
[----:B------:R-:W-:Y:S02]  /*dbc0*/  ISETP.LT.OR P5, PT, R82, 0x59, P5 ;  /* 0x000000595200780c */ /* 0x000fe40002fa1670 */
[----:B------:R-:W-:Y:S02]  /*dbd0*/  FMNMX.FTZ R28, R55, R28, !PT ;  /* 0x0000001c371c7209 */ /* 0x000fe40007810000 */
[----:B------:R-:W-:Y:S01]  /*dbe0*/  ISETP.GT.AND P2, PT, R81, 0x60, P1 ;  /* 0x000000605100780c */ /* 0x000fe20000f44270 */
[----:B------:R-:W-:Y:S01]  /*dbf0*/  MUFU.EX2 R10, R10 ;  /* 0x0000000a000a7308 */ /* 0x000fe20000000800 */
[----:B------:R-:W-:Y:S01]  /*dc00*/  FSEL R59, R59, -INF , !P5 ;  /* 0xff8000003b3b7808 */ /* 0x000fe20006800000 */
[----:B0-----:R-:W-:Y:S01]  /*dc10*/  FFMA.FTZ R38, R60, UR21, -R7 ;  /* 0x000000153c267c23 */ /* 0x001fe20008010807 */
[----:B------:R-:W-:Y:S02]  /*dc20*/  FMNMX.FTZ R30, R57, R28, !PT ;  /* 0x0000001c391e7209 */ /* 0x000fe40007810000 */
[----:B------:R-:W-:-:S02]  /*dc30*/  ISETP.LT.OR P2, PT, R82, 0x61, P2 ;  /* 0x000000615200780c */ /* 0x000fc40001741670 */
[----:B------:R-:W-:Y:S01]  /*dc40*/  FMNMX.FTZ R30, R59, R30, !PT ;  /* 0x0000001e3b1e7209 */ /* 0x000fe20007810000 */
[----:B------:R0:W-:Y:S01]  /*dc50*/  MUFU.EX2 R28, R42 ;  /* 0x0000002a001c7308 */ /* 0x0001e20000000800 */
[----:B------:R-:W-:Y:S02]  /*dc60*/  ISETP.GT.AND P5, PT, R81, 0x68, P1 ;  /* 0x000000685100780c */ /* 0x000fe40000fa4270 */
[----:B------:R-:W-:Y:S02]  /*dc70*/  FSEL R63, R63, -INF , !P2 ;  /* 0xff8000003f3f7808 */ /* 0x000fe40005000000 */
[----:B------:R-:W-:Y:S02]  /*dc80*/  FMNMX.FTZ R30, R61, R30, !PT ;  /* 0x0000001e3d1e7209 */ /* 0x000fe40007810000 */
[----:B------:R-:W-:Y:S01]  /*dc90*/  ISETP.LT.OR P5, PT, R82, 0x69, P5 ;  /* 0x000000695200780c */ /* 0x000fe20002fa1670 */
[----:B------:R-:W-:Y:S01]  /*dca0*/  MUFU.EX2 R144, R144 ;  /* 0x0000009000907308 */ /* 0x000fe20000000800 */
[----:B------:R-:W-:Y:S01]  /*dcb0*/  FMNMX.FTZ R30, R63, R30, !PT ;  /* 0x0000001e3f1e7209 */ /* 0x000fe20007810000 */
[----:B0-----:R-:W-:Y:S01]  /*dcc0*/  FFMA.FTZ R42, R52, UR21, -R7 ;  /* 0x00000015342a7c23 */ /* 0x001fe20008010807 */
[----:B------:R-:W-:-:S02]  /*dcd0*/  ISETP.GT.AND P2, PT, R81, 0x70, P1 ;  /* 0x000000705100780c */ /* 0x000fc40000f44270 */
[----:B------:R-:W-:Y:S02]  /*dce0*/  FSEL R67, R67, -INF , !P5 ;  /* 0xff80000043437808 */ /* 0x000fe40006800000 */
[----:B------:R-:W-:Y:S01]  /*dcf0*/  FMNMX.FTZ R32, R65, R30, !PT ;  /* 0x0000001e41207209 */ /* 0x000fe20007810000 */
[----:B------:R-:W-:Y:S01]  /*dd00*/  MUFU.EX2 R146, R146 ;  /* 0x0000009200927308 */ /* 0x000fe20000000800 */
[----:B------:R-:W-:Y:S02]  /*dd10*/  ISETP.LT.OR P2, PT, R82, 0x71, P2 ;  /* 0x000000715200780c */ /* 0x000fe40001741670 */
[----:B------:R-:W-:Y:S02]  /*dd20*/  FMNMX.FTZ R32, R67, R32, !PT ;  /* 0x0000002043207209 */ /* 0x000fe40007810000 */
[----:B------:R-:W-:Y:S02]  /*dd30*/  ISETP.GT.AND P5, PT, R81, 0x78, P1 ;  /* 0x000000785100780c */ /* 0x000fe40000fa4270 */
[----:B------:R-:W-:Y:S01]  /*dd40*/  FSEL R71, R71, -INF , !P2 ;  /* 0xff80000047477808 */ /* 0x000fe20005000000 */
[----:B------:R0:W-:Y:S01]  /*dd50*/  MUFU.EX2 R30, R48 ;  /* 0x00000030001e7308 */ /* 0x0001e20000000800 */
[----:B------:R-:W-:-:S02]  /*dd60*/  FMNMX.FTZ R32, R69, R32, !PT ;  /* 0x0000002045207209 */ /* 0x000fc40007810000 */
[----:B------:R-:W-:Y:S02]  /*dd70*/  ISETP.GT.AND P1, PT, R81, 0x79, P1 ;  /* 0x000000795100780c */ /* 0x000fe40000f24270 */
[C---:B------:R-:W-:Y:S02]  /*dd80*/  ISETP.LT.OR P5, PT, R82.reuse, 0x79, P5 ;  /* 0x000000795200780c */ /* 0x040fe40002fa1670 */
        /* <DEDUP_REMOVED lines=8> */
[----:B0-----:R-:W-:Y:S02]  /*de10*/  FSEL R48, R6, RZ, P6 ;  /* 0x000000ff06307208 */ /* 0x001fe40003000000 */
        /* <DEDUP_REMOVED lines=9> */
[----:B------:R-:W-:-:S04]  /*deb0*/  FFMA.FTZ R32, R72, UR21, -R7 ;  /* 0x0000001548207c23 */ /* 0x000fc80008010807 */
        /* <DEDUP_REMOVED lines=22> */
[----:B------:R-:W-:Y:S01]  /*e020*/  FFMA.FTZ R13, R27, UR21, -R48 ;  /* 0x000000151b0d7c23 */ /* 0x000fe20008010830 */
[----:B------:R-:W-:Y:S01]  /*e030*/  FADD.FTZ R27, R21, R2 ;  /* 0x00000002151b7221 */ /* 0x000fe20000010000 */
[--C-:B------:R-:W-:Y:S01]  /*e040*/  FFMA.FTZ R141, R29, UR21, -R48.reuse ;  /* 0x000000151d8d7c23 */ /* 0x100fe20008010830 */
        /* <DEDUP_REMOVED lines=17> */
[--C-:B------:R-:W-:Y:S01]  /*e160*/  FFMA.FTZ R129, R55, UR21, -R48.reuse ;  /* 0x0000001537817c23 */ /* 0x100fe20008010830 */
[----:B------:R-:W2:Y:S01]  /*e170*/  MUFU.EX2 R151, R151 ;  /* 0x0000009700977308 */ /* 0x000ea20000000800 */
[----:B0-----:R-:W-:Y:S01]  /*e180*/  FFMA.FTZ R25, R4, R0, R149 ;  /* 0x0000000004197223 */ /* 0x001fe20000010095 */
[----:B------:R-:W-:Y:S01]  /*e190*/  FADD.FTZ R27, R146, R27 ;  /* 0x0000001b921b7221 */ /* 0x000fe20000010000 */
[--C-:B------:R-:W-:Y:S01]  /*e1a0*/  FFMA.FTZ R33, R57, UR21, -R48.reuse ;  /* 0x0000001539217c23 */ /* 0x100fe20008010830 */
[--C-:B------:R-:W-:Y:S01]  /*e1b0*/  FFMA.FTZ R131, R59, UR21, -R48.reuse ;  /* 0x000000153b837c23 */ /* 0x100fe20008010830 */
[--C-:B------:R-:W-:Y:S01]  /*e1c0*/  FFMA.FTZ R31, R61, UR21, -R48.reuse ;  /* 0x000000153d1f7c23 */ /* 0x100fe20008010830 */
[----:B------:R-:W-:Y:S01]  /*e1d0*/  FADD.FTZ R27, R14, R27 ;  /* 0x0000001b0e1b7221 */ /* 0x000fe20000010000 */
[--C-:B------:R-:W-:Y:S01]  /*e1e0*/  FFMA.FTZ R125, R63, UR21, -R48.reuse ;  /* 0x000000153f7d7c23 */ /* 0x100fe20008010830 */
        /* <DEDUP_REMOVED lines=103> */
.L_x_14096:
        /* <DEDUP_REMOVED lines=75> */
.L_x_14078:
[----:B------:R-:W-:Y:S06]  /*ed10*/  BAR.ARV 0x8, 0x200 ;  /* 0x0208000000007b1d */ /* 0x000fec0000002000 */
[----:B------:R-:W-:Y:S05]  /*ed20*/  @!P0 BRA `(.L_x_14098) ;  /* 0x0000000000048947 */ /* 0x000fea0003800000 */
[----:B------:R-:W-:Y:S01]  /*ed30*/  BPT.TRAP 0x1 ;  /* 0x000000040000795c */ /* 0x000fe20000300000 */
.L_x_14098:
[----:B------:R-:W-:Y:S01]  /*ed40*/  ULEA UR5, UR48, UR45, 0x3 ;  /* 0x0000002d30057291 */ /* 0x000fe2000f8e183f */
[----:B------:R-:W-:-:S05]  /*ed50*/  IMAD.U32 R3, RZ, RZ, UR49 ;  /* 0x00000031ff037e24 */ /* 0x000fca000f8e00ff */
[----:B------:R-:W-:-:S04]  /*ed60*/  SHF.L.U32 R3, R3, 0x1f, RZ ;  /* 0x0000001f03037819 */ /* 0x000fc800000006ff */
[----:B------:R0:W1:Y:S01]  /*ed70*/  SYNCS.PHASECHK.TRANS64.TRYWAIT P1, [UR5+0x16850], R3 ;  /* 0x01685003ff0075a7 */ /* 0x0000620008020145 */
[----:B------:R-:W-:Y:S05]  /*ed80*/  @!P0 BRA `(.L_x_14099) ;  /* 0x0000000000048947 */ /* 0x000fea0003800000 */
[----:B------:R-:W-:Y:S01]  /*ed90*/  BPT.TRAP 0x1 ;  /* 0x000000040000795c */ /* 0x000fe20000300000 */
.L_x_14099:
[----:B-1----:R-:W-:Y:S05]  /*eda0*/  @P1 BRA `(.L_x_14100) ;  /* 0x0000000000081947 */ /* 0x002fea0003800000 */
[----:B------:R-:W1:Y:S02]  /*edb0*/  SYNCS.PHASECHK.TRANS64.TRYWAIT P1, [UR5+0x16850], R3 ;  /* 0x01685003ff0075a7 */ /* 0x000e640008020145 */
[----:B-1----:R-:W-:Y:S05]  /*edc0*/  @!P1 BRA `(.L_x_14101) ;  /* 0x0000009400d89947 */ /* 0x002fea0003800000 */
.L_x_14100:
[----:B------:R-:W-:Y:S01]  /*edd0*/  UIADD3 UR45, UR45, 0x400, URZ ;  /* 0x000004002d2d7890 */ /* 0x000fe2000fffe03f */
[----:B------:R-:W-:Y:S01]  /*ede0*/  WARPGROUP.ARRIVE ;  /* 0x00000000000079c5 */ /* 0x000fe20000000000 */
[----:B------:R-:W-:Y:S01]  /*edf0*/  UMOV UR7, 0x40000040 ;  /* 0x4000004000077882 */ /* 0x000fe20000000000 */
[----:B01----:R-:W0:Y:S01]  /*ee00*/  SHFL.BFLY PT, R3, R2, 0x2, 0x1f ;  /* 0x0c401f0002037f89 */ /* 0x003e2200000e0000 */
[----:B------:R-:W-:Y:S01]  /*ee10*/  USHF.R.U32.HI UR45, URZ, 0x4, UR45 ;  /* 0x000000043f2d7899 */ /* 0x000fe2000801162d */
[----:B------:R-:W-:Y:S02]  /*ee20*/  IMAD.MOV.U32 R21, RZ, RZ, -0x800000 ;  /* 0xff800000ff157424 */ /* 0x000fe400078e00ff */
[----:B------:R-:W1:Y:S01]  /*ee30*/  SHFL.BFLY PT, R5, R0, 0x2, 0x1f ;  /* 0x0c401f0000057f89 */ /* 0x000e6200000e0000 */
[----:B------:R-:W-:Y:S01]  /*ee40*/  ULOP3.LUT UR4, UR45, 0x3fff, URZ, 0xc0, !UPT ;  /* 0x00003fff2d047892 */ /* 0x000fe2000f8ec03f */
[----:B------:R-:W-:-:S03]  /*ee50*/  IMAD.MOV.U32 R20, RZ, RZ, -0x800000 ;  /* 0xff800000ff147424 */ /* 0x000fc600078e00ff */
[----:B------:R-:W-:-:S07]  /*ee60*/  ULEA UR4, UR48, UR4, 0xa ;  /* 0x0000000430047291 */ /* 0x000fce000f8e503f */
[----:B------:R-:W-:Y:S02]  /*ee70*/  UMOV UR6, UR4 ;  /* 0x0000000400067c82 */ /* 0x000fe40008000000 */
[----:B------:R-:W-:Y:S01]  /*ee80*/  HGMMA.64x64x16.F32.BF16 R88, R148, gdesc[UR4].tnspB, R88, gsb0 ;  /* 0x40e0000494587df0 */ /* 0x000fe20008001858 */
[----:B------:R-:W-:Y:S01]  /*ee90*/  UIADD3 UR6, UR4, 0x80, URZ ;  /* 0x0000008004067890 */ /* 0x000fe2000fffe03f */
[----:B------:R-:W-:Y:S01]  /*eea0*/  UMOV UR7, 0x40000040 ;  /* 0x4000004000077882 */ /* 0x000fe20000000000 */
[----:B0-----:R-:W-:Y:S01]  /*eeb0*/  FADD.FTZ R3, R3, R2 ;  /* 0x0000000203037221 */ /* 0x001fe20000010000 */
[----:B-1----:R-:W-:-:S04]  /*eec0*/  FADD.FTZ R5, R5, R0 ;  /* 0x0000000005057221 */ /* 0x002fc80000010000 */
[----:B------:R-:W0:Y:S01]  /*eed0*/  SHFL.BFLY PT, R4, R3, 0x1, 0x1f ;  /* 0x0c201f0003047f89 */ /* 0x000e2200000e0000 */
[----:B------:R-:W-:-:S03]  /*eee0*/  IMAD.MOV.U32 R0, RZ, RZ, RZ ;  /* 0x000000ffff007224 */ /* 0x000fc600078e00ff */
[----:B------:R-:W1:Y:S01]  /*eef0*/  SHFL.BFLY PT, R8, R5, 0x1, 0x1f ;  /* 0x0c201f0005087f89 */ /* 0x000e6200000e0000 */
[----:B0-----:R-:W-:Y:S01]  /*ef00*/  FADD.FTZ R9, R3, R4 ;  /* 0x0000000403097221 */ /* 0x001fe20000010000 */
[----:B------:R-:W-:Y:S02]  /*ef10*/  IMAD.MOV.U32 R4, RZ, RZ, RZ ;  /* 0x000000ffff047224 */ /* 0x000fe400078e00ff */
[----:B------:R-:W-:Y:S02]  /*ef20*/  IMAD.U32 R3, RZ, RZ, UR21 ;  /* 0x00000015ff037e24 */ /* 0x000fe4000f8e00ff */
        /* <DEDUP_REMOVED lines=51> */
.L_x_14102:
        /* <DEDUP_REMOVED lines=42> */
.L_x_14024:
        /* <DEDUP_REMOVED lines=11> */
[----:B------:R-:W2:Y:S01]  /*f5b0*/  LDL R8, [R1+0x38] ;  /* 0x0000380001087983 */ /* 0x000ea20000100800 */
[----:B------:R-:W-:Y:S01]  /*f5c0*/  F2FP.BF16.F32.PACK_AB R12, R105, R104 ;  /* 0x00000068690c723e */ /* 0x000fe200000010ff */
[----:B------:R-:W-:Y:S01]  /*f5d0*/  ULDC.64 UR10, c[0x0][0xc00] ;  /* 0x00030000000a7ab9 */ /* 0x000fe20000000a00 */
[----:B------:R-:W-:Y:S01]  /*f5e0*/  F2FP.BF16.F32.PACK_AB R14, R109, R108 ;  /* 0x0000006c6d0e723e */ /* 0x000fe200000010ff */
[----:B------:R-:W0:Y:S01]  /*f5f0*/  S2R R5, SR_SWINHI ;  /* 0x0000000000057919 */ /* 0x000e220000002f00 */
[----:B------:R-:W-:Y:S01]  /*f600*/  F2FP.BF16.F32.PACK_AB R15, R111, R110 ;  /* 0x0000006e6f0f723e */ /* 0x000fe200000010ff */
[----:B------:R-:W-:Y:S01]  /*f610*/  ULDC.64 UR8, c[0x0][0xc00] ;  /* 0x0003000000087ab9 */ /* 0x000fe20000000a00 */
[----:B------:R-:W-:Y:S01]  /*f620*/  F2FP.BF16.F32.PACK_AB R24, R113, R112 ;  /* 0x000000707118723e */ /* 0x000fe200000010ff */
[----:B------:R-:W-:Y:S01]  /*f630*/  UIMAD.WIDE UR8, UR38, 0x4, UR8 ;  /* 0x00000004260878a5 */ /* 0x000fe2000f8e0208 */
[----:B------:R-:W-:Y:S02]  /*f640*/  F2FP.BF16.F32.PACK_AB R25, R115, R114 ;  /* 0x000000727319723e */ /* 0x000fe400000010ff */
[----:B------:R-:W-:-:S02]  /*f650*/  F2FP.BF16.F32.PACK_AB R26, R117, R116 ;  /* 0x00000074751a723e */ /* 0x000fc400000010ff */
[----:B------:R-:W-:Y:S01]  /*f660*/  F2FP.BF16.F32.PACK_AB R27, R119, R118 ;  /* 0x00000076771b723e */ /* 0x000fe200000010ff */
[----:B------:R-:W-:Y:S02]  /*f670*/  IMAD.U32 R30, RZ, RZ, UR8 ;  /* 0x00000008ff1e7e24 */ /* 0x000fe4000f8e00ff */
[----:B------:R-:W-:Y:S01]  /*f680*/  IMAD.U32 R31, RZ, RZ, UR9 ;  /* 0x00000009ff1f7e24 */ /* 0x000fe2000f8e00ff */
[----:B------:R-:W-:Y:S01]  /*f690*/  ULDC.64 UR8, c[0x0][0xc08] ;  /* 0x0003020000087ab9 */ /* 0x000fe20000000a00 */
[----:B------:R-:W-:Y:S02]  /*f6a0*/  MOV R28, R0 ;  /* 0x00000000001c7202 */ /* 0x000fe40000000f00 */
[----:B0-----:R-:W-:Y:S01]  /*f6b0*/  MOV R29, R5 ;  /* 0x00000005001d7202 */ /* 0x001fe20000000f00 */
[----:B------:R-:W-:Y:S02]  /*f6c0*/  BAR.SYNC.DEFER_BLOCKING 0x1, 0x180 ;  /* 0x0046000000007b1d */ /* 0x000fe40000010000 */
[----:B--2---:R-:W-:-:S03]  /*f6d0*/  IMAD.WIDE R4, R8, 0x2, R28 ;  /* 0x0000000208047825 */ /* 0x004fc600078e021c */
[C---:B------:R-:W-:Y:S02]  /*f6e0*/  IADD3 R9, P1, R4.reuse, 0x40, RZ ;  /* 0x0000004004097810 */ /* 0x040fe40007f3e0ff */
[C---:B------:R-:W-:Y:S02]  /*f6f0*/  IADD3 R11, P2, R4.reuse, 0x20, RZ ;  /* 0x00000020040b7810 */ /* 0x040fe40007f5e0ff */
[C---:B------:R-:W-:Y:S02]  /*f700*/  IADD3 R13, P0, R4.reuse, 0x60, RZ ;  /* 0x00000060040d7810 */ /* 0x040fe40007f1e0ff */
        /* <DEDUP_REMOVED lines=14> */
[----:B------:R-:W-:-:S02]  /*f7f0*/  LOP3.LUT R6, R6, R13, RZ, 0x3c, !PT ;  /* 0x0000000d06067212 */ /* 0x000fc400078e3cff */
[----:B------:R-:W-:Y:S02]  /*f800*/  MOV R36, R4 ;  /* 0x0000000400247202 */ /* 0x000fe40000000f00 */
[----:B------:R-:W-:Y:S02]  /*f810*/  MOV R32, R6 ;  /* 0x0000000600207202 */ /* 0x000fe40000000f00 */
[----:B------:R-:W-:Y:S02]  /*f820*/  MOV R34, R8 ;  /* 0x0000000800227202 */ /* 0x000fe40000000f00 */
[----:B------:R-:W-:Y:S02]  /*f830*/  MOV R35, R10 ;  /* 0x0000000a00237202 */ /* 0x000fe40000000f00 */
[----:B------:R-:W-:Y:S02]  /*f840*/  F2FP.BF16.F32.PACK_AB R4, R3, R2 ;  /* 0x000000020304723e */ /* 0x000fe400000010ff */
        /* <DEDUP_REMOVED lines=8> */
[----:B------:R-:W-:Y:S02]  /*f8d0*/  F2FP.BF16.F32.PACK_AB R13, R107, R106 ;  /* 0x0000006a6b0d723e */ /* 0x000fe400000010ff */
[----:B------:R-:W-:Y:S01]  /*f8e0*/  ISETP.NE.U32.AND P0, PT, RZ, UR10, PT ;  /* 0x0000000aff007c0c */ /* 0x000fe2000bf05070 */
[----:B------:R-:W-:Y:S03]  /*f8f0*/  STSM.16.M88.4 [R35], R8 ;  /* 0x0000000823007844 */ /* 0x000fe60000000200 */
[----:B------:R-:W-:Y:S01]  /*f900*/  ISETP.NE.AND.EX P0, PT, RZ, UR11, PT, P0 ;  /* 0x0000000bff007c0c */ /* 0x000fe2000bf05300 */
[----:B------:R-:W-:Y:S04]  /*f910*/  STSM.16.M88.4 [R34], R12 ;  /* 0x0000000c22007844 */ /* 0x000fe80000000200 */
[----:B------:R0:W-:Y:S01]  /*f920*/  STSM.16.M88.4 [R32], R24 ;  /* 0x0000001820007844 */ /* 0x0001e20000000200 */
[----:B------:R-:W-:Y:S08]  /*f930*/  BAR.SYNC.DEFER_BLOCKING 0x1, 0x180 ;  /* 0x0046000000007b1d */ /* 0x000ff00000010000 */
[----:B0-----:R-:W0:Y:S01]  /*f940*/  LDC R32, c[0x0][0xbe8] ;  /* 0x0002fa00ff207b82 */ /* 0x001e220000000800 */
        /* <DEDUP_REMOVED lines=8> */
[----:B------:R-:W-:Y:S02]  /*f9d0*/  @UP0 ULDC.64 UR8, c[0x0][0xc08] ;  /* 0x0003020000080ab9 */ /* 0x000fe40000000a00 */
[----:B------:R-:W-:Y:S02]  /*f9e0*/  @UP0 UIMAD.WIDE UR8, UR38, 0x4, UR8 ;  /* 0x00000004260808a5 */ /* 0x000fe4000f8e0208 */
[----:B------:R-:W-:-:S06]  /*f9f0*/  UISETP.NE.AND UP0, UPT, UR46, URZ, UPT ;  /* 0x0000003f2e00728c */ /* 0x000fcc000bf05270 */
[----:B------:R-:W0:Y:S01]  /*fa00*/  @P1 LDC R6, c[0x0][0xbec] ;  /* 0x0002fb00ff061b82 */ /* 0x000e220000000800 */
[----:B------:R-:W-:Y:S01]  /*fa10*/  USEL UR4, UR46, UR4, UP0 ;  /* 0x000000042e047287 */ /* 0x000fe20008000000 */
[----:B------:R-:W-:Y:S01]  /*fa20*/  IMAD.U32 R4, RZ, RZ, UR8 ;  /* 0x00000008ff047e24 */ /* 0x000fe2000f8e00ff */
[----:B------:R-:W-:Y:S01]  /*fa30*/  UMOV UR19, 0x9b8 ;  /* 0x000009b800137882 */ /* 0x000fe20000000000 */
[----:B------:R-:W-:Y:S01]  /*fa40*/  IMAD.U32 R5, RZ, RZ, UR9 ;  /* 0x00000009ff057e24 */ /* 0x000fe2000f8e00ff */
[----:B------:R-:W-:-:S03]  /*fa50*/  UISETP.GT.AND UP1, UPT, UR4, 0x1, UPT ;  /* 0x000000010400788c */ /* 0x000fc6000bf24270 */
[----:B------:R-:W1:Y:S01]  /*fa60*/  @P1 LDC R11, c[0x0][0xbf0] ;  /* 0x0002fc00ff0b1b82 */ /* 0x000e620000000800 */
[----:B------:R-:W-:Y:S01]  /*fa70*/  USEL UR19, UR19, 0x978, UP1 ;  /* 0x0000097813137887 */ /* 0x000fe20008800000 */
[----:B------:R-:W-:Y:S01]  /*fa80*/  VIADD R13, R17, UR39 ;  /* 0x00000027110d7c36 */ /* 0x000fe20008000000 */
[----:B------:R-:W-:Y:S01]  /*fa90*/  UISETP.NE.U32.AND UP0, UPT, UR10, URZ, UPT ;  /* 0x0000003f0a00728c */ /* 0x000fe2000bf05070 */
[----:B------:R0:W5:Y:S01]  /*faa0*/  @P4 LDG.E R9, desc[UR54][R4.64] ;  /* 0x0000003604094981 */ /* 0x000162000c1e1900 */
[----:B------:R-:W-:Y:S01]  /*fab0*/  UMOV UR4, URZ ;  /* 0x0000003f00047c82 */ /* 0x000fe20008000000 */
[----:B------:R-:W-:Y:S01]  /*fac0*/  USHF.R.S32.HI UR10, URZ, 0x1f, UR38 ;  /* 0x0000001f3f0a7899 */ /* 0x000fe20008011426 */
[----:B------:R-:W-:Y:S01]  /*fad0*/  IMAD.MOV.U32 R7, RZ, RZ, R13 ;  /* 0x000000ffff077224 */ /* 0x000fe200078e000d */
[----:B------:R-:W-:Y:S02]  /*fae0*/  UISETP.NE.AND.EX UP0, UPT, UR11, URZ, UPT, UP0 ;  /* 0x0000003f0b00728c */ /* 0x000fe4000bf05300 */
[----:B------:R-:W-:-:S02]  /*faf0*/  USEL UR9, UR41, URZ, UP1 ;  /* 0x0000003f29097287 */ /* 0x000fc40008800000 */
[----:B------:R-:W-:Y:S02]  /*fb00*/  USEL UR8, UR38, URZ, !UP0 ;  /* 0x0000003f26087287 */ /* 0x000fe4000c000000 */
[----:B------:R-:W-:Y:S01]  /*fb10*/  USEL UR18, UR10, URZ, !UP0 ;  /* 0x0000003f0a127287 */ /* 0x000fe2000c000000 */
[----:B------:R-:W-:Y:S02]  /*fb20*/  ULDC.64 UR12, c[0x0][UR19+0x220] ;  /* 0x00008800130c7abb */ /* 0x000fe40008000a00 */
[----:B------:R-:W-:Y:S01]  /*fb30*/  ULDC.64 UR10, c[0x0][UR19+0x218] ;  /* 0x00008600130a7abb */ /* 0x000fe20008000a00 */
[----:B0-----:R-:W-:Y:S01]  /*fb40*/  @P1 IMAD.HI.U32 R4, R13, R6, RZ ;  /* 0x000000060d041227 */ /* 0x001fe200078e00ff */
[----:B------:R-:W-:Y:S01]  /*fb50*/  ULDC.64 UR14, c[0x0][UR19+0x228] ;  /* 0x00008a00130e7abb */ /* 0x000fe20008000a00 */
[----:B------:R-:W-:Y:S02]  /*fb60*/  UIMAD UR13, UR13, UR8, URZ ;  /* 0x000000080d0d72a4 */ /* 0x000fe4000f8e023f */
[----:B------:R-:W-:-:S02]  /*fb70*/  UIMAD.WIDE.U32 UR16, UR10, UR37, URZ ;  /* 0x000000250a1072a5 */ /* 0x000fc4000f8e003f */
[----:B------:R-:W-:Y:S01]  /*fb80*/  UIMAD UR20, UR11, UR37, URZ ;  /* 0x000000250b1472a4 */ /* 0x000fe2000f8e023f */
[----:B-1----:R-:W-:Y:S01]  /*fb90*/  @P1 SHF.R.U32.HI R7, RZ, R11, R4 ;  /* 0x0000000bff071219 */ /* 0x002fe20000011604 */
[----:B------:R-:W-:Y:S02]  /*fba0*/  UIMAD.WIDE.U32 UR10, UR12, UR8, URZ ;  /* 0x000000080c0a72a5 */ /* 0x000fe4000f8e003f */
[----:B------:R-:W-:Y:S02]  /*fbb0*/  UIMAD.WIDE.U32 UR22, UR14, UR9, URZ ;  /* 0x000000090e1672a5 */ /* 0x000fe4000f8e003f */
[----:B------:R-:W-:Y:S01]  /*fbc0*/  UIMAD UR9, UR15, UR9, URZ ;  /* 0x000000090f0972a4 */ /* 0x000fe2000f8e023f */
[----:B------:R-:W-:Y:S01]  /*fbd0*/  IMAD.MOV R11, RZ, RZ, -R7 ;  /* 0x000000ffff0b7224 */ /* 0x000fe200078e0a07 */
[----:B------:R-:W-:Y:S02]  /*fbe0*/  UIMAD UR13, UR12, UR18, UR13 ;  /* 0x000000120c0d72a4 */ /* 0x000fe4000f8e020d */
[----:B------:R-:W-:Y:S01]  /*fbf0*/  UIADD3 UR20, UR17, UR20, URZ ;  /* 0x0000001411147290 */ /* 0x000fe2000fffe03f */
        /* <DEDUP_REMOVED lines=29> */
.L_x_14105:
        /* <DEDUP_REMOVED lines=11> */
[----:B------:R-:W-:Y:S01]  /*fe80*/  IMAD.IADD R12, R14, 0x1, -R12 ;  /* 0x000000010e0c7824 */ /* 0x000fe200078e0a0c */
[----:B------:R-:W-:-:S04]  /*fe90*/  PLOP3.LUT P3, PT, PT, PT, UP1, 0x80, 0x0 ;  /* 0x000000000000781c */ /* 0x000fc80003f6f018 */
[----:B------:R-:W-:Y:S01]  /*fea0*/  LOP3.LUT P0, RZ, R12, 0x3, RZ, 0xc0, !PT ;  /* 0x000000030cff7812 */ /* 0x000fe2000780c0ff */
[----:B--2---:R-:W-:-:S04]  /*feb0*/  VIADD R11, R11, UR39 ;  /* 0x000000270b0b7c36 */ /* 0x004fc80008000000 */
[C---:B------:R-:W-:Y:S01]  /*fec0*/  VIADD R9, R11.reuse, 0x8 ;  /* 0x000000080b097836 */ /* 0x040fe20000000000 */
[----:B------:R-:W-:-:S04]  /*fed0*/  ISETP.GE.OR P2, PT, R11, R30, P0 ;  /* 0x0000001e0b00720c */ /* 0x000fc80000746670 */
[----:B------:R-:W-:-:S09]  /*fee0*/  ISETP.GE.OR P0, PT, R9, R30, P0 ;  /* 0x0000001e0900720c */ /* 0x000fd20000706670 */
[----:B0-----:R0:W-:Y:S01]  /*fef0*/  @!P2 ST.E desc[UR54][R4.64], R21 ;  /* 0x000000150400a985 */ /* 0x0011e2000c101936 */
[----:B------:R-:W-:-:S03]  /*ff00*/  ISETP.GE.AND P2, PT, R11, R30, PT ;  /* 0x0000001e0b00720c */ /* 0x000fc60003f46270 */
[----:B------:R0:W-:Y:S01]  /*ff10*/  @!P0 ST.E desc[UR54][R6.64], R20 ;  /* 0x0000001406008985 */ /* 0x0001e2000c101936 */
[----:B------:R-:W-:Y:S01]  /*ff20*/  ISETP.GE.AND P0, PT, R9, R30, PT ;  /* 0x0000001e0900720c */ /* 0x000fe20003f06270 */
[----:B------:R-:W-:-:S12]  /*ff30*/  @P3 BRA `(.L_x_14106) ;  /* 0x0000000400c43947 */ /* 0x000fd80003800000 */
[----:B------:R-:W1:Y:S01]  /*ff40*/  S2R R12, SR_TID.X ;  /* 0x00000000000c7919 */ /* 0x000e620000002100 */
[----:B------:R-:W-:Y:S01]  /*ff50*/  ULDC.64 UR12, c[0x0][0xaa0] ;  /* 0x0002a800000c7ab9 */ /* 0x000fe20000000a00 */
[----:B-1----:R-:W-:-:S05]  /*ff60*/  VIADD R12, R12, 0xffffff80 ;  /* 0xffffff800c0c7836 */ /* 0x002fca0000000000 */
[----:B------:R-:W-:-:S04]  /*ff70*/  SHF.R.S32.HI R35, RZ, 0x1f, R12 ;  /* 0x0000001fff237819 */ /* 0x000fc8000001140c */
[----:B------:R-:W-:-:S04]  /*ff80*/  LEA.HI R35, R35, R12, RZ, 0x3 ;  /* 0x0000000c23237211 */ /* 0x000fc800078f18ff */
[----:B------:R-:W-:-:S05]  /*ff90*/  SHF.R.S32.HI R35, RZ, 0x3, R35 ;  /* 0x00000003ff237819 */ /* 0x000fca0000011423 */
[----:B------:R-:W-:-:S04]  /*ffa0*/  IMAD R3, R35, 0x40, R19 ;  /* 0x0000004023037824 */ /* 0x000fc800078e0213 */
[----:B------:R-:W-:-:S03]  /*ffb0*/  IMAD.WIDE R28, R3, 0x2, R28 ;  /* 0x00000002031c7825 */ /* 0x000fc600078e021c */
[C---:B------:R-:W-:Y:S02]  /*ffc0*/  IADD3 R9, P0, R28.reuse, 0x1800, RZ ;  /* 0x000018001c097810 */ /* 0x040fe40007f1e0ff */
[C---:B------:R-:W-:Y:S02]  /*ffd0*/  IADD3 R13, P2, R28.reuse, 0x3000, RZ ;  /* 0x000030001c0d7810 */ /* 0x040fe40007f5e0ff */
[----:B0-----:R-:W-:Y:S02]  /*ffe0*/  LOP3.LUT R5, R28, 0x380, RZ, 0xc0, !PT ;  /* 0x000003801c057812 */ /* 0x001fe400078ec0ff */
        /* <DEDUP_REMOVED lines=11> */
[----:B------:R-:W2:Y:S04]  /*100a0*/  LD.E.128 R4, desc[UR54][R4.64] ;  /* 0x0000003604047980 */ /* 0x000ea8000c101d00 */
[----:B------:R-:W3:Y:S04]  /*100b0*/  LD.E.128 R8, desc[UR54][R8.64] ;  /* 0x0000003608087980 */ /* 0x000ee8000c101d00 */
[----:B------:R-:W4:Y:S01]  /*100c0*/  LD.E.128 R12, desc[UR54][R12.64] ;  /* 0x000000360c0c7980 */ /* 0x000f22000c101d00 */
[----:B------:R-:W-:-:S04]  /*100d0*/  IADD3 R3, P0, R28, 0x4800, RZ ;  /* 0x000048001c037810 */ /* 0x000fc80007f1e0ff */
[----:B------:R-:W-:Y:S01]  /*100e0*/  LOP3.LUT R2, R3, 0x380, RZ, 0xc0, !PT ;  /* 0x0000038003027812 */ /* 0x000fe200078ec0ff */
[----:B------:R-:W-:Y:S01]  /*100f0*/  IMAD.X R25, RZ, RZ, R29, P0 ;  /* 0x000000ffff197224 */ /* 0x000fe200000e061d */
[----:B------:R-:W-:Y:S01]  /*10100*/  UIMAD UR9, UR14, UR12, URZ ;  /* 0x0000000c0e0972a4 */ /* 0x000fe2000f8e023f */
[----:B------:R-:W0:Y:S01]  /*10110*/  @P1 LDC R29, c[0x0][0xbf0] ;  /* 0x0002fc00ff1d1b82 */ /* 0x000e220000000800 */
[----:B------:R-:W-:-:S04]  /*10120*/  SHF.R.U64 R2, R2, 0x3, RZ ;  /* 0x0000000302027819 */ /* 0x000fc800000012ff */
[----:B------:R-:W-:-:S03]  /*10130*/  LOP3.LUT R24, R2, R3, RZ, 0x3c, !PT ;  /* 0x0000000302187212 */ /* 0x000fc600078e3cff */
[----:B------:R-:W1:Y:S01]  /*10140*/  @P1 LDC R3, c[0x0][0xbec] ;  /* 0x0002fb00ff031b82 */ /* 0x000e620000000800 */
[----:B------:R-:W-:Y:S02]  /*10150*/  UIMAD.WIDE.U32 UR10, UR4, UR12, URZ ;  /* 0x0000000c040a72a5 */ /* 0x000fe4000f8e003f */
[----:B------:R-:W-:Y:S01]  /*10160*/  UIMAD UR9, UR4, UR13, UR9 ;  /* 0x0000000d040972a4 */ /* 0x000fe2000f8e0209 */
[----:B------:R-:W-:Y:S01]  /*10170*/  IMAD R2, R18, 0x30, R35 ;  /* 0x0000003012027824 */ /* 0x000fe200078e0223 */
[----:B------:R-:W5:Y:S01]  /*10180*/  LD.E.128 R24, desc[UR54][R24.64] ;  /* 0x0000003618187980 */ /* 0x000f62000c101d00 */
[----:B------:R-:W-:Y:S01]  /*10190*/  ULDC.64 UR12, c[0x0][0xae8] ;  /* 0x0002ba00000c7ab9 */ /* 0x000fe20000000a00 */
[----:B------:R-:W-:Y:S01]  /*101a0*/  UIADD3 UR11, UR11, UR9, URZ ;  /* 0x000000090b0b7290 */ /* 0x000fe2000fffe03f */
[----:B------:R-:W-:Y:S01]  /*101b0*/  VIADD R28, R2, UR39 ;  /* 0x00000027021c7c36 */ /* 0x000fe20008000000 */
[----:B------:R-:W-:Y:S01]  /*101c0*/  USHF.R.S32.HI UR4, URZ, 0x1f, UR8 ;  /* 0x0000001f3f047899 */ /* 0x000fe20008011408 */
[----:B------:R-:W-:Y:S01]  /*101d0*/  @!PT LDS RZ, [RZ] ;  /* 0x00000000fffff984 */ /* 0x000fe20000000800 */
[----:B------:R-:W-:Y:S01]  /*101e0*/  @!PT LDS RZ, [RZ] ;  /* 0x00000000fffff984 */ /* 0x000fe20000000800 */
[----:B------:R-:W-:Y:S01]  /*101f0*/  @!PT LDS RZ, [RZ] ;  /* 0x00000000fffff984 */ /* 0x000fe20000000800 */
[----:B------:R-:W-:Y:S01]  /*10200*/  @!PT LDS RZ, [RZ] ;  /* 0x00000000fffff984 */ /* 0x000fe20000000800 */
[----:B------:R0:W-:Y:S06]  /*10210*/  MEMBAR.ALL.CTA ;  /* 0x0000000000007992 */ /* 0x0001ec0000008000 */
[----:B0-----:R-:W0:Y:S01]  /*10220*/  FENCE.VIEW.ASYNC.S ;  /* 0x00000000000073c6 */ /* 0x001e220000000000 */
[----:B------:R-:W-:Y:S01]  /*10230*/  UIMAD.WIDE.U32 UR10, UR37, UR12, UR10 ;  /* 0x0000000c250a72a5 */ /* 0x000fe2000f8e000a */
[----:B------:R-:W-:-:S02]  /*10240*/  IMAD.MOV.U32 R21, RZ, RZ, R28 ;  /* 0x000000ffff157224 */ /* 0x000fc400078e001c */
[----:B------:R-:W-:Y:S01]  /*10250*/  VIADD R0, R0, 0x16820 ;  /* 0x0001682000007836 */ /* 0x000fe20000000000 */
[----:B------:R-:W-:-:S03]  /*10260*/  UIMAD UR11, UR37, UR13, UR11 ;  /* 0x0000000d250b72a4 */ /* 0x000fc6000f8e020b */
[----:B------:R-:W-:Y:S01]  /*10270*/  ULDC.64 UR12, c[0x0][0xaf0] ;  /* 0x0002bc00000c7ab9 */ /* 0x000fe20000000a00 */
[----:B------:R-:W-:Y:S01]  /*10280*/  PRMT R0, RZ, 0x654, R0 ;  /* 0x00000654ff007816 */ /* 0x000fe20000000000 */
[----:B------:R-:W-:Y:S01]  /*10290*/  UIMAD UR4, UR4, UR12, URZ ;  /* 0x0000000c040472a4 */ /* 0x000fe2000f8e023f */
[----:B-1----:R-:W-:-:S03]  /*102a0*/  @P1 IMAD.HI.U32 R2, R28, R3, RZ ;  /* 0x000000031c021227 */ /* 0x002fc600078e00ff */
[----:B------:R-:W-:Y:S02]  /*102b0*/  UIMAD UR4, UR8, UR13, UR4 ;  /* 0x0000000d080472a4 */ /* 0x000fe4000f8e0204 */
[----:B------:R-:W-:Y:S01]  /*102c0*/  UIMAD.WIDE.U32 UR8, UR8, UR12, UR10 ;  /* 0x0000000c080872a5 */ /* 0x000fe2000f8e000a */
[----:B------:R-:W-:Y:S02]  /*102d0*/  @P1 SHF.R.U32.HI R21, RZ, R29, R2 ;  /* 0x0000001dff151219 */ /* 0x000fe40000011602 */
[----:B------:R-:W-:Y:S01]  /*102e0*/  ULDC.64 UR10, c[0x0][0xae0] ;  /* 0x0002b800000a7ab9 */ /* 0x000fe20000000a00 */
[----:B------:R-:W-:Y:S01]  /*102f0*/  UIADD3 UR4, UR9, UR4, URZ ;  /* 0x0000000409047290 */ /* 0x000fe2000fffe03f */
[--C-:B------:R-:W-:Y:S01]  /*10300*/  SHF.R.S32.HI R20, RZ, 0x1f, R21.reuse ;  /* 0x0000001fff147819 */ /* 0x100fe20000011415 */
[----:B------:R-:W-:Y:S01]  /*10310*/  IMAD.MOV R29, RZ, RZ, -R21 ;  /* 0x000000ffff1d7224 */ /* 0x000fe200078e0a15 */
[----:B0-----:R0:W-:Y:S01]  /*10320*/  SYNCS.ARRIVE.TRANS64.RED.A1T0 RZ, [R0+URZ], RZ ;  /* 0x000000ff00ff79a7 */ /* 0x0011e2000810043f */
[----:B------:R-:W-:-:S02]  /*10330*/  IMAD.U32 R3, RZ, RZ, UR9 ;  /* 0x00000009ff037e24 */ /* 0x000fc4000f8e00ff */
[----:B------:R-:W-:Y:S02]  /*10340*/  IMAD R20, R20, UR10, RZ ;  /* 0x0000000a14147c24 */ /* 0x000fe4000f8e02ff */
[----:B------:R-:W-:Y:S02]  /*10350*/  IMAD R29, R32, R29, R28 ;  /* 0x0000001d201d7224 */ /* 0x000fe400078e021c */
[----:B------:R-:W-:Y:S01]  /*10360*/  IMAD.U32 R2, RZ, RZ, UR8 ;  /* 0x00000008ff027e24 */ /* 0x000fe2000f8e00ff */
[----:B------:R-:W-:Y:S01]  /*10370*/  ULDC.64 UR8, c[0x0][0xad8] ;  /* 0x0002b60000087ab9 */ /* 0x000fe20000000a00 */
[----:B------:R-:W-:Y:S01]  /*10380*/  IMAD.U32 R3, RZ, RZ, UR4 ;  /* 0x00000004ff037e24 */ /* 0x000fe2000f8e00ff */
[----:B------:R-:W-:Y:S01]  /*10390*/  ULDC UR4, c[0x0][0xac8] ;  /* 0x0002b20000047ab9 */ /* 0x000fe20000000800 */
[C---:B------:R-:W-:Y:S01]  /*103a0*/  IMAD R31, R21.reuse, UR11, R20 ;  /* 0x0000000b151f7c24 */ /* 0x040fe2000f8e0214 */
[----:B------:R-:W-:Y:S01]  /*103b0*/  SHF.R.S32.HI R20, RZ, 0x1f, R29 ;  /* 0x0000001fff147819 */ /* 0x000fe2000001141d */
[----:B------:R-:W-:-:S04]  /*103c0*/  IMAD.WIDE.U32 R2, R21, UR10, R2 ;  /* 0x0000000a15027c25 */ /* 0x000fc8000f8e0002 */
[----:B------:R-:W-:Y:S02]  /*103d0*/  IMAD.IADD R3, R3, 0x1, R31 ;  /* 0x0000000103037824 */ /* 0x000fe400078e021f */
[----:B------:R-:W-:Y:S02]  /*103e0*/  IMAD R20, R20, UR8, RZ ;  /* 0x0000000814147c24 */ /* 0x000fe4000f8e02ff */
[----:B------:R-:W-:-:S04]  /*103f0*/  IMAD.WIDE.U32 R2, R29, UR8, R2 ;  /* 0x000000081d027c25 */ /* 0x000fc8000f8e0002 */
[----:B------:R-:W-:Y:S01]  /*10400*/  IMAD R21, R29, UR9, R20 ;  /* 0x000000091d157c24 */ /* 0x000fe2000f8e0214 */
[----:B------:R-:W-:Y:S01]  /*10410*/  ULDC.64 UR8, c[0x0][0xa80] ;  /* 0x0002a00000087ab9 */ /* 0x000fe20000000a00 */
[----:B------:R-:W-:Y:S01]  /*10420*/  VIADD R31, R35, UR39 ;  /* 0x00000027231f7c36 */ /* 0x000fe20008000000 */
[C---:B------:R-:W-:Y:S01]  /*10430*/  LEA R32, P0, R2.reuse, UR8, 0x1 ;  /* 0x0000000802207c11 */ /* 0x040fe2000f8008ff */
[----:B------:R-:W-:Y:S01]  /*10440*/  IMAD.IADD R3, R3, 0x1, R21 ;  /* 0x0000000103037824 */ /* 0x000fe200078e0215 */
[----:B------:R-:W-:Y:S01]  /*10450*/  SHF.R.S32.HI R35, RZ, 0x1f, R19 ;  /* 0x0000001fff237819 */ /* 0x000fe20000011413 */
[C---:B------:R-:W-:Y:S02]  /*10460*/  VIADD R21, R31.reuse, 0x60 ;  /* 0x000000601f157836 */ /* 0x040fe40000000000 */
[----:B------:R-:W1:Y:S01]  /*10470*/  SHFL.IDX PT, R20, R32, 0x1, 0x181f ;  /* 0x00381f0020147f89 */ /* 0x000e6200000e0000 */
[----:B------:R-:W-:Y:S01]  /*10480*/  LEA.HI.X R33, R2, UR9, R3, 0x1, P0 ;  /* 0x0000000902217c11 */ /* 0x000fe200080f0c03 */
[----:B------:R-:W-:Y:S01]  /*10490*/  VIADD R3, R31, 0x30 ;  /* 0x000000301f037836 */ /* 0x000fe20000000000 */
[----:B------:R-:W-:Y:S01]  /*104a0*/  ISETP.GE.AND P0, PT, R19, UR4, PT ;  /* 0x0000000413007c0c */ /* 0x000fe2000bf06270 */
[----:B------:R-:W0:Y:S03]  /*104b0*/  SHFL.IDX PT, R2, R32, RZ, 0x181f ;  /* 0x00181fff20027589 */ /* 0x000e2600000e0000 */
[-C--:B------:R-:W-:Y:S01]  /*104c0*/  ISETP.GE.OR P1, PT, R31, R30.reuse, P0 ;  /* 0x0000001e1f00720c */ /* 0x080fe20000726670 */
[----:B------:R-:W0:Y:S01]  /*104d0*/  SHFL.IDX PT, R28, R32, 0x2, 0x181f ;  /* 0x00581f00201c7f89 */ /* 0x000e2200000e0000 */
[-C--:B------:R-:W-:Y:S01]  /*104e0*/  ISETP.GE.OR P2, PT, R3, R30.reuse, P0 ;  /* 0x0000001e0300720c */ /* 0x080fe20000746670 */
[----:B------:R-:W-:Y:S01]  /*104f0*/  VIADD R31, R31, 0x90 ;  /* 0x000000901f1f7836 */ /* 0x000fe20000000000 */
[-C--:B------:R-:W-:Y:S01]  /*10500*/  ISETP.GE.OR P3, PT, R21, R30.reuse, P0 ;  /* 0x0000001e1500720c */ /* 0x080fe20000766670 */
[----:B------:R-:W0:Y:S03]  /*10510*/  SHFL.IDX PT, R34, R33, RZ, 0x181f ;  /* 0x00181fff21227589 */ /* 0x000e2600000e0000 */
[----:B------:R-:W-:Y:S01]  /*10520*/  ISETP.GE.OR P0, PT, R31, R30, P0 ;  /* 0x0000001e1f00720c */ /* 0x000fe20000706670 */
[----:B------:R-:W0:Y:S04]  /*10530*/  SHFL.IDX PT, R36, R33, 0x1, 0x181f ;  /* 0x00381f0021247f89 */ /* 0x000e2800000e0000 */
[----:B------:R-:W0:Y:S02]  /*10540*/  SHFL.IDX PT, R38, R33, 0x2, 0x181f ;  /* 0x00581f0021267f89 */ /* 0x000e2400000e0000 */
[----:B-1----:R-:W-:-:S02]  /*10550*/  @!P2 LEA R20, P5, R19, R20, 0x1 ;  /* 0x000000141314a211 */ /* 0x002fc400078a08ff */
[----:B------:R-:W1:Y:S01]  /*10560*/  SHFL.IDX PT, R32, R32, 0x3, 0x181f ;  /* 0x00781f0020207f89 */ /* 0x000e6200000e0000 */
[----:B0-----:R-:W-:-:S03]  /*10570*/  @!P1 LEA R2, P4, R19, R2, 0x1 ;  /* 0x0000000213029211 */ /* 0x001fc600078808ff */
[----:B------:R0:W0:Y:S01]  /*10580*/  SHFL.IDX PT, R0, R33, 0x3, 0x181f ;  /* 0x00781f0021007f89 */ /* 0x00002200000e0000 */
[C---:B------:R-:W-:Y:S02]  /*10590*/  @!P3 LEA R28, P6, R19.reuse, R28, 0x1 ;  /* 0x0000001c131cb211 */ /* 0x040fe400078c08ff */
[C-C-:B------:R-:W-:Y:S02]  /*105a0*/  @!P1 LEA.HI.X R3, R19.reuse, R34, R35.reuse, 0x1, P4 ;  /* 0x0000002213039211 */ /* 0x140fe400020f0c23 */
[C-C-:B------:R-:W-:Y:S02]  /*105b0*/  @!P2 LEA.HI.X R21, R19.reuse, R36, R35.reuse, 0x1, P5 ;  /* 0x000000241315a211 */ /* 0x140fe400028f0c23 */
[----:B------:R-:W-:Y:S01]  /*105c0*/  @!P3 LEA.HI.X R29, R19, R38, R35, 0x1, P6 ;  /* 0x00000026131db211 */ /* 0x000fe200030f0c23 */
[----:B--2---:R2:W-:Y:S04]  /*105d0*/  @!P1 ST.E.128 desc[UR54][R2.64], R4 ;  /* 0x0000000402009985 */ /* 0x0045e8000c101d36 */
[----:B---3--:R2:W-:Y:S04]  /*105e0*/  @!P2 ST.E.128 desc[UR54][R20.64], R8 ;  /* 0x000000081400a985 */ /* 0x0085e8000c101d36 */
[----:B----4-:R2:W-:Y:S01]  /*105f0*/  @!P3 ST.E.128 desc[UR54][R28.64], R12 ;  /* 0x0000000c1c00b985 */ /* 0x0105e2000c101d36 */
[----:B01----:R-:W-:Y:S05]  /*10600*/  @P0 BRA `(.L_x_14107) ;  /* 0x0000001000c00947 */ /* 0x003fea0003800000 */
[----:B--2---:R-:W-:-:S04]  /*10610*/  LEA R2, P0, R19, R32, 0x1 ;  /* 0x0000002013027211 */ /* 0x004fc800078008ff */
[----:B------:R-:W-:-:S05]  /*10620*/  LEA.HI.X R3, R19, R0, R35, 0x1, P0 ;  /* 0x0000000013037211 */ /* 0x000fca00000f0c23 */
[----:B-----5:R3:W-:Y:S01]  /*10630*/  ST.E.128 desc[UR54][R2.64], R24 ;  /* 0x0000001802007985 */ /* 0x0207e2000c101d36 */
[----:B------:R-:W-:Y:S05]  /*10640*/  BRA `(.L_x_14107) ;  /* 0x0000001000b07947 */ /* 0x000fea0003800000 */
.L_x_14106:
[----:B------:R-:W-:Y:S01]  /*10650*/  ULDC.64 UR12, c[0x0][0xb08] ;  /* 0x0002c200000c7ab9 */ /* 0x000fe20000000a00 */
[----:B0-----:R-:W0:Y:S01]  /*10660*/  @P1 LDC R4, c[0x0][0xbec] ;  /* 0x0002fb00ff041b82 */ /* 0x001e220000000800 */
[----:B------:R-:W-:Y:S01]  /*10670*/  UIMAD UR9, UR14, UR12, URZ ;  /* 0x0000000c0e0972a4 */ /* 0x000fe2000f8e023f */
[----:B------:R-:W-:Y:S01]  /*10680*/  IMAD.MOV.U32 R7, RZ, RZ, R13 ;  /* 0x000000ffff077224 */ /* 0x000fe200078e000d */
[----:B------:R-:W-:Y:S01]  /*10690*/  UIMAD.WIDE.U32 UR10, UR4, UR12, URZ ;  /* 0x0000000c040a72a5 */ /* 0x000fe2000f8e003f */
[----:B------:R-:W-:Y:S01]  /*106a0*/  BSSY B1, `(.L_x_14108) ;  /* 0x0000055000017945 */ /* 0x000fe20003800000 */
[----:B------:R-:W-:Y:S01]  /*106b0*/  UIMAD UR9, UR4, UR13, UR9 ;  /* 0x0000000d040972a4 */ /* 0x000fe2000f8e0209 */
[----:B------:R-:W-:Y:S01]  /*106c0*/  SHF.R.S32.HI R20, RZ, 0x1f, R22 ;  /* 0x0000001fff147819 */ /* 0x000fe20000011416 */
        /* <DEDUP_REMOVED lines=15> */
[----:B0-----:R-:W-:Y:S02]  /*107c0*/  @P1 IMAD.HI.U32 R4, R13, R4, RZ ;  /* 0x000000040d041227 */ /* 0x001fe400078e00ff */
[----:B------:R-:W-:-:S02]  /*107d0*/  UIMAD UR4, UR8, UR13, UR4 ;  /* 0x0000000d080472a4 */ /* 0x000fc4000f8e0204 */
        /* <DEDUP_REMOVED lines=23> */
[----:B------:R-:W-:Y:S01]  /*10950*/  VIADD R6, R0, 0x16820 ;  /* 0x0001682000067836 */ /* 0x000fe20000000000 */
[----:B------:R-:W-:Y:S01]  /*10960*/  LEA R0, P1, R4, UR8, 0x2 ;  /* 0x0000000804007c11 */ /* 0x000fe2000f8210ff */
[----:B------:R-:W-:-:S03]  /*10970*/  IMAD.IADD R5, R5, 0x1, R7 ;  /* 0x0000000105057824 */ /* 0x000fc600078e0207 */
[----:B------:R-:W-:Y:S01]  /*10980*/  PRMT R6, RZ, 0x654, R6 ;  /* 0x00000654ff067816 */ /* 0x000fe20000000006 */
[----:B------:R0:W1:Y:S01]  /*10990*/  SHFL.IDX PT, R21, R0, RZ, 0x1c1f ;  /* 0x001c1fff00157589 */ /* 0x00006200000e0000 */
[----:B------:R-:W-:Y:S02]  /*109a0*/  LEA.HI.X R14, R4, UR9, R5, 0x2, P1 ;  /* 0x00000009040e7c11 */ /* 0x000fe400088f1405 */
[----:B------:R0:W-:Y:S03]  /*109b0*/  SYNCS.ARRIVE.TRANS64.RED.A1T0 RZ, [R6+URZ], RZ ;  /* 0x000000ff06ff79a7 */ /* 0x0001e6000810043f */
        /* <DEDUP_REMOVED lines=8> */
[C---:B0-----:R-:W-:Y:S02]  /*10a40*/  @!P3 LEA R6, P5, R157.reuse, R21, 0x2 ;  /* 0x000000159d06b211 */ /* 0x041fe400078a10ff */
[-C--:B--2---:R-:W-:Y:S02]  /*10a50*/  @!P2 LEA.HI.X R5, R16, R15.reuse, R30, 0x2, P4 ;  /* 0x0000000f1005a211 */ /* 0x084fe400020f141e */
[----:B------:R-:W-:Y:S02]  /*10a60*/  @!P3 LEA.HI.X R7, R157, R15, R29, 0x2, P5 ;  /* 0x0000000f9d07b211 */ /* 0x000fe400028f141d */
[----:B------:R-:W-:Y:S01]  /*10a70*/  @!P6 LEA R8, P4, R156, R21, 0x2 ;  /* 0x000000159c08e211 */ /* 0x000fe200078810ff */
[----:B------:R0:W-:Y:S01]  /*10a80*/  @!P2 ST.E.64 desc[UR54][R4.64], R2 ;  /* 0x000000020400a985 */ /* 0x0001e2000c101b36 */
[----:B------:R-:W-:-:S02]  /*10a90*/  ISETP.GE.AND P2, PT, R154, UR4, PT ;  /* 0x000000049a007c0c */ /* 0x000fc4000bf46270 */
[----:B------:R-:W-:Y:S01]  /*10aa0*/  @!P6 LEA.HI.X R9, R156, R15, R28, 0x2, P4 ;  /* 0x0000000f9c09e211 */ /* 0x000fe200020f141c */
[----:B------:R1:W-:Y:S01]  /*10ab0*/  @!P3 ST.E.64 desc[UR54][R6.64], R92 ;  /* 0x0000005c0600b985 */ /* 0x0003e2000c101b36 */
[----:B------:R-:W-:Y:S02]  /*10ac0*/  ISETP.GE.AND P3, PT, R153, UR4, PT ;  /* 0x0000000499007c0c */ /* 0x000fe4000bf66270 */
[C---:B------:R-:W-:Y:S01]  /*10ad0*/  @!P1 LEA R10, P5, R155.reuse, R21, 0x2 ;  /* 0x000000159b0a9211 */ /* 0x040fe200078a10ff */
[----:B------:R3:W-:Y:S01]  /*10ae0*/  @!P6 ST.E.64 desc[UR54][R8.64], R96 ;  /* 0x000000600800e985 */ /* 0x0007e2000c101b36 */
[----:B------:R-:W-:Y:S02]  /*10af0*/  ISETP.GE.AND P4, PT, R152, UR4, PT ;  /* 0x0000000498007c0c */ /* 0x000fe4000bf86270 */
[----:B------:R-:W-:Y:S02]  /*10b00*/  ISETP.GE.AND P6, PT, R22, UR4, PT ;  /* 0x0000000416007c0c */ /* 0x000fe4000bfc6270 */
[----:B------:R-:W-:-:S02]  /*10b10*/  @!P1 LEA.HI.X R11, R155, R15, R27, 0x2, P5 ;  /* 0x0000000f9b0b9211 */ /* 0x000fc400028f141b */
[----:B------:R-:W-:-:S03]  /*10b20*/  @!P2 LEA R12, P5, R154, R21, 0x2 ;  /* 0x000000159a0ca211 */ /* 0x000fc600078a10ff */
[----:B------:R3:W-:Y:S01]  /*10b30*/  @!P1 ST.E.64 desc[UR54][R10.64], R100 ;  /* 0x000000640a009985 */ /* 0x0007e2000c101b36 */
[C---:B0-----:R-:W-:Y:S02]  /*10b40*/  @!P3 LEA R2, P1, R153.reuse, R21, 0x2 ;  /* 0x000000159902b211 */ /* 0x041fe400078210ff */
[----:B------:R-:W-:Y:S02]  /*10b50*/  @!P2 LEA.HI.X R13, R154, R15, R26, 0x2, P5 ;  /* 0x0000000f9a0da211 */ /* 0x000fe400028f141a */
[----:B------:R-:W-:Y:S02]  /*10b60*/  @!P4 LEA R4, P5, R152, R21, 0x2 ;  /* 0x000000159804c211 */ /* 0x000fe400078a10ff */
[----:B------:R-:W-:Y:S01]  /*10b70*/  @!P3 LEA.HI.X R3, R153, R15, R25, 0x2, P1 ;  /* 0x0000000f9903b211 */ /* 0x000fe200008f1419 */
[----:B------:R3:W-:Y:S01]  /*10b80*/  @!P2 ST.E.64 desc[UR54][R12.64], R104 ;  /* 0x000000680c00a985 */ /* 0x0007e2000c101b36 */
[----:B-1----:R-:W-:Y:S02]  /*10b90*/  @!P6 LEA R6, P1, R22, R21, 0x2 ;  /* 0x000000151606e211 */ /* 0x002fe400078210ff */
[-C--:B------:R-:W-:Y:S01]  /*10ba0*/  @!P4 LEA.HI.X R5, R152, R15.reuse, R24, 0x2, P5 ;  /* 0x0000000f9805c211 */ /* 0x080fe200028f1418 */
[----:B------:R3:W-:Y:S01]  /*10bb0*/  @!P3 ST.E.64 desc[UR54][R2.64], R108 ;  /* 0x0000006c0200b985 */ /* 0x0007e2000c101b36 */
[----:B------:R-:W-:-:S03]  /*10bc0*/  @!P6 LEA.HI.X R7, R22, R15, R20, 0x2, P1 ;  /* 0x0000000f1607e211 */ /* 0x000fc600008f1414 */
[----:B------:R3:W-:Y:S04]  /*10bd0*/  @!P4 ST.E.64 desc[UR54][R4.64], R112 ;  /* 0x000000700400c985 */ /* 0x0007e8000c101b36 */
[----:B------:R3:W-:Y:S02]  /*10be0*/  @!P6 ST.E.64 desc[UR54][R6.64], R116 ;  /* 0x000000740600e985 */ /* 0x0007e4000c101b36 */
.L_x_14109:
[----:B------:R-:W-:Y:S05]  /*10bf0*/  BSYNC B1 ;  /* 0x0000000000017941 */ /* 0x000fea0003800000 */
.L_x_14108:
[----:B--2---:R4:W2:Y:S04]  /*10c00*/  SHFL.IDX PT, R15, R14, 0x1, 0x1c1f ;  /* 0x003c1f000e0f7f89 */ /* 0x0048a800000e0000 */
[----:B-1----:R4:W1:Y:S01]  /*10c10*/  SHFL.IDX PT, R21, R0, 0x1, 0x1c1f ;  /* 0x003c1f0000157f89 */ /* 0x00286200000e0000 */
[----:B------:R-:W-:Y:S05]  /*10c20*/  @P0 BRA `(.L_x_14107) ;  /* 0x0000000c00380947 */ /* 0x000fea0003800000 */
[----:B------:R-:W-:Y:S02]  /*10c30*/  ULDC UR4, c[0x0][0xac8] ;  /* 0x0002b20000047ab9 */ /* 0x000fe40000000800 */
[----:B------:R-:W-:Y:S02]  /*10c40*/  ISETP.GE.AND P1, PT, R16, UR4, PT ;  /* 0x0000000410007c0c */ /* 0x000fe4000bf26270 */
[----:B------:R-:W-:Y:S02]  /*10c50*/  ISETP.GE.AND P5, PT, R157, UR4, PT ;  /* 0x000000049d007c0c */ /* 0x000fe4000bfa6270 */
[----:B------:R-:W-:Y:S02]  /*10c60*/  ISETP.GE.AND P3, PT, R156, UR4, PT ;  /* 0x000000049c007c0c */ /* 0x000fe4000bf66270 */
[----:B------:R-:W-:-:S07]  /*10c70*/  ISETP.GE.AND P2, PT, R155, UR4, PT ;  /* 0x000000049b007c0c */ /* 0x000fce000bf46270 */
[CC--:B-1-3--:R-:W-:Y:S02]  /*10c80*/  @!P1 LEA R2, P0, R16.reuse, R21.reuse, 0x2 ;  /* 0x0000001510029211 */ /* 0x0cafe400078010ff */
[----:B------:R-:W-:Y:S02]  /*10c90*/  @!P5 LEA R4, P4, R157, R21, 0x2 ;  /* 0x000000159d04d211 */ /* 0x000fe400078810ff */
[-C--:B--2---:R-:W-:Y:S02]  /*10ca0*/  @!P1 LEA.HI.X R3, R16, R15.reuse, R30, 0x2, P0 ;  /* 0x0000000f10039211 */ /* 0x084fe400000f141e */
[----:B------:R-:W-:Y:S02]  /*10cb0*/  ISETP.GE.AND P0, PT, R153, UR4, PT ;  /* 0x0000000499007c0c */ /* 0x000fe4000bf06270 */
[----:B------:R-:W-:Y:S01]  /*10cc0*/  @!P5 LEA.HI.X R5, R157, R15, R29, 0x2, P4 ;  /* 0x0000000f9d05d211 */ /* 0x000fe200020f141d */
[----:B------:R1:W-:Y:S01]  /*10cd0*/  @!P1 ST.E.64 desc[UR54][R2.64], R90 ;  /* 0x0000005a02009985 */ /* 0x0003e2000c101b36 */
[----:B------:R-:W-:-:S02]  /*10ce0*/  ISETP.GE.AND P1, PT, R154, UR4, PT ;  /* 0x000000049a007c0c */ /* 0x000fc4000bf26270 */
[----:B------:R-:W-:Y:S01]  /*10cf0*/  ISETP.GE.AND P4, PT, R152, UR4, PT ;  /* 0x0000000498007c0c */ /* 0x000fe2000bf86270 */
[----:B------:R2:W-:Y:S01]  /*10d00*/  @!P5 ST.E.64 desc[UR54][R4.64], R94 ;  /* 0x0000005e0400d985 */ /* 0x0005e2000c101b36 */
[CC--:B0-----:R-:W-:Y:S02]  /*10d10*/  @!P3 LEA R6, P6, R156.reuse, R21.reuse, 0x2 ;  /* 0x000000159c06b211 */ /* 0x0c1fe400078c10ff */
[C---:B------:R-:W-:Y:S02]  /*10d20*/  @!P2 LEA R8, P5, R155.reuse, R21, 0x2 ;  /* 0x000000159b08a211 */ /* 0x040fe400078a10ff */
[-C--:B------:R-:W-:Y:S02]  /*10d30*/  @!P3 LEA.HI.X R7, R156, R15.reuse, R28, 0x2, P6 ;  /* 0x0000000f9c07b211 */ /* 0x080fe400030f141c */
[----:B------:R-:W-:-:S03]  /*10d40*/  @!P2 LEA.HI.X R9, R155, R15, R27, 0x2, P5 ;  /* 0x0000000f9b09a211 */ /* 0x000fc600028f141b */
[----:B------:R2:W-:Y:S01]  /*10d50*/  @!P3 ST.E.64 desc[UR54][R6.64], R98 ;  /* 0x000000620600b985 */ /* 0x0005e2000c101b36 */
[-C--:B-1----:R-:W-:Y:S02]  /*10d60*/  @!P1 LEA R2, P6, R154, R21.reuse, 0x2 ;  /* 0x000000159a029211 */ /* 0x082fe400078c10ff */
[CC--:B------:R-:W-:Y:S01]  /*10d70*/  @!P0 LEA R10, P3, R153.reuse, R21.reuse, 0x2 ;  /* 0x00000015990a8211 */ /* 0x0c0fe200078610ff */
[----:B------:R2:W-:Y:S01]  /*10d80*/  @!P2 ST.E.64 desc[UR54][R8.64], R102 ;  /* 0x000000660800a985 */ /* 0x0005e2000c101b36 */
[----:B------:R-:W-:Y:S02]  /*10d90*/  @!P4 LEA R12, P5, R152, R21, 0x2 ;  /* 0x00000015980cc211 */ /* 0x000fe400078a10ff */
        /* <DEDUP_REMOVED lines=12> */
.L_x_14104:
        /* <DEDUP_REMOVED lines=32> */
.L_x_14110:
[----:B------:R-:W-:Y:S01]  /*11060*/  USHF.R.S32.HI UR13, URZ, 0x1f, UR38 ;  /* 0x0000001f3f0d7899 */ /* 0x000fe20008011426 */
[----:B------:R-:W-:Y:S01]  /*11070*/  BSSY B1, `(.L_x_14111) ;  /* 0x0000039000017945 */ /* 0x000fe20003800000 */
[----:B------:R-:W-:Y:S02]  /*11080*/  USHF.R.S32.HI UR21, URZ, 0x1f, UR4 ;  /* 0x0000001f3f157899 */ /* 0x000fe40008011404 */
        /* <DEDUP_REMOVED lines=55> */
.L_x_14112:
[----:B------:R-:W-:Y:S05]  /*11400*/  BSYNC B1 ;  /* 0x0000000000017941 */ /* 0x000fea0003800000 */
.L_x_14111:
[----:B------:R-:W-:-:S06]  /*11410*/  UISETP.GT.AND UP0, UPT, UR46, 0x1, UPT ;  /* 0x000000012e00788c */ /* 0x000fcc000bf04270 */
[----:B------:R-:W-:-:S13]  /*11420*/  PLOP3.LUT P0, PT, PT, PT, UP0, 0x80, 0x0 ;  /* 0x000000000000781c */ /* 0x000fda0003f0f008 */
[----:B------:R-:W-:Y:S05]  /*11430*/  @P0 BRA `(.L_x_14107) ;  /* 0x0000000400340947 */ /* 0x000fea0003800000 */
[----:B------:R-:W1:Y:S01]  /*11440*/  LDC R11, c[0x0][0xbe8] ;  /* 0x0002fa00ff0b7b82 */ /* 0x000e620000000800 */
[----:B------:R-:W-:Y:S01]  /*11450*/  SHF.R.S32.HI R6, RZ, 0x1f, R8 ;  /* 0x0000001fff067819 */ /* 0x000fe20000011408 */
[----:B------:R-:W-:Y:S01]  /*11460*/  ULDC.64 UR14, c[0x0][0xaa0] ;  /* 0x0002a800000e7ab9 */ /* 0x000fe20000000a00 */
[----:B------:R-:W-:Y:S01]  /*11470*/  SHF.R.S32.HI R13, RZ, 0x1f, R19 ;  /* 0x0000001fff0d7819 */ /* 0x000fe20000011413 */
[----:B------:R-:W-:Y:S01]  /*11480*/  UIMAD UR10, UR21, UR14, URZ ;  /* 0x0000000e150a72a4 */ /* 0x000fe2000f8e023f */
[----:B------:R-:W-:Y:S01]  /*11490*/  LEA.HI R6, R6, R8, RZ, 0x3 ;  /* 0x0000000806067211 */ /* 0x000fe200078f18ff */
[----:B------:R-:W-:Y:S02]  /*114a0*/  UIMAD.WIDE.U32 UR8, UR4, UR14, URZ ;  /* 0x0000000e040872a5 */ /* 0x000fe4000f8e003f */
[----:B------:R-:W-:Y:S01]  /*114b0*/  UIMAD UR10, UR4, UR15, UR10 ;  /* 0x0000000f040a72a4 */ /* 0x000fe2000f8e020a */
[----:B------:R-:W-:-:S03]  /*114c0*/  SHF.R.S32.HI R6, RZ, 0x3, R6 ;  /* 0x00000003ff067819 */ /* 0x000fc60000011406 */
[----:B------:R-:W-:Y:S02]  /*114d0*/  UIADD3 UR9, UR9, UR10, URZ ;  /* 0x0000000a09097290 */ /* 0x000fe4000fffe03f */
[----:B------:R-:W-:Y:S01]  /*114e0*/  IMAD R2, R18, 0x30, R6 ;  /* 0x0000003012027824 */ /* 0x000fe200078e0206 */
[----:B------:R-:W-:Y:S01]  /*114f0*/  ULDC.64 UR10, c[0x0][0xae8] ;  /* 0x0002ba00000a7ab9 */ /* 0x000fe20000000a00 */
[----:B------:R-:W-:Y:S01]  /*11500*/  VIADD R30, R6, UR39 ;  /* 0x00000027061e7c36 */ /* 0x000fe20008000000 */
[----:B------:R-:W-:Y:S01]  /*11510*/  UIMAD.WIDE.U32 UR8, UR37, UR10, UR8 ;  /* 0x0000000a250872a5 */ /* 0x000fe2000f8e0008 */
[----:B0-----:R-:W-:-:S03]  /*11520*/  VIADD R4, R2, UR39 ;  /* 0x0000002702047c36 */ /* 0x001fc60008000000 */
[----:B------:R-:W-:Y:S01]  /*11530*/  UIMAD UR9, UR37, UR11, UR9 ;  /* 0x0000000b250972a4 */ /* 0x000fe2000f8e0209 */
[----:B------:R-:W-:Y:S01]  /*11540*/  IMAD.MOV.U32 R5, RZ, RZ, R4 ;  /* 0x000000ffff057224 */ /* 0x000fe200078e0004 */
[----:B-1----:R-:W-:Y:S01]  /*11550*/  ISETP.NE.AND P0, PT, R11, 0x1, PT ;  /* 0x000000010b00780c */ /* 0x002fe20003f05270 */
[----:B------:R-:W-:Y:S02]  /*11560*/  ULDC.64 UR10, c[0x0][0xaf0] ;  /* 0x0002bc00000a7ab9 */ /* 0x000fe40000000a00 */
[----:B------:R-:W-:-:S04]  /*11570*/  UIMAD UR13, UR13, UR10, URZ ;  /* 0x0000000a0d0d72a4 */ /* 0x000fc8000f8e023f */
[----:B------:R-:W-:Y:S02]  /*11580*/  UIMAD UR4, UR12, UR11, UR13 ;  /* 0x0000000b0c0472a4 */ /* 0x000fe4000f8e020d */
[----:B------:R-:W-:-:S03]  /*11590*/  UIMAD.WIDE.U32 UR12, UR12, UR10, UR8 ;  /* 0x0000000a0c0c72a5 */ /* 0x000fc6000f8e0008 */
[----:B------:R-:W-:Y:S01]  /*115a0*/  ULDC.64 UR8, c[0x0][0xae0] ;  /* 0x0002b80000087ab9 */ /* 0x000fe20000000a00 */
[----:B------:R-:W0:Y:S01]  /*115b0*/  @P0 LDC R3, c[0x0][0xbec] ;  /* 0x0002fb00ff030b82 */ /* 0x000e220000000800 */
[----:B------:R-:W-:-:S07]  /*115c0*/  UIADD3 UR4, UR13, UR4, URZ ;  /* 0x000000040d047290 */ /* 0x000fce000fffe03f */
[----:B------:R-:W1:Y:S01]  /*115d0*/  @P0 LDC R7, c[0x0][0xbf0] ;  /* 0x0002fc00ff070b82 */ /* 0x000e620000000800 */
[----:B0-----:R-:W-:-:S04]  /*115e0*/  @P0 IMAD.HI.U32 R2, R4, R3, RZ ;  /* 0x0000000304020227 */ /* 0x001fc800078e00ff */
[----:B------:R-:W-:Y:S02]  /*115f0*/  IMAD.U32 R3, RZ, RZ, UR13 ;  /* 0x0000000dff037e24 */ /* 0x000fe4000f8e00ff */
[----:B------:R-:W-:Y:S01]  /*11600*/  IMAD.U32 R3, RZ, RZ, UR4 ;  /* 0x00000004ff037e24 */ /* 0x000fe2000f8e00ff */
[----:B------:R-:W-:Y:S01]  /*11610*/  ULDC UR4, c[0x0][0xac8] ;  /* 0x0002b20000047ab9 */ /* 0x000fe20000000800 */
        /* <DEDUP_REMOVED lines=15> */
[----:B------:R-:W-:Y:S01]  /*11710*/  IMAD.IADD R3, R3, 0x1, R5 ;  /* 0x0000000103037824 */ /* 0x000fe200078e0205 */
[----:B------:R-:W-:Y:S01]  /*11720*/  LEA R4, P0, R2, UR8, 0x1 ;  /* 0x0000000802047c11 */ /* 0x000fe2000f8008ff */
[----:B-----5:R-:W-:Y:S02]  /*11730*/  IMAD R11, R0, R11, RZ ;  /* 0x0000000b000b7224 */ /* 0x020fe400078e02ff */
[----:B------:R-:W-:Y:S01]  /*11740*/  VIADD R0, R30, 0x30 ;  /* 0x000000301e007836 */ /* 0x000fe20000000000 */
[----:B------:R-:W-:Y:S01]  /*11750*/  LEA.HI.X R8, R2, UR9, R3, 0x1, P0 ;  /* 0x0000000902087c11 */ /* 0x000fe200080f0c03 */
        /* <DEDUP_REMOVED lines=12> */
[----:B------:R-:W4:Y:S04]  /*11820*/  SHFL.IDX PT, R12, R8, 0x1, 0x181f ;  /* 0x00381f00080c7f89 */ /* 0x000f2800000e0000 */
[----:B------:R-:W4:Y:S01]  /*11830*/  SHFL.IDX PT, R20, R8, 0x2, 0x181f ;  /* 0x00581f0008147f89 */ /* 0x000f2200000e0000 */
[----:B0-----:R-:W-:-:S03]  /*11840*/  @!P3 LEA R2, P6, R19, R6, 0x1 ;  /* 0x000000061302b211 */ /* 0x001fc600078c08ff */
[----:B------:R4:W0:Y:S01]  /*11850*/  SHFL.IDX PT, R26, R8, 0x3, 0x181f ;  /* 0x00781f00081a7f89 */ /* 0x00082200000e0000 */
[C---:B-1----:R-:W-:Y:S02]  /*11860*/  @!P2 LEA R4, P5, R19.reuse, R14, 0x1 ;  /* 0x0000000e1304a211 */ /* 0x042fe400078a08ff */
[C---:B--2---:R-:W-:Y:S02]  /*11870*/  @!P1 LEA R6, P4, R19.reuse, R24, 0x1 ;  /* 0x0000001813069211 */ /* 0x044fe400078808ff */
[C---:B---3--:R-:W-:Y:S02]  /*11880*/  @!P3 LEA.HI.X R3, R19.reuse, R10, R13, 0x1, P6 ;  /* 0x0000000a1303b211 */ /* 0x048fe400030f0c0d */
[----:B----4-:R-:W-:-:S03]  /*11890*/  @!P0 LEA R8, P6, R19, R28, 0x1 ;  /* 0x0000001c13088211 */ /* 0x010fc600078c08ff */
[----:B------:R1:W-:Y:S01]  /*118a0*/  @!P3 ST.E.128 desc[UR54][R2.64], RZ ;  /* 0x000000ff0200b985 */ /* 0x0003e2000c101d36 */
[C-C-:B------:R-:W-:Y:S02]  /*118b0*/  @!P2 LEA.HI.X R5, R19.reuse, R12, R13.reuse, 0x1, P5 ;  /* 0x0000000c1305a211 */ /* 0x140fe400028f0c0d */
[----:B------:R-:W-:-:S03]  /*118c0*/  @!P1 LEA.HI.X R7, R19, R20, R13, 0x1, P4 ;  /* 0x0000001413079211 */ /* 0x000fc600020f0c0d */
[----:B------:R1:W-:Y:S01]  /*118d0*/  @!P2 ST.E.128 desc[UR54][R4.64], RZ ;  /* 0x000000ff0400a985 */ /* 0x0003e2000c101d36 */
[----:B0-----:R-:W-:-:S03]  /*118e0*/  @!P0 LEA.HI.X R9, R19, R26, R13, 0x1, P6 ;  /* 0x0000001a13098211 */ /* 0x001fc600030f0c0d */
[----:B------:R1:W-:Y:S04]  /*118f0*/  @!P1 ST.E.128 desc[UR54][R6.64], RZ ;  /* 0x000000ff06009985 */ /* 0x0003e8000c101d36 */
[----:B------:R1:W-:Y:S02]  /*11900*/  @!P0 ST.E.128 desc[UR54][R8.64], RZ ;  /* 0x000000ff08008985 */ /* 0x0003e4000c101d36 */
.L_x_14107:
[----:B------:R-:W-:Y:S05]  /*11910*/  BSYNC B0 ;  /* 0x0000000000007941 */ /* 0x000fea0003800000 */
.L_x_14103:
[----:B------:R-:W-:Y:S02]  /*11920*/  ULDC UR4, c[0x0][0xc3c] ;  /* 0x00030f0000047ab9 */ /* 0x000fe40000000800 */
[----:B------:R-:W-:-:S06]  /*11930*/  UISETP.GE.AND UP0, UPT, UR7, UR4, UPT ;  /* 0x000000040700728c */ /* 0x000fcc000bf06270 */
[----:B------:R-:W-:-:S13]  /*11940*/  PLOP3.LUT P0, PT, PT, PT, UP0, 0x80, 0x0 ;  /* 0x000000000000781c */ /* 0x000fda0003f0f008 */
[----:B------:R-:W-:Y:S05]  /*11950*/  @!P0 BRA `(.L_x_14113) ;  /* 0xfffffef400388947 */ /* 0x000fea000383ffff */
[----:B------:R-:W-:Y:S05]  /*11960*/  EXIT ;  /* 0x000000000000794d */ /* 0x000fea0003800000 */
.L_x_14012:
        /* <DEDUP_REMOVED lines=16> */
.L_x_14114:
        /* <DEDUP_REMOVED lines=44> */
.L_x_14118:
        /* <DEDUP_REMOVED lines=34> */
.L_x_14116:
        /* <DEDUP_REMOVED lines=13> */
.L_x_14119:
        /* <DEDUP_REMOVED lines=62> */
.L_x_14120:
        /* <DEDUP_REMOVED lines=61> */
.L_x_14121:
[----:B------:R-:W-:-:S05]  /*127d0*/  LOP3.LUT R17, RZ, R2, RZ, 0x33, !PT ;  /* 0x00000002ff117212 */ /* 0x000fca00078e33ff */
[----:B------:R-:W-:Y:S01]  /*127e0*/  IMAD.IADD R17, R6, 0x1, R17 ;  /* 0x0000000106117824 */ /* 0x000fe200078e0211 */
[----:B------:R-:W-:Y:S06]  /*127f0*/  BRA `(.L_x_14122) ;  /* 0x0000000000147947 */ /* 0x000fec0003800000 */
.L_x_14117:
[----:B------:R-:W-:Y:S01]  /*12800*/  ULDC UR4, c[0x0][0xc3c] ;  /* 0x00030f0000047ab9 */ /* 0x000fe20000000800 */
[----:B------:R-:W-:Y:S02]  /*12810*/  IMAD.MOV.U32 R17, RZ, RZ, RZ ;  /* 0x000000ffff117224 */ /* 0x000fe400078e00ff */
[----:B------:R-:W-:Y:S02]  /*12820*/  IMAD.U32 R16, RZ, RZ, UR6 ;  /* 0x00000006ff107e24 */ /* 0x000fe4000f8e00ff */
[----:B------:R-:W-:Y:S02]  /*12830*/  IMAD.MOV.U32 R18, RZ, RZ, RZ ;  /* 0x000000ffff127224 */ /* 0x000fe400078e00ff */
[----:B------:R-:W-:-:S07]  /*12840*/  IMAD.U32 R19, RZ, RZ, UR4 ;  /* 0x00000004ff137e24 */ /* 0x000fce000f8e00ff */
.L_x_14122:
[----:B------:R-:W-:-:S13]  /*12850*/  ISETP.NE.AND P0, PT, R0, RZ, PT ;  /* 0x000000ff0000720c */ /* 0x000fda0003f05270 */
[----:B------:R-:W0:Y:S01]  /*12860*/  @!P0 S2R R3, SR_CgaCtaId ;  /* 0x0000000000038919 */ /* 0x000e220000008800 */
[----:B------:R-:W-:-:S04]  /*12870*/  @!P0 MOV R0, 0x400 ;  /* 0x0000040000008802 */ /* 0x000fc80000000f00 */
[----:B0-----:R-:W-:-:S05]  /*12880*/  @!P0 LEA R0, R3, R0, 0x18 ;  /* 0x0000000003008211 */ /* 0x001fca00078ec0ff */
[----:B------:R0:W-:Y:S01]  /*12890*/  @!P0 STS.128 [R0+0x168d0], R16 ;  /* 0x0168d01000008388 */ /* 0x0001e20000000c00 */
[----:B------:R-:W-:Y:S06]  /*128a0*/  BAR.ARV 0x5, 0x200 ;  /* 0x0148000000007b1d */ /* 0x000fec0000002000 */
.L_x_14115:
        /* <DEDUP_REMOVED lines=18> */
[C---:B------:R-:W-:Y:S02]  /*129d0*/  IMAD.SHL.U32 R29, R4.reuse, 0x8, RZ ;  /* 0x00000008041d7824 */ /* 0x040fe400078e00ff */
[----:B------:R-:W-:Y:S01]  /*129e0*/  IMAD.SHL.U32 R2, R4, 0x10, RZ ;  /* 0x0000001004027824 */ /* 0x000fe200078e00ff */
[----:B------:R-:W-:Y:S02]  /*129f0*/  SHF.R.U32.HI R3, RZ, 0x3, R3 ;  /* 0x00000003ff037819 */ /* 0x000fe40000011603 */
[----:B0-----:R-:W-:Y:S02]  /*12a00*/  LOP3.LUT R0, R29, 0x1f8, RZ, 0xc0, !PT ;  /* 0x000001f81d007812 */ /* 0x001fe400078ec0ff */
[----:B------:R-:W-:Y:S02]  /*12a10*/  LOP3.LUT R2, R2, 0x70, RZ, 0xc0, !PT ;  /* 0x0000007002027812 */ /* 0x000fe400078ec0ff */
[----:B------:R-:W-:-:S02]  /*12a20*/  LOP3.LUT R0, R0, 0x38, R4, 0x78, !PT ;  /* 0x0000003800007812 */ /* 0x000fc400078e7804 */
[----:B------:R-:W-:Y:S02]  /*12a30*/  LOP3.LUT R2, R3, R2, RZ, 0xfc, !PT ;  /* 0x0000000203027212 */ /* 0x000fe400078efcff */
[----:B------:R-:W-:Y:S02]  /*12a40*/  LOP3.LUT R0, R0, 0x200, R29, 0xf8, !PT ;  /* 0x0000020000007812 */ /* 0x000fe400078ef81d */
[----:B------:R-:W-:-:S03]  /*12a50*/  LOP3.LUT R29, R29, 0x38, RZ, 0xc0, !PT ;  /* 0x000000381d1d7812 */ /* 0x000fc600078ec0ff */
[----:B------:R-:W-:-:S05]  /*12a60*/  IMAD R0, R0, 0x2, R22 ;  /* 0x0000000200007824 */ /* 0x000fca00078e0216 */
[----:B------:R3:W-:Y:S02]  /*12a70*/  STL [R1+0x1c], R0 ;  /* 0x00001c0001007387 */ /* 0x0007e40000100800 */
.L_x_14194:
        /* <DEDUP_REMOVED lines=8> */
[----:B------:R0:W2:Y:S01]  /*12b00*/  @P0 LDG.E R24, desc[UR54][R2.64] ;  /* 0x0000003602180981 */ /* 0x0000a2000c1e1900 */
        /* <DEDUP_REMOVED lines=9> */
[----:B-1----:R-:W1:Y:S07]  /*12ba0*/  @P1 LDC.64 R4, c[0x0][0xa18] ;  /* 0x00028600ff041b82 */ /* 0x002e6e0000000a00 */
[----:B------:R-:W-:Y:S01]  /*12bb0*/  @P2 LOP3.LUT R23, R23, 0x10, RZ, 0xfc, !PT ;  /* 0x0000001017172812 */ /* 0x000fe200078efcff */
[----:B0-----:R-:W-:-:S05]  /*12bc0*/  IMAD.WIDE R2, R19, 0x4, R2 ;  /* 0x0000000413027825 */ /* 0x001fca00078e0202 */
[----:B------:R-:W3:Y:S01]  /*12bd0*/  @P2 LDG.E R0, desc[UR54][R2.64] ;  /* 0x0000003602002981 */ /* 0x000ee2000c1e1900 */
[----:B-1----:R-:W-:-:S06]  /*12be0*/  @P1 IMAD.WIDE R4, R19, 0x4, R4 ;  /* 0x0000000413041825 */ /* 0x002fcc00078e0204 */
[----:B------:R-:W4:Y:S01]  /*12bf0*/  @P1 LDG.E R4, desc[UR54][R4.64] ;  /* 0x0000003604041981 */ /* 0x000f22000c1e1900 */
[----:B------:R-:W-:-:S03]  /*12c00*/  UISETP.NE.U32.AND UP0, UPT, UR4, URZ, UPT ;  /* 0x0000003f0400728c */ /* 0x000fc6000bf05070 */
[----:B------:R-:W-:Y:S01]  /*12c10*/  ULDC UR4, c[0x0][0x424] ;  /* 0x0001090000047ab9 */ /* 0x000fe20000000800 */
[----:B------:R-:W-:-:S03]  /*12c20*/  UISETP.NE.AND.EX UP0, UPT, UR5, URZ, UPT, UP0 ;  /* 0x0000003f0500728c */ /* 0x000fc6000bf05300 */
[----:B------:R-:W-:Y:S01]  /*12c30*/  ULDC UR5, c[0x0][0x2f0] ;  /* 0x0000bc0000057ab9 */ /* 0x000fe20000000800 */
[----:B------:R-:W-:-:S04]  /*12c40*/  USEL UR4, UR4, 0x1, UP0 ;  /* 0x0000000104047887 */ /* 0x000fc80008000000 */
[----:B------:R-:W-:Y:S01]  /*12c50*/  UIMAD UR4, UR4, UR5, URZ ;  /* 0x00000005040472a4 */ /* 0x000fe2000f8e023f */
[----:B---3--:R0:W-:Y:S04]  /*12c60*/  STL [R1+0x20], R0 ;  /* 0x0000200001007387 */ /* 0x0081e80000100800 */
[----:B--2---:R1:W-:Y:S04]  /*12c70*/  STL [R1+0x14], R24 ;  /* 0x0000141801007387 */ /* 0x0043e80000100800 */
[----:B----4-:R1:W-:Y:S01]  /*12c80*/  @P1 STL [R1], R4 ;  /* 0x0000000401001387 */ /* 0x0103e20000100800 */
[----:B0-----:R-:W-:Y:S01]  /*12c90*/  IMAD.U32 R0, RZ, RZ, UR4 ;  /* 0x00000004ff007e24 */ /* 0x001fe2000f8e00ff */
[----:B------:R-:W-:Y:S06]  /*12ca0*/  @P1 BRA `(.L_x_14124) ;  /* 0x0000000000201947 */ /* 0x000fec0003800000 */
[----:B------:R-:W-:Y:S02]  /*12cb0*/  ULDC UR4, c[0x0][0x288] ;  /* 0x0000a20000047ab9 */ /* 0x000fe40000000800 */
[----:B-1----:R-:W-:-:S05]  /*12cc0*/  IMAD.U32 R4, RZ, RZ, UR4 ;  /* 0x00000004ff047e24 */ /* 0x002fca000f8e00ff */
[----:B------:R0:W-:Y:S01]  /*12cd0*/  STL [R1], R4 ;  /* 0x0000000401007387 */ /* 0x0001e20000100800 */
[----:B------:R-:W-:Y:S05]  /*12ce0*/  @!P2 BRA `(.L_x_14124) ;  /* 0x000000000010a947 */ /* 0x000fea0003800000 */
[----:B------:R-:W2:Y:S04]  /*12cf0*/  LDG.E R5, desc[UR54][R2.64] ;  /* 0x0000003602057981 */ /* 0x000ea8000c1e1900 */
[----:B0-----:R-:W2:Y:S02]  /*12d00*/  LDG.E R4, desc[UR54][R2.64+0x4] ;  /* 0x0000043602047981 */ /* 0x001ea4000c1e1900 */
[----:B--2---:R-:W-:-:S05]  /*12d10*/  IMAD.IADD R2, R4, 0x1, -R5 ;  /* 0x0000000104027824 */ /* 0x004fca00078e0a05 */
[----:B------:R2:W-:Y:S02]  /*12d20*/  STL [R1], R2 ;  /* 0x0000000201007387 */ /* 0x0005e40000100800 */
.L_x_14124:
[----:B------:R-:W-:Y:S02]  /*12d30*/  ULDC.64 UR4, c[0x0][0xa20] ;  /* 0x0002880000047ab9 */ /* 0x000fe40000000a00 */
[----:B------:R-:W-:-:S04]  /*12d40*/  ISETP.NE.U32.AND P0, PT, RZ, UR4, PT ;  /* 0x00000004ff007c0c */ /* 0x000fc8000bf05070 */
[----:B------:R-:W-:-:S13]  /*12d50*/  ISETP.NE.AND.EX P0, PT, RZ, UR5, PT, P0 ;  /* 0x00000005ff007c0c */ /* 0x000fda000bf05300 */
[----:B------:R-:W-:Y:S05]  /*12d60*/  @!P0 BRA `(.L_x_14125) ;  /* 0x0000000000108947 */ /* 0x000fea0003800000 */
[----:B--2---:R-:W2:Y:S02]  /*12d70*/  LDC.64 R2, c[0x0][0xa20] ;  /* 0x00028800ff027b82 */ /* 0x004ea40000000a00 */
[----:B--2---:R-:W-:-:S05]  /*12d80*/  IMAD.WIDE R2, R19, 0x4, R2 ;  /* 0x0000000413027825 */ /* 0x004fca00078e0202 */
[----:B------:R2:W5:Y:S01]  /*12d90*/  LDG.E R0, desc[UR54][R2.64] ;  /* 0x0000003602007981 */ /* 0x000562000c1e1900 */
[----:B------:R-:W-:Y:S05]  /*12da0*/  BRA `(.L_x_14126) ;  /* 0x0000000000247947 */ /* 0x000fea0003800000 */
.L_x_14125:
[----:B------:R-:W-:Y:S02]  /*12db0*/  ULDC.64 UR4, c[0x0][0xa08] ;  /* 0x0002820000047ab9 */ /* 0x000fe40000000a00 */
[----:B------:R-:W-:-:S04]  /*12dc0*/  ISETP.NE.U32.AND P0, PT, RZ, UR4, PT ;  /* 0x00000004ff007c0c */ /* 0x000fc8000bf05070 */
[----:B------:R-:W-:-:S13]  /*12dd0*/  ISETP.NE.AND.EX P0, PT, RZ, UR5, PT, P0 ;  /* 0x00000005ff007c0c */ /* 0x000fda000bf05300 */
[----:B------:R-:W-:Y:S05]  /*12de0*/  @!P0 BRA `(.L_x_14126) ;  /* 0x0000000000148947 */ /* 0x000fea0003800000 */
[----:B--2---:R-:W2:Y:S02]  /*12df0*/  LDC.64 R2, c[0x0][0xa08] ;  /* 0x00028200ff027b82 */ /* 0x004ea40000000a00 */
[----:B--2---:R-:W-:-:S05]  /*12e00*/  IMAD.WIDE R2, R19, 0x4, R2 ;  /* 0x0000000413027825 */ /* 0x004fca00078e0202 */
[----:B------:R-:W2:Y:S04]  /*12e10*/  LDG.E R0, desc[UR54][R2.64] ;  /* 0x0000003602007981 */ /* 0x000ea8000c1e1900 */
[----:B------:R-:W2:Y:S02]  /*12e20*/  LDG.E R5, desc[UR54][R2.64+0x4] ;  /* 0x0000043602057981 */ /* 0x000ea4000c1e1900 */
[----:B--2---:R-:W-:-:S07]  /*12e30*/  IMAD.IADD R0, R5, 0x1, -R0 ;  /* 0x0000000105007824 */ /* 0x004fce00078e0a00 */
.L_x_14126:
[----:B------:R-:W3:Y:S01]  /*12e40*/  LDL R9, [R1] ;  /* 0x0000000001097983 */ /* 0x000ee20000100800 */
[----:B--2---:R-:W2:Y:S01]  /*12e50*/  LDC R2, c[0x0][0x448] ;  /* 0x00011200ff027b82 */ /* 0x004ea20000000800 */
[----:B-----5:R-:W-:Y:S01]  /*12e60*/  IMAD.IADD R8, R0, 0x1, -R24 ;  /* 0x0000000100087824 */ /* 0x020fe200078e0a18 */
[----:B------:R-:W-:Y:S01]  /*12e70*/  LOP3.LUT R23, R23, 0xfffffff7, RZ, 0xc0, !PT ;  /* 0xfffffff717177812 */ /* 0x000fe200078ec0ff */
[----:B------:R-:W-:-:S03]  /*12e80*/  IMAD R27, R17, 0xc0, RZ ;  /* 0x000000c0111b7824 */ /* 0x000fc600078e02ff */
[----:B------:R4:W-:Y:S01]  /*12e90*/  STL [R1+0xc], R8 ;  /* 0x00000c0801007387 */ /* 0x0009e20000100800 */
[----:B------:R-:W-:Y:S01]  /*12ea0*/  VIADD R7, R27, 0xbf ;  /* 0x000000bf1b077836 */ /* 0x000fe20000000000 */
[----:B--2---:R-:W-:Y:S02]  /*12eb0*/  ISETP.NE.AND P2, PT, R2, 0x1, PT ;  /* 0x000000010200780c */ /* 0x004fe40003f45270 */
[----:B------:R-:W2:Y:S11]  /*12ec0*/  LDC.64 R2, c[0x0][0x9e0] ;  /* 0x00027800ff027b82 */ /* 0x000eb60000000a00 */
[----:B------:R-:W4:Y:S01]  /*12ed0*/  @P2 LDC R6, c[0x0][0x44c] ;  /* 0x00011300ff062b82 */ /* 0x000f220000000800 */
[----:B------:R-:W-:-:S07]  /*12ee0*/  @P2 LOP3.LUT R23, R23, 0x8, RZ, 0xfc, !PT ;  /* 0x0000000817172812 */ /* 0x000fce00078efcff */
[----:B01----:R-:W0:Y:S01]  /*12ef0*/  @P2 LDC R4, c[0x0][0x450] ;  /* 0x00011400ff042b82 */ /* 0x003e220000000800 */
[----:B--2---:R-:W-:Y:S01]  /*12f00*/  ISETP.GE.AND P1, PT, R3, 0x1, PT ;  /* 0x000000010300780c */ /* 0x004fe20003f26270 */
[----:B----4-:R-:W-:-:S05]  /*12f10*/  @P2 IMAD.HI.U32 R5, R7, R6, RZ ;  /* 0x0000000607052227 */ /* 0x010fca00078e00ff */
[----:B0-----:R-:W-:Y:S02]  /*12f20*/  @P2 SHF.R.U32.HI R7, RZ, R4, R5 ;  /* 0x00000004ff072219 */ /* 0x001fe40000011605 */
[----:B---3--:R-:W-:-:S05]  /*12f30*/  IADD3 R0, R8, 0x1, -R9 ;  /* 0x0000000108007810 */ /* 0x008fca0007ffe809 */
        /* <DEDUP_REMOVED lines=14> */
.L_x_14129:
[----:B------:R-:W-:-:S13]  /*13020*/  ISETP.NE.AND P0, PT, R3, 0x1, PT ;  /* 0x000000010300780c */ /* 0x000fda0003f05270 */
[----:B------:R-:W0:Y:S02]  /*13030*/  @P0 LDC.64 R4, c[0x0][0x9e8] ;  /* 0x00027a00ff040b82 */ /* 0x000e240000000a00 */
[----:B0-----:R-:W-:-:S05]  /*13040*/  @P0 IMAD.HI.U32 R4, R0, R4, RZ ;  /* 0x0000000400040227 */ /* 0x001fca00078e00ff */
[----:B------:R-:W-:-:S07]  /*13050*/  @P0 SHF.R.U32.HI R0, RZ, R5, R4 ;  /* 0x00000005ff000219 */ /* 0x000fce0000011604 */
.L_x_14130:
[----:B------:R-:W-:Y:S05]  /*13060*/  BSYNC B0 ;  /* 0x0000000000007941 */ /* 0x000fea0003800000 */
.L_x_14128:
[----:B------:R-:W-:-:S05]  /*13070*/  IMAD R5, R0, R3, R3 ;  /* 0x0000000300057224 */ /* 0x000fca00078e0203 */
[----:B------:R-:W-:-:S07]  /*13080*/  VIMNMX R2, R2, R5, PT ;  /* 0x0000000502027248 */ /* 0x000fce0003fe0100 */
.L_x_14127:
        /* <DEDUP_REMOVED lines=28> */
.L_x_14133:
[----:B------:R-:W-:-:S13]  /*13250*/  ISETP.NE.AND P0, PT, R3, 0x1, PT ;  /* 0x000000010300780c */ /* 0x000fda0003f05270 */
[----:B------:R-:W0:Y:S02]  /*13260*/  @P0 LDC.64 R4, c[0x0][0x9e8] ;  /* 0x00027a00ff040b82 */ /* 0x000e240000000a00 */
[----:B0-----:R-:W-:-:S05]  /*13270*/  @P0 IMAD.HI.U32 R4, R6, R4, RZ ;  /* 0x0000000406040227 */ /* 0x001fca00078e00ff */
[----:B------:R-:W-:-:S07]  /*13280*/  @P0 SHF.R.U32.HI R6, RZ, R5, R4 ;  /* 0x00000005ff060219 */ /* 0x000fce0000011604 */
.L_x_14134:
[----:B------:R-:W-:Y:S05]  /*13290*/  BSYNC B0 ;  /* 0x0000000000007941 */ /* 0x000fea0003800000 */
.L_x_14132:
[----:B------:R-:W-:-:S05]  /*132a0*/  IMAD R3, R6, R3, RZ ;  /* 0x0000000306037224 */ /* 0x000fca00078e02ff */
[----:B------:R-:W-:-:S07]  /*132b0*/  VIMNMX R2, R2, R3, !PT ;  /* 0x0000000302027248 */ /* 0x000fce0007fe0100 */
.L_x_14131:
        /* <DEDUP_REMOVED lines=43> */
.L_x_14136:
[----:B------:R-:W-:Y:S05]  /*13570*/  BSYNC B0 ;  /* 0x0000000000007941 */ /* 0x000fea0003800000 */
.L_x_14135:
        /* <DEDUP_REMOVED lines=24> */
.L_x_14138:
        /* <DEDUP_REMOVED lines=20> */
.L_x_14141:
[----:B------:R-:W-:Y:S05]  /*13840*/  BSYNC B6 ;  /* 0x0000000000067941 */ /* 0x000fea0003800000 */
.L_x_14140:
        /* <DEDUP_REMOVED lines=20> */
.L_x_14144:
        /* <DEDUP_REMOVED lines=15> */
.L_x_14143:
[----:B------:R-:W-:Y:S05]  /*13a80*/  BSYNC B6 ;  /* 0x0000000000067941 */ /* 0x000fea0003800000 */
.L_x_14142:
[----:B------:R-:W-:Y:S01]  /*13a90*/  ULDC.64 UR4, c[0x0][0x9f8] ;  /* 0x00027e0000047ab9 */ /* 0x000fe20000000a00 */
[----:B------:R-:W2:Y:S01]  /*13aa0*/  LDL R17, [R1+0xc] ;  /* 0x00000c0001117983 */ /* 0x000ea20000100800 */
[----:B------:R-:W-:Y:S01]  /*13ab0*/  ISETP.NE.U32.AND P0, PT, RZ, UR4, PT ;  /* 0x00000004ff007c0c */ /* 0x000fe2000bf05070 */
[----:B------:R-:W-:Y:S01]  /*13ac0*/  IMAD.MOV.U32 R7, RZ, RZ, R19 ;  /* 0x000000ffff077224 */ /* 0x000fe200078e0013 */
[----:B------:R-:W0:Y:S02]  /*13ad0*/  LDC R6, c[0x0][0x430] ;  /* 0x00010c00ff067b82 */ /* 0x000e240000000800 */
[----:B------:R-:W-:-:S13]  /*13ae0*/  ISETP.NE.AND.EX P0, PT, RZ, UR5, PT, P0 ;  /* 0x00000005ff007c0c */ /* 0x000fda000bf05300 */
[----:B------:R-:W1:Y:S02]  /*13af0*/  @P0 LDC.64 R2, c[0x0][0x9f8] ;  /* 0x00027e00ff020b82 */ /* 0x000e640000000a00 */
[----:B-1----:R-:W-:-:S05]  /*13b00*/  @P0 IMAD.WIDE R2, R19, 0x4, R2 ;  /* 0x0000000413020825 */ /* 0x002fca00078e0202 */
[----:B------:R1:W3:Y:S01]  /*13b10*/  @P0 LDG.E R7, desc[UR54][R2.64] ;  /* 0x0000003602070981 */ /* 0x0002e2000c1e1900 */
[----:B0-----:R-:W-:Y:S01]  /*13b20*/  ISETP.NE.AND P1, PT, R6, 0x1, PT ;  /* 0x000000010600780c */ /* 0x001fe20003f25270 */
[----:B------:R-:W-:Y:S01]  /*13b30*/  VIADD R26, R26, 0xffffffff ;  /* 0xffffffff1a1a7836 */ /* 0x000fe20000000000 */
[----:B------:R-:W-:Y:S01]  /*13b40*/  LOP3.LUT R23, R23, 0xfffffffb, RZ, 0xc0, !PT ;  /* 0xfffffffb17177812 */ /* 0x000fe200078ec0ff */
[----:B------:R-:W0:Y:S02]  /*13b50*/  S2R R21, SR_TID.X ;  /* 0x0000000000157919 */ /* 0x000e240000002100 */
[----:B------:R-:W-:Y:S01]  /*13b60*/  IMAD.SHL.U32 R8, R26, 0x80, RZ ;  /* 0x000000801a087824 */ /* 0x000fe200078e00ff */
[----:B------:R-:W4:Y:S07]  /*13b70*/  S2R R20, SR_TID.X ;  /* 0x0000000000147919 */ /* 0x000f2e0000002100 */
[----:B-1----:R-:W1:Y:S01]  /*13b80*/  @P1 LDC R3, c[0x0][0x434] ;  /* 0x00010d00ff031b82 */ /* 0x002e620000000800 */
[----:B------:R-:W-:-:S07]  /*13b90*/  @P1 LOP3.LUT R23, R23, 0x4, RZ, 0xfc, !PT ;  /* 0x0000000417171812 */ /* 0x000fce00078efcff */
[----:B------:R-:W1:Y:S01]  /*13ba0*/  @P1 LDC R2, c[0x0][0x438] ;  /* 0x00010e00ff021b82 */ /* 0x000e620000000800 */
[----:B0-----:R-:W-:Y:S01]  /*13bb0*/  IMAD.SHL.U32 R21, R21, 0x10, RZ ;  /* 0x0000001015157824 */ /* 0x001fe200078e00ff */
[----:B----4-:R-:W-:-:S04]  /*13bc0*/  LOP3.LUT R20, R20, 0x7f, RZ, 0xc0, !PT ;  /* 0x0000007f14147812 */ /* 0x010fc800078ec0ff */
[----:B------:R-:W-:Y:S02]  /*13bd0*/  LOP3.LUT R21, R21, 0x70, RZ, 0xc0, !PT ;  /* 0x0000007015157812 */ /* 0x000fe400078ec0ff */
[----:B------:R-:W-:-:S04]  /*13be0*/  SHF.R.U32.HI R20, RZ, 0x3, R20 ;  /* 0x00000003ff147819 */ /* 0x000fc80000011614 */
[----:B------:R-:W-:-:S04]  /*13bf0*/  LOP3.LUT R0, R8, R20, R21, 0xfe, !PT ;  /* 0x0000001408007212 */ /* 0x000fc800078efe15 */
[C---:B--2---:R-:W-:Y:S01]  /*13c00*/  ISETP.GE.AND P0, PT, R0.reuse, R17, PT ;  /* 0x000000110000720c */ /* 0x044fe20003f06270 */
[----:B------:R-:W-:-:S04]  /*13c10*/  IMAD.IADD R0, R0, 0x1, R24 ;  /* 0x0000000100007824 */ /* 0x000fc800078e0218 */
[----:B-1----:R-:W-:-:S04]  /*13c20*/  @P1 IMAD.HI.U32 R3, R0, R3, RZ ;  /* 0x0000000300031227 */ /* 0x002fc800078e00ff */
[----:B------:R-:W-:Y:S01]  /*13c30*/  IMAD.MOV.U32 R4, RZ, RZ, R0 ;  /* 0x000000ffff047224 */ /* 0x000fe200078e0000 */
[----:B------:R-:W-:-:S03]  /*13c40*/  @P1 SHF.R.U32.HI R4, RZ, R2, R3 ;  /* 0x00000002ff041219 */ /* 0x000fc60000011603 */
[----:B------:R-:W0:Y:S02]  /*13c50*/  @!P0 LDC.64 R2, c[0x0][0x428] ;  /* 0x00010a00ff028b82 */ /* 0x000e240000000a00 */
[----:B------:R-:W-:-:S04]  /*13c60*/  IMAD.MOV R5, RZ, RZ, -R4 ;  /* 0x000000ffff057224 */ /* 0x000fc800078e0a04 */
[----:B------:R-:W-:Y:S01]  /*13c70*/  IMAD R0, R6, R5, R0 ;  /* 0x0000000506007224 */ /* 0x000fe200078e0200 */
[--C-:B------:R-:W-:Y:S02]  /*13c80*/  @!P0 SHF.R.S32.HI R5, RZ, 0x1f, R4.reuse ;  /* 0x0000001fff058819 */ /* 0x100fe40000011404 */
[----:B---3--:R-:W-:Y:S01]  /*13c90*/  SHF.R.S32.HI R6, RZ, 0x1f, R7 ;  /* 0x0000001fff067819 */ /* 0x008fe20000011407 */
[----:B------:R-:W-:Y:S01]  /*13ca0*/  STL [R1+0x4], R7 ;  /* 0x0000040701007387 */ /* 0x000fe20000100800 */
[----:B0-----:R-:W-:-:S03]  /*13cb0*/  @!P0 IMAD.WIDE.U32 R4, R7, R2, R4 ;  /* 0x0000000207048225 */ /* 0x001fc600078e0004 */
[----:B------:R0:W-:Y:S02]  /*13cc0*/  STL [R1+0x18], R6 ;  /* 0x0000180601007387 */ /* 0x0001e40000100800 */
[----:B0-----:R-:W-:-:S04]  /*13cd0*/  @!P0 IMAD R6, R6, R2, RZ ;  /* 0x0000000206068224 */ /* 0x001fc800078e02ff */
[----:B------:R-:W-:Y:S02]  /*13ce0*/  @!P0 IMAD R6, R7, R3, R6 ;  /* 0x0000000307068224 */ /* 0x000fe400078e0206 */
[----:B------:R-:W0:Y:S02]  /*13cf0*/  @!P0 LDC.64 R2, c[0x0][0x418] ;  /* 0x00010600ff028b82 */ /* 0x000e240000000a00 */
[----:B------:R-:W-:Y:S01]  /*13d00*/  @!P0 IMAD.IADD R5, R5, 0x1, R6 ;  /* 0x0000000105058824 */ /* 0x000fe200078e0206 */
[----:B0-----:R-:W-:-:S04]  /*13d10*/  @!P0 LEA R2, P1, R4, R2, 0x2 ;  /* 0x0000000204028211 */ /* 0x001fc800078210ff */
[----:B------:R-:W-:Y:S01]  /*13d20*/  @!P0 LEA.HI.X R3, R4, R3, R5, 0x2, P1 ;  /* 0x0000000304038211 */ /* 0x000fe200008f1405 */
[----:B------:R-:W-:-:S06]  /*13d30*/  IMAD.MOV.U32 R4, RZ, RZ, RZ ;  /* 0x000000ffff047224 */ /* 0x000fcc00078e00ff */
[----:B------:R0:W5:Y:S01]  /*13d40*/  @!P0 LDG.E R4, desc[UR54][R2.64] ;  /* 0x0000003602048981 */ /* 0x000162000c1e1900 */
[----:B------:R-:W-:Y:S01]  /*13d50*/  IMAD.U32 R7, RZ, RZ, UR37 ;  /* 0x00000025ff077e24 */ /* 0x000fe2000f8e00ff */
[----:B------:R-:W-:Y:S01]  /*13d60*/  UMOV UR4, 0xffffffff ;  /* 0xffffffff00047882 */ /* 0x000fe20000000000 */
[----:B------:R-:W-:-:S03]  /*13d70*/  LOP3.LUT R23, R23, 0xfffffffd, RZ, 0xc0, !PT ;  /* 0xfffffffd17177812 */ /* 0x000fc600078ec0ff */
[----:B------:R-:W-:-:S13]  /*13d80*/  ISETP.NE.AND P2, PT, R7, 0x3, PT ;  /* 0x000000030700780c */ /* 0x000fda0003f45270 */
[----:B------:R-:W-:Y:S01]  /*13d90*/  @P2 LOP3.LUT R23, R23, 0x2, RZ, 0xfc, !PT ;  /* 0x0000000217172812 */ /* 0x000fe200078efcff */
[----:B0-----:R-:W-:Y:S06]  /*13da0*/  BRA.DIV UR4, `(.L_x_14145) ;  /* 0x0000004604f87947 */ /* 0x001fec000b800000 */
.L_x_14211:
[----:B------:R-:W-:Y:S01]  /*13db0*/  LOP3.LUT R24, R18, 0xffff, RZ, 0xc0, !PT ;  /* 0x0000ffff12187812 */ /* 0x000fe200078ec0ff */
[----:B------:R-:W-:Y:S06]  /*13dc0*/  @!P2 BRA `(.L_x_14146) ;  /* 0x000000000004a947 */ /* 0x000fec0003800000 */
[----:B------:R-:W-:Y:S01]  /*13dd0*/  BPT.TRAP 0x1 ;  /* 0x000000040000795c */ /* 0x000fe20000300000 */
.L_x_14146:
        /* <DEDUP_REMOVED lines=23> */
.L_x_14212:
[----:B------:R-:W-:Y:S05]  /*13f50*/  BSYNC B0 ;  /* 0x0000000000007941 */ /* 0x000fea0003800000 */
.L_x_14147:
[----:B------:R-:W2:Y:S01]  /*13f60*/  LDL R10, [R1+0xc] ;  /* 0x00000c00010a7983 */ /* 0x000ea20000100800 */
[----:B------:R-:W-:Y:S01]  /*13f70*/  ULDC.64 UR4, c[0x0][0x300] ;  /* 0x0000c00000047ab9 */ /* 0x000fe20000000a00 */
[----:B------:R-:W-:Y:S01]  /*13f80*/  ULDC.64 UR6, c[0x0][0x2e8] ;  /* 0x0000ba0000067ab9 */ /* 0x000fe20000000a00 */
[----:B------:R-:W-:Y:S01]  /*13f90*/  IMAD R6, R6, UR4, RZ ;  /* 0x0000000406067c24 */ /* 0x000fe2000f8e02ff */
[----:B------:R-:W1:Y:S01]  /*13fa0*/  S2R R9, SR_TID.X ;  /* 0x0000000000097919 */ /* 0x000e620000002100 */
[C---:B0-----:R-:W-:Y:S01]  /*13fb0*/  IMAD.WIDE.U32 R2, R0.reuse, UR4, RZ ;  /* 0x0000000400027c25 */ /* 0x041fe2000f8e00ff */
[----:B------:R-:W-:Y:S01]  /*13fc0*/  LOP3.LUT R23, R23, 0xfffffffe, RZ, 0xc0, !PT ;  /* 0xfffffffe17177812 */ /* 0x000fe200078ec0ff */
[----:B------:R-:W0:Y:S02]  /*13fd0*/  S2R R11, SR_TID.X ;  /* 0x00000000000b7919 */ /* 0x000e240000002100 */
        /* <DEDUP_REMOVED lines=8> */
[C---:B------:R-:W-:Y:S01]  /*14060*/  IMAD.WIDE.U32 R2, R24.reuse, UR4, R2 ;  /* 0x0000000418027c25 */ /* 0x040fe2000f8e0002 */
[----:B------:R-:W-:Y:S02]  /*14070*/  ULDC UR4, c[0x0][0x2f4] ;  /* 0x0000bd0000047ab9 */ /* 0x000fe40000000800 */
[----:B------:R-:W-:Y:S01]  /*14080*/  ISETP.GE.AND P2, PT, R29, UR4, PT ;  /* 0x000000041d007c0c */ /* 0x000fe2000bf46270 */
[----:B------:R-:W-:Y:S01]  /*14090*/  IMAD R3, R24, UR5, R3 ;  /* 0x0000000518037c24 */ /* 0x000fe2000f8e0203 */
[----:B------:R-:W-:Y:S01]  /*140a0*/  LEA R0, P0, R2, UR6, 0x1 ;  /* 0x0000000602007c11 */ /* 0x000fe2000f8008ff */
[----:B------:R-:W-:-:S03]  /*140b0*/  UMOV UR4, 0xffffffff ;  /* 0xffffffff00047882 */ /* 0x000fc60000000000 */
[----:B------:R-:W-:Y:S02]  /*140c0*/  LEA.HI.X R2, R2, UR7, R3, 0x1, P0 ;  /* 0x0000000702027c11 */ /* 0x000fe400080f0c03 */
[----:B-1----:R-:W-:-:S04]  /*140d0*/  LOP3.LUT R9, R9, 0x7f, RZ, 0xc0, !PT ;  /* 0x0000007f09097812 */ /* 0x002fc800078ec0ff */
[----:B------:R-:W-:Y:S02]  /*140e0*/  SHF.R.U32.HI R9, RZ, 0x3, R9 ;  /* 0x00000003ff097819 */ /* 0x000fe40000011609 */
[----:B------:R-:W-:Y:S02]  /*140f0*/  @P2 LOP3.LUT R23, R23, 0x1, RZ, 0xfc, !PT ;  /* 0x0000000117172812 */ /* 0x000fe400078efcff */
[----:B--2---:R-:W-:Y:S01]  /*14100*/  IADD3 R4, -R9, R10, -R8 ;  /* 0x0000000a09047210 */ /* 0x004fe20007ffe908 */
[C---:B0-----:R-:W-:Y:S02]  /*14110*/  IMAD.SHL.U32 R9, R11.reuse, 0x8, RZ ;  /* 0x000000080b097824 */ /* 0x041fe400078e00ff */
[----:B------:R-:W-:Y:S01]  /*14120*/  IMAD.SHL.U32 R10, R11, 0x8, RZ ;  /* 0x000000080b0a7824 */ /* 0x000fe200078e00ff */
[----:B------:R-:W-:Y:S02]  /*14130*/  ISETP.GE.AND P0, PT, R4, 0x1, PT ;  /* 0x000000010400780c */ /* 0x000fe40003f06270 */
[----:B------:R-:W-:-:S04]  /*14140*/  LOP3.LUT R9, R9, 0x1f8, RZ, 0xc0, !PT ;  /* 0x000001f809097812 */ /* 0x000fc800078ec0ff */
[----:B------:R-:W-:-:S04]  /*14150*/  LOP3.LUT R9, R9, 0x38, R11, 0x78, !PT ;  /* 0x0000003809097812 */ /* 0x000fc800078e780b */
[----:B------:R-:W-:-:S05]  /*14160*/  LOP3.LUT R9, R9, 0x200, R10, 0xf8, !PT ;  /* 0x0000020009097812 */ /* 0x000fca00078ef80a */
        /* <DEDUP_REMOVED lines=73> */
[----:B--23--:R1:W-:Y:S02]  /*14600*/  @P1 LDGSTS.E.BYPASS.LTC128B.128 [R8+0x11400], desc[UR54][R6.64], !P2 ;  /* 0x1140000006081fae */ /* 0x00c3e4000d101d76 */
.L_x_14230:
        /* <DEDUP_REMOVED lines=10> */
.L_x_14150:
        /* <DEDUP_REMOVED lines=11> */
.L_x_14151:
[----:B0-----:R0:W5:Y:S01]  /*14760*/  LDL.LU R3, [R1+0x20] ;  /* 0x0000200001037983 */ /* 0x0011620000300800 */
[----:B------:R0:W-:Y:S02]  /*14770*/  SYNCS.ARRIVE.TRANS64.A1T0 RZ, [R5+URZ+0x16830], RZ ;  /* 0x016830ff05ff79a7 */ /* 0x0001e4000810003f */
[----:B------:R-:W-:Y:S05]  /*14780*/  WARPSYNC.ALL ;  /* 0x0000000000007948 */ /* 0x000fea0003800000 */
[----:B------:R-:W-:Y:S01]  /*14790*/  ULDC.64 UR4, c[0x0][0x298] ;  /* 0x0000a60000047ab9 */ /* 0x000fe20000000a00 */
[----:B------:R-:W-:Y:S01]  /*147a0*/  VIADD R2, R22, 0x8400 ;  /* 0x0000840016027836 */ /* 0x000fe20000000000 */
[----:B------:R-:W-:Y:S01]  /*147b0*/  BSSY B6, `(.L_x_14152) ;  /* 0x000001b000067945 */ /* 0x000fe20003800000 */
[----:B------:R-:W-:Y:S03]  /*147c0*/  BAR.SYNC.DEFER_BLOCKING 0x8, 0x200 ;  /* 0x0208000000007b1d */ /* 0x000fe60000010000 */
[----:B------:R-:W-:-:S02]  /*147d0*/  LOP3.LUT P0, RZ, R2, 0x3ff, RZ, 0xc0, !PT ;  /* 0x000003ff02ff7812 */ /* 0x000fc4000780c0ff */
[----:B-----5:R-:W-:-:S05]  /*147e0*/  SHF.R.S32.HI R0, RZ, 0x1f, R3 ;  /* 0x0000001fff007819 */ /* 0x020fca0000011403 */
[----:B------:R-:W-:-:S04]  /*147f0*/  IMAD R0, R0, UR4, RZ ;  /* 0x0000000400007c24 */ /* 0x000fc8000f8e02ff */
[C---:B------:R-:W-:Y:S02]  /*14800*/  IMAD R0, R3.reuse, UR5, R0 ;  /* 0x0000000503007c24 */ /* 0x040fe4000f8e0200 */
[----:B------:R-:W-:-:S04]  /*14810*/  IMAD.WIDE.U32 R2, R3, UR4, RZ ;  /* 0x0000000403027c25 */ /* 0x000fc8000f8e00ff */
[----:B------:R-:W-:Y:S01]  /*14820*/  IMAD.IADD R0, R3, 0x1, R0 ;  /* 0x0000000103007824 */ /* 0x000fe200078e0200 */
        /* <DEDUP_REMOVED lines=9> */
[----:B0-----:R-:W-:Y:S02]  /*148c0*/  IMAD.U32 R5, RZ, RZ, UR7 ;  /* 0x00000007ff057e24 */ /* 0x001fe4000f8e00ff */
        /* <DEDUP_REMOVED lines=9> */
.L_x_14153:
[----:B------:R-:W-:Y:S05]  /*14960*/  BSYNC B6 ;  /* 0x0000000000067941 */ /* 0x000fea0003800000 */
.L_x_14152:
[----:B-1----:R-:W2:Y:S01]  /*14970*/  LDL.LU R2, [R1+0x2c] ;  /* 0x00002c0001027983 */ /* 0x002ea20000300800 */
[----:B------:R-:W1:Y:S01]  /*14980*/  LDC R4, c[0x0][0x448] ;  /* 0x00011200ff047b82 */ /* 0x000e620000000800 */
[----:B------:R-:W-:Y:S01]  /*14990*/  LOP3.LUT P6, RZ, R23, 0x10, RZ, 0xc0, !PT ;  /* 0x0000001017ff7812 */ /* 0x000fe200078cc0ff */
[----:B------:R-:W-:Y:S01]  /*149a0*/  ULDC.64 UR4, c[0x0][0x2d8] ;  /* 0x0000b60000047ab9 */ /* 0x000fe20000000a00 */
[----:B------:R-:W3:Y:S01]  /*149b0*/  LDL.LU.64 R20, [R1+0x20] ;  /* 0x0000200001147983 */ /* 0x000ee20000300a00 */
[----:B0-----:R-:W-:Y:S01]  /*149c0*/  SHF.R.S32.HI R5, RZ, 0x1f, R19 ;  /* 0x0000001fff057819 */ /* 0x001fe20000011413 */
[----:B------:R-:W-:Y:S01]  /*149d0*/  ULDC.64 UR6, c[0x0][0x2e0] ;  /* 0x0000b80000067ab9 */ /* 0x000fe20000000a00 */
[----:B------:R-:W-:Y:S01]  /*149e0*/  SEL R0, R19, RZ, !P6 ;  /* 0x000000ff13007207 */ /* 0x000fe20007000000 */
[----:B------:R0:W5:Y:S01]  /*149f0*/  LDL R10, [R1+0x1c] ;  /* 0x00001c00010a7983 */ /* 0x0001620000100800 */
[----:B------:R-:W-:Y:S01]  /*14a00*/  SEL R5, R5, RZ, !P6 ;  /* 0x000000ff05057207 */ /* 0x000fe20007000000 */
[----:B------:R-:W4:Y:S01]  /*14a10*/  LDC R9, c[0x0][0x448] ;  /* 0x00011200ff097b82 */ /* 0x000f220000000800 */
[----:B------:R-:W-:-:S03]  /*14a20*/  ULDC.64 UR8, c[0x0][0x280] ;  /* 0x0000a00000087ab9 */ /* 0x000fc60000000a00 */
[----:B------:R-:W-:-:S04]  /*14a30*/  IMAD R5, R5, UR6, RZ ;  /* 0x0000000605057c24 */ /* 0x000fc8000f8e02ff */
[----:B------:R-:W-:Y:S01]  /*14a40*/  IMAD R5, R0, UR7, R5 ;  /* 0x0000000700057c24 */ /* 0x000fe2000f8e0205 */
[----:B-1----:R-:W-:-:S13]  /*14a50*/  ISETP.NE.AND P6, PT, R4, 0x1, PT ;  /* 0x000000010400780c */ /* 0x002fda0003fc5270 */
[----:B------:R-:W1:Y:S08]  /*14a60*/  @P6 LDC R4, c[0x0][0x450] ;  /* 0x00011400ff046b82 */ /* 0x000e700000000800 */
[----:B------:R-:W0:Y:S01]  /*14a70*/  @P6 LDC R8, c[0x0][0x44c] ;  /* 0x00011300ff086b82 */ /* 0x000e220000000800 */
[----:B--2---:R-:W-:Y:S01]  /*14a80*/  IMAD.MOV.U32 R3, RZ, RZ, R2 ;  /* 0x000000ffff037224 */ /* 0x004fe200078e0002 */
[----:B---3--:R-:W2:Y:S01]  /*14a90*/  S2R R21, SR_TID.X ;  /* 0x0000000000157919 */ /* 0x008ea20000002100 */
[----:B------:R-:W-:-:S02]  /*14aa0*/  IMAD.MOV.U32 R2, RZ, RZ, R20 ;  /* 0x000000ffff027224 */ /* 0x000fc400078e0014 */
[----:B------:R-:W3:Y:S02]  /*14ab0*/  S2R R20, SR_TID.X ;  /* 0x0000000000147919 */ /* 0x000ee40000002100 */
[----:B------:R-:W-:-:S04]  /*14ac0*/  IMAD.WIDE.U32 R2, R24, UR4, R2 ;  /* 0x0000000418027c25 */ /* 0x000fc8000f8e0002 */
[----:B------:R-:W-:Y:S01]  /*14ad0*/  IMAD R3, R24, UR5, R3 ;  /* 0x0000000518037c24 */ /* 0x000fe2000f8e0203 */
[----:B------:R-:W-:Y:S01]  /*14ae0*/  ULDC.64 UR4, c[0x0][0x2d0] ;  /* 0x0000b40000047ab9 */ /* 0x000fe20000000a00 */
[----:B------:R-:W-:Y:S01]  /*14af0*/  IMAD.WIDE.U32 R2, R0, UR6, R2 ;  /* 0x0000000600027c25 */ /* 0x000fe2000f8e0002 */
[----:B------:R-:W-:Y:S01]  /*14b00*/  ULDC.64 UR6, c[0x0][0x2c8] ;  /* 0x0000b20000067ab9 */ /* 0x000fe20000000a00 */
[----:B------:R-:W4:Y:S02]  /*14b10*/  @P6 LDC R0, c[0x0][0x44c] ;  /* 0x00011300ff006b82 */ /* 0x000f240000000800 */
[----:B------:R-:W-:Y:S02]  /*14b20*/  IMAD.IADD R3, R3, 0x1, R5 ;  /* 0x0000000103037824 */ /* 0x000fe400078e0205 */
[----:B--2---:R-:W-:Y:S01]  /*14b30*/  IMAD.SHL.U32 R21, R21, 0x10, RZ ;  /* 0x0000001015157824 */ /* 0x004fe200078e00ff */
[----:B---3--:R-:W-:-:S04]  /*14b40*/  LOP3.LUT R20, R20, 0x7f, RZ, 0xc0, !PT ;  /* 0x0000007f14147812 */ /* 0x008fc800078ec0ff */
[----:B------:R-:W-:Y:S02]  /*14b50*/  LOP3.LUT R21, R21, 0x70, RZ, 0xc0, !PT ;  /* 0x0000007015157812 */ /* 0x000fe400078ec0ff */
[----:B------:R-:W-:-:S04]  /*14b60*/  SHF.R.U32.HI R20, RZ, 0x3, R20 ;  /* 0x00000003ff147819 */ /* 0x000fc80000011614 */
[----:B------:R-:W-:Y:S02]  /*14b70*/  LOP3.LUT R20, R20, R21, RZ, 0xfc, !PT ;  /* 0x0000001514147212 */ /* 0x000fe400078efcff */
[----:B------:R2:W5:Y:S03]  /*14b80*/  LDL R21, [R1] ;  /* 0x0000000001157983 */ /* 0x0005660000100800 */
[----:B------:R-:W-:-:S04]  /*14b90*/  IMAD.IADD R6, R20, 0x1, R27 ;  /* 0x0000000114067824 */ /* 0x000fc800078e021b */
[----:B----4-:R-:W-:-:S04]  /*14ba0*/  @P6 IMAD.HI.U32 R0, R6, R0, RZ ;  /* 0x0000000006006227 */ /* 0x010fc800078e00ff */
        /* <DEDUP_REMOVED lines=13> */
[----:B------:R-:W-:-:S03]  /*14c80*/  LEA R0, P0, R4, UR8, 0x1 ;  /* 0x0000000804007c11 */ /* 0x000fc6000f8008ff */
[----:B------:R-:W-:-:S05]  /*14c90*/  IMAD.IADD R5, R5, 0x1, R7 ;  /* 0x0000000105057824 */ /* 0x000fca00078e0207 */
[----:B------:R-:W-:Y:S02]  /*14ca0*/  LEA.HI.X R4, R4, UR9, R5, 0x1, P0 ;  /* 0x0000000904047c11 */ /* 0x000fe400080f0c05 */
[----:B------:R-:W1:Y:S01]  /*14cb0*/  @P6 LDC R5, c[0x0][0x450] ;  /* 0x00011400ff056b82 */ /* 0x000e620000000800 */
[----:B------:R-:W-:-:S04]  /*14cc0*/  VIADD R7, R6, 0x80 ;  /* 0x0000008006077836 */ /* 0x000fc80000000000 */
[----:B0-----:R-:W-:-:S04]  /*14cd0*/  @P6 IMAD.HI.U32 R8, R7, R8, RZ ;  /* 0x0000000807086227 */ /* 0x001fc800078e00ff */
[----:B------:R-:W-:Y:S01]  /*14ce0*/  IMAD.MOV.U32 R6, RZ, RZ, R7 ;  /* 0x000000ffff067224 */ /* 0x000fe200078e0007 */
[----:B------:R-:W0:Y:S01]  /*14cf0*/  S2R R20, SR_TID.X ;  /* 0x0000000000147919 */ /* 0x000e220000002100 */
[----:B-1----:R-:W-:-:S05]  /*14d00*/  @P6 SHF.R.U32.HI R6, RZ, R5, R8 ;  /* 0x00000005ff066219 */ /* 0x002fca0000011608 */
        /* <DEDUP_REMOVED lines=16> */
[----:B0-----:R-:W-:Y:S02]  /*14e10*/  LOP3.LUT R20, R20, 0x7f, RZ, 0xc0, !PT ;  /* 0x0000007f14147812 */ /* 0x001fe400078ec0ff */
[----:B------:R-:W-:Y:S02]  /*14e20*/  LEA.HI.X R2, R2, UR9, R6, 0x1, P1 ;  /* 0x0000000902027c11 */ /* 0x000fe400088f0c06 */
[----:B------:R-:W-:Y:S01]  /*14e30*/  SHF.R.U32.HI R20, RZ, 0x3, R20 ;  /* 0x00000003ff147819 */ /* 0x000fe20000011614 */
[----:B--2---:R-:W-:Y:S06]  /*14e40*/  BRA.DIV UR4, `(.L_x_14154) ;  /* 0x0000004204c87947 */ /* 0x004fec000b800000 */
        /* <DEDUP_REMOVED lines=106> */
.L_x_14255:
[----:B------:R-:W-:-:S05]  /*154f0*/  VIADD R27, R27, 0xb0 ;  /* 0x000000b01b1b7836 */ /* 0x000fca0000000000 */
        /* <DEDUP_REMOVED lines=9> */
.L_x_14155:
        /* <DEDUP_REMOVED lines=14> */
[----:B------:R-:W2:Y:S01]  /*15670*/  LDL.LU R4, [R1+0x28] ;  /* 0x0000280001047983 */ /* 0x000ea20000300800 */
[----:B------:R1:W-:Y:S03]  /*15680*/  SYNCS.ARRIVE.TRANS64.A1T0 RZ, [R22+URZ+0x16800], RZ ;  /* 0x016800ff16ff79a7 */ /* 0x0003e6000810003f */
[----:B0-----:R-:W3:Y:S01]  /*15690*/  LDL R2, [R1+0x10] ;  /* 0x0000100001027983 */ /* 0x001ee20000100800 */
[----:B------:R-:W-:Y:S01]  /*156a0*/  BSSY B0, `(.L_x_14156) ;  /* 0x0000005000007945 */ /* 0x000fe20003800000 */
[----:B------:R-:W0:Y:S01]  /*156b0*/  SYNCS.PHASECHK.TRANS64.TRYWAIT P0, [R22+URZ+0x16820], R3 ;  /* 0x01682003160075a7 */ /* 0x000e22000800017f */
[----:B--2---:R-:W-:-:S05]  /*156c0*/  VIADD R7, R4, 0xfffffffe ;  /* 0xfffffffe04077836 */ /* 0x004fca0000000000 */
[----:B---3--:R-:W-:Y:S01]  /*156d0*/  ISETP.GE.AND P1, PT, R7, R2, PT ;  /* 0x000000020700720c */ /* 0x008fe20003f26270 */
[----:B01----:R-:W-:-:S12]  /*156e0*/  @!P0 BRA `(.L_x_14157) ;  /* 0x0000004800848947 */ /* 0x003fd80003800000 */
.L_x_14256:
[----:B------:R-:W-:Y:S05]  /*156f0*/  BSYNC B0 ;  /* 0x0000000000007941 */ /* 0x000fea0003800000 */
.L_x_14156:
[----:B------:R-:W-:Y:S04]  /*15700*/  BSSY B0, `(.L_x_14158) ;  /* 0x00000ff000007945 */ /* 0x000fe80003800000 */
[----:B------:R-:W-:Y:S05]  /*15710*/  @!P1 BRA `(.L_x_14159) ;  /* 0x0000000c00f49947 */ /* 0x000fea0003800000 */
[----:B------:R1:W-:Y:S01]  /*15720*/  STL [R1], R26 ;  /* 0x0000001a01007387 */ /* 0x0003e20000100800 */
[----:B------:R-:W-:Y:S01]  /*15730*/  ULDC UR4, c[0x0][0x2f4] ;  /* 0x0000bd0000047ab9 */ /* 0x000fe20000000800 */
[----:B------:R-:W-:Y:S01]  /*15740*/  IMAD.MOV.U32 R6, RZ, RZ, R25 ;  /* 0x000000ffff067224 */ /* 0x000fe200078e0019 */
[----:B------:R-:W-:Y:S01]  /*15750*/  ISETP.GE.AND P1, PT, R29, UR4, PT ;  /* 0x000000041d007c0c */ /* 0x000fe2000bf26270 */
[----:B------:R-:W-:-:S12]  /*15760*/  IMAD.MOV.U32 R20, RZ, RZ, R28 ;  /* 0x000000ffff147224 */ /* 0x000fd800078e001c */
.L_x_14172:
[----:B------:R-:W2:Y:S01]  /*15770*/  LDL R9, [R1+0x14] ;  /* 0x0000140001097983 */ /* 0x000ea20000100800 */
[----:B0-----:R-:W0:Y:S03]  /*15780*/  LDC R3, c[0x0][0x430] ;  /* 0x00010c00ff037b82 */ /* 0x001e260000000800 */
[----:B------:R-:W3:Y:S04]  /*15790*/  LDL R8, [R1+0x18] ;  /* 0x0000180001087983 */ /* 0x000ee80000100800 */
[----:B------:R-:W4:Y:S01]  /*157a0*/  LDL R5, [R1+0x4] ;  /* 0x0000040001057983 */ /* 0x000f220000100800 */
[----:B------:R-:W5:Y:S01]  /*157b0*/  S2R R2, SR_TID.X ;  /* 0x0000000000027919 */ /* 0x000f620000002100 */
[----:B0-----:R-:W-:-:S13]  /*157c0*/  ISETP.NE.AND P0, PT, R3, 0x1, PT ;  /* 0x000000010300780c */ /* 0x001fda0003f05270 */
[----:B------:R-:W0:Y:S01]  /*157d0*/  @P0 LDC R4, c[0x0][0x434] ;  /* 0x00010d00ff040b82 */ /* 0x000e220000000800 */
[----:B-----5:R-:W-:-:S04]  /*157e0*/  LOP3.LUT R0, R2, 0x7f, RZ, 0xc0, !PT ;  /* 0x0000007f02007812 */ /* 0x020fc800078ec0ff */
[----:B------:R-:W-:-:S03]  /*157f0*/  SHF.R.U32.HI R3, RZ, 0x3, R0 ;  /* 0x00000003ff037819 */ /* 0x000fc60000011600 */
[----:B------:R-:W5:Y:S01]  /*15800*/  @P0 LDC R0, c[0x0][0x438] ;  /* 0x00010e00ff000b82 */ /* 0x000f620000000800 */
        /* <DEDUP_REMOVED lines=8> */
[----:B-----5:R-:W-:-:S05]  /*15890*/  @P0 SHF.R.U32.HI R2, RZ, R0, R4 ;  /* 0x00000000ff020219 */ /* 0x020fca0000011604 */
[----:B------:R-:W-:-:S04]  /*158a0*/  IMAD.MOV R0, RZ, RZ, -R2 ;  /* 0x000000ffff007224 */ /* 0x000fc800078e0a02 */
[----:B------:R-:W-:Y:S01]  /*158b0*/  IMAD R0, R0, UR4, R3 ;  /* 0x0000000400007c24 */ /* 0x000fe2000f8e0203 */
[----:B------:R-:W-:Y:S01]  /*158c0*/  ULDC.64 UR4, c[0x0][0x428] ;  /* 0x00010a0000047ab9 */ /* 0x000fe20000000a00 */
        /* <DEDUP_REMOVED lines=14> */
[----:B-1----:R-:W-:Y:S01]  /*159b0*/  IMAD.MOV.U32 R26, RZ, RZ, R7 ;  /* 0x000000ffff1a7224 */ /* 0x002fe200078e0007 */
[----:B------:R-:W-:Y:S02]  /*159c0*/  SEL R25, R25, RZ, P0 ;  /* 0x000000ff19197207 */ /* 0x000fe40000000000 */
[----:B------:R-:W-:Y:S02]  /*159d0*/  LOP3.LUT R28, R20, R28, RZ, 0x3c, !PT ;  /* 0x0000001c141c7212 */ /* 0x000fe400078e3cff */
[----:B--2---:R-:W-:Y:S01]  /*159e0*/  SHF.R.S32.HI R27, RZ, 0x1f, R4 ;  /* 0x0000001fff1b7819 */ /* 0x004fe20000011404 */
[----:B------:R-:W-:Y:S06]  /*159f0*/  @!P2 BRA `(.L_x_14160) ;  /* 0x000000000004a947 */ /* 0x000fec0003800000 */
[----:B------:R-:W-:Y:S01]  /*15a00*/  BPT.TRAP 0x1 ;  /* 0x000000040000795c */ /* 0x000fe20000300000 */
.L_x_14160:
[----:B------:R-:W-:Y:S01]  /*15a10*/  IMAD R5, R25, 0x8, R22 ;  /* 0x0000000819057824 */ /* 0x000fe200078e0216 */
[----:B------:R-:W-:Y:S01]  /*15a20*/  SHF.L.U32 R2, R28, 0x1f, RZ ;  /* 0x0000001f1c027819 */ /* 0x000fe200000006ff */
[----:B------:R-:W-:Y:S03]  /*15a30*/  BSSY B1, `(.L_x_14161) ;  /* 0x0000003000017945 */ /* 0x000fe60003800000 */
[----:B------:R-:W0:Y:S02]  /*15a40*/  SYNCS.PHASECHK.TRANS64.TRYWAIT P0, [R5+URZ+0x16840], R2 ;  /* 0x01684002050075a7 */ /* 0x000e24000800017f */
[----:B0-----:R-:W-:Y:S05]  /*15a50*/  @!P0 BRA `(.L_x_14162) ;  /* 0x0000004400bc8947 */ /* 0x001fea0003800000 */
.L_x_14257:
[----:B------:R-:W-:Y:S05]  /*15a60*/  BSYNC B1 ;  /* 0x0000000000017941 */ /* 0x000fea0003800000 */
.L_x_14161:
[----:B------:R-:W1:Y:S01]  /*15a70*/  S2R R8, SR_TID.X ;  /* 0x0000000000087919 */ /* 0x000e620000002100 */
[----:B------:R-:W-:Y:S01]  /*15a80*/  SHF.R.S32.HI R21, RZ, 0x1f, R0 ;  /* 0x0000001fff157819 */ /* 0x000fe20000011400 */
[----:B------:R-:W-:Y:S01]  /*15a90*/  ULDC.64 UR4, c[0x0][0x300] ;  /* 0x0000c00000047ab9 */ /* 0x000fe20000000a00 */
[----:B------:R-:W-:Y:S01]  /*15aa0*/  ULDC.64 UR6, c[0x0][0x2e8] ;  /* 0x0000ba0000067ab9 */ /* 0x000fe20000000a00 */
[----:B0-----:R-:W-:Y:S01]  /*15ab0*/  IMAD.WIDE.U32 R2, R0, UR4, RZ ;  /* 0x0000000400027c25 */ /* 0x001fe2000f8e00ff */
[----:B------:R-:W-:-:S03]  /*15ac0*/  LOP3.LUT P2, RZ, R23, 0x1, RZ, 0xc0, !PT ;  /* 0x0000000117ff7812 */ /* 0x000fc6000784c0ff */
        /* <DEDUP_REMOVED lines=16> */
[C---:B------:R-:W-:Y:S02]  /*15bd0*/  LEA R8, P0, R2.reuse, UR6, 0x1 ;  /* 0x0000000602087c11 */ /* 0x040fe4000f8008ff */
[----:B------:R-:W-:Y:S02]  /*15be0*/  LOP3.LUT R9, R9, 0x200, R11, 0xf8, !PT ;  /* 0x0000020009097812 */ /* 0x000fe400078ef80b */
[----:B------:R-:W-:-:S03]  /*15bf0*/  LEA.HI.X R10, R2, UR7, R10, 0x1, P0 ;  /* 0x00000007020a7c11 */ /* 0x000fc600080f0c0a */
[----:B------:R-:W-:Y:S01]  /*15c00*/  IMAD R9, R25, 0x2000, R9 ;  /* 0x0000200019097824 */ /* 0x000fe200078e0209 */
[----:B------:R-:W-:Y:S06]  /*15c10*/  BRA.DIV UR4, `(.L_x_14163) ;  /* 0x0000004604607947 */ /* 0x000fec000b800000 */
        /* <DEDUP_REMOVED lines=40> */
.L_x_14275:
        /* <DEDUP_REMOVED lines=8> */
.L_x_14164:
        /* <DEDUP_REMOVED lines=11> */
.L_x_14165:
[----:B------:R1:W-:Y:S01]  /*15fd0*/  SYNCS.ARRIVE.TRANS64.A1T0 RZ, [R5+URZ+0x16830], RZ ;  /* 0x016830ff05ff79a7 */ /* 0x0003e2000810003f */
[----:B------:R-:W-:Y:S05]  /*15fe0*/  @!P3 BRA `(.L_x_14166) ;  /* 0x000000000004b947 */ /* 0x000fea0003800000 */
[----:B------:R-:W-:Y:S01]  /*15ff0*/  BPT.TRAP 0x1 ;  /* 0x000000040000795c */ /* 0x000fe20000300000 */
.L_x_14166:
[----:B------:R-:W-:Y:S01]  /*16000*/  SHF.L.U32 R2, R20, 0x1f, RZ ;  /* 0x0000001f14027819 */ /* 0x000fe200000006ff */
[----:B-1----:R-:W-:Y:S01]  /*16010*/  IMAD R5, R6, 0x8, R22 ;  /* 0x0000000806057824 */ /* 0x002fe200078e0216 */
[----:B------:R-:W-:Y:S03]  /*16020*/  BSSY B1, `(.L_x_14167) ;  /* 0x0000003000017945 */ /* 0x000fe60003800000 */
[----:B------:R-:W1:Y:S02]  /*16030*/  SYNCS.PHASECHK.TRANS64.TRYWAIT P0, [R5+URZ+0x16860], R2 ;  /* 0x01686002050075a7 */ /* 0x000e64000800017f */
[----:B-1----:R-:W-:Y:S05]  /*16040*/  @!P0 BRA `(.L_x_14168) ;  /* 0x0000004800848947 */ /* 0x002fea0003800000 */
.L_x_14276:
[----:B------:R-:W-:Y:S05]  /*16050*/  BSYNC B1 ;  /* 0x0000000000017941 */ /* 0x000fea0003800000 */
.L_x_14167:
        /* <DEDUP_REMOVED lines=61> */
.L_x_14294:
        /* <DEDUP_REMOVED lines=25> */
.L_x_14170:
        /* <DEDUP_REMOVED lines=11> */
.L_x_14171:
[----:B------:R-:W2:Y:S01]  /*16670*/  LDL R0, [R1+0x10] ;  /* 0x0000100001007983 */ /* 0x000ea20000100800 */
[----:B------:R3:W-:Y:S01]  /*16680*/  SYNCS.ARRIVE.TRANS64.A1T0 RZ, [R5+URZ+0x16850], RZ ;  /* 0x016850ff05ff79a7 */ /* 0x0007e2000810003f */
[C---:B------:R-:W-:Y:S02]  /*16690*/  VIADD R7, R26.reuse, 0xffffffff ;  /* 0xffffffff1a077836 */ /* 0x040fe40000000000 */
[----:B------:R3:W-:Y:S01]  /*166a0*/  STL [R1], R26 ;  /* 0x0000001a01007387 */ /* 0x0007e20000100800 */
[----:B------:R-:W-:Y:S02]  /*166b0*/  IMAD.MOV.U32 R6, RZ, RZ, R25 ;  /* 0x000000ffff067224 */ /* 0x000fe400078e0019 */
[----:B------:R-:W-:Y:S01]  /*166c0*/  IMAD.MOV.U32 R20, RZ, RZ, R28 ;  /* 0x000000ffff147224 */ /* 0x000fe200078e001c */
[----:B--2---:R-:W-:-:S13]  /*166d0*/  ISETP.GT.AND P0, PT, R26, R0, PT ;  /* 0x000000001a00720c */ /* 0x004fda0003f04270 */
[----:B---3--:R-:W-:Y:S05]  /*166e0*/  @P0 BRA `(.L_x_14172) ;  /* 0xfffffff000200947 */ /* 0x008fea000383ffff */
.L_x_14159:
[----:B------:R-:W-:Y:S05]  /*166f0*/  BSYNC B0 ;  /* 0x0000000000007941 */ /* 0x000fea0003800000 */
.L_x_14158:
        /* <DEDUP_REMOVED lines=17> */
.L_x_14174:
[----:B------:R-:W-:Y:S05]  /*16810*/  BSYNC B0 ;  /* 0x0000000000007941 */ /* 0x000fea0003800000 */
.L_x_14173:
[----:B------:R-:W-:-:S05]  /*16820*/  IMAD.U32 R0, RZ, RZ, UR37 ;  /* 0x00000025ff007e24 */ /* 0x000fca000f8e00ff */
[----:B------:R-:W-:-:S13]  /*16830*/  ISETP.NE.AND P0, PT, R0, 0x3, PT ;  /* 0x000000030000780c */ /* 0x000fda0003f05270 */
[----:B------:R-:W-:Y:S05]  /*16840*/  @!P0 BRA `(.L_x_14175) ;  /* 0x0000000000048947 */ /* 0x000fea0003800000 */
[----:B------:R-:W-:Y:S01]  /*16850*/  BPT.TRAP 0x1 ;  /* 0x000000040000795c */ /* 0x000fe20000300000 */
.L_x_14175:
[----:B------:R-:W2:Y:S01]  /*16860*/  LDL.LU R2, [R1+0xc] ;  /* 0x00000c0001027983 */ /* 0x000ea20000300800 */
[----:B------:R-:W-:Y:S01]  /*16870*/  IMAD R0, R25, 0x8, R22 ;  /* 0x0000000819007824 */ /* 0x000fe200078e0216 */
[----:B0-----:R-:W-:Y:S01]  /*16880*/  SHF.L.U32 R3, R28, 0x1f, RZ ;  /* 0x0000001f1c037819 */ /* 0x001fe200000006ff */
[----:B------:R-:W-:Y:S03]  /*16890*/  BSSY B0, `(.L_x_14176) ;  /* 0x0000004000007945 */ /* 0x000fe60003800000 */
[----:B------:R-:W0:Y:S01]  /*168a0*/  SYNCS.PHASECHK.TRANS64.TRYWAIT P0, [R0+URZ+0x16860], R3 ;  /* 0x01686003000075a7 */ /* 0x000e22000800017f */
[----:B--2---:R-:W-:Y:S01]  /*168b0*/  IMAD R6, R26, -0x80, R2 ;  /* 0xffffff801a067824 */ /* 0x004fe200078e0202 */
[----:B0-----:R-:W-:Y:S06]  /*168c0*/  @!P0 BRA `(.L_x_14177) ;  /* 0x0000004800c08947 */ /* 0x001fec0003800000 */
.L_x_14295:
[----:B------:R-:W-:Y:S05]  /*168d0*/  BSYNC B0 ;  /* 0x0000000000007941 */ /* 0x000fea0003800000 */
.L_x_14176:
[----:B------:R-:W1:Y:S01]  /*168e0*/  S2R R2, SR_TID.X ;  /* 0x0000000000027919 */ /* 0x000e620000002100 */
[----:B------:R-:W-:Y:S01]  /*168f0*/  UMOV UR4, 0xffffffff ;  /* 0xffffffff00047882 */ /* 0x000fe20000000000 */
[----:B------:R-:W2:Y:S01]  /*16900*/  S2R R7, SR_TID.X ;  /* 0x0000000000077919 */ /* 0x000ea20000002100 */
[----:B-1----:R-:W-:Y:S01]  /*16910*/  LOP3.LUT R5, R2, 0x7f, RZ, 0xc0, !PT ;  /* 0x0000007f02057812 */ /* 0x002fe200078ec0ff */
        /* <DEDUP_REMOVED lines=15> */
[----:B------:R-:W-:Y:S01]  /*16a10*/  ISETP.LT.OR P1, PT, R6, 0x1, P0 ;  /* 0x000000010600780c */ /* 0x000fe20000721670 */
[----:B------:R-:W2:Y:S04]  /*16a20*/  SHFL.IDX PT, R9, R17, 0x1, 0x181f ;  /* 0x00381f0011097f89 */ /* 0x000ea800000e0000 */
[----:B------:R-:W3:Y:S04]  /*16a30*/  SHFL.IDX PT, R7, R18, 0x1, 0x181f ;  /* 0x00381f0012077f89 */ /* 0x000ee800000e0000 */
[----:B------:R-:W4:Y:S04]  /*16a40*/  SHFL.IDX PT, R10, R17, 0x2, 0x181f ;  /* 0x00581f00110a7f89 */ /* 0x000f2800000e0000 */
[----:B------:R-:W5:Y:S01]  /*16a50*/  SHFL.IDX PT, R8, R18, 0x2, 0x181f ;  /* 0x00581f0012087f89 */ /* 0x000f6200000e0000 */
[----:B-1----:R-:W-:-:S03]  /*16a60*/  IADD3 R2, P2, R14, R5, RZ ;  /* 0x000000050e027210 */ /* 0x002fc60007f5e0ff */
[----:B------:R-:W-:Y:S02]  /*16a70*/  SHFL.IDX PT, R14, R17, 0x6, 0x181f ;  /* 0x00d81f00110e7f89 */ /* 0x000fe400000e0000 */
[----:B0-----:R-:W-:-:S05]  /*16a80*/  IMAD.X R3, RZ, RZ, R3, P2 ;  /* 0x000000ffff037224 */ /* 0x001fca00010e0603 */
        /* <DEDUP_REMOVED lines=20> */
[----:B--2---:R-:W-:-:S05]  /*16bd0*/  IADD3 R2, P2, R10, R5, RZ ;  /* 0x000000050a027210 */ /* 0x004fca0007f5e0ff */
[----:B---3--:R-:W-:Y:S02]  /*16be0*/  IMAD.X R3, RZ, RZ, R8, P2 ;  /* 0x000000ffff037224 */ /* 0x008fe400010e0608 */
[----:B------:R-:W2:Y:S04]  /*16bf0*/  SHFL.IDX PT, R8, R18, 0x6, 0x181f ;  /* 0x00d81f0012087f89 */ /* 0x000ea800000e0000 */
[----:B------:R0:W-:Y:S01]  /*16c00*/  LDGSTS.E.BYPASS.LTC128B.128 [R4+0x2400], desc[UR54][R2.64], !P1 ;  /* 0x0240000002047fae */ /* 0x0001e2000c901d76 */
[----:B------:R-:W-:-:S03]  /*16c10*/  ISETP.LT.OR P1, PT, R6, 0x51, P0 ;  /* 0x000000510600780c */ /* 0x000fc60000721670 */
[----:B------:R-:W3:Y:S01]  /*16c20*/  SHFL.IDX PT, R18, R18, 0x7, 0x181f ;  /* 0x00f81f0012127f89 */ /* 0x000ee200000e0000 */
[----:B0-----:R-:W-:-:S05]  /*16c30*/  IADD3 R2, P2, R9, R5, RZ ;  /* 0x0000000509027210 */ /* 0x001fca0007f5e0ff */
[----:B-1----:R-:W-:-:S05]  /*16c40*/  IMAD.X R3, RZ, RZ, R7, P2 ;  /* 0x000000ffff037224 */ /* 0x002fca00010e0607 */
[----:B------:R0:W-:Y:S01]  /*16c50*/  LDGSTS.E.BYPASS.LTC128B.128 [R4+0x2c00], desc[UR54][R2.64], !P1 ;  /* 0x02c0000002047fae */ /* 0x0001e2000c901d76 */
[----:B------:R-:W-:Y:S02]  /*16c60*/  ISETP.LT.OR P1, PT, R6, 0x61, P0 ;  /* 0x000000610600780c */ /* 0x000fe40000721670 */
[----:B0-----:R-:W-:Y:S02]  /*16c70*/  IADD3 R2, P2, R14, R5, RZ ;  /* 0x000000050e027210 */ /* 0x001fe40007f5e0ff */
[----:B------:R0:W1:Y:S03]  /*16c80*/  SHFL.IDX PT, R14, R17, 0x7, 0x181f ;  /* 0x00f81f00110e7f89 */ /* 0x00006600000e0000 */
[----:B--2---:R-:W-:-:S06]  /*16c90*/  IMAD.X R3, RZ, RZ, R8, P2 ;  /* 0x000000ffff037224 */ /* 0x004fcc00010e0608 */
[----:B---3--:R0:W-:Y:S02]  /*16ca0*/  LDGSTS.E.BYPASS.LTC128B.128 [R4+0x3400], desc[UR54][R2.64], !P1 ;  /* 0x0340000002047fae */ /* 0x0081e4000c901d76 */
.L_x_14313:
[----:B------:R-:W-:Y:S02]  /*16cb0*/  ISETP.LT.OR P0, PT, R6, 0x71, P0 ;  /* 0x000000710600780c */ /* 0x000fe40000701670 */
[----:B01----:R-:W-:-:S05]  /*16cc0*/  IADD3 R2, P1, R14, R5, RZ ;  /* 0x000000050e027210 */ /* 0x003fca0007f3e0ff */
[----:B------:R-:W-:-:S06]  /*16cd0*/  IMAD.X R3, RZ, RZ, R18, P1 ;  /* 0x000000ffff037224 */ /* 0x000fcc00008e0612 */
[----:B------:R-:W-:Y:S01]  /*16ce0*/  @!PT LDS RZ, [RZ] ;  /* 0x00000000fffff984 */ /* 0x000fe20000000800 */
[----:B------:R-:W-:Y:S01]  /*16cf0*/  @!PT LDS RZ, [RZ] ;  /* 0x00000000fffff984 */ /* 0x000fe20000000800 */
[----:B------:R-:W-:Y:S01]  /*16d00*/  @!PT LDS RZ, [RZ] ;  /* 0x00000000fffff984 */ /* 0x000fe20000000800 */
[----:B------:R0:W-:Y:S01]  /*16d10*/  LDGSTS.E.BYPASS.LTC128B.128 [R4+0x3c00], desc[UR54][R2.64], !P0 ;  /* 0x03c0000002047fae */ /* 0x0001e2000c101d76 */
[----:B------:R-:W-:Y:S01]  /*16d20*/  PLOP3.LUT P0, PT, PT, PT, PT, 0x80, 0x0 ;  /* 0x000000000000781c */ /* 0x000fe20003f0f070 */
[----:B------:R-:W-:-:S12]  /*16d30*/  NOP ;  /* 0x0000000000007918 */ /* 0x000fd80000000000 */
.L_x_14179:
        /* <DEDUP_REMOVED lines=11> */
.L_x_14180:
[----:B------:R0:W-:Y:S01]  /*16df0*/  SYNCS.ARRIVE.TRANS64.A1T0 RZ, [R0+URZ+0x16850], RZ ;  /* 0x016850ff00ff79a7 */ /* 0x0001e2000810003f */
[----:B------:R-:W-:-:S05]  /*16e00*/  VIADD R25, R25, 0x1 ;  /* 0x0000000119197836 */ /* 0x000fca0000000000 */
[----:B------:R-:W-:-:S04]  /*16e10*/  ISETP.NE.AND P0, PT, R25, 0x2, PT ;  /* 0x000000021900780c */ /* 0x000fc80003f05270 */
[----:B------:R-:W-:Y:S02]  /*16e20*/  SEL R3, RZ, 0x1, P0 ;  /* 0x00000001ff037807 */ /* 0x000fe40000000000 */
[----:B------:R-:W-:Y:S02]  /*16e30*/  SEL R25, R25, RZ, P0 ;  /* 0x000000ff19197207 */ /* 0x000fe40000000000 */
[----:B0-----:R-:W-:-:S07]  /*16e40*/  LOP3.LUT R28, R28, R3, RZ, 0x3c, !PT ;  /* 0x000000031c1c7212 */ /* 0x001fce00078e3cff */
.L_x_14139:
[----:B------:R-:W-:Y:S05]  /*16e50*/  BSYNC B7 ;  /* 0x0000000000077941 */ /* 0x000fea0003800000 */
.L_x_14137:
        /* <DEDUP_REMOVED lines=11> */
.L_x_14181:
        /* <DEDUP_REMOVED lines=43> */
.L_x_14323:
[----:B------:R-:W-:Y:S02]  /*171c0*/  ULDC UR4, c[0x0][0xc38] ;  /* 0x00030e0000047ab9 */ /* 0x000fe40000000800 */
[----:B------:R-:W-:-:S04]  /*171d0*/  IMAD.U32 R4, RZ, RZ, UR4 ;  /* 0x00000004ff047e24 */ /* 0x000fc8000f8e00ff */
[----:B-1----:R-:W-:-:S04]  /*171e0*/  IMAD R3, R14, R4, RZ ;  /* 0x000000040e037224 */ /* 0x002fc800078e02ff */
[----:B------:R-:W-:-:S05]  /*171f0*/  IMAD.IADD R6, R6, 0x1, R3 ;  /* 0x0000000106067824 */ /* 0x000fca00078e0203 */
[----:B------:R-:W-:-:S13]  /*17200*/  ISETP.GT.AND P6, PT, R6, R0, PT ;  /* 0x000000000600720c */ /* 0x000fda0003fc4270 */
[----:B------:R-:W-:Y:S05]  /*17210*/  @P6 BRA `(.L_x_14184) ;  /* 0x0000000000a46947 */ /* 0x000fea0003800000 */
.L_x_14187:
        /* <DEDUP_REMOVED lines=35> */
.L_x_14331:
[----:B------:R-:W-:Y:S02]  /*17450*/  ULDC UR4, c[0x0][0xc38] ;  /* 0x00030e0000047ab9 */ /* 0x000fe40000000800 */
[----:B------:R-:W-:-:S04]  /*17460*/  IMAD.U32 R4, RZ, RZ, UR4 ;  /* 0x00000004ff047e24 */ /* 0x000fc8000f8e00ff */
[----:B-1----:R-:W-:-:S04]  /*17470*/  IMAD R3, R14, R4, RZ ;  /* 0x000000040e037224 */ /* 0x002fc800078e02ff */
[----:B------:R-:W-:-:S05]  /*17480*/  IMAD.IADD R6, R3, 0x1, R6 ;  /* 0x0000000103067824 */ /* 0x000fca00078e0206 */
[----:B------:R-:W-:-:S13]  /*17490*/  ISETP.GT.AND P6, PT, R6, R0, PT ;  /* 0x000000000600720c */ /* 0x000fda0003fc4270 */
[----:B------:R-:W-:Y:S05]  /*174a0*/  @!P6 BRA `(.L_x_14187) ;  /* 0xfffffffc005ce947 */ /* 0x000fea000383ffff */
.L_x_14184:
        /* <DEDUP_REMOVED lines=10> */
.L_x_14336:
[----:B------:R-:W-:-:S13]  /*17550*/  ISETP.NE.AND P0, PT, R3, RZ, PT ;  /* 0x000000ff0300720c */ /* 0x000fda0003f05270 */
[----:B------:R-:W-:Y:S05]  /*17560*/  @!P0 BRA `(.L_x_14189) ;  /* 0x0000000000108947 */ /* 0x000fea0003800000 */
[----:B------:R-:W-:Y:S01]  /*17570*/  UMOV UR4, 0xffffffff ;  /* 0xffffffff00047882 */ /* 0x000fe20000000000 */
[----:B------:R-:W-:Y:S02]  /*17580*/  VIADD R12, R7, 0xffffffff ;  /* 0xffffffff070c7836 */ /* 0x000fe40000000000 */
[----:B------:R-:W-:Y:S05]  /*17590*/  BRA.DIV UR4, `(.L_x_14190) ;  /* 0x0000005204387947 */ /* 0x000fea000b800000 */
[----:B------:R4:W0:Y:S02]  /*175a0*/  SHFL.IDX PT, R16, R2, R12, 0x1f ;  /* 0x00001f0c02107589 */ /* 0x00082400000e0000 */
.L_x_14189:
        /* <DEDUP_REMOVED lines=10> */
[----:B0-----:R-:W-:-:S06]  /*17650*/  VIADD R3, R7, 0xffffffe ;  /* 0x0ffffffe07037836 */ /* 0x001fcc0000000000 */
[----:B------:R-:W0:Y:S02]  /*17660*/  F2I.FTZ.U32.TRUNC.NTZ R3, R3 ;  /* 0x0000000300037305 */ /* 0x000e24000021f000 */
[----:B0-----:R-:W-:-:S04]  /*17670*/  IMAD.MOV R9, RZ, RZ, -R3 ;  /* 0x000000ffff097224 */ /* 0x001fc800078e0a03 */
[----:B------:R-:W-:-:S04]  /*17680*/  IMAD R9, R9, R4, RZ ;  /* 0x0000000409097224 */ /* 0x000fc800078e02ff */
[----:B------:R-:W-:Y:S01]  /*17690*/  IMAD.HI.U32 R8, R3, R9, R2 ;  /* 0x0000000903087227 */ /* 0x000fe200078e0002 */
[----:B------:R-:W-:Y:S01]  /*176a0*/  IABS R9, R0 ;  /* 0x0000000000097213 */ /* 0x000fe20000000000 */
[----:B------:R-:W0:Y:S01]  /*176b0*/  MUFU.RCP R2, R10 ;  /* 0x0000000a00027308 */ /* 0x000e220000001000 */
[----:B------:R-:W-:-:S03]  /*176c0*/  IABS R3, R17 ;  /* 0x0000001100037213 */ /* 0x000fc60000000000 */
[----:B------:R-:W-:-:S04]  /*176d0*/  IMAD.HI.U32 R7, R8, R9, RZ ;  /* 0x0000000908077227 */ /* 0x000fc800078e00ff */
[----:B------:R-:W-:-:S04]  /*176e0*/  IMAD.MOV R12, RZ, RZ, -R3 ;  /* 0x000000ffff0c7224 */ /* 0x000fc800078e0a03 */
[----:B------:R-:W-:Y:S02]  /*176f0*/  IMAD R9, R7, R12, R9 ;  /* 0x0000000c07097224 */ /* 0x000fe400078e0209 */
[----:B0-----:R-:W-:-:S03]  /*17700*/  VIADD R3, R2, 0xffffffe ;  /* 0x0ffffffe02037836 */ /* 0x001fc60000000000 */
[----:B------:R-:W-:Y:S01]  /*17710*/  ISETP.GT.U32.AND P1, PT, R4, R9, PT ;  /* 0x000000090400720c */ /* 0x000fe20003f24070 */
[----:B------:R-:W-:Y:S02]  /*17720*/  IMAD.MOV.U32 R2, RZ, RZ, RZ ;  /* 0x000000ffff027224 */ /* 0x000fe400078e00ff */
[----:B------:R-:W0:Y:S10]  /*17730*/  F2I.FTZ.U32.TRUNC.NTZ R3, R3 ;  /* 0x0000000300037305 */ /* 0x000e34000021f000 */
[----:B------:R-:W-:-:S02]  /*17740*/  @!P1 IMAD.IADD R9, R9, 0x1, -R4 ;  /* 0x0000000109099824 */ /* 0x000fc400078e0a04 */
[----:B------:R-:W-:Y:S01]  /*17750*/  @!P1 VIADD R7, R7, 0x1 ;  /* 0x0000000107079836 */ /* 0x000fe20000000000 */
[----:B------:R-:W-:Y:S02]  /*17760*/  ISETP.NE.AND P1, PT, R17, RZ, PT ;  /* 0x000000ff1100720c */ /* 0x000fe40003f25270 */
[----:B------:R-:W-:Y:S01]  /*17770*/  ISETP.GE.U32.AND P0, PT, R9, R4, PT ;  /* 0x000000040900720c */ /* 0x000fe20003f06070 */
[----:B0-----:R-:W-:-:S04]  /*17780*/  IMAD.MOV R9, RZ, RZ, -R3 ;  /* 0x000000ffff097224 */ /* 0x001fc800078e0a03 */
[----:B------:R-:W-:-:S04]  /*17790*/  IMAD R9, R9, R6, RZ ;  /* 0x0000000609097224 */ /* 0x000fc800078e02ff */
[----:B------:R-:W-:Y:S01]  /*177a0*/  IMAD.HI.U32 R4, R3, R9, R2 ;  /* 0x0000000903047227 */ /* 0x000fe200078e0002 */
[----:B------:R-:W-:-:S03]  /*177b0*/  LOP3.LUT R2, R0, R17, RZ, 0x3c, !PT ;  /* 0x0000001100027212 */ /* 0x000fc600078e3cff */
[----:B------:R-:W-:Y:S01]  /*177c0*/  @P0 VIADD R7, R7, 0x1 ;  /* 0x0000000107070836 */ /* 0x000fe20000000000 */
[----:B------:R-:W-:Y:S02]  /*177d0*/  ISETP.GE.AND P2, PT, R2, RZ, PT ;  /* 0x000000ff0200720c */ /* 0x000fe40003f46270 */
[----:B------:R-:W-:-:S05]  /*177e0*/  IABS R2, R5 ;  /* 0x0000000500027213 */ /* 0x000fca0000000000 */
[----:B------:R-:W-:-:S06]  /*177f0*/  IMAD.MOV R2, RZ, RZ, -R2 ;  /* 0x000000ffff027224 */ /* 0x000fcc00078e0a02 */
        /* <DEDUP_REMOVED lines=12> */
[----:B------:R-:W-:-:S04]  /*178c0*/  IMAD.MOV R3, RZ, RZ, -R7 ;  /* 0x000000ffff037224 */ /* 0x000fc800078e0a07 */
[----:B------:R-:W-:-:S08]  /*178d0*/  IMAD R3, R17, R3, R0 ;  /* 0x0000000311037224 */ /* 0x000fd000078e0200 */
        /* <DEDUP_REMOVED lines=8> */
.L_x_14191:
        /* <DEDUP_REMOVED lines=32> */
[----:B------:R-:W-:-:S04]  /*17b60*/  VIADDMNMX R4, R3, R4, R6, PT ;  /* 0x0000000403047246 */ /* 0x000fc80003800106 */
[----:B------:R-:W-:-:S04]  /*17b70*/  IABS R6, R4 ;  /* 0x0000000400067213 */ /* 0x000fc80000000000 */
[----:B------:R-:W0:Y:S08]  /*17b80*/  I2F.RP R8, R6 ;  /* 0x0000000600087306 */ /* 0x000e300000209400 */
[----:B0-----:R-:W0:Y:S02]  /*17b90*/  MUFU.RCP R8, R8 ;  /* 0x0000000800087308 */ /* 0x001e240000001000 */
[----:B0-----:R-:W-:Y:S01]  /*17ba0*/  VIADD R2, R8, 0xffffffe ;  /* 0x0ffffffe08027836 */ /* 0x001fe20000000000 */
[----:B------:R-:W-:-:S05]  /*17bb0*/  IABS R8, R0 ;  /* 0x0000000000087213 */ /* 0x000fca0000000000 */
[----:B------:R0:W1:Y:S02]  /*17bc0*/  F2I.FTZ.U32.TRUNC.NTZ R3, R2 ;  /* 0x0000000200037305 */ /* 0x000064000021f000 */
[----:B0-----:R-:W-:Y:S02]  /*17bd0*/  IMAD.MOV.U32 R2, RZ, RZ, RZ ;  /* 0x000000ffff027224 */ /* 0x001fe400078e00ff */
[----:B-1----:R-:W-:-:S04]  /*17be0*/  IMAD.MOV R5, RZ, RZ, -R3 ;  /* 0x000000ffff057224 */ /* 0x002fc800078e0a03 */
[----:B------:R-:W-:-:S04]  /*17bf0*/  IMAD R5, R5, R6, RZ ;  /* 0x0000000605057224 */ /* 0x000fc800078e02ff */
[----:B------:R-:W-:Y:S01]  /*17c00*/  IMAD.HI.U32 R3, R3, R5, R2 ;  /* 0x0000000503037227 */ /* 0x000fe200078e0002 */
[-C--:B------:R-:W-:Y:S02]  /*17c10*/  IABS R5, R4.reuse ;  /* 0x0000000400057213 */ /* 0x080fe40000000000 */
[----:B------:R-:W-:Y:S02]  /*17c20*/  LOP3.LUT R2, R0, R4, RZ, 0x3c, !PT ;  /* 0x0000000400027212 */ /* 0x000fe400078e3cff */
[----:B------:R-:W-:Y:S01]  /*17c30*/  IADD3 R0, R7, 0x1000000, R0 ;  /* 0x0100000007007810 */ /* 0x000fe20007ffe000 */
[----:B------:R-:W-:Y:S01]  /*17c40*/  IMAD.MOV R5, RZ, RZ, -R5 ;  /* 0x000000ffff057224 */ /* 0x000fe200078e0a05 */
[----:B------:R-:W-:Y:S01]  /*17c50*/  ISETP.GE.AND P2, PT, R2, RZ, PT ;  /* 0x000000ff0200720c */ /* 0x000fe20003f46270 */
        /* <DEDUP_REMOVED lines=12> */
.L_x_14192:
[----:B------:R-:W-:-:S05]  /*17d20*/  LOP3.LUT R0, RZ, R3, RZ, 0x33, !PT ;  /* 0x00000003ff007212 */ /* 0x000fca00078e33ff */
[----:B------:R-:W-:Y:S01]  /*17d30*/  IMAD.IADD R17, R17, 0x1, R0 ;  /* 0x0000000111117824 */ /* 0x000fe200078e0200 */
[----:B------:R-:W-:Y:S06]  /*17d40*/  BRA `(.L_x_14193) ;  /* 0x00000000001c7947 */ /* 0x000fec0003800000 */
.L_x_14185:
[----:B------:R-:W-:Y:S01]  /*17d50*/  UMOV UR4, URZ ;  /* 0x0000003f00047c82 */ /* 0x000fe20008000000 */
[----:B------:R-:W-:Y:S01]  /*17d60*/  UMOV UR5, URZ ;  /* 0x0000003f00057c82 */ /* 0x000fe20008000000 */
[----:B------:R-:W-:Y:S01]  /*17d70*/  ULDC UR6, c[0x0][0xc3c] ;  /* 0x00030f0000067ab9 */ /* 0x000fe20000000800 */
[----:B------:R-:W-:Y:S02]  /*17d80*/  IMAD.MOV.U32 R16, RZ, RZ, R0 ;  /* 0x000000ffff107224 */ /* 0x000fe400078e0000 */
[----:B------:R-:W-:Y:S02]  /*17d90*/  IMAD.U32 R17, RZ, RZ, UR4 ;  /* 0x00000004ff117e24 */ /* 0x000fe4000f8e00ff */
[----:B------:R-:W-:Y:S02]  /*17da0*/  IMAD.U32 R18, RZ, RZ, UR5 ;  /* 0x00000005ff127e24 */ /* 0x000fe4000f8e00ff */
[----:B------:R-:W-:-:S07]  /*17db0*/  IMAD.U32 R19, RZ, RZ, UR6 ;  /* 0x00000006ff137e24 */ /* 0x000fce000f8e00ff */
.L_x_14193:
        /* <DEDUP_REMOVED lines=10> */
.L_x_14182:
[----:B------:R-:W-:Y:S02]  /*17e60*/  ULDC UR4, c[0x0][0xc3c] ;  /* 0x00030f0000047ab9 */ /* 0x000fe40000000800 */
[----:B--2---:R-:W-:-:S13]  /*17e70*/  ISETP.GE.AND P0, PT, R19, UR4, PT ;  /* 0x0000000413007c0c */ /* 0x004fda000bf06270 */
[----:B------:R-:W-:Y:S05]  /*17e80*/  @!P0 BRA `(.L_x_14194) ;  /* 0xffffffa800fc8947 */ /* 0x000fea000383ffff */
[----:B------:R-:W-:Y:S05]  /*17e90*/  BSYNC B8 ;  /* 0x0000000000087941 */ /* 0x000fea0003800000 */
.L_x_14123:
        /* <DEDUP_REMOVED lines=12> */
.L_x_14339:
[----:B------:R-:W-:Y:S05]  /*17f60*/  BSYNC B0 ;  /* 0x0000000000007941 */ /* 0x000fea0003800000 */
.L_x_14195:
[----:B------:R-:W-:-:S03]  /*17f70*/  UMOV UR4, 0xffffffff ;  /* 0xffffffff00047882 */ /* 0x000fc60000000000 */
[----:B------:R-:W-:Y:S05]  /*17f80*/  BRA.DIV UR4, `(.L_x_14197) ;  /* 0x0000004604f87947 */ /* 0x000fea000b800000 */
[----:B0-----:R-:W0:Y:S02]  /*17f90*/  S2R R0, SR_TID.X ;  /* 0x0000000000007919 */ /* 0x001e240000002100 */
[----:B0-----:R-:W-:-:S04]  /*17fa0*/  SHF.R.U32.HI R0, RZ, 0x5, R0 ;  /* 0x00000005ff007819 */ /* 0x001fc80000011600 */
[----:B------:R-:W-:-:S05]  /*17fb0*/  LOP3.LUT R0, R0, 0x3, RZ, 0xc0, !PT ;  /* 0x0000000300007812 */ /* 0x000fca00078ec0ff */
[----:B------:R0:W2:Y:S02]  /*17fc0*/  SHFL.IDX PT, R14, R0, RZ, 0x1f ;  /* 0x00001fff000e7589 */ /* 0x0000a400000e0000 */
.L_x_14342:
[----:B--2---:R-:W-:Y:S01]  /*17fd0*/  ISETP.NE.AND P0, PT, R14, RZ, PT ;  /* 0x000000ff0e00720c */ /* 0x004fe20003f05270 */
[----:B------:R-:W-:-:S12]  /*17fe0*/  BSSY B0, `(.L_x_14198) ;  /* 0x0000024000007945 */ /* 0x000fd80003800000 */
[----:B------:R-:W-:Y:S05]  /*17ff0*/  @P0 BRA `(.L_x_14199) ;  /* 0x0000000000880947 */ /* 0x000fea0003800000 */
[----:B------:R-:W-:-:S03]  /*18000*/  UMOV UR4, 0xffffffff ;  /* 0xffffffff00047882 */ /* 0x000fc60000000000 */
[----:B------:R-:W-:Y:S05]  /*18010*/  BRA.DIV UR4, `(.L_x_14200) ;  /* 0x0000004a04087947 */ /* 0x000fea000b800000 */
[----:B------:R-:W-:-:S13]  /*18020*/  ELECT P6, URZ, PT ;  /* 0x00000000003f782f */ /* 0x000fda00038c0000 */
.L_x_14345:
[----:B------:R-:W-:Y:S05]  /*18030*/  @!P6 BRA `(.L_x_14199) ;  /* 0x000000000078e947 */ /* 0x000fea0003800000 */
[----:B------:R-:W-:-:S06]  /*18040*/  ULOP3.LUT UR4, UR36, 0x2, URZ, 0xfc, !UPT ;  /* 0x0000000224047892 */ /* 0x000fcc000f8efc3f */
[----:B0-----:R-:W-:-:S05]  /*18050*/  IMAD.U32 R0, RZ, RZ, UR4 ;  /* 0x00000004ff007e24 */ /* 0x001fca000f8e00ff */
[----:B------:R-:W-:-:S13]  /*18060*/  ISETP.NE.AND P0, PT, R0, 0x3, PT ;  /* 0x000000030000780c */ /* 0x000fda0003f05270 */
[----:B------:R-:W-:Y:S05]  /*18070*/  @!P0 BRA `(.L_x_14201) ;  /* 0x0000000000048947 */ /* 0x000fea0003800000 */
[----:B------:R-:W-:Y:S01]  /*18080*/  BPT.TRAP 0x1 ;  /* 0x000000040000795c */ /* 0x000fe20000300000 */
.L_x_14201:
[C---:B------:R-:W-:Y:S01]  /*18090*/  IMAD R5, R25.reuse, 0x8, R4 ;  /* 0x0000000819057824 */ /* 0x040fe200078e0204 */
[----:B------:R-:W-:Y:S01]  /*180a0*/  SHF.L.U32 R0, R28, 0x1f, RZ ;  /* 0x0000001f1c007819 */ /* 0x000fe200000006ff */
[----:B------:R-:W-:-:S03]  /*180b0*/  VIADD R25, R25, 0x1 ;  /* 0x0000000119197836 */ /* 0x000fc60000000000 */
[----:B------:R-:W0:Y:S02]  /*180c0*/  SYNCS.PHASECHK.TRANS64.TRYWAIT P1, [R5+URZ+0x16840], R0 ;  /* 0x01684000050075a7 */ /* 0x000e24000802017f */
[----:B------:R-:W-:-:S04]  /*180d0*/  ISETP.NE.AND P2, PT, R25, 0x2, PT ;  /* 0x000000021900780c */ /* 0x000fc80003f45270 */
[----:B------:R-:W-:Y:S01]  /*180e0*/  SEL R3, RZ, 0x1, P2 ;  /* 0x00000001ff037807 */ /* 0x000fe20001000000 */
[----:B0-----:R-:W-:Y:S08]  /*180f0*/  @!P1 BRA `(.L_x_14202) ;  /* 0x0000004400f09947 */ /* 0x001ff00003800000 */
.L_x_14346:
[----:B------:R-:W-:Y:S02]  /*18100*/  SEL R25, R25, RZ, P2 ;  /* 0x000000ff19197207 */ /* 0x000fe40001000000 */
[----:B------:R-:W-:Y:S01]  /*18110*/  LOP3.LUT R2, R28, R3, RZ, 0x3c, !PT ;  /* 0x000000031c027212 */ /* 0x000fe200078e3cff */
[----:B------:R-:W-:Y:S06]  /*18120*/  @!P0 BRA `(.L_x_14203) ;  /* 0x0000000000048947 */ /* 0x000fec0003800000 */
[----:B------:R-:W-:Y:S01]  /*18130*/  BPT.TRAP 0x1 ;  /* 0x000000040000795c */ /* 0x000fe20000300000 */
.L_x_14203:
[----:B------:R-:W-:Y:S01]  /*18140*/  IMAD R25, R25, 0x8, R4 ;  /* 0x0000000819197824 */ /* 0x000fe200078e0204 */
[----:B------:R-:W-:-:S04]  /*18150*/  SHF.L.U32 R2, R2, 0x1f, RZ ;  /* 0x0000001f02027819 */ /* 0x000fc800000006ff */
[----:B------:R-:W2:Y:S02]  /*18160*/  SYNCS.PHASECHK.TRANS64.TRYWAIT P1, [R25+URZ+0x16840], R2 ;  /* 0x01684002190075a7 */ /* 0x000ea4000802017f */
[----:B--2---:R-:W-:Y:S05]  /*18170*/  @!P1 BRA `(.L_x_14204) ;  /* 0x0000004400e49947 */ /* 0x004fea0003800000 */
.L_x_14347:
[----:B------:R-:W-:Y:S05]  /*18180*/  @!P0 BRA `(.L_x_14205) ;  /* 0x0000000000048947 */ /* 0x000fea0003800000 */
[----:B------:R-:W-:Y:S01]  /*18190*/  BPT.TRAP 0x1 ;  /* 0x000000040000795c */ /* 0x000fe20000300000 */
.L_x_14205:
[----:B------:R-:W3:Y:S02]  /*181a0*/  SYNCS.PHASECHK.TRANS64.TRYWAIT P1, [R5+URZ+0x16860], R0 ;  /* 0x01686000050075a7 */ /* 0x000ee4000802017f */
[----:B---3--:R-:W-:Y:S05]  /*181b0*/  @!P1 BRA `(.L_x_14206) ;  /* 0x0000004400e89947 */ /* 0x008fea0003800000 */
.L_x_14348:
[----:B------:R-:W-:Y:S05]  /*181c0*/  @!P0 BRA `(.L_x_14207) ;  /* 0x0000000000048947 */ /* 0x000fea0003800000 */
[----:B------:R-:W-:Y:S01]  /*181d0*/  BPT.TRAP 0x1 ;  /* 0x000000040000795c */ /* 0x000fe20000300000 */
.L_x_14207:
[----:B----4-:R4:W0:Y:S02]  /*181e0*/  SYNCS.PHASECHK.TRANS64.TRYWAIT P0, [R25+URZ+0x16860], R2 ;  /* 0x01686002190075a7 */ /* 0x010824000800017f */
[----:B0-----:R-:W-:Y:S05]  /*181f0*/  @!P0 NANOSLEEP.SYNCS 0x989680 ;  /* 0x009896800000895d */ /* 0x001fea0003900000 */
[----:B------:R-:W0:Y:S02]  /*18200*/  @!P0 SYNCS.PHASECHK.TRANS64 P0, [R25+URZ+0x16860], R2 ;  /* 0x01686002190085a7 */ /* 0x000e24000800007f */
[----:B0-----:R-:W-:Y:S05]  /*18210*/  @!P0 BRA `(.L_x_14207) ;  /* 0xfffffffc00f08947 */ /* 0x001fea000383ffff */
.L_x_14199:
[----:B------:R-:W-:Y:S05]  /*18220*/  BSYNC B0 ;  /* 0x0000000000007941 */ /* 0x000fea0003800000 */
.L_x_14198:
[----:B------:R-:W-:Y:S05]  /*18230*/  EXIT ;  /* 0x000000000000794d */ /* 0x000fea0003800000 */
.L_x_14026:
[----:B0-----:R-:W-:-:S04]  /*18240*/  IMAD.U32 R3, RZ, RZ, UR45 ;  /* 0x0000002dff037e24 */ /* 0x001fc8000f8e00ff */
[----:B------:R0:W1:Y:S03]  /*18250*/  SYNCS.PHASECHK.TRANS64.TRYWAIT P1, [R3+URZ+0x16800], R0 ;  /* 0x01680000030075a7 */ /* 0x000066000802017f */
[----:B-1----:R-:W-:Y:S05]  /*18260*/  @!P1 NANOSLEEP.SYNCS 0x989680 ;  /* 0x009896800000995d */ /* 0x002fea0003900000 */
[----:B------:R-:W1:Y:S02]  /*18270*/  @!P1 SYNCS.PHASECHK.TRANS64 P1, [R3+URZ+0x16800], R0 ;  /* 0x01680000030095a7 */ /* 0x000e64000802007f */
[----:B-1----:R-:W-:Y:S05]  /*18280*/  @!P1 BRA `(.L_x_14026) ;  /* 0xfffffffc00ec9947 */ /* 0x002fea000383ffff */
[----:B------:R-:W-:Y:S05]  /*18290*/  BRA `(.L_x_14208) ;  /* 0xfffffe9c000c7947 */ /* 0x000fea000383ffff */
.L_x_14030:
[----:B-1----:R1:W2:Y:S02]  /*182a0*/  SYNCS.PHASECHK.TRANS64.TRYWAIT P1, [R91+URZ+0x16830], R0 ;  /* 0x016830005b0075a7 */ /* 0x0022a4000802017f */
[----:B--2---:R-:W-:Y:S05]  /*182b0*/  @!P1 NANOSLEEP.SYNCS 0x989680 ;  /* 0x009896800000995d */ /* 0x004fea0003900000 */
[----:B------:R-:W2:Y:S02]  /*182c0*/  @!P1 SYNCS.PHASECHK.TRANS64 P1, [R91+URZ+0x16830], R0 ;  /* 0x016830005b0095a7 */ /* 0x000ea4000802007f */
[----:B--2---:R-:W-:Y:S05]  /*182d0*/  @!P1 BRA `(.L_x_14030) ;  /* 0xfffffffc00f09947 */ /* 0x004fea000383ffff */
[----:B------:R-:W-:Y:S05]  /*182e0*/  BRA `(.L_x_14029) ;  /* 0xfffffe9c00287947 */ /* 0x000fea000383ffff */
.L_x_14047:
[----:B-1----:R-:W-:-:S04]  /*182f0*/  IMAD.U32 R7, RZ, RZ, UR6 ;  /* 0x00000006ff077e24 */ /* 0x002fc8000f8e00ff */
[----:B------:R1:W2:Y:S03]  /*18300*/  SYNCS.PHASECHK.TRANS64.TRYWAIT P1, [R7+URZ+0x16830], R6 ;  /* 0x01683006070075a7 */ /* 0x0002a6000802017f */
[----:B--2---:R-:W-:Y:S05]  /*18310*/  @!P1 NANOSLEEP.SYNCS 0x989680 ;  /* 0x009896800000995d */ /* 0x004fea0003900000 */
[----:B------:R-:W2:Y:S02]  /*18320*/  @!P1 SYNCS.PHASECHK.TRANS64 P1, [R7+URZ+0x16830], R6 ;  /* 0x01683006070095a7 */ /* 0x000ea4000802007f */
[----:B--2---:R-:W-:Y:S05]  /*18330*/  @!P1 BRA `(.L_x_14047) ;  /* 0xfffffffc00ec9947 */ /* 0x004fea000383ffff */
[----:B------:R-:W-:Y:S05]  /*18340*/  BRA `(.L_x_14044) ;  /* 0xfffffed400b47947 */ /* 0x000fea000383ffff */
.L_x_14051:
[----:B-1----:R-:W-:-:S04]  /*18350*/  IMAD.U32 R7, RZ, RZ, UR6 ;  /* 0x00000006ff077e24 */ /* 0x002fc8000f8e00ff */
[----:B------:R1:W2:Y:S03]  /*18360*/  SYNCS.PHASECHK.TRANS64.TRYWAIT P1, [R7+URZ+0x16850], R6 ;  /* 0x01685006070075a7 */ /* 0x0002a6000802017f */
[----:B--2---:R-:W-:Y:S05]  /*18370*/  @!P1 NANOSLEEP.SYNCS 0x989680 ;  /* 0x009896800000995d */ /* 0x004fea0003900000 */
[----:B------:R-:W2:Y:S02]  /*18380*/  @!P1 SYNCS.PHASECHK.TRANS64 P1, [R7+URZ+0x16850], R6 ;  /* 0x01685006070095a7 */ /* 0x000ea4000802007f */
[----:B--2---:R-:W-:Y:S05]  /*18390*/  @!P1 BRA `(.L_x_14051) ;  /* 0xfffffffc00ec9947 */ /* 0x004fea000383ffff */
[----:B------:R-:W-:Y:S05]  /*183a0*/  BRA `(.L_x_14048) ;  /* 0xfffffed800387947 */ /* 0x000fea000383ffff */
.L_x_14070:
[----:B-1----:R-:W-:-:S04]  /*183b0*/  IMAD.U32 R7, RZ, RZ, UR6 ;  /* 0x00000006ff077e24 */ /* 0x002fc8000f8e00ff */
[----:B------:R1:W2:Y:S03]  /*183c0*/  SYNCS.PHASECHK.TRANS64.TRYWAIT P1, [R7+URZ+0x16830], R6 ;  /* 0x01683006070075a7 */ /* 0x0002a6000802017f */
[----:B--2---:R-:W-:Y:S05]  /*183d0*/  @!P1 NANOSLEEP.SYNCS 0x989680 ;  /* 0x009896800000995d */ /* 0x004fea0003900000 */
[----:B------:R-:W2:Y:S02]  /*183e0*/  @!P1 SYNCS.PHASECHK.TRANS64 P1, [R7+URZ+0x16830], R6 ;  /* 0x01683006070095a7 */ /* 0x000ea4000802007f */
[----:B--2---:R-:W-:Y:S05]  /*183f0*/  @!P1 BRA `(.L_x_14070) ;  /* 0xfffffffc00ec9947 */ /* 0x004fea000383ffff */
[----:B------:R-:W-:Y:S05]  /*18400*/  BRA `(.L_x_14067) ;  /* 0xffffff0c00b87947 */ /* 0x000fea000383ffff */
.L_x_14074:
[----:B-1----:R-:W-:-:S04]  /*18410*/  IMAD.U32 R7, RZ, RZ, UR6 ;  /* 0x00000006ff077e24 */ /* 0x002fc8000f8e00ff */
[----:B------:R1:W2:Y:S03]  /*18420*/  SYNCS.PHASECHK.TRANS64.TRYWAIT P1, [R7+URZ+0x16850], R6 ;  /* 0x01685006070075a7 */ /* 0x0002a6000802017f */
[----:B--2---:R-:W-:Y:S05]  /*18430*/  @!P1 NANOSLEEP.SYNCS 0x989680 ;  /* 0x009896800000995d */ /* 0x004fea0003900000 */
[----:B------:R-:W2:Y:S02]  /*18440*/  @!P1 SYNCS.PHASECHK.TRANS64 P1, [R7+URZ+0x16850], R6 ;  /* 0x01685006070095a7 */ /* 0x000ea4000802007f */
[----:B--2---:R-:W-:Y:S05]  /*18450*/  @!P1 BRA `(.L_x_14074) ;  /* 0xfffffffc00ec9947 */ /* 0x004fea000383ffff */
[----:B------:R-:W-:Y:S05]  /*18460*/  BRA `(.L_x_14071) ;  /* 0xffffff10003c7947 */ /* 0x000fea000383ffff */
.L_x_14082:
[----:B-1----:R-:W-:-:S04]  /*18470*/  IMAD.U32 R7, RZ, RZ, UR6 ;  /* 0x00000006ff077e24 */ /* 0x002fc8000f8e00ff */
[----:B------:R1:W2:Y:S03]  /*18480*/  SYNCS.PHASECHK.TRANS64.TRYWAIT P1, [R7+URZ+0x16830], R6 ;  /* 0x01683006070075a7 */ /* 0x0002a6000802017f */
[----:B--2---:R-:W-:Y:S05]  /*18490*/  @!P1 NANOSLEEP.SYNCS 0x989680 ;  /* 0x009896800000995d */ /* 0x004fea0003900000 */
[----:B------:R-:W2:Y:S02]  /*184a0*/  @!P1 SYNCS.PHASECHK.TRANS64 P1, [R7+URZ+0x16830], R6 ;  /* 0x01683006070095a7 */ /* 0x000ea4000802007f */
[----:B--2---:R-:W-:Y:S05]  /*184b0*/  @!P1 BRA `(.L_x_14082) ;  /* 0xfffffffc00ec9947 */ /* 0x004fea000383ffff */
[----:B------:R-:W-:Y:S05]  /*184c0*/  BRA `(.L_x_14079) ;  /* 0xffffff3000ec7947 */ /* 0x000fea000383ffff */
.L_x_14086:
[----:B-1----:R-:W-:-:S04]  /*184d0*/  IMAD.U32 R7, RZ, RZ, UR6 ;  /* 0x00000006ff077e24 */ /* 0x002fc8000f8e00ff */
[----:B------:R1:W2:Y:S03]  /*184e0*/  SYNCS.PHASECHK.TRANS64.TRYWAIT P1, [R7+URZ+0x16850], R6 ;  /* 0x01685006070075a7 */ /* 0x0002a6000802017f */
[----:B--2---:R-:W-:Y:S05]  /*184f0*/  @!P1 NANOSLEEP.SYNCS 0x989680 ;  /* 0x009896800000995d */ /* 0x004fea0003900000 */
[----:B------:R-:W2:Y:S02]  /*18500*/  @!P1 SYNCS.PHASECHK.TRANS64 P1, [R7+URZ+0x16850], R6 ;  /* 0x01685006070095a7 */ /* 0x000ea4000802007f */
[----:B--2---:R-:W-:Y:S05]  /*18510*/  @!P1 BRA `(.L_x_14086) ;  /* 0xfffffffc00ec9947 */ /* 0x004fea000383ffff */
[----:B------:R-:W-:Y:S05]  /*18520*/  BRA `(.L_x_14083) ;  /* 0xffffff3400647947 */ /* 0x000fea000383ffff */
.L_x_14101:
[----:B-1----:R-:W-:-:S04]  /*18530*/  IMAD.U32 R4, RZ, RZ, UR5 ;  /* 0x00000005ff047e24 */ /* 0x002fc8000f8e00ff */
[----:B------:R1:W2:Y:S03]  /*18540*/  SYNCS.PHASECHK.TRANS64.TRYWAIT P1, [R4+URZ+0x16850], R3 ;  /* 0x01685003040075a7 */ /* 0x0002a6000802017f */
[----:B--2---:R-:W-:Y:S05]  /*18550*/  @!P1 NANOSLEEP.SYNCS 0x989680 ;  /* 0x009896800000995d */ /* 0x004fea0003900000 */
[----:B------:R-:W2:Y:S02]  /*18560*/  @!P1 SYNCS.PHASECHK.TRANS64 P1, [R4+URZ+0x16850], R3 ;  /* 0x01685003040095a7 */ /* 0x000ea4000802007f */
[----:B--2---:R-:W-:Y:S05]  /*18570*/  @!P1 BRA `(.L_x_14101) ;  /* 0xfffffffc00ec9947 */ /* 0x004fea000383ffff */
[----:B------:R-:W-:Y:S05]  /*18580*/  BRA `(.L_x_14100) ;  /* 0xffffff6800107947 */ /* 0x000fea000383ffff */
.L_x_14145:
        /* <DEDUP_REMOVED lines=11> */
.L_x_14210:
[----:B------:R-:W-:Y:S05]  /*18640*/  BSYNC B0 ;  /* 0x0000000000007941 */ /* 0x000fea0003800000 */
.L_x_14209:
[----:B------:R-:W-:Y:S05]  /*18650*/  BRA `(.L_x_14211) ;  /* 0xffffffb400d47947 */ /* 0x000fea000383ffff */
.L_x_14148:
[----:B0-----:R0:W1:Y:S02]  /*18660*/  SYNCS.PHASECHK.TRANS64.TRYWAIT P0, [R5+URZ+0x16840], R2 ;  /* 0x01684002050075a7 */ /* 0x001064000800017f */
[----:B-1----:R-:W-:Y:S05]  /*18670*/  @!P0 NANOSLEEP.SYNCS 0x989680 ;  /* 0x009896800000895d */ /* 0x002fea0003900000 */
[----:B------:R-:W1:Y:S02]  /*18680*/  @!P0 SYNCS.PHASECHK.TRANS64 P0, [R5+URZ+0x16840], R2 ;  /* 0x01684002050085a7 */ /* 0x000e64000800007f */
[----:B-1----:R-:W-:Y:S05]  /*18690*/  @!P0 BRA `(.L_x_14148) ;  /* 0xfffffffc00f08947 */ /* 0x002fea000383ffff */
[----:B------:R-:W-:Y:S05]  /*186a0*/  BRA `(.L_x_14212) ;  /* 0xffffffb800287947 */ /* 0x000fea000383ffff */
.L_x_14149:
        /* <DEDUP_REMOVED lines=8> */
.L_x_14214:
[----:B------:R-:W-:Y:S05]  /*18730*/  BSYNC B0 ;  /* 0x0000000000007941 */ /* 0x000fea0003800000 */
.L_x_14213:
        /* <DEDUP_REMOVED lines=9> */
.L_x_14215:
[----:B------:R-:W-:Y:S02]  /*187d0*/  IMAD.MOV.U32 R13, RZ, RZ, R2 ;  /* 0x000000ffff0d7224 */ /* 0x000fe400078e0002 */
[----:B------:R-:W-:Y:S02]  /*187e0*/  IMAD.MOV.U32 R12, RZ, RZ, 0x1 ;  /* 0x00000001ff0c7424 */ /* 0x000fe400078e00ff */
[----:B------:R-:W-:-:S07]  /*187f0*/  IMAD.MOV.U32 R7, RZ, RZ, R14 ;  /* 0x000000ffff077224 */ /* 0x000fce00078e000e */
[----:B------:R-:W-:Y:S05]  /*18800*/  WARPSYNC.COLLECTIVE R15, `(.L_x_14216) ;  /* 0x000000000f087348 */ /* 0x000fea0003c00000 */
[----:B------:R0:W1:Y:S02]  /*18810*/  SHFL.IDX P6, R14, R13, R12, R11 ;  /* 0x0000000c0d0e7389 */ /* 0x00006400000c000b */
[----:B01----:R-:W-:Y:S01]  /*18820*/  ENDCOLLECTIVE ;  /* 0x000000000000791b */ /* 0x003fe20003800000 */
.L_x_14216:
        /* <DEDUP_REMOVED lines=15> */
.L_x_14217:
[----:B------:R-:W-:Y:S02]  /*18920*/  @P1 IMAD R8, R3, 0x2, R22 ;  /* 0x0000000203081824 */ /* 0x000fe400078e0216 */
[----:B------:R-:W-:Y:S02]  /*18930*/  IMAD.MOV.U32 R13, RZ, RZ, R2 ;  /* 0x000000ffff0d7224 */ /* 0x000fe400078e0002 */
[----:B------:R-:W-:Y:S02]  /*18940*/  IMAD.MOV.U32 R12, RZ, RZ, 0x2 ;  /* 0x00000002ff0c7424 */ /* 0x000fe400078e00ff */
[----:B------:R-:W-:-:S07]  /*18950*/  IMAD.MOV.U32 R7, RZ, RZ, R14 ;  /* 0x000000ffff077224 */ /* 0x000fce00078e000e */
[----:B------:R-:W-:Y:S05]  /*18960*/  WARPSYNC.COLLECTIVE R15, `(.L_x_14218) ;  /* 0x000000000f087348 */ /* 0x000fea0003c00000 */
[----:B------:R0:W1:Y:S02]  /*18970*/  SHFL.IDX P6, R14, R13, R12, R11 ;  /* 0x0000000c0d0e7389 */ /* 0x00006400000c000b */
[----:B01----:R-:W-:Y:S01]  /*18980*/  ENDCOLLECTIVE ;  /* 0x000000000000791b */ /* 0x003fe20003800000 */
.L_x_14218:
        /* <DEDUP_REMOVED lines=15> */
.L_x_14219:
[----:B------:R-:W-:Y:S02]  /*18a80*/  @P1 IMAD R8, R3, 0x2, R22 ;  /* 0x0000000203081824 */ /* 0x000fe400078e0216 */
[----:B------:R-:W-:Y:S02]  /*18a90*/  IMAD.MOV.U32 R13, RZ, RZ, R2 ;  /* 0x000000ffff0d7224 */ /* 0x000fe400078e0002 */
[----:B------:R-:W-:Y:S02]  /*18aa0*/  IMAD.MOV.U32 R12, RZ, RZ, 0x3 ;  /* 0x00000003ff0c7424 */ /* 0x000fe400078e00ff */
[----:B------:R-:W-:-:S07]  /*18ab0*/  IMAD.MOV.U32 R7, RZ, RZ, R14 ;  /* 0x000000ffff077224 */ /* 0x000fce00078e000e */
[----:B------:R-:W-:Y:S05]  /*18ac0*/  WARPSYNC.COLLECTIVE R15, `(.L_x_14220) ;  /* 0x000000000f087348 */ /* 0x000fea0003c00000 */
[----:B------:R0:W1:Y:S02]  /*18ad0*/  SHFL.IDX P6, R14, R13, R12, R11 ;  /* 0x0000000c0d0e7389 */ /* 0x00006400000c000b */
[----:B01----:R-:W-:Y:S01]  /*18ae0*/  ENDCOLLECTIVE ;  /* 0x000000000000791b */ /* 0x003fe20003800000 */
.L_x_14220:
        /* <DEDUP_REMOVED lines=15> */
.L_x_14221:
[----:B------:R-:W-:Y:S02]  /*18be0*/  @P1 IMAD R8, R3, 0x2, R22 ;  /* 0x0000000203081824 */ /* 0x000fe400078e0216 */
[----:B------:R-:W-:Y:S02]  /*18bf0*/  IMAD.MOV.U32 R13, RZ, RZ, R2 ;  /* 0x000000ffff0d7224 */ /* 0x000fe400078e0002 */
[----:B------:R-:W-:Y:S02]  /*18c00*/  IMAD.MOV.U32 R12, RZ, RZ, 0x4 ;  /* 0x00000004ff0c7424 */ /* 0x000fe400078e00ff */
[----:B------:R-:W-:-:S07]  /*18c10*/  IMAD.MOV.U32 R7, RZ, RZ, R14 ;  /* 0x000000ffff077224 */ /* 0x000fce00078e000e */
[----:B------:R-:W-:Y:S05]  /*18c20*/  WARPSYNC.COLLECTIVE R15, `(.L_x_14222) ;  /* 0x000000000f087348 */ /* 0x000fea0003c00000 */
[----:B------:R0:W1:Y:S02]  /*18c30*/  SHFL.IDX P6, R14, R13, R12, R11 ;  /* 0x0000000c0d0e7389 */ /* 0x00006400000c000b */
[----:B01----:R-:W-:Y:S01]  /*18c40*/  ENDCOLLECTIVE ;  /* 0x000000000000791b */ /* 0x003fe20003800000 */
.L_x_14222:
        /* <DEDUP_REMOVED lines=15> */
.L_x_14223:
[----:B------:R-:W-:Y:S02]  /*18d40*/  @P1 IMAD R8, R3, 0x2, R22 ;  /* 0x0000000203081824 */ /* 0x000fe400078e0216 */
[----:B------:R-:W-:Y:S02]  /*18d50*/  IMAD.MOV.U32 R13, RZ, RZ, R2 ;  /* 0x000000ffff0d7224 */ /* 0x000fe400078e0002 */
[----:B------:R-:W-:Y:S02]  /*18d60*/  IMAD.MOV.U32 R12, RZ, RZ, 0x5 ;  /* 0x00000005ff0c7424 */ /* 0x000fe400078e00ff */
[----:B------:R-:W-:-:S07]  /*18d70*/  IMAD.MOV.U32 R7, RZ, RZ, R14 ;  /* 0x000000ffff077224 */ /* 0x000fce00078e000e */
[----:B------:R-:W-:Y:S05]  /*18d80*/  WARPSYNC.COLLECTIVE R15, `(.L_x_14224) ;  /* 0x000000000f087348 */ /* 0x000fea0003c00000 */
[----:B------:R0:W1:Y:S02]  /*18d90*/  SHFL.IDX P6, R14, R13, R12, R11 ;  /* 0x0000000c0d0e7389 */ /* 0x00006400000c000b */
[----:B01----:R-:W-:Y:S01]  /*18da0*/  ENDCOLLECTIVE ;  /* 0x000000000000791b */ /* 0x003fe20003800000 */
.L_x_14224:
        /* <DEDUP_REMOVED lines=15> */
.L_x_14225:
[----:B------:R-:W-:Y:S02]  /*18ea0*/  @P1 IMAD R8, R3, 0x2, R22 ;  /* 0x0000000203081824 */ /* 0x000fe400078e0216 */
[----:B------:R-:W-:Y:S02]  /*18eb0*/  IMAD.MOV.U32 R13, RZ, RZ, R2 ;  /* 0x000000ffff0d7224 */ /* 0x000fe400078e0002 */
[----:B------:R-:W-:Y:S02]  /*18ec0*/  IMAD.MOV.U32 R12, RZ, RZ, 0x6 ;  /* 0x00000006ff0c7424 */ /* 0x000fe400078e00ff */
[----:B------:R-:W-:-:S07]  /*18ed0*/  IMAD.MOV.U32 R7, RZ, RZ, R14 ;  /* 0x000000ffff077224 */ /* 0x000fce00078e000e */
[----:B------:R-:W-:Y:S05]  /*18ee0*/  WARPSYNC.COLLECTIVE R15, `(.L_x_14226) ;  /* 0x000000000f087348 */ /* 0x000fea0003c00000 */
[----:B------:R0:W1:Y:S02]  /*18ef0*/  SHFL.IDX P6, R14, R13, R12, R11 ;  /* 0x0000000c0d0e7389 */ /* 0x00006400000c000b */
[----:B01----:R-:W-:Y:S01]  /*18f00*/  ENDCOLLECTIVE ;  /* 0x000000000000791b */ /* 0x003fe20003800000 */
.L_x_14226:
        /* <DEDUP_REMOVED lines=15> */
.L_x_14227:
[----:B------:R-:W-:Y:S02]  /*19000*/  @P1 IMAD R8, R3, 0x2, R22 ;  /* 0x0000000203081824 */ /* 0x000fe400078e0216 */
[----:B------:R-:W-:Y:S02]  /*19010*/  IMAD.MOV.U32 R13, RZ, RZ, R2 ;  /* 0x000000ffff0d7224 */ /* 0x000fe400078e0002 */
[----:B------:R-:W-:Y:S02]  /*19020*/  IMAD.MOV.U32 R12, RZ, RZ, 0x7 ;  /* 0x00000007ff0c7424 */ /* 0x000fe400078e00ff */
[----:B------:R-:W-:-:S07]  /*19030*/  IMAD.MOV.U32 R7, RZ, RZ, R14 ;  /* 0x000000ffff077224 */ /* 0x000fce00078e000e */
[----:B------:R-:W-:Y:S05]  /*19040*/  WARPSYNC.COLLECTIVE R15, `(.L_x_14228) ;  /* 0x000000000f087348 */ /* 0x000fea0003c00000 */
[----:B------:R0:W1:Y:S02]  /*19050*/  SHFL.IDX P6, R14, R13, R12, R11 ;  /* 0x0000000c0d0e7389 */ /* 0x00006400000c000b */
[----:B01----:R-:W-:Y:S01]  /*19060*/  ENDCOLLECTIVE ;  /* 0x000000000000791b */ /* 0x003fe20003800000 */
.L_x_14228:
        /* <DEDUP_REMOVED lines=10> */
.L_x_14229:
[----:B------:R-:W-:Y:S01]  /*19110*/  @!PT LDS RZ, [RZ] ;  /* 0x00000000fffff984 */ /* 0x000fe20000000800 */
[----:B------:R-:W-:Y:S01]  /*19120*/  @!PT LDS RZ, [RZ] ;  /* 0x00000000fffff984 */ /* 0x000fe20000000800 */
[----:B------:R-:W-:Y:S01]  /*19130*/  @!PT LDS RZ, [RZ] ;  /* 0x00000000fffff984 */ /* 0x000fe20000000800 */
[----:B------:R0:W-:Y:S01]  /*19140*/  @P1 LDGSTS.E.BYPASS.LTC128B.128 [R8+0x11400], desc[UR54][R6.64], !P2 ;  /* 0x1140000006081fae */ /* 0x0001e2000d101d76 */
[----:B------:R-:W-:Y:S01]  /*19150*/  IMAD.MOV.U32 R0, RZ, RZ, R14 ;  /* 0x000000ffff007224 */ /* 0x000fe200078e000e */
[----:B------:R-:W-:Y:S06]  /*19160*/  BRA `(.L_x_14230) ;  /* 0xffffffb400287947 */ /* 0x000fec000383ffff */
.L_x_14154:
        /* <DEDUP_REMOVED lines=9> */
.L_x_14231:
[C---:B------:R-:W-:Y:S01]  /*19200*/  VIADD R8, R27.reuse, 0x10 ;  /* 0x000000101b087836 */ /* 0x040fe20000000000 */
[----:B------:R-:W-:Y:S01]  /*19210*/  ISETP.GE.AND P2, PT, R27, R3, PT ;  /* 0x000000031b00720c */ /* 0x000fe20003f46270 */
[----:B------:R-:W-:Y:S02]  /*19220*/  IMAD.MOV.U32 R13, RZ, RZ, R0 ;  /* 0x000000ffff0d7224 */ /* 0x000fe400078e0000 */
[----:B------:R-:W-:-:S10]  /*19230*/  IMAD.MOV.U32 R6, RZ, RZ, R14 ;  /* 0x000000ffff067224 */ /* 0x000fd400078e000e */
[----:B------:R-:W-:Y:S05]  /*19240*/  WARPSYNC.COLLECTIVE R15, `(.L_x_14232) ;  /* 0x000000000f087348 */ /* 0x000fea0003c00000 */
[----:B------:R0:W1:Y:S02]  /*19250*/  SHFL.IDX P6, R14, R13, R12, R11 ;  /* 0x0000000c0d0e7389 */ /* 0x00006400000c000b */
[----:B01----:R-:W-:Y:S01]  /*19260*/  ENDCOLLECTIVE ;  /* 0x000000000000791b */ /* 0x003fe20003800000 */
.L_x_14232:
[----:B------:R-:W-:Y:S02]  /*19270*/  IMAD.MOV.U32 R13, RZ, RZ, R4 ;  /* 0x000000ffff0d7224 */ /* 0x000fe400078e0004 */
[----:B------:R-:W-:Y:S02]  /*19280*/  IMAD.MOV.U32 R12, RZ, RZ, 0x1 ;  /* 0x00000001ff0c7424 */ /* 0x000fe400078e00ff */
[----:B------:R-:W-:-:S07]  /*19290*/  IMAD.MOV.U32 R7, RZ, RZ, R14 ;  /* 0x000000ffff077224 */ /* 0x000fce00078e000e */
[----:B------:R-:W-:Y:S05]  /*192a0*/  WARPSYNC.COLLECTIVE R15, `(.L_x_14233) ;  /* 0x000000000f087348 */ /* 0x000fea0003c00000 */
[----:B------:R0:W1:Y:S02]  /*192b0*/  SHFL.IDX P6, R14, R13, R12, R11 ;  /* 0x0000000c0d0e7389 */ /* 0x00006400000c000b */
[----:B01----:R-:W-:Y:S01]  /*192c0*/  ENDCOLLECTIVE ;  /* 0x000000000000791b */ /* 0x003fe20003800000 */
.L_x_14233:
        /* <DEDUP_REMOVED lines=11> */
[----:B0-----:R-:W-:-:S07]  /*19380*/  IMAD.MOV.U32 R6, RZ, RZ, R14 ;  /* 0x000000ffff067224 */ /* 0x001fce00078e000e */
[----:B------:R-:W-:Y:S05]  /*19390*/  WARPSYNC.COLLECTIVE R15, `(.L_x_14234) ;  /* 0x000000000f087348 */ /* 0x000fea0003c00000 */
[----:B------:R0:W1:Y:S02]  /*193a0*/  SHFL.IDX P6, R14, R13, R12, R11 ;  /* 0x0000000c0d0e7389 */ /* 0x00006400000c000b */
[----:B01----:R-:W-:Y:S01]  /*193b0*/  ENDCOLLECTIVE ;  /* 0x000000000000791b */ /* 0x003fe20003800000 */
.L_x_14234:
[----:B------:R-:W-:Y:S02]  /*193c0*/  IMAD.MOV.U32 R13, RZ, RZ, R4 ;  /* 0x000000ffff0d7224 */ /* 0x000fe400078e0004 */
[----:B------:R-:W-:Y:S02]  /*193d0*/  IMAD.MOV.U32 R12, RZ, RZ, 0x2 ;  /* 0x00000002ff0c7424 */ /* 0x000fe400078e00ff */
[----:B------:R-:W-:-:S07]  /*193e0*/  IMAD.MOV.U32 R7, RZ, RZ, R14 ;  /* 0x000000ffff077224 */ /* 0x000fce00078e000e */
[----:B------:R-:W-:Y:S05]  /*193f0*/  WARPSYNC.COLLECTIVE R15, `(.L_x_14235) ;  /* 0x000000000f087348 */ /* 0x000fea0003c00000 */
[----:B------:R0:W1:Y:S02]  /*19400*/  SHFL.IDX P6, R14, R13, R12, R11 ;  /* 0x0000000c0d0e7389 */ /* 0x00006400000c000b */
[----:B01----:R-:W-:Y:S01]  /*19410*/  ENDCOLLECTIVE ;  /* 0x000000000000791b */ /* 0x003fe20003800000 */
.L_x_14235:
        /* <DEDUP_REMOVED lines=16> */
.L_x_14236:
[----:B------:R-:W-:Y:S02]  /*19520*/  IMAD.MOV.U32 R13, RZ, RZ, R4 ;  /* 0x000000ffff0d7224 */ /* 0x000fe400078e0004 */
[----:B------:R-:W-:Y:S02]  /*19530*/  IMAD.MOV.U32 R12, RZ, RZ, 0x3 ;  /* 0x00000003ff0c7424 */ /* 0x000fe400078e00ff */
[----:B------:R-:W-:-:S07]  /*19540*/  IMAD.MOV.U32 R7, RZ, RZ, R14 ;  /* 0x000000ffff077224 */ /* 0x000fce00078e000e */
[----:B------:R-:W-:Y:S05]  /*19550*/  WARPSYNC.COLLECTIVE R15, `(.L_x_14237) ;  /* 0x000000000f087348 */ /* 0x000fea0003c00000 */
[----:B------:R0:W1:Y:S02]  /*19560*/  SHFL.IDX P6, R14, R13, R12, R11 ;  /* 0x0000000c0d0e7389 */ /* 0x00006400000c000b */
[----:B01----:R-:W-:Y:S01]  /*19570*/  ENDCOLLECTIVE ;  /* 0x000000000000791b */ /* 0x003fe20003800000 */
.L_x_14237:
        /* <DEDUP_REMOVED lines=16> */
.L_x_14238:
[----:B------:R-:W-:Y:S02]  /*19680*/  IMAD.MOV.U32 R13, RZ, RZ, R4 ;  /* 0x000000ffff0d7224 */ /* 0x000fe400078e0004 */
[----:B------:R-:W-:Y:S02]  /*19690*/  IMAD.MOV.U32 R12, RZ, RZ, 0x4 ;  /* 0x00000004ff0c7424 */ /* 0x000fe400078e00ff */
[----:B------:R-:W-:-:S07]  /*196a0*/  IMAD.MOV.U32 R7, RZ, RZ, R14 ;  /* 0x000000ffff077224 */ /* 0x000fce00078e000e */
[----:B------:R-:W-:Y:S05]  /*196b0*/  WARPSYNC.COLLECTIVE R15, `(.L_x_14239) ;  /* 0x000000000f087348 */ /* 0x000fea0003c00000 */
[----:B------:R0:W1:Y:S02]  /*196c0*/  SHFL.IDX P6, R14, R13, R12, R11 ;  /* 0x0000000c0d0e7389 */ /* 0x00006400000c000b */
[----:B01----:R-:W-:Y:S01]  /*196d0*/  ENDCOLLECTIVE ;  /* 0x000000000000791b */ /* 0x003fe20003800000 */
.L_x_14239:
        /* <DEDUP_REMOVED lines=16> */
.L_x_14240:
[----:B------:R-:W-:Y:S02]  /*197e0*/  IMAD.MOV.U32 R13, RZ, RZ, R4 ;  /* 0x000000ffff0d7224 */ /* 0x000fe400078e0004 */
[----:B------:R-:W-:Y:S02]  /*197f0*/  IMAD.MOV.U32 R12, RZ, RZ, 0x5 ;  /* 0x00000005ff0c7424 */ /* 0x000fe400078e00ff */
[----:B------:R-:W-:-:S07]  /*19800*/  IMAD.MOV.U32 R7, RZ, RZ, R14 ;  /* 0x000000ffff077224 */ /* 0x000fce00078e000e */
[----:B------:R-:W-:Y:S05]  /*19810*/  WARPSYNC.COLLECTIVE R15, `(.L_x_14241) ;  /* 0x000000000f087348 */ /* 0x000fea0003c00000 */
[----:B------:R0:W1:Y:S02]  /*19820*/  SHFL.IDX P6, R14, R13, R12, R11 ;  /* 0x0000000c0d0e7389 */ /* 0x00006400000c000b */
[----:B01----:R-:W-:Y:S01]  /*19830*/  ENDCOLLECTIVE ;  /* 0x000000000000791b */ /* 0x003fe20003800000 */
.L_x_14241:
        /* <DEDUP_REMOVED lines=16> */
.L_x_14242:
[----:B------:R-:W-:Y:S02]  /*19940*/  IMAD.MOV.U32 R13, RZ, RZ, R4 ;  /* 0x000000ffff0d7224 */ /* 0x000fe400078e0004 */
[----:B------:R-:W-:Y:S02]  /*19950*/  IMAD.MOV.U32 R12, RZ, RZ, 0x6 ;  /* 0x00000006ff0c7424 */ /* 0x000fe400078e00ff */
[----:B------:R-:W-:-:S07]  /*19960*/  IMAD.MOV.U32 R7, RZ, RZ, R14 ;  /* 0x000000ffff077224 */ /* 0x000fce00078e000e */
[----:B------:R-:W-:Y:S05]  /*19970*/  WARPSYNC.COLLECTIVE R15, `(.L_x_14243) ;  /* 0x000000000f087348 */ /* 0x000fea0003c00000 */
[----:B------:R0:W1:Y:S02]  /*19980*/  SHFL.IDX P6, R14, R13, R12, R11 ;  /* 0x0000000c0d0e7389 */ /* 0x00006400000c000b */
[----:B01----:R-:W-:Y:S01]  /*19990*/  ENDCOLLECTIVE ;  /* 0x000000000000791b */ /* 0x003fe20003800000 */
.L_x_14243:
        /* <DEDUP_REMOVED lines=16> */
.L_x_14244:
[----:B------:R-:W-:Y:S02]  /*19aa0*/  IMAD.MOV.U32 R13, RZ, RZ, R4 ;  /* 0x000000ffff0d7224 */ /* 0x000fe400078e0004 */
[----:B------:R-:W-:Y:S02]  /*19ab0*/  IMAD.MOV.U32 R12, RZ, RZ, 0x7 ;  /* 0x00000007ff0c7424 */ /* 0x000fe400078e00ff */
[----:B------:R-:W-:-:S07]  /*19ac0*/  IMAD.MOV.U32 R7, RZ, RZ, R14 ;  /* 0x000000ffff077224 */ /* 0x000fce00078e000e */
[----:B------:R-:W-:Y:S05]  /*19ad0*/  WARPSYNC.COLLECTIVE R15, `(.L_x_14245) ;  /* 0x000000000f087348 */ /* 0x000fea0003c00000 */
[----:B------:R0:W1:Y:S02]  /*19ae0*/  SHFL.IDX P6, R14, R13, R12, R11 ;  /* 0x0000000c0d0e7389 */ /* 0x00006400000c000b */
[----:B01----:R-:W-:Y:S01]  /*19af0*/  ENDCOLLECTIVE ;  /* 0x000000000000791b */ /* 0x003fe20003800000 */
.L_x_14245:
        /* <DEDUP_REMOVED lines=11> */
.L_x_14246:
[----:B------:R-:W-:Y:S01]  /*19bb0*/  @!PT LDS RZ, [RZ] ;  /* 0x00000000fffff984 */ /* 0x000fe20000000800 */
[----:B------:R-:W-:Y:S01]  /*19bc0*/  @!PT LDS RZ, [RZ] ;  /* 0x00000000fffff984 */ /* 0x000fe20000000800 */
[----:B------:R-:W-:Y:S01]  /*19bd0*/  @!PT LDS RZ, [RZ] ;  /* 0x00000000fffff984 */ /* 0x000fe20000000800 */
[----:B------:R0:W-:Y:S01]  /*19be0*/  @!P1 LDGSTS.E.BYPASS.LTC128B.128 [R10+0xb400], desc[UR54][R6.64], !P0 ;  /* 0x0b400000060a9fae */ /* 0x0001e2000c101d76 */
[----:B------:R-:W-:Y:S01]  /*19bf0*/  ISETP.GE.AND P1, PT, R0, R3, PT ;  /* 0x000000030000720c */ /* 0x000fe20003f26270 */
[----:B------:R-:W-:Y:S02]  /*19c00*/  VIADD R0, R27, 0x80 ;  /* 0x000000801b007836 */ /* 0x000fe40000000000 */
[----:B------:R-:W-:Y:S02]  /*19c10*/  IMAD.MOV.U32 R13, RZ, RZ, R2 ;  /* 0x000000ffff0d7224 */ /* 0x000fe400078e0002 */
[----:B------:R-:W-:Y:S02]  /*19c20*/  IMAD.MOV.U32 R12, RZ, RZ, RZ ;  /* 0x000000ffff0c7224 */ /* 0x000fe400078e00ff */
[----:B0-----:R-:W-:-:S07]  /*19c30*/  IMAD.MOV.U32 R6, RZ, RZ, R14 ;  /* 0x000000ffff067224 */ /* 0x001fce00078e000e */
[----:B------:R-:W-:Y:S05]  /*19c40*/  WARPSYNC.COLLECTIVE R15, `(.L_x_14247) ;  /* 0x000000000f087348 */ /* 0x000fea0003c00000 */
[----:B------:R0:W1:Y:S02]  /*19c50*/  SHFL.IDX P6, R14, R13, R12, R11 ;  /* 0x0000000c0d0e7389 */ /* 0x00006400000c000b */
[----:B01----:R-:W-:Y:S01]  /*19c60*/  ENDCOLLECTIVE ;  /* 0x000000000000791b */ /* 0x003fe20003800000 */
.L_x_14247:
        /* <DEDUP_REMOVED lines=12> */
.L_x_14248:
[----:B------:R-:W-:Y:S02]  /*19d30*/  IMAD.MOV.U32 R13, RZ, RZ, R2 ;  /* 0x000000ffff0d7224 */ /* 0x000fe400078e0002 */
[----:B------:R-:W-:Y:S02]  /*19d40*/  IMAD.MOV.U32 R12, RZ, RZ, 0x1 ;  /* 0x00000001ff0c7424 */ /* 0x000fe400078e00ff */
[----:B------:R-:W-:-:S07]  /*19d50*/  IMAD.MOV.U32 R4, RZ, RZ, R14 ;  /* 0x000000ffff047224 */ /* 0x000fce00078e000e */
[----:B------:R-:W-:Y:S05]  /*19d60*/  WARPSYNC.COLLECTIVE R15, `(.L_x_14249) ;  /* 0x000000000f087348 */ /* 0x000fea0003c00000 */
[----:B------:R0:W1:Y:S02]  /*19d70*/  SHFL.IDX P6, R14, R13, R12, R11 ;  /* 0x0000000c0d0e7389 */ /* 0x00006400000c000b */
[----:B01----:R-:W-:Y:S01]  /*19d80*/  ENDCOLLECTIVE ;  /* 0x000000000000791b */ /* 0x003fe20003800000 */
.L_x_14249:
[----:B------:R-:W-:-:S05]  /*19d90*/  @!P1 LEA R4, P3, R29, R4, 0x1 ;  /* 0x000000041d049211 */ /* 0x000fca00078608ff */
[----:B------:R-:W-:Y:S02]  /*19da0*/  @!P1 IMAD.X R0, RZ, RZ, R0, P3 ;  /* 0x000000ffff009224 */ /* 0x000fe400018e0600 */
[----:B------:R-:W-:Y:S02]  /*19db0*/  @!P1 IMAD.MOV.U32 R6, RZ, RZ, R4 ;  /* 0x000000ffff069224 */ /* 0x000fe400078e0004 */
[----:B------:R-:W-:Y:S02]  /*19dc0*/  @!P1 IMAD.MOV.U32 R7, RZ, RZ, R0 ;  /* 0x000000ffff079224 */ /* 0x000fe400078e0000 */
[C---:B------:R-:W-:Y:S02]  /*19dd0*/  VIADD R0, R27.reuse, 0x90 ;  /* 0x000000901b007836 */ /* 0x040fe40000000000 */
[----:B------:R-:W-:Y:S01]  /*19de0*/  IMAD.MOV.U32 R13, RZ, RZ, R5 ;  /* 0x000000ffff0d7224 */ /* 0x000fe200078e0005 */
[----:B------:R-:W-:Y:S01]  /*19df0*/  @!PT LDS RZ, [RZ] ;  /* 0x00000000fffff984 */ /* 0x000fe20000000800 */
[----:B------:R-:W-:Y:S01]  /*19e00*/  @!PT LDS RZ, [RZ] ;  /* 0x00000000fffff984 */ /* 0x000fe20000000800 */
[----:B------:R-:W-:Y:S01]  /*19e10*/  @!PT LDS RZ, [RZ] ;  /* 0x00000000fffff984 */ /* 0x000fe20000000800 */
[----:B------:R0:W-:Y:S01]  /*19e20*/  @!P1 LDGSTS.E.BYPASS.LTC128B.128 [R10+0xc400], desc[UR54][R6.64], !P0 ;  /* 0x0c400000060a9fae */ /* 0x0001e2000c101d76 */
[----:B------:R-:W-:Y:S01]  /*19e30*/  VIADD R4, R27, 0xa0 ;  /* 0x000000a01b047836 */ /* 0x000fe20000000000 */
[----:B------:R-:W-:Y:S01]  /*19e40*/  ISETP.GE.AND P1, PT, R0, R3, PT ;  /* 0x000000030000720c */ /* 0x000fe20003f26270 */
[----:B------:R-:W-:-:S12]  /*19e50*/  IMAD.MOV.U32 R0, RZ, RZ, R14 ;  /* 0x000000ffff007224 */ /* 0x000fd800078e000e */
[----:B0-----:R-:W-:Y:S05]  /*19e60*/  WARPSYNC.COLLECTIVE R15, `(.L_x_14250) ;  /* 0x000000000f087348 */ /* 0x001fea0003c00000 */
[----:B------:R1:W2:Y:S02]  /*19e70*/  SHFL.IDX P6, R14, R13, R12, R11 ;  /* 0x0000000c0d0e7389 */ /* 0x0002a400000c000b */
[----:B012---:R-:W-:Y:S01]  /*19e80*/  ENDCOLLECTIVE ;  /* 0x000000000000791b */ /* 0x007fe20003800000 */
.L_x_14250:
[----:B------:R-:W-:Y:S02]  /*19e90*/  IMAD.MOV.U32 R13, RZ, RZ, R2 ;  /* 0x000000ffff0d7224 */ /* 0x000fe400078e0002 */
[----:B------:R-:W-:Y:S02]  /*19ea0*/  IMAD.MOV.U32 R12, RZ, RZ, 0x2 ;  /* 0x00000002ff0c7424 */ /* 0x000fe400078e00ff */
[----:B------:R-:W-:-:S07]  /*19eb0*/  IMAD.MOV.U32 R6, RZ, RZ, R14 ;  /* 0x000000ffff067224 */ /* 0x000fce00078e000e */
[----:B------:R-:W-:Y:S05]  /*19ec0*/  WARPSYNC.COLLECTIVE R15, `(.L_x_14251) ;  /* 0x000000000f087348 */ /* 0x000fea0003c00000 */
[----:B------:R0:W1:Y:S02]  /*19ed0*/  SHFL.IDX P6, R14, R13, R12, R11 ;  /* 0x0000000c0d0e7389 */ /* 0x00006400000c000b */
[----:B01----:R-:W-:Y:S01]  /*19ee0*/  ENDCOLLECTIVE ;  /* 0x000000000000791b */ /* 0x003fe20003800000 */
.L_x_14251:
[----:B------:R-:W-:-:S05]  /*19ef0*/  @!P1 LEA R6, P2, R29, R6, 0x1 ;  /* 0x000000061d069211 */ /* 0x000fca00078408ff */
[----:B------:R-:W-:Y:S01]  /*19f00*/  @!P1 IMAD.X R0, RZ, RZ, R0, P2 ;  /* 0x000000ffff009224 */ /* 0x000fe200010e0600 */
[----:B------:R-:W-:-:S03]  /*19f10*/  ISETP.GE.AND P2, PT, R4, R3, PT ;  /* 0x000000030400720c */ /* 0x000fc60003f46270 */
        /* <DEDUP_REMOVED lines=10> */
.L_x_14252:
[----:B------:R-:W-:Y:S02]  /*19fc0*/  IMAD.MOV.U32 R13, RZ, RZ, R2 ;  /* 0x000000ffff0d7224 */ /* 0x000fe400078e0002 */
[----:B------:R-:W-:Y:S02]  /*19fd0*/  IMAD.MOV.U32 R12, RZ, RZ, 0x3 ;  /* 0x00000003ff0c7424 */ /* 0x000fe400078e00ff */
[----:B------:R-:W-:-:S07]  /*19fe0*/  IMAD.MOV.U32 R6, RZ, RZ, R14 ;  /* 0x000000ffff067224 */ /* 0x000fce00078e000e */
[----:B------:R-:W-:Y:S05]  /*19ff0*/  WARPSYNC.COLLECTIVE R15, `(.L_x_14253) ;  /* 0x000000000f087348 */ /* 0x000fea0003c00000 */
[----:B------:R0:W1:Y:S02]  /*1a000*/  SHFL.IDX P6, R14, R13, R12, R11 ;  /* 0x0000000c0d0e7389 */ /* 0x00006400000c000b */
[----:B01----:R-:W-:Y:S01]  /*1a010*/  ENDCOLLECTIVE ;  /* 0x000000000000791b */ /* 0x003fe20003800000 */
.L_x_14253:
        /* <DEDUP_REMOVED lines=12> */
.L_x_14254:
[----:B------:R-:W-:Y:S01]  /*1a0e0*/  IMAD.MOV.U32 R2, RZ, RZ, R14 ;  /* 0x000000ffff027224 */ /* 0x000fe200078e000e */
[----:B------:R-:W-:Y:S06]  /*1a0f0*/  BRA `(.L_x_14255) ;  /* 0xffffffb000fc7947 */ /* 0x000fec000383ffff */
.L_x_14157:
[----:B0-----:R0:W1:Y:S02]  /*1a100*/  SYNCS.PHASECHK.TRANS64.TRYWAIT P0, [R22+URZ+0x16820], R3 ;  /* 0x01682003160075a7 */ /* 0x001064000800017f */
[----:B-1----:R-:W-:Y:S05]  /*1a110*/  @!P0 NANOSLEEP.SYNCS 0x989680 ;  /* 0x009896800000895d */ /* 0x002fea0003900000 */
[----:B------:R-:W1:Y:S02]  /*1a120*/  @!P0 SYNCS.PHASECHK.TRANS64 P0, [R22+URZ+0x16820], R3 ;  /* 0x01682003160085a7 */ /* 0x000e64000800007f */
[----:B-1----:R-:W-:Y:S05]  /*1a130*/  @!P0 BRA `(.L_x_14157) ;  /* 0xfffffffc00f08947 */ /* 0x002fea000383ffff */
[----:B------:R-:W-:Y:S05]  /*1a140*/  BRA `(.L_x_14256) ;  /* 0xffffffb400687947 */ /* 0x000fea000383ffff */
.L_x_14162:
[----:B0-----:R0:W1:Y:S02]  /*1a150*/  SYNCS.PHASECHK.TRANS64.TRYWAIT P0, [R5+URZ+0x16840], R2 ;  /* 0x01684002050075a7 */ /* 0x001064000800017f */
[----:B-1----:R-:W-:Y:S05]  /*1a160*/  @!P0 NANOSLEEP.SYNCS 0x989680 ;  /* 0x009896800000895d */ /* 0x002fea0003900000 */
[----:B------:R-:W1:Y:S02]  /*1a170*/  @!P0 SYNCS.PHASECHK.TRANS64 P0, [R5+URZ+0x16840], R2 ;  /* 0x01684002050085a7 */ /* 0x000e64000800007f */
[----:B-1----:R-:W-:Y:S05]  /*1a180*/  @!P0 BRA `(.L_x_14162) ;  /* 0xfffffffc00f08947 */ /* 0x002fea000383ffff */
[----:B------:R-:W-:Y:S05]  /*1a190*/  BRA `(.L_x_14257) ;  /* 0xffffffb800307947 */ /* 0x000fea000383ffff */
.L_x_14163:
        /* <DEDUP_REMOVED lines=8> */
.L_x_14259:
[----:B------:R-:W-:Y:S05]  /*1a220*/  BSYNC B1 ;  /* 0x0000000000017941 */ /* 0x000fea0003800000 */
.L_x_14258:
        /* <DEDUP_REMOVED lines=9> */
.L_x_14260:
[----:B------:R-:W-:Y:S02]  /*1a2c0*/  IMAD R9, R9, 0x2, R22 ;  /* 0x0000000209097824 */ /* 0x000fe400078e0216 */
[----:B------:R-:W-:Y:S02]  /*1a2d0*/  IMAD.MOV.U32 R13, RZ, RZ, R10 ;  /* 0x000000ffff0d7224 */ /* 0x000fe400078e000a */
[----:B------:R-:W-:Y:S02]  /*1a2e0*/  IMAD.MOV.U32 R12, RZ, RZ, 0x1 ;  /* 0x00000001ff0c7424 */ /* 0x000fe400078e00ff */
[----:B------:R-:W-:-:S07]  /*1a2f0*/  IMAD.MOV.U32 R2, RZ, RZ, R14 ;  /* 0x000000ffff027224 */ /* 0x000fce00078e000e */
[----:B------:R-:W-:Y:S05]  /*1a300*/  WARPSYNC.COLLECTIVE R15, `(.L_x_14261) ;  /* 0x000000000f087348 */ /* 0x000fea0003c00000 */
[----:B------:R0:W1:Y:S02]  /*1a310*/  SHFL.IDX P6, R14, R13, R12, R11 ;  /* 0x0000000c0d0e7389 */ /* 0x00006400000c000b */
[----:B01----:R-:W-:Y:S01]  /*1a320*/  ENDCOLLECTIVE ;  /* 0x000000000000791b */ /* 0x003fe20003800000 */
.L_x_14261:
        /* <DEDUP_REMOVED lines=11> */
.L_x_14262:
[----:B------:R-:W-:Y:S02]  /*1a3e0*/  IMAD.MOV.U32 R13, RZ, RZ, R10 ;  /* 0x000000ffff0d7224 */ /* 0x000fe400078e000a */
[----:B------:R-:W-:Y:S02]  /*1a3f0*/  IMAD.MOV.U32 R12, RZ, RZ, 0x2 ;  /* 0x00000002ff0c7424 */ /* 0x000fe400078e00ff */
[----:B------:R-:W-:-:S07]  /*1a400*/  IMAD.MOV.U32 R2, RZ, RZ, R14 ;  /* 0x000000ffff027224 */ /* 0x000fce00078e000e */
[----:B------:R-:W-:Y:S05]  /*1a410*/  WARPSYNC.COLLECTIVE R15, `(.L_x_14263) ;  /* 0x000000000f087348 */ /* 0x000fea0003c00000 */
[----:B------:R0:W1:Y:S02]  /*1a420*/  SHFL.IDX P6, R14, R13, R12, R11 ;  /* 0x0000000c0d0e7389 */ /* 0x00006400000c000b */
[----:B01----:R-:W-:Y:S01]  /*1a430*/  ENDCOLLECTIVE ;  /* 0x000000000000791b */ /* 0x003fe20003800000 */
.L_x_14263:
        /* <DEDUP_REMOVED lines=11> */
.L_x_14264:
[----:B------:R-:W-:Y:S02]  /*1a4f0*/  IMAD.MOV.U32 R13, RZ, RZ, R10 ;  /* 0x000000ffff0d7224 */ /* 0x000fe400078e000a */
[----:B------:R-:W-:Y:S02]  /*1a500*/  IMAD.MOV.U32 R12, RZ, RZ, 0x3 ;  /* 0x00000003ff0c7424 */ /* 0x000fe400078e00ff */
[----:B------:R-:W-:-:S07]  /*1a510*/  IMAD.MOV.U32 R2, RZ, RZ, R14 ;  /* 0x000000ffff027224 */ /* 0x000fce00078e000e */
[----:B------:R-:W-:Y:S05]  /*1a520*/  WARPSYNC.COLLECTIVE R15, `(.L_x_14265) ;  /* 0x000000000f087348 */ /* 0x000fea0003c00000 */
[----:B------:R0:W1:Y:S02]  /*1a530*/  SHFL.IDX P6, R14, R13, R12, R11 ;  /* 0x0000000c0d0e7389 */ /* 0x00006400000c000b */
[----:B01----:R-:W-:Y:S01]  /*1a540*/  ENDCOLLECTIVE ;  /* 0x000000000000791b */ /* 0x003fe20003800000 */
.L_x_14265:
        /* <DEDUP_REMOVED lines=11> */
.L_x_14266:
[----:B------:R-:W-:Y:S02]  /*1a600*/  IMAD.MOV.U32 R13, RZ, RZ, R10 ;  /* 0x000000ffff0d7224 */ /* 0x000fe400078e000a */
[----:B------:R-:W-:Y:S02]  /*1a610*/  IMAD.MOV.U32 R12, RZ, RZ, 0x4 ;  /* 0x00000004ff0c7424 */ /* 0x000fe400078e00ff */
[----:B------:R-:W-:-:S07]  /*1a620*/  IMAD.MOV.U32 R2, RZ, RZ, R14 ;  /* 0x000000ffff027224 */ /* 0x000fce00078e000e */
[----:B------:R-:W-:Y:S05]  /*1a630*/  WARPSYNC.COLLECTIVE R15, `(.L_x_14267) ;  /* 0x000000000f087348 */ /* 0x000fea0003c00000 */
[----:B------:R0:W1:Y:S02]  /*1a640*/  SHFL.IDX P6, R14, R13, R12, R11 ;  /* 0x0000000c0d0e7389 */ /* 0x00006400000c000b */
[----:B01----:R-:W-:Y:S01]  /*1a650*/  ENDCOLLECTIVE ;  /* 0x000000000000791b */ /* 0x003fe20003800000 */
.L_x_14267:
        /* <DEDUP_REMOVED lines=11> */
.L_x_14268:
[----:B------:R-:W-:Y:S02]  /*1a710*/  IMAD.MOV.U32 R13, RZ, RZ, R10 ;  /* 0x000000ffff0d7224 */ /* 0x000fe400078e000a */
[----:B------:R-:W-:Y:S02]  /*1a720*/  IMAD.MOV.U32 R12, RZ, RZ, 0x5 ;  /* 0x00000005ff0c7424 */ /* 0x000fe400078e00ff */
[----:B------:R-:W-:-:S07]  /*1a730*/  IMAD.MOV.U32 R2, RZ, RZ, R14 ;  /* 0x000000ffff027224 */ /* 0x000fce00078e000e */
[----:B------:R-:W-:Y:S05]  /*1a740*/  WARPSYNC.COLLECTIVE R15, `(.L_x_14269) ;  /* 0x000000000f087348 */ /* 0x000fea0003c00000 */
[----:B------:R0:W1:Y:S02]  /*1a750*/  SHFL.IDX P6, R14, R13, R12, R11 ;  /* 0x0000000c0d0e7389 */ /* 0x00006400000c000b */
[----:B01----:R-:W-:Y:S01]  /*1a760*/  ENDCOLLECTIVE ;  /* 0x000000000000791b */ /* 0x003fe20003800000 */
.L_x_14269:
        /* <DEDUP_REMOVED lines=11> */
.L_x_14270:
[----:B------:R-:W-:Y:S02]  /*1a820*/  IMAD.MOV.U32 R13, RZ, RZ, R10 ;  /* 0x000000ffff0d7224 */ /* 0x000fe400078e000a */
[----:B------:R-:W-:Y:S02]  /*1a830*/  IMAD.MOV.U32 R12, RZ, RZ, 0x6 ;  /* 0x00000006ff0c7424 */ /* 0x000fe400078e00ff */
[----:B------:R-:W-:-:S07]  /*1a840*/  IMAD.MOV.U32 R2, RZ, RZ, R14 ;  /* 0x000000ffff027224 */ /* 0x000fce00078e000e */
[----:B------:R-:W-:Y:S05]  /*1a850*/  WARPSYNC.COLLECTIVE R15, `(.L_x_14271) ;  /* 0x000000000f087348 */ /* 0x000fea0003c00000 */
[----:B------:R0:W1:Y:S02]  /*1a860*/  SHFL.IDX P6, R14, R13, R12, R11 ;  /* 0x0000000c0d0e7389 */ /* 0x00006400000c000b */
[----:B01----:R-:W-:Y:S01]  /*1a870*/  ENDCOLLECTIVE ;  /* 0x000000000000791b */ /* 0x003fe20003800000 */
.L_x_14271:
        /* <DEDUP_REMOVED lines=11> */
.L_x_14272:
[----:B------:R-:W-:Y:S02]  /*1a930*/  IMAD.MOV.U32 R13, RZ, RZ, R10 ;  /* 0x000000ffff0d7224 */ /* 0x000fe400078e000a */
[----:B------:R-:W-:Y:S02]  /*1a940*/  IMAD.MOV.U32 R12, RZ, RZ, 0x7 ;  /* 0x00000007ff0c7424 */ /* 0x000fe400078e00ff */
[----:B------:R-:W-:-:S07]  /*1a950*/  IMAD.MOV.U32 R2, RZ, RZ, R14 ;  /* 0x000000ffff027224 */ /* 0x000fce00078e000e */
[----:B------:R-:W-:Y:S05]  /*1a960*/  WARPSYNC.COLLECTIVE R15, `(.L_x_14273) ;  /* 0x000000000f087348 */ /* 0x000fea0003c00000 */
[----:B------:R0:W1:Y:S02]  /*1a970*/  SHFL.IDX P6, R14, R13, R12, R11 ;  /* 0x0000000c0d0e7389 */ /* 0x00006400000c000b */
[----:B01----:R-:W-:Y:S01]  /*1a980*/  ENDCOLLECTIVE ;  /* 0x000000000000791b */ /* 0x003fe20003800000 */
.L_x_14273:
        /* <DEDUP_REMOVED lines=11> */
.L_x_14274:
[----:B------:R-:W-:Y:S01]  /*1aa40*/  IMAD.MOV.U32 R2, RZ, RZ, R14 ;  /* 0x000000ffff027224 */ /* 0x000fe200078e000e */
[----:B------:R-:W-:Y:S06]  /*1aa50*/  BRA `(.L_x_14275) ;  /* 0xffffffb400107947 */ /* 0x000fec000383ffff */
.L_x_14168:
[----:B-1----:R1:W2:Y:S02]  /*1aa60*/  SYNCS.PHASECHK.TRANS64.TRYWAIT P0, [R5+URZ+0x16860], R2 ;  /* 0x01686002050075a7 */ /* 0x0022a4000800017f */
[----:B--2---:R-:W-:Y:S05]  /*1aa70*/  @!P0 NANOSLEEP.SYNCS 0x989680 ;  /* 0x009896800000895d */ /* 0x004fea0003900000 */
[----:B------:R-:W2:Y:S02]  /*1aa80*/  @!P0 SYNCS.PHASECHK.TRANS64 P0, [R5+URZ+0x16860], R2 ;  /* 0x01686002050085a7 */ /* 0x000ea4000800007f */
[----:B--2---:R-:W-:Y:S05]  /*1aa90*/  @!P0 BRA `(.L_x_14168) ;  /* 0xfffffffc00f08947 */ /* 0x004fea000383ffff */
[----:B------:R-:W-:Y:S05]  /*1aaa0*/  BRA `(.L_x_14276) ;  /* 0xffffffb400687947 */ /* 0x000fea000383ffff */
.L_x_14169:
        /* <DEDUP_REMOVED lines=8> */
.L_x_14278:
[----:B------:R-:W-:Y:S05]  /*1ab30*/  BSYNC B1 ;  /* 0x0000000000017941 */ /* 0x000fea0003800000 */
.L_x_14277:
[----:B------:R-:W-:Y:S01]  /*1ab40*/  IMAD.MOV.U32 R13, RZ, RZ, R17 ;  /* 0x000000ffff0d7224 */ /* 0x000fe200078e0011 */
[----:B------:R-:W-:Y:S01]  /*1ab50*/  ISETP.LT.OR P2, PT, R8, 0x1, P1 ;  /* 0x000000010800780c */ /* 0x000fe20000f41670 */
        /* <DEDUP_REMOVED lines=8> */
.L_x_14279:
[----:B------:R-:W-:Y:S02]  /*1abe0*/  IMAD.MOV.U32 R13, RZ, RZ, R18 ;  /* 0x000000ffff0d7224 */ /* 0x000fe400078e0012 */
[----:B------:R-:W-:Y:S02]  /*1abf0*/  IMAD.MOV.U32 R12, RZ, RZ, 0x1 ;  /* 0x00000001ff0c7424 */ /* 0x000fe400078e00ff */
[----:B------:R-:W-:-:S07]  /*1ac00*/  IMAD.MOV.U32 R2, RZ, RZ, R14 ;  /* 0x000000ffff027224 */ /* 0x000fce00078e000e */
[----:B------:R-:W-:Y:S05]  /*1ac10*/  WARPSYNC.COLLECTIVE R15, `(.L_x_14280) ;  /* 0x000000000f087348 */ /* 0x000fea0003c00000 */
[----:B------:R0:W1:Y:S02]  /*1ac20*/  SHFL.IDX P6, R14, R13, R12, R11 ;  /* 0x0000000c0d0e7389 */ /* 0x00006400000c000b */
[----:B01----:R-:W-:Y:S01]  /*1ac30*/  ENDCOLLECTIVE ;  /* 0x000000000000791b */ /* 0x003fe20003800000 */
.L_x_14280:
        /* <DEDUP_REMOVED lines=12> */
.L_x_14281:
[----:B------:R-:W-:Y:S02]  /*1ad00*/  IMAD.MOV.U32 R13, RZ, RZ, R18 ;  /* 0x000000ffff0d7224 */ /* 0x000fe400078e0012 */
[----:B------:R-:W-:Y:S02]  /*1ad10*/  IMAD.MOV.U32 R12, RZ, RZ, 0x2 ;  /* 0x00000002ff0c7424 */ /* 0x000fe400078e00ff */
[----:B------:R-:W-:-:S07]  /*1ad20*/  IMAD.MOV.U32 R2, RZ, RZ, R14 ;  /* 0x000000ffff027224 */ /* 0x000fce00078e000e */
[----:B------:R-:W-:Y:S05]  /*1ad30*/  WARPSYNC.COLLECTIVE R15, `(.L_x_14282) ;  /* 0x000000000f087348 */ /* 0x000fea0003c00000 */
[----:B------:R0:W1:Y:S02]  /*1ad40*/  SHFL.IDX P6, R14, R13, R12, R11 ;  /* 0x0000000c0d0e7389 */ /* 0x00006400000c000b */
[----:B01----:R-:W-:Y:S01]  /*1ad50*/  ENDCOLLECTIVE ;  /* 0x000000000000791b */ /* 0x003fe20003800000 */
.L_x_14282:
        /* <DEDUP_REMOVED lines=12> */
.L_x_14283:
[----:B------:R-:W-:Y:S02]  /*1ae20*/  IMAD.MOV.U32 R13, RZ, RZ, R18 ;  /* 0x000000ffff0d7224 */ /* 0x000fe400078e0012 */
[----:B------:R-:W-:Y:S02]  /*1ae30*/  IMAD.MOV.U32 R12, RZ, RZ, 0x3 ;  /* 0x00000003ff0c7424 */ /* 0x000fe400078e00ff */
[----:B------:R-:W-:-:S07]  /*1ae40*/  IMAD.MOV.U32 R2, RZ, RZ, R14 ;  /* 0x000000ffff027224 */ /* 0x000fce00078e000e */
[----:B------:R-:W-:Y:S05]  /*1ae50*/  WARPSYNC.COLLECTIVE R15, `(.L_x_14284) ;  /* 0x000000000f087348 */ /* 0x000fea0003c00000 */
[----:B------:R0:W1:Y:S02]  /*1ae60*/  SHFL.IDX P6, R14, R13, R12, R11 ;  /* 0x0000000c0d0e7389 */ /* 0x00006400000c000b */
[----:B01----:R-:W-:Y:S01]  /*1ae70*/  ENDCOLLECTIVE ;  /* 0x000000000000791b */ /* 0x003fe20003800000 */
.L_x_14284:
        /* <DEDUP_REMOVED lines=12> */
.L_x_14285:
[----:B------:R-:W-:Y:S02]  /*1af40*/  IMAD.MOV.U32 R13, RZ, RZ, R18 ;  /* 0x000000ffff0d7224 */ /* 0x000fe400078e0012 */
[----:B------:R-:W-:Y:S02]  /*1af50*/  IMAD.MOV.U32 R12, RZ, RZ, 0x4 ;  /* 0x00000004ff0c7424 */ /* 0x000fe400078e00ff */
[----:B------:R-:W-:-:S07]  /*1af60*/  IMAD.MOV.U32 R2, RZ, RZ, R14 ;  /* 0x000000ffff027224 */ /* 0x000fce00078e000e */
[----:B------:R-:W-:Y:S05]  /*1af70*/  WARPSYNC.COLLECTIVE R15, `(.L_x_14286) ;  /* 0x000000000f087348 */ /* 0x000fea0003c00000 */
[----:B------:R0:W1:Y:S02]  /*1af80*/  SHFL.IDX P6, R14, R13, R12, R11 ;  /* 0x0000000c0d0e7389 */ /* 0x00006400000c000b */
[----:B01----:R-:W-:Y:S01]  /*1af90*/  ENDCOLLECTIVE ;  /* 0x000000000000791b */ /* 0x003fe20003800000 */
.L_x_14286:
        /* <DEDUP_REMOVED lines=12> */
.L_x_14287:
[----:B------:R-:W-:Y:S02]  /*1b060*/  IMAD.MOV.U32 R13, RZ, RZ, R18 ;  /* 0x000000ffff0d7224 */ /* 0x000fe400078e0012 */
[----:B------:R-:W-:Y:S02]  /*1b070*/  IMAD.MOV.U32 R12, RZ, RZ, 0x5 ;  /* 0x00000005ff0c7424 */ /* 0x000fe400078e00ff */
[----:B------:R-:W-:-:S07]  /*1b080*/  IMAD.MOV.U32 R2, RZ, RZ, R14 ;  /* 0x000000ffff027224 */ /* 0x000fce00078e000e */
[----:B------:R-:W-:Y:S05]  /*1b090*/  WARPSYNC.COLLECTIVE R15, `(.L_x_14288) ;  /* 0x000000000f087348 */ /* 0x000fea0003c00000 */
[----:B------:R0:W1:Y:S02]  /*1b0a0*/  SHFL.IDX P6, R14, R13, R12, R11 ;  /* 0x0000000c0d0e7389 */ /* 0x00006400000c000b */
[----:B01----:R-:W-:Y:S01]  /*1b0b0*/  ENDCOLLECTIVE ;  /* 0x000000000000791b */ /* 0x003fe20003800000 */
.L_x_14288:
        /* <DEDUP_REMOVED lines=12> */
.L_x_14289:
[----:B------:R-:W-:Y:S02]  /*1b180*/  IMAD.MOV.U32 R13, RZ, RZ, R18 ;  /* 0x000000ffff0d7224 */ /* 0x000fe400078e0012 */
[----:B------:R-:W-:Y:S02]  /*1b190*/  IMAD.MOV.U32 R12, RZ, RZ, 0x6 ;  /* 0x00000006ff0c7424 */ /* 0x000fe400078e00ff */
[----:B------:R-:W-:-:S07]  /*1b1a0*/  IMAD.MOV.U32 R2, RZ, RZ, R14 ;  /* 0x000000ffff027224 */ /* 0x000fce00078e000e */
[----:B------:R-:W-:Y:S05]  /*1b1b0*/  WARPSYNC.COLLECTIVE R15, `(.L_x_14290) ;  /* 0x000000000f087348 */ /* 0x000fea0003c00000 */
[----:B------:R0:W1:Y:S02]  /*1b1c0*/  SHFL.IDX P6, R14, R13, R12, R11 ;  /* 0x0000000c0d0e7389 */ /* 0x00006400000c000b */
[----:B01----:R-:W-:Y:S01]  /*1b1d0*/  ENDCOLLECTIVE ;  /* 0x000000000000791b */ /* 0x003fe20003800000 */
.L_x_14290:
        /* <DEDUP_REMOVED lines=12> */
.L_x_14291:
[----:B------:R-:W-:Y:S02]  /*1b2a0*/  IMAD.MOV.U32 R13, RZ, RZ, R18 ;  /* 0x000000ffff0d7224 */ /* 0x000fe400078e0012 */
[----:B------:R-:W-:Y:S02]  /*1b2b0*/  IMAD.MOV.U32 R12, RZ, RZ, 0x7 ;  /* 0x00000007ff0c7424 */ /* 0x000fe400078e00ff */
[----:B------:R-:W-:-:S07]  /*1b2c0*/  IMAD.MOV.U32 R2, RZ, RZ, R14 ;  /* 0x000000ffff027224 */ /* 0x000fce00078e000e */
[----:B------:R-:W-:Y:S05]  /*1b2d0*/  WARPSYNC.COLLECTIVE R15, `(.L_x_14292) ;  /* 0x000000000f087348 */ /* 0x000fea0003c00000 */
[----:B------:R0:W1:Y:S02]  /*1b2e0*/  SHFL.IDX P6, R14, R13, R12, R11 ;  /* 0x0000000c0d0e7389 */ /* 0x00006400000c000b */
[----:B01----:R-:W-:Y:S01]  /*1b2f0*/  ENDCOLLECTIVE ;  /* 0x000000000000791b */ /* 0x003fe20003800000 */
.L_x_14292:
        /* <DEDUP_REMOVED lines=11> */
.L_x_14293:
[----:B------:R-:W-:Y:S01]  /*1b3b0*/  IMAD.MOV.U32 R2, RZ, RZ, R14 ;  /* 0x000000ffff027224 */ /* 0x000fe200078e000e */
[----:B------:R-:W-:Y:S06]  /*1b3c0*/  BRA `(.L_x_14294) ;  /* 0xffffffb000187947 */ /* 0x000fec000383ffff */
.L_x_14177:
[----:B0-----:R0:W1:Y:S02]  /*1b3d0*/  SYNCS.PHASECHK.TRANS64.TRYWAIT P0, [R0+URZ+0x16860], R3 ;  /* 0x01686003000075a7 */ /* 0x001064000800017f */
[----:B-1----:R-:W-:Y:S05]  /*1b3e0*/  @!P0 NANOSLEEP.SYNCS 0x989680 ;  /* 0x009896800000895d */ /* 0x002fea0003900000 */
[----:B------:R-:W1:Y:S02]  /*1b3f0*/  @!P0 SYNCS.PHASECHK.TRANS64 P0, [R0+URZ+0x16860], R3 ;  /* 0x01686003000085a7 */ /* 0x000e64000800007f */
[----:B-1----:R-:W-:Y:S05]  /*1b400*/  @!P0 BRA `(.L_x_14177) ;  /* 0xfffffffc00f08947 */ /* 0x002fea000383ffff */
[----:B------:R-:W-:Y:S05]  /*1b410*/  BRA `(.L_x_14295) ;  /* 0xffffffb4002c7947 */ /* 0x000fea000383ffff */
.L_x_14178:
        /* <DEDUP_REMOVED lines=8> */
.L_x_14297:
[----:B------:R-:W-:Y:S05]  /*1b4a0*/  BSYNC B0 ;  /* 0x0000000000007941 */ /* 0x000fea0003800000 */
.L_x_14296:
        /* <DEDUP_REMOVED lines=9> */
.L_x_14298:
[----:B------:R-:W-:Y:S01]  /*1b540*/  ULDC UR4, c[0x0][0x2f4] ;  /* 0x0000bd0000047ab9 */ /* 0x000fe20000000800 */
[----:B------:R-:W-:Y:S01]  /*1b550*/  IMAD R4, R4, 0x2, R22 ;  /* 0x0000000204047824 */ /* 0x000fe200078e0216 */
[----:B------:R-:W-:-:S04]  /*1b560*/  ISETP.GE.AND P0, PT, R29, UR4, PT ;  /* 0x000000041d007c0c */ /* 0x000fc8000bf06270 */
[----:B------:R-:W-:Y:S01]  /*1b570*/  ISETP.LT.OR P2, PT, R6, 0x1, P0 ;  /* 0x000000010600780c */ /* 0x000fe20000741670 */
[----:B------:R-:W-:Y:S02]  /*1b580*/  IMAD.MOV.U32 R13, RZ, RZ, R18 ;  /* 0x000000ffff0d7224 */ /* 0x000fe400078e0012 */
[----:B------:R-:W-:Y:S01]  /*1b590*/  IMAD.MOV.U32 R12, RZ, RZ, 0x1 ;  /* 0x00000001ff0c7424 */ /* 0x000fe200078e00ff */
[----:B------:R-:W-:-:S13]  /*1b5a0*/  IADD3 R2, P1, R14, R5, RZ ;  /* 0x000000050e027210 */ /* 0x000fda0007f3e0ff */
[----:B------:R-:W-:Y:S05]  /*1b5b0*/  WARPSYNC.COLLECTIVE R15, `(.L_x_14299) ;  /* 0x000000000f087348 */ /* 0x000fea0003c00000 */
[----:B------:R0:W1:Y:S02]  /*1b5c0*/  SHFL.IDX P6, R14, R13, R12, R11 ;  /* 0x0000000c0d0e7389 */ /* 0x00006400000c000b */
[----:B01----:R-:W-:Y:S01]  /*1b5d0*/  ENDCOLLECTIVE ;  /* 0x000000000000791b */ /* 0x003fe20003800000 */
.L_x_14299:
        /* <DEDUP_REMOVED lines=11> */
.L_x_14300:
[----:B------:R-:W-:Y:S02]  /*1b690*/  IMAD.MOV.U32 R13, RZ, RZ, R18 ;  /* 0x000000ffff0d7224 */ /* 0x000fe400078e0012 */
[----:B------:R-:W-:Y:S02]  /*1b6a0*/  IMAD.MOV.U32 R12, RZ, RZ, 0x2 ;  /* 0x00000002ff0c7424 */ /* 0x000fe400078e00ff */
[----:B------:R-:W-:-:S07]  /*1b6b0*/  IMAD.MOV.U32 R9, RZ, RZ, R14 ;  /* 0x000000ffff097224 */ /* 0x000fce00078e000e */
[----:B------:R-:W-:Y:S05]  /*1b6c0*/  WARPSYNC.COLLECTIVE R15, `(.L_x_14301) ;  /* 0x000000000f087348 */ /* 0x000fea0003c00000 */
[----:B------:R0:W1:Y:S02]  /*1b6d0*/  SHFL.IDX P6, R14, R13, R12, R11 ;  /* 0x0000000c0d0e7389 */ /* 0x00006400000c000b */
[----:B01----:R-:W-:Y:S01]  /*1b6e0*/  ENDCOLLECTIVE ;  /* 0x000000000000791b */ /* 0x003fe20003800000 */
.L_x_14301:
        /* <DEDUP_REMOVED lines=12> */
.L_x_14302:
[----:B------:R-:W-:Y:S02]  /*1b7b0*/  IMAD.MOV.U32 R13, RZ, RZ, R18 ;  /* 0x000000ffff0d7224 */ /* 0x000fe400078e0012 */
[----:B------:R-:W-:Y:S02]  /*1b7c0*/  IMAD.MOV.U32 R12, RZ, RZ, 0x3 ;  /* 0x00000003ff0c7424 */ /* 0x000fe400078e00ff */
[----:B------:R-:W-:-:S07]  /*1b7d0*/  IMAD.MOV.U32 R10, RZ, RZ, R14 ;  /* 0x000000ffff0a7224 */ /* 0x000fce00078e000e */
[----:B------:R-:W-:Y:S05]  /*1b7e0*/  WARPSYNC.COLLECTIVE R15, `(.L_x_14303) ;  /* 0x000000000f087348 */ /* 0x000fea0003c00000 */
[----:B------:R0:W1:Y:S02]  /*1b7f0*/  SHFL.IDX P6, R14, R13, R12, R11 ;  /* 0x0000000c0d0e7389 */ /* 0x00006400000c000b */
[----:B01----:R-:W-:Y:S01]  /*1b800*/  ENDCOLLECTIVE ;  /* 0x000000000000791b */ /* 0x003fe20003800000 */
.L_x_14303:
        /* <DEDUP_REMOVED lines=12> */
.L_x_14304:
[----:B------:R-:W-:Y:S02]  /*1b8d0*/  IMAD.MOV.U32 R13, RZ, RZ, R18 ;  /* 0x000000ffff0d7224 */ /* 0x000fe400078e0012 */
[----:B------:R-:W-:Y:S02]  /*1b8e0*/  IMAD.MOV.U32 R12, RZ, RZ, 0x4 ;  /* 0x00000004ff0c7424 */ /* 0x000fe400078e00ff */
[----:B------:R-:W-:-:S07]  /*1b8f0*/  IMAD.MOV.U32 R9, RZ, RZ, R14 ;  /* 0x000000ffff097224 */ /* 0x000fce00078e000e */
[----:B------:R-:W-:Y:S05]  /*1b900*/  WARPSYNC.COLLECTIVE R15, `(.L_x_14305) ;  /* 0x000000000f087348 */ /* 0x000fea0003c00000 */
[----:B------:R0:W1:Y:S02]  /*1b910*/  SHFL.IDX P6, R14, R13, R12, R11 ;  /* 0x0000000c0d0e7389 */ /* 0x00006400000c000b */
[----:B01----:R-:W-:Y:S01]  /*1b920*/  ENDCOLLECTIVE ;  /* 0x000000000000791b */ /* 0x003fe20003800000 */
.L_x_14305:
        /* <DEDUP_REMOVED lines=12> */
.L_x_14306:
[----:B------:R-:W-:Y:S02]  /*1b9f0*/  IMAD.MOV.U32 R13, RZ, RZ, R18 ;  /* 0x000000ffff0d7224 */ /* 0x000fe400078e0012 */
[----:B------:R-:W-:Y:S02]  /*1ba00*/  IMAD.MOV.U32 R12, RZ, RZ, 0x5 ;  /* 0x00000005ff0c7424 */ /* 0x000fe400078e00ff */
[----:B------:R-:W-:-:S07]  /*1ba10*/  IMAD.MOV.U32 R10, RZ, RZ, R14 ;  /* 0x000000ffff0a7224 */ /* 0x000fce00078e000e */
[----:B------:R-:W-:Y:S05]  /*1ba20*/  WARPSYNC.COLLECTIVE R15, `(.L_x_14307) ;  /* 0x000000000f087348 */ /* 0x000fea0003c00000 */
[----:B------:R0:W1:Y:S02]  /*1ba30*/  SHFL.IDX P6, R14, R13, R12, R11 ;  /* 0x0000000c0d0e7389 */ /* 0x00006400000c000b */
[----:B01----:R-:W-:Y:S01]  /*1ba40*/  ENDCOLLECTIVE ;  /* 0x000000000000791b */ /* 0x003fe20003800000 */
.L_x_14307:
        /* <DEDUP_REMOVED lines=12> */
.L_x_14308:
[----:B------:R-:W-:Y:S02]  /*1bb10*/  IMAD.MOV.U32 R13, RZ, RZ, R18 ;  /* 0x000000ffff0d7224 */ /* 0x000fe400078e0012 */
[----:B------:R-:W-:Y:S02]  /*1bb20*/  IMAD.MOV.U32 R12, RZ, RZ, 0x6 ;  /* 0x00000006ff0c7424 */ /* 0x000fe400078e00ff */
[----:B------:R-:W-:-:S07]  /*1bb30*/  IMAD.MOV.U32 R9, RZ, RZ, R14 ;  /* 0x000000ffff097224 */ /* 0x000fce00078e000e */
[----:B------:R-:W-:Y:S05]  /*1bb40*/  WARPSYNC.COLLECTIVE R15, `(.L_x_14309) ;  /* 0x000000000f087348 */ /* 0x000fea0003c00000 */
[----:B------:R0:W1:Y:S02]  /*1bb50*/  SHFL.IDX P6, R14, R13, R12, R11 ;  /* 0x0000000c0d0e7389 */ /* 0x00006400000c000b */
[----:B01----:R-:W-:Y:S01]  /*1bb60*/  ENDCOLLECTIVE ;  /* 0x000000000000791b */ /* 0x003fe20003800000 */
.L_x_14309:
        /* <DEDUP_REMOVED lines=12> */
.L_x_14310:
[----:B------:R-:W-:Y:S02]  /*1bc30*/  IMAD.MOV.U32 R13, RZ, RZ, R18 ;  /* 0x000000ffff0d7224 */ /* 0x000fe400078e0012 */
[----:B------:R-:W-:Y:S01]  /*1bc40*/  IMAD.MOV.U32 R12, RZ, RZ, 0x7 ;  /* 0x00000007ff0c7424 */ /* 0x000fe200078e00ff */
[----:B------:R-:W-:-:S13]  /*1bc50*/  IADD3 R2, P1, R14, R5, RZ ;  /* 0x000000050e027210 */ /* 0x000fda0007f3e0ff */
[----:B------:R-:W-:Y:S05]  /*1bc60*/  WARPSYNC.COLLECTIVE R15, `(.L_x_14311) ;  /* 0x000000000f087348 */ /* 0x000fea0003c00000 */
[----:B------:R0:W1:Y:S02]  /*1bc70*/  SHFL.IDX P6, R14, R13, R12, R11 ;  /* 0x0000000c0d0e7389 */ /* 0x00006400000c000b */
[----:B01----:R-:W-:Y:S01]  /*1bc80*/  ENDCOLLECTIVE ;  /* 0x000000000000791b */ /* 0x003fe20003800000 */
.L_x_14311:
        /* <DEDUP_REMOVED lines=10> */
.L_x_14312:
[----:B------:R-:W-:Y:S05]  /*1bd30*/  BRA `(.L_x_14313) ;  /* 0xffffffac00dc7947 */ /* 0x000fea000383ffff */
.L_x_14183:
        /* <DEDUP_REMOVED lines=8> */
.L_x_14315:
[----:B------:R-:W-:Y:S05]  /*1bdc0*/  BSYNC B0 ;  /* 0x0000000000007941 */ /* 0x000fea0003800000 */
.L_x_14314:
        /* <DEDUP_REMOVED lines=9> */
.L_x_14316:
        /* <DEDUP_REMOVED lines=23> */
.L_x_14317:
[----:B------:R-:W-:Y:S01]  /*1bfd0*/  IMAD.MOV.U32 R12, RZ, RZ, 0x2 ;  /* 0x00000002ff0c7424 */ /* 0x000fe200078e00ff */
[----:B------:R-:W-:-:S05]  /*1bfe0*/  SEL R4, R14, RZ, P1 ;  /* 0x000000ff0e047207 */ /* 0x000fca0000800000 */
[----:B------:R-:W-:-:S04]  /*1bff0*/  IMAD.IADD R4, R13, 0x1, R4 ;  /* 0x000000010d047824 */ /* 0x000fc800078e0204 */
[----:B------:R-:W-:-:S07]  /*1c000*/  IMAD.MOV.U32 R13, RZ, RZ, R4 ;  /* 0x000000ffff0d7224 */ /* 0x000fce00078e0004 */
[----:B------:R-:W-:Y:S05]  /*1c010*/  WARPSYNC.COLLECTIVE R15, `(.L_x_14318) ;  /* 0x000000000f087348 */ /* 0x000fea0003c00000 */
[----:B------:R0:W1:Y:S02]  /*1c020*/  SHFL.UP P6, R14, R13, R12, R11 ;  /* 0x0400000c0d0e7389 */ /* 0x00006400000c000b */
[----:B01----:R-:W-:Y:S01]  /*1c030*/  ENDCOLLECTIVE ;  /* 0x000000000000791b */ /* 0x003fe20003800000 */
.L_x_14318:
[----:B------:R-:W-:Y:S01]  /*1c040*/  IMAD.MOV.U32 R12, RZ, RZ, 0x4 ;  /* 0x00000004ff0c7424 */ /* 0x000fe200078e00ff */
[----:B------:R-:W-:-:S05]  /*1c050*/  SEL R3, R14, RZ, P2 ;  /* 0x000000ff0e037207 */ /* 0x000fca0001000000 */
[----:B------:R-:W-:-:S04]  /*1c060*/  IMAD.IADD R2, R4, 0x1, R3 ;  /* 0x0000000104027824 */ /* 0x000fc800078e0203 */
[----:B------:R-:W-:-:S07]  /*1c070*/  IMAD.MOV.U32 R13, RZ, RZ, R2 ;  /* 0x000000ffff0d7224 */ /* 0x000fce00078e0002 */
[----:B------:R-:W-:Y:S05]  /*1c080*/  WARPSYNC.COLLECTIVE R15, `(.L_x_14319) ;  /* 0x000000000f087348 */ /* 0x000fea0003c00000 */
[----:B------:R0:W1:Y:S02]  /*1c090*/  SHFL.UP P6, R14, R13, R12, R11 ;  /* 0x0400000c0d0e7389 */ /* 0x00006400000c000b */
[----:B01----:R-:W-:Y:S01]  /*1c0a0*/  ENDCOLLECTIVE ;  /* 0x000000000000791b */ /* 0x003fe20003800000 */
.L_x_14319:
[----:B------:R-:W-:Y:S01]  /*1c0b0*/  IMAD.MOV.U32 R12, RZ, RZ, 0x8 ;  /* 0x00000008ff0c7424 */ /* 0x000fe200078e00ff */
[----:B------:R-:W-:-:S05]  /*1c0c0*/  SEL R3, R14, RZ, P3 ;  /* 0x000000ff0e037207 */ /* 0x000fca0001800000 */
[----:B------:R-:W-:-:S04]  /*1c0d0*/  IMAD.IADD R3, R2, 0x1, R3 ;  /* 0x0000000102037824 */ /* 0x000fc800078e0203 */
[----:B------:R-:W-:-:S07]  /*1c0e0*/  IMAD.MOV.U32 R13, RZ, RZ, R3 ;  /* 0x000000ffff0d7224 */ /* 0x000fce00078e0003 */
[----:B------:R-:W-:Y:S05]  /*1c0f0*/  WARPSYNC.COLLECTIVE R15, `(.L_x_14320) ;  /* 0x000000000f087348 */ /* 0x000fea0003c00000 */
[----:B------:R0:W1:Y:S02]  /*1c100*/  SHFL.UP P6, R14, R13, R12, R11 ;  /* 0x0400000c0d0e7389 */ /* 0x00006400000c000b */
[----:B01----:R-:W-:Y:S01]  /*1c110*/  ENDCOLLECTIVE ;  /* 0x000000000000791b */ /* 0x003fe20003800000 */
.L_x_14320:
[----:B------:R-:W-:Y:S01]  /*1c120*/  IMAD.MOV.U32 R12, RZ, RZ, 0x10 ;  /* 0x00000010ff0c7424 */ /* 0x000fe200078e00ff */
[----:B------:R-:W-:-:S05]  /*1c130*/  SEL R4, R14, RZ, P4 ;  /* 0x000000ff0e047207 */ /* 0x000fca0002000000 */
[----:B------:R-:W-:-:S04]  /*1c140*/  IMAD.IADD R4, R3, 0x1, R4 ;  /* 0x0000000103047824 */ /* 0x000fc800078e0204 */
[----:B------:R-:W-:-:S07]  /*1c150*/  IMAD.MOV.U32 R13, RZ, RZ, R4 ;  /* 0x000000ffff0d7224 */ /* 0x000fce00078e0004 */
[----:B------:R-:W-:Y:S05]  /*1c160*/  WARPSYNC.COLLECTIVE R15, `(.L_x_14321) ;  /* 0x000000000f087348 */ /* 0x000fea0003c00000 */
[----:B------:R0:W1:Y:S02]  /*1c170*/  SHFL.UP P6, R14, R13, R12, R11 ;  /* 0x0400000c0d0e7389 */ /* 0x00006400000c000b */
[----:B01----:R-:W-:Y:S01]  /*1c180*/  ENDCOLLECTIVE ;  /* 0x000000000000791b */ /* 0x003fe20003800000 */
.L_x_14321:
        /* <DEDUP_REMOVED lines=8> */
.L_x_14322:
[----:B------:R-:W-:Y:S05]  /*1c210*/  BRA `(.L_x_14323) ;  /* 0xffffffac00e87947 */ /* 0x000fea000383ffff */
.L_x_14186:
[----:B------:R-:W-:Y:S01]  /*1c220*/  BSSY B0, `(.L_x_14324) ;  /* 0x0000007000007945 */ /* 0x000fe20003800000 */
[----:B------:R-:W-:Y:S02]  /*1c230*/  IMAD.MOV.U32 R12, RZ, RZ, 0x1 ;  /* 0x00000001ff0c7424 */ /* 0x000fe400078e00ff */
[----:B------:R-:W-:Y:S02]  /*1c240*/  IMAD.MOV.U32 R11, RZ, RZ, RZ ;  /* 0x000000ffff0b7224 */ /* 0x000fe400078e00ff */
[----:B------:R-:W-:-:S07]  /*1c250*/  IMAD.MOV.U32 R15, RZ, RZ, -0x1 ;  /* 0xffffffffff0f7424 */ /* 0x000fce00078e00ff */
[----:B------:R-:W-:Y:S05]  /*1c260*/  WARPSYNC.COLLECTIVE R15, `(.L_x_14325) ;  /* 0x000000000f087348 */ /* 0x000fea0003c00000 */
[----:B------:R0:W1:Y:S02]  /*1c270*/  SHFL.UP P6, R14, R13, R12, R11 ;  /* 0x0400000c0d0e7389 */ /* 0x00006400000c000b */
[----:B01----:R-:W-:Y:S01]  /*1c280*/  ENDCOLLECTIVE ;  /* 0x000000000000791b */ /* 0x003fe20003800000 */
.L_x_14325:
[----:B------:R-:W-:Y:S05]  /*1c290*/  BSYNC B0 ;  /* 0x0000000000007941 */ /* 0x000fea0003800000 */
.L_x_14324:
        /* <DEDUP_REMOVED lines=8> */
.L_x_14326:
[----:B------:R-:W-:Y:S01]  /*1c320*/  IMAD.MOV.U32 R12, RZ, RZ, 0x4 ;  /* 0x00000004ff0c7424 */ /* 0x000fe200078e00ff */
[----:B------:R-:W-:-:S05]  /*1c330*/  SEL R2, R14, RZ, P2 ;  /* 0x000000ff0e027207 */ /* 0x000fca0001000000 */
[----:B------:R-:W-:-:S04]  /*1c340*/  IMAD.IADD R2, R13, 0x1, R2 ;  /* 0x000000010d027824 */ /* 0x000fc800078e0202 */
[----:B------:R-:W-:-:S07]  /*1c350*/  IMAD.MOV.U32 R13, RZ, RZ, R2 ;  /* 0x000000ffff0d7224 */ /* 0x000fce00078e0002 */
[----:B------:R-:W-:Y:S05]  /*1c360*/  WARPSYNC.COLLECTIVE R15, `(.L_x_14327) ;  /* 0x000000000f087348 */ /* 0x000fea0003c00000 */
[----:B------:R0:W1:Y:S02]  /*1c370*/  SHFL.UP P6, R14, R13, R12, R11 ;  /* 0x0400000c0d0e7389 */ /* 0x00006400000c000b */
[----:B01----:R-:W-:Y:S01]  /*1c380*/  ENDCOLLECTIVE ;  /* 0x000000000000791b */ /* 0x003fe20003800000 */
.L_x_14327:
[----:B------:R-:W-:Y:S01]  /*1c390*/  IMAD.MOV.U32 R12, RZ, RZ, 0x8 ;  /* 0x00000008ff0c7424 */ /* 0x000fe200078e00ff */
[----:B------:R-:W-:-:S05]  /*1c3a0*/  SEL R3, R14, RZ, P3 ;  /* 0x000000ff0e037207 */ /* 0x000fca0001800000 */
[----:B------:R-:W-:-:S04]  /*1c3b0*/  IMAD.IADD R3, R2, 0x1, R3 ;  /* 0x0000000102037824 */ /* 0x000fc800078e0203 */
[----:B------:R-:W-:-:S07]  /*1c3c0*/  IMAD.MOV.U32 R13, RZ, RZ, R3 ;  /* 0x000000ffff0d7224 */ /* 0x000fce00078e0003 */
[----:B------:R-:W-:Y:S05]  /*1c3d0*/  WARPSYNC.COLLECTIVE R15, `(.L_x_14328) ;  /* 0x000000000f087348 */ /* 0x000fea0003c00000 */
[----:B------:R0:W1:Y:S02]  /*1c3e0*/  SHFL.UP P6, R14, R13, R12, R11 ;  /* 0x0400000c0d0e7389 */ /* 0x00006400000c000b */
[----:B01----:R-:W-:Y:S01]  /*1c3f0*/  ENDCOLLECTIVE ;  /* 0x000000000000791b */ /* 0x003fe20003800000 */
.L_x_14328:
[----:B------:R-:W-:Y:S01]  /*1c400*/  IMAD.MOV.U32 R12, RZ, RZ, 0x10 ;  /* 0x00000010ff0c7424 */ /* 0x000fe200078e00ff */
[----:B------:R-:W-:-:S05]  /*1c410*/  SEL R4, R14, RZ, P4 ;  /* 0x000000ff0e047207 */ /* 0x000fca0002000000 */
[----:B------:R-:W-:-:S04]  /*1c420*/  IMAD.IADD R4, R3, 0x1, R4 ;  /* 0x0000000103047824 */ /* 0x000fc800078e0204 */
[----:B------:R-:W-:-:S07]  /*1c430*/  IMAD.MOV.U32 R13, RZ, RZ, R4 ;  /* 0x000000ffff0d7224 */ /* 0x000fce00078e0004 */
[----:B------:R-:W-:Y:S05]  /*1c440*/  WARPSYNC.COLLECTIVE R15, `(.L_x_14329) ;  /* 0x000000000f087348 */ /* 0x000fea0003c00000 */
[----:B------:R0:W1:Y:S02]  /*1c450*/  SHFL.UP P6, R14, R13, R12, R11 ;  /* 0x0400000c0d0e7389 */ /* 0x00006400000c000b */
[----:B01----:R-:W-:Y:S01]  /*1c460*/  ENDCOLLECTIVE ;  /* 0x000000000000791b */ /* 0x003fe20003800000 */
.L_x_14329:
        /* <DEDUP_REMOVED lines=8> */
.L_x_14330:
[----:B------:R-:W-:Y:S05]  /*1c4f0*/  BRA `(.L_x_14331) ;  /* 0xffffffac00d47947 */ /* 0x000fea000383ffff */
.L_x_14188:
[----:B------:R-:W-:Y:S01]  /*1c500*/  BSSY B0, `(.L_x_14332) ;  /* 0x0000006000007945 */ /* 0x000fe20003800000 */
[----:B------:R-:W-:Y:S01]  /*1c510*/  PLOP3.LUT P6, PT, P6, PT, PT, 0x8, 0x0 ;  /* 0x000000000000781c */ /* 0x000fe200037ce170 */
[----:B------:R-:W-:-:S12]  /*1c520*/  IMAD.MOV.U32 R15, RZ, RZ, -0x1 ;  /* 0xffffffffff0f7424 */ /* 0x000fd800078e00ff */
[----:B0-----:R-:W-:Y:S05]  /*1c530*/  WARPSYNC.COLLECTIVE R15, `(.L_x_14333) ;  /* 0x000000000f087348 */ /* 0x001fea0003c00000 */
[----:B------:R-:W-:Y:S01]  /*1c540*/  VOTE.ANY R14, PT, P6 ;  /* 0x00000000000e7806 */ /* 0x000fe200030e0100 */
[----:B0-----:R-:W-:Y:S06]  /*1c550*/  ENDCOLLECTIVE ;  /* 0x000000000000791b */ /* 0x001fec0003800000 */
.L_x_14333:
[----:B------:R-:W-:Y:S05]  /*1c560*/  BSYNC B0 ;  /* 0x0000000000007941 */ /* 0x000fea0003800000 */
.L_x_14332:
        /* <DEDUP_REMOVED lines=10> */
.L_x_14334:
[----:B------:R-:W-:Y:S02]  /*1c610*/  IMAD.MOV.U32 R13, RZ, RZ, R5 ;  /* 0x000000ffff0d7224 */ /* 0x000fe400078e0005 */
[----:B------:R-:W-:-:S07]  /*1c620*/  IMAD.MOV.U32 R17, RZ, RZ, R14 ;  /* 0x000000ffff117224 */ /* 0x000fce00078e000e */
[----:B------:R-:W-:Y:S05]  /*1c630*/  WARPSYNC.COLLECTIVE R15, `(.L_x_14335) ;  /* 0x000000000f087348 */ /* 0x000fea0003c00000 */
[----:B------:R0:W1:Y:S02]  /*1c640*/  SHFL.IDX P6, R14, R13, R12, R11 ;  /* 0x0000000c0d0e7389 */ /* 0x00006400000c000b */
[----:B01----:R-:W-:Y:S01]  /*1c650*/  ENDCOLLECTIVE ;  /* 0x000000000000791b */ /* 0x003fe20003800000 */
.L_x_14335:
[----:B------:R-:W-:Y:S01]  /*1c660*/  IMAD.MOV.U32 R5, RZ, RZ, R14 ;  /* 0x000000ffff057224 */ /* 0x000fe200078e000e */
[----:B------:R-:W-:Y:S06]  /*1c670*/  BRA `(.L_x_14336) ;  /* 0xffffffac00b47947 */ /* 0x000fec000383ffff */
.L_x_14190:
[----:B------:R-:W-:Y:S01]  /*1c680*/  BSSY B0, `(.L_x_14337) ;  /* 0x0000007000007945 */ /* 0x000fe20003800000 */
[----:B------:R-:W-:Y:S02]  /*1c690*/  IMAD.MOV.U32 R13, RZ, RZ, R2 ;  /* 0x000000ffff0d7224 */ /* 0x000fe400078e0002 */
[----:B------:R-:W-:Y:S02]  /*1c6a0*/  IMAD.MOV.U32 R11, RZ, RZ, 0x1f ;  /* 0x0000001fff0b7424 */ /* 0x000fe400078e00ff */
[----:B------:R-:W-:-:S07]  /*1c6b0*/  IMAD.MOV.U32 R15, RZ, RZ, -0x1 ;  /* 0xffffffffff0f7424 */ /* 0x000fce00078e00ff */
[----:B0123--:R-:W-:Y:S05]  /*1c6c0*/  WARPSYNC.COLLECTIVE R15, `(.L_x_14338) ;  /* 0x000000000f087348 */ /* 0x00ffea0003c00000 */
[----:B------:R4:W0:Y:S02]  /*1c6d0*/  SHFL.IDX P6, R14, R13, R12, R11 ;  /* 0x0000000c0d0e7389 */ /* 0x00082400000c000b */
[----:B01234-:R-:W-:Y:S01]  /*1c6e0*/  ENDCOLLECTIVE ;  /* 0x000000000000791b */ /* 0x01ffe20003800000 */
.L_x_14338:
[----:B------:R-:W-:Y:S05]  /*1c6f0*/  BSYNC B0 ;  /* 0x0000000000007941 */ /* 0x000fea0003800000 */
.L_x_14337:
[----:B------:R-:W-:Y:S01]  /*1c700*/  IMAD.MOV.U32 R16, RZ, RZ, R14 ;  /* 0x000000ffff107224 */ /* 0x000fe200078e000e */
[----:B------:R-:W-:Y:S06]  /*1c710*/  BRA `(.L_x_14189) ;  /* 0xffffffac00a47947 */ /* 0x000fec000383ffff */
.L_x_14196:
[----:B0-----:R0:W2:Y:S02]  /*1c720*/  SYNCS.PHASECHK.TRANS64.TRYWAIT P0, [R4+URZ+0x16820], R0 ;  /* 0x01682000040075a7 */ /* 0x0010a4000800017f */
[----:B--2---:R-:W-:Y:S05]  /*1c730*/  @!P0 NANOSLEEP.SYNCS 0x989680 ;  /* 0x009896800000895d */ /* 0x004fea0003900000 */
[----:B------:R-:W2:Y:S02]  /*1c740*/  @!P0 SYNCS.PHASECHK.TRANS64 P0, [R4+URZ+0x16820], R0 ;  /* 0x01682000040085a7 */ /* 0x000ea4000800007f */
[----:B--2---:R-:W-:Y:S05]  /*1c750*/  @!P0 BRA `(.L_x_14196) ;  /* 0xfffffffc00f08947 */ /* 0x004fea000383ffff */
[----:B------:R-:W-:Y:S05]  /*1c760*/  BRA `(.L_x_14339) ;  /* 0xffffffb400fc7947 */ /* 0x000fea000383ffff */
.L_x_14197:
        /* <DEDUP_REMOVED lines=11> */
.L_x_14341:
[----:B------:R-:W-:Y:S05]  /*1c820*/  BSYNC B0 ;  /* 0x0000000000007941 */ /* 0x000fea0003800000 */
.L_x_14340:
[----:B------:R-:W-:Y:S05]  /*1c830*/  BRA `(.L_x_14342) ;  /* 0xffffffb400e47947 */ /* 0x000fea000383ffff */
.L_x_14200:
[----:B------:R-:W-:Y:S01]  /*1c840*/  BSSY B1, `(.L_x_14343) ;  /* 0x0000006000017945 */ /* 0x000fe20003800000 */
[----:B------:R-:W-:-:S07]  /*1c850*/  IMAD.MOV.U32 R15, RZ, RZ, -0x1 ;  /* 0xffffffffff0f7424 */ /* 0x000fce00078e00ff */
[----:B01----:R-:W-:Y:S05]  /*1c860*/  WARPSYNC.COLLECTIVE R15, `(.L_x_14344) ;  /* 0x000000000f0c7348 */ /* 0x003fea0003c00000 */
[----:B------:R-:W-:Y:S02]  /*1c870*/  ELECT P6, UR62, PT ;  /* 0x00000000003e782f */ /* 0x000fe400038c0000 */
[----:B------:R-:W-:Y:S01]  /*1c880*/  MOV R14, UR62 ;  /* 0x0000003e000e7c02 */ /* 0x000fe20008000f00 */
[----:B01----:R-:W-:Y:S10]  /*1c890*/  ENDCOLLECTIVE ;  /* 0x000000000000791b */ /* 0x003ff40003800000 */
.L_x_14344:
[----:B------:R-:W-:Y:S05]  /*1c8a0*/  BSYNC B1 ;  /* 0x0000000000017941 */ /* 0x000fea0003800000 */
.L_x_14343:
[----:B------:R-:W-:Y:S05]  /*1c8b0*/  BRA `(.L_x_14345) ;  /* 0xffffffb400dc7947 */ /* 0x000fea000383ffff */
.L_x_14202:
[----:B0-----:R0:W2:Y:S02]  /*1c8c0*/  SYNCS.PHASECHK.TRANS64.TRYWAIT P1, [R5+URZ+0x16840], R0 ;  /* 0x01684000050075a7 */ /* 0x0010a4000802017f */
[----:B--2---:R-:W-:Y:S05]  /*1c8d0*/  @!P1 NANOSLEEP.SYNCS 0x989680 ;  /* 0x009896800000995d */ /* 0x004fea0003900000 */
[----:B------:R-:W2:Y:S02]  /*1c8e0*/  @!P1 SYNCS.PHASECHK.TRANS64 P1, [R5+URZ+0x16840], R0 ;  /* 0x01684000050095a7 */ /* 0x000ea4000802007f */
[----:B--2---:R-:W-:Y:S05]  /*1c8f0*/  @!P1 BRA `(.L_x_14202) ;  /* 0xfffffffc00f09947 */ /* 0x004fea000383ffff */
[----:B------:R-:W-:Y:S05]  /*1c900*/  BRA `(.L_x_14346) ;  /* 0xffffffb400fc7947 */ /* 0x000fea000383ffff */
.L_x_14204:
[----:B--2---:R2:W3:Y:S02]  /*1c910*/  SYNCS.PHASECHK.TRANS64.TRYWAIT P1, [R25+URZ+0x16840], R2 ;  /* 0x01684002190075a7 */ /* 0x0044e4000802017f */
[----:B---3--:R-:W-:Y:S05]  /*1c920*/  @!P1 NANOSLEEP.SYNCS 0x989680 ;  /* 0x009896800000995d */ /* 0x008fea0003900000 */
[----:B------:R-:W3:Y:S02]  /*1c930*/  @!P1 SYNCS.PHASECHK.TRANS64 P1, [R25+URZ+0x16840], R2 ;  /* 0x01684002190095a7 */ /* 0x000ee4000802007f */
[----:B---3--:R-:W-:Y:S05]  /*1c940*/  @!P1 BRA `(.L_x_14204) ;  /* 0xfffffffc00f09947 */ /* 0x008fea000383ffff */
[----:B------:R-:W-:Y:S05]  /*1c950*/  BRA `(.L_x_14347) ;  /* 0xffffffb800087947 */ /* 0x000fea000383ffff */
.L_x_14206:
[----:B---3--:R3:W4:Y:S02]  /*1c960*/  SYNCS.PHASECHK.TRANS64.TRYWAIT P1, [R5+URZ+0x16860], R0 ;  /* 0x01686000050075a7 */ /* 0x008724000802017f */
[----:B----4-:R-:W-:Y:S05]  /*1c970*/  @!P1 NANOSLEEP.SYNCS 0x989680 ;  /* 0x009896800000995d */ /* 0x010fea0003900000 */
[----:B------:R-:W4:Y:S02]  /*1c980*/  @!P1 SYNCS.PHASECHK.TRANS64 P1, [R5+URZ+0x16860], R0 ;  /* 0x01686000050095a7 */ /* 0x000f24000802007f */
[----:B----4-:R-:W-:Y:S05]  /*1c990*/  @!P1 BRA `(.L_x_14206) ;  /* 0xfffffffc00f09947 */ /* 0x010fea000383ffff */
[----:B------:R-:W-:Y:S05]  /*1c9a0*/  BRA `(.L_x_14348) ;  /* 0xffffffb800047947 */ /* 0x000fea000383ffff */
.L_x_14349:
        /* <DEDUP_REMOVED lines=13> */
.L_x_15996:


//--------------------- .text._ZN7cutlass13device_kernelIN5flash11enable_sm90INS1_16FlashAttnFwdSm90INS1_25CollectiveMainloopFwdSm90ILi2EN4cute5tupleIJNS5_1CILi1EEES8_S8_EEENS6_IJNS7_ILi192EEENS7_ILi128EEENS7_ILi64EEEEEELi64ENS_10bfloat16_tEfNS_4arch4Sm90ELb0ELb1ELb1ELb1ELb1ELb1ELb0ELb1ELb1ELb1ELb1ELb0EEENS1_21CollectiveEpilogueFwdINS6_IJSA_SC_SB_EEES9_SE_SG_Li384ELb1ELb1ELb1ELb0EEENS1_36VarlenDynamicPersistentTileSchedulerILi192ELi128ELi384ELi128ELb1ELb1ELb1ELb1ELb0ELb1EEEEEEEEEvNT_6ParamsE --------------------------
	.section	.text._ZN7cutlass13device_kernelIN5flash11enable_sm90INS1_16FlashAttnFwdSm90INS1_25CollectiveMainloopFwdSm90ILi2EN4cute5tupleIJNS5_1CILi1EEES8_S8_EEENS6_IJNS7_ILi192EEENS7_ILi128EEENS7_ILi64EEEEEELi64ENS_10bfloat16_tEfNS_4arch4Sm90ELb0ELb1ELb1ELb1ELb1ELb1ELb0ELb1ELb1ELb1ELb1ELb0EEENS1_21CollectiveEpilogueFwdINS6_IJSA_SC_SB_EEES9_SE_SG_Li384ELb1ELb1ELb1ELb0EEENS1_36VarlenDynamicPersistentTileSchedulerILi192ELi128ELi384ELi128ELb1ELb1ELb1ELb1ELb0ELb1EEEEEEEEEvNT_6ParamsE,"ax",@progbits
	.align	128
.text._ZN7cutlass13device_kernelIN5flash11enable_sm90INS1_16FlashAttnFwdSm90INS1_25CollectiveMainloopFwdSm90ILi2EN4cute5tupleIJNS5_1CILi1EEES8_S8_EEENS6_IJNS7_ILi192EEENS7_ILi128EEENS7_ILi64EEEEEELi64ENS_10bfloat16_tEfNS_4arch4Sm90ELb0ELb1ELb1ELb1ELb1ELb1ELb0ELb1ELb1ELb1ELb1ELb0EEENS1_21CollectiveEpilogueFwdINS6_IJSA_SC_SB_EEES9_SE_SG_Li384ELb1ELb1ELb1ELb0EEENS1_36VarlenDynamicPersistentTileSchedulerILi192ELi128ELi384ELi128ELb1ELb1ELb1ELb1ELb0ELb1EEEEEEEEEvNT_6ParamsE:
        .type           _ZN7cutlass13device_kernelIN5flash11enable_sm90INS1_16FlashAttnFwdSm90INS1_25CollectiveMainloopFwdSm90ILi2EN4cute5tupleIJNS5_1CILi1EEES8_S8_EEENS6_IJNS7_ILi192EEENS7_ILi128EEENS7_ILi64EEEEEELi64ENS_10bfloat16_tEfNS_4arch4Sm90ELb0ELb1ELb1ELb1ELb1ELb1ELb0ELb1ELb1ELb1ELb1ELb0EEENS1_21CollectiveEpilogueFwdINS6_IJSA_SC_SB_EEES9_SE_SG_Li384ELb1ELb1ELb1ELb0EEENS1_36VarlenDynamicPersistentTileSchedulerILi192ELi128ELi384ELi128ELb1ELb1ELb1ELb1ELb0ELb1EEEEEEEEEvNT_6ParamsE,@function
        .size           _ZN7cutlass13device_kernelIN5flash11enable_sm90INS1_16FlashAttnFwdSm90INS1_25CollectiveMainloopFwdSm90ILi2EN4cute5tupleIJNS5_1CILi1EEES8_S8_EEENS6_IJNS7_ILi192EEENS7_ILi128EEENS7_ILi64EEEEEELi64ENS_10bfloat16_tEfNS_4arch4Sm90ELb0ELb1ELb1ELb1ELb1ELb1ELb0ELb1ELb1ELb1ELb1ELb0EEENS1_21CollectiveEpilogueFwdINS6_IJSA_SC_SB_EEES9_SE_SG_Li384ELb1ELb1ELb1ELb0EEENS1_36VarlenDynamicPersistentTileSchedulerILi192ELi128ELi384ELi128ELb1ELb1ELb1ELb1ELb0ELb1EEEEEEEEEvNT_6ParamsE,(.L_x_15997 - _ZN7cutlass13device_kernelIN5flash11enable_sm90INS1_16FlashAttnFwdSm90INS1_25CollectiveMainloopFwdSm90ILi2EN4cute5tupleIJNS5_1CILi1EEES8_S8_EEENS6_IJNS7_ILi192EEENS7_ILi128EEENS7_ILi64EEEEEELi64ENS_10bfloat16_tEfNS_4arch4Sm90ELb0ELb1ELb1ELb1ELb1ELb1ELb0ELb1ELb1ELb1ELb1ELb0EEENS1_21CollectiveEpilogueFwdINS6_IJSA_SC_SB_EEES9_SE_SG_Li384ELb1ELb1ELb1ELb0EEENS1_36VarlenDynamicPersistentTileSchedulerILi192ELi128ELi384ELi128ELb1ELb1ELb1ELb1ELb0ELb1EEEEEEEEEvNT_6ParamsE)
        .other          _ZN7cutlass13device_kernelIN5flash11enable_sm90INS1_16FlashAttnFwdSm90INS1_25CollectiveMainloopFwdSm90ILi2EN4cute5tupleIJNS5_1CILi1EEES8_S8_EEENS6_IJNS7_ILi192EEENS7_ILi128EEENS7_ILi64EEEEEELi64ENS_10bfloat16_tEfNS_4arch4Sm90ELb0ELb1ELb1ELb1ELb1ELb1ELb0ELb1ELb1ELb1ELb1ELb0EEENS1_21CollectiveEpilogueFwdINS6_IJSA_SC_SB_EEES9_SE_SG_Li384ELb1ELb1ELb1ELb0EEENS1_36VarlenDynamicPersistentTileSchedulerILi192ELi128ELi384ELi128ELb1ELb1ELb1ELb1ELb0ELb1EEEEEEEEEvNT_6ParamsE,@"STO_CUDA_ENTRY STV_DEFAULT"
_ZN7cutlass13device_kernelIN5flash11enable_sm90INS1_16FlashAttnFwdSm90INS1_25CollectiveMainloopFwdSm90ILi2EN4cute5tupleIJNS5_1CILi1EEES8_S8_EEENS6_IJNS7_ILi192EEENS7_ILi128EEENS7_ILi64EEEEEELi64ENS_10bfloat16_tEfNS_4arch4Sm90ELb0ELb1ELb1ELb1ELb1ELb1ELb0ELb1ELb1ELb1ELb1ELb0EEENS1_21CollectiveEpilogueFwdINS6_IJSA_SC_SB_EEES9_SE_SG_Li384ELb1ELb1ELb1ELb0EEENS1_36VarlenDynamicPersistentTileSchedulerILi192ELi128ELi384ELi128ELb1ELb1ELb1ELb1ELb0ELb1EEEEEEEEEvNT_6ParamsE:
        /* <DEDUP_REMOVED lines=18> */
.L_x_14351:
[----:B------:R-:W-:Y:S05]  /*0120*/  BSYNC B0 ;  /* 0x0000000000007941 */ /* 0x000fea0003800000 */
.L_x_14350:
        /* <DEDUP_REMOVED lines=41> */
.L_x_14352:
        /* <DEDUP_REMOVED lines=22> */
.L_x_14353:
        /* <DEDUP_REMOVED lines=18> */
.L_x_14354:
        /* <DEDUP_REMOVED lines=22> */
.L_x_14355:
        /* <DEDUP_REMOVED lines=22> */
.L_x_14356:
        /* <DEDUP_REMOVED lines=8> */
.L_x_14359:
        /* <DEDUP_REMOVED lines=22> */
[----:B------:R-:W-:Y:S01]  /*0ae0*/  IMAD.MOV.U32 R23, RZ, RZ, RZ ;  /* 0x000000ffff177224 */ /* 0x000fe200078e00ff */
[----:B------:R-:W-:Y:S01]  /*0af0*/  ULOP3.LUT UR39, UR37, 0x1, URZ, 0xfc, !UPT ;  /* 0x0000000125277892 */ /* 0x000fe2000f8efc3f */
[----:B------:R-:W-:Y:S01]  /*0b00*/  IMAD.MOV.U32 R154, RZ, RZ, RZ ;  /* 0x000000ffff9a7224 */ /* 0x000fe200078e00ff */
[----:B------:R-:W-:Y:S01]  /*0b10*/  UMOV UR36, URZ ;  /* 0x0000003f00247c82 */ /* 0x000fe20008000000 */
[----:B------:R-:W-:Y:S02]  /*0b20*/  IMAD.MOV.U32 R19, RZ, RZ, RZ ;  /* 0x000000ffff137224 */ /* 0x000fe400078e00ff */
[----:B0-----:R-:W-:-:S05]  /*0b30*/  VIADD R13, R0, 0xffffff80 ;  /* 0xffffff80000d7836 */ /* 0x001fca0000000000 */
[----:B------:R-:W-:-:S04]  /*0b40*/  SHF.R.S32.HI R0, RZ, 0x1f, R13 ;  /* 0x0000001fff007819 */ /* 0x000fc8000001140d */
[CC--:B------:R-:W-:Y:S02]  /*0b50*/  LEA.HI R3, R0.reuse, R13.reuse, RZ, 0x7 ;  /* 0x0000000d00037211 */ /* 0x0c0fe400078f38ff */
[CC--:B------:R-:W-:Y:S02]  /*0b60*/  LEA.HI R5, R0.reuse, R13.reuse, RZ, 0x4 ;  /* 0x0000000d00057211 */ /* 0x0c0fe400078f20ff */
[----:B------:R-:W-:Y:S02]  /*0b70*/  LOP3.LUT R4, R3, 0xffffff80, RZ, 0xc0, !PT ;  /* 0xffffff8003047812 */ /* 0x000fe400078ec0ff */
[----:B------:R-:W-:Y:S02]  /*0b80*/  SHF.R.S32.HI R12, RZ, 0x7, R3 ;  /* 0x00000007ff0c7819 */ /* 0x000fe40000011403 */
[----:B------:R-:W-:Y:S01]  /*0b90*/  SHF.R.S32.HI R6, RZ, 0x4, R5 ;  /* 0x00000004ff067819 */ /* 0x000fe20000011405 */
[----:B------:R-:W-:Y:S01]  /*0ba0*/  IMAD.IADD R11, R13, 0x1, -R4 ;  /* 0x000000010d0b7824 */ /* 0x000fe200078e0a04 */
[----:B------:R-:W-:-:S02]  /*0bb0*/  LEA.HI R4, R0, R13, RZ, 0x5 ;  /* 0x0000000d00047211 */ /* 0x000fc400078f28ff */
[----:B------:R-:W-:Y:S02]  /*0bc0*/  LOP3.LUT R3, R5, 0x3fffff0, RZ, 0xc0, !PT ;  /* 0x03fffff005037812 */ /* 0x000fe400078ec0ff */
[----:B------:R-:W-:Y:S02]  /*0bd0*/  SHF.R.S32.HI R7, RZ, 0x1f, R11 ;  /* 0x0000001fff077819 */ /* 0x000fe4000001140b */
[----:B------:R-:W-:Y:S01]  /*0be0*/  SHF.R.S32.HI R14, RZ, 0x5, R4 ;  /* 0x00000005ff0e7819 */ /* 0x000fe20000011404 */
[----:B------:R-:W-:Y:S01]  /*0bf0*/  IMAD.HI R4, R12, 0x55555556, RZ ;  /* 0x555555560c047827 */ /* 0x000fe200078e02ff */
[----:B------:R-:W-:Y:S02]  /*0c00*/  LEA.HI R8, R7, R11, RZ, 0x2 ;  /* 0x0000000b07087211 */ /* 0x000fe400078f10ff */
[----:B------:R-:W-:Y:S01]  /*0c10*/  LEA.HI R5, R5, R6, RZ, 0x1 ;  /* 0x0000000605057211 */ /* 0x000fe200078f08ff */
[----:B------:R-:W-:Y:S01]  /*0c20*/  IMAD.IADD R3, R13, 0x1, -R3 ;  /* 0x000000010d037824 */ /* 0x000fe200078e0a03 */
[----:B------:R-:W-:-:S02]  /*0c30*/  SHF.R.S32.HI R9, RZ, 0x2, R8 ;  /* 0x00000002ff097819 */ /* 0x000fc40000011408 */
[----:B------:R-:W-:Y:S02]  /*0c40*/  SHF.R.S32.HI R10, RZ, 0x1f, R8 ;  /* 0x0000001fff0a7819 */ /* 0x000fe40000011408 */
[----:B------:R-:W-:Y:S02]  /*0c50*/  LEA.HI R7, R7, R11, RZ, 0x5 ;  /* 0x0000000b07077211 */ /* 0x000fe400078f28ff */
[----:B------:R-:W-:Y:S02]  /*0c60*/  LEA.HI R10, R10, R9, RZ, 0x3 ;  /* 0x000000090a0a7211 */ /* 0x000fe400078f18ff */
[----:B------:R-:W-:Y:S02]  /*0c70*/  LOP3.LUT R5, R5, 0x1ffffffe, RZ, 0xc0, !PT ;  /* 0x1ffffffe05057812 */ /* 0x000fe400078ec0ff */
[----:B------:R-:W-:Y:S02]  /*0c80*/  LOP3.LUT R10, R10, 0xfffffff8, RZ, 0xc0, !PT ;  /* 0xfffffff80a0a7812 */ /* 0x000fe400078ec0ff */
[----:B------:R-:W-:Y:S01]  /*0c90*/  LEA.HI R4, R4, R4, RZ, 0x1 ;  /* 0x0000000404047211 */ /* 0x000fe200078f08ff */
[----:B------:R-:W-:Y:S01]  /*0ca0*/  IMAD.IADD R5, R6, 0x1, -R5 ;  /* 0x0000000106057824 */ /* 0x000fe200078e0a05 */
[----:B------:R-:W-:Y:S01]  /*0cb0*/  SHF.R.S32.HI R7, RZ, 0x5, R7 ;  /* 0x00000005ff077819 */ /* 0x000fe20000011407 */
[----:B------:R-:W-:Y:S01]  /*0cc0*/  IMAD.IADD R10, R9, 0x1, -R10 ;  /* 0x00000001090a7824 */ /* 0x000fe200078e0a0a */
[----:B------:R-:W-:Y:S01]  /*0cd0*/  LOP3.LUT R8, R8, 0x7ffffffc, RZ, 0xc0, !PT ;  /* 0x7ffffffc08087812 */ /* 0x000fe200078ec0ff */
[----:B------:R-:W-:Y:S01]  /*0ce0*/  IMAD R6, R14, 0x10, R3 ;  /* 0x000000100e067824 */ /* 0x000fe200078e0203 */
[----:B------:R-:W-:Y:S01]  /*0cf0*/  LEA.HI R3, R0, R13, RZ, 0x2 ;  /* 0x0000000d00037211 */ /* 0x000fe200078f10ff */
[----:B------:R-:W-:-:S02]  /*0d00*/  IMAD R4, R4, -0x3, R12 ;  /* 0xfffffffd04047824 */ /* 0x000fc400078e020c */
[----:B------:R-:W-:Y:S01]  /*0d10*/  IMAD R7, R7, 0x10, R10 ;  /* 0x0000001007077824 */ /* 0x000fe200078e020a */
[----:B------:R-:W-:Y:S01]  /*0d20*/  SHF.R.S32.HI R12, RZ, 0x2, R3 ;  /* 0x00000002ff0c7819 */ /* 0x000fe20000011403 */
[----:B------:R-:W-:Y:S02]  /*0d30*/  IMAD R6, R6, 0x8, R5 ;  /* 0x0000000806067824 */ /* 0x000fe400078e0205 */
[----:B------:R-:W-:Y:S01]  /*0d40*/  IMAD R9, R4, 0x40, R7 ;  /* 0x0000004004097824 */ /* 0x000fe200078e0207 */
[----:B------:R-:W-:Y:S01]  /*0d50*/  LEA.HI R4, R0, R13, RZ, 0x3 ;  /* 0x0000000d00047211 */ /* 0x000fe200078f18ff */
[----:B------:R-:W-:Y:S01]  /*0d60*/  VIADD R7, R12, 0x60 ;  /* 0x000000600c077836 */ /* 0x000fe20000000000 */
[----:B------:R-:W-:Y:S01]  /*0d70*/  SHF.R.S32.HI R0, RZ, 0x1f, R3 ;  /* 0x0000001fff007819 */ /* 0x000fe20000011403 */
[----:B------:R-:W-:Y:S01]  /*0d80*/  IMAD.IADD R8, R11, 0x1, -R8 ;  /* 0x000000010b087824 */ /* 0x000fe200078e0a08 */
[----:B------:R-:W-:Y:S01]  /*0d90*/  LOP3.LUT R3, R3, 0xfffffffc, RZ, 0xc0, !PT ;  /* 0xfffffffc03037812 */ /* 0x000fe200078ec0ff */
[----:B------:R-:W-:Y:S01]  /*0da0*/  STL [R1+0x5c], R9 ;  /* 0x00005c0901007387 */ /* 0x000fe20000100800 */
[----:B------:R-:W-:Y:S01]  /*0db0*/  LEA.HI R0, R0, R12, RZ, 0x3 ;  /* 0x0000000c00007211 */ /* 0x000fe200078f18ff */
[----:B------:R-:W-:Y:S01]  /*0dc0*/  IMAD.SHL.U32 R155, R8, 0x2, RZ ;  /* 0x00000002089b7824 */ /* 0x000fe200078e00ff */
[----:B------:R-:W-:Y:S01]  /*0dd0*/  LOP3.LUT R4, R4, 0xfffffff8, RZ, 0xc0, !PT ;  /* 0xfffffff804047812 */ /* 0x000fe200078ec0ff */
[C---:B------:R-:W-:Y:S01]  /*0de0*/  IMAD.IADD R10, R13.reuse, 0x1, -R3 ;  /* 0x000000010d0a7824 */ /* 0x040fe200078e0a03 */
[----:B------:R-:W-:Y:S01]  /*0df0*/  LOP3.LUT R0, R0, 0xfffffff8, RZ, 0xc0, !PT ;  /* 0xfffffff800007812 */ /* 0x000fe200078ec0ff */
[----:B------:R-:W-:Y:S01]  /*0e00*/  STL [R1+0x14], RZ ;  /* 0x000014ff01007387 */ /* 0x000fe20000100800 */
[----:B------:R-:W-:Y:S01]  /*0e10*/  SHF.R.S32.HI R5, RZ, 0x1f, R7 ;  /* 0x0000001fff057819 */ /* 0x000fe20000011407 */
[----:B------:R-:W-:Y:S01]  /*0e20*/  IMAD.IADD R3, R13, 0x1, -R4 ;  /* 0x000000010d037824 */ /* 0x000fe200078e0a04 */
[----:B------:R-:W-:Y:S01]  /*0e30*/  LEA.HI R3, R10, R10, RZ, 0x1 ;  /* 0x0000000a0a037211 */ /* 0x000fe200078f08ff */
[----:B------:R-:W-:Y:S01]  /*0e40*/  IMAD.IADD R0, R12, 0x1, -R0 ;  /* 0x000000010c007824 */ /* 0x000fe200078e0a00 */
[----:B------:R-:W-:Y:S01]  /*0e50*/  LEA.HI R5, R5, R7, RZ, 0x3 ;  /* 0x0000000705057211 */ /* 0x000fe200078f18ff */
[----:B------:R-:W-:Y:S01]  /*0e60*/  IMAD.SHL.U32 R4, R7, 0x40, RZ ;  /* 0x0000004007047824 */ /* 0x000fe200078e00ff */
[----:B------:R-:W-:Y:S01]  /*0e70*/  LOP3.LUT R3, R3, 0x1ffffffe, RZ, 0xc0, !PT ;  /* 0x1ffffffe03037812 */ /* 0x000fe200078ec0ff */
[----:B------:R-:W-:Y:S01]  /*0e80*/  IMAD.SHL.U32 R152, R10, 0x4, RZ ;  /* 0x000000040a987824 */ /* 0x000fe200078e00ff */
[----:B------:R0:W-:Y:S01]  /*0e90*/  STL [R1+0x44], R0 ;  /* 0x0000440001007387 */ /* 0x0001e20000100800 */
[----:B------:R-:W-:-:S02]  /*0ea0*/  IMAD.SHL.U32 R5, R5, 0x40, RZ ;  /* 0x0000004005057824 */ /* 0x000fc400078e00ff */
[C---:B------:R-:W-:Y:S02]  /*0eb0*/  IMAD.SHL.U32 R16, R10.reuse, 0x8, RZ ;  /* 0x000000080a107824 */ /* 0x040fe400078e00ff */
[----:B------:R-:W-:Y:S02]  /*0ec0*/  IMAD.IADD R3, R10, 0x1, -R3 ;  /* 0x000000010a037824 */ /* 0x000fe400078e0a03 */
[----:B------:R-:W-:Y:S01]  /*0ed0*/  VIADD R18, R16, 0x20 ;  /* 0x0000002010127836 */ /* 0x000fe20000000000 */
[----:B------:R-:W-:Y:S02]  /*0ee0*/  SHF.R.S32.HI R17, RZ, 0x1f, R16 ;  /* 0x0000001fff117819 */ /* 0x000fe40000011410 */
[----:B0-----:R-:W-:Y:S02]  /*0ef0*/  LOP3.LUT R0, R4, 0x1c0, RZ, 0xc0, !PT ;  /* 0x000001c004007812 */ /* 0x001fe400078ec0ff */
[----:B------:R-:W-:Y:S01]  /*0f00*/  LOP3.LUT R4, R5, 0xfffffe00, RZ, 0xc0, !PT ;  /* 0xfffffe0005047812 */ /* 0x000fe200078ec0ff */
[----:B------:R-:W-:Y:S01]  /*0f10*/  VIADD R5, R152, 0x10 ;  /* 0x0000001098057836 */ /* 0x000fe20000000000 */
[----:B------:R-:W-:Y:S01]  /*0f20*/  SHF.R.U32.HI R7, RZ, 0x3, R0 ;  /* 0x00000003ff077819 */ /* 0x000fe20000011600 */
[----:B------:R0:W-:Y:S04]  /*0f30*/  STL [R1+0x38], R0 ;  /* 0x0000380001007387 */ /* 0x0001e80000100800 */
[----:B------:R-:W-:Y:S04]  /*0f40*/  STL [R1+0x64], R7 ;  /* 0x0000640701007387 */ /* 0x000fe80000100800 */
[----:B------:R1:W-:Y:S01]  /*0f50*/  STL [R1+0x18], R5 ;  /* 0x0000180501007387 */ /* 0x0003e20000100800 */
[----:B0-----:R-:W-:-:S03]  /*0f60*/  LOP3.LUT R0, R0, 0x38, R16, 0xf8, !PT ;  /* 0x0000003800007812 */ /* 0x001fc600078ef810 */
[----:B------:R0:W-:Y:S01]  /*0f70*/  STL [R1+0x48], R4 ;  /* 0x0000480401007387 */ /* 0x0001e20000100800 */
[----:B-1----:R-:W-:Y:S01]  /*0f80*/  LOP3.LUT R5, R4, R0, R7, 0xf6, !PT ;  /* 0x0000000004057212 */ /* 0x002fe200078ef607 */
[----:B------:R-:W-:Y:S01]  /*0f90*/  IMAD.SHL.U32 R0, R6, 0x8, RZ ;  /* 0x0000000806007824 */ /* 0x000fe200078e00ff */
[----:B0-----:R-:W-:-:S05]  /*0fa0*/  SHF.R.S32.HI R4, RZ, 0x1f, R18 ;  /* 0x0000001fff047819 */ /* 0x001fca0000011412 */
[----:B------:R0:W-:Y:S04]  /*0fb0*/  STL [R1+0x10], R4 ;  /* 0x0000100401007387 */ /* 0x0001e80000100800 */
[----:B------:R1:W-:Y:S01]  /*0fc0*/  STL [R1+0x60], R0 ;  /* 0x0000600001007387 */ /* 0x0003e20000100800 */
[----:B0-----:R-:W-:Y:S02]  /*0fd0*/  IMAD R4, R5, 0x2, R2 ;  /* 0x0000000205047824 */ /* 0x001fe400078e0202 */
[----:B-1----:R-:W-:-:S03]  /*0fe0*/  IMAD R0, R3, 0x8, R9 ;  /* 0x0000000803007824 */ /* 0x002fc600078e0209 */
[----:B------:R0:W-:Y:S04]  /*0ff0*/  STL [R1+0x58], R4 ;  /* 0x0000580401007387 */ /* 0x0001e80000100800 */
[----:B------:R0:W-:Y:S02]  /*1000*/  STL [R1+0x34], R0 ;  /* 0x0000340001007387 */ /* 0x0001e40000100800 */
.L_x_14576:
[----:B------:R-:W-:Y:S05]  /*1010*/  YIELD ;  /* 0x0000000000007946 */ /* 0x000fea0003800000 */
[----:B------:R-:W-:Y:S01]  /*1020*/  ULDC.64 UR4, c[0x0][0xa28] ;  /* 0x00028a0000047ab9 */ /* 0x000fe20000000a00 */
[----:B--23--:R-:W1:Y:S01]  /*1030*/  LDC.64 R6, c[0x0][0xa08] ;  /* 0x00028200ff067b82 */ /* 0x00ce620000000a00 */
        /* <DEDUP_REMOVED lines=9> */
[----:B0-----:R-:W0:Y:S01]  /*10d0*/  @P1 LDC.64 R4, c[0x0][0xa28] ;  /* 0x00028a00ff041b82 */ /* 0x001e220000000a00 */
[----:B-1----:R-:W-:-:S07]  /*10e0*/  IMAD.WIDE R10, R35, 0x4, R6 ;  /* 0x00000004230a7825 */ /* 0x002fce00078e0206 */
[----:B------:R-:W1:Y:S01]  /*10f0*/  @P2 LDC.64 R8, c[0x0][0xa18] ;  /* 0x00028600ff082b82 */ /* 0x000e620000000a00 */
[----:B------:R-:W-:Y:S01]  /*1100*/  ULDC UR4, c[0x0][0x288] ;  /* 0x0000a20000047ab9 */ /* 0x000fe20000000800 */
[----:B------:R-:W-:Y:S01]  /*1110*/  ISETP.NE.AND.EX P0, PT, RZ, UR5, PT, P0 ;  /* 0x00000005ff007c0c */ /* 0x000fe2000bf05300 */
[----:B----4-:R-:W-:Y:S01]  /*1120*/  IMAD.U32 R0, RZ, RZ, UR4 ;  /* 0x00000004ff007e24 */ /* 0x010fe2000f8e00ff */
[----:B------:R-:W-:-:S11]  /*1130*/  ULDC.64 UR4, c[0x0][0x418] ;  /* 0x0001060000047ab9 */ /* 0x000fd60000000a00 */
[----:B------:R2:W5:Y:S01]  /*1140*/  @P0 LDG.E R67, desc[UR42][R10.64] ;  /* 0x0000002a0a430981 */ /* 0x000562000c1e1900 */
[----:B0-----:R-:W-:-:S05]  /*1150*/  @P1 IMAD.WIDE R4, R35, 0x4, R4 ;  /* 0x0000000423041825 */ /* 0x001fca00078e0204 */
[----:B------:R2:W5:Y:S01]  /*1160*/  @P1 LDG.E R13, desc[UR42][R4.64] ;  /* 0x0000002a040d1981 */ /* 0x000562000c1e1900 */
[----:B-1----:R-:W-:-:S05]  /*1170*/  @P2 IMAD.WIDE R6, R35, 0x4, R8 ;  /* 0x0000000423062825 */ /* 0x002fca00078e0208 */
[----:B------:R-:W3:Y:S01]  /*1180*/  @P2 LDG.E R0, desc[UR42][R6.64] ;  /* 0x0000002a06002981 */ /* 0x000ee2000c1e1900 */
        /* <DEDUP_REMOVED lines=9> */
[----:B---3--:R2:W-:Y:S01]  /*1220*/  STL [R1], R0 ;  /* 0x0000000001007387 */ /* 0x0085e20000100800 */
[----:B------:R-:W-:Y:S01]  /*1230*/  IMAD.MOV.U32 R20, RZ, RZ, R0 ;  /* 0x000000ffff147224 */ /* 0x000fe200078e0000 */
[----:B------:R-:W-:Y:S06]  /*1240*/  @P2 BRA `(.L_x_14361) ;  /* 0x0000000000282947 */ /* 0x000fec0003800000 */
        /* <DEDUP_REMOVED lines=8> */
[----:B--2---:R-:W-:-:S05]  /*12d0*/  IMAD.IADD R20, R3, 0x1, -R0 ;  /* 0x0000000103147824 */ /* 0x004fca00078e0a00 */
[----:B------:R0:W-:Y:S02]  /*12e0*/  STL [R1], R20 ;  /* 0x0000001401007387 */ /* 0x0001e40000100800 */
.L_x_14361:
[C---:B------:R-:W-:Y:S01]  /*12f0*/  LOP3.LUT R3, R34.reuse, 0xff000000, RZ, 0xc0, !PT ;  /* 0xff00000022037812 */ /* 0x040fe200078ec0ff */
[----:B------:R-:W-:Y:S01]  /*1300*/  ULDC.64 UR4, c[0x0][0xa20] ;  /* 0x0002880000047ab9 */ /* 0x000fe20000000a00 */
[----:B--2---:R-:W-:Y:S01]  /*1310*/  LOP3.LUT R0, R34, 0xff0000, RZ, 0xc0, !PT ;  /* 0x00ff000022007812 */ /* 0x004fe200078ec0ff */
[----:B------:R1:W-:Y:S01]  /*1320*/  STL [R1+0x50], R35 ;  /* 0x0000502301007387 */ /* 0x0003e20000100800 */
[----:B------:R-:W-:Y:S02]  /*1330*/  SHF.R.U32.HI R3, RZ, 0x8, R3 ;  /* 0x00000008ff037819 */ /* 0x000fe40000011603 */
[----:B------:R-:W-:Y:S02]  /*1340*/  ISETP.NE.U32.AND P1, PT, RZ, UR4, PT ;  /* 0x00000004ff007c0c */ /* 0x000fe4000bf25070 */
[----:B------:R-:W-:Y:S02]  /*1350*/  LEA.HI R12, R0, R3, RZ, 0x10 ;  /* 0x00000003000c7211 */ /* 0x000fe400078f80ff */
[----:B------:R-:W-:-:S02]  /*1360*/  LOP3.LUT R0, R34, 0xffff, RZ, 0xc0, !PT ;  /* 0x0000ffff22007812 */ /* 0x000fc400078ec0ff */
[----:B------:R-:W-:-:S03]  /*1370*/  ISETP.NE.AND.EX P1, PT, RZ, UR5, PT, P1 ;  /* 0x00000005ff007c0c */ /* 0x000fc6000bf25310 */
[----:B------:R1:W-:Y:S10]  /*1380*/  STL [R1+0x4], R0 ;  /* 0x0000040001007387 */ /* 0x0003f40000100800 */
[----:B-1----:R-:W-:Y:S05]  /*1390*/  @!P1 BRA `(.L_x_14362) ;  /* 0x0000000000109947 */ /* 0x002fea0003800000 */
[----:B------:R-:W1:Y:S02]  /*13a0*/  LDC.64 R30, c[0x0][0xa20] ;  /* 0x00028800ff1e7b82 */ /* 0x000e640000000a00 */
[----:B-1----:R-:W-:-:S06]  /*13b0*/  IMAD.WIDE R30, R35, 0x4, R30 ;  /* 0x00000004231e7825 */ /* 0x002fcc00078e021e */
[----:B------:R1:W5:Y:S01]  /*13c0*/  LDG.E R30, desc[UR42][R30.64] ;  /* 0x0000002a1e1e7981 */ /* 0x000362000c1e1900 */
[----:B------:R-:W-:Y:S05]  /*13d0*/  BRA `(.L_x_14363) ;  /* 0x0000000000107947 */ /* 0x000fea0003800000 */
.L_x_14362:
[----:B------:R-:W-:Y:S05]  /*13e0*/  @!P0 BRA `(.L_x_14363) ;  /* 0x00000000000c8947 */ /* 0x000fea0003800000 */
[----:B------:R-:W2:Y:S04]  /*13f0*/  LDG.E R3, desc[UR42][R10.64] ;  /* 0x0000002a0a037981 */ /* 0x000ea8000c1e1900 */
[----:B------:R-:W2:Y:S02]  /*1400*/  LDG.E R30, desc[UR42][R10.64+0x4] ;  /* 0x0000042a0a1e7981 */ /* 0x000ea4000c1e1900 */
[----:B--2---:R-:W-:-:S07]  /*1410*/  IMAD.IADD R30, R30, 0x1, -R3 ;  /* 0x000000011e1e7824 */ /* 0x004fce00078e0a03 */
.L_x_14363:
[----:B------:R-:W-:Y:S01]  /*1420*/  ULDC.64 UR4, c[0x0][0xa10] ;  /* 0x0002840000047ab9 */ /* 0x000fe20000000a00 */
[----:B------:R-:W2:Y:S01]  /*1430*/  LDC R4, c[0x0][0x448] ;  /* 0x00011200ff047b82 */ /* 0x000ea20000000800 */
[----:B------:R-:W-:-:S04]  /*1440*/  ISETP.NE.U32.AND P0, PT, RZ, UR4, PT ;  /* 0x00000004ff007c0c */ /* 0x000fc8000bf05070 */
[----:B------:R-:W-:Y:S01]  /*1450*/  ISETP.NE.AND.EX P0, PT, RZ, UR5, PT, P0 ;  /* 0x00000005ff007c0c */ /* 0x000fe2000bf05300 */
[----:B------:R-:W-:Y:S02]  /*1460*/  ULDC.64 UR4, c[0x0][0xa30] ;  /* 0x00028c0000047ab9 */ /* 0x000fe40000000a00 */
[----:B------:R-:W-:-:S04]  /*1470*/  ISETP.NE.U32.AND P1, PT, RZ, UR4, PT ;  /* 0x00000004ff007c0c */ /* 0x000fc8000bf25070 */
[----:B------:R-:W-:-:S06]  /*1480*/  ISETP.NE.AND.EX P1, PT, RZ, UR5, PT, P1 ;  /* 0x00000005ff007c0c */ /* 0x000fcc000bf25310 */
[----:B------:R-:W3:Y:S08]  /*1490*/  @P0 LDC.64 R6, c[0x0][0xa10] ;  /* 0x00028400ff060b82 */ /* 0x000ef00000000a00 */
[----:B------:R-:W4:Y:S01]  /*14a0*/  @P1 LDC.64 R8, c[0x0][0xa30] ;  /* 0x00028c00ff081b82 */ /* 0x000f220000000a00 */
[----:B---3--:R-:W-:-:S05]  /*14b0*/  @P0 IMAD.WIDE R6, R35, 0x4, R6 ;  /* 0x0000000423060825 */ /* 0x008fca00078e0206 */
[----:B------:R-:W3:Y:S04]  /*14c0*/  @P0 LDG.E R0, desc[UR42][R6.64] ;  /* 0x0000002a06000981 */ /* 0x000ee8000c1e1900 */
[----:B------:R-:W3:Y:S01]  /*14d0*/  @P0 LDG.E R3, desc[UR42][R6.64+0x4] ;  /* 0x0000042a06030981 */ /* 0x000ee2000c1e1900 */
[----:B-----5:R-:W-:Y:S02]  /*14e0*/  IMAD.MOV.U32 R24, RZ, RZ, R30 ;  /* 0x000000ffff187224 */ /* 0x020fe400078e001e */
[----:B----4-:R-:W-:-:S05]  /*14f0*/  @P1 IMAD.WIDE R8, R35, 0x4, R8 ;  /* 0x0000000423081825 */ /* 0x010fca00078e0208 */
[----:B------:R4:W5:Y:S01]  /*1500*/  @P1 LDG.E R24, desc[UR42][R8.64] ;  /* 0x0000002a08181981 */ /* 0x000962000c1e1900 */
[----:B--2---:R-:W-:Y:S01]  /*1510*/  ISETP.NE.AND P1, PT, R4, 0x1, PT ;  /* 0x000000010400780c */ /* 0x004fe20003f25270 */
[----:B------:R-:W-:Y:S01]  /*1520*/  IMAD.IADD R14, R30, 0x1, -R13 ;  /* 0x000000011e0e7824 */ /* 0x000fe200078e0a0d */
[----:B------:R-:W2:Y:S01]  /*1530*/  LDC.64 R4, c[0x0][0x9e0] ;  /* 0x00027800ff047b82 */ /* 0x000ea20000000a00 */
[----:B------:R-:W-:-:S05]  /*1540*/  IMAD R21, R33, 0xc0, RZ ;  /* 0x000000c021157824 */ /* 0x000fca00078e02ff */
[----:B------:R0:W-:Y:S05]  /*1550*/  STL [R1+0x28], R21 ;  /* 0x0000281501007387 */ /* 0x0001ea0000100800 */
[----:B------:R-:W1:Y:S08]  /*1560*/  @P1 LDC R11, c[0x0][0x44c] ;  /* 0x00011300ff0b1b82 */ /* 0x000e700000000800 */
[----:B------:R-:W4:Y:S01]  /*1570*/  @P1 LDC R10, c[0x0][0x450] ;  /* 0x00011400ff0a1b82 */ /* 0x000f220000000800 */
[----:B--2---:R-:W-:Y:S01]  /*1580*/  ISETP.GE.AND P2, PT, R5, 0x1, PT ;  /* 0x000000010500780c */ /* 0x004fe20003f46270 */
[----:B---3--:R-:W-:-:S02]  /*1590*/  @P0 IMAD.IADD R25, R3, 0x1, -R0 ;  /* 0x0000000103190824 */ /* 0x008fc400078e0a00 */
[----:B------:R-:W-:Y:S02]  /*15a0*/  VIADD R0, R21, 0xbf ;  /* 0x000000bf15007836 */ /* 0x000fe40000000000 */
[----:B------:R-:W-:Y:S02]  /*15b0*/  IMAD.IADD R15, R14, 0x1, R25 ;  /* 0x000000010e0f7824 */ /* 0x000fe400078e0219 */
[----:B-1----:R-:W-:-:S03]  /*15c0*/  @P1 IMAD.HI.U32 R3, R0, R11, RZ ;  /* 0x0000000b00031227 */ /* 0x002fc600078e00ff */
[----:B------:R0:W-:Y:S01]  /*15d0*/  STL [R1+0x8], R15 ;  /* 0x0000080f01007387 */ /* 0x0001e20000100800 */
[----:B------:R-:W-:Y:S01]  /*15e0*/  IMAD.MOV.U32 R6, RZ, RZ, R0 ;  /* 0x000000ffff067224 */ /* 0x000fe200078e0000 */
[----:B----4-:R-:W-:Y:S01]  /*15f0*/  @P1 SHF.R.U32.HI R6, RZ, R10, R3 ;  /* 0x0000000aff061219 */ /* 0x010fe20000011603 */
[C---:B------:R-:W-:Y:S01]  /*1600*/  VIADD R0, R15.reuse, 0x7f ;  /* 0x0000007f0f007836 */ /* 0x040fe20000000000 */
[----:B------:R-:W-:-:S04]  /*1610*/  IADD3 R7, R15, 0x1, -R20 ;  /* 0x000000010f077810 */ /* 0x000fc80007ffe814 */
[----:B------:R-:W-:Y:S01]  /*1620*/  SHF.R.S32.HI R3, RZ, 0x1f, R0 ;  /* 0x0000001fff037819 */ /* 0x000fe20000011400 */
[----:B------:R-:W-:-:S03]  /*1630*/  IMAD.IADD R9, R7, 0x1, R6 ;  /* 0x0000000107097824 */ /* 0x000fc600078e0206 */
[----:B------:R-:W-:Y:S01]  /*1640*/  LEA.HI R3, R3, R0, RZ, 0x7 ;  /* 0x0000000003037211 */ /* 0x000fe200078f38ff */
[----:B------:R-:W-:-:S03]  /*1650*/  IMAD.IADD R4, R9, 0x1, R4 ;  /* 0x0000000109047824 */ /* 0x000fc600078e0204 */
        /* <DEDUP_REMOVED lines=13> */
.L_x_14366:
[----:B------:R-:W-:-:S13]  /*1730*/  ISETP.NE.AND P0, PT, R5, 0x1, PT ;  /* 0x000000010500780c */ /* 0x000fda0003f05270 */
[----:B------:R-:W0:Y:S02]  /*1740*/  @P0 LDC.64 R6, c[0x0][0x9e8] ;  /* 0x00027a00ff060b82 */ /* 0x000e240000000a00 */
[----:B0-----:R-:W-:-:S05]  /*1750*/  @P0 IMAD.HI.U32 R6, R0, R6, RZ ;  /* 0x0000000600060227 */ /* 0x001fca00078e00ff */
[----:B------:R-:W-:-:S07]  /*1760*/  @P0 SHF.R.U32.HI R0, RZ, R7, R6 ;  /* 0x00000007ff000219 */ /* 0x000fce0000011606 */
.L_x_14367:
[----:B------:R-:W-:Y:S05]  /*1770*/  BSYNC B0 ;  /* 0x0000000000007941 */ /* 0x000fea0003800000 */
.L_x_14365:
[----:B------:R-:W-:-:S05]  /*1780*/  IMAD R3, R0, R5, R5 ;  /* 0x0000000500037224 */ /* 0x000fca00078e0205 */
[----:B------:R-:W-:-:S07]  /*1790*/  VIMNMX R4, R4, R3, PT ;  /* 0x0000000304047248 */ /* 0x000fce0003fe0100 */
.L_x_14364:
        /* <DEDUP_REMOVED lines=25> */
.L_x_14370:
[----:B------:R-:W-:-:S13]  /*1930*/  ISETP.NE.AND P0, PT, R5, 0x1, PT ;  /* 0x000000010500780c */ /* 0x000fda0003f05270 */
[----:B------:R-:W0:Y:S02]  /*1940*/  @P0 LDC.64 R6, c[0x0][0x9e8] ;  /* 0x00027a00ff060b82 */ /* 0x000e240000000a00 */
[----:B0-----:R-:W-:-:S05]  /*1950*/  @P0 IMAD.HI.U32 R4, R3, R6, RZ ;  /* 0x0000000603040227 */ /* 0x001fca00078e00ff */
[----:B------:R-:W-:-:S07]  /*1960*/  @P0 SHF.R.U32.HI R3, RZ, R7, R4 ;  /* 0x00000007ff030219 */ /* 0x000fce0000011604 */
.L_x_14371:
[----:B------:R-:W-:Y:S05]  /*1970*/  BSYNC B0 ;  /* 0x0000000000007941 */ /* 0x000fea0003800000 */
.L_x_14369:
[----:B------:R-:W-:-:S05]  /*1980*/  IMAD R3, R3, R5, RZ ;  /* 0x0000000503037224 */ /* 0x000fca00078e02ff */
[----:B------:R-:W-:-:S07]  /*1990*/  VIMNMX R0, R0, R3, !PT ;  /* 0x0000000300007248 */ /* 0x000fce0007fe0100 */
.L_x_14368:
        /* <DEDUP_REMOVED lines=43> */
.L_x_14373:
[----:B------:R-:W-:Y:S05]  /*1c50*/  BSYNC B0 ;  /* 0x0000000000007941 */ /* 0x000fea0003800000 */
.L_x_14372:
        /* <DEDUP_REMOVED lines=36> */
.L_x_14376:
[----:B------:R-:W-:Y:S05]  /*1ea0*/  BSYNC B6 ;  /* 0x0000000000067941 */ /* 0x000fea0003800000 */
.L_x_14375:
        /* <DEDUP_REMOVED lines=20> */
.L_x_14378:
[----:B------:R-:W-:Y:S05]  /*1ff0*/  BSYNC B6 ;  /* 0x0000000000067941 */ /* 0x000fea0003800000 */
.L_x_14377:
[----:B------:R-:W-:Y:S01]  /*2000*/  ULDC.64 UR4, c[0x0][0x9f8] ;  /* 0x00027e0000047ab9 */ /* 0x000fe20000000a00 */
[----:B------:R-:W2:Y:S01]  /*2010*/  LDL R41, [R1+0x44] ;  /* 0x0000440001297983 */ /* 0x000ea20000100800 */
[----:B------:R-:W-:-:S03]  /*2020*/  ISETP.NE.U32.AND P0, PT, RZ, UR4, PT ;  /* 0x00000004ff007c0c */ /* 0x000fc6000bf05070 */
[----:B------:R-:W3:Y:S01]  /*2030*/  LDL R40, [R1+0x38] ;  /* 0x0000380001287983 */ /* 0x000ee20000100800 */
[----:B------:R-:W-:Y:S01]  /*2040*/  ISETP.NE.AND.EX P0, PT, RZ, UR5, PT, P0 ;  /* 0x00000005ff007c0c */ /* 0x000fe2000bf05300 */
[----:B------:R-:W-:Y:S01]  /*2050*/  IMAD.MOV.U32 R68, RZ, RZ, R35 ;  /* 0x000000ffff447224 */ /* 0x000fe200078e0023 */
[----:B------:R-:W0:Y:S01]  /*2060*/  LDC R37, c[0x0][0x3f4] ;  /* 0x0000fd00ff257b82 */ /* 0x000e220000000800 */
[----:B------:R-:W4:Y:S04]  /*2070*/  LDL R39, [R1+0x64] ;  /* 0x0000640001277983 */ /* 0x000f280000100800 */
[----:B------:R-:W4:Y:S03]  /*2080*/  LDL R36, [R1+0x48] ;  /* 0x0000480001247983 */ /* 0x000f260000100800 */
[----:B------:R-:W1:Y:S01]  /*2090*/  LDC.64 R62, c[0x0][0x408] ;  /* 0x00010200ff3e7b82 */ /* 0x000e620000000a00 */
[----:B------:R-:W0:Y:S07]  /*20a0*/  S2R R32, SR_TID.X ;  /* 0x0000000000207919 */ /* 0x000e2e0000002100 */
[----:B------:R-:W0:Y:S02]  /*20b0*/  @P0 LDC.64 R4, c[0x0][0x9f8] ;  /* 0x00027e00ff040b82 */ /* 0x000e240000000a00 */
[----:B0-----:R-:W-:-:S06]  /*20c0*/  @P0 IMAD.WIDE R4, R35, 0x4, R4 ;  /* 0x0000000423040825 */ /* 0x001fcc00078e0204 */
[----:B------:R-:W0:Y:S01]  /*20d0*/  LDC.64 R34, c[0x0][0x3f8] ;  /* 0x0000fe00ff227b82 */ /* 0x000e220000000a00 */
[----:B------:R-:W-:Y:S01]  /*20e0*/  VIADD R42, R32, 0xffffff80 ;  /* 0xffffff80202a7836 */ /* 0x000fe20000000000 */
[----:B------:R1:W4:Y:S01]  /*20f0*/  @P0 LDG.E R68, desc[UR42][R4.64] ;  /* 0x0000002a04440981 */ /* 0x000322000c1e1900 */
[----:B------:R-:W-:Y:S01]  /*2100*/  ISETP.GE.AND P0, PT, R16, R37, PT ;  /* 0x000000251000720c */ /* 0x000fe20003f06270 */
[----:B------:R-:W-:Y:S01]  /*2110*/  IMAD.IADD R67, R67, 0x1, R30 ;  /* 0x0000000143437824 */ /* 0x000fe200078e021e */
[----:B------:R-:W-:Y:S01]  /*2120*/  SHF.R.S32.HI R153, RZ, 0x1f, R152 ;  /* 0x0000001fff997819 */ /* 0x000fe20000011498 */
[----:B------:R-:W-:Y:S01]  /*2130*/  IMAD.SHL.U32 R58, R37, 0x2, RZ ;  /* 0x00000002253a7824 */ /* 0x000fe200078e00ff */
[--C-:B------:R-:W-:Y:S02]  /*2140*/  SHF.R.S32.HI R38, RZ, 0x1f, R42.reuse ;  /* 0x0000001fff267819 */ /* 0x100fe4000001142a */
[----:B------:R-:W-:Y:S02]  /*2150*/  SHF.R.S32.HI R14, RZ, 0x1f, R42 ;  /* 0x0000001fff0e7819 */ /* 0x000fe4000001142a */
[----:B------:R-:W-:-:S02]  /*2160*/  LEA.HI R38, R38, R42, RZ, 0x2 ;  /* 0x0000002a26267211 */ /* 0x000fc400078f10ff */
[----:B------:R-:W-:Y:S02]  /*2170*/  LEA.HI R14, R14, R42, RZ, 0x2 ;  /* 0x0000002a0e0e7211 */ /* 0x000fe400078f10ff */
[----:B------:R-:W-:Y:S02]  /*2180*/  SHF.R.S32.HI R38, RZ, 0x2, R38 ;  /* 0x00000002ff267819 */ /* 0x000fe40000011426 */
[----:B------:R-:W-:Y:S02]  /*2190*/  LOP3.LUT R14, R14, 0xfffffffc, RZ, 0xc0, !PT ;  /* 0xfffffffc0e0e7812 */ /* 0x000fe400078ec0ff */
[----:B------:R-:W-:Y:S01]  /*21a0*/  SHF.R.S32.HI R3, RZ, 0x1f, R38 ;  /* 0x0000001fff037819 */ /* 0x000fe20000011426 */
[----:B-1----:R-:W-:Y:S01]  /*21b0*/  IMAD.WIDE.U32 R4, R38, R62, R152 ;  /* 0x0000003e26047225 */ /* 0x002fe200078e0098 */
[----:B------:R-:W-:Y:S02]  /*21c0*/  LOP3.LUT R22, R22, 0xfffffffd, RZ, 0xc0, !PT ;  /* 0xfffffffd16167812 */ /* 0x000fe400078ec0ff */
[----:B0-----:R-:W-:Y:S01]  /*21d0*/  SHF.L.U64.HI R66, R34, 0x7, R35 ;  /* 0x0000000722427819 */ /* 0x001fe20000010223 */
[----:B------:R-:W-:-:S02]  /*21e0*/  IMAD R0, R3, R34, RZ ;  /* 0x0000002203007224 */ /* 0x000fc400078e02ff */
[----:B------:R-:W-:Y:S02]  /*21f0*/  IMAD.IADD R14, R42, 0x1, -R14 ;  /* 0x000000012a0e7824 */ /* 0x000fe400078e0a0e */
[C---:B------:R-:W-:Y:S02]  /*2200*/  IMAD R13, R38.reuse, R35, R0 ;  /* 0x00000023260d7224 */ /* 0x040fe400078e0200 */
[----:B------:R-:W-:Y:S01]  /*2210*/  IMAD R0, R3, R62, RZ ;  /* 0x0000003e03007224 */ /* 0x000fe200078e02ff */
[----:B------:R-:W-:Y:S01]  /*2220*/  SEL R3, R37, RZ, P0 ;  /* 0x000000ff25037207 */ /* 0x000fe20000000000 */
[----:B------:R-:W-:-:S04]  /*2230*/  IMAD.WIDE.U32 R6, R38, R34, R152 ;  /* 0x0000002226067225 */ /* 0x000fc800078e0098 */
[----:B------:R-:W-:Y:S02]  /*2240*/  IMAD.IADD R3, R16, 0x1, R3 ;  /* 0x0000000110037824 */ /* 0x000fe400078e0203 */
[C---:B------:R-:W-:Y:S02]  /*2250*/  IMAD R15, R38.reuse, R63, R0 ;  /* 0x0000003f260f7224 */ /* 0x040fe400078e0200 */
[----:B------:R-:W-:Y:S01]  /*2260*/  IMAD.WIDE.U32 R8, R38, R34, R16 ;  /* 0x0000002226087225 */ /* 0x000fe200078e0010 */
[----:B------:R-:W-:-:S03]  /*2270*/  SHF.R.S32.HI R0, RZ, 0x1f, R3 ;  /* 0x0000001fff007819 */ /* 0x000fc60000011403 */
[----:B------:R-:W-:Y:S01]  /*2280*/  IMAD.WIDE.U32 R10, R38, R62, R16 ;  /* 0x0000003e260a7225 */ /* 0x000fe200078e0010 */
[----:B------:R-:W-:-:S03]  /*2290*/  LEA.HI R3, R0, R3, RZ, 0x3 ;  /* 0x0000000300037211 */ /* 0x000fc600078f18ff */
[----:B------:R-:W-:Y:S02]  /*22a0*/  IMAD R59, R14, 0x60, R38 ;  /* 0x000000600e3b7824 */ /* 0x000fe400078e0226 */
[----:B------:R-:W-:Y:S02]  /*22b0*/  IMAD.IADD R7, R7, 0x1, R13 ;  /* 0x0000000107077824 */ /* 0x000fe400078e020d */
[----:B------:R-:W-:Y:S01]  /*22c0*/  IMAD.IADD R9, R13, 0x1, R9 ;  /* 0x000000010d097824 */ /* 0x000fe200078e0209 */
[----:B-----5:R-:W-:Y:S01]  /*22d0*/  SHF.R.S32.HI R13, RZ, 0x1f, R24 ;  /* 0x0000001fff0d7819 */ /* 0x020fe20000011418 */
[----:B------:R-:W-:Y:S02]  /*22e0*/  IMAD.IADD R5, R5, 0x1, R15 ;  /* 0x0000000105057824 */ /* 0x000fe400078e020f */
[----:B------:R-:W-:Y:S02]  /*22f0*/  IMAD.IADD R11, R15, 0x1, R11 ;  /* 0x000000010f0b7824 */ /* 0x000fe400078e020b */
[----:B------:R-:W-:-:S02]  /*2300*/  IMAD R12, R13, R34, RZ ;  /* 0x000000220d0c7224 */ /* 0x000fc400078e02ff */
[----:B------:R-:W-:Y:S01]  /*2310*/  IMAD.WIDE.U32 R20, R24, R34, R6 ;  /* 0x0000002218147225 */ /* 0x000fe200078e0006 */
[----:B------:R-:W-:-:S03]  /*2320*/  LOP3.LUT R6, R3, 0xfffffff8, RZ, 0xc0, !PT ;  /* 0xfffffff803067812 */ /* 0x000fc600078ec0ff */
[C---:B------:R-:W-:Y:S02]  /*2330*/  IMAD R15, R24.reuse, R35, R12 ;  /* 0x00000023180f7224 */ /* 0x040fe400078e020c */
[----:B------:R-:W-:-:S04]  /*2340*/  IMAD.WIDE.U32 R30, R24, R34, R8 ;  /* 0x00000022181e7225 */ /* 0x000fc800078e0008 */
[----:B------:R-:W-:Y:S02]  /*2350*/  IMAD.SHL.U32 R65, R34, 0x80, RZ ;  /* 0x0000008022417824 */ /* 0x000fe400078e00ff */
[----:B------:R-:W-:Y:S01]  /*2360*/  IMAD.WIDE.U32 R34, R24, R62, R4 ;  /* 0x0000003e18227225 */ /* 0x000fe200078e0004 */
[----:B------:R-:W-:-:S03]  /*2370*/  SHF.R.S32.HI R5, RZ, 0x3, R3 ;  /* 0x00000003ff057819 */ /* 0x000fc60000011403 */
[-C--:B------:R-:W-:Y:S02]  /*2380*/  IMAD R13, R13, R62.reuse, RZ ;  /* 0x0000003e0d0d7224 */ /* 0x080fe400078e02ff */
[----:B------:R-:W-:-:S04]  /*2390*/  IMAD.WIDE.U32 R52, R24, R62, R10 ;  /* 0x0000003e18347225 */ /* 0x000fc800078e000a */
[----:B------:R-:W-:Y:S01]  /*23a0*/  IMAD R13, R24, R63, R13 ;  /* 0x0000003f180d7224 */ /* 0x000fe200078e020d */
[C---:B------:R-:W-:Y:S01]  /*23b0*/  SHF.L.U64.HI R63, R62.reuse, 0x7, R63 ;  /* 0x000000073e3f7819 */ /* 0x040fe2000001023f */
[----:B------:R-:W-:Y:S02]  /*23c0*/  IMAD.SHL.U32 R62, R62, 0x80, RZ ;  /* 0x000000803e3e7824 */ /* 0x000fe400078e00ff */
[----:B------:R-:W-:Y:S02]  /*23d0*/  IMAD.IADD R55, R21, 0x1, R15 ;  /* 0x0000000115377824 */ /* 0x000fe400078e020f */
[----:B------:R-:W-:Y:S02]  /*23e0*/  IMAD.IADD R54, R15, 0x1, R31 ;  /* 0x000000010f367824 */ /* 0x000fe400078e021f */
[----:B------:R-:W-:Y:S02]  /*23f0*/  IMAD.IADD R7, R13, 0x1, R53 ;  /* 0x000000010d077824 */ /* 0x000fe400078e0235 */
[C---:B--2---:R-:W-:Y:S01]  /*2400*/  IMAD.SHL.U32 R64, R41.reuse, 0x40, RZ ;  /* 0x0000004029407824 */ /* 0x044fe200078e00ff */
[----:B------:R-:W-:-:S02]  /*2410*/  LOP3.LUT P1, RZ, R41, 0x4, RZ, 0xc0, !PT ;  /* 0x0000000429ff7812 */ /* 0x000fc4000782c0ff */
[----:B------:R-:W-:Y:S01]  /*2420*/  SHF.R.U32.HI R41, RZ, 0x7, R32 ;  /* 0x00000007ff297819 */ /* 0x000fe20000011620 */
[----:B------:R-:W-:Y:S01]  /*2430*/  VIADD R32, R32, 0xffffff80 ;  /* 0xffffff8020207836 */ /* 0x000fe20000000000 */
[----:B------:R-:W-:Y:S02]  /*2440*/  LOP3.LUT R64, R64, 0x1c0, RZ, 0xc0, !PT ;  /* 0x000001c040407812 */ /* 0x000fe400078ec0ff */
[C---:B------:R-:W-:Y:S01]  /*2450*/  ISETP.NE.AND P6, PT, R41.reuse, 0x1, PT ;  /* 0x000000012900780c */ /* 0x040fe20003fc5270 */
[----:B------:R-:W-:Y:S01]  /*2460*/  VIADD R60, R41, 0x8 ;  /* 0x00000008293c7836 */ /* 0x000fe20000000000 */
[----:B------:R-:W-:Y:S02]  /*2470*/  SHF.R.S32.HI R38, RZ, 0x1f, R32 ;  /* 0x0000001fff267819 */ /* 0x000fe40000011420 */
[----:B------:R-:W-:Y:S02]  /*2480*/  SHF.R.U32.HI R61, RZ, 0x3, R64 ;  /* 0x00000003ff3d7819 */ /* 0x000fe40000011640 */
[----:B------:R-:W-:-:S02]  /*2490*/  LOP3.LUT R0, R64, 0x18, R16, 0xf8, !PT ;  /* 0x0000001840007812 */ /* 0x000fc400078ef810 */
[----:B------:R-:W-:Y:S01]  /*24a0*/  LEA.HI R38, R38, R32, RZ, 0x5 ;  /* 0x0000002026267211 */ /* 0x000fe200078f28ff */
[----:B------:R-:W-:Y:S01]  /*24b0*/  IMAD.IADD R32, R35, 0x1, R13 ;  /* 0x0000000123207824 */ /* 0x000fe200078e020d */
[----:B------:R-:W-:Y:S02]  /*24c0*/  LOP3.LUT R0, R0, R61, RZ, 0x3c, !PT ;  /* 0x0000003d00007212 */ /* 0x000fe400078e3cff */
[----:B------:R-:W-:Y:S01]  /*24d0*/  SHF.R.S32.HI R38, RZ, 0x5, R38 ;  /* 0x00000005ff267819 */ /* 0x000fe20000011426 */
[----:B------:R-:W-:Y:S05]  /*24e0*/  @!P6 WARPSYNC.ALL ;  /* 0x000000000000e948 */ /* 0x000fea0003800000 */
[----:B------:R-:W-:Y:S01]  /*24f0*/  IMAD R57, R38, 0x200, R0 ;  /* 0x0000020026397824 */ /* 0x000fe200078e0200 */
[--C-:B------:R-:W-:Y:S01]  /*2500*/  LOP3.LUT R0, R64, 0x38, R3.reuse, 0xf8, !PT ;  /* 0x0000003840007812 */ /* 0x100fe200078ef803 */
[----:B------:R-:W-:Y:S01]  /*2510*/  ULDC UR4, c[0x0][0x2f4] ;  /* 0x0000bd0000047ab9 */ /* 0x000fe20000000800 */
[----:B---3--:R-:W-:-:S02]  /*2520*/  LOP3.LUT R4, R40, 0x38, R3, 0xf8, !PT ;  /* 0x0000003828047812 */ /* 0x008fc400078ef803 */
[----:B------:R-:W-:Y:S02]  /*2530*/  LOP3.LUT R0, R0, R61, RZ, 0x3c, !PT ;  /* 0x0000003d00007212 */ /* 0x000fe400078e3cff */
[----:B----4-:R-:W-:Y:S02]  /*2540*/  LOP3.LUT R8, R4, R39, RZ, 0x3c, !PT ;  /* 0x0000002704087212 */ /* 0x010fe400078e3cff */
[----:B------:R-:W-:Y:S01]  /*2550*/  @P1 LOP3.LUT R22, R22, 0x2, RZ, 0xfc, !PT ;  /* 0x0000000216161812 */ /* 0x000fe200078efcff */
[----:B------:R-:W-:Y:S01]  /*2560*/  IMAD R3, R38, 0x200, R0 ;  /* 0x0000020026037824 */ /* 0x000fe200078e0200 */
[----:B------:R-:W-:Y:S01]  /*2570*/  @!P6 BAR.SYNC.DEFER_BLOCKING 0x9, 0x100 ;  /* 0x024400000000eb1d */ /* 0x000fe20000010000 */
[----:B------:R-:W-:Y:S01]  /*2580*/  ISETP.GE.AND P1, PT, R16, UR4, PT ;  /* 0x0000000410007c0c */ /* 0x000fe2000bf26270 */
[----:B------:R-:W-:Y:S01]  /*2590*/  IMAD.IADD R0, R36, 0x1, R8 ;  /* 0x0000000124007824 */ /* 0x000fe200078e0208 */
[----:B------:R-:W-:Y:S02]  /*25a0*/  ISETP.GE.AND P2, PT, R18, UR4, PT ;  /* 0x0000000412007c0c */ /* 0x000fe4000bf46270 */
[----:B------:R-:W-:-:S02]  /*25b0*/  SHF.R.S32.HI R4, RZ, 0x1f, R6 ;  /* 0x0000001fff047819 */ /* 0x000fc40000011406 */
[----:B------:R-:W-:-:S09]  /*25c0*/  SHF.R.S32.HI R56, RZ, 0x1f, R68 ;  /* 0x0000001fff387819 */ /* 0x000fd20000011444 */
.L_x_14434:
[----:B--2-4-:R-:W2:Y:S01]  /*25d0*/  LDL R37, [R1+0x44] ;  /* 0x0000440001257983 */ /* 0x014ea20000100800 */
        /* <DEDUP_REMOVED lines=24> */
[----:B------:R-:W-:Y:S01]  /*2760*/  ISETP.GT.AND P3, PT, R27, R28, PT ;  /* 0x0000001c1b00720c */ /* 0x000fe20003f64270 */
[----:B------:R-:W-:Y:S01]  /*2770*/  IMAD R71, R23, 0x2000, R57 ;  /* 0x0000200017477824 */ /* 0x000fe200078e0239 */
[----:B------:R-:W-:Y:S01]  /*2780*/  LOP3.LUT R22, R22, 0xfffffffe, RZ, 0xc0, !PT ;  /* 0xfffffffe16167812 */ /* 0x000fe200078ec0ff */
[----:B------:R-:W-:Y:S01]  /*2790*/  IMAD.MOV R10, RZ, RZ, -R12 ;  /* 0x000000ffff0a7224 */ /* 0x000fe200078e0a0c */
[----:B------:R-:W-:Y:S05]  /*27a0*/  YIELD ;  /* 0x0000000000007946 */ /* 0x000fea0003800000 */
[----:B------:R-:W-:Y:S01]  /*27b0*/  VIADD R11, R71, 0x20 ;  /* 0x00000020470b7836 */ /* 0x000fe20000000000 */
[----:B------:R-:W-:Y:S01]  /*27c0*/  BSSY B0, `(.L_x_14379) ;  /* 0x000034c000007945 */ /* 0x000fe20003800000 */
[----:B------:R-:W-:-:S02]  /*27d0*/  IMAD R73, R73, R10, R36 ;  /* 0x0000000a49497224 */ /* 0x000fc400078e0224 */
[----:B------:R-:W-:Y:S02]  /*27e0*/  @P3 LOP3.LUT R22, R22, 0x1, RZ, 0xfc, !PT ;  /* 0x0000000116163812 */ /* 0x000fe400078efcff */
[----:B------:R-:W-:Y:S02]  /*27f0*/  ISETP.GE.AND P3, PT, R78, 0x1, PT ;  /* 0x000000014e00780c */ /* 0x000fe40003f66270 */
[----:B--2---:R-:W-:-:S13]  /*2800*/  LOP3.LUT P5, RZ, R37, 0x4, RZ, 0xc0, !PT ;  /* 0x0000000425ff7812 */ /* 0x004fda00078ac0ff */
[C---:B------:R-:W-:Y:S02]  /*2810*/  @P5 VIADD R11, R71.reuse, 0xffffffe0 ;  /* 0xffffffe0470b5836 */ /* 0x040fe40000000000 */
[--C-:B------:R-:W-:Y:S02]  /*2820*/  IMAD R71, R71, 0x2, R26.reuse ;  /* 0x0000000247477824 */ /* 0x100fe400078e021a */
[----:B------:R-:W-:Y:S01]  /*2830*/  IMAD R70, R11, 0x2, R26 ;  /* 0x000000020b467824 */ /* 0x000fe200078e021a */
[----:B0-----:R-:W-:Y:S06]  /*2840*/  @!P3 BRA `(.L_x_14380) ;  /* 0x0000002c00dcb947 */ /* 0x001fec0003800000 */
[----:B------:R-:W2:Y:S01]  /*2850*/  LDL R37, [R1+0x4] ;  /* 0x0000040001257983 */ /* 0x000ea20000100800 */
        /* <DEDUP_REMOVED lines=16> */
[----:B------:R-:W-:-:S04]  /*2960*/  IMAD R11, R66, R27, RZ ;  /* 0x0000001b420b7224 */ /* 0x000fc800078e02ff */
[----:B------:R-:W-:Y:S02]  /*2970*/  IMAD R13, R10, R65, R11 ;  /* 0x000000410a0d7224 */ /* 0x000fe400078e020b */
[----:B--2---:R-:W-:-:S04]  /*2980*/  IMAD.WIDE.U32 R8, R37, UR4, R8 ;  /* 0x0000000425087c25 */ /* 0x004fc8000f8e0008 */
[----:B------:R-:W-:Y:S01]  /*2990*/  IMAD R83, R37, UR5, R9 ;  /* 0x0000000525537c24 */ /* 0x000fe2000f8e0209 */
[----:B------:R-:W-:Y:S01]  /*29a0*/  ULDC.64 UR4, c[0x0][0x2e8] ;  /* 0x0000ba0000047ab9 */ /* 0x000fe20000000a00 */
[-C--:B------:R-:W-:Y:S01]  /*29b0*/  IMAD R9, R63, R27.reuse, RZ ;  /* 0x0000001b3f097224 */ /* 0x080fe200078e02ff */
[----:B------:R-:W-:Y:S01]  /*29c0*/  LEA R82, P3, R8, UR4, 0x1 ;  /* 0x0000000408527c11 */ /* 0x000fe2000f8608ff */
[----:B------:R-:W-:Y:S02]  /*29d0*/  ULDC.U8 UR4, c[0x0][0x410] ;  /* 0x0001040000047ab9 */ /* 0x000fe40000000000 */
[----:B------:R-:W-:Y:S01]  /*29e0*/  IMAD R69, R10, R62, R9 ;  /* 0x0000003e0a457224 */ /* 0x000fe200078e0209 */
[----:B------:R-:W-:Y:S01]  /*29f0*/  LEA.HI.X R83, R8, UR5, R83, 0x1, P3 ;  /* 0x0000000508537c11 */ /* 0x000fe200098f0c53 */
[----:B------:R-:W-:Y:S01]  /*2a00*/  IMAD.WIDE.U32 R10, R65, R27, RZ ;  /* 0x0000001b410a7225 */ /* 0x000fe200078e00ff */
[----:B------:R-:W-:-:S03]  /*2a10*/  ISETP.NE.AND P3, PT, RZ, UR4, PT ;  /* 0x00000004ff007c0c */ /* 0x000fc6000bf65270 */
[----:B------:R-:W-:-:S04]  /*2a20*/  IMAD.WIDE.U32 R8, R62, R27, RZ ;  /* 0x0000001b3e087225 */ /* 0x000fc800078e00ff */
[----:B------:R-:W-:Y:S02]  /*2a30*/  IMAD.IADD R77, R11, 0x1, R13 ;  /* 0x000000010b4d7824 */ /* 0x000fe400078e020d */
[----:B------:R-:W-:-:S04]  /*2a40*/  IMAD.IADD R69, R9, 0x1, R69 ;  /* 0x0000000109457824 */ /* 0x000fc800078e0245 */
[----:B------:R-:W-:Y:S05]  /*2a50*/  @!P3 BRA `(.L_x_14381) ;  /* 0x00000014009cb947 */ /* 0x000fea0003800000 */
[----:B------:R0:W5:Y:S01]  /*2a60*/  LDL R81, [R1+0x18] ;  /* 0x0000180001517983 */ /* 0x0001620000100800 */
[----:B------:R-:W1:Y:S01]  /*2a70*/  S2R R12, SR_TID.X ;  /* 0x00000000000c7919 */ /* 0x000e620000002100 */
[----:B------:R-:W-:Y:S01]  /*2a80*/  BSSY B1, `(.L_x_14382) ;  /* 0x0000023000017945 */ /* 0x000fe20003800000 */
[----:B-1----:R-:W-:-:S05]  /*2a90*/  VIADD R37, R12, 0xffffff80 ;  /* 0xffffff800c257836 */ /* 0x002fca0000000000 */
[----:B------:R-:W-:-:S04]  /*2aa0*/  SHF.R.S32.HI R12, RZ, 0x1f, R37 ;  /* 0x0000001fff0c7819 */ /* 0x000fc80000011425 */
[----:B------:R-:W-:-:S04]  /*2ab0*/  LEA.HI R12, R12, R37, RZ, 0x2 ;  /* 0x000000250c0c7211 */ /* 0x000fc800078f10ff */
[----:B------:R-:W-:-:S04]  /*2ac0*/  SHF.R.S32.HI R12, RZ, 0x2, R12 ;  /* 0x00000002ff0c7819 */ /* 0x000fc8000001140c */
[----:B------:R-:W-:Y:S02]  /*2ad0*/  ISETP.GE.AND P3, PT, R12, R76, PT ;  /* 0x0000004c0c00720c */ /* 0x000fe40003f66270 */
        /* <DEDUP_REMOVED lines=8> */
[----:B0-----:R-:W-:Y:S06]  /*2b60*/  @P3 BRA `(.L_x_14383) ;  /* 0x0000000000503947 */ /* 0x001fec0003800000 */
        /* <DEDUP_REMOVED lines=16> */
[----:B------:R0:W5:Y:S02]  /*2c70*/  @!P4 LDG.E.64 R50, desc[UR42][R14.64] ;  /* 0x0000002a0e32c981 */ /* 0x000164000c1e1b00 */
[----:B-----5:R-:W-:-:S13]  /*2c80*/  ISETP.GE.AND P4, PT, R81, R78, PT ;  /* 0x0000004e5100720c */ /* 0x020fda0003f86270 */
[----:B------:R0:W5:Y:S04]  /*2c90*/  @!P4 LDG.E.64 R44, desc[UR42][R12.64+0x20] ;  /* 0x0000202a0c2cc981 */ /* 0x000168000c1e1b00 */
[----:B------:R0:W5:Y:S02]  /*2ca0*/  @!P4 LDG.E.64 R46, desc[UR42][R14.64+0x20] ;  /* 0x0000202a0e2ec981 */ /* 0x000164000c1e1b00 */
.L_x_14383:
[----:B------:R-:W-:Y:S05]  /*2cb0*/  BSYNC B1 ;  /* 0x0000000000017941 */ /* 0x000fea0003800000 */
.L_x_14382:
[----:B0-----:R-:W0:Y:S01]  /*2cc0*/  S2R R12, SR_TID.X ;  /* 0x00000000000c7919 */ /* 0x001e220000002100 */
[----:B------:R-:W-:Y:S01]  /*2cd0*/  BSSY B1, `(.L_x_14384) ;  /* 0x0000026000017945 */ /* 0x000fe20003800000 */
[----:B-----5:R-:W-:Y:S02]  /*2ce0*/  IMAD.MOV.U32 R79, RZ, RZ, R44 ;  /* 0x000000ffff4f7224 */ /* 0x020fe400078e002c */
[----:B------:R-:W-:Y:S02]  /*2cf0*/  IMAD.MOV.U32 R80, RZ, RZ, R45 ;  /* 0x000000ffff507224 */ /* 0x000fe400078e002d */
[----:B0-----:R-:W-:-:S05]  /*2d00*/  VIADD R13, R12, 0xffffff80 ;  /* 0xffffff800c0d7836 */ /* 0x001fca0000000000 */
[----:B------:R-:W-:-:S04]  /*2d10*/  SHF.R.S32.HI R12, RZ, 0x1f, R13 ;  /* 0x0000001fff0c7819 */ /* 0x000fc8000001140d */
[----:B------:R-:W-:-:S04]  /*2d20*/  LEA.HI R12, R12, R13, RZ, 0x2 ;  /* 0x0000000d0c0c7211 */ /* 0x000fc800078f10ff */
[----:B------:R-:W-:-:S05]  /*2d30*/  SHF.R.S32.HI R12, RZ, 0x2, R12 ;  /* 0x00000002ff0c7819 */ /* 0x000fca000001140c */
[----:B------:R-:W-:-:S05]  /*2d40*/  VIADD R12, R12, 0x60 ;  /* 0x000000600c0c7836 */ /* 0x000fca0000000000 */
        /* <DEDUP_REMOVED lines=30> */
.L_x_14385:
[----:B------:R-:W-:Y:S05]  /*2f30*/  BSYNC B1 ;  /* 0x0000000000017941 */ /* 0x000fea0003800000 */
.L_x_14384:
[----:B0-----:R-:W-:Y:S01]  /*2f40*/  IMAD.MOV.U32 R8, RZ, RZ, R48 ;  /* 0x000000ffff087224 */ /* 0x001fe200078e0030 */
[----:B------:R-:W-:Y:S01]  /*2f50*/  UISETP.NE.AND UP0, UPT, UR39, 0x3, UPT ;  /* 0x000000032700788c */ /* 0x000fe2000bf05270 */
[----:B------:R-:W-:Y:S01]  /*2f60*/  IMAD.MOV.U32 R9, RZ, RZ, R49 ;  /* 0x000000ffff097224 */ /* 0x000fe200078e0031 */
[C---:B------:R-:W-:Y:S01]  /*2f70*/  PRMT R93, R80.reuse, 0x7610, R93 ;  /* 0x00007610505d7816 */ /* 0x040fe2000000005d */
        /* <DEDUP_REMOVED lines=27> */
[----:B------:R-:W-:Y:S01]  /*3130*/  PRMT R90, R11, 0x7610, R90 ;  /* 0x000076100b5a7816 */ /* 0x000fe2000000005a */
[----:B------:R-:W-:Y:S06]  /*3140*/  @!P5 BRA `(.L_x_14386) ;  /* 0x000000000004d947 */ /* 0x000fec0003800000 */
[----:B------:R-:W-:Y:S01]  /*3150*/  BPT.TRAP 0x1 ;  /* 0x000000040000795c */ /* 0x000fe20000300000 */
.L_x_14386:
[----:B------:R-:W2:Y:S01]  /*3160*/  LDL R8, [R1+0x14] ;  /* 0x0000140001087983 */ /* 0x000ea20000100800 */
[----:B------:R-:W-:Y:S01]  /*3170*/  IMAD R69, R23, 0x8, R2 ;  /* 0x0000000817457824 */ /* 0x000fe200078e0202 */
[----:B------:R-:W-:Y:S01]  /*3180*/  BSSY B1, `(.L_x_14387) ;  /* 0x0000004000017945 */ /* 0x000fe20003800000 */
[----:B--2---:R-:W-:-:S04]  /*3190*/  SHF.L.U32 R77, R8, 0x1f, RZ ;  /* 0x0000001f084d7819 */ /* 0x004fc800000006ff */
[----:B------:R-:W0:Y:S02]  /*31a0*/  SYNCS.PHASECHK.TRANS64.TRYWAIT P6, [R69+URZ+0x16890], R77 ;  /* 0x0168904d450075a7 */ /* 0x000e2400080c017f */
[----:B0-----:R-:W-:Y:S05]  /*31b0*/  @!P6 BRA `(.L_x_14388) ;  /* 0x000001f00058e947 */ /* 0x001fea0003800000 */
.L_x_14711:
[----:B------:R-:W-:Y:S05]  /*31c0*/  BSYNC B1 ;  /* 0x0000000000017941 */ /* 0x000fea0003800000 */
.L_x_14387:
[----:B------:R-:W-:-:S03]  /*31d0*/  UMOV UR4, 0xffffffff ;  /* 0xffffffff00047882 */ /* 0x000fc60000000000 */
[----:B------:R-:W-:Y:S05]  /*31e0*/  BRA.DIV UR4, `(.L_x_14389) ;  /* 0x000001f204607947 */ /* 0x000fea000b800000 */
[----:B------:R1:W2:Y:S04]  /*31f0*/  SHFL.IDX PT, R79, R83, RZ, 0x1c1f ;  /* 0x001c1fff534f7589 */ /* 0x0002a800000e0000 */
[----:B------:R1:W3:Y:S02]  /*3200*/  SHFL.IDX PT, R14, R82, RZ, 0x1c1f ;  /* 0x001c1fff520e7589 */ /* 0x0002e400000e0000 */
.L_x_14715:
        /* <DEDUP_REMOVED lines=11> */
[----:B------:R-:W-:Y:S02]  /*32c0*/  SHF.R.U64 R48, R48, 0x10, R49 ;  /* 0x0000001030307819 */ /* 0x000fe40000001231 */
[----:B------:R-:W-:Y:S02]  /*32d0*/  SHF.R.U32.HI R100, RZ, 0x10, R51 ;  /* 0x00000010ff647819 */ /* 0x000fe40000011633 */
[----:B------:R-:W-:Y:S01]  /*32e0*/  SHF.R.U32.HI R96, RZ, 0x10, R49 ;  /* 0x00000010ff607819 */ /* 0x000fe20000011631 */
[----:B0-----:R-:W-:Y:S01]  /*32f0*/  IMAD.U32 R49, R10, 0x10000, RZ ;  /* 0x000100000a317824 */ /* 0x001fe200078e00ff */
        /* <DEDUP_REMOVED lines=9> */
[C---:B------:R-:W-:Y:S01]  /*3390*/  IMAD.U32 R10, R11.reuse, 0x10000, RZ ;  /* 0x000100000b0a7824 */ /* 0x040fe200078e00ff */
        /* <DEDUP_REMOVED lines=8> */
[----:B------:R-:W-:Y:S01]  /*3420*/  FFMA.FTZ R102, R11, R95, -R102 ;  /* 0x0000005f0b667223 */ /* 0x000fe20000010866 */
[----:B------:R-:W-:Y:S01]  /*3430*/  LOP3.LUT R8, R8, 0xffff0000, RZ, 0xc0, !PT ;  /* 0xffff000008087812 */ /* 0x000fe200078ec0ff */
[----:B------:R-:W-:Y:S01]  /*3440*/  FMUL.FTZ R95, R15, R100 ;  /* 0x000000640f5f7220 */ /* 0x000fe20000410000 */
[----:B------:R-:W-:-:S02]  /*3450*/  IMAD.U32 R98, R98, 0x10000, RZ ;  /* 0x0001000062627824 */ /* 0x000fc400078e00ff */
[-C--:B------:R-:W-:Y:S01]  /*3460*/  FMUL.FTZ R15, R15, R96.reuse ;  /* 0x000000600f0f7220 */ /* 0x080fe20000410000 */
[----:B------:R-:W-:Y:S02]  /*3470*/  IMAD.U32 R51, R51, 0x10000, RZ ;  /* 0x0001000033337824 */ /* 0x000fe400078e00ff */
[----:B------:R-:W-:Y:S01]  /*3480*/  FFMA.FTZ R99, R11, R99, R48 ;  /* 0x000000630b637223 */ /* 0x000fe20000010030 */
[----:B------:R-:W-:Y:S01]  /*3490*/  FFMA.FTZ R95, R10, R96, -R95 ;  /* 0x000000600a5f7223 */ /* 0x000fe2000001085f */
[----:B------:R-:W-:Y:S01]  /*34a0*/  FMUL.FTZ R104, R50, R101 ;  /* 0x0000006532687220 */ /* 0x000fe20000410000 */
[C---:B------:R-:W-:Y:S01]  /*34b0*/  FMUL.FTZ R48, R8.reuse, R98 ;  /* 0x0000006208307220 */ /* 0x040fe20000410000 */
[----:B------:R-:W-:Y:S01]  /*34c0*/  FMUL.FTZ R11, R8, R51 ;  /* 0x00000033080b7220 */ /* 0x000fe20000410000 */
[----:B------:R-:W-:Y:S01]  /*34d0*/  FFMA.FTZ R10, R10, R100, R15 ;  /* 0x000000640a0a7223 */ /* 0x000fe2000001000f */
        /* <DEDUP_REMOVED lines=9> */
[----:B------:R-:W-:-:S07]  /*3570*/  F2FP.BF16.F32.PACK_AB R10, R49, R104 ;  /* 0x00000068310a723e */ /* 0x000fce00000010ff */
.L_x_14395:
[----:B------:R-:W-:Y:S05]  /*3580*/  BSYNC B3 ;  /* 0x0000000000037941 */ /* 0x000fea0003800000 */
.L_x_14394:
[----:B0-----:R4:W-:Y:S02]  /*3590*/  ST.E.128 desc[UR42][R12.64], R8 ;  /* 0x000000080c007985 */ /* 0x0019e4000c101d2a */
.L_x_14393:
[----:B------:R-:W-:Y:S05]  /*35a0*/  BSYNC B2 ;  /* 0x0000000000027941 */ /* 0x000fea0003800000 */
.L_x_14392:
[----:B------:R-:W-:Y:S05]  /*35b0*/  @P2 BRA `(.L_x_14391) ;  /* 0x0000000000e02947 */ /* 0x000fea0003800000 */
[----:B----4-:R-:W2:Y:S04]  /*35c0*/  LDL R8, [R1+0x10] ;  /* 0x0000100001087983 */ /* 0x010ea80000100800 */
[----:B------:R-:W4:Y:S01]  /*35d0*/  LDL R15, [R1+0x18] ;  /* 0x00001800010f7983 */ /* 0x000f220000100800 */
[C---:B---3--:R-:W-:Y:S01]  /*35e0*/  LEA R12, P3, R18.reuse, R14, 0x1 ;  /* 0x0000000e120c7211 */ /* 0x048fe200078608ff */
[----:B------:R-:W-:Y:S03]  /*35f0*/  BSSY B2, `(.L_x_14396) ;  /* 0x0000033000027945 */ /* 0x000fe60003800000 */
[----:B--2---:R-:W-:Y:S02]  /*3600*/  LEA.HI.X R13, R18, R79, R8, 0x1, P3 ;  /* 0x0000004f120d7211 */ /* 0x004fe400018f0c08 */
[----:B------:R2:W3:Y:S01]  /*3610*/  LDS.128 R8, [R70+0xe000] ;  /* 0x00e0000046087984 */ /* 0x0004e20000000c00 */
[----:B----4-:R-:W-:-:S13]  /*3620*/  ISETP.GE.AND P3, PT, R15, R78, PT ;  /* 0x0000004e0f00720c */ /* 0x010fda0003f66270 */
[----:B--2---:R-:W-:Y:S05]  /*3630*/  @P3 BRA `(.L_x_14397) ;  /* 0x0000000000b83947 */ /* 0x004fea0003800000 */
[--C-:B------:R-:W-:Y:S01]  /*3640*/  SHF.R.U64 R49, R46, 0x10, R47.reuse ;  /* 0x000000102e317819 */ /* 0x100fe2000000122f */
[----:B---3--:R-:W-:Y:S01]  /*3650*/  IMAD.U32 R14, R10, 0x10000, RZ ;  /* 0x000100000a0e7824 */ /* 0x008fe200078e00ff */
[----:B------:R-:W-:Y:S02]  /*3660*/  SHF.R.U32.HI R46, RZ, 0x10, R47 ;  /* 0x00000010ff2e7819 */ /* 0x000fe4000001162f */
[--C-:B------:R-:W-:Y:S02]  /*3670*/  SHF.R.U32.HI R48, RZ, 0x10, R45.reuse ;  /* 0x00000010ff307819 */ /* 0x100fe4000001162d */
[----:B------:R-:W-:Y:S02]  /*3680*/  PRMT R91, R91, 0x5410, R46 ;  /* 0x000054105b5b7816 */ /* 0x000fe4000000002e */
[----:B------:R-:W-:Y:S01]  /*3690*/  SHF.R.U64 R51, R44, 0x10, R45 ;  /* 0x000000102c337819 */ /* 0x000fe2000000122d */
[----:B------:R-:W-:Y:S01]  /*36a0*/  IMAD.U32 R44, R11, 0x10000, RZ ;  /* 0x000100000b2c7824 */ /* 0x000fe200078e00ff */
        /* <DEDUP_REMOVED lines=39> */
.L_x_14397:
[----:B------:R-:W-:Y:S05]  /*3920*/  BSYNC B2 ;  /* 0x0000000000027941 */ /* 0x000fea0003800000 */
.L_x_14396:
[----:B---3--:R2:W-:Y:S02]  /*3930*/  ST.E.128 desc[UR42][R12.64], R8 ;  /* 0x000000080c007985 */ /* 0x0085e4000c101d2a */
.L_x_14391:
[----:B------:R-:W-:Y:S05]  /*3940*/  BSYNC B1 ;  /* 0x0000000000017941 */ /* 0x000fea0003800000 */
.L_x_14390:
[----:B------:R-:W-:-:S03]  /*3950*/  UMOV UR4, 0xffffffff ;  /* 0xffffffff00047882 */ /* 0x000fc60000000000 */
[----:B------:R-:W-:Y:S05]  /*3960*/  BRA.DIV UR4, `(.L_x_14398) ;  /* 0x000001ea04c87947 */ /* 0x000fea000b800000 */
[----:B-1----:R-:W1:Y:S04]  /*3970*/  SHFL.IDX PT, R83, R83, 0x1, 0x1c1f ;  /* 0x003c1f0053537f89 */ /* 0x002e6800000e0000 */
[----:B---3--:R3:W0:Y:S02]  /*3980*/  SHFL.IDX PT, R14, R82, 0x1, 0x1c1f ;  /* 0x003c1f00520e7f89 */ /* 0x00862400000e0000 */
.L_x_14719:
[----:B------:R-:W-:Y:S05]  /*3990*/  @P4 BRA `(.L_x_14399) ;  /* 0x0000002000b84947 */ /* 0x000fea0003800000 */
[----:B------:R-:W-:Y:S04]  /*39a0*/  BSSY B1, `(.L_x_14400) ;  /* 0x0000038000017945 */ /* 0x000fe80003800000 */
[----:B------:R-:W-:Y:S05]  /*39b0*/  @P1 BRA `(.L_x_14401) ;  /* 0x0000000000d81947 */ /* 0x000fea0003800000 */
[----:B--2-4-:R2:W4:Y:S01]  /*39c0*/  LDS.128 R8, [R71+0x11000] ;  /* 0x0110000047087984 */ /* 0x0145220000000c00 */
[C---:B0-----:R-:W-:Y:S01]  /*39d0*/  LEA R12, P3, R16.reuse, R14, 0x1 ;  /* 0x0000000e100c7211 */ /* 0x041fe200078608ff */
[----:B------:R-:W-:Y:S03]  /*39e0*/  BSSY B2, `(.L_x_14402) ;  /* 0x0000032000027945 */ /* 0x000fe60003800000 */
[----:B-1----:R-:W-:Y:S02]  /*39f0*/  LEA.HI.X R13, R16, R83, R17, 0x1, P3 ;  /* 0x00000053100d7211 */ /* 0x002fe400018f0c11 */
[----:B------:R-:W-:-:S13]  /*3a00*/  ISETP.GE.AND P3, PT, R152, R78, PT ;  /* 0x0000004e9800720c */ /* 0x000fda0003f66270 */
[----:B--2---:R-:W-:Y:S05]  /*3a10*/  @P3 BRA `(.L_x_14403) ;  /* 0x0000000000b83947 */ /* 0x004fea0003800000 */
[----:B------:R-:W-:Y:S01]  /*3a20*/  SHF.R.U64 R45, R40, 0x10, R41 ;  /* 0x00000010282d7819 */ /* 0x000fe20000001229 */
[----:B----4-:R-:W-:Y:S01]  /*3a30*/  IMAD.U32 R15, R10, 0x10000, RZ ;  /* 0x000100000a0f7824 */ /* 0x010fe200078e00ff */
[--C-:B------:R-:W-:Y:S02]  /*3a40*/  SHF.R.U64 R44, R42, 0x10, R43.reuse ;  /* 0x000000102a2c7819 */ /* 0x100fe4000000122b */
[----:B------:R-:W-:Y:S02]  /*3a50*/  SHF.R.U32.HI R43, RZ, 0x10, R43 ;  /* 0x00000010ff2b7819 */ /* 0x000fe4000001162b */
[----:B------:R-:W-:Y:S01]  /*3a60*/  SHF.R.U32.HI R46, RZ, 0x10, R41 ;  /* 0x00000010ff2e7819 */ /* 0x000fe20000011629 */
[----:B------:R-:W-:Y:S01]  /*3a70*/  IMAD.U32 R41, R11, 0x10000, RZ ;  /* 0x000100000b297824 */ /* 0x000fe200078e00ff */
        /* <DEDUP_REMOVED lines=19> */
[-C--:B------:R-:W-:Y:S01]  /*3bb0*/  FMUL.FTZ R40, R40, R44.reuse ;  /* 0x0000002c28287220 */ /* 0x080fe20000410000 */
[----:B------:R-:W-:Y:S01]  /*3bc0*/  LOP3.LUT R90, R90, 0xffff0000, RZ, 0xc0, !PT ;  /* 0xffff00005a5a7812 */ /* 0x000fe200078ec0ff */
[C---:B------:R-:W-:Y:S01]  /*3bd0*/  FFMA.FTZ R47, R10.reuse, R43, -R47 ;  /* 0x0000002b0a2f7223 */ /* 0x040fe2000001082f */
[----:B------:R-:W-:Y:S01]  /*3be0*/  LOP3.LUT R87, R87, 0xffff0000, RZ, 0xc0, !PT ;  /* 0xffff000057577812 */ /* 0x000fe200078ec0ff */
[----:B------:R-:W-:Y:S01]  /*3bf0*/  FFMA.FTZ R48, R10, R45, R48 ;  /* 0x0000002d0a307223 */ /* 0x000fe20000010030 */
[C---:B------:R-:W-:Y:S01]  /*3c00*/  FFMA.FTZ R50, R15.reuse, R44, -R50 ;  /* 0x0000002c0f327223 */ /* 0x040fe20000010832 */
[C---:B------:R-:W-:Y:S01]  /*3c10*/  FMUL.FTZ R10, R8.reuse, R89 ;  /* 0x00000059080a7220 */ /* 0x040fe20000410000 */
        /* <DEDUP_REMOVED lines=14> */
.L_x_14403:
[----:B------:R-:W-:Y:S05]  /*3d00*/  BSYNC B2 ;  /* 0x0000000000027941 */ /* 0x000fea0003800000 */
.L_x_14402:
[----:B----4-:R0:W-:Y:S02]  /*3d10*/  ST.E.128 desc[UR42][R12.64], R8 ;  /* 0x000000080c007985 */ /* 0x0101e4000c101d2a */
.L_x_14401:
[----:B------:R-:W-:Y:S05]  /*3d20*/  BSYNC B1 ;  /* 0x0000000000017941 */ /* 0x000fea0003800000 */
.L_x_14400:
[----:B------:R-:W-:Y:S05]  /*3d30*/  @P2 BRA `(.L_x_14399) ;  /* 0x0000001c00d02947 */ /* 0x000fea0003800000 */
[----:B0-2-4-:R-:W1:Y:S04]  /*3d40*/  LDL R8, [R1+0x10] ;  /* 0x0000100001087983 */ /* 0x015e680000100800 */
[----:B------:R-:W2:Y:S01]  /*3d50*/  LDL R15, [R1+0x18] ;  /* 0x00001800010f7983 */ /* 0x000ea20000100800 */
[C---:B------:R-:W-:Y:S01]  /*3d60*/  LEA R12, P3, R18.reuse, R14, 0x1 ;  /* 0x0000000e120c7211 */ /* 0x040fe200078608ff */
[----:B------:R-:W-:Y:S03]  /*3d70*/  BSSY B1, `(.L_x_14404) ;  /* 0x0000033000017945 */ /* 0x000fe60003800000 */
[----:B-1----:R-:W-:Y:S02]  /*3d80*/  LEA.HI.X R13, R18, R83, R8, 0x1, P3 ;  /* 0x00000053120d7211 */ /* 0x002fe400018f0c08 */
[----:B------:R0:W1:Y:S01]  /*3d90*/  LDS.128 R8, [R70+0x11000] ;  /* 0x0110000046087984 */ /* 0x0000620000000c00 */
[----:B--2---:R-:W-:-:S13]  /*3da0*/  ISETP.GE.AND P3, PT, R15, R78, PT ;  /* 0x0000004e0f00720c */ /* 0x004fda0003f66270 */
[----:B0-----:R-:W-:Y:S05]  /*3db0*/  @P3 BRA `(.L_x_14405) ;  /* 0x0000000000b83947 */ /* 0x001fea0003800000 */
[--C-:B------:R-:W-:Y:S01]  /*3dc0*/  SHF.R.U64 R41, R38, 0x10, R39.reuse ;  /* 0x0000001026297819 */ /* 0x100fe20000001227 */
[----:B-1----:R-:W-:Y:S01]  /*3dd0*/  IMAD.U32 R14, R10, 0x10000, RZ ;  /* 0x000100000a0e7824 */ /* 0x002fe200078e00ff */
        /* <DEDUP_REMOVED lines=44> */
.L_x_14405:
[----:B------:R-:W-:Y:S05]  /*40a0*/  BSYNC B1 ;  /* 0x0000000000017941 */ /* 0x000fea0003800000 */
.L_x_14404:
[----:B-1----:R0:W-:Y:S01]  /*40b0*/  ST.E.128 desc[UR42][R12.64], R8 ;  /* 0x000000080c007985 */ /* 0x0021e2000c101d2a */
[----:B------:R-:W-:Y:S05]  /*40c0*/  BRA `(.L_x_14399) ;  /* 0x0000001800ec7947 */ /* 0x000fea0003800000 */
.L_x_14381:
[----:B------:R-:W0:Y:S01]  /*40d0*/  S2R R12, SR_TID.X ;  /* 0x00000000000c7919 */ /* 0x000e220000002100 */
[----:B------:R-:W-:Y:S01]  /*40e0*/  CS2R R42, SRZ ;  /* 0x00000000002a7805 */ /* 0x000fe2000001ff00 */
[----:B------:R-:W1:Y:S01]  /*40f0*/  S2R R38, SR_TID.X ;  /* 0x0000000000267919 */ /* 0x000e620000002100 */
[----:B0-----:R-:W-:Y:S02]  /*4100*/  VIADD R13, R12, 0xffffff80 ;  /* 0xffffff800c0d7836 */ /* 0x001fe40000000000 */
[----:B-1----:R-:W-:-:S03]  /*4110*/  VIADD R40, R38, 0xffffff80 ;  /* 0xffffff8026287836 */ /* 0x002fc60000000000 */
[----:B------:R-:W-:Y:S02]  /*4120*/  SHF.R.S32.HI R12, RZ, 0x1f, R13 ;  /* 0x0000001fff0c7819 */ /* 0x000fe4000001140d */
[----:B------:R-:W-:Y:S02]  /*4130*/  CS2R R38, SRZ ;  /* 0x0000000000267805 */ /* 0x000fe4000001ff00 */
[----:B------:R-:W-:Y:S02]  /*4140*/  LEA.HI R12, R12, R13, RZ, 0x2 ;  /* 0x0000000d0c0c7211 */ /* 0x000fe400078f10ff */
[----:B------:R-:W-:Y:S02]  /*4150*/  SHF.R.S32.HI R44, RZ, 0x1f, R40 ;  /* 0x0000001fff2c7819 */ /* 0x000fe40000011428 */
[----:B------:R-:W-:Y:S02]  /*4160*/  SHF.R.S32.HI R12, RZ, 0x2, R12 ;  /* 0x00000002ff0c7819 */ /* 0x000fe4000001140c */
[----:B------:R-:W-:-:S02]  /*4170*/  LEA.HI R44, R44, R40, RZ, 0x2 ;  /* 0x000000282c2c7211 */ /* 0x000fc400078f10ff */
[----:B------:R-:W-:Y:S02]  /*4180*/  CS2R R40, SRZ ;  /* 0x0000000000287805 */ /* 0x000fe4000001ff00 */
[----:B------:R-:W-:Y:S02]  /*4190*/  ISETP.GE.AND P3, PT, R12, R76, PT ;  /* 0x0000004c0c00720c */ /* 0x000fe40003f66270 */
[----:B------:R-:W-:Y:S02]  /*41a0*/  SHF.R.S32.HI R44, RZ, 0x2, R44 ;  /* 0x00000002ff2c7819 */ /* 0x000fe4000001142c */
[----:B------:R-:W-:-:S03]  /*41b0*/  ISETP.GE.OR P3, PT, R16, R78, P3 ;  /* 0x0000004e1000720c */ /* 0x000fc60001f66670 */
[----:B------:R-:W-:-:S10]  /*41c0*/  VIADD R44, R44, 0x60 ;  /* 0x000000602c2c7836 */ /* 0x000fd40000000000 */
[----:B------:R-:W0:Y:S01]  /*41d0*/  @!P3 LDC.64 R12, c[0x0][0x3e8] ;  /* 0x0000fa00ff0cbb82 */ /* 0x000e220000000a00 */
[----:B------:R-:W-:-:S05]  /*41e0*/  @!P3 IADD3 R14, P4, R30, R10, RZ ;  /* 0x0000000a1e0eb210 */ /* 0x000fca0007f9e0ff */
[----:B------:R-:W-:Y:S01]  /*41f0*/  @!P3 IMAD.X R15, R77, 0x1, R54, P4 ;  /* 0x000000014d0fb824 */ /* 0x000fe200020e0636 */
[----:B------:R-:W-:-:S05]  /*4200*/  @!P3 IADD3 R36, P4, R52, R8, RZ ;  /* 0x000000083424b210 */ /* 0x000fca0007f9e0ff */
[----:B------:R-:W-:Y:S01]  /*4210*/  @!P3 IMAD.X R37, R69, 0x1, R7, P4 ;  /* 0x000000014525b824 */ /* 0x000fe200020e0607 */
[----:B0-----:R-:W-:-:S04]  /*4220*/  @!P3 LEA R12, P4, R14, R12, 0x1 ;  /* 0x0000000c0e0cb211 */ /* 0x001fc800078808ff */
[----:B------:R-:W-:Y:S02]  /*4230*/  @!P3 LEA.HI.X R13, R14, R13, R15, 0x1, P4 ;  /* 0x0000000d0e0db211 */ /* 0x000fe400020f0c0f */
[----:B------:R-:W0:Y:S01]  /*4240*/  @!P3 LDC.64 R14, c[0x0][0x400] ;  /* 0x00010000ff0ebb82 */ /* 0x000e220000000a00 */
[----:B------:R-:W-:Y:S01]  /*4250*/  BSSY B1, `(.L_x_14406) ;  /* 0x0000022000017945 */ /* 0x000fe20003800000 */
[----:B0-----:R-:W-:-:S04]  /*4260*/  @!P3 LEA R14, P4, R36, R14, 0x1 ;  /* 0x0000000e240eb211 */ /* 0x001fc800078808ff */
[----:B------:R-:W-:Y:S02]  /*4270*/  @!P3 LEA.HI.X R15, R36, R15, R37, 0x1, P4 ;  /* 0x0000000f240fb211 */ /* 0x000fe400020f0c25 */
[----:B------:R-:W-:Y:S02]  /*4280*/  CS2R R36, SRZ ;  /* 0x0000000000247805 */ /* 0x000fe4000001ff00 */
[----:B------:R-:W-:Y:S02]  /*4290*/  ISETP.GE.AND P4, PT, R44, R76, PT ;  /* 0x0000004c2c00720c */ /* 0x000fe40003f86270 */
[----:B------:R-:W-:Y:S02]  /*42a0*/  CS2R R46, SRZ ;  /* 0x00000000002e7805 */ /* 0x000fe4000001ff00 */
[----:B------:R-:W-:Y:S01]  /*42b0*/  CS2R R50, SRZ ;  /* 0x0000000000327805 */ /* 0x000fe2000001ff00 */
[----:B------:R0:W5:Y:S01]  /*42c0*/  @!P3 LDG.E.128 R40, desc[UR42][R14.64] ;  /* 0x0000002a0e28b981 */ /* 0x000162000c1e1d00 */
[----:B------:R-:W-:-:S02]  /*42d0*/  ISETP.GE.OR P4, PT, R16, R78, P4 ;  /* 0x0000004e1000720c */ /* 0x000fc40002786670 */
[----:B------:R-:W-:Y:S02]  /*42e0*/  CS2R R44, SRZ ;  /* 0x00000000002c7805 */ /* 0x000fe4000001ff00 */
[----:B------:R-:W-:Y:S01]  /*42f0*/  CS2R R48, SRZ ;  /* 0x0000000000307805 */ /* 0x000fe2000001ff00 */
[----:B------:R0:W5:Y:S01]  /*4300*/  @!P3 LDG.E.128 R36, desc[UR42][R12.64] ;  /* 0x0000002a0c24b981 */ /* 0x000162000c1e1d00 */
[----:B------:R-:W-:-:S07]  /*4310*/  ISETP.GE.AND P3, PT, R16, R78, PT ;  /* 0x0000004e1000720c */ /* 0x000fce0003f66270 */
[----:B------:R-:W-:Y:S06]  /*4320*/  @P4 BRA `(.L_x_14407) ;  /* 0x0000000000504947 */ /* 0x000fec0003800000 */
[----:B0-----:R-:W0:Y:S01]  /*4330*/  LDC.64 R12, c[0x0][0x3f8] ;  /* 0x0000fe00ff0c7b82 */ /* 0x001e220000000a00 */
        /* <DEDUP_REMOVED lines=19> */
.L_x_14407:
[----:B------:R-:W-:Y:S05]  /*4470*/  BSYNC B1 ;  /* 0x0000000000017941 */ /* 0x000fea0003800000 */
.L_x_14406:
        /* <DEDUP_REMOVED lines=36> */
.L_x_14408:
[----:B------:R-:W2:Y:S01]  /*46c0*/  LDL R8, [R1+0x14] ;  /* 0x0000140001087983 */ /* 0x000ea20000100800 */
[----:B------:R-:W-:Y:S01]  /*46d0*/  IMAD R69, R23, 0x8, R2 ;  /* 0x0000000817457824 */ /* 0x000fe200078e0202 */
[----:B------:R-:W1:Y:S01]  /*46e0*/  LDC R85, c[0x0][0x2f4] ;  /* 0x0000bd00ff557b82 */ /* 0x000e620000000800 */
[----:B------:R-:W-:Y:S01]  /*46f0*/  BSSY B1, `(.L_x_14409) ;  /* 0x0000004000017945 */ /* 0x000fe20003800000 */
[----:B--2---:R-:W-:-:S04]  /*4700*/  SHF.L.U32 R77, R8, 0x1f, RZ ;  /* 0x0000001f084d7819 */ /* 0x004fc800000006ff */
[----:B------:R-:W2:Y:S02]  /*4710*/  SYNCS.PHASECHK.TRANS64.TRYWAIT P4, [R69+URZ+0x16890], R77 ;  /* 0x0168904d450075a7 */ /* 0x000ea4000808017f */
[----:B-12---:R-:W-:Y:S05]  /*4720*/  @!P4 BRA `(.L_x_14410) ;  /* 0x000001dc00a0c947 */ /* 0x006fea0003800000 */
.L_x_14720:
[----:B------:R-:W-:Y:S05]  /*4730*/  BSYNC B1 ;  /* 0x0000000000017941 */ /* 0x000fea0003800000 */
.L_x_14409:
[----:B------:R-:W-:Y:S01]  /*4740*/  UMOV UR4, 0xffffffff ;  /* 0xffffffff00047882 */ /* 0x000fe20000000000 */
[----:B------:R-:W-:Y:S02]  /*4750*/  IMAD.IADD R87, R85, 0x1, -R58 ;  /* 0x0000000155577824 */ /* 0x000fe400078e0a3a */
[----:B------:R-:W-:Y:S05]  /*4760*/  BRA.DIV UR4, `(.L_x_14411) ;  /* 0x000001de04a47947 */ /* 0x000fea000b800000 */
[----:B------:R2:W3:Y:S04]  /*4770*/  SHFL.IDX PT, R81, R83, RZ, 0x1c1f ;  /* 0x001c1fff53517589 */ /* 0x0004e800000e0000 */
[----:B------:R2:W4:Y:S02]  /*4780*/  SHFL.IDX PT, R80, R82, RZ, 0x1c1f ;  /* 0x001c1fff52507589 */ /* 0x00052400000e0000 */
.L_x_14724:
[----:B------:R-:W5:Y:S01]  /*4790*/  S2R R8, SR_TID.X ;  /* 0x0000000000087919 */ /* 0x000f620000002100 */
[----:B------:R-:W-:Y:S01]  /*47a0*/  BSSY B1, `(.L_x_14412) ;  /* 0x000007d000017945 */ /* 0x000fe20003800000 */
[----:B-----5:R-:W-:-:S05]  /*47b0*/  VIADD R9, R8, 0xffffff80 ;  /* 0xffffff8008097836 */ /* 0x020fca0000000000 */
[----:B------:R-:W-:-:S04]  /*47c0*/  SHF.R.S32.HI R8, RZ, 0x1f, R9 ;  /* 0x0000001fff087819 */ /* 0x000fc80000011409 */
[----:B------:R-:W-:-:S04]  /*47d0*/  LEA.HI R8, R8, R9, RZ, 0x2 ;  /* 0x0000000908087211 */ /* 0x000fc800078f10ff */
[----:B------:R-:W-:-:S04]  /*47e0*/  SHF.R.S32.HI R8, RZ, 0x2, R8 ;  /* 0x00000002ff087819 */ /* 0x000fc80000011408 */
[----:B------:R-:W-:-:S13]  /*47f0*/  ISETP.GE.OR P4, PT, R8, R76, P1 ;  /* 0x0000004c0800720c */ /* 0x000fda0000f86670 */
[----:B------:R-:W-:Y:S05]  /*4800*/  @P4 BRA `(.L_x_14413) ;  /* 0x0000000400d84947 */ /* 0x000fea0003800000 */
[----:B------:R-:W5:Y:S01]  /*4810*/  S2R R9, SR_TID.X ;  /* 0x0000000000097919 */ /* 0x000f620000002100 */
[----:B------:R-:W-:Y:S01]  /*4820*/  SEL R8, R58, R87, !P0 ;  /* 0x000000573a087207 */ /* 0x000fe20004000000 */
[----:B------:R-:W-:Y:S01]  /*4830*/  BSSY B2, `(.L_x_14414) ;  /* 0x000006f000027945 */ /* 0x000fe20003800000 */
[----:B----4-:R-:W-:-:S04]  /*4840*/  LEA R78, P4, R6, R80, 0x1 ;  /* 0x00000050064e7211 */ /* 0x010fc800078808ff */
[----:B---3--:R-:W-:Y:S01]  /*4850*/  LEA.HI.X R79, R6, R81, R4, 0x1, P4 ;  /* 0x00000051064f7211 */ /* 0x008fe200020f0c04 */
[----:B-----5:R-:W-:Y:S01]  /*4860*/  VIADD R11, R9, 0xffffff80 ;  /* 0xffffff80090b7836 */ /* 0x020fe20000000000 */
[----:B------:R-:W-:-:S04]  /*4870*/  SHF.R.S32.HI R9, RZ, 0x1f, R8 ;  /* 0x0000001fff097819 */ /* 0x000fc80000011408 */
[----:B------:R-:W-:Y:S01]  /*4880*/  LEA.HI R8, R9, R8, RZ, 0x4 ;  /* 0x0000000809087211 */ /* 0x000fe200078f20ff */
[----:B------:R-:W-:Y:S01]  /*4890*/  IMAD R9, R23, 0x2000, R3 ;  /* 0x0000200017097824 */ /* 0x000fe200078e0203 */
[----:B------:R-:W-:Y:S02]  /*48a0*/  SHF.R.S32.HI R10, RZ, 0x1f, R11 ;  /* 0x0000001fff0a7819 */ /* 0x000fe4000001140b */
[----:B------:R-:W-:Y:S01]  /*48b0*/  LEA.HI.SX32 R8, R8, R5, 0x1c ;  /* 0x0000000508087211 */ /* 0x000fe200078fe2ff */
[----:B------:R-:W-:Y:S01]  /*48c0*/  IMAD R9, R9, 0x2, R2 ;  /* 0x0000000209097824 */ /* 0x000fe200078e0202 */
[----:B------:R-:W-:-:S03]  /*48d0*/  LEA.HI R10, R10, R11, RZ, 0x5 ;  /* 0x0000000b0a0a7211 */ /* 0x000fc600078f28ff */
[----:B------:R-:W-:Y:S01]  /*48e0*/  IMAD.SHL.U32 R89, R8, 0x8, RZ ;  /* 0x0000000808597824 */ /* 0x000fe200078e00ff */
[----:B------:R-:W-:-:S04]  /*48f0*/  SHF.R.S32.HI R10, RZ, 0x5, R10 ;  /* 0x00000005ff0a7819 */ /* 0x000fc8000001140a */
[----:B------:R-:W-:-:S04]  /*4900*/  LOP3.LUT R8, R64, 0x38, R89, 0xf8, !PT ;  /* 0x0000003840087812 */ /* 0x000fc800078ef859 */
[----:B------:R-:W-:-:S05]  /*4910*/  LOP3.LUT R8, R8, R61, RZ, 0x3c, !PT ;  /* 0x0000003d08087212 */ /* 0x000fca00078e3cff */
[----:B------:R-:W-:-:S04]  /*4920*/  IMAD R8, R10, 0x200, R8 ;  /* 0x000002000a087824 */ /* 0x000fc800078e0208 */
[----:B------:R-:W-:-:S04]  /*4930*/  IMAD R11, R23, 0x2000, R8 ;  /* 0x00002000170b7824 */ /* 0x000fc800078e0208 */
[----:B0-----:R-:W-:Y:S02]  /*4940*/  IMAD R12, R11, 0x2, R2 ;  /* 0x000000020b0c7824 */ /* 0x001fe400078e0202 */
[----:B------:R-:W0:Y:S04]  /*4950*/  LDS.128 R8, [R9+0xe400] ;  /* 0x00e4000009087984 */ /* 0x000e280000000c00 */
[----:B------:R-:W3:Y:S01]  /*4960*/  LDS.128 R12, [R12+0xe400] ;  /* 0x00e400000c0c7984 */ /* 0x000ee20000000c00 */
[----:B------:R-:W-:Y:S05]  /*4970*/  @P3 BRA `(.L_x_14415) ;  /* 0x0000000400683947 */ /* 0x000fea0003800000 */
[----:B------:R-:W-:Y:S01]  /*4980*/  SHF.R.U64 R102, R36, 0x10, R37 ;  /* 0x0000001024667819 */ /* 0x000fe20000001225 */
[----:B---3--:R-:W-:Y:S01]  /*4990*/  IMAD.U32 R98, R13, 0x10000, RZ ;  /* 0x000100000d627824 */ /* 0x008fe200078e00ff */
[----:B------:R-:W-:Y:S01]  /*49a0*/  SHF.R.U32.HI R106, RZ, 0x10, R41 ;  /* 0x00000010ff6a7819 */ /* 0x000fe20000011629 */
[----:B0-----:R-:W-:Y:S01]  /*49b0*/  IMAD.U32 R96, R9, 0x10000, RZ ;  /* 0x0001000009607824 */ /* 0x001fe200078e00ff */
[----:B------:R-:W-:Y:S01]  /*49c0*/  SHF.R.U32.HI R104, RZ, 0x10, R37 ;  /* 0x00000010ff687819 */ /* 0x000fe20000011625 */
[----:B------:R-:W-:Y:S01]  /*49d0*/  IMAD.U32 R100, R15, 0x10000, RZ ;  /* 0x000100000f647824 */ /* 0x000fe200078e00ff */
[----:B------:R-:W-:Y:S02]  /*49e0*/  SHF.R.U64 R99, R40, 0x10, R41 ;  /* 0x0000001028637819 */ /* 0x000fe40000001229 */
[----:B------:R-:W-:Y:S02]  /*49f0*/  PRMT R40, R84, 0x5432, R102 ;  /* 0x0000543254287816 */ /* 0x000fe40000000066 */
[----:B------:R-:W-:-:S02]  /*4a00*/  SHF.R.U64 R103, R38, 0x10, R39 ;  /* 0x0000001026677819 */ /* 0x000fc40000001227 */
[----:B------:R-:W-:Y:S02]  /*4a10*/  PRMT R102, R91, 0x5432, R106 ;  /* 0x000054325b667816 */ /* 0x000fe4000000006a */
[----:B------:R-:W-:Y:S02]  /*4a20*/  PRMT R104, R86, 0x5432, R104 ;  /* 0x0000543256687816 */ /* 0x000fe40000000068 */
[----:B------:R-:W-:Y:S02]  /*4a30*/  SHF.R.U32.HI R101, RZ, 0x10, R39 ;  /* 0x00000010ff657819 */ /* 0x000fe40000011627 */
[----:B------:R-:W-:Y:S02]  /*4a40*/  SHF.R.U64 R42, R42, 0x10, R43 ;  /* 0x000000102a2a7819 */ /* 0x000fe4000000122b */
[----:B------:R-:W-:Y:S01]  /*4a50*/  PRMT R39, R107, 0x5410, R103 ;  /* 0x000054106b277816 */ /* 0x000fe20000000067 */
[----:B------:R-:W-:Y:S01]  /*4a60*/  IMAD.U32 R107, R102, 0x10000, RZ ;  /* 0x00010000666b7824 */ /* 0x000fe200078e00ff */
[----:B------:R-:W-:Y:S01]  /*4a70*/  SHF.R.U32.HI R43, RZ, 0x10, R43 ;  /* 0x00000010ff2b7819 */ /* 0x000fe2000001162b */
[----:B------:R-:W-:Y:S01]  /*4a80*/  IMAD.U32 R103, R104, 0x10000, RZ ;  /* 0x0001000068677824 */ /* 0x000fe200078e00ff */
[----:B------:R-:W-:Y:S01]  /*4a90*/  PRMT R99, R109, 0x5410, R99 ;  /* 0x000054106d637816 */ /* 0x000fe20000000063 */
[C---:B------:R-:W-:Y:S01]  /*4aa0*/  FMUL.FTZ R109, R98.reuse, R107 ;  /* 0x0000006b626d7220 */ /* 0x040fe20000410000 */
[----:B------:R-:W-:Y:S01]  /*4ab0*/  PRMT R106, R105, 0x5410, R43 ;  /* 0x00005410696a7816 */ /* 0x000fe2000000002b */
[-C--:B------:R-:W-:Y:S01]  /*4ac0*/  FMUL.FTZ R111, R98, R103.reuse ;  /* 0x00000067626f7220 */ /* 0x080fe20000410000 */
[----:B------:R-:W-:Y:S01]  /*4ad0*/  PRMT R101, R108, 0x5410, R101 ;  /* 0x000054106c657816 */ /* 0x000fe20000000065 */
[----:B------:R-:W-:Y:S01]  /*4ae0*/  FFMA.FTZ R43, R96, R103, -R109 ;  /* 0x00000067602b7223 */ /* 0x000fe2000001086d */
        /* <DEDUP_REMOVED lines=8> */
[----:B------:R-:W-:Y:S01]  /*4b70*/  SHF.L.U32 R41, R11, 0x10, RZ ;  /* 0x000000100b297819 */ /* 0x000fe200000006ff */
[----:B------:R-:W-:Y:S01]  /*4b80*/  FMUL.FTZ R97, R97, R98 ;  /* 0x0000006261617220 */ /* 0x000fe20000410000 */
[----:B------:R-:W-:Y:S01]  /*4b90*/  LOP3.LUT R15, R15, 0xffff0000, RZ, 0xc0, !PT ;  /* 0xffff00000f0f7812 */ /* 0x000fe200078ec0ff */
[----:B------:R-:W-:Y:S01]  /*4ba0*/  FMUL.FTZ R100, R100, R102 ;  /* 0x0000006664647220 */ /* 0x000fe20000410000 */
[----:B------:R-:W-:Y:S01]  /*4bb0*/  LOP3.LUT R106, R106, 0xffff0000, RZ, 0xc0, !PT ;  /* 0xffff00006a6a7812 */ /* 0x000fe200078ec0ff */
[C---:B------:R-:W-:Y:S01]  /*4bc0*/  FFMA.FTZ R98, R38.reuse, R98, -R109 ;  /* 0x0000006226627223 */ /* 0x040fe2000001086d */
[----:B------:R-:W-:Y:S01]  /*4bd0*/  FFMA.FTZ R97, R38, R105, R97 ;  /* 0x0000006926617223 */ /* 0x000fe20000010061 */
[----:B------:R-:W-:Y:S01]  /*4be0*/  FFMA.FTZ R38, R41, R102, -R104 ;  /* 0x0000006629267223 */ /* 0x000fe20000010868 */
[----:B------:R-:W-:Y:S01]  /*4bf0*/  LOP3.LUT R101, R101, 0xffff0000, RZ, 0xc0, !PT ;  /* 0xffff000065657812 */ /* 0x000fe200078ec0ff */
[----:B------:R-:W-:Y:S01]  /*4c00*/  FFMA.FTZ R41, R41, R103, R100 ;  /* 0x0000006729297223 */ /* 0x000fe20000010064 */
[----:B------:R-:W-:Y:S01]  /*4c10*/  LOP3.LUT R36, R11, 0xffff0000, RZ, 0xc0, !PT ;  /* 0xffff00000b247812 */ /* 0x000fe200078ec0ff */
[----:B------:R-:W-:Y:S01]  /*4c20*/  FMUL.FTZ R103, R15, R106 ;  /* 0x0000006a0f677220 */ /* 0x000fe20000410000 */
[----:B------:R-:W-:-:S02]  /*4c30*/  IMAD.U32 R13, R12, 0x10000, RZ ;  /* 0x000100000c0d7824 */ /* 0x000fc400078e00ff */
[-C--:B------:R-:W-:Y:S01]  /*4c40*/  FMUL.FTZ R105, R15, R101.reuse ;  /* 0x000000650f697220 */ /* 0x080fe20000410000 */
[C---:B------:R-:W-:Y:S02]  /*4c50*/  IMAD.U32 R102, R99.reuse, 0x10000, RZ ;  /* 0x0001000063667824 */ /* 0x040fe400078e00ff */
[----:B------:R-:W-:Y:S01]  /*4c60*/  FFMA.FTZ R15, R36, R101, -R103 ;  /* 0x00000065240f7223 */ /* 0x000fe20000010867 */
[----:B------:R-:W-:Y:S01]  /*4c70*/  IMAD.U32 R100, R40, 0x10000, RZ ;  /* 0x0001000028647824 */ /* 0x000fe200078e00ff */
[----:B------:R-:W-:Y:S01]  /*4c80*/  LOP3.LUT R101, R99, 0xffff0000, RZ, 0xc0, !PT ;  /* 0xffff000063657812 */ /* 0x000fe200078ec0ff */
[----:B------:R-:W-:Y:S01]  /*4c90*/  IMAD.U32 R9, R8, 0x10000, RZ ;  /* 0x0001000008097824 */ /* 0x000fe200078e00ff */
[----:B------:R-:W-:Y:S01]  /*4ca0*/  LOP3.LUT R99, R40, 0xffff0000, RZ, 0xc0, !PT ;  /* 0xffff000028637812 */ /* 0x000fe200078ec0ff */
[C---:B------:R-:W-:Y:S01]  /*4cb0*/  FMUL.FTZ R40, R13.reuse, R102 ;  /* 0x000000660d287220 */ /* 0x040fe20000410000 */
[----:B------:R-:W-:Y:S01]  /*4cc0*/  LOP3.LUT R12, R12, 0xffff0000, RZ, 0xc0, !PT ;  /* 0xffff00000c0c7812 */ /* 0x000fe200078ec0ff */
[----:B------:R-:W-:Y:S01]  /*4cd0*/  FMUL.FTZ R13, R13, R100 ;  /* 0x000000640d0d7220 */ /* 0x000fe20000410000 */
        /* <DEDUP_REMOVED lines=15> */
[----:B------:R-:W-:Y:S01]  /*4dd0*/  FFMA.FTZ R103, R8, R99, -R103 ;  /* 0x0000006308677223 */ /* 0x000fe20000010867 */
[----:B------:R-:W-:Y:S01]  /*4de0*/  FFMA.FTZ R96, R96, R107, R111 ;  /* 0x0000006b60607223 */ /* 0x000fe2000001006f */
        /* <DEDUP_REMOVED lines=19> */
.L_x_14415:
[----:B------:R-:W-:Y:S05]  /*4f20*/  BSYNC B2 ;  /* 0x0000000000027941 */ /* 0x000fea0003800000 */
.L_x_14414:
[----:B------:R-:W-:Y:S01]  /*4f30*/  ISETP.GE.AND P4, PT, R89, R85, PT ;  /* 0x000000555900720c */ /* 0x000fe20003f86270 */
[----:B0-----:R0:W-:-:S12]  /*4f40*/  ST.E.128 desc[UR42][R78.64], R8 ;  /* 0x000000084e007985 */ /* 0x0011d8000c101d2a */
[----:B------:R-:W-:-:S05]  /*4f50*/  @!P4 IMAD.WIDE R80, R89, 0x2, R80 ;  /* 0x000000025950c825 */ /* 0x000fca00078e0250 */
[----:B---3--:R0:W-:Y:S02]  /*4f60*/  @!P4 ST.E.128 desc[UR42][R80.64], R12 ;  /* 0x0000000c5000c985 */ /* 0x0081e4000c101d2a */
.L_x_14413:
[----:B------:R-:W-:Y:S05]  /*4f70*/  BSYNC B1 ;  /* 0x0000000000017941 */ /* 0x000fea0003800000 */
.L_x_14412:
[----:B------:R-:W-:-:S03]  /*4f80*/  UMOV UR4, 0xffffffff ;  /* 0xffffffff00047882 */ /* 0x000fc60000000000 */
[----:B------:R-:W-:Y:S05]  /*4f90*/  BRA.DIV UR4, `(.L_x_14416) ;  /* 0x000001d604e47947 */ /* 0x000fea000b800000 */
[----:B--2---:R-:W2:Y:S04]  /*4fa0*/  SHFL.IDX PT, R83, R83, 0x1, 0x1c1f ;  /* 0x003c1f0053537f89 */ /* 0x004ea800000e0000 */
[----:B------:R-:W0:Y:S02]  /*4fb0*/  SHFL.IDX PT, R82, R82, 0x1, 0x1c1f ;  /* 0x003c1f0052527f89 */ /* 0x000e2400000e0000 */
.L_x_14728:
[----:B0-----:R-:W0:Y:S02]  /*4fc0*/  S2R R8, SR_TID.X ;  /* 0x0000000000087919 */ /* 0x001e240000002100 */
[----:B0-----:R-:W-:-:S05]  /*4fd0*/  VIADD R9, R8, 0xffffff80 ;  /* 0xffffff8008097836 */ /* 0x001fca0000000000 */
[----:B------:R-:W-:-:S04]  /*4fe0*/  SHF.R.S32.HI R8, RZ, 0x1f, R9 ;  /* 0x0000001fff087819 */ /* 0x000fc80000011409 */
[----:B------:R-:W-:-:S04]  /*4ff0*/  LEA.HI R8, R8, R9, RZ, 0x2 ;  /* 0x0000000908087211 */ /* 0x000fc800078f10ff */
[----:B------:R-:W-:-:S05]  /*5000*/  SHF.R.S32.HI R8, RZ, 0x2, R8 ;  /* 0x00000002ff087819 */ /* 0x000fca0000011408 */
[----:B------:R-:W-:-:S05]  /*5010*/  VIADD R8, R8, 0x60 ;  /* 0x0000006008087836 */ /* 0x000fca0000000000 */
[----:B------:R-:W-:-:S13]  /*5020*/  ISETP.GE.OR P4, PT, R8, R76, P1 ;  /* 0x0000004c0800720c */ /* 0x000fda0000f86670 */
[----:B------:R-:W-:Y:S05]  /*5030*/  @P4 BRA `(.L_x_14399) ;  /* 0x0000000c00104947 */ /* 0x000fea0003800000 */
[----:B------:R-:W5:Y:S04]  /*5040*/  LDL R11, [R1+0x38] ;  /* 0x00003800010b7983 */ /* 0x000f680000100800 */
[----:B------:R-:W3:Y:S04]  /*5050*/  LDL R10, [R1+0x64] ;  /* 0x00006400010a7983 */ /* 0x000ee80000100800 */
[----:B------:R-:W4:Y:S01]  /*5060*/  LDL R9, [R1+0x48] ;  /* 0x0000480001097983 */ /* 0x000f220000100800 */
[----:B------:R-:W-:Y:S01]  /*5070*/  SEL R87, R58, R87, !P0 ;  /* 0x000000573a577207 */ /* 0x000fe20004000000 */
[----:B------:R-:W-:Y:S01]  /*5080*/  BSSY B1, `(.L_x_14417) ;  /* 0x000006b000017945 */ /* 0x000fe20003800000 */
[----:B------:R-:W-:-:S02]  /*5090*/  LEA R36, P4, R6, R82, 0x1 ;  /* 0x0000005206247211 */ /* 0x000fc400078808ff */
[----:B------:R-:W-:Y:S02]  /*50a0*/  SHF.R.S32.HI R8, RZ, 0x1f, R87 ;  /* 0x0000001fff087819 */ /* 0x000fe40000011457 */
[----:B--2---:R-:W-:Y:S02]  /*50b0*/  LEA.HI.X R37, R6, R83, R4, 0x1, P4 ;  /* 0x0000005306257211 */ /* 0x004fe400020f0c04 */
[----:B------:R-:W-:-:S04]  /*50c0*/  LEA.HI R8, R8, R87, RZ, 0x4 ;  /* 0x0000005708087211 */ /* 0x000fc800078f20ff */
[----:B------:R-:W-:-:S05]  /*50d0*/  LEA.HI.SX32 R8, R8, R5, 0x1c ;  /* 0x0000000508087211 */ /* 0x000fca00078fe2ff */
[----:B------:R-:W-:-:S05]  /*50e0*/  IMAD.SHL.U32 R38, R8, 0x8, RZ ;  /* 0x0000000808267824 */ /* 0x000fca00078e00ff */
[----:B-----5:R-:W-:-:S04]  /*50f0*/  LOP3.LUT R8, R11, 0x38, R38, 0xf8, !PT ;  /* 0x000000380b087812 */ /* 0x020fc800078ef826 */
[----:B---3--:R-:W-:-:S05]  /*5100*/  LOP3.LUT R8, R8, R10, RZ, 0x3c, !PT ;  /* 0x0000000a08087212 */ /* 0x008fca00078e3cff */
[----:B----4-:R-:W-:Y:S02]  /*5110*/  IMAD.IADD R8, R9, 0x1, R8 ;  /* 0x0000000109087824 */ /* 0x010fe400078e0208 */
[C---:B------:R-:W-:Y:S02]  /*5120*/  IMAD R9, R23.reuse, 0x2000, R0 ;  /* 0x0000200017097824 */ /* 0x040fe400078e0200 */
[----:B------:R-:W-:Y:S02]  /*5130*/  IMAD R11, R23, 0x2000, R8 ;  /* 0x00002000170b7824 */ /* 0x000fe400078e0208 */
[--C-:B------:R-:W-:Y:S02]  /*5140*/  IMAD R9, R9, 0x2, R2.reuse ;  /* 0x0000000209097824 */ /* 0x100fe400078e0202 */
[----:B------:R-:W-:-:S04]  /*5150*/  IMAD R12, R11, 0x2, R2 ;  /* 0x000000020b0c7824 */ /* 0x000fc800078e0202 */
[----:B------:R-:W0:Y:S04]  /*5160*/  LDS.128 R8, [R9+0xe400] ;  /* 0x00e4000009087984 */ /* 0x000e280000000c00 */
[----:B------:R-:W2:Y:S01]  /*5170*/  LDS.128 R12, [R12+0xe400] ;  /* 0x00e400000c0c7984 */ /* 0x000ea20000000c00 */
[----:B------:R-:W-:Y:S05]  /*5180*/  @P3 BRA `(.L_x_14418) ;  /* 0x0000000400683947 */ /* 0x000fea0003800000 */
[----:B------:R-:W-:Y:S01]  /*5190*/  SHF.R.U32.HI R96, RZ, 0x10, R45 ;  /* 0x00000010ff607819 */ /* 0x000fe2000001162d */
[----:B0-----:R-:W-:Y:S01]  /*51a0*/  IMAD.U32 R42, R9, 0x10000, RZ ;  /* 0x00010000092a7824 */ /* 0x001fe200078e00ff */
[----:B------:R-:W-:Y:S01]  /*51b0*/  SHF.R.U32.HI R79, RZ, 0x10, R49 ;  /* 0x00000010ff4f7819 */ /* 0x000fe20000011631 */
[----:B--2---:R-:W-:Y:S01]  /*51c0*/  IMAD.U32 R40, R12, 0x10000, RZ ;  /* 0x000100000c287824 */ /* 0x004fe200078e00ff */
[----:B------:R-:W-:Y:S01]  /*51d0*/  PRMT R95, R95, 0x5410, R96 ;  /* 0x000054105f5f7816 */ /* 0x000fe20000000060 */
[----:B------:R-:W-:Y:S01]  /*51e0*/  IMAD.U32 R39, R8, 0x10000, RZ ;  /* 0x0001000008277824 */ /* 0x000fe200078e00ff */
[----:B------:R-:W-:Y:S02]  /*51f0*/  PRMT R92, R92, 0x5410, R79 ;  /* 0x000054105c5c7816 */ /* 0x000fe4000000004f */
[----:B------:R-:W-:Y:S02]  /*5200*/  SHF.R.U64 R78, R48, 0x10, R49 ;  /* 0x00000010304e7819 */ /* 0x000fe40000001231 */
[----:B------:R-:W-:Y:S01]  /*5210*/  SHF.R.U64 R87, R44, 0x10, R45 ;  /* 0x000000102c577819 */ /* 0x000fe2000000122d */
[----:B------:R-:W-:Y:S01]  /*5220*/  IMAD.U32 R45, R13, 0x10000, RZ ;  /* 0x000100000d2d7824 */ /* 0x000fe200078e00ff */
[--C-:B------:R-:W-:Y:S01]  /*5230*/  SHF.R.U64 R80, R46, 0x10, R47.reuse ;  /* 0x000000102e507819 */ /* 0x100fe2000000122f */
[----:B------:R-:W-:Y:S01]  /*5240*/  IMAD.U32 R44, R11, 0x10000, RZ ;  /* 0x000100000b2c7824 */ /* 0x000fe200078e00ff */
[----:B------:R-:W-:Y:S01]  /*5250*/  SHF.R.U32.HI R81, RZ, 0x10, R47 ;  /* 0x00000010ff517819 */ /* 0x000fe2000001162f */
[----:B------:R-:W-:Y:S01]  /*5260*/  IMAD.U32 R47, R15, 0x10000, RZ ;  /* 0x000100000f2f7824 */ /* 0x000fe200078e00ff */
[----:B------:R-:W-:-:S02]  /*5270*/  SHF.R.U64 R49, R50, 0x10, R51 ;  /* 0x0000001032317819 */ /* 0x000fc40000001233 */
[----:B------:R-:W-:Y:S02]  /*5280*/  SHF.R.U32.HI R51, RZ, 0x10, R51 ;  /* 0x00000010ff337819 */ /* 0x000fe40000011633 */
[----:B------:R-:W-:Y:S01]  /*5290*/  LOP3.LUT R46, R13, 0xffff0000, RZ, 0xc0, !PT ;  /* 0xffff00000d2e7812 */ /* 0x000fe200078ec0ff */
[----:B------:R-:W-:Y:S01]  /*52a0*/  IMAD.U32 R13, R95, 0x10000, RZ ;  /* 0x000100005f0d7824 */ /* 0x000fe200078e00ff */
[----:B------:R-:W-:Y:S01]  /*52b0*/  LOP3.LUT R48, R15, 0xffff0000, RZ, 0xc0, !PT ;  /* 0xffff00000f307812 */ /* 0x000fe200078ec0ff */
[----:B------:R-:W-:Y:S01]  /*52c0*/  IMAD.U32 R15, R92, 0x10000, RZ ;  /* 0x000100005c0f7824 */ /* 0x000fe200078e00ff */
[----:B------:R-:W-:Y:S02]  /*52d0*/  PRMT R86, R86, 0x5410, R49 ;  /* 0x0000541056567816 */ /* 0x000fe40000000031 */
[----:B------:R-:W-:Y:S01]  /*52e0*/  PRMT R90, R90, 0x5410, R51 ;  /* 0x000054105a5a7816 */ /* 0x000fe20000000033 */
[C---:B------:R-:W-:Y:S01]  /*52f0*/  FMUL.FTZ R49, R45.reuse, R15 ;  /* 0x0000000f2d317220 */ /* 0x040fe20000410000 */
[----:B------:R-:W-:Y:S01]  /*5300*/  PRMT R84, R84, 0x5410, R81 ;  /* 0x0000541054547816 */ /* 0x000fe20000000051 */
[-C--:B------:R-:W-:Y:S01]  /*5310*/  FMUL.FTZ R51, R45, R13.reuse ;  /* 0x0000000d2d337220 */ /* 0x080fe20000410000 */
[----:B------:R-:W-:Y:S01]  /*5320*/  LOP3.LUT R92, R92, 0xffff0000, RZ, 0xc0, !PT ;  /* 0xffff00005c5c7812 */ /* 0x000fe200078ec0ff */
[C---:B------:R-:W-:Y:S01]  /*5330*/  FFMA.FTZ R13, R42.reuse, R13, -R49 ;  /* 0x0000000d2a0d7223 */ /* 0x040fe20000010831 */
[----:B------:R-:W-:Y:S01]  /*5340*/  LOP3.LUT R95, R95, 0xffff0000, RZ, 0xc0, !PT ;  /* 0xffff00005f5f7812 */ /* 0x000fe200078ec0ff */
[----:B------:R-:W-:Y:S01]  /*5350*/  FFMA.FTZ R15, R42, R15, R51 ;  /* 0x0000000f2a0f7223 */ /* 0x000fe20000010033 */
[----:B------:R-:W-:Y:S01]  /*5360*/  IMAD.U32 R45, R90, 0x10000, RZ ;  /* 0x000100005a2d7824 */ /* 0x000fe200078e00ff */
[----:B------:R-:W-:Y:S01]  /*5370*/  LOP3.LUT R43, R9, 0xffff0000, RZ, 0xc0, !PT ;  /* 0xffff0000092b7812 */ /* 0x000fe200078ec0ff */
[----:B------:R-:W-:-:S02]  /*5380*/  IMAD.U32 R42, R84, 0x10000, RZ ;  /* 0x00010000542a7824 */ /* 0x000fc400078e00ff */
[C---:B------:R-:W-:Y:S01]  /*5390*/  FMUL.FTZ R50, R46.reuse, R92 ;  /* 0x0000005c2e327220 */ /* 0x040fe20000410000 */
[----:B------:R-:W-:Y:S01]  /*53a0*/  PRMT R91, R91, 0x5410, R78 ;  /* 0x000054105b5b7816 */ /* 0x000fe2000000004e */
[----:B------:R-:W-:Y:S01]  /*53b0*/  FMUL.FTZ R46, R46, R95 ;  /* 0x0000005f2e2e7220 */ /* 0x000fe20000410000 */
[----:B------:R-:W-:Y:S01]  /*53c0*/  LOP3.LUT R90, R90, 0xffff0000, RZ, 0xc0, !PT ;  /* 0xffff00005a5a7812 */ /* 0x000fe200078ec0ff */
[CC--:B------:R-:W-:Y:S01]  /*53d0*/  FMUL.FTZ R49, R47.reuse, R45.reuse ;  /* 0x0000002d2f317220 */ /* 0x0c0fe20000410000 */
[----:B------:R-:W-:Y:S01]  /*53e0*/  PRMT R94, R94, 0x5410, R87 ;  /* 0x000054105e5e7816 */ /* 0x000fe20000000057 */
[----:B------:R-:W-:Y:S01]  /*53f0*/  FMUL.FTZ R78, R47, R42 ;  /* 0x0000002a2f4e7220 */ /* 0x000fe20000410000 */
        /* <DEDUP_REMOVED lines=8> */
[----:B------:R-:W-:Y:S02]  /*5480*/  IMAD.U32 R44, R91, 0x10000, RZ ;  /* 0x000100005b2c7824 */ /* 0x000fe400078e00ff */
[----:B------:R-:W-:Y:S01]  /*5490*/  FFMA.FTZ R84, R41, R84, -R46 ;  /* 0x0000005429547223 */ /* 0x000fe2000001082e */
[C---:B------:R-:W-:Y:S01]  /*54a0*/  FMUL.FTZ R45, R40.reuse, R42 ;  /* 0x0000002a282d7220 */ /* 0x040fe20000410000 */
[----:B------:R-:W-:Y:S01]  /*54b0*/  FFMA.FTZ R50, R43, R95, -R50 ;  /* 0x0000005f2b327223 */ /* 0x000fe20000010832 */
[----:B------:R-:W-:Y:S01]  /*54c0*/  FMUL.FTZ R46, R40, R44 ;  /* 0x0000002c282e7220 */ /* 0x000fe20000410000 */
[----:B------:R-:W-:Y:S01]  /*54d0*/  LOP3.LUT R12, R12, 0xffff0000, RZ, 0xc0, !PT ;  /* 0xffff00000c0c7812 */ /* 0x000fe200078ec0ff */
[----:B------:R-:W-:Y:S01]  /*54e0*/  IMAD.U32 R9, R10, 0x10000, RZ ;  /* 0x000100000a097824 */ /* 0x000fe200078e00ff */
[----:B------:R-:W-:Y:S01]  /*54f0*/  LOP3.LUT R91, R91, 0xffff0000, RZ, 0xc0, !PT ;  /* 0xffff00005b5b7812 */ /* 0x000fe200078ec0ff */
[C---:B------:R-:W-:Y:S01]  /*5500*/  FFMA.FTZ R46, R39.reuse, R42, -R46 ;  /* 0x0000002a272e7223 */ /* 0x040fe2000001082e */
[----:B------:R-:W-:Y:S01]  /*5510*/  LOP3.LUT R43, R94, 0xffff0000, RZ, 0xc0, !PT ;  /* 0xffff00005e2b7812 */ /* 0x000fe200078ec0ff */
[----:B------:R-:W-:Y:S01]  /*5520*/  FFMA.FTZ R45, R39, R44, R45 ;  /* 0x0000002c272d7223 */ /* 0x000fe2000001002d */
[----:B------:R-:W-:Y:S01]  /*5530*/  PRMT R93, R93, 0x5410, R80 ;  /* 0x000054105d5d7816 */ /* 0x000fe20000000050 */
[----:B------:R-:W-:Y:S01]  /*5540*/  IMAD.U32 R39, R86, 0x10000, RZ ;  /* 0x0001000056277824 */ /* 0x000fe200078e00ff */
        /* <DEDUP_REMOVED lines=8> */
[C---:B------:R-:W-:Y:S01]  /*55d0*/  IMAD.U32 R12, R93.reuse, 0x10000, RZ ;  /* 0x000100005d0c7824 */ /* 0x040fe200078e00ff */
[----:B------:R-:W-:Y:S01]  /*55e0*/  LOP3.LUT R93, R93, 0xffff0000, RZ, 0xc0, !PT ;  /* 0xffff00005d5d7812 */ /* 0x000fe200078ec0ff */
[----:B------:R-:W-:Y:S01]  /*55f0*/  FMUL.FTZ R40, R10, R39 ;  /* 0x000000270a287220 */ /* 0x000fe20000410000 */
[----:B------:R-:W-:Y:S01]  /*5600*/  FMUL.FTZ R42, R14, R86 ;  /* 0x000000560e2a7220 */ /* 0x000fe20000410000 */
[----:B------:R-:W-:Y:S01]  /*5610*/  FFMA.FTZ R41, R8, R43, -R41 ;  /* 0x0000002b08297223 */ /* 0x000fe20000010829 */
        /* <DEDUP_REMOVED lines=15> */
[----:B------:R-:W-:-:S02]  /*5710*/  F2FP.BF16.F32.PACK_AB R11, R84, R49 ;  /* 0x00000031540b723e */ /* 0x000fc400000010ff */
[----:B------:R-:W-:-:S07]  /*5720*/  F2FP.BF16.F32.PACK_AB R15, R51, R78 ;  /* 0x0000004e330f723e */ /* 0x000fce00000010ff */
.L_x_14418:
[----:B------:R-:W-:Y:S05]  /*5730*/  BSYNC B1 ;  /* 0x0000000000017941 */ /* 0x000fea0003800000 */
.L_x_14417:
[----:B------:R-:W-:Y:S01]  /*5740*/  ISETP.GE.AND P3, PT, R38, R85, PT ;  /* 0x000000552600720c */ /* 0x000fe20003f66270 */
[----:B0-----:R0:W-:Y:S02]  /*5750*/  ST.E.128 desc[UR42][R36.64], R8 ;  /* 0x0000000824007985 */ /* 0x0011e4000c101d2a */
[----:B0-----:R-:W-:Y:S02]  /*5760*/  IMAD.MOV.U32 R8, RZ, RZ, R82 ;  /* 0x000000ffff087224 */ /* 0x001fe400078e0052 */
[----:B------:R-:W-:-:S08]  /*5770*/  IMAD.MOV.U32 R9, RZ, RZ, R83 ;  /* 0x000000ffff097224 */ /* 0x000fd000078e0053 */
[----:B------:R-:W-:Y:S05]  /*5780*/  @P3 BRA `(.L_x_14399) ;  /* 0x00000004003c3947 */ /* 0x000fea0003800000 */
[----:B------:R-:W-:-:S05]  /*5790*/  IMAD.WIDE R8, R38, 0x2, R8 ;  /* 0x0000000226087825 */ /* 0x000fca00078e0208 */
[----:B--2---:R0:W-:Y:S01]  /*57a0*/  ST.E.128 desc[UR42][R8.64], R12 ;  /* 0x0000000c08007985 */ /* 0x0041e2000c101d2a */
[----:B------:R-:W-:Y:S05]  /*57b0*/  BRA `(.L_x_14399) ;  /* 0x0000000400307947 */ /* 0x000fea0003800000 */
.L_x_14380:
[----:B------:R-:W-:-:S06]  /*57c0*/  UISETP.NE.AND UP0, UPT, UR39, 0x3, UPT ;  /* 0x000000032700788c */ /* 0x000fcc000bf05270 */
[----:B------:R-:W-:-:S13]  /*57d0*/  PLOP3.LUT P5, PT, PT, PT, UP0, 0x80, 0x0 ;  /* 0x000000000000781c */ /* 0x000fda0003faf008 */
[----:B------:R-:W-:Y:S05]  /*57e0*/  @!P5 BRA `(.L_x_14419) ;  /* 0x000000000004d947 */ /* 0x000fea0003800000 */
[----:B------:R-:W-:Y:S01]  /*57f0*/  BPT.TRAP 0x1 ;  /* 0x000000040000795c */ /* 0x000fe20000300000 */
.L_x_14419:
[----:B------:R-:W2:Y:S01]  /*5800*/  LDL R8, [R1+0x14] ;  /* 0x0000140001087983 */ /* 0x000ea20000100800 */
[----:B------:R-:W-:Y:S01]  /*5810*/  IMAD R69, R23, 0x8, R2 ;  /* 0x0000000817457824 */ /* 0x000fe200078e0202 */
[----:B------:R-:W-:Y:S01]  /*5820*/  BSSY B1, `(.L_x_14420) ;  /* 0x0000005000017945 */ /* 0x000fe20003800000 */
[----:B------:R-:W-:Y:S02]  /*5830*/  SHF.R.S32.HI R74, RZ, 0x1f, R73 ;  /* 0x0000001fff4a7819 */ /* 0x000fe40000011449 */
[----:B--2---:R-:W-:-:S04]  /*5840*/  SHF.L.U32 R77, R8, 0x1f, RZ ;  /* 0x0000001f084d7819 */ /* 0x004fc800000006ff */
[----:B------:R-:W0:Y:S02]  /*5850*/  SYNCS.PHASECHK.TRANS64.TRYWAIT P3, [R69+URZ+0x16890], R77 ;  /* 0x0168904d450075a7 */ /* 0x000e24000806017f */
[----:B0-----:R-:W-:Y:S05]  /*5860*/  @!P3 BRA `(.L_x_14421) ;  /* 0x000001cc00fcb947 */ /* 0x001fea0003800000 */
.L_x_14729:
[----:B------:R-:W-:Y:S05]  /*5870*/  BSYNC B1 ;  /* 0x0000000000017941 */ /* 0x000fea0003800000 */
.L_x_14420:
[----:B------:R-:W2:Y:S01]  /*5880*/  LDL R12, [R1+0x4] ;  /* 0x00000400010c7983 */ /* 0x000ea20000100800 */
[----:B------:R-:W-:Y:S01]  /*5890*/  ULDC.64 UR4, c[0x0][0x300] ;  /* 0x0000c00000047ab9 */ /* 0x000fe20000000a00 */
[----:B-----5:R-:W-:Y:S01]  /*58a0*/  SHF.R.S32.HI R75, RZ, 0x1f, R72 ;  /* 0x0000001fff4b7819 */ /* 0x020fe20000011448 */
[----:B------:R-:W-:Y:S01]  /*58b0*/  IMAD R10, R74, UR4, RZ ;  /* 0x000000044a0a7c24 */ /* 0x000fe2000f8e02ff */
[----:B------:R-:W1:Y:S01]  /*58c0*/  S2R R14, SR_TID.X ;  /* 0x00000000000e7919 */ /* 0x000e620000002100 */
[----:B------:R-:W-:Y:S01]  /*58d0*/  IMAD.WIDE.U32 R8, R73, UR4, RZ ;  /* 0x0000000449087c25 */ /* 0x000fe2000f8e00ff */
[----:B------:R-:W-:-:S03]  /*58e0*/  ULDC.64 UR6, c[0x0][0x2e8] ;  /* 0x0000ba0000067ab9 */ /* 0x000fc60000000a00 */
        /* <DEDUP_REMOVED lines=10> */
[----:B-1----:R-:W-:Y:S02]  /*5990*/  VIADD R14, R14, 0xffffff80 ;  /* 0xffffff800e0e7836 */ /* 0x002fe40000000000 */
[----:B--2---:R-:W-:Y:S01]  /*59a0*/  IMAD.WIDE.U32 R8, R12, UR4, R8 ;  /* 0x000000040c087c25 */ /* 0x004fe2000f8e0008 */
[----:B------:R-:W-:-:S03]  /*59b0*/  UMOV UR4, 0xffffffff ;  /* 0xffffffff00047882 */ /* 0x000fc60000000000 */
[----:B------:R-:W-:Y:S01]  /*59c0*/  IMAD R9, R12, UR5, R9 ;  /* 0x000000050c097c24 */ /* 0x000fe2000f8e0209 */
[----:B------:R-:W-:Y:S02]  /*59d0*/  SHF.R.S32.HI R12, RZ, 0x1f, R14 ;  /* 0x0000001fff0c7819 */ /* 0x000fe4000001140e */
[----:B------:R-:W-:Y:S02]  /*59e0*/  LEA R36, P3, R8, UR6, 0x1 ;  /* 0x0000000608247c11 */ /* 0x000fe4000f8608ff */
[----:B------:R-:W-:Y:S02]  /*59f0*/  LEA.HI R12, R12, R14, RZ, 0x2 ;  /* 0x0000000e0c0c7211 */ /* 0x000fe400078f10ff */
[----:B------:R-:W-:Y:S02]  /*5a00*/  LEA.HI.X R38, R8, UR7, R9, 0x1, P3 ;  /* 0x0000000708267c11 */ /* 0x000fe400098f0c09 */
[----:B------:R-:W-:-:S05]  /*5a10*/  SHF.R.S32.HI R12, RZ, 0x2, R12 ;  /* 0x00000002ff0c7819 */ /* 0x000fca000001140c */
[----:B------:R-:W-:-:S05]  /*5a20*/  IMAD.IADD R39, R76, 0x1, -R12 ;  /* 0x000000014c277824 */ /* 0x000fca00078e0a0c */
[----:B------:R-:W-:Y:S01]  /*5a30*/  ISETP.GE.AND P3, PT, R39, 0x1, PT ;  /* 0x000000012700780c */ /* 0x000fe20003f66270 */
[----:B------:R-:W-:-:S12]  /*5a40*/  BRA.DIV UR4, `(.L_x_14422) ;  /* 0x000001ce04987947 */ /* 0x000fd8000b800000 */
[----:B------:R1:W2:Y:S04]  /*5a50*/  SHFL.IDX PT, R9, R38, RZ, 0x1c1f ;  /* 0x001c1fff26097589 */ /* 0x0002a800000e0000 */
[----:B------:R1:W3:Y:S02]  /*5a60*/  SHFL.IDX PT, R37, R36, RZ, 0x1c1f ;  /* 0x001c1fff24257589 */ /* 0x0002e400000e0000 */
.L_x_14733:
[----:B------:R-:W-:Y:S04]  /*5a70*/  BSSY B1, `(.L_x_14423) ;  /* 0x000000e000017945 */ /* 0x000fe80003800000 */
[----:B------:R-:W-:Y:S05]  /*5a80*/  @!P3 BRA `(.L_x_14424) ;  /* 0x000000000030b947 */ /* 0x000fea0003800000 */
[----:B------:R-:W4:Y:S01]  /*5a90*/  LDL R8, [R1+0x10] ;  /* 0x0000100001087983 */ /* 0x000f220000100800 */
[----:B------:R-:W-:Y:S02]  /*5aa0*/  ULDC UR4, c[0x0][0x2f4] ;  /* 0x0000bd0000047ab9 */ /* 0x000fe40000000800 */
[----:B------:R-:W-:-:S13]  /*5ab0*/  ISETP.GE.AND P3, PT, R16, UR4, PT ;  /* 0x0000000410007c0c */ /* 0x000fda000bf66270 */
[----:B---3--:R-:W-:-:S04]  /*5ac0*/  @!P3 LEA R14, P4, R16, R37, 0x1 ;  /* 0x00000025100eb211 */ /* 0x008fc800078808ff */
[----:B--2---:R-:W-:Y:S02]  /*5ad0*/  @!P3 LEA.HI.X R15, R16, R9, R17, 0x1, P4 ;  /* 0x00000009100fb211 */ /* 0x004fe400020f0c11 */
[----:B------:R-:W-:-:S13]  /*5ae0*/  ISETP.GE.AND P4, PT, R18, UR4, PT ;  /* 0x0000000412007c0c */ /* 0x000fda000bf86270 */
[----:B------:R-:W-:-:S04]  /*5af0*/  @!P4 LEA R12, P6, R18, R37, 0x1 ;  /* 0x00000025120cc211 */ /* 0x000fc800078c08ff */
[----:B----4-:R-:W-:Y:S02]  /*5b00*/  @!P4 LEA.HI.X R13, R18, R9, R8, 0x1, P6 ;  /* 0x00000009120dc211 */ /* 0x010fe400030f0c08 */
[----:B------:R-:W2:Y:S04]  /*5b10*/  @!P3 LDS.128 R8, [R71+0xe000] ;  /* 0x00e000004708b984 */ /* 0x000ea80000000c00 */
[----:B--2---:R-:W-:Y:S04]  /*5b20*/  @!P3 ST.E.128 desc[UR42][R14.64], R8 ;  /* 0x000000080e00b985 */ /* 0x004fe8000c101d2a */
[----:B------:R-:W2:Y:S04]  /*5b30*/  @!P4 LDS.128 R8, [R70+0xe000] ;  /* 0x00e000004608c984 */ /* 0x000ea80000000c00 */
[----:B--2---:R4:W-:Y:S02]  /*5b40*/  @!P4 ST.E.128 desc[UR42][R12.64], R8 ;  /* 0x000000080c00c985 */ /* 0x0049e4000c101d2a */
.L_x_14424:
[----:B------:R-:W-:Y:S05]  /*5b50*/  BSYNC B1 ;  /* 0x0000000000017941 */ /* 0x000fea0003800000 */
.L_x_14423:
[----:B------:R-:W-:-:S03]  /*5b60*/  UMOV UR4, 0xffffffff ;  /* 0xffffffff00047882 */ /* 0x000fc60000000000 */
[----:B------:R-:W-:Y:S05]  /*5b70*/  BRA.DIV UR4, `(.L_x_14425) ;  /* 0x000001ce04987947 */ /* 0x000fea000b800000 */
[----:B--2-4-:R2:W4:Y:S04]  /*5b80*/  SHFL.IDX PT, R9, R38, 0x1, 0x1c1f ;  /* 0x003c1f0026097f89 */ /* 0x01452800000e0000 */
[----:B---3--:R2:W3:Y:S02]  /*5b90*/  SHFL.IDX PT, R37, R36, 0x1, 0x1c1f ;  /* 0x003c1f0024257f89 */ /* 0x0084e400000e0000 */
.L_x_14737:
[----:B------:R-:W-:-:S13]  /*5ba0*/  ISETP.GE.AND P3, PT, R39, 0x61, PT ;  /* 0x000000612700780c */ /* 0x000fda0003f66270 */
[----:B------:R-:W-:Y:S05]  /*5bb0*/  @!P3 BRA `(.L_x_14399) ;  /* 0x000000000030b947 */ /* 0x000fea0003800000 */
[----:B------:R-:W5:Y:S01]  /*5bc0*/  LDL R8, [R1+0x10] ;  /* 0x0000100001087983 */ /* 0x000f620000100800 */
[----:B------:R-:W-:Y:S02]  /*5bd0*/  ULDC UR4, c[0x0][0x2f4] ;  /* 0x0000bd0000047ab9 */ /* 0x000fe40000000800 */
[----:B------:R-:W-:-:S13]  /*5be0*/  ISETP.GE.AND P3, PT, R16, UR4, PT ;  /* 0x0000000410007c0c */ /* 0x000fda000bf66270 */
[----:B---3--:R-:W-:-:S04]  /*5bf0*/  @!P3 LEA R14, P4, R16, R37, 0x1 ;  /* 0x00000025100eb211 */ /* 0x008fc800078808ff */
[----:B----4-:R-:W-:Y:S02]  /*5c00*/  @!P3 LEA.HI.X R15, R16, R9, R17, 0x1, P4 ;  /* 0x00000009100fb211 */ /* 0x010fe400020f0c11 */
[----:B------:R-:W-:-:S13]  /*5c10*/  ISETP.GE.AND P4, PT, R18, UR4, PT ;  /* 0x0000000412007c0c */ /* 0x000fda000bf86270 */
[----:B------:R-:W-:-:S04]  /*5c20*/  @!P4 LEA R12, P6, R18, R37, 0x1 ;  /* 0x00000025120cc211 */ /* 0x000fc800078c08ff */
[----:B-----5:R-:W-:Y:S02]  /*5c30*/  @!P4 LEA.HI.X R13, R18, R9, R8, 0x1, P6 ;  /* 0x00000009120dc211 */ /* 0x020fe400030f0c08 */
[----:B------:R-:W3:Y:S04]  /*5c40*/  @!P3 LDS.128 R8, [R71+0x11000] ;  /* 0x011000004708b984 */ /* 0x000ee80000000c00 */
[----:B---3--:R-:W-:Y:S04]  /*5c50*/  @!P3 ST.E.128 desc[UR42][R14.64], R8 ;  /* 0x000000080e00b985 */ /* 0x008fe8000c101d2a */
[----:B------:R-:W3:Y:S04]  /*5c60*/  @!P4 LDS.128 R8, [R70+0x11000] ;  /* 0x011000004608c984 */ /* 0x000ee80000000c00 */
[----:B---3--:R3:W-:Y:S02]  /*5c70*/  @!P4 ST.E.128 desc[UR42][R12.64], R8 ;  /* 0x000000080c00c985 */ /* 0x0087e4000c101d2a */
.L_x_14399:
[----:B------:R-:W-:Y:S05]  /*5c80*/  BSYNC B0 ;  /* 0x0000000000007941 */ /* 0x000fea0003800000 */
.L_x_14379:
[----:B0-234-:R-:W0:Y:S01]  /*5c90*/  S2R R8, SR_TID.X ;  /* 0x0000000000087919 */ /* 0x01de220000002100 */
        /* <DEDUP_REMOVED lines=8> */
[----:B--2---:R2:W-:Y:S01]  /*5d20*/  BAR.SYNC.DEFER_BLOCKING R60, 0x80 ;  /* 0x0002003c0000751d */ /* 0x0045e20000010000 */
[----:B0-----:R-:W-:-:S13]  /*5d30*/  LOP3.LUT P3, RZ, R8, 0x7f, RZ, 0xc0, !PT ;  /* 0x0000007f08ff7812 */ /* 0x001fda000786c0ff */
[----:B------:R-:W-:-:S05]  /*5d40*/  @!P3 VIADD R8, R69, 0x168a0 ;  /* 0x000168a04508b836 */ /* 0x000fca0000000000 */
[----:B------:R-:W-:-:S04]  /*5d50*/  @!P3 PRMT R8, RZ, 0x654, R8 ;  /* 0x00000654ff08b816 */ /* 0x000fc80000000008 */
[----:B------:R2:W-:Y:S01]  /*5d60*/  @!P3 SYNCS.ARRIVE.TRANS64.RED.A1T0 RZ, [R8+URZ], RZ ;  /* 0x000000ff08ffb9a7 */ /* 0x0005e2000810043f */
[----:B------:R-:W-:Y:S05]  /*5d70*/  @!P5 BRA `(.L_x_14427) ;  /* 0x000000000004d947 */ /* 0x000fea0003800000 */
[----:B------:R-:W-:Y:S01]  /*5d80*/  BPT.TRAP 0x1 ;  /* 0x000000040000795c */ /* 0x000fe20000300000 */
.L_x_14427:
[----:B------:R-:W-:Y:S05]  /*5d90*/  BSYNC B0 ;  /* 0x0000000000007941 */ /* 0x000fea0003800000 */
.L_x_14426:
[----:B------:R-:W0:Y:S01]  /*5da0*/  SYNCS.PHASECHK.TRANS64.TRYWAIT P4, [R69+URZ+0x168b0], R77 ;  /* 0x0168b04d450075a7 */ /* 0x000e22000808017f */
[----:B------:R-:W-:Y:S01]  /*5db0*/  ULDC UR40, c[0x0][0x2f4] ;  /* 0x0000bd0000287ab9 */ /* 0x000fe20000000800 */
[----:B------:R-:W-:Y:S04]  /*5dc0*/  BSSY B0, `(.L_x_14428) ;  /* 0x0000002000007945 */ /* 0x000fe80003800000 */
[----:B0-----:R-:W-:Y:S05]  /*5dd0*/  @!P4 BRA `(.L_x_14429) ;  /* 0x000001cc004cc947 */ /* 0x001fea0003800000 */
.L_x_14738:
[----:B------:R-:W-:Y:S05]  /*5de0*/  BSYNC B0 ;  /* 0x0000000000007941 */ /* 0x000fea0003800000 */
.L_x_14428:
[----:B------:R-:W3:Y:S01]  /*5df0*/  LDL R11, [R1+0x4] ;  /* 0x00000400010b7983 */ /* 0x000ee20000100800 */
[----:B------:R-:W-:Y:S01]  /*5e00*/  ULDC.64 UR4, c[0x0][0x328] ;  /* 0x0000ca0000047ab9 */ /* 0x000fe20000000a00 */
[----:B------:R-:W-:Y:S02]  /*5e10*/  ULDC.64 UR6, c[0x0][0x318] ;  /* 0x0000c60000067ab9 */ /* 0x000fe40000000a00 */
[----:B-1----:R1:W5:Y:S01]  /*5e20*/  LDL R38, [R1+0x10] ;  /* 0x0000100001267983 */ /* 0x0023620000100800 */
[----:B------:R-:W-:Y:S01]  /*5e30*/  IMAD R74, R74, UR4, RZ ;  /* 0x000000044a4a7c24 */ /* 0x000fe2000f8e02ff */
[----:B------:R-:W-:Y:S01]  /*5e40*/  BSSY B0, `(.L_x_14430) ;  /* 0x0000022000007945 */ /* 0x000fe20003800000 */
[C---:B--2---:R-:W-:Y:S01]  /*5e50*/  IMAD.WIDE.U32 R8, R73.reuse, UR4, RZ ;  /* 0x0000000449087c25 */ /* 0x044fe2000f8e00ff */
[----:B------:R-:W2:Y:S03]  /*5e60*/  S2R R10, SR_TID.X ;  /* 0x00000000000a7919 */ /* 0x000ea60000002100 */
        /* <DEDUP_REMOVED lines=8> */
[----:B--2---:R-:W-:-:S05]  /*5ef0*/  VIADD R12, R10, 0xffffff80 ;  /* 0xffffff800a0c7836 */ /* 0x004fca0000000000 */
[----:B------:R-:W-:-:S04]  /*5f00*/  SHF.R.S32.HI R10, RZ, 0x1f, R12 ;  /* 0x0000001fff0a7819 */ /* 0x000fc8000001140c */
[----:B------:R-:W-:-:S04]  /*5f10*/  LEA.HI R10, R10, R12, RZ, 0x2 ;  /* 0x0000000c0a0a7211 */ /* 0x000fc800078f10ff */
[----:B------:R-:W-:-:S05]  /*5f20*/  SHF.R.S32.HI R10, RZ, 0x2, R10 ;  /* 0x00000002ff0a7819 */ /* 0x000fca000001140a */
[----:B------:R-:W-:Y:S02]  /*5f30*/  IMAD.IADD R76, R76, 0x1, -R10 ;  /* 0x000000014c4c7824 */ /* 0x000fe400078e0a0a */
[----:B---3--:R-:W-:-:S04]  /*5f40*/  IMAD.WIDE.U32 R8, R11, UR4, R8 ;  /* 0x000000040b087c25 */ /* 0x008fc8000f8e0008 */
[----:B------:R-:W-:Y:S01]  /*5f50*/  IMAD R9, R11, UR5, R9 ;  /* 0x000000050b097c24 */ /* 0x000fe2000f8e0209 */
[----:B------:R-:W-:-:S04]  /*5f60*/  LEA R36, P4, R8, UR6, 0x1 ;  /* 0x0000000608247c11 */ /* 0x000fc8000f8808ff */
        /* <DEDUP_REMOVED lines=10> */
[----:B-----5:R-:W-:Y:S02]  /*6010*/  @!P5 LEA.HI.X R13, R18, R9, R38, 0x1, P6 ;  /* 0x00000009120dd211 */ /* 0x020fe400030f0c26 */
[----:B------:R-:W1:Y:S04]  /*6020*/  @!P4 LDS.128 R8, [R71] ;  /* 0x000000004708c984 */ /* 0x000e680000000c00 */
[----:B-1----:R-:W-:Y:S04]  /*6030*/  @!P4 ST.E.128 desc[UR42][R14.64], R8 ;  /* 0x000000080e00c985 */ /* 0x002fe8000c101d2a */
[----:B------:R-:W1:Y:S04]  /*6040*/  @!P5 LDS.128 R8, [R70] ;  /* 0x000000004608d984 */ /* 0x000e680000000c00 */
[----:B-1----:R1:W-:Y:S02]  /*6050*/  @!P5 ST.E.128 desc[UR42][R12.64], R8 ;  /* 0x000000080c00d985 */ /* 0x0023e4000c101d2a */
.L_x_14431:
[----:B------:R-:W-:Y:S05]  /*6060*/  BSYNC B0 ;  /* 0x0000000000007941 */ /* 0x000fea0003800000 */
.L_x_14430:
        /* <DEDUP_REMOVED lines=11> */
[----:B-----5:R-:W-:Y:S01]  /*6120*/  @!P5 LEA.HI.X R13, R18, R37, R38, 0x1, P6 ;  /* 0x00000025120dd211 */ /* 0x020fe200030f0c26 */
[----:B-1----:R-:W-:Y:S04]  /*6130*/  @!P4 ST.E.128 desc[UR42][R14.64], R8 ;  /* 0x000000080e00c985 */ /* 0x002fe8000c101d2a */
[----:B------:R-:W1:Y:S04]  /*6140*/  @!P5 LDS.128 R8, [R70+0x3000] ;  /* 0x003000004608d984 */ /* 0x000e680000000c00 */
[----:B-1----:R1:W-:Y:S02]  /*6150*/  @!P5 ST.E.128 desc[UR42][R12.64], R8 ;  /* 0x000000080c00d985 */ /* 0x0023e4000c101d2a */
.L_x_14433:
[----:B------:R-:W-:Y:S05]  /*6160*/  BSYNC B0 ;  /* 0x0000000000007941 */ /* 0x000fea0003800000 */
.L_x_14432:
[----:B-1-3--:R-:W3:Y:S01]  /*6170*/  LDL.LU R9, [R1+0x14] ;  /* 0x0000140001097983 */ /* 0x00aee20000300800 */
[----:B0-----:R-:W-:Y:S01]  /*6180*/  @!P3 VIADD R69, R69, 0x168c0 ;  /* 0x000168c04545b836 */ /* 0x001fe20000000000 */
[----:B------:R-:W-:Y:S01]  /*6190*/  LOP3.LUT P4, RZ, R22, 0x1, RZ, 0xc0, !PT ;  /* 0x0000000116ff7812 */ /* 0x000fe2000788c0ff */
        /* <DEDUP_REMOVED lines=11> */
[----:B------:R-:W-:Y:S02]  /*6250*/  SEL R8, RZ, 0x1, P3 ;  /* 0x00000001ff087807 */ /* 0x000fe40001800000 */
[----:B------:R-:W-:Y:S02]  /*6260*/  SEL R23, R23, RZ, P3 ;  /* 0x000000ff17177207 */ /* 0x000fe40001800000 */
        /* <DEDUP_REMOVED lines=8> */
.L_x_14374:
[----:B------:R-:W3:Y:S01]  /*62f0*/  LDL R10, [R1+0x28] ;  /* 0x00002800010a7983 */ /* 0x000ee20000100800 */
[----:B------:R-:W0:Y:S03]  /*6300*/  LDC R0, c[0x0][0x448] ;  /* 0x00011200ff007b82 */ /* 0x000e260000000800 */
[----:B------:R-:W2:Y:S04]  /*6310*/  LDL R8, [R1] ;  /* 0x0000000001087983 */ /* 0x000ea80000100800 */
[----:B------:R-:W2:Y:S01]  /*6320*/  LDL R5, [R1+0x8] ;  /* 0x0000080001057983 */ /* 0x000ea20000100800 */
[----:B------:R-:W1:Y:S01]  /*6330*/  LDC.64 R6, c[0x0][0x9e0] ;  /* 0x00027800ff067b82 */ /* 0x000e620000000a00 */
[----:B0-----:R-:W-:-:S13]  /*6340*/  ISETP.NE.AND P1, PT, R0, 0x1, PT ;  /* 0x000000010000780c */ /* 0x001fda0003f25270 */
[----:B------:R-:W0:Y:S08]  /*6350*/  @P1 LDC R3, c[0x0][0x44c] ;  /* 0x00011300ff031b82 */ /* 0x000e300000000800 */
[----:B------:R-:W4:Y:S01]  /*6360*/  @P1 LDC R4, c[0x0][0x450] ;  /* 0x00011400ff041b82 */ /* 0x000f220000000800 */
[----:B-1----:R-:W-:Y:S01]  /*6370*/  ISETP.GE.AND P2, PT, R7, 0x1, PT ;  /* 0x000000010700780c */ /* 0x002fe20003f46270 */
[----:B---3--:R-:W-:-:S04]  /*6380*/  VIADD R0, R10, 0xbf ;  /* 0x000000bf0a007836 */ /* 0x008fc80000000000 */
[----:B0-----:R-:W-:Y:S01]  /*6390*/  @P1 IMAD.HI.U32 R3, R0, R3, RZ ;  /* 0x0000000300031227 */ /* 0x001fe200078e00ff */
[----:B--2---:R-:W-:-:S04]  /*63a0*/  IADD3 R5, R5, 0x1, -R8 ;  /* 0x0000000105057810 */ /* 0x004fc80007ffe808 */
[----:B----4-:R-:W-:-:S05]  /*63b0*/  @P1 SHF.R.U32.HI R0, RZ, R4, R3 ;  /* 0x00000004ff001219 */ /* 0x010fca0000011603 */
[----:B------:R-:W-:Y:S01]  /*63c0*/  IMAD.IADD R5, R5, 0x1, R0 ;  /* 0x0000000105057824 */ /* 0x000fe200078e0200 */
[----:B------:R-:W-:Y:S06]  /*63d0*/  @P0 BRA `(.L_x_14435) ;  /* 0x00000000000c0947 */ /* 0x000fec0003800000 */
[----:B------:R-:W0:Y:S01]  /*63e0*/  FENCE.VIEW.ASYNC.G ;  /* 0x00000000000073c6 */ /* 0x000e220000000100 */
[----:B------:R-:W-:Y:S05]  /*63f0*/  WARPSYNC.ALL ;  /* 0x0000000000007948 */ /* 0x000fea0003800000 */
[----:B0-----:R-:W-:Y:S06]  /*6400*/  BAR.ARV 0xc, 0x200 ;  /* 0x0308000000007b1d */ /* 0x001fec0000002000 */
.L_x_14435:
        /* <DEDUP_REMOVED lines=13> */
.L_x_14438:
[----:B------:R-:W-:-:S13]  /*64e0*/  ISETP.NE.AND P0, PT, R7, 0x1, PT ;  /* 0x000000010700780c */ /* 0x000fda0003f05270 */
[----:B------:R-:W0:Y:S02]  /*64f0*/  @P0 LDC.64 R4, c[0x0][0x9e8] ;  /* 0x00027a00ff040b82 */ /* 0x000e240000000a00 */
[----:B0-----:R-:W-:-:S05]  /*6500*/  @P0 IMAD.HI.U32 R4, R3, R4, RZ ;  /* 0x0000000403040227 */ /* 0x001fca00078e00ff */
[----:B------:R-:W-:-:S07]  /*6510*/  @P0 SHF.R.U32.HI R3, RZ, R5, R4 ;  /* 0x00000005ff030219 */ /* 0x000fce0000011604 */
.L_x_14439:
[----:B------:R-:W-:Y:S05]  /*6520*/  BSYNC B0 ;  /* 0x0000000000007941 */ /* 0x000fea0003800000 */
.L_x_14437:
[----:B------:R-:W-:-:S05]  /*6530*/  IMAD R3, R3, R7, R7 ;  /* 0x0000000703037224 */ /* 0x000fca00078e0207 */
[----:B------:R-:W-:-:S07]  /*6540*/  VIMNMX R0, R0, R3, PT ;  /* 0x0000000300007248 */ /* 0x000fce0003fe0100 */
.L_x_14436:
[----:B------:R-:W0:Y:S01]  /*6550*/  @P1 LDC R4, c[0x0][0x44c] ;  /* 0x00011300ff041b82 */ /* 0x000e220000000800 */
[----:B------:R-:W-:Y:S01]  /*6560*/  VIADD R0, R0, 0x7f ;  /* 0x0000007f00007836 */ /* 0x000fe20000000000 */
[----:B------:R-:W-:Y:S01]  /*6570*/  ULDC UR4, c[0x0][0x9dc] ;  /* 0x0002770000047ab9 */ /* 0x000fe20000000800 */
[----:B------:R-:W-:-:S03]  /*6580*/  IMAD.MOV.U32 R5, RZ, RZ, R10 ;  /* 0x000000ffff057224 */ /* 0x000fc600078e000a */
        /* <DEDUP_REMOVED lines=20> */
.L_x_14442:
[----:B------:R-:W-:-:S13]  /*66d0*/  ISETP.NE.AND P0, PT, R7, 0x1, PT ;  /* 0x000000010700780c */ /* 0x000fda0003f05270 */
[----:B------:R-:W0:Y:S02]  /*66e0*/  @P0 LDC.64 R4, c[0x0][0x9e8] ;  /* 0x00027a00ff040b82 */ /* 0x000e240000000a00 */
[----:B0-----:R-:W-:-:S05]  /*66f0*/  @P0 IMAD.HI.U32 R4, R3, R4, RZ ;  /* 0x0000000403040227 */ /* 0x001fca00078e00ff */
[----:B------:R-:W-:-:S07]  /*6700*/  @P0 SHF.R.U32.HI R3, RZ, R5, R4 ;  /* 0x00000005ff030219 */ /* 0x000fce0000011604 */
.L_x_14443:
[----:B------:R-:W-:Y:S05]  /*6710*/  BSYNC B0 ;  /* 0x0000000000007941 */ /* 0x000fea0003800000 */
.L_x_14441:
[----:B------:R-:W-:-:S05]  /*6720*/  IMAD R3, R3, R7, RZ ;  /* 0x0000000703037224 */ /* 0x000fca00078e02ff */
[----:B------:R-:W-:-:S07]  /*6730*/  VIMNMX R0, R0, R3, !PT ;  /* 0x0000000300007248 */ /* 0x000fce0007fe0100 */
.L_x_14440:
        /* <DEDUP_REMOVED lines=40> */
.L_x_14445:
[----:B------:R-:W-:Y:S05]  /*69c0*/  BSYNC B0 ;  /* 0x0000000000007941 */ /* 0x000fea0003800000 */
.L_x_14444:
[----:B------:R-:W2:Y:S01]  /*69d0*/  LDL R0, [R1+0x54] ;  /* 0x0000540001007983 */ /* 0x000ea20000100800 */
        /* <DEDUP_REMOVED lines=18> */
[----:B--2---:R-:W-:Y:S02]  /*6b00*/  IMAD R4, R0, R89, R9 ;  /* 0x0000005900047224 */ /* 0x004fe400078e0209 */
[----:B------:R-:W-:-:S03]  /*6b10*/  IMAD.MOV.U32 R0, RZ, RZ, RZ ;  /* 0x000000ffff007224 */ /* 0x000fc600078e00ff */
[----:B------:R0:W-:Y:S01]  /*6b20*/  STL [R1+0x3c], R4 ;  /* 0x00003c0401007387 */ /* 0x0001e20000100800 */
[----:B------:R-:W-:-:S04]  /*6b30*/  VIADDMNMX R89, R4, R89, R8, PT ;  /* 0x0000005904597246 */ /* 0x000fc80003800108 */
[----:B------:R-:W-:-:S13]  /*6b40*/  ISETP.GT.AND P1, PT, R89, R4, PT ;  /* 0x000000045900720c */ /* 0x000fda0003f24270 */
[----:B0-----:R-:W-:Y:S05]  /*6b50*/  @!P1 BRA `(.L_x_14446) ;  /* 0x0000011000ec9947 */ /* 0x001fea0003800000 */
[----:B------:R-:W-:-:S03]  /*6b60*/  UMOV UR4, 0xffffffff ;  /* 0xffffffff00047882 */ /* 0x000fc60000000000 */
[----:B------:R-:W-:Y:S05]  /*6b70*/  BRA.DIV UR4, `(.L_x_14447) ;  /* 0x000001be04f87947 */ /* 0x000fea000b800000 */
[----:B------:R-:W0:Y:S02]  /*6b80*/  S2R R0, SR_TID.X ;  /* 0x0000000000007919 */ /* 0x000e240000002100 */
[----:B0-----:R-:W-:-:S05]  /*6b90*/  VIADD R3, R0, 0xffffff80 ;  /* 0xffffff8000037836 */ /* 0x001fca0000000000 */
[----:B------:R-:W-:-:S04]  /*6ba0*/  SHF.R.S32.HI R0, RZ, 0x1f, R3 ;  /* 0x0000001fff007819 */ /* 0x000fc80000011403 */
[----:B------:R-:W-:-:S04]  /*6bb0*/  LEA.HI R0, R0, R3, RZ, 0x7 ;  /* 0x0000000300007211 */ /* 0x000fc800078f38ff */
[----:B------:R-:W-:-:S06]  /*6bc0*/  SHF.R.S32.HI R0, RZ, 0x7, R0 ;  /* 0x00000007ff007819 */ /* 0x000fcc0000011400 */
[----:B------:R-:W0:Y:S04]  /*6bd0*/  SHFL.IDX PT, R0, R0, RZ, 0x1f ;  /* 0x00001fff00007589 */ /* 0x000e2800000e0000 */
[----:B0-----:R1:W-:Y:S02]  /*6be0*/  STL [R1+0x2c], R0 ;  /* 0x00002c0001007387 */ /* 0x0013e40000100800 */
.L_x_14741:
        /* <DEDUP_REMOVED lines=16> */
[----:B0-----:R0:W1:Y:S01]  /*6cf0*/  LDC.64 R14, c[0x4][R0] ;  /* 0x01000000000e7b82 */ /* 0x0010620000000a00 */
        /* <DEDUP_REMOVED lines=11> */
.L_x_14449:
[----:B------:R-:W-:Y:S05]  /*6db0*/  BSYNC B6 ;  /* 0x0000000000067941 */ /* 0x000fea0003800000 */
.L_x_14448:
        /* <DEDUP_REMOVED lines=8> */
[----:B------:R1:W2:Y:S03]  /*6e40*/  SYNCS.PHASECHK.TRANS64.TRYWAIT P0, [R2+URZ+0x16800], R3 ;  /* 0x01680003020075a7 */ /* 0x0002a6000800017f */
[----:B--2---:R-:W-:Y:S05]  /*6e50*/  @!P0 NANOSLEEP.SYNCS 0x989680 ;  /* 0x009896800000895d */ /* 0x004fea0003900000 */
[----:B------:R-:W2:Y:S01]  /*6e60*/  @!P0 SYNCS.PHASECHK.TRANS64 P0, [R2+URZ+0x16800], R3 ;  /* 0x01680003020085a7 */ /* 0x000ea2000800007f */
[----:B------:R-:W-:Y:S04]  /*6e70*/  BSSY B0, `(.L_x_14451) ;  /* 0x0000006000007945 */ /* 0x000fe80003800000 */
[----:B--2---:R-:W-:Y:S05]  /*6e80*/  @P0 BRA `(.L_x_14452) ;  /* 0x0000000000100947 */ /* 0x004fea0003800000 */
.L_x_14453:
[----:B--2---:R2:W3:Y:S02]  /*6e90*/  SYNCS.PHASECHK.TRANS64.TRYWAIT P0, [R2+URZ+0x16800], R3 ;  /* 0x01680003020075a7 */ /* 0x0044e4000800017f */
[----:B---3--:R-:W-:Y:S05]  /*6ea0*/  @!P0 NANOSLEEP.SYNCS 0x989680 ;  /* 0x009896800000895d */ /* 0x008fea0003900000 */
[----:B------:R-:W3:Y:S02]  /*6eb0*/  @!P0 SYNCS.PHASECHK.TRANS64 P0, [R2+URZ+0x16800], R3 ;  /* 0x01680003020085a7 */ /* 0x000ee4000800007f */
[----:B---3--:R-:W-:Y:S05]  /*6ec0*/  @!P0 BRA `(.L_x_14453) ;  /* 0xfffffffc00f08947 */ /* 0x008fea000383ffff */
.L_x_14452:
[----:B------:R-:W-:Y:S05]  /*6ed0*/  BSYNC B0 ;  /* 0x0000000000007941 */ /* 0x000fea0003800000 */
.L_x_14451:
[----:B------:R-:W-:Y:S05]  /*6ee0*/  BRA `(.L_x_14454) ;  /* 0x0000003000607947 */ /* 0x000fea0003800000 */
.L_x_14450:
        /* <DEDUP_REMOVED lines=30> */
.L_x_14456:
[----:B------:R-:W-:Y:S05]  /*70d0*/  BSYNC B6 ;  /* 0x0000000000067941 */ /* 0x000fea0003800000 */
.L_x_14455:
[----:B------:R-:W2:Y:S01]  /*70e0*/  LDL R21, [R1+0x28] ;  /* 0x0000280001157983 */ /* 0x000ea20000100800 */
[----:B------:R-:W-:Y:S01]  /*70f0*/  ULDC.U8 UR4, c[0x0][0x410] ;  /* 0x0001040000047ab9 */ /* 0x000fe20000000000 */
[----:B------:R-:W-:Y:S01]  /*7100*/  BSSY B0, `(.L_x_14457) ;  /* 0x00002ee000007945 */ /* 0x000fe20003800000 */
[----:B------:R-:W-:Y:S01]  /*7110*/  ISETP.NE.AND P0, PT, RZ, UR4, PT ;  /* 0x00000004ff007c0c */ /* 0x000fe2000bf05270 */
[----:B------:R-:W1:Y:S02]  /*7120*/  S2R R20, SR_TID.X ;  /* 0x0000000000147919 */ /* 0x000e640000002100 */
[----:B-1----:R-:W-:-:S05]  /*7130*/  VIADD R46, R20, 0xffffff80 ;  /* 0xffffff80142e7836 */ /* 0x002fca0000000000 */
[----:B------:R-:W-:-:S04]  /*7140*/  SHF.R.S32.HI R42, RZ, 0x1f, R46 ;  /* 0x0000001fff2a7819 */ /* 0x000fc8000001142e */
[----:B------:R-:W-:-:S04]  /*7150*/  LEA.HI R42, R42, R46, RZ, 0x2 ;  /* 0x0000002e2a2a7211 */ /* 0x000fc800078f10ff */
[----:B------:R-:W-:-:S05]  /*7160*/  SHF.R.S32.HI R42, RZ, 0x2, R42 ;  /* 0x00000002ff2a7819 */ /* 0x000fca000001142a */
[----:B--2---:R-:W-:Y:S01]  /*7170*/  IMAD.IADD R41, R42, 0x1, R21 ;  /* 0x000000012a297824 */ /* 0x004fe200078e0215 */
[----:B------:R-:W-:Y:S06]  /*7180*/  @!P0 BRA `(.L_x_14458) ;  /* 0x0000001400f48947 */ /* 0x000fec0003800000 */
[----:B------:R-:W2:Y:S01]  /*7190*/  LDL R43, [R1+0x18] ;  /* 0x00001800012b7983 */ /* 0x000ea20000100800 */
[----:B------:R-:W1:Y:S01]  /*71a0*/  LDC R32, c[0x0][0x448] ;  /* 0x00011200ff207b82 */ /* 0x000e620000000800 */
[----:B------:R-:W-:Y:S01]  /*71b0*/  VIADD R21, R20, 0xffffff80 ;  /* 0xffffff8014157836 */ /* 0x000fe20000000000 */
[----:B------:R-:W-:Y:S01]  /*71c0*/  ULDC.64 UR4, c[0x0][0x3f8] ;  /* 0x0000fe0000047ab9 */ /* 0x000fe20000000a00 */
[----:B------:R-:W-:-:S03]  /*71d0*/  ULDC.64 UR6, c[0x0][0x408] ;  /* 0x0001020000067ab9 */ /* 0x000fc60000000a00 */
[----:B------:R-:W-:Y:S02]  /*71e0*/  SHF.R.S32.HI R20, RZ, 0x1f, R21 ;  /* 0x0000001fff147819 */ /* 0x000fe40000011415 */
[----:B-1----:R-:W-:Y:S02]  /*71f0*/  ISETP.NE.AND P0, PT, R32, 0x1, PT ;  /* 0x000000012000780c */ /* 0x002fe40003f05270 */
[----:B------:R-:W-:-:S11]  /*7200*/  LEA.HI R20, R20, R21, RZ, 0x2 ;  /* 0x0000001514147211 */ /* 0x000fd600078f10ff */
[----:B------:R-:W1:Y:S01]  /*7210*/  @P0 LDC R0, c[0x0][0x44c] ;  /* 0x00011300ff000b82 */ /* 0x000e620000000800 */
[----:B------:R-:W-:-:S07]  /*7220*/  LOP3.LUT R20, R20, 0xfffffffc, RZ, 0xc0, !PT ;  /* 0xfffffffc14147812 */ /* 0x000fce00078ec0ff */
[----:B------:R-:W3:Y:S01]  /*7230*/  @P0 LDC R5, c[0x0][0x450] ;  /* 0x00011400ff050b82 */ /* 0x000ee20000000800 */
[----:B------:R-:W-:-:S04]  /*7240*/  IMAD.IADD R20, R21, 0x1, -R20 ;  /* 0x0000000115147824 */ /* 0x000fc800078e0a14 */
[----:B------:R-:W-:-:S04]  /*7250*/  IMAD R3, R20, 0x60, R41 ;  /* 0x0000006014037824 */ /* 0x000fc800078e0229 */
[----:B-1----:R-:W-:-:S05]  /*7260*/  @P0 IMAD.HI.U32 R0, R3, R0, RZ ;  /* 0x0000000003000227 */ /* 0x002fca00078e00ff */
[----:B---3--:R-:W-:-:S04]  /*7270*/  @P0 SHF.R.U32.HI R3, RZ, R5, R0 ;  /* 0x00000005ff030219 */ /* 0x008fc80000011600 */
[----:B------:R-:W-:Y:S01]  /*7280*/  SHF.R.S32.HI R0, RZ, 0x1f, R3 ;  /* 0x0000001fff007819 */ /* 0x000fe20000011403 */
[----:B------:R-:W-:Y:S02]  /*7290*/  IMAD.MOV.U32 R8, RZ, RZ, R26 ;  /* 0x000000ffff087224 */ /* 0x000fe400078e001a */
[----:B------:R-:W-:Y:S02]  /*72a0*/  IMAD.MOV.U32 R9, RZ, RZ, R29 ;  /* 0x000000ffff097224 */ /* 0x000fe400078e001d */
[C---:B------:R-:W-:Y:S02]  /*72b0*/  IMAD R4, R0.reuse, UR4, RZ ;  /* 0x0000000400047c24 */ /* 0x040fe4000f8e02ff */
[----:B------:R-:W-:Y:S02]  /*72c0*/  IMAD.MOV.U32 R10, RZ, RZ, R24 ;  /* 0x000000ffff0a7224 */ /* 0x000fe400078e0018 */
[----:B------:R-:W-:Y:S02]  /*72d0*/  IMAD.MOV.U32 R11, RZ, RZ, R31 ;  /* 0x000000ffff0b7224 */ /* 0x000fe400078e001f */
[----:B------:R-:W-:-:S02]  /*72e0*/  IMAD R0, R0, UR6, RZ ;  /* 0x0000000600007c24 */ /* 0x000fc4000f8e02ff */
[----:B------:R-:W-:-:S04]  /*72f0*/  IMAD.WIDE.U32 R8, R3, UR4, R8 ;  /* 0x0000000403087c25 */ /* 0x000fc8000f8e0008 */
        /* <DEDUP_REMOVED lines=11> */
[----:B------:R-:W-:Y:S02]  /*73b0*/  LEA.HI.X R8, R10, UR7, R3, 0x1, P1 ;  /* 0x000000070a087c11 */ /* 0x000fe400088f0c03 */
[----:B--2---:R-:W-:Y:S01]  /*73c0*/  SHF.R.S32.HI R31, RZ, 0x1f, R43 ;  /* 0x0000001fff1f7819 */ /* 0x004fe2000001142b */
[----:B------:R-:W-:Y:S06]  /*73d0*/  BRA.DIV UR4, `(.L_x_14459) ;  /* 0x000001ba04207947 */ /* 0x000fec000b800000 */
[----:B------:R1:W2:Y:S04]  /*73e0*/  SHFL.IDX PT, R3, R6, RZ, 0x1c1f ;  /* 0x001c1fff06037589 */ /* 0x0002a800000e0000 */
[----:B------:R1:W3:Y:S04]  /*73f0*/  SHFL.IDX PT, R0, R4, RZ, 0x1c1f ;  /* 0x001c1fff04007589 */ /* 0x0002e800000e0000 */
[----:B------:R1:W4:Y:S04]  /*7400*/  SHFL.IDX PT, R5, R8, RZ, 0x1c1f ;  /* 0x001c1fff08057589 */ /* 0x00032800000e0000 */
[----:B0-----:R1:W0:Y:S02]  /*7410*/  SHFL.IDX PT, R14, R7, RZ, 0x1c1f ;  /* 0x001c1fff070e7589 */ /* 0x00122400000e0000 */
.L_x_14747:
[----:B------:R-:W5:Y:S01]  /*7420*/  LDL R9, [R1] ;  /* 0x0000000001097983 */ /* 0x000f620000100800 */
[----:B------:R-:W-:Y:S01]  /*7430*/  BSSY B1, `(.L_x_14460) ;  /* 0x000001e000017945 */ /* 0x000fe20003800000 */
[----:B------:R-:W-:Y:S02]  /*7440*/  CS2R R34, SRZ ;  /* 0x0000000000227805 */ /* 0x000fe4000001ff00 */
[----:B------:R-:W-:Y:S02]  /*7450*/  CS2R R26, SRZ ;  /* 0x00000000001a7805 */ /* 0x000fe4000001ff00 */
[----:B------:R-:W-:Y:S02]  /*7460*/  CS2R R28, SRZ ;  /* 0x00000000001c7805 */ /* 0x000fe4000001ff00 */
[----:B------:R-:W-:Y:S01]  /*7470*/  CS2R R24, SRZ ;  /* 0x0000000000187805 */ /* 0x000fe2000001ff00 */
[----:B-----5:R-:W-:-:S05]  /*7480*/  IMAD R32, R9, R32, RZ ;  /* 0x0000002009207224 */ /* 0x020fca00078e02ff */
[----:B------:R-:W-:-:S13]  /*7490*/  ISETP.GE.AND P0, PT, R41, R32, PT ;  /* 0x000000202900720c */ /* 0x000fda0003f06270 */
[----:B------:R-:W-:Y:S05]  /*74a0*/  @P0 BRA `(.L_x_14461) ;  /* 0x0000000000580947 */ /* 0x000fea0003800000 */
[----:B------:R-:W-:Y:S01]  /*74b0*/  ULDC UR4, c[0x0][0x3f4] ;  /* 0x0000fd0000047ab9 */ /* 0x000fe20000000800 */
[----:B---3--:R-:W-:Y:S01]  /*74c0*/  IMAD.MOV.U32 R10, RZ, RZ, R0 ;  /* 0x000000ffff0a7224 */ /* 0x008fe200078e0000 */
[----:B------:R-:W-:Y:S01]  /*74d0*/  ISETP.GE.AND P3, PT, R43, UR4, PT ;  /* 0x000000042b007c0c */ /* 0x000fe2000bf66270 */
[----:B--2---:R-:W-:Y:S01]  /*74e0*/  IMAD.MOV.U32 R11, RZ, RZ, R3 ;  /* 0x000000ffff0b7224 */ /* 0x004fe200078e0003 */
[----:B------:R-:W-:Y:S01]  /*74f0*/  ISETP.GE.AND P2, PT, R152, UR4, PT ;  /* 0x0000000498007c0c */ /* 0x000fe2000bf46270 */
[----:B----4-:R-:W-:Y:S01]  /*7500*/  IMAD.MOV.U32 R15, RZ, RZ, R5 ;  /* 0x000000ffff0f7224 */ /* 0x010fe200078e0005 */
[----:B------:R-:W-:-:S09]  /*7510*/  CS2R R28, SRZ ;  /* 0x00000000001c7805 */ /* 0x000fd2000001ff00 */
[C---:B------:R-:W-:Y:S01]  /*7520*/  @!P3 IMAD.SHL.U32 R37, R43.reuse, 0x2, RZ ;  /* 0x000000022b25b824 */ /* 0x040fe200078e00ff */
[----:B------:R-:W-:Y:S02]  /*7530*/  @!P3 SHF.L.U64.HI R26, R43, 0x1, R31 ;  /* 0x000000012b1ab819 */ /* 0x000fe4000001021f */
[----:B------:R-:W-:Y:S02]  /*7540*/  CS2R R34, SRZ ;  /* 0x0000000000227805 */ /* 0x000fe4000001ff00 */
[----:B------:R-:W-:Y:S01]  /*7550*/  CS2R R24, SRZ ;  /* 0x0000000000187805 */ /* 0x000fe2000001ff00 */
[----:B------:R-:W-:Y:S01]  /*7560*/  @!P2 IMAD.WIDE R10, R152, 0x2, R10 ;  /* 0x00000002980aa825 */ /* 0x000fe200078e020a */
[-C--:B------:R-:W-:Y:S02]  /*7570*/  @!P3 IADD3 R20, P0, R0, R37.reuse, RZ ;  /* 0x000000250014b210 */ /* 0x080fe40007f1e0ff */
[----:B0-----:R-:W-:Y:S01]  /*7580*/  @!P3 IADD3 R36, P1, R14, R37, RZ ;  /* 0x000000250e24b210 */ /* 0x001fe20007f3e0ff */
[----:B------:R-:W-:Y:S01]  /*7590*/  @!P2 IMAD.WIDE R12, R152, 0x2, R14 ;  /* 0x00000002980ca825 */ /* 0x000fe200078e020e */
[----:B------:R0:W5:Y:S03]  /*75a0*/  @!P2 LD.E.64 R28, desc[UR42][R10.64] ;  /* 0x0000002a0a1ca980 */ /* 0x000166000c101b00 */
[--C-:B------:R-:W-:Y:S01]  /*75b0*/  @!P3 IMAD.X R21, R3, 0x1, R26.reuse, P0 ;  /* 0x000000010315b824 */ /* 0x100fe200000e061a */
[----:B------:R0:W5:Y:S01]  /*75c0*/  @!P2 LD.E.64 R34, desc[UR42][R12.64] ;  /* 0x0000002a0c22a980 */ /* 0x000162000c101b00 */
[----:B------:R-:W-:Y:S01]  /*75d0*/  @!P3 IMAD.X R37, R5, 0x1, R26, P1 ;  /* 0x000000010525b824 */ /* 0x000fe200008e061a */
[----:B------:R-:W-:-:S02]  /*75e0*/  CS2R R26, SRZ ;  /* 0x00000000001a7805 */ /* 0x000fc4000001ff00 */
[----:B------:R0:W5:Y:S04]  /*75f0*/  @!P3 LD.E.64 R24, desc[UR42][R20.64] ;  /* 0x0000002a1418b980 */ /* 0x000168000c101b00 */
[----:B------:R0:W5:Y:S02]  /*7600*/  @!P3 LD.E.64 R26, desc[UR42][R36.64] ;  /* 0x0000002a241ab980 */ /* 0x000164000c101b00 */
.L_x_14461:
[----:B------:R-:W-:Y:S05]  /*7610*/  BSYNC B1 ;  /* 0x0000000000017941 */ /* 0x000fea0003800000 */
.L_x_14460:
[----:B---3-5:R-:W-:Y:S01]  /*7620*/  IMAD.MOV.U32 R0, RZ, RZ, R34 ;  /* 0x000000ffff007224 */ /* 0x028fe200078e0022 */
[----:B------:R-:W-:Y:S01]  /*7630*/  UMOV UR4, 0xffffffff ;  /* 0xffffffff00047882 */ /* 0x000fe20000000000 */
[----:B--2---:R-:W-:Y:S01]  /*7640*/  IMAD.MOV.U32 R3, RZ, RZ, R35 ;  /* 0x000000ffff037224 */ /* 0x004fe200078e0023 */
[----:B0-----:R-:W-:Y:S01]  /*7650*/  CS2R R20, SRZ ;  /* 0x0000000000147805 */ /* 0x001fe2000001ff00 */
        /* <DEDUP_REMOVED lines=18> */
[----:B------:R0:W0:Y:S02]  /*7780*/  SHFL.IDX PT, R14, R7, 0x1, 0x1c1f ;  /* 0x003c1f00070e7f89 */ /* 0x00002400000e0000 */
.L_x_14753:
[----:B------:R-:W-:Y:S01]  /*7790*/  VIADD R41, R41, 0x60 ;  /* 0x0000006029297836 */ /* 0x000fe20000000000 */
[----:B------:R-:W-:Y:S01]  /*77a0*/  BSSY B1, `(.L_x_14463) ;  /* 0x000001c000017945 */ /* 0x000fe20003800000 */
[----:B------:R-:W-:Y:S02]  /*77b0*/  CS2R R10, SRZ ;  /* 0x00000000000a7805 */ /* 0x000fe4000001ff00 */
[----:B------:R-:W-:Y:S02]  /*77c0*/  CS2R R12, SRZ ;  /* 0x00000000000c7805 */ /* 0x000fe4000001ff00 */
[----:B01----:R-:W-:Y:S02]  /*77d0*/  CS2R R8, SRZ ;  /* 0x0000000000087805 */ /* 0x003fe4000001ff00 */
        /* <DEDUP_REMOVED lines=11> */
[----:B------:R-:W-:Y:S01]  /*7890*/  CS2R R20, SRZ ;  /* 0x0000000000147805 */ /* 0x000fe2000001ff00 */
[----:B------:R-:W-:Y:S01]  /*78a0*/  @!P2 IMAD.WIDE R6, R152, 0x2, R6 ;  /* 0x000000029806a825 */ /* 0x000fe200078e0206 */
[-C--:B------:R-:W-:Y:S02]  /*78b0*/  @!P3 IADD3 R36, P0, R0, R9.reuse, RZ ;  /* 0x000000090024b210 */ /* 0x080fe40007f1e0ff */
[----:B------:R-:W-:Y:S02]  /*78c0*/  @!P3 IADD3 R4, P1, R14, R9, RZ ;  /* 0x000000090e04b210 */ /* 0x000fe40007f3e0ff */
[----:B------:R-:W-:Y:S01]  /*78d0*/  CS2R R8, SRZ ;  /* 0x0000000000087805 */ /* 0x000fe2000001ff00 */
[----:B------:R0:W5:Y:S01]  /*78e0*/  @!P2 LD.E.64 R12, desc[UR42][R6.64] ;  /* 0x0000002a060ca980 */ /* 0x000162000c101b00 */
[----:B------:R-:W-:-:S02]  /*78f0*/  @!P3 IMAD.X R37, R3, 0x1, R10, P0 ;  /* 0x000000010325b824 */ /* 0x000fc400000e060a */
[----:B------:R-:W-:Y:S01]  /*7900*/  @!P3 IMAD.X R5, R5, 0x1, R10, P1 ;  /* 0x000000010505b824 */ /* 0x000fe200008e060a */
[----:B------:R-:W-:Y:S01]  /*7910*/  CS2R R10, SRZ ;  /* 0x00000000000a7805 */ /* 0x000fe2000001ff00 */
[----:B------:R-:W-:Y:S01]  /*7920*/  @!P2 IMAD.WIDE R14, R152, 0x2, R14 ;  /* 0x00000002980ea825 */ /* 0x000fe200078e020e */
[----:B------:R0:W5:Y:S04]  /*7930*/  @!P3 LD.E.64 R8, desc[UR42][R36.64] ;  /* 0x0000002a2408b980 */ /* 0x000168000c101b00 */
[----:B------:R0:W5:Y:S04]  /*7940*/  @!P2 LD.E.64 R20, desc[UR42][R14.64] ;  /* 0x0000002a0e14a980 */ /* 0x000168000c101b00 */
[----:B------:R0:W5:Y:S02]  /*7950*/  @!P3 LD.E.64 R10, desc[UR42][R4.64] ;  /* 0x0000002a040ab980 */ /* 0x000164000c101b00 */
.L_x_14464:
[----:B------:R-:W-:Y:S05]  /*7960*/  BSYNC B1 ;  /* 0x0000000000017941 */ /* 0x000fea0003800000 */
.L_x_14463:
[----:B------:R-:W3:Y:S01]  /*7970*/  LDL R45, [R1+0x44] ;  /* 0x00004400012d7983 */ /* 0x000ee20000100800 */
[----:B------:R-:W-:Y:S01]  /*7980*/  ULEA.HI UR4, UR36, UR36, URZ, 0x1 ;  /* 0x0000002424047291 */ /* 0x000fe2000f8f083f */
[----:B------:R-:W-:Y:S01]  /*7990*/  SHF.R.S32.HI R43, RZ, 0x1f, R46 ;  /* 0x0000001fff2b7819 */ /* 0x000fe2000001142e */
[----:B0----5:R-:W-:Y:S01]  /*79a0*/  IMAD.MOV.U32 R4, RZ, RZ, R20 ;  /* 0x000000ffff047224 */ /* 0x021fe200078e0014 */
[----:B------:R-:W-:Y:S01]  /*79b0*/  BSSY B1, `(.L_x_14465) ;  /* 0x0000024000017945 */ /* 0x000fe20003800000 */
[----:B------:R-:W-:Y:S01]  /*79c0*/  ULOP3.LUT UR4, UR4, 0xfffffffe, URZ, 0xc0, !UPT ;  /* 0xfffffffe04047892 */ /* 0x000fe2000f8ec03f */
[----:B------:R-:W-:Y:S01]  /*79d0*/  LEA.HI R43, R43, R46, RZ, 0x5 ;  /* 0x0000002e2b2b7211 */ /* 0x000fe200078f28ff */
[----:B------:R-:W-:Y:S01]  /*79e0*/  IMAD R14, R33, -0xc0, R32 ;  /* 0xffffff40210e7824 */ /* 0x000fe200078e0220 */
[----:B------:R-:W-:Y:S01]  /*79f0*/  PRMT R37, R4, 0x7610, R37 ;  /* 0x0000761004257816 */ /* 0x000fe20000000025 */
[----:B------:R-:W-:Y:S01]  /*7a00*/  UIADD3 UR4, UR36, -UR4, URZ ;  /* 0x8000000424047290 */ /* 0x000fe2000fffe03f */
[----:B------:R-:W-:Y:S01]  /*7a10*/  SHF.R.S32.HI R43, RZ, 0x5, R43 ;  /* 0x00000005ff2b7819 */ /* 0x000fe2000001142b */
[----:B------:R-:W-:Y:S01]  /*7a20*/  IMAD.MOV.U32 R4, RZ, RZ, R10 ;  /* 0x000000ffff047224 */ /* 0x000fe200078e000a */
[----:B------:R-:W-:Y:S01]  /*7a30*/  VIMNMX R14, R14, 0xc0, PT ;  /* 0x000000c00e0e7848 */ /* 0x000fe20003fe0100 */
[----:B------:R-:W-:-:S02]  /*7a40*/  IMAD.MOV.U32 R6, RZ, RZ, R11 ;  /* 0x000000ffff067224 */ /* 0x000fc400078e000b */
[----:B----4-:R-:W-:Y:S01]  /*7a50*/  IMAD.U32 R5, RZ, RZ, UR4 ;  /* 0x00000004ff057e24 */ /* 0x010fe2000f8e00ff */
[----:B------:R-:W-:Y:S01]  /*7a60*/  PRMT R15, R4, 0x7610, R15 ;  /* 0x00007610040f7816 */ /* 0x000fe2000000000f */
[----:B------:R-:W-:Y:S01]  /*7a70*/  IMAD.MOV.U32 R4, RZ, RZ, R8 ;  /* 0x000000ffff047224 */ /* 0x000fe200078e0008 */
[----:B------:R-:W-:Y:S01]  /*7a80*/  PRMT R31, R6, 0x7610, R31 ;  /* 0x00007610061f7816 */ /* 0x000fe2000000001f */
[----:B------:R-:W-:Y:S01]  /*7a90*/  IMAD.MOV.U32 R7, RZ, RZ, R12 ;  /* 0x000000ffff077224 */ /* 0x000fe200078e000c */
[----:B------:R-:W-:Y:S01]  /*7aa0*/  SHF.L.U32 R5, R5, 0x1f, RZ ;  /* 0x0000001f05057819 */ /* 0x000fe200000006ff */
[----:B------:R-:W-:Y:S01]  /*7ab0*/  IMAD.MOV.U32 R6, RZ, RZ, R9 ;  /* 0x000000ffff067224 */ /* 0x000fe200078e0009 */
[----:B------:R-:W-:Y:S02]  /*7ac0*/  PRMT R32, R4, 0x7610, R32 ;  /* 0x0000761004207816 */ /* 0x000fe40000000020 */
[----:B------:R-:W0:Y:S01]  /*7ad0*/  SYNCS.PHASECHK.TRANS64.TRYWAIT P0, [R2+URZ+0x16800], R5 ;  /* 0x01680005020075a7 */ /* 0x000e22000800017f */
[----:B------:R-:W-:-:S02]  /*7ae0*/  PRMT R38, R7, 0x7610, R38 ;  /* 0x0000761007267816 */ /* 0x000fc40000000026 */
[----:B------:R-:W-:Y:S01]  /*7af0*/  ISETP.GE.AND P1, PT, R42, R14, PT ;  /* 0x0000000e2a00720c */ /* 0x000fe20003f26270 */
[C---:B---3--:R-:W-:Y:S01]  /*7b00*/  IMAD.SHL.U32 R0, R45.reuse, 0x40, RZ ;  /* 0x000000402d007824 */ /* 0x048fe200078e00ff */
[----:B------:R-:W-:-:S04]  /*7b10*/  LOP3.LUT P2, RZ, R45, 0x4, RZ, 0xc0, !PT ;  /* 0x000000042dff7812 */ /* 0x000fc8000784c0ff */
[----:B--2---:R-:W-:-:S04]  /*7b20*/  LOP3.LUT R3, R0, 0x1c0, RZ, 0xc0, !PT ;  /* 0x000001c000037812 */ /* 0x004fc800078ec0ff */
[----:B------:R-:W-:Y:S02]  /*7b30*/  LOP3.LUT R0, R3, 0x18, R16, 0xf8, !PT ;  /* 0x0000001803007812 */ /* 0x000fe400078ef810 */
[----:B------:R-:W-:-:S04]  /*7b40*/  SHF.R.U32.HI R3, RZ, 0x3, R3 ;  /* 0x00000003ff037819 */ /* 0x000fc80000011603 */
[----:B------:R-:W-:Y:S01]  /*7b50*/  LOP3.LUT R0, R0, R3, RZ, 0x3c, !PT ;  /* 0x0000000300007212 */ /* 0x000fe200078e3cff */
[----:B------:R-:W-:-:S05]  /*7b60*/  IMAD.MOV.U32 R3, RZ, RZ, R21 ;  /* 0x000000ffff037224 */ /* 0x000fca00078e0015 */
[----:B------:R-:W-:Y:S01]  /*7b70*/  PRMT R36, R3, 0x7610, R36 ;  /* 0x0000761003247816 */ /* 0x000fe20000000024 */
[----:B------:R-:W-:Y:S02]  /*7b80*/  IMAD R3, R43, 0x200, R0 ;  /* 0x000002002b037824 */ /* 0x000fe400078e0200 */
[----:B------:R-:W-:Y:S02]  /*7b90*/  IMAD.MOV.U32 R0, RZ, RZ, R13 ;  /* 0x000000ffff007224 */ /* 0x000fe400078e000d */
[----:B------:R-:W-:-:S03]  /*7ba0*/  IMAD R3, R3, 0x2, R2 ;  /* 0x0000000203037824 */ /* 0x000fc600078e0202 */
[----:B------:R-:W-:Y:S01]  /*7bb0*/  PRMT R41, R0, 0x7610, R41 ;  /* 0x0000761000297816 */ /* 0x000fe20000000029 */
[C---:B------:R-:W-:Y:S02]  /*7bc0*/  VIADD R4, R3.reuse, 0x8400 ;  /* 0x0000840003047836 */ /* 0x040fe40000000000 */
[----:B------:R-:W-:Y:S01]  /*7bd0*/  VIADD R0, R3, 0x8440 ;  /* 0x0000844003007836 */ /* 0x000fe20000000000 */
[----:B0-----:R-:W-:Y:S06]  /*7be0*/  @!P0 BRA `(.L_x_14466) ;  /* 0x000001b000fc8947 */ /* 0x001fec0003800000 */
.L_x_14754:
[----:B------:R-:W-:Y:S05]  /*7bf0*/  BSYNC B1 ;  /* 0x0000000000017941 */ /* 0x000fea0003800000 */
.L_x_14465:
[----:B------:R-:W-:Y:S01]  /*7c00*/  BSSY B1, `(.L_x_14467) ;  /* 0x0000068000017945 */ /* 0x000fe20003800000 */
[----:B------:R-:W-:Y:S01]  /*7c10*/  PRMT R33, R6, 0x7610, R33 ;  /* 0x0000761006217816 */ /* 0x000fe20000000021 */
[----:B------:R-:W-:Y:S02]  /*7c20*/  @P2 VIADD R0, R4, 0xffffffc0 ;  /* 0xffffffc004002836 */ /* 0x000fe40000000000 */
[----:B------:R-:W-:Y:S05]  /*7c30*/  @P1 BRA `(.L_x_14468) ;  /* 0x0000000400901947 */ /* 0x000fea0003800000 */
[----:B------:R-:W2:Y:S01]  /*7c40*/  LDL R7, [R1+0x18] ;  /* 0x0000180001077983 */ /* 0x000ea20000100800 */
[----:B0-----:R-:W0:Y:S01]  /*7c50*/  LDC R5, c[0x0][0x3f4] ;  /* 0x0000fd00ff057b82 */ /* 0x001e220000000800 */
[----:B------:R-:W-:Y:S01]  /*7c60*/  BSSY B2, `(.L_x_14469) ;  /* 0x0000032000027945 */ /* 0x000fe20003800000 */
[-C--:B0-----:R-:W-:Y:S02]  /*7c70*/  ISETP.GE.AND P0, PT, R152, R5.reuse, PT ;  /* 0x000000059800720c */ /* 0x081fe40003f06270 */
[----:B--2---:R-:W-:-:S11]  /*7c80*/  ISETP.GE.AND P1, PT, R7, R5, PT ;  /* 0x000000050700720c */ /* 0x004fd60003f26270 */
[----:B------:R-:W-:Y:S05]  /*7c90*/  @P0 BRA `(.L_x_14470) ;  /* 0x0000000000b80947 */ /* 0x000fea0003800000 */
[----:B------:R-:W0:Y:S01]  /*7ca0*/  LDS.128 R4, [R3+0x8400] ;  /* 0x0084000003047984 */ /* 0x000e220000000c00 */
        /* <DEDUP_REMOVED lines=45> */
.L_x_14470:
[----:B------:R-:W-:Y:S05]  /*7f80*/  BSYNC B2 ;  /* 0x0000000000027941 */ /* 0x000fea0003800000 */
.L_x_14469:
[----:B------:R-:W-:Y:S05]  /*7f90*/  @P1 BRA `(.L_x_14468) ;  /* 0x0000000000b81947 */ /* 0x000fea0003800000 */
[----:B0-----:R-:W0:Y:S01]  /*7fa0*/  LDS.128 R4, [R0] ;  /* 0x0000000000047984 */ /* 0x001e220000000c00 */
[----:B------:R-:W-:Y:S02]  /*7fb0*/  SHF.R.U64 R28, R24, 0x10, R25 ;  /* 0x00000010181c7819 */ /* 0x000fe40000001219 */
[--C-:B------:R-:W-:Y:S02]  /*7fc0*/  SHF.R.U64 R24, R26, 0x10, R27.reuse ;  /* 0x000000101a187819 */ /* 0x100fe4000000121b */
[----:B------:R-:W-:Y:S02]  /*7fd0*/  SHF.R.U32.HI R27, RZ, 0x10, R27 ;  /* 0x00000010ff1b7819 */ /* 0x000fe4000001161b */
[----:B------:R-:W-:Y:S02]  /*7fe0*/  SHF.R.U32.HI R29, RZ, 0x10, R25 ;  /* 0x00000010ff1d7819 */ /* 0x000fe40000011619 */
[C---:B------:R-:W-:Y:S02]  /*7ff0*/  PRMT R28, R40.reuse, 0x5432, R28 ;  /* 0x00005432281c7816 */ /* 0x040fe4000000001c */
        /* <DEDUP_REMOVED lines=8> */
[C---:B------:R-:W-:Y:S01]  /*8080*/  IMAD.U32 R26, R7.reuse, 0x10000, RZ ;  /* 0x00010000071a7824 */ /* 0x040fe200078e00ff */
[----:B------:R-:W-:Y:S01]  /*8090*/  LOP3.LUT R27, R7, 0xffff0000, RZ, 0xc0, !PT ;  /* 0xffff0000071b7812 */ /* 0x000fe200078ec0ff */
[----:B------:R-:W-:-:S02]  /*80a0*/  IMAD.U32 R24, R6, 0x10000, RZ ;  /* 0x0001000006187824 */ /* 0x000fc400078e00ff */
[C---:B------:R-:W-:Y:S01]  /*80b0*/  FMUL.FTZ R43, R25.reuse, R35 ;  /* 0x00000023192b7220 */ /* 0x040fe20000410000 */
[----:B------:R-:W-:Y:S01]  /*80c0*/  FMUL.FTZ R42, R25, R34 ;  /* 0x00000022192a7220 */ /* 0x000fe20000410000 */
[----:B------:R-:W-:Y:S01]  /*80d0*/  FMUL.FTZ R25, R27, R40 ;  /* 0x000000281b197220 */ /* 0x000fe20000410000 */
[----:B------:R-:W-:Y:S02]  /*80e0*/  IMAD.U32 R6, R4, 0x10000, RZ ;  /* 0x0001000004067824 */ /* 0x000fe400078e00ff */
        /* <DEDUP_REMOVED lines=25> */
.L_x_14468:
[----:B------:R-:W-:Y:S05]  /*8280*/  BSYNC B1 ;  /* 0x0000000000017941 */ /* 0x000fea0003800000 */
.L_x_14467:
[----:B01----:R-:W0:Y:S02]  /*8290*/  S2R R4, SR_TID.X ;  /* 0x0000000000047919 */ /* 0x003e240000002100 */
[----:B0-----:R-:W-:-:S05]  /*82a0*/  VIADD R5, R4, 0xffffff80 ;  /* 0xffffff8004057836 */ /* 0x001fca0000000000 */
[----:B------:R-:W-:-:S04]  /*82b0*/  SHF.R.S32.HI R4, RZ, 0x1f, R5 ;  /* 0x0000001fff047819 */ /* 0x000fc80000011405 */
[----:B------:R-:W-:-:S04]  /*82c0*/  LEA.HI R4, R4, R5, RZ, 0x2 ;  /* 0x0000000504047211 */ /* 0x000fc800078f10ff */
[----:B------:R-:W-:-:S05]  /*82d0*/  SHF.R.S32.HI R4, RZ, 0x2, R4 ;  /* 0x00000002ff047819 */ /* 0x000fca0000011404 */
[----:B------:R-:W-:-:S05]  /*82e0*/  VIADD R4, R4, 0x60 ;  /* 0x0000006004047836 */ /* 0x000fca0000000000 */
[----:B------:R-:W-:-:S13]  /*82f0*/  ISETP.GE.AND P0, PT, R4, R14, PT ;  /* 0x0000000e0400720c */ /* 0x000fda0003f06270 */
[----:B------:R-:W-:Y:S05]  /*8300*/  @P0 BRA `(.L_x_14471) ;  /* 0x0000001c00340947 */ /* 0x000fea0003800000 */
[----:B------:R-:W2:Y:S01]  /*8310*/  LDL R4, [R1+0x18] ;  /* 0x0000180001047983 */ /* 0x000ea20000100800 */
[----:B------:R-:W0:Y:S01]  /*8320*/  LDC R5, c[0x0][0x3f4] ;  /* 0x0000fd00ff057b82 */ /* 0x000e220000000800 */
[----:B------:R-:W-:Y:S01]  /*8330*/  BSSY B1, `(.L_x_14472) ;  /* 0x0000032000017945 */ /* 0x000fe20003800000 */
[-C--:B0-----:R-:W-:Y:S02]  /*8340*/  ISETP.GE.AND P0, PT, R152, R5.reuse, PT ;  /* 0x000000059800720c */ /* 0x081fe40003f06270 */
[----:B--2---:R-:W-:-:S11]  /*8350*/  ISETP.GE.AND P1, PT, R4, R5, PT ;  /* 0x000000050400720c */ /* 0x004fd60003f26270 */
[----:B------:R-:W-:Y:S05]  /*8360*/  @P0 BRA `(.L_x_14473) ;  /* 0x0000000000b80947 */ /* 0x000fea0003800000 */
[----:B------:R-:W0:Y:S01]  /*8370*/  LDS.128 R4, [R3+0xb400] ;  /* 0x00b4000003047984 */ /* 0x000e220000000c00 */
[----:B------:R-:W-:Y:S02]  /*8380*/  SHF.R.U64 R25, R12, 0x10, R13 ;  /* 0x000000100c197819 */ /* 0x000fe4000000120d */
[--C-:B------:R-:W-:Y:S02]  /*8390*/  SHF.R.U64 R12, R20, 0x10, R21.reuse ;  /* 0x00000010140c7819 */ /* 0x100fe40000001215 */
        /* <DEDUP_REMOVED lines=15> */
[-C--:B------:R-:W-:Y:S01]  /*8490*/  FMUL.FTZ R13, R13, R21.reuse ;  /* 0x000000150d0d7220 */ /* 0x080fe20000410000 */
[C---:B------:R-:W-:Y:S01]  /*84a0*/  IMAD.U32 R6, R4.reuse, 0x10000, RZ ;  /* 0x0001000004067824 */ /* 0x040fe200078e00ff */
[----:B------:R-:W-:Y:S01]  /*84b0*/  LOP3.LUT R4, R4, 0xffff0000, RZ, 0xc0, !PT ;  /* 0xffff000004047812 */ /* 0x000fe200078ec0ff */
[C---:B------:R-:W-:Y:S02]  /*84c0*/  IMAD.U32 R7, R5.reuse, 0x10000, RZ ;  /* 0x0001000005077824 */ /* 0x040fe400078e00ff */
[C---:B------:R-:W-:Y:S01]  /*84d0*/  FFMA.FTZ R29, R12.reuse, R24, R13 ;  /* 0x000000180c1d7223 */ /* 0x040fe2000001000d */
[----:B------:R-:W-:Y:S01]  /*84e0*/  FFMA.FTZ R26, R12, R21, -R27 ;  /* 0x000000150c1a7223 */ /* 0x000fe2000001081b */
[----:B------:R-:W-:Y:S01]  /*84f0*/  IMAD.U32 R13, R38, 0x10000, RZ ;  /* 0x00010000260d7824 */ /* 0x000fe200078e00ff */
[----:B------:R-:W-:Y:S01]  /*8500*/  LOP3.LUT R5, R5, 0xffff0000, RZ, 0xc0, !PT ;  /* 0xffff000005057812 */ /* 0x000fe200078ec0ff */
[C---:B------:R-:W-:Y:S01]  /*8510*/  FMUL.FTZ R35, R20.reuse, R25 ;  /* 0x0000001914237220 */ /* 0x040fe20000410000 */
[-C--:B------:R-:W-:Y:S01]  /*8520*/  FMUL.FTZ R27, R20, R41.reuse ;  /* 0x00000029141b7220 */ /* 0x080fe20000410000 */
[C---:B------:R-:W-:Y:S01]  /*8530*/  LOP3.LUT R12, R37.reuse, 0xffff0000, RZ, 0xc0, !PT ;  /* 0xffff0000250c7812 */ /* 0x040fe200078ec0ff */
[----:B------:R-:W-:Y:S01]  /*8540*/  IMAD.U32 R21, R37, 0x10000, RZ ;  /* 0x0001000025157824 */ /* 0x000fe200078e00ff */
        /* <DEDUP_REMOVED lines=16> */
.L_x_14473:
[----:B------:R-:W-:Y:S05]  /*8650*/  BSYNC B1 ;  /* 0x0000000000017941 */ /* 0x000fea0003800000 */
.L_x_14472:
[----:B------:R-:W-:Y:S05]  /*8660*/  @P1 BRA `(.L_x_14471) ;  /* 0x00000018005c1947 */ /* 0x000fea0003800000 */
[----:B0-----:R-:W0:Y:S01]  /*8670*/  LDS.128 R4, [R0+0x3000] ;  /* 0x0030000000047984 */ /* 0x001e220000000c00 */
        /* <DEDUP_REMOVED lines=46> */
.L_x_14458:
[----:B------:R-:W1:Y:S01]  /*8960*/  S2R R0, SR_TID.X ;  /* 0x0000000000007919 */ /* 0x000e620000002100 */
[----:B------:R-:W2:Y:S01]  /*8970*/  LDC R32, c[0x0][0x448] ;  /* 0x00011200ff207b82 */ /* 0x000ea20000000800 */
[----:B------:R-:W-:Y:S01]  /*8980*/  ULDC.64 UR4, c[0x0][0x3f8] ;  /* 0x0000fe0000047ab9 */ /* 0x000fe20000000a00 */
[----:B------:R-:W-:Y:S01]  /*8990*/  ULDC.64 UR6, c[0x0][0x408] ;  /* 0x0001020000067ab9 */ /* 0x000fe20000000a00 */
[----:B------:R-:W-:Y:S02]  /*89a0*/  IMAD.MOV.U32 R4, RZ, RZ, R26 ;  /* 0x000000ffff047224 */ /* 0x000fe400078e001a */
[----:B------:R-:W-:Y:S02]  /*89b0*/  IMAD.MOV.U32 R6, RZ, RZ, R24 ;  /* 0x000000ffff067224 */ /* 0x000fe400078e0018 */
[----:B------:R-:W-:Y:S01]  /*89c0*/  IMAD.MOV.U32 R7, RZ, RZ, R31 ;  /* 0x000000ffff077224 */ /* 0x000fe200078e001f */
[----:B--2---:R-:W-:Y:S01]  /*89d0*/  ISETP.NE.AND P0, PT, R32, 0x1, PT ;  /* 0x000000012000780c */ /* 0x004fe20003f05270 */
[----:B-1----:R-:W-:-:S05]  /*89e0*/  VIADD R0, R0, 0xffffff80 ;  /* 0xffffff8000007836 */ /* 0x002fca0000000000 */
[----:B------:R-:W-:-:S07]  /*89f0*/  SHF.R.S32.HI R3, RZ, 0x1f, R0 ;  /* 0x0000001fff037819 */ /* 0x000fce0000011400 */
[----:B------:R-:W1:Y:S01]  /*8a00*/  @P0 LDC R5, c[0x0][0x450] ;  /* 0x00011400ff050b82 */ /* 0x000e620000000800 */
[----:B------:R-:W-:-:S04]  /*8a10*/  LEA.HI R3, R3, R0, RZ, 0x2 ;  /* 0x0000000003037211 */ /* 0x000fc800078f10ff */
[----:B------:R-:W-:-:S05]  /*8a20*/  LOP3.LUT R3, R3, 0xfffffffc, RZ, 0xc0, !PT ;  /* 0xfffffffc03037812 */ /* 0x000fca00078ec0ff */
[----:B------:R-:W-:Y:S02]  /*8a30*/  IMAD.IADD R3, R0, 0x1, -R3 ;  /* 0x0000000100037824 */ /* 0x000fe400078e0a03 */
[----:B------:R-:W2:Y:S02]  /*8a40*/  @P0 LDC R0, c[0x0][0x44c] ;  /* 0x00011300ff000b82 */ /* 0x000ea40000000800 */
[----:B------:R-:W-:-:S04]  /*8a50*/  IMAD R3, R3, 0x60, R41 ;  /* 0x0000006003037824 */ /* 0x000fc800078e0229 */
[----:B--2---:R-:W-:-:S05]  /*8a60*/  @P0 IMAD.HI.U32 R0, R3, R0, RZ ;  /* 0x0000000003000227 */ /* 0x004fca00078e00ff */
        /* <DEDUP_REMOVED lines=19> */
[----:B------:R-:W2:Y:S01]  /*8ba0*/  LDL R6, [R1] ;  /* 0x0000000001067983 */ /* 0x000ea20000100800 */
[----:B------:R-:W1:Y:S03]  /*8bb0*/  LDC R35, c[0x0][0x3f4] ;  /* 0x0000fd00ff237b82 */ /* 0x000e660000000800 */
[----:B------:R-:W3:Y:S04]  /*8bc0*/  SHFL.IDX PT, R3, R25, RZ, 0x1c1f ;  /* 0x001c1fff19037589 */ /* 0x000ee800000e0000 */
[----:B------:R-:W4:Y:S04]  /*8bd0*/  SHFL.IDX PT, R0, R26, RZ, 0x1c1f ;  /* 0x001c1fff1a007589 */ /* 0x000f2800000e0000 */
[----:B0-----:R-:W0:Y:S04]  /*8be0*/  SHFL.IDX PT, R14, R27, RZ, 0x1c1f ;  /* 0x001c1fff1b0e7589 */ /* 0x001e2800000e0000 */
[----:B------:R-:W5:Y:S01]  /*8bf0*/  SHFL.IDX PT, R4, R24, RZ, 0x1c1f ;  /* 0x001c1fff18047589 */ /* 0x000f6200000e0000 */
[----:B-1----:R-:W-:Y:S01]  /*8c00*/  ISETP.GE.AND P0, PT, R16, R35, PT ;  /* 0x000000231000720c */ /* 0x002fe20003f06270 */
[----:B--2---:R-:W-:-:S05]  /*8c10*/  IMAD R32, R6, R32, RZ ;  /* 0x0000002006207224 */ /* 0x004fca00078e02ff */
[----:B------:R-:W-:-:S13]  /*8c20*/  ISETP.GE.OR P1, PT, R41, R32, P0 ;  /* 0x000000202900720c */ /* 0x000fda0000726670 */
[C---:B------:R-:W-:Y:S01]  /*8c30*/  @!P1 IMAD.SHL.U32 R5, R16.reuse, 0x2, RZ ;  /* 0x0000000210059824 */ /* 0x040fe200078e00ff */
[----:B------:R-:W-:-:S04]  /*8c40*/  @!P1 SHF.L.U64.HI R21, R16, 0x1, R17 ;  /* 0x0000000110159819 */ /* 0x000fc80000010211 */
[----:B---3--:R-:W-:-:S05]  /*8c50*/  @!P1 IADD3 R6, P2, R3, R5, RZ ;  /* 0x0000000503069210 */ /* 0x008fca0007f5e0ff */
[----:B----4-:R-:W-:-:S05]  /*8c60*/  @!P1 IMAD.X R7, R0, 0x1, R21, P2 ;  /* 0x0000000100079824 */ /* 0x010fca00010e0615 */
[----:B------:R-:W2:Y:S01]  /*8c70*/  @!P1 LD.E.128 R8, desc[UR42][R6.64] ;  /* 0x0000002a06089980 */ /* 0x000ea2000c101d00 */
[----:B0-----:R-:W-:-:S05]  /*8c80*/  @!P1 IADD3 R14, P2, R14, R5, RZ ;  /* 0x000000050e0e9210 */ /* 0x001fca0007f5e0ff */
[----:B-----5:R-:W-:-:S04]  /*8c90*/  @!P1 IMAD.X R3, R4, 0x1, R21, P2 ;  /* 0x0000000104039824 */ /* 0x020fc800010e0615 */
[----:B------:R-:W-:-:S05]  /*8ca0*/  @!P1 IMAD.MOV.U32 R15, RZ, RZ, R3 ;  /* 0x000000ffff0f9224 */ /* 0x000fca00078e0003 */
[----:B------:R0:W3:Y:S01]  /*8cb0*/  @!P1 LD.E.128 R4, desc[UR42][R14.64] ;  /* 0x0000002a0e049980 */ /* 0x0000e2000c101d00 */
[----:B------:R-:W-:Y:S02]  /*8cc0*/  CS2R R36, SRZ ;  /* 0x0000000000247805 */ /* 0x000fe4000001ff00 */
[----:B------:R-:W-:Y:S02]  /*8cd0*/  CS2R R38, SRZ ;  /* 0x0000000000267805 */ /* 0x000fe4000001ff00 */
[----:B------:R-:W-:Y:S01]  /*8ce0*/  CS2R R28, SRZ ;  /* 0x00000000001c7805 */ /* 0x000fe2000001ff00 */
[----:B------:R-:W1:Y:S01]  /*8cf0*/  SHFL.IDX PT, R24, R24, 0x1, 0x1c1f ;  /* 0x003c1f0018187f89 */ /* 0x000e6200000e0000 */
[----:B------:R-:W-:-:S03]  /*8d00*/  CS2R R20, SRZ ;  /* 0x0000000000147805 */ /* 0x000fc6000001ff00 */
[----:B0-----:R0:W4:Y:S01]  /*8d10*/  SHFL.IDX PT, R14, R27, 0x1, 0x1c1f ;  /* 0x003c1f001b0e7f89 */ /* 0x00112200000e0000 */
[----:B--2---:R-:W-:Y:S02]  /*8d20*/  @!P1 IMAD.MOV.U32 R36, RZ, RZ, R8 ;  /* 0x000000ffff249224 */ /* 0x004fe400078e0008 */
[----:B------:R-:W-:Y:S02]  /*8d30*/  @!P1 IMAD.MOV.U32 R37, RZ, RZ, R9 ;  /* 0x000000ffff259224 */ /* 0x000fe400078e0009 */
[----:B------:R-:W-:Y:S02]  /*8d40*/  IMAD.MOV.U32 R0, RZ, RZ, R36 ;  /* 0x000000ffff007224 */ /* 0x000fe400078e0024 */
[----:B------:R-:W-:Y:S02]  /*8d50*/  IMAD.MOV.U32 R3, RZ, RZ, R37 ;  /* 0x000000ffff037224 */ /* 0x000fe400078e0025 */
[----:B------:R-:W-:Y:S01]  /*8d60*/  @!P1 IMAD.MOV.U32 R38, RZ, RZ, R10 ;  /* 0x000000ffff269224 */ /* 0x000fe200078e000a */
[----:B------:R-:W-:Y:S01]  /*8d70*/  PRMT R48, R0, 0x7610, R48 ;  /* 0x0000761000307816 */ /* 0x000fe20000000030 */
[----:B------:R-:W-:Y:S01]  /*8d80*/  @!P1 IMAD.MOV.U32 R39, RZ, RZ, R11 ;  /* 0x000000ffff279224 */ /* 0x000fe200078e000b */
[----:B------:R-:W-:Y:S01]  /*8d90*/  PRMT R34, R34, 0x5410, R3 ;  /* 0x0000541022227816 */ /* 0x000fe20000000003 */
[----:B------:R0:W2:Y:S01]  /*8da0*/  SHFL.IDX PT, R0, R26, 0x1, 0x1c1f ;  /* 0x003c1f001a007f89 */ /* 0x0000a200000e0000 */
[----:B------:R-:W-:-:S02]  /*8db0*/  IMAD.MOV.U32 R8, RZ, RZ, R38 ;  /* 0x000000ffff087224 */ /* 0x000fc400078e0026 */
[----:B---3--:R-:W-:Y:S01]  /*8dc0*/  @!P1 IMAD.MOV.U32 R28, RZ, RZ, R4 ;  /* 0x000000ffff1c9224 */ /* 0x008fe200078e0004 */
[----:B------:R0:W3:Y:S01]  /*8dd0*/  SHFL.IDX PT, R3, R25, 0x1, 0x1c1f ;  /* 0x003c1f0019037f89 */ /* 0x0000e200000e0000 */
[----:B------:R-:W-:Y:S01]  /*8de0*/  @!P1 IMAD.MOV.U32 R29, RZ, RZ, R5 ;  /* 0x000000ffff1d9224 */ /* 0x000fe200078e0005 */
[----:B------:R-:W-:Y:S01]  /*8df0*/  MOV R9, R39 ;  /* 0x0000002700097202 */ /* 0x000fe20000000f00 */
[----:B------:R-:W-:Y:S01]  /*8e00*/  @!P1 IMAD.MOV.U32 R20, RZ, RZ, R6 ;  /* 0x000000ffff149224 */ /* 0x000fe200078e0006 */
[----:B------:R-:W-:Y:S01]  /*8e10*/  PRMT R31, R8, 0x7610, R31 ;  /* 0x00007610081f7816 */ /* 0x000fe2000000001f */
[----:B------:R-:W-:Y:S01]  /*8e20*/  @!P1 IMAD.MOV.U32 R21, RZ, RZ, R7 ;  /* 0x000000ffff159224 */ /* 0x000fe200078e0007 */
[----:B------:R-:W-:Y:S01]  /*8e30*/  PRMT R34, R9, 0x7610, R34 ;  /* 0x0000761009227816 */ /* 0x000fe20000000022 */
[----:B------:R-:W-:Y:S02]  /*8e40*/  IMAD.MOV.U32 R4, RZ, RZ, R28 ;  /* 0x000000ffff047224 */ /* 0x000fe400078e001c */
[----:B------:R-:W-:-:S02]  /*8e50*/  IMAD.MOV.U32 R5, RZ, RZ, R29 ;  /* 0x000000ffff057224 */ /* 0x000fc400078e001d */
[----:B------:R-:W-:Y:S01]  /*8e60*/  IMAD.MOV.U32 R6, RZ, RZ, R20 ;  /* 0x000000ffff067224 */ /* 0x000fe200078e0014 */
[----:B------:R-:W-:Y:S01]  /*8e70*/  PRMT R50, R4, 0x7610, R50 ;  /* 0x0000761004327816 */ /* 0x000fe20000000032 */
[----:B------:R-:W-:Y:S01]  /*8e80*/  IMAD.MOV.U32 R7, RZ, RZ, R21 ;  /* 0x000000ffff077224 */ /* 0x000fe200078e0015 */
[----:B------:R-:W-:Y:S02]  /*8e90*/  PRMT R54, R5, 0x7610, R54 ;  /* 0x0000761005367816 */ /* 0x000fe40000000036 */
[----:B------:R-:W-:Y:S02]  /*8ea0*/  CS2R R4, SRZ ;  /* 0x0000000000047805 */ /* 0x000fe4000001ff00 */
[----:B------:R-:W-:Y:S02]  /*8eb0*/  PRMT R31, R31, 0x5410, R6 ;  /* 0x000054101f1f7816 */ /* 0x000fe40000000006 */
[----:B012-4-:R-:W-:-:S07]  /*8ec0*/  PRMT R55, R7, 0x7610, R55 ;  /* 0x0000761007377816 */ /* 0x017fce0000000037 */
.L_x_14764:
        /* <DEDUP_REMOVED lines=13> */
[-C--:B---3--:R-:W-:Y:S02]  /*8fa0*/  IADD3 R8, P1, R3, R4.reuse, RZ ;  /* 0x0000000403087210 */ /* 0x088fe40007f3e0ff */
[----:B------:R-:W-:-:S03]  /*8fb0*/  IADD3 R4, P2, R14, R4, RZ ;  /* 0x000000040e047210 */ /* 0x000fc60007f5e0ff */
[--C-:B------:R-:W-:Y:S02]  /*8fc0*/  IMAD.X R9, R0, 0x1, R5.reuse, P1 ;  /* 0x0000000100097824 */ /* 0x100fe400008e0605 */
[----:B------:R-:W-:-:S04]  /*8fd0*/  IMAD.X R5, R24, 0x1, R5, P2 ;  /* 0x0000000118057824 */ /* 0x000fc800010e0605 */
[----:B------:R-:W5:Y:S04]  /*8fe0*/  LD.E.128 R8, desc[UR42][R8.64] ;  /* 0x0000002a08087980 */ /* 0x000f68000c101d00 */
[----:B------:R-:W5:Y:S02]  /*8ff0*/  LD.E.128 R4, desc[UR42][R4.64] ;  /* 0x0000002a04047980 */ /* 0x000f64000c101d00 */
.L_x_14476:
[----:B------:R-:W-:Y:S05]  /*9000*/  BSYNC B1 ;  /* 0x0000000000017941 */ /* 0x000fea0003800000 */
.L_x_14475:
[----:B------:R-:W-:Y:S01]  /*9010*/  ULEA.HI UR4, UR36, UR36, URZ, 0x1 ;  /* 0x0000002424047291 */ /* 0x000fe2000f8f083f */
[----:B------:R-:W0:Y:S01]  /*9020*/  S2R R0, SR_TID.X ;  /* 0x0000000000007919 */ /* 0x000e220000002100 */
[----:B------:R-:W-:Y:S01]  /*9030*/  IMAD R32, R33, -0xc0, R32 ;  /* 0xffffff4021207824 */ /* 0x000fe200078e0220 */
[----:B------:R-:W-:Y:S01]  /*9040*/  BSSY B1, `(.L_x_14477) ;  /* 0x0000020000017945 */ /* 0x000fe20003800000 */
[----:B------:R-:W-:Y:S01]  /*9050*/  ULOP3.LUT UR4, UR4, 0xfffffffe, URZ, 0xc0, !UPT ;  /* 0xfffffffe04047892 */ /* 0x000fe2000f8ec03f */
[----:B---3-5:R-:W-:Y:S02]  /*9060*/  IMAD.MOV.U32 R3, RZ, RZ, R5 ;  /* 0x000000ffff037224 */ /* 0x028fe400078e0005 */
[----:B------:R-:W-:Y:S01]  /*9070*/  VIMNMX R32, R32, 0xc0, PT ;  /* 0x000000c020207848 */ /* 0x000fe20003fe0100 */
[----:B------:R-:W-:Y:S02]  /*9080*/  UIADD3 UR4, UR36, -UR4, URZ ;  /* 0x8000000424047290 */ /* 0x000fe4000fffe03f */
[----:B------:R-:W-:Y:S01]  /*9090*/  PRMT R42, R3, 0x7610, R42 ;  /* 0x00007610032a7816 */ /* 0x000fe2000000002a */
[----:B------:R-:W-:-:S03]  /*90a0*/  IMAD.MOV.U32 R3, RZ, RZ, R7 ;  /* 0x000000ffff037224 */ /* 0x000fc600078e0007 */
[----:B------:R-:W-:Y:S02]  /*90b0*/  IMAD.U32 R13, RZ, RZ, UR4 ;  /* 0x00000004ff0d7e24 */ /* 0x000fe4000f8e00ff */
[----:B------:R-:W-:Y:S01]  /*90c0*/  PRMT R40, R3, 0x7610, R40 ;  /* 0x0000761003287816 */ /* 0x000fe20000000028 */
[----:B------:R-:W-:Y:S02]  /*90d0*/  IMAD.MOV.U32 R3, RZ, RZ, R11 ;  /* 0x000000ffff037224 */ /* 0x000fe400078e000b */
[----:B------:R-:W-:-:S04]  /*90e0*/  SHF.L.U32 R13, R13, 0x1f, RZ ;  /* 0x0000001f0d0d7819 */ /* 0x000fc800000006ff */
[----:B------:R-:W1:Y:S01]  /*90f0*/  SYNCS.PHASECHK.TRANS64.TRYWAIT P1, [R2+URZ+0x16800], R13 ;  /* 0x0168000d020075a7 */ /* 0x000e62000802017f */
[----:B0-----:R-:W-:-:S05]  /*9100*/  VIADD R0, R0, 0xffffff80 ;  /* 0xffffff8000007836 */ /* 0x001fca0000000000 */
[--C-:B------:R-:W-:Y:S02]  /*9110*/  SHF.R.S32.HI R12, RZ, 0x1f, R0.reuse ;  /* 0x0000001fff0c7819 */ /* 0x100fe40000011400 */
[----:B------:R-:W-:Y:S02]  /*9120*/  SHF.R.S32.HI R14, RZ, 0x1f, R0 ;  /* 0x0000001fff0e7819 */ /* 0x000fe40000011400 */
[-C--:B------:R-:W-:Y:S02]  /*9130*/  LEA.HI R12, R12, R0.reuse, RZ, 0x2 ;  /* 0x000000000c0c7211 */ /* 0x080fe400078f10ff */
[----:B------:R-:W-:Y:S01]  /*9140*/  LEA.HI R14, R14, R0, RZ, 0x2 ;  /* 0x000000000e0e7211 */ /* 0x000fe200078f10ff */
[----:B------:R-:W-:Y:S01]  /*9150*/  IMAD.MOV.U32 R0, RZ, RZ, R4 ;  /* 0x000000ffff007224 */ /* 0x000fe200078e0004 */
[----:B------:R-:W-:Y:S02]  /*9160*/  SHF.R.S32.HI R12, RZ, 0x2, R12 ;  /* 0x00000002ff0c7819 */ /* 0x000fe4000001140c */
[----:B------:R-:W-:-:S02]  /*9170*/  SHF.R.S32.HI R14, RZ, 0x2, R14 ;  /* 0x00000002ff0e7819 */ /* 0x000fc4000001140e */
[----:B------:R-:W-:Y:S01]  /*9180*/  PRMT R43, R0, 0x7610, R43 ;  /* 0x00007610002b7816 */ /* 0x000fe2000000002b */
[----:B------:R-:W-:Y:S01]  /*9190*/  VIADD R12, R12, 0x60 ;  /* 0x000000600c0c7836 */ /* 0x000fe20000000000 */
[-C--:B------:R-:W-:Y:S01]  /*91a0*/  ISETP.GE.OR P2, PT, R14, R32.reuse, P0 ;  /* 0x000000200e00720c */ /* 0x080fe20000746670 */
[----:B------:R-:W-:Y:S02]  /*91b0*/  IMAD.MOV.U32 R0, RZ, RZ, R6 ;  /* 0x000000ffff007224 */ /* 0x000fe400078e0006 */
[----:B------:R-:W-:Y:S01]  /*91c0*/  IMAD.MOV.U32 R14, RZ, RZ, R9 ;  /* 0x000000ffff0e7224 */ /* 0x000fe200078e0009 */
[----:B------:R-:W-:Y:S01]  /*91d0*/  ISETP.GE.OR P0, PT, R12, R32, P0 ;  /* 0x000000200c00720c */ /* 0x000fe20000706670 */
[----:B------:R-:W-:Y:S01]  /*91e0*/  IMAD.MOV.U32 R12, RZ, RZ, R8 ;  /* 0x000000ffff0c7224 */ /* 0x000fe200078e0008 */
[----:B------:R-:W-:Y:S01]  /*91f0*/  PRMT R41, R0, 0x7610, R41 ;  /* 0x0000761000297816 */ /* 0x000fe20000000029 */
[----:B------:R-:W-:Y:S01]  /*9200*/  IMAD.MOV.U32 R0, RZ, RZ, R10 ;  /* 0x000000ffff007224 */ /* 0x000fe200078e000a */
[----:B------:R-:W-:-:S02]  /*9210*/  PRMT R44, R14, 0x7610, R44 ;  /* 0x000076100e2c7816 */ /* 0x000fc4000000002c */
[----:B------:R-:W-:Y:S01]  /*9220*/  PRMT R45, R12, 0x7610, R45 ;  /* 0x000076100c2d7816 */ /* 0x000fe2000000002d */
[----:B-1----:R-:W-:Y:S06]  /*9230*/  @!P1 BRA `(.L_x_14478) ;  /* 0x000001a000f09947 */ /* 0x002fec0003800000 */
.L_x_14765:
[----:B------:R-:W-:Y:S05]  /*9240*/  BSYNC B1 ;  /* 0x0000000000017941 */ /* 0x000fea0003800000 */
.L_x_14477:
[----:B------:R-:W-:Y:S04]  /*9250*/  BSSY B1, `(.L_x_14479) ;  /* 0x0000070000017945 */ /* 0x000fe80003800000 */
[----:B------:R-:W-:Y:S05]  /*9260*/  @P2 BRA `(.L_x_14480) ;  /* 0x0000000400b82947 */ /* 0x000fea0003800000 */
[----:B------:R-:W2:Y:S01]  /*9270*/  LDL R12, [R1+0x44] ;  /* 0x00004400010c7983 */ /* 0x000ea20000100800 */
[----:B0-----:R-:W-:Y:S01]  /*9280*/  IMAD.IADD R13, R16, 0x1, R35 ;  /* 0x00000001100d7824 */ /* 0x001fe200078e0223 */
[----:B------:R-:W-:Y:S01]  /*9290*/  SHF.R.U64 R49, R28, 0x10, R29 ;  /* 0x000000101c317819 */ /* 0x000fe2000000121d */
[----:B------:R-:W0:Y:S01]  /*92a0*/  S2R R14, SR_TID.X ;  /* 0x00000000000e7919 */ /* 0x000e220000002100 */
[----:B------:R-:W-:Y:S02]  /*92b0*/  SHF.R.U64 R47, R36, 0x10, R37 ;  /* 0x00000010242f7819 */ /* 0x000fe40000001225 */
[----:B------:R-:W-:Y:S02]  /*92c0*/  SHF.R.U64 R36, R38, 0x10, R39 ;  /* 0x0000001026247819 */ /* 0x000fe40000001227 */
[----:B------:R-:W-:Y:S02]  /*92d0*/  SHF.R.U64 R52, R20, 0x10, R21 ;  /* 0x0000001014347819 */ /* 0x000fe40000001215 */
[----:B------:R-:W-:-:S02]  /*92e0*/  PRMT R49, R50, 0x5410, R49 ;  /* 0x0000541032317816 */ /* 0x000fc40000000031 */
[----:B------:R-:W-:Y:S02]  /*92f0*/  SHF.R.U32.HI R39, RZ, 0x10, R39 ;  /* 0x00000010ff277819 */ /* 0x000fe40000011627 */
[----:B------:R-:W-:Y:S01]  /*9300*/  PRMT R38, R48, 0x5410, R47 ;  /* 0x0000541030267816 */ /* 0x000fe2000000002f */
[----:B------:R-:W-:Y:S01]  /*9310*/  IMAD.U32 R50, R49, 0x10000, RZ ;  /* 0x0001000031327824 */ /* 0x000fe200078e00ff */
[----:B------:R-:W-:Y:S02]  /*9320*/  SHF.R.U32.HI R53, RZ, 0x10, R21 ;  /* 0x00000010ff357819 */ /* 0x000fe40000011615 */
[C---:B------:R-:W-:Y:S02]  /*9330*/  PRMT R47, R31.reuse, 0x5410, R36 ;  /* 0x000054101f2f7816 */ /* 0x040fe40000000024 */
[----:B------:R-:W-:Y:S02]  /*9340*/  PRMT R52, R31, 0x5432, R52 ;  /* 0x000054321f347816 */ /* 0x000fe40000000034 */
[----:B------:R-:W-:Y:S01]  /*9350*/  PRMT R48, R34, 0x5410, R39 ;  /* 0x0000541022307816 */ /* 0x000fe20000000027 */
[----:B------:R-:W-:Y:S01]  /*9360*/  IMAD.U32 R39, R38, 0x10000, RZ ;  /* 0x0001000026277824 */ /* 0x000fe200078e00ff */
[----:B------:R-:W-:-:S02]  /*9370*/  SHF.R.U32.HI R46, RZ, 0x10, R37 ;  /* 0x00000010ff2e7819 */ /* 0x000fc40000011625 */
[----:B------:R-:W-:Y:S02]  /*9380*/  SHF.R.U32.HI R51, RZ, 0x10, R29 ;  /* 0x00000010ff337819 */ /* 0x000fe4000001161d */
[----:B------:R-:W-:Y:S02]  /*9390*/  PRMT R53, R55, 0x5410, R53 ;  /* 0x0000541037357816 */ /* 0x000fe40000000035 */
[----:B------:R-:W-:Y:S02]  /*93a0*/  LOP3.LUT R49, R49, 0xffff0000, RZ, 0xc0, !PT ;  /* 0xffff000031317812 */ /* 0x000fe400078ec0ff */
[----:B------:R-:W-:Y:S02]  /*93b0*/  PRMT R46, R34, 0x5432, R46 ;  /* 0x00005432222e7816 */ /* 0x000fe4000000002e */
[----:B------:R-:W-:Y:S01]  /*93c0*/  PRMT R51, R54, 0x5410, R51 ;  /* 0x0000541036337816 */ /* 0x000fe20000000033 */
[----:B0-----:R-:W-:-:S05]  /*93d0*/  VIADD R25, R14, 0xffffff80 ;  /* 0xffffff800e197836 */ /* 0x001fca0000000000 */
[----:B------:R-:W-:-:S04]  /*93e0*/  SHF.R.S32.HI R24, RZ, 0x1f, R25 ;  /* 0x0000001fff187819 */ /* 0x000fc80000011419 */
[----:B------:R-:W-:-:S04]  /*93f0*/  LEA.HI R24, R24, R25, RZ, 0x5 ;  /* 0x0000001918187211 */ /* 0x000fc800078f28ff */
[----:B------:R-:W-:Y:S01]  /*9400*/  SHF.R.S32.HI R24, RZ, 0x5, R24 ;  /* 0x00000005ff187819 */ /* 0x000fe20000011418 */
[----:B--2---:R-:W-:-:S05]  /*9410*/  IMAD.SHL.U32 R12, R12, 0x40, RZ ;  /* 0x000000400c0c7824 */ /* 0x004fca00078e00ff */
        /* <DEDUP_REMOVED lines=10> */
[----:B------:R-:W0:Y:S04]  /*94c0*/  LDS.128 R12, [R32+0x8400] ;  /* 0x00840000200c7984 */ /* 0x000e280000000c00 */
        /* <DEDUP_REMOVED lines=11> */
[----:B------:R-:W-:Y:S01]  /*9580*/  LOP3.LUT R31, R38, 0xffff0000, RZ, 0xc0, !PT ;  /* 0xffff0000261f7812 */ /* 0x000fe200078ec0ff */
[----:B------:R-:W-:-:S02]  /*9590*/  IMAD.U32 R38, R51, 0x10000, RZ ;  /* 0x0001000033267824 */ /* 0x000fc400078e00ff */
[----:B------:R-:W-:Y:S01]  /*95a0*/  FFMA.FTZ R55, R20, R39, -R55 ;  /* 0x0000002714377223 */ /* 0x000fe20000010837 */
[----:B------:R-:W-:Y:S01]  /*95b0*/  FMUL.FTZ R39, R24, R49 ;  /* 0x0000003118277220 */ /* 0x000fe20000410000 */
[----:B------:R-:W-:Y:S01]  /*95c0*/  FFMA.FTZ R57, R20, R50, R57 ;  /* 0x0000003214397223 */ /* 0x000fe20000010039 */
[----:B------:R-:W-:Y:S02]  /*95d0*/  IMAD.U32 R20, R46, 0x10000, RZ ;  /* 0x000100002e147824 */ /* 0x000fe400078e00ff */
[-C--:B------:R-:W-:Y:S01]  /*95e0*/  FMUL.FTZ R59, R24, R31.reuse ;  /* 0x0000001f183b7220 */ /* 0x080fe20000410000 */
[----:B------:R-:W-:Y:S01]  /*95f0*/  FFMA.FTZ R50, R12, R31, -R39 ;  /* 0x0000001f0c327223 */ /* 0x000fe20000010827 */
[C---:B------:R-:W-:Y:S01]  /*9600*/  FMUL.FTZ R54, R34.reuse, R38 ;  /* 0x0000002622367220 */ /* 0x040fe20000410000 */
[----:B------:R-:W-:Y:S01]  /*9610*/  FMUL.FTZ R31, R34, R20 ;  /* 0x00000014221f7220 */ /* 0x000fe20000410000 */
[----:B------:R-:W-:Y:S01]  /*9620*/  LOP3.LUT R24, R51, 0xffff0000, RZ, 0xc0, !PT ;  /* 0xffff000033187812 */ /* 0x000fe200078ec0ff */
[----:B------:R-:W-:Y:S01]  /*9630*/  IMAD.U32 R36, R26, 0x10000, RZ ;  /* 0x000100001a247824 */ /* 0x000fe200078e00ff */
[----:B------:R-:W-:Y:S01]  /*9640*/  LOP3.LUT R46, R46, 0xffff0000, RZ, 0xc0, !PT ;  /* 0xffff00002e2e7812 */ /* 0x000fe200078ec0ff */
[C---:B------:R-:W-:Y:S01]  /*9650*/  FFMA.FTZ R38, R21.reuse, R38, R31 ;  /* 0x0000002615267223 */ /* 0x040fe2000001001f */
[----:B------:R-:W-:Y:S01]  /*9660*/  FFMA.FTZ R34, R12, R49, R59 ;  /* 0x000000310c227223 */ /* 0x000fe2000001003b */
[----:B------:R-:W-:Y:S01]  /*9670*/  FFMA.FTZ R54, R21, R20, -R54 ;  /* 0x0000001415367223 */ /* 0x000fe20000010836 */
[----:B------:R-:W-:-:S02]  /*9680*/  IMAD.U32 R31, R52, 0x10000, RZ ;  /* 0x00010000341f7824 */ /* 0x000fc400078e00ff */
[----:B------:R-:W-:Y:S01]  /*9690*/  FMUL.FTZ R12, R25, R24 ;  /* 0x00000018190c7220 */ /* 0x000fe20000410000 */
[----:B------:R-:W-:Y:S02]  /*96a0*/  IMAD.U32 R21, R47, 0x10000, RZ ;  /* 0x000100002f157824 */ /* 0x000fe400078e00ff */
[-C--:B------:R-:W-:Y:S01]  /*96b0*/  FMUL.FTZ R56, R25, R46.reuse ;  /* 0x0000002e19387220 */ /* 0x080fe20000410000 */
[----:B------:R-:W-:Y:S02]  /*96c0*/  IMAD.U32 R37, R27, 0x10000, RZ ;  /* 0x000100001b257824 */ /* 0x000fe400078e00ff */
[----:B------:R-:W-:Y:S01]  /*96d0*/  FMUL.FTZ R49, R36, R31 ;  /* 0x0000001f24317220 */ /* 0x000fe20000410000 */
[----:B------:R-:W-:Y:S02]  /*96e0*/  IMAD.U32 R20, R53, 0x10000, RZ ;  /* 0x0001000035147824 */ /* 0x000fe400078e00ff */
[----:B------:R-:W-:Y:S01]  /*96f0*/  FFMA.FTZ R25, R13, R46, -R12 ;  /* 0x0000002e0d197223 */ /* 0x000fe2000001080c */
[----:B------:R-:W-:-:S02]  /*9700*/  IMAD.U32 R28, R14, 0x10000, RZ ;  /* 0x000100000e1c7824 */ /* 0x000fc400078e00ff */
[-C--:B------:R-:W-:Y:S01]  /*9710*/  FMUL.FTZ R36, R36, R21.reuse ;  /* 0x0000001524247220 */ /* 0x080fe20000410000 */
[----:B------:R-:W-:Y:S01]  /*9720*/  FFMA.FTZ R39, R13, R24, R56 ;  /* 0x000000180d277223 */ /* 0x000fe20000010038 */
[----:B------:R-:W-:Y:S02]  /*9730*/  IMAD.U32 R29, R15, 0x10000, RZ ;  /* 0x000100000f1d7824 */ /* 0x000fe400078e00ff */
[C---:B------:R-:W-:Y:S01]  /*9740*/  FMUL.FTZ R24, R37.reuse, R20 ;  /* 0x0000001425187220 */ /* 0x040fe20000410000 */
[----:B------:R-:W-:Y:S02]  /*9750*/  IMAD.U32 R12, R48, 0x10000, RZ ;  /* 0x00010000300c7824 */ /* 0x000fe400078e00ff */
[C---:B------:R-:W-:Y:S01]  /*9760*/  FFMA.FTZ R49, R28.reuse, R21, -R49 ;  /* 0x000000151c317223 */ /* 0x040fe20000010831 */
[----:B------:R-:W-:Y:S01]  /*9770*/  FFMA.FTZ R36, R28, R31, R36 ;  /* 0x0000001f1c247223 */ /* 0x000fe20000010024 */
[----:B------:R-:W-:Y:S01]  /*9780*/  LOP3.LUT R26, R26, 0xffff0000, RZ, 0xc0, !PT ;  /* 0xffff00001a1a7812 */ /* 0x000fe200078ec0ff */
[-C--:B------:R-:W-:Y:S01]  /*9790*/  FMUL.FTZ R46, R37, R12.reuse ;  /* 0x0000000c252e7220 */ /* 0x080fe20000410000 */
[----:B------:R-:W-:Y:S01]  /*97a0*/  FFMA.FTZ R28, R29, R12, -R24 ;  /* 0x0000000c1d1c7223 */ /* 0x000fe20000010818 */
[----:B------:R-:W-:-:S02]  /*97b0*/  LOP3.LUT R27, R27, 0xffff0000, RZ, 0xc0, !PT ;  /* 0xffff00001b1b7812 */ /* 0x000fc400078ec0ff */
[----:B------:R-:W-:Y:S01]  /*97c0*/  LOP3.LUT R13, R52, 0xffff0000, RZ, 0xc0, !PT ;  /* 0xffff0000340d7812 */ /* 0x000fe200078ec0ff */
[----:B------:R-:W-:Y:S01]  /*97d0*/  FFMA.FTZ R46, R29, R20, R46 ;  /* 0x000000141d2e7223 */ /* 0x000fe2000001002e */
[----:B------:R-:W-:Y:S02]  /*97e0*/  LOP3.LUT R12, R53, 0xffff0000, RZ, 0xc0, !PT ;  /* 0xffff0000350c7812 */ /* 0x000fe400078ec0ff */
        /* <DEDUP_REMOVED lines=18> */
[----:B------:R1:W-:Y:S01]  /*9910*/  STS.128 [R32+0x8400], R12 ;  /* 0x0084000c20007388 */ /* 0x0003e20000000c00 */
[----:B------:R-:W-:Y:S02]  /*9920*/  F2FP.BF16.F32.PACK_AB R26, R21, R36 ;  /* 0x00000024151a723e */ /* 0x000fe400000010ff */
[----:B------:R-:W-:-:S05]  /*9930*/  F2FP.BF16.F32.PACK_AB R27, R29, R46 ;  /* 0x0000002e1d1b723e */ /* 0x000fca00000010ff */
[----:B------:R1:W-:Y:S02]  /*9940*/  STS.128 [R33+0x8400], R24 ;  /* 0x0084001821007388 */ /* 0x0003e40000000c00 */
.L_x_14480:
[----:B------:R-:W-:Y:S05]  /*9950*/  BSYNC B1 ;  /* 0x0000000000017941 */ /* 0x000fea0003800000 */
.L_x_14479:
[----:B------:R-:W-:Y:S02]  /*9960*/  PRMT R20, R0, 0x7610, R20 ;  /* 0x0000761000147816 */ /* 0x000fe40000000014 */
[----:B------:R-:W-:Y:S01]  /*9970*/  PRMT R21, R3, 0x7610, R21 ;  /* 0x0000761003157816 */ /* 0x000fe20000000015 */
[----:B------:R-:W-:Y:S06]  /*9980*/  @P0 BRA `(.L_x_14471) ;  /* 0x0000000400940947 */ /* 0x000fec0003800000 */
[----:B-1----:R-:W2:Y:S04]  /*9990*/  LDL R14, [R1+0x38] ;  /* 0x00003800010e7983 */ /* 0x002ea80000100800 */
[----:B0-----:R-:W3:Y:S04]  /*99a0*/  LDL R13, [R1+0x64] ;  /* 0x00006400010d7983 */ /* 0x001ee80000100800 */
[----:B------:R-:W4:Y:S04]  /*99b0*/  LDL R12, [R1+0x48] ;  /* 0x00004800010c7983 */ /* 0x000f280000100800 */
[----:B------:R-:W5:Y:S01]  /*99c0*/  LDL R36, [R1+0x58] ;  /* 0x0000580001247983 */ /* 0x000f620000100800 */
[----:B------:R-:W-:Y:S01]  /*99d0*/  IMAD.IADD R0, R16, 0x1, R35 ;  /* 0x0000000110007824 */ /* 0x000fe200078e0223 */
[----:B------:R-:W-:-:S02]  /*99e0*/  SHF.R.U64 R4, R4, 0x10, R5 ;  /* 0x0000001004047819 */ /* 0x000fc40000001205 */
[--C-:B------:R-:W-:Y:S02]  /*99f0*/  SHF.R.U64 R8, R8, 0x10, R9.reuse ;  /* 0x0000001008087819 */ /* 0x100fe40000001209 */
[----:B------:R-:W-:Y:S02]  /*9a00*/  SHF.R.U32.HI R9, RZ, 0x10, R9 ;  /* 0x00000010ff097819 */ /* 0x000fe40000011609 */
[----:B------:R-:W-:Y:S02]  /*9a10*/  PRMT R43, R43, 0x5410, R4 ;  /* 0x000054102b2b7816 */ /* 0x000fe40000000004 */
[--C-:B------:R-:W-:Y:S02]  /*9a20*/  SHF.R.U32.HI R31, RZ, 0x10, R11.reuse ;  /* 0x00000010ff1f7819 */ /* 0x100fe4000001160b */
[----:B------:R-:W-:Y:S02]  /*9a30*/  PRMT R45, R45, 0x5410, R8 ;  /* 0x000054102d2d7816 */ /* 0x000fe40000000008 */
[----:B------:R-:W-:-:S02]  /*9a40*/  SHF.R.U64 R29, R10, 0x10, R11 ;  /* 0x000000100a1d7819 */ /* 0x000fc4000000120b */
[----:B------:R-:W-:Y:S02]  /*9a50*/  PRMT R44, R44, 0x5410, R9 ;  /* 0x000054102c2c7816 */ /* 0x000fe40000000009 */
[----:B------:R-:W-:Y:S02]  /*9a60*/  SHF.R.U32.HI R5, RZ, 0x10, R5 ;  /* 0x00000010ff057819 */ /* 0x000fe40000011605 */
[----:B------:R-:W-:Y:S01]  /*9a70*/  PRMT R31, R21, 0x5410, R31 ;  /* 0x00005410151f7816 */ /* 0x000fe2000000001f */
[C---:B------:R-:W-:Y:S01]  /*9a80*/  IMAD.U32 R21, R45.reuse, 0x10000, RZ ;  /* 0x000100002d157824 */ /* 0x040fe200078e00ff */
[----:B------:R-:W-:Y:S01]  /*9a90*/  PRMT R42, R42, 0x5410, R5 ;  /* 0x000054102a2a7816 */ /* 0x000fe20000000005 */
[----:B------:R-:W-:Y:S01]  /*9aa0*/  IMAD.U32 R28, R44, 0x10000, RZ ;  /* 0x000100002c1c7824 */ /* 0x000fe200078e00ff */
[----:B------:R-:W-:Y:S02]  /*9ab0*/  PRMT R29, R20, 0x5410, R29 ;  /* 0x00005410141d7816 */ /* 0x000fe4000000001d */
[----:B------:R-:W-:Y:S01]  /*9ac0*/  LOP3.LUT R45, R45, 0xffff0000, RZ, 0xc0, !PT ;  /* 0xffff00002d2d7812 */ /* 0x000fe200078ec0ff */
[----:B------:R-:W-:Y:S01]  /*9ad0*/  IMAD.U32 R32, R42, 0x10000, RZ ;  /* 0x000100002a207824 */ /* 0x000fe200078e00ff */
[----:B--2---:R-:W-:-:S04]  /*9ae0*/  LOP3.LUT R0, R14, 0x38, R0, 0xf8, !PT ;  /* 0x000000380e007812 */ /* 0x004fc800078ef800 */
[----:B---3--:R-:W-:-:S05]  /*9af0*/  LOP3.LUT R0, R0, R13, RZ, 0x3c, !PT ;  /* 0x0000000d00007212 */ /* 0x008fca00078e3cff */
[----:B----4-:R-:W-:Y:S01]  /*9b00*/  IMAD.IADD R3, R12, 0x1, R0 ;  /* 0x000000010c037824 */ /* 0x010fe200078e0200 */
[--C-:B------:R-:W-:Y:S01]  /*9b10*/  SHF.R.U64 R0, R6, 0x10, R7.reuse ;  /* 0x0000001006007819 */ /* 0x100fe20000001207 */
[----:B-----5:R-:W0:Y:S02]  /*9b20*/  LDS.128 R12, [R36+0x8400] ;  /* 0x00840000240c7984 */ /* 0x020e240000000c00 */
[----:B------:R-:W-:Y:S01]  /*9b30*/  IMAD R3, R3, 0x2, R2 ;  /* 0x0000000203037824 */ /* 0x000fe200078e0202 */
[----:B------:R-:W-:Y:S02]  /*9b40*/  SHF.R.U32.HI R7, RZ, 0x10, R7 ;  /* 0x00000010ff077819 */ /* 0x000fe40000011607 */
[----:B------:R-:W-:Y:S02]  /*9b50*/  PRMT R41, R41, 0x5410, R0 ;  /* 0x0000541029297816 */ /* 0x000fe40000000000 */
[----:B------:R-:W1:Y:S01]  /*9b60*/  LDS.128 R24, [R3+0x8400] ;  /* 0x0084000003187984 */ /* 0x000e620000000c00 */
[----:B------:R-:W-:Y:S01]  /*9b70*/  PRMT R40, R40, 0x5410, R7 ;  /* 0x0000541028287816 */ /* 0x000fe20000000007 */
[C---:B0-----:R-:W-:Y:S01]  /*9b80*/  IMAD.U32 R0, R12.reuse, 0x10000, RZ ;  /* 0x000100000c007824 */ /* 0x041fe200078e00ff */
[----:B------:R-:W-:Y:S01]  /*9b90*/  LOP3.LUT R4, R12, 0xffff0000, RZ, 0xc0, !PT ;  /* 0xffff00000c047812 */ /* 0x000fe200078ec0ff */
[----:B------:R-:W-:Y:S01]  /*9ba0*/  IMAD.U32 R5, R13, 0x10000, RZ ;  /* 0x000100000d057824 */ /* 0x000fe200078e00ff */
[----:B------:R-:W-:Y:S01]  /*9bb0*/  LOP3.LUT R7, R14, 0xffff0000, RZ, 0xc0, !PT ;  /* 0xffff00000e077812 */ /* 0x000fe200078ec0ff */
[----:B------:R-:W-:Y:S01]  /*9bc0*/  IMAD.U32 R8, R15, 0x10000, RZ ;  /* 0x000100000f087824 */ /* 0x000fe200078e00ff */
[----:B------:R-:W-:Y:S01]  /*9bd0*/  LOP3.LUT R12, R13, 0xffff0000, RZ, 0xc0, !PT ;  /* 0xffff00000d0c7812 */ /* 0x000fe200078ec0ff */
[C---:B-1----:R-:W-:Y:S01]  /*9be0*/  IMAD.U32 R9, R24.reuse, 0x10000, RZ ;  /* 0x0001000018097824 */ /* 0x042fe200078e00ff */
[----:B------:R-:W-:Y:S01]  /*9bf0*/  LOP3.LUT R10, R24, 0xffff0000, RZ, 0xc0, !PT ;  /* 0xffff0000180a7812 */ /* 0x000fe200078ec0ff */
[C---:B------:R-:W-:Y:S01]  /*9c00*/  IMAD.U32 R11, R25.reuse, 0x10000, RZ ;  /* 0x00010000190b7824 */ /* 0x040fe200078e00ff */
[----:B------:R-:W-:Y:S01]  /*9c10*/  LOP3.LUT R24, R25, 0xffff0000, RZ, 0xc0, !PT ;  /* 0xffff000019187812 */ /* 0x000fe200078ec0ff */
[C---:B------:R-:W-:Y:S01]  /*9c20*/  IMAD.U32 R25, R43.reuse, 0x10000, RZ ;  /* 0x000100002b197824 */ /* 0x040fe200078e00ff */
[----:B------:R-:W-:Y:S01]  /*9c30*/  LOP3.LUT R43, R43, 0xffff0000, RZ, 0xc0, !PT ;  /* 0xffff00002b2b7812 */ /* 0x000fe200078ec0ff */
[----:B------:R-:W-:-:S02]  /*9c40*/  IMAD.U32 R20, R27, 0x10000, RZ ;  /* 0x000100001b147824 */ /* 0x000fc400078e00ff */
[----:B------:R-:W-:Y:S01]  /*9c50*/  FMUL.FTZ R34, R11, R32 ;  /* 0x000000200b227220 */ /* 0x000fe20000410000 */
[C---:B------:R-:W-:Y:S01]  /*9c60*/  FMUL.FTZ R33, R9.reuse, R25 ;  /* 0x0000001909217220 */ /* 0x040fe20000410000 */
[-C--:B------:R-:W-:Y:S01]  /*9c70*/  FMUL.FTZ R9, R9, R21.reuse ;  /* 0x0000001509097220 */ /* 0x080fe20000410000 */
[----:B------:R-:W-:Y:S01]  /*9c80*/  IMAD.U32 R6, R14, 0x10000, RZ ;  /* 0x000100000e067824 */ /* 0x000fe200078e00ff */
[----:B------:R-:W-:Y:S01]  /*9c90*/  LOP3.LUT R14, R15, 0xffff0000, RZ, 0xc0, !PT ;  /* 0xffff00000f0e7812 */ /* 0x000fe200078ec0ff */
[----:B------:R-:W-:Y:S01]  /*9ca0*/  FFMA.FTZ R33, R0, R21, -R33 ;  /* 0x0000001500217223 */ /* 0x000fe20000010821 */
[----:B------:R-:W-:Y:S02]  /*9cb0*/  IMAD.U32 R21, R40, 0x10000, RZ ;  /* 0x0001000028157824 */ /* 0x000fe400078e00ff */
[----:B------:R-:W-:Y:S01]  /*9cc0*/  FFMA.FTZ R25, R0, R25, R9 ;  /* 0x0000001900197223 */ /* 0x000fe20000010009 */
[----:B------:R-:W-:Y:S02]  /*9cd0*/  IMAD.U32 R9, R31, 0x10000, RZ ;  /* 0x000100001f097824 */ /* 0x000fe400078e00ff */
[----:B------:R-:W-:Y:S01]  /*9ce0*/  FMUL.FTZ R0, R11, R28 ;  /* 0x0000001c0b007220 */ /* 0x000fe20000410000 */
[----:B------:R-:W-:Y:S01]  /*9cf0*/  FMUL.FTZ R11, R20, R21 ;  /* 0x00000015140b7220 */ /* 0x000fe20000410000 */
[----:B------:R-:W-:-:S02]  /*9d00*/  IMAD.U32 R13, R26, 0x10000, RZ ;  /* 0x000100001a0d7824 */ /* 0x000fc400078e00ff */
[-C--:B------:R-:W-:Y:S01]  /*9d10*/  FMUL.FTZ R20, R20, R9.reuse ;  /* 0x0000000914147220 */ /* 0x080fe20000410000 */
[----:B------:R-:W-:Y:S01]  /*9d20*/  LOP3.LUT R15, R26, 0xffff0000, RZ, 0xc0, !PT ;  /* 0xffff00001a0f7812 */ /* 0x000fe200078ec0ff */
[----:B------:R-:W-:Y:S01]  /*9d30*/  FFMA.FTZ R34, R5, R28, -R34 ;  /* 0x0000001c05227223 */ /* 0x000fe20000010822 */
[----:B------:R-:W-:Y:S01]  /*9d40*/  LOP3.LUT R26, R27, 0xffff0000, RZ, 0xc0, !PT ;  /* 0xffff00001b1a7812 */ /* 0x000fe200078ec0ff */
[C---:B------:R-:W-:Y:S01]  /*9d50*/  FFMA.FTZ R27, R8.reuse, R9, -R11 ;  /* 0x00000009081b7223 */ /* 0x040fe2000001080b */
[----:B------:R-:W-:Y:S01]  /*9d60*/  FFMA.FTZ R28, R8, R21, R20 ;  /* 0x00000015081c7223 */ /* 0x000fe20000010014 */
[----:B------:R-:W-:Y:S01]  /*9d70*/  FMUL.FTZ R11, R10, R43 ;  /* 0x0000002b0a0b7220 */ /* 0x000fe20000410000 */
[----:B------:R-:W-:Y:S01]  /*9d80*/  LOP3.LUT R9, R42, 0xffff0000, RZ, 0xc0, !PT ;  /* 0xffff00002a097812 */ /* 0x000fe200078ec0ff */
[-C--:B------:R-:W-:Y:S01]  /*9d90*/  FMUL.FTZ R21, R10, R45.reuse ;  /* 0x0000002d0a157220 */ /* 0x080fe20000410000 */
[----:B------:R-:W-:Y:S02]  /*9da0*/  IMAD.U32 R8, R41, 0x10000, RZ ;  /* 0x0001000029087824 */ /* 0x000fe400078e00ff */
[----:B------:R-:W-:Y:S01]  /*9db0*/  FFMA.FTZ R32, R5, R32, R0 ;  /* 0x0000002005207223 */ /* 0x000fe20000010000 */
        /* <DEDUP_REMOVED lines=8> */
[----:B------:R-:W-:Y:S01]  /*9e40*/  FFMA.FTZ R11, R12, R5, -R11 ;  /* 0x000000050c0b7223 */ /* 0x000fe2000001080b */
[C---:B------:R-:W-:Y:S01]  /*9e50*/  FFMA.FTZ R21, R6.reuse, R0, -R21 ;  /* 0x0000000006157223 */ /* 0x040fe20000010815 */
[----:B------:R-:W-:Y:S01]  /*9e60*/  LOP3.LUT R4, R41, 0xffff0000, RZ, 0xc0, !PT ;  /* 0xffff000029047812 */ /* 0x000fe200078ec0ff */
[----:B------:R-:W-:Y:S01]  /*9e70*/  FFMA.FTZ R13, R6, R8, R13 ;  /* 0x00000008060d7223 */ /* 0x000fe2000001000d */
[----:B------:R-:W-:Y:S01]  /*9e80*/  LOP3.LUT R0, R29, 0xffff0000, RZ, 0xc0, !PT ;  /* 0xffff00001d007812 */ /* 0x000fe200078ec0ff */
[----:B------:R-:W-:Y:S01]  /*9e90*/  FFMA.FTZ R9, R12, R9, R24 ;  /* 0x000000090c097223 */ /* 0x000fe20000010018 */
[----:B------:R-:W-:Y:S01]  /*9ea0*/  LOP3.LUT R5, R40, 0xffff0000, RZ, 0xc0, !PT ;  /* 0xffff000028057812 */ /* 0x000fe200078ec0ff */
[----:B------:R-:W-:Y:S01]  /*9eb0*/  FMUL.FTZ R6, R15, R4 ;  /* 0x000000040f067220 */ /* 0x000fe20000410000 */
[----:B------:R-:W-:Y:S01]  /*9ec0*/  LOP3.LUT R31, R31, 0xffff0000, RZ, 0xc0, !PT ;  /* 0xffff00001f1f7812 */ /* 0x000fe200078ec0ff */
[-C--:B------:R-:W-:Y:S01]  /*9ed0*/  FMUL.FTZ R15, R15, R0.reuse ;  /* 0x000000000f0f7220 */ /* 0x080fe20000410000 */
[----:B------:R-:W-:Y:S01]  /*9ee0*/  F2FP.BF16.F32.PACK_AB R8, R20, R25 ;  /* 0x000000191408723e */ /* 0x000fe200000010ff */
        /* <DEDUP_REMOVED lines=13> */
[----:B------:R-:W-:-:S05]  /*9fc0*/  F2FP.BF16.F32.PACK_AB R11, R15, R28 ;  /* 0x0000001c0f0b723e */ /* 0x000fca00000010ff */
[----:B------:R2:W-:Y:S02]  /*9fd0*/  STS.128 [R3+0x8400], R8 ;  /* 0x0084000803007388 */ /* 0x0005e40000000c00 */
.L_x_14471:
[----:B------:R-:W-:Y:S05]  /*9fe0*/  BSYNC B0 ;  /* 0x0000000000007941 */ /* 0x000fea0003800000 */
.L_x_14457:
[----:B------:R-:W-:Y:S01]  /*9ff0*/  @!PT LDS RZ, [RZ] ;  /* 0x00000000fffff984 */ /* 0x000fe20000000800 */
[----:B------:R-:W-:Y:S01]  /*a000*/  @!PT LDS RZ, [RZ] ;  /* 0x00000000fffff984 */ /* 0x000fe20000000800 */
[----:B------:R-:W-:Y:S01]  /*a010*/  @!PT LDS RZ, [RZ] ;  /* 0x00000000fffff984 */ /* 0x000fe20000000800 */
[----:B------:R-:W-:Y:S01]  /*a020*/  @!PT LDS RZ, [RZ] ;  /* 0x00000000fffff984 */ /* 0x000fe20000000800 */
[----:B------:R3:W-:Y:S06]  /*a030*/  MEMBAR.ALL.CTA ;  /* 0x0000000000007992 */ /* 0x0007ec0000008000 */
[----:B---3--:R-:W3:Y:S01]  /*a040*/  FENCE.VIEW.ASYNC.S ;  /* 0x00000000000073c6 */ /* 0x008ee20000000000 */
[----:B------:R-:W-:Y:S05]  /*a050*/  WARPSYNC.ALL ;  /* 0x0000000000007948 */ /* 0x000fea0003800000 */
[----:B---3--:R-:W-:Y:S06]  /*a060*/  BAR.SYNC.DEFER_BLOCKING 0xd, 0x180 ;  /* 0x0346000000007b1d */ /* 0x008fec0000010000 */
.L_x_14454:
[----:B-1----:R-:W-:-:S05]  /*a070*/  IMAD.U32 R0, RZ, RZ, UR39 ;  /* 0x00000027ff007e24 */ /* 0x002fca000f8e00ff */
[----:B------:R-:W-:-:S13]  /*a080*/  ISETP.NE.AND P0, PT, R0, 0x3, PT ;  /* 0x000000030000780c */ /* 0x000fda0003f05270 */
[----:B------:R-:W-:Y:S05]  /*a090*/  @!P0 BRA `(.L_x_14481) ;  /* 0x0000000000048947 */ /* 0x000fea0003800000 */
[----:B------:R-:W-:Y:S01]  /*a0a0*/  BPT.TRAP 0x1 ;  /* 0x000000040000795c */ /* 0x000fe20000300000 */
.L_x_14481:
[----:B------:R-:W-:Y:S01]  /*a0b0*/  IMAD R0, R19, 0x8, R2 ;  /* 0x0000000813007824 */ /* 0x000fe200078e0202 */
[----:B0-2---:R-:W-:-:S04]  /*a0c0*/  SHF.L.U32 R5, R154, 0x1f, RZ ;  /* 0x0000001f9a057819 */ /* 0x005fc800000006ff */
[----:B------:R0:W1:Y:S01]  /*a0d0*/  SYNCS.PHASECHK.TRANS64.TRYWAIT P1, [R0+URZ+0x16830], R5 ;  /* 0x01683005000075a7 */ /* 0x000062000802017f */
[----:B------:R-:W-:Y:S05]  /*a0e0*/  @!P0 BRA `(.L_x_14482) ;  /* 0x0000000000048947 */ /* 0x000fea0003800000 */
[----:B------:R-:W-:Y:S01]  /*a0f0*/  BPT.TRAP 0x1 ;  /* 0x000000040000795c */ /* 0x000fe20000300000 */
.L_x_14482:
        /* <DEDUP_REMOVED lines=10> */
.L_x_14483:
[----:B--2---:R-:W2:Y:S01]  /*a1a0*/  LDL R3, [R1+0x30] ;  /* 0x0000300001037983 */ /* 0x004ea20000100800 */
[----:B01----:R-:W-:Y:S01]  /*a1b0*/  IMAD.MOV.U32 R5, RZ, RZ, 0x40000040 ;  /* 0x40000040ff057424 */ /* 0x003fe200078e00ff */
[----:B------:R-:W-:Y:S05]  /*a1c0*/  WARPSYNC.ALL ;  /* 0x0000000000007948 */ /* 0x000fea0003800000 */
[C---:B------:R-:W-:Y:S01]  /*a1d0*/  R2UR UR4, R6.reuse ;  /* 0x00000000060472ca */ /* 0x040fe200000e0000 */
[----:B-----5:R-:W-:Y:S01]  /*a1e0*/  WARPGROUP.ARRIVE ;  /* 0x00000000000079c5 */ /* 0x020fe20000000000 */
[----:B------:R-:W-:Y:S01]  /*a1f0*/  R2UR UR5, R7 ;  /* 0x00000000070572ca */ /* 0x000fe200000e0000 */
[----:B------:R-:W-:Y:S01]  /*a200*/  VIADD R12, R6, 0x2 ;  /* 0x00000002060c7836 */ /* 0x000fe20000000000 */
[----:B------:R-:W-:Y:S01]  /*a210*/  R2UR UR7, R5 ;  /* 0x00000000050772ca */ /* 0x000fe200000e0000 */
[----:B------:R-:W-:-:S02]  /*a220*/  IMAD.MOV.U32 R13, RZ, RZ, 0x40000040 ;  /* 0x40000040ff0d7424 */ /* 0x000fc400078e00ff */
[----:B------:R-:W-:Y:S02]  /*a230*/  IMAD.MOV.U32 R9, RZ, RZ, 0x40000040 ;  /* 0x40000040ff097424 */ /* 0x000fe400078e00ff */
[C---:B------:R-:W-:Y:S01]  /*a240*/  VIADD R156, R6.reuse, 0x4 ;  /* 0x00000004069c7836 */ /* 0x040fe20000000000 */
[----:B------:R0:W-:Y:S01]  /*a250*/  STL.64 [R1+0x20], R12 ;  /* 0x0000200c01007387 */ /* 0x0001e20000100a00 */
[----:B------:R-:W-:Y:S02]  /*a260*/  IMAD.MOV.U32 R157, RZ, RZ, 0x40000040 ;  /* 0x40000040ff9d7424 */ /* 0x000fe400078e00ff */
[----:B------:R-:W-:Y:S02]  /*a270*/  VIADD R10, R6, 0x6 ;  /* 0x00000006060a7836 */ /* 0x000fe40000000000 */
[----:B------:R-:W-:Y:S02]  /*a280*/  IMAD.MOV.U32 R11, RZ, RZ, 0x40000040 ;  /* 0x40000040ff0b7424 */ /* 0x000fe400078e00ff */
[----:B------:R-:W-:-:S02]  /*a290*/  IMAD.MOV.U32 R5, RZ, RZ, 0x40000040 ;  /* 0x40000040ff057424 */ /* 0x000fc400078e00ff */
        /* <DEDUP_REMOVED lines=31> */
.L_x_14485:
[----:B------:R-:W2:Y:S01]  /*a490*/  LDL R8, [R1+0x34] ;  /* 0x0000340001087983 */ /* 0x000ea20000100800 */
[----:B------:R-:W0:Y:S01]  /*a4a0*/  LDC R4, c[0x0][0x448] ;  /* 0x00011200ff047b82 */ /* 0x000e220000000800 */
[----:B------:R-:W-:Y:S02]  /*a4b0*/  ULDC UR4, c[0x0][0x9d8] ;  /* 0x0002760000047ab9 */ /* 0x000fe40000000800 */
[----:B------:R-:W2:Y:S04]  /*a4c0*/  LDL R92, [R1+0x28] ;  /* 0x00002800015c7983 */ /* 0x000ea80000100800 */
[----:B------:R-:W3:Y:S04]  /*a4d0*/  LDL R94, [R1+0x8] ;  /* 0x00000800015e7983 */ /* 0x000ee80000100800 */
[----:B------:R-:W3:Y:S01]  /*a4e0*/  LDL R93, [R1] ;  /* 0x00000000015d7983 */ /* 0x000ee20000100800 */
[----:B------:R-:W-:Y:S01]  /*a4f0*/  VIADD R0, R0, 0x16840 ;  /* 0x0001684000007836 */ /* 0x000fe20000000000 */
[----:B------:R-:W-:Y:S01]  /*a500*/  ULDC UR31, c[0x0][0x9dc] ;  /* 0x00027700001f7ab9 */ /* 0x000fe20000000800 */
[----:B0-----:R-:W-:Y:S01]  /*a510*/  ISETP.NE.AND P1, PT, R4, 0x1, PT ;  /* 0x000000010400780c */ /* 0x001fe20003f25270 */
[----:B------:R-:W-:-:S12]  /*a520*/  FMUL.FTZ R13, R24, UR4 ;  /* 0x00000004180d7c20 */ /* 0x000fd80008410000 */
[----:B------:R-:W0:Y:S01]  /*a530*/  @P1 LDC R5, c[0x0][0x44c] ;  /* 0x00011300ff051b82 */ /* 0x000e220000000800 */
[----:B------:R-:W-:-:S07]  /*a540*/  FMUL.FTZ R24, R29, UR4 ;  /* 0x000000041d187c20 */ /* 0x000fce0008410000 */
        /* <DEDUP_REMOVED lines=33> */
[----:B------:R-:W-:-:S02]  /*a760*/  IMAD.U32 R77, RZ, RZ, UR38 ;  /* 0x00000026ff4d7e24 */ /* 0x000fc4000f8e00ff */
        /* <DEDUP_REMOVED lines=31> */
[----:B------:R-:W-:-:S07]  /*a960*/  ULOP3.LUT UR31, URZ, UR31, URZ, 0x33, !UPT ;  /* 0x0000001f3f1f7292 */ /* 0x000fce000f8e333f */
        /* <DEDUP_REMOVED lines=19> */
[----:B--2---:R-:W-:-:S04]  /*aaa0*/  IMAD.IADD R80, R8, 0x1, R92 ;  /* 0x0000000108507824 */ /* 0x004fc800078e025c */
[----:B0-----:R-:W-:-:S05]  /*aab0*/  @P1 IMAD.HI.U32 R4, R80, R5, RZ ;  /* 0x0000000550041227 */ /* 0x001fca00078e00ff */
[----:B-1----:R-:W-:Y:S02]  /*aac0*/  @P1 SHF.R.U32.HI R80, RZ, R9, R4 ;  /* 0x00000009ff501219 */ /* 0x002fe40000011604 */
[----:B------:R-:W0:Y:S03]  /*aad0*/  LDC.64 R8, c[0x0][0x9e0] ;  /* 0x00027800ff087b82 */ /* 0x000e260000000a00 */
[----:B------:R-:W1:Y:S01]  /*aae0*/  SHFL.IDX PT, R91, R80, RZ, 0x1c1f ;  /* 0x001c1fff505b7589 */ /* 0x000e6200000e0000 */
[----:B------:R-:W-:Y:S01]  /*aaf0*/  PRMT R4, R77, 0x654, R0 ;  /* 0x000006544d047816 */ /* 0x000fe20000000000 */
[----:B------:R-:W-:Y:S01]  /*ab00*/  FMUL.FTZ R77, R87, UR4 ;  /* 0x00000004574d7c20 */ /* 0x000fe20008410000 */
[----:B------:R-:W-:Y:S02]  /*ab10*/  FMUL.FTZ R5, R86, UR4 ;  /* 0x0000000456057c20 */ /* 0x000fe40008410000 */
[----:B------:R2:W-:Y:S01]  /*ab20*/  SYNCS.ARRIVE.TRANS64.RED.A1T0 RZ, [R4+URZ], RZ ;  /* 0x000000ff04ff79a7 */ /* 0x0005e2000810043f */
[----:B------:R-:W0:Y:S01]  /*ab30*/  MUFU.TANH R39, R39 ;  /* 0x0000002700277308 */ /* 0x000e220000002400 */
[----:B--2---:R-:W-:-:S07]  /*ab40*/  IADD3 R4, -R155, 0x1, R82 ;  /* 0x000000019b047810 */ /* 0x004fce0007ffe152 */
[----:B------:R-:W2:Y:S01]  /*ab50*/  MUFU.TANH R40, R40 ;  /* 0x0000002800287308 */ /* 0x000ea20000002400 */
[----:B---3--:R-:W-:Y:S02]  /*ab60*/  IADD3 R85, -R93, R4, R94 ;  /* 0x000000045d557210 */ /* 0x008fe40007ffe15e */
[----:B0-----:R-:W-:-:S05]  /*ab70*/  ISETP.GE.AND P2, PT, R9, 0x1, PT ;  /* 0x000000010900780c */ /* 0x001fca0003f46270 */
[----:B------:R-:W0:Y:S01]  /*ab80*/  MUFU.TANH R37, R37 ;  /* 0x0000002500257308 */ /* 0x000e220000002400 */
[----:B------:R-:W-:-:S07]  /*ab90*/  VIADD R86, R85, UR31 ;  /* 0x0000001f55567c36 */ /* 0x000fce0008000000 */
[----:B------:R-:W3:Y:S01]  /*aba0*/  MUFU.TANH R38, R38 ;  /* 0x0000002600267308 */ /* 0x000ee20000002400 */
        /* <DEDUP_REMOVED lines=40> */
[----:B------:R-:W0:Y:S01]  /*ae30*/  MUFU.TANH R77, R77 ;  /* 0x0000004d004d7308 */ /* 0x000e220000002400 */
[----:B------:R-:W-:Y:S01]  /*ae40*/  IADD3 R90, -R155, R94, R82 ;  /* 0x0000005e9b5a7210 */ /* 0x000fe20007ffe152 */
[----:B-1----:R-:W-:Y:S01]  /*ae50*/  IMAD.IADD R83, R86, 0x1, R91 ;  /* 0x0000000156537824 */ /* 0x002fe200078e025b */
[----:B------:R-:W-:-:S02]  /*ae60*/  LEA R78, R89, 0xffffff80, 0x7 ;  /* 0xffffff80594e7811 */ /* 0x000fc400078e38ff */
[----:B------:R-:W-:Y:S01]  /*ae70*/  VIADDMNMX R84, R91, R85, R90, PT ;  /* 0x000000555b547246 */ /* 0x000fe2000380015a */
[----:B--234-:R-:W-:Y:S06]  /*ae80*/  @!P2 BRA `(.L_x_14486) ;  /* 0x000000000050a947 */ /* 0x01cfec0003800000 */
[----:B------:R-:W-:Y:S01]  /*ae90*/  IADD3 R87, -R93, R94, R91 ;  /* 0x0000005e5d577210 */ /* 0x000fe20007ffe15b */
[----:B------:R-:W-:Y:S03]  /*aea0*/  BSSY B0, `(.L_x_14487) ;  /* 0x000000e000007945 */ /* 0x000fe60003800000 */
[----:B------:R-:W-:-:S13]  /*aeb0*/  ISETP.GT.AND P3, PT, R87, -0x1, PT ;  /* 0xffffffff5700780c */ /* 0x000fda0003f64270 */
[----:B------:R-:W-:Y:S05]  /*aec0*/  @P3 BRA `(.L_x_14488) ;  /* 0x00000000001c3947 */ /* 0x000fea0003800000 */
[----:B------:R-:W-:Y:S02]  /*aed0*/  ISETP.NE.AND P3, PT, R9, 0x1, PT ;  /* 0x000000010900780c */ /* 0x000fe40003f65270 */
[----:B------:R-:W-:-:S11]  /*aee0*/  LOP3.LUT R87, RZ, R87, RZ, 0x33, !PT ;  /* 0x00000057ff577212 */ /* 0x000fd600078e33ff */
[----:B0-----:R-:W0:Y:S02]  /*aef0*/  @P3 LDC.64 R4, c[0x0][0x9e8] ;  /* 0x00027a00ff043b82 */ /* 0x001e240000000a00 */
[----:B0-----:R-:W-:-:S05]  /*af00*/  @P3 IMAD.HI.U32 R4, R87, R4, RZ ;  /* 0x0000000457043227 */ /* 0x001fca00078e00ff */
[----:B------:R-:W-:-:S04]  /*af10*/  @P3 SHF.R.U32.HI R87, RZ, R5, R4 ;  /* 0x00000005ff573219 */ /* 0x000fc80000011604 */
[----:B------:R-:W-:Y:S01]  /*af20*/  LOP3.LUT R87, RZ, R87, RZ, 0x33, !PT ;  /* 0x00000057ff577212 */ /* 0x000fe200078e33ff */
[----:B------:R-:W-:Y:S06]  /*af30*/  BRA `(.L_x_14489) ;  /* 0x0000000000107947 */ /* 0x000fec0003800000 */
.L_x_14488:
[----:B------:R-:W-:-:S13]  /*af40*/  ISETP.NE.AND P3, PT, R9, 0x1, PT ;  /* 0x000000010900780c */ /* 0x000fda0003f65270 */
[----:B0-----:R-:W0:Y:S02]  /*af50*/  @P3 LDC.64 R4, c[0x0][0x9e8] ;  /* 0x00027a00ff043b82 */ /* 0x001e240000000a00 */
[----:B0-----:R-:W-:-:S05]  /*af60*/  @P3 IMAD.HI.U32 R4, R87, R4, RZ ;  /* 0x0000000457043227 */ /* 0x001fca00078e00ff */
[----:B------:R-:W-:-:S07]  /*af70*/  @P3 SHF.R.U32.HI R87, RZ, R5, R4 ;  /* 0x00000005ff573219 */ /* 0x000fce0000011604 */
.L_x_14489:
[----:B------:R-:W-:Y:S05]  /*af80*/  BSYNC B0 ;  /* 0x0000000000007941 */ /* 0x000fea0003800000 */
.L_x_14487:
[----:B------:R-:W-:-:S04]  /*af90*/  IMAD R4, R87, R9, -R78 ;  /* 0x0000000957047224 */ /* 0x000fc800078e0a4e */
[----:B------:R-:W-:-:S05]  /*afa0*/  IMAD.IADD R4, R4, 0x1, -R155 ;  /* 0x0000000104047824 */ /* 0x000fca00078e0a9b */
[----:B------:R-:W-:Y:S02]  /*afb0*/  VIMNMX R83, R83, R4, !PT ;  /* 0x0000000453537248 */ /* 0x000fe40007fe0100 */
[----:B------:R-:W-:-:S07]  /*afc0*/  VIADDMNMX R84, R4, R9, R84, PT ;  /* 0x0000000904547246 */ /* 0x000fce0003800154 */
.L_x_14486:
[C---:B------:R-:W-:Y:S02]  /*afd0*/  ISETP.GE.AND P3, PT, R82.reuse, 0x2, PT ;  /* 0x000000025200780c */ /* 0x040fe40003f66270 */
[----:B------:R-:W-:Y:S02]  /*afe0*/  ISETP.GE.AND P5, PT, R82, 0x9, PT ;  /* 0x000000095200780c */ /* 0x000fe40003fa6270 */
[----:B------:R-:W-:Y:S02]  /*aff0*/  ISETP.GT.AND P4, PT, R83, 0x1, !P3 ;  /* 0x000000015300780c */ /* 0x000fe40005f84270 */
[----:B------:R-:W-:Y:S02]  /*b000*/  LOP3.LUT R22, R22, 0xfffffffd, RZ, 0xc0, !PT ;  /* 0xfffffffd16167812 */ /* 0x000fe400078ec0ff */
[----:B------:R-:W-:-:S04]  /*b010*/  ISETP.LT.OR P4, PT, R84, 0x2, P4 ;  /* 0x000000025400780c */ /* 0x000fc80002781670 */
[----:B------:R-:W-:Y:S02]  /*b020*/  FSEL R14, R14, -INF , !P4 ;  /* 0xff8000000e0e7808 */ /* 0x000fe40006000000 */
[----:B------:R-:W-:Y:S02]  /*b030*/  ISETP.GT.AND P4, PT, R83, 0x8, !P5 ;  /* 0x000000085300780c */ /* 0x000fe40006f84270 */
[----:B------:R-:W-:Y:S02]  /*b040*/  @P5 LOP3.LUT R22, R22, 0x2, RZ, 0xfc, !PT ;  /* 0x0000000216165812 */ /* 0x000fe400078efcff */
[----:B------:R-:W-:Y:S02]  /*b050*/  ISETP.GE.AND P5, PT, R82, 0xa, PT ;  /* 0x0000000a5200780c */ /* 0x000fe40003fa6270 */
[----:B------:R-:W-:Y:S02]  /*b060*/  ISETP.LT.OR P4, PT, R84, 0x9, P4 ;  /* 0x000000095400780c */ /* 0x000fe40002781670 */
[----:B------:R-:W-:-:S02]  /*b070*/  LOP3.LUT R22, R22, 0xfffffffb, RZ, 0xc0, !PT ;  /* 0xfffffffb16167812 */ /* 0x000fc400078ec0ff */
        /* <DEDUP_REMOVED lines=170> */
[----:B------:R-:W0:Y:S01]  /*bb20*/  SHFL.IDX PT, R13, R80, 0x1, 0x1c1f ;  /* 0x003c1f00500d7f89 */ /* 0x000e2200000e0000 */
[----:B------:R-:W-:-:S13]  /*bb30*/  ISETP.GE.AND P6, PT, R82, 0x7a, PT ;  /* 0x0000007a5200780c */ /* 0x000fda0003fc6270 */
[----:B------:R-:W-:Y:S02]  /*bb40*/  @P6 LOP3.LUT R22, R22, 0x10000000, RZ, 0xfc, !PT ;  /* 0x1000000016166812 */ /* 0x000fe400078efcff */
[----:B------:R-:W-:-:S04]  /*bb50*/  ISETP.GT.AND P6, PT, R83, 0x79, !P6 ;  /* 0x000000795300780c */ /* 0x000fc800077c4270 */
[----:B------:R-:W-:-:S04]  /*bb60*/  ISETP.LT.OR P6, PT, R84, 0x7a, P6 ;  /* 0x0000007a5400780c */ /* 0x000fc800037c1670 */
[----:B------:R-:W-:Y:S01]  /*bb70*/  FSEL R81, R81, -INF , !P6 ;  /* 0xff80000051517808 */ /* 0x000fe20007000000 */
[----:B0-----:R-:W-:Y:S01]  /*bb80*/  IMAD.IADD R86, R86, 0x1, R13 ;  /* 0x0000000156567824 */ /* 0x001fe200078e020d */
        /* <DEDUP_REMOVED lines=13> */
.L_x_14492:
[----:B------:R-:W-:-:S13]  /*bc60*/  ISETP.NE.AND P6, PT, R9, 0x1, PT ;  /* 0x000000010900780c */ /* 0x000fda0003fc5270 */
[----:B------:R-:W0:Y:S02]  /*bc70*/  @P6 LDC.64 R4, c[0x0][0x9e8] ;  /* 0x00027a00ff046b82 */ /* 0x000e240000000a00 */
[----:B0-----:R-:W-:-:S05]  /*bc80*/  @P6 IMAD.HI.U32 R4, R13, R4, RZ ;  /* 0x000000040d046227 */ /* 0x001fca00078e00ff */
[----:B------:R-:W-:-:S07]  /*bc90*/  @P6 SHF.R.U32.HI R13, RZ, R5, R4 ;  /* 0x00000005ff0d6219 */ /* 0x000fce0000011604 */
.L_x_14493:
[----:B------:R-:W-:Y:S05]  /*bca0*/  BSYNC B0 ;  /* 0x0000000000007941 */ /* 0x000fea0003800000 */
.L_x_14491:
[----:B------:R-:W-:-:S04]  /*bcb0*/  IMAD R78, R13, R9, -R78 ;  /* 0x000000090d4e7224 */ /* 0x000fc800078e0a4e */
[----:B------:R-:W-:-:S05]  /*bcc0*/  IMAD.IADD R5, R78, 0x1, -R155 ;  /* 0x000000014e057824 */ /* 0x000fca00078e0a9b */
[----:B------:R-:W-:Y:S02]  /*bcd0*/  VIMNMX R86, R86, R5, !PT ;  /* 0x0000000556567248 */ /* 0x000fe40007fe0100 */
[----:B------:R-:W-:-:S07]  /*bce0*/  VIADDMNMX R90, R5, R9, R90, PT ;  /* 0x00000009055a7246 */ /* 0x000fce000380015a */
.L_x_14490:
[----:B------:R-:W-:Y:S01]  /*bcf0*/  ISETP.GT.AND P3, PT, R86, 0x1, !P3 ;  /* 0x000000015600780c */ /* 0x000fe20005f64270 */
[----:B------:R-:W-:Y:S01]  /*bd00*/  ULDC UR30, c[0x0][0x988] ;  /* 0x00026200001e7ab9 */ /* 0x000fe20000000800 */
[----:B------:R-:W-:Y:S02]  /*bd10*/  LOP3.LUT P6, RZ, R22, 0x2000000, RZ, 0xc0, !PT ;  /* 0x0200000016ff7812 */ /* 0x000fe400078cc0ff */
[----:B------:R-:W-:Y:S02]  /*bd20*/  ISETP.LT.OR P3, PT, R90, 0x2, P3 ;  /* 0x000000025a00780c */ /* 0x000fe40001f61670 */
[----:B------:R-:W-:Y:S02]  /*bd30*/  ISETP.GT.AND P4, PT, R86, 0x71, !P4 ;  /* 0x000000715600780c */ /* 0x000fe40006784270 */
        /* <DEDUP_REMOVED lines=76> */
[----:B------:R-:W-:Y:S01]  /*c200*/  LOP3.LUT P3, RZ, R22, 0x40000, RZ, 0xc0, !PT ;  /* 0x0004000016ff7812 */ /* 0x000fe2000786c0ff */
[----:B------:R-:W0:Y:S01]  /*c210*/  SHFL.BFLY PT, R5, R12, 0x2, 0x1f ;  /* 0x0c401f000c057f89 */ /* 0x000e2200000e0000 */
[C---:B------:R-:W-:Y:S02]  /*c220*/  ISETP.GT.AND P5, PT, R86.reuse, 0x78, !P5 ;  /* 0x000000785600780c */ /* 0x040fe40006fa4270 */
[----:B------:R-:W-:Y:S02]  /*c230*/  ISETP.GT.AND P3, PT, R86, 0x31, !P3 ;  /* 0x000000315600780c */ /* 0x000fe40005f64270 */
[----:B------:R-:W-:-:S02]  /*c240*/  ISETP.LT.OR P4, PT, R90, 0x72, P4 ;  /* 0x000000725a00780c */ /* 0x000fc40002781670 */
[C---:B------:R-:W-:Y:S02]  /*c250*/  ISETP.LT.OR P3, PT, R90.reuse, 0x32, P3 ;  /* 0x000000325a00780c */ /* 0x040fe40001f61670 */
[----:B------:R-:W-:Y:S02]  /*c260*/  ISETP.LT.OR P5, PT, R90, 0x79, P5 ;  /* 0x000000795a00780c */ /* 0x000fe40002fa1670 */
[----:B------:R-:W-:Y:S02]  /*c270*/  FSEL R42, R42, -INF , !P3 ;  /* 0xff8000002a2a7808 */ /* 0x000fe40005800000 */
[----:B------:R-:W-:Y:S02]  /*c280*/  LOP3.LUT P3, RZ, R22, 0x20000, RZ, 0xc0, !PT ;  /* 0x0002000016ff7812 */ /* 0x000fe4000786c0ff */
[----:B------:R-:W-:Y:S02]  /*c290*/  FSEL R73, R73, -INF , !P4 ;  /* 0xff80000049497808 */ /* 0x000fe40006000000 */
[----:B------:R-:W-:-:S02]  /*c2a0*/  ISETP.GT.AND P3, PT, R86, 0x38, !P3 ;  /* 0x000000385600780c */ /* 0x000fc40005f64270 */
[----:B------:R-:W-:Y:S02]  /*c2b0*/  FSEL R0, R0, -INF , !P5 ;  /* 0xff80000000007808 */ /* 0x000fe40006800000 */
        /* <DEDUP_REMOVED lines=13> */
[----:B------:R-:W-:Y:S01]  /*c390*/  ISETP.GT.AND P3, PT, R86, 0x41, !P6 ;  /* 0x000000415600780c */ /* 0x000fe20007764270 */
[----:B------:R-:W-:Y:S01]  /*c3a0*/  FMUL.FTZ R78, R13, UR30 ;  /* 0x0000001e0d4e7c20 */ /* 0x000fe20008410000 */
[----:B------:R-:W-:Y:S02]  /*c3b0*/  LOP3.LUT P6, RZ, R22, 0x8, RZ, 0xc0, !PT ;  /* 0x0000000816ff7812 */ /* 0x000fe400078cc0ff */
        /* <DEDUP_REMOVED lines=46> */
[----:B------:R-:W-:-:S04]  /*c6a0*/  FSETP.NEU.FTZ.AND P3, PT, R13, -INF , PT ;  /* 0xff8000000d00780b */ /* 0x000fc80003f7d000 */
        /* <DEDUP_REMOVED lines=47> */
[----:B------:R-:W-:Y:S01]  /*c9a0*/  FFMA.FTZ R75, R81, UR30, -R78 ;  /* 0x0000001e514b7c23 */ /* 0x000fe2000801084e */
[----:B------:R-:W-:-:S04]  /*c9b0*/  FMNMX.FTZ R31, R37, R12, !PT ;  /* 0x0000000c251f7209 */ /* 0x000fc80007810000 */
[----:B------:R-:W-:Y:S01]  /*c9c0*/  FMNMX.FTZ R12, R38, R31, !PT ;  /* 0x0000001f260c7209 */ /* 0x000fe20007810000 */
[----:B------:R-:W3:Y:S01]  /*c9d0*/  MUFU.EX2 R144, R144 ;  /* 0x0000009000907308 */ /* 0x000ee20000000800 */
[----:B------:R-:W-:Y:S02]  /*c9e0*/  FFMA.FTZ R31, R36, UR30, -R78 ;  /* 0x0000001e241f7c23 */ /* 0x000fe4000801084e */
[----:B------:R-:W-:-:S04]  /*c9f0*/  FMNMX.FTZ R35, R41, R12, !PT ;  /* 0x0000000c29237209 */ /* 0x000fc80007810000 */
[----:B------:R-:W-:Y:S01]  /*ca00*/  FMNMX.FTZ R12, R42, R35, !PT ;  /* 0x000000232a0c7209 */ /* 0x000fe20007810000 */
[----:B------:R-:W4:Y:S03]  /*ca10*/  MUFU.EX2 R21, R21 ;  /* 0x0000001500157308 */ /* 0x000f260000000800 */
[----:B------:R-:W-:-:S04]  /*ca20*/  FMNMX.FTZ R35, R45, R12, !PT ;  /* 0x0000000c2d237209 */ /* 0x000fc80007810000 */
[----:B------:R-:W-:Y:S01]  /*ca30*/  FMNMX.FTZ R12, R46, R35, !PT ;  /* 0x000000232e0c7209 */ /* 0x000fe20007810000 */
[----:B------:R-:W5:Y:S01]  /*ca40*/  MUFU.EX2 R146, R146 ;  /* 0x0000009200927308 */ /* 0x000f620000000800 */
[----:B------:R-:W-:Y:S02]  /*ca50*/  FFMA.FTZ R35, R40, UR30, -R78 ;  /* 0x0000001e28237c23 */ /* 0x000fe4000801084e */
[----:B------:R-:W-:-:S04]  /*ca60*/  FMNMX.FTZ R39, R49, R12, !PT ;  /* 0x0000000c31277209 */ /* 0x000fc80007810000 */
[----:B------:R-:W-:Y:S01]  /*ca70*/  FMNMX.FTZ R12, R50, R39, !PT ;  /* 0x00000027320c7209 */ /* 0x000fe20007810000 */
[----:B------:R-:W5:Y:S03]  /*ca80*/  MUFU.EX2 R27, R27 ;  /* 0x0000001b001b7308 */ /* 0x000f660000000800 */
        /* <DEDUP_REMOVED lines=20> */
[----:B------:R-:W-:Y:S01]  /*cbd0*/  FMNMX.FTZ R12, R0, R51, !PT ;  /* 0x00000033000c7209 */ /* 0x000fe20007810000 */
[----:B------:R-:W-:-:S03]  /*cbe0*/  FFMA.FTZ R51, R56, UR30, -R78 ;  /* 0x0000001e38337c23 */ /* 0x000fc6000801084e */
        /* <DEDUP_REMOVED lines=20> */
[----:B------:R-:W-:Y:S01]  /*cd30*/  FADD.FTZ R15, R148, R3 ;  /* 0x00000003940f7221 */ /* 0x000fe20000010000 */
[--C-:B------:R-:W-:Y:S01]  /*cd40*/  FFMA.FTZ R20, R20, UR30, -R44.reuse ;  /* 0x0000001e14147c23 */ /* 0x100fe2000801082c */
[--C-:B------:R-:W-:Y:S01]  /*cd50*/  FFMA.FTZ R145, R25, UR30, -R44.reuse ;  /* 0x0000001e19917c23 */ /* 0x100fe2000801082c */
[----:B------:R-:W-:Y:S01]  /*cd60*/  MUFU.EX2 R149, R149 ;  /* 0x0000009500957308 */ /* 0x000fe20000000800 */
[----:B-1----:R-:W-:Y:S01]  /*cd70*/  FADD.FTZ R4, R150, R15 ;  /* 0x0000000f96047221 */ /* 0x002fe20000010000 */
[--C-:B------:R-:W-:Y:S01]  /*cd80*/  FFMA.FTZ R24, R26, UR30, -R44.reuse ;  /* 0x0000001e1a187c23 */ /* 0x100fe2000801082c */
[--C-:B------:R-:W-:Y:S01]  /*cd90*/  FFMA.FTZ R147, R29, UR30, -R44.reuse ;  /* 0x0000001e1d937c23 */ /* 0x100fe2000801082c */
[----:B------:R-:W-:Y:S01]  /*cda0*/  FFMA.FTZ R26, R30, UR30, -R44 ;  /* 0x0000001e1e1a7c23 */ /* 0x000fe2000801082c */
[----:B--2---:R-:W-:Y:S01]  /*cdb0*/  FADD.FTZ R15, R5, R4 ;  /* 0x00000004050f7221 */ /* 0x004fe20000010000 */
[--C-:B------:R-:W-:Y:S01]  /*cdc0*/  FFMA.FTZ R30, R38, UR30, -R44.reuse ;  /* 0x0000001e261e7c23 */ /* 0x100fe2000801082c */
[--C-:B------:R-:W-:Y:S01]  /*cdd0*/  FFMA.FTZ R141, R33, UR30, -R44.reuse ;  /* 0x0000001e218d7c23 */ /* 0x100fe2000801082c */
[----:B------:R-:W0:Y:S01]  /*cde0*/  MUFU.EX2 R14, R14 ;  /* 0x0000000e000e7308 */ /* 0x000e220000000800 */
[----:B---3--:R-:W-:Y:S01]  /*cdf0*/  FADD.FTZ R4, R144, R15 ;  /* 0x0000000f90047221 */ /* 0x008fe20000010000 */
[----:B------:R-:W1:Y:S01]  /*ce00*/  @P1 LDC R29, c[0x0][0x44c] ;  /* 0x00011300ff1d1b82 */ /* 0x000e620000000800 */
[--C-:B------:R-:W-:Y:S01]  /*ce10*/  FFMA.FTZ R28, R34, UR30, -R44.reuse ;  /* 0x0000001e221c7c23 */ /* 0x100fe2000801082c */
[----:B------:R-:W-:Y:S01]  /*ce20*/  FFMA.FTZ R34, R46, UR30, -R44 ;  /* 0x0000001e2e227c23 */ /* 0x000fe2000801082c */
[----:B----4-:R-:W-:Y:S01]  /*ce30*/  FADD.FTZ R15, R21, R4 ;  /* 0x00000004150f7221 */ /* 0x010fe20000010000 */
[--C-:B------:R-:W-:Y:S01]  /*ce40*/  FFMA.FTZ R143, R37, UR30, -R44.reuse ;  /* 0x0000001e258f7c23 */ /* 0x100fe2000801082c */
[--C-:B------:R-:W-:Y:S01]  /*ce50*/  FFMA.FTZ R137, R41, UR30, -R44.reuse ;  /* 0x0000001e29897c23 */ /* 0x100fe2000801082c */
[----:B------:R-:W2:Y:S01]  /*ce60*/  MUFU.EX2 R151, R151 ;  /* 0x0000009700977308 */ /* 0x000ea20000000800 */
[----:B-----5:R-:W-:Y:S01]  /*ce70*/  FADD.FTZ R38, R146, R15 ;  /* 0x0000000f92267221 */ /* 0x020fe20000010000 */
[----:B------:R-:W3:Y:S01]  /*ce80*/  @P1 LDC R46, c[0x0][0x450] ;  /* 0x00011400ff2e1b82 */ /* 0x000ee20000000800 */
[--C-:B------:R-:W-:Y:S01]  /*ce90*/  FFMA.FTZ R32, R42, UR30, -R44.reuse ;  /* 0x0000001e2a207c23 */ /* 0x100fe2000801082c */
[----:B------:R-:W-:Y:S01]  /*cea0*/  FFMA.FTZ R139, R45, UR30, -R44 ;  /* 0x0000001e2d8b7c23 */ /* 0x000fe2000801082c */
[----:B------:R-:W-:Y:S01]  /*ceb0*/  FADD.FTZ R25, R27, R38 ;  /* 0x000000261b197221 */ /* 0x000fe20000010000 */
[----:B------:R-:W-:-:S02]  /*cec0*/  IMAD.MOV.U32 R33, RZ, RZ, R92 ;  /* 0x000000ffff217224 */ /* 0x000fc400078e005c */
[----:B------:R-:W-:Y:S01]  /*ced0*/  FFMA.FTZ R133, R49, UR30, -R44 ;  /* 0x0000001e31857c23 */ /* 0x000fe2000801082c */
[----:B------:R-:W4:Y:S01]  /*cee0*/  MUFU.EX2 R20, R20 ;  /* 0x0000001400147308 */ /* 0x000f220000000800 */
[----:B0-----:R-:W-:Y:S01]  /*cef0*/  FADD.FTZ R4, R149, R14 ;  /* 0x0000000e95047221 */ /* 0x001fe20000010000 */
[----:B------:R-:W-:Y:S01]  /*cf00*/  FADD.FTZ R40, R140, R25 ;  /* 0x000000198c287221 */ /* 0x000fe20000010000 */
[--C-:B------:R-:W-:Y:S01]  /*cf10*/  FFMA.FTZ R36, R50, UR30, -R44.reuse ;  /* 0x0000001e32247c23 */ /* 0x100fe2000801082c */
[--C-:B------:R-:W-:Y:S01]  /*cf20*/  FFMA.FTZ R135, R53, UR30, -R44.reuse ;  /* 0x0000001e35877c23 */ /* 0x100fe2000801082c */
[----:B------:R-:W-:Y:S01]  /*cf30*/  FFMA.FTZ R38, R54, UR30, -R44 ;  /* 0x0000001e36267c23 */ /* 0x000fe2000801082c */
[----:B------:R-:W-:Y:S01]  /*cf40*/  FADD.FTZ R25, R31, R40 ;  /* 0x000000281f197221 */ /* 0x000fe20000010000 */
[----:B------:R-:W-:Y:S01]  /*cf50*/  FFMA.FTZ R129, R57, UR30, -R44 ;  /* 0x0000001e39817c23 */ /* 0x000fe2000801082c */
[----:B------:R-:W0:Y:S01]  /*cf60*/  MUFU.EX2 R145, R145 ;  /* 0x0000009100917308 */ /* 0x000e220000000800 */
[----:B--2---:R-:W-:Y:S01]  /*cf70*/  FADD.FTZ R15, R151, R4 ;  /* 0x00000004970f7221 */ /* 0x004fe20000010000 */
[----:B------:R-:W-:Y:S01]  /*cf80*/  FADD.FTZ R40, R142, R25 ;  /* 0x000000198e287221 */ /* 0x000fe20000010000 */
[----:B-1----:R-:W-:Y:S01]  /*cf90*/  @P1 IMAD.HI.U32 R29, R92, R29, RZ ;  /* 0x0000001d5c1d1227 */ /* 0x002fe200078e00ff */
[----:B------:R-:W-:-:S03]  /*cfa0*/  F2FP.BF16.F32.PACK_AB R148, R3, R148 ;  /* 0x000000940394723e */ /* 0x000fc600000010ff */
[----:B------:R-:W-:Y:S01]  /*cfb0*/  FFMA.FTZ R131, R61, UR30, -R44 ;  /* 0x0000001e3d837c23 */ /* 0x000fe2000801082c */
[----:B------:R-:W-:Y:S01]  /*cfc0*/  FADD.FTZ R25, R35, R40 ;  /* 0x0000002823197221 */ /* 0x000fe20000010000 */
[--C-:B------:R-:W-:Y:S01]  /*cfd0*/  FFMA.FTZ R40, R58, UR30, -R44.reuse ;  /* 0x0000001e3a287c23 */ /* 0x100fe2000801082c */
[----:B------:R-:W1:Y:S01]  /*cfe0*/  MUFU.EX2 R24, R24 ;  /* 0x0000001800187308 */ /* 0x000e620000000800 */
[----:B----4-:R-:W-:Y:S01]  /*cff0*/  FADD.FTZ R4, R20, R15 ;  /* 0x0000000f14047221 */ /* 0x010fe20000010000 */
[----:B------:R-:W-:Y:S01]  /*d000*/  FADD.FTZ R42, R136, R25 ;  /* 0x00000019882a7221 */ /* 0x000fe20000010000 */
[----:B---3--:R-:W-:Y:S01]  /*d010*/  @P1 SHF.R.U32.HI R33, RZ, R46, R29 ;  /* 0x0000002eff211219 */ /* 0x008fe2000001161d */
[----:B------:R-:W-:Y:S01]  /*d020*/  FFMA.FTZ R125, R65, UR30, -R44 ;  /* 0x0000001e417d7c23 */ /* 0x000fe2000801082c */
[----:B------:R-:W-:Y:S01]  /*d030*/  F2FP.BF16.F32.PACK_AB R150, R5, R150 ;  /* 0x000000960596723e */ /* 0x000fe200000010ff */
[----:B------:R-:W-:Y:S01]  /*d040*/  FADD.FTZ R25, R39, R42 ;  /* 0x0000002a27197221 */ /* 0x000fe20000010000 */
[----:B------:R-:W-:Y:S01]  /*d050*/  FFMA.FTZ R42, R62, UR30, -R44 ;  /* 0x0000001e3e2a7c23 */ /* 0x000fe2000801082c */
[----:B------:R-:W2:Y:S01]  /*d060*/  MUFU.EX2 R147, R147 ;  /* 0x0000009300937308 */ /* 0x000ea20000000800 */
        /* <DEDUP_REMOVED lines=13> */
[----:B------:R-:W-:Y:S01]  /*d140*/  FFMA.FTZ R46, R70, UR30, -R44 ;  /* 0x0000001e462e7c23 */ /* 0x000fe2000801082c */
[----:B------:R-:W1:Y:S01]  /*d150*/  MUFU.EX2 R141, R141 ;  /* 0x0000008d008d7308 */ /* 0x000e620000000800 */
[----:B--2---:R-:W-:Y:S01]  /*d160*/  FADD.FTZ R15, R147, R4 ;  /* 0x00000004930f7221 */ /* 0x004fe20000010000 */
[----:B------:R-:W-:Y:S01]  /*d170*/  FADD.FTZ R48, R134, R25 ;  /* 0x0000001986307221 */ /* 0x000fe20000010000 */
[--C-:B------:R-:W-:Y:S01]  /*d180*/  FFMA.FTZ R25, R0, UR30, -R44.reuse ;  /* 0x0000001e00197c23 */ /* 0x100fe2000801082c */
[----:B------:R-:W-:Y:S01]  /*d190*/  FFMA.FTZ R44, R77, UR30, -R44 ;  /* 0x0000001e4d2c7c23 */ /* 0x000fe2000801082c */
[----:B------:R-:W-:Y:S02]  /*d1a0*/  F2FP.BF16.F32.PACK_AB R146, R27, R146 ;  /* 0x000000921b92723e */ /* 0x000fe400000010ff */
[----:B------:R-:W-:Y:S01]  /*d1b0*/  F2FP.BF16.F32.PACK_AB R140, R31, R140 ;  /* 0x0000008c1f8c723e */ /* 0x000fe200000010ff */
        /* <DEDUP_REMOVED lines=8> */
[----:B------:R-:W-:Y:S02]  /*d240*/  F2FP.BF16.F32.PACK_AB R134, R51, R134 ;  /* 0x000000863386723e */ /* 0x000fe400000010ff */
[----:B------:R-:W-:-:S02]  /*d250*/  F2FP.BF16.F32.PACK_AB R151, R20, R151 ;  /* 0x000000971497723e */ /* 0x000fc400000010ff */
[----:B------:R-:W1:Y:S01]  /*d260*/  MUFU.EX2 R30, R30 ;  /* 0x0000001e001e7308 */ /* 0x000e620000000800 */
[----:B--2---:R-:W-:Y:S01]  /*d270*/  FADD.FTZ R4, R28, R15 ;  /* 0x0000000f1c047221 */ /* 0x004fe20000010000 */
        /* <DEDUP_REMOVED lines=12> */
[----:B------:R-:W-:Y:S01]  /*d340*/  FADD.FTZ R15, R51, R48 ;  /* 0x00000030330f7221 */ /* 0x000fe20000010000 */
[----:B------:R-:W-:-:S03]  /*d350*/  F2FP.BF16.F32.PACK_AB R137, R32, R137 ;  /* 0x000000892089723e */ /* 0x000fc600000010ff */
[----:B------:R-:W-:Y:S01]  /*d360*/  FADD.FTZ R48, R128, R15 ;  /* 0x0000000f80307221 */ /* 0x000fe20000010000 */
[----:B------:R-:W-:Y:S01]  /*d370*/  IMAD.IADD R15, R88, 0x1, R33 ;  /* 0x00000001580f7824 */ /* 0x000fe200078e0221 */
[----:B------:R-:W0:Y:S01]  /*d380*/  MUFU.EX2 R133, R133 ;  /* 0x0000008500857308 */ /* 0x000e220000000800 */
[----:B-1----:R-:W-:Y:S01]  /*d390*/  FADD.FTZ R29, R139, R4 ;  /* 0x000000048b1d7221 */ /* 0x002fe20000010000 */
[----:B------:R-:W-:Y:S01]  /*d3a0*/  F2FP.BF16.F32.PACK_AB R128, R55, R128 ;  /* 0x000000803780723e */ /* 0x000fe200000010ff */
[----:B------:R-:W-:-:S05]  /*d3b0*/  IMAD.IADD R8, R15, 0x1, R8 ;  /* 0x000000010f087824 */ /* 0x000fca00078e0208 */
[----:B------:R-:W1:Y:S01]  /*d3c0*/  MUFU.EX2 R36, R36 ;  /* 0x0000002400247308 */ /* 0x000e620000000800 */
[C---:B--2---:R-:W-:Y:S01]  /*d3d0*/  FADD.FTZ R4, R34.reuse, R29 ;  /* 0x0000001d22047221 */ /* 0x044fe20000010000 */
[----:B------:R-:W-:Y:S01]  /*d3e0*/  FADD.FTZ R29, R55, R48 ;  /* 0x00000030371d7221 */ /* 0x000fe20000010000 */
[----:B------:R-:W-:-:S03]  /*d3f0*/  F2FP.BF16.F32.PACK_AB R139, R34, R139 ;  /* 0x0000008b228b723e */ /* 0x000fc600000010ff */
        /* <DEDUP_REMOVED lines=43> */
[----:B------:R-:W-:Y:S01]  /*d6b0*/  F2FP.BF16.F32.PACK_AB R125, R0, R125 ;  /* 0x0000007d007d723e */ /* 0x000fe200000010ff */
[----:B------:R-:W-:-:S05]  /*d6c0*/  VIADD R0, R89, 0xfffffffe ;  /* 0xfffffffe59007836 */ /* 0x000fca0000000000 */
        /* <DEDUP_REMOVED lines=15> */
[----:B------:R-:W-:Y:S02]  /*d7c0*/  F2FP.BF16.F32.PACK_AB R122, R75, R122 ;  /* 0x0000007a4b7a723e */ /* 0x000fe400000010ff */
        /* <DEDUP_REMOVED lines=14> */
.L_x_14496:
[----:B------:R-:W-:-:S13]  /*d8b0*/  ISETP.NE.AND P3, PT, R9, 0x1, PT ;  /* 0x000000010900780c */ /* 0x000fda0003f65270 */
[----:B------:R-:W0:Y:S02]  /*d8c0*/  @P3 LDC.64 R14, c[0x0][0x9e8] ;  /* 0x00027a00ff0e3b82 */ /* 0x000e240000000a00 */
[----:B0-----:R-:W-:-:S05]  /*d8d0*/  @P3 IMAD.HI.U32 R14, R5, R14, RZ ;  /* 0x0000000e050e3227 */ /* 0x001fca00078e00ff */
[----:B------:R-:W-:-:S07]  /*d8e0*/  @P3 SHF.R.U32.HI R5, RZ, R15, R14 ;  /* 0x0000000fff053219 */ /* 0x000fce000001160e */
.L_x_14497:
[----:B------:R-:W-:Y:S05]  /*d8f0*/  BSYNC B0 ;  /* 0x0000000000007941 */ /* 0x000fea0003800000 */
.L_x_14495:
[----:B------:R-:W-:-:S05]  /*d900*/  IMAD R5, R5, R9, R9 ;  /* 0x0000000905057224 */ /* 0x000fca00078e0209 */
[----:B------:R-:W-:-:S07]  /*d910*/  VIMNMX R8, R8, R5, PT ;  /* 0x0000000508087248 */ /* 0x000fce0003fe0100 */
.L_x_14494:
        /* <DEDUP_REMOVED lines=30> */
[----:B--2---:R-:W-:-:S04]  /*db00*/  VIMNMX R9, R9, R5, !PT ;  /* 0x0000000509097248 */ /* 0x004fc80007fe0100 */
[----:B------:R-:W-:Y:S01]  /*db10*/  ISETP.GE.AND P3, PT, R0, R9, PT ;  /* 0x000000090000720c */ /* 0x000fe20003f66270 */
[----:B------:R0:W-:-:S12]  /*db20*/  STL [R1+0x1c], R9 ;  /* 0x00001c0901007387 */ /* 0x0001d80000100800 */
[----:B0-----:R-:W-:Y:S05]  /*db30*/  @!P3 BRA `(.L_x_14498) ;  /* 0x000000380004b947 */ /* 0x001fea0003800000 */
[----:B------:R-:W-:-:S07]  /*db40*/  IMAD.MOV.U32 R119, RZ, RZ, RZ ;  /* 0x000000ffff777224 */ /* 0x000fce00078e00ff */
.L_x_14518:
        /* <DEDUP_REMOVED lines=8> */
[----:B------:R-:W-:Y:S05]  /*dbd0*/  @P3 BRA `(.L_x_14499) ;  /* 0x0000000000303947 */ /* 0x000fea0003800000 */
[----:B------:R-:W-:Y:S05]  /*dbe0*/  @!P0 BRA `(.L_x_14500) ;  /* 0x0000000000048947 */ /* 0x000fea0003800000 */
[----:B------:R-:W-:Y:S01]  /*dbf0*/  BPT.TRAP 0x1 ;  /* 0x000000040000795c */ /* 0x000fe20000300000 */
.L_x_14500:
[----:B------:R-:W-:Y:S01]  /*dc00*/  IMAD R9, R5, 0x8, R2 ;  /* 0x0000000805097824 */ /* 0x000fe200078e0202 */
[----:B------:R-:W-:-:S04]  /*dc10*/  SHF.L.U32 R8, R20, 0x1f, RZ ;  /* 0x0000001f14087819 */ /* 0x000fc800000006ff */
[----:B------:R0:W1:Y:S01]  /*dc20*/  SYNCS.PHASECHK.TRANS64.TRYWAIT P4, [R9+URZ+0x16830], R8 ;  /* 0x01683008090075a7 */ /* 0x000062000808017f */
[----:B------:R-:W-:Y:S05]  /*dc30*/  @!P0 BRA `(.L_x_14501) ;  /* 0x0000000000048947 */ /* 0x000fea0003800000 */
[----:B------:R-:W-:Y:S01]  /*dc40*/  BPT.TRAP 0x1 ;  /* 0x000000040000795c */ /* 0x000fe20000300000 */
.L_x_14501:
[----:B------:R-:W-:Y:S04]  /*dc50*/  BSSY B0, `(.L_x_14499) ;  /* 0x0000004000007945 */ /* 0x000fe80003800000 */
[----:B-1----:R-:W-:Y:S05]  /*dc60*/  @P4 BRA `(.L_x_14502) ;  /* 0x0000000000084947 */ /* 0x002fea0003800000 */
[----:B------:R-:W1:Y:S02]  /*dc70*/  SYNCS.PHASECHK.TRANS64.TRYWAIT P4, [R9+URZ+0x16830], R8 ;  /* 0x01683008090075a7 */ /* 0x000e64000808017f */
[----:B-1----:R-:W-:Y:S05]  /*dc80*/  @!P4 BRA `(.L_x_14503) ;  /* 0x000001580084c947 */ /* 0x002fea0003800000 */
.L_x_14502:
[----:B------:R-:W-:Y:S05]  /*dc90*/  BSYNC B0 ;  /* 0x0000000000007941 */ /* 0x000fea0003800000 */
.L_x_14499:
[----:B------:R-:W2:Y:S01]  /*dca0*/  LDL R14, [R1+0x30] ;  /* 0x00003000010e7983 */ /* 0x000ea20000100800 */
[----:B------:R-:W-:Y:S01]  /*dcb0*/  IMAD.MOV.U32 R15, RZ, RZ, 0x40000040 ;  /* 0x40000040ff0f7424 */ /* 0x000fe200078e00ff */
[----:B------:R-:W-:Y:S05]  /*dcc0*/  WARPSYNC.ALL ;  /* 0x0000000000007948 */ /* 0x000fea0003800000 */
[----:B------:R-:W-:Y:S01]  /*dcd0*/  R2UR UR19, R15 ;  /* 0x000000000f1372ca */ /* 0x000fe200000e0000 */
[----:B01----:R-:W0:Y:S01]  /*dce0*/  S2R R8, SR_TID.X ;  /* 0x0000000000087919 */ /* 0x003e220000002100 */
[----:B------:R-:W-:Y:S01]  /*dcf0*/  IMAD.MOV.U32 R25, RZ, RZ, 0x40000040 ;  /* 0x40000040ff197424 */ /* 0x000fe200078e00ff */
[----:B------:R-:W-:-:S02]  /*dd00*/  R2UR UR12, R6 ;  /* 0x00000000060c72ca */ /* 0x000fc400000e0000 */
[----:B------:R-:W-:Y:S02]  /*dd10*/  R2UR UR13, R7 ;  /* 0x00000000070d72ca */ /* 0x000fe400000e0000 */
[----:B0-----:R-:W-:-:S05]  /*dd20*/  SHF.R.U32.HI R8, RZ, 0x7, R8 ;  /* 0x00000007ff087819 */ /* 0x001fca0000011608 */
[----:B------:R-:W-:Y:S01]  /*dd30*/  VIADD R21, R8, 0x8 ;  /* 0x0000000808157836 */ /* 0x000fe20000000000 */
[C---:B------:R-:W-:Y:S02]  /*dd40*/  R2UR UR15, R25.reuse ;  /* 0x00000000190f72ca */ /* 0x040fe400000e0000 */
[----:B------:R-:W-:Y:S02]  /*dd50*/  R2UR UR27, R25 ;  /* 0x00000000191b72ca */ /* 0x000fe400000e0000 */
[----:B------:R0:W-:Y:S01]  /*dd60*/  BAR.SYNC.DEFER_BLOCKING R21, 0x100 ;  /* 0x000400150000751d */ /* 0x0001e20000010000 */
[----:B--2---:R-:W-:-:S04]  /*dd70*/  IMAD R24, R5, 0x400, R14 ;  /* 0x0000040005187824 */ /* 0x004fc800078e020e */
[----:B------:R-:W-:-:S05]  /*dd80*/  VIADD R14, R24, 0x2 ;  /* 0x00000002180e7836 */ /* 0x000fca0000000000 */
[----:B------:R-:W-:Y:S02]  /*dd90*/  R2UR UR18, R14 ;  /* 0x000000000e1272ca */ /* 0x000fe400000e0000 */
[----:B------:R-:W2:Y:S01]  /*dda0*/  LDL.64 R14, [R1+0x20] ;  /* 0x00002000010e7983 */ /* 0x000ea20000100a00 */
[C---:B------:R-:W-:Y:S01]  /*ddb0*/  R2UR UR14, R24.reuse ;  /* 0x00000000180e72ca */ /* 0x040fe200000e0000 */
[C---:B------:R-:W-:Y:S02]  /*ddc0*/  VIADD R8, R24.reuse, 0x4 ;  /* 0x0000000418087836 */ /* 0x040fe40000000000 */
[----:B------:R-:W-:-:S05]  /*ddd0*/  VIADD R24, R24, 0x6 ;  /* 0x0000000618187836 */ /* 0x000fca0000000000 */
[----:B------:R-:W-:Y:S02]  /*dde0*/  R2UR UR26, R24 ;  /* 0x00000000181a72ca */ /* 0x000fe400000e0000 */
[----:B------:R-:W-:-:S06]  /*ddf0*/  WARPGROUP.ARRIVE ;  /* 0x00000000000079c5 */ /* 0x000fcc0000000000 */
[----:B------:R-:W-:Y:S01]  /*de00*/  HGMMA.64x128x16.F32.BF16 R24, gdesc[UR12], RZ, !UPT, gsb0 ;  /* 0x01e000000c1879f0 */ /* 0x000fe2000c0018ff */
[----:B------:R-:W-:Y:S01]  /*de10*/  IMAD.MOV.U32 R9, RZ, RZ, 0x40000040 ;  /* 0x40000040ff097424 */ /* 0x000fe200078e00ff */
[----:B------:R-:W-:Y:S02]  /*de20*/  R2UR UR22, R8 ;  /* 0x00000000081672ca */ /* 0x000fe400000e0000 */
[----:B------:R-:W-:Y:S02]  /*de30*/  R2UR UR20, R156 ;  /* 0x000000009c1472ca */ /* 0x000fe400000e0000 */
[----:B------:R-:W-:Y:S02]  /*de40*/  R2UR UR23, R9 ;  /* 0x00000000091772ca */ /* 0x000fe400000e0000 */
[----:B------:R-:W-:Y:S01]  /*de50*/  R2UR UR21, R157 ;  /* 0x000000009d1572ca */ /* 0x000fe200000e0000 */
[----:B------:R-:W-:Y:S02]  /*de60*/  WARPGROUP.DEPBAR.LE gsb0, 0x0 ;  /* 0x00008000000079c5 */ /* 0x000fe40000010000 */
[----:B------:R-:W-:Y:S01]  /*de70*/  WARPGROUP.ARRIVE ;  /* 0x00000000000079c5 */ /* 0x000fe20000000000 */
[----:B--2---:R-:W-:-:S02]  /*de80*/  R2UR UR16, R14 ;  /* 0x000000000e1072ca */ /* 0x004fc400000e0000 */
        /* <DEDUP_REMOVED lines=14> */
.L_x_14505:
[----:B------:R-:W-:Y:S01]  /*df70*/  SHF.L.U32 R8, R154, 0x1f, RZ ;  /* 0x0000001f9a087819 */ /* 0x000fe200000006ff */
[----:B------:R-:W-:-:S04]  /*df80*/  IMAD R9, R19, 0x8, R2 ;  /* 0x0000000813097824 */ /* 0x000fc800078e0202 */
[----:B------:R0:W1:Y:S01]  /*df90*/  SYNCS.PHASECHK.TRANS64.TRYWAIT P3, [R9+URZ+0x16850], R8 ;  /* 0x01685008090075a7 */ /* 0x000062000806017f */
[----:B------:R-:W-:Y:S05]  /*dfa0*/  @!P0 BRA `(.L_x_14506) ;  /* 0x0000000000048947 */ /* 0x000fea0003800000 */
[----:B------:R-:W-:Y:S01]  /*dfb0*/  BPT.TRAP 0x1 ;  /* 0x000000040000795c */ /* 0x000fe20000300000 */
.L_x_14506:
[----:B-1----:R-:W-:Y:S05]  /*dfc0*/  @P3 BRA `(.L_x_14504) ;  /* 0x0000000000083947 */ /* 0x002fea0003800000 */
[----:B------:R-:W1:Y:S02]  /*dfd0*/  SYNCS.PHASECHK.TRANS64.TRYWAIT P3, [R9+URZ+0x16850], R8 ;  /* 0x01685008090075a7 */ /* 0x000e64000806017f */
[----:B-1----:R-:W-:Y:S05]  /*dfe0*/  @!P3 BRA `(.L_x_14507) ;  /* 0x0000015400c0b947 */ /* 0x002fea0003800000 */
.L_x_14504:
        /* <DEDUP_REMOVED lines=9> */
[----:B------:R-:W-:Y:S02]  /*e080*/  IMAD.MOV.U32 R9, RZ, RZ, 0x40000040 ;  /* 0x40000040ff097424 */ /* 0x000fe400078e00ff */
[----:B------:R-:W-:-:S04]  /*e090*/  IMAD R8, R19, 0x400, R8 ;  /* 0x0000040013087824 */ /* 0x000fc800078e0208 */
[C---:B------:R-:W-:Y:S01]  /*e0a0*/  VIADD R14, R8.reuse, 0x80 ;  /* 0x00000080080e7836 */ /* 0x040fe20000000000 */
[----:B------:R-:W-:-:S13]  /*e0b0*/  R2UR UR14, R8 ;  /* 0x00000000080e72ca */ /* 0x000fda00000e0000 */
[----:B------:R-:W-:Y:S01]  /*e0c0*/  HGMMA.64x64x16.F32.BF16 R88, R148, gdesc[UR12].tnspB, R88, gsb0 ;  /* 0x40e0000c94587df0 */ /* 0x000fe20008001858 */
[----:B------:R-:W-:Y:S01]  /*e0d0*/  R2UR UR14, R14 ;  /* 0x000000000e0e72ca */ /* 0x000fe200000e0000 */
[----:B------:R-:W-:Y:S01]  /*e0e0*/  VIADD R14, R8, 0x100 ;  /* 0x00000100080e7836 */ /* 0x000fe20000000000 */
[----:B------:R-:W-:Y:S01]  /*e0f0*/  R2UR UR15, R15 ;  /* 0x000000000f0f72ca */ /* 0x000fe200000e0000 */
[----:B------:R-:W-:Y:S01]  /*e100*/  IMAD.MOV.U32 R15, RZ, RZ, 0x40000040 ;  /* 0x40000040ff0f7424 */ /* 0x000fe200078e00ff */
[----:B0-----:R-:W-:Y:S02]  /*e110*/  SHF.R.U32.HI R21, RZ, 0x7, R154 ;  /* 0x00000007ff157819 */ /* 0x001fe4000001169a */
[----:B------:R-:W-:Y:S01]  /*e120*/  ISETP.GE.U32.AND P3, PT, R154, 0x180, PT ;  /* 0x000001809a00780c */ /* 0x000fe20003f66070 */
[----:B------:R-:W-:Y:S02]  /*e130*/  WARPGROUP.DEPBAR.LE gsb0, 0x0 ;  /* 0x00008000000079c5 */ /* 0x000fe40000010000 */
        /* <DEDUP_REMOVED lines=47> */
.L_x_14508:
[----:B------:R-:W2:Y:S01]  /*e430*/  LDL R14, [R1+0x28] ;  /* 0x00002800010e7983 */ /* 0x000ea20000100800 */
[----:B------:R-:W1:Y:S03]  /*e440*/  @P1 LDC R15, c[0x0][0x44c] ;  /* 0x00011300ff0f1b82 */ /* 0x000e660000000800 */
[----:B0-----:R-:W2:Y:S04]  /*e450*/  LDL R8, [R1+0x34] ;  /* 0x0000340001087983 */ /* 0x001ea80000100800 */
[----:B------:R-:W3:Y:S01]  /*e460*/  LDL R126, [R1+0x8] ;  /* 0x00000800017e7983 */ /* 0x000ee20000100800 */
[----:B------:R-:W0:Y:S03]  /*e470*/  @P1 LDC R9, c[0x0][0x450] ;  /* 0x00011400ff091b82 */ /* 0x000e260000000800 */
[----:B------:R-:W3:Y:S01]  /*e480*/  LDL R125, [R1] ;  /* 0x00000000017d7983 */ /* 0x000ee20000100800 */
        /* <DEDUP_REMOVED lines=93> */
[----:B------:R-:W-:Y:S01]  /*ea60*/  IMAD R56, R5, 0x8, R2 ;  /* 0x0000000805387824 */ /* 0x000fe200078e0202 */
[----:B------:R-:W-:Y:S01]  /*ea70*/  IADD3 R121, -R155, 0x1, -R84 ;  /* 0x000000019b797810 */ /* 0x000fe20007ffe954 */
[----:B------:R-:W1:Y:S02]  /*ea80*/  MUFU.TANH R9, R9 ;  /* 0x0000000900097308 */ /* 0x000e640000002400 */
[----:B------:R-:W-:Y:S02]  /*ea90*/  VIADD R56, R56, 0x16840 ;  /* 0x0001684038387836 */ /* 0x000fe40000000000 */
[----:B------:R-:W-:Y:S01]  /*eaa0*/  IMAD.U32 R57, RZ, RZ, UR38 ;  /* 0x00000026ff397e24 */ /* 0x000fe2000f8e00ff */
[----:B---3--:R-:W-:-:S03]  /*eab0*/  IADD3 R121, -R125, R121, R126 ;  /* 0x000000797d797210 */ /* 0x008fc60007ffe17e */
[----:B------:R-:W2:Y:S01]  /*eac0*/  MUFU.TANH R14, R14 ;  /* 0x0000000e000e7308 */ /* 0x000ea20000002400 */
[----:B------:R-:W-:-:S07]  /*ead0*/  PRMT R56, R57, 0x654, R56 ;  /* 0x0000065439387816 */ /* 0x000fce0000000038 */
[----:B------:R-:W3:Y:S01]  /*eae0*/  MUFU.TANH R15, R15 ;  /* 0x0000000f000f7308 */ /* 0x000ee20000002400 */
[C---:B------:R-:W-:Y:S01]  /*eaf0*/  VIADD R122, R121.reuse, UR28 ;  /* 0x0000001c797a7c36 */ /* 0x040fe20008000000 */
        /* <DEDUP_REMOVED lines=36> */
[----:B------:R-:W1:Y:S08]  /*ed40*/  MUFU.TANH R80, R80 ;  /* 0x0000005000507308 */ /* 0x000e700000002400 */
[----:B------:R-:W1:Y:S01]  /*ed50*/  MUFU.TANH R82, R82 ;  /* 0x0000005200527308 */ /* 0x000e620000002400 */
[----:B------:R-:W-:-:S02]  /*ed60*/  VIADD R121, R121, UR31 ;  /* 0x0000001f79797c36 */ /* 0x000fc40008000000 */
[--C-:B0-----:R-:W-:Y:S02]  /*ed70*/  IMAD.IADD R120, R122, 0x1, R123.reuse ;  /* 0x000000017a787824 */ /* 0x101fe400078e027b */
[----:B------:R-:W-:Y:S01]  /*ed80*/  IMAD.IADD R87, R121, 0x1, R123 ;  /* 0x0000000179577824 */ /* 0x000fe200078e027b */
[----:B--234-:R-:W-:Y:S06]  /*ed90*/  @!P2 BRA `(.L_x_14509) ;  /* 0x000000000058a947 */ /* 0x01cfec0003800000 */
        /* <DEDUP_REMOVED lines=12> */
.L_x_14511:
[----:B------:R-:W-:-:S05]  /*ee60*/  IMAD.U32 R124, RZ, RZ, UR8 ;  /* 0x00000008ff7c7e24 */ /* 0x000fca000f8e00ff */
[----:B------:R-:W-:-:S13]  /*ee70*/  ISETP.NE.AND P3, PT, R124, 0x1, PT ;  /* 0x000000017c00780c */ /* 0x000fda0003f65270 */
[----:B------:R-:W0:Y:S02]  /*ee80*/  @P3 LDC.64 R56, c[0x0][0x9e8] ;  /* 0x00027a00ff383b82 */ /* 0x000e240000000a00 */
[----:B0-----:R-:W-:-:S05]  /*ee90*/  @P3 IMAD.HI.U32 R56, R123, R56, RZ ;  /* 0x000000387b383227 */ /* 0x001fca00078e00ff */
[----:B------:R-:W-:-:S07]  /*eea0*/  @P3 SHF.R.U32.HI R123, RZ, R57, R56 ;  /* 0x00000039ff7b3219 */ /* 0x000fce0000011638 */
.L_x_14512:
[----:B------:R-:W-:Y:S05]  /*eeb0*/  BSYNC B0 ;  /* 0x0000000000007941 */ /* 0x000fea0003800000 */
.L_x_14510:
[----:B------:R-:W-:-:S04]  /*eec0*/  IMAD R123, R123, R124, -R84 ;  /* 0x0000007c7b7b7224 */ /* 0x000fc800078e0a54 */
[----:B------:R-:W-:-:S05]  /*eed0*/  IMAD.IADD R123, R123, 0x1, -R155 ;  /* 0x000000017b7b7824 */ /* 0x000fca00078e0a9b */
[----:B------:R-:W-:Y:S02]  /*eee0*/  VIMNMX R87, R87, R123, !PT ;  /* 0x0000007b57577248 */ /* 0x000fe40007fe0100 */
[----:B------:R-:W-:-:S07]  /*eef0*/  VIADDMNMX R120, R123, R124, R120, PT ;  /* 0x0000007c7b787246 */ /* 0x000fce0003800178 */
.L_x_14509:
[----:B------:R-:W-:Y:S01]  /*ef00*/  ISETP.GT.AND P3, PT, R0, -0x1, PT ;  /* 0xffffffff0000780c */ /* 0x000fe20003f64270 */
[----:B------:R-:W0:Y:S03]  /*ef10*/  SHFL.IDX PT, R8, R8, 0x1, 0x1c1f ;  /* 0x003c1f0008087f89 */ /* 0x000e2600000e0000 */
[C---:B------:R-:W-:Y:S02]  /*ef20*/  ISETP.GT.AND P5, PT, R87.reuse, RZ, P3 ;  /* 0x000000ff5700720c */ /* 0x040fe40001fa4270 */
[----:B------:R-:W-:Y:S02]  /*ef30*/  ISETP.GT.AND P4, PT, R87, 0x1, P3 ;  /* 0x000000015700780c */ /* 0x000fe40001f84270 */
[C---:B------:R-:W-:Y:S02]  /*ef40*/  ISETP.LT.OR P5, PT, R120.reuse, 0x1, P5 ;  /* 0x000000017800780c */ /* 0x040fe40002fa1670 */
[----:B------:R-:W-:-:S02]  /*ef50*/  ISETP.LT.OR P4, PT, R120, 0x2, P4 ;  /* 0x000000027800780c */ /* 0x000fc40002781670 */
[----:B-1----:R-:W-:Y:S02]  /*ef60*/  FSEL R9, R9, -INF , !P5 ;  /* 0xff80000009097808 */ /* 0x002fe40006800000 */
[----:B------:R-:W-:Y:S02]  /*ef70*/  FSEL R14, R14, -INF , !P4 ;  /* 0xff8000000e0e7808 */ /* 0x000fe40006000000 */
[C---:B------:R-:W-:Y:S02]  /*ef80*/  ISETP.GT.AND P5, PT, R87.reuse, 0x8, P3 ;  /* 0x000000085700780c */ /* 0x040fe40001fa4270 */
[----:B------:R-:W-:Y:S02]  /*ef90*/  ISETP.GT.AND P4, PT, R87, 0x9, P3 ;  /* 0x000000095700780c */ /* 0x000fe40001f84270 */
[C---:B------:R-:W-:Y:S02]  /*efa0*/  ISETP.LT.OR P5, PT, R120.reuse, 0x9, P5 ;  /* 0x000000097800780c */ /* 0x040fe40002fa1670 */
[----:B------:R-:W-:-:S02]  /*efb0*/  ISETP.LT.OR P4, PT, R120, 0xa, P4 ;  /* 0x0000000a7800780c */ /* 0x000fc40002781670 */
[----:B------:R-:W-:Y:S01]  /*efc0*/  FSEL R24, R24, -INF , !P5 ;  /* 0xff80000018187808 */ /* 0x000fe20006800000 */
[--C-:B0-----:R-:W-:Y:S01]  /*efd0*/  IMAD.IADD R122, R122, 0x1, R8.reuse ;  /* 0x000000017a7a7824 */ /* 0x101fe200078e0208 */
        /* <DEDUP_REMOVED lines=99> */
.L_x_14515:
[----:B------:R-:W-:-:S05]  /*f610*/  IMAD.U32 R87, RZ, RZ, UR8 ;  /* 0x00000008ff577e24 */ /* 0x000fca000f8e00ff */
[----:B------:R-:W-:-:S13]  /*f620*/  ISETP.NE.AND P4, PT, R87, 0x1, PT ;  /* 0x000000015700780c */ /* 0x000fda0003f85270 */
[----:B------:R-:W0:Y:S02]  /*f630*/  @P4 LDC.64 R28, c[0x0][0x9e8] ;  /* 0x00027a00ff1c4b82 */ /* 0x000e240000000a00 */
[----:B0-----:R-:W-:-:S05]  /*f640*/  @P4 IMAD.HI.U32 R28, R8, R28, RZ ;  /* 0x0000001c081c4227 */ /* 0x001fca00078e00ff */
[----:B------:R-:W-:-:S07]  /*f650*/  @P4 SHF.R.U32.HI R8, RZ, R29, R28 ;  /* 0x0000001dff084219 */ /* 0x000fce000001161c */
.L_x_14516:
[----:B------:R-:W-:Y:S05]  /*f660*/  BSYNC B0 ;  /* 0x0000000000007941 */ /* 0x000fea0003800000 */
.L_x_14514:
[----:B------:R-:W-:-:S04]  /*f670*/  IMAD R8, R8, R87, -R84 ;  /* 0x0000005708087224 */ /* 0x000fc800078e0a54 */
[----:B------:R-:W-:-:S05]  /*f680*/  IMAD.IADD R8, R8, 0x1, -R155 ;  /* 0x0000000108087824 */ /* 0x000fca00078e0a9b */
[----:B------:R-:W-:Y:S02]  /*f690*/  VIADDMNMX R122, R8, R87, R122, PT ;  /* 0x00000057087a7246 */ /* 0x000fe4000380017a */
[----:B------:R-:W-:-:S07]  /*f6a0*/  VIMNMX R121, R121, R8, !PT ;  /* 0x0000000879797248 */ /* 0x000fce0007fe0100 */
.L_x_14513:
        /* <DEDUP_REMOVED lines=25> */
[----:B------:R-:W-:Y:S02]  /*f840*/  ISETP.GT.AND P5, PT, R121, 0x21, P3 ;  /* 0x000000217900780c */ /* 0x000fe40001fa4270 */
[----:B------:R-:W-:Y:S02]  /*f850*/  FMNMX.FTZ R8, R44, R29, !PT ;  /* 0x0000001d2c087209 */ /* 0x000fe40007810000 */
[----:B------:R-:W-:Y:S02]  /*f860*/  ISETP.LT.OR P5, PT, R122, 0x22, P5 ;  /* 0x000000227a00780c */ /* 0x000fe40002fa1670 */
[----:B------:R-:W-:Y:S02]  /*f870*/  FMNMX.FTZ R29, R45, R8, !PT ;  /* 0x000000082d1d7209 */ /* 0x000fe40007810000 */
[----:B------:R-:W-:Y:S02]  /*f880*/  FSEL R39, R39, -INF , !P5 ;  /* 0xff80000027277808 */ /* 0x000fe40006800000 */
[----:B------:R-:W-:-:S02]  /*f890*/  FMNMX.FTZ R8, R48, R29, !PT ;  /* 0x0000001d30087209 */ /* 0x000fc40007810000 */
[----:B------:R-:W-:Y:S02]  /*f8a0*/  ISETP.GT.AND P5, PT, R121, 0x29, P3 ;  /* 0x000000297900780c */ /* 0x000fe40001fa4270 */
[----:B------:R-:W-:Y:S02]  /*f8b0*/  FMNMX.FTZ R29, R49, R8, !PT ;  /* 0x00000008311d7209 */ /* 0x000fe40007810000 */
[----:B------:R-:W-:Y:S02]  /*f8c0*/  ISETP.LT.OR P5, PT, R122, 0x2a, P5 ;  /* 0x0000002a7a00780c */ /* 0x000fe40002fa1670 */
[----:B------:R-:W-:Y:S02]  /*f8d0*/  FMNMX.FTZ R8, R52, R29, !PT ;  /* 0x0000001d34087209 */ /* 0x000fe40007810000 */
[----:B------:R-:W-:Y:S02]  /*f8e0*/  FSEL R43, R43, -INF , !P5 ;  /* 0xff8000002b2b7808 */ /* 0x000fe40006800000 */
[----:B------:R-:W-:-:S02]  /*f8f0*/  ISETP.GT.AND P5, PT, R121, 0x31, P3 ;  /* 0x000000317900780c */ /* 0x000fc40001fa4270 */
[----:B------:R-:W-:Y:S02]  /*f900*/  FMNMX.FTZ R29, R53, R8, !PT ;  /* 0x00000008351d7209 */ /* 0x000fe40007810000 */
[----:B------:R-:W-:Y:S02]  /*f910*/  ISETP.LT.OR P5, PT, R122, 0x32, P5 ;  /* 0x000000327a00780c */ /* 0x000fe40002fa1670 */
[----:B------:R-:W-:Y:S02]  /*f920*/  FMNMX.FTZ R8, R58, R29, !PT ;  /* 0x0000001d3a087209 */ /* 0x000fe40007810000 */
[----:B------:R-:W-:Y:S02]  /*f930*/  FSEL R47, R47, -INF , !P5 ;  /* 0xff8000002f2f7808 */ /* 0x000fe40006800000 */
[----:B------:R-:W-:Y:S02]  /*f940*/  ISETP.GT.AND P5, PT, R121, 0x39, P3 ;  /* 0x000000397900780c */ /* 0x000fe40001fa4270 */
[----:B------:R-:W-:-:S02]  /*f950*/  FMNMX.FTZ R8, R59, R8, !PT ;  /* 0x000000083b087209 */ /* 0x000fc40007810000 */
[----:B------:R-:W-:Y:S02]  /*f960*/  ISETP.LT.OR P5, PT, R122, 0x3a, P5 ;  /* 0x0000003a7a00780c */ /* 0x000fe40002fa1670 */
[----:B------:R-:W-:Y:S02]  /*f970*/  FMNMX.FTZ R8, R62, R8, !PT ;  /* 0x000000083e087209 */ /* 0x000fe40007810000 */
[----:B------:R-:W-:Y:S02]  /*f980*/  FSEL R51, R51, -INF , !P5 ;  /* 0xff80000033337808 */ /* 0x000fe40006800000 */
[----:B------:R-:W-:Y:S02]  /*f990*/  ISETP.GT.AND P5, PT, R121, 0x41, P3 ;  /* 0x000000417900780c */ /* 0x000fe40001fa4270 */
[----:B------:R-:W-:Y:S02]  /*f9a0*/  FMNMX.FTZ R29, R63, R8, !PT ;  /* 0x000000083f1d7209 */ /* 0x000fe40007810000 */
[----:B------:R-:W-:-:S02]  /*f9b0*/  ISETP.LT.OR P5, PT, R122, 0x42, P5 ;  /* 0x000000427a00780c */ /* 0x000fc40002fa1670 */
[----:B------:R-:W-:Y:S02]  /*f9c0*/  FMNMX.FTZ R8, R66, R29, !PT ;  /* 0x0000001d42087209 */ /* 0x000fe40007810000 */
[----:B------:R-:W-:Y:S02]  /*f9d0*/  FSEL R55, R55, -INF , !P5 ;  /* 0xff80000037377808 */ /* 0x000fe40006800000 */
[----:B------:R-:W-:Y:S02]  /*f9e0*/  FMNMX.FTZ R29, R67, R8, !PT ;  /* 0x00000008431d7209 */ /* 0x000fe40007810000 */
[----:B------:R-:W-:Y:S02]  /*f9f0*/  ISETP.GT.AND P5, PT, R121, 0x49, P3 ;  /* 0x000000497900780c */ /* 0x000fe40001fa4270 */
[----:B------:R-:W-:Y:S02]  /*fa00*/  FMNMX.FTZ R8, R70, R29, !PT ;  /* 0x0000001d46087209 */ /* 0x000fe40007810000 */
[----:B------:R-:W-:-:S02]  /*fa10*/  ISETP.LT.OR P5, PT, R122, 0x4a, P5 ;  /* 0x0000004a7a00780c */ /* 0x000fc40002fa1670 */
[----:B------:R-:W-:Y:S02]  /*fa20*/  FMNMX.FTZ R29, R71, R8, !PT ;  /* 0x00000008471d7209 */ /* 0x000fe40007810000 */
[----:B------:R-:W-:Y:S02]  /*fa30*/  FSEL R61, R61, -INF , !P5 ;  /* 0xff8000003d3d7808 */ /* 0x000fe40006800000 */
[----:B------:R-:W-:Y:S02]  /*fa40*/  ISETP.GT.AND P5, PT, R121, 0x51, P3 ;  /* 0x000000517900780c */ /* 0x000fe40001fa4270 */
[----:B------:R-:W-:Y:S02]  /*fa50*/  FMNMX.FTZ R8, R74, R29, !PT ;  /* 0x0000001d4a087209 */ /* 0x000fe40007810000 */
[----:B------:R-:W-:Y:S02]  /*fa60*/  ISETP.LT.OR P5, PT, R122, 0x52, P5 ;  /* 0x000000527a00780c */ /* 0x000fe40002fa1670 */
[----:B------:R-:W-:-:S02]  /*fa70*/  FMNMX.FTZ R29, R75, R8, !PT ;  /* 0x000000084b1d7209 */ /* 0x000fc40007810000 */
[----:B------:R-:W-:Y:S02]  /*fa80*/  FSEL R65, R65, -INF , !P5 ;  /* 0xff80000041417808 */ /* 0x000fe40006800000 */
        /* <DEDUP_REMOVED lines=9> */
[----:B------:R-:W-:Y:S02]  /*fb20*/  ISETP.GT.AND P4, PT, R121, 0x8, P3 ;  /* 0x000000087900780c */ /* 0x000fe40001f84270 */
[----:B------:R-:W-:Y:S01]  /*fb30*/  FSEL R73, R73, -INF , !P5 ;  /* 0xff80000049497808 */ /* 0x000fe20006800000 */
[----:B------:R-:W0:Y:S01]  /*fb40*/  SHFL.BFLY PT, R29, R8, 0x2, 0x1f ;  /* 0x0c401f00081d7f89 */ /* 0x000e2200000e0000 */
[----:B------:R-:W-:-:S02]  /*fb50*/  ISETP.GT.AND P5, PT, R121, 0x69, P3 ;  /* 0x000000697900780c */ /* 0x000fc40001fa4270 */
[C---:B------:R-:W-:Y:S02]  /*fb60*/  ISETP.LT.OR P4, PT, R122.reuse, 0x9, P4 ;  /* 0x000000097a00780c */ /* 0x040fe40002781670 */
[----:B------:R-:W-:Y:S02]  /*fb70*/  ISETP.LT.OR P5, PT, R122, 0x6a, P5 ;  /* 0x0000006a7a00780c */ /* 0x000fe40002fa1670 */
[----:B------:R-:W-:Y:S02]  /*fb80*/  FSEL R26, R26, -INF , !P4 ;  /* 0xff8000001a1a7808 */ /* 0x000fe40006000000 */
[----:B------:R-:W-:Y:S02]  /*fb90*/  ISETP.GT.AND P4, PT, R121, 0x10, P3 ;  /* 0x000000107900780c */ /* 0x000fe40001f84270 */
[----:B------:R-:W-:Y:S02]  /*fba0*/  FSEL R77, R77, -INF , !P5 ;  /* 0xff8000004d4d7808 */ /* 0x000fe40006800000 */
[----:B------:R-:W-:-:S02]  /*fbb0*/  ISETP.GT.AND P5, PT, R121, RZ, P3 ;  /* 0x000000ff7900720c */ /* 0x000fc40001fa4270 */
[C---:B------:R-:W-:Y:S02]  /*fbc0*/  ISETP.LT.OR P4, PT, R122.reuse, 0x11, P4 ;  /* 0x000000117a00780c */ /* 0x040fe40002781670 */
[----:B------:R-:W-:Y:S02]  /*fbd0*/  ISETP.LT.OR P5, PT, R122, 0x1, P5 ;  /* 0x000000017a00780c */ /* 0x000fe40002fa1670 */
[----:B------:R-:W-:Y:S02]  /*fbe0*/  FSEL R30, R30, -INF , !P4 ;  /* 0xff8000001e1e7808 */ /* 0x000fe40006000000 */
[----:B------:R-:W-:Y:S02]  /*fbf0*/  ISETP.GT.AND P4, PT, R121, 0x18, P3 ;  /* 0x000000187900780c */ /* 0x000fe40001f84270 */
[----:B------:R-:W-:Y:S02]  /*fc00*/  FSEL R15, R15, -INF , !P5 ;  /* 0xff8000000f0f7808 */ /* 0x000fe40006800000 */
[----:B------:R-:W-:-:S02]  /*fc10*/  ISETP.LT.OR P4, PT, R122, 0x19, P4 ;  /* 0x000000197a00780c */ /* 0x000fc40002781670 */
[----:B------:R-:W-:Y:S02]  /*fc20*/  FMNMX.FTZ R84, R15, R12, !PT ;  /* 0x0000000c0f547209 */ /* 0x000fe40007810000 */
[----:B0-----:R-:W-:Y:S02]  /*fc30*/  FMNMX.FTZ R28, R8, R29, !PT ;  /* 0x0000001d081c7209 */ /* 0x001fe40007810000 */
[----:B------:R-:W-:Y:S02]  /*fc40*/  FSEL R34, R34, -INF , !P4 ;  /* 0xff80000022227808 */ /* 0x000fe40006000000 */
[----:B------:R-:W-:Y:S02]  /*fc50*/  FMNMX.FTZ R29, R21, R84, !PT ;  /* 0x00000054151d7209 */ /* 0x000fe40007810000 */
        /* <DEDUP_REMOVED lines=41> */
[----:B------:R-:W-:Y:S02]  /*fef0*/  FMNMX.FTZ R29, R61, R8, !PT ;  /* 0x000000083d1d7209 */ /* 0x000fe40007810000 */
[----:B------:R-:W-:Y:S02]  /*ff00*/  ISETP.GT.AND P4, PT, R121, 0x60, P3 ;  /* 0x000000607900780c */ /* 0x000fe40001f84270 */
[----:B------:R-:W-:-:S02]  /*ff10*/  FMNMX.FTZ R8, R64, R29, !PT ;  /* 0x0000001d40087209 */ /* 0x000fc40007810000 */
[----:B------:R-:W-:Y:S01]  /*ff20*/  ISETP.LT.OR P4, PT, R122, 0x61, P4 ;  /* 0x000000617a00780c */ /* 0x000fe20002781670 */
[----:B------:R-:W0:Y:S01]  /*ff30*/  SHFL.BFLY PT, R29, R28, 0x1, 0x1f ;  /* 0x0c201f001c1d7f89 */ /* 0x000e2200000e0000 */
        /* <DEDUP_REMOVED lines=12> */
[C---:B------:R-:W-:Y:S02]  /*10000*/  ISETP.GT.AND P4, PT, R121.reuse, 0x71, P3 ;  /* 0x000000717900780c */ /* 0x040fe40001f84270 */
[----:B------:R-:W-:Y:S02]  /*10010*/  FMNMX.FTZ R84, R76, R87, !PT ;  /* 0x000000574c547209 */ /* 0x000fe40007810000 */
[----:B0-----:R-:W-:Y:S02]  /*10020*/  FMNMX.FTZ R8, R28, R29, !PT ;  /* 0x0000001d1c087209 */ /* 0x001fe40007810000 */
[----:B------:R-:W-:Y:S02]  /*10030*/  ISETP.GT.AND P5, PT, R121, 0x78, P3 ;  /* 0x000000787900780c */ /* 0x000fe40001fa4270 */
[----:B------:R-:W-:Y:S01]  /*10040*/  ISETP.LT.OR P4, PT, R122, 0x72, P4 ;  /* 0x000000727a00780c */ /* 0x000fe20002781670 */
[----:B------:R-:W-:Y:S01]  /*10050*/  FMUL.FTZ R28, R8, UR30 ;  /* 0x0000001e081c7c20 */ /* 0x000fe20008410000 */
[----:B------:R-:W-:-:S02]  /*10060*/  FMNMX.FTZ R29, R77, R84, !PT ;  /* 0x000000544d1d7209 */ /* 0x000fc40007810000 */
[----:B------:R-:W-:Y:S02]  /*10070*/  ISETP.GT.AND P3, PT, R121, 0x79, P3 ;  /* 0x000000797900780c */ /* 0x000fe40001f64270 */
[----:B------:R-:W-:Y:S02]  /*10080*/  ISETP.LT.OR P5, PT, R122, 0x79, P5 ;  /* 0x000000797a00780c */ /* 0x000fe40002fa1670 */
[----:B------:R-:W-:Y:S02]  /*10090*/  FSEL R81, R81, -INF , !P4 ;  /* 0xff80000051517808 */ /* 0x000fe40006000000 */
[----:B------:R-:W-:Y:S02]  /*100a0*/  FMNMX.FTZ R84, R80, R29, !PT ;  /* 0x0000001d50547209 */ /* 0x000fe40007810000 */
[----:B------:R-:W-:Y:S02]  /*100b0*/  ISETP.LT.OR P3, PT, R122, 0x7a, P3 ;  /* 0x0000007a7a00780c */ /* 0x000fe40001f61670 */
[----:B------:R-:W-:-:S02]  /*100c0*/  FSEL R85, R85, -INF , !P5 ;  /* 0xff80000055557808 */ /* 0x000fc40006800000 */
[----:B------:R-:W-:Y:S02]  /*100d0*/  FMNMX.FTZ R84, R81, R84, !PT ;  /* 0x0000005451547209 */ /* 0x000fe40007810000 */
[----:B------:R-:W-:Y:S02]  /*100e0*/  FSETP.NEU.FTZ.AND P4, PT, R8, -INF , PT ;  /* 0xff8000000800780b */ /* 0x000fe40003f9d000 */
[----:B------:R-:W-:Y:S02]  /*100f0*/  FSEL R86, R86, -INF , !P3 ;  /* 0xff80000056567808 */ /* 0x000fe40005800000 */
[----:B------:R-:W-:Y:S02]  /*10100*/  FMNMX.FTZ R29, R85, R84, !PT ;  /* 0x00000054551d7209 */ /* 0x000fe40007810000 */
[----:B------:R-:W-:Y:S02]  /*10110*/  FSEL R28, R28, RZ, P4 ;  /* 0x000000ff1c1c7208 */ /* 0x000fe40002000000 */
[----:B------:R-:W-:-:S02]  /*10120*/  FMNMX.FTZ R29, R86, R29, !PT ;  /* 0x0000001d561d7209 */ /* 0x000fc40007810000 */
[----:B------:R-:W-:Y:S01]  /*10130*/  FSEL R84, R8, RZ, P4 ;  /* 0x000000ff08547208 */ /* 0x000fe20002000000 */
        /* <DEDUP_REMOVED lines=32> */
[----:B------:R0:W-:Y:S01]  /*10340*/  MUFU.EX2 R148, R9 ;  /* 0x0000000900947308 */ /* 0x0001e20000000800 */
[----:B------:R-:W0:Y:S01]  /*10350*/  SHFL.BFLY PT, R83, R29, 0x2, 0x1f ;  /* 0x0c401f001d537f89 */ /* 0x000e2200000e0000 */
[----:B------:R-:W-:-:S06]  /*10360*/  FADD.FTZ R13, -R84, R13 ;  /* 0x0000000d540d7221 */ /* 0x000fcc0000010100 */
        /* <DEDUP_REMOVED lines=15> */
[----:B------:R-:W-:Y:S01]  /*10460*/  FADD.FTZ R87, -R87, R12 ;  /* 0x0000000c57577221 */ /* 0x000fe20000010100 */
[----:B------:R-:W-:Y:S01]  /*10470*/  FMUL.FTZ R12, R13, UR30 ;  /* 0x0000001e0d0c7c20 */ /* 0x000fe20008410000 */
[--C-:B------:R-:W-:Y:S01]  /*10480*/  FFMA.FTZ R149, R15, UR30, -R120.reuse ;  /* 0x0000001e0f957c23 */ /* 0x100fe20008010878 */
[--C-:B------:R-:W-:Y:S01]  /*10490*/  FFMA.FTZ R84, R21, UR30, -R120.reuse ;  /* 0x0000001e15547c23 */ /* 0x100fe20008010878 */
[----:B------:R-:W-:Y:S01]  /*104a0*/  FMUL.FTZ R13, R87, UR30 ;  /* 0x0000001e570d7c20 */ /* 0x000fe20008410000 */
        /* <DEDUP_REMOVED lines=38> */
[----:B------:R-:W-:-:S04]  /*10710*/  FFMA.FTZ R31, R86, UR30, -R120 ;  /* 0x0000001e561f7c23 */ /* 0x000fc80008010878 */
        /* <DEDUP_REMOVED lines=114> */
.L_x_14517:
[----:B------:R-:W2:Y:S01]  /*10e40*/  LDL R47, [R1+0x1c] ;  /* 0x00001c00012f7983 */ /* 0x000ea20000100800 */
[----:B------:R-:W-:Y:S02]  /*10e50*/  IMAD R19, R19, 0x8, R2 ;  /* 0x0000000813137824 */ /* 0x000fe400078e0202 */
[-C--:B------:R-:W-:Y:S01]  /*10e60*/  FMUL.FTZ R88, R88, R12.reuse ;  /* 0x0000000c58587220 */ /* 0x080fe20000410000 */
[----:B------:R-:W-:Y:S02]  /*10e70*/  IMAD.U32 R50, RZ, RZ, UR38 ;  /* 0x00000026ff327e24 */ /* 0x000fe4000f8e00ff */
[-C--:B------:R-:W-:Y:S01]  /*10e80*/  FMUL.FTZ R89, R89, R12.reuse ;  /* 0x0000000c59597220 */ /* 0x080fe20000410000 */
        /* <DEDUP_REMOVED lines=69> */
[C---:B--2---:R-:W-:Y:S01]  /*112e0*/  ISETP.GT.AND P3, PT, R0.reuse, R47, PT ;  /* 0x0000002f0000720c */ /* 0x044fe20003f64270 */
[----:B------:R-:W-:-:S12]  /*112f0*/  VIADD R0, R0, 0xffffffff ;  /* 0xffffffff00007836 */ /* 0x000fd80000000000 */
[----:B------:R-:W-:Y:S05]  /*11300*/  @P3 BRA `(.L_x_14518) ;  /* 0xffffffc800103947 */ /* 0x000fea000383ffff */
[----:B------:R-:W-:Y:S02]  /*11310*/  IMAD.MOV.U32 R12, RZ, RZ, R9 ;  /* 0x000000ffff0c7224 */ /* 0x000fe400078e0009 */
[----:B------:R-:W-:Y:S02]  /*11320*/  IMAD.MOV.U32 R13, RZ, RZ, R8 ;  /* 0x000000ffff0d7224 */ /* 0x000fe400078e0008 */
[----:B------:R-:W-:Y:S02]  /*11330*/  IMAD.MOV.U32 R19, RZ, RZ, R5 ;  /* 0x000000ffff137224 */ /* 0x000fe400078e0005 */
[----:B------:R-:W-:-:S07]  /*11340*/  IMAD.MOV.U32 R154, RZ, RZ, R20 ;  /* 0x000000ffff9a7224 */ /* 0x000fce00078e0014 */
.L_x_14498:
[----:B------:R-:W2:Y:S01]  /*11350*/  LDL R21, [R1+0x28] ;  /* 0x0000280001157983 */ /* 0x000ea20000100800 */
[----:B------:R-:W0:Y:S01]  /*11360*/  LDC R5, c[0x0][0x448] ;  /* 0x00011200ff057b82 */ /* 0x000e220000000800 */
[----:B------:R-:W-:Y:S02]  /*11370*/  ULDC UR12, c[0x0][0x9dc] ;  /* 0x00027700000c7ab9 */ /* 0x000fe40000000800 */
[----:B------:R-:W3:Y:S04]  /*11380*/  LDL R15, [R1] ;  /* 0x00000000010f7983 */ /* 0x000ee80000100800 */
[----:B------:R-:W3:Y:S01]  /*11390*/  LDL R14, [R1+0x8] ;  /* 0x00000800010e7983 */ /* 0x000ee20000100800 */
[----:B------:R-:W1:Y:S01]  /*113a0*/  LDC R20, c[0x0][0x9e4] ;  /* 0x00027900ff147b82 */ /* 0x000e620000000800 */
[----:B0-----:R-:W-:-:S02]  /*113b0*/  ISETP.NE.AND P4, PT, R5, 0x1, PT ;  /* 0x000000010500780c */ /* 0x001fc40003f85270 */
[----:B-1----:R-:W-:-:S11]  /*113c0*/  ISETP.GE.AND P5, PT, R20, 0x1, PT ;  /* 0x000000011400780c */ /* 0x002fd60003fa6270 */
[----:B------:R-:W0:Y:S08]  /*113d0*/  @P4 LDC R8, c[0x0][0x44c] ;  /* 0x00011300ff084b82 */ /* 0x000e300000000800 */
[----:B------:R-:W1:Y:S01]  /*113e0*/  @P4 LDC R9, c[0x0][0x450] ;  /* 0x00011400ff094b82 */ /* 0x000e620000000800 */
[----:B--2---:R-:W-:-:S04]  /*113f0*/  VIADD R5, R21, 0xbf ;  /* 0x000000bf15057836 */ /* 0x004fc80000000000 */
[----:B0-----:R-:W-:Y:S01]  /*11400*/  @P4 IMAD.HI.U32 R8, R5, R8, RZ ;  /* 0x0000000805084227 */ /* 0x001fe200078e00ff */
[----:B---3--:R-:W-:-:S04]  /*11410*/  IADD3 R14, R14, 0x1, -R15 ;  /* 0x000000010e0e7810 */ /* 0x008fc80007ffe80f */
        /* <DEDUP_REMOVED lines=14> */
.L_x_14521:
[----:B------:R-:W-:-:S13]  /*11500*/  ISETP.NE.AND P1, PT, R20, 0x1, PT ;  /* 0x000000011400780c */ /* 0x000fda0003f25270 */
[----:B------:R-:W0:Y:S02]  /*11510*/  @P1 LDC.64 R8, c[0x0][0x9e8] ;  /* 0x00027a00ff081b82 */ /* 0x000e240000000a00 */
[----:B0-----:R-:W-:-:S05]  /*11520*/  @P1 IMAD.HI.U32 R8, R5, R8, RZ ;  /* 0x0000000805081227 */ /* 0x001fca00078e00ff */
[----:B------:R-:W-:-:S07]  /*11530*/  @P1 SHF.R.U32.HI R5, RZ, R9, R8 ;  /* 0x00000009ff051219 */ /* 0x000fce0000011608 */
.L_x_14522:
[----:B------:R-:W-:Y:S05]  /*11540*/  BSYNC B0 ;  /* 0x0000000000007941 */ /* 0x000fea0003800000 */
.L_x_14520:
[----:B------:R-:W-:-:S05]  /*11550*/  IMAD R5, R5, R20, RZ ;  /* 0x0000001405057224 */ /* 0x000fca00078e02ff */
[----:B------:R-:W-:-:S07]  /*11560*/  VIMNMX R14, R14, R5, !PT ;  /* 0x000000050e0e7248 */ /* 0x000fce0007fe0100 */
.L_x_14519:
        /* <DEDUP_REMOVED lines=8> */
[----:B0-----:R-:W-:Y:S05]  /*115f0*/  @!P1 BRA `(.L_x_14523) ;  /* 0x0000002400ec9947 */ /* 0x001fea0003800000 */
[----:B------:R-:W-:Y:S02]  /*11600*/  IMAD.MOV.U32 R5, RZ, RZ, R12 ;  /* 0x000000ffff057224 */ /* 0x000fe400078e000c */
[----:B------:R-:W-:Y:S02]  /*11610*/  IMAD.MOV.U32 R14, RZ, RZ, R13 ;  /* 0x000000ffff0e7224 */ /* 0x000fe400078e000d */
[----:B------:R-:W-:Y:S02]  /*11620*/  IMAD.MOV.U32 R8, RZ, RZ, R154 ;  /* 0x000000ffff087224 */ /* 0x000fe400078e009a */
[----:B------:R-:W-:-:S07]  /*11630*/  IMAD.MOV.U32 R15, RZ, RZ, R19 ;  /* 0x000000ffff0f7224 */ /* 0x000fce00078e0013 */
.L_x_14535:
        /* <DEDUP_REMOVED lines=9> */
.L_x_14525:
        /* <DEDUP_REMOVED lines=8> */
.L_x_14526:
[----:B------:R-:W-:Y:S04]  /*11750*/  BSSY B0, `(.L_x_14524) ;  /* 0x0000004000007945 */ /* 0x000fe80003800000 */
[----:B-1----:R-:W-:Y:S05]  /*11760*/  @P2 BRA `(.L_x_14527) ;  /* 0x0000000000082947 */ /* 0x002fea0003800000 */
[----:B------:R-:W1:Y:S02]  /*11770*/  SYNCS.PHASECHK.TRANS64.TRYWAIT P2, [R9+URZ+0x16830], R12 ;  /* 0x0168300c090075a7 */ /* 0x000e64000804017f */
[----:B-1----:R-:W-:Y:S05]  /*11780*/  @!P2 BRA `(.L_x_14528) ;  /* 0x0000011c00eca947 */ /* 0x002fea0003800000 */
.L_x_14527:
[----:B------:R-:W-:Y:S05]  /*11790*/  BSYNC B0 ;  /* 0x0000000000007941 */ /* 0x000fea0003800000 */
.L_x_14524:
[----:B01----:R-:W2:Y:S01]  /*117a0*/  LDL R12, [R1+0x30] ;  /* 0x00003000010c7983 */ /* 0x003ea20000100800 */
[----:B------:R-:W-:Y:S01]  /*117b0*/  VIADD R19, R15, 0x1 ;  /* 0x000000010f137836 */ /* 0x000fe20000000000 */
[----:B------:R-:W0:Y:S04]  /*117c0*/  S2R R9, SR_TID.X ;  /* 0x0000000000097919 */ /* 0x000e280000002100 */
[----:B------:R-:W-:-:S04]  /*117d0*/  ISETP.NE.AND P2, PT, R19, 0x2, PT ;  /* 0x000000021300780c */ /* 0x000fc80003f45270 */
[----:B------:R-:W-:Y:S01]  /*117e0*/  SEL R19, R19, RZ, P2 ;  /* 0x000000ff13137207 */ /* 0x000fe20001000000 */
[----:B------:R-:W-:Y:S01]  /*117f0*/  IMAD.MOV.U32 R21, RZ, RZ, 0x40000040 ;  /* 0x40000040ff157424 */ /* 0x000fe200078e00ff */
[----:B------:R-:W-:Y:S05]  /*11800*/  WARPSYNC.ALL ;  /* 0x0000000000007948 */ /* 0x000fea0003800000 */
[----:B------:R-:W-:Y:S02]  /*11810*/  R2UR UR19, R21 ;  /* 0x00000000151372ca */ /* 0x000fe400000e0000 */
[----:B0-----:R-:W-:-:S05]  /*11820*/  SHF.R.U32.HI R9, RZ, 0x7, R9 ;  /* 0x00000007ff097819 */ /* 0x001fca0000011609 */
[----:B------:R-:W-:Y:S02]  /*11830*/  VIADD R9, R9, 0x8 ;  /* 0x0000000809097836 */ /* 0x000fe40000000000 */
[----:B------:R-:W-:Y:S01]  /*11840*/  IMAD.MOV.U32 R25, RZ, RZ, 0x40000040 ;  /* 0x40000040ff197424 */ /* 0x000fe200078e00ff */
[----:B------:R-:W-:Y:S02]  /*11850*/  R2UR UR12, R6 ;  /* 0x00000000060c72ca */ /* 0x000fe400000e0000 */
[----:B------:R-:W-:Y:S02]  /*11860*/  R2UR UR13, R7 ;  /* 0x00000000070d72ca */ /* 0x000fe400000e0000 */
[C---:B------:R-:W-:Y:S02]  /*11870*/  R2UR UR15, R25.reuse ;  /* 0x00000000190f72ca */ /* 0x040fe400000e0000 */
[----:B------:R-:W-:Y:S01]  /*11880*/  R2UR UR27, R25 ;  /* 0x00000000191b72ca */ /* 0x000fe200000e0000 */
        /* <DEDUP_REMOVED lines=33> */
.L_x_14530:
[----:B------:R-:W-:Y:S01]  /*11aa0*/  SHF.L.U32 R8, R8, 0x1f, RZ ;  /* 0x0000001f08087819 */ /* 0x000fe200000006ff */
[----:B------:R-:W-:-:S04]  /*11ab0*/  IMAD R9, R15, 0x8, R2 ;  /* 0x000000080f097824 */ /* 0x000fc800078e0202 */
[----:B------:R0:W1:Y:S01]  /*11ac0*/  SYNCS.PHASECHK.TRANS64.TRYWAIT P1, [R9+URZ+0x16850], R8 ;  /* 0x01685008090075a7 */ /* 0x000062000802017f */
[----:B------:R-:W-:Y:S05]  /*11ad0*/  @!P0 BRA `(.L_x_14531) ;  /* 0x0000000000048947 */ /* 0x000fea0003800000 */
[----:B------:R-:W-:Y:S01]  /*11ae0*/  BPT.TRAP 0x1 ;  /* 0x000000040000795c */ /* 0x000fe20000300000 */
.L_x_14531:
[----:B-1----:R-:W-:Y:S05]  /*11af0*/  @P1 BRA `(.L_x_14529) ;  /* 0x0000000000081947 */ /* 0x002fea0003800000 */
[----:B------:R-:W1:Y:S02]  /*11b00*/  SYNCS.PHASECHK.TRANS64.TRYWAIT P1, [R9+URZ+0x16850], R8 ;  /* 0x01685008090075a7 */ /* 0x000e64000802017f */
[----:B-1----:R-:W-:Y:S05]  /*11b10*/  @!P1 BRA `(.L_x_14532) ;  /* 0x0000011c001c9947 */ /* 0x002fea0003800000 */
.L_x_14529:
        /* <DEDUP_REMOVED lines=68> */
.L_x_14533:
[----:B0-----:R-:W-:Y:S01]  /*11f60*/  FMUL.FTZ R8, R24, UR11 ;  /* 0x0000000b18087c20 */ /* 0x001fe20008410000 */
[----:B------:R-:W-:Y:S01]  /*11f70*/  FMUL.FTZ R9, R25, UR11 ;  /* 0x0000000b19097c20 */ /* 0x000fe20008410000 */
[----:B------:R-:W-:Y:S01]  /*11f80*/  FMUL.FTZ R21, R28, UR11 ;  /* 0x0000000b1c157c20 */ /* 0x000fe20008410000 */
[----:B------:R-:W-:Y:S02]  /*11f90*/  IMAD R12, R19, 0x8, R2 ;  /* 0x00000008130c7824 */ /* 0x000fe400078e0202 */
        /* <DEDUP_REMOVED lines=70> */
[----:B------:R-:W-:-:S04]  /*12400*/  UMOV UR30, UR4 ;  /* 0x00000004001e7c82 */ /* 0x000fc80008000000 */
        /* <DEDUP_REMOVED lines=97> */
[----:B0-----:R-:W-:-:S05]  /*12a20*/  FMNMX.FTZ R12, R76, R81, !PT ;  /* 0x000000514c0c7209 */ /* 0x001fca0007810000 */
[----:B------:R-:W0:Y:S02]  /*12a30*/  SHFL.BFLY PT, R13, R12, 0x2, 0x1f ;  /* 0x0c401f000c0d7f89 */ /* 0x000e2400000e0000 */
[----:B------:R-:W3:Y:S01]  /*12a40*/  MUFU.TANH R65, R65 ;  /* 0x0000004100417308 */ /* 0x000ee20000002400 */
[----:B-1----:R-:W-:Y:S01]  /*12a50*/  FMNMX.FTZ R81, R61, R80, !PT ;  /* 0x000000503d517209 */ /* 0x002fe20007810000 */
[----:B------:R-:W-:-:S06]  /*12a60*/  FMUL.FTZ R80, R83, UR11 ;  /* 0x0000000b53507c20 */ /* 0x000fcc0008410000 */
[----:B------:R-:W1:Y:S01]  /*12a70*/  MUFU.TANH R66, R66 ;  /* 0x0000004200427308 */ /* 0x000e620000002400 */
[----:B--2---:R-:W-:-:S07]  /*12a80*/  FMNMX.FTZ R82, R62, R81, !PT ;  /* 0x000000513e527209 */ /* 0x004fce0007810000 */
[----:B------:R-:W2:Y:S01]  /*12a90*/  MUFU.TANH R69, R69 ;  /* 0x0000004500457308 */ /* 0x000ea20000002400 */
[----:B---3--:R-:W-:Y:S02]  /*12aa0*/  FMNMX.FTZ R81, R65, R82, !PT ;  /* 0x0000005241517209 */ /* 0x008fe40007810000 */
[----:B0-----:R-:W-:-:S05]  /*12ab0*/  FMNMX.FTZ R12, R12, R13, !PT ;  /* 0x0000000d0c0c7209 */ /* 0x001fca0007810000 */
[----:B------:R-:W0:Y:S01]  /*12ac0*/  MUFU.TANH R75, R75 ;  /* 0x0000004b004b7308 */ /* 0x000e220000002400 */
[----:B-1----:R-:W-:Y:S01]  /*12ad0*/  FMNMX.FTZ R82, R66, R81, !PT ;  /* 0x0000005142527209 */ /* 0x002fe20007810000 */
[----:B------:R-:W-:Y:S01]  /*12ae0*/  FMUL.FTZ R81, R86, UR11 ;  /* 0x0000000b56517c20 */ /* 0x000fe20008410000 */
[----:B------:R-:W1:Y:S05]  /*12af0*/  SHFL.BFLY PT, R13, R12, 0x1, 0x1f ;  /* 0x0c201f000c0d7f89 */ /* 0x000e6a00000e0000 */
[----:B------:R-:W3:Y:S01]  /*12b00*/  MUFU.TANH R77, R77 ;  /* 0x0000004d004d7308 */ /* 0x000ee20000002400 */
[----:B--2---:R-:W-:-:S07]  /*12b10*/  FMNMX.FTZ R82, R69, R82, !PT ;  /* 0x0000005245527209 */ /* 0x004fce0007810000 */
[----:B------:R-:W2:Y:S01]  /*12b20*/  MUFU.TANH R78, R78 ;  /* 0x0000004e004e7308 */ /* 0x000ea20000002400 */
[----:B0-----:R-:W-:Y:S01]  /*12b30*/  FMNMX.FTZ R84, R75, R82, !PT ;  /* 0x000000524b547209 */ /* 0x001fe20007810000 */
[----:B------:R-:W-:-:S06]  /*12b40*/  FMUL.FTZ R82, R87, UR11 ;  /* 0x0000000b57527c20 */ /* 0x000fcc0008410000 */
[----:B------:R-:W0:Y:S01]  /*12b50*/  MUFU.TANH R79, R79 ;  /* 0x0000004f004f7308 */ /* 0x000e220000002400 */
[----:B---3--:R-:W-:Y:S02]  /*12b60*/  FMNMX.FTZ R83, R77, R84, !PT ;  /* 0x000000544d537209 */ /* 0x008fe40007810000 */
[----:B-1----:R-:W-:-:S05]  /*12b70*/  FMNMX.FTZ R13, R12, R13, !PT ;  /* 0x0000000d0c0d7209 */ /* 0x002fca0007810000 */
[----:B------:R-:W1:Y:S01]  /*12b80*/  MUFU.TANH R80, R80 ;  /* 0x0000005000507308 */ /* 0x000e620000002400 */
[----:B--2---:R-:W-:Y:S01]  /*12b90*/  FMNMX.FTZ R84, R78, R83, !PT ;  /* 0x000000534e547209 */ /* 0x004fe20007810000 */
[----:B------:R-:W-:-:S04]  /*12ba0*/  FADD.FTZ R14, -R13, R14 ;  /* 0x0000000e0d0e7221 */ /* 0x000fc80000010100 */
[----:B------:R-:W-:Y:S02]  /*12bb0*/  FMUL.FTZ R14, R14, UR30 ;  /* 0x0000001e0e0e7c20 */ /* 0x000fe40008410000 */
[----:B------:R-:W2:Y:S01]  /*12bc0*/  MUFU.TANH R81, R81 ;  /* 0x0000005100517308 */ /* 0x000ea20000002400 */
[----:B0-----:R-:W-:-:S07]  /*12bd0*/  FMNMX.FTZ R83, R79, R84, !PT ;  /* 0x000000544f537209 */ /* 0x001fce0007810000 */
[----:B------:R-:W0:Y:S01]  /*12be0*/  MUFU.TANH R82, R82 ;  /* 0x0000005200527308 */ /* 0x000e220000002400 */
[----:B-1----:R-:W-:-:S07]  /*12bf0*/  FMNMX.FTZ R84, R80, R83, !PT ;  /* 0x0000005350547209 */ /* 0x002fce0007810000 */
[----:B------:R-:W-:Y:S01]  /*12c00*/  MUFU.EX2 R14, R14 ;  /* 0x0000000e000e7308 */ /* 0x000fe20000000800 */
[----:B--2---:R-:W-:-:S04]  /*12c10*/  FMNMX.FTZ R83, R81, R84, !PT ;  /* 0x0000005451537209 */ /* 0x004fc80007810000 */
[----:B0-----:R-:W-:-:S05]  /*12c20*/  FMNMX.FTZ R83, R82, R83, !PT ;  /* 0x0000005352537209 */ /* 0x001fca0007810000 */
[----:B------:R-:W0:Y:S02]  /*12c30*/  SHFL.BFLY PT, R84, R83, 0x2, 0x1f ;  /* 0x0c401f0053547f89 */ /* 0x000e2400000e0000 */
[----:B0-----:R-:W-:Y:S01]  /*12c40*/  FMNMX.FTZ R84, R83, R84, !PT ;  /* 0x0000005453547209 */ /* 0x001fe20007810000 */
[----:B------:R-:W-:-:S04]  /*12c50*/  FMUL.FTZ R83, R13, UR30 ;  /* 0x0000001e0d537c20 */ /* 0x000fc80008410000 */
[----:B------:R-:W0:Y:S01]  /*12c60*/  SHFL.BFLY PT, R85, R84, 0x1, 0x1f ;  /* 0x0c201f0054557f89 */ /* 0x000e2200000e0000 */
        /* <DEDUP_REMOVED lines=23> */
[----:B0-----:R-:W-:Y:S01]  /*12de0*/  FMNMX.FTZ R12, R84, R85, !PT ;  /* 0x00000055540c7209 */ /* 0x001fe20007810000 */
[--C-:B------:R-:W-:Y:S01]  /*12df0*/  FFMA.FTZ R85, R32, UR30, -R83.reuse ;  /* 0x0000001e20557c23 */ /* 0x100fe20008010853 */
[--C-:B------:R-:W-:Y:S01]  /*12e00*/  FFMA.FTZ R32, R48, UR30, -R83.reuse ;  /* 0x0000001e30207c23 */ /* 0x100fe20008010853 */
[--C-:B------:R-:W-:Y:S01]  /*12e10*/  FFMA.FTZ R84, R36, UR30, -R83.reuse ;  /* 0x0000001e24547c23 */ /* 0x100fe20008010853 */
[----:B------:R-:W-:Y:S01]  /*12e20*/  FFMA.FTZ R36, R40, UR30, -R83 ;  /* 0x0000001e28247c23 */ /* 0x000fe20008010853 */
[C---:B------:R-:W-:Y:S01]  /*12e30*/  FADD.FTZ R5, -R12.reuse, R5 ;  /* 0x000000050c057221 */ /* 0x040fe20000010100 */
[----:B------:R-:W-:Y:S01]  /*12e40*/  FMUL.FTZ R48, R12, UR30 ;  /* 0x0000001e0c307c20 */ /* 0x000fe20008410000 */
[----:B------:R-:W-:Y:S01]  /*12e50*/  MUFU.EX2 R87, R87 ;  /* 0x0000005700577308 */ /* 0x000fe20000000800 */
[----:B-1----:R-:W-:Y:S01]  /*12e60*/  FFMA.FTZ R4, R14, R4, R148 ;  /* 0x000000040e047223 */ /* 0x002fe20000010094 */
        /* <DEDUP_REMOVED lines=9> */
[----:B------:R-:W-:Y:S01]  /*12f00*/  FFMA.FTZ R139, R49, UR30, -R48 ;  /* 0x0000001e318b7c23 */ /* 0x000fe20008010830 */
[----:B--2---:R-:W-:Y:S01]  /*12f10*/  FADD.FTZ R49, R121, R4 ;  /* 0x0000000479317221 */ /* 0x004fe20000010000 */
        /* <DEDUP_REMOVED lines=28> */
[----:B-1----:R-:W-:Y:S01]  /*130e0*/  FADD.FTZ R4, R44, R3 ;  /* 0x000000032c047221 */ /* 0x002fe20000010000 */
[----:B------:R-:W-:Y:S01]  /*130f0*/  FFMA.FTZ R33, R82, UR30, -R48 ;  /* 0x0000001e52217c23 */ /* 0x000fe20008010830 */
[----:B------:R-:W-:Y:S01]  /*13100*/  FADD.FTZ R48, R150, R49 ;  /* 0x0000003196307221 */ /* 0x000fe20000010000 */
[--C-:B------:R-:W-:Y:S01]  /*13110*/  FFMA.FTZ R124, R67, UR30, -R83.reuse ;  /* 0x0000001e437c7c23 */ /* 0x100fe20008010853 */
[--C-:B------:R-:W-:Y:S01]  /*13120*/  FFMA.FTZ R21, R68, UR30, -R83.reuse ;  /* 0x0000001e44157c23 */ /* 0x100fe20008010853 */
[--C-:B------:R-:W-:Y:S01]  /*13130*/  FFMA.FTZ R126, R70, UR30, -R83.reuse ;  /* 0x0000001e467e7c23 */ /* 0x100fe20008010853 */
[----:B------:R-:W-:Y:S01]  /*13140*/  FADD.FTZ R3, R87, R48 ;  /* 0x0000003057037221 */ /* 0x000fe20000010000 */
[----:B------:R-:W1:Y:S01]  /*13150*/  MUFU.EX2 R144, R144 ;  /* 0x0000009000907308 */ /* 0x000e620000000800 */
[----:B--2---:R-:W-:Y:S01]  /*13160*/  FADD.FTZ R4, R151, R4 ;  /* 0x0000000497047221 */ /* 0x004fe20000010000 */
[--C-:B------:R-:W-:Y:S01]  /*13170*/  FFMA.FTZ R9, R71, UR30, -R83.reuse ;  /* 0x0000001e47097c23 */ /* 0x100fe20008010853 */
[--C-:B------:R-:W-:Y:S01]  /*13180*/  FFMA.FTZ R120, R72, UR30, -R83.reuse ;  /* 0x0000001e48787c23 */ /* 0x100fe20008010853 */
[--C-:B------:R-:W-:Y:S01]  /*13190*/  FFMA.FTZ R8, R73, UR30, -R83.reuse ;  /* 0x0000001e49087c23 */ /* 0x100fe20008010853 */
[--C-:B------:R-:W-:Y:S01]  /*131a0*/  FFMA.FTZ R122, R74, UR30, -R83.reuse ;  /* 0x0000001e4a7a7c23 */ /* 0x100fe20008010853 */
[----:B------:R-:W-:-:S02]  /*131b0*/  FFMA.FTZ R39, R76, UR30, -R83 ;  /* 0x0000001e4c277c23 */ /* 0x000fc40008010853 */
        /* <DEDUP_REMOVED lines=114> */
.L_x_14534:
[----:B------:R-:W2:Y:S01]  /*138e0*/  LDL R49, [R1+0x1c] ;  /* 0x00001c0001317983 */ /* 0x000ea20000100800 */
[----:B------:R-:W-:Y:S01]  /*138f0*/  LEA R15, R15, R2, 0x3 ;  /* 0x000000020f0f7211 */ /* 0x000fe200078e18ff */
[----:B------:R-:W-:Y:S01]  /*13900*/  IMAD.U32 R48, RZ, RZ, UR38 ;  /* 0x00000026ff307e24 */ /* 0x000fe2000f8e00ff */
[----:B------:R-:W-:Y:S01]  /*13910*/  F2FP.BF16.F32.PACK_AB R148, R121, R148 ;  /* 0x000000947994723e */ /* 0x000fe200000010ff */
[----:B------:R-:W-:Y:S01]  /*13920*/  FMUL.FTZ R88, R88, R14 ;  /* 0x0000000e58587220 */ /* 0x000fe20000410000 */
        /* <DEDUP_REMOVED lines=69> */
[C---:B--2---:R-:W-:Y:S01]  /*13d80*/  ISETP.GT.AND P1, PT, R0.reuse, R49, PT ;  /* 0x000000310000720c */ /* 0x044fe20003f24270 */
[----:B------:R-:W-:-:S12]  /*13d90*/  VIADD R0, R0, 0xffffffff ;  /* 0xffffffff00007836 */ /* 0x000fd80000000000 */
[----:B------:R-:W-:Y:S05]  /*13da0*/  @P1 BRA `(.L_x_14535) ;  /* 0xffffffd800241947 */ /* 0x000fea000383ffff */
.L_x_14523:
[----:B------:R-:W2:Y:S02]  /*13db0*/  LDL R5, [R1+0x3c] ;  /* 0x00003c0001057983 */ /* 0x000ea40000100800 */
[----:B--2---:R-:W-:-:S13]  /*13dc0*/  ISETP.GE.AND P1, PT, R0, R5, PT ;  /* 0x000000050000720c */ /* 0x004fda0003f26270 */
[----:B------:R-:W-:Y:S05]  /*13dd0*/  @!P1 BRA `(.L_x_14536) ;  /* 0x0000003800109947 */ /* 0x000fea0003800000 */
[----:B------:R-:W-:Y:S02]  /*13de0*/  IMAD.MOV.U32 R5, RZ, RZ, R12 ;  /* 0x000000ffff057224 */ /* 0x000fe400078e000c */
[----:B------:R-:W-:Y:S02]  /*13df0*/  IMAD.MOV.U32 R14, RZ, RZ, R13 ;  /* 0x000000ffff0e7224 */ /* 0x000fe400078e000d */
[----:B------:R-:W-:Y:S02]  /*13e00*/  IMAD.MOV.U32 R8, RZ, RZ, R154 ;  /* 0x000000ffff087224 */ /* 0x000fe400078e009a */
[----:B------:R-:W-:-:S07]  /*13e10*/  IMAD.MOV.U32 R15, RZ, RZ, R19 ;  /* 0x000000ffff0f7224 */ /* 0x000fce00078e0013 */
.L_x_14556:
        /* <DEDUP_REMOVED lines=9> */
.L_x_14538:
        /* <DEDUP_REMOVED lines=8> */
.L_x_14539:
[----:B------:R-:W-:Y:S04]  /*13f30*/  BSSY B0, `(.L_x_14537) ;  /* 0x0000004000007945 */ /* 0x000fe80003800000 */
[----:B-1----:R-:W-:Y:S05]  /*13f40*/  @P2 BRA `(.L_x_14540) ;  /* 0x0000000000082947 */ /* 0x002fea0003800000 */
[----:B------:R-:W1:Y:S02]  /*13f50*/  SYNCS.PHASECHK.TRANS64.TRYWAIT P2, [R9+URZ+0x16830], R12 ;  /* 0x0168300c090075a7 */ /* 0x000e64000804017f */
[----:B-1----:R-:W-:Y:S05]  /*13f60*/  @!P2 BRA `(.L_x_14541) ;  /* 0x000000f8001ca947 */ /* 0x002fea0003800000 */
.L_x_14540:
[----:B------:R-:W-:Y:S05]  /*13f70*/  BSYNC B0 ;  /* 0x0000000000007941 */ /* 0x000fea0003800000 */
.L_x_14537:
        /* <DEDUP_REMOVED lines=48> */
.L_x_14543:
[----:B------:R-:W-:Y:S01]  /*14280*/  SHF.L.U32 R8, R8, 0x1f, RZ ;  /* 0x0000001f08087819 */ /* 0x000fe200000006ff */
[----:B------:R-:W-:-:S04]  /*14290*/  IMAD R9, R15, 0x8, R2 ;  /* 0x000000080f097824 */ /* 0x000fc800078e0202 */
[----:B------:R0:W1:Y:S01]  /*142a0*/  SYNCS.PHASECHK.TRANS64.TRYWAIT P1, [R9+URZ+0x16850], R8 ;  /* 0x01685008090075a7 */ /* 0x000062000802017f */
[----:B------:R-:W-:Y:S05]  /*142b0*/  @!P0 BRA `(.L_x_14544) ;  /* 0x0000000000048947 */ /* 0x000fea0003800000 */
[----:B------:R-:W-:Y:S01]  /*142c0*/  BPT.TRAP 0x1 ;  /* 0x000000040000795c */ /* 0x000fe20000300000 */
.L_x_14544:
[----:B-1----:R-:W-:Y:S05]  /*142d0*/  @P1 BRA `(.L_x_14542) ;  /* 0x0000000000081947 */ /* 0x002fea0003800000 */
[----:B------:R-:W1:Y:S02]  /*142e0*/  SYNCS.PHASECHK.TRANS64.TRYWAIT P1, [R9+URZ+0x16850], R8 ;  /* 0x01685008090075a7 */ /* 0x000e64000802017f */
[----:B-1----:R-:W-:Y:S05]  /*142f0*/  @!P1 BRA `(.L_x_14545) ;  /* 0x000000f4004c9947 */ /* 0x002fea0003800000 */
.L_x_14542:
        /* <DEDUP_REMOVED lines=68> */
.L_x_14546:
        /* <DEDUP_REMOVED lines=17> */
[----:B------:R-:W-:Y:S01]  /*14850*/  FMUL.FTZ R44, R50, UR10 ;  /* 0x0000000a322c7c20 */ /* 0x000fe20008410000 */
[----:B------:R-:W-:Y:S01]  /*14860*/  FMUL.FTZ R50, R55, UR10 ;  /* 0x0000000a37327c20 */ /* 0x000fe20008410000 */
[----:B------:R-:W-:Y:S02]  /*14870*/  VIADD R54, R54, 0x16840 ;  /* 0x0001684036367836 */ /* 0x000fe40000000000 */
[----:B------:R-:W-:-:S05]  /*14880*/  IMAD.U32 R55, RZ, RZ, UR38 ;  /* 0x00000026ff377e24 */ /* 0x000fca000f8e00ff */
[----:B------:R-:W-:Y:S01]  /*14890*/  PRMT R54, R55, 0x654, R54 ;  /* 0x0000065437367816 */ /* 0x000fe20000000036 */
[----:B------:R-:W4:Y:S03]  /*148a0*/  MUFU.TANH R20, R20 ;  /* 0x0000001400147308 */ /* 0x000f260000002400 */
[----:B------:R5:W-:Y:S05]  /*148b0*/  SYNCS.ARRIVE.TRANS64.RED.A1T0 RZ, [R54+URZ], RZ ;  /* 0x000000ff36ff79a7 */ /* 0x000bea000810043f */
        /* <DEDUP_REMOVED lines=68> */
[----:B------:R-:W1:Y:S02]  /*14d00*/  MUFU.TANH R9, R9 ;  /* 0x0000000900097308 */ /* 0x000e640000002400 */
[----:B-----5:R-:W-:-:S06]  /*14d10*/  IADD3 R54, -R155, 0x1, -R85 ;  /* 0x000000019b367810 */ /* 0x020fcc0007ffe955 */
[----:B------:R-:W2:Y:S01]  /*14d20*/  MUFU.TANH R13, R13 ;  /* 0x0000000d000d7308 */ /* 0x000ea20000002400 */
[----:B---3--:R-:W-:-:S07]  /*14d30*/  IADD3 R54, -R124, R54, R125 ;  /* 0x000000367c367210 */ /* 0x008fce0007ffe17d */
        /* <DEDUP_REMOVED lines=51> */
[----:B------:R-:W-:Y:S02]  /*15070*/  VIADD R120, R54, UR31 ;  /* 0x0000001f36787c36 */ /* 0x000fe40008000000 */
        /* <DEDUP_REMOVED lines=15> */
.L_x_14549:
[----:B------:R-:W-:-:S05]  /*15170*/  IMAD.U32 R123, RZ, RZ, UR7 ;  /* 0x00000007ff7b7e24 */ /* 0x000fca000f8e00ff */
[----:B------:R-:W-:-:S13]  /*15180*/  ISETP.NE.AND P1, PT, R123, 0x1, PT ;  /* 0x000000017b00780c */ /* 0x000fda0003f25270 */
[----:B------:R-:W0:Y:S02]  /*15190*/  @P1 LDC.64 R54, c[0x0][0x9e8] ;  /* 0x00027a00ff361b82 */ /* 0x000e240000000a00 */
[----:B0-----:R-:W-:-:S05]  /*151a0*/  @P1 IMAD.HI.U32 R54, R122, R54, RZ ;  /* 0x000000367a361227 */ /* 0x001fca00078e00ff */
[----:B------:R-:W-:-:S07]  /*151b0*/  @P1 SHF.R.U32.HI R122, RZ, R55, R54 ;  /* 0x00000037ff7a1219 */ /* 0x000fce0000011636 */
.L_x_14550:
[----:B------:R-:W-:Y:S05]  /*151c0*/  BSYNC B0 ;  /* 0x0000000000007941 */ /* 0x000fea0003800000 */
.L_x_14548:
[----:B------:R-:W-:-:S04]  /*151d0*/  IMAD R122, R122, R123, -R85 ;  /* 0x0000007b7a7a7224 */ /* 0x000fc800078e0a55 */
[----:B------:R-:W-:-:S05]  /*151e0*/  IMAD.IADD R122, R122, 0x1, -R155 ;  /* 0x000000017a7a7824 */ /* 0x000fca00078e0a9b */
[----:B------:R-:W-:Y:S02]  /*151f0*/  VIMNMX R86, R86, R122, !PT ;  /* 0x0000007a56567248 */ /* 0x000fe40007fe0100 */
[----:B------:R-:W-:-:S07]  /*15200*/  VIADDMNMX R87, R122, R123, R87, PT ;  /* 0x0000007b7a577246 */ /* 0x000fce0003800157 */
.L_x_14547:
        /* <DEDUP_REMOVED lines=113> */
.L_x_14553:
[----:B------:R-:W-:-:S05]  /*15920*/  IMAD.U32 R13, RZ, RZ, UR7 ;  /* 0x00000007ff0d7e24 */ /* 0x000fca000f8e00ff */
[----:B------:R-:W-:-:S13]  /*15930*/  ISETP.NE.AND P2, PT, R13, 0x1, PT ;  /* 0x000000010d00780c */ /* 0x000fda0003f45270 */
[----:B------:R-:W0:Y:S02]  /*15940*/  @P2 LDC.64 R86, c[0x0][0x9e8] ;  /* 0x00027a00ff562b82 */ /* 0x000e240000000a00 */
[----:B0-----:R-:W-:-:S05]  /*15950*/  @P2 IMAD.HI.U32 R86, R8, R86, RZ ;  /* 0x0000005608562227 */ /* 0x001fca00078e00ff */
[----:B------:R-:W-:-:S07]  /*15960*/  @P2 SHF.R.U32.HI R8, RZ, R87, R86 ;  /* 0x00000057ff082219 */ /* 0x000fce0000011656 */
.L_x_14554:
[----:B------:R-:W-:Y:S05]  /*15970*/  BSYNC B0 ;  /* 0x0000000000007941 */ /* 0x000fea0003800000 */
.L_x_14552:
[----:B------:R-:W-:-:S04]  /*15980*/  IMAD R8, R8, R13, -R85 ;  /* 0x0000000d08087224 */ /* 0x000fc800078e0a55 */
[----:B------:R-:W-:-:S05]  /*15990*/  IMAD.IADD R8, R8, 0x1, -R155 ;  /* 0x0000000108087824 */ /* 0x000fca00078e0a9b */
[----:B------:R-:W-:Y:S02]  /*159a0*/  VIADDMNMX R121, R8, R13, R121, PT ;  /* 0x0000000d08797246 */ /* 0x000fe40003800179 */
[----:B------:R-:W-:-:S07]  /*159b0*/  VIMNMX R120, R120, R8, !PT ;  /* 0x0000000878787248 */ /* 0x000fce0007fe0100 */
.L_x_14551:
        /* <DEDUP_REMOVED lines=51> */
[----:B------:R-:W-:Y:S02]  /*15cf0*/  FSEL R34, R34, -INF , !P2 ;  /* 0xff80000022227808 */ /* 0x000fe40005000000 */
[----:B------:R-:W-:Y:S02]  /*15d00*/  ISETP.GT.AND P2, PT, R120, 0x21, P1 ;  /* 0x000000217800780c */ /* 0x000fe40000f44270 */
[----:B------:R-:W-:Y:S02]  /*15d10*/  FMNMX.FTZ R8, R71, R8, !PT ;  /* 0x0000000847087209 */ /* 0x000fe40007810000 */
[----:B------:R-:W-:-:S02]  /*15d20*/  FSEL R40, R40, -INF , !P3 ;  /* 0xff80000028287808 */ /* 0x000fc40005800000 */
        /* <DEDUP_REMOVED lines=42> */
[----:B0-----:R-:W-:-:S02]  /*15fd0*/  FMNMX.FTZ R55, R8, R13, !PT ;  /* 0x0000000d08377209 */ /* 0x001fc40007810000 */
[----:B------:R-:W-:Y:S02]  /*15fe0*/  FSEL R66, R66, -INF , !P3 ;  /* 0xff80000042427808 */ /* 0x000fe40005800000 */
[----:B------:R-:W-:Y:S01]  /*15ff0*/  ISETP.GT.AND P3, PT, R120, 0x60, P1 ;  /* 0x000000607800780c */ /* 0x000fe20000f64270 */
        /* <DEDUP_REMOVED lines=18> */
[----:B0-----:R-:W-:Y:S02]  /*16120*/  FMNMX.FTZ R13, R55, R86, !PT ;  /* 0x00000056370d7209 */ /* 0x001fe40007810000 */
[----:B------:R-:W-:Y:S02]  /*16130*/  ISETP.GT.AND P3, PT, R120, 0x71, P1 ;  /* 0x000000717800780c */ /* 0x000fe40000f64270 */
[----:B------:R-:W-:Y:S01]  /*16140*/  ISETP.LT.OR P2, PT, R121, 0x6a, P2 ;  /* 0x0000006a7900780c */ /* 0x000fe20001741670 */
[----:B------:R-:W-:Y:S01]  /*16150*/  FMUL.FTZ R8, R13, UR30 ;  /* 0x0000001e0d087c20 */ /* 0x000fe20008410000 */
[----:B------:R-:W-:Y:S02]  /*16160*/  ISETP.LT.OR P3, PT, R121, 0x72, P3 ;  /* 0x000000727900780c */ /* 0x000fe40001f61670 */
[----:B------:R-:W-:-:S02]  /*16170*/  FSEL R76, R76, -INF , !P2 ;  /* 0xff8000004c4c7808 */ /* 0x000fc40005000000 */
[----:B------:R-:W-:Y:S02]  /*16180*/  FSETP.NEU.FTZ.AND P2, PT, R13, -INF , PT ;  /* 0xff8000000d00780b */ /* 0x000fe40003f5d000 */
[----:B------:R-:W-:Y:S02]  /*16190*/  FSEL R80, R80, -INF , !P3 ;  /* 0xff80000050507808 */ /* 0x000fe40005800000 */
[----:B------:R-:W-:Y:S02]  /*161a0*/  ISETP.GT.AND P3, PT, R120, RZ, P1 ;  /* 0x000000ff7800720c */ /* 0x000fe40000f64270 */
[----:B------:R-:W-:Y:S02]  /*161b0*/  FSEL R8, R8, RZ, P2 ;  /* 0x000000ff08087208 */ /* 0x000fe40001000000 */
[----:B------:R-:W-:-:S03]  /*161c0*/  ISETP.LT.OR P3, PT, R121, 0x1, P3 ;  /* 0x000000017900780c */ /* 0x000fc60001f61670 */
[--C-:B------:R-:W-:Y:S01]  /*161d0*/  FFMA.FTZ R148, R9, UR30, -R8.reuse ;  /* 0x0000001e09947c23 */ /* 0x100fe20008010808 */
[--C-:B------:R-:W-:Y:S01]  /*161e0*/  FFMA.FTZ R9, R54, UR30, -R8.reuse ;  /* 0x0000001e36097c23 */ /* 0x100fe20008010808 */
[----:B------:R-:W-:Y:S01]  /*161f0*/  FSEL R54, R12, -INF , !P3 ;  /* 0xff8000000c367808 */ /* 0x000fe20005800000 */
[--C-:B------:R-:W-:Y:S01]  /*16200*/  FFMA.FTZ R144, R27, UR30, -R8.reuse ;  /* 0x0000001e1b907c23 */ /* 0x100fe20008010808 */
        /* <DEDUP_REMOVED lines=88> */
[----:B-1----:R-:W-:-:S02]  /*16790*/  FMNMX.FTZ R12, R12, R47, !PT ;  /* 0x0000002f0c0c7209 */ /* 0x002fc40007810000 */
[----:B------:R-:W-:Y:S02]  /*167a0*/  FSEL R47, R13, RZ, P2 ;  /* 0x000000ff0d2f7208 */ /* 0x000fe40001000000 */
[C---:B------:R-:W-:Y:S01]  /*167b0*/  FSETP.NEU.FTZ.AND P1, PT, R12.reuse, -INF , PT ;  /* 0xff8000000c00780b */ /* 0x040fe20003f3d000 */
[----:B0-----:R-:W-:Y:S02]  /*167c0*/  FMUL.FTZ R49, R12, UR30 ;  /* 0x0000001e0c317c20 */ /* 0x001fe40008410000 */
[----:B------:R-:W-:Y:S01]  /*167d0*/  MUFU.EX2 R134, R134 ;  /* 0x0000008600867308 */ /* 0x000fe20000000800 */
[----:B------:R-:W-:-:S04]  /*167e0*/  FADD.FTZ R47, -R47, R14 ;  /* 0x0000000e2f2f7221 */ /* 0x000fc80000010100 */
[----:B------:R-:W-:Y:S01]  /*167f0*/  FMUL.FTZ R8, R47, UR30 ;  /* 0x0000001e2f087c20 */ /* 0x000fe20008410000 */
[----:B------:R-:W-:Y:S02]  /*16800*/  FSEL R47, R49, RZ, P1 ;  /* 0x000000ff312f7208 */ /* 0x000fe40000800000 */
[----:B------:R-:W-:Y:S03]  /*16810*/  MUFU.EX2 R45, R45 ;  /* 0x0000002d002d7308 */ /* 0x000fe60000000800 */
[--C-:B------:R-:W-:Y:S01]  /*16820*/  FFMA.FTZ R147, R32, UR30, -R47.reuse ;  /* 0x0000001e20937c23 */ /* 0x100fe2000801082f */
[----:B------:R-:W-:Y:S01]  /*16830*/  FSEL R32, R12, RZ, P1 ;  /* 0x000000ff0c207208 */ /* 0x000fe20000800000 */
[--C-:B------:R-:W-:Y:S01]  /*16840*/  FFMA.FTZ R149, R54, UR30, -R47.reuse ;  /* 0x0000001e36957c23 */ /* 0x100fe2000801082f */
[--C-:B------:R-:W-:Y:S01]  /*16850*/  FFMA.FTZ R51, R20, UR30, -R47.reuse ;  /* 0x0000001e14337c23 */ /* 0x100fe2000801082f */
[----:B------:R-:W-:Y:S01]  /*16860*/  FFMA.FTZ R151, R25, UR30, -R47 ;  /* 0x0000001e19977c23 */ /* 0x000fe2000801082f */
[----:B------:R-:W0:Y:S01]  /*16870*/  MUFU.EX2 R8, R8 ;  /* 0x0000000800087308 */ /* 0x000e220000000800 */
[----:B------:R-:W-:Y:S01]  /*16880*/  FADD.FTZ R5, -R32, R5 ;  /* 0x0000000520057221 */ /* 0x000fe20000010100 */
[--C-:B------:R-:W-:Y:S01]  /*16890*/  FFMA.FTZ R49, R26, UR30, -R47.reuse ;  /* 0x0000001e1a317c23 */ /* 0x100fe2000801082f */
[--C-:B------:R-:W-:Y:S01]  /*168a0*/  FFMA.FTZ R145, R28, UR30, -R47.reuse ;  /* 0x0000001e1c917c23 */ /* 0x100fe2000801082f */
[--C-:B------:R-:W-:Y:S01]  /*168b0*/  FFMA.FTZ R30, R30, UR30, -R47.reuse ;  /* 0x0000001e1e1e7c23 */ /* 0x100fe2000801082f */
[----:B------:R-:W-:Y:S01]  /*168c0*/  FMUL.FTZ R5, R5, UR30 ;  /* 0x0000001e05057c20 */ /* 0x000fe20008410000 */
        /* <DEDUP_REMOVED lines=32> */
[----:B------:R-:W-:-:S02]  /*16ad0*/  FADD.FTZ R4, R150, R3 ;  /* 0x0000000396047221 */ /* 0x000fc40000010000 */
        /* <DEDUP_REMOVED lines=103> */
.L_x_14555:
[----:B------:R-:W2:Y:S01]  /*17150*/  LDL R50, [R1+0x3c] ;  /* 0x00003c0001327983 */ /* 0x000ea20000100800 */
[----:B------:R-:W-:Y:S01]  /*17160*/  IMAD R15, R15, 0x8, R2 ;  /* 0x000000080f0f7824 */ /* 0x000fe200078e0202 */
[----:B------:R-:W-:Y:S01]  /*17170*/  F2FP.BF16.F32.PACK_AB R122, R14, R122 ;  /* 0x0000007a0e7a723e */ /* 0x000fe200000010ff */
        /* <DEDUP_REMOVED lines=71> */
[C---:B--2---:R-:W-:Y:S01]  /*175f0*/  ISETP.GT.AND P1, PT, R0.reuse, R50, PT ;  /* 0x000000320000720c */ /* 0x044fe20003f24270 */
[----:B------:R-:W-:-:S12]  /*17600*/  VIADD R0, R0, 0xffffffff ;  /* 0xffffffff00007836 */ /* 0x000fd80000000000 */
[----:B------:R-:W-:Y:S05]  /*17610*/  @P1 BRA `(.L_x_14556) ;  /* 0xffffffc800001947 */ /* 0x000fea000383ffff */
.L_x_14536:
[----:B------:R-:W-:Y:S05]  /*17620*/  WARPSYNC.ALL ;  /* 0x0000000000007948 */ /* 0x000fea0003800000 */
[----:B------:R-:W-:Y:S06]  /*17630*/  BAR.ARV 0x8, 0x200 ;  /* 0x0208000000007b1d */ /* 0x000fec0000002000 */
[----:B------:R-:W-:Y:S05]  /*17640*/  @!P0 BRA `(.L_x_14557) ;  /* 0x0000000000048947 */ /* 0x000fea0003800000 */
[----:B------:R-:W-:Y:S01]  /*17650*/  BPT.TRAP 0x1 ;  /* 0x000000040000795c */ /* 0x000fe20000300000 */
.L_x_14557:
[----:B------:R-:W-:Y:S01]  /*17660*/  IMAD R11, R19, 0x8, R2 ;  /* 0x00000008130b7824 */ /* 0x000fe200078e0202 */
[----:B------:R-:W-:-:S04]  /*17670*/  SHF.L.U32 R0, R154, 0x1f, RZ ;  /* 0x0000001f9a007819 */ /* 0x000fc800000006ff */
[----:B------:R0:W1:Y:S01]  /*17680*/  SYNCS.PHASECHK.TRANS64.TRYWAIT P1, [R11+URZ+0x16850], R0 ;  /* 0x016850000b0075a7 */ /* 0x000062000802017f */
[----:B------:R-:W-:Y:S05]  /*17690*/  @!P0 BRA `(.L_x_14558) ;  /* 0x0000000000048947 */ /* 0x000fea0003800000 */
[----:B------:R-:W-:Y:S01]  /*176a0*/  BPT.TRAP 0x1 ;  /* 0x000000040000795c */ /* 0x000fe20000300000 */
.L_x_14558:
[----:B------:R-:W-:-:S05]  /*176b0*/  VIADD R2, R2, 0x400 ;  /* 0x0000040002027836 */ /* 0x000fca0000000000 */
[----:B------:R-:W-:-:S04]  /*176c0*/  SHF.R.U32.HI R2, RZ, 0x4, R2 ;  /* 0x00000004ff027819 */ /* 0x000fc80000011602 */
[----:B------:R-:W-:Y:S01]  /*176d0*/  LOP3.LUT R2, R2, 0x3fff, RZ, 0xc0, !PT ;  /* 0x00003fff02027812 */ /* 0x000fe200078ec0ff */
[----:B-1----:R-:W-:Y:S06]  /*176e0*/  @P1 BRA `(.L_x_14559) ;  /* 0x0000000000081947 */ /* 0x002fec0003800000 */
[----:B------:R-:W1:Y:S02]  /*176f0*/  SYNCS.PHASECHK.TRANS64.TRYWAIT P1, [R11+URZ+0x16850], R0 ;  /* 0x016850000b0075a7 */ /* 0x000e64000802017f */
[----:B-1----:R-:W-:Y:S05]  /*17700*/  @!P1 BRA `(.L_x_14560) ;  /* 0x000000c0005c9947 */ /* 0x002fea0003800000 */
.L_x_14559:
[----:B------:R-:W-:Y:S01]  /*17710*/  IMAD R6, R19, 0x400, R2 ;  /* 0x0000040013067824 */ /* 0x000fe200078e0202 */
[----:B------:R-:W-:Y:S05]  /*17720*/  WARPSYNC.ALL ;  /* 0x0000000000007948 */ /* 0x000fea0003800000 */
[----:B------:R-:W-:Y:S01]  /*17730*/  IMAD.MOV.U32 R7, RZ, RZ, 0x40000040 ;  /* 0x40000040ff077424 */ /* 0x000fe200078e00ff */
[C---:B------:R-:W-:Y:S01]  /*17740*/  R2UR UR6, R6.reuse ;  /* 0x00000000060672ca */ /* 0x040fe200000e0000 */
[----:B------:R-:W-:Y:S01]  /*17750*/  WARPGROUP.ARRIVE ;  /* 0x00000000000079c5 */ /* 0x000fe20000000000 */
[----:B------:R-:W-:Y:S01]  /*17760*/  VIADD R8, R6, 0x80 ;  /* 0x0000008006087836 */ /* 0x000fe20000000000 */
[----:B------:R-:W2:Y:S01]  /*17770*/  SHFL.BFLY PT, R5, R4, 0x2, 0x1f ;  /* 0x0c401f0004057f89 */ /* 0x000ea200000e0000 */
[----:B------:R-:W-:Y:S01]  /*17780*/  R2UR UR7, R7 ;  /* 0x00000000070772ca */ /* 0x000fe200000e0000 */
[----:B------:R-:W-:-:S02]  /*17790*/  IMAD.MOV.U32 R9, RZ, RZ, 0x40000040 ;  /* 0x40000040ff097424 */ /* 0x000fc400078e00ff */
[----:B01----:R-:W0:Y:S01]  /*177a0*/  SHFL.BFLY PT, R0, R3, 0x2, 0x1f ;  /* 0x0c401f0003007f89 */ /* 0x003e2200000e0000 */
[----:B------:R-:W-:Y:S02]  /*177b0*/  IMAD.MOV.U32 R7, RZ, RZ, 0x40000040 ;  /* 0x40000040ff077424 */ /* 0x000fe400078e00ff */
[----:B------:R-:W-:-:S07]  /*177c0*/  IMAD.U32 R20, RZ, RZ, UR30 ;  /* 0x0000001eff147e24 */ /* 0x000fce000f8e00ff */
[----:B------:R-:W-:Y:S01]  /*177d0*/  HGMMA.64x64x16.F32.BF16 R88, R148, gdesc[UR4].tnspB, R88, gsb0 ;  /* 0x40e0000494587df0 */ /* 0x000fe20008001858 */
[----:B------:R-:W-:Y:S01]  /*177e0*/  R2UR UR6, R8 ;  /* 0x00000000080672ca */ /* 0x000fe200000e0000 */
[----:B------:R-:W-:Y:S01]  /*177f0*/  VIADD R8, R6, 0x100 ;  /* 0x0000010006087836 */ /* 0x000fe20000000000 */
[----:B------:R-:W-:Y:S01]  /*17800*/  R2UR UR7, R9 ;  /* 0x00000000090772ca */ /* 0x000fe200000e0000 */
[----:B------:R-:W-:Y:S02]  /*17810*/  IMAD.MOV.U32 R9, RZ, RZ, 0x40000040 ;  /* 0x40000040ff097424 */ /* 0x000fe400078e00ff */
[----:B--2---:R-:W-:Y:S01]  /*17820*/  FADD.FTZ R5, R5, R4 ;  /* 0x0000000405057221 */ /* 0x004fe20000010000 */
[----:B------:R-:W-:Y:S02]  /*17830*/  IMAD.MOV.U32 R4, RZ, RZ, RZ ;  /* 0x000000ffff047224 */ /* 0x000fe400078e00ff */
[----:B0-----:R-:W-:Y:S01]  /*17840*/  FADD.FTZ R2, R0, R3 ;  /* 0x0000000300027221 */ /* 0x001fe20000010000 */
[----:B------:R-:W-:Y:S01]  /*17850*/  IMAD.MOV.U32 R3, RZ, RZ, -0x800000 ;  /* 0xff800000ff037424 */ /* 0x000fe200078e00ff */
[----:B------:R-:W0:Y:S02]  /*17860*/  SHFL.BFLY PT, R0, R5, 0x1, 0x1f ;  /* 0x0c201f0005007f89 */ /* 0x000e2400000e0000 */
[----:B0-----:R-:W-:Y:S01]  /*17870*/  FADD.FTZ R10, R5, R0 ;  /* 0x00000000050a7221 */ /* 0x001fe20000010000 */
[----:B------:R-:W-:-:S04]  /*17880*/  IMAD.MOV.U32 R0, RZ, RZ, -0x800000 ;  /* 0xff800000ff007424 */ /* 0x000fc800078e00ff */
[----:B------:R-:W-:-:S13]  /*17890*/  FSETP.NE.FTZ.AND P1, PT, R10, RZ, PT ;  /* 0x000000ff0a00720b */ /* 0x000fda0003f35000 */
[----:B------:R-:W-:Y:S01]  /*178a0*/  @P1 MUFU.RCP R4, R10 ;  /* 0x0000000a00041308 */ /* 0x000fe20000001000 */
        /* <DEDUP_REMOVED lines=37> */
[----:B------:R-:W-:Y:S02]  /*17b00*/  R2UR UR6, R6 ;  /* 0x00000000060672ca */ /* 0x000fe400000e0000 */
[----:B------:R-:W-:Y:S01]  /*17b10*/  R2UR UR7, R7 ;  /* 0x00000000070772ca */ /* 0x000fe200000e0000 */
[----:B------:R-:W0:Y:S01]  /*17b20*/  @P1 MUFU.LG2 R6, R10 ;  /* 0x0000000a00061308 */ /* 0x000e220000000c00 */
[----:B------:R-:W1:Y:S01]  /*17b30*/  SHFL.BFLY PT, R7, R2, 0x1, 0x1f ;  /* 0x0c201f0002077f89 */ /* 0x000e6200000e0000 */
[----:B0-----:R-:W-:Y:S01]  /*17b40*/  @P1 FMUL.FTZ R5, R6, 0.69314718246459960938 ;  /* 0x3f31721806051820 */ /* 0x001fe20000410000 */
[----:B-1----:R-:W-:Y:S01]  /*17b50*/  FADD.FTZ R14, R2, R7 ;  /* 0x00000007020e7221 */ /* 0x002fe20000010000 */
[----:B------:R-:W-:Y:S02]  /*17b60*/  IMAD.MOV.U32 R7, RZ, RZ, RZ ;  /* 0x000000ffff077224 */ /* 0x000fe400078e00ff */
[----:B------:R-:W-:-:S02]  /*17b70*/  IMAD.U32 R2, RZ, RZ, UR30 ;  /* 0x0000001eff027e24 */ /* 0x000fc4000f8e00ff */
[----:B------:R-:W-:Y:S02]  /*17b80*/  FSETP.NE.FTZ.AND P2, PT, R14, RZ, PT ;  /* 0x000000ff0e00720b */ /* 0x000fe40003f55000 */
[----:B------:R-:W-:-:S04]  /*17b90*/  @P1 FMUL.FTZ R2, R2, 0.69314718246459960938 ;  /* 0x3f31721802021820 */ /* 0x000fc80000410000 */
[----:B------:R-:W-:-:S07]  /*17ba0*/  @P1 FFMA.FTZ R3, R2, R13, R5 ;  /* 0x0000000d02031223 */ /* 0x000fce0000010005 */
[----:B------:R-:W0:Y:S01]  /*17bb0*/  @P2 MUFU.LG2 R8, R14 ;  /* 0x0000000e00082308 */ /* 0x000e220000000c00 */
[----:B------:R-:W-:-:S07]  /*17bc0*/  @P2 FMUL.FTZ R20, R20, 0.69314718246459960938 ;  /* 0x3f31721814142820 */ /* 0x000fce0000410000 */
[----:B------:R1:W2:Y:S01]  /*17bd0*/  @P2 MUFU.RCP R7, R14 ;  /* 0x0000000e00072308 */ /* 0x0002a20000001000 */
[----:B0-----:R-:W-:-:S04]  /*17be0*/  @P2 FMUL.FTZ R9, R8, 0.69314718246459960938 ;  /* 0x3f31721808092820 */ /* 0x001fc80000410000 */
[----:B------:R-:W-:Y:S01]  /*17bf0*/  @P2 FFMA.FTZ R0, R20, R12, R9 ;  /* 0x0000000c14002223 */ /* 0x000fe20000010009 */
[----:B------:R-:W-:Y:S02]  /*17c00*/  WARPGROUP.DEPBAR.LE gsb0, 0x0 ;  /* 0x00008000000079c5 */ /* 0x000fe40000010000 */
[----:B------:R-:W-:-:S06]  /*17c10*/  WARPGROUP.ARRIVE ;  /* 0x00000000000079c5 */ /* 0x000fcc0000000000 */
[----:B------:R-:W-:Y:S03]  /*17c20*/  HGMMA.64x64x16.F32.BF16 R88, R120, gdesc[UR4].tnspB, R88, gsb0 ;  /* 0x40e0000478587df0 */ /* 0x000fe60008001858 */
[----:B------:R-:W-:Y:S02]  /*17c30*/  WARPGROUP.DEPBAR.LE gsb0, 0x0 ;  /* 0x00008000000079c5 */ /* 0x000fe40000010000 */
[----:B-12---:R-:W-:Y:S05]  /*17c40*/  @!P0 BRA `(.L_x_14561) ;  /* 0x0000000000048947 */ /* 0x006fea0003800000 */
[----:B------:R-:W-:Y:S01]  /*17c50*/  BPT.TRAP 0x1 ;  /* 0x000000040000795c */ /* 0x000fe20000300000 */
.L_x_14561:
        /* <DEDUP_REMOVED lines=42> */
[----:B0-----:R-:W-:-:S11]  /*17f00*/  SEL R19, R19, RZ, P1 ;  /* 0x000000ff13137207 */ /* 0x001fd60000800000 */
.L_x_14446:
[----:B------:R-:W0:Y:S01]  /*17f10*/  S2R R2, SR_TID.X ;  /* 0x0000000000027919 */ /* 0x000e220000002100 */
[----:B------:R-:W-:Y:S05]  /*17f20*/  WARPSYNC.ALL ;  /* 0x0000000000007948 */ /* 0x000fea0003800000 */
[----:B0-----:R-:W-:-:S05]  /*17f30*/  VIADD R49, R2, 0xffffff80 ;  /* 0xffffff8002317836 */ /* 0x001fca0000000000 */
[--C-:B------:R-:W-:Y:S02]  /*17f40*/  SHF.R.S32.HI R48, RZ, 0x1f, R49.reuse ;  /* 0x0000001fff307819 */ /* 0x100fe40000011431 */
[----:B------:R-:W-:Y:S02]  /*17f50*/  SHF.R.S32.HI R2, RZ, 0x1f, R49 ;  /* 0x0000001fff027819 */ /* 0x000fe40000011431 */
[-C--:B------:R-:W-:Y:S02]  /*17f60*/  LEA.HI R48, R48, R49.reuse, RZ, 0x3 ;  /* 0x0000003130307211 */ /* 0x080fe400078f18ff */
[----:B------:R-:W-:Y:S02]  /*17f70*/  LEA.HI R2, R2, R49, RZ, 0x3 ;  /* 0x0000003102027211 */ /* 0x000fe400078f18ff */
[----:B------:R-:W-:Y:S02]  /*17f80*/  LOP3.LUT R48, R48, 0xfffffff8, RZ, 0xc0, !PT ;  /* 0xfffffff830307812 */ /* 0x000fe400078ec0ff */
[----:B------:R-:W-:-:S03]  /*17f90*/  SHF.R.S32.HI R42, RZ, 0x3, R2 ;  /* 0x00000003ff2a7819 */ /* 0x000fc60000011402 */
[----:B------:R-:W-:-:S04]  /*17fa0*/  IMAD.IADD R48, R49, 0x1, -R48 ;  /* 0x0000000131307824 */ /* 0x000fc800078e0a30 */
[----:B------:R-:W-:-:S05]  /*17fb0*/  IMAD.SHL.U32 R43, R48, 0x8, RZ ;  /* 0x00000008302b7824 */ /* 0x000fca00078e00ff */
[----:B------:R-:W-:Y:S01]  /*17fc0*/  SHF.R.S32.HI R44, RZ, 0x1f, R43 ;  /* 0x0000001fff2c7819 */ /* 0x000fe2000001142b */
[----:B------:R-:W0:Y:S08]  /*17fd0*/  S2UR UR38, SR_CgaCtaId ;  /* 0x00000000002679c3 */ /* 0x000e300000008800 */
[----:B------:R-:W-:Y:S06]  /*17fe0*/  BAR.SYNC.DEFER_BLOCKING 0x5, 0x200 ;  /* 0x0148000000007b1d */ /* 0x000fec0000010000 */
[----:B------:R-:W-:Y:S01]  /*17ff0*/  UMOV UR4, 0x400 ;  /* 0x0000040000047882 */ /* 0x000fe20000000000 */
[----:B------:R-:W-:Y:S01]  /*18000*/  BSSY B0, `(.L_x_14562) ;  /* 0x0000237000007945 */ /* 0x000fe20003800000 */
[----:B0-----:R-:W-:-:S06]  /*18010*/  ULEA UR4, UR38, UR4, 0x18 ;  /* 0x0000000426047291 */ /* 0x001fcc000f8ec03f */
[----:B------:R-:W-:-:S05]  /*18020*/  IMAD.U32 R2, RZ, RZ, UR4 ;  /* 0x00000004ff027e24 */ /* 0x000fca000f8e00ff */
[----:B------:R0:W1:Y:S01]  /*18030*/  LDS.128 R32, [R2+0x168d0] ;  /* 0x0168d00002207984 */ /* 0x0000620000000c00 */
[----:B------:R-:W-:Y:S06]  /*18040*/  BAR.ARV 0x4, 0x200 ;  /* 0x0108000000007b1d */ /* 0x000fec0000002000 */
[----:B------:R-:W-:Y:S05]  /*18050*/  @P0 BRA `(.L_x_14563) ;  /* 0x0000001800340947 */ /* 0x000fea0003800000 */
[----:B------:R-:W2:Y:S01]  /*18060*/  LDL R4, [R1+0x60] ;  /* 0x0000600001047983 */ /* 0x000ea20000100800 */
[----:B------:R-:W-:-:S03]  /*18070*/  ULDC UR4, c[0x0][0xad4] ;  /* 0x0002b50000047ab9 */ /* 0x000fc60000000800 */
[----:B------:R-:W3:Y:S04]  /*18080*/  LDL.LU R28, [R1+0x4c] ;  /* 0x00004c00011c7983 */ /* 0x000ee80000300800 */
[----:B-----5:R-:W4:Y:S01]  /*18090*/  LDL R38, [R1+0x50] ;  /* 0x0000500001267983 */ /* 0x020f220000100800 */
[----:B------:R-:W0:Y:S01]  /*180a0*/  S2R R5, SR_SWINHI ;  /* 0x0000000000057919 */ /* 0x000e220000002f00 */
[----:B------:R-:W-:Y:S02]  /*180b0*/  MOV R24, R2 ;  /* 0x0000000200187202 */ /* 0x000fe40000000f00 */
[----:B0-----:R-:W-:Y:S02]  /*180c0*/  MOV R25, R5 ;  /* 0x0000000500197202 */ /* 0x001fe40000000f00 */
[----:B------:R-:W-:Y:S01]  /*180d0*/  F2FP.BF16.F32.PACK_AB R14, R93, R92 ;  /* 0x0000005c5d0e723e */ /* 0x000fe200000010ff */
[----:B-1----:R-:W-:-:S02]  /*180e0*/  IMAD.MOV.U32 R32, RZ, RZ, RZ ;  /* 0x000000ffff207224 */ /* 0x002fc400078e00ff */
[----:B--2---:R-:W-:-:S03]  /*180f0*/  IMAD.WIDE R8, R4, 0x2, R24 ;  /* 0x0000000204087825 */ /* 0x004fc600078e0218 */
[----:B------:R-:W-:-:S05]  /*18100*/  IADD3 R27, P0, R8, 0x60, RZ ;  /* 0x00000060081b7810 */ /* 0x000fca0007f1e0ff */
[----:B------:R-:W-:Y:S01]  /*18110*/  IMAD.X R5, RZ, RZ, R9, P0 ;  /* 0x000000ffff057224 */ /* 0x000fe200000e0609 */
[----:B---3--:R-:W-:-:S04]  /*18120*/  ISETP.NE.AND P0, PT, R28, RZ, PT ;  /* 0x000000ff1c00720c */ /* 0x008fc80003f05270 */
        /* <DEDUP_REMOVED lines=11> */
[----:B------:R-:W-:Y:S02]  /*181e0*/  ISETP.NE.U32.AND P0, PT, RZ, UR6, PT ;  /* 0x00000006ff007c0c */ /* 0x000fe4000bf05070 */
[----:B------:R-:W-:Y:S02]  /*181f0*/  SHF.R.U64 R11, R11, 0x3, RZ ;  /* 0x000000030b0b7819 */ /* 0x000fe400000012ff */
[----:B------:R-:W-:Y:S02]  /*18200*/  SHF.R.U64 R4, R4, 0x3, RZ ;  /* 0x0000000304047819 */ /* 0x000fe400000012ff */
[----:B------:R-:W-:Y:S02]  /*18210*/  SHF.R.U64 R6, R6, 0x3, RZ ;  /* 0x0000000306067819 */ /* 0x000fe400000012ff */
[----:B------:R-:W-:-:S02]  /*18220*/  SHF.R.U64 R12, R12, 0x3, RZ ;  /* 0x000000030c0c7819 */ /* 0x000fc400000012ff */
[----:B------:R-:W-:Y:S02]  /*18230*/  ISETP.NE.AND.EX P0, PT, RZ, UR7, PT, P0 ;  /* 0x00000007ff007c0c */ /* 0x000fe4000bf05300 */
[----:B------:R-:W-:Y:S01]  /*18240*/  LOP3.LUT R8, R11, R8, RZ, 0x3c, !PT ;  /* 0x000000080b087212 */ /* 0x000fe200078e3cff */
[--C-:B------:R-:W-:Y:S01]  /*18250*/  IMAD.X R7, RZ, RZ, R9.reuse, P1 ;  /* 0x000000ffff077224 */ /* 0x100fe200008e0609 */
[----:B------:R-:W-:Y:S01]  /*18260*/  LOP3.LUT R10, R4, R13, RZ, 0x3c, !PT ;  /* 0x0000000d040a7212 */ /* 0x000fe200078e3cff */
[----:B------:R-:W-:Y:S01]  /*18270*/  IMAD.X R11, RZ, RZ, R9, P2 ;  /* 0x000000ffff0b7224 */ /* 0x000fe200010e0609 */
[----:B------:R-:W-:Y:S02]  /*18280*/  LOP3.LUT R6, R6, R15, RZ, 0x3c, !PT ;  /* 0x0000000f06067212 */ /* 0x000fe400078e3cff */
[----:B------:R-:W-:Y:S02]  /*18290*/  LOP3.LUT R4, R12, R27, RZ, 0x3c, !PT ;  /* 0x0000001b0c047212 */ /* 0x000fe400078e3cff */
[----:B------:R-:W-:Y:S01]  /*182a0*/  MOV R9, R8 ;  /* 0x0000000800097202 */ /* 0x000fe20000000f00 */
[----:B------:R-:W4:Y:S01]  /*182b0*/  LDC.64 R26, c[0x0][0xc00] ;  /* 0x00030000ff1a7b82 */ /* 0x000f220000000a00 */
[----:B------:R-:W-:-:S02]  /*182c0*/  F2FP.BF16.F32.PACK_AB R12, R21, R20 ;  /* 0x00000014150c723e */ /* 0x000fc400000010ff */
[----:B------:R-:W-:Y:S02]  /*182d0*/  F2FP.BF16.F32.PACK_AB R13, R91, R90 ;  /* 0x0000005a5b0d723e */ /* 0x000fe400000010ff */
[----:B------:R-:W-:Y:S02]  /*182e0*/  F2FP.BF16.F32.PACK_AB R15, R95, R94 ;  /* 0x0000005e5f0f723e */ /* 0x000fe400000010ff */
[----:B------:R-:W-:Y:S01]  /*182f0*/  MOV R31, R6 ;  /* 0x00000006001f7202 */ /* 0x000fe20000000f00 */
[----:B------:R-:W0:Y:S01]  /*18300*/  @P0 LDC.64 R28, c[0x0][0xc08] ;  /* 0x00030200ff1c0b82 */ /* 0x000e220000000a00 */
[----:B------:R-:W-:Y:S01]  /*18310*/  MOV R30, R4 ;  /* 0x00000004001e7202 */ /* 0x000fe20000000f00 */
[----:B------:R1:W-:Y:S01]  /*18320*/  STSM.16.M88.4 [R9], R12 ;  /* 0x0000000c09007844 */ /* 0x0003e20000000200 */
        /* <DEDUP_REMOVED lines=8> */
[----:B-1----:R-:W-:Y:S02]  /*183b0*/  F2FP.BF16.F32.PACK_AB R9, R107, R106 ;  /* 0x0000006a6b09723e */ /* 0x002fe400000010ff */
[----:B------:R-:W-:Y:S02]  /*183c0*/  F2FP.BF16.F32.PACK_AB R12, R113, R112 ;  /* 0x00000070710c723e */ /* 0x000fe400000010ff */
[----:B------:R-:W-:Y:S02]  /*183d0*/  F2FP.BF16.F32.PACK_AB R13, R115, R114 ;  /* 0x00000072730d723e */ /* 0x000fe400000010ff */
[----:B------:R-:W-:Y:S02]  /*183e0*/  F2FP.BF16.F32.PACK_AB R14, R117, R116 ;  /* 0x00000074750e723e */ /* 0x000fe400000010ff */
[----:B------:R-:W-:Y:S01]  /*183f0*/  F2FP.BF16.F32.PACK_AB R15, R119, R118 ;  /* 0x00000076770f723e */ /* 0x000fe200000010ff */
[----:B------:R-:W-:Y:S04]  /*18400*/  STSM.16.M88.4 [R36], R4 ;  /* 0x0000000424007844 */ /* 0x000fe80000000200 */
[----:B------:R1:W-:Y:S04]  /*18410*/  STSM.16.M88.4 [R31], R8 ;  /* 0x000000081f007844 */ /* 0x0003e80000000200 */
[----:B------:R2:W-:Y:S01]  /*18420*/  STSM.16.M88.4 [R30], R12 ;  /* 0x0000000c1e007844 */ /* 0x0005e20000000200 */
[----:B------:R-:W-:Y:S01]  /*18430*/  BAR.SYNC.DEFER_BLOCKING 0x1, 0x180 ;  /* 0x0046000000007b1d */ /* 0x000fe20000010000 */
[----:B------:R-:W-:-:S04]  /*18440*/  ISETP.NE.U32.AND P3, PT, RZ, UR4, PT ;  /* 0x00000004ff007c0c */ /* 0x000fc8000bf65070 */
[----:B------:R-:W-:Y:S01]  /*18450*/  ISETP.NE.AND.EX P3, PT, RZ, UR5, PT, P3 ;  /* 0x00000005ff007c0c */ /* 0x000fe2000bf65330 */
[----:B------:R-:W-:Y:S01]  /*18460*/  ULDC UR6, c[0x0][0xa88] ;  /* 0x0002a20000067ab9 */ /* 0x000fe20000000800 */
[C---:B----4-:R-:W-:Y:S01]  /*18470*/  IMAD.WIDE R26, R38.reuse, 0x4, R26 ;  /* 0x00000004261a7825 */ /* 0x050fe200078e021a */
[----:B------:R-:W-:Y:S01]  /*18480*/  ISETP.GT.AND P1, PT, R37, 0x1, PT ;  /* 0x000000012500780c */ /* 0x000fe20003f24270 */
[----:B-1----:R-:W1:Y:S02]  /*18490*/  LDC R8, c[0x0][0xbe8] ;  /* 0x0002fa00ff087b82 */ /* 0x002e640000000800 */
[----:B------:R-:W-:Y:S02]  /*184a0*/  IMAD.U32 R45, RZ, RZ, UR6 ;  /* 0x00000006ff2d7e24 */ /* 0x000fe4000f8e00ff */
[----:B0-----:R-:W-:-:S05]  /*184b0*/  @P0 IMAD.WIDE R4, R38, 0x4, R28 ;  /* 0x0000000426040825 */ /* 0x001fca00078e021c */
[----:B------:R0:W5:Y:S04]  /*184c0*/  @P3 LDG.E R32, desc[UR42][R26.64] ;  /* 0x0000002a1a203981 */ /* 0x000168000c1e1900 */
[----:B------:R0:W5:Y:S01]  /*184d0*/  @P0 LDG.E R45, desc[UR42][R4.64] ;  /* 0x0000002a042d0981 */ /* 0x000162000c1e1900 */
[----:B------:R-:W-:-:S05]  /*184e0*/  IMAD.MOV.U32 R6, RZ, RZ, 0x9b8 ;  /* 0x000009b8ff067424 */ /* 0x000fca00078e00ff */
[----:B------:R-:W-:-:S04]  /*184f0*/  SEL R6, R6, 0x978, P1 ;  /* 0x0000097806067807 */ /* 0x000fc80000800000 */
[----:B--2---:R0:W2:Y:S08]  /*18500*/  LDC.64 R12, c[0x0][R6+0x220] ;  /* 0x00008800060c7b82 */ /* 0x0040b00000000a00 */
[----:B------:R0:W3:Y:S08]  /*18510*/  LDC.64 R14, c[0x0][R6+0x218] ;  /* 0x00008600060e7b82 */ /* 0x0000f00000000a00 */
[----:B------:R0:W4:Y:S01]  /*18520*/  LDC.64 R10, c[0x0][R6+0x228] ;  /* 0x00008a00060a7b82 */ /* 0x0001220000000a00 */
[----:B-1----:R-:W-:Y:S01]  /*18530*/  ISETP.NE.AND P2, PT, R8, 0x1, PT ;  /* 0x000000010800780c */ /* 0x002fe20003f45270 */
[----:B0-----:R-:W-:-:S12]  /*18540*/  @P0 BRA `(.L_x_14564) ;  /* 0x0000000000100947 */ /* 0x001fd80003800000 */
[----:B------:R-:W-:Y:S05]  /*18550*/  @!P3 BRA `(.L_x_14564) ;  /* 0x00000000000cb947 */ /* 0x000fea0003800000 */
[----:B------:R-:W2:Y:S04]  /*18560*/  LDG.E R4, desc[UR42][R26.64] ;  /* 0x0000002a1a047981 */ /* 0x000ea8000c1e1900 */
[----:B-----5:R-:W2:Y:S02]  /*18570*/  LDG.E R45, desc[UR42][R26.64+0x4] ;  /* 0x0000042a1a2d7981 */ /* 0x020ea4000c1e1900 */
[----:B--2---:R-:W-:-:S07]  /*18580*/  IMAD.IADD R45, R45, 0x1, -R4 ;  /* 0x000000012d2d7824 */ /* 0x004fce00078e0a04 */
.L_x_14564:
[----:B------:R-:W3:Y:S04]  /*18590*/  LDL R50, [R1+0x4] ;  /* 0x0000040001327983 */ /* 0x000ee80000100800 */
[----:B------:R-:W4:Y:S04]  /*185a0*/  LDL R30, [R1+0x34] ;  /* 0x00003400011e7983 */ /* 0x000f280000100800 */
[----:B------:R-:W4:Y:S04]  /*185b0*/  LDL R51, [R1+0x28] ;  /* 0x0000280001337983 */ /* 0x000f280000100800 */
[----:B------:R-:W4:Y:S01]  /*185c0*/  LDL R49, [R1+0x54] ;  /* 0x0000540001317983 */ /* 0x000f220000100800 */
[----:B------:R-:W-:Y:S01]  /*185d0*/  ISETP.NE.U32.AND P0, PT, RZ, UR4, PT ;  /* 0x00000004ff007c0c */ /* 0x000fe2000bf05070 */
[----:B------:R-:W0:Y:S03]  /*185e0*/  LDC.64 R6, c[0x0][R6+0x210] ;  /* 0x0000840006067b82 */ /* 0x000e260000000a00 */
[----:B------:R-:W-:-:S02]  /*185f0*/  ISETP.NE.AND.EX P0, PT, RZ, UR5, PT, P0 ;  /* 0x00000005ff007c0c */ /* 0x000fc4000bf05300 */
[----:B------:R-:W-:Y:S02]  /*18600*/  SHF.R.S32.HI R26, RZ, 0x1f, R38 ;  /* 0x0000001fff1a7819 */ /* 0x000fe40000011426 */
[----:B------:R-:W-:Y:S01]  /*18610*/  SEL R9, R38, RZ, !P0 ;  /* 0x000000ff26097207 */ /* 0x000fe20004000000 */
[----:B------:R-:W1:Y:S01]  /*18620*/  @P2 LDC R28, c[0x0][0xbec] ;  /* 0x0002fb00ff1c2b82 */ /* 0x000e620000000800 */
[----:B------:R-:W4:Y:S07]  /*18630*/  LDL R38, [R1+0x5c] ;  /* 0x00005c0001267983 */ /* 0x000f2e0000100800 */
[----:B------:R-:W0:Y:S01]  /*18640*/  @P2 LDC R37, c[0x0][0xbf0] ;  /* 0x0002fc00ff252b82 */ /* 0x000e220000000800 */
[----:B------:R-:W-:-:S07]  /*18650*/  SEL R27, R26, RZ, !P0 ;  /* 0x000000ff1a1b7207 */ /* 0x000fce0004000000 */
[----:B------:R-:W1:Y:S01]  /*18660*/  LDC.64 R4, c[0x0][0xba8] ;  /* 0x0002ea00ff047b82 */ /* 0x000e620000000a00 */
[----:B--2---:R-:W-:Y:S01]  /*18670*/  IMAD R13, R13, R9, RZ ;  /* 0x000000090d0d7224 */ /* 0x004fe200078e02ff */
[----:B------:R-:W2:Y:S03]  /*18680*/  S2R R36, SR_TID.X ;  /* 0x0000000000247919 */ /* 0x000ea60000002100 */
[C---:B------:R-:W-:Y:S02]  /*18690*/  IMAD R31, R12.reuse, R27, R13 ;  /* 0x0000001b0c1f7224 */ /* 0x040fe400078e020d */
[----:B------:R-:W-:-:S04]  /*186a0*/  IMAD.WIDE.U32 R12, R12, R9, RZ ;  /* 0x000000090c0c7225 */ /* 0x000fc800078e00ff */
[----:B------:R-:W-:Y:S01]  /*186b0*/  IMAD.IADD R31, R13, 0x1, R31 ;  /* 0x000000010d1f7824 */ /* 0x000fe200078e021f */
[----:B-1----:R-:W1:Y:S08]  /*186c0*/  @!P1 LDC R4, c[0x0][0xb50] ;  /* 0x0002d400ff049b82 */ /* 0x002e700000000800 */
[----:B------:R-:W1:Y:S01]  /*186d0*/  @!P1 LDC R5, c[0x0][0xb54] ;  /* 0x0002d500ff059b82 */ /* 0x000e620000000800 */
[----:B--2---:R-:W-:-:S05]  /*186e0*/  VIADD R40, R36, 0xffffff80 ;  /* 0xffffff8024287836 */ /* 0x004fca0000000000 */
[----:B------:R-:W-:-:S04]  /*186f0*/  SHF.R.S32.HI R36, RZ, 0x1f, R40 ;  /* 0x0000001fff247819 */ /* 0x000fc80000011428 */
[----:B------:R-:W-:-:S04]  /*18700*/  LEA.HI R36, R36, R40, RZ, 0x7 ;  /* 0x0000002824247211 */ /* 0x000fc800078f38ff */
[----:B------:R-:W-:Y:S01]  /*18710*/  LOP3.LUT R36, R36, 0xffffff80, RZ, 0xc0, !PT ;  /* 0xffffff8024247812 */ /* 0x000fe200078ec0ff */
[----:B-----5:R-:W-:-:S04]  /*18720*/  IMAD R45, R45, R8, RZ ;  /* 0x000000082d2d7224 */ /* 0x020fc800078e02ff */
[----:B------:R-:W-:Y:S02]  /*18730*/  IMAD.IADD R36, R40, 0x1, -R36 ;  /* 0x0000000128247824 */ /* 0x000fe400078e0a24 */
[-C--:B---3--:R-:W-:Y:S02]  /*18740*/  IMAD R29, R15, R50.reuse, RZ ;  /* 0x000000320f1d7224 */ /* 0x088fe400078e02ff */
[----:B------:R-:W-:-:S04]  /*18750*/  IMAD.WIDE.U32 R14, R14, R50, RZ ;  /* 0x000000320e0e7225 */ /* 0x000fc800078e00ff */
[----:B----4-:R-:W-:Y:S01]  /*18760*/  IMAD.IADD R39, R30, 0x1, R51 ;  /* 0x000000011e277824 */ /* 0x010fe200078e0233 */
[----:B------:R-:W-:Y:S02]  /*18770*/  IADD3 R26, P0, P3, R12, R14, R32 ;  /* 0x0000000e0c1a7210 */ /* 0x000fe40007b1e020 */
[----:B------:R-:W-:Y:S01]  /*18780*/  SEL R27, R49, RZ, P1 ;  /* 0x000000ff311b7207 */ /* 0x000fe20000800000 */
[----:B------:R-:W-:-:S04]  /*18790*/  @P2 IMAD.HI.U32 R14, R39, R28, RZ ;  /* 0x0000001c270e2227 */ /* 0x000fc800078e00ff */
[----:B------:R-:W-:Y:S02]  /*187a0*/  IMAD.IADD R30, R15, 0x1, R29 ;  /* 0x000000010f1e7824 */ /* 0x000fe400078e021d */
[----:B------:R-:W-:Y:S01]  /*187b0*/  IMAD.MOV.U32 R15, RZ, RZ, R39 ;  /* 0x000000ffff0f7224 */ /* 0x000fe200078e0027 */
[----:B0-----:R-:W-:Y:S01]  /*187c0*/  @P2 SHF.R.U32.HI R15, RZ, R37, R14 ;  /* 0x00000025ff0f2219 */ /* 0x001fe2000001160e */
[-C--:B------:R-:W-:Y:S01]  /*187d0*/  IMAD R29, R11, R27.reuse, RZ ;  /* 0x0000001b0b1d7224 */ /* 0x080fe200078e02ff */
[----:B------:R-:W-:Y:S01]  /*187e0*/  SHF.R.S32.HI R11, RZ, 0x1f, R32 ;  /* 0x0000001fff0b7819 */ /* 0x000fe20000011420 */
[----:B------:R-:W-:-:S03]  /*187f0*/  IMAD.WIDE.U32 R12, R10, R27, RZ ;  /* 0x0000001b0a0c7225 */ /* 0x000fc600078e00ff */
[----:B------:R-:W-:Y:S01]  /*18800*/  IADD3.X R27, R31, R30, R11, P0, P3 ;  /* 0x0000001e1f1b7210 */ /* 0x000fe200007e640b */
[----:B------:R-:W-:Y:S01]  /*18810*/  IMAD.MOV R31, RZ, RZ, -R15 ;  /* 0x000000ffff1f7224 */ /* 0x000fe200078e0a0f */
[----:B------:R-:W-:Y:S01]  /*18820*/  IADD3 R12, P0, P3, R15, R26, R12 ;  /* 0x0000001a0f0c7210 */ /* 0x000fe20007b1e00c */
[----:B------:R-:W-:Y:S01]  /*18830*/  IMAD.IADD R29, R13, 0x1, R29 ;  /* 0x000000010d1d7824 */ /* 0x000fe200078e021d */
        /* <DEDUP_REMOVED lines=8> */
[----:B-1----:R-:W-:-:S04]  /*188c0*/  LEA R10, P0, R6, R4, 0x2 ;  /* 0x00000004060a7211 */ /* 0x002fc800078010ff */
[----:B------:R-:W-:Y:S01]  /*188d0*/  LEA.HI.X R7, R6, R5, R7, 0x2, P0 ;  /* 0x0000000506077211 */ /* 0x000fe200000f1407 */
[----:B------:R-:W-:Y:S01]  /*188e0*/  SHFL.IDX PT, R4, R10, RZ, 0x1c1f ;  /* 0x001c1fff0a047589 */ /* 0x000fe200000e0000 */
[----:B------:R-:W-:-:S03]  /*188f0*/  IMAD.IADD R26, R38, 0x1, R51 ;  /* 0x00000001261a7824 */ /* 0x000fc600078e0233 */
[----:B------:R-:W0:Y:S04]  /*18900*/  SHFL.IDX PT, R5, R7, RZ, 0x1c1f ;  /* 0x001c1fff07057589 */ /* 0x000e2800000e0000 */
[----:B------:R-:W-:Y:S04]  /*18910*/  SHFL.IDX PT, R12, R10, 0x1, 0x1c1f ;  /* 0x003c1f000a0c7f89 */ /* 0x000fe800000e0000 */
        /* <DEDUP_REMOVED lines=8> */
[----:B0-----:R-:W-:Y:S01]  /*189a0*/  IMAD R3, R42, 0x40, R43 ;  /* 0x000000402a037824 */ /* 0x001fe200078e022b */
[----:B------:R-:W0:Y:S01]  /*189b0*/  @P2 LDC R13, c[0x0][0xbec] ;  /* 0x0002fb00ff0d2b82 */ /* 0x000e220000000800 */
[----:B------:R-:W-:Y:S02]  /*189c0*/  ULDC.64 UR4, c[0x0][0xaa0] ;  /* 0x0002a80000047ab9 */ /* 0x000fe40000000a00 */
[----:B------:R-:W-:-:S03]  /*189d0*/  IMAD.WIDE R24, R3, 0x2, R24 ;  /* 0x0000000203187825 */ /* 0x000fc600078e0218 */
[C---:B------:R-:W-:Y:S02]  /*189e0*/  IADD3 R27, P0, R24.reuse, 0x1800, RZ ;  /* 0x00001800181b7810 */ /* 0x040fe40007f1e0ff */
[----:B------:R-:W1:Y:S01]  /*189f0*/  @P2 LDC R15, c[0x0][0xbf0] ;  /* 0x0002fc00ff0f2b82 */ /* 0x000e620000000800 */
        /* <DEDUP_REMOVED lines=29> */
[----:B------:R-:W-:-:S03]  /*18bd0*/  IMAD.IADD R14, R51, 0x1, R0 ;  /* 0x00000001330e7824 */ /* 0x000fc600078e0200 */
        /* <DEDUP_REMOVED lines=9> */
[----:B0-----:R-:W-:-:S04]  /*18c70*/  @P2 IMAD.HI.U32 R0, R14, R13, RZ ;  /* 0x0000000d0e002227 */ /* 0x001fc800078e00ff */
[----:B------:R-:W-:Y:S02]  /*18c80*/  IMAD R12, R12, UR4, RZ ;  /* 0x000000040c0c7c24 */ /* 0x000fe4000f8e02ff */
[----:B------:R-:W-:Y:S01]  /*18c90*/  IMAD.MOV.U32 R3, RZ, RZ, R14 ;  /* 0x000000ffff037224 */ /* 0x000fe200078e000e */
[----:B-1----:R-:W-:Y:S01]  /*18ca0*/  @P2 SHF.R.U32.HI R3, RZ, R15, R0 ;  /* 0x0000000fff032219 */ /* 0x002fe20000011600 */
[C---:B------:R-:W-:Y:S02]  /*18cb0*/  IMAD R13, R9.reuse, UR5, R12 ;  /* 0x00000005090d7c24 */ /* 0x040fe4000f8e020c */
[----:B------:R-:W-:Y:S01]  /*18cc0*/  IMAD.WIDE.U32 R10, R9, UR4, R10 ;  /* 0x00000004090a7c25 */ /* 0x000fe2000f8e000a */
[----:B------:R-:W-:Y:S01]  /*18cd0*/  SHF.R.S32.HI R9, RZ, 0x1f, R3 ;  /* 0x0000001fff097819 */ /* 0x000fe20000011403 */
[----:B------:R-:W-:Y:S02]  /*18ce0*/  ULDC.64 UR4, c[0x0][0xae0] ;  /* 0x0002b80000047ab9 */ /* 0x000fe40000000a00 */
[----:B------:R-:W-:-:S02]  /*18cf0*/  IMAD.IADD R11, R11, 0x1, R13 ;  /* 0x000000010b0b7824 */ /* 0x000fc400078e020d */
[----:B------:R-:W-:Y:S02]  /*18d00*/  VIADD R0, R2, 0x16820 ;  /* 0x0001682002007836 */ /* 0x000fe40000000000 */
        /* <DEDUP_REMOVED lines=21> */
[----:B------:R-:W-:Y:S01]  /*18e60*/  IMAD.IADD R42, R42, 0x1, R51 ;  /* 0x000000012a2a7824 */ /* 0x000fe200078e0233 */
        /* <DEDUP_REMOVED lines=18> */
[C---:B----4-:R-:W-:Y:S01]  /*18f90*/  @!P3 LEA.HI.X R21, R43.reuse, R8, R44, 0x1, P1 ;  /* 0x000000082b15b211 */ /* 0x050fe200008f0c2c */
[----:B------:R-:W-:Y:S01]  /*18fa0*/  @!P2 IMAD.MOV.U32 R8, RZ, RZ, R32 ;  /* 0x000000ffff08a224 */ /* 0x000fe200078e0020 */
[----:B------:R-:W-:-:S04]  /*18fb0*/  @!P4 LEA.HI.X R47, R43, R10, R44, 0x1, P5 ;  /* 0x0000000a2b2fc211 */ /* 0x000fc800028f0c2c */
[----:B-----5:R2:W-:Y:S04]  /*18fc0*/  @!P2 ST.E.128 desc[UR42][R8.64], R4 ;  /* 0x000000040800a985 */ /* 0x0205e8000c101d2a */
[----:B------:R3:W-:Y:S01]  /*18fd0*/  @!P3 ST.E.128 desc[UR42][R20.64], R24 ;  /* 0x000000181400b985 */ /* 0x0007e2000c101d2a */
[----:B--2---:R-:W-:Y:S02]  /*18fe0*/  @!P4 IMAD.MOV.U32 R4, RZ, RZ, R46 ;  /* 0x000000ffff04c224 */ /* 0x004fe400078e002e */
[----:B------:R-:W-:-:S05]  /*18ff0*/  @!P4 IMAD.MOV.U32 R5, RZ, RZ, R47 ;  /* 0x000000ffff05c224 */ /* 0x000fca00078e002f */
[----:B01----:R3:W-:Y:S02]  /*19000*/  @!P4 ST.E.128 desc[UR42][R4.64], R28 ;  /* 0x0000001c0400c985 */ /* 0x0037e4000c101d2a */
.L_x_14774:
[----:B------:R-:W-:-:S05]  /*19010*/  VIADD R42, R42, 0x90 ;  /* 0x000000902a2a7836 */ /* 0x000fca0000000000 */
[----:B------:R-:W-:-:S13]  /*19020*/  ISETP.GE.OR P0, PT, R42, R45, P0 ;  /* 0x0000002d2a00720c */ /* 0x000fda0000706670 */
[----:B------:R-:W-:Y:S05]  /*19030*/  @P0 BRA `(.L_x_14567) ;  /* 0x0000001000cc0947 */ /* 0x000fea0003800000 */
[----:B------:R-:W-:-:S04]  /*19040*/  LEA R14, P0, R43, R14, 0x1 ;  /* 0x0000000e2b0e7211 */ /* 0x000fc800078008ff */
[----:B------:R-:W-:-:S05]  /*19050*/  LEA.HI.X R15, R43, R0, R44, 0x1, P0 ;  /* 0x000000002b0f7211 */ /* 0x000fca00000f0c2c */
[----:B------:R0:W-:Y:S01]  /*19060*/  ST.E.128 desc[UR42][R14.64], R36 ;  /* 0x000000240e007985 */ /* 0x0001e2000c101d2a */
[----:B------:R-:W-:Y:S05]  /*19070*/  BRA `(.L_x_14567) ;  /* 0x0000001000bc7947 */ /* 0x000fea0003800000 */
.L_x_14565:
        /* <DEDUP_REMOVED lines=11> */
[----:B------:R-:W-:Y:S02]  /*19130*/  VIADD R29, R155, 0x10 ;  /* 0x000000109b1d7836 */ /* 0x000fe40000000000 */
        /* <DEDUP_REMOVED lines=8> */
[C---:B------:R-:W-:Y:S01]  /*191c0*/  IMAD R7, R9.reuse, UR5, R0 ;  /* 0x0000000509077c24 */ /* 0x040fe2000f8e0200 */
[----:B0-----:R-:W-:Y:S01]  /*191d0*/  @P2 SHF.R.U32.HI R3, RZ, R13, R10 ;  /* 0x0000000dff032219 */ /* 0x001fe2000001160a */
        /* <DEDUP_REMOVED lines=27> */
[----:B------:R-:W-:Y:S01]  /*19390*/  LEA.HI.X R4, R4, UR5, R5, 0x2, P0 ;  /* 0x0000000504047c11 */ /* 0x000fe200080f1405 */
[C---:B------:R-:W-:Y:S01]  /*193a0*/  VIADD R41, R155.reuse, 0x30 ;  /* 0x000000309b297836 */ /* 0x040fe20000000000 */
[----:B------:R-:W-:Y:S01]  /*193b0*/  SHF.R.S32.HI R5, RZ, 0x1f, R155 ;  /* 0x0000001fff057819 */ /* 0x000fe2000001149b */
[----:B------:R-:W-:Y:S01]  /*193c0*/  VIADD R43, R155, 0x38 ;  /* 0x000000389b2b7836 */ /* 0x000fe20000000000 */
[----:B------:R-:W-:-:S02]  /*193d0*/  SHF.R.S32.HI R28, RZ, 0x1f, R7 ;  /* 0x0000001fff1c7819 */ /* 0x000fc40000011407 */
[----:B------:R-:W-:Y:S02]  /*193e0*/  SHF.R.S32.HI R36, RZ, 0x1f, R37 ;  /* 0x0000001fff247819 */ /* 0x000fe40000011425 */
[----:B------:R-:W-:Y:S02]  /*193f0*/  SHF.R.S32.HI R38, RZ, 0x1f, R39 ;  /* 0x0000001fff267819 */ /* 0x000fe40000011427 */
[----:B------:R-:W-:Y:S02]  /*19400*/  SHF.R.S32.HI R40, RZ, 0x1f, R41 ;  /* 0x0000001fff287819 */ /* 0x000fe40000011429 */
[----:B------:R-:W-:Y:S01]  /*19410*/  SHF.R.S32.HI R42, RZ, 0x1f, R43 ;  /* 0x0000001fff2a7819 */ /* 0x000fe2000001142b */
[----:B0-----:R-:W-:Y:S06]  /*19420*/  BRA.DIV UR4, `(.L_x_14568) ;  /* 0x000000aa04307947 */ /* 0x001fec000b800000 */
[----:B------:R0:W1:Y:S04]  /*19430*/  SHFL.IDX PT, R0, R4, RZ, 0x1c1f ;  /* 0x001c1fff04007589 */ /* 0x00006800000e0000 */
[----:B------:R0:W2:Y:S02]  /*19440*/  SHFL.IDX PT, R14, R3, RZ, 0x1c1f ;  /* 0x001c1fff030e7589 */ /* 0x0000a400000e0000 */
.L_x_14777:
        /* <DEDUP_REMOVED lines=8> */
[-C--:B--2---:R-:W-:Y:S02]  /*194d0*/  @!P1 LEA R8, P3, R155, R14.reuse, 0x2 ;  /* 0x0000000e9b089211 */ /* 0x084fe400078610ff */
[----:B------:R-:W-:Y:S02]  /*194e0*/  @!P2 LEA R10, P4, R7, R14, 0x2 ;  /* 0x0000000e070aa211 */ /* 0x000fe400078810ff */
[-C--:B-1----:R-:W-:Y:S02]  /*194f0*/  @!P1 LEA.HI.X R9, R155, R0.reuse, R5, 0x2, P3 ;  /* 0x000000009b099211 */ /* 0x082fe400018f1405 */
[----:B------:R-:W-:Y:S02]  /*19500*/  @!P2 LEA.HI.X R11, R7, R0, R28, 0x2, P4 ;  /* 0x00000000070ba211 */ /* 0x000fe400020f141c */
[----:B------:R-:W-:Y:S01]  /*19510*/  @!P5 LEA R12, P3, R29, R14, 0x2 ;  /* 0x0000000e1d0cd211 */ /* 0x000fe200078610ff */
[----:B------:R1:W-:Y:S01]  /*19520*/  @!P1 ST.E.64 desc[UR42][R8.64], R20 ;  /* 0x0000001408009985 */ /* 0x0003e2000c101b2a */
[----:B------:R-:W-:-:S02]  /*19530*/  ISETP.GE.AND P1, PT, R37, UR4, PT ;  /* 0x0000000425007c0c */ /* 0x000fc4000bf26270 */
[----:B------:R-:W-:Y:S01]  /*19540*/  @!P5 LEA.HI.X R13, R29, R0, R30, 0x2, P3 ;  /* 0x000000001d0dd211 */ /* 0x000fe200018f141e */
[----:B------:R2:W-:Y:S01]  /*19550*/  @!P2 ST.E.64 desc[UR42][R10.64], R92 ;  /* 0x0000005c0a00a985 */ /* 0x0005e2000c101b2a */
[----:B------:R-:W-:Y:S02]  /*19560*/  ISETP.GE.AND P2, PT, R39, UR4, PT ;  /* 0x0000000427007c0c */ /* 0x000fe4000bf46270 */
[----:B------:R-:W-:Y:S01]  /*19570*/  @!P0 LEA R24, P4, R31, R14, 0x2 ;  /* 0x0000000e1f188211 */ /* 0x000fe200078810ff */
[----:B------:R3:W-:Y:S01]  /*19580*/  @!P5 ST.E.64 desc[UR42][R12.64], R96 ;  /* 0x000000600c00d985 */ /* 0x0007e2000c101b2a */
[----:B------:R-:W-:Y:S02]  /*19590*/  ISETP.GE.AND P3, PT, R41, UR4, PT ;  /* 0x0000000429007c0c */ /* 0x000fe4000bf66270 */
[----:B------:R-:W-:Y:S02]  /*195a0*/  ISETP.GE.AND P5, PT, R43, UR4, PT ;  /* 0x000000042b007c0c */ /* 0x000fe4000bfa6270 */
[----:B------:R-:W-:-:S02]  /*195b0*/  @!P0 LEA.HI.X R25, R31, R0, R32, 0x2, P4 ;  /* 0x000000001f198211 */ /* 0x000fc400020f1420 */
[----:B------:R-:W-:-:S03]  /*195c0*/  @!P1 LEA R26, P4, R37, R14, 0x2 ;  /* 0x0000000e251a9211 */ /* 0x000fc600078810ff */
[----:B------:R3:W-:Y:S01]  /*195d0*/  @!P0 ST.E.64 desc[UR42][R24.64], R100 ;  /* 0x0000006418008985 */ /* 0x0007e2000c101b2a */
[----:B-1----:R-:W-:Y:S02]  /*195e0*/  @!P2 LEA R8, P0, R39, R14, 0x2 ;  /* 0x0000000e2708a211 */ /* 0x002fe400078010ff */
[----:B------:R-:W-:Y:S02]  /*195f0*/  @!P1 LEA.HI.X R27, R37, R0, R36, 0x2, P4 ;  /* 0x00000000251b9211 */ /* 0x000fe400020f1424 */
[----:B--2---:R-:W-:Y:S02]  /*19600*/  @!P3 LEA R10, P4, R41, R14, 0x2 ;  /* 0x0000000e290ab211 */ /* 0x004fe400078810ff */
[----:B------:R-:W-:Y:S01]  /*19610*/  @!P2 LEA.HI.X R9, R39, R0, R38, 0x2, P0 ;  /* 0x000000002709a211 */ /* 0x000fe200000f1426 */
[----:B------:R3:W-:Y:S01]  /*19620*/  @!P1 ST.E.64 desc[UR42][R26.64], R104 ;  /* 0x000000681a009985 */ /* 0x0007e2000c101b2a */
[----:B------:R-:W-:Y:S02]  /*19630*/  @!P5 LEA R14, P0, R43, R14, 0x2 ;  /* 0x0000000e2b0ed211 */ /* 0x000fe400078010ff */
[-C--:B------:R-:W-:Y:S01]  /*19640*/  @!P3 LEA.HI.X R11, R41, R0.reuse, R40, 0x2, P4 ;  /* 0x00000000290bb211 */ /* 0x080fe200020f1428 */
[----:B------:R3:W-:Y:S01]  /*19650*/  @!P2 ST.E.64 desc[UR42][R8.64], R108 ;  /* 0x0000006c0800a985 */ /* 0x0007e2000c101b2a */
[----:B------:R-:W-:-:S03]  /*19660*/  @!P5 LEA.HI.X R15, R43, R0, R42, 0x2, P0 ;  /* 0x000000002b0fd211 */ /* 0x000fc600000f142a */
[----:B------:R3:W-:Y:S04]  /*19670*/  @!P3 ST.E.64 desc[UR42][R10.64], R112 ;  /* 0x000000700a00b985 */ /* 0x0007e8000c101b2a */
[----:B------:R3:W-:Y:S02]  /*19680*/  @!P5 ST.E.64 desc[UR42][R14.64], R116 ;  /* 0x000000740e00d985 */ /* 0x0007e4000c101b2a */
.L_x_14570:
[----:B------:R-:W-:Y:S05]  /*19690*/  BSYNC B1 ;  /* 0x0000000000017941 */ /* 0x000fea0003800000 */
.L_x_14569:
[----:B------:R-:W-:-:S03]  /*196a0*/  UMOV UR4, 0xffffffff ;  /* 0xffffffff00047882 */ /* 0x000fc60000000000 */
[----:B------:R-:W-:Y:S05]  /*196b0*/  BRA.DIV UR4, `(.L_x_14571) ;  /* 0x000000a604c07947 */ /* 0x000fea000b800000 */
[----:B-1----:R1:W4:Y:S04]  /*196c0*/  SHFL.IDX PT, R0, R4, 0x1, 0x1c1f ;  /* 0x003c1f0004007f89 */ /* 0x00232800000e0000 */
[----:B--23--:R1:W2:Y:S02]  /*196d0*/  SHFL.IDX PT, R14, R3, 0x1, 0x1c1f ;  /* 0x003c1f00030e7f89 */ /* 0x00c2a400000e0000 */
.L_x_14781:
[----:B------:R-:W-:-:S13]  /*196e0*/  ISETP.GE.AND P0, PT, R6, R45, PT ;  /* 0x0000002d0600720c */ /* 0x000fda0003f06270 */
[----:B------:R-:W-:Y:S05]  /*196f0*/  @P0 BRA `(.L_x_14567) ;  /* 0x0000000c001c0947 */ /* 0x000fea0003800000 */
[----:B------:R-:W-:Y:S02]  /*19700*/  ULDC UR4, c[0x0][0xac8] ;  /* 0x0002b20000047ab9 */ /* 0x000fe40000000800 */
[----:B------:R-:W-:Y:S02]  /*19710*/  ISETP.GE.AND P0, PT, R155, UR4, PT ;  /* 0x000000049b007c0c */ /* 0x000fe4000bf06270 */
[----:B------:R-:W-:Y:S02]  /*19720*/  ISETP.GE.AND P5, PT, R7, UR4, PT ;  /* 0x0000000407007c0c */ /* 0x000fe4000bfa6270 */
[----:B------:R-:W-:Y:S02]  /*19730*/  ISETP.GE.AND P3, PT, R29, UR4, PT ;  /* 0x000000041d007c0c */ /* 0x000fe4000bf66270 */
[----:B------:R-:W-:-:S07]  /*19740*/  ISETP.GE.AND P2, PT, R31, UR4, PT ;  /* 0x000000041f007c0c */ /* 0x000fce000bf46270 */
[-C--:B012---:R-:W-:Y:S02]  /*19750*/  @!P0 LEA R4, P1, R155, R14.reuse, 0x2 ;  /* 0x0000000e9b048211 */ /* 0x087fe400078210ff */
[----:B------:R-:W-:Y:S02]  /*19760*/  @!P5 LEA R6, P4, R7, R14, 0x2 ;  /* 0x0000000e0706d211 */ /* 0x000fe400078810ff */
[-C--:B----4-:R-:W-:Y:S02]  /*19770*/  @!P0 LEA.HI.X R5, R155, R0.reuse, R5, 0x2, P1 ;  /* 0x000000009b058211 */ /* 0x090fe400008f1405 */
[----:B------:R-:W-:Y:S02]  /*19780*/  ISETP.GE.AND P1, PT, R37, UR4, PT ;  /* 0x0000000425007c0c */ /* 0x000fe4000bf26270 */
[----:B------:R-:W-:Y:S01]  /*19790*/  @!P5 LEA.HI.X R7, R7, R0, R28, 0x2, P4 ;  /* 0x000000000707d211 */ /* 0x000fe200020f141c */
[----:B------:R0:W-:Y:S01]  /*197a0*/  @!P0 ST.E.64 desc[UR42][R4.64], R90 ;  /* 0x0000005a04008985 */ /* 0x0001e2000c101b2a */
[----:B------:R-:W-:-:S02]  /*197b0*/  ISETP.GE.AND P0, PT, R39, UR4, PT ;  /* 0x0000000427007c0c */ /* 0x000fc4000bf06270 */
[-C--:B------:R-:W-:Y:S01]  /*197c0*/  @!P3 LEA R8, P4, R29, R14.reuse, 0x2 ;  /* 0x0000000e1d08b211 */ /* 0x080fe200078810ff */
[----:B------:R3:W-:Y:S01]  /*197d0*/  @!P5 ST.E.64 desc[UR42][R6.64], R94 ;  /* 0x0000005e0600d985 */ /* 0x0007e2000c101b2a */
[----:B------:R-:W-:Y:S02]  /*197e0*/  @!P2 LEA R10, P5, R31, R14, 0x2 ;  /* 0x0000000e1f0aa211 */ /* 0x000fe400078a10ff */
[-C--:B------:R-:W-:Y:S02]  /*197f0*/  @!P3 LEA.HI.X R9, R29, R0.reuse, R30, 0x2, P4 ;  /* 0x000000001d09b211 */ /* 0x080fe400020f141e */
[----:B------:R-:W-:Y:S02]  /*19800*/  ISETP.GE.AND P4, PT, R41, UR4, PT ;  /* 0x0000000429007c0c */ /* 0x000fe4000bf86270 */
[----:B------:R-:W-:Y:S01]  /*19810*/  @!P2 LEA.HI.X R11, R31, R0, R32, 0x2, P5 ;  /* 0x000000001f0ba211 */ /* 0x000fe200028f1420 */
[----:B------:R3:W-:Y:S01]  /*19820*/  @!P3 ST.E.64 desc[UR42][R8.64], R98 ;  /* 0x000000620800b985 */ /* 0x0007e2000c101b2a */
[----:B------:R-:W-:-:S03]  /*19830*/  @!P1 LEA R12, P5, R37, R14, 0x2 ;  /* 0x0000000e250c9211 */ /* 0x000fc600078a10ff */
[----:B------:R3:W-:Y:S01]  /*19840*/  @!P2 ST.E.64 desc[UR42][R10.64], R102 ;  /* 0x000000660a00a985 */ /* 0x0007e2000c101b2a */
[----:B------:R-:W-:Y:S02]  /*19850*/  @!P1 LEA.HI.X R13, R37, R0, R36, 0x2, P5 ;  /* 0x00000000250d9211 */ /* 0x000fe400028f1424 */
[----:B------:R-:W-:-:S03]  /*19860*/  @!P0 LEA R20, P5, R39, R14, 0x2 ;  /* 0x0000000e27148211 */ /* 0x000fc600078a10ff */
[----:B------:R3:W-:Y:S01]  /*19870*/  @!P1 ST.E.64 desc[UR42][R12.64], R106 ;  /* 0x0000006a0c009985 */ /* 0x0007e2000c101b2a */
[----:B------:R-:W-:Y:S02]  /*19880*/  @!P0 LEA.HI.X R21, R39, R0, R38, 0x2, P5 ;  /* 0x0000000027158211 */ /* 0x000fe400028f1426 */
[----:B0-----:R-:W-:-:S03]  /*19890*/  @!P4 LEA R4, P5, R41, R14, 0x2 ;  /* 0x0000000e2904c211 */ /* 0x001fc600078a10ff */
[----:B------:R3:W-:Y:S01]  /*198a0*/  @!P0 ST.E.64 desc[UR42][R20.64], R110 ;  /* 0x0000006e14008985 */ /* 0x0007e2000c101b2a */
[----:B------:R-:W-:Y:S02]  /*198b0*/  @!P4 LEA.HI.X R5, R41, R0, R40, 0x2, P5 ;  /* 0x000000002905c211 */ /* 0x000fe400028f1428 */
[----:B------:R-:W-:-:S03]  /*198c0*/  ISETP.GE.AND P0, PT, R43, UR4, PT ;  /* 0x000000042b007c0c */ /* 0x000fc6000bf06270 */
[----:B------:R3:W-:Y:S10]  /*198d0*/  @!P4 ST.E.64 desc[UR42][R4.64], R114 ;  /* 0x000000720400c985 */ /* 0x0007f4000c101b2a */
[----:B------:R-:W-:Y:S05]  /*198e0*/  @P0 BRA `(.L_x_14567) ;  /* 0x0000000800a00947 */ /* 0x000fea0003800000 */
[----:B------:R-:W-:-:S04]  /*198f0*/  LEA R14, P0, R43, R14, 0x2 ;  /* 0x0000000e2b0e7211 */ /* 0x000fc800078010ff */
[----:B------:R-:W-:-:S05]  /*19900*/  LEA.HI.X R15, R43, R0, R42, 0x2, P0 ;  /* 0x000000002b0f7211 */ /* 0x000fca00000f142a */
[----:B------:R0:W-:Y:S01]  /*19910*/  ST.E.64 desc[UR42][R14.64], R118 ;  /* 0x000000760e007985 */ /* 0x0001e2000c101b2a */
[----:B------:R-:W-:Y:S05]  /*19920*/  BRA `(.L_x_14567) ;  /* 0x0000000800907947 */ /* 0x000fea0003800000 */
.L_x_14563:
[----:B------:R-:W2:Y:S01]  /*19930*/  LDL R0, [R1+0x50] ;  /* 0x0000500001007983 */ /* 0x000ea20000100800 */
[----:B------:R-:W-:Y:S01]  /*19940*/  ULDC.64 UR4, c[0x0][0xc08] ;  /* 0x0003020000047ab9 */ /* 0x000fe20000000a00 */
[----:B------:R-:W2:Y:S01]  /*19950*/  LDC.64 R4, c[0x0][0xc00] ;  /* 0x00030000ff047b82 */ /* 0x000ea20000000a00 */
[----:B------:R-:W-:Y:S01]  /*19960*/  ISETP.NE.U32.AND P0, PT, RZ, UR4, PT ;  /* 0x00000004ff007c0c */ /* 0x000fe2000bf05070 */
[----:B------:R-:W3:Y:S01]  /*19970*/  LDL R8, [R1+0x4c] ;  /* 0x00004c0001087983 */ /* 0x000ee20000100800 */
[----:B------:R-:W-:Y:S02]  /*19980*/  IMAD.MOV.U32 R3, RZ, RZ, RZ ;  /* 0x000000ffff037224 */ /* 0x000fe400078e00ff */
[----:B------:R-:W-:Y:S01]  /*19990*/  ISETP.NE.AND.EX P1, PT, RZ, UR5, PT, P0 ;  /* 0x00000005ff007c0c */ /* 0x000fe2000bf25300 */
[----:B------:R-:W-:Y:S02]  /*199a0*/  ULDC.64 UR4, c[0x0][0xc00] ;  /* 0x0003000000047ab9 */ /* 0x000fe40000000a00 */
[----:B------:R-:W-:-:S04]  /*199b0*/  ISETP.NE.U32.AND P0, PT, RZ, UR4, PT ;  /* 0x00000004ff007c0c */ /* 0x000fc8000bf05070 */
[----:B------:R-:W-:-:S06]  /*199c0*/  ISETP.NE.AND.EX P0, PT, RZ, UR5, PT, P0 ;  /* 0x00000005ff007c0c */ /* 0x000fcc000bf05300 */
[----:B------:R-:W4:Y:S01]  /*199d0*/  @P1 LDC.64 R6, c[0x0][0xc08] ;  /* 0x00030200ff061b82 */ /* 0x000f220000000a00 */
[----:B------:R-:W-:Y:S02]  /*199e0*/  ULDC UR4, c[0x0][0xa88] ;  /* 0x0002a20000047ab9 */ /* 0x000fe40000000800 */
[----:B-----5:R-:W-:Y:S02]  /*199f0*/  IMAD.U32 R24, RZ, RZ, UR4 ;  /* 0x00000004ff187e24 */ /* 0x020fe4000f8e00ff */
[----:B--2---:R-:W-:-:S04]  /*19a00*/  IMAD.WIDE R4, R0, 0x4, R4 ;  /* 0x0000000400047825 */ /* 0x004fc800078e0204 */
[----:B----4-:R-:W-:Y:S01]  /*19a10*/  @P1 IMAD.WIDE R6, R0, 0x4, R6 ;  /* 0x0000000400061825 */ /* 0x010fe200078e0206 */
[----:B------:R2:W5:Y:S04]  /*19a20*/  @P0 LDG.E R3, desc[UR42][R4.64] ;  /* 0x0000002a04030981 */ /* 0x000568000c1e1900 */
[----:B------:R2:W5:Y:S01]  /*19a30*/  @P1 LDG.E R24, desc[UR42][R6.64] ;  /* 0x0000002a06181981 */ /* 0x000562000c1e1900 */
[----:B---3--:R-:W-:Y:S02]  /*19a40*/  ISETP.NE.AND P2, PT, R8, RZ, PT ;  /* 0x000000ff0800720c */ /* 0x008fe40003f45270 */
[----:B------:R-:W-:Y:S02]  /*19a50*/  ISETP.GT.AND P3, PT, R49, 0xbf, PT ;  /* 0x000000bf3100780c */ /* 0x000fe40003f64270 */
[----:B------:R-:W-:-:S09]  /*19a60*/  SHF.R.S32.HI R26, RZ, 0x1f, R0 ;  /* 0x0000001fff1a7819 */ /* 0x000fd20000011400 */
[----:B------:R-:W3:Y:S02]  /*19a70*/  @!P2 LDC R8, c[0x0][0xad4] ;  /* 0x0002b500ff08ab82 */ /* 0x000ee40000000800 */
[----:B---3--:R2:W-:Y:S01]  /*19a80*/  @!P2 STL [R1+0x4c], R8 ;  /* 0x00004c080100a387 */ /* 0x0085e20000100800 */
[----:B------:R-:W-:Y:S01]  /*19a90*/  ISETP.GT.AND P2, PT, R8, 0x1, PT ;  /* 0x000000010800780c */ /* 0x000fe20003f44270 */
[----:B------:R-:W-:-:S12]  /*19aa0*/  @P1 BRA `(.L_x_14572) ;  /* 0x0000000000101947 */ /* 0x000fd80003800000 */
[----:B------:R-:W-:Y:S05]  /*19ab0*/  @!P0 BRA `(.L_x_14572) ;  /* 0x00000000000c8947 */ /* 0x000fea0003800000 */
[----:B--2---:R-:W2:Y:S04]  /*19ac0*/  LDG.E R7, desc[UR42][R4.64] ;  /* 0x0000002a04077981 */ /* 0x004ea8000c1e1900 */
[----:B-----5:R-:W2:Y:S02]  /*19ad0*/  LDG.E R24, desc[UR42][R4.64+0x4] ;  /* 0x0000042a04187981 */ /* 0x020ea4000c1e1900 */
[----:B--2---:R-:W-:-:S07]  /*19ae0*/  IMAD.IADD R24, R24, 0x1, -R7 ;  /* 0x0000000118187824 */ /* 0x004fce00078e0a07 */
.L_x_14572:
[----:B------:R-:W-:Y:S01]  /*19af0*/  BSSY B1, `(.L_x_14573) ;  /* 0x000003a000017945 */ /* 0x000fe20003800000 */
[----:B------:R-:W-:Y:S02]  /*19b00*/  SEL R27, R0, RZ, !P0 ;  /* 0x000000ff001b7207 */ /* 0x000fe40004000000 */
[----:B------:R-:W-:Y:S02]  /*19b10*/  SEL R26, R26, RZ, !P0 ;  /* 0x000000ff1a1a7207 */ /* 0x000fe40004000000 */
[----:B-----5:R-:W-:Y:S01]  /*19b20*/  SHF.R.S32.HI R20, RZ, 0x1f, R3 ;  /* 0x0000001fff147819 */ /* 0x020fe20000011403 */
[----:B------:R-:W-:Y:S06]  /*19b30*/  @P3 BRA `(.L_x_14574) ;  /* 0x0000000000d43947 */ /* 0x000fec0003800000 */
[----:B------:R-:W3:Y:S01]  /*19b40*/  LDL R0, [R1+0x28] ;  /* 0x0000280001007983 */ /* 0x000ee20000100800 */
[----:B------:R-:W4:Y:S01]  /*19b50*/  LDC R37, c[0x0][0xbe8] ;  /* 0x0002fa00ff257b82 */ /* 0x000f220000000800 */
[----:B--2---:R-:W2:Y:S01]  /*19b60*/  S2R R5, SR_TID.X ;  /* 0x0000000000057919 */ /* 0x004ea20000002100 */
[----:B---3--:R-:W-:Y:S02]  /*19b70*/  IMAD.MOV.U32 R4, RZ, RZ, R0 ;  /* 0x000000ffff047224 */ /* 0x008fe400078e0000 */
[----:B----4-:R-:W-:-:S03]  /*19b80*/  IMAD R0, R24, R37, RZ ;  /* 0x0000002518007224 */ /* 0x010fc600078e02ff */
[----:B--2---:R-:W-:-:S04]  /*19b90*/  IADD3 R29, R4, -0x80, R5 ;  /* 0xffffff80041d7810 */ /* 0x004fc80007ffe005 */
[----:B------:R-:W-:-:S13]  /*19ba0*/  ISETP.GE.AND P0, PT, R29, R0, PT ;  /* 0x000000001d00720c */ /* 0x000fda0003f06270 */
[----:B------:R-:W-:Y:S05]  /*19bb0*/  @P0 BRA `(.L_x_14574) ;  /* 0x0000000000b40947 */ /* 0x000fea0003800000 */
[----:B------:R-:W2:Y:S01]  /*19bc0*/  LDL R12, [R1+0x4] ;  /* 0x00000400010c7983 */ /* 0x000ea20000100800 */
[----:B------:R-:W-:Y:S01]  /*19bd0*/  IMAD.MOV.U32 R14, RZ, RZ, 0x9b8 ;  /* 0x000009b8ff0e7424 */ /* 0x000fe200078e00ff */
[----:B------:R-:W-:Y:S01]  /*19be0*/  ISETP.GT.AND P0, PT, R8, 0x1, PT ;  /* 0x000000010800780c */ /* 0x000fe20003f04270 */
[----:B------:R-:W3:Y:S01]  /*19bf0*/  LDC.64 R30, c[0x0][0xba8] ;  /* 0x0002ea00ff1e7b82 */ /* 0x000ee20000000a00 */
[----:B------:R-:W4:Y:S01]  /*19c00*/  LDL.LU R28, [R1+0x54] ;  /* 0x00005400011c7983 */ /* 0x000f220000300800 */
[----:B------:R-:W-:Y:S01]  /*19c10*/  ISETP.NE.AND P1, PT, R37, 0x1, PT ;  /* 0x000000012500780c */ /* 0x000fe20003f25270 */
[----:B------:R-:W-:Y:S01]  /*19c20*/  IMAD.MOV.U32 R15, RZ, RZ, R29 ;  /* 0x000000ffff0f7224 */ /* 0x000fe200078e001d */
[----:B------:R-:W-:-:S04]  /*19c30*/  SEL R14, R14, 0x978, P0 ;  /* 0x000009780e0e7807 */ /* 0x000fc80000000000 */
[----:B------:R-:W5:Y:S08]  /*19c40*/  LDC.64 R6, c[0x0][R14+0x220] ;  /* 0x000088000e067b82 */ /* 0x000f700000000a00 */
[----:B------:R-:W2:Y:S08]  /*19c50*/  LDC.64 R4, c[0x0][R14+0x218] ;  /* 0x000086000e047b82 */ /* 0x000eb00000000a00 */
[----:B------:R-:W0:Y:S08]  /*19c60*/  LDC.64 R8, c[0x0][R14+0x228] ;  /* 0x00008a000e087b82 */ /* 0x000e300000000a00 */
[----:B------:R-:W1:Y:S08]  /*19c70*/  @P1 LDC R0, c[0x0][0xbec] ;  /* 0x0002fb00ff001b82 */ /* 0x000e700000000800 */
[----:B------:R-:W0:Y:S08]  /*19c80*/  LDC.64 R10, c[0x0][R14+0x210] ;  /* 0x000084000e0a7b82 */ /* 0x000e300000000a00 */
[----:B------:R-:W0:Y:S01]  /*19c90*/  @P1 LDC R25, c[0x0][0xbf0] ;  /* 0x0002fc00ff191b82 */ /* 0x000e220000000800 */
[----:B-1----:R-:W-:-:S07]  /*19ca0*/  @P1 IMAD.HI.U32 R0, R29, R0, RZ ;  /* 0x000000001d001227 */ /* 0x002fce00078e00ff */
[----:B---3--:R-:W1:Y:S01]  /*19cb0*/  @!P0 LDC R30, c[0x0][0xb50] ;  /* 0x0002d400ff1e8b82 */ /* 0x008e620000000800 */
[----:B-----5:R-:W-:-:S07]  /*19cc0*/  IMAD R7, R7, R27, RZ ;  /* 0x0000001b07077224 */ /* 0x020fce00078e02ff */
[----:B------:R-:W3:Y:S01]  /*19cd0*/  @!P0 LDC R31, c[0x0][0xb54] ;  /* 0x0002d500ff1f8b82 */ /* 0x000ee20000000800 */
[----:B0-----:R-:W-:Y:S01]  /*19ce0*/  @P1 SHF.R.U32.HI R15, RZ, R25, R0 ;  /* 0x00000019ff0f1219 */ /* 0x001fe20000011600 */
[----:B------:R-:W-:Y:S02]  /*19cf0*/  IMAD R25, R6, R26, R7 ;  /* 0x0000001a06197224 */ /* 0x000fe400078e0207 */
[-C--:B--2---:R-:W-:Y:S02]  /*19d00*/  IMAD R21, R5, R12.reuse, RZ ;  /* 0x0000000c05157224 */ /* 0x084fe400078e02ff */
[----:B------:R-:W-:Y:S01]  /*19d10*/  IMAD.WIDE.U32 R4, R4, R12, RZ ;  /* 0x0000000c04047225 */ /* 0x000fe200078e00ff */
[----:B----4-:R-:W-:-:S03]  /*19d20*/  SEL R7, R28, RZ, P0 ;  /* 0x000000ff1c077207 */ /* 0x010fc60000000000 */
[----:B------:R-:W-:-:S04]  /*19d30*/  IMAD.WIDE.U32 R12, R6, R27, RZ ;  /* 0x0000001b060c7225 */ /* 0x000fc800078e00ff */
[----:B------:R-:W-:Y:S01]  /*19d40*/  IMAD.IADD R21, R5, 0x1, R21 ;  /* 0x0000000105157824 */ /* 0x000fe200078e0215 */
[----:B------:R-:W-:Y:S01]  /*19d50*/  IADD3 R0, P1, P3, R12, R4, R3 ;  /* 0x000000040c007210 */ /* 0x000fe20007b3e003 */
[----:B------:R-:W-:Y:S02]  /*19d60*/  IMAD.MOV R6, RZ, RZ, -R15 ;  /* 0x000000ffff067224 */ /* 0x000fe400078e0a0f */
[----:B------:R-:W-:Y:S02]  /*19d70*/  IMAD.IADD R25, R13, 0x1, R25 ;  /* 0x000000010d197824 */ /* 0x000fe400078e0219 */
        /* <DEDUP_REMOVED lines=15> */
[----:B---3--:R-:W-:-:S05]  /*19e70*/  LEA.HI.X R7, R4, R31, R0, 0x2, P0 ;  /* 0x0000001f04077211 */ /* 0x008fca00000f1400 */
[----:B------:R3:W-:Y:S02]  /*19e80*/  STG.E desc[UR42][R6.64], R5 ;  /* 0x0000000506007986 */ /* 0x0007e4000c10192a */
.L_x_14574:
[----:B------:R-:W-:Y:S05]  /*19e90*/  BSYNC B1 ;  /* 0x0000000000017941 */ /* 0x000fea0003800000 */
.L_x_14573:
[----:B------:R-:W-:Y:S05]  /*19ea0*/  @P2 BRA `(.L_x_14567) ;  /* 0x0000000400302947 */ /* 0x000fea0003800000 */
[----:B--2---:R-:W2:Y:S01]  /*19eb0*/  LDL.LU R8, [R1+0x4] ;  /* 0x0000040001087983 */ /* 0x004ea20000300800 */
[----:B------:R-:W4:Y:S01]  /*19ec0*/  LDC R25, c[0x0][0xbe8] ;  /* 0x0002fa00ff197b82 */ /* 0x000f220000000800 */
[----:B------:R-:W-:Y:S01]  /*19ed0*/  ULDC.64 UR4, c[0x0][0xaa0] ;  /* 0x0002a80000047ab9 */ /* 0x000fe20000000a00 */
[----:B------:R-:W-:Y:S01]  /*19ee0*/  ULDC.64 UR6, c[0x0][0xaf0] ;  /* 0x0002bc0000067ab9 */ /* 0x000fe20000000a00 */
[----:B------:R-:W5:Y:S01]  /*19ef0*/  LDL R28, [R1+0x28] ;  /* 0x00002800011c7983 */ /* 0x000f620000100800 */
[----:B------:R-:W-:Y:S02]  /*19f00*/  IMAD R0, R20, UR4, RZ ;  /* 0x0000000414007c24 */ /* 0x000fe4000f8e02ff */
[----:B---3--:R-:W-:-:S04]  /*19f10*/  IMAD.WIDE.U32 R4, R3, UR4, RZ ;  /* 0x0000000403047c25 */ /* 0x008fc8000f8e00ff */
[----:B------:R-:W-:Y:S01]  /*19f20*/  IMAD R7, R3, UR5, R0 ;  /* 0x0000000503077c24 */ /* 0x000fe2000f8e0200 */
[----:B------:R-:W-:Y:S01]  /*19f30*/  ULDC.64 UR4, c[0x0][0xae8] ;  /* 0x0002ba0000047ab9 */ /* 0x000fe20000000a00 */
[----:B------:R-:W-:Y:S02]  /*19f40*/  IMAD R0, R48, 0x30, R42 ;  /* 0x0000003030007824 */ /* 0x000fe400078e022a */
[----:B------:R-:W-:Y:S01]  /*19f50*/  IMAD.IADD R5, R5, 0x1, R7 ;  /* 0x0000000105057824 */ /* 0x000fe200078e0207 */
[----:B----4-:R-:W-:-:S13]  /*19f60*/  ISETP.NE.AND P0, PT, R25, 0x1, PT ;  /* 0x000000011900780c */ /* 0x010fda0003f05270 */
[----:B------:R-:W3:Y:S08]  /*19f70*/  @P0 LDC R6, c[0x0][0xbec] ;  /* 0x0002fb00ff060b82 */ /* 0x000ef00000000800 */
[----:B------:R-:W4:Y:S01]  /*19f80*/  @P0 LDC R11, c[0x0][0xbf0] ;  /* 0x0002fc00ff0b0b82 */ /* 0x000f220000000800 */
[----:B--2---:R-:W-:-:S04]  /*19f90*/  IMAD.WIDE.U32 R4, R8, UR4, R4 ;  /* 0x0000000408047c25 */ /* 0x004fc8000f8e0004 */
[----:B-----5:R-:W-:Y:S02]  /*19fa0*/  IMAD.IADD R9, R28, 0x1, R0 ;  /* 0x000000011c097824 */ /* 0x020fe400078e0200 */
[----:B------:R-:W-:Y:S01]  /*19fb0*/  IMAD R5, R8, UR5, R5 ;  /* 0x0000000508057c24 */ /* 0x000fe2000f8e0205 */
[----:B------:R-:W-:Y:S01]  /*19fc0*/  ULDC.64 UR4, c[0x0][0xae0] ;  /* 0x0002b80000047ab9 */ /* 0x000fe20000000a00 */
[----:B---3--:R-:W-:-:S04]  /*19fd0*/  @P0 IMAD.HI.U32 R0, R9, R6, RZ ;  /* 0x0000000609000227 */ /* 0x008fc800078e00ff */
[----:B------:R-:W-:Y:S01]  /*19fe0*/  IMAD.MOV.U32 R3, RZ, RZ, R9 ;  /* 0x000000ffff037224 */ /* 0x000fe200078e0009 */
[----:B----4-:R-:W-:Y:S01]  /*19ff0*/  @P0 SHF.R.U32.HI R3, RZ, R11, R0 ;  /* 0x0000000bff030219 */ /* 0x010fe20000011600 */
        /* <DEDUP_REMOVED lines=24> */
[----:B------:R-:W2:Y:S01]  /*1a180*/  SHFL.IDX PT, R3, R7, RZ, 0x181f ;  /* 0x00181fff07037589 */ /* 0x000ea200000e0000 */
[----:B------:R-:W-:Y:S02]  /*1a190*/  IMAD R21, R24, R25, RZ ;  /* 0x0000001918157224 */ /* 0x000fe400078e02ff */
[----:B------:R-:W-:Y:S01]  /*1a1a0*/  IMAD.IADD R24, R42, 0x1, R28 ;  /* 0x000000012a187824 */ /* 0x000fe200078e021c */
[----:B------:R-:W3:Y:S03]  /*1a1b0*/  SHFL.IDX PT, R0, R20, RZ, 0x181f ;  /* 0x00181fff14007589 */ /* 0x000ee600000e0000 */
[C---:B------:R-:W-:Y:S01]  /*1a1c0*/  VIADD R8, R24.reuse, 0x30 ;  /* 0x0000003018087836 */ /* 0x040fe20000000000 */
[----:B------:R-:W4:Y:S01]  /*1a1d0*/  SHFL.IDX PT, R5, R7, 0x1, 0x181f ;  /* 0x00381f0007057f89 */ /* 0x000f2200000e0000 */
[C---:B------:R-:W-:Y:S01]  /*1a1e0*/  ISETP.GE.OR P2, PT, R24.reuse, R21, P0 ;  /* 0x000000151800720c */ /* 0x040fe20000746670 */
[----:B------:R-:W-:-:S02]  /*1a1f0*/  VIADD R10, R24, 0x60 ;  /* 0x00000060180a7836 */ /* 0x000fc40000000000 */
[----:B------:R-:W5:Y:S01]  /*1a200*/  SHFL.IDX PT, R14, R7, 0x2, 0x181f ;  /* 0x00581f00070e7f89 */ /* 0x000f6200000e0000 */
[-C--:B------:R-:W-:Y:S02]  /*1a210*/  ISETP.GE.OR P3, PT, R8, R21.reuse, P0 ;  /* 0x000000150800720c */ /* 0x080fe40000766670 */
[----:B------:R-:W-:Y:S01]  /*1a220*/  ISETP.GE.OR P4, PT, R10, R21, P0 ;  /* 0x000000150a00720c */ /* 0x000fe20000786670 */
[----:B------:R-:W0:Y:S04]  /*1a230*/  SHFL.IDX PT, R4, R20, 0x1, 0x181f ;  /* 0x00381f0014047f89 */ /* 0x000e2800000e0000 */
[----:B------:R-:W1:Y:S02]  /*1a240*/  SHFL.IDX PT, R6, R20, 0x2, 0x181f ;  /* 0x00581f0014067f89 */ /* 0x000e6400000e0000 */
[----:B--2---:R-:W-:-:S04]  /*1a250*/  @!P2 LEA R10, P5, R43, R3, 0x1 ;  /* 0x000000032b0aa211 */ /* 0x004fc800078a08ff */
[C---:B---3--:R-:W-:Y:S02]  /*1a260*/  @!P2 LEA.HI.X R3, R43.reuse, R0, R44, 0x1, P5 ;  /* 0x000000002b03a211 */ /* 0x048fe400028f0c2c */
[----:B------:R2:W3:Y:S01]  /*1a270*/  SHFL.IDX PT, R0, R20, 0x3, 0x181f ;  /* 0x00781f0014007f89 */ /* 0x0004e200000e0000 */
[C---:B----4-:R-:W-:Y:S02]  /*1a280*/  @!P3 LEA R8, P1, R43.reuse, R5, 0x1 ;  /* 0x000000052b08b211 */ /* 0x050fe400078208ff */
[----:B------:R-:W-:Y:S01]  /*1a290*/  @!P2 IMAD.MOV.U32 R11, RZ, RZ, R3 ;  /* 0x000000ffff0ba224 */ /* 0x000fe200078e0003 */
[----:B-----5:R-:W-:-:S04]  /*1a2a0*/  @!P4 LEA R25, P5, R43, R14, 0x1 ;  /* 0x0000000e2b19c211 */ /* 0x020fc800078a08ff */
[----:B------:R2:W-:Y:S01]  /*1a2b0*/  @!P2 ST.E.128 desc[UR42][R10.64], RZ ;  /* 0x000000ff0a00a985 */ /* 0x0005e2000c101d2a */
[C-C-:B0-----:R-:W-:Y:S01]  /*1a2c0*/  @!P3 LEA.HI.X R9, R43.reuse, R4, R44.reuse, 0x1, P1 ;  /* 0x000000042b09b211 */ /* 0x141fe200008f0c2c */
[----:B------:R-:W-:Y:S02]  /*1a2d0*/  @!P4 IMAD.MOV.U32 R4, RZ, RZ, R25 ;  /* 0x000000ffff04c224 */ /* 0x000fe400078e0019 */
[----:B------:R2:W0:Y:S01]  /*1a2e0*/  SHFL.IDX PT, R14, R7, 0x3, 0x181f ;  /* 0x00781f00070e7f89 */ /* 0x00042200000e0000 */
[----:B-1----:R-:W-:-:S03]  /*1a2f0*/  @!P4 LEA.HI.X R5, R43, R6, R44, 0x1, P5 ;  /* 0x000000062b05c211 */ /* 0x002fc600028f0c2c */
[----:B------:R2:W-:Y:S04]  /*1a300*/  @!P3 ST.E.128 desc[UR42][R8.64], RZ ;  /* 0x000000ff0800b985 */ /* 0x0005e8000c101d2a */
[----:B------:R2:W-:Y:S02]  /*1a310*/  @!P4 ST.E.128 desc[UR42][R4.64], RZ ;  /* 0x000000ff0400c985 */ /* 0x0005e4000c101d2a */
.L_x_14790:
[----:B------:R-:W-:-:S05]  /*1a320*/  VIADD R24, R24, 0x90 ;  /* 0x0000009018187836 */ /* 0x000fca0000000000 */
[----:B------:R-:W-:-:S13]  /*1a330*/  ISETP.GE.OR P0, PT, R24, R21, P0 ;  /* 0x000000151800720c */ /* 0x000fda0000706670 */
[----:B0-----:R-:W-:-:S04]  /*1a340*/  @!P0 LEA R14, P1, R43, R14, 0x1 ;  /* 0x0000000e2b0e8211 */ /* 0x001fc800078208ff */
[----:B---3--:R-:W-:-:S05]  /*1a350*/  @!P0 LEA.HI.X R15, R43, R0, R44, 0x1, P1 ;  /* 0x000000002b0f8211 */ /* 0x008fca00008f0c2c */
[----:B------:R0:W-:Y:S04]  /*1a360*/  @!P0 ST.E.128 desc[UR42][R14.64], RZ ;  /* 0x000000ff0e008985 */ /* 0x0001e8000c101d2a */
.L_x_14567:
[----:B------:R-:W-:Y:S05]  /*1a370*/  BSYNC B0 ;  /* 0x0000000000007941 */ /* 0x000fea0003800000 */
.L_x_14562:
[----:B------:R-:W-:Y:S02]  /*1a380*/  ULDC UR4, c[0x0][0xc3c] ;  /* 0x00030f0000047ab9 */ /* 0x000fe40000000800 */
[----:B-1----:R-:W-:-:S13]  /*1a390*/  ISETP.GE.AND P0, PT, R35, UR4, PT ;  /* 0x0000000423007c0c */ /* 0x002fda000bf06270 */
[----:B------:R-:W-:Y:S05]  /*1a3a0*/  @!P0 BRA `(.L_x_14576) ;  /* 0xfffffe6c00188947 */ /* 0x000fea000383ffff */
[----:B------:R-:W-:Y:S05]  /*1a3b0*/  BRA `(.L_x_14360) ;  /* 0x0000007c00d07947 */ /* 0x000fea0003800000 */
.L_x_14358:
        /* <DEDUP_REMOVED lines=16> */
.L_x_14577:
        /* <DEDUP_REMOVED lines=44> */
.L_x_14581:
        /* <DEDUP_REMOVED lines=37> */
.L_x_14579:
        /* <DEDUP_REMOVED lines=13> */
.L_x_14582:
        /* <DEDUP_REMOVED lines=11> */
[----:B0-----:R-:W-:Y:S01]  /*1ab50*/  IMAD.MOV.U32 R2, RZ, RZ, RZ ;  /* 0x000000ffff027224 */ /* 0x001fe200078e00ff */
[----:B-1----:R-:W-:-:S05]  /*1ab60*/  IADD3 R10, RZ, -R3, RZ ;  /* 0x80000003ff0a7210 */ /* 0x002fca0007ffe0ff */
        /* <DEDUP_REMOVED lines=49> */
.L_x_14583:
        /* <DEDUP_REMOVED lines=62> */
.L_x_14584:
[----:B------:R-:W-:-:S05]  /*1b260*/  LOP3.LUT R2, RZ, R2, RZ, 0x33, !PT ;  /* 0x00000002ff027212 */ /* 0x000fca00078e33ff */
[----:B------:R-:W-:Y:S01]  /*1b270*/  IMAD.IADD R25, R25, 0x1, R2 ;  /* 0x0000000119197824 */ /* 0x000fe200078e0202 */
[----:B------:R-:W-:Y:S06]  /*1b280*/  BRA `(.L_x_14585) ;  /* 0x00000000000c7947 */ /* 0x000fec0003800000 */
.L_x_14580:
[----:B------:R-:W-:Y:S02]  /*1b290*/  IMAD.MOV.U32 R25, RZ, RZ, RZ ;  /* 0x000000ffff197224 */ /* 0x000fe400078e00ff */
[----:B------:R-:W-:Y:S02]  /*1b2a0*/  IMAD.U32 R24, RZ, RZ, UR6 ;  /* 0x00000006ff187e24 */ /* 0x000fe4000f8e00ff */
[----:B------:R-:W-:-:S07]  /*1b2b0*/  IMAD.MOV.U32 R26, RZ, RZ, RZ ;  /* 0x000000ffff1a7224 */ /* 0x000fce00078e00ff */
.L_x_14585:
[----:B------:R-:W-:-:S13]  /*1b2c0*/  ISETP.NE.AND P0, PT, R0, RZ, PT ;  /* 0x000000ff0000720c */ /* 0x000fda0003f05270 */
[----:B------:R-:W0:Y:S01]  /*1b2d0*/  @!P0 S2R R3, SR_CgaCtaId ;  /* 0x0000000000038919 */ /* 0x000e220000008800 */
[----:B------:R-:W-:-:S04]  /*1b2e0*/  @!P0 MOV R0, 0x400 ;  /* 0x0000040000008802 */ /* 0x000fc80000000f00 */
[----:B0-----:R-:W-:-:S05]  /*1b2f0*/  @!P0 LEA R0, R3, R0, 0x18 ;  /* 0x0000000003008211 */ /* 0x001fca00078ec0ff */
[----:B------:R1:W-:Y:S01]  /*1b300*/  @!P0 STS.128 [R0+0x168d0], R24 ;  /* 0x0168d01800008388 */ /* 0x0003e20000000c00 */
[----:B------:R-:W-:Y:S06]  /*1b310*/  BAR.ARV 0x5, 0x200 ;  /* 0x0148000000007b1d */ /* 0x000fec0000002000 */
.L_x_14578:
        /* <DEDUP_REMOVED lines=11> */
[----:B------:R-:W-:Y:S01]  /*1b3d0*/  STL [R1+0x40], RZ ;  /* 0x000040ff01007387 */ /* 0x000fe20000100800 */
        /* <DEDUP_REMOVED lines=9> */
[----:B------:R-:W-:Y:S01]  /*1b470*/  LOP3.LUT R2, R0, 0x1f8, RZ, 0xc0, !PT ;  /* 0x000001f800027812 */ /* 0x000fe200078ec0ff */
[----:B------:R-:W-:-:S03]  /*1b480*/  IMAD.MOV.U32 R0, RZ, RZ, 0x1 ;  /* 0x00000001ff007424 */ /* 0x000fc600078e00ff */
[----:B------:R-:W-:Y:S02]  /*1b490*/  LOP3.LUT R2, R2, 0x38, R6, 0x78, !PT ;  /* 0x0000003802027812 */ /* 0x000fe400078e7806 */
[----:B------:R0:W-:Y:S02]  /*1b4a0*/  STL [R1+0x4], R0 ;  /* 0x0000040001007387 */ /* 0x0001e40000100800 */
[----:B------:R-:W-:Y:S01]  /*1b4b0*/  LOP3.LUT R4, R2, 0x200, R3, 0xf8, !PT ;  /* 0x0000020002047812 */ /* 0x000fe200078ef803 */
[----:B------:R-:W-:Y:S01]  /*1b4c0*/  IMAD.SHL.U32 R2, R6, 0x10, RZ ;  /* 0x0000001006027824 */ /* 0x000fe200078e00ff */
[----:B------:R-:W-:Y:S01]  /*1b4d0*/  SHF.R.U32.HI R3, RZ, 0x3, R5 ;  /* 0x00000003ff037819 */ /* 0x000fe20000011605 */
[----:B------:R-:W-:-:S03]  /*1b4e0*/  IMAD.MOV.U32 R5, RZ, RZ, 0x1 ;  /* 0x00000001ff057424 */ /* 0x000fc600078e00ff */
[----:B------:R-:W-:Y:S01]  /*1b4f0*/  LOP3.LUT R2, R2, 0x70, RZ, 0xc0, !PT ;  /* 0x0000007002027812 */ /* 0x000fe200078ec0ff */
[----:B0-----:R-:W-:Y:S01]  /*1b500*/  IMAD R0, R4, 0x2, R16 ;  /* 0x0000000204007824 */ /* 0x001fe200078e0210 */
[----:B------:R0:W-:Y:S02]  /*1b510*/  STL [R1], R5 ;  /* 0x0000000501007387 */ /* 0x0001e40000100800 */
[----:B------:R-:W-:Y:S02]  /*1b520*/  LOP3.LUT R2, R3, R2, RZ, 0xfc, !PT ;  /* 0x0000000203027212 */ /* 0x000fe400078efcff */
[----:B------:R0:W-:Y:S05]  /*1b530*/  STL [R1+0x24], R0 ;  /* 0x0000240001007387 */ /* 0x0001ea0000100800 */
.L_x_14699:
        /* <DEDUP_REMOVED lines=50> */
.L_x_14587:
[----:B------:R-:W-:Y:S01]  /*1b860*/  ULDC.64 UR4, c[0x0][0xa20] ;  /* 0x0002880000047ab9 */ /* 0x000fe20000000a00 */
[C---:B0-----:R-:W-:Y:S02]  /*1b870*/  LOP3.LUT R0, R26.reuse, 0xff000000, RZ, 0xc0, !PT ;  /* 0xff0000001a007812 */ /* 0x041fe400078ec0ff */
[----:B------:R-:W-:Y:S02]  /*1b880*/  ISETP.NE.U32.AND P0, PT, RZ, UR4, PT ;  /* 0x00000004ff007c0c */ /* 0x000fe4000bf05070 */
[----:B------:R-:W-:Y:S02]  /*1b890*/  SHF.R.U32.HI R0, RZ, 0x8, R0 ;  /* 0x00000008ff007819 */ /* 0x000fe40000011600 */
[----:B------:R-:W-:Y:S02]  /*1b8a0*/  ISETP.NE.AND.EX P0, PT, RZ, UR5, PT, P0 ;  /* 0x00000005ff007c0c */ /* 0x000fe4000bf05300 */
[C---:B------:R-:W-:Y:S02]  /*1b8b0*/  LOP3.LUT R4, R26.reuse, 0xff0000, RZ, 0xc0, !PT ;  /* 0x00ff00001a047812 */ /* 0x040fe400078ec0ff */
[----:B------:R-:W-:-:S02]  /*1b8c0*/  LOP3.LUT R17, R26, 0xffff, RZ, 0xc0, !PT ;  /* 0x0000ffff1a117812 */ /* 0x000fc400078ec0ff */
[----:B------:R-:W-:-:S07]  /*1b8d0*/  LEA.HI R0, R4, R0, RZ, 0x10 ;  /* 0x0000000004007211 */ /* 0x000fce00078f80ff */
[----:B------:R-:W-:Y:S05]  /*1b8e0*/  @!P0 BRA `(.L_x_14588) ;  /* 0x0000000000108947 */ /* 0x000fea0003800000 */
[----:B------:R-:W0:Y:S02]  /*1b8f0*/  LDC.64 R4, c[0x0][0xa20] ;  /* 0x00028800ff047b82 */ /* 0x000e240000000a00 */
[----:B0-----:R-:W-:-:S05]  /*1b900*/  IMAD.WIDE R4, R27, 0x4, R4 ;  /* 0x000000041b047825 */ /* 0x001fca00078e0204 */
[----:B------:R0:W5:Y:S01]  /*1b910*/  LDG.E R7, desc[UR42][R4.64] ;  /* 0x0000002a04077981 */ /* 0x000162000c1e1900 */
[----:B------:R-:W-:Y:S05]  /*1b920*/  BRA `(.L_x_14589) ;  /* 0x0000000000247947 */ /* 0x000fea0003800000 */
.L_x_14588:
        /* <DEDUP_REMOVED lines=9> */
.L_x_14589:
[----:B0-----:R-:W2:Y:S04]  /*1b9c0*/  @P1 LDG.E R4, desc[UR42][R2.64] ;  /* 0x0000002a02041981 */ /* 0x001ea8000c1e1900 */
[----:B------:R0:W2:Y:S01]  /*1b9d0*/  @P1 LDG.E R5, desc[UR42][R2.64+0x4] ;  /* 0x0000042a02051981 */ /* 0x0000a2000c1e1900 */
[----:B------:R-:W-:Y:S02]  /*1b9e0*/  IMAD R25, R25, 0xc0, RZ ;  /* 0x000000c019197824 */ /* 0x000fe400078e02ff */
[----:B-----5:R-:W-:Y:S02]  /*1b9f0*/  IMAD.IADD R7, R7, 0x1, -R10 ;  /* 0x0000000107077824 */ /* 0x020fe400078e0a0a */
[----:B------:R-:W-:Y:S01]  /*1ba00*/  VIADD R9, R25, 0xbf ;  /* 0x000000bf19097836 */ /* 0x000fe20000000000 */
[----:B0-----:R-:W0:Y:S02]  /*1ba10*/  LDC R2, c[0x0][0x448] ;  /* 0x00011200ff027b82 */ /* 0x001e240000000800 */
[----:B0-----:R-:W-:-:S13]  /*1ba20*/  ISETP.NE.AND P2, PT, R2, 0x1, PT ;  /* 0x000000010200780c */ /* 0x001fda0003f45270 */
[----:B------:R-:W0:Y:S08]  /*1ba30*/  @P2 LDC R3, c[0x0][0x44c] ;  /* 0x00011300ff032b82 */ /* 0x000e300000000800 */
[----:B------:R-:W3:Y:S01]  /*1ba40*/  @P2 LDC R2, c[0x0][0x450] ;  /* 0x00011400ff022b82 */ /* 0x000ee20000000800 */
[----:B0-----:R-:W-:-:S05]  /*1ba50*/  @P2 IMAD.HI.U32 R3, R9, R3, RZ ;  /* 0x0000000309032227 */ /* 0x001fca00078e00ff */
[----:B---3--:R-:W-:Y:S01]  /*1ba60*/  @P2 SHF.R.U32.HI R9, RZ, R2, R3 ;  /* 0x00000002ff092219 */ /* 0x008fe20000011603 */
[----:B--2---:R-:W-:-:S04]  /*1ba70*/  @P1 IMAD.IADD R8, R5, 0x1, -R4 ;  /* 0x0000000105081824 */ /* 0x004fc800078e0a04 */
[----:B------:R-:W-:-:S04]  /*1ba80*/  IMAD.IADD R12, R7, 0x1, R8 ;  /* 0x00000001070c7824 */ /* 0x000fc800078e0208 */
[C---:B------:R-:W-:Y:S01]  /*1ba90*/  VIADD R20, R12.reuse, 0x7f ;  /* 0x0000007f0c147836 */ /* 0x040fe20000000000 */
[----:B------:R0:W-:Y:S01]  /*1baa0*/  STL [R1+0x14], R12 ;  /* 0x0000140c01007387 */ /* 0x0001e20000100800 */
[----:B------:R-:W-:-:S03]  /*1bab0*/  IADD3 R10, R12, 0x1, -R13 ;  /* 0x000000010c0a7810 */ /* 0x000fc60007ffe80d */
[----:B------:R-:W-:Y:S02]  /*1bac0*/  SHF.R.S32.HI R2, RZ, 0x1f, R20 ;  /* 0x0000001fff027819 */ /* 0x000fe40000011414 */
[----:B------:R-:W-:Y:S02]  /*1bad0*/  IMAD.IADD R9, R10, 0x1, R9 ;  /* 0x000000010a097824 */ /* 0x000fe400078e0209 */
        /* <DEDUP_REMOVED lines=17> */
.L_x_14592:
[----:B------:R-:W-:-:S13]  /*1bbf0*/  ISETP.NE.AND P0, PT, R3, 0x1, PT ;  /* 0x000000010300780c */ /* 0x000fda0003f05270 */
[----:B------:R-:W0:Y:S02]  /*1bc00*/  @P0 LDC.64 R4, c[0x0][0x9e8] ;  /* 0x00027a00ff040b82 */ /* 0x000e240000000a00 */
[----:B0-----:R-:W-:-:S05]  /*1bc10*/  @P0 IMAD.HI.U32 R4, R11, R4, RZ ;  /* 0x000000040b040227 */ /* 0x001fca00078e00ff */
[----:B------:R-:W-:-:S07]  /*1bc20*/  @P0 SHF.R.U32.HI R11, RZ, R5, R4 ;  /* 0x00000005ff0b0219 */ /* 0x000fce0000011604 */
.L_x_14593:
[----:B------:R-:W-:Y:S05]  /*1bc30*/  BSYNC B0 ;  /* 0x0000000000007941 */ /* 0x000fea0003800000 */
.L_x_14591:
[----:B------:R-:W-:-:S05]  /*1bc40*/  IMAD R11, R11, R3, R3 ;  /* 0x000000030b0b7224 */ /* 0x000fca00078e0203 */
[----:B------:R-:W-:-:S07]  /*1bc50*/  VIMNMX R2, R2, R11, PT ;  /* 0x0000000b02027248 */ /* 0x000fce0003fe0100 */
.L_x_14590:
        /* <DEDUP_REMOVED lines=25> */
.L_x_14596:
[----:B------:R-:W-:-:S13]  /*1bdf0*/  ISETP.NE.AND P0, PT, R3, 0x1, PT ;  /* 0x000000010300780c */ /* 0x000fda0003f05270 */
[----:B------:R-:W0:Y:S02]  /*1be00*/  @P0 LDC.64 R4, c[0x0][0x9e8] ;  /* 0x00027a00ff040b82 */ /* 0x000e240000000a00 */
[----:B0-----:R-:W-:-:S05]  /*1be10*/  @P0 IMAD.HI.U32 R4, R11, R4, RZ ;  /* 0x000000040b040227 */ /* 0x001fca00078e00ff */
[----:B------:R-:W-:-:S07]  /*1be20*/  @P0 SHF.R.U32.HI R11, RZ, R5, R4 ;  /* 0x00000005ff0b0219 */ /* 0x000fce0000011604 */
.L_x_14597:
[----:B------:R-:W-:Y:S05]  /*1be30*/  BSYNC B0 ;  /* 0x0000000000007941 */ /* 0x000fea0003800000 */
.L_x_14595:
[----:B------:R-:W-:-:S05]  /*1be40*/  IMAD R3, R11, R3, RZ ;  /* 0x000000030b037224 */ /* 0x000fca00078e02ff */
[----:B------:R-:W-:-:S07]  /*1be50*/  VIMNMX R2, R2, R3, !PT ;  /* 0x0000000302027248 */ /* 0x000fce0007fe0100 */
.L_x_14594:
        /* <DEDUP_REMOVED lines=40> */
.L_x_14599:
[----:B------:R-:W-:Y:S05]  /*1c0e0*/  BSYNC B0 ;  /* 0x0000000000007941 */ /* 0x000fea0003800000 */
.L_x_14598:
        /* <DEDUP_REMOVED lines=24> */
.L_x_14793:
[----:B--2---:R-:W-:Y:S02]  /*1c270*/  ISETP.NE.AND P0, PT, R14, RZ, PT ;  /* 0x000000ff0e00720c */ /* 0x004fe40003f05270 */
[----:B------:R-:W-:-:S11]  /*1c280*/  PLOP3.LUT P6, PT, PT, PT, PT, 0x8, 0x0 ;  /* 0x000000000000781c */ /* 0x000fd60003fce170 */
[----:B------:R-:W-:Y:S05]  /*1c290*/  @P0 BRA `(.L_x_14603) ;  /* 0x00000000000c0947 */ /* 0x000fea0003800000 */
[----:B------:R-:W-:-:S03]  /*1c2a0*/  UMOV UR4, 0xffffffff ;  /* 0xffffffff00047882 */ /* 0x000fc60000000000 */
[----:B------:R-:W-:Y:S05]  /*1c2b0*/  BRA.DIV UR4, `(.L_x_14604) ;  /* 0x00000082043c7947 */ /* 0x000fea000b800000 */
[----:B------:R-:W-:-:S13]  /*1c2c0*/  ELECT P6, URZ, PT ;  /* 0x00000000003f782f */ /* 0x000fda00038c0000 */
.L_x_14603:
        /* <DEDUP_REMOVED lines=9> */
.L_x_14796:
[----:B------:R-:W-:Y:S05]  /*1c360*/  BSYNC B1 ;  /* 0x0000000000017941 */ /* 0x000fea0003800000 */
.L_x_14605:
        /* <DEDUP_REMOVED lines=11> */
.L_x_14797:
[----:B------:R-:W-:Y:S05]  /*1c420*/  BSYNC B2 ;  /* 0x0000000000027941 */ /* 0x000fea0003800000 */
.L_x_14609:
        /* <DEDUP_REMOVED lines=9> */
.L_x_14612:
[----:B------:R-:W-:Y:S05]  /*1c4c0*/  BSYNC B2 ;  /* 0x0000000000027941 */ /* 0x000fea0003800000 */
.L_x_14611:
[----:B-1----:R-:W-:Y:S01]  /*1c4d0*/  IMAD.MOV.U32 R13, RZ, RZ, RZ ;  /* 0x000000ffff0d7224 */ /* 0x002fe200078e00ff */
        /* <DEDUP_REMOVED lines=9> */
[----:B------:R-:W-:Y:S01]  /*1c570*/  IMAD.SHL.U32 R12, R29, 0x2000, RZ ;  /* 0x000020001d0c7824 */ /* 0x000fe200078e00ff */
[----:B------:R-:W-:Y:S01]  /*1c580*/  UMOV UR7, 0x12f00000 ;  /* 0x12f0000000077882 */ /* 0x000fe20000000000 */
[----:B------:R-:W-:-:S08]  /*1c590*/  VIADD R11, R5, 0x16890 ;  /* 0x00016890050b7836 */ /* 0x000fd00000000000 */
.L_x_14613:
        /* <DEDUP_REMOVED lines=13> */
.L_x_14798:
[----:B------:R-:W-:Y:S05]  /*1c670*/  BSYNC B2 ;  /* 0x0000000000027941 */ /* 0x000fea0003800000 */
.L_x_14614:
        /* <DEDUP_REMOVED lines=11> */
.L_x_14617:
[----:B------:R-:W-:Y:S05]  /*1c730*/  BSYNC B2 ;  /* 0x0000000000027941 */ /* 0x000fea0003800000 */
.L_x_14616:
        /* <DEDUP_REMOVED lines=9> */
.L_x_14618:
        /* <DEDUP_REMOVED lines=10> */
.L_x_14608:
[----:B------:R-:W-:Y:S05]  /*1c870*/  BSYNC B1 ;  /* 0x0000000000017941 */ /* 0x000fea0003800000 */
.L_x_14607:
        /* <DEDUP_REMOVED lines=11> */
.L_x_14631:
[----:B------:R-:W-:Y:S05]  /*1c930*/  YIELD ;  /* 0x0000000000007946 */ /* 0x000fea0003800000 */
[----:B------:R-:W-:Y:S04]  /*1c940*/  BSSY B1, `(.L_x_14619) ;  /* 0x000004d000017945 */ /* 0x000fe80003800000 */
[----:B--2---:R-:W-:Y:S05]  /*1c950*/  @!P6 BRA `(.L_x_14620) ;  /* 0x00000004002ce947 */ /* 0x004fea0003800000 */
[----:B0-----:R-:W2:Y:S01]  /*1c960*/  LDL R7, [R1+0x4] ;  /* 0x0000040001077983 */ /* 0x001ea20000100800 */
[----:B------:R-:W0:Y:S02]  /*1c970*/  S2R R5, SR_TID.X ;  /* 0x0000000000057919 */ /* 0x000e240000002100 */
[----:B0-----:R-:W-:Y:S01]  /*1c980*/  LOP3.LUT R8, R5, 0x7f, RZ, 0xc0, !PT ;  /* 0x0000007f05087812 */ /* 0x001fe200078ec0ff */
[----:B------:R-:W-:Y:S01]  /*1c990*/  IMAD R5, R29, 0x8, R16 ;  /* 0x000000081d057824 */ /* 0x000fe200078e0210 */
[----:B------:R-:W-:Y:S02]  /*1c9a0*/  BSSY B2, `(.L_x_14621) ;  /* 0x0000005000027945 */ /* 0x000fe40003800000 */
[----:B------:R-:W-:Y:S02]  /*1c9b0*/  ISETP.NE.AND P2, PT, R8, RZ, PT ;  /* 0x000000ff0800720c */ /* 0x000fe40003f45270 */
[----:B--2---:R-:W-:-:S04]  /*1c9c0*/  SHF.L.U32 R7, R7, 0x1f, RZ ;  /* 0x0000001f07077819 */ /* 0x004fc800000006ff */
[----:B------:R-:W0:Y:S02]  /*1c9d0*/  SYNCS.PHASECHK.TRANS64.TRYWAIT P1, [R5+URZ+0x168a0], R7 ;  /* 0x0168a007050075a7 */ /* 0x000e24000802017f */
[----:B0-----:R-:W-:Y:S05]  /*1c9e0*/  @!P1 BRA `(.L_x_14622) ;  /* 0x0000007800cc9947 */ /* 0x001fea0003800000 */
.L_x_14799:
[----:B------:R-:W-:Y:S05]  /*1c9f0*/  BSYNC B2 ;  /* 0x0000000000027941 */ /* 0x000fea0003800000 */
.L_x_14621:
        /* <DEDUP_REMOVED lines=9> */
.L_x_14624:
[----:B------:R-:W-:Y:S05]  /*1ca90*/  BSYNC B2 ;  /* 0x0000000000027941 */ /* 0x000fea0003800000 */
.L_x_14623:
        /* <DEDUP_REMOVED lines=11> */
.L_x_14625:
        /* <DEDUP_REMOVED lines=13> */
.L_x_14800:
[----:B------:R-:W-:Y:S05]  /*1cc20*/  BSYNC B2 ;  /* 0x0000000000027941 */ /* 0x000fea0003800000 */
.L_x_14626:
        /* <DEDUP_REMOVED lines=11> */
.L_x_14629:
[----:B------:R-:W-:Y:S05]  /*1cce0*/  BSYNC B2 ;  /* 0x0000000000027941 */ /* 0x000fea0003800000 */
.L_x_14628:
        /* <DEDUP_REMOVED lines=8> */
.L_x_14630:
        /* <DEDUP_REMOVED lines=10> */
.L_x_14620:
[----:B------:R-:W-:Y:S05]  /*1ce10*/  BSYNC B1 ;  /* 0x0000000000017941 */ /* 0x000fea0003800000 */
.L_x_14619:
[----:B0-----:R-:W2:Y:S01]  /*1ce20*/  LDL.LU R7, [R1+0x4] ;  /* 0x0000040001077983 */ /* 0x001ea20000300800 */
        /* <DEDUP_REMOVED lines=9> */
.L_x_14601:
[----:B------:R-:W-:Y:S05]  /*1cec0*/  BSYNC B0 ;  /* 0x0000000000007941 */ /* 0x000fea0003800000 */
.L_x_14600:
        /* <DEDUP_REMOVED lines=16> */
[----:B------:R-:W-:-:S11]  /*1cfd0*/  VIADD R6, R10, 0xffffffff ;  /* 0xffffffff0a067836 */ /* 0x000fd60000000000 */
[----:B------:R-:W-:Y:S05]  /*1cfe0*/  @P0 BRA `(.L_x_14634) ;  /* 0x00000000001c0947 */ /* 0x000fea0003800000 */
[----:B------:R-:W-:Y:S01]  /*1cff0*/  ISETP.NE.AND P0, PT, R3, 0x1, PT ;  /* 0x000000010300780c */ /* 0x000fe20003f05270 */
[----:B------:R-:W-:-:S12]  /*1d000*/  IMAD.MOV R6, RZ, RZ, -R10 ;  /* 0x000000ffff067224 */ /* 0x000fd800078e0a0a */
[----:B------:R-:W3:Y:S02]  /*1d010*/  @P0 LDC.64 R4, c[0x0][0x9e8] ;  /* 0x00027a00ff040b82 */ /* 0x000ee40000000a00 */
[----:B---3--:R-:W-:-:S05]  /*1d020*/  @P0 IMAD.HI.U32 R4, R6, R4, RZ ;  /* 0x0000000406040227 */ /* 0x008fca00078e00ff */
[----:B------:R-:W-:-:S04]  /*1d030*/  @P0 SHF.R.U32.HI R6, RZ, R5, R4 ;  /* 0x00000005ff060219 */ /* 0x000fc80000011604 */
[----:B------:R-:W-:Y:S01]  /*1d040*/  LOP3.LUT R6, RZ, R6, RZ, 0x33, !PT ;  /* 0x00000006ff067212 */ /* 0x000fe200078e33ff */
[----:B------:R-:W-:Y:S06]  /*1d050*/  BRA `(.L_x_14635) ;  /* 0x0000000000107947 */ /* 0x000fec0003800000 */
.L_x_14634:
[----:B------:R-:W-:-:S13]  /*1d060*/  ISETP.NE.AND P0, PT, R3, 0x1, PT ;  /* 0x000000010300780c */ /* 0x000fda0003f05270 */
[----:B------:R-:W3:Y:S02]  /*1d070*/  @P0 LDC.64 R4, c[0x0][0x9e8] ;  /* 0x00027a00ff040b82 */ /* 0x000ee40000000a00 */
[----:B---3--:R-:W-:-:S05]  /*1d080*/  @P0 IMAD.HI.U32 R4, R6, R4, RZ ;  /* 0x0000000406040227 */ /* 0x008fca00078e00ff */
[----:B------:R-:W-:-:S07]  /*1d090*/  @P0 SHF.R.U32.HI R6, RZ, R5, R4 ;  /* 0x00000005ff060219 */ /* 0x000fce0000011604 */
.L_x_14635:
[----:B------:R-:W-:Y:S05]  /*1d0a0*/  BSYNC B0 ;  /* 0x0000000000007941 */ /* 0x000fea0003800000 */
.L_x_14633:
[----:B------:R-:W-:-:S05]  /*1d0b0*/  IMAD R6, R6, R3, R3 ;  /* 0x0000000306067224 */ /* 0x000fca00078e0203 */
[----:B------:R-:W-:-:S07]  /*1d0c0*/  VIMNMX R2, R2, R6, PT ;  /* 0x0000000602027248 */ /* 0x000fce0003fe0100 */
.L_x_14632:
[----:B------:R-:W-:Y:S01]  /*1d0d0*/  VIADD R2, R2, 0x7f ;  /* 0x0000007f02027836 */ /* 0x000fe20000000000 */
[----:B------:R-:W-:Y:S01]  /*1d0e0*/  ULDC UR4, c[0x0][0x9dc] ;  /* 0x0002770000047ab9 */ /* 0x000fe20000000800 */
[----:B------:R-:W-:-:S03]  /*1d0f0*/  IMAD.MOV.U32 R5, RZ, RZ, R25 ;  /* 0x000000ffff057224 */ /* 0x000fc600078e0019 */
[----:B------:R-:W-:-:S04]  /*1d100*/  SHF.R.S32.HI R4, RZ, 0x1f, R2 ;  /* 0x0000001fff047819 */ /* 0x000fc80000011402 */
[----:B------:R-:W-:Y:S02]  /*1d110*/  LEA.HI R4, R4, R2, RZ, 0x7 ;  /* 0x0000000204047211 */ /* 0x000fe400078f38ff */
[----:B------:R-:W3:Y:S02]  /*1d120*/  @P1 LDC R2, c[0x0][0x450] ;  /* 0x00011400ff021b82 */ /* 0x000ee40000000800 */
[----:B------:R-:W-:-:S04]  /*1d130*/  SHF.R.S32.HI R4, RZ, 0x7, R4 ;  /* 0x00000007ff047819 */ /* 0x000fc80000011404 */
[----:B------:R-:W-:Y:S02]  /*1d140*/  VIMNMX R20, R20, R4, PT ;  /* 0x0000000414147248 */ /* 0x000fe40003fe0100 */
[----:B------:R-:W4:Y:S02]  /*1d150*/  @P1 LDC R4, c[0x0][0x44c] ;  /* 0x00011300ff041b82 */ /* 0x000f240000000800 */
[----:B----4-:R-:W-:-:S05]  /*1d160*/  @P1 IMAD.HI.U32 R4, R25, R4, RZ ;  /* 0x0000000419041227 */ /* 0x010fca00078e00ff */
        /* <DEDUP_REMOVED lines=9> */
[----:B------:R-:W3:Y:S02]  /*1d200*/  @P0 LDC.64 R4, c[0x0][0x9e8] ;  /* 0x00027a00ff040b82 */ /* 0x000ee40000000a00 */
[----:B---3--:R-:W-:-:S05]  /*1d210*/  @P0 IMAD.HI.U32 R4, R6, R4, RZ ;  /* 0x0000000406040227 */ /* 0x008fca00078e00ff */
[----:B------:R-:W-:-:S04]  /*1d220*/  @P0 SHF.R.U32.HI R6, RZ, R5, R4 ;  /* 0x00000005ff060219 */ /* 0x000fc80000011604 */
[----:B------:R-:W-:Y:S01]  /*1d230*/  LOP3.LUT R6, RZ, R6, RZ, 0x33, !PT ;  /* 0x00000006ff067212 */ /* 0x000fe200078e33ff */
[----:B------:R-:W-:Y:S06]  /*1d240*/  BRA `(.L_x_14639) ;  /* 0x0000000000107947 */ /* 0x000fec0003800000 */
.L_x_14638:
[----:B------:R-:W-:-:S13]  /*1d250*/  ISETP.NE.AND P0, PT, R3, 0x1, PT ;  /* 0x000000010300780c */ /* 0x000fda0003f05270 */
[----:B------:R-:W3:Y:S02]  /*1d260*/  @P0 LDC.64 R4, c[0x0][0x9e8] ;  /* 0x00027a00ff040b82 */ /* 0x000ee40000000a00 */
[----:B---3--:R-:W-:-:S05]  /*1d270*/  @P0 IMAD.HI.U32 R4, R6, R4, RZ ;  /* 0x0000000406040227 */ /* 0x008fca00078e00ff */
[----:B------:R-:W-:-:S07]  /*1d280*/  @P0 SHF.R.U32.HI R6, RZ, R5, R4 ;  /* 0x00000005ff060219 */ /* 0x000fce0000011604 */
.L_x_14639:
[----:B------:R-:W-:Y:S05]  /*1d290*/  BSYNC B0 ;  /* 0x0000000000007941 */ /* 0x000fea0003800000 */
.L_x_14637:
[----:B------:R-:W-:-:S05]  /*1d2a0*/  IMAD R3, R6, R3, RZ ;  /* 0x0000000306037224 */ /* 0x000fca00078e02ff */
[----:B------:R-:W-:-:S07]  /*1d2b0*/  VIMNMX R2, R2, R3, !PT ;  /* 0x0000000302027248 */ /* 0x000fce0007fe0100 */
.L_x_14636:
[----:B------:R-:W-:Y:S01]  /*1d2c0*/  ISETP.NE.AND P1, PT, R0, RZ, PT ;  /* 0x000000ff0000720c */ /* 0x000fe20003f25270 */
[----:B------:R-:W-:Y:S01]  /*1d2d0*/  BSSY B0, `(.L_x_14640) ;  /* 0x0000024000007945 */ /* 0x000fe20003800000 */
[----:B------:R-:W-:-:S04]  /*1d2e0*/  SHF.R.S32.HI R3, RZ, 0x1f, R2 ;  /* 0x0000001fff037819 */ /* 0x000fc80000011402 */
[----:B------:R-:W-:Y:S01]  /*1d2f0*/  LEA.HI R3, R3, R2, RZ, 0x7 ;  /* 0x0000000203037211 */ /* 0x000fe200078f38ff */
[----:B------:R-:W-:-:S03]  /*1d300*/  IMAD.MOV.U32 R2, RZ, RZ, RZ ;  /* 0x000000ffff027224 */ /* 0x000fc600078e00ff */
[----:B------:R-:W-:-:S03]  /*1d310*/  SHF.R.S32.HI R3, RZ, 0x7, R3 ;  /* 0x00000007ff037819 */ /* 0x000fc60000011403 */
[----:B------:R-:W3:Y:S01]  /*1d320*/  @!P1 LDC R0, c[0x0][0x9f0] ;  /* 0x00027c00ff009b82 */ /* 0x000ee20000000800 */
[----:B------:R-:W-:-:S04]  /*1d330*/  VIMNMX R4, RZ, R3, !PT ;  /* 0x00000003ff047248 */ /* 0x000fc80007fe0100 */
[----:B------:R-:W-:-:S13]  /*1d340*/  ISETP.GT.AND P0, PT, R20, R4, PT ;  /* 0x000000041400720c */ /* 0x000fda0003f04270 */
[----:B------:R-:W-:Y:S05]  /*1d350*/  @!P0 BRA `(.L_x_14641) ;  /* 0x00000000006c8947 */ /* 0x000fea0003800000 */
[-C--:B---3--:R-:W-:Y:S02]  /*1d360*/  IABS R5, R0.reuse ;  /* 0x0000000000057213 */ /* 0x088fe40000000000 */
[----:B0-2---:R-:W-:Y:S02]  /*1d370*/  IABS R7, R0 ;  /* 0x0000000000077213 */ /* 0x005fe40000000000 */
        /* <DEDUP_REMOVED lines=25> */
.L_x_14641:
[----:B------:R-:W-:Y:S05]  /*1d510*/  BSYNC B0 ;  /* 0x0000000000007941 */ /* 0x000fea0003800000 */
.L_x_14640:
[-C--:B---3--:R-:W-:Y:S01]  /*1d520*/  IMAD R0, R18, R2.reuse, R4 ;  /* 0x0000000212007224 */ /* 0x088fe200078e0204 */
        /* <DEDUP_REMOVED lines=19> */
[----:B0-2---:R-:W0:Y:S01]  /*1d660*/  POPC R7, R4 ;  /* 0x0000000400077309 */ /* 0x005e220000000000 */
[----:B---3--:R-:W0:Y:S02]  /*1d670*/  SHFL.IDX PT, R0, R3, R0, 0x1f ;  /* 0x00001f0003007589 */ /* 0x008e2400000e0000 */
[----:B0-----:R-:W-:Y:S01]  /*1d680*/  IADD3 R24, R0, UR36, R7 ;  /* 0x0000002400187c10 */ /* 0x001fe2000fffe007 */
[----:B------:R-:W-:Y:S06]  /*1d690*/  BRA `(.L_x_14644) ;  /* 0x00000038001c7947 */ /* 0x000fec0003800000 */
.L_x_14643:
        /* <DEDUP_REMOVED lines=11> */
[----:B------:R-:W-:Y:S02]  /*1d750*/  IMAD.U32 R6, RZ, RZ, UR8 ;  /* 0x00000008ff067e24 */ /* 0x000fe4000f8e00ff */
[----:B0-2---:R-:W-:-:S02]  /*1d760*/  IMAD.U32 R7, RZ, RZ, UR9 ;  /* 0x00000009ff077e24 */ /* 0x005fc4000f8e00ff */
[----:B------:R-:W-:Y:S02]  /*1d770*/  IMAD.U32 R10, RZ, RZ, UR4 ;  /* 0x00000004ff0a7e24 */ /* 0x000fe4000f8e00ff */
[----:B------:R-:W-:Y:S02]  /*1d780*/  IMAD.U32 R11, RZ, RZ, UR5 ;  /* 0x00000005ff0b7e24 */ /* 0x000fe4000f8e00ff */
[----:B------:R-:W-:Y:S02]  /*1d790*/  IMAD.MOV.U32 R8, RZ, RZ, 0x70 ;  /* 0x00000070ff087424 */ /* 0x000fe400078e00ff */
[----:B------:R-:W-:Y:S02]  /*1d7a0*/  IMAD.MOV.U32 R12, RZ, RZ, 0x1 ;  /* 0x00000001ff0c7424 */ /* 0x000fe400078e00ff */
[----:B-1----:R-:W-:-:S07]  /*1d7b0*/  IMAD.MOV.U32 R13, RZ, RZ, RZ ;  /* 0x000000ffff0d7224 */ /* 0x002fce00078e00ff */
[----:B------:R-:W-:-:S07]  /*1d7c0*/  LEPC R20, `(.L_x_14646) ;  /* 0x000000001014794e */ /* 0x000fce0000000000 */
[----:B---3--:R-:W-:Y:S05]  /*1d7d0*/  CALL.ABS.NOINC R2 ;  /* 0x0000000002007343 */ /* 0x008fea0003c00000 */
.L_x_14646:
[----:B------:R-:W-:Y:S05]  /*1d7e0*/  BSYNC B6 ;  /* 0x0000000000067941 */ /* 0x000fea0003800000 */
.L_x_14645:
        /* <DEDUP_REMOVED lines=11> */
[----:B------:R-:W-:Y:S02]  /*1d8a0*/  IMAD.U32 R6, RZ, RZ, UR8 ;  /* 0x00000008ff067e24 */ /* 0x000fe4000f8e00ff */
[----:B0-2---:R-:W-:-:S02]  /*1d8b0*/  IMAD.U32 R7, RZ, RZ, UR9 ;  /* 0x00000009ff077e24 */ /* 0x005fc4000f8e00ff */
[----:B------:R-:W-:Y:S02]  /*1d8c0*/  IMAD.U32 R10, RZ, RZ, UR4 ;  /* 0x00000004ff0a7e24 */ /* 0x000fe4000f8e00ff */
[----:B------:R-:W-:Y:S02]  /*1d8d0*/  IMAD.U32 R11, RZ, RZ, UR5 ;  /* 0x00000005ff0b7e24 */ /* 0x000fe4000f8e00ff */
[----:B------:R-:W-:Y:S02]  /*1d8e0*/  IMAD.MOV.U32 R8, RZ, RZ, 0x70 ;  /* 0x00000070ff087424 */ /* 0x000fe400078e00ff */
[----:B------:R-:W-:Y:S02]  /*1d8f0*/  IMAD.MOV.U32 R12, RZ, RZ, 0x1 ;  /* 0x00000001ff0c7424 */ /* 0x000fe400078e00ff */
[----:B-1-3--:R-:W-:-:S07]  /*1d900*/  IMAD.MOV.U32 R13, RZ, RZ, RZ ;  /* 0x000000ffff0d7224 */ /* 0x00afce00078e00ff */
[----:B------:R-:W-:-:S07]  /*1d910*/  LEPC R20, `(.L_x_14649) ;  /* 0x000000001014794e */ /* 0x000fce0000000000 */
[----:B----4-:R-:W-:Y:S05]  /*1d920*/  CALL.ABS.NOINC R2 ;  /* 0x0000000002007343 */ /* 0x010fea0003c00000 */
.L_x_14649:
        /* <DEDUP_REMOVED lines=15> */
.L_x_14648:
[----:B------:R-:W-:Y:S05]  /*1da20*/  BSYNC B6 ;  /* 0x0000000000067941 */ /* 0x000fea0003800000 */
.L_x_14647:
[----:B------:R-:W-:Y:S01]  /*1da30*/  ULDC.64 UR4, c[0x0][0x9f8] ;  /* 0x00027e0000047ab9 */ /* 0x000fe20000000a00 */
[----:B------:R-:W3:Y:S01]  /*1da40*/  LDL R19, [R1+0x14] ;  /* 0x0000140001137983 */ /* 0x000ee20000100800 */
[----:B------:R-:W-:-:S03]  /*1da50*/  ISETP.NE.U32.AND P0, PT, RZ, UR4, PT ;  /* 0x00000004ff007c0c */ /* 0x000fc6000bf05070 */
[----:B------:R-:W4:Y:S01]  /*1da60*/  LDL R18, [R1+0x1c] ;  /* 0x00001c0001127983 */ /* 0x000f220000100800 */
[----:B------:R-:W-:Y:S01]  /*1da70*/  ISETP.NE.AND.EX P0, PT, RZ, UR5, PT, P0 ;  /* 0x00000005ff007c0c */ /* 0x000fe2000bf05300 */
[----:B0-2---:R-:W-:Y:S01]  /*1da80*/  IMAD.MOV.U32 R7, RZ, RZ, R27 ;  /* 0x000000ffff077224 */ /* 0x005fe200078e001b */
[----:B------:R-:W0:Y:S01]  /*1da90*/  LDC R6, c[0x0][0x430] ;  /* 0x00010c00ff067b82 */ /* 0x000e220000000800 */
[----:B------:R-:W2:Y:S10]  /*1daa0*/  S2R R20, SR_TID.X ;  /* 0x0000000000147919 */ /* 0x000eb40000002100 */
[----:B------:R-:W1:Y:S02]  /*1dab0*/  @P0 LDC.64 R2, c[0x0][0x9f8] ;  /* 0x00027e00ff020b82 */ /* 0x000e640000000a00 */
[----:B-1----:R-:W-:-:S05]  /*1dac0*/  @P0 IMAD.WIDE R2, R27, 0x4, R2 ;  /* 0x000000041b020825 */ /* 0x002fca00078e0202 */
[----:B------:R1:W4:Y:S01]  /*1dad0*/  @P0 LDG.E R7, desc[UR42][R2.64] ;  /* 0x0000002a02070981 */ /* 0x000322000c1e1900 */
[----:B0-----:R-:W-:Y:S01]  /*1dae0*/  ISETP.NE.AND P1, PT, R6, 0x1, PT ;  /* 0x000000010600780c */ /* 0x001fe20003f25270 */
[----:B------:R-:W-:Y:S01]  /*1daf0*/  VIADD R23, R23, 0xffffffff ;  /* 0xffffffff17177836 */ /* 0x000fe20000000000 */
[----:B--2---:R-:W-:Y:S01]  /*1db00*/  LOP3.LUT R20, R20, 0x7f, RZ, 0xc0, !PT ;  /* 0x0000007f14147812 */ /* 0x004fe200078ec0ff */
[----:B------:R-:W0:Y:S02]  /*1db10*/  S2R R21, SR_TID.X ;  /* 0x0000000000157919 */ /* 0x000e240000002100 */
[----:B------:R-:W-:Y:S01]  /*1db20*/  IMAD.SHL.U32 R8, R23, 0x80, RZ ;  /* 0x0000008017087824 */ /* 0x000fe200078e00ff */
[----:B------:R-:W-:-:S07]  /*1db30*/  SHF.R.U32.HI R20, RZ, 0x3, R20 ;  /* 0x00000003ff147819 */ /* 0x000fce0000011614 */
[----:B-1----:R-:W1:Y:S08]  /*1db40*/  @P1 LDC R3, c[0x0][0x434] ;  /* 0x00010d00ff031b82 */ /* 0x002e700000000800 */
[----:B------:R-:W2:Y:S01]  /*1db50*/  @P1 LDC R2, c[0x0][0x438] ;  /* 0x00010e00ff021b82 */ /* 0x000ea20000000800 */
[----:B0-----:R-:W-:-:S05]  /*1db60*/  IMAD.SHL.U32 R21, R21, 0x10, RZ ;  /* 0x0000001015157824 */ /* 0x001fca00078e00ff */
[----:B------:R-:W-:-:S04]  /*1db70*/  LOP3.LUT R21, R21, 0x70, RZ, 0xc0, !PT ;  /* 0x0000007015157812 */ /* 0x000fc800078ec0ff */
[----:B------:R-:W-:-:S04]  /*1db80*/  LOP3.LUT R0, R8, R20, R21, 0xfe, !PT ;  /* 0x0000001408007212 */ /* 0x000fc800078efe15 */
[C---:B---3--:R-:W-:Y:S01]  /*1db90*/  ISETP.GE.AND P0, PT, R0.reuse, R19, PT ;  /* 0x000000130000720c */ /* 0x048fe20003f06270 */
[----:B----4-:R-:W-:-:S04]  /*1dba0*/  IMAD.IADD R0, R0, 0x1, R18 ;  /* 0x0000000100007824 */ /* 0x010fc800078e0212 */
[----:B-1----:R-:W-:-:S04]  /*1dbb0*/  @P1 IMAD.HI.U32 R3, R0, R3, RZ ;  /* 0x0000000300031227 */ /* 0x002fc800078e00ff */
[----:B------:R-:W-:Y:S01]  /*1dbc0*/  IMAD.MOV.U32 R4, RZ, RZ, R0 ;  /* 0x000000ffff047224 */ /* 0x000fe200078e0000 */
[----:B--2---:R-:W-:-:S03]  /*1dbd0*/  @P1 SHF.R.U32.HI R4, RZ, R2, R3 ;  /* 0x00000002ff041219 */ /* 0x004fc60000011603 */
[----:B------:R-:W0:Y:S02]  /*1dbe0*/  @!P0 LDC.64 R2, c[0x0][0x428] ;  /* 0x00010a00ff028b82 */ /* 0x000e240000000a00 */
[----:B------:R-:W-:-:S04]  /*1dbf0*/  IMAD.MOV R5, RZ, RZ, -R4 ;  /* 0x000000ffff057224 */ /* 0x000fc800078e0a04 */
[----:B------:R-:W-:Y:S01]  /*1dc00*/  IMAD R0, R6, R5, R0 ;  /* 0x0000000506007224 */ /* 0x000fe200078e0200 */
[--C-:B------:R-:W-:Y:S02]  /*1dc10*/  @!P0 SHF.R.S32.HI R5, RZ, 0x1f, R4.reuse ;  /* 0x0000001fff058819 */ /* 0x100fe40000011404 */
[----:B------:R-:W-:Y:S01]  /*1dc20*/  SHF.R.S32.HI R9, RZ, 0x1f, R7 ;  /* 0x0000001fff097819 */ /* 0x000fe20000011407 */
[-C--:B0-----:R-:W-:Y:S01]  /*1dc30*/  @!P0 IMAD.WIDE.U32 R4, R7, R2.reuse, R4 ;  /* 0x0000000207048225 */ /* 0x081fe200078e0004 */
[----:B------:R0:W-:Y:S03]  /*1dc40*/  STL [R1+0xc], R7 ;  /* 0x00000c0701007387 */ /* 0x0001e60000100800 */
[----:B------:R-:W-:Y:S01]  /*1dc50*/  @!P0 IMAD R6, R9, R2, RZ ;  /* 0x0000000209068224 */ /* 0x000fe200078e02ff */
[----:B------:R1:W-:Y:S03]  /*1dc60*/  STL [R1+0x20], R9 ;  /* 0x0000200901007387 */ /* 0x0003e60000100800 */
[----:B------:R-:W-:-:S02]  /*1dc70*/  @!P0 IMAD R6, R7, R3, R6 ;  /* 0x0000000307068224 */ /* 0x000fc400078e0206 */
[----:B------:R-:W2:Y:S02]  /*1dc80*/  @!P0 LDC.64 R2, c[0x0][0x418] ;  /* 0x00010600ff028b82 */ /* 0x000ea40000000a00 */
[----:B------:R-:W-:Y:S01]  /*1dc90*/  @!P0 IMAD.IADD R5, R5, 0x1, R6 ;  /* 0x0000000105058824 */ /* 0x000fe200078e0206 */
[----:B--2---:R-:W-:Y:S01]  /*1dca0*/  @!P0 LEA R6, P1, R4, R2, 0x2 ;  /* 0x0000000204068211 */ /* 0x004fe200078210ff */
[----:B------:R-:W-:-:S03]  /*1dcb0*/  IMAD.MOV.U32 R2, RZ, RZ, RZ ;  /* 0x000000ffff027224 */ /* 0x000fc600078e00ff */
[----:B0-----:R-:W-:-:S05]  /*1dcc0*/  @!P0 LEA.HI.X R7, R4, R3, R5, 0x2, P1 ;  /* 0x0000000304078211 */ /* 0x001fca00008f1405 */
[----:B------:R0:W5:Y:S01]  /*1dcd0*/  @!P0 LDG.E R2, desc[UR42][R6.64] ;  /* 0x0000002a06028981 */ /* 0x000162000c1e1900 */
[----:B-1----:R-:W-:Y:S01]  /*1dce0*/  IMAD.U32 R9, RZ, RZ, UR38 ;  /* 0x00000026ff097e24 */ /* 0x002fe2000f8e00ff */
[----:B------:R-:W-:Y:S01]  /*1dcf0*/  UMOV UR4, 0xffffffff ;  /* 0xffffffff00047882 */ /* 0x000fe20000000000 */
[----:B------:R-:W-:-:S03]  /*1dd00*/  LOP3.LUT R22, R22, 0xfffffffd, RZ, 0xc0, !PT ;  /* 0xfffffffd16167812 */ /* 0x000fc600078ec0ff */
[----:B------:R-:W-:-:S13]  /*1dd10*/  ISETP.NE.AND P2, PT, R9, 0x3, PT ;  /* 0x000000030900780c */ /* 0x000fda0003f45270 */
[----:B------:R-:W-:Y:S01]  /*1dd20*/  @P2 LOP3.LUT R22, R22, 0x2, RZ, 0xfc, !PT ;  /* 0x0000000216162812 */ /* 0x000fe200078efcff */
[----:B0-----:R-:W-:Y:S06]  /*1dd30*/  BRA.DIV UR4, `(.L_x_14650) ;  /* 0x0000006a04207947 */ /* 0x001fec000b800000 */
.L_x_14803:
[----:B------:R-:W-:Y:S05]  /*1dd40*/  @!P2 BRA `(.L_x_14651) ;  /* 0x000000000004a947 */ /* 0x000fea0003800000 */
[----:B------:R-:W-:Y:S01]  /*1dd50*/  BPT.TRAP 0x1 ;  /* 0x000000040000795c */ /* 0x000fe20000300000 */
.L_x_14651:
        /* <DEDUP_REMOVED lines=24> */
.L_x_14804:
[----:B------:R-:W-:Y:S05]  /*1dee0*/  BSYNC B0 ;  /* 0x0000000000007941 */ /* 0x000fea0003800000 */
.L_x_14652:
[----:B------:R-:W2:Y:S01]  /*1def0*/  LDL R13, [R1+0x14] ;  /* 0x00001400010d7983 */ /* 0x000ea20000100800 */
[----:B------:R-:W-:Y:S01]  /*1df00*/  ULDC.64 UR4, c[0x0][0x300] ;  /* 0x0000c00000047ab9 */ /* 0x000fe20000000a00 */
[----:B------:R-:W-:Y:S01]  /*1df10*/  ULDC.64 UR6, c[0x0][0x2e8] ;  /* 0x0000ba0000067ab9 */ /* 0x000fe20000000a00 */
[----:B------:R-:W-:Y:S01]  /*1df20*/  IMAD R6, R6, UR4, RZ ;  /* 0x0000000406067c24 */ /* 0x000fe2000f8e02ff */
[----:B------:R-:W1:Y:S01]  /*1df30*/  S2R R9, SR_TID.X ;  /* 0x0000000000097919 */ /* 0x000e620000002100 */
[----:B0-----:R-:W-:Y:S01]  /*1df40*/  IMAD.WIDE.U32 R4, R0, UR4, RZ ;  /* 0x0000000400047c25 */ /* 0x001fe2000f8e00ff */
        /* <DEDUP_REMOVED lines=10> */
[----:B------:R-:W-:Y:S01]  /*1dff0*/  IMAD.WIDE.U32 R4, R17, UR4, R4 ;  /* 0x0000000411047c25 */ /* 0x000fe2000f8e0004 */
[----:B------:R-:W-:-:S03]  /*1e000*/  ULDC UR4, c[0x0][0x2f4] ;  /* 0x0000bd0000047ab9 */ /* 0x000fc60000000800 */
[----:B------:R-:W-:Y:S01]  /*1e010*/  IMAD R2, R17, UR5, R5 ;  /* 0x0000000511027c24 */ /* 0x000fe2000f8e0205 */
[----:B------:R-:W-:-:S04]  /*1e020*/  LEA R0, P0, R4, UR6, 0x1 ;  /* 0x0000000604007c11 */ /* 0x000fc8000f8008ff */
[----:B------:R-:W-:Y:S02]  /*1e030*/  LEA.HI.X R2, R4, UR7, R2, 0x1, P0 ;  /* 0x0000000704027c11 */ /* 0x000fe400080f0c02 */
[----:B-1----:R-:W-:Y:S01]  /*1e040*/  LOP3.LUT R10, R9, 0x7f, RZ, 0xc0, !PT ;  /* 0x0000007f090a7812 */ /* 0x002fe200078ec0ff */
[----:B0-----:R-:W-:-:S03]  /*1e050*/  IMAD.SHL.U32 R9, R12, 0x8, RZ ;  /* 0x000000080c097824 */ /* 0x001fc600078e00ff */
[----:B------:R-:W-:Y:S02]  /*1e060*/  SHF.R.U32.HI R11, RZ, 0x3, R10 ;  /* 0x00000003ff0b7819 */ /* 0x000fe4000001160a */
[----:B------:R-:W-:-:S04]  /*1e070*/  LOP3.LUT R9, R9, 0x38, RZ, 0xc0, !PT ;  /* 0x0000003809097812 */ /* 0x000fc800078ec0ff */
[----:B------:R-:W-:Y:S01]  /*1e080*/  ISETP.GE.AND P2, PT, R9, UR4, PT ;  /* 0x0000000409007c0c */ /* 0x000fe2000bf46270 */
[----:B------:R-:W-:-:S12]  /*1e090*/  UMOV UR4, 0xffffffff ;  /* 0xffffffff00047882 */ /* 0x000fd80000000000 */
[----:B------:R-:W-:Y:S02]  /*1e0a0*/  @P2 LOP3.LUT R22, R22, 0x1, RZ, 0xfc, !PT ;  /* 0x0000000116162812 */ /* 0x000fe400078efcff */
[----:B--2---:R-:W-:Y:S01]  /*1e0b0*/  IADD3 R4, -R11, R13, -R8 ;  /* 0x0000000d0b047210 */ /* 0x004fe20007ffe908 */
[----:B------:R-:W-:Y:S02]  /*1e0c0*/  IMAD.SHL.U32 R11, R10, 0x8, RZ ;  /* 0x000000080a0b7824 */ /* 0x000fe400078e00ff */
[----:B------:R-:W-:Y:S01]  /*1e0d0*/  IMAD.SHL.U32 R10, R12, 0x8, RZ ;  /* 0x000000080c0a7824 */ /* 0x000fe200078e00ff */
[----:B------:R-:W-:-:S04]  /*1e0e0*/  ISETP.GE.AND P0, PT, R4, 0x1, PT ;  /* 0x000000010400780c */ /* 0x000fc80003f06270 */
        /* <DEDUP_REMOVED lines=77> */
.L_x_14822:
        /* <DEDUP_REMOVED lines=10> */
.L_x_14655:
        /* <DEDUP_REMOVED lines=11> */
.L_x_14656:
        /* <DEDUP_REMOVED lines=12> */
[----:B-----5:R-:W-:-:S05]  /*1e7d0*/  SHF.R.S32.HI R2, RZ, 0x1f, R4 ;  /* 0x0000001fff027819 */ /* 0x020fca0000011404 */
[----:B------:R-:W-:-:S04]  /*1e7e0*/  IMAD R2, R2, UR4, RZ ;  /* 0x0000000402027c24 */ /* 0x000fc8000f8e02ff */
[C---:B------:R-:W-:Y:S01]  /*1e7f0*/  IMAD R0, R4.reuse, UR5, R2 ;  /* 0x0000000504007c24 */ /* 0x040fe2000f8e0202 */
[----:B------:R-:W-:Y:S01]  /*1e800*/  SHF.R.S32.HI R2, RZ, 0x1f, R27 ;  /* 0x0000001fff027819 */ /* 0x000fe2000001141b */
[----:B0-----:R-:W-:-:S04]  /*1e810*/  IMAD.WIDE.U32 R4, R4, UR4, RZ ;  /* 0x0000000404047c25 */ /* 0x001fc8000f8e00ff */
[----:B-1----:R-:W-:Y:S01]  /*1e820*/  IMAD.IADD R3, R5, 0x1, R0 ;  /* 0x0000000105037824 */ /* 0x002fe200078e0200 */
[----:B------:R-:W-:Y:S01]  /*1e830*/  SEL R0, R2, RZ, !P0 ;  /* 0x000000ff02007207 */ /* 0x000fe20004000000 */
[----:B------:R0:W-:Y:S04]  /*1e840*/  STL.64 [R1+0x30], R4 ;  /* 0x0000300401007387 */ /* 0x0001e80000100a00 */
        /* <DEDUP_REMOVED lines=19> */
.L_x_14658:
[----:B------:R-:W-:Y:S05]  /*1e980*/  BSYNC B6 ;  /* 0x0000000000067941 */ /* 0x000fea0003800000 */
.L_x_14657:
[----:B------:R-:W2:Y:S01]  /*1e990*/  LDL.LU R2, [R1+0x2c] ;  /* 0x00002c0001027983 */ /* 0x000ea20000300800 */
[----:B------:R-:W-:Y:S01]  /*1e9a0*/  ULDC.64 UR4, c[0x0][0x2d8] ;  /* 0x0000b60000047ab9 */ /* 0x000fe20000000a00 */
[----:B------:R-:W-:Y:S01]  /*1e9b0*/  ULDC.64 UR6, c[0x0][0x2e0] ;  /* 0x0000b80000067ab9 */ /* 0x000fe20000000a00 */
[----:B------:R-:W1:Y:S01]  /*1e9c0*/  LDC R9, c[0x0][0x448] ;  /* 0x00011200ff097b82 */ /* 0x000e620000000800 */
[----:B------:R-:W3:Y:S01]  /*1e9d0*/  LDL.LU.64 R20, [R1+0x30] ;  /* 0x0000300001147983 */ /* 0x000ee20000300a00 */
[----:B------:R-:W-:-:S03]  /*1e9e0*/  ULDC.64 UR8, c[0x0][0x280] ;  /* 0x0000a00000087ab9 */ /* 0x000fc60000000a00 */
[----:B0-----:R-:W4:Y:S04]  /*1e9f0*/  LDL.LU R0, [R1+0x3c] ;  /* 0x00003c0001007983 */ /* 0x001f280000300800 */
[----:B------:R0:W5:Y:S01]  /*1ea00*/  LDL R10, [R1+0x24] ;  /* 0x00002400010a7983 */ /* 0x0001620000100800 */
[----:B-1----:R-:W-:-:S13]  /*1ea10*/  ISETP.NE.AND P1, PT, R9, 0x1, PT ;  /* 0x000000010900780c */ /* 0x002fda0003f25270 */
[----:B------:R-:W1:Y:S08]  /*1ea20*/  @P1 LDC R4, c[0x0][0x44c] ;  /* 0x00011300ff041b82 */ /* 0x000e700000000800 */
[----:B------:R-:W0:Y:S08]  /*1ea30*/  @P1 LDC R5, c[0x0][0x450] ;  /* 0x00011400ff051b82 */ /* 0x000e300000000800 */
[----:B------:R-:W0:Y:S01]  /*1ea40*/  @P1 LDC R8, c[0x0][0x450] ;  /* 0x00011400ff081b82 */ /* 0x000e220000000800 */
        /* <DEDUP_REMOVED lines=10> */
[----:B------:R-:W-:Y:S01]  /*1eaf0*/  ULDC.64 UR6, c[0x0][0x2c8] ;  /* 0x0000b20000067ab9 */ /* 0x000fe20000000a00 */
[----:B------:R4:W5:Y:S02]  /*1eb00*/  LDL R26, [R1+0x28] ;  /* 0x00002800011a7983 */ /* 0x0009640000100800 */
[----:B------:R-:W-:Y:S02]  /*1eb10*/  IMAD.IADD R3, R3, 0x1, R0 ;  /* 0x0000000103037824 */ /* 0x000fe400078e0200 */
[----:B--2---:R-:W-:Y:S01]  /*1eb20*/  IMAD.SHL.U32 R21, R21, 0x10, RZ ;  /* 0x0000001015157824 */ /* 0x004fe200078e00ff */
[----:B---3--:R-:W-:-:S04]  /*1eb30*/  LOP3.LUT R20, R20, 0x7f, RZ, 0xc0, !PT ;  /* 0x0000007f14147812 */ /* 0x008fc800078ec0ff */
[----:B------:R-:W-:Y:S02]  /*1eb40*/  LOP3.LUT R21, R21, 0x70, RZ, 0xc0, !PT ;  /* 0x0000007015157812 */ /* 0x000fe400078ec0ff */
[----:B------:R-:W-:-:S04]  /*1eb50*/  SHF.R.U32.HI R20, RZ, 0x3, R20 ;  /* 0x00000003ff147819 */ /* 0x000fc80000011614 */
[----:B------:R-:W-:-:S05]  /*1eb60*/  LOP3.LUT R20, R20, R21, RZ, 0xfc, !PT ;  /* 0x0000001514147212 */ /* 0x000fca00078efcff */
[----:B------:R-:W-:-:S04]  /*1eb70*/  IMAD.IADD R6, R20, 0x1, R25 ;  /* 0x0000000114067824 */ /* 0x000fc800078e0219 */
[----:B-1----:R-:W-:-:S04]  /*1eb80*/  @P1 IMAD.HI.U32 R0, R6, R4, RZ ;  /* 0x0000000406001227 */ /* 0x002fc800078e00ff */
[----:B------:R-:W-:Y:S01]  /*1eb90*/  IMAD.MOV.U32 R4, RZ, RZ, R6 ;  /* 0x000000ffff047224 */ /* 0x000fe200078e0006 */
[----:B0-----:R-:W-:-:S04]  /*1eba0*/  @P1 SHF.R.U32.HI R4, RZ, R5, R0 ;  /* 0x00000005ff041219 */ /* 0x001fc80000011600 */
        /* <DEDUP_REMOVED lines=14> */
[----:B------:R-:W-:Y:S01]  /*1ec90*/  LEA.HI.X R4, R4, UR9, R5, 0x1, P0 ;  /* 0x0000000904047c11 */ /* 0x000fe200080f0c05 */
[----:B------:R-:W-:Y:S01]  /*1eca0*/  VIADD R5, R6, 0x80 ;  /* 0x0000008006057836 */ /* 0x000fe20000000000 */
[----:B------:R-:W1:Y:S03]  /*1ecb0*/  S2R R11, SR_TID.X ;  /* 0x00000000000b7919 */ /* 0x000e660000002100 */
[----:B------:R-:W-:Y:S02]  /*1ecc0*/  IMAD.MOV.U32 R6, RZ, RZ, R5 ;  /* 0x000000ffff067224 */ /* 0x000fe400078e0005 */
        /* <DEDUP_REMOVED lines=9> */
[----:B------:R-:W-:Y:S01]  /*1ed60*/  SHF.R.S32.HI R6, RZ, 0x1f, R5 ;  /* 0x0000001fff067819 */ /* 0x000fe20000011405 */
[----:B-1----:R-:W-:Y:S02]  /*1ed70*/  IMAD.SHL.U32 R20, R11, 0x8, RZ ;  /* 0x000000080b147824 */ /* 0x002fe400078e00ff */
[----:B------:R-:W-:Y:S02]  /*1ed80*/  IMAD.IADD R3, R3, 0x1, R7 ;  /* 0x0000000103037824 */ /* 0x000fe400078e0207 */
[----:B------:R-:W-:Y:S02]  /*1ed90*/  IMAD R6, R6, UR6, RZ ;  /* 0x0000000606067c24 */ /* 0x000fe4000f8e02ff */
[----:B------:R-:W-:Y:S01]  /*1eda0*/  IMAD.WIDE.U32 R2, R5, UR6, R2 ;  /* 0x0000000605027c25 */ /* 0x000fe2000f8e0002 */
[----:B------:R-:W-:-:S03]  /*1edb0*/  LOP3.LUT R20, R20, 0x38, RZ, 0xc0, !PT ;  /* 0x0000003814147812 */ /* 0x000fc600078ec0ff */
[----:B------:R-:W-:Y:S01]  /*1edc0*/  IMAD R6, R5, UR7, R6 ;  /* 0x0000000705067c24 */ /* 0x000fe2000f8e0206 */
[----:B------:R-:W-:-:S03]  /*1edd0*/  LEA R5, P1, R2, UR8, 0x1 ;  /* 0x0000000802057c11 */ /* 0x000fc6000f8208ff */
[----:B------:R-:W-:Y:S01]  /*1ede0*/  IMAD.IADD R3, R3, 0x1, R6 ;  /* 0x0000000103037824 */ /* 0x000fe200078e0206 */
[----:B------:R-:W-:Y:S01]  /*1edf0*/  ISETP.GE.AND P0, PT, R20, UR4, PT ;  /* 0x0000000414007c0c */ /* 0x000fe2000bf06270 */
[----:B------:R-:W-:Y:S01]  /*1ee00*/  UMOV UR4, 0xffffffff ;  /* 0xffffffff00047882 */ /* 0x000fe20000000000 */
[----:B------:R-:W-:Y:S02]  /*1ee10*/  LOP3.LUT R21, R11, 0x7f, RZ, 0xc0, !PT ;  /* 0x0000007f0b157812 */ /* 0x000fe400078ec0ff */
[----:B------:R-:W-:Y:S02]  /*1ee20*/  LEA.HI.X R3, R2, UR9, R3, 0x1, P1 ;  /* 0x0000000902037c11 */ /* 0x000fe400088f0c03 */
[----:B------:R-:W-:Y:S01]  /*1ee30*/  SHF.R.U32.HI R21, RZ, 0x3, R21 ;  /* 0x00000003ff157819 */ /* 0x000fe20000011615 */
[----:B----4-:R-:W-:Y:S06]  /*1ee40*/  BRA.DIV UR4, `(.L_x_14659) ;  /* 0x0000006204d47947 */ /* 0x010fec000b800000 */
[----:B------:R-:W0:Y:S01]  /*1ee50*/  SHFL.IDX PT, R7, R0, RZ, 0x181f ;  /* 0x00181fff00077589 */ /* 0x000e2200000e0000 */
[----:B-----5:R-:W-:Y:S02]  /*1ee60*/  IMAD R2, R26, R9, RZ ;  /* 0x000000091a027224 */ /* 0x020fe400078e02ff */
[----:B------:R-:W-:Y:S01]  /*1ee70*/  IMAD.IADD R25, R21, 0x1, R25 ;  /* 0x0000000115197824 */ /* 0x000fe200078e0219 */
        /* <DEDUP_REMOVED lines=78> */
[----:B------:R-:W-:-:S05]  /*1f360*/  @!P3 IMAD.MOV.U32 R7, RZ, RZ, R4 ;  /* 0x000000ffff07b224 */ /* 0x000fca00078e0004 */
[----:B------:R1:W-:Y:S02]  /*1f370*/  @!P3 LDGSTS.E.BYPASS.LTC128B.128 [R10+0xbc00], desc[UR42][R6.64], !P0 ;  /* 0x0bc00000060abfae */ /* 0x0003e4000c101d6a */
[----:B-1----:R-:W-:-:S05]  /*1f380*/  @!P1 LEA R6, P2, R20, R8, 0x1 ;  /* 0x0000000814069211 */ /* 0x002fca00078408ff */
[----:B0-----:R-:W-:-:S04]  /*1f390*/  @!P1 IMAD.X R0, RZ, RZ, R0, P2 ;  /* 0x000000ffff009224 */ /* 0x001fc800010e0600 */
        /* <DEDUP_REMOVED lines=14> */
[----:B0-----:R-:W0:Y:S04]  /*1f480*/  SHFL.IDX PT, R6, R5, 0x2, 0x181f ;  /* 0x00581f0005067f89 */ /* 0x001e2800000e0000 */
[----:B------:R-:W1:Y:S01]  /*1f490*/  SHFL.IDX PT, R5, R5, 0x3, 0x181f ;  /* 0x00781f0005057f89 */ /* 0x000e6200000e0000 */
[----:B0-----:R-:W-:-:S05]  /*1f4a0*/  @!P1 LEA R6, P2, R20, R6, 0x1 ;  /* 0x0000000614069211 */ /* 0x001fca00078408ff */
[----:B------:R-:W-:-:S04]  /*1f4b0*/  @!P1 IMAD.X R0, RZ, RZ, R0, P2 ;  /* 0x000000ffff009224 */ /* 0x000fc800010e0600 */
[----:B------:R-:W-:-:S05]  /*1f4c0*/  @!P1 IMAD.MOV.U32 R7, RZ, RZ, R0 ;  /* 0x000000ffff079224 */ /* 0x000fca00078e0000 */
[----:B-1----:R0:W-:Y:S02]  /*1f4d0*/  @!P1 LDGSTS.E.BYPASS.LTC128B.128 [R10+0xd400], desc[UR42][R6.64], !P0 ;  /* 0x0d400000060a9fae */ /* 0x0021e4000c101d6a */
.L_x_14847:
[----:B------:R-:W-:-:S05]  /*1f4e0*/  VIADD R25, R25, 0xb0 ;  /* 0x000000b019197836 */ /* 0x000fca0000000000 */
        /* <DEDUP_REMOVED lines=9> */
.L_x_14660:
        /* <DEDUP_REMOVED lines=18> */
.L_x_14848:
[----:B------:R-:W-:Y:S05]  /*1f6a0*/  BSYNC B0 ;  /* 0x0000000000007941 */ /* 0x000fea0003800000 */
.L_x_14661:
[----:B------:R-:W0:Y:S04]  /*1f6b0*/  LDL.LU R3, [R1+0x38] ;  /* 0x0000380001037983 */ /* 0x000e280000300800 */
[----:B------:R-:W2:Y:S01]  /*1f6c0*/  LDL R2, [R1+0x18] ;  /* 0x0000180001027983 */ /* 0x000ea20000100800 */
[----:B------:R-:W-:Y:S01]  /*1f6d0*/  BSSY B0, `(.L_x_14663) ;  /* 0x0000108000007945 */ /* 0x000fe20003800000 */
[----:B0-----:R-:W-:-:S05]  /*1f6e0*/  VIADD R7, R3, 0xfffffffe ;  /* 0xfffffffe03077836 */ /* 0x001fca0000000000 */
[----:B--2---:R-:W-:-:S13]  /*1f6f0*/  ISETP.GE.AND P0, PT, R7, R2, PT ;  /* 0x000000020700720c */ /* 0x004fda0003f06270 */
[----:B------:R-:W-:Y:S05]  /*1f700*/  @!P0 BRA `(.L_x_14664) ;  /* 0x0000001000108947 */ /* 0x000fea0003800000 */
[----:B------:R0:W5:Y:S01]  /*1f710*/  LDL.LU R20, [R1] ;  /* 0x0000000001147983 */ /* 0x0001620000300800 */
[----:B------:R-:W-:Y:S01]  /*1f720*/  ULDC UR4, c[0x0][0x2f4] ;  /* 0x0000bd0000047ab9 */ /* 0x000fe20000000800 */
[----:B------:R-:W-:Y:S01]  /*1f730*/  IMAD.MOV.U32 R6, RZ, RZ, R28 ;  /* 0x000000ffff067224 */ /* 0x000fe200078e001c */
[----:B------:R-:W2:Y:S01]  /*1f740*/  S2R R2, SR_TID.X ;  /* 0x0000000000027919 */ /* 0x000ea20000002100 */
[----:B------:R-:W-:Y:S02]  /*1f750*/  IMAD.MOV.U32 R26, RZ, RZ, R23 ;  /* 0x000000ffff1a7224 */ /* 0x000fe400078e0017 */
[----:B--2---:R-:W-:-:S05]  /*1f760*/  IMAD.SHL.U32 R2, R2, 0x8, RZ ;  /* 0x0000000802027824 */ /* 0x004fca00078e00ff */
[----:B------:R-:W-:-:S04]  /*1f770*/  LOP3.LUT R2, R2, 0x38, RZ, 0xc0, !PT ;  /* 0x0000003802027812 */ /* 0x000fc800078ec0ff */
[----:B0-----:R-:W-:-:S13]  /*1f780*/  ISETP.GE.AND P1, PT, R2, UR4, PT ;  /* 0x0000000402007c0c */ /* 0x001fda000bf26270 */
.L_x_14677:
        /* <DEDUP_REMOVED lines=42> */
.L_x_14665:
[----:B------:R-:W-:Y:S01]  /*1fa30*/  IMAD R5, R28, 0x8, R16 ;  /* 0x000000081c057824 */ /* 0x000fe200078e0210 */
[----:B------:R-:W-:Y:S01]  /*1fa40*/  SHF.L.U32 R2, R2, 0x1f, RZ ;  /* 0x0000001f02027819 */ /* 0x000fe200000006ff */
[----:B------:R-:W-:Y:S03]  /*1fa50*/  BSSY B1, `(.L_x_14666) ;  /* 0x0000003000017945 */ /* 0x000fe60003800000 */
[----:B------:R-:W0:Y:S02]  /*1fa60*/  SYNCS.PHASECHK.TRANS64.TRYWAIT P0, [R5+URZ+0x16840], R2 ;  /* 0x01684002050075a7 */ /* 0x000e24000800017f */
[----:B0-----:R-:W-:Y:S05]  /*1fa70*/  @!P0 BRA `(.L_x_14667) ;  /* 0x0000006400c08947 */ /* 0x001fea0003800000 */
.L_x_14849:
[----:B------:R-:W-:Y:S05]  /*1fa80*/  BSYNC B1 ;  /* 0x0000000000017941 */ /* 0x000fea0003800000 */
.L_x_14666:
        /* <DEDUP_REMOVED lines=15> */
[----:B-1----:R-:W-:Y:S01]  /*1fb80*/  LOP3.LUT R9, R8, 0x7f, RZ, 0xc0, !PT ;  /* 0x0000007f08097812 */ /* 0x002fe200078ec0ff */
[----:B------:R-:W-:Y:S01]  /*1fb90*/  IMAD.WIDE.U32 R2, R17, UR4, R2 ;  /* 0x0000000411027c25 */ /* 0x000fe2000f8e0002 */
[----:B------:R-:W-:-:S03]  /*1fba0*/  UMOV UR4, 0xffffffff ;  /* 0xffffffff00047882 */ /* 0x000fc60000000000 */
[----:B------:R-:W-:Y:S02]  /*1fbb0*/  IMAD.SHL.U32 R11, R9, 0x8, RZ ;  /* 0x00000008090b7824 */ /* 0x000fe400078e00ff */
[----:B------:R-:W-:Y:S02]  /*1fbc0*/  IMAD.SHL.U32 R9, R8, 0x8, RZ ;  /* 0x0000000808097824 */ /* 0x000fe400078e00ff */
[----:B------:R-:W-:-:S03]  /*1fbd0*/  IMAD R10, R17, UR5, R3 ;  /* 0x00000005110a7c24 */ /* 0x000fc6000f8e0203 */
[----:B------:R-:W-:-:S04]  /*1fbe0*/  LOP3.LUT R9, R9, 0x1f8, RZ, 0xc0, !PT ;  /* 0x000001f809097812 */ /* 0x000fc800078ec0ff */
[----:B------:R-:W-:Y:S02]  /*1fbf0*/  LOP3.LUT R9, R9, 0x38, R8, 0x78, !PT ;  /* 0x0000003809097812 */ /* 0x000fe400078e7808 */
[C---:B------:R-:W-:Y:S02]  /*1fc00*/  LEA R8, P0, R2.reuse, UR6, 0x1 ;  /* 0x0000000602087c11 */ /* 0x040fe4000f8008ff */
[----:B------:R-:W-:Y:S02]  /*1fc10*/  LOP3.LUT R9, R9, 0x200, R11, 0xf8, !PT ;  /* 0x0000020009097812 */ /* 0x000fe400078ef80b */
[----:B------:R-:W-:-:S03]  /*1fc20*/  LEA.HI.X R10, R2, UR7, R10, 0x1, P0 ;  /* 0x00000007020a7c11 */ /* 0x000fc600080f0c0a */
[----:B------:R-:W-:Y:S01]  /*1fc30*/  IMAD R9, R28, 0x2000, R9 ;  /* 0x000020001c097824 */ /* 0x000fe200078e0209 */
[----:B------:R-:W-:Y:S06]  /*1fc40*/  BRA.DIV UR4, `(.L_x_14668) ;  /* 0x0000006604607947 */ /* 0x000fec000b800000 */
        /* <DEDUP_REMOVED lines=43> */
.L_x_14867:
        /* <DEDUP_REMOVED lines=8> */
.L_x_14669:
        /* <DEDUP_REMOVED lines=11> */
.L_x_14670:
[----:B------:R1:W-:Y:S01]  /*20030*/  SYNCS.ARRIVE.TRANS64.A1T0 RZ, [R5+URZ+0x16830], RZ ;  /* 0x016830ff05ff79a7 */ /* 0x0003e2000810003f */
[----:B------:R-:W-:Y:S05]  /*20040*/  @!P3 BRA `(.L_x_14671) ;  /* 0x000000000004b947 */ /* 0x000fea0003800000 */
[----:B------:R-:W-:Y:S01]  /*20050*/  BPT.TRAP 0x1 ;  /* 0x000000040000795c */ /* 0x000fe20000300000 */
.L_x_14671:
[----:B------:R-:W-:Y:S01]  /*20060*/  SHF.L.U32 R2, R20, 0x1f, RZ ;  /* 0x0000001f14027819 */ /* 0x000fe200000006ff */
[----:B-1----:R-:W-:Y:S01]  /*20070*/  IMAD R5, R6, 0x8, R16 ;  /* 0x0000000806057824 */ /* 0x002fe200078e0210 */
[----:B------:R-:W-:Y:S03]  /*20080*/  BSSY B1, `(.L_x_14672) ;  /* 0x0000003000017945 */ /* 0x000fe60003800000 */
[----:B------:R-:W1:Y:S02]  /*20090*/  SYNCS.PHASECHK.TRANS64.TRYWAIT P0, [R5+URZ+0x16860], R2 ;  /* 0x01686002050075a7 */ /* 0x000e64000800017f */
[----:B-1----:R-:W-:Y:S05]  /*200a0*/  @!P0 BRA `(.L_x_14673) ;  /* 0x0000006800848947 */ /* 0x002fea0003800000 */
.L_x_14868:
[----:B------:R-:W-:Y:S05]  /*200b0*/  BSYNC B1 ;  /* 0x0000000000017941 */ /* 0x000fea0003800000 */
.L_x_14672:
[----:B0-----:R-:W2:Y:S01]  /*200c0*/  LDL R8, [R1+0x14] ;  /* 0x0000140001087983 */ /* 0x001ea20000100800 */
        /* <DEDUP_REMOVED lines=59> */
.L_x_14886:
        /* <DEDUP_REMOVED lines=25> */
.L_x_14675:
        /* <DEDUP_REMOVED lines=12> */
.L_x_14676:
[----:B------:R-:W2:Y:S01]  /*206d0*/  LDL R0, [R1+0x18] ;  /* 0x0000180001007983 */ /* 0x000ea20000100800 */
[----:B------:R0:W-:Y:S01]  /*206e0*/  SYNCS.ARRIVE.TRANS64.A1T0 RZ, [R5+URZ+0x16850], RZ ;  /* 0x016850ff05ff79a7 */ /* 0x0001e2000810003f */
[C---:B------:R-:W-:Y:S02]  /*206f0*/  VIADD R7, R23.reuse, 0xffffffff ;  /* 0xffffffff17077836 */ /* 0x040fe40000000000 */
[----:B------:R0:W5:Y:S01]  /*20700*/  LDL R20, [R1] ;  /* 0x0000000001147983 */ /* 0x0001620000100800 */
[----:B------:R-:W-:Y:S02]  /*20710*/  IMAD.MOV.U32 R6, RZ, RZ, R28 ;  /* 0x000000ffff067224 */ /* 0x000fe400078e001c */
[----:B------:R-:W-:Y:S01]  /*20720*/  IMAD.MOV.U32 R26, RZ, RZ, R23 ;  /* 0x000000ffff1a7224 */ /* 0x000fe200078e0017 */
[----:B--2---:R-:W-:-:S13]  /*20730*/  ISETP.GT.AND P0, PT, R23, R0, PT ;  /* 0x000000001700720c */ /* 0x004fda0003f04270 */
[----:B0-----:R-:W-:Y:S05]  /*20740*/  @P0 BRA `(.L_x_14677) ;  /* 0xfffffff000100947 */ /* 0x001fea000383ffff */
.L_x_14664:
[----:B------:R-:W-:Y:S05]  /*20750*/  BSYNC B0 ;  /* 0x0000000000007941 */ /* 0x000fea0003800000 */
.L_x_14663:
        /* <DEDUP_REMOVED lines=17> */
.L_x_14679:
[----:B------:R-:W-:Y:S05]  /*20870*/  BSYNC B0 ;  /* 0x0000000000007941 */ /* 0x000fea0003800000 */
.L_x_14678:
[----:B------:R-:W-:-:S05]  /*20880*/  IMAD.U32 R0, RZ, RZ, UR38 ;  /* 0x00000026ff007e24 */ /* 0x000fca000f8e00ff */
[----:B------:R-:W-:-:S13]  /*20890*/  ISETP.NE.AND P0, PT, R0, 0x3, PT ;  /* 0x000000030000780c */ /* 0x000fda0003f05270 */
[----:B------:R-:W-:Y:S05]  /*208a0*/  @!P0 BRA `(.L_x_14680) ;  /* 0x0000000000048947 */ /* 0x000fea0003800000 */
[----:B------:R-:W-:Y:S01]  /*208b0*/  BPT.TRAP 0x1 ;  /* 0x000000040000795c */ /* 0x000fe20000300000 */
.L_x_14680:
[----:B------:R-:W2:Y:S04]  /*208c0*/  LDL R3, [R1] ;  /* 0x0000000001037983 */ /* 0x000ea80000100800 */
[----:B------:R-:W3:Y:S01]  /*208d0*/  LDL.LU R2, [R1+0x14] ;  /* 0x0000140001027983 */ /* 0x000ee20000300800 */
[----:B------:R-:W-:Y:S01]  /*208e0*/  IMAD R0, R28, 0x8, R16 ;  /* 0x000000081c007824 */ /* 0x000fe200078e0210 */
[----:B------:R-:W-:Y:S01]  /*208f0*/  BSSY B0, `(.L_x_14681) ;  /* 0x0000005000007945 */ /* 0x000fe20003800000 */
[----:B--2---:R-:W-:-:S04]  /*20900*/  SHF.L.U32 R3, R3, 0x1f, RZ ;  /* 0x0000001f03037819 */ /* 0x004fc800000006ff */
[----:B------:R-:W0:Y:S01]  /*20910*/  SYNCS.PHASECHK.TRANS64.TRYWAIT P0, [R0+URZ+0x16860], R3 ;  /* 0x01686003000075a7 */ /* 0x000e22000800017f */
[----:B---3--:R-:W-:Y:S01]  /*20920*/  IMAD R6, R23, -0x80, R2 ;  /* 0xffffff8017067824 */ /* 0x008fe200078e0202 */
[----:B0-----:R-:W-:Y:S06]  /*20930*/  @!P0 BRA `(.L_x_14682) ;  /* 0x0000006800bc8947 */ /* 0x001fec0003800000 */
.L_x_14887:
[----:B------:R-:W-:Y:S05]  /*20940*/  BSYNC B0 ;  /* 0x0000000000007941 */ /* 0x000fea0003800000 */
.L_x_14681:
        /* <DEDUP_REMOVED lines=18> */
[----:B-1----:R-:W-:-:S05]  /*20a70*/  IMAD.SHL.U32 R2, R2, 0x8, RZ ;  /* 0x0000000802027824 */ /* 0x002fca00078e00ff */
        /* <DEDUP_REMOVED lines=45> */
.L_x_14905:
        /* <DEDUP_REMOVED lines=9> */
.L_x_14684:
        /* <DEDUP_REMOVED lines=11> */
.L_x_14685:
        /* <DEDUP_REMOVED lines=8> */
.L_x_14644:
[----:B------:R-:W-:Y:S05]  /*20f10*/  BSYNC B7 ;  /* 0x0000000000077941 */ /* 0x000fea0003800000 */
.L_x_14642:
        /* <DEDUP_REMOVED lines=11> */
.L_x_14686:
[----:B------:R-:W3:Y:S01]  /*20fd0*/  S2R R0, SR_TID.X ;  /* 0x0000000000007919 */ /* 0x000ee20000002100 */
[----:B------:R-:W-:Y:S01]  /*20fe0*/  UMOV UR4, 0xffffffff ;  /* 0xffffffff00047882 */ /* 0x000fe20000000000 */
[----:B---3--:R-:W-:-:S04]  /*20ff0*/  LOP3.LUT R8, R0, 0x1f, RZ, 0xc0, !PT ;  /* 0x0000001f00087812 */ /* 0x008fc800078ec0ff */
[----:B------:R-:W-:Y:S01]  /*21000*/  ISETP.NE.AND P0, PT, R8, 0x1f, PT ;  /* 0x0000001f0800780c */ /* 0x000fe20003f05270 */
[----:B------:R-:W-:-:S12]  /*21010*/  BRA.DIV UR4, `(.L_x_14688) ;  /* 0x0000006e04587947 */ /* 0x000fd8000b800000 */
[----:B------:R-:W-:Y:S01]  /*21020*/  IMAD.IADD R9, R27, 0x1, R8 ;  /* 0x000000011b097824 */ /* 0x000fe200078e0208 */
[----:B------:R-:W-:-:S04]  /*21030*/  ULDC UR4, c[0x0][0xc3c] ;  /* 0x00030f0000047ab9 */ /* 0x000fc80000000800 */
[----:B------:R-:W-:-:S13]  /*21040*/  ISETP.GE.OR P1, PT, R9, UR4, !P0 ;  /* 0x0000000409007c0c */ /* 0x000fda000c726670 */
[----:B0-----:R-:W0:Y:S08]  /*21050*/  @!P1 LDC.64 R2, c[0x0][0xc80] ;  /* 0x00032000ff029b82 */ /* 0x001e300000000a00 */
[----:B------:R-:W3:Y:S01]  /*21060*/  @!P1 LDC.64 R4, c[0x0][0xc78] ;  /* 0x00031e00ff049b82 */ /* 0x000ee20000000a00 */
[----:B0-----:R-:W-:-:S05]  /*21070*/  @!P1 IMAD.WIDE R2, R9, 0x4, R2 ;  /* 0x0000000409029825 */ /* 0x001fca00078e0202 */
[----:B--2---:R3:W2:Y:S02]  /*21080*/  @!P1 LDG.E R7, desc[UR42][R2.64] ;  /* 0x0000002a02079981 */ /* 0x0046a4000c1e1900 */
        /* <DEDUP_REMOVED lines=14> */
[----:B-1----:R-:W-:-:S05]  /*21170*/  IMAD R13, R5, R25, RZ ;  /* 0x00000019050d7224 */ /* 0x002fca00078e02ff */
        /* <DEDUP_REMOVED lines=16> */
.L_x_14915:
[----:B------:R-:W-:Y:S02]  /*21280*/  ULDC UR4, c[0x0][0xc38] ;  /* 0x00030e0000047ab9 */ /* 0x000fe40000000800 */
[----:B------:R-:W-:-:S04]  /*21290*/  IMAD.U32 R4, RZ, RZ, UR4 ;  /* 0x00000004ff047e24 */ /* 0x000fc8000f8e00ff */
[----:B-1----:R-:W-:-:S04]  /*212a0*/  IMAD R3, R14, R4, RZ ;  /* 0x000000040e037224 */ /* 0x002fc800078e02ff */
[----:B------:R-:W-:-:S05]  /*212b0*/  IMAD.IADD R6, R6, 0x1, R3 ;  /* 0x0000000106067824 */ /* 0x000fca00078e0203 */
[----:B------:R-:W-:-:S13]  /*212c0*/  ISETP.GT.AND P6, PT, R6, R0, PT ;  /* 0x000000000600720c */ /* 0x000fda0003fc4270 */
[----:B------:R-:W-:Y:S05]  /*212d0*/  @P6 BRA `(.L_x_14689) ;  /* 0x0000000000a46947 */ /* 0x000fea0003800000 */
.L_x_14692:
        /* <DEDUP_REMOVED lines=35> */
.L_x_14923:
[----:B------:R-:W-:Y:S02]  /*21510*/  ULDC UR4, c[0x0][0xc38] ;  /* 0x00030e0000047ab9 */ /* 0x000fe40000000800 */
[----:B------:R-:W-:-:S04]  /*21520*/  IMAD.U32 R4, RZ, RZ, UR4 ;  /* 0x00000004ff047e24 */ /* 0x000fc8000f8e00ff */
[----:B-1----:R-:W-:-:S04]  /*21530*/  IMAD R3, R14, R4, RZ ;  /* 0x000000040e037224 */ /* 0x002fc800078e02ff */
[----:B------:R-:W-:-:S05]  /*21540*/  IMAD.IADD R6, R3, 0x1, R6 ;  /* 0x0000000103067824 */ /* 0x000fca00078e0206 */
[----:B------:R-:W-:-:S13]  /*21550*/  ISETP.GT.AND P6, PT, R6, R0, PT ;  /* 0x000000000600720c */ /* 0x000fda0003fc4270 */
[----:B------:R-:W-:Y:S05]  /*21560*/  @!P6 BRA `(.L_x_14692) ;  /* 0xfffffffc005ce947 */ /* 0x000fea000383ffff */
.L_x_14689:
        /* <DEDUP_REMOVED lines=10> */
.L_x_14928:
[----:B------:R-:W-:-:S13]  /*21610*/  ISETP.NE.AND P0, PT, R3, RZ, PT ;  /* 0x000000ff0300720c */ /* 0x000fda0003f05270 */
[----:B------:R-:W-:Y:S05]  /*21620*/  @!P0 BRA `(.L_x_14694) ;  /* 0x0000000000108947 */ /* 0x000fea0003800000 */
[----:B------:R-:W-:Y:S01]  /*21630*/  UMOV UR4, 0xffffffff ;  /* 0xffffffff00047882 */ /* 0x000fe20000000000 */
[----:B------:R-:W-:Y:S02]  /*21640*/  VIADD R12, R7, 0xffffffff ;  /* 0xffffffff070c7836 */ /* 0x000fe40000000000 */
[----:B------:R-:W-:Y:S05]  /*21650*/  BRA.DIV UR4, `(.L_x_14695) ;  /* 0x0000007204187947 */ /* 0x000fea000b800000 */
[----:B------:R4:W0:Y:S02]  /*21660*/  SHFL.IDX PT, R24, R2, R12, 0x1f ;  /* 0x00001f0c02187589 */ /* 0x00082400000e0000 */
.L_x_14694:
        /* <DEDUP_REMOVED lines=59> */
.L_x_14696:
        /* <DEDUP_REMOVED lines=32> */
[----:B------:R-:W-:Y:S01]  /*21c20*/  IMAD R5, R5, R2, R0 ;  /* 0x0000000205057224 */ /* 0x000fe200078e0200 */
[----:B------:R-:W-:Y:S02]  /*21c30*/  MOV R2, RZ ;  /* 0x000000ff00027202 */ /* 0x000fe40000000f00 */
        /* <DEDUP_REMOVED lines=27> */
.L_x_14697:
[----:B------:R-:W-:-:S05]  /*21df0*/  LOP3.LUT R2, RZ, R2, RZ, 0x33, !PT ;  /* 0x00000002ff027212 */ /* 0x000fca00078e33ff */
[----:B------:R-:W-:Y:S01]  /*21e00*/  IMAD.IADD R25, R25, 0x1, R2 ;  /* 0x0000000119197824 */ /* 0x000fe200078e0202 */
[----:B------:R-:W-:Y:S06]  /*21e10*/  BRA `(.L_x_14698) ;  /* 0x00000000001c7947 */ /* 0x000fec0003800000 */
.L_x_14690:
[----:B------:R-:W-:Y:S01]  /*21e20*/  UMOV UR4, URZ ;  /* 0x0000003f00047c82 */ /* 0x000fe20008000000 */
[----:B------:R-:W-:Y:S01]  /*21e30*/  UMOV UR5, URZ ;  /* 0x0000003f00057c82 */ /* 0x000fe20008000000 */
[----:B------:R-:W-:Y:S01]  /*21e40*/  ULDC UR6, c[0x0][0xc3c] ;  /* 0x00030f0000067ab9 */ /* 0x000fe20000000800 */
[----:B------:R-:W-:Y:S02]  /*21e50*/  IMAD.MOV.U32 R24, RZ, RZ, R0 ;  /* 0x000000ffff187224 */ /* 0x000fe400078e0000 */
[----:B------:R-:W-:Y:S02]  /*21e60*/  IMAD.U32 R25, RZ, RZ, UR4 ;  /* 0x00000004ff197e24 */ /* 0x000fe4000f8e00ff */
[----:B------:R-:W-:Y:S02]  /*21e70*/  IMAD.U32 R26, RZ, RZ, UR5 ;  /* 0x00000005ff1a7e24 */ /* 0x000fe4000f8e00ff */
[----:B------:R-:W-:-:S07]  /*21e80*/  IMAD.U32 R27, RZ, RZ, UR6 ;  /* 0x00000006ff1b7e24 */ /* 0x000fce000f8e00ff */
.L_x_14698:
        /* <DEDUP_REMOVED lines=10> */
.L_x_14687:
[----:B------:R-:W-:Y:S02]  /*21f30*/  ULDC UR4, c[0x0][0xc3c] ;  /* 0x00030f0000047ab9 */ /* 0x000fe40000000800 */
[----:B----4-:R-:W-:-:S13]  /*21f40*/  ISETP.GE.AND P0, PT, R27, UR4, PT ;  /* 0x000000041b007c0c */ /* 0x010fda000bf06270 */
[----:B------:R-:W-:Y:S05]  /*21f50*/  @!P0 BRA `(.L_x_14699) ;  /* 0xffffff9400788947 */ /* 0x000fea000383ffff */
[----:B------:R-:W-:Y:S05]  /*21f60*/  BSYNC B8 ;  /* 0x0000000000087941 */ /* 0x000fea0003800000 */
.L_x_14586:
        /* <DEDUP_REMOVED lines=12> */
.L_x_14931:
[----:B------:R-:W-:Y:S05]  /*22030*/  BSYNC B0 ;  /* 0x0000000000007941 */ /* 0x000fea0003800000 */
.L_x_14700:
[----:B------:R-:W-:-:S03]  /*22040*/  UMOV UR4, 0xffffffff ;  /* 0xffffffff00047882 */ /* 0x000fc60000000000 */
[----:B------:R-:W-:Y:S05]  /*22050*/  BRA.DIV UR4, `(.L_x_14702) ;  /* 0x0000006604d47947 */ /* 0x000fea000b800000 */
[----:B0-----:R-:W0:Y:S02]  /*22060*/  S2R R0, SR_TID.X ;  /* 0x0000000000007919 */ /* 0x001e240000002100 */
[----:B0-----:R-:W-:-:S04]  /*22070*/  SHF.R.U32.HI R0, RZ, 0x5, R0 ;  /* 0x00000005ff007819 */ /* 0x001fc80000011600 */
[----:B------:R-:W-:-:S05]  /*22080*/  LOP3.LUT R0, R0, 0x3, RZ, 0xc0, !PT ;  /* 0x0000000300007812 */ /* 0x000fca00078ec0ff */
[----:B------:R0:W4:Y:S02]  /*22090*/  SHFL.IDX PT, R14, R0, RZ, 0x1f ;  /* 0x00001fff000e7589 */ /* 0x00012400000e0000 */
.L_x_14934:
[----:B----4-:R-:W-:-:S13]  /*220a0*/  ISETP.NE.AND P0, PT, R14, RZ, PT ;  /* 0x000000ff0e00720c */ /* 0x010fda0003f05270 */
[----:B------:R-:W-:Y:S05]  /*220b0*/  @P0 BRA `(.L_x_14360) ;  /* 0x0000000000900947 */ /* 0x000fea0003800000 */
[----:B------:R-:W-:-:S03]  /*220c0*/  UMOV UR4, 0xffffffff ;  /* 0xffffffff00047882 */ /* 0x000fc60000000000 */
[----:B------:R-:W-:Y:S05]  /*220d0*/  BRA.DIV UR4, `(.L_x_14703) ;  /* 0x0000006604e87947 */ /* 0x000fea000b800000 */
[----:B------:R-:W-:-:S13]  /*220e0*/  ELECT P6, URZ, PT ;  /* 0x00000000003f782f */ /* 0x000fda00038c0000 */
.L_x_14937:
[----:B------:R-:W-:Y:S05]  /*220f0*/  @!P6 BRA `(.L_x_14360) ;  /* 0x000000000080e947 */ /* 0x000fea0003800000 */
[----:B------:R-:W-:-:S06]  /*22100*/  ULOP3.LUT UR4, UR37, 0x2, URZ, 0xfc, !UPT ;  /* 0x0000000225047892 */ /* 0x000fcc000f8efc3f */
[----:B0-----:R-:W-:-:S05]  /*22110*/  IMAD.U32 R0, RZ, RZ, UR4 ;  /* 0x00000004ff007e24 */ /* 0x001fca000f8e00ff */
[----:B------:R-:W-:-:S13]  /*22120*/  ISETP.NE.AND P0, PT, R0, 0x3, PT ;  /* 0x000000030000780c */ /* 0x000fda0003f05270 */
[----:B------:R-:W-:Y:S05]  /*22130*/  @!P0 BRA `(.L_x_14704) ;  /* 0x0000000000048947 */ /* 0x000fea0003800000 */
[----:B------:R-:W-:Y:S01]  /*22140*/  BPT.TRAP 0x1 ;  /* 0x000000040000795c */ /* 0x000fe20000300000 */
.L_x_14704:
        /* <DEDUP_REMOVED lines=8> */
.L_x_14938:
[----:B------:R-:W4:Y:S01]  /*221d0*/  LDL.LU R4, [R1] ;  /* 0x0000000001047983 */ /* 0x000f220000300800 */
[----:B------:R-:W-:Y:S02]  /*221e0*/  SEL R28, R28, RZ, P2 ;  /* 0x000000ff1c1c7207 */ /* 0x000fe40001000000 */
[----:B----4-:R-:W-:Y:S01]  /*221f0*/  LOP3.LUT R0, R4, R0, RZ, 0x3c, !PT ;  /* 0x0000000004007212 */ /* 0x010fe200078e3cff */
[----:B------:R-:W-:Y:S06]  /*22200*/  @!P0 BRA `(.L_x_14706) ;  /* 0x0000000000048947 */ /* 0x000fec0003800000 */
[----:B------:R-:W-:Y:S01]  /*22210*/  BPT.TRAP 0x1 ;  /* 0x000000040000795c */ /* 0x000fe20000300000 */
.L_x_14706:
[----:B------:R-:W-:Y:S01]  /*22220*/  IMAD R5, R28, 0x8, R5 ;  /* 0x000000081c057824 */ /* 0x000fe200078e0205 */
[----:B------:R-:W-:-:S04]  /*22230*/  SHF.L.U32 R0, R0, 0x1f, RZ ;  /* 0x0000001f00007819 */ /* 0x000fc800000006ff */
[----:B------:R-:W4:Y:S02]  /*22240*/  SYNCS.PHASECHK.TRANS64.TRYWAIT P1, [R5+URZ+0x16840], R0 ;  /* 0x01684000050075a7 */ /* 0x000f24000802017f */
[----:B----4-:R-:W-:Y:S05]  /*22250*/  @!P1 BRA `(.L_x_14707) ;  /* 0x0000006400bc9947 */ /* 0x010fea0003800000 */
.L_x_14939:
[----:B------:R-:W-:Y:S05]  /*22260*/  @!P0 BRA `(.L_x_14708) ;  /* 0x0000000000048947 */ /* 0x000fea0003800000 */
[----:B------:R-:W-:Y:S01]  /*22270*/  BPT.TRAP 0x1 ;  /* 0x000000040000795c */ /* 0x000fe20000300000 */
.L_x_14708:
[----:B------:R-:W0:Y:S02]  /*22280*/  SYNCS.PHASECHK.TRANS64.TRYWAIT P1, [R3+URZ+0x16860], R2 ;  /* 0x01686002030075a7 */ /* 0x000e24000802017f */
[----:B0-----:R-:W-:Y:S05]  /*22290*/  @!P1 BRA `(.L_x_14709) ;  /* 0x0000006400c09947 */ /* 0x001fea0003800000 */
.L_x_14940:
[----:B------:R-:W-:Y:S05]  /*222a0*/  @!P0 BRA `(.L_x_14710) ;  /* 0x0000000000048947 */ /* 0x000fea0003800000 */
[----:B------:R-:W-:Y:S01]  /*222b0*/  BPT.TRAP 0x1 ;  /* 0x000000040000795c */ /* 0x000fe20000300000 */
.L_x_14710:
[----:B------:R0:W0:Y:S02]  /*222c0*/  SYNCS.PHASECHK.TRANS64.TRYWAIT P0, [R5+URZ+0x16860], R0 ;  /* 0x01686000050075a7 */ /* 0x000024000800017f */
[----:B0-----:R-:W-:Y:S05]  /*222d0*/  @!P0 NANOSLEEP.SYNCS 0x989680 ;  /* 0x009896800000895d */ /* 0x001fea0003900000 */
[----:B------:R-:W0:Y:S02]  /*222e0*/  @!P0 SYNCS.PHASECHK.TRANS64 P0, [R5+URZ+0x16860], R0 ;  /* 0x01686000050085a7 */ /* 0x000e24000800007f */
[----:B0-----:R-:W-:Y:S05]  /*222f0*/  @!P0 BRA `(.L_x_14710) ;  /* 0xfffffffc00f08947 */ /* 0x001fea000383ffff */
.L_x_14360:
[----:B------:R-:W-:Y:S05]  /*22300*/  BSYNC B9 ;  /* 0x0000000000097941 */ /* 0x000fea0003800000 */
.L_x_14357:
[----:B------:R-:W-:Y:S05]  /*22310*/  EXIT ;  /* 0x000000000000794d */ /* 0x000fea0003800000 */
.L_x_14388:
[----:B0-----:R0:W1:Y:S02]  /*22320*/  SYNCS.PHASECHK.TRANS64.TRYWAIT P6, [R69+URZ+0x16890], R77 ;  /* 0x0168904d450075a7 */ /* 0x00106400080c017f */
[----:B-1----:R-:W-:Y:S05]  /*22330*/  @!P6 NANOSLEEP.SYNCS 0x989680 ;  /* 0x009896800000e95d */ /* 0x002fea0003900000 */
[----:B------:R-:W1:Y:S02]  /*22340*/  @!P6 SYNCS.PHASECHK.TRANS64 P6, [R69+URZ+0x16890], R77 ;  /* 0x0168904d4500e5a7 */ /* 0x000e6400080c007f */
[----:B-1----:R-:W-:Y:S05]  /*22350*/  @!P6 BRA `(.L_x_14388) ;  /* 0xfffffffc00f0e947 */ /* 0x002fea000383ffff */
[----:B------:R-:W-:Y:S05]  /*22360*/  BRA `(.L_x_14711) ;  /* 0xfffffe0c00947947 */ /* 0x000fea000383ffff */
.L_x_14389:
        /* <DEDUP_REMOVED lines=8> */
.L_x_14713:
[----:B------:R-:W-:Y:S05]  /*223f0*/  BSYNC B1 ;  /* 0x0000000000017941 */ /* 0x000fea0003800000 */
.L_x_14712:
        /* <DEDUP_REMOVED lines=8> */
.L_x_14714:
[----:B------:R-:W-:Y:S05]  /*22480*/  BRA `(.L_x_14715) ;  /* 0xfffffe0c00607947 */ /* 0x000fea000383ffff */
.L_x_14398:
[----:B------:R-:W-:Y:S01]  /*22490*/  BSSY B1, `(.L_x_14716) ;  /* 0x0000008000017945 */ /* 0x000fe20003800000 */
[----:B--2-4-:R-:W-:Y:S02]  /*224a0*/  IMAD.MOV.U32 R13, RZ, RZ, R83 ;  /* 0x000000ffff0d7224 */ /* 0x014fe400078e0053 */
[----:B------:R-:W-:Y:S02]  /*224b0*/  IMAD.MOV.U32 R12, RZ, RZ, 0x1 ;  /* 0x00000001ff0c7424 */ /* 0x000fe400078e00ff */
[----:B------:R-:W-:Y:S02]  /*224c0*/  IMAD.MOV.U32 R11, RZ, RZ, 0x1c1f ;  /* 0x00001c1fff0b7424 */ /* 0x000fe400078e00ff */
[----:B------:R-:W-:-:S07]  /*224d0*/  IMAD.MOV.U32 R15, RZ, RZ, -0x1 ;  /* 0xffffffffff0f7424 */ /* 0x000fce00078e00ff */
[----:B01-3--:R-:W-:Y:S05]  /*224e0*/  WARPSYNC.COLLECTIVE R15, `(.L_x_14717) ;  /* 0x000000000f087348 */ /* 0x00bfea0003c00000 */
[----:B---3--:R2:W3:Y:S02]  /*224f0*/  SHFL.IDX P6, R14, R13, R12, R11 ;  /* 0x0000000c0d0e7389 */ /* 0x0084e400000c000b */
[----:B0123--:R-:W-:Y:S01]  /*22500*/  ENDCOLLECTIVE ;  /* 0x000000000000791b */ /* 0x00ffe20003800000 */
.L_x_14717:
[----:B------:R-:W-:Y:S05]  /*22510*/  BSYNC B1 ;  /* 0x0000000000017941 */ /* 0x000fea0003800000 */
.L_x_14716:
        /* <DEDUP_REMOVED lines=8> */
.L_x_14718:
[----:B------:R-:W-:Y:S05]  /*225a0*/  BRA `(.L_x_14719) ;  /* 0xfffffe1000f87947 */ /* 0x000fea000383ffff */
.L_x_14410:
[----:B-1----:R1:W2:Y:S02]  /*225b0*/  SYNCS.PHASECHK.TRANS64.TRYWAIT P4, [R69+URZ+0x16890], R77 ;  /* 0x0168904d450075a7 */ /* 0x0022a4000808017f */
[----:B--2---:R-:W-:Y:S05]  /*225c0*/  @!P4 NANOSLEEP.SYNCS 0x989680 ;  /* 0x009896800000c95d */ /* 0x004fea0003900000 */
[----:B------:R-:W2:Y:S02]  /*225d0*/  @!P4 SYNCS.PHASECHK.TRANS64 P4, [R69+URZ+0x16890], R77 ;  /* 0x0168904d4500c5a7 */ /* 0x000ea4000808007f */
[----:B--2---:R-:W-:Y:S05]  /*225e0*/  @!P4 BRA `(.L_x_14410) ;  /* 0xfffffffc00f0c947 */ /* 0x004fea000383ffff */
[----:B------:R-:W-:Y:S05]  /*225f0*/  BRA `(.L_x_14720) ;  /* 0xfffffe20004c7947 */ /* 0x000fea000383ffff */
.L_x_14411:
[----:B------:R-:W-:Y:S01]  /*22600*/  BSSY B1, `(.L_x_14721) ;  /* 0x0000008000017945 */ /* 0x000fe20003800000 */
[----:B0-----:R-:W-:Y:S02]  /*22610*/  IMAD.MOV.U32 R13, RZ, RZ, R83 ;  /* 0x000000ffff0d7224 */ /* 0x001fe400078e0053 */
[----:B------:R-:W-:Y:S02]  /*22620*/  IMAD.MOV.U32 R12, RZ, RZ, RZ ;  /* 0x000000ffff0c7224 */ /* 0x000fe400078e00ff */
[----:B------:R-:W-:Y:S02]  /*22630*/  IMAD.MOV.U32 R11, RZ, RZ, 0x1c1f ;  /* 0x00001c1fff0b7424 */ /* 0x000fe400078e00ff */
[----:B------:R-:W-:-:S07]  /*22640*/  IMAD.MOV.U32 R15, RZ, RZ, -0x1 ;  /* 0xffffffffff0f7424 */ /* 0x000fce00078e00ff */
[----:B-1----:R-:W-:Y:S05]  /*22650*/  WARPSYNC.COLLECTIVE R15, `(.L_x_14722) ;  /* 0x000000000f087348 */ /* 0x002fea0003c00000 */
[----:B------:R0:W2:Y:S02]  /*22660*/  SHFL.IDX P6, R14, R13, R12, R11 ;  /* 0x0000000c0d0e7389 */ /* 0x0000a400000c000b */
[----:B012---:R-:W-:Y:S01]  /*22670*/  ENDCOLLECTIVE ;  /* 0x000000000000791b */ /* 0x007fe20003800000 */
.L_x_14722:
[----:B------:R-:W-:Y:S05]  /*22680*/  BSYNC B1 ;  /* 0x0000000000017941 */ /* 0x000fea0003800000 */
.L_x_14721:
        /* <DEDUP_REMOVED lines=8> */
.L_x_14723:
[----:B------:R-:W-:Y:S01]  /*22710*/  IMAD.MOV.U32 R80, RZ, RZ, R14 ;  /* 0x000000ffff507224 */ /* 0x000fe200078e000e */
[----:B------:R-:W-:Y:S06]  /*22720*/  BRA `(.L_x_14724) ;  /* 0xfffffe2000187947 */ /* 0x000fec000383ffff */
.L_x_14416:
        /* <DEDUP_REMOVED lines=8> */
.L_x_14726:
[----:B------:R-:W-:Y:S05]  /*227b0*/  BSYNC B1 ;  /* 0x0000000000017941 */ /* 0x000fea0003800000 */
.L_x_14725:
        /* <DEDUP_REMOVED lines=8> */
.L_x_14727:
[----:B------:R-:W-:Y:S01]  /*22840*/  IMAD.MOV.U32 R82, RZ, RZ, R14 ;  /* 0x000000ffff527224 */ /* 0x000fe200078e000e */
[----:B------:R-:W-:Y:S06]  /*22850*/  BRA `(.L_x_14728) ;  /* 0xfffffe2400d87947 */ /* 0x000fec000383ffff */
.L_x_14421:
[----:B0-----:R0:W1:Y:S02]  /*22860*/  SYNCS.PHASECHK.TRANS64.TRYWAIT P3, [R69+URZ+0x16890], R77 ;  /* 0x0168904d450075a7 */ /* 0x001064000806017f */
[----:B-1----:R-:W-:Y:S05]  /*22870*/  @!P3 NANOSLEEP.SYNCS 0x989680 ;  /* 0x009896800000b95d */ /* 0x002fea0003900000 */
[----:B------:R-:W1:Y:S02]  /*22880*/  @!P3 SYNCS.PHASECHK.TRANS64 P3, [R69+URZ+0x16890], R77 ;  /* 0x0168904d4500b5a7 */ /* 0x000e64000806007f */
[----:B-1----:R-:W-:Y:S05]  /*22890*/  @!P3 BRA `(.L_x_14421) ;  /* 0xfffffffc00f0b947 */ /* 0x002fea000383ffff */
[----:B------:R-:W-:Y:S05]  /*228a0*/  BRA `(.L_x_14729) ;  /* 0xfffffe2c00f07947 */ /* 0x000fea000383ffff */
.L_x_14422:
        /* <DEDUP_REMOVED lines=8> */
.L_x_14731:
[----:B------:R-:W-:Y:S05]  /*22930*/  BSYNC B1 ;  /* 0x0000000000017941 */ /* 0x000fea0003800000 */
.L_x_14730:
        /* <DEDUP_REMOVED lines=8> */
.L_x_14732:
[----:B------:R-:W-:Y:S01]  /*229c0*/  IMAD.MOV.U32 R37, RZ, RZ, R14 ;  /* 0x000000ffff257224 */ /* 0x000fe200078e000e */
[----:B------:R-:W-:Y:S06]  /*229d0*/  BRA `(.L_x_14733) ;  /* 0xfffffe3000247947 */ /* 0x000fec000383ffff */
.L_x_14425:
        /* <DEDUP_REMOVED lines=8> */
.L_x_14735:
[----:B------:R-:W-:Y:S05]  /*22a60*/  BSYNC B1 ;  /* 0x0000000000017941 */ /* 0x000fea0003800000 */
.L_x_14734:
        /* <DEDUP_REMOVED lines=8> */
.L_x_14736:
[----:B------:R-:W-:Y:S01]  /*22af0*/  IMAD.MOV.U32 R37, RZ, RZ, R14 ;  /* 0x000000ffff257224 */ /* 0x000fe200078e000e */
[----:B------:R-:W-:Y:S06]  /*22b00*/  BRA `(.L_x_14737) ;  /* 0xfffffe3000247947 */ /* 0x000fec000383ffff */
.L_x_14429:
[----:B0-----:R0:W3:Y:S02]  /*22b10*/  SYNCS.PHASECHK.TRANS64.TRYWAIT P4, [R69+URZ+0x168b0], R77 ;  /* 0x0168b04d450075a7 */ /* 0x0010e4000808017f */
[----:B---3--:R-:W-:Y:S05]  /*22b20*/  @!P4 NANOSLEEP.SYNCS 0x989680 ;  /* 0x009896800000c95d */ /* 0x008fea0003900000 */
[----:B------:R-:W3:Y:S02]  /*22b30*/  @!P4 SYNCS.PHASECHK.TRANS64 P4, [R69+URZ+0x168b0], R77 ;  /* 0x0168b04d4500c5a7 */ /* 0x000ee4000808007f */
[----:B---3--:R-:W-:Y:S05]  /*22b40*/  @!P4 BRA `(.L_x_14429) ;  /* 0xfffffffc00f0c947 */ /* 0x008fea000383ffff */
[----:B------:R-:W-:Y:S05]  /*22b50*/  BRA `(.L_x_14738) ;  /* 0xfffffe3000a07947 */ /* 0x000fea000383ffff */
.L_x_14447:
        /* <DEDUP_REMOVED lines=9> */
[----:B------:R-:W-:-:S07]  /*22bf0*/  IMAD.MOV.U32 R13, RZ, RZ, R4 ;  /* 0x000000ffff0d7224 */ /* 0x000fce00078e0004 */
[----:B-----5:R-:W-:Y:S05]  /*22c00*/  WARPSYNC.COLLECTIVE R15, `(.L_x_14740) ;  /* 0x000000000f087348 */ /* 0x020fea0003c00000 */
[----:B------:R0:W1:Y:S02]  /*22c10*/  SHFL.IDX P6, R14, R13, R12, R11 ;  /* 0x0000000c0d0e7389 */ /* 0x00006400000c000b */
[----:B01---5:R-:W-:Y:S01]  /*22c20*/  ENDCOLLECTIVE ;  /* 0x000000000000791b */ /* 0x023fe20003800000 */
.L_x_14740:
[----:B------:R-:W-:Y:S05]  /*22c30*/  BSYNC B0 ;  /* 0x0000000000007941 */ /* 0x000fea0003800000 */
.L_x_14739:
[----:B------:R0:W-:Y:S01]  /*22c40*/  STL [R1+0x2c], R14 ;  /* 0x00002c0e01007387 */ /* 0x0001e20000100800 */
[----:B------:R-:W-:Y:S05]  /*22c50*/  BRA `(.L_x_14741) ;  /* 0xfffffe3c00e47947 */ /* 0x000fea000383ffff */
.L_x_14459:
        /* <DEDUP_REMOVED lines=8> */
.L_x_14743:
[----:B------:R-:W-:Y:S05]  /*22ce0*/  BSYNC B1 ;  /* 0x0000000000017941 */ /* 0x000fea0003800000 */
.L_x_14742:
        /* <DEDUP_REMOVED lines=8> */
.L_x_14744:
[----:B------:R-:W-:Y:S02]  /*22d70*/  IMAD.MOV.U32 R13, RZ, RZ, R8 ;  /* 0x000000ffff0d7224 */ /* 0x000fe400078e0008 */
[----:B------:R-:W-:-:S07]  /*22d80*/  IMAD.MOV.U32 R0, RZ, RZ, R14 ;  /* 0x000000ffff007224 */ /* 0x000fce00078e000e */
[----:B------:R-:W-:Y:S05]  /*22d90*/  WARPSYNC.COLLECTIVE R15, `(.L_x_14745) ;  /* 0x000000000f087348 */ /* 0x000fea0003c00000 */
[----:B------:R0:W1:Y:S02]  /*22da0*/  SHFL.IDX P6, R14, R13, R12, R11 ;  /* 0x0000000c0d0e7389 */ /* 0x00006400000c000b */
[----:B01----:R-:W-:Y:S01]  /*22db0*/  ENDCOLLECTIVE ;  /* 0x000000000000791b */ /* 0x003fe20003800000 */
.L_x_14745:
[----:B------:R-:W-:Y:S02]  /*22dc0*/  IMAD.MOV.U32 R13, RZ, RZ, R7 ;  /* 0x000000ffff0d7224 */ /* 0x000fe400078e0007 */
[----:B------:R-:W-:-:S07]  /*22dd0*/  IMAD.MOV.U32 R5, RZ, RZ, R14 ;  /* 0x000000ffff057224 */ /* 0x000fce00078e000e */
[----:B------:R-:W-:Y:S05]  /*22de0*/  WARPSYNC.COLLECTIVE R15, `(.L_x_14746) ;  /* 0x000000000f087348 */ /* 0x000fea0003c00000 */
[----:B------:R0:W1:Y:S02]  /*22df0*/  SHFL.IDX P6, R14, R13, R12, R11 ;  /* 0x0000000c0d0e7389 */ /* 0x00006400000c000b */
[----:B01----:R-:W-:Y:S01]  /*22e00*/  ENDCOLLECTIVE ;  /* 0x000000000000791b */ /* 0x003fe20003800000 */
.L_x_14746:
[----:B------:R-:W-:Y:S05]  /*22e10*/  BRA `(.L_x_14747) ;  /* 0xfffffe4400807947 */ /* 0x000fea000383ffff */
.L_x_14462:
[----:B------:R-:W-:Y:S01]  /*22e20*/  BSSY B1, `(.L_x_14748) ;  /* 0x0000008000017945 */ /* 0x000fe20003800000 */
[----:B------:R-:W-:Y:S02]  /*22e30*/  IMAD.MOV.U32 R13, RZ, RZ, R6 ;  /* 0x000000ffff0d7224 */ /* 0x000fe400078e0006 */
[----:B------:R-:W-:Y:S02]  /*22e40*/  IMAD.MOV.U32 R12, RZ, RZ, 0x1 ;  /* 0x00000001ff0c7424 */ /* 0x000fe400078e00ff */
[----:B------:R-:W-:Y:S02]  /*22e50*/  IMAD.MOV.U32 R11, RZ, RZ, 0x1c1f ;  /* 0x00001c1fff0b7424 */ /* 0x000fe400078e00ff */
[----:B------:R-:W-:-:S07]  /*22e60*/  IMAD.MOV.U32 R15, RZ, RZ, -0x1 ;  /* 0xffffffffff0f7424 */ /* 0x000fce00078e00ff */
[----:B-1----:R-:W-:Y:S05]  /*22e70*/  WARPSYNC.COLLECTIVE R15, `(.L_x_14749) ;  /* 0x000000000f087348 */ /* 0x002fea0003c00000 */
[----:B------:R0:W2:Y:S02]  /*22e80*/  SHFL.IDX P6, R14, R13, R12, R11 ;  /* 0x0000000c0d0e7389 */ /* 0x0000a400000c000b */
[----:B012---:R-:W-:Y:S01]  /*22e90*/  ENDCOLLECTIVE ;  /* 0x000000000000791b */ /* 0x007fe20003800000 */
.L_x_14749:
[----:B------:R-:W-:Y:S05]  /*22ea0*/  BSYNC B1 ;  /* 0x0000000000017941 */ /* 0x000fea0003800000 */
.L_x_14748:
        /* <DEDUP_REMOVED lines=8> */
.L_x_14750:
[----:B------:R-:W-:Y:S02]  /*22f30*/  IMAD.MOV.U32 R13, RZ, RZ, R8 ;  /* 0x000000ffff0d7224 */ /* 0x000fe400078e0008 */
[----:B------:R-:W-:-:S07]  /*22f40*/  IMAD.MOV.U32 R0, RZ, RZ, R14 ;  /* 0x000000ffff007224 */ /* 0x000fce00078e000e */
[----:B------:R-:W-:Y:S05]  /*22f50*/  WARPSYNC.COLLECTIVE R15, `(.L_x_14751) ;  /* 0x000000000f087348 */ /* 0x000fea0003c00000 */
[----:B------:R0:W1:Y:S02]  /*22f60*/  SHFL.IDX P6, R14, R13, R12, R11 ;  /* 0x0000000c0d0e7389 */ /* 0x00006400000c000b */
[----:B01----:R-:W-:Y:S01]  /*22f70*/  ENDCOLLECTIVE ;  /* 0x000000000000791b */ /* 0x003fe20003800000 */
.L_x_14751:
[----:B------:R-:W-:Y:S02]  /*22f80*/  IMAD.MOV.U32 R13, RZ, RZ, R7 ;  /* 0x000000ffff0d7224 */ /* 0x000fe400078e0007 */
[----:B------:R-:W-:-:S07]  /*22f90*/  IMAD.MOV.U32 R5, RZ, RZ, R14 ;  /* 0x000000ffff057224 */ /* 0x000fce00078e000e */
[----:B------:R-:W-:Y:S05]  /*22fa0*/  WARPSYNC.COLLECTIVE R15, `(.L_x_14752) ;  /* 0x000000000f087348 */ /* 0x000fea0003c00000 */
[----:B------:R0:W1:Y:S02]  /*22fb0*/  SHFL.IDX P6, R14, R13, R12, R11 ;  /* 0x0000000c0d0e7389 */ /* 0x00006400000c000b */
[----:B01----:R-:W-:Y:S01]  /*22fc0*/  ENDCOLLECTIVE ;  /* 0x000000000000791b */ /* 0x003fe20003800000 */
.L_x_14752:
[----:B------:R-:W-:Y:S05]  /*22fd0*/  BRA `(.L_x_14753) ;  /* 0xfffffe4400ec7947 */ /* 0x000fea000383ffff */
.L_x_14466:
[----:B0-----:R0:W1:Y:S02]  /*22fe0*/  SYNCS.PHASECHK.TRANS64.TRYWAIT P0, [R2+URZ+0x16800], R5 ;  /* 0x01680005020075a7 */ /* 0x001064000800017f */
[----:B-1----:R-:W-:Y:S05]  /*22ff0*/  @!P0 NANOSLEEP.SYNCS 0x989680 ;  /* 0x009896800000895d */ /* 0x002fea0003900000 */
[----:B------:R-:W1:Y:S02]  /*23000*/  @!P0 SYNCS.PHASECHK.TRANS64 P0, [R2+URZ+0x16800], R5 ;  /* 0x01680005020085a7 */ /* 0x000e64000800007f */
[----:B-1----:R-:W-:Y:S05]  /*23010*/  @!P0 BRA `(.L_x_14466) ;  /* 0xfffffffc00f08947 */ /* 0x002fea000383ffff */
[----:B------:R-:W-:Y:S05]  /*23020*/  BRA `(.L_x_14754) ;  /* 0xfffffe4800f07947 */ /* 0x000fea000383ffff */
.L_x_14474:
[----:B------:R-:W1:Y:S01]  /*23030*/  LDC R35, c[0x0][0x3f4] ;  /* 0x0000fd00ff237b82 */ /* 0x000e620000000800 */
[----:B------:R-:W-:Y:S01]  /*23040*/  BSSY B1, `(.L_x_14755) ;  /* 0x0000008000017945 */ /* 0x000fe20003800000 */
[----:B------:R-:W-:Y:S02]  /*23050*/  IMAD.MOV.U32 R13, RZ, RZ, R26 ;  /* 0x000000ffff0d7224 */ /* 0x000fe400078e001a */
[----:B------:R-:W-:Y:S02]  /*23060*/  IMAD.MOV.U32 R12, RZ, RZ, RZ ;  /* 0x000000ffff0c7224 */ /* 0x000fe400078e00ff */
[----:B------:R-:W-:Y:S02]  /*23070*/  IMAD.MOV.U32 R11, RZ, RZ, 0x1c1f ;  /* 0x00001c1fff0b7424 */ /* 0x000fe400078e00ff */
[----:B------:R-:W-:-:S07]  /*23080*/  IMAD.MOV.U32 R15, RZ, RZ, -0x1 ;  /* 0xffffffffff0f7424 */ /* 0x000fce00078e00ff */
[----:B01----:R-:W-:Y:S05]  /*23090*/  WARPSYNC.COLLECTIVE R15, `(.L_x_14756) ;  /* 0x000000000f087348 */ /* 0x003fea0003c00000 */
[----:B0-----:R0:W2:Y:S02]  /*230a0*/  SHFL.IDX P6, R14, R13, R12, R11 ;  /* 0x0000000c0d0e7389 */ /* 0x0010a400000c000b */
[----:B012---:R-:W-:Y:S01]  /*230b0*/  ENDCOLLECTIVE ;  /* 0x000000000000791b */ /* 0x007fe20003800000 */
.L_x_14756:
[----:B------:R-:W-:Y:S05]  /*230c0*/  BSYNC B1 ;  /* 0x0000000000017941 */ /* 0x000fea0003800000 */
.L_x_14755:
[----:B------:R0:W5:Y:S01]  /*230d0*/  LDL R10, [R1] ;  /* 0x00000000010a7983 */ /* 0x0001620000100800 */
[----:B------:R-:W-:Y:S01]  /*230e0*/  IMAD.MOV.U32 R13, RZ, RZ, R25 ;  /* 0x000000ffff0d7224 */ /* 0x000fe200078e0019 */
[----:B------:R-:W-:Y:S01]  /*230f0*/  ISETP.GE.AND P0, PT, R16, R35, PT ;  /* 0x000000231000720c */ /* 0x000fe20003f06270 */
[----:B------:R-:W-:Y:S02]  /*23100*/  IMAD.MOV.U32 R12, RZ, RZ, RZ ;  /* 0x000000ffff0c7224 */ /* 0x000fe400078e00ff */
[----:B------:R-:W-:Y:S02]  /*23110*/  IMAD.MOV.U32 R11, RZ, RZ, 0x1c1f ;  /* 0x00001c1fff0b7424 */ /* 0x000fe400078e00ff */
[----:B------:R-:W-:Y:S02]  /*23120*/  IMAD.MOV.U32 R15, RZ, RZ, -0x1 ;  /* 0xffffffffff0f7424 */ /* 0x000fe400078e00ff */
[----:B0-----:R-:W-:-:S07]  /*23130*/  IMAD.MOV.U32 R0, RZ, RZ, R14 ;  /* 0x000000ffff007224 */ /* 0x001fce00078e000e */
[----:B-----5:R-:W-:Y:S05]  /*23140*/  WARPSYNC.COLLECTIVE R15, `(.L_x_14757) ;  /* 0x000000000f087348 */ /* 0x020fea0003c00000 */
[----:B------:R0:W1:Y:S02]  /*23150*/  SHFL.IDX P6, R14, R13, R12, R11 ;  /* 0x0000000c0d0e7389 */ /* 0x00006400000c000b */
[----:B01---5:R-:W-:Y:S01]  /*23160*/  ENDCOLLECTIVE ;  /* 0x000000000000791b */ /* 0x023fe20003800000 */
.L_x_14757:
[----:B------:R-:W-:Y:S02]  /*23170*/  IMAD.MOV.U32 R13, RZ, RZ, R24 ;  /* 0x000000ffff0d7224 */ /* 0x000fe400078e0018 */
[----:B------:R-:W-:-:S07]  /*23180*/  IMAD.MOV.U32 R3, RZ, RZ, R14 ;  /* 0x000000ffff037224 */ /* 0x000fce00078e000e */
[----:B------:R-:W-:Y:S05]  /*23190*/  WARPSYNC.COLLECTIVE R15, `(.L_x_14758) ;  /* 0x000000000f087348 */ /* 0x000fea0003c00000 */
[----:B------:R0:W1:Y:S02]  /*231a0*/  SHFL.IDX P6, R14, R13, R12, R11 ;  /* 0x0000000c0d0e7389 */ /* 0x00006400000c000b */
[----:B01----:R-:W-:Y:S01]  /*231b0*/  ENDCOLLECTIVE ;  /* 0x000000000000791b */ /* 0x003fe20003800000 */
.L_x_14758:
[----:B------:R-:W-:Y:S02]  /*231c0*/  IMAD.MOV.U32 R13, RZ, RZ, R27 ;  /* 0x000000ffff0d7224 */ /* 0x000fe400078e001b */
[----:B------:R-:W-:-:S07]  /*231d0*/  IMAD.MOV.U32 R4, RZ, RZ, R14 ;  /* 0x000000ffff047224 */ /* 0x000fce00078e000e */
[----:B------:R-:W-:Y:S05]  /*231e0*/  WARPSYNC.COLLECTIVE R15, `(.L_x_14759) ;  /* 0x000000000f087348 */ /* 0x000fea0003c00000 */
[----:B------:R0:W1:Y:S02]  /*231f0*/  SHFL.IDX P6, R14, R13, R12, R11 ;  /* 0x0000000c0d0e7389 */ /* 0x00006400000c000b */
[----:B01----:R-:W-:Y:S01]  /*23200*/  ENDCOLLECTIVE ;  /* 0x000000000000791b */ /* 0x003fe20003800000 */
.L_x_14759:
[----:B------:R-:W-:-:S05]  /*23210*/  IMAD R32, R10, R32, RZ ;  /* 0x000000200a207224 */ /* 0x000fca00078e02ff */
[----:B------:R-:W-:-:S13]  /*23220*/  ISETP.GE.OR P1, PT, R41, R32, P0 ;  /* 0x000000202900720c */ /* 0x000fda0000726670 */
[C---:B------:R-:W-:Y:S01]  /*23230*/  @!P1 IMAD.SHL.U32 R5, R16.reuse, 0x2, RZ ;  /* 0x0000000210059824 */ /* 0x040fe200078e00ff */
[----:B------:R-:W-:-:S04]  /*23240*/  @!P1 SHF.L.U64.HI R21, R16, 0x1, R17 ;  /* 0x0000000110159819 */ /* 0x000fc80000010211 */
[----:B------:R-:W-:-:S05]  /*23250*/  @!P1 IADD3 R6, P2, R3, R5, RZ ;  /* 0x0000000503069210 */ /* 0x000fca0007f5e0ff */
[----:B------:R-:W-:-:S05]  /*23260*/  @!P1 IMAD.X R7, R0, 0x1, R21, P2 ;  /* 0x0000000100079824 */ /* 0x000fca00010e0615 */
[----:B------:R-:W2:Y:S01]  /*23270*/  @!P1 LD.E.128 R8, desc[UR42][R6.64] ;  /* 0x0000002a06089980 */ /* 0x000ea2000c101d00 */
[----:B------:R-:W-:-:S05]  /*23280*/  @!P1 IADD3 R14, P2, R14, R5, RZ ;  /* 0x000000050e0e9210 */ /* 0x000fca0007f5e0ff */
[----:B------:R-:W-:-:S04]  /*23290*/  @!P1 IMAD.X R3, R4, 0x1, R21, P2 ;  /* 0x0000000104039824 */ /* 0x000fc800010e0615 */
[----:B------:R-:W-:-:S05]  /*232a0*/  @!P1 IMAD.MOV.U32 R15, RZ, RZ, R3 ;  /* 0x000000ffff0f9224 */ /* 0x000fca00078e0003 */
[----:B------:R0:W5:Y:S01]  /*232b0*/  @!P1 LD.E.128 R4, desc[UR42][R14.64] ;  /* 0x0000002a0e049980 */ /* 0x000162000c101d00 */
[----:B------:R-:W-:Y:S01]  /*232c0*/  CS2R R38, SRZ ;  /* 0x0000000000267805 */ /* 0x000fe2000001ff00 */
[----:B------:R-:W-:Y:S01]  /*232d0*/  IMAD.MOV.U32 R13, RZ, RZ, R26 ;  /* 0x000000ffff0d7224 */ /* 0x000fe200078e001a */
[----:B------:R-:W-:Y:S01]  /*232e0*/  CS2R R36, SRZ ;  /* 0x0000000000247805 */ /* 0x000fe2000001ff00 */
[----:B------:R-:W-:Y:S01]  /*232f0*/  IMAD.MOV.U32 R12, RZ, RZ, 0x1 ;  /* 0x00000001ff0c7424 */ /* 0x000fe200078e00ff */
[----:B------:R-:W-:Y:S02]  /*23300*/  CS2R R28, SRZ ;  /* 0x00000000001c7805 */ /* 0x000fe4000001ff00 */
[----:B------:R-:W-:Y:S01]  /*23310*/  CS2R R20, SRZ ;  /* 0x0000000000147805 */ /* 0x000fe2000001ff00 */
[----:B0-----:R-:W-:Y:S02]  /*23320*/  IMAD.MOV.U32 R15, RZ, RZ, -0x1 ;  /* 0xffffffffff0f7424 */ /* 0x001fe400078e00ff */
[----:B--2---:R-:W-:-:S02]  /*23330*/  @!P1 IMAD.MOV.U32 R39, RZ, RZ, R11 ;  /* 0x000000ffff279224 */ /* 0x004fc400078e000b */
[----:B------:R-:W-:Y:S02]  /*23340*/  IMAD.MOV.U32 R11, RZ, RZ, 0x1c1f ;  /* 0x00001c1fff0b7424 */ /* 0x000fe400078e00ff */
[----:B------:R-:W-:Y:S02]  /*23350*/  @!P1 IMAD.MOV.U32 R36, RZ, RZ, R8 ;  /* 0x000000ffff249224 */ /* 0x000fe400078e0008 */
[----:B------:R-:W-:-:S07]  /*23360*/  @!P1 IMAD.MOV.U32 R37, RZ, RZ, R9 ;  /* 0x000000ffff259224 */ /* 0x000fce00078e0009 */
[----:B-----5:R-:W-:Y:S05]  /*23370*/  WARPSYNC.COLLECTIVE R15, `(.L_x_14760) ;  /* 0x000000000f087348 */ /* 0x020fea0003c00000 */
[----:B------:R0:W1:Y:S02]  /*23380*/  SHFL.IDX P6, R14, R13, R12, R11 ;  /* 0x0000000c0d0e7389 */ /* 0x00006400000c000b */
[----:B01---5:R-:W-:Y:S01]  /*23390*/  ENDCOLLECTIVE ;  /* 0x000000000000791b */ /* 0x023fe20003800000 */
.L_x_14760:
[----:B------:R-:W-:Y:S02]  /*233a0*/  IMAD.MOV.U32 R0, RZ, RZ, R36 ;  /* 0x000000ffff007224 */ /* 0x000fe400078e0024 */
[----:B------:R-:W-:Y:S02]  /*233b0*/  IMAD.MOV.U32 R3, RZ, RZ, R37 ;  /* 0x000000ffff037224 */ /* 0x000fe400078e0025 */
[----:B------:R-:W-:Y:S01]  /*233c0*/  @!P1 IMAD.MOV.U32 R38, RZ, RZ, R10 ;  /* 0x000000ffff269224 */ /* 0x000fe200078e000a */
[----:B------:R-:W-:Y:S01]  /*233d0*/  PRMT R48, R0, 0x7610, R48 ;  /* 0x0000761000307816 */ /* 0x000fe20000000030 */
[----:B------:R-:W-:Y:S01]  /*233e0*/  IMAD.MOV.U32 R9, RZ, RZ, R39 ;  /* 0x000000ffff097224 */ /* 0x000fe200078e0027 */
[----:B------:R-:W-:Y:S01]  /*233f0*/  PRMT R34, R34, 0x5410, R3 ;  /* 0x0000541022227816 */ /* 0x000fe20000000003 */
[----:B------:R-:W-:Y:S02]  /*23400*/  @!P1 IMAD.MOV.U32 R28, RZ, RZ, R4 ;  /* 0x000000ffff1c9224 */ /* 0x000fe400078e0004 */
[----:B------:R-:W-:Y:S01]  /*23410*/  @!P1 IMAD.MOV.U32 R29, RZ, RZ, R5 ;  /* 0x000000ffff1d9224 */ /* 0x000fe200078e0005 */
[----:B------:R-:W-:Y:S01]  /*23420*/  PRMT R34, R9, 0x7610, R34 ;  /* 0x0000761009227816 */ /* 0x000fe20000000022 */
[----:B------:R-:W-:-:S02]  /*23430*/  IMAD.MOV.U32 R8, RZ, RZ, R38 ;  /* 0x000000ffff087224 */ /* 0x000fc400078e0026 */
[----:B------:R-:W-:Y:S02]  /*23440*/  IMAD.MOV.U32 R13, RZ, RZ, R25 ;  /* 0x000000ffff0d7224 */ /* 0x000fe400078e0019 */
[----:B------:R-:W-:Y:S01]  /*23450*/  @!P1 IMAD.MOV.U32 R20, RZ, RZ, R6 ;  /* 0x000000ffff149224 */ /* 0x000fe200078e0006 */
[----:B------:R-:W-:Y:S01]  /*23460*/  PRMT R31, R8, 0x7610, R31 ;  /* 0x00007610081f7816 */ /* 0x000fe2000000001f */
[----:B------:R-:W-:Y:S02]  /*23470*/  @!P1 IMAD.MOV.U32 R21, RZ, RZ, R7 ;  /* 0x000000ffff159224 */ /* 0x000fe400078e0007 */
[----:B------:R-:W-:Y:S02]  /*23480*/  IMAD.MOV.U32 R4, RZ, RZ, R28 ;  /* 0x000000ffff047224 */ /* 0x000fe400078e001c */
[----:B------:R-:W-:Y:S02]  /*23490*/  IMAD.MOV.U32 R5, RZ, RZ, R29 ;  /* 0x000000ffff057224 */ /* 0x000fe400078e001d */
[----:B------:R-:W-:Y:S01]  /*234a0*/  IMAD.MOV.U32 R0, RZ, RZ, R14 ;  /* 0x000000ffff007224 */ /* 0x000fe200078e000e */
[----:B------:R-:W-:-:S07]  /*234b0*/  PRMT R50, R4, 0x7610, R50 ;  /* 0x0000761004327816 */ /* 0x000fce0000000032 */
[----:B------:R-:W-:Y:S05]  /*234c0*/  WARPSYNC.COLLECTIVE R15, `(.L_x_14761) ;  /* 0x000000000f087348 */ /* 0x000fea0003c00000 */
[----:B------:R0:W1:Y:S02]  /*234d0*/  SHFL.IDX P6, R14, R13, R12, R11 ;  /* 0x0000000c0d0e7389 */ /* 0x00006400000c000b */
[----:B01----:R-:W-:Y:S01]  /*234e0*/  ENDCOLLECTIVE ;  /* 0x000000000000791b */ /* 0x003fe20003800000 */
.L_x_14761:
[----:B------:R-:W-:Y:S01]  /*234f0*/  IMAD.MOV.U32 R6, RZ, RZ, R20 ;  /* 0x000000ffff067224 */ /* 0x000fe200078e0014 */
[----:B------:R-:W-:Y:S01]  /*23500*/  PRMT R54, R5, 0x7610, R54 ;  /* 0x0000761005367816 */ /* 0x000fe20000000036 */
[----:B------:R-:W-:Y:S01]  /*23510*/  IMAD.MOV.U32 R7, RZ, RZ, R21 ;  /* 0x000000ffff077224 */ /* 0x000fe200078e0015 */
[----:B------:R-:W-:Y:S02]  /*23520*/  CS2R R4, SRZ ;  /* 0x0000000000047805 */ /* 0x000fe4000001ff00 */
[----:B------:R-:W-:Y:S02]  /*23530*/  PRMT R31, R31, 0x5410, R6 ;  /* 0x000054101f1f7816 */ /* 0x000fe40000000006 */
[----:B------:R-:W-:Y:S01]  /*23540*/  PRMT R55, R7, 0x7610, R55 ;  /* 0x0000761007377816 */ /* 0x000fe20000000037 */
[----:B------:R-:W-:Y:S02]  /*23550*/  IMAD.MOV.U32 R13, RZ, RZ, R24 ;  /* 0x000000ffff0d7224 */ /* 0x000fe400078e0018 */
[----:B------:R-:W-:-:S07]  /*23560*/  IMAD.MOV.U32 R3, RZ, RZ, R14 ;  /* 0x000000ffff037224 */ /* 0x000fce00078e000e */
[----:B------:R-:W-:Y:S05]  /*23570*/  WARPSYNC.COLLECTIVE R15, `(.L_x_14762) ;  /* 0x000000000f087348 */ /* 0x000fea0003c00000 */
[----:B------:R0:W1:Y:S02]  /*23580*/  SHFL.IDX P6, R14, R13, R12, R11 ;  /* 0x0000000c0d0e7389 */ /* 0x00006400000c000b */
[----:B01----:R-:W-:Y:S01]  /*23590*/  ENDCOLLECTIVE ;  /* 0x000000000000791b */ /* 0x003fe20003800000 */
.L_x_14762:
[----:B------:R-:W-:Y:S02]  /*235a0*/  IMAD.MOV.U32 R13, RZ, RZ, R27 ;  /* 0x000000ffff0d7224 */ /* 0x000fe400078e001b */
[----:B------:R-:W-:-:S07]  /*235b0*/  IMAD.MOV.U32 R24, RZ, RZ, R14 ;  /* 0x000000ffff187224 */ /* 0x000fce00078e000e */
[----:B------:R-:W-:Y:S05]  /*235c0*/  WARPSYNC.COLLECTIVE R15, `(.L_x_14763) ;  /* 0x000000000f087348 */ /* 0x000fea0003c00000 */
[----:B------:R0:W1:Y:S02]  /*235d0*/  SHFL.IDX P6, R14, R13, R12, R11 ;  /* 0x0000000c0d0e7389 */ /* 0x00006400000c000b */
[----:B01----:R-:W-:Y:S01]  /*235e0*/  ENDCOLLECTIVE ;  /* 0x000000000000791b */ /* 0x003fe20003800000 */
.L_x_14763:
[----:B------:R-:W-:Y:S05]  /*235f0*/  BRA `(.L_x_14764) ;  /* 0xfffffe5800347947 */ /* 0x000fea000383ffff */
.L_x_14478:
[----:B0-----:R0:W1:Y:S02]  /*23600*/  SYNCS.PHASECHK.TRANS64.TRYWAIT P1, [R2+URZ+0x16800], R13 ;  /* 0x0168000d020075a7 */ /* 0x001064000802017f */
[----:B-1----:R-:W-:Y:S05]  /*23610*/  @!P1 NANOSLEEP.SYNCS 0x989680 ;  /* 0x009896800000995d */ /* 0x002fea0003900000 */
[----:B------:R-:W1:Y:S02]  /*23620*/  @!P1 SYNCS.PHASECHK.TRANS64 P1, [R2+URZ+0x16800], R13 ;  /* 0x0168000d020095a7 */ /* 0x000e64000802007f */
[----:B-1----:R-:W-:Y:S05]  /*23630*/  @!P1 BRA `(.L_x_14478) ;  /* 0xfffffffc00f09947 */ /* 0x002fea000383ffff */
[----:B------:R-:W-:Y:S05]  /*23640*/  BRA `(.L_x_14765) ;  /* 0xfffffe5800fc7947 */ /* 0x000fea000383ffff */
.L_x_14484:
[----:B-1----:R1:W3:Y:S02]  /*23650*/  SYNCS.PHASECHK.TRANS64.TRYWAIT P1, [R0+URZ+0x16830], R5 ;  /* 0x01683005000075a7 */ /* 0x0022e4000802017f */
[----:B---3--:R-:W-:Y:S05]  /*23660*/  @!P1 NANOSLEEP.SYNCS 0x989680 ;  /* 0x009896800000995d */ /* 0x008fea0003900000 */
[----:B------:R-:W3:Y:S02]  /*23670*/  @!P1 SYNCS.PHASECHK.TRANS64 P1, [R0+URZ+0x16830], R5 ;  /* 0x01683005000095a7 */ /* 0x000ee4000802007f */
[----:B---3--:R-:W-:Y:S05]  /*23680*/  @!P1 BRA `(.L_x_14484) ;  /* 0xfffffffc00f09947 */ /* 0x008fea000383ffff */
[----:B------:R-:W-:Y:S05]  /*23690*/  BRA `(.L_x_14483) ;  /* 0xfffffe6800c07947 */ /* 0x000fea000383ffff */
.L_x_14503:
[----:B-1----:R1:W2:Y:S02]  /*236a0*/  SYNCS.PHASECHK.TRANS64.TRYWAIT P4, [R9+URZ+0x16830], R8 ;  /* 0x01683008090075a7 */ /* 0x0022a4000808017f */
[----:B--2---:R-:W-:Y:S05]  /*236b0*/  @!P4 NANOSLEEP.SYNCS 0x989680 ;  /* 0x009896800000c95d */ /* 0x004fea0003900000 */
[----:B------:R-:W2:Y:S02]  /*236c0*/  @!P4 SYNCS.PHASECHK.TRANS64 P4, [R9+URZ+0x16830], R8 ;  /* 0x016830080900c5a7 */ /* 0x000ea4000808007f */
[----:B--2---:R-:W-:Y:S05]  /*236d0*/  @!P4 BRA `(.L_x_14503) ;  /* 0xfffffffc00f0c947 */ /* 0x004fea000383ffff */
[----:B------:R-:W-:Y:S05]  /*236e0*/  BRA `(.L_x_14502) ;  /* 0xfffffea400687947 */ /* 0x000fea000383ffff */
.L_x_14507:
[----:B-1----:R1:W2:Y:S02]  /*236f0*/  SYNCS.PHASECHK.TRANS64.TRYWAIT P3, [R9+URZ+0x16850], R8 ;  /* 0x01685008090075a7 */ /* 0x0022a4000806017f */
[----:B--2---:R-:W-:Y:S05]  /*23700*/  @!P3 NANOSLEEP.SYNCS 0x989680 ;  /* 0x009896800000b95d */ /* 0x004fea0003900000 */
[----:B------:R-:W2:Y:S02]  /*23710*/  @!P3 SYNCS.PHASECHK.TRANS64 P3, [R9+URZ+0x16850], R8 ;  /* 0x016850080900b5a7 */ /* 0x000ea4000806007f */
[----:B--2---:R-:W-:Y:S05]  /*23720*/  @!P3 BRA `(.L_x_14507) ;  /* 0xfffffffc00f0b947 */ /* 0x004fea000383ffff */
[----:B------:R-:W-:Y:S05]  /*23730*/  BRA `(.L_x_14504) ;  /* 0xfffffea8002c7947 */ /* 0x000fea000383ffff */
.L_x_14528:
[----:B-1----:R1:W2:Y:S02]  /*23740*/  SYNCS.PHASECHK.TRANS64.TRYWAIT P2, [R9+URZ+0x16830], R12 ;  /* 0x0168300c090075a7 */ /* 0x0022a4000804017f */
[----:B--2---:R-:W-:Y:S05]  /*23750*/  @!P2 NANOSLEEP.SYNCS 0x989680 ;  /* 0x009896800000a95d */ /* 0x004fea0003900000 */
[----:B------:R-:W2:Y:S02]  /*23760*/  @!P2 SYNCS.PHASECHK.TRANS64 P2, [R9+URZ+0x16830], R12 ;  /* 0x0168300c0900a5a7 */ /* 0x000ea4000804007f */
[----:B--2---:R-:W-:Y:S05]  /*23770*/  @!P2 BRA `(.L_x_14528) ;  /* 0xfffffffc00f0a947 */ /* 0x004fea000383ffff */
[----:B------:R-:W-:Y:S05]  /*23780*/  BRA `(.L_x_14527) ;  /* 0xfffffee000007947 */ /* 0x000fea000383ffff */
.L_x_14532:
[----:B-1----:R1:W2:Y:S02]  /*23790*/  SYNCS.PHASECHK.TRANS64.TRYWAIT P1, [R9+URZ+0x16850], R8 ;  /* 0x01685008090075a7 */ /* 0x0022a4000802017f */
[----:B--2---:R-:W-:Y:S05]  /*237a0*/  @!P1 NANOSLEEP.SYNCS 0x989680 ;  /* 0x009896800000995d */ /* 0x004fea0003900000 */
[----:B------:R-:W2:Y:S02]  /*237b0*/  @!P1 SYNCS.PHASECHK.TRANS64 P1, [R9+URZ+0x16850], R8 ;  /* 0x01685008090095a7 */ /* 0x000ea4000802007f */
[----:B--2---:R-:W-:Y:S05]  /*237c0*/  @!P1 BRA `(.L_x_14532) ;  /* 0xfffffffc00f09947 */ /* 0x004fea000383ffff */
[----:B------:R-:W-:Y:S05]  /*237d0*/  BRA `(.L_x_14529) ;  /* 0xfffffee000d07947 */ /* 0x000fea000383ffff */
.L_x_14541:
[----:B-1----:R1:W2:Y:S02]  /*237e0*/  SYNCS.PHASECHK.TRANS64.TRYWAIT P2, [R9+URZ+0x16830], R12 ;  /* 0x0168300c090075a7 */ /* 0x0022a4000804017f */
[----:B--2---:R-:W-:Y:S05]  /*237f0*/  @!P2 NANOSLEEP.SYNCS 0x989680 ;  /* 0x009896800000a95d */ /* 0x004fea0003900000 */
[----:B------:R-:W2:Y:S02]  /*23800*/  @!P2 SYNCS.PHASECHK.TRANS64 P2, [R9+URZ+0x16830], R12 ;  /* 0x0168300c0900a5a7 */ /* 0x000ea4000804007f */
[----:B--2---:R-:W-:Y:S05]  /*23810*/  @!P2 BRA `(.L_x_14541) ;  /* 0xfffffffc00f0a947 */ /* 0x004fea000383ffff */
[----:B------:R-:W-:Y:S05]  /*23820*/  BRA `(.L_x_14540) ;  /* 0xffffff0400d07947 */ /* 0x000fea000383ffff */
.L_x_14545:
[----:B-1----:R1:W2:Y:S02]  /*23830*/  SYNCS.PHASECHK.TRANS64.TRYWAIT P1, [R9+URZ+0x16850], R8 ;  /* 0x01685008090075a7 */ /* 0x0022a4000802017f */
[----:B--2---:R-:W-:Y:S05]  /*23840*/  @!P1 NANOSLEEP.SYNCS 0x989680 ;  /* 0x009896800000995d */ /* 0x004fea0003900000 */
[----:B------:R-:W2:Y:S02]  /*23850*/  @!P1 SYNCS.PHASECHK.TRANS64 P1, [R9+URZ+0x16850], R8 ;  /* 0x01685008090095a7 */ /* 0x000ea4000802007f */
[----:B--2---:R-:W-:Y:S05]  /*23860*/  @!P1 BRA `(.L_x_14545) ;  /* 0xfffffffc00f09947 */ /* 0x004fea000383ffff */
[----:B------:R-:W-:Y:S05]  /*23870*/  BRA `(.L_x_14542) ;  /* 0xffffff0800a07947 */ /* 0x000fea000383ffff */
.L_x_14560:
[----:B-1----:R1:W2:Y:S02]  /*23880*/  SYNCS.PHASECHK.TRANS64.TRYWAIT P1, [R11+URZ+0x16850], R0 ;  /* 0x016850000b0075a7 */ /* 0x0022a4000802017f */
[----:B--2---:R-:W-:Y:S05]  /*23890*/  @!P1 NANOSLEEP.SYNCS 0x989680 ;  /* 0x009896800000995d */ /* 0x004fea0003900000 */
[----:B------:R-:W2:Y:S02]  /*238a0*/  @!P1 SYNCS.PHASECHK.TRANS64 P1, [R11+URZ+0x16850], R0 ;  /* 0x016850000b0095a7 */ /* 0x000ea4000802007f */
[----:B--2---:R-:W-:Y:S05]  /*238b0*/  @!P1 BRA `(.L_x_14560) ;  /* 0xfffffffc00f09947 */ /* 0x004fea000383ffff */
[----:B------:R-:W-:Y:S05]  /*238c0*/  BRA `(.L_x_14559) ;  /* 0xffffff3c00907947 */ /* 0x000fea000383ffff */
.L_x_14566:
[----:B------:R-:W-:Y:S02]  /*238d0*/  IMAD.MOV.U32 R13, RZ, RZ, R41 ;  /* 0x000000ffff0d7224 */ /* 0x000fe400078e0029 */
[----:B------:R-:W-:Y:S02]  /*238e0*/  IMAD.MOV.U32 R12, RZ, RZ, RZ ;  /* 0x000000ffff0c7224 */ /* 0x000fe400078e00ff */
[----:B------:R-:W-:Y:S02]  /*238f0*/  IMAD.MOV.U32 R11, RZ, RZ, 0x181f ;  /* 0x0000181fff0b7424 */ /* 0x000fe400078e00ff */
[----:B------:R-:W-:Y:S02]  /*23900*/  IMAD.MOV.U32 R15, RZ, RZ, -0x1 ;  /* 0xffffffffff0f7424 */ /* 0x000fe400078e00ff */
[----:B------:R-:W-:-:S07]  /*23910*/  IMAD.IADD R42, R42, 0x1, R51 ;  /* 0x000000012a2a7824 */ /* 0x000fce00078e0233 */
[----:B-----5:R-:W-:Y:S05]  /*23920*/  WARPSYNC.COLLECTIVE R15, `(.L_x_14766) ;  /* 0x000000000f087348 */ /* 0x020fea0003c00000 */
[----:B------:R0:W1:Y:S02]  /*23930*/  SHFL.IDX P6, R14, R13, R12, R11 ;  /* 0x0000000c0d0e7389 */ /* 0x00006400000c000b */
[----:B01---5:R-:W-:Y:S01]  /*23940*/  ENDCOLLECTIVE ;  /* 0x000000000000791b */ /* 0x023fe20003800000 */
.L_x_14766:
[----:B------:R-:W-:Y:S02]  /*23950*/  VIADD R20, R42, 0x30 ;  /* 0x000000302a147836 */ /* 0x000fe40000000000 */
[----:B------:R-:W-:Y:S02]  /*23960*/  IMAD.MOV.U32 R13, RZ, RZ, R40 ;  /* 0x000000ffff0d7224 */ /* 0x000fe400078e0028 */
[----:B------:R-:W-:-:S07]  /*23970*/  IMAD.MOV.U32 R0, RZ, RZ, R14 ;  /* 0x000000ffff007224 */ /* 0x000fce00078e000e */
[----:B------:R-:W-:Y:S05]  /*23980*/  WARPSYNC.COLLECTIVE R15, `(.L_x_14767) ;  /* 0x000000000f087348 */ /* 0x000fea0003c00000 */
[----:B------:R0:W1:Y:S02]  /*23990*/  SHFL.IDX P6, R14, R13, R12, R11 ;  /* 0x0000000c0d0e7389 */ /* 0x00006400000c000b */
[----:B01----:R-:W-:Y:S01]  /*239a0*/  ENDCOLLECTIVE ;  /* 0x000000000000791b */ /* 0x003fe20003800000 */
.L_x_14767:
[----:B------:R-:W-:Y:S02]  /*239b0*/  ULDC UR4, c[0x0][0xac8] ;  /* 0x0002b20000047ab9 */ /* 0x000fe40000000800 */
[----:B------:R-:W-:-:S04]  /*239c0*/  ISETP.GE.AND P0, PT, R43, UR4, PT ;  /* 0x000000042b007c0c */ /* 0x000fc8000bf06270 */
[-C--:B------:R-:W-:Y:S01]  /*239d0*/  ISETP.GE.OR P4, PT, R20, R45.reuse, P0 ;  /* 0x0000002d1400720c */ /* 0x080fe20000786670 */
[C---:B------:R-:W-:Y:S01]  /*239e0*/  VIADD R20, R42.reuse, 0x60 ;  /* 0x000000602a147836 */ /* 0x040fe20000000000 */
[----:B------:R-:W-:-:S04]  /*239f0*/  ISETP.GE.OR P3, PT, R42, R45, P0 ;  /* 0x0000002d2a00720c */ /* 0x000fc80000766670 */
[----:B------:R-:W-:Y:S01]  /*23a00*/  ISETP.GE.OR P2, PT, R20, R45, P0 ;  /* 0x0000002d1400720c */ /* 0x000fe20000746670 */
[----:B------:R-:W-:Y:S02]  /*23a10*/  IMAD.MOV.U32 R13, RZ, RZ, R41 ;  /* 0x000000ffff0d7224 */ /* 0x000fe400078e0029 */
[----:B------:R-:W-:Y:S02]  /*23a20*/  IMAD.MOV.U32 R12, RZ, RZ, 0x1 ;  /* 0x00000001ff0c7424 */ /* 0x000fe400078e00ff */
[----:B------:R-:W-:-:S08]  /*23a30*/  IMAD.MOV.U32 R3, RZ, RZ, R14 ;  /* 0x000000ffff037224 */ /* 0x000fd000078e000e */
[----:B------:R-:W-:Y:S05]  /*23a40*/  WARPSYNC.COLLECTIVE R15, `(.L_x_14768) ;  /* 0x000000000f087348 */ /* 0x000fea0003c00000 */
[----:B------:R0:W1:Y:S02]  /*23a50*/  SHFL.IDX P6, R14, R13, R12, R11 ;  /* 0x0000000c0d0e7389 */ /* 0x00006400000c000b */
[----:B01----:R-:W-:Y:S01]  /*23a60*/  ENDCOLLECTIVE ;  /* 0x000000000000791b */ /* 0x003fe20003800000 */
.L_x_14768:
[----:B------:R-:W-:-:S04]  /*23a70*/  @!P3 LEA R32, P5, R43, R3, 0x1 ;  /* 0x000000032b20b211 */ /* 0x000fc800078a08ff */
[----:B------:R-:W-:Y:S01]  /*23a80*/  @!P3 LEA.HI.X R3, R43, R0, R44, 0x1, P5 ;  /* 0x000000002b03b211 */ /* 0x000fe200028f0c2c */
[----:B------:R-:W-:Y:S02]  /*23a90*/  IMAD.MOV.U32 R13, RZ, RZ, R40 ;  /* 0x000000ffff0d7224 */ /* 0x000fe400078e0028 */
[----:B------:R-:W-:-:S07]  /*23aa0*/  IMAD.MOV.U32 R8, RZ, RZ, R14 ;  /* 0x000000ffff087224 */ /* 0x000fce00078e000e */
[----:B------:R-:W-:Y:S05]  /*23ab0*/  WARPSYNC.COLLECTIVE R15, `(.L_x_14769) ;  /* 0x000000000f087348 */ /* 0x000fea0003c00000 */
[----:B------:R0:W1:Y:S02]  /*23ac0*/  SHFL.IDX P6, R14, R13, R12, R11 ;  /* 0x0000000c0d0e7389 */ /* 0x00006400000c000b */
[----:B01----:R-:W-:Y:S01]  /*23ad0*/  ENDCOLLECTIVE ;  /* 0x000000000000791b */ /* 0x003fe20003800000 */
.L_x_14769:
[----:B------:R-:W-:Y:S02]  /*23ae0*/  IMAD.MOV.U32 R13, RZ, RZ, R41 ;  /* 0x000000ffff0d7224 */ /* 0x000fe400078e0029 */
[----:B------:R-:W-:Y:S02]  /*23af0*/  IMAD.MOV.U32 R12, RZ, RZ, 0x2 ;  /* 0x00000002ff0c7424 */ /* 0x000fe400078e00ff */
[----:B------:R-:W-:-:S07]  /*23b00*/  IMAD.MOV.U32 R9, RZ, RZ, R14 ;  /* 0x000000ffff097224 */ /* 0x000fce00078e000e */
[----:B------:R-:W-:Y:S05]  /*23b10*/  WARPSYNC.COLLECTIVE R15, `(.L_x_14770) ;  /* 0x000000000f087348 */ /* 0x000fea0003c00000 */
[----:B------:R0:W1:Y:S02]  /*23b20*/  SHFL.IDX P6, R14, R13, R12, R11 ;  /* 0x0000000c0d0e7389 */ /* 0x00006400000c000b */
[----:B01----:R-:W-:Y:S01]  /*23b30*/  ENDCOLLECTIVE ;  /* 0x000000000000791b */ /* 0x003fe20003800000 */
.L_x_14770:
[----:B------:R-:W-:Y:S01]  /*23b40*/  @!P4 LEA R20, P1, R43, R9, 0x1 ;  /* 0x000000092b14c211 */ /* 0x000fe200078208ff */
[----:B------:R-:W-:-:S03]  /*23b50*/  @!P3 IMAD.MOV.U32 R9, RZ, RZ, R3 ;  /* 0x000000ffff09b224 */ /* 0x000fc600078e0003 */
[----:B------:R-:W-:Y:S01]  /*23b60*/  @!P4 LEA.HI.X R21, R43, R8, R44, 0x1, P1 ;  /* 0x000000082b15c211 */ /* 0x000fe200008f0c2c */
[----:B------:R-:W-:-:S05]  /*23b70*/  @!P3 IMAD.MOV.U32 R8, RZ, RZ, R32 ;  /* 0x000000ffff08b224 */ /* 0x000fca00078e0020 */
[----:B------:R0:W-:Y:S01]  /*23b80*/  @!P3 ST.E.128 desc[UR42][R8.64], R4 ;  /* 0x000000040800b985 */ /* 0x0001e2000c101d2a */
[----:B------:R-:W-:-:S03]  /*23b90*/  IMAD.MOV.U32 R13, RZ, RZ, R40 ;  /* 0x000000ffff0d7224 */ /* 0x000fc600078e0028 */
[----:B------:R0:W-:Y:S01]  /*23ba0*/  @!P4 ST.E.128 desc[UR42][R20.64], R24 ;  /* 0x000000181400c985 */ /* 0x0001e2000c101d2a */
[----:B------:R-:W-:-:S07]  /*23bb0*/  IMAD.MOV.U32 R10, RZ, RZ, R14 ;  /* 0x000000ffff0a7224 */ /* 0x000fce00078e000e */
[----:B0-----:R-:W-:Y:S05]  /*23bc0*/  WARPSYNC.COLLECTIVE R15, `(.L_x_14771) ;  /* 0x000000000f087348 */ /* 0x001fea0003c00000 */
[----:B------:R1:W2:Y:S02]  /*23bd0*/  SHFL.IDX P6, R14, R13, R12, R11 ;  /* 0x0000000c0d0e7389 */ /* 0x0002a400000c000b */
[----:B012---:R-:W-:Y:S01]  /*23be0*/  ENDCOLLECTIVE ;  /* 0x000000000000791b */ /* 0x007fe20003800000 */
.L_x_14771:
[----:B------:R-:W-:Y:S02]  /*23bf0*/  IMAD.MOV.U32 R13, RZ, RZ, R41 ;  /* 0x000000ffff0d7224 */ /* 0x000fe400078e0029 */
[----:B------:R-:W-:Y:S01]  /*23c00*/  IMAD.MOV.U32 R12, RZ, RZ, 0x3 ;  /* 0x00000003ff0c7424 */ /* 0x000fe200078e00ff */
[----:B------:R-:W-:-:S13]  /*23c10*/  @!P2 LEA R46, P5, R43, R14, 0x1 ;  /* 0x0000000e2b2ea211 */ /* 0x000fda00078a08ff */
[----:B------:R-:W-:Y:S05]  /*23c20*/  WARPSYNC.COLLECTIVE R15, `(.L_x_14772) ;  /* 0x000000000f087348 */ /* 0x000fea0003c00000 */
[----:B------:R0:W1:Y:S02]  /*23c30*/  SHFL.IDX P6, R14, R13, R12, R11 ;  /* 0x0000000c0d0e7389 */ /* 0x00006400000c000b */
[----:B01----:R-:W-:Y:S01]  /*23c40*/  ENDCOLLECTIVE ;  /* 0x000000000000791b */ /* 0x003fe20003800000 */
.L_x_14772:
        /* <DEDUP_REMOVED lines=9> */
.L_x_14773:
[----:B------:R-:W-:Y:S05]  /*23ce0*/  BRA `(.L_x_14774) ;  /* 0xffffff5000c87947 */ /* 0x000fea000383ffff */
.L_x_14568:
[----:B------:R-:W-:Y:S02]  /*23cf0*/  IMAD.MOV.U32 R13, RZ, RZ, R4 ;  /* 0x000000ffff0d7224 */ /* 0x000fe400078e0004 */
[----:B------:R-:W-:Y:S02]  /*23d00*/  IMAD.MOV.U32 R12, RZ, RZ, RZ ;  /* 0x000000ffff0c7224 */ /* 0x000fe400078e00ff */
[----:B------:R-:W-:Y:S02]  /*23d10*/  IMAD.MOV.U32 R11, RZ, RZ, 0x1c1f ;  /* 0x00001c1fff0b7424 */ /* 0x000fe400078e00ff */
[----:B------:R-:W-:-:S07]  /*23d20*/  IMAD.MOV.U32 R15, RZ, RZ, -0x1 ;  /* 0xffffffffff0f7424 */ /* 0x000fce00078e00ff */
[----:B------:R-:W-:Y:S05]  /*23d30*/  WARPSYNC.COLLECTIVE R15, `(.L_x_14775) ;  /* 0x000000000f087348 */ /* 0x000fea0003c00000 */
[----:B------:R0:W1:Y:S02]  /*23d40*/  SHFL.IDX P6, R14, R13, R12, R11 ;  /* 0x0000000c0d0e7389 */ /* 0x00006400000c000b */
[----:B01----:R-:W-:Y:S01]  /*23d50*/  ENDCOLLECTIVE ;  /* 0x000000000000791b */ /* 0x003fe20003800000 */
.L_x_14775:
[----:B------:R-:W-:Y:S02]  /*23d60*/  IMAD.MOV.U32 R13, RZ, RZ, R3 ;  /* 0x000000ffff0d7224 */ /* 0x000fe400078e0003 */
[----:B------:R-:W-:-:S07]  /*23d70*/  IMAD.MOV.U32 R0, RZ, RZ, R14 ;  /* 0x000000ffff007224 */ /* 0x000fce00078e000e */
[----:B------:R-:W-:Y:S05]  /*23d80*/  WARPSYNC.COLLECTIVE R15, `(.L_x_14776) ;  /* 0x000000000f087348 */ /* 0x000fea0003c00000 */
[----:B------:R0:W1:Y:S02]  /*23d90*/  SHFL.IDX P6, R14, R13, R12, R11 ;  /* 0x0000000c0d0e7389 */ /* 0x00006400000c000b */
[----:B01----:R-:W-:Y:S01]  /*23da0*/  ENDCOLLECTIVE ;  /* 0x000000000000791b */ /* 0x003fe20003800000 */
.L_x_14776:
[----:B------:R-:W-:Y:S05]  /*23db0*/  BRA `(.L_x_14777) ;  /* 0xffffff5400a47947 */ /* 0x000fea000383ffff */
.L_x_14571:
        /* <DEDUP_REMOVED lines=8> */
.L_x_14779:
[----:B------:R-:W-:Y:S05]  /*23e40*/  BSYNC B1 ;  /* 0x0000000000017941 */ /* 0x000fea0003800000 */
.L_x_14778:
        /* <DEDUP_REMOVED lines=8> */
.L_x_14780:
[----:B------:R-:W-:Y:S05]  /*23ed0*/  BRA `(.L_x_14781) ;  /* 0xffffff5800007947 */ /* 0x000fea000383ffff */
.L_x_14575:
[----:B------:R-:W-:Y:S02]  /*23ee0*/  IMAD.MOV.U32 R13, RZ, RZ, R20 ;  /* 0x000000ffff0d7224 */ /* 0x000fe400078e0014 */
[----:B------:R-:W-:Y:S02]  /*23ef0*/  IMAD.MOV.U32 R12, RZ, RZ, RZ ;  /* 0x000000ffff0c7224 */ /* 0x000fe400078e00ff */
[----:B------:R-:W-:Y:S02]  /*23f00*/  IMAD.MOV.U32 R11, RZ, RZ, 0x181f ;  /* 0x0000181fff0b7424 */ /* 0x000fe400078e00ff */
[----:B------:R-:W-:Y:S02]  /*23f10*/  IMAD.MOV.U32 R15, RZ, RZ, -0x1 ;  /* 0xffffffffff0f7424 */ /* 0x000fe400078e00ff */
[----:B------:R-:W-:Y:S02]  /*23f20*/  IMAD R21, R24, R25, RZ ;  /* 0x0000001918157224 */ /* 0x000fe400078e02ff */
[----:B------:R-:W-:-:S07]  /*23f30*/  IMAD.IADD R24, R42, 0x1, R28 ;  /* 0x000000012a187824 */ /* 0x000fce00078e021c */
[----:B01----:R-:W-:Y:S05]  /*23f40*/  WARPSYNC.COLLECTIVE R15, `(.L_x_14782) ;  /* 0x000000000f087348 */ /* 0x003fea0003c00000 */
[----:B------:R2:W3:Y:S02]  /*23f50*/  SHFL.IDX P6, R14, R13, R12, R11 ;  /* 0x0000000c0d0e7389 */ /* 0x0004e400000c000b */
[----:B0123--:R-:W-:Y:S01]  /*23f60*/  ENDCOLLECTIVE ;  /* 0x000000000000791b */ /* 0x00ffe20003800000 */
.L_x_14782:
[C---:B------:R-:W-:Y:S01]  /*23f70*/  VIADD R8, R24.reuse, 0x30 ;  /* 0x0000003018087836 */ /* 0x040fe20000000000 */
[----:B------:R-:W-:-:S04]  /*23f80*/  ISETP.GE.OR P3, PT, R24, R21, P0 ;  /* 0x000000151800720c */ /* 0x000fc80000766670 */
[----:B------:R-:W-:Y:S01]  /*23f90*/  ISETP.GE.OR P4, PT, R8, R21, P0 ;  /* 0x000000150800720c */ /* 0x000fe20000786670 */
[----:B------:R-:W-:Y:S02]  /*23fa0*/  VIADD R8, R24, 0x60 ;  /* 0x0000006018087836 */ /* 0x000fe40000000000 */
[----:B------:R-:W-:-:S03]  /*23fb0*/  IMAD.MOV.U32 R13, RZ, RZ, R7 ;  /* 0x000000ffff0d7224 */ /* 0x000fc600078e0007 */
[----:B------:R-:W-:Y:S01]  /*23fc0*/  ISETP.GE.OR P2, PT, R8, R21, P0 ;  /* 0x000000150800720c */ /* 0x000fe20000746670 */
[----:B------:R-:W-:-:S12]  /*23fd0*/  IMAD.MOV.U32 R0, RZ, RZ, R14 ;  /* 0x000000ffff007224 */ /* 0x000fd800078e000e */
[----:B------:R-:W-:Y:S05]  /*23fe0*/  WARPSYNC.COLLECTIVE R15, `(.L_x_14783) ;  /* 0x000000000f087348 */ /* 0x000fea0003c00000 */
[----:B------:R0:W1:Y:S02]  /*23ff0*/  SHFL.IDX P6, R14, R13, R12, R11 ;  /* 0x0000000c0d0e7389 */ /* 0x00006400000c000b */
[----:B01----:R-:W-:Y:S01]  /*24000*/  ENDCOLLECTIVE ;  /* 0x000000000000791b */ /* 0x003fe20003800000 */
.L_x_14783:
[----:B------:R-:W-:Y:S01]  /*24010*/  IMAD.MOV.U32 R13, RZ, RZ, R20 ;  /* 0x000000ffff0d7224 */ /* 0x000fe200078e0014 */
[----:B------:R-:W-:Y:S01]  /*24020*/  MOV R12, 0x1 ;  /* 0x00000001000c7802 */ /* 0x000fe20000000f00 */
[----:B------:R-:W-:-:S07]  /*24030*/  IMAD.MOV.U32 R3, RZ, RZ, R14 ;  /* 0x000000ffff037224 */ /* 0x000fce00078e000e */
[----:B------:R-:W-:Y:S05]  /*24040*/  WARPSYNC.COLLECTIVE R15, `(.L_x_14784) ;  /* 0x000000000f087348 */ /* 0x000fea0003c00000 */
[----:B------:R0:W1:Y:S02]  /*24050*/  SHFL.IDX P6, R14, R13, R12, R11 ;  /* 0x0000000c0d0e7389 */ /* 0x00006400000c000b */
[----:B01----:R-:W-:Y:S01]  /*24060*/  ENDCOLLECTIVE ;  /* 0x000000000000791b */ /* 0x003fe20003800000 */
.L_x_14784:
[----:B------:R-:W-:-:S04]  /*24070*/  @!P3 LEA R10, P5, R43, R3, 0x1 ;  /* 0x000000032b0ab211 */ /* 0x000fc800078a08ff */
[----:B------:R-:W-:Y:S01]  /*24080*/  @!P3 LEA.HI.X R3, R43, R0, R44, 0x1, P5 ;  /* 0x000000002b03b211 */ /* 0x000fe200028f0c2c */
[----:B------:R-:W-:Y:S02]  /*24090*/  IMAD.MOV.U32 R13, RZ, RZ, R7 ;  /* 0x000000ffff0d7224 */ /* 0x000fe400078e0007 */
[----:B------:R-:W-:-:S07]  /*240a0*/  IMAD.MOV.U32 R4, RZ, RZ, R14 ;  /* 0x000000ffff047224 */ /* 0x000fce00078e000e */
[----:B------:R-:W-:Y:S05]  /*240b0*/  WARPSYNC.COLLECTIVE R15, `(.L_x_14785) ;  /* 0x000000000f087348 */ /* 0x000fea0003c00000 */
[----:B------:R0:W1:Y:S02]  /*240c0*/  SHFL.IDX P6, R14, R13, R12, R11 ;  /* 0x0000000c0d0e7389 */ /* 0x00006400000c000b */
[----:B01----:R-:W-:Y:S01]  /*240d0*/  ENDCOLLECTIVE ;  /* 0x000000000000791b */ /* 0x003fe20003800000 */
.L_x_14785:
[----:B------:R-:W-:Y:S02]  /*240e0*/  IMAD.MOV.U32 R13, RZ, RZ, R20 ;  /* 0x000000ffff0d7224 */ /* 0x000fe400078e0014 */
[----:B------:R-:W-:Y:S02]  /*240f0*/  IMAD.MOV.U32 R12, RZ, RZ, 0x2 ;  /* 0x00000002ff0c7424 */ /* 0x000fe400078e00ff */
[----:B------:R-:W-:-:S07]  /*24100*/  IMAD.MOV.U32 R5, RZ, RZ, R14 ;  /* 0x000000ffff057224 */ /* 0x000fce00078e000e */
[----:B------:R-:W-:Y:S05]  /*24110*/  WARPSYNC.COLLECTIVE R15, `(.L_x_14786) ;  /* 0x000000000f087348 */ /* 0x000fea0003c00000 */
[----:B------:R0:W1:Y:S02]  /*24120*/  SHFL.IDX P6, R14, R13, R12, R11 ;  /* 0x0000000c0d0e7389 */ /* 0x00006400000c000b */
[----:B01----:R-:W-:Y:S01]  /*24130*/  ENDCOLLECTIVE ;  /* 0x000000000000791b */ /* 0x003fe20003800000 */
.L_x_14786:
[----:B------:R-:W-:-:S04]  /*24140*/  @!P4 LEA R8, P1, R43, R5, 0x1 ;  /* 0x000000052b08c211 */ /* 0x000fc800078208ff */
[----:B------:R-:W-:Y:S01]  /*24150*/  @!P4 LEA.HI.X R9, R43, R4, R44, 0x1, P1 ;  /* 0x000000042b09c211 */ /* 0x000fe200008f0c2c */
[----:B------:R-:W-:Y:S02]  /*24160*/  IMAD.MOV.U32 R13, RZ, RZ, R7 ;  /* 0x000000ffff0d7224 */ /* 0x000fe400078e0007 */
[----:B------:R-:W-:-:S07]  /*24170*/  IMAD.MOV.U32 R6, RZ, RZ, R14 ;  /* 0x000000ffff067224 */ /* 0x000fce00078e000e */
[----:B------:R-:W-:Y:S05]  /*24180*/  WARPSYNC.COLLECTIVE R15, `(.L_x_14787) ;  /* 0x000000000f087348 */ /* 0x000fea0003c00000 */
[----:B------:R0:W1:Y:S02]  /*24190*/  SHFL.IDX P6, R14, R13, R12, R11 ;  /* 0x0000000c0d0e7389 */ /* 0x00006400000c000b */
[----:B01----:R-:W-:Y:S01]  /*241a0*/  ENDCOLLECTIVE ;  /* 0x000000000000791b */ /* 0x003fe20003800000 */
.L_x_14787:
        /* <DEDUP_REMOVED lines=12> */
.L_x_14788:
[----:B------:R0:W-:Y:S01]  /*24270*/  @!P2 ST.E.128 desc[UR42][R4.64], RZ ;  /* 0x000000ff0400a985 */ /* 0x0001e2000c101d2a */
[----:B------:R-:W-:Y:S02]  /*24280*/  IMAD.MOV.U32 R13, RZ, RZ, R7 ;  /* 0x000000ffff0d7224 */ /* 0x000fe400078e0007 */
[----:B------:R-:W-:-:S07]  /*24290*/  IMAD.MOV.U32 R0, RZ, RZ, R14 ;  /* 0x000000ffff007224 */ /* 0x000fce00078e000e */
[----:B0-----:R-:W-:Y:S05]  /*242a0*/  WARPSYNC.COLLECTIVE R15, `(.L_x_14789) ;  /* 0x000000000f087348 */ /* 0x001fea0003c00000 */
[----:B------:R1:W2:Y:S02]  /*242b0*/  SHFL.IDX P6, R14, R13, R12, R11 ;  /* 0x0000000c0d0e7389 */ /* 0x0002a400000c000b */
[----:B012---:R-:W-:Y:S01]  /*242c0*/  ENDCOLLECTIVE ;  /* 0x000000000000791b */ /* 0x007fe20003800000 */
.L_x_14789:
[----:B------:R-:W-:Y:S05]  /*242d0*/  BRA `(.L_x_14790) ;  /* 0xffffff6000107947 */ /* 0x000fea000383ffff */
.L_x_14602:
[----:B------:R-:W0:Y:S01]  /*242e0*/  S2R R5, SR_TID.X ;  /* 0x0000000000057919 */ /* 0x000e220000002100 */
[----:B------:R-:W-:Y:S01]  /*242f0*/  BSSY B1, `(.L_x_14791) ;  /* 0x000000a000017945 */ /* 0x000fe20003800000 */
[----:B------:R-:W-:Y:S02]  /*24300*/  IMAD.MOV.U32 R12, RZ, RZ, RZ ;  /* 0x000000ffff0c7224 */ /* 0x000fe400078e00ff */
[----:B------:R-:W-:Y:S02]  /*24310*/  IMAD.MOV.U32 R11, RZ, RZ, 0x1f ;  /* 0x0000001fff0b7424 */ /* 0x000fe400078e00ff */
[----:B------:R-:W-:Y:S01]  /*24320*/  IMAD.MOV.U32 R15, RZ, RZ, -0x1 ;  /* 0xffffffffff0f7424 */ /* 0x000fe200078e00ff */
[----:B0-----:R-:W-:-:S04]  /*24330*/  SHF.R.U32.HI R5, RZ, 0x5, R5 ;  /* 0x00000005ff057819 */ /* 0x001fc80000011605 */
[----:B------:R-:W-:-:S05]  /*24340*/  LOP3.LUT R5, R5, 0x3, RZ, 0xc0, !PT ;  /* 0x0000000305057812 */ /* 0x000fca00078ec0ff */
[----:B-1----:R-:W-:-:S07]  /*24350*/  IMAD.MOV.U32 R13, RZ, RZ, R5 ;  /* 0x000000ffff0d7224 */ /* 0x002fce00078e0005 */
[----:B------:R-:W-:Y:S05]  /*24360*/  WARPSYNC.COLLECTIVE R15, `(.L_x_14792) ;  /* 0x000000000f087348 */ /* 0x000fea0003c00000 */
[----:B------:R0:W1:Y:S02]  /*24370*/  SHFL.IDX P6, R14, R13, R12, R11 ;  /* 0x0000000c0d0e7389 */ /* 0x00006400000c000b */
[----:B01----:R-:W-:Y:S01]  /*24380*/  ENDCOLLECTIVE ;  /* 0x000000000000791b */ /* 0x003fe20003800000 */
.L_x_14792:
[----:B------:R-:W-:Y:S05]  /*24390*/  BSYNC B1 ;  /* 0x0000000000017941 */ /* 0x000fea0003800000 */
.L_x_14791:
[----:B------:R-:W-:Y:S05]  /*243a0*/  BRA `(.L_x_14793) ;  /* 0xffffff7c00b07947 */ /* 0x000fea000383ffff */
.L_x_14604:
[----:B------:R-:W-:Y:S01]  /*243b0*/  BSSY B1, `(.L_x_14794) ;  /* 0x0000006000017945 */ /* 0x000fe20003800000 */
[----:B------:R-:W-:-:S07]  /*243c0*/  IMAD.MOV.U32 R15, RZ, RZ, -0x1 ;  /* 0xffffffffff0f7424 */ /* 0x000fce00078e00ff */
[----:B01----:R-:W-:Y:S05]  /*243d0*/  WARPSYNC.COLLECTIVE R15, `(.L_x_14795) ;  /* 0x000000000f0c7348 */ /* 0x003fea0003c00000 */
[----:B------:R-:W-:Y:S02]  /*243e0*/  ELECT P6, UR62, PT ;  /* 0x00000000003e782f */ /* 0x000fe400038c0000 */
[----:B------:R-:W-:Y:S01]  /*243f0*/  MOV R14, UR62 ;  /* 0x0000003e000e7c02 */ /* 0x000fe20008000f00 */
[----:B01----:R-:W-:Y:S10]  /*24400*/  ENDCOLLECTIVE ;  /* 0x000000000000791b */ /* 0x003ff40003800000 */
.L_x_14795:
[----:B------:R-:W-:Y:S05]  /*24410*/  BSYNC B1 ;  /* 0x0000000000017941 */ /* 0x000fea0003800000 */
.L_x_14794:
[----:B------:R-:W-:Y:S05]  /*24420*/  BRA `(.L_x_14603) ;  /* 0xffffff7c00a87947 */ /* 0x000fea000383ffff */
.L_x_14606:
[----:B0-----:R0:W2:Y:S02]  /*24430*/  SYNCS.PHASECHK.TRANS64.TRYWAIT P0, [R16+URZ+0x16820], R5 ;  /* 0x01682005100075a7 */ /* 0x0010a4000800017f */
[----:B--2---:R-:W-:Y:S05]  /*24440*/  @!P0 NANOSLEEP.SYNCS 0x989680 ;  /* 0x009896800000895d */ /* 0x004fea0003900000 */
[----:B------:R-:W2:Y:S02]  /*24450*/  @!P0 SYNCS.PHASECHK.TRANS64 P0, [R16+URZ+0x16820], R5 ;  /* 0x01682005100085a7 */ /* 0x000ea4000800007f */
[----:B--2---:R-:W-:Y:S05]  /*24460*/  @!P0 BRA `(.L_x_14606) ;  /* 0xfffffffc00f08947 */ /* 0x004fea000383ffff */
[----:B------:R-:W-:Y:S05]  /*24470*/  BRA `(.L_x_14796) ;  /* 0xffffff7c00b87947 */ /* 0x000fea000383ffff */
.L_x_14610:
[----:B0-----:R0:W2:Y:S02]  /*24480*/  SYNCS.PHASECHK.TRANS64.TRYWAIT P0, [R5+URZ+0x168a0], R7 ;  /* 0x0168a007050075a7 */ /* 0x0010a4000800017f */
[----:B--2---:R-:W-:Y:S05]  /*24490*/  @!P0 NANOSLEEP.SYNCS 0x989680 ;  /* 0x009896800000895d */ /* 0x004fea0003900000 */
[----:B------:R-:W2:Y:S02]  /*244a0*/  @!P0 SYNCS.PHASECHK.TRANS64 P0, [R5+URZ+0x168a0], R7 ;  /* 0x0168a007050085a7 */ /* 0x000ea4000800007f */
[----:B--2---:R-:W-:Y:S05]  /*244b0*/  @!P0 BRA `(.L_x_14610) ;  /* 0xfffffffc00f08947 */ /* 0x004fea000383ffff */
[----:B------:R-:W-:Y:S05]  /*244c0*/  BRA `(.L_x_14797) ;  /* 0xffffff7c00d47947 */ /* 0x000fea000383ffff */
.L_x_14615:
[----:B-1----:R1:W2:Y:S02]  /*244d0*/  SYNCS.PHASECHK.TRANS64.TRYWAIT P0, [R5+URZ+0x168c0], R7 ;  /* 0x0168c007050075a7 */ /* 0x0022a4000800017f */
[----:B--2---:R-:W-:Y:S05]  /*244e0*/  @!P0 NANOSLEEP.SYNCS 0x989680 ;  /* 0x009896800000895d */ /* 0x004fea0003900000 */
[----:B------:R-:W2:Y:S02]  /*244f0*/  @!P0 SYNCS.PHASECHK.TRANS64 P0, [R5+URZ+0x168c0], R7 ;  /* 0x0168c007050085a7 */ /* 0x000ea4000800007f */
[----:B--2---:R-:W-:Y:S05]  /*24500*/  @!P0 BRA `(.L_x_14615) ;  /* 0xfffffffc00f08947 */ /* 0x004fea000383ffff */
[----:B------:R-:W-:Y:S05]  /*24510*/  BRA `(.L_x_14798) ;  /* 0xffffff8000547947 */ /* 0x000fea000383ffff */
.L_x_14622:
[----:B0-----:R0:W2:Y:S02]  /*24520*/  SYNCS.PHASECHK.TRANS64.TRYWAIT P1, [R5+URZ+0x168a0], R7 ;  /* 0x0168a007050075a7 */ /* 0x0010a4000802017f */
[----:B--2---:R-:W-:Y:S05]  /*24530*/  @!P1 NANOSLEEP.SYNCS 0x989680 ;  /* 0x009896800000995d */ /* 0x004fea0003900000 */
[----:B------:R-:W2:Y:S02]  /*24540*/  @!P1 SYNCS.PHASECHK.TRANS64 P1, [R5+URZ+0x168a0], R7 ;  /* 0x0168a007050095a7 */ /* 0x000ea4000802007f */
[----:B--2---:R-:W-:Y:S05]  /*24550*/  @!P1 BRA `(.L_x_14622) ;  /* 0xfffffffc00f09947 */ /* 0x004fea000383ffff */
[----:B------:R-:W-:Y:S05]  /*24560*/  BRA `(.L_x_14799) ;  /* 0xffffff8400207947 */ /* 0x000fea000383ffff */
.L_x_14627:
[----:B-1----:R1:W2:Y:S02]  /*24570*/  SYNCS.PHASECHK.TRANS64.TRYWAIT P1, [R5+URZ+0x168c0], R7 ;  /* 0x0168c007050075a7 */ /* 0x0022a4000802017f */
[----:B--2---:R-:W-:Y:S05]  /*24580*/  @!P1 NANOSLEEP.SYNCS 0x989680 ;  /* 0x009896800000995d */ /* 0x004fea0003900000 */
[----:B------:R-:W2:Y:S02]  /*24590*/  @!P1 SYNCS.PHASECHK.TRANS64 P1, [R5+URZ+0x168c0], R7 ;  /* 0x0168c007050095a7 */ /* 0x000ea4000802007f */
[----:B--2---:R-:W-:Y:S05]  /*245a0*/  @!P1 BRA `(.L_x_14627) ;  /* 0xfffffffc00f09947 */ /* 0x004fea000383ffff */
[----:B------:R-:W-:Y:S05]  /*245b0*/  BRA `(.L_x_14800) ;  /* 0xffffff8400987947 */ /* 0x000fea000383ffff */
.L_x_14650:
        /* <DEDUP_REMOVED lines=11> */
.L_x_14802:
[----:B------:R-:W-:Y:S05]  /*24670*/  BSYNC B0 ;  /* 0x0000000000007941 */ /* 0x000fea0003800000 */
.L_x_14801:
[----:B------:R-:W-:Y:S05]  /*24680*/  BRA `(.L_x_14803) ;  /* 0xffffff9400ac7947 */ /* 0x000fea000383ffff */
.L_x_14653:
[----:B0-----:R0:W1:Y:S02]  /*24690*/  SYNCS.PHASECHK.TRANS64.TRYWAIT P0, [R3+URZ+0x16840], R4 ;  /* 0x01684004030075a7 */ /* 0x001064000800017f */
[----:B-1----:R-:W-:Y:S05]  /*246a0*/  @!P0 NANOSLEEP.SYNCS 0x989680 ;  /* 0x009896800000895d */ /* 0x002fea0003900000 */
[----:B------:R-:W1:Y:S02]  /*246b0*/  @!P0 SYNCS.PHASECHK.TRANS64 P0, [R3+URZ+0x16840], R4 ;  /* 0x01684004030085a7 */ /* 0x000e64000800007f */
[----:B-1----:R-:W-:Y:S05]  /*246c0*/  @!P0 BRA `(.L_x_14653) ;  /* 0xfffffffc00f08947 */ /* 0x002fea000383ffff */
[----:B------:R-:W-:Y:S05]  /*246d0*/  BRA `(.L_x_14804) ;  /* 0xffffff9800007947 */ /* 0x000fea000383ffff */
.L_x_14654:
        /* <DEDUP_REMOVED lines=8> */
.L_x_14806:
[----:B------:R-:W-:Y:S05]  /*24760*/  BSYNC B0 ;  /* 0x0000000000007941 */ /* 0x000fea0003800000 */
.L_x_14805:
        /* <DEDUP_REMOVED lines=9> */
.L_x_14807:
[----:B------:R-:W-:Y:S02]  /*24800*/  IMAD.MOV.U32 R13, RZ, RZ, R2 ;  /* 0x000000ffff0d7224 */ /* 0x000fe400078e0002 */
[----:B------:R-:W-:Y:S02]  /*24810*/  IMAD.MOV.U32 R12, RZ, RZ, 0x1 ;  /* 0x00000001ff0c7424 */ /* 0x000fe400078e00ff */
[----:B------:R-:W-:-:S07]  /*24820*/  IMAD.MOV.U32 R7, RZ, RZ, R14 ;  /* 0x000000ffff077224 */ /* 0x000fce00078e000e */
[----:B------:R-:W-:Y:S05]  /*24830*/  WARPSYNC.COLLECTIVE R15, `(.L_x_14808) ;  /* 0x000000000f087348 */ /* 0x000fea0003c00000 */
[----:B------:R0:W1:Y:S02]  /*24840*/  SHFL.IDX P6, R14, R13, R12, R11 ;  /* 0x0000000c0d0e7389 */ /* 0x00006400000c000b */
[----:B01----:R-:W-:Y:S01]  /*24850*/  ENDCOLLECTIVE ;  /* 0x000000000000791b */ /* 0x003fe20003800000 */
.L_x_14808:
        /* <DEDUP_REMOVED lines=15> */
.L_x_14809:
[----:B------:R-:W-:Y:S02]  /*24950*/  @P0 IMAD R8, R5, 0x2, R16 ;  /* 0x0000000205080824 */ /* 0x000fe400078e0210 */
[----:B------:R-:W-:Y:S02]  /*24960*/  IMAD.MOV.U32 R13, RZ, RZ, R2 ;  /* 0x000000ffff0d7224 */ /* 0x000fe400078e0002 */
[----:B------:R-:W-:Y:S02]  /*24970*/  IMAD.MOV.U32 R12, RZ, RZ, 0x2 ;  /* 0x00000002ff0c7424 */ /* 0x000fe400078e00ff */
[----:B------:R-:W-:-:S07]  /*24980*/  IMAD.MOV.U32 R7, RZ, RZ, R14 ;  /* 0x000000ffff077224 */ /* 0x000fce00078e000e */
[----:B------:R-:W-:Y:S05]  /*24990*/  WARPSYNC.COLLECTIVE R15, `(.L_x_14810) ;  /* 0x000000000f087348 */ /* 0x000fea0003c00000 */
[----:B------:R0:W1:Y:S02]  /*249a0*/  SHFL.IDX P6, R14, R13, R12, R11 ;  /* 0x0000000c0d0e7389 */ /* 0x00006400000c000b */
[----:B01----:R-:W-:Y:S01]  /*249b0*/  ENDCOLLECTIVE ;  /* 0x000000000000791b */ /* 0x003fe20003800000 */
.L_x_14810:
        /* <DEDUP_REMOVED lines=15> */
.L_x_14811:
[----:B------:R-:W-:Y:S02]  /*24ab0*/  @P0 IMAD R8, R5, 0x2, R16 ;  /* 0x0000000205080824 */ /* 0x000fe400078e0210 */
[----:B------:R-:W-:Y:S02]  /*24ac0*/  IMAD.MOV.U32 R13, RZ, RZ, R2 ;  /* 0x000000ffff0d7224 */ /* 0x000fe400078e0002 */
[----:B------:R-:W-:Y:S02]  /*24ad0*/  IMAD.MOV.U32 R12, RZ, RZ, 0x3 ;  /* 0x00000003ff0c7424 */ /* 0x000fe400078e00ff */
[----:B------:R-:W-:-:S07]  /*24ae0*/  IMAD.MOV.U32 R7, RZ, RZ, R14 ;  /* 0x000000ffff077224 */ /* 0x000fce00078e000e */
[----:B------:R-:W-:Y:S05]  /*24af0*/  WARPSYNC.COLLECTIVE R15, `(.L_x_14812) ;  /* 0x000000000f087348 */ /* 0x000fea0003c00000 */
[----:B------:R0:W1:Y:S02]  /*24b00*/  SHFL.IDX P6, R14, R13, R12, R11 ;  /* 0x0000000c0d0e7389 */ /* 0x00006400000c000b */
[----:B01----:R-:W-:Y:S01]  /*24b10*/  ENDCOLLECTIVE ;  /* 0x000000000000791b */ /* 0x003fe20003800000 */
.L_x_14812:
        /* <DEDUP_REMOVED lines=15> */
.L_x_14813:
[----:B------:R-:W-:Y:S02]  /*24c10*/  @P0 IMAD R8, R5, 0x2, R16 ;  /* 0x0000000205080824 */ /* 0x000fe400078e0210 */
[----:B------:R-:W-:Y:S02]  /*24c20*/  IMAD.MOV.U32 R13, RZ, RZ, R2 ;  /* 0x000000ffff0d7224 */ /* 0x000fe400078e0002 */
[----:B------:R-:W-:Y:S02]  /*24c30*/  IMAD.MOV.U32 R12, RZ, RZ, 0x4 ;  /* 0x00000004ff0c7424 */ /* 0x000fe400078e00ff */
[----:B------:R-:W-:-:S07]  /*24c40*/  IMAD.MOV.U32 R7, RZ, RZ, R14 ;  /* 0x000000ffff077224 */ /* 0x000fce00078e000e */
[----:B------:R-:W-:Y:S05]  /*24c50*/  WARPSYNC.COLLECTIVE R15, `(.L_x_14814) ;  /* 0x000000000f087348 */ /* 0x000fea0003c00000 */
[----:B------:R0:W1:Y:S02]  /*24c60*/  SHFL.IDX P6, R14, R13, R12, R11 ;  /* 0x0000000c0d0e7389 */ /* 0x00006400000c000b */
[----:B01----:R-:W-:Y:S01]  /*24c70*/  ENDCOLLECTIVE ;  /* 0x000000000000791b */ /* 0x003fe20003800000 */
.L_x_14814:
        /* <DEDUP_REMOVED lines=15> */
.L_x_14815:
[----:B------:R-:W-:Y:S02]  /*24d70*/  @P0 IMAD R8, R5, 0x2, R16 ;  /* 0x0000000205080824 */ /* 0x000fe400078e0210 */
[----:B------:R-:W-:Y:S02]  /*24d80*/  IMAD.MOV.U32 R13, RZ, RZ, R2 ;  /* 0x000000ffff0d7224 */ /* 0x000fe400078e0002 */
[----:B------:R-:W-:Y:S02]  /*24d90*/  IMAD.MOV.U32 R12, RZ, RZ, 0x5 ;  /* 0x00000005ff0c7424 */ /* 0x000fe400078e00ff */
[----:B------:R-:W-:-:S07]  /*24da0*/  IMAD.MOV.U32 R7, RZ, RZ, R14 ;  /* 0x000000ffff077224 */ /* 0x000fce00078e000e */
[----:B------:R-:W-:Y:S05]  /*24db0*/  WARPSYNC.COLLECTIVE R15, `(.L_x_14816) ;  /* 0x000000000f087348 */ /* 0x000fea0003c00000 */
[----:B------:R0:W1:Y:S02]  /*24dc0*/  SHFL.IDX P6, R14, R13, R12, R11 ;  /* 0x0000000c0d0e7389 */ /* 0x00006400000c000b */
[----:B01----:R-:W-:Y:S01]  /*24dd0*/  ENDCOLLECTIVE ;  /* 0x000000000000791b */ /* 0x003fe20003800000 */
.L_x_14816:
        /* <DEDUP_REMOVED lines=15> */
.L_x_14817:
[----:B------:R-:W-:Y:S02]  /*24ed0*/  @P0 IMAD R8, R5, 0x2, R16 ;  /* 0x0000000205080824 */ /* 0x000fe400078e0210 */
[----:B------:R-:W-:Y:S02]  /*24ee0*/  IMAD.MOV.U32 R13, RZ, RZ, R2 ;  /* 0x000000ffff0d7224 */ /* 0x000fe400078e0002 */
[----:B------:R-:W-:Y:S02]  /*24ef0*/  IMAD.MOV.U32 R12, RZ, RZ, 0x6 ;  /* 0x00000006ff0c7424 */ /* 0x000fe400078e00ff */
[----:B------:R-:W-:-:S07]  /*24f00*/  IMAD.MOV.U32 R7, RZ, RZ, R14 ;  /* 0x000000ffff077224 */ /* 0x000fce00078e000e */
[----:B------:R-:W-:Y:S05]  /*24f10*/  WARPSYNC.COLLECTIVE R15, `(.L_x_14818) ;  /* 0x000000000f087348 */ /* 0x000fea0003c00000 */
[----:B------:R0:W1:Y:S02]  /*24f20*/  SHFL.IDX P6, R14, R13, R12, R11 ;  /* 0x0000000c0d0e7389 */ /* 0x00006400000c000b */
[----:B01----:R-:W-:Y:S01]  /*24f30*/  ENDCOLLECTIVE ;  /* 0x000000000000791b */ /* 0x003fe20003800000 */
.L_x_14818:
        /* <DEDUP_REMOVED lines=15> */
.L_x_14819:
[----:B------:R-:W-:Y:S02]  /*25030*/  @P0 IMAD R8, R5, 0x2, R16 ;  /* 0x0000000205080824 */ /* 0x000fe400078e0210 */
[----:B------:R-:W-:Y:S02]  /*25040*/  IMAD.MOV.U32 R13, RZ, RZ, R2 ;  /* 0x000000ffff0d7224 */ /* 0x000fe400078e0002 */
[----:B------:R-:W-:Y:S02]  /*25050*/  IMAD.MOV.U32 R12, RZ, RZ, 0x7 ;  /* 0x00000007ff0c7424 */ /* 0x000fe400078e00ff */
[----:B------:R-:W-:-:S07]  /*25060*/  IMAD.MOV.U32 R7, RZ, RZ, R14 ;  /* 0x000000ffff077224 */ /* 0x000fce00078e000e */
[----:B------:R-:W-:Y:S05]  /*25070*/  WARPSYNC.COLLECTIVE R15, `(.L_x_14820) ;  /* 0x000000000f087348 */ /* 0x000fea0003c00000 */
[----:B------:R0:W1:Y:S02]  /*25080*/  SHFL.IDX P6, R14, R13, R12, R11 ;  /* 0x0000000c0d0e7389 */ /* 0x00006400000c000b */
[----:B01----:R-:W-:Y:S01]  /*25090*/  ENDCOLLECTIVE ;  /* 0x000000000000791b */ /* 0x003fe20003800000 */
.L_x_14820:
        /* <DEDUP_REMOVED lines=10> */
.L_x_14821:
[----:B------:R-:W-:Y:S01]  /*25140*/  @!PT LDS RZ, [RZ] ;  /* 0x00000000fffff984 */ /* 0x000fe20000000800 */
[----:B------:R-:W-:Y:S01]  /*25150*/  @!PT LDS RZ, [RZ] ;  /* 0x00000000fffff984 */ /* 0x000fe20000000800 */
[----:B------:R-:W-:Y:S01]  /*25160*/  @!PT LDS RZ, [RZ] ;  /* 0x00000000fffff984 */ /* 0x000fe20000000800 */
[----:B------:R0:W-:Y:S01]  /*25170*/  @P0 LDGSTS.E.BYPASS.LTC128B.128 [R8+0x11400], desc[UR42][R6.64], !P2 ;  /* 0x1140000006080fae */ /* 0x0001e2000d101d6a */
[----:B------:R-:W-:Y:S01]  /*25180*/  IMAD.MOV.U32 R0, RZ, RZ, R14 ;  /* 0x000000ffff007224 */ /* 0x000fe200078e000e */
[----:B------:R-:W-:Y:S06]  /*25190*/  BRA `(.L_x_14822) ;  /* 0xffffff9400087947 */ /* 0x000fec000383ffff */
.L_x_14659:
        /* <DEDUP_REMOVED lines=9> */
.L_x_14823:
[C---:B------:R-:W-:Y:S01]  /*25230*/  VIADD R9, R25.reuse, 0x10 ;  /* 0x0000001019097836 */ /* 0x040fe20000000000 */
[----:B------:R-:W-:Y:S01]  /*25240*/  ISETP.GE.AND P1, PT, R25, R2, PT ;  /* 0x000000021900720c */ /* 0x000fe20003f26270 */
[----:B------:R-:W-:Y:S02]  /*25250*/  IMAD.MOV.U32 R13, RZ, RZ, R0 ;  /* 0x000000ffff0d7224 */ /* 0x000fe400078e0000 */
[----:B------:R-:W-:-:S10]  /*25260*/  IMAD.MOV.U32 R6, RZ, RZ, R14 ;  /* 0x000000ffff067224 */ /* 0x000fd400078e000e */
[----:B------:R-:W-:Y:S05]  /*25270*/  WARPSYNC.COLLECTIVE R15, `(.L_x_14824) ;  /* 0x000000000f087348 */ /* 0x000fea0003c00000 */
[----:B------:R0:W1:Y:S02]  /*25280*/  SHFL.IDX P6, R14, R13, R12, R11 ;  /* 0x0000000c0d0e7389 */ /* 0x00006400000c000b */
[----:B01----:R-:W-:Y:S01]  /*25290*/  ENDCOLLECTIVE ;  /* 0x000000000000791b */ /* 0x003fe20003800000 */
.L_x_14824:
[----:B------:R-:W-:Y:S02]  /*252a0*/  IMAD.MOV.U32 R13, RZ, RZ, R4 ;  /* 0x000000ffff0d7224 */ /* 0x000fe400078e0004 */
[----:B------:R-:W-:Y:S02]  /*252b0*/  IMAD.MOV.U32 R12, RZ, RZ, 0x1 ;  /* 0x00000001ff0c7424 */ /* 0x000fe400078e00ff */
[----:B------:R-:W-:-:S07]  /*252c0*/  IMAD.MOV.U32 R7, RZ, RZ, R14 ;  /* 0x000000ffff077224 */ /* 0x000fce00078e000e */
[----:B------:R-:W-:Y:S05]  /*252d0*/  WARPSYNC.COLLECTIVE R15, `(.L_x_14825) ;  /* 0x000000000f087348 */ /* 0x000fea0003c00000 */
[----:B------:R0:W1:Y:S02]  /*252e0*/  SHFL.IDX P6, R14, R13, R12, R11 ;  /* 0x0000000c0d0e7389 */ /* 0x00006400000c000b */
[----:B01----:R-:W-:Y:S01]  /*252f0*/  ENDCOLLECTIVE ;  /* 0x000000000000791b */ /* 0x003fe20003800000 */
.L_x_14825:
        /* <DEDUP_REMOVED lines=15> */
.L_x_14826:
[----:B------:R-:W-:Y:S02]  /*253f0*/  IMAD.MOV.U32 R13, RZ, RZ, R4 ;  /* 0x000000ffff0d7224 */ /* 0x000fe400078e0004 */
[----:B------:R-:W-:Y:S02]  /*25400*/  IMAD.MOV.U32 R12, RZ, RZ, 0x2 ;  /* 0x00000002ff0c7424 */ /* 0x000fe400078e00ff */
[----:B------:R-:W-:-:S07]  /*25410*/  IMAD.MOV.U32 R7, RZ, RZ, R14 ;  /* 0x000000ffff077224 */ /* 0x000fce00078e000e */
[----:B------:R-:W-:Y:S05]  /*25420*/  WARPSYNC.COLLECTIVE R15, `(.L_x_14827) ;  /* 0x000000000f087348 */ /* 0x000fea0003c00000 */
[----:B------:R0:W1:Y:S02]  /*25430*/  SHFL.IDX P6, R14, R13, R12, R11 ;  /* 0x0000000c0d0e7389 */ /* 0x00006400000c000b */
[----:B01----:R-:W-:Y:S01]  /*25440*/  ENDCOLLECTIVE ;  /* 0x000000000000791b */ /* 0x003fe20003800000 */
.L_x_14827:
        /* <DEDUP_REMOVED lines=16> */
.L_x_14828:
[----:B------:R-:W-:Y:S02]  /*25550*/  IMAD.MOV.U32 R13, RZ, RZ, R4 ;  /* 0x000000ffff0d7224 */ /* 0x000fe400078e0004 */
[----:B------:R-:W-:Y:S02]  /*25560*/  IMAD.MOV.U32 R12, RZ, RZ, 0x3 ;  /* 0x00000003ff0c7424 */ /* 0x000fe400078e00ff */
[----:B------:R-:W-:-:S07]  /*25570*/  IMAD.MOV.U32 R7, RZ, RZ, R14 ;  /* 0x000000ffff077224 */ /* 0x000fce00078e000e */
[----:B------:R-:W-:Y:S05]  /*25580*/  WARPSYNC.COLLECTIVE R15, `(.L_x_14829) ;  /* 0x000000000f087348 */ /* 0x000fea0003c00000 */
[----:B------:R0:W1:Y:S02]  /*25590*/  SHFL.IDX P6, R14, R13, R12, R11 ;  /* 0x0000000c0d0e7389 */ /* 0x00006400000c000b */
[----:B01----:R-:W-:Y:S01]  /*255a0*/  ENDCOLLECTIVE ;  /* 0x000000000000791b */ /* 0x003fe20003800000 */
.L_x_14829:
        /* <DEDUP_REMOVED lines=16> */
.L_x_14830:
[----:B------:R-:W-:Y:S02]  /*256b0*/  IMAD.MOV.U32 R13, RZ, RZ, R4 ;  /* 0x000000ffff0d7224 */ /* 0x000fe400078e0004 */
[----:B------:R-:W-:Y:S02]  /*256c0*/  IMAD.MOV.U32 R12, RZ, RZ, 0x4 ;  /* 0x00000004ff0c7424 */ /* 0x000fe400078e00ff */
[----:B------:R-:W-:-:S07]  /*256d0*/  IMAD.MOV.U32 R7, RZ, RZ, R14 ;  /* 0x000000ffff077224 */ /* 0x000fce00078e000e */
[----:B------:R-:W-:Y:S05]  /*256e0*/  WARPSYNC.COLLECTIVE R15, `(.L_x_14831) ;  /* 0x000000000f087348 */ /* 0x000fea0003c00000 */
[----:B------:R0:W1:Y:S02]  /*256f0*/  SHFL.IDX P6, R14, R13, R12, R11 ;  /* 0x0000000c0d0e7389 */ /* 0x00006400000c000b */
[----:B01----:R-:W-:Y:S01]  /*25700*/  ENDCOLLECTIVE ;  /* 0x000000000000791b */ /* 0x003fe20003800000 */
.L_x_14831:
        /* <DEDUP_REMOVED lines=16> */
.L_x_14832:
[----:B------:R-:W-:Y:S02]  /*25810*/  IMAD.MOV.U32 R13, RZ, RZ, R4 ;  /* 0x000000ffff0d7224 */ /* 0x000fe400078e0004 */
[----:B------:R-:W-:Y:S02]  /*25820*/  IMAD.MOV.U32 R12, RZ, RZ, 0x5 ;  /* 0x00000005ff0c7424 */ /* 0x000fe400078e00ff */
[----:B------:R-:W-:-:S07]  /*25830*/  IMAD.MOV.U32 R7, RZ, RZ, R14 ;  /* 0x000000ffff077224 */ /* 0x000fce00078e000e */
[----:B------:R-:W-:Y:S05]  /*25840*/  WARPSYNC.COLLECTIVE R15, `(.L_x_14833) ;  /* 0x000000000f087348 */ /* 0x000fea0003c00000 */
[----:B------:R0:W1:Y:S02]  /*25850*/  SHFL.IDX P6, R14, R13, R12, R11 ;  /* 0x0000000c0d0e7389 */ /* 0x00006400000c000b */
[----:B01----:R-:W-:Y:S01]  /*25860*/  ENDCOLLECTIVE ;  /* 0x000000000000791b */ /* 0x003fe20003800000 */
.L_x_14833:
        /* <DEDUP_REMOVED lines=16> */
.L_x_14834:
[----:B------:R-:W-:Y:S02]  /*25970*/  IMAD.MOV.U32 R13, RZ, RZ, R4 ;  /* 0x000000ffff0d7224 */ /* 0x000fe400078e0004 */
[----:B------:R-:W-:Y:S02]  /*25980*/  IMAD.MOV.U32 R12, RZ, RZ, 0x6 ;  /* 0x00000006ff0c7424 */ /* 0x000fe400078e00ff */
[----:B------:R-:W-:-:S07]  /*25990*/  IMAD.MOV.U32 R7, RZ, RZ, R14 ;  /* 0x000000ffff077224 */ /* 0x000fce00078e000e */
[----:B------:R-:W-:Y:S05]  /*259a0*/  WARPSYNC.COLLECTIVE R15, `(.L_x_14835) ;  /* 0x000000000f087348 */ /* 0x000fea0003c00000 */
[----:B------:R0:W1:Y:S02]  /*259b0*/  SHFL.IDX P6, R14, R13, R12, R11 ;  /* 0x0000000c0d0e7389 */ /* 0x00006400000c000b */
[----:B01----:R-:W-:Y:S01]  /*259c0*/  ENDCOLLECTIVE ;  /* 0x000000000000791b */ /* 0x003fe20003800000 */
.L_x_14835:
        /* <DEDUP_REMOVED lines=16> */
.L_x_14836:
[----:B------:R-:W-:Y:S02]  /*25ad0*/  IMAD.MOV.U32 R13, RZ, RZ, R4 ;  /* 0x000000ffff0d7224 */ /* 0x000fe400078e0004 */
[----:B------:R-:W-:Y:S02]  /*25ae0*/  IMAD.MOV.U32 R12, RZ, RZ, 0x7 ;  /* 0x00000007ff0c7424 */ /* 0x000fe400078e00ff */
[----:B------:R-:W-:-:S07]  /*25af0*/  IMAD.MOV.U32 R7, RZ, RZ, R14 ;  /* 0x000000ffff077224 */ /* 0x000fce00078e000e */
[----:B------:R-:W-:Y:S05]  /*25b00*/  WARPSYNC.COLLECTIVE R15, `(.L_x_14837) ;  /* 0x000000000f087348 */ /* 0x000fea0003c00000 */
[----:B------:R0:W1:Y:S02]  /*25b10*/  SHFL.IDX P6, R14, R13, R12, R11 ;  /* 0x0000000c0d0e7389 */ /* 0x00006400000c000b */
[----:B01----:R-:W-:Y:S01]  /*25b20*/  ENDCOLLECTIVE ;  /* 0x000000000000791b */ /* 0x003fe20003800000 */
.L_x_14837:
        /* <DEDUP_REMOVED lines=11> */
.L_x_14838:
        /* <DEDUP_REMOVED lines=12> */
.L_x_14839:
        /* <DEDUP_REMOVED lines=14> */
.L_x_14840:
[----:B------:R-:W-:Y:S02]  /*25d80*/  IMAD.MOV.U32 R13, RZ, RZ, R3 ;  /* 0x000000ffff0d7224 */ /* 0x000fe400078e0003 */
[----:B------:R-:W-:Y:S02]  /*25d90*/  IMAD.MOV.U32 R12, RZ, RZ, 0x1 ;  /* 0x00000001ff0c7424 */ /* 0x000fe400078e00ff */
[----:B------:R-:W-:-:S07]  /*25da0*/  IMAD.MOV.U32 R8, RZ, RZ, R14 ;  /* 0x000000ffff087224 */ /* 0x000fce00078e000e */
[----:B------:R-:W-:Y:S05]  /*25db0*/  WARPSYNC.COLLECTIVE R15, `(.L_x_14841) ;  /* 0x000000000f087348 */ /* 0x000fea0003c00000 */
[----:B------:R0:W1:Y:S02]  /*25dc0*/  SHFL.IDX P6, R14, R13, R12, R11 ;  /* 0x0000000c0d0e7389 */ /* 0x00006400000c000b */
[----:B01----:R-:W-:Y:S01]  /*25dd0*/  ENDCOLLECTIVE ;  /* 0x000000000000791b */ /* 0x003fe20003800000 */
.L_x_14841:
        /* <DEDUP_REMOVED lines=8> */
[----:B------:R0:W-:Y:S02]  /*25e60*/  @!P1 LDGSTS.E.BYPASS.LTC128B.128 [R10+0xc400], desc[UR42][R6.64], !P0 ;  /* 0x0c400000060a9fae */ /* 0x0001e4000c101d6a */
[----:B------:R-:W-:Y:S01]  /*25e70*/  ISETP.GE.AND P1, PT, R0, R2, PT ;  /* 0x000000020000720c */ /* 0x000fe20003f26270 */
[----:B------:R-:W-:-:S12]  /*25e80*/  IMAD.MOV.U32 R0, RZ, RZ, R14 ;  /* 0x000000ffff007224 */ /* 0x000fd800078e000e */
[----:B0-----:R-:W-:Y:S05]  /*25e90*/  WARPSYNC.COLLECTIVE R15, `(.L_x_14842) ;  /* 0x000000000f087348 */ /* 0x001fea0003c00000 */
[----:B------:R1:W2:Y:S02]  /*25ea0*/  SHFL.IDX P6, R14, R13, R12, R11 ;  /* 0x0000000c0d0e7389 */ /* 0x0002a400000c000b */
[----:B012---:R-:W-:Y:S01]  /*25eb0*/  ENDCOLLECTIVE ;  /* 0x000000000000791b */ /* 0x007fe20003800000 */
.L_x_14842:
[----:B------:R-:W-:Y:S02]  /*25ec0*/  IMAD.MOV.U32 R13, RZ, RZ, R3 ;  /* 0x000000ffff0d7224 */ /* 0x000fe400078e0003 */
[----:B------:R-:W-:Y:S02]  /*25ed0*/  IMAD.MOV.U32 R12, RZ, RZ, 0x2 ;  /* 0x00000002ff0c7424 */ /* 0x000fe400078e00ff */
[----:B------:R-:W-:-:S07]  /*25ee0*/  IMAD.MOV.U32 R6, RZ, RZ, R14 ;  /* 0x000000ffff067224 */ /* 0x000fce00078e000e */
[----:B------:R-:W-:Y:S05]  /*25ef0*/  WARPSYNC.COLLECTIVE R15, `(.L_x_14843) ;  /* 0x000000000f087348 */ /* 0x000fea0003c00000 */
[----:B------:R0:W1:Y:S02]  /*25f00*/  SHFL.IDX P6, R14, R13, R12, R11 ;  /* 0x0000000c0d0e7389 */ /* 0x00006400000c000b */
[----:B01----:R-:W-:Y:S01]  /*25f10*/  ENDCOLLECTIVE ;  /* 0x000000000000791b */ /* 0x003fe20003800000 */
.L_x_14843:
        /* <DEDUP_REMOVED lines=13> */
.L_x_14844:
[----:B------:R-:W-:Y:S02]  /*25ff0*/  IMAD.MOV.U32 R13, RZ, RZ, R3 ;  /* 0x000000ffff0d7224 */ /* 0x000fe400078e0003 */
[----:B------:R-:W-:Y:S02]  /*26000*/  IMAD.MOV.U32 R12, RZ, RZ, 0x3 ;  /* 0x00000003ff0c7424 */ /* 0x000fe400078e00ff */
[----:B------:R-:W-:-:S07]  /*26010*/  IMAD.MOV.U32 R6, RZ, RZ, R14 ;  /* 0x000000ffff067224 */ /* 0x000fce00078e000e */
[----:B------:R-:W-:Y:S05]  /*26020*/  WARPSYNC.COLLECTIVE R15, `(.L_x_14845) ;  /* 0x000000000f087348 */ /* 0x000fea0003c00000 */
[----:B------:R0:W1:Y:S02]  /*26030*/  SHFL.IDX P6, R14, R13, R12, R11 ;  /* 0x0000000c0d0e7389 */ /* 0x00006400000c000b */
[----:B01----:R-:W-:Y:S01]  /*26040*/  ENDCOLLECTIVE ;  /* 0x000000000000791b */ /* 0x003fe20003800000 */
.L_x_14845:
        /* <DEDUP_REMOVED lines=12> */
.L_x_14846:
[----:B------:R-:W-:Y:S01]  /*26110*/  IMAD.MOV.U32 R5, RZ, RZ, R14 ;  /* 0x000000ffff057224 */ /* 0x000fe200078e000e */
[----:B------:R-:W-:Y:S06]  /*26120*/  BRA `(.L_x_14847) ;  /* 0xffffff9000ec7947 */ /* 0x000fec000383ffff */
.L_x_14662:
[----:B-1----:R1:W2:Y:S02]  /*26130*/  SYNCS.PHASECHK.TRANS64.TRYWAIT P0, [R16+URZ+0x16820], R0 ;  /* 0x01682000100075a7 */ /* 0x0022a4000800017f */
[----:B--2---:R-:W-:Y:S05]  /*26140*/  @!P0 NANOSLEEP.SYNCS 0x989680 ;  /* 0x009896800000895d */ /* 0x004fea0003900000 */
[----:B------:R-:W2:Y:S02]  /*26150*/  @!P0 SYNCS.PHASECHK.TRANS64 P0, [R16+URZ+0x16820], R0 ;  /* 0x01682000100085a7 */ /* 0x000ea4000800007f */
[----:B--2---:R-:W-:Y:S05]  /*26160*/  @!P0 BRA `(.L_x_14662) ;  /* 0xfffffffc00f08947 */ /* 0x004fea000383ffff */
[----:B------:R-:W-:Y:S05]  /*26170*/  BRA `(.L_x_14848) ;  /* 0xffffff9400487947 */ /* 0x000fea000383ffff */
.L_x_14667:
[----:B0-----:R0:W1:Y:S02]  /*26180*/  SYNCS.PHASECHK.TRANS64.TRYWAIT P0, [R5+URZ+0x16840], R2 ;  /* 0x01684002050075a7 */ /* 0x001064000800017f */
[----:B-1----:R-:W-:Y:S05]  /*26190*/  @!P0 NANOSLEEP.SYNCS 0x989680 ;  /* 0x009896800000895d */ /* 0x002fea0003900000 */
[----:B------:R-:W1:Y:S02]  /*261a0*/  @!P0 SYNCS.PHASECHK.TRANS64 P0, [R5+URZ+0x16840], R2 ;  /* 0x01684002050085a7 */ /* 0x000e64000800007f */
[----:B-1----:R-:W-:Y:S05]  /*261b0*/  @!P0 BRA `(.L_x_14667) ;  /* 0xfffffffc00f08947 */ /* 0x002fea000383ffff */
[----:B------:R-:W-:Y:S05]  /*261c0*/  BRA `(.L_x_14849) ;  /* 0xffffff98002c7947 */ /* 0x000fea000383ffff */
.L_x_14668:
        /* <DEDUP_REMOVED lines=8> */
.L_x_14851:
[----:B------:R-:W-:Y:S05]  /*26250*/  BSYNC B1 ;  /* 0x0000000000017941 */ /* 0x000fea0003800000 */
.L_x_14850:
        /* <DEDUP_REMOVED lines=10> */
.L_x_14852:
        /* <DEDUP_REMOVED lines=8> */
.L_x_14853:
[----:B------:R-:W-:-:S05]  /*26380*/  IMAD.SHL.U32 R7, R7, 0x2, RZ ;  /* 0x0000000207077824 */ /* 0x000fca00078e00ff */
[----:B------:R-:W-:-:S05]  /*26390*/  IADD3 R2, P0, R2, R7, RZ ;  /* 0x0000000702027210 */ /* 0x000fca0007f1e0ff */
[----:B------:R-:W-:Y:S02]  /*263a0*/  IMAD.X R3, RZ, RZ, R3, P0 ;  /* 0x000000ffff037224 */ /* 0x000fe400000e0603 */
[----:B------:R-:W-:-:S03]  /*263b0*/  IMAD.MOV.U32 R13, RZ, RZ, R8 ;  /* 0x000000ffff0d7224 */ /* 0x000fc600078e0008 */
        /* <DEDUP_REMOVED lines=8> */
.L_x_14854:
[----:B------:R-:W-:Y:S02]  /*26440*/  IMAD.MOV.U32 R13, RZ, RZ, R10 ;  /* 0x000000ffff0d7224 */ /* 0x000fe400078e000a */
[----:B------:R-:W-:Y:S02]  /*26450*/  IMAD.MOV.U32 R12, RZ, RZ, 0x2 ;  /* 0x00000002ff0c7424 */ /* 0x000fe400078e00ff */
[----:B------:R-:W-:-:S07]  /*26460*/  IMAD.MOV.U32 R2, RZ, RZ, R14 ;  /* 0x000000ffff027224 */ /* 0x000fce00078e000e */
[----:B------:R-:W-:Y:S05]  /*26470*/  WARPSYNC.COLLECTIVE R15, `(.L_x_14855) ;  /* 0x000000000f087348 */ /* 0x000fea0003c00000 */
[----:B------:R0:W1:Y:S02]  /*26480*/  SHFL.IDX P6, R14, R13, R12, R11 ;  /* 0x0000000c0d0e7389 */ /* 0x00006400000c000b */
[----:B01----:R-:W-:Y:S01]  /*26490*/  ENDCOLLECTIVE ;  /* 0x000000000000791b */ /* 0x003fe20003800000 */
.L_x_14855:
        /* <DEDUP_REMOVED lines=11> */
.L_x_14856:
[----:B------:R-:W-:Y:S01]  /*26550*/  MOV R13, R10 ;  /* 0x0000000a000d7202 */ /* 0x000fe20000000f00 */
[----:B------:R-:W-:Y:S02]  /*26560*/  IMAD.MOV.U32 R12, RZ, RZ, 0x3 ;  /* 0x00000003ff0c7424 */ /* 0x000fe400078e00ff */
[----:B------:R-:W-:-:S07]  /*26570*/  IMAD.MOV.U32 R2, RZ, RZ, R14 ;  /* 0x000000ffff027224 */ /* 0x000fce00078e000e */
[----:B------:R-:W-:Y:S05]  /*26580*/  WARPSYNC.COLLECTIVE R15, `(.L_x_14857) ;  /* 0x000000000f087348 */ /* 0x000fea0003c00000 */
[----:B------:R0:W1:Y:S02]  /*26590*/  SHFL.IDX P6, R14, R13, R12, R11 ;  /* 0x0000000c0d0e7389 */ /* 0x00006400000c000b */
[----:B01----:R-:W-:Y:S01]  /*265a0*/  ENDCOLLECTIVE ;  /* 0x000000000000791b */ /* 0x003fe20003800000 */
.L_x_14857:
        /* <DEDUP_REMOVED lines=11> */
.L_x_14858:
[----:B------:R-:W-:Y:S02]  /*26660*/  IMAD.MOV.U32 R13, RZ, RZ, R10 ;  /* 0x000000ffff0d7224 */ /* 0x000fe400078e000a */
[----:B------:R-:W-:Y:S02]  /*26670*/  IMAD.MOV.U32 R12, RZ, RZ, 0x4 ;  /* 0x00000004ff0c7424 */ /* 0x000fe400078e00ff */
[----:B------:R-:W-:-:S07]  /*26680*/  IMAD.MOV.U32 R2, RZ, RZ, R14 ;  /* 0x000000ffff027224 */ /* 0x000fce00078e000e */
[----:B------:R-:W-:Y:S05]  /*26690*/  WARPSYNC.COLLECTIVE R15, `(.L_x_14859) ;  /* 0x000000000f087348 */ /* 0x000fea0003c00000 */
[----:B------:R0:W1:Y:S02]  /*266a0*/  SHFL.IDX P6, R14, R13, R12, R11 ;  /* 0x0000000c0d0e7389 */ /* 0x00006400000c000b */
[----:B01----:R-:W-:Y:S01]  /*266b0*/  ENDCOLLECTIVE ;  /* 0x000000000000791b */ /* 0x003fe20003800000 */
.L_x_14859:
        /* <DEDUP_REMOVED lines=11> */
.L_x_14860:
[----:B------:R-:W-:Y:S02]  /*26770*/  IMAD.MOV.U32 R13, RZ, RZ, R10 ;  /* 0x000000ffff0d7224 */ /* 0x000fe400078e000a */
[----:B------:R-:W-:Y:S02]  /*26780*/  IMAD.MOV.U32 R12, RZ, RZ, 0x5 ;  /* 0x00000005ff0c7424 */ /* 0x000fe400078e00ff */
[----:B------:R-:W-:-:S07]  /*26790*/  IMAD.MOV.U32 R2, RZ, RZ, R14 ;  /* 0x000000ffff027224 */ /* 0x000fce00078e000e */
[----:B------:R-:W-:Y:S05]  /*267a0*/  WARPSYNC.COLLECTIVE R15, `(.L_x_14861) ;  /* 0x000000000f087348 */ /* 0x000fea0003c00000 */
[----:B------:R0:W1:Y:S02]  /*267b0*/  SHFL.IDX P6, R14, R13, R12, R11 ;  /* 0x0000000c0d0e7389 */ /* 0x00006400000c000b */
[----:B01----:R-:W-:Y:S01]  /*267c0*/  ENDCOLLECTIVE ;  /* 0x000000000000791b */ /* 0x003fe20003800000 */
.L_x_14861:
        /* <DEDUP_REMOVED lines=11> */
.L_x_14862:
[----:B------:R-:W-:Y:S02]  /*26880*/  IMAD.MOV.U32 R13, RZ, RZ, R10 ;  /* 0x000000ffff0d7224 */ /* 0x000fe400078e000a */
[----:B------:R-:W-:Y:S02]  /*26890*/  IMAD.MOV.U32 R12, RZ, RZ, 0x6 ;  /* 0x00000006ff0c7424 */ /* 0x000fe400078e00ff */
[----:B------:R-:W-:-:S07]  /*268a0*/  IMAD.MOV.U32 R2, RZ, RZ, R14 ;  /* 0x000000ffff027224 */ /* 0x000fce00078e000e */
[----:B------:R-:W-:Y:S05]  /*268b0*/  WARPSYNC.COLLECTIVE R15, `(.L_x_14863) ;  /* 0x000000000f087348 */ /* 0x000fea0003c00000 */
[----:B------:R0:W1:Y:S02]  /*268c0*/  SHFL.IDX P6, R14, R13, R12, R11 ;  /* 0x0000000c0d0e7389 */ /* 0x00006400000c000b */
[----:B01----:R-:W-:Y:S01]  /*268d0*/  ENDCOLLECTIVE ;  /* 0x000000000000791b */ /* 0x003fe20003800000 */
.L_x_14863:
        /* <DEDUP_REMOVED lines=11> */
.L_x_14864:
[----:B------:R-:W-:Y:S02]  /*26990*/  IMAD.MOV.U32 R13, RZ, RZ, R10 ;  /* 0x000000ffff0d7224 */ /* 0x000fe400078e000a */
[----:B------:R-:W-:Y:S02]  /*269a0*/  IMAD.MOV.U32 R12, RZ, RZ, 0x7 ;  /* 0x00000007ff0c7424 */ /* 0x000fe400078e00ff */
[----:B------:R-:W-:-:S07]  /*269b0*/  IMAD.MOV.U32 R2, RZ, RZ, R14 ;  /* 0x000000ffff027224 */ /* 0x000fce00078e000e */
[----:B------:R-:W-:Y:S05]  /*269c0*/  WARPSYNC.COLLECTIVE R15, `(.L_x_14865) ;  /* 0x000000000f087348 */ /* 0x000fea0003c00000 */
[----:B------:R0:W1:Y:S02]  /*269d0*/  SHFL.IDX P6, R14, R13, R12, R11 ;  /* 0x0000000c0d0e7389 */ /* 0x00006400000c000b */
[----:B01----:R-:W-:Y:S01]  /*269e0*/  ENDCOLLECTIVE ;  /* 0x000000000000791b */ /* 0x003fe20003800000 */
.L_x_14865:
        /* <DEDUP_REMOVED lines=11> */
.L_x_14866:
[----:B------:R-:W-:Y:S01]  /*26aa0*/  IMAD.MOV.U32 R2, RZ, RZ, R14 ;  /* 0x000000ffff027224 */ /* 0x000fe200078e000e */
[----:B------:R-:W-:Y:S06]  /*26ab0*/  BRA `(.L_x_14867) ;  /* 0xffffff9400107947 */ /* 0x000fec000383ffff */
.L_x_14673:
[----:B-1----:R1:W2:Y:S02]  /*26ac0*/  SYNCS.PHASECHK.TRANS64.TRYWAIT P0, [R5+URZ+0x16860], R2 ;  /* 0x01686002050075a7 */ /* 0x0022a4000800017f */
[----:B--2---:R-:W-:Y:S05]  /*26ad0*/  @!P0 NANOSLEEP.SYNCS 0x989680 ;  /* 0x009896800000895d */ /* 0x004fea0003900000 */
[----:B------:R-:W2:Y:S02]  /*26ae0*/  @!P0 SYNCS.PHASECHK.TRANS64 P0, [R5+URZ+0x16860], R2 ;  /* 0x01686002050085a7 */ /* 0x000ea4000800007f */
[----:B--2---:R-:W-:Y:S05]  /*26af0*/  @!P0 BRA `(.L_x_14673) ;  /* 0xfffffffc00f08947 */ /* 0x004fea000383ffff */
[----:B------:R-:W-:Y:S05]  /*26b00*/  BRA `(.L_x_14868) ;  /* 0xffffff9400687947 */ /* 0x000fea000383ffff */
.L_x_14674:
        /* <DEDUP_REMOVED lines=8> */
.L_x_14870:
[----:B------:R-:W-:Y:S05]  /*26b90*/  BSYNC B1 ;  /* 0x0000000000017941 */ /* 0x000fea0003800000 */
.L_x_14869:
        /* <DEDUP_REMOVED lines=10> */
.L_x_14871:
[----:B------:R-:W-:Y:S02]  /*26c40*/  IMAD.MOV.U32 R13, RZ, RZ, R19 ;  /* 0x000000ffff0d7224 */ /* 0x000fe400078e0013 */
[----:B------:R-:W-:Y:S02]  /*26c50*/  IMAD.MOV.U32 R12, RZ, RZ, 0x1 ;  /* 0x00000001ff0c7424 */ /* 0x000fe400078e00ff */
[----:B------:R-:W-:-:S07]  /*26c60*/  IMAD.MOV.U32 R2, RZ, RZ, R14 ;  /* 0x000000ffff027224 */ /* 0x000fce00078e000e */
[----:B------:R-:W-:Y:S05]  /*26c70*/  WARPSYNC.COLLECTIVE R15, `(.L_x_14872) ;  /* 0x000000000f087348 */ /* 0x000fea0003c00000 */
[----:B------:R0:W1:Y:S02]  /*26c80*/  SHFL.IDX P6, R14, R13, R12, R11 ;  /* 0x0000000c0d0e7389 */ /* 0x00006400000c000b */
[----:B01----:R-:W-:Y:S01]  /*26c90*/  ENDCOLLECTIVE ;  /* 0x000000000000791b */ /* 0x003fe20003800000 */
.L_x_14872:
        /* <DEDUP_REMOVED lines=12> */
.L_x_14873:
[----:B------:R-:W-:Y:S02]  /*26d60*/  IMAD.MOV.U32 R13, RZ, RZ, R19 ;  /* 0x000000ffff0d7224 */ /* 0x000fe400078e0013 */
[----:B------:R-:W-:Y:S02]  /*26d70*/  IMAD.MOV.U32 R12, RZ, RZ, 0x2 ;  /* 0x00000002ff0c7424 */ /* 0x000fe400078e00ff */
[----:B------:R-:W-:-:S07]  /*26d80*/  IMAD.MOV.U32 R2, RZ, RZ, R14 ;  /* 0x000000ffff027224 */ /* 0x000fce00078e000e */
[----:B------:R-:W-:Y:S05]  /*26d90*/  WARPSYNC.COLLECTIVE R15, `(.L_x_14874) ;  /* 0x000000000f087348 */ /* 0x000fea0003c00000 */
[----:B------:R0:W1:Y:S02]  /*26da0*/  SHFL.IDX P6, R14, R13, R12, R11 ;  /* 0x0000000c0d0e7389 */ /* 0x00006400000c000b */
[----:B01----:R-:W-:Y:S01]  /*26db0*/  ENDCOLLECTIVE ;  /* 0x000000000000791b */ /* 0x003fe20003800000 */
.L_x_14874:
        /* <DEDUP_REMOVED lines=12> */
.L_x_14875:
[----:B------:R-:W-:Y:S02]  /*26e80*/  IMAD.MOV.U32 R13, RZ, RZ, R19 ;  /* 0x000000ffff0d7224 */ /* 0x000fe400078e0013 */
[----:B------:R-:W-:Y:S02]  /*26e90*/  IMAD.MOV.U32 R12, RZ, RZ, 0x3 ;  /* 0x00000003ff0c7424 */ /* 0x000fe400078e00ff */
[----:B------:R-:W-:-:S07]  /*26ea0*/  IMAD.MOV.U32 R2, RZ, RZ, R14 ;  /* 0x000000ffff027224 */ /* 0x000fce00078e000e */
[----:B------:R-:W-:Y:S05]  /*26eb0*/  WARPSYNC.COLLECTIVE R15, `(.L_x_14876) ;  /* 0x000000000f087348 */ /* 0x000fea0003c00000 */
[----:B------:R0:W1:Y:S02]  /*26ec0*/  SHFL.IDX P6, R14, R13, R12, R11 ;  /* 0x0000000c0d0e7389 */ /* 0x00006400000c000b */
[----:B01----:R-:W-:Y:S01]  /*26ed0*/  ENDCOLLECTIVE ;  /* 0x000000000000791b */ /* 0x003fe20003800000 */
.L_x_14876:
        /* <DEDUP_REMOVED lines=12> */
.L_x_14877:
[----:B------:R-:W-:Y:S02]  /*26fa0*/  IMAD.MOV.U32 R13, RZ, RZ, R19 ;  /* 0x000000ffff0d7224 */ /* 0x000fe400078e0013 */
[----:B------:R-:W-:Y:S02]  /*26fb0*/  IMAD.MOV.U32 R12, RZ, RZ, 0x4 ;  /* 0x00000004ff0c7424 */ /* 0x000fe400078e00ff */
[----:B------:R-:W-:-:S07]  /*26fc0*/  IMAD.MOV.U32 R2, RZ, RZ, R14 ;  /* 0x000000ffff027224 */ /* 0x000fce00078e000e */
[----:B------:R-:W-:Y:S05]  /*26fd0*/  WARPSYNC.COLLECTIVE R15, `(.L_x_14878) ;  /* 0x000000000f087348 */ /* 0x000fea0003c00000 */
[----:B------:R0:W1:Y:S02]  /*26fe0*/  SHFL.IDX P6, R14, R13, R12, R11 ;  /* 0x0000000c0d0e7389 */ /* 0x00006400000c000b */
[----:B01----:R-:W-:Y:S01]  /*26ff0*/  ENDCOLLECTIVE ;  /* 0x000000000000791b */ /* 0x003fe20003800000 */
.L_x_14878:
        /* <DEDUP_REMOVED lines=12> */
.L_x_14879:
[----:B------:R-:W-:Y:S02]  /*270c0*/  IMAD.MOV.U32 R13, RZ, RZ, R19 ;  /* 0x000000ffff0d7224 */ /* 0x000fe400078e0013 */
[----:B------:R-:W-:Y:S02]  /*270d0*/  IMAD.MOV.U32 R12, RZ, RZ, 0x5 ;  /* 0x00000005ff0c7424 */ /* 0x000fe400078e00ff */
[----:B------:R-:W-:-:S07]  /*270e0*/  IMAD.MOV.U32 R2, RZ, RZ, R14 ;  /* 0x000000ffff027224 */ /* 0x000fce00078e000e */
[----:B------:R-:W-:Y:S05]  /*270f0*/  WARPSYNC.COLLECTIVE R15, `(.L_x_14880) ;  /* 0x000000000f087348 */ /* 0x000fea0003c00000 */
[----:B------:R0:W1:Y:S02]  /*27100*/  SHFL.IDX P6, R14, R13, R12, R11 ;  /* 0x0000000c0d0e7389 */ /* 0x00006400000c000b */
[----:B01----:R-:W-:Y:S01]  /*27110*/  ENDCOLLECTIVE ;  /* 0x000000000000791b */ /* 0x003fe20003800000 */
.L_x_14880:
        /* <DEDUP_REMOVED lines=12> */
.L_x_14881:
[----:B------:R-:W-:Y:S02]  /*271e0*/  IMAD.MOV.U32 R13, RZ, RZ, R19 ;  /* 0x000000ffff0d7224 */ /* 0x000fe400078e0013 */
[----:B------:R-:W-:Y:S02]  /*271f0*/  IMAD.MOV.U32 R12, RZ, RZ, 0x6 ;  /* 0x00000006ff0c7424 */ /* 0x000fe400078e00ff */
[----:B------:R-:W-:-:S07]  /*27200*/  IMAD.MOV.U32 R2, RZ, RZ, R14 ;  /* 0x000000ffff027224 */ /* 0x000fce00078e000e */
[----:B------:R-:W-:Y:S05]  /*27210*/  WARPSYNC.COLLECTIVE R15, `(.L_x_14882) ;  /* 0x000000000f087348 */ /* 0x000fea0003c00000 */
[----:B------:R0:W1:Y:S02]  /*27220*/  SHFL.IDX P6, R14, R13, R12, R11 ;  /* 0x0000000c0d0e7389 */ /* 0x00006400000c000b */
[----:B01----:R-:W-:Y:S01]  /*27230*/  ENDCOLLECTIVE ;  /* 0x000000000000791b */ /* 0x003fe20003800000 */
.L_x_14882:
        /* <DEDUP_REMOVED lines=12> */
.L_x_14883:
[----:B------:R-:W-:Y:S02]  /*27300*/  IMAD.MOV.U32 R13, RZ, RZ, R19 ;  /* 0x000000ffff0d7224 */ /* 0x000fe400078e0013 */
[----:B------:R-:W-:Y:S02]  /*27310*/  IMAD.MOV.U32 R12, RZ, RZ, 0x7 ;  /* 0x00000007ff0c7424 */ /* 0x000fe400078e00ff */
[----:B------:R-:W-:-:S07]  /*27320*/  IMAD.MOV.U32 R2, RZ, RZ, R14 ;  /* 0x000000ffff027224 */ /* 0x000fce00078e000e */
[----:B------:R-:W-:Y:S05]  /*27330*/  WARPSYNC.COLLECTIVE R15, `(.L_x_14884) ;  /* 0x000000000f087348 */ /* 0x000fea0003c00000 */
[----:B------:R0:W1:Y:S02]  /*27340*/  SHFL.IDX P6, R14, R13, R12, R11 ;  /* 0x0000000c0d0e7389 */ /* 0x00006400000c000b */
[----:B01----:R-:W-:Y:S01]  /*27350*/  ENDCOLLECTIVE ;  /* 0x000000000000791b */ /* 0x003fe20003800000 */
.L_x_14884:
        /* <DEDUP_REMOVED lines=11> */
.L_x_14885:
[----:B------:R-:W-:Y:S01]  /*27410*/  IMAD.MOV.U32 R2, RZ, RZ, R14 ;  /* 0x000000ffff027224 */ /* 0x000fe200078e000e */
[----:B------:R-:W-:Y:S06]  /*27420*/  BRA `(.L_x_14886) ;  /* 0xffffff9000147947 */ /* 0x000fec000383ffff */
.L_x_14682:
[----:B0-----:R0:W1:Y:S02]  /*27430*/  SYNCS.PHASECHK.TRANS64.TRYWAIT P0, [R0+URZ+0x16860], R3 ;  /* 0x01686003000075a7 */ /* 0x001064000800017f */
[----:B-1----:R-:W-:Y:S05]  /*27440*/  @!P0 NANOSLEEP.SYNCS 0x989680 ;  /* 0x009896800000895d */ /* 0x002fea0003900000 */
[----:B------:R-:W1:Y:S02]  /*27450*/  @!P0 SYNCS.PHASECHK.TRANS64 P0, [R0+URZ+0x16860], R3 ;  /* 0x01686003000085a7 */ /* 0x000e64000800007f */
[----:B-1----:R-:W-:Y:S05]  /*27460*/  @!P0 BRA `(.L_x_14682) ;  /* 0xfffffffc00f08947 */ /* 0x002fea000383ffff */
[----:B------:R-:W-:Y:S05]  /*27470*/  BRA `(.L_x_14887) ;  /* 0xffffff9400307947 */ /* 0x000fea000383ffff */
.L_x_14683:
[----:B------:R-:W-:Y:S01]  /*27480*/  BSSY B0, `(.L_x_14888) ;  /* 0x0000008000007945 */ /* 0x000fe20003800000 */
[----:B------:R-:W-:Y:S02]  /*27490*/  IMAD.MOV.U32 R13, RZ, RZ, R19 ;  /* 0x000000ffff0d7224 */ /* 0x000fe400078e0013 */
[----:B------:R-:W-:Y:S02]  /*274a0*/  IMAD.MOV.U32 R12, RZ, RZ, RZ ;  /* 0x000000ffff0c7224 */ /* 0x000fe400078e00ff */
[----:B------:R-:W-:Y:S02]  /*274b0*/  IMAD.MOV.U32 R11, RZ, RZ, 0x181f ;  /* 0x0000181fff0b7424 */ /* 0x000fe400078e00ff */
[----:B------:R-:W-:-:S07]  /*274c0*/  IMAD.MOV.U32 R15, RZ, RZ, -0x1 ;  /* 0xffffffffff0f7424 */ /* 0x000fce00078e00ff */
[----:B0----5:R-:W-:Y:S05]  /*274d0*/  WARPSYNC.COLLECTIVE R15, `(.L_x_14889) ;  /* 0x000000000f087348 */ /* 0x021fea0003c00000 */
[----:B------:R1:W2:Y:S02]  /*274e0*/  SHFL.IDX P6, R14, R13, R12, R11 ;  /* 0x0000000c0d0e7389 */ /* 0x0002a400000c000b */
[----:B012--5:R-:W-:Y:S01]  /*274f0*/  ENDCOLLECTIVE ;  /* 0x000000000000791b */ /* 0x027fe20003800000 */
.L_x_14889:
[----:B------:R-:W-:Y:S05]  /*27500*/  BSYNC B0 ;  /* 0x0000000000007941 */ /* 0x000fea0003800000 */
.L_x_14888:
        /* <DEDUP_REMOVED lines=10> */
.L_x_14890:
        /* <DEDUP_REMOVED lines=12> */
.L_x_14891:
        /* <DEDUP_REMOVED lines=11> */
.L_x_14892:
[----:B------:R-:W-:Y:S02]  /*27720*/  IMAD.MOV.U32 R13, RZ, RZ, R19 ;  /* 0x000000ffff0d7224 */ /* 0x000fe400078e0013 */
[----:B------:R-:W-:Y:S01]  /*27730*/  IMAD.MOV.U32 R12, RZ, RZ, 0x2 ;  /* 0x00000002ff0c7424 */ /* 0x000fe200078e00ff */
[----:B------:R-:W-:-:S13]  /*27740*/  IADD3 R2, P1, R14, R5, RZ ;  /* 0x000000050e027210 */ /* 0x000fda0007f3e0ff */
[----:B------:R-:W-:Y:S05]  /*27750*/  WARPSYNC.COLLECTIVE R15, `(.L_x_14893) ;  /* 0x000000000f087348 */ /* 0x000fea0003c00000 */
[----:B------:R0:W1:Y:S02]  /*27760*/  SHFL.IDX P6, R14, R13, R12, R11 ;  /* 0x0000000c0d0e7389 */ /* 0x00006400000c000b */
[----:B01----:R-:W-:Y:S01]  /*27770*/  ENDCOLLECTIVE ;  /* 0x000000000000791b */ /* 0x003fe20003800000 */
.L_x_14893:
        /* <DEDUP_REMOVED lines=11> */
.L_x_14894:
[----:B------:R-:W-:Y:S02]  /*27830*/  IMAD.MOV.U32 R13, RZ, RZ, R19 ;  /* 0x000000ffff0d7224 */ /* 0x000fe400078e0013 */
[----:B------:R-:W-:Y:S01]  /*27840*/  IMAD.MOV.U32 R12, RZ, RZ, 0x3 ;  /* 0x00000003ff0c7424 */ /* 0x000fe200078e00ff */
[----:B------:R-:W-:-:S13]  /*27850*/  IADD3 R2, P1, R14, R5, RZ ;  /* 0x000000050e027210 */ /* 0x000fda0007f3e0ff */
[----:B------:R-:W-:Y:S05]  /*27860*/  WARPSYNC.COLLECTIVE R15, `(.L_x_14895) ;  /* 0x000000000f087348 */ /* 0x000fea0003c00000 */
[----:B------:R0:W1:Y:S02]  /*27870*/  SHFL.IDX P6, R14, R13, R12, R11 ;  /* 0x0000000c0d0e7389 */ /* 0x00006400000c000b */
[----:B01----:R-:W-:Y:S01]  /*27880*/  ENDCOLLECTIVE ;  /* 0x000000000000791b */ /* 0x003fe20003800000 */
.L_x_14895:
        /* <DEDUP_REMOVED lines=11> */
.L_x_14896:
[----:B------:R-:W-:Y:S02]  /*27940*/  IMAD.MOV.U32 R13, RZ, RZ, R19 ;  /* 0x000000ffff0d7224 */ /* 0x000fe400078e0013 */
[----:B------:R-:W-:Y:S01]  /*27950*/  IMAD.MOV.U32 R12, RZ, RZ, 0x4 ;  /* 0x00000004ff0c7424 */ /* 0x000fe200078e00ff */
[----:B------:R-:W-:-:S13]  /*27960*/  IADD3 R2, P1, R14, R5, RZ ;  /* 0x000000050e027210 */ /* 0x000fda0007f3e0ff */
[----:B------:R-:W-:Y:S05]  /*27970*/  WARPSYNC.COLLECTIVE R15, `(.L_x_14897) ;  /* 0x000000000f087348 */ /* 0x000fea0003c00000 */
[----:B------:R0:W1:Y:S02]  /*27980*/  SHFL.IDX P6, R14, R13, R12, R11 ;  /* 0x0000000c0d0e7389 */ /* 0x00006400000c000b */
[----:B01----:R-:W-:Y:S01]  /*27990*/  ENDCOLLECTIVE ;  /* 0x000000000000791b */ /* 0x003fe20003800000 */
.L_x_14897:
        /* <DEDUP_REMOVED lines=11> */
.L_x_14898:
[----:B------:R-:W-:Y:S02]  /*27a50*/  IMAD.MOV.U32 R13, RZ, RZ, R19 ;  /* 0x000000ffff0d7224 */ /* 0x000fe400078e0013 */
[----:B------:R-:W-:Y:S01]  /*27a60*/  IMAD.MOV.U32 R12, RZ, RZ, 0x5 ;  /* 0x00000005ff0c7424 */ /* 0x000fe200078e00ff */
[----:B------:R-:W-:-:S13]  /*27a70*/  IADD3 R2, P1, R14, R5, RZ ;  /* 0x000000050e027210 */ /* 0x000fda0007f3e0ff */
[----:B------:R-:W-:Y:S05]  /*27a80*/  WARPSYNC.COLLECTIVE R15, `(.L_x_14899) ;  /* 0x000000000f087348 */ /* 0x000fea0003c00000 */
[----:B------:R0:W1:Y:S02]  /*27a90*/  SHFL.IDX P6, R14, R13, R12, R11 ;  /* 0x0000000c0d0e7389 */ /* 0x00006400000c000b */
[----:B01----:R-:W-:Y:S01]  /*27aa0*/  ENDCOLLECTIVE ;  /* 0x000000000000791b */ /* 0x003fe20003800000 */
.L_x_14899:
        /* <DEDUP_REMOVED lines=11> */
.L_x_14900:
[----:B------:R-:W-:Y:S02]  /*27b60*/  IMAD.MOV.U32 R13, RZ, RZ, R19 ;  /* 0x000000ffff0d7224 */ /* 0x000fe400078e0013 */
[----:B------:R-:W-:Y:S01]  /*27b70*/  IMAD.MOV.U32 R12, RZ, RZ, 0x6 ;  /* 0x00000006ff0c7424 */ /* 0x000fe200078e00ff */
[----:B------:R-:W-:-:S13]  /*27b80*/  IADD3 R2, P1, R14, R5, RZ ;  /* 0x000000050e027210 */ /* 0x000fda0007f3e0ff */
[----:B------:R-:W-:Y:S05]  /*27b90*/  WARPSYNC.COLLECTIVE R15, `(.L_x_14901) ;  /* 0x000000000f087348 */ /* 0x000fea0003c00000 */
[----:B------:R0:W1:Y:S02]  /*27ba0*/  SHFL.IDX P6, R14, R13, R12, R11 ;  /* 0x0000000c0d0e7389 */ /* 0x00006400000c000b */
[----:B01----:R-:W-:Y:S01]  /*27bb0*/  ENDCOLLECTIVE ;  /* 0x000000000000791b */ /* 0x003fe20003800000 */
.L_x_14901:
        /* <DEDUP_REMOVED lines=11> */
.L_x_14902:
[----:B------:R-:W-:Y:S02]  /*27c70*/  IMAD.MOV.U32 R13, RZ, RZ, R19 ;  /* 0x000000ffff0d7224 */ /* 0x000fe400078e0013 */
[----:B------:R-:W-:Y:S01]  /*27c80*/  IMAD.MOV.U32 R12, RZ, RZ, 0x7 ;  /* 0x00000007ff0c7424 */ /* 0x000fe200078e00ff */
[----:B------:R-:W-:-:S13]  /*27c90*/  IADD3 R2, P1, R14, R5, RZ ;  /* 0x000000050e027210 */ /* 0x000fda0007f3e0ff */
[----:B------:R-:W-:Y:S05]  /*27ca0*/  WARPSYNC.COLLECTIVE R15, `(.L_x_14903) ;  /* 0x000000000f087348 */ /* 0x000fea0003c00000 */
[----:B------:R0:W1:Y:S02]  /*27cb0*/  SHFL.IDX P6, R14, R13, R12, R11 ;  /* 0x0000000c0d0e7389 */ /* 0x00006400000c000b */
[----:B01----:R-:W-:Y:S01]  /*27cc0*/  ENDCOLLECTIVE ;  /* 0x000000000000791b */ /* 0x003fe20003800000 */
.L_x_14903:
        /* <DEDUP_REMOVED lines=10> */
.L_x_14904:
[----:B------:R-:W-:Y:S05]  /*27d70*/  BRA `(.L_x_14905) ;  /* 0xffffff8c00f47947 */ /* 0x000fea000383ffff */
.L_x_14688:
[----:B------:R-:W-:Y:S01]  /*27d80*/  BSSY B0, `(.L_x_14906) ;  /* 0x0000008000007945 */ /* 0x000fe20003800000 */
[----:B-1----:R-:W-:Y:S02]  /*27d90*/  IMAD.MOV.U32 R13, RZ, RZ, R24 ;  /* 0x000000ffff0d7224 */ /* 0x002fe400078e0018 */
[----:B------:R-:W-:Y:S02]  /*27da0*/  IMAD.MOV.U32 R12, RZ, RZ, RZ ;  /* 0x000000ffff0c7224 */ /* 0x000fe400078e00ff */
[----:B------:R-:W-:Y:S02]  /*27db0*/  IMAD.MOV.U32 R11, RZ, RZ, 0x1f ;  /* 0x0000001fff0b7424 */ /* 0x000fe400078e00ff */
[----:B------:R-:W-:-:S07]  /*27dc0*/  IMAD.MOV.U32 R15, RZ, RZ, -0x1 ;  /* 0xffffffffff0f7424 */ /* 0x000fce00078e00ff */
[----:B0-2--5:R-:W-:Y:S05]  /*27dd0*/  WARPSYNC.COLLECTIVE R15, `(.L_x_14907) ;  /* 0x000000000f087348 */ /* 0x025fea0003c00000 */
[----:B------:R1:W3:Y:S02]  /*27de0*/  SHFL.IDX P6, R14, R13, R12, R11 ;  /* 0x0000000c0d0e7389 */ /* 0x0002e400000c000b */
[----:B0123-5:R-:W-:Y:S01]  /*27df0*/  ENDCOLLECTIVE ;  /* 0x000000000000791b */ /* 0x02ffe20003800000 */
.L_x_14907:
[----:B------:R-:W-:Y:S05]  /*27e00*/  BSYNC B0 ;  /* 0x0000000000007941 */ /* 0x000fea0003800000 */
.L_x_14906:
        /* <DEDUP_REMOVED lines=9> */
.L_x_14908:
        /* <DEDUP_REMOVED lines=23> */
.L_x_14909:
[----:B------:R-:W-:Y:S01]  /*28010*/  IMAD.MOV.U32 R12, RZ, RZ, 0x2 ;  /* 0x00000002ff0c7424 */ /* 0x000fe200078e00ff */
[----:B------:R-:W-:-:S05]  /*28020*/  SEL R4, R14, RZ, P1 ;  /* 0x000000ff0e047207 */ /* 0x000fca0000800000 */
[----:B------:R-:W-:-:S04]  /*28030*/  IMAD.IADD R4, R13, 0x1, R4 ;  /* 0x000000010d047824 */ /* 0x000fc800078e0204 */
[----:B------:R-:W-:-:S07]  /*28040*/  IMAD.MOV.U32 R13, RZ, RZ, R4 ;  /* 0x000000ffff0d7224 */ /* 0x000fce00078e0004 */
[----:B------:R-:W-:Y:S05]  /*28050*/  WARPSYNC.COLLECTIVE R15, `(.L_x_14910) ;  /* 0x000000000f087348 */ /* 0x000fea0003c00000 */
[----:B------:R0:W1:Y:S02]  /*28060*/  SHFL.UP P6, R14, R13, R12, R11 ;  /* 0x0400000c0d0e7389 */ /* 0x00006400000c000b */
[----:B01----:R-:W-:Y:S01]  /*28070*/  ENDCOLLECTIVE ;  /* 0x000000000000791b */ /* 0x003fe20003800000 */
.L_x_14910:
[----:B------:R-:W-:Y:S01]  /*28080*/  IMAD.MOV.U32 R12, RZ, RZ, 0x4 ;  /* 0x00000004ff0c7424 */ /* 0x000fe200078e00ff */
[----:B------:R-:W-:-:S05]  /*28090*/  SEL R3, R14, RZ, P2 ;  /* 0x000000ff0e037207 */ /* 0x000fca0001000000 */
[----:B------:R-:W-:-:S04]  /*280a0*/  IMAD.IADD R2, R4, 0x1, R3 ;  /* 0x0000000104027824 */ /* 0x000fc800078e0203 */
[----:B------:R-:W-:-:S07]  /*280b0*/  IMAD.MOV.U32 R13, RZ, RZ, R2 ;  /* 0x000000ffff0d7224 */ /* 0x000fce00078e0002 */
[----:B------:R-:W-:Y:S05]  /*280c0*/  WARPSYNC.COLLECTIVE R15, `(.L_x_14911) ;  /* 0x000000000f087348 */ /* 0x000fea0003c00000 */
[----:B------:R0:W1:Y:S02]  /*280d0*/  SHFL.UP P6, R14, R13, R12, R11 ;  /* 0x0400000c0d0e7389 */ /* 0x00006400000c000b */
[----:B01----:R-:W-:Y:S01]  /*280e0*/  ENDCOLLECTIVE ;  /* 0x000000000000791b */ /* 0x003fe20003800000 */
.L_x_14911:
[----:B------:R-:W-:Y:S01]  /*280f0*/  IMAD.MOV.U32 R12, RZ, RZ, 0x8 ;  /* 0x00000008ff0c7424 */ /* 0x000fe200078e00ff */
[----:B------:R-:W-:-:S05]  /*28100*/  SEL R3, R14, RZ, P3 ;  /* 0x000000ff0e037207 */ /* 0x000fca0001800000 */
[----:B------:R-:W-:-:S04]  /*28110*/  IMAD.IADD R3, R2, 0x1, R3 ;  /* 0x0000000102037824 */ /* 0x000fc800078e0203 */
[----:B------:R-:W-:-:S07]  /*28120*/  IMAD.MOV.U32 R13, RZ, RZ, R3 ;  /* 0x000000ffff0d7224 */ /* 0x000fce00078e0003 */
[----:B------:R-:W-:Y:S05]  /*28130*/  WARPSYNC.COLLECTIVE R15, `(.L_x_14912) ;  /* 0x000000000f087348 */ /* 0x000fea0003c00000 */
[----:B------:R0:W1:Y:S02]  /*28140*/  SHFL.UP P6, R14, R13, R12, R11 ;  /* 0x0400000c0d0e7389 */ /* 0x00006400000c000b */
[----:B01----:R-:W-:Y:S01]  /*28150*/  ENDCOLLECTIVE ;  /* 0x000000000000791b */ /* 0x003fe20003800000 */
.L_x_14912:
[----:B------:R-:W-:Y:S01]  /*28160*/  IMAD.MOV.U32 R12, RZ, RZ, 0x10 ;  /* 0x00000010ff0c7424 */ /* 0x000fe200078e00ff */
[----:B------:R-:W-:-:S05]  /*28170*/  SEL R4, R14, RZ, P4 ;  /* 0x000000ff0e047207 */ /* 0x000fca0002000000 */
[----:B------:R-:W-:-:S04]  /*28180*/  IMAD.IADD R4, R3, 0x1, R4 ;  /* 0x0000000103047824 */ /* 0x000fc800078e0204 */
[----:B------:R-:W-:-:S07]  /*28190*/  IMAD.MOV.U32 R13, RZ, RZ, R4 ;  /* 0x000000ffff0d7224 */ /* 0x000fce00078e0004 */
[----:B------:R-:W-:Y:S05]  /*281a0*/  WARPSYNC.COLLECTIVE R15, `(.L_x_14913) ;  /* 0x000000000f087348 */ /* 0x000fea0003c00000 */
[----:B------:R0:W1:Y:S02]  /*281b0*/  SHFL.UP P6, R14, R13, R12, R11 ;  /* 0x0400000c0d0e7389 */ /* 0x00006400000c000b */
[----:B01----:R-:W-:Y:S01]  /*281c0*/  ENDCOLLECTIVE ;  /* 0x000000000000791b */ /* 0x003fe20003800000 */
.L_x_14913:
        /* <DEDUP_REMOVED lines=8> */
.L_x_14914:
[----:B------:R-:W-:Y:S05]  /*28250*/  BRA `(.L_x_14915) ;  /* 0xffffff9000087947 */ /* 0x000fea000383ffff */
.L_x_14691:
[----:B------:R-:W-:Y:S01]  /*28260*/  BSSY B0, `(.L_x_14916) ;  /* 0x0000007000007945 */ /* 0x000fe20003800000 */
[----:B------:R-:W-:Y:S02]  /*28270*/  IMAD.MOV.U32 R12, RZ, RZ, 0x1 ;  /* 0x00000001ff0c7424 */ /* 0x000fe400078e00ff */
[----:B------:R-:W-:Y:S02]  /*28280*/  IMAD.MOV.U32 R11, RZ, RZ, RZ ;  /* 0x000000ffff0b7224 */ /* 0x000fe400078e00ff */
[----:B------:R-:W-:-:S07]  /*28290*/  IMAD.MOV.U32 R15, RZ, RZ, -0x1 ;  /* 0xffffffffff0f7424 */ /* 0x000fce00078e00ff */
[----:B-----5:R-:W-:Y:S05]  /*282a0*/  WARPSYNC.COLLECTIVE R15, `(.L_x_14917) ;  /* 0x000000000f087348 */ /* 0x020fea0003c00000 */
[----:B------:R0:W1:Y:S02]  /*282b0*/  SHFL.UP P6, R14, R13, R12, R11 ;  /* 0x0400000c0d0e7389 */ /* 0x00006400000c000b */
[----:B01---5:R-:W-:Y:S01]  /*282c0*/  ENDCOLLECTIVE ;  /* 0x000000000000791b */ /* 0x023fe20003800000 */
.L_x_14917:
[----:B------:R-:W-:Y:S05]  /*282d0*/  BSYNC B0 ;  /* 0x0000000000007941 */ /* 0x000fea0003800000 */
.L_x_14916:
        /* <DEDUP_REMOVED lines=8> */
.L_x_14918:
[----:B------:R-:W-:Y:S01]  /*28360*/  IMAD.MOV.U32 R12, RZ, RZ, 0x4 ;  /* 0x00000004ff0c7424 */ /* 0x000fe200078e00ff */
[----:B------:R-:W-:-:S05]  /*28370*/  SEL R2, R14, RZ, P2 ;  /* 0x000000ff0e027207 */ /* 0x000fca0001000000 */
[----:B------:R-:W-:-:S04]  /*28380*/  IMAD.IADD R2, R13, 0x1, R2 ;  /* 0x000000010d027824 */ /* 0x000fc800078e0202 */
[----:B------:R-:W-:-:S07]  /*28390*/  IMAD.MOV.U32 R13, RZ, RZ, R2 ;  /* 0x000000ffff0d7224 */ /* 0x000fce00078e0002 */
[----:B------:R-:W-:Y:S05]  /*283a0*/  WARPSYNC.COLLECTIVE R15, `(.L_x_14919) ;  /* 0x000000000f087348 */ /* 0x000fea0003c00000 */
[----:B------:R0:W1:Y:S02]  /*283b0*/  SHFL.UP P6, R14, R13, R12, R11 ;  /* 0x0400000c0d0e7389 */ /* 0x00006400000c000b */
[----:B01----:R-:W-:Y:S01]  /*283c0*/  ENDCOLLECTIVE ;  /* 0x000000000000791b */ /* 0x003fe20003800000 */
.L_x_14919:
[----:B------:R-:W-:Y:S01]  /*283d0*/  IMAD.MOV.U32 R12, RZ, RZ, 0x8 ;  /* 0x00000008ff0c7424 */ /* 0x000fe200078e00ff */
[----:B------:R-:W-:-:S05]  /*283e0*/  SEL R3, R14, RZ, P3 ;  /* 0x000000ff0e037207 */ /* 0x000fca0001800000 */
[----:B------:R-:W-:-:S04]  /*283f0*/  IMAD.IADD R3, R2, 0x1, R3 ;  /* 0x0000000102037824 */ /* 0x000fc800078e0203 */
[----:B------:R-:W-:-:S07]  /*28400*/  IMAD.MOV.U32 R13, RZ, RZ, R3 ;  /* 0x000000ffff0d7224 */ /* 0x000fce00078e0003 */
[----:B------:R-:W-:Y:S05]  /*28410*/  WARPSYNC.COLLECTIVE R15, `(.L_x_14920) ;  /* 0x000000000f087348 */ /* 0x000fea0003c00000 */
[----:B------:R0:W1:Y:S02]  /*28420*/  SHFL.UP P6, R14, R13, R12, R11 ;  /* 0x0400000c0d0e7389 */ /* 0x00006400000c000b */
[----:B01----:R-:W-:Y:S01]  /*28430*/  ENDCOLLECTIVE ;  /* 0x000000000000791b */ /* 0x003fe20003800000 */
.L_x_14920:
[----:B------:R-:W-:Y:S01]  /*28440*/  IMAD.MOV.U32 R12, RZ, RZ, 0x10 ;  /* 0x00000010ff0c7424 */ /* 0x000fe200078e00ff */
[----:B------:R-:W-:-:S05]  /*28450*/  SEL R4, R14, RZ, P4 ;  /* 0x000000ff0e047207 */ /* 0x000fca0002000000 */
[----:B------:R-:W-:-:S04]  /*28460*/  IMAD.IADD R4, R3, 0x1, R4 ;  /* 0x0000000103047824 */ /* 0x000fc800078e0204 */
[----:B------:R-:W-:-:S07]  /*28470*/  IMAD.MOV.U32 R13, RZ, RZ, R4 ;  /* 0x000000ffff0d7224 */ /* 0x000fce00078e0004 */
[----:B------:R-:W-:Y:S05]  /*28480*/  WARPSYNC.COLLECTIVE R15, `(.L_x_14921) ;  /* 0x000000000f087348 */ /* 0x000fea0003c00000 */
[----:B------:R0:W1:Y:S02]  /*28490*/  SHFL.UP P6, R14, R13, R12, R11 ;  /* 0x0400000c0d0e7389 */ /* 0x00006400000c000b */
[----:B01----:R-:W-:Y:S01]  /*284a0*/  ENDCOLLECTIVE ;  /* 0x000000000000791b */ /* 0x003fe20003800000 */
.L_x_14921:
        /* <DEDUP_REMOVED lines=8> */
.L_x_14922:
[----:B------:R-:W-:Y:S05]  /*28530*/  BRA `(.L_x_14923) ;  /* 0xffffff8c00f47947 */ /* 0x000fea000383ffff */
.L_x_14693:
[----:B------:R-:W-:Y:S01]  /*28540*/  BSSY B0, `(.L_x_14924) ;  /* 0x0000006000007945 */ /* 0x000fe20003800000 */
[----:B------:R-:W-:Y:S01]  /*28550*/  PLOP3.LUT P6, PT, P6, PT, PT, 0x8, 0x0 ;  /* 0x000000000000781c */ /* 0x000fe200037ce170 */
[----:B------:R-:W-:-:S12]  /*28560*/  IMAD.MOV.U32 R15, RZ, RZ, -0x1 ;  /* 0xffffffffff0f7424 */ /* 0x000fd800078e00ff */
[----:B0----5:R-:W-:Y:S05]  /*28570*/  WARPSYNC.COLLECTIVE R15, `(.L_x_14925) ;  /* 0x000000000f087348 */ /* 0x021fea0003c00000 */
[----:B------:R-:W-:Y:S01]  /*28580*/  VOTE.ANY R14, PT, P6 ;  /* 0x00000000000e7806 */ /* 0x000fe200030e0100 */
[----:B0----5:R-:W-:Y:S06]  /*28590*/  ENDCOLLECTIVE ;  /* 0x000000000000791b */ /* 0x021fec0003800000 */
.L_x_14925:
[----:B------:R-:W-:Y:S05]  /*285a0*/  BSYNC B0 ;  /* 0x0000000000007941 */ /* 0x000fea0003800000 */
.L_x_14924:
        /* <DEDUP_REMOVED lines=10> */
.L_x_14926:
[----:B------:R-:W-:Y:S02]  /*28650*/  IMAD.MOV.U32 R13, RZ, RZ, R5 ;  /* 0x000000ffff0d7224 */ /* 0x000fe400078e0005 */
[----:B------:R-:W-:-:S07]  /*28660*/  IMAD.MOV.U32 R25, RZ, RZ, R14 ;  /* 0x000000ffff197224 */ /* 0x000fce00078e000e */
[----:B------:R-:W-:Y:S05]  /*28670*/  WARPSYNC.COLLECTIVE R15, `(.L_x_14927) ;  /* 0x000000000f087348 */ /* 0x000fea0003c00000 */
[----:B------:R0:W1:Y:S02]  /*28680*/  SHFL.IDX P6, R14, R13, R12, R11 ;  /* 0x0000000c0d0e7389 */ /* 0x00006400000c000b */
[----:B01----:R-:W-:Y:S01]  /*28690*/  ENDCOLLECTIVE ;  /* 0x000000000000791b */ /* 0x003fe20003800000 */
.L_x_14927:
[----:B------:R-:W-:Y:S01]  /*286a0*/  IMAD.MOV.U32 R5, RZ, RZ, R14 ;  /* 0x000000ffff057224 */ /* 0x000fe200078e000e */
[----:B------:R-:W-:Y:S06]  /*286b0*/  BRA `(.L_x_14928) ;  /* 0xffffff8c00d47947 */ /* 0x000fec000383ffff */
.L_x_14695:
[----:B------:R-:W-:Y:S01]  /*286c0*/  BSSY B0, `(.L_x_14929) ;  /* 0x0000007000007945 */ /* 0x000fe20003800000 */
[----:B------:R-:W-:Y:S02]  /*286d0*/  IMAD.MOV.U32 R13, RZ, RZ, R2 ;  /* 0x000000ffff0d7224 */ /* 0x000fe400078e0002 */
[----:B------:R-:W-:Y:S02]  /*286e0*/  IMAD.MOV.U32 R11, RZ, RZ, 0x1f ;  /* 0x0000001fff0b7424 */ /* 0x000fe400078e00ff */
[----:B------:R-:W-:-:S07]  /*286f0*/  IMAD.MOV.U32 R15, RZ, RZ, -0x1 ;  /* 0xffffffffff0f7424 */ /* 0x000fce00078e00ff */
[----:B0123-5:R-:W-:Y:S05]  /*28700*/  WARPSYNC.COLLECTIVE R15, `(.L_x_14930) ;  /* 0x000000000f087348 */ /* 0x02ffea0003c00000 */
[----:B------:R4:W0:Y:S02]  /*28710*/  SHFL.IDX P6, R14, R13, R12, R11 ;  /* 0x0000000c0d0e7389 */ /* 0x00082400000c000b */
[----:B012345:R-:W-:Y:S01]  /*28720*/  ENDCOLLECTIVE ;  /* 0x000000000000791b */ /* 0x03ffe20003800000 */
.L_x_14930:
[----:B------:R-:W-:Y:S05]  /*28730*/  BSYNC B0 ;  /* 0x0000000000007941 */ /* 0x000fea0003800000 */
.L_x_14929:
[----:B------:R-:W-:Y:S01]  /*28740*/  IMAD.MOV.U32 R24, RZ, RZ, R14 ;  /* 0x000000ffff187224 */ /* 0x000fe200078e000e */
[----:B------:R-:W-:Y:S06]  /*28750*/  BRA `(.L_x_14694) ;  /* 0xffffff8c00c47947 */ /* 0x000fec000383ffff */
.L_x_14701:
[----:B0-----:R0:W4:Y:S02]  /*28760*/  SYNCS.PHASECHK.TRANS64.TRYWAIT P0, [R5+URZ+0x16820], R0 ;  /* 0x01682000050075a7 */ /* 0x001124000800017f */
[----:B----4-:R-:W-:Y:S05]  /*28770*/  @!P0 NANOSLEEP.SYNCS 0x989680 ;  /* 0x009896800000895d */ /* 0x010fea0003900000 */
[----:B------:R-:W4:Y:S02]  /*28780*/  @!P0 SYNCS.PHASECHK.TRANS64 P0, [R5+URZ+0x16820], R0 ;  /* 0x01682000050085a7 */ /* 0x000f24000800007f */
[----:B----4-:R-:W-:Y:S05]  /*28790*/  @!P0 BRA `(.L_x_14701) ;  /* 0xfffffffc00f08947 */ /* 0x010fea000383ffff */
[----:B------:R-:W-:Y:S05]  /*287a0*/  BRA `(.L_x_14931) ;  /* 0xffffff9800207947 */ /* 0x000fea000383ffff */
.L_x_14702:
[----:B------:R-:W4:Y:S01]  /*287b0*/  S2R R2, SR_TID.X ;  /* 0x0000000000027919 */ /* 0x000f220000002100 */
[----:B------:R-:W-:Y:S01]  /*287c0*/  BSSY B0, `(.L_x_14932) ;  /* 0x000000a000007945 */ /* 0x000fe20003800000 */
[----:B------:R-:W-:Y:S02]  /*287d0*/  IMAD.MOV.U32 R12, RZ, RZ, RZ ;  /* 0x000000ffff0c7224 */ /* 0x000fe400078e00ff */
[----:B------:R-:W-:Y:S02]  /*287e0*/  IMAD.MOV.U32 R11, RZ, RZ, 0x1f ;  /* 0x0000001fff0b7424 */ /* 0x000fe400078e00ff */
[----:B------:R-:W-:Y:S01]  /*287f0*/  IMAD.MOV.U32 R15, RZ, RZ, -0x1 ;  /* 0xffffffffff0f7424 */ /* 0x000fe200078e00ff */
[----:B----4-:R-:W-:-:S04]  /*28800*/  SHF.R.U32.HI R2, RZ, 0x5, R2 ;  /* 0x00000005ff027819 */ /* 0x010fc80000011602 */
[----:B------:R-:W-:-:S05]  /*28810*/  LOP3.LUT R2, R2, 0x3, RZ, 0xc0, !PT ;  /* 0x0000000302027812 */ /* 0x000fca00078ec0ff */
[----:B-1----:R-:W-:-:S07]  /*28820*/  IMAD.MOV.U32 R13, RZ, RZ, R2 ;  /* 0x000000ffff0d7224 */ /* 0x002fce00078e0002 */
[----:B0-23-5:R-:W-:Y:S05]  /*28830*/  WARPSYNC.COLLECTIVE R15, `(.L_x_14933) ;  /* 0x000000000f087348 */ /* 0x02dfea0003c00000 */
[----:B------:R1:W4:Y:S02]  /*28840*/  SHFL.IDX P6, R14, R13, R12, R11 ;  /* 0x0000000c0d0e7389 */ /* 0x00032400000c000b */
[----:B012345:R-:W-:Y:S01]  /*28850*/  ENDCOLLECTIVE ;  /* 0x000000000000791b */ /* 0x03ffe20003800000 */
.L_x_14933:
[----:B------:R-:W-:Y:S05]  /*28860*/  BSYNC B0 ;  /* 0x0000000000007941 */ /* 0x000fea0003800000 */
.L_x_14932:
[----:B------:R-:W-:Y:S05]  /*28870*/  BRA `(.L_x_14934) ;  /* 0xffffff9800087947 */ /* 0x000fea000383ffff */
.L_x_14703:
[----:B------:R-:W-:Y:S01]  /*28880*/  BSSY B0, `(.L_x_14935) ;  /* 0x0000006000007945 */ /* 0x000fe20003800000 */
[----:B------:R-:W-:-:S07]  /*28890*/  IMAD.MOV.U32 R15, RZ, RZ, -0x1 ;  /* 0xffffffffff0f7424 */ /* 0x000fce00078e00ff */
[----:B0123-5:R-:W-:Y:S05]  /*288a0*/  WARPSYNC.COLLECTIVE R15, `(.L_x_14936) ;  /* 0x000000000f0c7348 */ /* 0x02ffea0003c00000 */
[----:B------:R-:W-:Y:S02]  /*288b0*/  ELECT P6, UR62, PT ;  /* 0x00000000003e782f */ /* 0x000fe400038c0000 */
[----:B------:R-:W-:Y:S01]  /*288c0*/  MOV R14, UR62 ;  /* 0x0000003e000e7c02 */ /* 0x000fe20008000f00 */
[----:B0123-5:R-:W-:Y:S10]  /*288d0*/  ENDCOLLECTIVE ;  /* 0x000000000000791b */ /* 0x02fff40003800000 */
.L_x_14936:
[----:B------:R-:W-:Y:S05]  /*288e0*/  BSYNC B0 ;  /* 0x0000000000007941 */ /* 0x000fea0003800000 */
.L_x_14935:
[----:B------:R-:W-:Y:S05]  /*288f0*/  BRA `(.L_x_14937) ;  /* 0xffffff9400fc7947 */ /* 0x000fea000383ffff */
.L_x_14705:
[----:B0-----:R0:W4:Y:S02]  /*28900*/  SYNCS.PHASECHK.TRANS64.TRYWAIT P1, [R3+URZ+0x16840], R2 ;  /* 0x01684002030075a7 */ /* 0x001124000802017f */
[----:B----4-:R-:W-:Y:S05]  /*28910*/  @!P1 NANOSLEEP.SYNCS 0x989680 ;  /* 0x009896800000995d */ /* 0x010fea0003900000 */
[----:B------:R-:W4:Y:S02]  /*28920*/  @!P1 SYNCS.PHASECHK.TRANS64 P1, [R3+URZ+0x16840], R2 ;  /* 0x01684002030095a7 */ /* 0x000f24000802007f */
[----:B----4-:R-:W-:Y:S05]  /*28930*/  @!P1 BRA `(.L_x_14705) ;  /* 0xfffffffc00f09947 */ /* 0x010fea000383ffff */
[----:B------:R-:W-:Y:S05]  /*28940*/  BRA `(.L_x_14938) ;  /* 0xffffff9800207947 */ /* 0x000fea000383ffff */
.L_x_14707:
[----:B----4-:R4:W0:Y:S02]  /*28950*/  SYNCS.PHASECHK.TRANS64.TRYWAIT P1, [R5+URZ+0x16840], R0 ;  /* 0x01684000050075a7 */ /* 0x010824000802017f */
[----:B0-----:R-:W-:Y:S05]  /*28960*/  @!P1 NANOSLEEP.SYNCS 0x989680 ;  /* 0x009896800000995d */ /* 0x001fea0003900000 */
[----:B------:R-:W0:Y:S02]  /*28970*/  @!P1 SYNCS.PHASECHK.TRANS64 P1, [R5+URZ+0x16840], R0 ;  /* 0x01684000050095a7 */ /* 0x000e24000802007f */
[----:B0-----:R-:W-:Y:S05]  /*28980*/  @!P1 BRA `(.L_x_14707) ;  /* 0xfffffffc00f09947 */ /* 0x001fea000383ffff */
[----:B------:R-:W-:Y:S05]  /*28990*/  BRA `(.L_x_14939) ;  /* 0xffffff9800307947 */ /* 0x000fea000383ffff */
.L_x_14709:
[----:B------:R0:W0:Y:S02]  /*289a0*/  SYNCS.PHASECHK.TRANS64.TRYWAIT P1, [R3+URZ+0x16860], R2 ;  /* 0x01686002030075a7 */ /* 0x000024000802017f */
[----:B0-----:R-:W-:Y:S05]  /*289b0*/  @!P1 NANOSLEEP.SYNCS 0x989680 ;  /* 0x009896800000995d */ /* 0x001fea0003900000 */
[----:B------:R-:W0:Y:S02]  /*289c0*/  @!P1 SYNCS.PHASECHK.TRANS64 P1, [R3+URZ+0x16860], R2 ;  /* 0x01686002030095a7 */ /* 0x000e24000802007f */
[----:B0-----:R-:W-:Y:S05]  /*289d0*/  @!P1 BRA `(.L_x_14709) ;  /* 0xfffffffc00f09947 */ /* 0x001fea000383ffff */
[----:B------:R-:W-:Y:S05]  /*289e0*/  BRA `(.L_x_14940) ;  /* 0xffffff98002c7947 */ /* 0x000fea000383ffff */
.L_x_14941:
        /* <DEDUP_REMOVED lines=9> */
.L_x_15997:


//--------------------- .text._ZN7cutlass13device_kernelIN5flash11enable_sm90INS1_16FlashAttnFwdSm90INS1_25CollectiveMainloopFwdSm90ILi2EN4cute5tupleIJNS5_1CILi1EEES8_S8_EEENS6_IJNS7_ILi192EEENS7_ILi128EEENS7_ILi64EEEEEELi64ENS_10bfloat16_tEfNS_4arch4Sm90ELb1ELb0ELb1ELb0ELb1ELb0ELb0ELb1ELb1ELb1ELb1ELb0EEENS1_21CollectiveEpilogueFwdINS6_IJSA_SC_SB_EEES9_SE_SG_Li384ELb0ELb1ELb1ELb0EEENS1_19SingleTileSchedulerILb0ELb1ELb1ELi192EEEEEEEEEvNT_6ParamsE --------------------------
	.section	.text._ZN7cutlass13device_kernelIN5flash11enable_sm90INS1_16FlashAttnFwdSm90INS1_25CollectiveMainloopFwdSm90ILi2EN4cute5tupleIJNS5_1CILi1EEES8_S8_EEENS6_IJNS7_ILi192EEENS7_ILi128EEENS7_ILi64EEEEEELi64ENS_10bfloat16_tEfNS_4arch4Sm90ELb1ELb0ELb1ELb0ELb1ELb0ELb0ELb1ELb1ELb1ELb1ELb0EEENS1_21CollectiveEpilogueFwdINS6_IJSA_SC_SB_EEES9_SE_SG_Li384ELb0ELb1ELb1ELb0EEENS1_19SingleTileSchedulerILb0ELb1ELb1ELi192EEEEEEEEEvNT_6ParamsE,"ax",@progbits
	.align	128
.text._ZN7cutlass13device_kernelIN5flash11enable_sm90INS1_16FlashAttnFwdSm90INS1_25CollectiveMainloopFwdSm90ILi2EN4cute5tupleIJNS5_1CILi1EEES8_S8_EEENS6_IJNS7_ILi192EEENS7_ILi128EEENS7_ILi64EEEEEELi64ENS_10bfloat16_tEfNS_4arch4Sm90ELb1ELb0ELb1ELb0ELb1ELb0ELb0ELb1ELb1ELb1ELb1ELb0EEENS1_21CollectiveEpilogueFwdINS6_IJSA_SC_SB_EEES9_SE_SG_Li384ELb0ELb1ELb1ELb0EEENS1_19SingleTileSchedulerILb0ELb1ELb1ELi192EEEEEEEEEvNT_6ParamsE:
        .type           _ZN7cutlass13device_kernelIN5flash11enable_sm90INS1_16FlashAttnFwdSm90INS1_25CollectiveMainloopFwdSm90ILi2EN4cute5tupleIJNS5_1CILi1EEES8_S8_EEENS6_IJNS7_ILi192EEENS7_ILi128EEENS7_ILi64EEEEEELi64ENS_10bfloat16_tEfNS_4arch4Sm90ELb1ELb0ELb1ELb0ELb1ELb0ELb0ELb1ELb1ELb1ELb1ELb0EEENS1_21CollectiveEpilogueFwdINS6_IJSA_SC_SB_EEES9_SE_SG_Li384ELb0ELb1ELb1ELb0EEENS1_19SingleTileSchedulerILb0ELb1ELb1ELi192EEEEEEEEEvNT_6ParamsE,@function
        .size           _ZN7cutlass13device_kernelIN5flash11enable_sm90INS1_16FlashAttnFwdSm90INS1_25CollectiveMainloopFwdSm90ILi2EN4cute5tupleIJNS5_1CILi1EEES8_S8_EEENS6_IJNS7_ILi192EEENS7_ILi128EEENS7_ILi64EEEEEELi64ENS_10bfloat16_tEfNS_4arch4Sm90ELb1ELb0ELb1ELb0ELb1ELb0ELb0ELb1ELb1ELb1ELb1ELb0EEENS1_21CollectiveEpilogueFwdINS6_IJSA_SC_SB_EEES9_SE_SG_Li384ELb0ELb1ELb1ELb0EEENS1_19SingleTileSchedulerILb0ELb1ELb1ELi192EEEEEEEEEvNT_6ParamsE,(.L_x_15998 - _ZN7cutlass13device_kernelIN5flash11enable_sm90INS1_16FlashAttnFwdSm90INS1_25CollectiveMainloopFwdSm90ILi2EN4cute5tupleIJNS5_1CILi1EEES8_S8_EEENS6_IJNS7_ILi192EEENS7_ILi128EEENS7_ILi64EEEEEELi64ENS_10bfloat16_tEfNS_4arch4Sm90ELb1ELb0ELb1ELb0ELb1ELb0ELb0ELb1ELb1ELb1ELb1ELb0EEENS1_21CollectiveEpilogueFwdINS6_IJSA_SC_SB_EEES9_SE_SG_Li384ELb0ELb1ELb1ELb0EEENS1_19SingleTileSchedulerILb0ELb1ELb1ELi192EEEEEEEEEvNT_6ParamsE)
        .other          _ZN7cutlass13device_kernelIN5flash11enable_sm90INS1_16FlashAttnFwdSm90INS1_25CollectiveMainloopFwdSm90ILi2EN4cute5tupleIJNS5_1CILi1EEES8_S8_EEENS6_IJNS7_ILi192EEENS7_ILi128EEENS7_ILi64EEEEEELi64ENS_10bfloat16_tEfNS_4arch4Sm90ELb1ELb0ELb1ELb0ELb1ELb0ELb0ELb1ELb1ELb1ELb1ELb0EEENS1_21CollectiveEpilogueFwdINS6_IJSA_SC_SB_EEES9_SE_SG_Li384ELb0ELb1ELb1ELb0EEENS1_19SingleTileSchedulerILb0ELb1ELb1ELi192EEEEEEEEEvNT_6ParamsE,@"STO_CUDA_ENTRY STV_DEFAULT"
_ZN7cutlass13device_kernelIN5flash11enable_sm90INS1_16FlashAttnFwdSm90INS1_25CollectiveMainloopFwdSm90ILi2EN4cute5tupleIJNS5_1CILi1EEES8_S8_EEENS6_IJNS7_ILi192EEENS7_ILi128EEENS7_ILi64EEEEEELi64ENS_10bfloat16_tEfNS_4arch4Sm90ELb1ELb0ELb1ELb0ELb1ELb0ELb0ELb1ELb1ELb1ELb1ELb0EEENS1_21CollectiveEpilogueFwdINS6_IJSA_SC_SB_EEES9_SE_SG_Li384ELb0ELb1ELb1ELb0EEENS1_19SingleTileSchedulerILb0ELb1ELb1ELi192EEEEEEEEEvNT_6ParamsE:
        /* <DEDUP_REMOVED lines=45> */
.L_x_14942:
        /* <DEDUP_REMOVED lines=22> */
.L_x_14943:
        /* <DEDUP_REMOVED lines=18> */
.L_x_14944:
        /* <DEDUP_REMOVED lines=22> */
.L_x_14945:
        /* <DEDUP_REMOVED lines=23> */
.L_x_14946:
        /* <DEDUP_REMOVED lines=9> */
.L_x_14949:
        /* <DEDUP_REMOVED lines=37> */
[----:B0-----:R-:W-:-:S02]  /*0b00*/  UIMAD UR45, UR45, 0xc0, URZ ;  /* 0x000000c02d2d78a4 */ /* 0x001fc4000f8e023f */
        /* <DEDUP_REMOVED lines=54> */
.L_x_14951:
        /* <DEDUP_REMOVED lines=62> */
.L_x_14953:
[----:B------:R-:W-:-:S04]  /*1250*/  SHF.L.U32 R0, RZ, 0x1f, RZ ;  /* 0x0000001fff007819 */ /* 0x000fc800000006ff */
[----:B------:R-:W0:Y:S02]  /*1260*/  SYNCS.PHASECHK.TRANS64.TRYWAIT P0, [UR42+0x16800], R0 ;  /* 0x01680000ff0075a7 */ /* 0x000e24000800016a */
[----:B0-----:R-:W-:Y:S05]  /*1270*/  @!P0 BRA `(.L_x_14954) ;  /* 0x000000d400c88947 */ /* 0x001fea0003800000 */
.L_x_15037:
[----:B------:R-:W-:-:S06]  /*1280*/  ULOP3.LUT UR4, UR40, 0x1, URZ, 0xfc, !UPT ;  /* 0x0000000128047892 */ /* 0x000fcc000f8efc3f */
[----:B------:R-:W-:-:S05]  /*1290*/  IMAD.U32 R2, RZ, RZ, UR4 ;  /* 0x00000004ff027e24 */ /* 0x000fca000f8e00ff */
[----:B------:R-:W-:-:S13]  /*12a0*/  ISETP.NE.AND P0, PT, R2, 0x3, PT ;  /* 0x000000030200780c */ /* 0x000fda0003f05270 */
[----:B------:R-:W-:Y:S05]  /*12b0*/  @!P0 BRA `(.L_x_14955) ;  /* 0x0000000000048947 */ /* 0x000fea0003800000 */
[----:B------:R-:W-:Y:S01]  /*12c0*/  BPT.TRAP 0x1 ;  /* 0x000000040000795c */ /* 0x000fe20000300000 */
.L_x_14955:
[----:B------:R1:W2:Y:S01]  /*12d0*/  SYNCS.PHASECHK.TRANS64.TRYWAIT P1, [UR42+0x16830], R0 ;  /* 0x01683000ff0075a7 */ /* 0x0002a2000802016a */
[----:B------:R-:W-:Y:S05]  /*12e0*/  @!P0 BRA `(.L_x_14956) ;  /* 0x0000000000048947 */ /* 0x000fea0003800000 */
[----:B------:R-:W-:Y:S01]  /*12f0*/  BPT.TRAP 0x1 ;  /* 0x000000040000795c */ /* 0x000fe20000300000 */
.L_x_14956:
[----:B------:R-:W-:-:S05]  /*1300*/  IMAD.U32 R4, RZ, RZ, UR47 ;  /* 0x0000002fff047e24 */ /* 0x000fca000f8e00ff */
[----:B------:R-:W-:Y:S01]  /*1310*/  LOP3.LUT R4, R4, 0x10000, RZ, 0xfc, !PT ;  /* 0x0001000004047812 */ /* 0x000fe200078efcff */
[----:B--2---:R-:W-:Y:S06]  /*1320*/  @P1 BRA `(.L_x_14957) ;  /* 0x0000000000081947 */ /* 0x004fec0003800000 */
[----:B------:R-:W2:Y:S02]  /*1330*/  SYNCS.PHASECHK.TRANS64.TRYWAIT P1, [UR42+0x16830], R0 ;  /* 0x01683000ff0075a7 */ /* 0x000ea4000802016a */
[----:B--2---:R-:W-:Y:S05]  /*1340*/  @!P1 BRA `(.L_x_14958) ;  /* 0x000000d400ac9947 */ /* 0x004fea0003800000 */
.L_x_14957:
        /* <DEDUP_REMOVED lines=38> */
.L_x_14959:
[----:B------:R-:W-:Y:S01]  /*15b0*/  LOP3.LUT R6, R23, 0xffffff80, RZ, 0xc0, !PT ;  /* 0xffffff8017067812 */ /* 0x000fe200078ec0ff */
[----:B------:R-:W-:Y:S01]  /*15c0*/  ULDC UR6, c[0x0][0x9d8] ;  /* 0x0002760000067ab9 */ /* 0x000fe20000000800 */
[----:B------:R-:W-:Y:S01]  /*15d0*/  LEA.HI R94, R94, R17, RZ, 0x2 ;  /* 0x000000115e5e7211 */ /* 0x000fe200078f10ff */
[----:B------:R-:W-:Y:S01]  /*15e0*/  FMUL.FTZ R2, R26, UR6 ;  /* 0x000000061a027c20 */ /* 0x000fe20008410000 */
[----:B------:R-:W-:Y:S01]  /*15f0*/  IADD3 R6, R17, -R6, RZ ;  /* 0x8000000611067210 */ /* 0x000fe20007ffe0ff */
[----:B------:R-:W-:Y:S01]  /*1600*/  FMUL.FTZ R9, R25, UR6 ;  /* 0x0000000619097c20 */ /* 0x000fe20008410000 */
[----:B------:R-:W-:Y:S01]  /*1610*/  FMUL.FTZ R98, R40, UR6 ;  /* 0x0000000628627c20 */ /* 0x000fe20008410000 */
[----:B------:R-:W-:Y:S01]  /*1620*/  LOP3.LUT R94, R94, 0xfffffffc, RZ, 0xc0, !PT ;  /* 0xfffffffc5e5e7812 */ /* 0x000fe200078ec0ff */
[----:B01----:R-:W-:Y:S01]  /*1630*/  FMUL.FTZ R0, R27, UR6 ;  /* 0x000000061b007c20 */ /* 0x003fe20008410000 */
[----:B------:R-:W-:Y:S01]  /*1640*/  SHF.R.S32.HI R3, RZ, 0x1f, R6 ;  /* 0x0000001fff037819 */ /* 0x000fe20000011406 */
[----:B------:R-:W-:Y:S01]  /*1650*/  IMAD.HI R27, R88, 0x55555556, RZ ;  /* 0x55555556581b7827 */ /* 0x000fe200078e02ff */
[----:B------:R-:W-:-:S03]  /*1660*/  UISETP.NE.AND UP0, UPT, UR44, URZ, UPT ;  /* 0x0000003f2c00728c */ /* 0x000fc6000bf05270 */
[----:B------:R-:W-:Y:S01]  /*1670*/  FMUL.FTZ R8, R30, UR6 ;  /* 0x000000061e087c20 */ /* 0x000fe20008410000 */
[-C--:B------:R-:W-:Y:S01]  /*1680*/  LEA.HI R26, R3, R6.reuse, RZ, 0x2 ;  /* 0x00000006031a7211 */ /* 0x080fe200078f10ff */
[----:B------:R-:W-:Y:S01]  /*1690*/  IMAD.IADD R94, R17, 0x1, -R94 ;  /* 0x00000001115e7824 */ /* 0x000fe200078e0a5e */
        /* <DEDUP_REMOVED lines=9> */
[----:B------:R-:W-:Y:S01]  /*1730*/  @UP0 ULDC UR5, c[0x0][0x450] ;  /* 0x0001140000050ab9 */ /* 0x000fe20000000800 */
[----:B------:R-:W-:Y:S01]  /*1740*/  LEA R25, R25, UR45, 0x4 ;  /* 0x0000002d19197c11 */ /* 0x000fe2000f8e20ff */
[----:B------:R-:W-:Y:S01]  /*1750*/  ULDC UR7, c[0x0][0x2f0] ;  /* 0x0000bc0000077ab9 */ /* 0x000fe20000000800 */
[----:B------:R-:W-:Y:S01]  /*1760*/  LOP3.LUT R40, R40, 0xfffffff8, RZ, 0xc0, !PT ;  /* 0xfffffff828287812 */ /* 0x000fe200078ec0ff */
[----:B------:R-:W-:Y:S01]  /*1770*/  FMUL.FTZ R7, R24, UR6 ;  /* 0x0000000618077c20 */ /* 0x000fe20008410000 */
[----:B------:R-:W-:Y:S01]  /*1780*/  LEA.HI R27, R27, R27, RZ, 0x1 ;  /* 0x0000001b1b1b7211 */ /* 0x000fe200078f08ff */
[----:B------:R-:W-:Y:S01]  /*1790*/  FMUL.FTZ R10, R28, UR6 ;  /* 0x000000061c0a7c20 */ /* 0x000fe20008410000 */
[----:B------:R-:W-:Y:S01]  /*17a0*/  LEA.HI R17, R94, R94, RZ, 0x1 ;  /* 0x0000005e5e117211 */ /* 0x000fe200078f08ff */
[----:B------:R-:W-:Y:S01]  /*17b0*/  FMUL.FTZ R28, R29, UR6 ;  /* 0x000000061d1c7c20 */ /* 0x000fe20008410000 */
[----:B------:R-:W-:Y:S01]  /*17c0*/  IADD3 R40, R25, R3, -R40 ;  /* 0x0000000319287210 */ /* 0x000fe20007ffe828 */
[----:B------:R-:W-:Y:S01]  /*17d0*/  IMAD R27, R27, -0x3, R88 ;  /* 0xfffffffd1b1b7824 */ /* 0x000fe200078e0258 */
[----:B------:R-:W-:Y:S01]  /*17e0*/  LOP3.LUT R3, R17, 0x1ffffffe, RZ, 0xc0, !PT ;  /* 0x1ffffffe11037812 */ /* 0x000fe200078ec0ff */
[----:B------:R-:W-:Y:S01]  /*17f0*/  FMUL.FTZ R29, R32, UR6 ;  /* 0x00000006201d7c20 */ /* 0x000fe20008410000 */
[----:B------:R-:W-:Y:S01]  /*1800*/  PLOP3.LUT P1, PT, PT, PT, UP0, 0x80, 0x0 ;  /* 0x000000000000781c */ /* 0x000fe20003f2f008 */
[----:B------:R-:W-:Y:S01]  /*1810*/  IMAD R40, R27, 0x40, R40 ;  /* 0x000000401b287824 */ /* 0x000fe200078e0228 */
[----:B------:R-:W-:Y:S01]  /*1820*/  PLOP3.LUT P2, PT, PT, PT, UP0, 0x80, 0x0 ;  /* 0x000000000000781c */ /* 0x000fe20003f4f008 */
[----:B------:R-:W-:-:S02]  /*1830*/  IMAD.IADD R3, R94, 0x1, -R3 ;  /* 0x000000015e037824 */ /* 0x000fc400078e0a03 */
[----:B------:R-:W-:Y:S01]  /*1840*/  FMUL.FTZ R32, R37, UR6 ;  /* 0x0000000625207c20 */ /* 0x000fe20008410000 */
[----:B------:R-:W0:Y:S01]  /*1850*/  MUFU.TANH R7, R7 ;  /* 0x0000000700077308 */ /* 0x000e220000002400 */
[----:B------:R-:W-:Y:S01]  /*1860*/  ULDC UR10, c[0x0][0x288] ;  /* 0x0000a200000a7ab9 */ /* 0x000fe20000000800 */
[----:B------:R-:W-:Y:S01]  /*1870*/  FMUL.FTZ R11, R31, UR6 ;  /* 0x000000061f0b7c20 */ /* 0x000fe20008410000 */
[----:B------:R-:W-:Y:S01]  /*1880*/  LEA R3, R3, R40, 0x3 ;  /* 0x0000002803037211 */ /* 0x000fe200078e18ff */
[----:B------:R-:W-:Y:S01]  /*1890*/  FMUL.FTZ R31, R36, UR6 ;  /* 0x00000006241f7c20 */ /* 0x000fe20008410000 */
[----:B------:R-:W-:Y:S01]  /*18a0*/  MOV R40, UR7 ;  /* 0x0000000700287c02 */ /* 0x000fe20008000f00 */
[----:B------:R-:W-:Y:S01]  /*18b0*/  FMUL.FTZ R92, R41, UR6 ;  /* 0x00000006295c7c20 */ /* 0x000fe20008410000 */
[----:B------:R-:W-:Y:S01]  /*18c0*/  FMUL.FTZ R90, R44, UR6 ;  /* 0x000000062c5a7c20 */ /* 0x000fe20008410000 */
[----:B------:R-:W-:Y:S01]  /*18d0*/  @P1 IMAD.HI.U32 R27, R3, UR4, RZ ;  /* 0x00000004031b1c27 */ /* 0x000fe2000f8e00ff */
[----:B------:R-:W-:Y:S01]  /*18e0*/  UMOV UR4, 0xffffff80 ;  /* 0xffffff8000047882 */ /* 0x000fe20000000000 */
[----:B------:R-:W1:Y:S01]  /*18f0*/  MUFU.TANH R9, R9 ;  /* 0x0000000900097308 */ /* 0x000e620000002400 */
[----:B------:R-:W-:Y:S01]  /*1900*/  UIMAD UR4, UR46, UR4, 0x80 ;  /* 0x000000802e0474a4 */ /* 0x000fe2000f8e0204 */
[----:B------:R-:W-:Y:S01]  /*1910*/  IMAD.MOV.U32 R33, RZ, RZ, R3 ;  /* 0x000000ffff217224 */ /* 0x000fe200078e0003 */
[----:B------:R-:W-:Y:S01]  /*1920*/  @P2 SHF.R.U32.HI R33, RZ, UR5, R27 ;  /* 0x00000005ff212c19 */ /* 0x000fe2000801161b */
[----:B------:R-:W-:Y:S01]  /*1930*/  FMUL.FTZ R12, R34, UR6 ;  /* 0x00000006220c7c20 */ /* 0x000fe20008410000 */
[----:B------:R-:W-:Y:S01]  /*1940*/  UIADD3 UR5, UR4, 0x1, URZ ;  /* 0x0000000104057890 */ /* 0x000fe2000fffe03f */
[----:B------:R-:W-:Y:S01]  /*1950*/  LOP3.LUT R27, R26, 0x7ffffffc, RZ, 0xc0, !PT ;  /* 0x7ffffffc1a1b7812 */ /* 0x000fe200078ec0ff */
[----:B------:R-:W-:Y:S01]  /*1960*/  UIMAD UR4, UR37, UR7, UR4 ;  /* 0x00000007250472a4 */ /* 0x000fe2000f8e0204 */
[----:B------:R-:W2:Y:S01]  /*1970*/  SHFL.IDX PT, R39, R33, RZ, 0x1c1f ;  /* 0x001c1fff21277589 */ /* 0x000ea200000e0000 */
[----:B------:R-:W3:Y:S01]  /*1980*/  MUFU.TANH R10, R10 ;  /* 0x0000000a000a7308 */ /* 0x000ee20000002400 */
[----:B------:R-:W-:Y:S01]  /*1990*/  FMUL.FTZ R34, R45, UR6 ;  /* 0x000000062d227c20 */ /* 0x000fe20008410000 */
[----:B------:R-:W-:-:S02]  /*19a0*/  IMAD.IADD R6, R6, 0x1, -R27 ;  /* 0x0000000106067824 */ /* 0x000fc400078e0a1b */
[----:B------:R-:W-:Y:S01]  /*19b0*/  FMUL.FTZ R14, R38, UR6 ;  /* 0x00000006260e7c20 */ /* 0x000fe20008410000 */
[----:B------:R-:W-:Y:S02]  /*19c0*/  IMAD.U32 R35, RZ, RZ, UR5 ;  /* 0x00000005ff237e24 */ /* 0x000fe4000f8e00ff */
[----:B------:R-:W-:Y:S01]  /*19d0*/  FMUL.FTZ R38, R48, UR6 ;  /* 0x0000000630267c20 */ /* 0x000fe20008410000 */
[----:B------:R-:W-:Y:S02]  /*19e0*/  IMAD.U32 R37, RZ, RZ, UR4 ;  /* 0x00000004ff257e24 */ /* 0x000fe4000f8e00ff */
[----:B------:R-:W-:Y:S01]  /*19f0*/  FMUL.FTZ R36, R49, UR6 ;  /* 0x0000000631247c20 */ /* 0x000fe20008410000 */
[C---:B------:R-:W-:Y:S01]  /*1a00*/  IMAD R35, R6.reuse, -0x2, R35 ;  /* 0xfffffffe06237824 */ /* 0x040fe200078e0223 */
[----:B------:R-:W4:Y:S01]  /*1a10*/  MUFU.TANH R28, R28 ;  /* 0x0000001c001c7308 */ /* 0x000f220000002400 */
[----:B------:R-:W-:Y:S02]  /*1a20*/  IMAD R37, R6, -0x2, R37 ;  /* 0xfffffffe06257824 */ /* 0x000fe400078e0225 */
[----:B------:R-:W-:Y:S01]  /*1a30*/  FMUL.FTZ R52, R52, UR6 ;  /* 0x0000000634347c20 */ /* 0x000fe20008410000 */
[----:B------:R-:W-:-:S02]  /*1a40*/  IMAD R35, R40, UR37, R35 ;  /* 0x0000002528237c24 */ /* 0x000fc4000f8e0223 */
[----:B------:R-:W-:Y:S01]  /*1a50*/  FMUL.FTZ R53, R53, UR6 ;  /* 0x0000000635357c20 */ /* 0x000fe20008410000 */
[----:B------:R-:W-:Y:S01]  /*1a60*/  FMUL.FTZ R56, R56, UR6 ;  /* 0x0000000638387c20 */ /* 0x000fe20008410000 */
[----:B------:R-:W-:Y:S01]  /*1a70*/  FMUL.FTZ R57, R57, UR6 ;  /* 0x0000000639397c20 */ /* 0x000fe20008410000 */
[----:B------:R-:W-:Y:S01]  /*1a80*/  VIADD R40, R35, -UR10 ;  /* 0x8000000a23287c36 */ /* 0x000fe20008000000 */
[----:B------:R-:W5:Y:S01]  /*1a90*/  MUFU.TANH R29, R29 ;  /* 0x0000001d001d7308 */ /* 0x000f620000002400 */
[----:B------:R-:W-:Y:S01]  /*1aa0*/  FMUL.FTZ R68, R68, UR6 ;  /* 0x0000000644447c20 */ /* 0x000fe20008410000 */
[----:B------:R-:W-:Y:S01]  /*1ab0*/  FMUL.FTZ R50, R50, UR6 ;  /* 0x0000000632327c20 */ /* 0x000fe20008410000 */
[----:B------:R-:W-:Y:S01]  /*1ac0*/  FMUL.FTZ R20, R46, UR6 ;  /* 0x000000062e147c20 */ /* 0x000fe20008410000 */
[----:B------:R-:W-:Y:S01]  /*1ad0*/  FMUL.FTZ R60, R60, UR6 ;  /* 0x000000063c3c7c20 */ /* 0x000fe20008410000 */
[----:B------:R-:W-:Y:S01]  /*1ae0*/  FMUL.FTZ R64, R64, UR6 ;  /* 0x0000000640407c20 */ /* 0x000fe20008410000 */
[----:B--2---:R-:W-:Y:S01]  /*1af0*/  VIADDMNMX R39, R39, R40, R37, PT ;  /* 0x0000002827277246 */ /* 0x004fe20003800125 */
[----:B------:R-:W-:Y:S01]  /*1b00*/  FMUL.FTZ R61, R61, UR6 ;  /* 0x000000063d3d7c20 */ /* 0x000fe20008410000 */
[----:B------:R-:W2:Y:S01]  /*1b10*/  MUFU.TANH R30, R30 ;  /* 0x0000001e001e7308 */ /* 0x000ea20000002400 */
[----:B------:R-:W-:Y:S01]  /*1b20*/  FMUL.FTZ R17, R54, UR6 ;  /* 0x0000000636117c20 */ /* 0x000fe20008410000 */
[C---:B------:R-:W-:Y:S01]  /*1b30*/  ISETP.GT.AND P1, PT, R39.reuse, RZ, PT ;  /* 0x000000ff2700720c */ /* 0x040fe20003f24270 */
[----:B------:R-:W-:Y:S01]  /*1b40*/  FMUL.FTZ R26, R58, UR6 ;  /* 0x000000063a1a7c20 */ /* 0x000fe20008410000 */
[----:B------:R-:W-:Y:S01]  /*1b50*/  ISETP.GT.AND P2, PT, R39, 0x1, PT ;  /* 0x000000012700780c */ /* 0x000fe20003f44270 */
        /* <DEDUP_REMOVED lines=14> */
[----:B------:R-:W-:Y:S01]  /*1c40*/  FMUL.FTZ R80, R80, UR6 ;  /* 0x0000000650507c20 */ /* 0x000fe20008410000 */
[----:B----4-:R-:W-:Y:S01]  /*1c50*/  FSEL R104, R28, -INF , P1 ;  /* 0xff8000001c687808 */ /* 0x010fe20000800000 */
[----:B------:R-:W-:Y:S01]  /*1c60*/  FMUL.FTZ R18, R42, UR6 ;  /* 0x000000062a127c20 */ /* 0x000fe20008410000 */
[----:B------:R-:W-:Y:S01]  /*1c70*/  FMNMX.FTZ R9, R106, R9, !PT ;  /* 0x000000096a097209 */ /* 0x000fe20007810000 */
[----:B------:R-:W-:Y:S01]  /*1c80*/  FMUL.FTZ R81, R81, UR6 ;  /* 0x0000000651517c20 */ /* 0x000fe20008410000 */
[----:B------:R-:W-:Y:S01]  /*1c90*/  ISETP.GT.AND P1, PT, R39, 0x11, PT ;  /* 0x000000112700780c */ /* 0x000fe20003f24270 */
[----:B------:R-:W3:Y:S01]  /*1ca0*/  MUFU.TANH R98, R98 ;  /* 0x0000006200627308 */ /* 0x000ee20000002400 */
[----:B-----5:R-:W-:Y:S01]  /*1cb0*/  FSEL R102, R29, -INF , P2 ;  /* 0xff8000001d667808 */ /* 0x020fe20001000000 */
[----:B------:R-:W-:Y:S01]  /*1cc0*/  FMUL.FTZ R84, R84, UR6 ;  /* 0x0000000654547c20 */ /* 0x000fe20008410000 */
[----:B------:R-:W-:Y:S01]  /*1cd0*/  FMNMX.FTZ R9, R104, R9, !PT ;  /* 0x0000000968097209 */ /* 0x000fe20007810000 */
[----:B------:R-:W-:Y:S01]  /*1ce0*/  FMUL.FTZ R85, R85, UR6 ;  /* 0x0000000655557c20 */ /* 0x000fe20008410000 */
[----:B------:R-:W-:Y:S01]  /*1cf0*/  ISETP.GT.AND P2, PT, R39, 0x18, PT ;  /* 0x000000182700780c */ /* 0x000fe20003f44270 */
[----:B------:R-:W-:Y:S01]  /*1d00*/  ULDC UR4, c[0x0][0x988] ;  /* 0x0002620000047ab9 */ /* 0x000fe20000000800 */
        /* <DEDUP_REMOVED lines=10> */
[C---:B------:R-:W-:Y:S01]  /*1db0*/  ISETP.GT.AND P2, PT, R39.reuse, 0x20, PT ;  /* 0x000000202700780c */ /* 0x040fe20003f44270 */
[----:B------:R-:W4:Y:S01]  /*1dc0*/  SHFL.IDX PT, R62, R33, 0x1, 0x1c1f ;  /* 0x003c1f00213e7f89 */ /* 0x000f2200000e0000 */
        /* <DEDUP_REMOVED lines=29> */
[----:B------:R-:W-:Y:S01]  /*1fa0*/  MUFU.TANH R52, R52 ;  /* 0x0000003400347308 */ /* 0x000fe20000002400 */
[----:B--2---:R-:W-:Y:S01]  /*1fb0*/  FSEL R72, R38, -INF , P2 ;  /* 0xff80000026487808 */ /* 0x004fe20001000000 */
[----:B------:R-:W-:Y:S01]  /*1fc0*/  FMUL.FTZ R43, R83, UR6 ;  /* 0x00000006532b7c20 */ /* 0x000fe20008410000 */
[----:B------:R-:W-:Y:S01]  /*1fd0*/  FMNMX.FTZ R29, R88, R29, !PT ;  /* 0x0000001d581d7209 */ /* 0x000fe20007810000 */
[----:B------:R-:W-:Y:S01]  /*1fe0*/  FMUL.FTZ R63, R87, UR6 ;  /* 0x00000006573f7c20 */ /* 0x000fe20008410000 */
[----:B------:R-:W-:Y:S01]  /*1ff0*/  ISETP.GT.AND P2, PT, R39, 0x38, PT ;  /* 0x000000382700780c */ /* 0x000fe20003f44270 */
[----:B------:R-:W-:Y:S01]  /*2000*/  @UP0 ULDC UR11, c[0x0][0x450] ;  /* 0x00011400000b0ab9 */ /* 0x000fe20000000800 */
[----:B------:R-:W-:Y:S01]  /*2010*/  FMNMX.FTZ R29, R72, R29, !PT ;  /* 0x0000001d481d7209 */ /* 0x000fe20007810000 */
[----:B------:R-:W1:Y:S01]  /*2020*/  MUFU.TANH R53, R53 ;  /* 0x0000003500357308 */ /* 0x000e620000002400 */
[----:B----4-:R-:W-:Y:S01]  /*2030*/  IADD3 R62, R62, -UR10, R35 ;  /* 0x8000000a3e3e7c10 */ /* 0x010fe2000fffe023 */
[----:B------:R-:W-:Y:S01]  /*2040*/  UIMAD UR7, UR37, UR7, -UR10 ;  /* 0x00000007250772a4 */ /* 0x000fe2000f8e0a0a */
[----:B------:R-:W-:Y:S01]  /*2050*/  CS2R R118, SRZ ;  /* 0x0000000000767805 */ /* 0x000fe2000001ff00 */
[----:B------:R-:W-:Y:S01]  /*2060*/  UIADD3 UR27, UR46, -0x2, URZ ;  /* 0xfffffffe2e1b7890 */ /* 0x000fe2000fffe03f */
[----:B------:R-:W-:-:S02]  /*2070*/  VIMNMX R37, R37, R62, PT ;  /* 0x0000003e25257248 */ /* 0x000fc40003fe0100 */
[----:B------:R-:W-:Y:S02]  /*2080*/  CS2R R116, SRZ ;  /* 0x0000000000747805 */ /* 0x000fe4000001ff00 */
[----:B------:R-:W-:Y:S01]  /*2090*/  CS2R R114, SRZ ;  /* 0x0000000000727805 */ /* 0x000fe2000001ff00 */
[----:B------:R-:W2:Y:S01]  /*20a0*/  MUFU.TANH R56, R56 ;  /* 0x0000003800387308 */ /* 0x000ea20000002400 */
[----:B------:R-:W-:Y:S02]  /*20b0*/  ISETP.GT.AND P3, PT, R37, 0x8, PT ;  /* 0x000000082500780c */ /* 0x000fe40003f64270 */
[----:B------:R-:W-:Y:S02]  /*20c0*/  CS2R R112, SRZ ;  /* 0x0000000000707805 */ /* 0x000fe4000001ff00 */
[----:B------:R-:W-:-:S03]  /*20d0*/  CS2R R110, SRZ ;  /* 0x00000000006e7805 */ /* 0x000fc6000001ff00 */
[----:B------:R-:W3:Y:S08]  /*20e0*/  MUFU.TANH R57, R57 ;  /* 0x0000003900397308 */ /* 0x000ef00000002400 */
[----:B------:R0:W-:Y:S08]  /*20f0*/  MUFU.TANH R46, R68 ;  /* 0x00000044002e7308 */ /* 0x0001f00000002400 */
[----:B------:R-:W-:Y:S01]  /*2100*/  MUFU.TANH R23, R50 ;  /* 0x0000003200177308 */ /* 0x000fe20000002400 */
[----:B0-----:R-:W-:-:S02]  /*2110*/  FSEL R68, R36, -INF , P1 ;  /* 0xff80000024447808 */ /* 0x001fc40000800000 */
[----:B------:R-:W-:Y:S02]  /*2120*/  ISETP.GT.AND P1, PT, R39, 0x39, PT ;  /* 0x000000392700780c */ /* 0x000fe40003f24270 */
[----:B------:R-:W-:-:S03]  /*2130*/  FMNMX.FTZ R29, R68, R29, !PT ;  /* 0x0000001d441d7209 */ /* 0x000fc60007810000 */
[----:B------:R1:W0:Y:S08]  /*2140*/  MUFU.TANH R50, R60 ;  /* 0x0000003c00327308 */ /* 0x0002300000002400 */
[----:B------:R4:W-:Y:S01]  /*2150*/  MUFU.TANH R54, R64 ;  /* 0x0000004000367308 */ /* 0x0009e20000002400 */
[----:B-1----:R-:W-:Y:S01]  /*2160*/  FSEL R60, R53, -INF , P1 ;  /* 0xff800000353c7808 */ /* 0x002fe20000800000 */
[----:B------:R-:W-:Y:S01]  /*2170*/  FMUL.FTZ R53, R79, UR6 ;  /* 0x000000064f357c20 */ /* 0x000fe20008410000 */
[----:B------:R-:W-:-:S05]  /*2180*/  ISETP.GT.AND P1, PT, R39, 0x41, PT ;  /* 0x000000412700780c */ /* 0x000fca0003f24270 */
[----:B------:R-:W1:Y:S01]  /*2190*/  MUFU.TANH R61, R61 ;  /* 0x0000003d003d7308 */ /* 0x000e620000002400 */
[----:B----4-:R-:W-:Y:S02]  /*21a0*/  FSEL R64, R52, -INF , P2 ;  /* 0xff80000034407808 */ /* 0x010fe40001000000 */
[C---:B------:R-:W-:Y:S02]  /*21b0*/  ISETP.GT.AND P2, PT, R39.reuse, 0x40, PT ;  /* 0x000000402700780c */ /* 0x040fe40003f44270 */
[----:B------:R-:W-:Y:S02]  /*21c0*/  FMNMX.FTZ R29, R64, R29, !PT ;  /* 0x0000001d401d7209 */ /* 0x000fe40007810000 */
[----:B--2---:R-:W-:Y:S01]  /*21d0*/  FSEL R58, R56, -INF , P2 ;  /* 0xff800000383a7808 */ /* 0x004fe20001000000 */
[----:B------:R-:W2:Y:S01]  /*21e0*/  MUFU.TANH R48, R65 ;  /* 0x0000004100307308 */ /* 0x000ea20000002400 */
[----:B------:R-:W-:Y:S02]  /*21f0*/  FMNMX.FTZ R29, R60, R29, !PT ;  /* 0x0000001d3c1d7209 */ /* 0x000fe40007810000 */
[----:B------:R-:W-:-:S02]  /*2200*/  ISETP.GT.AND P2, PT, R39, 0x48, PT ;  /* 0x000000482700780c */ /* 0x000fc40003f44270 */
[----:B---3--:R-:W-:Y:S01]  /*2210*/  FSEL R56, R57, -INF , P1 ;  /* 0xff80000039387808 */ /* 0x008fe20000800000 */
[----:B------:R-:W-:Y:S01]  /*2220*/  FMUL.FTZ R57, R86, UR6 ;  /* 0x0000000656397c20 */ /* 0x000fe20008410000 */
[----:B------:R-:W-:Y:S01]  /*2230*/  FMNMX.FTZ R29, R58, R29, !PT ;  /* 0x0000001d3a1d7209 */ /* 0x000fe20007810000 */
[----:B------:R-:W3:Y:S01]  /*2240*/  MUFU.TANH R44, R69 ;  /* 0x00000045002c7308 */ /* 0x000ee20000002400 */
[C---:B------:R-:W-:Y:S02]  /*2250*/  ISETP.GT.AND P1, PT, R39.reuse, 0x49, PT ;  /* 0x000000492700780c */ /* 0x040fe40003f24270 */
[----:B0-----:R-:W-:Y:S02]  /*2260*/  FSEL R50, R50, -INF , P2 ;  /* 0xff80000032327808 */ /* 0x001fe40001000000 */
[----:B------:R-:W-:Y:S02]  /*2270*/  FMNMX.FTZ R29, R56, R29, !PT ;  /* 0x0000001d381d7209 */ /* 0x000fe40007810000 */
[----:B------:R-:W-:Y:S01]  /*2280*/  ISETP.GT.AND P2, PT, R39, 0x50, PT ;  /* 0x000000502700780c */ /* 0x000fe20003f44270 */
[----:B------:R-:W0:Y:S01]  /*2290*/  MUFU.TANH R9, R9 ;  /* 0x0000000900097308 */ /* 0x000e220000002400 */
[----:B-1----:R-:W-:Y:S01]  /*22a0*/  FSEL R52, R61, -INF , P1 ;  /* 0xff8000003d347808 */ /* 0x002fe20000800000 */
[----:B------:R-:W-:Y:S01]  /*22b0*/  FMUL.FTZ R61, R67, UR6 ;  /* 0x00000006433d7c20 */ /* 0x000fe20008410000 */
[----:B------:R-:W-:-:S02]  /*22c0*/  FMNMX.FTZ R29, R50, R29, !PT ;  /* 0x0000001d321d7209 */ /* 0x000fc40007810000 */
[C---:B------:R-:W-:Y:S02]  /*22d0*/  ISETP.GT.AND P1, PT, R39.reuse, 0x51, PT ;  /* 0x000000512700780c */ /* 0x040fe40003f24270 */
[----:B------:R-:W-:Y:S01]  /*22e0*/  FSEL R54, R54, -INF , P2 ;  /* 0xff80000036367808 */ /* 0x000fe20001000000 */
[----:B------:R-:W1:Y:S01]  /*22f0*/  MUFU.TANH R38, R73 ;  /* 0x0000004900267308 */ /* 0x000e620000002400 */
[----:B------:R-:W-:Y:S02]  /*2300*/  FMNMX.FTZ R29, R52, R29, !PT ;  /* 0x0000001d341d7209 */ /* 0x000fe40007810000 */
[C---:B------:R-:W-:Y:S02]  /*2310*/  ISETP.GT.AND P2, PT, R39.reuse, 0x58, PT ;  /* 0x000000582700780c */ /* 0x040fe40003f44270 */
[----:B--2---:R-:W-:Y:S02]  /*2320*/  FSEL R48, R48, -INF , P1 ;  /* 0xff80000030307808 */ /* 0x004fe40000800000 */
[----:B------:R-:W-:Y:S01]  /*2330*/  FMNMX.FTZ R29, R54, R29, !PT ;  /* 0x0000001d361d7209 */ /* 0x000fe20007810000 */
[----:B------:R-:W2:Y:S01]  /*2340*/  MUFU.TANH R40, R76 ;  /* 0x0000004c00287308 */ /* 0x000ea20000002400 */
[----:B------:R-:W-:-:S02]  /*2350*/  ISETP.GT.AND P1, PT, R39, 0x59, PT ;  /* 0x000000592700780c */ /* 0x000fc40003f24270 */
[----:B------:R-:W-:Y:S02]  /*2360*/  FSEL R46, R46, -INF , P2 ;  /* 0xff8000002e2e7808 */ /* 0x000fe40001000000 */
[----:B------:R-:W-:Y:S02]  /*2370*/  FMNMX.FTZ R29, R48, R29, !PT ;  /* 0x0000001d301d7209 */ /* 0x000fe40007810000 */
[C---:B------:R-:W-:Y:S01]  /*2380*/  ISETP.GT.AND P2, PT, R39.reuse, 0x60, PT ;  /* 0x000000602700780c */ /* 0x040fe20003f44270 */
[----:B------:R-:W4:Y:S01]  /*2390*/  MUFU.TANH R36, R77 ;  /* 0x0000004d00247308 */ /* 0x000f220000002400 */
[----:B---3--:R-:W-:Y:S02]  /*23a0*/  FSEL R44, R44, -INF , P1 ;  /* 0xff8000002c2c7808 */ /* 0x008fe40000800000 */
[----:B------:R-:W-:Y:S02]  /*23b0*/  FMNMX.FTZ R29, R46, R29, !PT ;  /* 0x0000001d2e1d7209 */ /* 0x000fe40007810000 */
[----:B------:R-:W-:-:S02]  /*23c0*/  ISETP.GT.AND P1, PT, R39, 0x61, PT ;  /* 0x000000612700780c */ /* 0x000fc40003f24270 */
[----:B0-----:R-:W-:Y:S01]  /*23d0*/  FSEL R42, R9, -INF , P2 ;  /* 0xff800000092a7808 */ /* 0x001fe20001000000 */
[----:B------:R-:W0:Y:S01]  /*23e0*/  MUFU.TANH R32, R80 ;  /* 0x0000005000207308 */ /* 0x000e220000002400 */
[----:B------:R-:W-:Y:S02]  /*23f0*/  FMNMX.FTZ R29, R44, R29, !PT ;  /* 0x0000001d2c1d7209 */ /* 0x000fe40007810000 */
[C---:B------:R-:W-:Y:S02]  /*2400*/  ISETP.GT.AND P2, PT, R39.reuse, 0x68, PT ;  /* 0x000000682700780c */ /* 0x040fe40003f44270 */
[----:B-1----:R-:W-:Y:S02]  /*2410*/  FSEL R38, R38, -INF , P1 ;  /* 0xff80000026267808 */ /* 0x002fe40000800000 */
[----:B------:R-:W-:Y:S01]  /*2420*/  FMNMX.FTZ R29, R42, R29, !PT ;  /* 0x0000001d2a1d7209 */ /* 0x000fe20007810000 */
[----:B------:R-:W1:Y:S01]  /*2430*/  MUFU.TANH R34, R81 ;  /* 0x0000005100227308 */ /* 0x000e620000002400 */
[----:B------:R-:W-:-:S02]  /*2440*/  ISETP.GT.AND P1, PT, R39, 0x69, PT ;  /* 0x000000692700780c */ /* 0x000fc40003f24270 */
[----:B--2---:R-:W-:Y:S02]  /*2450*/  FSEL R40, R40, -INF , P2 ;  /* 0xff80000028287808 */ /* 0x004fe40001000000 */
[----:B------:R-:W-:Y:S02]  /*2460*/  FMNMX.FTZ R29, R38, R29, !PT ;  /* 0x0000001d261d7209 */ /* 0x000fe40007810000 */
[C---:B------:R-:W-:Y:S01]  /*2470*/  ISETP.GT.AND P2, PT, R39.reuse, 0x70, PT ;  /* 0x000000702700780c */ /* 0x040fe20003f44270 */
[----:B------:R-:W2:Y:S01]  /*2480*/  MUFU.TANH R30, R84 ;  /* 0x00000054001e7308 */ /* 0x000ea20000002400 */
[----:B----4-:R-:W-:Y:S02]  /*2490*/  FSEL R36, R36, -INF , P1 ;  /* 0xff80000024247808 */ /* 0x010fe40000800000 */
        /* <DEDUP_REMOVED lines=8> */
[----:B------:R-:W-:Y:S01]  /*2520*/  MUFU.TANH R2, R2 ;  /* 0x0000000200027308 */ /* 0x000fe20000002400 */
[----:B------:R-:W-:Y:S01]  /*2530*/  ISETP.GT.AND P1, PT, R39, 0x79, PT ;  /* 0x000000792700780c */ /* 0x000fe20003f24270 */
[----:B------:R-:W-:Y:S01]  /*2540*/  FMUL.FTZ R39, R74, UR6 ;  /* 0x000000064a277c20 */ /* 0x000fe20008410000 */
[----:B--2---:R-:W-:Y:S01]  /*2550*/  FSEL R30, R30, -INF , P2 ;  /* 0xff8000001e1e7808 */ /* 0x004fe20001000000 */
[----:B------:R-:W-:Y:S01]  /*2560*/  UIADD3 UR6, UR42, 0x16840, URZ ;  /* 0x000168402a067890 */ /* 0x000fe2000fffe03f */
[----:B------:R-:W-:-:S02]  /*2570*/  FMNMX.FTZ R29, R34, R29, !PT ;  /* 0x0000001d221d7209 */ /* 0x000fc40007810000 */
[----:B------:R-:W-:Y:S01]  /*2580*/  ISETP.GT.AND P2, PT, R37, 0x1, PT ;  /* 0x000000012500780c */ /* 0x000fe20003f44270 */
[----:B------:R-:W1:Y:S01]  /*2590*/  MUFU.TANH R0, R0 ;  /* 0x0000000000007308 */ /* 0x000e620000002400 */
[----:B0-----:R-:W-:Y:S01]  /*25a0*/  FSEL R28, R28, -INF , P1 ;  /* 0xff8000001c1c7808 */ /* 0x001fe20000800000 */
[----:B------:R-:W-:Y:S01]  /*25b0*/  UPRMT UR6, UR25, 0x654, UR6 ;  /* 0x0000065419067896 */ /* 0x000fe20008000006 */
[----:B------:R-:W-:-:S04]  /*25c0*/  FMNMX.FTZ R29, R30, R29, !PT ;  /* 0x0000001d1e1d7209 */ /* 0x000fc80007810000 */
[----:B------:R-:W-:Y:S01]  /*25d0*/  FMNMX.FTZ R29, R28, R29, !PT ;  /* 0x0000001d1c1d7209 */ /* 0x000fe20007810000 */
[----:B------:R-:W0:Y:S03]  /*25e0*/  MUFU.TANH R8, R8 ;  /* 0x0000000800087308 */ /* 0x000e260000002400 */
[----:B------:R-:W-:Y:S01]  /*25f0*/  SYNCS.ARRIVE.TRANS64.RED.A1T0 RZ, [UR6], RZ ;  /* 0x000000ffffff79a7 */ /* 0x000fe20008100406 */
[----:B------:R-:W2:Y:S04]  /*2600*/  SHFL.BFLY PT, R10, R29, 0x2, 0x1f ;  /* 0x0c401f001d0a7f89 */ /* 0x000ea800000e0000 */
[----:B------:R-:W-:Y:S01]  /*2610*/  MUFU.TANH R11, R11 ;  /* 0x0000000b000b7308 */ /* 0x000fe20000002400 */
[----:B-1----:R-:W-:-:S02]  /*2620*/  FSEL R0, R0, -INF , P2 ;  /* 0xff80000000007808 */ /* 0x002fc40001000000 */
[----:B------:R-:W-:-:S05]  /*2630*/  ISETP.GT.AND P2, PT, R37, 0x10, PT ;  /* 0x000000102500780c */ /* 0x000fca0003f44270 */
[----:B------:R-:W1:Y:S01]  /*2640*/  MUFU.TANH R12, R12 ;  /* 0x0000000c000c7308 */ /* 0x000e620000002400 */
[----:B0-----:R-:W-:-:S07]  /*2650*/  FSEL R8, R8, -INF , P3 ;  /* 0xff80000008087808 */ /* 0x001fce0001800000 */
[----:B------:R-:W-:Y:S01]  /*2660*/  MUFU.TANH R13, R13 ;  /* 0x0000000d000d7308 */ /* 0x000fe20000002400 */
[----:B--2---:R-:W-:-:S07]  /*2670*/  FMNMX.FTZ R9, R29, R10, !PT ;  /* 0x0000000a1d097209 */ /* 0x004fce0007810000 */
[----:B------:R-:W0:Y:S01]  /*2680*/  MUFU.TANH R14, R14 ;  /* 0x0000000e000e7308 */ /* 0x000e220000002400 */
[----:B------:R-:W2:Y:S01]  /*2690*/  SHFL.BFLY PT, R10, R9, 0x1, 0x1f ;  /* 0x0c201f00090a7f89 */ /* 0x000ea200000e0000 */
[----:B-1----:R-:W-:Y:S02]  /*26a0*/  FSEL R66, R12, -INF , P2 ;  /* 0xff8000000c427808 */ /* 0x002fe40001000000 */
[----:B------:R-:W-:-:S04]  /*26b0*/  ISETP.GT.AND P2, PT, R37, 0x18, PT ;  /* 0x000000182500780c */ /* 0x000fc80003f44270 */
[----:B------:R-:W-:Y:S08]  /*26c0*/  MUFU.TANH R15, R15 ;  /* 0x0000000f000f7308 */ /* 0x000ff00000002400 */
[----:B------:R-:W1:Y:S01]  /*26d0*/  MUFU.TANH R18, R18 ;  /* 0x0000001200127308 */ /* 0x000e620000002400 */
[----:B0-----:R-:W-:Y:S02]  /*26e0*/  FSEL R14, R14, -INF , P2 ;  /* 0xff8000000e0e7808 */ /* 0x001fe40001000000 */
[----:B------:R-:W-:-:S05]  /*26f0*/  ISETP.GT.AND P2, PT, R37, 0x20, PT ;  /* 0x000000202500780c */ /* 0x000fca0003f44270 */
[----:B------:R-:W0:Y:S01]  /*2700*/  MUFU.TANH R19, R19 ;  /* 0x0000001300137308 */ /* 0x000e220000002400 */
[----:B--2---:R-:W-:Y:S01]  /*2710*/  FMNMX.FTZ R10, R9, R10, !PT ;  /* 0x0000000a090a7209 */ /* 0x004fe20007810000 */
[----:B------:R-:W-:Y:S01]  /*2720*/  IMAD.U32 R9, RZ, RZ, UR4 ;  /* 0x00000004ff097e24 */ /* 0x000fe2000f8e00ff */
[----:B------:R-:W-:Y:S02]  /*2730*/  @UP0 ULDC UR4, c[0x0][0x44c] ;  /* 0x0001130000040ab9 */ /* 0x000fe40000000800 */
[C---:B------:R-:W-:Y:S01]  /*2740*/  FSETP.NEU.FTZ.AND P1, PT, R10.reuse, -INF , PT ;  /* 0xff8000000a00780b */ /* 0x040fe20003f3d000 */
[----:B------:R-:W-:Y:S01]  /*2750*/  FMUL.FTZ R29, R10, R9 ;  /* 0x000000090a1d7220 */ /* 0x000fe20000410000 */
[----:B------:R-:W-:Y:S01]  /*2760*/  UIMAD.WIDE.U32 UR4, UR45, UR4, URZ ;  /* 0x000000042d0472a5 */ /* 0x000fe2000f8e003f */
[----:B------:R-:W2:Y:S01]  /*2770*/  MUFU.TANH R20, R20 ;  /* 0x0000001400147308 */ /* 0x000ea20000002400 */
[----:B-1----:R-:W-:Y:S02]  /*2780*/  FSEL R18, R18, -INF , P2 ;  /* 0xff80000012127808 */ /* 0x002fe40001000000 */
[----:B------:R-:W-:Y:S01]  /*2790*/  FSEL R29, R29, RZ, P1 ;  /* 0x000000ff1d1d7208 */ /* 0x000fe20000800000 */
[----:B------:R-:W-:Y:S01]  /*27a0*/  @UP0 USHF.R.U32.HI UR45, URZ, UR11, UR5 ;  /* 0x0000000b3f2d0299 */ /* 0x000fe20008011605 */
[----:B------:R-:W-:-:S02]  /*27b0*/  ISETP.GT.AND P1, PT, R37, RZ, PT ;  /* 0x000000ff2500720c */ /* 0x000fc40003f24270 */
[C---:B------:R-:W-:Y:S01]  /*27c0*/  ISETP.GT.AND P2, PT, R37.reuse, 0x28, PT ;  /* 0x000000282500780c */ /* 0x040fe20003f44270 */
[----:B------:R-:W1:Y:S01]  /*27d0*/  MUFU.TANH R21, R21 ;  /* 0x0000001500157308 */ /* 0x000e620000002400 */
[----:B------:R-:W-:Y:S01]  /*27e0*/  FSEL R2, R2, -INF , P1 ;  /* 0xff80000002027808 */ /* 0x000fe20000800000 */
[-CC-:B------:R-:W-:Y:S01]  /*27f0*/  FFMA.FTZ R142, R90, R9.reuse, -R29.reuse ;  /* 0x000000095a8e7223 */ /* 0x180fe2000001081d */
[----:B------:R-:W-:Y:S01]  /*2800*/  ISETP.GT.AND P1, PT, R37, 0x9, PT ;  /* 0x000000092500780c */ /* 0x000fe20003f24270 */
[-CC-:B------:R-:W-:Y:S01]  /*2810*/  FFMA.FTZ R136, R72, R9.reuse, -R29.reuse ;  /* 0x0000000948887223 */ /* 0x180fe2000001081d */
[----:B------:R-:W-:Y:S01]  /*2820*/  FMNMX.FTZ R33, R2, R0, !PT ;  /* 0x0000000002217209 */ /* 0x000fe20007810000 */
[--C-:B------:R-:W-:Y:S01]  /*2830*/  FFMA.FTZ R146, R94, R9, -R29.reuse ;  /* 0x000000095e927223 */ /* 0x100fe2000001081d */
[----:B------:R-:W-:Y:S01]  /*2840*/  FSEL R62, R11, -INF , P1 ;  /* 0xff8000000b3e7808 */ /* 0x000fe20000800000 */
[----:B------:R-:W3:Y:S01]  /*2850*/  MUFU.TANH R24, R24 ;  /* 0x0000001800187308 */ /* 0x000ee20000002400 */
[----:B------:R-:W-:Y:S01]  /*2860*/  FMNMX.FTZ R33, R8, R33, !PT ;  /* 0x0000002108217209 */ /* 0x000fe20007810000 */
[-CC-:B------:R-:W-:Y:S01]  /*2870*/  FFMA.FTZ R138, R64, R9.reuse, -R29.reuse ;  /* 0x00000009408a7223 */ /* 0x180fe2000001081d */
[----:B------:R-:W-:Y:S01]  /*2880*/  ISETP.GT.AND P1, PT, R37, 0x11, PT ;  /* 0x000000112500780c */ /* 0x000fe20003f24270 */
[--C-:B------:R-:W-:Y:S01]  /*2890*/  FFMA.FTZ R140, R98, R9, -R29.reuse ;  /* 0x00000009628c7223 */ /* 0x100fe2000001081d */
[----:B------:R-:W-:Y:S01]  /*28a0*/  FMNMX.FTZ R33, R62, R33, !PT ;  /* 0x000000213e217209 */ /* 0x000fe20007810000 */
[--C-:B------:R-:W-:Y:S01]  /*28b0*/  FFMA.FTZ R132, R58, R9, -R29.reuse ;  /* 0x000000093a847223 */ /* 0x100fe2000001081d */
[----:B------:R-:W-:Y:S01]  /*28c0*/  FSEL R70, R13, -INF , P1 ;  /* 0xff8000000d467808 */ /* 0x000fe20000800000 */
[----:B------:R-:W4:Y:S01]  /*28d0*/  MUFU.TANH R17, R17 ;  /* 0x0000001100117308 */ /* 0x000f220000002400 */
[----:B------:R-:W-:Y:S01]  /*28e0*/  FMNMX.FTZ R33, R66, R33, !PT ;  /* 0x0000002142217209 */ /* 0x000fe20007810000 */
[-CC-:B------:R-:W-:Y:S01]  /*28f0*/  FFMA.FTZ R13, R100, R9.reuse, -R29.reuse ;  /* 0x00000009640d7223 */ /* 0x180fe2000001081d */
[----:B------:R-:W-:Y:S01]  /*2900*/  ISETP.GT.AND P1, PT, R37, 0x19, PT ;  /* 0x000000192500780c */ /* 0x000fe20003f24270 */
[--C-:B------:R-:W-:Y:S01]  /*2910*/  FFMA.FTZ R144, R102, R9, -R29.reuse ;  /* 0x0000000966907223 */ /* 0x100fe2000001081d */
[----:B------:R-:W-:Y:S01]  /*2920*/  FMNMX.FTZ R33, R70, R33, !PT ;  /* 0x0000002146217209 */ /* 0x000fe20007810000 */
[--C-:B------:R-:W-:Y:S01]  /*2930*/  FFMA.FTZ R148, R7, R9, -R29.reuse ;  /* 0x0000000907947223 */ /* 0x100fe2000001081d */
[----:B------:R-:W-:Y:S01]  /*2940*/  FSEL R74, R15, -INF , P1 ;  /* 0xff8000000f4a7808 */ /* 0x000fe20000800000 */
[----:B------:R-:W5:Y:S01]  /*2950*/  MUFU.TANH R25, R25 ;  /* 0x0000001900197308 */ /* 0x000f620000002400 */
[----:B------:R-:W-:Y:S01]  /*2960*/  FMNMX.FTZ R33, R14, R33, !PT ;  /* 0x000000210e217209 */ /* 0x000fe20007810000 */
[-CC-:B------:R-:W-:Y:S01]  /*2970*/  FFMA.FTZ R15, R96, R9.reuse, -R29.reuse ;  /* 0x00000009600f7223 */ /* 0x180fe2000001081d */
[----:B------:R-:W-:Y:S01]  /*2980*/  ISETP.GT.AND P1, PT, R37, 0x21, PT ;  /* 0x000000212500780c */ /* 0x000fe20003f24270 */
[--C-:B------:R-:W-:Y:S01]  /*2990*/  FFMA.FTZ R7, R108, R9, -R29.reuse ;  /* 0x000000096c077223 */ /* 0x100fe2000001081d */
[----:B------:R-:W-:Y:S01]  /*29a0*/  FMNMX.FTZ R33, R74, R33, !PT ;  /* 0x000000214a217209 */ /* 0x000fe20007810000 */
[--C-:B------:R-:W-:Y:S01]  /*29b0*/  FFMA.FTZ R150, R106, R9, -R29.reuse ;  /* 0x000000096a967223 */ /* 0x100fe2000001081d */
[----:B0-----:R-:W-:Y:S01]  /*29c0*/  FSEL R76, R19, -INF , P1 ;  /* 0xff800000134c7808 */ /* 0x001fe20000800000 */
[----:B------:R-:W0:Y:S01]  /*29d0*/  MUFU.TANH R26, R26 ;  /* 0x0000001a001a7308 */ /* 0x000e220000002400 */
[----:B------:R-:W-:Y:S01]  /*29e0*/  FMNMX.FTZ R33, R18, R33, !PT ;  /* 0x0000002112217209 */ /* 0x000fe20007810000 */
[-CC-:B------:R-:W-:Y:S01]  /*29f0*/  FFMA.FTZ R19, R88, R9.reuse, -R29.reuse ;  /* 0x0000000958137223 */ /* 0x180fe2000001081d */
[C---:B------:R-:W-:Y:S01]  /*2a00*/  ISETP.GT.AND P1, PT, R37.reuse, 0x29, PT ;  /* 0x000000292500780c */ /* 0x040fe20003f24270 */
[-CC-:B------:R-:W-:Y:S01]  /*2a10*/  FFMA.FTZ R104, R104, R9.reuse, -R29.reuse ;  /* 0x0000000968687223 */ /* 0x180fe2000001081d */
[----:B--2---:R-:W-:Y:S01]  /*2a20*/  FSEL R20, R20, -INF , P2 ;  /* 0xff80000014147808 */ /* 0x004fe20001000000 */
[--C-:B------:R-:W-:Y:S01]  /*2a30*/  FFMA.FTZ R134, R50, R9, -R29.reuse ;  /* 0x0000000932867223 */ /* 0x100fe2000001081d */
[----:B------:R-:W-:Y:S01]  /*2a40*/  FMNMX.FTZ R33, R76, R33, !PT ;  /* 0x000000214c217209 */ /* 0x000fe20007810000 */
[----:B------:R-:W2:Y:S01]  /*2a50*/  MUFU.TANH R27, R27 ;  /* 0x0000001b001b7308 */ /* 0x000ea20000002400 */
[----:B------:R-:W-:Y:S01]  /*2a60*/  ISETP.GT.AND P2, PT, R37, 0x30, PT ;  /* 0x000000302500780c */ /* 0x000fe20003f44270 */
[-CC-:B------:R-:W-:Y:S01]  /*2a70*/  FFMA.FTZ R128, R54, R9.reuse, -R29.reuse ;  /* 0x0000000936807223 */ /* 0x180fe2000001081d */
[----:B-1----:R-:W-:Y:S01]  /*2a80*/  FSEL R78, R21, -INF , P1 ;  /* 0xff800000154e7808 */ /* 0x002fe20000800000 */
[--C-:B------:R-:W-:Y:S01]  /*2a90*/  FFMA.FTZ R21, R68, R9, -R29.reuse ;  /* 0x0000000944157223 */ /* 0x100fe2000001081d */
[----:B------:R-:W-:Y:S01]  /*2aa0*/  FMNMX.FTZ R33, R20, R33, !PT ;  /* 0x0000002114217209 */ /* 0x000fe20007810000 */
[-CC-:B------:R-:W-:Y:S01]  /*2ab0*/  FFMA.FTZ R130, R46, R9.reuse, -R29.reuse ;  /* 0x000000092e827223 */ /* 0x180fe2000001081d */
[----:B------:R-:W-:Y:S01]  /*2ac0*/  ISETP.GT.AND P1, PT, R37, 0x31, PT ;  /* 0x000000312500780c */ /* 0x000fe20003f24270 */
[----:B------:R-:W1:Y:S01]  /*2ad0*/  MUFU.TANH R31, R31 ;  /* 0x0000001f001f7308 */ /* 0x000e620000002400 */
[----:B------:R-:W-:Y:S01]  /*2ae0*/  FSEL R80, R23, -INF , P2 ;  /* 0xff80000017507808 */ /* 0x000fe20001000000 */
[--C-:B------:R-:W-:Y:S01]  /*2af0*/  FFMA.FTZ R23, R60, R9, -R29.reuse ;  /* 0x000000093c177223 */ /* 0x100fe2000001081d */
[----:B------:R-:W-:Y:S01]  /*2b00*/  FMNMX.FTZ R33, R78, R33, !PT ;  /* 0x000000214e217209 */ /* 0x000fe20007810000 */
[-CC-:B------:R-:W-:Y:S01]  /*2b10*/  FFMA.FTZ R124, R42, R9.reuse, -R29.reuse ;  /* 0x000000092a7c7223 */ /* 0x180fe2000001081d */
[C---:B------:R-:W-:Y:S01]  /*2b20*/  ISETP.GT.AND P2, PT, R37.reuse, 0x38, PT ;  /* 0x000000382500780c */ /* 0x040fe20003f44270 */
[--C-:B------:R-:W-:Y:S01]  /*2b30*/  FFMA.FTZ R126, R40, R9, -R29.reuse ;  /* 0x00000009287e7223 */ /* 0x100fe2000001081d */
[----:B---3--:R-:W-:Y:S01]  /*2b40*/  FSEL R24, R24, -INF , P1 ;  /* 0xff80000018187808 */ /* 0x008fe20000800000 */
[----:B------:R-:W3:Y:S01]  /*2b50*/  MUFU.TANH R45, R45 ;  /* 0x0000002d002d7308 */ /* 0x000ee20000002400 */
[----:B------:R-:W-:Y:S01]  /*2b60*/  FMNMX.FTZ R33, R80, R33, !PT ;  /* 0x0000002150217209 */ /* 0x000fe20007810000 */
[-CC-:B------:R-:W-:Y:S01]  /*2b70*/  FFMA.FTZ R120, R32, R9.reuse, -R29.reuse ;  /* 0x0000000920787223 */ /* 0x180fe2000001081d */
[----:B------:R-:W-:Y:S01]  /*2b80*/  ISETP.GT.AND P1, PT, R37, 0x39, PT ;  /* 0x000000392500780c */ /* 0x000fe20003f24270 */
[-CC-:B------:R-:W-:Y:S01]  /*2b90*/  FFMA.FTZ R34, R34, R9.reuse, -R29.reuse ;  /* 0x0000000922227223 */ /* 0x180fe2000001081d */
[----:B----4-:R-:W-:Y:S01]  /*2ba0*/  FSEL R82, R17, -INF , P2 ;  /* 0xff80000011527808 */ /* 0x010fe20001000000 */
[--C-:B------:R-:W-:Y:S01]  /*2bb0*/  FFMA.FTZ R17, R92, R9, -R29.reuse ;  /* 0x000000095c117223 */ /* 0x100fe2000001081d */
[----:B------:R-:W-:Y:S01]  /*2bc0*/  FMNMX.FTZ R33, R24, R33, !PT ;  /* 0x0000002118217209 */ /* 0x000fe20007810000 */
[----:B------:R-:W4:Y:S01]  /*2bd0*/  MUFU.TANH R55, R55 ;  /* 0x0000003700377308 */ /* 0x000f220000002400 */
[----:B------:R-:W-:Y:S01]  /*2be0*/  ISETP.GT.AND P2, PT, R37, 0x40, PT ;  /* 0x000000402500780c */ /* 0x000fe20003f44270 */
[-CC-:B------:R-:W-:Y:S01]  /*2bf0*/  FFMA.FTZ R122, R30, R9.reuse, -R29.reuse ;  /* 0x000000091e7a7223 */ /* 0x180fe2000001081d */
[----:B-----5:R-:W-:Y:S01]  /*2c00*/  FSEL R84, R25, -INF , P1 ;  /* 0xff80000019547808 */ /* 0x020fe20000800000 */
[--C-:B------:R-:W-:Y:S01]  /*2c10*/  FFMA.FTZ R25, R56, R9, -R29.reuse ;  /* 0x0000000938197223 */ /* 0x100fe2000001081d */
[----:B------:R-:W-:Y:S01]  /*2c20*/  FMNMX.FTZ R33, R82, R33, !PT ;  /* 0x0000002152217209 */ /* 0x000fe20007810000 */
[----:B------:R-:W-:Y:S01]  /*2c30*/  UIADD3 UR7, UR7, UR45, URZ ;  /* 0x0000002d07077290 */ /* 0x000fe2000fffe03f */
[C---:B------:R-:W-:Y:S01]  /*2c40*/  ISETP.GT.AND P1, PT, R37.reuse, 0x41, PT ;  /* 0x000000412500780c */ /* 0x040fe20003f24270 */
[----:B------:R-:W5:Y:S01]  /*2c50*/  MUFU.TANH R61, R61 ;  /* 0x0000003d003d7308 */ /* 0x000f620000002400 */
[----:B0-----:R-:W-:Y:S01]  /*2c60*/  FSEL R26, R26, -INF , P2 ;  /* 0xff8000001a1a7808 */ /* 0x001fe20001000000 */
[----:B------:R-:W-:Y:S01]  /*2c70*/  USHF.R.S32.HI UR4, URZ, 0x1f, UR7 ;  /* 0x0000001f3f047899 */ /* 0x000fe20008011407 */
[----:B------:R-:W-:Y:S01]  /*2c80*/  FMNMX.FTZ R33, R84, R33, !PT ;  /* 0x0000002154217209 */ /* 0x000fe20007810000 */
[----:B------:R-:W-:Y:S01]  /*2c90*/  UMOV UR5, URZ ;  /* 0x0000003f00057c82 */ /* 0x000fe20008000000 */
[----:B------:R-:W-:Y:S01]  /*2ca0*/  ISETP.GT.AND P2, PT, R37, 0x48, PT ;  /* 0x000000482500780c */ /* 0x000fe20003f44270 */
[----:B------:R-:W-:Y:S01]  /*2cb0*/  ULEA.HI UR4, UR4, UR7, URZ, 0x7 ;  /* 0x0000000704047291 */ /* 0x000fe2000f8f383f */
[----:B--2---:R-:W-:Y:S01]  /*2cc0*/  FSEL R86, R27, -INF , P1 ;  /* 0xff8000001b567808 */ /* 0x004fe20000800000 */
[----:B------:R-:W0:Y:S01]  /*2cd0*/  MUFU.TANH R49, R49 ;  /* 0x0000003100317308 */ /* 0x000e220000002400 */
[----:B------:R-:W-:Y:S01]  /*2ce0*/  FMNMX.FTZ R33, R26, R33, !PT ;  /* 0x000000211a217209 */ /* 0x000fe20007810000 */
[-CC-:B------:R-:W-:Y:S01]  /*2cf0*/  FFMA.FTZ R27, R52, R9.reuse, -R29.reuse ;  /* 0x00000009341b7223 */ /* 0x180fe2000001081d */
[----:B------:R-:W-:Y:S01]  /*2d00*/  ISETP.GT.AND P1, PT, R37, 0x49, PT ;  /* 0x000000492500780c */ /* 0x000fe20003f24270 */
[----:B------:R-:W-:Y:S01]  /*2d10*/  USHF.R.S32.HI UR4, URZ, 0x7, UR4 ;  /* 0x000000073f047899 */ /* 0x000fe20008011404 */
[----:B-1----:R-:W-:Y:S01]  /*2d20*/  FSEL R90, R31, -INF , P2 ;  /* 0xff8000001f5a7808 */ /* 0x002fe20001000000 */
[----:B------:R-:W-:Y:S01]  /*2d30*/  FFMA.FTZ R31, R48, R9, -R29 ;  /* 0x00000009301f7223 */ /* 0x000fe2000001081d */
[----:B------:R-:W-:Y:S01]  /*2d40*/  FMNMX.FTZ R33, R86, R33, !PT ;  /* 0x0000002156217209 */ /* 0x000fe20007810000 */
[----:B------:R-:W1:Y:S01]  /*2d50*/  MUFU.TANH R47, R47 ;  /* 0x0000002f002f7308 */ /* 0x000e620000002400 */
[----:B------:R-:W-:Y:S01]  /*2d60*/  ISETP.GT.AND P2, PT, R37, 0x50, PT ;  /* 0x000000502500780c */ /* 0x000fe20003f44270 */
[----:B------:R-:W-:Y:S01]  /*2d70*/  UISETP.LT.AND UP0, UPT, UR41, UR4, UPT ;  /* 0x000000042900728c */ /* 0x000fe2000bf01270 */
[----:B---3--:R-:W-:-:S02]  /*2d80*/  FSEL R88, R45, -INF , P1 ;  /* 0xff8000002d587808 */ /* 0x008fc40000800000 */
[----:B------:R-:W-:Y:S02]  /*2d90*/  CS2R R108, SRZ ;  /* 0x00000000006c7805 */ /* 0x000fe4000001ff00 */
[----:B------:R-:W-:Y:S01]  /*2da0*/  FMNMX.FTZ R33, R90, R33, !PT ;  /* 0x000000215a217209 */ /* 0x000fe20007810000 */
[----:B------:R-:W-:Y:S01]  /*2db0*/  USEL UR26, UR41, UR4, !UP0 ;  /* 0x00000004291a7287 */ /* 0x000fe2000c000000 */
[----:B------:R-:W-:Y:S01]  /*2dc0*/  ISETP.GT.AND P1, PT, R37, 0x51, PT ;  /* 0x000000512500780c */ /* 0x000fe20003f24270 */
[----:B------:R-:W2:Y:S01]  /*2dd0*/  MUFU.TANH R39, R39 ;  /* 0x0000002700277308 */ /* 0x000ea20000002400 */
[----:B----4-:R-:W-:Y:S01]  /*2de0*/  FSEL R92, R55, -INF , P2 ;  /* 0xff800000375c7808 */ /* 0x010fe20001000000 */
[----:B------:R-:W-:Y:S01]  /*2df0*/  UISETP.GE.AND UP0, UPT, UR27, UR26, UPT ;  /* 0x0000001a1b00728c */ /* 0x000fe2000bf06270 */
[----:B------:R-:W-:Y:S01]  /*2e00*/  FMNMX.FTZ R33, R88, R33, !PT ;  /* 0x0000002158217209 */ /* 0x000fe20007810000 */
[----:B------:R-:W-:Y:S01]  /*2e10*/  UMOV UR4, URZ ;  /* 0x0000003f00047c82 */ /* 0x000fe20008000000 */
[----:B------:R-:W-:-:S02]  /*2e20*/  ISETP.GT.AND P2, PT, R37, 0x58, PT ;  /* 0x000000582500780c */ /* 0x000fc40003f44270 */
[----:B------:R-:W-:Y:S02]  /*2e30*/  CS2R R106, SRZ ;  /* 0x00000000006a7805 */ /* 0x000fe4000001ff00 */
[----:B-----5:R-:W-:Y:S01]  /*2e40*/  FSEL R72, R61, -INF , P1 ;  /* 0xff8000003d487808 */ /* 0x020fe20000800000 */
[----:B------:R-:W3:Y:S01]  /*2e50*/  MUFU.TANH R59, R59 ;  /* 0x0000003b003b7308 */ /* 0x000ee20000002400 */
        /* <DEDUP_REMOVED lines=28> */
[----:B------:R-:W-:Y:S01]  /*3020*/  FMNMX.FTZ R33, R100, R33, !PT ;  /* 0x0000002164217209 */ /* 0x000fe20007810000 */
[----:B------:R-:W2:Y:S01]  /*3030*/  MUFU.TANH R63, R63 ;  /* 0x0000003f003f7308 */ /* 0x000ea20000002400 */
[----:B0-----:R-:W-:Y:S02]  /*3040*/  FSEL R58, R43, -INF , P1 ;  /* 0xff8000002b3a7808 */ /* 0x001fe40000800000 */
[----:B------:R-:W-:Y:S01]  /*3050*/  ISETP.GT.AND P1, PT, R37, 0x79, PT ;  /* 0x000000792500780c */ /* 0x000fe20003f24270 */
[----:B------:R-:W-:Y:S01]  /*3060*/  FFMA.FTZ R37, R36, R9, -R29 ;  /* 0x0000000924257223 */ /* 0x000fe2000001081d */
[----:B------:R-:W-:-:S03]  /*3070*/  FMNMX.FTZ R33, R58, R33, !PT ;  /* 0x000000213a217209 */ /* 0x000fc60007810000 */
[----:B------:R-:W-:Y:S01]  /*3080*/  MUFU.EX2 R148, R148 ;  /* 0x0000009400947308 */ /* 0x000fe20000000800 */
[----:B-1----:R-:W-:-:S04]  /*3090*/  FSEL R102, R57, -INF , P2 ;  /* 0xff80000039667808 */ /* 0x002fc80001000000 */
[----:B------:R-:W-:-:S03]  /*30a0*/  FMNMX.FTZ R33, R102, R33, !PT ;  /* 0x0000002166217209 */ /* 0x000fc60007810000 */
[----:B------:R-:W0:Y:S01]  /*30b0*/  MUFU.EX2 R7, R7 ;  /* 0x0000000700077308 */ /* 0x000e220000000800 */
[----:B--2---:R-:W-:-:S04]  /*30c0*/  FSEL R56, R63, -INF , P1 ;  /* 0xff8000003f387808 */ /* 0x004fc80000800000 */
[----:B------:R-:W-:Y:S01]  /*30d0*/  FMNMX.FTZ R12, R56, R33, !PT ;  /* 0x00000021380c7209 */ /* 0x000fe20007810000 */
[----:B------:R-:W-:Y:S02]  /*30e0*/  FFMA.FTZ R33, R44, R9, -R29 ;  /* 0x000000092c217223 */ /* 0x000fe4000001081d */
[----:B------:R-:W1:Y:S02]  /*30f0*/  MUFU.EX2 R150, R150 ;  /* 0x0000009600967308 */ /* 0x000e640000000800 */
[----:B------:R-:W2:Y:S06]  /*3100*/  SHFL.BFLY PT, R35, R12, 0x2, 0x1f ;  /* 0x0c401f000c237f89 */ /* 0x000eac00000e0000 */
[----:B------:R3:W4:Y:S01]  /*3110*/  MUFU.EX2 R11, R104 ;  /* 0x00000068000b7308 */ /* 0x0007220000000800 */
[----:B0-----:R-:W-:Y:S01]  /*3120*/  FADD.FTZ R43, R148, R7 ;  /* 0x00000007942b7221 */ /* 0x001fe20000010000 */
[----:B------:R-:W-:-:S06]  /*3130*/  F2FP.BF16.F32.PACK_AB R148, R7, R148 ;  /* 0x000000940794723e */ /* 0x000fcc00000010ff */
[----:B------:R-:W0:Y:S01]  /*3140*/  MUFU.EX2 R144, R144 ;  /* 0x0000009000907308 */ /* 0x000e220000000800 */
[----:B---3--:R-:W-:-:S07]  /*3150*/  CS2R R104, SRZ ;  /* 0x0000000000687805 */ /* 0x008fce000001ff00 */
[----:B------:R-:W3:Y:S01]  /*3160*/  MUFU.EX2 R13, R13 ;  /* 0x0000000d000d7308 */ /* 0x000ee20000000800 */
[----:B--2---:R-:W-:Y:S01]  /*3170*/  FMNMX.FTZ R39, R12, R35, !PT ;  /* 0x000000230c277209 */ /* 0x004fe20007810000 */
[-CC-:B------:R-:W-:Y:S01]  /*3180*/  FFMA.FTZ R35, R38, R9.reuse, -R29.reuse ;  /* 0x0000000926237223 */ /* 0x180fe2000001081d */
[----:B------:R-:W-:-:S03]  /*3190*/  FFMA.FTZ R29, R28, R9, -R29 ;  /* 0x000000091c1d7223 */ /* 0x000fc6000001081d */
[----:B------:R-:W2:Y:S02]  /*31a0*/  SHFL.BFLY PT, R12, R39, 0x1, 0x1f ;  /* 0x0c201f00270c7f89 */ /* 0x000ea400000e0000 */
[----:B------:R-:W5:Y:S08]  /*31b0*/  MUFU.EX2 R146, R146 ;  /* 0x0000009200927308 */ /* 0x000f700000000800 */
[----:B------:R-:W5:Y:S08]  /*31c0*/  MUFU.EX2 R15, R15 ;  /* 0x0000000f000f7308 */ /* 0x000f700000000800 */
[----:B------:R-:W5:Y:S01]  /*31d0*/  MUFU.EX2 R140, R140 ;  /* 0x0000008c008c7308 */ /* 0x000f620000000800 */
[----:B--2---:R-:W-:-:S07]  /*31e0*/  FMNMX.FTZ R12, R39, R12, !PT ;  /* 0x0000000c270c7209 */ /* 0x004fce0007810000 */
[----:B------:R-:W2:Y:S01]  /*31f0*/  MUFU.EX2 R17, R17 ;  /* 0x0000001100117308 */ /* 0x000ea20000000800 */
[C---:B------:R-:W-:Y:S01]  /*3200*/  FSETP.NEU.FTZ.AND P1, PT, R12.reuse, -INF , PT ;  /* 0xff8000000c00780b */ /* 0x040fe20003f3d000 */
[----:B------:R-:W-:-:S06]  /*3210*/  FMUL.FTZ R41, R12, R9 ;  /* 0x000000090c297220 */ /* 0x000fcc0000410000 */
[----:B------:R-:W-:Y:S01]  /*3220*/  MUFU.EX2 R142, R142 ;  /* 0x0000008e008e7308 */ /* 0x000fe20000000800 */
[----:B------:R-:W-:Y:S02]  /*3230*/  FSEL R41, R41, RZ, P1 ;  /* 0x000000ff29297208 */ /* 0x000fe40000800000 */
[----:B------:R-:W-:-:S03]  /*3240*/  PLOP3.LUT P1, PT, PT, PT, UP0, 0x80, 0x0 ;  /* 0x000000000000781c */ /* 0x000fc60003f2f008 */
[-C--:B------:R-:W-:Y:S01]  /*3250*/  FFMA.FTZ R149, R2, R9.reuse, -R41 ;  /* 0x0000000902957223 */ /* 0x080fe20000010829 */
[----:B-1----:R-:W-:Y:S01]  /*3260*/  FADD.FTZ R2, R150, R43 ;  /* 0x0000002b96027221 */ /* 0x002fe20000010000 */
[-CC-:B------:R-:W-:Y:S01]  /*3270*/  FFMA.FTZ R0, R0, R9.reuse, -R41.reuse ;  /* 0x0000000900007223 */ /* 0x180fe20000010829 */
[-CC-:B------:R-:W-:Y:S01]  /*3280*/  FFMA.FTZ R151, R8, R9.reuse, -R41.reuse ;  /* 0x0000000908977223 */ /* 0x180fe20000010829 */
[-CC-:B------:R-:W-:Y:S01]  /*3290*/  FFMA.FTZ R8, R62, R9.reuse, -R41.reuse ;  /* 0x000000093e087223 */ /* 0x180fe20000010829 */
[----:B----4-:R-:W-:Y:S01]  /*32a0*/  FADD.FTZ R43, R11, R2 ;  /* 0x000000020b2b7221 */ /* 0x010fe20000010000 */
[----:B------:R-:W-:Y:S01]  /*32b0*/  MUFU.EX2 R149, R149 ;  /* 0x0000009500957308 */ /* 0x000fe20000000800 */
[-CC-:B------:R-:W-:Y:S01]  /*32c0*/  FFMA.FTZ R145, R66, R9.reuse, -R41.reuse ;  /* 0x0000000942917223 */ /* 0x180fe20000010829 */
[-C--:B------:R-:W-:Y:S01]  /*32d0*/  FFMA.FTZ R28, R70, R9.reuse, -R41 ;  /* 0x00000009461c7223 */ /* 0x080fe20000010829 */
[----:B0-----:R-:W-:Y:S01]  /*32e0*/  FADD.FTZ R2, R144, R43 ;  /* 0x0000002b90027221 */ /* 0x001fe20000010000 */
[-CC-:B------:R-:W-:Y:S01]  /*32f0*/  FFMA.FTZ R147, R14, R9.reuse, -R41.reuse ;  /* 0x000000090e937223 */ /* 0x180fe20000010829 */
[-CC-:B------:R-:W-:Y:S01]  /*3300*/  FFMA.FTZ R14, R74, R9.reuse, -R41.reuse ;  /* 0x000000094a0e7223 */ /* 0x180fe20000010829 */
[-CC-:B------:R-:W-:Y:S01]  /*3310*/  FFMA.FTZ R141, R18, R9.reuse, -R41.reuse ;  /* 0x00000009128d7223 */ /* 0x180fe20000010829 */
[----:B---3--:R-:W-:Y:S01]  /*3320*/  FADD.FTZ R43, R13, R2 ;  /* 0x000000020d2b7221 */ /* 0x008fe20000010000 */
[----:B------:R-:W0:Y:S01]  /*3330*/  MUFU.EX2 R0, R0 ;  /* 0x0000000000007308 */ /* 0x000e220000000800 */
[-CC-:B------:R-:W-:Y:S01]  /*3340*/  FFMA.FTZ R18, R76, R9.reuse, -R41.reuse ;  /* 0x000000094c127223 */ /* 0x180fe20000010829 */
[-C--:B------:R-:W-:Y:S01]  /*3350*/  FFMA.FTZ R143, R20, R9.reuse, -R41 ;  /* 0x00000009148f7223 */ /* 0x080fe20000010829 */
[----:B-----5:R-:W-:Y:S01]  /*3360*/  FADD.FTZ R2, R146, R43 ;  /* 0x0000002b92027221 */ /* 0x020fe20000010000 */
        /* <DEDUP_REMOVED lines=10> */
[-CC-:B------:R-:W-:Y:S01]  /*3410*/  FFMA.FTZ R135, R90, R9.reuse, -R41.reuse ;  /* 0x000000095a877223 */ /* 0x180fe20000010829 */
[----:B--2---:R-:W-:Y:S01]  /*3420*/  FADD.FTZ R45, R17, R32 ;  /* 0x00000020112d7221 */ /* 0x004fe20000010000 */
[----:B------:R-:W2:Y:S01]  /*3430*/  MUFU.EX2 R8, R8 ;  /* 0x0000000800087308 */ /* 0x000ea20000000800 */
[----:B0-----:R-:W-:Y:S01]  /*3440*/  FADD.FTZ R2, R149, R0 ;  /* 0x0000000095027221 */ /* 0x001fe20000010000 */
[-CC-:B------:R-:W-:Y:S01]  /*3450*/  FFMA.FTZ R32, R88, R9.reuse, -R41.reuse ;  /* 0x0000000958207223 */ /* 0x180fe20000010829 */
[-CC-:B------:R-:W-:Y:S01]  /*3460*/  FFMA.FTZ R129, R92, R9.reuse, -R41.reuse ;  /* 0x000000095c817223 */ /* 0x180fe20000010829 */
[----:B------:R-:W-:Y:S01]  /*3470*/  F2FP.BF16.F32.PACK_AB R150, R11, R150 ;  /* 0x000000960b96723e */ /* 0x000fe200000010ff */
[-CC-:B------:R-:W-:Y:S01]  /*3480*/  FFMA.FTZ R94, R94, R9.reuse, -R41.reuse ;  /* 0x000000095e5e7223 */ /* 0x180fe20000010829 */
[-CC-:B------:R-:W-:Y:S01]  /*3490*/  FFMA.FTZ R68, R68, R9.reuse, -R41.reuse ;  /* 0x0000000944447223 */ /* 0x180fe20000010829 */
[-CC-:B------:R-:W-:Y:S01]  /*34a0*/  FFMA.FTZ R96, R96, R9.reuse, -R41.reuse ;  /* 0x0000000960607223 */ /* 0x180fe20000010829 */
[----:B------:R-:W-:Y:S01]  /*34b0*/  MUFU.EX2 R19, R19 ;  /* 0x0000001300137308 */ /* 0x000fe20000000800 */
[----:B-1----:R-:W-:Y:S01]  /*34c0*/  FADD.FTZ R43, R151, R2 ;  /* 0x00000002972b7221 */ /* 0x002fe20000010000 */
[-CC-:B------:R-:W-:Y:S01]  /*34d0*/  FFMA.FTZ R64, R64, R9.reuse, -R41.reuse ;  /* 0x0000000940407223 */ /* 0x180fe20000010829 */
[-CC-:B------:R-:W-:Y:S01]  /*34e0*/  FFMA.FTZ R98, R98, R9.reuse, -R41.reuse ;  /* 0x0000000962627223 */ /* 0x180fe20000010829 */
[-CC-:B------:R-:W-:Y:S01]  /*34f0*/  FFMA.FTZ R60, R60, R9.reuse, -R41.reuse ;  /* 0x000000093c3c7223 */ /* 0x180fe20000010829 */
[-CC-:B------:R-:W-:Y:S01]  /*3500*/  FFMA.FTZ R100, R100, R9.reuse, -R41.reuse ;  /* 0x0000000964647223 */ /* 0x180fe20000010829 */
[-CC-:B------:R-:W-:Y:S01]  /*3510*/  FFMA.FTZ R58, R58, R9.reuse, -R41.reuse ;  /* 0x000000093a3a7223 */ /* 0x180fe20000010829 */
[----:B------:R-:W-:Y:S01]  /*3520*/  FFMA.FTZ R102, R102, R9, -R41 ;  /* 0x0000000966667223 */ /* 0x000fe20000010829 */
[----:B------:R-:W0:Y:S01]  /*3530*/  MUFU.EX2 R145, R145 ;  /* 0x0000009100917308 */ /* 0x000e220000000800 */
[----:B--2---:R-:W-:Y:S01]  /*3540*/  FADD.FTZ R2, R8, R43 ;  /* 0x0000002b08027221 */ /* 0x004fe20000010000 */
[----:B------:R-:W-:-:S02]  /*3550*/  F2FP.BF16.F32.PACK_AB R149, R0, R149 ;  /* 0x000000950095723e */ /* 0x000fc400000010ff */
[----:B------:R-:W-:Y:S02]  /*3560*/  CS2R R92, SRZ ;  /* 0x00000000005c7805 */ /* 0x000fe4000001ff00 */
[----:B------:R-:W-:Y:S02]  /*3570*/  F2FP.BF16.F32.PACK_AB R144, R13, R144 ;  /* 0x000000900d90723e */ /* 0x000fe400000010ff */
[----:B------:R-:W-:Y:S02]  /*3580*/  CS2R R90, SRZ ;  /* 0x00000000005a7805 */ /* 0x000fe4000001ff00 */
[----:B------:R-:W-:Y:S02]  /*3590*/  F2FP.BF16.F32.PACK_AB R146, R15, R146 ;  /* 0x000000920f92723e */ /* 0x000fe400000010ff */
[----:B------:R-:W-:Y:S01]  /*35a0*/  CS2R R88, SRZ ;  /* 0x0000000000587805 */ /* 0x000fe2000001ff00 */
[----:B------:R-:W-:Y:S01]  /*35b0*/  MUFU.EX2 R136, R136 ;  /* 0x0000008800887308 */ /* 0x000fe20000000800 */
[----:B------:R-:W-:-:S02]  /*35c0*/  F2FP.BF16.F32.PACK_AB R140, R17, R140 ;  /* 0x0000008c118c723e */ /* 0x000fc400000010ff */
[----:B------:R-:W-:-:S05]  /*35d0*/  F2FP.BF16.F32.PACK_AB R151, R8, R151 ;  /* 0x000000970897723e */ /* 0x000fca00000010ff */
[----:B------:R-:W1:Y:S01]  /*35e0*/  MUFU.EX2 R28, R28 ;  /* 0x0000001c001c7308 */ /* 0x000e620000000800 */
[----:B0-----:R-:W-:-:S07]  /*35f0*/  FADD.FTZ R43, R145, R2 ;  /* 0x00000002912b7221 */ /* 0x001fce0000010000 */
[----:B------:R-:W-:Y:S08]  /*3600*/  MUFU.EX2 R21, R21 ;  /* 0x0000001500157308 */ /* 0x000ff00000000800 */
[----:B------:R-:W0:Y:S01]  /*3610*/  MUFU.EX2 R147, R147 ;  /* 0x0000009300937308 */ /* 0x000e220000000800 */
[C---:B-1----:R-:W-:Y:S01]  /*3620*/  FADD.FTZ R2, R28.reuse, R43 ;  /* 0x0000002b1c027221 */ /* 0x042fe20000010000 */
[----:B------:R-:W-:-:S06]  /*3630*/  F2FP.BF16.F32.PACK_AB R145, R28, R145 ;  /* 0x000000911c91723e */ /* 0x000fcc00000010ff */
[----:B------:R-:W1:Y:S08]  /*3640*/  MUFU.EX2 R138, R138 ;  /* 0x0000008a008a7308 */ /* 0x000e700000000800 */
[----:B------:R2:W-:Y:S01]  /*3650*/  MUFU.EX2 R39, R34 ;  /* 0x0000002200277308 */ /* 0x0005e20000000800 */
[----:B0-----:R-:W-:-:S07]  /*3660*/  FADD.FTZ R43, R147, R2 ;  /* 0x00000002932b7221 */ /* 0x001fce0000010000 */
[----:B------:R-:W0:Y:S01]  /*3670*/  MUFU.EX2 R14, R14 ;  /* 0x0000000e000e7308 */ /* 0x000e220000000800 */
[----:B--2---:R-:W-:Y:S01]  /*3680*/  FADD.FTZ R34, R142, R45 ;  /* 0x0000002d8e227221 */ /* 0x004fe20000010000 */
[----:B------:R-:W-:-:S03]  /*3690*/  F2FP.BF16.F32.PACK_AB R142, R19, R142 ;  /* 0x0000008e138e723e */ /* 0x000fc600000010ff */
[----:B------:R-:W-:-:S03]  /*36a0*/  FADD.FTZ R45, R19, R34 ;  /* 0x00000022132d7221 */ /* 0x000fc60000010000 */
[----:B------:R-:W2:Y:S01]  /*36b0*/  MUFU.EX2 R23, R23 ;  /* 0x0000001700177308 */ /* 0x000ea20000000800 */
[----:B------:R-:W-:Y:S01]  /*36c0*/  FADD.FTZ R34, R136, R45 ;  /* 0x0000002d88227221 */ /* 0x000fe20000010000 */
[----:B------:R-:W-:-:S03]  /*36d0*/  F2FP.BF16.F32.PACK_AB R136, R21, R136 ;  /* 0x000000881588723e */ /* 0x000fc600000010ff */
[----:B------:R-:W-:Y:S01]  /*36e0*/  FADD.FTZ R45, R21, R34 ;  /* 0x00000022152d7221 */ /* 0x000fe20000010000 */
[-CC-:B------:R-:W-:Y:S01]  /*36f0*/  FFMA.FTZ R34, R72, R9.reuse, -R41.reuse ;  /* 0x0000000948227223 */ /* 0x180fe20000010829 */
[----:B------:R-:W-:Y:S01]  /*3700*/  FFMA.FTZ R41, R56, R9, -R41 ;  /* 0x0000000938297223 */ /* 0x000fe20000010829 */
[----:B------:R-:W3:Y:S01]  /*3710*/  MUFU.EX2 R141, R141 ;  /* 0x0000008d008d7308 */ /* 0x000ee20000000800 */
[----:B-1----:R-:W-:Y:S01]  /*3720*/  FADD.FTZ R36, R138, R45 ;  /* 0x0000002d8a247221 */ /* 0x002fe20000010000 */
[C---:B0-----:R-:W-:Y:S01]  /*3730*/  FADD.FTZ R2, R14.reuse, R43 ;  /* 0x0000002b0e027221 */ /* 0x041fe20000010000 */
[----:B------:R-:W-:-:S05]  /*3740*/  F2FP.BF16.F32.PACK_AB R147, R14, R147 ;  /* 0x000000930e93723e */ /* 0x000fca00000010ff */
[----:B------:R-:W0:Y:S01]  /*3750*/  MUFU.EX2 R132, R132 ;  /* 0x0000008400847308 */ /* 0x000e220000000800 */
[C---:B--2---:R-:W-:Y:S01]  /*3760*/  FADD.FTZ R45, R23.reuse, R36 ;  /* 0x00000024172d7221 */ /* 0x044fe20000010000 */
[----:B------:R-:W-:-:S06]  /*3770*/  F2FP.BF16.F32.PACK_AB R138, R23, R138 ;  /* 0x0000008a178a723e */ /* 0x000fcc00000010ff */
[----:B------:R-:W1:Y:S01]  /*3780*/  MUFU.EX2 R18, R18 ;  /* 0x0000001200127308 */ /* 0x000e620000000800 */
[----:B---3--:R-:W-:-:S07]  /*3790*/  FADD.FTZ R43, R141, R2 ;  /* 0x000000028d2b7221 */ /* 0x008fce0000010000 */
        /* <DEDUP_REMOVED lines=61> */
[----:B0-----:R-:W-:Y:S01]  /*3b70*/  FADD.FTZ R2, R120, R11 ;  /* 0x0000000b78027221 */ /* 0x001fe20000010000 */
[----:B------:R-:W-:-:S03]  /*3b80*/  F2FP.BF16.F32.PACK_AB R120, R39, R120 ;  /* 0x000000782778723e */ /* 0x000fc600000010ff */
[----:B------:R-:W-:-:S03]  /*3b90*/  FADD.FTZ R11, R39, R2 ;  /* 0x00000002270b7221 */ /* 0x000fc60000010000 */
        /* <DEDUP_REMOVED lines=28> */
[----:B------:R-:W1:Y:S01]  /*3d60*/  MUFU.EX2 R41, R41 ;  /* 0x0000002900297308 */ /* 0x000e620000000800 */
[C---:B--2---:R-:W-:Y:S01]  /*3d70*/  FADD.FTZ R7, R121.reuse, R0 ;  /* 0x0000000079077221 */ /* 0x044fe20000010000 */
[----:B------:R-:W-:Y:S02]  /*3d80*/  F2FP.BF16.F32.PACK_AB R121, R121, R100 ;  /* 0x000000647979723e */ /* 0x000fe400000010ff */
[----:B------:R-:W-:Y:S01]  /*3d90*/  CS2R R100, SRZ ;  /* 0x0000000000647805 */ /* 0x000fe2000001ff00 */
[----:B0-----:R-:W-:Y:S01]  /*3da0*/  FADD.FTZ R0, R102, R7 ;  /* 0x0000000766007221 */ /* 0x001fe20000010000 */
[----:B-1----:R-:W-:-:S03]  /*3db0*/  F2FP.BF16.F32.PACK_AB R123, R41, R102 ;  /* 0x00000066297b723e */ /* 0x002fc600000010ff */
        /* <DEDUP_REMOVED lines=11> */
.L_x_14971:
[----:B------:R-:W-:Y:S01]  /*3e70*/  ISETP.NE.AND P2, PT, RZ, UR43, PT ;  /* 0x0000002bff007c0c */ /* 0x000fe2000bf45270 */
[----:B------:R-:W-:-:S04]  /*3e80*/  UISETP.NE.AND UP0, UPT, UR6, 0x1, UPT ;  /* 0x000000010600788c */ /* 0x000fc8000bf05270 */
[----:B------:R-:W-:-:S04]  /*3e90*/  USEL UR5, URZ, 0x1, UP0 ;  /* 0x000000013f057887 */ /* 0x000fc80008000000 */
[----:B------:R-:W-:-:S04]  /*3ea0*/  ULOP3.LUT UR5, UR7, UR5, URZ, 0x3c, !UPT ;  /* 0x0000000507057292 */ /* 0x000fc8000f8e3c3f */
[----:B------:R-:W-:Y:S08]  /*3eb0*/  @P2 BRA `(.L_x_14961) ;  /* 0x0000000000382947 */ /* 0x000ff00003800000 */
[----:B------:R-:W-:Y:S05]  /*3ec0*/  @!P0 BRA `(.L_x_14962) ;  /* 0x0000000000048947 */ /* 0x000fea0003800000 */
[----:B------:R-:W-:Y:S01]  /*3ed0*/  BPT.TRAP 0x1 ;  /* 0x000000040000795c */ /* 0x000fe20000300000 */
.L_x_14962:
        /* <DEDUP_REMOVED lines=9> */
.L_x_14963:
[----:B-1----:R-:W-:Y:S05]  /*3f70*/  @P1 BRA `(.L_x_14961) ;  /* 0x0000000000081947 */ /* 0x002fea0003800000 */
[----:B------:R-:W1:Y:S02]  /*3f80*/  SYNCS.PHASECHK.TRANS64.TRYWAIT P1, [UR4+0x16830], R9 ;  /* 0x01683009ff0075a7 */ /* 0x000e640008020144 */
[----:B-1----:R-:W-:Y:S05]  /*3f90*/  @!P1 BRA `(.L_x_14964) ;  /* 0x000000a800b09947 */ /* 0x002fea0003800000 */
.L_x_14961:
[----:B01----:R-:W-:Y:S01]  /*3fa0*/  IADD3 R9, R16, 0x8, RZ ;  /* 0x0000000810097810 */ /* 0x003fe20007ffe0ff */
        /* <DEDUP_REMOVED lines=29> */
.L_x_14966:
[----:B------:R-:W-:Y:S01]  /*4180*/  ULEA UR10, UR6, UR42, 0x3 ;  /* 0x0000002a060a7291 */ /* 0x000fe2000f8e183f */
[----:B------:R-:W-:-:S05]  /*4190*/  IMAD.U32 R9, RZ, RZ, UR7 ;  /* 0x00000007ff097e24 */ /* 0x000fca000f8e00ff */
[----:B------:R-:W-:-:S04]  /*41a0*/  SHF.L.U32 R9, R9, 0x1f, RZ ;  /* 0x0000001f09097819 */ /* 0x000fc800000006ff */
[----:B------:R0:W1:Y:S01]  /*41b0*/  SYNCS.PHASECHK.TRANS64.TRYWAIT P1, [UR10+0x16850], R9 ;  /* 0x01685009ff0075a7 */ /* 0x000062000802014a */
[----:B------:R-:W-:Y:S05]  /*41c0*/  @!P0 BRA `(.L_x_14967) ;  /* 0x0000000000048947 */ /* 0x000fea0003800000 */
[----:B------:R-:W-:Y:S01]  /*41d0*/  BPT.TRAP 0x1 ;  /* 0x000000040000795c */ /* 0x000fe20000300000 */
.L_x_14967:
[----:B-1----:R-:W-:Y:S05]  /*41e0*/  @P1 BRA `(.L_x_14965) ;  /* 0x0000000000081947 */ /* 0x002fea0003800000 */
[----:B------:R-:W1:Y:S02]  /*41f0*/  SYNCS.PHASECHK.TRANS64.TRYWAIT P1, [UR10+0x16850], R9 ;  /* 0x01685009ff0075a7 */ /* 0x000e64000802014a */
[----:B-1----:R-:W-:Y:S05]  /*4200*/  @!P1 BRA `(.L_x_14968) ;  /* 0x000000a8002c9947 */ /* 0x002fea0003800000 */
.L_x_14965:
        /* <DEDUP_REMOVED lines=50> */
.L_x_14969:
[----:B------:R-:W-:Y:S01]  /*4530*/  UISETP.NE.AND UP0, UPT, UR44, URZ, UPT ;  /* 0x0000003f2c00728c */ /* 0x000fe2000bf05270 */
[----:B------:R-:W-:Y:S02]  /*4540*/  IMAD.MOV.U32 R121, RZ, RZ, R3 ;  /* 0x000000ffff797224 */ /* 0x000fe400078e0003 */
        /* <DEDUP_REMOVED lines=8> */
[----:B------:R-:W-:Y:S01]  /*45d0*/  IMAD.U32 R32, RZ, RZ, UR29 ;  /* 0x0000001dff207e24 */ /* 0x000fe2000f8e00ff */
[----:B------:R-:W-:Y:S01]  /*45e0*/  @UP0 ULDC UR7, c[0x0][0x44c] ;  /* 0x0001130000070ab9 */ /* 0x000fe20000000800 */
[----:B------:R-:W-:Y:S01]  /*45f0*/  FMUL.FTZ R140, R28, UR30 ;  /* 0x0000001e1c8c7c20 */ /* 0x000fe20008410000 */
[----:B------:R-:W-:Y:S01]  /*4600*/  FMUL.FTZ R132, R33, UR30 ;  /* 0x0000001e21847c20 */ /* 0x000fe20008410000 */
[----:B------:R-:W-:Y:S01]  /*4610*/  FMUL.FTZ R130, R36, UR30 ;  /* 0x0000001e24827c20 */ /* 0x000fe20008410000 */
[----:B------:R-:W-:Y:S01]  /*4620*/  FMUL.FTZ R20, R43, UR30 ;  /* 0x0000001e2b147c20 */ /* 0x000fe20008410000 */
[----:B------:R-:W-:Y:S01]  /*4630*/  FMUL.FTZ R128, R37, UR30 ;  /* 0x0000001e25807c20 */ /* 0x000fe20008410000 */
[----:B------:R-:W2:Y:S01]  /*4640*/  MUFU.TANH R138, R138 ;  /* 0x0000008a008a7308 */ /* 0x000ea20000002400 */
        /* <DEDUP_REMOVED lines=9> */
[----:B------:R-:W-:Y:S01]  /*46e0*/  UIMAD UR7, UR27, UR7, 0x1 ;  /* 0x000000011b0774a4 */ /* 0x000fe2000f8e0207 */
[----:B------:R-:W-:Y:S01]  /*46f0*/  FMUL.FTZ R10, R48, UR30 ;  /* 0x0000001e300a7c20 */ /* 0x000fe20008410000 */
[----:B------:R-:W3:Y:S01]  /*4700*/  SHFL.IDX PT, R30, R121, RZ, 0x1c1f ;  /* 0x001c1fff791e7589 */ /* 0x000ee200000e0000 */
[----:B------:R-:W-:Y:S01]  /*4710*/  FMUL.FTZ R25, R49, UR30 ;  /* 0x0000001e31197c20 */ /* 0x000fe20008410000 */
[----:B------:R-:W-:Y:S01]  /*4720*/  FMUL.FTZ R12, R26, UR30 ;  /* 0x0000001e1a0c7c20 */ /* 0x000fe20008410000 */
[----:B------:R-:W-:Y:S01]  /*4730*/  FMUL.FTZ R26, R52, UR30 ;  /* 0x0000001e341a7c20 */ /* 0x000fe20008410000 */
[----:B------:R-:W-:Y:S01]  /*4740*/  MOV R29, UR7 ;  /* 0x00000007001d7c02 */ /* 0x000fe20008000f00 */
[----:B------:R-:W4:Y:S01]  /*4750*/  MUFU.TANH R136, R136 ;  /* 0x0000008800887308 */ /* 0x000f220000002400 */
[----:B------:R-:W-:Y:S01]  /*4760*/  FMUL.FTZ R11, R27, UR30 ;  /* 0x0000001e1b0b7c20 */ /* 0x000fe20008410000 */
        /* <DEDUP_REMOVED lines=17> */
[--C-:B---3--:R-:W-:Y:S01]  /*4880*/  IADD3 R9, R30, -UR28, R29.reuse ;  /* 0x8000001c1e097c10 */ /* 0x108fe2000fffe01d */
[----:B------:R-:W-:Y:S01]  /*4890*/  FMUL.FTZ R72, R72, UR30 ;  /* 0x0000001e48487c20 */ /* 0x000fe20008410000 */
[----:B------:R-:W-:Y:S01]  /*48a0*/  FMUL.FTZ R21, R42, UR30 ;  /* 0x0000001e2a157c20 */ /* 0x000fe20008410000 */
[----:B------:R-:W-:Y:S01]  /*48b0*/  FMUL.FTZ R73, R73, UR30 ;  /* 0x0000001e49497c20 */ /* 0x000fe20008410000 */
[C---:B------:R-:W-:Y:S01]  /*48c0*/  ISETP.GT.AND P1, PT, R9.reuse, RZ, PT ;  /* 0x000000ff0900720c */ /* 0x040fe20003f24270 */
[----:B------:R-:W-:Y:S01]  /*48d0*/  FMUL.FTZ R76, R76, UR30 ;  /* 0x0000001e4c4c7c20 */ /* 0x000fe20008410000 */
[C---:B------:R-:W-:Y:S01]  /*48e0*/  ISETP.GT.AND P2, PT, R9.reuse, 0x1, PT ;  /* 0x000000010900780c */ /* 0x040fe20003f44270 */
[----:B------:R-:W3:Y:S01]  /*48f0*/  MUFU.TANH R130, R130 ;  /* 0x0000008200827308 */ /* 0x000ee20000002400 */
        /* <DEDUP_REMOVED lines=16> */
[----:B----4-:R-:W-:Y:S01]  /*4a00*/  FSEL R136, R136, -INF , P2 ;  /* 0xff80000088887808 */ /* 0x010fe20001000000 */
[----:B------:R-:W-:Y:S01]  /*4a10*/  FMUL.FTZ R15, R35, UR30 ;  /* 0x0000001e230f7c20 */ /* 0x000fe20008410000 */
[----:B------:R-:W-:Y:S01]  /*4a20*/  FMNMX.FTZ R43, R140, R43, !PT ;  /* 0x0000002b8c2b7209 */ /* 0x000fe20007810000 */
[----:B------:R-:W-:Y:S01]  /*4a30*/  FMUL.FTZ R85, R85, UR30 ;  /* 0x0000001e55557c20 */ /* 0x000fe20008410000 */
[----:B------:R-:W-:Y:S01]  /*4a40*/  ISETP.GT.AND P2, PT, R9, 0x11, PT ;  /* 0x000000110900780c */ /* 0x000fe20003f44270 */
[----:B------:R-:W-:Y:S01]  /*4a50*/  FMUL.FTZ R35, R55, UR30 ;  /* 0x0000001e37237c20 */ /* 0x000fe20008410000 */
[----:B-----5:R-:W-:Y:S01]  /*4a60*/  FSEL R134, R134, -INF , P1 ;  /* 0xff80000086867808 */ /* 0x020fe20000800000 */
[----:B------:R-:W2:Y:S01]  /*4a70*/  MUFU.TANH R124, R124 ;  /* 0x0000007c007c7308 */ /* 0x000ea20000002400 */
[----:B------:R-:W-:Y:S01]  /*4a80*/  FMNMX.FTZ R43, R136, R43, !PT ;  /* 0x0000002b882b7209 */ /* 0x000fe20007810000 */
[----:B------:R-:W-:Y:S01]  /*4a90*/  FMUL.FTZ R55, R62, UR30 ;  /* 0x0000001e3e377c20 */ /* 0x000fe20008410000 */
[----:B------:R-:W-:Y:S01]  /*4aa0*/  ISETP.GT.AND P1, PT, R9, 0x18, PT ;  /* 0x000000180900780c */ /* 0x000fe20003f24270 */
[----:B------:R-:W4:Y:S01]  /*4ab0*/  SHFL.IDX PT, R62, R121, 0x1, 0x1c1f ;  /* 0x003c1f00793e7f89 */ /* 0x000f2200000e0000 */
[----:B------:R-:W-:Y:S01]  /*4ac0*/  FSEL R132, R132, -INF , P2 ;  /* 0xff80000084847808 */ /* 0x000fe20001000000 */
[----:B------:R-:W-:Y:S01]  /*4ad0*/  FMUL.FTZ R13, R31, UR30 ;  /* 0x0000001e1f0d7c20 */ /* 0x000fe20008410000 */
[----:B------:R-:W-:Y:S01]  /*4ae0*/  FMNMX.FTZ R43, R134, R43, !PT ;  /* 0x0000002b862b7209 */ /* 0x000fe20007810000 */
[----:B------:R-:W5:Y:S01]  /*4af0*/  MUFU.TANH R122, R122 ;  /* 0x0000007a007a7308 */ /* 0x000f620000002400 */
[----:B------:R-:W-:Y:S01]  /*4b00*/  ISETP.GT.AND P2, PT, R9, 0x19, PT ;  /* 0x000000190900780c */ /* 0x000fe20003f44270 */
[----:B------:R-:W-:Y:S01]  /*4b10*/  FMUL.FTZ R61, R67, UR30 ;  /* 0x0000001e433d7c20 */ /* 0x000fe20008410000 */
[----:B---3--:R-:W-:Y:S01]  /*4b20*/  FSEL R130, R130, -INF , P1 ;  /* 0xff80000082827808 */ /* 0x008fe20000800000 */
[----:B------:R-:W-:Y:S01]  /*4b30*/  FMUL.FTZ R18, R39, UR30 ;  /* 0x0000001e27127c20 */ /* 0x000fe20008410000 */
[----:B------:R-:W-:Y:S01]  /*4b40*/  FMNMX.FTZ R43, R132, R43, !PT ;  /* 0x0000002b842b7209 */ /* 0x000fe20007810000 */
[----:B------:R-:W-:Y:S01]  /*4b50*/  FMUL.FTZ R39, R59, UR30 ;  /* 0x0000001e3b277c20 */ /* 0x000fe20008410000 */
[C---:B------:R-:W-:Y:S01]  /*4b60*/  ISETP.GT.AND P1, PT, R9.reuse, 0x20, PT ;  /* 0x000000200900780c */ /* 0x040fe20003f24270 */
[----:B------:R-:W3:Y:S01]  /*4b70*/  MUFU.TANH R120, R120 ;  /* 0x0000007800787308 */ /* 0x000ee20000002400 */
[----:B-1----:R-:W-:Y:S01]  /*4b80*/  FSEL R128, R128, -INF , P2 ;  /* 0xff80000080807808 */ /* 0x002fe20001000000 */
[----:B------:R-:W-:Y:S01]  /*4b90*/  FMUL.FTZ R59, R66, UR30 ;  /* 0x0000001e423b7c20 */ /* 0x000fe20008410000 */
[----:B------:R-:W-:Y:S01]  /*4ba0*/  FMNMX.FTZ R43, R130, R43, !PT ;  /* 0x0000002b822b7209 */ /* 0x000fe20007810000 */
[----:B------:R-:W-:Y:S01]  /*4bb0*/  FMUL.FTZ R152, R70, UR30 ;  /* 0x0000001e46987c20 */ /* 0x000fe20008410000 */
[----:B------:R-:W-:Y:S01]  /*4bc0*/  ISETP.GT.AND P2, PT, R9, 0x21, PT ;  /* 0x000000210900780c */ /* 0x000fe20003f44270 */
[----:B------:R-:W-:Y:S01]  /*4bd0*/  FMUL.FTZ R24, R47, UR30 ;  /* 0x0000001e2f187c20 */ /* 0x000fe20008410000 */
[----:B0-----:R-:W-:Y:S01]  /*4be0*/  FSEL R126, R126, -INF , P1 ;  /* 0xff8000007e7e7808 */ /* 0x001fe20000800000 */
[----:B------:R-:W0:Y:S01]  /*4bf0*/  MUFU.TANH R10, R10 ;  /* 0x0000000a000a7308 */ /* 0x000e220000002400 */
[----:B------:R-:W-:Y:S01]  /*4c00*/  FMNMX.FTZ R43, R128, R43, !PT ;  /* 0x0000002b802b7209 */ /* 0x000fe20007810000 */
[----:B------:R-:W-:Y:S01]  /*4c10*/  FMUL.FTZ R154, R74, UR30 ;  /* 0x0000001e4a9a7c20 */ /* 0x000fe20008410000 */
[----:B------:R-:W-:Y:S01]  /*4c20*/  ISETP.GT.AND P1, PT, R9, 0x28, PT ;  /* 0x000000280900780c */ /* 0x000fe20003f24270 */
[----:B------:R-:W-:Y:S01]  /*4c30*/  FMUL.FTZ R31, R51, UR30 ;  /* 0x0000001e331f7c20 */ /* 0x000fe20008410000 */
[----:B--2---:R-:W-:Y:S01]  /*4c40*/  FSEL R124, R124, -INF , P2 ;  /* 0xff8000007c7c7808 */ /* 0x004fe20001000000 */
[----:B------:R-:W-:Y:S01]  /*4c50*/  FMUL.FTZ R53, R78, UR30 ;  /* 0x0000001e4e357c20 */ /* 0x000fe20008410000 */
[----:B------:R-:W-:Y:S01]  /*4c60*/  FMNMX.FTZ R43, R126, R43, !PT ;  /* 0x0000002b7e2b7209 */ /* 0x000fe20007810000 */
[----:B------:R-:W-:Y:S01]  /*4c70*/  MUFU.TANH R25, R25 ;  /* 0x0000001900197308 */ /* 0x000fe20000002400 */
[----:B------:R-:W-:Y:S01]  /*4c80*/  ISETP.GT.AND P2, PT, R9, 0x29, PT ;  /* 0x000000290900780c */ /* 0x000fe20003f44270 */
[----:B------:R-:W-:Y:S01]  /*4c90*/  FMUL.FTZ R57, R63, UR30 ;  /* 0x0000001e3f397c20 */ /* 0x000fe20008410000 */
[----:B-----5:R-:W-:Y:S01]  /*4ca0*/  FSEL R122, R122, -INF , P1 ;  /* 0xff8000007a7a7808 */ /* 0x020fe20000800000 */
        /* <DEDUP_REMOVED lines=11> */
[----:B------:R-:W-:Y:S01]  /*4d60*/  FMNMX.FTZ R43, R120, R43, !PT ;  /* 0x0000002b782b7209 */ /* 0x000fe20007810000 */
[----:B------:R-:W-:Y:S01]  /*4d70*/  MUFU.TANH R27, R27 ;  /* 0x0000001b001b7308 */ /* 0x000fe20000002400 */
[----:B----4-:R-:W-:Y:S01]  /*4d80*/  IADD3 R67, R62, -UR28, R29 ;  /* 0x8000001c3e437c10 */ /* 0x010fe2000fffe01d */
[----:B------:R-:W-:-:S03]  /*4d90*/  ULEA UR7, UR4, UR42, 0x3 ;  /* 0x0000002a04077291 */ /* 0x000fc6000f8e183f */
[----:B------:R-:W-:Y:S01]  /*4da0*/  ISETP.GT.AND P3, PT, R67, 0x1, PT ;  /* 0x000000014300780c */ /* 0x000fe20003f64270 */
[----:B------:R-:W-:Y:S02]  /*4db0*/  UIADD3 UR7, UR7, 0x16840, URZ ;  /* 0x0001684007077890 */ /* 0x000fe4000fffe03f */
[----:B------:R-:W2:Y:S02]  /*4dc0*/  MUFU.TANH R28, R28 ;  /* 0x0000001c001c7308 */ /* 0x000ea40000002400 */
[----:B------:R-:W-:-:S06]  /*4dd0*/  UPRMT UR7, UR25, 0x654, UR7 ;  /* 0x0000065419077896 */ /* 0x000fcc0008000007 */
[----:B------:R0:W-:Y:S03]  /*4de0*/  MUFU.TANH R46, R68 ;  /* 0x00000044002e7308 */ /* 0x0001e60000002400 */
[----:B------:R-:W-:Y:S05]  /*4df0*/  SYNCS.ARRIVE.TRANS64.RED.A1T0 RZ, [UR7], RZ ;  /* 0x000000ffffff79a7 */ /* 0x000fea0008100407 */
[----:B------:R-:W3:Y:S01]  /*4e00*/  MUFU.TANH R54, R54 ;  /* 0x0000003600367308 */ /* 0x000ee20000002400 */
[----:B0-----:R-:W-:Y:S02]  /*4e10*/  FSEL R68, R10, -INF , P1 ;  /* 0xff8000000a447808 */ /* 0x001fe40000800000 */
[----:B------:R-:W-:-:S02]  /*4e20*/  ISETP.GT.AND P1, PT, R9, 0x38, PT ;  /* 0x000000380900780c */ /* 0x000fc40003f24270 */
[----:B------:R-:W-:Y:S02]  /*4e30*/  FMNMX.FTZ R43, R68, R43, !PT ;  /* 0x0000002b442b7209 */ /* 0x000fe40007810000 */
[----:B-1----:R-:W-:Y:S01]  /*4e40*/  FSEL R60, R26, -INF , P1 ;  /* 0xff8000001a3c7808 */ /* 0x002fe20000800000 */
[----:B------:R0:W-:Y:S01]  /*4e50*/  MUFU.TANH R50, R64 ;  /* 0x0000004000327308 */ /* 0x0001e20000002400 */
[----:B------:R-:W-:-:S04]  /*4e60*/  ISETP.GT.AND P1, PT, R9, 0x40, PT ;  /* 0x000000400900780c */ /* 0x000fc80003f24270 */
[----:B--2---:R-:W-:Y:S02]  /*4e70*/  FSEL R58, R28, -INF , P1 ;  /* 0xff8000001c3a7808 */ /* 0x004fe40000800000 */
[----:B------:R-:W-:Y:S01]  /*4e80*/  ISETP.GT.AND P1, PT, R9, 0x48, PT ;  /* 0x000000480900780c */ /* 0x000fe20003f24270 */
[----:B------:R-:W1:Y:S01]  /*4e90*/  MUFU.TANH R52, R52 ;  /* 0x0000003400347308 */ /* 0x000e620000002400 */
[----:B0-----:R-:W-:Y:S02]  /*4ea0*/  FSEL R64, R25, -INF , P2 ;  /* 0xff80000019407808 */ /* 0x001fe40001000000 */
[----:B------:R-:W-:Y:S02]  /*4eb0*/  ISETP.GT.AND P2, PT, R9, 0x39, PT ;  /* 0x000000390900780c */ /* 0x000fe40003f44270 */
[----:B------:R-:W-:Y:S02]  /*4ec0*/  FMNMX.FTZ R43, R64, R43, !PT ;  /* 0x0000002b402b7209 */ /* 0x000fe40007810000 */
[----:B------:R-:W-:Y:S01]  /*4ed0*/  FSEL R56, R27, -INF , P2 ;  /* 0xff8000001b387808 */ /* 0x000fe20001000000 */
[----:B------:R-:W0:Y:S01]  /*4ee0*/  MUFU.TANH R48, R48 ;  /* 0x0000003000307308 */ /* 0x000e220000002400 */
[----:B------:R-:W-:-:S02]  /*4ef0*/  FMNMX.FTZ R43, R60, R43, !PT ;  /* 0x0000002b3c2b7209 */ /* 0x000fc40007810000 */
[C---:B------:R-:W-:Y:S02]  /*4f00*/  ISETP.GT.AND P2, PT, R9.reuse, 0x41, PT ;  /* 0x000000410900780c */ /* 0x040fe40003f44270 */
[----:B------:R-:W-:Y:S02]  /*4f10*/  FMNMX.FTZ R43, R56, R43, !PT ;  /* 0x0000002b382b7209 */ /* 0x000fe40007810000 */
[----:B---3--:R-:W-:Y:S01]  /*4f20*/  FSEL R54, R54, -INF , P2 ;  /* 0xff80000036367808 */ /* 0x008fe20001000000 */
[----:B------:R2:W3:Y:S01]  /*4f30*/  MUFU.TANH R44, R65 ;  /* 0x00000041002c7308 */ /* 0x0004e20000002400 */
[----:B------:R-:W-:Y:S02]  /*4f40*/  FMNMX.FTZ R43, R58, R43, !PT ;  /* 0x0000002b3a2b7209 */ /* 0x000fe40007810000 */
[----:B------:R-:W-:Y:S02]  /*4f50*/  ISETP.GT.AND P2, PT, R9, 0x49, PT ;  /* 0x000000490900780c */ /* 0x000fe40003f44270 */
[----:B-1----:R-:W-:-:S02]  /*4f60*/  FSEL R52, R52, -INF , P1 ;  /* 0xff80000034347808 */ /* 0x002fc40000800000 */
[----:B------:R-:W-:Y:S01]  /*4f70*/  FMNMX.FTZ R43, R54, R43, !PT ;  /* 0x0000002b362b7209 */ /* 0x000fe20007810000 */
[----:B------:R-:W1:Y:S01]  /*4f80*/  MUFU.TANH R40, R69 ;  /* 0x0000004500287308 */ /* 0x000e620000002400 */
[----:B------:R-:W-:Y:S01]  /*4f90*/  ISETP.GT.AND P1, PT, R9, 0x50, PT ;  /* 0x000000500900780c */ /* 0x000fe20003f24270 */
[----:B--2---:R-:W-:Y:S01]  /*4fa0*/  FMUL.FTZ R65, R75, UR30 ;  /* 0x0000001e4b417c20 */ /* 0x004fe20008410000 */
[----:B0-----:R-:W-:Y:S02]  /*4fb0*/  FSEL R48, R48, -INF , P2 ;  /* 0xff80000030307808 */ /* 0x001fe40001000000 */
[----:B------:R-:W-:Y:S02]  /*4fc0*/  FMNMX.FTZ R43, R52, R43, !PT ;  /* 0x0000002b342b7209 */ /* 0x000fe40007810000 */
[----:B------:R-:W-:Y:S01]  /*4fd0*/  ISETP.GT.AND P2, PT, R9, 0x51, PT ;  /* 0x000000510900780c */ /* 0x000fe20003f44270 */
[----:B------:R-:W0:Y:S01]  /*4fe0*/  MUFU.TANH R42, R72 ;  /* 0x00000048002a7308 */ /* 0x000e220000002400 */
[----:B------:R-:W-:-:S02]  /*4ff0*/  FSEL R50, R50, -INF , P1 ;  /* 0xff80000032327808 */ /* 0x000fc40000800000 */
[----:B------:R-:W-:Y:S02]  /*5000*/  FMNMX.FTZ R43, R48, R43, !PT ;  /* 0x0000002b302b7209 */ /* 0x000fe40007810000 */
[C---:B------:R-:W-:Y:S02]  /*5010*/  ISETP.GT.AND P1, PT, R9.reuse, 0x58, PT ;  /* 0x000000580900780c */ /* 0x040fe40003f24270 */
[----:B---3--:R-:W-:Y:S01]  /*5020*/  FSEL R44, R44, -INF , P2 ;  /* 0xff8000002c2c7808 */ /* 0x008fe20001000000 */
[----:B------:R-:W2:Y:S01]  /*5030*/  MUFU.TANH R36, R73 ;  /* 0x0000004900247308 */ /* 0x000ea20000002400 */
[----:B------:R-:W-:Y:S02]  /*5040*/  FMNMX.FTZ R43, R50, R43, !PT ;  /* 0x0000002b322b7209 */ /* 0x000fe40007810000 */
[----:B------:R-:W-:Y:S02]  /*5050*/  ISETP.GT.AND P2, PT, R9, 0x59, PT ;  /* 0x000000590900780c */ /* 0x000fe40003f44270 */
[----:B------:R-:W-:-:S02]  /*5060*/  FSEL R46, R46, -INF , P1 ;  /* 0xff8000002e2e7808 */ /* 0x000fc40000800000 */
[----:B------:R-:W-:Y:S01]  /*5070*/  FMNMX.FTZ R43, R44, R43, !PT ;  /* 0x0000002b2c2b7209 */ /* 0x000fe20007810000 */
[----:B------:R-:W3:Y:S01]  /*5080*/  MUFU.TANH R38, R76 ;  /* 0x0000004c00267308 */ /* 0x000ee20000002400 */
[C---:B------:R-:W-:Y:S02]  /*5090*/  ISETP.GT.AND P1, PT, R9.reuse, 0x60, PT ;  /* 0x000000600900780c */ /* 0x040fe40003f24270 */
[----:B-1----:R-:W-:Y:S02]  /*50a0*/  FSEL R40, R40, -INF , P2 ;  /* 0xff80000028287808 */ /* 0x002fe40001000000 */
[----:B------:R-:W-:Y:S02]  /*50b0*/  FMNMX.FTZ R43, R46, R43, !PT ;  /* 0x0000002b2e2b7209 */ /* 0x000fe40007810000 */
[----:B------:R-:W-:Y:S01]  /*50c0*/  ISETP.GT.AND P2, PT, R9, 0x61, PT ;  /* 0x000000610900780c */ /* 0x000fe20003f44270 */
[----:B------:R-:W1:Y:S01]  /*50d0*/  MUFU.TANH R32, R77 ;  /* 0x0000004d00207308 */ /* 0x000e620000002400 */
[----:B0-----:R-:W-:-:S02]  /*50e0*/  FSEL R42, R42, -INF , P1 ;  /* 0xff8000002a2a7808 */ /* 0x001fc40000800000 */
[----:B------:R-:W-:Y:S02]  /*50f0*/  FMNMX.FTZ R43, R40, R43, !PT ;  /* 0x0000002b282b7209 */ /* 0x000fe40007810000 */
[C---:B------:R-:W-:Y:S02]  /*5100*/  ISETP.GT.AND P1, PT, R9.reuse, 0x68, PT ;  /* 0x000000680900780c */ /* 0x040fe40003f24270 */
[----:B--2---:R-:W-:Y:S01]  /*5110*/  FSEL R36, R36, -INF , P2 ;  /* 0xff80000024247808 */ /* 0x004fe20001000000 */
[----:B------:R-:W0:Y:S01]  /*5120*/  MUFU.TANH R34, R80 ;  /* 0x0000005000227308 */ /* 0x000e220000002400 */
[----:B------:R-:W-:Y:S02]  /*5130*/  FMNMX.FTZ R43, R42, R43, !PT ;  /* 0x0000002b2a2b7209 */ /* 0x000fe40007810000 */
[----:B------:R-:W-:Y:S02]  /*5140*/  ISETP.GT.AND P2, PT, R9, 0x69, PT ;  /* 0x000000690900780c */ /* 0x000fe40003f44270 */
[----:B---3--:R-:W-:-:S02]  /*5150*/  FSEL R38, R38, -INF , P1 ;  /* 0xff80000026267808 */ /* 0x008fc40000800000 */
[----:B------:R-:W-:Y:S01]  /*5160*/  FMNMX.FTZ R43, R36, R43, !PT ;  /* 0x0000002b242b7209 */ /* 0x000fe20007810000 */
[----:B------:R-:W2:Y:S01]  /*5170*/  MUFU.TANH R30, R81 ;  /* 0x00000051001e7308 */ /* 0x000ea20000002400 */
        /* <DEDUP_REMOVED lines=8> */
[----:B------:R-:W-:Y:S01]  /*5200*/  FMNMX.FTZ R43, R34, R43, !PT ;  /* 0x0000002b222b7209 */ /* 0x000fe20007810000 */
[----:B------:R-:W0:Y:S01]  /*5210*/  MUFU.TANH R26, R85 ;  /* 0x00000055001a7308 */ /* 0x000e220000002400 */
[----:B--2---:R-:W-:Y:S02]  /*5220*/  FSEL R30, R30, -INF , P2 ;  /* 0xff8000001e1e7808 */ /* 0x004fe40001000000 */
[----:B------:R-:W-:Y:S02]  /*5230*/  ISETP.GT.AND P2, PT, R9, 0x79, PT ;  /* 0x000000790900780c */ /* 0x000fe40003f44270 */
[----:B------:R-:W-:Y:S01]  /*5240*/  FMNMX.FTZ R43, R30, R43, !PT ;  /* 0x0000002b1e2b7209 */ /* 0x000fe20007810000 */
[----:B------:R-:W2:Y:S02]  /*5250*/  LDC R9, c[0x0][0x988] ;  /* 0x00026200ff097b82 */ /* 0x000ea40000000800 */
[----:B------:R-:W3:Y:S01]  /*5260*/  MUFU.TANH R12, R12 ;  /* 0x0000000c000c7308 */ /* 0x000ee20000002400 */
[----:B-1----:R-:W-:-:S04]  /*5270*/  FSEL R28, R28, -INF , P1 ;  /* 0xff8000001c1c7808 */ /* 0x002fc80000800000 */
[----:B------:R-:W-:-:S03]  /*5280*/  FMNMX.FTZ R43, R28, R43, !PT ;  /* 0x0000002b1c2b7209 */ /* 0x000fc60007810000 */
[----:B------:R-:W1:Y:S01]  /*5290*/  MUFU.TANH R11, R11 ;  /* 0x0000000b000b7308 */ /* 0x000e620000002400 */
[----:B0-----:R-:W-:Y:S02]  /*52a0*/  FSEL R26, R26, -INF , P2 ;  /* 0xff8000001a1a7808 */ /* 0x001fe40001000000 */
[----:B------:R-:W-:Y:S02]  /*52b0*/  ISETP.GT.AND P2, PT, R67, RZ, PT ;  /* 0x000000ff4300720c */ /* 0x000fe40003f44270 */
[----:B------:R-:W-:-:S03]  /*52c0*/  FMNMX.FTZ R43, R26, R43, !PT ;  /* 0x0000002b1a2b7209 */ /* 0x000fc60007810000 */
[----:B------:R-:W0:Y:S01]  /*52d0*/  MUFU.TANH R14, R14 ;  /* 0x0000000e000e7308 */ /* 0x000e220000002400 */
[----:B---3--:R-:W-:Y:S01]  /*52e0*/  FSEL R29, R12, -INF , P2 ;  /* 0xff8000000c1d7808 */ /* 0x008fe20001000000 */
[----:B------:R-:W3:Y:S01]  /*52f0*/  SHFL.BFLY PT, R10, R43, 0x2, 0x1f ;  /* 0x0c401f002b0a7f89 */ /* 0x000ee200000e0000 */
[----:B------:R-:W-:-:S05]  /*5300*/  ISETP.GT.AND P2, PT, R67, 0x8, PT ;  /* 0x000000084300780c */ /* 0x000fca0003f44270 */
[----:B------:R-:W4:Y:S01]  /*5310*/  MUFU.TANH R13, R13 ;  /* 0x0000000d000d7308 */ /* 0x000f220000002400 */
[----:B-1----:R-:W-:Y:S02]  /*5320*/  FSEL R62, R11, -INF , P3 ;  /* 0xff8000000b3e7808 */ /* 0x002fe40001800000 */
[----:B------:R-:W-:Y:S02]  /*5330*/  FMNMX.FTZ R11, R29, R8, !PT ;  /* 0x000000081d0b7209 */ /* 0x000fe40007810000 */
[C---:B------:R-:W-:Y:S02]  /*5340*/  ISETP.GT.AND P3, PT, R67.reuse, 0x9, PT ;  /* 0x000000094300780c */ /* 0x040fe40003f64270 */
[----:B------:R-:W-:Y:S01]  /*5350*/  FMNMX.FTZ R69, R62, R11, !PT ;  /* 0x0000000b3e457209 */ /* 0x000fe20007810000 */
[----:B------:R-:W1:Y:S01]  /*5360*/  MUFU.TANH R17, R17 ;  /* 0x0000001100117308 */ /* 0x000e620000002400 */
[----:B0-----:R-:W-:Y:S02]  /*5370*/  FSEL R14, R14, -INF , P2 ;  /* 0xff8000000e0e7808 */ /* 0x001fe40001000000 */
[----:B------:R-:W-:-:S02]  /*5380*/  ISETP.GT.AND P2, PT, R67, 0x10, PT ;  /* 0x000000104300780c */ /* 0x000fc40003f44270 */
[----:B------:R-:W-:-:S03]  /*5390*/  FMNMX.FTZ R69, R14, R69, !PT ;  /* 0x000000450e457209 */ /* 0x000fc60007810000 */
[----:B------:R-:W0:Y:S01]  /*53a0*/  MUFU.TANH R15, R15 ;  /* 0x0000000f000f7308 */ /* 0x000e220000002400 */
[----:B----4-:R-:W-:Y:S02]  /*53b0*/  FSEL R66, R13, -INF , P3 ;  /* 0xff8000000d427808 */ /* 0x010fe40001800000 */
[----:B------:R-:W-:Y:S02]  /*53c0*/  ISETP.GT.AND P3, PT, R67, 0x11, PT ;  /* 0x000000114300780c */ /* 0x000fe40003f64270 */
[----:B------:R-:W-:Y:S02]  /*53d0*/  FMNMX.FTZ R69, R66, R69, !PT ;  /* 0x0000004542457209 */ /* 0x000fe40007810000 */
[----:B---3--:R-:W-:Y:S01]  /*53e0*/  FMNMX.FTZ R10, R43, R10, !PT ;  /* 0x0000000a2b0a7209 */ /* 0x008fe20007810000 */
[----:B------:R-:W3:Y:S01]  /*53f0*/  MUFU.TANH R19, R19 ;  /* 0x0000001300137308 */ /* 0x000ee20000002400 */
[----:B-1----:R-:W-:Y:S01]  /*5400*/  FSEL R70, R17, -INF , P2 ;  /* 0xff80000011467808 */ /* 0x002fe20001000000 */
[----:B------:R-:W-:Y:S01]  /*5410*/  FMUL.FTZ R43, R82, UR30 ;  /* 0x0000001e522b7c20 */ /* 0x000fe20008410000 */
[----:B------:R-:W-:Y:S01]  /*5420*/  ISETP.GT.AND P2, PT, R67, 0x18, PT ;  /* 0x000000184300780c */ /* 0x000fe20003f44270 */
[----:B------:R-:W1:Y:S01]  /*5430*/  SHFL.BFLY PT, R25, R10, 0x1, 0x1f ;  /* 0x0c201f000a197f89 */ /* 0x000e6200000e0000 */
[----:B------:R-:W-:-:S03]  /*5440*/  FMNMX.FTZ R69, R70, R69, !PT ;  /* 0x0000004546457209 */ /* 0x000fc60007810000 */
[----:B------:R-:W4:Y:S01]  /*5450*/  MUFU.TANH R18, R18 ;  /* 0x0000001200127308 */ /* 0x000f220000002400 */
[----:B0-----:R-:W-:Y:S02]  /*5460*/  FSEL R72, R15, -INF , P3 ;  /* 0xff8000000f487808 */ /* 0x001fe40001800000 */
[----:B------:R-:W-:Y:S02]  /*5470*/  ISETP.GT.AND P3, PT, R67, 0x19, PT ;  /* 0x000000194300780c */ /* 0x000fe40003f64270 */
[----:B------:R-:W-:-:S03]  /*5480*/  FMNMX.FTZ R69, R72, R69, !PT ;  /* 0x0000004548457209 */ /* 0x000fc60007810000 */
[----:B------:R-:W0:Y:S01]  /*5490*/  MUFU.TANH R21, R21 ;  /* 0x0000001500157308 */ /* 0x000e220000002400 */
[----:B---3--:R-:W-:Y:S02]  /*54a0*/  FSEL R74, R19, -INF , P2 ;  /* 0xff800000134a7808 */ /* 0x008fe40001000000 */
[----:B------:R-:W-:Y:S02]  /*54b0*/  ISETP.GT.AND P2, PT, R67, 0x20, PT ;  /* 0x000000204300780c */ /* 0x000fe40003f44270 */
[----:B------:R-:W-:-:S03]  /*54c0*/  FMNMX.FTZ R69, R74, R69, !PT ;  /* 0x000000454a457209 */ /* 0x000fc60007810000 */
[----:B------:R-:W3:Y:S01]  /*54d0*/  MUFU.TANH R20, R20 ;  /* 0x0000001400147308 */ /* 0x000ee20000002400 */
[----:B----4-:R-:W-:Y:S02]  /*54e0*/  FSEL R18, R18, -INF , P3 ;  /* 0xff80000012127808 */ /* 0x010fe40001800000 */
[----:B------:R-:W-:Y:S02]  /*54f0*/  ISETP.GT.AND P3, PT, R67, 0x21, PT ;  /* 0x000000214300780c */ /* 0x000fe40003f64270 */
[----:B------:R-:W-:Y:S02]  /*5500*/  FMNMX.FTZ R69, R18, R69, !PT ;  /* 0x0000004512457209 */ /* 0x000fe40007810000 */
[----:B-1----:R-:W-:Y:S01]  /*5510*/  FMNMX.FTZ R10, R10, R25, !PT ;  /* 0x000000190a0a7209 */ /* 0x002fe20007810000 */
[----:B------:R-:W1:Y:S01]  /*5520*/  MUFU.TANH R23, R23 ;  /* 0x0000001700177308 */ /* 0x000e620000002400 */
[----:B0-----:R-:W-:Y:S02]  /*5530*/  FSEL R76, R21, -INF , P2 ;  /* 0xff800000154c7808 */ /* 0x001fe40001000000 */
[----:B------:R-:W-:Y:S01]  /*5540*/  ISETP.GT.AND P2, PT, R67, 0x28, PT ;  /* 0x000000284300780c */ /* 0x000fe20003f44270 */
[----:B--2---:R-:W-:Y:S01]  /*5550*/  FMUL.FTZ R27, R10, R9 ;  /* 0x000000090a1b7220 */ /* 0x004fe20000410000 */
[----:B------:R-:W-:-:S02]  /*5560*/  FMNMX.FTZ R69, R76, R69, !PT ;  /* 0x000000454c457209 */ /* 0x000fc40007810000 */
[----:B------:R-:W-:Y:S01]  /*5570*/  FSETP.NEU.FTZ.AND P1, PT, R10, -INF , PT ;  /* 0xff8000000a00780b */ /* 0x000fe20003f3d000 */
[----:B------:R-:W0:Y:S01]  /*5580*/  MUFU.TANH R24, R24 ;  /* 0x0000001800187308 */ /* 0x000e220000002400 */
[----:B---3--:R-:W-:Y:S02]  /*5590*/  FSEL R20, R20, -INF , P3 ;  /* 0xff80000014147808 */ /* 0x008fe40001800000 */
[----:B------:R-:W-:Y:S02]  /*55a0*/  ISETP.GT.AND P3, PT, R67, 0x29, PT ;  /* 0x000000294300780c */ /* 0x000fe40003f64270 */
[----:B------:R-:W-:Y:S02]  /*55b0*/  FMNMX.FTZ R69, R20, R69, !PT ;  /* 0x0000004514457209 */ /* 0x000fe40007810000 */
[----:B------:R-:W-:Y:S01]  /*55c0*/  FSEL R27, R27, RZ, P1 ;  /* 0x000000ff1b1b7208 */ /* 0x000fe20000800000 */
[----:B------:R-:W2:Y:S01]  /*55d0*/  MUFU.TANH R33, R33 ;  /* 0x0000002100217308 */ /* 0x000ea20000002400 */
[----:B-1----:R-:W-:-:S02]  /*55e0*/  FSEL R78, R23, -INF , P2 ;  /* 0xff800000174e7808 */ /* 0x002fc40001000000 */
[C---:B------:R-:W-:Y:S01]  /*55f0*/  ISETP.GT.AND P2, PT, R67.reuse, 0x30, PT ;  /* 0x000000304300780c */ /* 0x040fe20003f44270 */
[--C-:B------:R-:W-:Y:S01]  /*5600*/  FFMA.FTZ R17, R124, R9, -R27.reuse ;  /* 0x000000097c117223 */ /* 0x100fe2000001081b */
[----:B------:R-:W-:Y:S01]  /*5610*/  FMNMX.FTZ R69, R78, R69, !PT ;  /* 0x000000454e457209 */ /* 0x000fe20007810000 */
        /* <DEDUP_REMOVED lines=52> */
[----:B------:R-:W-:Y:S01]  /*5960*/  FFMA.FTZ R39, R40, R9, -R27 ;  /* 0x0000000928277223 */ /* 0x000fe2000001081b */
[----:B------:R-:W-:-:S02]  /*5970*/  ISETP.GT.AND P3, PT, R67, 0x49, PT ;  /* 0x000000494300780c */ /* 0x000fc40003f64270 */
[----:B------:R-:W-:-:S03]  /*5980*/  FMNMX.FTZ R69, R122, R69, !PT ;  /* 0x000000457a457209 */ /* 0x000fc60007810000 */
[----:B------:R-:W0:Y:S01]  /*5990*/  MUFU.TANH R59, R59 ;  /* 0x0000003b003b7308 */ /* 0x000e220000002400 */
[----:B--2---:R-:W-:Y:S02]  /*59a0*/  FSEL R126, R55, -INF , P2 ;  /* 0xff800000377e7808 */ /* 0x004fe40001000000 */
[----:B------:R-:W-:Y:S02]  /*59b0*/  ISETP.GT.AND P2, PT, R67, 0x50, PT ;  /* 0x000000504300780c */ /* 0x000fe40003f44270 */
[----:B------:R-:W-:-:S03]  /*59c0*/  FMNMX.FTZ R69, R126, R69, !PT ;  /* 0x000000457e457209 */ /* 0x000fc60007810000 */
[----:B------:R-:W-:Y:S01]  /*59d0*/  MUFU.TANH R61, R61 ;  /* 0x0000003d003d7308 */ /* 0x000fe20000002400 */
[----:B-1----:R-:W-:Y:S02]  /*59e0*/  FSEL R120, R57, -INF , P3 ;  /* 0xff80000039787808 */ /* 0x002fe40001800000 */
[----:B------:R-:W-:Y:S02]  /*59f0*/  ISETP.GT.AND P3, PT, R67, 0x51, PT ;  /* 0x000000514300780c */ /* 0x000fe40003f64270 */
[----:B------:R-:W-:-:S03]  /*5a00*/  FMNMX.FTZ R69, R120, R69, !PT ;  /* 0x0000004578457209 */ /* 0x000fc60007810000 */
[----:B------:R-:W1:Y:S01]  /*5a10*/  MUFU.TANH R152, R152 ;  /* 0x0000009800987308 */ /* 0x000e620000002400 */
[----:B0-----:R-:W-:Y:S02]  /*5a20*/  FSEL R128, R59, -INF , P2 ;  /* 0xff8000003b807808 */ /* 0x001fe40001000000 */
[----:B------:R-:W-:Y:S02]  /*5a30*/  ISETP.GT.AND P2, PT, R67, 0x58, PT ;  /* 0x000000584300780c */ /* 0x000fe40003f44270 */
[----:B------:R-:W-:-:S03]  /*5a40*/  FMNMX.FTZ R69, R128, R69, !PT ;  /* 0x0000004580457209 */ /* 0x000fc60007810000 */
[----:B------:R-:W0:Y:S08]  /*5a50*/  MUFU.TANH R63, R63 ;  /* 0x0000003f003f7308 */ /* 0x000e300000002400 */
[----:B------:R-:W2:Y:S01]  /*5a60*/  MUFU.TANH R154, R154 ;  /* 0x0000009a009a7308 */ /* 0x000ea20000002400 */
[----:B-1----:R-:W-:Y:S02]  /*5a70*/  FSEL R152, R152, -INF , P2 ;  /* 0xff80000098987808 */ /* 0x002fe40001000000 */
[----:B------:R-:W-:-:S05]  /*5a80*/  ISETP.GT.AND P2, PT, R67, 0x60, PT ;  /* 0x000000604300780c */ /* 0x000fca0003f44270 */
[----:B------:R1:W-:Y:S08]  /*5a90*/  MUFU.EX2 R11, R136 ;  /* 0x00000088000b7308 */ /* 0x0003f00000000800 */
[----:B------:R-:W3:Y:S01]  /*5aa0*/  MUFU.TANH R65, R65 ;  /* 0x0000004100417308 */ /* 0x000ee20000002400 */
        /* <DEDUP_REMOVED lines=25> */
[----:B--2---:R-:W-:Y:S01]  /*5c40*/  FSEL R51, R43, -INF , P2 ;  /* 0xff8000002b337808 */ /* 0x004fe20001000000 */
[----:B------:R-:W-:Y:S01]  /*5c50*/  FFMA.FTZ R43, R54, R9, -R27 ;  /* 0x00000009362b7223 */ /* 0x000fe2000001081b */
[----:B------:R-:W-:-:S02]  /*5c60*/  ISETP.GT.AND P2, PT, R67, 0x78, PT ;  /* 0x000000784300780c */ /* 0x000fc40003f44270 */
[----:B------:R-:W-:-:S03]  /*5c70*/  FMNMX.FTZ R31, R51, R12, !PT ;  /* 0x0000000c331f7209 */ /* 0x000fc60007810000 */
[----:B------:R-:W2:Y:S01]  /*5c80*/  MUFU.TANH R49, R49 ;  /* 0x0000003100317308 */ /* 0x000ea20000002400 */
[----:B-1----:R-:W-:Y:S02]  /*5c90*/  FSEL R58, R45, -INF , P3 ;  /* 0xff8000002d3a7808 */ /* 0x002fe40001800000 */
[----:B------:R-:W-:Y:S02]  /*5ca0*/  ISETP.GT.AND P3, PT, R67, 0x79, PT ;  /* 0x000000794300780c */ /* 0x000fe40003f64270 */
[----:B------:R-:W-:-:S03]  /*5cb0*/  FMNMX.FTZ R12, R58, R31, !PT ;  /* 0x0000001f3a0c7209 */ /* 0x000fc60007810000 */
[----:B------:R-:W-:Y:S01]  /*5cc0*/  MUFU.EX2 R25, R25 ;  /* 0x0000001900197308 */ /* 0x000fe20000000800 */
[----:B0-----:R-:W-:-:S04]  /*5cd0*/  FSEL R47, R47, -INF , P2 ;  /* 0xff8000002f2f7808 */ /* 0x001fc80001000000 */
[----:B------:R-:W-:-:S03]  /*5ce0*/  FMNMX.FTZ R31, R47, R12, !PT ;  /* 0x0000000c2f1f7209 */ /* 0x000fc60007810000 */
[----:B------:R-:W-:Y:S01]  /*5cf0*/  MUFU.EX2 R148, R148 ;  /* 0x0000009400947308 */ /* 0x000fe20000000800 */
[----:B--2---:R-:W-:-:S04]  /*5d00*/  FSEL R54, R49, -INF , P3 ;  /* 0xff80000031367808 */ /* 0x004fc80001800000 */
[----:B------:R-:W-:-:S03]  /*5d10*/  FMNMX.FTZ R31, R54, R31, !PT ;  /* 0x0000001f361f7209 */ /* 0x000fc60007810000 */
[----:B------:R-:W-:Y:S02]  /*5d20*/  MUFU.EX2 R150, R150 ;  /* 0x0000009600967308 */ /* 0x000fe40000000800 */
[----:B------:R-:W0:Y:S06]  /*5d30*/  SHFL.BFLY PT, R12, R31, 0x2, 0x1f ;  /* 0x0c401f001f0c7f89 */ /* 0x000e2c00000e0000 */
[----:B------:R-:W-:Y:S08]  /*5d40*/  MUFU.EX2 R144, R144 ;  /* 0x0000009000907308 */ /* 0x000ff00000000800 */
[----:B------:R-:W-:Y:S08]  /*5d50*/  MUFU.EX2 R13, R13 ;  /* 0x0000000d000d7308 */ /* 0x000ff00000000800 */
[----:B------:R-:W-:Y:S01]  /*5d60*/  MUFU.EX2 R146, R146 ;  /* 0x0000009200927308 */ /* 0x000fe20000000800 */
[----:B0-----:R-:W-:Y:S01]  /*5d70*/  FMNMX.FTZ R40, R31, R12, !PT ;  /* 0x0000000c1f287209 */ /* 0x001fe20007810000 */
[-CC-:B------:R-:W-:Y:S01]  /*5d80*/  FFMA.FTZ R31, R34, R9.reuse, -R27.reuse ;  /* 0x00000009221f7223 */ /* 0x180fe2000001081b */
[----:B------:R-:W-:-:S03]  /*5d90*/  FFMA.FTZ R27, R26, R9, -R27 ;  /* 0x000000091a1b7223 */ /* 0x000fc6000001081b */
[----:B------:R-:W0:Y:S02]  /*5da0*/  SHFL.BFLY PT, R45, R40, 0x1, 0x1f ;  /* 0x0c201f00282d7f89 */ /* 0x000e2400000e0000 */
[----:B------:R-:W-:Y:S08]  /*5db0*/  MUFU.EX2 R15, R15 ;  /* 0x0000000f000f7308 */ /* 0x000ff00000000800 */
[----:B------:R-:W-:Y:S08]  /*5dc0*/  MUFU.EX2 R140, R140 ;  /* 0x0000008c008c7308 */ /* 0x000ff00000000800 */
[----:B------:R-:W-:Y:S01]  /*5dd0*/  MUFU.EX2 R17, R17 ;  /* 0x0000001100117308 */ /* 0x000fe20000000800 */
[----:B0-----:R-:W-:-:S07]  /*5de0*/  FMNMX.FTZ R12, R40, R45, !PT ;  /* 0x0000002d280c7209 */ /* 0x001fce0007810000 */
[----:B------:R-:W-:Y:S01]  /*5df0*/  MUFU.EX2 R142, R142 ;  /* 0x0000008e008e7308 */ /* 0x000fe20000000800 */
[C---:B------:R-:W-:Y:S01]  /*5e00*/  FSETP.NEU.FTZ.AND P2, PT, R12.reuse, -INF , PT ;  /* 0xff8000000c00780b */ /* 0x040fe20003f5d000 */
[----:B------:R-:W-:-:S06]  /*5e10*/  FMUL.FTZ R45, R12, R9 ;  /* 0x000000090c2d7220 */ /* 0x000fcc0000410000 */
[----:B------:R-:W-:Y:S01]  /*5e20*/  MUFU.EX2 R19, R19 ;  /* 0x0000001300137308 */ /* 0x000fe20000000800 */
[----:B------:R-:W-:-:S05]  /*5e30*/  FSEL R45, R45, RZ, P2 ;  /* 0x000000ff2d2d7208 */ /* 0x000fca0001000000 */
[-CC-:B------:R-:W-:Y:S01]  /*5e40*/  FFMA.FTZ R38, R18, R9.reuse, -R45.reuse ;  /* 0x0000000912267223 */ /* 0x180fe2000001082d */
[----:B------:R-:W-:Y:S01]  /*5e50*/  FSEL R18, R10, RZ, P1 ;  /* 0x000000ff0a127208 */ /* 0x000fe20000800000 */
[-CC-:B------:R-:W-:Y:S01]  /*5e60*/  FFMA.FTZ R149, R29, R9.reuse, -R45.reuse ;  /* 0x000000091d957223 */ /* 0x180fe2000001082d */
[----:B------:R-:W-:Y:S01]  /*5e70*/  FSEL R29, R12, RZ, P2 ;  /* 0x000000ff0c1d7208 */ /* 0x000fe20001000000 */
[-CC-:B------:R-:W-:Y:S01]  /*5e80*/  FFMA.FTZ R26, R62, R9.reuse, -R45.reuse ;  /* 0x000000093e1a7223 */ /* 0x180fe2000001082d */
[-C--:B------:R-:W-:Y:S01]  /*5e90*/  FFMA.FTZ R151, R14, R9.reuse, -R45 ;  /* 0x000000090e977223 */ /* 0x080fe2000001082d */
[----:B------:R-:W-:Y:S01]  /*5ea0*/  FADD.FTZ R18, -R18, R7 ;  /* 0x0000000712127221 */ /* 0x000fe20000010100 */
[-CC-:B------:R-:W-:Y:S01]  /*5eb0*/  FFMA.FTZ R14, R66, R9.reuse, -R45.reuse ;  /* 0x00000009420e7223 */ /* 0x180fe2000001082d */
[----:B------:R-:W-:Y:S01]  /*5ec0*/  MUFU.EX2 R149, R149 ;  /* 0x0000009500957308 */ /* 0x000fe20000000800 */
[-CC-:B------:R-:W-:Y:S01]  /*5ed0*/  FFMA.FTZ R145, R70, R9.reuse, -R45.reuse ;  /* 0x0000000946917223 */ /* 0x180fe2000001082d */
[-C--:B------:R-:W-:Y:S01]  /*5ee0*/  FMUL.FTZ R7, R18, R9.reuse ;  /* 0x0000000912077220 */ /* 0x080fe20000410000 */
[----:B------:R-:W-:Y:S01]  /*5ef0*/  FADD.FTZ R18, -R29, R8 ;  /* 0x000000081d127221 */ /* 0x000fe20000010100 */
[-CC-:B------:R-:W-:Y:S01]  /*5f00*/  FFMA.FTZ R34, R72, R9.reuse, -R45.reuse ;  /* 0x0000000948227223 */ /* 0x180fe2000001082d */
[-CC-:B------:R-:W-:Y:S01]  /*5f10*/  FFMA.FTZ R147, R74, R9.reuse, -R45.reuse ;  /* 0x000000094a937223 */ /* 0x180fe2000001082d */
[-CC-:B------:R-:W-:Y:S01]  /*5f20*/  FFMA.FTZ R141, R76, R9.reuse, -R45.reuse ;  /* 0x000000094c8d7223 */ /* 0x180fe2000001082d */
[-C--:B------:R-:W-:Y:S01]  /*5f30*/  FMUL.FTZ R18, R18, R9.reuse ;  /* 0x0000000912127220 */ /* 0x080fe20000410000 */
        /* <DEDUP_REMOVED lines=20> */
[-C--:B------:R-:W-:Y:S01]  /*6080*/  FFMA.FTZ R60, R60, R9.reuse, -R45 ;  /* 0x000000093c3c7223 */ /* 0x080fe2000001082d */
[----:B------:R-:W-:Y:S01]  /*6090*/  FADD.FTZ R29, R148, R29 ;  /* 0x0000001d941d7221 */ /* 0x000fe20000010000 */
[-CC-:B------:R-:W-:Y:S01]  /*60a0*/  FFMA.FTZ R127, R156, R9.reuse, -R45.reuse ;  /* 0x000000099c7f7223 */ /* 0x180fe2000001082d */
[-C--:B------:R-:W-:Y:S01]  /*60b0*/  FFMA.FTZ R56, R56, R9.reuse, -R45 ;  /* 0x0000000938387223 */ /* 0x080fe2000001082d */
[----:B------:R-:W0:Y:S01]  /*60c0*/  MUFU.EX2 R151, R151 ;  /* 0x0000009700977308 */ /* 0x000e220000000800 */
[----:B-1----:R-:W-:Y:S01]  /*60d0*/  FFMA.FTZ R7, R18, R0, R149 ;  /* 0x0000000012077223 */ /* 0x002fe20000010095 */
[----:B------:R-:W-:Y:S01]  /*60e0*/  FADD.FTZ R2, R150, R29 ;  /* 0x0000001d96027221 */ /* 0x000fe20000010000 */
[-CC-:B------:R-:W-:Y:S01]  /*60f0*/  FFMA.FTZ R121, R51, R9.reuse, -R45.reuse ;  /* 0x0000000933797223 */ /* 0x180fe2000001082d */
[-CC-:B------:R-:W-:Y:S01]  /*6100*/  FFMA.FTZ R58, R58, R9.reuse, -R45.reuse ;  /* 0x000000093a3a7223 */ /* 0x180fe2000001082d */
[-CC-:B------:R-:W-:Y:S01]  /*6110*/  FFMA.FTZ R47, R47, R9.reuse, -R45.reuse ;  /* 0x000000092f2f7223 */ /* 0x180fe2000001082d */
[----:B------:R-:W-:Y:S01]  /*6120*/  FADD.FTZ R29, R11, R2 ;  /* 0x000000020b1d7221 */ /* 0x000fe20000010000 */
[----:B------:R-:W-:Y:S01]  /*6130*/  FFMA.FTZ R45, R54, R9, -R45 ;  /* 0x00000009362d7223 */ /* 0x000fe2000001082d */
        /* <DEDUP_REMOVED lines=110> */
.L_x_14970:
        /* <DEDUP_REMOVED lines=77> */
[----:B------:R-:W-:-:S05]  /*6cf0*/  UMOV UR27, UR10 ;  /* 0x0000000a001b7c82 */ /* 0x000fca0008000000 */
.L_x_14960:
[----:B------:R-:W-:-:S06]  /*6d00*/  UISETP.GE.AND UP0, UPT, UR27, UR41, UPT ;  /* 0x000000291b00728c */ /* 0x000fcc000bf06270 */
[----:B------:R-:W-:-:S13]  /*6d10*/  PLOP3.LUT P1, PT, PT, PT, UP0, 0x80, 0x0 ;  /* 0x000000000000781c */ /* 0x000fda0003f2f008 */
[----:B------:R-:W-:Y:S05]  /*6d20*/  @!P1 BRA `(.L_x_14972) ;  /* 0x0000002400409947 */ /* 0x000fea0003800000 */
[----:B------:R-:W-:Y:S01]  /*6d30*/  VIADD R7, R16, 0x9 ;  /* 0x0000000910077836 */ /* 0x000fe20000000000 */
[----:B------:R-:W-:Y:S01]  /*6d40*/  ISETP.GE.U32.AND P1, PT, R22, 0x180, PT ;  /* 0x000001801600780c */ /* 0x000fe20003f26070 */
[----:B------:R-:W-:Y:S01]  /*6d50*/  IMAD.MOV.U32 R3, RZ, RZ, R10 ;  /* 0x000000ffff037224 */ /* 0x000fe200078e000a */
[----:B------:R-:W-:Y:S01]  /*6d60*/  MOV R6, R12 ;  /* 0x0000000c00067202 */ /* 0x000fe20000000f00 */
[----:B------:R-:W-:Y:S01]  /*6d70*/  VIADD R16, R16, 0x8 ;  /* 0x0000000810107836 */ /* 0x000fe20000000000 */
[----:B------:R-:W-:Y:S01]  /*6d80*/  SEL R7, R7, 0x9, !P1 ;  /* 0x0000000907077807 */ /* 0x000fe20004800000 */
[----:B------:R-:W-:Y:S01]  /*6d90*/  UMOV UR7, UR5 ;  /* 0x0000000500077c82 */ /* 0x000fe20008000000 */
[----:B------:R-:W-:Y:S01]  /*6da0*/  UMOV UR6, UR4 ;  /* 0x0000000400067c82 */ /* 0x000fe20008000000 */
[----:B------:R-:W-:-:S06]  /*6db0*/  ULDC UR26, c[0x0][0x9d8] ;  /* 0x00027600001a7ab9 */ /* 0x000fcc0000000800 */
.L_x_14983:
        /* <DEDUP_REMOVED lines=9> */
.L_x_14974:
[----:B------:R-:W-:Y:S01]  /*6e50*/  ULEA UR10, UR4, UR42, 0x3 ;  /* 0x0000002a040a7291 */ /* 0x000fe2000f8e183f */
[----:B------:R-:W-:-:S04]  /*6e60*/  MOV R8, UR5 ;  /* 0x0000000500087c02 */ /* 0x000fc80008000f00 */
[----:B------:R-:W-:-:S04]  /*6e70*/  SHF.L.U32 R8, R8, 0x1f, RZ ;  /* 0x0000001f08087819 */ /* 0x000fc800000006ff */
[----:B------:R0:W1:Y:S01]  /*6e80*/  SYNCS.PHASECHK.TRANS64.TRYWAIT P1, [UR10+0x16830], R8 ;  /* 0x01683008ff0075a7 */ /* 0x000062000802014a */
[----:B------:R-:W-:Y:S05]  /*6e90*/  @!P0 BRA `(.L_x_14975) ;  /* 0x0000000000048947 */ /* 0x000fea0003800000 */
[----:B------:R-:W-:Y:S01]  /*6ea0*/  BPT.TRAP 0x1 ;  /* 0x000000040000795c */ /* 0x000fe20000300000 */
.L_x_14975:
[----:B-1----:R-:W-:Y:S05]  /*6eb0*/  @P1 BRA `(.L_x_14973) ;  /* 0x0000000000081947 */ /* 0x002fea0003800000 */
[----:B------:R-:W1:Y:S02]  /*6ec0*/  SYNCS.PHASECHK.TRANS64.TRYWAIT P1, [UR10+0x16830], R8 ;  /* 0x01683008ff0075a7 */ /* 0x000e64000802014a */
[----:B-1----:R-:W-:Y:S05]  /*6ed0*/  @!P1 BRA `(.L_x_14976) ;  /* 0x0000007c00109947 */ /* 0x002fea0003800000 */
.L_x_14973:
        /* <DEDUP_REMOVED lines=26> */
.L_x_14978:
[----:B------:R-:W-:Y:S01]  /*7080*/  ULEA UR10, UR6, UR42, 0x3 ;  /* 0x0000002a060a7291 */ /* 0x000fe2000f8e183f */
[----:B01----:R-:W-:-:S05]  /*7090*/  IMAD.U32 R8, RZ, RZ, UR7 ;  /* 0x00000007ff087e24 */ /* 0x003fca000f8e00ff */
[----:B------:R-:W-:-:S04]  /*70a0*/  SHF.L.U32 R8, R8, 0x1f, RZ ;  /* 0x0000001f08087819 */ /* 0x000fc800000006ff */
[----:B------:R0:W1:Y:S01]  /*70b0*/  SYNCS.PHASECHK.TRANS64.TRYWAIT P1, [UR10+0x16850], R8 ;  /* 0x01685008ff0075a7 */ /* 0x000062000802014a */
[----:B------:R-:W-:Y:S05]  /*70c0*/  @!P0 BRA `(.L_x_14979) ;  /* 0x0000000000048947 */ /* 0x000fea0003800000 */
[----:B------:R-:W-:Y:S01]  /*70d0*/  BPT.TRAP 0x1 ;  /* 0x000000040000795c */ /* 0x000fe20000300000 */
.L_x_14979:
[----:B-1----:R-:W-:Y:S05]  /*70e0*/  @P1 BRA `(.L_x_14977) ;  /* 0x0000000000081947 */ /* 0x002fea0003800000 */
[----:B------:R-:W1:Y:S02]  /*70f0*/  SYNCS.PHASECHK.TRANS64.TRYWAIT P1, [UR10+0x16850], R8 ;  /* 0x01685008ff0075a7 */ /* 0x000e64000802014a */
[----:B-1----:R-:W-:Y:S05]  /*7100*/  @!P1 BRA `(.L_x_14980) ;  /* 0x00000078009c9947 */ /* 0x002fea0003800000 */
.L_x_14977:
[----:B------:R-:W-:Y:S01]  /*7110*/  UIADD3 UR7, UR42, 0x400, URZ ;  /* 0x000004002a077890 */ /* 0x000fe2000fffe03f */
[----:B------:R-:W-:Y:S01]  /*7120*/  WARPGROUP.ARRIVE ;  /* 0x00000000000079c5 */ /* 0x000fe20000000000 */
[----:B------:R-:W-:Y:S01]  /*7130*/  UMOV UR11, 0x40000040 ;  /* 0x40000040000b7882 */ /* 0x000fe20000000000 */
[----:B------:R-:W-:Y:S01]  /*7140*/  UMOV UR15, 0x40000040 ;  /* 0x40000040000f7882 */ /* 0x000fe20000000000 */
[----:B------:R-:W-:-:S04]  /*7150*/  USHF.R.U32.HI UR7, URZ, 0x4, UR7 ;  /* 0x000000043f077899 */ /* 0x000fc80008011607 */
[----:B------:R-:W-:-:S04]  /*7160*/  ULOP3.LUT UR7, UR7, 0x3fff, URZ, 0xc0, !UPT ;  /* 0x00003fff07077892 */ /* 0x000fc8000f8ec03f */
[----:B------:R-:W-:-:S04]  /*7170*/  ULEA UR10, UR6, UR7, 0xa ;  /* 0x00000007060a7291 */ /* 0x000fc8000f8e503f */
[----:B------:R-:W-:-:S05]  /*7180*/  UIADD3 UR14, UR10, 0x80, URZ ;  /* 0x000000800a0e7890 */ /* 0x000fca000fffe03f */
[----:B------:R-:W-:Y:S01]  /*7190*/  HGMMA.64x64x16.F32.BF16 R88, R148, gdesc[UR8].tnspB, R88, gsb0 ;  /* 0x40e0000894587df0 */ /* 0x000fe20008001858 */
[----:B------:R-:W-:Y:S02]  /*71a0*/  UMOV UR11, 0x40000040 ;  /* 0x40000040000b7882 */ /* 0x000fe40000000000 */
        /* <DEDUP_REMOVED lines=28> */
[----:B------:R-:W-:Y:S03]  /*7370*/  HGMMA.64x64x16.F32.BF16 R88, R124, gdesc[UR12].tnspB, R88, gsb0 ;  /* 0x40e0000c7c587df0 */ /* 0x000fe60008001858 */
[----:B------:R-:W-:Y:S02]  /*7380*/  WARPGROUP.DEPBAR.LE gsb0, 0x0 ;  /* 0x00008000000079c5 */ /* 0x000fe40000010000 */
[----:B------:R-:W-:-:S06]  /*7390*/  WARPGROUP.ARRIVE ;  /* 0x00000000000079c5 */ /* 0x000fcc0000000000 */
[----:B------:R-:W-:Y:S03]  /*73a0*/  HGMMA.64x64x16.F32.BF16 R88, R120, gdesc[UR8].tnspB, R88, gsb0 ;  /* 0x40e0000878587df0 */ /* 0x000fe60008001858 */
[----:B------:R-:W-:Y:S02]  /*73b0*/  WARPGROUP.DEPBAR.LE gsb0, 0x0 ;  /* 0x00008000000079c5 */ /* 0x000fe40000010000 */
[----:B------:R2:W-:Y:S06]  /*73c0*/  BAR.ARV R7, 0x100 ;  /* 0x000400070000751d */ /* 0x0005ec0000002000 */
[----:B------:R-:W-:Y:S05]  /*73d0*/  @!P0 BRA `(.L_x_14981) ;  /* 0x0000000000048947 */ /* 0x000fea0003800000 */
[----:B------:R-:W-:Y:S01]  /*73e0*/  BPT.TRAP 0x1 ;  /* 0x000000040000795c */ /* 0x000fe20000300000 */
.L_x_14981:
        /* <DEDUP_REMOVED lines=152> */
[----:B------:R-:W1:Y:S05]  /*7d70*/  LDC R9, c[0x0][0x988] ;  /* 0x00026200ff097b82 */ /* 0x000e6a0000000800 */
[----:B------:R-:W4:Y:S01]  /*7d80*/  MUFU.TANH R60, R60 ;  /* 0x0000003c003c7308 */ /* 0x000f220000002400 */
[----:B---3--:R-:W-:-:S07]  /*7d90*/  FMNMX.FTZ R13, R58, R13, !PT ;  /* 0x0000000d3a0d7209 */ /* 0x008fce0007810000 */
[----:B------:R-:W3:Y:S01]  /*7da0*/  MUFU.TANH R21, R21 ;  /* 0x0000001500157308 */ /* 0x000ee20000002400 */
[----:B0-----:R-:W-:-:S07]  /*7db0*/  FMNMX.FTZ R10, R19, R10, !PT ;  /* 0x0000000a130a7209 */ /* 0x001fce0007810000 */
[----:B------:R-:W0:Y:S01]  /*7dc0*/  MUFU.TANH R62, R62 ;  /* 0x0000003e003e7308 */ /* 0x000e220000002400 */
[----:B----4-:R-:W-:-:S07]  /*7dd0*/  FMNMX.FTZ R13, R60, R13, !PT ;  /* 0x0000000d3c0d7209 */ /* 0x010fce0007810000 */
        /* <DEDUP_REMOVED lines=35> */
[----:B----4-:R-:W-:Y:S02]  /*8010*/  FMNMX.FTZ R13, R78, R13, !PT ;  /* 0x0000000d4e0d7209 */ /* 0x010fe40007810000 */
[----:B---3--:R-:W-:-:S05]  /*8020*/  FMNMX.FTZ R15, R59, R10, !PT ;  /* 0x0000000a3b0f7209 */ /* 0x008fca0007810000 */
[----:B------:R-:W3:Y:S01]  /*8030*/  SHFL.BFLY PT, R10, R15, 0x2, 0x1f ;  /* 0x0c401f000f0a7f89 */ /* 0x000ee200000e0000 */
[----:B0-----:R-:W-:-:S05]  /*8040*/  FMNMX.FTZ R13, R80, R13, !PT ;  /* 0x0000000d500d7209 */ /* 0x001fca0007810000 */
[----:B------:R-:W0:Y:S01]  /*8050*/  SHFL.BFLY PT, R12, R13, 0x2, 0x1f ;  /* 0x0c401f000d0c7f89 */ /* 0x000e2200000e0000 */
[----:B---3--:R-:W-:-:S05]  /*8060*/  FMNMX.FTZ R17, R15, R10, !PT ;  /* 0x0000000a0f117209 */ /* 0x008fca0007810000 */
[----:B------:R-:W3:Y:S01]  /*8070*/  SHFL.BFLY PT, R10, R17, 0x1, 0x1f ;  /* 0x0c201f00110a7f89 */ /* 0x000ee200000e0000 */
[----:B0-----:R-:W-:-:S05]  /*8080*/  FMNMX.FTZ R25, R13, R12, !PT ;  /* 0x0000000c0d197209 */ /* 0x001fca0007810000 */
[----:B------:R-:W0:Y:S01]  /*8090*/  SHFL.BFLY PT, R12, R25, 0x1, 0x1f ;  /* 0x0c201f00190c7f89 */ /* 0x000e2200000e0000 */
[----:B---3--:R-:W-:-:S05]  /*80a0*/  FMNMX.FTZ R10, R17, R10, !PT ;  /* 0x0000000a110a7209 */ /* 0x008fca0007810000 */
[CC--:B-1----:R-:W-:Y:S01]  /*80b0*/  FMUL.FTZ R61, R10.reuse, R9.reuse ;  /* 0x000000090a3d7220 */ /* 0x0c2fe20000410000 */
[----:B------:R-:W-:Y:S01]  /*80c0*/  FADD.FTZ R82, -R10, R3 ;  /* 0x000000030a527221 */ /* 0x000fe20000010100 */
[----:B0-----:R-:W-:Y:S02]  /*80d0*/  FMNMX.FTZ R12, R25, R12, !PT ;  /* 0x0000000c190c7209 */ /* 0x001fe40007810000 */
[-CC-:B------:R-:W-:Y:S01]  /*80e0*/  FFMA.FTZ R25, R23, R9.reuse, -R61.reuse ;  /* 0x0000000917197223 */ /* 0x180fe2000001083d */
[-CC-:B------:R-:W-:Y:S01]  /*80f0*/  FFMA.FTZ R23, R47, R9.reuse, -R61.reuse ;  /* 0x000000092f177223 */ /* 0x180fe2000001083d */
[-C--:B------:R-:W-:Y:S01]  /*8100*/  FMUL.FTZ R27, R82, R9.reuse ;  /* 0x00000009521b7220 */ /* 0x080fe20000410000 */
[-CC-:B------:R-:W-:Y:S01]  /*8110*/  FFMA.FTZ R82, R8, R9.reuse, -R61.reuse ;  /* 0x0000000908527223 */ /* 0x180fe2000001083d */
[C---:B------:R-:W-:Y:S01]  /*8120*/  FADD.FTZ R6, -R12.reuse, R6 ;  /* 0x000000060c067221 */ /* 0x040fe20000010100 */
[-C--:B------:R-:W-:Y:S01]  /*8130*/  FMUL.FTZ R47, R12, R9.reuse ;  /* 0x000000090c2f7220 */ /* 0x080fe20000410000 */
[-CC-:B------:R-:W-:Y:S01]  /*8140*/  FFMA.FTZ R43, R14, R9.reuse, -R61.reuse ;  /* 0x000000090e2b7223 */ /* 0x180fe2000001083d */
[----:B------:R-:W-:Y:S01]  /*8150*/  MUFU.EX2 R13, R27 ;  /* 0x0000001b000d7308 */ /* 0x000fe20000000800 */
[-C--:B------:R-:W-:Y:S01]  /*8160*/  FMUL.FTZ R3, R6, R9.reuse ;  /* 0x0000000906037220 */ /* 0x080fe20000410000 */
[-CC-:B------:R-:W-:Y:S01]  /*8170*/  FFMA.FTZ R6, R136, R9.reuse, -R61.reuse ;  /* 0x0000000988067223 */ /* 0x180fe2000001083d */
[-C--:B------:R-:W-:Y:S01]  /*8180*/  FFMA.FTZ R136, R140, R9.reuse, -R61 ;  /* 0x000000098c887223 */ /* 0x080fe2000001083d */
[-CC-:B------:R-:W-:Y:S01]  /*8190*/  FFMA.FTZ R140, R11, R9.reuse, -R47.reuse ;  /* 0x000000090b8c7223 */ /* 0x180fe2000001082f */
        /* <DEDUP_REMOVED lines=18> */
[-C--:B------:R-:W-:Y:S01]  /*82c0*/  FFMA.FTZ R39, R134, R9.reuse, -R61 ;  /* 0x0000000986277223 */ /* 0x080fe2000001083d */
[----:B------:R-:W1:Y:S01]  /*82d0*/  MUFU.EX2 R140, R140 ;  /* 0x0000008c008c7308 */ /* 0x000e620000000800 */
[----:B0-----:R-:W-:Y:S01]  /*82e0*/  FFMA.FTZ R2, R13, R2, R82 ;  /* 0x000000020d027223 */ /* 0x001fe20000010052 */
[-CC-:B------:R-:W-:Y:S01]  /*82f0*/  FFMA.FTZ R26, R36, R9.reuse, -R47.reuse ;  /* 0x00000009241a7223 */ /* 0x180fe2000001082f */
[-C--:B------:R-:W-:Y:S01]  /*8300*/  FFMA.FTZ R143, R38, R9.reuse, -R47 ;  /* 0x00000009268f7223 */ /* 0x080fe2000001082f */
[-C--:B------:R-:W-:Y:S01]  /*8310*/  FFMA.FTZ R37, R138, R9.reuse, -R61 ;  /* 0x000000098a257223 */ /* 0x080fe2000001083d */
[-CC-:B------:R-:W-:Y:S01]  /*8320*/  FFMA.FTZ R28, R40, R9.reuse, -R47.reuse ;  /* 0x00000009281c7223 */ /* 0x180fe2000001082f */
        /* <DEDUP_REMOVED lines=10> */
[----:B------:R-:W3:Y:S01]  /*83d0*/  MUFU.EX2 R149, R149 ;  /* 0x0000009500957308 */ /* 0x000ee20000000800 */
        /* <DEDUP_REMOVED lines=14> */
[-CC-:B------:R-:W-:Y:S01]  /*84c0*/  FFMA.FTZ R131, R62, R9.reuse, -R47.reuse ;  /* 0x000000093e837223 */ /* 0x180fe2000001082f */
[----:B------:R-:W0:Y:S01]  /*84d0*/  MUFU.EX2 R151, R151 ;  /* 0x0000009700977308 */ /* 0x000e220000000800 */
[----:B---3--:R-:W-:Y:S01]  /*84e0*/  FADD.FTZ R0, R149, R0 ;  /* 0x0000000095007221 */ /* 0x008fe20000010000 */
[-C--:B------:R-:W-:Y:S01]  /*84f0*/  FFMA.FTZ R40, R64, R9.reuse, -R47 ;  /* 0x0000000940287223 */ /* 0x080fe2000001082f */
[-C--:B------:R-:W-:Y:S01]  /*8500*/  FFMA.FTZ R124, R45, R9.reuse, -R61 ;  /* 0x000000092d7c7223 */ /* 0x080fe2000001083d */
[-CC-:B------:R-:W-:Y:S01]  /*8510*/  FFMA.FTZ R125, R66, R9.reuse, -R47.reuse ;  /* 0x00000009427d7223 */ /* 0x180fe2000001082f */
[-CC-:B------:R-:W-:Y:S01]  /*8520*/  FFMA.FTZ R42, R68, R9.reuse, -R47.reuse ;  /* 0x00000009442a7223 */ /* 0x180fe2000001082f */
[-C--:B------:R-:W-:Y:S01]  /*8530*/  FFMA.FTZ R127, R70, R9.reuse, -R47 ;  /* 0x00000009467f7223 */ /* 0x080fe2000001082f */
[-C--:B------:R-:W-:Y:S01]  /*8540*/  FFMA.FTZ R21, R51, R9.reuse, -R61 ;  /* 0x0000000933157223 */ /* 0x080fe2000001083d */
[----:B------:R-:W3:Y:S01]  /*8550*/  MUFU.EX2 R86, R86 ;  /* 0x0000005600567308 */ /* 0x000ee20000000800 */
        /* <DEDUP_REMOVED lines=11> */
[----:B------:R-:W-:-:S04]  /*8610*/  FFMA.FTZ R47, R80, R9, -R47 ;  /* 0x00000009502f7223 */ /* 0x000fc8000001082f */
        /* <DEDUP_REMOVED lines=116> */
.L_x_14982:
[----:B------:R-:W-:Y:S01]  /*8d60*/  ULEA UR6, UR6, UR42, 0x3 ;  /* 0x0000002a06067291 */ /* 0x000fe2000f8e183f */
[----:B------:R-:W-:Y:S01]  /*8d70*/  F2FP.BF16.F32.PACK_AB R149, R149, R140 ;  /* 0x0000008c9595723e */ /* 0x000fe200000010ff */
[----:B------:R-:W-:Y:S01]  /*8d80*/  UISETP.GT.AND UP0, UPT, UR27, UR41, UPT ;  /* 0x000000291b00728c */ /* 0x000fe2000bf04270 */
[----:B------:R-:W-:Y:S01]  /*8d90*/  F2FP.BF16.F32.PACK_AB R142, R37, R6 ;  /* 0x00000006258e723e */ /* 0x000fe200000010ff */
        /* <DEDUP_REMOVED lines=73> */
.L_x_14972:
[----:B------:R-:W-:Y:S06]  /*9230*/  BAR.ARV 0x8, 0x200 ;  /* 0x0208000000007b1d */ /* 0x000fec0000002000 */
[----:B------:R-:W-:Y:S05]  /*9240*/  @!P0 BRA `(.L_x_14984) ;  /* 0x0000000000048947 */ /* 0x000fea0003800000 */
[----:B------:R-:W-:Y:S01]  /*9250*/  BPT.TRAP 0x1 ;  /* 0x000000040000795c */ /* 0x000fe20000300000 */
.L_x_14984:
[----:B------:R-:W-:Y:S01]  /*9260*/  ULEA UR7, UR4, UR42, 0x3 ;  /* 0x0000002a04077291 */ /* 0x000fe2000f8e183f */
[----:B------:R-:W-:-:S04]  /*9270*/  MOV R3, UR5 ;  /* 0x0000000500037c02 */ /* 0x000fc80008000f00 */
[----:B------:R-:W-:-:S04]  /*9280*/  SHF.L.U32 R3, R3, 0x1f, RZ ;  /* 0x0000001f03037819 */ /* 0x000fc800000006ff */
[----:B------:R0:W1:Y:S01]  /*9290*/  SYNCS.PHASECHK.TRANS64.TRYWAIT P1, [UR7+0x16850], R3 ;  /* 0x01685003ff0075a7 */ /* 0x0000620008020147 */
[----:B------:R-:W-:Y:S05]  /*92a0*/  @!P0 BRA `(.L_x_14985) ;  /* 0x0000000000048947 */ /* 0x000fea0003800000 */
[----:B------:R-:W-:Y:S01]  /*92b0*/  BPT.TRAP 0x1 ;  /* 0x000000040000795c */ /* 0x000fe20000300000 */
.L_x_14985:
[----:B-1----:R-:W-:Y:S05]  /*92c0*/  @P1 BRA `(.L_x_14986) ;  /* 0x0000000000081947 */ /* 0x002fea0003800000 */
[----:B------:R-:W1:Y:S02]  /*92d0*/  SYNCS.PHASECHK.TRANS64.TRYWAIT P1, [UR7+0x16850], R3 ;  /* 0x01685003ff0075a7 */ /* 0x000e640008020147 */
[----:B-1----:R-:W-:Y:S05]  /*92e0*/  @!P1 BRA `(.L_x_14987) ;  /* 0x00000058003c9947 */ /* 0x002fea0003800000 */
.L_x_14986:
[----:B------:R-:W-:Y:S01]  /*92f0*/  UIADD3 UR42, UR42, 0x400, URZ ;  /* 0x000004002a2a7890 */ /* 0x000fe2000fffe03f */
[----:B------:R-:W-:Y:S01]  /*9300*/  WARPGROUP.ARRIVE ;  /* 0x00000000000079c5 */ /* 0x000fe20000000000 */
[----:B------:R-:W-:Y:S01]  /*9310*/  UMOV UR11, 0x40000040 ;  /* 0x40000040000b7882 */ /* 0x000fe20000000000 */
[----:B01----:R-:W0:Y:S01]  /*9320*/  SHFL.BFLY PT, R3, R2, 0x2, 0x1f ;  /* 0x0c401f0002037f89 */ /* 0x003e2200000e0000 */
[----:B------:R-:W-:-:S03]  /*9330*/  USHF.R.U32.HI UR42, URZ, 0x4, UR42 ;  /* 0x000000043f2a7899 */ /* 0x000fc6000801162a */
        /* <DEDUP_REMOVED lines=12> */
[----:B------:R-:W0:Y:S01]  /*9400*/  SHFL.BFLY PT, R4, R3, 0x1, 0x1f ;  /* 0x0c201f0003047f89 */ /* 0x000e2200000e0000 */
[----:B------:R-:W-:-:S03]  /*9410*/  IMAD.MOV.U32 R0, RZ, RZ, -0x800000 ;  /* 0xff800000ff007424 */ /* 0x000fc600078e00ff */
[----:B------:R-:W1:Y:S01]  /*9420*/  SHFL.BFLY PT, R6, R5, 0x1, 0x1f ;  /* 0x0c201f0005067f89 */ /* 0x000e6200000e0000 */
[----:B0-----:R-:W-:Y:S01]  /*9430*/  FADD.FTZ R8, R3, R4 ;  /* 0x0000000403087221 */ /* 0x001fe20000010000 */
[----:B-1----:R-:W-:-:S04]  /*9440*/  FADD.FTZ R11, R5, R6 ;  /* 0x00000006050b7221 */ /* 0x002fc80000010000 */
[----:B------:R-:W-:Y:S02]  /*9450*/  FSETP.NE.FTZ.AND P1, PT, R8, RZ, PT ;  /* 0x000000ff0800720b */ /* 0x000fe40003f35000 */
[----:B------:R-:W-:Y:S02]  /*9460*/  CS2R R4, SRZ ;  /* 0x0000000000047805 */ /* 0x000fe4000001ff00 */
[----:B------:R-:W-:-:S09]  /*9470*/  FSETP.NE.FTZ.AND P2, PT, R11, RZ, PT ;  /* 0x000000ff0b00720b */ /* 0x000fd20003f55000 */
[----:B------:R-:W0:Y:S01]  /*9480*/  @P1 MUFU.LG2 R6, R8 ;  /* 0x0000000800061308 */ /* 0x000e220000000c00 */
[----:B------:R-:W-:-:S03]  /*9490*/  @P1 FMUL.FTZ R3, R9, 0.69314718246459960938 ;  /* 0x3f31721809031820 */ /* 0x000fc60000410000 */
[----:B------:R-:W-:-:S04]  /*94a0*/  @P2 FMUL.FTZ R14, R9, 0.69314718246459960938 ;  /* 0x3f317218090e2820 */ /* 0x000fc80000410000 */
[----:B--2---:R-:W1:Y:S08]  /*94b0*/  @P2 MUFU.LG2 R7, R11 ;  /* 0x0000000b00072308 */ /* 0x004e700000000c00 */
        /* <DEDUP_REMOVED lines=47> */
.L_x_14988:
        /* <DEDUP_REMOVED lines=36> */
.L_x_14952:
        /* <DEDUP_REMOVED lines=17> */
[----:B------:R-:W-:Y:S01]  /*9b00*/  IADD3 R21, R22, -R5, RZ ;  /* 0x8000000516157210 */ /* 0x000fe20007ffe0ff */
[----:B------:R-:W3:Y:S01]  /*9b10*/  S2UR UR11, SR_CTAID.Y ;  /* 0x00000000000b79c3 */ /* 0x000ee20000002600 */
[----:B------:R-:W-:Y:S01]  /*9b20*/  LOP3.LUT R7, R7, 0xfffffffc, RZ, 0xc0, !PT ;  /* 0xfffffffc07077812 */ /* 0x000fe200078ec0ff */
[----:B------:R-:W-:Y:S01]  /*9b30*/  IMAD.HI R3, R4, 0x55555556, RZ ;  /* 0x5555555604037827 */ /* 0x000fe200078e02ff */
[----:B------:R-:W-:Y:S01]  /*9b40*/  SHF.R.S32.HI R8, RZ, 0x1f, R21 ;  /* 0x0000001fff087819 */ /* 0x000fe20000011415 */
[----:B------:R-:W-:Y:S02]  /*9b50*/  UIADD3 UR6, UR5, UR6, URZ ;  /* 0x0000000605067290 */ /* 0x000fe4000fffe03f */
[----:B------:R-:W-:Y:S01]  /*9b60*/  IMAD.IADD R7, R22, 0x1, -R7 ;  /* 0x0000000116077824 */ /* 0x000fe200078e0a07 */
[----:B------:R-:W-:Y:S01]  /*9b70*/  LEA.HI R23, R8, R21, RZ, 0x2 ;  /* 0x0000001508177211 */ /* 0x000fe200078f10ff */
[----:B------:R-:W3:Y:S01]  /*9b80*/  LDC R19, c[0x0][0xc50] ;  /* 0x00031400ff137b82 */ /* 0x000ee20000000800 */
[----:B------:R-:W-:Y:S01]  /*9b90*/  LEA.HI R3, R3, R3, RZ, 0x1 ;  /* 0x0000000303037211 */ /* 0x000fe200078f08ff */
[----:B------:R-:W-:Y:S01]  /*9ba0*/  ULDC.64 UR8, c[0x0][0xb38] ;  /* 0x0002ce0000087ab9 */ /* 0x000fe20000000a00 */
[--C-:B------:R-:W-:Y:S01]  /*9bb0*/  SHF.R.S32.HI R5, RZ, 0x2, R23.reuse ;  /* 0x00000002ff057819 */ /* 0x100fe20000011417 */
[----:B------:R-:W-:Y:S01]  /*9bc0*/  UIMAD UR7, UR7, UR8, URZ ;  /* 0x00000008070772a4 */ /* 0x000fe2000f8e023f */
[----:B------:R-:W-:-:S03]  /*9bd0*/  SHF.R.S32.HI R6, RZ, 0x1f, R23 ;  /* 0x0000001fff067819 */ /* 0x000fc60000011417 */
[----:B------:R-:W-:Y:S01]  /*9be0*/  BAR.SYNC.DEFER_BLOCKING 0x1, 0x180 ;  /* 0x0046000000007b1d */ /* 0x000fe20000010000 */
[----:B0-----:R-:W-:Y:S01]  /*9bf0*/  ISETP.NE.AND P0, PT, R17, 0x1, PT ;  /* 0x000000011100780c */ /* 0x001fe20003f05270 */
[----:B--2---:R-:W-:Y:S01]  /*9c00*/  USHF.R.S32.HI UR10, URZ, 0x1f, UR12 ;  /* 0x0000001f3f0a7899 */ /* 0x004fe2000801140c */
[----:B------:R-:W-:Y:S02]  /*9c10*/  LEA.HI R6, R6, R5, RZ, 0x3 ;  /* 0x0000000506067211 */ /* 0x000fe400078f18ff */
[----:B------:R-:W-:-:S03]  /*9c20*/  LEA.HI R8, R8, R21, RZ, 0x5 ;  /* 0x0000001508087211 */ /* 0x000fc600078f28ff */
[----:B------:R-:W0:Y:S01]  /*9c30*/  LDC.64 R14, c[0x0][0xb40] ;  /* 0x0002d000ff0e7b82 */ /* 0x000e220000000a00 */
[----:B------:R-:W-:Y:S01]  /*9c40*/  LOP3.LUT R10, R6, 0xfffffff8, RZ, 0xc0, !PT ;  /* 0xfffffff8060a7812 */ /* 0x000fe200078ec0ff */
[----:B------:R-:W-:Y:S01]  /*9c50*/  IMAD R6, R3, -0x3, R4 ;  /* 0xfffffffd03067824 */ /* 0x000fe200078e0204 */
[----:B------:R-:W-:Y:S02]  /*9c60*/  LEA.HI R4, R7, R7, RZ, 0x1 ;  /* 0x0000000707047211 */ /* 0x000fe400078f08ff */
[----:B------:R-:W-:Y:S01]  /*9c70*/  SHF.R.S32.HI R8, RZ, 0x5, R8 ;  /* 0x00000005ff087819 */ /* 0x000fe20000011408 */
[----:B------:R-:W-:Y:S01]  /*9c80*/  IMAD.IADD R3, R5, 0x1, -R10 ;  /* 0x0000000105037824 */ /* 0x000fe200078e0a0a */
[----:B------:R-:W-:Y:S01]  /*9c90*/  LOP3.LUT R4, R4, 0x1ffffffe, RZ, 0xc0, !PT ;  /* 0x1ffffffe04047812 */ /* 0x000fe200078ec0ff */
[----:B------:R-:W2:Y:S01]  /*9ca0*/  LDC.64 R10, c[0x0][0xbd8] ;  /* 0x0002f600ff0a7b82 */ /* 0x000ea20000000a00 */
[----:B------:R-:W-:Y:S02]  /*9cb0*/  IMAD.U32 R5, RZ, RZ, UR5 ;  /* 0x00000005ff057e24 */ /* 0x000fe4000f8e00ff */
[----:B------:R-:W-:Y:S01]  /*9cc0*/  LEA R3, R8, R3, 0x4 ;  /* 0x0000000308037211 */ /* 0x000fe200078e20ff */
[----:B------:R-:W-:-:S02]  /*9cd0*/  IMAD.IADD R12, R7, 0x1, -R4 ;  /* 0x00000001070c7824 */ /* 0x000fc400078e0a04 */
[----:B------:R-:W-:Y:S01]  /*9ce0*/  IMAD.U32 R4, RZ, RZ, UR4 ;  /* 0x00000004ff047e24 */ /* 0x000fe2000f8e00ff */
[----:B------:R-:W-:Y:S01]  /*9cf0*/  LEA R3, R6, R3, 0x6 ;  /* 0x0000000306037211 */ /* 0x000fe200078e30ff */
[----:B------:R-:W4:Y:S01]  /*9d00*/  @P0 LDC R9, c[0x0][0xbec] ;  /* 0x0002fb00ff090b82 */ /* 0x000f220000000800 */
[----:B------:R-:W-:Y:S01]  /*9d10*/  IMAD.U32 R5, RZ, RZ, UR6 ;  /* 0x00000006ff057e24 */ /* 0x000fe2000f8e00ff */
[----:B------:R-:W-:Y:S01]  /*9d20*/  UIMAD.WIDE.U32 UR4, UR36, UR8, URZ ;  /* 0x00000008240472a5 */ /* 0x000fe2000f8e003f */
[----:B---3--:R-:W-:Y:S01]  /*9d30*/  IMAD R19, R19, R18, UR11 ;  /* 0x0000000b13137e24 */ /* 0x008fe2000f8e0212 */
[----:B------:R-:W-:Y:S01]  /*9d40*/  UIMAD UR6, UR36, UR9, UR7 ;  /* 0x00000009240672a4 */ /* 0x000fe2000f8e0207 */
[----:B------:R-:W-:Y:S02]  /*9d50*/  IMAD R6, R12, 0x8, R3 ;  /* 0x000000080c067824 */ /* 0x000fe400078e0203 */
[----:B------:R-:W-:Y:S01]  /*9d60*/  ULDC.64 UR8, c[0x0][0xb28] ;  /* 0x0002ca0000087ab9 */ /* 0x000fe20000000a00 */
[----:B------:R-:W3:Y:S01]  /*9d70*/  @P0 LDC R13, c[0x0][0xbf0] ;  /* 0x0002fc00ff0d0b82 */ /* 0x000ee20000000800 */
[----:B------:R-:W-:-:S02]  /*9d80*/  UIADD3 UR6, UR5, UR6, URZ ;  /* 0x0000000605067290 */ /* 0x000fc4000fffe03f */
[----:B------:R-:W-:Y:S02]  /*9d90*/  IMAD.U32 R7, RZ, RZ, UR5 ;  /* 0x00000005ff077e24 */ /* 0x000fe4000f8e00ff */
[----:B0-----:R-:W-:Y:S02]  /*9da0*/  IMAD R12, R14, UR10, RZ ;  /* 0x0000000a0e0c7c24 */ /* 0x001fe4000f8e02ff */
[----:B-1----:R-:W-:Y:S01]  /*9db0*/  IMAD R3, R16, 0xc0, R3 ;  /* 0x000000c010037824 */ /* 0x002fe200078e0203 */
[----:B------:R-:W-:Y:S01]  /*9dc0*/  MOV R7, UR6 ;  /* 0x0000000600077c02 */ /* 0x000fe20008000f00 */
[----:B------:R-:W0:Y:S01]  /*9dd0*/  @P0 LDC R25, c[0x0][0xbec] ;  /* 0x0002fb00ff190b82 */ /* 0x000e220000000800 */
[C---:B--2---:R-:W-:Y:S01]  /*9de0*/  IMAD R8, R10.reuse, UR10, RZ ;  /* 0x0000000a0a087c24 */ /* 0x044fe2000f8e02ff */
[----:B------:R-:W-:Y:S01]  /*9df0*/  ULDC.64 UR6, c[0x0][0xb48] ;  /* 0x0002d20000067ab9 */ /* 0x000fe20000000a00 */
[----:B------:R-:W-:-:S04]  /*9e00*/  IMAD.WIDE.U32 R4, R10, UR12, R4 ;  /* 0x0000000c0a047c25 */ /* 0x000fc8000f8e0004 */
[----:B------:R-:W-:Y:S01]  /*9e10*/  IMAD R11, R11, UR12, R8 ;  /* 0x0000000c0b0b7c24 */ /* 0x000fe2000f8e0208 */
[----:B------:R-:W1:Y:S01]  /*9e20*/  @P0 LDC R20, c[0x0][0xbf0] ;  /* 0x0002fc00ff140b82 */ /* 0x000e620000000800 */
[----:B------:R-:W-:Y:S02]  /*9e30*/  IMAD R8, R16, 0xc0, R6 ;  /* 0x000000c010087824 */ /* 0x000fe400078e0206 */
[----:B------:R-:W-:Y:S01]  /*9e40*/  IMAD.U32 R6, RZ, RZ, UR4 ;  /* 0x00000004ff067e24 */ /* 0x000fe2000f8e00ff */
[----:B------:R-:W-:Y:S01]  /*9e50*/  ULDC.64 UR4, c[0x0][0xbe0] ;  /* 0x0002f80000047ab9 */ /* 0x000fe20000000a00 */
[----:B----4-:R-:W-:-:S04]  /*9e60*/  @P0 IMAD.HI.U32 R10, R8, R9, RZ ;  /* 0x00000009080a0227 */ /* 0x010fc800078e00ff */
[----:B------:R-:W-:Y:S01]  /*9e70*/  IMAD.MOV.U32 R9, RZ, RZ, R8 ;  /* 0x000000ffff097224 */ /* 0x000fe200078e0008 */
[----:B---3--:R-:W-:Y:S01]  /*9e80*/  @P0 SHF.R.U32.HI R9, RZ, R13, R10 ;  /* 0x0000000dff090219 */ /* 0x008fe2000001160a */
[----:B------:R-:W-:Y:S01]  /*9e90*/  IMAD R13, R15, UR12, R12 ;  /* 0x0000000c0f0d7c24 */ /* 0x000fe2000f8e020c */
[----:B------:R-:W-:Y:S01]  /*9ea0*/  SHF.R.S32.HI R12, RZ, 0x1f, R19 ;  /* 0x0000001fff0c7819 */ /* 0x000fe20000011413 */
[----:B------:R-:W-:-:S04]  /*9eb0*/  IMAD.WIDE.U32 R6, R14, UR12, R6 ;  /* 0x0000000c0e067c25 */ /* 0x000fc8000f8e0006 */
[----:B------:R-:W-:Y:S01]  /*9ec0*/  IMAD.IADD R5, R5, 0x1, R11 ;  /* 0x0000000105057824 */ /* 0x000fe200078e020b */
[----:B------:R-:W-:Y:S01]  /*9ed0*/  MOV R11, R8 ;  /* 0x00000008000b7202 */ /* 0x000fe20000000f00 */
[----:B0-----:R-:W-:-:S04]  /*9ee0*/  @P0 IMAD.HI.U32 R25, R8, R25, RZ ;  /* 0x0000001908190227 */ /* 0x001fc800078e00ff */
[----:B------:R-:W-:Y:S01]  /*9ef0*/  IMAD.IADD R7, R7, 0x1, R13 ;  /* 0x0000000107077824 */ /* 0x000fe200078e020d */
[----:B-1----:R-:W-:Y:S01]  /*9f00*/  @P0 SHF.R.U32.HI R11, RZ, R20, R25 ;  /* 0x00000014ff0b0219 */ /* 0x002fe20000011619 */
[----:B------:R-:W-:Y:S02]  /*9f10*/  IMAD R13, R12, UR6, RZ ;  /* 0x000000060c0d7c24 */ /* 0x000fe4000f8e02ff */
[----:B------:R-:W-:-:S04]  /*9f20*/  IMAD.WIDE.U32 R4, R19, UR4, R4 ;  /* 0x0000000413047c25 */ /* 0x000fc8000f8e0004 */
        /* <DEDUP_REMOVED lines=39> */
[----:B------:R-:W-:Y:S01]  /*a1a0*/  SHFL.IDX PT, R14, R18, RZ, 0x1c1f ;  /* 0x001c1fff120e7589 */ /* 0x000fe200000e0000 */
[----:B------:R-:W-:Y:S01]  /*a1b0*/  LEA.HI.X R20, R6, UR9, R5, 0x2, P1 ;  /* 0x0000000906147c11 */ /* 0x000fe200088f1405 */
[----:B------:R-:W-:Y:S01]  /*a1c0*/  UIADD3 UR4, UR4, 0x16820, URZ ;  /* 0x0001682004047890 */ /* 0x000fe2000fffe03f */
[----:B------:R-:W-:Y:S01]  /*a1d0*/  LOP3.LUT P0, RZ, R21, 0x3, RZ, 0xc0, !PT ;  /* 0x0000000315ff7812 */ /* 0x000fe2000780c0ff */
[----:B------:R-:W-:Y:S01]  /*a1e0*/  SHFL.IDX PT, R4, R8, RZ, 0x1c1f ;  /* 0x001c1fff08047589 */ /* 0x000fe200000e0000 */
[C---:B------:R-:W-:Y:S01]  /*a1f0*/  IADD3 R17, R3.reuse, 0x8, RZ ;  /* 0x0000000803117810 */ /* 0x040fe20007ffe0ff */
[----:B------:R-:W-:Y:S01]  /*a200*/  UPRMT UR4, URZ, 0x654, UR4 ;  /* 0x000006543f047896 */ /* 0x000fe20008000004 */
[-C--:B------:R-:W-:Y:S01]  /*a210*/  ISETP.GE.OR P1, PT, R3, R16.reuse, P0 ;  /* 0x000000100300720c */ /* 0x080fe20000726670 */
[----:B------:R-:W0:Y:S01]  /*a220*/  SHFL.IDX PT, R5, R9, RZ, 0x1c1f ;  /* 0x001c1fff09057589 */ /* 0x000e2200000e0000 */
[----:B------:R-:W-:-:S02]  /*a230*/  ISETP.GE.OR P0, PT, R17, R16, P0 ;  /* 0x000000101100720c */ /* 0x000fc40000706670 */
[----:B------:R-:W-:Y:S01]  /*a240*/  ISETP.GE.AND P2, PT, R3, R16, PT ;  /* 0x000000100300720c */ /* 0x000fe20003f46270 */
[----:B------:R1:W-:Y:S03]  /*a250*/  SHFL.IDX PT, R6, R8, 0x1, 0x1c1f ;  /* 0x003c1f0008067f89 */ /* 0x0003e600000e0000 */
[----:B------:R-:W-:Y:S01]  /*a260*/  SYNCS.ARRIVE.TRANS64.RED.A1T0 RZ, [UR4], RZ ;  /* 0x000000ffffff79a7 */ /* 0x000fe20008100404 */
[----:B------:R-:W2:Y:S01]  /*a270*/  SHFL.IDX PT, R7, R9, 0x1, 0x1c1f ;  /* 0x003c1f0009077f89 */ /* 0x000ea200000e0000 */
[----:B-1----:R-:W-:-:S03]  /*a280*/  LOP3.LUT R8, R23, 0x7ffffffc, RZ, 0xc0, !PT ;  /* 0x7ffffffc17087812 */ /* 0x002fc600078ec0ff */
[----:B------:R1:W3:Y:S02]  /*a290*/  SHFL.IDX PT, R15, R20, RZ, 0x1c1f ;  /* 0x001c1fff140f7589 */ /* 0x0002e400000e0000 */
[----:B------:R-:W-:-:S04]  /*a2a0*/  IMAD.IADD R8, R21, 0x1, -R8 ;  /* 0x0000000115087824 */ /* 0x000fc800078e0a08 */
[----:B------:R-:W-:Y:S01]  /*a2b0*/  IMAD.SHL.U32 R19, R8, 0x2, RZ ;  /* 0x0000000208137824 */ /* 0x000fe200078e00ff */
[----:B0-----:R1:W-:Y:S04]  /*a2c0*/  @!P1 ST.E desc[UR38][R4.64], R2 ;  /* 0x0000000204009985 */ /* 0x0013e8000c101926 */
[----:B--2---:R1:W-:Y:S01]  /*a2d0*/  @!P0 ST.E desc[UR38][R6.64], R0 ;  /* 0x0000000006008985 */ /* 0x0043e2000c101926 */
[----:B------:R-:W-:Y:S05]  /*a2e0*/  @P2 BRA `(.L_x_14991) ;  /* 0x0000000000b82947 */ /* 0x000fea0003800000 */
[----:B------:R-:W-:Y:S01]  /*a2f0*/  ULDC UR4, c[0x0][0xac8] ;  /* 0x0002b20000047ab9 */ /* 0x000fe20000000800 */
[C---:B-1----:R-:W-:Y:S01]  /*a300*/  VIADD R0, R19.reuse, 0x8 ;  /* 0x0000000813007836 */ /* 0x042fe20000000000 */
[C---:B------:R-:W-:Y:S01]  /*a310*/  ISETP.GE.AND P0, PT, R19.reuse, UR4, PT ;  /* 0x0000000413007c0c */ /* 0x040fe2000bf06270 */
[C---:B------:R-:W-:Y:S01]  /*a320*/  VIADD R5, R19.reuse, 0x18 ;  /* 0x0000001813057836 */ /* 0x040fe20000000000 */
[C---:B------:R-:W-:Y:S01]  /*a330*/  IADD3 R4, R19.reuse, 0x10, RZ ;  /* 0x0000001013047810 */ /* 0x040fe20007ffe0ff */
[C---:B------:R-:W-:Y:S01]  /*a340*/  VIADD R6, R19.reuse, 0x20 ;  /* 0x0000002013067836 */ /* 0x040fe20000000000 */
[C---:B------:R-:W-:Y:S01]  /*a350*/  IADD3 R9, R19.reuse, 0x30, RZ ;  /* 0x0000003013097810 */ /* 0x040fe20007ffe0ff */
[C---:B------:R-:W-:Y:S01]  /*a360*/  VIADD R7, R19.reuse, 0x28 ;  /* 0x0000002813077836 */ /* 0x040fe20000000000 */
[----:B------:R-:W-:Y:S01]  /*a370*/  ISETP.GE.AND P1, PT, R4, UR4, PT ;  /* 0x0000000404007c0c */ /* 0x000fe2000bf26270 */
[----:B------:R-:W-:Y:S01]  /*a380*/  VIADD R11, R19, 0x38 ;  /* 0x00000038130b7836 */ /* 0x000fe20000000000 */
[----:B------:R-:W-:-:S02]  /*a390*/  ISETP.GE.AND P2, PT, R5, UR4, PT ;  /* 0x0000000405007c0c */ /* 0x000fc4000bf46270 */
[----:B------:R-:W-:Y:S02]  /*a3a0*/  ISETP.GE.AND P3, PT, R6, UR4, PT ;  /* 0x0000000406007c0c */ /* 0x000fe4000bf66270 */
[----:B------:R-:W-:Y:S01]  /*a3b0*/  ISETP.GE.AND P4, PT, R7, UR4, PT ;  /* 0x0000000407007c0c */ /* 0x000fe2000bf86270 */
[----:B---3--:R-:W-:Y:S01]  /*a3c0*/  @!P0 IMAD.WIDE R2, R19, 0x4, R14 ;  /* 0x0000000413028825 */ /* 0x008fe200078e020e */
[----:B------:R-:W-:Y:S02]  /*a3d0*/  ISETP.GE.AND P5, PT, R9, UR4, PT ;  /* 0x0000000409007c0c */ /* 0x000fe4000bfa6270 */
[----:B------:R-:W-:Y:S02]  /*a3e0*/  ISETP.GE.AND P6, PT, R11, UR4, PT ;  /* 0x000000040b007c0c */ /* 0x000fe4000bfc6270 */
[----:B------:R0:W-:Y:S01]  /*a3f0*/  @!P0 ST.E.64 desc[UR38][R2.64], R88 ;  /* 0x0000005802008985 */ /* 0x0001e2000c101b26 */
[----:B------:R-:W-:Y:S02]  /*a400*/  ISETP.GE.AND P0, PT, R0, UR4, PT ;  /* 0x0000000400007c0c */ /* 0x000fe4000bf06270 */
[----:B------:R-:W-:-:S02]  /*a410*/  @!P1 LEA.HI R4, R4, R4, RZ, 0x1 ;  /* 0x0000000404049211 */ /* 0x000fc400078f08ff */
[----:B------:R-:W-:Y:S02]  /*a420*/  @!P3 LEA.HI R6, R6, R6, RZ, 0x1 ;  /* 0x000000060606b211 */ /* 0x000fe400078f08ff */
[----:B------:R-:W-:Y:S02]  /*a430*/  @!P4 LEA.HI R8, R7, R7, RZ, 0x1 ;  /* 0x000000070708c211 */ /* 0x000fe400078f08ff */
[----:B------:R-:W-:Y:S02]  /*a440*/  @!P5 LEA.HI R10, R9, R9, RZ, 0x1 ;  /* 0x00000009090ad211 */ /* 0x000fe400078f08ff */
[----:B------:R-:W-:Y:S02]  /*a450*/  @!P6 LEA.HI R12, R11, R11, RZ, 0x1 ;  /* 0x0000000b0b0ce211 */ /* 0x000fe400078f08ff */
[----:B------:R-:W-:Y:S02]  /*a460*/  @!P3 LOP3.LUT R9, R6, 0xfffffffe, RZ, 0xc0, !PT ;  /* 0xfffffffe0609b812 */ /* 0x000fe400078ec0ff */
[----:B------:R-:W-:-:S02]  /*a470*/  @!P0 LEA.HI R0, R0, R0, RZ, 0x1 ;  /* 0x0000000000008211 */ /* 0x000fc400078f08ff */
[----:B0-----:R-:W-:Y:S02]  /*a480*/  @!P2 LEA.HI R2, R5, R5, RZ, 0x1 ;  /* 0x000000050502a211 */ /* 0x001fe400078f08ff */
        /* <DEDUP_REMOVED lines=20> */
.L_x_14991:
[----:B------:R-:W-:Y:S05]  /*a5d0*/  BSYNC B0 ;  /* 0x0000000000007941 */ /* 0x000fea0003800000 */
.L_x_14990:
[----:B------:R-:W-:Y:S01]  /*a5e0*/  ISETP.GE.AND P0, PT, R17, R16, PT ;  /* 0x000000101100720c */ /* 0x000fe20003f06270 */
[----:B0-----:R0:W2:Y:S04]  /*a5f0*/  SHFL.IDX PT, R13, R20, 0x1, 0x1c1f ;  /* 0x003c1f00140d7f89 */ /* 0x0010a800000e0000 */
[----:B------:R0:W4:Y:S08]  /*a600*/  SHFL.IDX PT, R12, R18, 0x1, 0x1c1f ;  /* 0x003c1f00120c7f89 */ /* 0x00013000000e0000 */
[----:B0-----:R-:W-:Y:S05]  /*a610*/  @P0 BRA `(.L_x_14950) ;  /* 0x0000004000d80947 */ /* 0x001fea0003800000 */
[C---:B-1----:R-:W-:Y:S01]  /*a620*/  VIADD R0, R19.reuse, 0x8 ;  /* 0x0000000813007836 */ /* 0x042fe20000000000 */
        /* <DEDUP_REMOVED lines=17> */
[--C-:B--2-4-:R-:W-:Y:S01]  /*a740*/  @!P0 IMAD.WIDE R2, R19, 0x4, R12.reuse ;  /* 0x0000000413028825 */ /* 0x114fe200078e020c */
[----:B------:R-:W-:Y:S02]  /*a750*/  @!P4 LEA.HI R8, R8, R8, RZ, 0x1 ;  /* 0x000000080808c211 */ /* 0x000fe400078f08ff */
[----:B------:R-:W-:Y:S01]  /*a760*/  @!P5 LEA.HI R10, R9, R9, RZ, 0x1 ;  /* 0x00000009090ad211 */ /* 0x000fe200078f08ff */
[----:B------:R-:W-:Y:S01]  /*a770*/  @!P1 IMAD.WIDE R4, R5, 0x4, R12 ;  /* 0x0000000405049825 */ /* 0x000fe200078e020c */
[----:B------:R-:W-:Y:S01]  /*a780*/  @!P6 LEA.HI R14, R11, R11, RZ, 0x1 ;  /* 0x0000000b0b0ee211 */ /* 0x000fe200078f08ff */
[----:B------:R0:W-:Y:S01]  /*a790*/  @!P0 ST.E.64 desc[UR38][R2.64], R90 ;  /* 0x0000005a02008985 */ /* 0x0001e2000c101b26 */
[----:B------:R-:W-:Y:S02]  /*a7a0*/  @!P2 LOP3.LUT R7, R6, 0xfffffffe, RZ, 0xc0, !PT ;  /* 0xfffffffe0607a812 */ /* 0x000fe400078ec0ff */
[----:B------:R-:W-:Y:S01]  /*a7b0*/  @!P3 LOP3.LUT R9, R0, 0xfffffffe, RZ, 0xc0, !PT ;  /* 0xfffffffe0009b812 */ /* 0x000fe200078ec0ff */
[----:B------:R1:W-:Y:S01]  /*a7c0*/  @!P1 ST.E.64 desc[UR38][R4.64], R94 ;  /* 0x0000005e04009985 */ /* 0x0003e2000c101b26 */
[----:B------:R-:W-:-:S02]  /*a7d0*/  @!P4 LOP3.LUT R11, R8, 0xfffffffe, RZ, 0xc0, !PT ;  /* 0xfffffffe080bc812 */ /* 0x000fc400078ec0ff */
        /* <DEDUP_REMOVED lines=20> */
.L_x_14989:
        /* <DEDUP_REMOVED lines=59> */
.L_x_14948:
        /* <DEDUP_REMOVED lines=18> */
.L_x_14992:
[----:B------:R-:W-:Y:S01]  /*adf0*/  ULDC UR45, c[0x0][0xc50] ;  /* 0x00031400002d7ab9 */ /* 0x000fe20000000800 */
[----:B------:R-:W-:Y:S01]  /*ae00*/  UMOV UR42, UR6 ;  /* 0x00000006002a7c82 */ /* 0x000fe20008000000 */
[----:B------:R-:W-:-:S11]  /*ae10*/  UISETP.NE.AND UP0, UPT, UR45, 0x1, UPT ;  /* 0x000000012d00788c */ /* 0x000fd6000bf05270 */
[----:B------:R-:W-:Y:S01]  /*ae20*/  @UP0 ULDC UR4, c[0x0][0xc54] ;  /* 0x0003150000040ab9 */ /* 0x000fe20000000800 */
[----:B------:R-:W-:Y:S01]  /*ae30*/  @UP0 ULDC UR7, c[0x0][0xc58] ;  /* 0x0003160000070ab9 */ /* 0x000fe20000000800 */
[----:B------:R-:W-:-:S04]  /*ae40*/  UIMAD.WIDE.U32 UR4, UR6, UR4, URZ ;  /* 0x00000004060472a5 */ /* 0x000fc8000f8e003f */
[----:B------:R-:W-:-:S12]  /*ae50*/  @UP0 USHF.R.U32.HI UR42, URZ, UR7, UR5 ;  /* 0x000000073f2a0299 */ /* 0x000fd80008011605 */
.L_x_14993:
        /* <DEDUP_REMOVED lines=81> */
.L_x_14995:
        /* <DEDUP_REMOVED lines=33> */
.L_x_14996:
        /* <DEDUP_REMOVED lines=20> */
.L_x_14998:
        /* <DEDUP_REMOVED lines=15> */
.L_x_14997:
        /* <DEDUP_REMOVED lines=8> */
[----:B------:R-:W-:Y:S01]  /*b830*/  IMAD.U32 R0, RZ, RZ, UR52 ;  /* 0x00000034ff007e24 */ /* 0x000fe2000f8e00ff */
[C---:B------:R-:W-:Y:S01]  /*b840*/  LOP3.LUT R9, R22.reuse, 0x7f, RZ, 0xc0, !PT ;  /* 0x0000007f16097812 */ /* 0x040fe200078ec0ff */
[----:B------:R-:W-:Y:S01]  /*b850*/  IMAD.SHL.U32 R23, R22, 0x10, RZ ;  /* 0x0000001016177824 */ /* 0x000fe200078e00ff */
[----:B-1----:R-:W-:Y:S01]  /*b860*/  ISETP.NE.AND P1, PT, R16, 0x1, PT ;  /* 0x000000011000780c */ /* 0x002fe20003f25270 */
[----:B------:R-:W-:Y:S01]  /*b870*/  IMAD.MOV.U32 R6, RZ, RZ, RZ ;  /* 0x000000ffff067224 */ /* 0x000fe200078e00ff */
[----:B------:R-:W-:Y:S02]  /*b880*/  IADD3 R0, R0, -0x1, RZ ;  /* 0xffffffff00007810 */ /* 0x000fe40007ffe0ff */
[----:B------:R-:W-:Y:S02]  /*b890*/  SHF.R.U32.HI R4, RZ, 0x3, R9 ;  /* 0x00000003ff047819 */ /* 0x000fe40000011609 */
[----:B------:R-:W-:-:S03]  /*b8a0*/  LOP3.LUT R23, R23, 0x70, RZ, 0xc0, !PT ;  /* 0x0000007017177812 */ /* 0x000fc600078ec0ff */
[----:B------:R-:W-:-:S04]  /*b8b0*/  IMAD R4, R0, 0x80, R4 ;  /* 0x0000008000047824 */ /* 0x000fc800078e0204 */
[----:B------:R-:W-:Y:S01]  /*b8c0*/  IMAD.IADD R4, R23, 0x1, R4 ;  /* 0x0000000117047824 */ /* 0x000fe200078e0204 */
[----:B0-----:R-:W0:Y:S03]  /*b8d0*/  @P1 LDC R2, c[0x0][0x434] ;  /* 0x00010d00ff021b82 */ /* 0x001e260000000800 */
[C---:B-----5:R-:W-:Y:S01]  /*b8e0*/  IMAD.IADD R7, R4.reuse, 0x1, R19 ;  /* 0x0000000104077824 */ /* 0x060fe200078e0213 */
[----:B------:R-:W-:-:S04]  /*b8f0*/  ISETP.GE.AND P0, PT, R4, UR43, PT ;  /* 0x0000002b04007c0c */ /* 0x000fc8000bf06270 */
[----:B------:R-:W1:Y:S01]  /*b900*/  @P1 LDC R3, c[0x0][0x438] ;  /* 0x00010e00ff031b82 */ /* 0x000e620000000800 */
[----:B------:R-:W-:-:S08]  /*b910*/  MOV R8, R7 ;  /* 0x0000000700087202 */ /* 0x000fd00000000f00 */
[----:B------:R-:W3:Y:S01]  /*b920*/  @!P0 LDC.64 R10, c[0x0][0x428] ;  /* 0x00010a00ff0a8b82 */ /* 0x000ee20000000a00 */
[----:B0-----:R-:W-:-:S07]  /*b930*/  @P1 IMAD.HI.U32 R2, R7, R2, RZ ;  /* 0x0000000207021227 */ /* 0x001fce00078e00ff */
[----:B------:R-:W0:Y:S01]  /*b940*/  @!P0 LDC.64 R4, c[0x0][0x418] ;  /* 0x00010600ff048b82 */ /* 0x000e220000000a00 */
[----:B-1----:R-:W-:-:S04]  /*b950*/  @P1 SHF.R.U32.HI R8, RZ, R3, R2 ;  /* 0x00000003ff081219 */ /* 0x002fc80000011602 */
[----:B------:R-:W-:Y:S02]  /*b960*/  @!P0 SHF.R.S32.HI R3, RZ, 0x1f, R8 ;  /* 0x0000001fff038819 */ /* 0x000fe40000011408 */
[----:B--2---:R-:W-:-:S05]  /*b970*/  SHF.R.S32.HI R29, RZ, 0x1f, R28 ;  /* 0x0000001fff1d7819 */ /* 0x004fca000001141c */
[----:B---3--:R-:W-:-:S04]  /*b980*/  @!P0 IMAD R2, R29, R10, RZ ;  /* 0x0000000a1d028224 */ /* 0x008fc800078e02ff */
[----:B------:R-:W-:Y:S02]  /*b990*/  @!P0 IMAD R11, R28, R11, R2 ;  /* 0x0000000b1c0b8224 */ /* 0x000fe400078e0202 */
[----:B------:R-:W-:-:S04]  /*b9a0*/  @!P0 IMAD.MOV.U32 R2, RZ, RZ, R8 ;  /* 0x000000ffff028224 */ /* 0x000fc800078e0008 */
[----:B------:R-:W-:-:S04]  /*b9b0*/  @!P0 IMAD.WIDE.U32 R2, R28, R10, R2 ;  /* 0x0000000a1c028225 */ /* 0x000fc800078e0002 */
[----:B------:R-:W-:Y:S01]  /*b9c0*/  @!P0 IMAD.IADD R3, R3, 0x1, R11 ;  /* 0x0000000103038824 */ /* 0x000fe200078e020b */
[----:B0-----:R-:W-:-:S04]  /*b9d0*/  @!P0 LEA R4, P1, R2, R4, 0x2 ;  /* 0x0000000402048211 */ /* 0x001fc800078210ff */
[----:B------:R-:W-:-:S05]  /*b9e0*/  @!P0 LEA.HI.X R5, R2, R5, R3, 0x2, P1 ;  /* 0x0000000502058211 */ /* 0x000fca00008f1403 */
[----:B------:R0:W5:Y:S01]  /*b9f0*/  @!P0 LDG.E R6, desc[UR38][R4.64] ;  /* 0x0000002604068981 */ /* 0x000162000c1e1900 */
[----:B------:R-:W-:-:S03]  /*ba00*/  UMOV UR4, 0xffffffff ;  /* 0xffffffff00047882 */ /* 0x000fc60000000000 */
[----:B------:R-:W-:Y:S05]  /*ba10*/  BRA.DIV UR4, `(.L_x_14999) ;  /* 0x0000003204887947 */ /* 0x000fea000b800000 */
.L_x_15039:
[----:B------:R-:W-:Y:S01]  /*ba20*/  ULOP3.LUT UR4, UR40, 0x2, URZ, 0xfc, !UPT ;  /* 0x0000000228047892 */ /* 0x000fe2000f8efc3f */
[----:B------:R-:W-:Y:S01]  /*ba30*/  IMAD.MOV R2, RZ, RZ, -R8 ;  /* 0x000000ffff027224 */ /* 0x000fe200078e0a08 */
[----:B------:R-:W-:Y:S01]  /*ba40*/  MOV R26, R0 ;  /* 0x00000000001a7202 */ /* 0x000fe20000000f00 */
[----:B------:R-:W-:Y:S02]  /*ba50*/  IMAD.U32 R27, RZ, RZ, UR42 ;  /* 0x0000002aff1b7e24 */ /* 0x000fe4000f8e00ff */
[----:B0-----:R-:W-:Y:S01]  /*ba60*/  IMAD.SHL.U32 R4, R22, 0x8, RZ ;  /* 0x0000000816047824 */ /* 0x001fe200078e00ff */
[----:B------:R-:W-:Y:S01]  /*ba70*/  MOV R3, UR4 ;  /* 0x0000000400037c02 */ /* 0x000fe20008000f00 */
[----:B------:R-:W-:Y:S01]  /*ba80*/  IMAD R7, R16, R2, R7 ;  /* 0x0000000210077224 */ /* 0x000fe200078e0207 */
[----:B------:R-:W-:Y:S02]  /*ba90*/  SHF.R.S32.HI R27, RZ, 0x1f, R27 ;  /* 0x0000001fff1b7819 */ /* 0x000fe4000001141b */
[----:B------:R-:W-:-:S02]  /*baa0*/  ISETP.NE.AND P0, PT, R3, 0x3, PT ;  /* 0x000000030300780c */ /* 0x000fc40003f05270 */
[----:B------:R-:W-:-:S11]  /*bab0*/  LOP3.LUT R16, R4, 0x38, RZ, 0xc0, !PT ;  /* 0x0000003804107812 */ /* 0x000fd600078ec0ff */
[----:B------:R-:W-:Y:S05]  /*bac0*/  @!P0 BRA `(.L_x_15000) ;  /* 0x0000000000048947 */ /* 0x000fea0003800000 */
[----:B------:R-:W-:Y:S01]  /*bad0*/  BPT.TRAP 0x1 ;  /* 0x000000040000795c */ /* 0x000fe20000300000 */
.L_x_15000:
[----:B------:R-:W-:Y:S01]  /*bae0*/  IMAD.MOV.U32 R10, RZ, RZ, 0x1 ;  /* 0x00000001ff0a7424 */ /* 0x000fe200078e00ff */
[----:B------:R-:W-:Y:S01]  /*baf0*/  SHF.R.S32.HI R8, RZ, 0x1f, R7 ;  /* 0x0000001fff087819 */ /* 0x000fe20000011407 */
[----:B------:R-:W-:Y:S01]  /*bb00*/  ULDC.64 UR4, c[0x0][0x328] ;  /* 0x0000ca0000047ab9 */ /* 0x000fe20000000a00 */
[----:B------:R-:W-:Y:S02]  /*bb10*/  R2UR UR6, R27 ;  /* 0x000000001b0672ca */ /* 0x000fe400000e0000 */
[----:B------:R-:W-:Y:S01]  /*bb20*/  SHF.L.U32 R10, R10, 0x1f, RZ ;  /* 0x0000001f0a0a7819 */ /* 0x000fe200000006ff */
[----:B------:R-:W-:-:S03]  /*bb30*/  IMAD R2, R8, UR4, RZ ;  /* 0x0000000408027c24 */ /* 0x000fc6000f8e02ff */
[----:B------:R-:W0:Y:S01]  /*bb40*/  SYNCS.PHASECHK.TRANS64.TRYWAIT P0, [UR47+0x16840], R10 ;  /* 0x0168400aff0075a7 */ /* 0x000e22000800016f */
        /* <DEDUP_REMOVED lines=19> */
.L_x_15040:
[----:B------:R-:W-:Y:S01]  /*bc80*/  ULDC.64 UR4, c[0x0][0x300] ;  /* 0x0000c00000047ab9 */ /* 0x000fe20000000a00 */
[----:B------:R-:W-:Y:S01]  /*bc90*/  R2UR UR6, R27 ;  /* 0x000000001b0672ca */ /* 0x000fe200000e0000 */
[----:B------:R-:W-:Y:S01]  /*bca0*/  IMAD R8, R8, UR4, RZ ;  /* 0x0000000408087c24 */ /* 0x000fe2000f8e02ff */
[----:B------:R-:W-:Y:S01]  /*bcb0*/  SHF.R.U32.HI R12, RZ, 0x3, R9 ;  /* 0x00000003ff0c7819 */ /* 0x000fe20000011609 */
[----:B0-----:R-:W-:-:S04]  /*bcc0*/  IMAD.WIDE.U32 R2, R7, UR4, RZ ;  /* 0x0000000407027c25 */ /* 0x001fc8000f8e00ff */
[----:B------:R-:W-:Y:S01]  /*bcd0*/  IMAD R11, R7, UR5, R8 ;  /* 0x00000005070b7c24 */ /* 0x000fe2000f8e0208 */
[----:B------:R-:W-:Y:S01]  /*bce0*/  ULDC.64 UR4, c[0x0][0x310] ;  /* 0x0000c40000047ab9 */ /* 0x000fe20000000a00 */
[----:B------:R-:W-:Y:S02]  /*bcf0*/  IMAD.MOV.U32 R7, RZ, RZ, -0x80 ;  /* 0xffffff80ff077424 */ /* 0x000fe400078e00ff */
[----:B------:R-:W-:Y:S02]  /*bd00*/  IMAD.IADD R3, R3, 0x1, R11 ;  /* 0x0000000103037824 */ /* 0x000fe400078e020b */
[----:B------:R-:W-:Y:S02]  /*bd10*/  IMAD R5, R5, UR4, RZ ;  /* 0x0000000405057c24 */ /* 0x000fe4000f8e02ff */
[----:B------:R-:W-:-:S04]  /*bd20*/  IMAD.WIDE.U32 R2, R6, UR4, R2 ;  /* 0x0000000406027c25 */ /* 0x000fc8000f8e0002 */
[----:B------:R-:W-:Y:S01]  /*bd30*/  IMAD R5, R6, UR5, R5 ;  /* 0x0000000506057c24 */ /* 0x000fe2000f8e0205 */
[----:B------:R-:W-:Y:S01]  /*bd40*/  ULDC.64 UR4, c[0x0][0x308] ;  /* 0x0000c20000047ab9 */ /* 0x000fe20000000a00 */
[----:B------:R-:W-:Y:S02]  /*bd50*/  IMAD R6, R0, R7, UR43 ;  /* 0x0000002b00067e24 */ /* 0x000fe4000f8e0207 */
[----:B------:R-:W-:Y:S01]  /*bd60*/  IMAD.IADD R3, R3, 0x1, R5 ;  /* 0x0000000103037824 */ /* 0x000fe200078e0205 */
[----:B------:R-:W-:Y:S01]  /*bd70*/  MOV R5, UR4 ;  /* 0x0000000400057c02 */ /* 0x000fe20008000f00 */
[----:B------:R-:W-:-:S03]  /*bd80*/  UIMAD UR4, UR6, UR4, URZ ;  /* 0x00000004060472a4 */ /* 0x000fc6000f8e023f */
[----:B------:R-:W-:Y:S01]  /*bd90*/  ULDC.64 UR6, c[0x0][0x2e8] ;  /* 0x0000ba0000067ab9 */ /* 0x000fe20000000a00 */
[----:B------:R-:W-:Y:S02]  /*bda0*/  UIMAD UR4, UR42, UR5, UR4 ;  /* 0x000000052a0472a4 */ /* 0x000fe4000f8e0204 */
[----:B------:R-:W-:Y:S01]  /*bdb0*/  IMAD.WIDE.U32 R2, R5, UR42, R2 ;  /* 0x0000002a05027c25 */ /* 0x000fe2000f8e0002 */
[----:B------:R-:W-:-:S03]  /*bdc0*/  LOP3.LUT R5, R4, 0x1c0, RZ, 0xc0, !PT ;  /* 0x000001c004057812 */ /* 0x000fc600078ec0ff */
[----:B------:R-:W-:Y:S01]  /*bdd0*/  VIADD R3, R3, UR4 ;  /* 0x0000000403037c36 */ /* 0x000fe20008000000 */
[----:B------:R-:W-:Y:S01]  /*bde0*/  ULDC UR4, c[0x0][0x2f4] ;  /* 0x0000bd0000047ab9 */ /* 0x000fe20000000800 */
[----:B------:R-:W-:Y:S02]  /*bdf0*/  LEA R0, P0, R2, UR6, 0x1 ;  /* 0x0000000602007c11 */ /* 0x000fe4000f8008ff */
[----:B------:R-:W-:Y:S01]  /*be00*/  ISETP.GE.AND P3, PT, R16, UR4, PT ;  /* 0x0000000410007c0c */ /* 0x000fe2000bf66270 */
[----:B------:R-:W-:Y:S01]  /*be10*/  UMOV UR4, 0xffffffff ;  /* 0xffffffff00047882 */ /* 0x000fe20000000000 */
[----:B------:R-:W-:Y:S02]  /*be20*/  LOP3.LUT R5, R5, 0x38, R4, 0xf8, !PT ;  /* 0x0000003805057812 */ /* 0x000fe400078ef804 */
[----:B------:R-:W-:Y:S02]  /*be30*/  LEA.HI.X R4, R2, UR7, R3, 0x1, P0 ;  /* 0x0000000702047c11 */ /* 0x000fe400080f0c03 */
[----:B------:R-:W-:-:S02]  /*be40*/  P2R R2, PR, RZ, 0x8 ;  /* 0x00000008ff027803 */ /* 0x000fc40000000000 */
[----:B------:R-:W-:Y:S01]  /*be50*/  LOP3.LUT R3, R5, 0x38, R22, 0x78, !PT ;  /* 0x0000003805037812 */ /* 0x000fe200078e7816 */
[----:B------:R-:W-:Y:S01]  /*be60*/  IMAD.IADD R5, R6, 0x1, -R12 ;  /* 0x0000000106057824 */ /* 0x000fe200078e0a0c */
[----:B------:R-:W-:Y:S01]  /*be70*/  SHF.L.U32 R22, R9, 0x3, RZ ;  /* 0x0000000309167819 */ /* 0x000fe200000006ff */
[----:B------:R0:W-:Y:S03]  /*be80*/  STL [R1], R2 ;  /* 0x0000000201007387 */ /* 0x0001e60000100800 */
[----:B------:R-:W-:Y:S02]  /*be90*/  ISETP.GE.AND P0, PT, R5, 0x1, PT ;  /* 0x000000010500780c */ /* 0x000fe40003f06270 */
[----:B------:R-:W-:Y:S01]  /*bea0*/  LOP3.LUT R22, R3, 0x200, R22, 0xf8, !PT ;  /* 0x0000020003167812 */ /* 0x000fe200078ef816 */
[----:B------:R-:W-:Y:S10]  /*beb0*/  BRA.DIV UR4, `(.L_x_15002) ;  /* 0x0000002e04987947 */ /* 0x000ff4000b800000 */
[----:B------:R-:W1:Y:S01]  /*bec0*/  SHFL.IDX PT, R14, R0, RZ, 0x181f ;  /* 0x00181fff000e7589 */ /* 0x000e6200000e0000 */
[----:B------:R-:W-:-:S03]  /*bed0*/  @P0 LEA R7, R22, UR47, 0x1 ;  /* 0x0000002f16070c11 */ /* 0x000fc6000f8e08ff */
[----:B0-----:R-:W0:Y:S04]  /*bee0*/  SHFL.IDX PT, R2, R4, RZ, 0x181f ;  /* 0x00181fff04027589 */ /* 0x001e2800000e0000 */
[----:B------:R-:W-:Y:S04]  /*bef0*/  SHFL.IDX PT, R8, R4, 0x1, 0x181f ;  /* 0x00381f0004087f89 */ /* 0x000fe800000e0000 */
[----:B------:R-:W-:Y:S04]  /*bf00*/  SHFL.IDX PT, R9, R0, 0x2, 0x181f ;  /* 0x00581f0000097f89 */ /* 0x000fe800000e0000 */
[----:B------:R-:W-:Y:S01]  /*bf10*/  SHFL.IDX PT, R6, R4, 0x2, 0x181f ;  /* 0x00581f0004067f89 */ /* 0x000fe200000e0000 */
[----:B-1----:R-:W-:-:S05]  /*bf20*/  @P0 LEA R14, P1, R16, R14, 0x1 ;  /* 0x0000000e100e0211 */ /* 0x002fca00078208ff */
[----:B0-----:R-:W-:Y:S01]  /*bf30*/  @P0 IMAD.X R3, RZ, RZ, R2, P1 ;  /* 0x000000ffff030224 */ /* 0x001fe200008e0602 */
[C---:B------:R-:W-:Y:S01]  /*bf40*/  ISETP.GE.AND P1, PT, R5.reuse, 0x21, PT ;  /* 0x000000210500780c */ /* 0x040fe20003f26270 */
[----:B------:R-:W-:Y:S02]  /*bf50*/  @P0 IMAD.MOV.U32 R2, RZ, RZ, R14 ;  /* 0x000000ffff020224 */ /* 0x000fe400078e000e */
[----:B------:R-:W0:Y:S04]  /*bf60*/  SHFL.IDX PT, R14, R0, 0x1, 0x181f ;  /* 0x00381f00000e7f89 */ /* 0x000e2800000e0000 */
[----:B------:R1:W-:Y:S01]  /*bf70*/  @P0 LDGSTS.E.BYPASS.LTC128B.128 [R7+0xe400], desc[UR38][R2.64], !P3 ;  /* 0x0e40000002070fae */ /* 0x0003e2000d901d66 */
[----:B------:R-:W-:-:S05]  /*bf80*/  ISETP.GE.AND P0, PT, R5, 0x11, PT ;  /* 0x000000110500780c */ /* 0x000fca0003f06270 */
[C---:B------:R-:W-:Y:S01]  /*bf90*/  @P1 LEA R25, R22.reuse, UR47, 0x1 ;  /* 0x0000002f16191c11 */ /* 0x040fe2000f8e08ff */
[----:B-1----:R-:W-:Y:S07]  /*bfa0*/  SHFL.IDX PT, R7, R4, 0x3, 0x181f ;  /* 0x00781f0004077f89 */ /* 0x002fee00000e0000 */
[----:B------:R-:W-:Y:S02]  /*bfb0*/  @P0 LEA R21, R22, UR47, 0x1 ;  /* 0x0000002f16150c11 */ /* 0x000fe4000f8e08ff */
[----:B0-----:R-:W-:-:S02]  /*bfc0*/  @P0 LEA R2, P2, R16, R14, 0x1 ;  /* 0x0000000e10020211 */ /* 0x001fc400078408ff */
[----:B------:R-:W0:Y:S03]  /*bfd0*/  SHFL.IDX PT, R14, R0, 0x3, 0x181f ;  /* 0x00781f00000e7f89 */ /* 0x000e2600000e0000 */
[----:B------:R-:W-:-:S05]  /*bfe0*/  @P0 IMAD.X R3, RZ, RZ, R8, P2 ;  /* 0x000000ffff030224 */ /* 0x000fca00010e0608 */
[----:B------:R1:W-:Y:S02]  /*bff0*/  @P0 LDGSTS.E.BYPASS.LTC128B.128 [R21+0xec00], desc[UR38][R2.64], !P3 ;  /* 0x0ec0000002150fae */ /* 0x0003e4000d901d66 */
[----:B-1----:R-:W-:Y:S02]  /*c000*/  @P1 LEA R2, P0, R16, R9, 0x1 ;  /* 0x0000000910021211 */ /* 0x002fe400078008ff */
[----:B------:R-:W1:Y:S02]  /*c010*/  SHFL.IDX PT, R9, R0, 0x4, 0x181f ;  /* 0x00981f0000097f89 */ /* 0x000e6400000e0000 */
[----:B------:R-:W-:Y:S02]  /*c020*/  @P1 IADD3.X R3, RZ, R6, RZ, P0, !PT ;  /* 0x00000006ff031210 */ /* 0x000fe400007fe4ff */
        /* <DEDUP_REMOVED lines=8> */
[----:B------:R-:W-:Y:S02]  /*c0b0*/  @P0 IMAD.X R3, RZ, RZ, R7, P2 ;  /* 0x000000ffff030224 */ /* 0x000fe400010e0607 */
[----:B------:R-:W3:Y:S04]  /*c0c0*/  SHFL.IDX PT, R7, R4, 0x5, 0x181f ;  /* 0x00b81f0004077f89 */ /* 0x000ee800000e0000 */
[----:B------:R1:W-:Y:S02]  /*c0d0*/  @P0 LDGSTS.E.BYPASS.LTC128B.128 [R21+0xfc00], desc[UR38][R2.64], !P3 ;  /* 0x0fc0000002150fae */ /* 0x0003e4000d901d66 */
[----:B-1----:R-:W-:-:S02]  /*c0e0*/  @P1 LEA R2, P0, R16, R9, 0x1 ;  /* 0x0000000910021211 */ /* 0x002fc400078008ff */
[----:B------:R-:W1:Y:S03]  /*c0f0*/  SHFL.IDX PT, R9, R0, 0x6, 0x181f ;  /* 0x00d81f0000097f89 */ /* 0x000e6600000e0000 */
[----:B--2---:R-:W-:Y:S01]  /*c100*/  @P1 IMAD.X R3, RZ, RZ, R6, P0 ;  /* 0x000000ffff031224 */ /* 0x004fe200000e0606 */
[C---:B------:R-:W-:Y:S01]  /*c110*/  ISETP.GE.AND P0, PT, R5.reuse, 0x51, PT ;  /* 0x000000510500780c */ /* 0x040fe20003f06270 */
[----:B------:R-:W2:Y:S04]  /*c120*/  SHFL.IDX PT, R6, R4, 0x6, 0x181f ;  /* 0x00d81f0004067f89 */ /* 0x000ea800000e0000 */
[----:B------:R0:W-:Y:S01]  /*c130*/  @P1 LDGSTS.E.BYPASS.LTC128B.128 [R25+0x10400], desc[UR38][R2.64], !P3 ;  /* 0x1040000002191fae */ /* 0x0001e2000d901d66 */
[----:B------:R-:W-:-:S03]  /*c140*/  ISETP.GE.AND P1, PT, R5, 0x61, PT ;  /* 0x000000610500780c */ /* 0x000fc60003f26270 */
[----:B------:R-:W4:Y:S04]  /*c150*/  SHFL.IDX PT, R4, R4, 0x7, 0x181f ;  /* 0x00f81f0004047f89 */ /* 0x000f2800000e0000 */
[----:B0-----:R-:W-:Y:S02]  /*c160*/  @P0 LEA R2, P2, R16, R14, 0x1 ;  /* 0x0000000e10020211 */ /* 0x001fe400078408ff */
[----:B------:R0:W0:Y:S03]  /*c170*/  SHFL.IDX PT, R14, R0, 0x7, 0x181f ;  /* 0x00f81f00000e7f89 */ /* 0x00002600000e0000 */
[----:B---3--:R-:W-:Y:S01]  /*c180*/  @P0 IMAD.X R3, RZ, RZ, R7, P2 ;  /* 0x000000ffff030224 */ /* 0x008fe200010e0607 */
[----:B------:R-:W-:-:S05]  /*c190*/  @P0 LEA R7, R22, UR47, 0x1 ;  /* 0x0000002f16070c11 */ /* 0x000fca000f8e08ff */
[----:B------:R1:W-:Y:S02]  /*c1a0*/  @P0 LDGSTS.E.BYPASS.LTC128B.128 [R7+0x10c00], desc[UR38][R2.64], !P3 ;  /* 0x10c0000002070fae */ /* 0x0003e4000d901d66 */
[----:B-1----:R-:W-:Y:S02]  /*c1b0*/  @P1 LEA R2, P0, R16, R9, 0x1 ;  /* 0x0000000910021211 */ /* 0x002fe400078008ff */
[----:B------:R-:W-:Y:S02]  /*c1c0*/  @P1 LEA R9, R22, UR47, 0x1 ;  /* 0x0000002f16091c11 */ /* 0x000fe4000f8e08ff */
[----:B--2---:R-:W-:-:S05]  /*c1d0*/  @P1 IADD3.X R3, RZ, R6, RZ, P0, !PT ;  /* 0x00000006ff031210 */ /* 0x004fca00007fe4ff */
[----:B0---4-:R1:W-:Y:S04]  /*c1e0*/  @P1 LDGSTS.E.BYPASS.LTC128B.128 [R9+0x11400], desc[UR38][R2.64], !P3 ;  /* 0x1140000002091fae */ /* 0x0113e8000d901d66 */
.L_x_15058:
        /* <DEDUP_REMOVED lines=17> */
.L_x_15003:
        /* <DEDUP_REMOVED lines=23> */
[----:B------:R-:W-:Y:S02]  /*c470*/  IMAD.U32 R7, RZ, RZ, UR9 ;  /* 0x00000009ff077e24 */ /* 0x000fe4000f8e00ff */
[----:B------:R-:W-:-:S02]  /*c480*/  IMAD.U32 R10, RZ, RZ, UR4 ;  /* 0x00000004ff0a7e24 */ /* 0x000fc4000f8e00ff */
[----:B------:R-:W-:Y:S02]  /*c490*/  IMAD.MOV.U32 R8, RZ, RZ, 0x70 ;  /* 0x00000070ff087424 */ /* 0x000fe400078e00ff */
[----:B------:R-:W-:Y:S02]  /*c4a0*/  IMAD.MOV.U32 R12, RZ, RZ, 0x1 ;  /* 0x00000001ff0c7424 */ /* 0x000fe400078e00ff */
[----:B------:R-:W-:-:S07]  /*c4b0*/  IMAD.MOV.U32 R13, RZ, RZ, RZ ;  /* 0x000000ffff0d7224 */ /* 0x000fce00078e00ff */
[----:B------:R-:W-:-:S07]  /*c4c0*/  LEPC R20, `(.L_x_15004) ;  /* 0x000000001014794e */ /* 0x000fce0000000000 */
[----:B0-----:R-:W-:Y:S05]  /*c4d0*/  CALL.ABS.NOINC R2 ;  /* 0x0000000002007343 */ /* 0x001fea0003c00000 */
.L_x_15004:
[----:B------:R-:W-:Y:S01]  /*c4e0*/  IMAD.U32 R4, RZ, RZ, UR36 ;  /* 0x00000024ff047e24 */ /* 0x000fe2000f8e00ff */
[----:B------:R-:W-:Y:S01]  /*c4f0*/  ULDC.64 UR4, c[0x0][0x2e0] ;  /* 0x0000b80000047ab9 */ /* 0x000fe20000000a00 */
[----:B------:R-:W-:Y:S01]  /*c500*/  MOV R3, UR48 ;  /* 0x0000003000037c02 */ /* 0x000fe20008000f00 */
[----:B------:R-:W-:Y:S01]  /*c510*/  IMAD R25, R25, UR4, RZ ;  /* 0x0000000419197c24 */ /* 0x000fe2000f8e02ff */
[----:B------:R-:W-:Y:S01]  /*c520*/  UISETP.NE.AND UP0, UPT, UR50, URZ, UPT ;  /* 0x0000003f3200728c */ /* 0x000fe2000bf05270 */
[----:B------:R-:W-:Y:S01]  /*c530*/  IMAD.MOV.U32 R2, RZ, RZ, R4 ;  /* 0x000000ffff027224 */ /* 0x000fe200078e0004 */
[----:B------:R-:W0:Y:S01]  /*c540*/  LDC R9, c[0x0][0x448] ;  /* 0x00011200ff097b82 */ /* 0x000e220000000800 */
[C---:B------:R-:W-:Y:S02]  /*c550*/  IMAD R25, R24.reuse, UR5, R25 ;  /* 0x0000000518197c24 */ /* 0x040fe4000f8e0219 */
[----:B------:R-:W-:Y:S01]  /*c560*/  IMAD.WIDE.U32 R2, R24, UR4, R2 ;  /* 0x0000000418027c25 */ /* 0x000fe2000f8e0002 */
[----:B------:R-:W-:Y:S01]  /*c570*/  PLOP3.LUT P0, PT, PT, PT, UP0, 0x80, 0x0 ;  /* 0x000000000000781c */ /* 0x000fe20003f0f008 */
[----:B------:R-:W1:Y:S01]  /*c580*/  S2R R24, SR_TID.X ;  /* 0x0000000000187919 */ /* 0x000e620000002100 */
[----:B------:R-:W-:Y:S01]  /*c590*/  PLOP3.LUT P1, PT, PT, PT, UP0, 0x80, 0x0 ;  /* 0x000000000000781c */ /* 0x000fe20003f2f008 */
[----:B------:R-:W-:Y:S01]  /*c5a0*/  IMAD.U32 R5, RZ, RZ, UR37 ;  /* 0x00000025ff057e24 */ /* 0x000fe2000f8e00ff */
[----:B------:R-:W-:Y:S01]  /*c5b0*/  PLOP3.LUT P2, PT, PT, PT, UP0, 0x80, 0x0 ;  /* 0x000000000000781c */ /* 0x000fe20003f4f008 */
[----:B------:R-:W-:Y:S01]  /*c5c0*/  IMAD.U32 R5, RZ, RZ, UR49 ;  /* 0x00000031ff057e24 */ /* 0x000fe2000f8e00ff */
[----:B------:R-:W-:Y:S01]  /*c5d0*/  @UP0 ULDC UR4, c[0x0][0x44c] ;  /* 0x0001130000040ab9 */ /* 0x000fe20000000800 */
[----:B------:R-:W-:Y:S01]  /*c5e0*/  @UP0 ULDC UR5, c[0x0][0x450] ;  /* 0x0001140000050ab9 */ /* 0x000fe20000000800 */
[----:B------:R-:W-:-:S02]  /*c5f0*/  IADD3 R3, R3, R25, RZ ;  /* 0x0000001903037210 */ /* 0x000fc40007ffe0ff */
[----:B-1----:R-:W-:-:S04]  /*c600*/  LOP3.LUT R24, R24, 0x7f, RZ, 0xc0, !PT ;  /* 0x0000007f18187812 */ /* 0x002fc800078ec0ff */
[----:B------:R-:W-:-:S05]  /*c610*/  SHF.R.U32.HI R24, RZ, 0x3, R24 ;  /* 0x00000003ff187819 */ /* 0x000fca0000011618 */
[----:B------:R-:W-:-:S04]  /*c620*/  IMAD.IADD R0, R23, 0x1, R24 ;  /* 0x0000000117007824 */ /* 0x000fc800078e0218 */
[----:B------:R-:W-:-:S04]  /*c630*/  IMAD R4, R5, 0xc0, R0 ;  /* 0x000000c005047824 */ /* 0x000fc800078e0200 */
[C---:B------:R-:W-:Y:S01]  /*c640*/  @P0 IMAD.HI.U32 R0, R4.reuse, UR4, RZ ;  /* 0x0000000404000c27 */ /* 0x040fe2000f8e00ff */
[----:B------:R-:W-:Y:S01]  /*c650*/  PLOP3.LUT P0, PT, PT, PT, UP0, 0x80, 0x0 ;  /* 0x000000000000781c */ /* 0x000fe20003f0f008 */
[----:B------:R-:W-:Y:S02]  /*c660*/  @UP0 ULDC UR4, c[0x0][0x44c] ;  /* 0x0001130000040ab9 */ /* 0x000fe40000000800 */
[----:B------:R-:W-:Y:S01]  /*c670*/  IMAD.MOV.U32 R5, RZ, RZ, R4 ;  /* 0x000000ffff057224 */ /* 0x000fe200078e0004 */
[----:B------:R-:W-:Y:S02]  /*c680*/  @P1 SHF.R.U32.HI R5, RZ, UR5, R0 ;  /* 0x00000005ff051c19 */ /* 0x000fe40008011600 */
[----:B------:R-:W-:-:S03]  /*c690*/  IADD3 R0, R4, 0x80, RZ ;  /* 0x0000008004007810 */ /* 0x000fc60007ffe0ff */
[----:B------:R-:W-:Y:S02]  /*c6a0*/  IMAD.MOV R15, RZ, RZ, -R5 ;  /* 0x000000ffff0f7224 */ /* 0x000fe400078e0a05 */
[----:B------:R-:W-:Y:S01]  /*c6b0*/  @P2 IMAD.HI.U32 R6, R0, UR4, RZ ;  /* 0x0000000400062c27 */ /* 0x000fe2000f8e00ff */
[----:B------:R-:W-:-:S03]  /*c6c0*/  @UP0 ULDC UR4, c[0x0][0x450] ;  /* 0x0001140000040ab9 */ /* 0x000fc60000000800 */
[----:B0-----:R-:W-:Y:S01]  /*c6d0*/  IMAD R15, R9, R15, R4 ;  /* 0x0000000f090f7224 */ /* 0x001fe200078e0204 */
[----:B------:R-:W-:Y:S01]  /*c6e0*/  SHF.R.S32.HI R4, RZ, 0x1f, R5 ;  /* 0x0000001fff047819 */ /* 0x000fe20000011405 */
[----:B------:R-:W-:Y:S01]  /*c6f0*/  IMAD.MOV.U32 R11, RZ, RZ, R0 ;  /* 0x000000ffff0b7224 */ /* 0x000fe200078e0000 */
[----:B------:R-:W-:Y:S01]  /*c700*/  @P0 SHF.R.U32.HI R11, RZ, UR4, R6 ;  /* 0x00000004ff0b0c19 */ /* 0x000fe20008011606 */
[----:B------:R-:W-:Y:S02]  /*c710*/  ULDC.64 UR4, c[0x0][0x2d0] ;  /* 0x0000b40000047ab9 */ /* 0x000fe40000000a00 */
[----:B------:R-:W-:Y:S01]  /*c720*/  IMAD R6, R4, UR4, RZ ;  /* 0x0000000404067c24 */ /* 0x000fe2000f8e02ff */
[--C-:B------:R-:W-:Y:S01]  /*c730*/  SHF.R.S32.HI R4, RZ, 0x1f, R11.reuse ;  /* 0x0000001fff047819 */ /* 0x100fe2000001140b */
[----:B------:R-:W-:Y:S02]  /*c740*/  IMAD.MOV R8, RZ, RZ, -R11 ;  /* 0x000000ffff087224 */ /* 0x000fe400078e0a0b */
[----:B------:R-:W-:-:S02]  /*c750*/  IMAD R13, R5, UR5, R6 ;  /* 0x00000005050d7c24 */ /* 0x000fc4000f8e0206 */
[----:B------:R-:W-:Y:S02]  /*c760*/  IMAD R10, R4, UR4, RZ ;  /* 0x00000004040a7c24 */ /* 0x000fe4000f8e02ff */
[----:B------:R-:W-:-:S04]  /*c770*/  IMAD.WIDE.U32 R6, R11, UR4, R2 ;  /* 0x000000040b067c25 */ /* 0x000fc8000f8e0002 */
[----:B------:R-:W-:Y:S02]  /*c780*/  IMAD R21, R11, UR5, R10 ;  /* 0x000000050b157c24 */ /* 0x000fe4000f8e020a */
[----:B------:R-:W-:Y:S01]  /*c790*/  IMAD R11, R9, R8, R0 ;  /* 0x00000008090b7224 */ /* 0x000fe200078e0200 */
[----:B------:R-:W-:Y:S01]  /*c7a0*/  SHF.R.S32.HI R0, RZ, 0x1f, R15 ;  /* 0x0000001fff007819 */ /* 0x000fe2000001140f */
[----:B------:R-:W-:Y:S01]  /*c7b0*/  IMAD.WIDE.U32 R4, R5, UR4, R2 ;  /* 0x0000000405047c25 */ /* 0x000fe2000f8e0002 */
[----:B------:R-:W-:-:S03]  /*c7c0*/  ULDC.64 UR4, c[0x0][0x2c8] ;  /* 0x0000b20000047ab9 */ /* 0x000fc60000000a00 */
[----:B------:R-:W-:Y:S01]  /*c7d0*/  IMAD R0, R0, UR4, RZ ;  /* 0x0000000400007c24 */ /* 0x000fe2000f8e02ff */
[----:B------:R-:W-:Y:S01]  /*c7e0*/  IADD3 R3, R5, R13, RZ ;  /* 0x0000000d05037210 */ /* 0x000fe20007ffe0ff */
[----:B------:R-:W-:Y:S02]  /*c7f0*/  IMAD.MOV.U32 R2, RZ, RZ, R4 ;  /* 0x000000ffff027224 */ /* 0x000fe400078e0004 */
[C---:B------:R-:W-:Y:S01]  /*c800*/  IMAD R13, R15.reuse, UR5, R0 ;  /* 0x000000050f0d7c24 */ /* 0x040fe2000f8e0200 */
[----:B------:R-:W-:Y:S01]  /*c810*/  SHF.R.S32.HI R0, RZ, 0x1f, R11 ;  /* 0x0000001fff007819 */ /* 0x000fe2000001140b */
[----:B------:R-:W-:-:S04]  /*c820*/  IMAD.WIDE.U32 R4, R15, UR4, R2 ;  /* 0x000000040f047c25 */ /* 0x000fc8000f8e0002 */
        /* <DEDUP_REMOVED lines=16> */
[----:B------:R-:W0:Y:S01]  /*c930*/  SHFL.IDX PT, R14, R7, RZ, 0x181f ;  /* 0x00181fff070e7589 */ /* 0x000e2200000e0000 */
[----:B------:R-:W-:Y:S01]  /*c940*/  IMAD.U32 R5, RZ, RZ, UR49 ;  /* 0x00000031ff057e24 */ /* 0x000fe2000f8e00ff */
[----:B------:R-:W-:Y:S02]  /*c950*/  ULDC UR4, c[0x0][0x288] ;  /* 0x0000a20000047ab9 */ /* 0x000fe40000000800 */
[----:B------:R-:W1:Y:S01]  /*c960*/  SHFL.IDX PT, R2, R8, RZ, 0x181f ;  /* 0x00181fff08027589 */ /* 0x000e6200000e0000 */
[----:B------:R-:W-:Y:S02]  /*c970*/  IMAD R4, R9, UR4, RZ ;  /* 0x0000000409047c24 */ /* 0x000fe4000f8e02ff */
[----:B------:R-:W-:Y:S01]  /*c980*/  IMAD R5, R5, 0xc0, R24 ;  /* 0x000000c005057824 */ /* 0x000fe200078e0218 */
[----:B------:R-:W2:Y:S03]  /*c990*/  SHFL.IDX PT, R21, R7, 0x1, 0x181f ;  /* 0x00381f0007157f89 */ /* 0x000ea600000e0000 */
[C---:B------:R-:W-:Y:S01]  /*c9a0*/  VIADD R9, R5.reuse, 0x10 ;  /* 0x0000001005097836 */ /* 0x040fe20000000000 */
[C---:B------:R-:W-:Y:S01]  /*c9b0*/  ISETP.GE.AND P1, PT, R5.reuse, R4, PT ;  /* 0x000000040500720c */ /* 0x040fe20003f26270 */
[----:B------:R-:W3:Y:S01]  /*c9c0*/  SHFL.IDX PT, R10, R8, 0x1, 0x181f ;  /* 0x00381f00080a7f89 */ /* 0x000ee200000e0000 */
[----:B------:R-:W-:-:S02]  /*c9d0*/  VIADD R11, R5, 0x20 ;  /* 0x00000020050b7836 */ /* 0x000fc40000000000 */
[----:B------:R-:W-:Y:S02]  /*c9e0*/  ISETP.GE.AND P3, PT, R9, R4, PT ;  /* 0x000000040900720c */ /* 0x000fe40003f66270 */
[----:B------:R-:W-:Y:S07]  /*c9f0*/  SHFL.IDX PT, R9, R8, 0x2, 0x181f ;  /* 0x00581f0008097f89 */ /* 0x000fee00000e0000 */
[----:B0-----:R-:W-:Y:S02]  /*ca00*/  @!P1 LEA R14, P2, R16, R14, 0x1 ;  /* 0x0000000e100e9211 */ /* 0x001fe400078408ff */
[----:B------:R-:W-:-:S03]  /*ca10*/  @!P1 LEA R25, R22, UR47, 0x1 ;  /* 0x0000002f16199c11 */ /* 0x000fc6000f8e08ff */
[----:B-1----:R-:W-:Y:S01]  /*ca20*/  @!P1 IMAD.X R3, RZ, RZ, R2, P2 ;  /* 0x000000ffff039224 */ /* 0x002fe200010e0602 */
[----:B------:R-:W-:Y:S02]  /*ca30*/  @!P1 MOV R2, R14 ;  /* 0x0000000e00029202 */ /* 0x000fe40000000f00 */
[----:B------:R-:W0:Y:S04]  /*ca40*/  SHFL.IDX PT, R14, R7, 0x2, 0x181f ;  /* 0x00581f00070e7f89 */ /* 0x000e2800000e0000 */
[----:B------:R2:W-:Y:S01]  /*ca50*/  @!P1 LDGSTS.E.BYPASS.LTC128B.128 [R25+0x8400], desc[UR38][R2.64], !P0 ;  /* 0x0840000002199fae */ /* 0x0005e2000c101d66 */
[----:B------:R-:W-:Y:S01]  /*ca60*/  ISETP.GE.AND P1, PT, R11, R4, PT ;  /* 0x000000040b00720c */ /* 0x000fe20003f26270 */
[----:B------:R-:W-:Y:S01]  /*ca70*/  VIADD R11, R5, 0x40 ;  /* 0x00000040050b7836 */ /* 0x000fe20000000000 */
[----:B--2---:R-:W-:-:S02]  /*ca80*/  @!P3 LEA R2, P2, R16, R21, 0x1 ;  /* 0x000000151002b211 */ /* 0x004fc400078408ff */
[C---:B------:R-:W-:Y:S01]  /*ca90*/  @!P3 LEA R25, R22.reuse, UR47, 0x1 ;  /* 0x0000002f1619bc11 */ /* 0x040fe2000f8e08ff */
[----:B------:R-:W1:Y:S08]  /*caa0*/  SHFL.IDX PT, R21, R7, 0x3, 0x181f ;  /* 0x00781f0007157f89 */ /* 0x000e7000000e0000 */
[----:B------:R-:W-:Y:S01]  /*cab0*/  @!P1 LEA R20, R22, UR47, 0x1 ;  /* 0x0000002f16149c11 */ /* 0x000fe2000f8e08ff */
[----:B---3--:R-:W-:-:S02]  /*cac0*/  @!P3 IMAD.X R3, RZ, RZ, R10, P2 ;  /* 0x000000ffff03b224 */ /* 0x008fc400010e060a */
[----:B------:R-:W2:Y:S04]  /*cad0*/  SHFL.IDX PT, R10, R8, 0x3, 0x181f ;  /* 0x00781f00080a7f89 */ /* 0x000ea800000e0000 */
[----:B------:R0:W-:Y:S02]  /*cae0*/  @!P3 LDGSTS.E.BYPASS.LTC128B.128 [R25+0x8c00], desc[UR38][R2.64], !P0 ;  /* 0x08c000000219bfae */ /* 0x0001e4000c101d66 */
[----:B0-----:R-:W-:Y:S02]  /*caf0*/  @!P1 LEA R2, P2, R16, R14, 0x1 ;  /* 0x0000000e10029211 */ /* 0x001fe400078408ff */
[----:B------:R-:W0:Y:S02]  /*cb00*/  SHFL.IDX PT, R14, R7, 0x4, 0x181f ;  /* 0x00981f00070e7f89 */ /* 0x000e2400000e0000 */
[----:B------:R-:W-:Y:S01]  /*cb10*/  @!P1 IADD3.X R3, RZ, R9, RZ, P2, !PT ;  /* 0x00000009ff039210 */ /* 0x000fe200017fe4ff */
[----:B------:R-:W-:-:S04]  /*cb20*/  VIADD R9, R5, 0x30 ;  /* 0x0000003005097836 */ /* 0x000fc80000000000 */
[----:B------:R1:W-:Y:S01]  /*cb30*/  @!P1 LDGSTS.E.BYPASS.LTC128B.128 [R20+0x9400], desc[UR38][R2.64], !P0 ;  /* 0x0940000002149fae */ /* 0x0003e2000c101d66 */
[-C--:B------:R-:W-:Y:S02]  /*cb40*/  ISETP.GE.AND P3, PT, R9, R4.reuse, PT ;  /* 0x000000040900720c */ /* 0x080fe40003f66270 */
[----:B------:R-:W-:Y:S01]  /*cb50*/  ISETP.GE.AND P1, PT, R11, R4, PT ;  /* 0x000000040b00720c */ /* 0x000fe20003f26270 */
[----:B------:R-:W3:Y:S01]  /*cb60*/  SHFL.IDX PT, R9, R8, 0x4, 0x181f ;  /* 0x00981f0008097f89 */ /* 0x000ee200000e0000 */
[----:B------:R-:W-:-:S09]  /*cb70*/  VIADD R11, R5, 0x60 ;  /* 0x00000060050b7836 */ /* 0x000fd20000000000 */
[----:B-1----:R-:W-:Y:S02]  /*cb80*/  @!P3 LEA R2, P2, R16, R21, 0x1 ;  /* 0x000000151002b211 */ /* 0x002fe400078408ff */
[C---:B------:R-:W-:Y:S01]  /*cb90*/  @!P3 LEA R25, R22.reuse, UR47, 0x1 ;  /* 0x0000002f1619bc11 */ /* 0x040fe2000f8e08ff */
[----:B------:R-:W1:Y:S01]  /*cba0*/  SHFL.IDX PT, R21, R7, 0x5, 0x181f ;  /* 0x00b81f0007157f89 */ /* 0x000e6200000e0000 */
[----:B------:R-:W-:Y:S01]  /*cbb0*/  @!P1 LEA R20, R22, UR47, 0x1 ;  /* 0x0000002f16149c11 */ /* 0x000fe2000f8e08ff */
[----:B--2---:R-:W-:Y:S02]  /*cbc0*/  @!P3 IMAD.X R3, RZ, RZ, R10, P2 ;  /* 0x000000ffff03b224 */ /* 0x004fe400010e060a */
[----:B------:R-:W2:Y:S04]  /*cbd0*/  SHFL.IDX PT, R10, R8, 0x5, 0x181f ;  /* 0x00b81f00080a7f89 */ /* 0x000ea800000e0000 */
[----:B------:R0:W-:Y:S02]  /*cbe0*/  @!P3 LDGSTS.E.BYPASS.LTC128B.128 [R25+0x9c00], desc[UR38][R2.64], !P0 ;  /* 0x09c000000219bfae */ /* 0x0001e4000c101d66 */
[----:B0-----:R-:W-:-:S02]  /*cbf0*/  @!P1 LEA R2, P2, R16, R14, 0x1 ;  /* 0x0000000e10029211 */ /* 0x001fc400078408ff */
[----:B------:R-:W0:Y:S02]  /*cc00*/  SHFL.IDX PT, R14, R7, 0x6, 0x181f ;  /* 0x00d81f00070e7f89 */ /* 0x000e2400000e0000 */
[----:B---3--:R-:W-:Y:S01]  /*cc10*/  @!P1 IADD3.X R3, RZ, R9, RZ, P2, !PT ;  /* 0x00000009ff039210 */ /* 0x008fe200017fe4ff */
[----:B------:R-:W-:-:S04]  /*cc20*/  VIADD R9, R5, 0x50 ;  /* 0x0000005005097836 */ /* 0x000fc80000000000 */
[----:B------:R1:W-:Y:S01]  /*cc30*/  @!P1 LDGSTS.E.BYPASS.LTC128B.128 [R20+0xa400], desc[UR38][R2.64], !P0 ;  /* 0x0a40000002149fae */ /* 0x0003e2000c101d66 */
[-C--:B------:R-:W-:Y:S02]  /*cc40*/  ISETP.GE.AND P3, PT, R9, R4.reuse, PT ;  /* 0x000000040900720c */ /* 0x080fe40003f66270 */
[----:B------:R-:W-:Y:S01]  /*cc50*/  ISETP.GE.AND P1, PT, R11, R4, PT ;  /* 0x000000040b00720c */ /* 0x000fe20003f26270 */
[----:B------:R-:W3:Y:S01]  /*cc60*/  SHFL.IDX PT, R9, R8, 0x6, 0x181f ;  /* 0x00d81f0008097f89 */ /* 0x000ee200000e0000 */
[----:B------:R-:W-:-:S03]  /*cc70*/  VIADD R11, R5, 0x80 ;  /* 0x00000080050b7836 */ /* 0x000fc60000000000 */
[----:B------:R-:W-:Y:S06]  /*cc80*/  SHFL.IDX PT, R8, R8, 0x7, 0x181f ;  /* 0x00f81f0008087f89 */ /* 0x000fec00000e0000 */
[----:B-1----:R-:W-:Y:S02]  /*cc90*/  @!P3 LEA R2, P2, R16, R21, 0x1 ;  /* 0x000000151002b211 */ /* 0x002fe400078408ff */
        /* <DEDUP_REMOVED lines=11> */
[----:B0-----:R-:W-:Y:S01]  /*cd50*/  VIADD R7, R5, 0x90 ;  /* 0x0000009005077836 */ /* 0x001fe20000000000 */
[----:B------:R-:W-:Y:S01]  /*cd60*/  ISETP.GE.AND P1, PT, R11, R4, PT ;  /* 0x000000040b00720c */ /* 0x000fe20003f26270 */
[----:B------:R-:W0:Y:S01]  /*cd70*/  SHFL.IDX PT, R9, R6, RZ, 0x181f ;  /* 0x00181fff06097589 */ /* 0x000e2200000e0000 */
[----:B------:R-:W-:-:S09]  /*cd80*/  VIADD R11, R5, 0xa0 ;  /* 0x000000a0050b7836 */ /* 0x000fd20000000000 */
[----:B------:R-:W-:Y:S02]  /*cd90*/  @!P3 LEA R25, R22, UR47, 0x1 ;  /* 0x0000002f1619bc11 */ /* 0x000fe4000f8e08ff */
[----:B-1----:R-:W-:Y:S02]  /*cda0*/  @!P3 LEA R2, P2, R16, R14, 0x1 ;  /* 0x0000000e1002b211 */ /* 0x002fe400078408ff */
[----:B------:R-:W-:Y:S03]  /*cdb0*/  SHFL.IDX PT, R14, R0, 0x2, 0x181f ;  /* 0x00581f00000e7f89 */ /* 0x000fe600000e0000 */
[----:B------:R-:W-:Y:S02]  /*cdc0*/  @!P3 IMAD.X R3, RZ, RZ, R8, P2 ;  /* 0x000000ffff03b224 */ /* 0x000fe400010e0608 */
[----:B------:R-:W-:Y:S04]  /*cdd0*/  SHFL.IDX PT, R8, R6, 0x1, 0x181f ;  /* 0x00381f0006087f89 */ /* 0x000fe800000e0000 */
[----:B------:R1:W-:Y:S01]  /*cde0*/  @!P3 LDGSTS.E.BYPASS.LTC128B.128 [R25+0xbc00], desc[UR38][R2.64], !P0 ;  /* 0x0bc000000219bfae */ /* 0x0003e2000c101d66 */
[----:B------:R-:W-:-:S03]  /*cdf0*/  ISETP.GE.AND P3, PT, R7, R4, PT ;  /* 0x000000040700720c */ /* 0x000fc60003f66270 */
[----:B------:R-:W-:Y:S04]  /*ce00*/  SHFL.IDX PT, R7, R6, 0x2, 0x181f ;  /* 0x00581f0006077f89 */ /* 0x000fe800000e0000 */
[----:B------:R-:W-:Y:S01]  /*ce10*/  SHFL.IDX PT, R6, R6, 0x3, 0x181f ;  /* 0x00781f0006067f89 */ /* 0x000fe200000e0000 */
[----:B-1----:R-:W-:Y:S02]  /*ce20*/  @!P1 LEA R2, P2, R16, R21, 0x1 ;  /* 0x0000001510029211 */ /* 0x002fe400078408ff */
[----:B------:R-:W-:Y:S02]  /*ce30*/  @!P1 LEA R21, R22, UR47, 0x1 ;  /* 0x0000002f16159c11 */ /* 0x000fe4000f8e08ff */
[----:B0-----:R-:W-:Y:S02]  /*ce40*/  @!P1 IADD3.X R3, RZ, R9, RZ, P2, !PT ;  /* 0x00000009ff039210 */ /* 0x001fe400017fe4ff */
[----:B------:R-:W0:Y:S04]  /*ce50*/  SHFL.IDX PT, R9, R0, 0x1, 0x181f ;  /* 0x00381f0000097f89 */ /* 0x000e2800000e0000 */
[----:B------:R0:W-:Y:S01]  /*ce60*/  @!P1 LDGSTS.E.BYPASS.LTC128B.128 [R21+0xc400], desc[UR38][R2.64], !P0 ;  /* 0x0c40000002159fae */ /* 0x0001e2000c101d66 */
[----:B------:R-:W-:-:S02]  /*ce70*/  ISETP.GE.AND P1, PT, R11, R4, PT ;  /* 0x000000040b00720c */ /* 0x000fc40003f26270 */
[----:B0-----:R-:W-:Y:S02]  /*ce80*/  @!P3 LEA R2, P2, R16, R9, 0x1 ;  /* 0x000000091002b211 */ /* 0x001fe400078408ff */
[----:B------:R-:W-:-:S03]  /*ce90*/  @!P3 LEA R9, R22, UR47, 0x1 ;  /* 0x0000002f1609bc11 */ /* 0x000fc6000f8e08ff */
[----:B------:R-:W-:-:S05]  /*cea0*/  @!P3 IMAD.X R3, RZ, RZ, R8, P2 ;  /* 0x000000ffff03b224 */ /* 0x000fca00010e0608 */
[----:B------:R0:W-:Y:S02]  /*ceb0*/  @!P3 LDGSTS.E.BYPASS.LTC128B.128 [R9+0xcc00], desc[UR38][R2.64], !P0 ;  /* 0x0cc000000209bfae */ /* 0x0001e4000c101d66 */
[----:B0-----:R-:W-:Y:S02]  /*cec0*/  @!P1 LEA R2, P2, R16, R14, 0x1 ;  /* 0x0000000e10029211 */ /* 0x001fe400078408ff */
[----:B------:R0:W1:Y:S02]  /*ced0*/  SHFL.IDX PT, R14, R0, 0x3, 0x181f ;  /* 0x00781f00000e7f89 */ /* 0x00006400000e0000 */
[----:B------:R-:W-:Y:S02]  /*cee0*/  @!P1 IADD3.X R3, RZ, R7, RZ, P2, !PT ;  /* 0x00000007ff039210 */ /* 0x000fe400017fe4ff */
[----:B------:R-:W-:-:S05]  /*cef0*/  @!P1 LEA R7, R22, UR47, 0x1 ;  /* 0x0000002f16079c11 */ /* 0x000fca000f8e08ff */
[----:B------:R0:W-:Y:S02]  /*cf00*/  @!P1 LDGSTS.E.BYPASS.LTC128B.128 [R7+0xd400], desc[UR38][R2.64], !P0 ;  /* 0x0d40000002079fae */ /* 0x0001e4000c101d66 */
.L_x_15083:
        /* <DEDUP_REMOVED lines=18> */
.L_x_15084:
        /* <DEDUP_REMOVED lines=9> */
[----:B------:R-:W-:Y:S01]  /*d0c0*/  ULOP3.LUT UR5, URZ, UR46, URZ, 0x33, !UPT ;  /* 0x0000002e3f057292 */ /* 0x000fe2000f8e333f */
[----:B------:R-:W-:Y:S01]  /*d0d0*/  IMAD.SHL.U32 R4, R16, 0x2, RZ ;  /* 0x0000000210047824 */ /* 0x000fe200078e00ff */
[----:B------:R-:W-:Y:S01]  /*d0e0*/  UIMAD UR4, UR4, UR41, URZ ;  /* 0x00000029040472a4 */ /* 0x000fe2000f8e023f */
[----:B------:R-:W-:Y:S01]  /*d0f0*/  BSSY B0, `(.L_x_15007) ;  /* 0x00000f8000007945 */ /* 0x000fe20003800000 */
[----:B------:R-:W-:Y:S01]  /*d100*/  MOV R21, 0x1 ;  /* 0x0000000100157802 */ /* 0x000fe20000000f00 */
[----:B------:R-:W-:-:S03]  /*d110*/  IMAD.MOV.U32 R8, RZ, RZ, RZ ;  /* 0x000000ffff087224 */ /* 0x000fc600078e00ff */
[----:B------:R-:W-:Y:S01]  /*d120*/  LOP3.LUT R3, RZ, UR4, RZ, 0x33, !PT ;  /* 0x00000004ff037c12 */ /* 0x000fe2000f8e33ff */
[----:B------:R-:W-:Y:S02]  /*d130*/  ULDC UR4, c[0x0][0x2f4] ;  /* 0x0000bd0000047ab9 */ /* 0x000fe40000000800 */
[----:B------:R-:W-:Y:S02]  /*d140*/  ISETP.GE.AND P1, PT, R16, UR4, PT ;  /* 0x0000000410007c0c */ /* 0x000fe4000bf26270 */
[----:B------:R-:W-:-:S04]  /*d150*/  VIMNMX3 R3, R0, UR5, R3, !PT ;  /* 0x0000000500037c0f */ /* 0x000fc8000f800103 */
[----:B------:R-:W-:Y:S02]  /*d160*/  IADD3 R26, -R3, -0x2, RZ ;  /* 0xfffffffe031a7810 */ /* 0x000fe40007ffe1ff */
[----:B-1----:R-:W-:-:S04]  /*d170*/  LOP3.LUT R2, R2, 0x7f, RZ, 0xc0, !PT ;  /* 0x0000007f02027812 */ /* 0x002fc800078ec0ff */
[----:B------:R-:W-:-:S04]  /*d180*/  SHF.R.U32.HI R2, RZ, 0x3, R2 ;  /* 0x00000003ff027819 */ /* 0x000fc80000011602 */
[----:B------:R-:W-:Y:S02]  /*d190*/  IADD3 R19, R23, R19, R2 ;  /* 0x0000001317137210 */ /* 0x000fe40007ffe002 */
[----:B------:R-:W-:-:S03]  /*d1a0*/  IADD3 R0, -R2, UR43, RZ ;  /* 0x0000002b02007c10 */ /* 0x000fc6000fffe1ff */
[----:B------:R-:W-:Y:S02]  /*d1b0*/  VIADD R2, R19, 0xfffffe80 ;  /* 0xfffffe8013027836 */ /* 0x000fe40000000000 */
[C---:B------:R-:W-:Y:S02]  /*d1c0*/  IMAD R4, R3.reuse, 0x80, R0 ;  /* 0x0000008003047824 */ /* 0x040fe400078e0200 */
[----:B------:R-:W-:Y:S02]  /*d1d0*/  IMAD R0, R3, -0x80, R2 ;  /* 0xffffff8003007824 */ /* 0x000fe400078e0202 */
[----:B------:R-:W-:-:S07]  /*d1e0*/  VIADD R4, R4, 0x100 ;  /* 0x0000010004047836 */ /* 0x000fce0000000000 */
.L_x_15020:
[----:B------:R-:W0:Y:S01]  /*d1f0*/  LDC R2, c[0x0][0x430] ;  /* 0x00010c00ff027b82 */ /* 0x000e220000000800 */
[----:B------:R-:W-:Y:S01]  /*d200*/  MOV R9, R0 ;  /* 0x0000000000097202 */ /* 0x000fe20000000f00 */
[----:B------:R-:W-:Y:S01]  /*d210*/  ULDC.64 UR4, c[0x0][0x428] ;  /* 0x00010a0000047ab9 */ /* 0x000fe20000000a00 */
[----:B0-----:R-:W-:-:S13]  /*d220*/  ISETP.NE.AND P0, PT, R2, 0x1, PT ;  /* 0x000000010200780c */ /* 0x001fda0003f05270 */
[----:B------:R-:W0:Y:S08]  /*d230*/  @P0 LDC R3, c[0x0][0x434] ;  /* 0x00010d00ff030b82 */ /* 0x000e300000000800 */
[----:B------:R-:W1:Y:S01]  /*d240*/  @P0 LDC R5, c[0x0][0x438] ;  /* 0x00010e00ff050b82 */ /* 0x000e620000000800 */
        /* <DEDUP_REMOVED lines=11> */
[----:B------:R-:W2:Y:S01]  /*d300*/  LDG.E R5, desc[UR38][R6.64] ;  /* 0x0000002606057981 */ /* 0x000ea2000c1e1900 */
[----:B------:R-:W-:Y:S01]  /*d310*/  ULOP3.LUT UR6, UR40, 0x2, URZ, 0xfc, !UPT ;  /* 0x0000000228067892 */ /* 0x000fe2000f8efc3f */
[----:B------:R-:W-:-:S04]  /*d320*/  IADD3 R20, R8, 0x1, RZ ;  /* 0x0000000108147810 */ /* 0x000fc80007ffe0ff */
[----:B------:R-:W-:Y:S01]  /*d330*/  ISETP.NE.AND P0, PT, R20, 0x2, PT ;  /* 0x000000021400780c */ /* 0x000fe20003f05270 */
[----:B------:R-:W-:-:S03]  /*d340*/  IMAD.U32 R10, RZ, RZ, UR6 ;  /* 0x00000006ff0a7e24 */ /* 0x000fc6000f8e00ff */
[----:B------:R-:W-:Y:S02]  /*d350*/  SEL R24, RZ, 0x1, P0 ;  /* 0x00000001ff187807 */ /* 0x000fe40000000000 */
[----:B------:R-:W-:Y:S02]  /*d360*/  ISETP.NE.AND P2, PT, R10, 0x3, PT ;  /* 0x000000030a00780c */ /* 0x000fe40003f45270 */
[----:B------:R-:W-:Y:S02]  /*d370*/  SEL R20, R20, RZ, P0 ;  /* 0x000000ff14147207 */ /* 0x000fe40000000000 */
[----:B------:R-:W-:Y:S02]  /*d380*/  LOP3.LUT R24, R21, R24, RZ, 0x3c, !PT ;  /* 0x0000001815187212 */ /* 0x000fe400078e3cff */
[----:B--2---:R-:W-:-:S07]  /*d390*/  SHF.R.S32.HI R25, RZ, 0x1f, R5 ;  /* 0x0000001fff197819 */ /* 0x004fce0000011405 */
[----:B------:R-:W-:Y:S05]  /*d3a0*/  @!P2 BRA `(.L_x_15008) ;  /* 0x000000000004a947 */ /* 0x000fea0003800000 */
[----:B------:R-:W-:Y:S01]  /*d3b0*/  BPT.TRAP 0x1 ;  /* 0x000000040000795c */ /* 0x000fe20000300000 */
.L_x_15008:
[----:B------:R-:W-:Y:S01]  /*d3c0*/  LEA R7, R20, UR47, 0x3 ;  /* 0x0000002f14077c11 */ /* 0x000fe2000f8e18ff */
[----:B------:R-:W-:Y:S01]  /*d3d0*/  BSSY B1, `(.L_x_15009) ;  /* 0x0000004000017945 */ /* 0x000fe20003800000 */
[----:B------:R-:W-:-:S04]  /*d3e0*/  SHF.L.U32 R2, R24, 0x1f, RZ ;  /* 0x0000001f18027819 */ /* 0x000fc800000006ff */
[----:B------:R-:W0:Y:S02]  /*d3f0*/  SYNCS.PHASECHK.TRANS64.TRYWAIT P0, [R7+URZ+0x16840], R2 ;  /* 0x01684002070075a7 */ /* 0x000e24000800017f */
[----:B0-----:R-:W-:Y:S05]  /*d400*/  @!P0 BRA `(.L_x_15010) ;  /* 0x0000003000448947 */ /* 0x001fea0003800000 */
.L_x_15085:
[----:B------:R-:W-:Y:S05]  /*d410*/  BSYNC B1 ;  /* 0x0000000000017941 */ /* 0x000fea0003800000 */
.L_x_15009:
[----:B------:R-:W2:Y:S01]  /*d420*/  LDL R3, [R1] ;  /* 0x0000000001037983 */ /* 0x000ea20000100800 */
[----:B------:R-:W-:Y:S01]  /*d430*/  ULDC UR4, c[0x0][0x430] ;  /* 0x00010c0000047ab9 */ /* 0x000fe20000000800 */
[----:B------:R-:W-:Y:S01]  /*d440*/  R2UR UR6, R27 ;  /* 0x000000001b0672ca */ /* 0x000fe200000e0000 */
[----:B------:R-:W-:-:S06]  /*d450*/  UIADD3 UR4, -UR4, URZ, URZ ;  /* 0x0000003f04047290 */ /* 0x000fcc000fffe13f */
[----:B------:R-:W-:Y:S01]  /*d460*/  IMAD R6, R9, UR4, R0 ;  /* 0x0000000409067c24 */ /* 0x000fe2000f8e0200 */
[----:B------:R-:W-:-:S04]  /*d470*/  ULDC.64 UR4, c[0x0][0x300] ;  /* 0x0000c00000047ab9 */ /* 0x000fc80000000a00 */
[----:B------:R-:W-:Y:S02]  /*d480*/  SHF.R.S32.HI R23, RZ, 0x1f, R6 ;  /* 0x0000001fff177819 */ /* 0x000fe40000011406 */
[----:B--2---:R-:W-:-:S03]  /*d490*/  ISETP.NE.AND P2, PT, R3, RZ, PT ;  /* 0x000000ff0300720c */ /* 0x004fc60003f45270 */
        /* <DEDUP_REMOVED lines=15> */
[----:B------:R-:W-:Y:S01]  /*d590*/  IMAD R9, R20, 0x2000, R22 ;  /* 0x0000200014097824 */ /* 0x000fe200078e0216 */
[----:B------:R-:W-:Y:S02]  /*d5a0*/  LEA R10, P0, R2, UR6, 0x1 ;  /* 0x00000006020a7c11 */ /* 0x000fe4000f8008ff */
[----:B------:R-:W-:Y:S01]  /*d5b0*/  IADD3 R19, R3, UR4, RZ ;  /* 0x0000000403137c10 */ /* 0x000fe2000fffe0ff */
[----:B------:R-:W-:-:S03]  /*d5c0*/  UMOV UR4, 0xffffffff ;  /* 0xffffffff00047882 */ /* 0x000fc60000000000 */
        /* <DEDUP_REMOVED lines=41> */
.L_x_15103:
        /* <DEDUP_REMOVED lines=9> */
.L_x_15012:
        /* <DEDUP_REMOVED lines=8> */
[----:B0-----:R-:W-:-:S04]  /*d970*/  MOV R2, UR5 ;  /* 0x0000000500027c02 */ /* 0x001fc80008000f00 */
[----:B------:R-:W-:-:S13]  /*d980*/  ISETP.NE.AND P3, PT, R2, 0x3, PT ;  /* 0x000000030200780c */ /* 0x000fda0003f65270 */
[----:B------:R-:W-:Y:S05]  /*d990*/  @!P3 BRA `(.L_x_15013) ;  /* 0x000000000004b947 */ /* 0x000fea0003800000 */
[----:B------:R-:W-:Y:S01]  /*d9a0*/  BPT.TRAP 0x1 ;  /* 0x000000040000795c */ /* 0x000fe20000300000 */
.L_x_15013:
[----:B------:R0:W-:Y:S01]  /*d9b0*/  SYNCS.ARRIVE.TRANS64.A1T0 RZ, [R7+URZ+0x16830], RZ ;  /* 0x016830ff07ff79a7 */ /* 0x0001e2000810003f */
[----:B------:R-:W-:Y:S05]  /*d9c0*/  @!P3 BRA `(.L_x_15014) ;  /* 0x000000000004b947 */ /* 0x000fea0003800000 */
[----:B------:R-:W-:Y:S01]  /*d9d0*/  BPT.TRAP 0x1 ;  /* 0x000000040000795c */ /* 0x000fe20000300000 */
.L_x_15014:
[----:B------:R-:W-:Y:S01]  /*d9e0*/  SHF.L.U32 R2, R21, 0x1f, RZ ;  /* 0x0000001f15027819 */ /* 0x000fe200000006ff */
[----:B------:R-:W-:Y:S01]  /*d9f0*/  BSSY B1, `(.L_x_15015) ;  /* 0x0000004000017945 */ /* 0x000fe20003800000 */
[----:B0-----:R-:W-:-:S04]  /*da00*/  LEA R7, R8, UR47, 0x3 ;  /* 0x0000002f08077c11 */ /* 0x001fc8000f8e18ff */
[----:B------:R-:W0:Y:S02]  /*da10*/  SYNCS.PHASECHK.TRANS64.TRYWAIT P0, [R7+URZ+0x16860], R2 ;  /* 0x01686002070075a7 */ /* 0x000e24000800017f */
[----:B0-----:R-:W-:Y:S05]  /*da20*/  @!P0 BRA `(.L_x_15016) ;  /* 0x0000003400308947 */ /* 0x001fea0003800000 */
.L_x_15104:
[----:B------:R-:W-:Y:S05]  /*da30*/  BSYNC B1 ;  /* 0x0000000000017941 */ /* 0x000fea0003800000 */
.L_x_15015:
        /* <DEDUP_REMOVED lines=18> */
[----:B------:R-:W0:Y:S02]  /*db60*/  SHFL.IDX PT, R11, R17, 0x3, 0x181f ;  /* 0x00781f00110b7f89 */ /* 0x000e2400000e0000 */
[----:B---3--:R-:W-:Y:S02]  /*db70*/  IADD3.X R3, RZ, R9, RZ, P2, !PT ;  /* 0x00000009ff037210 */ /* 0x008fe400017fe4ff */
[----:B------:R-:W1:Y:S05]  /*db80*/  SHFL.IDX PT, R9, R18, 0x3, 0x181f ;  /* 0x00781f0012097f89 */ /* 0x000e6a00000e0000 */
        /* <DEDUP_REMOVED lines=28> */
.L_x_15122:
        /* <DEDUP_REMOVED lines=19> */
.L_x_15018:
        /* <DEDUP_REMOVED lines=12> */
.L_x_15019:
[----:B------:R-:W-:Y:S01]  /*df40*/  R2UR UR4, R27 ;  /* 0x000000001b0472ca */ /* 0x000fe200000e0000 */
[----:B------:R-:W-:Y:S01]  /*df50*/  ULDC.64 UR6, c[0x0][0x330] ;  /* 0x0000cc0000067ab9 */ /* 0x000fe20000000a00 */
[----:B------:R-:W-:Y:S01]  /*df60*/  IADD3 R26, R26, -0x1, RZ ;  /* 0xffffffff1a1a7810 */ /* 0x000fe20007ffe0ff */
[----:B------:R-:W-:Y:S01]  /*df70*/  IMAD.U32 R3, RZ, RZ, UR6 ;  /* 0x00000006ff037e24 */ /* 0x000fe2000f8e00ff */
[----:B------:R0:W-:Y:S01]  /*df80*/  SYNCS.ARRIVE.TRANS64.A1T0 RZ, [R7+URZ+0x16850], RZ ;  /* 0x016850ff07ff79a7 */ /* 0x0001e2000810003f */
[----:B------:R-:W-:Y:S01]  /*df90*/  IMAD.MOV.U32 R18, RZ, RZ, R2 ;  /* 0x000000ffff127224 */ /* 0x000fe200078e0002 */
        /* <DEDUP_REMOVED lines=9> */
[----:B------:R-:W-:Y:S01]  /*e030*/  LEA R17, P2, R18, UR6, 0x1 ;  /* 0x0000000612117c11 */ /* 0x000fe2000f8408ff */
[----:B------:R-:W-:-:S05]  /*e040*/  VIADD R3, R19, UR4 ;  /* 0x0000000413037c36 */ /* 0x000fca0008000000 */
[----:B------:R-:W-:Y:S01]  /*e050*/  LEA.HI.X R18, R18, UR7, R3, 0x1, P2 ;  /* 0x0000000712127c11 */ /* 0x000fe200090f0c03 */
[----:B0-----:R-:W-:Y:S06]  /*e060*/  @P0 BRA `(.L_x_15020) ;  /* 0xfffffff000600947 */ /* 0x001fec000383ffff */
[----:B------:R-:W-:Y:S05]  /*e070*/  BSYNC B0 ;  /* 0x0000000000007941 */ /* 0x000fea0003800000 */
.L_x_15007:
[----:B------:R-:W-:-:S06]  /*e080*/  ULOP3.LUT UR4, UR40, 0x2, URZ, 0xfc, !UPT ;  /* 0x0000000228047892 */ /* 0x000fcc000f8efc3f */
[----:B0-----:R-:W-:-:S05]  /*e090*/  IMAD.U32 R0, RZ, RZ, UR4 ;  /* 0x00000004ff007e24 */ /* 0x001fca000f8e00ff */
[----:B------:R-:W-:-:S13]  /*e0a0*/  ISETP.NE.AND P0, PT, R0, 0x3, PT ;  /* 0x000000030000780c */ /* 0x000fda0003f05270 */
[----:B------:R-:W-:Y:S05]  /*e0b0*/  @!P0 BRA `(.L_x_15021) ;  /* 0x0000000000048947 */ /* 0x000fea0003800000 */
[----:B------:R-:W-:Y:S01]  /*e0c0*/  BPT.TRAP 0x1 ;  /* 0x000000040000795c */ /* 0x000fe20000300000 */
.L_x_15021:
[----:B------:R-:W-:Y:S01]  /*e0d0*/  LEA R0, R20, UR47, 0x3 ;  /* 0x0000002f14007c11 */ /* 0x000fe2000f8e18ff */
[----:B------:R-:W0:Y:S01]  /*e0e0*/  S2R R2, SR_TID.X ;  /* 0x0000000000027919 */ /* 0x000e220000002100 */
[----:B------:R-:W-:Y:S01]  /*e0f0*/  SHF.L.U32 R3, R24, 0x1f, RZ ;  /* 0x0000001f18037819 */ /* 0x000fe200000006ff */
[----:B------:R-:W-:Y:S01]  /*e100*/  IMAD.MOV.U32 R5, RZ, RZ, -0x80 ;  /* 0xffffff80ff057424 */ /* 0x000fe200078e00ff */
[----:B------:R-:W-:Y:S01]  /*e110*/  BSSY B0, `(.L_x_15022) ;  /* 0x0000008000007945 */ /* 0x000fe20003800000 */
[----:B------:R-:W-:Y:S01]  /*e120*/  LEA R4, R20, R22, 0xd ;  /* 0x0000001614047211 */ /* 0x000fe200078e68ff */
[----:B------:R-:W1:Y:S01]  /*e130*/  SYNCS.PHASECHK.TRANS64.TRYWAIT P0, [R0+URZ+0x16860], R3 ;  /* 0x01686003000075a7 */ /* 0x000e62000800017f */
[----:B------:R-:W-:Y:S01]  /*e140*/  IMAD R5, R26, R5, UR43 ;  /* 0x0000002b1a057e24 */ /* 0x000fe2000f8e0205 */
[----:B0-----:R-:W-:-:S04]  /*e150*/  LOP3.LUT R2, R2, 0x7f, RZ, 0xc0, !PT ;  /* 0x0000007f02027812 */ /* 0x001fc800078ec0ff */
[----:B------:R-:W-:-:S05]  /*e160*/  SHF.R.U32.HI R2, RZ, 0x3, R2 ;  /* 0x00000003ff027819 */ /* 0x000fca0000011602 */
[----:B------:R-:W-:Y:S01]  /*e170*/  IMAD.IADD R5, R5, 0x1, -R2 ;  /* 0x0000000105057824 */ /* 0x000fe200078e0a02 */
[----:B-1----:R-:W-:Y:S06]  /*e180*/  @!P0 BRA `(.L_x_15023) ;  /* 0x0000003400b88947 */ /* 0x002fec0003800000 */
.L_x_15123:
[----:B------:R-:W-:Y:S05]  /*e190*/  BSYNC B0 ;  /* 0x0000000000007941 */ /* 0x000fea0003800000 */
.L_x_15022:
        /* <DEDUP_REMOVED lines=25> */
[----:B-----5:R-:W-:-:S03]  /*e330*/  IADD3.X R7, RZ, R7, RZ, P3, !PT ;  /* 0x00000007ff077210 */ /* 0x020fc60001ffe4ff */
        /* <DEDUP_REMOVED lines=25> */
.L_x_15141:
        /* <DEDUP_REMOVED lines=9> */
.L_x_15025:
        /* <DEDUP_REMOVED lines=12> */
.L_x_15026:
[----:B------:R-:W-:Y:S01]  /*e620*/  VIADD R2, R20, 0x1 ;  /* 0x0000000114027836 */ /* 0x000fe20000000000 */
[----:B------:R0:W-:Y:S04]  /*e630*/  SYNCS.ARRIVE.TRANS64.A1T0 RZ, [R0+URZ+0x16850], RZ ;  /* 0x016850ff00ff79a7 */ /* 0x0001e8000810003f */
[----:B------:R-:W-:-:S04]  /*e640*/  ISETP.NE.AND P0, PT, R2, 0x2, PT ;  /* 0x000000020200780c */ /* 0x000fc80003f05270 */
[----:B------:R-:W-:Y:S02]  /*e650*/  SEL R3, RZ, 0x1, P0 ;  /* 0x00000001ff037807 */ /* 0x000fe40000000000 */
[----:B------:R-:W-:Y:S02]  /*e660*/  SEL R2, R2, RZ, P0 ;  /* 0x000000ff02027207 */ /* 0x000fe40000000000 */
[----:B0-----:R-:W-:-:S07]  /*e670*/  LOP3.LUT R0, R24, R3, RZ, 0x3c, !PT ;  /* 0x0000000318007212 */ /* 0x001fce00078e3cff */
.L_x_14994:
[----:B------:R-:W0:Y:S01]  /*e680*/  S2R R4, SR_CgaCtaId ;  /* 0x0000000000047919 */ /* 0x000e220000008800 */
[----:B------:R-:W-:Y:S02]  /*e690*/  MOV R3, 0x400 ;  /* 0x0000040000037802 */ /* 0x000fe40000000f00 */
[----:B------:R-:W-:Y:S02]  /*e6a0*/  SHF.L.U32 R10, R10, 0x1f, RZ ;  /* 0x0000001f0a0a7819 */ /* 0x000fe400000006ff */
[----:B0-----:R-:W-:-:S04]  /*e6b0*/  LEA R7, R4, R3, 0x18 ;  /* 0x0000000304077211 */ /* 0x001fc800078ec0ff */
[----:B------:R-:W0:Y:S02]  /*e6c0*/  SYNCS.PHASECHK.TRANS64.TRYWAIT P0, [R7+URZ+0x16820], R10 ;  /* 0x0168200a070075a7 */ /* 0x000e24000800017f */
[----:B0-----:R-:W-:Y:S05]  /*e6d0*/  @!P0 BRA `(.L_x_15027) ;  /* 0x0000003800c48947 */ /* 0x001fea0003800000 */
.L_x_15142:
[----:B------:R-:W-:-:S03]  /*e6e0*/  UMOV UR4, 0xffffffff ;  /* 0xffffffff00047882 */ /* 0x000fc60000000000 */
[----:B------:R-:W-:Y:S05]  /*e6f0*/  BRA.DIV UR4, `(.L_x_15028) ;  /* 0x0000003a04d07947 */ /* 0x000fea000b800000 */
[----:B------:R-:W1:Y:S02]  /*e700*/  S2R R3, SR_TID.X ;  /* 0x0000000000037919 */ /* 0x000e640000002100 */
[----:B-1----:R-:W-:-:S04]  /*e710*/  SHF.R.U32.HI R3, RZ, 0x5, R3 ;  /* 0x00000005ff037819 */ /* 0x002fc80000011603 */
[----:B------:R-:W-:-:S05]  /*e720*/  LOP3.LUT R3, R3, 0x3, RZ, 0xc0, !PT ;  /* 0x0000000303037812 */ /* 0x000fca00078ec0ff */
[----:B------:R1:W2:Y:S02]  /*e730*/  SHFL.IDX PT, R14, R3, RZ, 0x1f ;  /* 0x00001fff030e7589 */ /* 0x0002a400000e0000 */
.L_x_15145:
[----:B--2---:R-:W-:-:S13]  /*e740*/  ISETP.NE.AND P0, PT, R14, RZ, PT ;  /* 0x000000ff0e00720c */ /* 0x004fda0003f05270 */
[----:B------:R-:W-:Y:S05]  /*e750*/  @P0 BRA `(.L_x_14950) ;  /* 0x0000000000880947 */ /* 0x000fea0003800000 */
[----:B------:R-:W-:-:S03]  /*e760*/  UMOV UR4, 0xffffffff ;  /* 0xffffffff00047882 */ /* 0x000fc60000000000 */
[----:B------:R-:W-:Y:S05]  /*e770*/  BRA.DIV UR4, `(.L_x_15029) ;  /* 0x0000003a04e47947 */ /* 0x000fea000b800000 */
[----:B------:R-:W-:-:S13]  /*e780*/  ELECT P6, URZ, PT ;  /* 0x00000000003f782f */ /* 0x000fda00038c0000 */
.L_x_15148:
[----:B------:R-:W-:Y:S05]  /*e790*/  @!P6 BRA `(.L_x_14950) ;  /* 0x000000000078e947 */ /* 0x000fea0003800000 */
[----:B------:R-:W-:-:S06]  /*e7a0*/  ULOP3.LUT UR4, UR40, 0x2, URZ, 0xfc, !UPT ;  /* 0x0000000228047892 */ /* 0x000fcc000f8efc3f */
[----:B-1----:R-:W-:-:S05]  /*e7b0*/  IMAD.U32 R3, RZ, RZ, UR4 ;  /* 0x00000004ff037e24 */ /* 0x002fca000f8e00ff */
[----:B------:R-:W-:-:S13]  /*e7c0*/  ISETP.NE.AND P0, PT, R3, 0x3, PT ;  /* 0x000000030300780c */ /* 0x000fda0003f05270 */
[----:B------:R-:W-:Y:S05]  /*e7d0*/  @!P0 BRA `(.L_x_15030) ;  /* 0x0000000000048947 */ /* 0x000fea0003800000 */
[----:B------:R-:W-:Y:S01]  /*e7e0*/  BPT.TRAP 0x1 ;  /* 0x000000040000795c */ /* 0x000fe20000300000 */
.L_x_15030:
[----:B------:R-:W-:Y:S01]  /*e7f0*/  IMAD R5, R2, 0x8, R7 ;  /* 0x0000000802057824 */ /* 0x000fe200078e0207 */
[----:B------:R-:W-:Y:S02]  /*e800*/  SHF.L.U32 R4, R0, 0x1f, RZ ;  /* 0x0000001f00047819 */ /* 0x000fe400000006ff */
[----:B------:R-:W-:Y:S02]  /*e810*/  IADD3 R2, R2, 0x1, RZ ;  /* 0x0000000102027810 */ /* 0x000fe40007ffe0ff */
[----:B------:R-:W1:Y:S02]  /*e820*/  SYNCS.PHASECHK.TRANS64.TRYWAIT P1, [R5+URZ+0x16840], R4 ;  /* 0x01684004050075a7 */ /* 0x000e64000802017f */
[----:B------:R-:W-:-:S04]  /*e830*/  ISETP.NE.AND P2, PT, R2, 0x2, PT ;  /* 0x000000020200780c */ /* 0x000fc80003f45270 */
[----:B------:R-:W-:Y:S01]  /*e840*/  SEL R3, RZ, 0x1, P2 ;  /* 0x00000001ff037807 */ /* 0x000fe20001000000 */
[----:B-1----:R-:W-:Y:S08]  /*e850*/  @!P1 BRA `(.L_x_15031) ;  /* 0x0000003800cc9947 */ /* 0x002ff00003800000 */
.L_x_15149:
[----:B------:R-:W-:Y:S02]  /*e860*/  SEL R2, R2, RZ, P2 ;  /* 0x000000ff02027207 */ /* 0x000fe40001000000 */
[----:B------:R-:W-:Y:S01]  /*e870*/  LOP3.LUT R0, R0, R3, RZ, 0x3c, !PT ;  /* 0x0000000300007212 */ /* 0x000fe200078e3cff */
[----:B------:R-:W-:Y:S06]  /*e880*/  @!P0 BRA `(.L_x_15032) ;  /* 0x0000000000048947 */ /* 0x000fec0003800000 */
[----:B------:R-:W-:Y:S01]  /*e890*/  BPT.TRAP 0x1 ;  /* 0x000000040000795c */ /* 0x000fe20000300000 */
.L_x_15032:
[----:B------:R-:W-:Y:S01]  /*e8a0*/  IMAD R3, R2, 0x8, R7 ;  /* 0x0000000802037824 */ /* 0x000fe200078e0207 */
[----:B------:R-:W-:-:S04]  /*e8b0*/  SHF.L.U32 R0, R0, 0x1f, RZ ;  /* 0x0000001f00007819 */ /* 0x000fc800000006ff */
[----:B------:R-:W2:Y:S02]  /*e8c0*/  SYNCS.PHASECHK.TRANS64.TRYWAIT P1, [R3+URZ+0x16840], R0 ;  /* 0x01684000030075a7 */ /* 0x000ea4000802017f */
[----:B--2---:R-:W-:Y:S05]  /*e8d0*/  @!P1 BRA `(.L_x_15033) ;  /* 0x0000003800c09947 */ /* 0x004fea0003800000 */
.L_x_15150:
[----:B------:R-:W-:Y:S05]  /*e8e0*/  @!P0 BRA `(.L_x_15034) ;  /* 0x0000000000048947 */ /* 0x000fea0003800000 */
[----:B------:R-:W-:Y:S01]  /*e8f0*/  BPT.TRAP 0x1 ;  /* 0x000000040000795c */ /* 0x000fe20000300000 */
.L_x_15034:
[----:B------:R-:W3:Y:S02]  /*e900*/  SYNCS.PHASECHK.TRANS64.TRYWAIT P1, [R5+URZ+0x16860], R4 ;  /* 0x01686004050075a7 */ /* 0x000ee4000802017f */
[----:B---3--:R-:W-:Y:S05]  /*e910*/  @!P1 BRA `(.L_x_15035) ;  /* 0x0000003800c49947 */ /* 0x008fea0003800000 */
.L_x_15151:
[----:B------:R-:W-:Y:S05]  /*e920*/  @!P0 BRA `(.L_x_15036) ;  /* 0x0000000000048947 */ /* 0x000fea0003800000 */
[----:B------:R-:W-:Y:S01]  /*e930*/  BPT.TRAP 0x1 ;  /* 0x000000040000795c */ /* 0x000fe20000300000 */
.L_x_15036:
[----:B----4-:R4:W0:Y:S02]  /*e940*/  SYNCS.PHASECHK.TRANS64.TRYWAIT P0, [R3+URZ+0x16860], R0 ;  /* 0x01686000030075a7 */ /* 0x010824000800017f */
[----:B0-----:R-:W-:Y:S05]  /*e950*/  @!P0 NANOSLEEP.SYNCS 0x989680 ;  /* 0x009896800000895d */ /* 0x001fea0003900000 */
[----:B------:R-:W0:Y:S02]  /*e960*/  @!P0 SYNCS.PHASECHK.TRANS64 P0, [R3+URZ+0x16860], R0 ;  /* 0x01686000030085a7 */ /* 0x000e24000800007f */
[----:B0-----:R-:W-:Y:S05]  /*e970*/  @!P0 BRA `(.L_x_15036) ;  /* 0xfffffffc00f08947 */ /* 0x001fea000383ffff */
.L_x_14950:
[----:B------:R-:W-:Y:S05]  /*e980*/  BSYNC B6 ;  /* 0x0000000000067941 */ /* 0x000fea0003800000 */
.L_x_14947:
[----:B------:R-:W-:Y:S05]  /*e990*/  EXIT ;  /* 0x000000000000794d */ /* 0x000fea0003800000 */
.L_x_14954:
[----:B0-----:R-:W-:-:S04]  /*e9a0*/  IMAD.U32 R3, RZ, RZ, UR42 ;  /* 0x0000002aff037e24 */ /* 0x001fc8000f8e00ff */
[----:B------:R0:W1:Y:S03]  /*e9b0*/  SYNCS.PHASECHK.TRANS64.TRYWAIT P0, [R3+URZ+0x16800], R0 ;  /* 0x01680000030075a7 */ /* 0x000066000800017f */
[----:B-1----:R-:W-:Y:S05]  /*e9c0*/  @!P0 NANOSLEEP.SYNCS 0x989680 ;  /* 0x009896800000895d */ /* 0x002fea0003900000 */
[----:B------:R-:W1:Y:S02]  /*e9d0*/  @!P0 SYNCS.PHASECHK.TRANS64 P0, [R3+URZ+0x16800], R0 ;  /* 0x01680000030085a7 */ /* 0x000e64000800007f */
[----:B-1----:R-:W-:Y:S05]  /*e9e0*/  @!P0 BRA `(.L_x_14954) ;  /* 0xfffffffc00ec8947 */ /* 0x002fea000383ffff */
[----:B------:R-:W-:Y:S05]  /*e9f0*/  BRA `(.L_x_15037) ;  /* 0xffffff2800207947 */ /* 0x000fea000383ffff */
.L_x_14958:
[----:B0-----:R-:W-:-:S04]  /*ea00*/  IMAD.U32 R3, RZ, RZ, UR42 ;  /* 0x0000002aff037e24 */ /* 0x001fc8000f8e00ff */
[----:B------:R0:W2:Y:S03]  /*ea10*/  SYNCS.PHASECHK.TRANS64.TRYWAIT P1, [R3+URZ+0x16830], R0 ;  /* 0x01683000030075a7 */ /* 0x0000a6000802017f */
[----:B--2---:R-:W-:Y:S05]  /*ea20*/  @!P1 NANOSLEEP.SYNCS 0x989680 ;  /* 0x009896800000995d */ /* 0x004fea0003900000 */
[----:B------:R-:W2:Y:S02]  /*ea30*/  @!P1 SYNCS.PHASECHK.TRANS64 P1, [R3+URZ+0x16830], R0 ;  /* 0x01683000030095a7 */ /* 0x000ea4000802007f */
[----:B--2---:R-:W-:Y:S05]  /*ea40*/  @!P1 BRA `(.L_x_14958) ;  /* 0xfffffffc00ec9947 */ /* 0x004fea000383ffff */
[----:B------:R-:W-:Y:S05]  /*ea50*/  BRA `(.L_x_14957) ;  /* 0xffffff28003c7947 */ /* 0x000fea000383ffff */
.L_x_14964:
[----:B-1----:R-:W-:-:S04]  /*ea60*/  MOV R10, UR4 ;  /* 0x00000004000a7c02 */ /* 0x002fc80008000f00 */
[----:B------:R1:W2:Y:S03]  /*ea70*/  SYNCS.PHASECHK.TRANS64.TRYWAIT P1, [R10+URZ+0x16830], R9 ;  /* 0x016830090a0075a7 */ /* 0x0002a6000802017f */
[----:B--2---:R-:W-:Y:S05]  /*ea80*/  @!P1 NANOSLEEP.SYNCS 0x989680 ;  /* 0x009896800000995d */ /* 0x004fea0003900000 */
[----:B------:R-:W2:Y:S02]  /*ea90*/  @!P1 SYNCS.PHASECHK.TRANS64 P1, [R10+URZ+0x16830], R9 ;  /* 0x016830090a0095a7 */ /* 0x000ea4000802007f */
[----:B--2---:R-:W-:Y:S05]  /*eaa0*/  @!P1 BRA `(.L_x_14964) ;  /* 0xfffffffc00ec9947 */ /* 0x004fea000383ffff */
[----:B------:R-:W-:Y:S05]  /*eab0*/  BRA `(.L_x_14961) ;  /* 0xffffff5400387947 */ /* 0x000fea000383ffff */
.L_x_14968:
[----:B-1----:R-:W-:-:S04]  /*eac0*/  IMAD.U32 R10, RZ, RZ, UR10 ;  /* 0x0000000aff0a7e24 */ /* 0x002fc8000f8e00ff */
[----:B------:R1:W2:Y:S03]  /*ead0*/  SYNCS.PHASECHK.TRANS64.TRYWAIT P1, [R10+URZ+0x16850], R9 ;  /* 0x016850090a0075a7 */ /* 0x0002a6000802017f */
[----:B--2---:R-:W-:Y:S05]  /*eae0*/  @!P1 NANOSLEEP.SYNCS 0x989680 ;  /* 0x009896800000995d */ /* 0x004fea0003900000 */
[----:B------:R-:W2:Y:S02]  /*eaf0*/  @!P1 SYNCS.PHASECHK.TRANS64 P1, [R10+URZ+0x16850], R9 ;  /* 0x016850090a0095a7 */ /* 0x000ea4000802007f */
[----:B--2---:R-:W-:Y:S05]  /*eb00*/  @!P1 BRA `(.L_x_14968) ;  /* 0xfffffffc00ec9947 */ /* 0x004fea000383ffff */
[----:B------:R-:W-:Y:S05]  /*eb10*/  BRA `(.L_x_14965) ;  /* 0xffffff5400bc7947 */ /* 0x000fea000383ffff */
.L_x_14976:
[----:B-1----:R-:W-:-:S04]  /*eb20*/  IMAD.U32 R9, RZ, RZ, UR10 ;  /* 0x0000000aff097e24 */ /* 0x002fc8000f8e00ff */
[----:B------:R1:W2:Y:S03]  /*eb30*/  SYNCS.PHASECHK.TRANS64.TRYWAIT P1, [R9+URZ+0x16830], R8 ;  /* 0x01683008090075a7 */ /* 0x0002a6000802017f */
[----:B--2---:R-:W-:Y:S05]  /*eb40*/  @!P1 NANOSLEEP.SYNCS 0x989680 ;  /* 0x009896800000995d */ /* 0x004fea0003900000 */
[----:B------:R-:W2:Y:S02]  /*eb50*/  @!P1 SYNCS.PHASECHK.TRANS64 P1, [R9+URZ+0x16830], R8 ;  /* 0x01683008090095a7 */ /* 0x000ea4000802007f */
[----:B--2---:R-:W-:Y:S05]  /*eb60*/  @!P1 BRA `(.L_x_14976) ;  /* 0xfffffffc00ec9947 */ /* 0x004fea000383ffff */
[----:B------:R-:W-:Y:S05]  /*eb70*/  BRA `(.L_x_14973) ;  /* 0xffffff8000d87947 */ /* 0x000fea000383ffff */
.L_x_14980:
[----:B-1----:R-:W-:-:S04]  /*eb80*/  IMAD.U32 R9, RZ, RZ, UR10 ;  /* 0x0000000aff097e24 */ /* 0x002fc8000f8e00ff */
[----:B------:R1:W2:Y:S03]  /*eb90*/  SYNCS.PHASECHK.TRANS64.TRYWAIT P1, [R9+URZ+0x16850], R8 ;  /* 0x01685008090075a7 */ /* 0x0002a6000802017f */
[----:B--2---:R-:W-:Y:S05]  /*eba0*/  @!P1 NANOSLEEP.SYNCS 0x989680 ;  /* 0x009896800000995d */ /* 0x004fea0003900000 */
[----:B------:R-:W2:Y:S02]  /*ebb0*/  @!P1 SYNCS.PHASECHK.TRANS64 P1, [R9+URZ+0x16850], R8 ;  /* 0x01685008090095a7 */ /* 0x000ea4000802007f */
[----:B--2---:R-:W-:Y:S05]  /*ebc0*/  @!P1 BRA `(.L_x_14980) ;  /* 0xfffffffc00ec9947 */ /* 0x004fea000383ffff */
[----:B------:R-:W-:Y:S05]  /*ebd0*/  BRA `(.L_x_14977) ;  /* 0xffffff84004c7947 */ /* 0x000fea000383ffff */
.L_x_14987:
[----:B-1----:R-:W-:-:S04]  /*ebe0*/  MOV R4, UR7 ;  /* 0x0000000700047c02 */ /* 0x002fc80008000f00 */
[----:B------:R1:W3:Y:S03]  /*ebf0*/  SYNCS.PHASECHK.TRANS64.TRYWAIT P1, [R4+URZ+0x16850], R3 ;  /* 0x01685003040075a7 */ /* 0x0002e6000802017f */
[----:B---3--:R-:W-:Y:S05]  /*ec00*/  @!P1 NANOSLEEP.SYNCS 0x989680 ;  /* 0x009896800000995d */ /* 0x008fea0003900000 */
[----:B------:R-:W3:Y:S02]  /*ec10*/  @!P1 SYNCS.PHASECHK.TRANS64 P1, [R4+URZ+0x16850], R3 ;  /* 0x01685003040095a7 */ /* 0x000ee4000802007f */
[----:B---3--:R-:W-:Y:S05]  /*ec20*/  @!P1 BRA `(.L_x_14987) ;  /* 0xfffffffc00ec9947 */ /* 0x008fea000383ffff */
[----:B------:R-:W-:Y:S05]  /*ec30*/  BRA `(.L_x_14986) ;  /* 0xffffffa400ac7947 */ /* 0x000fea000383ffff */
.L_x_14999:
[----:B------:R-:W-:Y:S01]  /*ec40*/  IMAD.MOV.U32 R13, RZ, RZ, R17 ;  /* 0x000000ffff0d7224 */ /* 0x000fe200078e0011 */
[----:B------:R-:W-:Y:S01]  /*ec50*/  MOV R15, 0xffffffff ;  /* 0xffffffff000f7802 */ /* 0x000fe20000000f00 */
[----:B------:R-:W-:Y:S02]  /*ec60*/  IMAD.MOV.U32 R12, RZ, RZ, RZ ;  /* 0x000000ffff0c7224 */ /* 0x000fe400078e00ff */
[----:B------:R-:W-:-:S07]  /*ec70*/  IMAD.MOV.U32 R11, RZ, RZ, 0x1f ;  /* 0x0000001fff0b7424 */ /* 0x000fce00078e00ff */
[----:B0----5:R-:W-:Y:S05]  /*ec80*/  WARPSYNC.COLLECTIVE R15, `(.L_x_15038) ;  /* 0x000000000f087348 */ /* 0x021fea0003c00000 */
[----:B------:R1:W2:Y:S02]  /*ec90*/  SHFL.IDX P6, R14, R13, R12, R11 ;  /* 0x0000000c0d0e7389 */ /* 0x0002a400000c000b */
[----:B012--5:R-:W-:Y:S01]  /*eca0*/  ENDCOLLECTIVE ;  /* 0x000000000000791b */ /* 0x027fe20003800000 */
.L_x_15038:
[----:B------:R-:W-:Y:S05]  /*ecb0*/  BRA `(.L_x_15039) ;  /* 0xffffffcc00587947 */ /* 0x000fea000383ffff */
.L_x_15001:
[----:B0-----:R-:W-:-:S04]  /*ecc0*/  IMAD.U32 R3, RZ, RZ, UR47 ;  /* 0x0000002fff037e24 */ /* 0x001fc8000f8e00ff */
[----:B------:R0:W1:Y:S03]  /*ecd0*/  SYNCS.PHASECHK.TRANS64.TRYWAIT P0, [R3+URZ+0x16840], R10 ;  /* 0x0168400a030075a7 */ /* 0x000066000800017f */
[----:B-1----:R-:W-:Y:S05]  /*ece0*/  @!P0 NANOSLEEP.SYNCS 0x989680 ;  /* 0x009896800000895d */ /* 0x002fea0003900000 */
[----:B------:R-:W1:Y:S02]  /*ecf0*/  @!P0 SYNCS.PHASECHK.TRANS64 P0, [R3+URZ+0x16840], R10 ;  /* 0x0168400a030085a7 */ /* 0x000e64000800007f */
[----:B-1----:R-:W-:Y:S05]  /*ed00*/  @!P0 BRA `(.L_x_15001) ;  /* 0xfffffffc00ec8947 */ /* 0x002fea000383ffff */
[----:B------:R-:W-:Y:S05]  /*ed10*/  BRA `(.L_x_15040) ;  /* 0xffffffcc00d87947 */ /* 0x000fea000383ffff */
.L_x_15002:
        /* <DEDUP_REMOVED lines=8> */
.L_x_15042:
[----:B------:R-:W-:Y:S05]  /*eda0*/  BSYNC B0 ;  /* 0x0000000000007941 */ /* 0x000fea0003800000 */
.L_x_15041:
[----:B------:R-:W-:Y:S01]  /*edb0*/  IMAD.MOV.U32 R13, RZ, RZ, R0 ;  /* 0x000000ffff0d7224 */ /* 0x000fe200078e0000 */
[----:B------:R-:W-:Y:S01]  /*edc0*/  MOV R12, RZ ;  /* 0x000000ff000c7202 */ /* 0x000fe20000000f00 */
[----:B------:R-:W-:Y:S01]  /*edd0*/  IMAD.MOV.U32 R11, RZ, RZ, 0x181f ;  /* 0x0000181fff0b7424 */ /* 0x000fe200078e00ff */
[----:B------:R-:W-:Y:S01]  /*ede0*/  @P0 LEA R7, R22, UR47, 0x1 ;  /* 0x0000002f16070c11 */ /* 0x000fe2000f8e08ff */
[----:B------:R-:W-:Y:S02]  /*edf0*/  IMAD.MOV.U32 R15, RZ, RZ, -0x1 ;  /* 0xffffffffff0f7424 */ /* 0x000fe400078e00ff */
[----:B------:R-:W-:-:S07]  /*ee00*/  IMAD.MOV.U32 R2, RZ, RZ, R14 ;  /* 0x000000ffff027224 */ /* 0x000fce00078e000e */
[----:B------:R-:W-:Y:S05]  /*ee10*/  WARPSYNC.COLLECTIVE R15, `(.L_x_15043) ;  /* 0x000000000f087348 */ /* 0x000fea0003c00000 */
[----:B------:R0:W1:Y:S02]  /*ee20*/  SHFL.IDX P6, R14, R13, R12, R11 ;  /* 0x0000000c0d0e7389 */ /* 0x00006400000c000b */
[----:B01----:R-:W-:Y:S01]  /*ee30*/  ENDCOLLECTIVE ;  /* 0x000000000000791b */ /* 0x003fe20003800000 */
.L_x_15043:
        /* <DEDUP_REMOVED lines=8> */
.L_x_15044:
[C---:B------:R-:W-:Y:S01]  /*eec0*/  ISETP.GE.AND P1, PT, R5.reuse, 0x21, PT ;  /* 0x000000210500780c */ /* 0x040fe20003f26270 */
[----:B------:R-:W-:Y:S01]  /*eed0*/  @!PT LDS RZ, [RZ] ;  /* 0x00000000fffff984 */ /* 0x000fe20000000800 */
[----:B------:R-:W-:Y:S01]  /*eee0*/  @!PT LDS RZ, [RZ] ;  /* 0x00000000fffff984 */ /* 0x000fe20000000800 */
[----:B------:R-:W-:Y:S01]  /*eef0*/  @!PT LDS RZ, [RZ] ;  /* 0x00000000fffff984 */ /* 0x000fe20000000800 */
[----:B------:R0:W-:Y:S01]  /*ef00*/  @P0 LDGSTS.E.BYPASS.LTC128B.128 [R7+0xe400], desc[UR38][R2.64], !P3 ;  /* 0x0e40000002070fae */ /* 0x0001e2000d901d66 */
[----:B------:R-:W-:Y:S02]  /*ef10*/  ISETP.GE.AND P0, PT, R5, 0x11, PT ;  /* 0x000000110500780c */ /* 0x000fe40003f06270 */
[----:B------:R-:W-:-:S09]  /*ef20*/  MOV R13, R0 ;  /* 0x00000000000d7202 */ /* 0x000fd20000000f00 */
[C---:B------:R-:W-:Y:S02]  /*ef30*/  @P1 LEA R25, R22.reuse, UR47, 0x1 ;  /* 0x0000002f16191c11 */ /* 0x040fe4000f8e08ff */
[----:B------:R-:W-:Y:S01]  /*ef40*/  @P0 LEA R21, R22, UR47, 0x1 ;  /* 0x0000002f16150c11 */ /* 0x000fe2000f8e08ff */
[----:B0-----:R-:W-:-:S07]  /*ef50*/  IMAD.MOV.U32 R8, RZ, RZ, R14 ;  /* 0x000000ffff087224 */ /* 0x001fce00078e000e */
[----:B------:R-:W-:Y:S05]  /*ef60*/  WARPSYNC.COLLECTIVE R15, `(.L_x_15045) ;  /* 0x000000000f087348 */ /* 0x000fea0003c00000 */
[----:B------:R0:W1:Y:S02]  /*ef70*/  SHFL.IDX P6, R14, R13, R12, R11 ;  /* 0x0000000c0d0e7389 */ /* 0x00006400000c000b */
[----:B01----:R-:W-:Y:S01]  /*ef80*/  ENDCOLLECTIVE ;  /* 0x000000000000791b */ /* 0x003fe20003800000 */
.L_x_15045:
[----:B------:R-:W-:Y:S02]  /*ef90*/  IMAD.MOV.U32 R13, RZ, RZ, R4 ;  /* 0x000000ffff0d7224 */ /* 0x000fe400078e0004 */
[----:B------:R-:W-:Y:S01]  /*efa0*/  IMAD.MOV.U32 R12, RZ, RZ, 0x2 ;  /* 0x00000002ff0c7424 */ /* 0x000fe200078e00ff */
[----:B------:R-:W-:-:S13]  /*efb0*/  @P0 LEA R2, P2, R16, R14, 0x1 ;  /* 0x0000000e10020211 */ /* 0x000fda00078408ff */
[----:B------:R-:W-:Y:S05]  /*efc0*/  WARPSYNC.COLLECTIVE R15, `(.L_x_15046) ;  /* 0x000000000f087348 */ /* 0x000fea0003c00000 */
[----:B------:R0:W1:Y:S02]  /*efd0*/  SHFL.IDX P6, R14, R13, R12, R11 ;  /* 0x0000000c0d0e7389 */ /* 0x00006400000c000b */
[----:B01----:R-:W-:Y:S01]  /*efe0*/  ENDCOLLECTIVE ;  /* 0x000000000000791b */ /* 0x003fe20003800000 */
.L_x_15046:
[----:B------:R-:W-:-:S05]  /*eff0*/  @P0 IMAD.X R3, RZ, RZ, R8, P2 ;  /* 0x000000ffff030224 */ /* 0x000fca00010e0608 */
        /* <DEDUP_REMOVED lines=9> */
.L_x_15047:
[----:B------:R-:W-:Y:S01]  /*f090*/  MOV R13, R4 ;  /* 0x00000004000d7202 */ /* 0x000fe20000000f00 */
[----:B------:R-:W-:Y:S02]  /*f0a0*/  IMAD.MOV.U32 R12, RZ, RZ, 0x3 ;  /* 0x00000003ff0c7424 */ /* 0x000fe400078e00ff */
[----:B------:R-:W-:-:S07]  /*f0b0*/  IMAD.MOV.U32 R9, RZ, RZ, R14 ;  /* 0x000000ffff097224 */ /* 0x000fce00078e000e */
[----:B------:R-:W-:Y:S05]  /*f0c0*/  WARPSYNC.COLLECTIVE R15, `(.L_x_15048) ;  /* 0x000000000f087348 */ /* 0x000fea0003c00000 */
[----:B------:R0:W1:Y:S02]  /*f0d0*/  SHFL.IDX P6, R14, R13, R12, R11 ;  /* 0x0000000c0d0e7389 */ /* 0x00006400000c000b */
[----:B01----:R-:W-:Y:S01]  /*f0e0*/  ENDCOLLECTIVE ;  /* 0x000000000000791b */ /* 0x003fe20003800000 */
.L_x_15048:
        /* <DEDUP_REMOVED lines=14> */
.L_x_15049:
[----:B------:R-:W-:Y:S01]  /*f1d0*/  @P1 LEA R25, R22, UR47, 0x1 ;  /* 0x0000002f16191c11 */ /* 0x000fe2000f8e08ff */
[----:B------:R-:W-:Y:S02]  /*f1e0*/  IMAD.MOV.U32 R13, RZ, RZ, R4 ;  /* 0x000000ffff0d7224 */ /* 0x000fe400078e0004 */
[----:B------:R-:W-:Y:S01]  /*f1f0*/  IMAD.MOV.U32 R12, RZ, RZ, 0x4 ;  /* 0x00000004ff0c7424 */ /* 0x000fe200078e00ff */
[----:B------:R-:W-:-:S13]  /*f200*/  @P0 LEA R2, P2, R16, R14, 0x1 ;  /* 0x0000000e10020211 */ /* 0x000fda00078408ff */
[----:B------:R-:W-:Y:S05]  /*f210*/  WARPSYNC.COLLECTIVE R15, `(.L_x_15050) ;  /* 0x000000000f087348 */ /* 0x000fea0003c00000 */
[----:B------:R0:W1:Y:S02]  /*f220*/  SHFL.IDX P6, R14, R13, R12, R11 ;  /* 0x0000000c0d0e7389 */ /* 0x00006400000c000b */
[----:B01----:R-:W-:Y:S01]  /*f230*/  ENDCOLLECTIVE ;  /* 0x000000000000791b */ /* 0x003fe20003800000 */
.L_x_15050:
[----:B------:R-:W-:-:S05]  /*f240*/  @P0 IADD3.X R3, RZ, R7, RZ, P2, !PT ;  /* 0x00000007ff030210 */ /* 0x000fca00017fe4ff */
        /* <DEDUP_REMOVED lines=9> */
.L_x_15051:
[----:B------:R-:W-:Y:S01]  /*f2e0*/  IMAD.MOV.U32 R13, RZ, RZ, R4 ;  /* 0x000000ffff0d7224 */ /* 0x000fe200078e0004 */
[----:B------:R-:W-:Y:S01]  /*f2f0*/  MOV R12, 0x5 ;  /* 0x00000005000c7802 */ /* 0x000fe20000000f00 */
[----:B------:R-:W-:-:S07]  /*f300*/  IMAD.MOV.U32 R9, RZ, RZ, R14 ;  /* 0x000000ffff097224 */ /* 0x000fce00078e000e */
[----:B------:R-:W-:Y:S05]  /*f310*/  WARPSYNC.COLLECTIVE R15, `(.L_x_15052) ;  /* 0x000000000f087348 */ /* 0x000fea0003c00000 */
[----:B------:R0:W1:Y:S02]  /*f320*/  SHFL.IDX P6, R14, R13, R12, R11 ;  /* 0x0000000c0d0e7389 */ /* 0x00006400000c000b */
[----:B01----:R-:W-:Y:S01]  /*f330*/  ENDCOLLECTIVE ;  /* 0x000000000000791b */ /* 0x003fe20003800000 */
.L_x_15052:
        /* <DEDUP_REMOVED lines=13> */
.L_x_15053:
[----:B------:R-:W-:Y:S01]  /*f410*/  MOV R13, R4 ;  /* 0x00000004000d7202 */ /* 0x000fe20000000f00 */
[----:B------:R-:W-:Y:S01]  /*f420*/  IMAD.MOV.U32 R12, RZ, RZ, 0x6 ;  /* 0x00000006ff0c7424 */ /* 0x000fe200078e00ff */
[----:B------:R-:W-:-:S13]  /*f430*/  @P0 LEA R2, P2, R16, R14, 0x1 ;  /* 0x0000000e10020211 */ /* 0x000fda00078408ff */
[----:B------:R-:W-:Y:S05]  /*f440*/  WARPSYNC.COLLECTIVE R15, `(.L_x_15054) ;  /* 0x000000000f087348 */ /* 0x000fea0003c00000 */
[----:B------:R0:W1:Y:S02]  /*f450*/  SHFL.IDX P6, R14, R13, R12, R11 ;  /* 0x0000000c0d0e7389 */ /* 0x00006400000c000b */
[----:B01----:R-:W-:Y:S01]  /*f460*/  ENDCOLLECTIVE ;  /* 0x000000000000791b */ /* 0x003fe20003800000 */
.L_x_15054:
        /* <DEDUP_REMOVED lines=11> */
.L_x_15055:
[----:B------:R-:W-:Y:S02]  /*f520*/  IMAD.MOV.U32 R13, RZ, RZ, R4 ;  /* 0x000000ffff0d7224 */ /* 0x000fe400078e0004 */
[----:B------:R-:W-:Y:S01]  /*f530*/  IMAD.MOV.U32 R12, RZ, RZ, 0x7 ;  /* 0x00000007ff0c7424 */ /* 0x000fe200078e00ff */
[----:B------:R-:W-:-:S07]  /*f540*/  MOV R9, R14 ;  /* 0x0000000e00097202 */ /* 0x000fce0000000f00 */
[----:B------:R-:W-:Y:S05]  /*f550*/  WARPSYNC.COLLECTIVE R15, `(.L_x_15056) ;  /* 0x000000000f087348 */ /* 0x000fea0003c00000 */
[----:B------:R0:W1:Y:S02]  /*f560*/  SHFL.IDX P6, R14, R13, R12, R11 ;  /* 0x0000000c0d0e7389 */ /* 0x00006400000c000b */
[----:B01----:R-:W-:Y:S01]  /*f570*/  ENDCOLLECTIVE ;  /* 0x000000000000791b */ /* 0x003fe20003800000 */
.L_x_15056:
[----:B------:R-:W-:Y:S02]  /*f580*/  @P1 LEA R2, P0, R16, R9, 0x1 ;  /* 0x0000000910021211 */ /* 0x000fe400078008ff */
[----:B------:R-:W-:-:S03]  /*f590*/  @P1 LEA R9, R22, UR47, 0x1 ;  /* 0x0000002f16091c11 */ /* 0x000fc6000f8e08ff */
        /* <DEDUP_REMOVED lines=10> */
.L_x_15057:
[----:B------:R-:W-:Y:S05]  /*f640*/  BRA `(.L_x_15058) ;  /* 0xffffffc800e87947 */ /* 0x000fea000383ffff */
.L_x_15005:
[----:B------:R-:W-:Y:S01]  /*f650*/  IMAD.MOV.U32 R13, RZ, RZ, R8 ;  /* 0x000000ffff0d7224 */ /* 0x000fe200078e0008 */
[----:B------:R-:W-:Y:S01]  /*f660*/  MOV R11, 0x181f ;  /* 0x0000181f000b7802 */ /* 0x000fe20000000f00 */
[----:B------:R-:W-:Y:S02]  /*f670*/  IMAD.MOV.U32 R12, RZ, RZ, RZ ;  /* 0x000000ffff0c7224 */ /* 0x000fe400078e00ff */
[----:B------:R-:W-:Y:S02]  /*f680*/  IMAD.MOV.U32 R15, RZ, RZ, -0x1 ;  /* 0xffffffffff0f7424 */ /* 0x000fe400078e00ff */
[----:B------:R-:W-:-:S07]  /*f690*/  IMAD.U32 R5, RZ, RZ, UR49 ;  /* 0x00000031ff057e24 */ /* 0x000fce000f8e00ff */
[----:B------:R-:W-:Y:S05]  /*f6a0*/  WARPSYNC.COLLECTIVE R15, `(.L_x_15059) ;  /* 0x000000000f087348 */ /* 0x000fea0003c00000 */
[----:B------:R0:W1:Y:S02]  /*f6b0*/  SHFL.IDX P6, R14, R13, R12, R11 ;  /* 0x0000000c0d0e7389 */ /* 0x00006400000c000b */
[----:B01----:R-:W-:Y:S01]  /*f6c0*/  ENDCOLLECTIVE ;  /* 0x000000000000791b */ /* 0x003fe20003800000 */
.L_x_15059:
[----:B------:R-:W-:Y:S01]  /*f6d0*/  IMAD R5, R5, 0xc0, R24 ;  /* 0x000000c005057824 */ /* 0x000fe200078e0218 */
[----:B------:R-:W-:Y:S01]  /*f6e0*/  MOV R13, R7 ;  /* 0x00000007000d7202 */ /* 0x000fe20000000f00 */
[----:B------:R-:W-:-:S07]  /*f6f0*/  IMAD.MOV.U32 R2, RZ, RZ, R14 ;  /* 0x000000ffff027224 */ /* 0x000fce00078e000e */
[----:B------:R-:W-:Y:S05]  /*f700*/  WARPSYNC.COLLECTIVE R15, `(.L_x_15060) ;  /* 0x000000000f087348 */ /* 0x000fea0003c00000 */
[----:B------:R0:W1:Y:S02]  /*f710*/  SHFL.IDX P6, R14, R13, R12, R11 ;  /* 0x0000000c0d0e7389 */ /* 0x00006400000c000b */
[----:B01----:R-:W-:Y:S01]  /*f720*/  ENDCOLLECTIVE ;  /* 0x000000000000791b */ /* 0x003fe20003800000 */
.L_x_15060:
[----:B------:R-:W-:Y:S02]  /*f730*/  ULDC UR4, c[0x0][0x288] ;  /* 0x0000a20000047ab9 */ /* 0x000fe40000000800 */
[----:B------:R-:W-:Y:S02]  /*f740*/  IMAD R4, R9, UR4, RZ ;  /* 0x0000000409047c24 */ /* 0x000fe4000f8e02ff */
[----:B------:R-:W-:-:S03]  /*f750*/  VIADD R9, R5, 0x10 ;  /* 0x0000001005097836 */ /* 0x000fc60000000000 */
[----:B------:R-:W-:Y:S02]  /*f760*/  ISETP.GE.AND P1, PT, R5, R4, PT ;  /* 0x000000040500720c */ /* 0x000fe40003f26270 */
[----:B------:R-:W-:Y:S01]  /*f770*/  MOV R13, R8 ;  /* 0x00000008000d7202 */ /* 0x000fe20000000f00 */
        /* <DEDUP_REMOVED lines=8> */
.L_x_15061:
        /* <DEDUP_REMOVED lines=12> */
.L_x_15062:
[----:B------:R-:W-:Y:S01]  /*f8c0*/  IMAD.MOV.U32 R13, RZ, RZ, R8 ;  /* 0x000000ffff0d7224 */ /* 0x000fe200078e0008 */
[----:B------:R-:W-:Y:S02]  /*f8d0*/  MOV R12, 0x2 ;  /* 0x00000002000c7802 */ /* 0x000fe40000000f00 */
[----:B------:R-:W-:-:S07]  /*f8e0*/  MOV R21, R14 ;  /* 0x0000000e00157202 */ /* 0x000fce0000000f00 */
[----:B------:R-:W-:Y:S05]  /*f8f0*/  WARPSYNC.COLLECTIVE R15, `(.L_x_15063) ;  /* 0x000000000f087348 */ /* 0x000fea0003c00000 */
[----:B------:R0:W1:Y:S02]  /*f900*/  SHFL.IDX P6, R14, R13, R12, R11 ;  /* 0x0000000c0d0e7389 */ /* 0x00006400000c000b */
[----:B01----:R-:W-:Y:S01]  /*f910*/  ENDCOLLECTIVE ;  /* 0x000000000000791b */ /* 0x003fe20003800000 */
.L_x_15063:
[----:B------:R-:W-:-:S05]  /*f920*/  @!P1 LEA R2, P2, R16, R21, 0x1 ;  /* 0x0000001510029211 */ /* 0x000fca00078408ff */
[----:B------:R-:W-:-:S05]  /*f930*/  @!P1 IMAD.X R3, RZ, RZ, R10, P2 ;  /* 0x000000ffff039224 */ /* 0x000fca00010e060a */
        /* <DEDUP_REMOVED lines=10> */
.L_x_15064:
[----:B------:R-:W-:Y:S01]  /*f9e0*/  @!P1 LEA R20, R22, UR47, 0x1 ;  /* 0x0000002f16149c11 */ /* 0x000fe2000f8e08ff */
[----:B------:R-:W-:Y:S02]  /*f9f0*/  IMAD.MOV.U32 R13, RZ, RZ, R8 ;  /* 0x000000ffff0d7224 */ /* 0x000fe400078e0008 */
[----:B------:R-:W-:Y:S01]  /*fa00*/  IMAD.MOV.U32 R12, RZ, RZ, 0x3 ;  /* 0x00000003ff0c7424 */ /* 0x000fe200078e00ff */
[----:B------:R-:W-:-:S13]  /*fa10*/  @!P1 LEA R2, P2, R16, R14, 0x1 ;  /* 0x0000000e10029211 */ /* 0x000fda00078408ff */
[----:B------:R-:W-:Y:S05]  /*fa20*/  WARPSYNC.COLLECTIVE R15, `(.L_x_15065) ;  /* 0x000000000f087348 */ /* 0x000fea0003c00000 */
[----:B------:R0:W1:Y:S02]  /*fa30*/  SHFL.IDX P6, R14, R13, R12, R11 ;  /* 0x0000000c0d0e7389 */ /* 0x00006400000c000b */
[----:B01----:R-:W-:Y:S01]  /*fa40*/  ENDCOLLECTIVE ;  /* 0x000000000000791b */ /* 0x003fe20003800000 */
.L_x_15065:
[----:B------:R-:W-:Y:S01]  /*fa50*/  @!P1 IMAD.X R3, RZ, RZ, R9, P2 ;  /* 0x000000ffff039224 */ /* 0x000fe200010e0609 */
[----:B------:R-:W-:-:S04]  /*fa60*/  IADD3 R9, R5, 0x30, RZ ;  /* 0x0000003005097810 */ /* 0x000fc80007ffe0ff */
[----:B------:R-:W-:Y:S01]  /*fa70*/  @!PT LDS RZ, [RZ] ;  /* 0x00000000fffff984 */ /* 0x000fe20000000800 */
[----:B------:R-:W-:Y:S01]  /*fa80*/  @!PT LDS RZ, [RZ] ;  /* 0x00000000fffff984 */ /* 0x000fe20000000800 */
[----:B------:R-:W-:Y:S01]  /*fa90*/  @!PT LDS RZ, [RZ] ;  /* 0x00000000fffff984 */ /* 0x000fe20000000800 */
[----:B------:R0:W-:Y:S01]  /*faa0*/  @!P1 LDGSTS.E.BYPASS.LTC128B.128 [R20+0x9400], desc[UR38][R2.64], !P0 ;  /* 0x0940000002149fae */ /* 0x0001e2000c101d66 */
[----:B------:R-:W-:Y:S01]  /*fab0*/  ISETP.GE.AND P1, PT, R9, R4, PT ;  /* 0x000000040900720c */ /* 0x000fe20003f26270 */
[----:B------:R-:W-:Y:S01]  /*fac0*/  VIADD R9, R5, 0x40 ;  /* 0x0000004005097836 */ /* 0x000fe20000000000 */
[----:B------:R-:W-:-:S11]  /*fad0*/  MOV R13, R7 ;  /* 0x00000007000d7202 */ /* 0x000fd60000000f00 */
[----:B------:R-:W-:Y:S01]  /*fae0*/  @!P1 LEA R25, R22, UR47, 0x1 ;  /* 0x0000002f16199c11 */ /* 0x000fe2000f8e08ff */
[----:B0-----:R-:W-:-:S07]  /*faf0*/  IMAD.MOV.U32 R10, RZ, RZ, R14 ;  /* 0x000000ffff0a7224 */ /* 0x001fce00078e000e */
[----:B------:R-:W-:Y:S05]  /*fb00*/  WARPSYNC.COLLECTIVE R15, `(.L_x_15066) ;  /* 0x000000000f087348 */ /* 0x000fea0003c00000 */
[----:B------:R0:W1:Y:S02]  /*fb10*/  SHFL.IDX P6, R14, R13, R12, R11 ;  /* 0x0000000c0d0e7389 */ /* 0x00006400000c000b */
[----:B01----:R-:W-:Y:S01]  /*fb20*/  ENDCOLLECTIVE ;  /* 0x000000000000791b */ /* 0x003fe20003800000 */
.L_x_15066:
[----:B------:R-:W-:Y:S01]  /*fb30*/  MOV R13, R8 ;  /* 0x00000008000d7202 */ /* 0x000fe20000000f00 */
[----:B------:R-:W-:Y:S02]  /*fb40*/  IMAD.MOV.U32 R12, RZ, RZ, 0x4 ;  /* 0x00000004ff0c7424 */ /* 0x000fe400078e00ff */
[----:B------:R-:W-:-:S07]  /*fb50*/  IMAD.MOV.U32 R21, RZ, RZ, R14 ;  /* 0x000000ffff157224 */ /* 0x000fce00078e000e */
[----:B------:R-:W-:Y:S05]  /*fb60*/  WARPSYNC.COLLECTIVE R15, `(.L_x_15067) ;  /* 0x000000000f087348 */ /* 0x000fea0003c00000 */
[----:B------:R0:W1:Y:S02]  /*fb70*/  SHFL.IDX P6, R14, R13, R12, R11 ;  /* 0x0000000c0d0e7389 */ /* 0x00006400000c000b */
[----:B01----:R-:W-:Y:S01]  /*fb80*/  ENDCOLLECTIVE ;  /* 0x000000000000791b */ /* 0x003fe20003800000 */
.L_x_15067:
        /* <DEDUP_REMOVED lines=12> */
.L_x_15068:
[----:B------:R-:W-:Y:S01]  /*fc50*/  @!P1 LEA R20, R22, UR47, 0x1 ;  /* 0x0000002f16149c11 */ /* 0x000fe2000f8e08ff */
[----:B------:R-:W-:Y:S02]  /*fc60*/  IMAD.MOV.U32 R13, RZ, RZ, R8 ;  /* 0x000000ffff0d7224 */ /* 0x000fe400078e0008 */
[----:B------:R-:W-:Y:S01]  /*fc70*/  IMAD.MOV.U32 R12, RZ, RZ, 0x5 ;  /* 0x00000005ff0c7424 */ /* 0x000fe200078e00ff */
[----:B------:R-:W-:-:S13]  /*fc80*/  @!P1 LEA R2, P2, R16, R14, 0x1 ;  /* 0x0000000e10029211 */ /* 0x000fda00078408ff */
[----:B------:R-:W-:Y:S05]  /*fc90*/  WARPSYNC.COLLECTIVE R15, `(.L_x_15069) ;  /* 0x000000000f087348 */ /* 0x000fea0003c00000 */
[----:B------:R0:W1:Y:S02]  /*fca0*/  SHFL.IDX P6, R14, R13, R12, R11 ;  /* 0x0000000c0d0e7389 */ /* 0x00006400000c000b */
[----:B01----:R-:W-:Y:S01]  /*fcb0*/  ENDCOLLECTIVE ;  /* 0x000000000000791b */ /* 0x003fe20003800000 */
.L_x_15069:
[----:B------:R-:W-:Y:S01]  /*fcc0*/  @!P1 IADD3.X R3, RZ, R9, RZ, P2, !PT ;  /* 0x00000009ff039210 */ /* 0x000fe200017fe4ff */
[----:B------:R-:W-:-:S04]  /*fcd0*/  VIADD R9, R5, 0x50 ;  /* 0x0000005005097836 */ /* 0x000fc80000000000 */
[----:B------:R-:W-:Y:S01]  /*fce0*/  @!PT LDS RZ, [RZ] ;  /* 0x00000000fffff984 */ /* 0x000fe20000000800 */
[----:B------:R-:W-:Y:S01]  /*fcf0*/  @!PT LDS RZ, [RZ] ;  /* 0x00000000fffff984 */ /* 0x000fe20000000800 */
[----:B------:R-:W-:Y:S01]  /*fd00*/  @!PT LDS RZ, [RZ] ;  /* 0x00000000fffff984 */ /* 0x000fe20000000800 */
[----:B------:R0:W-:Y:S01]  /*fd10*/  @!P1 LDGSTS.E.BYPASS.LTC128B.128 [R20+0xa400], desc[UR38][R2.64], !P0 ;  /* 0x0a40000002149fae */ /* 0x0001e2000c101d66 */
[----:B------:R-:W-:Y:S02]  /*fd20*/  ISETP.GE.AND P1, PT, R9, R4, PT ;  /* 0x000000040900720c */ /* 0x000fe40003f26270 */
[----:B------:R-:W-:Y:S01]  /*fd30*/  IADD3 R9, R5, 0x60, RZ ;  /* 0x0000006005097810 */ /* 0x000fe20007ffe0ff */
[----:B------:R-:W-:-:S10]  /*fd40*/  IMAD.MOV.U32 R13, RZ, RZ, R7 ;  /* 0x000000ffff0d7224 */ /* 0x000fd400078e0007 */
[----:B------:R-:W-:Y:S02]  /*fd50*/  @!P1 LEA R25, R22, UR47, 0x1 ;  /* 0x0000002f16199c11 */ /* 0x000fe4000f8e08ff */
[----:B0-----:R-:W-:-:S07]  /*fd60*/  MOV R10, R14 ;  /* 0x0000000e000a7202 */ /* 0x001fce0000000f00 */
[----:B------:R-:W-:Y:S05]  /*fd70*/  WARPSYNC.COLLECTIVE R15, `(.L_x_15070) ;  /* 0x000000000f087348 */ /* 0x000fea0003c00000 */
[----:B------:R0:W1:Y:S02]  /*fd80*/  SHFL.IDX P6, R14, R13, R12, R11 ;  /* 0x0000000c0d0e7389 */ /* 0x00006400000c000b */
[----:B01----:R-:W-:Y:S01]  /*fd90*/  ENDCOLLECTIVE ;  /* 0x000000000000791b */ /* 0x003fe20003800000 */
.L_x_15070:
[----:B------:R-:W-:Y:S02]  /*fda0*/  IMAD.MOV.U32 R13, RZ, RZ, R8 ;  /* 0x000000ffff0d7224 */ /* 0x000fe400078e0008 */
[----:B------:R-:W-:Y:S02]  /*fdb0*/  IMAD.MOV.U32 R12, RZ, RZ, 0x6 ;  /* 0x00000006ff0c7424 */ /* 0x000fe400078e00ff */
[----:B------:R-:W-:-:S07]  /*fdc0*/  IMAD.MOV.U32 R21, RZ, RZ, R14 ;  /* 0x000000ffff157224 */ /* 0x000fce00078e000e */
[----:B------:R-:W-:Y:S05]  /*fdd0*/  WARPSYNC.COLLECTIVE R15, `(.L_x_15071) ;  /* 0x000000000f087348 */ /* 0x000fea0003c00000 */
[----:B------:R0:W1:Y:S02]  /*fde0*/  SHFL.IDX P6, R14, R13, R12, R11 ;  /* 0x0000000c0d0e7389 */ /* 0x00006400000c000b */
[----:B01----:R-:W-:Y:S01]  /*fdf0*/  ENDCOLLECTIVE ;  /* 0x000000000000791b */ /* 0x003fe20003800000 */
.L_x_15071:
[----:B------:R-:W-:-:S05]  /*fe00*/  @!P1 LEA R2, P2, R16, R21, 0x1 ;  /* 0x0000001510029211 */ /* 0x000fca00078408ff */
[----:B------:R-:W-:-:S05]  /*fe10*/  @!P1 IMAD.X R3, RZ, RZ, R10, P2 ;  /* 0x000000ffff039224 */ /* 0x000fca00010e060a */
[----:B------:R-:W-:Y:S01]  /*fe20*/  @!PT LDS RZ, [RZ] ;  /* 0x00000000fffff984 */ /* 0x000fe20000000800 */
[----:B------:R-:W-:Y:S01]  /*fe30*/  @!PT LDS RZ, [RZ] ;  /* 0x00000000fffff984 */ /* 0x000fe20000000800 */
[----:B------:R-:W-:Y:S01]  /*fe40*/  @!PT LDS RZ, [RZ] ;  /* 0x00000000fffff984 */ /* 0x000fe20000000800 */
[----:B------:R0:W-:Y:S01]  /*fe50*/  @!P1 LDGSTS.E.BYPASS.LTC128B.128 [R25+0xac00], desc[UR38][R2.64], !P0 ;  /* 0x0ac0000002199fae */ /* 0x0001e2000c101d66 */
[----:B------:R-:W-:Y:S02]  /*fe60*/  MOV R13, R7 ;  /* 0x00000007000d7202 */ /* 0x000fe40000000f00 */
[----:B------:R-:W-:Y:S01]  /*fe70*/  ISETP.GE.AND P1, PT, R9, R4, PT ;  /* 0x000000040900720c */ /* 0x000fe20003f26270 */
[----:B------:R-:W-:-:S12]  /*fe80*/  IMAD.MOV.U32 R9, RZ, RZ, R14 ;  /* 0x000000ffff097224 */ /* 0x000fd800078e000e */
[----:B0-----:R-:W-:Y:S05]  /*fe90*/  WARPSYNC.COLLECTIVE R15, `(.L_x_15072) ;  /* 0x000000000f087348 */ /* 0x001fea0003c00000 */
[----:B------:R1:W2:Y:S02]  /*fea0*/  SHFL.IDX P6, R14, R13, R12, R11 ;  /* 0x0000000c0d0e7389 */ /* 0x0002a400000c000b */
[----:B012---:R-:W-:Y:S01]  /*feb0*/  ENDCOLLECTIVE ;  /* 0x000000000000791b */ /* 0x007fe20003800000 */
.L_x_15072:
[----:B------:R-:W-:Y:S01]  /*fec0*/  @!P1 LEA R10, R22, UR47, 0x1 ;  /* 0x0000002f160a9c11 */ /* 0x000fe2000f8e08ff */
[----:B------:R-:W-:Y:S02]  /*fed0*/  IMAD.MOV.U32 R13, RZ, RZ, R8 ;  /* 0x000000ffff0d7224 */ /* 0x000fe400078e0008 */
[----:B------:R-:W-:Y:S01]  /*fee0*/  IMAD.MOV.U32 R12, RZ, RZ, 0x7 ;  /* 0x00000007ff0c7424 */ /* 0x000fe200078e00ff */
[----:B------:R-:W-:-:S13]  /*fef0*/  @!P1 LEA R2, P2, R16, R14, 0x1 ;  /* 0x0000000e10029211 */ /* 0x000fda00078408ff */
[----:B------:R-:W-:Y:S05]  /*ff00*/  WARPSYNC.COLLECTIVE R15, `(.L_x_15073) ;  /* 0x000000000f087348 */ /* 0x000fea0003c00000 */
[----:B------:R0:W1:Y:S02]  /*ff10*/  SHFL.IDX P6, R14, R13, R12, R11 ;  /* 0x0000000c0d0e7389 */ /* 0x00006400000c000b */
[----:B01----:R-:W-:Y:S01]  /*ff20*/  ENDCOLLECTIVE ;  /* 0x000000000000791b */ /* 0x003fe20003800000 */
.L_x_15073:
[----:B------:R-:W-:-:S05]  /*ff30*/  @!P1 IMAD.X R3, RZ, RZ, R9, P2 ;  /* 0x000000ffff039224 */ /* 0x000fca00010e0609 */
[----:B------:R-:W-:Y:S01]  /*ff40*/  @!PT LDS RZ, [RZ] ;  /* 0x00000000fffff984 */ /* 0x000fe20000000800 */
[----:B------:R-:W-:Y:S01]  /*ff50*/  @!PT LDS RZ, [RZ] ;  /* 0x00000000fffff984 */ /* 0x000fe20000000800 */
[----:B------:R-:W-:Y:S01]  /*ff60*/  @!PT LDS RZ, [RZ] ;  /* 0x00000000fffff984 */ /* 0x000fe20000000800 */
[----:B------:R0:W-:Y:S01]  /*ff70*/  @!P1 LDGSTS.E.BYPASS.LTC128B.128 [R10+0xb400], desc[UR38][R2.64], !P0 ;  /* 0x0b400000020a9fae */ /* 0x0001e2000c101d66 */
[----:B------:R-:W-:Y:S01]  /*ff80*/  IMAD.MOV.U32 R13, RZ, RZ, R7 ;  /* 0x000000ffff0d7224 */ /* 0x000fe200078e0007 */
[C---:B------:R-:W-:Y:S01]  /*ff90*/  IADD3 R7, R5.reuse, 0x80, RZ ;  /* 0x0000008005077810 */ /* 0x040fe20007ffe0ff */
[----:B0-----:R-:W-:Y:S01]  /*ffa0*/  VIADD R3, R5, 0x70 ;  /* 0x0000007005037836 */ /* 0x001fe20000000000 */
[----:B------:R-:W-:-:S07]  /*ffb0*/  MOV R8, R14 ;  /* 0x0000000e00087202 */ /* 0x000fce0000000f00 */
[----:B------:R-:W-:Y:S05]  /*ffc0*/  WARPSYNC.COLLECTIVE R15, `(.L_x_15074) ;  /* 0x000000000f087348 */ /* 0x000fea0003c00000 */
[----:B------:R0:W1:Y:S02]  /*ffd0*/  SHFL.IDX P6, R14, R13, R12, R11 ;  /* 0x0000000c0d0e7389 */ /* 0x00006400000c000b */
[----:B01----:R-:W-:Y:S01]  /*ffe0*/  ENDCOLLECTIVE ;  /* 0x000000000000791b */ /* 0x003fe20003800000 */
.L_x_15074:
[----:B------:R-:W-:Y:S01]  /*fff0*/  ISETP.GE.AND P1, PT, R3, R4, PT ;  /* 0x000000040300720c */ /* 0x000fe20003f26270 */
[----:B------:R-:W-:-:S12]  /*10000*/  IMAD.MOV.U32 R13, RZ, RZ, R6 ;  /* 0x000000ffff0d7224 */ /* 0x000fd800078e0006 */
[----:B------:R-:W-:Y:S01]  /*10010*/  @!P1 LEA R25, R22, UR47, 0x1 ;  /* 0x0000002f16199c11 */ /* 0x000fe2000f8e08ff */
[----:B------:R-:W-:Y:S01]  /*10020*/  IMAD.MOV.U32 R12, RZ, RZ, RZ ;  /* 0x000000ffff0c7224 */ /* 0x000fe200078e00ff */
[----:B------:R-:W-:-:S13]  /*10030*/  @!P1 LEA R2, P2, R16, R14, 0x1 ;  /* 0x0000000e10029211 */ /* 0x000fda00078408ff */
[----:B------:R-:W-:Y:S05]  /*10040*/  WARPSYNC.COLLECTIVE R15, `(.L_x_15075) ;  /* 0x000000000f087348 */ /* 0x000fea0003c00000 */
[----:B------:R0:W1:Y:S02]  /*10050*/  SHFL.IDX P6, R14, R13, R12, R11 ;  /* 0x0000000c0d0e7389 */ /* 0x00006400000c000b */
[----:B01----:R-:W-:Y:S01]  /*10060*/  ENDCOLLECTIVE ;  /* 0x000000000000791b */ /* 0x003fe20003800000 */
.L_x_15075:
[----:B------:R-:W-:-:S05]  /*10070*/  @!P1 IMAD.X R3, RZ, RZ, R8, P2 ;  /* 0x000000ffff039224 */ /* 0x000fca00010e0608 */
[----:B------:R-:W-:Y:S01]  /*10080*/  @!PT LDS RZ, [RZ] ;  /* 0x00000000fffff984 */ /* 0x000fe20000000800 */
[----:B------:R-:W-:Y:S01]  /*10090*/  @!PT LDS RZ, [RZ] ;  /* 0x00000000fffff984 */ /* 0x000fe20000000800 */
[----:B------:R-:W-:Y:S01]  /*100a0*/  @!PT LDS RZ, [RZ] ;  /* 0x00000000fffff984 */ /* 0x000fe20000000800 */
[----:B------:R0:W-:Y:S01]  /*100b0*/  @!P1 LDGSTS.E.BYPASS.LTC128B.128 [R25+0xbc00], desc[UR38][R2.64], !P0 ;  /* 0x0bc0000002199fae */ /* 0x0001e2000c101d66 */
[----:B------:R-:W-:Y:S01]  /*100c0*/  ISETP.GE.AND P1, PT, R7, R4, PT ;  /* 0x000000040700720c */ /* 0x000fe20003f26270 */
[----:B------:R-:W-:Y:S01]  /*100d0*/  VIADD R7, R5, 0x90 ;  /* 0x0000009005077836 */ /* 0x000fe20000000000 */
[----:B------:R-:W-:Y:S01]  /*100e0*/  MOV R13, R0 ;  /* 0x00000000000d7202 */ /* 0x000fe20000000f00 */
[----:B------:R-:W-:-:S10]  /*100f0*/  IMAD.MOV.U32 R9, RZ, RZ, R14 ;  /* 0x000000ffff097224 */ /* 0x000fd400078e000e */
[----:B0-----:R-:W-:Y:S05]  /*10100*/  WARPSYNC.COLLECTIVE R15, `(.L_x_15076) ;  /* 0x000000000f087348 */ /* 0x001fea0003c00000 */
[----:B------:R1:W2:Y:S02]  /*10110*/  SHFL.IDX P6, R14, R13, R12, R11 ;  /* 0x0000000c0d0e7389 */ /* 0x0002a400000c000b */
[----:B012---:R-:W-:Y:S01]  /*10120*/  ENDCOLLECTIVE ;  /* 0x000000000000791b */ /* 0x007fe20003800000 */
.L_x_15076:
[----:B------:R-:W-:Y:S01]  /*10130*/  MOV R13, R6 ;  /* 0x00000006000d7202 */ /* 0x000fe20000000f00 */
[----:B------:R-:W-:Y:S02]  /*10140*/  IMAD.MOV.U32 R12, RZ, RZ, 0x1 ;  /* 0x00000001ff0c7424 */ /* 0x000fe400078e00ff */
[----:B------:R-:W-:-:S07]  /*10150*/  IMAD.MOV.U32 R21, RZ, RZ, R14 ;  /* 0x000000ffff157224 */ /* 0x000fce00078e000e */
[----:B------:R-:W-:Y:S05]  /*10160*/  WARPSYNC.COLLECTIVE R15, `(.L_x_15077) ;  /* 0x000000000f087348 */ /* 0x000fea0003c00000 */
[----:B------:R0:W1:Y:S02]  /*10170*/  SHFL.IDX P6, R14, R13, R12, R11 ;  /* 0x0000000c0d0e7389 */ /* 0x00006400000c000b */
[----:B01----:R-:W-:Y:S01]  /*10180*/  ENDCOLLECTIVE ;  /* 0x000000000000791b */ /* 0x003fe20003800000 */
.L_x_15077:
[----:B------:R-:W-:Y:S02]  /*10190*/  @!P1 LEA R2, P2, R16, R21, 0x1 ;  /* 0x0000001510029211 */ /* 0x000fe400078408ff */
[----:B------:R-:W-:-:S03]  /*101a0*/  @!P1 LEA R21, R22, UR47, 0x1 ;  /* 0x0000002f16159c11 */ /* 0x000fc6000f8e08ff */
        /* <DEDUP_REMOVED lines=11> */
.L_x_15078:
[----:B------:R-:W-:Y:S02]  /*10260*/  IMAD.MOV.U32 R13, RZ, RZ, R6 ;  /* 0x000000ffff0d7224 */ /* 0x000fe400078e0006 */
[----:B------:R-:W-:Y:S01]  /*10270*/  IMAD.MOV.U32 R12, RZ, RZ, 0x2 ;  /* 0x00000002ff0c7424 */ /* 0x000fe200078e00ff */
[----:B------:R-:W-:-:S07]  /*10280*/  MOV R9, R14 ;  /* 0x0000000e00097202 */ /* 0x000fce0000000f00 */
[----:B------:R-:W-:Y:S05]  /*10290*/  WARPSYNC.COLLECTIVE R15, `(.L_x_15079) ;  /* 0x000000000f087348 */ /* 0x000fea0003c00000 */
[----:B------:R0:W1:Y:S02]  /*102a0*/  SHFL.IDX P6, R14, R13, R12, R11 ;  /* 0x0000000c0d0e7389 */ /* 0x00006400000c000b */
[----:B01----:R-:W-:Y:S01]  /*102b0*/  ENDCOLLECTIVE ;  /* 0x000000000000791b */ /* 0x003fe20003800000 */
.L_x_15079:
        /* <DEDUP_REMOVED lines=8> */
[----:B------:R-:W-:Y:S01]  /*10340*/  MOV R7, R14 ;  /* 0x0000000e00077202 */ /* 0x000fe20000000f00 */
[----:B0-----:R-:W-:-:S07]  /*10350*/  VIADD R3, R5, 0xa0 ;  /* 0x000000a005037836 */ /* 0x001fce0000000000 */
[----:B------:R-:W-:Y:S05]  /*10360*/  WARPSYNC.COLLECTIVE R15, `(.L_x_15080) ;  /* 0x000000000f087348 */ /* 0x000fea0003c00000 */
[----:B------:R0:W1:Y:S02]  /*10370*/  SHFL.IDX P6, R14, R13, R12, R11 ;  /* 0x0000000c0d0e7389 */ /* 0x00006400000c000b */
[----:B01----:R-:W-:Y:S01]  /*10380*/  ENDCOLLECTIVE ;  /* 0x000000000000791b */ /* 0x003fe20003800000 */
.L_x_15080:
[----:B------:R-:W-:Y:S02]  /*10390*/  ISETP.GE.AND P1, PT, R3, R4, PT ;  /* 0x000000040300720c */ /* 0x000fe40003f26270 */
[----:B------:R-:W-:Y:S01]  /*103a0*/  MOV R13, R6 ;  /* 0x00000006000d7202 */ /* 0x000fe20000000f00 */
[----:B------:R-:W-:-:S10]  /*103b0*/  IMAD.MOV.U32 R12, RZ, RZ, 0x3 ;  /* 0x00000003ff0c7424 */ /* 0x000fd400078e00ff */
[----:B------:R-:W-:-:S13]  /*103c0*/  @!P1 LEA R2, P2, R16, R14, 0x1 ;  /* 0x0000000e10029211 */ /* 0x000fda00078408ff */
[----:B------:R-:W-:Y:S05]  /*103d0*/  WARPSYNC.COLLECTIVE R15, `(.L_x_15081) ;  /* 0x000000000f087348 */ /* 0x000fea0003c00000 */
[----:B------:R0:W1:Y:S02]  /*103e0*/  SHFL.IDX P6, R14, R13, R12, R11 ;  /* 0x0000000c0d0e7389 */ /* 0x00006400000c000b */
[----:B01----:R-:W-:Y:S01]  /*103f0*/  ENDCOLLECTIVE ;  /* 0x000000000000791b */ /* 0x003fe20003800000 */
.L_x_15081:
        /* <DEDUP_REMOVED lines=11> */
.L_x_15082:
[----:B------:R-:W-:Y:S05]  /*104b0*/  BRA `(.L_x_15083) ;  /* 0xffffffc800947947 */ /* 0x000fea000383ffff */
.L_x_15006:
[----:B0-----:R-:W-:-:S04]  /*104c0*/  MOV R3, UR47 ;  /* 0x0000002f00037c02 */ /* 0x001fc80008000f00 */
[----:B------:R0:W1:Y:S03]  /*104d0*/  SYNCS.PHASECHK.TRANS64.TRYWAIT P0, [R3+URZ+0x16820], R0 ;  /* 0x01682000030075a7 */ /* 0x000066000800017f */
[----:B-1----:R-:W-:Y:S05]  /*104e0*/  @!P0 NANOSLEEP.SYNCS 0x989680 ;  /* 0x009896800000895d */ /* 0x002fea0003900000 */
[----:B------:R-:W1:Y:S02]  /*104f0*/  @!P0 SYNCS.PHASECHK.TRANS64 P0, [R3+URZ+0x16820], R0 ;  /* 0x01682000030085a7 */ /* 0x000e64000800007f */
[----:B-1----:R-:W-:Y:S05]  /*10500*/  @!P0 BRA `(.L_x_15006) ;  /* 0xfffffffc00ec8947 */ /* 0x002fea000383ffff */
[----:B------:R-:W-:Y:S05]  /*10510*/  BRA `(.L_x_15084) ;  /* 0xffffffc800c47947 */ /* 0x000fea000383ffff */
.L_x_15010:
[----:B0-----:R0:W1:Y:S02]  /*10520*/  SYNCS.PHASECHK.TRANS64.TRYWAIT P0, [R7+URZ+0x16840], R2 ;  /* 0x01684002070075a7 */ /* 0x001064000800017f */
[----:B-1----:R-:W-:Y:S05]  /*10530*/  @!P0 NANOSLEEP.SYNCS 0x989680 ;  /* 0x009896800000895d */ /* 0x002fea0003900000 */
[----:B------:R-:W1:Y:S02]  /*10540*/  @!P0 SYNCS.PHASECHK.TRANS64 P0, [R7+URZ+0x16840], R2 ;  /* 0x01684002070085a7 */ /* 0x000e64000800007f */
[----:B-1----:R-:W-:Y:S05]  /*10550*/  @!P0 BRA `(.L_x_15010) ;  /* 0xfffffffc00f08947 */ /* 0x002fea000383ffff */
[----:B------:R-:W-:Y:S05]  /*10560*/  BRA `(.L_x_15085) ;  /* 0xffffffcc00a87947 */ /* 0x000fea000383ffff */
.L_x_15011:
[----:B------:R-:W-:Y:S01]  /*10570*/  BSSY B1, `(.L_x_15086) ;  /* 0x0000008000017945 */ /* 0x000fe20003800000 */
[----:B------:R-:W-:Y:S01]  /*10580*/  IMAD.MOV.U32 R13, RZ, RZ, R19 ;  /* 0x000000ffff0d7224 */ /* 0x000fe200078e0013 */
[----:B------:R-:W-:Y:S01]  /*10590*/  MOV R15, 0xffffffff ;  /* 0xffffffff000f7802 */ /* 0x000fe20000000f00 */
[----:B------:R-:W-:Y:S02]  /*105a0*/  IMAD.MOV.U32 R12, RZ, RZ, RZ ;  /* 0x000000ffff0c7224 */ /* 0x000fe400078e00ff */
[----:B------:R-:W-:-:S07]  /*105b0*/  IMAD.MOV.U32 R11, RZ, RZ, 0x181f ;  /* 0x0000181fff0b7424 */ /* 0x000fce00078e00ff */
[----:B------:R-:W-:Y:S05]  /*105c0*/  WARPSYNC.COLLECTIVE R15, `(.L_x_15087) ;  /* 0x000000000f087348 */ /* 0x000fea0003c00000 */
[----:B------:R0:W1:Y:S02]  /*105d0*/  SHFL.IDX P6, R14, R13, R12, R11 ;  /* 0x0000000c0d0e7389 */ /* 0x00006400000c000b */
[----:B01----:R-:W-:Y:S01]  /*105e0*/  ENDCOLLECTIVE ;  /* 0x000000000000791b */ /* 0x003fe20003800000 */
.L_x_15087:
[----:B------:R-:W-:Y:S05]  /*105f0*/  BSYNC B1 ;  /* 0x0000000000017941 */ /* 0x000fea0003800000 */
.L_x_15086:
        /* <DEDUP_REMOVED lines=9> */
.L_x_15088:
[----:B------:R-:W-:Y:S02]  /*10690*/  IMAD.SHL.U32 R15, R16, 0x2, RZ ;  /* 0x00000002100f7824 */ /* 0x000fe400078e00ff */
[----:B------:R-:W-:Y:S02]  /*106a0*/  IMAD.MOV.U32 R13, RZ, RZ, R19 ;  /* 0x000000ffff0d7224 */ /* 0x000fe400078e0013 */
[----:B------:R-:W-:Y:S02]  /*106b0*/  IMAD.MOV.U32 R12, RZ, RZ, 0x1 ;  /* 0x00000001ff0c7424 */ /* 0x000fe400078e00ff */
[----:B------:R-:W-:-:S05]  /*106c0*/  IMAD.MOV.U32 R2, RZ, RZ, R14 ;  /* 0x000000ffff027224 */ /* 0x000fca00078e000e */
[----:B------:R-:W-:Y:S01]  /*106d0*/  IADD3 R2, P0, R2, R15, RZ ;  /* 0x0000000f02027210 */ /* 0x000fe20007f1e0ff */
[----:B------:R-:W-:-:S03]  /*106e0*/  IMAD.MOV.U32 R15, RZ, RZ, -0x1 ;  /* 0xffffffffff0f7424 */ /* 0x000fc600078e00ff */
[----:B------:R-:W-:-:S09]  /*106f0*/  IADD3.X R3, RZ, R3, RZ, P0, !PT ;  /* 0x00000003ff037210 */ /* 0x000fd200007fe4ff */
[----:B------:R-:W-:Y:S05]  /*10700*/  WARPSYNC.COLLECTIVE R15, `(.L_x_15089) ;  /* 0x000000000f087348 */ /* 0x000fea0003c00000 */
[----:B------:R0:W1:Y:S02]  /*10710*/  SHFL.IDX P6, R14, R13, R12, R11 ;  /* 0x0000000c0d0e7389 */ /* 0x00006400000c000b */
[----:B01----:R-:W-:Y:S01]  /*10720*/  ENDCOLLECTIVE ;  /* 0x000000000000791b */ /* 0x003fe20003800000 */
.L_x_15089:
        /* <DEDUP_REMOVED lines=9> */
.L_x_15090:
        /* <DEDUP_REMOVED lines=10> */
.L_x_15091:
        /* <DEDUP_REMOVED lines=9> */
.L_x_15092:
        /* <DEDUP_REMOVED lines=10> */
.L_x_15093:
        /* <DEDUP_REMOVED lines=9> */
.L_x_15094:
        /* <DEDUP_REMOVED lines=10> */
.L_x_15095:
        /* <DEDUP_REMOVED lines=9> */
.L_x_15096:
        /* <DEDUP_REMOVED lines=10> */
.L_x_15097:
        /* <DEDUP_REMOVED lines=9> */
.L_x_15098:
        /* <DEDUP_REMOVED lines=10> */
.L_x_15099:
        /* <DEDUP_REMOVED lines=9> */
.L_x_15100:
        /* <DEDUP_REMOVED lines=10> */
.L_x_15101:
        /* <DEDUP_REMOVED lines=9> */
.L_x_15102:
[----:B------:R-:W-:Y:S05]  /*10ee0*/  BRA `(.L_x_15103) ;  /* 0xffffffc8005c7947 */ /* 0x000fea000383ffff */
.L_x_15016:
[----:B0-----:R0:W1:Y:S02]  /*10ef0*/  SYNCS.PHASECHK.TRANS64.TRYWAIT P0, [R7+URZ+0x16860], R2 ;  /* 0x01686002070075a7 */ /* 0x001064000800017f */
[----:B-1----:R-:W-:Y:S05]  /*10f00*/  @!P0 NANOSLEEP.SYNCS 0x989680 ;  /* 0x009896800000895d */ /* 0x002fea0003900000 */
[----:B------:R-:W1:Y:S02]  /*10f10*/  @!P0 SYNCS.PHASECHK.TRANS64 P0, [R7+URZ+0x16860], R2 ;  /* 0x01686002070085a7 */ /* 0x000e64000800007f */
[----:B-1----:R-:W-:Y:S05]  /*10f20*/  @!P0 BRA `(.L_x_15016) ;  /* 0xfffffffc00f08947 */ /* 0x002fea000383ffff */
[----:B------:R-:W-:Y:S05]  /*10f30*/  BRA `(.L_x_15104) ;  /* 0xffffffc800bc7947 */ /* 0x000fea000383ffff */
.L_x_15017:
        /* <DEDUP_REMOVED lines=8> */
.L_x_15106:
[----:B------:R-:W-:Y:S05]  /*10fc0*/  BSYNC B1 ;  /* 0x0000000000017941 */ /* 0x000fea0003800000 */
.L_x_15105:
[----:B------:R-:W-:Y:S01]  /*10fd0*/  IMAD.MOV.U32 R13, RZ, RZ, R17 ;  /* 0x000000ffff0d7224 */ /* 0x000fe200078e0011 */
[----:B------:R-:W-:Y:S01]  /*10fe0*/  MOV R12, RZ ;  /* 0x000000ff000c7202 */ /* 0x000fe20000000f00 */
[----:B------:R-:W-:Y:S01]  /*10ff0*/  IMAD.MOV.U32 R11, RZ, RZ, 0x181f ;  /* 0x0000181fff0b7424 */ /* 0x000fe200078e00ff */
[----:B------:R-:W-:Y:S01]  /*11000*/  ISETP.LT.OR P2, PT, R4, 0x1, P1 ;  /* 0x000000010400780c */ /* 0x000fe20000f41670 */
[----:B------:R-:W-:Y:S01]  /*11010*/  IMAD.MOV.U32 R15, RZ, RZ, -0x1 ;  /* 0xffffffffff0f7424 */ /* 0x000fe200078e00ff */
[----:B------:R-:W-:Y:S01]  /*11020*/  LEA R8, R8, UR47, 0x1 ;  /* 0x0000002f08087c11 */ /* 0x000fe2000f8e08ff */
[----:B------:R-:W-:-:S10]  /*11030*/  IMAD.MOV.U32 R3, RZ, RZ, R14 ;  /* 0x000000ffff037224 */ /* 0x000fd400078e000e */
[----:B------:R-:W-:Y:S05]  /*11040*/  WARPSYNC.COLLECTIVE R15, `(.L_x_15107) ;  /* 0x000000000f087348 */ /* 0x000fea0003c00000 */
[----:B------:R0:W1:Y:S02]  /*11050*/  SHFL.IDX P6, R14, R13, R12, R11 ;  /* 0x0000000c0d0e7389 */ /* 0x00006400000c000b */
[----:B01----:R-:W-:Y:S01]  /*11060*/  ENDCOLLECTIVE ;  /* 0x000000000000791b */ /* 0x003fe20003800000 */
.L_x_15107:
[----:B------:R-:W-:Y:S01]  /*11070*/  MOV R13, R18 ;  /* 0x00000012000d7202 */ /* 0x000fe20000000f00 */
[----:B------:R-:W-:Y:S01]  /*11080*/  IMAD.MOV.U32 R12, RZ, RZ, 0x1 ;  /* 0x00000001ff0c7424 */ /* 0x000fe200078e00ff */
[----:B------:R-:W-:-:S13]  /*11090*/  IADD3 R2, P0, R14, R19, RZ ;  /* 0x000000130e027210 */ /* 0x000fda0007f1e0ff */
[----:B------:R-:W-:Y:S05]  /*110a0*/  WARPSYNC.COLLECTIVE R15, `(.L_x_15108) ;  /* 0x000000000f087348 */ /* 0x000fea0003c00000 */
[----:B------:R0:W1:Y:S02]  /*110b0*/  SHFL.IDX P6, R14, R13, R12, R11 ;  /* 0x0000000c0d0e7389 */ /* 0x00006400000c000b */
[----:B01----:R-:W-:Y:S01]  /*110c0*/  ENDCOLLECTIVE ;  /* 0x000000000000791b */ /* 0x003fe20003800000 */
.L_x_15108:
        /* <DEDUP_REMOVED lines=11> */
.L_x_15109:
[----:B------:R-:W-:Y:S02]  /*11180*/  IMAD.MOV.U32 R13, RZ, RZ, R18 ;  /* 0x000000ffff0d7224 */ /* 0x000fe400078e0012 */
[----:B------:R-:W-:Y:S01]  /*11190*/  IMAD.MOV.U32 R12, RZ, RZ, 0x2 ;  /* 0x00000002ff0c7424 */ /* 0x000fe200078e00ff */
[----:B------:R-:W-:-:S04]  /*111a0*/  MOV R11, R14 ;  /* 0x0000000e000b7202 */ /* 0x000fc80000000f00 */
[----:B------:R-:W-:Y:S02]  /*111b0*/  IADD3 R2, P0, R11, R19, RZ ;  /* 0x000000130b027210 */ /* 0x000fe40007f1e0ff */
[----:B------:R-:W-:-:S03]  /*111c0*/  MOV R11, 0x181f ;  /* 0x0000181f000b7802 */ /* 0x000fc60000000f00 */
[----:B------:R-:W-:-:S08]  /*111d0*/  IMAD.X R3, RZ, RZ, R9, P0 ;  /* 0x000000ffff037224 */ /* 0x000fd000000e0609 */
[----:B------:R-:W-:Y:S05]  /*111e0*/  WARPSYNC.COLLECTIVE R15, `(.L_x_15110) ;  /* 0x000000000f087348 */ /* 0x000fea0003c00000 */
[----:B------:R0:W1:Y:S02]  /*111f0*/  SHFL.IDX P6, R14, R13, R12, R11 ;  /* 0x0000000c0d0e7389 */ /* 0x00006400000c000b */
[----:B01----:R-:W-:Y:S01]  /*11200*/  ENDCOLLECTIVE ;  /* 0x000000000000791b */ /* 0x003fe20003800000 */
.L_x_15110:
        /* <DEDUP_REMOVED lines=10> */
.L_x_15111:
        /* <DEDUP_REMOVED lines=8> */
.L_x_15112:
        /* <DEDUP_REMOVED lines=10> */
.L_x_15113:
        /* <DEDUP_REMOVED lines=9> */
.L_x_15114:
        /* <DEDUP_REMOVED lines=10> */
.L_x_15115:
        /* <DEDUP_REMOVED lines=8> */
.L_x_15116:
        /* <DEDUP_REMOVED lines=10> */
.L_x_15117:
        /* <DEDUP_REMOVED lines=9> */
.L_x_15118:
        /* <DEDUP_REMOVED lines=10> */
.L_x_15119:
        /* <DEDUP_REMOVED lines=8> */
.L_x_15120:
        /* <DEDUP_REMOVED lines=9> */
.L_x_15121:
[----:B------:R-:W-:Y:S05]  /*11860*/  BRA `(.L_x_15122) ;  /* 0xffffffc400387947 */ /* 0x000fea000383ffff */
.L_x_15023:
[----:B0-----:R0:W1:Y:S02]  /*11870*/  SYNCS.PHASECHK.TRANS64.TRYWAIT P0, [R0+URZ+0x16860], R3 ;  /* 0x01686003000075a7 */ /* 0x001064000800017f */
[----:B-1----:R-:W-:Y:S05]  /*11880*/  @!P0 NANOSLEEP.SYNCS 0x989680 ;  /* 0x009896800000895d */ /* 0x002fea0003900000 */
[----:B------:R-:W1:Y:S02]  /*11890*/  @!P0 SYNCS.PHASECHK.TRANS64 P0, [R0+URZ+0x16860], R3 ;  /* 0x01686003000085a7 */ /* 0x000e64000800007f */
[----:B-1----:R-:W-:Y:S05]  /*118a0*/  @!P0 BRA `(.L_x_15023) ;  /* 0xfffffffc00f08947 */ /* 0x002fea000383ffff */
[----:B------:R-:W-:Y:S05]  /*118b0*/  BRA `(.L_x_15123) ;  /* 0xffffffc800347947 */ /* 0x000fea000383ffff */
.L_x_15024:
        /* <DEDUP_REMOVED lines=8> */
.L_x_15125:
[----:B------:R-:W-:Y:S05]  /*11940*/  BSYNC B0 ;  /* 0x0000000000007941 */ /* 0x000fea0003800000 */
.L_x_15124:
        /* <DEDUP_REMOVED lines=9> */
.L_x_15126:
        /* <DEDUP_REMOVED lines=10> */
.L_x_15127:
        /* <DEDUP_REMOVED lines=11> */
.L_x_15128:
[----:B------:R-:W-:Y:S01]  /*11b30*/  IMAD.MOV.U32 R13, RZ, RZ, R18 ;  /* 0x000000ffff0d7224 */ /* 0x000fe200078e0012 */
[----:B------:R-:W-:Y:S02]  /*11b40*/  MOV R12, 0x2 ;  /* 0x00000002000c7802 */ /* 0x000fe40000000f00 */
[----:B------:R-:W-:-:S07]  /*11b50*/  MOV R9, R14 ;  /* 0x0000000e00097202 */ /* 0x000fce0000000f00 */
[----:B------:R-:W-:Y:S05]  /*11b60*/  WARPSYNC.COLLECTIVE R15, `(.L_x_15129) ;  /* 0x000000000f087348 */ /* 0x000fea0003c00000 */
[----:B------:R0:W1:Y:S02]  /*11b70*/  SHFL.IDX P6, R14, R13, R12, R11 ;  /* 0x0000000c0d0e7389 */ /* 0x00006400000c000b */
[----:B01----:R-:W-:Y:S01]  /*11b80*/  ENDCOLLECTIVE ;  /* 0x000000000000791b */ /* 0x003fe20003800000 */
.L_x_15129:
        /* <DEDUP_REMOVED lines=12> */
.L_x_15130:
[----:B------:R-:W-:Y:S01]  /*11c50*/  IMAD.MOV.U32 R13, RZ, RZ, R18 ;  /* 0x000000ffff0d7224 */ /* 0x000fe200078e0012 */
[----:B------:R-:W-:Y:S02]  /*11c60*/  MOV R12, 0x3 ;  /* 0x00000003000c7802 */ /* 0x000fe40000000f00 */
[----:B------:R-:W-:-:S07]  /*11c70*/  MOV R21, R14 ;  /* 0x0000000e00157202 */ /* 0x000fce0000000f00 */
[----:B------:R-:W-:Y:S05]  /*11c80*/  WARPSYNC.COLLECTIVE R15, `(.L_x_15131) ;  /* 0x000000000f087348 */ /* 0x000fea0003c00000 */
[----:B------:R0:W1:Y:S02]  /*11c90*/  SHFL.IDX P6, R14, R13, R12, R11 ;  /* 0x0000000c0d0e7389 */ /* 0x00006400000c000b */
[----:B01----:R-:W-:Y:S01]  /*11ca0*/  ENDCOLLECTIVE ;  /* 0x000000000000791b */ /* 0x003fe20003800000 */
.L_x_15131:
        /* <DEDUP_REMOVED lines=12> */
.L_x_15132:
[----:B------:R-:W-:Y:S02]  /*11d70*/  IMAD.MOV.U32 R13, RZ, RZ, R18 ;  /* 0x000000ffff0d7224 */ /* 0x000fe400078e0012 */
[----:B------:R-:W-:Y:S01]  /*11d80*/  IMAD.MOV.U32 R12, RZ, RZ, 0x4 ;  /* 0x00000004ff0c7424 */ /* 0x000fe200078e00ff */
[----:B------:R-:W-:-:S13]  /*11d90*/  IADD3 R2, P1, R14, R16, RZ ;  /* 0x000000100e027210 */ /* 0x000fda0007f3e0ff */
[----:B------:R-:W-:Y:S05]  /*11da0*/  WARPSYNC.COLLECTIVE R15, `(.L_x_15133) ;  /* 0x000000000f087348 */ /* 0x000fea0003c00000 */
[----:B------:R0:W1:Y:S02]  /*11db0*/  SHFL.IDX P6, R14, R13, R12, R11 ;  /* 0x0000000c0d0e7389 */ /* 0x00006400000c000b */
[----:B01----:R-:W-:Y:S01]  /*11dc0*/  ENDCOLLECTIVE ;  /* 0x000000000000791b */ /* 0x003fe20003800000 */
.L_x_15133:
        /* <DEDUP_REMOVED lines=12> */
.L_x_15134:
[----:B------:R-:W-:Y:S02]  /*11e90*/  IMAD.MOV.U32 R13, RZ, RZ, R18 ;  /* 0x000000ffff0d7224 */ /* 0x000fe400078e0012 */
[----:B------:R-:W-:Y:S02]  /*11ea0*/  IMAD.MOV.U32 R12, RZ, RZ, 0x5 ;  /* 0x00000005ff0c7424 */ /* 0x000fe400078e00ff */
[----:B------:R-:W-:-:S07]  /*11eb0*/  IMAD.MOV.U32 R23, RZ, RZ, R14 ;  /* 0x000000ffff177224 */ /* 0x000fce00078e000e */
[----:B------:R-:W-:Y:S05]  /*11ec0*/  WARPSYNC.COLLECTIVE R15, `(.L_x_15135) ;  /* 0x000000000f087348 */ /* 0x000fea0003c00000 */
[----:B------:R0:W1:Y:S02]  /*11ed0*/  SHFL.IDX P6, R14, R13, R12, R11 ;  /* 0x0000000c0d0e7389 */ /* 0x00006400000c000b */
[----:B01----:R-:W-:Y:S01]  /*11ee0*/  ENDCOLLECTIVE ;  /* 0x000000000000791b */ /* 0x003fe20003800000 */
.L_x_15135:
        /* <DEDUP_REMOVED lines=12> */
.L_x_15136:
[----:B------:R-:W-:Y:S02]  /*11fb0*/  IMAD.MOV.U32 R13, RZ, RZ, R18 ;  /* 0x000000ffff0d7224 */ /* 0x000fe400078e0012 */
[----:B------:R-:W-:Y:S02]  /*11fc0*/  IMAD.MOV.U32 R12, RZ, RZ, 0x6 ;  /* 0x00000006ff0c7424 */ /* 0x000fe400078e00ff */
[----:B------:R-:W-:-:S07]  /*11fd0*/  IMAD.MOV.U32 R25, RZ, RZ, R14 ;  /* 0x000000ffff197224 */ /* 0x000fce00078e000e */
[----:B------:R-:W-:Y:S05]  /*11fe0*/  WARPSYNC.COLLECTIVE R15, `(.L_x_15137) ;  /* 0x000000000f087348 */ /* 0x000fea0003c00000 */
[----:B------:R0:W1:Y:S02]  /*11ff0*/  SHFL.IDX P6, R14, R13, R12, R11 ;  /* 0x0000000c0d0e7389 */ /* 0x00006400000c000b */
[----:B01----:R-:W-:Y:S01]  /*12000*/  ENDCOLLECTIVE ;  /* 0x000000000000791b */ /* 0x003fe20003800000 */
.L_x_15137:
        /* <DEDUP_REMOVED lines=12> */
.L_x_15138:
[----:B------:R-:W-:Y:S02]  /*120d0*/  IMAD.MOV.U32 R13, RZ, RZ, R18 ;  /* 0x000000ffff0d7224 */ /* 0x000fe400078e0012 */
[----:B------:R-:W-:Y:S02]  /*120e0*/  IMAD.MOV.U32 R12, RZ, RZ, 0x7 ;  /* 0x00000007ff0c7424 */ /* 0x000fe400078e00ff */
[----:B------:R-:W-:-:S07]  /*120f0*/  IMAD.MOV.U32 R27, RZ, RZ, R14 ;  /* 0x000000ffff1b7224 */ /* 0x000fce00078e000e */
[----:B------:R-:W-:Y:S05]  /*12100*/  WARPSYNC.COLLECTIVE R15, `(.L_x_15139) ;  /* 0x000000000f087348 */ /* 0x000fea0003c00000 */
[----:B------:R0:W1:Y:S02]  /*12110*/  SHFL.IDX P6, R14, R13, R12, R11 ;  /* 0x0000000c0d0e7389 */ /* 0x00006400000c000b */
[----:B01----:R-:W-:Y:S01]  /*12120*/  ENDCOLLECTIVE ;  /* 0x000000000000791b */ /* 0x003fe20003800000 */
.L_x_15139:
        /* <DEDUP_REMOVED lines=11> */
.L_x_15140:
[----:B------:R-:W-:Y:S05]  /*121e0*/  BRA `(.L_x_15141) ;  /* 0xffffffc000b87947 */ /* 0x000fea000383ffff */
.L_x_15027:
[----:B0-----:R0:W1:Y:S02]  /*121f0*/  SYNCS.PHASECHK.TRANS64.TRYWAIT P0, [R7+URZ+0x16820], R10 ;  /* 0x0168200a070075a7 */ /* 0x001064000800017f */
[----:B-1----:R-:W-:Y:S05]  /*12200*/  @!P0 NANOSLEEP.SYNCS 0x989680 ;  /* 0x009896800000895d */ /* 0x002fea0003900000 */
[----:B------:R-:W1:Y:S02]  /*12210*/  @!P0 SYNCS.PHASECHK.TRANS64 P0, [R7+URZ+0x16820], R10 ;  /* 0x0168200a070085a7 */ /* 0x000e64000800007f */
[----:B-1----:R-:W-:Y:S05]  /*12220*/  @!P0 BRA `(.L_x_15027) ;  /* 0xfffffffc00f08947 */ /* 0x002fea000383ffff */
[----:B------:R-:W-:Y:S05]  /*12230*/  BRA `(.L_x_15142) ;  /* 0xffffffc400287947 */ /* 0x000fea000383ffff */
.L_x_15028:
        /* <DEDUP_REMOVED lines=11> */
.L_x_15144:
[----:B------:R-:W-:Y:S05]  /*122f0*/  BSYNC B0 ;  /* 0x0000000000007941 */ /* 0x000fea0003800000 */
.L_x_15143:
[----:B------:R-:W-:Y:S05]  /*12300*/  BRA `(.L_x_15145) ;  /* 0xffffffc4000c7947 */ /* 0x000fea000383ffff */
.L_x_15029:
[----:B------:R-:W-:Y:S01]  /*12310*/  BSSY B0, `(.L_x_15146) ;  /* 0x0000006000007945 */ /* 0x000fe20003800000 */
[----:B------:R-:W-:-:S07]  /*12320*/  IMAD.MOV.U32 R15, RZ, RZ, -0x1 ;  /* 0xffffffffff0f7424 */ /* 0x000fce00078e00ff */
[----:B01---5:R-:W-:Y:S05]  /*12330*/  WARPSYNC.COLLECTIVE R15, `(.L_x_15147) ;  /* 0x000000000f0c7348 */ /* 0x023fea0003c00000 */
[----:B------:R-:W-:Y:S02]  /*12340*/  ELECT P6, UR62, PT ;  /* 0x00000000003e782f */ /* 0x000fe400038c0000 */
[----:B------:R-:W-:Y:S01]  /*12350*/  MOV R14, UR62 ;  /* 0x0000003e000e7c02 */ /* 0x000fe20008000f00 */
[----:B01---5:R-:W-:Y:S10]  /*12360*/  ENDCOLLECTIVE ;  /* 0x000000000000791b */ /* 0x023ff40003800000 */
.L_x_15147:
[----:B------:R-:W-:Y:S05]  /*12370*/  BSYNC B0 ;  /* 0x0000000000007941 */ /* 0x000fea0003800000 */
.L_x_15146:
[----:B------:R-:W-:Y:S05]  /*12380*/  BRA `(.L_x_15148) ;  /* 0xffffffc400007947 */ /* 0x000fea000383ffff */
.L_x_15031:
[----:B-1----:R1:W2:Y:S02]  /*12390*/  SYNCS.PHASECHK.TRANS64.TRYWAIT P1, [R5+URZ+0x16840], R4 ;  /* 0x01684004050075a7 */ /* 0x0022a4000802017f */
[----:B--2---:R-:W-:Y:S05]  /*123a0*/  @!P1 NANOSLEEP.SYNCS 0x989680 ;  /* 0x009896800000995d */ /* 0x004fea0003900000 */
[----:B------:R-:W2:Y:S02]  /*123b0*/  @!P1 SYNCS.PHASECHK.TRANS64 P1, [R5+URZ+0x16840], R4 ;  /* 0x01684004050095a7 */ /* 0x000ea4000802007f */
[----:B--2---:R-:W-:Y:S05]  /*123c0*/  @!P1 BRA `(.L_x_15031) ;  /* 0xfffffffc00f09947 */ /* 0x004fea000383ffff */
[----:B------:R-:W-:Y:S05]  /*123d0*/  BRA `(.L_x_15149) ;  /* 0xffffffc400207947 */ /* 0x000fea000383ffff */
.L_x_15033:
[----:B--2---:R2:W3:Y:S02]  /*123e0*/  SYNCS.PHASECHK.TRANS64.TRYWAIT P1, [R3+URZ+0x16840], R0 ;  /* 0x01684000030075a7 */ /* 0x0044e4000802017f */
[----:B---3--:R-:W-:Y:S05]  /*123f0*/  @!P1 NANOSLEEP.SYNCS 0x989680 ;  /* 0x009896800000995d */ /* 0x008fea0003900000 */
[----:B------:R-:W3:Y:S02]  /*12400*/  @!P1 SYNCS.PHASECHK.TRANS64 P1, [R3+URZ+0x16840], R0 ;  /* 0x01684000030095a7 */ /* 0x000ee4000802007f */
[----:B---3--:R-:W-:Y:S05]  /*12410*/  @!P1 BRA `(.L_x_15033) ;  /* 0xfffffffc00f09947 */ /* 0x008fea000383ffff */
[----:B------:R-:W-:Y:S05]  /*12420*/  BRA `(.L_x_15150) ;  /* 0xffffffc4002c7947 */ /* 0x000fea000383ffff */
.L_x_15035:
[----:B---3--:R3:W4:Y:S02]  /*12430*/  SYNCS.PHASECHK.TRANS64.TRYWAIT P1, [R5+URZ+0x16860], R4 ;  /* 0x01686004050075a7 */ /* 0x008724000802017f */
[----:B----4-:R-:W-:Y:S05]  /*12440*/  @!P1 NANOSLEEP.SYNCS 0x989680 ;  /* 0x009896800000995d */ /* 0x010fea0003900000 */
[----:B------:R-:W4:Y:S02]  /*12450*/  @!P1 SYNCS.PHASECHK.TRANS64 P1, [R5+URZ+0x16860], R4 ;  /* 0x01686004050095a7 */ /* 0x000f24000802007f */
[----:B----4-:R-:W-:Y:S05]  /*12460*/  @!P1 BRA `(.L_x_15035) ;  /* 0xfffffffc00f09947 */ /* 0x010fea000383ffff */
[----:B------:R-:W-:Y:S05]  /*12470*/  BRA `(.L_x_15151) ;  /* 0xffffffc400287947 */ /* 0x000fea000383ffff */
.L_x_15152:
        /* <DEDUP_REMOVED lines=16> */
.L_x_15998:


//--------------------- .text._ZN7cutlass13device_kernelIN5flash11enable_sm90INS1_16FlashAttnFwdSm90INS1_25CollectiveMainloopFwdSm90ILi2EN4cute5tupleIJNS5_1CILi1EEES8_S8_EEENS6_IJNS7_ILi192EEENS7_ILi128EEENS7_ILi64EEEEEELi64ENS_10bfloat16_tEfNS_4arch4Sm90ELb1ELb0ELb1ELb1ELb1ELb0ELb0ELb1ELb1ELb1ELb1ELb0EEENS1_21CollectiveEpilogueFwdINS6_IJSA_SC_SB_EEES9_SE_SG_Li384ELb1ELb1ELb1ELb0EEENS1_36VarlenDynamicPersistentTileSchedulerILi192ELi128ELi384ELi128ELb1ELb1ELb1ELb1ELb1ELb1EEEEEEEEEvNT_6ParamsE --------------------------
	.section	.text._ZN7cutlass13device_kernelIN5flash11enable_sm90INS1_16FlashAttnFwdSm90INS1_25CollectiveMainloopFwdSm90ILi2EN4cute5tupleIJNS5_1CILi1EEES8_S8_EEENS6_IJNS7_ILi192EEENS7_ILi128EEENS7_ILi64EEEEEELi64ENS_10bfloat16_tEfNS_4arch4Sm90ELb1ELb0ELb1ELb1ELb1ELb0ELb0ELb1ELb1ELb1ELb1ELb0EEENS1_21CollectiveEpilogueFwdINS6_IJSA_SC_SB_EEES9_SE_SG_Li384ELb1ELb1ELb1ELb0EEENS1_36VarlenDynamicPersistentTileSchedulerILi192ELi128ELi384ELi128ELb1ELb1ELb1ELb1ELb1ELb1EEEEEEEEEvNT_6ParamsE,"ax",@progbits
	.align	128
.text._ZN7cutlass13device_kernelIN5flash11enable_sm90INS1_16FlashAttnFwdSm90INS1_25CollectiveMainloopFwdSm90ILi2EN4cute5tupleIJNS5_1CILi1EEES8_S8_EEENS6_IJNS7_ILi192EEENS7_ILi128EEENS7_ILi64EEEEEELi64ENS_10bfloat16_tEfNS_4arch4Sm90ELb1ELb0ELb1ELb1ELb1ELb0ELb0ELb1ELb1ELb1ELb1ELb0EEENS1_21CollectiveEpilogueFwdINS6_IJSA_SC_SB_EEES9_SE_SG_Li384ELb1ELb1ELb1ELb0EEENS1_36VarlenDynamicPersistentTileSchedulerILi192ELi128ELi384ELi128ELb1ELb1ELb1ELb1ELb1ELb1EEEEEEEEEvNT_6ParamsE:
        .type           _ZN7cutlass13device_kernelIN5flash11enable_sm90INS1_16FlashAttnFwdSm90INS1_25CollectiveMainloopFwdSm90ILi2EN4cute5tupleIJNS5_1CILi1EEES8_S8_EEENS6_IJNS7_ILi192EEENS7_ILi128EEENS7_ILi64EEEEEELi64ENS_10bfloat16_tEfNS_4arch4Sm90ELb1ELb0ELb1ELb1ELb1ELb0ELb0ELb1ELb1ELb1ELb1ELb0EEENS1_21CollectiveEpilogueFwdINS6_IJSA_SC_SB_EEES9_SE_SG_Li384ELb1ELb1ELb1ELb0EEENS1_36VarlenDynamicPersistentTileSchedulerILi192ELi128ELi384ELi128ELb1ELb1ELb1ELb1ELb1ELb1EEEEEEEEEvNT_6ParamsE,@function
        .size           _ZN7cutlass13device_kernelIN5flash11enable_sm90INS1_16FlashAttnFwdSm90INS1_25CollectiveMainloopFwdSm90ILi2EN4cute5tupleIJNS5_1CILi1EEES8_S8_EEENS6_IJNS7_ILi192EEENS7_ILi128EEENS7_ILi64EEEEEELi64ENS_10bfloat16_tEfNS_4arch4Sm90ELb1ELb0ELb1ELb1ELb1ELb0ELb0ELb1ELb1ELb1ELb1ELb0EEENS1_21CollectiveEpilogueFwdINS6_IJSA_SC_SB_EEES9_SE_SG_Li384ELb1ELb1ELb1ELb0EEENS1_36VarlenDynamicPersistentTileSchedulerILi192ELi128ELi384ELi128ELb1ELb1ELb1ELb1ELb1ELb1EEEEEEEEEvNT_6ParamsE,(.L_x_15999 - _ZN7cutlass13device_kernelIN5flash11enable_sm90INS1_16FlashAttnFwdSm90INS1_25CollectiveMainloopFwdSm90ILi2EN4cute5tupleIJNS5_1CILi1EEES8_S8_EEENS6_IJNS7_ILi192EEENS7_ILi128EEENS7_ILi64EEEEEELi64ENS_10bfloat16_tEfNS_4arch4Sm90ELb1ELb0ELb1ELb1ELb1ELb0ELb0ELb1ELb1ELb1ELb1ELb0EEENS1_21CollectiveEpilogueFwdINS6_IJSA_SC_SB_EEES9_SE_SG_Li384ELb1ELb1ELb1ELb0EEENS1_36VarlenDynamicPersistentTileSchedulerILi192ELi128ELi384ELi128ELb1ELb1ELb1ELb1ELb1ELb1EEEEEEEEEvNT_6ParamsE)
        .other          _ZN7cutlass13device_kernelIN5flash11enable_sm90INS1_16FlashAttnFwdSm90INS1_25CollectiveMainloopFwdSm90ILi2EN4cute5tupleIJNS5_1CILi1EEES8_S8_EEENS6_IJNS7_ILi192EEENS7_ILi128EEENS7_ILi64EEEEEELi64ENS_10bfloat16_tEfNS_4arch4Sm90ELb1ELb0ELb1ELb1ELb1ELb0ELb0ELb1ELb1ELb1ELb1ELb0EEENS1_21CollectiveEpilogueFwdINS6_IJSA_SC_SB_EEES9_SE_SG_Li384ELb1ELb1ELb1ELb0EEENS1_36VarlenDynamicPersistentTileSchedulerILi192ELi128ELi384ELi128ELb1ELb1ELb1ELb1ELb1ELb1EEEEEEEEEvNT_6ParamsE,@"STO_CUDA_ENTRY STV_DEFAULT"
_ZN7cutlass13device_kernelIN5flash11enable_sm90INS1_16FlashAttnFwdSm90INS1_25CollectiveMainloopFwdSm90ILi2EN4cute5tupleIJNS5_1CILi1EEES8_S8_EEENS6_IJNS7_ILi192EEENS7_ILi128EEENS7_ILi64EEEEEELi64ENS_10bfloat16_tEfNS_4arch4Sm90ELb1ELb0ELb1ELb1ELb1ELb0ELb0ELb1ELb1ELb1ELb1ELb0EEENS1_21CollectiveEpilogueFwdINS6_IJSA_SC_SB_EEES9_SE_SG_Li384ELb1ELb1ELb1ELb0EEENS1_36VarlenDynamicPersistentTileSchedulerILi192ELi128ELi384ELi128ELb1ELb1ELb1ELb1ELb1ELb1EEEEEEEEEvNT_6ParamsE:
        /* <DEDUP_REMOVED lines=45> */
.L_x_15153:
        /* <DEDUP_REMOVED lines=22> */
.L_x_15154:
        /* <DEDUP_REMOVED lines=18> */
.L_x_15155:
        /* <DEDUP_REMOVED lines=22> */
.L_x_15156:
        /* <DEDUP_REMOVED lines=23> */
.L_x_15157:
        /* <DEDUP_REMOVED lines=8> */
.L_x_15159:
        /* <DEDUP_REMOVED lines=25> */
[----:B------:R-:W-:Y:S02]  /*0a30*/  UMOV UR47, URZ ;  /* 0x0000003f002f7c82 */ /* 0x000fe40008000000 */
[CC--:B------:R-:W-:Y:S02]  /*0a40*/  LEA.HI R2, R0.reuse, R13.reuse, RZ, 0x7 ;  /* 0x0000000d00027211 */ /* 0x0c0fe400078f38ff */
[----:B------:R-:W-:-:S02]  /*0a50*/  LEA.HI R3, R0, R13, RZ, 0x4 ;  /* 0x0000000d00037211 */ /* 0x000fc400078f20ff */
[----:B------:R-:W-:Y:S02]  /*0a60*/  LOP3.LUT R4, R2, 0xffffff80, RZ, 0xc0, !PT ;  /* 0xffffff8002047812 */ /* 0x000fe400078ec0ff */
[----:B------:R-:W-:Y:S02]  /*0a70*/  SHF.R.S32.HI R6, RZ, 0x4, R3 ;  /* 0x00000004ff067819 */ /* 0x000fe40000011403 */
[----:B------:R-:W-:Y:S01]  /*0a80*/  SHF.R.S32.HI R14, RZ, 0x7, R2 ;  /* 0x00000007ff0e7819 */ /* 0x000fe20000011402 */
[----:B------:R-:W-:Y:S01]  /*0a90*/  IMAD.IADD R12, R13, 0x1, -R4 ;  /* 0x000000010d0c7824 */ /* 0x000fe200078e0a04 */
[CC--:B------:R-:W-:Y:S02]  /*0aa0*/  LEA.HI R4, R0.reuse, R13.reuse, RZ, 0x5 ;  /* 0x0000000d00047211 */ /* 0x0c0fe400078f28ff */
[----:B------:R-:W-:Y:S01]  /*0ab0*/  LEA.HI R11, R0, R13, RZ, 0x2 ;  /* 0x0000000d000b7211 */ /* 0x000fe200078f10ff */
[----:B------:R-:W-:Y:S01]  /*0ac0*/  IMAD.HI R2, R14, 0x55555556, RZ ;  /* 0x555555560e027827 */ /* 0x000fe200078e02ff */
[----:B------:R-:W-:-:S02]  /*0ad0*/  SHF.R.S32.HI R7, RZ, 0x1f, R12 ;  /* 0x0000001fff077819 */ /* 0x000fc4000001140c */
[----:B------:R-:W-:Y:S01]  /*0ae0*/  LOP3.LUT R11, R11, 0xfffffffc, RZ, 0xc0, !PT ;  /* 0xfffffffc0b0b7812 */ /* 0x000fe200078ec0ff */
[----:B------:R-:W-:Y:S01]  /*0af0*/  IMAD.SHL.U32 R5, R4, 0x20, RZ ;  /* 0x0000002004057824 */ /* 0x000fe200078e00ff */
[----:B------:R-:W-:Y:S02]  /*0b00*/  LEA.HI R8, R7, R12, RZ, 0x2 ;  /* 0x0000000c07087211 */ /* 0x000fe400078f10ff */
[----:B------:R-:W-:Y:S01]  /*0b10*/  LOP3.LUT R4, R3, 0x3fffff0, RZ, 0xc0, !PT ;  /* 0x03fffff003047812 */ /* 0x000fe200078ec0ff */
[C---:B------:R-:W-:Y:S01]  /*0b20*/  IMAD.IADD R11, R13.reuse, 0x1, -R11 ;  /* 0x000000010d0b7824 */ /* 0x040fe200078e0a0b */
        /* <DEDUP_REMOVED lines=8> */
[----:B------:R-:W-:Y:S01]  /*0bb0*/  LOP3.LUT R3, R3, 0x1ffffffe, RZ, 0xc0, !PT ;  /* 0x1ffffffe03037812 */ /* 0x000fe200078ec0ff */
[----:B------:R-:W-:Y:S01]  /*0bc0*/  IMAD.IADD R10, R9, 0x1, -R10 ;  /* 0x00000001090a7824 */ /* 0x000fe200078e0a0a */
[----:B------:R-:W-:Y:S01]  /*0bd0*/  LEA.HI R2, R2, R2, RZ, 0x1 ;  /* 0x0000000202027211 */ /* 0x000fe200078f08ff */
[----:B------:R-:W-:Y:S01]  /*0be0*/  IMAD R4, R4, 0x40, R5 ;  /* 0x0000004004047824 */ /* 0x000fe200078e0205 */
[----:B------:R-:W-:Y:S01]  /*0bf0*/  SHF.R.S32.HI R7, RZ, 0x5, R7 ;  /* 0x00000005ff077819 */ /* 0x000fe20000011407 */
[----:B------:R-:W-:Y:S01]  /*0c00*/  IMAD.IADD R3, R6, 0x1, -R3 ;  /* 0x0000000106037824 */ /* 0x000fe200078e0a03 */
[----:B------:R-:W-:Y:S01]  /*0c10*/  LEA.HI R0, R0, R13, RZ, 0x3 ;  /* 0x0000000d00007211 */ /* 0x000fe200078f18ff */
[----:B------:R-:W-:Y:S01]  /*0c20*/  IMAD R2, R2, -0x3, R14 ;  /* 0xfffffffd02027824 */ /* 0x000fe200078e020e */
[----:B------:R-:W-:Y:S01]  /*0c30*/  LOP3.LUT R8, R8, 0x7ffffffc, RZ, 0xc0, !PT ;  /* 0x7ffffffc08087812 */ /* 0x000fe200078ec0ff */
[----:B------:R-:W-:Y:S01]  /*0c40*/  IMAD R7, R7, 0x10, R10 ;  /* 0x0000001007077824 */ /* 0x000fe200078e020a */
[----:B------:R-:W-:-:S02]  /*0c50*/  LEA R3, R3, R4, 0x3 ;  /* 0x0000000403037211 */ /* 0x000fc400078e18ff */
[----:B------:R-:W-:Y:S01]  /*0c60*/  LOP3.LUT R18, R0, 0xfffffff8, RZ, 0xc0, !PT ;  /* 0xfffffff800127812 */ /* 0x000fe200078ec0ff */
[----:B------:R-:W-:Y:S01]  /*0c70*/  IMAD R5, R2, 0x40, R7 ;  /* 0x0000004002057824 */ /* 0x000fe200078e0207 */
[----:B------:R-:W-:Y:S01]  /*0c80*/  SHF.R.S32.HI R157, RZ, 0x3, R0 ;  /* 0x00000003ff9d7819 */ /* 0x000fe20000011400 */
[----:B------:R0:W-:Y:S01]  /*0c90*/  STL [R1+0x2c], R3 ;  /* 0x00002c0301007387 */ /* 0x0001e20000100800 */
[----:B------:R-:W-:Y:S02]  /*0ca0*/  IMAD.IADD R8, R12, 0x1, -R8 ;  /* 0x000000010c087824 */ /* 0x000fe400078e0a08 */
[----:B------:R-:W-:Y:S01]  /*0cb0*/  IMAD.IADD R18, R13, 0x1, -R18 ;  /* 0x000000010d127824 */ /* 0x000fe200078e0a12 */
[----:B------:R1:W-:Y:S01]  /*0cc0*/  STL [R1+0x28], R5 ;  /* 0x0000280501007387 */ /* 0x0003e20000100800 */
[----:B------:R-:W-:-:S03]  /*0cd0*/  IMAD.SHL.U32 R16, R8, 0x2, RZ ;  /* 0x0000000208107824 */ /* 0x000fc600078e00ff */
[----:B------:R-:W-:Y:S01]  /*0ce0*/  SHF.L.U32 R19, R18, 0x3, RZ ;  /* 0x0000000312137819 */ /* 0x000fe200000006ff */
[C---:B------:R-:W-:Y:S01]  /*0cf0*/  VIADD R156, R16.reuse, 0x8 ;  /* 0x00000008109c7836 */ /* 0x040fe20000000000 */
[----:B0-----:R-:W-:Y:S01]  /*0d00*/  LEA.HI R3, R11, R11, RZ, 0x1 ;  /* 0x0000000b0b037211 */ /* 0x001fe200078f08ff */
[C---:B------:R-:W-:Y:S01]  /*0d10*/  VIADD R155, R16.reuse, 0x10 ;  /* 0x00000010109b7836 */ /* 0x040fe20000000000 */
[C---:B------:R-:W-:Y:S01]  /*0d20*/  IADD3 R22, R16.reuse, 0x38, RZ ;  /* 0x0000003810167810 */ /* 0x040fe20007ffe0ff */
[C---:B------:R-:W-:Y:S01]  /*0d30*/  VIADD R154, R16.reuse, 0x18 ;  /* 0x00000018109a7836 */ /* 0x040fe20000000000 */
[----:B------:R-:W-:Y:S01]  /*0d40*/  LOP3.LUT R4, R3, 0x1ffffffe, RZ, 0xc0, !PT ;  /* 0x1ffffffe03047812 */ /* 0x000fe200078ec0ff */
        /* <DEDUP_REMOVED lines=10> */
[----:B------:R-:W-:Y:S02]  /*0df0*/  SHF.R.S32.HI R3, RZ, 0x1f, R152 ;  /* 0x0000001fff037819 */ /* 0x000fe40000011498 */
[----:B------:R-:W-:Y:S02]  /*0e00*/  SHF.R.S32.HI R2, RZ, 0x1f, R23 ;  /* 0x0000001fff027819 */ /* 0x000fe40000011417 */
[----:B-1----:R-:W-:-:S07]  /*0e10*/  SHF.R.S32.HI R0, RZ, 0x1f, R22 ;  /* 0x0000001fff007819 */ /* 0x002fce0000011416 */
.L_x_15211:
[----:B01-34-:R-:W0:Y:S01]  /*0e20*/  LDC.64 R2, c[0x0][0xc88] ;  /* 0x00032200ff027b82 */ /* 0x01be220000000a00 */
[----:B------:R-:W-:Y:S01]  /*0e30*/  ULDC.64 UR8, c[0x0][0xa28] ;  /* 0x00028a0000087ab9 */ /* 0x000fe20000000a00 */
[----:B------:R-:W-:Y:S01]  /*0e40*/  ULDC.64 UR10, c[0x0][0xa18] ;  /* 0x00028600000a7ab9 */ /* 0x000fe20000000a00 */
[----:B------:R-:W-:Y:S01]  /*0e50*/  ULDC UR4, c[0x0][0x424] ;  /* 0x0001090000047ab9 */ /* 0x000fe20000000800 */
[----:B------:R-:W-:Y:S01]  /*0e60*/  ULDC UR7, c[0x0][0x2f0] ;  /* 0x0000bc0000077ab9 */ /* 0x000fe20000000800 */
[----:B0-----:R-:W-:-:S06]  /*0e70*/  IMAD.WIDE R2, R31, 0x4, R2 ;  /* 0x000000041f027825 */ /* 0x001fcc00078e0202 */
[----:B--2---:R-:W2:Y:S01]  /*0e80*/  LDG.E R2, desc[UR54][R2.64] ;  /* 0x0000003602027981 */ /* 0x004ea2000c1e1900 */
        /* <DEDUP_REMOVED lines=16> */
[----:B------:R-:W-:Y:S01]  /*0f90*/  IMAD.U32 R5, RZ, RZ, UR11 ;  /* 0x0000000bff057e24 */ /* 0x000fe2000f8e00ff */
        /* <DEDUP_REMOVED lines=28> */
.L_x_15160:
[----:B------:R-:W-:Y:S05]  /*1160*/  @!P1 BRA `(.L_x_15161) ;  /* 0x00000000001c9947 */ /* 0x000fea0003800000 */
[----:B------:R-:W-:-:S04]  /*1170*/  ULEA UR4, UP0, UR37, UR10, 0x2 ;  /* 0x0000000a25047291 */ /* 0x000fc8000f80103f */
[----:B------:R-:W-:Y:S02]  /*1180*/  ULEA.HI.X UR7, UR37, UR11, UR38, 0x2, UP0 ;  /* 0x0000000b25077291 */ /* 0x000fe400080f1426 */
[----:B------:R-:W-:-:S04]  /*1190*/  MOV R2, UR4 ;  /* 0x0000000400027c02 */ /* 0x000fc80008000f00 */
[----:B------:R-:W-:-:S05]  /*11a0*/  IMAD.U32 R3, RZ, RZ, UR7 ;  /* 0x00000007ff037e24 */ /* 0x000fca000f8e00ff */
[----:B------:R-:W2:Y:S02]  /*11b0*/  LDG.E R2, desc[UR54][R2.64] ;  /* 0x0000003602027981 */ /* 0x000ea4000c1e1900 */
[----:B--2---:R-:W-:Y:S01]  /*11c0*/  R2UR UR4, R2 ;  /* 0x00000000020472ca */ /* 0x004fe200000e0000 */
[----:B------:R-:W-:-:S14]  /*11d0*/  BRA `(.L_x_15162) ;  /* 0x0000000000347947 */ /* 0x000fdc0003800000 */
.L_x_15161:
        /* <DEDUP_REMOVED lines=13> */
.L_x_15162:
[----:B------:R-:W-:Y:S01]  /*12b0*/  ULDC UR7, c[0x0][0x448] ;  /* 0x0001120000077ab9 */ /* 0x000fe20000000800 */
[----:B------:R-:W-:Y:S02]  /*12c0*/  UIMAD UR40, UR6, 0xc0, URZ ;  /* 0x000000c0062878a4 */ /* 0x000fe4000f8e023f */
        /* <DEDUP_REMOVED lines=65> */
.L_x_15163:
        /* <DEDUP_REMOVED lines=12> */
[----:B------:R-:W-:Y:S02]  /*17a0*/  R2UR UR56, R0 ;  /* 0x00000000003872ca */ /* 0x000fe400000e0000 */
        /* <DEDUP_REMOVED lines=10> */
[----:B------:R-:W-:-:S06]  /*1850*/  UISETP.GT.AND UP0, UPT, UR56, UR42, UPT ;  /* 0x0000002a3800728c */ /* 0x000fcc000bf04270 */
[----:B------:R-:W-:-:S13]  /*1860*/  PLOP3.LUT P1, PT, PT, PT, UP0, 0x80, 0x0 ;  /* 0x000000000000781c */ /* 0x000fda0003f2f008 */
[----:B------:R-:W-:Y:S05]  /*1870*/  @!P1 BRA `(.L_x_15164) ;  /* 0x0000008800089947 */ /* 0x000fea0003800000 */
[----:B------:R-:W0:Y:S01]  /*1880*/  S2R R4, SR_TID.X ;  /* 0x0000000000047919 */ /* 0x000e220000002100 */
[----:B------:R-:W1:Y:S01]  /*1890*/  S2UR UR43, SR_CgaCtaId ;  /* 0x00000000002b79c3 */ /* 0x000e620000008800 */
[----:B------:R-:W-:Y:S02]  /*18a0*/  UMOV UR45, 0x400 ;  /* 0x00000400002d7882 */ /* 0x000fe40000000000 */
[----:B-1----:R-:W-:Y:S01]  /*18b0*/  ULEA UR45, UR43, UR45, 0x18 ;  /* 0x0000002d2b2d7291 */ /* 0x002fe2000f8ec03f */
[----:B0-----:R-:W-:-:S05]  /*18c0*/  VIADD R5, R4, 0xffffff80 ;  /* 0xffffff8004057836 */ /* 0x001fca0000000000 */
[----:B------:R-:W-:-:S04]  /*18d0*/  SHF.R.S32.HI R4, RZ, 0x1f, R5 ;  /* 0x0000001fff047819 */ /* 0x000fc80000011405 */
[----:B------:R-:W-:-:S04]  /*18e0*/  LEA.HI R4, R4, R5, RZ, 0x7 ;  /* 0x0000000504047211 */ /* 0x000fc800078f38ff */
[----:B------:R-:W-:-:S05]  /*18f0*/  SHF.R.S32.HI R4, RZ, 0x7, R4 ;  /* 0x00000007ff047819 */ /* 0x000fca0000011404 */
        /* <DEDUP_REMOVED lines=28> */
.L_x_15165:
        /* <DEDUP_REMOVED lines=9> */
.L_x_15298:
[----:B------:R-:W-:Y:S05]  /*1b50*/  @!P0 BRA `(.L_x_15167) ;  /* 0x0000000000048947 */ /* 0x000fea0003800000 */
[----:B------:R-:W-:Y:S01]  /*1b60*/  BPT.TRAP 0x1 ;  /* 0x000000040000795c */ /* 0x000fe20000300000 */
.L_x_15167:
[----:B0-----:R-:W-:Y:S01]  /*1b70*/  IMAD.U32 R0, RZ, RZ, UR47 ;  /* 0x0000002fff007e24 */ /* 0x001fe2000f8e00ff */
[----:B------:R-:W-:-:S04]  /*1b80*/  MOV R3, UR48 ;  /* 0x0000003000037c02 */ /* 0x000fc80008000f00 */
[----:B------:R-:W-:Y:S02]  /*1b90*/  LEA R0, R0, UR45, 0x3 ;  /* 0x0000002d00007c11 */ /* 0x000fe4000f8e18ff */
[----:B------:R-:W-:-:S04]  /*1ba0*/  SHF.L.U32 R3, R3, 0x1f, RZ ;  /* 0x0000001f03037819 */ /* 0x000fc800000006ff */
[----:B------:R0:W1:Y:S01]  /*1bb0*/  SYNCS.PHASECHK.TRANS64.TRYWAIT P1, [R0+URZ+0x16830], R3 ;  /* 0x01683003000075a7 */ /* 0x000062000802017f */
[----:B------:R-:W-:Y:S05]  /*1bc0*/  @!P0 BRA `(.L_x_15168) ;  /* 0x0000000000048947 */ /* 0x000fea0003800000 */
[----:B------:R-:W-:Y:S01]  /*1bd0*/  BPT.TRAP 0x1 ;  /* 0x000000040000795c */ /* 0x000fe20000300000 */
.L_x_15168:
[----:B-1----:R-:W-:Y:S05]  /*1be0*/  @P1 BRA `(.L_x_15169) ;  /* 0x0000000000081947 */ /* 0x002fea0003800000 */
[----:B------:R-:W1:Y:S02]  /*1bf0*/  SYNCS.PHASECHK.TRANS64.TRYWAIT P1, [R0+URZ+0x16830], R3 ;  /* 0x01683003000075a7 */ /* 0x000e64000802017f */
[----:B-1----:R-:W-:Y:S05]  /*1c00*/  @!P1 BRA `(.L_x_15170) ;  /* 0x0000010c00dc9947 */ /* 0x002fea0003800000 */
.L_x_15169:
        /* <DEDUP_REMOVED lines=35> */
.L_x_15171:
[----:B------:R-:W-:Y:S01]  /*1e40*/  UISETP.NE.AND UP0, UPT, UR53, URZ, UPT ;  /* 0x0000003f3500728c */ /* 0x000fe2000bf05270 */
[----:B------:R-:W-:Y:S01]  /*1e50*/  R2UR UR11, R0 ;  /* 0x00000000000b72ca */ /* 0x000fe200000e0000 */
[----:B------:R-:W-:Y:S01]  /*1e60*/  ULDC UR7, c[0x0][0x9d8] ;  /* 0x0002760000077ab9 */ /* 0x000fe20000000800 */
[----:B------:R-:W-:Y:S01]  /*1e70*/  ULDC UR21, c[0x0][0x988] ;  /* 0x0002620000157ab9 */ /* 0x000fe20000000800 */
        /* <DEDUP_REMOVED lines=13> */
[----:B------:R-:W2:Y:S01]  /*1f50*/  MUFU.TANH R99, R99 ;  /* 0x0000006300637308 */ /* 0x000ea20000002400 */
[----:B------:R-:W-:-:S02]  /*1f60*/  IMAD.U32 R33, RZ, RZ, UR52 ;  /* 0x00000034ff217e24 */ /* 0x000fc4000f8e00ff */
[----:B------:R-:W-:Y:S01]  /*1f70*/  FMUL.FTZ R91, R31, UR7 ;  /* 0x000000071f5b7c20 */ /* 0x000fe20008410000 */
        /* <DEDUP_REMOVED lines=10> */
[----:B------:R-:W4:Y:S01]  /*2020*/  SHFL.IDX PT, R28, R48, 0x1, 0x1c1f ;  /* 0x003c1f00301c7f89 */ /* 0x000f2200000e0000 */
[----:B------:R-:W-:Y:S01]  /*2030*/  FMUL.FTZ R2, R25, UR7 ;  /* 0x0000000719027c20 */ /* 0x000fe20008410000 */
[----:B------:R-:W-:Y:S01]  /*2040*/  FMUL.FTZ R25, R42, UR7 ;  /* 0x000000072a197c20 */ /* 0x000fe20008410000 */
[----:B01----:R-:W-:Y:S01]  /*2050*/  FMUL.FTZ R3, R24, UR7 ;  /* 0x0000000718037c20 */ /* 0x003fe20008410000 */
[----:B------:R-:W-:Y:S01]  /*2060*/  IMAD.U32 R93, RZ, RZ, UR6 ;  /* 0x00000006ff5d7e24 */ /* 0x000fe2000f8e00ff */
        /* <DEDUP_REMOVED lines=9> */
[C-C-:B0-----:R-:W-:Y:S01]  /*2100*/  IADD3 R50, -R16.reuse, 0x1, R93.reuse ;  /* 0x0000000110327810 */ /* 0x141fe20007ffe15d */
[----:B------:R-:W-:Y:S01]  /*2110*/  FMUL.FTZ R45, R57, UR7 ;  /* 0x00000007392d7c20 */ /* 0x000fe20008410000 */
[----:B------:R-:W-:Y:S01]  /*2120*/  IADD3 R93, -R16, UR51, R93 ;  /* 0x00000033105d7c10 */ /* 0x000fe2000fffe15d */
[----:B------:R-:W-:Y:S01]  /*2130*/  FMUL.FTZ R8, R32, UR7 ;  /* 0x0000000720087c20 */ /* 0x000fe20008410000 */
[----:B------:R-:W-:Y:S01]  /*2140*/  IADD3 R50, -R33, UR51, R50 ;  /* 0x0000003321327c10 */ /* 0x000fe2000fffe132 */
[----:B------:R-:W-:Y:S01]  /*2150*/  FMUL.FTZ R51, R51, UR7 ;  /* 0x0000000733337c20 */ /* 0x000fe20008410000 */
[----:B------:R-:W-:Y:S01]  /*2160*/  FMUL.FTZ R54, R54, UR7 ;  /* 0x0000000736367c20 */ /* 0x000fe20008410000 */
[----:B------:R-:W0:Y:S01]  /*2170*/  MUFU.TANH R91, R91 ;  /* 0x0000005b005b7308 */ /* 0x000e220000002400 */
[----:B------:R-:W-:Y:S01]  /*2180*/  FMUL.FTZ R43, R53, UR7 ;  /* 0x00000007352b7c20 */ /* 0x000fe20008410000 */
[----:B------:R-:W-:Y:S01]  /*2190*/  FMUL.FTZ R58, R58, UR7 ;  /* 0x000000073a3a7c20 */ /* 0x000fe20008410000 */
[----:B----4-:R-:W-:Y:S01]  /*21a0*/  VIADDMNMX R28, R28, R50, R93, PT ;  /* 0x000000321c1c7246 */ /* 0x010fe2000380015d */
        /* <DEDUP_REMOVED lines=9> */
[----:B--2---:R-:W-:Y:S01]  /*2240*/  FSEL R99, R99, -INF , P1 ;  /* 0xff80000063637808 */ /* 0x004fe20000800000 */
[----:B------:R-:W-:Y:S01]  /*2250*/  FMUL.FTZ R71, R71, UR7 ;  /* 0x0000000747477c20 */ /* 0x000fe20008410000 */
[----:B---3--:R-:W-:Y:S01]  /*2260*/  FSEL R97, R97, -INF , P2 ;  /* 0xff80000061617808 */ /* 0x008fe20001000000 */
[----:B------:R-:W2:Y:S01]  /*2270*/  MUFU.TANH R15, R15 ;  /* 0x0000000f000f7308 */ /* 0x000ea20000002400 */
        /* <DEDUP_REMOVED lines=8> */
[----:B0-----:R-:W-:Y:S01]  /*2300*/  FSEL R91, R91, -INF , P1 ;  /* 0xff8000005b5b7808 */ /* 0x001fe20000800000 */
[----:B------:R-:W-:Y:S01]  /*2310*/  FMUL.FTZ R79, R79, UR7 ;  /* 0x000000074f4f7c20 */ /* 0x000fe20008410000 */
[----:B------:R-:W-:Y:S01]  /*2320*/  FMNMX.FTZ R30, R95, R30, !PT ;  /* 0x0000001e5f1e7209 */ /* 0x000fe20007810000 */
[----:B------:R-:W-:Y:S01]  /*2330*/  FMUL.FTZ R82, R82, UR7 ;  /* 0x0000000752527c20 */ /* 0x000fe20008410000 */
[----:B------:R-:W-:Y:S01]  /*2340*/  ISETP.GT.AND P1, PT, R28, 0x11, PT ;  /* 0x000000111c00780c */ /* 0x000fe20003f24270 */
[----:B------:R-:W-:Y:S01]  /*2350*/  FMUL.FTZ R83, R83, UR7 ;  /* 0x0000000753537c20 */ /* 0x000fe20008410000 */
[----:B----4-:R-:W-:Y:S01]  /*2360*/  FSEL R89, R89, -INF , P2 ;  /* 0xff80000059597808 */ /* 0x010fe20001000000 */
        /* <DEDUP_REMOVED lines=11> */
[----:B------:R-:W-:Y:S01]  /*2420*/  FMNMX.FTZ R30, R63, R30, !PT ;  /* 0x0000001e3f1e7209 */ /* 0x000fe20007810000 */
[----:B------:R-:W-:Y:S01]  /*2430*/  FMUL.FTZ R12, R40, UR7 ;  /* 0x00000007280c7c20 */ /* 0x000fe20008410000 */
[----:B------:R-:W1:Y:S01]  /*2440*/  SHFL.IDX PT, R48, R48, RZ, 0x1c1f ;  /* 0x001c1fff30307589 */ /* 0x000e6200000e0000 */
[----:B------:R-:W-:Y:S01]  /*2450*/  FMUL.FTZ R13, R44, UR7 ;  /* 0x000000072c0d7c20 */ /* 0x000fe20008410000 */
[----:B------:R-:W-:Y:S01]  /*2460*/  FMUL.FTZ R44, R52, UR7 ;  /* 0x00000007342c7c20 */ /* 0x000fe20008410000 */
[----:B------:R-:W2:Y:S01]  /*2470*/  MUFU.TANH R24, R24 ;  /* 0x0000001800187308 */ /* 0x000ea20000002400 */
[----:B0-----:R-:W-:Y:S01]  /*2480*/  FSEL R57, R20, -INF , P1 ;  /* 0xff80000014397808 */ /* 0x001fe20000800000 */
[----:B------:R-:W-:Y:S01]  /*2490*/  @UP0 ULDC UR6, c[0x0][0x44c] ;  /* 0x0001130000060ab9 */ /* 0x000fe20000000800 */
[----:B------:R-:W-:Y:S01]  /*24a0*/  ISETP.GT.AND P1, PT, R28, 0x21, PT ;  /* 0x000000211c00780c */ /* 0x000fe20003f24270 */
[----:B------:R-:W-:Y:S01]  /*24b0*/  @UP0 ULDC UR14, c[0x0][0x450] ;  /* 0x00011400000e0ab9 */ /* 0x000fe20000000800 */
[----:B------:R-:W-:Y:S01]  /*24c0*/  UMOV UR10, UR40 ;  /* 0x00000028000a7c82 */ /* 0x000fe20008000000 */
[----:B------:R-:W-:Y:S01]  /*24d0*/  UIADD3 UR25, UR56, -0x2, URZ ;  /* 0xfffffffe38197890 */ /* 0x000fe2000fffe03f */
[----:B------:R-:W-:Y:S01]  /*24e0*/  CS2R R118, SRZ ;  /* 0x0000000000767805 */ /* 0x000fe2000001ff00 */
[----:B------:R0:W-:Y:S01]  /*24f0*/  MUFU.TANH R27, R46 ;  /* 0x0000002e001b7308 */ /* 0x0001e20000002400 */
[----:B------:R-:W-:-:S02]  /*2500*/  CS2R R116, SRZ ;  /* 0x0000000000747805 */ /* 0x000fc4000001ff00 */
[----:B------:R-:W-:Y:S02]  /*2510*/  CS2R R114, SRZ ;  /* 0x0000000000727805 */ /* 0x000fe4000001ff00 */
[----:B------:R-:W-:Y:S02]  /*2520*/  CS2R R112, SRZ ;  /* 0x0000000000707805 */ /* 0x000fe4000001ff00 */
[----:B------:R-:W-:Y:S02]  /*2530*/  CS2R R110, SRZ ;  /* 0x00000000006e7805 */ /* 0x000fe4000001ff00 */
[----:B------:R-:W-:Y:S02]  /*2540*/  CS2R R108, SRZ ;  /* 0x00000000006c7805 */ /* 0x000fe4000001ff00 */
[----:B------:R-:W-:Y:S02]  /*2550*/  CS2R R106, SRZ ;  /* 0x00000000006a7805 */ /* 0x000fe4000001ff00 */
[----:B------:R-:W-:Y:S01]  /*2560*/  CS2R R104, SRZ ;  /* 0x0000000000687805 */ /* 0x000fe2000001ff00 */
[----:B------:R3:W-:Y:S01]  /*2570*/  MUFU.TANH R33, R59 ;  /* 0x0000003b00217308 */ /* 0x0007e20000002400 */
[----:B--2---:R-:W-:Y:S01]  /*2580*/  FSEL R53, R24, -INF , P1 ;  /* 0xff80000018357808 */ /* 0x004fe20000800000 */
[----:B0-----:R-:W-:Y:S01]  /*2590*/  FMUL.FTZ R46, R56, UR7 ;  /* 0x00000007382e7c20 */ /* 0x001fe20008410000 */
[----:B------:R-:W-:Y:S01]  /*25a0*/  ISETP.GT.AND P1, PT, R28, 0x29, PT ;  /* 0x000000291c00780c */ /* 0x000fe20003f24270 */
[----:B------:R-:W-:Y:S01]  /*25b0*/  FMUL.FTZ R56, R60, UR7 ;  /* 0x000000073c387c20 */ /* 0x000fe20008410000 */
[----:B------:R-:W-:Y:S01]  /*25c0*/  FMUL.FTZ R60, R65, UR7 ;  /* 0x00000007413c7c20 */ /* 0x000fe20008410000 */
[----:B------:R-:W-:Y:S01]  /*25d0*/  FMUL.FTZ R65, R73, UR7 ;  /* 0x0000000749417c20 */ /* 0x000fe20008410000 */
[----:B-1----:R-:W-:Y:S01]  /*25e0*/  VIADDMNMX R93, R48, R50, R93, PT ;  /* 0x00000032305d7246 */ /* 0x002fe2000380015d */
[----:B------:R-:W0:Y:S01]  /*25f0*/  MUFU.TANH R47, R47 ;  /* 0x0000002f002f7308 */ /* 0x000e220000002400 */
[----:B---3--:R-:W-:-:S02]  /*2600*/  FSEL R59, R21, -INF , P2 ;  /* 0xff800000153b7808 */ /* 0x008fc40001000000 */
[----:B------:R-:W-:Y:S02]  /*2610*/  CS2R R102, SRZ ;  /* 0x0000000000667805 */ /* 0x000fe4000001ff00 */
[----:B------:R-:W-:Y:S02]  /*2620*/  ISETP.GT.AND P2, PT, R28, 0x20, PT ;  /* 0x000000201c00780c */ /* 0x000fe40003f44270 */
[----:B------:R-:W-:Y:S02]  /*2630*/  CS2R R100, SRZ ;  /* 0x0000000000647805 */ /* 0x000fe4000001ff00 */
[----:B------:R-:W-:Y:S02]  /*2640*/  FMNMX.FTZ R30, R59, R30, !PT ;  /* 0x0000001e3b1e7209 */ /* 0x000fe40007810000 */
[----:B------:R-:W-:Y:S01]  /*2650*/  ISETP.GT.AND P3, PT, R93, 0x8, PT ;  /* 0x000000085d00780c */ /* 0x000fe20003f64270 */
[----:B------:R1:W-:Y:S01]  /*2660*/  MUFU.TANH R32, R55 ;  /* 0x0000003700207308 */ /* 0x0003e20000002400 */
[----:B------:R-:W-:-:S07]  /*2670*/  FMNMX.FTZ R30, R57, R30, !PT ;  /* 0x0000001e391e7209 */ /* 0x000fce0007810000 */
[----:B------:R2:W3:Y:S01]  /*2680*/  MUFU.TANH R31, R51 ;  /* 0x00000033001f7308 */ /* 0x0004e20000002400 */
[----:B-1----:R-:W-:Y:S02]  /*2690*/  FSEL R55, R25, -INF , P2 ;  /* 0xff80000019377808 */ /* 0x002fe40001000000 */
[----:B------:R-:W-:Y:S02]  /*26a0*/  ISETP.GT.AND P2, PT, R28, 0x28, PT ;  /* 0x000000281c00780c */ /* 0x000fe40003f44270 */
[----:B------:R-:W-:Y:S02]  /*26b0*/  FMNMX.FTZ R30, R55, R30, !PT ;  /* 0x0000001e371e7209 */ /* 0x000fe40007810000 */
[----:B0-----:R-:W-:Y:S01]  /*26c0*/  FSEL R49, R47, -INF , P1 ;  /* 0xff8000002f317808 */ /* 0x001fe20000800000 */
[----:B------:R-:W0:Y:S01]  /*26d0*/  MUFU.TANH R54, R54 ;  /* 0x0000003600367308 */ /* 0x000e220000002400 */
[----:B--2---:R-:W-:Y:S02]  /*26e0*/  FSEL R51, R27, -INF , P2 ;  /* 0xff8000001b337808 */ /* 0x004fe40001000000 */
[----:B------:R-:W-:-:S02]  /*26f0*/  FMNMX.FTZ R30, R53, R30, !PT ;  /* 0x0000001e351e7209 */ /* 0x000fc40007810000 */
[C---:B------:R-:W-:Y:S02]  /*2700*/  ISETP.GT.AND P2, PT, R28.reuse, 0x30, PT ;  /* 0x000000301c00780c */ /* 0x040fe40003f44270 */
[----:B------:R-:W-:Y:S01]  /*2710*/  FMNMX.FTZ R30, R51, R30, !PT ;  /* 0x0000001e331e7209 */ /* 0x000fe20007810000 */
[----:B------:R-:W1:Y:S01]  /*2720*/  MUFU.TANH R58, R58 ;  /* 0x0000003a003a7308 */ /* 0x000e620000002400 */
[C---:B------:R-:W-:Y:S02]  /*2730*/  ISETP.GT.AND P1, PT, R28.reuse, 0x31, PT ;  /* 0x000000311c00780c */ /* 0x040fe40003f24270 */
[----:B------:R-:W-:Y:S02]  /*2740*/  FSEL R47, R29, -INF , P2 ;  /* 0xff8000001d2f7808 */ /* 0x000fe40001000000 */
[----:B------:R-:W-:Y:S02]  /*2750*/  FMNMX.FTZ R30, R49, R30, !PT ;  /* 0x0000001e311e7209 */ /* 0x000fe40007810000 */
[----:B------:R-:W-:Y:S01]  /*2760*/  ISETP.GT.AND P2, PT, R28, 0x38, PT ;  /* 0x000000381c00780c */ /* 0x000fe20003f44270 */
[----:B------:R-:W2:Y:S01]  /*2770*/  MUFU.TANH R62, R62 ;  /* 0x0000003e003e7308 */ /* 0x000ea20000002400 */
[----:B---3--:R-:W-:-:S02]  /*2780*/  FSEL R25, R31, -INF , P1 ;  /* 0xff8000001f197808 */ /* 0x008fc40000800000 */
[----:B------:R-:W-:Y:S02]  /*2790*/  FMNMX.FTZ R30, R47, R30, !PT ;  /* 0x0000001e2f1e7209 */ /* 0x000fe40007810000 */
[----:B------:R-:W-:Y:S02]  /*27a0*/  ISETP.GT.AND P1, PT, R28, 0x39, PT ;  /* 0x000000391c00780c */ /* 0x000fe40003f24270 */
[----:B0-----:R-:W-:Y:S01]  /*27b0*/  FSEL R24, R54, -INF , P2 ;  /* 0xff80000036187808 */ /* 0x001fe20001000000 */
[----:B------:R0:W3:Y:S01]  /*27c0*/  MUFU.TANH R34, R26 ;  /* 0x0000001a00227308 */ /* 0x0000e20000002400 */
[----:B------:R-:W-:Y:S02]  /*27d0*/  FMNMX.FTZ R21, R25, R30, !PT ;  /* 0x0000001e19157209 */ /* 0x000fe40007810000 */
[----:B------:R-:W-:Y:S02]  /*27e0*/  ISETP.GT.AND P2, PT, R28, 0x40, PT ;  /* 0x000000401c00780c */ /* 0x000fe40003f44270 */
[----:B------:R-:W-:-:S02]  /*27f0*/  FSEL R15, R32, -INF , P1 ;  /* 0xff800000200f7808 */ /* 0x000fc40000800000 */
[----:B------:R-:W-:Y:S01]  /*2800*/  FMNMX.FTZ R20, R24, R21, !PT ;  /* 0x0000001518147209 */ /* 0x000fe20007810000 */
[----:B------:R-:W4:Y:S01]  /*2810*/  MUFU.TANH R66, R66 ;  /* 0x0000004200427308 */ /* 0x000f220000002400 */
[----:B------:R-:W-:Y:S02]  /*2820*/  ISETP.GT.AND P1, PT, R28, 0x41, PT ;  /* 0x000000411c00780c */ /* 0x000fe40003f24270 */
[----:B-1----:R-:W-:Y:S01]  /*2830*/  FSEL R21, R58, -INF , P2 ;  /* 0xff8000003a157808 */ /* 0x002fe20001000000 */
[----:B------:R-:W-:Y:S01]  /*2840*/  FMUL.FTZ R58, R61, UR7 ;  /* 0x000000073d3a7c20 */ /* 0x000fe20008410000 */
[----:B0-----:R-:W-:Y:S01]  /*2850*/  FMNMX.FTZ R26, R15, R20, !PT ;  /* 0x000000140f1a7209 */ /* 0x001fe20007810000 */
[----:B------:R-:W-:Y:S01]  /*2860*/  FMUL.FTZ R61, R64, UR7 ;  /* 0x00000007403d7c20 */ /* 0x000fe20008410000 */
[C---:B------:R-:W-:Y:S01]  /*2870*/  ISETP.GT.AND P2, PT, R28.reuse, 0x48, PT ;  /* 0x000000481c00780c */ /* 0x040fe20003f44270 */
[----:B------:R-:W0:Y:S01]  /*2880*/  MUFU.TANH R67, R67 ;  /* 0x0000004300437308 */ /* 0x000e220000002400 */
[----:B------:R-:W-:Y:S01]  /*2890*/  FSEL R20, R33, -INF , P1 ;  /* 0xff80000021147808 */ /* 0x000fe20000800000 */
[----:B------:R-:W-:Y:S01]  /*28a0*/  FMUL.FTZ R64, R69, UR7 ;  /* 0x0000000745407c20 */ /* 0x000fe20008410000 */
[----:B------:R-:W-:Y:S01]  /*28b0*/  FMNMX.FTZ R27, R21, R26, !PT ;  /* 0x0000001a151b7209 */ /* 0x000fe20007810000 */
[----:B------:R-:W-:Y:S01]  /*28c0*/  FMUL.FTZ R69, R77, UR7 ;  /* 0x000000074d457c20 */ /* 0x000fe20008410000 */
[----:B------:R-:W-:-:S02]  /*28d0*/  ISETP.GT.AND P1, PT, R28, 0x49, PT ;  /* 0x000000491c00780c */ /* 0x000fc40003f24270 */
[----:B--2---:R-:W-:Y:S01]  /*28e0*/  FSEL R26, R62, -INF , P2 ;  /* 0xff8000003e1a7808 */ /* 0x004fe20001000000 */
[----:B------:R-:W1:Y:S01]  /*28f0*/  MUFU.TANH R70, R70 ;  /* 0x0000004600467308 */ /* 0x000e620000002400 */
[----:B------:R-:W-:Y:S01]  /*2900*/  FMNMX.FTZ R29, R20, R27, !PT ;  /* 0x0000001b141d7209 */ /* 0x000fe20007810000 */
[----:B------:R-:W-:Y:S01]  /*2910*/  FMUL.FTZ R62, R68, UR7 ;  /* 0x00000007443e7c20 */ /* 0x000fe20008410000 */
[----:B------:R-:W-:Y:S01]  /*2920*/  ISETP.GT.AND P2, PT, R28, 0x50, PT ;  /* 0x000000501c00780c */ /* 0x000fe20003f44270 */
[----:B------:R-:W-:Y:S01]  /*2930*/  FMUL.FTZ R68, R76, UR7 ;  /* 0x000000074c447c20 */ /* 0x000fe20008410000 */
[----:B---3--:R-:W-:Y:S02]  /*2940*/  FSEL R27, R34, -INF , P1 ;  /* 0xff800000221b7808 */ /* 0x008fe40000800000 */
[----:B------:R-:W-:Y:S01]  /*2950*/  FMNMX.FTZ R30, R26, R29, !PT ;  /* 0x0000001d1a1e7209 */ /* 0x000fe20007810000 */
[----:B------:R-:W2:Y:S01]  /*2960*/  MUFU.TANH R71, R71 ;  /* 0x0000004700477308 */ /* 0x000ea20000002400 */
[----:B------:R-:W-:-:S02]  /*2970*/  ISETP.GT.AND P1, PT, R28, 0x51, PT ;  /* 0x000000511c00780c */ /* 0x000fc40003f24270 */
[----:B----4-:R-:W-:Y:S02]  /*2980*/  FSEL R29, R66, -INF , P2 ;  /* 0xff800000421d7808 */ /* 0x010fe40001000000 */
[----:B------:R-:W-:Y:S02]  /*2990*/  FMNMX.FTZ R32, R27, R30, !PT ;  /* 0x0000001e1b207209 */ /* 0x000fe40007810000 */
[C---:B------:R-:W-:Y:S01]  /*29a0*/  ISETP.GT.AND P2, PT, R28.reuse, 0x58, PT ;  /* 0x000000581c00780c */ /* 0x040fe20003f44270 */
[----:B------:R-:W3:Y:S01]  /*29b0*/  MUFU.TANH R74, R74 ;  /* 0x0000004a004a7308 */ /* 0x000ee20000002400 */
[----:B0-----:R-:W-:Y:S02]  /*29c0*/  FSEL R30, R67, -INF , P1 ;  /* 0xff800000431e7808 */ /* 0x001fe40000800000 */
[----:B------:R-:W-:Y:S02]  /*29d0*/  FMNMX.FTZ R33, R29, R32, !PT ;  /* 0x000000201d217209 */ /* 0x000fe40007810000 */
[----:B------:R-:W-:-:S02]  /*29e0*/  ISETP.GT.AND P1, PT, R28, 0x59, PT ;  /* 0x000000591c00780c */ /* 0x000fc40003f24270 */
[----:B-1----:R-:W-:Y:S01]  /*29f0*/  FSEL R31, R70, -INF , P2 ;  /* 0xff800000461f7808 */ /* 0x002fe20001000000 */
[----:B------:R-:W0:Y:S01]  /*2a00*/  MUFU.TANH R75, R75 ;  /* 0x0000004b004b7308 */ /* 0x000e220000002400 */
[----:B------:R-:W-:Y:S02]  /*2a10*/  FMNMX.FTZ R34, R30, R33, !PT ;  /* 0x000000211e227209 */ /* 0x000fe40007810000 */
[C---:B------:R-:W-:Y:S02]  /*2a20*/  ISETP.GT.AND P2, PT, R28.reuse, 0x60, PT ;  /* 0x000000601c00780c */ /* 0x040fe40003f44270 */
[----:B--2---:R-:W-:Y:S02]  /*2a30*/  FSEL R32, R71, -INF , P1 ;  /* 0xff80000047207808 */ /* 0x004fe40000800000 */
[----:B------:R-:W-:Y:S01]  /*2a40*/  FMNMX.FTZ R35, R31, R34, !PT ;  /* 0x000000221f237209 */ /* 0x000fe20007810000 */
[----:B------:R-:W1:Y:S01]  /*2a50*/  MUFU.TANH R78, R78 ;  /* 0x0000004e004e7308 */ /* 0x000e620000002400 */
[----:B------:R-:W-:-:S02]  /*2a60*/  ISETP.GT.AND P1, PT, R28, 0x61, PT ;  /* 0x000000611c00780c */ /* 0x000fc40003f24270 */
[----:B---3--:R-:W-:Y:S01]  /*2a70*/  FSEL R33, R74, -INF , P2 ;  /* 0xff8000004a217808 */ /* 0x008fe20001000000 */
[----:B------:R-:W-:Y:S01]  /*2a80*/  FMUL.FTZ R74, R84, UR7 ;  /* 0x00000007544a7c20 */ /* 0x000fe20008410000 */
[----:B------:R-:W-:Y:S02]  /*2a90*/  FMNMX.FTZ R36, R32, R35, !PT ;  /* 0x0000002320247209 */ /* 0x000fe40007810000 */
        /* <DEDUP_REMOVED lines=26> */
[----:B------:R-:W1:Y:S01]  /*2c40*/  MUFU.TANH R2, R2 ;  /* 0x0000000200027308 */ /* 0x000e620000002400 */
[----:B0-----:R-:W-:-:S04]  /*2c50*/  FSEL R40, R87, -INF , P1 ;  /* 0xff80000057287808 */ /* 0x001fc80000800000 */
[----:B------:R-:W-:Y:S01]  /*2c60*/  FMNMX.FTZ R28, R40, R67, !PT ;  /* 0x00000043281c7209 */ /* 0x000fe20007810000 */
[----:B------:R-:W-:Y:S01]  /*2c70*/  FMUL.FTZ R67, R72, UR7 ;  /* 0x0000000748437c20 */ /* 0x000fe20008410000 */
[----:B------:R-:W-:Y:S01]  /*2c80*/  FMUL.FTZ R72, R81, UR7 ;  /* 0x0000000751487c20 */ /* 0x000fe20008410000 */
[----:B------:R-:W0:Y:S02]  /*2c90*/  MUFU.TANH R6, R6 ;  /* 0x0000000600067308 */ /* 0x000e240000002400 */
[----:B------:R-:W2:Y:S06]  /*2ca0*/  SHFL.BFLY PT, R71, R28, 0x2, 0x1f ;  /* 0x0c401f001c477f89 */ /* 0x000eac00000e0000 */
[----:B------:R-:W-:Y:S01]  /*2cb0*/  MUFU.TANH R4, R4 ;  /* 0x0000000400047308 */ /* 0x000fe20000002400 */
[----:B-1----:R-:W-:-:S02]  /*2cc0*/  FSEL R50, R2, -INF , P2 ;  /* 0xff80000002327808 */ /* 0x002fc40001000000 */
[----:B------:R-:W-:-:S05]  /*2cd0*/  ISETP.GT.AND P2, PT, R93, 0x10, PT ;  /* 0x000000105d00780c */ /* 0x000fca0003f44270 */
[----:B------:R-:W1:Y:S01]  /*2ce0*/  MUFU.TANH R8, R8 ;  /* 0x0000000800087308 */ /* 0x000e620000002400 */
[----:B0-----:R-:W-:-:S07]  /*2cf0*/  FSEL R48, R6, -INF , P3 ;  /* 0xff80000006307808 */ /* 0x001fce0001800000 */
[----:B------:R-:W-:Y:S01]  /*2d00*/  MUFU.TANH R5, R5 ;  /* 0x0000000500057308 */ /* 0x000fe20000002400 */
[----:B--2---:R-:W-:Y:S01]  /*2d10*/  FMNMX.FTZ R42, R28, R71, !PT ;  /* 0x000000471c2a7209 */ /* 0x004fe20007810000 */
[----:B------:R-:W-:-:S04]  /*2d20*/  FMUL.FTZ R71, R80, UR7 ;  /* 0x0000000750477c20 */ /* 0x000fc80008410000 */
[----:B------:R-:W0:Y:S02]  /*2d30*/  SHFL.BFLY PT, R73, R42, 0x1, 0x1f ;  /* 0x0c201f002a497f89 */ /* 0x000e2400000e0000 */
[----:B------:R-:W2:Y:S01]  /*2d40*/  MUFU.TANH R9, R9 ;  /* 0x0000000900097308 */ /* 0x000ea20000002400 */
[----:B-1----:R-:W-:Y:S02]  /*2d50*/  FSEL R54, R8, -INF , P2 ;  /* 0xff80000008367808 */ /* 0x002fe40001000000 */
[----:B------:R-:W-:-:S05]  /*2d60*/  ISETP.GT.AND P2, PT, R93, 0x18, PT ;  /* 0x000000185d00780c */ /* 0x000fca0003f44270 */
[----:B------:R-:W-:Y:S08]  /*2d70*/  MUFU.TANH R7, R7 ;  /* 0x0000000700077308 */ /* 0x000ff00000002400 */
[----:B------:R-:W1:Y:S01]  /*2d80*/  MUFU.TANH R12, R12 ;  /* 0x0000000c000c7308 */ /* 0x000e620000002400 */
[----:B--2---:R-:W-:Y:S02]  /*2d90*/  FSEL R9, R9, -INF , P2 ;  /* 0xff80000009097808 */ /* 0x004fe40001000000 */
[----:B------:R-:W-:-:S02]  /*2da0*/  ISETP.GT.AND P2, PT, R93, 0x20, PT ;  /* 0x000000205d00780c */ /* 0x000fc40003f44270 */
[----:B0-----:R-:W-:-:S03]  /*2db0*/  FMNMX.FTZ R28, R42, R73, !PT ;  /* 0x000000492a1c7209 */ /* 0x001fc60007810000 */
[----:B------:R-:W0:Y:S01]  /*2dc0*/  MUFU.TANH R10, R10 ;  /* 0x0000000a000a7308 */ /* 0x000e220000002400 */
[----:B------:R-:W-:Y:S01]  /*2dd0*/  FMUL.FTZ R73, R85, UR7 ;  /* 0x0000000755497c20 */ /* 0x000fe20008410000 */
[----:B------:R-:W-:Y:S01]  /*2de0*/  UIMAD.WIDE.U32 UR6, UR40, UR6, URZ ;  /* 0x00000006280672a5 */ /* 0x000fe2000f8e003f */
[C---:B------:R-:W-:Y:S01]  /*2df0*/  FSETP.NEU.FTZ.AND P1, PT, R28.reuse, -INF , PT ;  /* 0xff8000001c00780b */ /* 0x040fe20003f3d000 */
[----:B------:R-:W-:Y:S01]  /*2e00*/  FMUL.FTZ R42, R28, UR21 ;  /* 0x000000151c2a7c20 */ /* 0x000fe20008410000 */
[----:B------:R-:W-:Y:S02]  /*2e10*/  UIADD3 UR6, UR11, 0x16840, URZ ;  /* 0x000168400b067890 */ /* 0x000fe4000fffe03f */
[----:B------:R-:W-:Y:S01]  /*2e20*/  @UP0 USHF.R.U32.HI UR10, URZ, UR14, UR7 ;  /* 0x0000000e3f0a0299 */ /* 0x000fe20008011607 */
[----:B------:R-:W2:Y:S01]  /*2e30*/  MUFU.TANH R13, R13 ;  /* 0x0000000d000d7308 */ /* 0x000ea20000002400 */
[----:B------:R-:W-:Y:S01]  /*2e40*/  FSEL R42, R42, RZ, P1 ;  /* 0x000000ff2a2a7208 */ /* 0x000fe20000800000 */
[----:B------:R-:W-:Y:S01]  /*2e50*/  UPRMT UR6, UR43, 0x654, UR6 ;  /* 0x000006542b067896 */ /* 0x000fe20008000006 */
[----:B------:R-:W-:Y:S01]  /*2e60*/  ISETP.GT.AND P1, PT, R93, RZ, PT ;  /* 0x000000ff5d00720c */ /* 0x000fe20003f24270 */
[----:B------:R-:W-:Y:S01]  /*2e70*/  UIADD3 UR7, UR10, UR51, -UR52 ;  /* 0x000000330a077290 */ /* 0x000fe2000fffe834 */
[----:B-1----:R-:W-:Y:S01]  /*2e80*/  FSEL R66, R12, -INF , P2 ;  /* 0xff8000000c427808 */ /* 0x002fe20001000000 */
[--C-:B------:R-:W-:Y:S01]  /*2e90*/  FFMA.FTZ R12, R57, UR21, -R42.reuse ;  /* 0x00000015390c7c23 */ /* 0x100fe2000801082a */
[----:B------:R-:W-:Y:S01]  /*2ea0*/  FSEL R3, R3, -INF , P1 ;  /* 0xff80000003037808 */ /* 0x000fe20000800000 */
[----:B------:R-:W1:Y:S01]  /*2eb0*/  MUFU.TANH R11, R11 ;  /* 0x0000000b000b7308 */ /* 0x000e620000002400 */
[----:B------:R-:W-:Y:S01]  /*2ec0*/  ISETP.GT.AND P1, PT, R93, 0x9, PT ;  /* 0x000000095d00780c */ /* 0x000fe20003f24270 */
[--C-:B------:R-:W-:Y:S01]  /*2ed0*/  FFMA.FTZ R141, R55, UR21, -R42.reuse ;  /* 0x00000015378d7c23 */ /* 0x100fe2000801082a */
[----:B------:R-:W-:Y:S01]  /*2ee0*/  FMNMX.FTZ R75, R3, R50, !PT ;  /* 0x00000032034b7209 */ /* 0x000fe20007810000 */
[--C-:B------:R-:W-:Y:S01]  /*2ef0*/  FFMA.FTZ R137, R47, UR21, -R42.reuse ;  /* 0x000000152f897c23 */ /* 0x100fe2000801082a */
[----:B------:R-:W-:Y:S01]  /*2f00*/  FSEL R52, R4, -INF , P1 ;  /* 0xff80000004347808 */ /* 0x000fe20000800000 */
[--C-:B------:R-:W-:Y:S01]  /*2f10*/  FFMA.FTZ R47, R25, UR21, -R42.reuse ;  /* 0x00000015192f7c23 */ /* 0x100fe2000801082a */
[----:B------:R-:W-:Y:S01]  /*2f20*/  FMNMX.FTZ R75, R48, R75, !PT ;  /* 0x0000004b304b7209 */ /* 0x000fe20007810000 */
[----:B------:R-:W3:Y:S01]  /*2f30*/  MUFU.TANH R41, R41 ;  /* 0x0000002900297308 */ /* 0x000ee20000002400 */
[----:B------:R-:W-:Y:S01]  /*2f40*/  ISETP.GT.AND P1, PT, R93, 0x11, PT ;  /* 0x000000115d00780c */ /* 0x000fe20003f24270 */
[--C-:B------:R-:W-:Y:S01]  /*2f50*/  FFMA.FTZ R139, R24, UR21, -R42.reuse ;  /* 0x00000015188b7c23 */ /* 0x100fe2000801082a */
[----:B------:R-:W-:Y:S01]  /*2f60*/  FMNMX.FTZ R75, R52, R75, !PT ;  /* 0x0000004b344b7209 */ /* 0x000fe20007810000 */
[--C-:B------:R-:W-:Y:S01]  /*2f70*/  FFMA.FTZ R135, R26, UR21, -R42.reuse ;  /* 0x000000151a877c23 */ /* 0x100fe2000801082a */
[----:B------:R-:W-:Y:S01]  /*2f80*/  FSEL R5, R5, -INF , P1 ;  /* 0xff80000005057808 */ /* 0x000fe20000800000 */
[--C-:B------:R-:W-:Y:S01]  /*2f90*/  FFMA.FTZ R26, R30, UR21, -R42.reuse ;  /* 0x000000151e1a7c23 */ /* 0x100fe2000801082a */
[----:B------:R-:W-:Y:S01]  /*2fa0*/  FMNMX.FTZ R6, R54, R75, !PT ;  /* 0x0000004b36067209 */ /* 0x000fe20007810000 */
[----:B------:R-:W4:Y:S01]  /*2fb0*/  MUFU.TANH R14, R14 ;  /* 0x0000000e000e7308 */ /* 0x000f220000002400 */
[----:B------:R-:W-:Y:S01]  /*2fc0*/  ISETP.GT.AND P1, PT, R93, 0x19, PT ;  /* 0x000000195d00780c */ /* 0x000fe20003f24270 */
[--C-:B------:R-:W-:Y:S01]  /*2fd0*/  FFMA.FTZ R30, R34, UR21, -R42.reuse ;  /* 0x00000015221e7c23 */ /* 0x100fe2000801082a */
[----:B------:R-:W-:Y:S01]  /*2fe0*/  FMNMX.FTZ R6, R5, R6, !PT ;  /* 0x0000000605067209 */ /* 0x000fe20007810000 */
[--C-:B------:R-:W-:Y:S01]  /*2ff0*/  FFMA.FTZ R34, R38, UR21, -R42.reuse ;  /* 0x0000001526227c23 */ /* 0x100fe2000801082a */
[----:B------:R-:W-:Y:S01]  /*3000*/  FSEL R7, R7, -INF , P1 ;  /* 0xff80000007077808 */ /* 0x000fe20000800000 */
[--C-:B------:R-:W-:Y:S01]  /*3010*/  FFMA.FTZ R149, R99, UR21, -R42.reuse ;  /* 0x0000001563957c23 */ /* 0x100fe2000801082a */
[----:B------:R-:W-:Y:S01]  /*3020*/  FMNMX.FTZ R6, R9, R6, !PT ;  /* 0x0000000609067209 */ /* 0x000fe20007810000 */
[----:B------:R-:W5:Y:S01]  /*3030*/  MUFU.TANH R44, R44 ;  /* 0x0000002c002c7308 */ /* 0x000f620000002400 */
[----:B------:R-:W-:Y:S01]  /*3040*/  ISETP.GT.AND P1, PT, R93, 0x21, PT ;  /* 0x000000215d00780c */ /* 0x000fe20003f24270 */
        /* <DEDUP_REMOVED lines=29> */
[----:B----4-:R-:W-:Y:S01]  /*3220*/  FSEL R14, R14, -INF , P1 ;  /* 0xff8000000e0e7808 */ /* 0x010fe20000800000 */
[----:B------:R-:W3:Y:S01]  /*3230*/  MUFU.TANH R56, R56 ;  /* 0x0000003800387308 */ /* 0x000ee20000002400 */
[----:B------:R-:W-:Y:S01]  /*3240*/  FMNMX.FTZ R57, R41, R8, !PT ;  /* 0x0000000829397209 */ /* 0x000fe20007810000 */
[--C-:B------:R-:W-:Y:S01]  /*3250*/  FFMA.FTZ R129, R29, UR21, -R42.reuse ;  /* 0x000000151d817c23 */ /* 0x100fe2000801082a */
[----:B------:R-:W-:Y:S01]  /*3260*/  ISETP.GT.AND P1, PT, R93, 0x39, PT ;  /* 0x000000395d00780c */ /* 0x000fe20003f24270 */
[--C-:B------:R-:W-:Y:S01]  /*3270*/  FFMA.FTZ R32, R32, UR21, -R42.reuse ;  /* 0x0000001520207c23 */ /* 0x100fe2000801082a */
[----:B-----5:R-:W-:Y:S01]  /*3280*/  FSEL R44, R44, -INF , P2 ;  /* 0xff8000002c2c7808 */ /* 0x020fe20001000000 */
[--C-:B------:R-:W-:Y:S01]  /*3290*/  FFMA.FTZ R36, R37, UR21, -R42.reuse ;  /* 0x0000001525247c23 */ /* 0x100fe2000801082a */
[----:B------:R-:W-:Y:S01]  /*32a0*/  FMNMX.FTZ R57, R14, R57, !PT ;  /* 0x000000390e397209 */ /* 0x000fe20007810000 */
[----:B------:R-:W4:Y:S01]  /*32b0*/  MUFU.TANH R58, R58 ;  /* 0x0000003a003a7308 */ /* 0x000f220000002400 */
[----:B------:R-:W-:Y:S01]  /*32c0*/  ISETP.GT.AND P2, PT, R93, 0x40, PT ;  /* 0x000000405d00780c */ /* 0x000fe20003f44270 */
[--C-:B------:R-:W-:Y:S01]  /*32d0*/  FFMA.FTZ R123, R39, UR21, -R42.reuse ;  /* 0x00000015277b7c23 */ /* 0x100fe2000801082a */
[----:B0-----:R-:W-:Y:S01]  /*32e0*/  FSEL R43, R43, -INF , P1 ;  /* 0xff8000002b2b7808 */ /* 0x001fe20000800000 */
[--C-:B------:R-:W-:Y:S01]  /*32f0*/  FFMA.FTZ R40, R40, UR21, -R42.reuse ;  /* 0x0000001528287c23 */ /* 0x100fe2000801082a */
[----:B------:R-:W-:Y:S01]  /*3300*/  FMNMX.FTZ R10, R44, R57, !PT ;  /* 0x000000392c0a7209 */ /* 0x000fe20007810000 */
[----:B------:R-:W-:Y:S01]  /*3310*/  USHF.R.S32.HI UR10, URZ, 0x1f, UR7 ;  /* 0x0000001f3f0a7899 */ /* 0x000fe20008011407 */
[----:B------:R-:W-:Y:S01]  /*3320*/  ISETP.GT.AND P1, PT, R93, 0x41, PT ;  /* 0x000000415d00780c */ /* 0x000fe20003f24270 */
[----:B------:R-:W0:Y:S01]  /*3330*/  MUFU.TANH R61, R61 ;  /* 0x0000003d003d7308 */ /* 0x000e220000002400 */
[----:B--2---:R-:W-:Y:S01]  /*3340*/  FSEL R55, R46, -INF , P2 ;  /* 0xff8000002e377808 */ /* 0x004fe20001000000 */
[----:B------:R-:W-:Y:S01]  /*3350*/  FFMA.FTZ R46, R53, UR21, -R42 ;  /* 0x00000015352e7c23 */ /* 0x000fe2000801082a */
[----:B------:R-:W-:Y:S01]  /*3360*/  FMNMX.FTZ R10, R43, R10, !PT ;  /* 0x0000000a2b0a7209 */ /* 0x000fe20007810000 */
[----:B------:R-:W-:Y:S01]  /*3370*/  ULEA.HI UR10, UR10, UR7, URZ, 0x7 ;  /* 0x000000070a0a7291 */ /* 0x000fe2000f8f383f */
[----:B------:R-:W-:Y:S01]  /*3380*/  ISETP.GT.AND P2, PT, R93, 0x48, PT ;  /* 0x000000485d00780c */ /* 0x000fe20003f44270 */
[----:B------:R-:W-:Y:S01]  /*3390*/  SYNCS.ARRIVE.TRANS64.RED.A1T0 RZ, [UR6], RZ ;  /* 0x000000ffffff79a7 */ /* 0x000fe20008100406 */
[----:B-1----:R-:W-:Y:S01]  /*33a0*/  FSEL R45, R45, -INF , P1 ;  /* 0xff8000002d2d7808 */ /* 0x002fe20000800000 */
[----:B------:R-:W1:Y:S01]  /*33b0*/  MUFU.TANH R60, R60 ;  /* 0x0000003c003c7308 */ /* 0x000e620000002400 */
[----:B------:R-:W-:Y:S01]  /*33c0*/  ISETP.GT.AND P1, PT, R93, 0x49, PT ;  /* 0x000000495d00780c */ /* 0x000fe20003f24270 */
[----:B------:R-:W-:Y:S01]  /*33d0*/  USHF.R.S32.HI UR10, URZ, 0x7, UR10 ;  /* 0x000000073f0a7899 */ /* 0x000fe2000801140a */
[----:B---3--:R-:W-:-:S02]  /*33e0*/  FSEL R56, R56, -INF , P2 ;  /* 0xff80000038387808 */ /* 0x008fc40001000000 */
[----:B------:R-:W-:Y:S02]  /*33f0*/  CS2R R98, SRZ ;  /* 0x0000000000627805 */ /* 0x000fe4000001ff00 */
[C---:B------:R-:W-:Y:S01]  /*3400*/  ISETP.GT.AND P2, PT, R93.reuse, 0x50, PT ;  /* 0x000000505d00780c */ /* 0x040fe20003f44270 */
[----:B------:R-:W-:Y:S01]  /*3410*/  UISETP.LT.AND UP0, UPT, UR42, UR10, UPT ;  /* 0x0000000a2a00728c */ /* 0x000fe2000bf01270 */
[----:B----4-:R-:W-:Y:S01]  /*3420*/  FSEL R58, R58, -INF , P1 ;  /* 0xff8000003a3a7808 */ /* 0x010fe20000800000 */
[----:B------:R2:W-:Y:S01]  /*3430*/  MUFU.EX2 R8, R12 ;  /* 0x0000000c00087308 */ /* 0x0005e20000000800 */
[----:B------:R-:W-:Y:S01]  /*3440*/  ISETP.GT.AND P1, PT, R93, 0x51, PT ;  /* 0x000000515d00780c */ /* 0x000fe20003f24270 */
[----:B------:R-:W-:Y:S01]  /*3450*/  USEL UR23, UR42, UR10, !UP0 ;  /* 0x0000000a2a177287 */ /* 0x000fe2000c000000 */
[----:B0-----:R-:W-:Y:S02]  /*3460*/  FSEL R61, R61, -INF , P2 ;  /* 0xff8000003d3d7808 */ /* 0x001fe40001000000 */
[----:B------:R-:W-:-:S02]  /*3470*/  CS2R R94, SRZ ;  /* 0x00000000005e7805 */ /* 0x000fc4000001ff00 */
[----:B------:R-:W-:Y:S01]  /*3480*/  ISETP.GT.AND P2, PT, R93, 0x58, PT ;  /* 0x000000585d00780c */ /* 0x000fe20003f44270 */
[----:B------:R-:W-:Y:S01]  /*3490*/  UISETP.GE.AND UP0, UPT, UR25, UR23, UPT ;  /* 0x000000171900728c */ /* 0x000fe2000bf06270 */
[----:B------:R-:W-:Y:S01]  /*34a0*/  CS2R R90, SRZ ;  /* 0x00000000005a7805 */ /* 0x000fe2000001ff00 */
[----:B------:R-:W0:Y:S01]  /*34b0*/  MUFU.TANH R62, R62 ;  /* 0x0000003e003e7308 */ /* 0x000e220000002400 */
[----:B--2---:R-:W-:Y:S02]  /*34c0*/  FMNMX.FTZ R12, R55, R10, !PT ;  /* 0x0000000a370c7209 */ /* 0x004fe40007810000 */
[----:B------:R-:W-:Y:S02]  /*34d0*/  CS2R R88, SRZ ;  /* 0x0000000000587805 */ /* 0x000fe4000001ff00 */
[----:B-1----:R-:W-:Y:S02]  /*34e0*/  FSEL R60, R60, -INF , P1 ;  /* 0xff8000003c3c7808 */ /* 0x002fe40000800000 */
[----:B------:R-:W-:-:S02]  /*34f0*/  FMNMX.FTZ R53, R45, R12, !PT ;  /* 0x0000000c2d357209 */ /* 0x000fc40007810000 */
[----:B------:R-:W-:Y:S01]  /*3500*/  ISETP.GT.AND P1, PT, R93, 0x59, PT ;  /* 0x000000595d00780c */ /* 0x000fe20003f24270 */
[----:B------:R-:W1:Y:S01]  /*3510*/  MUFU.TANH R64, R64 ;  /* 0x0000004000407308 */ /* 0x000e620000002400 */
[----:B------:R-:W-:-:S04]  /*3520*/  FMNMX.FTZ R53, R56, R53, !PT ;  /* 0x0000003538357209 */ /* 0x000fc80007810000 */
[----:B------:R-:W-:-:S03]  /*3530*/  FMNMX.FTZ R12, R58, R53, !PT ;  /* 0x000000353a0c7209 */ /* 0x000fc60007810000 */
[----:B------:R-:W2:Y:S01]  /*3540*/  MUFU.TANH R67, R67 ;  /* 0x0000004300437308 */ /* 0x000ea20000002400 */
[----:B0-----:R-:W-:Y:S02]  /*3550*/  FSEL R62, R62, -INF , P2 ;  /* 0xff8000003e3e7808 */ /* 0x001fe40001000000 */
[----:B------:R-:W-:-:S05]  /*3560*/  ISETP.GT.AND P2, PT, R93, 0x60, PT ;  /* 0x000000605d00780c */ /* 0x000fca0003f44270 */
[----:B------:R0:W-:Y:S01]  /*3570*/  MUFU.EX2 R10, R46 ;  /* 0x0000002e000a7308 */ /* 0x0001e20000000800 */
[----:B-1----:R-:W-:Y:S02]  /*3580*/  FSEL R64, R64, -INF , P1 ;  /* 0xff80000040407808 */ /* 0x002fe40000800000 */
[----:B------:R-:W-:-:S05]  /*3590*/  ISETP.GT.AND P1, PT, R93, 0x61, PT ;  /* 0x000000615d00780c */ /* 0x000fca0003f24270 */
[----:B------:R-:W1:Y:S01]  /*35a0*/  MUFU.TANH R65, R65 ;  /* 0x0000004100417308 */ /* 0x000e620000002400 */
[----:B0-----:R-:W-:Y:S01]  /*35b0*/  FFMA.FTZ R46, R49, UR21, -R42 ;  /* 0x00000015312e7c23 */ /* 0x001fe2000801082a */
[----:B------:R-:W-:Y:S02]  /*35c0*/  FMNMX.FTZ R49, R61, R12, !PT ;  /* 0x0000000c3d317209 */ /* 0x000fe40007810000 */
[----:B--2---:R-:W-:Y:S02]  /*35d0*/  FSEL R67, R67, -INF , P2 ;  /* 0xff80000043437808 */ /* 0x004fe40001000000 */
[----:B------:R-:W-:Y:S02]  /*35e0*/  FMNMX.FTZ R49, R60, R49, !PT ;  /* 0x000000313c317209 */ /* 0x000fe40007810000 */
[----:B------:R-:W0:Y:S01]  /*35f0*/  MUFU.TANH R68, R68 ;  /* 0x0000004400447308 */ /* 0x000e220000002400 */
[----:B------:R-:W-:Y:S02]  /*3600*/  ISETP.GT.AND P2, PT, R93, 0x68, PT ;  /* 0x000000685d00780c */ /* 0x000fe40003f44270 */
[----:B------:R-:W-:-:S04]  /*3610*/  FMNMX.FTZ R49, R62, R49, !PT ;  /* 0x000000313e317209 */ /* 0x000fc80007810000 */
[----:B------:R-:W-:Y:S01]  /*3620*/  FMNMX.FTZ R12, R64, R49, !PT ;  /* 0x00000031400c7209 */ /* 0x000fe20007810000 */
[----:B------:R-:W2:Y:S01]  /*3630*/  MUFU.TANH R69, R69 ;  /* 0x0000004500457308 */ /* 0x000ea20000002400 */
[----:B-1----:R-:W-:Y:S02]  /*3640*/  FSEL R65, R65, -INF , P1 ;  /* 0xff80000041417808 */ /* 0x002fe40000800000 */
[----:B------:R-:W-:Y:S02]  /*3650*/  FMNMX.FTZ R76, R67, R12, !PT ;  /* 0x0000000c434c7209 */ /* 0x000fe40007810000 */
[----:B------:R-:W-:Y:S02]  /*3660*/  ISETP.GT.AND P1, PT, R93, 0x69, PT ;  /* 0x000000695d00780c */ /* 0x000fe40003f24270 */
[----:B------:R-:W-:Y:S01]  /*3670*/  FMNMX.FTZ R76, R65, R76, !PT ;  /* 0x0000004c414c7209 */ /* 0x000fe20007810000 */
[----:B------:R-:W1:Y:S01]  /*3680*/  MUFU.TANH R71, R71 ;  /* 0x0000004700477308 */ /* 0x000e620000002400 */
[----:B0-----:R-:W-:Y:S01]  /*3690*/  FSEL R25, R68, -INF , P2 ;  /* 0xff80000044197808 */ /* 0x001fe20001000000 */
[----:B------:R-:W-:Y:S01]  /*36a0*/  FFMA.FTZ R68, R15, UR21, -R42 ;  /* 0x000000150f447c23 */ /* 0x000fe2000801082a */
[----:B------:R-:W-:-:S02]  /*36b0*/  ISETP.GT.AND P2, PT, R93, 0x70, PT ;  /* 0x000000705d00780c */ /* 0x000fc40003f44270 */
[----:B------:R-:W-:-:S03]  /*36c0*/  FMNMX.FTZ R76, R25, R76, !PT ;  /* 0x0000004c194c7209 */ /* 0x000fc60007810000 */
[----:B------:R-:W-:Y:S01]  /*36d0*/  MUFU.TANH R72, R72 ;  /* 0x0000004800487308 */ /* 0x000fe20000002400 */
[----:B--2---:R-:W-:Y:S02]  /*36e0*/  FSEL R69, R69, -INF , P1 ;  /* 0xff80000045457808 */ /* 0x004fe40000800000 */
[----:B------:R-:W-:Y:S02]  /*36f0*/  ISETP.GT.AND P1, PT, R93, 0x71, PT ;  /* 0x000000715d00780c */ /* 0x000fe40003f24270 */
[----:B------:R-:W-:-:S03]  /*3700*/  FMNMX.FTZ R76, R69, R76, !PT ;  /* 0x0000004c454c7209 */ /* 0x000fc60007810000 */
[----:B------:R-:W0:Y:S01]  /*3710*/  MUFU.TANH R74, R74 ;  /* 0x0000004a004a7308 */ /* 0x000e220000002400 */
[----:B-1----:R-:W-:Y:S02]  /*3720*/  FSEL R71, R71, -INF , P2 ;  /* 0xff80000047477808 */ /* 0x002fe40001000000 */
[----:B------:R-:W-:Y:S02]  /*3730*/  ISETP.GT.AND P2, PT, R93, 0x78, PT ;  /* 0x000000785d00780c */ /* 0x000fe40003f44270 */
[----:B------:R-:W-:-:S03]  /*3740*/  FMNMX.FTZ R76, R71, R76, !PT ;  /* 0x0000004c474c7209 */ /* 0x000fc60007810000 */
[----:B------:R-:W1:Y:S08]  /*3750*/  MUFU.TANH R73, R73 ;  /* 0x0000004900497308 */ /* 0x000e700000002400 */
[----:B------:R2:W-:Y:S01]  /*3760*/  MUFU.EX2 R12, R47 ;  /* 0x0000002f000c7308 */ /* 0x0005e20000000800 */
[----:B0-----:R-:W-:-:S07]  /*3770*/  FSEL R74, R74, -INF , P2 ;  /* 0xff8000004a4a7808 */ /* 0x001fce0001000000 */
[----:B------:R-:W-:Y:S01]  /*3780*/  MUFU.EX2 R149, R149 ;  /* 0x0000009500957308 */ /* 0x000fe20000000800 */
[----:B--2---:R-:W-:Y:S01]  /*3790*/  FSEL R47, R72, -INF , P1 ;  /* 0xff800000482f7808 */ /* 0x004fe20000800000 */
[--C-:B------:R-:W-:Y:S01]  /*37a0*/  FFMA.FTZ R72, R20, UR21, -R42.reuse ;  /* 0x0000001514487c23 */ /* 0x100fe2000801082a */
[----:B------:R-:W-:Y:S01]  /*37b0*/  ISETP.GT.AND P1, PT, R93, 0x79, PT ;  /* 0x000000795d00780c */ /* 0x000fe20003f24270 */
[----:B------:R-:W-:Y:S01]  /*37c0*/  FFMA.FTZ R20, R27, UR21, -R42 ;  /* 0x000000151b147c23 */ /* 0x000fe2000801082a */
[----:B------:R-:W-:Y:S02]  /*37d0*/  FMNMX.FTZ R15, R47, R76, !PT ;  /* 0x0000004c2f0f7209 */ /* 0x000fe40007810000 */
[----:B------:R-:W-:Y:S02]  /*37e0*/  CS2R R92, SRZ ;  /* 0x00000000005c7805 */ /* 0x000fe4000001ff00 */
[----:B-1----:R-:W-:Y:S01]  /*37f0*/  FSEL R73, R73, -INF , P1 ;  /* 0xff80000049497808 */ /* 0x002fe20000800000 */
[----:B------:R0:W1:Y:S01]  /*3800*/  MUFU.EX2 R2, R97 ;  /* 0x0000006100027308 */ /* 0x0000620000000800 */
        /* <DEDUP_REMOVED lines=30> */
[----:B------:R-:W-:Y:S01]  /*39f0*/  FFMA.FTZ R7, R7, UR21, -R38 ;  /* 0x0000001507077c23 */ /* 0x000fe20008010826 */
[----:B-1----:R-:W-:Y:S01]  /*3a00*/  FADD.FTZ R14, R149, R2 ;  /* 0x00000002950e7221 */ /* 0x002fe20000010000 */
        /* <DEDUP_REMOVED lines=11> */
[----:B------:R-:W-:Y:S01]  /*3ac0*/  F2FP.BF16.F32.PACK_AB R149, R2, R149 ;  /* 0x000000950295723e */ /* 0x000fe200000010ff */
        /* <DEDUP_REMOVED lines=8> */
[----:B------:R-:W-:Y:S01]  /*3b50*/  F2FP.BF16.F32.PACK_AB R148, R3, R148 ;  /* 0x000000940394723e */ /* 0x000fe200000010ff */
[--C-:B------:R-:W-:Y:S01]  /*3b60*/  FFMA.FTZ R69, R69, UR21, -R38.reuse ;  /* 0x0000001545457c23 */ /* 0x100fe20008010826 */
[--C-:B------:R-:W-:Y:S01]  /*3b70*/  FFMA.FTZ R71, R71, UR21, -R38.reuse ;  /* 0x0000001547477c23 */ /* 0x100fe20008010826 */
[--C-:B------:R-:W-:Y:S01]  /*3b80*/  FFMA.FTZ R47, R47, UR21, -R38.reuse ;  /* 0x000000152f2f7c23 */ /* 0x100fe20008010826 */
[----:B------:R-:W-:-:S02]  /*3b90*/  FFMA.FTZ R74, R74, UR21, -R38 ;  /* 0x000000154a4a7c23 */ /* 0x000fc40008010826 */
[----:B------:R-:W0:Y:S01]  /*3ba0*/  MUFU.EX2 R144, R144 ;  /* 0x0000009000907308 */ /* 0x000e220000000800 */
[----:B-1----:R-:W-:Y:S01]  /*3bb0*/  FADD.FTZ R44, R150, R31 ;  /* 0x0000001f962c7221 */ /* 0x002fe20000010000 */
[----:B------:R-:W-:Y:S01]  /*3bc0*/  FADD.FTZ R31, R151, R14 ;  /* 0x0000000e971f7221 */ /* 0x000fe20000010000 */
[----:B------:R-:W-:-:S03]  /*3bd0*/  F2FP.BF16.F32.PACK_AB R151, R4, R151 ;  /* 0x000000970497723e */ /* 0x000fc600000010ff */
[----:B------:R-:W-:Y:S01]  /*3be0*/  FADD.FTZ R0, R4, R31 ;  /* 0x0000001f04007221 */ /* 0x000fe20000010000 */
[----:B------:R-:W-:Y:S01]  /*3bf0*/  FFMA.FTZ R31, R60, UR21, -R38 ;  /* 0x000000153c1f7c23 */ /* 0x000fe20008010826 */
[----:B------:R-:W1:Y:S01]  /*3c00*/  MUFU.EX2 R5, R5 ;  /* 0x0000000500057308 */ /* 0x000e620000000800 */
[C---:B--2---:R-:W-:Y:S01]  /*3c10*/  FADD.FTZ R33, R15.reuse, R44 ;  /* 0x0000002c0f217221 */ /* 0x044fe20000010000 */
[----:B------:R-:W-:-:S06]  /*3c20*/  F2FP.BF16.F32.PACK_AB R150, R15, R150 ;  /* 0x000000960f96723e */ /* 0x000fcc00000010ff */
        /* <DEDUP_REMOVED lines=8> */
[--C-:B------:R-:W-:Y:S01]  /*3cb0*/  FFMA.FTZ R0, R25, UR21, -R38.reuse ;  /* 0x0000001519007c23 */ /* 0x100fe20008010826 */
[----:B------:R-:W-:Y:S01]  /*3cc0*/  F2FP.BF16.F32.PACK_AB R144, R5, R144 ;  /* 0x000000900590723e */ /* 0x000fe200000010ff */
[----:B------:R-:W-:Y:S01]  /*3cd0*/  FFMA.FTZ R38, R73, UR21, -R38 ;  /* 0x0000001549267c23 */ /* 0x000fe20008010826 */
[----:B------:R-:W-:Y:S02]  /*3ce0*/  F2FP.BF16.F32.PACK_AB R147, R8, R147 ;  /* 0x000000930893723e */ /* 0x000fe400000010ff */
[----:B------:R-:W1:Y:S01]  /*3cf0*/  MUFU.EX2 R140, R140 ;  /* 0x0000008c008c7308 */ /* 0x000e620000000800 */
[----:B--2---:R-:W-:-:S07]  /*3d00*/  FADD.FTZ R14, R146, R35 ;  /* 0x00000023920e7221 */ /* 0x004fce0000010000 */
        /* <DEDUP_REMOVED lines=8> */
[----:B------:R-:W-:-:S04]  /*3d90*/  FADD.FTZ R14, R10, R33 ;  /* 0x000000210a0e7221 */ /* 0x000fc80000010000 */
[----:B------:R-:W-:Y:S01]  /*3da0*/  FADD.FTZ R33, R143, R14 ;  /* 0x0000000e8f217221 */ /* 0x000fe20000010000 */
[C---:B------:R-:W-:Y:S01]  /*3db0*/  F2FP.BF16.F32.PACK_AB R143, R46.reuse, R143 ;  /* 0x0000008f2e8f723e */ /* 0x040fe200000010ff */
        /* <DEDUP_REMOVED lines=8> */
[----:B------:R-:W-:-:S06]  /*3e40*/  FADD.FTZ R2, R12, R33 ;  /* 0x000000210c027221 */ /* 0x000fcc0000010000 */
        /* <DEDUP_REMOVED lines=104> */
.L_x_15183:
[----:B------:R-:W-:Y:S01]  /*44d0*/  ISETP.NE.AND P2, PT, RZ, UR44, PT ;  /* 0x0000002cff007c0c */ /* 0x000fe2000bf45270 */
[----:B------:R-:W-:-:S04]  /*44e0*/  UISETP.NE.AND UP0, UPT, UR24, 0x1, UPT ;  /* 0x000000011800788c */ /* 0x000fc8000bf05270 */
[----:B------:R-:W-:-:S04]  /*44f0*/  USEL UR48, URZ, 0x1, UP0 ;  /* 0x000000013f307887 */ /* 0x000fc80008000000 */
[----:B------:R-:W-:-:S04]  /*4500*/  ULOP3.LUT UR48, UR26, UR48, URZ, 0x3c, !UPT ;  /* 0x000000301a307292 */ /* 0x000fc8000f8e3c3f */
[----:B------:R-:W-:Y:S08]  /*4510*/  @P2 BRA `(.L_x_15173) ;  /* 0x0000000000382947 */ /* 0x000ff00003800000 */
[----:B------:R-:W-:Y:S05]  /*4520*/  @!P0 BRA `(.L_x_15174) ;  /* 0x0000000000048947 */ /* 0x000fea0003800000 */
[----:B------:R-:W-:Y:S01]  /*4530*/  BPT.TRAP 0x1 ;  /* 0x000000040000795c */ /* 0x000fe20000300000 */
.L_x_15174:
        /* <DEDUP_REMOVED lines=9> */
.L_x_15175:
[----:B-1----:R-:W-:Y:S05]  /*45d0*/  @P1 BRA `(.L_x_15173) ;  /* 0x0000000000081947 */ /* 0x002fea0003800000 */
[----:B------:R-:W1:Y:S02]  /*45e0*/  SYNCS.PHASECHK.TRANS64.TRYWAIT P1, [UR6+0x16830], R5 ;  /* 0x01683005ff0075a7 */ /* 0x000e640008020146 */
[----:B-1----:R-:W-:Y:S05]  /*45f0*/  @!P1 BRA `(.L_x_15176) ;  /* 0x000000e400749947 */ /* 0x002fea0003800000 */
.L_x_15173:
        /* <DEDUP_REMOVED lines=12> */
[----:B-1----:R-:W-:-:S04]  /*46c0*/  SHF.R.U32.HI R6, RZ, 0x7, R6 ;  /* 0x00000007ff067819 */ /* 0x002fc80000011606 */
[----:B0-----:R-:W-:-:S05]  /*46d0*/  IADD3 R5, R6, 0x8, RZ ;  /* 0x0000000806057810 */ /* 0x001fca0007ffe0ff */
        /* <DEDUP_REMOVED lines=16> */
.L_x_15178:
[----:B------:R-:W-:Y:S01]  /*47e0*/  ULEA UR6, UR24, UR45, 0x3 ;  /* 0x0000002d18067291 */ /* 0x000fe2000f8e183f */
[----:B------:R-:W-:-:S05]  /*47f0*/  IMAD.U32 R5, RZ, RZ, UR26 ;  /* 0x0000001aff057e24 */ /* 0x000fca000f8e00ff */
[----:B------:R-:W-:-:S04]  /*4800*/  SHF.L.U32 R5, R5, 0x1f, RZ ;  /* 0x0000001f05057819 */ /* 0x000fc800000006ff */
[----:B------:R0:W1:Y:S01]  /*4810*/  SYNCS.PHASECHK.TRANS64.TRYWAIT P1, [UR6+0x16850], R5 ;  /* 0x01685005ff0075a7 */ /* 0x0000620008020146 */
[----:B------:R-:W-:Y:S05]  /*4820*/  @!P0 BRA `(.L_x_15179) ;  /* 0x0000000000048947 */ /* 0x000fea0003800000 */
[----:B------:R-:W-:Y:S01]  /*4830*/  BPT.TRAP 0x1 ;  /* 0x000000040000795c */ /* 0x000fe20000300000 */
.L_x_15179:
[----:B-1----:R-:W-:Y:S05]  /*4840*/  @P1 BRA `(.L_x_15177) ;  /* 0x0000000000081947 */ /* 0x002fea0003800000 */
[----:B------:R-:W1:Y:S02]  /*4850*/  SYNCS.PHASECHK.TRANS64.TRYWAIT P1, [UR6+0x16850], R5 ;  /* 0x01685005ff0075a7 */ /* 0x000e640008020146 */
[----:B-1----:R-:W-:Y:S05]  /*4860*/  @!P1 BRA `(.L_x_15180) ;  /* 0x000000e000f09947 */ /* 0x002fea0003800000 */
.L_x_15177:
        /* <DEDUP_REMOVED lines=52> */
.L_x_15181:
[----:B------:R-:W-:Y:S01]  /*4bb0*/  UISETP.NE.AND UP0, UPT, UR53, URZ, UPT ;  /* 0x0000003f3500728c */ /* 0x000fe2000bf05270 */
[----:B------:R-:W-:Y:S01]  /*4bc0*/  FMUL.FTZ R125, R24, UR22 ;  /* 0x00000016187d7c20 */ /* 0x000fe20008410000 */
[----:B------:R-:W-:Y:S02]  /*4bd0*/  VIADD R24, R17, UR40 ;  /* 0x0000002811187c36 */ /* 0x000fe40008000000 */
[----:B------:R-:W-:Y:S01]  /*4be0*/  FMUL.FTZ R6, R27, UR22 ;  /* 0x000000161b067c20 */ /* 0x000fe20008410000 */
[----:B------:R-:W-:Y:S01]  /*4bf0*/  FMUL.FTZ R14, R43, UR22 ;  /* 0x000000162b0e7c20 */ /* 0x000fe20008410000 */
[----:B------:R-:W-:Y:S01]  /*4c00*/  FMUL.FTZ R121, R29, UR22 ;  /* 0x000000161d797c20 */ /* 0x000fe20008410000 */
[----:B------:R-:W-:Y:S01]  /*4c10*/  PLOP3.LUT P1, PT, PT, PT, UP0, 0x80, 0x0 ;  /* 0x000000000000781c */ /* 0x000fe20003f2f008 */
[----:B------:R-:W-:Y:S01]  /*4c20*/  IMAD.U32 R29, RZ, RZ, UR51 ;  /* 0x00000033ff1d7e24 */ /* 0x000fe2000f8e00ff */
[----:B------:R-:W-:Y:S01]  /*4c30*/  PLOP3.LUT P2, PT, PT, PT, UP0, 0x80, 0x0 ;  /* 0x000000000000781c */ /* 0x000fe20003f4f008 */
[----:B------:R-:W-:Y:S01]  /*4c40*/  FMUL.FTZ R124, R25, UR22 ;  /* 0x00000016197c7c20 */ /* 0x000fe20008410000 */
[----:B------:R-:W1:Y:S01]  /*4c50*/  MUFU.TANH R125, R125 ;  /* 0x0000007d007d7308 */ /* 0x000e620000002400 */
[----:B------:R-:W-:Y:S01]  /*4c60*/  @UP0 ULDC UR6, c[0x0][0x44c] ;  /* 0x0001130000060ab9 */ /* 0x000fe20000000800 */
[----:B------:R-:W-:Y:S01]  /*4c70*/  FMUL.FTZ R123, R28, UR22 ;  /* 0x000000161c7b7c20 */ /* 0x000fe20008410000 */
        /* <DEDUP_REMOVED lines=20> */
[----:B------:R-:W-:Y:S01]  /*4dc0*/  IADD3 R122, R29, UR6, -R16 ;  /* 0x000000061d7a7c10 */ /* 0x000fe2000fffe810 */
[----:B------:R-:W5:Y:S01]  /*4dd0*/  MUFU.TANH R121, R121 ;  /* 0x0000007900797308 */ /* 0x000f620000002400 */
[----:B------:R-:W-:Y:S01]  /*4de0*/  FMUL.FTZ R20, R47, UR22 ;  /* 0x000000162f147c20 */ /* 0x000fe20008410000 */
[----:B------:R-:W-:Y:S01]  /*4df0*/  FMUL.FTZ R10, R35, UR22 ;  /* 0x00000016230a7c20 */ /* 0x000fe20008410000 */
[----:B------:R-:W-:Y:S01]  /*4e00*/  FMUL.FTZ R35, R44, UR22 ;  /* 0x000000162c237c20 */ /* 0x000fe20008410000 */
[----:B------:R-:W-:-:S02]  /*4e10*/  VIADD R122, R122, -UR52 ;  /* 0x800000347a7a7c36 */ /* 0x000fc40008000000 */
        /* <DEDUP_REMOVED lines=24> */
[----:B0-----:R-:W-:Y:S01]  /*4fa0*/  FMUL.FTZ R5, R26, UR22 ;  /* 0x000000161a057c20 */ /* 0x001fe20008410000 */
[----:B------:R-:W-:Y:S01]  /*4fb0*/  ISETP.GT.AND P1, PT, R56, 0x8, PT ;  /* 0x000000083800780c */ /* 0x000fe20003f24270 */
[----:B------:R-:W-:Y:S01]  /*4fc0*/  FMUL.FTZ R26, R54, UR22 ;  /* 0x00000016361a7c20 */ /* 0x000fe20008410000 */
[----:B--2---:R-:W-:Y:S01]  /*4fd0*/  FSEL R124, R124, -INF , P2 ;  /* 0xff8000007c7c7808 */ /* 0x004fe20001000000 */
        /* <DEDUP_REMOVED lines=11> */
[----:B-----5:R-:W-:Y:S01]  /*5090*/  FSEL R121, R121, -INF , P2 ;  /* 0xff80000079797808 */ /* 0x020fe20001000000 */
        /* <DEDUP_REMOVED lines=11> */
[----:B------:R-:W-:Y:S01]  /*5150*/  FSEL R30, R30, -INF , P2 ;  /* 0xff8000001e1e7808 */ /* 0x000fe20001000000 */
[----:B------:R-:W3:Y:S01]  /*5160*/  MUFU.TANH R35, R35 ;  /* 0x0000002300237308 */ /* 0x000ee20000002400 */
[----:B------:R-:W-:Y:S01]  /*5170*/  FMNMX.FTZ R47, R120, R47, !PT ;  /* 0x0000002f782f7209 */ /* 0x000fe20007810000 */
[----:B------:R-:W-:Y:S01]  /*5180*/  ULEA UR6, UR47, UR45, 0x3 ;  /* 0x0000002d2f067291 */ /* 0x000fe2000f8e183f */
[----:B------:R-:W-:-:S02]  /*5190*/  ISETP.GT.AND P2, PT, R56, 0x19, PT ;  /* 0x000000193800780c */ /* 0x000fc40003f44270 */
[----:B----4-:R-:W-:Y:S01]  /*51a0*/  FSEL R32, R32, -INF , P1 ;  /* 0xff80000020207808 */ /* 0x010fe20000800000 */
[----:B------:R-:W-:Y:S01]  /*51b0*/  UIADD3 UR6, UR6, 0x16840, URZ ;  /* 0x0001684006067890 */ /* 0x000fe2000fffe03f */
[----:B------:R-:W-:Y:S01]  /*51c0*/  FMNMX.FTZ R47, R30, R47, !PT ;  /* 0x0000002f1e2f7209 */ /* 0x000fe20007810000 */
[----:B------:R-:W4:Y:S01]  /*51d0*/  MUFU.TANH R36, R36 ;  /* 0x0000002400247308 */ /* 0x000f220000002400 */
[----:B------:R-:W-:Y:S01]  /*51e0*/  ISETP.GT.AND P1, PT, R56, 0x20, PT ;  /* 0x000000203800780c */ /* 0x000fe20003f24270 */
[----:B------:R-:W-:Y:S01]  /*51f0*/  UPRMT UR6, UR43, 0x654, UR6 ;  /* 0x000006542b067896 */ /* 0x000fe20008000006 */
[----:B0-----:R-:W-:Y:S02]  /*5200*/  FSEL R31, R31, -INF , P2 ;  /* 0xff8000001f1f7808 */ /* 0x001fe40001000000 */
[----:B------:R-:W-:Y:S01]  /*5210*/  FMNMX.FTZ R48, R32, R47, !PT ;  /* 0x0000002f20307209 */ /* 0x000fe20007810000 */
[----:B------:R-:W-:Y:S01]  /*5220*/  FMUL.FTZ R47, R68, UR22 ;  /* 0x00000016442f7c20 */ /* 0x000fe20008410000 */
[C---:B------:R-:W-:Y:S01]  /*5230*/  ISETP.GT.AND P2, PT, R56.reuse, 0x21, PT ;  /* 0x000000213800780c */ /* 0x040fe20003f44270 */
[----:B------:R-:W0:Y:S01]  /*5240*/  MUFU.TANH R37, R37 ;  /* 0x0000002500257308 */ /* 0x000e220000002400 */
[----:B-1----:R-:W-:Y:S01]  /*5250*/  FSEL R33, R33, -INF , P1 ;  /* 0xff80000021217808 */ /* 0x002fe20000800000 */
[----:B------:R-:W-:Y:S01]  /*5260*/  FMUL.FTZ R68, R83, UR22 ;  /* 0x0000001653447c20 */ /* 0x000fe20008410000 */
[----:B------:R-:W-:Y:S01]  /*5270*/  FMNMX.FTZ R48, R31, R48, !PT ;  /* 0x000000301f307209 */ /* 0x000fe20007810000 */
[----:B------:R-:W-:Y:S01]  /*5280*/  SYNCS.ARRIVE.TRANS64.RED.A1T0 RZ, [UR6], RZ ;  /* 0x000000ffffff79a7 */ /* 0x000fe20008100406 */
[----:B------:R-:W-:-:S02]  /*5290*/  ISETP.GT.AND P1, PT, R56, 0x28, PT ;  /* 0x000000283800780c */ /* 0x000fc40003f24270 */
[----:B--2---:R-:W-:Y:S01]  /*52a0*/  FSEL R34, R34, -INF , P2 ;  /* 0xff80000022227808 */ /* 0x004fe20001000000 */
[----:B------:R-:W1:Y:S01]  /*52b0*/  MUFU.TANH R38, R38 ;  /* 0x0000002600267308 */ /* 0x000e620000002400 */
[----:B------:R-:W-:Y:S01]  /*52c0*/  FMNMX.FTZ R49, R33, R48, !PT ;  /* 0x0000003021317209 */ /* 0x000fe20007810000 */
[----:B------:R-:W-:Y:S01]  /*52d0*/  FMUL.FTZ R48, R69, UR22 ;  /* 0x0000001645307c20 */ /* 0x000fe20008410000 */
[----:B------:R-:W-:Y:S02]  /*52e0*/  ISETP.GT.AND P2, PT, R56, 0x29, PT ;  /* 0x000000293800780c */ /* 0x000fe40003f44270 */
[----:B---3--:R-:W-:Y:S02]  /*52f0*/  FSEL R35, R35, -INF , P1 ;  /* 0xff80000023237808 */ /* 0x008fe40000800000 */
[----:B------:R-:W-:Y:S01]  /*5300*/  FMNMX.FTZ R50, R34, R49, !PT ;  /* 0x0000003122327209 */ /* 0x000fe20007810000 */
[----:B------:R-:W2:Y:S01]  /*5310*/  MUFU.TANH R39, R39 ;  /* 0x0000002700277308 */ /* 0x000ea20000002400 */
[----:B------:R-:W-:-:S02]  /*5320*/  ISETP.GT.AND P1, PT, R56, 0x30, PT ;  /* 0x000000303800780c */ /* 0x000fc40003f24270 */
[----:B----4-:R-:W-:Y:S02]  /*5330*/  FSEL R36, R36, -INF , P2 ;  /* 0xff80000024247808 */ /* 0x010fe40001000000 */
[----:B------:R-:W-:Y:S01]  /*5340*/  FMNMX.FTZ R49, R35, R50, !PT ;  /* 0x0000003223317209 */ /* 0x000fe20007810000 */
[----:B------:R-:W-:Y:S01]  /*5350*/  FMUL.FTZ R50, R72, UR22 ;  /* 0x0000001648327c20 */ /* 0x000fe20008410000 */
[----:B------:R-:W-:Y:S01]  /*5360*/  ISETP.GT.AND P2, PT, R56, 0x31, PT ;  /* 0x000000313800780c */ /* 0x000fe20003f44270 */
[----:B------:R-:W3:Y:S01]  /*5370*/  MUFU.TANH R40, R40 ;  /* 0x0000002800287308 */ /* 0x000ee20000002400 */
[----:B0-----:R-:W-:Y:S01]  /*5380*/  FSEL R37, R37, -INF , P1 ;  /* 0xff80000025257808 */ /* 0x001fe20000800000 */
[----:B------:R-:W-:Y:S01]  /*5390*/  FMUL.FTZ R72, R87, UR22 ;  /* 0x0000001657487c20 */ /* 0x000fe20008410000 */
[----:B------:R-:W-:Y:S01]  /*53a0*/  FMNMX.FTZ R52, R36, R49, !PT ;  /* 0x0000003124347209 */ /* 0x000fe20007810000 */
[----:B------:R-:W-:Y:S01]  /*53b0*/  FMUL.FTZ R49, R73, UR22 ;  /* 0x0000001649317c20 */ /* 0x000fe20008410000 */
[----:B------:R-:W-:Y:S01]  /*53c0*/  ISETP.GT.AND P1, PT, R56, 0x38, PT ;  /* 0x000000383800780c */ /* 0x000fe20003f24270 */
[----:B------:R-:W0:Y:S01]  /*53d0*/  SHFL.IDX PT, R73, R24, 0x1, 0x1c1f ;  /* 0x003c1f0018497f89 */ /* 0x000e2200000e0000 */
[----:B-1----:R-:W-:Y:S01]  /*53e0*/  FSEL R38, R38, -INF , P2 ;  /* 0xff80000026267808 */ /* 0x002fe20001000000 */
[----:B------:R-:W1:Y:S01]  /*53f0*/  MUFU.TANH R41, R41 ;  /* 0x0000002900297308 */ /* 0x000e620000002400 */
[----:B------:R-:W-:-:S02]  /*5400*/  FMNMX.FTZ R51, R37, R52, !PT ;  /* 0x0000003425337209 */ /* 0x000fc40007810000 */
[----:B------:R-:W-:Y:S02]  /*5410*/  ISETP.GT.AND P2, PT, R56, 0x39, PT ;  /* 0x000000393800780c */ /* 0x000fe40003f44270 */
[----:B--2---:R-:W-:Y:S02]  /*5420*/  FSEL R39, R39, -INF , P1 ;  /* 0xff80000027277808 */ /* 0x004fe40000800000 */
[----:B------:R-:W-:Y:S01]  /*5430*/  FMNMX.FTZ R52, R38, R51, !PT ;  /* 0x0000003326347209 */ /* 0x000fe20007810000 */
[----:B------:R-:W2:Y:S01]  /*5440*/  MUFU.TANH R42, R42 ;  /* 0x0000002a002a7308 */ /* 0x000ea20000002400 */
[----:B------:R-:W-:Y:S01]  /*5450*/  ISETP.GT.AND P1, PT, R56, 0x40, PT ;  /* 0x000000403800780c */ /* 0x000fe20003f24270 */
[----:B------:R-:W-:Y:S01]  /*5460*/  FMUL.FTZ R51, R76, UR22 ;  /* 0x000000164c337c20 */ /* 0x000fe20008410000 */
[----:B---3--:R-:W-:Y:S02]  /*5470*/  FSEL R40, R40, -INF , P2 ;  /* 0xff80000028287808 */ /* 0x008fe40001000000 */
[----:B------:R-:W-:-:S02]  /*5480*/  FMNMX.FTZ R53, R39, R52, !PT ;  /* 0x0000003427357209 */ /* 0x000fc40007810000 */
[----:B------:R-:W-:Y:S01]  /*5490*/  ISETP.GT.AND P2, PT, R56, 0x41, PT ;  /* 0x000000413800780c */ /* 0x000fe20003f44270 */
[----:B------:R-:W3:Y:S01]  /*54a0*/  MUFU.TANH R44, R44 ;  /* 0x0000002c002c7308 */ /* 0x000ee20000002400 */
[----:B-1----:R-:W-:Y:S02]  /*54b0*/  FSEL R41, R41, -INF , P1 ;  /* 0xff80000029297808 */ /* 0x002fe40000800000 */
[----:B------:R-:W-:Y:S02]  /*54c0*/  FMNMX.FTZ R52, R40, R53, !PT ;  /* 0x0000003528347209 */ /* 0x000fe40007810000 */
[----:B------:R-:W-:Y:S01]  /*54d0*/  ISETP.GT.AND P1, PT, R56, 0x48, PT ;  /* 0x000000483800780c */ /* 0x000fe20003f24270 */
[----:B0-----:R-:W-:Y:S01]  /*54e0*/  IMAD.IADD R73, R122, 0x1, R73 ;  /* 0x000000017a497824 */ /* 0x001fe200078e0249 */
[----:B------:R-:W-:Y:S01]  /*54f0*/  FMNMX.FTZ R53, R41, R52, !PT ;  /* 0x0000003429357209 */ /* 0x000fe20007810000 */
[----:B------:R-:W0:Y:S01]  /*5500*/  MUFU.TANH R43, R43 ;  /* 0x0000002b002b7308 */ /* 0x000e220000002400 */
[----:B--2---:R-:W-:-:S02]  /*5510*/  FSEL R42, R42, -INF , P2 ;  /* 0xff8000002a2a7808 */ /* 0x004fc40001000000 */
[----:B------:R-:W-:Y:S02]  /*5520*/  ISETP.GT.AND P2, PT, R56, 0x49, PT ;  /* 0x000000493800780c */ /* 0x000fe40003f44270 */
[----:B------:R-:W-:Y:S02]  /*5530*/  FMNMX.FTZ R53, R42, R53, !PT ;  /* 0x000000352a357209 */ /* 0x000fe40007810000 */
[----:B------:R-:W-:Y:S01]  /*5540*/  ISETP.GT.AND P3, PT, R73, 0x1, PT ;  /* 0x000000014900780c */ /* 0x000fe20003f64270 */
[----:B------:R-:W1:Y:S01]  /*5550*/  MUFU.TANH R45, R45 ;  /* 0x0000002d002d7308 */ /* 0x000e620000002400 */
[----:B---3--:R-:W-:Y:S02]  /*5560*/  FSEL R44, R44, -INF , P1 ;  /* 0xff8000002c2c7808 */ /* 0x008fe40000800000 */
        /* <DEDUP_REMOVED lines=38> */
[----:B------:R-:W-:Y:S01]  /*57d0*/  FMUL.FTZ R57, R63, UR22 ;  /* 0x000000163f397c20 */ /* 0x000fe20008410000 */
[----:B------:R-:W-:Y:S01]  /*57e0*/  FMUL.FTZ R63, R74, UR22 ;  /* 0x000000164a3f7c20 */ /* 0x000fe20008410000 */
        /* <DEDUP_REMOVED lines=9> */
[----:B--2---:R-:W-:-:S04]  /*5880*/  FSEL R58, R84, -INF , P1 ;  /* 0xff800000543a7808 */ /* 0x004fc80000800000 */
[----:B------:R-:W-:Y:S01]  /*5890*/  FMNMX.FTZ R61, R58, R59, !PT ;  /* 0x0000003b3a3d7209 */ /* 0x000fe20007810000 */
[----:B------:R-:W-:Y:S01]  /*58a0*/  FMUL.FTZ R59, R66, UR22 ;  /* 0x00000016423b7c20 */ /* 0x000fe20008410000 */
[----:B------:R-:W-:Y:S01]  /*58b0*/  FMUL.FTZ R66, R79, UR22 ;  /* 0x000000164f427c20 */ /* 0x000fe20008410000 */
[----:B------:R-:W2:Y:S01]  /*58c0*/  MUFU.TANH R6, R6 ;  /* 0x0000000600067308 */ /* 0x000ea20000002400 */
[----:B0-----:R-:W-:Y:S02]  /*58d0*/  FSEL R56, R85, -INF , P2 ;  /* 0xff80000055387808 */ /* 0x001fe40001000000 */
[----:B------:R-:W-:Y:S02]  /*58e0*/  ISETP.GT.AND P2, PT, R73, RZ, PT ;  /* 0x000000ff4900720c */ /* 0x000fe40003f44270 */
[----:B------:R-:W-:Y:S01]  /*58f0*/  FMNMX.FTZ R65, R56, R61, !PT ;  /* 0x0000003d38417209 */ /* 0x000fe20007810000 */
[----:B------:R-:W-:Y:S02]  /*5900*/  FMUL.FTZ R61, R70, UR22 ;  /* 0x00000016463d7c20 */ /* 0x000fe40008410000 */
[----:B------:R-:W0:Y:S01]  /*5910*/  MUFU.TANH R7, R7 ;  /* 0x0000000700077308 */ /* 0x000e220000002400 */
[----:B-1----:R-:W-:Y:S01]  /*5920*/  FSEL R5, R5, -INF , P2 ;  /* 0xff80000005057808 */ /* 0x002fe20001000000 */
[----:B------:R-:W1:Y:S01]  /*5930*/  SHFL.BFLY PT, R64, R65, 0x2, 0x1f ;  /* 0x0c401f0041407f89 */ /* 0x000e6200000e0000 */
[----:B------:R-:W-:-:S05]  /*5940*/  ISETP.GT.AND P2, PT, R73, 0x8, PT ;  /* 0x000000084900780c */ /* 0x000fca0003f44270 */
[----:B------:R-:W3:Y:S01]  /*5950*/  MUFU.TANH R8, R8 ;  /* 0x0000000800087308 */ /* 0x000ee20000002400 */
[----:B--2---:R-:W-:Y:S02]  /*5960*/  FSEL R74, R6, -INF , P3 ;  /* 0xff800000064a7808 */ /* 0x004fe40001800000 */
[----:B------:R-:W-:-:S05]  /*5970*/  ISETP.GT.AND P3, PT, R73, 0x9, PT ;  /* 0x000000094900780c */ /* 0x000fca0003f64270 */
[----:B------:R-:W2:Y:S01]  /*5980*/  MUFU.TANH R9, R9 ;  /* 0x0000000900097308 */ /* 0x000ea20000002400 */
[----:B0-----:R-:W-:Y:S02]  /*5990*/  FSEL R7, R7, -INF , P2 ;  /* 0xff80000007077808 */ /* 0x001fe40001000000 */
[----:B------:R-:W-:-:S05]  /*59a0*/  ISETP.GT.AND P2, PT, R73, 0x10, PT ;  /* 0x000000104900780c */ /* 0x000fca0003f44270 */
[----:B------:R-:W0:Y:S01]  /*59b0*/  MUFU.TANH R10, R10 ;  /* 0x0000000a000a7308 */ /* 0x000e220000002400 */
[----:B---3--:R-:W-:Y:S02]  /*59c0*/  FSEL R8, R8, -INF , P3 ;  /* 0xff80000008087808 */ /* 0x008fe40001800000 */
[----:B-1----:R-:W-:Y:S01]  /*59d0*/  FMNMX.FTZ R69, R65, R64, !PT ;  /* 0x0000004041457209 */ /* 0x002fe20007810000 */
[----:B------:R-:W-:Y:S01]  /*59e0*/  FMUL.FTZ R64, R75, UR22 ;  /* 0x000000164b407c20 */ /* 0x000fe20008410000 */
[----:B------:R-:W-:Y:S01]  /*59f0*/  FMNMX.FTZ R75, R5, R4, !PT ;  /* 0x00000004054b7209 */ /* 0x000fe20007810000 */
[----:B------:R-:W-:Y:S01]  /*5a00*/  FMUL.FTZ R65, R78, UR22 ;  /* 0x000000164e417c20 */ /* 0x000fe20008410000 */
[----:B------:R-:W-:Y:S01]  /*5a10*/  ISETP.GT.AND P3, PT, R73, 0x11, PT ;  /* 0x000000114900780c */ /* 0x000fe20003f64270 */
[----:B------:R-:W1:Y:S01]  /*5a20*/  SHFL.BFLY PT, R70, R69, 0x1, 0x1f ;  /* 0x0c201f0045467f89 */ /* 0x000e6200000e0000 */
[----:B------:R-:W3:Y:S01]  /*5a30*/  MUFU.TANH R11, R11 ;  /* 0x0000000b000b7308 */ /* 0x000ee20000002400 */
[----:B------:R-:W-:-:S02]  /*5a40*/  FMNMX.FTZ R76, R74, R75, !PT ;  /* 0x0000004b4a4c7209 */ /* 0x000fc40007810000 */
[----:B--2---:R-:W-:Y:S02]  /*5a50*/  FSEL R75, R9, -INF , P2 ;  /* 0xff800000094b7808 */ /* 0x004fe40001000000 */
[----:B------:R-:W-:Y:S02]  /*5a60*/  FMNMX.FTZ R77, R7, R76, !PT ;  /* 0x0000004c074d7209 */ /* 0x000fe40007810000 */
[----:B------:R-:W-:Y:S01]  /*5a70*/  ISETP.GT.AND P2, PT, R73, 0x18, PT ;  /* 0x000000184900780c */ /* 0x000fe20003f44270 */
[----:B------:R-:W-:Y:S01]  /*5a80*/  MUFU.TANH R12, R12 ;  /* 0x0000000c000c7308 */ /* 0x000fe20000002400 */
[----:B------:R-:W-:Y:S02]  /*5a90*/  FMNMX.FTZ R76, R8, R77, !PT ;  /* 0x0000004d084c7209 */ /* 0x000fe40007810000 */
[----:B0-----:R-:W-:Y:S02]  /*5aa0*/  FSEL R10, R10, -INF , P3 ;  /* 0xff8000000a0a7808 */ /* 0x001fe40001800000 */
[----:B------:R-:W-:-:S02]  /*5ab0*/  FMNMX.FTZ R9, R75, R76, !PT ;  /* 0x0000004c4b097209 */ /* 0x000fc40007810000 */
[----:B------:R-:W-:Y:S01]  /*5ac0*/  ISETP.GT.AND P3, PT, R73, 0x19, PT ;  /* 0x000000194900780c */ /* 0x000fe20003f64270 */
[----:B------:R-:W0:Y:S01]  /*5ad0*/  MUFU.TANH R13, R13 ;  /* 0x0000000d000d7308 */ /* 0x000e220000002400 */
[----:B---3--:R-:W-:Y:S02]  /*5ae0*/  FSEL R11, R11, -INF , P2 ;  /* 0xff8000000b0b7808 */ /* 0x008fe40001000000 */
[----:B------:R-:W-:Y:S02]  /*5af0*/  FMNMX.FTZ R76, R10, R9, !PT ;  /* 0x000000090a4c7209 */ /* 0x000fe40007810000 */
[----:B------:R-:W-:Y:S02]  /*5b00*/  ISETP.GT.AND P2, PT, R73, 0x20, PT ;  /* 0x000000204900780c */ /* 0x000fe40003f44270 */
[----:B-1----:R-:W-:Y:S01]  /*5b10*/  FMNMX.FTZ R24, R69, R70, !PT ;  /* 0x0000004645187209 */ /* 0x002fe20007810000 */
[----:B------:R-:W1:Y:S01]  /*5b20*/  MUFU.TANH R14, R14 ;  /* 0x0000000e000e7308 */ /* 0x000e620000002400 */
[----:B------:R-:W-:Y:S01]  /*5b30*/  FMNMX.FTZ R77, R11, R76, !PT ;  /* 0x0000004c0b4d7209 */ /* 0x000fe20007810000 */
[----:B------:R-:W-:Y:S01]  /*5b40*/  FMUL.FTZ R69, R86, UR22 ;  /* 0x0000001656457c20 */ /* 0x000fe20008410000 */
[C---:B------:R-:W-:Y:S01]  /*5b50*/  FSETP.NEU.FTZ.AND P1, PT, R24.reuse, -INF , PT ;  /* 0xff8000001800780b */ /* 0x040fe20003f3d000 */
[----:B------:R-:W-:-:S04]  /*5b60*/  FMUL.FTZ R71, R24, UR21 ;  /* 0x0000001518477c20 */ /* 0x000fc80008410000 */
[----:B------:R-:W2:Y:S01]  /*5b70*/  MUFU.TANH R15, R15 ;  /* 0x0000000f000f7308 */ /* 0x000ea20000002400 */
[----:B------:R-:W-:Y:S02]  /*5b80*/  FSEL R71, R71, RZ, P1 ;  /* 0x000000ff47477208 */ /* 0x000fe40000800000 */
[----:B0-----:R-:W-:Y:S02]  /*5b90*/  FSEL R13, R13, -INF , P2 ;  /* 0xff8000000d0d7808 */ /* 0x001fe40001000000 */
[C---:B------:R-:W-:Y:S01]  /*5ba0*/  ISETP.GT.AND P2, PT, R73.reuse, 0x28, PT ;  /* 0x000000284900780c */ /* 0x040fe20003f44270 */
[--C-:B------:R-:W-:Y:S01]  /*5bb0*/  FFMA.FTZ R78, R30, UR21, -R71.reuse ;  /* 0x000000151e4e7c23 */ /* 0x100fe20008010847 */
[----:B------:R-:W-:Y:S01]  /*5bc0*/  FSEL R30, R12, -INF , P3 ;  /* 0xff8000000c1e7808 */ /* 0x000fe20001800000 */
[----:B------:R-:W0:Y:S01]  /*5bd0*/  MUFU.TANH R20, R20 ;  /* 0x0000001400147308 */ /* 0x000e220000002400 */
[----:B------:R-:W-:Y:S01]  /*5be0*/  ISETP.GT.AND P3, PT, R73, 0x21, PT ;  /* 0x000000214900780c */ /* 0x000fe20003f64270 */
[--C-:B------:R-:W-:Y:S01]  /*5bf0*/  FFMA.FTZ R146, R32, UR21, -R71.reuse ;  /* 0x0000001520927c23 */ /* 0x100fe20008010847 */
[----:B------:R-:W-:Y:S01]  /*5c00*/  FMNMX.FTZ R12, R30, R77, !PT ;  /* 0x0000004d1e0c7209 */ /* 0x000fe20007810000 */
[--C-:B------:R-:W-:Y:S01]  /*5c10*/  FFMA.FTZ R140, R33, UR21, -R71.reuse ;  /* 0x00000015218c7c23 */ /* 0x100fe20008010847 */
[----:B-1----:R-:W-:Y:S01]  /*5c20*/  FSEL R14, R14, -INF , P3 ;  /* 0xff8000000e0e7808 */ /* 0x002fe20001800000 */
[--C-:B------:R-:W-:Y:S01]  /*5c30*/  FFMA.FTZ R142, R35, UR21, -R71.reuse ;  /* 0x00000015238e7c23 */ /* 0x100fe20008010847 */
[----:B------:R-:W-:Y:S01]  /*5c40*/  FMNMX.FTZ R77, R13, R12, !PT ;  /* 0x0000000c0d4d7209 */ /* 0x000fe20007810000 */
[----:B------:R-:W1:Y:S01]  /*5c50*/  MUFU.TANH R21, R21 ;  /* 0x0000001500157308 */ /* 0x000e620000002400 */
        /* <DEDUP_REMOVED lines=49> */
[----:B------:R-:W-:Y:S01]  /*5f70*/  FFMA.FTZ R122, R58, UR21, -R71 ;  /* 0x000000153a7a7c23 */ /* 0x000fe20008010847 */
[----:B------:R-:W-:-:S02]  /*5f80*/  ISETP.GT.AND P2, PT, R73, 0x48, PT ;  /* 0x000000484900780c */ /* 0x000fc40003f44270 */
[----:B------:R-:W-:Y:S01]  /*5f90*/  FMNMX.FTZ R28, R34, R25, !PT ;  /* 0x00000019221c7209 */ /* 0x000fe20007810000 */
[----:B------:R-:W-:Y:S02]  /*5fa0*/  FFMA.FTZ R25, R36, UR21, -R71 ;  /* 0x0000001524197c23 */ /* 0x000fe40008010847 */
        /* <DEDUP_REMOVED lines=52> */
[----:B------:R0:W-:Y:S01]  /*62f0*/  MUFU.EX2 R35, R40 ;  /* 0x0000002800237308 */ /* 0x0001e20000000800 */
[----:B-1----:R-:W-:-:S04]  /*6300*/  FSEL R69, R69, -INF , P2 ;  /* 0xff80000045457808 */ /* 0x002fc80001000000 */
[----:B------:R-:W-:-:S03]  /*6310*/  FMNMX.FTZ R37, R69, R28, !PT ;  /* 0x0000001c45257209 */ /* 0x000fc60007810000 */
[----:B------:R-:W-:Y:S01]  /*6320*/  MUFU.EX2 R148, R148 ;  /* 0x0000009400947308 */ /* 0x000fe20000000800 */
[----:B--2---:R-:W-:Y:S01]  /*6330*/  FSEL R72, R72, -INF , P3 ;  /* 0xff80000048487808 */ /* 0x004fe20001800000 */
[----:B0-----:R-:W-:-:S03]  /*6340*/  FFMA.FTZ R40, R46, UR21, -R71 ;  /* 0x000000152e287c23 */ /* 0x001fc60008010847 */
        /* <DEDUP_REMOVED lines=14> */
[----:B------:R-:W-:Y:S01]  /*6430*/  FFMA.FTZ R43, R56, UR21, -R71 ;  /* 0x00000015382b7c23 */ /* 0x000fe20008010847 */
[C---:B------:R-:W-:Y:S01]  /*6440*/  FSETP.NEU.FTZ.AND P2, PT, R28.reuse, -INF , PT ;  /* 0xff8000001c00780b */ /* 0x040fe20003f5d000 */
[----:B------:R-:W-:-:S05]  /*6450*/  FMUL.FTZ R44, R28, UR21 ;  /* 0x000000151c2c7c20 */ /* 0x000fca0008410000 */
        /* <DEDUP_REMOVED lines=8> */
[--C-:B------:R-:W-:Y:S01]  /*64e0*/  FFMA.FTZ R47, R74, UR21, -R44.reuse ;  /* 0x000000154a2f7c23 */ /* 0x100fe2000801082c */
[--C-:B------:R-:W-:Y:S01]  /*64f0*/  FFMA.FTZ R151, R7, UR21, -R44.reuse ;  /* 0x0000001507977c23 */ /* 0x100fe2000801082c */
[----:B------:R-:W-:Y:S01]  /*6500*/  FADD.FTZ R14, -R14, R3 ;  /* 0x000000030e0e7221 */ /* 0x000fe20000010100 */
[----:B------:R-:W-:Y:S01]  /*6510*/  FFMA.FTZ R145, R75, UR21, -R44 ;  /* 0x000000154b917c23 */ /* 0x000fe2000801082c */
[----:B------:R-:W-:Y:S01]  /*6520*/  FADD.FTZ R11, -R11, R4 ;  /* 0x000000040b0b7221 */ /* 0x000fe20000010100 */
[----:B------:R-:W-:Y:S01]  /*6530*/  MUFU.EX2 R149, R149 ;  /* 0x0000009500957308 */ /* 0x000fe20000000800 */
[----:B------:R-:W-:Y:S01]  /*6540*/  FMUL.FTZ R3, R14, UR21 ;  /* 0x000000150e037c20 */ /* 0x000fe20008410000 */
        /* <DEDUP_REMOVED lines=147> */
.L_x_15182:
        /* <DEDUP_REMOVED lines=78> */
.L_x_15172:
        /* <DEDUP_REMOVED lines=9> */
.L_x_15195:
        /* <DEDUP_REMOVED lines=9> */
.L_x_15186:
[----:B------:R-:W-:Y:S01]  /*7480*/  ULEA UR6, UR47, UR45, 0x3 ;  /* 0x0000002d2f067291 */ /* 0x000fe2000f8e183f */
[----:B------:R-:W-:-:S05]  /*7490*/  IMAD.U32 R5, RZ, RZ, UR48 ;  /* 0x00000030ff057e24 */ /* 0x000fca000f8e00ff */
[----:B------:R-:W-:-:S04]  /*74a0*/  SHF.L.U32 R5, R5, 0x1f, RZ ;  /* 0x0000001f05057819 */ /* 0x000fc800000006ff */
[----:B------:R0:W1:Y:S01]  /*74b0*/  SYNCS.PHASECHK.TRANS64.TRYWAIT P1, [UR6+0x16830], R5 ;  /* 0x01683005ff0075a7 */ /* 0x0000620008020146 */
[----:B------:R-:W-:Y:S05]  /*74c0*/  @!P0 BRA `(.L_x_15187) ;  /* 0x0000000000048947 */ /* 0x000fea0003800000 */
[----:B------:R-:W-:Y:S01]  /*74d0*/  BPT.TRAP 0x1 ;  /* 0x000000040000795c */ /* 0x000fe20000300000 */
.L_x_15187:
[----:B-1----:R-:W-:Y:S05]  /*74e0*/  @P1 BRA `(.L_x_15185) ;  /* 0x0000000000081947 */ /* 0x002fea0003800000 */
[----:B------:R-:W1:Y:S02]  /*74f0*/  SYNCS.PHASECHK.TRANS64.TRYWAIT P1, [UR6+0x16830], R5 ;  /* 0x01683005ff0075a7 */ /* 0x000e640008020146 */
[----:B-1----:R-:W-:Y:S05]  /*7500*/  @!P1 BRA `(.L_x_15188) ;  /* 0x000000b400e09947 */ /* 0x002fea0003800000 */
.L_x_15185:
        /* <DEDUP_REMOVED lines=27> */
.L_x_15190:
[----:B------:R-:W-:Y:S01]  /*76c0*/  ULEA UR6, UR23, UR45, 0x3 ;  /* 0x0000002d17067291 */ /* 0x000fe2000f8e183f */
[----:B------:R-:W-:-:S05]  /*76d0*/  IMAD.U32 R5, RZ, RZ, UR24 ;  /* 0x00000018ff057e24 */ /* 0x000fca000f8e00ff */
[----:B------:R-:W-:-:S04]  /*76e0*/  SHF.L.U32 R5, R5, 0x1f, RZ ;  /* 0x0000001f05057819 */ /* 0x000fc800000006ff */
[----:B------:R0:W1:Y:S01]  /*76f0*/  SYNCS.PHASECHK.TRANS64.TRYWAIT P1, [UR6+0x16850], R5 ;  /* 0x01685005ff0075a7 */ /* 0x0000620008020146 */
[----:B------:R-:W-:Y:S05]  /*7700*/  @!P0 BRA `(.L_x_15191) ;  /* 0x0000000000048947 */ /* 0x000fea0003800000 */
[----:B------:R-:W-:Y:S01]  /*7710*/  BPT.TRAP 0x1 ;  /* 0x000000040000795c */ /* 0x000fe20000300000 */
.L_x_15191:
[----:B-1----:R-:W-:Y:S05]  /*7720*/  @P1 BRA `(.L_x_15189) ;  /* 0x0000000000081947 */ /* 0x002fea0003800000 */
[----:B------:R-:W1:Y:S02]  /*7730*/  SYNCS.PHASECHK.TRANS64.TRYWAIT P1, [UR6+0x16850], R5 ;  /* 0x01685005ff0075a7 */ /* 0x000e640008020146 */
[----:B-1----:R-:W-:Y:S05]  /*7740*/  @!P1 BRA `(.L_x_15192) ;  /* 0x000000b400689947 */ /* 0x002fea0003800000 */
.L_x_15189:
        /* <DEDUP_REMOVED lines=52> */
.L_x_15193:
        /* <DEDUP_REMOVED lines=75> */
[----:B------:R-:W-:-:S03]  /*7f40*/  ULEA UR6, UR47, UR45, 0x3 ;  /* 0x0000002d2f067291 */ /* 0x000fc6000f8e183f */
        /* <DEDUP_REMOVED lines=124> */
[----:B0-----:R-:W-:-:S05]  /*8710*/  FMNMX.FTZ R82, R79, R28, !PT ;  /* 0x0000001c4f527209 */ /* 0x001fca0007810000 */
[----:B------:R-:W0:Y:S01]  /*8720*/  SHFL.BFLY PT, R83, R82, 0x1, 0x1f ;  /* 0x0c201f0052537f89 */ /* 0x000e2200000e0000 */
[----:B-1----:R-:W-:-:S05]  /*8730*/  FMNMX.FTZ R24, R80, R81, !PT ;  /* 0x0000005150187209 */ /* 0x002fca0007810000 */
[C---:B------:R-:W-:Y:S01]  /*8740*/  FMUL.FTZ R78, R24.reuse, UR21 ;  /* 0x00000015184e7c20 */ /* 0x040fe20008410000 */
[----:B------:R-:W-:-:S03]  /*8750*/  FADD.FTZ R4, -R24, R4 ;  /* 0x0000000418047221 */ /* 0x000fc60000010100 */
[--C-:B------:R-:W-:Y:S01]  /*8760*/  FFMA.FTZ R77, R30, UR21, -R78.reuse ;  /* 0x000000151e4d7c23 */ /* 0x100fe2000801084e */
[--C-:B------:R-:W-:Y:S01]  /*8770*/  FFMA.FTZ R30, R34, UR21, -R78.reuse ;  /* 0x00000015221e7c23 */ /* 0x100fe2000801084e */
[----:B------:R-:W-:Y:S01]  /*8780*/  FMUL.FTZ R4, R4, UR21 ;  /* 0x0000001504047c20 */ /* 0x000fe20008410000 */
[--C-:B------:R-:W-:Y:S01]  /*8790*/  FFMA.FTZ R148, R5, UR21, -R78.reuse ;  /* 0x0000001505947c23 */ /* 0x100fe2000801084e */
[--C-:B------:R-:W-:Y:S01]  /*87a0*/  FFMA.FTZ R132, R45, UR21, -R78.reuse ;  /* 0x000000152d847c23 */ /* 0x100fe2000801084e */
[--C-:B------:R-:W-:Y:S01]  /*87b0*/  FFMA.FTZ R150, R9, UR21, -R78.reuse ;  /* 0x0000001509967c23 */ /* 0x100fe2000801084e */
[--C-:B------:R-:W-:Y:S01]  /*87c0*/  FFMA.FTZ R79, R25, UR21, -R78.reuse ;  /* 0x00000015194f7c23 */ /* 0x100fe2000801084e */
[----:B0-----:R-:W-:Y:S01]  /*87d0*/  FMNMX.FTZ R28, R82, R83, !PT ;  /* 0x00000053521c7209 */ /* 0x001fe20007810000 */
[--C-:B------:R-:W-:Y:S01]  /*87e0*/  FFMA.FTZ R82, R6, UR21, -R78.reuse ;  /* 0x0000001506527c23 */ /* 0x100fe2000801084e */
[----:B------:R-:W-:Y:S01]  /*87f0*/  MUFU.EX2 R4, R4 ;  /* 0x0000000400047308 */ /* 0x000fe20000000800 */
[--C-:B------:R-:W-:Y:S01]  /*8800*/  FFMA.FTZ R81, R10, UR21, -R78.reuse ;  /* 0x000000150a517c23 */ /* 0x100fe2000801084e */
[--C-:B------:R-:W-:Y:S01]  /*8810*/  FFMA.FTZ R25, R42, UR21, -R78.reuse ;  /* 0x000000152a197c23 */ /* 0x100fe2000801084e */
[C---:B------:R-:W-:Y:S01]  /*8820*/  FADD.FTZ R3, -R28.reuse, R3 ;  /* 0x000000031c037221 */ /* 0x040fe20000010100 */
[----:B------:R-:W-:Y:S01]  /*8830*/  FMUL.FTZ R34, R28, UR21 ;  /* 0x000000151c227c20 */ /* 0x000fe20008410000 */
[--C-:B------:R-:W-:Y:S01]  /*8840*/  FFMA.FTZ R144, R13, UR21, -R78.reuse ;  /* 0x000000150d907c23 */ /* 0x100fe2000801084e */
[----:B------:R-:W-:Y:S01]  /*8850*/  FFMA.FTZ R80, R14, UR21, -R78 ;  /* 0x000000150e507c23 */ /* 0x000fe2000801084e */
[----:B------:R-:W-:Y:S01]  /*8860*/  FMUL.FTZ R3, R3, UR21 ;  /* 0x0000001503037c20 */ /* 0x000fe20008410000 */
[--C-:B------:R-:W-:Y:S01]  /*8870*/  FFMA.FTZ R149, R7, UR21, -R34.reuse ;  /* 0x0000001507957c23 */ /* 0x100fe20008010822 */
[--C-:B------:R-:W-:Y:S01]  /*8880*/  FFMA.FTZ R45, R8, UR21, -R34.reuse ;  /* 0x00000015082d7c23 */ /* 0x100fe20008010822 */
[----:B------:R-:W0:Y:S01]  /*8890*/  MUFU.EX2 R148, R148 ;  /* 0x0000009400947308 */ /* 0x000e220000000800 */
[--C-:B------:R-:W-:Y:S01]  /*88a0*/  FFMA.FTZ R151, R11, UR21, -R34.reuse ;  /* 0x000000150b977c23 */ /* 0x100fe20008010822 */
        /* <DEDUP_REMOVED lines=44> */
[--C-:B------:R-:W-:Y:S01]  /*8b70*/  FFMA.FTZ R9, R62, UR21, -R78.reuse ;  /* 0x000000153e097c23 */ /* 0x100fe2000801084e */
[----:B------:R-:W-:Y:S01]  /*8b80*/  FFMA.FTZ R126, R65, UR21, -R78 ;  /* 0x00000015417e7c23 */ /* 0x000fe2000801084e */
[----:B------:R-:W0:Y:S01]  /*8b90*/  MUFU.EX2 R151, R151 ;  /* 0x0000009700977308 */ /* 0x000e220000000800 */
[----:B--2---:R-:W-:Y:S01]  /*8ba0*/  FADD.FTZ R0, R45, R0 ;  /* 0x000000002d007221 */ /* 0x004fe20000010000 */
[----:B------:R-:W-:Y:S01]  /*8bb0*/  FFMA.FTZ R127, R67, UR21, -R34 ;  /* 0x00000015437f7c23 */ /* 0x000fe20008010822 */
[----:B------:R-:W-:Y:S01]  /*8bc0*/  FFMA.FTZ R6, R66, UR21, -R78 ;  /* 0x0000001542067c23 */ /* 0x000fe2000801084e */
[----:B------:R-:W-:Y:S01]  /*8bd0*/  FFMA.FTZ R8, R68, UR21, -R34 ;  /* 0x0000001544087c23 */ /* 0x000fe20008010822 */
[----:B------:R-:W-:Y:S01]  /*8be0*/  FFMA.FTZ R120, R69, UR21, -R78 ;  /* 0x0000001545787c23 */ /* 0x000fe2000801084e */
[----:B------:R-:W-:Y:S01]  /*8bf0*/  FFMA.FTZ R121, R71, UR21, -R34 ;  /* 0x0000001547797c23 */ /* 0x000fe20008010822 */
[--C-:B------:R-:W-:Y:S01]  /*8c00*/  FFMA.FTZ R5, R70, UR21, -R78.reuse ;  /* 0x0000001546057c23 */ /* 0x100fe2000801084e */
[----:B------:R-:W2:Y:S01]  /*8c10*/  MUFU.EX2 R81, R81 ;  /* 0x0000005100517308 */ /* 0x000ea20000000800 */
[----:B-1----:R-:W-:Y:S01]  /*8c20*/  FADD.FTZ R2, R150, R7 ;  /* 0x0000000796027221 */ /* 0x002fe20000010000 */
[----:B------:R-:W-:Y:S01]  /*8c30*/  FFMA.FTZ R122, R73, UR21, -R78 ;  /* 0x00000015497a7c23 */ /* 0x000fe2000801084e */
[----:B------:R-:W-:Y:S01]  /*8c40*/  FFMA.FTZ R123, R75, UR21, -R34 ;  /* 0x000000154b7b7c23 */ /* 0x000fe20008010822 */
[----:B------:R-:W-:-:S04]  /*8c50*/  FFMA.FTZ R33, R74, UR21, -R78 ;  /* 0x000000154a217c23 */ /* 0x000fc8000801084e */
        /* <DEDUP_REMOVED lines=121> */
.L_x_15194:
        /* <DEDUP_REMOVED lines=77> */
.L_x_15184:
[----:B------:R-:W-:Y:S06]  /*98c0*/  BAR.ARV 0x8, 0x200 ;  /* 0x0208000000007b1d */ /* 0x000fec0000002000 */
[----:B------:R-:W-:Y:S05]  /*98d0*/  @!P0 BRA `(.L_x_15196) ;  /* 0x0000000000048947 */ /* 0x000fea0003800000 */
[----:B------:R-:W-:Y:S01]  /*98e0*/  BPT.TRAP 0x1 ;  /* 0x000000040000795c */ /* 0x000fe20000300000 */
.L_x_15196:
[----:B------:R-:W-:Y:S01]  /*98f0*/  ULEA UR5, UR47, UR45, 0x3 ;  /* 0x0000002d2f057291 */ /* 0x000fe2000f8e183f */
[----:B------:R-:W-:-:S05]  /*9900*/  IMAD.U32 R3, RZ, RZ, UR48 ;  /* 0x00000030ff037e24 */ /* 0x000fca000f8e00ff */
[----:B------:R-:W-:-:S04]  /*9910*/  SHF.L.U32 R3, R3, 0x1f, RZ ;  /* 0x0000001f03037819 */ /* 0x000fc800000006ff */
[----:B------:R0:W1:Y:S01]  /*9920*/  SYNCS.PHASECHK.TRANS64.TRYWAIT P1, [UR5+0x16850], R3 ;  /* 0x01685003ff0075a7 */ /* 0x0000620008020145 */
[----:B------:R-:W-:Y:S05]  /*9930*/  @!P0 BRA `(.L_x_15197) ;  /* 0x0000000000048947 */ /* 0x000fea0003800000 */
[----:B------:R-:W-:Y:S01]  /*9940*/  BPT.TRAP 0x1 ;  /* 0x000000040000795c */ /* 0x000fe20000300000 */
.L_x_15197:
[----:B-1----:R-:W-:Y:S05]  /*9950*/  @P1 BRA `(.L_x_15198) ;  /* 0x0000000000081947 */ /* 0x002fea0003800000 */
[----:B------:R-:W1:Y:S02]  /*9960*/  SYNCS.PHASECHK.TRANS64.TRYWAIT P1, [UR5+0x16850], R3 ;  /* 0x01685003ff0075a7 */ /* 0x000e640008020145 */
[----:B-1----:R-:W-:Y:S05]  /*9970*/  @!P1 BRA `(.L_x_15199) ;  /* 0x0000009000f49947 */ /* 0x002fea0003800000 */
.L_x_15198:
[----:B------:R-:W-:Y:S01]  /*9980*/  UIADD3 UR45, UR45, 0x400, URZ ;  /* 0x000004002d2d7890 */ /* 0x000fe2000fffe03f */
[----:B------:R-:W-:Y:S01]  /*9990*/  WARPGROUP.ARRIVE ;  /* 0x00000000000079c5 */ /* 0x000fe20000000000 */
[----:B------:R-:W-:Y:S01]  /*99a0*/  UMOV UR7, 0x40000040 ;  /* 0x4000004000077882 */ /* 0x000fe20000000000 */
[----:B01----:R-:W0:Y:S01]  /*99b0*/  SHFL.BFLY PT, R3, R2, 0x2, 0x1f ;  /* 0x0c401f0002037f89 */ /* 0x003e2200000e0000 */
[----:B------:R-:W-:Y:S01]  /*99c0*/  USHF.R.U32.HI UR45, URZ, 0x4, UR45 ;  /* 0x000000043f2d7899 */ /* 0x000fe2000801162d */
[----:B------:R-:W-:Y:S02]  /*99d0*/  IMAD.U32 R10, RZ, RZ, UR21 ;  /* 0x00000015ff0a7e24 */ /* 0x000fe4000f8e00ff */
[----:B------:R-:W1:Y:S01]  /*99e0*/  SHFL.BFLY PT, R5, R0, 0x2, 0x1f ;  /* 0x0c401f0000057f89 */ /* 0x000e6200000e0000 */
[----:B------:R-:W-:-:S04]  /*99f0*/  ULOP3.LUT UR4, UR45, 0x3fff, URZ, 0xc0, !UPT ;  /* 0x00003fff2d047892 */ /* 0x000fc8000f8ec03f */
[----:B------:R-:W-:-:S07]  /*9a00*/  ULEA UR4, UR47, UR4, 0xa ;  /* 0x000000042f047291 */ /* 0x000fce000f8e503f */
[----:B------:R-:W-:Y:S02]  /*9a10*/  UMOV UR6, UR4 ;  /* 0x0000000400067c82 */ /* 0x000fe40008000000 */
[----:B------:R-:W-:Y:S01]  /*9a20*/  HGMMA.64x64x16.F32.BF16 R88, R148, gdesc[UR4].tnspB, R88, gsb0 ;  /* 0x40e0000494587df0 */ /* 0x000fe20008001858 */
[----:B------:R-:W-:Y:S01]  /*9a30*/  UIADD3 UR6, UR4, 0x80, URZ ;  /* 0x0000008004067890 */ /* 0x000fe2000fffe03f */
[----:B------:R-:W-:Y:S01]  /*9a40*/  UMOV UR7, 0x40000040 ;  /* 0x4000004000077882 */ /* 0x000fe20000000000 */
[----:B0-----:R-:W-:Y:S01]  /*9a50*/  FADD.FTZ R3, R3, R2 ;  /* 0x0000000203037221 */ /* 0x001fe20000010000 */
[----:B------:R-:W-:Y:S01]  /*9a60*/  MOV R2, 0xff800000 ;  /* 0xff80000000027802 */ /* 0x000fe20000000f00 */
[----:B-1----:R-:W-:-:S03]  /*9a70*/  FADD.FTZ R5, R5, R0 ;  /* 0x0000000005057221 */ /* 0x002fc60000010000 */
[----:B------:R-:W0:Y:S01]  /*9a80*/  SHFL.BFLY PT, R4, R3, 0x1, 0x1f ;  /* 0x0c201f0003047f89 */ /* 0x000e2200000e0000 */
[----:B------:R-:W-:-:S03]  /*9a90*/  IMAD.MOV.U32 R0, RZ, RZ, RZ ;  /* 0x000000ffff007224 */ /* 0x000fc600078e00ff */
[----:B------:R-:W1:Y:S01]  /*9aa0*/  SHFL.BFLY PT, R6, R5, 0x1, 0x1f ;  /* 0x0c201f0005067f89 */ /* 0x000e6200000e0000 */
[----:B0-----:R-:W-:Y:S01]  /*9ab0*/  FADD.FTZ R8, R3, R4 ;  /* 0x0000000403087221 */ /* 0x001fe20000010000 */
[----:B------:R-:W-:Y:S02]  /*9ac0*/  IMAD.MOV.U32 R3, RZ, RZ, -0x800000 ;  /* 0xff800000ff037424 */ /* 0x000fe400078e00ff */
        /* <DEDUP_REMOVED lines=49> */
[----:B0-23--:R-:W-:Y:S05]  /*9de0*/  @!P0 BRA `(.L_x_15200) ;  /* 0x0000000000048947 */ /* 0x00dfea0003800000 */
[----:B------:R-:W-:Y:S01]  /*9df0*/  BPT.TRAP 0x1 ;  /* 0x000000040000795c */ /* 0x000fe20000300000 */
.L_x_15200:
        /* <DEDUP_REMOVED lines=42> */
.L_x_15164:
        /* <DEDUP_REMOVED lines=64> */
[----:B------:R0:W-:Y:S04]  /*a4a0*/  STSM.16.M88.4 [R33], R12 ;  /* 0x0000000c21007844 */ /* 0x0001e80000000200 */
        /* <DEDUP_REMOVED lines=8> */
[----:B------:R-:W-:Y:S01]  /*a530*/  ULDC UR4, c[0x0][0xad4] ;  /* 0x0002b50000047ab9 */ /* 0x000fe20000000800 */
[----:B0-----:R-:W-:-:S03]  /*a540*/  ISETP.NE.AND P1, PT, R33, 0x1, PT ;  /* 0x000000012100780c */ /* 0x001fc60003f25270 */
[----:B------:R-:W-:-:S05]  /*a550*/  PLOP3.LUT P4, PT, PT, PT, UP0, 0x80, 0x0 ;  /* 0x000000000000781c */ /* 0x000fca0003f8f008 */
[----:B------:R-:W-:-:S04]  /*a560*/  @UP0 ULEA UR8, UP1, UR37, UR8, 0x2 ;  /* 0x0000000825080291 */ /* 0x000fc8000f82103f */
[----:B------:R-:W-:Y:S01]  /*a570*/  @UP0 ULEA.HI.X UR9, UR37, UR9, UR38, 0x2, UP1 ;  /* 0x0000000925090291 */ /* 0x000fe200088f1426 */
[----:B------:R-:W0:Y:S01]  /*a580*/  @P1 LDC R6, c[0x0][0xbec] ;  /* 0x0002fb00ff061b82 */ /* 0x000e220000000800 */
[----:B------:R-:W-:Y:S01]  /*a590*/  UISETP.NE.AND UP0, UPT, UR46, URZ, UPT ;  /* 0x0000003f2e00728c */ /* 0x000fe2000bf05270 */
[----:B------:R-:W-:-:S03]  /*a5a0*/  IMAD.U32 R4, RZ, RZ, UR8 ;  /* 0x00000008ff047e24 */ /* 0x000fc6000f8e00ff */
[----:B------:R-:W-:Y:S01]  /*a5b0*/  USEL UR4, UR46, UR4, UP0 ;  /* 0x000000042e047287 */ /* 0x000fe20008000000 */
[----:B------:R-:W-:Y:S02]  /*a5c0*/  MOV R5, UR9 ;  /* 0x0000000900057c02 */ /* 0x000fe40008000f00 */
[----:B------:R-:W3:Y:S01]  /*a5d0*/  @P1 LDC R9, c[0x0][0xbf0] ;  /* 0x0002fc00ff091b82 */ /* 0x000ee20000000800 */
[----:B------:R-:W-:Y:S01]  /*a5e0*/  UISETP.GT.AND UP1, UPT, UR4, 0x1, UPT ;  /* 0x000000010400788c */ /* 0x000fe2000bf24270 */
[----:B------:R-:W-:Y:S01]  /*a5f0*/  UMOV UR16, 0x9b8 ;  /* 0x000009b800107882 */ /* 0x000fe20000000000 */
[----:B------:R-:W-:Y:S01]  /*a600*/  UISETP.NE.U32.AND UP0, UPT, UR10, URZ, UPT ;  /* 0x0000003f0a00728c */ /* 0x000fe2000bf05070 */
[----:B------:R-:W-:Y:S01]  /*a610*/  VIADD R15, R17, UR40 ;  /* 0x00000028110f7c36 */ /* 0x000fe20008000000 */
[----:B------:R-:W-:Y:S01]  /*a620*/  USEL UR16, UR16, 0x978, UP1 ;  /* 0x0000097810107887 */ /* 0x000fe20008800000 */
[----:B------:R0:W5:Y:S01]  /*a630*/  @P4 LDG.E R8, desc[UR54][R4.64] ;  /* 0x0000003604084981 */ /* 0x000162000c1e1900 */
[----:B------:R-:W-:Y:S01]  /*a640*/  UISETP.NE.AND.EX UP0, UPT, UR11, URZ, UPT, UP0 ;  /* 0x0000003f0b00728c */ /* 0x000fe2000bf05300 */
[----:B------:R-:W-:Y:S01]  /*a650*/  IMAD.MOV.U32 R7, RZ, RZ, R15 ;  /* 0x000000ffff077224 */ /* 0x000fe200078e000f */
[----:B------:R-:W-:Y:S01]  /*a660*/  UMOV UR4, URZ ;  /* 0x0000003f00047c82 */ /* 0x000fe20008000000 */
[----:B------:R-:W-:-:S02]  /*a670*/  USEL UR7, UR41, URZ, UP1 ;  /* 0x0000003f29077287 */ /* 0x000fc40008800000 */
[----:B------:R-:W-:Y:S02]  /*a680*/  USEL UR37, UR37, URZ, !UP0 ;  /* 0x0000003f25257287 */ /* 0x000fe4000c000000 */
[----:B------:R-:W-:Y:S01]  /*a690*/  USEL UR38, UR38, URZ, !UP0 ;  /* 0x0000003f26267287 */ /* 0x000fe2000c000000 */
[----:B0-----:R-:W-:Y:S02]  /*a6a0*/  @P1 IMAD.HI.U32 R4, R15, R6, RZ ;  /* 0x000000060f041227 */ /* 0x001fe400078e00ff */
[----:B------:R-:W-:Y:S01]  /*a6b0*/  ULDC.64 UR10, c[0x0][UR16+0x220] ;  /* 0x00008800100a7abb */ /* 0x000fe20008000a00 */
[----:B------:R-:W-:Y:S01]  /*a6c0*/  ULDC.64 UR8, c[0x0][UR16+0x218] ;  /* 0x0000860010087abb */ /* 0x000fe20008000a00 */
[----:B------:R-:W-:Y:S01]  /*a6d0*/  ULDC.64 UR12, c[0x0][UR16+0x228] ;  /* 0x00008a00100c7abb */ /* 0x000fe20008000a00 */
[----:B------:R-:W-:Y:S02]  /*a6e0*/  UIMAD UR11, UR11, UR37, URZ ;  /* 0x000000250b0b72a4 */ /* 0x000fe4000f8e023f */
[----:B------:R-:W-:Y:S01]  /*a6f0*/  UIMAD.WIDE.U32 UR14, UR8, UR39, URZ ;  /* 0x00000027080e72a5 */ /* 0x000fe2000f8e003f */
[----:B---3--:R-:W-:Y:S01]  /*a700*/  @P1 SHF.R.U32.HI R7, RZ, R9, R4 ;  /* 0x00000009ff071219 */ /* 0x008fe20000011604 */
        /* <DEDUP_REMOVED lines=31> */
[----:B-1----:R-:W-:Y:S08]  /*a900*/  @P4 BRA `(.L_x_15203) ;  /* 0x0000000000104947 */ /* 0x002ff00003800000 */
[----:B------:R-:W-:Y:S05]  /*a910*/  @!P0 BRA `(.L_x_15203) ;  /* 0x00000000000c8947 */ /* 0x000fea0003800000 */
[----:B------:R-:W2:Y:S04]  /*a920*/  LDG.E R5, desc[UR54][R28.64] ;  /* 0x000000361c057981 */ /* 0x000ea8000c1e1900 */
[----:B-----5:R-:W2:Y:S02]  /*a930*/  LDG.E R8, desc[UR54][R28.64+0x4] ;  /* 0x000004361c087981 */ /* 0x020ea4000c1e1900 */
[----:B--2---:R-:W-:-:S07]  /*a940*/  IADD3 R8, -R5, R8, RZ ;  /* 0x0000000805087210 */ /* 0x004fce0007ffe1ff */
.L_x_15203:
[----:B------:R-:W2:Y:S01]  /*a950*/  LDL R12, [R1+0x28] ;  /* 0x00002800010c7983 */ /* 0x000ea20000100800 */
[----:B------:R-:W0:Y:S03]  /*a960*/  S2R R4, SR_TID.X ;  /* 0x0000000000047919 */ /* 0x000e260000002100 */
[----:B------:R-:W-:Y:S04]  /*a970*/  SHFL.IDX PT, R5, R11, RZ, 0x1c1f ;  /* 0x001c1fff0b057589 */ /* 0x000fe800000e0000 */
[----:B------:R-:W-:Y:S04]  /*a980*/  SHFL.IDX PT, R6, R10, 0x1, 0x1c1f ;  /* 0x003c1f000a067f89 */ /* 0x000fe800000e0000 */
[----:B------:R-:W-:Y:S01]  /*a990*/  SHFL.IDX PT, R7, R11, 0x1, 0x1c1f ;  /* 0x003c1f000b077f89 */ /* 0x000fe200000e0000 */
[----:B0-----:R-:W-:-:S05]  /*a9a0*/  VIADD R13, R4, 0xffffff80 ;  /* 0xffffff80040d7836 */ /* 0x001fca0000000000 */
[----:B------:R-:W-:-:S04]  /*a9b0*/  SHF.R.S32.HI R9, RZ, 0x1f, R13 ;  /* 0x0000001fff097819 */ /* 0x000fc8000001140d */
[----:B------:R-:W-:-:S04]  /*a9c0*/  LEA.HI R9, R9, R13, RZ, 0x7 ;  /* 0x0000000d09097211 */ /* 0x000fc800078f38ff */
[----:B------:R-:W-:Y:S01]  /*a9d0*/  LOP3.LUT R9, R9, 0xffffff80, RZ, 0xc0, !PT ;  /* 0xffffff8009097812 */ /* 0x000fe200078ec0ff */
[----:B------:R-:W0:Y:S04]  /*a9e0*/  SHFL.IDX PT, R4, R10, RZ, 0x1c1f ;  /* 0x001c1fff0a047589 */ /* 0x000e2800000e0000 */
[----:B------:R-:W-:Y:S02]  /*a9f0*/  IMAD.IADD R9, R13, 0x1, -R9 ;  /* 0x000000010d097824 */ /* 0x000fe400078e0a09 */
[----:B-----5:R-:W-:-:S03]  /*aa00*/  IMAD R28, R8, R33, RZ ;  /* 0x00000021081c7224 */ /* 0x020fc600078e02ff */
[----:B------:R-:W-:Y:S02]  /*aa10*/  LOP3.LUT P0, RZ, R9, 0x3, RZ, 0xc0, !PT ;  /* 0x0000000309ff7812 */ /* 0x000fe4000780c0ff */
[----:B------:R-:W-:Y:S01]  /*aa20*/  PLOP3.LUT P3, PT, PT, PT, UP1, 0x80, 0x0 ;  /* 0x000000000000781c */ /* 0x000fe20003f6f018 */
        /* <DEDUP_REMOVED lines=9> */
[----:B0-----:R-:W-:Y:S01]  /*aac0*/  IMAD R3, R157, 0x40, R19 ;  /* 0x000000409d037824 */ /* 0x001fe200078e0213 */
[----:B------:R-:W-:-:S03]  /*aad0*/  ULDC.64 UR10, c[0x0][0xaa0] ;  /* 0x0002a800000a7ab9 */ /* 0x000fc60000000a00 */
        /* <DEDUP_REMOVED lines=9> */
[----:B------:R-:W-:Y:S02]  /*ab70*/  LOP3.LUT R4, R5, R20, RZ, 0x3c, !PT ;  /* 0x0000001405047212 */ /* 0x000fe400078e3cff */
[----:B------:R-:W-:Y:S01]  /*ab80*/  LOP3.LUT R8, R8, R9, RZ, 0x3c, !PT ;  /* 0x0000000908087212 */ /* 0x000fe200078e3cff */
[--C-:B------:R-:W-:Y:S01]  /*ab90*/  IMAD.X R9, RZ, RZ, R21.reuse, P0 ;  /* 0x000000ffff097224 */ /* 0x100fe200000e0615 */
[----:B------:R-:W-:Y:S02]  /*aba0*/  MOV R5, R21 ;  /* 0x0000001500057202 */ /* 0x000fe40000000f00 */
[----:B------:R-:W-:Y:S01]  /*abb0*/  LOP3.LUT R12, R12, R13, RZ, 0x3c, !PT ;  /* 0x0000000d0c0c7212 */ /* 0x000fe200078e3cff */
[----:B------:R-:W-:-:S02]  /*abc0*/  IMAD.X R13, RZ, RZ, R21, P2 ;  /* 0x000000ffff0d7224 */ /* 0x000fc400010e0615 */
[----:B------:R-:W2:Y:S04]  /*abd0*/  LD.E.128 R8, desc[UR54][R8.64] ;  /* 0x0000003608087980 */ /* 0x000ea8000c101d00 */
[----:B------:R-:W3:Y:S04]  /*abe0*/  LD.E.128 R4, desc[UR54][R4.64] ;  /* 0x0000003604047980 */ /* 0x000ee8000c101d00 */
[----:B------:R-:W4:Y:S01]  /*abf0*/  LD.E.128 R12, desc[UR54][R12.64] ;  /* 0x000000360c0c7980 */ /* 0x000f22000c101d00 */
[----:B------:R-:W-:Y:S02]  /*ac00*/  IADD3 R3, P0, R20, 0x4800, RZ ;  /* 0x0000480014037810 */ /* 0x000fe40007f1e0ff */
[----:B------:R-:W0:Y:S02]  /*ac10*/  @P1 LDC R20, c[0x0][0xbec] ;  /* 0x0002fb00ff141b82 */ /* 0x000e240000000800 */
[----:B------:R-:W-:-:S04]  /*ac20*/  LOP3.LUT R2, R3, 0x380, RZ, 0xc0, !PT ;  /* 0x0000038003027812 */ /* 0x000fc800078ec0ff */
[----:B------:R-:W-:Y:S01]  /*ac30*/  SHF.R.U64 R2, R2, 0x3, RZ ;  /* 0x0000000302027819 */ /* 0x000fe200000012ff */
[----:B------:R-:W-:-:S03]  /*ac40*/  UIMAD UR7, UR12, UR10, URZ ;  /* 0x0000000a0c0772a4 */ /* 0x000fc6000f8e023f */
[----:B------:R-:W-:Y:S02]  /*ac50*/  LOP3.LUT R24, R2, R3, RZ, 0x3c, !PT ;  /* 0x0000000302187212 */ /* 0x000fe400078e3cff */
[----:B------:R-:W1:Y:S01]  /*ac60*/  @P1 LDC R3, c[0x0][0xbf0] ;  /* 0x0002fc00ff031b82 */ /* 0x000e620000000800 */
[----:B------:R-:W-:Y:S02]  /*ac70*/  UIMAD.WIDE.U32 UR8, UR4, UR10, URZ ;  /* 0x0000000a040872a5 */ /* 0x000fe4000f8e003f */
[----:B------:R-:W-:Y:S01]  /*ac80*/  UIMAD UR7, UR4, UR11, UR7 ;  /* 0x0000000b040772a4 */ /* 0x000fe2000f8e0207 */
[----:B------:R-:W-:Y:S02]  /*ac90*/  IMAD R2, R18, 0x30, R157 ;  /* 0x0000003012027824 */ /* 0x000fe400078e029d */
[----:B------:R-:W-:Y:S01]  /*aca0*/  ULDC.64 UR10, c[0x0][0xae8] ;  /* 0x0002ba00000a7ab9 */ /* 0x000fe20000000a00 */
[----:B------:R-:W-:Y:S01]  /*acb0*/  UIADD3 UR9, UR9, UR7, URZ ;  /* 0x0000000709097290 */ /* 0x000fe2000fffe03f */
[----:B------:R-:W-:-:S03]  /*acc0*/  VIADD R29, R2, UR40 ;  /* 0x00000028021d7c36 */ /* 0x000fc60008000000 */
[----:B------:R-:W-:Y:S02]  /*acd0*/  UIMAD.WIDE.U32 UR8, UR39, UR10, UR8 ;  /* 0x0000000a270872a5 */ /* 0x000fe4000f8e0008 */
[----:B------:R-:W-:Y:S02]  /*ace0*/  USHF.R.S32.HI UR4, URZ, 0x1f, UR37 ;  /* 0x0000001f3f047899 */ /* 0x000fe40008011425 */
[----:B------:R-:W-:Y:S01]  /*acf0*/  UIMAD UR9, UR39, UR11, UR9 ;  /* 0x0000000b270972a4 */ /* 0x000fe2000f8e0209 */
[----:B0-----:R-:W-:Y:S02]  /*ad00*/  @P1 IMAD.HI.U32 R2, R29, R20, RZ ;  /* 0x000000141d021227 */ /* 0x001fe400078e00ff */
[----:B------:R-:W-:Y:S02]  /*ad10*/  ULDC.64 UR10, c[0x0][0xaf0] ;  /* 0x0002bc00000a7ab9 */ /* 0x000fe40000000a00 */
[----:B------:R-:W-:Y:S01]  /*ad20*/  UIMAD UR4, UR4, UR10, URZ ;  /* 0x0000000a040472a4 */ /* 0x000fe2000f8e023f */
[----:B------:R-:W-:Y:S01]  /*ad30*/  IMAD.X R25, RZ, RZ, R21, P0 ;  /* 0x000000ffff197224 */ /* 0x000fe200000e0615 */
[----:B------:R-:W-:Y:S01]  /*ad40*/  UIMAD.WIDE.U32 UR8, UR37, UR10, UR8 ;  /* 0x0000000a250872a5 */ /* 0x000fe2000f8e0008 */
[----:B------:R-:W-:Y:S01]  /*ad50*/  IMAD.MOV.U32 R21, RZ, RZ, R29 ;  /* 0x000000ffff157224 */ /* 0x000fe200078e001d */
[----:B------:R-:W-:Y:S01]  /*ad60*/  UIMAD UR4, UR37, UR11, UR4 ;  /* 0x0000000b250472a4 */ /* 0x000fe2000f8e0204 */
[----:B-1----:R-:W-:-:S02]  /*ad70*/  @P1 SHF.R.U32.HI R21, RZ, R3, R2 ;  /* 0x00000003ff151219 */ /* 0x002fc40000011602 */
[----:B------:R-:W-:Y:S01]  /*ad80*/  ULDC.64 UR10, c[0x0][0xae0] ;  /* 0x0002b800000a7ab9 */ /* 0x000fe20000000a00 */
[----:B------:R-:W-:Y:S01]  /*ad90*/  UIADD3 UR4, UR9, UR4, URZ ;  /* 0x0000000409047290 */ /* 0x000fe2000fffe03f */
[--C-:B------:R-:W-:Y:S01]  /*ada0*/  SHF.R.S32.HI R20, RZ, 0x1f, R21.reuse ;  /* 0x0000001fff147819 */ /* 0x100fe20000011415 */
[----:B------:R-:W-:Y:S01]  /*adb0*/  IMAD.MOV R30, RZ, RZ, -R21 ;  /* 0x000000ffff1e7224 */ /* 0x000fe200078e0a15 */
[----:B------:R-:W5:Y:S01]  /*adc0*/  LD.E.128 R24, desc[UR54][R24.64] ;  /* 0x0000003618187980 */ /* 0x000f62000c101d00 */
[----:B------:R-:W-:Y:S02]  /*add0*/  IMAD.U32 R3, RZ, RZ, UR9 ;  /* 0x00000009ff037e24 */ /* 0x000fe4000f8e00ff */
[----:B------:R-:W-:Y:S01]  /*ade0*/  IMAD.U32 R2, RZ, RZ, UR8 ;  /* 0x00000008ff027e24 */ /* 0x000fe2000f8e00ff */
[----:B------:R-:W-:Y:S01]  /*adf0*/  ULDC.64 UR8, c[0x0][0xad8] ;  /* 0x0002b60000087ab9 */ /* 0x000fe20000000a00 */
[----:B------:R-:W-:Y:S01]  /*ae00*/  IMAD.U32 R3, RZ, RZ, UR4 ;  /* 0x00000004ff037e24 */ /* 0x000fe2000f8e00ff */
[----:B------:R-:W-:Y:S01]  /*ae10*/  ULDC UR4, c[0x0][0xac8] ;  /* 0x0002b20000047ab9 */ /* 0x000fe20000000800 */
[----:B------:R-:W-:Y:S01]  /*ae20*/  IMAD R20, R20, UR10, RZ ;  /* 0x0000000a14147c24 */ /* 0x000fe2000f8e02ff */
[----:B------:R-:W-:Y:S01]  /*ae30*/  @!PT LDS RZ, [RZ] ;  /* 0x00000000fffff984 */ /* 0x000fe20000000800 */
[----:B------:R-:W-:Y:S01]  /*ae40*/  @!PT LDS RZ, [RZ] ;  /* 0x00000000fffff984 */ /* 0x000fe20000000800 */
[----:B------:R-:W-:Y:S01]  /*ae50*/  @!PT LDS RZ, [RZ] ;  /* 0x00000000fffff984 */ /* 0x000fe20000000800 */
[----:B------:R-:W-:Y:S01]  /*ae60*/  @!PT LDS RZ, [RZ] ;  /* 0x00000000fffff984 */ /* 0x000fe20000000800 */
[----:B------:R0:W-:Y:S06]  /*ae70*/  MEMBAR.ALL.CTA ;  /* 0x0000000000007992 */ /* 0x0001ec0000008000 */
[----:B0-----:R-:W0:Y:S01]  /*ae80*/  FENCE.VIEW.ASYNC.S ;  /* 0x00000000000073c6 */ /* 0x001e220000000000 */
[----:B------:R-:W-:-:S02]  /*ae90*/  IMAD R29, R33, R30, R29 ;  /* 0x0000001e211d7224 */ /* 0x000fc400078e021d */
[C---:B------:R-:W-:Y:S02]  /*aea0*/  IMAD R33, R21.reuse, UR11, R20 ;  /* 0x0000000b15217c24 */ /* 0x040fe4000f8e0214 */
[----:B------:R-:W-:Y:S01]  /*aeb0*/  IMAD.WIDE.U32 R2, R21, UR10, R2 ;  /* 0x0000000a15027c25 */ /* 0x000fe2000f8e0002 */
[----:B------:R-:W-:-:S04]  /*aec0*/  SHF.R.S32.HI R20, RZ, 0x1f, R29 ;  /* 0x0000001fff147819 */ /* 0x000fc8000001141d */
[----:B------:R-:W-:Y:S01]  /*aed0*/  IADD3 R3, R3, R33, RZ ;  /* 0x0000002103037210 */ /* 0x000fe20007ffe0ff */
[----:B------:R-:W-:-:S04]  /*aee0*/  IMAD R20, R20, UR8, RZ ;  /* 0x0000000814147c24 */ /* 0x000fc8000f8e02ff */
[C---:B------:R-:W-:Y:S02]  /*aef0*/  IMAD R21, R29.reuse, UR9, R20 ;  /* 0x000000091d157c24 */ /* 0x040fe4000f8e0214 */
[----:B------:R-:W-:Y:S01]  /*af00*/  IMAD.WIDE.U32 R2, R29, UR8, R2 ;  /* 0x000000081d027c25 */ /* 0x000fe2000f8e0002 */
[----:B------:R-:W-:-:S03]  /*af10*/  ULDC.64 UR8, c[0x0][0xa80] ;  /* 0x0002a00000087ab9 */ /* 0x000fc60000000a00 */
[----:B------:R-:W-:Y:S01]  /*af20*/  IMAD.IADD R3, R3, 0x1, R21 ;  /* 0x0000000103037824 */ /* 0x000fe200078e0215 */
[----:B------:R-:W-:-:S04]  /*af30*/  LEA R30, P0, R2, UR8, 0x1 ;  /* 0x00000008021e7c11 */ /* 0x000fc8000f8008ff */
[----:B------:R-:W-:Y:S01]  /*af40*/  LEA.HI.X R34, R2, UR9, R3, 0x1, P0 ;  /* 0x0000000902227c11 */ /* 0x000fe200080f0c03 */
[----:B0-----:R-:W-:Y:S01]  /*af50*/  SHFL.IDX PT, R20, R30, 0x1, 0x181f ;  /* 0x00381f001e147f89 */ /* 0x001fe200000e0000 */
[----:B------:R-:W-:-:S03]  /*af60*/  VIADD R29, R157, UR40 ;  /* 0x000000289d1d7c36 */ /* 0x000fc60008000000 */
[----:B------:R-:W0:Y:S04]  /*af70*/  SHFL.IDX PT, R2, R30, RZ, 0x181f ;  /* 0x00181fff1e027589 */ /* 0x000e2800000e0000 */
[----:B------:R-:W1:Y:S01]  /*af80*/  SHFL.IDX PT, R32, R30, 0x2, 0x181f ;  /* 0x00581f001e207f89 */ /* 0x000e6200000e0000 */
[----:B------:R-:W-:-:S03]  /*af90*/  ISETP.GE.AND P0, PT, R19, UR4, PT ;  /* 0x0000000413007c0c */ /* 0x000fc6000bf06270 */
[----:B------:R-:W1:Y:S01]  /*afa0*/  SHFL.IDX PT, R36, R34, RZ, 0x181f ;  /* 0x00181fff22247589 */ /* 0x000e6200000e0000 */
[----:B------:R-:W-:-:S03]  /*afb0*/  VIADD R3, R29, 0x30 ;  /* 0x000000301d037836 */ /* 0x000fc60000000000 */
[----:B------:R-:W1:Y:S01]  /*afc0*/  SHFL.IDX PT, R38, R34, 0x1, 0x181f ;  /* 0x00381f0022267f89 */ /* 0x000e6200000e0000 */
[----:B------:R-:W-:-:S03]  /*afd0*/  VIADD R21, R29, 0x60 ;  /* 0x000000601d157836 */ /* 0x000fc60000000000 */
[----:B------:R-:W1:Y:S01]  /*afe0*/  SHFL.IDX PT, R40, R34, 0x2, 0x181f ;  /* 0x00581f0022287f89 */ /* 0x000e6200000e0000 */
[-C--:B------:R-:W-:Y:S02]  /*aff0*/  ISETP.GE.OR P1, PT, R29, R28.reuse, P0 ;  /* 0x0000001c1d00720c */ /* 0x080fe40000726670 */
[-C--:B------:R-:W-:Y:S02]  /*b000*/  ISETP.GE.OR P2, PT, R3, R28.reuse, P0 ;  /* 0x0000001c0300720c */ /* 0x080fe40000746670 */
[----:B------:R-:W-:Y:S01]  /*b010*/  ISETP.GE.OR P3, PT, R21, R28, P0 ;  /* 0x0000001c1500720c */ /* 0x000fe20000766670 */
[----:B------:R-:W-:Y:S01]  /*b020*/  VIADD R0, R0, 0x16820 ;  /* 0x0001682000007836 */ /* 0x000fe20000000000 */
[----:B------:R-:W-:-:S07]  /*b030*/  SHF.R.S32.HI R35, RZ, 0x1f, R19 ;  /* 0x0000001fff237819 */ /* 0x000fce0000011413 */
[C---:B0-----:R-:W-:Y:S02]  /*b040*/  @!P1 LEA R2, P4, R19.reuse, R2, 0x1 ;  /* 0x0000000213029211 */ /* 0x041fe400078808ff */
[C---:B------:R-:W-:Y:S02]  /*b050*/  @!P2 LEA R20, P5, R19.reuse, R20, 0x1 ;  /* 0x000000141314a211 */ /* 0x040fe400078a08ff */
[C---:B-1----:R-:W-:Y:S02]  /*b060*/  @!P3 LEA R32, P6, R19.reuse, R32, 0x1 ;  /* 0x000000201320b211 */ /* 0x042fe400078c08ff */
[----:B------:R-:W-:Y:S02]  /*b070*/  PRMT R0, RZ, 0x654, R0 ;  /* 0x00000654ff007816 */ /* 0x000fe40000000000 */
[C-C-:B------:R-:W-:Y:S02]  /*b080*/  @!P1 LEA.HI.X R3, R19.reuse, R36, R35.reuse, 0x1, P4 ;  /* 0x0000002413039211 */ /* 0x140fe400020f0c23 */
[C-C-:B------:R-:W-:Y:S01]  /*b090*/  @!P2 LEA.HI.X R21, R19.reuse, R38, R35.reuse, 0x1, P5 ;  /* 0x000000261315a211 */ /* 0x140fe200028f0c23 */
[----:B------:R0:W-:Y:S01]  /*b0a0*/  SYNCS.ARRIVE.TRANS64.RED.A1T0 RZ, [R0+URZ], RZ ;  /* 0x000000ff00ff79a7 */ /* 0x0001e2000810043f */
[----:B------:R-:W-:Y:S01]  /*b0b0*/  @!P3 LEA.HI.X R33, R19, R40, R35, 0x1, P6 ;  /* 0x000000281321b211 */ /* 0x000fe200030f0c23 */
[----:B------:R-:W-:-:S05]  /*b0c0*/  VIADD R29, R29, 0x90 ;  /* 0x000000901d1d7836 */ /* 0x000fca0000000000 */
[----:B------:R-:W-:Y:S01]  /*b0d0*/  ISETP.GE.OR P0, PT, R29, R28, P0 ;  /* 0x0000001c1d00720c */ /* 0x000fe20000706670 */
[----:B------:R-:W1:Y:S04]  /*b0e0*/  SHFL.IDX PT, R30, R30, 0x3, 0x181f ;  /* 0x00781f001e1e7f89 */ /* 0x000e6800000e0000 */
[----:B------:R-:W0:Y:S04]  /*b0f0*/  SHFL.IDX PT, R34, R34, 0x3, 0x181f ;  /* 0x00781f0022227f89 */ /* 0x000e2800000e0000 */
[----:B---3--:R3:W-:Y:S04]  /*b100*/  @!P1 ST.E.128 desc[UR54][R2.64], R4 ;  /* 0x0000000402009985 */ /* 0x0087e8000c101d36 */
[----:B--2---:R3:W-:Y:S04]  /*b110*/  @!P2 ST.E.128 desc[UR54][R20.64], R8 ;  /* 0x000000081400a985 */ /* 0x0047e8000c101d36 */
[----:B----4-:R3:W-:Y:S01]  /*b120*/  @!P3 ST.E.128 desc[UR54][R32.64], R12 ;  /* 0x0000000c2000b985 */ /* 0x0107e2000c101d36 */
[----:B01----:R-:W-:Y:S05]  /*b130*/  @P0 BRA `(.L_x_15205) ;  /* 0x0000001000a80947 */ /* 0x003fea0003800000 */
[----:B---3--:R-:W-:-:S04]  /*b140*/  LEA R2, P0, R19, R30, 0x1 ;  /* 0x0000001e13027211 */ /* 0x008fc800078008ff */
[----:B------:R-:W-:-:S05]  /*b150*/  LEA.HI.X R3, R19, R34, R35, 0x1, P0 ;  /* 0x0000002213037211 */ /* 0x000fca00000f0c23 */
[----:B-----5:R0:W-:Y:S01]  /*b160*/  ST.E.128 desc[UR54][R2.64], R24 ;  /* 0x0000001802007985 */ /* 0x0201e2000c101d36 */
[----:B------:R-:W-:Y:S05]  /*b170*/  BRA `(.L_x_15205) ;  /* 0x0000001000987947 */ /* 0x000fea0003800000 */
.L_x_15204:
        /* <DEDUP_REMOVED lines=29> */
[----:B------:R-:W-:Y:S02]  /*b350*/  IADD3 R4, -R5, RZ, RZ ;  /* 0x000000ff05047210 */ /* 0x000fe40007ffe1ff */
[----:B------:R-:W-:Y:S01]  /*b360*/  SHF.R.S32.HI R2, RZ, 0x1f, R5 ;  /* 0x0000001fff027819 */ /* 0x000fe20000011405 */
        /* <DEDUP_REMOVED lines=19> */
[----:B------:R-:W-:Y:S02]  /*b4a0*/  PRMT R4, RZ, 0x654, R4 ;  /* 0x00000654ff047816 */ /* 0x000fe40000000004 */
[----:B------:R-:W-:Y:S02]  /*b4b0*/  LEA.HI.X R14, R2, UR9, R3, 0x2, P1 ;  /* 0x00000009020e7c11 */ /* 0x000fe400088f1403 */
[----:B------:R0:W-:Y:S03]  /*b4c0*/  SYNCS.ARRIVE.TRANS64.RED.A1T0 RZ, [R4+URZ], RZ ;  /* 0x000000ff04ff79a7 */ /* 0x0001e6000810043f */
[----:B------:R1:W2:Y:S04]  /*b4d0*/  SHFL.IDX PT, R5, R14, RZ, 0x1c1f ;  /* 0x001c1fff0e057589 */ /* 0x0002a800000e0000 */
[----:B0-----:R1:W0:Y:S01]  /*b4e0*/  SHFL.IDX PT, R4, R0, RZ, 0x1c1f ;  /* 0x001c1fff00047589 */ /* 0x00122200000e0000 */
[----:B------:R-:W-:Y:S05]  /*b4f0*/  @P2 BRA `(.L_x_15207) ;  /* 0x0000000000802947 */ /* 0x000fea0003800000 */
[----:B------:R-:W-:Y:S02]  /*b500*/  ULDC UR4, c[0x0][0xac8] ;  /* 0x0002b20000047ab9 */ /* 0x000fe40000000800 */
[----:B------:R-:W-:Y:S02]  /*b510*/  ISETP.GE.AND P4, PT, R16, UR4, PT ;  /* 0x0000000410007c0c */ /* 0x000fe4000bf86270 */
[----:B------:R-:W-:Y:S02]  /*b520*/  ISETP.GE.AND P2, PT, R156, UR4, PT ;  /* 0x000000049c007c0c */ /* 0x000fe4000bf46270 */
[----:B------:R-:W-:Y:S02]  /*b530*/  ISETP.GE.AND P1, PT, R155, UR4, PT ;  /* 0x000000049b007c0c */ /* 0x000fe4000bf26270 */
[----:B------:R-:W-:-:S07]  /*b540*/  ISETP.GE.AND P5, PT, R154, UR4, PT ;  /* 0x000000049a007c0c */ /* 0x000fce000bfa6270 */
[----:B0-2---:R-:W-:Y:S02]  /*b550*/  @!P4 IMAD.WIDE R2, R16, 0x4, R4 ;  /* 0x000000041002c825 */ /* 0x005fe400078e0204 */
[CC--:B------:R-:W-:Y:S02]  /*b560*/  @!P2 LEA R6, P6, R156.reuse, R4.reuse, 0x2 ;  /* 0x000000049c06a211 */ /* 0x0c0fe400078c10ff */
        /* <DEDUP_REMOVED lines=25> */
.L_x_15207:
[----:B------:R-:W-:Y:S05]  /*b700*/  BSYNC B1 ;  /* 0x0000000000017941 */ /* 0x000fea0003800000 */
.L_x_15206:
[----:B--23--:R2:W3:Y:S04]  /*b710*/  SHFL.IDX PT, R5, R14, 0x1, 0x1c1f ;  /* 0x003c1f000e057f89 */ /* 0x00c4e800000e0000 */
        /* <DEDUP_REMOVED lines=8> */
[----:B0--3--:R-:W-:Y:S02]  /*b7a0*/  @!P0 IMAD.WIDE R2, R16, 0x4, R4 ;  /* 0x0000000410028825 */ /* 0x009fe400078e0204 */
        /* <DEDUP_REMOVED lines=14> */
[----:B-12---:R-:W-:Y:S02]  /*b890*/  @!P4 LEA R14, P5, R23, R4, 0x2 ;  /* 0x00000004170ec211 */ /* 0x006fe400078a10ff */
        /* <DEDUP_REMOVED lines=12> */
.L_x_15202:
[----:B------:R-:W-:Y:S02]  /*b960*/  ULDC.64 UR8, c[0x0][0xc00] ;  /* 0x0003000000087ab9 */ /* 0x000fe40000000a00 */
[----:B------:R-:W-:-:S04]  /*b970*/  UISETP.NE.U32.AND UP0, UPT, UR8, URZ, UPT ;  /* 0x0000003f0800728c */ /* 0x000fc8000bf05070 */
[----:B------:R-:W-:-:S03]  /*b980*/  UISETP.NE.AND.EX UP0, UPT, UR9, URZ, UPT, UP0 ;  /* 0x0000003f0900728c */ /* 0x000fc6000bf05300 */
[----:B------:R-:W-:Y:S02]  /*b990*/  ULDC.64 UR8, c[0x0][0xc00] ;  /* 0x0003000000087ab9 */ /* 0x000fe40000000a00 */
[----:B------:R-:W-:Y:S01]  /*b9a0*/  UIMAD.WIDE UR8, UR37, 0x4, UR8 ;  /* 0x00000004250878a5 */ /* 0x000fe2000f8e0208 */
[----:B------:R-:W-:-:S05]  /*b9b0*/  PLOP3.LUT P1, PT, PT, PT, UP0, 0x80, 0x0 ;  /* 0x000000000000781c */ /* 0x000fca0003f2f008 */
[----:B------:R-:W-:Y:S01]  /*b9c0*/  IMAD.U32 R2, RZ, RZ, UR8 ;  /* 0x00000008ff027e24 */ /* 0x000fe2000f8e00ff */
[----:B------:R-:W-:Y:S01]  /*b9d0*/  MOV R3, UR9 ;  /* 0x0000000900037c02 */ /* 0x000fe20008000f00 */
[----:B------:R-:W-:Y:S02]  /*b9e0*/  ULDC.64 UR8, c[0x0][0xc08] ;  /* 0x0003020000087ab9 */ /* 0x000fe40000000a00 */
[----:B------:R-:W-:-:S04]  /*b9f0*/  UISETP.NE.U32.AND UP1, UPT, UR8, URZ, UPT ;  /* 0x0000003f0800728c */ /* 0x000fc8000bf25070 */
[----:B------:R-:W-:Y:S01]  /*ba00*/  UISETP.NE.AND.EX UP1, UPT, UR9, URZ, UPT, UP1 ;  /* 0x0000003f0900728c */ /* 0x000fe2000bf25310 */
[----:B------:R-:W2:Y:S01]  /*ba10*/  @P1 LDG.E R6, desc[UR54][R2.64] ;  /* 0x0000003602061981 */ /* 0x000ea2000c1e1900 */
[----:B------:R-:W-:Y:S02]  /*ba20*/  ULDC UR4, c[0x0][0xa88] ;  /* 0x0002a20000047ab9 */ /* 0x000fe40000000800 */
[----:B------:R-:W-:Y:S01]  /*ba30*/  IMAD.U32 R0, RZ, RZ, UR4 ;  /* 0x00000004ff007e24 */ /* 0x000fe2000f8e00ff */
[----:B------:R-:W0:Y:S01]  /*ba40*/  S2R R7, SR_TID.X ;  /* 0x0000000000077919 */ /* 0x000e220000002100 */
        /* <DEDUP_REMOVED lines=8> */
[----:B0-----:R-:W-:-:S10]  /*bad0*/  VIADD R7, R7, 0xffffff80 ;  /* 0xffffff8007077836 */ /* 0x001fd40000000000 */
[----:B------:R-:W-:Y:S01]  /*bae0*/  @!UP1 ULDC UR46, c[0x0][0xad4] ;  /* 0x0002b500002e9ab9 */ /* 0x000fe20000000800 */
[----:B------:R-:W-:Y:S02]  /*baf0*/  ISETP.GT.AND P0, PT, R7, 0xbf, PT ;  /* 0x000000bf0700780c */ /* 0x000fe40003f04270 */
[----:B--2---:R-:W-:-:S13]  /*bb00*/  @P1 R2UR UR4, R6 ;  /* 0x00000000060412ca */ /* 0x004fda00000e0000 */
[----:B------:R-:W-:Y:S01]  /*bb10*/  USHF.R.S32.HI UR18, URZ, 0x1f, UR4 ;  /* 0x0000001f3f127899 */ /* 0x000fe20008011404 */
[----:B-1----:R-:W-:Y:S11]  /*bb20*/  @P2 BRA `(.L_x_15208) ;  /* 0x0000000000102947 */ /* 0x002ff60003800000 */
[----:B------:R-:W-:Y:S05]  /*bb30*/  @!P1 BRA `(.L_x_15208) ;  /* 0x00000000000c9947 */ /* 0x000fea0003800000 */
[----:B------:R-:W2:Y:S04]  /*bb40*/  LDG.E R5, desc[UR54][R2.64] ;  /* 0x0000003602057981 */ /* 0x000ea8000c1e1900 */
[----:B-----5:R-:W2:Y:S02]  /*bb50*/  LDG.E R0, desc[UR54][R2.64+0x4] ;  /* 0x0000043602007981 */ /* 0x020ea4000c1e1900 */
[----:B--2---:R-:W-:-:S07]  /*bb60*/  IMAD.IADD R0, R0, 0x1, -R5 ;  /* 0x0000000100007824 */ /* 0x004fce00078e0a05 */
.L_x_15208:
        /* <DEDUP_REMOVED lines=36> */
[----:B------:R-:W-:Y:S01]  /*bdb0*/  UIADD3.X UR7, UR7, UR17, UR18, UP1, UP2 ;  /* 0x0000001107077290 */ /* 0x000fe20008fe4412 */
[----:B-1----:R-:W-:Y:S01]  /*bdc0*/  @P0 SHF.R.U32.HI R5, RZ, R7, R2 ;  /* 0x00000007ff050219 */ /* 0x002fe20000011602 */
[----:B------:R-:W-:Y:S01]  /*bdd0*/  IMAD.U32 R2, RZ, RZ, UR20 ;  /* 0x00000014ff027e24 */ /* 0x000fe2000f8e00ff */
[----:B------:R-:W-:Y:S01]  /*bde0*/  ULDC.64 UR8, c[0x0][UR16+0x210] ;  /* 0x0000840010087abb */ /* 0x000fe20008000a00 */
[----:B------:R-:W-:Y:S01]  /*bdf0*/  ULDC.64 UR10, c[0x0][0xba8] ;  /* 0x0002ea00000a7ab9 */ /* 0x000fe20000000a00 */
[C---:B------:R-:W-:Y:S01]  /*be00*/  IADD3 R7, -R5.reuse, RZ, RZ ;  /* 0x000000ff05077210 */ /* 0x040fe20007ffe1ff */
[----:B------:R-:W-:Y:S01]  /*be10*/  @!UP0 ULDC UR10, c[0x0][0xb50] ;  /* 0x0002d400000a8ab9 */ /* 0x000fe20000000800 */
[----:B------:R-:W-:Y:S01]  /*be20*/  IADD3 R2, P0, P1, R5, UR14, R2 ;  /* 0x0000000e05027c10 */ /* 0x000fe2000f91e002 */
[----:B------:R-:W-:Y:S01]  /*be30*/  @!UP0 ULDC UR11, c[0x0][0xb54] ;  /* 0x0002d500000b8ab9 */ /* 0x000fe20000000800 */
[----:B------:R-:W-:Y:S01]  /*be40*/  SHF.R.S32.HI R5, RZ, 0x1f, R5 ;  /* 0x0000001fff057819 */ /* 0x000fe20000011405 */
[----:B------:R-:W-:-:S03]  /*be50*/  IMAD R7, R9, R7, R4 ;  /* 0x0000000709077224 */ /* 0x000fc600078e0204 */
[----:B------:R-:W-:Y:S01]  /*be60*/  IADD3.X R3, R5, UR7, R6, P0, P1 ;  /* 0x0000000705037c10 */ /* 0x000fe200087e2406 */
        /* <DEDUP_REMOVED lines=9> */
.L_x_15210:
[----:B------:R-:W-:Y:S05]  /*bf00*/  BSYNC B1 ;  /* 0x0000000000017941 */ /* 0x000fea0003800000 */
.L_x_15209:
[----:B------:R-:W-:-:S06]  /*bf10*/  UISETP.GT.AND UP0, UPT, UR46, 0x1, UPT ;  /* 0x000000012e00788c */ /* 0x000fcc000bf04270 */
[----:B------:R-:W-:-:S13]  /*bf20*/  PLOP3.LUT P0, PT, PT, PT, UP0, 0x80, 0x0 ;  /* 0x000000000000781c */ /* 0x000fda0003f0f008 */
[----:B------:R-:W-:Y:S05]  /*bf30*/  @P0 BRA `(.L_x_15205) ;  /* 0x0000000400280947 */ /* 0x000fea0003800000 */
[----:B------:R-:W1:Y:S01]  /*bf40*/  LDC R11, c[0x0][0xbe8] ;  /* 0x0002fa00ff0b7b82 */ /* 0x000e620000000800 */
[----:B------:R-:W-:Y:S01]  /*bf50*/  ULDC.64 UR10, c[0x0][0xaa0] ;  /* 0x0002a800000a7ab9 */ /* 0x000fe20000000a00 */
[----:B------:R-:W-:Y:S01]  /*bf60*/  IMAD R2, R18, 0x30, R157 ;  /* 0x0000003012027824 */ /* 0x000fe200078e029d */
[----:B------:R-:W-:Y:S01]  /*bf70*/  UIMAD UR7, UR18, UR10, URZ ;  /* 0x0000000a120772a4 */ /* 0x000fe2000f8e023f */
[----:B------:R-:W-:Y:S01]  /*bf80*/  VIADD R30, R157, UR40 ;  /* 0x000000289d1e7c36 */ /* 0x000fe20008000000 */
[----:B------:R-:W-:Y:S01]  /*bf90*/  UIMAD.WIDE.U32 UR8, UR4, UR10, URZ ;  /* 0x0000000a040872a5 */ /* 0x000fe2000f8e003f */
[----:B0-----:R-:W-:Y:S01]  /*bfa0*/  VIADD R4, R2, UR40 ;  /* 0x0000002802047c36 */ /* 0x001fe20008000000 */
[----:B------:R-:W-:Y:S01]  /*bfb0*/  UIMAD UR7, UR4, UR11, UR7 ;  /* 0x0000000b040772a4 */ /* 0x000fe2000f8e0207 */
[----:B------:R-:W-:Y:S02]  /*bfc0*/  SHF.R.S32.HI R13, RZ, 0x1f, R19 ;  /* 0x0000001fff0d7819 */ /* 0x000fe40000011413 */
        /* <DEDUP_REMOVED lines=14> */
[----:B0-----:R-:W-:-:S04]  /*c0b0*/  @P0 IMAD.HI.U32 R2, R4, R3, RZ ;  /* 0x0000000304020227 */ /* 0x001fc800078e00ff */
[----:B------:R-:W-:Y:S02]  /*c0c0*/  IMAD.U32 R3, RZ, RZ, UR9 ;  /* 0x00000009ff037e24 */ /* 0x000fe4000f8e00ff */
[----:B------:R-:W-:Y:S01]  /*c0d0*/  IMAD.U32 R3, RZ, RZ, UR4 ;  /* 0x00000004ff037e24 */ /* 0x000fe2000f8e00ff */
[----:B------:R-:W-:Y:S01]  /*c0e0*/  ULDC UR4, c[0x0][0xac8] ;  /* 0x0002b20000047ab9 */ /* 0x000fe20000000800 */
[----:B-1----:R-:W-:-:S04]  /*c0f0*/  @P0 SHF.R.U32.HI R5, RZ, R7, R2 ;  /* 0x00000007ff050219 */ /* 0x002fc80000011602 */
[----:B------:R-:W-:Y:S02]  /*c100*/  IADD3 R7, -R5, RZ, RZ ;  /* 0x000000ff05077210 */ /* 0x000fe40007ffe1ff */
[----:B------:R-:W-:-:S03]  /*c110*/  SHF.R.S32.HI R2, RZ, 0x1f, R5 ;  /* 0x0000001fff027819 */ /* 0x000fc60000011405 */
[----:B------:R-:W-:Y:S02]  /*c120*/  IMAD R7, R11, R7, R4 ;  /* 0x000000070b077224 */ /* 0x000fe400078e0204 */
[----:B------:R-:W-:Y:S02]  /*c130*/  IMAD R4, R2, UR10, RZ ;  /* 0x0000000a02047c24 */ /* 0x000fe4000f8e02ff */
[----:B------:R-:W-:Y:S01]  /*c140*/  IMAD.U32 R2, RZ, RZ, UR8 ;  /* 0x00000008ff027e24 */ /* 0x000fe2000f8e00ff */
        /* <DEDUP_REMOVED lines=11> */
[----:B-----5:R-:W-:Y:S01]  /*c200*/  IMAD R11, R0, R11, RZ ;  /* 0x0000000b000b7224 */ /* 0x020fe200078e02ff */
[----:B------:R-:W-:Y:S02]  /*c210*/  IADD3 R0, R30, 0x30, RZ ;  /* 0x000000301e007810 */ /* 0x000fe40007ffe0ff */
        /* <DEDUP_REMOVED lines=28> */
.L_x_15205:
[----:B------:R-:W-:Y:S05]  /*c3e0*/  BSYNC B0 ;  /* 0x0000000000007941 */ /* 0x000fea0003800000 */
.L_x_15201:
[----:B------:R-:W-:Y:S02]  /*c3f0*/  ULDC UR4, c[0x0][0xc3c] ;  /* 0x00030f0000047ab9 */ /* 0x000fe40000000800 */
[----:B------:R-:W-:-:S13]  /*c400*/  ISETP.GE.AND P0, PT, R31, UR4, PT ;  /* 0x000000041f007c0c */ /* 0x000fda000bf06270 */
[----:B------:R-:W-:Y:S05]  /*c410*/  @!P0 BRA `(.L_x_15211) ;  /* 0xffffff4800808947 */ /* 0x000fea000383ffff */
[----:B------:R-:W-:Y:S05]  /*c420*/  EXIT ;  /* 0x000000000000794d */ /* 0x000fea0003800000 */
.L_x_15158:
[----:B------:R-:W-:-:S08]  /*c430*/  NOP ;  /* 0x0000000000007918 */ /* 0x000fd00000000000 */
[----:B------:R-:W0:-:S00]  /*c440*/  USETMAXREG.DEALLOC.CTAPOOL 0x20 ;  /* 0x00000020000079c8 */ /* 0x000e0000080e0500 */
[----:B0-----:R-:W2:Y:S01]  /*c450*/  LDL.LU R2, [R1+0x4] ;  /* 0x0000040001027983 */ /* 0x001ea20000300800 */
[----:B------:R-:W-:Y:S01]  /*c460*/  LOP3.LUT R0, R0, 0x3, RZ, 0xc0, !PT ;  /* 0x0000000300007812 */ /* 0x000fe200078ec0ff */
[----:B------:R-:W-:-:S05]  /*c470*/  IMAD.MOV.U32 R6, RZ, RZ, RZ ;  /* 0x000000ffff067224 */ /* 0x000fca00078e00ff */
[----:B------:R-:W0:Y:S02]  /*c480*/  SHFL.IDX PT, R0, R0, RZ, 0x1f ;  /* 0x00001fff00007589 */ /* 0x000e2400000e0000 */
[----:B0-----:R-:W-:Y:S02]  /*c490*/  ISETP.NE.AND P0, PT, R0, RZ, PT ;  /* 0x000000ff0000720c */ /* 0x001fe40003f05270 */
        /* <DEDUP_REMOVED lines=11> */
.L_x_15212:
        /* <DEDUP_REMOVED lines=44> */
.L_x_15216:
        /* <DEDUP_REMOVED lines=34> */
.L_x_15214:
        /* <DEDUP_REMOVED lines=11> */
[----:B------:R-:W-:-:S06]  /*cae0*/  IADD3 R16, R19, -0x1, RZ ;  /* 0xffffffff13107810 */ /* 0x000fcc0007ffe0ff */
[----:B------:R0:W1:Y:S02]  /*caf0*/  SHFL.IDX PT, R16, R5, R16, 0x1f ;  /* 0x00001f1005107589 */ /* 0x00006400000e0000 */
.L_x_15217:
        /* <DEDUP_REMOVED lines=20> */
[----:B------:R-:W-:Y:S01]  /*cc40*/  IMAD R3, R2, R11, R10 ;  /* 0x0000000b02037224 */ /* 0x000fe200078e020a */
[----:B0-----:R-:W-:-:S04]  /*cc50*/  IADD3 R10, R9, 0xffffffe, RZ ;  /* 0x0ffffffe090a7810 */ /* 0x001fc80007ffe0ff */
        /* <DEDUP_REMOVED lines=14> */
[----:B------:R-:W-:Y:S01]  /*cd40*/  IMAD.MOV R10, RZ, RZ, -R2 ;  /* 0x000000ffff0a7224 */ /* 0x000fe200078e0a02 */
[----:B------:R-:W-:Y:S01]  /*cd50*/  MOV R2, RZ ;  /* 0x000000ff00027202 */ /* 0x000fe20000000f00 */
[----:B------:R-:W-:Y:S01]  /*cd60*/  IMAD R9, R9, R4, RZ ;  /* 0x0000000409097224 */ /* 0x000fe200078e02ff */
        /* <DEDUP_REMOVED lines=23> */
.L_x_15218:
        /* <DEDUP_REMOVED lines=14> */
[----:B------:R-:W-:Y:S01]  /*cfc0*/  IMAD.HI.U32 R2, R3, R11, R2 ;  /* 0x0000000b03027227 */ /* 0x000fe200078e0002 */
[----:B------:R-:W-:-:S05]  /*cfd0*/  IADD3 R3, RZ, -R12, RZ ;  /* 0x8000000cff037210 */ /* 0x000fca0007ffe0ff */
        /* <DEDUP_REMOVED lines=12> */
[----:B------:R-:W-:Y:S01]  /*d0a0*/  IMAD R8, R7, R2, RZ ;  /* 0x0000000207087224 */ /* 0x000fe200078e02ff */
[----:B------:R-:W-:-:S03]  /*d0b0*/  IADD3 R2, -R2, RZ, RZ ;  /* 0x000000ff02027210 */ /* 0x000fc60007ffe1ff */
        /* <DEDUP_REMOVED lines=29> */
[----:B------:R-:W-:-:S05]  /*d290*/  @!P1 LOP3.LUT R2, RZ, R7, RZ, 0x33, !PT ;  /* 0x00000007ff029212 */ /* 0x000fca00078e33ff */
[----:B------:R-:W-:-:S07]  /*d2a0*/  IMAD R18, R2, R18, R3 ;  /* 0x0000001202127224 */ /* 0x000fce00078e0203 */
.L_x_15219:
[----:B------:R-:W-:-:S05]  /*d2b0*/  LOP3.LUT R17, RZ, R2, RZ, 0x33, !PT ;  /* 0x00000002ff117212 */ /* 0x000fca00078e33ff */
[----:B------:R-:W-:Y:S01]  /*d2c0*/  IMAD.IADD R17, R6, 0x1, R17 ;  /* 0x0000000106117824 */ /* 0x000fe200078e0211 */
[----:B------:R-:W-:Y:S06]  /*d2d0*/  BRA `(.L_x_15220) ;  /* 0x0000000000147947 */ /* 0x000fec0003800000 */
.L_x_15215:
[----:B------:R-:W-:Y:S01]  /*d2e0*/  ULDC UR4, c[0x0][0xc3c] ;  /* 0x00030f0000047ab9 */ /* 0x000fe20000000800 */
[----:B------:R-:W-:Y:S01]  /*d2f0*/  IMAD.MOV.U32 R17, RZ, RZ, RZ ;  /* 0x000000ffff117224 */ /* 0x000fe200078e00ff */
[----:B------:R-:W-:Y:S01]  /*d300*/  MOV R19, UR4 ;  /* 0x0000000400137c02 */ /* 0x000fe20008000f00 */
[----:B------:R-:W-:Y:S02]  /*d310*/  IMAD.U32 R16, RZ, RZ, UR6 ;  /* 0x00000006ff107e24 */ /* 0x000fe4000f8e00ff */
[----:B------:R-:W-:-:S07]  /*d320*/  IMAD.MOV.U32 R18, RZ, RZ, RZ ;  /* 0x000000ffff127224 */ /* 0x000fce00078e00ff */
.L_x_15220:
[----:B------:R-:W-:-:S13]  /*d330*/  ISETP.NE.AND P0, PT, R0, RZ, PT ;  /* 0x000000ff0000720c */ /* 0x000fda0003f05270 */
[----:B------:R-:W0:Y:S01]  /*d340*/  @!P0 S2R R3, SR_CgaCtaId ;  /* 0x0000000000038919 */ /* 0x000e220000008800 */
[----:B------:R-:W-:-:S04]  /*d350*/  @!P0 MOV R0, 0x400 ;  /* 0x0000040000008802 */ /* 0x000fc80000000f00 */
[----:B0-----:R-:W-:-:S05]  /*d360*/  @!P0 LEA R0, R3, R0, 0x18 ;  /* 0x0000000003008211 */ /* 0x001fca00078ec0ff */
[----:B------:R2:W-:Y:S01]  /*d370*/  @!P0 STS.128 [R0+0x168d0], R16 ;  /* 0x0168d01000008388 */ /* 0x0005e20000000c00 */
[----:B------:R-:W-:Y:S06]  /*d380*/  BAR.ARV 0x5, 0x200 ;  /* 0x0148000000007b1d */ /* 0x000fec0000002000 */
.L_x_15213:
[----:B------:R3:W-:Y:S01]  /*d390*/  STL [R1+0x38], RZ ;  /* 0x000038ff01007387 */ /* 0x0007e20000100800 */
[----:B------:R-:W-:Y:S01]  /*d3a0*/  ULDC UR4, c[0x0][0xc3c] ;  /* 0x00030f0000047ab9 */ /* 0x000fe20000000800 */
[----:B------:R-:W-:Y:S01]  /*d3b0*/  IMAD.MOV.U32 R27, RZ, RZ, 0x1 ;  /* 0x00000001ff1b7424 */ /* 0x000fe200078e00ff */
[----:B-1----:R-:W-:Y:S01]  /*d3c0*/  ISETP.GE.AND P0, PT, R19, UR4, PT ;  /* 0x0000000413007c0c */ /* 0x002fe2000bf06270 */
[----:B------:R-:W-:-:S12]  /*d3d0*/  IMAD.MOV.U32 R25, RZ, RZ, RZ ;  /* 0x000000ffff197224 */ /* 0x000fd800078e00ff */
[----:B---3--:R-:W-:Y:S05]  /*d3e0*/  @P0 BRA `(.L_x_15221) ;  /* 0x0000005000e40947 */ /* 0x008fea0003800000 */
[----:B------:R-:W1:Y:S01]  /*d3f0*/  S2R R3, SR_TID.X ;  /* 0x0000000000037919 */ /* 0x000e620000002100 */
[----:B------:R-:W3:Y:S01]  /*d400*/  S2UR UR5, SR_CgaCtaId ;  /* 0x00000000000579c3 */ /* 0x000ee20000008800 */
[----:B------:R-:W-:Y:S01]  /*d410*/  UMOV UR4, 0x400 ;  /* 0x0000040000047882 */ /* 0x000fe20000000000 */
[----:B------:R-:W-:Y:S01]  /*d420*/  BSSY B8, `(.L_x_15221) ;  /* 0x0000535000087945 */ /* 0x000fe20003800000 */
[----:B------:R4:W-:Y:S01]  /*d430*/  STL [R1+0x38], RZ ;  /* 0x000038ff01007387 */ /* 0x0009e20000100800 */
[----:B------:R-:W-:Y:S01]  /*d440*/  IMAD.MOV.U32 R27, RZ, RZ, 0x1 ;  /* 0x00000001ff1b7424 */ /* 0x000fe200078e00ff */
[----:B------:R-:W-:Y:S01]  /*d450*/  MOV R25, RZ ;  /* 0x000000ff00197202 */ /* 0x000fe20000000f00 */
[----:B------:R-:W-:Y:S01]  /*d460*/  ULOP3.LUT UR37, UR36, 0x2, URZ, 0xfc, !UPT ;  /* 0x0000000224257892 */ /* 0x000fe2000f8efc3f */
[----:B------:R-:W-:Y:S01]  /*d470*/  ULDC UR38, c[0x0][0xc] ;  /* 0x0000030000267ab9 */ /* 0x000fe20000000800 */
[----:B---3--:R-:W-:-:S06]  /*d480*/  ULEA UR4, UR5, UR4, 0x18 ;  /* 0x0000000405047291 */ /* 0x008fcc000f8ec03f */
[----:B------:R-:W-:Y:S01]  /*d490*/  IMAD.U32 R22, RZ, RZ, UR4 ;  /* 0x00000004ff167e24 */ /* 0x000fe2000f8e00ff */
[C---:B-1----:R-:W-:Y:S01]  /*d4a0*/  LOP3.LUT R4, R3.reuse, 0x7f, RZ, 0xc0, !PT ;  /* 0x0000007f03047812 */ /* 0x042fe200078ec0ff */
[C---:B------:R-:W-:Y:S02]  /*d4b0*/  IMAD.SHL.U32 R28, R3.reuse, 0x8, RZ ;  /* 0x00000008031c7824 */ /* 0x040fe400078e00ff */
[----:B0-----:R-:W-:Y:S01]  /*d4c0*/  IMAD.SHL.U32 R2, R3, 0x10, RZ ;  /* 0x0000001003027824 */ /* 0x001fe200078e00ff */
[----:B------:R-:W-:Y:S02]  /*d4d0*/  SHF.R.U32.HI R4, RZ, 0x3, R4 ;  /* 0x00000003ff047819 */ /* 0x000fe40000011604 */
[----:B--2---:R-:W-:Y:S02]  /*d4e0*/  LOP3.LUT R0, R28, 0x1f8, RZ, 0xc0, !PT ;  /* 0x000001f81c007812 */ /* 0x004fe400078ec0ff */
[----:B------:R-:W-:Y:S02]  /*d4f0*/  LOP3.LUT R2, R2, 0x70, RZ, 0xc0, !PT ;  /* 0x0000007002027812 */ /* 0x000fe400078ec0ff */
[----:B------:R-:W-:-:S02]  /*d500*/  LOP3.LUT R3, R0, 0x38, R3, 0x78, !PT ;  /* 0x0000003800037812 */ /* 0x000fc400078e7803 */
[----:B------:R-:W-:Y:S02]  /*d510*/  LOP3.LUT R2, R4, R2, RZ, 0xfc, !PT ;  /* 0x0000000204027212 */ /* 0x000fe400078efcff */
[----:B------:R-:W-:Y:S02]  /*d520*/  LOP3.LUT R0, R3, 0x200, R28, 0xf8, !PT ;  /* 0x0000020003007812 */ /* 0x000fe400078ef81c */
[----:B------:R-:W-:-:S03]  /*d530*/  LOP3.LUT R28, R28, 0x38, RZ, 0xc0, !PT ;  /* 0x000000381c1c7812 */ /* 0x000fc600078ec0ff */
[----:B------:R-:W-:-:S05]  /*d540*/  IMAD R0, R0, 0x2, R22 ;  /* 0x0000000200007824 */ /* 0x000fca00078e0216 */
[----:B------:R4:W-:Y:S02]  /*d550*/  STL [R1+0x1c], R0 ;  /* 0x00001c0001007387 */ /* 0x0009e40000100800 */
.L_x_15284:
[----:B0-----:R-:W0:Y:S01]  /*d560*/  LDC.64 R2, c[0x0][0xc88] ;  /* 0x00032200ff027b82 */ /* 0x001e220000000a00 */
[----:B--2---:R-:W2:Y:S01]  /*d570*/  LDL.LU R6, [R1+0x4] ;  /* 0x0000040001067983 */ /* 0x004ea20000300800 */
[----:B0-----:R-:W-:-:S05]  /*d580*/  IMAD.WIDE R2, R19, 0x4, R2 ;  /* 0x0000000413027825 */ /* 0x001fca00078e0202 */
[----:B------:R-:W4:Y:S01]  /*d590*/  LDG.E R29, desc[UR54][R2.64] ;  /* 0x00000036021d7981 */ /* 0x000f22000c1e1900 */
[----:B------:R-:W-:Y:S05]  /*d5a0*/  YIELD ;  /* 0x0000000000007946 */ /* 0x000fea0003800000 */
[----:B------:R-:W-:Y:S01]  /*d5b0*/  ULDC.64 UR4, c[0x0][0xa28] ;  /* 0x00028a0000047ab9 */ /* 0x000fe20000000a00 */
[----:B------:R-:W-:Y:S01]  /*d5c0*/  IMAD.MOV.U32 R7, RZ, RZ, RZ ;  /* 0x000000ffff077224 */ /* 0x000fe200078e00ff */
[----:B------:R-:W-:Y:S01]  /*d5d0*/  ISETP.NE.U32.AND P0, PT, RZ, UR4, PT ;  /* 0x00000004ff007c0c */ /* 0x000fe2000bf05070 */
[----:B------:R-:W-:-:S03]  /*d5e0*/  ULDC.64 UR6, c[0x0][0xa18] ;  /* 0x0002860000067ab9 */ /* 0x000fc60000000a00 */
[----:B------:R-:W-:Y:S02]  /*d5f0*/  ISETP.NE.AND.EX P0, PT, RZ, UR5, PT, P0 ;  /* 0x00000005ff007c0c */ /* 0x000fe4000bf05300 */
[----:B----4-:R-:W-:-:S11]  /*d600*/  SHF.R.S32.HI R0, RZ, 0x1f, R29 ;  /* 0x0000001fff007819 */ /* 0x010fd6000001141d */
        /* <DEDUP_REMOVED lines=8> */
[----:B--2---:R-:W-:Y:S01]  /*d690*/  LOP3.LUT R6, R6, 0xffffffef, RZ, 0xc0, !PT ;  /* 0xffffffef06067812 */ /* 0x004fe200078ec0ff */
        /* <DEDUP_REMOVED lines=8> */
[----:B------:R-:W2:Y:S05]  /*d720*/  @P2 LDG.E R0, desc[UR54][R2.64] ;  /* 0x0000003602002981 */ /* 0x000eaa000c1e1900 */
[----:B------:R-:W-:Y:S01]  /*d730*/  @P0 IADD3 R4, P1, R23, UR6, RZ ;  /* 0x0000000617040c10 */ /* 0x000fe2000ff3e0ff */
[----:B------:R-:W-:Y:S03]  /*d740*/  STL [R1+0x4], R6 ;  /* 0x0000040601007387 */ /* 0x000fe60000100800 */
        /* <DEDUP_REMOVED lines=8> */
[----:B--2---:R0:W-:Y:S04]  /*d7d0*/  STL [R1+0x20], R0 ;  /* 0x0000200001007387 */ /* 0x0041e80000100800 */
[----:B---3--:R1:W-:Y:S04]  /*d7e0*/  STL [R1+0x14], R7 ;  /* 0x0000140701007387 */ /* 0x0083e80000100800 */
[----:B----4-:R1:W-:Y:S01]  /*d7f0*/  @P0 STL [R1+0x28], R4 ;  /* 0x0000280401000387 */ /* 0x0103e20000100800 */
[----:B0-----:R-:W-:Y:S01]  /*d800*/  IMAD.U32 R0, RZ, RZ, UR4 ;  /* 0x00000004ff007e24 */ /* 0x001fe2000f8e00ff */
[----:B------:R-:W-:Y:S06]  /*d810*/  @P0 BRA `(.L_x_15222) ;  /* 0x0000000000200947 */ /* 0x000fec0003800000 */
[----:B------:R-:W-:Y:S02]  /*d820*/  ULDC UR4, c[0x0][0x288] ;  /* 0x0000a20000047ab9 */ /* 0x000fe40000000800 */
[----:B-1----:R-:W-:-:S05]  /*d830*/  IMAD.U32 R4, RZ, RZ, UR4 ;  /* 0x00000004ff047e24 */ /* 0x002fca000f8e00ff */
[----:B------:R0:W-:Y:S01]  /*d840*/  STL [R1+0x28], R4 ;  /* 0x0000280401007387 */ /* 0x0001e20000100800 */
[----:B------:R-:W-:Y:S05]  /*d850*/  @!P2 BRA `(.L_x_15222) ;  /* 0x000000000010a947 */ /* 0x000fea0003800000 */
[----:B------:R-:W2:Y:S04]  /*d860*/  LDG.E R5, desc[UR54][R2.64] ;  /* 0x0000003602057981 */ /* 0x000ea8000c1e1900 */
[----:B0-----:R-:W2:Y:S02]  /*d870*/  LDG.E R4, desc[UR54][R2.64+0x4] ;  /* 0x0000043602047981 */ /* 0x001ea4000c1e1900 */
[----:B--2---:R-:W-:-:S05]  /*d880*/  IADD3 R2, -R5, R4, RZ ;  /* 0x0000000405027210 */ /* 0x004fca0007ffe1ff */
[----:B------:R2:W-:Y:S02]  /*d890*/  STL [R1+0x28], R2 ;  /* 0x0000280201007387 */ /* 0x0005e40000100800 */
.L_x_15222:
        /* <DEDUP_REMOVED lines=10> */
.L_x_15223:
        /* <DEDUP_REMOVED lines=9> */
.L_x_15224:
        /* <DEDUP_REMOVED lines=9> */
[----:B------:R1:W-:Y:S02]  /*da60*/  STL [R1+0x4], R2 ;  /* 0x0000040201007387 */ /* 0x0003e40000100800 */
        /* <DEDUP_REMOVED lines=8> */
[----:B--2---:R-:W-:-:S05]  /*daf0*/  IADD3 R0, R5, 0x80, -R6 ;  /* 0x0000008005007810 */ /* 0x004fca0007ffe806 */
[----:B------:R-:W-:-:S05]  /*db00*/  IMAD.IADD R0, R0, 0x1, R2 ;  /* 0x0000000100007824 */ /* 0x000fca00078e0202 */
[----:B------:R-:W-:-:S04]  /*db10*/  SHF.R.S32.HI R2, RZ, 0x1f, R0 ;  /* 0x0000001fff027819 */ /* 0x000fc80000011400 */
[----:B------:R-:W-:Y:S02]  /*db20*/  LEA.HI R0, R2, R0, RZ, 0x7 ;  /* 0x0000000002007211 */ /* 0x000fe400078f38ff */
[----:B------:R-:W-:Y:S02]  /*db30*/  IADD3 R2, R5, 0x7f, RZ ;  /* 0x0000007f05027810 */ /* 0x000fe40007ffe0ff */
        /* <DEDUP_REMOVED lines=39> */
.L_x_15226:
[----:B------:R-:W-:Y:S05]  /*ddb0*/  BSYNC B0 ;  /* 0x0000000000007941 */ /* 0x000fea0003800000 */
.L_x_15225:
        /* <DEDUP_REMOVED lines=25> */
.L_x_15228:
        /* <DEDUP_REMOVED lines=20> */
.L_x_15231:
[----:B------:R-:W-:Y:S05]  /*e090*/  BSYNC B6 ;  /* 0x0000000000067941 */ /* 0x000fea0003800000 */
.L_x_15230:
        /* <DEDUP_REMOVED lines=20> */
.L_x_15234:
        /* <DEDUP_REMOVED lines=15> */
.L_x_15233:
[----:B------:R-:W-:Y:S05]  /*e2d0*/  BSYNC B6 ;  /* 0x0000000000067941 */ /* 0x000fea0003800000 */
.L_x_15232:
        /* <DEDUP_REMOVED lines=14> */
[----:B--2---:R0:W2:Y:S01]  /*e3c0*/  @P0 LDG.E R21, desc[UR54][R2.64] ;  /* 0x0000003602150981 */ /* 0x0040a2000c1e1900 */
[----:B-1----:R-:W-:Y:S01]  /*e3d0*/  IMAD.SHL.U32 R7, R7, 0x10, RZ ;  /* 0x0000001007077824 */ /* 0x002fe200078e00ff */
[----:B------:R-:W-:Y:S01]  /*e3e0*/  LOP3.LUT R0, R0, 0x7f, RZ, 0xc0, !PT ;  /* 0x0000007f00007812 */ /* 0x000fe200078ec0ff */
[----:B---3--:R-:W-:-:S07]  /*e3f0*/  VIADD R26, R26, 0xffffffff ;  /* 0xffffffff1a1a7836 */ /* 0x008fce0000000000 */
[----:B0-----:R-:W0:Y:S01]  /*e400*/  @P2 LDC R3, c[0x0][0x434] ;  /* 0x00010d00ff032b82 */ /* 0x001e220000000800 */
[----:B------:R-:W-:Y:S02]  /*e410*/  SHF.R.U32.HI R0, RZ, 0x3, R0 ;  /* 0x00000003ff007819 */ /* 0x000fe40000011600 */
[----:B------:R-:W-:-:S05]  /*e420*/  LOP3.LUT R7, R7, 0x70, RZ, 0xc0, !PT ;  /* 0x0000007007077812 */ /* 0x000fca00078ec0ff */
[----:B------:R-:W1:Y:S01]  /*e430*/  @P2 LDC R2, c[0x0][0x438] ;  /* 0x00010e00ff022b82 */ /* 0x000e620000000800 */
[----:B------:R-:W-:-:S04]  /*e440*/  SHF.L.U32 R8, R26, 0x7, RZ ;  /* 0x000000071a087819 */ /* 0x000fc800000006ff */
[----:B------:R-:W-:Y:S01]  /*e450*/  LOP3.LUT R0, R8, R0, R7, 0xfe, !PT ;  /* 0x0000000008007212 */ /* 0x000fe200078efe07 */
[----:B--2---:R-:W-:Y:S03]  /*e460*/  @P0 STL [R1], R21 ;  /* 0x0000001501000387 */ /* 0x004fe60000100800 */
[C---:B----4-:R-:W-:Y:S01]  /*e470*/  ISETP.GE.AND P0, PT, R0.reuse, R5, PT ;  /* 0x000000050000720c */ /* 0x050fe20003f06270 */
[----:B------:R-:W-:-:S04]  /*e480*/  IMAD.IADD R0, R0, 0x1, R4 ;  /* 0x0000000100007824 */ /* 0x000fc800078e0204 */
[----:B0-----:R-:W-:-:S04]  /*e490*/  @P2 IMAD.HI.U32 R3, R0, R3, RZ ;  /* 0x0000000300032227 */ /* 0x001fc800078e00ff */
[----:B------:R-:W-:Y:S01]  /*e4a0*/  IMAD.MOV.U32 R4, RZ, RZ, R0 ;  /* 0x000000ffff047224 */ /* 0x000fe200078e0000 */
[----:B-1----:R-:W-:-:S03]  /*e4b0*/  @P2 SHF.R.U32.HI R4, RZ, R2, R3 ;  /* 0x00000002ff042219 */ /* 0x002fc60000011603 */
[----:B------:R-:W0:Y:S02]  /*e4c0*/  @!P0 LDC.64 R2, c[0x0][0x428] ;  /* 0x00010a00ff028b82 */ /* 0x000e240000000a00 */
        /* <DEDUP_REMOVED lines=14> */
[----:B------:R-:W-:Y:S01]  /*e5b0*/  LOP3.LUT R20, R20, 0xfffffffb, RZ, 0xc0, !PT ;  /* 0xfffffffb14147812 */ /* 0x000fe200078ec0ff */
[----:B------:R-:W-:-:S03]  /*e5c0*/  IMAD.U32 R9, RZ, RZ, UR37 ;  /* 0x00000025ff097e24 */ /* 0x000fc6000f8e00ff */
[----:B------:R-:W-:Y:S02]  /*e5d0*/  @P2 LOP3.LUT R20, R20, 0x4, RZ, 0xfc, !PT ;  /* 0x0000000414142812 */ /* 0x000fe400078efcff */
[----:B------:R-:W-:Y:S02]  /*e5e0*/  ISETP.NE.AND P2, PT, R9, 0x3, PT ;  /* 0x000000030900780c */ /* 0x000fe40003f45270 */
[----:B------:R-:W-:-:S11]  /*e5f0*/  LOP3.LUT R20, R20, 0xfffffffd, RZ, 0xc0, !PT ;  /* 0xfffffffd14147812 */ /* 0x000fd600078ec0ff */
[----:B------:R-:W-:-:S05]  /*e600*/  @P2 LOP3.LUT R20, R20, 0x2, RZ, 0xfc, !PT ;  /* 0x0000000214142812 */ /* 0x000fca00078efcff */
[----:B------:R0:W-:Y:S01]  /*e610*/  STL [R1+0x4], R20 ;  /* 0x0000041401007387 */ /* 0x0001e20000100800 */
[----:B------:R-:W-:-:S03]  /*e620*/  UMOV UR4, 0xffffffff ;  /* 0xffffffff00047882 */ /* 0x000fc60000000000 */
[----:B------:R-:W-:Y:S05]  /*e630*/  BRA.DIV UR4, `(.L_x_15235) ;  /* 0x0000004604dc7947 */ /* 0x000fea000b800000 */
.L_x_15301:
[----:B------:R-:W-:Y:S01]  /*e640*/  LOP3.LUT R24, R18, 0xffff, RZ, 0xc0, !PT ;  /* 0x0000ffff12187812 */ /* 0x000fe200078ec0ff */
[----:B------:R-:W-:Y:S06]  /*e650*/  @!P2 BRA `(.L_x_15236) ;  /* 0x000000000004a947 */ /* 0x000fec0003800000 */
[----:B------:R-:W-:Y:S01]  /*e660*/  BPT.TRAP 0x1 ;  /* 0x000000040000795c */ /* 0x000fe20000300000 */
.L_x_15236:
        /* <DEDUP_REMOVED lines=23> */
.L_x_15302:
[----:B------:R-:W-:Y:S05]  /*e7e0*/  BSYNC B0 ;  /* 0x0000000000007941 */ /* 0x000fea0003800000 */
.L_x_15237:
        /* <DEDUP_REMOVED lines=71> */
[----:B-1----:R-:W-:-:S04]  /*ec60*/  @P1 LEA R7, P0, R28, R7, 0x1 ;  /* 0x000000071c071211 */ /* 0x002fc800078008ff */
[----:B--2---:R-:W-:-:S04]  /*ec70*/  @P1 IADD3.X R6, RZ, R6, RZ, P0, !PT ;  /* 0x00000006ff061210 */ /* 0x004fc800007fe4ff */
        /* <DEDUP_REMOVED lines=36> */
.L_x_15320:
[----:B------:R-:W-:-:S13]  /*eec0*/  ISETP.GE.AND P0, PT, R4, 0x71, PT ;  /* 0x000000710400780c */ /* 0x000fda0003f06270 */
[----:B-12---:R-:W-:Y:S01]  /*eed0*/  @P0 LEA R6, P1, R28, R0, 0x1 ;  /* 0x000000001c060211 */ /* 0x006fe200078208ff */
        /* <DEDUP_REMOVED lines=8> */
.L_x_15240:
        /* <DEDUP_REMOVED lines=11> */
.L_x_15241:
        /* <DEDUP_REMOVED lines=18> */
[----:B------:R1:W-:Y:S03]  /*f130*/  STL [R1+0x34], R4 ;  /* 0x0000340401007387 */ /* 0x0003e60000100800 */
[----:B------:R-:W-:-:S05]  /*f140*/  IMAD.IADD R0, R3, 0x1, R0 ;  /* 0x0000000103007824 */ /* 0x000fca00078e0200 */
        /* <DEDUP_REMOVED lines=9> */
[----:B------:R-:W-:Y:S01]  /*f1e0*/  IMAD.U32 R6, RZ, RZ, UR8 ;  /* 0x00000008ff067e24 */ /* 0x000fe2000f8e00ff */
[----:B------:R-:W-:Y:S01]  /*f1f0*/  MOV R13, RZ ;  /* 0x000000ff000d7202 */ /* 0x000fe20000000f00 */
[----:B------:R-:W-:Y:S02]  /*f200*/  IMAD.U32 R7, RZ, RZ, UR9 ;  /* 0x00000009ff077e24 */ /* 0x000fe4000f8e00ff */
[----:B------:R-:W-:-:S02]  /*f210*/  IMAD.U32 R10, RZ, RZ, UR4 ;  /* 0x00000004ff0a7e24 */ /* 0x000fc4000f8e00ff */
[----:B------:R-:W-:Y:S02]  /*f220*/  IMAD.U32 R11, RZ, RZ, UR5 ;  /* 0x00000005ff0b7e24 */ /* 0x000fe4000f8e00ff */
[----:B------:R-:W-:Y:S02]  /*f230*/  IMAD.MOV.U32 R8, RZ, RZ, 0x70 ;  /* 0x00000070ff087424 */ /* 0x000fe400078e00ff */
[----:B------:R-:W-:-:S07]  /*f240*/  IMAD.MOV.U32 R12, RZ, RZ, 0x1 ;  /* 0x00000001ff0c7424 */ /* 0x000fce00078e00ff */
[----:B------:R-:W-:-:S07]  /*f250*/  LEPC R20, `(.L_x_15243) ;  /* 0x000000001014794e */ /* 0x000fce0000000000 */
[----:B01----:R-:W-:Y:S05]  /*f260*/  CALL.ABS.NOINC R2 ;  /* 0x0000000002007343 */ /* 0x003fea0003c00000 */
.L_x_15243:
[----:B------:R-:W-:Y:S05]  /*f270*/  BSYNC B6 ;  /* 0x0000000000067941 */ /* 0x000fea0003800000 */
.L_x_15242:
[----:B------:R-:W2:Y:S01]  /*f280*/  LDL.LU R21, [R1+0x34] ;  /* 0x0000340001157983 */ /* 0x000ea20000300800 */
[----:B------:R-:W-:Y:S01]  /*f290*/  ULDC.64 UR6, c[0x0][0x2e0] ;  /* 0x0000b80000067ab9 */ /* 0x000fe20000000a00 */
[----:B-1----:R-:W1:Y:S01]  /*f2a0*/  LDC R4, c[0x0][0x448] ;  /* 0x00011200ff047b82 */ /* 0x002e620000000800 */
[----:B------:R-:W-:Y:S01]  /*f2b0*/  ULDC.64 UR4, c[0x0][0x2d8] ;  /* 0x0000b60000047ab9 */ /* 0x000fe20000000a00 */
[----:B------:R-:W3:Y:S01]  /*f2c0*/  LDL.LU R20, [R1+0x2c] ;  /* 0x00002c0001147983 */ /* 0x000ee20000300800 */
[----:B------:R-:W-:-:S03]  /*f2d0*/  ULDC.64 UR8, c[0x0][0x280] ;  /* 0x0000a00000087ab9 */ /* 0x000fc60000000a00 */
[----:B------:R-:W3:Y:S02]  /*f2e0*/  LDL.LU.64 R2, [R1+0x20] ;  /* 0x0000200001027983 */ /* 0x000ee40000300a00 */
[----:B0-----:R-:W0:Y:S02]  /*f2f0*/  LDC R9, c[0x0][0x448] ;  /* 0x00011200ff097b82 */ /* 0x001e240000000800 */
[----:B------:R4:W5:Y:S01]  /*f300*/  LDL R10, [R1+0x1c] ;  /* 0x00001c00010a7983 */ /* 0x0009620000100800 */
[----:B-1----:R-:W-:-:S13]  /*f310*/  ISETP.NE.AND P6, PT, R4, 0x1, PT ;  /* 0x000000010400780c */ /* 0x002fda0003fc5270 */
[----:B------:R-:W1:Y:S08]  /*f320*/  @P6 LDC R5, c[0x0][0x44c] ;  /* 0x00011300ff056b82 */ /* 0x000e700000000800 */
[----:B------:R-:W4:Y:S08]  /*f330*/  @P6 LDC R4, c[0x0][0x450] ;  /* 0x00011400ff046b82 */ /* 0x000f300000000800 */
[----:B------:R-:W0:Y:S01]  /*f340*/  @P6 LDC R8, c[0x0][0x450] ;  /* 0x00011400ff086b82 */ /* 0x000e220000000800 */
[----:B--2---:R-:W-:-:S02]  /*f350*/  IMAD R0, R21, UR6, RZ ;  /* 0x0000000615007c24 */ /* 0x004fc4000f8e02ff */
[----:B------:R-:W2:Y:S02]  /*f360*/  S2R R21, SR_TID.X ;  /* 0x0000000000157919 */ /* 0x000ea40000002100 */
[----:B------:R-:W-:Y:S02]  /*f370*/  IMAD R0, R29, UR7, R0 ;  /* 0x000000071d007c24 */ /* 0x000fe4000f8e0200 */
[----:B---3--:R-:W-:Y:S02]  /*f380*/  IMAD.MOV.U32 R3, RZ, RZ, R20 ;  /* 0x000000ffff037224 */ /* 0x008fe400078e0014 */
[----:B------:R-:W3:Y:S01]  /*f390*/  S2R R20, SR_TID.X ;  /* 0x0000000000147919 */ /* 0x000ee20000002100 */
[----:B------:R-:W-:-:S04]  /*f3a0*/  IMAD.WIDE.U32 R2, R24, UR4, R2 ;  /* 0x0000000418027c25 */ /* 0x000fc8000f8e0002 */
[----:B------:R-:W-:Y:S01]  /*f3b0*/  IMAD R3, R24, UR5, R3 ;  /* 0x0000000518037c24 */ /* 0x000fe2000f8e0203 */
[----:B------:R-:W-:Y:S01]  /*f3c0*/  ULDC.64 UR4, c[0x0][0x2d0] ;  /* 0x0000b40000047ab9 */ /* 0x000fe20000000a00 */
[----:B------:R-:W-:Y:S01]  /*f3d0*/  IMAD.WIDE.U32 R2, R29, UR6, R2 ;  /* 0x000000061d027c25 */ /* 0x000fe2000f8e0002 */
[----:B------:R-:W-:-:S03]  /*f3e0*/  ULDC.64 UR6, c[0x0][0x2c8] ;  /* 0x0000b20000067ab9 */ /* 0x000fc60000000a00 */
[----:B------:R-:W-:Y:S02]  /*f3f0*/  IMAD.IADD R3, R3, 0x1, R0 ;  /* 0x0000000103037824 */ /* 0x000fe400078e0200 */
[----:B--2---:R-:W-:-:S05]  /*f400*/  IMAD.SHL.U32 R21, R21, 0x10, RZ ;  /* 0x0000001015157824 */ /* 0x004fca00078e00ff */
[----:B------:R-:W-:Y:S02]  /*f410*/  LOP3.LUT R21, R21, 0x70, RZ, 0xc0, !PT ;  /* 0x0000007015157812 */ /* 0x000fe400078ec0ff */
[----:B---3--:R-:W-:-:S04]  /*f420*/  LOP3.LUT R20, R20, 0x7f, RZ, 0xc0, !PT ;  /* 0x0000007f14147812 */ /* 0x008fc800078ec0ff */
[----:B------:R-:W-:-:S04]  /*f430*/  SHF.R.U32.HI R20, RZ, 0x3, R20 ;  /* 0x00000003ff147819 */ /* 0x000fc80000011614 */
[----:B------:R-:W-:Y:S02]  /*f440*/  LOP3.LUT R20, R20, R21, RZ, 0xfc, !PT ;  /* 0x0000001514147212 */ /* 0x000fe400078efcff */
[----:B------:R2:W5:Y:S03]  /*f450*/  LDL R21, [R1+0x28] ;  /* 0x0000280001157983 */ /* 0x0005660000100800 */
[----:B------:R-:W-:-:S04]  /*f460*/  IMAD R6, R17, 0xc0, R20 ;  /* 0x000000c011067824 */ /* 0x000fc800078e0214 */
[----:B-1----:R-:W-:-:S04]  /*f470*/  @P6 IMAD.HI.U32 R0, R6, R5, RZ ;  /* 0x0000000506006227 */ /* 0x002fc800078e00ff */
[----:B------:R-:W-:Y:S01]  /*f480*/  IMAD.MOV.U32 R5, RZ, RZ, R6 ;  /* 0x000000ffff057224 */ /* 0x000fe200078e0006 */
[----:B----4-:R-:W-:-:S04]  /*f490*/  @P6 SHF.R.U32.HI R5, RZ, R4, R0 ;  /* 0x00000004ff056219 */ /* 0x010fc80000011600 */
[----:B------:R-:W-:-:S05]  /*f4a0*/  SHF.R.S32.HI R0, RZ, 0x1f, R5 ;  /* 0x0000001fff007819 */ /* 0x000fca0000011405 */
[----:B------:R-:W-:-:S04]  /*f4b0*/  IMAD R0, R0, UR4, RZ ;  /* 0x0000000400007c24 */ /* 0x000fc8000f8e02ff */
[C---:B------:R-:W-:Y:S02]  /*f4c0*/  IMAD R7, R5.reuse, UR5, R0 ;  /* 0x0000000505077c24 */ /* 0x040fe4000f8e0200 */
[----:B------:R-:W-:Y:S02]  /*f4d0*/  IMAD.MOV R0, RZ, RZ, -R5 ;  /* 0x000000ffff007224 */ /* 0x000fe400078e0a05 */
[----:B------:R-:W-:-:S04]  /*f4e0*/  IMAD.WIDE.U32 R4, R5, UR4, R2 ;  /* 0x0000000405047c25 */ /* 0x000fc8000f8e0002 */
[----:B0-----:R-:W-:Y:S02]  /*f4f0*/  IMAD R0, R9, R0, R6 ;  /* 0x0000000009007224 */ /* 0x001fe400078e0206 */
[----:B------:R-:W-:-:S03]  /*f500*/  IMAD.IADD R5, R5, 0x1, R7 ;  /* 0x0000000105057824 */ /* 0x000fc600078e0207 */
[----:B------:R-:W-:Y:S01]  /*f510*/  SHF.R.S32.HI R7, RZ, 0x1f, R0 ;  /* 0x0000001fff077819 */ /* 0x000fe20000011400 */
[----:B------:R-:W-:-:S04]  /*f520*/  IMAD.WIDE.U32 R4, R0, UR6, R4 ;  /* 0x0000000600047c25 */ /* 0x000fc8000f8e0004 */
[----:B------:R-:W-:-:S04]  /*f530*/  IMAD R7, R7, UR6, RZ ;  /* 0x0000000607077c24 */ /* 0x000fc8000f8e02ff */
[----:B------:R-:W-:-:S05]  /*f540*/  IMAD R7, R0, UR7, R7 ;  /* 0x0000000700077c24 */ /* 0x000fca000f8e0207 */
[----:B------:R-:W-:Y:S02]  /*f550*/  IADD3 R5, R5, R7, RZ ;  /* 0x0000000705057210 */ /* 0x000fe40007ffe0ff */
[----:B------:R-:W0:Y:S01]  /*f560*/  @P6 LDC R7, c[0x0][0x44c] ;  /* 0x00011300ff076b82 */ /* 0x000e220000000800 */
[----:B------:R-:W-:-:S04]  /*f570*/  LEA R0, P0, R4, UR8, 0x1 ;  /* 0x0000000804007c11 */ /* 0x000fc8000f8008ff */
[----:B------:R-:W-:Y:S01]  /*f580*/  LEA.HI.X R4, R4, UR9, R5, 0x1, P0 ;  /* 0x0000000904047c11 */ /* 0x000fe200080f0c05 */
[----:B------:R-:W-:-:S04]  /*f590*/  VIADD R5, R6, 0x80 ;  /* 0x0000008006057836 */ /* 0x000fc80000000000 */
        /* <DEDUP_REMOVED lines=103> */
[----:B-1----:R-:W-:-:S04]  /*fc10*/  @!P2 LEA R6, P3, R28, R6, 0x1 ;  /* 0x000000061c06a211 */ /* 0x002fc800078608ff */
[----:B------:R-:W-:Y:S02]  /*fc20*/  @!P2 IADD3.X R7, RZ, R4, RZ, P3, !PT ;  /* 0x00000004ff07a210 */ /* 0x000fe40001ffe4ff */
        /* <DEDUP_REMOVED lines=22> */
[----:B------:R0:W1:Y:S04]  /*fd90*/  SHFL.IDX PT, R0, R2, 0x3, 0x181f ;  /* 0x00781f0002007f89 */ /* 0x00006800000e0000 */
[----:B------:R0:W-:Y:S04]  /*fda0*/  @!P2 LDGSTS.E.BYPASS.LTC128B.128 [R10+0xd400], desc[UR54][R6.64], !P0 ;  /* 0x0d400000060aafae */ /* 0x0001e8000c101d76 */
[----:B------:R0:W2:Y:S02]  /*fdb0*/  SHFL.IDX PT, R2, R5, 0x3, 0x181f ;  /* 0x00781f0005027f89 */ /* 0x0000a400000e0000 */
.L_x_15345:
        /* <DEDUP_REMOVED lines=10> */
.L_x_15245:
        /* <DEDUP_REMOVED lines=19> */
[----:B--2---:R-:W-:-:S04]  /*ff90*/  IADD3 R7, R4, -0x2, RZ ;  /* 0xfffffffe04077810 */ /* 0x004fc80007ffe0ff */
[----:B---3--:R-:W-:Y:S01]  /*ffa0*/  ISETP.GE.AND P1, PT, R7, R2, PT ;  /* 0x000000020700720c */ /* 0x008fe20003f26270 */
[----:B01----:R-:W-:-:S12]  /*ffb0*/  @!P0 BRA `(.L_x_15247) ;  /* 0x0000004800588947 */ /* 0x003fd80003800000 */
.L_x_15346:
[----:B------:R-:W-:Y:S05]  /*ffc0*/  BSYNC B0 ;  /* 0x0000000000007941 */ /* 0x000fea0003800000 */
.L_x_15246:
[----:B------:R-:W-:Y:S04]  /*ffd0*/  BSSY B0, `(.L_x_15248) ;  /* 0x00000ff000007945 */ /* 0x000fe80003800000 */
[----:B------:R-:W-:Y:S05]  /*ffe0*/  @!P1 BRA `(.L_x_15249) ;  /* 0x0000000c00f49947 */ /* 0x000fea0003800000 */
[----:B------:R-:W-:Y:S01]  /*fff0*/  ULDC UR4, c[0x0][0x2f4] ;  /* 0x0000bd0000047ab9 */ /* 0x000fe20000000800 */
[----:B------:R-:W-:Y:S01]  /*10000*/  IMAD.MOV.U32 R6, RZ, RZ, R25 ;  /* 0x000000ffff067224 */ /* 0x000fe200078e0019 */
[----:B------:R-:W-:Y:S01]  /*10010*/  ISETP.GE.AND P1, PT, R28, UR4, PT ;  /* 0x000000041c007c0c */ /* 0x000fe2000bf26270 */
[----:B------:R-:W-:Y:S02]  /*10020*/  IMAD.MOV.U32 R17, RZ, RZ, R27 ;  /* 0x000000ffff117224 */ /* 0x000fe400078e001b */
[----:B------:R-:W-:-:S10]  /*10030*/  IMAD.MOV.U32 R29, RZ, RZ, R26 ;  /* 0x000000ffff1d7224 */ /* 0x000fd400078e001a */
.L_x_15262:
[----:B------:R-:W2:Y:S01]  /*10040*/  LDL R9, [R1+0x14] ;  /* 0x0000140001097983 */ /* 0x000ea20000100800 */
[----:B0-----:R-:W0:Y:S03]  /*10050*/  LDC R3, c[0x0][0x430] ;  /* 0x00010c00ff037b82 */ /* 0x001e260000000800 */
[----:B------:R-:W3:Y:S04]  /*10060*/  LDL R8, [R1+0x18] ;  /* 0x0000180001087983 */ /* 0x000ee80000100800 */
[----:B------:R-:W4:Y:S01]  /*10070*/  LDL R5, [R1] ;  /* 0x0000000001057983 */ /* 0x000f220000100800 */
        /* <DEDUP_REMOVED lines=14> */
[----:B-1----:R-:W-:-:S04]  /*10160*/  @P0 SHF.R.U32.HI R2, RZ, R0, R4 ;  /* 0x00000000ff020219 */ /* 0x002fc80000011604 */
[----:B------:R-:W-:-:S05]  /*10170*/  IADD3 R0, -R2, RZ, RZ ;  /* 0x000000ff02007210 */ /* 0x000fca0007ffe1ff */
        /* <DEDUP_REMOVED lines=22> */
.L_x_15250:
[----:B------:R-:W-:Y:S01]  /*102e0*/  IMAD R5, R25, 0x8, R22 ;  /* 0x0000000819057824 */ /* 0x000fe200078e0216 */
[----:B------:R-:W-:Y:S01]  /*102f0*/  SHF.L.U32 R2, R27, 0x1f, RZ ;  /* 0x0000001f1b027819 */ /* 0x000fe200000006ff */
[----:B------:R-:W-:Y:S03]  /*10300*/  BSSY B1, `(.L_x_15251) ;  /* 0x0000003000017945 */ /* 0x000fe60003800000 */
[----:B------:R-:W0:Y:S02]  /*10310*/  SYNCS.PHASECHK.TRANS64.TRYWAIT P0, [R5+URZ+0x16840], R2 ;  /* 0x01684002050075a7 */ /* 0x000e24000800017f */
[----:B0-----:R-:W-:Y:S05]  /*10320*/  @!P0 BRA `(.L_x_15252) ;  /* 0x0000004400908947 */ /* 0x001fea0003800000 */
.L_x_15347:
[----:B------:R-:W-:Y:S05]  /*10330*/  BSYNC B1 ;  /* 0x0000000000017941 */ /* 0x000fea0003800000 */
.L_x_15251:
[----:B------:R-:W2:Y:S01]  /*10340*/  LDL R3, [R1+0x4] ;  /* 0x0000040001037983 */ /* 0x000ea20000100800 */
[----:B------:R-:W-:Y:S01]  /*10350*/  SHF.R.S32.HI R20, RZ, 0x1f, R0 ;  /* 0x0000001fff147819 */ /* 0x000fe20000011400 */
[----:B------:R-:W-:Y:S01]  /*10360*/  ULDC.64 UR4, c[0x0][0x300] ;  /* 0x0000c00000047ab9 */ /* 0x000fe20000000a00 */
[----:B------:R-:W-:Y:S01]  /*10370*/  ULDC.64 UR6, c[0x0][0x2e8] ;  /* 0x0000ba0000067ab9 */ /* 0x000fe20000000a00 */
[----:B------:R-:W1:Y:S02]  /*10380*/  S2R R8, SR_TID.X ;  /* 0x0000000000087919 */ /* 0x000e640000002100 */
[----:B------:R-:W-:-:S04]  /*10390*/  IMAD R7, R20, UR4, RZ ;  /* 0x0000000414077c24 */ /* 0x000fc8000f8e02ff */
[----:B------:R-:W-:Y:S02]  /*103a0*/  IMAD R7, R0, UR5, R7 ;  /* 0x0000000500077c24 */ /* 0x000fe4000f8e0207 */
[C---:B-1----:R-:W-:Y:S02]  /*103b0*/  IMAD.SHL.U32 R9, R8.reuse, 0x8, RZ ;  /* 0x0000000808097824 */ /* 0x042fe400078e00ff */
[----:B------:R-:W-:-:S03]  /*103c0*/  IMAD.SHL.U32 R11, R8, 0x8, RZ ;  /* 0x00000008080b7824 */ /* 0x000fc600078e00ff */
        /* <DEDUP_REMOVED lines=59> */
.L_x_15365:
        /* <DEDUP_REMOVED lines=8> */
.L_x_15254:
[----:B------:R-:W-:Y:S02]  /*10800*/  PLOP3.LUT P2, PT, P2, P0, PT, 0xa2, 0x0 ;  /* 0x000000000000781c */ /* 0x000fe40001741472 */
[----:B------:R-:W-:-:S08]  /*10810*/  @P0 R2UR P2, UR4, R5 ;  /* 0x00000000050402ca */ /* 0x000fd00000040000 */
[----:B------:R-:W-:-:S05]  /*10820*/  @P0 PLOP3.LUT P0, PT, P2, PT, PT, 0x80, 0x0 ;  /* 0x000000000000081c */ /* 0x000fca000170f070 */
[----:B------:R-:W-:Y:S01]  /*10830*/  @!P2 SYNCS.ARRIVE.TRANS64.RED.A0T1 RZ, [UR4+0x16830], RZ ;  /* 0x016830ffffffa9a7 */ /* 0x000fe20008200404 */
[----:B------:R-:W-:Y:S07]  /*10840*/  @!P2 ARRIVES.LDGSTSBAR.64.TRANSCNT [UR4+0x16830] ;  /* 0x01683000ff00a9b0 */ /* 0x000fee0008000a84 */
[----:B------:R-:W-:Y:S05]  /*10850*/  @P0 BRA.U.ANY `(.L_x_15254) ;  /* 0xfffffffd00e80947 */ /* 0x000fea000393ffff */
[----:B------:R-:W-:Y:S01]  /*10860*/  NOP ;  /* 0x0000000000007918 */ /* 0x000fe20000000000 */
[----:B-1----:R-:W-:-:S04]  /*10870*/  MOV R2, UR37 ;  /* 0x0000002500027c02 */ /* 0x002fc80008000f00 */
[----:B------:R-:W-:-:S13]  /*10880*/  ISETP.NE.AND P3, PT, R2, 0x3, PT ;  /* 0x000000030200780c */ /* 0x000fda0003f65270 */
[----:B------:R-:W-:Y:S05]  /*10890*/  @!P3 BRA `(.L_x_15255) ;  /* 0x000000000004b947 */ /* 0x000fea0003800000 */
[----:B------:R-:W-:Y:S01]  /*108a0*/  BPT.TRAP 0x1 ;  /* 0x000000040000795c */ /* 0x000fe20000300000 */
.L_x_15255:
[----:B------:R1:W-:Y:S01]  /*108b0*/  SYNCS.ARRIVE.TRANS64.A1T0 RZ, [R5+URZ+0x16830], RZ ;  /* 0x016830ff05ff79a7 */ /* 0x0003e2000810003f */
[----:B------:R-:W-:Y:S05]  /*108c0*/  @!P3 BRA `(.L_x_15256) ;  /* 0x000000000004b947 */ /* 0x000fea0003800000 */
[----:B------:R-:W-:Y:S01]  /*108d0*/  BPT.TRAP 0x1 ;  /* 0x000000040000795c */ /* 0x000fe20000300000 */
.L_x_15256:
[----:B------:R-:W-:Y:S01]  /*108e0*/  SHF.L.U32 R2, R17, 0x1f, RZ ;  /* 0x0000001f11027819 */ /* 0x000fe200000006ff */
[----:B-1----:R-:W-:Y:S01]  /*108f0*/  IMAD R5, R6, 0x8, R22 ;  /* 0x0000000806057824 */ /* 0x002fe200078e0216 */
[----:B------:R-:W-:Y:S03]  /*10900*/  BSSY B1, `(.L_x_15257) ;  /* 0x0000003000017945 */ /* 0x000fe60003800000 */
[----:B------:R-:W1:Y:S02]  /*10910*/  SYNCS.PHASECHK.TRANS64.TRYWAIT P0, [R5+URZ+0x16860], R2 ;  /* 0x01686002050075a7 */ /* 0x000e64000800017f */
[----:B-1----:R-:W-:Y:S05]  /*10920*/  @!P0 BRA `(.L_x_15258) ;  /* 0x0000004800548947 */ /* 0x002fea0003800000 */
.L_x_15366:
[----:B------:R-:W-:Y:S05]  /*10930*/  BSYNC B1 ;  /* 0x0000000000017941 */ /* 0x000fea0003800000 */
.L_x_15257:
        /* <DEDUP_REMOVED lines=15> */
[----:B------:R-:W-:Y:S02]  /*10a30*/  ISETP.LT.OR P0, PT, R8, 0x1, P1 ;  /* 0x000000010800780c */ /* 0x000fe40000f01670 */
[----:B------:R-:W-:Y:S01]  /*10a40*/  LEA R6, R6, R22, 0x1 ;  /* 0x0000001606067211 */ /* 0x000fe200078e08ff */
        /* <DEDUP_REMOVED lines=43> */
.L_x_15384:
[----:B------:R-:W-:Y:S01]  /*10d00*/  ISETP.LT.OR P0, PT, R8, 0x71, P1 ;  /* 0x000000710800780c */ /* 0x000fe20000f01670 */
[----:B------:R-:W-:Y:S01]  /*10d10*/  ULDC.64 UR4, c[0x0][0x328] ;  /* 0x0000ca0000047ab9 */ /* 0x000fe20000000a00 */
[----:B-1----:R-:W-:Y:S01]  /*10d20*/  IADD3 R2, P2, R2, R7, RZ ;  /* 0x0000000702027210 */ /* 0x002fe20007f5e0ff */
[----:B------:R-:W-:-:S03]  /*10d30*/  ULDC.64 UR6, c[0x0][0x318] ;  /* 0x0000c60000067ab9 */ /* 0x000fc60000000a00 */
[----:B------:R-:W-:-:S07]  /*10d40*/  IADD3.X R3, RZ, R23, RZ, P2, !PT ;  /* 0x00000017ff037210 */ /* 0x000fce00017fe4ff */
        /* <DEDUP_REMOVED lines=20> */
.L_x_15260:
        /* <DEDUP_REMOVED lines=11> */
.L_x_15261:
[----:B------:R-:W2:Y:S01]  /*10f40*/  LDL R0, [R1+0x10] ;  /* 0x0000100001007983 */ /* 0x000ea20000100800 */
[----:B------:R1:W-:Y:S01]  /*10f50*/  SYNCS.ARRIVE.TRANS64.A1T0 RZ, [R5+URZ+0x16850], RZ ;  /* 0x016850ff05ff79a7 */ /* 0x0003e2000810003f */
[C---:B------:R-:W-:Y:S01]  /*10f60*/  VIADD R7, R26.reuse, 0xffffffff ;  /* 0xffffffff1a077836 */ /* 0x040fe20000000000 */
[----:B------:R-:W-:Y:S01]  /*10f70*/  MOV R29, R26 ;  /* 0x0000001a001d7202 */ /* 0x000fe20000000f00 */
[----:B------:R-:W-:Y:S02]  /*10f80*/  IMAD.MOV.U32 R6, RZ, RZ, R25 ;  /* 0x000000ffff067224 */ /* 0x000fe400078e0019 */
[----:B------:R-:W-:Y:S01]  /*10f90*/  IMAD.MOV.U32 R17, RZ, RZ, R27 ;  /* 0x000000ffff117224 */ /* 0x000fe200078e001b */
[----:B--2---:R-:W-:-:S13]  /*10fa0*/  ISETP.GT.AND P0, PT, R26, R0, PT ;  /* 0x000000001a00720c */ /* 0x004fda0003f04270 */
[----:B-1----:R-:W-:Y:S05]  /*10fb0*/  @P0 BRA `(.L_x_15262) ;  /* 0xfffffff000200947 */ /* 0x002fea000383ffff */
.L_x_15249:
[----:B------:R-:W-:Y:S05]  /*10fc0*/  BSYNC B0 ;  /* 0x0000000000007941 */ /* 0x000fea0003800000 */
.L_x_15248:
        /* <DEDUP_REMOVED lines=17> */
.L_x_15264:
[----:B------:R-:W-:Y:S05]  /*110e0*/  BSYNC B0 ;  /* 0x0000000000007941 */ /* 0x000fea0003800000 */
.L_x_15263:
[----:B------:R-:W-:-:S05]  /*110f0*/  IMAD.U32 R0, RZ, RZ, UR37 ;  /* 0x00000025ff007e24 */ /* 0x000fca000f8e00ff */
[----:B------:R-:W-:-:S13]  /*11100*/  ISETP.NE.AND P0, PT, R0, 0x3, PT ;  /* 0x000000030000780c */ /* 0x000fda0003f05270 */
[----:B------:R-:W-:Y:S05]  /*11110*/  @!P0 BRA `(.L_x_15265) ;  /* 0x0000000000048947 */ /* 0x000fea0003800000 */
[----:B------:R-:W-:Y:S01]  /*11120*/  BPT.TRAP 0x1 ;  /* 0x000000040000795c */ /* 0x000fe20000300000 */
.L_x_15265:
[----:B------:R-:W2:Y:S01]  /*11130*/  LDL.LU R2, [R1+0xc] ;  /* 0x00000c0001027983 */ /* 0x000ea20000300800 */
[----:B------:R-:W-:Y:S01]  /*11140*/  IMAD R0, R25, 0x8, R22 ;  /* 0x0000000819007824 */ /* 0x000fe200078e0216 */
[----:B0-----:R-:W-:Y:S01]  /*11150*/  SHF.L.U32 R3, R27, 0x1f, RZ ;  /* 0x0000001f1b037819 */ /* 0x001fe200000006ff */
[----:B------:R-:W-:Y:S03]  /*11160*/  BSSY B0, `(.L_x_15266) ;  /* 0x0000004000007945 */ /* 0x000fe60003800000 */
[----:B------:R-:W0:Y:S01]  /*11170*/  SYNCS.PHASECHK.TRANS64.TRYWAIT P0, [R0+URZ+0x16860], R3 ;  /* 0x01686003000075a7 */ /* 0x000e22000800017f */
[----:B--2---:R-:W-:Y:S01]  /*11180*/  IMAD R6, R26, -0x80, R2 ;  /* 0xffffff801a067824 */ /* 0x004fe200078e0202 */
[----:B0-----:R-:W-:Y:S06]  /*11190*/  @!P0 BRA `(.L_x_15267) ;  /* 0x0000004800948947 */ /* 0x001fec0003800000 */
.L_x_15385:
[----:B------:R-:W-:Y:S05]  /*111a0*/  BSYNC B0 ;  /* 0x0000000000007941 */ /* 0x000fea0003800000 */
.L_x_15266:
        /* <DEDUP_REMOVED lines=15> */
[----:B------:R-:W-:Y:S01]  /*112a0*/  SHF.L.U32 R5, R28, 0x1, RZ ;  /* 0x000000011c057819 */ /* 0x000fe200000006ff */
[----:B------:R-:W-:Y:S01]  /*112b0*/  IMAD R4, R4, 0x2, R22 ;  /* 0x0000000204047824 */ /* 0x000fe200078e0216 */
[----:B0-----:R-:W0:Y:S01]  /*112c0*/  SHFL.IDX PT, R3, R23, RZ, 0x181f ;  /* 0x00181fff17037589 */ /* 0x001e2200000e0000 */
[----:B------:R-:W-:-:S03]  /*112d0*/  ISETP.GE.AND P0, PT, R28, UR4, PT ;  /* 0x000000041c007c0c */ /* 0x000fc6000bf06270 */
[----:B------:R-:W2:Y:S01]  /*112e0*/  SHFL.IDX PT, R9, R18, 0x1, 0x181f ;  /* 0x00381f0012097f89 */ /* 0x000ea200000e0000 */
[----:B------:R-:W-:-:S03]  /*112f0*/  ISETP.LT.OR P1, PT, R6, 0x1, P0 ;  /* 0x000000010600780c */ /* 0x000fc60000721670 */
        /* <DEDUP_REMOVED lines=32> */
[----:B0-----:R-:W-:-:S04]  /*11500*/  IADD3 R2, P2, R9, R5, RZ ;  /* 0x0000000509027210 */ /* 0x001fc80007f5e0ff */
[----:B-1----:R-:W-:-:S05]  /*11510*/  IADD3.X R3, RZ, R7, RZ, P2, !PT ;  /* 0x00000007ff037210 */ /* 0x002fca00017fe4ff */
[----:B------:R0:W-:Y:S01]  /*11520*/  LDGSTS.E.BYPASS.LTC128B.128 [R4+0x2c00], desc[UR54][R2.64], !P1 ;  /* 0x02c0000002047fae */ /* 0x0001e2000c901d76 */
[----:B------:R-:W-:Y:S02]  /*11530*/  ISETP.LT.OR P1, PT, R6, 0x61, P0 ;  /* 0x000000610600780c */ /* 0x000fe40000721670 */
[----:B0-----:R-:W-:Y:S02]  /*11540*/  IADD3 R2, P2, R14, R5, RZ ;  /* 0x000000050e027210 */ /* 0x001fe40007f5e0ff */
[----:B------:R0:W1:Y:S03]  /*11550*/  SHFL.IDX PT, R14, R18, 0x7, 0x181f ;  /* 0x00f81f00120e7f89 */ /* 0x00006600000e0000 */
[----:B--2---:R-:W-:-:S06]  /*11560*/  IMAD.X R3, RZ, RZ, R8, P2 ;  /* 0x000000ffff037224 */ /* 0x004fcc00010e0608 */
[----:B---3--:R0:W-:Y:S02]  /*11570*/  LDGSTS.E.BYPASS.LTC128B.128 [R4+0x3400], desc[UR54][R2.64], !P1 ;  /* 0x0340000002047fae */ /* 0x0081e4000c901d76 */
.L_x_15403:
        /* <DEDUP_REMOVED lines=9> */
.L_x_15269:
        /* <DEDUP_REMOVED lines=11> */
.L_x_15270:
[----:B------:R-:W-:Y:S01]  /*116c0*/  VIADD R25, R25, 0x1 ;  /* 0x0000000119197836 */ /* 0x000fe20000000000 */
[----:B------:R0:W-:Y:S04]  /*116d0*/  SYNCS.ARRIVE.TRANS64.A1T0 RZ, [R0+URZ+0x16850], RZ ;  /* 0x016850ff00ff79a7 */ /* 0x0001e8000810003f */
[----:B------:R-:W-:-:S04]  /*116e0*/  ISETP.NE.AND P0, PT, R25, 0x2, PT ;  /* 0x000000021900780c */ /* 0x000fc80003f05270 */
[----:B0-----:R-:W-:Y:S02]  /*116f0*/  SEL R0, RZ, 0x1, P0 ;  /* 0x00000001ff007807 */ /* 0x001fe40000000000 */
[----:B------:R-:W-:Y:S02]  /*11700*/  SEL R25, R25, RZ, P0 ;  /* 0x000000ff19197207 */ /* 0x000fe40000000000 */
[----:B------:R-:W-:-:S07]  /*11710*/  LOP3.LUT R27, R27, R0, RZ, 0x3c, !PT ;  /* 0x000000001b1b7212 */ /* 0x000fce00078e3cff */
.L_x_15229:
[----:B------:R-:W-:Y:S05]  /*11720*/  BSYNC B7 ;  /* 0x0000000000077941 */ /* 0x000fea0003800000 */
.L_x_15227:
        /* <DEDUP_REMOVED lines=12> */
.L_x_15271:
        /* <DEDUP_REMOVED lines=14> */
[----:B------:R-:W-:Y:S01]  /*118d0*/  MOV R17, RZ ;  /* 0x000000ff00117202 */ /* 0x000fe20000000f00 */
[----:B------:R-:W-:Y:S01]  /*118e0*/  IMAD.MOV.U32 R5, RZ, RZ, RZ ;  /* 0x000000ffff057224 */ /* 0x000fe200078e00ff */
        /* <DEDUP_REMOVED lines=27> */
.L_x_15413:
[----:B------:R-:W-:Y:S02]  /*11aa0*/  ULDC UR4, c[0x0][0xc38] ;  /* 0x00030e0000047ab9 */ /* 0x000fe40000000800 */
[----:B------:R-:W-:-:S04]  /*11ab0*/  IMAD.U32 R4, RZ, RZ, UR4 ;  /* 0x00000004ff047e24 */ /* 0x000fc8000f8e00ff */
[----:B-1----:R-:W-:-:S04]  /*11ac0*/  IMAD R3, R14, R4, RZ ;  /* 0x000000040e037224 */ /* 0x002fc800078e02ff */
[----:B------:R-:W-:-:S05]  /*11ad0*/  IMAD.IADD R6, R6, 0x1, R3 ;  /* 0x0000000106067824 */ /* 0x000fca00078e0203 */
[----:B------:R-:W-:-:S13]  /*11ae0*/  ISETP.GT.AND P6, PT, R6, R0, PT ;  /* 0x000000000600720c */ /* 0x000fda0003fc4270 */
[----:B------:R-:W-:Y:S05]  /*11af0*/  @P6 BRA `(.L_x_15274) ;  /* 0x0000000000a46947 */ /* 0x000fea0003800000 */
.L_x_15277:
        /* <DEDUP_REMOVED lines=35> */
.L_x_15421:
[----:B------:R-:W-:Y:S02]  /*11d30*/  ULDC UR4, c[0x0][0xc38] ;  /* 0x00030e0000047ab9 */ /* 0x000fe40000000800 */
[----:B------:R-:W-:-:S05]  /*11d40*/  MOV R4, UR4 ;  /* 0x0000000400047c02 */ /* 0x000fca0008000f00 */
[----:B-1----:R-:W-:-:S04]  /*11d50*/  IMAD R3, R14, R4, RZ ;  /* 0x000000040e037224 */ /* 0x002fc800078e02ff */
[----:B------:R-:W-:-:S05]  /*11d60*/  IMAD.IADD R6, R3, 0x1, R6 ;  /* 0x0000000103067824 */ /* 0x000fca00078e0206 */
[----:B------:R-:W-:-:S13]  /*11d70*/  ISETP.GT.AND P6, PT, R6, R0, PT ;  /* 0x000000000600720c */ /* 0x000fda0003fc4270 */
[----:B------:R-:W-:Y:S05]  /*11d80*/  @!P6 BRA `(.L_x_15277) ;  /* 0xfffffffc005ce947 */ /* 0x000fea000383ffff */
.L_x_15274:
        /* <DEDUP_REMOVED lines=10> */
.L_x_15426:
[----:B------:R-:W-:-:S13]  /*11e30*/  ISETP.NE.AND P0, PT, R3, RZ, PT ;  /* 0x000000ff0300720c */ /* 0x000fda0003f05270 */
[----:B------:R-:W-:Y:S05]  /*11e40*/  @!P0 BRA `(.L_x_15279) ;  /* 0x0000000000108947 */ /* 0x000fea0003800000 */
[----:B------:R-:W-:Y:S01]  /*11e50*/  UMOV UR4, 0xffffffff ;  /* 0xffffffff00047882 */ /* 0x000fe20000000000 */
[----:B------:R-:W-:Y:S02]  /*11e60*/  VIADD R12, R7, 0xffffffff ;  /* 0xffffffff070c7836 */ /* 0x000fe40000000000 */
[----:B------:R-:W-:Y:S05]  /*11e70*/  BRA.DIV UR4, `(.L_x_15280) ;  /* 0x0000005204087947 */ /* 0x000fea000b800000 */
[----:B------:R4:W0:Y:S02]  /*11e80*/  SHFL.IDX PT, R16, R2, R12, 0x1f ;  /* 0x00001f0c02107589 */ /* 0x00082400000e0000 */
.L_x_15279:
        /* <DEDUP_REMOVED lines=12> */
[----:B0-----:R-:W-:-:S05]  /*11f50*/  IADD3 R9, RZ, -R3, RZ ;  /* 0x80000003ff097210 */ /* 0x001fca0007ffe0ff */
        /* <DEDUP_REMOVED lines=12> */
[----:B------:R-:W-:Y:S01]  /*12020*/  @!P1 IMAD.IADD R9, R9, 0x1, -R4 ;  /* 0x0000000109099824 */ /* 0x000fe200078e0a04 */
[----:B------:R-:W-:-:S02]  /*12030*/  @!P1 IADD3 R7, R7, 0x1, RZ ;  /* 0x0000000107079810 */ /* 0x000fc40007ffe0ff */
        /* <DEDUP_REMOVED lines=24> */
[----:B------:R-:W-:-:S05]  /*121c0*/  @P0 VIADD R4, R4, 0x1 ;  /* 0x0000000104040836 */ /* 0x000fca0000000000 */
[----:B------:R-:W-:Y:S02]  /*121d0*/  @!P2 IADD3 R4, -R4, RZ, RZ ;  /* 0x000000ff0404a210 */ /* 0x000fe40007ffe1ff */
[----:B------:R-:W-:-:S05]  /*121e0*/  @!P1 LOP3.LUT R4, RZ, R5, RZ, 0x33, !PT ;  /* 0x00000005ff049212 */ /* 0x000fca00078e33ff */
[--C-:B------:R-:W-:Y:S02]  /*121f0*/  IMAD.MOV R2, RZ, RZ, -R4.reuse ;  /* 0x000000ffff027224 */ /* 0x100fe400078e0a04 */
[C---:B------:R-:W-:Y:S02]  /*12200*/  IMAD R4, R5.reuse, 0x1000000, R4 ;  /* 0x0100000005047824 */ /* 0x040fe400078e0204 */
[----:B------:R-:W-:-:S04]  /*12210*/  IMAD R5, R5, R2, R7 ;  /* 0x0000000205057224 */ /* 0x000fc800078e0207 */
[----:B------:R-:W-:Y:S01]  /*12220*/  IMAD R18, R5, 0x10000, R4 ;  /* 0x0001000005127824 */ /* 0x000fe200078e0204 */
[----:B------:R-:W-:Y:S06]  /*12230*/  BRA `(.L_x_15282) ;  /* 0x0000000000f07947 */ /* 0x000fec0003800000 */
.L_x_15281:
[----:B----4-:R-:W0:Y:S02]  /*12240*/  LDC.64 R2, c[0x0][0xc90] ;  /* 0x00032400ff027b82 */ /* 0x010e240000000a00 */
[----:B0-----:R-:W-:-:S05]  /*12250*/  IMAD.WIDE R2, R19, 0x4, R2 ;  /* 0x0000000413027825 */ /* 0x001fca00078e0202 */
[----:B------:R0:W2:Y:S02]  /*12260*/  LDG.E R6, desc[UR54][R2.64] ;  /* 0x0000003602067981 */ /* 0x0000a4000c1e1900 */
[----:B0-----:R-:W-:Y:S01]  /*12270*/  MOV R2, RZ ;  /* 0x000000ff00027202 */ /* 0x001fe20000000f00 */
        /* <DEDUP_REMOVED lines=32> */
[----:B0-----:R-:W-:-:S02]  /*12480*/  IADD3 R2, R8, 0xffffffe, RZ ;  /* 0x0ffffffe08027810 */ /* 0x001fc40007ffe0ff */
[----:B------:R-:W-:-:S04]  /*12490*/  IABS R8, R0 ;  /* 0x0000000000087213 */ /* 0x000fc80000000000 */
        /* <DEDUP_REMOVED lines=19> */
[----:B------:R-:W-:Y:S01]  /*125d0*/  @!P1 LOP3.LUT R3, RZ, R4, RZ, 0x33, !PT ;  /* 0x00000004ff039212 */ /* 0x000fe200078e33ff */
[----:B------:R-:W-:-:S04]  /*125e0*/  IMAD.MOV R4, RZ, RZ, -R4 ;  /* 0x000000ffff047224 */ /* 0x000fc800078e0a04 */
[----:B------:R-:W-:-:S07]  /*125f0*/  IMAD R18, R3, R4, R0 ;  /* 0x0000000403127224 */ /* 0x000fce00078e0200 */
.L_x_15282:
[----:B------:R-:W-:-:S05]  /*12600*/  LOP3.LUT R0, RZ, R3, RZ, 0x33, !PT ;  /* 0x00000003ff007212 */ /* 0x000fca00078e33ff */
[----:B------:R-:W-:Y:S01]  /*12610*/  IMAD.IADD R17, R17, 0x1, R0 ;  /* 0x0000000111117824 */ /* 0x000fe200078e0200 */
[----:B------:R-:W-:Y:S06]  /*12620*/  BRA `(.L_x_15283) ;  /* 0x00000000001c7947 */ /* 0x000fec0003800000 */
.L_x_15275:
[----:B------:R-:W-:Y:S01]  /*12630*/  UMOV UR4, URZ ;  /* 0x0000003f00047c82 */ /* 0x000fe20008000000 */
[----:B------:R-:W-:Y:S01]  /*12640*/  UMOV UR5, URZ ;  /* 0x0000003f00057c82 */ /* 0x000fe20008000000 */
[----:B------:R-:W-:Y:S01]  /*12650*/  ULDC UR6, c[0x0][0xc3c] ;  /* 0x00030f0000067ab9 */ /* 0x000fe20000000800 */
[----:B------:R-:W-:Y:S01]  /*12660*/  IMAD.MOV.U32 R16, RZ, RZ, R0 ;  /* 0x000000ffff107224 */ /* 0x000fe200078e0000 */
[----:B------:R-:W-:Y:S01]  /*12670*/  MOV R19, UR6 ;  /* 0x0000000600137c02 */ /* 0x000fe20008000f00 */
[----:B------:R-:W-:Y:S02]  /*12680*/  IMAD.U32 R17, RZ, RZ, UR4 ;  /* 0x00000004ff117e24 */ /* 0x000fe4000f8e00ff */
[----:B------:R-:W-:-:S07]  /*12690*/  IMAD.U32 R18, RZ, RZ, UR5 ;  /* 0x00000005ff127e24 */ /* 0x000fce000f8e00ff */
.L_x_15283:
        /* <DEDUP_REMOVED lines=10> */
.L_x_15272:
[----:B------:R-:W-:Y:S02]  /*12740*/  ULDC UR4, c[0x0][0xc3c] ;  /* 0x00030f0000047ab9 */ /* 0x000fe40000000800 */
[----:B-1----:R-:W-:-:S13]  /*12750*/  ISETP.GE.AND P0, PT, R19, UR4, PT ;  /* 0x0000000413007c0c */ /* 0x002fda000bf06270 */
[----:B------:R-:W-:Y:S05]  /*12760*/  @!P0 BRA `(.L_x_15284) ;  /* 0xffffffac007c8947 */ /* 0x000fea000383ffff */
[----:B------:R-:W-:Y:S05]  /*12770*/  BSYNC B8 ;  /* 0x0000000000087941 */ /* 0x000fea0003800000 */
.L_x_15221:
[----:B--2---:R-:W2:Y:S01]  /*12780*/  LDL.LU R0, [R1+0x38] ;  /* 0x0000380001007983 */ /* 0x004ea20000300800 */
[----:B------:R-:W-:Y:S01]  /*12790*/  BSSY B0, `(.L_x_15285) ;  /* 0x000000b000007945 */ /* 0x000fe20003800000 */
[----:B------:R-:W1:Y:S01]  /*127a0*/  S2R R5, SR_CgaCtaId ;  /* 0x0000000000057919 */ /* 0x000e620000008800 */
[----:B--2---:R-:W-:-:S05]  /*127b0*/  VIADD R0, R0, 0x1 ;  /* 0x0000000100007836 */ /* 0x004fca0000000000 */
        /* <DEDUP_REMOVED lines=8> */
.L_x_15429:
[----:B------:R-:W-:Y:S05]  /*12840*/  BSYNC B0 ;  /* 0x0000000000007941 */ /* 0x000fea0003800000 */
.L_x_15285:
[----:B------:R-:W-:-:S03]  /*12850*/  UMOV UR4, 0xffffffff ;  /* 0xffffffff00047882 */ /* 0x000fc60000000000 */
[----:B------:R-:W-:Y:S05]  /*12860*/  BRA.DIV UR4, `(.L_x_15287) ;  /* 0x0000004604c87947 */ /* 0x000fea000b800000 */
[----:B0-----:R-:W0:Y:S02]  /*12870*/  S2R R0, SR_TID.X ;  /* 0x0000000000007919 */ /* 0x001e240000002100 */
[----:B0-----:R-:W-:-:S04]  /*12880*/  SHF.R.U32.HI R0, RZ, 0x5, R0 ;  /* 0x00000005ff007819 */ /* 0x001fc80000011600 */
[----:B------:R-:W-:-:S05]  /*12890*/  LOP3.LUT R0, R0, 0x3, RZ, 0xc0, !PT ;  /* 0x0000000300007812 */ /* 0x000fca00078ec0ff */
[----:B------:R0:W1:Y:S02]  /*128a0*/  SHFL.IDX PT, R14, R0, RZ, 0x1f ;  /* 0x00001fff000e7589 */ /* 0x00006400000e0000 */
.L_x_15432:
[----:B-1----:R-:W-:Y:S01]  /*128b0*/  ISETP.NE.AND P0, PT, R14, RZ, PT ;  /* 0x000000ff0e00720c */ /* 0x002fe20003f05270 */
[----:B------:R-:W-:-:S12]  /*128c0*/  BSSY B0, `(.L_x_15288) ;  /* 0x0000024000007945 */ /* 0x000fd80003800000 */
[----:B------:R-:W-:Y:S05]  /*128d0*/  @P0 BRA `(.L_x_15289) ;  /* 0x0000000000880947 */ /* 0x000fea0003800000 */
[----:B------:R-:W-:-:S03]  /*128e0*/  UMOV UR4, 0xffffffff ;  /* 0xffffffff00047882 */ /* 0x000fc60000000000 */
[----:B------:R-:W-:Y:S05]  /*128f0*/  BRA.DIV UR4, `(.L_x_15290) ;  /* 0x0000004604d87947 */ /* 0x000fea000b800000 */
[----:B------:R-:W-:-:S13]  /*12900*/  ELECT P6, URZ, PT ;  /* 0x00000000003f782f */ /* 0x000fda00038c0000 */
.L_x_15435:
[----:B------:R-:W-:Y:S05]  /*12910*/  @!P6 BRA `(.L_x_15289) ;  /* 0x000000000078e947 */ /* 0x000fea0003800000 */
[----:B------:R-:W-:-:S06]  /*12920*/  ULOP3.LUT UR4, UR36, 0x2, URZ, 0xfc, !UPT ;  /* 0x0000000224047892 */ /* 0x000fcc000f8efc3f */
[----:B0-----:R-:W-:-:S05]  /*12930*/  IMAD.U32 R0, RZ, RZ, UR4 ;  /* 0x00000004ff007e24 */ /* 0x001fca000f8e00ff */
[----:B------:R-:W-:-:S13]  /*12940*/  ISETP.NE.AND P0, PT, R0, 0x3, PT ;  /* 0x000000030000780c */ /* 0x000fda0003f05270 */
[----:B------:R-:W-:Y:S05]  /*12950*/  @!P0 BRA `(.L_x_15291) ;  /* 0x0000000000048947 */ /* 0x000fea0003800000 */
[----:B------:R-:W-:Y:S01]  /*12960*/  BPT.TRAP 0x1 ;  /* 0x000000040000795c */ /* 0x000fe20000300000 */
.L_x_15291:
[----:B------:R-:W-:Y:S01]  /*12970*/  IMAD R3, R25, 0x8, R5 ;  /* 0x0000000819037824 */ /* 0x000fe200078e0205 */
[----:B------:R-:W-:Y:S01]  /*12980*/  SHF.L.U32 R2, R27, 0x1f, RZ ;  /* 0x0000001f1b027819 */ /* 0x000fe200000006ff */
[----:B------:R-:W-:-:S03]  /*12990*/  VIADD R25, R25, 0x1 ;  /* 0x0000000119197836 */ /* 0x000fc60000000000 */
[----:B------:R-:W0:Y:S02]  /*129a0*/  SYNCS.PHASECHK.TRANS64.TRYWAIT P1, [R3+URZ+0x16840], R2 ;  /* 0x01684002030075a7 */ /* 0x000e24000802017f */
[----:B------:R-:W-:-:S04]  /*129b0*/  ISETP.NE.AND P2, PT, R25, 0x2, PT ;  /* 0x000000021900780c */ /* 0x000fc80003f45270 */
[----:B------:R-:W-:Y:S01]  /*129c0*/  SEL R0, RZ, 0x1, P2 ;  /* 0x00000001ff007807 */ /* 0x000fe20001000000 */
[----:B0-----:R-:W-:Y:S08]  /*129d0*/  @!P1 BRA `(.L_x_15292) ;  /* 0x0000004400c09947 */ /* 0x001ff00003800000 */
.L_x_15436:
[----:B------:R-:W-:Y:S02]  /*129e0*/  SEL R25, R25, RZ, P2 ;  /* 0x000000ff19197207 */ /* 0x000fe40001000000 */
[----:B------:R-:W-:Y:S01]  /*129f0*/  LOP3.LUT R0, R27, R0, RZ, 0x3c, !PT ;  /* 0x000000001b007212 */ /* 0x000fe200078e3cff */
[----:B------:R-:W-:Y:S06]  /*12a00*/  @!P0 BRA `(.L_x_15293) ;  /* 0x0000000000048947 */ /* 0x000fec0003800000 */
[----:B------:R-:W-:Y:S01]  /*12a10*/  BPT.TRAP 0x1 ;  /* 0x000000040000795c */ /* 0x000fe20000300000 */
.L_x_15293:
[----:B------:R-:W-:Y:S01]  /*12a20*/  IMAD R25, R25, 0x8, R5 ;  /* 0x0000000819197824 */ /* 0x000fe200078e0205 */
[----:B------:R-:W-:-:S04]  /*12a30*/  SHF.L.U32 R0, R0, 0x1f, RZ ;  /* 0x0000001f00007819 */ /* 0x000fc800000006ff */
[----:B------:R-:W1:Y:S02]  /*12a40*/  SYNCS.PHASECHK.TRANS64.TRYWAIT P1, [R25+URZ+0x16840], R0 ;  /* 0x01684000190075a7 */ /* 0x000e64000802017f */
[----:B-1----:R-:W-:Y:S05]  /*12a50*/  @!P1 BRA `(.L_x_15294) ;  /* 0x0000004400b49947 */ /* 0x002fea0003800000 */
.L_x_15437:
[----:B------:R-:W-:Y:S05]  /*12a60*/  @!P0 BRA `(.L_x_15295) ;  /* 0x0000000000048947 */ /* 0x000fea0003800000 */
[----:B------:R-:W-:Y:S01]  /*12a70*/  BPT.TRAP 0x1 ;  /* 0x000000040000795c */ /* 0x000fe20000300000 */
.L_x_15295:
[----:B------:R-:W2:Y:S02]  /*12a80*/  SYNCS.PHASECHK.TRANS64.TRYWAIT P1, [R3+URZ+0x16860], R2 ;  /* 0x01686002030075a7 */ /* 0x000ea4000802017f */
[----:B--2---:R-:W-:Y:S05]  /*12a90*/  @!P1 BRA `(.L_x_15296) ;  /* 0x0000004400b89947 */ /* 0x004fea0003800000 */
.L_x_15438:
[----:B------:R-:W-:Y:S05]  /*12aa0*/  @!P0 BRA `(.L_x_15297) ;  /* 0x0000000000048947 */ /* 0x000fea0003800000 */
[----:B------:R-:W-:Y:S01]  /*12ab0*/  BPT.TRAP 0x1 ;  /* 0x000000040000795c */ /* 0x000fe20000300000 */
.L_x_15297:
[----:B---3--:R3:W4:Y:S02]  /*12ac0*/  SYNCS.PHASECHK.TRANS64.TRYWAIT P0, [R25+URZ+0x16860], R0 ;  /* 0x01686000190075a7 */ /* 0x008724000800017f */
[----:B----4-:R-:W-:Y:S05]  /*12ad0*/  @!P0 NANOSLEEP.SYNCS 0x989680 ;  /* 0x009896800000895d */ /* 0x010fea0003900000 */
[----:B------:R-:W4:Y:S02]  /*12ae0*/  @!P0 SYNCS.PHASECHK.TRANS64 P0, [R25+URZ+0x16860], R0 ;  /* 0x01686000190085a7 */ /* 0x000f24000800007f */
[----:B----4-:R-:W-:Y:S05]  /*12af0*/  @!P0 BRA `(.L_x_15297) ;  /* 0xfffffffc00f08947 */ /* 0x010fea000383ffff */
.L_x_15289:
[----:B------:R-:W-:Y:S05]  /*12b00*/  BSYNC B0 ;  /* 0x0000000000007941 */ /* 0x000fea0003800000 */
.L_x_15288:
[----:B------:R-:W-:Y:S05]  /*12b10*/  EXIT ;  /* 0x000000000000794d */ /* 0x000fea0003800000 */
.L_x_15166:
[----:B0-----:R-:W-:-:S04]  /*12b20*/  MOV R3, UR45 ;  /* 0x0000002d00037c02 */ /* 0x001fc80008000f00 */
[----:B------:R0:W1:Y:S03]  /*12b30*/  SYNCS.PHASECHK.TRANS64.TRYWAIT P1, [R3+URZ+0x16800], R0 ;  /* 0x01680000030075a7 */ /* 0x000066000802017f */
[----:B-1----:R-:W-:Y:S05]  /*12b40*/  @!P1 NANOSLEEP.SYNCS 0x989680 ;  /* 0x009896800000995d */ /* 0x002fea0003900000 */
[----:B------:R-:W1:Y:S02]  /*12b50*/  @!P1 SYNCS.PHASECHK.TRANS64 P1, [R3+URZ+0x16800], R0 ;  /* 0x01680000030095a7 */ /* 0x000e64000802007f */
[----:B-1----:R-:W-:Y:S05]  /*12b60*/  @!P1 BRA `(.L_x_15166) ;  /* 0xfffffffc00ec9947 */ /* 0x002fea000383ffff */
[----:B------:R-:W-:Y:S05]  /*12b70*/  BRA `(.L_x_15298) ;  /* 0xfffffeec00f47947 */ /* 0x000fea000383ffff */
.L_x_15170:
[----:B-1----:R1:W2:Y:S02]  /*12b80*/  SYNCS.PHASECHK.TRANS64.TRYWAIT P1, [R0+URZ+0x16830], R3 ;  /* 0x01683003000075a7 */ /* 0x0022a4000802017f */
[----:B--2---:R-:W-:Y:S05]  /*12b90*/  @!P1 NANOSLEEP.SYNCS 0x989680 ;  /* 0x009896800000995d */ /* 0x004fea0003900000 */
[----:B------:R-:W2:Y:S02]  /*12ba0*/  @!P1 SYNCS.PHASECHK.TRANS64 P1, [R0+URZ+0x16830], R3 ;  /* 0x01683003000095a7 */ /* 0x000ea4000802007f */
[----:B--2---:R-:W-:Y:S05]  /*12bb0*/  @!P1 BRA `(.L_x_15170) ;  /* 0xfffffffc00f09947 */ /* 0x004fea000383ffff */
[----:B------:R-:W-:Y:S05]  /*12bc0*/  BRA `(.L_x_15169) ;  /* 0xfffffef000107947 */ /* 0x000fea000383ffff */
.L_x_15176:
[----:B-1----:R-:W-:-:S04]  /*12bd0*/  IMAD.U32 R6, RZ, RZ, UR6 ;  /* 0x00000006ff067e24 */ /* 0x002fc8000f8e00ff */
[----:B------:R1:W2:Y:S03]  /*12be0*/  SYNCS.PHASECHK.TRANS64.TRYWAIT P1, [R6+URZ+0x16830], R5 ;  /* 0x01683005060075a7 */ /* 0x0002a6000802017f */
[----:B--2---:R-:W-:Y:S05]  /*12bf0*/  @!P1 NANOSLEEP.SYNCS 0x989680 ;  /* 0x009896800000995d */ /* 0x004fea0003900000 */
[----:B------:R-:W2:Y:S02]  /*12c00*/  @!P1 SYNCS.PHASECHK.TRANS64 P1, [R6+URZ+0x16830], R5 ;  /* 0x01683005060095a7 */ /* 0x000ea4000802007f */
[----:B--2---:R-:W-:Y:S05]  /*12c10*/  @!P1 BRA `(.L_x_15176) ;  /* 0xfffffffc00ec9947 */ /* 0x004fea000383ffff */
[----:B------:R-:W-:Y:S05]  /*12c20*/  BRA `(.L_x_15173) ;  /* 0xffffff1800747947 */ /* 0x000fea000383ffff */
.L_x_15180:
[----:B-1----:R-:W-:-:S04]  /*12c30*/  IMAD.U32 R6, RZ, RZ, UR6 ;  /* 0x00000006ff067e24 */ /* 0x002fc8000f8e00ff */
[----:B------:R1:W2:Y:S03]  /*12c40*/  SYNCS.PHASECHK.TRANS64.TRYWAIT P1, [R6+URZ+0x16850], R5 ;  /* 0x01685005060075a7 */ /* 0x0002a6000802017f */
[----:B--2---:R-:W-:Y:S05]  /*12c50*/  @!P1 NANOSLEEP.SYNCS 0x989680 ;  /* 0x009896800000995d */ /* 0x004fea0003900000 */
[----:B------:R-:W2:Y:S02]  /*12c60*/  @!P1 SYNCS.PHASECHK.TRANS64 P1, [R6+URZ+0x16850], R5 ;  /* 0x01685005060095a7 */ /* 0x000ea4000802007f */
[----:B--2---:R-:W-:Y:S05]  /*12c70*/  @!P1 BRA `(.L_x_15180) ;  /* 0xfffffffc00ec9947 */ /* 0x004fea000383ffff */
[----:B------:R-:W-:Y:S05]  /*12c80*/  BRA `(.L_x_15177) ;  /* 0xffffff1800f87947 */ /* 0x000fea000383ffff */
.L_x_15188:
[----:B-1----:R-:W-:-:S04]  /*12c90*/  IMAD.U32 R6, RZ, RZ, UR6 ;  /* 0x00000006ff067e24 */ /* 0x002fc8000f8e00ff */
[----:B------:R1:W2:Y:S03]  /*12ca0*/  SYNCS.PHASECHK.TRANS64.TRYWAIT P1, [R6+URZ+0x16830], R5 ;  /* 0x01683005060075a7 */ /* 0x0002a6000802017f */
[----:B--2---:R-:W-:Y:S05]  /*12cb0*/  @!P1 NANOSLEEP.SYNCS 0x989680 ;  /* 0x009896800000995d */ /* 0x004fea0003900000 */
[----:B------:R-:W2:Y:S02]  /*12cc0*/  @!P1 SYNCS.PHASECHK.TRANS64 P1, [R6+URZ+0x16830], R5 ;  /* 0x01683005060095a7 */ /* 0x000ea4000802007f */
[----:B--2---:R-:W-:Y:S05]  /*12cd0*/  @!P1 BRA `(.L_x_15188) ;  /* 0xfffffffc00ec9947 */ /* 0x004fea000383ffff */
[----:B------:R-:W-:Y:S05]  /*12ce0*/  BRA `(.L_x_15185) ;  /* 0xffffff4800087947 */ /* 0x000fea000383ffff */
.L_x_15192:
[----:B-1----:R-:W-:-:S04]  /*12cf0*/  IMAD.U32 R6, RZ, RZ, UR6 ;  /* 0x00000006ff067e24 */ /* 0x002fc8000f8e00ff */
[----:B------:R1:W2:Y:S03]  /*12d00*/  SYNCS.PHASECHK.TRANS64.TRYWAIT P1, [R6+URZ+0x16850], R5 ;  /* 0x01685005060075a7 */ /* 0x0002a6000802017f */
[----:B--2---:R-:W-:Y:S05]  /*12d10*/  @!P1 NANOSLEEP.SYNCS 0x989680 ;  /* 0x009896800000995d */ /* 0x004fea0003900000 */
[----:B------:R-:W2:Y:S02]  /*12d20*/  @!P1 SYNCS.PHASECHK.TRANS64 P1, [R6+URZ+0x16850], R5 ;  /* 0x01685005060095a7 */ /* 0x000ea4000802007f */
[----:B--2---:R-:W-:Y:S05]  /*12d30*/  @!P1 BRA `(.L_x_15192) ;  /* 0xfffffffc00ec9947 */ /* 0x004fea000383ffff */
[----:B------:R-:W-:Y:S05]  /*12d40*/  BRA `(.L_x_15189) ;  /* 0xffffff4800807947 */ /* 0x000fea000383ffff */
.L_x_15199:
[----:B-1----:R-:W-:-:S04]  /*12d50*/  IMAD.U32 R4, RZ, RZ, UR5 ;  /* 0x00000005ff047e24 */ /* 0x002fc8000f8e00ff */
[----:B------:R1:W2:Y:S03]  /*12d60*/  SYNCS.PHASECHK.TRANS64.TRYWAIT P1, [R4+URZ+0x16850], R3 ;  /* 0x01685003040075a7 */ /* 0x0002a6000802017f */
[----:B--2---:R-:W-:Y:S05]  /*12d70*/  @!P1 NANOSLEEP.SYNCS 0x989680 ;  /* 0x009896800000995d */ /* 0x004fea0003900000 */
[----:B------:R-:W2:Y:S02]  /*12d80*/  @!P1 SYNCS.PHASECHK.TRANS64 P1, [R4+URZ+0x16850], R3 ;  /* 0x01685003040095a7 */ /* 0x000ea4000802007f */
[----:B--2---:R-:W-:Y:S05]  /*12d90*/  @!P1 BRA `(.L_x_15199) ;  /* 0xfffffffc00ec9947 */ /* 0x004fea000383ffff */
[----:B------:R-:W-:Y:S05]  /*12da0*/  BRA `(.L_x_15198) ;  /* 0xffffff6800f47947 */ /* 0x000fea000383ffff */
.L_x_15235:
[----:B0-----:R-:W0:Y:S01]  /*12db0*/  S2R R20, SR_TID.X ;  /* 0x0000000000147919 */ /* 0x001e220000002100 */
        /* <DEDUP_REMOVED lines=10> */
.L_x_15300:
[----:B------:R-:W-:Y:S05]  /*12e60*/  BSYNC B0 ;  /* 0x0000000000007941 */ /* 0x000fea0003800000 */
.L_x_15299:
[----:B------:R-:W-:Y:S05]  /*12e70*/  BRA `(.L_x_15301) ;  /* 0xffffffb400f07947 */ /* 0x000fea000383ffff */
.L_x_15238:
[----:B0-----:R0:W1:Y:S02]  /*12e80*/  SYNCS.PHASECHK.TRANS64.TRYWAIT P0, [R3+URZ+0x16840], R4 ;  /* 0x01684004030075a7 */ /* 0x001064000800017f */
[----:B-1----:R-:W-:Y:S05]  /*12e90*/  @!P0 NANOSLEEP.SYNCS 0x989680 ;  /* 0x009896800000895d */ /* 0x002fea0003900000 */
[----:B------:R-:W1:Y:S02]  /*12ea0*/  @!P0 SYNCS.PHASECHK.TRANS64 P0, [R3+URZ+0x16840], R4 ;  /* 0x01684004030085a7 */ /* 0x000e64000800007f */
[----:B-1----:R-:W-:Y:S05]  /*12eb0*/  @!P0 BRA `(.L_x_15238) ;  /* 0xfffffffc00f08947 */ /* 0x002fea000383ffff */
[----:B------:R-:W-:Y:S05]  /*12ec0*/  BRA `(.L_x_15302) ;  /* 0xffffffb800447947 */ /* 0x000fea000383ffff */
.L_x_15239:
        /* <DEDUP_REMOVED lines=8> */
.L_x_15304:
[----:B------:R-:W-:Y:S05]  /*12f50*/  BSYNC B0 ;  /* 0x0000000000007941 */ /* 0x000fea0003800000 */
.L_x_15303:
        /* <DEDUP_REMOVED lines=9> */
.L_x_15305:
[----:B------:R-:W-:Y:S02]  /*12ff0*/  IMAD.MOV.U32 R13, RZ, RZ, R2 ;  /* 0x000000ffff0d7224 */ /* 0x000fe400078e0002 */
[----:B------:R-:W-:Y:S02]  /*13000*/  IMAD.MOV.U32 R12, RZ, RZ, 0x1 ;  /* 0x00000001ff0c7424 */ /* 0x000fe400078e00ff */
[----:B------:R-:W-:-:S07]  /*13010*/  IMAD.MOV.U32 R7, RZ, RZ, R14 ;  /* 0x000000ffff077224 */ /* 0x000fce00078e000e */
[----:B------:R-:W-:Y:S05]  /*13020*/  WARPSYNC.COLLECTIVE R15, `(.L_x_15306) ;  /* 0x000000000f087348 */ /* 0x000fea0003c00000 */
[----:B------:R0:W1:Y:S02]  /*13030*/  SHFL.IDX P6, R14, R13, R12, R11 ;  /* 0x0000000c0d0e7389 */ /* 0x00006400000c000b */
[----:B01----:R-:W-:Y:S01]  /*13040*/  ENDCOLLECTIVE ;  /* 0x000000000000791b */ /* 0x003fe20003800000 */
.L_x_15306:
        /* <DEDUP_REMOVED lines=11> */
[----:B0-----:R-:W-:Y:S01]  /*13100*/  IMAD.MOV.U32 R6, RZ, RZ, R14 ;  /* 0x000000ffff067224 */ /* 0x001fe200078e000e */
[----:B------:R-:W-:-:S07]  /*13110*/  @P1 LEA R8, R5, R22, 0x1 ;  /* 0x0000001605081211 */ /* 0x000fce00078e08ff */
[----:B------:R-:W-:Y:S05]  /*13120*/  WARPSYNC.COLLECTIVE R15, `(.L_x_15307) ;  /* 0x000000000f087348 */ /* 0x000fea0003c00000 */
[----:B------:R0:W1:Y:S02]  /*13130*/  SHFL.IDX P6, R14, R13, R12, R11 ;  /* 0x0000000c0d0e7389 */ /* 0x00006400000c000b */
[----:B01----:R-:W-:Y:S01]  /*13140*/  ENDCOLLECTIVE ;  /* 0x000000000000791b */ /* 0x003fe20003800000 */
.L_x_15307:
[----:B------:R-:W-:Y:S02]  /*13150*/  IMAD.MOV.U32 R13, RZ, RZ, R2 ;  /* 0x000000ffff0d7224 */ /* 0x000fe400078e0002 */
[----:B------:R-:W-:Y:S02]  /*13160*/  IMAD.MOV.U32 R12, RZ, RZ, 0x2 ;  /* 0x00000002ff0c7424 */ /* 0x000fe400078e00ff */
[----:B------:R-:W-:-:S07]  /*13170*/  IMAD.MOV.U32 R7, RZ, RZ, R14 ;  /* 0x000000ffff077224 */ /* 0x000fce00078e000e */
[----:B------:R-:W-:Y:S05]  /*13180*/  WARPSYNC.COLLECTIVE R15, `(.L_x_15308) ;  /* 0x000000000f087348 */ /* 0x000fea0003c00000 */
[----:B------:R0:W1:Y:S02]  /*13190*/  SHFL.IDX P6, R14, R13, R12, R11 ;  /* 0x0000000c0d0e7389 */ /* 0x00006400000c000b */
[----:B01----:R-:W-:Y:S01]  /*131a0*/  ENDCOLLECTIVE ;  /* 0x000000000000791b */ /* 0x003fe20003800000 */
.L_x_15308:
        /* <DEDUP_REMOVED lines=15> */
.L_x_15309:
[----:B------:R-:W-:Y:S01]  /*132a0*/  @P1 LEA R8, R5, R22, 0x1 ;  /* 0x0000001605081211 */ /* 0x000fe200078e08ff */
[----:B------:R-:W-:Y:S02]  /*132b0*/  IMAD.MOV.U32 R13, RZ, RZ, R2 ;  /* 0x000000ffff0d7224 */ /* 0x000fe400078e0002 */
[----:B------:R-:W-:Y:S02]  /*132c0*/  IMAD.MOV.U32 R12, RZ, RZ, 0x3 ;  /* 0x00000003ff0c7424 */ /* 0x000fe400078e00ff */
[----:B------:R-:W-:-:S07]  /*132d0*/  IMAD.MOV.U32 R7, RZ, RZ, R14 ;  /* 0x000000ffff077224 */ /* 0x000fce00078e000e */
[----:B------:R-:W-:Y:S05]  /*132e0*/  WARPSYNC.COLLECTIVE R15, `(.L_x_15310) ;  /* 0x000000000f087348 */ /* 0x000fea0003c00000 */
[----:B------:R0:W1:Y:S02]  /*132f0*/  SHFL.IDX P6, R14, R13, R12, R11 ;  /* 0x0000000c0d0e7389 */ /* 0x00006400000c000b */
[----:B01----:R-:W-:Y:S01]  /*13300*/  ENDCOLLECTIVE ;  /* 0x000000000000791b */ /* 0x003fe20003800000 */
.L_x_15310:
        /* <DEDUP_REMOVED lines=15> */
.L_x_15311:
[----:B------:R-:W-:Y:S01]  /*13400*/  @P1 LEA R8, R5, R22, 0x1 ;  /* 0x0000001605081211 */ /* 0x000fe200078e08ff */
[----:B------:R-:W-:Y:S02]  /*13410*/  IMAD.MOV.U32 R13, RZ, RZ, R2 ;  /* 0x000000ffff0d7224 */ /* 0x000fe400078e0002 */
[----:B------:R-:W-:Y:S02]  /*13420*/  IMAD.MOV.U32 R12, RZ, RZ, 0x4 ;  /* 0x00000004ff0c7424 */ /* 0x000fe400078e00ff */
[----:B------:R-:W-:-:S07]  /*13430*/  IMAD.MOV.U32 R7, RZ, RZ, R14 ;  /* 0x000000ffff077224 */ /* 0x000fce00078e000e */
[----:B------:R-:W-:Y:S05]  /*13440*/  WARPSYNC.COLLECTIVE R15, `(.L_x_15312) ;  /* 0x000000000f087348 */ /* 0x000fea0003c00000 */
[----:B------:R0:W1:Y:S02]  /*13450*/  SHFL.IDX P6, R14, R13, R12, R11 ;  /* 0x0000000c0d0e7389 */ /* 0x00006400000c000b */
[----:B01----:R-:W-:Y:S01]  /*13460*/  ENDCOLLECTIVE ;  /* 0x000000000000791b */ /* 0x003fe20003800000 */
.L_x_15312:
        /* <DEDUP_REMOVED lines=15> */
.L_x_15313:
[----:B------:R-:W-:Y:S01]  /*13560*/  @P1 LEA R8, R5, R22, 0x1 ;  /* 0x0000001605081211 */ /* 0x000fe200078e08ff */
[----:B------:R-:W-:Y:S02]  /*13570*/  IMAD.MOV.U32 R13, RZ, RZ, R2 ;  /* 0x000000ffff0d7224 */ /* 0x000fe400078e0002 */
[----:B------:R-:W-:Y:S02]  /*13580*/  IMAD.MOV.U32 R12, RZ, RZ, 0x5 ;  /* 0x00000005ff0c7424 */ /* 0x000fe400078e00ff */
[----:B------:R-:W-:-:S07]  /*13590*/  IMAD.MOV.U32 R7, RZ, RZ, R14 ;  /* 0x000000ffff077224 */ /* 0x000fce00078e000e */
[----:B------:R-:W-:Y:S05]  /*135a0*/  WARPSYNC.COLLECTIVE R15, `(.L_x_15314) ;  /* 0x000000000f087348 */ /* 0x000fea0003c00000 */
[----:B------:R0:W1:Y:S02]  /*135b0*/  SHFL.IDX P6, R14, R13, R12, R11 ;  /* 0x0000000c0d0e7389 */ /* 0x00006400000c000b */
[----:B01----:R-:W-:Y:S01]  /*135c0*/  ENDCOLLECTIVE ;  /* 0x000000000000791b */ /* 0x003fe20003800000 */
.L_x_15314:
        /* <DEDUP_REMOVED lines=15> */
.L_x_15315:
[----:B------:R-:W-:Y:S01]  /*136c0*/  @P1 LEA R8, R5, R22, 0x1 ;  /* 0x0000001605081211 */ /* 0x000fe200078e08ff */
[----:B------:R-:W-:Y:S02]  /*136d0*/  IMAD.MOV.U32 R13, RZ, RZ, R2 ;  /* 0x000000ffff0d7224 */ /* 0x000fe400078e0002 */
[----:B------:R-:W-:Y:S02]  /*136e0*/  IMAD.MOV.U32 R12, RZ, RZ, 0x6 ;  /* 0x00000006ff0c7424 */ /* 0x000fe400078e00ff */
[----:B------:R-:W-:-:S07]  /*136f0*/  IMAD.MOV.U32 R7, RZ, RZ, R14 ;  /* 0x000000ffff077224 */ /* 0x000fce00078e000e */
[----:B------:R-:W-:Y:S05]  /*13700*/  WARPSYNC.COLLECTIVE R15, `(.L_x_15316) ;  /* 0x000000000f087348 */ /* 0x000fea0003c00000 */
[----:B------:R0:W1:Y:S02]  /*13710*/  SHFL.IDX P6, R14, R13, R12, R11 ;  /* 0x0000000c0d0e7389 */ /* 0x00006400000c000b */
[----:B01----:R-:W-:Y:S01]  /*13720*/  ENDCOLLECTIVE ;  /* 0x000000000000791b */ /* 0x003fe20003800000 */
.L_x_15316:
        /* <DEDUP_REMOVED lines=15> */
.L_x_15317:
[----:B------:R-:W-:Y:S01]  /*13820*/  @P1 LEA R8, R5, R22, 0x1 ;  /* 0x0000001605081211 */ /* 0x000fe200078e08ff */
[----:B------:R-:W-:Y:S02]  /*13830*/  IMAD.MOV.U32 R13, RZ, RZ, R2 ;  /* 0x000000ffff0d7224 */ /* 0x000fe400078e0002 */
[----:B------:R-:W-:Y:S02]  /*13840*/  IMAD.MOV.U32 R12, RZ, RZ, 0x7 ;  /* 0x00000007ff0c7424 */ /* 0x000fe400078e00ff */
[----:B------:R-:W-:-:S07]  /*13850*/  IMAD.MOV.U32 R7, RZ, RZ, R14 ;  /* 0x000000ffff077224 */ /* 0x000fce00078e000e */
[----:B------:R-:W-:Y:S05]  /*13860*/  WARPSYNC.COLLECTIVE R15, `(.L_x_15318) ;  /* 0x000000000f087348 */ /* 0x000fea0003c00000 */
[----:B------:R0:W1:Y:S02]  /*13870*/  SHFL.IDX P6, R14, R13, R12, R11 ;  /* 0x0000000c0d0e7389 */ /* 0x00006400000c000b */
[----:B01----:R-:W-:Y:S01]  /*13880*/  ENDCOLLECTIVE ;  /* 0x000000000000791b */ /* 0x003fe20003800000 */
.L_x_15318:
        /* <DEDUP_REMOVED lines=10> */
.L_x_15319:
[----:B------:R-:W-:Y:S01]  /*13930*/  @!PT LDS RZ, [RZ] ;  /* 0x00000000fffff984 */ /* 0x000fe20000000800 */
[----:B------:R-:W-:Y:S01]  /*13940*/  @!PT LDS RZ, [RZ] ;  /* 0x00000000fffff984 */ /* 0x000fe20000000800 */
[----:B------:R-:W-:Y:S01]  /*13950*/  @!PT LDS RZ, [RZ] ;  /* 0x00000000fffff984 */ /* 0x000fe20000000800 */
[----:B------:R2:W-:Y:S01]  /*13960*/  @P1 LDGSTS.E.BYPASS.LTC128B.128 [R8+0x11400], desc[UR54][R6.64], !P2 ;  /* 0x1140000006081fae */ /* 0x0005e2000d101d76 */
[----:B------:R-:W-:Y:S01]  /*13970*/  IMAD.MOV.U32 R0, RZ, RZ, R14 ;  /* 0x000000ffff007224 */ /* 0x000fe200078e000e */
[----:B------:R-:W-:Y:S06]  /*13980*/  BRA `(.L_x_15320) ;  /* 0xffffffb4004c7947 */ /* 0x000fec000383ffff */
.L_x_15244:
        /* <DEDUP_REMOVED lines=9> */
.L_x_15321:
[C---:B------:R-:W-:Y:S02]  /*13a20*/  ISETP.GE.AND P2, PT, R17.reuse, R3, PT ;  /* 0x000000031100720c */ /* 0x040fe40003f46270 */
[----:B------:R-:W-:Y:S01]  /*13a30*/  IADD3 R8, R17, 0x10, RZ ;  /* 0x0000001011087810 */ /* 0x000fe20007ffe0ff */
[----:B------:R-:W-:Y:S02]  /*13a40*/  IMAD.MOV.U32 R13, RZ, RZ, R0 ;  /* 0x000000ffff0d7224 */ /* 0x000fe400078e0000 */
[----:B------:R-:W-:-:S08]  /*13a50*/  IMAD.MOV.U32 R6, RZ, RZ, R14 ;  /* 0x000000ffff067224 */ /* 0x000fd000078e000e */
[----:B------:R-:W-:Y:S05]  /*13a60*/  WARPSYNC.COLLECTIVE R15, `(.L_x_15322) ;  /* 0x000000000f087348 */ /* 0x000fea0003c00000 */
[----:B------:R0:W1:Y:S02]  /*13a70*/  SHFL.IDX P6, R14, R13, R12, R11 ;  /* 0x0000000c0d0e7389 */ /* 0x00006400000c000b */
[----:B01----:R-:W-:Y:S01]  /*13a80*/  ENDCOLLECTIVE ;  /* 0x000000000000791b */ /* 0x003fe20003800000 */
.L_x_15322:
[----:B------:R-:W-:Y:S02]  /*13a90*/  IMAD.MOV.U32 R13, RZ, RZ, R4 ;  /* 0x000000ffff0d7224 */ /* 0x000fe400078e0004 */
[----:B------:R-:W-:Y:S02]  /*13aa0*/  IMAD.MOV.U32 R12, RZ, RZ, 0x1 ;  /* 0x00000001ff0c7424 */ /* 0x000fe400078e00ff */
[----:B------:R-:W-:-:S07]  /*13ab0*/  IMAD.MOV.U32 R7, RZ, RZ, R14 ;  /* 0x000000ffff077224 */ /* 0x000fce00078e000e */
[----:B------:R-:W-:Y:S05]  /*13ac0*/  WARPSYNC.COLLECTIVE R15, `(.L_x_15323) ;  /* 0x000000000f087348 */ /* 0x000fea0003c00000 */
[----:B------:R0:W1:Y:S02]  /*13ad0*/  SHFL.IDX P6, R14, R13, R12, R11 ;  /* 0x0000000c0d0e7389 */ /* 0x00006400000c000b */
[----:B01----:R-:W-:Y:S01]  /*13ae0*/  ENDCOLLECTIVE ;  /* 0x000000000000791b */ /* 0x003fe20003800000 */
.L_x_15323:
        /* <DEDUP_REMOVED lines=15> */
.L_x_15324:
[----:B------:R-:W-:Y:S02]  /*13be0*/  IMAD.MOV.U32 R13, RZ, RZ, R4 ;  /* 0x000000ffff0d7224 */ /* 0x000fe400078e0004 */
[----:B------:R-:W-:Y:S02]  /*13bf0*/  IMAD.MOV.U32 R12, RZ, RZ, 0x2 ;  /* 0x00000002ff0c7424 */ /* 0x000fe400078e00ff */
[----:B------:R-:W-:-:S07]  /*13c00*/  IMAD.MOV.U32 R7, RZ, RZ, R14 ;  /* 0x000000ffff077224 */ /* 0x000fce00078e000e */
[----:B------:R-:W-:Y:S05]  /*13c10*/  WARPSYNC.COLLECTIVE R15, `(.L_x_15325) ;  /* 0x000000000f087348 */ /* 0x000fea0003c00000 */
[----:B------:R0:W1:Y:S02]  /*13c20*/  SHFL.IDX P6, R14, R13, R12, R11 ;  /* 0x0000000c0d0e7389 */ /* 0x00006400000c000b */
[----:B01----:R-:W-:Y:S01]  /*13c30*/  ENDCOLLECTIVE ;  /* 0x000000000000791b */ /* 0x003fe20003800000 */
.L_x_15325:
        /* <DEDUP_REMOVED lines=16> */
.L_x_15326:
[----:B------:R-:W-:Y:S02]  /*13d40*/  IMAD.MOV.U32 R13, RZ, RZ, R4 ;  /* 0x000000ffff0d7224 */ /* 0x000fe400078e0004 */
[----:B------:R-:W-:Y:S02]  /*13d50*/  IMAD.MOV.U32 R12, RZ, RZ, 0x3 ;  /* 0x00000003ff0c7424 */ /* 0x000fe400078e00ff */
[----:B------:R-:W-:-:S07]  /*13d60*/  IMAD.MOV.U32 R7, RZ, RZ, R14 ;  /* 0x000000ffff077224 */ /* 0x000fce00078e000e */
[----:B------:R-:W-:Y:S05]  /*13d70*/  WARPSYNC.COLLECTIVE R15, `(.L_x_15327) ;  /* 0x000000000f087348 */ /* 0x000fea0003c00000 */
[----:B------:R0:W1:Y:S02]  /*13d80*/  SHFL.IDX P6, R14, R13, R12, R11 ;  /* 0x0000000c0d0e7389 */ /* 0x00006400000c000b */
[----:B01----:R-:W-:Y:S01]  /*13d90*/  ENDCOLLECTIVE ;  /* 0x000000000000791b */ /* 0x003fe20003800000 */
.L_x_15327:
        /* <DEDUP_REMOVED lines=16> */
.L_x_15328:
[----:B------:R-:W-:Y:S02]  /*13ea0*/  IMAD.MOV.U32 R13, RZ, RZ, R4 ;  /* 0x000000ffff0d7224 */ /* 0x000fe400078e0004 */
[----:B------:R-:W-:Y:S02]  /*13eb0*/  IMAD.MOV.U32 R12, RZ, RZ, 0x4 ;  /* 0x00000004ff0c7424 */ /* 0x000fe400078e00ff */
[----:B------:R-:W-:-:S07]  /*13ec0*/  IMAD.MOV.U32 R7, RZ, RZ, R14 ;  /* 0x000000ffff077224 */ /* 0x000fce00078e000e */
[----:B------:R-:W-:Y:S05]  /*13ed0*/  WARPSYNC.COLLECTIVE R15, `(.L_x_15329) ;  /* 0x000000000f087348 */ /* 0x000fea0003c00000 */
[----:B------:R0:W1:Y:S02]  /*13ee0*/  SHFL.IDX P6, R14, R13, R12, R11 ;  /* 0x0000000c0d0e7389 */ /* 0x00006400000c000b */
[----:B01----:R-:W-:Y:S01]  /*13ef0*/  ENDCOLLECTIVE ;  /* 0x000000000000791b */ /* 0x003fe20003800000 */
.L_x_15329:
        /* <DEDUP_REMOVED lines=16> */
.L_x_15330:
[----:B------:R-:W-:Y:S02]  /*14000*/  IMAD.MOV.U32 R13, RZ, RZ, R4 ;  /* 0x000000ffff0d7224 */ /* 0x000fe400078e0004 */
[----:B------:R-:W-:Y:S02]  /*14010*/  IMAD.MOV.U32 R12, RZ, RZ, 0x5 ;  /* 0x00000005ff0c7424 */ /* 0x000fe400078e00ff */
[----:B------:R-:W-:-:S07]  /*14020*/  IMAD.MOV.U32 R7, RZ, RZ, R14 ;  /* 0x000000ffff077224 */ /* 0x000fce00078e000e */
[----:B------:R-:W-:Y:S05]  /*14030*/  WARPSYNC.COLLECTIVE R15, `(.L_x_15331) ;  /* 0x000000000f087348 */ /* 0x000fea0003c00000 */
[----:B------:R0:W1:Y:S02]  /*14040*/  SHFL.IDX P6, R14, R13, R12, R11 ;  /* 0x0000000c0d0e7389 */ /* 0x00006400000c000b */
[----:B01----:R-:W-:Y:S01]  /*14050*/  ENDCOLLECTIVE ;  /* 0x000000000000791b */ /* 0x003fe20003800000 */
.L_x_15331:
        /* <DEDUP_REMOVED lines=16> */
.L_x_15332:
[----:B------:R-:W-:Y:S02]  /*14160*/  IMAD.MOV.U32 R13, RZ, RZ, R4 ;  /* 0x000000ffff0d7224 */ /* 0x000fe400078e0004 */
[----:B------:R-:W-:Y:S02]  /*14170*/  IMAD.MOV.U32 R12, RZ, RZ, 0x6 ;  /* 0x00000006ff0c7424 */ /* 0x000fe400078e00ff */
[----:B------:R-:W-:-:S07]  /*14180*/  IMAD.MOV.U32 R7, RZ, RZ, R14 ;  /* 0x000000ffff077224 */ /* 0x000fce00078e000e */
[----:B------:R-:W-:Y:S05]  /*14190*/  WARPSYNC.COLLECTIVE R15, `(.L_x_15333) ;  /* 0x000000000f087348 */ /* 0x000fea0003c00000 */
[----:B------:R0:W1:Y:S02]  /*141a0*/  SHFL.IDX P6, R14, R13, R12, R11 ;  /* 0x0000000c0d0e7389 */ /* 0x00006400000c000b */
[----:B01----:R-:W-:Y:S01]  /*141b0*/  ENDCOLLECTIVE ;  /* 0x000000000000791b */ /* 0x003fe20003800000 */
.L_x_15333:
        /* <DEDUP_REMOVED lines=16> */
.L_x_15334:
[----:B------:R-:W-:Y:S01]  /*142c0*/  MOV R13, R4 ;  /* 0x00000004000d7202 */ /* 0x000fe20000000f00 */
[----:B------:R-:W-:Y:S02]  /*142d0*/  IMAD.MOV.U32 R12, RZ, RZ, 0x7 ;  /* 0x00000007ff0c7424 */ /* 0x000fe400078e00ff */
[----:B------:R-:W-:-:S07]  /*142e0*/  IMAD.MOV.U32 R7, RZ, RZ, R14 ;  /* 0x000000ffff077224 */ /* 0x000fce00078e000e */
[----:B------:R-:W-:Y:S05]  /*142f0*/  WARPSYNC.COLLECTIVE R15, `(.L_x_15335) ;  /* 0x000000000f087348 */ /* 0x000fea0003c00000 */
[----:B------:R0:W1:Y:S02]  /*14300*/  SHFL.IDX P6, R14, R13, R12, R11 ;  /* 0x0000000c0d0e7389 */ /* 0x00006400000c000b */
[----:B01----:R-:W-:Y:S01]  /*14310*/  ENDCOLLECTIVE ;  /* 0x000000000000791b */ /* 0x003fe20003800000 */
.L_x_15335:
        /* <DEDUP_REMOVED lines=11> */
.L_x_15336:
[----:B------:R-:W-:Y:S01]  /*143d0*/  @!PT LDS RZ, [RZ] ;  /* 0x00000000fffff984 */ /* 0x000fe20000000800 */
[----:B------:R-:W-:Y:S01]  /*143e0*/  @!PT LDS RZ, [RZ] ;  /* 0x00000000fffff984 */ /* 0x000fe20000000800 */
[----:B------:R-:W-:Y:S01]  /*143f0*/  @!PT LDS RZ, [RZ] ;  /* 0x00000000fffff984 */ /* 0x000fe20000000800 */
[----:B------:R0:W-:Y:S01]  /*14400*/  @!P1 LDGSTS.E.BYPASS.LTC128B.128 [R10+0xb400], desc[UR54][R6.64], !P0 ;  /* 0x0b400000060a9fae */ /* 0x0001e2000c101d76 */
[----:B------:R-:W-:Y:S02]  /*14410*/  ISETP.GE.AND P1, PT, R0, R3, PT ;  /* 0x000000030000720c */ /* 0x000fe40003f26270 */
[----:B------:R-:W-:Y:S01]  /*14420*/  IADD3 R0, R17, 0x80, RZ ;  /* 0x0000008011007810 */ /* 0x000fe20007ffe0ff */
[----:B------:R-:W-:Y:S02]  /*14430*/  IMAD.MOV.U32 R13, RZ, RZ, R2 ;  /* 0x000000ffff0d7224 */ /* 0x000fe400078e0002 */
[----:B------:R-:W-:Y:S02]  /*14440*/  IMAD.MOV.U32 R12, RZ, RZ, RZ ;  /* 0x000000ffff0c7224 */ /* 0x000fe400078e00ff */
[----:B0-----:R-:W-:-:S07]  /*14450*/  IMAD.MOV.U32 R6, RZ, RZ, R14 ;  /* 0x000000ffff067224 */ /* 0x001fce00078e000e */
[----:B------:R-:W-:Y:S05]  /*14460*/  WARPSYNC.COLLECTIVE R15, `(.L_x_15337) ;  /* 0x000000000f087348 */ /* 0x000fea0003c00000 */
[----:B------:R0:W1:Y:S02]  /*14470*/  SHFL.IDX P6, R14, R13, R12, R11 ;  /* 0x0000000c0d0e7389 */ /* 0x00006400000c000b */
[----:B01----:R-:W-:Y:S01]  /*14480*/  ENDCOLLECTIVE ;  /* 0x000000000000791b */ /* 0x003fe20003800000 */
.L_x_15337:
        /* <DEDUP_REMOVED lines=12> */
.L_x_15338:
[----:B------:R-:W-:Y:S02]  /*14550*/  IMAD.MOV.U32 R13, RZ, RZ, R2 ;  /* 0x000000ffff0d7224 */ /* 0x000fe400078e0002 */
[----:B------:R-:W-:Y:S02]  /*14560*/  IMAD.MOV.U32 R12, RZ, RZ, 0x1 ;  /* 0x00000001ff0c7424 */ /* 0x000fe400078e00ff */
[----:B------:R-:W-:-:S07]  /*14570*/  IMAD.MOV.U32 R4, RZ, RZ, R14 ;  /* 0x000000ffff047224 */ /* 0x000fce00078e000e */
[----:B------:R-:W-:Y:S05]  /*14580*/  WARPSYNC.COLLECTIVE R15, `(.L_x_15339) ;  /* 0x000000000f087348 */ /* 0x000fea0003c00000 */
[----:B------:R0:W1:Y:S02]  /*14590*/  SHFL.IDX P6, R14, R13, R12, R11 ;  /* 0x0000000c0d0e7389 */ /* 0x00006400000c000b */
[----:B01----:R-:W-:Y:S01]  /*145a0*/  ENDCOLLECTIVE ;  /* 0x000000000000791b */ /* 0x003fe20003800000 */
.L_x_15339:
[----:B------:R-:W-:-:S04]  /*145b0*/  @!P1 LEA R4, P3, R28, R4, 0x1 ;  /* 0x000000041c049211 */ /* 0x000fc800078608ff */
[----:B------:R-:W-:Y:S01]  /*145c0*/  @!P1 MOV R6, R4 ;  /* 0x0000000400069202 */ /* 0x000fe20000000f00 */
[----:B------:R-:W-:Y:S02]  /*145d0*/  @!P1 IMAD.X R0, RZ, RZ, R0, P3 ;  /* 0x000000ffff009224 */ /* 0x000fe400018e0600 */
[C---:B------:R-:W-:Y:S02]  /*145e0*/  VIADD R4, R17.reuse, 0xa0 ;  /* 0x000000a011047836 */ /* 0x040fe40000000000 */
        /* <DEDUP_REMOVED lines=12> */
.L_x_15340:
[----:B------:R-:W-:Y:S02]  /*146b0*/  IMAD.MOV.U32 R13, RZ, RZ, R2 ;  /* 0x000000ffff0d7224 */ /* 0x000fe400078e0002 */
[----:B------:R-:W-:Y:S01]  /*146c0*/  IMAD.MOV.U32 R12, RZ, RZ, 0x2 ;  /* 0x00000002ff0c7424 */ /* 0x000fe200078e00ff */
[----:B------:R-:W-:-:S07]  /*146d0*/  MOV R6, R14 ;  /* 0x0000000e00067202 */ /* 0x000fce0000000f00 */
[----:B------:R-:W-:Y:S05]  /*146e0*/  WARPSYNC.COLLECTIVE R15, `(.L_x_15341) ;  /* 0x000000000f087348 */ /* 0x000fea0003c00000 */
[----:B------:R0:W1:Y:S02]  /*146f0*/  SHFL.IDX P6, R14, R13, R12, R11 ;  /* 0x0000000c0d0e7389 */ /* 0x00006400000c000b */
[----:B01----:R-:W-:Y:S01]  /*14700*/  ENDCOLLECTIVE ;  /* 0x000000000000791b */ /* 0x003fe20003800000 */
.L_x_15341:
        /* <DEDUP_REMOVED lines=13> */
.L_x_15342:
[----:B------:R-:W-:Y:S02]  /*147e0*/  IMAD.MOV.U32 R13, RZ, RZ, R2 ;  /* 0x000000ffff0d7224 */ /* 0x000fe400078e0002 */
[----:B------:R-:W-:Y:S01]  /*147f0*/  IMAD.MOV.U32 R12, RZ, RZ, 0x3 ;  /* 0x00000003ff0c7424 */ /* 0x000fe200078e00ff */
[----:B------:R-:W-:-:S07]  /*14800*/  MOV R6, R14 ;  /* 0x0000000e00067202 */ /* 0x000fce0000000f00 */
[----:B------:R-:W-:Y:S05]  /*14810*/  WARPSYNC.COLLECTIVE R15, `(.L_x_15343) ;  /* 0x000000000f087348 */ /* 0x000fea0003c00000 */
[----:B------:R0:W1:Y:S02]  /*14820*/  SHFL.IDX P6, R14, R13, R12, R11 ;  /* 0x0000000c0d0e7389 */ /* 0x00006400000c000b */
[----:B01----:R-:W-:Y:S01]  /*14830*/  ENDCOLLECTIVE ;  /* 0x000000000000791b */ /* 0x003fe20003800000 */
.L_x_15343:
[----:B------:R-:W-:-:S05]  /*14840*/  @!P2 LEA R6, P1, R28, R6, 0x1 ;  /* 0x000000061c06a211 */ /* 0x000fca00078208ff */
[----:B------:R-:W-:-:S04]  /*14850*/  @!P2 IMAD.X R0, RZ, RZ, R0, P1 ;  /* 0x000000ffff00a224 */ /* 0x000fc800008e0600 */
        /* <DEDUP_REMOVED lines=10> */
.L_x_15344:
[----:B------:R-:W-:Y:S01]  /*14900*/  IMAD.MOV.U32 R2, RZ, RZ, R14 ;  /* 0x000000ffff027224 */ /* 0x000fe200078e000e */
[----:B------:R-:W-:Y:S06]  /*14910*/  BRA `(.L_x_15345) ;  /* 0xffffffb400287947 */ /* 0x000fec000383ffff */
.L_x_15247:
[----:B0-----:R0:W1:Y:S02]  /*14920*/  SYNCS.PHASECHK.TRANS64.TRYWAIT P0, [R22+URZ+0x16820], R3 ;  /* 0x01682003160075a7 */ /* 0x001064000800017f */
[----:B-1----:R-:W-:Y:S05]  /*14930*/  @!P0 NANOSLEEP.SYNCS 0x989680 ;  /* 0x009896800000895d */ /* 0x002fea0003900000 */
[----:B------:R-:W1:Y:S02]  /*14940*/  @!P0 SYNCS.PHASECHK.TRANS64 P0, [R22+URZ+0x16820], R3 ;  /* 0x01682003160085a7 */ /* 0x000e64000800007f */
[----:B-1----:R-:W-:Y:S05]  /*14950*/  @!P0 BRA `(.L_x_15247) ;  /* 0xfffffffc00f08947 */ /* 0x002fea000383ffff */
[----:B------:R-:W-:Y:S05]  /*14960*/  BRA `(.L_x_15346) ;  /* 0xffffffb400947947 */ /* 0x000fea000383ffff */
.L_x_15252:
[----:B0-----:R0:W1:Y:S02]  /*14970*/  SYNCS.PHASECHK.TRANS64.TRYWAIT P0, [R5+URZ+0x16840], R2 ;  /* 0x01684002050075a7 */ /* 0x001064000800017f */
[----:B-1----:R-:W-:Y:S05]  /*14980*/  @!P0 NANOSLEEP.SYNCS 0x989680 ;  /* 0x009896800000895d */ /* 0x002fea0003900000 */
[----:B------:R-:W1:Y:S02]  /*14990*/  @!P0 SYNCS.PHASECHK.TRANS64 P0, [R5+URZ+0x16840], R2 ;  /* 0x01684002050085a7 */ /* 0x000e64000800007f */
[----:B-1----:R-:W-:Y:S05]  /*149a0*/  @!P0 BRA `(.L_x_15252) ;  /* 0xfffffffc00f08947 */ /* 0x002fea000383ffff */
[----:B------:R-:W-:Y:S05]  /*149b0*/  BRA `(.L_x_15347) ;  /* 0xffffffb8005c7947 */ /* 0x000fea000383ffff */
.L_x_15253:
        /* <DEDUP_REMOVED lines=8> */
.L_x_15349:
[----:B------:R-:W-:Y:S05]  /*14a40*/  BSYNC B1 ;  /* 0x0000000000017941 */ /* 0x000fea0003800000 */
.L_x_15348:
[----:B------:R-:W-:Y:S01]  /*14a50*/  MOV R13, R8 ;  /* 0x00000008000d7202 */ /* 0x000fe20000000f00 */
[----:B------:R-:W-:Y:S01]  /*14a60*/  IMAD.MOV.U32 R12, RZ, RZ, RZ ;  /* 0x000000ffff0c7224 */ /* 0x000fe200078e00ff */
[----:B------:R-:W-:Y:S01]  /*14a70*/  LEA R9, R9, R22, 0x1 ;  /* 0x0000001609097211 */ /* 0x000fe200078e08ff */
[----:B------:R-:W-:Y:S02]  /*14a80*/  IMAD.MOV.U32 R11, RZ, RZ, 0x181f ;  /* 0x0000181fff0b7424 */ /* 0x000fe400078e00ff */
[----:B------:R-:W-:Y:S02]  /*14a90*/  IMAD.MOV.U32 R15, RZ, RZ, -0x1 ;  /* 0xffffffffff0f7424 */ /* 0x000fe400078e00ff */
[----:B------:R-:W-:Y:S02]  /*14aa0*/  IMAD.MOV.U32 R3, RZ, RZ, R14 ;  /* 0x000000ffff037224 */ /* 0x000fe400078e000e */
[----:B------:R-:W-:-:S07]  /*14ab0*/  IMAD.SHL.U32 R7, R28, 0x2, RZ ;  /* 0x000000021c077824 */ /* 0x000fce00078e00ff */
[----:B------:R-:W-:Y:S05]  /*14ac0*/  WARPSYNC.COLLECTIVE R15, `(.L_x_15350) ;  /* 0x000000000f087348 */ /* 0x000fea0003c00000 */
[----:B------:R0:W1:Y:S02]  /*14ad0*/  SHFL.IDX P6, R14, R13, R12, R11 ;  /* 0x0000000c0d0e7389 */ /* 0x00006400000c000b */
[----:B01----:R-:W-:Y:S01]  /*14ae0*/  ENDCOLLECTIVE ;  /* 0x000000000000791b */ /* 0x003fe20003800000 */
.L_x_15350:
[----:B------:R-:W-:Y:S02]  /*14af0*/  IMAD.MOV.U32 R13, RZ, RZ, R10 ;  /* 0x000000ffff0d7224 */ /* 0x000fe400078e000a */
[----:B------:R-:W-:Y:S02]  /*14b00*/  IMAD.MOV.U32 R12, RZ, RZ, 0x1 ;  /* 0x00000001ff0c7424 */ /* 0x000fe400078e00ff */
[----:B------:R-:W-:-:S07]  /*14b10*/  IMAD.MOV.U32 R2, RZ, RZ, R14 ;  /* 0x000000ffff027224 */ /* 0x000fce00078e000e */
[----:B------:R-:W-:Y:S05]  /*14b20*/  WARPSYNC.COLLECTIVE R15, `(.L_x_15351) ;  /* 0x000000000f087348 */ /* 0x000fea0003c00000 */
[----:B------:R0:W1:Y:S02]  /*14b30*/  SHFL.IDX P6, R14, R13, R12, R11 ;  /* 0x0000000c0d0e7389 */ /* 0x00006400000c000b */
[----:B01----:R-:W-:Y:S01]  /*14b40*/  ENDCOLLECTIVE ;  /* 0x000000000000791b */ /* 0x003fe20003800000 */
.L_x_15351:
        /* <DEDUP_REMOVED lines=11> */
.L_x_15352:
[----:B------:R-:W-:Y:S01]  /*14c00*/  MOV R13, R10 ;  /* 0x0000000a000d7202 */ /* 0x000fe20000000f00 */
[----:B------:R-:W-:Y:S02]  /*14c10*/  IMAD.MOV.U32 R12, RZ, RZ, 0x2 ;  /* 0x00000002ff0c7424 */ /* 0x000fe400078e00ff */
[----:B------:R-:W-:-:S07]  /*14c20*/  IMAD.MOV.U32 R2, RZ, RZ, R14 ;  /* 0x000000ffff027224 */ /* 0x000fce00078e000e */
[----:B------:R-:W-:Y:S05]  /*14c30*/  WARPSYNC.COLLECTIVE R15, `(.L_x_15353) ;  /* 0x000000000f087348 */ /* 0x000fea0003c00000 */
[----:B------:R0:W1:Y:S02]  /*14c40*/  SHFL.IDX P6, R14, R13, R12, R11 ;  /* 0x0000000c0d0e7389 */ /* 0x00006400000c000b */
[----:B01----:R-:W-:Y:S01]  /*14c50*/  ENDCOLLECTIVE ;  /* 0x000000000000791b */ /* 0x003fe20003800000 */
.L_x_15353:
        /* <DEDUP_REMOVED lines=11> */
.L_x_15354:
[----:B------:R-:W-:Y:S01]  /*14d10*/  IMAD.MOV.U32 R13, RZ, RZ, R10 ;  /* 0x000000ffff0d7224 */ /* 0x000fe200078e000a */
[----:B------:R-:W-:Y:S01]  /*14d20*/  MOV R12, 0x3 ;  /* 0x00000003000c7802 */ /* 0x000fe20000000f00 */
[----:B------:R-:W-:-:S07]  /*14d30*/  IMAD.MOV.U32 R2, RZ, RZ, R14 ;  /* 0x000000ffff027224 */ /* 0x000fce00078e000e */
[----:B------:R-:W-:Y:S05]  /*14d40*/  WARPSYNC.COLLECTIVE R15, `(.L_x_15355) ;  /* 0x000000000f087348 */ /* 0x000fea0003c00000 */
[----:B------:R0:W1:Y:S02]  /*14d50*/  SHFL.IDX P6, R14, R13, R12, R11 ;  /* 0x0000000c0d0e7389 */ /* 0x00006400000c000b */
[----:B01----:R-:W-:Y:S01]  /*14d60*/  ENDCOLLECTIVE ;  /* 0x000000000000791b */ /* 0x003fe20003800000 */
.L_x_15355:
        /* <DEDUP_REMOVED lines=11> */
.L_x_15356:
[----:B------:R-:W-:Y:S02]  /*14e20*/  IMAD.MOV.U32 R13, RZ, RZ, R10 ;  /* 0x000000ffff0d7224 */ /* 0x000fe400078e000a */
[----:B------:R-:W-:Y:S02]  /*14e30*/  IMAD.MOV.U32 R12, RZ, RZ, 0x4 ;  /* 0x00000004ff0c7424 */ /* 0x000fe400078e00ff */
[----:B------:R-:W-:-:S07]  /*14e40*/  IMAD.MOV.U32 R2, RZ, RZ, R14 ;  /* 0x000000ffff027224 */ /* 0x000fce00078e000e */
[----:B------:R-:W-:Y:S05]  /*14e50*/  WARPSYNC.COLLECTIVE R15, `(.L_x_15357) ;  /* 0x000000000f087348 */ /* 0x000fea0003c00000 */
[----:B------:R0:W1:Y:S02]  /*14e60*/  SHFL.IDX P6, R14, R13, R12, R11 ;  /* 0x0000000c0d0e7389 */ /* 0x00006400000c000b */
[----:B01----:R-:W-:Y:S01]  /*14e70*/  ENDCOLLECTIVE ;  /* 0x000000000000791b */ /* 0x003fe20003800000 */
.L_x_15357:
        /* <DEDUP_REMOVED lines=11> */
.L_x_15358:
[----:B------:R-:W-:Y:S02]  /*14f30*/  IMAD.MOV.U32 R13, RZ, RZ, R10 ;  /* 0x000000ffff0d7224 */ /* 0x000fe400078e000a */
[----:B------:R-:W-:Y:S02]  /*14f40*/  IMAD.MOV.U32 R12, RZ, RZ, 0x5 ;  /* 0x00000005ff0c7424 */ /* 0x000fe400078e00ff */
[----:B------:R-:W-:-:S07]  /*14f50*/  IMAD.MOV.U32 R2, RZ, RZ, R14 ;  /* 0x000000ffff027224 */ /* 0x000fce00078e000e */
[----:B------:R-:W-:Y:S05]  /*14f60*/  WARPSYNC.COLLECTIVE R15, `(.L_x_15359) ;  /* 0x000000000f087348 */ /* 0x000fea0003c00000 */
[----:B------:R0:W1:Y:S02]  /*14f70*/  SHFL.IDX P6, R14, R13, R12, R11 ;  /* 0x0000000c0d0e7389 */ /* 0x00006400000c000b */
[----:B01----:R-:W-:Y:S01]  /*14f80*/  ENDCOLLECTIVE ;  /* 0x000000000000791b */ /* 0x003fe20003800000 */
.L_x_15359:
        /* <DEDUP_REMOVED lines=11> */
.L_x_15360:
[----:B------:R-:W-:Y:S02]  /*15040*/  IMAD.MOV.U32 R13, RZ, RZ, R10 ;  /* 0x000000ffff0d7224 */ /* 0x000fe400078e000a */
[----:B------:R-:W-:Y:S02]  /*15050*/  IMAD.MOV.U32 R12, RZ, RZ, 0x6 ;  /* 0x00000006ff0c7424 */ /* 0x000fe400078e00ff */
[----:B------:R-:W-:-:S07]  /*15060*/  IMAD.MOV.U32 R2, RZ, RZ, R14 ;  /* 0x000000ffff027224 */ /* 0x000fce00078e000e */
[----:B------:R-:W-:Y:S05]  /*15070*/  WARPSYNC.COLLECTIVE R15, `(.L_x_15361) ;  /* 0x000000000f087348 */ /* 0x000fea0003c00000 */
[----:B------:R0:W1:Y:S02]  /*15080*/  SHFL.IDX P6, R14, R13, R12, R11 ;  /* 0x0000000c0d0e7389 */ /* 0x00006400000c000b */
[----:B01----:R-:W-:Y:S01]  /*15090*/  ENDCOLLECTIVE ;  /* 0x000000000000791b */ /* 0x003fe20003800000 */
.L_x_15361:
        /* <DEDUP_REMOVED lines=11> */
.L_x_15362:
[----:B------:R-:W-:Y:S02]  /*15150*/  IMAD.MOV.U32 R13, RZ, RZ, R10 ;  /* 0x000000ffff0d7224 */ /* 0x000fe400078e000a */
[----:B------:R-:W-:Y:S01]  /*15160*/  IMAD.MOV.U32 R12, RZ, RZ, 0x7 ;  /* 0x00000007ff0c7424 */ /* 0x000fe200078e00ff */
[----:B------:R-:W-:-:S07]  /*15170*/  MOV R2, R14 ;  /* 0x0000000e00027202 */ /* 0x000fce0000000f00 */
[----:B------:R-:W-:Y:S05]  /*15180*/  WARPSYNC.COLLECTIVE R15, `(.L_x_15363) ;  /* 0x000000000f087348 */ /* 0x000fea0003c00000 */
[----:B------:R0:W1:Y:S02]  /*15190*/  SHFL.IDX P6, R14, R13, R12, R11 ;  /* 0x0000000c0d0e7389 */ /* 0x00006400000c000b */
[----:B01----:R-:W-:Y:S01]  /*151a0*/  ENDCOLLECTIVE ;  /* 0x000000000000791b */ /* 0x003fe20003800000 */
.L_x_15363:
        /* <DEDUP_REMOVED lines=11> */
.L_x_15364:
[----:B------:R-:W-:Y:S01]  /*15260*/  IMAD.MOV.U32 R2, RZ, RZ, R14 ;  /* 0x000000ffff027224 */ /* 0x000fe200078e000e */
[----:B------:R-:W-:Y:S06]  /*15270*/  BRA `(.L_x_15365) ;  /* 0xffffffb400407947 */ /* 0x000fec000383ffff */
.L_x_15258:
[----:B-1----:R1:W2:Y:S02]  /*15280*/  SYNCS.PHASECHK.TRANS64.TRYWAIT P0, [R5+URZ+0x16860], R2 ;  /* 0x01686002050075a7 */ /* 0x0022a4000800017f */
[----:B--2---:R-:W-:Y:S05]  /*15290*/  @!P0 NANOSLEEP.SYNCS 0x989680 ;  /* 0x009896800000895d */ /* 0x004fea0003900000 */
[----:B------:R-:W2:Y:S02]  /*152a0*/  @!P0 SYNCS.PHASECHK.TRANS64 P0, [R5+URZ+0x16860], R2 ;  /* 0x01686002050085a7 */ /* 0x000ea4000800007f */
[----:B--2---:R-:W-:Y:S05]  /*152b0*/  @!P0 BRA `(.L_x_15258) ;  /* 0xfffffffc00f08947 */ /* 0x004fea000383ffff */
[----:B------:R-:W-:Y:S05]  /*152c0*/  BRA `(.L_x_15366) ;  /* 0xffffffb400987947 */ /* 0x000fea000383ffff */
.L_x_15259:
        /* <DEDUP_REMOVED lines=8> */
.L_x_15368:
[----:B------:R-:W-:Y:S05]  /*15350*/  BSYNC B1 ;  /* 0x0000000000017941 */ /* 0x000fea0003800000 */
.L_x_15367:
[----:B------:R-:W-:Y:S01]  /*15360*/  IMAD.MOV.U32 R13, RZ, RZ, R18 ;  /* 0x000000ffff0d7224 */ /* 0x000fe200078e0012 */
[----:B------:R-:W-:Y:S01]  /*15370*/  MOV R11, 0x181f ;  /* 0x0000181f000b7802 */ /* 0x000fe20000000f00 */
[----:B------:R-:W-:Y:S01]  /*15380*/  IMAD.MOV.U32 R12, RZ, RZ, RZ ;  /* 0x000000ffff0c7224 */ /* 0x000fe200078e00ff */
[----:B------:R-:W-:Y:S01]  /*15390*/  ISETP.LT.OR P2, PT, R8, 0x1, P1 ;  /* 0x000000010800780c */ /* 0x000fe20000f41670 */
[----:B------:R-:W-:Y:S02]  /*153a0*/  IMAD.MOV.U32 R15, RZ, RZ, -0x1 ;  /* 0xffffffffff0f7424 */ /* 0x000fe400078e00ff */
[----:B------:R-:W-:Y:S02]  /*153b0*/  IMAD.MOV.U32 R3, RZ, RZ, R14 ;  /* 0x000000ffff037224 */ /* 0x000fe400078e000e */
[----:B------:R-:W-:-:S08]  /*153c0*/  IMAD R6, R6, 0x2, R22 ;  /* 0x0000000206067824 */ /* 0x000fd000078e0216 */
[----:B------:R-:W-:Y:S05]  /*153d0*/  WARPSYNC.COLLECTIVE R15, `(.L_x_15369) ;  /* 0x000000000f087348 */ /* 0x000fea0003c00000 */
[----:B------:R0:W1:Y:S02]  /*153e0*/  SHFL.IDX P6, R14, R13, R12, R11 ;  /* 0x0000000c0d0e7389 */ /* 0x00006400000c000b */
[----:B01----:R-:W-:Y:S01]  /*153f0*/  ENDCOLLECTIVE ;  /* 0x000000000000791b */ /* 0x003fe20003800000 */
.L_x_15369:
[----:B------:R-:W-:Y:S02]  /*15400*/  IMAD.MOV.U32 R13, RZ, RZ, R23 ;  /* 0x000000ffff0d7224 */ /* 0x000fe400078e0017 */
[----:B------:R-:W-:Y:S02]  /*15410*/  IMAD.MOV.U32 R12, RZ, RZ, 0x1 ;  /* 0x00000001ff0c7424 */ /* 0x000fe400078e00ff */
[----:B------:R-:W-:-:S07]  /*15420*/  IMAD.MOV.U32 R2, RZ, RZ, R14 ;  /* 0x000000ffff027224 */ /* 0x000fce00078e000e */
[----:B------:R-:W-:Y:S05]  /*15430*/  WARPSYNC.COLLECTIVE R15, `(.L_x_15370) ;  /* 0x000000000f087348 */ /* 0x000fea0003c00000 */
[----:B------:R0:W1:Y:S02]  /*15440*/  SHFL.IDX P6, R14, R13, R12, R11 ;  /* 0x0000000c0d0e7389 */ /* 0x00006400000c000b */
[----:B01----:R-:W-:Y:S01]  /*15450*/  ENDCOLLECTIVE ;  /* 0x000000000000791b */ /* 0x003fe20003800000 */
.L_x_15370:
        /* <DEDUP_REMOVED lines=12> */
.L_x_15371:
[----:B------:R-:W-:Y:S02]  /*15520*/  IMAD.MOV.U32 R13, RZ, RZ, R23 ;  /* 0x000000ffff0d7224 */ /* 0x000fe400078e0017 */
[----:B------:R-:W-:Y:S02]  /*15530*/  IMAD.MOV.U32 R12, RZ, RZ, 0x2 ;  /* 0x00000002ff0c7424 */ /* 0x000fe400078e00ff */
[----:B------:R-:W-:-:S07]  /*15540*/  IMAD.MOV.U32 R2, RZ, RZ, R14 ;  /* 0x000000ffff027224 */ /* 0x000fce00078e000e */
[----:B------:R-:W-:Y:S05]  /*15550*/  WARPSYNC.COLLECTIVE R15, `(.L_x_15372) ;  /* 0x000000000f087348 */ /* 0x000fea0003c00000 */
[----:B------:R0:W1:Y:S02]  /*15560*/  SHFL.IDX P6, R14, R13, R12, R11 ;  /* 0x0000000c0d0e7389 */ /* 0x00006400000c000b */
[----:B01----:R-:W-:Y:S01]  /*15570*/  ENDCOLLECTIVE ;  /* 0x000000000000791b */ /* 0x003fe20003800000 */
.L_x_15372:
[----:B------:R-:W-:-:S05]  /*15580*/  IADD3 R2, P0, R2, R7, RZ ;  /* 0x0000000702027210 */ /* 0x000fca0007f1e0ff */
[----:B------:R-:W-:-:S05]  /*15590*/  IMAD.X R3, RZ, RZ, R3, P0 ;  /* 0x000000ffff037224 */ /* 0x000fca00000e0603 */
[----:B------:R-:W-:Y:S01]  /*155a0*/  @!PT LDS RZ, [RZ] ;  /* 0x00000000fffff984 */ /* 0x000fe20000000800 */
[----:B------:R-:W-:Y:S01]  /*155b0*/  @!PT LDS RZ, [RZ] ;  /* 0x00000000fffff984 */ /* 0x000fe20000000800 */
[----:B------:R-:W-:Y:S01]  /*155c0*/  @!PT LDS RZ, [RZ] ;  /* 0x00000000fffff984 */ /* 0x000fe20000000800 */
[----:B------:R0:W-:Y:S01]  /*155d0*/  LDGSTS.E.BYPASS.LTC128B.128 [R6+0xc00], desc[UR54][R2.64], !P2 ;  /* 0x00c0000002067fae */ /* 0x0001e2000d101d76 */
[----:B------:R-:W-:Y:S02]  /*155e0*/  MOV R13, R18 ;  /* 0x00000012000d7202 */ /* 0x000fe40000000f00 */
[----:B------:R-:W-:Y:S01]  /*155f0*/  ISETP.LT.OR P2, PT, R8, 0x21, P1 ;  /* 0x000000210800780c */ /* 0x000fe20000f41670 */
[----:B0-----:R-:W-:-:S12]  /*15600*/  IMAD.MOV.U32 R3, RZ, RZ, R14 ;  /* 0x000000ffff037224 */ /* 0x001fd800078e000e */
[----:B------:R-:W-:Y:S05]  /*15610*/  WARPSYNC.COLLECTIVE R15, `(.L_x_15373) ;  /* 0x000000000f087348 */ /* 0x000fea0003c00000 */
[----:B------:R0:W1:Y:S02]  /*15620*/  SHFL.IDX P6, R14, R13, R12, R11 ;  /* 0x0000000c0d0e7389 */ /* 0x00006400000c000b */
[----:B01----:R-:W-:Y:S01]  /*15630*/  ENDCOLLECTIVE ;  /* 0x000000000000791b */ /* 0x003fe20003800000 */
.L_x_15373:
[----:B------:R-:W-:Y:S02]  /*15640*/  IMAD.MOV.U32 R13, RZ, RZ, R23 ;  /* 0x000000ffff0d7224 */ /* 0x000fe400078e0017 */
[----:B------:R-:W-:Y:S02]  /*15650*/  IMAD.MOV.U32 R12, RZ, RZ, 0x3 ;  /* 0x00000003ff0c7424 */ /* 0x000fe400078e00ff */
[----:B------:R-:W-:-:S07]  /*15660*/  IMAD.MOV.U32 R2, RZ, RZ, R14 ;  /* 0x000000ffff027224 */ /* 0x000fce00078e000e */
[----:B------:R-:W-:Y:S05]  /*15670*/  WARPSYNC.COLLECTIVE R15, `(.L_x_15374) ;  /* 0x000000000f087348 */ /* 0x000fea0003c00000 */
[----:B------:R0:W1:Y:S02]  /*15680*/  SHFL.IDX P6, R14, R13, R12, R11 ;  /* 0x0000000c0d0e7389 */ /* 0x00006400000c000b */
[----:B01----:R-:W-:Y:S01]  /*15690*/  ENDCOLLECTIVE ;  /* 0x000000000000791b */ /* 0x003fe20003800000 */
.L_x_15374:
        /* <DEDUP_REMOVED lines=12> */
.L_x_15375:
[----:B------:R-:W-:Y:S02]  /*15760*/  IMAD.MOV.U32 R13, RZ, RZ, R23 ;  /* 0x000000ffff0d7224 */ /* 0x000fe400078e0017 */
[----:B------:R-:W-:Y:S01]  /*15770*/  IMAD.MOV.U32 R12, RZ, RZ, 0x4 ;  /* 0x00000004ff0c7424 */ /* 0x000fe200078e00ff */
[----:B------:R-:W-:-:S07]  /*15780*/  MOV R2, R14 ;  /* 0x0000000e00027202 */ /* 0x000fce0000000f00 */
[----:B------:R-:W-:Y:S05]  /*15790*/  WARPSYNC.COLLECTIVE R15, `(.L_x_15376) ;  /* 0x000000000f087348 */ /* 0x000fea0003c00000 */
[----:B------:R0:W1:Y:S02]  /*157a0*/  SHFL.IDX P6, R14, R13, R12, R11 ;  /* 0x0000000c0d0e7389 */ /* 0x00006400000c000b */
[----:B01----:R-:W-:Y:S01]  /*157b0*/  ENDCOLLECTIVE ;  /* 0x000000000000791b */ /* 0x003fe20003800000 */
.L_x_15376:
        /* <DEDUP_REMOVED lines=12> */
.L_x_15377:
[----:B------:R-:W-:Y:S02]  /*15880*/  IMAD.MOV.U32 R13, RZ, RZ, R23 ;  /* 0x000000ffff0d7224 */ /* 0x000fe400078e0017 */
[----:B------:R-:W-:Y:S02]  /*15890*/  IMAD.MOV.U32 R12, RZ, RZ, 0x5 ;  /* 0x00000005ff0c7424 */ /* 0x000fe400078e00ff */
[----:B------:R-:W-:-:S07]  /*158a0*/  IMAD.MOV.U32 R2, RZ, RZ, R14 ;  /* 0x000000ffff027224 */ /* 0x000fce00078e000e */
[----:B------:R-:W-:Y:S05]  /*158b0*/  WARPSYNC.COLLECTIVE R15, `(.L_x_15378) ;  /* 0x000000000f087348 */ /* 0x000fea0003c00000 */
[----:B------:R0:W1:Y:S02]  /*158c0*/  SHFL.IDX P6, R14, R13, R12, R11 ;  /* 0x0000000c0d0e7389 */ /* 0x00006400000c000b */
[----:B01----:R-:W-:Y:S01]  /*158d0*/  ENDCOLLECTIVE ;  /* 0x000000000000791b */ /* 0x003fe20003800000 */
.L_x_15378:
        /* <DEDUP_REMOVED lines=12> */
.L_x_15379:
[----:B------:R-:W-:Y:S01]  /*159a0*/  MOV R13, R23 ;  /* 0x00000017000d7202 */ /* 0x000fe20000000f00 */
[----:B------:R-:W-:Y:S02]  /*159b0*/  IMAD.MOV.U32 R12, RZ, RZ, 0x6 ;  /* 0x00000006ff0c7424 */ /* 0x000fe400078e00ff */
[----:B------:R-:W-:-:S07]  /*159c0*/  IMAD.MOV.U32 R2, RZ, RZ, R14 ;  /* 0x000000ffff027224 */ /* 0x000fce00078e000e */
[----:B------:R-:W-:Y:S05]  /*159d0*/  WARPSYNC.COLLECTIVE R15, `(.L_x_15380) ;  /* 0x000000000f087348 */ /* 0x000fea0003c00000 */
[----:B------:R0:W1:Y:S02]  /*159e0*/  SHFL.IDX P6, R14, R13, R12, R11 ;  /* 0x0000000c0d0e7389 */ /* 0x00006400000c000b */
[----:B01----:R-:W-:Y:S01]  /*159f0*/  ENDCOLLECTIVE ;  /* 0x000000000000791b */ /* 0x003fe20003800000 */
.L_x_15380:
        /* <DEDUP_REMOVED lines=12> */
.L_x_15381:
[----:B------:R-:W-:Y:S01]  /*15ac0*/  IMAD.MOV.U32 R13, RZ, RZ, R23 ;  /* 0x000000ffff0d7224 */ /* 0x000fe200078e0017 */
[----:B------:R-:W-:Y:S01]  /*15ad0*/  MOV R12, 0x7 ;  /* 0x00000007000c7802 */ /* 0x000fe20000000f00 */
[----:B------:R-:W-:-:S07]  /*15ae0*/  IMAD.MOV.U32 R2, RZ, RZ, R14 ;  /* 0x000000ffff027224 */ /* 0x000fce00078e000e */
[----:B------:R-:W-:Y:S05]  /*15af0*/  WARPSYNC.COLLECTIVE R15, `(.L_x_15382) ;  /* 0x000000000f087348 */ /* 0x000fea0003c00000 */
[----:B------:R0:W1:Y:S02]  /*15b00*/  SHFL.IDX P6, R14, R13, R12, R11 ;  /* 0x0000000c0d0e7389 */ /* 0x00006400000c000b */
[----:B01----:R-:W-:Y:S01]  /*15b10*/  ENDCOLLECTIVE ;  /* 0x000000000000791b */ /* 0x003fe20003800000 */
.L_x_15382:
        /* <DEDUP_REMOVED lines=11> */
.L_x_15383:
[----:B------:R-:W-:Y:S01]  /*15bd0*/  IMAD.MOV.U32 R2, RZ, RZ, R14 ;  /* 0x000000ffff027224 */ /* 0x000fe200078e000e */
[----:B------:R-:W-:Y:S06]  /*15be0*/  BRA `(.L_x_15384) ;  /* 0xffffffb000447947 */ /* 0x000fec000383ffff */
.L_x_15267:
[----:B0-----:R0:W1:Y:S02]  /*15bf0*/  SYNCS.PHASECHK.TRANS64.TRYWAIT P0, [R0+URZ+0x16860], R3 ;  /* 0x01686003000075a7 */ /* 0x001064000800017f */
[----:B-1----:R-:W-:Y:S05]  /*15c00*/  @!P0 NANOSLEEP.SYNCS 0x989680 ;  /* 0x009896800000895d */ /* 0x002fea0003900000 */
[----:B------:R-:W1:Y:S02]  /*15c10*/  @!P0 SYNCS.PHASECHK.TRANS64 P0, [R0+URZ+0x16860], R3 ;  /* 0x01686003000085a7 */ /* 0x000e64000800007f */
[----:B-1----:R-:W-:Y:S05]  /*15c20*/  @!P0 BRA `(.L_x_15267) ;  /* 0xfffffffc00f08947 */ /* 0x002fea000383ffff */
[----:B------:R-:W-:Y:S05]  /*15c30*/  BRA `(.L_x_15385) ;  /* 0xffffffb400587947 */ /* 0x000fea000383ffff */
.L_x_15268:
        /* <DEDUP_REMOVED lines=8> */
.L_x_15387:
[----:B------:R-:W-:Y:S05]  /*15cc0*/  BSYNC B0 ;  /* 0x0000000000007941 */ /* 0x000fea0003800000 */
.L_x_15386:
        /* <DEDUP_REMOVED lines=9> */
.L_x_15388:
        /* <DEDUP_REMOVED lines=10> */
.L_x_15389:
[----:B------:R-:W-:-:S05]  /*15e00*/  IADD3.X R3, RZ, R3, RZ, P1, !PT ;  /* 0x00000003ff037210 */ /* 0x000fca0000ffe4ff */
        /* <DEDUP_REMOVED lines=10> */
.L_x_15390:
[----:B------:R-:W-:Y:S02]  /*15eb0*/  IMAD.MOV.U32 R13, RZ, RZ, R23 ;  /* 0x000000ffff0d7224 */ /* 0x000fe400078e0017 */
[----:B------:R-:W-:Y:S02]  /*15ec0*/  IMAD.MOV.U32 R12, RZ, RZ, 0x2 ;  /* 0x00000002ff0c7424 */ /* 0x000fe400078e00ff */
[----:B------:R-:W-:-:S07]  /*15ed0*/  IMAD.MOV.U32 R9, RZ, RZ, R14 ;  /* 0x000000ffff097224 */ /* 0x000fce00078e000e */
[----:B------:R-:W-:Y:S05]  /*15ee0*/  WARPSYNC.COLLECTIVE R15, `(.L_x_15391) ;  /* 0x000000000f087348 */ /* 0x000fea0003c00000 */
[----:B------:R0:W1:Y:S02]  /*15ef0*/  SHFL.IDX P6, R14, R13, R12, R11 ;  /* 0x0000000c0d0e7389 */ /* 0x00006400000c000b */
[----:B01----:R-:W-:Y:S01]  /*15f00*/  ENDCOLLECTIVE ;  /* 0x000000000000791b */ /* 0x003fe20003800000 */
.L_x_15391:
        /* <DEDUP_REMOVED lines=12> */
.L_x_15392:
[----:B------:R-:W-:Y:S01]  /*15fd0*/  MOV R13, R23 ;  /* 0x00000017000d7202 */ /* 0x000fe20000000f00 */
[----:B------:R-:W-:Y:S02]  /*15fe0*/  IMAD.MOV.U32 R12, RZ, RZ, 0x3 ;  /* 0x00000003ff0c7424 */ /* 0x000fe400078e00ff */
[----:B------:R-:W-:-:S07]  /*15ff0*/  IMAD.MOV.U32 R10, RZ, RZ, R14 ;  /* 0x000000ffff0a7224 */ /* 0x000fce00078e000e */
[----:B------:R-:W-:Y:S05]  /*16000*/  WARPSYNC.COLLECTIVE R15, `(.L_x_15393) ;  /* 0x000000000f087348 */ /* 0x000fea0003c00000 */
[----:B------:R0:W1:Y:S02]  /*16010*/  SHFL.IDX P6, R14, R13, R12, R11 ;  /* 0x0000000c0d0e7389 */ /* 0x00006400000c000b */
[----:B01----:R-:W-:Y:S01]  /*16020*/  ENDCOLLECTIVE ;  /* 0x000000000000791b */ /* 0x003fe20003800000 */
.L_x_15393:
        /* <DEDUP_REMOVED lines=12> */
.L_x_15394:
[----:B------:R-:W-:Y:S01]  /*160f0*/  IMAD.MOV.U32 R13, RZ, RZ, R23 ;  /* 0x000000ffff0d7224 */ /* 0x000fe200078e0017 */
[----:B------:R-:W-:Y:S01]  /*16100*/  MOV R12, 0x4 ;  /* 0x00000004000c7802 */ /* 0x000fe20000000f00 */
[----:B------:R-:W-:-:S07]  /*16110*/  IMAD.MOV.U32 R9, RZ, RZ, R14 ;  /* 0x000000ffff097224 */ /* 0x000fce00078e000e */
[----:B------:R-:W-:Y:S05]  /*16120*/  WARPSYNC.COLLECTIVE R15, `(.L_x_15395) ;  /* 0x000000000f087348 */ /* 0x000fea0003c00000 */
[----:B------:R0:W1:Y:S02]  /*16130*/  SHFL.IDX P6, R14, R13, R12, R11 ;  /* 0x0000000c0d0e7389 */ /* 0x00006400000c000b */
[----:B01----:R-:W-:Y:S01]  /*16140*/  ENDCOLLECTIVE ;  /* 0x000000000000791b */ /* 0x003fe20003800000 */
.L_x_15395:
        /* <DEDUP_REMOVED lines=12> */
.L_x_15396:
[----:B------:R-:W-:Y:S02]  /*16210*/  IMAD.MOV.U32 R13, RZ, RZ, R23 ;  /* 0x000000ffff0d7224 */ /* 0x000fe400078e0017 */
[----:B------:R-:W-:Y:S02]  /*16220*/  IMAD.MOV.U32 R12, RZ, RZ, 0x5 ;  /* 0x00000005ff0c7424 */ /* 0x000fe400078e00ff */
[----:B------:R-:W-:-:S07]  /*16230*/  IMAD.MOV.U32 R10, RZ, RZ, R14 ;  /* 0x000000ffff0a7224 */ /* 0x000fce00078e000e */
[----:B------:R-:W-:Y:S05]  /*16240*/  WARPSYNC.COLLECTIVE R15, `(.L_x_15397) ;  /* 0x000000000f087348 */ /* 0x000fea0003c00000 */
[----:B------:R0:W1:Y:S02]  /*16250*/  SHFL.IDX P6, R14, R13, R12, R11 ;  /* 0x0000000c0d0e7389 */ /* 0x00006400000c000b */
[----:B01----:R-:W-:Y:S01]  /*16260*/  ENDCOLLECTIVE ;  /* 0x000000000000791b */ /* 0x003fe20003800000 */
.L_x_15397:
        /* <DEDUP_REMOVED lines=8> */
[----:B------:R-:W-:-:S11]  /*162f0*/  MOV R7, R14 ;  /* 0x0000000e00077202 */ /* 0x000fd60000000f00 */
[----:B0-----:R-:W-:Y:S05]  /*16300*/  WARPSYNC.COLLECTIVE R15, `(.L_x_15398) ;  /* 0x000000000f087348 */ /* 0x001fea0003c00000 */
[----:B------:R1:W2:Y:S02]  /*16310*/  SHFL.IDX P6, R14, R13, R12, R11 ;  /* 0x0000000c0d0e7389 */ /* 0x0002a400000c000b */
[----:B012---:R-:W-:Y:S01]  /*16320*/  ENDCOLLECTIVE ;  /* 0x000000000000791b */ /* 0x007fe20003800000 */
.L_x_15398:
[----:B------:R-:W-:Y:S02]  /*16330*/  IMAD.MOV.U32 R13, RZ, RZ, R23 ;  /* 0x000000ffff0d7224 */ /* 0x000fe400078e0017 */
[----:B------:R-:W-:Y:S02]  /*16340*/  IMAD.MOV.U32 R12, RZ, RZ, 0x6 ;  /* 0x00000006ff0c7424 */ /* 0x000fe400078e00ff */
[----:B------:R-:W-:-:S07]  /*16350*/  IMAD.MOV.U32 R9, RZ, RZ, R14 ;  /* 0x000000ffff097224 */ /* 0x000fce00078e000e */
[----:B------:R-:W-:Y:S05]  /*16360*/  WARPSYNC.COLLECTIVE R15, `(.L_x_15399) ;  /* 0x000000000f087348 */ /* 0x000fea0003c00000 */
[----:B------:R0:W1:Y:S02]  /*16370*/  SHFL.IDX P6, R14, R13, R12, R11 ;  /* 0x0000000c0d0e7389 */ /* 0x00006400000c000b */
[----:B01----:R-:W-:Y:S01]  /*16380*/  ENDCOLLECTIVE ;  /* 0x000000000000791b */ /* 0x003fe20003800000 */
.L_x_15399:
        /* <DEDUP_REMOVED lines=8> */
[----:B------:R-:W-:-:S12]  /*16410*/  IMAD.MOV.U32 R8, RZ, RZ, R14 ;  /* 0x000000ffff087224 */ /* 0x000fd800078e000e */
[----:B0-----:R-:W-:Y:S05]  /*16420*/  WARPSYNC.COLLECTIVE R15, `(.L_x_15400) ;  /* 0x000000000f087348 */ /* 0x001fea0003c00000 */
[----:B------:R1:W2:Y:S02]  /*16430*/  SHFL.IDX P6, R14, R13, R12, R11 ;  /* 0x0000000c0d0e7389 */ /* 0x0002a400000c000b */
[----:B012---:R-:W-:Y:S01]  /*16440*/  ENDCOLLECTIVE ;  /* 0x000000000000791b */ /* 0x007fe20003800000 */
.L_x_15400:
[----:B------:R-:W-:Y:S02]  /*16450*/  IMAD.MOV.U32 R13, RZ, RZ, R23 ;  /* 0x000000ffff0d7224 */ /* 0x000fe400078e0017 */
[----:B------:R-:W-:Y:S01]  /*16460*/  IMAD.MOV.U32 R12, RZ, RZ, 0x7 ;  /* 0x00000007ff0c7424 */ /* 0x000fe200078e00ff */
[----:B------:R-:W-:-:S13]  /*16470*/  IADD3 R2, P1, R14, R5, RZ ;  /* 0x000000050e027210 */ /* 0x000fda0007f3e0ff */
[----:B------:R-:W-:Y:S05]  /*16480*/  WARPSYNC.COLLECTIVE R15, `(.L_x_15401) ;  /* 0x000000000f087348 */ /* 0x000fea0003c00000 */
[----:B------:R0:W1:Y:S02]  /*16490*/  SHFL.IDX P6, R14, R13, R12, R11 ;  /* 0x0000000c0d0e7389 */ /* 0x00006400000c000b */
[----:B01----:R-:W-:Y:S01]  /*164a0*/  ENDCOLLECTIVE ;  /* 0x000000000000791b */ /* 0x003fe20003800000 */
.L_x_15401:
        /* <DEDUP_REMOVED lines=10> */
.L_x_15402:
[----:B------:R-:W-:Y:S05]  /*16550*/  BRA `(.L_x_15403) ;  /* 0xffffffb000087947 */ /* 0x000fea000383ffff */
.L_x_15273:
        /* <DEDUP_REMOVED lines=8> */
.L_x_15405:
[----:B------:R-:W-:Y:S05]  /*165e0*/  BSYNC B0 ;  /* 0x0000000000007941 */ /* 0x000fea0003800000 */
.L_x_15404:
        /* <DEDUP_REMOVED lines=9> */
.L_x_15406:
        /* <DEDUP_REMOVED lines=23> */
.L_x_15407:
[----:B------:R-:W-:Y:S01]  /*167f0*/  IMAD.MOV.U32 R12, RZ, RZ, 0x2 ;  /* 0x00000002ff0c7424 */ /* 0x000fe200078e00ff */
[----:B------:R-:W-:-:S04]  /*16800*/  SEL R4, R14, RZ, P1 ;  /* 0x000000ff0e047207 */ /* 0x000fc80000800000 */
[----:B------:R-:W-:-:S05]  /*16810*/  IADD3 R4, R13, R4, RZ ;  /* 0x000000040d047210 */ /* 0x000fca0007ffe0ff */
[----:B------:R-:W-:-:S07]  /*16820*/  IMAD.MOV.U32 R13, RZ, RZ, R4 ;  /* 0x000000ffff0d7224 */ /* 0x000fce00078e0004 */
[----:B------:R-:W-:Y:S05]  /*16830*/  WARPSYNC.COLLECTIVE R15, `(.L_x_15408) ;  /* 0x000000000f087348 */ /* 0x000fea0003c00000 */
[----:B------:R0:W1:Y:S02]  /*16840*/  SHFL.UP P6, R14, R13, R12, R11 ;  /* 0x0400000c0d0e7389 */ /* 0x00006400000c000b */
[----:B01----:R-:W-:Y:S01]  /*16850*/  ENDCOLLECTIVE ;  /* 0x000000000000791b */ /* 0x003fe20003800000 */
.L_x_15408:
[----:B------:R-:W-:Y:S01]  /*16860*/  IMAD.MOV.U32 R12, RZ, RZ, 0x4 ;  /* 0x00000004ff0c7424 */ /* 0x000fe200078e00ff */
[----:B------:R-:W-:-:S05]  /*16870*/  SEL R3, R14, RZ, P2 ;  /* 0x000000ff0e037207 */ /* 0x000fca0001000000 */
[----:B------:R-:W-:-:S04]  /*16880*/  IMAD.IADD R2, R4, 0x1, R3 ;  /* 0x0000000104027824 */ /* 0x000fc800078e0203 */
[----:B------:R-:W-:-:S07]  /*16890*/  IMAD.MOV.U32 R13, RZ, RZ, R2 ;  /* 0x000000ffff0d7224 */ /* 0x000fce00078e0002 */
[----:B------:R-:W-:Y:S05]  /*168a0*/  WARPSYNC.COLLECTIVE R15, `(.L_x_15409) ;  /* 0x000000000f087348 */ /* 0x000fea0003c00000 */
[----:B------:R0:W1:Y:S02]  /*168b0*/  SHFL.UP P6, R14, R13, R12, R11 ;  /* 0x0400000c0d0e7389 */ /* 0x00006400000c000b */
[----:B01----:R-:W-:Y:S01]  /*168c0*/  ENDCOLLECTIVE ;  /* 0x000000000000791b */ /* 0x003fe20003800000 */
.L_x_15409:
[----:B------:R-:W-:Y:S01]  /*168d0*/  IMAD.MOV.U32 R12, RZ, RZ, 0x8 ;  /* 0x00000008ff0c7424 */ /* 0x000fe200078e00ff */
[----:B------:R-:W-:-:S05]  /*168e0*/  SEL R3, R14, RZ, P3 ;  /* 0x000000ff0e037207 */ /* 0x000fca0001800000 */
[----:B------:R-:W-:-:S05]  /*168f0*/  IMAD.IADD R3, R2, 0x1, R3 ;  /* 0x0000000102037824 */ /* 0x000fca00078e0203 */
[----:B------:R-:W-:-:S07]  /*16900*/  MOV R13, R3 ;  /* 0x00000003000d7202 */ /* 0x000fce0000000f00 */
[----:B------:R-:W-:Y:S05]  /*16910*/  WARPSYNC.COLLECTIVE R15, `(.L_x_15410) ;  /* 0x000000000f087348 */ /* 0x000fea0003c00000 */
[----:B------:R0:W1:Y:S02]  /*16920*/  SHFL.UP P6, R14, R13, R12, R11 ;  /* 0x0400000c0d0e7389 */ /* 0x00006400000c000b */
[----:B01----:R-:W-:Y:S01]  /*16930*/  ENDCOLLECTIVE ;  /* 0x000000000000791b */ /* 0x003fe20003800000 */
.L_x_15410:
[----:B------:R-:W-:Y:S01]  /*16940*/  IMAD.MOV.U32 R12, RZ, RZ, 0x10 ;  /* 0x00000010ff0c7424 */ /* 0x000fe200078e00ff */
[----:B------:R-:W-:-:S05]  /*16950*/  SEL R4, R14, RZ, P4 ;  /* 0x000000ff0e047207 */ /* 0x000fca0002000000 */
[----:B------:R-:W-:-:S04]  /*16960*/  IMAD.IADD R4, R3, 0x1, R4 ;  /* 0x0000000103047824 */ /* 0x000fc800078e0204 */
[----:B------:R-:W-:-:S07]  /*16970*/  IMAD.MOV.U32 R13, RZ, RZ, R4 ;  /* 0x000000ffff0d7224 */ /* 0x000fce00078e0004 */
[----:B------:R-:W-:Y:S05]  /*16980*/  WARPSYNC.COLLECTIVE R15, `(.L_x_15411) ;  /* 0x000000000f087348 */ /* 0x000fea0003c00000 */
[----:B------:R0:W1:Y:S02]  /*16990*/  SHFL.UP P6, R14, R13, R12, R11 ;  /* 0x0400000c0d0e7389 */ /* 0x00006400000c000b */
[----:B01----:R-:W-:Y:S01]  /*169a0*/  ENDCOLLECTIVE ;  /* 0x000000000000791b */ /* 0x003fe20003800000 */
.L_x_15411:
        /* <DEDUP_REMOVED lines=8> */
.L_x_15412:
[----:B------:R-:W-:Y:S05]  /*16a30*/  BRA `(.L_x_15413) ;  /* 0xffffffb000187947 */ /* 0x000fea000383ffff */
.L_x_15276:
[----:B------:R-:W-:Y:S01]  /*16a40*/  BSSY B0, `(.L_x_15414) ;  /* 0x0000007000007945 */ /* 0x000fe20003800000 */
[----:B------:R-:W-:Y:S02]  /*16a50*/  IMAD.MOV.U32 R12, RZ, RZ, 0x1 ;  /* 0x00000001ff0c7424 */ /* 0x000fe400078e00ff */
[----:B------:R-:W-:Y:S02]  /*16a60*/  IMAD.MOV.U32 R11, RZ, RZ, RZ ;  /* 0x000000ffff0b7224 */ /* 0x000fe400078e00ff */
[----:B------:R-:W-:-:S07]  /*16a70*/  IMAD.MOV.U32 R15, RZ, RZ, -0x1 ;  /* 0xffffffffff0f7424 */ /* 0x000fce00078e00ff */
[----:B------:R-:W-:Y:S05]  /*16a80*/  WARPSYNC.COLLECTIVE R15, `(.L_x_15415) ;  /* 0x000000000f087348 */ /* 0x000fea0003c00000 */
[----:B------:R0:W1:Y:S02]  /*16a90*/  SHFL.UP P6, R14, R13, R12, R11 ;  /* 0x0400000c0d0e7389 */ /* 0x00006400000c000b */
[----:B01----:R-:W-:Y:S01]  /*16aa0*/  ENDCOLLECTIVE ;  /* 0x000000000000791b */ /* 0x003fe20003800000 */
.L_x_15415:
[----:B------:R-:W-:Y:S05]  /*16ab0*/  BSYNC B0 ;  /* 0x0000000000007941 */ /* 0x000fea0003800000 */
.L_x_15414:
[----:B------:R-:W-:Y:S01]  /*16ac0*/  SEL R14, R14, RZ, P1 ;  /* 0x000000ff0e0e7207 */ /* 0x000fe20000800000 */
[----:B------:R-:W-:Y:S01]  /*16ad0*/  IMAD.MOV.U32 R12, RZ, RZ, 0x2 ;  /* 0x00000002ff0c7424 */ /* 0x000fe200078e00ff */
[----:B------:R-:W-:Y:S01]  /*16ae0*/  MOV R11, RZ ;  /* 0x000000ff000b7202 */ /* 0x000fe20000000f00 */
[----:B------:R-:W-:Y:S02]  /*16af0*/  IMAD.MOV.U32 R15, RZ, RZ, -0x1 ;  /* 0xffffffffff0f7424 */ /* 0x000fe400078e00ff */
[----:B------:R-:W-:-:S07]  /*16b00*/  IMAD.IADD R13, R13, 0x1, R14 ;  /* 0x000000010d0d7824 */ /* 0x000fce00078e020e */
[----:B------:R-:W-:Y:S05]  /*16b10*/  WARPSYNC.COLLECTIVE R15, `(.L_x_15416) ;  /* 0x000000000f087348 */ /* 0x000fea0003c00000 */
[----:B------:R0:W1:Y:S02]  /*16b20*/  SHFL.UP P6, R14, R13, R12, R11 ;  /* 0x0400000c0d0e7389 */ /* 0x00006400000c000b */
[----:B01----:R-:W-:Y:S01]  /*16b30*/  ENDCOLLECTIVE ;  /* 0x000000000000791b */ /* 0x003fe20003800000 */
.L_x_15416:
[----:B------:R-:W-:Y:S01]  /*16b40*/  IMAD.MOV.U32 R12, RZ, RZ, 0x4 ;  /* 0x00000004ff0c7424 */ /* 0x000fe200078e00ff */
[----:B------:R-:W-:-:S05]  /*16b50*/  SEL R2, R14, RZ, P2 ;  /* 0x000000ff0e027207 */ /* 0x000fca0001000000 */
[----:B------:R-:W-:-:S04]  /*16b60*/  IMAD.IADD R2, R13, 0x1, R2 ;  /* 0x000000010d027824 */ /* 0x000fc800078e0202 */
[----:B------:R-:W-:-:S07]  /*16b70*/  IMAD.MOV.U32 R13, RZ, RZ, R2 ;  /* 0x000000ffff0d7224 */ /* 0x000fce00078e0002 */
[----:B------:R-:W-:Y:S05]  /*16b80*/  WARPSYNC.COLLECTIVE R15, `(.L_x_15417) ;  /* 0x000000000f087348 */ /* 0x000fea0003c00000 */
[----:B------:R0:W1:Y:S02]  /*16b90*/  SHFL.UP P6, R14, R13, R12, R11 ;  /* 0x0400000c0d0e7389 */ /* 0x00006400000c000b */
[----:B01----:R-:W-:Y:S01]  /*16ba0*/  ENDCOLLECTIVE ;  /* 0x000000000000791b */ /* 0x003fe20003800000 */
.L_x_15417:
[----:B------:R-:W-:Y:S02]  /*16bb0*/  MOV R12, 0x8 ;  /* 0x00000008000c7802 */ /* 0x000fe40000000f00 */
[----:B------:R-:W-:-:S05]  /*16bc0*/  SEL R3, R14, RZ, P3 ;  /* 0x000000ff0e037207 */ /* 0x000fca0001800000 */
[----:B------:R-:W-:-:S04]  /*16bd0*/  IMAD.IADD R3, R2, 0x1, R3 ;  /* 0x0000000102037824 */ /* 0x000fc800078e0203 */
[----:B------:R-:W-:-:S07]  /*16be0*/  IMAD.MOV.U32 R13, RZ, RZ, R3 ;  /* 0x000000ffff0d7224 */ /* 0x000fce00078e0003 */
[----:B------:R-:W-:Y:S05]  /*16bf0*/  WARPSYNC.COLLECTIVE R15, `(.L_x_15418) ;  /* 0x000000000f087348 */ /* 0x000fea0003c00000 */
[----:B------:R0:W1:Y:S02]  /*16c00*/  SHFL.UP P6, R14, R13, R12, R11 ;  /* 0x0400000c0d0e7389 */ /* 0x00006400000c000b */
[----:B01----:R-:W-:Y:S01]  /*16c10*/  ENDCOLLECTIVE ;  /* 0x000000000000791b */ /* 0x003fe20003800000 */
.L_x_15418:
[----:B------:R-:W-:Y:S01]  /*16c20*/  IMAD.MOV.U32 R12, RZ, RZ, 0x10 ;  /* 0x00000010ff0c7424 */ /* 0x000fe200078e00ff */
[----:B------:R-:W-:-:S05]  /*16c30*/  SEL R4, R14, RZ, P4 ;  /* 0x000000ff0e047207 */ /* 0x000fca0002000000 */
[----:B------:R-:W-:-:S04]  /*16c40*/  IMAD.IADD R4, R3, 0x1, R4 ;  /* 0x0000000103047824 */ /* 0x000fc800078e0204 */
[----:B------:R-:W-:-:S07]  /*16c50*/  IMAD.MOV.U32 R13, RZ, RZ, R4 ;  /* 0x000000ffff0d7224 */ /* 0x000fce00078e0004 */
[----:B------:R-:W-:Y:S05]  /*16c60*/  WARPSYNC.COLLECTIVE R15, `(.L_x_15419) ;  /* 0x000000000f087348 */ /* 0x000fea0003c00000 */
[----:B------:R0:W1:Y:S02]  /*16c70*/  SHFL.UP P6, R14, R13, R12, R11 ;  /* 0x0400000c0d0e7389 */ /* 0x00006400000c000b */
[----:B01----:R-:W-:Y:S01]  /*16c80*/  ENDCOLLECTIVE ;  /* 0x000000000000791b */ /* 0x003fe20003800000 */
.L_x_15419:
        /* <DEDUP_REMOVED lines=8> */
.L_x_15420:
[----:B------:R-:W-:Y:S05]  /*16d10*/  BRA `(.L_x_15421) ;  /* 0xffffffb000047947 */ /* 0x000fea000383ffff */
.L_x_15278:
[----:B------:R-:W-:Y:S01]  /*16d20*/  BSSY B0, `(.L_x_15422) ;  /* 0x0000006000007945 */ /* 0x000fe20003800000 */
[----:B------:R-:W-:Y:S01]  /*16d30*/  PLOP3.LUT P6, PT, P6, PT, PT, 0x8, 0x0 ;  /* 0x000000000000781c */ /* 0x000fe200037ce170 */
[----:B------:R-:W-:-:S12]  /*16d40*/  IMAD.MOV.U32 R15, RZ, RZ, -0x1 ;  /* 0xffffffffff0f7424 */ /* 0x000fd800078e00ff */
[----:B0-----:R-:W-:Y:S05]  /*16d50*/  WARPSYNC.COLLECTIVE R15, `(.L_x_15423) ;  /* 0x000000000f087348 */ /* 0x001fea0003c00000 */
[----:B------:R-:W-:Y:S01]  /*16d60*/  VOTE.ANY R14, PT, P6 ;  /* 0x00000000000e7806 */ /* 0x000fe200030e0100 */
[----:B0-----:R-:W-:Y:S06]  /*16d70*/  ENDCOLLECTIVE ;  /* 0x000000000000791b */ /* 0x001fec0003800000 */
.L_x_15423:
[----:B------:R-:W-:Y:S05]  /*16d80*/  BSYNC B0 ;  /* 0x0000000000007941 */ /* 0x000fea0003800000 */
.L_x_15422:
        /* <DEDUP_REMOVED lines=10> */
.L_x_15424:
[----:B------:R-:W-:Y:S01]  /*16e30*/  IMAD.MOV.U32 R13, RZ, RZ, R5 ;  /* 0x000000ffff0d7224 */ /* 0x000fe200078e0005 */
[----:B------:R-:W-:-:S07]  /*16e40*/  MOV R17, R14 ;  /* 0x0000000e00117202 */ /* 0x000fce0000000f00 */
[----:B------:R-:W-:Y:S05]  /*16e50*/  WARPSYNC.COLLECTIVE R15, `(.L_x_15425) ;  /* 0x000000000f087348 */ /* 0x000fea0003c00000 */
[----:B------:R0:W1:Y:S02]  /*16e60*/  SHFL.IDX P6, R14, R13, R12, R11 ;  /* 0x0000000c0d0e7389 */ /* 0x00006400000c000b */
[----:B01----:R-:W-:Y:S01]  /*16e70*/  ENDCOLLECTIVE ;  /* 0x000000000000791b */ /* 0x003fe20003800000 */
.L_x_15425:
[----:B------:R-:W-:Y:S01]  /*16e80*/  IMAD.MOV.U32 R5, RZ, RZ, R14 ;  /* 0x000000ffff057224 */ /* 0x000fe200078e000e */
[----:B------:R-:W-:Y:S06]  /*16e90*/  BRA `(.L_x_15426) ;  /* 0xffffffac00e47947 */ /* 0x000fec000383ffff */
.L_x_15280:
[----:B------:R-:W-:Y:S01]  /*16ea0*/  BSSY B0, `(.L_x_15427) ;  /* 0x0000007000007945 */ /* 0x000fe20003800000 */
[----:B------:R-:W-:Y:S02]  /*16eb0*/  IMAD.MOV.U32 R13, RZ, RZ, R2 ;  /* 0x000000ffff0d7224 */ /* 0x000fe400078e0002 */
[----:B------:R-:W-:Y:S02]  /*16ec0*/  IMAD.MOV.U32 R11, RZ, RZ, 0x1f ;  /* 0x0000001fff0b7424 */ /* 0x000fe400078e00ff */
[----:B------:R-:W-:-:S07]  /*16ed0*/  IMAD.MOV.U32 R15, RZ, RZ, -0x1 ;  /* 0xffffffffff0f7424 */ /* 0x000fce00078e00ff */
[----:B0123--:R-:W-:Y:S05]  /*16ee0*/  WARPSYNC.COLLECTIVE R15, `(.L_x_15428) ;  /* 0x000000000f087348 */ /* 0x00ffea0003c00000 */
[----:B------:R4:W0:Y:S02]  /*16ef0*/  SHFL.IDX P6, R14, R13, R12, R11 ;  /* 0x0000000c0d0e7389 */ /* 0x00082400000c000b */
[----:B01234-:R-:W-:Y:S01]  /*16f00*/  ENDCOLLECTIVE ;  /* 0x000000000000791b */ /* 0x01ffe20003800000 */
.L_x_15428:
[----:B------:R-:W-:Y:S05]  /*16f10*/  BSYNC B0 ;  /* 0x0000000000007941 */ /* 0x000fea0003800000 */
.L_x_15427:
[----:B------:R-:W-:Y:S01]  /*16f20*/  MOV R16, R14 ;  /* 0x0000000e00107202 */ /* 0x000fe20000000f00 */
[----:B------:R-:W-:Y:S06]  /*16f30*/  BRA `(.L_x_15279) ;  /* 0xffffffac00d47947 */ /* 0x000fec000383ffff */
.L_x_15286:
[----:B0-----:R0:W1:Y:S02]  /*16f40*/  SYNCS.PHASECHK.TRANS64.TRYWAIT P0, [R5+URZ+0x16820], R0 ;  /* 0x01682000050075a7 */ /* 0x001064000800017f */
[----:B-1----:R-:W-:Y:S05]  /*16f50*/  @!P0 NANOSLEEP.SYNCS 0x989680 ;  /* 0x009896800000895d */ /* 0x002fea0003900000 */
[----:B------:R-:W1:Y:S02]  /*16f60*/  @!P0 SYNCS.PHASECHK.TRANS64 P0, [R5+URZ+0x16820], R0 ;  /* 0x01682000050085a7 */ /* 0x000e64000800007f */
[----:B-1----:R-:W-:Y:S05]  /*16f70*/  @!P0 BRA `(.L_x_15286) ;  /* 0xfffffffc00f08947 */ /* 0x002fea000383ffff */
[----:B------:R-:W-:Y:S05]  /*16f80*/  BRA `(.L_x_15429) ;  /* 0xffffffb8002c7947 */ /* 0x000fea000383ffff */
.L_x_15287:
        /* <DEDUP_REMOVED lines=11> */
.L_x_15431:
[----:B------:R-:W-:Y:S05]  /*17040*/  BSYNC B0 ;  /* 0x0000000000007941 */ /* 0x000fea0003800000 */
.L_x_15430:
[----:B------:R-:W-:Y:S05]  /*17050*/  BRA `(.L_x_15432) ;  /* 0xffffffb800147947 */ /* 0x000fea000383ffff */
.L_x_15290:
[----:B------:R-:W-:Y:S01]  /*17060*/  BSSY B1, `(.L_x_15433) ;  /* 0x0000006000017945 */ /* 0x000fe20003800000 */
[----:B------:R-:W-:-:S07]  /*17070*/  IMAD.MOV.U32 R15, RZ, RZ, -0x1 ;  /* 0xffffffffff0f7424 */ /* 0x000fce00078e00ff */
[----:B0-----:R-:W-:Y:S05]  /*17080*/  WARPSYNC.COLLECTIVE R15, `(.L_x_15434) ;  /* 0x000000000f0c7348 */ /* 0x001fea0003c00000 */
[----:B------:R-:W-:Y:S02]  /*17090*/  ELECT P6, UR62, PT ;  /* 0x00000000003e782f */ /* 0x000fe400038c0000 */
[----:B------:R-:W-:Y:S01]  /*170a0*/  MOV R14, UR62 ;  /* 0x0000003e000e7c02 */ /* 0x000fe20008000f00 */
[----:B0-----:R-:W-:Y:S10]  /*170b0*/  ENDCOLLECTIVE ;  /* 0x000000000000791b */ /* 0x001ff40003800000 */
.L_x_15434:
[----:B------:R-:W-:Y:S05]  /*170c0*/  BSYNC B1 ;  /* 0x0000000000017941 */ /* 0x000fea0003800000 */
.L_x_15433:
[----:B------:R-:W-:Y:S05]  /*170d0*/  BRA `(.L_x_15435) ;  /* 0xffffffb8000c7947 */ /* 0x000fea000383ffff */
.L_x_15292:
[----:B0-----:R0:W1:Y:S02]  /*170e0*/  SYNCS.PHASECHK.TRANS64.TRYWAIT P1, [R3+URZ+0x16840], R2 ;  /* 0x01684002030075a7 */ /* 0x001064000802017f */
[----:B-1----:R-:W-:Y:S05]  /*170f0*/  @!P1 NANOSLEEP.SYNCS 0x989680 ;  /* 0x009896800000995d */ /* 0x002fea0003900000 */
[----:B------:R-:W1:Y:S02]  /*17100*/  @!P1 SYNCS.PHASECHK.TRANS64 P1, [R3+URZ+0x16840], R2 ;  /* 0x01684002030095a7 */ /* 0x000e64000802007f */
[----:B-1----:R-:W-:Y:S05]  /*17110*/  @!P1 BRA `(.L_x_15292) ;  /* 0xfffffffc00f09947 */ /* 0x002fea000383ffff */
[----:B------:R-:W-:Y:S05]  /*17120*/  BRA `(.L_x_15436) ;  /* 0xffffffb8002c7947 */ /* 0x000fea000383ffff */
.L_x_15294:
[----:B-1----:R1:W2:Y:S02]  /*17130*/  SYNCS.PHASECHK.TRANS64.TRYWAIT P1, [R25+URZ+0x16840], R0 ;  /* 0x01684000190075a7 */ /* 0x0022a4000802017f */
[----:B--2---:R-:W-:Y:S05]  /*17140*/  @!P1 NANOSLEEP.SYNCS 0x989680 ;  /* 0x009896800000995d */ /* 0x004fea0003900000 */
[----:B------:R-:W2:Y:S02]  /*17150*/  @!P1 SYNCS.PHASECHK.TRANS64 P1, [R25+URZ+0x16840], R0 ;  /* 0x01684000190095a7 */ /* 0x000ea4000802007f */
[----:B--2---:R-:W-:Y:S05]  /*17160*/  @!P1 BRA `(.L_x_15294) ;  /* 0xfffffffc00f09947 */ /* 0x004fea000383ffff */
[----:B------:R-:W-:Y:S05]  /*17170*/  BRA `(.L_x_15437) ;  /* 0xffffffb800387947 */ /* 0x000fea000383ffff */
.L_x_15296:
[----:B--2---:R2:W3:Y:S02]  /*17180*/  SYNCS.PHASECHK.TRANS64.TRYWAIT P1, [R3+URZ+0x16860], R2 ;  /* 0x01686002030075a7 */ /* 0x0044e4000802017f */
[----:B---3--:R-:W-:Y:S05]  /*17190*/  @!P1 NANOSLEEP.SYNCS 0x989680 ;  /* 0x009896800000995d */ /* 0x008fea0003900000 */
[----:B------:R-:W3:Y:S02]  /*171a0*/  @!P1 SYNCS.PHASECHK.TRANS64 P1, [R3+URZ+0x16860], R2 ;  /* 0x01686002030095a7 */ /* 0x000ee4000802007f */
[----:B---3--:R-:W-:Y:S05]  /*171b0*/  @!P1 BRA `(.L_x_15296) ;  /* 0xfffffffc00f09947 */ /* 0x008fea000383ffff */
[----:B------:R-:W-:Y:S05]  /*171c0*/  BRA `(.L_x_15438) ;  /* 0xffffffb800347947 */ /* 0x000fea000383ffff */
.L_x_15439:
        /* <DEDUP_REMOVED lines=11> */
.L_x_15999:


//--------------------- .text._ZN7cutlass13device_kernelIN5flash11enable_sm90INS1_16FlashAttnFwdSm90INS1_25CollectiveMainloopFwdSm90ILi2EN4cute5tupleIJNS5_1CILi1EEES8_S8_EEENS6_IJNS7_ILi192EEENS7_ILi128EEENS7_ILi64EEEEEELi64ENS_10bfloat16_tEfNS_4arch4Sm90ELb1ELb0ELb1ELb1ELb1ELb1ELb0ELb1ELb1ELb1ELb1ELb0EEENS1_21CollectiveEpilogueFwdINS6_IJSA_SC_SB_EEES9_SE_SG_Li384ELb1ELb1ELb1ELb0EEENS1_36VarlenDynamicPersistentTileSchedulerILi192ELi128ELi384ELi128ELb1ELb1ELb1ELb1ELb1ELb1EEEEEEEEEvNT_6ParamsE --------------------------
	.section	.text._ZN7cutlass13device_kernelIN5flash11enable_sm90INS1_16FlashAttnFwdSm90INS1_25CollectiveMainloopFwdSm90ILi2EN4cute5tupleIJNS5_1CILi1EEES8_S8_EEENS6_IJNS7_ILi192EEENS7_ILi128EEENS7_ILi64EEEEEELi64ENS_10bfloat16_tEfNS_4arch4Sm90ELb1ELb0ELb1ELb1ELb1ELb1ELb0ELb1ELb1ELb1ELb1ELb0EEENS1_21CollectiveEpilogueFwdINS6_IJSA_SC_SB_EEES9_SE_SG_Li384ELb1ELb1ELb1ELb0EEENS1_36VarlenDynamicPersistentTileSchedulerILi192ELi128ELi384ELi128ELb1ELb1ELb1ELb1ELb1ELb1EEEEEEEEEvNT_6ParamsE,"ax",@progbits
	.align	128
.text._ZN7cutlass13device_kernelIN5flash11enable_sm90INS1_16FlashAttnFwdSm90INS1_25CollectiveMainloopFwdSm90ILi2EN4cute5tupleIJNS5_1CILi1EEES8_S8_EEENS6_IJNS7_ILi192EEENS7_ILi128EEENS7_ILi64EEEEEELi64ENS_10bfloat16_tEfNS_4arch4Sm90ELb1ELb0ELb1ELb1ELb1ELb1ELb0ELb1ELb1ELb1ELb1ELb0EEENS1_21CollectiveEpilogueFwdINS6_IJSA_SC_SB_EEES9_SE_SG_Li384ELb1ELb1ELb1ELb0EEENS1_36VarlenDynamicPersistentTileSchedulerILi192ELi128ELi384ELi128ELb1ELb1ELb1ELb1ELb1ELb1EEEEEEEEEvNT_6ParamsE:
        .type           _ZN7cutlass13device_kernelIN5flash11enable_sm90INS1_16FlashAttnFwdSm90INS1_25CollectiveMainloopFwdSm90ILi2EN4cute5tupleIJNS5_1CILi1EEES8_S8_EEENS6_IJNS7_ILi192EEENS7_ILi128EEENS7_ILi64EEEEEELi64ENS_10bfloat16_tEfNS_4arch4Sm90ELb1ELb0ELb1ELb1ELb1ELb1ELb0ELb1ELb1ELb1ELb1ELb0EEENS1_21CollectiveEpilogueFwdINS6_IJSA_SC_SB_EEES9_SE_SG_Li384ELb1ELb1ELb1ELb0EEENS1_36VarlenDynamicPersistentTileSchedulerILi192ELi128ELi384ELi128ELb1ELb1ELb1ELb1ELb1ELb1EEEEEEEEEvNT_6ParamsE,@function
        .size           _ZN7cutlass13device_kernelIN5flash11enable_sm90INS1_16FlashAttnFwdSm90INS1_25CollectiveMainloopFwdSm90ILi2EN4cute5tupleIJNS5_1CILi1EEES8_S8_EEENS6_IJNS7_ILi192EEENS7_ILi128EEENS7_ILi64EEEEEELi64ENS_10bfloat16_tEfNS_4arch4Sm90ELb1ELb0ELb1ELb1ELb1ELb1ELb0ELb1ELb1ELb1ELb1ELb0EEENS1_21CollectiveEpilogueFwdINS6_IJSA_SC_SB_EEES9_SE_SG_Li384ELb1ELb1ELb1ELb0EEENS1_36VarlenDynamicPersistentTileSchedulerILi192ELi128ELi384ELi128ELb1ELb1ELb1ELb1ELb1ELb1EEEEEEEEEvNT_6ParamsE,(.L_x_16000 - _ZN7cutlass13device_kernelIN5flash11enable_sm90INS1_16FlashAttnFwdSm90INS1_25CollectiveMainloopFwdSm90ILi2EN4cute5tupleIJNS5_1CILi1EEES8_S8_EEENS6_IJNS7_ILi192EEENS7_ILi128EEENS7_ILi64EEEEEELi64ENS_10bfloat16_tEfNS_4arch4Sm90ELb1ELb0ELb1ELb1ELb1ELb1ELb0ELb1ELb1ELb1ELb1ELb0EEENS1_21CollectiveEpilogueFwdINS6_IJSA_SC_SB_EEES9_SE_SG_Li384ELb1ELb1ELb1ELb0EEENS1_36VarlenDynamicPersistentTileSchedulerILi192ELi128ELi384ELi128ELb1ELb1ELb1ELb1ELb1ELb1EEEEEEEEEvNT_6ParamsE)
        .other          _ZN7cutlass13device_kernelIN5flash11enable_sm90INS1_16FlashAttnFwdSm90INS1_25CollectiveMainloopFwdSm90ILi2EN4cute5tupleIJNS5_1CILi1EEES8_S8_EEENS6_IJNS7_ILi192EEENS7_ILi128EEENS7_ILi64EEEEEELi64ENS_10bfloat16_tEfNS_4arch4Sm90ELb1ELb0ELb1ELb1ELb1ELb1ELb0ELb1ELb1ELb1ELb1ELb0EEENS1_21CollectiveEpilogueFwdINS6_IJSA_SC_SB_EEES9_SE_SG_Li384ELb1ELb1ELb1ELb0EEENS1_36VarlenDynamicPersistentTileSchedulerILi192ELi128ELi384ELi128ELb1ELb1ELb1ELb1ELb1ELb1EEEEEEEEEvNT_6ParamsE,@"STO_CUDA_ENTRY STV_DEFAULT"
_ZN7cutlass13device_kernelIN5flash11enable_sm90INS1_16FlashAttnFwdSm90INS1_25CollectiveMainloopFwdSm90ILi2EN4cute5tupleIJNS5_1CILi1EEES8_S8_EEENS6_IJNS7_ILi192EEENS7_ILi128EEENS7_ILi64EEEEEELi64ENS_10bfloat16_tEfNS_4arch4Sm90ELb1ELb0ELb1ELb1ELb1ELb1ELb0ELb1ELb1ELb1ELb1ELb0EEENS1_21CollectiveEpilogueFwdINS6_IJSA_SC_SB_EEES9_SE_SG_Li384ELb1ELb1ELb1ELb0EEENS1_36VarlenDynamicPersistentTileSchedulerILi192ELi128ELi384ELi128ELb1ELb1ELb1ELb1ELb1ELb1EEEEEEEEEvNT_6ParamsE:
        /* <DEDUP_REMOVED lines=17> */
.L_x_15441:
[----:B------:R-:W-:Y:S05]  /*0110*/  BSYNC B0 ;  /* 0x0000000000007941 */ /* 0x000fea0003800000 */
.L_x_15440:
[----:B------:R-:W-:Y:S01]  /*0120*/  VOTEU.ANY UP0, P0 ;  /* 0x00000000003f7886 */ /* 0x000fe20000000100 */
[----:B------:R-:W0:Y:S01]  /*0130*/  SHFL.IDX PT, R2, R0, RZ, 0x1f ;  /* 0x00001fff00027589 */ /* 0x000e2200000e0000 */
[----:B------:R-:W-:Y:S01]  /*0140*/  UMOV UR4, 0x80 ;  /* 0x0000008000047882 */ /* 0x000fe20000000000 */
[----:B------:R-:W-:Y:S01]  /*0150*/  UMOV UR7, 0x180 ;  /* 0x0000018000077882 */ /* 0x000fe20000000000 */
[----:B------:R-:W-:Y:S01]  /*0160*/  SHF.R.U32.HI R3, RZ, 0x7, R3 ;  /* 0x00000007ff037819 */ /* 0x000fe20000011603 */
[----:B------:R-:W1:Y:S01]  /*0170*/  @UP0 S2UR UR8, SR_CgaCtaId ;  /* 0x00000000000809c3 */ /* 0x000e620000008800 */
[----:B------:R-:W-:Y:S01]  /*0180*/  @UP0 UMOV UR6, 0x400 ;  /* 0x0000040000060882 */ /* 0x000fe20000000000 */
[----:B------:R-:W-:-:S04]  /*0190*/  @UP0 UIADD3 UR4, -UR4, 0x100000, URZ ;  /* 0x0010000004040890 */ /* 0x000fc8000fffe13f */
[----:B------:R-:W-:Y:S02]  /*01a0*/  @UP0 USHF.L.U32 UR5, UR4, 0xb, URZ ;  /* 0x0000000b04050899 */ /* 0x000fe4000800063f */
[----:B------:R-:W-:Y:S01]  /*01b0*/  @UP0 USHF.L.U32 UR4, UR4, 0x1, URZ ;  /* 0x0000000104040899 */ /* 0x000fe2000800063f */
[----:B------:R-:W-:Y:S01]  /*01c0*/  VOTEU.ANY UP1, P0 ;  /* 0x00000000003f7886 */ /* 0x000fe20000020100 */
[----:B0-----:R-:W-:Y:S02]  /*01d0*/  ISETP.NE.AND P1, PT, R2, RZ, PT ;  /* 0x000000ff0200720c */ /* 0x001fe40003f25270 */
[----:B------:R0:W2:Y:S01]  /*01e0*/  SHFL.IDX PT, R2, R3, RZ, 0x1f ;  /* 0x00001fff03027589 */ /* 0x0000a200000e0000 */
[----:B-1----:R-:W-:Y:S02]  /*01f0*/  @UP0 ULEA UR8, UR8, UR6, 0x18 ;  /* 0x0000000608080291 */ /* 0x002fe4000f8ec03f */
[----:B------:R-:W-:-:S04]  /*0200*/  @UP0 UIADD3 UR6, -UR7, 0x100000, URZ ;  /* 0x0010000007060890 */ /* 0x000fc8000fffe13f */
[----:B------:R-:W-:Y:S02]  /*0210*/  @UP0 USHF.L.U32 UR7, UR6, 0xb, URZ ;  /* 0x0000000b06070899 */ /* 0x000fe4000800063f */
[----:B------:R-:W-:Y:S01]  /*0220*/  @UP0 USHF.L.U32 UR6, UR6, 0x1, URZ ;  /* 0x0000000106060899 */ /* 0x000fe2000800063f */
[----:B------:R-:W-:Y:S01]  /*0230*/  VOTEU.ANY UP0, P0 ;  /* 0x00000000003f7886 */ /* 0x000fe20000000100 */
[----:B------:R-:W1:Y:S04]  /*0240*/  FENCE.VIEW.ASYNC.S ;  /* 0x00000000000073c6 */ /* 0x000e680000000000 */
[----:B-1----:R0:W1:Y:S06]  /*0250*/  @UP0 SYNCS.EXCH.64 URZ, [UR8+0x16800], UR4 ;  /* 0x01680004083f05b2 */ /* 0x00206c0008000100 */
[----:B------:R0:W3:Y:S02]  /*0260*/  @UP1 SYNCS.EXCH.64 URZ, [UR8+0x16820], UR6 ;  /* 0x01682006083f15b2 */ /* 0x0000e40008000100 */
[----:B0-----:R-:W-:Y:S05]  /*0270*/  @P1 BRA `(.L_x_15442) ;  /* 0x0000000000481947 */ /* 0x001fea0003800000 */
        /* <DEDUP_REMOVED lines=16> */
[----:B------:R0:W0:Y:S01]  /*0380*/  SYNCS.EXCH.64 URZ, [UR8+0x16848], UR6 ;  /* 0x01684806083f75b2 */ /* 0x0000220008000100 */
[----:B------:R-:W-:Y:S01]  /*0390*/  NOP ;  /* 0x0000000000007918 */ /* 0x000fe20000000000 */
.L_x_15442:
        /* <DEDUP_REMOVED lines=22> */
.L_x_15443:
        /* <DEDUP_REMOVED lines=18> */
.L_x_15444:
        /* <DEDUP_REMOVED lines=22> */
.L_x_15445:
        /* <DEDUP_REMOVED lines=22> */
.L_x_15446:
[----:B--2---:R-:W-:Y:S01]  /*08e0*/  ISETP.NE.AND P0, PT, R2, RZ, PT ;  /* 0x000000ff0200720c */ /* 0x004fe20003f05270 */
[----:B------:R-:W-:Y:S01]  /*08f0*/  IMAD.MOV.U32 R2, RZ, RZ, 0x1 ;  /* 0x00000001ff027424 */ /* 0x000fe200078e00ff */
[----:B------:R-:W-:Y:S01]  /*0900*/  NOP ;  /* 0x0000000000007918 */ /* 0x000fe20000000000 */
[----:B------:R-:W-:Y:S01]  /*0910*/  ULDC.64 UR40, c[0x0][0x208] ;  /* 0x0000820000287ab9 */ /* 0x000fe20000000a00 */
[----:B------:R-:W-:Y:S02]  /*0920*/  BSSY B9, `(.L_x_15447) ;  /* 0x0001b81000097945 */ /* 0x000fe40003800000 */
[----:B------:R-:W-:-:S05]  /*0930*/  SEL R2, R2, 0x2, !P0 ;  /* 0x0000000202027807 */ /* 0x000fca0004000000 */
[----:B------:R2:W-:Y:S01]  /*0940*/  STL [R1+0x3c], R2 ;  /* 0x00003c0201007387 */ /* 0x0005e20000100800 */
[----:B01-34-:R-:W-:Y:S06]  /*0950*/  BAR.SYNC.DEFER_BLOCKING 0x0 ;  /* 0x0000000000007b1d */ /* 0x01bfec0000010000 */
[----:B------:R-:W-:Y:S05]  /*0960*/  @!P0 BRA `(.L_x_15448) ;  /* 0x0000013c00a48947 */ /* 0x000fea0003800000 */
.L_x_15449:
[----:B------:R-:W-:-:S08]  /*0970*/  NOP ;  /* 0x0000000000007918 */ /* 0x000fd00000000000 */
[----:B------:R-:W0:Y:S02]  /*0980*/  USETMAXREG.TRY_ALLOC.CTAPOOL UP0, 0xa0 ;  /* 0x000000a0000079c8 */ /* 0x000e240008000600 */
[----:B0-----:R-:W-:-:S13]  /*0990*/  PLOP3.LUT P0, PT, PT, PT, UP0, 0x80, 0x0 ;  /* 0x000000000000781c */ /* 0x001fda0003f0f008 */
[----:B------:R-:W-:Y:S05]  /*09a0*/  @!P0 BRA `(.L_x_15449) ;  /* 0xfffffffc00f08947 */ /* 0x000fea000383ffff */
[----:B------:R-:W2:Y:S01]  /*09b0*/  S2R R0, SR_TID.X ;  /* 0x0000000000007919 */ /* 0x000ea20000002100 */
[----:B------:R-:W-:Y:S01]  /*09c0*/  ULDC UR4, c[0x0][0xc3c] ;  /* 0x00030f0000047ab9 */ /* 0x000fe20000000800 */
[----:B--2---:R-:W-:Y:S02]  /*09d0*/  SHF.R.U32.HI R2, RZ, 0x7, R0 ;  /* 0x00000007ff027819 */ /* 0x004fe40000011600 */
[----:B------:R-:W2:Y:S01]  /*09e0*/  LDL.LU R0, [R1+0x10] ;  /* 0x0000100001007983 */ /* 0x000ea20000300800 */
[----:B------:R-:W-:Y:S06]  /*09f0*/  BAR.ARV 0x8, 0x200 ;  /* 0x0208000000007b1d */ /* 0x000fec0000002000 */
[----:B------:R-:W-:Y:S01]  /*0a00*/  ISETP.NE.AND P0, PT, R2, 0x1, PT ;  /* 0x000000010200780c */ /* 0x000fe20003f05270 */
[----:B------:R-:W0:Y:S01]  /*0a10*/  S2R R3, SR_CgaCtaId ;  /* 0x0000000000037919 */ /* 0x000e220000008800 */
[----:B------:R-:W-:-:S11]  /*0a20*/  MOV R2, 0x400 ;  /* 0x0000040000027802 */ /* 0x000fd60000000f00 */
[----:B------:R-:W-:Y:S08]  /*0a30*/  @!P0 BAR.ARV 0x9, 0x100 ;  /* 0x0244000000008b1d */ /* 0x000ff00000002000 */
[----:B------:R-:W-:Y:S01]  /*0a40*/  BAR.SYNC.DEFER_BLOCKING 0x5, 0x200 ;  /* 0x0148000000007b1d */ /* 0x000fe20000010000 */
[----:B0-----:R-:W-:-:S05]  /*0a50*/  LEA R2, R3, R2, 0x18 ;  /* 0x0000000203027211 */ /* 0x001fca00078ec0ff */
[----:B------:R-:W0:Y:S02]  /*0a60*/  LDS.128 R28, [R2+0x168d0] ;  /* 0x0168d000021c7984 */ /* 0x000e240000000c00 */
[----:B------:R-:W-:Y:S06]  /*0a70*/  BAR.ARV 0x4, 0x200 ;  /* 0x0108000000007b1d */ /* 0x000fec0000002000 */
[----:B--2---:R-:W-:-:S04]  /*0a80*/  LOP3.LUT R0, R0, 0xfffffffb, RZ, 0xc0, !PT ;  /* 0xfffffffb00007812 */ /* 0x004fc800078ec0ff */
[----:B------:R-:W-:Y:S02]  /*0a90*/  @P0 LOP3.LUT R0, R0, 0x4, RZ, 0xfc, !PT ;  /* 0x0000000400000812 */ /* 0x000fe400078efcff */
[----:B0-----:R-:W-:-:S03]  /*0aa0*/  ISETP.GE.AND P0, PT, R31, UR4, PT ;  /* 0x000000041f007c0c */ /* 0x001fc6000bf06270 */
[----:B------:R0:W-:Y:S10]  /*0ab0*/  STL [R1+0x10], R0 ;  /* 0x0000100001007387 */ /* 0x0001f40000100800 */
[----:B0-----:R-:W-:Y:S05]  /*0ac0*/  @P0 BRA `(.L_x_15450) ;  /* 0x000001b400980947 */ /* 0x001fea0003800000 */
[----:B------:R-:W2:Y:S01]  /*0ad0*/  LDL.LU R13, [R1+0x3c] ;  /* 0x00003c00010d7983 */ /* 0x000ea20000300800 */
[----:B------:R-:W0:Y:S02]  /*0ae0*/  S2R R0, SR_TID.X ;  /* 0x0000000000007919 */ /* 0x000e240000002100 */
[----:B0-----:R-:W-:-:S05]  /*0af0*/  VIADD R12, R0, 0xffffff80 ;  /* 0xffffff80000c7836 */ /* 0x001fca0000000000 */
[----:B------:R-:W-:-:S04]  /*0b00*/  SHF.R.S32.HI R0, RZ, 0x1f, R12 ;  /* 0x0000001fff007819 */ /* 0x000fc8000001140c */
[----:B------:R-:W-:-:S04]  /*0b10*/  LEA.HI R3, R0, R12, RZ, 0x7 ;  /* 0x0000000c00037211 */ /* 0x000fc800078f38ff */
[----:B------:R-:W-:-:S05]  /*0b20*/  LOP3.LUT R4, R3, 0xffffff80, RZ, 0xc0, !PT ;  /* 0xffffff8003047812 */ /* 0x000fca00078ec0ff */
[----:B------:R-:W-:Y:S01]  /*0b30*/  IMAD.IADD R11, R12, 0x1, -R4 ;  /* 0x000000010c0b7824 */ /* 0x000fe200078e0a04 */
[----:B------:R-:W-:-:S04]  /*0b40*/  LEA.HI R4, R0, R12, RZ, 0x4 ;  /* 0x0000000c00047211 */ /* 0x000fc800078f20ff */
[----:B------:R-:W-:Y:S02]  /*0b50*/  SHF.R.S32.HI R6, RZ, 0x1f, R11 ;  /* 0x0000001fff067819 */ /* 0x000fe4000001140b */
[----:B------:R-:W-:Y:S02]  /*0b60*/  SHF.R.S32.HI R7, RZ, 0x4, R4 ;  /* 0x00000004ff077819 */ /* 0x000fe40000011404 */
[----:B------:R-:W-:Y:S02]  /*0b70*/  LEA.HI R8, R6, R11, RZ, 0x2 ;  /* 0x0000000b06087211 */ /* 0x000fe400078f10ff */
[----:B------:R-:W-:Y:S02]  /*0b80*/  SHF.R.S32.HI R14, RZ, 0x7, R3 ;  /* 0x00000007ff0e7819 */ /* 0x000fe40000011403 */
[----:B------:R-:W-:Y:S02]  /*0b90*/  LOP3.LUT R3, R4, 0x3fffff0, RZ, 0xc0, !PT ;  /* 0x03fffff004037812 */ /* 0x000fe400078ec0ff */
[----:B------:R-:W-:-:S02]  /*0ba0*/  LEA.HI R5, R0, R12, RZ, 0x5 ;  /* 0x0000000c00057211 */ /* 0x000fc400078f28ff */
[----:B------:R-:W-:Y:S02]  /*0bb0*/  LEA.HI R4, R4, R7, RZ, 0x1 ;  /* 0x0000000704047211 */ /* 0x000fe400078f08ff */
[--C-:B------:R-:W-:Y:S02]  /*0bc0*/  SHF.R.S32.HI R9, RZ, 0x2, R8.reuse ;  /* 0x00000002ff097819 */ /* 0x100fe40000011408 */
[----:B------:R-:W-:Y:S01]  /*0bd0*/  SHF.R.S32.HI R10, RZ, 0x1f, R8 ;  /* 0x0000001fff0a7819 */ /* 0x000fe20000011408 */
[----:B------:R-:W-:Y:S01]  /*0be0*/  IMAD.IADD R3, R12, 0x1, -R3 ;  /* 0x000000010c037824 */ /* 0x000fe200078e0a03 */
[----:B------:R-:W-:Y:S02]  /*0bf0*/  SHF.R.S32.HI R15, RZ, 0x5, R5 ;  /* 0x00000005ff0f7819 */ /* 0x000fe40000011405 */
[----:B------:R-:W-:Y:S02]  /*0c00*/  LOP3.LUT R4, R4, 0x1ffffffe, RZ, 0xc0, !PT ;  /* 0x1ffffffe04047812 */ /* 0x000fe400078ec0ff */
[----:B------:R-:W-:Y:S01]  /*0c10*/  LEA.HI R10, R10, R9, RZ, 0x3 ;  /* 0x000000090a0a7211 */ /* 0x000fe200078f18ff */
[----:B------:R-:W-:Y:S01]  /*0c20*/  IMAD.HI R5, R14, 0x55555556, RZ ;  /* 0x555555560e057827 */ /* 0x000fe200078e02ff */
[----:B------:R-:W-:-:S02]  /*0c30*/  LEA.HI R6, R6, R11, RZ, 0x5 ;  /* 0x0000000b06067211 */ /* 0x000fc400078f28ff */
[----:B------:R-:W-:Y:S01]  /*0c40*/  LOP3.LUT R10, R10, 0xfffffff8, RZ, 0xc0, !PT ;  /* 0xfffffff80a0a7812 */ /* 0x000fe200078ec0ff */
[----:B------:R-:W-:Y:S02]  /*0c50*/  IMAD.IADD R4, R7, 0x1, -R4 ;  /* 0x0000000107047824 */ /* 0x000fe400078e0a04 */
[----:B------:R-:W-:Y:S01]  /*0c60*/  IMAD R3, R15, 0x10, R3 ;  /* 0x000000100f037824 */ /* 0x000fe200078e0203 */
[----:B------:R-:W-:Y:S01]  /*0c70*/  LEA.HI R5, R5, R5, RZ, 0x1 ;  /* 0x0000000505057211 */ /* 0x000fe200078f08ff */
[----:B------:R-:W-:Y:S01]  /*0c80*/  IMAD.IADD R9, R9, 0x1, -R10 ;  /* 0x0000000109097824 */ /* 0x000fe200078e0a0a */
[----:B------:R-:W-:Y:S02]  /*0c90*/  SHF.R.S32.HI R6, RZ, 0x5, R6 ;  /* 0x00000005ff067819 */ /* 0x000fe40000011406 */
[----:B------:R-:W-:Y:S02]  /*0ca0*/  LEA R7, R3, R4, 0x3 ;  /* 0x0000000403077211 */ /* 0x000fe400078e18ff */
[----:B------:R-:W-:Y:S01]  /*0cb0*/  LEA.HI R3, R0, R12, RZ, 0x2 ;  /* 0x0000000c00037211 */ /* 0x000fe200078f10ff */
[----:B------:R-:W-:-:S02]  /*0cc0*/  IMAD R5, R5, -0x3, R14 ;  /* 0xfffffffd05057824 */ /* 0x000fc400078e020e */
[----:B------:R-:W-:Y:S01]  /*0cd0*/  IMAD R6, R6, 0x10, R9 ;  /* 0x0000001006067824 */ /* 0x000fe200078e0209 */
[----:B------:R-:W-:-:S03]  /*0ce0*/  SHF.R.S32.HI R154, RZ, 0x2, R3 ;  /* 0x00000002ff9a7819 */ /* 0x000fc60000011403 */
[----:B------:R-:W-:Y:S01]  /*0cf0*/  IMAD R10, R5, 0x40, R6 ;  /* 0x00000040050a7824 */ /* 0x000fe200078e0206 */
[----:B------:R-:W-:Y:S01]  /*0d00*/  SHF.R.S32.HI R5, RZ, 0x1f, R3 ;  /* 0x0000001fff057819 */ /* 0x000fe20000011403 */
[----:B------:R-:W-:Y:S01]  /*0d10*/  VIADD R9, R154, 0x60 ;  /* 0x000000609a097836 */ /* 0x000fe20000000000 */
[----:B------:R-:W-:Y:S02]  /*0d20*/  LEA.HI R0, R0, R12, RZ, 0x3 ;  /* 0x0000000c00007211 */ /* 0x000fe400078f18ff */
[----:B------:R-:W-:Y:S02]  /*0d30*/  LOP3.LUT R3, R3, 0xfffffffc, RZ, 0xc0, !PT ;  /* 0xfffffffc03037812 */ /* 0x000fe400078ec0ff */
[----:B------:R-:W-:Y:S02]  /*0d40*/  LEA.HI R5, R5, R154, RZ, 0x3 ;  /* 0x0000009a05057211 */ /* 0x000fe400078f18ff */
[----:B------:R-:W-:Y:S02]  /*0d50*/  SHF.R.S32.HI R4, RZ, 0x3, R0 ;  /* 0x00000003ff047819 */ /* 0x000fe40000011400 */
[----:B------:R-:W-:Y:S01]  /*0d60*/  SHF.R.S32.HI R4, RZ, 0x1f, R9 ;  /* 0x0000001fff047819 */ /* 0x000fe20000011409 */
[----:B------:R-:W-:Y:S01]  /*0d70*/  IMAD.IADD R6, R12, 0x1, -R3 ;  /* 0x000000010c067824 */ /* 0x000fe200078e0a03 */
[----:B------:R-:W-:-:S02]  /*0d80*/  LOP3.LUT R0, R0, 0xfffffff8, RZ, 0xc0, !PT ;  /* 0xfffffff800007812 */ /* 0x000fc400078ec0ff */
[----:B------:R-:W-:Y:S01]  /*0d90*/  LOP3.LUT R5, R5, 0xfffffff8, RZ, 0xc0, !PT ;  /* 0xfffffff805057812 */ /* 0x000fe200078ec0ff */
[----:B------:R-:W-:Y:S01]  /*0da0*/  IMAD.SHL.U32 R3, R9, 0x40, RZ ;  /* 0x0000004009037824 */ /* 0x000fe200078e00ff */
[----:B------:R-:W-:Y:S01]  /*0db0*/  LEA.HI R4, R4, R9, RZ, 0x3 ;  /* 0x0000000904047211 */ /* 0x000fe200078f18ff */
[----:B------:R-:W-:Y:S01]  /*0dc0*/  IMAD.IADD R0, R12, 0x1, -R0 ;  /* 0x000000010c007824 */ /* 0x000fe200078e0a00 */
[----:B------:R-:W-:Y:S01]  /*0dd0*/  LEA.HI R0, R6, R6, RZ, 0x1 ;  /* 0x0000000606007211 */ /* 0x000fe200078f08ff */
[----:B------:R-:W-:Y:S01]  /*0de0*/  IMAD.IADD R5, R154, 0x1, -R5 ;  /* 0x000000019a057824 */ /* 0x000fe200078e0a05 */
[----:B------:R-:W-:Y:S01]  /*0df0*/  STL [R1+0x60], R10 ;  /* 0x0000600a01007387 */ /* 0x000fe20000100800 */
[C---:B------:R-:W-:Y:S01]  /*0e00*/  IMAD.SHL.U32 R16, R6.reuse, 0x8, RZ ;  /* 0x0000000806107824 */ /* 0x040fe200078e00ff */
[----:B------:R-:W-:Y:S01]  /*0e10*/  SHF.L.U32 R152, R6, 0x2, RZ ;  /* 0x0000000206987819 */ /* 0x000fe200000006ff */
[----:B------:R-:W-:Y:S01]  /*0e20*/  IMAD.SHL.U32 R4, R4, 0x40, RZ ;  /* 0x0000004004047824 */ /* 0x000fe200078e00ff */
[----:B------:R-:W-:Y:S01]  /*0e30*/  LOP3.LUT R3, R3, 0x1c0, RZ, 0xc0, !PT ;  /* 0x000001c003037812 */ /* 0x000fe200078ec0ff */
[----:B------:R-:W-:Y:S01]  /*0e40*/  STL [R1+0x54], RZ ;  /* 0x000054ff01007387 */ /* 0x000fe20000100800 */
[----:B------:R-:W-:-:S02]  /*0e50*/  LOP3.LUT R0, R0, 0x1ffffffe, RZ, 0xc0, !PT ;  /* 0x1ffffffe00007812 */ /* 0x000fc400078ec0ff */
[----:B------:R-:W-:Y:S01]  /*0e60*/  LOP3.LUT R8, R8, 0x7ffffffc, RZ, 0xc0, !PT ;  /* 0x7ffffffc08087812 */ /* 0x000fe200078ec0ff */
[----:B------:R-:W-:Y:S01]  /*0e70*/  STL [R1], RZ ;  /* 0x000000ff01007387 */ /* 0x000fe20000100800 */
[----:B------:R-:W-:Y:S01]  /*0e80*/  LOP3.LUT R4, R4, 0xfffffe00, RZ, 0xc0, !PT ;  /* 0xfffffe0004047812 */ /* 0x000fe200078ec0ff */
[----:B------:R-:W-:Y:S02]  /*0e90*/  VIADD R9, R152, 0x10 ;  /* 0x0000001098097836 */ /* 0x000fe40000000000 */
[----:B------:R0:W-:Y:S01]  /*0ea0*/  STL [R1+0x3c], R5 ;  /* 0x00003c0501007387 */ /* 0x0001e20000100800 */
[----:B------:R-:W-:Y:S02]  /*0eb0*/  IMAD.IADD R0, R6, 0x1, -R0 ;  /* 0x0000000106007824 */ /* 0x000fe400078e0a00 */
[----:B------:R-:W-:Y:S01]  /*0ec0*/  IMAD.IADD R8, R11, 0x1, -R8 ;  /* 0x000000010b087824 */ /* 0x000fe200078e0a08 */
[----:B------:R-:W-:Y:S01]  /*0ed0*/  STL [R1+0x4], R9 ;  /* 0x0000040901007387 */ /* 0x000fe20000100800 */
[----:B0-----:R-:W-:-:S02]  /*0ee0*/  SHF.R.U32.HI R5, RZ, 0x3, R3 ;  /* 0x00000003ff057819 */ /* 0x001fc40000011603 */
[----:B------:R-:W-:Y:S01]  /*0ef0*/  LOP3.LUT R3, R3, 0x38, R16, 0xf8, !PT ;  /* 0x0000003803037812 */ /* 0x000fe200078ef810 */
[----:B------:R0:W-:Y:S03]  /*0f00*/  STL [R1+0x40], R4 ;  /* 0x0000400401007387 */ /* 0x0001e60000100800 */
[----:B------:R-:W-:Y:S01]  /*0f10*/  LOP3.LUT R3, R4, R3, R5, 0xf6, !PT ;  /* 0x0000000304037212 */ /* 0x000fe200078ef605 */
[----:B------:R-:W-:Y:S01]  /*0f20*/  IMAD.SHL.U32 R5, R7, 0x8, RZ ;  /* 0x0000000807057824 */ /* 0x000fe200078e00ff */
[----:B------:R-:W-:-:S03]  /*0f30*/  LEA R0, R0, R10, 0x3 ;  /* 0x0000000a00007211 */ /* 0x000fc600078e18ff */
[----:B------:R-:W-:Y:S02]  /*0f40*/  IMAD R3, R3, 0x2, R2 ;  /* 0x0000000203037824 */ /* 0x000fe400078e0202 */
[----:B0-----:R-:W-:Y:S01]  /*0f50*/  IMAD.SHL.U32 R4, R8, 0x2, RZ ;  /* 0x0000000208047824 */ /* 0x001fe200078e00ff */
[----:B------:R0:W-:Y:S04]  /*0f60*/  STL [R1+0x64], R5 ;  /* 0x0000640501007387 */ /* 0x0001e80000100800 */
[----:B------:R0:W-:Y:S04]  /*0f70*/  STL [R1+0x2c], R4 ;  /* 0x00002c0401007387 */ /* 0x0001e80000100800 */
[----:B------:R0:W-:Y:S04]  /*0f80*/  STL [R1+0x44], R0 ;  /* 0x0000440001007387 */ /* 0x0001e80000100800 */
[----:B------:R0:W-:Y:S01]  /*0f90*/  STL [R1+0x5c], R3 ;  /* 0x00005c0301007387 */ /* 0x0001e20000100800 */
[----:B------:R-:W-:Y:S01]  /*0fa0*/  VIADD R18, R16, 0x20 ;  /* 0x0000002010127836 */ /* 0x000fe20000000000 */
[----:B------:R-:W-:Y:S01]  /*0fb0*/  SHF.R.S32.HI R17, RZ, 0x1f, R16 ;  /* 0x0000001fff117819 */ /* 0x000fe20000011410 */
[----:B------:R-:W-:-:S02]  /*0fc0*/  IMAD.MOV.U32 R19, RZ, RZ, RZ ;  /* 0x000000ffff137224 */ /* 0x000fc400078e00ff */
[----:B------:R-:W-:Y:S01]  /*0fd0*/  IMAD.MOV.U32 R155, RZ, RZ, RZ ;  /* 0x000000ffff9b7224 */ /* 0x000fe200078e00ff */
[----:B------:R-:W-:Y:S01]  /*0fe0*/  SHF.R.S32.HI R156, RZ, 0x1f, R18 ;  /* 0x0000001fff9c7819 */ /* 0x000fe20000011412 */
[----:B------:R-:W-:Y:S01]  /*0ff0*/  IMAD.MOV.U32 R22, RZ, RZ, RZ ;  /* 0x000000ffff167224 */ /* 0x000fe200078e00ff */
[----:B0-2---:R-:W-:-:S07]  /*1000*/  LOP3.LUT R157, R13, 0x1, RZ, 0xfc, !PT ;  /* 0x000000010d9d7812 */ /* 0x005fce00078efcff */
.L_x_15605:
[----:B01----:R-:W0:Y:S02]  /*1010*/  LDC.64 R4, c[0x0][0xc88] ;  /* 0x00032200ff047b82 */ /* 0x003e240000000a00 */
        /* <DEDUP_REMOVED lines=8> */
[----:B------:R-:W-:Y:S01]  /*10a0*/  IMAD.MOV.U32 R66, RZ, RZ, RZ ;  /* 0x000000ffff427224 */ /* 0x000fe200078e00ff */
[----:B------:R-:W-:-:S02]  /*10b0*/  ISETP.NE.AND.EX P1, PT, RZ, UR5, PT, P1 ;  /* 0x00000005ff007c0c */ /* 0x000fc4000bf25310 */
[----:B------:R-:W-:-:S04]  /*10c0*/  ISETP.NE.U32.AND P0, PT, RZ, UR6, PT ;  /* 0x00000006ff007c0c */ /* 0x000fc8000bf05070 */
[----:B------:R-:W-:Y:S02]  /*10d0*/  ISETP.NE.AND.EX P0, PT, RZ, UR7, PT, P0 ;  /* 0x00000007ff007c0c */ /* 0x000fe4000bf05300 */
[----:B--2---:R-:W-:Y:S01]  /*10e0*/  SHF.R.S32.HI R0, RZ, 0x1f, R33 ;  /* 0x0000001fff007819 */ /* 0x004fe20000011421 */
[----:B------:R-:W-:-:S04]  /*10f0*/  IMAD.SHL.U32 R34, R33, 0x4, RZ ;  /* 0x0000000421227824 */ /* 0x000fc800078e00ff */
        /* <DEDUP_REMOVED lines=10> */
[----:B----4-:R-:W-:Y:S01]  /*11a0*/  IMAD.U32 R3, RZ, RZ, UR4 ;  /* 0x00000004ff037e24 */ /* 0x010fe2000f8e00ff */
[----:B------:R-:W-:Y:S01]  /*11b0*/  IADD3.X R9, R32, UR7, RZ, P3, !PT ;  /* 0x0000000720097c10 */ /* 0x000fe20009ffe4ff */
[----:B------:R-:W-:-:S04]  /*11c0*/  ULDC.64 UR4, c[0x0][0x418] ;  /* 0x0001060000047ab9 */ /* 0x000fc80000000a00 */
[----:B------:R0:W5:Y:S05]  /*11d0*/  @P0 LDG.E R66, desc[UR40][R8.64] ;  /* 0x0000002808420981 */ /* 0x00016a000c1e1900 */
[----:B------:R-:W-:-:S04]  /*11e0*/  @P2 IADD3 R4, P1, R34, UR8, RZ ;  /* 0x0000000822042c10 */ /* 0x000fc8000ff3e0ff */
[----:B------:R-:W-:-:S05]  /*11f0*/  @P2 IADD3.X R5, R32, UR9, RZ, P1, !PT ;  /* 0x0000000920052c10 */ /* 0x000fca0008ffe4ff */
[----:B------:R-:W2:Y:S01]  /*1200*/  @P2 LDG.E R3, desc[UR40][R4.64] ;  /* 0x0000002804032981 */ /* 0x000ea2000c1e1900 */
        /* <DEDUP_REMOVED lines=9> */
[----:B--2---:R0:W-:Y:S01]  /*12a0*/  STL [R1+0x14], R3 ;  /* 0x0000140301007387 */ /* 0x0041e20000100800 */
[----:B------:R-:W-:Y:S01]  /*12b0*/  IMAD.MOV.U32 R12, RZ, RZ, R3 ;  /* 0x000000ffff0c7224 */ /* 0x000fe200078e0003 */
[----:B------:R-:W-:Y:S06]  /*12c0*/  @P2 BRA `(.L_x_15451) ;  /* 0x0000000000282947 */ /* 0x000fec0003800000 */
        /* <DEDUP_REMOVED lines=8> */
[----:B--2---:R-:W-:-:S05]  /*1350*/  IMAD.IADD R12, R3, 0x1, -R0 ;  /* 0x00000001030c7824 */ /* 0x004fca00078e0a00 */
[----:B------:R1:W-:Y:S02]  /*1360*/  STL [R1+0x14], R12 ;  /* 0x0000140c01007387 */ /* 0x0003e40000100800 */
.L_x_15451:
[----:B------:R-:W-:Y:S01]  /*1370*/  ULDC.64 UR4, c[0x0][0xa20] ;  /* 0x0002880000047ab9 */ /* 0x000fe20000000a00 */
[C---:B0-----:R-:W-:Y:S02]  /*1380*/  LOP3.LUT R3, R30.reuse, 0xff000000, RZ, 0xc0, !PT ;  /* 0xff0000001e037812 */ /* 0x041fe400078ec0ff */
        /* <DEDUP_REMOVED lines=11> */
.L_x_15452:
[----:B------:R-:W-:Y:S05]  /*1440*/  @!P0 BRA `(.L_x_15453) ;  /* 0x00000000000c8947 */ /* 0x000fea0003800000 */
[----:B------:R-:W2:Y:S04]  /*1450*/  LDG.E R0, desc[UR40][R8.64] ;  /* 0x0000002808007981 */ /* 0x000ea8000c1e1900 */
[----:B------:R-:W2:Y:S02]  /*1460*/  LDG.E R31, desc[UR40][R8.64+0x4] ;  /* 0x00000428081f7981 */ /* 0x000ea4000c1e1900 */
[----:B--2---:R-:W-:-:S07]  /*1470*/  IMAD.IADD R31, R31, 0x1, -R0 ;  /* 0x000000011f1f7824 */ /* 0x004fce00078e0a00 */
.L_x_15453:
[----:B------:R-:W-:Y:S01]  /*1480*/  ULDC.64 UR4, c[0x0][0xa10] ;  /* 0x0002840000047ab9 */ /* 0x000fe20000000a00 */
[----:B------:R-:W2:Y:S01]  /*1490*/  LDC R8, c[0x0][0x448] ;  /* 0x00011200ff087b82 */ /* 0x000ea20000000800 */
[----:B------:R-:W-:-:S04]  /*14a0*/  ISETP.NE.U32.AND P0, PT, RZ, UR4, PT ;  /* 0x00000004ff007c0c */ /* 0x000fc8000bf05070 */
[----:B------:R-:W-:Y:S01]  /*14b0*/  ISETP.NE.AND.EX P0, PT, RZ, UR5, PT, P0 ;  /* 0x00000005ff007c0c */ /* 0x000fe2000bf05300 */
[----:B------:R-:W-:-:S12]  /*14c0*/  ULDC.64 UR4, c[0x0][0xa30] ;  /* 0x00028c0000047ab9 */ /* 0x000fd80000000a00 */
[----:B0-----:R-:W0:Y:S02]  /*14d0*/  @P0 LDC.64 R4, c[0x0][0xa10] ;  /* 0x00028400ff040b82 */ /* 0x001e240000000a00 */
[----:B0-----:R-:W-:-:S05]  /*14e0*/  @P0 IMAD.WIDE R4, R33, 0x4, R4 ;  /* 0x0000000421040825 */ /* 0x001fca00078e0204 */
[----:B------:R-:W3:Y:S04]  /*14f0*/  @P0 LDG.E R0, desc[UR40][R4.64] ;  /* 0x0000002804000981 */ /* 0x000ee8000c1e1900 */
[----:B------:R0:W3:Y:S01]  /*1500*/  @P0 LDG.E R3, desc[UR40][R4.64+0x4] ;  /* 0x0000042804030981 */ /* 0x0000e2000c1e1900 */
[----:B------:R-:W-:Y:S02]  /*1510*/  ISETP.NE.U32.AND P1, PT, RZ, UR4, PT ;  /* 0x00000004ff007c0c */ /* 0x000fe4000bf25070 */
[----:B-----5:R-:W-:Y:S02]  /*1520*/  MOV R24, R31 ;  /* 0x0000001f00187202 */ /* 0x020fe40000000f00 */
[----:B------:R-:W-:-:S13]  /*1530*/  ISETP.NE.AND.EX P1, PT, RZ, UR5, PT, P1 ;  /* 0x00000005ff007c0c */ /* 0x000fda000bf25310 */
[----:B------:R-:W-:-:S04]  /*1540*/  @P1 IADD3 R6, P2, R34, UR4, RZ ;  /* 0x0000000422061c10 */ /* 0x000fc8000ff5e0ff */
[----:B------:R-:W-:-:S05]  /*1550*/  @P1 IADD3.X R7, R32, UR5, RZ, P2, !PT ;  /* 0x0000000520071c10 */ /* 0x000fca00097fe4ff */
[----:B------:R4:W5:Y:S01]  /*1560*/  @P1 LDG.E R24, desc[UR40][R6.64] ;  /* 0x0000002806181981 */ /* 0x000962000c1e1900 */
[----:B--2---:R-:W-:Y:S01]  /*1570*/  ISETP.NE.AND P1, PT, R8, 0x1, PT ;  /* 0x000000010800780c */ /* 0x004fe20003f25270 */
[----:B------:R-:W-:Y:S01]  /*1580*/  IMAD R13, R29, 0xc0, RZ ;  /* 0x000000c01d0d7824 */ /* 0x000fe200078e02ff */
[----:B------:R-:W-:Y:S01]  /*1590*/  BSSY B0, `(.L_x_15454) ;  /* 0x0000039000007945 */ /* 0x000fe20003800000 */
[----:B------:R-:W-:Y:S02]  /*15a0*/  IMAD.IADD R10, R31, 0x1, -R10 ;  /* 0x000000011f0a7824 */ /* 0x000fe400078e0a0a */
[----:B0-----:R-:W-:Y:S01]  /*15b0*/  VIADD R4, R13, 0xbf ;  /* 0x000000bf0d047836 */ /* 0x001fe20000000000 */
[----:B------:R0:W-:Y:S07]  /*15c0*/  STL [R1+0x28], R13 ;  /* 0x0000280d01007387 */ /* 0x0001ee0000100800 */
[----:B------:R-:W2:Y:S01]  /*15d0*/  @P1 LDC R9, c[0x0][0x44c] ;  /* 0x00011300ff091b82 */ /* 0x000ea20000000800 */
[----:B0-----:R-:W-:-:S07]  /*15e0*/  LOP3.LUT R13, R11, 0xff, RZ, 0xc0, !PT ;  /* 0x000000ff0b0d7812 */ /* 0x001fce00078ec0ff */
[----:B------:R-:W0:Y:S01]  /*15f0*/  @P1 LDC R5, c[0x0][0x450] ;  /* 0x00011400ff051b82 */ /* 0x000e220000000800 */
[----:B---3--:R-:W-:Y:S02]  /*1600*/  @P0 IMAD.IADD R25, R3, 0x1, -R0 ;  /* 0x0000000103190824 */ /* 0x008fe400078e0a00 */
[----:B--2---:R-:W-:-:S04]  /*1610*/  @P1 IMAD.HI.U32 R0, R4, R9, RZ ;  /* 0x0000000904001227 */ /* 0x004fc800078e00ff */
[----:B----4-:R-:W-:Y:S01]  /*1620*/  IMAD.IADD R6, R10, 0x1, R25 ;  /* 0x000000010a067824 */ /* 0x010fe200078e0219 */
[----:B0-----:R-:W-:-:S03]  /*1630*/  @P1 SHF.R.U32.HI R4, RZ, R5, R0 ;  /* 0x00000005ff041219 */ /* 0x001fc60000011600 */
[C---:B------:R-:W-:Y:S01]  /*1640*/  VIADD R0, R6.reuse, 0x7f ;  /* 0x0000007f06007836 */ /* 0x040fe20000000000 */
[----:B------:R-:W-:Y:S01]  /*1650*/  IADD3 R82, R6, 0x80, -R12 ;  /* 0x0000008006527810 */ /* 0x000fe20007ffe80c */
[----:B------:R0:W-:Y:S03]  /*1660*/  STL [R1+0x20], R6 ;  /* 0x0000200601007387 */ /* 0x0001e60000100800 */
[----:B------:R-:W-:Y:S01]  /*1670*/  SHF.R.S32.HI R3, RZ, 0x1f, R0 ;  /* 0x0000001fff037819 */ /* 0x000fe20000011400 */
[----:B------:R-:W-:Y:S01]  /*1680*/  IMAD.IADD R4, R82, 0x1, R4 ;  /* 0x0000000152047824 */ /* 0x000fe200078e0204 */
[----:B------:R2:W-:Y:S02]  /*1690*/  STL [R1+0x58], R13 ;  /* 0x0000580d01007387 */ /* 0x0005e40000100800 */
[----:B------:R-:W-:Y:S02]  /*16a0*/  LEA.HI R3, R3, R0, RZ, 0x7 ;  /* 0x0000000003037211 */ /* 0x000fe400078f38ff */
[----:B------:R-:W-:-:S02]  /*16b0*/  SHF.R.S32.HI R5, RZ, 0x1f, R4 ;  /* 0x0000001fff057819 */ /* 0x000fc40000011404 */
[----:B0-----:R-:W-:Y:S02]  /*16c0*/  SHF.R.U32.HI R6, RZ, 0x10, R11 ;  /* 0x00000010ff067819 */ /* 0x001fe4000001160b */
[----:B------:R-:W-:Y:S02]  /*16d0*/  LEA.HI R5, R5, R4, RZ, 0x7 ;  /* 0x0000000405057211 */ /* 0x000fe400078f38ff */
[----:B------:R-:W-:Y:S01]  /*16e0*/  SHF.R.S32.HI R83, RZ, 0x7, R3 ;  /* 0x00000007ff537819 */ /* 0x000fe20000011403 */
[----:B------:R2:W-:Y:S01]  /*16f0*/  STL [R1+0x4c], R6 ;  /* 0x00004c0601007387 */ /* 0x0005e20000100800 */
[----:B------:R-:W-:-:S04]  /*1700*/  SHF.R.S32.HI R0, RZ, 0x7, R5 ;  /* 0x00000007ff007819 */ /* 0x000fc80000011405 */
[----:B------:R-:W-:Y:S01]  /*1710*/  VIMNMX R9, R83, R0, PT ;  /* 0x0000000053097248 */ /* 0x000fe20003fe0100 */
[----:B------:R-:W-:-:S03]  /*1720*/  IMAD.MOV.U32 R0, RZ, RZ, RZ ;  /* 0x000000ffff007224 */ /* 0x000fc600078e00ff */
[----:B------:R-:W-:-:S13]  /*1730*/  ISETP.GE.AND P0, PT, R9, 0x1, PT ;  /* 0x000000010900780c */ /* 0x000fda0003f06270 */
[----:B--2---:R-:W-:Y:S05]  /*1740*/  @!P0 BRA `(.L_x_15455) ;  /* 0x0000000000748947 */ /* 0x004fea0003800000 */
[----:B------:R-:W-:Y:S01]  /*1750*/  ISETP.NE.AND P0, PT, R6, RZ, PT ;  /* 0x000000ff0600720c */ /* 0x000fe20003f05270 */
[----:B------:R-:W-:-:S03]  /*1760*/  ULDC UR4, c[0x0][0x9f0] ;  /* 0x00027c0000047ab9 */ /* 0x000fc60000000800 */
[----:B------:R-:W-:-:S04]  /*1770*/  SEL R11, R6, UR4, P0 ;  /* 0x00000004060b7c07 */ /* 0x000fc80008000000 */
[-C--:B------:R-:W-:Y:S02]  /*1780*/  IABS R6, R11.reuse ;  /* 0x0000000b00067213 */ /* 0x080fe40000000000 */
[----:B------:R-:W-:Y:S02]  /*1790*/  IADD3 R0, R11, -0x1, R9 ;  /* 0xffffffff0b007810 */ /* 0x000fe40007ffe009 */
[----:B------:R-:W0:Y:S01]  /*17a0*/  I2F.RP R3, R6 ;  /* 0x0000000600037306 */ /* 0x000e220000209400 */
[-C--:B-1----:R-:W-:Y:S02]  /*17b0*/  IABS R12, R11.reuse ;  /* 0x0000000b000c7213 */ /* 0x082fe40000000000 */
[----:B------:R-:W-:Y:S02]  /*17c0*/  IABS R8, R0 ;  /* 0x0000000000087213 */ /* 0x000fe40000000000 */
[----:B------:R-:W-:-:S04]  /*17d0*/  LOP3.LUT R0, R0, R11, RZ, 0x3c, !PT ;  /* 0x0000000b00007212 */ /* 0x000fc800078e3cff */
[----:B------:R-:W-:Y:S01]  /*17e0*/  ISETP.GE.AND P2, PT, R0, RZ, PT ;  /* 0x000000ff0000720c */ /* 0x000fe20003f46270 */
[----:B0-----:R-:W0:Y:S02]  /*17f0*/  MUFU.RCP R3, R3 ;  /* 0x0000000300037308 */ /* 0x001e240000001000 */
[----:B0-----:R-:W-:Y:S01]  /*1800*/  VIADD R4, R3, 0xffffffe ;  /* 0x0ffffffe03047836 */ /* 0x001fe20000000000 */
[----:B------:R-:W-:-:S05]  /*1810*/  IADD3 R3, RZ, -R12, RZ ;  /* 0x8000000cff037210 */ /* 0x000fca0007ffe0ff */
        /* <DEDUP_REMOVED lines=16> */
.L_x_15455:
[----:B------:R-:W-:Y:S05]  /*1920*/  BSYNC B0 ;  /* 0x0000000000007941 */ /* 0x000fea0003800000 */
.L_x_15454:
        /* <DEDUP_REMOVED lines=33> */
[----:B01----:R-:W-:-:S07]  /*1b40*/  IMAD.MOV.U32 R12, RZ, RZ, 0x1 ;  /* 0x00000001ff0c7424 */ /* 0x003fce00078e00ff */
[----:B------:R-:W-:-:S07]  /*1b50*/  LEPC R20, `(.L_x_15458) ;  /* 0x000000001014794e */ /* 0x000fce0000000000 */
[----:B--2--5:R-:W-:Y:S05]  /*1b60*/  CALL.ABS.NOINC R14 ;  /* 0x000000000e007343 */ /* 0x024fea0003c00000 */
.L_x_15458:
[----:B------:R-:W-:Y:S05]  /*1b70*/  BSYNC B6 ;  /* 0x0000000000067941 */ /* 0x000fea0003800000 */
.L_x_15457:
        /* <DEDUP_REMOVED lines=20> */
.L_x_15460:
[----:B------:R-:W-:Y:S05]  /*1cc0*/  BSYNC B6 ;  /* 0x0000000000067941 */ /* 0x000fea0003800000 */
.L_x_15459:
[----:B------:R-:W-:Y:S01]  /*1cd0*/  ULDC.64 UR4, c[0x0][0x9f8] ;  /* 0x00027e0000047ab9 */ /* 0x000fe20000000a00 */
[----:B------:R-:W2:Y:S01]  /*1ce0*/  LDL R36, [R1+0x3c] ;  /* 0x00003c0001247983 */ /* 0x000ea20000100800 */
[----:B------:R-:W-:Y:S01]  /*1cf0*/  ISETP.NE.U32.AND P0, PT, RZ, UR4, PT ;  /* 0x00000004ff007c0c */ /* 0x000fe2000bf05070 */
[----:B------:R-:W-:Y:S01]  /*1d00*/  IMAD.MOV.U32 R67, RZ, RZ, R33 ;  /* 0x000000ffff437224 */ /* 0x000fe200078e0021 */
[----:B------:R-:W0:Y:S02]  /*1d10*/  LDC.64 R4, c[0x0][0x3f8] ;  /* 0x0000fe00ff047b82 */ /* 0x000e240000000a00 */
[----:B------:R-:W-:-:S06]  /*1d20*/  ISETP.NE.AND.EX P0, PT, RZ, UR5, PT, P0 ;  /* 0x00000005ff007c0c */ /* 0x000fcc000bf05300 */
[----:B------:R-:W3:Y:S07]  /*1d30*/  LDC.64 R60, c[0x0][0x408] ;  /* 0x00010200ff3c7b82 */ /* 0x000eee0000000a00 */
[----:B------:R-:W-:Y:S01]  /*1d40*/  @P0 IADD3 R6, P1, R34, UR4, RZ ;  /* 0x0000000422060c10 */ /* 0x000fe2000ff3e0ff */
[----:B------:R-:W4:Y:S03]  /*1d50*/  LDC R33, c[0x0][0x3f4] ;  /* 0x0000fd00ff217b82 */ /* 0x000f260000000800 */
[----:B------:R-:W-:-:S02]  /*1d60*/  @P0 IADD3.X R7, R32, UR5, RZ, P1, !PT ;  /* 0x0000000520070c10 */ /* 0x000fc40008ffe4ff */
[----:B------:R-:W2:Y:S04]  /*1d70*/  LDL.LU R32, [R1+0x10] ;  /* 0x0000100001207983 */ /* 0x000ea80000300800 */
[----:B------:R-:W2:Y:S04]  /*1d80*/  LDL R14, [R1+0x40] ;  /* 0x00004000010e7983 */ /* 0x000ea80000100800 */
[----:B------:R1:W2:Y:S01]  /*1d90*/  @P0 LDG.E R67, desc[UR40][R6.64] ;  /* 0x0000002806430981 */ /* 0x0002a2000c1e1900 */
[----:B------:R-:W1:Y:S01]  /*1da0*/  S2R R34, SR_TID.X ;  /* 0x0000000000227919 */ /* 0x000e620000002100 */
[----:B------:R-:W-:-:S02]  /*1db0*/  SHF.R.S32.HI R3, RZ, 0x1f, R154 ;  /* 0x0000001fff037819 */ /* 0x000fc4000001149a */
[----:B------:R-:W-:-:S03]  /*1dc0*/  SHF.R.S32.HI R153, RZ, 0x1f, R152 ;  /* 0x0000001fff997819 */ /* 0x000fc60000011498 */
[-C--:B0-----:R-:W-:Y:S02]  /*1dd0*/  IMAD R0, R3, R4.reuse, RZ ;  /* 0x0000000403007224 */ /* 0x081fe400078e02ff */
[----:B------:R-:W-:-:S04]  /*1de0*/  IMAD.WIDE.U32 R8, R154, R4, R152 ;  /* 0x000000049a087225 */ /* 0x000fc800078e0098 */
[C---:B------:R-:W-:Y:S02]  /*1df0*/  IMAD R13, R154.reuse, R5, R0 ;  /* 0x000000059a0d7224 */ /* 0x040fe400078e0200 */
[----:B------:R-:W-:Y:S01]  /*1e00*/  IMAD.WIDE.U32 R10, R154, R4, R16 ;  /* 0x000000049a0a7225 */ /* 0x000fe200078e0010 */
[----:B----4-:R-:W-:-:S03]  /*1e10*/  ISETP.GE.AND P0, PT, R16, R33, PT ;  /* 0x000000211000720c */ /* 0x010fc60003f06270 */
[----:B---3--:R-:W-:Y:S02]  /*1e20*/  IMAD R3, R3, R60, RZ ;  /* 0x0000003c03037224 */ /* 0x008fe400078e02ff */
[----:B------:R-:W-:Y:S02]  /*1e30*/  IMAD.IADD R9, R9, 0x1, R13 ;  /* 0x0000000109097824 */ /* 0x000fe400078e020d */
[----:B------:R-:W-:Y:S01]  /*1e40*/  IMAD.IADD R11, R13, 0x1, R11 ;  /* 0x000000010d0b7824 */ /* 0x000fe200078e020b */
[----:B-1----:R-:W-:Y:S02]  /*1e50*/  SHF.R.U32.HI R35, RZ, 0x7, R34 ;  /* 0x00000007ff237819 */ /* 0x002fe40000011622 */
[----:B-----5:R-:W-:Y:S01]  /*1e60*/  SHF.R.S32.HI R13, RZ, 0x1f, R24 ;  /* 0x0000001fff0d7819 */ /* 0x020fe20000011418 */
[----:B------:R-:W-:Y:S01]  /*1e70*/  IMAD R15, R154, R61, R3 ;  /* 0x0000003d9a0f7224 */ /* 0x000fe200078e0203 */
[----:B------:R-:W-:-:S03]  /*1e80*/  SEL R3, R33, RZ, P0 ;  /* 0x000000ff21037207 */ /* 0x000fc60000000000 */
[C---:B------:R-:W-:Y:S02]  /*1e90*/  IMAD R12, R13.reuse, R4, RZ ;  /* 0x000000040d0c7224 */ /* 0x040fe400078e02ff */
[----:B------:R-:W-:Y:S02]  /*1ea0*/  IMAD R13, R13, R60, RZ ;  /* 0x0000003c0d0d7224 */ /* 0x000fe400078e02ff */
[----:B------:R-:W-:Y:S01]  /*1eb0*/  IMAD.IADD R3, R16, 0x1, R3 ;  /* 0x0000000110037824 */ /* 0x000fe200078e0203 */
[----:B------:R-:W-:Y:S01]  /*1ec0*/  SHF.L.U64.HI R64, R4, 0x7, R5 ;  /* 0x0000000704407819 */ /* 0x000fe20000010205 */
[----:B------:R-:W-:Y:S01]  /*1ed0*/  IMAD.IADD R66, R66, 0x1, R31 ;  /* 0x0000000142427824 */ /* 0x000fe200078e021f */
[----:B------:R-:W-:Y:S01]  /*1ee0*/  SHF.L.U64.HI R62, R60, 0x7, R61 ;  /* 0x000000073c3e7819 */ /* 0x000fe2000001023d */
[----:B------:R-:W-:Y:S01]  /*1ef0*/  IMAD.WIDE.U32 R20, R24, R4, R8 ;  /* 0x0000000418147225 */ /* 0x000fe200078e0008 */
[----:B------:R-:W-:-:S03]  /*1f00*/  ISETP.NE.AND P6, PT, R35, 0x1, PT ;  /* 0x000000012300780c */ /* 0x000fc60003fc5270 */
[----:B------:R-:W-:Y:S01]  /*1f10*/  IMAD.WIDE.U32 R30, R24, R4, R10 ;  /* 0x00000004181e7225 */ /* 0x000fe200078e000a */
[----:B------:R-:W-:-:S03]  /*1f20*/  SHF.R.S32.HI R0, RZ, 0x1f, R3 ;  /* 0x0000001fff007819 */ /* 0x000fc60000011403 */
[----:B------:R-:W-:Y:S02]  /*1f30*/  IMAD.SHL.U32 R63, R4, 0x80, RZ ;  /* 0x00000080043f7824 */ /* 0x000fe400078e00ff */
[----:B------:R-:W-:Y:S01]  /*1f40*/  IMAD R13, R24, R61, R13 ;  /* 0x0000003d180d7224 */ /* 0x000fe200078e020d */
[----:B------:R-:W-:-:S04]  /*1f50*/  LEA.HI R0, R0, R3, RZ, 0x3 ;  /* 0x0000000300007211 */ /* 0x000fc800078f18ff */
[----:B------:R-:W-:Y:S02]  /*1f60*/  SHF.R.S32.HI R52, RZ, 0x3, R0 ;  /* 0x00000003ff347819 */ /* 0x000fe40000011400 */
[----:B------:R-:W-:Y:S01]  /*1f70*/  LOP3.LUT R10, R0, 0xfffffff8, RZ, 0xc0, !PT ;  /* 0xfffffff8000a7812 */ /* 0x000fe200078ec0ff */
[----:B------:R-:W-:Y:S05]  /*1f80*/  @!P6 WARPSYNC.ALL ;  /* 0x000000000000e948 */ /* 0x000fea0003800000 */
[----:B------:R-:W-:Y:S01]  /*1f90*/  IMAD.WIDE.U32 R48, R154, R60, R152 ;  /* 0x0000003c9a307225 */ /* 0x000fe200078e0098 */
[----:B------:R-:W-:-:S03]  /*1fa0*/  ULDC UR4, c[0x0][0x2f4] ;  /* 0x0000bd0000047ab9 */ /* 0x000fc60000000800 */
[----:B------:R-:W-:-:S04]  /*1fb0*/  IMAD.WIDE.U32 R6, R154, R60, R16 ;  /* 0x0000003c9a067225 */ /* 0x000fc800078e0010 */
[----:B------:R-:W-:Y:S02]  /*1fc0*/  IMAD.IADD R49, R49, 0x1, R15 ;  /* 0x0000000131317824 */ /* 0x000fe400078e020f */
[----:B------:R-:W-:Y:S02]  /*1fd0*/  IMAD.IADD R7, R15, 0x1, R7 ;  /* 0x000000010f077824 */ /* 0x000fe400078e0207 */
[C---:B------:R-:W-:Y:S02]  /*1fe0*/  IMAD R55, R24.reuse, R5, R12 ;  /* 0x0000000518377224 */ /* 0x040fe400078e020c */
[----:B------:R-:W-:-:S04]  /*1ff0*/  IMAD.WIDE.U32 R48, R24, R60, R48 ;  /* 0x0000003c18307225 */ /* 0x000fc800078e0030 */
[----:B------:R-:W-:Y:S01]  /*2000*/  IMAD.WIDE.U32 R50, R24, R60, R6 ;  /* 0x0000003c18327225 */ /* 0x000fe200078e0006 */
[----:B------:R-:W-:Y:S02]  /*2010*/  SHF.L.U32 R60, R60, 0x7, RZ ;  /* 0x000000073c3c7819 */ /* 0x000fe400000006ff */
[----:B------:R-:W-:Y:S01]  /*2020*/  ISETP.GE.AND P2, PT, R18, UR4, PT ;  /* 0x0000000412007c0c */ /* 0x000fe2000bf46270 */
[----:B------:R-:W-:Y:S01]  /*2030*/  IMAD.IADD R56, R21, 0x1, R55 ;  /* 0x0000000115387824 */ /* 0x000fe200078e0237 */
[----:B------:R-:W-:Y:S01]  /*2040*/  SHF.R.S32.HI R8, RZ, 0x1f, R10 ;  /* 0x0000001fff087819 */ /* 0x000fe2000001140a */
[----:B------:R-:W-:Y:S02]  /*2050*/  VIADD R76, R35, 0x8 ;  /* 0x00000008234c7836 */ /* 0x000fe40000000000 */
[----:B------:R-:W-:Y:S02]  /*2060*/  IMAD.SHL.U32 R58, R33, 0x2, RZ ;  /* 0x00000002213a7824 */ /* 0x000fe400078e00ff */
[----:B------:R-:W-:-:S02]  /*2070*/  IMAD.IADD R55, R55, 0x1, R31 ;  /* 0x0000000137377824 */ /* 0x000fc400078e021f */
[----:B------:R-:W-:Y:S02]  /*2080*/  IMAD.IADD R54, R49, 0x1, R13 ;  /* 0x0000000131367824 */ /* 0x000fe400078e020d */
[----:B------:R-:W-:Y:S02]  /*2090*/  IMAD.IADD R53, R13, 0x1, R51 ;  /* 0x000000010d357824 */ /* 0x000fe400078e0233 */
[C---:B--2---:R-:W-:Y:S01]  /*20a0*/  IMAD.SHL.U32 R65, R36.reuse, 0x40, RZ ;  /* 0x0000004024417824 */ /* 0x044fe200078e00ff */
[----:B------:R-:W-:Y:S01]  /*20b0*/  @!P6 BAR.SYNC.DEFER_BLOCKING 0x9, 0x100 ;  /* 0x024400000000eb1d */ /* 0x000fe20000010000 */
[----:B------:R-:W-:Y:S01]  /*20c0*/  LOP3.LUT P1, RZ, R36, 0x4, RZ, 0xc0, !PT ;  /* 0x0000000424ff7812 */ /* 0x000fe2000782c0ff */
[----:B------:R-:W-:-:S05]  /*20d0*/  VIADD R36, R34, 0xffffff80 ;  /* 0xffffff8022247836 */ /* 0x000fca0000000000 */
[----:B------:R-:W-:-:S04]  /*20e0*/  SHF.R.S32.HI R34, RZ, 0x1f, R36 ;  /* 0x0000001fff227819 */ /* 0x000fc80000011424 */
[----:B------:R-:W-:-:S04]  /*20f0*/  LEA.HI R34, R34, R36, RZ, 0x2 ;  /* 0x0000002422227211 */ /* 0x000fc800078f10ff */
[----:B------:R-:W-:Y:S02]  /*2100*/  LOP3.LUT R34, R34, 0xfffffffc, RZ, 0xc0, !PT ;  /* 0xfffffffc22227812 */ /* 0x000fe400078ec0ff */
[----:B------:R-:W-:-:S03]  /*2110*/  LOP3.LUT R32, R32, 0xfffffffd, RZ, 0xc0, !PT ;  /* 0xfffffffd20207812 */ /* 0x000fc600078ec0ff */
[----:B------:R-:W-:Y:S01]  /*2120*/  IMAD.IADD R34, R36, 0x1, -R34 ;  /* 0x0000000124227824 */ /* 0x000fe200078e0a22 */
[----:B------:R-:W-:-:S03]  /*2130*/  @P1 LOP3.LUT R32, R32, 0x2, RZ, 0xfc, !PT ;  /* 0x0000000220201812 */ /* 0x000fc600078efcff */
[----:B------:R-:W-:Y:S01]  /*2140*/  IMAD R59, R34, 0x60, R154 ;  /* 0x00000060223b7824 */ /* 0x000fe200078e029a */
[----:B------:R-:W-:Y:S01]  /*2150*/  LOP3.LUT R65, R65, 0x1c0, RZ, 0xc0, !PT ;  /* 0x000001c041417812 */ /* 0x000fe200078ec0ff */
[----:B------:R0:W-:Y:S01]  /*2160*/  STL [R1+0x10], R32 ;  /* 0x0000102001007387 */ /* 0x0001e20000100800 */
[----:B------:R-:W-:Y:S02]  /*2170*/  IADD3 R34, R154, 0x60, RZ ;  /* 0x000000609a227810 */ /* 0x000fe40007ffe0ff */
[----:B------:R-:W-:Y:S02]  /*2180*/  SHF.R.U32.HI R61, RZ, 0x3, R65 ;  /* 0x00000003ff3d7819 */ /* 0x000fe40000011641 */
[----:B------:R-:W-:Y:S02]  /*2190*/  LOP3.LUT R4, R65, 0x18, R16, 0xf8, !PT ;  /* 0x0000001841047812 */ /* 0x000fe400078ef810 */
[----:B0-----:R-:W-:Y:S01]  /*21a0*/  SHF.R.S32.HI R32, RZ, 0x1f, R36 ;  /* 0x0000001fff207819 */ /* 0x001fe20000011424 */
[----:B------:R-:W-:-:S03]  /*21b0*/  IMAD.SHL.U32 R34, R34, 0x40, RZ ;  /* 0x0000004022227824 */ /* 0x000fc600078e00ff */
[----:B------:R-:W-:Y:S02]  /*21c0*/  LEA.HI R32, R32, R36, RZ, 0x5 ;  /* 0x0000002420207211 */ /* 0x000fe400078f28ff */
[----:B------:R-:W-:Y:S02]  /*21d0*/  LOP3.LUT R4, R4, R61, RZ, 0x3c, !PT ;  /* 0x0000003d04047212 */ /* 0x000fe400078e3cff */
[----:B------:R-:W-:Y:S02]  /*21e0*/  SHF.R.S32.HI R32, RZ, 0x5, R32 ;  /* 0x00000005ff207819 */ /* 0x000fe40000011420 */
[----:B------:R-:W-:-:S03]  /*21f0*/  LOP3.LUT R34, R34, 0x1c0, RZ, 0xc0, !PT ;  /* 0x000001c022227812 */ /* 0x000fc600078ec0ff */
[----:B------:R-:W-:Y:S01]  /*2200*/  IMAD R57, R32, 0x200, R4 ;  /* 0x0000020020397824 */ /* 0x000fe200078e0204 */
[--C-:B------:R-:W-:Y:S02]  /*2210*/  LOP3.LUT R4, R65, 0x38, R0.reuse, 0xf8, !PT ;  /* 0x0000003841047812 */ /* 0x100fe400078ef800 */
[----:B------:R-:W-:Y:S01]  /*2220*/  LOP3.LUT R0, R34, 0x38, R0, 0xf8, !PT ;  /* 0x0000003822007812 */ /* 0x000fe200078ef800 */
[----:B------:R-:W-:-:S04]  /*2230*/  VIADD R34, R154, 0x60 ;  /* 0x000000609a227836 */ /* 0x000fc80000000000 */
[----:B------:R-:W-:-:S05]  /*2240*/  IMAD.SHL.U32 R34, R34, 0x40, RZ ;  /* 0x0000004022227824 */ /* 0x000fca00078e00ff */
[----:B------:R-:W-:-:S04]  /*2250*/  LOP3.LUT R34, R34, 0x1c0, RZ, 0xc0, !PT ;  /* 0x000001c022227812 */ /* 0x000fc800078ec0ff */
[----:B------:R-:W-:Y:S02]  /*2260*/  SHF.R.U32.HI R34, RZ, 0x3, R34 ;  /* 0x00000003ff227819 */ /* 0x000fe40000011622 */
[----:B------:R-:W-:Y:S02]  /*2270*/  LOP3.LUT R3, R4, R61, RZ, 0x3c, !PT ;  /* 0x0000003d04037212 */ /* 0x000fe400078e3cff */
[----:B------:R-:W-:Y:S02]  /*2280*/  LOP3.LUT R0, R0, R34, RZ, 0x3c, !PT ;  /* 0x0000002200007212 */ /* 0x000fe400078e3cff */
[----:B------:R-:W-:Y:S01]  /*2290*/  ISETP.GE.AND P1, PT, R16, UR4, PT ;  /* 0x0000000410007c0c */ /* 0x000fe2000bf26270 */
[----:B------:R-:W-:Y:S01]  /*22a0*/  IMAD R3, R32, 0x200, R3 ;  /* 0x0000020020037824 */ /* 0x000fe200078e0203 */
[----:B------:R-:W-:Y:S01]  /*22b0*/  SHF.R.S32.HI R9, RZ, 0x1f, R67 ;  /* 0x0000001fff097819 */ /* 0x000fe20000011443 */
[----:B------:R-:W-:-:S10]  /*22c0*/  IMAD.IADD R0, R14, 0x1, R0 ;  /* 0x000000010e007824 */ /* 0x000fd400078e0200 */
.L_x_15516:
[----:B--2---:R-:W2:Y:S01]  /*22d0*/  LDL R33, [R1+0x3c] ;  /* 0x00003c0001217983 */ /* 0x004ea20000100800 */
[----:B0-----:R-:W0:Y:S03]  /*22e0*/  LDC R72, c[0x0][0x430] ;  /* 0x00010c00ff487b82 */ /* 0x001e260000000800 */
[----:B------:R-:W3:Y:S01]  /*22f0*/  LDL.LU R15, [R1+0x10] ;  /* 0x00001000010f7983 */ /* 0x000ee20000300800 */
[----:B------:R-:W-:Y:S02]  /*2300*/  VIADD R27, R27, 0xffffffff ;  /* 0xffffffff1b1b7836 */ /* 0x000fe40000000000 */
[----:B------:R-:W-:Y:S02]  /*2310*/  IMAD.MOV.U32 R71, RZ, RZ, RZ ;  /* 0x000000ffff477224 */ /* 0x000fe400078e00ff */
[----:B------:R-:W-:Y:S01]  /*2320*/  IMAD R4, R27, 0x80, R59 ;  /* 0x000000801b047824 */ /* 0x000fe200078e023b */
[----:B------:R-:W1:Y:S03]  /*2330*/  LDC R78, c[0x0][0x3f4] ;  /* 0x0000fd00ff4e7b82 */ /* 0x000e660000000800 */
[----:B------:R-:W-:Y:S01]  /*2340*/  IMAD.IADD R32, R66, 0x1, R4 ;  /* 0x0000000142207824 */ /* 0x000fe200078e0204 */
[----:B------:R-:W-:-:S03]  /*2350*/  ISETP.GE.AND P3, PT, R4, R25, PT ;  /* 0x000000190400720c */ /* 0x000fc60003f66270 */
[----:B------:R-:W-:Y:S01]  /*2360*/  IMAD.MOV.U32 R12, RZ, RZ, R32 ;  /* 0x000000ffff0c7224 */ /* 0x000fe200078e0020 */
[----:B------:R-:W-:Y:S02]  /*2370*/  ISETP.GT.OR P3, PT, R59, 0x7f, P3 ;  /* 0x0000007f3b00780c */ /* 0x000fe40001f64670 */
[----:B0-----:R-:W-:-:S11]  /*2380*/  ISETP.NE.AND P4, PT, R72, 0x1, PT ;  /* 0x000000014800780c */ /* 0x001fd60003f85270 */
[----:B------:R-:W0:Y:S08]  /*2390*/  @!P3 LDC.64 R6, c[0x0][0x428] ;  /* 0x00010a00ff06bb82 */ /* 0x000e300000000a00 */
[----:B----4-:R-:W4:Y:S08]  /*23a0*/  @P4 LDC R11, c[0x0][0x434] ;  /* 0x00010d00ff0b4b82 */ /* 0x010f300000000800 */
[----:B------:R-:W1:Y:S08]  /*23b0*/  @P4 LDC R14, c[0x0][0x438] ;  /* 0x00010e00ff0e4b82 */ /* 0x000e700000000800 */
[----:B------:R-:W0:Y:S01]  /*23c0*/  @!P3 LDC.64 R4, c[0x0][0x418] ;  /* 0x00010600ff04bb82 */ /* 0x000e220000000a00 */
[----:B----4-:R-:W-:-:S05]  /*23d0*/  @P4 IMAD.HI.U32 R11, R32, R11, RZ ;  /* 0x0000000b200b4227 */ /* 0x010fca00078e00ff */
[----:B-1----:R-:W-:Y:S01]  /*23e0*/  @P4 SHF.R.U32.HI R12, RZ, R14, R11 ;  /* 0x0000000eff0c4219 */ /* 0x002fe2000001160b */
[----:B0-----:R-:W-:-:S03]  /*23f0*/  @!P3 IMAD R14, R9, R6, RZ ;  /* 0x00000006090eb224 */ /* 0x001fc600078e02ff */
[----:B------:R-:W-:Y:S01]  /*2400*/  @!P3 SHF.R.S32.HI R13, RZ, 0x1f, R12 ;  /* 0x0000001fff0db819 */ /* 0x000fe2000001140c */
[C---:B------:R-:W-:Y:S02]  /*2410*/  @!P3 IMAD R11, R67.reuse, R7, R14 ;  /* 0x00000007430bb224 */ /* 0x040fe400078e020e */
[----:B------:R-:W-:-:S05]  /*2420*/  @!P3 IMAD.WIDE.U32 R6, R67, R6, R12 ;  /* 0x000000064306b225 */ /* 0x000fca00078e000c */
[----:B------:R-:W-:Y:S02]  /*2430*/  @!P3 IADD3 R7, R7, R11, RZ ;  /* 0x0000000b0707b210 */ /* 0x000fe40007ffe0ff */
        /* <DEDUP_REMOVED lines=15> */
[----:B------:R0:W-:Y:S02]  /*2530*/  STL [R1+0x10], R15 ;  /* 0x0000100f01007387 */ /* 0x0001e40000100800 */
[----:B------:R-:W-:-:S04]  /*2540*/  @P5 VIADD R69, R7, 0xffffffe0 ;  /* 0xffffffe007455836 */ /* 0x000fc80000000000 */
[----:B------:R-:W-:-:S04]  /*2550*/  IMAD R69, R69, 0x2, R26 ;  /* 0x0000000245457824 */ /* 0x000fc800078e021a */
        /* <DEDUP_REMOVED lines=9> */
[----:B------:R-:W-:Y:S01]  /*25f0*/  IMAD.WIDE.U32 R14, R63, R27, RZ ;  /* 0x0000001b3f0e7225 */ /* 0x000fe200078e00ff */
[----:B------:R-:W-:-:S03]  /*2600*/  VIMNMX R75, R75, 0x80, PT ;  /* 0x000000804b4b7848 */ /* 0x000fc60003fe0100 */
[----:B------:R-:W-:Y:S02]  /*2610*/  IMAD R6, R74, UR4, RZ ;  /* 0x000000044a067c24 */ /* 0x000fe4000f8e02ff */
        /* <DEDUP_REMOVED lines=17> */
[----:B------:R-:W-:Y:S01]  /*2730*/  IMAD.WIDE.U32 R12, R60, R27, RZ ;  /* 0x0000001b3c0c7225 */ /* 0x000fe200078e00ff */
[----:B------:R-:W-:-:S03]  /*2740*/  IADD3 R77, R15, R7, RZ ;  /* 0x000000070f4d7210 */ /* 0x000fc60007ffe0ff */
[----:B------:R-:W-:-:S08]  /*2750*/  IMAD.IADD R11, R13, 0x1, R5 ;  /* 0x000000010d0b7824 */ /* 0x000fd000078e0205 */
[----:B------:R-:W-:Y:S05]  /*2760*/  @!P3 BRA `(.L_x_15463) ;  /* 0x000000140068b947 */ /* 0x000fea0003800000 */
[----:B------:R0:W5:Y:S01]  /*2770*/  LDL R80, [R1+0x4] ;  /* 0x0000040001507983 */ /* 0x0001620000100800 */
        /* <DEDUP_REMOVED lines=31> */
.L_x_15465:
[----:B------:R-:W-:Y:S05]  /*2970*/  BSYNC B1 ;  /* 0x0000000000017941 */ /* 0x000fea0003800000 */
.L_x_15464:
        /* <DEDUP_REMOVED lines=34> */
.L_x_15467:
[----:B------:R-:W-:Y:S05]  /*2ba0*/  BSYNC B1 ;  /* 0x0000000000017941 */ /* 0x000fea0003800000 */
.L_x_15466:
[----:B0-----:R-:W-:Y:S01]  /*2bb0*/  IMAD.MOV.U32 R4, RZ, RZ, R44 ;  /* 0x000000ffff047224 */ /* 0x001fe200078e002c */
[----:B------:R-:W-:Y:S01]  /*2bc0*/  MOV R5, R45 ;  /* 0x0000002d00057202 */ /* 0x000fe20000000f00 */
[----:B------:R-:W-:Y:S01]  /*2bd0*/  IMAD.MOV.U32 R6, RZ, RZ, R46 ;  /* 0x000000ffff067224 */ /* 0x000fe200078e002e */
[----:B------:R-:W-:Y:S01]  /*2be0*/  ISETP.NE.AND P5, PT, R157, 0x3, PT ;  /* 0x000000039d00780c */ /* 0x000fe20003fa5270 */
[----:B------:R-:W-:Y:S01]  /*2bf0*/  IMAD.MOV.U32 R7, RZ, RZ, R47 ;  /* 0x000000ffff077224 */ /* 0x000fe200078e002f */
[----:B------:R-:W-:Y:S01]  /*2c00*/  PRMT R80, R80, 0x5410, R4 ;  /* 0x0000541050507816 */ /* 0x000fe20000000004 */
[----:B------:R-:W-:Y:S01]  /*2c10*/  IMAD.MOV.U32 R4, RZ, RZ, R42 ;  /* 0x000000ffff047224 */ /* 0x000fe200078e002a */
[----:B------:R-:W-:Y:S01]  /*2c20*/  PRMT R81, R81, 0x5410, R5 ;  /* 0x0000541051517816 */ /* 0x000fe20000000005 */
        /* <DEDUP_REMOVED lines=20> */
[----:B------:R-:W-:Y:S02]  /*2d70*/  PRMT R87, R5, 0x7610, R87 ;  /* 0x0000761005577816 */ /* 0x000fe40000000057 */
[----:B------:R-:W-:-:S02]  /*2d80*/  PRMT R90, R6, 0x7610, R90 ;  /* 0x00007610065a7816 */ /* 0x000fc4000000005a */
[----:B------:R-:W-:Y:S01]  /*2d90*/  PRMT R91, R7, 0x7610, R91 ;  /* 0x00007610075b7816 */ /* 0x000fe2000000005b */
[----:B------:R-:W-:Y:S06]  /*2da0*/  @!P5 BRA `(.L_x_15468) ;  /* 0x000000000004d947 */ /* 0x000fec0003800000 */
[----:B------:R-:W-:Y:S01]  /*2db0*/  BPT.TRAP 0x1 ;  /* 0x000000040000795c */ /* 0x000fe20000300000 */
.L_x_15468:
[----:B------:R-:W2:Y:S01]  /*2dc0*/  LDL R4, [R1] ;  /* 0x0000000001047983 */ /* 0x000ea20000100800 */
[----:B------:R-:W-:Y:S01]  /*2dd0*/  IMAD R68, R19, 0x8, R2 ;  /* 0x0000000813447824 */ /* 0x000fe200078e0202 */
[----:B------:R-:W-:Y:S01]  /*2de0*/  BSSY B1, `(.L_x_15469) ;  /* 0x0000004000017945 */ /* 0x000fe20003800000 */
[----:B--2---:R-:W-:-:S04]  /*2df0*/  SHF.L.U32 R77, R4, 0x1f, RZ ;  /* 0x0000001f044d7819 */ /* 0x004fc800000006ff */
[----:B------:R-:W0:Y:S02]  /*2e00*/  SYNCS.PHASECHK.TRANS64.TRYWAIT P6, [R68+URZ+0x16890], R77 ;  /* 0x0168904d440075a7 */ /* 0x000e2400080c017f */
[----:B0-----:R-:W-:Y:S05]  /*2e10*/  @!P6 BRA `(.L_x_15470) ;  /* 0x0000019000cce947 */ /* 0x001fea0003800000 */
.L_x_15724:
[----:B------:R-:W-:Y:S05]  /*2e20*/  BSYNC B1 ;  /* 0x0000000000017941 */ /* 0x000fea0003800000 */
.L_x_15469:
[----:B------:R-:W-:-:S03]  /*2e30*/  UMOV UR4, 0xffffffff ;  /* 0xffffffff00047882 */ /* 0x000fc60000000000 */
[----:B------:R-:W-:Y:S05]  /*2e40*/  BRA.DIV UR4, `(.L_x_15471) ;  /* 0x0000019204d47947 */ /* 0x000fea000b800000 */
[----:B------:R1:W2:Y:S04]  /*2e50*/  SHFL.IDX PT, R79, R85, RZ, 0x1c1f ;  /* 0x001c1fff554f7589 */ /* 0x0002a800000e0000 */
[----:B------:R1:W3:Y:S02]  /*2e60*/  SHFL.IDX PT, R14, R84, RZ, 0x1c1f ;  /* 0x001c1fff540e7589 */ /* 0x0002e400000e0000 */
.L_x_15728:
        /* <DEDUP_REMOVED lines=12> */
[----:B------:R-:W-:Y:S02]  /*2f30*/  SHF.R.U64 R44, R44, 0x10, R45 ;  /* 0x000000102c2c7819 */ /* 0x000fe4000000122d */
[----:B------:R-:W-:Y:S02]  /*2f40*/  PRMT R97, R98, 0x5410, R97 ;  /* 0x0000541062617816 */ /* 0x000fe40000000061 */
[----:B------:R-:W-:Y:S02]  /*2f50*/  SHF.R.U32.HI R100, RZ, 0x10, R47 ;  /* 0x00000010ff647819 */ /* 0x000fe4000001162f */
[----:B------:R-:W-:Y:S02]  /*2f60*/  PRMT R46, R80, 0x5432, R44 ;  /* 0x00005432502e7816 */ /* 0x000fe4000000002c */
[----:B------:R-:W-:-:S02]  /*2f70*/  SHF.R.U32.HI R96, RZ, 0x10, R45 ;  /* 0x00000010ff607819 */ /* 0x000fc4000001162d */
[----:B------:R-:W-:Y:S02]  /*2f80*/  LOP3.LUT R44, R5, 0xffff0000, RZ, 0xc0, !PT ;  /* 0xffff0000052c7812 */ /* 0x000fe400078ec0ff */
[----:B------:R-:W-:Y:S02]  /*2f90*/  LOP3.LUT R99, R97, 0xffff0000, RZ, 0xc0, !PT ;  /* 0xffff000061637812 */ /* 0x000fe400078ec0ff */
        /* <DEDUP_REMOVED lines=13> */
[C---:B------:R-:W-:Y:S02]  /*3070*/  IMAD.U32 R5, R4.reuse, 0x10000, RZ ;  /* 0x0001000004057824 */ /* 0x040fe400078e00ff */
[----:B------:R-:W-:Y:S01]  /*3080*/  FFMA.FTZ R7, R7, R99, R44 ;  /* 0x0000006307077223 */ /* 0x000fe2000001002c */
[----:B------:R-:W-:Y:S01]  /*3090*/  LOP3.LUT R4, R4, 0xffff0000, RZ, 0xc0, !PT ;  /* 0xffff000004047812 */ /* 0x000fe200078ec0ff */
[-C--:B------:R-:W-:Y:S01]  /*30a0*/  FMUL.FTZ R44, R45, R98.reuse ;  /* 0x000000622d2c7220 */ /* 0x080fe20000410000 */
[----:B------:R-:W-:Y:S01]  /*30b0*/  LOP3.LUT R100, R100, 0xffff0000, RZ, 0xc0, !PT ;  /* 0xffff000064647812 */ /* 0x000fe200078ec0ff */
[----:B------:R-:W-:Y:S01]  /*30c0*/  IMAD.U32 R46, R46, 0x10000, RZ ;  /* 0x000100002e2e7824 */ /* 0x000fe200078e00ff */
[----:B------:R-:W-:Y:S01]  /*30d0*/  SHF.L.U32 R97, R97, 0x10, RZ ;  /* 0x0000001061617819 */ /* 0x000fe200000006ff */
[C---:B------:R-:W-:Y:S01]  /*30e0*/  FFMA.FTZ R106, R15.reuse, R98, -R106 ;  /* 0x000000620f6a7223 */ /* 0x040fe2000001086a */
[----:B------:R-:W-:Y:S01]  /*30f0*/  LOP3.LUT R96, R96, 0xffff0000, RZ, 0xc0, !PT ;  /* 0xffff000060607812 */ /* 0x000fe200078ec0ff */
[----:B------:R-:W-:Y:S01]  /*3100*/  FFMA.FTZ R15, R15, R102, R44 ;  /* 0x000000660f0f7223 */ /* 0x000fe2000001002c */
[C---:B------:R-:W-:Y:S01]  /*3110*/  FMUL.FTZ R45, R11.reuse, R100 ;  /* 0x000000640b2d7220 */ /* 0x040fe20000410000 */
[CC--:B------:R-:W-:Y:S01]  /*3120*/  FMUL.FTZ R44, R4.reuse, R97.reuse ;  /* 0x00000061042c7220 */ /* 0x0c0fe20000410000 */
[----:B------:R-:W-:Y:S01]  /*3130*/  FMUL.FTZ R4, R4, R46 ;  /* 0x0000002e04047220 */ /* 0x000fe20000410000 */
[-C--:B------:R-:W-:Y:S01]  /*3140*/  FMUL.FTZ R11, R11, R96.reuse ;  /* 0x000000600b0b7220 */ /* 0x080fe20000410000 */
[C---:B------:R-:W-:Y:S01]  /*3150*/  FFMA.FTZ R45, R6.reuse, R96, -R45 ;  /* 0x00000060062d7223 */ /* 0x040fe2000001082d */
[C---:B------:R-:W-:Y:S01]  /*3160*/  FFMA.FTZ R44, R5.reuse, R46, -R44 ;  /* 0x0000002e052c7223 */ /* 0x040fe2000001082c */
[----:B------:R-:W-:Y:S01]  /*3170*/  FFMA.FTZ R5, R5, R97, R4 ;  /* 0x0000006105057223 */ /* 0x000fe20000010004 */
[----:B------:R-:W-:Y:S01]  /*3180*/  FFMA.FTZ R6, R6, R100, R11 ;  /* 0x0000006406067223 */ /* 0x000fe2000001000b */
[----:B------:R-:W-:-:S03]  /*3190*/  F2FP.BF16.F32.PACK_AB R104, R7, R104 ;  /* 0x000000680768723e */ /* 0x000fc600000010ff */
[----:B------:R-:W-:Y:S02]  /*31a0*/  F2FP.BF16.F32.PACK_AB R4, R5, R44 ;  /* 0x0000002c0504723e */ /* 0x000fe400000010ff */
[----:B------:R-:W-:Y:S01]  /*31b0*/  F2FP.BF16.F32.PACK_AB R7, R6, R45 ;  /* 0x0000002d0607723e */ /* 0x000fe200000010ff */
[----:B------:R-:W-:Y:S01]  /*31c0*/  IMAD.MOV.U32 R5, RZ, RZ, R104 ;  /* 0x000000ffff057224 */ /* 0x000fe200078e0068 */
[----:B------:R-:W-:-:S07]  /*31d0*/  F2FP.BF16.F32.PACK_AB R6, R15, R106 ;  /* 0x0000006a0f06723e */ /* 0x000fce00000010ff */
.L_x_15477:
[----:B------:R-:W-:Y:S05]  /*31e0*/  BSYNC B3 ;  /* 0x0000000000037941 */ /* 0x000fea0003800000 */
.L_x_15476:
[----:B0-----:R4:W-:Y:S02]  /*31f0*/  ST.E.128 desc[UR40][R12.64], R4 ;  /* 0x000000040c007985 */ /* 0x0019e4000c101d28 */
.L_x_15475:
[----:B------:R-:W-:Y:S05]  /*3200*/  BSYNC B2 ;  /* 0x0000000000027941 */ /* 0x000fea0003800000 */
.L_x_15474:
[----:B------:R-:W-:Y:S05]  /*3210*/  @P2 BRA `(.L_x_15473) ;  /* 0x0000000000dc2947 */ /* 0x000fea0003800000 */
[----:B------:R-:W5:Y:S01]  /*3220*/  LDL R11, [R1+0x4] ;  /* 0x00000400010b7983 */ /* 0x000f620000100800 */
[C---:B---34-:R-:W-:Y:S01]  /*3230*/  LEA R12, P3, R18.reuse, R14, 0x1 ;  /* 0x0000000e120c7211 */ /* 0x058fe200078608ff */
[----:B------:R-:W-:Y:S02]  /*3240*/  BSSY B2, `(.L_x_15478) ;  /* 0x0000033000027945 */ /* 0x000fe40003800000 */
[----:B------:R3:W4:Y:S01]  /*3250*/  LDS.128 R4, [R69+0xe000] ;  /* 0x00e0000045047984 */ /* 0x0007220000000c00 */
[----:B--2---:R-:W-:Y:S02]  /*3260*/  LEA.HI.X R13, R18, R79, R156, 0x1, P3 ;  /* 0x0000004f120d7211 */ /* 0x004fe400018f0c9c */
[----:B-----5:R-:W-:-:S13]  /*3270*/  ISETP.GE.AND P3, PT, R11, R78, PT ;  /* 0x0000004e0b00720c */ /* 0x020fda0003f66270 */
[----:B---34-:R-:W-:Y:S05]  /*3280*/  @P3 BRA `(.L_x_15479) ;  /* 0x0000000000b83947 */ /* 0x018fea0003800000 */
[----:B------:R-:W-:Y:S01]  /*3290*/  SHF.R.U64 R44, R40, 0x10, R41 ;  /* 0x00000010282c7819 */ /* 0x000fe20000001229 */
[----:B------:R-:W-:Y:S01]  /*32a0*/  IMAD.U32 R15, R7, 0x10000, RZ ;  /* 0x00010000070f7824 */ /* 0x000fe200078e00ff */
[--C-:B------:R-:W-:Y:S01]  /*32b0*/  SHF.R.U64 R42, R42, 0x10, R43.reuse ;  /* 0x000000102a2a7819 */ /* 0x100fe2000000122b */
[----:B------:R-:W-:Y:S01]  /*32c0*/  IMAD.U32 R11, R6, 0x10000, RZ ;  /* 0x00010000060b7824 */ /* 0x000fe200078e00ff */
        /* <DEDUP_REMOVED lines=12> */
[----:B------:R-:W-:-:S02]  /*3390*/  LOP3.LUT R41, R95, 0xffff0000, RZ, 0xc0, !PT ;  /* 0xffff00005f297812 */ /* 0x000fc400078ec0ff */
[----:B------:R-:W-:Y:S01]  /*33a0*/  LOP3.LUT R14, R6, 0xffff0000, RZ, 0xc0, !PT ;  /* 0xffff0000060e7812 */ /* 0x000fe200078ec0ff */
[----:B------:R-:W-:Y:S02]  /*33b0*/  IMAD.U32 R6, R5, 0x10000, RZ ;  /* 0x0001000005067824 */ /* 0x000fe400078e00ff */
[C---:B------:R-:W-:Y:S01]  /*33c0*/  FMUL.FTZ R45, R7.reuse, R43 ;  /* 0x0000002b072d7220 */ /* 0x040fe20000410000 */
[C---:B------:R-:W-:Y:S02]  /*33d0*/  IMAD.U32 R5, R4.reuse, 0x10000, RZ ;  /* 0x0001000004057824 */ /* 0x040fe400078e00ff */
[-C--:B------:R-:W-:Y:S01]  /*33e0*/  FMUL.FTZ R46, R7, R41.reuse ;  /* 0x00000029072e7220 */ /* 0x080fe20000410000 */
[----:B------:R-:W-:Y:S01]  /*33f0*/  LOP3.LUT R4, R4, 0xffff0000, RZ, 0xc0, !PT ;  /* 0xffff000004047812 */ /* 0x000fe200078ec0ff */
[C---:B------:R-:W-:Y:S01]  /*3400*/  FMUL.FTZ R96, R14.reuse, R44 ;  /* 0x0000002c0e607220 */ /* 0x040fe20000410000 */
[----:B------:R-:W-:Y:S01]  /*3410*/  SHF.L.U32 R95, R95, 0x10, RZ ;  /* 0x000000105f5f7819 */ /* 0x000fe200000006ff */
[-C--:B------:R-:W-:Y:S01]  /*3420*/  FMUL.FTZ R14, R14, R42.reuse ;  /* 0x0000002a0e0e7220 */ /* 0x080fe20000410000 */
[----:B------:R-:W-:Y:S01]  /*3430*/  LOP3.LUT R92, R92, 0xffff0000, RZ, 0xc0, !PT ;  /* 0xffff00005c5c7812 */ /* 0x000fe200078ec0ff */
[----:B------:R-:W-:Y:S01]  /*3440*/  FFMA.FTZ R45, R6, R41, -R45 ;  /* 0x00000029062d7223 */ /* 0x000fe2000001082d */
[----:B------:R-:W-:Y:S01]  /*3450*/  LOP3.LUT R94, R94, 0xffff0000, RZ, 0xc0, !PT ;  /* 0xffff00005e5e7812 */ /* 0x000fe200078ec0ff */
[----:B------:R-:W-:Y:S01]  /*3460*/  FFMA.FTZ R46, R6, R43, R46 ;  /* 0x0000002b062e7223 */ /* 0x000fe2000001002e */
[C---:B------:R-:W-:Y:S01]  /*3470*/  FFMA.FTZ R96, R11.reuse, R42, -R96 ;  /* 0x0000002a0b607223 */ /* 0x040fe20000010860 */
[C---:B------:R-:W-:Y:S01]  /*3480*/  FMUL.FTZ R6, R4.reuse, R93 ;  /* 0x0000005d04067220 */ /* 0x040fe20000410000 */
        /* <DEDUP_REMOVED lines=14> */
.L_x_15479:
[----:B------:R-:W-:Y:S05]  /*3570*/  BSYNC B2 ;  /* 0x0000000000027941 */ /* 0x000fea0003800000 */
.L_x_15478:
[----:B------:R2:W-:Y:S02]  /*3580*/  ST.E.128 desc[UR40][R12.64], R4 ;  /* 0x000000040c007985 */ /* 0x0005e4000c101d28 */
.L_x_15473:
[----:B------:R-:W-:Y:S05]  /*3590*/  BSYNC B1 ;  /* 0x0000000000017941 */ /* 0x000fea0003800000 */
.L_x_15472:
[----:B------:R-:W-:-:S03]  /*35a0*/  UMOV UR4, 0xffffffff ;  /* 0xffffffff00047882 */ /* 0x000fc60000000000 */
[----:B------:R-:W-:Y:S05]  /*35b0*/  BRA.DIV UR4, `(.L_x_15480) ;  /* 0x0000018e04407947 */ /* 0x000fea000b800000 */
[----:B-1----:R-:W1:Y:S04]  /*35c0*/  SHFL.IDX PT, R85, R85, 0x1, 0x1c1f ;  /* 0x003c1f0055557f89 */ /* 0x002e6800000e0000 */
[----:B---3--:R3:W0:Y:S02]  /*35d0*/  SHFL.IDX PT, R14, R84, 0x1, 0x1c1f ;  /* 0x003c1f00540e7f89 */ /* 0x00862400000e0000 */
.L_x_15732:
        /* <DEDUP_REMOVED lines=11> */
[--C-:B------:R-:W-:Y:S01]  /*3690*/  SHF.R.U64 R41, R38, 0x10, R39.reuse ;  /* 0x0000001026297819 */ /* 0x100fe20000001227 */
[----:B------:R-:W-:Y:S01]  /*36a0*/  IMAD.U32 R11, R6, 0x10000, RZ ;  /* 0x00010000060b7824 */ /* 0x000fe200078e00ff */
[----:B------:R-:W-:Y:S02]  /*36b0*/  SHF.R.U32.HI R38, RZ, 0x10, R39 ;  /* 0x00000010ff267819 */ /* 0x000fe40000011627 */
[----:B------:R-:W-:Y:S02]  /*36c0*/  SHF.R.U32.HI R40, RZ, 0x10, R37 ;  /* 0x00000010ff287819 */ /* 0x000fe40000011625 */
[----:B------:R-:W-:Y:S02]  /*36d0*/  PRMT R88, R88, 0x5410, R43 ;  /* 0x0000541058587816 */ /* 0x000fe4000000002b */
[----:B------:R-:W-:-:S02]  /*36e0*/  PRMT R90, R90, 0x5410, R41 ;  /* 0x000054105a5a7816 */ /* 0x000fc40000000029 */
[----:B------:R-:W-:Y:S02]  /*36f0*/  LOP3.LUT R37, R7, 0xffff0000, RZ, 0xc0, !PT ;  /* 0xffff000007257812 */ /* 0x000fe400078ec0ff */
        /* <DEDUP_REMOVED lines=9> */
[----:B------:R-:W-:-:S02]  /*3790*/  IMAD.U32 R6, R5, 0x10000, RZ ;  /* 0x0001000005067824 */ /* 0x000fc400078e00ff */
[CC--:B------:R-:W-:Y:S01]  /*37a0*/  FMUL.FTZ R41, R7.reuse, R39.reuse ;  /* 0x0000002707297220 */ /* 0x0c0fe20000410000 */
[----:B------:R-:W-:Y:S01]  /*37b0*/  FMUL.FTZ R44, R7, R38 ;  /* 0x00000026072c7220 */ /* 0x000fe20000410000 */
        /* <DEDUP_REMOVED lines=8> */
[----:B------:R-:W-:Y:S01]  /*3840*/  SHF.L.U32 R88, R88, 0x10, RZ ;  /* 0x0000001058587819 */ /* 0x000fe200000006ff */
[C---:B------:R-:W-:Y:S01]  /*3850*/  FMUL.FTZ R15, R37.reuse, R91 ;  /* 0x0000005b250f7220 */ /* 0x040fe20000410000 */
[-C--:B------:R-:W-:Y:S01]  /*3860*/  FMUL.FTZ R38, R37, R89.reuse ;  /* 0x0000005925267220 */ /* 0x080fe20000410000 */
[C---:B------:R-:W-:Y:S01]  /*3870*/  FFMA.FTZ R46, R11.reuse, R40, -R46 ;  /* 0x000000280b2e7223 */ /* 0x040fe2000001082e */
        /* <DEDUP_REMOVED lines=13> */
.L_x_15485:
[----:B------:R-:W-:Y:S05]  /*3950*/  BSYNC B2 ;  /* 0x0000000000027941 */ /* 0x000fea0003800000 */
.L_x_15484:
[----:B----4-:R0:W-:Y:S02]  /*3960*/  ST.E.128 desc[UR40][R12.64], R4 ;  /* 0x000000040c007985 */ /* 0x0101e4000c101d28 */
.L_x_15483:
[----:B------:R-:W-:Y:S05]  /*3970*/  BSYNC B1 ;  /* 0x0000000000017941 */ /* 0x000fea0003800000 */
.L_x_15482:
[----:B------:R-:W-:Y:S05]  /*3980*/  @P2 BRA `(.L_x_15481) ;  /* 0x0000001c00702947 */ /* 0x000fea0003800000 */
[----:B------:R-:W5:Y:S01]  /*3990*/  LDL R11, [R1+0x4] ;  /* 0x00000400010b7983 */ /* 0x000f620000100800 */
[C---:B0-2-4-:R-:W-:Y:S01]  /*39a0*/  LEA R12, P3, R18.reuse, R14, 0x1 ;  /* 0x0000000e120c7211 */ /* 0x055fe200078608ff */
[----:B------:R-:W-:Y:S02]  /*39b0*/  BSSY B1, `(.L_x_15486) ;  /* 0x0000033000017945 */ /* 0x000fe40003800000 */
[----:B------:R0:W2:Y:S01]  /*39c0*/  LDS.128 R4, [R69+0x11000] ;  /* 0x0110000045047984 */ /* 0x0000a20000000c00 */
[----:B-1----:R-:W-:Y:S02]  /*39d0*/  LEA.HI.X R13, R18, R85, R156, 0x1, P3 ;  /* 0x00000055120d7211 */ /* 0x002fe400018f0c9c */
[----:B-----5:R-:W-:-:S13]  /*39e0*/  ISETP.GE.AND P3, PT, R11, R78, PT ;  /* 0x0000004e0b00720c */ /* 0x020fda0003f66270 */
[----:B0-2---:R-:W-:Y:S05]  /*39f0*/  @P3 BRA `(.L_x_15487) ;  /* 0x0000000000b83947 */ /* 0x005fea0003800000 */
[--C-:B------:R-:W-:Y:S01]  /*3a00*/  SHF.R.U64 R37, R32, 0x10, R33.reuse ;  /* 0x0000001020257819 */ /* 0x100fe20000001221 */
[----:B------:R-:W-:Y:S01]  /*3a10*/  IMAD.U32 R11, R6, 0x10000, RZ ;  /* 0x00010000060b7824 */ /* 0x000fe200078e00ff */
        /* <DEDUP_REMOVED lines=27> */
[----:B------:R-:W-:Y:S01]  /*3bd0*/  SHF.L.U32 R80, R80, 0x10, RZ ;  /* 0x0000001050507819 */ /* 0x000fe200000006ff */
[----:B------:R-:W-:-:S02]  /*3be0*/  IMAD.U32 R86, R86, 0x10000, RZ ;  /* 0x0001000056567824 */ /* 0x000fc400078e00ff */
[----:B------:R-:W-:Y:S01]  /*3bf0*/  FMUL.FTZ R32, R32, R81 ;  /* 0x0000005120207220 */ /* 0x000fe20000410000 */
        /* <DEDUP_REMOVED lines=14> */
.L_x_15487:
[----:B------:R-:W-:Y:S05]  /*3ce0*/  BSYNC B1 ;  /* 0x0000000000017941 */ /* 0x000fea0003800000 */
.L_x_15486:
[----:B------:R0:W-:Y:S01]  /*3cf0*/  ST.E.128 desc[UR40][R12.64], R4 ;  /* 0x000000040c007985 */ /* 0x0001e2000c101d28 */
[----:B------:R-:W-:Y:S05]  /*3d00*/  BRA `(.L_x_15481) ;  /* 0x0000001800907947 */ /* 0x000fea0003800000 */
.L_x_15463:
[C---:B------:R-:W-:Y:S01]  /*3d10*/  ISETP.GE.AND P3, PT, R154.reuse, R75, PT ;  /* 0x0000004b9a00720c */ /* 0x040fe20003f66270 */
[----:B------:R-:W-:Y:S01]  /*3d20*/  VIADD R40, R154, 0x60 ;  /* 0x000000609a287836 */ /* 0x000fe20000000000 */
[----:B------:R-:W-:Y:S02]  /*3d30*/  CS2R R34, SRZ ;  /* 0x0000000000227805 */ /* 0x000fe4000001ff00 */
[----:B------:R-:W-:Y:S02]  /*3d40*/  CS2R R32, SRZ ;  /* 0x0000000000207805 */ /* 0x000fe4000001ff00 */
[----:B------:R-:W-:-:S13]  /*3d50*/  ISETP.GE.OR P3, PT, R16, R78, P3 ;  /* 0x0000004e1000720c */ /* 0x000fda0001f66670 */
[----:B------:R-:W0:Y:S01]  /*3d60*/  @!P3 LDC.64 R36, c[0x0][0x3e8] ;  /* 0x0000fa00ff24bb82 */ /* 0x000e220000000a00 */
[----:B------:R-:W-:-:S05]  /*3d70*/  @!P3 IADD3 R6, P4, R30, R14, RZ ;  /* 0x0000000e1e06b210 */ /* 0x000fca0007f9e0ff */
[----:B------:R-:W-:Y:S01]  /*3d80*/  @!P3 IMAD.X R7, R77, 0x1, R55, P4 ;  /* 0x000000014d07b824 */ /* 0x000fe200020e0637 */
[----:B------:R-:W-:Y:S01]  /*3d90*/  @!P3 IADD3 R4, P4, R50, R12, RZ ;  /* 0x0000000c3204b210 */ /* 0x000fe20007f9e0ff */
[----:B------:R-:W1:Y:S04]  /*3da0*/  @!P3 LDC.64 R38, c[0x0][0x400] ;  /* 0x00010000ff26bb82 */ /* 0x000e680000000a00 */
[----:B------:R-:W-:Y:S01]  /*3db0*/  @!P3 IMAD.X R5, R11, 0x1, R53, P4 ;  /* 0x000000010b05b824 */ /* 0x000fe200020e0635 */
[----:B0-----:R-:W-:-:S04]  /*3dc0*/  @!P3 LEA R36, P4, R6, R36, 0x1 ;  /* 0x000000240624b211 */ /* 0x001fc800078808ff */
[----:B------:R-:W-:Y:S02]  /*3dd0*/  @!P3 LEA.HI.X R37, R6, R37, R7, 0x1, P4 ;  /* 0x000000250625b211 */ /* 0x000fe400020f0c07 */
[----:B------:R-:W-:Y:S02]  /*3de0*/  CS2R R6, SRZ ;  /* 0x0000000000067805 */ /* 0x000fe4000001ff00 */
[----:B-1----:R-:W-:-:S04]  /*3df0*/  @!P3 LEA R38, P4, R4, R38, 0x1 ;  /* 0x000000260426b211 */ /* 0x002fc800078808ff */
[----:B------:R-:W-:Y:S02]  /*3e00*/  @!P3 LEA.HI.X R39, R4, R39, R5, 0x1, P4 ;  /* 0x000000270427b211 */ /* 0x000fe400020f0c05 */
[----:B------:R-:W-:Y:S02]  /*3e10*/  CS2R R4, SRZ ;  /* 0x0000000000047805 */ /* 0x000fe4000001ff00 */
[----:B------:R-:W-:Y:S01]  /*3e20*/  ISETP.GE.AND P4, PT, R40, R75, PT ;  /* 0x0000004b2800720c */ /* 0x000fe20003f86270 */
[----:B------:R-:W-:Y:S01]  /*3e30*/  BSSY B1, `(.L_x_15488) ;  /* 0x000001e000017945 */ /* 0x000fe20003800000 */
[----:B------:R-:W-:Y:S01]  /*3e40*/  CS2R R42, SRZ ;  /* 0x00000000002a7805 */ /* 0x000fe2000001ff00 */
[----:B------:R0:W5:Y:S01]  /*3e50*/  @!P3 LDG.E.128 R32, desc[UR40][R38.64] ;  /* 0x000000282620b981 */ /* 0x000162000c1e1d00 */
[CC--:B------:R-:W-:Y:S02]  /*3e60*/  ISETP.GE.OR P4, PT, R16.reuse, R78.reuse, P4 ;  /* 0x0000004e1000720c */ /* 0x0c0fe40002786670 */
[----:B------:R-:W-:Y:S01]  /*3e70*/  CS2R R40, SRZ ;  /* 0x0000000000287805 */ /* 0x000fe2000001ff00 */
[----:B------:R1:W5:Y:S01]  /*3e80*/  @!P3 LDG.E.128 R4, desc[UR40][R36.64] ;  /* 0x000000282404b981 */ /* 0x000362000c1e1d00 */
[----:B------:R-:W-:-:S02]  /*3e90*/  ISETP.GE.AND P3, PT, R16, R78, PT ;  /* 0x0000004e1000720c */ /* 0x000fc40003f66270 */
[----:B0-----:R-:W-:Y:S02]  /*3ea0*/  CS2R R38, SRZ ;  /* 0x0000000000267805 */ /* 0x001fe4000001ff00 */
[----:B-1----:R-:W-:-:S05]  /*3eb0*/  CS2R R36, SRZ ;  /* 0x0000000000247805 */ /* 0x002fca000001ff00 */
[----:B------:R-:W-:Y:S05]  /*3ec0*/  @P4 BRA `(.L_x_15489) ;  /* 0x0000000000504947 */ /* 0x000fea0003800000 */
        /* <DEDUP_REMOVED lines=20> */
.L_x_15489:
[----:B------:R-:W-:Y:S05]  /*4010*/  BSYNC B1 ;  /* 0x0000000000017941 */ /* 0x000fea0003800000 */
.L_x_15488:
[----:B-----5:R-:W-:Y:S01]  /*4020*/  IMAD.MOV.U32 R12, RZ, RZ, R39 ;  /* 0x000000ffff0c7224 */ /* 0x020fe200078e0027 */
        /* <DEDUP_REMOVED lines=34> */
.L_x_15490:
[----:B------:R-:W2:Y:S01]  /*4250*/  LDL R11, [R1] ;  /* 0x00000000010b7983 */ /* 0x000ea20000100800 */
[----:B------:R-:W-:Y:S01]  /*4260*/  IMAD R68, R19, 0x8, R2 ;  /* 0x0000000813447824 */ /* 0x000fe200078e0202 */
[----:B------:R-:W0:Y:S01]  /*4270*/  LDC R87, c[0x0][0x2f4] ;  /* 0x0000bd00ff577b82 */ /* 0x000e220000000800 */
[----:B------:R-:W-:Y:S01]  /*4280*/  BSSY B1, `(.L_x_15491) ;  /* 0x0000004000017945 */ /* 0x000fe20003800000 */
[----:B--2---:R-:W-:-:S04]  /*4290*/  SHF.L.U32 R77, R11, 0x1f, RZ ;  /* 0x0000001f0b4d7819 */ /* 0x004fc800000006ff */
[----:B------:R-:W1:Y:S02]  /*42a0*/  SYNCS.PHASECHK.TRANS64.TRYWAIT P4, [R68+URZ+0x16890], R77 ;  /* 0x0168904d440075a7 */ /* 0x000e64000808017f */
[----:B01----:R-:W-:Y:S05]  /*42b0*/  @!P4 BRA `(.L_x_15492) ;  /* 0x000001800048c947 */ /* 0x003fea0003800000 */
.L_x_15733:
[----:B------:R-:W-:Y:S05]  /*42c0*/  BSYNC B1 ;  /* 0x0000000000017941 */ /* 0x000fea0003800000 */
.L_x_15491:
[----:B------:R-:W-:Y:S01]  /*42d0*/  UMOV UR4, 0xffffffff ;  /* 0xffffffff00047882 */ /* 0x000fe20000000000 */
[----:B------:R-:W-:Y:S02]  /*42e0*/  IMAD.IADD R89, R87, 0x1, -R58 ;  /* 0x0000000157597824 */ /* 0x000fe400078e0a3a */
[----:B------:R-:W-:Y:S05]  /*42f0*/  BRA.DIV UR4, `(.L_x_15493) ;  /* 0x00000182044c7947 */ /* 0x000fea000b800000 */
[----:B------:R1:W2:Y:S04]  /*4300*/  SHFL.IDX PT, R81, R85, RZ, 0x1c1f ;  /* 0x001c1fff55517589 */ /* 0x0002a800000e0000 */
[----:B------:R1:W3:Y:S02]  /*4310*/  SHFL.IDX PT, R80, R84, RZ, 0x1c1f ;  /* 0x001c1fff54507589 */ /* 0x0002e400000e0000 */
.L_x_15737:
[----:B------:R-:W-:Y:S01]  /*4320*/  ISETP.GE.OR P4, PT, R154, R75, P1 ;  /* 0x0000004b9a00720c */ /* 0x000fe20000f86670 */
[----:B------:R-:W-:-:S12]  /*4330*/  BSSY B1, `(.L_x_15494) ;  /* 0x000007b000017945 */ /* 0x000fd80003800000 */
[----:B------:R-:W-:Y:S05]  /*4340*/  @P4 BRA `(.L_x_15495) ;  /* 0x0000000400e44947 */ /* 0x000fea0003800000 */
[----:B------:R-:W4:Y:S01]  /*4350*/  S2R R12, SR_TID.X ;  /* 0x00000000000c7919 */ /* 0x000f220000002100 */
[----:B------:R-:W-:Y:S01]  /*4360*/  SEL R11, R58, R89, !P0 ;  /* 0x000000593a0b7207 */ /* 0x000fe20004000000 */
[----:B------:R-:W-:Y:S01]  /*4370*/  BSSY B2, `(.L_x_15496) ;  /* 0x0000072000027945 */ /* 0x000fe20003800000 */
[----:B---3--:R-:W-:-:S04]  /*4380*/  LEA R78, P4, R10, R80, 0x1 ;  /* 0x000000500a4e7211 */ /* 0x008fc800078808ff */
[----:B--2---:R-:W-:Y:S01]  /*4390*/  LEA.HI.X R79, R10, R81, R8, 0x1, P4 ;  /* 0x000000510a4f7211 */ /* 0x004fe200020f0c08 */
[----:B----4-:R-:W-:Y:S01]  /*43a0*/  VIADD R14, R12, 0xffffff80 ;  /* 0xffffff800c0e7836 */ /* 0x010fe20000000000 */
[----:B------:R-:W-:-:S04]  /*43b0*/  SHF.R.S32.HI R12, RZ, 0x1f, R11 ;  /* 0x0000001fff0c7819 */ /* 0x000fc8000001140b */
[----:B------:R-:W-:Y:S02]  /*43c0*/  LEA.HI R11, R12, R11, RZ, 0x4 ;  /* 0x0000000b0c0b7211 */ /* 0x000fe400078f20ff */
[----:B------:R-:W-:Y:S02]  /*43d0*/  SHF.R.S32.HI R13, RZ, 0x1f, R14 ;  /* 0x0000001fff0d7819 */ /* 0x000fe4000001140e */
[----:B------:R-:W-:Y:S02]  /*43e0*/  LEA.HI.SX32 R11, R11, R52, 0x1c ;  /* 0x000000340b0b7211 */ /* 0x000fe400078fe2ff */
[----:B------:R-:W-:-:S03]  /*43f0*/  LEA.HI R13, R13, R14, RZ, 0x5 ;  /* 0x0000000e0d0d7211 */ /* 0x000fc600078f28ff */
[----:B------:R-:W-:Y:S01]  /*4400*/  IMAD.SHL.U32 R86, R11, 0x8, RZ ;  /* 0x000000080b567824 */ /* 0x000fe200078e00ff */
[----:B------:R-:W-:Y:S01]  /*4410*/  SHF.R.S32.HI R13, RZ, 0x5, R13 ;  /* 0x00000005ff0d7819 */ /* 0x000fe2000001140d */
[----:B------:R-:W-:-:S03]  /*4420*/  IMAD R11, R19, 0x2000, R3 ;  /* 0x00002000130b7824 */ /* 0x000fc600078e0203 */
[----:B------:R-:W-:Y:S01]  /*4430*/  LOP3.LUT R12, R65, 0x38, R86, 0xf8, !PT ;  /* 0x00000038410c7812 */ /* 0x000fe200078ef856 */
[----:B------:R-:W-:-:S03]  /*4440*/  IMAD R11, R11, 0x2, R2 ;  /* 0x000000020b0b7824 */ /* 0x000fc600078e0202 */
[----:B------:R-:W-:-:S05]  /*4450*/  LOP3.LUT R12, R12, R61, RZ, 0x3c, !PT ;  /* 0x0000003d0c0c7212 */ /* 0x000fca00078e3cff */
[----:B------:R-:W-:-:S05]  /*4460*/  IMAD R12, R13, 0x200, R12 ;  /* 0x000002000d0c7824 */ /* 0x000fca00078e020c */
[----:B------:R-:W-:-:S05]  /*4470*/  LEA R13, R19, R12, 0xd ;  /* 0x0000000c130d7211 */ /* 0x000fca00078e68ff */
[----:B------:R-:W-:Y:S02]  /*4480*/  IMAD R44, R13, 0x2, R2 ;  /* 0x000000020d2c7824 */ /* 0x000fe400078e0202 */
[----:B------:R2:W3:Y:S04]  /*4490*/  LDS.128 R12, [R11+0xe400] ;  /* 0x00e400000b0c7984 */ /* 0x0004e80000000c00 */
[----:B------:R-:W4:Y:S01]  /*44a0*/  LDS.128 R44, [R44+0xe400] ;  /* 0x00e400002c2c7984 */ /* 0x000f220000000c00 */
[----:B------:R-:W-:Y:S05]  /*44b0*/  @P3 BRA `(.L_x_15497) ;  /* 0x0000000400743947 */ /* 0x000fea0003800000 */
[----:B------:R-:W-:Y:S01]  /*44c0*/  SHF.R.U32.HI R106, RZ, 0x10, R33 ;  /* 0x00000010ff6a7819 */ /* 0x000fe20000011621 */
[----:B----4-:R-:W-:Y:S01]  /*44d0*/  IMAD.U32 R101, R45, 0x10000, RZ ;  /* 0x000100002d657824 */ /* 0x010fe200078e00ff */
[----:B------:R-:W-:Y:S01]  /*44e0*/  SHF.R.U32.HI R105, RZ, 0x10, R5 ;  /* 0x00000010ff697819 */ /* 0x000fe20000011605 */
[----:B------:R-:W-:Y:S01]  /*44f0*/  IMAD.U32 R99, R47, 0x10000, RZ ;  /* 0x000100002f637824 */ /* 0x000fe200078e00ff */
[----:B------:R-:W-:Y:S02]  /*4500*/  PRMT R106, R92, 0x5432, R106 ;  /* 0x000054325c6a7816 */ /* 0x000fe4000000006a */
[----:B------:R-:W-:Y:S01]  /*4510*/  SHF.R.U64 R104, R6, 0x10, R7 ;  /* 0x0000001006687819 */ /* 0x000fe20000001207 */
[----:B---3--:R-:W-:Y:S01]  /*4520*/  IMAD.U32 R6, R14, 0x10000, RZ ;  /* 0x000100000e067824 */ /* 0x008fe200078e00ff */
[----:B------:R-:W-:Y:S02]  /*4530*/  SHF.R.U64 R98, R34, 0x10, R35 ;  /* 0x0000001022627819 */ /* 0x000fe40000001223 */
[----:B------:R-:W-:Y:S01]  /*4540*/  PRMT R105, R108, 0x5410, R105 ;  /* 0x000054106c697816 */ /* 0x000fe20000000069 */
[----:B------:R-:W-:Y:S01]  /*4550*/  IMAD.U32 R108, R106, 0x10000, RZ ;  /* 0x000100006a6c7824 */ /* 0x000fe200078e00ff */
[----:B------:R-:W-:-:S02]  /*4560*/  SHF.R.U32.HI R103, RZ, 0x10, R7 ;  /* 0x00000010ff677819 */ /* 0x000fc40000011607 */
[----:B------:R-:W-:Y:S01]  /*4570*/  SHF.R.U64 R97, R32, 0x10, R33 ;  /* 0x0000001020617819 */ /* 0x000fe20000001221 */
[----:B------:R-:W-:Y:S01]  /*4580*/  IMAD.U32 R33, R15, 0x10000, RZ ;  /* 0x000100000f217824 */ /* 0x000fe200078e00ff */
[----:B------:R-:W-:Y:S01]  /*4590*/  SHF.R.U32.HI R102, RZ, 0x10, R35 ;  /* 0x00000010ff667819 */ /* 0x000fe20000011623 */
[----:B------:R-:W-:Y:S01]  /*45a0*/  IMAD.U32 R35, R13, 0x10000, RZ ;  /* 0x000100000d237824 */ /* 0x000fe200078e00ff */
[----:B--2---:R-:W-:Y:S02]  /*45b0*/  LOP3.LUT R11, R15, 0xffff0000, RZ, 0xc0, !PT ;  /* 0xffff00000f0b7812 */ /* 0x004fe400078ec0ff */
[----:B------:R-:W-:Y:S01]  /*45c0*/  SHF.R.U64 R100, R4, 0x10, R5 ;  /* 0x0000001004647819 */ /* 0x000fe20000001205 */
[----:B------:R-:W-:Y:S01]  /*45d0*/  IMAD.U32 R5, R44, 0x10000, RZ ;  /* 0x000100002c057824 */ /* 0x000fe200078e00ff */
[----:B------:R-:W-:Y:S01]  /*45e0*/  LOP3.LUT R15, R47, 0xffff0000, RZ, 0xc0, !PT ;  /* 0xffff00002f0f7812 */ /* 0x000fe200078ec0ff */
[----:B------:R-:W-:Y:S01]  /*45f0*/  IMAD.U32 R4, R12, 0x10000, RZ ;  /* 0x000100000c047824 */ /* 0x000fe200078e00ff */
[----:B------:R-:W-:Y:S01]  /*4600*/  PRMT R32, R88, 0x5432, R104 ;  /* 0x0000543258207816 */ /* 0x000fe20000000068 */
[----:B------:R-:W-:Y:S01]  /*4610*/  IMAD.U32 R104, R105, 0x10000, RZ ;  /* 0x0001000069687824 */ /* 0x000fe200078e00ff */
[----:B------:R-:W-:Y:S01]  /*4620*/  PRMT R47, R91, 0x5432, R98 ;  /* 0x000054325b2f7816 */ /* 0x000fe20000000062 */
[----:B------:R-:W-:Y:S01]  /*4630*/  FMUL.FTZ R98, R101, R108 ;  /* 0x0000006c65627220 */ /* 0x000fe20000410000 */
[----:B------:R-:W-:Y:S01]  /*4640*/  PRMT R103, R107, 0x5410, R103 ;  /* 0x000054106b677816 */ /* 0x000fe20000000067 */
[----:B------:R-:W-:Y:S01]  /*4650*/  FMUL.FTZ R110, R101, R104 ;  /* 0x00000068656e7220 */ /* 0x000fe20000410000 */
[----:B------:R-:W-:-:S02]  /*4660*/  PRMT R107, R107, 0x5432, R102 ;  /* 0x000054326b6b7816 */ /* 0x000fc40000000066 */
[----:B------:R-:W-:Y:S02]  /*4670*/  LOP3.LUT R45, R45, 0xffff0000, RZ, 0xc0, !PT ;  /* 0xffff00002d2d7812 */ /* 0x000fe400078ec0ff */
[----:B------:R-:W-:Y:S02]  /*4680*/  PRMT R34, R90, 0x5432, R100 ;  /* 0x000054325a227816 */ /* 0x000fe40000000064 */
[----:B------:R-:W-:Y:S01]  /*4690*/  LOP3.LUT R102, R106, 0xffff0000, RZ, 0xc0, !PT ;  /* 0xffff00006a667812 */ /* 0x000fe200078ec0ff */
[----:B------:R-:W-:Y:S01]  /*46a0*/  IMAD.U32 R106, R107, 0x10000, RZ ;  /* 0x000100006b6a7824 */ /* 0x000fe200078e00ff */
[----:B------:R-:W-:Y:S01]  /*46b0*/  PRMT R100, R109, 0x5410, R97 ;  /* 0x000054106d647816 */ /* 0x000fe20000000061 */
[----:B------:R-:W-:Y:S01]  /*46c0*/  FFMA.FTZ R97, R35, R104, -R98 ;  /* 0x0000006823617223 */ /* 0x000fe20000010862 */
[----:B------:R-:W-:Y:S01]  /*46d0*/  LOP3.LUT R98, R105, 0xffff0000, RZ, 0xc0, !PT ;  /* 0xffff000069627812 */ /* 0x000fe200078ec0ff */
[----:B------:R-:W-:Y:S01]  /*46e0*/  FMUL.FTZ R112, R45, R102 ;  /* 0x000000662d707220 */ /* 0x000fe20000410000 */
[----:B------:R-:W-:Y:S01]  /*46f0*/  LOP3.LUT R13, R13, 0xffff0000, RZ, 0xc0, !PT ;  /* 0xffff00000d0d7812 */ /* 0x000fe200078ec0ff */
[----:B------:R-:W-:Y:S01]  /*4700*/  FFMA.FTZ R35, R35, R108, R110 ;  /* 0x0000006c23237223 */ /* 0x000fe2000001006e */
[----:B------:R-:W-:-:S02]  /*4710*/  IMAD.U32 R104, R103, 0x10000, RZ ;  /* 0x0001000067687824 */ /* 0x000fc400078e00ff */
[-C--:B------:R-:W-:Y:S01]  /*4720*/  FMUL.FTZ R110, R45, R98.reuse ;  /* 0x000000622d6e7220 */ /* 0x080fe20000410000 */
[----:B------:R-:W-:Y:S01]  /*4730*/  LOP3.LUT R108, R107, 0xffff0000, RZ, 0xc0, !PT ;  /* 0xffff00006b6c7812 */ /* 0x000fe200078ec0ff */
[----:B------:R-:W-:Y:S01]  /*4740*/  FFMA.FTZ R98, R13, R98, -R112 ;  /* 0x000000620d627223 */ /* 0x000fe20000010870 */
[----:B------:R-:W-:Y:S01]  /*4750*/  FMUL.FTZ R112, R99, R106 ;  /* 0x0000006a63707220 */ /* 0x000fe20000410000 */
[----:B------:R-:W-:Y:S01]  /*4760*/  FFMA.FTZ R102, R13, R102, R110 ;  /* 0x000000660d667223 */ /* 0x000fe2000001006e */
[-C--:B------:R-:W-:Y:S01]  /*4770*/  FMUL.FTZ R99, R99, R104.reuse ;  /* 0x0000006863637220 */ /* 0x080fe20000410000 */
[----:B------:R-:W-:Y:S01]  /*4780*/  LOP3.LUT R44, R44, 0xffff0000, RZ, 0xc0, !PT ;  /* 0xffff00002c2c7812 */ /* 0x000fe200078ec0ff */
[----:B------:R-:W-:Y:S01]  /*4790*/  FFMA.FTZ R13, R33, R104, -R112 ;  /* 0x00000068210d7223 */ /* 0x000fe20000010870 */
[----:B------:R-:W-:Y:S01]  /*47a0*/  LOP3.LUT R104, R103, 0xffff0000, RZ, 0xc0, !PT ;  /* 0xffff000067687812 */ /* 0x000fe200078ec0ff */
[----:B------:R-:W-:Y:S01]  /*47b0*/  FFMA.FTZ R33, R33, R106, R99 ;  /* 0x0000006a21217223 */ /* 0x000fe20000010063 */
[----:B------:R-:W-:-:S02]  /*47c0*/  IMAD.U32 R99, R100, 0x10000, RZ ;  /* 0x0001000064637824 */ /* 0x000fc400078e00ff */
[C---:B------:R-:W-:Y:S01]  /*47d0*/  FMUL.FTZ R106, R15.reuse, R108 ;  /* 0x0000006c0f6a7220 */ /* 0x040fe20000410000 */
[----:B------:R-:W-:Y:S01]  /*47e0*/  LOP3.LUT R101, R100, 0xffff0000, RZ, 0xc0, !PT ;  /* 0xffff000064657812 */ /* 0x000fe200078ec0ff */
[-C--:B------:R-:W-:Y:S01]  /*47f0*/  FMUL.FTZ R110, R15, R104.reuse ;  /* 0x000000680f6e7220 */ /* 0x080fe20000410000 */
[C---:B------:R-:W-:Y:S01]  /*4800*/  IMAD.U32 R45, R34.reuse, 0x10000, RZ ;  /* 0x00010000222d7824 */ /* 0x040fe200078e00ff */
[----:B------:R-:W-:Y:S01]  /*4810*/  LOP3.LUT R15, R34, 0xffff0000, RZ, 0xc0, !PT ;  /* 0xffff0000220f7812 */ /* 0x000fe200078ec0ff */
[----:B------:R-:W-:Y:S01]  /*4820*/  FMUL.FTZ R103, R5, R99 ;  /* 0x0000006305677220 */ /* 0x000fe20000410000 */
[----:B------:R-:W-:Y:S01]  /*4830*/  LOP3.LUT R12, R12, 0xffff0000, RZ, 0xc0, !PT ;  /* 0xffff00000c0c7812 */ /* 0x000fe200078ec0ff */
[C---:B------:R-:W-:Y:S01]  /*4840*/  FFMA.FTZ R104, R11.reuse, R104, -R106 ;  /* 0x000000680b687223 */ /* 0x040fe2000001086a */
[----:B------:R-:W-:Y:S01]  /*4850*/  FFMA.FTZ R34, R11, R108, R110 ;  /* 0x0000006c0b227223 */ /* 0x000fe2000001006e */
[----:B------:R-:W-:Y:S01]  /*4860*/  FMUL.FTZ R11, R44, R101 ;  /* 0x000000652c0b7220 */ /* 0x000fe20000410000 */
[-C--:B------:R-:W-:Y:S01]  /*4870*/  FMUL.FTZ R100, R5, R45.reuse ;  /* 0x0000002d05647220 */ /* 0x080fe20000410000 */
[----:B------:R-:W-:Y:S01]  /*4880*/  FFMA.FTZ R5, R4, R45, -R103 ;  /* 0x0000002d04057223 */ /* 0x000fe20000010867 */
[-C--:B------:R-:W-:Y:S01]  /*4890*/  FMUL.FTZ R45, R44, R15.reuse ;  /* 0x0000000f2c2d7220 */ /* 0x080fe20000410000 */
[----:B------:R-:W-:Y:S01]  /*48a0*/  FFMA.FTZ R44, R12, R15, -R11 ;  /* 0x0000000f0c2c7223 */ /* 0x000fe2000001080b */
[----:B------:R-:W-:Y:S01]  /*48b0*/  SHF.L.U32 R7, R46, 0x10, RZ ;  /* 0x000000102e077819 */ /* 0x000fe200000006ff */
[----:B------:R-:W-:Y:S01]  /*48c0*/  FFMA.FTZ R100, R4, R99, R100 ;  /* 0x0000006304647223 */ /* 0x000fe20000010064 */
[C---:B------:R-:W-:Y:S01]  /*48d0*/  IMAD.U32 R15, R47.reuse, 0x10000, RZ ;  /* 0x000100002f0f7824 */ /* 0x040fe200078e00ff */
[----:B------:R-:W-:Y:S01]  /*48e0*/  LOP3.LUT R46, R46, 0xffff0000, RZ, 0xc0, !PT ;  /* 0xffff00002e2e7812 */ /* 0x000fe200078ec0ff */
[----:B------:R-:W-:Y:S01]  /*48f0*/  IMAD.U32 R4, R32, 0x10000, RZ ;  /* 0x0001000020047824 */ /* 0x000fe200078e00ff */
[----:B------:R-:W-:Y:S01]  /*4900*/  LOP3.LUT R47, R47, 0xffff0000, RZ, 0xc0, !PT ;  /* 0xffff00002f2f7812 */ /* 0x000fe200078ec0ff */
[----:B------:R-:W-:Y:S01]  /*4910*/  FFMA.FTZ R45, R12, R101, R45 ;  /* 0x000000650c2d7223 */ /* 0x000fe2000001002d */
[----:B------:R-:W-:Y:S01]  /*4920*/  LOP3.LUT R11, R32, 0xffff0000, RZ, 0xc0, !PT ;  /* 0xffff0000200b7812 */ /* 0x000fe200078ec0ff */
[C---:B------:R-:W-:Y:S01]  /*4930*/  FMUL.FTZ R99, R7.reuse, R15 ;  /* 0x0000000f07637220 */ /* 0x040fe20000410000 */
[-C--:B------:R-:W-:Y:S01]  /*4940*/  FMUL.FTZ R12, R7, R4.reuse ;  /* 0x00000004070c7220 */ /* 0x080fe20000410000 */
[----:B------:R-:W-:Y:S01]  /*4950*/  LOP3.LUT R14, R14, 0xffff0000, RZ, 0xc0, !PT ;  /* 0xffff00000e0e7812 */ /* 0x000fe200078ec0ff */
[C---:B------:R-:W-:Y:S01]  /*4960*/  FMUL.FTZ R7, R46.reuse, R47 ;  /* 0x0000002f2e077220 */ /* 0x040fe20000410000 */
[----:B------:R-:W-:Y:S01]  /*4970*/  FMUL.FTZ R46, R46, R11 ;  /* 0x0000000b2e2e7220 */ /* 0x000fe20000410000 */
[C---:B------:R-:W-:Y:S01]  /*4980*/  FFMA.FTZ R12, R6.reuse, R15, R12 ;  /* 0x0000000f060c7223 */ /* 0x040fe2000001000c */
[----:B------:R-:W-:Y:S01]  /*4990*/  FFMA.FTZ R99, R6, R4, -R99 ;  /* 0x0000000406637223 */ /* 0x000fe20000010863 */
[----:B------:R-:W-:Y:S01]  /*49a0*/  F2FP.BF16.F32.PACK_AB R33, R34, R33 ;  /* 0x000000212221723e */ /* 0x000fe200000010ff */
[----:B------:R-:W-:Y:S01]  /*49b0*/  FFMA.FTZ R47, R14, R47, R46 ;  /* 0x0000002f0e2f7223 */ /* 0x000fe2000001002e */
[----:B------:R-:W-:Y:S01]  /*49c0*/  F2FP.BF16.F32.PACK_AB R44, R44, R5 ;  /* 0x000000052c2c723e */ /* 0x000fe200000010ff */
[----:B------:R-:W-:Y:S01]  /*49d0*/  FFMA.FTZ R4, R14, R11, -R7 ;  /* 0x0000000b0e047223 */ /* 0x000fe20000010807 */
        /* <DEDUP_REMOVED lines=10> */
[----:B------:R-:W-:-:S07]  /*4a80*/  MOV R13, R97 ;  /* 0x00000061000d7202 */ /* 0x000fce0000000f00 */
.L_x_15497:
[----:B------:R-:W-:Y:S05]  /*4a90*/  BSYNC B2 ;  /* 0x0000000000027941 */ /* 0x000fea0003800000 */
.L_x_15496:
[----:B------:R-:W-:Y:S01]  /*4aa0*/  ISETP.GE.AND P4, PT, R86, R87, PT ;  /* 0x000000575600720c */ /* 0x000fe20003f86270 */
[----:B---3--:R3:W-:-:S12]  /*4ab0*/  ST.E.128 desc[UR40][R78.64], R12 ;  /* 0x0000000c4e007985 */ /* 0x0087d8000c101d28 */
[----:B------:R-:W-:-:S05]  /*4ac0*/  @!P4 IMAD.WIDE R80, R86, 0x2, R80 ;  /* 0x000000025650c825 */ /* 0x000fca00078e0250 */
[----:B----4-:R3:W-:Y:S02]  /*4ad0*/  @!P4 ST.E.128 desc[UR40][R80.64], R44 ;  /* 0x0000002c5000c985 */ /* 0x0107e4000c101d28 */
.L_x_15495:
[----:B------:R-:W-:Y:S05]  /*4ae0*/  BSYNC B1 ;  /* 0x0000000000017941 */ /* 0x000fea0003800000 */
.L_x_15494:
[----:B------:R-:W-:-:S03]  /*4af0*/  UMOV UR4, 0xffffffff ;  /* 0xffffffff00047882 */ /* 0x000fc60000000000 */
[----:B------:R-:W-:Y:S05]  /*4b00*/  BRA.DIV UR4, `(.L_x_15498) ;  /* 0x0000017a04947947 */ /* 0x000fea000b800000 */
[----:B-1----:R-:W1:Y:S04]  /*4b10*/  SHFL.IDX PT, R85, R85, 0x1, 0x1c1f ;  /* 0x003c1f0055557f89 */ /* 0x002e6800000e0000 */
[----:B------:R-:W4:Y:S02]  /*4b20*/  SHFL.IDX PT, R84, R84, 0x1, 0x1c1f ;  /* 0x003c1f0054547f89 */ /* 0x000f2400000e0000 */
.L_x_15741:
[----:B------:R-:W-:-:S05]  /*4b30*/  VIADD R4, R154, 0x60 ;  /* 0x000000609a047836 */ /* 0x000fca0000000000 */
[----:B------:R-:W-:-:S13]  /*4b40*/  ISETP.GE.OR P4, PT, R4, R75, P1 ;  /* 0x0000004b0400720c */ /* 0x000fda0000f86670 */
[----:B------:R-:W-:Y:S05]  /*4b50*/  @P4 BRA `(.L_x_15481) ;  /* 0x0000000800fc4947 */ /* 0x000fea0003800000 */
[----:B------:R-:W5:Y:S01]  /*4b60*/  LDL R5, [R1+0x40] ;  /* 0x0000400001057983 */ /* 0x000f620000100800 */
[----:B------:R-:W-:Y:S01]  /*4b70*/  SEL R89, R58, R89, !P0 ;  /* 0x000000593a597207 */ /* 0x000fe20004000000 */
[----:B------:R-:W-:Y:S01]  /*4b80*/  VIADD R6, R154, 0x60 ;  /* 0x000000609a067836 */ /* 0x000fe20000000000 */
[----:B----4-:R-:W-:Y:S01]  /*4b90*/  LEA R32, P4, R10, R84, 0x1 ;  /* 0x000000540a207211 */ /* 0x010fe200078808ff */
[----:B------:R-:W-:Y:S01]  /*4ba0*/  VIADD R7, R154, 0x60 ;  /* 0x000000609a077836 */ /* 0x000fe20000000000 */
[----:B------:R-:W-:Y:S01]  /*4bb0*/  SHF.R.S32.HI R4, RZ, 0x1f, R89 ;  /* 0x0000001fff047819 */ /* 0x000fe20000011459 */
[----:B------:R-:W-:Y:S01]  /*4bc0*/  IMAD.SHL.U32 R6, R6, 0x40, RZ ;  /* 0x0000004006067824 */ /* 0x000fe200078e00ff */
[----:B------:R-:W-:Y:S01]  /*4bd0*/  BSSY B1, `(.L_x_15499) ;  /* 0x000006c000017945 */ /* 0x000fe20003800000 */
[----:B------:R-:W-:Y:S01]  /*4be0*/  IMAD.SHL.U32 R7, R7, 0x40, RZ ;  /* 0x0000004007077824 */ /* 0x000fe200078e00ff */
[----:B------:R-:W-:Y:S02]  /*4bf0*/  LEA.HI R89, R4, R89, RZ, 0x4 ;  /* 0x0000005904597211 */ /* 0x000fe400078f20ff */
[----:B------:R-:W-:-:S02]  /*4c00*/  LOP3.LUT R6, R6, 0x1c0, RZ, 0xc0, !PT ;  /* 0x000001c006067812 */ /* 0x000fc400078ec0ff */
[----:B--2---:R-:W-:Y:S02]  /*4c10*/  LEA.HI.SX32 R11, R89, R52, 0x1c ;  /* 0x00000034590b7211 */ /* 0x004fe400078fe2ff */
[----:B------:R-:W-:Y:S02]  /*4c20*/  LOP3.LUT R7, R7, 0x1c0, RZ, 0xc0, !PT ;  /* 0x000001c007077812 */ /* 0x000fe400078ec0ff */
[----:B------:R-:W-:Y:S01]  /*4c30*/  SHF.R.U32.HI R6, RZ, 0x3, R6 ;  /* 0x00000003ff067819 */ /* 0x000fe20000011606 */
[----:B------:R-:W-:Y:S01]  /*4c40*/  IMAD.SHL.U32 R11, R11, 0x8, RZ ;  /* 0x000000080b0b7824 */ /* 0x000fe200078e00ff */
[----:B-1----:R-:W-:-:S04]  /*4c50*/  LEA.HI.X R33, R10, R85, R8, 0x1, P4 ;  /* 0x000000550a217211 */ /* 0x002fc800020f0c08 */
[----:B------:R-:W-:-:S04]  /*4c60*/  LOP3.LUT R4, R7, 0x38, R11, 0xf8, !PT ;  /* 0x0000003807047812 */ /* 0x000fc800078ef80b */
[----:B------:R-:W-:-:S04]  /*4c70*/  LOP3.LUT R4, R4, R6, RZ, 0x3c, !PT ;  /* 0x0000000604047212 */ /* 0x000fc800078e3cff */
[----:B-----5:R-:W-:Y:S01]  /*4c80*/  IADD3 R4, R5, R4, RZ ;  /* 0x0000000405047210 */ /* 0x020fe20007ffe0ff */
[----:B------:R-:W-:-:S04]  /*4c90*/  IMAD R5, R19, 0x2000, R0 ;  /* 0x0000200013057824 */ /* 0x000fc800078e0200 */
[----:B------:R-:W-:Y:S02]  /*4ca0*/  IMAD R7, R19, 0x2000, R4 ;  /* 0x0000200013077824 */ /* 0x000fe400078e0204 */
[--C-:B------:R-:W-:Y:S02]  /*4cb0*/  IMAD R5, R5, 0x2, R2.reuse ;  /* 0x0000000205057824 */ /* 0x100fe400078e0202 */
[----:B---3--:R-:W-:-:S04]  /*4cc0*/  IMAD R12, R7, 0x2, R2 ;  /* 0x00000002070c7824 */ /* 0x008fc800078e0202 */
[----:B------:R-:W1:Y:S04]  /*4cd0*/  LDS.128 R4, [R5+0xe400] ;  /* 0x00e4000005047984 */ /* 0x000e680000000c00 */
[----:B------:R-:W2:Y:S01]  /*4ce0*/  LDS.128 R12, [R12+0xe400] ;  /* 0x00e400000c0c7984 */ /* 0x000ea20000000c00 */
[----:B------:R-:W-:Y:S05]  /*4cf0*/  @P3 BRA `(.L_x_15500) ;  /* 0x0000000400643947 */ /* 0x000fea0003800000 */
[----:B------:R-:W-:Y:S01]  /*4d00*/  SHF.R.U32.HI R46, RZ, 0x10, R41 ;  /* 0x00000010ff2e7819 */ /* 0x000fe20000011629 */
[----:B--2---:R-:W-:Y:S01]  /*4d10*/  IMAD.U32 R35, R12, 0x10000, RZ ;  /* 0x000100000c237824 */ /* 0x004fe200078e00ff */
[----:B------:R-:W-:Y:S01]  /*4d20*/  SHF.R.U32.HI R81, RZ, 0x10, R37 ;  /* 0x00000010ff517819 */ /* 0x000fe20000011625 */
[----:B-1----:R-:W-:Y:S01]  /*4d30*/  IMAD.U32 R34, R4, 0x10000, RZ ;  /* 0x0001000004227824 */ /* 0x002fe200078e00ff */
[----:B------:R-:W-:Y:S02]  /*4d40*/  PRMT R93, R93, 0x5410, R46 ;  /* 0x000054105d5d7816 */ /* 0x000fe4000000002e */
[----:B------:R-:W-:Y:S02]  /*4d50*/  PRMT R96, R96, 0x5410, R81 ;  /* 0x0000541060607816 */ /* 0x000fe40000000051 */
[----:B------:R-:W-:Y:S02]  /*4d60*/  SHF.R.U64 R89, R36, 0x10, R37 ;  /* 0x0000001024597819 */ /* 0x000fe40000001225 */
[----:B------:R-:W-:-:S02]  /*4d70*/  SHF.R.U64 R45, R42, 0x10, R43 ;  /* 0x000000102a2d7819 */ /* 0x000fc4000000122b */
        /* <DEDUP_REMOVED lines=8> */
[----:B------:R-:W-:Y:S01]  /*4e00*/  SHF.R.U32.HI R79, RZ, 0x10, R39 ;  /* 0x00000010ff4f7819 */ /* 0x000fe20000011627 */
[----:B------:R-:W-:Y:S01]  /*4e10*/  IMAD.U32 R40, R7, 0x10000, RZ ;  /* 0x0001000007287824 */ /* 0x000fe200078e00ff */
[----:B------:R-:W-:Y:S01]  /*4e20*/  PRMT R90, R90, 0x5410, R45 ;  /* 0x000054105a5a7816 */ /* 0x000fe2000000002d */
[----:B------:R-:W-:Y:S01]  /*4e30*/  FMUL.FTZ R45, R41, R15 ;  /* 0x0000000f292d7220 */ /* 0x000fe20000410000 */
[----:B------:R-:W-:Y:S01]  /*4e40*/  SHF.R.U64 R78, R38, 0x10, R39 ;  /* 0x00000010264e7819 */ /* 0x000fe20000001227 */
[----:B------:R-:W-:Y:S01]  /*4e50*/  IMAD.U32 R38, R5, 0x10000, RZ ;  /* 0x0001000005267824 */ /* 0x000fe200078e00ff */
[----:B------:R-:W-:Y:S01]  /*4e60*/  PRMT R91, R91, 0x5410, R44 ;  /* 0x000054105b5b7816 */ /* 0x000fe2000000002c */
[-C--:B------:R-:W-:Y:S01]  /*4e70*/  FMUL.FTZ R41, R41, R13.reuse ;  /* 0x0000000d29297220 */ /* 0x080fe20000410000 */
[----:B------:R-:W-:Y:S01]  /*4e80*/  PRMT R88, R88, 0x5410, R79 ;  /* 0x0000541058587816 */ /* 0x000fe2000000004f */
[----:B------:R-:W-:Y:S01]  /*4e90*/  FFMA.FTZ R13, R38, R13, -R45 ;  /* 0x0000000d260d7223 */ /* 0x000fe2000001082d */
[----:B------:R-:W-:Y:S01]  /*4ea0*/  LOP3.LUT R93, R93, 0xffff0000, RZ, 0xc0, !PT ;  /* 0xffff00005d5d7812 */ /* 0x000fe200078ec0ff */
[----:B------:R-:W-:-:S02]  /*4eb0*/  IMAD.U32 R44, R91, 0x10000, RZ ;  /* 0x000100005b2c7824 */ /* 0x000fc400078e00ff */
[----:B------:R-:W-:Y:S01]  /*4ec0*/  FFMA.FTZ R15, R38, R15, R41 ;  /* 0x0000000f260f7223 */ /* 0x000fe20000010029 */
[----:B------:R-:W-:Y:S01]  /*4ed0*/  LOP3.LUT R96, R96, 0xffff0000, RZ, 0xc0, !PT ;  /* 0xffff000060607812 */ /* 0x000fe200078ec0ff */
[----:B------:R-:W-:Y:S01]  /*4ee0*/  IMAD.U32 R41, R88, 0x10000, RZ ;  /* 0x0001000058297824 */ /* 0x000fe200078e00ff */
[----:B------:R-:W-:Y:S01]  /*4ef0*/  LOP3.LUT R39, R5, 0xffff0000, RZ, 0xc0, !PT ;  /* 0xffff000005277812 */ /* 0x000fe200078ec0ff */
[----:B------:R-:W-:Y:S01]  /*4f00*/  FMUL.FTZ R46, R42, R93 ;  /* 0x0000005d2a2e7220 */ /* 0x000fe20000410000 */
[----:B------:R-:W-:Y:S01]  /*4f10*/  FMUL.FTZ R45, R43, R44 ;  /* 0x0000002c2b2d7220 */ /* 0x000fe20000410000 */
[----:B------:R-:W-:Y:S01]  /*4f20*/  LOP3.LUT R91, R91, 0xffff0000, RZ, 0xc0, !PT ;  /* 0xffff00005b5b7812 */ /* 0x000fe200078ec0ff */
[-C--:B------:R-:W-:Y:S01]  /*4f30*/  FMUL.FTZ R43, R43, R41.reuse ;  /* 0x000000292b2b7220 */ /* 0x080fe20000410000 */
[----:B------:R-:W-:Y:S01]  /*4f40*/  PRMT R92, R92, 0x5410, R47 ;  /* 0x000054105c5c7816 */ /* 0x000fe2000000002f */
[-C--:B------:R-:W-:Y:S01]  /*4f50*/  FMUL.FTZ R42, R42, R96.reuse ;  /* 0x000000602a2a7220 */ /* 0x080fe20000410000 */
[----:B------:R-:W-:Y:S01]  /*4f60*/  PRMT R94, R94, 0x5410, R89 ;  /* 0x000054105e5e7816 */ /* 0x000fe20000000059 */
[----:B------:R-:W-:Y:S01]  /*4f70*/  FFMA.FTZ R38, R39, R96, -R46 ;  /* 0x0000006027267223 */ /* 0x000fe2000001082e */
[----:B------:R-:W-:Y:S01]  /*4f80*/  LOP3.LUT R36, R7, 0xffff0000, RZ, 0xc0, !PT ;  /* 0xffff000007247812 */ /* 0x000fe200078ec0ff */
[----:B------:R-:W-:Y:S01]  /*4f90*/  FFMA.FTZ R46, R40, R41, -R45 ;  /* 0x00000029282e7223 */ /* 0x000fe2000001082d */
[----:B------:R-:W-:Y:S01]  /*4fa0*/  LOP3.LUT R88, R88, 0xffff0000, RZ, 0xc0, !PT ;  /* 0xffff000058587812 */ /* 0x000fe200078ec0ff */
[----:B------:R-:W-:Y:S01]  /*4fb0*/  FFMA.FTZ R44, R40, R44, R43 ;  /* 0x0000002c282c7223 */ /* 0x000fe2000001002b */
[----:B------:R-:W-:Y:S01]  /*4fc0*/  FMUL.FTZ R41, R37, R91 ;  /* 0x0000005b25297220 */ /* 0x000fe20000410000 */
[----:B------:R-:W-:Y:S01]  /*4fd0*/  FFMA.FTZ R42, R39, R93, R42 ;  /* 0x0000005d272a7223 */ /* 0x000fe2000001002a */
[----:B------:R-:W-:-:S02]  /*4fe0*/  IMAD.U32 R40, R92, 0x10000, RZ ;  /* 0x000100005c287824 */ /* 0x000fc400078e00ff */
[-C--:B------:R-:W-:Y:S01]  /*4ff0*/  FMUL.FTZ R45, R37, R88.reuse ;  /* 0x00000058252d7220 */ /* 0x080fe20000410000 */
[----:B------:R-:W-:Y:S02]  /*5000*/  IMAD.U32 R39, R94, 0x10000, RZ ;  /* 0x000100005e277824 */ /* 0x000fe400078e00ff */
[----:B------:R-:W-:Y:S01]  /*5010*/  FFMA.FTZ R47, R36, R88, -R41 ;  /* 0x00000058242f7223 */ /* 0x000fe20000010829 */
[----:B------:R-:W-:Y:S01]  /*5020*/  LOP3.LUT R12, R12, 0xffff0000, RZ, 0xc0, !PT ;  /* 0xffff00000c0c7812 */ /* 0x000fe200078ec0ff */
[CC--:B------:R-:W-:Y:S01]  /*5030*/  FMUL.FTZ R43, R35.reuse, R40.reuse ;  /* 0x00000028232b7220 */ /* 0x0c0fe20000410000 */
[----:B------:R-:W-:Y:S01]  /*5040*/  LOP3.LUT R41, R92, 0xffff0000, RZ, 0xc0, !PT ;  /* 0xffff00005c297812 */ /* 0x000fe200078ec0ff */
[----:B------:R-:W-:Y:S01]  /*5050*/  FMUL.FTZ R35, R35, R39 ;  /* 0x0000002723237220 */ /* 0x000fe20000410000 */
[----:B------:R-:W-:Y:S01]  /*5060*/  LOP3.LUT R37, R94, 0xffff0000, RZ, 0xc0, !PT ;  /* 0xffff00005e257812 */ /* 0x000fe200078ec0ff */
[----:B------:R-:W-:Y:S01]  /*5070*/  FFMA.FTZ R91, R36, R91, R45 ;  /* 0x0000005b245b7223 */ /* 0x000fe2000001002d */
[----:B------:R-:W-:Y:S01]  /*5080*/  PRMT R95, R95, 0x5410, R78 ;  /* 0x000054105f5f7816 */ /* 0x000fe2000000004e */
[----:B------:R-:W-:Y:S01]  /*5090*/  FFMA.FTZ R43, R34, R39, -R43 ;  /* 0x00000027222b7223 */ /* 0x000fe2000001082b */
[----:B------:R-:W-:Y:S01]  /*50a0*/  LOP3.LUT R4, R4, 0xffff0000, RZ, 0xc0, !PT ;  /* 0xffff000004047812 */ /* 0x000fe200078ec0ff */
[----:B------:R-:W-:Y:S01]  /*50b0*/  FMUL.FTZ R45, R12, R41 ;  /* 0x000000290c2d7220 */ /* 0x000fe20000410000 */
[----:B------:R-:W-:Y:S01]  /*50c0*/  SHF.L.U32 R5, R6, 0x10, RZ ;  /* 0x0000001006057819 */ /* 0x000fe200000006ff */
[----:B------:R-:W-:Y:S01]  /*50d0*/  FFMA.FTZ R35, R34, R40, R35 ;  /* 0x0000002822237223 */ /* 0x000fe20000010023 */
[----:B------:R-:W-:Y:S01]  /*50e0*/  LOP3.LUT R7, R6, 0xffff0000, RZ, 0xc0, !PT ;  /* 0xffff000006077812 */ /* 0x000fe200078ec0ff */
[-C--:B------:R-:W-:Y:S01]  /*50f0*/  FMUL.FTZ R39, R12, R37.reuse ;  /* 0x000000250c277220 */ /* 0x080fe20000410000 */
[----:B------:R-:W-:Y:S01]  /*5100*/  IMAD.U32 R6, R14, 0x10000, RZ ;  /* 0x000100000e067824 */ /* 0x000fe200078e00ff */
[C---:B------:R-:W-:Y:S01]  /*5110*/  SHF.L.U32 R12, R95.reuse, 0x10, RZ ;  /* 0x000000105f0c7819 */ /* 0x040fe200000006ff */
        /* <DEDUP_REMOVED lines=8> */
[----:B------:R-:W-:Y:S01]  /*51a0*/  FMUL.FTZ R6, R14, R90 ;  /* 0x0000005a0e067220 */ /* 0x000fe20000410000 */
[----:B------:R-:W-:Y:S01]  /*51b0*/  F2FP.BF16.F32.PACK_AB R36, R36, R43 ;  /* 0x0000002b2424723e */ /* 0x000fe200000010ff */
        /* <DEDUP_REMOVED lines=9> */
[----:B------:R-:W-:Y:S02]  /*5250*/  F2FP.BF16.F32.PACK_AB R7, R47, R46 ;  /* 0x0000002e2f07723e */ /* 0x000fe400000010ff */
[----:B------:R-:W-:Y:S02]  /*5260*/  F2FP.BF16.F32.PACK_AB R15, R91, R44 ;  /* 0x0000002c5b0f723e */ /* 0x000fe400000010ff */
[----:B------:R-:W-:Y:S02]  /*5270*/  F2FP.BF16.F32.PACK_AB R6, R95, R40 ;  /* 0x000000285f06723e */ /* 0x000fe400000010ff */
[----:B------:R-:W-:-:S07]  /*5280*/  F2FP.BF16.F32.PACK_AB R14, R90, R37 ;  /* 0x000000255a0e723e */ /* 0x000fce00000010ff */
.L_x_15500:
[----:B------:R-:W-:Y:S05]  /*5290*/  BSYNC B1 ;  /* 0x0000000000017941 */ /* 0x000fea0003800000 */
.L_x_15499:
[----:B------:R-:W-:Y:S01]  /*52a0*/  ISETP.GE.AND P3, PT, R11, R87, PT ;  /* 0x000000570b00720c */ /* 0x000fe20003f66270 */
[----:B-1----:R1:W-:Y:S02]  /*52b0*/  ST.E.128 desc[UR40][R32.64], R4 ;  /* 0x0000000420007985 */ /* 0x0023e4000c101d28 */
[----:B-1----:R-:W-:Y:S02]  /*52c0*/  IMAD.MOV.U32 R4, RZ, RZ, R84 ;  /* 0x000000ffff047224 */ /* 0x002fe400078e0054 */
[----:B------:R-:W-:-:S08]  /*52d0*/  IMAD.MOV.U32 R5, RZ, RZ, R85 ;  /* 0x000000ffff057224 */ /* 0x000fd000078e0055 */
[----:B------:R-:W-:Y:S05]  /*52e0*/  @P3 BRA `(.L_x_15481) ;  /* 0x0000000400183947 */ /* 0x000fea0003800000 */
[----:B------:R-:W-:-:S05]  /*52f0*/  IMAD.WIDE R4, R11, 0x2, R4 ;  /* 0x000000020b047825 */ /* 0x000fca00078e0204 */
[----:B--2---:R1:W-:Y:S01]  /*5300*/  ST.E.128 desc[UR40][R4.64], R12 ;  /* 0x0000000c04007985 */ /* 0x0043e2000c101d28 */
[----:B------:R-:W-:Y:S05]  /*5310*/  BRA `(.L_x_15481) ;  /* 0x00000004000c7947 */ /* 0x000fea0003800000 */
.L_x_15462:
[----:B------:R-:W-:-:S13]  /*5320*/  ISETP.NE.AND P5, PT, R157, 0x3, PT ;  /* 0x000000039d00780c */ /* 0x000fda0003fa5270 */
[----:B------:R-:W-:Y:S05]  /*5330*/  @!P5 BRA `(.L_x_15501) ;  /* 0x000000000004d947 */ /* 0x000fea0003800000 */
[----:B------:R-:W-:Y:S01]  /*5340*/  BPT.TRAP 0x1 ;  /* 0x000000040000795c */ /* 0x000fe20000300000 */
.L_x_15501:
[----:B------:R-:W2:Y:S01]  /*5350*/  LDL R4, [R1] ;  /* 0x0000000001047983 */ /* 0x000ea20000100800 */
[----:B------:R-:W-:Y:S01]  /*5360*/  IMAD R68, R19, 0x8, R2 ;  /* 0x0000000813447824 */ /* 0x000fe200078e0202 */
[----:B------:R-:W-:Y:S01]  /*5370*/  BSSY B1, `(.L_x_15502) ;  /* 0x0000005000017945 */ /* 0x000fe20003800000 */
[----:B------:R-:W-:Y:S02]  /*5380*/  SHF.R.S32.HI R73, RZ, 0x1f, R72 ;  /* 0x0000001fff497819 */ /* 0x000fe40000011448 */
[----:B--2---:R-:W-:-:S04]  /*5390*/  SHF.L.U32 R77, R4, 0x1f, RZ ;  /* 0x0000001f044d7819 */ /* 0x004fc800000006ff */
[----:B------:R-:W0:Y:S02]  /*53a0*/  SYNCS.PHASECHK.TRANS64.TRYWAIT P3, [R68+URZ+0x16890], R77 ;  /* 0x0168904d440075a7 */ /* 0x000e24000806017f */
[----:B0-----:R-:W-:Y:S05]  /*53b0*/  @!P3 BRA `(.L_x_15503) ;  /* 0x0000017000b4b947 */ /* 0x001fea0003800000 */
.L_x_15742:
[----:B------:R-:W-:Y:S05]  /*53c0*/  BSYNC B1 ;  /* 0x0000000000017941 */ /* 0x000fea0003800000 */
.L_x_15502:
        /* <DEDUP_REMOVED lines=25> */
.L_x_15746:
        /* <DEDUP_REMOVED lines=13> */
.L_x_15506:
[----:B------:R-:W-:Y:S05]  /*5630*/  BSYNC B1 ;  /* 0x0000000000017941 */ /* 0x000fea0003800000 */
.L_x_15505:
[----:B------:R-:W-:-:S03]  /*5640*/  UMOV UR4, 0xffffffff ;  /* 0xffffffff00047882 */ /* 0x000fc60000000000 */
[----:B------:R-:W-:Y:S05]  /*5650*/  BRA.DIV UR4, `(.L_x_15507) ;  /* 0x00000172046c7947 */ /* 0x000fea000b800000 */
[----:B--2-4-:R2:W4:Y:S04]  /*5660*/  SHFL.IDX PT, R5, R33, 0x1, 0x1c1f ;  /* 0x003c1f0021057f89 */ /* 0x01452800000e0000 */
[----:B---3--:R2:W3:Y:S02]  /*5670*/  SHFL.IDX PT, R7, R32, 0x1, 0x1c1f ;  /* 0x003c1f0020077f89 */ /* 0x0084e400000e0000 */
.L_x_15750:
        /* <DEDUP_REMOVED lines=13> */
.L_x_15481:
[----:B------:R-:W-:Y:S05]  /*5750*/  BSYNC B0 ;  /* 0x0000000000007941 */ /* 0x000fea0003800000 */
.L_x_15461:
        /* <DEDUP_REMOVED lines=8> */
[----:B------:R-:W-:Y:S01]  /*57e0*/  BSSY B0, `(.L_x_15508) ;  /* 0x0000008000007945 */ /* 0x000fe20003800000 */
[----:B-1----:R1:W-:Y:S01]  /*57f0*/  BAR.SYNC.DEFER_BLOCKING R76, 0x80 ;  /* 0x0002004c0000751d */ /* 0x0023e20000010000 */
[----:B0-----:R-:W-:-:S13]  /*5800*/  LOP3.LUT P3, RZ, R4, 0x7f, RZ, 0xc0, !PT ;  /* 0x0000007f04ff7812 */ /* 0x001fda000786c0ff */
[----:B------:R-:W-:-:S05]  /*5810*/  @!P3 VIADD R4, R68, 0x168a0 ;  /* 0x000168a04404b836 */ /* 0x000fca0000000000 */
[----:B------:R-:W-:-:S04]  /*5820*/  @!P3 PRMT R4, RZ, 0x654, R4 ;  /* 0x00000654ff04b816 */ /* 0x000fc80000000004 */
[----:B------:R1:W-:Y:S01]  /*5830*/  @!P3 SYNCS.ARRIVE.TRANS64.RED.A1T0 RZ, [R4+URZ], RZ ;  /* 0x000000ff04ffb9a7 */ /* 0x0003e2000810043f */
[----:B------:R-:W-:Y:S05]  /*5840*/  @!P5 BRA `(.L_x_15509) ;  /* 0x000000000004d947 */ /* 0x000fea0003800000 */
[----:B------:R-:W-:Y:S01]  /*5850*/  BPT.TRAP 0x1 ;  /* 0x000000040000795c */ /* 0x000fe20000300000 */
.L_x_15509:
[----:B------:R-:W-:Y:S05]  /*5860*/  BSYNC B0 ;  /* 0x0000000000007941 */ /* 0x000fea0003800000 */
.L_x_15508:
[----:B------:R-:W0:Y:S01]  /*5870*/  SYNCS.PHASECHK.TRANS64.TRYWAIT P4, [R68+URZ+0x168b0], R77 ;  /* 0x0168b04d440075a7 */ /* 0x000e22000808017f */
[----:B------:R-:W-:Y:S01]  /*5880*/  ULDC UR36, c[0x0][0x2f4] ;  /* 0x0000bd0000247ab9 */ /* 0x000fe20000000800 */
[----:B------:R-:W-:Y:S04]  /*5890*/  BSSY B0, `(.L_x_15510) ;  /* 0x0000002000007945 */ /* 0x000fe80003800000 */
[----:B0-----:R-:W-:Y:S05]  /*58a0*/  @!P4 BRA `(.L_x_15511) ;  /* 0x000001700024c947 */ /* 0x001fea0003800000 */
.L_x_15751:
[----:B------:R-:W-:Y:S05]  /*58b0*/  BSYNC B0 ;  /* 0x0000000000007941 */ /* 0x000fea0003800000 */
.L_x_15510:
[----:B------:R-:W-:Y:S01]  /*58c0*/  ULDC.64 UR4, c[0x0][0x328] ;  /* 0x0000ca0000047ab9 */ /* 0x000fe20000000a00 */
[----:B------:R-:W-:Y:S01]  /*58d0*/  ULDC.64 UR6, c[0x0][0x318] ;  /* 0x0000c60000067ab9 */ /* 0x000fe20000000a00 */
[----:B------:R-:W-:Y:S01]  /*58e0*/  IMAD R73, R73, UR4, RZ ;  /* 0x0000000449497c24 */ /* 0x000fe2000f8e02ff */
[----:B------:R-:W-:Y:S01]  /*58f0*/  BSSY B0, `(.L_x_15512) ;  /* 0x000001d000007945 */ /* 0x000fe20003800000 */
[----:B-1----:R-:W-:-:S04]  /*5900*/  IMAD.WIDE.U32 R4, R72, UR4, RZ ;  /* 0x0000000448047c25 */ /* 0x002fc8000f8e00ff */
[----:B------:R-:W-:Y:S01]  /*5910*/  IMAD R73, R72, UR5, R73 ;  /* 0x0000000548497c24 */ /* 0x000fe2000f8e0249 */
[----:B------:R-:W-:Y:S01]  /*5920*/  ULDC.64 UR4, c[0x0][0x338] ;  /* 0x0000ce0000047ab9 */ /* 0x000fe20000000a00 */
[----:B------:R-:W-:Y:S02]  /*5930*/  IMAD.IADD R75, R75, 0x1, -R154 ;  /* 0x000000014b4b7824 */ /* 0x000fe400078e0a9a */
[----:B------:R-:W-:Y:S02]  /*5940*/  IMAD R74, R74, UR4, RZ ;  /* 0x000000044a4a7c24 */ /* 0x000fe4000f8e02ff */
[----:B------:R-:W-:Y:S02]  /*5950*/  IMAD.IADD R5, R5, 0x1, R73 ;  /* 0x0000000105057824 */ /* 0x000fe400078e0249 */
[C---:B------:R-:W-:Y:S02]  /*5960*/  IMAD R7, R71.reuse, UR5, R74 ;  /* 0x0000000547077c24 */ /* 0x040fe4000f8e024a */
[----:B------:R-:W-:Y:S01]  /*5970*/  IMAD.WIDE.U32 R4, R71, UR4, R4 ;  /* 0x0000000447047c25 */ /* 0x000fe2000f8e0004 */
[----:B------:R-:W-:-:S04]  /*5980*/  ULDC.64 UR4, c[0x0][0x330] ;  /* 0x0000cc0000047ab9 */ /* 0x000fc80000000a00 */
[----:B------:R-:W-:-:S03]  /*5990*/  IADD3 R5, R5, R7, RZ ;  /* 0x0000000705057210 */ /* 0x000fc60007ffe0ff */
[----:B------:R-:W-:-:S04]  /*59a0*/  IMAD.WIDE.U32 R4, R23, UR4, R4 ;  /* 0x0000000417047c25 */ /* 0x000fc8000f8e0004 */
        /* <DEDUP_REMOVED lines=17> */
.L_x_15513:
[----:B------:R-:W-:Y:S05]  /*5ac0*/  BSYNC B0 ;  /* 0x0000000000007941 */ /* 0x000fea0003800000 */
.L_x_15512:
[----:B------:R-:W-:Y:S01]  /*5ad0*/  ISETP.GE.AND P4, PT, R75, 0x61, PT ;  /* 0x000000614b00780c */ /* 0x000fe20003f86270 */
[----:B-1-3--:R1:W3:Y:S01]  /*5ae0*/  SHFL.IDX PT, R5, R32, 0x1, 0x1c1f ;  /* 0x003c1f0020057f89 */ /* 0x00a2e200000e0000 */
[----:B------:R-:W-:Y:S03]  /*5af0*/  BSSY B0, `(.L_x_15514) ;  /* 0x000000d000007945 */ /* 0x000fe60003800000 */
[----:B------:R-:W4:Y:S08]  /*5b00*/  SHFL.IDX PT, R11, R11, 0x1, 0x1c1f ;  /* 0x003c1f000b0b7f89 */ /* 0x000f3000000e0000 */
[----:B-1----:R-:W-:Y:S05]  /*5b10*/  @!P4 BRA `(.L_x_15515) ;  /* 0x000000000028c947 */ /* 0x002fea0003800000 */
[----:B------:R-:W-:-:S13]  /*5b20*/  ISETP.GE.AND P4, PT, R16, UR36, PT ;  /* 0x0000002410007c0c */ /* 0x000fda000bf86270 */
[----:B----4-:R-:W-:-:S04]  /*5b30*/  @!P4 LEA R14, P5, R16, R11, 0x1 ;  /* 0x0000000b100ec211 */ /* 0x010fc800078a08ff */
[----:B---3--:R-:W-:Y:S02]  /*5b40*/  @!P4 LEA.HI.X R15, R16, R5, R17, 0x1, P5 ;  /* 0x00000005100fc211 */ /* 0x008fe400028f0c11 */
[----:B------:R-:W-:-:S13]  /*5b50*/  ISETP.GE.AND P5, PT, R18, UR36, PT ;  /* 0x0000002412007c0c */ /* 0x000fda000bfa6270 */
[----:B------:R-:W-:-:S04]  /*5b60*/  @!P5 LEA R12, P6, R18, R11, 0x1 ;  /* 0x0000000b120cd211 */ /* 0x000fc800078c08ff */
[----:B--2---:R-:W-:Y:S02]  /*5b70*/  @!P5 LEA.HI.X R13, R18, R5, R156, 0x1, P6 ;  /* 0x00000005120dd211 */ /* 0x004fe400030f0c9c */
[----:B------:R-:W1:Y:S04]  /*5b80*/  @!P4 LDS.128 R4, [R70+0x3000] ;  /* 0x003000004604c984 */ /* 0x000e680000000c00 */
[----:B-1----:R-:W-:Y:S04]  /*5b90*/  @!P4 ST.E.128 desc[UR40][R14.64], R4 ;  /* 0x000000040e00c985 */ /* 0x002fe8000c101d28 */
[----:B------:R-:W1:Y:S04]  /*5ba0*/  @!P5 LDS.128 R4, [R69+0x3000] ;  /* 0x003000004504d984 */ /* 0x000e680000000c00 */
[----:B-1----:R1:W-:Y:S02]  /*5bb0*/  @!P5 ST.E.128 desc[UR40][R12.64], R4 ;  /* 0x000000040c00d985 */ /* 0x0023e4000c101d28 */
.L_x_15515:
[----:B------:R-:W-:Y:S05]  /*5bc0*/  BSYNC B0 ;  /* 0x0000000000007941 */ /* 0x000fea0003800000 */
.L_x_15514:
[----:B-1----:R-:W5:Y:S04]  /*5bd0*/  LDL R4, [R1+0x10] ;  /* 0x0000100001047983 */ /* 0x002f680000100800 */
[----:B---3--:R-:W3:Y:S01]  /*5be0*/  LDL.LU R5, [R1] ;  /* 0x0000000001057983 */ /* 0x008ee20000300800 */
[----:B0-----:R-:W-:Y:S02]  /*5bf0*/  @!P3 VIADD R68, R68, 0x168c0 ;  /* 0x000168c04444b836 */ /* 0x001fe40000000000 */
        /* <DEDUP_REMOVED lines=14> */
[----:B---3--:R-:W-:-:S05]  /*5ce0*/  LOP3.LUT R5, R5, R4, RZ, 0x3c, !PT ;  /* 0x0000000405057212 */ /* 0x008fca00078e3cff */
[----:B------:R0:W-:Y:S02]  /*5cf0*/  STL [R1], R5 ;  /* 0x0000000501007387 */ /* 0x0001e40000100800 */
[----:B------:R-:W-:Y:S05]  /*5d00*/  @P4 BRA `(.L_x_15516) ;  /* 0xffffffc400704947 */ /* 0x000fea000383ffff */
[----:B0-----:R-:W0:Y:S01]  /*5d10*/  S2R R5, SR_TID.X ;  /* 0x0000000000057919 */ /* 0x001e220000002100 */
[----:B------:R-:W-:Y:S02]  /*5d20*/  PLOP3.LUT P0, PT, PT, PT, PT, 0x8, 0x0 ;  /* 0x000000000000781c */ /* 0x000fe40003f0e170 */
[----:B0-----:R-:W-:-:S04]  /*5d30*/  SHF.R.U32.HI R5, RZ, 0x7, R5 ;  /* 0x00000007ff057819 */ /* 0x001fc80000011605 */
[----:B------:R-:W-:-:S13]  /*5d40*/  ISETP.NE.AND P4, PT, R5, 0x1, PT ;  /* 0x000000010500780c */ /* 0x000fda0003f85270 */
[----:B------:R-:W-:Y:S06]  /*5d50*/  @!P4 BAR.ARV 0x9, 0x100 ;  /* 0x024400000000cb1d */ /* 0x000fec0000002000 */
.L_x_15456:
[----:B------:R-:W3:Y:S01]  /*5d60*/  LDL R3, [R1+0x28] ;  /* 0x0000280001037983 */ /* 0x000ee20000100800 */
[----:B------:R-:W0:Y:S01]  /*5d70*/  LDC R0, c[0x0][0x448] ;  /* 0x00011200ff007b82 */ /* 0x000e220000000800 */
[----:B------:R-:W-:Y:S01]  /*5d80*/  IMAD.MOV.U32 R88, RZ, RZ, RZ ;  /* 0x000000ffff587224 */ /* 0x000fe200078e00ff */
[----:B0-----:R-:W-:-:S13]  /*5d90*/  ISETP.NE.AND P1, PT, R0, 0x1, PT ;  /* 0x000000010000780c */ /* 0x001fda0003f25270 */
[----:B------:R-:W0:Y:S08]  /*5da0*/  @P1 LDC R0, c[0x0][0x44c] ;  /* 0x00011300ff001b82 */ /* 0x000e300000000800 */
[----:B------:R-:W1:Y:S01]  /*5db0*/  @P1 LDC R5, c[0x0][0x450] ;  /* 0x00011400ff051b82 */ /* 0x000e620000000800 */
[----:B---3--:R-:W-:-:S04]  /*5dc0*/  VIADD R3, R3, 0xbf ;  /* 0x000000bf03037836 */ /* 0x008fc80000000000 */
        /* <DEDUP_REMOVED lines=12> */
.L_x_15517:
[----:B------:R-:W-:Y:S04]  /*5e90*/  BSSY B0, `(.L_x_15518) ;  /* 0x0000020000007945 */ /* 0x000fe80003800000 */
        /* <DEDUP_REMOVED lines=31> */
.L_x_15519:
[----:B------:R-:W-:Y:S05]  /*6090*/  BSYNC B0 ;  /* 0x0000000000007941 */ /* 0x000fea0003800000 */
.L_x_15518:
        /* <DEDUP_REMOVED lines=19> */
[----:B---3--:R-:W-:Y:S02]  /*61d0*/  IMAD R4, R0, R88, RZ ;  /* 0x0000005800047224 */ /* 0x008fe400078e02ff */
        /* <DEDUP_REMOVED lines=14> */
.L_x_15754:
[----:B------:R-:W0:Y:S01]  /*62c0*/  LDL R3, [R1+0x18] ;  /* 0x0000180001037983 */ /* 0x000e220000100800 */
[----:B------:R-:W-:Y:S01]  /*62d0*/  BSSY B6, `(.L_x_15522) ;  /* 0x000001b000067945 */ /* 0x000fe20003800000 */
[----:B0-----:R-:W-:-:S05]  /*62e0*/  IMAD.HI R0, R3, 0x55555556, RZ ;  /* 0x5555555603007827 */ /* 0x001fca00078e02ff */
[----:B------:R-:W-:-:S05]  /*62f0*/  LEA.HI R0, R0, R0, RZ, 0x1 ;  /* 0x0000000000007211 */ /* 0x000fca00078f08ff */
[----:B------:R-:W-:Y:S02]  /*6300*/  IMAD R0, R0, -0x3, R3 ;  /* 0xfffffffd00007824 */ /* 0x000fe400078e0203 */
[----:B------:R-:W-:-:S05]  /*6310*/  VIADD R3, R2, 0x8400 ;  /* 0x0000840002037836 */ /* 0x000fca0000000000 */
[----:B------:R-:W-:Y:S02]  /*6320*/  LOP3.LUT P0, RZ, R3, 0x3ff, RZ, 0xc0, !PT ;  /* 0x000003ff03ff7812 */ /* 0x000fe4000780c0ff */
[----:B------:R-:W-:Y:S02]  /*6330*/  LEA R0, R0, R3, 0xd ;  /* 0x0000000300007211 */ /* 0x000fe400078e68ff */
[----:B------:R-:W-:Y:S02]  /*6340*/  P2R R25, PR, RZ, 0x1 ;  /* 0x00000001ff197803 */ /* 0x000fe40000000000 */
[----:B------:R-:W-:-:S04]  /*6350*/  SHF.R.U32.HI R0, RZ, 0x4, R0 ;  /* 0x00000004ff007819 */ /* 0x000fc80000011600 */
[----:B------:R-:W-:-:S03]  /*6360*/  LOP3.LUT R28, R0, 0x3fff, RZ, 0xc0, !PT ;  /* 0x00003fff001c7812 */ /* 0x000fc600078ec0ff */
[----:B------:R-:W-:Y:S05]  /*6370*/  @!P0 BRA `(.L_x_15523) ;  /* 0x0000000000408947 */ /* 0x000fea0003800000 */
[----:B------:R-:W-:Y:S01]  /*6380*/  MOV R0, 0x0 ;  /* 0x0000000000007802 */ /* 0x000fe20000000f00 */
[----:B------:R-:W-:Y:S01]  /*6390*/  ULDC.64 UR4, c[0x4][0x138] ;  /* 0x01004e0000047ab9 */ /* 0x000fe20000000a00 */
[----:B------:R-:W-:Y:S01]  /*63a0*/  ULDC.64 UR6, c[0x4][0x140] ;  /* 0x0100500000067ab9 */ /* 0x000fe20000000a00 */
[----:B------:R-:W-:Y:S01]  /*63b0*/  IMAD.U32 R4, RZ, RZ, UR4 ;  /* 0x00000004ff047e24 */ /* 0x000fe2000f8e00ff */
[----:B-1----:R0:W1:Y:S01]  /*63c0*/  LDC.64 R14, c[0x4][R0] ;  /* 0x01000000000e7b82 */ /* 0x0020620000000a00 */
[----:B------:R-:W-:Y:S01]  /*63d0*/  IMAD.U32 R5, RZ, RZ, UR5 ;  /* 0x00000005ff057e24 */ /* 0x000fe2000f8e00ff */
[----:B------:R-:W-:Y:S01]  /*63e0*/  ULDC.64 UR4, c[0x4][0x28] ;  /* 0x01000a0000047ab9 */ /* 0x000fe20000000a00 */
[----:B------:R-:W-:Y:S02]  /*63f0*/  IMAD.U32 R6, RZ, RZ, UR6 ;  /* 0x00000006ff067e24 */ /* 0x000fe4000f8e00ff */
[----:B------:R-:W-:Y:S02]  /*6400*/  IMAD.U32 R7, RZ, RZ, UR7 ;  /* 0x00000007ff077e24 */ /* 0x000fe4000f8e00ff */
[----:B------:R-:W-:-:S02]  /*6410*/  IMAD.U32 R10, RZ, RZ, UR4 ;  /* 0x00000004ff0a7e24 */ /* 0x000fc4000f8e00ff */
[----:B----4-:R-:W-:Y:S02]  /*6420*/  IMAD.U32 R11, RZ, RZ, UR5 ;  /* 0x00000005ff0b7e24 */ /* 0x010fe4000f8e00ff */
[----:B------:R-:W-:Y:S02]  /*6430*/  IMAD.MOV.U32 R8, RZ, RZ, 0x70 ;  /* 0x00000070ff087424 */ /* 0x000fe400078e00ff */
[----:B------:R-:W-:Y:S02]  /*6440*/  IMAD.MOV.U32 R12, RZ, RZ, 0x1 ;  /* 0x00000001ff0c7424 */ /* 0x000fe400078e00ff */
[----:B0-2---:R-:W-:-:S07]  /*6450*/  IMAD.MOV.U32 R13, RZ, RZ, RZ ;  /* 0x000000ffff0d7224 */ /* 0x005fce00078e00ff */
[----:B------:R-:W-:-:S07]  /*6460*/  LEPC R20, `(.L_x_15523) ;  /* 0x000000001014794e */ /* 0x000fce0000000000 */
[----:B-1---5:R-:W-:Y:S05]  /*6470*/  CALL.ABS.NOINC R14 ;  /* 0x000000000e007343 */ /* 0x022fea0003c00000 */
.L_x_15523:
[----:B------:R-:W-:Y:S05]  /*6480*/  BSYNC B6 ;  /* 0x0000000000067941 */ /* 0x000fea0003800000 */
.L_x_15522:
[----:B------:R-:W-:Y:S02]  /*6490*/  ULDC UR4, c[0x0][0x3f4] ;  /* 0x0000fd0000047ab9 */ /* 0x000fe40000000800 */
[----:B------:R-:W-:-:S13]  /*64a0*/  ISETP.LT.AND P0, PT, RZ, UR4, PT ;  /* 0x00000004ff007c0c */ /* 0x000fda000bf01270 */
[----:B------:R-:W-:Y:S05]  /*64b0*/  @P0 BRA `(.L_x_15524) ;  /* 0x0000000000400947 */ /* 0x000fea0003800000 */
[----:B------:R-:W3:Y:S02]  /*64c0*/  LDL R20, [R1+0x54] ;  /* 0x0000540001147983 */ /* 0x000ee40000100800 */
[----:B---3--:R-:W-:-:S04]  /*64d0*/  LEA.HI R0, R20, R20, RZ, 0x1 ;  /* 0x0000001414007211 */ /* 0x008fc800078f08ff */
[----:B------:R-:W-:-:S04]  /*64e0*/  LOP3.LUT R0, R0, 0xfffffffe, RZ, 0xc0, !PT ;  /* 0xfffffffe00007812 */ /* 0x000fc800078ec0ff */
[----:B------:R-:W-:-:S04]  /*64f0*/  IADD3 R0, R20, -R0, RZ ;  /* 0x8000000014007210 */ /* 0x000fc80007ffe0ff */
[----:B------:R-:W-:-:S04]  /*6500*/  SHF.L.U32 R3, R0, 0x1f, RZ ;  /* 0x0000001f00037819 */ /* 0x000fc800000006ff */
[----:B------:R0:W3:Y:S03]  /*6510*/  SYNCS.PHASECHK.TRANS64.TRYWAIT P0, [R2+URZ+0x16800], R3 ;  /* 0x01680003020075a7 */ /* 0x0000e6000800017f */
[----:B---3--:R-:W-:Y:S05]  /*6520*/  @!P0 NANOSLEEP.SYNCS 0x989680 ;  /* 0x009896800000895d */ /* 0x008fea0003900000 */
[----:B------:R-:W3:Y:S01]  /*6530*/  @!P0 SYNCS.PHASECHK.TRANS64 P0, [R2+URZ+0x16800], R3 ;  /* 0x01680003020085a7 */ /* 0x000ee2000800007f */
[----:B------:R-:W-:Y:S04]  /*6540*/  BSSY B0, `(.L_x_15525) ;  /* 0x0000006000007945 */ /* 0x000fe80003800000 */
[----:B---3--:R-:W-:Y:S05]  /*6550*/  @P0 BRA `(.L_x_15526) ;  /* 0x0000000000100947 */ /* 0x008fea0003800000 */
.L_x_15527:
[----:B---3--:R3:W0:Y:S02]  /*6560*/  SYNCS.PHASECHK.TRANS64.TRYWAIT P0, [R2+URZ+0x16800], R3 ;  /* 0x01680003020075a7 */ /* 0x008624000800017f */
[----:B0-----:R-:W-:Y:S05]  /*6570*/  @!P0 NANOSLEEP.SYNCS 0x989680 ;  /* 0x009896800000895d */ /* 0x001fea0003900000 */
[----:B------:R-:W0:Y:S02]  /*6580*/  @!P0 SYNCS.PHASECHK.TRANS64 P0, [R2+URZ+0x16800], R3 ;  /* 0x01680003020085a7 */ /* 0x000e24000800007f */
[----:B0-----:R-:W-:Y:S05]  /*6590*/  @!P0 BRA `(.L_x_15527) ;  /* 0xfffffffc00f08947 */ /* 0x001fea000383ffff */
.L_x_15526:
[----:B------:R-:W-:Y:S05]  /*65a0*/  BSYNC B0 ;  /* 0x0000000000007941 */ /* 0x000fea0003800000 */
.L_x_15525:
[----:B------:R-:W-:Y:S05]  /*65b0*/  BRA `(.L_x_15528) ;  /* 0x0000003000387947 */ /* 0x000fea0003800000 */
.L_x_15524:
        /* <DEDUP_REMOVED lines=18> */
[----:B-1----:R0:W1:Y:S01]  /*66e0*/  LDC.64 R14, c[0x4][R0] ;  /* 0x01000000000e7b82 */ /* 0x0020620000000a00 */
[----:B------:R-:W-:Y:S01]  /*66f0*/  IMAD.U32 R5, RZ, RZ, UR5 ;  /* 0x00000005ff057e24 */ /* 0x000fe2000f8e00ff */
[----:B------:R-:W-:Y:S01]  /*6700*/  ULDC.64 UR4, c[0x4][0x20] ;  /* 0x0100080000047ab9 */ /* 0x000fe20000000a00 */
[----:B------:R-:W-:Y:S01]  /*6710*/  IMAD.U32 R6, RZ, RZ, UR6 ;  /* 0x00000006ff067e24 */ /* 0x000fe2000f8e00ff */
[----:B------:R-:W-:Y:S01]  /*6720*/  MOV R12, 0x1 ;  /* 0x00000001000c7802 */ /* 0x000fe20000000f00 */
[----:B------:R-:W-:Y:S02]  /*6730*/  IMAD.U32 R7, RZ, RZ, UR7 ;  /* 0x00000007ff077e24 */ /* 0x000fe4000f8e00ff */
[----:B------:R-:W-:-:S02]  /*6740*/  IMAD.U32 R10, RZ, RZ, UR4 ;  /* 0x00000004ff0a7e24 */ /* 0x000fc4000f8e00ff */
[----:B----4-:R-:W-:Y:S02]  /*6750*/  IMAD.U32 R11, RZ, RZ, UR5 ;  /* 0x00000005ff0b7e24 */ /* 0x010fe4000f8e00ff */
[----:B------:R-:W-:Y:S02]  /*6760*/  IMAD.MOV.U32 R8, RZ, RZ, 0x70 ;  /* 0x00000070ff087424 */ /* 0x000fe400078e00ff */
[----:B0-2---:R-:W-:-:S07]  /*6770*/  IMAD.MOV.U32 R13, RZ, RZ, RZ ;  /* 0x000000ffff0d7224 */ /* 0x005fce00078e00ff */
[----:B------:R-:W-:-:S07]  /*6780*/  LEPC R20, `(.L_x_15530) ;  /* 0x000000001014794e */ /* 0x000fce0000000000 */
[----:B-1----:R-:W-:Y:S05]  /*6790*/  CALL.ABS.NOINC R14 ;  /* 0x000000000e007343 */ /* 0x002fea0003c00000 */
.L_x_15530:
[----:B------:R-:W-:Y:S05]  /*67a0*/  BSYNC B6 ;  /* 0x0000000000067941 */ /* 0x000fea0003800000 */
.L_x_15529:
[----:B------:R-:W3:Y:S01]  /*67b0*/  LDL R20, [R1+0x28] ;  /* 0x0000280001147983 */ /* 0x000ee20000100800 */
[----:B------:R-:W-:Y:S01]  /*67c0*/  ULDC.U8 UR4, c[0x0][0x410] ;  /* 0x0001040000047ab9 */ /* 0x000fe20000000000 */
[----:B------:R-:W-:Y:S01]  /*67d0*/  BSSY B0, `(.L_x_15531) ;  /* 0x00002e4000007945 */ /* 0x000fe20003800000 */
[----:B------:R-:W-:Y:S01]  /*67e0*/  ISETP.NE.AND P0, PT, RZ, UR4, PT ;  /* 0x00000004ff007c0c */ /* 0x000fe2000bf05270 */
[----:B---3--:R-:W-:-:S12]  /*67f0*/  IMAD.IADD R35, R154, 0x1, R20 ;  /* 0x000000019a237824 */ /* 0x008fd800078e0214 */
[----:B------:R-:W-:Y:S05]  /*6800*/  @!P0 BRA `(.L_x_15532) ;  /* 0x0000001400ec8947 */ /* 0x000fea0003800000 */
[----:B------:R-:W3:Y:S01]  /*6810*/  LDL R44, [R1+0x4] ;  /* 0x00000400012c7983 */ /* 0x000ee20000100800 */
[----:B------:R-:W0:Y:S01]  /*6820*/  LDC R40, c[0x0][0x448] ;  /* 0x00011200ff287b82 */ /* 0x000e220000000800 */
[----:B------:R-:W-:Y:S01]  /*6830*/  ULDC.64 UR4, c[0x0][0x3f8] ;  /* 0x0000fe0000047ab9 */ /* 0x000fe20000000a00 */
[----:B------:R-:W-:Y:S01]  /*6840*/  ULDC.64 UR6, c[0x0][0x408] ;  /* 0x0001020000067ab9 */ /* 0x000fe20000000a00 */
[----:B------:R-:W5:Y:S01]  /*6850*/  S2R R20, SR_TID.X ;  /* 0x0000000000147919 */ /* 0x000f620000002100 */
[----:B0-----:R-:W-:Y:S01]  /*6860*/  ISETP.NE.AND P0, PT, R40, 0x1, PT ;  /* 0x000000012800780c */ /* 0x001fe20003f05270 */
[----:B-----5:R-:W-:-:S12]  /*6870*/  VIADD R21, R20, 0xffffff80 ;  /* 0xffffff8014157836 */ /* 0x020fd80000000000 */
[----:B------:R-:W0:Y:S01]  /*6880*/  @P0 LDC R0, c[0x0][0x44c] ;  /* 0x00011300ff000b82 */ /* 0x000e220000000800 */
[----:B------:R-:W-:-:S07]  /*6890*/  SHF.R.S32.HI R20, RZ, 0x1f, R21 ;  /* 0x0000001fff147819 */ /* 0x000fce0000011415 */
[----:B------:R-:W5:Y:S01]  /*68a0*/  @P0 LDC R5, c[0x0][0x450] ;  /* 0x00011400ff050b82 */ /* 0x000f620000000800 */
[----:B------:R-:W-:-:S04]  /*68b0*/  LEA.HI R20, R20, R21, RZ, 0x2 ;  /* 0x0000001514147211 */ /* 0x000fc800078f10ff */
[----:B------:R-:W-:-:S05]  /*68c0*/  LOP3.LUT R20, R20, 0xfffffffc, RZ, 0xc0, !PT ;  /* 0xfffffffc14147812 */ /* 0x000fca00078ec0ff */
[----:B------:R-:W-:-:S04]  /*68d0*/  IMAD.IADD R20, R21, 0x1, -R20 ;  /* 0x0000000115147824 */ /* 0x000fc800078e0a14 */
[----:B------:R-:W-:-:S04]  /*68e0*/  IMAD R3, R20, 0x60, R35 ;  /* 0x0000006014037824 */ /* 0x000fc800078e0223 */
[----:B0-----:R-:W-:-:S05]  /*68f0*/  @P0 IMAD.HI.U32 R0, R3, R0, RZ ;  /* 0x0000000003000227 */ /* 0x001fca00078e00ff */
[----:B-----5:R-:W-:-:S04]  /*6900*/  @P0 SHF.R.U32.HI R3, RZ, R5, R0 ;  /* 0x00000005ff030219 */ /* 0x020fc80000011600 */
[----:B------:R-:W-:Y:S01]  /*6910*/  SHF.R.S32.HI R0, RZ, 0x1f, R3 ;  /* 0x0000001fff007819 */ /* 0x000fe20000011403 */
[----:B------:R-:W-:Y:S02]  /*6920*/  IMAD.MOV.U32 R8, RZ, RZ, R26 ;  /* 0x000000ffff087224 */ /* 0x000fe400078e001a */
[----:B------:R-:W-:Y:S02]  /*6930*/  IMAD.MOV.U32 R9, RZ, RZ, R31 ;  /* 0x000000ffff097224 */ /* 0x000fe400078e001f */
[C---:B------:R-:W-:Y:S02]  /*6940*/  IMAD R4, R0.reuse, UR4, RZ ;  /* 0x0000000400047c24 */ /* 0x040fe4000f8e02ff */
[----:B------:R-:W-:Y:S02]  /*6950*/  IMAD.MOV.U32 R10, RZ, RZ, R24 ;  /* 0x000000ffff0a7224 */ /* 0x000fe400078e0018 */
[----:B----4-:R-:W-:Y:S02]  /*6960*/  IMAD.MOV.U32 R11, RZ, RZ, R33 ;  /* 0x000000ffff0b7224 */ /* 0x010fe400078e0021 */
        /* <DEDUP_REMOVED lines=8> */
[----:B------:R-:W-:Y:S02]  /*69f0*/  LEA R4, P0, R8, UR4, 0x1 ;  /* 0x0000000408047c11 */ /* 0x000fe4000f8008ff */
[----:B------:R-:W-:Y:S02]  /*6a00*/  LEA R7, P1, R10, UR6, 0x1 ;  /* 0x000000060a077c11 */ /* 0x000fe4000f8208ff */
[----:B------:R-:W-:Y:S01]  /*6a10*/  IADD3 R3, R11, R3, RZ ;  /* 0x000000030b037210 */ /* 0x000fe20007ffe0ff */
[----:B------:R-:W-:Y:S01]  /*6a20*/  UMOV UR4, 0xffffffff ;  /* 0xffffffff00047882 */ /* 0x000fe20000000000 */
[----:B------:R-:W-:Y:S02]  /*6a30*/  LEA.HI.X R6, R8, UR5, R5, 0x1, P0 ;  /* 0x0000000508067c11 */ /* 0x000fe400080f0c05 */
[----:B------:R-:W-:-:S02]  /*6a40*/  LEA.HI.X R8, R10, UR7, R3, 0x1, P1 ;  /* 0x000000070a087c11 */ /* 0x000fc400088f0c03 */
[----:B---3--:R-:W-:Y:S01]  /*6a50*/  SHF.R.S32.HI R34, RZ, 0x1f, R44 ;  /* 0x0000001fff227819 */ /* 0x008fe2000001142c */
[----:B------:R-:W-:Y:S06]  /*6a60*/  BRA.DIV UR4, `(.L_x_15533) ;  /* 0x0000016204087947 */ /* 0x000fec000b800000 */
[----:B------:R0:W3:Y:S04]  /*6a70*/  SHFL.IDX PT, R3, R6, RZ, 0x1c1f ;  /* 0x001c1fff06037589 */ /* 0x0000e800000e0000 */
[----:B------:R0:W4:Y:S04]  /*6a80*/  SHFL.IDX PT, R0, R4, RZ, 0x1c1f ;  /* 0x001c1fff04007589 */ /* 0x00012800000e0000 */
[----:B------:R0:W0:Y:S04]  /*6a90*/  SHFL.IDX PT, R5, R8, RZ, 0x1c1f ;  /* 0x001c1fff08057589 */ /* 0x00002800000e0000 */
[----:B-1----:R1:W0:Y:S02]  /*6aa0*/  SHFL.IDX PT, R14, R7, RZ, 0x1c1f ;  /* 0x001c1fff070e7589 */ /* 0x00222400000e0000 */
.L_x_15760:
[----:B------:R-:W5:Y:S01]  /*6ab0*/  LDL R9, [R1+0x14] ;  /* 0x0000140001097983 */ /* 0x000f620000100800 */
        /* <DEDUP_REMOVED lines=9> */
[----:B----4-:R-:W-:Y:S01]  /*6b50*/  IMAD.MOV.U32 R10, RZ, RZ, R0 ;  /* 0x000000ffff0a7224 */ /* 0x010fe200078e0000 */
[----:B------:R-:W-:Y:S01]  /*6b60*/  ISETP.GE.AND P3, PT, R44, UR4, PT ;  /* 0x000000042c007c0c */ /* 0x000fe2000bf66270 */
[----:B---3--:R-:W-:Y:S01]  /*6b70*/  IMAD.MOV.U32 R11, RZ, RZ, R3 ;  /* 0x000000ffff0b7224 */ /* 0x008fe200078e0003 */
[----:B------:R-:W-:Y:S01]  /*6b80*/  ISETP.GE.AND P2, PT, R152, UR4, PT ;  /* 0x0000000498007c0c */ /* 0x000fe2000bf46270 */
[----:B0-----:R-:W-:Y:S01]  /*6b90*/  IMAD.MOV.U32 R15, RZ, RZ, R5 ;  /* 0x000000ffff0f7224 */ /* 0x001fe200078e0005 */
[----:B------:R-:W-:-:S09]  /*6ba0*/  CS2R R30, SRZ ;  /* 0x00000000001e7805 */ /* 0x000fd2000001ff00 */
[C---:B------:R-:W-:Y:S01]  /*6bb0*/  @!P3 IMAD.SHL.U32 R37, R44.reuse, 0x2, RZ ;  /* 0x000000022c25b824 */ /* 0x040fe200078e00ff */
[----:B------:R-:W-:Y:S02]  /*6bc0*/  @!P3 SHF.L.U64.HI R20, R44, 0x1, R34 ;  /* 0x000000012c14b819 */ /* 0x000fe40000010222 */
[----:B------:R-:W-:Y:S02]  /*6bd0*/  CS2R R32, SRZ ;  /* 0x0000000000207805 */ /* 0x000fe4000001ff00 */
[----:B------:R-:W-:Y:S01]  /*6be0*/  CS2R R24, SRZ ;  /* 0x0000000000187805 */ /* 0x000fe2000001ff00 */
[----:B------:R-:W-:Y:S01]  /*6bf0*/  @!P2 IMAD.WIDE R10, R152, 0x2, R10 ;  /* 0x00000002980aa825 */ /* 0x000fe200078e020a */
[-C--:B------:R-:W-:Y:S02]  /*6c00*/  @!P3 IADD3 R26, P0, R0, R37.reuse, RZ ;  /* 0x00000025001ab210 */ /* 0x080fe40007f1e0ff */
[----:B------:R-:W-:Y:S01]  /*6c10*/  @!P3 IADD3 R36, P1, R14, R37, RZ ;  /* 0x000000250e24b210 */ /* 0x000fe20007f3e0ff */
[----:B--2---:R-:W-:Y:S01]  /*6c20*/  @!P2 IMAD.WIDE R12, R152, 0x2, R14 ;  /* 0x00000002980ca825 */ /* 0x004fe200078e020e */
[----:B------:R0:W5:Y:S03]  /*6c30*/  @!P2 LD.E.64 R30, desc[UR40][R10.64] ;  /* 0x000000280a1ea980 */ /* 0x000166000c101b00 */
[--C-:B------:R-:W-:Y:S01]  /*6c40*/  @!P3 IMAD.X R27, R3, 0x1, R20.reuse, P0 ;  /* 0x00000001031bb824 */ /* 0x100fe200000e0614 */
[----:B------:R0:W5:Y:S01]  /*6c50*/  @!P2 LD.E.64 R32, desc[UR40][R12.64] ;  /* 0x000000280c20a980 */ /* 0x000162000c101b00 */
[----:B------:R-:W-:Y:S01]  /*6c60*/  @!P3 IMAD.X R37, R5, 0x1, R20, P1 ;  /* 0x000000010525b824 */ /* 0x000fe200008e0614 */
[----:B------:R-:W-:-:S02]  /*6c70*/  CS2R R20, SRZ ;  /* 0x0000000000147805 */ /* 0x000fc4000001ff00 */
[----:B------:R0:W5:Y:S04]  /*6c80*/  @!P3 LD.E.64 R24, desc[UR40][R26.64] ;  /* 0x000000281a18b980 */ /* 0x000168000c101b00 */
[----:B------:R0:W5:Y:S02]  /*6c90*/  @!P3 LD.E.64 R20, desc[UR40][R36.64] ;  /* 0x000000282414b980 */ /* 0x000164000c101b00 */
.L_x_15535:
[----:B------:R-:W-:Y:S05]  /*6ca0*/  BSYNC B1 ;  /* 0x0000000000017941 */ /* 0x000fea0003800000 */
.L_x_15534:
[----:B----45:R-:W-:Y:S01]  /*6cb0*/  IMAD.MOV.U32 R0, RZ, RZ, R32 ;  /* 0x000000ffff007224 */ /* 0x030fe200078e0020 */
[----:B------:R-:W-:Y:S01]  /*6cc0*/  MOV R9, R21 ;  /* 0x0000001500097202 */ /* 0x000fe20000000f00 */
[----:B---3--:R-:W-:Y:S01]  /*6cd0*/  IMAD.MOV.U32 R3, RZ, RZ, R33 ;  /* 0x000000ffff037224 */ /* 0x008fe200078e0021 */
[----:B------:R-:W-:Y:S01]  /*6ce0*/  UMOV UR4, 0xffffffff ;  /* 0xffffffff00047882 */ /* 0x000fe20000000000 */
        /* <DEDUP_REMOVED lines=12> */
[----:B------:R-:W-:Y:S02]  /*6db0*/  PRMT R39, R39, 0x5410, R5 ;  /* 0x0000541027277816 */ /* 0x000fe40000000005 */
[----:B------:R-:W-:Y:S01]  /*6dc0*/  PRMT R50, R9, 0x7610, R50 ;  /* 0x0000761009327816 */ /* 0x000fe20000000032 */
[----:B------:R-:W-:Y:S06]  /*6dd0*/  BRA.DIV UR4, `(.L_x_15536) ;  /* 0x0000015e049c7947 */ /* 0x000fec000b800000 */
[----:B------:R0:W3:Y:S04]  /*6de0*/  SHFL.IDX PT, R3, R6, 0x1, 0x1c1f ;  /* 0x003c1f0006037f89 */ /* 0x0000e800000e0000 */
[----:B------:R0:W4:Y:S04]  /*6df0*/  SHFL.IDX PT, R0, R4, 0x1, 0x1c1f ;  /* 0x003c1f0004007f89 */ /* 0x00012800000e0000 */
[----:B------:R0:W0:Y:S04]  /*6e00*/  SHFL.IDX PT, R5, R8, 0x1, 0x1c1f ;  /* 0x003c1f0008057f89 */ /* 0x00002800000e0000 */
[----:B------:R0:W0:Y:S02]  /*6e10*/  SHFL.IDX PT, R14, R7, 0x1, 0x1c1f ;  /* 0x003c1f00070e7f89 */ /* 0x00002400000e0000 */
.L_x_15766:
[----:B0-----:R-:W5:Y:S04]  /*6e20*/  LDL R6, [R1+0x54] ;  /* 0x0000540001067983 */ /* 0x001f680000100800 */
[----:B------:R-:W3:Y:S01]  /*6e30*/  LDL R42, [R1+0x3c] ;  /* 0x00003c00012a7983 */ /* 0x000ee20000100800 */
[----:B------:R-:W-:Y:S01]  /*6e40*/  VIADD R35, R35, 0x60 ;  /* 0x0000006023237836 */ /* 0x000fe20000000000 */
[----:B------:R-:W-:Y:S01]  /*6e50*/  BSSY B1, `(.L_x_15537) ;  /* 0x0000021000017945 */ /* 0x000fe20003800000 */
[----:B------:R-:W-:Y:S02]  /*6e60*/  CS2R R10, SRZ ;  /* 0x00000000000a7805 */ /* 0x000fe4000001ff00 */
[----:B--2---:R-:W-:Y:S02]  /*6e70*/  CS2R R12, SRZ ;  /* 0x00000000000c7805 */ /* 0x004fe4000001ff00 */
[----:B------:R-:W-:-:S02]  /*6e80*/  CS2R R8, SRZ ;  /* 0x0000000000087805 */ /* 0x000fc4000001ff00 */
[----:B------:R-:W-:Y:S02]  /*6e90*/  ISETP.GE.AND P0, PT, R35, R40, PT ;  /* 0x000000282300720c */ /* 0x000fe40003f06270 */
[----:B-----5:R-:W-:-:S04]  /*6ea0*/  LEA.HI R4, R6, R6, RZ, 0x1 ;  /* 0x0000000606047211 */ /* 0x020fc800078f08ff */
[----:B------:R-:W-:Y:S01]  /*6eb0*/  LOP3.LUT R4, R4, 0xfffffffe, RZ, 0xc0, !PT ;  /* 0xfffffffe04047812 */ /* 0x000fe200078ec0ff */
[----:B---3--:R-:W-:-:S04]  /*6ec0*/  IMAD.SHL.U32 R36, R42, 0x40, RZ ;  /* 0x000000402a247824 */ /* 0x008fc800078e00ff */
[----:B------:R-:W-:-:S05]  /*6ed0*/  IMAD.IADD R4, R6, 0x1, -R4 ;  /* 0x0000000106047824 */ /* 0x000fca00078e0a04 */
[----:B------:R-:W-:Y:S01]  /*6ee0*/  SHF.L.U32 R41, R4, 0x1f, RZ ;  /* 0x0000001f04297819 */ /* 0x000fe200000006ff */
[----:B------:R-:W-:Y:S06]  /*6ef0*/  @P0 BRA `(.L_x_15538) ;  /* 0x0000000000580947 */ /* 0x000fec0003800000 */
[----:B------:R-:W-:Y:S01]  /*6f00*/  ULDC UR4, c[0x0][0x3f4] ;  /* 0x0000fd0000047ab9 */ /* 0x000fe20000000800 */
[----:B----4-:R-:W-:Y:S01]  /*6f10*/  IMAD.MOV.U32 R6, RZ, RZ, R0 ;  /* 0x000000ffff067224 */ /* 0x010fe200078e0000 */
[----:B------:R-:W-:Y:S01]  /*6f20*/  ISETP.GE.AND P3, PT, R44, UR4, PT ;  /* 0x000000042c007c0c */ /* 0x000fe2000bf66270 */
[----:B-1----:R-:W-:Y:S01]  /*6f30*/  IMAD.MOV.U32 R7, RZ, RZ, R3 ;  /* 0x000000ffff077224 */ /* 0x002fe200078e0003 */
[----:B------:R-:W-:Y:S01]  /*6f40*/  ISETP.GE.AND P2, PT, R152, UR4, PT ;  /* 0x0000000498007c0c */ /* 0x000fe2000bf46270 */
[----:B------:R-:W-:Y:S01]  /*6f50*/  IMAD.MOV.U32 R15, RZ, RZ, R5 ;  /* 0x000000ffff0f7224 */ /* 0x000fe200078e0005 */
[----:B------:R-:W-:-:S09]  /*6f60*/  CS2R R12, SRZ ;  /* 0x00000000000c7805 */ /* 0x000fd2000001ff00 */
[C---:B------:R-:W-:Y:S02]  /*6f70*/  @!P3 SHF.L.U32 R9, R44.reuse, 0x1, RZ ;  /* 0x000000012c09b819 */ /* 0x040fe400000006ff */
[----:B------:R-:W-:Y:S02]  /*6f80*/  @!P3 SHF.L.U64.HI R10, R44, 0x1, R34 ;  /* 0x000000012c0ab819 */ /* 0x000fe40000010222 */
[----:B------:R-:W-:Y:S02]  /*6f90*/  CS2R R26, SRZ ;  /* 0x00000000001a7805 */ /* 0x000fe4000001ff00 */
[-C--:B------:R-:W-:Y:S01]  /*6fa0*/  @!P3 IADD3 R34, P0, R0, R9.reuse, RZ ;  /* 0x000000090022b210 */ /* 0x080fe20007f1e0ff */
[----:B------:R-:W-:Y:S01]  /*6fb0*/  @!P2 IMAD.WIDE R6, R152, 0x2, R6 ;  /* 0x000000029806a825 */ /* 0x000fe200078e0206 */
[----:B------:R-:W-:Y:S02]  /*6fc0*/  @!P3 IADD3 R4, P1, R14, R9, RZ ;  /* 0x000000090e04b210 */ /* 0x000fe40007f3e0ff */
[----:B------:R-:W-:Y:S01]  /*6fd0*/  CS2R R8, SRZ ;  /* 0x0000000000087805 */ /* 0x000fe2000001ff00 */
[--C-:B------:R-:W-:Y:S01]  /*6fe0*/  @!P3 IMAD.X R35, R3, 0x1, R10.reuse, P0 ;  /* 0x000000010323b824 */ /* 0x100fe200000e060a */
[----:B------:R0:W5:Y:S01]  /*6ff0*/  @!P2 LD.E.64 R12, desc[UR40][R6.64] ;  /* 0x00000028060ca980 */ /* 0x000162000c101b00 */
[----:B------:R-:W-:Y:S01]  /*7000*/  @!P3 IMAD.X R5, R5, 0x1, R10, P1 ;  /* 0x000000010505b824 */ /* 0x000fe200008e060a */
[----:B------:R-:W-:Y:S01]  /*7010*/  CS2R R10, SRZ ;  /* 0x00000000000a7805 */ /* 0x000fe2000001ff00 */
[----:B------:R-:W-:Y:S01]  /*7020*/  @!P2 IMAD.WIDE R14, R152, 0x2, R14 ;  /* 0x00000002980ea825 */ /* 0x000fe200078e020e */
[----:B------:R0:W5:Y:S04]  /*7030*/  @!P3 LD.E.64 R8, desc[UR40][R34.64] ;  /* 0x000000282208b980 */ /* 0x000168000c101b00 */
[----:B------:R0:W5:Y:S04]  /*7040*/  @!P2 LD.E.64 R26, desc[UR40][R14.64] ;  /* 0x000000280e1aa980 */ /* 0x000168000c101b00 */
[----:B------:R0:W5:Y:S02]  /*7050*/  @!P3 LD.E.64 R10, desc[UR40][R4.64] ;  /* 0x00000028040ab980 */ /* 0x000164000c101b00 */
.L_x_15538:
[----:B------:R-:W-:Y:S05]  /*7060*/  BSYNC B1 ;  /* 0x0000000000017941 */ /* 0x000fea0003800000 */
.L_x_15537:
[----:B01----:R-:W0:Y:S01]  /*7070*/  S2R R7, SR_TID.X ;  /* 0x0000000000077919 */ /* 0x003e220000002100 */
[----:B------:R-:W1:Y:S01]  /*7080*/  SYNCS.PHASECHK.TRANS64.TRYWAIT P0, [R2+URZ+0x16800], R41 ;  /* 0x01680029020075a7 */ /* 0x000e62000800017f */
[----:B------:R-:W-:Y:S01]  /*7090*/  LOP3.LUT R3, R36, 0x1c0, RZ, 0xc0, !PT ;  /* 0x000001c024037812 */ /* 0x000fe200078ec0ff */
[----:B-----5:R-:W-:Y:S01]  /*70a0*/  IMAD.MOV.U32 R4, RZ, RZ, R26 ;  /* 0x000000ffff047224 */ /* 0x020fe200078e001a */
[----:B------:R-:W-:Y:S01]  /*70b0*/  BSSY B1, `(.L_x_15539) ;  /* 0x000001f000017945 */ /* 0x000fe20003800000 */
[----:B------:R-:W-:Y:S01]  /*70c0*/  IMAD R15, R29, -0xc0, R40 ;  /* 0xffffff401d0f7824 */ /* 0x000fe200078e0228 */
[----:B----4-:R-:W-:Y:S01]  /*70d0*/  LOP3.LUT R0, R3, 0x18, R16, 0xf8, !PT ;  /* 0x0000001803007812 */ /* 0x010fe200078ef810 */
[----:B------:R-:W-:Y:S01]  /*70e0*/  IMAD.MOV.U32 R5, RZ, RZ, R11 ;  /* 0x000000ffff057224 */ /* 0x000fe200078e000b */
[----:B------:R-:W-:Y:S01]  /*70f0*/  SHF.R.U32.HI R3, RZ, 0x3, R3 ;  /* 0x00000003ff037819 */ /* 0x000fe20000011603 */
[----:B------:R-:W-:Y:S01]  /*7100*/  IMAD.MOV.U32 R6, RZ, RZ, R12 ;  /* 0x000000ffff067224 */ /* 0x000fe200078e000c */
[----:B------:R-:W-:Y:S01]  /*7110*/  PRMT R37, R4, 0x7610, R37 ;  /* 0x0000761004257816 */ /* 0x000fe20000000025 */
[----:B------:R-:W-:Y:S01]  /*7120*/  IMAD.MOV.U32 R4, RZ, RZ, R10 ;  /* 0x000000ffff047224 */ /* 0x000fe200078e000a */
[----:B------:R-:W-:Y:S01]  /*7130*/  LOP3.LUT R0, R0, R3, RZ, 0x3c, !PT ;  /* 0x0000000300007212 */ /* 0x000fe200078e3cff */
[----:B------:R-:W-:Y:S01]  /*7140*/  IMAD.MOV.U32 R3, RZ, RZ, R27 ;  /* 0x000000ffff037224 */ /* 0x000fe200078e001b */
[----:B------:R-:W-:-:S02]  /*7150*/  VIMNMX R15, R15, 0xc0, PT ;  /* 0x000000c00f0f7848 */ /* 0x000fc40003fe0100 */
[----:B------:R-:W-:Y:S01]  /*7160*/  PRMT R14, R4, 0x7610, R14 ;  /* 0x00007610040e7816 */ /* 0x000fe2000000000e */
[----:B------:R-:W-:Y:S01]  /*7170*/  IMAD.MOV.U32 R4, RZ, RZ, R8 ;  /* 0x000000ffff047224 */ /* 0x000fe200078e0008 */
[----:B------:R-:W-:Y:S02]  /*7180*/  PRMT R36, R3, 0x7610, R36 ;  /* 0x0000761003247816 */ /* 0x000fe40000000024 */
[----:B------:R-:W-:Y:S01]  /*7190*/  PRMT R29, R5, 0x7610, R29 ;  /* 0x00007610051d7816 */ /* 0x000fe2000000001d */
[----:B------:R-:W-:Y:S01]  /*71a0*/  IMAD.MOV.U32 R5, RZ, RZ, R9 ;  /* 0x000000ffff057224 */ /* 0x000fe200078e0009 */
[----:B------:R-:W-:Y:S02]  /*71b0*/  PRMT R34, R4, 0x7610, R34 ;  /* 0x0000761004227816 */ /* 0x000fe40000000022 */
[----:B------:R-:W-:Y:S02]  /*71c0*/  PRMT R40, R6, 0x7610, R40 ;  /* 0x0000761006287816 */ /* 0x000fe40000000028 */
[----:B------:R-:W-:-:S02]  /*71d0*/  LOP3.LUT P2, RZ, R42, 0x4, RZ, 0xc0, !PT ;  /* 0x000000042aff7812 */ /* 0x000fc4000784c0ff */
[----:B------:R-:W-:Y:S01]  /*71e0*/  ISETP.GE.AND P1, PT, R154, R15, PT ;  /* 0x0000000f9a00720c */ /* 0x000fe20003f26270 */
[----:B0-----:R-:W-:-:S05]  /*71f0*/  VIADD R35, R7, 0xffffff80 ;  /* 0xffffff8007237836 */ /* 0x001fca0000000000 */
[----:B------:R-:W-:-:S04]  /*7200*/  SHF.R.S32.HI R7, RZ, 0x1f, R35 ;  /* 0x0000001fff077819 */ /* 0x000fc80000011423 */
[----:B------:R-:W-:-:S04]  /*7210*/  LEA.HI R7, R7, R35, RZ, 0x5 ;  /* 0x0000002307077211 */ /* 0x000fc800078f28ff */
[----:B------:R-:W-:-:S04]  /*7220*/  SHF.R.S32.HI R7, RZ, 0x5, R7 ;  /* 0x00000005ff077819 */ /* 0x000fc80000011407 */
[----:B------:R-:W-:Y:S01]  /*7230*/  LEA R3, R7, R0, 0x9 ;  /* 0x0000000007037211 */ /* 0x000fe200078e48ff */
[----:B------:R-:W-:-:S04]  /*7240*/  IMAD.MOV.U32 R0, RZ, RZ, R13 ;  /* 0x000000ffff007224 */ /* 0x000fc800078e000d */
[----:B------:R-:W-:Y:S01]  /*7250*/  IMAD R3, R3, 0x2, R2 ;  /* 0x0000000203037824 */ /* 0x000fe200078e0202 */
[----:B------:R-:W-:-:S03]  /*7260*/  PRMT R51, R0, 0x7610, R51 ;  /* 0x0000761000337816 */ /* 0x000fc60000000033 */
[C---:B------:R-:W-:Y:S02]  /*7270*/  VIADD R4, R3.reuse, 0x8400 ;  /* 0x0000840003047836 */ /* 0x040fe40000000000 */
[----:B------:R-:W-:Y:S01]  /*7280*/  VIADD R0, R3, 0x8440 ;  /* 0x0000844003007836 */ /* 0x000fe20000000000 */
[----:B-1----:R-:W-:Y:S06]  /*7290*/  @!P0 BRA `(.L_x_15540) ;  /* 0x0000015800dc8947 */ /* 0x002fec0003800000 */
.L_x_15767:
[----:B------:R-:W-:Y:S05]  /*72a0*/  BSYNC B1 ;  /* 0x0000000000017941 */ /* 0x000fea0003800000 */
.L_x_15539:
[----:B------:R-:W-:Y:S01]  /*72b0*/  BSSY B1, `(.L_x_15541) ;  /* 0x0000068000017945 */ /* 0x000fe20003800000 */
[----:B------:R-:W-:Y:S01]  /*72c0*/  PRMT R35, R5, 0x7610, R35 ;  /* 0x0000761005237816 */ /* 0x000fe20000000023 */
[----:B------:R-:W-:Y:S02]  /*72d0*/  @P2 VIADD R0, R4, 0xffffffc0 ;  /* 0xffffffc004002836 */ /* 0x000fe40000000000 */
[----:B------:R-:W-:Y:S05]  /*72e0*/  @P1 BRA `(.L_x_15542) ;  /* 0x0000000400901947 */ /* 0x000fea0003800000 */
[----:B------:R-:W2:Y:S01]  /*72f0*/  LDL R6, [R1+0x4] ;  /* 0x0000040001067983 */ /* 0x000ea20000100800 */
[----:B------:R-:W1:Y:S01]  /*7300*/  LDC R5, c[0x0][0x3f4] ;  /* 0x0000fd00ff057b82 */ /* 0x000e620000000800 */
[----:B------:R-:W-:Y:S01]  /*7310*/  BSSY B2, `(.L_x_15543) ;  /* 0x0000032000027945 */ /* 0x000fe20003800000 */
[-C--:B-1----:R-:W-:Y:S02]  /*7320*/  ISETP.GE.AND P0, PT, R152, R5.reuse, PT ;  /* 0x000000059800720c */ /* 0x082fe40003f06270 */
[----:B--2---:R-:W-:-:S11]  /*7330*/  ISETP.GE.AND P1, PT, R6, R5, PT ;  /* 0x000000050600720c */ /* 0x004fd60003f26270 */
[----:B------:R-:W-:Y:S05]  /*7340*/  @P0 BRA `(.L_x_15544) ;  /* 0x0000000000b80947 */ /* 0x000fea0003800000 */
[----:B------:R-:W1:Y:S01]  /*7350*/  LDS.128 R4, [R3+0x8400] ;  /* 0x0084000003047984 */ /* 0x000e620000000c00 */
[----:B------:R-:W-:Y:S02]  /*7360*/  SHF.R.U32.HI R45, RZ, 0x10, R33 ;  /* 0x00000010ff2d7819 */ /* 0x000fe40000011621 */
[--C-:B------:R-:W-:Y:S02]  /*7370*/  SHF.R.U32.HI R42, RZ, 0x10, R31.reuse ;  /* 0x00000010ff2a7819 */ /* 0x100fe4000001161f */
[----:B0-----:R-:W-:Y:S02]  /*7380*/  SHF.R.U64 R41, R30, 0x10, R31 ;  /* 0x000000101e297819 */ /* 0x001fe4000000121f */
[----:B------:R-:W-:Y:S02]  /*7390*/  PRMT R45, R43, 0x5410, R45 ;  /* 0x000054102b2d7816 */ /* 0x000fe4000000002d */
[----:B------:R-:W-:Y:S02]  /*73a0*/  PRMT R42, R38, 0x5432, R42 ;  /* 0x00005432262a7816 */ /* 0x000fe4000000002a */
[----:B------:R-:W-:Y:S01]  /*73b0*/  PRMT R41, R46, 0x5410, R41 ;  /* 0x000054102e297816 */ /* 0x000fe20000000029 */
[C---:B------:R-:W-:Y:S01]  /*73c0*/  IMAD.U32 R46, R45.reuse, 0x10000, RZ ;  /* 0x000100002d2e7824 */ /* 0x040fe200078e00ff */
[----:B------:R-:W-:Y:S01]  /*73d0*/  SHF.R.U64 R44, R32, 0x10, R33 ;  /* 0x00000010202c7819 */ /* 0x000fe20000001221 */
[----:B------:R-:W-:Y:S01]  /*73e0*/  IMAD.U32 R43, R42, 0x10000, RZ ;  /* 0x000100002a2b7824 */ /* 0x000fe200078e00ff */
[----:B------:R-:W-:-:S02]  /*73f0*/  LOP3.LUT R45, R45, 0xffff0000, RZ, 0xc0, !PT ;  /* 0xffff00002d2d7812 */ /* 0x000fc400078ec0ff */
[----:B------:R-:W-:Y:S02]  /*7400*/  LOP3.LUT R42, R42, 0xffff0000, RZ, 0xc0, !PT ;  /* 0xffff00002a2a7812 */ /* 0x000fe400078ec0ff */
[----:B------:R-:W-:Y:S02]  /*7410*/  PRMT R44, R37, 0x5432, R44 ;  /* 0x00005432252c7816 */ /* 0x000fe4000000002c */
[C---:B-1----:R-:W-:Y:S01]  /*7420*/  LOP3.LUT R31, R6.reuse, 0xffff0000, RZ, 0xc0, !PT ;  /* 0xffff0000061f7812 */ /* 0x042fe200078ec0ff */
        /* <DEDUP_REMOVED lines=8> */
[C---:B------:R-:W-:Y:S01]  /*74b0*/  FFMA.FTZ R47, R30.reuse, R43, -R47 ;  /* 0x0000002b1e2f7223 */ /* 0x040fe2000001082f */
[----:B------:R-:W-:Y:S01]  /*74c0*/  FMUL.FTZ R43, R33, R42 ;  /* 0x0000002a212b7220 */ /* 0x000fe20000410000 */
        /* <DEDUP_REMOVED lines=22> */
.L_x_15544:
[----:B------:R-:W-:Y:S05]  /*7630*/  BSYNC B2 ;  /* 0x0000000000027941 */ /* 0x000fea0003800000 */
.L_x_15543:
[----:B------:R-:W-:Y:S05]  /*7640*/  @P1 BRA `(.L_x_15542) ;  /* 0x0000000000b81947 */ /* 0x000fea0003800000 */
[----:B-1----:R-:W1:Y:S01]  /*7650*/  LDS.128 R4, [R0] ;  /* 0x0000000000047984 */ /* 0x002e620000000c00 */
[--C-:B------:R-:W-:Y:S02]  /*7660*/  SHF.R.U64 R30, R24, 0x10, R25.reuse ;  /* 0x00000010181e7819 */ /* 0x100fe40000001219 */
[----:B------:R-:W-:Y:S02]  /*7670*/  SHF.R.U32.HI R31, RZ, 0x10, R25 ;  /* 0x00000010ff1f7819 */ /* 0x000fe40000011619 */
[--C-:B------:R-:W-:Y:S02]  /*7680*/  SHF.R.U64 R25, R20, 0x10, R21.reuse ;  /* 0x0000001014197819 */ /* 0x100fe40000001215 */
[----:B------:R-:W-:Y:S02]  /*7690*/  SHF.R.U32.HI R20, RZ, 0x10, R21 ;  /* 0x00000010ff147819 */ /* 0x000fe40000011615 */
[C---:B------:R-:W-:Y:S02]  /*76a0*/  PRMT R30, R39.reuse, 0x5432, R30 ;  /* 0x00005432271e7816 */ /* 0x040fe4000000001e */
[----:B------:R-:W-:-:S02]  /*76b0*/  PRMT R39, R39, 0x5410, R20 ;  /* 0x0000541027277816 */ /* 0x000fc40000000014 */
[----:B------:R-:W-:Y:S02]  /*76c0*/  PRMT R31, R50, 0x5410, R31 ;  /* 0x00005410321f7816 */ /* 0x000fe4000000001f */
[----:B------:R-:W-:Y:S01]  /*76d0*/  PRMT R38, R38, 0x5410, R25 ;  /* 0x0000541026267816 */ /* 0x000fe20000000019 */
[----:B------:R-:W-:Y:S01]  /*76e0*/  IMAD.U32 R33, R39, 0x10000, RZ ;  /* 0x0001000027217824 */ /* 0x000fe200078e00ff */
[----:B------:R-:W-:Y:S02]  /*76f0*/  SHF.L.U32 R32, R31, 0x10, RZ ;  /* 0x000000101f207819 */ /* 0x000fe400000006ff */
[----:B------:R-:W-:Y:S02]  /*7700*/  LOP3.LUT R39, R39, 0xffff0000, RZ, 0xc0, !PT ;  /* 0xffff000027277812 */ /* 0x000fe400078ec0ff */
[----:B------:R-:W-:Y:S02]  /*7710*/  LOP3.LUT R31, R31, 0xffff0000, RZ, 0xc0, !PT ;  /* 0xffff00001f1f7812 */ /* 0x000fe400078ec0ff */
[C---:B-1----:R-:W-:Y:S01]  /*7720*/  LOP3.LUT R21, R6.reuse, 0xffff0000, RZ, 0xc0, !PT ;  /* 0xffff000006157812 */ /* 0x042fe200078ec0ff */
[----:B------:R-:W-:Y:S01]  /*7730*/  IMAD.U32 R20, R6, 0x10000, RZ ;  /* 0x0001000006147824 */ /* 0x000fe200078e00ff */
[C---:B------:R-:W-:Y:S01]  /*7740*/  LOP3.LUT R25, R7.reuse, 0xffff0000, RZ, 0xc0, !PT ;  /* 0xffff000007197812 */ /* 0x040fe200078ec0ff */
[----:B------:R-:W-:-:S02]  /*7750*/  IMAD.U32 R24, R7, 0x10000, RZ ;  /* 0x0001000007187824 */ /* 0x000fc400078e00ff */
[C---:B0-----:R-:W-:Y:S01]  /*7760*/  FMUL.FTZ R41, R21.reuse, R33 ;  /* 0x0000002115297220 */ /* 0x041fe20000410000 */
[-C--:B------:R-:W-:Y:S01]  /*7770*/  FMUL.FTZ R42, R21, R32.reuse ;  /* 0x00000020152a7220 */ /* 0x080fe20000410000 */
[C---:B------:R-:W-:Y:S01]  /*7780*/  FMUL.FTZ R21, R25.reuse, R39 ;  /* 0x0000002719157220 */ /* 0x040fe20000410000 */
[----:B------:R-:W-:Y:S02]  /*7790*/  IMAD.U32 R6, R4, 0x10000, RZ ;  /* 0x0001000004067824 */ /* 0x000fe400078e00ff */
[C---:B------:R-:W-:Y:S01]  /*77a0*/  FFMA.FTZ R41, R20.reuse, R32, -R41 ;  /* 0x0000002014297223 */ /* 0x040fe20000010829 */
        /* <DEDUP_REMOVED lines=24> */
.L_x_15542:
[----:B------:R-:W-:Y:S05]  /*7930*/  BSYNC B1 ;  /* 0x0000000000017941 */ /* 0x000fea0003800000 */
.L_x_15541:
[----:B-12---:R-:W-:-:S05]  /*7940*/  VIADD R4, R154, 0x60 ;  /* 0x000000609a047836 */ /* 0x006fca0000000000 */
[----:B------:R-:W-:-:S13]  /*7950*/  ISETP.GE.AND P0, PT, R4, R15, PT ;  /* 0x0000000f0400720c */ /* 0x000fda0003f06270 */
        /* <DEDUP_REMOVED lines=17> */
[----:B------:R-:W-:Y:S01]  /*7a70*/  IMAD.U32 R24, R21, 0x10000, RZ ;  /* 0x0001000015187824 */ /* 0x000fe200078e00ff */
[----:B------:R-:W-:Y:S02]  /*7a80*/  PRMT R37, R37, 0x5410, R12 ;  /* 0x0000541025257816 */ /* 0x000fe4000000000c */
[----:B------:R-:W-:Y:S02]  /*7a90*/  LOP3.LUT R21, R21, 0xffff0000, RZ, 0xc0, !PT ;  /* 0xffff000015157812 */ /* 0x000fe400078ec0ff */
        /* <DEDUP_REMOVED lines=11> */
[----:B------:R-:W-:Y:S01]  /*7b50*/  IMAD.U32 R13, R40, 0x10000, RZ ;  /* 0x00010000280d7824 */ /* 0x000fe200078e00ff */
[----:B------:R-:W-:Y:S01]  /*7b60*/  LOP3.LUT R4, R4, 0xffff0000, RZ, 0xc0, !PT ;  /* 0xffff000004047812 */ /* 0x000fe200078ec0ff */
[-C--:B------:R-:W-:Y:S01]  /*7b70*/  FMUL.FTZ R20, R20, R21.reuse ;  /* 0x0000001514147220 */ /* 0x080fe20000410000 */
[----:B------:R-:W-:Y:S01]  /*7b80*/  LOP3.LUT R5, R5, 0xffff0000, RZ, 0xc0, !PT ;  /* 0xffff000005057812 */ /* 0x000fe200078ec0ff */
[----:B------:R-:W-:Y:S01]  /*7b90*/  FFMA.FTZ R30, R15, R21, -R30 ;  /* 0x000000150f1e7223 */ /* 0x000fe2000001081e */
        /* <DEDUP_REMOVED lines=17> */
.L_x_15547:
[----:B------:R-:W-:Y:S05]  /*7cb0*/  BSYNC B1 ;  /* 0x0000000000017941 */ /* 0x000fea0003800000 */
.L_x_15546:
[----:B------:R-:W-:Y:S05]  /*7cc0*/  @P1 BRA `(.L_x_15545) ;  /* 0x0000001800501947 */ /* 0x000fea0003800000 */
[----:B-1----:R-:W1:Y:S01]  /*7cd0*/  LDS.128 R4, [R0+0x3000] ;  /* 0x0030000000047984 */ /* 0x002e620000000c00 */
        /* <DEDUP_REMOVED lines=12> */
[C---:B-1----:R-:W-:Y:S01]  /*7da0*/  LOP3.LUT R9, R6.reuse, 0xffff0000, RZ, 0xc0, !PT ;  /* 0xffff000006097812 */ /* 0x042fe200078ec0ff */
        /* <DEDUP_REMOVED lines=11> */
[----:B------:R-:W-:Y:S01]  /*7e60*/  SHF.L.U32 R7, R34, 0x10, RZ ;  /* 0x0000001022077819 */ /* 0x000fe200000006ff */
[----:B------:R-:W-:Y:S01]  /*7e70*/  IMAD.U32 R8, R14, 0x10000, RZ ;  /* 0x000100000e087824 */ /* 0x000fe200078e00ff */
[----:B------:R-:W-:Y:S01]  /*7e80*/  LOP3.LUT R4, R4, 0xffff0000, RZ, 0xc0, !PT ;  /* 0xffff000004047812 */ /* 0x000fe200078ec0ff */
[C---:B------:R-:W-:Y:S01]  /*7e90*/  FFMA.FTZ R21, R10.reuse, R35, -R21 ;  /* 0x000000230a157223 */ /* 0x040fe20000010815 */
[----:B------:R-:W-:Y:S01]  /*7ea0*/  LOP3.LUT R5, R5, 0xffff0000, RZ, 0xc0, !PT ;  /* 0xffff000005057812 */ /* 0x000fe200078ec0ff */
[----:B------:R-:W-:Y:S01]  /*7eb0*/  FFMA.FTZ R20, R10, R29, R9 ;  /* 0x0000001d0a147223 */ /* 0x000fe20000010009 */
[----:B------:R-:W-:Y:S01]  /*7ec0*/  LOP3.LUT R14, R14, 0xffff0000, RZ, 0xc0, !PT ;  /* 0xffff00000e0e7812 */ /* 0x000fe200078ec0ff */
[----:B------:R-:W-:Y:S01]  /*7ed0*/  FMUL.FTZ R10, R4, R8 ;  /* 0x00000008040a7220 */ /* 0x000fe20000410000 */
[----:B------:R-:W-:Y:S01]  /*7ee0*/  LOP3.LUT R34, R34, 0xffff0000, RZ, 0xc0, !PT ;  /* 0xffff000022227812 */ /* 0x000fe200078ec0ff */
[----:B------:R-:W-:-:S02]  /*7ef0*/  FMUL.FTZ R9, R4, R7 ;  /* 0x0000000704097220 */ /* 0x000fc40000410000 */
[----:B------:R-:W-:Y:S01]  /*7f00*/  FMUL.FTZ R11, R5, R14 ;  /* 0x0000000e050b7220 */ /* 0x000fe20000410000 */
[----:B------:R-:W-:Y:S01]  /*7f10*/  FFMA.FTZ R4, R3, R7, -R10 ;  /* 0x0000000703047223 */ /* 0x000fe2000001080a */
[----:B------:R-:W-:Y:S01]  /*7f20*/  FMUL.FTZ R13, R5, R34 ;  /* 0x00000022050d7220 */ /* 0x000fe20000410000 */
[----:B------:R-:W-:Y:S01]  /*7f30*/  FFMA.FTZ R9, R3, R8, R9 ;  /* 0x0000000803097223 */ /* 0x000fe20000010009 */
[----:B------:R-:W-:Y:S01]  /*7f40*/  FFMA.FTZ R5, R6, R34, -R11 ;  /* 0x0000002206057223 */ /* 0x000fe2000001080b */
[----:B------:R-:W-:Y:S01]  /*7f50*/  F2FP.BF16.F32.PACK_AB R7, R20, R21 ;  /* 0x000000151407723e */ /* 0x000fe200000010ff */
[----:B------:R-:W-:Y:S01]  /*7f60*/  FFMA.FTZ R14, R6, R14, R13 ;  /* 0x0000000e060e7223 */ /* 0x000fe2000001000d */
[----:B------:R-:W-:Y:S02]  /*7f70*/  F2FP.BF16.F32.PACK_AB R6, R12, R15 ;  /* 0x0000000f0c06723e */ /* 0x000fe400000010ff */
[----:B------:R-:W-:Y:S02]  /*7f80*/  F2FP.BF16.F32.PACK_AB R4, R9, R4 ;  /* 0x000000040904723e */ /* 0x000fe400000010ff */
[----:B------:R-:W-:-:S05]  /*7f90*/  F2FP.BF16.F32.PACK_AB R5, R14, R5 ;  /* 0x000000050e05723e */ /* 0x000fca00000010ff */
[----:B------:R2:W-:Y:S01]  /*7fa0*/  STS.128 [R0+0x3000], R4 ;  /* 0x0030000400007388 */ /* 0x0005e20000000c00 */
[----:B------:R-:W-:Y:S05]  /*7fb0*/  BRA `(.L_x_15545) ;  /* 0x0000001400947947 */ /* 0x000fea0003800000 */
.L_x_15532:
[----:B------:R-:W0:Y:S01]  /*7fc0*/  S2R R0, SR_TID.X ;  /* 0x0000000000007919 */ /* 0x000e220000002100 */
[----:B------:R-:W3:Y:S01]  /*7fd0*/  LDC R32, c[0x0][0x448] ;  /* 0x00011200ff207b82 */ /* 0x000ee20000000800 */
[----:B------:R-:W-:Y:S01]  /*7fe0*/  ULDC.64 UR4, c[0x0][0x3f8] ;  /* 0x0000fe0000047ab9 */ /* 0x000fe20000000a00 */
[----:B------:R-:W-:Y:S01]  /*7ff0*/  ULDC.64 UR6, c[0x0][0x408] ;  /* 0x0001020000067ab9 */ /* 0x000fe20000000a00 */
[----:B------:R-:W-:Y:S02]  /*8000*/  IMAD.MOV.U32 R4, RZ, RZ, R26 ;  /* 0x000000ffff047224 */ /* 0x000fe400078e001a */
[----:B------:R-:W-:Y:S02]  /*8010*/  IMAD.MOV.U32 R6, RZ, RZ, R24 ;  /* 0x000000ffff067224 */ /* 0x000fe400078e0018 */
[----:B------:R-:W-:Y:S01]  /*8020*/  IMAD.MOV.U32 R7, RZ, RZ, R33 ;  /* 0x000000ffff077224 */ /* 0x000fe200078e0021 */
[----:B---3--:R-:W-:Y:S01]  /*8030*/  ISETP.NE.AND P0, PT, R32, 0x1, PT ;  /* 0x000000012000780c */ /* 0x008fe20003f05270 */
[----:B0-----:R-:W-:-:S05]  /*8040*/  VIADD R0, R0, 0xffffff80 ;  /* 0xffffff8000007836 */ /* 0x001fca0000000000 */
[----:B------:R-:W-:-:S07]  /*8050*/  SHF.R.S32.HI R3, RZ, 0x1f, R0 ;  /* 0x0000001fff037819 */ /* 0x000fce0000011400 */
[----:B------:R-:W0:Y:S01]  /*8060*/  @P0 LDC R5, c[0x0][0x450] ;  /* 0x00011400ff050b82 */ /* 0x000e220000000800 */
[----:B------:R-:W-:-:S04]  /*8070*/  LEA.HI R3, R3, R0, RZ, 0x2 ;  /* 0x0000000003037211 */ /* 0x000fc800078f10ff */
[----:B------:R-:W-:-:S05]  /*8080*/  LOP3.LUT R3, R3, 0xfffffffc, RZ, 0xc0, !PT ;  /* 0xfffffffc03037812 */ /* 0x000fca00078ec0ff */
[----:B------:R-:W-:Y:S02]  /*8090*/  IMAD.IADD R3, R0, 0x1, -R3 ;  /* 0x0000000100037824 */ /* 0x000fe400078e0a03 */
[----:B------:R-:W3:Y:S02]  /*80a0*/  @P0 LDC R0, c[0x0][0x44c] ;  /* 0x00011300ff000b82 */ /* 0x000ee40000000800 */
[----:B------:R-:W-:-:S04]  /*80b0*/  IMAD R3, R3, 0x60, R35 ;  /* 0x0000006003037824 */ /* 0x000fc800078e0223 */
[----:B---3--:R-:W-:-:S05]  /*80c0*/  @P0 IMAD.HI.U32 R0, R3, R0, RZ ;  /* 0x0000000003000227 */ /* 0x008fca00078e00ff */
[----:B0-----:R-:W-:Y:S01]  /*80d0*/  @P0 SHF.R.U32.HI R3, RZ, R5, R0 ;  /* 0x00000005ff030219 */ /* 0x001fe20000011600 */
        /* <DEDUP_REMOVED lines=18> */
[----:B------:R-:W3:Y:S01]  /*8200*/  LDL R6, [R1+0x14] ;  /* 0x0000140001067983 */ /* 0x000ee20000100800 */
[----:B------:R-:W0:Y:S03]  /*8210*/  LDC R41, c[0x0][0x3f4] ;  /* 0x0000fd00ff297b82 */ /* 0x000e260000000800 */
[----:B------:R-:W5:Y:S04]  /*8220*/  SHFL.IDX PT, R3, R25, RZ, 0x1c1f ;  /* 0x001c1fff19037589 */ /* 0x000f6800000e0000 */
[----:B------:R-:W2:Y:S04]  /*8230*/  SHFL.IDX PT, R0, R26, RZ, 0x1c1f ;  /* 0x001c1fff1a007589 */ /* 0x000ea800000e0000 */
[----:B-1----:R-:W1:Y:S04]  /*8240*/  SHFL.IDX PT, R14, R27, RZ, 0x1c1f ;  /* 0x001c1fff1b0e7589 */ /* 0x002e6800000e0000 */
[----:B------:R-:W1:Y:S01]  /*8250*/  SHFL.IDX PT, R4, R24, RZ, 0x1c1f ;  /* 0x001c1fff18047589 */ /* 0x000e6200000e0000 */
[----:B0-----:R-:W-:Y:S01]  /*8260*/  ISETP.GE.AND P0, PT, R16, R41, PT ;  /* 0x000000291000720c */ /* 0x001fe20003f06270 */
[----:B---3--:R-:W-:-:S05]  /*8270*/  IMAD R32, R6, R32, RZ ;  /* 0x0000002006207224 */ /* 0x008fca00078e02ff */
[----:B------:R-:W-:-:S13]  /*8280*/  ISETP.GE.OR P1, PT, R35, R32, P0 ;  /* 0x000000202300720c */ /* 0x000fda0000726670 */
[C---:B------:R-:W-:Y:S01]  /*8290*/  @!P1 IMAD.SHL.U32 R5, R16.reuse, 0x2, RZ ;  /* 0x0000000210059824 */ /* 0x040fe200078e00ff */
[----:B------:R-:W-:-:S04]  /*82a0*/  @!P1 SHF.L.U64.HI R21, R16, 0x1, R17 ;  /* 0x0000000110159819 */ /* 0x000fc80000010211 */
[----:B-----5:R-:W-:-:S04]  /*82b0*/  @!P1 IADD3 R6, P2, R3, R5, RZ ;  /* 0x0000000503069210 */ /* 0x020fc80007f5e0ff */
[----:B--2---:R-:W-:-:S05]  /*82c0*/  @!P1 IADD3.X R7, R0, R21, RZ, P2, !PT ;  /* 0x0000001500079210 */ /* 0x004fca00017fe4ff */
[----:B----4-:R-:W2:Y:S01]  /*82d0*/  @!P1 LD.E.128 R8, desc[UR40][R6.64] ;  /* 0x0000002806089980 */ /* 0x010ea2000c101d00 */
[----:B-1----:R-:W-:-:S05]  /*82e0*/  @!P1 IADD3 R14, P2, R14, R5, RZ ;  /* 0x000000050e0e9210 */ /* 0x002fca0007f5e0ff */
[----:B------:R-:W-:-:S04]  /*82f0*/  @!P1 IMAD.X R3, R4, 0x1, R21, P2 ;  /* 0x0000000104039824 */ /* 0x000fc800010e0615 */
        /* <DEDUP_REMOVED lines=35> */
.L_x_15777:
[----:B------:R-:W2:Y:S01]  /*8530*/  LDL R7, [R1+0x54] ;  /* 0x0000540001077983 */ /* 0x000ea20000100800 */
[----:B------:R-:W-:Y:S01]  /*8540*/  VIADD R35, R35, 0x60 ;  /* 0x0000006023237836 */ /* 0x000fe20000000000 */
[----:B------:R-:W-:Y:S01]  /*8550*/  BSSY B1, `(.L_x_15549) ;  /* 0x0000016000017945 */ /* 0x000fe20003800000 */
[----:B------:R-:W-:Y:S02]  /*8560*/  CS2R R8, SRZ ;  /* 0x0000000000087805 */ /* 0x000fe4000001ff00 */
[----:B------:R-:W-:Y:S02]  /*8570*/  CS2R R10, SRZ ;  /* 0x00000000000a7805 */ /* 0x000fe4000001ff00 */
[----:B------:R-:W-:Y:S02]  /*8580*/  ISETP.GE.AND P1, PT, R35, R32, PT ;  /* 0x000000202300720c */ /* 0x000fe40003f26270 */
[----:B--2---:R-:W-:-:S04]  /*8590*/  LEA.HI R6, R7, R7, RZ, 0x1 ;  /* 0x0000000707067211 */ /* 0x004fc800078f08ff */
[----:B------:R-:W-:-:S04]  /*85a0*/  LOP3.LUT R6, R6, 0xfffffffe, RZ, 0xc0, !PT ;  /* 0xfffffffe06067812 */ /* 0x000fc800078ec0ff */
[----:B------:R-:W-:Y:S02]  /*85b0*/  IADD3 R13, R7, -R6, RZ ;  /* 0x80000006070d7210 */ /* 0x000fe40007ffe0ff */
[----:B------:R-:W-:Y:S02]  /*85c0*/  CS2R R6, SRZ ;  /* 0x0000000000067805 */ /* 0x000fe4000001ff00 */
[----:B------:R-:W-:Y:S01]  /*85d0*/  SHF.L.U32 R13, R13, 0x1f, RZ ;  /* 0x0000001f0d0d7819 */ /* 0x000fe200000006ff */
[----:B------:R-:W-:Y:S06]  /*85e0*/  @P1 BRA `(.L_x_15550) ;  /* 0x0000000000301947 */ /* 0x000fec0003800000 */
        /* <DEDUP_REMOVED lines=12> */
.L_x_15550:
[----:B------:R-:W-:Y:S05]  /*86b0*/  BSYNC B1 ;  /* 0x0000000000017941 */ /* 0x000fea0003800000 */
.L_x_15549:
[----:B------:R-:W0:Y:S01]  /*86c0*/  SYNCS.PHASECHK.TRANS64.TRYWAIT P1, [R2+URZ+0x16800], R13 ;  /* 0x0168000d020075a7 */ /* 0x000e22000802017f */
[----:B------:R-:W-:Y:S01]  /*86d0*/  IMAD R29, R29, -0xc0, R32 ;  /* 0xffffff401d1d7824 */ /* 0x000fe200078e0220 */
[----:B-----5:R-:W-:Y:S01]  /*86e0*/  MOV R14, R9 ;  /* 0x00000009000e7202 */ /* 0x020fe20000000f00 */
[----:B------:R-:W-:Y:S01]  /*86f0*/  IMAD.MOV.U32 R0, RZ, RZ, R4 ;  /* 0x000000ffff007224 */ /* 0x000fe200078e0004 */
[----:B------:R-:W-:Y:S01]  /*8700*/  BSSY B1, `(.L_x_15551) ;  /* 0x0000012000017945 */ /* 0x000fe20003800000 */
[----:B---3--:R-:W-:Y:S01]  /*8710*/  IMAD.MOV.U32 R3, RZ, RZ, R5 ;  /* 0x000000ffff037224 */ /* 0x008fe200078e0005 */
[----:B------:R-:W-:Y:S01]  /*8720*/  VIMNMX R29, R29, 0xc0, PT ;  /* 0x000000c01d1d7848 */ /* 0x000fe20003fe0100 */
[----:B------:R-:W-:Y:S01]  /*8730*/  VIADD R12, R154, 0x60 ;  /* 0x000000609a0c7836 */ /* 0x000fe20000000000 */
[----:B------:R-:W-:Y:S01]  /*8740*/  PRMT R43, R0, 0x7610, R43 ;  /* 0x00007610002b7816 */ /* 0x000fe2000000002b */
[----:B------:R-:W-:Y:S01]  /*8750*/  IMAD.MOV.U32 R0, RZ, RZ, R6 ;  /* 0x000000ffff007224 */ /* 0x000fe200078e0006 */
[----:B------:R-:W-:-:S02]  /*8760*/  ISETP.GE.OR P2, PT, R154, R29, P0 ;  /* 0x0000001d9a00720c */ /* 0x000fc40000746670 */
[----:B------:R-:W-:Y:S01]  /*8770*/  PRMT R42, R3, 0x7610, R42 ;  /* 0x00007610032a7816 */ /* 0x000fe2000000002a */
[----:B------:R-:W-:Y:S01]  /*8780*/  IMAD.MOV.U32 R3, RZ, RZ, R7 ;  /* 0x000000ffff037224 */ /* 0x000fe200078e0007 */
[----:B------:R-:W-:Y:S01]  /*8790*/  ISETP.GE.OR P0, PT, R12, R29, P0 ;  /* 0x0000001d0c00720c */ /* 0x000fe20000706670 */
[----:B------:R-:W-:Y:S01]  /*87a0*/  IMAD.MOV.U32 R12, RZ, RZ, R8 ;  /* 0x000000ffff0c7224 */ /* 0x000fe200078e0008 */
[----:B------:R-:W-:Y:S01]  /*87b0*/  PRMT R40, R0, 0x7610, R40 ;  /* 0x0000761000287816 */ /* 0x000fe20000000028 */
[----:B------:R-:W-:Y:S01]  /*87c0*/  IMAD.MOV.U32 R0, RZ, RZ, R10 ;  /* 0x000000ffff007224 */ /* 0x000fe200078e000a */
[----:B------:R-:W-:Y:S01]  /*87d0*/  PRMT R35, R3, 0x7610, R35 ;  /* 0x0000761003237816 */ /* 0x000fe20000000023 */
[----:B------:R-:W-:Y:S01]  /*87e0*/  IMAD.MOV.U32 R3, RZ, RZ, R11 ;  /* 0x000000ffff037224 */ /* 0x000fe200078e000b */
[----:B------:R-:W-:Y:S02]  /*87f0*/  PRMT R45, R12, 0x7610, R45 ;  /* 0x000076100c2d7816 */ /* 0x000fe4000000002d */
[----:B------:R-:W-:Y:S01]  /*8800*/  PRMT R44, R14, 0x7610, R44 ;  /* 0x000076100e2c7816 */ /* 0x000fe2000000002c */
[----:B0-----:R-:W-:Y:S06]  /*8810*/  @!P1 BRA `(.L_x_15552) ;  /* 0x0000014c00049947 */ /* 0x001fec0003800000 */
.L_x_15778:
[----:B------:R-:W-:Y:S05]  /*8820*/  BSYNC B1 ;  /* 0x0000000000017941 */ /* 0x000fea0003800000 */
.L_x_15551:
        /* <DEDUP_REMOVED lines=30> */
[----:B------:R-:W-:Y:S02]  /*8a10*/  SHF.R.U32.HI R15, RZ, 0x3, R14 ;  /* 0x00000003ff0f7819 */ /* 0x000fe4000001160e */
[C---:B------:R-:W-:Y:S02]  /*8a20*/  LOP3.LUT R13, R14.reuse, 0x38, R13, 0xf8, !PT ;  /* 0x000000380e0d7812 */ /* 0x040fe400078ef80d */
        /* <DEDUP_REMOVED lines=13> */
[CC--:B------:R-:W-:Y:S01]  /*8b00*/  FMUL.FTZ R55, R33.reuse, R50.reuse ;  /* 0x0000003221377220 */ /* 0x0c0fe20000410000 */
[C---:B-1----:R-:W-:Y:S01]  /*8b10*/  SHF.L.U32 R20, R12.reuse, 0x10, RZ ;  /* 0x000000100c147819 */ /* 0x042fe200000006ff */
[-C--:B------:R-:W-:Y:S01]  /*8b20*/  FMUL.FTZ R57, R33, R39.reuse ;  /* 0x0000002721397220 */ /* 0x080fe20000410000 */
[----:B------:R-:W-:Y:S01]  /*8b30*/  LOP3.LUT R12, R12, 0xffff0000, RZ, 0xc0, !PT ;  /* 0xffff00000c0c7812 */ /* 0x000fe200078ec0ff */
[----:B------:R-:W-:Y:S01]  /*8b40*/  IMAD.U32 R21, R13, 0x10000, RZ ;  /* 0x000100000d157824 */ /* 0x000fe200078e00ff */
[----:B------:R-:W-:Y:S01]  /*8b50*/  LOP3.LUT R33, R38, 0xffff0000, RZ, 0xc0, !PT ;  /* 0xffff000026217812 */ /* 0x000fe200078ec0ff */
[----:B------:R-:W-:Y:S01]  /*8b60*/  FFMA.FTZ R55, R20, R39, -R55 ;  /* 0x0000002714377223 */ /* 0x000fe20000010837 */
[----:B------:R-:W-:Y:S01]  /*8b70*/  FMUL.FTZ R39, R24, R49 ;  /* 0x0000003118277220 */ /* 0x000fe20000410000 */
[----:B------:R-:W-:Y:S01]  /*8b80*/  FFMA.FTZ R57, R20, R50, R57 ;  /* 0x0000003214397223 */ /* 0x000fe20000010039 */
[----:B------:R-:W-:Y:S01]  /*8b90*/  SHF.L.U32 R38, R51, 0x10, RZ ;  /* 0x0000001033267819 */ /* 0x000fe200000006ff */
[----:B------:R-:W-:-:S02]  /*8ba0*/  IMAD.U32 R20, R46, 0x10000, RZ ;  /* 0x000100002e147824 */ /* 0x000fc400078e00ff */
[-C--:B------:R-:W-:Y:S01]  /*8bb0*/  FMUL.FTZ R59, R24, R33.reuse ;  /* 0x00000021183b7220 */ /* 0x080fe20000410000 */
[----:B------:R-:W-:Y:S01]  /*8bc0*/  FFMA.FTZ R50, R12, R33, -R39 ;  /* 0x000000210c327223 */ /* 0x000fe20000010827 */
[----:B------:R-:W-:Y:S01]  /*8bd0*/  LOP3.LUT R24, R51, 0xffff0000, RZ, 0xc0, !PT ;  /* 0xffff000033187812 */ /* 0x000fe200078ec0ff */
[C---:B------:R-:W-:Y:S01]  /*8be0*/  FMUL.FTZ R33, R34.reuse, R20 ;  /* 0x0000001422217220 */ /* 0x040fe20000410000 */
[-C--:B------:R-:W-:Y:S01]  /*8bf0*/  FMUL.FTZ R54, R34, R38.reuse ;  /* 0x0000002622367220 */ /* 0x080fe20000410000 */
[----:B------:R-:W-:Y:S01]  /*8c00*/  LOP3.LUT R46, R46, 0xffff0000, RZ, 0xc0, !PT ;  /* 0xffff00002e2e7812 */ /* 0x000fe200078ec0ff */
[----:B------:R-:W-:Y:S02]  /*8c10*/  IMAD.U32 R36, R26, 0x10000, RZ ;  /* 0x000100001a247824 */ /* 0x000fe400078e00ff */
[----:B------:R-:W-:Y:S01]  /*8c20*/  FFMA.FTZ R38, R21, R38, R33 ;  /* 0x0000002615267223 */ /* 0x000fe20000010021 */
[----:B------:R-:W-:Y:S01]  /*8c30*/  LOP3.LUT R13, R13, 0xffff0000, RZ, 0xc0, !PT ;  /* 0xffff00000d0d7812 */ /* 0x000fe200078ec0ff */
        /* <DEDUP_REMOVED lines=47> */
.L_x_15554:
[----:B------:R-:W-:Y:S05]  /*8f30*/  BSYNC B1 ;  /* 0x0000000000017941 */ /* 0x000fea0003800000 */
.L_x_15553:
[----:B------:R-:W-:Y:S02]  /*8f40*/  PRMT R20, R0, 0x7610, R20 ;  /* 0x0000761000147816 */ /* 0x000fe40000000014 */
[----:B------:R-:W-:Y:S01]  /*8f50*/  PRMT R30, R3, 0x7610, R30 ;  /* 0x00007610031e7816 */ /* 0x000fe2000000001e */
[----:B------:R-:W-:Y:S06]  /*8f60*/  @P0 BRA `(.L_x_15545) ;  /* 0x0000000400a80947 */ /* 0x000fec0003800000 */
[----:B-1----:R-:W2:Y:S01]  /*8f70*/  LDL R12, [R1+0x40] ;  /* 0x00004000010c7983 */ /* 0x002ea20000100800 */
[C---:B0-----:R-:W-:Y:S02]  /*8f80*/  VIADD R13, R154.reuse, 0x60 ;  /* 0x000000609a0d7836 */ /* 0x041fe40000000000 */
[----:B------:R-:W-:Y:S01]  /*8f90*/  VIADD R14, R154, 0x60 ;  /* 0x000000609a0e7836 */ /* 0x000fe20000000000 */
[----:B------:R-:W3:Y:S01]  /*8fa0*/  LDL R31, [R1+0x5c] ;  /* 0x00005c00011f7983 */ /* 0x000ee20000100800 */
[----:B------:R-:W-:Y:S02]  /*8fb0*/  IMAD.SHL.U32 R13, R13, 0x40, RZ ;  /* 0x000000400d0d7824 */ /* 0x000fe400078e00ff */
[----:B------:R-:W-:Y:S01]  /*8fc0*/  IMAD.SHL.U32 R14, R14, 0x40, RZ ;  /* 0x000000400e0e7824 */ /* 0x000fe200078e00ff */
[----:B------:R-:W-:Y:S02]  /*8fd0*/  IADD3 R0, R16, R41, RZ ;  /* 0x0000002910007210 */ /* 0x000fe40007ffe0ff */
[----:B------:R-:W-:-:S02]  /*8fe0*/  LOP3.LUT R13, R13, 0x1c0, RZ, 0xc0, !PT ;  /* 0x000001c00d0d7812 */ /* 0x000fc400078ec0ff */
[----:B------:R-:W-:Y:S02]  /*8ff0*/  LOP3.LUT R14, R14, 0x1c0, RZ, 0xc0, !PT ;  /* 0x000001c00e0e7812 */ /* 0x000fe400078ec0ff */
[----:B------:R-:W-:Y:S02]  /*9000*/  SHF.R.U32.HI R13, RZ, 0x3, R13 ;  /* 0x00000003ff0d7819 */ /* 0x000fe4000001160d */
[----:B------:R-:W-:-:S04]  /*9010*/  LOP3.LUT R0, R14, 0x38, R0, 0xf8, !PT ;  /* 0x000000380e007812 */ /* 0x000fc800078ef800 */
[----:B------:R-:W-:Y:S02]  /*9020*/  LOP3.LUT R0, R0, R13, RZ, 0x3c, !PT ;  /* 0x0000000d00007212 */ /* 0x000fe400078e3cff */
[----:B------:R-:W-:Y:S02]  /*9030*/  SHF.R.U64 R4, R4, 0x10, R5 ;  /* 0x0000001004047819 */ /* 0x000fe40000001205 */
[--C-:B------:R-:W-:Y:S02]  /*9040*/  SHF.R.U64 R8, R8, 0x10, R9.reuse ;  /* 0x0000001008087819 */ /* 0x100fe40000001209 */
[----:B------:R-:W-:Y:S02]  /*9050*/  SHF.R.U32.HI R9, RZ, 0x10, R9 ;  /* 0x00000010ff097819 */ /* 0x000fe40000011609 */
[----:B------:R-:W-:Y:S02]  /*9060*/  PRMT R43, R43, 0x5410, R4 ;  /* 0x000054102b2b7816 */ /* 0x000fe40000000004 */
[----:B------:R-:W-:-:S02]  /*9070*/  SHF.R.U32.HI R29, RZ, 0x10, R11 ;  /* 0x00000010ff1d7819 */ /* 0x000fc4000001160b */
[----:B------:R-:W-:Y:S01]  /*9080*/  SHF.R.U32.HI R5, RZ, 0x10, R5 ;  /* 0x00000010ff057819 */ /* 0x000fe20000011605 */
[----:B------:R-:W-:Y:S01]  /*9090*/  IMAD.U32 R32, R43, 0x10000, RZ ;  /* 0x000100002b207824 */ /* 0x000fe200078e00ff */
[----:B------:R-:W-:Y:S02]  /*90a0*/  PRMT R45, R45, 0x5410, R8 ;  /* 0x000054102d2d7816 */ /* 0x000fe40000000008 */
[----:B------:R-:W-:Y:S02]  /*90b0*/  PRMT R44, R44, 0x5410, R9 ;  /* 0x000054102c2c7816 */ /* 0x000fe40000000009 */
[----:B------:R-:W-:Y:S02]  /*90c0*/  PRMT R29, R30, 0x5410, R29 ;  /* 0x000054101e1d7816 */ /* 0x000fe4000000001d */
[----:B------:R-:W-:Y:S02]  /*90d0*/  PRMT R42, R42, 0x5410, R5 ;  /* 0x000054102a2a7816 */ /* 0x000fe40000000005 */
[----:B------:R-:W-:-:S02]  /*90e0*/  SHF.L.U32 R30, R45, 0x10, RZ ;  /* 0x000000102d1e7819 */ /* 0x000fc400000006ff */
[----:B------:R-:W-:Y:S01]  /*90f0*/  SHF.R.U64 R21, R10, 0x10, R11 ;  /* 0x000000100a157819 */ /* 0x000fe2000000120b */
[----:B------:R-:W-:Y:S01]  /*9100*/  IMAD.U32 R34, R42, 0x10000, RZ ;  /* 0x000100002a227824 */ /* 0x000fe200078e00ff */
[----:B------:R-:W-:Y:S02]  /*9110*/  LOP3.LUT R43, R43, 0xffff0000, RZ, 0xc0, !PT ;  /* 0xffff00002b2b7812 */ /* 0x000fe400078ec0ff */
[----:B------:R-:W-:Y:S02]  /*9120*/  PRMT R21, R20, 0x5410, R21 ;  /* 0x0000541014157816 */ /* 0x000fe40000000015 */
[----:B------:R-:W-:Y:S01]  /*9130*/  LOP3.LUT R45, R45, 0xffff0000, RZ, 0xc0, !PT ;  /* 0xffff00002d2d7812 */ /* 0x000fe200078ec0ff */
[----:B--2---:R-:W-:-:S04]  /*9140*/  IMAD.IADD R3, R12, 0x1, R0 ;  /* 0x000000010c037824 */ /* 0x004fc800078e0200 */
[----:B------:R-:W-:Y:S01]  /*9150*/  IMAD R0, R3, 0x2, R2 ;  /* 0x0000000203007824 */ /* 0x000fe200078e0202 */
[----:B---3--:R-:W0:Y:S04]  /*9160*/  LDS.128 R12, [R31+0x8400] ;  /* 0x008400001f0c7984 */ /* 0x008e280000000c00 */
[----:B------:R-:W1:Y:S01]  /*9170*/  LDS.128 R24, [R0+0x8400] ;  /* 0x0084000000187984 */ /* 0x000e620000000c00 */
[--C-:B------:R-:W-:Y:S02]  /*9180*/  SHF.R.U64 R3, R6, 0x10, R7.reuse ;  /* 0x0000001006037819 */ /* 0x100fe40000001207 */
[----:B------:R-:W-:Y:S02]  /*9190*/  SHF.R.U32.HI R6, RZ, 0x10, R7 ;  /* 0x00000010ff067819 */ /* 0x000fe40000011607 */
[----:B------:R-:W-:-:S02]  /*91a0*/  PRMT R40, R40, 0x5410, R3 ;  /* 0x0000541028287816 */ /* 0x000fc40000000003 */
[----:B------:R-:W-:Y:S01]  /*91b0*/  PRMT R35, R35, 0x5410, R6 ;  /* 0x0000541023237816 */ /* 0x000fe20000000006 */
[----:B0-----:R-:W-:Y:S02]  /*91c0*/  IMAD.U32 R3, R12, 0x10000, RZ ;  /* 0x000100000c037824 */ /* 0x001fe400078e00ff */
[----:B-1----:R-:W-:-:S04]  /*91d0*/  IMAD.U32 R9, R24, 0x10000, RZ ;  /* 0x0001000018097824 */ /* 0x002fc800078e00ff */
[----:B------:R-:W-:Y:S01]  /*91e0*/  FMUL.FTZ R36, R9, R32 ;  /* 0x0000002009247220 */ /* 0x000fe20000410000 */
[----:B------:R-:W-:Y:S02]  /*91f0*/  IMAD.U32 R11, R25, 0x10000, RZ ;  /* 0x00010000190b7824 */ /* 0x000fe400078e00ff */
[-C--:B------:R-:W-:Y:S01]  /*9200*/  FMUL.FTZ R38, R9, R30.reuse ;  /* 0x0000001e09267220 */ /* 0x080fe20000410000 */
[----:B------:R-:W-:Y:S01]  /*9210*/  FFMA.FTZ R36, R3, R30, -R36 ;  /* 0x0000001e03247223 */ /* 0x000fe20000010824 */
[----:B------:R-:W-:Y:S02]  /*9220*/  IMAD.U32 R30, R44, 0x10000, RZ ;  /* 0x000100002c1e7824 */ /* 0x000fe400078e00ff */
[----:B------:R-:W-:Y:S01]  /*9230*/  FMUL.FTZ R46, R11, R34 ;  /* 0x000000220b2e7220 */ /* 0x000fe20000410000 */
[----:B------:R-:W-:Y:S02]  /*9240*/  IMAD.U32 R5, R13, 0x10000, RZ ;  /* 0x000100000d057824 */ /* 0x000fe400078e00ff */
[----:B------:R-:W-:Y:S01]  /*9250*/  FFMA.FTZ R38, R3, R32, R38 ;  /* 0x0000002003267223 */ /* 0x000fe20000010026 */
[----:B------:R-:W-:Y:S01]  /*9260*/  IMAD.U32 R20, R27, 0x10000, RZ ;  /* 0x000100001b147824 */ /* 0x000fe200078e00ff */
[----:B------:R-:W-:Y:S01]  /*9270*/  LOP3.LUT R10, R24, 0xffff0000, RZ, 0xc0, !PT ;  /* 0xffff0000180a7812 */ /* 0x000fe200078ec0ff */
[----:B------:R-:W-:-:S02]  /*9280*/  IMAD.U32 R9, R35, 0x10000, RZ ;  /* 0x0001000023097824 */ /* 0x000fc400078e00ff */
[-C--:B------:R-:W-:Y:S01]  /*9290*/  FMUL.FTZ R32, R11, R30.reuse ;  /* 0x0000001e0b207220 */ /* 0x080fe20000410000 */
[----:B------:R-:W-:Y:S02]  /*92a0*/  IMAD.U32 R3, R29, 0x10000, RZ ;  /* 0x000100001d037824 */ /* 0x000fe400078e00ff */
[----:B------:R-:W-:Y:S01]  /*92b0*/  FFMA.FTZ R46, R5, R30, -R46 ;  /* 0x0000001e052e7223 */ /* 0x000fe2000001082e */
[----:B------:R-:W-:Y:S02]  /*92c0*/  IMAD.U32 R8, R15, 0x10000, RZ ;  /* 0x000100000f087824 */ /* 0x000fe400078e00ff */
[----:B------:R-:W-:Y:S01]  /*92d0*/  FMUL.FTZ R11, R20, R9 ;  /* 0x00000009140b7220 */ /* 0x000fe20000410000 */
[----:B------:R-:W-:Y:S01]  /*92e0*/  LOP3.LUT R4, R12, 0xffff0000, RZ, 0xc0, !PT ;  /* 0xffff00000c047812 */ /* 0x000fe200078ec0ff */
[----:B------:R-:W-:Y:S01]  /*92f0*/  FMUL.FTZ R30, R20, R3 ;  /* 0x00000003141e7220 */ /* 0x000fe20000410000 */
[----:B------:R-:W-:Y:S01]  /*9300*/  FFMA.FTZ R32, R5, R34, R32 ;  /* 0x0000002205207223 */ /* 0x000fe20000010020 */
[----:B------:R-:W-:Y:S01]  /*9310*/  FMUL.FTZ R5, R10, R43 ;  /* 0x0000002b0a057220 */ /* 0x000fe20000410000 */
[C---:B------:R-:W-:Y:S01]  /*9320*/  FFMA.FTZ R20, R8.reuse, R3, -R11 ;  /* 0x0000000308147223 */ /* 0x040fe2000001080b */
[----:B------:R-:W-:Y:S01]  /*9330*/  LOP3.LUT R12, R13, 0xffff0000, RZ, 0xc0, !PT ;  /* 0xffff00000d0c7812 */ /* 0x000fe200078ec0ff */
        /* <DEDUP_REMOVED lines=8> */
[----:B------:R-:W-:Y:S01]  /*93c0*/  IMAD.U32 R8, R40, 0x10000, RZ ;  /* 0x0001000028087824 */ /* 0x000fe200078e00ff */
[----:B------:R-:W-:Y:S01]  /*93d0*/  LOP3.LUT R14, R15, 0xffff0000, RZ, 0xc0, !PT ;  /* 0xffff00000f0e7812 */ /* 0x000fe200078ec0ff */
[----:B------:R-:W-:Y:S01]  /*93e0*/  IMAD.U32 R5, R21, 0x10000, RZ ;  /* 0x0001000015057824 */ /* 0x000fe200078e00ff */
[----:B------:R-:W-:-:S02]  /*93f0*/  LOP3.LUT R15, R26, 0xffff0000, RZ, 0xc0, !PT ;  /* 0xffff00001a0f7812 */ /* 0x000fc400078ec0ff */
[----:B------:R-:W-:Y:S01]  /*9400*/  LOP3.LUT R26, R27, 0xffff0000, RZ, 0xc0, !PT ;  /* 0xffff00001b1a7812 */ /* 0x000fe200078ec0ff */
[C---:B------:R-:W-:Y:S01]  /*9410*/  FMUL.FTZ R27, R13.reuse, R8 ;  /* 0x000000080d1b7220 */ /* 0x040fe20000410000 */
[----:B------:R-:W-:Y:S01]  /*9420*/  LOP3.LUT R3, R44, 0xffff0000, RZ, 0xc0, !PT ;  /* 0xffff00002c037812 */ /* 0x000fe200078ec0ff */
[----:B------:R-:W-:Y:S01]  /*9430*/  FMUL.FTZ R25, R24, R9 ;  /* 0x0000000918197220 */ /* 0x000fe20000410000 */
[----:B------:R-:W-:Y:S01]  /*9440*/  FFMA.FTZ R11, R4, R43, R11 ;  /* 0x0000002b040b7223 */ /* 0x000fe2000001000b */
[----:B------:R-:W-:Y:S01]  /*9450*/  FMUL.FTZ R13, R13, R5 ;  /* 0x000000050d0d7220 */ /* 0x000fe20000410000 */
[----:B------:R-:W-:Y:S02]  /*9460*/  LOP3.LUT R40, R40, 0xffff0000, RZ, 0xc0, !PT ;  /* 0xffff000028287812 */ /* 0x000fe400078ec0ff */
[----:B------:R-:W-:Y:S02]  /*9470*/  LOP3.LUT R35, R35, 0xffff0000, RZ, 0xc0, !PT ;  /* 0xffff000023237812 */ /* 0x000fe400078ec0ff */
[----:B------:R-:W-:-:S02]  /*9480*/  LOP3.LUT R4, R21, 0xffff0000, RZ, 0xc0, !PT ;  /* 0xffff000015047812 */ /* 0x000fc400078ec0ff */
[----:B------:R-:W-:Y:S01]  /*9490*/  LOP3.LUT R29, R29, 0xffff0000, RZ, 0xc0, !PT ;  /* 0xffff00001d1d7812 */ /* 0x000fe200078ec0ff */
[-C--:B------:R-:W-:Y:S01]  /*94a0*/  FMUL.FTZ R24, R24, R3.reuse ;  /* 0x0000000318187220 */ /* 0x080fe20000410000 */
[----:B------:R-:W-:Y:S01]  /*94b0*/  FFMA.FTZ R25, R12, R3, -R25 ;  /* 0x000000030c197223 */ /* 0x000fe20000010819 */
[C---:B------:R-:W-:Y:S01]  /*94c0*/  FFMA.FTZ R27, R6.reuse, R5, -R27 ;  /* 0x00000005061b7223 */ /* 0x040fe2000001081b */
        /* <DEDUP_REMOVED lines=20> */
.L_x_15545:
[----:B------:R-:W-:Y:S05]  /*9610*/  BSYNC B0 ;  /* 0x0000000000007941 */ /* 0x000fea0003800000 */
.L_x_15531:
        /* <DEDUP_REMOVED lines=8> */
.L_x_15528:
[----:B------:R-:W-:-:S13]  /*96a0*/  ISETP.NE.AND P0, PT, R157, 0x3, PT ;  /* 0x000000039d00780c */ /* 0x000fda0003f05270 */
[----:B------:R-:W-:Y:S05]  /*96b0*/  @!P0 BRA `(.L_x_15555) ;  /* 0x0000000000048947 */ /* 0x000fea0003800000 */
[----:B------:R-:W-:Y:S01]  /*96c0*/  BPT.TRAP 0x1 ;  /* 0x000000040000795c */ /* 0x000fe20000300000 */
.L_x_15555:
[----:B--23--:R-:W-:Y:S01]  /*96d0*/  IMAD R0, R22, 0x8, R2 ;  /* 0x0000000816007824 */ /* 0x00cfe200078e0202 */
[----:B-1----:R-:W-:-:S04]  /*96e0*/  SHF.L.U32 R5, R155, 0x1f, RZ ;  /* 0x0000001f9b057819 */ /* 0x002fc800000006ff */
[----:B------:R1:W2:Y:S01]  /*96f0*/  SYNCS.PHASECHK.TRANS64.TRYWAIT P1, [R0+URZ+0x16830], R5 ;  /* 0x01683005000075a7 */ /* 0x0002a2000802017f */
[----:B------:R-:W-:Y:S05]  /*9700*/  @!P0 BRA `(.L_x_15556) ;  /* 0x0000000000048947 */ /* 0x000fea0003800000 */
[----:B------:R-:W-:Y:S01]  /*9710*/  BPT.TRAP 0x1 ;  /* 0x000000040000795c */ /* 0x000fe20000300000 */
.L_x_15556:
[----:B0-----:R-:W-:Y:S01]  /*9720*/  IADD3 R3, R2, 0xe400, RZ ;  /* 0x0000e40002037810 */ /* 0x001fe20007ffe0ff */
[----:B------:R-:W-:Y:S01]  /*9730*/  IMAD.MOV.U32 R7, RZ, RZ, 0x40000040 ;  /* 0x40000040ff077424 */ /* 0x000fe200078e00ff */
[----:B------:R-:W-:Y:S02]  /*9740*/  LOP3.LUT R6, R28, 0x10000, RZ, 0xfc, !PT ;  /* 0x000100001c067812 */ /* 0x000fe400078efcff */
[----:B------:R-:W-:-:S04]  /*9750*/  SHF.R.U32.HI R3, RZ, 0x4, R3 ;  /* 0x00000004ff037819 */ /* 0x000fc80000011603 */
[----:B------:R-:W-:-:S04]  /*9760*/  LOP3.LUT R3, R3, 0x3fff, RZ, 0xc0, !PT ;  /* 0x00003fff03037812 */ /* 0x000fc800078ec0ff */
[----:B------:R-:W-:-:S05]  /*9770*/  LOP3.LUT R3, R3, 0x10000, RZ, 0xfc, !PT ;  /* 0x0001000003037812 */ /* 0x000fca00078efcff */
[----:B------:R0:W-:Y:S01]  /*9780*/  STL [R1+0x1c], R3 ;  /* 0x00001c0301007387 */ /* 0x0001e20000100800 */
[----:B--2---:R-:W-:Y:S05]  /*9790*/  @P1 BRA `(.L_x_15557) ;  /* 0x0000000000081947 */ /* 0x004fea0003800000 */
[----:B------:R-:W2:Y:S02]  /*97a0*/  SYNCS.PHASECHK.TRANS64.TRYWAIT P1, [R0+URZ+0x16830], R5 ;  /* 0x01683005000075a7 */ /* 0x000ea4000802017f */
[----:B--2---:R-:W-:Y:S05]  /*97b0*/  @!P1 BRA `(.L_x_15558) ;  /* 0x0000013c00309947 */ /* 0x004fea0003800000 */
.L_x_15557:
[----:B0-----:R-:W3:Y:S01]  /*97c0*/  LDL R3, [R1+0x1c] ;  /* 0x00001c0001037983 */ /* 0x001ee20000100800 */
[----:B-12---:R-:W-:Y:S01]  /*97d0*/  IMAD.MOV.U32 R5, RZ, RZ, 0x40000040 ;  /* 0x40000040ff057424 */ /* 0x006fe200078e00ff */
[----:B------:R-:W-:Y:S05]  /*97e0*/  WARPSYNC.ALL ;  /* 0x0000000000007948 */ /* 0x000fea0003800000 */
[C---:B------:R-:W-:Y:S01]  /*97f0*/  R2UR UR4, R6.reuse ;  /* 0x00000000060472ca */ /* 0x040fe200000e0000 */
[----:B-----5:R-:W-:Y:S01]  /*9800*/  WARPGROUP.ARRIVE ;  /* 0x00000000000079c5 */ /* 0x020fe20000000000 */
[----:B------:R-:W-:Y:S01]  /*9810*/  R2UR UR5, R7 ;  /* 0x00000000070572ca */ /* 0x000fe200000e0000 */
[----:B------:R-:W-:Y:S01]  /*9820*/  VIADD R10, R6, 0x2 ;  /* 0x00000002060a7836 */ /* 0x000fe20000000000 */
[----:B------:R-:W-:Y:S01]  /*9830*/  R2UR UR7, R5 ;  /* 0x00000000050772ca */ /* 0x000fe200000e0000 */
[----:B----4-:R-:W-:Y:S01]  /*9840*/  IMAD.MOV.U32 R11, RZ, RZ, 0x40000040 ;  /* 0x40000040ff0b7424 */ /* 0x010fe200078e00ff */
[----:B------:R-:W-:Y:S01]  /*9850*/  MOV R21, 0x40000040 ;  /* 0x4000004000157802 */ /* 0x000fe20000000f00 */
[----:B------:R-:W-:-:S02]  /*9860*/  IMAD.MOV.U32 R9, RZ, RZ, 0x40000040 ;  /* 0x40000040ff097424 */ /* 0x000fc400078e00ff */
[C---:B------:R-:W-:Y:S01]  /*9870*/  VIADD R20, R6.reuse, 0x4 ;  /* 0x0000000406147836 */ /* 0x040fe20000000000 */
[----:B------:R0:W-:Y:S01]  /*9880*/  STL.64 [R1+0x8], R10 ;  /* 0x0000080a01007387 */ /* 0x0001e20000100a00 */
[----:B------:R-:W-:Y:S02]  /*9890*/  VIADD R14, R6, 0x6 ;  /* 0x00000006060e7836 */ /* 0x000fe40000000000 */
[----:B------:R-:W-:Y:S02]  /*98a0*/  IMAD.MOV.U32 R15, RZ, RZ, 0x40000040 ;  /* 0x40000040ff0f7424 */ /* 0x000fe400078e00ff */
[----:B------:R-:W-:Y:S02]  /*98b0*/  IMAD.MOV.U32 R5, RZ, RZ, 0x40000040 ;  /* 0x40000040ff057424 */ /* 0x000fe400078e00ff */
[----:B---3--:R-:W-:-:S04]  /*98c0*/  IMAD R4, R22, 0x400, R3 ;  /* 0x0000040016047824 */ /* 0x008fc800078e0203 */
        /* <DEDUP_REMOVED lines=30> */
.L_x_15559:
[----:B------:R-:W2:Y:S01]  /*9ab0*/  LDL.LU R91, [R1+0x10] ;  /* 0x00001000015b7983 */ /* 0x000ea20000300800 */
[----:B------:R-:W-:Y:S01]  /*9ac0*/  ULDC UR4, c[0x0][0x9d8] ;  /* 0x0002760000047ab9 */ /* 0x000fe20000000800 */
[----:B------:R-:W0:Y:S01]  /*9ad0*/  LDC R93, c[0x0][0x448] ;  /* 0x00011200ff5d7b82 */ /* 0x000e220000000800 */
[----:B------:R-:W-:Y:S01]  /*9ae0*/  ULDC UR5, c[0x0][0x988] ;  /* 0x0002620000057ab9 */ /* 0x000fe20000000800 */
[----:B------:R-:W3:Y:S04]  /*9af0*/  LDL R89, [R1+0x44] ;  /* 0x0000440001597983 */ /* 0x000ee80000100800 */
[----:B------:R-:W3:Y:S01]  /*9b00*/  LDL R99, [R1+0x28] ;  /* 0x0000280001637983 */ /* 0x000ee20000100800 */
[----:B------:R-:W-:Y:S01]  /*9b10*/  FMUL.FTZ R12, R36, UR4 ;  /* 0x00000004240c7c20 */ /* 0x000fe20008410000 */
[----:B------:R-:W-:Y:S01]  /*9b20*/  FMUL.FTZ R3, R24, UR4 ;  /* 0x0000000418037c20 */ /* 0x000fe20008410000 */
[----:B------:R-:W-:Y:S01]  /*9b30*/  FMUL.FTZ R11, R33, UR4 ;  /* 0x00000004210b7c20 */ /* 0x000fe20008410000 */
[----:B------:R-:W4:Y:S01]  /*9b40*/  LDL R36, [R1+0x2c] ;  /* 0x00002c0001247983 */ /* 0x000f220000100800 */
[----:B------:R-:W-:Y:S01]  /*9b50*/  FMUL.FTZ R114, R26, UR4 ;  /* 0x000000041a727c20 */ /* 0x000fe20008410000 */
[----:B------:R-:W-:Y:S01]  /*9b60*/  FMUL.FTZ R110, R27, UR4 ;  /* 0x000000041b6e7c20 */ /* 0x000fe20008410000 */
[----:B------:R-:W-:Y:S01]  /*9b70*/  FMUL.FTZ R108, R30, UR4 ;  /* 0x000000041e6c7c20 */ /* 0x000fe20008410000 */
[----:B------:R-:W5:Y:S01]  /*9b80*/  LDL R95, [R1+0x20] ;  /* 0x00002000015f7983 */ /* 0x000f620000100800 */
[----:B------:R-:W-:Y:S01]  /*9b90*/  FMUL.FTZ R9, R31, UR4 ;  /* 0x000000041f097c20 */ /* 0x000fe20008410000 */
[----:B------:R-:W-:Y:S01]  /*9ba0*/  FMUL.FTZ R90, R34, UR4 ;  /* 0x00000004225a7c20 */ /* 0x000fe20008410000 */
[----:B------:R-:W1:Y:S01]  /*9bb0*/  MUFU.TANH R114, R114 ;  /* 0x0000007200727308 */ /* 0x000e620000002400 */
[----:B------:R-:W5:Y:S01]  /*9bc0*/  LDL R97, [R1+0x14] ;  /* 0x0000140001617983 */ /* 0x000f620000100800 */
[----:B------:R-:W-:Y:S01]  /*9bd0*/  FMUL.FTZ R35, R35, UR4 ;  /* 0x0000000423237c20 */ /* 0x000fe20008410000 */
[----:B------:R-:W-:Y:S01]  /*9be0*/  FMUL.FTZ R92, R38, UR4 ;  /* 0x00000004265c7c20 */ /* 0x000fe20008410000 */
[----:B------:R-:W-:Y:S01]  /*9bf0*/  FMUL.FTZ R13, R37, UR4 ;  /* 0x00000004250d7c20 */ /* 0x000fe20008410000 */
[----:B------:R-:W-:Y:S01]  /*9c00*/  FMUL.FTZ R37, R39, UR4 ;  /* 0x0000000427257c20 */ /* 0x000fe20008410000 */
[----:B------:R-:W-:Y:S01]  /*9c10*/  FMUL.FTZ R39, R42, UR4 ;  /* 0x000000042a277c20 */ /* 0x000fe20008410000 */
[----:B0-----:R-:W-:Y:S01]  /*9c20*/  ISETP.NE.AND P4, PT, R93, 0x1, PT ;  /* 0x000000015d00780c */ /* 0x001fe20003f85270 */
        /* <DEDUP_REMOVED lines=12> */
[----:B------:R-:W1:Y:S01]  /*9cf0*/  @P4 LDC R24, c[0x0][0x44c] ;  /* 0x00011300ff184b82 */ /* 0x000e620000000800 */
[----:B------:R-:W-:-:S03]  /*9d00*/  FMUL.FTZ R10, R32, UR4 ;  /* 0x00000004200a7c20 */ /* 0x000fc60008410000 */
[----:B------:R-:W0:Y:S04]  /*9d10*/  MUFU.TANH R9, R9 ;  /* 0x0000000900097308 */ /* 0x000e280000002400 */
[----:B------:R-:W0:Y:S04]  /*9d20*/  @P4 LDC R33, c[0x0][0x450] ;  /* 0x00011400ff214b82 */ /* 0x000e280000000800 */
[----:B------:R-:W5:Y:S08]  /*9d30*/  MUFU.TANH R90, R90 ;  /* 0x0000005a005a7308 */ /* 0x000f700000002400 */
[----:B------:R-:W5:Y:S08]  /*9d40*/  MUFU.TANH R35, R35 ;  /* 0x0000002300237308 */ /* 0x000f700000002400 */
[----:B------:R-:W5:Y:S08]  /*9d50*/  MUFU.TANH R92, R92 ;  /* 0x0000005c005c7308 */ /* 0x000f700000002400 */
[----:B------:R-:W5:Y:S08]  /*9d60*/  MUFU.TANH R37, R37 ;  /* 0x0000002500257308 */ /* 0x000f700000002400 */
[----:B------:R-:W5:Y:S01]  /*9d70*/  MUFU.TANH R39, R39 ;  /* 0x0000002700277308 */ /* 0x000f620000002400 */
[----:B------:R-:W-:Y:S01]  /*9d80*/  FMUL.FTZ R47, R50, UR4 ;  /* 0x00000004322f7c20 */ /* 0x000fe20008410000 */
[----:B------:R-:W-:-:S06]  /*9d90*/  FMUL.FTZ R30, R49, UR4 ;  /* 0x00000004311e7c20 */ /* 0x000fcc0008410000 */
[----:B------:R-:W5:Y:S01]  /*9da0*/  MUFU.TANH R41, R41 ;  /* 0x0000002900297308 */ /* 0x000f620000002400 */
[----:B------:R-:W-:Y:S01]  /*9db0*/  FMUL.FTZ R49, R51, UR4 ;  /* 0x0000000433317c20 */ /* 0x000fe20008410000 */
[----:B------:R-:W-:-:S06]  /*9dc0*/  FMUL.FTZ R29, R48, UR4 ;  /* 0x00000004301d7c20 */ /* 0x000fcc0008410000 */
[----:B------:R-:W5:Y:S01]  /*9dd0*/  MUFU.TANH R43, R43 ;  /* 0x0000002b002b7308 */ /* 0x000f620000002400 */
[----:B------:R-:W-:-:S07]  /*9de0*/  FMUL.FTZ R51, R54, UR4 ;  /* 0x0000000436337c20 */ /* 0x000fce0008410000 */
[----:B------:R-:W5:Y:S01]  /*9df0*/  MUFU.TANH R45, R45 ;  /* 0x0000002d002d7308 */ /* 0x000f620000002400 */
[----:B------:R-:W-:Y:S01]  /*9e00*/  FMUL.FTZ R32, R53, UR4 ;  /* 0x0000000435207c20 */ /* 0x000fe20008410000 */
[----:B------:R-:W-:-:S06]  /*9e10*/  FMUL.FTZ R53, R55, UR4 ;  /* 0x0000000437357c20 */ /* 0x000fcc0008410000 */
        /* <DEDUP_REMOVED lines=9> */
[----:B------:R-:W-:-:S07]  /*9eb0*/  FMUL.FTZ R63, R63, UR4 ;  /* 0x000000043f3f7c20 */ /* 0x000fce0008410000 */
[----:B------:R-:W5:Y:S08]  /*9ec0*/  MUFU.TANH R55, R55 ;  /* 0x0000003700377308 */ /* 0x000f700000002400 */
[----:B------:R-:W5:Y:S08]  /*9ed0*/  MUFU.TANH R57, R57 ;  /* 0x0000003900397308 */ /* 0x000f700000002400 */
[----:B------:R-:W5:Y:S08]  /*9ee0*/  MUFU.TANH R59, R59 ;  /* 0x0000003b003b7308 */ /* 0x000f700000002400 */
[----:B------:R-:W5:Y:S01]  /*9ef0*/  MUFU.TANH R63, R63 ;  /* 0x0000003f003f7308 */ /* 0x000f620000002400 */
[----:B------:R-:W-:Y:S01]  /*9f00*/  FMUL.FTZ R94, R71, UR4 ;  /* 0x00000004475e7c20 */ /* 0x000fe20008410000 */
[----:B--2---:R-:W-:Y:S01]  /*9f10*/  LOP3.LUT R91, R91, 0xfffffffe, RZ, 0xc0, !PT ;  /* 0xfffffffe5b5b7812 */ /* 0x004fe200078ec0ff */
[----:B------:R-:W-:Y:S01]  /*9f20*/  FMUL.FTZ R75, R75, UR4 ;  /* 0x000000044b4b7c20 */ /* 0x000fe20008410000 */
[----:B------:R-:W-:Y:S01]  /*9f30*/  FMUL.FTZ R79, R79, UR4 ;  /* 0x000000044f4f7c20 */ /* 0x000fe20008410000 */
[----:B------:R-:W-:Y:S01]  /*9f40*/  FMUL.FTZ R83, R83, UR4 ;  /* 0x0000000453537c20 */ /* 0x000fe20008410000 */
[----:B------:R-:W-:Y:S01]  /*9f50*/  @P4 LOP3.LUT R91, R91, 0x1, RZ, 0xfc, !PT ;  /* 0x000000015b5b4812 */ /* 0x000fe200078efcff */
[----:B------:R-:W-:Y:S01]  /*9f60*/  FMUL.FTZ R87, R87, UR4 ;  /* 0x0000000457577c20 */ /* 0x000fe20008410000 */
[----:B------:R-:W-:Y:S03]  /*9f70*/  MUFU.TANH R3, R3 ;  /* 0x0000000300037308 */ /* 0x000fe60000002400 */
[----:B------:R3:W-:Y:S05]  /*9f80*/  STL [R1+0x10], R91 ;  /* 0x0000105b01007387 */ /* 0x0007ea0000100800 */
[----:B------:R-:W-:Y:S01]  /*9f90*/  MUFU.TANH R4, R4 ;  /* 0x0000000400047308 */ /* 0x000fe20000002400 */
[----:B---3--:R-:W-:-:S07]  /*9fa0*/  IMAD.IADD R91, R89, 0x1, R99 ;  /* 0x00000001595b7824 */ /* 0x008fce00078e0263 */
[----:B------:R-:W-:Y:S01]  /*9fb0*/  MUFU.TANH R5, R5 ;  /* 0x0000000500057308 */ /* 0x000fe20000002400 */
[----:B-1----:R-:W-:-:S05]  /*9fc0*/  @P4 IMAD.HI.U32 R24, R91, R24, RZ ;  /* 0x000000185b184227 */ /* 0x002fca00078e00ff */
[----:B0-----:R-:W-:Y:S02]  /*9fd0*/  @P4 SHF.R.U32.HI R91, RZ, R33, R24 ;  /* 0x00000021ff5b4219 */ /* 0x001fe40000011618 */
[----:B------:R-:W-:Y:S03]  /*9fe0*/  MUFU.TANH R8, R8 ;  /* 0x0000000800087308 */ /* 0x000fe60000002400 */
[----:B------:R-:W0:Y:S01]  /*9ff0*/  SHFL.IDX PT, R24, R91, 0x1, 0x1c1f ;  /* 0x003c1f005b187f89 */ /* 0x000e2200000e0000 */
[----:B------:R-:W-:-:S04]  /*a000*/  IMAD.MOV.U32 R89, RZ, RZ, -0x80 ;  /* 0xffffff80ff597424 */ /* 0x000fc800078e00ff */
[----:B------:R-:W-:Y:S01]  /*a010*/  IMAD R89, R88, R89, 0x80 ;  /* 0x0000008058597424 */ /* 0x000fe200078e0259 */
[----:B------:R-:W-:Y:S04]  /*a020*/  MUFU.TANH R10, R10 ;  /* 0x0000000a000a7308 */ /* 0x000fe80000002400 */
[C-C-:B----4-:R-:W-:Y:S02]  /*a030*/  IADD3 R112, -R36.reuse, 0x1, R89.reuse ;  /* 0x0000000124707810 */ /* 0x150fe40007ffe159 */
[----:B-----5:R-:W-:Y:S02]  /*a040*/  IADD3 R89, -R36, R95, R89 ;  /* 0x0000005f24597210 */ /* 0x020fe40007ffe159 */
[----:B------:R-:W-:Y:S01]  /*a050*/  IADD3 R112, -R97, R112, R95 ;  /* 0x0000007061707210 */ /* 0x000fe20007ffe15f */
[----:B------:R-:W-:Y:S08]  /*a060*/  MUFU.TANH R11, R11 ;  /* 0x0000000b000b7308 */ /* 0x000ff00000002400 */
[----:B------:R-:W-:Y:S01]  /*a070*/  MUFU.TANH R12, R12 ;  /* 0x0000000c000c7308 */ /* 0x000fe20000002400 */
[----:B0-----:R-:W-:-:S04]  /*a080*/  VIADDMNMX R24, R24, R112, R89, PT ;  /* 0x0000007018187246 */ /* 0x001fc80003800159 */
[C---:B------:R-:W-:Y:S02]  /*a090*/  ISETP.GT.AND P1, PT, R24.reuse, RZ, PT ;  /* 0x000000ff1800720c */ /* 0x040fe40003f24270 */
[C---:B------:R-:W-:Y:S01]  /*a0a0*/  ISETP.GT.AND P2, PT, R24.reuse, 0x1, PT ;  /* 0x000000011800780c */ /* 0x040fe20003f44270 */
[----:B------:R-:W-:Y:S01]  /*a0b0*/  MUFU.TANH R13, R13 ;  /* 0x0000000d000d7308 */ /* 0x000fe20000002400 */
[----:B------:R-:W-:Y:S02]  /*a0c0*/  ISETP.GT.AND P3, PT, R24, 0x8, PT ;  /* 0x000000081800780c */ /* 0x000fe40003f64270 */
[----:B------:R-:W-:Y:S02]  /*a0d0*/  FSEL R114, R114, -INF , P1 ;  /* 0xff80000072727808 */ /* 0x000fe40000800000 */
[----:B------:R-:W-:Y:S02]  /*a0e0*/  FSEL R110, R110, -INF , P2 ;  /* 0xff8000006e6e7808 */ /* 0x000fe40001000000 */
[----:B------:R-:W-:Y:S01]  /*a0f0*/  ISETP.GT.AND P1, PT, R24, 0x9, PT ;  /* 0x000000091800780c */ /* 0x000fe20003f24270 */
[----:B------:R-:W-:Y:S01]  /*a100*/  MUFU.TANH R25, R25 ;  /* 0x0000001900197308 */ /* 0x000fe20000002400 */
[----:B------:R-:W-:-:S02]  /*a110*/  FSEL R108, R108, -INF , P3 ;  /* 0xff8000006c6c7808 */ /* 0x000fc40001800000 */
[----:B------:R-:W-:Y:S02]  /*a120*/  FMNMX.FTZ R93, R114, R110, !PT ;  /* 0x0000006e725d7209 */ /* 0x000fe40007810000 */
[----:B------:R-:W-:Y:S02]  /*a130*/  ISETP.GT.AND P2, PT, R24, 0x10, PT ;  /* 0x000000101800780c */ /* 0x000fe40003f44270 */
[----:B------:R-:W-:Y:S01]  /*a140*/  FSEL R36, R9, -INF , P1 ;  /* 0xff80000009247808 */ /* 0x000fe20000800000 */
[----:B------:R-:W-:Y:S01]  /*a150*/  MUFU.TANH R26, R26 ;  /* 0x0000001a001a7308 */ /* 0x000fe20000002400 */
[----:B------:R-:W-:Y:S02]  /*a160*/  FMNMX.FTZ R93, R108, R93, !PT ;  /* 0x0000005d6c5d7209 */ /* 0x000fe40007810000 */
[----:B------:R-:W-:Y:S02]  /*a170*/  ISETP.GT.AND P1, PT, R24, 0x11, PT ;  /* 0x000000111800780c */ /* 0x000fe40003f24270 */
[----:B------:R-:W-:-:S02]  /*a180*/  FSEL R40, R90, -INF , P2 ;  /* 0xff8000005a287808 */ /* 0x000fc40001000000 */
[----:B------:R-:W-:Y:S01]  /*a190*/  FMNMX.FTZ R93, R36, R93, !PT ;  /* 0x0000005d245d7209 */ /* 0x000fe20007810000 */
[----:B------:R-:W-:Y:S01]  /*a1a0*/  MUFU.TANH R27, R27 ;  /* 0x0000001b001b7308 */ /* 0x000fe20000002400 */
[----:B------:R-:W-:Y:S02]  /*a1b0*/  ISETP.GT.AND P2, PT, R24, 0x18, PT ;  /* 0x000000181800780c */ /* 0x000fe40003f44270 */
[----:B------:R-:W-:Y:S02]  /*a1c0*/  FSEL R38, R35, -INF , P1 ;  /* 0xff80000023267808 */ /* 0x000fe40000800000 */
[----:B------:R-:W-:Y:S02]  /*a1d0*/  FMNMX.FTZ R93, R40, R93, !PT ;  /* 0x0000005d285d7209 */ /* 0x000fe40007810000 */
        /* <DEDUP_REMOVED lines=19> */
[----:B------:R-:W-:Y:S01]  /*a310*/  FMNMX.FTZ R93, R52, R93, !PT ;  /* 0x0000005d345d7209 */ /* 0x000fe20007810000 */
[----:B------:R-:W-:Y:S01]  /*a320*/  FMUL.FTZ R33, R56, UR4 ;  /* 0x0000000438217c20 */ /* 0x000fe20008410000 */
        /* <DEDUP_REMOVED lines=9> */
[----:B------:R-:W-:Y:S01]  /*a3c0*/  FMNMX.FTZ R93, R54, R93, !PT ;  /* 0x0000005d365d7209 */ /* 0x000fe20007810000 */
[----:B------:R-:W-:Y:S01]  /*a3d0*/  FMUL.FTZ R90, R67, UR4 ;  /* 0x00000004435a7c20 */ /* 0x000fe20008410000 */
[----:B------:R-:W-:Y:S02]  /*a3e0*/  ISETP.GT.AND P2, PT, R24, 0x40, PT ;  /* 0x000000401800780c */ /* 0x000fe40003f44270 */
[----:B------:R-:W-:Y:S02]  /*a3f0*/  FSEL R62, R53, -INF , P1 ;  /* 0xff800000353e7808 */ /* 0x000fe40000800000 */
[----:B------:R-:W-:Y:S01]  /*a400*/  FMNMX.FTZ R93, R58, R93, !PT ;  /* 0x0000005d3a5d7209 */ /* 0x000fe20007810000 */
[----:B------:R-:W-:Y:S01]  /*a410*/  MUFU.TANH R9, R9 ;  /* 0x0000000900097308 */ /* 0x000fe20000002400 */
[----:B------:R-:W-:Y:S01]  /*a420*/  FMUL.FTZ R92, R70, UR4 ;  /* 0x00000004465c7c20 */ /* 0x000fe20008410000 */
[----:B------:R-:W-:Y:S02]  /*a430*/  ISETP.GT.AND P1, PT, R24, 0x41, PT ;  /* 0x000000411800780c */ /* 0x000fe40003f24270 */
[----:B------:R-:W-:-:S02]  /*a440*/  FSEL R70, R55, -INF , P2 ;  /* 0xff80000037467808 */ /* 0x000fc40001000000 */
[----:B------:R-:W-:Y:S02]  /*a450*/  FMNMX.FTZ R93, R62, R93, !PT ;  /* 0x0000005d3e5d7209 */ /* 0x000fe40007810000 */
[----:B------:R-:W0:Y:S01]  /*a460*/  MUFU.TANH R90, R90 ;  /* 0x0000005a005a7308 */ /* 0x000e220000002400 */
[----:B------:R-:W-:Y:S02]  /*a470*/  ISETP.GT.AND P2, PT, R24, 0x48, PT ;  /* 0x000000481800780c */ /* 0x000fe40003f44270 */
[----:B------:R-:W-:Y:S02]  /*a480*/  FSEL R66, R57, -INF , P1 ;  /* 0xff80000039427808 */ /* 0x000fe40000800000 */
[----:B------:R-:W-:Y:S01]  /*a490*/  FMNMX.FTZ R93, R70, R93, !PT ;  /* 0x0000005d465d7209 */ /* 0x000fe20007810000 */
[----:B------:R-:W-:Y:S01]  /*a4a0*/  FMUL.FTZ R35, R74, UR4 ;  /* 0x000000044a237c20 */ /* 0x000fe20008410000 */
[----:B------:R-:W-:Y:S01]  /*a4b0*/  ISETP.GT.AND P1, PT, R24, 0x49, PT ;  /* 0x000000491800780c */ /* 0x000fe20003f24270 */
[----:B------:R-:W1:Y:S01]  /*a4c0*/  MUFU.TANH R92, R92 ;  /* 0x0000005c005c7308 */ /* 0x000e620000002400 */
[----:B------:R-:W-:-:S02]  /*a4d0*/  FSEL R74, R59, -INF , P2 ;  /* 0xff8000003b4a7808 */ /* 0x000fc40001000000 */
[----:B------:R-:W-:Y:S01]  /*a4e0*/  FMNMX.FTZ R93, R66, R93, !PT ;  /* 0x0000005d425d7209 */ /* 0x000fe20007810000 */
[----:B------:R-:W-:Y:S01]  /*a4f0*/  FMUL.FTZ R37, R78, UR4 ;  /* 0x000000044e257c20 */ /* 0x000fe20008410000 */
[----:B------:R-:W-:Y:S02]  /*a500*/  ISETP.GT.AND P2, PT, R24, 0x50, PT ;  /* 0x000000501800780c */ /* 0x000fe40003f44270 */
[----:B------:R-:W-:Y:S01]  /*a510*/  FSEL R78, R63, -INF , P1 ;  /* 0xff8000003f4e7808 */ /* 0x000fe20000800000 */
[----:B------:R-:W2:Y:S01]  /*a520*/  MUFU.TANH R94, R94 ;  /* 0x0000005e005e7308 */ /* 0x000ea20000002400 */
[----:B------:R-:W-:Y:S02]  /*a530*/  FMNMX.FTZ R93, R74, R93, !PT ;  /* 0x0000005d4a5d7209 */ /* 0x000fe40007810000 */
[----:B------:R-:W-:Y:S02]  /*a540*/  ISETP.GT.AND P1, PT, R24, 0x51, PT ;  /* 0x000000511800780c */ /* 0x000fe40003f24270 */
[----:B------:R-:W-:-:S03]  /*a550*/  FMNMX.FTZ R93, R78, R93, !PT ;  /* 0x0000005d4e5d7209 */ /* 0x000fc60007810000 */
[----:B------:R3:W-:Y:S01]  /*a560*/  MUFU.TANH R98, R37 ;  /* 0x0000002500627308 */ /* 0x0007e20000002400 */
[----:B0-----:R-:W-:-:S07]  /*a570*/  FSEL R90, R90, -INF , P1 ;  /* 0xff8000005a5a7808 */ /* 0x001fce0000800000 */
[----:B------:R-:W0:Y:S01]  /*a580*/  MUFU.TANH R35, R35 ;  /* 0x0000002300237308 */ /* 0x000e220000002400 */
[----:B---3--:R-:W-:Y:S01]  /*a590*/  FMUL.FTZ R37, R82, UR4 ;  /* 0x0000000452257c20 */ /* 0x008fe20008410000 */
[----:B------:R-:W-:Y:S02]  /*a5a0*/  FSEL R82, R9, -INF , P2 ;  /* 0xff80000009527808 */ /* 0x000fe40001000000 */
[----:B------:R-:W-:Y:S02]  /*a5b0*/  ISETP.GT.AND P2, PT, R24, 0x58, PT ;  /* 0x000000581800780c */ /* 0x000fe40003f44270 */
[----:B------:R-:W-:Y:S02]  /*a5c0*/  FMNMX.FTZ R93, R82, R93, !PT ;  /* 0x0000005d525d7209 */ /* 0x000fe40007810000 */
[----:B------:R-:W3:Y:S01]  /*a5d0*/  MUFU.TANH R75, R75 ;  /* 0x0000004b004b7308 */ /* 0x000ee20000002400 */
[----:B------:R-:W-:Y:S02]  /*a5e0*/  ISETP.GT.AND P1, PT, R24, 0x59, PT ;  /* 0x000000591800780c */ /* 0x000fe40003f24270 */
[----:B-1----:R-:W-:-:S02]  /*a5f0*/  FSEL R92, R92, -INF , P2 ;  /* 0xff8000005c5c7808 */ /* 0x002fc40001000000 */
[----:B------:R-:W-:Y:S02]  /*a600*/  FMNMX.FTZ R93, R90, R93, !PT ;  /* 0x0000005d5a5d7209 */ /* 0x000fe40007810000 */
[----:B------:R-:W-:Y:S01]  /*a610*/  ISETP.GT.AND P2, PT, R24, 0x60, PT ;  /* 0x000000601800780c */ /* 0x000fe20003f44270 */
[----:B------:R-:W1:Y:S01]  /*a620*/  MUFU.TANH R79, R79 ;  /* 0x0000004f004f7308 */ /* 0x000e620000002400 */
[----:B--2---:R-:W-:Y:S02]  /*a630*/  FSEL R94, R94, -INF , P1 ;  /* 0xff8000005e5e7808 */ /* 0x004fe40000800000 */
[----:B------:R-:W-:Y:S01]  /*a640*/  FMNMX.FTZ R93, R92, R93, !PT ;  /* 0x0000005d5c5d7209 */ /* 0x000fe20007810000 */
[----:B------:R-:W-:Y:S01]  /*a650*/  FMUL.FTZ R9, R86, UR4 ;  /* 0x0000000456097c20 */ /* 0x000fe20008410000 */
        /* <DEDUP_REMOVED lines=9> */
[----:B------:R-:W-:Y:S02]  /*a6f0*/  FSEL R98, R98, -INF , P2 ;  /* 0xff80000062627808 */ /* 0x000fe40001000000 */
[----:B------:R-:W-:-:S03]  /*a700*/  FMNMX.FTZ R93, R96, R93, !PT ;  /* 0x0000005d605d7209 */ /* 0x000fc60007810000 */
[----:B------:R-:W3:Y:S01]  /*a710*/  MUFU.TANH R9, R9 ;  /* 0x0000000900097308 */ /* 0x000ee20000002400 */
[----:B------:R-:W-:Y:S02]  /*a720*/  ISETP.GT.AND P2, PT, R24, 0x70, PT ;  /* 0x000000701800780c */ /* 0x000fe40003f44270 */
[----:B-1----:R-:W-:Y:S02]  /*a730*/  FSEL R100, R79, -INF , P1 ;  /* 0xff8000004f647808 */ /* 0x002fe40000800000 */
[----:B------:R-:W-:-:S03]  /*a740*/  FMNMX.FTZ R93, R98, R93, !PT ;  /* 0x0000005d625d7209 */ /* 0x000fc60007810000 */
[----:B------:R-:W1:Y:S01]  /*a750*/  MUFU.TANH R87, R87 ;  /* 0x0000005700577308 */ /* 0x000e620000002400 */
[----:B------:R-:W-:Y:S01]  /*a760*/  FMUL.FTZ R35, R60, UR4 ;  /* 0x000000043c237c20 */ /* 0x000fe20008410000 */
[----:B------:R-:W-:Y:S02]  /*a770*/  ISETP.GT.AND P1, PT, R24, 0x71, PT ;  /* 0x000000711800780c */ /* 0x000fe40003f24270 */
[----:B0-----:R-:W-:Y:S02]  /*a780*/  FSEL R60, R37, -INF , P2 ;  /* 0xff800000253c7808 */ /* 0x001fe40001000000 */
[----:B------:R-:W-:Y:S02]  /*a790*/  FMNMX.FTZ R93, R100, R93, !PT ;  /* 0x0000005d645d7209 */ /* 0x000fe40007810000 */
[----:B------:R-:W-:Y:S02]  /*a7a0*/  ISETP.GT.AND P2, PT, R24, 0x78, PT ;  /* 0x000000781800780c */ /* 0x000fe40003f44270 */
[----:B--2---:R-:W-:-:S02]  /*a7b0*/  FSEL R102, R83, -INF , P1 ;  /* 0xff80000053667808 */ /* 0x004fc40000800000 */
[----:B------:R-:W-:Y:S02]  /*a7c0*/  FMNMX.FTZ R93, R60, R93, !PT ;  /* 0x0000005d3c5d7209 */ /* 0x000fe40007810000 */
[----:B------:R-:W-:Y:S02]  /*a7d0*/  ISETP.GT.AND P1, PT, R24, 0x79, PT ;  /* 0x000000791800780c */ /* 0x000fe40003f24270 */
[----:B---3--:R-:W-:Y:S02]  /*a7e0*/  FSEL R106, R9, -INF , P2 ;  /* 0xff800000096a7808 */ /* 0x008fe40001000000 */
[----:B------:R-:W-:Y:S02]  /*a7f0*/  FMNMX.FTZ R93, R102, R93, !PT ;  /* 0x0000005d665d7209 */ /* 0x000fe40007810000 */
[----:B-1----:R-:W-:Y:S02]  /*a800*/  FSEL R104, R87, -INF , P1 ;  /* 0xff80000057687808 */ /* 0x002fe40000800000 */
[----:B------:R-:W-:-:S04]  /*a810*/  FMNMX.FTZ R93, R106, R93, !PT ;  /* 0x0000005d6a5d7209 */ /* 0x000fc80007810000 */
[----:B------:R-:W-:-:S05]  /*a820*/  FMNMX.FTZ R93, R104, R93, !PT ;  /* 0x0000005d685d7209 */ /* 0x000fca0007810000 */
[----:B------:R-:W0:Y:S04]  /*a830*/  SHFL.BFLY PT, R24, R93, 0x2, 0x1f ;  /* 0x0c401f005d187f89 */ /* 0x000e2800000e0000 */
[----:B------:R-:W1:Y:S01]  /*a840*/  SHFL.IDX PT, R63, R91, RZ, 0x1c1f ;  /* 0x001c1fff5b3f7589 */ /* 0x000e6200000e0000 */
[----:B0-----:R-:W-:-:S05]  /*a850*/  FMNMX.FTZ R9, R93, R24, !PT ;  /* 0x000000185d097209 */ /* 0x001fca0007810000 */
[----:B------:R-:W0:Y:S01]  /*a860*/  SHFL.BFLY PT, R24, R9, 0x1, 0x1f ;  /* 0x0c201f0009187f89 */ /* 0x000e2200000e0000 */
[----:B-1----:R-:W-:Y:S01]  /*a870*/  VIADDMNMX R63, R63, R112, R89, PT ;  /* 0x000000703f3f7246 */ /* 0x002fe20003800159 */
[----:B------:R-:W-:-:S03]  /*a880*/  FMUL.FTZ R39, R64, UR4 ;  /* 0x0000000440277c20 */ /* 0x000fc60008410000 */
[C---:B------:R-:W-:Y:S02]  /*a890*/  ISETP.GT.AND P2, PT, R63.reuse, 0x1, PT ;  /* 0x000000013f00780c */ /* 0x040fe40003f44270 */
[----:B------:R-:W-:Y:S02]  /*a8a0*/  ISETP.GT.AND P3, PT, R63, 0x8, PT ;  /* 0x000000083f00780c */ /* 0x000fe40003f64270 */
[----:B------:R-:W-:Y:S02]  /*a8b0*/  FSEL R4, R4, -INF , P2 ;  /* 0xff80000004047808 */ /* 0x000fe40001000000 */
[----:B0-----:R-:W-:Y:S01]  /*a8c0*/  FMNMX.FTZ R24, R9, R24, !PT ;  /* 0x0000001809187209 */ /* 0x001fe20007810000 */
[----:B------:R-:W-:Y:S02]  /*a8d0*/  IMAD.U32 R9, RZ, RZ, UR5 ;  /* 0x00000005ff097e24 */ /* 0x000fe4000f8e00ff */
[----:B------:R-:W-:Y:S01]  /*a8e0*/  FMUL.FTZ R47, R72, UR4 ;  /* 0x00000004482f7c20 */ /* 0x000fe20008410000 */
[----:B------:R-:W-:Y:S01]  /*a8f0*/  ISETP.GT.AND P2, PT, R63, 0x10, PT ;  /* 0x000000103f00780c */ /* 0x000fe20003f44270 */
[----:B------:R-:W-:Y:S01]  /*a900*/  FMUL.FTZ R51, R76, UR4 ;  /* 0x000000044c337c20 */ /* 0x000fe20008410000 */
[C---:B------:R-:W-:Y:S01]  /*a910*/  FMUL.FTZ R59, R24.reuse, R9 ;  /* 0x00000009183b7220 */ /* 0x040fe20000410000 */
[----:B------:R-:W-:Y:S01]  /*a920*/  FSETP.NEU.FTZ.AND P1, PT, R24, -INF , PT ;  /* 0xff8000001800780b */ /* 0x000fe20003f3d000 */
[----:B------:R-:W-:Y:S01]  /*a930*/  FMUL.FTZ R55, R80, UR4 ;  /* 0x0000000450377c20 */ /* 0x000fe20008410000 */
[----:B------:R-:W-:Y:S01]  /*a940*/  FMUL.FTZ R37, R61, UR4 ;  /* 0x000000043d257c20 */ /* 0x000fe20008410000 */
[----:B------:R-:W0:Y:S01]  /*a950*/  MUFU.TANH R30, R30 ;  /* 0x0000001e001e7308 */ /* 0x000e220000002400 */
[----:B------:R-:W-:-:S07]  /*a960*/  FSEL R59, R59, RZ, P1 ;  /* 0x000000ff3b3b7208 */ /* 0x000fce0000800000 */
[----:B------:R-:W1:Y:S01]  /*a970*/  MUFU.TANH R31, R31 ;  /* 0x0000001f001f7308 */ /* 0x000e620000002400 */
[----:B------:R-:W-:-:S07]  /*a980*/  ISETP.GT.AND P1, PT, R63, RZ, PT ;  /* 0x000000ff3f00720c */ /* 0x000fce0003f24270 */
[----:B------:R-:W2:Y:S01]  /*a990*/  MUFU.TANH R32, R32 ;  /* 0x0000002000207308 */ /* 0x000ea20000002400 */
[----:B------:R-:W-:-:S07]  /*a9a0*/  FSEL R64, R3, -INF , P1 ;  /* 0xff80000003407808 */ /* 0x000fce0000800000 */
[----:B------:R-:W3:Y:S01]  /*a9b0*/  MUFU.TANH R33, R33 ;  /* 0x0000002100217308 */ /* 0x000ee20000002400 */
[----:B------:R-:W-:-:S07]  /*a9c0*/  ISETP.GT.AND P1, PT, R63, 0x9, PT ;  /* 0x000000093f00780c */ /* 0x000fce0003f24270 */
[----:B------:R-:W4:Y:S01]  /*a9d0*/  MUFU.TANH R34, R34 ;  /* 0x0000002200227308 */ /* 0x000f220000002400 */
[----:B------:R-:W-:Y:S01]  /*a9e0*/  FSEL R72, R5, -INF , P3 ;  /* 0xff80000005487808 */ /* 0x000fe20001800000 */
[----:B------:R-:W-:Y:S01]  /*a9f0*/  FMUL.FTZ R41, R65, UR4 ;  /* 0x0000000441297c20 */ /* 0x000fe20008410000 */
[----:B------:R-:W-:Y:S01]  /*aa00*/  FMNMX.FTZ R3, R64, R4, !PT ;  /* 0x0000000440037209 */ /* 0x000fe20007810000 */
[----:B------:R-:W-:Y:S01]  /*aa10*/  FMUL.FTZ R43, R68, UR4 ;  /* 0x00000004442b7c20 */ /* 0x000fe20008410000 */
[----:B------:R-:W-:Y:S01]  /*aa20*/  FSEL R8, R8, -INF , P1 ;  /* 0xff80000008087808 */ /* 0x000fe20000800000 */
[----:B------:R-:W-:Y:S01]  /*aa30*/  FMUL.FTZ R45, R69, UR4 ;  /* 0x00000004452d7c20 */ /* 0x000fe20008410000 */
[----:B------:R-:W-:Y:S01]  /*aa40*/  FMNMX.FTZ R3, R72, R3, !PT ;  /* 0x0000000348037209 */ /* 0x000fe20007810000 */
[----:B------:R-:W5:Y:S01]  /*aa50*/  MUFU.TANH R35, R35 ;  /* 0x0000002300237308 */ /* 0x000f620000002400 */
[----:B------:R-:W-:Y:S01]  /*aa60*/  ISETP.GT.AND P1, PT, R63, 0x11, PT ;  /* 0x000000113f00780c */ /* 0x000fe20003f24270 */
[----:B------:R-:W-:Y:S01]  /*aa70*/  FMUL.FTZ R49, R73, UR4 ;  /* 0x0000000449317c20 */ /* 0x000fe20008410000 */
[----:B------:R-:W-:Y:S01]  /*aa80*/  FSEL R10, R10, -INF , P2 ;  /* 0xff8000000a0a7808 */ /* 0x000fe20001000000 */
[----:B------:R-:W-:Y:S01]  /*aa90*/  FMUL.FTZ R53, R77, UR4 ;  /* 0x000000044d357c20 */ /* 0x000fe20008410000 */
[----:B------:R-:W-:Y:S01]  /*aaa0*/  FMNMX.FTZ R3, R8, R3, !PT ;  /* 0x0000000308037209 */ /* 0x000fe20007810000 */
[----:B------:R-:W-:Y:S01]  /*aab0*/  FMUL.FTZ R57, R81, UR4 ;  /* 0x0000000451397c20 */ /* 0x000fe20008410000 */
[----:B------:R-:W-:Y:S01]  /*aac0*/  ISETP.GT.AND P2, PT, R63, 0x18, PT ;  /* 0x000000183f00780c */ /* 0x000fe20003f44270 */
[----:B------:R-:W-:Y:S01]  /*aad0*/  MUFU.TANH R39, R39 ;  /* 0x0000002700277308 */ /* 0x000fe20000002400 */
[----:B------:R-:W-:Y:S01]  /*aae0*/  FSEL R76, R11, -INF , P1 ;  /* 0xff8000000b4c7808 */ /* 0x000fe20000800000 */
[----:B------:R-:W5:Y:S01]  /*aaf0*/  S2R R101, SR_CgaCtaId ;  /* 0x0000000000657919 */ /* 0x000f620000008800 */
[----:B------:R-:W-:Y:S01]  /*ab00*/  FMNMX.FTZ R3, R10, R3, !PT ;  /* 0x000000030a037209 */ /* 0x000fe20007810000 */
[----:B------:R-:W-:Y:S01]  /*ab10*/  FFMA.FTZ R5, R36, R9, -R59 ;  /* 0x0000000924057223 */ /* 0x000fe2000001083b */
[----:B------:R-:W-:Y:S01]  /*ab20*/  ISETP.GT.AND P1, PT, R63, 0x19, PT ;  /* 0x000000193f00780c */ /* 0x000fe20003f24270 */
[----:B------:R-:W-:Y:S01]  /*ab30*/  VIADD R0, R0, 0x16840 ;  /* 0x0001684000007836 */ /* 0x000fe20000000000 */
[----:B------:R-:W-:Y:S01]  /*ab40*/  FSEL R36, R12, -INF , P2 ;  /* 0xff8000000c247808 */ /* 0x000fe20001000000 */
[----:B------:R-:W-:Y:S01]  /*ab50*/  ULDC UR5, c[0x0][0x9d8] ;  /* 0x0002760000057ab9 */ /* 0x000fe20000000800 */
[----:B------:R-:W-:-:S02]  /*ab60*/  FMNMX.FTZ R3, R76, R3, !PT ;  /* 0x000000034c037209 */ /* 0x000fc40007810000 */
[----:B------:R-:W-:Y:S02]  /*ab70*/  ISETP.GT.AND P2, PT, R63, 0x20, PT ;  /* 0x000000203f00780c */ /* 0x000fe40003f44270 */
[----:B------:R-:W-:Y:S02]  /*ab80*/  FSEL R80, R13, -INF , P1 ;  /* 0xff8000000d507808 */ /* 0x000fe40000800000 */
[----:B------:R-:W-:Y:S01]  /*ab90*/  FMNMX.FTZ R3, R36, R3, !PT ;  /* 0x0000000324037209 */ /* 0x000fe20007810000 */
[----:B------:R-:W-:Y:S01]  /*aba0*/  FFMA.FTZ R145, R40, R9, -R59 ;  /* 0x0000000928917223 */ /* 0x000fe2000001083b */
[----:B------:R-:W-:Y:S02]  /*abb0*/  ISETP.GT.AND P1, PT, R63, 0x21, PT ;  /* 0x000000213f00780c */ /* 0x000fe40003f24270 */
[----:B------:R-:W-:Y:S02]  /*abc0*/  FSEL R40, R25, -INF , P2 ;  /* 0xff80000019287808 */ /* 0x000fe40001000000 */
[----:B------:R-:W-:Y:S01]  /*abd0*/  FMNMX.FTZ R3, R80, R3, !PT ;  /* 0x0000000350037209 */ /* 0x000fe20007810000 */
[----:B------:R-:W-:Y:S01]  /*abe0*/  FMUL.FTZ R61, R84, UR4 ;  /* 0x00000004543d7c20 */ /* 0x000fe20008410000 */
[----:B------:R-:W-:-:S02]  /*abf0*/  ISETP.GT.AND P2, PT, R63, 0x28, PT ;  /* 0x000000283f00780c */ /* 0x000fc40003f44270 */
[----:B------:R-:W-:Y:S02]  /*ac00*/  FSEL R84, R26, -INF , P1 ;  /* 0xff8000001a547808 */ /* 0x000fe40000800000 */
[----:B------:R-:W-:Y:S01]  /*ac10*/  FMNMX.FTZ R3, R40, R3, !PT ;  /* 0x0000000328037209 */ /* 0x000fe20007810000 */
[----:B------:R-:W-:Y:S01]  /*ac20*/  FFMA.FTZ R26, R38, R9, -R59 ;  /* 0x00000009261a7223 */ /* 0x000fe2000001083b */
[----:B------:R-:W-:Y:S02]  /*ac30*/  ISETP.GT.AND P1, PT, R63, 0x29, PT ;  /* 0x000000293f00780c */ /* 0x000fe40003f24270 */
[----:B------:R-:W-:Y:S02]  /*ac40*/  FSEL R38, R27, -INF , P2 ;  /* 0xff8000001b267808 */ /* 0x000fe40001000000 */
[----:B------:R-:W-:Y:S02]  /*ac50*/  FMNMX.FTZ R3, R84, R3, !PT ;  /* 0x0000000354037209 */ /* 0x000fe40007810000 */
[----:B------:R-:W-:-:S02]  /*ac60*/  ISETP.GT.AND P2, PT, R63, 0x30, PT ;  /* 0x000000303f00780c */ /* 0x000fc40003f44270 */
[----:B------:R-:W-:Y:S02]  /*ac70*/  FSEL R28, R28, -INF , P1 ;  /* 0xff8000001c1c7808 */ /* 0x000fe40000800000 */
[----:B------:R-:W-:Y:S01]  /*ac80*/  FMNMX.FTZ R3, R38, R3, !PT ;  /* 0x0000000326037209 */ /* 0x000fe20007810000 */
[--C-:B------:R-:W-:Y:S01]  /*ac90*/  FFMA.FTZ R147, R44, R9, -R59.reuse ;  /* 0x000000092c937223 */ /* 0x100fe2000001083b */
[----:B------:R-:W-:Y:S02]  /*aca0*/  ISETP.GT.AND P1, PT, R63, 0x31, PT ;  /* 0x000000313f00780c */ /* 0x000fe40003f24270 */
[----:B------:R-:W-:Y:S02]  /*acb0*/  FSEL R44, R29, -INF , P2 ;  /* 0xff8000001d2c7808 */ /* 0x000fe40001000000 */
[----:B------:R-:W-:Y:S01]  /*acc0*/  FMNMX.FTZ R3, R28, R3, !PT ;  /* 0x000000031c037209 */ /* 0x000fe20007810000 */
[----:B------:R-:W-:Y:S01]  /*acd0*/  FFMA.FTZ R151, R108, R9, -R59 ;  /* 0x000000096c977223 */ /* 0x000fe2000001083b */
[----:B------:R-:W-:-:S02]  /*ace0*/  ISETP.GT.AND P2, PT, R63, 0x38, PT ;  /* 0x000000383f00780c */ /* 0x000fc40003f44270 */
[----:B0-----:R-:W-:Y:S02]  /*acf0*/  FSEL R108, R30, -INF , P1 ;  /* 0xff8000001e6c7808 */ /* 0x001fe40000800000 */
[----:B------:R-:W-:Y:S01]  /*ad00*/  FMNMX.FTZ R3, R44, R3, !PT ;  /* 0x000000032c037209 */ /* 0x000fe20007810000 */
[----:B------:R-:W-:Y:S01]  /*ad10*/  FFMA.FTZ R30, R42, R9, -R59 ;  /* 0x000000092a1e7223 */ /* 0x000fe2000001083b */
[----:B------:R-:W-:Y:S02]  /*ad20*/  ISETP.GT.AND P1, PT, R63, 0x39, PT ;  /* 0x000000393f00780c */ /* 0x000fe40003f24270 */
[----:B-1----:R-:W-:Y:S02]  /*ad30*/  FSEL R42, R31, -INF , P2 ;  /* 0xff8000001f2a7808 */ /* 0x002fe40001000000 */
[----:B------:R-:W-:Y:S01]  /*ad40*/  FMNMX.FTZ R3, R108, R3, !PT ;  /* 0x000000036c037209 */ /* 0x000fe20007810000 */
[----:B------:R-:W0:Y:S01]  /*ad50*/  MUFU.TANH R37, R37 ;  /* 0x0000002500257308 */ /* 0x000e220000002400 */
[----:B------:R-:W-:-:S02]  /*ad60*/  ISETP.GT.AND P2, PT, R63, 0x40, PT ;  /* 0x000000403f00780c */ /* 0x000fc40003f44270 */
[----:B--2---:R-:W-:Y:S02]  /*ad70*/  FSEL R32, R32, -INF , P1 ;  /* 0xff80000020207808 */ /* 0x004fe40000800000 */
[----:B------:R-:W-:Y:S01]  /*ad80*/  FMNMX.FTZ R3, R42, R3, !PT ;  /* 0x000000032a037209 */ /* 0x000fe20007810000 */
[--C-:B------:R-:W-:Y:S01]  /*ad90*/  FFMA.FTZ R141, R48, R9, -R59.reuse ;  /* 0x00000009308d7223 */ /* 0x100fe2000001083b */
[----:B------:R-:W-:Y:S02]  /*ada0*/  ISETP.GT.AND P1, PT, R63, 0x41, PT ;  /* 0x000000413f00780c */ /* 0x000fe40003f24270 */
[----:B---3--:R-:W-:Y:S02]  /*adb0*/  FSEL R48, R33, -INF , P2 ;  /* 0xff80000021307808 */ /* 0x008fe40001000000 */
[----:B------:R-:W-:Y:S01]  /*adc0*/  FMNMX.FTZ R3, R32, R3, !PT ;  /* 0x0000000320037209 */ /* 0x000fe20007810000 */
[----:B------:R-:W1:Y:S01]  /*add0*/  MUFU.TANH R41, R41 ;  /* 0x0000002900297308 */ /* 0x000e620000002400 */
[----:B------:R-:W-:Y:S01]  /*ade0*/  FFMA.FTZ R68, R110, R9, -R59 ;  /* 0x000000096e447223 */ /* 0x000fe2000001083b */
[----:B------:R-:W-:-:S02]  /*adf0*/  ISETP.GT.AND P2, PT, R63, 0x48, PT ;  /* 0x000000483f00780c */ /* 0x000fc40003f44270 */
[----:B----4-:R-:W-:Y:S02]  /*ae00*/  FSEL R110, R34, -INF , P1 ;  /* 0xff800000226e7808 */ /* 0x010fe40000800000 */
[----:B------:R-:W-:Y:S02]  /*ae10*/  FMNMX.FTZ R3, R48, R3, !PT ;  /* 0x0000000330037209 */ /* 0x000fe40007810000 */
[----:B------:R-:W2:Y:S01]  /*ae20*/  MUFU.TANH R43, R43 ;  /* 0x0000002b002b7308 */ /* 0x000ea20000002400 */
[----:B------:R-:W-:Y:S02]  /*ae30*/  ISETP.GT.AND P1, PT, R63, 0x49, PT ;  /* 0x000000493f00780c */ /* 0x000fe40003f24270 */
[----:B-----5:R-:W-:Y:S02]  /*ae40*/  FSEL R112, R35, -INF , P2 ;  /* 0xff80000023707808 */ /* 0x020fe40001000000 */
[----:B------:R-:W-:Y:S01]  /*ae50*/  FMNMX.FTZ R3, R110, R3, !PT ;  /* 0x000000036e037209 */ /* 0x000fe20007810000 */
[----:B------:R-:W-:Y:S01]  /*ae60*/  FFMA.FTZ R149, R114, R9, -R59 ;  /* 0x0000000972957223 */ /* 0x000fe2000001083b */
[----:B------:R-:W-:Y:S01]  /*ae70*/  ISETP.GT.AND P2, PT, R63, 0x50, PT ;  /* 0x000000503f00780c */ /* 0x000fe20003f44270 */
[----:B------:R-:W3:Y:S01]  /*ae80*/  MUFU.TANH R45, R45 ;  /* 0x0000002d002d7308 */ /* 0x000ee20000002400 */
[----:B0-----:R-:W-:-:S02]  /*ae90*/  FSEL R114, R37, -INF , P1 ;  /* 0xff80000025727808 */ /* 0x001fc40000800000 */
[----:B------:R-:W-:Y:S01]  /*aea0*/  FMNMX.FTZ R3, R112, R3, !PT ;  /* 0x0000000370037209 */ /* 0x000fe20007810000 */
[----:B------:R-:W-:Y:S01]  /*aeb0*/  FFMA.FTZ R143, R52, R9, -R59 ;  /* 0x00000009348f7223 */ /* 0x000fe2000001083b */
[----:B------:R-:W-:Y:S02]  /*aec0*/  ISETP.GT.AND P1, PT, R63, 0x51, PT ;  /* 0x000000513f00780c */ /* 0x000fe40003f24270 */
[----:B------:R-:W-:Y:S01]  /*aed0*/  FSEL R52, R39, -INF , P2 ;  /* 0xff80000027347808 */ /* 0x000fe20001000000 */
[----:B------:R-:W0:Y:S01]  /*aee0*/  MUFU.TANH R47, R47 ;  /* 0x0000002f002f7308 */ /* 0x000e220000002400 */
[----:B------:R-:W-:Y:S02]  /*aef0*/  FMNMX.FTZ R3, R114, R3, !PT ;  /* 0x0000000372037209 */ /* 0x000fe40007810000 */
[----:B------:R-:W-:Y:S02]  /*af00*/  ISETP.GT.AND P2, PT, R63, 0x58, PT ;  /* 0x000000583f00780c */ /* 0x000fe40003f44270 */
[----:B-1----:R-:W-:-:S02]  /*af10*/  FSEL R116, R41, -INF , P1 ;  /* 0xff80000029747808 */ /* 0x002fc40000800000 */
[----:B------:R-:W-:Y:S01]  /*af20*/  FMNMX.FTZ R3, R52, R3, !PT ;  /* 0x0000000334037209 */ /* 0x000fe20007810000 */
[----:B------:R-:W1:Y:S01]  /*af30*/  MUFU.TANH R49, R49 ;  /* 0x0000003100317308 */ /* 0x000e620000002400 */
[----:B------:R-:W-:Y:S02]  /*af40*/  ISETP.GT.AND P1, PT, R63, 0x59, PT ;  /* 0x000000593f00780c */ /* 0x000fe40003f24270 */
[----:B--2---:R-:W-:Y:S02]  /*af50*/  FSEL R120, R43, -INF , P2 ;  /* 0xff8000002b787808 */ /* 0x004fe40001000000 */
[----:B------:R-:W-:-:S03]  /*af60*/  FMNMX.FTZ R3, R116, R3, !PT ;  /* 0x0000000374037209 */ /* 0x000fc60007810000 */
[----:B------:R-:W2:Y:S01]  /*af70*/  MUFU.TANH R51, R51 ;  /* 0x0000003300337308 */ /* 0x000ea20000002400 */
[----:B------:R-:W-:Y:S01]  /*af80*/  ISETP.GT.AND P2, PT, R63, 0x60, PT ;  /* 0x000000603f00780c */ /* 0x000fe20003f44270 */
[----:B------:R-:W-:Y:S01]  /*af90*/  FMUL.FTZ R65, R85, UR4 ;  /* 0x0000000455417c20 */ /* 0x000fe20008410000 */
[----:B---3--:R-:W-:-:S05]  /*afa0*/  FSEL R122, R45, -INF , P1 ;  /* 0xff8000002d7a7808 */ /* 0x008fca0000800000 */
[----:B------:R-:W-:Y:S01]  /*afb0*/  MUFU.TANH R55, R55 ;  /* 0x0000003700377308 */ /* 0x000fe20000002400 */
[----:B------:R-:W-:Y:S01]  /*afc0*/  FMNMX.FTZ R3, R120, R3, !PT ;  /* 0x0000000378037209 */ /* 0x000fe20007810000 */
[-CC-:B------:R-:W-:Y:S01]  /*afd0*/  FFMA.FTZ R137, R56, R9.reuse, -R59.reuse ;  /* 0x0000000938897223 */ /* 0x180fe2000001083b */
[----:B------:R-:W-:Y:S01]  /*afe0*/  ISETP.GT.AND P1, PT, R63, 0x61, PT ;  /* 0x000000613f00780c */ /* 0x000fe20003f24270 */
[----:B------:R-:W-:-:S04]  /*aff0*/  FFMA.FTZ R133, R70, R9, -R59 ;  /* 0x0000000946857223 */ /* 0x000fc8000001083b */
[----:B------:R-:W3:Y:S01]  /*b000*/  MUFU.TANH R53, R53 ;  /* 0x0000003500357308 */ /* 0x000ee20000002400 */
[----:B0-----:R-:W-:Y:S01]  /*b010*/  FSEL R124, R47, -INF , P2 ;  /* 0xff8000002f7c7808 */ /* 0x001fe20001000000 */
[----:B------:R-:W0:Y:S01]  /*b020*/  @P4 LDC R43, c[0x0][0x450] ;  /* 0x00011400ff2b4b82 */ /* 0x000e220000000800 */
[----:B------:R-:W-:-:S05]  /*b030*/  FMNMX.FTZ R3, R122, R3, !PT ;  /* 0x000000037a037209 */ /* 0x000fca0007810000 */
[----:B------:R-:W4:Y:S01]  /*b040*/  MUFU.TANH R57, R57 ;  /* 0x0000003900397308 */ /* 0x000f220000002400 */
[----:B------:R-:W-:-:S07]  /*b050*/  ISETP.GT.AND P2, PT, R63, 0x68, PT ;  /* 0x000000683f00780c */ /* 0x000fce0003f44270 */
[----:B------:R-:W5:Y:S01]  /*b060*/  MUFU.TANH R61, R61 ;  /* 0x0000003d003d7308 */ /* 0x000f620000002400 */
[----:B-1----:R-:W-:-:S07]  /*b070*/  FSEL R126, R49, -INF , P1 ;  /* 0xff800000317e7808 */ /* 0x002fce0000800000 */
[----:B------:R-:W-:Y:S01]  /*b080*/  MUFU.EX2 R12, R5 ;  /* 0x00000005000c7308 */ /* 0x000fe20000000800 */
[----:B------:R-:W-:-:S07]  /*b090*/  FMNMX.FTZ R3, R124, R3, !PT ;  /* 0x000000037c037209 */ /* 0x000fce0007810000 */
[----:B------:R-:W-:Y:S01]  /*b0a0*/  MUFU.EX2 R68, R68 ;  /* 0x0000004400447308 */ /* 0x000fe20000000800 */
[----:B------:R-:W-:-:S07]  /*b0b0*/  ISETP.GT.AND P1, PT, R63, 0x69, PT ;  /* 0x000000693f00780c */ /* 0x000fce0003f24270 */
[----:B------:R-:W-:Y:S01]  /*b0c0*/  MUFU.EX2 R151, R151 ;  /* 0x0000009700977308 */ /* 0x000fe20000000800 */
[----:B--2---:R-:W-:-:S07]  /*b0d0*/  FSEL R130, R51, -INF , P2 ;  /* 0xff80000033827808 */ /* 0x004fce0001000000 */
[----:B------:R-:W-:Y:S01]  /*b0e0*/  MUFU.EX2 R145, R145 ;  /* 0x0000009100917308 */ /* 0x000fe20000000800 */
[----:B------:R-:W-:-:S07]  /*b0f0*/  FMNMX.FTZ R3, R126, R3, !PT ;  /* 0x000000037e037209 */ /* 0x000fce0007810000 */
[----:B------:R-:W-:Y:S01]  /*b100*/  MUFU.EX2 R26, R26 ;  /* 0x0000001a001a7308 */ /* 0x000fe20000000800 */
[----:B------:R-:W-:Y:S01]  /*b110*/  ISETP.GT.AND P2, PT, R63, 0x70, PT ;  /* 0x000000703f00780c */ /* 0x000fe20003f44270 */
[-CC-:B------:R-:W-:Y:S01]  /*b120*/  FFMA.FTZ R34, R46, R9.reuse, -R59.reuse ;  /* 0x000000092e227223 */ /* 0x180fe2000001083b */
[----:B---3--:R-:W-:Y:S01]  /*b130*/  FSEL R132, R53, -INF , P1 ;  /* 0xff80000035847808 */ /* 0x008fe20000800000 */
[--C-:B------:R-:W-:Y:S01]  /*b140*/  FFMA.FTZ R118, R54, R9, -R59.reuse ;  /* 0x0000000936767223 */ /* 0x100fe2000001083b */
[----:B------:R-:W-:Y:S01]  /*b150*/  FMNMX.FTZ R3, R130, R3, !PT ;  /* 0x0000000382037209 */ /* 0x000fe20007810000 */
[-CC-:B------:R-:W-:Y:S01]  /*b160*/  FFMA.FTZ R139, R58, R9.reuse, -R59.reuse ;  /* 0x000000093a8b7223 */ /* 0x180fe2000001083b */
[-CC-:B------:R-:W-:Y:S01]  /*b170*/  FFMA.FTZ R128, R62, R9.reuse, -R59.reuse ;  /* 0x000000093e807223 */ /* 0x180fe2000001083b */
[----:B------:R-:W1:Y:S01]  /*b180*/  MUFU.TANH R65, R65 ;  /* 0x0000004100417308 */ /* 0x000e620000002400 */
[----:B------:R-:W-:Y:S01]  /*b190*/  ISETP.GT.AND P1, PT, R63, 0x71, PT ;  /* 0x000000713f00780c */ /* 0x000fe20003f24270 */
[-CC-:B------:R-:W-:Y:S01]  /*b1a0*/  FFMA.FTZ R135, R74, R9.reuse, -R59.reuse ;  /* 0x000000094a877223 */ /* 0x180fe2000001083b */
[----:B------:R-:W-:Y:S01]  /*b1b0*/  FSEL R134, R55, -INF , P2 ;  /* 0xff80000037867808 */ /* 0x000fe20001000000 */
[--C-:B------:R-:W-:Y:S01]  /*b1c0*/  FFMA.FTZ R129, R82, R9, -R59.reuse ;  /* 0x0000000952817223 */ /* 0x100fe2000001083b */
[----:B------:R-:W-:Y:S01]  /*b1d0*/  FMNMX.FTZ R3, R132, R3, !PT ;  /* 0x0000000384037209 */ /* 0x000fe20007810000 */
[-CC-:B------:R-:W-:Y:S01]  /*b1e0*/  FFMA.FTZ R131, R92, R9.reuse, -R59.reuse ;  /* 0x000000095c837223 */ /* 0x180fe2000001083b */
[----:B------:R-:W-:Y:S01]  /*b1f0*/  ISETP.GT.AND P2, PT, R63, 0x78, PT ;  /* 0x000000783f00780c */ /* 0x000fe20003f44270 */
[----:B------:R-:W-:Y:S01]  /*b200*/  MUFU.EX2 R149, R149 ;  /* 0x0000009500957308 */ /* 0x000fe20000000800 */
[----:B----4-:R-:W-:Y:S01]  /*b210*/  FSEL R136, R57, -INF , P1 ;  /* 0xff80000039887808 */ /* 0x010fe20000800000 */
[--C-:B------:R-:W-:Y:S01]  /*b220*/  FFMA.FTZ R125, R86, R9, -R59.reuse ;  /* 0x00000009567d7223 */ /* 0x100fe2000001083b */
[----:B------:R-:W-:Y:S01]  /*b230*/  FMNMX.FTZ R3, R134, R3, !PT ;  /* 0x0000000386037209 */ /* 0x000fe20007810000 */
[-CC-:B------:R-:W-:Y:S01]  /*b240*/  FFMA.FTZ R127, R98, R9.reuse, -R59.reuse ;  /* 0x00000009627f7223 */ /* 0x180fe2000001083b */
[----:B------:R-:W-:Y:S01]  /*b250*/  ISETP.GT.AND P1, PT, R63, 0x79, PT ;  /* 0x000000793f00780c */ /* 0x000fe20003f24270 */
[--C-:B------:R-:W-:Y:S01]  /*b260*/  FFMA.FTZ R121, R60, R9, -R59.reuse ;  /* 0x000000093c797223 */ /* 0x100fe2000001083b */
[----:B-----5:R-:W-:Y:S01]  /*b270*/  FSEL R138, R61, -INF , P2 ;  /* 0xff8000003d8a7808 */ /* 0x020fe20001000000 */
[----:B------:R-:W-:Y:S01]  /*b280*/  MUFU.EX2 R147, R147 ;  /* 0x0000009300937308 */ /* 0x000fe20000000800 */
[----:B------:R-:W-:Y:S01]  /*b290*/  FMNMX.FTZ R3, R136, R3, !PT ;  /* 0x0000000388037209 */ /* 0x000fe20007810000 */
[----:B------:R-:W-:Y:S01]  /*b2a0*/  FFMA.FTZ R123, R106, R9, -R59 ;  /* 0x000000096a7b7223 */ /* 0x000fe2000001083b */
[----:B-1----:R-:W-:Y:S01]  /*b2b0*/  FSEL R140, R65, -INF , P1 ;  /* 0xff800000418c7808 */ /* 0x002fe20000800000 */
[----:B------:R-:W-:Y:S01]  /*b2c0*/  ULDC UR4, c[0x0][0x9d8] ;  /* 0x0002760000047ab9 */ /* 0x000fe20000000800 */
[----:B------:R-:W-:-:S04]  /*b2d0*/  FMNMX.FTZ R3, R138, R3, !PT ;  /* 0x000000038a037209 */ /* 0x000fc80007810000 */
        /* <DEDUP_REMOVED lines=8> */
[-CC-:B------:R-:W-:Y:S02]  /*b360*/  FFMA.FTZ R146, R36, R9.reuse, -R37.reuse ;  /* 0x0000000924927223 */ /* 0x180fe40000010825 */
[----:B------:R-:W1:Y:S01]  /*b370*/  @P4 LDC R36, c[0x0][0x44c] ;  /* 0x00011300ff244b82 */ /* 0x000e620000000800 */
[-CC-:B------:R-:W-:Y:S01]  /*b380*/  FFMA.FTZ R11, R8, R9.reuse, -R37.reuse ;  /* 0x00000009080b7223 */ /* 0x180fe20000010825 */
[----:B------:R-:W-:Y:S01]  /*b390*/  FFMA.FTZ R8, R40, R9, -R37 ;  /* 0x0000000928087223 */ /* 0x000fe20000010825 */
[----:B------:R-:W-:Y:S01]  /*b3a0*/  MOV R40, R99 ;  /* 0x0000006300287202 */ /* 0x000fe20000000f00 */
[----:B-1----:R-:W-:-:S05]  /*b3b0*/  @P4 IMAD.HI.U32 R36, R99, R36, RZ ;  /* 0x0000002463244227 */ /* 0x002fca00078e00ff */
[----:B0-----:R-:W-:Y:S01]  /*b3c0*/  @P4 SHF.R.U32.HI R40, RZ, R43, R36 ;  /* 0x0000002bff284219 */ /* 0x001fe20000011624 */
[-CC-:B------:R-:W-:Y:S02]  /*b3d0*/  FFMA.FTZ R36, R52, R9.reuse, -R37.reuse ;  /* 0x0000000934247223 */ /* 0x180fe40000010825 */
[----:B------:R-:W2:Y:S01]  /*b3e0*/  LDL R52, [R1+0x34] ;  /* 0x0000340001347983 */ /* 0x000ea20000100800 */
[-CC-:B------:R-:W-:Y:S01]  /*b3f0*/  FFMA.FTZ R148, R64, R9.reuse, -R37.reuse ;  /* 0x0000000940947223 */ /* 0x180fe20000010825 */
[-CC-:B------:R-:W-:Y:S01]  /*b400*/  FFMA.FTZ R3, R4, R9.reuse, -R37.reuse ;  /* 0x0000000904037223 */ /* 0x180fe20000010825 */
[----:B------:R-:W-:-:S04]  /*b410*/  FFMA.FTZ R150, R72, R9, -R37 ;  /* 0x0000000948967223 */ /* 0x000fc80000010825 */
[----:B------:R-:W-:Y:S01]  /*b420*/  MUFU.EX2 R148, R148 ;  /* 0x0000009400947308 */ /* 0x000fe20000000800 */
[----:B------:R-:W-:-:S07]  /*b430*/  FFMA.FTZ R144, R10, R9, -R37 ;  /* 0x000000090a907223 */ /* 0x000fce0000010825 */
[----:B------:R-:W0:Y:S01]  /*b440*/  MUFU.EX2 R3, R3 ;  /* 0x0000000300037308 */ /* 0x000e220000000800 */
[----:B------:R-:W-:-:S07]  /*b450*/  FFMA.FTZ R13, R76, R9, -R37 ;  /* 0x000000094c0d7223 */ /* 0x000fce0000010825 */
[----:B------:R-:W1:Y:S01]  /*b460*/  MUFU.EX2 R150, R150 ;  /* 0x0000009600967308 */ /* 0x000e620000000800 */
[----:B------:R-:W-:Y:S01]  /*b470*/  PRMT R4, R101, 0x654, R0 ;  /* 0x0000065465047816 */ /* 0x000fe20000000000 */
[-CC-:B------:R-:W-:Y:S01]  /*b480*/  FFMA.FTZ R25, R80, R9.reuse, -R37.reuse ;  /* 0x0000000950197223 */ /* 0x180fe20000010825 */
[----:B------:R-:W-:Y:S02]  /*b490*/  FFMA.FTZ R142, R38, R9, -R37 ;  /* 0x00000009268e7223 */ /* 0x000fe40000010825 */
[----:B------:R3:W-:Y:S03]  /*b4a0*/  SYNCS.ARRIVE.TRANS64.RED.A1T0 RZ, [R4+URZ], RZ ;  /* 0x000000ff04ff79a7 */ /* 0x0007e6000810043f */
[----:B------:R-:W4:Y:S01]  /*b4b0*/  MUFU.EX2 R11, R11 ;  /* 0x0000000b000b7308 */ /* 0x000f220000000800 */
[----:B0-----:R-:W-:-:S07]  /*b4c0*/  FADD.FTZ R41, R148, R3 ;  /* 0x0000000394297221 */ /* 0x001fce0000010000 */
[----:B------:R-:W0:Y:S01]  /*b4d0*/  MUFU.EX2 R144, R144 ;  /* 0x0000009000907308 */ /* 0x000e220000000800 */
[----:B---3--:R-:W-:Y:S01]  /*b4e0*/  FADD.FTZ R4, R149, R68 ;  /* 0x0000004495047221 */ /* 0x008fe20000010000 */
[----:B-1----:R-:W-:-:S06]  /*b4f0*/  FADD.FTZ R38, R150, R41 ;  /* 0x0000002996267221 */ /* 0x002fcc0000010000 */
[----:B------:R-:W1:Y:S01]  /*b500*/  MUFU.EX2 R13, R13 ;  /* 0x0000000d000d7308 */ /* 0x000e620000000800 */
[----:B------:R-:W-:Y:S01]  /*b510*/  FADD.FTZ R41, R151, R4 ;  /* 0x0000000497297221 */ /* 0x000fe20000010000 */
[----:B----4-:R-:W-:-:S06]  /*b520*/  FADD.FTZ R43, R11, R38 ;  /* 0x000000260b2b7221 */ /* 0x010fcc0000010000 */
[----:B------:R-:W3:Y:S01]  /*b530*/  MUFU.EX2 R146, R146 ;  /* 0x0000009200927308 */ /* 0x000ee20000000800 */
[----:B------:R-:W-:Y:S01]  /*b540*/  FFMA.FTZ R27, R84, R9, -R37 ;  /* 0x00000009541b7223 */ /* 0x000fe20000010825 */
[----:B------:R-:W-:Y:S01]  /*b550*/  IADD3 R4, R40, R95, -R97 ;  /* 0x0000005f28047210 */ /* 0x000fe20007ffe861 */
[----:B------:R-:W-:-:S05]  /*b560*/  FADD.FTZ R38, R12, R41 ;  /* 0x000000290c267221 */ /* 0x000fca0000010000 */
[----:B------:R-:W4:Y:S01]  /*b570*/  MUFU.EX2 R25, R25 ;  /* 0x0000001900197308 */ /* 0x000f220000000800 */
[----:B0-----:R-:W-:Y:S01]  /*b580*/  FADD.FTZ R40, R144, R43 ;  /* 0x0000002b90287221 */ /* 0x001fe20000010000 */
[----:B------:R-:W-:-:S06]  /*b590*/  FADD.FTZ R45, R145, R38 ;  /* 0x00000026912d7221 */ /* 0x000fcc0000010000 */
[----:B------:R-:W0:Y:S01]  /*b5a0*/  MUFU.EX2 R30, R30 ;  /* 0x0000001e001e7308 */ /* 0x000e220000000800 */
[----:B-1----:R-:W-:Y:S01]  /*b5b0*/  FADD.FTZ R47, R13, R40 ;  /* 0x000000280d2f7221 */ /* 0x002fe20000010000 */
[----:B------:R-:W-:-:S06]  /*b5c0*/  FFMA.FTZ R29, R28, R9, -R37 ;  /* 0x000000091c1d7223 */ /* 0x000fcc0000010825 */
[----:B------:R-:W1:Y:S01]  /*b5d0*/  MUFU.EX2 R8, R8 ;  /* 0x0000000800087308 */ /* 0x000e620000000800 */
[----:B------:R-:W-:Y:S01]  /*b5e0*/  FADD.FTZ R38, R26, R45 ;  /* 0x0000002d1a267221 */ /* 0x000fe20000010000 */
[----:B------:R-:W-:-:S06]  /*b5f0*/  FFMA.FTZ R46, R50, R9, -R59 ;  /* 0x00000009322e7223 */ /* 0x000fcc000001083b */
[----:B------:R-:W5:Y:S01]  /*b600*/  MUFU.EX2 R141, R141 ;  /* 0x0000008d008d7308 */ /* 0x000f620000000800 */
[----:B---3--:R-:W-:Y:S01]  /*b610*/  FADD.FTZ R40, R146, R47 ;  /* 0x0000002f92287221 */ /* 0x008fe20000010000 */
[----:B------:R-:W-:-:S06]  /*b620*/  FFMA.FTZ R10, R44, R9, -R37 ;  /* 0x000000092c0a7223 */ /* 0x000fcc0000010825 */
[----:B------:R-:W3:Y:S01]  /*b630*/  MUFU.EX2 R27, R27 ;  /* 0x0000001b001b7308 */ /* 0x000ee20000000800 */
[----:B------:R-:W-:Y:S01]  /*b640*/  FADD.FTZ R47, R147, R38 ;  /* 0x00000026932f7221 */ /* 0x000fe20000010000 */
[----:B----4-:R-:W-:-:S06]  /*b650*/  FADD.FTZ R49, R25, R40 ;  /* 0x0000002819317221 */ /* 0x010fcc0000010000 */
[----:B------:R-:W4:Y:S01]  /*b660*/  MUFU.EX2 R34, R34 ;  /* 0x0000002200227308 */ /* 0x000f220000000800 */
[----:B------:R-:W-:-:S07]  /*b670*/  FFMA.FTZ R31, R108, R9, -R37 ;  /* 0x000000096c1f7223 */ /* 0x000fce0000010825 */
[----:B------:R-:W4:Y:S01]  /*b680*/  MUFU.EX2 R142, R142 ;  /* 0x0000008e008e7308 */ /* 0x000f220000000800 */
[----:B0-----:R-:W-:Y:S01]  /*b690*/  FADD.FTZ R38, R30, R47 ;  /* 0x0000002f1e267221 */ /* 0x001fe20000010000 */
[----:B-1----:R-:W-:-:S06]  /*b6a0*/  FADD.FTZ R40, R8, R49 ;  /* 0x0000003108287221 */ /* 0x002fcc0000010000 */
[----:B------:R-:W0:Y:S01]  /*b6b0*/  MUFU.EX2 R143, R143 ;  /* 0x0000008f008f7308 */ /* 0x000e220000000800 */
[----:B------:R-:W-:-:S07]  /*b6c0*/  FFMA.FTZ R28, R42, R9, -R37 ;  /* 0x000000092a1c7223 */ /* 0x000fce0000010825 */
[----:B------:R-:W1:Y:S01]  /*b6d0*/  MUFU.EX2 R29, R29 ;  /* 0x0000001d001d7308 */ /* 0x000e620000000800 */
[----:B-----5:R-:W-:Y:S01]  /*b6e0*/  FADD.FTZ R47, R141, R38 ;  /* 0x000000268d2f7221 */ /* 0x020fe20000010000 */
[----:B---3--:R-:W-:-:S06]  /*b6f0*/  FADD.FTZ R49, R27, R40 ;  /* 0x000000281b317221 */ /* 0x008fcc0000010000 */
[----:B------:R-:W3:Y:S01]  /*b700*/  MUFU.EX2 R46, R46 ;  /* 0x0000002e002e7308 */ /* 0x000ee20000000800 */
[----:B------:R-:W-:-:S07]  /*b710*/  FFMA.FTZ R33, R32, R9, -R37 ;  /* 0x0000000920217223 */ /* 0x000fce0000010825 */
[----:B------:R-:W5:Y:S01]  /*b720*/  MUFU.EX2 R10, R10 ;  /* 0x0000000a000a7308 */ /* 0x000f620000000800 */
[----:B------:R-:W-:Y:S01]  /*b730*/  FFMA.FTZ R32, R48, R9, -R37 ;  /* 0x0000000930207223 */ /* 0x000fe20000010825 */
[----:B----4-:R-:W-:-:S06]  /*b740*/  FADD.FTZ R44, R34, R47 ;  /* 0x0000002f222c7221 */ /* 0x010fcc0000010000 */
[----:B------:R-:W4:Y:S01]  /*b750*/  MUFU.EX2 R137, R137 ;  /* 0x0000008900897308 */ /* 0x000f220000000800 */
[----:B------:R-:W-:-:S07]  /*b760*/  FADD.FTZ R48, R142, R49 ;  /* 0x000000318e307221 */ /* 0x000fce0000010000 */
[----:B------:R-:W4:Y:S01]  /*b770*/  MUFU.EX2 R31, R31 ;  /* 0x0000001f001f7308 */ /* 0x000f220000000800 */
[----:B0-----:R-:W-:Y:S01]  /*b780*/  FADD.FTZ R47, R143, R44 ;  /* 0x0000002c8f2f7221 */ /* 0x001fe20000010000 */
[----:B-1----:R-:W-:-:S06]  /*b790*/  FADD.FTZ R49, R29, R48 ;  /* 0x000000301d317221 */ /* 0x002fcc0000010000 */
[----:B------:R-:W0:Y:S01]  /*b7a0*/  MUFU.EX2 R118, R118 ;  /* 0x0000007600767308 */ /* 0x000e220000000800 */
[----:B------:R-:W-:-:S07]  /*b7b0*/  FFMA.FTZ R35, R110, R9, -R37 ;  /* 0x000000096e237223 */ /* 0x000fce0000010825 */
[----:B------:R-:W1:Y:S01]  /*b7c0*/  MUFU.EX2 R28, R28 ;  /* 0x0000001c001c7308 */ /* 0x000e620000000800 */
[----:B---3--:R-:W-:Y:S01]  /*b7d0*/  FADD.FTZ R44, R46, R47 ;  /* 0x0000002f2e2c7221 */ /* 0x008fe20000010000 */
[----:B------:R-:W-:-:S06]  /*b7e0*/  FFMA.FTZ R50, R66, R9, -R59 ;  /* 0x0000000942327223 */ /* 0x000fcc000001083b */
[----:B------:R-:W3:Y:S01]  /*b7f0*/  MUFU.EX2 R139, R139 ;  /* 0x0000008b008b7308 */ /* 0x000ee20000000800 */
[----:B-----5:R-:W-:-:S07]  /*b800*/  FADD.FTZ R48, R10, R49 ;  /* 0x000000310a307221 */ /* 0x020fce0000010000 */
[----:B------:R-:W5:Y:S01]  /*b810*/  MUFU.EX2 R33, R33 ;  /* 0x0000002100217308 */ /* 0x000f620000000800 */
[----:B------:R-:W-:Y:S01]  /*b820*/  FFMA.FTZ R112, R112, R9, -R37 ;  /* 0x0000000970707223 */ /* 0x000fe20000010825 */
[----:B----4-:R-:W-:-:S06]  /*b830*/  FADD.FTZ R47, R137, R44 ;  /* 0x0000002c892f7221 */ /* 0x010fcc0000010000 */
[----:B------:R-:W4:Y:S01]  /*b840*/  MUFU.EX2 R128, R128 ;  /* 0x0000008000807308 */ /* 0x000f220000000800 */
[----:B------:R-:W-:Y:S01]  /*b850*/  FADD.FTZ R49, R31, R48 ;  /* 0x000000301f317221 */ /* 0x000fe20000010000 */
[----:B------:R-:W-:-:S06]  /*b860*/  FFMA.FTZ R39, R114, R9, -R37 ;  /* 0x0000000972277223 */ /* 0x000fcc0000010825 */
[----:B------:R-:W4:Y:S01]  /*b870*/  MUFU.EX2 R32, R32 ;  /* 0x0000002000207308 */ /* 0x000f220000000800 */
[----:B------:R-:W-:Y:S01]  /*b880*/  F2FP.BF16.F32.PACK_AB R151, R12, R151 ;  /* 0x000000970c97723e */ /* 0x000fe200000010ff */
[----:B0-----:R-:W-:Y:S01]  /*b890*/  FADD.FTZ R12, R118, R47 ;  /* 0x0000002f760c7221 */ /* 0x001fe20000010000 */
[----:B------:R-:W-:-:S05]  /*b8a0*/  F2FP.BF16.F32.PACK_AB R145, R26, R145 ;  /* 0x000000911a91723e */ /* 0x000fca00000010ff */
[----:B------:R-:W0:Y:S01]  /*b8b0*/  MUFU.EX2 R133, R133 ;  /* 0x0000008500857308 */ /* 0x000e220000000800 */
[----:B------:R-:W-:Y:S01]  /*b8c0*/  FFMA.FTZ R66, R78, R9, -R59 ;  /* 0x000000094e427223 */ /* 0x000fe2000001083b */
[----:B-1----:R-:W-:-:S06]  /*b8d0*/  FADD.FTZ R26, R28, R49 ;  /* 0x000000311c1a7221 */ /* 0x002fcc0000010000 */
[----:B------:R-:W1:Y:S01]  /*b8e0*/  MUFU.EX2 R35, R35 ;  /* 0x0000002300237308 */ /* 0x000e620000000800 */
[----:B---3--:R-:W-:Y:S01]  /*b8f0*/  FADD.FTZ R47, R139, R12 ;  /* 0x0000000c8b2f7221 */ /* 0x008fe20000010000 */
[----:B-----5:R-:W-:-:S06]  /*b900*/  FADD.FTZ R49, R33, R26 ;  /* 0x0000001a21317221 */ /* 0x020fcc0000010000 */
[----:B------:R-:W3:Y:S01]  /*b910*/  MUFU.EX2 R50, R50 ;  /* 0x0000003200327308 */ /* 0x000ee20000000800 */
[----:B------:R-:W-:-:S07]  /*b920*/  FFMA.FTZ R41, R116, R9, -R37 ;  /* 0x0000000974297223 */ /* 0x000fce0000010825 */
[----:B------:R-:W5:Y:S01]  /*b930*/  MUFU.EX2 R0, R112 ;  /* 0x0000007000007308 */ /* 0x000f620000000800 */
[----:B------:R-:W-:Y:S01]  /*b940*/  SHF.R.S32.HI R51, RZ, 0x1f, R4 ;  /* 0x0000001fff337819 */ /* 0x000fe20000011404 */
[----:B----4-:R-:W-:-:S06]  /*b950*/  FADD.FTZ R12, R128, R47 ;  /* 0x0000002f800c7221 */ /* 0x010fcc0000010000 */
[----:B------:R-:W4:Y:S01]  /*b960*/  MUFU.EX2 R135, R135 ;  /* 0x0000008700877308 */ /* 0x000f220000000800 */
[----:B------:R-:W-:Y:S01]  /*b970*/  FFMA.FTZ R54, R90, R9, -R59 ;  /* 0x000000095a367223 */ /* 0x000fe2000001083b */
[----:B------:R-:W-:-:S06]  /*b980*/  FADD.FTZ R26, R32, R49 ;  /* 0x00000031201a7221 */ /* 0x000fcc0000010000 */
[----:B------:R-:W4:Y:S01]  /*b990*/  MUFU.EX2 R39, R39 ;  /* 0x0000002700277308 */ /* 0x000f220000000800 */
[----:B------:R-:W-:Y:S01]  /*b9a0*/  FFMA.FTZ R120, R120, R9, -R37 ;  /* 0x0000000978787223 */ /* 0x000fe20000010825 */
[----:B------:R-:W-:Y:S01]  /*b9b0*/  LEA.HI R4, R51, R4, RZ, 0x7 ;  /* 0x0000000433047211 */ /* 0x000fe200078f38ff */
[----:B0-----:R-:W-:-:S05]  /*b9c0*/  FADD.FTZ R49, R133, R12 ;  /* 0x0000000c85317221 */ /* 0x001fca0000010000 */
[----:B------:R-:W0:Y:S01]  /*b9d0*/  MUFU.EX2 R66, R66 ;  /* 0x0000004200427308 */ /* 0x000e220000000800 */
[----:B-1----:R-:W-:Y:S01]  /*b9e0*/  FADD.FTZ R51, R35, R26 ;  /* 0x0000001a23337221 */ /* 0x002fe20000010000 */
[----:B------:R-:W-:-:S06]  /*b9f0*/  FFMA.FTZ R43, R122, R9, -R37 ;  /* 0x000000097a2b7223 */ /* 0x000fcc0000010825 */
[----:B------:R-:W1:Y:S01]  /*ba00*/  MUFU.EX2 R36, R36 ;  /* 0x0000002400247308 */ /* 0x000e620000000800 */
[----:B------:R-:W-:Y:S01]  /*ba10*/  FFMA.FTZ R42, R130, R9, -R37 ;  /* 0x00000009822a7223 */ /* 0x000fe20000010825 */
[----:B---3--:R-:W-:-:S06]  /*ba20*/  FADD.FTZ R12, R50, R49 ;  /* 0x00000031320c7221 */ /* 0x008fcc0000010000 */
[----:B------:R-:W3:Y:S01]  /*ba30*/  MUFU.EX2 R129, R129 ;  /* 0x0000008100817308 */ /* 0x000ee20000000800 */
[----:B------:R-:W-:Y:S01]  /*ba40*/  FFMA.FTZ R56, R94, R9, -R59 ;  /* 0x000000095e387223 */ /* 0x000fe2000001083b */
[----:B-----5:R-:W-:-:S06]  /*ba50*/  FADD.FTZ R26, R0, R51 ;  /* 0x00000033001a7221 */ /* 0x020fcc0000010000 */
[----:B------:R-:W5:Y:S01]  /*ba60*/  MUFU.EX2 R41, R41 ;  /* 0x0000002900297308 */ /* 0x000f620000000800 */
[----:B------:R-:W-:Y:S01]  /*ba70*/  FFMA.FTZ R124, R124, R9, -R37 ;  /* 0x000000097c7c7223 */ /* 0x000fe20000010825 */
[----:B------:R-:W-:Y:S01]  /*ba80*/  F2FP.BF16.F32.PACK_AB R148, R3, R148 ;  /* 0x000000940394723e */ /* 0x000fe200000010ff */
[----:B----4-:R-:W-:-:S05]  /*ba90*/  FADD.FTZ R3, R135, R12 ;  /* 0x0000000c87037221 */ /* 0x010fca0000010000 */
[----:B------:R-:W4:Y:S01]  /*baa0*/  MUFU.EX2 R54, R54 ;  /* 0x0000003600367308 */ /* 0x000f220000000800 */
[----:B------:R-:W-:Y:S01]  /*bab0*/  F2FP.BF16.F32.PACK_AB R150, R11, R150 ;  /* 0x000000960b96723e */ /* 0x000fe200000010ff */
[----:B------:R-:W-:-:S06]  /*bac0*/  FADD.FTZ R11, R39, R26 ;  /* 0x0000001a270b7221 */ /* 0x000fcc0000010000 */
[----:B------:R-:W2:Y:S01]  /*bad0*/  MUFU.EX2 R130, R120 ;  /* 0x0000007800827308 */ /* 0x000ea20000000800 */
[----:B------:R-:W-:Y:S01]  /*bae0*/  FFMA.FTZ R45, R126, R9, -R37 ;  /* 0x000000097e2d7223 */ /* 0x000fe20000010825 */
[----:B0-----:R-:W-:-:S06]  /*baf0*/  FADD.FTZ R12, R66, R3 ;  /* 0x00000003420c7221 */ /* 0x001fcc0000010000 */
[----:B------:R-:W0:Y:S01]  /*bb00*/  MUFU.EX2 R131, R131 ;  /* 0x0000008300837308 */ /* 0x000e220000000800 */
[----:B------:R-:W-:Y:S01]  /*bb10*/  FFMA.FTZ R58, R96, R9, -R59 ;  /* 0x00000009603a7223 */ /* 0x000fe2000001083b */
[----:B-1----:R-:W-:-:S06]  /*bb20*/  FADD.FTZ R26, R36, R11 ;  /* 0x0000000b241a7221 */ /* 0x002fcc0000010000 */
[----:B------:R-:W1:Y:S01]  /*bb30*/  MUFU.EX2 R43, R43 ;  /* 0x0000002b002b7308 */ /* 0x000e620000000800 */
[----:B------:R-:W-:Y:S01]  /*bb40*/  F2FP.BF16.F32.PACK_AB R144, R13, R144 ;  /* 0x000000900d90723e */ /* 0x000fe200000010ff */
[----:B---3--:R-:W-:-:S06]  /*bb50*/  FADD.FTZ R11, R129, R12 ;  /* 0x0000000c810b7221 */ /* 0x008fcc0000010000 */
[----:B------:R-:W3:Y:S01]  /*bb60*/  MUFU.EX2 R56, R56 ;  /* 0x0000003800387308 */ /* 0x000ee20000000800 */
[-CC-:B------:R-:W-:Y:S01]  /*bb70*/  FFMA.FTZ R132, R132, R9.reuse, -R37.reuse ;  /* 0x0000000984847223 */ /* 0x180fe20000010825 */
[-CC-:B------:R-:W-:Y:S01]  /*bb80*/  FFMA.FTZ R134, R134, R9.reuse, -R37.reuse ;  /* 0x0000000986867223 */ /* 0x180fe20000010825 */
[----:B------:R-:W-:-:S05]  /*bb90*/  FFMA.FTZ R38, R136, R9, -R37 ;  /* 0x0000000988267223 */ /* 0x000fca0000010825 */
[----:B------:R-:W3:Y:S01]  /*bba0*/  MUFU.EX2 R124, R124 ;  /* 0x0000007c007c7308 */ /* 0x000ee20000000800 */
[-CC-:B------:R-:W-:Y:S01]  /*bbb0*/  FFMA.FTZ R40, R138, R9.reuse, -R37.reuse ;  /* 0x000000098a287223 */ /* 0x180fe20000010825 */
[----:B-----5:R-:W-:Y:S01]  /*bbc0*/  FADD.FTZ R13, R41, R26 ;  /* 0x0000001a290d7221 */ /* 0x020fe20000010000 */
[----:B------:R-:W-:Y:S01]  /*bbd0*/  FFMA.FTZ R37, R140, R9, -R37 ;  /* 0x000000098c257223 */ /* 0x000fe20000010825 */
[----:B------:R-:W-:-:S04]  /*bbe0*/  F2FP.BF16.F32.PACK_AB R140, R27, R8 ;  /* 0x000000081b8c723e */ /* 0x000fc800000010ff */
[----:B------:R-:W5:Y:S01]  /*bbf0*/  MUFU.EX2 R125, R125 ;  /* 0x0000007d007d7308 */ /* 0x000f620000000800 */
[----:B----4-:R-:W-:Y:S01]  /*bc00*/  FADD.FTZ R8, R54, R11 ;  /* 0x0000000b36087221 */ /* 0x010fe20000010000 */
[----:B------:R-:W-:Y:S01]  /*bc10*/  F2FP.BF16.F32.PACK_AB R136, R31, R10 ;  /* 0x0000000a1f88723e */ /* 0x000fe200000010ff */
[----:B------:R-:W-:-:S05]  /*bc20*/  FFMA.FTZ R62, R100, R9, -R59 ;  /* 0x00000009643e7223 */ /* 0x000fca000001083b */
[----:B------:R-:W4:Y:S01]  /*bc30*/  MUFU.EX2 R45, R45 ;  /* 0x0000002d002d7308 */ /* 0x000f220000000800 */
[----:B--2---:R-:W-:Y:S01]  /*bc40*/  FADD.FTZ R10, R130, R13 ;  /* 0x0000000d820a7221 */ /* 0x004fe20000010000 */
[----:B0-----:R-:W-:-:S06]  /*bc50*/  FADD.FTZ R11, R131, R8 ;  /* 0x00000008830b7221 */ /* 0x001fcc0000010000 */
[----:B------:R-:W-:Y:S01]  /*bc60*/  MUFU.EX2 R58, R58 ;  /* 0x0000003a003a7308 */ /* 0x000fe20000000800 */
[----:B-1----:R-:W-:-:S07]  /*bc70*/  FADD.FTZ R13, R43, R10 ;  /* 0x0000000a2b0d7221 */ /* 0x002fce0000010000 */
[----:B------:R-:W0:Y:S01]  /*bc80*/  MUFU.EX2 R42, R42 ;  /* 0x0000002a002a7308 */ /* 0x000e220000000800 */
[----:B---3--:R-:W-:Y:S01]  /*bc90*/  FADD.FTZ R8, R56, R11 ;  /* 0x0000000b38087221 */ /* 0x008fe20000010000 */
[----:B------:R-:W-:-:S06]  /*bca0*/  FFMA.FTZ R60, R102, R9, -R59 ;  /* 0x00000009663c7223 */ /* 0x000fcc000001083b */
[----:B------:R-:W1:Y:S01]  /*bcb0*/  MUFU.EX2 R127, R127 ;  /* 0x0000007f007f7308 */ /* 0x000e620000000800 */
[----:B------:R-:W-:Y:S01]  /*bcc0*/  FADD.FTZ R10, R124, R13 ;  /* 0x0000000d7c0a7221 */ /* 0x000fe20000010000 */
[----:B------:R-:W-:-:S06]  /*bcd0*/  SHF.R.S32.HI R4, RZ, 0x7, R4 ;  /* 0x00000007ff047819 */ /* 0x000fcc0000011404 */
[----:B------:R-:W2:Y:S01]  /*bce0*/  MUFU.EX2 R47, R132 ;  /* 0x00000084002f7308 */ /* 0x000ea20000000800 */
[----:B-----5:R-:W-:Y:S01]  /*bcf0*/  FADD.FTZ R11, R125, R8 ;  /* 0x000000087d0b7221 */ /* 0x020fe20000010000 */
[----:B----4-:R-:W-:-:S06]  /*bd00*/  FADD.FTZ R13, R45, R10 ;  /* 0x0000000a2d0d7221 */ /* 0x010fcc0000010000 */
[----:B------:R-:W3:Y:S01]  /*bd10*/  MUFU.EX2 R62, R62 ;  /* 0x0000003e003e7308 */ /* 0x000ee20000000800 */
[----:B------:R-:W-:Y:S01]  /*bd20*/  VIMNMX R52, R52, R4, !PT ;  /* 0x0000000434347248 */ /* 0x000fe20007fe0100 */
[----:B0-----:R-:W-:-:S06]  /*bd30*/  FADD.FTZ R8, R42, R13 ;  /* 0x0000000d2a087221 */ /* 0x001fcc0000010000 */
[----:B------:R-:W-:Y:S08]  /*bd40*/  MUFU.EX2 R121, R121 ;  /* 0x0000007900797308 */ /* 0x000ff00000000800 */
[----:B------:R0:W4:Y:S01]  /*bd50*/  MUFU.EX2 R120, R134 ;  /* 0x0000008600787308 */ /* 0x0001220000000800 */
[----:B------:R-:W-:Y:S01]  /*bd60*/  FFMA.FTZ R59, R104, R9, -R59 ;  /* 0x00000009683b7223 */ /* 0x000fe2000001083b */
[----:B------:R-:W-:Y:S01]  /*bd70*/  VIADD R12, R88, 0xfffffffe ;  /* 0xfffffffe580c7836 */ /* 0x000fe20000000000 */
[----:B------:R1:W-:Y:S05]  /*bd80*/  STL [R1+0x24], R52 ;  /* 0x0000243401007387 */ /* 0x0003ea0000100800 */
[----:B------:R-:W-:Y:S01]  /*bd90*/  MUFU.EX2 R60, R60 ;  /* 0x0000003c003c7308 */ /* 0x000fe20000000800 */
[----:B0-----:R-:W-:Y:S01]  /*bda0*/  F2FP.BF16.F32.PACK_AB R134, R39, R0 ;  /* 0x000000002786723e */ /* 0x001fe200000010ff */
[----:B------:R-:W-:-:S06]  /*bdb0*/  FADD.FTZ R0, R58, R11 ;  /* 0x0000000b3a007221 */ /* 0x000fcc0000010000 */
[----:B------:R-:W0:Y:S01]  /*bdc0*/  MUFU.EX2 R3, R38 ;  /* 0x0000002600037308 */ /* 0x000e220000000800 */
[----:B-1----:R-:W-:Y:S01]  /*bdd0*/  FADD.FTZ R11, R127, R0 ;  /* 0x000000007f0b7221 */ /* 0x002fe20000010000 */
[----:B--2---:R-:W-:-:S06]  /*bde0*/  FADD.FTZ R13, R47, R8 ;  /* 0x000000082f0d7221 */ /* 0x004fcc0000010000 */
[----:B------:R-:W-:Y:S01]  /*bdf0*/  MUFU.EX2 R123, R123 ;  /* 0x0000007b007b7308 */ /* 0x000fe20000000800 */
[----:B---3--:R-:W-:Y:S01]  /*be00*/  FADD.FTZ R0, R62, R11 ;  /* 0x0000000b3e007221 */ /* 0x008fe20000010000 */
[----:B------:R-:W-:-:S06]  /*be10*/  ISETP.GE.AND P1, PT, R12, R52, PT ;  /* 0x000000340c00720c */ /* 0x000fcc0003f26270 */
[----:B------:R-:W1:Y:S01]  /*be20*/  MUFU.EX2 R40, R40 ;  /* 0x0000002800287308 */ /* 0x000e620000000800 */
[----:B----4-:R-:W-:Y:S01]  /*be30*/  FADD.FTZ R10, R120, R13 ;  /* 0x0000000d780a7221 */ /* 0x010fe20000010000 */
[----:B------:R-:W-:-:S06]  /*be40*/  FADD.FTZ R11, R121, R0 ;  /* 0x00000000790b7221 */ /* 0x000fcc0000010000 */
[----:B------:R-:W2:Y:S08]  /*be50*/  MUFU.EX2 R37, R37 ;  /* 0x0000002500257308 */ /* 0x000eb00000000800 */
[----:B------:R-:W3:Y:S01]  /*be60*/  MUFU.EX2 R8, R59 ;  /* 0x0000003b00087308 */ /* 0x000ee20000000800 */
[----:B0-----:R-:W-:Y:S01]  /*be70*/  FADD.FTZ R13, R3, R10 ;  /* 0x0000000a030d7221 */ /* 0x001fe20000010000 */
[----:B------:R-:W-:-:S03]  /*be80*/  FADD.FTZ R0, R60, R11 ;  /* 0x0000000b3c007221 */ /* 0x000fc60000010000 */
[----:B-1----:R-:W-:Y:S01]  /*be90*/  FADD.FTZ R10, R40, R13 ;  /* 0x0000000d280a7221 */ /* 0x002fe20000010000 */
[----:B------:R-:W-:Y:S01]  /*bea0*/  FADD.FTZ R11, R123, R0 ;  /* 0x000000007b0b7221 */ /* 0x000fe20000010000 */
        /* <DEDUP_REMOVED lines=10> */
[----:B------:R-:W-:Y:S01]  /*bf50*/  F2FP.BF16.F32.PACK_AB R141, R34, R141 ;  /* 0x0000008d228d723e */ /* 0x000fe200000010ff */
[----:B---3--:R-:W-:Y:S01]  /*bf60*/  FADD.FTZ R0, R8, R11 ;  /* 0x0000000b08007221 */ /* 0x008fe20000010000 */
[----:B------:R-:W-:Y:S02]  /*bf70*/  F2FP.BF16.F32.PACK_AB R143, R46, R143 ;  /* 0x0000008f2e8f723e */ /* 0x000fe400000010ff */
[----:B------:R-:W-:-:S02]  /*bf80*/  CS2R R110, SRZ ;  /* 0x00000000006e7805 */ /* 0x000fc4000001ff00 */
[----:B------:R-:W-:Y:S02]  /*bf90*/  F2FP.BF16.F32.PACK_AB R146, R25, R146 ;  /* 0x000000921992723e */ /* 0x000fe400000010ff */
[----:B------:R-:W-:Y:S02]  /*bfa0*/  CS2R R108, SRZ ;  /* 0x00000000006c7805 */ /* 0x000fe4000001ff00 */
[----:B------:R-:W-:Y:S02]  /*bfb0*/  F2FP.BF16.F32.PACK_AB R142, R29, R142 ;  /* 0x0000008e1d8e723e */ /* 0x000fe400000010ff */
[----:B------:R-:W-:Y:S02]  /*bfc0*/  CS2R R106, SRZ ;  /* 0x00000000006a7805 */ /* 0x000fe4000001ff00 */
        /* <DEDUP_REMOVED lines=19> */
[----:B------:R-:W-:-:S02]  /*c100*/  F2FP.BF16.F32.PACK_AB R126, R47, R42 ;  /* 0x0000002a2f7e723e */ /* 0x000fc400000010ff */
[----:B------:R-:W-:Y:S02]  /*c110*/  F2FP.BF16.F32.PACK_AB R127, R62, R127 ;  /* 0x0000007f3e7f723e */ /* 0x000fe400000010ff */
[----:B------:R-:W-:Y:S02]  /*c120*/  F2FP.BF16.F32.PACK_AB R121, R60, R121 ;  /* 0x000000793c79723e */ /* 0x000fe400000010ff */
[----:B------:R-:W-:Y:S02]  /*c130*/  F2FP.BF16.F32.PACK_AB R122, R37, R40 ;  /* 0x00000028257a723e */ /* 0x000fe400000010ff */
[----:B------:R-:W-:Y:S01]  /*c140*/  F2FP.BF16.F32.PACK_AB R123, R8, R123 ;  /* 0x0000007b087b723e */ /* 0x000fe200000010ff */
[----:B------:R-:W-:Y:S06]  /*c150*/  @!P1 BRA `(.L_x_15560) ;  /* 0x0000003000549947 */ /* 0x000fec0003800000 */
[----:B------:R-:W-:Y:S02]  /*c160*/  IMAD.MOV.U32 R10, RZ, RZ, R24 ;  /* 0x000000ffff0a7224 */ /* 0x000fe400078e0018 */
[----:B------:R-:W-:Y:S02]  /*c170*/  IMAD.MOV.U32 R11, RZ, RZ, R5 ;  /* 0x000000ffff0b7224 */ /* 0x000fe400078e0005 */
[----:B------:R-:W-:Y:S02]  /*c180*/  IMAD.MOV.U32 R4, RZ, RZ, R155 ;  /* 0x000000ffff047224 */ /* 0x000fe400078e009b */
[----:B------:R-:W-:Y:S02]  /*c190*/  IMAD.MOV.U32 R13, RZ, RZ, R22 ;  /* 0x000000ffff0d7224 */ /* 0x000fe400078e0016 */
[----:B------:R-:W-:-:S07]  /*c1a0*/  IMAD.MOV.U32 R119, RZ, RZ, RZ ;  /* 0x000000ffff777224 */ /* 0x000fce00078e00ff */
.L_x_15572:
        /* <DEDUP_REMOVED lines=9> */
.L_x_15562:
        /* <DEDUP_REMOVED lines=8> */
.L_x_15563:
[----:B------:R-:W-:Y:S04]  /*c2c0*/  BSSY B0, `(.L_x_15561) ;  /* 0x0000004000007945 */ /* 0x000fe80003800000 */
[----:B-1----:R-:W-:Y:S05]  /*c2d0*/  @P2 BRA `(.L_x_15564) ;  /* 0x0000000000082947 */ /* 0x002fea0003800000 */
[----:B------:R-:W1:Y:S02]  /*c2e0*/  SYNCS.PHASECHK.TRANS64.TRYWAIT P2, [R5+URZ+0x16830], R8 ;  /* 0x01683008050075a7 */ /* 0x000e64000804017f */
[----:B-1----:R-:W-:Y:S05]  /*c2f0*/  @!P2 BRA `(.L_x_15565) ;  /* 0x000001100074a947 */ /* 0x002fea0003800000 */
.L_x_15564:
[----:B------:R-:W-:Y:S05]  /*c300*/  BSYNC B0 ;  /* 0x0000000000007941 */ /* 0x000fea0003800000 */
.L_x_15561:
        /* <DEDUP_REMOVED lines=48> */
.L_x_15567:
[----:B------:R-:W-:Y:S01]  /*c610*/  SHF.L.U32 R4, R4, 0x1f, RZ ;  /* 0x0000001f04047819 */ /* 0x000fe200000006ff */
[----:B------:R-:W-:-:S04]  /*c620*/  IMAD R5, R13, 0x8, R2 ;  /* 0x000000080d057824 */ /* 0x000fc800078e0202 */
[----:B------:R0:W1:Y:S01]  /*c630*/  SYNCS.PHASECHK.TRANS64.TRYWAIT P1, [R5+URZ+0x16850], R4 ;  /* 0x01685004050075a7 */ /* 0x000062000802017f */
[----:B------:R-:W-:Y:S05]  /*c640*/  @!P0 BRA `(.L_x_15568) ;  /* 0x0000000000048947 */ /* 0x000fea0003800000 */
[----:B------:R-:W-:Y:S01]  /*c650*/  BPT.TRAP 0x1 ;  /* 0x000000040000795c */ /* 0x000fe20000300000 */
.L_x_15568:
[----:B-1----:R-:W-:Y:S05]  /*c660*/  @P1 BRA `(.L_x_15566) ;  /* 0x0000000000081947 */ /* 0x002fea0003800000 */
[----:B------:R-:W1:Y:S02]  /*c670*/  SYNCS.PHASECHK.TRANS64.TRYWAIT P1, [R5+URZ+0x16850], R4 ;  /* 0x01685004050075a7 */ /* 0x000e64000802017f */
[----:B-1----:R-:W-:Y:S05]  /*c680*/  @!P1 BRA `(.L_x_15569) ;  /* 0x0000010c00a49947 */ /* 0x002fea0003800000 */
.L_x_15566:
        /* <DEDUP_REMOVED lines=8> */
[----:B------:R-:W-:Y:S01]  /*c710*/  IMAD.MOV.U32 R5, RZ, RZ, 0x40000040 ;  /* 0x40000040ff057424 */ /* 0x000fe200078e00ff */
[----:B------:R-:W-:-:S04]  /*c720*/  LEA R4, R13, R4, 0xa ;  /* 0x000000040d047211 */ /* 0x000fc800078e50ff */
[C---:B------:R-:W-:Y:S01]  /*c730*/  R2UR UR6, R4.reuse ;  /* 0x00000000040672ca */ /* 0x040fe200000e0000 */
[----:B------:R-:W-:-:S12]  /*c740*/  VIADD R8, R4, 0x80 ;  /* 0x0000008004087836 */ /* 0x000fd80000000000 */
[----:B------:R-:W-:Y:S01]  /*c750*/  HGMMA.64x64x16.F32.BF16 R88, R148, gdesc[UR4].tnspB, R88, gsb0 ;  /* 0x40e0000494587df0 */ /* 0x000fe20008001858 */
[----:B------:R-:W-:Y:S01]  /*c760*/  R2UR UR6, R8 ;  /* 0x00000000080672ca */ /* 0x000fe200000e0000 */
[----:B------:R-:W-:Y:S01]  /*c770*/  VIADD R8, R4, 0x100 ;  /* 0x0000010004087836 */ /* 0x000fe20000000000 */
[----:B------:R-:W-:Y:S01]  /*c780*/  R2UR UR7, R9 ;  /* 0x00000000090772ca */ /* 0x000fe200000e0000 */
[----:B------:R-:W-:Y:S01]  /*c790*/  IMAD.MOV.U32 R9, RZ, RZ, 0x40000040 ;  /* 0x40000040ff097424 */ /* 0x000fe200078e00ff */
[----:B------:R-:W-:Y:S02]  /*c7a0*/  WARPGROUP.DEPBAR.LE gsb0, 0x0 ;  /* 0x00008000000079c5 */ /* 0x000fe40000010000 */
[----:B------:R-:W-:-:S06]  /*c7b0*/  WARPGROUP.ARRIVE ;  /* 0x00000000000079c5 */ /* 0x000fcc0000000000 */
[----:B------:R-:W0:Y:S03]  /*c7c0*/  S2R R150, SR_TID.X ;  /* 0x0000000000967919 */ /* 0x000e260000002100 */
        /* <DEDUP_REMOVED lines=48> */
.L_x_15570:
[----:B------:R-:W2:Y:S01]  /*cad0*/  LDL R9, [R1+0x28] ;  /* 0x0000280001097983 */ /* 0x000ea20000100800 */
[----:B0-----:R-:W0:Y:S03]  /*cae0*/  LDC R4, c[0x0][0x448] ;  /* 0x00011200ff047b82 */ /* 0x001e260000000800 */
[----:B------:R-:W2:Y:S04]  /*caf0*/  LDL R8, [R1+0x44] ;  /* 0x0000440001087983 */ /* 0x000ea80000100800 */
[----:B------:R-:W3:Y:S04]  /*cb00*/  LDL R123, [R1+0x2c] ;  /* 0x00002c00017b7983 */ /* 0x000ee80000100800 */
[----:B------:R-:W3:Y:S04]  /*cb10*/  LDL R122, [R1+0x20] ;  /* 0x00002000017a7983 */ /* 0x000ee80000100800 */
[----:B------:R-:W4:Y:S01]  /*cb20*/  LDL R121, [R1+0x14] ;  /* 0x0000140001797983 */ /* 0x000f220000100800 */
[----:B0-----:R-:W-:-:S13]  /*cb30*/  ISETP.NE.AND P1, PT, R4, 0x1, PT ;  /* 0x000000010400780c */ /* 0x001fda0003f25270 */
[----:B------:R-:W0:Y:S08]  /*cb40*/  @P1 LDC R5, c[0x0][0x44c] ;  /* 0x00011300ff051b82 */ /* 0x000e300000000800 */
        /* <DEDUP_REMOVED lines=9> */
[----:B------:R-:W-:-:S03]  /*cbe0*/  FMUL.FTZ R150, R28, UR5 ;  /* 0x000000051c967c20 */ /* 0x000fc60008410000 */
[----:B------:R-:W5:Y:S01]  /*cbf0*/  MUFU.TANH R148, R148 ;  /* 0x0000009400947308 */ /* 0x000f620000002400 */
[----:B------:R-:W-:Y:S01]  /*cc00*/  FMUL.FTZ R149, R27, UR5 ;  /* 0x000000051b957c20 */ /* 0x000fe20008410000 */
[----:B------:R-:W-:Y:S01]  /*cc10*/  FMUL.FTZ R27, R33, UR5 ;  /* 0x00000005211b7c20 */ /* 0x000fe20008410000 */
[----:B------:R-:W-:Y:S01]  /*cc20*/  FMUL.FTZ R146, R36, UR5 ;  /* 0x0000000524927c20 */ /* 0x000fe20008410000 */
[----:B------:R-:W-:-:S04]  /*cc30*/  FMUL.FTZ R28, R37, UR5 ;  /* 0x00000005251c7c20 */ /* 0x000fc80008410000 */
[----:B------:R-:W5:Y:S01]  /*cc40*/  MUFU.TANH R144, R144 ;  /* 0x0000009000907308 */ /* 0x000f620000002400 */
[----:B------:R-:W-:Y:S01]  /*cc50*/  FMUL.FTZ R136, R48, UR5 ;  /* 0x0000000530887c20 */ /* 0x000fe20008410000 */
[----:B------:R-:W-:Y:S01]  /*cc60*/  FMUL.FTZ R142, R44, UR5 ;  /* 0x000000052c8e7c20 */ /* 0x000fe20008410000 */
[----:B------:R-:W-:-:S05]  /*cc70*/  FMUL.FTZ R44, R45, UR5 ;  /* 0x000000052d2c7c20 */ /* 0x000fca0008410000 */
[----:B------:R-:W5:Y:S01]  /*cc80*/  MUFU.TANH R120, R120 ;  /* 0x0000007800787308 */ /* 0x000f620000002400 */
[----:B------:R-:W-:-:S07]  /*cc90*/  FMUL.FTZ R37, R56, UR5 ;  /* 0x0000000538257c20 */ /* 0x000fce0008410000 */
[----:B------:R-:W5:Y:S01]  /*cca0*/  MUFU.TANH R150, R150 ;  /* 0x0000009600967308 */ /* 0x000f620000002400 */
[----:B------:R-:W-:-:S07]  /*ccb0*/  FMUL.FTZ R25, R42, UR5 ;  /* 0x000000052a197c20 */ /* 0x000fce0008410000 */
[----:B------:R-:W-:Y:S01]  /*ccc0*/  MUFU.TANH R140, R140 ;  /* 0x0000008c008c7308 */ /* 0x000fe20000002400 */
[----:B------:R-:W-:Y:S01]  /*ccd0*/  FMUL.FTZ R42, R49, UR5 ;  /* 0x00000005312a7c20 */ /* 0x000fe20008410000 */
[----:B------:R-:W-:-:S06]  /*cce0*/  FMUL.FTZ R138, R52, UR5 ;  /* 0x00000005348a7c20 */ /* 0x000fcc0008410000 */
[----:B------:R-:W-:Y:S01]  /*ccf0*/  MUFU.TANH R27, R27 ;  /* 0x0000001b001b7308 */ /* 0x000fe20000002400 */
[----:B------:R-:W-:-:S07]  /*cd00*/  FMUL.FTZ R128, R64, UR5 ;  /* 0x0000000540807c20 */ /* 0x000fce0008410000 */
[----:B------:R-:W-:Y:S08]  /*cd10*/  MUFU.TANH R146, R146 ;  /* 0x0000009200927308 */ /* 0x000ff00000002400 */
[----:B------:R-:W-:Y:S01]  /*cd20*/  MUFU.TANH R28, R28 ;  /* 0x0000001c001c7308 */ /* 0x000fe20000002400 */
[----:B------:R-:W-:-:S07]  /*cd30*/  FMUL.FTZ R132, R57, UR5 ;  /* 0x0000000539847c20 */ /* 0x000fce0008410000 */
        /* <DEDUP_REMOVED lines=8> */
[----:B------:R-:W-:-:S07]  /*cdc0*/  FMUL.FTZ R130, R68, UR5 ;  /* 0x0000000544827c20 */ /* 0x000fce0008410000 */
[----:B------:R-:W-:Y:S01]  /*cdd0*/  MUFU.TANH R37, R37 ;  /* 0x0000002500257308 */ /* 0x000fe20000002400 */
[----:B------:R-:W-:Y:S01]  /*cde0*/  FMUL.FTZ R32, R69, UR5 ;  /* 0x0000000545207c20 */ /* 0x000fe20008410000 */
[----:B------:R-:W-:-:S06]  /*cdf0*/  FMUL.FTZ R49, R80, UR5 ;  /* 0x0000000550317c20 */ /* 0x000fcc0008410000 */
[----:B------:R-:W-:Y:S08]  /*ce00*/  MUFU.TANH R42, R42 ;  /* 0x0000002a002a7308 */ /* 0x000ff00000002400 */
[----:B------:R-:W-:Y:S08]  /*ce10*/  MUFU.TANH R138, R138 ;  /* 0x0000008a008a7308 */ /* 0x000ff00000002400 */
        /* <DEDUP_REMOVED lines=12> */
[----:B------:R-:W-:Y:S01]  /*cee0*/  MUFU.TANH R49, R49 ;  /* 0x0000003100317308 */ /* 0x000fe20000002400 */
[----:B--2---:R-:W-:-:S04]  /*cef0*/  IMAD.IADD R8, R8, 0x1, R9 ;  /* 0x0000000108087824 */ /* 0x004fc800078e0209 */
[----:B0-----:R-:W-:-:S05]  /*cf00*/  @P1 IMAD.HI.U32 R5, R8, R5, RZ ;  /* 0x0000000508051227 */ /* 0x001fca00078e00ff */
[----:B-1----:R-:W-:-:S05]  /*cf10*/  @P1 SHF.R.U32.HI R8, RZ, R4, R5 ;  /* 0x00000004ff081219 */ /* 0x002fca0000011605 */
[----:B------:R-:W0:Y:S04]  /*cf20*/  SHFL.IDX PT, R55, R8, RZ, 0x1c1f ;  /* 0x001c1fff08377589 */ /* 0x000e2800000e0000 */
[----:B------:R1:W2:Y:S02]  /*cf30*/  SHFL.IDX PT, R53, R8, 0x1, 0x1c1f ;  /* 0x003c1f0008357f89 */ /* 0x0002a400000e0000 */
[----:B-1----:R-:W-:-:S04]  /*cf40*/  IMAD.MOV.U32 R8, RZ, RZ, -0x80 ;  /* 0xffffff80ff087424 */ /* 0x002fc800078e00ff */
[----:B------:R-:W-:Y:S02]  /*cf50*/  IMAD R46, R12, R8, 0x1 ;  /* 0x000000010c2e7424 */ /* 0x000fe400078e0208 */
[----:B------:R-:W-:Y:S01]  /*cf60*/  FMUL.FTZ R4, R26, UR5 ;  /* 0x000000051a047c20 */ /* 0x000fe20008410000 */
[----:B------:R-:W-:Y:S02]  /*cf70*/  FMUL.FTZ R26, R29, UR5 ;  /* 0x000000051d1a7c20 */ /* 0x000fe40008410000 */
[----:B---3--:R-:W-:-:S05]  /*cf80*/  IADD3 R46, R122, R46, -R123 ;  /* 0x0000002e7a2e7210 */ /* 0x008fca0007ffe87b */
[----:B----4-:R-:W-:Y:S01]  /*cf90*/  IMAD.IADD R46, R46, 0x1, -R121 ;  /* 0x000000012e2e7824 */ /* 0x010fe200078e0a79 */
[----:B------:R-:W1:Y:S01]  /*cfa0*/  MUFU.TANH R26, R26 ;  /* 0x0000001a001a7308 */ /* 0x000e620000002400 */
[----:B------:R-:W-:-:S03]  /*cfb0*/  FMUL.FTZ R5, R30, UR5 ;  /* 0x000000051e057c20 */ /* 0x000fc60008410000 */
[----:B0-----:R-:W-:Y:S01]  /*cfc0*/  IADD3 R55, R46, R55, RZ ;  /* 0x000000372e377210 */ /* 0x001fe20007ffe0ff */
[----:B------:R-:W-:-:S03]  /*cfd0*/  FMUL.FTZ R30, R41, UR5 ;  /* 0x00000005291e7c20 */ /* 0x000fc60008410000 */
[----:B------:R-:W-:-:S03]  /*cfe0*/  ISETP.GT.AND P2, PT, R55, RZ, PT ;  /* 0x000000ff3700720c */ /* 0x000fc60003f44270 */
[----:B------:R-:W0:Y:S01]  /*cff0*/  MUFU.TANH R30, R30 ;  /* 0x0000001e001e7308 */ /* 0x000e220000002400 */
[----:B-----5:R-:W-:Y:S02]  /*d000*/  FSEL R148, R148, -INF , P2 ;  /* 0xff80000094947808 */ /* 0x020fe40001000000 */
[C---:B------:R-:W-:Y:S02]  /*d010*/  ISETP.GT.AND P2, PT, R55.reuse, 0x10, PT ;  /* 0x000000103700780c */ /* 0x040fe40003f44270 */
[C---:B------:R-:W-:Y:S02]  /*d020*/  ISETP.GT.AND P3, PT, R55.reuse, 0x1, PT ;  /* 0x000000013700780c */ /* 0x040fe40003f64270 */
[C---:B------:R-:W-:Y:S02]  /*d030*/  ISETP.GT.AND P4, PT, R55.reuse, 0x8, PT ;  /* 0x000000083700780c */ /* 0x040fe40003f84270 */
[----:B------:R-:W-:Y:S02]  /*d040*/  ISETP.GT.AND P1, PT, R55, 0x9, PT ;  /* 0x000000093700780c */ /* 0x000fe40003f24270 */
[----:B------:R-:W-:-:S02]  /*d050*/  FSEL R144, R144, -INF , P2 ;  /* 0xff80000090907808 */ /* 0x000fc40001000000 */
[----:B------:R-:W-:Y:S01]  /*d060*/  ISETP.GT.AND P2, PT, R55, 0x20, PT ;  /* 0x000000203700780c */ /* 0x000fe20003f44270 */
[----:B------:R-:W-:Y:S01]  /*d070*/  FMUL.FTZ R9, R34, UR5 ;  /* 0x0000000522097c20 */ /* 0x000fe20008410000 */
[----:B------:R-:W-:Y:S02]  /*d080*/  FSEL R54, R120, -INF , P3 ;  /* 0xff80000078367808 */ /* 0x000fe40001800000 */
[----:B------:R-:W-:Y:S02]  /*d090*/  FSEL R150, R150, -INF , P4 ;  /* 0xff80000096967808 */ /* 0x000fe40002000000 */
[----:B-1----:R-:W-:Y:S01]  /*d0a0*/  FSEL R52, R26, -INF , P1 ;  /* 0xff8000001a347808 */ /* 0x002fe20000800000 */
[----:B------:R-:W-:Y:S01]  /*d0b0*/  FMUL.FTZ R34, R65, UR5 ;  /* 0x0000000541227c20 */ /* 0x000fe20008410000 */
[C---:B------:R-:W-:Y:S02]  /*d0c0*/  ISETP.GT.AND P3, PT, R55.reuse, 0x11, PT ;  /* 0x000000113700780c */ /* 0x040fe40003f64270 */
[----:B------:R-:W-:-:S02]  /*d0d0*/  ISETP.GT.AND P4, PT, R55, 0x18, PT ;  /* 0x000000183700780c */ /* 0x000fc40003f84270 */
[C---:B------:R-:W-:Y:S02]  /*d0e0*/  ISETP.GT.AND P1, PT, R55.reuse, 0x19, PT ;  /* 0x000000193700780c */ /* 0x040fe40003f24270 */
[----:B------:R-:W-:Y:S01]  /*d0f0*/  FSEL R140, R140, -INF , P2 ;  /* 0xff8000008c8c7808 */ /* 0x000fe20001000000 */
[----:B------:R-:W-:Y:S01]  /*d100*/  FMUL.FTZ R41, R50, UR5 ;  /* 0x0000000532297c20 */ /* 0x000fe20008410000 */
[----:B------:R-:W-:Y:S02]  /*d110*/  ISETP.GT.AND P2, PT, R55, 0x30, PT ;  /* 0x000000303700780c */ /* 0x000fe40003f44270 */
[----:B------:R-:W-:Y:S02]  /*d120*/  FSEL R50, R27, -INF , P3 ;  /* 0xff8000001b327808 */ /* 0x000fe40001800000 */
[----:B------:R-:W-:Y:S02]  /*d130*/  FSEL R146, R146, -INF , P4 ;  /* 0xff80000092927808 */ /* 0x000fe40002000000 */
[----:B------:R-:W-:-:S02]  /*d140*/  FSEL R48, R28, -INF , P1 ;  /* 0xff8000001c307808 */ /* 0x000fc40000800000 */
[C---:B------:R-:W-:Y:S02]  /*d150*/  ISETP.GT.AND P3, PT, R55.reuse, 0x21, PT ;  /* 0x000000213700780c */ /* 0x040fe40003f64270 */
[C---:B------:R-:W-:Y:S02]  /*d160*/  ISETP.GT.AND P4, PT, R55.reuse, 0x28, PT ;  /* 0x000000283700780c */ /* 0x040fe40003f84270 */
[C---:B------:R-:W-:Y:S01]  /*d170*/  ISETP.GT.AND P1, PT, R55.reuse, 0x29, PT ;  /* 0x000000293700780c */ /* 0x040fe20003f24270 */
[----:B------:R-:W1:Y:S01]  /*d180*/  MUFU.TANH R34, R34 ;  /* 0x0000002200227308 */ /* 0x000e620000002400 */
[----:B------:R-:W-:Y:S01]  /*d190*/  FSEL R136, R136, -INF , P2 ;  /* 0xff80000088887808 */ /* 0x000fe20001000000 */
[----:B--2---:R-:W-:Y:S01]  /*d1a0*/  IMAD.IADD R53, R46, 0x1, R53 ;  /* 0x000000012e357824 */ /* 0x004fe200078e0235 */
[----:B------:R-:W-:Y:S02]  /*d1b0*/  ISETP.GT.AND P2, PT, R55, 0x40, PT ;  /* 0x000000403700780c */ /* 0x000fe40003f44270 */
[----:B0-----:R-:W-:-:S02]  /*d1c0*/  FSEL R46, R30, -INF , P3 ;  /* 0xff8000001e2e7808 */ /* 0x001fc40001800000 */
[----:B------:R-:W-:Y:S02]  /*d1d0*/  FSEL R142, R142, -INF , P4 ;  /* 0xff8000008e8e7808 */ /* 0x000fe40002000000 */
[----:B------:R-:W-:Y:S02]  /*d1e0*/  FSEL R44, R44, -INF , P1 ;  /* 0xff8000002c2c7808 */ /* 0x000fe40000800000 */
[C---:B------:R-:W-:Y:S02]  /*d1f0*/  ISETP.GT.AND P3, PT, R55.reuse, 0x31, PT ;  /* 0x000000313700780c */ /* 0x040fe40003f64270 */
[C---:B------:R-:W-:Y:S02]  /*d200*/  ISETP.GT.AND P4, PT, R55.reuse, 0x38, PT ;  /* 0x000000383700780c */ /* 0x040fe40003f84270 */
[----:B------:R-:W-:Y:S01]  /*d210*/  ISETP.GT.AND P1, PT, R55, 0x39, PT ;  /* 0x000000393700780c */ /* 0x000fe20003f24270 */
[----:B------:R-:W0:Y:S01]  /*d220*/  MUFU.TANH R45, R45 ;  /* 0x0000002d002d7308 */ /* 0x000e220000002400 */
[----:B------:R-:W-:-:S02]  /*d230*/  FSEL R37, R37, -INF , P2 ;  /* 0xff80000025257808 */ /* 0x000fc40001000000 */
[----:B------:R-:W-:Y:S02]  /*d240*/  ISETP.GT.AND P2, PT, R55, 0x50, PT ;  /* 0x000000503700780c */ /* 0x000fe40003f44270 */
[----:B------:R-:W-:-:S03]  /*d250*/  FSEL R42, R42, -INF , P3 ;  /* 0xff8000002a2a7808 */ /* 0x000fc60001800000 */
[----:B------:R-:W2:Y:S01]  /*d260*/  MUFU.TANH R126, R126 ;  /* 0x0000007e007e7308 */ /* 0x000ea20000002400 */
[----:B------:R-:W-:Y:S02]  /*d270*/  FSEL R138, R138, -INF , P4 ;  /* 0xff8000008a8a7808 */ /* 0x000fe40002000000 */
[----:B------:R-:W-:Y:S02]  /*d280*/  FSEL R40, R40, -INF , P1 ;  /* 0xff80000028287808 */ /* 0x000fe40000800000 */
[----:B------:R-:W-:-:S03]  /*d290*/  ISETP.GT.AND P3, PT, R55, 0x41, PT ;  /* 0x000000413700780c */ /* 0x000fc60003f64270 */
[----:B------:R-:W3:Y:S01]  /*d2a0*/  MUFU.TANH R47, R47 ;  /* 0x0000002f002f7308 */ /* 0x000ee20000002400 */
[C---:B------:R-:W-:Y:S02]  /*d2b0*/  ISETP.GT.AND P4, PT, R55.reuse, 0x48, PT ;  /* 0x000000483700780c */ /* 0x040fe40003f84270 */
[----:B------:R-:W-:Y:S02]  /*d2c0*/  ISETP.GT.AND P1, PT, R55, 0x49, PT ;  /* 0x000000493700780c */ /* 0x000fe40003f24270 */
[----:B------:R-:W-:-:S03]  /*d2d0*/  FSEL R128, R128, -INF , P2 ;  /* 0xff80000080807808 */ /* 0x000fc60001000000 */
[----:B------:R-:W4:Y:S01]  /*d2e0*/  MUFU.TANH R4, R4 ;  /* 0x0000000400047308 */ /* 0x000f220000002400 */
[C---:B------:R-:W-:Y:S02]  /*d2f0*/  ISETP.GT.AND P2, PT, R55.reuse, 0x60, PT ;  /* 0x000000603700780c */ /* 0x040fe40003f44270 */
[----:B------:R-:W-:Y:S02]  /*d300*/  FSEL R132, R132, -INF , P3 ;  /* 0xff80000084847808 */ /* 0x000fe40001800000 */
[----:B------:R-:W-:Y:S02]  /*d310*/  FSEL R134, R134, -INF , P4 ;  /* 0xff80000086867808 */ /* 0x000fe40002000000 */
[----:B------:R-:W-:Y:S02]  /*d320*/  FSEL R36, R36, -INF , P1 ;  /* 0xff80000024247808 */ /* 0x000fe40000800000 */
[C---:B------:R-:W-:Y:S02]  /*d330*/  ISETP.GT.AND P3, PT, R55.reuse, 0x51, PT ;  /* 0x000000513700780c */ /* 0x040fe40003f64270 */
[----:B------:R-:W-:-:S02]  /*d340*/  ISETP.GT.AND P4, PT, R55, 0x58, PT ;  /* 0x000000583700780c */ /* 0x000fc40003f84270 */
[C---:B------:R-:W-:Y:S02]  /*d350*/  ISETP.GT.AND P1, PT, R55.reuse, 0x59, PT ;  /* 0x000000593700780c */ /* 0x040fe40003f24270 */
[----:B------:R-:W-:Y:S02]  /*d360*/  FSEL R124, R124, -INF , P2 ;  /* 0xff8000007c7c7808 */ /* 0x000fe40001000000 */
[----:B------:R-:W-:Y:S02]  /*d370*/  ISETP.GT.AND P2, PT, R55, 0x70, PT ;  /* 0x000000703700780c */ /* 0x000fe40003f44270 */
[----:B-1----:R-:W-:Y:S02]  /*d380*/  FSEL R34, R34, -INF , P3 ;  /* 0xff80000022227808 */ /* 0x002fe40001800000 */
[----:B------:R-:W-:Y:S02]  /*d390*/  FSEL R130, R130, -INF , P4 ;  /* 0xff80000082827808 */ /* 0x000fe40002000000 */
[----:B------:R-:W-:-:S02]  /*d3a0*/  FSEL R32, R32, -INF , P1 ;  /* 0xff80000020207808 */ /* 0x000fc40000800000 */
[C---:B------:R-:W-:Y:S02]  /*d3b0*/  ISETP.GT.AND P3, PT, R55.reuse, 0x61, PT ;  /* 0x000000613700780c */ /* 0x040fe40003f64270 */
[C---:B------:R-:W-:Y:S02]  /*d3c0*/  ISETP.GT.AND P4, PT, R55.reuse, 0x68, PT ;  /* 0x000000683700780c */ /* 0x040fe40003f84270 */
[----:B------:R-:W-:Y:S02]  /*d3d0*/  ISETP.GT.AND P1, PT, R55, 0x69, PT ;  /* 0x000000693700780c */ /* 0x000fe40003f24270 */
[----:B------:R-:W-:Y:S02]  /*d3e0*/  FSEL R120, R49, -INF , P2 ;  /* 0xff80000031787808 */ /* 0x000fe40001000000 */
[----:B------:R-:W-:Y:S02]  /*d3f0*/  ISETP.GT.AND P2, PT, R53, RZ, PT ;  /* 0x000000ff3500720c */ /* 0x000fe40003f44270 */
[----:B0-----:R-:W-:-:S02]  /*d400*/  FSEL R30, R45, -INF , P3 ;  /* 0xff8000002d1e7808 */ /* 0x001fc40001800000 */
[----:B--2---:R-:W-:Y:S02]  /*d410*/  FSEL R126, R126, -INF , P4 ;  /* 0xff8000007e7e7808 */ /* 0x004fe40002000000 */
[----:B---3--:R-:W-:Y:S02]  /*d420*/  FSEL R28, R47, -INF , P1 ;  /* 0xff8000002f1c7808 */ /* 0x008fe40000800000 */
[C---:B------:R-:W-:Y:S02]  /*d430*/  ISETP.GT.AND P3, PT, R55.reuse, 0x71, PT ;  /* 0x000000713700780c */ /* 0x040fe40003f64270 */
[C---:B------:R-:W-:Y:S02]  /*d440*/  ISETP.GT.AND P4, PT, R55.reuse, 0x78, PT ;  /* 0x000000783700780c */ /* 0x040fe40003f84270 */
[----:B------:R-:W-:Y:S02]  /*d450*/  ISETP.GT.AND P1, PT, R55, 0x79, PT ;  /* 0x000000793700780c */ /* 0x000fe40003f24270 */
[----:B----4-:R-:W-:-:S02]  /*d460*/  FSEL R55, R4, -INF , P2 ;  /* 0xff80000004377808 */ /* 0x010fc40001000000 */
        /* <DEDUP_REMOVED lines=27> */
[----:B------:R-:W-:Y:S01]  /*d620*/  FMUL.FTZ R137, R51, UR5 ;  /* 0x0000000533897c20 */ /* 0x000fe20008410000 */
[----:B------:R-:W-:Y:S01]  /*d630*/  FMUL.FTZ R51, R85, UR5 ;  /* 0x0000000555337c20 */ /* 0x000fe20008410000 */
[----:B------:R-:W-:-:S04]  /*d640*/  FMNMX.FTZ R4, R124, R4, !PT ;  /* 0x000000047c047209 */ /* 0x000fc80007810000 */
[----:B------:R-:W-:Y:S01]  /*d650*/  FMNMX.FTZ R4, R30, R4, !PT ;  /* 0x000000041e047209 */ /* 0x000fe20007810000 */
[----:B------:R-:W1:Y:S03]  /*d660*/  MUFU.TANH R122, R122 ;  /* 0x0000007a007a7308 */ /* 0x000e660000002400 */
[----:B------:R-:W-:-:S05]  /*d670*/  FMNMX.FTZ R4, R126, R4, !PT ;  /* 0x000000047e047209 */ /* 0x000fca0007810000 */
[----:B------:R-:W2:Y:S01]  /*d680*/  MUFU.TANH R51, R51 ;  /* 0x0000003300337308 */ /* 0x000ea20000002400 */
[----:B------:R-:W-:Y:S02]  /*d690*/  FMNMX.FTZ R4, R28, R4, !PT ;  /* 0x000000041c047209 */ /* 0x000fe40007810000 */
[----:B0-----:R-:W-:Y:S02]  /*d6a0*/  FSEL R26, R8, -INF , P3 ;  /* 0xff800000081a7808 */ /* 0x001fe40001800000 */
[----:B------:R-:W-:-:S03]  /*d6b0*/  FMNMX.FTZ R4, R120, R4, !PT ;  /* 0x0000000478047209 */ /* 0x000fc60007810000 */
[----:B------:R-:W0:Y:S01]  /*d6c0*/  MUFU.TANH R5, R5 ;  /* 0x0000000500057308 */ /* 0x000e220000002400 */
[----:B-1----:R-:W-:Y:S02]  /*d6d0*/  FSEL R122, R122, -INF , P4 ;  /* 0xff8000007a7a7808 */ /* 0x002fe40002000000 */
[----:B------:R-:W-:-:S04]  /*d6e0*/  FMNMX.FTZ R4, R26, R4, !PT ;  /* 0x000000041a047209 */ /* 0x000fc80007810000 */
[----:B------:R-:W-:Y:S02]  /*d6f0*/  FMNMX.FTZ R4, R122, R4, !PT ;  /* 0x000000047a047209 */ /* 0x000fe40007810000 */
[----:B--2---:R-:W-:Y:S02]  /*d700*/  FSEL R8, R51, -INF , P1 ;  /* 0xff80000033087808 */ /* 0x004fe40000800000 */
[----:B------:R-:W-:Y:S02]  /*d710*/  ISETP.GT.AND P4, PT, R53, 0x8, PT ;  /* 0x000000083500780c */ /* 0x000fe40003f84270 */
[----:B------:R-:W-:Y:S02]  /*d720*/  FMNMX.FTZ R4, R8, R4, !PT ;  /* 0x0000000408047209 */ /* 0x000fe40007810000 */
[----:B0-----:R-:W-:-:S03]  /*d730*/  FSEL R51, R5, -INF , P4 ;  /* 0xff80000005337808 */ /* 0x001fc60002000000 */
[----:B------:R-:W0:Y:S01]  /*d740*/  SHFL.BFLY PT, R5, R4, 0x2, 0x1f ;  /* 0x0c401f0004057f89 */ /* 0x000e2200000e0000 */
[----:B------:R-:W1:Y:S01]  /*d750*/  MUFU.TANH R9, R9 ;  /* 0x0000000900097308 */ /* 0x000e620000002400 */
[----:B------:R-:W-:Y:S02]  /*d760*/  ISETP.GT.AND P2, PT, R53, 0x10, PT ;  /* 0x000000103500780c */ /* 0x000fe40003f44270 */
[----:B0-----:R-:W-:-:S05]  /*d770*/  FMNMX.FTZ R5, R4, R5, !PT ;  /* 0x0000000504057209 */ /* 0x001fca0007810000 */
[----:B------:R-:W0:Y:S01]  /*d780*/  SHFL.BFLY PT, R4, R5, 0x1, 0x1f ;  /* 0x0c201f0005047f89 */ /* 0x000e2200000e0000 */
[----:B-1----:R-:W-:Y:S02]  /*d790*/  FSEL R49, R9, -INF , P2 ;  /* 0xff80000009317808 */ /* 0x002fe40001000000 */
[----:B------:R-:W1:Y:S01]  /*d7a0*/  LDC R9, c[0x0][0x988] ;  /* 0x00026200ff097b82 */ /* 0x000e620000000800 */
[----:B------:R-:W2:Y:S01]  /*d7b0*/  MUFU.TANH R149, R149 ;  /* 0x0000009500957308 */ /* 0x000ea20000002400 */
[----:B------:R-:W-:Y:S01]  /*d7c0*/  FMUL.FTZ R151, R31, UR5 ;  /* 0x000000051f977c20 */ /* 0x000fe20008410000 */
[----:B0-----:R-:W-:-:S04]  /*d7d0*/  FMNMX.FTZ R5, R5, R4, !PT ;  /* 0x0000000405057209 */ /* 0x001fc80007810000 */
[----:B------:R-:W-:-:S04]  /*d7e0*/  FSETP.NEU.FTZ.AND P6, PT, R5, -INF , PT ;  /* 0xff8000000500780b */ /* 0x000fc80003fdd000 */
[C---:B------:R-:W-:Y:S01]  /*d7f0*/  FSEL R4, R5.reuse, RZ, P6 ;  /* 0x000000ff05047208 */ /* 0x040fe20003000000 */
[----:B------:R-:W0:Y:S04]  /*d800*/  MUFU.TANH R151, R151 ;  /* 0x0000009700977308 */ /* 0x000e280000002400 */
[----:B------:R-:W-:Y:S01]  /*d810*/  FADD.FTZ R4, -R4, R11 ;  /* 0x0000000b04047221 */ /* 0x000fe20000010100 */
[----:B-1----:R-:W-:Y:S01]  /*d820*/  FMUL.FTZ R11, R5, R9 ;  /* 0x00000009050b7220 */ /* 0x002fe20000410000 */
[----:B------:R-:W-:Y:S01]  /*d830*/  FMUL.FTZ R145, R35, UR5 ;  /* 0x0000000523917c20 */ /* 0x000fe20008410000 */
[----:B------:R-:W-:-:S03]  /*d840*/  ISETP.GT.AND P3, PT, R53, 0x1, PT ;  /* 0x000000013500780c */ /* 0x000fc60003f64270 */
[----:B------:R-:W-:Y:S01]  /*d850*/  FSEL R11, R11, RZ, P6 ;  /* 0x000000ff0b0b7208 */ /* 0x000fe20003000000 */
[----:B------:R-:W-:Y:S01]  /*d860*/  FMUL.FTZ R24, R38, UR5 ;  /* 0x0000000526187c20 */ /* 0x000fe20008410000 */
[----:B------:R-:W1:Y:S01]  /*d870*/  MUFU.TANH R145, R145 ;  /* 0x0000009100917308 */ /* 0x000e620000002400 */
[----:B--2---:R-:W-:Y:S02]  /*d880*/  FSEL R149, R149, -INF , P3 ;  /* 0xff80000095957808 */ /* 0x004fe40001800000 */
        /* <DEDUP_REMOVED lines=34> */
[----:B------:R-:W-:-:S02]  /*dab0*/  ISETP.GT.AND P1, PT, R53, 0x9, PT ;  /* 0x000000093500780c */ /* 0x000fc40003f24270 */
[----:B------:R-:W-:Y:S02]  /*dac0*/  FMNMX.FTZ R8, R149, R8, !PT ;  /* 0x0000000895087209 */ /* 0x000fe40007810000 */
[----:B0-----:R-:W-:Y:S02]  /*dad0*/  FSEL R151, R151, -INF , P1 ;  /* 0xff80000097977808 */ /* 0x001fe40000800000 */
[----:B------:R-:W-:Y:S01]  /*dae0*/  FMNMX.FTZ R8, R51, R8, !PT ;  /* 0x0000000833087209 */ /* 0x000fe20007810000 */
[----:B------:R-:W0:Y:S01]  /*daf0*/  MUFU.TANH R147, R147 ;  /* 0x0000009300937308 */ /* 0x000e220000002400 */
[----:B------:R-:W-:Y:S02]  /*db00*/  ISETP.GT.AND P3, PT, R53, 0x11, PT ;  /* 0x000000113500780c */ /* 0x000fe40003f64270 */
[----:B------:R-:W-:-:S05]  /*db10*/  FMNMX.FTZ R8, R151, R8, !PT ;  /* 0x0000000897087209 */ /* 0x000fca0007810000 */
[----:B------:R-:W3:Y:S01]  /*db20*/  MUFU.TANH R25, R25 ;  /* 0x0000001900197308 */ /* 0x000ee20000002400 */
[----:B------:R-:W-:Y:S02]  /*db30*/  ISETP.GT.AND P4, PT, R53, 0x18, PT ;  /* 0x000000183500780c */ /* 0x000fe40003f84270 */
[----:B-1----:R-:W-:Y:S02]  /*db40*/  FSEL R145, R145, -INF , P3 ;  /* 0xff80000091917808 */ /* 0x002fe40001800000 */
[----:B------:R-:W-:-:S03]  /*db50*/  FMNMX.FTZ R8, R49, R8, !PT ;  /* 0x0000000831087209 */ /* 0x000fc60007810000 */
[----:B------:R-:W1:Y:S01]  /*db60*/  MUFU.TANH R141, R141 ;  /* 0x0000008d008d7308 */ /* 0x000e620000002400 */
[----:B------:R-:W-:Y:S02]  /*db70*/  ISETP.GT.AND P1, PT, R53, 0x19, PT ;  /* 0x000000193500780c */ /* 0x000fe40003f24270 */
[----:B--2---:R-:W-:Y:S02]  /*db80*/  FSEL R47, R24, -INF , P4 ;  /* 0xff800000182f7808 */ /* 0x004fe40002000000 */
[----:B------:R-:W-:-:S03]  /*db90*/  FMNMX.FTZ R8, R145, R8, !PT ;  /* 0x0000000891087209 */ /* 0x000fc60007810000 */
[----:B------:R-:W2:Y:S01]  /*dba0*/  MUFU.TANH R43, R43 ;  /* 0x0000002b002b7308 */ /* 0x000ea20000002400 */
[----:B------:R-:W-:Y:S02]  /*dbb0*/  ISETP.GT.AND P2, PT, R53, 0x20, PT ;  /* 0x000000203500780c */ /* 0x000fe40003f44270 */
[----:B0-----:R-:W-:Y:S02]  /*dbc0*/  FSEL R147, R147, -INF , P1 ;  /* 0xff80000093937808 */ /* 0x001fe40000800000 */
[----:B------:R-:W-:-:S03]  /*dbd0*/  FMNMX.FTZ R8, R47, R8, !PT ;  /* 0x000000082f087209 */ /* 0x000fc60007810000 */
[----:B------:R-:W0:Y:S01]  /*dbe0*/  MUFU.TANH R143, R143 ;  /* 0x0000008f008f7308 */ /* 0x000e220000002400 */
[----:B------:R-:W-:Y:S02]  /*dbf0*/  ISETP.GT.AND P3, PT, R53, 0x21, PT ;  /* 0x000000213500780c */ /* 0x000fe40003f64270 */
[----:B---3--:R-:W-:Y:S02]  /*dc00*/  FSEL R45, R25, -INF , P2 ;  /* 0xff800000192d7808 */ /* 0x008fe40001000000 */
[----:B------:R-:W-:-:S03]  /*dc10*/  FMNMX.FTZ R8, R147, R8, !PT ;  /* 0x0000000893087209 */ /* 0x000fc60007810000 */
[----:B------:R-:W3:Y:S01]  /*dc20*/  MUFU.TANH R41, R41 ;  /* 0x0000002900297308 */ /* 0x000ee20000002400 */
[----:B------:R-:W-:Y:S02]  /*dc30*/  ISETP.GT.AND P4, PT, R53, 0x28, PT ;  /* 0x000000283500780c */ /* 0x000fe40003f84270 */
[----:B-1----:R-:W-:Y:S02]  /*dc40*/  FSEL R141, R141, -INF , P3 ;  /* 0xff8000008d8d7808 */ /* 0x002fe40001800000 */
[----:B------:R-:W-:-:S03]  /*dc50*/  FMNMX.FTZ R8, R45, R8, !PT ;  /* 0x000000082d087209 */ /* 0x000fc60007810000 */
[----:B------:R-:W1:Y:S01]  /*dc60*/  MUFU.TANH R137, R137 ;  /* 0x0000008900897308 */ /* 0x000e620000002400 */
[----:B------:R-:W-:Y:S01]  /*dc70*/  ISETP.GT.AND P1, PT, R53, 0x29, PT ;  /* 0x000000293500780c */ /* 0x000fe20003f24270 */
[----:B------:R-:W-:Y:S01]  /*dc80*/  FMUL.FTZ R38, R58, UR5 ;  /* 0x000000053a267c20 */ /* 0x000fe20008410000 */
[----:B--2---:R-:W-:Y:S02]  /*dc90*/  FSEL R43, R43, -INF , P4 ;  /* 0xff8000002b2b7808 */ /* 0x004fe40002000000 */
[----:B------:R-:W-:-:S03]  /*dca0*/  FMNMX.FTZ R8, R141, R8, !PT ;  /* 0x000000088d087209 */ /* 0x000fc60007810000 */
[----:B------:R-:W2:Y:S01]  /*dcb0*/  MUFU.TANH R39, R39 ;  /* 0x0000002700277308 */ /* 0x000ea20000002400 */
[----:B------:R-:W-:Y:S01]  /*dcc0*/  ISETP.GT.AND P2, PT, R53, 0x30, PT ;  /* 0x000000303500780c */ /* 0x000fe20003f44270 */
[----:B------:R-:W-:Y:S01]  /*dcd0*/  FMUL.FTZ R133, R59, UR5 ;  /* 0x000000053b857c20 */ /* 0x000fe20008410000 */
[----:B0-----:R-:W-:Y:S02]  /*dce0*/  FSEL R143, R143, -INF , P1 ;  /* 0xff8000008f8f7808 */ /* 0x001fe40000800000 */
[----:B------:R-:W-:-:S03]  /*dcf0*/  FMNMX.FTZ R8, R43, R8, !PT ;  /* 0x000000082b087209 */ /* 0x000fc60007810000 */
[----:B------:R-:W0:Y:S01]  /*dd00*/  MUFU.TANH R139, R139 ;  /* 0x0000008b008b7308 */ /* 0x000e220000002400 */
[----:B------:R-:W-:Y:S01]  /*dd10*/  ISETP.GT.AND P3, PT, R53, 0x31, PT ;  /* 0x000000313500780c */ /* 0x000fe20003f64270 */
[----:B------:R-:W-:Y:S01]  /*dd20*/  FMUL.FTZ R35, R62, UR5 ;  /* 0x000000053e237c20 */ /* 0x000fe20008410000 */
[----:B---3--:R-:W-:Y:S02]  /*dd30*/  FSEL R41, R41, -INF , P2 ;  /* 0xff80000029297808 */ /* 0x008fe40001000000 */
[----:B------:R-:W-:-:S03]  /*dd40*/  FMNMX.FTZ R8, R143, R8, !PT ;  /* 0x000000088f087209 */ /* 0x000fc60007810000 */
[----:B------:R-:W3:Y:S01]  /*dd50*/  MUFU.TANH R38, R38 ;  /* 0x0000002600267308 */ /* 0x000ee20000002400 */
[----:B------:R-:W-:Y:S01]  /*dd60*/  ISETP.GT.AND P4, PT, R53, 0x38, PT ;  /* 0x000000383500780c */ /* 0x000fe20003f84270 */
[----:B------:R-:W-:Y:S01]  /*dd70*/  FMUL.FTZ R135, R63, UR5 ;  /* 0x000000053f877c20 */ /* 0x000fe20008410000 */
        /* <DEDUP_REMOVED lines=28> */
[----:B------:R-:W-:Y:S01]  /*df40*/  FMUL.FTZ R125, R75, UR5 ;  /* 0x000000054b7d7c20 */ /* 0x000fe20008410000 */
[----:B------:R-:W-:Y:S02]  /*df50*/  ISETP.GT.AND P2, PT, R53, 0x50, PT ;  /* 0x000000503500780c */ /* 0x000fe40003f44270 */
[----:B0-----:R-:W-:Y:S02]  /*df60*/  FSEL R135, R135, -INF , P1 ;  /* 0xff80000087877808 */ /* 0x001fe40000800000 */
[----:B------:R-:W-:Y:S02]  /*df70*/  FMNMX.FTZ R8, R35, R8, !PT ;  /* 0x0000000823087209 */ /* 0x000fe40007810000 */
[----:B------:R-:W0:Y:S01]  /*df80*/  MUFU.TANH R131, R131 ;  /* 0x0000008300837308 */ /* 0x000e220000002400 */
[----:B------:R-:W-:Y:S01]  /*df90*/  FMUL.FTZ R78, R78, UR5 ;  /* 0x000000054e4e7c20 */ /* 0x000fe20008410000 */
[----:B------:R-:W-:-:S02]  /*dfa0*/  ISETP.GT.AND P3, PT, R53, 0x51, PT ;  /* 0x000000513500780c */ /* 0x000fc40003f64270 */
[----:B---3--:R-:W-:Y:S02]  /*dfb0*/  FSEL R33, R33, -INF , P2 ;  /* 0xff80000021217808 */ /* 0x008fe40001000000 */
[----:B------:R-:W-:Y:S02]  /*dfc0*/  FMNMX.FTZ R8, R135, R8, !PT ;  /* 0x0000000887087209 */ /* 0x000fe40007810000 */
[----:B------:R-:W3:Y:S01]  /*dfd0*/  MUFU.TANH R29, R29 ;  /* 0x0000001d001d7308 */ /* 0x000ee20000002400 */
[----:B------:R-:W-:Y:S01]  /*dfe0*/  ISETP.GT.AND P4, PT, R53, 0x58, PT ;  /* 0x000000583500780c */ /* 0x000fe20003f84270 */
[----:B------:R-:W-:Y:S01]  /*dff0*/  FMUL.FTZ R79, R79, UR5 ;  /* 0x000000054f4f7c20 */ /* 0x000fe20008410000 */
[----:B-1----:R-:W-:Y:S02]  /*e000*/  FSEL R129, R129, -INF , P3 ;  /* 0xff80000081817808 */ /* 0x002fe40001800000 */
[----:B------:R-:W-:-:S03]  /*e010*/  FMNMX.FTZ R8, R33, R8, !PT ;  /* 0x0000000821087209 */ /* 0x000fc60007810000 */
[----:B------:R-:W1:Y:S01]  /*e020*/  MUFU.TANH R125, R125 ;  /* 0x0000007d007d7308 */ /* 0x000e620000002400 */
[----:B------:R-:W-:-:S07]  /*e030*/  ISETP.GT.AND P1, PT, R53, 0x59, PT ;  /* 0x000000593500780c */ /* 0x000fce0003f24270 */
[----:B------:R-:W4:Y:S01]  /*e040*/  MUFU.TANH R27, R78 ;  /* 0x0000004e001b7308 */ /* 0x000f220000002400 */
[----:B--2---:R-:W-:Y:S01]  /*e050*/  FSEL R31, R31, -INF , P4 ;  /* 0xff8000001f1f7808 */ /* 0x004fe20002000000 */
[----:B------:R-:W-:Y:S01]  /*e060*/  FMUL.FTZ R121, R82, UR5 ;  /* 0x0000000552797c20 */ /* 0x000fe20008410000 */
[----:B------:R-:W-:Y:S01]  /*e070*/  FMNMX.FTZ R8, R129, R8, !PT ;  /* 0x0000000881087209 */ /* 0x000fe20007810000 */
[----:B------:R-:W-:Y:S01]  /*e080*/  FMUL.FTZ R25, R83, UR5 ;  /* 0x0000000553197c20 */ /* 0x000fe20008410000 */
[----:B------:R-:W-:Y:S02]  /*e090*/  ISETP.GT.AND P2, PT, R53, 0x60, PT ;  /* 0x000000603500780c */ /* 0x000fe40003f44270 */
[----:B0-----:R-:W-:Y:S01]  /*e0a0*/  FSEL R131, R131, -INF , P1 ;  /* 0xff80000083837808 */ /* 0x001fe20000800000 */
[----:B------:R-:W0:Y:S01]  /*e0b0*/  MUFU.TANH R79, R79 ;  /* 0x0000004f004f7308 */ /* 0x000e220000002400 */
[----:B------:R-:W-:Y:S02]  /*e0c0*/  FMNMX.FTZ R8, R31, R8, !PT ;  /* 0x000000081f087209 */ /* 0x000fe40007810000 */
[----:B------:R-:W-:-:S02]  /*e0d0*/  ISETP.GT.AND P3, PT, R53, 0x61, PT ;  /* 0x000000613500780c */ /* 0x000fc40003f64270 */
[----:B------:R-:W-:Y:S01]  /*e0e0*/  ISETP.GT.AND P4, PT, R53, 0x68, PT ;  /* 0x000000683500780c */ /* 0x000fe20003f84270 */
[----:B------:R-:W-:Y:S01]  /*e0f0*/  FMUL.FTZ R123, R86, UR5 ;  /* 0x00000005567b7c20 */ /* 0x000fe20008410000 */
[----:B---3--:R-:W-:Y:S01]  /*e100*/  FSEL R29, R29, -INF , P2 ;  /* 0xff8000001d1d7808 */ /* 0x008fe20001000000 */
[----:B------:R-:W2:Y:S01]  /*e110*/  MUFU.TANH R121, R121 ;  /* 0x0000007900797308 */ /* 0x000ea20000002400 */
[----:B------:R-:W-:Y:S02]  /*e120*/  FMNMX.FTZ R8, R131, R8, !PT ;  /* 0x0000000883087209 */ /* 0x000fe40007810000 */
[----:B-1----:R-:W-:Y:S02]  /*e130*/  FSEL R125, R125, -INF , P3 ;  /* 0xff8000007d7d7808 */ /* 0x002fe40001800000 */
[----:B----4-:R-:W-:Y:S02]  /*e140*/  FSEL R27, R27, -INF , P4 ;  /* 0xff8000001b1b7808 */ /* 0x010fe40002000000 */
[C---:B------:R-:W-:Y:S01]  /*e150*/  ISETP.GT.AND P1, PT, R53.reuse, 0x69, PT ;  /* 0x000000693500780c */ /* 0x040fe20003f24270 */
[----:B------:R-:W1:Y:S01]  /*e160*/  MUFU.TANH R25, R25 ;  /* 0x0000001900197308 */ /* 0x000e620000002400 */
[----:B------:R-:W-:-:S02]  /*e170*/  ISETP.GT.AND P2, PT, R53, 0x70, PT ;  /* 0x000000703500780c */ /* 0x000fc40003f44270 */
[C---:B------:R-:W-:Y:S02]  /*e180*/  ISETP.GT.AND P3, PT, R53.reuse, 0x71, PT ;  /* 0x000000713500780c */ /* 0x040fe40003f64270 */
[C---:B------:R-:W-:Y:S02]  /*e190*/  ISETP.GT.AND P4, PT, R53.reuse, 0x78, PT ;  /* 0x000000783500780c */ /* 0x040fe40003f84270 */
[----:B------:R-:W-:Y:S01]  /*e1a0*/  ISETP.GT.AND P5, PT, R53, 0x79, PT ;  /* 0x000000793500780c */ /* 0x000fe20003fa4270 */
[----:B------:R-:W-:Y:S01]  /*e1b0*/  FMUL.FTZ R53, R87, UR5 ;  /* 0x0000000557357c20 */ /* 0x000fe20008410000 */
[----:B------:R-:W-:Y:S01]  /*e1c0*/  FMNMX.FTZ R8, R29, R8, !PT ;  /* 0x000000081d087209 */ /* 0x000fe20007810000 */
[----:B------:R-:W3:Y:S03]  /*e1d0*/  MUFU.TANH R123, R123 ;  /* 0x0000007b007b7308 */ /* 0x000ee60000002400 */
[----:B------:R-:W-:-:S02]  /*e1e0*/  FMNMX.FTZ R8, R125, R8, !PT ;  /* 0x000000087d087209 */ /* 0x000fc40007810000 */
[----:B0-----:R-:W-:Y:S02]  /*e1f0*/  FSEL R127, R79, -INF , P1 ;  /* 0xff8000004f7f7808 */ /* 0x001fe40000800000 */
[----:B------:R-:W-:Y:S01]  /*e200*/  FMNMX.FTZ R8, R27, R8, !PT ;  /* 0x000000081b087209 */ /* 0x000fe20007810000 */
[----:B------:R-:W0:Y:S01]  /*e210*/  MUFU.TANH R53, R53 ;  /* 0x0000003500357308 */ /* 0x000e220000002400 */
[----:B--2---:R-:W-:Y:S02]  /*e220*/  FSEL R121, R121, -INF , P2 ;  /* 0xff80000079797808 */ /* 0x004fe40001000000 */
[----:B------:R-:W-:Y:S02]  /*e230*/  FMNMX.FTZ R8, R127, R8, !PT ;  /* 0x000000087f087209 */ /* 0x000fe40007810000 */
[----:B-1----:R-:W-:Y:S02]  /*e240*/  FSEL R25, R25, -INF , P3 ;  /* 0xff80000019197808 */ /* 0x002fe40001800000 */
[----:B------:R-:W-:-:S02]  /*e250*/  FMNMX.FTZ R8, R121, R8, !PT ;  /* 0x0000000879087209 */ /* 0x000fc40007810000 */
[----:B---3--:R-:W-:Y:S02]  /*e260*/  FSEL R123, R123, -INF , P4 ;  /* 0xff8000007b7b7808 */ /* 0x008fe40002000000 */
[----:B------:R-:W-:-:S04]  /*e270*/  FMNMX.FTZ R8, R25, R8, !PT ;  /* 0x0000000819087209 */ /* 0x000fc80007810000 */
[----:B------:R-:W-:Y:S02]  /*e280*/  FMNMX.FTZ R8, R123, R8, !PT ;  /* 0x000000087b087209 */ /* 0x000fe40007810000 */
[----:B0-----:R-:W-:-:S04]  /*e290*/  FSEL R53, R53, -INF , P5 ;  /* 0xff80000035357808 */ /* 0x001fc80002800000 */
[----:B------:R-:W-:-:S05]  /*e2a0*/  FMNMX.FTZ R24, R53, R8, !PT ;  /* 0x0000000835187209 */ /* 0x000fca0007810000 */
[----:B------:R-:W0:Y:S02]  /*e2b0*/  SHFL.BFLY PT, R8, R24, 0x2, 0x1f ;  /* 0x0c401f0018087f89 */ /* 0x000e2400000e0000 */
[----:B0-----:R-:W-:-:S05]  /*e2c0*/  FMNMX.FTZ R24, R24, R8, !PT ;  /* 0x0000000818187209 */ /* 0x001fca0007810000 */
[----:B------:R-:W0:Y:S01]  /*e2d0*/  SHFL.BFLY PT, R8, R24, 0x1, 0x1f ;  /* 0x0c201f0018087f89 */ /* 0x000e2200000e0000 */
[----:B------:R-:W1:Y:S01]  /*e2e0*/  S2R R56, SR_CgaCtaId ;  /* 0x0000000000387919 */ /* 0x000e620000008800 */
[----:B0-----:R-:W-:-:S04]  /*e2f0*/  FMNMX.FTZ R24, R24, R8, !PT ;  /* 0x0000000818187209 */ /* 0x001fc80007810000 */
[----:B------:R-:W-:-:S04]  /*e300*/  FSETP.NEU.FTZ.AND P1, PT, R24, -INF , PT ;  /* 0xff8000001800780b */ /* 0x000fc80003f3d000 */
[----:B------:R-:W-:-:S05]  /*e310*/  FSEL R8, R24, RZ, P1 ;  /* 0x000000ff18087208 */ /* 0x000fca0000800000 */
[----:B------:R-:W-:Y:S01]  /*e320*/  FADD.FTZ R8, -R8, R10 ;  /* 0x0000000a08087221 */ /* 0x000fe20000010100 */
[-C--:B------:R-:W-:Y:S01]  /*e330*/  FMUL.FTZ R10, R24, R9.reuse ;  /* 0x00000009180a7220 */ /* 0x080fe20000410000 */
[----:B------:R-:W-:-:S04]  /*e340*/  FMUL.FTZ R4, R4, R9 ;  /* 0x0000000904047220 */ /* 0x000fc80000410000 */
[----:B------:R-:W-:Y:S01]  /*e350*/  FSEL R10, R10, RZ, P1 ;  /* 0x000000ff0a0a7208 */ /* 0x000fe20000800000 */
        /* <DEDUP_REMOVED lines=34> */
[----:B------:R-:W0:Y:S08]  /*e580*/  MUFU.EX2 R4, R4 ;  /* 0x0000000400047308 */ /* 0x000e300000000800 */
[----:B------:R2:W-:Y:S08]  /*e590*/  MUFU.EX2 R53, R55 ;  /* 0x0000003700357308 */ /* 0x0005f00000000800 */
[----:B------:R-:W3:Y:S01]  /*e5a0*/  MUFU.EX2 R8, R8 ;  /* 0x0000000800087308 */ /* 0x000ee20000000800 */
[----:B--2---:R-:W-:-:S07]  /*e5b0*/  IMAD R55, R22, 0x8, R2 ;  /* 0x0000000816377824 */ /* 0x004fce00078e0202 */
[----:B------:R-:W2:Y:S01]  /*e5c0*/  MUFU.EX2 R54, R54 ;  /* 0x0000003600367308 */ /* 0x000ea20000000800 */
[----:B------:R-:W-:-:S07]  /*e5d0*/  VIADD R55, R55, 0x16840 ;  /* 0x0001684037377836 */ /* 0x000fce0000000000 */
[----:B------:R-:W4:Y:S08]  /*e5e0*/  MUFU.EX2 R149, R149 ;  /* 0x0000009500957308 */ /* 0x000f300000000800 */
[----:B------:R-:W5:Y:S08]  /*e5f0*/  MUFU.EX2 R150, R150 ;  /* 0x0000009600967308 */ /* 0x000f700000000800 */
[----:B------:R-:W5:Y:S01]  /*e600*/  MUFU.EX2 R51, R51 ;  /* 0x0000003300337308 */ /* 0x000f620000000800 */
[----:B-1----:R-:W-:Y:S01]  /*e610*/  PRMT R55, R56, 0x654, R55 ;  /* 0x0000065438377816 */ /* 0x002fe20000000037 */
[----:B0-----:R-:W-:-:S06]  /*e620*/  FFMA.FTZ R3, R4, R3, R148 ;  /* 0x0000000304037223 */ /* 0x001fcc0000010094 */
[----:B------:R-:W0:Y:S01]  /*e630*/  MUFU.EX2 R52, R52 ;  /* 0x0000003400347308 */ /* 0x000e220000000800 */
[----:B---3--:R-:W-:Y:S01]  /*e640*/  FFMA.FTZ R0, R8, R0, R53 ;  /* 0x0000000008007223 */ /* 0x008fe20000010035 */
[----:B------:R4:W-:Y:S06]  /*e650*/  SYNCS.ARRIVE.TRANS64.RED.A1T0 RZ, [R55+URZ], RZ ;  /* 0x000000ff37ff79a7 */ /* 0x0009ec000810043f */
[----:B------:R-:W1:Y:S01]  /*e660*/  MUFU.EX2 R151, R151 ;  /* 0x0000009700977308 */ /* 0x000e620000000800 */
[----:B--2---:R-:W-:Y:S01]  /*e670*/  FADD.FTZ R3, R54, R3 ;  /* 0x0000000336037221 */ /* 0x004fe20000010000 */
[----:B----4-:R-:W-:-:S06]  /*e680*/  FADD.FTZ R55, R149, R0 ;  /* 0x0000000095377221 */ /* 0x010fcc0000010000 */
[----:B------:R-:W2:Y:S08]  /*e690*/  MUFU.EX2 R144, R144 ;  /* 0x0000009000907308 */ /* 0x000eb00000000800 */
[----:B------:R-:W3:Y:S01]  /*e6a0*/  MUFU.EX2 R49, R49 ;  /* 0x0000003100317308 */ /* 0x000ee20000000800 */
[----:B-----5:R-:W-:Y:S01]  /*e6b0*/  FADD.FTZ R0, R150, R3 ;  /* 0x0000000396007221 */ /* 0x020fe20000010000 */
[----:B------:R-:W-:-:S06]  /*e6c0*/  FADD.FTZ R3, R51, R55 ;  /* 0x0000003733037221 */ /* 0x000fcc0000010000 */
[----:B------:R-:W4:Y:S08]  /*e6d0*/  MUFU.EX2 R50, R50 ;  /* 0x0000003200327308 */ /* 0x000f300000000800 */
[----:B------:R-:W5:Y:S01]  /*e6e0*/  MUFU.EX2 R145, R145 ;  /* 0x0000009100917308 */ /* 0x000f620000000800 */
        /* <DEDUP_REMOVED lines=9> */
[----:B-----5:R-:W-:-:S06]  /*e780*/  FADD.FTZ R3, R145, R3 ;  /* 0x0000000391037221 */ /* 0x020fcc0000010000 */
        /* <DEDUP_REMOVED lines=95> */
[----:B-----5:R-:W-:-:S03]  /*ed80*/  FADD.FTZ R3, R25, R3 ;  /* 0x0000000319037221 */ /* 0x020fc60000010000 */
[----:B0-----:R-:W-:Y:S01]  /*ed90*/  FADD.FTZ R0, R122, R0 ;  /* 0x000000007a007221 */ /* 0x001fe20000010000 */
[----:B-1----:R-:W-:-:S03]  /*eda0*/  FADD.FTZ R55, R123, R3 ;  /* 0x000000037b377221 */ /* 0x002fc60000010000 */
[----:B--2---:R-:W-:Y:S01]  /*edb0*/  FADD.FTZ R3, R11, R0 ;  /* 0x000000000b037221 */ /* 0x004fe20000010000 */
[----:B---3--:R-:W-:Y:S01]  /*edc0*/  FADD.FTZ R0, R10, R55 ;  /* 0x000000370a007221 */ /* 0x008fe20000010000 */
[----:B------:R-:W-:Y:S06]  /*edd0*/  @!P0 BRA `(.L_x_15571) ;  /* 0x0000000000048947 */ /* 0x000fec0003800000 */
[----:B------:R-:W-:Y:S01]  /*ede0*/  BPT.TRAP 0x1 ;  /* 0x000000040000795c */ /* 0x000fe20000300000 */
.L_x_15571:
[----:B------:R-:W2:Y:S01]  /*edf0*/  LDL R55, [R1+0x24] ;  /* 0x0000240001377983 */ /* 0x000ea20000100800 */
[----:B------:R-:W-:-:S04]  /*ee00*/  IMAD R13, R13, 0x8, R2 ;  /* 0x000000080d0d7824 */ /* 0x000fc800078e0202 */
[----:B------:R-:W-:-:S05]  /*ee10*/  VIADD R13, R13, 0x16860 ;  /* 0x000168600d0d7836 */ /* 0x000fca0000000000 */
[----:B------:R-:W-:Y:S01]  /*ee20*/  PRMT R13, R56, 0x654, R13 ;  /* 0x00000654380d7816 */ /* 0x000fe2000000000d */
[----:B------:R-:W-:Y:S01]  /*ee30*/  FMUL.FTZ R88, R88, R4 ;  /* 0x0000000458587220 */ /* 0x000fe20000410000 */
[----:B------:R-:W-:Y:S02]  /*ee40*/  F2FP.BF16.F32.PACK_AB R122, R11, R122 ;  /* 0x0000007a0b7a723e */ /* 0x000fe400000010ff */
[----:B------:R0:W-:Y:S01]  /*ee50*/  SYNCS.ARRIVE.TRANS64.RED.A1T0 RZ, [R13+URZ], RZ ;  /* 0x000000ff0dff79a7 */ /* 0x0001e2000810043f */
        /* <DEDUP_REMOVED lines=65> */
[----:B0-----:R-:W-:Y:S02]  /*f270*/  MOV R13, R22 ;  /* 0x00000016000d7202 */ /* 0x001fe40000000f00 */
[C---:B--2---:R-:W-:Y:S01]  /*f280*/  ISETP.GT.AND P1, PT, R12.reuse, R55, PT ;  /* 0x000000370c00720c */ /* 0x044fe20003f24270 */
[----:B------:R-:W-:-:S12]  /*f290*/  VIADD R12, R12, 0xffffffff ;  /* 0xffffffff0c0c7836 */ /* 0x000fd80000000000 */
[----:B------:R-:W-:Y:S05]  /*f2a0*/  @P1 BRA `(.L_x_15572) ;  /* 0xffffffcc00c01947 */ /* 0x000fea000383ffff */
.L_x_15560:
[----:B------:R-:W2:Y:S02]  /*f2b0*/  LDL R4, [R1+0x34] ;  /* 0x0000340001047983 */ /* 0x000ea40000100800 */
[----:B--2---:R-:W-:-:S13]  /*f2c0*/  ISETP.GE.AND P1, PT, R12, R4, PT ;  /* 0x000000040c00720c */ /* 0x004fda0003f26270 */
[----:B------:R-:W-:Y:S05]  /*f2d0*/  @!P1 BRA `(.L_x_15573) ;  /* 0x0000002400e09947 */ /* 0x000fea0003800000 */
[----:B------:R-:W-:Y:S02]  /*f2e0*/  IMAD.MOV.U32 R10, RZ, RZ, R24 ;  /* 0x000000ffff0a7224 */ /* 0x000fe400078e0018 */
[----:B------:R-:W-:Y:S02]  /*f2f0*/  IMAD.MOV.U32 R11, RZ, RZ, R5 ;  /* 0x000000ffff0b7224 */ /* 0x000fe400078e0005 */
[----:B------:R-:W-:Y:S02]  /*f300*/  IMAD.MOV.U32 R4, RZ, RZ, R155 ;  /* 0x000000ffff047224 */ /* 0x000fe400078e009b */
[----:B------:R-:W-:-:S07]  /*f310*/  IMAD.MOV.U32 R13, RZ, RZ, R22 ;  /* 0x000000ffff0d7224 */ /* 0x000fce00078e0016 */
.L_x_15585:
        /* <DEDUP_REMOVED lines=11> */
.L_x_15575:
[----:B------:R-:W-:Y:S01]  /*f3d0*/  IMAD R5, R22, 0x8, R2 ;  /* 0x0000000816057824 */ /* 0x000fe200078e0202 */
[----:B------:R-:W-:-:S04]  /*f3e0*/  SHF.L.U32 R8, R155, 0x1f, RZ ;  /* 0x0000001f9b087819 */ /* 0x000fc800000006ff */
[----:B------:R0:W1:Y:S01]  /*f3f0*/  SYNCS.PHASECHK.TRANS64.TRYWAIT P1, [R5+URZ+0x16830], R8 ;  /* 0x01683008050075a7 */ /* 0x000062000802017f */
[----:B------:R-:W-:Y:S05]  /*f400*/  @!P0 BRA `(.L_x_15576) ;  /* 0x0000000000048947 */ /* 0x000fea0003800000 */
[----:B------:R-:W-:Y:S01]  /*f410*/  BPT.TRAP 0x1 ;  /* 0x000000040000795c */ /* 0x000fe20000300000 */
.L_x_15576:
[----:B------:R-:W-:Y:S04]  /*f420*/  BSSY B0, `(.L_x_15574) ;  /* 0x0000004000007945 */ /* 0x000fe80003800000 */
[----:B-1----:R-:W-:Y:S05]  /*f430*/  @P1 BRA `(.L_x_15577) ;  /* 0x0000000000081947 */ /* 0x002fea0003800000 */
[----:B------:R-:W1:Y:S02]  /*f440*/  SYNCS.PHASECHK.TRANS64.TRYWAIT P1, [R5+URZ+0x16830], R8 ;  /* 0x01683008050075a7 */ /* 0x000e64000802017f */
[----:B-1----:R-:W-:Y:S05]  /*f450*/  @!P1 BRA `(.L_x_15578) ;  /* 0x000000e000449947 */ /* 0x002fea0003800000 */
.L_x_15577:
[----:B------:R-:W-:Y:S05]  /*f460*/  BSYNC B0 ;  /* 0x0000000000007941 */ /* 0x000fea0003800000 */
.L_x_15574:
[----:B01----:R-:W2:Y:S01]  /*f470*/  LDL R8, [R1+0x1c] ;  /* 0x00001c0001087983 */ /* 0x003ea20000100800 */
[----:B------:R-:W-:Y:S01]  /*f480*/  IMAD.MOV.U32 R9, RZ, RZ, 0x40000040 ;  /* 0x40000040ff097424 */ /* 0x000fe200078e00ff */
[----:B------:R-:W-:Y:S05]  /*f490*/  WARPSYNC.ALL ;  /* 0x0000000000007948 */ /* 0x000fea0003800000 */
[----:B------:R-:W-:Y:S01]  /*f4a0*/  R2UR UR19, R9 ;  /* 0x00000000091372ca */ /* 0x000fe200000e0000 */
[----:B------:R-:W0:Y:S01]  /*f4b0*/  S2R R5, SR_TID.X ;  /* 0x0000000000057919 */ /* 0x000e220000002100 */
[----:B------:R-:W-:Y:S01]  /*f4c0*/  IMAD.MOV.U32 R27, RZ, RZ, 0x40000040 ;  /* 0x40000040ff1b7424 */ /* 0x000fe200078e00ff */
[----:B------:R-:W-:Y:S01]  /*f4d0*/  R2UR UR8, R6 ;  /* 0x00000000060872ca */ /* 0x000fe200000e0000 */
[----:B------:R-:W-:Y:S01]  /*f4e0*/  IMAD.MOV.U32 R25, RZ, RZ, 0x40000040 ;  /* 0x40000040ff197424 */ /* 0x000fe200078e00ff */
[----:B------:R-:W-:-:S02]  /*f4f0*/  R2UR UR9, R7 ;  /* 0x00000000070972ca */ /* 0x000fc400000e0000 */
[----:B0-----:R-:W-:-:S05]  /*f500*/  SHF.R.U32.HI R5, RZ, 0x7, R5 ;  /* 0x00000007ff057819 */ /* 0x001fca0000011605 */
[----:B------:R-:W-:Y:S01]  /*f510*/  VIADD R5, R5, 0x8 ;  /* 0x0000000805057836 */ /* 0x000fe20000000000 */
[----:B------:R-:W-:Y:S02]  /*f520*/  R2UR UR11, R27 ;  /* 0x000000001b0b72ca */ /* 0x000fe400000e0000 */
[----:B------:R-:W-:Y:S02]  /*f530*/  R2UR UR15, R25 ;  /* 0x00000000190f72ca */ /* 0x000fe400000e0000 */
[----:B------:R-:W-:Y:S01]  /*f540*/  R2UR UR23, R27 ;  /* 0x000000001b1772ca */ /* 0x000fe200000e0000 */
[----:B------:R0:W-:Y:S01]  /*f550*/  BAR.SYNC.DEFER_BLOCKING R5, 0x100 ;  /* 0x000400050000751d */ /* 0x0001e20000010000 */
[----:B--2---:R-:W-:-:S04]  /*f560*/  IMAD R26, R22, 0x400, R8 ;  /* 0x00000400161a7824 */ /* 0x004fc800078e0208 */
[----:B------:R-:W-:-:S05]  /*f570*/  VIADD R8, R26, 0x4 ;  /* 0x000000041a087836 */ /* 0x000fca0000000000 */
[----:B------:R-:W-:Y:S02]  /*f580*/  R2UR UR18, R8 ;  /* 0x00000000081272ca */ /* 0x000fe400000e0000 */
[----:B------:R-:W2:Y:S01]  /*f590*/  LDL.64 R8, [R1+0x8] ;  /* 0x0000080001087983 */ /* 0x000ea20000100a00 */
[C---:B------:R-:W-:Y:S02]  /*f5a0*/  R2UR UR10, R26.reuse ;  /* 0x000000001a0a72ca */ /* 0x040fe400000e0000 */
[C---:B------:R-:W-:Y:S01]  /*f5b0*/  IADD3 R24, R26.reuse, 0x2, RZ ;  /* 0x000000021a187810 */ /* 0x040fe20007ffe0ff */
        /* <DEDUP_REMOVED lines=24> */
.L_x_15580:
[----:B------:R-:W-:Y:S01]  /*f740*/  SHF.L.U32 R4, R4, 0x1f, RZ ;  /* 0x0000001f04047819 */ /* 0x000fe200000006ff */
[----:B------:R-:W-:-:S04]  /*f750*/  IMAD R5, R13, 0x8, R2 ;  /* 0x000000080d057824 */ /* 0x000fc800078e0202 */
[----:B------:R0:W1:Y:S01]  /*f760*/  SYNCS.PHASECHK.TRANS64.TRYWAIT P1, [R5+URZ+0x16850], R4 ;  /* 0x01685004050075a7 */ /* 0x000062000802017f */
[----:B------:R-:W-:Y:S05]  /*f770*/  @!P0 BRA `(.L_x_15581) ;  /* 0x0000000000048947 */ /* 0x000fea0003800000 */
[----:B------:R-:W-:Y:S01]  /*f780*/  BPT.TRAP 0x1 ;  /* 0x000000040000795c */ /* 0x000fe20000300000 */
.L_x_15581:
[----:B-1----:R-:W-:Y:S05]  /*f790*/  @P1 BRA `(.L_x_15579) ;  /* 0x0000000000081947 */ /* 0x002fea0003800000 */
[----:B------:R-:W1:Y:S02]  /*f7a0*/  SYNCS.PHASECHK.TRANS64.TRYWAIT P1, [R5+URZ+0x16850], R4 ;  /* 0x01685004050075a7 */ /* 0x000e64000802017f */
[----:B-1----:R-:W-:Y:S05]  /*f7b0*/  @!P1 BRA `(.L_x_15582) ;  /* 0x000000dc00809947 */ /* 0x002fea0003800000 */
.L_x_15579:
[----:B01----:R-:W-:Y:S01]  /*f7c0*/  VIADD R4, R2, 0x400 ;  /* 0x0000040002047836 */ /* 0x003fe20000000000 */
[----:B------:R-:W-:Y:S05]  /*f7d0*/  WARPSYNC.ALL ;  /* 0x0000000000007948 */ /* 0x000fea0003800000 */
[----:B------:R-:W-:Y:S01]  /*f7e0*/  SHF.R.U32.HI R4, RZ, 0x4, R4 ;  /* 0x00000004ff047819 */ /* 0x000fe20000011604 */
[----:B------:R-:W-:Y:S01]  /*f7f0*/  IMAD.MOV.U32 R5, RZ, RZ, 0x40000040 ;  /* 0x40000040ff057424 */ /* 0x000fe200078e00ff */
[----:B------:R-:W-:Y:S01]  /*f800*/  WARPGROUP.ARRIVE ;  /* 0x00000000000079c5 */ /* 0x000fe20000000000 */
[----:B------:R-:W-:Y:S02]  /*f810*/  MOV R9, 0x40000040 ;  /* 0x4000004000097802 */ /* 0x000fe40000000f00 */
[----:B------:R-:W-:-:S02]  /*f820*/  LOP3.LUT R4, R4, 0x3fff, RZ, 0xc0, !PT ;  /* 0x00003fff04047812 */ /* 0x000fc400078ec0ff */
        /* <DEDUP_REMOVED lines=40> */
[----:B------:R-:W-:Y:S01]  /*fab0*/  VIADD R4, R4, 0x380 ;  /* 0x0000038004047836 */ /* 0x000fe20000000000 */
[----:B------:R-:W-:Y:S01]  /*fac0*/  MOV R9, 0x40000040 ;  /* 0x4000004000097802 */ /* 0x000fe20000000f00 */
[----:B------:R-:W-:Y:S02]  /*fad0*/  WARPGROUP.DEPBAR.LE gsb0, 0x0 ;  /* 0x00008000000079c5 */ /* 0x000fe40000010000 */
[----:B------:R-:W-:-:S08]  /*fae0*/  WARPGROUP.ARRIVE ;  /* 0x00000000000079c5 */ /* 0x000fd00000000000 */
        /* <DEDUP_REMOVED lines=17> */
.L_x_15583:
[----:B------:R-:W1:Y:S01]  /*fc00*/  S2R R121, SR_CgaCtaId ;  /* 0x0000000000797919 */ /* 0x000e620000008800 */
[----:B------:R-:W-:Y:S01]  /*fc10*/  FMUL.FTZ R120, R24, UR4 ;  /* 0x0000000418787c20 */ /* 0x000fe20008410000 */
[----:B------:R-:W-:Y:S01]  /*fc20*/  FMUL.FTZ R122, R25, UR4 ;  /* 0x00000004197a7c20 */ /* 0x000fe20008410000 */
[----:B0-----:R-:W-:Y:S01]  /*fc30*/  FMUL.FTZ R4, R26, UR4 ;  /* 0x000000041a047c20 */ /* 0x001fe20008410000 */
[----:B------:R-:W-:Y:S01]  /*fc40*/  FMUL.FTZ R26, R28, UR4 ;  /* 0x000000041c1a7c20 */ /* 0x000fe20008410000 */
[----:B------:R-:W-:Y:S02]  /*fc50*/  IMAD R5, R22, 0x8, R2 ;  /* 0x0000000816057824 */ /* 0x000fe400078e0202 */
[----:B------:R-:W-:Y:S01]  /*fc60*/  FMUL.FTZ R29, R29, UR4 ;  /* 0x000000041d1d7c20 */ /* 0x000fe20008410000 */
[----:B------:R-:W0:Y:S01]  /*fc70*/  MUFU.TANH R120, R120 ;  /* 0x0000007800787308 */ /* 0x000e220000002400 */
[----:B------:R-:W-:Y:S01]  /*fc80*/  FMUL.FTZ R151, R31, UR4 ;  /* 0x000000041f977c20 */ /* 0x000fe20008410000 */
[----:B------:R-:W-:-:S02]  /*fc90*/  VIADD R5, R5, 0x16840 ;  /* 0x0001684005057836 */ /* 0x000fc40000000000 */
        /* <DEDUP_REMOVED lines=22> */
[----:B-1----:R-:W-:Y:S01]  /*fe00*/  PRMT R5, R121, 0x654, R5 ;  /* 0x0000065479057816 */ /* 0x002fe20000000005 */
[----:B------:R-:W-:Y:S01]  /*fe10*/  FMUL.FTZ R65, R68, UR4 ;  /* 0x0000000444417c20 */ /* 0x000fe20008410000 */
[----:B------:R-:W-:Y:S01]  /*fe20*/  FMUL.FTZ R68, R69, UR4 ;  /* 0x0000000445447c20 */ /* 0x000fe20008410000 */
[----:B------:R-:W-:Y:S01]  /*fe30*/  FMUL.FTZ R72, R72, UR4 ;  /* 0x0000000448487c20 */ /* 0x000fe20008410000 */
[----:B------:R0:W-:Y:S01]  /*fe40*/  SYNCS.ARRIVE.TRANS64.RED.A1T0 RZ, [R5+URZ], RZ ;  /* 0x000000ff05ff79a7 */ /* 0x0001e2000810043f */
[----:B------:R-:W-:Y:S01]  /*fe50*/  FMUL.FTZ R69, R73, UR4 ;  /* 0x0000000449457c20 */ /* 0x000fe20008410000 */
[----:B------:R-:W-:Y:S01]  /*fe60*/  FMUL.FTZ R73, R76, UR4 ;  /* 0x000000044c497c20 */ /* 0x000fe20008410000 */
[----:B------:R-:W1:Y:S01]  /*fe70*/  MUFU.TANH R31, R31 ;  /* 0x0000001f001f7308 */ /* 0x000e620000002400 */
        /* <DEDUP_REMOVED lines=8> */
[----:B--2---:R-:W-:Y:S01]  /*ff00*/  FMNMX.FTZ R5, R122, R5, !PT ;  /* 0x000000057a057209 */ /* 0x004fe20007810000 */
[----:B------:R-:W-:Y:S01]  /*ff10*/  FMUL.FTZ R145, R30, UR4 ;  /* 0x000000041e917c20 */ /* 0x000fe20008410000 */
[----:B------:R-:W-:Y:S01]  /*ff20*/  FMUL.FTZ R48, R38, UR4 ;  /* 0x0000000426307c20 */ /* 0x000fe20008410000 */
[----:B------:R-:W-:Y:S01]  /*ff30*/  FMUL.FTZ R147, R39, UR4 ;  /* 0x0000000427937c20 */ /* 0x000fe20008410000 */
[----:B---3--:R-:W-:Y:S01]  /*ff40*/  FMNMX.FTZ R24, R26, R5, !PT ;  /* 0x000000051a187209 */ /* 0x008fe20007810000 */
[----:B------:R-:W-:Y:S01]  /*ff50*/  FMUL.FTZ R27, R42, UR4 ;  /* 0x000000042a1b7c20 */ /* 0x000fe20008410000 */
[----:B------:R-:W-:Y:S01]  /*ff60*/  FMUL.FTZ R141, R43, UR4 ;  /* 0x000000042b8d7c20 */ /* 0x000fe20008410000 */
[----:B------:R-:W2:Y:S01]  /*ff70*/  MUFU.TANH R35, R35 ;  /* 0x0000002300237308 */ /* 0x000ea20000002400 */
[----:B----4-:R-:W-:Y:S01]  /*ff80*/  FMNMX.FTZ R24, R29, R24, !PT ;  /* 0x000000181d187209 */ /* 0x010fe20007810000 */
[----:B------:R-:W-:Y:S01]  /*ff90*/  FMUL.FTZ R44, R46, UR4 ;  /* 0x000000042e2c7c20 */ /* 0x000fe20008410000 */
[----:B------:R-:W-:Y:S01]  /*ffa0*/  FMUL.FTZ R143, R47, UR4 ;  /* 0x000000042f8f7c20 */ /* 0x000fe20008410000 */
[----:B------:R-:W-:Y:S01]  /*ffb0*/  FMUL.FTZ R42, R50, UR4 ;  /* 0x00000004322a7c20 */ /* 0x000fe20008410000 */
[----:B-1----:R-:W-:Y:S01]  /*ffc0*/  FMNMX.FTZ R24, R31, R24, !PT ;  /* 0x000000181f187209 */ /* 0x002fe20007810000 */
        /* <DEDUP_REMOVED lines=23> */
[----:B------:R-:W-:-:S03]  /*10140*/  FMUL.FTZ R54, R87, UR4 ;  /* 0x0000000457367c20 */ /* 0x000fc60008410000 */
        /* <DEDUP_REMOVED lines=44> */
[----:B------:R0:W3:Y:S01]  /*10410*/  MUFU.TANH R9, R4 ;  /* 0x0000000400097308 */ /* 0x0000e20000002400 */
[----:B--2---:R-:W-:-:S07]  /*10420*/  FMNMX.FTZ R5, R81, R24, !PT ;  /* 0x0000001851057209 */ /* 0x004fce0007810000 */
[----:B------:R-:W2:Y:S01]  /*10430*/  MUFU.TANH R149, R149 ;  /* 0x0000009500957308 */ /* 0x000ea20000002400 */
[----:B-1----:R-:W-:Y:S01]  /*10440*/  FMNMX.FTZ R5, R84, R5, !PT ;  /* 0x0000000554057209 */ /* 0x002fe20007810000 */
[----:B0-----:R-:W-:Y:S01]  /*10450*/  FMUL.FTZ R4, R34, UR4 ;  /* 0x0000000422047c20 */ /* 0x001fe20008410000 */
[----:B------:R-:W-:-:S05]  /*10460*/  FMUL.FTZ R34, R66, UR4 ;  /* 0x0000000442227c20 */ /* 0x000fca0008410000 */
[----:B------:R-:W0:Y:S01]  /*10470*/  MUFU.TANH R145, R145 ;  /* 0x0000009100917308 */ /* 0x000e220000002400 */
[----:B---3--:R-:W-:Y:S02]  /*10480*/  IMAD.MOV.U32 R85, RZ, RZ, R9 ;  /* 0x000000ffff557224 */ /* 0x008fe400078e0009 */
[----:B------:R-:W1:Y:S03]  /*10490*/  SHFL.BFLY PT, R9, R5, 0x2, 0x1f ;  /* 0x0c401f0005097f89 */ /* 0x000e6600000e0000 */
[----:B------:R-:W-:Y:S02]  /*104a0*/  FMNMX.FTZ R24, R85, R10, !PT ;  /* 0x0000000a55187209 */ /* 0x000fe40007810000 */
[----:B------:R-:W3:Y:S08]  /*104b0*/  MUFU.TANH R151, R151 ;  /* 0x0000009700977308 */ /* 0x000ef00000002400 */
[----:B------:R-:W4:Y:S08]  /*104c0*/  MUFU.TANH R4, R4 ;  /* 0x0000000400047308 */ /* 0x000f300000002400 */
[----:B------:R-:W5:Y:S01]  /*104d0*/  MUFU.TANH R8, R8 ;  /* 0x0000000800087308 */ /* 0x000f620000002400 */
[----:B-1----:R-:W-:-:S05]  /*104e0*/  FMNMX.FTZ R5, R5, R9, !PT ;  /* 0x0000000905057209 */ /* 0x002fca0007810000 */
[----:B------:R-:W1:Y:S02]  /*104f0*/  SHFL.BFLY PT, R9, R5, 0x1, 0x1f ;  /* 0x0c201f0005097f89 */ /* 0x000e6400000e0000 */
[----:B------:R-:W5:Y:S08]  /*10500*/  MUFU.TANH R48, R48 ;  /* 0x0000003000307308 */ /* 0x000f700000002400 */
[----:B------:R-:W5:Y:S08]  /*10510*/  MUFU.TANH R147, R147 ;  /* 0x0000009300937308 */ /* 0x000f700000002400 */
[----:B------:R-:W5:Y:S01]  /*10520*/  MUFU.TANH R27, R27 ;  /* 0x0000001b001b7308 */ /* 0x000f620000002400 */
[----:B-1----:R-:W-:-:S07]  /*10530*/  FMNMX.FTZ R5, R5, R9, !PT ;  /* 0x0000000905057209 */ /* 0x002fce0007810000 */
[----:B------:R-:W1:Y:S01]  /*10540*/  MUFU.TANH R141, R141 ;  /* 0x0000008d008d7308 */ /* 0x000e620000002400 */
[----:B--2---:R-:W-:Y:S01]  /*10550*/  FMNMX.FTZ R9, R149, R24, !PT ;  /* 0x0000001895097209 */ /* 0x004fe20007810000 */
[----:B------:R-:W-:-:S03]  /*10560*/  FADD.FTZ R11, -R5, R11 ;  /* 0x0000000b050b7221 */ /* 0x000fc60000010100 */
[----:B0-----:R-:W-:-:S03]  /*10570*/  FMNMX.FTZ R9, R145, R9, !PT ;  /* 0x0000000991097209 */ /* 0x001fc60007810000 */
[----:B------:R-:W0:Y:S01]  /*10580*/  MUFU.TANH R44, R44 ;  /* 0x0000002c002c7308 */ /* 0x000e220000002400 */
[----:B---3--:R-:W-:-:S04]  /*10590*/  FMNMX.FTZ R9, R151, R9, !PT ;  /* 0x0000000997097209 */ /* 0x008fc80007810000 */
[----:B----4-:R-:W-:-:S03]  /*105a0*/  FMNMX.FTZ R9, R4, R9, !PT ;  /* 0x0000000904097209 */ /* 0x010fc60007810000 */
[----:B------:R-:W2:Y:S01]  /*105b0*/  MUFU.TANH R143, R143 ;  /* 0x0000008f008f7308 */ /* 0x000ea20000002400 */
[----:B-----5:R-:W-:-:S04]  /*105c0*/  FMNMX.FTZ R9, R8, R9, !PT ;  /* 0x0000000908097209 */ /* 0x020fc80007810000 */
[----:B------:R-:W-:-:S03]  /*105d0*/  FMNMX.FTZ R9, R48, R9, !PT ;  /* 0x0000000930097209 */ /* 0x000fc60007810000 */
[----:B------:R-:W3:Y:S01]  /*105e0*/  MUFU.TANH R42, R42 ;  /* 0x0000002a002a7308 */ /* 0x000ee20000002400 */
[----:B------:R-:W-:-:S04]  /*105f0*/  FMNMX.FTZ R9, R147, R9, !PT ;  /* 0x0000000993097209 */ /* 0x000fc80007810000 */
[----:B------:R-:W-:-:S03]  /*10600*/  FMNMX.FTZ R9, R27, R9, !PT ;  /* 0x000000091b097209 */ /* 0x000fc60007810000 */
[----:B------:R-:W4:Y:S01]  /*10610*/  MUFU.TANH R137, R137 ;  /* 0x0000008900897308 */ /* 0x000f220000002400 */
[----:B-1----:R-:W-:-:S04]  /*10620*/  FMNMX.FTZ R9, R141, R9, !PT ;  /* 0x000000098d097209 */ /* 0x002fc80007810000 */
[----:B0-----:R-:W-:-:S03]  /*10630*/  FMNMX.FTZ R9, R44, R9, !PT ;  /* 0x000000092c097209 */ /* 0x001fc60007810000 */
        /* <DEDUP_REMOVED lines=49> */
[-C--:B------:R-:W-:Y:S01]  /*10950*/  FMUL.FTZ R56, R24, R9.reuse ;  /* 0x0000000918387220 */ /* 0x080fe20000410000 */
[-CC-:B------:R-:W-:Y:S01]  /*10960*/  FFMA.FTZ R148, R120, R9.reuse, -R46.reuse ;  /* 0x0000000978947223 */ /* 0x180fe2000001082e */
[-C--:B------:R-:W-:Y:S01]  /*10970*/  FFMA.FTZ R39, R122, R9.reuse, -R46 ;  /* 0x000000097a277223 */ /* 0x080fe2000001082e */
[----:B------:R-:W-:Y:S01]  /*10980*/  MUFU.EX2 R11, R11 ;  /* 0x0000000b000b7308 */ /* 0x000fe20000000800 */
[-CC-:B------:R-:W-:Y:S01]  /*10990*/  FFMA.FTZ R55, R85, R9.reuse, -R56.reuse ;  /* 0x0000000955377223 */ /* 0x180fe20000010838 */
[-CC-:B------:R-:W-:Y:S01]  /*109a0*/  FFMA.FTZ R149, R149, R9.reuse, -R56.reuse ;  /* 0x0000000995957223 */ /* 0x180fe20000010838 */
[-CC-:B------:R-:W-:Y:S01]  /*109b0*/  FFMA.FTZ R50, R4, R9.reuse, -R56.reuse ;  /* 0x0000000904327223 */ /* 0x180fe20000010838 */
[-C--:B------:R-:W-:Y:S01]  /*109c0*/  FFMA.FTZ R4, R54, R9.reuse, -R56 ;  /* 0x0000000936047223 */ /* 0x080fe20000010838 */
[-CC-:B------:R-:W-:Y:S01]  /*109d0*/  FFMA.FTZ R150, R26, R9.reuse, -R46.reuse ;  /* 0x000000091a967223 */ /* 0x180fe2000001082e */
[-CC-:B------:R-:W-:Y:S01]  /*109e0*/  FFMA.FTZ R51, R29, R9.reuse, -R46.reuse ;  /* 0x000000091d337223 */ /* 0x180fe2000001082e */
[-CC-:B------:R-:W-:Y:S01]  /*109f0*/  FFMA.FTZ R138, R52, R9.reuse, -R46.reuse ;  /* 0x00000009348a7223 */ /* 0x180fe2000001082e */
[----:B------:R-:W0:Y:S01]  /*10a00*/  MUFU.EX2 R148, R148 ;  /* 0x0000009400947308 */ /* 0x000e220000000800 */
[-C--:B------:R-:W-:Y:S01]  /*10a10*/  FFMA.FTZ R29, R53, R9.reuse, -R46 ;  /* 0x00000009351d7223 */ /* 0x080fe2000001082e */
[-CC-:B------:R-:W-:Y:S01]  /*10a20*/  FFMA.FTZ R52, R145, R9.reuse, -R56.reuse ;  /* 0x0000000991347223 */ /* 0x180fe20000010838 */
[-C--:B------:R-:W-:Y:S01]  /*10a30*/  FFMA.FTZ R151, R151, R9.reuse, -R56 ;  /* 0x0000000997977223 */ /* 0x080fe20000010838 */
[-C--:B------:R-:W-:Y:S01]  /*10a40*/  FFMA.FTZ R144, R31, R9.reuse, -R46 ;  /* 0x000000091f907223 */ /* 0x080fe2000001082e */
[-C--:B------:R-:W-:Y:S01]  /*10a50*/  FFMA.FTZ R145, R8, R9.reuse, -R56 ;  /* 0x0000000908917223 */ /* 0x080fe20000010838 */
[-CC-:B------:R-:W-:Y:S01]  /*10a60*/  FFMA.FTZ R33, R33, R9.reuse, -R46.reuse ;  /* 0x0000000921217223 */ /* 0x180fe2000001082e */
[-CC-:B------:R-:W-:Y:S01]  /*10a70*/  FFMA.FTZ R146, R35, R9.reuse, -R46.reuse ;  /* 0x0000000923927223 */ /* 0x180fe2000001082e */
[----:B------:R-:W-:Y:S01]  /*10a80*/  MUFU.EX2 R10, R10 ;  /* 0x0000000a000a7308 */ /* 0x000fe20000000800 */
[-C--:B------:R-:W-:Y:S01]  /*10a90*/  FFMA.FTZ R26, R49, R9.reuse, -R46 ;  /* 0x00000009311a7223 */ /* 0x080fe2000001082e */
[-C--:B------:R-:W-:Y:S01]  /*10aa0*/  FFMA.FTZ R48, R48, R9.reuse, -R56 ;  /* 0x0000000930307223 */ /* 0x080fe20000010838 */
[-C--:B------:R-:W-:Y:S01]  /*10ab0*/  FFMA.FTZ R47, R37, R9.reuse, -R46 ;  /* 0x00000009252f7223 */ /* 0x080fe2000001082e */
[-C--:B------:R-:W-:Y:S01]  /*10ac0*/  FFMA.FTZ R147, R147, R9.reuse, -R56 ;  /* 0x0000000993937223 */ /* 0x080fe20000010838 */
        /* <DEDUP_REMOVED lines=20> */
[----:B-1----:R-:W-:Y:S01]  /*10c10*/  FFMA.FTZ R0, R10, R0, R54 ;  /* 0x000000000a007223 */ /* 0x002fe20000010036 */
[-CC-:B------:R-:W-:Y:S01]  /*10c20*/  FFMA.FTZ R120, R77, R9.reuse, -R46.reuse ;  /* 0x000000094d787223 */ /* 0x180fe2000001082e */
[-CC-:B------:R-:W-:Y:S01]  /*10c30*/  FFMA.FTZ R80, R80, R9.reuse, -R46.reuse ;  /* 0x0000000950507223 */ /* 0x180fe2000001082e */
[-CC-:B------:R-:W-:Y:S01]  /*10c40*/  FFMA.FTZ R81, R81, R9.reuse, -R46.reuse ;  /* 0x0000000951517223 */ /* 0x180fe2000001082e */
[-C--:B------:R-:W-:Y:S01]  /*10c50*/  FFMA.FTZ R122, R84, R9.reuse, -R46 ;  /* 0x00000009547a7223 */ /* 0x080fe2000001082e */
        /* <DEDUP_REMOVED lines=8> */
[-CC-:B------:R-:W-:Y:S01]  /*10ce0*/  FFMA.FTZ R40, R40, R9.reuse, -R56.reuse ;  /* 0x0000000928287223 */ /* 0x180fe20000010838 */
[-C--:B------:R-:W-:Y:S01]  /*10cf0*/  FFMA.FTZ R139, R139, R9.reuse, -R56 ;  /* 0x000000098b8b7223 */ /* 0x080fe20000010838 */
[----:B------:R-:W0:Y:S01]  /*10d00*/  MUFU.EX2 R52, R52 ;  /* 0x0000003400347308 */ /* 0x000e220000000800 */
[----:B--2---:R-:W-:Y:S01]  /*10d10*/  FADD.FTZ R55, R149, R0 ;  /* 0x0000000095377221 */ /* 0x004fe20000010000 */
[-CC-:B------:R-:W-:Y:S01]  /*10d20*/  FFMA.FTZ R38, R38, R9.reuse, -R56.reuse ;  /* 0x0000000926267223 */ /* 0x180fe20000010838 */
[-CC-:B------:R-:W-:Y:S01]  /*10d30*/  FFMA.FTZ R133, R133, R9.reuse, -R56.reuse ;  /* 0x0000000985857223 */ /* 0x180fe20000010838 */
[-CC-:B------:R-:W-:Y:S01]  /*10d40*/  FFMA.FTZ R36, R36, R9.reuse, -R56.reuse ;  /* 0x0000000924247223 */ /* 0x180fe20000010838 */
[-CC-:B------:R-:W-:Y:S01]  /*10d50*/  FFMA.FTZ R135, R135, R9.reuse, -R56.reuse ;  /* 0x0000000987877223 */ /* 0x180fe20000010838 */
[-CC-:B------:R-:W-:Y:S01]  /*10d60*/  FFMA.FTZ R34, R34, R9.reuse, -R56.reuse ;  /* 0x0000000922227223 */ /* 0x180fe20000010838 */
[-CC-:B------:R-:W-:Y:S01]  /*10d70*/  FFMA.FTZ R129, R129, R9.reuse, -R56.reuse ;  /* 0x0000000981817223 */ /* 0x180fe20000010838 */
[----:B------:R-:W2:Y:S01]  /*10d80*/  MUFU.EX2 R51, R51 ;  /* 0x0000003300337308 */ /* 0x000ea20000000800 */
        /* <DEDUP_REMOVED lines=8> */
[----:B0-----:R-:W-:Y:S01]  /*10e10*/  FADD.FTZ R3, R52, R55 ;  /* 0x0000003734037221 */ /* 0x001fe20000010000 */
[-CC-:B------:R-:W-:Y:S01]  /*10e20*/  FFMA.FTZ R121, R121, R9.reuse, -R56.reuse ;  /* 0x0000000979797223 */ /* 0x180fe20000010838 */
[-CC-:B------:R-:W-:Y:S01]  /*10e30*/  FFMA.FTZ R25, R25, R9.reuse, -R56.reuse ;  /* 0x0000000919197223 */ /* 0x180fe20000010838 */
[----:B------:R-:W-:-:S04]  /*10e40*/  FFMA.FTZ R123, R123, R9, -R56 ;  /* 0x000000097b7b7223 */ /* 0x000fc80000010838 */
        /* <DEDUP_REMOVED lines=116> */
.L_x_15584:
[----:B------:R-:W0:Y:S01]  /*11590*/  S2R R55, SR_CgaCtaId ;  /* 0x0000000000377919 */ /* 0x000e220000008800 */
[----:B------:R-:W-:-:S04]  /*115a0*/  IMAD R13, R13, 0x8, R2 ;  /* 0x000000080d0d7824 */ /* 0x000fc800078e0202 */
[----:B------:R-:W-:-:S05]  /*115b0*/  VIADD R13, R13, 0x16860 ;  /* 0x000168600d0d7836 */ /* 0x000fca0000000000 */
[----:B0-----:R-:W-:Y:S02]  /*115c0*/  PRMT R13, R55, 0x654, R13 ;  /* 0x00000654370d7816 */ /* 0x001fe4000000000d */
[----:B------:R-:W2:Y:S01]  /*115d0*/  LDL R55, [R1+0x34] ;  /* 0x0000340001377983 */ /* 0x000ea20000100800 */
[----:B------:R-:W-:Y:S01]  /*115e0*/  F2FP.BF16.F32.PACK_AB R123, R4, R123 ;  /* 0x0000007b047b723e */ /* 0x000fe200000010ff */
        /* <DEDUP_REMOVED lines=70> */
[----:B------:R-:W-:Y:S05]  /*11a50*/  @P1 BRA `(.L_x_15585) ;  /* 0xffffffd800301947 */ /* 0x000fea000383ffff */
.L_x_15573:
[----:B------:R-:W-:Y:S05]  /*11a60*/  WARPSYNC.ALL ;  /* 0x0000000000007948 */ /* 0x000fea0003800000 */
[----:B------:R-:W-:Y:S06]  /*11a70*/  BAR.ARV 0x8, 0x200 ;  /* 0x0208000000007b1d */ /* 0x000fec0000002000 */
[----:B------:R-:W-:Y:S05]  /*11a80*/  @!P0 BRA `(.L_x_15586) ;  /* 0x0000000000048947 */ /* 0x000fea0003800000 */
[----:B------:R-:W-:Y:S01]  /*11a90*/  BPT.TRAP 0x1 ;  /* 0x000000040000795c */ /* 0x000fe20000300000 */
.L_x_15586:
[----:B------:R-:W-:Y:S01]  /*11aa0*/  IMAD R13, R22, 0x8, R2 ;  /* 0x00000008160d7824 */ /* 0x000fe200078e0202 */
[----:B------:R-:W-:-:S04]  /*11ab0*/  SHF.L.U32 R4, R155, 0x1f, RZ ;  /* 0x0000001f9b047819 */ /* 0x000fc800000006ff */
[----:B------:R0:W1:Y:S01]  /*11ac0*/  SYNCS.PHASECHK.TRANS64.TRYWAIT P1, [R13+URZ+0x16850], R4 ;  /* 0x016850040d0075a7 */ /* 0x000062000802017f */
[----:B------:R-:W-:Y:S05]  /*11ad0*/  @!P0 BRA `(.L_x_15587) ;  /* 0x0000000000048947 */ /* 0x000fea0003800000 */
[----:B------:R-:W-:Y:S01]  /*11ae0*/  BPT.TRAP 0x1 ;  /* 0x000000040000795c */ /* 0x000fe20000300000 */
.L_x_15587:
[----:B------:R-:W-:-:S05]  /*11af0*/  VIADD R2, R2, 0x400 ;  /* 0x0000040002027836 */ /* 0x000fca0000000000 */
[----:B------:R-:W-:-:S04]  /*11b00*/  SHF.R.U32.HI R2, RZ, 0x4, R2 ;  /* 0x00000004ff027819 */ /* 0x000fc80000011602 */
[----:B------:R-:W-:Y:S01]  /*11b10*/  LOP3.LUT R7, R2, 0x3fff, RZ, 0xc0, !PT ;  /* 0x00003fff02077812 */ /* 0x000fe200078ec0ff */
[----:B-1----:R-:W-:Y:S06]  /*11b20*/  @P1 BRA `(.L_x_15588) ;  /* 0x0000000000081947 */ /* 0x002fec0003800000 */
[----:B------:R-:W1:Y:S02]  /*11b30*/  SYNCS.PHASECHK.TRANS64.TRYWAIT P1, [R13+URZ+0x16850], R4 ;  /* 0x016850040d0075a7 */ /* 0x000e64000802017f */
[----:B-1----:R-:W-:Y:S05]  /*11b40*/  @!P1 BRA `(.L_x_15589) ;  /* 0x000000b800b09947 */ /* 0x002fea0003800000 */
.L_x_15588:
        /* <DEDUP_REMOVED lines=9> */
[----:B------:R-:W-:Y:S02]  /*11be0*/  IMAD.MOV.U32 R7, RZ, RZ, 0x40000040 ;  /* 0x40000040ff077424 */ /* 0x000fe400078e00ff */
[----:B------:R-:W-:-:S08]  /*11bf0*/  IMAD.MOV.U32 R8, RZ, RZ, RZ ;  /* 0x000000ffff087224 */ /* 0x000fd000078e00ff */
[----:B------:R-:W-:Y:S01]  /*11c00*/  HGMMA.64x64x16.F32.BF16 R88, R148, gdesc[UR4].tnspB, R88, gsb0 ;  /* 0x40e0000494587df0 */ /* 0x000fe20008001858 */
[----:B------:R-:W-:Y:S02]  /*11c10*/  R2UR UR6, R10 ;  /* 0x000000000a0672ca */ /* 0x000fe400000e0000 */
[----:B------:R-:W-:Y:S01]  /*11c20*/  R2UR UR7, R11 ;  /* 0x000000000b0772ca */ /* 0x000fe200000e0000 */
[----:B------:R-:W-:Y:S01]  /*11c30*/  IMAD.MOV.U32 R11, RZ, RZ, 0x40000040 ;  /* 0x40000040ff0b7424 */ /* 0x000fe200078e00ff */
[----:B------:R-:W-:Y:S01]  /*11c40*/  IADD3 R10, R6, 0x100, RZ ;  /* 0x00000100060a7810 */ /* 0x000fe20007ffe0ff */
[----:B--2---:R-:W-:Y:S01]  /*11c50*/  FADD.FTZ R2, R2, R3 ;  /* 0x0000000302027221 */ /* 0x004fe20000010000 */
[----:B------:R-:W-:Y:S01]  /*11c60*/  IMAD.MOV.U32 R3, RZ, RZ, -0x800000 ;  /* 0xff800000ff037424 */ /* 0x000fe200078e00ff */
        /* <DEDUP_REMOVED lines=27> */
[----:B------:R-:W-:Y:S01]  /*11e20*/  IMAD.MOV.U32 R11, RZ, RZ, 0x40000040 ;  /* 0x40000040ff0b7424 */ /* 0x000fe200078e00ff */
[----:B------:R-:W-:Y:S01]  /*11e30*/  IADD3 R6, R6, 0x380, RZ ;  /* 0x0000038006067810 */ /* 0x000fe20007ffe0ff */
[----:B------:R-:W-:Y:S02]  /*11e40*/  WARPGROUP.DEPBAR.LE gsb0, 0x0 ;  /* 0x00008000000079c5 */ /* 0x000fe40000010000 */
[----:B------:R-:W-:-:S08]  /*11e50*/  WARPGROUP.ARRIVE ;  /* 0x00000000000079c5 */ /* 0x000fd00000000000 */
[----:B------:R-:W-:Y:S01]  /*11e60*/  HGMMA.64x64x16.F32.BF16 R88, R128, gdesc[UR4].tnspB, R88, gsb0 ;  /* 0x40e0000480587df0 */ /* 0x000fe20008001858 */
[----:B------:R-:W-:Y:S02]  /*11e70*/  R2UR UR6, R10 ;  /* 0x000000000a0672ca */ /* 0x000fe400000e0000 */
[----:B------:R-:W-:Y:S02]  /*11e80*/  R2UR UR7, R11 ;  /* 0x000000000b0772ca */ /* 0x000fe400000e0000 */
[----:B------:R-:W2:Y:S02]  /*11e90*/  SHFL.BFLY PT, R11, R0, 0x2, 0x1f ;  /* 0x0c401f00000b7f89 */ /* 0x000ea400000e0000 */
[----:B--2---:R-:W-:Y:S01]  /*11ea0*/  FADD.FTZ R11, R11, R0 ;  /* 0x000000000b0b7221 */ /* 0x004fe20000010000 */
[----:B------:R-:W-:-:S04]  /*11eb0*/  IMAD.MOV.U32 R0, RZ, RZ, -0x800000 ;  /* 0xff800000ff007424 */ /* 0x000fc800078e00ff */
[----:B01----:R-:W0:Y:S02]  /*11ec0*/  SHFL.BFLY PT, R4, R11, 0x1, 0x1f ;  /* 0x0c201f000b047f89 */ /* 0x003e2400000e0000 */
[----:B0-----:R-:W-:Y:S01]  /*11ed0*/  FADD.FTZ R14, R11, R4 ;  /* 0x000000040b0e7221 */ /* 0x001fe20000010000 */
[----:B------:R-:W-:-:S04]  /*11ee0*/  IMAD.MOV.U32 R4, RZ, RZ, RZ ;  /* 0x000000ffff047224 */ /* 0x000fc800078e00ff */
[----:B------:R-:W-:-:S13]  /*11ef0*/  FSETP.NE.FTZ.AND P2, PT, R14, RZ, PT ;  /* 0x000000ff0e00720b */ /* 0x000fda0003f55000 */
[----:B------:R-:W0:Y:S01]  /*11f00*/  @P2 MUFU.LG2 R10, R14 ;  /* 0x0000000e000a2308 */ /* 0x000e220000000c00 */
[----:B------:R-:W-:Y:S01]  /*11f10*/  @P2 FMUL.FTZ R20, R9, 0.69314718246459960938 ;  /* 0x3f31721809142820 */ /* 0x000fe20000410000 */
[----:B------:R-:W-:Y:S02]  /*11f20*/  WARPGROUP.DEPBAR.LE gsb0, 0x0 ;  /* 0x00008000000079c5 */ /* 0x000fe40000010000 */
[----:B------:R-:W-:-:S04]  /*11f30*/  WARPGROUP.ARRIVE ;  /* 0x00000000000079c5 */ /* 0x000fc80000000000 */
[----:B------:R-:W-:Y:S02]  /*11f40*/  @P2 MUFU.RCP R8, R14 ;  /* 0x0000000e00082308 */ /* 0x000fe40000001000 */
[----:B------:R-:W-:Y:S01]  /*11f50*/  HGMMA.64x64x16.F32.BF16 R88, R124, gdesc[UR4].tnspB, R88, gsb0 ;  /* 0x40e000047c587df0 */ /* 0x000fe20008001858 */
[----:B------:R-:W-:Y:S02]  /*11f60*/  R2UR UR6, R6 ;  /* 0x00000000060672ca */ /* 0x000fe400000e0000 */
[----:B------:R-:W-:Y:S02]  /*11f70*/  R2UR UR7, R7 ;  /* 0x00000000070772ca */ /* 0x000fe400000e0000 */
[----:B------:R-:W1:Y:S02]  /*11f80*/  SHFL.BFLY PT, R7, R2, 0x1, 0x1f ;  /* 0x0c201f0002077f89 */ /* 0x000e6400000e0000 */
[----:B-1----:R-:W-:-:S05]  /*11f90*/  FADD.FTZ R12, R2, R7 ;  /* 0x00000007020c7221 */ /* 0x002fca0000010000 */
[----:B------:R-:W-:-:S13]  /*11fa0*/  FSETP.NE.FTZ.AND P1, PT, R12, RZ, PT ;  /* 0x000000ff0c00720b */ /* 0x000fda0003f35000 */
[----:B------:R-:W1:Y:S01]  /*11fb0*/  @P1 MUFU.LG2 R6, R12 ;  /* 0x0000000c00061308 */ /* 0x000e620000000c00 */
[----:B------:R-:W-:Y:S01]  /*11fc0*/  @P1 FMUL.FTZ R2, R9, 0.69314718246459960938 ;  /* 0x3f31721809021820 */ /* 0x000fe20000410000 */
[----:B0-----:R-:W-:-:S04]  /*11fd0*/  @P2 FMUL.FTZ R9, R10, 0.69314718246459960938 ;  /* 0x3f3172180a092820 */ /* 0x001fc80000410000 */
[----:B------:R-:W-:Y:S02]  /*11fe0*/  @P2 FFMA.FTZ R0, R20, R24, R9 ;  /* 0x0000001814002223 */ /* 0x000fe40000010009 */
[----:B------:R0:W2:Y:S01]  /*11ff0*/  @P1 MUFU.RCP R4, R12 ;  /* 0x0000000c00041308 */ /* 0x0000a20000001000 */
[----:B-1----:R-:W-:-:S04]  /*12000*/  @P1 FMUL.FTZ R7, R6, 0.69314718246459960938 ;  /* 0x3f31721806071820 */ /* 0x002fc80000410000 */
[----:B------:R-:W-:Y:S01]  /*12010*/  @P1 FFMA.FTZ R3, R2, R5, R7 ;  /* 0x0000000502031223 */ /* 0x000fe20000010007 */
[----:B------:R-:W-:Y:S02]  /*12020*/  WARPGROUP.DEPBAR.LE gsb0, 0x0 ;  /* 0x00008000000079c5 */ /* 0x000fe40000010000 */
[----:B------:R-:W-:-:S06]  /*12030*/  WARPGROUP.ARRIVE ;  /* 0x00000000000079c5 */ /* 0x000fcc0000000000 */
[----:B------:R-:W-:Y:S03]  /*12040*/  HGMMA.64x64x16.F32.BF16 R88, R120, gdesc[UR4].tnspB, R88, gsb0 ;  /* 0x40e0000478587df0 */ /* 0x000fe60008001858 */
[----:B------:R-:W-:Y:S02]  /*12050*/  WARPGROUP.DEPBAR.LE gsb0, 0x0 ;  /* 0x00008000000079c5 */ /* 0x000fe40000010000 */
[----:B0-2---:R-:W-:Y:S05]  /*12060*/  @!P0 BRA `(.L_x_15590) ;  /* 0x0000000000048947 */ /* 0x005fea0003800000 */
[----:B------:R-:W-:Y:S01]  /*12070*/  BPT.TRAP 0x1 ;  /* 0x000000040000795c */ /* 0x000fe20000300000 */
.L_x_15590:
[----:B------:R-:W0:Y:S01]  /*12080*/  S2R R5, SR_CgaCtaId ;  /* 0x0000000000057919 */ /* 0x000e220000008800 */
[----:B------:R-:W-:-:S05]  /*12090*/  VIADD R2, R13, 0x16860 ;  /* 0x000168600d027836 */ /* 0x000fca0000000000 */
[----:B0-----:R-:W-:Y:S02]  /*120a0*/  PRMT R2, R5, 0x654, R2 ;  /* 0x0000065405027816 */ /* 0x001fe40000000002 */
        /* <DEDUP_REMOVED lines=42> */
.L_x_15520:
[----:B------:R-:W3:Y:S01]  /*12350*/  LDL R47, [R1+0x48] ;  /* 0x00004800012f7983 */ /* 0x000ee20000100800 */
[----:B------:R-:W1:Y:S01]  /*12360*/  S2R R2, SR_TID.X ;  /* 0x0000000000027919 */ /* 0x000e620000002100 */
[----:B------:R-:W-:Y:S05]  /*12370*/  WARPSYNC.ALL ;  /* 0x0000000000007948 */ /* 0x000fea0003800000 */
[----:B-1----:R-:W-:-:S05]  /*12380*/  VIADD R40, R2, 0xffffff80 ;  /* 0xffffff8002287836 */ /* 0x002fca0000000000 */
[----:B------:R-:W-:-:S04]  /*12390*/  SHF.R.S32.HI R46, RZ, 0x1f, R40 ;  /* 0x0000001fff2e7819 */ /* 0x000fc80000011428 */
[----:B------:R-:W-:-:S04]  /*123a0*/  LEA.HI R46, R46, R40, RZ, 0x3 ;  /* 0x000000282e2e7211 */ /* 0x000fc800078f18ff */
[----:B------:R-:W-:-:S04]  /*123b0*/  LOP3.LUT R46, R46, 0xfffffff8, RZ, 0xc0, !PT ;  /* 0xfffffff82e2e7812 */ /* 0x000fc800078ec0ff */
[----:B------:R-:W-:-:S05]  /*123c0*/  IADD3 R46, R40, -R46, RZ ;  /* 0x8000002e282e7210 */ /* 0x000fca0007ffe0ff */
[----:B------:R-:W-:-:S05]  /*123d0*/  IMAD.SHL.U32 R43, R46, 0x8, RZ ;  /* 0x000000082e2b7824 */ /* 0x000fca00078e00ff */
[----:B------:R-:W-:Y:S02]  /*123e0*/  SHF.R.S32.HI R42, RZ, 0x1f, R43 ;  /* 0x0000001fff2a7819 */ /* 0x000fe4000001142b */
[----:B---3--:R-:W-:-:S04]  /*123f0*/  SHF.R.S32.HI R32, RZ, 0x1f, R47 ;  /* 0x0000001fff207819 */ /* 0x008fc8000001142f */
[----:B------:R-:W-:Y:S01]  /*12400*/  SHF.L.U64.HI R35, R47, 0x2, R32 ;  /* 0x000000022f237819 */ /* 0x000fe20000010220 */
[----:B------:R-:W1:Y:S01]  /*12410*/  S2R R4, SR_CgaCtaId ;  /* 0x0000000000047919 */ /* 0x000e620000008800 */
[----:B------:R-:W-:Y:S01]  /*12420*/  MOV R2, 0x400 ;  /* 0x0000040000027802 */ /* 0x000fe20000000f00 */
[----:B------:R-:W-:Y:S01]  /*12430*/  BSSY B0, `(.L_x_15591) ;  /* 0x0000238000007945 */ /* 0x000fe20003800000 */
[----:B------:R-:W-:Y:S02]  /*12440*/  BAR.SYNC.DEFER_BLOCKING 0x5, 0x200 ;  /* 0x0148000000007b1d */ /* 0x000fe40000010000 */
[----:B-1----:R-:W-:-:S05]  /*12450*/  LEA R2, R4, R2, 0x18 ;  /* 0x0000000204027211 */ /* 0x002fca00078ec0ff */
[----:B------:R1:W3:Y:S01]  /*12460*/  LDS.128 R28, [R2+0x168d0] ;  /* 0x0168d000021c7984 */ /* 0x0002e20000000c00 */
[----:B------:R-:W-:Y:S06]  /*12470*/  BAR.ARV 0x4, 0x200 ;  /* 0x0108000000007b1d */ /* 0x000fec0000002000 */
[----:B------:R-:W-:Y:S05]  /*12480*/  @P0 BRA `(.L_x_15592) ;  /* 0x0000001800380947 */ /* 0x000fea0003800000 */
[----:B------:R-:W4:Y:S01]  /*12490*/  LDL R4, [R1+0x64] ;  /* 0x0000640001047983 */ /* 0x000f220000100800 */
[----:B------:R-:W-:-:S03]  /*124a0*/  ULDC UR4, c[0x0][0xad4] ;  /* 0x0002b50000047ab9 */ /* 0x000fc60000000800 */
[----:B------:R-:W2:Y:S04]  /*124b0*/  LDL.LU R26, [R1+0x4c] ;  /* 0x00004c00011a7983 */ /* 0x000ea80000300800 */
[----:B------:R-:W2:Y:S01]  /*124c0*/  LDL.LU R34, [R1+0x50] ;  /* 0x0000500001227983 */ /* 0x000ea20000300800 */
[----:B0-----:R-:W0:Y:S01]  /*124d0*/  S2R R5, SR_SWINHI ;  /* 0x0000000000057919 */ /* 0x001e220000002f00 */
[----:B-----5:R-:W-:Y:S02]  /*124e0*/  MOV R24, R2 ;  /* 0x0000000200187202 */ /* 0x020fe40000000f00 */
[----:B0-----:R-:W-:Y:S02]  /*124f0*/  MOV R25, R5 ;  /* 0x0000000500197202 */ /* 0x001fe40000000f00 */
[----:B------:R-:W-:Y:S01]  /*12500*/  F2FP.BF16.F32.PACK_AB R14, R93, R92 ;  /* 0x0000005c5d0e723e */ /* 0x000fe200000010ff */
[----:B---3--:R-:W-:-:S02]  /*12510*/  IMAD.MOV.U32 R28, RZ, RZ, RZ ;  /* 0x000000ffff1c7224 */ /* 0x008fc400078e00ff */
        /* <DEDUP_REMOVED lines=24> */
[----:B------:R-:W-:Y:S02]  /*126a0*/  LOP3.LUT R4, R12, R27, RZ, 0x3c, !PT ;  /* 0x0000001b0c047212 */ /* 0x000fe400078e3cff */
[----:B------:R-:W-:Y:S02]  /*126b0*/  MOV R10, R10 ;  /* 0x0000000a000a7202 */ /* 0x000fe40000000f00 */
[----:B------:R-:W-:Y:S02]  /*126c0*/  F2FP.BF16.F32.PACK_AB R12, R21, R20 ;  /* 0x00000014150c723e */ /* 0x000fe400000010ff */
[----:B------:R-:W-:Y:S02]  /*126d0*/  F2FP.BF16.F32.PACK_AB R13, R91, R90 ;  /* 0x0000005a5b0d723e */ /* 0x000fe400000010ff */
[----:B------:R-:W-:Y:S02]  /*126e0*/  F2FP.BF16.F32.PACK_AB R15, R95, R94 ;  /* 0x0000005e5f0f723e */ /* 0x000fe400000010ff */
[----:B------:R-:W-:-:S02]  /*126f0*/  MOV R37, R6 ;  /* 0x0000000600257202 */ /* 0x000fc40000000f00 */
[----:B------:R-:W-:Y:S01]  /*12700*/  MOV R36, R4 ;  /* 0x0000000400247202 */ /* 0x000fe20000000f00 */
[----:B------:R0:W-:Y:S01]  /*12710*/  STSM.16.M88.4 [R10], R12 ;  /* 0x0000000c0a007844 */ /* 0x0001e20000000200 */
[----:B------:R-:W-:Y:S02]  /*12720*/  MOV R33, R8 ;  /* 0x0000000800217202 */ /* 0x000fe40000000f00 */
[----:B------:R-:W-:Y:S02]  /*12730*/  F2FP.BF16.F32.PACK_AB R4, R97, R96 ;  /* 0x000000606104723e */ /* 0x000fe400000010ff */
[----:B------:R-:W-:Y:S02]  /*12740*/  F2FP.BF16.F32.PACK_AB R5, R99, R98 ;  /* 0x000000626305723e */ /* 0x000fe400000010ff */
[----:B------:R-:W-:Y:S02]  /*12750*/  F2FP.BF16.F32.PACK_AB R6, R101, R100 ;  /* 0x000000646506723e */ /* 0x000fe400000010ff */
        /* <DEDUP_REMOVED lines=16> */
[C---:B------:R-:W-:Y:S02]  /*12860*/  IADD3 R26, P1, R34.reuse, UR4, RZ ;  /* 0x00000004221a7c10 */ /* 0x040fe4000ff3e0ff */
[----:B------:R-:W-:Y:S02]  /*12870*/  ISETP.NE.AND.EX P0, PT, RZ, UR5, PT, P0 ;  /* 0x00000005ff007c0c */ /* 0x000fe4000bf05300 */
[C---:B------:R-:W-:Y:S01]  /*12880*/  IADD3.X R27, R35.reuse, UR5, RZ, P1, !PT ;  /* 0x00000005231b7c10 */ /* 0x040fe20008ffe4ff */
        /* <DEDUP_REMOVED lines=19> */
.L_x_15593:
[----:B------:R-:W2:Y:S04]  /*129c0*/  LDL R26, [R1+0x44] ;  /* 0x00004400011a7983 */ /* 0x000ea80000100800 */
[----:B------:R-:W2:Y:S04]  /*129d0*/  LDL R49, [R1+0x28] ;  /* 0x0000280001317983 */ /* 0x000ea80000100800 */
[----:B------:R-:W2:Y:S01]  /*129e0*/  LDL R48, [R1+0x58] ;  /* 0x0000580001307983 */ /* 0x000ea20000100800 */
[----:B------:R-:W0:Y:S01]  /*129f0*/  LDC.64 R6, c[0x0][R6+0x210] ;  /* 0x0000840006067b82 */ /* 0x000e220000000a00 */
[----:B------:R-:W-:Y:S01]  /*12a00*/  ISETP.NE.U32.AND P0, PT, RZ, UR4, PT ;  /* 0x00000004ff007c0c */ /* 0x000fe2000bf05070 */
[-C--:B----4-:R-:W-:Y:S01]  /*12a10*/  IMAD R35, R15, R23.reuse, RZ ;  /* 0x000000170f237224 */ /* 0x090fe200078e02ff */
[----:B------:R-:W4:Y:S01]  /*12a20*/  LDL R38, [R1+0x60] ;  /* 0x0000600001267983 */ /* 0x000f220000100800 */
[----:B------:R-:W-:Y:S01]  /*12a30*/  IMAD.WIDE.U32 R14, R14, R23, RZ ;  /* 0x000000170e0e7225 */ /* 0x000fe200078e00ff */
[----:B------:R-:W-:-:S03]  /*12a40*/  ISETP.NE.AND.EX P0, PT, RZ, UR5, PT, P0 ;  /* 0x00000005ff007c0c */ /* 0x000fc6000bf05300 */
[----:B------:R-:W1:Y:S01]  /*12a50*/  @P1 LDC R34, c[0x0][0xbec] ;  /* 0x0002fb00ff221b82 */ /* 0x000e620000000800 */
[----:B------:R-:W-:Y:S02]  /*12a60*/  SEL R9, R47, RZ, !P0 ;  /* 0x000000ff2f097207 */ /* 0x000fe40004000000 */
[----:B------:R-:W-:-:S05]  /*12a70*/  SEL R27, R32, RZ, !P0 ;  /* 0x000000ff201b7207 */ /* 0x000fca0004000000 */
[----:B------:R-:W0:Y:S01]  /*12a80*/  @P1 LDC R39, c[0x0][0xbf0] ;  /* 0x0002fc00ff271b82 */ /* 0x000e220000000800 */
[----:B---3--:R-:W-:-:S07]  /*12a90*/  IMAD R13, R13, R9, RZ ;  /* 0x000000090d0d7224 */ /* 0x008fce00078e02ff */
[----:B------:R-:W3:Y:S01]  /*12aa0*/  LDC.64 R4, c[0x0][0xba8] ;  /* 0x0002ea00ff047b82 */ /* 0x000ee20000000a00 */
[----:B------:R-:W1:Y:S01]  /*12ab0*/  S2R R36, SR_TID.X ;  /* 0x0000000000247919 */ /* 0x000e620000002100 */
[C---:B------:R-:W-:Y:S02]  /*12ac0*/  IMAD R37, R12.reuse, R27, R13 ;  /* 0x0000001b0c257224 */ /* 0x040fe400078e020d */
[----:B------:R-:W-:Y:S01]  /*12ad0*/  IMAD.WIDE.U32 R12, R12, R9, RZ ;  /* 0x000000090c0c7225 */ /* 0x000fe200078e00ff */
[----:B------:R-:W-:-:S03]  /*12ae0*/  IADD3 R32, R15, R35, RZ ;  /* 0x000000230f207210 */ /* 0x000fc60007ffe0ff */
[----:B------:R-:W-:Y:S01]  /*12af0*/  IMAD.IADD R37, R13, 0x1, R37 ;  /* 0x000000010d257824 */ /* 0x000fe200078e0225 */
[----:B---3--:R-:W3:Y:S08]  /*12b00*/  @!P2 LDC R4, c[0x0][0xb50] ;  /* 0x0002d400ff04ab82 */ /* 0x008ef00000000800 */
[----:B------:R-:W3:Y:S01]  /*12b10*/  @!P2 LDC R5, c[0x0][0xb54] ;  /* 0x0002d500ff05ab82 */ /* 0x000ee20000000800 */
[----:B-1----:R-:W-:-:S05]  /*12b20*/  VIADD R44, R36, 0xffffff80 ;  /* 0xffffff80242c7836 */ /* 0x002fca0000000000 */
[----:B------:R-:W-:-:S04]  /*12b30*/  SHF.R.S32.HI R36, RZ, 0x1f, R44 ;  /* 0x0000001fff247819 */ /* 0x000fc8000001142c */
[----:B------:R-:W-:-:S04]  /*12b40*/  LEA.HI R36, R36, R44, RZ, 0x7 ;  /* 0x0000002c24247211 */ /* 0x000fc800078f38ff */
[----:B------:R-:W-:-:S05]  /*12b50*/  LOP3.LUT R36, R36, 0xffffff80, RZ, 0xc0, !PT ;  /* 0xffffff8024247812 */ /* 0x000fca00078ec0ff */
[----:B------:R-:W-:Y:S02]  /*12b60*/  IMAD.IADD R36, R44, 0x1, -R36 ;  /* 0x000000012c247824 */ /* 0x000fe400078e0a24 */
[----:B-----5:R-:W-:Y:S02]  /*12b70*/  IMAD R44, R33, R8, RZ ;  /* 0x00000008212c7224 */ /* 0x020fe400078e02ff */
[----:B--2---:R-:W-:Y:S01]  /*12b80*/  IMAD.IADD R41, R26, 0x1, R49 ;  /* 0x000000011a297824 */ /* 0x004fe200078e0231 */
[----:B------:R-:W-:Y:S02]  /*12b90*/  IADD3 R26, P0, P3, R12, R14, R28 ;  /* 0x0000000e0c1a7210 */ /* 0x000fe40007b1e01c */
[----:B------:R-:W-:Y:S01]  /*12ba0*/  SEL R27, R48, RZ, P2 ;  /* 0x000000ff301b7207 */ /* 0x000fe20001000000 */
[----:B------:R-:W-:-:S04]  /*12bb0*/  @P1 IMAD.HI.U32 R14, R41, R34, RZ ;  /* 0x00000022290e1227 */ /* 0x000fc800078e00ff */
        /* <DEDUP_REMOVED lines=17> */
[----:B---3--:R-:W-:-:S04]  /*12cd0*/  LEA R4, P0, R6, R4, 0x2 ;  /* 0x0000000406047211 */ /* 0x008fc800078010ff */
[----:B------:R-:W-:Y:S01]  /*12ce0*/  LEA.HI.X R6, R6, R5, R7, 0x2, P0 ;  /* 0x0000000506067211 */ /* 0x000fe200000f1407 */
[----:B------:R-:W-:Y:S01]  /*12cf0*/  SHFL.IDX PT, R12, R4, RZ, 0x1c1f ;  /* 0x001c1fff040c7589 */ /* 0x000fe200000e0000 */
[----:B----4-:R-:W-:-:S03]  /*12d00*/  IMAD.IADD R7, R38, 0x1, R49 ;  /* 0x0000000126077824 */ /* 0x010fc600078e0231 */
        /* <DEDUP_REMOVED lines=64> */
[----:B------:R-:W-:Y:S01]  /*13110*/  IADD3 R0, R2, 0x16820, RZ ;  /* 0x0001682002007810 */ /* 0x000fe20007ffe0ff */
[----:B------:R-:W-:Y:S02]  /*13120*/  ULDC.64 UR4, c[0x0][0xae0] ;  /* 0x0002b80000047ab9 */ /* 0x000fe40000000a00 */
[----:B------:R-:W-:Y:S01]  /*13130*/  IMAD.IADD R11, R11, 0x1, R13 ;  /* 0x000000010b0b7824 */ /* 0x000fe200078e020d */
[--C-:B------:R-:W-:Y:S01]  /*13140*/  SHF.R.S32.HI R9, RZ, 0x1f, R3.reuse ;  /* 0x0000001fff097819 */ /* 0x100fe20000011403 */
[----:B------:R-:W-:Y:S01]  /*13150*/  IMAD.MOV R13, RZ, RZ, -R3 ;  /* 0x000000ffff0d7224 */ /* 0x000fe200078e0a03 */
[----:B------:R-:W-:-:S03]  /*13160*/  PRMT R0, RZ, 0x654, R0 ;  /* 0x00000654ff007816 */ /* 0x000fc60000000000 */
        /* <DEDUP_REMOVED lines=46> */
.L_x_15787:
[----:B------:R-:W-:-:S04]  /*13450*/  IADD3 R41, R41, 0x90, RZ ;  /* 0x0000009029297810 */ /* 0x000fc80007ffe0ff */
[----:B------:R-:W-:-:S13]  /*13460*/  ISETP.GE.OR P0, PT, R41, R44, P0 ;  /* 0x0000002c2900720c */ /* 0x000fda0000706670 */
[----:B------:R-:W-:Y:S05]  /*13470*/  @P0 BRA `(.L_x_15596) ;  /* 0x0000001000cc0947 */ /* 0x000fea0003800000 */
[----:B------:R-:W-:-:S04]  /*13480*/  LEA R14, P0, R43, R14, 0x1 ;  /* 0x0000000e2b0e7211 */ /* 0x000fc800078008ff */
[----:B------:R-:W-:-:S05]  /*13490*/  LEA.HI.X R15, R43, R0, R42, 0x1, P0 ;  /* 0x000000002b0f7211 */ /* 0x000fca00000f0c2a */
[----:B------:R0:W-:Y:S01]  /*134a0*/  ST.E.128 desc[UR40][R14.64], R36 ;  /* 0x000000240e007985 */ /* 0x0001e2000c101d28 */
[----:B------:R-:W-:Y:S05]  /*134b0*/  BRA `(.L_x_15596) ;  /* 0x0000001000bc7947 */ /* 0x000fea0003800000 */
.L_x_15594:
        /* <DEDUP_REMOVED lines=9> */
[----:B------:R-:W-:-:S03]  /*13550*/  ULDC.64 UR4, c[0x0][0xb38] ;  /* 0x0002ce0000047ab9 */ /* 0x000fc60000000a00 */
        /* <DEDUP_REMOVED lines=8> */
[----:B------:R-:W-:-:S03]  /*135e0*/  ULDC.64 UR4, c[0x0][0xb48] ;  /* 0x0002d20000047ab9 */ /* 0x000fc60000000a00 */
        /* <DEDUP_REMOVED lines=23> */
[----:B------:R-:W-:-:S03]  /*13760*/  UMOV UR4, 0xffffffff ;  /* 0xffffffff00047882 */ /* 0x000fc60000000000 */
[----:B0-----:R-:W-:Y:S01]  /*13770*/  LEA.HI.X R4, R8, UR5, R3, 0x2, P0 ;  /* 0x0000000508047c11 */ /* 0x001fe200080f1403 */
        /* <DEDUP_REMOVED lines=14> */
[----:B------:R-:W-:Y:S06]  /*13860*/  BRA.DIV UR4, `(.L_x_15597) ;  /* 0x000000a204847947 */ /* 0x000fec000b800000 */
[----:B------:R0:W1:Y:S04]  /*13870*/  SHFL.IDX PT, R3, R4, RZ, 0x1c1f ;  /* 0x001c1fff04037589 */ /* 0x00006800000e0000 */
[----:B------:R0:W2:Y:S02]  /*13880*/  SHFL.IDX PT, R14, R0, RZ, 0x1c1f ;  /* 0x001c1fff000e7589 */ /* 0x0000a400000e0000 */
.L_x_15790:
        /* <DEDUP_REMOVED lines=9> */
[-C--:B--2---:R-:W-:Y:S01]  /*13920*/  @!P1 LEA R8, P5, R40, R14.reuse, 0x2 ;  /* 0x0000000e28089211 */ /* 0x084fe200078a10ff */
[----:B------:R-:W-:Y:S01]  /*13930*/  @!P3 IMAD.WIDE R6, R42, 0x4, R14 ;  /* 0x000000042a06b825 */ /* 0x000fe200078e020e */
[C---:B------:R-:W-:Y:S02]  /*13940*/  @!P0 LEA R10, P2, R23.reuse, R14, 0x2 ;  /* 0x0000000e170a8211 */ /* 0x040fe400078410ff */
[-C--:B------:R-:W-:Y:S02]  /*13950*/  @!P1 LEA.HI.X R9, R40, R3.reuse, R41, 0x2, P5 ;  /* 0x0000000328099211 */ /* 0x080fe400028f1429 */
[----:B------:R1:W-:Y:S01]  /*13960*/  @!P3 ST.E.64 desc[UR40][R6.64], R20 ;  /* 0x000000140600b985 */ /* 0x0003e2000c101b28 */
[----:B------:R-:W-:Y:S02]  /*13970*/  ISETP.GE.AND P3, PT, R32, UR4, PT ;  /* 0x0000000420007c0c */ /* 0x000fe4000bf66270 */
[----:B------:R-:W-:Y:S01]  /*13980*/  @!P0 LEA.HI.X R11, R23, R3, R26, 0x2, P2 ;  /* 0x00000003170b8211 */ /* 0x000fe200010f141a */
[----:B------:R2:W-:Y:S01]  /*13990*/  @!P1 ST.E.64 desc[UR40][R8.64], R92 ;  /* 0x0000005c08009985 */ /* 0x0005e2000c101b28 */
[----:B------:R-:W-:-:S02]  /*139a0*/  ISETP.GE.AND P2, PT, R34, UR4, PT ;  /* 0x0000000422007c0c */ /* 0x000fc4000bf46270 */
[CC--:B------:R-:W-:Y:S01]  /*139b0*/  @!P4 LEA R12, P5, R27.reuse, R14.reuse, 0x2 ;  /* 0x0000000e1b0cc211 */ /* 0x0c0fe200078a10ff */
        /* <DEDUP_REMOVED lines=17> */
.L_x_15599:
[----:B------:R-:W-:Y:S05]  /*13ad0*/  BSYNC B1 ;  /* 0x0000000000017941 */ /* 0x000fea0003800000 */
.L_x_15598:
[----:B------:R-:W-:-:S03]  /*13ae0*/  UMOV UR4, 0xffffffff ;  /* 0xffffffff00047882 */ /* 0x000fc60000000000 */
[----:B------:R-:W-:Y:S05]  /*13af0*/  BRA.DIV UR4, `(.L_x_15600) ;  /* 0x000000a204147947 */ /* 0x000fea000b800000 */
[----:B-1----:R1:W4:Y:S04]  /*13b00*/  SHFL.IDX PT, R3, R4, 0x1, 0x1c1f ;  /* 0x003c1f0004037f89 */ /* 0x00232800000e0000 */
[----:B--23--:R1:W2:Y:S02]  /*13b10*/  SHFL.IDX PT, R14, R0, 0x1, 0x1c1f ;  /* 0x003c1f00000e7f89 */ /* 0x00c2a400000e0000 */
.L_x_15794:
        /* <DEDUP_REMOVED lines=37> */
.L_x_15592:
[----:B------:R-:W2:Y:S01]  /*13d70*/  LDL.LU R0, [R1+0x50] ;  /* 0x0000500001007983 */ /* 0x000ea20000300800 */
[----:B------:R-:W-:Y:S01]  /*13d80*/  ULDC.64 UR6, c[0x0][0xc08] ;  /* 0x0003020000067ab9 */ /* 0x000fe20000000a00 */
[----:B------:R-:W-:Y:S02]  /*13d90*/  ULDC.64 UR4, c[0x0][0xc00] ;  /* 0x0003000000047ab9 */ /* 0x000fe40000000a00 */
[----:B------:R-:W4:Y:S01]  /*13da0*/  LDL R8, [R1+0x4c] ;  /* 0x00004c0001087983 */ /* 0x000f220000100800 */
[----:B------:R-:W-:Y:S01]  /*13db0*/  ISETP.NE.U32.AND P1, PT, RZ, UR6, PT ;  /* 0x00000006ff007c0c */ /* 0x000fe2000bf25070 */
[----:B------:R-:W-:Y:S01]  /*13dc0*/  IMAD.MOV.U32 R3, RZ, RZ, RZ ;  /* 0x000000ffff037224 */ /* 0x000fe200078e00ff */
[----:B------:R-:W-:Y:S02]  /*13dd0*/  ISETP.NE.U32.AND P0, PT, RZ, UR4, PT ;  /* 0x00000004ff007c0c */ /* 0x000fe4000bf05070 */
[----:B------:R-:W-:Y:S02]  /*13de0*/  ISETP.NE.AND.EX P1, PT, RZ, UR7, PT, P1 ;  /* 0x00000007ff007c0c */ /* 0x000fe4000bf25310 */
[----:B------:R-:W-:Y:S01]  /*13df0*/  ISETP.NE.AND.EX P0, PT, RZ, UR5, PT, P0 ;  /* 0x00000005ff007c0c */ /* 0x000fe2000bf05300 */
[----:B------:R-:W1:Y:S01]  /*13e00*/  S2R R9, SR_TID.X ;  /* 0x0000000000097919 */ /* 0x000e620000002100 */
[----:B--2---:R-:W-:Y:S01]  /*13e10*/  IADD3 R4, P2, R0, UR4, RZ ;  /* 0x0000000400047c10 */ /* 0x004fe2000ff5e0ff */
[----:B------:R-:W-:-:S03]  /*13e20*/  ULDC UR4, c[0x0][0xa88] ;  /* 0x0002a20000047ab9 */ /* 0x000fc60000000800 */
[----:B0-----:R-:W-:-:S05]  /*13e30*/  IADD3.X R5, R35, UR5, RZ, P2, !PT ;  /* 0x0000000523057c10 */ /* 0x001fca00097fe4ff */
[----:B------:R-:W-:Y:S01]  /*13e40*/  @P1 IADD3 R6, P2, R0, UR6, RZ ;  /* 0x0000000600061c10 */ /* 0x000fe2000ff5e0ff */
[----:B-----5:R-:W-:Y:S01]  /*13e50*/  IMAD.U32 R24, RZ, RZ, UR4 ;  /* 0x00000004ff187e24 */ /* 0x020fe2000f8e00ff */
[----:B------:R0:W5:Y:S02]  /*13e60*/  @P0 LDG.E R3, desc[UR40][R4.64] ;  /* 0x0000002804030981 */ /* 0x000164000c1e1900 */
[----:B------:R-:W-:Y:S01]  /*13e70*/  @P1 IADD3.X R7, R35, UR7, RZ, P2, !PT ;  /* 0x0000000723071c10 */ /* 0x000fe200097fe4ff */
[----:B-1----:R-:W-:-:S04]  /*13e80*/  VIADD R34, R9, 0xffffff80 ;  /* 0xffffff8009227836 */ /* 0x002fc80000000000 */
[----:B------:R0:W5:Y:S01]  /*13e90*/  @P1 LDG.E R24, desc[UR40][R6.64] ;  /* 0x0000002806181981 */ /* 0x000162000c1e1900 */
[----:B----4-:R-:W-:Y:S02]  /*13ea0*/  ISETP.NE.AND P2, PT, R8, RZ, PT ;  /* 0x000000ff0800720c */ /* 0x010fe40003f45270 */
[----:B------:R-:W-:-:S11]  /*13eb0*/  ISETP.GT.AND P3, PT, R34, 0xbf, PT ;  /* 0x000000bf2200780c */ /* 0x000fd60003f64270 */
[----:B------:R-:W1:Y:S02]  /*13ec0*/  @!P2 LDC R8, c[0x0][0xad4] ;  /* 0x0002b500ff08ab82 */ /* 0x000e640000000800 */
[----:B-1----:R0:W-:Y:S01]  /*13ed0*/  @!P2 STL [R1+0x4c], R8 ;  /* 0x00004c080100a387 */ /* 0x0021e20000100800 */
[----:B------:R-:W-:Y:S01]  /*13ee0*/  ISETP.GT.AND P2, PT, R8, 0x1, PT ;  /* 0x000000010800780c */ /* 0x000fe20003f44270 */
[----:B------:R-:W-:-:S12]  /*13ef0*/  @P1 BRA `(.L_x_15601) ;  /* 0x0000000000101947 */ /* 0x000fd80003800000 */
[----:B------:R-:W-:Y:S05]  /*13f00*/  @!P0 BRA `(.L_x_15601) ;  /* 0x00000000000c8947 */ /* 0x000fea0003800000 */
[----:B0-----:R-:W2:Y:S04]  /*13f10*/  LDG.E R7, desc[UR40][R4.64] ;  /* 0x0000002804077981 */ /* 0x001ea8000c1e1900 */
[----:B-----5:R-:W2:Y:S02]  /*13f20*/  LDG.E R24, desc[UR40][R4.64+0x4] ;  /* 0x0000042804187981 */ /* 0x020ea4000c1e1900 */
[----:B--2---:R-:W-:-:S07]  /*13f30*/  IADD3 R24, -R7, R24, RZ ;  /* 0x0000001807187210 */ /* 0x004fce0007ffe1ff */
.L_x_15601:
[----:B------:R-:W-:Y:S01]  /*13f40*/  BSSY B1, `(.L_x_15602) ;  /* 0x0000037000017945 */ /* 0x000fe20003800000 */
[----:B------:R-:W-:Y:S02]  /*13f50*/  SEL R33, R47, RZ, !P0 ;  /* 0x000000ff2f217207 */ /* 0x000fe40004000000 */
[----:B------:R-:W-:Y:S02]  /*13f60*/  SEL R32, R32, RZ, !P0 ;  /* 0x000000ff20207207 */ /* 0x000fe40004000000 */
[----:B-----5:R-:W-:Y:S01]  /*13f70*/  SHF.R.S32.HI R26, RZ, 0x1f, R3 ;  /* 0x0000001fff1a7819 */ /* 0x020fe20000011403 */
[----:B------:R-:W-:Y:S06]  /*13f80*/  @P3 BRA `(.L_x_15603) ;  /* 0x0000000000c83947 */ /* 0x000fec0003800000 */
[----:B0-----:R-:W2:Y:S01]  /*13f90*/  LDL R4, [R1+0x28] ;  /* 0x0000280001047983 */ /* 0x001ea20000100800 */
[----:B------:R-:W0:Y:S02]  /*13fa0*/  LDC R37, c[0x0][0xbe8] ;  /* 0x0002fa00ff257b82 */ /* 0x000e240000000800 */
[----:B0-----:R-:W-:Y:S01]  /*13fb0*/  IMAD R0, R24, R37, RZ ;  /* 0x0000002518007224 */ /* 0x001fe200078e02ff */
[----:B--2---:R-:W-:-:S04]  /*13fc0*/  IADD3 R35, R4, -0x80, R9 ;  /* 0xffffff8004237810 */ /* 0x004fc80007ffe009 */
[----:B------:R-:W-:-:S13]  /*13fd0*/  ISETP.GE.AND P0, PT, R35, R0, PT ;  /* 0x000000002300720c */ /* 0x000fda0003f06270 */
[----:B------:R-:W-:Y:S05]  /*13fe0*/  @P0 BRA `(.L_x_15603) ;  /* 0x0000000000b00947 */ /* 0x000fea0003800000 */
[----:B---3--:R-:W2:Y:S01]  /*13ff0*/  LDL.LU R28, [R1+0x58] ;  /* 0x00005800011c7983 */ /* 0x008ea20000300800 */
        /* <DEDUP_REMOVED lines=43> */
.L_x_15603:
[----:B------:R-:W-:Y:S05]  /*142b0*/  BSYNC B1 ;  /* 0x0000000000017941 */ /* 0x000fea0003800000 */
.L_x_15602:
[----:B------:R-:W-:Y:S05]  /*142c0*/  @P2 BRA `(.L_x_15596) ;  /* 0x0000000400382947 */ /* 0x000fea0003800000 */
[----:B---3--:R-:W2:Y:S01]  /*142d0*/  LDL R28, [R1+0x28] ;  /* 0x00002800011c7983 */ /* 0x008ea20000100800 */
[----:B------:R-:W3:Y:S01]  /*142e0*/  LDC R25, c[0x0][0xbe8] ;  /* 0x0002fa00ff197b82 */ /* 0x000ee20000000800 */
[----:B------:R-:W-:Y:S01]  /*142f0*/  SHF.R.S32.HI R27, RZ, 0x1f, R34 ;  /* 0x0000001fff1b7819 */ /* 0x000fe20000011422 */
[----:B------:R-:W-:Y:S01]  /*14300*/  ULDC.64 UR4, c[0x0][0xaa0] ;  /* 0x0002a80000047ab9 */ /* 0x000fe20000000a00 */
[----:B------:R-:W-:Y:S01]  /*14310*/  ULDC.64 UR6, c[0x0][0xaf0] ;  /* 0x0002bc0000067ab9 */ /* 0x000fe20000000a00 */
[----:B------:R-:W-:Y:S01]  /*14320*/  IMAD R0, R26, UR4, RZ ;  /* 0x000000041a007c24 */ /* 0x000fe2000f8e02ff */
[----:B------:R-:W-:Y:S01]  /*14330*/  LEA.HI R27, R27, R34, RZ, 0x3 ;  /* 0x000000221b1b7211 */ /* 0x000fe200078f18ff */
[----:B01----:R-:W-:-:S03]  /*14340*/  IMAD.WIDE.U32 R4, R3, UR4, RZ ;  /* 0x0000000403047c25 */ /* 0x003fc6000f8e00ff */
        /* <DEDUP_REMOVED lines=11> */
[----:B------:R-:W1:Y:S01]  /*14400*/  @P0 LDC R11, c[0x0][0xbf0] ;  /* 0x0002fc00ff0b0b82 */ /* 0x000e620000000800 */
[----:B--2---:R-:W-:-:S05]  /*14410*/  IADD3 R9, R28, R0, RZ ;  /* 0x000000001c097210 */ /* 0x004fca0007ffe0ff */
[----:B0-----:R-:W-:-:S04]  /*14420*/  @P0 IMAD.HI.U32 R0, R9, R6, RZ ;  /* 0x0000000609000227 */ /* 0x001fc800078e00ff */
[----:B------:R-:W-:Y:S01]  /*14430*/  IMAD.MOV.U32 R3, RZ, RZ, R9 ;  /* 0x000000ffff037224 */ /* 0x000fe200078e0009 */
[----:B-1----:R-:W-:Y:S01]  /*14440*/  @P0 SHF.R.U32.HI R3, RZ, R11, R0 ;  /* 0x0000000bff030219 */ /* 0x002fe20000011600 */
[----:B------:R-:W-:-:S03]  /*14450*/  IMAD R6, R32, UR6, RZ ;  /* 0x0000000620067c24 */ /* 0x000fc6000f8e02ff */
[--C-:B------:R-:W-:Y:S01]  /*14460*/  SHF.R.S32.HI R0, RZ, 0x1f, R3.reuse ;  /* 0x0000001fff007819 */ /* 0x100fe20000011403 */
        /* <DEDUP_REMOVED lines=23> */
[----:B------:R-:W-:Y:S01]  /*145e0*/  IMAD.IADD R24, R27, 0x1, R28 ;  /* 0x000000011b187824 */ /* 0x000fe200078e021c */
[----:B------:R-:W1:Y:S03]  /*145f0*/  SHFL.IDX PT, R0, R20, RZ, 0x181f ;  /* 0x00181fff14007589 */ /* 0x000e6600000e0000 */
[C---:B------:R-:W-:Y:S01]  /*14600*/  VIADD R8, R24.reuse, 0x30 ;  /* 0x0000003018087836 */ /* 0x040fe20000000000 */
[----:B------:R-:W2:Y:S01]  /*14610*/  SHFL.IDX PT, R5, R7, 0x1, 0x181f ;  /* 0x00381f0007057f89 */ /* 0x000ea200000e0000 */
[C---:B------:R-:W-:Y:S01]  /*14620*/  ISETP.GE.OR P2, PT, R24.reuse, R21, P0 ;  /* 0x000000151800720c */ /* 0x040fe20000746670 */
[----:B------:R-:W-:-:S02]  /*14630*/  VIADD R10, R24, 0x60 ;  /* 0x00000060180a7836 */ /* 0x000fc40000000000 */
[----:B------:R-:W3:Y:S01]  /*14640*/  SHFL.IDX PT, R14, R7, 0x2, 0x181f ;  /* 0x00581f00070e7f89 */ /* 0x000ee200000e0000 */
[-C--:B------:R-:W-:Y:S02]  /*14650*/  ISETP.GE.OR P3, PT, R8, R21.reuse, P0 ;  /* 0x000000150800720c */ /* 0x080fe40000766670 */
[----:B------:R-:W-:Y:S01]  /*14660*/  ISETP.GE.OR P4, PT, R10, R21, P0 ;  /* 0x000000150a00720c */ /* 0x000fe20000786670 */
[----:B------:R-:W4:Y:S04]  /*14670*/  SHFL.IDX PT, R4, R20, 0x1, 0x181f ;  /* 0x00381f0014047f89 */ /* 0x000f2800000e0000 */
[----:B------:R-:W5:Y:S02]  /*14680*/  SHFL.IDX PT, R6, R20, 0x2, 0x181f ;  /* 0x00581f0014067f89 */ /* 0x000f6400000e0000 */
[----:B0-----:R-:W-:-:S04]  /*14690*/  @!P2 LEA R10, P5, R43, R3, 0x1 ;  /* 0x000000032b0aa211 */ /* 0x001fc800078a08ff */
[C---:B-1----:R-:W-:Y:S02]  /*146a0*/  @!P2 LEA.HI.X R3, R43.reuse, R0, R42, 0x1, P5 ;  /* 0x000000002b03a211 */ /* 0x042fe400028f0c2a */
[----:B------:R0:W1:Y:S01]  /*146b0*/  SHFL.IDX PT, R0, R20, 0x3, 0x181f ;  /* 0x00781f0014007f89 */ /* 0x00006200000e0000 */
[C---:B--2---:R-:W-:Y:S02]  /*146c0*/  @!P3 LEA R8, P1, R43.reuse, R5, 0x1 ;  /* 0x000000052b08b211 */ /* 0x044fe400078208ff */
[----:B------:R-:W-:Y:S01]  /*146d0*/  @!P2 IMAD.MOV.U32 R11, RZ, RZ, R3 ;  /* 0x000000ffff0ba224 */ /* 0x000fe200078e0003 */
[----:B---3--:R-:W-:-:S04]  /*146e0*/  @!P4 LEA R23, P5, R43, R14, 0x1 ;  /* 0x0000000e2b17c211 */ /* 0x008fc800078a08ff */
[----:B------:R0:W-:Y:S01]  /*146f0*/  @!P2 ST.E.128 desc[UR40][R10.64], RZ ;  /* 0x000000ff0a00a985 */ /* 0x0001e2000c101d28 */
[C-C-:B----4-:R-:W-:Y:S02]  /*14700*/  @!P3 LEA.HI.X R9, R43.reuse, R4, R42.reuse, 0x1, P1 ;  /* 0x000000042b09b211 */ /* 0x150fe400008f0c2a */
[----:B------:R-:W-:Y:S01]  /*14710*/  @!P4 MOV R4, R23 ;  /* 0x000000170004c202 */ /* 0x000fe20000000f00 */
[----:B------:R0:W2:Y:S01]  /*14720*/  SHFL.IDX PT, R14, R7, 0x3, 0x181f ;  /* 0x00781f00070e7f89 */ /* 0x0000a200000e0000 */
[----:B-----5:R-:W-:-:S03]  /*14730*/  @!P4 LEA.HI.X R5, R43, R6, R42, 0x1, P5 ;  /* 0x000000062b05c211 */ /* 0x020fc600028f0c2a */
[----:B------:R0:W-:Y:S04]  /*14740*/  @!P3 ST.E.128 desc[UR40][R8.64], RZ ;  /* 0x000000ff0800b985 */ /* 0x0001e8000c101d28 */
[----:B------:R0:W-:Y:S02]  /*14750*/  @!P4 ST.E.128 desc[UR40][R4.64], RZ ;  /* 0x000000ff0400c985 */ /* 0x0001e4000c101d28 */
.L_x_15803:
[----:B------:R-:W-:-:S05]  /*14760*/  VIADD R24, R24, 0x90 ;  /* 0x0000009018187836 */ /* 0x000fca0000000000 */
[----:B------:R-:W-:-:S13]  /*14770*/  ISETP.GE.OR P0, PT, R24, R21, P0 ;  /* 0x000000151800720c */ /* 0x000fda0000706670 */
[----:B--2---:R-:W-:-:S04]  /*14780*/  @!P0 LEA R14, P1, R43, R14, 0x1 ;  /* 0x0000000e2b0e8211 */ /* 0x004fc800078208ff */
[----:B-1----:R-:W-:-:S05]  /*14790*/  @!P0 LEA.HI.X R15, R43, R0, R42, 0x1, P1 ;  /* 0x000000002b0f8211 */ /* 0x002fca00008f0c2a */
[----:B------:R2:W-:Y:S04]  /*147a0*/  @!P0 ST.E.128 desc[UR40][R14.64], RZ ;  /* 0x000000ff0e008985 */ /* 0x0005e8000c101d28 */
.L_x_15596:
[----:B------:R-:W-:Y:S05]  /*147b0*/  BSYNC B0 ;  /* 0x0000000000007941 */ /* 0x000fea0003800000 */
.L_x_15591:
[----:B------:R-:W-:Y:S02]  /*147c0*/  ULDC UR4, c[0x0][0xc3c] ;  /* 0x00030f0000047ab9 */ /* 0x000fe40000000800 */
[----:B---3--:R-:W-:-:S13]  /*147d0*/  ISETP.GE.AND P0, PT, R31, UR4, PT ;  /* 0x000000041f007c0c */ /* 0x008fda000bf06270 */
[----:B------:R-:W-:Y:S05]  /*147e0*/  @!P0 BRA `(.L_x_15605) ;  /* 0xfffffec800088947 */ /* 0x000fea000383ffff */
[----:B------:R-:W-:Y:S05]  /*147f0*/  BRA `(.L_x_15450) ;  /* 0x00000078004c7947 */ /* 0x000fea0003800000 */
.L_x_15448:
[----:B------:R-:W-:-:S08]  /*14800*/  NOP ;  /* 0x0000000000007918 */ /* 0x000fd00000000000 */
[----:B--2---:R-:W0:-:S00]  /*14810*/  USETMAXREG.DEALLOC.CTAPOOL 0x20 ;  /* 0x00000020000079c8 */ /* 0x004e0000080e0500 */
        /* <DEDUP_REMOVED lines=16> */
.L_x_15606:
        /* <DEDUP_REMOVED lines=41> */
[----:B------:R-:W-:Y:S01]  /*14bb0*/  MOV R7, R4 ;  /* 0x0000000400077202 */ /* 0x000fe20000000f00 */
[----:B------:R-:W-:Y:S01]  /*14bc0*/  UMOV UR4, URZ ;  /* 0x0000003f00047c82 */ /* 0x000fe20008000000 */
[----:B------:R-:W-:-:S05]  /*14bd0*/  ULDC UR5, c[0x0][0xc38] ;  /* 0x00030e0000057ab9 */ /* 0x000fca0000000800 */
.L_x_15610:
        /* <DEDUP_REMOVED lines=37> */
.L_x_15608:
        /* <DEDUP_REMOVED lines=13> */
.L_x_15611:
        /* <DEDUP_REMOVED lines=17> */
[----:B------:R-:W-:Y:S02]  /*15010*/  IMAD.MOV R11, RZ, RZ, -R10 ;  /* 0x000000ffff0b7224 */ /* 0x000fe400078e0a0a */
        /* <DEDUP_REMOVED lines=16> */
[----:B0-----:R-:W-:-:S04]  /*15120*/  IMAD.MOV R8, RZ, RZ, -R3 ;  /* 0x000000ffff087224 */ /* 0x001fc800078e0a03 */
[----:B------:R-:W-:Y:S01]  /*15130*/  IMAD.MOV.U32 R2, RZ, RZ, R8 ;  /* 0x000000ffff027224 */ /* 0x000fe200078e0008 */
[----:B------:R-:W-:-:S03]  /*15140*/  IABS R8, R6 ;  /* 0x0000000600087213 */ /* 0x000fc60000000000 */
[----:B------:R-:W-:Y:S02]  /*15150*/  IMAD R9, R2, R5, RZ ;  /* 0x0000000502097224 */ /* 0x000fe400078e02ff */
[----:B------:R-:W-:Y:S02]  /*15160*/  IMAD.MOV.U32 R2, RZ, RZ, RZ ;  /* 0x000000ffff027224 */ /* 0x000fe400078e00ff */
[----:B------:R-:W-:Y:S02]  /*15170*/  IMAD.MOV R8, RZ, RZ, -R8 ;  /* 0x000000ffff087224 */ /* 0x000fe400078e0a08 */
[----:B------:R-:W-:Y:S01]  /*15180*/  IMAD.HI.U32 R2, R3, R9, R2 ;  /* 0x0000000903027227 */ /* 0x000fe200078e0002 */
[----:B------:R-:W-:-:S05]  /*15190*/  IABS R3, R7 ;  /* 0x0000000700037213 */ /* 0x000fca0000000000 */
[----:B------:R-:W-:-:S04]  /*151a0*/  IMAD.HI.U32 R2, R2, R3, RZ ;  /* 0x0000000302027227 */ /* 0x000fc800078e00ff */
[----:B------:R-:W-:Y:S01]  /*151b0*/  IMAD R8, R2, R8, R3 ;  /* 0x0000000802087224 */ /* 0x000fe200078e0203 */
[----:B------:R-:W-:-:S04]  /*151c0*/  LOP3.LUT R3, R7, R6, RZ, 0x3c, !PT ;  /* 0x0000000607037212 */ /* 0x000fc800078e3cff */
[----:B------:R-:W-:Y:S02]  /*151d0*/  ISETP.GT.U32.AND P1, PT, R5, R8, PT ;  /* 0x000000080500720c */ /* 0x000fe40003f24070 */
[----:B------:R-:W-:Y:S01]  /*151e0*/  ISETP.GE.AND P2, PT, R3, RZ, PT ;  /* 0x000000ff0300720c */ /* 0x000fe20003f46270 */
[----:B------:R-:W-:-:S10]  /*151f0*/  IMAD.MOV R3, RZ, RZ, -R7 ;  /* 0x000000ffff037224 */ /* 0x000fd400078e0a07 */
        /* <DEDUP_REMOVED lines=13> */
.L_x_15612:
[----:B0-----:R-:W0:Y:S02]  /*152d0*/  LDC.64 R2, c[0x0][0xc90] ;  /* 0x00032400ff027b82 */ /* 0x001e240000000a00 */
        /* <DEDUP_REMOVED lines=14> */
[----:B------:R-:W-:Y:S01]  /*153c0*/  IMAD.HI.U32 R2, R2, R9, RZ ;  /* 0x0000000902027227 */ /* 0x000fe200078e00ff */
[----:B------:R-:W-:-:S05]  /*153d0*/  IADD3 R3, RZ, -R3, RZ ;  /* 0x80000003ff037210 */ /* 0x000fca0007ffe0ff */
        /* <DEDUP_REMOVED lines=17> */
[----:B------:R-:W-:Y:S01]  /*154f0*/  IABS R8, R7 ;  /* 0x0000000700087213 */ /* 0x000fe20000000000 */
[----:B------:R-:W-:-:S03]  /*15500*/  IMAD.MOV R26, RZ, RZ, -R7 ;  /* 0x000000ffff1a7224 */ /* 0x000fc600078e0a07 */
        /* <DEDUP_REMOVED lines=8> */
[----:B------:R-:W-:Y:S02]  /*15590*/  IABS R5, R4 ;  /* 0x0000000400057213 */ /* 0x000fe40000000000 */
[----:B------:R-:W-:-:S03]  /*155a0*/  IADD3 R3, RZ, -R9, RZ ;  /* 0x80000009ff037210 */ /* 0x000fc60007ffe0ff */
        /* <DEDUP_REMOVED lines=14> */
.L_x_15613:
[----:B------:R-:W-:-:S05]  /*15690*/  LOP3.LUT R2, RZ, R2, RZ, 0x33, !PT ;  /* 0x00000002ff027212 */ /* 0x000fca00078e33ff */
[----:B------:R-:W-:Y:S01]  /*156a0*/  IMAD.IADD R25, R25, 0x1, R2 ;  /* 0x0000000119197824 */ /* 0x000fe200078e0202 */
[----:B------:R-:W-:Y:S06]  /*156b0*/  BRA `(.L_x_15614) ;  /* 0x00000000000c7947 */ /* 0x000fec0003800000 */
.L_x_15609:
[----:B------:R-:W-:Y:S02]  /*156c0*/  IMAD.MOV.U32 R25, RZ, RZ, RZ ;  /* 0x000000ffff197224 */ /* 0x000fe400078e00ff */
[----:B------:R-:W-:Y:S02]  /*156d0*/  IMAD.U32 R24, RZ, RZ, UR6 ;  /* 0x00000006ff187e24 */ /* 0x000fe4000f8e00ff */
[----:B------:R-:W-:-:S07]  /*156e0*/  IMAD.MOV.U32 R26, RZ, RZ, RZ ;  /* 0x000000ffff1a7224 */ /* 0x000fce00078e00ff */
.L_x_15614:
[----:B------:R-:W-:-:S13]  /*156f0*/  ISETP.NE.AND P0, PT, R0, RZ, PT ;  /* 0x000000ff0000720c */ /* 0x000fda0003f05270 */
[----:B------:R-:W0:Y:S01]  /*15700*/  @!P0 S2R R3, SR_CgaCtaId ;  /* 0x0000000000038919 */ /* 0x000e220000008800 */
[----:B------:R-:W-:-:S04]  /*15710*/  @!P0 MOV R0, 0x400 ;  /* 0x0000040000008802 */ /* 0x000fc80000000f00 */
[----:B0-----:R-:W-:-:S05]  /*15720*/  @!P0 LEA R0, R3, R0, 0x18 ;  /* 0x0000000003008211 */ /* 0x001fca00078ec0ff */
[----:B------:R0:W-:Y:S01]  /*15730*/  @!P0 STS.128 [R0+0x168d0], R24 ;  /* 0x0168d01800008388 */ /* 0x0001e20000000c00 */
[----:B------:R-:W-:Y:S06]  /*15740*/  BAR.ARV 0x5, 0x200 ;  /* 0x0148000000007b1d */ /* 0x000fec0000002000 */
.L_x_15607:
[----:B------:R2:W-:Y:S01]  /*15750*/  STL [R1+0x48], RZ ;  /* 0x000048ff01007387 */ /* 0x0005e20000100800 */
[----:B------:R-:W-:Y:S01]  /*15760*/  ULDC UR4, c[0x0][0xc3c] ;  /* 0x00030f0000047ab9 */ /* 0x000fe20000000800 */
[----:B------:R-:W-:Y:S01]  /*15770*/  MOV R29, 0x1 ;  /* 0x00000001001d7802 */ /* 0x000fe20000000f00 */
[----:B------:R-:W-:Y:S01]  /*15780*/  IMAD.MOV.U32 R22, RZ, RZ, RZ ;  /* 0x000000ffff167224 */ /* 0x000fe200078e00ff */
[----:B-1----:R-:W-:-:S13]  /*15790*/  ISETP.GE.AND P0, PT, R27, UR4, PT ;  /* 0x000000041b007c0c */ /* 0x002fda000bf06270 */
[----:B--2---:R-:W-:Y:S05]  /*157a0*/  @P0 BRA `(.L_x_15615) ;  /* 0x0000006400840947 */ /* 0x004fea0003800000 */
[----:B------:R-:W2:Y:S01]  /*157b0*/  LDL R6, [R1+0x3c] ;  /* 0x00003c0001067983 */ /* 0x000ea20000100800 */
[----:B------:R-:W0:Y:S01]  /*157c0*/  S2R R7, SR_TID.X ;  /* 0x0000000000077919 */ /* 0x000e220000002100 */
[----:B------:R-:W1:Y:S01]  /*157d0*/  S2UR UR5, SR_CgaCtaId ;  /* 0x00000000000579c3 */ /* 0x000e620000008800 */
[----:B------:R-:W-:Y:S02]  /*157e0*/  UMOV UR4, 0x400 ;  /* 0x0000040000047882 */ /* 0x000fe40000000000 */
[----:B-1----:R-:W-:Y:S01]  /*157f0*/  ULEA UR4, UR5, UR4, 0x18 ;  /* 0x0000000405047291 */ /* 0x002fe2000f8ec03f */
[C---:B0-----:R-:W-:Y:S01]  /*15800*/  IMAD.SHL.U32 R0, R7.reuse, 0x8, RZ ;  /* 0x0000000807007824 */ /* 0x041fe200078e00ff */
[----:B------:R-:W-:-:S04]  /*15810*/  LOP3.LUT R5, R7, 0x7f, RZ, 0xc0, !PT ;  /* 0x0000007f07057812 */ /* 0x000fc800078ec0ff */
[----:B------:R-:W-:Y:S01]  /*15820*/  LOP3.LUT R2, R0, 0x1f8, RZ, 0xc0, !PT ;  /* 0x000001f800027812 */ /* 0x000fe200078ec0ff */
[----:B------:R-:W-:-:S03]  /*15830*/  IMAD.SHL.U32 R3, R5, 0x8, RZ ;  /* 0x0000000805037824 */ /* 0x000fc600078e00ff */
[----:B------:R-:W-:Y:S01]  /*15840*/  LOP3.LUT R2, R2, 0x38, R7, 0x78, !PT ;  /* 0x0000003802027812 */ /* 0x000fe200078e7807 */
[----:B------:R-:W-:-:S03]  /*15850*/  IMAD.U32 R16, RZ, RZ, UR4 ;  /* 0x00000004ff107e24 */ /* 0x000fc6000f8e00ff */
[----:B------:R-:W-:Y:S01]  /*15860*/  LOP3.LUT R4, R2, 0x200, R3, 0xf8, !PT ;  /* 0x0000020002047812 */ /* 0x000fe200078ef803 */
[----:B------:R-:W-:Y:S01]  /*15870*/  IMAD.SHL.U32 R2, R7, 0x10, RZ ;  /* 0x0000001007027824 */ /* 0x000fe200078e00ff */
[----:B------:R-:W-:Y:S01]  /*15880*/  SHF.R.U32.HI R3, RZ, 0x3, R5 ;  /* 0x00000003ff037819 */ /* 0x000fe20000011605 */
[----:B------:R-:W-:Y:S03]  /*15890*/  BSSY B8, `(.L_x_15615) ;  /* 0x0000652000087945 */ /* 0x000fe60003800000 */
[----:B------:R-:W-:Y:S01]  /*158a0*/  LOP3.LUT R2, R2, 0x70, RZ, 0xc0, !PT ;  /* 0x0000007002027812 */ /* 0x000fe200078ec0ff */
[----:B------:R-:W-:Y:S02]  /*158b0*/  IMAD.MOV.U32 R28, RZ, RZ, RZ ;  /* 0x000000ffff1c7224 */ /* 0x000fe400078e00ff */
[----:B------:R-:W-:Y:S01]  /*158c0*/  IMAD.MOV.U32 R22, RZ, RZ, RZ ;  /* 0x000000ffff167224 */ /* 0x000fe200078e00ff */
[----:B------:R-:W-:Y:S01]  /*158d0*/  LOP3.LUT R2, R3, R2, RZ, 0xfc, !PT ;  /* 0x0000000203027212 */ /* 0x000fe200078efcff */
[----:B------:R-:W-:Y:S01]  /*158e0*/  IMAD.MOV.U32 R29, RZ, RZ, 0x1 ;  /* 0x00000001ff1d7424 */ /* 0x000fe200078e00ff */
[----:B------:R-:W-:Y:S01]  /*158f0*/  ULDC.64 UR38, c[0x0][0x198] ;  /* 0x0000660000267ab9 */ /* 0x000fe20000000a00 */
[----:B------:R-:W-:Y:S01]  /*15900*/  ULDC UR36, c[0x0][0xc] ;  /* 0x0000030000247ab9 */ /* 0x000fe20000000800 */
[----:B--2---:R-:W-:-:S05]  /*15910*/  LOP3.LUT R0, R6, 0x2, RZ, 0xfc, !PT ;  /* 0x0000000206007812 */ /* 0x004fca00078efcff */
[----:B------:R0:W-:Y:S04]  /*15920*/  STL [R1+0x54], R0 ;  /* 0x0000540001007387 */ /* 0x0001e80000100800 */
[----:B------:R-:W-:Y:S01]  /*15930*/  STL [R1+0x48], RZ ;  /* 0x000048ff01007387 */ /* 0x000fe20000100800 */
[----:B0-----:R-:W-:-:S05]  /*15940*/  IMAD.MOV.U32 R0, RZ, RZ, 0x1 ;  /* 0x00000001ff007424 */ /* 0x001fca00078e00ff */
[----:B------:R0:W-:Y:S02]  /*15950*/  STL [R1], R0 ;  /* 0x0000000001007387 */ /* 0x0001e40000100800 */
[----:B0-----:R-:W-:-:S05]  /*15960*/  LEA R0, R4, R16, 0x1 ;  /* 0x0000001004007211 */ /* 0x001fca00078e08ff */
[----:B------:R0:W-:Y:S02]  /*15970*/  STL [R1+0x28], R0 ;  /* 0x0000280001007387 */ /* 0x0001e40000100800 */
.L_x_15712:
        /* <DEDUP_REMOVED lines=48> */
[----:B---3--:R0:W-:Y:S04]  /*15c80*/  STL [R1+0x38], R8 ;  /* 0x0000380801007387 */ /* 0x0081e80000100800 */
[----:B--2---:R1:W-:Y:S01]  /*15c90*/  STL [R1+0x1c], R10 ;  /* 0x00001c0a01007387 */ /* 0x0043e20000100800 */
[----:B------:R-:W-:Y:S02]  /*15ca0*/  IMAD.MOV.U32 R9, RZ, RZ, R8 ;  /* 0x000000ffff097224 */ /* 0x000fe400078e0008 */
[----:B0-----:R-:W-:Y:S01]  /*15cb0*/  IMAD.U32 R8, RZ, RZ, UR4 ;  /* 0x00000004ff087e24 */ /* 0x001fe2000f8e00ff */
[----:B------:R-:W-:Y:S06]  /*15cc0*/  @P2 BRA `(.L_x_15616) ;  /* 0x0000000000142947 */ /* 0x000fec0003800000 */
[----:B------:R-:W-:Y:S05]  /*15cd0*/  @!P0 BRA `(.L_x_15616) ;  /* 0x0000000000108947 */ /* 0x000fea0003800000 */
[----:B------:R-:W2:Y:S04]  /*15ce0*/  LDG.E R7, desc[UR40][R2.64] ;  /* 0x0000002802077981 */ /* 0x000ea8000c1e1900 */
[----:B------:R-:W2:Y:S02]  /*15cf0*/  LDG.E R2, desc[UR40][R2.64+0x4] ;  /* 0x0000042802027981 */ /* 0x000ea4000c1e1900 */
[----:B--2---:R-:W-:-:S05]  /*15d00*/  IMAD.IADD R9, R2, 0x1, -R7 ;  /* 0x0000000102097824 */ /* 0x004fca00078e0a07 */
[----:B------:R0:W-:Y:S02]  /*15d10*/  STL [R1+0x38], R9 ;  /* 0x0000380901007387 */ /* 0x0001e40000100800 */
.L_x_15616:
[----:B------:R-:W-:Y:S01]  /*15d20*/  MOV R12, R11 ;  /* 0x0000000b000c7202 */ /* 0x000fe20000000f00 */
        /* <DEDUP_REMOVED lines=14> */
.L_x_15617:
        /* <DEDUP_REMOVED lines=9> */
.L_x_15618:
[----:B--2---:R-:W2:Y:S01]  /*15ea0*/  @P1 LDG.E R2, desc[UR40][R4.64] ;  /* 0x0000002804021981 */ /* 0x004ea2000c1e1900 */
[----:B------:R-:W3:Y:S03]  /*15eb0*/  LDC R3, c[0x0][0x448] ;  /* 0x00011200ff037b82 */ /* 0x000ee60000000800 */
[----:B------:R4:W2:Y:S01]  /*15ec0*/  @P1 LDG.E R4, desc[UR40][R4.64+0x4] ;  /* 0x0000042804041981 */ /* 0x0008a2000c1e1900 */
[----:B------:R-:W-:Y:S01]  /*15ed0*/  BSSY B0, `(.L_x_15619) ;  /* 0x0000038000007945 */ /* 0x000fe20003800000 */
[----:B------:R-:W-:Y:S02]  /*15ee0*/  LOP3.LUT R23, R7, 0xff, RZ, 0xc0, !PT ;  /* 0x000000ff07177812 */ /* 0x000fe400078ec0ff */
[----:B---3--:R-:W-:-:S13]  /*15ef0*/  ISETP.NE.AND P0, PT, R3, 0x1, PT ;  /* 0x000000010300780c */ /* 0x008fda0003f05270 */
[----:B------:R-:W3:Y:S08]  /*15f00*/  @P0 LDC R3, c[0x0][0x44c] ;  /* 0x00011300ff030b82 */ /* 0x000ef00000000800 */
[----:B----4-:R-:W4:Y:S01]  /*15f10*/  @P0 LDC R5, c[0x0][0x450] ;  /* 0x00011400ff050b82 */ /* 0x010f220000000800 */
[----:B--2---:R-:W-:Y:S02]  /*15f20*/  @P1 IMAD.IADD R6, R4, 0x1, -R2 ;  /* 0x0000000104061824 */ /* 0x004fe400078e0a02 */
[----:B------:R-:W-:-:S04]  /*15f30*/  IMAD R2, R25, 0xc0, RZ ;  /* 0x000000c019027824 */ /* 0x000fc800078e02ff */
[----:B------:R-:W-:-:S04]  /*15f40*/  VIADD R2, R2, 0xbf ;  /* 0x000000bf02027836 */ /* 0x000fc80000000000 */
[----:B---3--:R-:W-:-:S05]  /*15f50*/  @P0 IMAD.HI.U32 R3, R2, R3, RZ ;  /* 0x0000000302030227 */ /* 0x008fca00078e00ff */
[----:B----4-:R-:W-:Y:S01]  /*15f60*/  @P0 SHF.R.U32.HI R2, RZ, R5, R3 ;  /* 0x00000005ff020219 */ /* 0x010fe20000011603 */
[----:B-----5:R-:W-:-:S04]  /*15f70*/  IMAD.IADD R5, R8, 0x1, -R10 ;  /* 0x0000000108057824 */ /* 0x020fc800078e0a0a */
        /* <DEDUP_REMOVED lines=19> */
[----:B0-----:R-:W-:Y:S02]  /*160b0*/  IABS R9, R7 ;  /* 0x0000000700097213 */ /* 0x001fe40000000000 */
[----:B-1----:R-:W-:Y:S02]  /*160c0*/  IADD3 R10, R7, -0x1, R8 ;  /* 0xffffffff070a7810 */ /* 0x002fe40007ffe008 */
[----:B------:R-:W0:Y:S08]  /*160d0*/  I2F.RP R2, R9 ;  /* 0x0000000900027306 */ /* 0x000e300000209400 */
[----:B0-----:R-:W0:Y:S02]  /*160e0*/  MUFU.RCP R2, R2 ;  /* 0x0000000200027308 */ /* 0x001e240000001000 */
[----:B0-----:R-:W-:-:S06]  /*160f0*/  VIADD R2, R2, 0xffffffe ;  /* 0x0ffffffe02027836 */ /* 0x001fcc0000000000 */
[----:B------:R0:W1:Y:S02]  /*16100*/  F2I.FTZ.U32.TRUNC.NTZ R3, R2 ;  /* 0x0000000200037305 */ /* 0x000064000021f000 */
[----:B0-----:R-:W-:-:S04]  /*16110*/  LOP3.LUT R2, R10, R7, RZ, 0x3c, !PT ;  /* 0x000000070a027212 */ /* 0x001fc800078e3cff */
[----:B------:R-:W-:Y:S02]  /*16120*/  ISETP.GE.AND P3, PT, R2, RZ, PT ;  /* 0x000000ff0200720c */ /* 0x000fe40003f66270 */
[----:B-1----:R-:W-:-:S05]  /*16130*/  IADD3 R2, RZ, -R3, RZ ;  /* 0x80000003ff027210 */ /* 0x002fca0007ffe0ff */
        /* <DEDUP_REMOVED lines=17> */
.L_x_15620:
[----:B------:R-:W-:Y:S05]  /*16250*/  BSYNC B0 ;  /* 0x0000000000007941 */ /* 0x000fea0003800000 */
.L_x_15619:
        /* <DEDUP_REMOVED lines=9> */
[----:B------:R-:W-:-:S04]  /*162f0*/  @P0 IADD3 R2, R2, 0x7f, RZ ;  /* 0x0000007f02020810 */ /* 0x000fc80007ffe0ff */
        /* <DEDUP_REMOVED lines=14> */
.L_x_15806:
[----:B---3--:R-:W-:Y:S02]  /*163e0*/  ISETP.NE.AND P0, PT, R14, RZ, PT ;  /* 0x000000ff0e00720c */ /* 0x008fe40003f05270 */
[----:B------:R-:W-:-:S11]  /*163f0*/  PLOP3.LUT P6, PT, PT, PT, PT, 0x8, 0x0 ;  /* 0x000000000000781c */ /* 0x000fd60003fce170 */
[----:B------:R-:W-:Y:S05]  /*16400*/  @P0 BRA `(.L_x_15624) ;  /* 0x00000000000c0947 */ /* 0x000fea0003800000 */
[----:B------:R-:W-:-:S03]  /*16410*/  UMOV UR4, 0xffffffff ;  /* 0xffffffff00047882 */ /* 0x000fc60000000000 */
[----:B------:R-:W-:Y:S05]  /*16420*/  BRA.DIV UR4, `(.L_x_15625) ;  /* 0x0000007e04447947 */ /* 0x000fea000b800000 */
[----:B------:R-:W-:-:S13]  /*16430*/  ELECT P6, URZ, PT ;  /* 0x00000000003f782f */ /* 0x000fda00038c0000 */
.L_x_15624:
        /* <DEDUP_REMOVED lines=9> */
.L_x_15809:
[----:B------:R-:W-:Y:S05]  /*164d0*/  BSYNC B1 ;  /* 0x0000000000017941 */ /* 0x000fea0003800000 */
.L_x_15626:
[----:B------:R-:W-:Y:S04]  /*164e0*/  BSSY B1, `(.L_x_15628) ;  /* 0x0000050000017945 */ /* 0x000fe80003800000 */
[----:B------:R-:W-:Y:S05]  /*164f0*/  @!P6 BRA `(.L_x_15629) ;  /* 0x000000040038e947 */ /* 0x000fea0003800000 */
[----:B------:R-:W3:Y:S01]  /*16500*/  LDL R7, [R1] ;  /* 0x0000000001077983 */ /* 0x000ee20000100800 */
[----:B--2---:R-:W-:Y:S01]  /*16510*/  IMAD R6, R28, 0x8, R16 ;  /* 0x000000081c067824 */ /* 0x004fe200078e0210 */
[----:B------:R-:W2:Y:S01]  /*16520*/  S2R R8, SR_TID.X ;  /* 0x0000000000087919 */ /* 0x000ea20000002100 */
[----:B------:R-:W-:Y:S01]  /*16530*/  BSSY B2, `(.L_x_15630) ;  /* 0x0000006000027945 */ /* 0x000fe20003800000 */
[----:B--2---:R-:W-:-:S04]  /*16540*/  LOP3.LUT R8, R8, 0x7f, RZ, 0xc0, !PT ;  /* 0x0000007f08087812 */ /* 0x004fc800078ec0ff */
[----:B------:R-:W-:Y:S02]  /*16550*/  ISETP.NE.AND P1, PT, R8, RZ, PT ;  /* 0x000000ff0800720c */ /* 0x000fe40003f25270 */
[----:B---3--:R-:W-:-:S04]  /*16560*/  SHF.L.U32 R7, R7, 0x1f, RZ ;  /* 0x0000001f07077819 */ /* 0x008fc800000006ff */
[----:B------:R-:W2:Y:S02]  /*16570*/  SYNCS.PHASECHK.TRANS64.TRYWAIT P0, [R6+URZ+0x168a0], R7 ;  /* 0x0168a007060075a7 */ /* 0x000ea4000800017f */
[----:B--2---:R-:W-:Y:S05]  /*16580*/  @!P0 BRA `(.L_x_15631) ;  /* 0x0000007c00208947 */ /* 0x004fea0003800000 */
.L_x_15810:
[----:B------:R-:W-:Y:S05]  /*16590*/  BSYNC B2 ;  /* 0x0000000000027941 */ /* 0x000fea0003800000 */
.L_x_15630:
[----:B------:R-:W-:Y:S04]  /*165a0*/  BSSY B2, `(.L_x_15632) ;  /* 0x0000009000027945 */ /* 0x000fe80003800000 */
[----:B------:R-:W-:Y:S05]  /*165b0*/  @P1 BRA `(.L_x_15633) ;  /* 0x00000000001c1947 */ /* 0x000fea0003800000 */
[----:B------:R-:W0:Y:S02]  /*165c0*/  S2R R8, SR_TID.X ;  /* 0x0000000000087919 */ /* 0x000e240000002100 */
[----:B0-----:R-:W-:Y:S01]  /*165d0*/  LOP3.LUT R9, R8, 0x1f, RZ, 0xc0, !PT ;  /* 0x0000001f08097812 */ /* 0x001fe200078ec0ff */
[----:B------:R-:W-:-:S03]  /*165e0*/  IMAD.MOV.U32 R8, RZ, RZ, 0x4000 ;  /* 0x00004000ff087424 */ /* 0x000fc600078e00ff */
[----:B------:R-:W-:Y:S01]  /*165f0*/  ISETP.NE.AND P0, PT, R9, RZ, PT ;  /* 0x000000ff0900720c */ /* 0x000fe20003f05270 */
[----:B------:R3:W-:-:S12]  /*16600*/  SYNCS.ARRIVE.TRANS64 RZ, [R6+URZ+0x16890], R8 ;  /* 0x0168900806ff79a7 */ /* 0x0007d8000800003f */
[----:B---3--:R-:W-:Y:S05]  /*16610*/  @!P0 BRA `(.L_x_15633) ;  /* 0x0000000000048947 */ /* 0x008fea0003800000 */
[----:B------:R-:W-:Y:S01]  /*16620*/  BPT.TRAP 0x1 ;  /* 0x000000040000795c */ /* 0x000fe20000300000 */
.L_x_15633:
[----:B------:R-:W-:Y:S05]  /*16630*/  BSYNC B2 ;  /* 0x0000000000027941 */ /* 0x000fea0003800000 */
.L_x_15632:
        /* <DEDUP_REMOVED lines=10> */
[----:B-1----:R-:W-:Y:S01]  /*166e0*/  VIADD R10, R6, 0x16890 ;  /* 0x00016890060a7836 */ /* 0x002fe20000000000 */
[----:B------:R-:W-:Y:S01]  /*166f0*/  UMOV UR6, 0x0 ;  /* 0x0000000000067882 */ /* 0x000fe20000000000 */
[----:B------:R-:W-:-:S09]  /*16700*/  UMOV UR7, 0x12f00000 ;  /* 0x12f0000000077882 */ /* 0x000fd20000000000 */
.L_x_15634:
        /* <DEDUP_REMOVED lines=13> */
.L_x_15811:
[----:B------:R-:W-:Y:S05]  /*167e0*/  BSYNC B2 ;  /* 0x0000000000027941 */ /* 0x000fea0003800000 */
.L_x_15635:
[----:B------:R-:W-:Y:S01]  /*167f0*/  BSSY B2, `(.L_x_15637) ;  /* 0x000000b000027945 */ /* 0x000fe20003800000 */
[----:B------:R-:W-:Y:S02]  /*16800*/  IMAD.MOV.U32 R14, RZ, RZ, 0x0 ;  /* 0x00000000ff0e7424 */ /* 0x000fe400078e00ff */
[----:B------:R-:W-:Y:S01]  /*16810*/  IMAD.MOV.U32 R15, RZ, RZ, 0x12f00000 ;  /* 0x12f00000ff0f7424 */ /* 0x000fe200078e00ff */
[----:B------:R-:W-:Y:S06]  /*16820*/  @P1 BRA `(.L_x_15638) ;  /* 0x00000000001c1947 */ /* 0x000fec0003800000 */
[----:B------:R-:W1:Y:S01]  /*16830*/  S2R R9, SR_TID.X ;  /* 0x0000000000097919 */ /* 0x000e620000002100 */
[----:B0-2---:R-:W-:-:S04]  /*16840*/  IMAD.MOV.U32 R7, RZ, RZ, 0x4000 ;  /* 0x00004000ff077424 */ /* 0x005fc800078e00ff */
[----:B------:R3:W-:Y:S01]  /*16850*/  SYNCS.ARRIVE.TRANS64 RZ, [R6+URZ+0x168b0], R7 ;  /* 0x0168b00706ff79a7 */ /* 0x0007e2000800003f */
[----:B-1----:R-:W-:-:S04]  /*16860*/  LOP3.LUT R9, R9, 0x1f, RZ, 0xc0, !PT ;  /* 0x0000001f09097812 */ /* 0x002fc800078ec0ff */
[----:B------:R-:W-:-:S13]  /*16870*/  ISETP.NE.AND P0, PT, R9, RZ, PT ;  /* 0x000000ff0900720c */ /* 0x000fda0003f05270 */
[----:B---3--:R-:W-:Y:S05]  /*16880*/  @!P0 BRA `(.L_x_15638) ;  /* 0x0000000000048947 */ /* 0x008fea0003800000 */
[----:B------:R-:W-:Y:S01]  /*16890*/  BPT.TRAP 0x1 ;  /* 0x000000040000795c */ /* 0x000fe20000300000 */
.L_x_15638:
[----:B------:R-:W-:Y:S05]  /*168a0*/  BSYNC B2 ;  /* 0x0000000000027941 */ /* 0x000fea0003800000 */
.L_x_15637:
[----:B------:R-:W-:Y:S01]  /*168b0*/  R2UR UR10, R12 ;  /* 0x000000000c0a72ca */ /* 0x000fe200000e0000 */
[----:B0-2---:R-:W-:Y:S01]  /*168c0*/  IMAD R7, R11, 0x2, R16 ;  /* 0x000000020b077824 */ /* 0x005fe200078e0210 */
[----:B------:R-:W-:Y:S01]  /*168d0*/  R2UR UR6, R14 ;  /* 0x000000000e0672ca */ /* 0x000fe200000e0000 */
[----:B------:R-:W-:Y:S01]  /*168e0*/  UIADD3 UR4, UP0, UR38, 0x670, URZ ;  /* 0x0000067026047890 */ /* 0x000fe2000ff1e03f */
[----:B------:R-:W-:Y:S01]  /*168f0*/  R2UR UR7, R15 ;  /* 0x000000000f0772ca */ /* 0x000fe200000e0000 */
[----:B------:R-:W-:Y:S01]  /*16900*/  VIADD R6, R6, 0x168b0 ;  /* 0x000168b006067836 */ /* 0x000fe20000000000 */
[----:B------:R-:W-:Y:S01]  /*16910*/  PLOP3.LUT P0, PT, PT, PT, PT, 0x80, 0x0 ;  /* 0x000000000000781c */ /* 0x000fe20003f0f070 */
[----:B------:R-:W-:Y:S01]  /*16920*/  VIADD R7, R7, 0x400 ;  /* 0x0000040007077836 */ /* 0x000fe20000000000 */
[----:B------:R-:W-:-:S12]  /*16930*/  UIADD3.X UR5, URZ, UR39, URZ, UP0, !UPT ;  /* 0x000000273f057290 */ /* 0x000fd800087fe43f */
.L_x_15639:
        /* <DEDUP_REMOVED lines=10> */
.L_x_15629:
[----:B------:R-:W-:Y:S05]  /*169e0*/  BSYNC B1 ;  /* 0x0000000000017941 */ /* 0x000fea0003800000 */
.L_x_15628:
[----:B0-----:R-:W3:Y:S01]  /*169f0*/  LDL.LU R9, [R1] ;  /* 0x0000000001097983 */ /* 0x001ee20000300800 */
[----:B------:R-:W-:Y:S01]  /*16a00*/  VIADD R28, R28, 0x1 ;  /* 0x000000011c1c7836 */ /* 0x000fe20000000000 */
[----:B------:R-:W-:Y:S02]  /*16a10*/  IADD3 R5, R5, -0x2, RZ ;  /* 0xfffffffe05057810 */ /* 0x000fe40007ffe0ff */
[----:B------:R-:W-:Y:S02]  /*16a20*/  PLOP3.LUT P0, PT, PT, PT, PT, 0x8, 0x0 ;  /* 0x000000000000781c */ /* 0x000fe40003f0e170 */
[----:B------:R-:W-:Y:S02]  /*16a30*/  ISETP.NE.AND P1, PT, R28, 0x2, PT ;  /* 0x000000021c00780c */ /* 0x000fe40003f25270 */
[----:B------:R-:W-:Y:S02]  /*16a40*/  ISETP.GE.AND P2, PT, R5, R3, PT ;  /* 0x000000030500720c */ /* 0x000fe40003f46270 */
[----:B--2---:R-:W-:-:S02]  /*16a50*/  SEL R6, RZ, 0x1, P1 ;  /* 0x00000001ff067807 */ /* 0x004fc40000800000 */
[----:B------:R-:W-:Y:S02]  /*16a60*/  SEL R28, R28, RZ, P1 ;  /* 0x000000ff1c1c7207 */ /* 0x000fe40000800000 */
[----:B---3--:R-:W-:-:S05]  /*16a70*/  LOP3.LUT R9, R9, R6, RZ, 0x3c, !PT ;  /* 0x0000000609097212 */ /* 0x008fca00078e3cff */
[----:B------:R2:W-:Y:S02]  /*16a80*/  STL [R1], R9 ;  /* 0x0000000901007387 */ /* 0x0005e40000100800 */
[----:B------:R-:W-:Y:S05]  /*16a90*/  @!P2 BRA `(.L_x_15622) ;  /* 0x000000040064a947 */ /* 0x000fea0003800000 */
.L_x_15652:
[----:B------:R-:W-:Y:S05]  /*16aa0*/  YIELD ;  /* 0x0000000000007946 */ /* 0x000fea0003800000 */
[----:B------:R-:W-:Y:S04]  /*16ab0*/  BSSY B1, `(.L_x_15640) ;  /* 0x000004d000017945 */ /* 0x000fe80003800000 */
[----:B---3--:R-:W-:Y:S05]  /*16ac0*/  @!P6 BRA `(.L_x_15641) ;  /* 0x00000004002ce947 */ /* 0x008fea0003800000 */
[----:B------:R-:W3:Y:S01]  /*16ad0*/  LDL R7, [R1] ;  /* 0x0000000001077983 */ /* 0x000ee20000100800 */
[----:B------:R-:W0:Y:S02]  /*16ae0*/  S2R R6, SR_TID.X ;  /* 0x0000000000067919 */ /* 0x000e240000002100 */
[----:B0-----:R-:W-:Y:S01]  /*16af0*/  LOP3.LUT R8, R6, 0x7f, RZ, 0xc0, !PT ;  /* 0x0000007f06087812 */ /* 0x001fe200078ec0ff */
[----:B------:R-:W-:Y:S01]  /*16b00*/  IMAD R6, R28, 0x8, R16 ;  /* 0x000000081c067824 */ /* 0x000fe200078e0210 */
[----:B------:R-:W-:Y:S02]  /*16b10*/  BSSY B2, `(.L_x_15642) ;  /* 0x0000005000027945 */ /* 0x000fe40003800000 */
[----:B------:R-:W-:Y:S02]  /*16b20*/  ISETP.NE.AND P2, PT, R8, RZ, PT ;  /* 0x000000ff0800720c */ /* 0x000fe40003f45270 */
[----:B---3--:R-:W-:-:S04]  /*16b30*/  SHF.L.U32 R7, R7, 0x1f, RZ ;  /* 0x0000001f07077819 */ /* 0x008fc800000006ff */
[----:B------:R-:W0:Y:S02]  /*16b40*/  SYNCS.PHASECHK.TRANS64.TRYWAIT P1, [R6+URZ+0x168a0], R7 ;  /* 0x0168a007060075a7 */ /* 0x000e24000802017f */
[----:B0-----:R-:W-:Y:S05]  /*16b50*/  @!P1 BRA `(.L_x_15643) ;  /* 0x0000007400d49947 */ /* 0x001fea0003800000 */
.L_x_15812:
[----:B------:R-:W-:Y:S05]  /*16b60*/  BSYNC B2 ;  /* 0x0000000000027941 */ /* 0x000fea0003800000 */
.L_x_15642:
[----:B------:R-:W-:Y:S04]  /*16b70*/  BSSY B2, `(.L_x_15644) ;  /* 0x0000009000027945 */ /* 0x000fe80003800000 */
[----:B------:R-:W-:Y:S05]  /*16b80*/  @P2 BRA `(.L_x_15645) ;  /* 0x00000000001c2947 */ /* 0x000fea0003800000 */
[----:B------:R-:W2:Y:S02]  /*16b90*/  S2R R8, SR_TID.X ;  /* 0x0000000000087919 */ /* 0x000ea40000002100 */
[----:B--2---:R-:W-:Y:S01]  /*16ba0*/  LOP3.LUT R9, R8, 0x1f, RZ, 0xc0, !PT ;  /* 0x0000001f08097812 */ /* 0x004fe200078ec0ff */
[----:B------:R-:W-:-:S03]  /*16bb0*/  IMAD.MOV.U32 R8, RZ, RZ, 0x4000 ;  /* 0x00004000ff087424 */ /* 0x000fc600078e00ff */
[----:B------:R-:W-:Y:S01]  /*16bc0*/  ISETP.NE.AND P1, PT, R9, RZ, PT ;  /* 0x000000ff0900720c */ /* 0x000fe20003f25270 */
[----:B------:R3:W-:-:S12]  /*16bd0*/  SYNCS.ARRIVE.TRANS64 RZ, [R6+URZ+0x16890], R8 ;  /* 0x0168900806ff79a7 */ /* 0x0007d8000800003f */
[----:B---3--:R-:W-:Y:S05]  /*16be0*/  @!P1 BRA `(.L_x_15645) ;  /* 0x0000000000049947 */ /* 0x008fea0003800000 */
[----:B------:R-:W-:Y:S01]  /*16bf0*/  BPT.TRAP 0x1 ;  /* 0x000000040000795c */ /* 0x000fe20000300000 */
.L_x_15645:
[----:B------:R-:W-:Y:S05]  /*16c00*/  BSYNC B2 ;  /* 0x0000000000027941 */ /* 0x000fea0003800000 */
.L_x_15644:
[----:B------:R-:W-:Y:S01]  /*16c10*/  IMAD.MOV.U32 R12, RZ, RZ, RZ ;  /* 0x000000ffff0c7224 */ /* 0x000fe200078e00ff */
[----:B------:R-:W-:Y:S01]  /*16c20*/  UIADD3 UR4, UP0, UR38, 0x570, URZ ;  /* 0x0000057026047890 */ /* 0x000fe2000ff1e03f */
[----:B------:R-:W-:Y:S01]  /*16c30*/  IMAD R8, R28, 0x4000, R16 ;  /* 0x000040001c087824 */ /* 0x000fe200078e0210 */
[----:B------:R-:W-:Y:S01]  /*16c40*/  PLOP3.LUT P1, PT, PT, PT, PT, 0x80, 0x0 ;  /* 0x000000000000781c */ /* 0x000fe20003f2f070 */
[----:B--2---:R-:W-:Y:S01]  /*16c50*/  IMAD R9, R5, 0x80, R0 ;  /* 0x0000008005097824 */ /* 0x004fe200078e0200 */
[----:B------:R-:W-:Y:S01]  /*16c60*/  R2UR UR10, R12 ;  /* 0x000000000c0a72ca */ /* 0x000fe200000e0000 */
[----:B-1----:R-:W-:Y:S01]  /*16c70*/  VIADD R10, R6, 0x16890 ;  /* 0x00016890060a7836 */ /* 0x002fe20000000000 */
[----:B------:R-:W-:Y:S01]  /*16c80*/  UIADD3.X UR5, URZ, UR39, URZ, UP0, !UPT ;  /* 0x000000273f057290 */ /* 0x000fe200087fe43f */
[----:B------:R-:W-:Y:S01]  /*16c90*/  VIADD R11, R8, 0xe400 ;  /* 0x0000e400080b7836 */ /* 0x000fe20000000000 */
[----:B------:R-:W-:Y:S01]  /*16ca0*/  UMOV UR6, 0x0 ;  /* 0x0000000000067882 */ /* 0x000fe20000000000 */
[----:B------:R-:W-:-:S10]  /*16cb0*/  UMOV UR7, 0x12f00000 ;  /* 0x12f0000000077882 */ /* 0x000fd40000000000 */
.L_x_15646:
        /* <DEDUP_REMOVED lines=13> */
.L_x_15813:
[----:B------:R-:W-:Y:S05]  /*16d90*/  BSYNC B2 ;  /* 0x0000000000027941 */ /* 0x000fea0003800000 */
.L_x_15647:
[----:B------:R-:W-:Y:S01]  /*16da0*/  BSSY B2, `(.L_x_15649) ;  /* 0x000000b000027945 */ /* 0x000fe20003800000 */
[----:B------:R-:W-:Y:S02]  /*16db0*/  IMAD.MOV.U32 R10, RZ, RZ, 0x0 ;  /* 0x00000000ff0a7424 */ /* 0x000fe400078e00ff */
[----:B------:R-:W-:Y:S01]  /*16dc0*/  IMAD.MOV.U32 R11, RZ, RZ, 0x12f00000 ;  /* 0x12f00000ff0b7424 */ /* 0x000fe200078e00ff */
[----:B------:R-:W-:Y:S06]  /*16dd0*/  @P2 BRA `(.L_x_15650) ;  /* 0x00000000001c2947 */ /* 0x000fec0003800000 */
[----:B------:R-:W2:Y:S01]  /*16de0*/  S2R R13, SR_TID.X ;  /* 0x00000000000d7919 */ /* 0x000ea20000002100 */
[----:B01----:R-:W-:-:S04]  /*16df0*/  MOV R7, 0x4000 ;  /* 0x0000400000077802 */ /* 0x003fc80000000f00 */
[----:B------:R3:W-:Y:S01]  /*16e00*/  SYNCS.ARRIVE.TRANS64 RZ, [R6+URZ+0x168b0], R7 ;  /* 0x0168b00706ff79a7 */ /* 0x0007e2000800003f */
[----:B--2---:R-:W-:-:S04]  /*16e10*/  LOP3.LUT R13, R13, 0x1f, RZ, 0xc0, !PT ;  /* 0x0000001f0d0d7812 */ /* 0x004fc800078ec0ff */
[----:B------:R-:W-:-:S13]  /*16e20*/  ISETP.NE.AND P1, PT, R13, RZ, PT ;  /* 0x000000ff0d00720c */ /* 0x000fda0003f25270 */
[----:B---3--:R-:W-:Y:S05]  /*16e30*/  @!P1 BRA `(.L_x_15650) ;  /* 0x0000000000049947 */ /* 0x008fea0003800000 */
[----:B------:R-:W-:Y:S01]  /*16e40*/  BPT.TRAP 0x1 ;  /* 0x000000040000795c */ /* 0x000fe20000300000 */
.L_x_15650:
[----:B------:R-:W-:Y:S05]  /*16e50*/  BSYNC B2 ;  /* 0x0000000000027941 */ /* 0x000fea0003800000 */
.L_x_15649:
        /* <DEDUP_REMOVED lines=8> */
.L_x_15651:
        /* <DEDUP_REMOVED lines=10> */
.L_x_15641:
[----:B------:R-:W-:Y:S05]  /*16f80*/  BSYNC B1 ;  /* 0x0000000000017941 */ /* 0x000fea0003800000 */
.L_x_15640:
[----:B------:R-:W3:Y:S01]  /*16f90*/  LDL.LU R7, [R1] ;  /* 0x0000000001077983 */ /* 0x000ee20000300800 */
[----:B------:R-:W-:Y:S01]  /*16fa0*/  VIADD R28, R28, 0x1 ;  /* 0x000000011c1c7836 */ /* 0x000fe20000000000 */
[C---:B------:R-:W-:Y:S01]  /*16fb0*/  ISETP.GT.AND P2, PT, R5.reuse, R3, PT ;  /* 0x000000030500720c */ /* 0x040fe20003f44270 */
[----:B------:R-:W-:-:S03]  /*16fc0*/  VIADD R5, R5, 0xffffffff ;  /* 0xffffffff05057836 */ /* 0x000fc60000000000 */
[----:B------:R-:W-:-:S04]  /*16fd0*/  ISETP.NE.AND P1, PT, R28, 0x2, PT ;  /* 0x000000021c00780c */ /* 0x000fc80003f25270 */
[----:B------:R-:W-:Y:S02]  /*16fe0*/  SEL R6, RZ, 0x1, P1 ;  /* 0x00000001ff067807 */ /* 0x000fe40000800000 */
[----:B------:R-:W-:Y:S02]  /*16ff0*/  SEL R28, R28, RZ, P1 ;  /* 0x000000ff1c1c7207 */ /* 0x000fe40000800000 */
[----:B---3--:R-:W-:-:S05]  /*17000*/  LOP3.LUT R7, R7, R6, RZ, 0x3c, !PT ;  /* 0x0000000607077212 */ /* 0x008fca00078e3cff */
[----:B------:R3:W-:Y:S01]  /*17010*/  STL [R1], R7 ;  /* 0x0000000701007387 */ /* 0x0007e20000100800 */
[----:B------:R-:W-:Y:S05]  /*17020*/  @P2 BRA `(.L_x_15652) ;  /* 0xfffffff8009c2947 */ /* 0x000fea000383ffff */
.L_x_15622:
[----:B------:R-:W-:Y:S05]  /*17030*/  BSYNC B0 ;  /* 0x0000000000007941 */ /* 0x000fea0003800000 */
.L_x_15621:
        /* <DEDUP_REMOVED lines=22> */
[----:B------:R-:W-:Y:S02]  /*171a0*/  IABS R6, R4 ;  /* 0x0000000400067213 */ /* 0x000fe40000000000 */
[----:B------:R-:W0:Y:S03]  /*171b0*/  I2F.RP R2, R0 ;  /* 0x0000000000027306 */ /* 0x000e260000209400 */
[----:B------:R-:W-:-:S05]  /*171c0*/  IMAD.MOV R6, RZ, RZ, -R6 ;  /* 0x000000ffff067224 */ /* 0x000fca00078e0a06 */
[----:B0-----:R-:W0:Y:S02]  /*171d0*/  MUFU.RCP R2, R2 ;  /* 0x0000000200027308 */ /* 0x001e240000001000 */
[----:B0-----:R-:W-:-:S06]  /*171e0*/  VIADD R2, R2, 0xffffffe ;  /* 0x0ffffffe02027836 */ /* 0x001fcc0000000000 */
[----:B------:R-:W0:Y:S02]  /*171f0*/  F2I.FTZ.U32.TRUNC.NTZ R3, R2 ;  /* 0x0000000200037305 */ /* 0x000e24000021f000 */
[----:B0-----:R-:W-:-:S05]  /*17200*/  IADD3 R2, RZ, -R3, RZ ;  /* 0x80000003ff027210 */ /* 0x001fca0007ffe0ff */
        /* <DEDUP_REMOVED lines=18> */
.L_x_15654:
[----:B------:R-:W-:Y:S05]  /*17330*/  BSYNC B0 ;  /* 0x0000000000007941 */ /* 0x000fea0003800000 */
.L_x_15653:
        /* <DEDUP_REMOVED lines=20> */
[----:B---3--:R-:W0:Y:S01]  /*17480*/  POPC R7, R4 ;  /* 0x0000000400077309 */ /* 0x008e220000000000 */
[----:B----4-:R-:W0:Y:S02]  /*17490*/  SHFL.IDX PT, R0, R3, R0, 0x1f ;  /* 0x00001f0003007589 */ /* 0x010e2400000e0000 */
[----:B0-----:R-:W-:Y:S01]  /*174a0*/  IADD3 R24, R0, UR36, R7 ;  /* 0x0000002400187c10 */ /* 0x001fe2000fffe007 */
[----:B------:R-:W-:Y:S06]  /*174b0*/  BRA `(.L_x_15657) ;  /* 0x0000003800247947 */ /* 0x000fec0003800000 */
.L_x_15656:
        /* <DEDUP_REMOVED lines=12> */
[----:B---3--:R-:W-:Y:S02]  /*17580*/  IMAD.U32 R7, RZ, RZ, UR9 ;  /* 0x00000009ff077e24 */ /* 0x008fe4000f8e00ff */
[----:B-1----:R-:W-:-:S02]  /*17590*/  IMAD.U32 R10, RZ, RZ, UR4 ;  /* 0x00000004ff0a7e24 */ /* 0x002fc4000f8e00ff */
[----:B------:R-:W-:Y:S02]  /*175a0*/  IMAD.U32 R11, RZ, RZ, UR5 ;  /* 0x00000005ff0b7e24 */ /* 0x000fe4000f8e00ff */
[----:B------:R-:W-:Y:S02]  /*175b0*/  IMAD.MOV.U32 R8, RZ, RZ, 0x70 ;  /* 0x00000070ff087424 */ /* 0x000fe400078e00ff */
[----:B------:R-:W-:Y:S02]  /*175c0*/  IMAD.MOV.U32 R12, RZ, RZ, 0x1 ;  /* 0x00000001ff0c7424 */ /* 0x000fe400078e00ff */
[----:B------:R-:W-:-:S07]  /*175d0*/  IMAD.MOV.U32 R13, RZ, RZ, RZ ;  /* 0x000000ffff0d7224 */ /* 0x000fce00078e00ff */
[----:B------:R-:W-:-:S07]  /*175e0*/  LEPC R20, `(.L_x_15659) ;  /* 0x000000001014794e */ /* 0x000fce0000000000 */
[----:B0-2---:R-:W-:Y:S05]  /*175f0*/  CALL.ABS.NOINC R2 ;  /* 0x0000000002007343 */ /* 0x005fea0003c00000 */
.L_x_15659:
[----:B------:R-:W-:Y:S05]  /*17600*/  BSYNC B6 ;  /* 0x0000000000067941 */ /* 0x000fea0003800000 */
.L_x_15658:
        /* <DEDUP_REMOVED lines=12> */
[----:B------:R-:W-:Y:S02]  /*176d0*/  IMAD.U32 R6, RZ, RZ, UR8 ;  /* 0x00000008ff067e24 */ /* 0x000fe4000f8e00ff */
[----:B---3--:R-:W-:-:S02]  /*176e0*/  IMAD.U32 R7, RZ, RZ, UR9 ;  /* 0x00000009ff077e24 */ /* 0x008fc4000f8e00ff */
[----:B-1----:R-:W-:Y:S02]  /*176f0*/  IMAD.U32 R10, RZ, RZ, UR4 ;  /* 0x00000004ff0a7e24 */ /* 0x002fe4000f8e00ff */
[----:B------:R-:W-:Y:S02]  /*17700*/  IMAD.U32 R11, RZ, RZ, UR5 ;  /* 0x00000005ff0b7e24 */ /* 0x000fe4000f8e00ff */
[----:B------:R-:W-:Y:S02]  /*17710*/  IMAD.MOV.U32 R8, RZ, RZ, 0x70 ;  /* 0x00000070ff087424 */ /* 0x000fe400078e00ff */
[----:B0-----:R-:W-:-:S07]  /*17720*/  IMAD.MOV.U32 R12, RZ, RZ, 0x1 ;  /* 0x00000001ff0c7424 */ /* 0x001fce00078e00ff */
[----:B------:R-:W-:-:S07]  /*17730*/  LEPC R20, `(.L_x_15662) ;  /* 0x000000001014794e */ /* 0x000fce0000000000 */
[----:B--2-4-:R-:W-:Y:S05]  /*17740*/  CALL.ABS.NOINC R2 ;  /* 0x0000000002007343 */ /* 0x014fea0003c00000 */
.L_x_15662:
        /* <DEDUP_REMOVED lines=15> */
.L_x_15661:
[----:B------:R-:W-:Y:S05]  /*17840*/  BSYNC B6 ;  /* 0x0000000000067941 */ /* 0x000fea0003800000 */
.L_x_15660:
[----:B------:R0:W4:Y:S01]  /*17850*/  LDL R20, [R1+0x8] ;  /* 0x0000080001147983 */ /* 0x0001220000100800 */
[----:B------:R-:W-:Y:S01]  /*17860*/  ULDC.64 UR4, c[0x0][0x9f8] ;  /* 0x00027e0000047ab9 */ /* 0x000fe20000000a00 */
[----:B------:R-:W-:Y:S01]  /*17870*/  IMAD.MOV.U32 R23, RZ, RZ, R26 ;  /* 0x000000ffff177224 */ /* 0x000fe200078e001a */
[----:B------:R-:W-:Y:S01]  /*17880*/  ISETP.NE.U32.AND P0, PT, RZ, UR4, PT ;  /* 0x00000004ff007c0c */ /* 0x000fe2000bf05070 */
[----:B------:R-:W3:Y:S01]  /*17890*/  LDL R26, [R1+0x14] ;  /* 0x00001400011a7983 */ /* 0x000ee20000100800 */
[----:B------:R-:W0:Y:S02]  /*178a0*/  LDC R6, c[0x0][0x430] ;  /* 0x00010c00ff067b82 */ /* 0x000e240000000800 */
[----:B------:R-:W-:Y:S01]  /*178b0*/  ISETP.NE.AND.EX P0, PT, RZ, UR5, PT, P0 ;  /* 0x00000005ff007c0c */ /* 0x000fe2000bf05300 */
[----:B------:R-:W3:Y:S01]  /*178c0*/  LDL R21, [R1+0x1c] ;  /* 0x00001c0001157983 */ /* 0x000ee20000100800 */
[----:B------:R-:W4:Y:S01]  /*178d0*/  S2R R2, SR_TID.X ;  /* 0x0000000000027919 */ /* 0x000f220000002100 */
[----:B------:R-:W4:Y:S10]  /*178e0*/  S2R R3, SR_TID.X ;  /* 0x0000000000037919 */ /* 0x000f340000002100 */
[----:B------:R-:W-:Y:S01]  /*178f0*/  @P0 IADD3 R18, P1, R18, UR4, RZ ;  /* 0x0000000412120c10 */ /* 0x000fe2000ff3e0ff */
[----:B-1----:R-:W3:Y:S03]  /*17900*/  LDL R10, [R1+0x54] ;  /* 0x00005400010a7983 */ /* 0x002ee60000100800 */
[----:B------:R-:W-:Y:S01]  /*17910*/  @P0 IADD3.X R19, R19, UR5, RZ, P1, !PT ;  /* 0x0000000513130c10 */ /* 0x000fe20008ffe4ff */
[----:B------:R-:W-:Y:S01]  /*17920*/  VIADD R23, R23, 0xffffffff ;  /* 0xffffffff17177836 */ /* 0x000fe20000000000 */
[----:B--2---:R-:W2:Y:S01]  /*17930*/  LDL.LU R9, [R1+0x10] ;  /* 0x0000100001097983 */ /* 0x004ea20000300800 */
[----:B0-----:R-:W-:-:S03]  /*17940*/  ISETP.NE.AND P1, PT, R6, 0x1, PT ;  /* 0x000000010600780c */ /* 0x001fc60003f25270 */
[----:B----4-:R-:W4:Y:S01]  /*17950*/  @P0 LDG.E R20, desc[UR40][R18.64] ;  /* 0x0000002812140981 */ /* 0x010f22000c1e1900 */
[----:B------:R-:W-:-:S09]  /*17960*/  LOP3.LUT R0, R2, 0x7f, RZ, 0xc0, !PT ;  /* 0x0000007f02007812 */ /* 0x000fd200078ec0ff */
[----:B------:R-:W0:Y:S01]  /*17970*/  @P1 LDC R2, c[0x0][0x434] ;  /* 0x00010d00ff021b82 */ /* 0x000e220000000800 */
[----:B------:R-:W-:Y:S01]  /*17980*/  IMAD.SHL.U32 R4, R3, 0x10, RZ ;  /* 0x0000001003047824 */ /* 0x000fe200078e00ff */
[----:B------:R-:W-:Y:S01]  /*17990*/  SHF.R.U32.HI R0, RZ, 0x3, R0 ;  /* 0x00000003ff007819 */ /* 0x000fe20000011600 */
[----:B------:R-:W-:-:S05]  /*179a0*/  IMAD.SHL.U32 R8, R23, 0x80, RZ ;  /* 0x0000008017087824 */ /* 0x000fca00078e00ff */
[----:B------:R-:W1:Y:S01]  /*179b0*/  @P1 LDC R3, c[0x0][0x438] ;  /* 0x00010e00ff031b82 */ /* 0x000e620000000800 */
[----:B------:R-:W-:-:S04]  /*179c0*/  LOP3.LUT R4, R4, 0x70, RZ, 0xc0, !PT ;  /* 0x0000007004047812 */ /* 0x000fc800078ec0ff */
[----:B------:R-:W-:Y:S01]  /*179d0*/  LOP3.LUT R0, R8, R0, R4, 0xfe, !PT ;  /* 0x0000000008007212 */ /* 0x000fe200078efe04 */
[----:B----4-:R-:W-:Y:S03]  /*179e0*/  @P0 STL [R1+0x8], R20 ;  /* 0x0000081401000387 */ /* 0x010fe60000100800 */
[C---:B---3--:R-:W-:Y:S01]  /*179f0*/  ISETP.GE.AND P0, PT, R0.reuse, R26, PT ;  /* 0x0000001a0000720c */ /* 0x048fe20003f06270 */
[----:B------:R-:W-:-:S04]  /*17a00*/  IMAD.IADD R0, R0, 0x1, R21 ;  /* 0x0000000100007824 */ /* 0x000fc800078e0215 */
        /* <DEDUP_REMOVED lines=13> */
[----:B0-----:R-:W-:Y:S01]  /*17ae0*/  @!P0 LEA R6, P1, R4, R2, 0x2 ;  /* 0x0000000204068211 */ /* 0x001fe200078210ff */
[----:B------:R-:W-:-:S05]  /*17af0*/  @!P0 IMAD.IADD R2, R5, 0x1, R7 ;  /* 0x0000000105028824 */ /* 0x000fca00078e0207 */
[----:B------:R-:W-:Y:S02]  /*17b00*/  @!P0 LEA.HI.X R7, R4, R3, R2, 0x2, P1 ;  /* 0x0000000304078211 */ /* 0x000fe400008f1402 */
[----:B------:R-:W-:-:S06]  /*17b10*/  MOV R2, RZ ;  /* 0x000000ff00027202 */ /* 0x000fcc0000000f00 */
[----:B------:R0:W5:Y:S01]  /*17b20*/  @!P0 LDG.E R2, desc[UR40][R6.64] ;  /* 0x0000002806028981 */ /* 0x000162000c1e1900 */
[----:B------:R-:W-:Y:S02]  /*17b30*/  ISETP.NE.AND P2, PT, R10, 0x3, PT ;  /* 0x000000030a00780c */ /* 0x000fe40003f45270 */
[----:B--2---:R-:W-:-:S11]  /*17b40*/  LOP3.LUT R9, R9, 0xfffffffd, RZ, 0xc0, !PT ;  /* 0xfffffffd09097812 */ /* 0x004fd600078ec0ff */
[----:B------:R-:W-:-:S05]  /*17b50*/  @P2 LOP3.LUT R9, R9, 0x2, RZ, 0xfc, !PT ;  /* 0x0000000209092812 */ /* 0x000fca00078efcff */
[----:B------:R0:W-:Y:S01]  /*17b60*/  STL [R1+0x10], R9 ;  /* 0x0000100901007387 */ /* 0x0001e20000100800 */
[----:B------:R-:W-:-:S03]  /*17b70*/  UMOV UR4, 0xffffffff ;  /* 0xffffffff00047882 */ /* 0x000fc60000000000 */
[----:B------:R-:W-:Y:S05]  /*17b80*/  BRA.DIV UR4, `(.L_x_15663) ;  /* 0x0000006604f07947 */ /* 0x000fea000b800000 */
.L_x_15816:
[----:B------:R-:W-:Y:S05]  /*17b90*/  @!P2 BRA `(.L_x_15664) ;  /* 0x000000000004a947 */ /* 0x000fea0003800000 */
[----:B------:R-:W-:Y:S01]  /*17ba0*/  BPT.TRAP 0x1 ;  /* 0x000000040000795c */ /* 0x000fe20000300000 */
.L_x_15664:
        /* <DEDUP_REMOVED lines=23> */
.L_x_15817:
[----:B------:R-:W-:Y:S05]  /*17d20*/  BSYNC B0 ;  /* 0x0000000000007941 */ /* 0x000fea0003800000 */
.L_x_15665:
        /* <DEDUP_REMOVED lines=28> */
[----:B------:R-:W-:Y:S02]  /*17ef0*/  IMAD.SHL.U32 R12, R11, 0x8, RZ ;  /* 0x000000080b0c7824 */ /* 0x000fe400078e00ff */
[----:B------:R-:W-:Y:S01]  /*17f00*/  IMAD.SHL.U32 R11, R13, 0x8, RZ ;  /* 0x000000080d0b7824 */ /* 0x000fe200078e00ff */
[----:B---3--:R-:W-:Y:S02]  /*17f10*/  LOP3.LUT R10, R10, 0xfffffffe, RZ, 0xc0, !PT ;  /* 0xfffffffe0a0a7812 */ /* 0x008fe400078ec0ff */
[----:B------:R-:W-:-:S05]  /*17f20*/  ISETP.GE.AND P0, PT, R4, 0x1, PT ;  /* 0x000000010400780c */ /* 0x000fca0003f06270 */
[----:B------:R-:W-:Y:S02]  /*17f30*/  @P2 LOP3.LUT R10, R10, 0x1, RZ, 0xfc, !PT ;  /* 0x000000010a0a2812 */ /* 0x000fe400078efcff */
[----:B------:R-:W-:-:S03]  /*17f40*/  LOP3.LUT R11, R11, 0x1f8, RZ, 0xc0, !PT ;  /* 0x000001f80b0b7812 */ /* 0x000fc600078ec0ff */
[----:B------:R0:W-:Y:S01]  /*17f50*/  STL [R1+0x10], R10 ;  /* 0x0000100a01007387 */ /* 0x0001e20000100800 */
[----:B------:R-:W-:-:S04]  /*17f60*/  LOP3.LUT R11, R11, 0x38, R13, 0x78, !PT ;  /* 0x000000380b0b7812 */ /* 0x000fc800078e780d */
[----:B------:R-:W-:-:S04]  /*17f70*/  LOP3.LUT R11, R11, 0x200, R12, 0xf8, !PT ;  /* 0x000002000b0b7812 */ /* 0x000fc800078ef80c */
[----:B------:R-:W-:Y:S01]  /*17f80*/  LEA R5, R22, R11, 0xd ;  /* 0x0000000b16057211 */ /* 0x000fe200078e68ff */
[----:B0-----:R-:W-:Y:S06]  /*17f90*/  BRA.DIV UR4, `(.L_x_15667) ;  /* 0x0000006604347947 */ /* 0x001fec000b800000 */
        /* <DEDUP_REMOVED lines=72> */
.L_x_15835:
        /* <DEDUP_REMOVED lines=10> */
.L_x_15668:
        /* <DEDUP_REMOVED lines=11> */
.L_x_15669:
[----:B------:R1:W5:Y:S01]  /*18570*/  LDL.LU R4, [R1+0x2c] ;  /* 0x00002c0001047983 */ /* 0x0003620000300800 */
[----:B------:R1:W-:Y:S03]  /*18580*/  SYNCS.ARRIVE.TRANS64.A1T0 RZ, [R3+URZ+0x16830], RZ ;  /* 0x016830ff03ff79a7 */ /* 0x0003e6000810003f */
[----:B0-----:R1:W5:Y:S04]  /*18590*/  LDL.LU R7, [R1+0x24] ;  /* 0x0000240001077983 */ /* 0x0013680000300800 */
[----:B------:R1:W5:Y:S02]  /*185a0*/  LDL.LU R6, [R1+0x44] ;  /* 0x0000440001067983 */ /* 0x0003640000300800 */
        /* <DEDUP_REMOVED lines=9> */
[----:B-----5:R-:W-:Y:S02]  /*18640*/  SHF.R.S32.HI R2, RZ, 0x1f, R4 ;  /* 0x0000001fff027819 */ /* 0x020fe40000011404 */
[----:B------:R-:W-:-:S03]  /*18650*/  SEL R26, R7, RZ, !P0 ;  /* 0x000000ff071a7207 */ /* 0x000fc60004000000 */
[----:B------:R-:W-:-:S04]  /*18660*/  IMAD R2, R2, UR4, RZ ;  /* 0x0000000402027c24 */ /* 0x000fc8000f8e02ff */
[----:B------:R-:W-:Y:S01]  /*18670*/  IMAD R0, R4, UR5, R2 ;  /* 0x0000000504007c24 */ /* 0x000fe2000f8e0202 */
[----:B------:R-:W-:Y:S01]  /*18680*/  SEL R2, R6, RZ, !P0 ;  /* 0x000000ff06027207 */ /* 0x000fe20004000000 */
[----:B------:R-:W-:-:S05]  /*18690*/  IMAD.WIDE.U32 R4, R4, UR4, RZ ;  /* 0x0000000404047c25 */ /* 0x000fca000f8e00ff */
[----:B------:R-:W-:Y:S01]  /*186a0*/  IADD3 R0, R5, R0, RZ ;  /* 0x0000000005007210 */ /* 0x000fe20007ffe0ff */
        /* <DEDUP_REMOVED lines=9> */
[----:B------:R-:W-:Y:S01]  /*18740*/  MOV R13, RZ ;  /* 0x000000ff000d7202 */ /* 0x000fe20000000f00 */
[----:B-1----:R-:W0:Y:S01]  /*18750*/  LDC.64 R2, c[0x4][R2] ;  /* 0x0100000002027b82 */ /* 0x002e220000000a00 */
        /* <DEDUP_REMOVED lines=9> */
.L_x_15671:
[----:B------:R-:W-:Y:S05]  /*187f0*/  BSYNC B6 ;  /* 0x0000000000067941 */ /* 0x000fea0003800000 */
.L_x_15670:
        /* <DEDUP_REMOVED lines=31> */
[----:B0-----:R-:W-:-:S04]  /*189f0*/  @P1 IMAD.HI.U32 R0, R6, R7, RZ ;  /* 0x0000000706001227 */ /* 0x001fc800078e00ff */
[----:B------:R-:W-:Y:S01]  /*18a00*/  IMAD.MOV.U32 R2, RZ, RZ, R6 ;  /* 0x000000ffff027224 */ /* 0x000fe200078e0006 */
        /* <DEDUP_REMOVED lines=13> */
[----:B------:R-:W0:Y:S03]  /*18ae0*/  @P1 LDC R7, c[0x0][0x44c] ;  /* 0x00011300ff071b82 */ /* 0x000e260000000800 */
[----:B------:R-:W-:-:S04]  /*18af0*/  IADD3 R0, R9, R0, RZ ;  /* 0x0000000009007210 */ /* 0x000fc80007ffe0ff */
        /* <DEDUP_REMOVED lines=16> */
[----:B------:R-:W-:Y:S02]  /*18c00*/  IMAD R8, R8, UR6, RZ ;  /* 0x0000000608087c24 */ /* 0x000fe4000f8e02ff */
[----:B------:R-:W-:Y:S02]  /*18c10*/  IMAD.IADD R5, R5, 0x1, R7 ;  /* 0x0000000105057824 */ /* 0x000fe400078e0207 */
[----:B------:R-:W-:-:S02]  /*18c20*/  IMAD R8, R3, UR7, R8 ;  /* 0x0000000703087c24 */ /* 0x000fc4000f8e0208 */
[----:B------:R-:W-:Y:S01]  /*18c30*/  IMAD.WIDE.U32 R6, R3, UR6, R4 ;  /* 0x0000000603067c25 */ /* 0x000fe2000f8e0004 */
[----:B------:R-:W-:-:S03]  /*18c40*/  LOP3.LUT R21, R21, 0x38, RZ, 0xc0, !PT ;  /* 0x0000003815157812 */ /* 0x000fc600078ec0ff */
[----:B------:R-:W-:Y:S01]  /*18c50*/  IMAD.IADD R4, R7, 0x1, R8 ;  /* 0x0000000107047824 */ /* 0x000fe200078e0208 */
[C---:B------:R-:W-:Y:S02]  /*18c60*/  LEA R5, P1, R6.reuse, UR8, 0x1 ;  /* 0x0000000806057c11 */ /* 0x040fe4000f8208ff */
[----:B------:R-:W-:Y:S01]  /*18c70*/  ISETP.GE.AND P0, PT, R21, UR4, PT ;  /* 0x0000000415007c0c */ /* 0x000fe2000bf06270 */
        /* <DEDUP_REMOVED lines=83> */
[----:B------:R-:W-:Y:S01]  /*191b0*/  @!P3 IMAD.MOV.U32 R7, RZ, RZ, R0 ;  /* 0x000000ffff07b224 */ /* 0x000fe200078e0000 */
[----:B------:R-:W-:Y:S02]  /*191c0*/  IADD3 R0, R25, 0x90, RZ ;  /* 0x0000009019007810 */ /* 0x000fe40007ffe0ff */
[----:B0-----:R-:W-:Y:S02]  /*191d0*/  @!P1 LEA R2, P2, R21, R2, 0x1 ;  /* 0x0000000215029211 */ /* 0x001fe400078408ff */
[----:B------:R0:W-:Y:S03]  /*191e0*/  @!P3 LDGSTS.E.BYPASS.LTC128B.128 [R20+0xbc00], desc[UR40][R6.64], !P0 ;  /* 0x0bc000000614bfae */ /* 0x0001e6000c101d68 */
[----:B0-----:R-:W-:-:S04]  /*191f0*/  @!P1 IMAD.X R6, RZ, RZ, R8, P2 ;  /* 0x000000ffff069224 */ /* 0x001fc800010e0608 */
[----:B------:R-:W-:Y:S02]  /*19200*/  @!P1 IMAD.MOV.U32 R7, RZ, RZ, R6 ;  /* 0x000000ffff079224 */ /* 0x000fe400078e0006 */
[----:B------:R-:W-:Y:S02]  /*19210*/  @!P1 IMAD.MOV.U32 R6, RZ, RZ, R2 ;  /* 0x000000ffff069224 */ /* 0x000fe400078e0002 */
        /* <DEDUP_REMOVED lines=18> */
.L_x_15860:
        /* <DEDUP_REMOVED lines=10> */
.L_x_15673:
        /* <DEDUP_REMOVED lines=10> */
[----:B------:R-:W-:-:S04]  /*19480*/  LOP3.LUT R0, R0, 0xfffffffe, RZ, 0xc0, !PT ;  /* 0xfffffffe00007812 */ /* 0x000fc800078ec0ff */
[----:B------:R-:W-:-:S04]  /*19490*/  IADD3 R0, R2, -R0, RZ ;  /* 0x8000000002007210 */ /* 0x000fc80007ffe0ff */
[----:B------:R-:W-:Y:S01]  /*194a0*/  SHF.L.U32 R0, R0, 0x1f, RZ ;  /* 0x0000001f00007819 */ /* 0x000fe200000006ff */
[----:B------:R-:W-:Y:S01]  /*194b0*/  NOP ;  /* 0x0000000000007918 */ /* 0x000fe20000000000 */
[----:B------:R1:W-:Y:S01]  /*194c0*/  SYNCS.ARRIVE.TRANS64.A1T0 RZ, [R16+URZ+0x16800], RZ ;  /* 0x016800ff10ff79a7 */ /* 0x0003e2000810003f */
[----:B------:R-:W-:Y:S01]  /*194d0*/  BSSY B0, `(.L_x_15674) ;  /* 0x0000003000007945 */ /* 0x000fe20003800000 */
[----:B------:R-:W2:Y:S03]  /*194e0*/  SYNCS.PHASECHK.TRANS64.TRYWAIT P0, [R16+URZ+0x16820], R0 ;  /* 0x01682000100075a7 */ /* 0x000ea6000800017f */
[----:B-12---:R-:W-:Y:S05]  /*194f0*/  @!P0 BRA `(.L_x_15675) ;  /* 0x0000006800688947 */ /* 0x006fea0003800000 */
.L_x_15861:
[----:B------:R-:W-:Y:S05]  /*19500*/  BSYNC B0 ;  /* 0x0000000000007941 */ /* 0x000fea0003800000 */
.L_x_15674:
        /* <DEDUP_REMOVED lines=13> */
[----:B------:R-:W-:-:S13]  /*195e0*/  ISETP.GE.AND P1, PT, R2, UR4, PT ;  /* 0x0000000402007c0c */ /* 0x000fda000bf26270 */
.L_x_15690:
[----:B------:R-:W2:Y:S01]  /*195f0*/  LDL R11, [R1+0x1c] ;  /* 0x00001c00010b7983 */ /* 0x000ea20000100800 */
[----:B-1----:R-:W0:Y:S03]  /*19600*/  LDC R0, c[0x0][0x430] ;  /* 0x00010c00ff007b82 */ /* 0x002e260000000800 */
        /* <DEDUP_REMOVED lines=17> */
[----:B-1----:R-:W-:-:S04]  /*19720*/  @P0 SHF.R.U32.HI R2, RZ, R3, R5 ;  /* 0x00000003ff020219 */ /* 0x002fc80000011605 */
[----:B------:R-:W-:-:S05]  /*19730*/  IADD3 R3, -R2, RZ, RZ ;  /* 0x000000ff02037210 */ /* 0x000fca0007ffe1ff */
        /* <DEDUP_REMOVED lines=20> */
.L_x_15678:
[----:B------:R-:W-:Y:S01]  /*19880*/  IMAD R5, R22, 0x8, R16 ;  /* 0x0000000816057824 */ /* 0x000fe200078e0210 */
[----:B------:R-:W-:Y:S01]  /*19890*/  SHF.L.U32 R2, R29, 0x1f, RZ ;  /* 0x0000001f1d027819 */ /* 0x000fe200000006ff */
[----:B------:R-:W-:Y:S03]  /*198a0*/  BSSY B1, `(.L_x_15679) ;  /* 0x0000003000017945 */ /* 0x000fe60003800000 */
[----:B------:R-:W0:Y:S02]  /*198b0*/  SYNCS.PHASECHK.TRANS64.TRYWAIT P0, [R5+URZ+0x16840], R2 ;  /* 0x01684002050075a7 */ /* 0x000e24000800017f */
[----:B0-----:R-:W-:Y:S05]  /*198c0*/  @!P0 BRA `(.L_x_15680) ;  /* 0x0000006400888947 */ /* 0x001fea0003800000 */
.L_x_15862:
[----:B------:R-:W-:Y:S05]  /*198d0*/  BSYNC B1 ;  /* 0x0000000000017941 */ /* 0x000fea0003800000 */
.L_x_15679:
[----:B------:R-:W2:Y:S01]  /*198e0*/  LDL R3, [R1+0x10] ;  /* 0x0000100001037983 */ /* 0x000ea20000100800 */
        /* <DEDUP_REMOVED lines=8> */
[----:B------:R-:W-:Y:S02]  /*19970*/  IMAD.SHL.U32 R11, R8, 0x8, RZ ;  /* 0x00000008080b7824 */ /* 0x000fe400078e00ff */
[----:B---3--:R-:W-:-:S05]  /*19980*/  IMAD.SHL.U32 R8, R9, 0x8, RZ ;  /* 0x0000000809087824 */ /* 0x008fca00078e00ff */
[----:B------:R-:W-:-:S04]  /*19990*/  LOP3.LUT R8, R8, 0x1f8, RZ, 0xc0, !PT ;  /* 0x000001f808087812 */ /* 0x000fc800078ec0ff */
[----:B------:R-:W-:-:S04]  /*199a0*/  LOP3.LUT R8, R8, 0x38, R9, 0x78, !PT ;  /* 0x0000003808087812 */ /* 0x000fc800078e7809 */
[----:B------:R-:W-:-:S04]  /*199b0*/  LOP3.LUT R8, R8, 0x200, R11, 0xf8, !PT ;  /* 0x0000020008087812 */ /* 0x000fc800078ef80b */
[----:B------:R-:W-:Y:S02]  /*199c0*/  LEA R8, R22, R8, 0xd ;  /* 0x0000000816087211 */ /* 0x000fe400078e68ff */
        /* <DEDUP_REMOVED lines=58> */
.L_x_15880:
        /* <DEDUP_REMOVED lines=8> */
.L_x_15682:
        /* <DEDUP_REMOVED lines=11> */
.L_x_15683:
[----:B------:R1:W-:Y:S01]  /*19ea0*/  SYNCS.ARRIVE.TRANS64.A1T0 RZ, [R5+URZ+0x16830], RZ ;  /* 0x016830ff05ff79a7 */ /* 0x0003e2000810003f */
[----:B------:R-:W-:Y:S05]  /*19eb0*/  @!P3 BRA `(.L_x_15684) ;  /* 0x000000000004b947 */ /* 0x000fea0003800000 */
[----:B------:R-:W-:Y:S01]  /*19ec0*/  BPT.TRAP 0x1 ;  /* 0x000000040000795c */ /* 0x000fe20000300000 */
.L_x_15684:
[----:B------:R-:W-:Y:S01]  /*19ed0*/  SHF.L.U32 R2, R20, 0x1f, RZ ;  /* 0x0000001f14027819 */ /* 0x000fe200000006ff */
[----:B-1----:R-:W-:Y:S01]  /*19ee0*/  IMAD R5, R6, 0x8, R16 ;  /* 0x0000000806057824 */ /* 0x002fe200078e0210 */
[----:B------:R-:W-:Y:S03]  /*19ef0*/  BSSY B1, `(.L_x_15685) ;  /* 0x0000003000017945 */ /* 0x000fe60003800000 */
[----:B------:R-:W1:Y:S02]  /*19f00*/  SYNCS.PHASECHK.TRANS64.TRYWAIT P0, [R5+URZ+0x16860], R2 ;  /* 0x01686002050075a7 */ /* 0x000e64000800017f */
[----:B-1----:R-:W-:Y:S05]  /*19f10*/  @!P0 BRA `(.L_x_15686) ;  /* 0x0000006800448947 */ /* 0x002fea0003800000 */
.L_x_15881:
[----:B------:R-:W-:Y:S05]  /*19f20*/  BSYNC B1 ;  /* 0x0000000000017941 */ /* 0x000fea0003800000 */
.L_x_15685:
        /* <DEDUP_REMOVED lines=60> */
.L_x_15899:
        /* <DEDUP_REMOVED lines=19> */
[----:B------:R-:W-:-:S04]  /*1a420*/  ULDC.64 UR4, c[0x0][0x330] ;  /* 0x0000cc0000047ab9 */ /* 0x000fc80000000a00 */
[----:B------:R-:W-:-:S03]  /*1a430*/  IADD3 R3, R3, R0, RZ ;  /* 0x0000000003037210 */ /* 0x000fc60007ffe0ff */
[----:B------:R-:W-:-:S04]  /*1a440*/  IMAD.WIDE.U32 R2, R17, UR4, R2 ;  /* 0x0000000411027c25 */ /* 0x000fc8000f8e0002 */
[----:B------:R-:W-:Y:S01]  /*1a450*/  IMAD R0, R17, UR5, R3 ;  /* 0x0000000511007c24 */ /* 0x000fe2000f8e0203 */
[----:B0-----:R-:W-:-:S04]  /*1a460*/  LEA R18, P2, R2, UR6, 0x1 ;  /* 0x0000000602127c11 */ /* 0x001fc8000f8408ff */
[----:B------:R-:W-:-:S09]  /*1a470*/  LEA.HI.X R0, R2, UR7, R0, 0x1, P2 ;  /* 0x0000000702007c11 */ /* 0x000fd200090f0c00 */
.L_x_15688:
        /* <DEDUP_REMOVED lines=12> */
.L_x_15689:
[----:B------:R-:W2:Y:S01]  /*1a540*/  LDL R0, [R1+0x18] ;  /* 0x0000180001007983 */ /* 0x000ea20000100800 */
[----:B------:R0:W-:Y:S01]  /*1a550*/  SYNCS.ARRIVE.TRANS64.A1T0 RZ, [R5+URZ+0x16850], RZ ;  /* 0x016850ff05ff79a7 */ /* 0x0001e2000810003f */
[C---:B------:R-:W-:Y:S02]  /*1a560*/  VIADD R7, R23.reuse, 0xffffffff ;  /* 0xffffffff17077836 */ /* 0x040fe40000000000 */
[----:B------:R-:W-:Y:S02]  /*1a570*/  IMAD.MOV.U32 R6, RZ, RZ, R22 ;  /* 0x000000ffff067224 */ /* 0x000fe400078e0016 */
[----:B------:R-:W-:Y:S02]  /*1a580*/  IMAD.MOV.U32 R20, RZ, RZ, R29 ;  /* 0x000000ffff147224 */ /* 0x000fe400078e001d */
[----:B------:R-:W-:Y:S01]  /*1a590*/  IMAD.MOV.U32 R26, RZ, RZ, R23 ;  /* 0x000000ffff1a7224 */ /* 0x000fe200078e0017 */
[----:B--2---:R-:W-:-:S13]  /*1a5a0*/  ISETP.GT.AND P0, PT, R23, R0, PT ;  /* 0x000000001700720c */ /* 0x004fda0003f04270 */
[----:B0-----:R-:W-:Y:S05]  /*1a5b0*/  @P0 BRA `(.L_x_15690) ;  /* 0xfffffff0000c0947 */ /* 0x001fea000383ffff */
.L_x_15677:
[----:B------:R-:W-:Y:S05]  /*1a5c0*/  BSYNC B0 ;  /* 0x0000000000007941 */ /* 0x000fea0003800000 */
.L_x_15676:
        /* <DEDUP_REMOVED lines=17> */
.L_x_15692:
[----:B------:R-:W-:Y:S05]  /*1a6e0*/  BSYNC B0 ;  /* 0x0000000000007941 */ /* 0x000fea0003800000 */
.L_x_15691:
[----:B------:R-:W2:Y:S02]  /*1a6f0*/  LDL R0, [R1+0x54] ;  /* 0x0000540001007983 */ /* 0x000ea40000100800 */
[----:B--2---:R-:W-:-:S13]  /*1a700*/  ISETP.NE.AND P0, PT, R0, 0x3, PT ;  /* 0x000000030000780c */ /* 0x004fda0003f05270 */
[----:B------:R-:W-:Y:S05]  /*1a710*/  @!P0 BRA `(.L_x_15693) ;  /* 0x0000000000048947 */ /* 0x000fea0003800000 */
[----:B------:R-:W-:Y:S01]  /*1a720*/  BPT.TRAP 0x1 ;  /* 0x000000040000795c */ /* 0x000fe20000300000 */
.L_x_15693:
[----:B------:R-:W2:Y:S01]  /*1a730*/  LDL.LU R2, [R1+0x14] ;  /* 0x0000140001027983 */ /* 0x000ea20000300800 */
[----:B------:R-:W-:Y:S01]  /*1a740*/  IMAD R0, R22, 0x8, R16 ;  /* 0x0000000816007824 */ /* 0x000fe200078e0210 */
[----:B------:R-:W-:Y:S01]  /*1a750*/  SHF.L.U32 R3, R29, 0x1f, RZ ;  /* 0x0000001f1d037819 */ /* 0x000fe200000006ff */
[----:B------:R-:W-:Y:S03]  /*1a760*/  BSSY B0, `(.L_x_15694) ;  /* 0x0000004000007945 */ /* 0x000fe60003800000 */
[----:B------:R-:W0:Y:S01]  /*1a770*/  SYNCS.PHASECHK.TRANS64.TRYWAIT P0, [R0+URZ+0x16860], R3 ;  /* 0x01686003000075a7 */ /* 0x000e22000800017f */
[----:B--2---:R-:W-:Y:S01]  /*1a780*/  IMAD R6, R23, -0x80, R2 ;  /* 0xffffff8017067824 */ /* 0x004fe200078e0202 */
[----:B0-----:R-:W-:Y:S06]  /*1a790*/  @!P0 BRA `(.L_x_15695) ;  /* 0x0000006800808947 */ /* 0x001fec0003800000 */
.L_x_15900:
[----:B------:R-:W-:Y:S05]  /*1a7a0*/  BSYNC B0 ;  /* 0x0000000000007941 */ /* 0x000fea0003800000 */
.L_x_15694:
[----:B------:R-:W1:Y:S01]  /*1a7b0*/  S2R R2, SR_TID.X ;  /* 0x0000000000027919 */ /* 0x000e620000002100 */
[----:B------:R-:W-:Y:S01]  /*1a7c0*/  UMOV UR4, 0xffffffff ;  /* 0xffffffff00047882 */ /* 0x000fe20000000000 */
[----:B------:R-:W2:Y:S01]  /*1a7d0*/  S2R R7, SR_TID.X ;  /* 0x0000000000077919 */ /* 0x000ea20000002100 */
[----:B-1----:R-:W-:Y:S01]  /*1a7e0*/  LOP3.LUT R5, R2, 0x7f, RZ, 0xc0, !PT ;  /* 0x0000007f02057812 */ /* 0x002fe200078ec0ff */
[----:B--2---:R-:W-:-:S04]  /*1a7f0*/  IMAD.SHL.U32 R2, R7, 0x8, RZ ;  /* 0x0000000807027824 */ /* 0x004fc800078e00ff */
[----:B------:R-:W-:Y:S01]  /*1a800*/  IMAD.SHL.U32 R4, R5, 0x8, RZ ;  /* 0x0000000805047824 */ /* 0x000fe200078e00ff */
[----:B------:R-:W-:Y:S02]  /*1a810*/  SHF.R.U32.HI R5, RZ, 0x3, R5 ;  /* 0x00000003ff057819 */ /* 0x000fe40000011605 */
[----:B------:R-:W-:Y:S02]  /*1a820*/  LOP3.LUT R2, R2, 0x1f8, RZ, 0xc0, !PT ;  /* 0x000001f802027812 */ /* 0x000fe400078ec0ff */
[----:B------:R-:W-:Y:S02]  /*1a830*/  IADD3 R6, -R5, R6, RZ ;  /* 0x0000000605067210 */ /* 0x000fe40007ffe1ff */
        /* <DEDUP_REMOVED lines=55> */
.L_x_15918:
        /* <DEDUP_REMOVED lines=9> */
.L_x_15697:
        /* <DEDUP_REMOVED lines=11> */
.L_x_15698:
[----:B------:R-:W-:Y:S01]  /*1acf0*/  VIADD R22, R22, 0x1 ;  /* 0x0000000116167836 */ /* 0x000fe20000000000 */
[----:B------:R0:W-:Y:S04]  /*1ad00*/  SYNCS.ARRIVE.TRANS64.A1T0 RZ, [R0+URZ+0x16850], RZ ;  /* 0x016850ff00ff79a7 */ /* 0x0001e8000810003f */
[----:B------:R-:W-:-:S04]  /*1ad10*/  ISETP.NE.AND P0, PT, R22, 0x2, PT ;  /* 0x000000021600780c */ /* 0x000fc80003f05270 */
[----:B0-----:R-:W-:Y:S02]  /*1ad20*/  SEL R0, RZ, 0x1, P0 ;  /* 0x00000001ff007807 */ /* 0x001fe40000000000 */
[----:B------:R-:W-:Y:S02]  /*1ad30*/  SEL R22, R22, RZ, P0 ;  /* 0x000000ff16167207 */ /* 0x000fe40000000000 */
[----:B------:R-:W-:-:S07]  /*1ad40*/  LOP3.LUT R29, R29, R0, RZ, 0x3c, !PT ;  /* 0x000000001d1d7212 */ /* 0x000fce00078e3cff */
.L_x_15657:
[----:B------:R-:W-:Y:S05]  /*1ad50*/  BSYNC B7 ;  /* 0x0000000000077941 */ /* 0x000fea0003800000 */
.L_x_15655:
[----:B------:R-:W4:Y:S02]  /*1ad60*/  LDL R0, [R1+0x10] ;  /* 0x0000100001007983 */ /* 0x000f240000100800 */
[----:B----4-:R-:W-:-:S13]  /*1ad70*/  LOP3.LUT P0, RZ, R0, 0x4, RZ, 0xc0, !PT ;  /* 0x0000000400ff7812 */ /* 0x010fda000780c0ff */
[----:B------:R-:W-:Y:S05]  /*1ad80*/  @!P0 BRA `(.L_x_15699) ;  /* 0x0000000000248947 */ /* 0x000fea0003800000 */
[----:B------:R-:W-:Y:S05]  /*1ad90*/  WARPSYNC.ALL ;  /* 0x0000000000007948 */ /* 0x000fea0003800000 */
[----:B------:R-:W0:Y:S08]  /*1ada0*/  S2UR UR5, SR_CgaCtaId ;  /* 0x00000000000579c3 */ /* 0x000e300000008800 */
[----:B------:R-:W-:Y:S06]  /*1adb0*/  BAR.SYNC.DEFER_BLOCKING 0x5, 0x200 ;  /* 0x0148000000007b1d */ /* 0x000fec0000010000 */
[----:B------:R-:W-:-:S02]  /*1adc0*/  UMOV UR4, 0x400 ;  /* 0x0000040000047882 */ /* 0x000fc40000000000 */
[----:B0-----:R-:W-:-:S06]  /*1add0*/  ULEA UR4, UR5, UR4, 0x18 ;  /* 0x0000000405047291 */ /* 0x001fcc000f8ec03f */
[----:B------:R-:W-:-:S05]  /*1ade0*/  IMAD.U32 R16, RZ, RZ, UR4 ;  /* 0x00000004ff107e24 */ /* 0x000fca000f8e00ff */
[----:B------:R0:W4:Y:S01]  /*1adf0*/  LDS.128 R24, [R16+0x168d0] ;  /* 0x0168d00010187984 */ /* 0x0001220000000c00 */
[----:B------:R-:W-:Y:S06]  /*1ae00*/  BAR.ARV 0x4, 0x200 ;  /* 0x0108000000007b1d */ /* 0x000fec0000002000 */
[----:B------:R-:W-:Y:S05]  /*1ae10*/  BRA `(.L_x_15700) ;  /* 0x0000000c00d87947 */ /* 0x000fea0003800000 */
.L_x_15699:
[----:B------:R-:W0:Y:S01]  /*1ae20*/  S2R R0, SR_TID.X ;  /* 0x0000000000007919 */ /* 0x000e220000002100 */
[----:B------:R-:W-:Y:S01]  /*1ae30*/  UMOV UR4, 0xffffffff ;  /* 0xffffffff00047882 */ /* 0x000fe20000000000 */
[----:B0-----:R-:W-:-:S04]  /*1ae40*/  LOP3.LUT R8, R0, 0x1f, RZ, 0xc0, !PT ;  /* 0x0000001f00087812 */ /* 0x001fc800078ec0ff */
[----:B------:R-:W-:Y:S01]  /*1ae50*/  ISETP.NE.AND P0, PT, R8, 0x1f, PT ;  /* 0x0000001f0800780c */ /* 0x000fe20003f05270 */
[----:B------:R-:W-:-:S12]  /*1ae60*/  BRA.DIV UR4, `(.L_x_15701) ;  /* 0x0000006e04207947 */ /* 0x000fd8000b800000 */
[----:B--2---:R-:W-:Y:S01]  /*1ae70*/  IMAD.IADD R9, R27, 0x1, R8 ;  /* 0x000000011b097824 */ /* 0x004fe200078e0208 */
[----:B------:R-:W-:-:S04]  /*1ae80*/  ULDC UR4, c[0x0][0xc3c] ;  /* 0x00030f0000047ab9 */ /* 0x000fc80000000800 */
[----:B------:R-:W-:-:S13]  /*1ae90*/  ISETP.GE.OR P1, PT, R9, UR4, !P0 ;  /* 0x0000000409007c0c */ /* 0x000fda000c726670 */
[----:B------:R-:W0:Y:S08]  /*1aea0*/  @!P1 LDC.64 R2, c[0x0][0xc80] ;  /* 0x00032000ff029b82 */ /* 0x000e300000000a00 */
[----:B------:R-:W2:Y:S01]  /*1aeb0*/  @!P1 LDC.64 R4, c[0x0][0xc78] ;  /* 0x00031e00ff049b82 */ /* 0x000ea20000000a00 */
[----:B0-----:R-:W-:-:S05]  /*1aec0*/  @!P1 IMAD.WIDE R2, R9, 0x4, R2 ;  /* 0x0000000409029825 */ /* 0x001fca00078e0202 */
[----:B---3--:R2:W3:Y:S02]  /*1aed0*/  @!P1 LDG.E R7, desc[UR40][R2.64] ;  /* 0x0000002802079981 */ /* 0x0084e4000c1e1900 */
[----:B--2---:R-:W-:-:S05]  /*1aee0*/  @!P1 IMAD.WIDE R2, R9, 0x4, R4 ;  /* 0x0000000409029825 */ /* 0x004fca00078e0204 */
[----:B------:R-:W2:Y:S01]  /*1aef0*/  @!P1 LDG.E R4, desc[UR40][R2.64] ;  /* 0x0000002802049981 */ /* 0x000ea2000c1e1900 */
        /* <DEDUP_REMOVED lines=29> */
.L_x_15928:
[----:B------:R-:W-:Y:S02]  /*1b0d0*/  ULDC UR4, c[0x0][0xc38] ;  /* 0x00030e0000047ab9 */ /* 0x000fe40000000800 */
[----:B------:R-:W-:-:S04]  /*1b0e0*/  IMAD.U32 R4, RZ, RZ, UR4 ;  /* 0x00000004ff047e24 */ /* 0x000fc8000f8e00ff */
[----:B--2---:R-:W-:-:S05]  /*1b0f0*/  IMAD R3, R14, R4, RZ ;  /* 0x000000040e037224 */ /* 0x004fca00078e02ff */
[----:B------:R-:W-:-:S04]  /*1b100*/  IADD3 R6, R6, R3, RZ ;  /* 0x0000000306067210 */ /* 0x000fc80007ffe0ff */
[----:B------:R-:W-:-:S13]  /*1b110*/  ISETP.GT.AND P6, PT, R6, R0, PT ;  /* 0x000000000600720c */ /* 0x000fda0003fc4270 */
[----:B------:R-:W-:Y:S05]  /*1b120*/  @P6 BRA `(.L_x_15702) ;  /* 0x0000000000a46947 */ /* 0x000fea0003800000 */
.L_x_15705:
        /* <DEDUP_REMOVED lines=34> */
[----:B------:R0:W2:Y:S02]  /*1b350*/  SHFL.IDX PT, R14, R2, 0x1f, 0x1f ;  /* 0x03e01f00020e7f89 */ /* 0x0000a400000e0000 */
.L_x_15936:
[----:B------:R-:W-:Y:S02]  /*1b360*/  ULDC UR4, c[0x0][0xc38] ;  /* 0x00030e0000047ab9 */ /* 0x000fe40000000800 */
[----:B------:R-:W-:-:S04]  /*1b370*/  IMAD.U32 R4, RZ, RZ, UR4 ;  /* 0x00000004ff047e24 */ /* 0x000fc8000f8e00ff */
[----:B--2---:R-:W-:-:S04]  /*1b380*/  IMAD R3, R14, R4, RZ ;  /* 0x000000040e037224 */ /* 0x004fc800078e02ff */
[----:B------:R-:W-:-:S05]  /*1b390*/  IMAD.IADD R6, R3, 0x1, R6 ;  /* 0x0000000103067824 */ /* 0x000fca00078e0206 */
[----:B------:R-:W-:-:S13]  /*1b3a0*/  ISETP.GT.AND P6, PT, R6, R0, PT ;  /* 0x000000000600720c */ /* 0x000fda0003fc4270 */
[----:B------:R-:W-:Y:S05]  /*1b3b0*/  @!P6 BRA `(.L_x_15705) ;  /* 0xfffffffc005ce947 */ /* 0x000fea000383ffff */
.L_x_15702:
        /* <DEDUP_REMOVED lines=10> */
.L_x_15941:
[----:B------:R-:W-:-:S13]  /*1b460*/  ISETP.NE.AND P0, PT, R3, RZ, PT ;  /* 0x000000ff0300720c */ /* 0x000fda0003f05270 */
[----:B------:R-:W-:Y:S05]  /*1b470*/  @!P0 BRA `(.L_x_15707) ;  /* 0x0000000000108947 */ /* 0x000fea0003800000 */
[----:B------:R-:W-:Y:S01]  /*1b480*/  UMOV UR4, 0xffffffff ;  /* 0xffffffff00047882 */ /* 0x000fe20000000000 */
[----:B------:R-:W-:Y:S02]  /*1b490*/  VIADD R12, R7, 0xffffffff ;  /* 0xffffffff070c7836 */ /* 0x000fe40000000000 */
[----:B------:R-:W-:Y:S05]  /*1b4a0*/  BRA.DIV UR4, `(.L_x_15708) ;  /* 0x0000006e04e07947 */ /* 0x000fea000b800000 */
[----:B------:R0:W0:Y:S02]  /*1b4b0*/  SHFL.IDX PT, R24, R2, R12, 0x1f ;  /* 0x00001f0c02187589 */ /* 0x00002400000e0000 */
.L_x_15707:
[----:B----4-:R-:W-:Y:S01]  /*1b4c0*/  ISETP.NE.AND P0, PT, R5, 0x1, PT ;  /* 0x000000010500780c */ /* 0x010fe20003f05270 */
[----:B0-----:R-:W-:-:S04]  /*1b4d0*/  IMAD R24, R24, R4, R6 ;  /* 0x0000000418187224 */ /* 0x001fc800078e0206 */
[----:B------:R-:W-:-:S08]  /*1b4e0*/  IMAD.IADD R0, R0, 0x1, -R24 ;  /* 0x0000000100007824 */ /* 0x000fd000078e0a18 */
[----:B------:R-:W-:Y:S05]  /*1b4f0*/  @!P0 BRA `(.L_x_15709) ;  /* 0x0000000000dc8947 */ /* 0x000fea0003800000 */
[-C--:B---3--:R-:W-:Y:S02]  /*1b500*/  IABS R6, R25.reuse ;  /* 0x0000001900067213 */ /* 0x088fe40000000000 */
[----:B------:R-:W-:Y:S02]  /*1b510*/  MOV R2, RZ ;  /* 0x000000ff00027202 */ /* 0x000fe40000000f00 */
[----:B------:R-:W0:Y:S01]  /*1b520*/  I2F.RP R4, R6 ;  /* 0x0000000600047306 */ /* 0x000e220000209400 */
[----:B------:R-:W-:-:S05]  /*1b530*/  IABS R8, R25 ;  /* 0x0000001900087213 */ /* 0x000fca0000000000 */
[----:B------:R-:W-:Y:S02]  /*1b540*/  IMAD.MOV R8, RZ, RZ, -R8 ;  /* 0x000000ffff087224 */ /* 0x000fe400078e0a08 */
        /* <DEDUP_REMOVED lines=22> */
[----:B------:R-:W-:Y:S01]  /*1b6b0*/  IADD3 R7, RZ, -R7, RZ ;  /* 0x80000007ff077210 */ /* 0x000fe20007ffe0ff */
        /* <DEDUP_REMOVED lines=27> */
.L_x_15709:
[----:B------:R-:W0:Y:S02]  /*1b870*/  LDC.64 R2, c[0x0][0xc90] ;  /* 0x00032400ff027b82 */ /* 0x000e240000000a00 */
[----:B0-----:R-:W-:-:S05]  /*1b880*/  IMAD.WIDE R2, R27, 0x4, R2 ;  /* 0x000000041b027825 */ /* 0x001fca00078e0202 */
[----:B------:R0:W3:Y:S02]  /*1b890*/  LDG.E R6, desc[UR40][R2.64] ;  /* 0x0000002802067981 */ /* 0x0000e4000c1e1900 */
[----:B0-----:R-:W-:Y:S02]  /*1b8a0*/  IMAD.MOV.U32 R2, RZ, RZ, RZ ;  /* 0x000000ffff027224 */ /* 0x001fe400078e00ff */
[----:B---3--:R-:W-:-:S05]  /*1b8b0*/  IMAD R5, R25, R6, RZ ;  /* 0x0000000619057224 */ /* 0x008fca00078e02ff */
[----:B--2---:R-:W-:-:S04]  /*1b8c0*/  IABS R7, R5 ;  /* 0x0000000500077213 */ /* 0x004fc80000000000 */
[----:B------:R-:W0:Y:S08]  /*1b8d0*/  I2F.RP R8, R7 ;  /* 0x0000000700087306 */ /* 0x000e300000209400 */
[----:B0-----:R-:W1:Y:S02]  /*1b8e0*/  MUFU.RCP R8, R8 ;  /* 0x0000000800087308 */ /* 0x001e640000001000 */
[----:B-1----:R-:W-:-:S06]  /*1b8f0*/  IADD3 R10, R8, 0xffffffe, RZ ;  /* 0x0ffffffe080a7810 */ /* 0x002fcc0007ffe0ff */
        /* <DEDUP_REMOVED lines=22> */
[----:B------:R-:W-:-:S03]  /*1ba60*/  IMAD.MOV R7, RZ, RZ, -R7 ;  /* 0x000000ffff077224 */ /* 0x000fc600078e0a07 */
[----:B------:R-:W-:Y:S01]  /*1ba70*/  IADD3 R3, -R8, RZ, RZ ;  /* 0x000000ff08037210 */ /* 0x000fe20007ffe1ff */
        /* <DEDUP_REMOVED lines=25> */
[----:B------:R-:W-:Y:S01]  /*1bc10*/  @!P1 LOP3.LUT R2, RZ, R4, RZ, 0x33, !PT ;  /* 0x00000004ff029212 */ /* 0x000fe200078e33ff */
[----:B------:R-:W-:-:S04]  /*1bc20*/  IMAD.MOV R4, RZ, RZ, -R4 ;  /* 0x000000ffff047224 */ /* 0x000fc800078e0a04 */
[----:B------:R-:W-:-:S07]  /*1bc30*/  IMAD R26, R2, R4, R5 ;  /* 0x00000004021a7224 */ /* 0x000fce00078e0205 */
.L_x_15710:
[----:B------:R-:W-:-:S05]  /*1bc40*/  LOP3.LUT R2, RZ, R2, RZ, 0x33, !PT ;  /* 0x00000002ff027212 */ /* 0x000fca00078e33ff */
[----:B------:R-:W-:Y:S01]  /*1bc50*/  IMAD.IADD R25, R25, 0x1, R2 ;  /* 0x0000000119197824 */ /* 0x000fe200078e0202 */
[----:B------:R-:W-:Y:S06]  /*1bc60*/  BRA `(.L_x_15711) ;  /* 0x00000000001c7947 */ /* 0x000fec0003800000 */
.L_x_15703:
[----:B------:R-:W-:Y:S01]  /*1bc70*/  UMOV UR4, URZ ;  /* 0x0000003f00047c82 */ /* 0x000fe20008000000 */
[----:B------:R-:W-:Y:S01]  /*1bc80*/  UMOV UR5, URZ ;  /* 0x0000003f00057c82 */ /* 0x000fe20008000000 */
[----:B------:R-:W-:Y:S01]  /*1bc90*/  ULDC UR6, c[0x0][0xc3c] ;  /* 0x00030f0000067ab9 */ /* 0x000fe20000000800 */
[----:B------:R-:W-:Y:S02]  /*1bca0*/  IMAD.MOV.U32 R24, RZ, RZ, R0 ;  /* 0x000000ffff187224 */ /* 0x000fe400078e0000 */
[----:B------:R-:W-:Y:S02]  /*1bcb0*/  IMAD.U32 R25, RZ, RZ, UR4 ;  /* 0x00000004ff197e24 */ /* 0x000fe4000f8e00ff */
[----:B------:R-:W-:Y:S02]  /*1bcc0*/  IMAD.U32 R26, RZ, RZ, UR5 ;  /* 0x00000005ff1a7e24 */ /* 0x000fe4000f8e00ff */
[----:B------:R-:W-:-:S07]  /*1bcd0*/  IMAD.U32 R27, RZ, RZ, UR6 ;  /* 0x00000006ff1b7e24 */ /* 0x000fce000f8e00ff */
.L_x_15711:
        /* <DEDUP_REMOVED lines=10> */
.L_x_15700:
[----:B------:R-:W-:Y:S02]  /*1bd80*/  ULDC UR4, c[0x0][0xc3c] ;  /* 0x00030f0000047ab9 */ /* 0x000fe40000000800 */
[----:B----4-:R-:W-:-:S13]  /*1bd90*/  ISETP.GE.AND P0, PT, R27, UR4, PT ;  /* 0x000000041b007c0c */ /* 0x010fda000bf06270 */
[----:B------:R-:W-:Y:S05]  /*1bda0*/  @!P0 BRA `(.L_x_15712) ;  /* 0xffffff9800f48947 */ /* 0x000fea000383ffff */
[----:B------:R-:W-:Y:S05]  /*1bdb0*/  BSYNC B8 ;  /* 0x0000000000087941 */ /* 0x000fea0003800000 */
.L_x_15615:
        /* <DEDUP_REMOVED lines=12> */
.L_x_15944:
[----:B------:R-:W-:Y:S05]  /*1be80*/  BSYNC B0 ;  /* 0x0000000000007941 */ /* 0x000fea0003800000 */
.L_x_15713:
[----:B------:R-:W-:-:S03]  /*1be90*/  UMOV UR4, 0xffffffff ;  /* 0xffffffff00047882 */ /* 0x000fc60000000000 */
[----:B------:R-:W-:Y:S05]  /*1bea0*/  BRA.DIV UR4, `(.L_x_15715) ;  /* 0x00000066049c7947 */ /* 0x000fea000b800000 */
[----:B0-----:R-:W0:Y:S02]  /*1beb0*/  S2R R0, SR_TID.X ;  /* 0x0000000000007919 */ /* 0x001e240000002100 */
[----:B0-----:R-:W-:-:S04]  /*1bec0*/  SHF.R.U32.HI R0, RZ, 0x5, R0 ;  /* 0x00000005ff007819 */ /* 0x001fc80000011600 */
[----:B------:R-:W-:-:S05]  /*1bed0*/  LOP3.LUT R0, R0, 0x3, RZ, 0xc0, !PT ;  /* 0x0000000300007812 */ /* 0x000fca00078ec0ff */
[----:B------:R0:W4:Y:S02]  /*1bee0*/  SHFL.IDX PT, R14, R0, RZ, 0x1f ;  /* 0x00001fff000e7589 */ /* 0x00012400000e0000 */
.L_x_15947:
[----:B----4-:R-:W-:-:S13]  /*1bef0*/  ISETP.NE.AND P0, PT, R14, RZ, PT ;  /* 0x000000ff0e00720c */ /* 0x010fda0003f05270 */
[----:B------:R-:W-:Y:S05]  /*1bf00*/  @P0 BRA `(.L_x_15450) ;  /* 0x0000000000880947 */ /* 0x000fea0003800000 */
[----:B------:R-:W-:-:S03]  /*1bf10*/  UMOV UR4, 0xffffffff ;  /* 0xffffffff00047882 */ /* 0x000fc60000000000 */
[----:B------:R-:W-:Y:S05]  /*1bf20*/  BRA.DIV UR4, `(.L_x_15716) ;  /* 0x0000006604b07947 */ /* 0x000fea000b800000 */
[----:B------:R-:W-:-:S13]  /*1bf30*/  ELECT P6, URZ, PT ;  /* 0x00000000003f782f */ /* 0x000fda00038c0000 */
.L_x_15950:
[----:B------:R-:W-:Y:S05]  /*1bf40*/  @!P6 BRA `(.L_x_15450) ;  /* 0x000000000078e947 */ /* 0x000fea0003800000 */
[----:B0-----:R-:W4:Y:S02]  /*1bf50*/  LDL.LU R0, [R1+0x3c] ;  /* 0x00003c0001007983 */ /* 0x001f240000300800 */
[----:B----4-:R-:W-:-:S04]  /*1bf60*/  LOP3.LUT R0, R0, 0x2, RZ, 0xfc, !PT ;  /* 0x0000000200007812 */ /* 0x010fc800078efcff */
[----:B------:R-:W-:-:S13]  /*1bf70*/  ISETP.NE.AND P0, PT, R0, 0x3, PT ;  /* 0x000000030000780c */ /* 0x000fda0003f05270 */
[----:B------:R-:W-:Y:S05]  /*1bf80*/  @!P0 BRA `(.L_x_15717) ;  /* 0x0000000000048947 */ /* 0x000fea0003800000 */
[----:B------:R-:W-:Y:S01]  /*1bf90*/  BPT.TRAP 0x1 ;  /* 0x000000040000795c */ /* 0x000fe20000300000 */
.L_x_15717:
[C---:B------:R-:W-:Y:S01]  /*1bfa0*/  LEA R3, R22.reuse, R5, 0x3 ;  /* 0x0000000516037211 */ /* 0x040fe200078e18ff */
[----:B------:R-:W-:Y:S01]  /*1bfb0*/  VIADD R22, R22, 0x1 ;  /* 0x0000000116167836 */ /* 0x000fe20000000000 */
[----:B------:R-:W-:-:S04]  /*1bfc0*/  SHF.L.U32 R2, R29, 0x1f, RZ ;  /* 0x0000001f1d027819 */ /* 0x000fc800000006ff */
[----:B------:R-:W0:Y:S01]  /*1bfd0*/  SYNCS.PHASECHK.TRANS64.TRYWAIT P1, [R3+URZ+0x16840], R2 ;  /* 0x01684002030075a7 */ /* 0x000e22000802017f */
[----:B------:R-:W-:-:S04]  /*1bfe0*/  ISETP.NE.AND P2, PT, R22, 0x2, PT ;  /* 0x000000021600780c */ /* 0x000fc80003f45270 */
[----:B------:R-:W-:Y:S01]  /*1bff0*/  SEL R0, RZ, 0x1, P2 ;  /* 0x00000001ff007807 */ /* 0x000fe20001000000 */
[----:B0-----:R-:W-:Y:S08]  /*1c000*/  @!P1 BRA `(.L_x_15718) ;  /* 0x0000006400989947 */ /* 0x001ff00003800000 */
.L_x_15951:
[----:B------:R-:W-:Y:S02]  /*1c010*/  SEL R22, R22, RZ, P2 ;  /* 0x000000ff16167207 */ /* 0x000fe40001000000 */
[----:B------:R-:W-:Y:S01]  /*1c020*/  LOP3.LUT R0, R29, R0, RZ, 0x3c, !PT ;  /* 0x000000001d007212 */ /* 0x000fe200078e3cff */
[----:B------:R-:W-:Y:S06]  /*1c030*/  @!P0 BRA `(.L_x_15719) ;  /* 0x0000000000048947 */ /* 0x000fec0003800000 */
[----:B------:R-:W-:Y:S01]  /*1c040*/  BPT.TRAP 0x1 ;  /* 0x000000040000795c */ /* 0x000fe20000300000 */
.L_x_15719:
[----:B------:R-:W-:Y:S01]  /*1c050*/  IMAD R5, R22, 0x8, R5 ;  /* 0x0000000816057824 */ /* 0x000fe200078e0205 */
[----:B------:R-:W-:-:S04]  /*1c060*/  SHF.L.U32 R0, R0, 0x1f, RZ ;  /* 0x0000001f00007819 */ /* 0x000fc800000006ff */
[----:B------:R-:W4:Y:S02]  /*1c070*/  SYNCS.PHASECHK.TRANS64.TRYWAIT P1, [R5+URZ+0x16840], R0 ;  /* 0x01684000050075a7 */ /* 0x000f24000802017f */
[----:B----4-:R-:W-:Y:S05]  /*1c080*/  @!P1 BRA `(.L_x_15720) ;  /* 0x00000064008c9947 */ /* 0x010fea0003800000 */
.L_x_15952:
[----:B------:R-:W-:Y:S05]  /*1c090*/  @!P0 BRA `(.L_x_15721) ;  /* 0x0000000000048947 */ /* 0x000fea0003800000 */
[----:B------:R-:W-:Y:S01]  /*1c0a0*/  BPT.TRAP 0x1 ;  /* 0x000000040000795c */ /* 0x000fe20000300000 */
.L_x_15721:
[----:B------:R-:W5:Y:S02]  /*1c0b0*/  SYNCS.PHASECHK.TRANS64.TRYWAIT P1, [R3+URZ+0x16860], R2 ;  /* 0x01686002030075a7 */ /* 0x000f64000802017f */
[----:B-----5:R-:W-:Y:S05]  /*1c0c0*/  @!P1 BRA `(.L_x_15722) ;  /* 0x0000006400909947 */ /* 0x020fea0003800000 */
.L_x_15953:
[----:B------:R-:W-:Y:S05]  /*1c0d0*/  @!P0 BRA `(.L_x_15723) ;  /* 0x0000000000048947 */ /* 0x000fea0003800000 */
[----:B------:R-:W-:Y:S01]  /*1c0e0*/  BPT.TRAP 0x1 ;  /* 0x000000040000795c */ /* 0x000fe20000300000 */
.L_x_15723:
[----:B------:R0:W0:Y:S02]  /*1c0f0*/  SYNCS.PHASECHK.TRANS64.TRYWAIT P0, [R5+URZ+0x16860], R0 ;  /* 0x01686000050075a7 */ /* 0x000024000800017f */
[----:B0-----:R-:W-:Y:S05]  /*1c100*/  @!P0 NANOSLEEP.SYNCS 0x989680 ;  /* 0x009896800000895d */ /* 0x001fea0003900000 */
[----:B------:R-:W0:Y:S02]  /*1c110*/  @!P0 SYNCS.PHASECHK.TRANS64 P0, [R5+URZ+0x16860], R0 ;  /* 0x01686000050085a7 */ /* 0x000e24000800007f */
[----:B0-----:R-:W-:Y:S05]  /*1c120*/  @!P0 BRA `(.L_x_15723) ;  /* 0xfffffffc00f08947 */ /* 0x001fea000383ffff */
.L_x_15450:
[----:B------:R-:W-:Y:S05]  /*1c130*/  BSYNC B9 ;  /* 0x0000000000097941 */ /* 0x000fea0003800000 */
.L_x_15447:
[----:B------:R-:W-:Y:S05]  /*1c140*/  EXIT ;  /* 0x000000000000794d */ /* 0x000fea0003800000 */
.L_x_15470:
[----:B0-----:R0:W1:Y:S02]  /*1c150*/  SYNCS.PHASECHK.TRANS64.TRYWAIT P6, [R68+URZ+0x16890], R77 ;  /* 0x0168904d440075a7 */ /* 0x00106400080c017f */
[----:B-1----:R-:W-:Y:S05]  /*1c160*/  @!P6 NANOSLEEP.SYNCS 0x989680 ;  /* 0x009896800000e95d */ /* 0x002fea0003900000 */
[----:B------:R-:W1:Y:S02]  /*1c170*/  @!P6 SYNCS.PHASECHK.TRANS64 P6, [R68+URZ+0x16890], R77 ;  /* 0x0168904d4400e5a7 */ /* 0x000e6400080c007f */
[----:B-1----:R-:W-:Y:S05]  /*1c180*/  @!P6 BRA `(.L_x_15470) ;  /* 0xfffffffc00f0e947 */ /* 0x002fea000383ffff */
[----:B------:R-:W-:Y:S05]  /*1c190*/  BRA `(.L_x_15724) ;  /* 0xfffffe6c00207947 */ /* 0x000fea000383ffff */
.L_x_15471:
        /* <DEDUP_REMOVED lines=8> */
.L_x_15726:
[----:B------:R-:W-:Y:S05]  /*1c220*/  BSYNC B1 ;  /* 0x0000000000017941 */ /* 0x000fea0003800000 */
.L_x_15725:
        /* <DEDUP_REMOVED lines=8> */
.L_x_15727:
[----:B------:R-:W-:Y:S05]  /*1c2b0*/  BRA `(.L_x_15728) ;  /* 0xfffffe6800ec7947 */ /* 0x000fea000383ffff */
.L_x_15480:
        /* <DEDUP_REMOVED lines=8> */
.L_x_15730:
[----:B------:R-:W-:Y:S05]  /*1c340*/  BSYNC B1 ;  /* 0x0000000000017941 */ /* 0x000fea0003800000 */
.L_x_15729:
        /* <DEDUP_REMOVED lines=8> */
.L_x_15731:
[----:B------:R-:W-:Y:S05]  /*1c3d0*/  BRA `(.L_x_15732) ;  /* 0xfffffe7000807947 */ /* 0x000fea000383ffff */
.L_x_15492:
[----:B0-----:R0:W1:Y:S02]  /*1c3e0*/  SYNCS.PHASECHK.TRANS64.TRYWAIT P4, [R68+URZ+0x16890], R77 ;  /* 0x0168904d440075a7 */ /* 0x001064000808017f */
[----:B-1----:R-:W-:Y:S05]  /*1c3f0*/  @!P4 NANOSLEEP.SYNCS 0x989680 ;  /* 0x009896800000c95d */ /* 0x002fea0003900000 */
[----:B------:R-:W1:Y:S02]  /*1c400*/  @!P4 SYNCS.PHASECHK.TRANS64 P4, [R68+URZ+0x16890], R77 ;  /* 0x0168904d4400c5a7 */ /* 0x000e64000808007f */
[----:B-1----:R-:W-:Y:S05]  /*1c410*/  @!P4 BRA `(.L_x_15492) ;  /* 0xfffffffc00f0c947 */ /* 0x002fea000383ffff */
[----:B------:R-:W-:Y:S05]  /*1c420*/  BRA `(.L_x_15733) ;  /* 0xfffffe7c00a47947 */ /* 0x000fea000383ffff */
.L_x_15493:
        /* <DEDUP_REMOVED lines=8> */
.L_x_15735:
[----:B------:R-:W-:Y:S05]  /*1c4b0*/  BSYNC B1 ;  /* 0x0000000000017941 */ /* 0x000fea0003800000 */
.L_x_15734:
        /* <DEDUP_REMOVED lines=8> */
.L_x_15736:
[----:B------:R-:W-:Y:S01]  /*1c540*/  IMAD.MOV.U32 R80, RZ, RZ, R14 ;  /* 0x000000ffff507224 */ /* 0x000fe200078e000e */
[----:B------:R-:W-:Y:S06]  /*1c550*/  BRA `(.L_x_15737) ;  /* 0xfffffe7c00707947 */ /* 0x000fec000383ffff */
.L_x_15498:
        /* <DEDUP_REMOVED lines=8> */
.L_x_15739:
[----:B------:R-:W-:Y:S05]  /*1c5e0*/  BSYNC B1 ;  /* 0x0000000000017941 */ /* 0x000fea0003800000 */
.L_x_15738:
        /* <DEDUP_REMOVED lines=8> */
.L_x_15740:
[----:B------:R-:W-:Y:S01]  /*1c670*/  IMAD.MOV.U32 R84, RZ, RZ, R14 ;  /* 0x000000ffff547224 */ /* 0x000fe200078e000e */
[----:B------:R-:W-:Y:S06]  /*1c680*/  BRA `(.L_x_15741) ;  /* 0xfffffe8400287947 */ /* 0x000fec000383ffff */
.L_x_15503:
[----:B0-----:R0:W1:Y:S02]  /*1c690*/  SYNCS.PHASECHK.TRANS64.TRYWAIT P3, [R68+URZ+0x16890], R77 ;  /* 0x0168904d440075a7 */ /* 0x001064000806017f */
[----:B-1----:R-:W-:Y:S05]  /*1c6a0*/  @!P3 NANOSLEEP.SYNCS 0x989680 ;  /* 0x009896800000b95d */ /* 0x002fea0003900000 */
[----:B------:R-:W1:Y:S02]  /*1c6b0*/  @!P3 SYNCS.PHASECHK.TRANS64 P3, [R68+URZ+0x16890], R77 ;  /* 0x0168904d4400b5a7 */ /* 0x000e64000806007f */
[----:B-1----:R-:W-:Y:S05]  /*1c6c0*/  @!P3 BRA `(.L_x_15503) ;  /* 0xfffffffc00f0b947 */ /* 0x002fea000383ffff */
[----:B------:R-:W-:Y:S05]  /*1c6d0*/  BRA `(.L_x_15742) ;  /* 0xfffffe8c00387947 */ /* 0x000fea000383ffff */
.L_x_15504:
        /* <DEDUP_REMOVED lines=8> */
.L_x_15744:
[----:B------:R-:W-:Y:S05]  /*1c760*/  BSYNC B1 ;  /* 0x0000000000017941 */ /* 0x000fea0003800000 */
.L_x_15743:
        /* <DEDUP_REMOVED lines=8> */
.L_x_15745:
[----:B------:R-:W-:Y:S01]  /*1c7f0*/  IMAD.MOV.U32 R7, RZ, RZ, R14 ;  /* 0x000000ffff077224 */ /* 0x000fe200078e000e */
[----:B------:R-:W-:Y:S06]  /*1c800*/  BRA `(.L_x_15746) ;  /* 0xfffffe8c00547947 */ /* 0x000fec000383ffff */
.L_x_15507:
        /* <DEDUP_REMOVED lines=8> */
.L_x_15748:
[----:B------:R-:W-:Y:S05]  /*1c890*/  BSYNC B1 ;  /* 0x0000000000017941 */ /* 0x000fea0003800000 */
.L_x_15747:
        /* <DEDUP_REMOVED lines=8> */
.L_x_15749:
[----:B------:R-:W-:Y:S01]  /*1c920*/  IMAD.MOV.U32 R7, RZ, RZ, R14 ;  /* 0x000000ffff077224 */ /* 0x000fe200078e000e */
[----:B------:R-:W-:Y:S06]  /*1c930*/  BRA `(.L_x_15750) ;  /* 0xfffffe8c00507947 */ /* 0x000fec000383ffff */
.L_x_15511:
[----:B0-----:R0:W2:Y:S02]  /*1c940*/  SYNCS.PHASECHK.TRANS64.TRYWAIT P4, [R68+URZ+0x168b0], R77 ;  /* 0x0168b04d440075a7 */ /* 0x0010a4000808017f */
[----:B--2---:R-:W-:Y:S05]  /*1c950*/  @!P4 NANOSLEEP.SYNCS 0x989680 ;  /* 0x009896800000c95d */ /* 0x004fea0003900000 */
[----:B------:R-:W2:Y:S02]  /*1c960*/  @!P4 SYNCS.PHASECHK.TRANS64 P4, [R68+URZ+0x168b0], R77 ;  /* 0x0168b04d4400c5a7 */ /* 0x000ea4000808007f */
[----:B--2---:R-:W-:Y:S05]  /*1c970*/  @!P4 BRA `(.L_x_15511) ;  /* 0xfffffffc00f0c947 */ /* 0x004fea000383ffff */
[----:B------:R-:W-:Y:S05]  /*1c980*/  BRA `(.L_x_15751) ;  /* 0xfffffe8c00c87947 */ /* 0x000fea000383ffff */
.L_x_15521:
[----:B------:R-:W0:Y:S01]  /*1c990*/  S2R R4, SR_TID.X ;  /* 0x0000000000047919 */ /* 0x000e220000002100 */
[----:B------:R-:W-:Y:S01]  /*1c9a0*/  BSSY B0, `(.L_x_15752) ;  /* 0x000000c000007945 */ /* 0x000fe20003800000 */
[----:B------:R-:W-:Y:S01]  /*1c9b0*/  MOV R12, RZ ;  /* 0x000000ff000c7202 */ /* 0x000fe20000000f00 */
[----:B----4-:R-:W-:Y:S02]  /*1c9c0*/  IMAD.MOV.U32 R11, RZ, RZ, 0x1f ;  /* 0x0000001fff0b7424 */ /* 0x010fe400078e00ff */
        /* <DEDUP_REMOVED lines=9> */
.L_x_15753:
[----:B------:R-:W-:Y:S05]  /*1ca60*/  BSYNC B0 ;  /* 0x0000000000007941 */ /* 0x000fea0003800000 */
.L_x_15752:
[----:B------:R1:W-:Y:S01]  /*1ca70*/  STL [R1+0x18], R14 ;  /* 0x0000180e01007387 */ /* 0x0003e20000100800 */
[----:B------:R-:W-:Y:S05]  /*1ca80*/  BRA `(.L_x_15754) ;  /* 0xfffffe98000c7947 */ /* 0x000fea000383ffff */
.L_x_15533:
[----:B------:R-:W-:Y:S01]  /*1ca90*/  BSSY B1, `(.L_x_15755) ;  /* 0x0000008000017945 */ /* 0x000fe20003800000 */
[----:B--2---:R-:W-:Y:S02]  /*1caa0*/  IMAD.MOV.U32 R13, RZ, RZ, R6 ;  /* 0x000000ffff0d7224 */ /* 0x004fe400078e0006 */
[----:B------:R-:W-:Y:S02]  /*1cab0*/  IMAD.MOV.U32 R12, RZ, RZ, RZ ;  /* 0x000000ffff0c7224 */ /* 0x000fe400078e00ff */
[----:B------:R-:W-:Y:S02]  /*1cac0*/  IMAD.MOV.U32 R11, RZ, RZ, 0x1c1f ;  /* 0x00001c1fff0b7424 */ /* 0x000fe400078e00ff */
[----:B------:R-:W-:-:S07]  /*1cad0*/  IMAD.MOV.U32 R15, RZ, RZ, -0x1 ;  /* 0xffffffffff0f7424 */ /* 0x000fce00078e00ff */
[----:B-1----:R-:W-:Y:S05]  /*1cae0*/  WARPSYNC.COLLECTIVE R15, `(.L_x_15756) ;  /* 0x000000000f087348 */ /* 0x002fea0003c00000 */
[----:B-1----:R0:W1:Y:S02]  /*1caf0*/  SHFL.IDX P6, R14, R13, R12, R11 ;  /* 0x0000000c0d0e7389 */ /* 0x00206400000c000b */
[----:B01----:R-:W-:Y:S01]  /*1cb00*/  ENDCOLLECTIVE ;  /* 0x000000000000791b */ /* 0x003fe20003800000 */
.L_x_15756:
[----:B------:R-:W-:Y:S05]  /*1cb10*/  BSYNC B1 ;  /* 0x0000000000017941 */ /* 0x000fea0003800000 */
.L_x_15755:
        /* <DEDUP_REMOVED lines=8> */
.L_x_15757:
[----:B------:R-:W-:Y:S02]  /*1cba0*/  IMAD.MOV.U32 R13, RZ, RZ, R8 ;  /* 0x000000ffff0d7224 */ /* 0x000fe400078e0008 */
[----:B------:R-:W-:-:S07]  /*1cbb0*/  IMAD.MOV.U32 R0, RZ, RZ, R14 ;  /* 0x000000ffff007224 */ /* 0x000fce00078e000e */
[----:B------:R-:W-:Y:S05]  /*1cbc0*/  WARPSYNC.COLLECTIVE R15, `(.L_x_15758) ;  /* 0x000000000f087348 */ /* 0x000fea0003c00000 */
[----:B------:R0:W1:Y:S02]  /*1cbd0*/  SHFL.IDX P6, R14, R13, R12, R11 ;  /* 0x0000000c0d0e7389 */ /* 0x00006400000c000b */
[----:B01----:R-:W-:Y:S01]  /*1cbe0*/  ENDCOLLECTIVE ;  /* 0x000000000000791b */ /* 0x003fe20003800000 */
.L_x_15758:
[----:B------:R-:W-:Y:S02]  /*1cbf0*/  IMAD.MOV.U32 R13, RZ, RZ, R7 ;  /* 0x000000ffff0d7224 */ /* 0x000fe400078e0007 */
[----:B------:R-:W-:-:S07]  /*1cc00*/  IMAD.MOV.U32 R5, RZ, RZ, R14 ;  /* 0x000000ffff057224 */ /* 0x000fce00078e000e */
[----:B------:R-:W-:Y:S05]  /*1cc10*/  WARPSYNC.COLLECTIVE R15, `(.L_x_15759) ;  /* 0x000000000f087348 */ /* 0x000fea0003c00000 */
[----:B------:R0:W1:Y:S02]  /*1cc20*/  SHFL.IDX P6, R14, R13, R12, R11 ;  /* 0x0000000c0d0e7389 */ /* 0x00006400000c000b */
[----:B01----:R-:W-:Y:S01]  /*1cc30*/  ENDCOLLECTIVE ;  /* 0x000000000000791b */ /* 0x003fe20003800000 */
.L_x_15759:
[----:B------:R-:W-:Y:S05]  /*1cc40*/  BRA `(.L_x_15760) ;  /* 0xfffffe9c00987947 */ /* 0x000fea000383ffff */
.L_x_15536:
[----:B------:R-:W-:Y:S01]  /*1cc50*/  BSSY B1, `(.L_x_15761) ;  /* 0x0000008000017945 */ /* 0x000fe20003800000 */
[----:B--2---:R-:W-:Y:S01]  /*1cc60*/  IMAD.MOV.U32 R13, RZ, RZ, R6 ;  /* 0x000000ffff0d7224 */ /* 0x004fe200078e0006 */
[----:B------:R-:W-:Y:S01]  /*1cc70*/  MOV R11, 0x1c1f ;  /* 0x00001c1f000b7802 */ /* 0x000fe20000000f00 */
[----:B------:R-:W-:Y:S02]  /*1cc80*/  IMAD.MOV.U32 R12, RZ, RZ, 0x1 ;  /* 0x00000001ff0c7424 */ /* 0x000fe400078e00ff */
[----:B------:R-:W-:-:S07]  /*1cc90*/  IMAD.MOV.U32 R15, RZ, RZ, -0x1 ;  /* 0xffffffffff0f7424 */ /* 0x000fce00078e00ff */
[----:B-1----:R-:W-:Y:S05]  /*1cca0*/  WARPSYNC.COLLECTIVE R15, `(.L_x_15762) ;  /* 0x000000000f087348 */ /* 0x002fea0003c00000 */
[----:B------:R0:W2:Y:S02]  /*1ccb0*/  SHFL.IDX P6, R14, R13, R12, R11 ;  /* 0x0000000c0d0e7389 */ /* 0x0000a400000c000b */
[----:B012---:R-:W-:Y:S01]  /*1ccc0*/  ENDCOLLECTIVE ;  /* 0x000000000000791b */ /* 0x007fe20003800000 */
.L_x_15762:
[----:B------:R-:W-:Y:S05]  /*1ccd0*/  BSYNC B1 ;  /* 0x0000000000017941 */ /* 0x000fea0003800000 */
.L_x_15761:
        /* <DEDUP_REMOVED lines=8> */
.L_x_15763:
[----:B------:R-:W-:Y:S02]  /*1cd60*/  IMAD.MOV.U32 R13, RZ, RZ, R8 ;  /* 0x000000ffff0d7224 */ /* 0x000fe400078e0008 */
[----:B------:R-:W-:-:S07]  /*1cd70*/  IMAD.MOV.U32 R0, RZ, RZ, R14 ;  /* 0x000000ffff007224 */ /* 0x000fce00078e000e */
[----:B------:R-:W-:Y:S05]  /*1cd80*/  WARPSYNC.COLLECTIVE R15, `(.L_x_15764) ;  /* 0x000000000f087348 */ /* 0x000fea0003c00000 */
[----:B------:R0:W1:Y:S02]  /*1cd90*/  SHFL.IDX P6, R14, R13, R12, R11 ;  /* 0x0000000c0d0e7389 */ /* 0x00006400000c000b */
[----:B01----:R-:W-:Y:S01]  /*1cda0*/  ENDCOLLECTIVE ;  /* 0x000000000000791b */ /* 0x003fe20003800000 */
.L_x_15764:
[----:B------:R-:W-:Y:S01]  /*1cdb0*/  IMAD.MOV.U32 R13, RZ, RZ, R7 ;  /* 0x000000ffff0d7224 */ /* 0x000fe200078e0007 */
[----:B------:R-:W-:-:S07]  /*1cdc0*/  MOV R5, R14 ;  /* 0x0000000e00057202 */ /* 0x000fce0000000f00 */
[----:B------:R-:W-:Y:S05]  /*1cdd0*/  WARPSYNC.COLLECTIVE R15, `(.L_x_15765) ;  /* 0x000000000f087348 */ /* 0x000fea0003c00000 */
[----:B------:R0:W1:Y:S02]  /*1cde0*/  SHFL.IDX P6, R14, R13, R12, R11 ;  /* 0x0000000c0d0e7389 */ /* 0x00006400000c000b */
[----:B01----:R-:W-:Y:S01]  /*1cdf0*/  ENDCOLLECTIVE ;  /* 0x000000000000791b */ /* 0x003fe20003800000 */
.L_x_15765:
[----:B------:R-:W-:Y:S05]  /*1ce00*/  BRA `(.L_x_15766) ;  /* 0xfffffea000047947 */ /* 0x000fea000383ffff */
.L_x_15540:
[----:B0-----:R0:W1:Y:S02]  /*1ce10*/  SYNCS.PHASECHK.TRANS64.TRYWAIT P0, [R2+URZ+0x16800], R41 ;  /* 0x01680029020075a7 */ /* 0x001064000800017f */
[----:B-1----:R-:W-:Y:S05]  /*1ce20*/  @!P0 NANOSLEEP.SYNCS 0x989680 ;  /* 0x009896800000895d */ /* 0x002fea0003900000 */
[----:B------:R-:W1:Y:S02]  /*1ce30*/  @!P0 SYNCS.PHASECHK.TRANS64 P0, [R2+URZ+0x16800], R41 ;  /* 0x01680029020085a7 */ /* 0x000e64000800007f */
[----:B-1----:R-:W-:Y:S05]  /*1ce40*/  @!P0 BRA `(.L_x_15540) ;  /* 0xfffffffc00f08947 */ /* 0x002fea000383ffff */
[----:B------:R-:W-:Y:S05]  /*1ce50*/  BRA `(.L_x_15767) ;  /* 0xfffffea400107947 */ /* 0x000fea000383ffff */
.L_x_15548:
[----:B------:R-:W0:Y:S01]  /*1ce60*/  LDC R41, c[0x0][0x3f4] ;  /* 0x0000fd00ff297b82 */ /* 0x000e220000000800 */
[----:B------:R-:W-:Y:S01]  /*1ce70*/  BSSY B1, `(.L_x_15768) ;  /* 0x0000008000017945 */ /* 0x000fe20003800000 */
[----:B--2---:R-:W-:Y:S02]  /*1ce80*/  IMAD.MOV.U32 R13, RZ, RZ, R26 ;  /* 0x000000ffff0d7224 */ /* 0x004fe400078e001a */
[----:B------:R-:W-:Y:S02]  /*1ce90*/  IMAD.MOV.U32 R12, RZ, RZ, RZ ;  /* 0x000000ffff0c7224 */ /* 0x000fe400078e00ff */
[----:B----4-:R-:W-:Y:S02]  /*1cea0*/  IMAD.MOV.U32 R11, RZ, RZ, 0x1c1f ;  /* 0x00001c1fff0b7424 */ /* 0x010fe400078e00ff */
[----:B------:R-:W-:-:S07]  /*1ceb0*/  IMAD.MOV.U32 R15, RZ, RZ, -0x1 ;  /* 0xffffffffff0f7424 */ /* 0x000fce00078e00ff */
[----:B01----:R-:W-:Y:S05]  /*1cec0*/  WARPSYNC.COLLECTIVE R15, `(.L_x_15769) ;  /* 0x000000000f087348 */ /* 0x003fea0003c00000 */
[----:B-1----:R1:W2:Y:S02]  /*1ced0*/  SHFL.IDX P6, R14, R13, R12, R11 ;  /* 0x0000000c0d0e7389 */ /* 0x0022a400000c000b */
[----:B012---:R-:W-:Y:S01]  /*1cee0*/  ENDCOLLECTIVE ;  /* 0x000000000000791b */ /* 0x007fe20003800000 */
.L_x_15769:
[----:B------:R-:W-:Y:S05]  /*1cef0*/  BSYNC B1 ;  /* 0x0000000000017941 */ /* 0x000fea0003800000 */
.L_x_15768:
[----:B------:R0:W5:Y:S01]  /*1cf00*/  LDL R10, [R1+0x14] ;  /* 0x00001400010a7983 */ /* 0x0001620000100800 */
[----:B------:R-:W-:Y:S01]  /*1cf10*/  IMAD.MOV.U32 R13, RZ, RZ, R25 ;  /* 0x000000ffff0d7224 */ /* 0x000fe200078e0019 */
[----:B------:R-:W-:Y:S01]  /*1cf20*/  MOV R11, 0x1c1f ;  /* 0x00001c1f000b7802 */ /* 0x000fe20000000f00 */
[----:B------:R-:W-:Y:S01]  /*1cf30*/  IMAD.MOV.U32 R12, RZ, RZ, RZ ;  /* 0x000000ffff0c7224 */ /* 0x000fe200078e00ff */
[----:B------:R-:W-:Y:S01]  /*1cf40*/  ISETP.GE.AND P0, PT, R16, R41, PT ;  /* 0x000000291000720c */ /* 0x000fe20003f06270 */
[----:B------:R-:W-:Y:S02]  /*1cf50*/  IMAD.MOV.U32 R15, RZ, RZ, -0x1 ;  /* 0xffffffffff0f7424 */ /* 0x000fe400078e00ff */
[----:B------:R-:W-:-:S10]  /*1cf60*/  IMAD.MOV.U32 R0, RZ, RZ, R14 ;  /* 0x000000ffff007224 */ /* 0x000fd400078e000e */
[----:B0----5:R-:W-:Y:S05]  /*1cf70*/  WARPSYNC.COLLECTIVE R15, `(.L_x_15770) ;  /* 0x000000000f087348 */ /* 0x021fea0003c00000 */
[----:B------:R1:W2:Y:S02]  /*1cf80*/  SHFL.IDX P6, R14, R13, R12, R11 ;  /* 0x0000000c0d0e7389 */ /* 0x0002a400000c000b */
[----:B012--5:R-:W-:Y:S01]  /*1cf90*/  ENDCOLLECTIVE ;  /* 0x000000000000791b */ /* 0x027fe20003800000 */
.L_x_15770:
[----:B------:R-:W-:Y:S02]  /*1cfa0*/  IMAD.MOV.U32 R13, RZ, RZ, R24 ;  /* 0x000000ffff0d7224 */ /* 0x000fe400078e0018 */
[----:B------:R-:W-:-:S07]  /*1cfb0*/  IMAD.MOV.U32 R3, RZ, RZ, R14 ;  /* 0x000000ffff037224 */ /* 0x000fce00078e000e */
[----:B------:R-:W-:Y:S05]  /*1cfc0*/  WARPSYNC.COLLECTIVE R15, `(.L_x_15771) ;  /* 0x000000000f087348 */ /* 0x000fea0003c00000 */
[----:B------:R0:W1:Y:S02]  /*1cfd0*/  SHFL.IDX P6, R14, R13, R12, R11 ;  /* 0x0000000c0d0e7389 */ /* 0x00006400000c000b */
[----:B01----:R-:W-:Y:S01]  /*1cfe0*/  ENDCOLLECTIVE ;  /* 0x000000000000791b */ /* 0x003fe20003800000 */
.L_x_15771:
[----:B------:R-:W-:Y:S02]  /*1cff0*/  IMAD.MOV.U32 R13, RZ, RZ, R27 ;  /* 0x000000ffff0d7224 */ /* 0x000fe400078e001b */
[----:B------:R-:W-:-:S07]  /*1d000*/  IMAD.MOV.U32 R4, RZ, RZ, R14 ;  /* 0x000000ffff047224 */ /* 0x000fce00078e000e */
[----:B------:R-:W-:Y:S05]  /*1d010*/  WARPSYNC.COLLECTIVE R15, `(.L_x_15772) ;  /* 0x000000000f087348 */ /* 0x000fea0003c00000 */
[----:B------:R0:W1:Y:S02]  /*1d020*/  SHFL.IDX P6, R14, R13, R12, R11 ;  /* 0x0000000c0d0e7389 */ /* 0x00006400000c000b */
[----:B01----:R-:W-:Y:S01]  /*1d030*/  ENDCOLLECTIVE ;  /* 0x000000000000791b */ /* 0x003fe20003800000 */
.L_x_15772:
        /* <DEDUP_REMOVED lines=8> */
[----:B------:R-:W-:-:S05]  /*1d0c0*/  @!P1 IMAD.X R3, R4, 0x1, R21, P2 ;  /* 0x0000000104039824 */ /* 0x000fca00010e0615 */
[----:B------:R-:W-:-:S05]  /*1d0d0*/  @!P1 MOV R15, R3 ;  /* 0x00000003000f9202 */ /* 0x000fca0000000f00 */
        /* <DEDUP_REMOVED lines=8> */
[----:B--2---:R-:W-:Y:S01]  /*1d160*/  @!P1 IMAD.MOV.U32 R39, RZ, RZ, R11 ;  /* 0x000000ffff279224 */ /* 0x004fe200078e000b */
[----:B------:R-:W-:Y:S01]  /*1d170*/  MOV R11, 0x1c1f ;  /* 0x00001c1f000b7802 */ /* 0x000fe20000000f00 */
[----:B------:R-:W-:-:S02]  /*1d180*/  @!P1 IMAD.MOV.U32 R36, RZ, RZ, R8 ;  /* 0x000000ffff249224 */ /* 0x000fc400078e0008 */
[----:B------:R-:W-:Y:S01]  /*1d190*/  @!P1 IMAD.MOV.U32 R37, RZ, RZ, R9 ;  /* 0x000000ffff259224 */ /* 0x000fe200078e0009 */
[----:B------:R-:W-:-:S07]  /*1d1a0*/  MOV R9, R39 ;  /* 0x0000002700097202 */ /* 0x000fce0000000f00 */
[----:B-----5:R-:W-:Y:S05]  /*1d1b0*/  WARPSYNC.COLLECTIVE R15, `(.L_x_15773) ;  /* 0x000000000f087348 */ /* 0x020fea0003c00000 */
[----:B------:R0:W1:Y:S02]  /*1d1c0*/  SHFL.IDX P6, R14, R13, R12, R11 ;  /* 0x0000000c0d0e7389 */ /* 0x00006400000c000b */
[----:B01---5:R-:W-:Y:S01]  /*1d1d0*/  ENDCOLLECTIVE ;  /* 0x000000000000791b */ /* 0x023fe20003800000 */
.L_x_15773:
[----:B------:R-:W-:Y:S02]  /*1d1e0*/  IMAD.MOV.U32 R0, RZ, RZ, R36 ;  /* 0x000000ffff007224 */ /* 0x000fe400078e0024 */
[----:B------:R-:W-:Y:S02]  /*1d1f0*/  IMAD.MOV.U32 R3, RZ, RZ, R37 ;  /* 0x000000ffff037224 */ /* 0x000fe400078e0025 */
[----:B------:R-:W-:Y:S01]  /*1d200*/  @!P1 IMAD.MOV.U32 R38, RZ, RZ, R10 ;  /* 0x000000ffff269224 */ /* 0x000fe200078e000a */
[----:B------:R-:W-:Y:S02]  /*1d210*/  PRMT R48, R0, 0x7610, R48 ;  /* 0x0000761000307816 */ /* 0x000fe40000000030 */
[----:B------:R-:W-:Y:S01]  /*1d220*/  PRMT R34, R34, 0x5410, R3 ;  /* 0x0000541022227816 */ /* 0x000fe20000000003 */
[----:B------:R-:W-:Y:S02]  /*1d230*/  IMAD.MOV.U32 R8, RZ, RZ, R38 ;  /* 0x000000ffff087224 */ /* 0x000fe400078e0026 */
[----:B------:R-:W-:Y:S01]  /*1d240*/  @!P1 IMAD.MOV.U32 R30, RZ, RZ, R4 ;  /* 0x000000ffff1e9224 */ /* 0x000fe200078e0004 */
[----:B------:R-:W-:Y:S01]  /*1d250*/  PRMT R34, R9, 0x7610, R34 ;  /* 0x0000761009227816 */ /* 0x000fe20000000022 */
[----:B------:R-:W-:Y:S01]  /*1d260*/  @!P1 IMAD.MOV.U32 R31, RZ, RZ, R5 ;  /* 0x000000ffff1f9224 */ /* 0x000fe200078e0005 */
[----:B------:R-:W-:Y:S01]  /*1d270*/  PRMT R33, R8, 0x7610, R33 ;  /* 0x0000761008217816 */ /* 0x000fe20000000021 */
[----:B------:R-:W-:-:S02]  /*1d280*/  IMAD.MOV.U32 R13, RZ, RZ, R25 ;  /* 0x000000ffff0d7224 */ /* 0x000fc400078e0019 */
[----:B------:R-:W-:Y:S02]  /*1d290*/  @!P1 IMAD.MOV.U32 R20, RZ, RZ, R6 ;  /* 0x000000ffff149224 */ /* 0x000fe400078e0006 */
        /* <DEDUP_REMOVED lines=8> */
.L_x_15774:
        /* <DEDUP_REMOVED lines=11> */
.L_x_15775:
[----:B------:R-:W-:Y:S02]  /*1d3d0*/  IMAD.MOV.U32 R13, RZ, RZ, R27 ;  /* 0x000000ffff0d7224 */ /* 0x000fe400078e001b */
[----:B------:R-:W-:-:S07]  /*1d3e0*/  IMAD.MOV.U32 R24, RZ, RZ, R14 ;  /* 0x000000ffff187224 */ /* 0x000fce00078e000e */
[----:B------:R-:W-:Y:S05]  /*1d3f0*/  WARPSYNC.COLLECTIVE R15, `(.L_x_15776) ;  /* 0x000000000f087348 */ /* 0x000fea0003c00000 */
[----:B------:R0:W1:Y:S02]  /*1d400*/  SHFL.IDX P6, R14, R13, R12, R11 ;  /* 0x0000000c0d0e7389 */ /* 0x00006400000c000b */
[----:B01----:R-:W-:Y:S01]  /*1d410*/  ENDCOLLECTIVE ;  /* 0x000000000000791b */ /* 0x003fe20003800000 */
.L_x_15776:
[----:B------:R-:W-:Y:S05]  /*1d420*/  BRA `(.L_x_15777) ;  /* 0xfffffeb000407947 */ /* 0x000fea000383ffff */
.L_x_15552:
[----:B0-----:R0:W1:Y:S02]  /*1d430*/  SYNCS.PHASECHK.TRANS64.TRYWAIT P1, [R2+URZ+0x16800], R13 ;  /* 0x0168000d020075a7 */ /* 0x001064000802017f */
[----:B-1----:R-:W-:Y:S05]  /*1d440*/  @!P1 NANOSLEEP.SYNCS 0x989680 ;  /* 0x009896800000995d */ /* 0x002fea0003900000 */
[----:B------:R-:W1:Y:S02]  /*1d450*/  @!P1 SYNCS.PHASECHK.TRANS64 P1, [R2+URZ+0x16800], R13 ;  /* 0x0168000d020095a7 */ /* 0x000e64000802007f */
[----:B-1----:R-:W-:Y:S05]  /*1d460*/  @!P1 BRA `(.L_x_15552) ;  /* 0xfffffffc00f09947 */ /* 0x002fea000383ffff */
[----:B------:R-:W-:Y:S05]  /*1d470*/  BRA `(.L_x_15778) ;  /* 0xfffffeb000e87947 */ /* 0x000fea000383ffff */
.L_x_15558:
[----:B--2---:R2:W3:Y:S02]  /*1d480*/  SYNCS.PHASECHK.TRANS64.TRYWAIT P1, [R0+URZ+0x16830], R5 ;  /* 0x01683005000075a7 */ /* 0x0044e4000802017f */
[----:B---3--:R-:W-:Y:S05]  /*1d490*/  @!P1 NANOSLEEP.SYNCS 0x989680 ;  /* 0x009896800000995d */ /* 0x008fea0003900000 */
[----:B------:R-:W3:Y:S02]  /*1d4a0*/  @!P1 SYNCS.PHASECHK.TRANS64 P1, [R0+URZ+0x16830], R5 ;  /* 0x01683005000095a7 */ /* 0x000ee4000802007f */
[----:B---3--:R-:W-:Y:S05]  /*1d4b0*/  @!P1 BRA `(.L_x_15558) ;  /* 0xfffffffc00f09947 */ /* 0x008fea000383ffff */
[----:B------:R-:W-:Y:S05]  /*1d4c0*/  BRA `(.L_x_15557) ;  /* 0xfffffec000bc7947 */ /* 0x000fea000383ffff */
.L_x_15565:
[----:B-1----:R1:W2:Y:S02]  /*1d4d0*/  SYNCS.PHASECHK.TRANS64.TRYWAIT P2, [R5+URZ+0x16830], R8 ;  /* 0x01683008050075a7 */ /* 0x0022a4000804017f */
[----:B--2---:R-:W-:Y:S05]  /*1d4e0*/  @!P2 NANOSLEEP.SYNCS 0x989680 ;  /* 0x009896800000a95d */ /* 0x004fea0003900000 */
[----:B------:R-:W2:Y:S02]  /*1d4f0*/  @!P2 SYNCS.PHASECHK.TRANS64 P2, [R5+URZ+0x16830], R8 ;  /* 0x016830080500a5a7 */ /* 0x000ea4000804007f */
[----:B--2---:R-:W-:Y:S05]  /*1d500*/  @!P2 BRA `(.L_x_15565) ;  /* 0xfffffffc00f0a947 */ /* 0x004fea000383ffff */
[----:B------:R-:W-:Y:S05]  /*1d510*/  BRA `(.L_x_15564) ;  /* 0xfffffeec00787947 */ /* 0x000fea000383ffff */
.L_x_15569:
[----:B-1----:R1:W2:Y:S02]  /*1d520*/  SYNCS.PHASECHK.TRANS64.TRYWAIT P1, [R5+URZ+0x16850], R4 ;  /* 0x01685004050075a7 */ /* 0x0022a4000802017f */
[----:B--2---:R-:W-:Y:S05]  /*1d530*/  @!P1 NANOSLEEP.SYNCS 0x989680 ;  /* 0x009896800000995d */ /* 0x004fea0003900000 */
[----:B------:R-:W2:Y:S02]  /*1d540*/  @!P1 SYNCS.PHASECHK.TRANS64 P1, [R5+URZ+0x16850], R4 ;  /* 0x01685004050095a7 */ /* 0x000ea4000802007f */
[----:B--2---:R-:W-:Y:S05]  /*1d550*/  @!P1 BRA `(.L_x_15569) ;  /* 0xfffffffc00f09947 */ /* 0x004fea000383ffff */
[----:B------:R-:W-:Y:S05]  /*1d560*/  BRA `(.L_x_15566) ;  /* 0xfffffef000487947 */ /* 0x000fea000383ffff */
.L_x_15578:
[----:B-1----:R1:W2:Y:S02]  /*1d570*/  SYNCS.PHASECHK.TRANS64.TRYWAIT P1, [R5+URZ+0x16830], R8 ;  /* 0x01683008050075a7 */ /* 0x0022a4000802017f */
[----:B--2---:R-:W-:Y:S05]  /*1d580*/  @!P1 NANOSLEEP.SYNCS 0x989680 ;  /* 0x009896800000995d */ /* 0x004fea0003900000 */
[----:B------:R-:W2:Y:S02]  /*1d590*/  @!P1 SYNCS.PHASECHK.TRANS64 P1, [R5+URZ+0x16830], R8 ;  /* 0x01683008050095a7 */ /* 0x000ea4000802007f */
[----:B--2---:R-:W-:Y:S05]  /*1d5a0*/  @!P1 BRA `(.L_x_15578) ;  /* 0xfffffffc00f09947 */ /* 0x004fea000383ffff */
[----:B------:R-:W-:Y:S05]  /*1d5b0*/  BRA `(.L_x_15577) ;  /* 0xffffff1c00a87947 */ /* 0x000fea000383ffff */
.L_x_15582:
[----:B-1----:R1:W2:Y:S02]  /*1d5c0*/  SYNCS.PHASECHK.TRANS64.TRYWAIT P1, [R5+URZ+0x16850], R4 ;  /* 0x01685004050075a7 */ /* 0x0022a4000802017f */
[----:B--2---:R-:W-:Y:S05]  /*1d5d0*/  @!P1 NANOSLEEP.SYNCS 0x989680 ;  /* 0x009896800000995d */ /* 0x004fea0003900000 */
[----:B------:R-:W2:Y:S02]  /*1d5e0*/  @!P1 SYNCS.PHASECHK.TRANS64 P1, [R5+URZ+0x16850], R4 ;  /* 0x01685004050095a7 */ /* 0x000ea4000802007f */
[----:B--2---:R-:W-:Y:S05]  /*1d5f0*/  @!P1 BRA `(.L_x_15582) ;  /* 0xfffffffc00f09947 */ /* 0x004fea000383ffff */
[----:B------:R-:W-:Y:S05]  /*1d600*/  BRA `(.L_x_15579) ;  /* 0xffffff20006c7947 */ /* 0x000fea000383ffff */
.L_x_15589:
[----:B-1----:R1:W2:Y:S02]  /*1d610*/  SYNCS.PHASECHK.TRANS64.TRYWAIT P1, [R13+URZ+0x16850], R4 ;  /* 0x016850040d0075a7 */ /* 0x0022a4000802017f */
[----:B--2---:R-:W-:Y:S05]  /*1d620*/  @!P1 NANOSLEEP.SYNCS 0x989680 ;  /* 0x009896800000995d */ /* 0x004fea0003900000 */
[----:B------:R-:W2:Y:S02]  /*1d630*/  @!P1 SYNCS.PHASECHK.TRANS64 P1, [R13+URZ+0x16850], R4 ;  /* 0x016850040d0095a7 */ /* 0x000ea4000802007f */
[----:B--2---:R-:W-:Y:S05]  /*1d640*/  @!P1 BRA `(.L_x_15589) ;  /* 0xfffffffc00f09947 */ /* 0x004fea000383ffff */
[----:B------:R-:W-:Y:S05]  /*1d650*/  BRA `(.L_x_15588) ;  /* 0xffffff44003c7947 */ /* 0x000fea000383ffff */
.L_x_15595:
[----:B------:R-:W-:Y:S01]  /*1d660*/  MOV R13, R40 ;  /* 0x00000028000d7202 */ /* 0x000fe20000000f00 */
[----:B------:R-:W-:Y:S02]  /*1d670*/  IMAD.MOV.U32 R12, RZ, RZ, RZ ;  /* 0x000000ffff0c7224 */ /* 0x000fe400078e00ff */
[----:B------:R-:W-:Y:S02]  /*1d680*/  IMAD.MOV.U32 R11, RZ, RZ, 0x181f ;  /* 0x0000181fff0b7424 */ /* 0x000fe400078e00ff */
[----:B------:R-:W-:Y:S02]  /*1d690*/  IMAD.MOV.U32 R15, RZ, RZ, -0x1 ;  /* 0xffffffffff0f7424 */ /* 0x000fe400078e00ff */
[----:B------:R-:W-:-:S07]  /*1d6a0*/  IMAD.IADD R41, R47, 0x1, R49 ;  /* 0x000000012f297824 */ /* 0x000fce00078e0231 */
[----:B-----5:R-:W-:Y:S05]  /*1d6b0*/  WARPSYNC.COLLECTIVE R15, `(.L_x_15779) ;  /* 0x000000000f087348 */ /* 0x020fea0003c00000 */
[----:B------:R0:W1:Y:S02]  /*1d6c0*/  SHFL.IDX P6, R14, R13, R12, R11 ;  /* 0x0000000c0d0e7389 */ /* 0x00006400000c000b */
[----:B01---5:R-:W-:Y:S01]  /*1d6d0*/  ENDCOLLECTIVE ;  /* 0x000000000000791b */ /* 0x023fe20003800000 */
.L_x_15779:
[----:B------:R-:W-:Y:S02]  /*1d6e0*/  VIADD R20, R41, 0x30 ;  /* 0x0000003029147836 */ /* 0x000fe40000000000 */
[----:B------:R-:W-:Y:S02]  /*1d6f0*/  IMAD.MOV.U32 R13, RZ, RZ, R23 ;  /* 0x000000ffff0d7224 */ /* 0x000fe400078e0017 */
[----:B------:R-:W-:-:S07]  /*1d700*/  IMAD.MOV.U32 R0, RZ, RZ, R14 ;  /* 0x000000ffff007224 */ /* 0x000fce00078e000e */
[----:B------:R-:W-:Y:S05]  /*1d710*/  WARPSYNC.COLLECTIVE R15, `(.L_x_15780) ;  /* 0x000000000f087348 */ /* 0x000fea0003c00000 */
[----:B------:R0:W1:Y:S02]  /*1d720*/  SHFL.IDX P6, R14, R13, R12, R11 ;  /* 0x0000000c0d0e7389 */ /* 0x00006400000c000b */
[----:B01----:R-:W-:Y:S01]  /*1d730*/  ENDCOLLECTIVE ;  /* 0x000000000000791b */ /* 0x003fe20003800000 */
.L_x_15780:
[----:B------:R-:W-:Y:S02]  /*1d740*/  ULDC UR4, c[0x0][0xac8] ;  /* 0x0002b20000047ab9 */ /* 0x000fe40000000800 */
[----:B------:R-:W-:-:S04]  /*1d750*/  ISETP.GE.AND P0, PT, R43, UR4, PT ;  /* 0x000000042b007c0c */ /* 0x000fc8000bf06270 */
[CC--:B------:R-:W-:Y:S02]  /*1d760*/  ISETP.GE.OR P3, PT, R41.reuse, R44.reuse, P0 ;  /* 0x0000002c2900720c */ /* 0x0c0fe40000766670 */
[----:B------:R-:W-:Y:S02]  /*1d770*/  ISETP.GE.OR P4, PT, R20, R44, P0 ;  /* 0x0000002c1400720c */ /* 0x000fe40000786670 */
[----:B------:R-:W-:Y:S01]  /*1d780*/  IADD3 R20, R41, 0x60, RZ ;  /* 0x0000006029147810 */ /* 0x000fe20007ffe0ff */
[----:B------:R-:W-:-:S03]  /*1d790*/  IMAD.MOV.U32 R13, RZ, RZ, R40 ;  /* 0x000000ffff0d7224 */ /* 0x000fc600078e0028 */
[----:B------:R-:W-:Y:S01]  /*1d7a0*/  ISETP.GE.OR P2, PT, R20, R44, P0 ;  /* 0x0000002c1400720c */ /* 0x000fe20000746670 */
[----:B------:R-:W-:Y:S02]  /*1d7b0*/  IMAD.MOV.U32 R12, RZ, RZ, 0x1 ;  /* 0x00000001ff0c7424 */ /* 0x000fe400078e00ff */
[----:B------:R-:W-:-:S10]  /*1d7c0*/  IMAD.MOV.U32 R3, RZ, RZ, R14 ;  /* 0x000000ffff037224 */ /* 0x000fd400078e000e */
[----:B------:R-:W-:Y:S05]  /*1d7d0*/  WARPSYNC.COLLECTIVE R15, `(.L_x_15781) ;  /* 0x000000000f087348 */ /* 0x000fea0003c00000 */
[----:B------:R0:W1:Y:S02]  /*1d7e0*/  SHFL.IDX P6, R14, R13, R12, R11 ;  /* 0x0000000c0d0e7389 */ /* 0x00006400000c000b */
[----:B01----:R-:W-:Y:S01]  /*1d7f0*/  ENDCOLLECTIVE ;  /* 0x000000000000791b */ /* 0x003fe20003800000 */
.L_x_15781:
[----:B------:R-:W-:-:S04]  /*1d800*/  @!P3 LEA R28, P5, R43, R3, 0x1 ;  /* 0x000000032b1cb211 */ /* 0x000fc800078a08ff */
[----:B------:R-:W-:Y:S01]  /*1d810*/  @!P3 LEA.HI.X R3, R43, R0, R42, 0x1, P5 ;  /* 0x000000002b03b211 */ /* 0x000fe200028f0c2a */
[----:B------:R-:W-:Y:S01]  /*1d820*/  IMAD.MOV.U32 R13, RZ, RZ, R23 ;  /* 0x000000ffff0d7224 */ /* 0x000fe200078e0017 */
[----:B------:R-:W-:-:S07]  /*1d830*/  MOV R8, R14 ;  /* 0x0000000e00087202 */ /* 0x000fce0000000f00 */
[----:B------:R-:W-:Y:S05]  /*1d840*/  WARPSYNC.COLLECTIVE R15, `(.L_x_15782) ;  /* 0x000000000f087348 */ /* 0x000fea0003c00000 */
[----:B------:R0:W1:Y:S02]  /*1d850*/  SHFL.IDX P6, R14, R13, R12, R11 ;  /* 0x0000000c0d0e7389 */ /* 0x00006400000c000b */
[----:B01----:R-:W-:Y:S01]  /*1d860*/  ENDCOLLECTIVE ;  /* 0x000000000000791b */ /* 0x003fe20003800000 */
.L_x_15782:
[----:B------:R-:W-:Y:S02]  /*1d870*/  IMAD.MOV.U32 R13, RZ, RZ, R40 ;  /* 0x000000ffff0d7224 */ /* 0x000fe400078e0028 */
[----:B------:R-:W-:Y:S02]  /*1d880*/  IMAD.MOV.U32 R12, RZ, RZ, 0x2 ;  /* 0x00000002ff0c7424 */ /* 0x000fe400078e00ff */
[----:B------:R-:W-:-:S07]  /*1d890*/  IMAD.MOV.U32 R9, RZ, RZ, R14 ;  /* 0x000000ffff097224 */ /* 0x000fce00078e000e */
[----:B------:R-:W-:Y:S05]  /*1d8a0*/  WARPSYNC.COLLECTIVE R15, `(.L_x_15783) ;  /* 0x000000000f087348 */ /* 0x000fea0003c00000 */
[----:B------:R0:W1:Y:S02]  /*1d8b0*/  SHFL.IDX P6, R14, R13, R12, R11 ;  /* 0x0000000c0d0e7389 */ /* 0x00006400000c000b */
[----:B01----:R-:W-:Y:S01]  /*1d8c0*/  ENDCOLLECTIVE ;  /* 0x000000000000791b */ /* 0x003fe20003800000 */
.L_x_15783:
        /* <DEDUP_REMOVED lines=11> */
.L_x_15784:
[----:B------:R-:W-:Y:S02]  /*1d980*/  IMAD.MOV.U32 R13, RZ, RZ, R40 ;  /* 0x000000ffff0d7224 */ /* 0x000fe400078e0028 */
[----:B------:R-:W-:Y:S01]  /*1d990*/  IMAD.MOV.U32 R12, RZ, RZ, 0x3 ;  /* 0x00000003ff0c7424 */ /* 0x000fe200078e00ff */
[----:B------:R-:W-:-:S13]  /*1d9a0*/  @!P2 LEA R45, P5, R43, R14, 0x1 ;  /* 0x0000000e2b2da211 */ /* 0x000fda00078a08ff */
[----:B------:R-:W-:Y:S05]  /*1d9b0*/  WARPSYNC.COLLECTIVE R15, `(.L_x_15785) ;  /* 0x000000000f087348 */ /* 0x000fea0003c00000 */
[----:B------:R0:W1:Y:S02]  /*1d9c0*/  SHFL.IDX P6, R14, R13, R12, R11 ;  /* 0x0000000c0d0e7389 */ /* 0x00006400000c000b */
[----:B01----:R-:W-:Y:S01]  /*1d9d0*/  ENDCOLLECTIVE ;  /* 0x000000000000791b */ /* 0x003fe20003800000 */
.L_x_15785:
        /* <DEDUP_REMOVED lines=9> */
.L_x_15786:
[----:B------:R-:W-:Y:S05]  /*1da70*/  BRA `(.L_x_15787) ;  /* 0xffffff5800747947 */ /* 0x000fea000383ffff */
.L_x_15597:
[----:B------:R-:W-:Y:S01]  /*1da80*/  MOV R13, R4 ;  /* 0x00000004000d7202 */ /* 0x000fe20000000f00 */
[----:B------:R-:W-:Y:S02]  /*1da90*/  IMAD.MOV.U32 R12, RZ, RZ, RZ ;  /* 0x000000ffff0c7224 */ /* 0x000fe400078e00ff */
[----:B------:R-:W-:Y:S02]  /*1daa0*/  IMAD.MOV.U32 R11, RZ, RZ, 0x1c1f ;  /* 0x00001c1fff0b7424 */ /* 0x000fe400078e00ff */
[----:B------:R-:W-:-:S07]  /*1dab0*/  IMAD.MOV.U32 R15, RZ, RZ, -0x1 ;  /* 0xffffffffff0f7424 */ /* 0x000fce00078e00ff */
[----:B------:R-:W-:Y:S05]  /*1dac0*/  WARPSYNC.COLLECTIVE R15, `(.L_x_15788) ;  /* 0x000000000f087348 */ /* 0x000fea0003c00000 */
[----:B------:R0:W1:Y:S02]  /*1dad0*/  SHFL.IDX P6, R14, R13, R12, R11 ;  /* 0x0000000c0d0e7389 */ /* 0x00006400000c000b */
[----:B01----:R-:W-:Y:S01]  /*1dae0*/  ENDCOLLECTIVE ;  /* 0x000000000000791b */ /* 0x003fe20003800000 */
.L_x_15788:
[----:B------:R-:W-:Y:S02]  /*1daf0*/  IMAD.MOV.U32 R13, RZ, RZ, R0 ;  /* 0x000000ffff0d7224 */ /* 0x000fe400078e0000 */
[----:B------:R-:W-:-:S07]  /*1db00*/  IMAD.MOV.U32 R3, RZ, RZ, R14 ;  /* 0x000000ffff037224 */ /* 0x000fce00078e000e */
[----:B------:R-:W-:Y:S05]  /*1db10*/  WARPSYNC.COLLECTIVE R15, `(.L_x_15789) ;  /* 0x000000000f087348 */ /* 0x000fea0003c00000 */
[----:B------:R0:W1:Y:S02]  /*1db20*/  SHFL.IDX P6, R14, R13, R12, R11 ;  /* 0x0000000c0d0e7389 */ /* 0x00006400000c000b */
[----:B01----:R-:W-:Y:S01]  /*1db30*/  ENDCOLLECTIVE ;  /* 0x000000000000791b */ /* 0x003fe20003800000 */
.L_x_15789:
[----:B------:R-:W-:Y:S05]  /*1db40*/  BRA `(.L_x_15790) ;  /* 0xffffff5c00507947 */ /* 0x000fea000383ffff */
.L_x_15600:
        /* <DEDUP_REMOVED lines=8> */
.L_x_15792:
[----:B------:R-:W-:Y:S05]  /*1dbd0*/  BSYNC B1 ;  /* 0x0000000000017941 */ /* 0x000fea0003800000 */
.L_x_15791:
        /* <DEDUP_REMOVED lines=8> */
.L_x_15793:
[----:B------:R-:W-:Y:S05]  /*1dc60*/  BRA `(.L_x_15794) ;  /* 0xffffff5c00ac7947 */ /* 0x000fea000383ffff */
.L_x_15604:
[----:B------:R-:W-:Y:S01]  /*1dc70*/  IMAD.MOV.U32 R13, RZ, RZ, R20 ;  /* 0x000000ffff0d7224 */ /* 0x000fe200078e0014 */
[----:B------:R-:W-:Y:S01]  /*1dc80*/  MOV R15, 0xffffffff ;  /* 0xffffffff000f7802 */ /* 0x000fe20000000f00 */
[----:B------:R-:W-:Y:S02]  /*1dc90*/  IMAD.MOV.U32 R12, RZ, RZ, RZ ;  /* 0x000000ffff0c7224 */ /* 0x000fe400078e00ff */
[----:B------:R-:W-:Y:S02]  /*1dca0*/  IMAD.MOV.U32 R11, RZ, RZ, 0x181f ;  /* 0x0000181fff0b7424 */ /* 0x000fe400078e00ff */
[----:B------:R-:W-:Y:S01]  /*1dcb0*/  IMAD R21, R24, R25, RZ ;  /* 0x0000001918157224 */ /* 0x000fe200078e02ff */
[----:B------:R-:W-:-:S07]  /*1dcc0*/  IADD3 R24, R27, R28, RZ ;  /* 0x0000001c1b187210 */ /* 0x000fce0007ffe0ff */
[----:B------:R-:W-:Y:S05]  /*1dcd0*/  WARPSYNC.COLLECTIVE R15, `(.L_x_15795) ;  /* 0x000000000f087348 */ /* 0x000fea0003c00000 */
[----:B------:R0:W1:Y:S02]  /*1dce0*/  SHFL.IDX P6, R14, R13, R12, R11 ;  /* 0x0000000c0d0e7389 */ /* 0x00006400000c000b */
[----:B01----:R-:W-:Y:S01]  /*1dcf0*/  ENDCOLLECTIVE ;  /* 0x000000000000791b */ /* 0x003fe20003800000 */
.L_x_15795:
[C---:B------:R-:W-:Y:S01]  /*1dd00*/  ISETP.GE.OR P3, PT, R24.reuse, R21, P0 ;  /* 0x000000151800720c */ /* 0x040fe20000766670 */
[----:B------:R-:W-:-:S05]  /*1dd10*/  VIADD R8, R24, 0x30 ;  /* 0x0000003018087836 */ /* 0x000fca0000000000 */
        /* <DEDUP_REMOVED lines=8> */
.L_x_15796:
[----:B------:R-:W-:Y:S02]  /*1dda0*/  IMAD.MOV.U32 R13, RZ, RZ, R20 ;  /* 0x000000ffff0d7224 */ /* 0x000fe400078e0014 */
[----:B------:R-:W-:Y:S02]  /*1ddb0*/  IMAD.MOV.U32 R12, RZ, RZ, 0x1 ;  /* 0x00000001ff0c7424 */ /* 0x000fe400078e00ff */
[----:B------:R-:W-:-:S07]  /*1ddc0*/  IMAD.MOV.U32 R3, RZ, RZ, R14 ;  /* 0x000000ffff037224 */ /* 0x000fce00078e000e */
[----:B------:R-:W-:Y:S05]  /*1ddd0*/  WARPSYNC.COLLECTIVE R15, `(.L_x_15797) ;  /* 0x000000000f087348 */ /* 0x000fea0003c00000 */
[----:B------:R0:W1:Y:S02]  /*1dde0*/  SHFL.IDX P6, R14, R13, R12, R11 ;  /* 0x0000000c0d0e7389 */ /* 0x00006400000c000b */
[----:B01----:R-:W-:Y:S01]  /*1ddf0*/  ENDCOLLECTIVE ;  /* 0x000000000000791b */ /* 0x003fe20003800000 */
.L_x_15797:
[----:B------:R-:W-:-:S04]  /*1de00*/  @!P3 LEA R10, P5, R43, R3, 0x1 ;  /* 0x000000032b0ab211 */ /* 0x000fc800078a08ff */
[----:B------:R-:W-:Y:S01]  /*1de10*/  @!P3 LEA.HI.X R3, R43, R0, R42, 0x1, P5 ;  /* 0x000000002b03b211 */ /* 0x000fe200028f0c2a */
[----:B------:R-:W-:Y:S02]  /*1de20*/  IMAD.MOV.U32 R13, RZ, RZ, R7 ;  /* 0x000000ffff0d7224 */ /* 0x000fe400078e0007 */
[----:B------:R-:W-:-:S07]  /*1de30*/  IMAD.MOV.U32 R4, RZ, RZ, R14 ;  /* 0x000000ffff047224 */ /* 0x000fce00078e000e */
[----:B------:R-:W-:Y:S05]  /*1de40*/  WARPSYNC.COLLECTIVE R15, `(.L_x_15798) ;  /* 0x000000000f087348 */ /* 0x000fea0003c00000 */
[----:B------:R0:W1:Y:S02]  /*1de50*/  SHFL.IDX P6, R14, R13, R12, R11 ;  /* 0x0000000c0d0e7389 */ /* 0x00006400000c000b */
[----:B01----:R-:W-:Y:S01]  /*1de60*/  ENDCOLLECTIVE ;  /* 0x000000000000791b */ /* 0x003fe20003800000 */
.L_x_15798:
[----:B------:R-:W-:Y:S02]  /*1de70*/  IMAD.MOV.U32 R13, RZ, RZ, R20 ;  /* 0x000000ffff0d7224 */ /* 0x000fe400078e0014 */
[----:B------:R-:W-:Y:S02]  /*1de80*/  IMAD.MOV.U32 R12, RZ, RZ, 0x2 ;  /* 0x00000002ff0c7424 */ /* 0x000fe400078e00ff */
[----:B------:R-:W-:-:S07]  /*1de90*/  IMAD.MOV.U32 R5, RZ, RZ, R14 ;  /* 0x000000ffff057224 */ /* 0x000fce00078e000e */
[----:B------:R-:W-:Y:S05]  /*1dea0*/  WARPSYNC.COLLECTIVE R15, `(.L_x_15799) ;  /* 0x000000000f087348 */ /* 0x000fea0003c00000 */
[----:B------:R0:W1:Y:S02]  /*1deb0*/  SHFL.IDX P6, R14, R13, R12, R11 ;  /* 0x0000000c0d0e7389 */ /* 0x00006400000c000b */
[----:B01----:R-:W-:Y:S01]  /*1dec0*/  ENDCOLLECTIVE ;  /* 0x000000000000791b */ /* 0x003fe20003800000 */
.L_x_15799:
[----:B------:R-:W-:-:S04]  /*1ded0*/  @!P4 LEA R8, P1, R43, R5, 0x1 ;  /* 0x000000052b08c211 */ /* 0x000fc800078208ff */
[----:B------:R-:W-:Y:S01]  /*1dee0*/  @!P4 LEA.HI.X R9, R43, R4, R42, 0x1, P1 ;  /* 0x000000042b09c211 */ /* 0x000fe200008f0c2a */
[----:B------:R-:W-:Y:S02]  /*1def0*/  IMAD.MOV.U32 R13, RZ, RZ, R7 ;  /* 0x000000ffff0d7224 */ /* 0x000fe400078e0007 */
[----:B------:R-:W-:-:S07]  /*1df00*/  IMAD.MOV.U32 R6, RZ, RZ, R14 ;  /* 0x000000ffff067224 */ /* 0x000fce00078e000e */
[----:B------:R-:W-:Y:S05]  /*1df10*/  WARPSYNC.COLLECTIVE R15, `(.L_x_15800) ;  /* 0x000000000f087348 */ /* 0x000fea0003c00000 */
[----:B------:R0:W1:Y:S02]  /*1df20*/  SHFL.IDX P6, R14, R13, R12, R11 ;  /* 0x0000000c0d0e7389 */ /* 0x00006400000c000b */
[----:B01----:R-:W-:Y:S01]  /*1df30*/  ENDCOLLECTIVE ;  /* 0x000000000000791b */ /* 0x003fe20003800000 */
.L_x_15800:
[----:B------:R-:W-:Y:S01]  /*1df40*/  @!P3 IMAD.MOV.U32 R11, RZ, RZ, R3 ;  /* 0x000000ffff0bb224 */ /* 0x000fe200078e0003 */
[----:B------:R-:W-:Y:S01]  /*1df50*/  MOV R12, 0x3 ;  /* 0x00000003000c7802 */ /* 0x000fe20000000f00 */
[----:B------:R-:W-:-:S03]  /*1df60*/  IMAD.MOV.U32 R13, RZ, RZ, R20 ;  /* 0x000000ffff0d7224 */ /* 0x000fc600078e0014 */
        /* <DEDUP_REMOVED lines=9> */
.L_x_15801:
[----:B------:R0:W-:Y:S01]  /*1e000*/  @!P2 ST.E.128 desc[UR40][R4.64], RZ ;  /* 0x000000ff0400a985 */ /* 0x0001e2000c101d28 */
[----:B------:R-:W-:Y:S02]  /*1e010*/  IMAD.MOV.U32 R13, RZ, RZ, R7 ;  /* 0x000000ffff0d7224 */ /* 0x000fe400078e0007 */
[----:B------:R-:W-:-:S07]  /*1e020*/  IMAD.MOV.U32 R0, RZ, RZ, R14 ;  /* 0x000000ffff007224 */ /* 0x000fce00078e000e */
[----:B0-----:R-:W-:Y:S05]  /*1e030*/  WARPSYNC.COLLECTIVE R15, `(.L_x_15802) ;  /* 0x000000000f087348 */ /* 0x001fea0003c00000 */
[----:B------:R1:W2:Y:S02]  /*1e040*/  SHFL.IDX P6, R14, R13, R12, R11 ;  /* 0x0000000c0d0e7389 */ /* 0x0002a400000c000b */
[----:B012---:R-:W-:Y:S01]  /*1e050*/  ENDCOLLECTIVE ;  /* 0x000000000000791b */ /* 0x007fe20003800000 */
.L_x_15802:
[----:B------:R-:W-:Y:S05]  /*1e060*/  BRA `(.L_x_15803) ;  /* 0xffffff6400bc7947 */ /* 0x000fea000383ffff */
.L_x_15623:
        /* <DEDUP_REMOVED lines=11> */
.L_x_15805:
[----:B------:R-:W-:Y:S05]  /*1e120*/  BSYNC B1 ;  /* 0x0000000000017941 */ /* 0x000fea0003800000 */
.L_x_15804:
[----:B------:R-:W-:Y:S05]  /*1e130*/  BRA `(.L_x_15806) ;  /* 0xffffff8000a87947 */ /* 0x000fea000383ffff */
.L_x_15625:
[----:B------:R-:W-:Y:S01]  /*1e140*/  BSSY B1, `(.L_x_15807) ;  /* 0x0000006000017945 */ /* 0x000fe20003800000 */
[----:B------:R-:W-:-:S07]  /*1e150*/  MOV R15, 0xffffffff ;  /* 0xffffffff000f7802 */ /* 0x000fce0000000f00 */
[----:B012---:R-:W-:Y:S05]  /*1e160*/  WARPSYNC.COLLECTIVE R15, `(.L_x_15808) ;  /* 0x000000000f0c7348 */ /* 0x007fea0003c00000 */
[----:B------:R-:W-:Y:S02]  /*1e170*/  ELECT P6, UR62, PT ;  /* 0x00000000003e782f */ /* 0x000fe400038c0000 */
[----:B------:R-:W-:Y:S01]  /*1e180*/  MOV R14, UR62 ;  /* 0x0000003e000e7c02 */ /* 0x000fe20008000f00 */
[----:B012---:R-:W-:Y:S10]  /*1e190*/  ENDCOLLECTIVE ;  /* 0x000000000000791b */ /* 0x007ff40003800000 */
.L_x_15808:
[----:B------:R-:W-:Y:S05]  /*1e1a0*/  BSYNC B1 ;  /* 0x0000000000017941 */ /* 0x000fea0003800000 */
.L_x_15807:
[----:B------:R-:W-:Y:S05]  /*1e1b0*/  BRA `(.L_x_15624) ;  /* 0xffffff8000a07947 */ /* 0x000fea000383ffff */
.L_x_15627:
[----:B--2---:R2:W3:Y:S02]  /*1e1c0*/  SYNCS.PHASECHK.TRANS64.TRYWAIT P0, [R16+URZ+0x16820], R6 ;  /* 0x01682006100075a7 */ /* 0x0044e4000800017f */
[----:B---3--:R-:W-:Y:S05]  /*1e1d0*/  @!P0 NANOSLEEP.SYNCS 0x989680 ;  /* 0x009896800000895d */ /* 0x008fea0003900000 */
[----:B------:R-:W3:Y:S02]  /*1e1e0*/  @!P0 SYNCS.PHASECHK.TRANS64 P0, [R16+URZ+0x16820], R6 ;  /* 0x01682006100085a7 */ /* 0x000ee4000800007f */
[----:B---3--:R-:W-:Y:S05]  /*1e1f0*/  @!P0 BRA `(.L_x_15627) ;  /* 0xfffffffc00f08947 */ /* 0x008fea000383ffff */
[----:B------:R-:W-:Y:S05]  /*1e200*/  BRA `(.L_x_15809) ;  /* 0xffffff8000b07947 */ /* 0x000fea000383ffff */
.L_x_15631:
[----:B--2---:R2:W3:Y:S02]  /*1e210*/  SYNCS.PHASECHK.TRANS64.TRYWAIT P0, [R6+URZ+0x168a0], R7 ;  /* 0x0168a007060075a7 */ /* 0x0044e4000800017f */
[----:B---3--:R-:W-:Y:S05]  /*1e220*/  @!P0 NANOSLEEP.SYNCS 0x989680 ;  /* 0x009896800000895d */ /* 0x008fea0003900000 */
[----:B------:R-:W3:Y:S02]  /*1e230*/  @!P0 SYNCS.PHASECHK.TRANS64 P0, [R6+URZ+0x168a0], R7 ;  /* 0x0168a007060085a7 */ /* 0x000ee4000800007f */
[----:B---3--:R-:W-:Y:S05]  /*1e240*/  @!P0 BRA `(.L_x_15631) ;  /* 0xfffffffc00f08947 */ /* 0x008fea000383ffff */
[----:B------:R-:W-:Y:S05]  /*1e250*/  BRA `(.L_x_15810) ;  /* 0xffffff8000cc7947 */ /* 0x000fea000383ffff */
.L_x_15636:
[----:B0-----:R0:W1:Y:S02]  /*1e260*/  SYNCS.PHASECHK.TRANS64.TRYWAIT P0, [R6+URZ+0x168c0], R7 ;  /* 0x0168c007060075a7 */ /* 0x001064000800017f */
[----:B-1----:R-:W-:Y:S05]  /*1e270*/  @!P0 NANOSLEEP.SYNCS 0x989680 ;  /* 0x009896800000895d */ /* 0x002fea0003900000 */
[----:B------:R-:W1:Y:S02]  /*1e280*/  @!P0 SYNCS.PHASECHK.TRANS64 P0, [R6+URZ+0x168c0], R7 ;  /* 0x0168c007060085a7 */ /* 0x000e64000800007f */
[----:B-1----:R-:W-:Y:S05]  /*1e290*/  @!P0 BRA `(.L_x_15636) ;  /* 0xfffffffc00f08947 */ /* 0x002fea000383ffff */
[----:B------:R-:W-:Y:S05]  /*1e2a0*/  BRA `(.L_x_15811) ;  /* 0xffffff84004c7947 */ /* 0x000fea000383ffff */
.L_x_15643:
[----:B0-----:R0:W3:Y:S02]  /*1e2b0*/  SYNCS.PHASECHK.TRANS64.TRYWAIT P1, [R6+URZ+0x168a0], R7 ;  /* 0x0168a007060075a7 */ /* 0x0010e4000802017f */
[----:B---3--:R-:W-:Y:S05]  /*1e2c0*/  @!P1 NANOSLEEP.SYNCS 0x989680 ;  /* 0x009896800000995d */ /* 0x008fea0003900000 */
[----:B------:R-:W3:Y:S02]  /*1e2d0*/  @!P1 SYNCS.PHASECHK.TRANS64 P1, [R6+URZ+0x168a0], R7 ;  /* 0x0168a007060095a7 */ /* 0x000ee4000802007f */
[----:B---3--:R-:W-:Y:S05]  /*1e2e0*/  @!P1 BRA `(.L_x_15643) ;  /* 0xfffffffc00f09947 */ /* 0x008fea000383ffff */
[----:B------:R-:W-:Y:S05]  /*1e2f0*/  BRA `(.L_x_15812) ;  /* 0xffffff8800187947 */ /* 0x000fea000383ffff */
.L_x_15648:
[----:B-1----:R1:W2:Y:S02]  /*1e300*/  SYNCS.PHASECHK.TRANS64.TRYWAIT P1, [R6+URZ+0x168c0], R7 ;  /* 0x0168c007060075a7 */ /* 0x0022a4000802017f */
[----:B--2---:R-:W-:Y:S05]  /*1e310*/  @!P1 NANOSLEEP.SYNCS 0x989680 ;  /* 0x009896800000995d */ /* 0x004fea0003900000 */
[----:B------:R-:W2:Y:S02]  /*1e320*/  @!P1 SYNCS.PHASECHK.TRANS64 P1, [R6+URZ+0x168c0], R7 ;  /* 0x0168c007060095a7 */ /* 0x000ea4000802007f */
[----:B--2---:R-:W-:Y:S05]  /*1e330*/  @!P1 BRA `(.L_x_15648) ;  /* 0xfffffffc00f09947 */ /* 0x004fea000383ffff */
[----:B------:R-:W-:Y:S05]  /*1e340*/  BRA `(.L_x_15813) ;  /* 0xffffff8800907947 */ /* 0x000fea000383ffff */
.L_x_15663:
        /* <DEDUP_REMOVED lines=11> */
.L_x_15815:
[----:B------:R-:W-:Y:S05]  /*1e400*/  BSYNC B0 ;  /* 0x0000000000007941 */ /* 0x000fea0003800000 */
.L_x_15814:
[----:B------:R-:W-:Y:S05]  /*1e410*/  BRA `(.L_x_15816) ;  /* 0xffffff9400dc7947 */ /* 0x000fea000383ffff */
.L_x_15666:
[----:B0-----:R0:W1:Y:S02]  /*1e420*/  SYNCS.PHASECHK.TRANS64.TRYWAIT P0, [R3+URZ+0x16840], R4 ;  /* 0x01684004030075a7 */ /* 0x001064000800017f */
[----:B-1----:R-:W-:Y:S05]  /*1e430*/  @!P0 NANOSLEEP.SYNCS 0x989680 ;  /* 0x009896800000895d */ /* 0x002fea0003900000 */
[----:B------:R-:W1:Y:S02]  /*1e440*/  @!P0 SYNCS.PHASECHK.TRANS64 P0, [R3+URZ+0x16840], R4 ;  /* 0x01684004030085a7 */ /* 0x000e64000800007f */
[----:B-1----:R-:W-:Y:S05]  /*1e450*/  @!P0 BRA `(.L_x_15666) ;  /* 0xfffffffc00f08947 */ /* 0x002fea000383ffff */
[----:B------:R-:W-:Y:S05]  /*1e460*/  BRA `(.L_x_15817) ;  /* 0xffffff98002c7947 */ /* 0x000fea000383ffff */
.L_x_15667:
        /* <DEDUP_REMOVED lines=8> */
.L_x_15819:
[----:B------:R-:W-:Y:S05]  /*1e4f0*/  BSYNC B0 ;  /* 0x0000000000007941 */ /* 0x000fea0003800000 */
.L_x_15818:
        /* <DEDUP_REMOVED lines=9> */
.L_x_15820:
[----:B------:R-:W-:Y:S01]  /*1e590*/  IMAD.MOV.U32 R13, RZ, RZ, R2 ;  /* 0x000000ffff0d7224 */ /* 0x000fe200078e0002 */
[----:B------:R-:W-:Y:S01]  /*1e5a0*/  MOV R12, 0x1 ;  /* 0x00000001000c7802 */ /* 0x000fe20000000f00 */
[----:B------:R-:W-:-:S07]  /*1e5b0*/  IMAD.MOV.U32 R7, RZ, RZ, R14 ;  /* 0x000000ffff077224 */ /* 0x000fce00078e000e */
[----:B------:R-:W-:Y:S05]  /*1e5c0*/  WARPSYNC.COLLECTIVE R15, `(.L_x_15821) ;  /* 0x000000000f087348 */ /* 0x000fea0003c00000 */
[----:B------:R0:W1:Y:S02]  /*1e5d0*/  SHFL.IDX P6, R14, R13, R12, R11 ;  /* 0x0000000c0d0e7389 */ /* 0x00006400000c000b */
[----:B01----:R-:W-:Y:S01]  /*1e5e0*/  ENDCOLLECTIVE ;  /* 0x000000000000791b */ /* 0x003fe20003800000 */
.L_x_15821:
        /* <DEDUP_REMOVED lines=15> */
.L_x_15822:
[----:B------:R-:W-:Y:S02]  /*1e6e0*/  @P0 IMAD R8, R5, 0x2, R16 ;  /* 0x0000000205080824 */ /* 0x000fe400078e0210 */
[----:B------:R-:W-:Y:S02]  /*1e6f0*/  IMAD.MOV.U32 R13, RZ, RZ, R2 ;  /* 0x000000ffff0d7224 */ /* 0x000fe400078e0002 */
[----:B------:R-:W-:Y:S02]  /*1e700*/  IMAD.MOV.U32 R12, RZ, RZ, 0x2 ;  /* 0x00000002ff0c7424 */ /* 0x000fe400078e00ff */
[----:B------:R-:W-:-:S07]  /*1e710*/  IMAD.MOV.U32 R7, RZ, RZ, R14 ;  /* 0x000000ffff077224 */ /* 0x000fce00078e000e */
[----:B------:R-:W-:Y:S05]  /*1e720*/  WARPSYNC.COLLECTIVE R15, `(.L_x_15823) ;  /* 0x000000000f087348 */ /* 0x000fea0003c00000 */
[----:B------:R0:W1:Y:S02]  /*1e730*/  SHFL.IDX P6, R14, R13, R12, R11 ;  /* 0x0000000c0d0e7389 */ /* 0x00006400000c000b */
[----:B01----:R-:W-:Y:S01]  /*1e740*/  ENDCOLLECTIVE ;  /* 0x000000000000791b */ /* 0x003fe20003800000 */
.L_x_15823:
        /* <DEDUP_REMOVED lines=15> */
.L_x_15824:
[----:B------:R-:W-:Y:S02]  /*1e840*/  @P0 IMAD R8, R5, 0x2, R16 ;  /* 0x0000000205080824 */ /* 0x000fe400078e0210 */
[----:B------:R-:W-:Y:S02]  /*1e850*/  IMAD.MOV.U32 R13, RZ, RZ, R2 ;  /* 0x000000ffff0d7224 */ /* 0x000fe400078e0002 */
[----:B------:R-:W-:Y:S02]  /*1e860*/  IMAD.MOV.U32 R12, RZ, RZ, 0x3 ;  /* 0x00000003ff0c7424 */ /* 0x000fe400078e00ff */
[----:B------:R-:W-:-:S07]  /*1e870*/  IMAD.MOV.U32 R7, RZ, RZ, R14 ;  /* 0x000000ffff077224 */ /* 0x000fce00078e000e */
[----:B------:R-:W-:Y:S05]  /*1e880*/  WARPSYNC.COLLECTIVE R15, `(.L_x_15825) ;  /* 0x000000000f087348 */ /* 0x000fea0003c00000 */
[----:B------:R0:W1:Y:S02]  /*1e890*/  SHFL.IDX P6, R14, R13, R12, R11 ;  /* 0x0000000c0d0e7389 */ /* 0x00006400000c000b */
[----:B01----:R-:W-:Y:S01]  /*1e8a0*/  ENDCOLLECTIVE ;  /* 0x000000000000791b */ /* 0x003fe20003800000 */
.L_x_15825:
        /* <DEDUP_REMOVED lines=15> */
.L_x_15826:
[----:B------:R-:W-:Y:S02]  /*1e9a0*/  @P0 IMAD R8, R5, 0x2, R16 ;  /* 0x0000000205080824 */ /* 0x000fe400078e0210 */
[----:B------:R-:W-:Y:S02]  /*1e9b0*/  IMAD.MOV.U32 R13, RZ, RZ, R2 ;  /* 0x000000ffff0d7224 */ /* 0x000fe400078e0002 */
[----:B------:R-:W-:Y:S02]  /*1e9c0*/  IMAD.MOV.U32 R12, RZ, RZ, 0x4 ;  /* 0x00000004ff0c7424 */ /* 0x000fe400078e00ff */
[----:B------:R-:W-:-:S07]  /*1e9d0*/  IMAD.MOV.U32 R7, RZ, RZ, R14 ;  /* 0x000000ffff077224 */ /* 0x000fce00078e000e */
[----:B------:R-:W-:Y:S05]  /*1e9e0*/  WARPSYNC.COLLECTIVE R15, `(.L_x_15827) ;  /* 0x000000000f087348 */ /* 0x000fea0003c00000 */
[----:B------:R0:W1:Y:S02]  /*1e9f0*/  SHFL.IDX P6, R14, R13, R12, R11 ;  /* 0x0000000c0d0e7389 */ /* 0x00006400000c000b */
[----:B01----:R-:W-:Y:S01]  /*1ea00*/  ENDCOLLECTIVE ;  /* 0x000000000000791b */ /* 0x003fe20003800000 */
.L_x_15827:
        /* <DEDUP_REMOVED lines=15> */
.L_x_15828:
[----:B------:R-:W-:Y:S01]  /*1eb00*/  @P0 IMAD R8, R5, 0x2, R16 ;  /* 0x0000000205080824 */ /* 0x000fe200078e0210 */
[----:B------:R-:W-:Y:S01]  /*1eb10*/  MOV R13, R2 ;  /* 0x00000002000d7202 */ /* 0x000fe20000000f00 */
[----:B------:R-:W-:Y:S02]  /*1eb20*/  IMAD.MOV.U32 R12, RZ, RZ, 0x5 ;  /* 0x00000005ff0c7424 */ /* 0x000fe400078e00ff */
[----:B------:R-:W-:-:S07]  /*1eb30*/  IMAD.MOV.U32 R7, RZ, RZ, R14 ;  /* 0x000000ffff077224 */ /* 0x000fce00078e000e */
[----:B------:R-:W-:Y:S05]  /*1eb40*/  WARPSYNC.COLLECTIVE R15, `(.L_x_15829) ;  /* 0x000000000f087348 */ /* 0x000fea0003c00000 */
[----:B------:R0:W1:Y:S02]  /*1eb50*/  SHFL.IDX P6, R14, R13, R12, R11 ;  /* 0x0000000c0d0e7389 */ /* 0x00006400000c000b */
[----:B01----:R-:W-:Y:S01]  /*1eb60*/  ENDCOLLECTIVE ;  /* 0x000000000000791b */ /* 0x003fe20003800000 */
.L_x_15829:
        /* <DEDUP_REMOVED lines=15> */
.L_x_15830:
[----:B------:R-:W-:Y:S02]  /*1ec60*/  @P0 IMAD R8, R5, 0x2, R16 ;  /* 0x0000000205080824 */ /* 0x000fe400078e0210 */
[----:B------:R-:W-:Y:S02]  /*1ec70*/  IMAD.MOV.U32 R13, RZ, RZ, R2 ;  /* 0x000000ffff0d7224 */ /* 0x000fe400078e0002 */
[----:B------:R-:W-:Y:S02]  /*1ec80*/  IMAD.MOV.U32 R12, RZ, RZ, 0x6 ;  /* 0x00000006ff0c7424 */ /* 0x000fe400078e00ff */
[----:B------:R-:W-:-:S07]  /*1ec90*/  IMAD.MOV.U32 R7, RZ, RZ, R14 ;  /* 0x000000ffff077224 */ /* 0x000fce00078e000e */
[----:B------:R-:W-:Y:S05]  /*1eca0*/  WARPSYNC.COLLECTIVE R15, `(.L_x_15831) ;  /* 0x000000000f087348 */ /* 0x000fea0003c00000 */
[----:B------:R0:W1:Y:S02]  /*1ecb0*/  SHFL.IDX P6, R14, R13, R12, R11 ;  /* 0x0000000c0d0e7389 */ /* 0x00006400000c000b */
[----:B01----:R-:W-:Y:S01]  /*1ecc0*/  ENDCOLLECTIVE ;  /* 0x000000000000791b */ /* 0x003fe20003800000 */
.L_x_15831:
        /* <DEDUP_REMOVED lines=15> */
.L_x_15832:
[----:B------:R-:W-:Y:S02]  /*1edc0*/  @P0 IMAD R8, R5, 0x2, R16 ;  /* 0x0000000205080824 */ /* 0x000fe400078e0210 */
[----:B------:R-:W-:Y:S02]  /*1edd0*/  IMAD.MOV.U32 R13, RZ, RZ, R2 ;  /* 0x000000ffff0d7224 */ /* 0x000fe400078e0002 */
[----:B------:R-:W-:Y:S02]  /*1ede0*/  IMAD.MOV.U32 R12, RZ, RZ, 0x7 ;  /* 0x00000007ff0c7424 */ /* 0x000fe400078e00ff */
[----:B------:R-:W-:-:S07]  /*1edf0*/  IMAD.MOV.U32 R7, RZ, RZ, R14 ;  /* 0x000000ffff077224 */ /* 0x000fce00078e000e */
[----:B------:R-:W-:Y:S05]  /*1ee00*/  WARPSYNC.COLLECTIVE R15, `(.L_x_15833) ;  /* 0x000000000f087348 */ /* 0x000fea0003c00000 */
[----:B------:R0:W1:Y:S02]  /*1ee10*/  SHFL.IDX P6, R14, R13, R12, R11 ;  /* 0x0000000c0d0e7389 */ /* 0x00006400000c000b */
[----:B01----:R-:W-:Y:S01]  /*1ee20*/  ENDCOLLECTIVE ;  /* 0x000000000000791b */ /* 0x003fe20003800000 */
.L_x_15833:
        /* <DEDUP_REMOVED lines=10> */
.L_x_15834:
[----:B------:R-:W-:Y:S01]  /*1eed0*/  @!PT LDS RZ, [RZ] ;  /* 0x00000000fffff984 */ /* 0x000fe20000000800 */
[----:B------:R-:W-:Y:S01]  /*1eee0*/  @!PT LDS RZ, [RZ] ;  /* 0x00000000fffff984 */ /* 0x000fe20000000800 */
[----:B------:R-:W-:Y:S01]  /*1eef0*/  @!PT LDS RZ, [RZ] ;  /* 0x00000000fffff984 */ /* 0x000fe20000000800 */
[----:B------:R1:W-:Y:S01]  /*1ef00*/  @P0 LDGSTS.E.BYPASS.LTC128B.128 [R8+0x11400], desc[UR40][R6.64], !P2 ;  /* 0x1140000006080fae */ /* 0x0003e2000d101d68 */
[----:B------:R-:W-:Y:S01]  /*1ef10*/  MOV R0, R14 ;  /* 0x0000000e00007202 */ /* 0x000fe20000000f00 */
[----:B------:R-:W-:Y:S06]  /*1ef20*/  BRA `(.L_x_15835) ;  /* 0xffffff94003c7947 */ /* 0x000fec000383ffff */
.L_x_15672:
        /* <DEDUP_REMOVED lines=9> */
.L_x_15836:
[C---:B------:R-:W-:Y:S02]  /*1efc0*/  ISETP.GE.AND P1, PT, R25.reuse, R3, PT ;  /* 0x000000031900720c */ /* 0x040fe40003f26270 */
[----:B------:R-:W-:Y:S01]  /*1efd0*/  IADD3 R8, R25, 0x10, RZ ;  /* 0x0000001019087810 */ /* 0x000fe20007ffe0ff */
[----:B------:R-:W-:Y:S02]  /*1efe0*/  IMAD.MOV.U32 R13, RZ, RZ, R2 ;  /* 0x000000ffff0d7224 */ /* 0x000fe400078e0002 */
[----:B------:R-:W-:-:S08]  /*1eff0*/  IMAD.MOV.U32 R7, RZ, RZ, R14 ;  /* 0x000000ffff077224 */ /* 0x000fd000078e000e */
[----:B------:R-:W-:Y:S05]  /*1f000*/  WARPSYNC.COLLECTIVE R15, `(.L_x_15837) ;  /* 0x000000000f087348 */ /* 0x000fea0003c00000 */
[----:B------:R0:W1:Y:S02]  /*1f010*/  SHFL.IDX P6, R14, R13, R12, R11 ;  /* 0x0000000c0d0e7389 */ /* 0x00006400000c000b */
[----:B01----:R-:W-:Y:S01]  /*1f020*/  ENDCOLLECTIVE ;  /* 0x000000000000791b */ /* 0x003fe20003800000 */
.L_x_15837:
[----:B------:R-:W-:Y:S02]  /*1f030*/  IMAD.MOV.U32 R13, RZ, RZ, R0 ;  /* 0x000000ffff0d7224 */ /* 0x000fe400078e0000 */
[----:B------:R-:W-:Y:S02]  /*1f040*/  IMAD.MOV.U32 R12, RZ, RZ, 0x1 ;  /* 0x00000001ff0c7424 */ /* 0x000fe400078e00ff */
[----:B------:R-:W-:-:S07]  /*1f050*/  IMAD.MOV.U32 R6, RZ, RZ, R14 ;  /* 0x000000ffff067224 */ /* 0x000fce00078e000e */
[----:B------:R-:W-:Y:S05]  /*1f060*/  WARPSYNC.COLLECTIVE R15, `(.L_x_15838) ;  /* 0x000000000f087348 */ /* 0x000fea0003c00000 */
[----:B------:R0:W1:Y:S02]  /*1f070*/  SHFL.IDX P6, R14, R13, R12, R11 ;  /* 0x0000000c0d0e7389 */ /* 0x00006400000c000b */
[----:B01----:R-:W-:Y:S01]  /*1f080*/  ENDCOLLECTIVE ;  /* 0x000000000000791b */ /* 0x003fe20003800000 */
.L_x_15838:
        /* <DEDUP_REMOVED lines=8> */
[----:B0-----:R-:W-:-:S12]  /*1f110*/  IMAD.MOV.U32 R6, RZ, RZ, R14 ;  /* 0x000000ffff067224 */ /* 0x001fd800078e000e */
[----:B------:R-:W-:Y:S05]  /*1f120*/  WARPSYNC.COLLECTIVE R15, `(.L_x_15839) ;  /* 0x000000000f087348 */ /* 0x000fea0003c00000 */
[----:B------:R0:W1:Y:S02]  /*1f130*/  SHFL.IDX P6, R14, R13, R12, R11 ;  /* 0x0000000c0d0e7389 */ /* 0x00006400000c000b */
[----:B01----:R-:W-:Y:S01]  /*1f140*/  ENDCOLLECTIVE ;  /* 0x000000000000791b */ /* 0x003fe20003800000 */
.L_x_15839:
[----:B------:R-:W-:Y:S01]  /*1f150*/  IMAD.MOV.U32 R13, RZ, RZ, R0 ;  /* 0x000000ffff0d7224 */ /* 0x000fe200078e0000 */
[----:B------:R-:W-:Y:S01]  /*1f160*/  MOV R12, 0x2 ;  /* 0x00000002000c7802 */ /* 0x000fe20000000f00 */
[----:B------:R-:W-:-:S07]  /*1f170*/  IMAD.MOV.U32 R7, RZ, RZ, R14 ;  /* 0x000000ffff077224 */ /* 0x000fce00078e000e */
[----:B------:R-:W-:Y:S05]  /*1f180*/  WARPSYNC.COLLECTIVE R15, `(.L_x_15840) ;  /* 0x000000000f087348 */ /* 0x000fea0003c00000 */
[----:B------:R0:W1:Y:S02]  /*1f190*/  SHFL.IDX P6, R14, R13, R12, R11 ;  /* 0x0000000c0d0e7389 */ /* 0x00006400000c000b */
[----:B01----:R-:W-:Y:S01]  /*1f1a0*/  ENDCOLLECTIVE ;  /* 0x000000000000791b */ /* 0x003fe20003800000 */
.L_x_15840:
        /* <DEDUP_REMOVED lines=16> */
.L_x_15841:
[----:B------:R-:W-:Y:S02]  /*1f2b0*/  IMAD.MOV.U32 R13, RZ, RZ, R0 ;  /* 0x000000ffff0d7224 */ /* 0x000fe400078e0000 */
[----:B------:R-:W-:Y:S02]  /*1f2c0*/  IMAD.MOV.U32 R12, RZ, RZ, 0x3 ;  /* 0x00000003ff0c7424 */ /* 0x000fe400078e00ff */
[----:B------:R-:W-:-:S07]  /*1f2d0*/  IMAD.MOV.U32 R7, RZ, RZ, R14 ;  /* 0x000000ffff077224 */ /* 0x000fce00078e000e */
[----:B------:R-:W-:Y:S05]  /*1f2e0*/  WARPSYNC.COLLECTIVE R15, `(.L_x_15842) ;  /* 0x000000000f087348 */ /* 0x000fea0003c00000 */
[----:B------:R0:W1:Y:S02]  /*1f2f0*/  SHFL.IDX P6, R14, R13, R12, R11 ;  /* 0x0000000c0d0e7389 */ /* 0x00006400000c000b */
[----:B01----:R-:W-:Y:S01]  /*1f300*/  ENDCOLLECTIVE ;  /* 0x000000000000791b */ /* 0x003fe20003800000 */
.L_x_15842:
        /* <DEDUP_REMOVED lines=16> */
.L_x_15843:
[----:B------:R-:W-:Y:S02]  /*1f410*/  IMAD.MOV.U32 R13, RZ, RZ, R0 ;  /* 0x000000ffff0d7224 */ /* 0x000fe400078e0000 */
[----:B------:R-:W-:Y:S02]  /*1f420*/  IMAD.MOV.U32 R12, RZ, RZ, 0x4 ;  /* 0x00000004ff0c7424 */ /* 0x000fe400078e00ff */
[----:B------:R-:W-:-:S07]  /*1f430*/  IMAD.MOV.U32 R7, RZ, RZ, R14 ;  /* 0x000000ffff077224 */ /* 0x000fce00078e000e */
[----:B------:R-:W-:Y:S05]  /*1f440*/  WARPSYNC.COLLECTIVE R15, `(.L_x_15844) ;  /* 0x000000000f087348 */ /* 0x000fea0003c00000 */
[----:B------:R0:W1:Y:S02]  /*1f450*/  SHFL.IDX P6, R14, R13, R12, R11 ;  /* 0x0000000c0d0e7389 */ /* 0x00006400000c000b */
[----:B01----:R-:W-:Y:S01]  /*1f460*/  ENDCOLLECTIVE ;  /* 0x000000000000791b */ /* 0x003fe20003800000 */
.L_x_15844:
        /* <DEDUP_REMOVED lines=16> */
.L_x_15845:
[----:B------:R-:W-:Y:S02]  /*1f570*/  IMAD.MOV.U32 R13, RZ, RZ, R0 ;  /* 0x000000ffff0d7224 */ /* 0x000fe400078e0000 */
[----:B------:R-:W-:Y:S02]  /*1f580*/  IMAD.MOV.U32 R12, RZ, RZ, 0x5 ;  /* 0x00000005ff0c7424 */ /* 0x000fe400078e00ff */
[----:B------:R-:W-:-:S07]  /*1f590*/  IMAD.MOV.U32 R7, RZ, RZ, R14 ;  /* 0x000000ffff077224 */ /* 0x000fce00078e000e */
[----:B------:R-:W-:Y:S05]  /*1f5a0*/  WARPSYNC.COLLECTIVE R15, `(.L_x_15846) ;  /* 0x000000000f087348 */ /* 0x000fea0003c00000 */
[----:B------:R0:W1:Y:S02]  /*1f5b0*/  SHFL.IDX P6, R14, R13, R12, R11 ;  /* 0x0000000c0d0e7389 */ /* 0x00006400000c000b */
[----:B01----:R-:W-:Y:S01]  /*1f5c0*/  ENDCOLLECTIVE ;  /* 0x000000000000791b */ /* 0x003fe20003800000 */
.L_x_15846:
        /* <DEDUP_REMOVED lines=16> */
.L_x_15847:
[----:B------:R-:W-:Y:S01]  /*1f6d0*/  MOV R13, R0 ;  /* 0x00000000000d7202 */ /* 0x000fe20000000f00 */
[----:B------:R-:W-:Y:S02]  /*1f6e0*/  IMAD.MOV.U32 R12, RZ, RZ, 0x6 ;  /* 0x00000006ff0c7424 */ /* 0x000fe400078e00ff */
[----:B------:R-:W-:-:S07]  /*1f6f0*/  IMAD.MOV.U32 R7, RZ, RZ, R14 ;  /* 0x000000ffff077224 */ /* 0x000fce00078e000e */
[----:B------:R-:W-:Y:S05]  /*1f700*/  WARPSYNC.COLLECTIVE R15, `(.L_x_15848) ;  /* 0x000000000f087348 */ /* 0x000fea0003c00000 */
[----:B------:R0:W1:Y:S02]  /*1f710*/  SHFL.IDX P6, R14, R13, R12, R11 ;  /* 0x0000000c0d0e7389 */ /* 0x00006400000c000b */
[----:B01----:R-:W-:Y:S01]  /*1f720*/  ENDCOLLECTIVE ;  /* 0x000000000000791b */ /* 0x003fe20003800000 */
.L_x_15848:
        /* <DEDUP_REMOVED lines=16> */
.L_x_15849:
[----:B------:R-:W-:Y:S02]  /*1f830*/  IMAD.MOV.U32 R13, RZ, RZ, R0 ;  /* 0x000000ffff0d7224 */ /* 0x000fe400078e0000 */
[----:B------:R-:W-:Y:S02]  /*1f840*/  IMAD.MOV.U32 R12, RZ, RZ, 0x7 ;  /* 0x00000007ff0c7424 */ /* 0x000fe400078e00ff */
[----:B------:R-:W-:-:S07]  /*1f850*/  IMAD.MOV.U32 R7, RZ, RZ, R14 ;  /* 0x000000ffff077224 */ /* 0x000fce00078e000e */
[----:B------:R-:W-:Y:S05]  /*1f860*/  WARPSYNC.COLLECTIVE R15, `(.L_x_15850) ;  /* 0x000000000f087348 */ /* 0x000fea0003c00000 */
[----:B------:R0:W1:Y:S02]  /*1f870*/  SHFL.IDX P6, R14, R13, R12, R11 ;  /* 0x0000000c0d0e7389 */ /* 0x00006400000c000b */
[----:B01----:R-:W-:Y:S01]  /*1f880*/  ENDCOLLECTIVE ;  /* 0x000000000000791b */ /* 0x003fe20003800000 */
.L_x_15850:
        /* <DEDUP_REMOVED lines=11> */
.L_x_15851:
        /* <DEDUP_REMOVED lines=11> */
.L_x_15852:
[----:B------:R-:W-:-:S05]  /*1f9f0*/  @!P1 LEA R6, P2, R21, R6, 0x1 ;  /* 0x0000000615069211 */ /* 0x000fca00078408ff */
[----:B------:R-:W-:-:S04]  /*1fa00*/  @!P1 IMAD.X R0, RZ, RZ, R0, P2 ;  /* 0x000000ffff009224 */ /* 0x000fc800010e0600 */
        /* <DEDUP_REMOVED lines=13> */
.L_x_15853:
[----:B------:R-:W-:Y:S02]  /*1fae0*/  IMAD.MOV.U32 R13, RZ, RZ, R4 ;  /* 0x000000ffff0d7224 */ /* 0x000fe400078e0004 */
[----:B------:R-:W-:Y:S02]  /*1faf0*/  IMAD.MOV.U32 R12, RZ, RZ, 0x1 ;  /* 0x00000001ff0c7424 */ /* 0x000fe400078e00ff */
[----:B------:R-:W-:-:S07]  /*1fb00*/  IMAD.MOV.U32 R2, RZ, RZ, R14 ;  /* 0x000000ffff027224 */ /* 0x000fce00078e000e */
[----:B------:R-:W-:Y:S05]  /*1fb10*/  WARPSYNC.COLLECTIVE R15, `(.L_x_15854) ;  /* 0x000000000f087348 */ /* 0x000fea0003c00000 */
[----:B------:R0:W1:Y:S02]  /*1fb20*/  SHFL.IDX P6, R14, R13, R12, R11 ;  /* 0x0000000c0d0e7389 */ /* 0x00006400000c000b */
[----:B01----:R-:W-:Y:S01]  /*1fb30*/  ENDCOLLECTIVE ;  /* 0x000000000000791b */ /* 0x003fe20003800000 */
.L_x_15854:
[----:B------:R-:W-:-:S05]  /*1fb40*/  @!P1 LEA R2, P2, R21, R2, 0x1 ;  /* 0x0000000215029211 */ /* 0x000fca00078408ff */
[----:B------:R-:W-:-:S04]  /*1fb50*/  @!P1 IMAD.X R6, RZ, RZ, R8, P2 ;  /* 0x000000ffff069224 */ /* 0x000fc800010e0608 */
[----:B------:R-:W-:Y:S02]  /*1fb60*/  @!P1 IMAD.MOV.U32 R7, RZ, RZ, R6 ;  /* 0x000000ffff079224 */ /* 0x000fe400078e0006 */
[----:B------:R-:W-:Y:S01]  /*1fb70*/  @!P1 IMAD.MOV.U32 R6, RZ, RZ, R2 ;  /* 0x000000ffff069224 */ /* 0x000fe200078e0002 */
[----:B------:R-:W-:Y:S02]  /*1fb80*/  MOV R13, R5 ;  /* 0x00000005000d7202 */ /* 0x000fe40000000f00 */
[----:B------:R-:W-:Y:S02]  /*1fb90*/  IADD3 R2, R25, 0xa0, RZ ;  /* 0x000000a019027810 */ /* 0x000fe40007ffe0ff */
        /* <DEDUP_REMOVED lines=9> */
.L_x_15855:
[----:B------:R-:W-:Y:S02]  /*1fc30*/  IMAD.MOV.U32 R13, RZ, RZ, R4 ;  /* 0x000000ffff0d7224 */ /* 0x000fe400078e0004 */
[----:B------:R-:W-:Y:S02]  /*1fc40*/  IMAD.MOV.U32 R12, RZ, RZ, 0x2 ;  /* 0x00000002ff0c7424 */ /* 0x000fe400078e00ff */
[----:B------:R-:W-:-:S07]  /*1fc50*/  IMAD.MOV.U32 R6, RZ, RZ, R14 ;  /* 0x000000ffff067224 */ /* 0x000fce00078e000e */
[----:B------:R-:W-:Y:S05]  /*1fc60*/  WARPSYNC.COLLECTIVE R15, `(.L_x_15856) ;  /* 0x000000000f087348 */ /* 0x000fea0003c00000 */
[----:B------:R0:W1:Y:S02]  /*1fc70*/  SHFL.IDX P6, R14, R13, R12, R11 ;  /* 0x0000000c0d0e7389 */ /* 0x00006400000c000b */
[----:B01----:R-:W-:Y:S01]  /*1fc80*/  ENDCOLLECTIVE ;  /* 0x000000000000791b */ /* 0x003fe20003800000 */
.L_x_15856:
        /* <DEDUP_REMOVED lines=13> */
.L_x_15857:
[----:B------:R-:W-:Y:S02]  /*1fd60*/  IMAD.MOV.U32 R13, RZ, RZ, R4 ;  /* 0x000000ffff0d7224 */ /* 0x000fe400078e0004 */
[----:B------:R-:W-:Y:S02]  /*1fd70*/  IMAD.MOV.U32 R12, RZ, RZ, 0x3 ;  /* 0x00000003ff0c7424 */ /* 0x000fe400078e00ff */
[----:B------:R-:W-:-:S07]  /*1fd80*/  IMAD.MOV.U32 R6, RZ, RZ, R14 ;  /* 0x000000ffff067224 */ /* 0x000fce00078e000e */
[----:B------:R-:W-:Y:S05]  /*1fd90*/  WARPSYNC.COLLECTIVE R15, `(.L_x_15858) ;  /* 0x000000000f087348 */ /* 0x000fea0003c00000 */
[----:B------:R0:W1:Y:S02]  /*1fda0*/  SHFL.IDX P6, R14, R13, R12, R11 ;  /* 0x0000000c0d0e7389 */ /* 0x00006400000c000b */
[----:B01----:R-:W-:Y:S01]  /*1fdb0*/  ENDCOLLECTIVE ;  /* 0x000000000000791b */ /* 0x003fe20003800000 */
.L_x_15858:
        /* <DEDUP_REMOVED lines=12> */
.L_x_15859:
[----:B------:R-:W-:Y:S01]  /*1fe80*/  IMAD.MOV.U32 R2, RZ, RZ, R14 ;  /* 0x000000ffff027224 */ /* 0x000fe200078e000e */
[----:B------:R-:W-:Y:S06]  /*1fe90*/  BRA `(.L_x_15860) ;  /* 0xffffff9400287947 */ /* 0x000fec000383ffff */
.L_x_15675:
[----:B-1----:R1:W2:Y:S02]  /*1fea0*/  SYNCS.PHASECHK.TRANS64.TRYWAIT P0, [R16+URZ+0x16820], R0 ;  /* 0x01682000100075a7 */ /* 0x0022a4000800017f */
[----:B--2---:R-:W-:Y:S05]  /*1feb0*/  @!P0 NANOSLEEP.SYNCS 0x989680 ;  /* 0x009896800000895d */ /* 0x004fea0003900000 */
[----:B------:R-:W2:Y:S02]  /*1fec0*/  @!P0 SYNCS.PHASECHK.TRANS64 P0, [R16+URZ+0x16820], R0 ;  /* 0x01682000100085a7 */ /* 0x000ea4000800007f */
[----:B--2---:R-:W-:Y:S05]  /*1fed0*/  @!P0 BRA `(.L_x_15675) ;  /* 0xfffffffc00f08947 */ /* 0x004fea000383ffff */
[----:B------:R-:W-:Y:S05]  /*1fee0*/  BRA `(.L_x_15861) ;  /* 0xffffff9400847947 */ /* 0x000fea000383ffff */
.L_x_15680:
[----:B0-----:R0:W1:Y:S02]  /*1fef0*/  SYNCS.PHASECHK.TRANS64.TRYWAIT P0, [R5+URZ+0x16840], R2 ;  /* 0x01684002050075a7 */ /* 0x001064000800017f */
[----:B-1----:R-:W-:Y:S05]  /*1ff00*/  @!P0 NANOSLEEP.SYNCS 0x989680 ;  /* 0x009896800000895d */ /* 0x002fea0003900000 */
[----:B------:R-:W1:Y:S02]  /*1ff10*/  @!P0 SYNCS.PHASECHK.TRANS64 P0, [R5+URZ+0x16840], R2 ;  /* 0x01684002050085a7 */ /* 0x000e64000800007f */
[----:B-1----:R-:W-:Y:S05]  /*1ff20*/  @!P0 BRA `(.L_x_15680) ;  /* 0xfffffffc00f08947 */ /* 0x002fea000383ffff */
[----:B------:R-:W-:Y:S05]  /*1ff30*/  BRA `(.L_x_15862) ;  /* 0xffffff9800647947 */ /* 0x000fea000383ffff */
.L_x_15681:
        /* <DEDUP_REMOVED lines=8> */
.L_x_15864:
[----:B------:R-:W-:Y:S05]  /*1ffc0*/  BSYNC B1 ;  /* 0x0000000000017941 */ /* 0x000fea0003800000 */
.L_x_15863:
        /* <DEDUP_REMOVED lines=10> */
.L_x_15865:
[----:B------:R-:W-:Y:S02]  /*20070*/  IMAD.MOV.U32 R13, RZ, RZ, R10 ;  /* 0x000000ffff0d7224 */ /* 0x000fe400078e000a */
[----:B------:R-:W-:Y:S02]  /*20080*/  IMAD.MOV.U32 R12, RZ, RZ, 0x1 ;  /* 0x00000001ff0c7424 */ /* 0x000fe400078e00ff */
[----:B------:R-:W-:Y:S01]  /*20090*/  IMAD.SHL.U32 R7, R7, 0x8, RZ ;  /* 0x0000000807077824 */ /* 0x000fe200078e00ff */
[----:B------:R-:W-:-:S07]  /*200a0*/  MOV R2, R14 ;  /* 0x0000000e00027202 */ /* 0x000fce0000000f00 */
[----:B------:R-:W-:Y:S05]  /*200b0*/  WARPSYNC.COLLECTIVE R15, `(.L_x_15866) ;  /* 0x000000000f087348 */ /* 0x000fea0003c00000 */
[----:B------:R0:W1:Y:S02]  /*200c0*/  SHFL.IDX P6, R14, R13, R12, R11 ;  /* 0x0000000c0d0e7389 */ /* 0x00006400000c000b */
[----:B01----:R-:W-:Y:S01]  /*200d0*/  ENDCOLLECTIVE ;  /* 0x000000000000791b */ /* 0x003fe20003800000 */
.L_x_15866:
        /* <DEDUP_REMOVED lines=13> */
.L_x_15867:
[----:B------:R-:W-:Y:S02]  /*201b0*/  IMAD.MOV.U32 R13, RZ, RZ, R10 ;  /* 0x000000ffff0d7224 */ /* 0x000fe400078e000a */
[----:B------:R-:W-:Y:S02]  /*201c0*/  IMAD.MOV.U32 R12, RZ, RZ, 0x2 ;  /* 0x00000002ff0c7424 */ /* 0x000fe400078e00ff */
[----:B------:R-:W-:-:S07]  /*201d0*/  IMAD.MOV.U32 R2, RZ, RZ, R14 ;  /* 0x000000ffff027224 */ /* 0x000fce00078e000e */
[----:B------:R-:W-:Y:S05]  /*201e0*/  WARPSYNC.COLLECTIVE R15, `(.L_x_15868) ;  /* 0x000000000f087348 */ /* 0x000fea0003c00000 */
[----:B------:R0:W1:Y:S02]  /*201f0*/  SHFL.IDX P6, R14, R13, R12, R11 ;  /* 0x0000000c0d0e7389 */ /* 0x00006400000c000b */
[----:B01----:R-:W-:Y:S01]  /*20200*/  ENDCOLLECTIVE ;  /* 0x000000000000791b */ /* 0x003fe20003800000 */
.L_x_15868:
        /* <DEDUP_REMOVED lines=11> */
.L_x_15869:
[----:B------:R-:W-:Y:S02]  /*202c0*/  IMAD.MOV.U32 R13, RZ, RZ, R10 ;  /* 0x000000ffff0d7224 */ /* 0x000fe400078e000a */
[----:B------:R-:W-:Y:S02]  /*202d0*/  IMAD.MOV.U32 R12, RZ, RZ, 0x3 ;  /* 0x00000003ff0c7424 */ /* 0x000fe400078e00ff */
[----:B------:R-:W-:-:S07]  /*202e0*/  IMAD.MOV.U32 R2, RZ, RZ, R14 ;  /* 0x000000ffff027224 */ /* 0x000fce00078e000e */
[----:B------:R-:W-:Y:S05]  /*202f0*/  WARPSYNC.COLLECTIVE R15, `(.L_x_15870) ;  /* 0x000000000f087348 */ /* 0x000fea0003c00000 */
[----:B------:R0:W1:Y:S02]  /*20300*/  SHFL.IDX P6, R14, R13, R12, R11 ;  /* 0x0000000c0d0e7389 */ /* 0x00006400000c000b */
[----:B01----:R-:W-:Y:S01]  /*20310*/  ENDCOLLECTIVE ;  /* 0x000000000000791b */ /* 0x003fe20003800000 */
.L_x_15870:
        /* <DEDUP_REMOVED lines=11> */
.L_x_15871:
[----:B------:R-:W-:Y:S02]  /*203d0*/  IMAD.MOV.U32 R13, RZ, RZ, R10 ;  /* 0x000000ffff0d7224 */ /* 0x000fe400078e000a */
[----:B------:R-:W-:Y:S02]  /*203e0*/  IMAD.MOV.U32 R12, RZ, RZ, 0x4 ;  /* 0x00000004ff0c7424 */ /* 0x000fe400078e00ff */
[----:B------:R-:W-:-:S07]  /*203f0*/  IMAD.MOV.U32 R2, RZ, RZ, R14 ;  /* 0x000000ffff027224 */ /* 0x000fce00078e000e */
[----:B------:R-:W-:Y:S05]  /*20400*/  WARPSYNC.COLLECTIVE R15, `(.L_x_15872) ;  /* 0x000000000f087348 */ /* 0x000fea0003c00000 */
[----:B------:R0:W1:Y:S02]  /*20410*/  SHFL.IDX P6, R14, R13, R12, R11 ;  /* 0x0000000c0d0e7389 */ /* 0x00006400000c000b */
[----:B01----:R-:W-:Y:S01]  /*20420*/  ENDCOLLECTIVE ;  /* 0x000000000000791b */ /* 0x003fe20003800000 */
.L_x_15872:
        /* <DEDUP_REMOVED lines=11> */
.L_x_15873:
[----:B------:R-:W-:Y:S02]  /*204e0*/  IMAD.MOV.U32 R13, RZ, RZ, R10 ;  /* 0x000000ffff0d7224 */ /* 0x000fe400078e000a */
[----:B------:R-:W-:Y:S02]  /*204f0*/  IMAD.MOV.U32 R12, RZ, RZ, 0x5 ;  /* 0x00000005ff0c7424 */ /* 0x000fe400078e00ff */
[----:B------:R-:W-:-:S07]  /*20500*/  IMAD.MOV.U32 R2, RZ, RZ, R14 ;  /* 0x000000ffff027224 */ /* 0x000fce00078e000e */
[----:B------:R-:W-:Y:S05]  /*20510*/  WARPSYNC.COLLECTIVE R15, `(.L_x_15874) ;  /* 0x000000000f087348 */ /* 0x000fea0003c00000 */
[----:B------:R0:W1:Y:S02]  /*20520*/  SHFL.IDX P6, R14, R13, R12, R11 ;  /* 0x0000000c0d0e7389 */ /* 0x00006400000c000b */
[----:B01----:R-:W-:Y:S01]  /*20530*/  ENDCOLLECTIVE ;  /* 0x000000000000791b */ /* 0x003fe20003800000 */
.L_x_15874:
        /* <DEDUP_REMOVED lines=11> */
.L_x_15875:
[----:B------:R-:W-:Y:S02]  /*205f0*/  IMAD.MOV.U32 R13, RZ, RZ, R10 ;  /* 0x000000ffff0d7224 */ /* 0x000fe400078e000a */
[----:B------:R-:W-:Y:S02]  /*20600*/  IMAD.MOV.U32 R12, RZ, RZ, 0x6 ;  /* 0x00000006ff0c7424 */ /* 0x000fe400078e00ff */
[----:B------:R-:W-:-:S07]  /*20610*/  IMAD.MOV.U32 R2, RZ, RZ, R14 ;  /* 0x000000ffff027224 */ /* 0x000fce00078e000e */
[----:B------:R-:W-:Y:S05]  /*20620*/  WARPSYNC.COLLECTIVE R15, `(.L_x_15876) ;  /* 0x000000000f087348 */ /* 0x000fea0003c00000 */
[----:B------:R0:W1:Y:S02]  /*20630*/  SHFL.IDX P6, R14, R13, R12, R11 ;  /* 0x0000000c0d0e7389 */ /* 0x00006400000c000b */
[----:B01----:R-:W-:Y:S01]  /*20640*/  ENDCOLLECTIVE ;  /* 0x000000000000791b */ /* 0x003fe20003800000 */
.L_x_15876:
        /* <DEDUP_REMOVED lines=11> */
.L_x_15877:
[----:B------:R-:W-:Y:S02]  /*20700*/  IMAD.MOV.U32 R13, RZ, RZ, R10 ;  /* 0x000000ffff0d7224 */ /* 0x000fe400078e000a */
[----:B------:R-:W-:Y:S02]  /*20710*/  IMAD.MOV.U32 R12, RZ, RZ, 0x7 ;  /* 0x00000007ff0c7424 */ /* 0x000fe400078e00ff */
[----:B------:R-:W-:-:S07]  /*20720*/  IMAD.MOV.U32 R2, RZ, RZ, R14 ;  /* 0x000000ffff027224 */ /* 0x000fce00078e000e */
[----:B------:R-:W-:Y:S05]  /*20730*/  WARPSYNC.COLLECTIVE R15, `(.L_x_15878) ;  /* 0x000000000f087348 */ /* 0x000fea0003c00000 */
[----:B------:R0:W1:Y:S02]  /*20740*/  SHFL.IDX P6, R14, R13, R12, R11 ;  /* 0x0000000c0d0e7389 */ /* 0x00006400000c000b */
[----:B01----:R-:W-:Y:S01]  /*20750*/  ENDCOLLECTIVE ;  /* 0x000000000000791b */ /* 0x003fe20003800000 */
.L_x_15878:
        /* <DEDUP_REMOVED lines=11> */
.L_x_15879:
[----:B------:R-:W-:Y:S01]  /*20810*/  IMAD.MOV.U32 R2, RZ, RZ, R14 ;  /* 0x000000ffff027224 */ /* 0x000fe200078e000e */
[----:B------:R-:W-:Y:S06]  /*20820*/  BRA `(.L_x_15880) ;  /* 0xffffff9400507947 */ /* 0x000fec000383ffff */
.L_x_15686:
[----:B-1----:R1:W2:Y:S02]  /*20830*/  SYNCS.PHASECHK.TRANS64.TRYWAIT P0, [R5+URZ+0x16860], R2 ;  /* 0x01686002050075a7 */ /* 0x0022a4000800017f */
[----:B--2---:R-:W-:Y:S05]  /*20840*/  @!P0 NANOSLEEP.SYNCS 0x989680 ;  /* 0x009896800000895d */ /* 0x004fea0003900000 */
[----:B------:R-:W2:Y:S02]  /*20850*/  @!P0 SYNCS.PHASECHK.TRANS64 P0, [R5+URZ+0x16860], R2 ;  /* 0x01686002050085a7 */ /* 0x000ea4000800007f */
[----:B--2---:R-:W-:Y:S05]  /*20860*/  @!P0 BRA `(.L_x_15686) ;  /* 0xfffffffc00f08947 */ /* 0x004fea000383ffff */
[----:B------:R-:W-:Y:S05]  /*20870*/  BRA `(.L_x_15881) ;  /* 0xffffff9400a87947 */ /* 0x000fea000383ffff */
.L_x_15687:
        /* <DEDUP_REMOVED lines=8> */
.L_x_15883:
[----:B------:R-:W-:Y:S05]  /*20900*/  BSYNC B1 ;  /* 0x0000000000017941 */ /* 0x000fea0003800000 */
.L_x_15882:
        /* <DEDUP_REMOVED lines=10> */
.L_x_15884:
[----:B------:R-:W-:Y:S02]  /*209b0*/  IMAD.MOV.U32 R13, RZ, RZ, R19 ;  /* 0x000000ffff0d7224 */ /* 0x000fe400078e0013 */
[----:B------:R-:W-:Y:S01]  /*209c0*/  IMAD.MOV.U32 R12, RZ, RZ, 0x1 ;  /* 0x00000001ff0c7424 */ /* 0x000fe200078e00ff */
[----:B------:R-:W-:-:S07]  /*209d0*/  MOV R2, R14 ;  /* 0x0000000e00027202 */ /* 0x000fce0000000f00 */
[----:B------:R-:W-:Y:S05]  /*209e0*/  WARPSYNC.COLLECTIVE R15, `(.L_x_15885) ;  /* 0x000000000f087348 */ /* 0x000fea0003c00000 */
[----:B------:R0:W1:Y:S02]  /*209f0*/  SHFL.IDX P6, R14, R13, R12, R11 ;  /* 0x0000000c0d0e7389 */ /* 0x00006400000c000b */
[----:B01----:R-:W-:Y:S01]  /*20a00*/  ENDCOLLECTIVE ;  /* 0x000000000000791b */ /* 0x003fe20003800000 */
.L_x_15885:
        /* <DEDUP_REMOVED lines=12> */
.L_x_15886:
[----:B------:R-:W-:Y:S01]  /*20ad0*/  MOV R13, R19 ;  /* 0x00000013000d7202 */ /* 0x000fe20000000f00 */
[----:B------:R-:W-:Y:S02]  /*20ae0*/  IMAD.MOV.U32 R12, RZ, RZ, 0x2 ;  /* 0x00000002ff0c7424 */ /* 0x000fe400078e00ff */
[----:B------:R-:W-:-:S07]  /*20af0*/  IMAD.MOV.U32 R2, RZ, RZ, R14 ;  /* 0x000000ffff027224 */ /* 0x000fce00078e000e */
[----:B------:R-:W-:Y:S05]  /*20b00*/  WARPSYNC.COLLECTIVE R15, `(.L_x_15887) ;  /* 0x000000000f087348 */ /* 0x000fea0003c00000 */
[----:B------:R0:W1:Y:S02]  /*20b10*/  SHFL.IDX P6, R14, R13, R12, R11 ;  /* 0x0000000c0d0e7389 */ /* 0x00006400000c000b */
[----:B01----:R-:W-:Y:S01]  /*20b20*/  ENDCOLLECTIVE ;  /* 0x000000000000791b */ /* 0x003fe20003800000 */
.L_x_15887:
        /* <DEDUP_REMOVED lines=12> */
.L_x_15888:
[----:B------:R-:W-:Y:S02]  /*20bf0*/  IMAD.MOV.U32 R13, RZ, RZ, R19 ;  /* 0x000000ffff0d7224 */ /* 0x000fe400078e0013 */
[----:B------:R-:W-:Y:S02]  /*20c00*/  IMAD.MOV.U32 R12, RZ, RZ, 0x3 ;  /* 0x00000003ff0c7424 */ /* 0x000fe400078e00ff */
[----:B------:R-:W-:-:S07]  /*20c10*/  IMAD.MOV.U32 R2, RZ, RZ, R14 ;  /* 0x000000ffff027224 */ /* 0x000fce00078e000e */
[----:B------:R-:W-:Y:S05]  /*20c20*/  WARPSYNC.COLLECTIVE R15, `(.L_x_15889) ;  /* 0x000000000f087348 */ /* 0x000fea0003c00000 */
[----:B------:R0:W1:Y:S02]  /*20c30*/  SHFL.IDX P6, R14, R13, R12, R11 ;  /* 0x0000000c0d0e7389 */ /* 0x00006400000c000b */
[----:B01----:R-:W-:Y:S01]  /*20c40*/  ENDCOLLECTIVE ;  /* 0x000000000000791b */ /* 0x003fe20003800000 */
.L_x_15889:
        /* <DEDUP_REMOVED lines=12> */
.L_x_15890:
[----:B------:R-:W-:Y:S02]  /*20d10*/  IMAD.MOV.U32 R13, RZ, RZ, R19 ;  /* 0x000000ffff0d7224 */ /* 0x000fe400078e0013 */
[----:B------:R-:W-:Y:S02]  /*20d20*/  IMAD.MOV.U32 R12, RZ, RZ, 0x4 ;  /* 0x00000004ff0c7424 */ /* 0x000fe400078e00ff */
[----:B------:R-:W-:-:S07]  /*20d30*/  IMAD.MOV.U32 R2, RZ, RZ, R14 ;  /* 0x000000ffff027224 */ /* 0x000fce00078e000e */
[----:B------:R-:W-:Y:S05]  /*20d40*/  WARPSYNC.COLLECTIVE R15, `(.L_x_15891) ;  /* 0x000000000f087348 */ /* 0x000fea0003c00000 */
[----:B------:R0:W1:Y:S02]  /*20d50*/  SHFL.IDX P6, R14, R13, R12, R11 ;  /* 0x0000000c0d0e7389 */ /* 0x00006400000c000b */
[----:B01----:R-:W-:Y:S01]  /*20d60*/  ENDCOLLECTIVE ;  /* 0x000000000000791b */ /* 0x003fe20003800000 */
.L_x_15891:
        /* <DEDUP_REMOVED lines=12> */
.L_x_15892:
[----:B------:R-:W-:Y:S01]  /*20e30*/  MOV R13, R19 ;  /* 0x00000013000d7202 */ /* 0x000fe20000000f00 */
[----:B------:R-:W-:Y:S02]  /*20e40*/  IMAD.MOV.U32 R12, RZ, RZ, 0x5 ;  /* 0x00000005ff0c7424 */ /* 0x000fe400078e00ff */
[----:B------:R-:W-:-:S07]  /*20e50*/  IMAD.MOV.U32 R2, RZ, RZ, R14 ;  /* 0x000000ffff027224 */ /* 0x000fce00078e000e */
[----:B------:R-:W-:Y:S05]  /*20e60*/  WARPSYNC.COLLECTIVE R15, `(.L_x_15893) ;  /* 0x000000000f087348 */ /* 0x000fea0003c00000 */
[----:B------:R0:W1:Y:S02]  /*20e70*/  SHFL.IDX P6, R14, R13, R12, R11 ;  /* 0x0000000c0d0e7389 */ /* 0x00006400000c000b */
[----:B01----:R-:W-:Y:S01]  /*20e80*/  ENDCOLLECTIVE ;  /* 0x000000000000791b */ /* 0x003fe20003800000 */
.L_x_15893:
        /* <DEDUP_REMOVED lines=12> */
.L_x_15894:
[----:B------:R-:W-:Y:S02]  /*20f50*/  IMAD.MOV.U32 R13, RZ, RZ, R19 ;  /* 0x000000ffff0d7224 */ /* 0x000fe400078e0013 */
[----:B------:R-:W-:Y:S02]  /*20f60*/  IMAD.MOV.U32 R12, RZ, RZ, 0x6 ;  /* 0x00000006ff0c7424 */ /* 0x000fe400078e00ff */
[----:B------:R-:W-:-:S07]  /*20f70*/  IMAD.MOV.U32 R2, RZ, RZ, R14 ;  /* 0x000000ffff027224 */ /* 0x000fce00078e000e */
[----:B------:R-:W-:Y:S05]  /*20f80*/  WARPSYNC.COLLECTIVE R15, `(.L_x_15895) ;  /* 0x000000000f087348 */ /* 0x000fea0003c00000 */
[----:B------:R0:W1:Y:S02]  /*20f90*/  SHFL.IDX P6, R14, R13, R12, R11 ;  /* 0x0000000c0d0e7389 */ /* 0x00006400000c000b */
[----:B01----:R-:W-:Y:S01]  /*20fa0*/  ENDCOLLECTIVE ;  /* 0x000000000000791b */ /* 0x003fe20003800000 */
.L_x_15895:
        /* <DEDUP_REMOVED lines=12> */
.L_x_15896:
[----:B------:R-:W-:Y:S02]  /*21070*/  IMAD.MOV.U32 R13, RZ, RZ, R19 ;  /* 0x000000ffff0d7224 */ /* 0x000fe400078e0013 */
[----:B------:R-:W-:Y:S02]  /*21080*/  IMAD.MOV.U32 R12, RZ, RZ, 0x7 ;  /* 0x00000007ff0c7424 */ /* 0x000fe400078e00ff */
[----:B------:R-:W-:-:S07]  /*21090*/  IMAD.MOV.U32 R2, RZ, RZ, R14 ;  /* 0x000000ffff027224 */ /* 0x000fce00078e000e */
[----:B------:R-:W-:Y:S05]  /*210a0*/  WARPSYNC.COLLECTIVE R15, `(.L_x_15897) ;  /* 0x000000000f087348 */ /* 0x000fea0003c00000 */
[----:B------:R0:W1:Y:S02]  /*210b0*/  SHFL.IDX P6, R14, R13, R12, R11 ;  /* 0x0000000c0d0e7389 */ /* 0x00006400000c000b */
[----:B01----:R-:W-:Y:S01]  /*210c0*/  ENDCOLLECTIVE ;  /* 0x000000000000791b */ /* 0x003fe20003800000 */
.L_x_15897:
        /* <DEDUP_REMOVED lines=11> */
.L_x_15898:
[----:B------:R-:W-:Y:S01]  /*21180*/  IMAD.MOV.U32 R2, RZ, RZ, R14 ;  /* 0x000000ffff027224 */ /* 0x000fe200078e000e */
[----:B------:R-:W-:Y:S06]  /*21190*/  BRA `(.L_x_15899) ;  /* 0xffffff9000547947 */ /* 0x000fec000383ffff */
.L_x_15695:
[----:B0-----:R0:W1:Y:S02]  /*211a0*/  SYNCS.PHASECHK.TRANS64.TRYWAIT P0, [R0+URZ+0x16860], R3 ;  /* 0x01686003000075a7 */ /* 0x001064000800017f */
[----:B-1----:R-:W-:Y:S05]  /*211b0*/  @!P0 NANOSLEEP.SYNCS 0x989680 ;  /* 0x009896800000895d */ /* 0x002fea0003900000 */
[----:B------:R-:W1:Y:S02]  /*211c0*/  @!P0 SYNCS.PHASECHK.TRANS64 P0, [R0+URZ+0x16860], R3 ;  /* 0x01686003000085a7 */ /* 0x000e64000800007f */
[----:B-1----:R-:W-:Y:S05]  /*211d0*/  @!P0 BRA `(.L_x_15695) ;  /* 0xfffffffc00f08947 */ /* 0x002fea000383ffff */
[----:B------:R-:W-:Y:S05]  /*211e0*/  BRA `(.L_x_15900) ;  /* 0xffffff94006c7947 */ /* 0x000fea000383ffff */
.L_x_15696:
        /* <DEDUP_REMOVED lines=8> */
.L_x_15902:
[----:B------:R-:W-:Y:S05]  /*21270*/  BSYNC B0 ;  /* 0x0000000000007941 */ /* 0x000fea0003800000 */
.L_x_15901:
        /* <DEDUP_REMOVED lines=10> */
.L_x_15903:
[----:B------:R-:W-:Y:S01]  /*21320*/  ULDC UR4, c[0x0][0x2f4] ;  /* 0x0000bd0000047ab9 */ /* 0x000fe20000000800 */
[----:B------:R-:W-:Y:S02]  /*21330*/  IMAD.MOV.U32 R13, RZ, RZ, R19 ;  /* 0x000000ffff0d7224 */ /* 0x000fe400078e0013 */
[----:B------:R-:W-:Y:S02]  /*21340*/  IMAD.MOV.U32 R12, RZ, RZ, 0x1 ;  /* 0x00000001ff0c7424 */ /* 0x000fe400078e00ff */
[----:B------:R-:W-:-:S05]  /*21350*/  IMAD.SHL.U32 R2, R2, 0x8, RZ ;  /* 0x0000000802027824 */ /* 0x000fca00078e00ff */
[----:B------:R-:W-:-:S04]  /*21360*/  LOP3.LUT R2, R2, 0x38, RZ, 0xc0, !PT ;  /* 0x0000003802027812 */ /* 0x000fc800078ec0ff */
[C---:B------:R-:W-:Y:S02]  /*21370*/  SHF.L.U32 R5, R2.reuse, 0x1, RZ ;  /* 0x0000000102057819 */ /* 0x040fe400000006ff */
[----:B------:R-:W-:Y:S02]  /*21380*/  ISETP.GE.AND P0, PT, R2, UR4, PT ;  /* 0x0000000402007c0c */ /* 0x000fe4000bf06270 */
[----:B------:R-:W-:-:S13]  /*21390*/  IADD3 R2, P1, R14, R5, RZ ;  /* 0x000000050e027210 */ /* 0x000fda0007f3e0ff */
[----:B------:R-:W-:Y:S05]  /*213a0*/  WARPSYNC.COLLECTIVE R15, `(.L_x_15904) ;  /* 0x000000000f087348 */ /* 0x000fea0003c00000 */
[----:B------:R0:W1:Y:S02]  /*213b0*/  SHFL.IDX P6, R14, R13, R12, R11 ;  /* 0x0000000c0d0e7389 */ /* 0x00006400000c000b */
[----:B01----:R-:W-:Y:S01]  /*213c0*/  ENDCOLLECTIVE ;  /* 0x000000000000791b */ /* 0x003fe20003800000 */
.L_x_15904:
[----:B------:R-:W-:Y:S01]  /*213d0*/  ISETP.LT.OR P2, PT, R6, 0x1, P0 ;  /* 0x000000010600780c */ /* 0x000fe20000741670 */
[----:B------:R-:W-:Y:S02]  /*213e0*/  IMAD.X R3, RZ, RZ, R3, P1 ;  /* 0x000000ffff037224 */ /* 0x000fe400008e0603 */
[----:B------:R-:W-:-:S10]  /*213f0*/  IMAD.MOV.U32 R13, RZ, RZ, R18 ;  /* 0x000000ffff0d7224 */ /* 0x000fd400078e0012 */
[----:B------:R-:W-:Y:S01]  /*21400*/  @!PT LDS RZ, [RZ] ;  /* 0x00000000fffff984 */ /* 0x000fe20000000800 */
[----:B------:R-:W-:Y:S01]  /*21410*/  @!PT LDS RZ, [RZ] ;  /* 0x00000000fffff984 */ /* 0x000fe20000000800 */
[----:B------:R-:W-:Y:S01]  /*21420*/  @!PT LDS RZ, [RZ] ;  /* 0x00000000fffff984 */ /* 0x000fe20000000800 */
[----:B------:R0:W-:Y:S01]  /*21430*/  LDGSTS.E.BYPASS.LTC128B.128 [R4+0x400], desc[UR40][R2.64], !P2 ;  /* 0x0040000002047fae */ /* 0x0001e2000d101d68 */
[----:B------:R-:W-:Y:S01]  /*21440*/  ISETP.LT.OR P2, PT, R6, 0x11, P0 ;  /* 0x000000110600780c */ /* 0x000fe20000741670 */
[----:B0-----:R-:W-:-:S12]  /*21450*/  IMAD.MOV.U32 R3, RZ, RZ, R14 ;  /* 0x000000ffff037224 */ /* 0x001fd800078e000e */
[----:B------:R-:W-:Y:S05]  /*21460*/  WARPSYNC.COLLECTIVE R15, `(.L_x_15905) ;  /* 0x000000000f087348 */ /* 0x000fea0003c00000 */
[----:B------:R0:W1:Y:S02]  /*21470*/  SHFL.IDX P6, R14, R13, R12, R11 ;  /* 0x0000000c0d0e7389 */ /* 0x00006400000c000b */
[----:B01----:R-:W-:Y:S01]  /*21480*/  ENDCOLLECTIVE ;  /* 0x000000000000791b */ /* 0x003fe20003800000 */
.L_x_15905:
[----:B------:R-:W-:Y:S01]  /*21490*/  IMAD.MOV.U32 R13, RZ, RZ, R19 ;  /* 0x000000ffff0d7224 */ /* 0x000fe200078e0013 */
[----:B------:R-:W-:Y:S02]  /*214a0*/  MOV R12, 0x2 ;  /* 0x00000002000c7802 */ /* 0x000fe40000000f00 */
[----:B------:R-:W-:-:S13]  /*214b0*/  IADD3 R2, P1, R14, R5, RZ ;  /* 0x000000050e027210 */ /* 0x000fda0007f3e0ff */
[----:B------:R-:W-:Y:S05]  /*214c0*/  WARPSYNC.COLLECTIVE R15, `(.L_x_15906) ;  /* 0x000000000f087348 */ /* 0x000fea0003c00000 */
[----:B------:R0:W1:Y:S02]  /*214d0*/  SHFL.IDX P6, R14, R13, R12, R11 ;  /* 0x0000000c0d0e7389 */ /* 0x00006400000c000b */
[----:B01----:R-:W-:Y:S01]  /*214e0*/  ENDCOLLECTIVE ;  /* 0x000000000000791b */ /* 0x003fe20003800000 */
.L_x_15906:
        /* <DEDUP_REMOVED lines=11> */
.L_x_15907:
[----:B------:R-:W-:Y:S02]  /*215a0*/  IMAD.MOV.U32 R13, RZ, RZ, R19 ;  /* 0x000000ffff0d7224 */ /* 0x000fe400078e0013 */
[----:B------:R-:W-:Y:S01]  /*215b0*/  IMAD.MOV.U32 R12, RZ, RZ, 0x3 ;  /* 0x00000003ff0c7424 */ /* 0x000fe200078e00ff */
[----:B------:R-:W-:-:S13]  /*215c0*/  IADD3 R2, P1, R14, R5, RZ ;  /* 0x000000050e027210 */ /* 0x000fda0007f3e0ff */
[----:B------:R-:W-:Y:S05]  /*215d0*/  WARPSYNC.COLLECTIVE R15, `(.L_x_15908) ;  /* 0x000000000f087348 */ /* 0x000fea0003c00000 */
[----:B------:R0:W1:Y:S02]  /*215e0*/  SHFL.IDX P6, R14, R13, R12, R11 ;  /* 0x0000000c0d0e7389 */ /* 0x00006400000c000b */
[----:B01----:R-:W-:Y:S01]  /*215f0*/  ENDCOLLECTIVE ;  /* 0x000000000000791b */ /* 0x003fe20003800000 */
.L_x_15908:
        /* <DEDUP_REMOVED lines=11> */
.L_x_15909:
[----:B------:R-:W-:Y:S01]  /*216b0*/  MOV R13, R19 ;  /* 0x00000013000d7202 */ /* 0x000fe20000000f00 */
[----:B------:R-:W-:Y:S01]  /*216c0*/  IMAD.MOV.U32 R12, RZ, RZ, 0x4 ;  /* 0x00000004ff0c7424 */ /* 0x000fe200078e00ff */
[----:B------:R-:W-:-:S13]  /*216d0*/  IADD3 R2, P1, R14, R5, RZ ;  /* 0x000000050e027210 */ /* 0x000fda0007f3e0ff */
[----:B------:R-:W-:Y:S05]  /*216e0*/  WARPSYNC.COLLECTIVE R15, `(.L_x_15910) ;  /* 0x000000000f087348 */ /* 0x000fea0003c00000 */
[----:B------:R0:W1:Y:S02]  /*216f0*/  SHFL.IDX P6, R14, R13, R12, R11 ;  /* 0x0000000c0d0e7389 */ /* 0x00006400000c000b */
[----:B01----:R-:W-:Y:S01]  /*21700*/  ENDCOLLECTIVE ;  /* 0x000000000000791b */ /* 0x003fe20003800000 */
.L_x_15910:
        /* <DEDUP_REMOVED lines=11> */
.L_x_15911:
[----:B------:R-:W-:Y:S02]  /*217c0*/  IMAD.MOV.U32 R13, RZ, RZ, R19 ;  /* 0x000000ffff0d7224 */ /* 0x000fe400078e0013 */
[----:B------:R-:W-:Y:S01]  /*217d0*/  IMAD.MOV.U32 R12, RZ, RZ, 0x5 ;  /* 0x00000005ff0c7424 */ /* 0x000fe200078e00ff */
[----:B------:R-:W-:-:S13]  /*217e0*/  IADD3 R2, P1, R14, R5, RZ ;  /* 0x000000050e027210 */ /* 0x000fda0007f3e0ff */
[----:B------:R-:W-:Y:S05]  /*217f0*/  WARPSYNC.COLLECTIVE R15, `(.L_x_15912) ;  /* 0x000000000f087348 */ /* 0x000fea0003c00000 */
[----:B------:R0:W1:Y:S02]  /*21800*/  SHFL.IDX P6, R14, R13, R12, R11 ;  /* 0x0000000c0d0e7389 */ /* 0x00006400000c000b */
[----:B01----:R-:W-:Y:S01]  /*21810*/  ENDCOLLECTIVE ;  /* 0x000000000000791b */ /* 0x003fe20003800000 */
.L_x_15912:
        /* <DEDUP_REMOVED lines=11> */
.L_x_15913:
[----:B------:R-:W-:Y:S02]  /*218d0*/  IMAD.MOV.U32 R13, RZ, RZ, R19 ;  /* 0x000000ffff0d7224 */ /* 0x000fe400078e0013 */
[----:B------:R-:W-:Y:S01]  /*218e0*/  IMAD.MOV.U32 R12, RZ, RZ, 0x6 ;  /* 0x00000006ff0c7424 */ /* 0x000fe200078e00ff */
[----:B------:R-:W-:-:S13]  /*218f0*/  IADD3 R2, P1, R14, R5, RZ ;  /* 0x000000050e027210 */ /* 0x000fda0007f3e0ff */
[----:B------:R-:W-:Y:S05]  /*21900*/  WARPSYNC.COLLECTIVE R15, `(.L_x_15914) ;  /* 0x000000000f087348 */ /* 0x000fea0003c00000 */
[----:B------:R0:W1:Y:S02]  /*21910*/  SHFL.IDX P6, R14, R13, R12, R11 ;  /* 0x0000000c0d0e7389 */ /* 0x00006400000c000b */
[----:B01----:R-:W-:Y:S01]  /*21920*/  ENDCOLLECTIVE ;  /* 0x000000000000791b */ /* 0x003fe20003800000 */
.L_x_15914:
        /* <DEDUP_REMOVED lines=11> */
.L_x_15915:
[----:B------:R-:W-:Y:S02]  /*219e0*/  IMAD.MOV.U32 R13, RZ, RZ, R19 ;  /* 0x000000ffff0d7224 */ /* 0x000fe400078e0013 */
[----:B------:R-:W-:Y:S01]  /*219f0*/  IMAD.MOV.U32 R12, RZ, RZ, 0x7 ;  /* 0x00000007ff0c7424 */ /* 0x000fe200078e00ff */
[----:B------:R-:W-:-:S13]  /*21a00*/  IADD3 R2, P1, R14, R5, RZ ;  /* 0x000000050e027210 */ /* 0x000fda0007f3e0ff */
[----:B------:R-:W-:Y:S05]  /*21a10*/  WARPSYNC.COLLECTIVE R15, `(.L_x_15916) ;  /* 0x000000000f087348 */ /* 0x000fea0003c00000 */
[----:B------:R0:W1:Y:S02]  /*21a20*/  SHFL.IDX P6, R14, R13, R12, R11 ;  /* 0x0000000c0d0e7389 */ /* 0x00006400000c000b */
[----:B01----:R-:W-:Y:S01]  /*21a30*/  ENDCOLLECTIVE ;  /* 0x000000000000791b */ /* 0x003fe20003800000 */
.L_x_15916:
        /* <DEDUP_REMOVED lines=10> */
.L_x_15917:
[----:B------:R-:W-:Y:S05]  /*21ae0*/  BRA `(.L_x_15918) ;  /* 0xffffff9000307947 */ /* 0x000fea000383ffff */
.L_x_15701:
[----:B------:R-:W-:Y:S01]  /*21af0*/  BSSY B0, `(.L_x_15919) ;  /* 0x0000008000007945 */ /* 0x000fe20003800000 */
[----:B------:R-:W-:Y:S02]  /*21b00*/  IMAD.MOV.U32 R13, RZ, RZ, R24 ;  /* 0x000000ffff0d7224 */ /* 0x000fe400078e0018 */
[----:B------:R-:W-:Y:S02]  /*21b10*/  IMAD.MOV.U32 R12, RZ, RZ, RZ ;  /* 0x000000ffff0c7224 */ /* 0x000fe400078e00ff */
[----:B------:R-:W-:Y:S02]  /*21b20*/  IMAD.MOV.U32 R11, RZ, RZ, 0x1f ;  /* 0x0000001fff0b7424 */ /* 0x000fe400078e00ff */
[----:B------:R-:W-:-:S07]  /*21b30*/  IMAD.MOV.U32 R15, RZ, RZ, -0x1 ;  /* 0xffffffffff0f7424 */ /* 0x000fce00078e00ff */
[----:B-123--:R-:W-:Y:S05]  /*21b40*/  WARPSYNC.COLLECTIVE R15, `(.L_x_15920) ;  /* 0x000000000f087348 */ /* 0x00efea0003c00000 */
[----:B------:R0:W4:Y:S02]  /*21b50*/  SHFL.IDX P6, R14, R13, R12, R11 ;  /* 0x0000000c0d0e7389 */ /* 0x00012400000c000b */
[----:B01234-:R-:W-:Y:S01]  /*21b60*/  ENDCOLLECTIVE ;  /* 0x000000000000791b */ /* 0x01ffe20003800000 */
.L_x_15920:
[----:B------:R-:W-:Y:S05]  /*21b70*/  BSYNC B0 ;  /* 0x0000000000007941 */ /* 0x000fea0003800000 */
.L_x_15919:
        /* <DEDUP_REMOVED lines=9> */
.L_x_15921:
        /* <DEDUP_REMOVED lines=23> */
.L_x_15922:
[----:B------:R-:W-:Y:S02]  /*21d80*/  MOV R12, 0x2 ;  /* 0x00000002000c7802 */ /* 0x000fe40000000f00 */
[----:B------:R-:W-:-:S05]  /*21d90*/  SEL R4, R14, RZ, P1 ;  /* 0x000000ff0e047207 */ /* 0x000fca0000800000 */
[----:B------:R-:W-:-:S04]  /*21da0*/  IMAD.IADD R4, R13, 0x1, R4 ;  /* 0x000000010d047824 */ /* 0x000fc800078e0204 */
[----:B------:R-:W-:-:S07]  /*21db0*/  IMAD.MOV.U32 R13, RZ, RZ, R4 ;  /* 0x000000ffff0d7224 */ /* 0x000fce00078e0004 */
[----:B------:R-:W-:Y:S05]  /*21dc0*/  WARPSYNC.COLLECTIVE R15, `(.L_x_15923) ;  /* 0x000000000f087348 */ /* 0x000fea0003c00000 */
[----:B------:R0:W1:Y:S02]  /*21dd0*/  SHFL.UP P6, R14, R13, R12, R11 ;  /* 0x0400000c0d0e7389 */ /* 0x00006400000c000b */
[----:B01----:R-:W-:Y:S01]  /*21de0*/  ENDCOLLECTIVE ;  /* 0x000000000000791b */ /* 0x003fe20003800000 */
.L_x_15923:
[----:B------:R-:W-:Y:S01]  /*21df0*/  IMAD.MOV.U32 R12, RZ, RZ, 0x4 ;  /* 0x00000004ff0c7424 */ /* 0x000fe200078e00ff */
[----:B------:R-:W-:-:S05]  /*21e00*/  SEL R3, R14, RZ, P2 ;  /* 0x000000ff0e037207 */ /* 0x000fca0001000000 */
[----:B------:R-:W-:-:S04]  /*21e10*/  IMAD.IADD R2, R4, 0x1, R3 ;  /* 0x0000000104027824 */ /* 0x000fc800078e0203 */
[----:B------:R-:W-:-:S07]  /*21e20*/  IMAD.MOV.U32 R13, RZ, RZ, R2 ;  /* 0x000000ffff0d7224 */ /* 0x000fce00078e0002 */
[----:B------:R-:W-:Y:S05]  /*21e30*/  WARPSYNC.COLLECTIVE R15, `(.L_x_15924) ;  /* 0x000000000f087348 */ /* 0x000fea0003c00000 */
[----:B------:R0:W1:Y:S02]  /*21e40*/  SHFL.UP P6, R14, R13, R12, R11 ;  /* 0x0400000c0d0e7389 */ /* 0x00006400000c000b */
[----:B01----:R-:W-:Y:S01]  /*21e50*/  ENDCOLLECTIVE ;  /* 0x000000000000791b */ /* 0x003fe20003800000 */
.L_x_15924:
[----:B------:R-:W-:Y:S01]  /*21e60*/  IMAD.MOV.U32 R12, RZ, RZ, 0x8 ;  /* 0x00000008ff0c7424 */ /* 0x000fe200078e00ff */
[----:B------:R-:W-:-:S05]  /*21e70*/  SEL R3, R14, RZ, P3 ;  /* 0x000000ff0e037207 */ /* 0x000fca0001800000 */
[----:B------:R-:W-:-:S04]  /*21e80*/  IMAD.IADD R3, R2, 0x1, R3 ;  /* 0x0000000102037824 */ /* 0x000fc800078e0203 */
[----:B------:R-:W-:-:S07]  /*21e90*/  IMAD.MOV.U32 R13, RZ, RZ, R3 ;  /* 0x000000ffff0d7224 */ /* 0x000fce00078e0003 */
[----:B------:R-:W-:Y:S05]  /*21ea0*/  WARPSYNC.COLLECTIVE R15, `(.L_x_15925) ;  /* 0x000000000f087348 */ /* 0x000fea0003c00000 */
[----:B------:R0:W1:Y:S02]  /*21eb0*/  SHFL.UP P6, R14, R13, R12, R11 ;  /* 0x0400000c0d0e7389 */ /* 0x00006400000c000b */
[----:B01----:R-:W-:Y:S01]  /*21ec0*/  ENDCOLLECTIVE ;  /* 0x000000000000791b */ /* 0x003fe20003800000 */
.L_x_15925:
[----:B------:R-:W-:Y:S02]  /*21ed0*/  MOV R12, 0x10 ;  /* 0x00000010000c7802 */ /* 0x000fe40000000f00 */
[----:B------:R-:W-:-:S05]  /*21ee0*/  SEL R4, R14, RZ, P4 ;  /* 0x000000ff0e047207 */ /* 0x000fca0002000000 */
[----:B------:R-:W-:-:S04]  /*21ef0*/  IMAD.IADD R4, R3, 0x1, R4 ;  /* 0x0000000103047824 */ /* 0x000fc800078e0204 */
[----:B------:R-:W-:-:S07]  /*21f00*/  IMAD.MOV.U32 R13, RZ, RZ, R4 ;  /* 0x000000ffff0d7224 */ /* 0x000fce00078e0004 */
[----:B------:R-:W-:Y:S05]  /*21f10*/  WARPSYNC.COLLECTIVE R15, `(.L_x_15926) ;  /* 0x000000000f087348 */ /* 0x000fea0003c00000 */
[----:B------:R0:W1:Y:S02]  /*21f20*/  SHFL.UP P6, R14, R13, R12, R11 ;  /* 0x0400000c0d0e7389 */ /* 0x00006400000c000b */
[----:B01----:R-:W-:Y:S01]  /*21f30*/  ENDCOLLECTIVE ;  /* 0x000000000000791b */ /* 0x003fe20003800000 */
.L_x_15926:
        /* <DEDUP_REMOVED lines=8> */
.L_x_15927:
[----:B------:R-:W-:Y:S05]  /*21fc0*/  BRA `(.L_x_15928) ;  /* 0xffffff9000407947 */ /* 0x000fea000383ffff */
.L_x_15704:
[----:B------:R-:W-:Y:S01]  /*21fd0*/  BSSY B0, `(.L_x_15929) ;  /* 0x0000007000007945 */ /* 0x000fe20003800000 */
[----:B------:R-:W-:Y:S02]  /*21fe0*/  IMAD.MOV.U32 R12, RZ, RZ, 0x1 ;  /* 0x00000001ff0c7424 */ /* 0x000fe400078e00ff */
[----:B------:R-:W-:Y:S02]  /*21ff0*/  IMAD.MOV.U32 R11, RZ, RZ, RZ ;  /* 0x000000ffff0b7224 */ /* 0x000fe400078e00ff */
[----:B------:R-:W-:-:S07]  /*22000*/  IMAD.MOV.U32 R15, RZ, RZ, -0x1 ;  /* 0xffffffffff0f7424 */ /* 0x000fce00078e00ff */
[----:B-1----:R-:W-:Y:S05]  /*22010*/  WARPSYNC.COLLECTIVE R15, `(.L_x_15930) ;  /* 0x000000000f087348 */ /* 0x002fea0003c00000 */
[----:B------:R0:W2:Y:S02]  /*22020*/  SHFL.UP P6, R14, R13, R12, R11 ;  /* 0x0400000c0d0e7389 */ /* 0x0000a400000c000b */
[----:B012---:R-:W-:Y:S01]  /*22030*/  ENDCOLLECTIVE ;  /* 0x000000000000791b */ /* 0x007fe20003800000 */
.L_x_15930:
[----:B------:R-:W-:Y:S05]  /*22040*/  BSYNC B0 ;  /* 0x0000000000007941 */ /* 0x000fea0003800000 */
.L_x_15929:
        /* <DEDUP_REMOVED lines=8> */
.L_x_15931:
[----:B------:R-:W-:Y:S01]  /*220d0*/  IMAD.MOV.U32 R12, RZ, RZ, 0x4 ;  /* 0x00000004ff0c7424 */ /* 0x000fe200078e00ff */
[----:B------:R-:W-:-:S05]  /*220e0*/  SEL R14, R14, RZ, P2 ;  /* 0x000000ff0e0e7207 */ /* 0x000fca0001000000 */
[----:B------:R-:W-:-:S04]  /*220f0*/  IMAD.IADD R3, R13, 0x1, R14 ;  /* 0x000000010d037824 */ /* 0x000fc800078e020e */
[----:B------:R-:W-:-:S07]  /*22100*/  IMAD.MOV.U32 R13, RZ, RZ, R3 ;  /* 0x000000ffff0d7224 */ /* 0x000fce00078e0003 */
[----:B------:R-:W-:Y:S05]  /*22110*/  WARPSYNC.COLLECTIVE R15, `(.L_x_15932) ;  /* 0x000000000f087348 */ /* 0x000fea0003c00000 */
[----:B------:R0:W1:Y:S02]  /*22120*/  SHFL.UP P6, R14, R13, R12, R11 ;  /* 0x0400000c0d0e7389 */ /* 0x00006400000c000b */
[----:B01----:R-:W-:Y:S01]  /*22130*/  ENDCOLLECTIVE ;  /* 0x000000000000791b */ /* 0x003fe20003800000 */
.L_x_15932:
[----:B------:R-:W-:Y:S01]  /*22140*/  IMAD.MOV.U32 R12, RZ, RZ, 0x8 ;  /* 0x00000008ff0c7424 */ /* 0x000fe200078e00ff */
[----:B------:R-:W-:-:S05]  /*22150*/  SEL R4, R14, RZ, P3 ;  /* 0x000000ff0e047207 */ /* 0x000fca0001800000 */
[----:B------:R-:W-:-:S04]  /*22160*/  IMAD.IADD R4, R3, 0x1, R4 ;  /* 0x0000000103047824 */ /* 0x000fc800078e0204 */
[----:B------:R-:W-:-:S07]  /*22170*/  IMAD.MOV.U32 R13, RZ, RZ, R4 ;  /* 0x000000ffff0d7224 */ /* 0x000fce00078e0004 */
[----:B------:R-:W-:Y:S05]  /*22180*/  WARPSYNC.COLLECTIVE R15, `(.L_x_15933) ;  /* 0x000000000f087348 */ /* 0x000fea0003c00000 */
[----:B------:R0:W1:Y:S02]  /*22190*/  SHFL.UP P6, R14, R13, R12, R11 ;  /* 0x0400000c0d0e7389 */ /* 0x00006400000c000b */
[----:B01----:R-:W-:Y:S01]  /*221a0*/  ENDCOLLECTIVE ;  /* 0x000000000000791b */ /* 0x003fe20003800000 */
.L_x_15933:
[----:B------:R-:W-:Y:S01]  /*221b0*/  IMAD.MOV.U32 R12, RZ, RZ, 0x10 ;  /* 0x00000010ff0c7424 */ /* 0x000fe200078e00ff */
[----:B------:R-:W-:-:S04]  /*221c0*/  SEL R7, R14, RZ, P4 ;  /* 0x000000ff0e077207 */ /* 0x000fc80002000000 */
[----:B------:R-:W-:-:S05]  /*221d0*/  IADD3 R7, R4, R7, RZ ;  /* 0x0000000704077210 */ /* 0x000fca0007ffe0ff */
[----:B------:R-:W-:-:S07]  /*221e0*/  IMAD.MOV.U32 R13, RZ, RZ, R7 ;  /* 0x000000ffff0d7224 */ /* 0x000fce00078e0007 */
[----:B------:R-:W-:Y:S05]  /*221f0*/  WARPSYNC.COLLECTIVE R15, `(.L_x_15934) ;  /* 0x000000000f087348 */ /* 0x000fea0003c00000 */
[----:B------:R0:W1:Y:S02]  /*22200*/  SHFL.UP P6, R14, R13, R12, R11 ;  /* 0x0400000c0d0e7389 */ /* 0x00006400000c000b */
[----:B01----:R-:W-:Y:S01]  /*22210*/  ENDCOLLECTIVE ;  /* 0x000000000000791b */ /* 0x003fe20003800000 */
.L_x_15934:
        /* <DEDUP_REMOVED lines=8> */
.L_x_15935:
[----:B------:R-:W-:Y:S05]  /*222a0*/  BRA `(.L_x_15936) ;  /* 0xffffff90002c7947 */ /* 0x000fea000383ffff */
.L_x_15706:
[----:B------:R-:W-:Y:S01]  /*222b0*/  BSSY B0, `(.L_x_15937) ;  /* 0x0000006000007945 */ /* 0x000fe20003800000 */
[----:B------:R-:W-:Y:S01]  /*222c0*/  PLOP3.LUT P6, PT, P6, PT, PT, 0x8, 0x0 ;  /* 0x000000000000781c */ /* 0x000fe200037ce170 */
[----:B------:R-:W-:-:S12]  /*222d0*/  IMAD.MOV.U32 R15, RZ, RZ, -0x1 ;  /* 0xffffffffff0f7424 */ /* 0x000fd800078e00ff */
[----:B01----:R-:W-:Y:S05]  /*222e0*/  WARPSYNC.COLLECTIVE R15, `(.L_x_15938) ;  /* 0x000000000f087348 */ /* 0x003fea0003c00000 */
[----:B------:R-:W-:Y:S01]  /*222f0*/  VOTE.ANY R14, PT, P6 ;  /* 0x00000000000e7806 */ /* 0x000fe200030e0100 */
[----:B01----:R-:W-:Y:S06]  /*22300*/  ENDCOLLECTIVE ;  /* 0x000000000000791b */ /* 0x003fec0003800000 */
.L_x_15938:
[----:B------:R-:W-:Y:S05]  /*22310*/  BSYNC B0 ;  /* 0x0000000000007941 */ /* 0x000fea0003800000 */
.L_x_15937:
[----:B------:R-:W-:Y:S01]  /*22320*/  IMAD.MOV.U32 R3, RZ, RZ, R14 ;  /* 0x000000ffff037224 */ /* 0x000fe200078e000e */
[----:B------:R-:W-:Y:S01]  /*22330*/  MOV R13, R25 ;  /* 0x00000019000d7202 */ /* 0x000fe20000000f00 */
[----:B------:R-:W-:Y:S02]  /*22340*/  IMAD.MOV.U32 R11, RZ, RZ, 0x1f ;  /* 0x0000001fff0b7424 */ /* 0x000fe400078e00ff */
[----:B------:R-:W0:Y:S01]  /*22350*/  POPC R7, R3 ;  /* 0x0000000300077309 */ /* 0x000e220000000000 */
[----:B------:R-:W-:Y:S02]  /*22360*/  IMAD.MOV.U32 R15, RZ, RZ, -0x1 ;  /* 0xffffffffff0f7424 */ /* 0x000fe400078e00ff */
[----:B0-----:R-:W-:Y:S02]  /*22370*/  IMAD.MOV.U32 R12, RZ, RZ, R7 ;  /* 0x000000ffff0c7224 */ /* 0x001fe400078e0007 */
[----:B------:R-:W-:-:S07]  /*22380*/  IMAD.IADD R27, R7, 0x1, R27 ;  /* 0x00000001071b7824 */ /* 0x000fce00078e021b */
[----:B------:R-:W-:Y:S05]  /*22390*/  WARPSYNC.COLLECTIVE R15, `(.L_x_15939) ;  /* 0x000000000f087348 */ /* 0x000fea0003c00000 */
[----:B------:R0:W1:Y:S02]  /*223a0*/  SHFL.IDX P6, R14, R13, R12, R11 ;  /* 0x0000000c0d0e7389 */ /* 0x00006400000c000b */
[----:B01----:R-:W-:Y:S01]  /*223b0*/  ENDCOLLECTIVE ;  /* 0x000000000000791b */ /* 0x003fe20003800000 */
.L_x_15939:
[----:B------:R-:W-:Y:S02]  /*223c0*/  IMAD.MOV.U32 R13, RZ, RZ, R5 ;  /* 0x000000ffff0d7224 */ /* 0x000fe400078e0005 */
[----:B------:R-:W-:-:S07]  /*223d0*/  IMAD.MOV.U32 R25, RZ, RZ, R14 ;  /* 0x000000ffff197224 */ /* 0x000fce00078e000e */
[----:B------:R-:W-:Y:S05]  /*223e0*/  WARPSYNC.COLLECTIVE R15, `(.L_x_15940) ;  /* 0x000000000f087348 */ /* 0x000fea0003c00000 */
[----:B------:R0:W1:Y:S02]  /*223f0*/  SHFL.IDX P6, R14, R13, R12, R11 ;  /* 0x0000000c0d0e7389 */ /* 0x00006400000c000b */
[----:B01----:R-:W-:Y:S01]  /*22400*/  ENDCOLLECTIVE ;  /* 0x000000000000791b */ /* 0x003fe20003800000 */
.L_x_15940:
[----:B------:R-:W-:Y:S01]  /*22410*/  IMAD.MOV.U32 R5, RZ, RZ, R14 ;  /* 0x000000ffff057224 */ /* 0x000fe200078e000e */
[----:B------:R-:W-:Y:S06]  /*22420*/  BRA `(.L_x_15941) ;  /* 0xffffff90000c7947 */ /* 0x000fec000383ffff */
.L_x_15708:
[----:B------:R-:W-:Y:S01]  /*22430*/  BSSY B0, `(.L_x_15942) ;  /* 0x0000007000007945 */ /* 0x000fe20003800000 */
[----:B------:R-:W-:Y:S01]  /*22440*/  IMAD.MOV.U32 R13, RZ, RZ, R2 ;  /* 0x000000ffff0d7224 */ /* 0x000fe200078e0002 */
[----:B------:R-:W-:Y:S01]  /*22450*/  MOV R11, 0x1f ;  /* 0x0000001f000b7802 */ /* 0x000fe20000000f00 */
[----:B------:R-:W-:-:S07]  /*22460*/  IMAD.MOV.U32 R15, RZ, RZ, -0x1 ;  /* 0xffffffffff0f7424 */ /* 0x000fce00078e00ff */
[----:B01234-:R-:W-:Y:S05]  /*22470*/  WARPSYNC.COLLECTIVE R15, `(.L_x_15943) ;  /* 0x000000000f087348 */ /* 0x01ffea0003c00000 */
[----:B------:R0:W0:Y:S02]  /*22480*/  SHFL.IDX P6, R14, R13, R12, R11 ;  /* 0x0000000c0d0e7389 */ /* 0x00002400000c000b */
[----:B01234-:R-:W-:Y:S01]  /*22490*/  ENDCOLLECTIVE ;  /* 0x000000000000791b */ /* 0x01ffe20003800000 */
.L_x_15943:
[----:B------:R-:W-:Y:S05]  /*224a0*/  BSYNC B0 ;  /* 0x0000000000007941 */ /* 0x000fea0003800000 */
.L_x_15942:
[----:B------:R-:W-:Y:S01]  /*224b0*/  IMAD.MOV.U32 R24, RZ, RZ, R14 ;  /* 0x000000ffff187224 */ /* 0x000fe200078e000e */
[----:B------:R-:W-:Y:S06]  /*224c0*/  BRA `(.L_x_15707) ;  /* 0xffffff8c00fc7947 */ /* 0x000fec000383ffff */
.L_x_15714:
[----:B0-----:R0:W4:Y:S02]  /*224d0*/  SYNCS.PHASECHK.TRANS64.TRYWAIT P0, [R5+URZ+0x16820], R0 ;  /* 0x01682000050075a7 */ /* 0x001124000800017f */
[----:B----4-:R-:W-:Y:S05]  /*224e0*/  @!P0 NANOSLEEP.SYNCS 0x989680 ;  /* 0x009896800000895d */ /* 0x010fea0003900000 */
[----:B------:R-:W4:Y:S02]  /*224f0*/  @!P0 SYNCS.PHASECHK.TRANS64 P0, [R5+URZ+0x16820], R0 ;  /* 0x01682000050085a7 */ /* 0x000f24000800007f */
[----:B----4-:R-:W-:Y:S05]  /*22500*/  @!P0 BRA `(.L_x_15714) ;  /* 0xfffffffc00f08947 */ /* 0x010fea000383ffff */
[----:B------:R-:W-:Y:S05]  /*22510*/  BRA `(.L_x_15944) ;  /* 0xffffff9800587947 */ /* 0x000fea000383ffff */
.L_x_15715:
[----:B------:R-:W4:Y:S01]  /*22520*/  S2R R2, SR_TID.X ;  /* 0x0000000000027919 */ /* 0x000f220000002100 */
[----:B------:R-:W-:Y:S01]  /*22530*/  BSSY B0, `(.L_x_15945) ;  /* 0x000000a000007945 */ /* 0x000fe20003800000 */
[----:B------:R-:W-:Y:S02]  /*22540*/  IMAD.MOV.U32 R12, RZ, RZ, RZ ;  /* 0x000000ffff0c7224 */ /* 0x000fe400078e00ff */
[----:B------:R-:W-:Y:S02]  /*22550*/  IMAD.MOV.U32 R11, RZ, RZ, 0x1f ;  /* 0x0000001fff0b7424 */ /* 0x000fe400078e00ff */
[----:B------:R-:W-:Y:S01]  /*22560*/  IMAD.MOV.U32 R15, RZ, RZ, -0x1 ;  /* 0xffffffffff0f7424 */ /* 0x000fe200078e00ff */
[----:B----4-:R-:W-:-:S04]  /*22570*/  SHF.R.U32.HI R2, RZ, 0x5, R2 ;  /* 0x00000005ff027819 */ /* 0x010fc80000011602 */
[----:B------:R-:W-:-:S05]  /*22580*/  LOP3.LUT R2, R2, 0x3, RZ, 0xc0, !PT ;  /* 0x0000000302027812 */ /* 0x000fca00078ec0ff */
[----:B------:R-:W-:-:S07]  /*22590*/  IMAD.MOV.U32 R13, RZ, RZ, R2 ;  /* 0x000000ffff0d7224 */ /* 0x000fce00078e0002 */
[----:B0123--:R-:W-:Y:S05]  /*225a0*/  WARPSYNC.COLLECTIVE R15, `(.L_x_15946) ;  /* 0x000000000f087348 */ /* 0x00ffea0003c00000 */
[----:B------:R4:W0:Y:S02]  /*225b0*/  SHFL.IDX P6, R14, R13, R12, R11 ;  /* 0x0000000c0d0e7389 */ /* 0x00082400000c000b */
[----:B01234-:R-:W-:Y:S01]  /*225c0*/  ENDCOLLECTIVE ;  /* 0x000000000000791b */ /* 0x01ffe20003800000 */
.L_x_15946:
[----:B------:R-:W-:Y:S05]  /*225d0*/  BSYNC B0 ;  /* 0x0000000000007941 */ /* 0x000fea0003800000 */
.L_x_15945:
[----:B------:R-:W-:Y:S05]  /*225e0*/  BRA `(.L_x_15947) ;  /* 0xffffff9800407947 */ /* 0x000fea000383ffff */
.L_x_15716:
[----:B------:R-:W-:Y:S01]  /*225f0*/  BSSY B0, `(.L_x_15948) ;  /* 0x0000006000007945 */ /* 0x000fe20003800000 */
[----:B------:R-:W-:-:S07]  /*22600*/  IMAD.MOV.U32 R15, RZ, RZ, -0x1 ;  /* 0xffffffffff0f7424 */ /* 0x000fce00078e00ff */
[----:B0123--:R-:W-:Y:S05]  /*22610*/  WARPSYNC.COLLECTIVE R15, `(.L_x_15949) ;  /* 0x000000000f0c7348 */ /* 0x00ffea0003c00000 */
[----:B------:R-:W-:Y:S02]  /*22620*/  ELECT P6, UR62, PT ;  /* 0x00000000003e782f */ /* 0x000fe400038c0000 */
[----:B------:R-:W-:Y:S01]  /*22630*/  MOV R14, UR62 ;  /* 0x0000003e000e7c02 */ /* 0x000fe20008000f00 */
[----:B0123--:R-:W-:Y:S10]  /*22640*/  ENDCOLLECTIVE ;  /* 0x000000000000791b */ /* 0x00fff40003800000 */
.L_x_15949:
[----:B------:R-:W-:Y:S05]  /*22650*/  BSYNC B0 ;  /* 0x0000000000007941 */ /* 0x000fea0003800000 */
.L_x_15948:
[----:B------:R-:W-:Y:S05]  /*22660*/  BRA `(.L_x_15950) ;  /* 0xffffff9800347947 */ /* 0x000fea000383ffff */
.L_x_15718:
[----:B0-----:R0:W4:Y:S02]  /*22670*/  SYNCS.PHASECHK.TRANS64.TRYWAIT P1, [R3+URZ+0x16840], R2 ;  /* 0x01684002030075a7 */ /* 0x001124000802017f */
[----:B----4-:R-:W-:Y:S05]  /*22680*/  @!P1 NANOSLEEP.SYNCS 0x989680 ;  /* 0x009896800000995d */ /* 0x010fea0003900000 */
[----:B------:R-:W4:Y:S02]  /*22690*/  @!P1 SYNCS.PHASECHK.TRANS64 P1, [R3+URZ+0x16840], R2 ;  /* 0x01684002030095a7 */ /* 0x000f24000802007f */
[----:B----4-:R-:W-:Y:S05]  /*226a0*/  @!P1 BRA `(.L_x_15718) ;  /* 0xfffffffc00f09947 */ /* 0x010fea000383ffff */
[----:B------:R-:W-:Y:S05]  /*226b0*/  BRA `(.L_x_15951) ;  /* 0xffffff9800547947 */ /* 0x000fea000383ffff */
.L_x_15720:
[----:B----4-:R4:W0:Y:S02]  /*226c0*/  SYNCS.PHASECHK.TRANS64.TRYWAIT P1, [R5+URZ+0x16840], R0 ;  /* 0x01684000050075a7 */ /* 0x010824000802017f */
[----:B0-----:R-:W-:Y:S05]  /*226d0*/  @!P1 NANOSLEEP.SYNCS 0x989680 ;  /* 0x009896800000995d */ /* 0x001fea0003900000 */
[----:B------:R-:W0:Y:S02]  /*226e0*/  @!P1 SYNCS.PHASECHK.TRANS64 P1, [R5+URZ+0x16840], R0 ;  /* 0x01684000050095a7 */ /* 0x000e24000802007f */
[----:B0-----:R-:W-:Y:S05]  /*226f0*/  @!P1 BRA `(.L_x_15720) ;  /* 0xfffffffc00f09947 */ /* 0x001fea000383ffff */
[----:B------:R-:W-:Y:S05]  /*22700*/  BRA `(.L_x_15952) ;  /* 0xffffff9800607947 */ /* 0x000fea000383ffff */
.L_x_15722:
[----:B------:R0:W0:Y:S02]  /*22710*/  SYNCS.PHASECHK.TRANS64.TRYWAIT P1, [R3+URZ+0x16860], R2 ;  /* 0x01686002030075a7 */ /* 0x000024000802017f */
[----:B0-----:R-:W-:Y:S05]  /*22720*/  @!P1 NANOSLEEP.SYNCS 0x989680 ;  /* 0x009896800000995d */ /* 0x001fea0003900000 */
[----:B------:R-:W0:Y:S02]  /*22730*/  @!P1 SYNCS.PHASECHK.TRANS64 P1, [R3+URZ+0x16860], R2 ;  /* 0x01686002030095a7 */ /* 0x000e24000802007f */
[----:B0-----:R-:W-:Y:S05]  /*22740*/  @!P1 BRA `(.L_x_15722) ;  /* 0xfffffffc00f09947 */ /* 0x001fea000383ffff */
[----:B------:R-:W-:Y:S05]  /*22750*/  BRA `(.L_x_15953) ;  /* 0xffffff98005c7947 */ /* 0x000fea000383ffff */
.L_x_15954:
        /* <DEDUP_REMOVED lines=10> */
.L_x_16000:


//--------------------- .nv.global.init           --------------------------
	.section	.nv.global.init,"aw",@progbits
.nv.global.init:
	.type		$str$23,@object
	.size		$str$23,($str$24 - $str$23)
$str$23:
        /*0000*/ 	.byte	0x28, 0x61, 0x64, 0x64, 0x72, 0x65, 0x73, 0x73, 0x20, 0x26, 0x20, 0x6d, 0x61, 0x73, 0x6b, 0x29
        /*0010*/ 	.byte	0x20, 0x3d, 0x3d, 0x20, 0x30, 0x00
	.type		$str$24,@object
	.size		$str$24,(__unnamed_27 - $str$24)
$str$24:
        /*0016*/ 	.byte	0x2f, 0x74, 0x6d, 0x70, 0x2f, 0x6f, 0x73, 0x73, 0x5f, 0x6b, 0x65, 0x72, 0x6e, 0x65, 0x6c, 0x73
        /*0026*/ 	.byte	0x5f, 0x73, 0x72, 0x63, 0x2f, 0x66, 0x6c, 0x61, 0x73, 0x68, 0x5f, 0x61, 0x74, 0x74, 0x65, 0x6e
        /*0036*/ 	.byte	0x74, 0x69, 0x6f, 0x6e, 0x2f, 0x63, 0x73, 0x72, 0x63, 0x2f, 0x63, 0x75, 0x74, 0x6c, 0x61, 0x73
        /*0046*/ 	.byte	0x73, 0x2f, 0x69, 0x6e, 0x63, 0x6c, 0x75, 0x64, 0x65, 0x2f, 0x63, 0x75, 0x74, 0x65, 0x2f, 0x70
        /*0056*/ 	.byte	0x6f, 0x69, 0x6e, 0x74, 0x65, 0x72, 0x5f, 0x66, 0x6c, 0x61, 0x67, 0x67, 0x65, 0x64, 0x2e, 0x68
        /*0066*/ 	.byte	0x70, 0x70, 0x00
	.type		__unnamed_27,@object
	.size		__unnamed_27,(__unnamed_4 - __unnamed_27)
__unnamed_27:
        /* <DEDUP_REMOVED lines=24> */
        /*01e9*/ 	.byte	0x00
	.type		__unnamed_4,@object
	.size		__unnamed_4,(__unnamed_9 - __unnamed_4)
__unnamed_4:
        /* <DEDUP_REMOVED lines=25> */
	.type		__unnamed_9,@object
	.size		__unnamed_9,(__unnamed_17 - __unnamed_9)
__unnamed_9:
        /* <DEDUP_REMOVED lines=25> */
	.type		__unnamed_17,@object
	.size		__unnamed_17,(__unnamed_13 - __unnamed_17)
__unnamed_17:
        /* <DEDUP_REMOVED lines=25> */
	.type		__unnamed_13,@object
	.size		__unnamed_13,(__unnamed_23 - __unnamed_13)
__unnamed_13:
        /* <DEDUP_REMOVED lines=25> */
	.type		__unnamed_23,@object
	.size		__unnamed_23,(__unnamed_18 - __unnamed_23)
__unnamed_23:
        /* <DEDUP_REMOVED lines=25> */
	.type		__unnamed_18,@object
	.size		__unnamed_18,(__unnamed_22 - __unnamed_18)
__unnamed_18:
        /* <DEDUP_REMOVED lines=25> */
	.type		__unnamed_22,@object
	.size		__unnamed_22,(__unnamed_5 - __unnamed_22)
__unnamed_22:
        /* <DEDUP_REMOVED lines=25> */
	.type		__unnamed_5,@object
	.size		__unnamed_5,(__unnamed_3 - __unnamed_5)
__unnamed_5:
        /* <DEDUP_REMOVED lines=24> */
        /*0e03*/ 	.byte	0x3e, 0x20, 0x26, 0x5d, 0x00
	.type		__unnamed_3,@object
	.size		__unnamed_3,(__unnamed_2 - __unnamed_3)
__unnamed_3:
        /* <DEDUP_REMOVED lines=29> */
	.type		__unnamed_2,@object
	.size		__unnamed_2,(__unnamed_1 - __unnamed_2)
__unnamed_2:
        /* <DEDUP_REMOVED lines=29> */
	.type		__unnamed_1,@object
	.size		__unnamed_1,(__unnamed_25 - __unnamed_1)
__unnamed_1:
        /* <DEDUP_REMOVED lines=28> */
        /*1360*/ 	.byte	0x3c, 0x38, 0x31, 0x39, 0x32, 0x3e, 0x3e, 0x3e, 0x3e, 0x3e, 0x20, 0x26, 0x5d, 0x00
	.type		__unnamed_25,@object
	.size		__unnamed_25,(__unnamed_26 - __unnamed_25)
__unnamed_25:
        /* <DEDUP_REMOVED lines=28> */
        /*152e*/ 	.byte	0x3a, 0x43, 0x3c, 0x31, 0x36, 0x33, 0x38, 0x34, 0x3e, 0x3e, 0x3e, 0x3e, 0x3e, 0x5d, 0x00
	.type		__unnamed_26,@object
	.size		__unnamed_26,(__unnamed_21 - __unnamed_26)
__unnamed_26:
        /* <DEDUP_REMOVED lines=29> */
	.type		__unnamed_21,@object
	.size		__unnamed_21,(__unnamed_11 - __unnamed_21)
__unnamed_21:
        /* <DEDUP_REMOVED lines=29> */
	.type		__unnamed_11,@object
	.size		__unnamed_11,(__unnamed_7 - __unnamed_11)
__unnamed_11:
        /* <DEDUP_REMOVED lines=29> */
	.type		__unnamed_7,@object
	.size		__unnamed_7,(__unnamed_15 - __unnamed_7)
__unnamed_7:
        /* <DEDUP_REMOVED lines=29> */
	.type		__unnamed_15,@object
	.size		__unnamed_15,(__unnamed_12 - __unnamed_15)
__unnamed_15:
        /* <DEDUP_REMOVED lines=29> */
	.type		__unnamed_12,@object
	.size		__unnamed_12,(__unnamed_20 - __unnamed_12)
__unnamed_12:
        /* <DEDUP_REMOVED lines=29> */
	.type		__unnamed_20,@object
	.size		__unnamed_20,(__unnamed_8 - __unnamed_20)
__unnamed_20:
        /* <DEDUP_REMOVED lines=29> */
	.type		__unnamed_8,@object
	.size		__unnamed_8,(__unnamed_16 - __unnamed_8)
__unnamed_8:
        /* <DEDUP_REMOVED lines=29> */
	.type		__unnamed_16,@object
	.size		__unnamed_16,(__unnamed_24 - __unnamed_16)
__unnamed_16:
        /* <DEDUP_REMOVED lines=29> */
	.type		__unnamed_24,@object
	.size		__unnamed_24,(__unnamed_19 - __unnamed_24)
__unnamed_24:
        /* <DEDUP_REMOVED lines=30> */
	.type		__unnamed_19,@object
	.size		__unnamed_19,(__unnamed_10 - __unnamed_19)
__unnamed_19:
        /* <DEDUP_REMOVED lines=29> */
        /*292d*/ 	.byte	0x5d, 0x00
	.type		__unnamed_10,@object
	.size		__unnamed_10,(__unnamed_6 - __unnamed_10)
__unnamed_10:
        /* <DEDUP_REMOVED lines=30> */
	.type		__unnamed_6,@object
	.size		__unnamed_6,(__unnamed_14 - __unnamed_6)
__unnamed_6:
        /* <DEDUP_REMOVED lines=30> */
	.type		__unnamed_14,@object
	.size		__unnamed_14,(.L_13 - __unnamed_14)
__unnamed_14:
        /* <DEDUP_REMOVED lines=30> */
.L_13:


//--------------------- .nv.shared._ZN7cutlass13device_kernelIN5flash11enable_sm90INS1_16FlashAttnFwdSm90INS1_25CollectiveMainloopFwdSm90ILi2EN4cute5tupleIJNS5_1CILi1EEES8_S8_EEENS6_IJNS7_ILi128EEENS7_ILi80EEENS7_ILi256EEEEEELi256ENS_10bfloat16_tEfNS_4arch4Sm90ELb0ELb0ELb1ELb0ELb1ELb0ELb0ELb1ELb1ELb1ELb1ELb0EEENS1_21CollectiveEpilogueFwdINS6_IJSA_SC_SB_EEES9_SE_SG_Li256ELb0ELb1ELb1ELb0EEENS1_19SingleTileSchedulerILb0ELb1ELb1ELi128EEEEEEEEEvNT_6ParamsE --------------------------
	.section	.nv.shared._ZN7cutlass13device_kernelIN5flash11enable_sm90INS1_16FlashAttnFwdSm90INS1_25CollectiveMainloopFwdSm90ILi2EN4cute5tupleIJNS5_1CILi1EEES8_S8_EEENS6_IJNS7_ILi128EEENS7_ILi80EEENS7_ILi256EEEEEELi256ENS_10bfloat16_tEfNS_4arch4Sm90ELb0ELb0ELb1ELb0ELb1ELb0ELb0ELb1ELb1ELb1ELb1ELb0EEENS1_21CollectiveEpilogueFwdINS6_IJSA_SC_SB_EEES9_SE_SG_Li256ELb0ELb1ELb1ELb0EEENS1_19SingleTileSchedulerILb0ELb1ELb1ELi128EEEEEEEEEvNT_6ParamsE,"aw",@nobits
	.sectionflags	@""
	.align	16
	.zero		1024


//--------------------- .nv.shared.reserved.0     --------------------------
	.section	.nv.shared.reserved.0,"aw",@nobits
	.weak		__nv_reservedSMEM_offset_0_alias
	.size		__nv_reservedSMEM_offset_0_alias, 0, 0
	.other		__nv_reservedSMEM_offset_0_alias,@"STO_CUDA_RESERVED_SHARED STV_DEFAULT"
__nv_reservedSMEM_offset_0_alias:
	.zero		0


//--------------------- .nv.global                --------------------------
	.section	.nv.global,"aw",@nobits
.nv.global:
	.type		_ZN86_INTERNAL_0e8feed4_50_flash_fwd_hdimall_bf16_paged_split_softcap_sm90_cu_4022bc09_42214cute1_E,@object
	.size		_ZN86_INTERNAL_0e8feed4_50_flash_fwd_hdimall_bf16_paged_split_softcap_sm90_cu_4022bc09_42214cute1_E,(_ZN86_INTERNAL_0e8feed4_50_flash_fwd_hdimall_bf16_paged_split_softcap_sm90_cu_4022bc09_42214cuda3std3__45__cpo6cbeginE - _ZN86_INTERNAL_0e8feed4_50_flash_fwd_hdimall_bf16_paged_split_softcap_sm90_cu_4022bc09_42214cute1_E)
_ZN86_INTERNAL_0e8feed4_50_flash_fwd_hdimall_bf16_paged_split_softcap_sm90_cu_4022bc09_42214cute1_E:
	.zero		1
	.type		_ZN86_INTERNAL_0e8feed4_50_flash_fwd_hdimall_bf16_paged_split_softcap_sm90_cu_4022bc09_42214cuda3std3__45__cpo6cbeginE,@object
	.size		_ZN86_INTERNAL_0e8feed4_50_flash_fwd_hdimall_bf16_paged_split_softcap_sm90_cu_4022bc09_42214cuda3std3__45__cpo6cbeginE,(_ZN86_INTERNAL_0e8feed4_50_flash_fwd_hdimall_bf16_paged_split_softcap_sm90_cu_4022bc09_42214cuda3std3__48in_placeE - _ZN86_INTERNAL_0e8feed4_50_flash_fwd_hdimall_bf16_paged_split_softcap_sm90_cu_4022bc09_42214cuda3std3__45__cpo6cbeginE)
_ZN86_INTERNAL_0e8feed4_50_flash_fwd_hdimall_bf16_paged_split_softcap_sm90_cu_4022bc09_42214cuda3std3__45__cpo6cbeginE:
	.zero		1
	.type		_ZN86_INTERNAL_0e8feed4_50_flash_fwd_hdimall_bf16_paged_split_softcap_sm90_cu_4022bc09_42214cuda3std3__48in_placeE,@object
	.size		_ZN86_INTERNAL_0e8feed4_50_flash_fwd_hdimall_bf16_paged_split_softcap_sm90_cu_4022bc09_42214cuda3std3__48in_placeE,(_ZN86_INTERNAL_0e8feed4_50_flash_fwd_hdimall_bf16_paged_split_softcap_sm90_cu_4022bc09_42214cuda3std6ranges3__45__cpo9iter_moveE - _ZN86_INTERNAL_0e8feed4_50_flash_fwd_hdimall_bf16_paged_split_softcap_sm90_cu_4022bc09_42214cuda3std3__48in_placeE)
_ZN86_INTERNAL_0e8feed4_50_flash_fwd_hdimall_bf16_paged_split_softcap_sm90_cu_4022bc09_42214cuda3std3__48in_placeE:
	.zero		1
	.type		_ZN86_INTERNAL_0e8feed4_50_flash_fwd_hdimall_bf16_paged_split_softcap_sm90_cu_4022bc09_42214cuda3std6ranges3__45__cpo9iter_moveE,@object
	.size		_ZN86_INTERNAL_0e8feed4_50_flash_fwd_hdimall_bf16_paged_split_softcap_sm90_cu_4022bc09_42214cuda3std6ranges3__45__cpo9iter_moveE,(_ZN86_INTERNAL_0e8feed4_50_flash_fwd_hdimall_bf16_paged_split_softcap_sm90_cu_4022bc09_42214cuda3std3__45__cpo5beginE - _ZN86_INTERNAL_0e8feed4_50_flash_fwd_hdimall_bf16_paged_split_softcap_sm90_cu_4022bc09_42214cuda3std6ranges3__45__cpo9iter_moveE)
_ZN86_INTERNAL_0e8feed4_50_flash_fwd_hdimall_bf16_paged_split_softcap_sm90_cu_4022bc09_42214cuda3std6ranges3__45__cpo9iter_moveE:
	.zero		1
	.type		_ZN86_INTERNAL_0e8feed4_50_flash_fwd_hdimall_bf16_paged_split_softcap_sm90_cu_4022bc09_42214cuda3std3__45__cpo5beginE,@object
	.size		_ZN86_INTERNAL_0e8feed4_50_flash_fwd_hdimall_bf16_paged_split_softcap_sm90_cu_4022bc09_42214cuda3std3__45__cpo5beginE,(_ZN86_INTERNAL_0e8feed4_50_flash_fwd_hdimall_bf16_paged_split_softcap_sm90_cu_4022bc09_42214cuda3std3__488_GLOBAL__N__0e8feed4_50_flash_fwd_hdimall_bf16_paged_split_softcap_sm90_cu_4022bc09_42216ignoreE - _ZN86_INTERNAL_0e8feed4_50_flash_fwd_hdimall_bf16_paged_split_softcap_sm90_cu_4022bc09_42214cuda3std3__45__cpo5beginE)
_ZN86_INTERNAL_0e8feed4_50_flash_fwd_hdimall_bf16_paged_split_softcap_sm90_cu_4022bc09_42214cuda3std3__45__cpo5beginE:
	.zero		1
	.type		_ZN86_INTERNAL_0e8feed4_50_flash_fwd_hdimall_bf16_paged_split_softcap_sm90_cu_4022bc09_42214cuda3std3__488_GLOBAL__N__0e8feed4_50_flash_fwd_hdimall_bf16_paged_split_softcap_sm90_cu_4022bc09_42216ignoreE,@object
	.size		_ZN86_INTERNAL_0e8feed4_50_flash_fwd_hdimall_bf16_paged_split_softcap_sm90_cu_4022bc09_42214cuda3std3__488_GLOBAL__N__0e8feed4_50_flash_fwd_hdimall_bf16_paged_split_softcap_sm90_cu_4022bc09_42216ignoreE,(_ZN86_INTERNAL_0e8feed4_50_flash_fwd_hdimall_bf16_paged_split_softcap_sm90_cu_4022bc09_42214cute7productE - _ZN86_INTERNAL_0e8feed4_50_flash_fwd_hdimall_bf16_paged_split_softcap_sm90_cu_4022bc09_42214cuda3std3__488_GLOBAL__N__0e8feed4_50_flash_fwd_hdimall_bf16_paged_split_softcap_sm90_cu_4022bc09_42216ignoreE)
_ZN86_INTERNAL_0e8feed4_50_flash_fwd_hdimall_bf16_paged_split_softcap_sm90_cu_4022bc09_42214cuda3std3__488_GLOBAL__N__0e8feed4_50_flash_fwd_hdimall_bf16_paged_split_softcap_sm90_cu_4022bc09_42216ignoreE:
	.zero		1
	.type		_ZN86_INTERNAL_0e8feed4_50_flash_fwd_hdimall_bf16_paged_split_softcap_sm90_cu_4022bc09_42214cute7productE,@object
	.size		_ZN86_INTERNAL_0e8feed4_50_flash_fwd_hdimall_bf16_paged_split_softcap_sm90_cu_4022bc09_42214cute7productE,(_ZN86_INTERNAL_0e8feed4_50_flash_fwd_hdimall_bf16_paged_split_softcap_sm90_cu_4022bc09_42214cuda3std3__45__cpo3endE - _ZN86_INTERNAL_0e8feed4_50_flash_fwd_hdimall_bf16_paged_split_softcap_sm90_cu_4022bc09_42214cute7productE)
_ZN86_INTERNAL_0e8feed4_50_flash_fwd_hdimall_bf16_paged_split_softcap_sm90_cu_4022bc09_42214cute7productE:
	.zero		1
	.type		_ZN86_INTERNAL_0e8feed4_50_flash_fwd_hdimall_bf16_paged_split_softcap_sm90_cu_4022bc09_42214cuda3std3__45__cpo3endE,@object
	.size		_ZN86_INTERNAL_0e8feed4_50_flash_fwd_hdimall_bf16_paged_split_softcap_sm90_cu_4022bc09_42214cuda3std3__45__cpo3endE,(_ZN86_INTERNAL_0e8feed4_50_flash_fwd_hdimall_bf16_paged_split_softcap_sm90_cu_4022bc09_42214cuda3std3__419piecewise_constructE - _ZN86_INTERNAL_0e8feed4_50_flash_fwd_hdimall_bf16_paged_split_softcap_sm90_cu_4022bc09_42214cuda3std3__45__cpo3endE)
_ZN86_INTERNAL_0e8feed4_50_flash_fwd_hdimall_bf16_paged_split_softcap_sm90_cu_4022bc09_42214cuda3std3__45__cpo3endE:
	.zero		1
	.type		_ZN86_INTERNAL_0e8feed4_50_flash_fwd_hdimall_bf16_paged_split_softcap_sm90_cu_4022bc09_42214cuda3std3__419piecewise_constructE,@object
	.size		_ZN86_INTERNAL_0e8feed4_50_flash_fwd_hdimall_bf16_paged_split_softcap_sm90_cu_4022bc09_42214cuda3std3__419piecewise_constructE,(_ZN86_INTERNAL_0e8feed4_50_flash_fwd_hdimall_bf16_paged_split_softcap_sm90_cu_4022bc09_42214cuda3std3__45__cpo4cendE - _ZN86_INTERNAL_0e8feed4_50_flash_fwd_hdimall_bf16_paged_split_softcap_sm90_cu_4022bc09_42214cuda3std3__419piecewise_constructE)
_ZN86_INTERNAL_0e8feed4_50_flash_fwd_hdimall_bf16_paged_split_softcap_sm90_cu_4022bc09_42214cuda3std3__419piecewise_constructE:
	.zero		1
	.type		_ZN86_INTERNAL_0e8feed4_50_flash_fwd_hdimall_bf16_paged_split_softcap_sm90_cu_4022bc09_42214cuda3std3__45__cpo4cendE,@object
	.size		_ZN86_INTERNAL_0e8feed4_50_flash_fwd_hdimall_bf16_paged_split_softcap_sm90_cu_4022bc09_42214cuda3std3__45__cpo4cendE,(_ZN86_INTERNAL_0e8feed4_50_flash_fwd_hdimall_bf16_paged_split_softcap_sm90_cu_4022bc09_42214cuda3std6ranges3__45__cpo4swapE - _ZN86_INTERNAL_0e8feed4_50_flash_fwd_hdimall_bf16_paged_split_softcap_sm90_cu_4022bc09_42214cuda3std3__45__cpo4cendE)
_ZN86_INTERNAL_0e8feed4_50_flash_fwd_hdimall_bf16_paged_split_softcap_sm90_cu_4022bc09_42214cuda3std3__45__cpo4cendE:
	.zero		1
	.type		_ZN86_INTERNAL_0e8feed4_50_flash_fwd_hdimall_bf16_paged_split_softcap_sm90_cu_4022bc09_42214cuda3std6ranges3__45__cpo4swapE,@object
	.size		_ZN86_INTERNAL_0e8feed4_50_flash_fwd_hdimall_bf16_paged_split_softcap_sm90_cu_4022bc09_42214cuda3std6ranges3__45__cpo4swapE,(.L_34 - _ZN86_INTERNAL_0e8feed4_50_flash_fwd_hdimall_bf16_paged_split_softcap_sm90_cu_4022bc09_42214cuda3std6ranges3__45__cpo4swapE)
_ZN86_INTERNAL_0e8feed4_50_flash_fwd_hdimall_bf16_paged_split_softcap_sm90_cu_4022bc09_42214cuda3std6ranges3__45__cpo4swapE:
	.zero		1
.L_34:


//--------------------- .nv.shared._ZN7cutlass13device_kernelIN5flash11enable_sm90INS1_16FlashAttnFwdSm90INS1_25CollectiveMainloopFwdSm90ILi2EN4cute5tupleIJNS5_1CILi1EEES8_S8_EEENS6_IJNS7_ILi128EEENS7_ILi80EEENS7_ILi256EEEEEELi256ENS_10bfloat16_tEfNS_4arch4Sm90ELb0ELb0ELb1ELb1ELb1ELb0ELb0ELb1ELb1ELb1ELb1ELb0EEENS1_21CollectiveEpilogueFwdINS6_IJSA_SC_SB_EEES9_SE_SG_Li256ELb1ELb1ELb1ELb0EEENS1_36VarlenDynamicPersistentTileSchedulerILi128ELi80ELi256ELi128ELb1ELb1ELb1ELb0ELb1ELb1EEEEEEEEEvNT_6ParamsE --------------------------
	.section	.nv.shared._ZN7cutlass13device_kernelIN5flash11enable_sm90INS1_16FlashAttnFwdSm90INS1_25CollectiveMainloopFwdSm90ILi2EN4cute5tupleIJNS5_1CILi1EEES8_S8_EEENS6_IJNS7_ILi128EEENS7_ILi80EEENS7_ILi256EEEEEELi256ENS_10bfloat16_tEfNS_4arch4Sm90ELb0ELb0ELb1ELb1ELb1ELb0ELb0ELb1ELb1ELb1ELb1ELb0EEENS1_21CollectiveEpilogueFwdINS6_IJSA_SC_SB_EEES9_SE_SG_Li256ELb1ELb1ELb1ELb0EEENS1_36VarlenDynamicPersistentTileSchedulerILi128ELi80ELi256ELi128ELb1ELb1ELb1ELb0ELb1ELb1EEEEEEEEEvNT_6ParamsE,"aw",@nobits
	.sectionflags	@""
	.align	16
	.zero		1024


//--------------------- .nv.shared._ZN7cutlass13device_kernelIN5flash11enable_sm90INS1_16FlashAttnFwdSm90INS1_25CollectiveMainloopFwdSm90ILi2EN4cute5tupleIJNS5_1CILi1EEES8_S8_EEENS6_IJNS7_ILi128EEENS7_ILi80EEENS7_ILi256EEEEEELi256ENS_10bfloat16_tEfNS_4arch4Sm90ELb0ELb0ELb1ELb1ELb1ELb1ELb0ELb1ELb1ELb1ELb1ELb0EEENS1_21CollectiveEpilogueFwdINS6_IJSA_SC_SB_EEES9_SE_SG_Li256ELb1ELb1ELb1ELb0EEENS1_36VarlenDynamicPersistentTileSchedulerILi128ELi80ELi256ELi128ELb1ELb1ELb1ELb0ELb1ELb1EEEEEEEEEvNT_6ParamsE --------------------------
	.section	.nv.shared._ZN7cutlass13device_kernelIN5flash11enable_sm90INS1_16FlashAttnFwdSm90INS1_25CollectiveMainloopFwdSm90ILi2EN4cute5tupleIJNS5_1CILi1EEES8_S8_EEENS6_IJNS7_ILi128EEENS7_ILi80EEENS7_ILi256EEEEEELi256ENS_10bfloat16_tEfNS_4arch4Sm90ELb0ELb0ELb1ELb1ELb1ELb1ELb0ELb1ELb1ELb1ELb1ELb0EEENS1_21CollectiveEpilogueFwdINS6_IJSA_SC_SB_EEES9_SE_SG_Li256ELb1ELb1ELb1ELb0EEENS1_36VarlenDynamicPersistentTileSchedulerILi128ELi80ELi256ELi128ELb1ELb1ELb1ELb0ELb1ELb1EEEEEEEEEvNT_6ParamsE,"aw",@nobits
	.sectionflags	@""
	.align	16
	.zero		1024


//--------------------- .nv.shared._ZN7cutlass13device_kernelIN5flash11enable_sm90INS1_16FlashAttnFwdSm90INS1_25CollectiveMainloopFwdSm90ILi2EN4cute5tupleIJNS5_1CILi1EEES8_S8_EEENS6_IJNS7_ILi128EEENS7_ILi64EEENS7_ILi256EEEEEELi256ENS_10bfloat16_tEfNS_4arch4Sm90ELb0ELb1ELb1ELb0ELb1ELb0ELb0ELb1ELb1ELb1ELb1ELb0EEENS1_21CollectiveEpilogueFwdINS6_IJSA_SC_SB_EEES9_SE_SG_Li256ELb0ELb1ELb1ELb0EEENS1_19SingleTileSchedulerILb0ELb1ELb1ELi128EEEEEEEEEvNT_6ParamsE --------------------------
	.section	.nv.shared._ZN7cutlass13device_kernelIN5flash11enable_sm90INS1_16FlashAttnFwdSm90INS1_25CollectiveMainloopFwdSm90ILi2EN4cute5tupleIJNS5_1CILi1EEES8_S8_EEENS6_IJNS7_ILi128EEENS7_ILi64EEENS7_ILi256EEEEEELi256ENS_10bfloat16_tEfNS_4arch4Sm90ELb0ELb1ELb1ELb0ELb1ELb0ELb0ELb1ELb1ELb1ELb1ELb0EEENS1_21CollectiveEpilogueFwdINS6_IJSA_SC_SB_EEES9_SE_SG_Li256ELb0ELb1ELb1ELb0EEENS1_19SingleTileSchedulerILb0ELb1ELb1ELi128EEEEEEEEEvNT_6ParamsE,"aw",@nobits
	.sectionflags	@""
	.align	16
	.zero		1024


//--------------------- .nv.shared._ZN7cutlass13device_kernelIN5flash11enable_sm90INS1_16FlashAttnFwdSm90INS1_25CollectiveMainloopFwdSm90ILi2EN4cute5tupleIJNS5_1CILi1EEES8_S8_EEENS6_IJNS7_ILi128EEENS7_ILi64EEENS7_ILi256EEEEEELi256ENS_10bfloat16_tEfNS_4arch4Sm90ELb0ELb1ELb1ELb1ELb1ELb0ELb0ELb1ELb1ELb1ELb1ELb0EEENS1_21CollectiveEpilogueFwdINS6_IJSA_SC_SB_EEES9_SE_SG_Li256ELb1ELb1ELb1ELb0EEENS1_36VarlenDynamicPersistentTileSchedulerILi128ELi64ELi256ELi128ELb1ELb1ELb1ELb1ELb0ELb1EEEEEEEEEvNT_6ParamsE --------------------------
	.section	.nv.shared._ZN7cutlass13device_kernelIN5flash11enable_sm90INS1_16FlashAttnFwdSm90INS1_25CollectiveMainloopFwdSm90ILi2EN4cute5tupleIJNS5_1CILi1EEES8_S8_EEENS6_IJNS7_ILi128EEENS7_ILi64EEENS7_ILi256EEEEEELi256ENS_10bfloat16_tEfNS_4arch4Sm90ELb0ELb1ELb1ELb1ELb1ELb0ELb0ELb1ELb1ELb1ELb1ELb0EEENS1_21CollectiveEpilogueFwdINS6_IJSA_SC_SB_EEES9_SE_SG_Li256ELb1ELb1ELb1ELb0EEENS1_36VarlenDynamicPersistentTileSchedulerILi128ELi64ELi256ELi128ELb1ELb1ELb1ELb1ELb0ELb1EEEEEEEEEvNT_6ParamsE,"aw",@nobits
	.sectionflags	@""
	.align	16
	.zero		1024


//--------------------- .nv.shared._ZN7cutlass13device_kernelIN5flash11enable_sm90INS1_16FlashAttnFwdSm90INS1_25CollectiveMainloopFwdSm90ILi2EN4cute5tupleIJNS5_1CILi1EEES8_S8_EEENS6_IJNS7_ILi128EEENS7_ILi64EEENS7_ILi256EEEEEELi256ENS_10bfloat16_tEfNS_4arch4Sm90ELb0ELb1ELb1ELb1ELb1ELb1ELb0ELb1ELb1ELb1ELb1ELb0EEENS1_21CollectiveEpilogueFwdINS6_IJSA_SC_SB_EEES9_SE_SG_Li256ELb1ELb1ELb1ELb0EEENS1_36VarlenDynamicPersistentTileSchedulerILi128ELi64ELi256ELi128ELb1ELb1ELb1ELb1ELb0ELb1EEEEEEEEEvNT_6ParamsE --------------------------
	.section	.nv.shared._ZN7cutlass13device_kernelIN5flash11enable_sm90INS1_16FlashAttnFwdSm90INS1_25CollectiveMainloopFwdSm90ILi2EN4cute5tupleIJNS5_1CILi1EEES8_S8_EEENS6_IJNS7_ILi128EEENS7_ILi64EEENS7_ILi256EEEEEELi256ENS_10bfloat16_tEfNS_4arch4Sm90ELb0ELb1ELb1ELb1ELb1ELb1ELb0ELb1ELb1ELb1ELb1ELb0EEENS1_21CollectiveEpilogueFwdINS6_IJSA_SC_SB_EEES9_SE_SG_Li256ELb1ELb1ELb1ELb0EEENS1_36VarlenDynamicPersistentTileSchedulerILi128ELi64ELi256ELi128ELb1ELb1ELb1ELb1ELb0ELb1EEEEEEEEEvNT_6ParamsE,"aw",@nobits
	.sectionflags	@""
	.align	16
	.zero		1024


//--------------------- .nv.shared._ZN7cutlass13device_kernelIN5flash11enable_sm90INS1_16FlashAttnFwdSm90INS1_25CollectiveMainloopFwdSm90ILi2EN4cute5tupleIJNS5_1CILi1EEES8_S8_EEENS6_IJNS7_ILi128EEENS7_ILi80EEENS7_ILi256EEEEEELi256ENS_10bfloat16_tEfNS_4arch4Sm90ELb1ELb0ELb1ELb0ELb1ELb0ELb0ELb1ELb1ELb1ELb1ELb0EEENS1_21CollectiveEpilogueFwdINS6_IJSA_SC_SB_EEES9_SE_SG_Li256ELb0ELb1ELb1ELb0EEENS1_19SingleTileSchedulerILb0ELb1ELb1ELi128EEEEEEEEEvNT_6ParamsE --------------------------
	.section	.nv.shared._ZN7cutlass13device_kernelIN5flash11enable_sm90INS1_16FlashAttnFwdSm90INS1_25CollectiveMainloopFwdSm90ILi2EN4cute5tupleIJNS5_1CILi1EEES8_S8_EEENS6_IJNS7_ILi128EEENS7_ILi80EEENS7_ILi256EEEEEELi256ENS_10bfloat16_tEfNS_4arch4Sm90ELb1ELb0ELb1ELb0ELb1ELb0ELb0ELb1ELb1ELb1ELb1ELb0EEENS1_21CollectiveEpilogueFwdINS6_IJSA_SC_SB_EEES9_SE_SG_Li256ELb0ELb1ELb1ELb0EEENS1_19SingleTileSchedulerILb0ELb1ELb1ELi128EEEEEEEEEvNT_6ParamsE,"aw",@nobits
	.sectionflags	@""
	.align	16
	.zero		1024


//--------------------- .nv.shared._ZN7cutlass13device_kernelIN5flash11enable_sm90INS1_16FlashAttnFwdSm90INS1_25CollectiveMainloopFwdSm90ILi2EN4cute5tupleIJNS5_1CILi1EEES8_S8_EEENS6_IJNS7_ILi128EEENS7_ILi80EEENS7_ILi256EEEEEELi256ENS_10bfloat16_tEfNS_4arch4Sm90ELb1ELb0ELb1ELb1ELb1ELb0ELb0ELb1ELb1ELb1ELb1ELb0EEENS1_21CollectiveEpilogueFwdINS6_IJSA_SC_SB_EEES9_SE_SG_Li256ELb1ELb1ELb1ELb0EEENS1_36VarlenDynamicPersistentTileSchedulerILi128ELi80ELi256ELi128ELb1ELb1ELb1ELb1ELb1ELb1EEEEEEEEEvNT_6ParamsE --------------------------
	.section	.nv.shared._ZN7cutlass13device_kernelIN5flash11enable_sm90INS1_16FlashAttnFwdSm90INS1_25CollectiveMainloopFwdSm90ILi2EN4cute5tupleIJNS5_1CILi1EEES8_S8_EEENS6_IJNS7_ILi128EEENS7_ILi80EEENS7_ILi256EEEEEELi256ENS_10bfloat16_tEfNS_4arch4Sm90ELb1ELb0ELb1ELb1ELb1ELb0ELb0ELb1ELb1ELb1ELb1ELb0EEENS1_21CollectiveEpilogueFwdINS6_IJSA_SC_SB_EEES9_SE_SG_Li256ELb1ELb1ELb1ELb0EEENS1_36VarlenDynamicPersistentTileSchedulerILi128ELi80ELi256ELi128ELb1ELb1ELb1ELb1ELb1ELb1EEEEEEEEEvNT_6ParamsE,"aw",@nobits
	.sectionflags	@""
	.align	16
	.zero		1024


//--------------------- .nv.shared._ZN7cutlass13device_kernelIN5flash11enable_sm90INS1_16FlashAttnFwdSm90INS1_25CollectiveMainloopFwdSm90ILi2EN4cute5tupleIJNS5_1CILi1EEES8_S8_EEENS6_IJNS7_ILi128EEENS7_ILi80EEENS7_ILi256EEEEEELi256ENS_10bfloat16_tEfNS_4arch4Sm90ELb1ELb0ELb1ELb1ELb1ELb1ELb0ELb1ELb1ELb1ELb1ELb0EEENS1_21CollectiveEpilogueFwdINS6_IJSA_SC_SB_EEES9_SE_SG_Li256ELb1ELb1ELb1ELb0EEENS1_36VarlenDynamicPersistentTileSchedulerILi128ELi80ELi256ELi128ELb1ELb1ELb1ELb1ELb1ELb1EEEEEEEEEvNT_6ParamsE --------------------------
	.section	.nv.shared._ZN7cutlass13device_kernelIN5flash11enable_sm90INS1_16FlashAttnFwdSm90INS1_25CollectiveMainloopFwdSm90ILi2EN4cute5tupleIJNS5_1CILi1EEES8_S8_EEENS6_IJNS7_ILi128EEENS7_ILi80EEENS7_ILi256EEEEEELi256ENS_10bfloat16_tEfNS_4arch4Sm90ELb1ELb0ELb1ELb1ELb1ELb1ELb0ELb1ELb1ELb1ELb1ELb0EEENS1_21CollectiveEpilogueFwdINS6_IJSA_SC_SB_EEES9_SE_SG_Li256ELb1ELb1ELb1ELb0EEENS1_36VarlenDynamicPersistentTileSchedulerILi128ELi80ELi256ELi128ELb1ELb1ELb1ELb1ELb1ELb1EEEEEEEEEvNT_6ParamsE,"aw",@nobits
	.sectionflags	@""
	.align	16
	.zero		1024


//--------------------- .nv.shared._ZN7cutlass13device_kernelIN5flash11enable_sm90INS1_16FlashAttnFwdSm90INS1_25CollectiveMainloopFwdSm90ILi2EN4cute5tupleIJNS5_1CILi1EEES8_S8_EEENS6_IJNS7_ILi128EEENS7_ILi96EEENS7_ILi192EEEEEELi192ENS_10bfloat16_tEfNS_4arch4Sm90ELb0ELb0ELb1ELb0ELb1ELb0ELb0ELb1ELb1ELb1ELb1ELb0EEENS1_21CollectiveEpilogueFwdINS6_IJSA_SC_SB_EEES9_SE_SG_Li256ELb0ELb1ELb1ELb0EEENS1_19SingleTileSchedulerILb0ELb1ELb1ELi128EEEEEEEEEvNT_6ParamsE --------------------------
	.section	.nv.shared._ZN7cutlass13device_kernelIN5flash11enable_sm90INS1_16FlashAttnFwdSm90INS1_25CollectiveMainloopFwdSm90ILi2EN4cute5tupleIJNS5_1CILi1EEES8_S8_EEENS6_IJNS7_ILi128EEENS7_ILi96EEENS7_ILi192EEEEEELi192ENS_10bfloat16_tEfNS_4arch4Sm90ELb0ELb0ELb1ELb0ELb1ELb0ELb0ELb1ELb1ELb1ELb1ELb0EEENS1_21CollectiveEpilogueFwdINS6_IJSA_SC_SB_EEES9_SE_SG_Li256ELb0ELb1ELb1ELb0EEENS1_19SingleTileSchedulerILb0ELb1ELb1ELi128EEEEEEEEEvNT_6ParamsE,"aw",@nobits
	.sectionflags	@""
	.align	16
	.zero		1024


//--------------------- .nv.shared._ZN7cutlass13device_kernelIN5flash11enable_sm90INS1_16FlashAttnFwdSm90INS1_25CollectiveMainloopFwdSm90ILi2EN4cute5tupleIJNS5_1CILi1EEES8_S8_EEENS6_IJNS7_ILi128EEENS7_ILi96EEENS7_ILi192EEEEEELi192ENS_10bfloat16_tEfNS_4arch4Sm90ELb0ELb0ELb1ELb1ELb1ELb0ELb0ELb1ELb1ELb1ELb1ELb0EEENS1_21CollectiveEpilogueFwdINS6_IJSA_SC_SB_EEES9_SE_SG_Li256ELb1ELb1ELb1ELb0EEENS1_36VarlenDynamicPersistentTileSchedulerILi128ELi96ELi256ELi128ELb1ELb1ELb1ELb0ELb1ELb1EEEEEEEEEvNT_6ParamsE --------------------------
	.section	.nv.shared._ZN7cutlass13device_kernelIN5flash11enable_sm90INS1_16FlashAttnFwdSm90INS1_25CollectiveMainloopFwdSm90ILi2EN4cute5tupleIJNS5_1CILi1EEES8_S8_EEENS6_IJNS7_ILi128EEENS7_ILi96EEENS7_ILi192EEEEEELi192ENS_10bfloat16_tEfNS_4arch4Sm90ELb0ELb0ELb1ELb1ELb1ELb0ELb0ELb1ELb1ELb1ELb1ELb0EEENS1_21CollectiveEpilogueFwdINS6_IJSA_SC_SB_EEES9_SE_SG_Li256ELb1ELb1ELb1ELb0EEENS1_36VarlenDynamicPersistentTileSchedulerILi128ELi96ELi256ELi128ELb1ELb1ELb1ELb0ELb1ELb1EEEEEEEEEvNT_6ParamsE,"aw",@nobits
	.sectionflags	@""
	.align	16
	.zero		1024


//--------------------- .nv.shared._ZN7cutlass13device_kernelIN5flash11enable_sm90INS1_16FlashAttnFwdSm90INS1_25CollectiveMainloopFwdSm90ILi2EN4cute5tupleIJNS5_1CILi1EEES8_S8_EEENS6_IJNS7_ILi128EEENS7_ILi96EEENS7_ILi192EEEEEELi192ENS_10bfloat16_tEfNS_4arch4Sm90ELb0ELb0ELb1ELb1ELb1ELb1ELb0ELb1ELb1ELb1ELb1ELb0EEENS1_21CollectiveEpilogueFwdINS6_IJSA_SC_SB_EEES9_SE_SG_Li256ELb1ELb1ELb1ELb0EEENS1_36VarlenDynamicPersistentTileSchedulerILi128ELi96ELi256ELi128ELb1ELb1ELb1ELb0ELb1ELb1EEEEEEEEEvNT_6ParamsE --------------------------
	.section	.nv.shared._ZN7cutlass13device_kernelIN5flash11enable_sm90INS1_16FlashAttnFwdSm90INS1_25CollectiveMainloopFwdSm90ILi2EN4cute5tupleIJNS5_1CILi1EEES8_S8_EEENS6_IJNS7_ILi128EEENS7_ILi96EEENS7_ILi192EEEEEELi192ENS_10bfloat16_tEfNS_4arch4Sm90ELb0ELb0ELb1ELb1ELb1ELb1ELb0ELb1ELb1ELb1ELb1ELb0EEENS1_21CollectiveEpilogueFwdINS6_IJSA_SC_SB_EEES9_SE_SG_Li256ELb1ELb1ELb1ELb0EEENS1_36VarlenDynamicPersistentTileSchedulerILi128ELi96ELi256ELi128ELb1ELb1ELb1ELb0ELb1ELb1EEEEEEEEEvNT_6ParamsE,"aw",@nobits
	.sectionflags	@""
	.align	16
	.zero		1024


//--------------------- .nv.shared._ZN7cutlass13device_kernelIN5flash11enable_sm90INS1_16FlashAttnFwdSm90INS1_25CollectiveMainloopFwdSm90ILi2EN4cute5tupleIJNS5_1CILi1EEES8_S8_EEENS6_IJNS7_ILi128EEENS7_ILi96EEENS7_ILi192EEEEEELi192ENS_10bfloat16_tEfNS_4arch4Sm90ELb0ELb1ELb1ELb0ELb1ELb0ELb0ELb1ELb1ELb1ELb1ELb0EEENS1_21CollectiveEpilogueFwdINS6_IJSA_SC_SB_EEES9_SE_SG_Li256ELb0ELb1ELb1ELb0EEENS1_19SingleTileSchedulerILb0ELb1ELb1ELi128EEEEEEEEEvNT_6ParamsE --------------------------
	.section	.nv.shared._ZN7cutlass13device_kernelIN5flash11enable_sm90INS1_16FlashAttnFwdSm90INS1_25CollectiveMainloopFwdSm90ILi2EN4cute5tupleIJNS5_1CILi1EEES8_S8_EEENS6_IJNS7_ILi128EEENS7_ILi96EEENS7_ILi192EEEEEELi192ENS_10bfloat16_tEfNS_4arch4Sm90ELb0ELb1ELb1ELb0ELb1ELb0ELb0ELb1ELb1ELb1ELb1ELb0EEENS1_21CollectiveEpilogueFwdINS6_IJSA_SC_SB_EEES9_SE_SG_Li256ELb0ELb1ELb1ELb0EEENS1_19SingleTileSchedulerILb0ELb1ELb1ELi128EEEEEEEEEvNT_6ParamsE,"aw",@nobits
	.sectionflags	@""
	.align	16
	.zero		1024


//--------------------- .nv.shared._ZN7cutlass13device_kernelIN5flash11enable_sm90INS1_16FlashAttnFwdSm90INS1_25CollectiveMainloopFwdSm90ILi2EN4cute5tupleIJNS5_1CILi1EEES8_S8_EEENS6_IJNS7_ILi128EEENS7_ILi96EEENS7_ILi192EEEEEELi192ENS_10bfloat16_tEfNS_4arch4Sm90ELb0ELb1ELb1ELb1ELb1ELb0ELb0ELb1ELb1ELb1ELb1ELb0EEENS1_21CollectiveEpilogueFwdINS6_IJSA_SC_SB_EEES9_SE_SG_Li256ELb1ELb1ELb1ELb0EEENS1_36VarlenDynamicPersistentTileSchedulerILi128ELi96ELi256ELi128ELb1ELb1ELb1ELb1ELb0ELb1EEEEEEEEEvNT_6ParamsE --------------------------
	.section	.nv.shared._ZN7cutlass13device_kernelIN5flash11enable_sm90INS1_16FlashAttnFwdSm90INS1_25CollectiveMainloopFwdSm90ILi2EN4cute5tupleIJNS5_1CILi1EEES8_S8_EEENS6_IJNS7_ILi128EEENS7_ILi96EEENS7_ILi192EEEEEELi192ENS_10bfloat16_tEfNS_4arch4Sm90ELb0ELb1ELb1ELb1ELb1ELb0ELb0ELb1ELb1ELb1ELb1ELb0EEENS1_21CollectiveEpilogueFwdINS6_IJSA_SC_SB_EEES9_SE_SG_Li256ELb1ELb1ELb1ELb0EEENS1_36VarlenDynamicPersistentTileSchedulerILi128ELi96ELi256ELi128ELb1ELb1ELb1ELb1ELb0ELb1EEEEEEEEEvNT_6ParamsE,"aw",@nobits
	.sectionflags	@""
	.align	16
	.zero		1024


//--------------------- .nv.shared._ZN7cutlass13device_kernelIN5flash11enable_sm90INS1_16FlashAttnFwdSm90INS1_25CollectiveMainloopFwdSm90ILi2EN4cute5tupleIJNS5_1CILi1EEES8_S8_EEENS6_IJNS7_ILi128EEENS7_ILi96EEENS7_ILi192EEEEEELi192ENS_10bfloat16_tEfNS_4arch4Sm90ELb0ELb1ELb1ELb1ELb1ELb1ELb0ELb1ELb1ELb1ELb1ELb0EEENS1_21CollectiveEpilogueFwdINS6_IJSA_SC_SB_EEES9_SE_SG_Li256ELb1ELb1ELb1ELb0EEENS1_36VarlenDynamicPersistentTileSchedulerILi128ELi96ELi256ELi128ELb1ELb1ELb1ELb1ELb0ELb1EEEEEEEEEvNT_6ParamsE --------------------------
	.section	.nv.shared._ZN7cutlass13device_kernelIN5flash11enable_sm90INS1_16FlashAttnFwdSm90INS1_25CollectiveMainloopFwdSm90ILi2EN4cute5tupleIJNS5_1CILi1EEES8_S8_EEENS6_IJNS7_ILi128EEENS7_ILi96EEENS7_ILi192EEEEEELi192ENS_10bfloat16_tEfNS_4arch4Sm90ELb0ELb1ELb1ELb1ELb1ELb1ELb0ELb1ELb1ELb1ELb1ELb0EEENS1_21CollectiveEpilogueFwdINS6_IJSA_SC_SB_EEES9_SE_SG_Li256ELb1ELb1ELb1ELb0EEENS1_36VarlenDynamicPersistentTileSchedulerILi128ELi96ELi256ELi128ELb1ELb1ELb1ELb1ELb0ELb1EEEEEEEEEvNT_6ParamsE,"aw",@nobits
	.sectionflags	@""
	.align	16
	.zero		1024


//--------------------- .nv.shared._ZN7cutlass13device_kernelIN5flash11enable_sm90INS1_16FlashAttnFwdSm90INS1_25CollectiveMainloopFwdSm90ILi2EN4cute5tupleIJNS5_1CILi1EEES8_S8_EEENS6_IJNS7_ILi128EEENS7_ILi96EEENS7_ILi192EEEEEELi192ENS_10bfloat16_tEfNS_4arch4Sm90ELb1ELb0ELb1ELb0ELb1ELb0ELb0ELb1ELb1ELb1ELb1ELb0EEENS1_21CollectiveEpilogueFwdINS6_IJSA_SC_SB_EEES9_SE_SG_Li256ELb0ELb1ELb1ELb0EEENS1_19SingleTileSchedulerILb0ELb1ELb1ELi128EEEEEEEEEvNT_6ParamsE --------------------------
	.section	.nv.shared._ZN7cutlass13device_kernelIN5flash11enable_sm90INS1_16FlashAttnFwdSm90INS1_25CollectiveMainloopFwdSm90ILi2EN4cute5tupleIJNS5_1CILi1EEES8_S8_EEENS6_IJNS7_ILi128EEENS7_ILi96EEENS7_ILi192EEEEEELi192ENS_10bfloat16_tEfNS_4arch4Sm90ELb1ELb0ELb1ELb0ELb1ELb0ELb0ELb1ELb1ELb1ELb1ELb0EEENS1_21CollectiveEpilogueFwdINS6_IJSA_SC_SB_EEES9_SE_SG_Li256ELb0ELb1ELb1ELb0EEENS1_19SingleTileSchedulerILb0ELb1ELb1ELi128EEEEEEEEEvNT_6ParamsE,"aw",@nobits
	.sectionflags	@""
	.align	16
	.zero		1024


//--------------------- .nv.shared._ZN7cutlass13device_kernelIN5flash11enable_sm90INS1_16FlashAttnFwdSm90INS1_25CollectiveMainloopFwdSm90ILi2EN4cute5tupleIJNS5_1CILi1EEES8_S8_EEENS6_IJNS7_ILi128EEENS7_ILi96EEENS7_ILi192EEEEEELi192ENS_10bfloat16_tEfNS_4arch4Sm90ELb1ELb0ELb1ELb1ELb1ELb0ELb0ELb1ELb1ELb1ELb1ELb0EEENS1_21CollectiveEpilogueFwdINS6_IJSA_SC_SB_EEES9_SE_SG_Li256ELb1ELb1ELb1ELb0EEENS1_36VarlenDynamicPersistentTileSchedulerILi128ELi96ELi256ELi128ELb1ELb1ELb1ELb1ELb1ELb1EEEEEEEEEvNT_6ParamsE --------------------------
	.section	.nv.shared._ZN7cutlass13device_kernelIN5flash11enable_sm90INS1_16FlashAttnFwdSm90INS1_25CollectiveMainloopFwdSm90ILi2EN4cute5tupleIJNS5_1CILi1EEES8_S8_EEENS6_IJNS7_ILi128EEENS7_ILi96EEENS7_ILi192EEEEEELi192ENS_10bfloat16_tEfNS_4arch4Sm90ELb1ELb0ELb1ELb1ELb1ELb0ELb0ELb1ELb1ELb1ELb1ELb0EEENS1_21CollectiveEpilogueFwdINS6_IJSA_SC_SB_EEES9_SE_SG_Li256ELb1ELb1ELb1ELb0EEENS1_36VarlenDynamicPersistentTileSchedulerILi128ELi96ELi256ELi128ELb1ELb1ELb1ELb1ELb1ELb1EEEEEEEEEvNT_6ParamsE,"aw",@nobits
	.sectionflags	@""
	.align	16
	.zero		1024


//--------------------- .nv.shared._ZN7cutlass13device_kernelIN5flash11enable_sm90INS1_16FlashAttnFwdSm90INS1_25CollectiveMainloopFwdSm90ILi2EN4cute5tupleIJNS5_1CILi1EEES8_S8_EEENS6_IJNS7_ILi128EEENS7_ILi96EEENS7_ILi192EEEEEELi192ENS_10bfloat16_tEfNS_4arch4Sm90ELb1ELb0ELb1ELb1ELb1ELb1ELb0ELb1ELb1ELb1ELb1ELb0EEENS1_21CollectiveEpilogueFwdINS6_IJSA_SC_SB_EEES9_SE_SG_Li256ELb1ELb1ELb1ELb0EEENS1_36VarlenDynamicPersistentTileSchedulerILi128ELi96ELi256ELi128ELb1ELb1ELb1ELb1ELb1ELb1EEEEEEEEEvNT_6ParamsE --------------------------
	.section	.nv.shared._ZN7cutlass13device_kernelIN5flash11enable_sm90INS1_16FlashAttnFwdSm90INS1_25CollectiveMainloopFwdSm90ILi2EN4cute5tupleIJNS5_1CILi1EEES8_S8_EEENS6_IJNS7_ILi128EEENS7_ILi96EEENS7_ILi192EEEEEELi192ENS_10bfloat16_tEfNS_4arch4Sm90ELb1ELb0ELb1ELb1ELb1ELb1ELb0ELb1ELb1ELb1ELb1ELb0EEENS1_21CollectiveEpilogueFwdINS6_IJSA_SC_SB_EEES9_SE_SG_Li256ELb1ELb1ELb1ELb0EEENS1_36VarlenDynamicPersistentTileSchedulerILi128ELi96ELi256ELi128ELb1ELb1ELb1ELb1ELb1ELb1EEEEEEEEEvNT_6ParamsE,"aw",@nobits
	.sectionflags	@""
	.align	16
	.zero		1024


//--------------------- .nv.shared._ZN7cutlass13device_kernelIN5flash11enable_sm90INS1_16FlashAttnFwdSm90INS1_25CollectiveMainloopFwdSm90ILi2EN4cute5tupleIJNS5_1CILi1EEES8_S8_EEENS6_IJNS7_ILi128EEESA_SA_EEELi128ENS_10bfloat16_tEfNS_4arch4Sm90ELb0ELb0ELb1ELb0ELb1ELb0ELb0ELb1ELb1ELb1ELb1ELb0EEENS1_21CollectiveEpilogueFwdISB_S9_SC_SE_Li256ELb0ELb1ELb1ELb0EEENS1_19SingleTileSchedulerILb0ELb1ELb1ELi128EEEEEEEEEvNT_6ParamsE --------------------------
	.section	.nv.shared._ZN7cutlass13device_kernelIN5flash11enable_sm90INS1_16FlashAttnFwdSm90INS1_25CollectiveMainloopFwdSm90ILi2EN4cute5tupleIJNS5_1CILi1EEES8_S8_EEENS6_IJNS7_ILi128EEESA_SA_EEELi128ENS_10bfloat16_tEfNS_4arch4Sm90ELb0ELb0ELb1ELb0ELb1ELb0ELb0ELb1ELb1ELb1ELb1ELb0EEENS1_21CollectiveEpilogueFwdISB_S9_SC_SE_Li256ELb0ELb1ELb1ELb0EEENS1_19SingleTileSchedulerILb0ELb1ELb1ELi128EEEEEEEEEvNT_6ParamsE,"aw",@nobits
	.sectionflags	@""
	.align	16
	.zero		1024


//--------------------- .nv.shared._ZN7cutlass13device_kernelIN5flash11enable_sm90INS1_16FlashAttnFwdSm90INS1_25CollectiveMainloopFwdSm90ILi2EN4cute5tupleIJNS5_1CILi1EEES8_S8_EEENS6_IJNS7_ILi128EEESA_SA_EEELi128ENS_10bfloat16_tEfNS_4arch4Sm90ELb0ELb0ELb1ELb1ELb1ELb0ELb0ELb1ELb1ELb1ELb1ELb0EEENS1_21CollectiveEpilogueFwdISB_S9_SC_SE_Li256ELb1ELb1ELb1ELb0EEENS1_36VarlenDynamicPersistentTileSchedulerILi128ELi128ELi256ELi128ELb1ELb1ELb1ELb0ELb1ELb1EEEEEEEEEvNT_6ParamsE --------------------------
	.section	.nv.shared._ZN7cutlass13device_kernelIN5flash11enable_sm90INS1_16FlashAttnFwdSm90INS1_25CollectiveMainloopFwdSm90ILi2EN4cute5tupleIJNS5_1CILi1EEES8_S8_EEENS6_IJNS7_ILi128EEESA_SA_EEELi128ENS_10bfloat16_tEfNS_4arch4Sm90ELb0ELb0ELb1ELb1ELb1ELb0ELb0ELb1ELb1ELb1ELb1ELb0EEENS1_21CollectiveEpilogueFwdISB_S9_SC_SE_Li256ELb1ELb1ELb1ELb0EEENS1_36VarlenDynamicPersistentTileSchedulerILi128ELi128ELi256ELi128ELb1ELb1ELb1ELb0ELb1ELb1EEEEEEEEEvNT_6ParamsE,"aw",@nobits
	.sectionflags	@""
	.align	16
	.zero		1024


//--------------------- .nv.shared._ZN7cutlass13device_kernelIN5flash11enable_sm90INS1_16FlashAttnFwdSm90INS1_25CollectiveMainloopFwdSm90ILi2EN4cute5tupleIJNS5_1CILi1EEES8_S8_EEENS6_IJNS7_ILi128EEESA_SA_EEELi128ENS_10bfloat16_tEfNS_4arch4Sm90ELb0ELb0ELb1ELb1ELb1ELb1ELb0ELb1ELb1ELb1ELb1ELb0EEENS1_21CollectiveEpilogueFwdISB_S9_SC_SE_Li256ELb1ELb1ELb1ELb0EEENS1_36VarlenDynamicPersistentTileSchedulerILi128ELi128ELi256ELi128ELb1ELb1ELb1ELb0ELb1ELb1EEEEEEEEEvNT_6ParamsE --------------------------
	.section	.nv.shared._ZN7cutlass13device_kernelIN5flash11enable_sm90INS1_16FlashAttnFwdSm90INS1_25CollectiveMainloopFwdSm90ILi2EN4cute5tupleIJNS5_1CILi1EEES8_S8_EEENS6_IJNS7_ILi128EEESA_SA_EEELi128ENS_10bfloat16_tEfNS_4arch4Sm90ELb0ELb0ELb1ELb1ELb1ELb1ELb0ELb1ELb1ELb1ELb1ELb0EEENS1_21CollectiveEpilogueFwdISB_S9_SC_SE_Li256ELb1ELb1ELb1ELb0EEENS1_36VarlenDynamicPersistentTileSchedulerILi128ELi128ELi256ELi128ELb1ELb1ELb1ELb0ELb1ELb1EEEEEEEEEvNT_6ParamsE,"aw",@nobits
	.sectionflags	@""
	.align	16
	.zero		1024


//--------------------- .nv.shared._ZN7cutlass13device_kernelIN5flash11enable_sm90INS1_16FlashAttnFwdSm90INS1_25CollectiveMainloopFwdSm90ILi2EN4cute5tupleIJNS5_1CILi1EEES8_S8_EEENS6_IJNS7_ILi128EEESA_SA_EEELi128ENS_10bfloat16_tEfNS_4arch4Sm90ELb0ELb1ELb1ELb0ELb1ELb0ELb0ELb1ELb1ELb1ELb1ELb0EEENS1_21CollectiveEpilogueFwdISB_S9_SC_SE_Li256ELb0ELb1ELb1ELb0EEENS1_19SingleTileSchedulerILb0ELb1ELb1ELi128EEEEEEEEEvNT_6ParamsE --------------------------
	.section	.nv.shared._ZN7cutlass13device_kernelIN5flash11enable_sm90INS1_16FlashAttnFwdSm90INS1_25CollectiveMainloopFwdSm90ILi2EN4cute5tupleIJNS5_1CILi1EEES8_S8_EEENS6_IJNS7_ILi128EEESA_SA_EEELi128ENS_10bfloat16_tEfNS_4arch4Sm90ELb0ELb1ELb1ELb0ELb1ELb0ELb0ELb1ELb1ELb1ELb1ELb0EEENS1_21CollectiveEpilogueFwdISB_S9_SC_SE_Li256ELb0ELb1ELb1ELb0EEENS1_19SingleTileSchedulerILb0ELb1ELb1ELi128EEEEEEEEEvNT_6ParamsE,"aw",@nobits
	.sectionflags	@""
	.align	16
	.zero		1024


//--------------------- .nv.shared._ZN7cutlass13device_kernelIN5flash11enable_sm90INS1_16FlashAttnFwdSm90INS1_25CollectiveMainloopFwdSm90ILi2EN4cute5tupleIJNS5_1CILi1EEES8_S8_EEENS6_IJNS7_ILi128EEESA_SA_EEELi128ENS_10bfloat16_tEfNS_4arch4Sm90ELb0ELb1ELb1ELb1ELb1ELb0ELb0ELb1ELb1ELb1ELb1ELb0EEENS1_21CollectiveEpilogueFwdISB_S9_SC_SE_Li256ELb1ELb1ELb1ELb0EEENS1_36VarlenDynamicPersistentTileSchedulerILi128ELi128ELi256ELi128ELb1ELb1ELb1ELb1ELb0ELb1EEEEEEEEEvNT_6ParamsE --------------------------
	.section	.nv.shared._ZN7cutlass13device_kernelIN5flash11enable_sm90INS1_16FlashAttnFwdSm90INS1_25CollectiveMainloopFwdSm90ILi2EN4cute5tupleIJNS5_1CILi1EEES8_S8_EEENS6_IJNS7_ILi128EEESA_SA_EEELi128ENS_10bfloat16_tEfNS_4arch4Sm90ELb0ELb1ELb1ELb1ELb1ELb0ELb0ELb1ELb1ELb1ELb1ELb0EEENS1_21CollectiveEpilogueFwdISB_S9_SC_SE_Li256ELb1ELb1ELb1ELb0EEENS1_36VarlenDynamicPersistentTileSchedulerILi128ELi128ELi256ELi128ELb1ELb1ELb1ELb1ELb0ELb1EEEEEEEEEvNT_6ParamsE,"aw",@nobits
	.sectionflags	@""
	.align	16
	.zero		1024


//--------------------- .nv.shared._ZN7cutlass13device_kernelIN5flash11enable_sm90INS1_16FlashAttnFwdSm90INS1_25CollectiveMainloopFwdSm90ILi2EN4cute5tupleIJNS5_1CILi1EEES8_S8_EEENS6_IJNS7_ILi128EEESA_SA_EEELi128ENS_10bfloat16_tEfNS_4arch4Sm90ELb0ELb1ELb1ELb1ELb1ELb1ELb0ELb1ELb1ELb1ELb1ELb0EEENS1_21CollectiveEpilogueFwdISB_S9_SC_SE_Li256ELb1ELb1ELb1ELb0EEENS1_36VarlenDynamicPersistentTileSchedulerILi128ELi128ELi256ELi128ELb1ELb1ELb1ELb1ELb0ELb1EEEEEEEEEvNT_6ParamsE --------------------------
	.section	.nv.shared._ZN7cutlass13device_kernelIN5flash11enable_sm90INS1_16FlashAttnFwdSm90INS1_25CollectiveMainloopFwdSm90ILi2EN4cute5tupleIJNS5_1CILi1EEES8_S8_EEENS6_IJNS7_ILi128EEESA_SA_EEELi128ENS_10bfloat16_tEfNS_4arch4Sm90ELb0ELb1ELb1ELb1ELb1ELb1ELb0ELb1ELb1ELb1ELb1ELb0EEENS1_21CollectiveEpilogueFwdISB_S9_SC_SE_Li256ELb1ELb1ELb1ELb0EEENS1_36VarlenDynamicPersistentTileSchedulerILi128ELi128ELi256ELi128ELb1ELb1ELb1ELb1ELb0ELb1EEEEEEEEEvNT_6ParamsE,"aw",@nobits
	.sectionflags	@""
	.align	16
	.zero		1024


//--------------------- .nv.shared._ZN7cutlass13device_kernelIN5flash11enable_sm90INS1_16FlashAttnFwdSm90INS1_25CollectiveMainloopFwdSm90ILi2EN4cute5tupleIJNS5_1CILi1EEES8_S8_EEENS6_IJNS7_ILi128EEESA_SA_EEELi128ENS_10bfloat16_tEfNS_4arch4Sm90ELb1ELb0ELb1ELb0ELb1ELb0ELb0ELb1ELb1ELb1ELb1ELb0EEENS1_21CollectiveEpilogueFwdISB_S9_SC_SE_Li256ELb0ELb1ELb1ELb0EEENS1_19SingleTileSchedulerILb0ELb1ELb1ELi128EEEEEEEEEvNT_6ParamsE --------------------------
	.section	.nv.shared._ZN7cutlass13device_kernelIN5flash11enable_sm90INS1_16FlashAttnFwdSm90INS1_25CollectiveMainloopFwdSm90ILi2EN4cute5tupleIJNS5_1CILi1EEES8_S8_EEENS6_IJNS7_ILi128EEESA_SA_EEELi128ENS_10bfloat16_tEfNS_4arch4Sm90ELb1ELb0ELb1ELb0ELb1ELb0ELb0ELb1ELb1ELb1ELb1ELb0EEENS1_21CollectiveEpilogueFwdISB_S9_SC_SE_Li256ELb0ELb1ELb1ELb0EEENS1_19SingleTileSchedulerILb0ELb1ELb1ELi128EEEEEEEEEvNT_6ParamsE,"aw",@nobits
	.sectionflags	@""
	.align	16
	.zero		1024


//--------------------- .nv.shared._ZN7cutlass13device_kernelIN5flash11enable_sm90INS1_16FlashAttnFwdSm90INS1_25CollectiveMainloopFwdSm90ILi2EN4cute5tupleIJNS5_1CILi1EEES8_S8_EEENS6_IJNS7_ILi128EEESA_SA_EEELi128ENS_10bfloat16_tEfNS_4arch4Sm90ELb1ELb0ELb1ELb1ELb1ELb0ELb0ELb1ELb1ELb1ELb1ELb0EEENS1_21CollectiveEpilogueFwdISB_S9_SC_SE_Li256ELb1ELb1ELb1ELb0EEENS1_36VarlenDynamicPersistentTileSchedulerILi128ELi128ELi256ELi128ELb1ELb1ELb1ELb1ELb1ELb1EEEEEEEEEvNT_6ParamsE --------------------------
	.section	.nv.shared._ZN7cutlass13device_kernelIN5flash11enable_sm90INS1_16FlashAttnFwdSm90INS1_25CollectiveMainloopFwdSm90ILi2EN4cute5tupleIJNS5_1CILi1EEES8_S8_EEENS6_IJNS7_ILi128EEESA_SA_EEELi128ENS_10bfloat16_tEfNS_4arch4Sm90ELb1ELb0ELb1ELb1ELb1ELb0ELb0ELb1ELb1ELb1ELb1ELb0EEENS1_21CollectiveEpilogueFwdISB_S9_SC_SE_Li256ELb1ELb1ELb1ELb0EEENS1_36VarlenDynamicPersistentTileSchedulerILi128ELi128ELi256ELi128ELb1ELb1ELb1ELb1ELb1ELb1EEEEEEEEEvNT_6ParamsE,"aw",@nobits
	.sectionflags	@""
	.align	16
	.zero		1024


//--------------------- .nv.shared._ZN7cutlass13device_kernelIN5flash11enable_sm90INS1_16FlashAttnFwdSm90INS1_25CollectiveMainloopFwdSm90ILi2EN4cute5tupleIJNS5_1CILi1EEES8_S8_EEENS6_IJNS7_ILi128EEESA_SA_EEELi128ENS_10bfloat16_tEfNS_4arch4Sm90ELb1ELb0ELb1ELb1ELb1ELb1ELb0ELb1ELb1ELb1ELb1ELb0EEENS1_21CollectiveEpilogueFwdISB_S9_SC_SE_Li256ELb1ELb1ELb1ELb0EEENS1_36VarlenDynamicPersistentTileSchedulerILi128ELi128ELi256ELi128ELb1ELb1ELb1ELb1ELb1ELb1EEEEEEEEEvNT_6ParamsE --------------------------
	.section	.nv.shared._ZN7cutlass13device_kernelIN5flash11enable_sm90INS1_16FlashAttnFwdSm90INS1_25CollectiveMainloopFwdSm90ILi2EN4cute5tupleIJNS5_1CILi1EEES8_S8_EEENS6_IJNS7_ILi128EEESA_SA_EEELi128ENS_10bfloat16_tEfNS_4arch4Sm90ELb1ELb0ELb1ELb1ELb1ELb1ELb0ELb1ELb1ELb1ELb1ELb0EEENS1_21CollectiveEpilogueFwdISB_S9_SC_SE_Li256ELb1ELb1ELb1ELb0EEENS1_36VarlenDynamicPersistentTileSchedulerILi128ELi128ELi256ELi128ELb1ELb1ELb1ELb1ELb1ELb1EEEEEEEEEvNT_6ParamsE,"aw",@nobits
	.sectionflags	@""
	.align	16
	.zero		1024


//--------------------- .nv.shared._ZN7cutlass13device_kernelIN5flash11enable_sm90INS1_16FlashAttnFwdSm90INS1_25CollectiveMainloopFwdSm90ILi2EN4cute5tupleIJNS5_1CILi1EEES8_S8_EEENS6_IJNS7_ILi192EEENS7_ILi128EEENS7_ILi96EEEEEELi96ENS_10bfloat16_tEfNS_4arch4Sm90ELb0ELb0ELb1ELb0ELb1ELb0ELb0ELb0ELb1ELb1ELb1ELb0EEENS1_21CollectiveEpilogueFwdINS6_IJSA_SC_SB_EEES9_SE_SG_Li384ELb0ELb1ELb1ELb0EEENS1_19SingleTileSchedulerILb0ELb1ELb1ELi192EEEEEEEEEvNT_6ParamsE --------------------------
	.section	.nv.shared._ZN7cutlass13device_kernelIN5flash11enable_sm90INS1_16FlashAttnFwdSm90INS1_25CollectiveMainloopFwdSm90ILi2EN4cute5tupleIJNS5_1CILi1EEES8_S8_EEENS6_IJNS7_ILi192EEENS7_ILi128EEENS7_ILi96EEEEEELi96ENS_10bfloat16_tEfNS_4arch4Sm90ELb0ELb0ELb1ELb0ELb1ELb0ELb0ELb0ELb1ELb1ELb1ELb0EEENS1_21CollectiveEpilogueFwdINS6_IJSA_SC_SB_EEES9_SE_SG_Li384ELb0ELb1ELb1ELb0EEENS1_19SingleTileSchedulerILb0ELb1ELb1ELi192EEEEEEEEEvNT_6ParamsE,"aw",@nobits
	.sectionflags	@""
	.align	16
	.zero		1024


//--------------------- .nv.shared._ZN7cutlass13device_kernelIN5flash11enable_sm90INS1_16FlashAttnFwdSm90INS1_25CollectiveMainloopFwdSm90ILi2EN4cute5tupleIJNS5_1CILi1EEES8_S8_EEENS6_IJNS7_ILi192EEENS7_ILi128EEENS7_ILi96EEEEEELi96ENS_10bfloat16_tEfNS_4arch4Sm90ELb0ELb0ELb1ELb1ELb1ELb0ELb0ELb0ELb1ELb1ELb1ELb0EEENS1_21CollectiveEpilogueFwdINS6_IJSA_SC_SB_EEES9_SE_SG_Li384ELb1ELb1ELb1ELb0EEENS1_36VarlenDynamicPersistentTileSchedulerILi192ELi128ELi384ELi128ELb1ELb1ELb1ELb0ELb1ELb1EEEEEEEEEvNT_6ParamsE --------------------------
	.section	.nv.shared._ZN7cutlass13device_kernelIN5flash11enable_sm90INS1_16FlashAttnFwdSm90INS1_25CollectiveMainloopFwdSm90ILi2EN4cute5tupleIJNS5_1CILi1EEES8_S8_EEENS6_IJNS7_ILi192EEENS7_ILi128EEENS7_ILi96EEEEEELi96ENS_10bfloat16_tEfNS_4arch4Sm90ELb0ELb0ELb1ELb1ELb1ELb0ELb0ELb0ELb1ELb1ELb1ELb0EEENS1_21CollectiveEpilogueFwdINS6_IJSA_SC_SB_EEES9_SE_SG_Li384ELb1ELb1ELb1ELb0EEENS1_36VarlenDynamicPersistentTileSchedulerILi192ELi128ELi384ELi128ELb1ELb1ELb1ELb0ELb1ELb1EEEEEEEEEvNT_6ParamsE,"aw",@nobits
	.sectionflags	@""
	.align	16
	.zero		1024


//--------------------- .nv.shared._ZN7cutlass13device_kernelIN5flash11enable_sm90INS1_16FlashAttnFwdSm90INS1_25CollectiveMainloopFwdSm90ILi2EN4cute5tupleIJNS5_1CILi1EEES8_S8_EEENS6_IJNS7_ILi192EEENS7_ILi128EEENS7_ILi96EEEEEELi96ENS_10bfloat16_tEfNS_4arch4Sm90ELb0ELb0ELb1ELb1ELb1ELb1ELb0ELb0ELb1ELb1ELb1ELb0EEENS1_21CollectiveEpilogueFwdINS6_IJSA_SC_SB_EEES9_SE_SG_Li384ELb1ELb1ELb1ELb0EEENS1_36VarlenDynamicPersistentTileSchedulerILi192ELi128ELi384ELi128ELb1ELb1ELb1ELb0ELb1ELb1EEEEEEEEEvNT_6ParamsE --------------------------
	.section	.nv.shared._ZN7cutlass13device_kernelIN5flash11enable_sm90INS1_16FlashAttnFwdSm90INS1_25CollectiveMainloopFwdSm90ILi2EN4cute5tupleIJNS5_1CILi1EEES8_S8_EEENS6_IJNS7_ILi192EEENS7_ILi128EEENS7_ILi96EEEEEELi96ENS_10bfloat16_tEfNS_4arch4Sm90ELb0ELb0ELb1ELb1ELb1ELb1ELb0ELb0ELb1ELb1ELb1ELb0EEENS1_21CollectiveEpilogueFwdINS6_IJSA_SC_SB_EEES9_SE_SG_Li384ELb1ELb1ELb1ELb0EEENS1_36VarlenDynamicPersistentTileSchedulerILi192ELi128ELi384ELi128ELb1ELb1ELb1ELb0ELb1ELb1EEEEEEEEEvNT_6ParamsE,"aw",@nobits
	.sectionflags	@""
	.align	16
	.zero		1024


//--------------------- .nv.shared._ZN7cutlass13device_kernelIN5flash11enable_sm90INS1_16FlashAttnFwdSm90INS1_25CollectiveMainloopFwdSm90ILi2EN4cute5tupleIJNS5_1CILi1EEES8_S8_EEENS6_IJNS7_ILi192EEENS7_ILi128EEENS7_ILi96EEEEEELi96ENS_10bfloat16_tEfNS_4arch4Sm90ELb0ELb1ELb1ELb0ELb1ELb0ELb0ELb0ELb1ELb1ELb1ELb0EEENS1_21CollectiveEpilogueFwdINS6_IJSA_SC_SB_EEES9_SE_SG_Li384ELb0ELb1ELb1ELb0EEENS1_19SingleTileSchedulerILb0ELb1ELb1ELi192EEEEEEEEEvNT_6ParamsE --------------------------
	.section	.nv.shared._ZN7cutlass13device_kernelIN5flash11enable_sm90INS1_16FlashAttnFwdSm90INS1_25CollectiveMainloopFwdSm90ILi2EN4cute5tupleIJNS5_1CILi1EEES8_S8_EEENS6_IJNS7_ILi192EEENS7_ILi128EEENS7_ILi96EEEEEELi96ENS_10bfloat16_tEfNS_4arch4Sm90ELb0ELb1ELb1ELb0ELb1ELb0ELb0ELb0ELb1ELb1ELb1ELb0EEENS1_21CollectiveEpilogueFwdINS6_IJSA_SC_SB_EEES9_SE_SG_Li384ELb0ELb1ELb1ELb0EEENS1_19SingleTileSchedulerILb0ELb1ELb1ELi192EEEEEEEEEvNT_6ParamsE,"aw",@nobits
	.sectionflags	@""
	.align	16
	.zero		1024


//--------------------- .nv.shared._ZN7cutlass13device_kernelIN5flash11enable_sm90INS1_16FlashAttnFwdSm90INS1_25CollectiveMainloopFwdSm90ILi2EN4cute5tupleIJNS5_1CILi1EEES8_S8_EEENS6_IJNS7_ILi192EEENS7_ILi128EEENS7_ILi96EEEEEELi96ENS_10bfloat16_tEfNS_4arch4Sm90ELb0ELb1ELb1ELb1ELb1ELb0ELb0ELb0ELb1ELb1ELb1ELb0EEENS1_21CollectiveEpilogueFwdINS6_IJSA_SC_SB_EEES9_SE_SG_Li384ELb1ELb1ELb1ELb0EEENS1_36VarlenDynamicPersistentTileSchedulerILi192ELi128ELi384ELi128ELb1ELb1ELb1ELb1ELb0ELb1EEEEEEEEEvNT_6ParamsE --------------------------
	.section	.nv.shared._ZN7cutlass13device_kernelIN5flash11enable_sm90INS1_16FlashAttnFwdSm90INS1_25CollectiveMainloopFwdSm90ILi2EN4cute5tupleIJNS5_1CILi1EEES8_S8_EEENS6_IJNS7_ILi192EEENS7_ILi128EEENS7_ILi96EEEEEELi96ENS_10bfloat16_tEfNS_4arch4Sm90ELb0ELb1ELb1ELb1ELb1ELb0ELb0ELb0ELb1ELb1ELb1ELb0EEENS1_21CollectiveEpilogueFwdINS6_IJSA_SC_SB_EEES9_SE_SG_Li384ELb1ELb1ELb1ELb0EEENS1_36VarlenDynamicPersistentTileSchedulerILi192ELi128ELi384ELi128ELb1ELb1ELb1ELb1ELb0ELb1EEEEEEEEEvNT_6ParamsE,"aw",@nobits
	.sectionflags	@""
	.align	16
	.zero		1024


//--------------------- .nv.shared._ZN7cutlass13device_kernelIN5flash11enable_sm90INS1_16FlashAttnFwdSm90INS1_25CollectiveMainloopFwdSm90ILi2EN4cute5tupleIJNS5_1CILi1EEES8_S8_EEENS6_IJNS7_ILi192EEENS7_ILi128EEENS7_ILi96EEEEEELi96ENS_10bfloat16_tEfNS_4arch4Sm90ELb0ELb1ELb1ELb1ELb1ELb1ELb0ELb0ELb1ELb1ELb1ELb0EEENS1_21CollectiveEpilogueFwdINS6_IJSA_SC_SB_EEES9_SE_SG_Li384ELb1ELb1ELb1ELb0EEENS1_36VarlenDynamicPersistentTileSchedulerILi192ELi128ELi384ELi128ELb1ELb1ELb1ELb1ELb0ELb1EEEEEEEEEvNT_6ParamsE --------------------------
	.section	.nv.shared._ZN7cutlass13device_kernelIN5flash11enable_sm90INS1_16FlashAttnFwdSm90INS1_25CollectiveMainloopFwdSm90ILi2EN4cute5tupleIJNS5_1CILi1EEES8_S8_EEENS6_IJNS7_ILi192EEENS7_ILi128EEENS7_ILi96EEEEEELi96ENS_10bfloat16_tEfNS_4arch4Sm90ELb0ELb1ELb1ELb1ELb1ELb1ELb0ELb0ELb1ELb1ELb1ELb0EEENS1_21CollectiveEpilogueFwdINS6_IJSA_SC_SB_EEES9_SE_SG_Li384ELb1ELb1ELb1ELb0EEENS1_36VarlenDynamicPersistentTileSchedulerILi192ELi128ELi384ELi128ELb1ELb1ELb1ELb1ELb0ELb1EEEEEEEEEvNT_6ParamsE,"aw",@nobits
	.sectionflags	@""
	.align	16
	.zero		1024


//--------------------- .nv.shared._ZN7cutlass13device_kernelIN5flash11enable_sm90INS1_16FlashAttnFwdSm90INS1_25CollectiveMainloopFwdSm90ILi2EN4cute5tupleIJNS5_1CILi1EEES8_S8_EEENS6_IJNS7_ILi192EEENS7_ILi128EEENS7_ILi96EEEEEELi96ENS_10bfloat16_tEfNS_4arch4Sm90ELb1ELb0ELb1ELb0ELb1ELb0ELb0ELb0ELb1ELb1ELb1ELb0EEENS1_21CollectiveEpilogueFwdINS6_IJSA_SC_SB_EEES9_SE_SG_Li384ELb0ELb1ELb1ELb0EEENS1_19SingleTileSchedulerILb0ELb1ELb1ELi192EEEEEEEEEvNT_6ParamsE --------------------------
	.section	.nv.shared._ZN7cutlass13device_kernelIN5flash11enable_sm90INS1_16FlashAttnFwdSm90INS1_25CollectiveMainloopFwdSm90ILi2EN4cute5tupleIJNS5_1CILi1EEES8_S8_EEENS6_IJNS7_ILi192EEENS7_ILi128EEENS7_ILi96EEEEEELi96ENS_10bfloat16_tEfNS_4arch4Sm90ELb1ELb0ELb1ELb0ELb1ELb0ELb0ELb0ELb1ELb1ELb1ELb0EEENS1_21CollectiveEpilogueFwdINS6_IJSA_SC_SB_EEES9_SE_SG_Li384ELb0ELb1ELb1ELb0EEENS1_19SingleTileSchedulerILb0ELb1ELb1ELi192EEEEEEEEEvNT_6ParamsE,"aw",@nobits
	.sectionflags	@""
	.align	16
	.zero		1024


//--------------------- .nv.shared._ZN7cutlass13device_kernelIN5flash11enable_sm90INS1_16FlashAttnFwdSm90INS1_25CollectiveMainloopFwdSm90ILi2EN4cute5tupleIJNS5_1CILi1EEES8_S8_EEENS6_IJNS7_ILi192EEENS7_ILi128EEENS7_ILi96EEEEEELi96ENS_10bfloat16_tEfNS_4arch4Sm90ELb1ELb0ELb1ELb1ELb1ELb0ELb0ELb0ELb1ELb1ELb1ELb0EEENS1_21CollectiveEpilogueFwdINS6_IJSA_SC_SB_EEES9_SE_SG_Li384ELb1ELb1ELb1ELb0EEENS1_36VarlenDynamicPersistentTileSchedulerILi192ELi128ELi384ELi128ELb1ELb1ELb1ELb1ELb1ELb1EEEEEEEEEvNT_6ParamsE --------------------------
	.section	.nv.shared._ZN7cutlass13device_kernelIN5flash11enable_sm90INS1_16FlashAttnFwdSm90INS1_25CollectiveMainloopFwdSm90ILi2EN4cute5tupleIJNS5_1CILi1EEES8_S8_EEENS6_IJNS7_ILi192EEENS7_ILi128EEENS7_ILi96EEEEEELi96ENS_10bfloat16_tEfNS_4arch4Sm90ELb1ELb0ELb1ELb1ELb1ELb0ELb0ELb0ELb1ELb1ELb1ELb0EEENS1_21CollectiveEpilogueFwdINS6_IJSA_SC_SB_EEES9_SE_SG_Li384ELb1ELb1ELb1ELb0EEENS1_36VarlenDynamicPersistentTileSchedulerILi192ELi128ELi384ELi128ELb1ELb1ELb1ELb1ELb1ELb1EEEEEEEEEvNT_6ParamsE,"aw",@nobits
	.sectionflags	@""
	.align	16
	.zero		1024


//--------------------- .nv.shared._ZN7cutlass13device_kernelIN5flash11enable_sm90INS1_16FlashAttnFwdSm90INS1_25CollectiveMainloopFwdSm90ILi2EN4cute5tupleIJNS5_1CILi1EEES8_S8_EEENS6_IJNS7_ILi192EEENS7_ILi128EEENS7_ILi96EEEEEELi96ENS_10bfloat16_tEfNS_4arch4Sm90ELb1ELb0ELb1ELb1ELb1ELb1ELb0ELb0ELb1ELb1ELb1ELb0EEENS1_21CollectiveEpilogueFwdINS6_IJSA_SC_SB_EEES9_SE_SG_Li384ELb1ELb1ELb1ELb0EEENS1_36VarlenDynamicPersistentTileSchedulerILi192ELi128ELi384ELi128ELb1ELb1ELb1ELb1ELb1ELb1EEEEEEEEEvNT_6ParamsE --------------------------
	.section	.nv.shared._ZN7cutlass13device_kernelIN5flash11enable_sm90INS1_16FlashAttnFwdSm90INS1_25CollectiveMainloopFwdSm90ILi2EN4cute5tupleIJNS5_1CILi1EEES8_S8_EEENS6_IJNS7_ILi192EEENS7_ILi128EEENS7_ILi96EEEEEELi96ENS_10bfloat16_tEfNS_4arch4Sm90ELb1ELb0ELb1ELb1ELb1ELb1ELb0ELb0ELb1ELb1ELb1ELb0EEENS1_21CollectiveEpilogueFwdINS6_IJSA_SC_SB_EEES9_SE_SG_Li384ELb1ELb1ELb1ELb0EEENS1_36VarlenDynamicPersistentTileSchedulerILi192ELi128ELi384ELi128ELb1ELb1ELb1ELb1ELb1ELb1EEEEEEEEEvNT_6ParamsE,"aw",@nobits
	.sectionflags	@""
	.align	16
	.zero		1024


//--------------------- .nv.shared._ZN7cutlass13device_kernelIN5flash11enable_sm90INS1_16FlashAttnFwdSm90INS1_25CollectiveMainloopFwdSm90ILi2EN4cute5tupleIJNS5_1CILi1EEES8_S8_EEENS6_IJNS7_ILi192EEENS7_ILi128EEENS7_ILi64EEEEEELi64ENS_10bfloat16_tEfNS_4arch4Sm90ELb0ELb0ELb1ELb0ELb1ELb0ELb0ELb1ELb1ELb1ELb1ELb0EEENS1_21CollectiveEpilogueFwdINS6_IJSA_SC_SB_EEES9_SE_SG_Li384ELb0ELb1ELb1ELb0EEENS1_19SingleTileSchedulerILb0ELb1ELb1ELi192EEEEEEEEEvNT_6ParamsE --------------------------
	.section	.nv.shared._ZN7cutlass13device_kernelIN5flash11enable_sm90INS1_16FlashAttnFwdSm90INS1_25CollectiveMainloopFwdSm90ILi2EN4cute5tupleIJNS5_1CILi1EEES8_S8_EEENS6_IJNS7_ILi192EEENS7_ILi128EEENS7_ILi64EEEEEELi64ENS_10bfloat16_tEfNS_4arch4Sm90ELb0ELb0ELb1ELb0ELb1ELb0ELb0ELb1ELb1ELb1ELb1ELb0EEENS1_21CollectiveEpilogueFwdINS6_IJSA_SC_SB_EEES9_SE_SG_Li384ELb0ELb1ELb1ELb0EEENS1_19SingleTileSchedulerILb0ELb1ELb1ELi192EEEEEEEEEvNT_6ParamsE,"aw",@nobits
	.sectionflags	@""
	.align	16
	.zero		1024


//--------------------- .nv.shared._ZN7cutlass13device_kernelIN5flash11enable_sm90INS1_16FlashAttnFwdSm90INS1_25CollectiveMainloopFwdSm90ILi2EN4cute5tupleIJNS5_1CILi1EEES8_S8_EEENS6_IJNS7_ILi192EEENS7_ILi128EEENS7_ILi64EEEEEELi64ENS_10bfloat16_tEfNS_4arch4Sm90ELb0ELb0ELb1ELb1ELb1ELb0ELb0ELb1ELb1ELb1ELb1ELb0EEENS1_21CollectiveEpilogueFwdINS6_IJSA_SC_SB_EEES9_SE_SG_Li384ELb1ELb1ELb1ELb0EEENS1_36VarlenDynamicPersistentTileSchedulerILi192ELi128ELi384ELi128ELb1ELb1ELb1ELb0ELb1ELb1EEEEEEEEEvNT_6ParamsE --------------------------
	.section	.nv.shared._ZN7cutlass13device_kernelIN5flash11enable_sm90INS1_16FlashAttnFwdSm90INS1_25CollectiveMainloopFwdSm90ILi2EN4cute5tupleIJNS5_1CILi1EEES8_S8_EEENS6_IJNS7_ILi192EEENS7_ILi128EEENS7_ILi64EEEEEELi64ENS_10bfloat16_tEfNS_4arch4Sm90ELb0ELb0ELb1ELb1ELb1ELb0ELb0ELb1ELb1ELb1ELb1ELb0EEENS1_21CollectiveEpilogueFwdINS6_IJSA_SC_SB_EEES9_SE_SG_Li384ELb1ELb1ELb1ELb0EEENS1_36VarlenDynamicPersistentTileSchedulerILi192ELi128ELi384ELi128ELb1ELb1ELb1ELb0ELb1ELb1EEEEEEEEEvNT_6ParamsE,"aw",@nobits
	.sectionflags	@""
	.align	16
	.zero		1024


//--------------------- .nv.shared._ZN7cutlass13device_kernelIN5flash11enable_sm90INS1_16FlashAttnFwdSm90INS1_25CollectiveMainloopFwdSm90ILi2EN4cute5tupleIJNS5_1CILi1EEES8_S8_EEENS6_IJNS7_ILi192EEENS7_ILi128EEENS7_ILi64EEEEEELi64ENS_10bfloat16_tEfNS_4arch4Sm90ELb0ELb0ELb1ELb1ELb1ELb1ELb0ELb1ELb1ELb1ELb1ELb0EEENS1_21CollectiveEpilogueFwdINS6_IJSA_SC_SB_EEES9_SE_SG_Li384ELb1ELb1ELb1ELb0EEENS1_36VarlenDynamicPersistentTileSchedulerILi192ELi128ELi384ELi128ELb1ELb1ELb1ELb0ELb1ELb1EEEEEEEEEvNT_6ParamsE --------------------------
	.section	.nv.shared._ZN7cutlass13device_kernelIN5flash11enable_sm90INS1_16FlashAttnFwdSm90INS1_25CollectiveMainloopFwdSm90ILi2EN4cute5tupleIJNS5_1CILi1EEES8_S8_EEENS6_IJNS7_ILi192EEENS7_ILi128EEENS7_ILi64EEEEEELi64ENS_10bfloat16_tEfNS_4arch4Sm90ELb0ELb0ELb1ELb1ELb1ELb1ELb0ELb1ELb1ELb1ELb1ELb0EEENS1_21CollectiveEpilogueFwdINS6_IJSA_SC_SB_EEES9_SE_SG_Li384ELb1ELb1ELb1ELb0EEENS1_36VarlenDynamicPersistentTileSchedulerILi192ELi128ELi384ELi128ELb1ELb1ELb1ELb0ELb1ELb1EEEEEEEEEvNT_6ParamsE,"aw",@nobits
	.sectionflags	@""
	.align	16
	.zero		1024


//--------------------- .nv.shared._ZN7cutlass13device_kernelIN5flash11enable_sm90INS1_16FlashAttnFwdSm90INS1_25CollectiveMainloopFwdSm90ILi2EN4cute5tupleIJNS5_1CILi1EEES8_S8_EEENS6_IJNS7_ILi192EEENS7_ILi128EEENS7_ILi64EEEEEELi64ENS_10bfloat16_tEfNS_4arch4Sm90ELb0ELb1ELb1ELb0ELb1ELb0ELb0ELb1ELb1ELb1ELb1ELb0EEENS1_21CollectiveEpilogueFwdINS6_IJSA_SC_SB_EEES9_SE_SG_Li384ELb0ELb1ELb1ELb0EEENS1_19SingleTileSchedulerILb0ELb1ELb1ELi192EEEEEEEEEvNT_6ParamsE --------------------------
	.section	.nv.shared._ZN7cutlass13device_kernelIN5flash11enable_sm90INS1_16FlashAttnFwdSm90INS1_25CollectiveMainloopFwdSm90ILi2EN4cute5tupleIJNS5_1CILi1EEES8_S8_EEENS6_IJNS7_ILi192EEENS7_ILi128EEENS7_ILi64EEEEEELi64ENS_10bfloat16_tEfNS_4arch4Sm90ELb0ELb1ELb1ELb0ELb1ELb0ELb0ELb1ELb1ELb1ELb1ELb0EEENS1_21CollectiveEpilogueFwdINS6_IJSA_SC_SB_EEES9_SE_SG_Li384ELb0ELb1ELb1ELb0EEENS1_19SingleTileSchedulerILb0ELb1ELb1ELi192EEEEEEEEEvNT_6ParamsE,"aw",@nobits
	.sectionflags	@""
	.align	16
	.zero		1024


//--------------------- .nv.shared._ZN7cutlass13device_kernelIN5flash11enable_sm90INS1_16FlashAttnFwdSm90INS1_25CollectiveMainloopFwdSm90ILi2EN4cute5tupleIJNS5_1CILi1EEES8_S8_EEENS6_IJNS7_ILi192EEENS7_ILi128EEENS7_ILi64EEEEEELi64ENS_10bfloat16_tEfNS_4arch4Sm90ELb0ELb1ELb1ELb1ELb1ELb0ELb0ELb1ELb1ELb1ELb1ELb0EEENS1_21CollectiveEpilogueFwdINS6_IJSA_SC_SB_EEES9_SE_SG_Li384ELb1ELb1ELb1ELb0EEENS1_36VarlenDynamicPersistentTileSchedulerILi192ELi128ELi384ELi128ELb1ELb1ELb1ELb1ELb0ELb1EEEEEEEEEvNT_6ParamsE --------------------------
	.section	.nv.shared._ZN7cutlass13device_kernelIN5flash11enable_sm90INS1_16FlashAttnFwdSm90INS1_25CollectiveMainloopFwdSm90ILi2EN4cute5tupleIJNS5_1CILi1EEES8_S8_EEENS6_IJNS7_ILi192EEENS7_ILi128EEENS7_ILi64EEEEEELi64ENS_10bfloat16_tEfNS_4arch4Sm90ELb0ELb1ELb1ELb1ELb1ELb0ELb0ELb1ELb1ELb1ELb1ELb0EEENS1_21CollectiveEpilogueFwdINS6_IJSA_SC_SB_EEES9_SE_SG_Li384ELb1ELb1ELb1ELb0EEENS1_36VarlenDynamicPersistentTileSchedulerILi192ELi128ELi384ELi128ELb1ELb1ELb1ELb1ELb0ELb1EEEEEEEEEvNT_6ParamsE,"aw",@nobits
	.sectionflags	@""
	.align	16
	.zero		1024


//--------------------- .nv.shared._ZN7cutlass13device_kernelIN5flash11enable_sm90INS1_16FlashAttnFwdSm90INS1_25CollectiveMainloopFwdSm90ILi2EN4cute5tupleIJNS5_1CILi1EEES8_S8_EEENS6_IJNS7_ILi192EEENS7_ILi128EEENS7_ILi64EEEEEELi64ENS_10bfloat16_tEfNS_4arch4Sm90ELb0ELb1ELb1ELb1ELb1ELb1ELb0ELb1ELb1ELb1ELb1ELb0EEENS1_21CollectiveEpilogueFwdINS6_IJSA_SC_SB_EEES9_SE_SG_Li384ELb1ELb1ELb1ELb0EEENS1_36VarlenDynamicPersistentTileSchedulerILi192ELi128ELi384ELi128ELb1ELb1ELb1ELb1ELb0ELb1EEEEEEEEEvNT_6ParamsE --------------------------
	.section	.nv.shared._ZN7cutlass13device_kernelIN5flash11enable_sm90INS1_16FlashAttnFwdSm90INS1_25CollectiveMainloopFwdSm90ILi2EN4cute5tupleIJNS5_1CILi1EEES8_S8_EEENS6_IJNS7_ILi192EEENS7_ILi128EEENS7_ILi64EEEEEELi64ENS_10bfloat16_tEfNS_4arch4Sm90ELb0ELb1ELb1ELb1ELb1ELb1ELb0ELb1ELb1ELb1ELb1ELb0EEENS1_21CollectiveEpilogueFwdINS6_IJSA_SC_SB_EEES9_SE_SG_Li384ELb1ELb1ELb1ELb0EEENS1_36VarlenDynamicPersistentTileSchedulerILi192ELi128ELi384ELi128ELb1ELb1ELb1ELb1ELb0ELb1EEEEEEEEEvNT_6ParamsE,"aw",@nobits
	.sectionflags	@""
	.align	16
	.zero		1024


//--------------------- .nv.shared._ZN7cutlass13device_kernelIN5flash11enable_sm90INS1_16FlashAttnFwdSm90INS1_25CollectiveMainloopFwdSm90ILi2EN4cute5tupleIJNS5_1CILi1EEES8_S8_EEENS6_IJNS7_ILi192EEENS7_ILi128EEENS7_ILi64EEEEEELi64ENS_10bfloat16_tEfNS_4arch4Sm90ELb1ELb0ELb1ELb0ELb1ELb0ELb0ELb1ELb1ELb1ELb1ELb0EEENS1_21CollectiveEpilogueFwdINS6_IJSA_SC_SB_EEES9_SE_SG_Li384ELb0ELb1ELb1ELb0EEENS1_19SingleTileSchedulerILb0ELb1ELb1ELi192EEEEEEEEEvNT_6ParamsE --------------------------
	.section	.nv.shared._ZN7cutlass13device_kernelIN5flash11enable_sm90INS1_16FlashAttnFwdSm90INS1_25CollectiveMainloopFwdSm90ILi2EN4cute5tupleIJNS5_1CILi1EEES8_S8_EEENS6_IJNS7_ILi192EEENS7_ILi128EEENS7_ILi64EEEEEELi64ENS_10bfloat16_tEfNS_4arch4Sm90ELb1ELb0ELb1ELb0ELb1ELb0ELb0ELb1ELb1ELb1ELb1ELb0EEENS1_21CollectiveEpilogueFwdINS6_IJSA_SC_SB_EEES9_SE_SG_Li384ELb0ELb1ELb1ELb0EEENS1_19SingleTileSchedulerILb0ELb1ELb1ELi192EEEEEEEEEvNT_6ParamsE,"aw",@nobits
	.sectionflags	@""
	.align	16
	.zero		1024


//--------------------- .nv.shared._ZN7cutlass13device_kernelIN5flash11enable_sm90INS1_16FlashAttnFwdSm90INS1_25CollectiveMainloopFwdSm90ILi2EN4cute5tupleIJNS5_1CILi1EEES8_S8_EEENS6_IJNS7_ILi192EEENS7_ILi128EEENS7_ILi64EEEEEELi64ENS_10bfloat16_tEfNS_4arch4Sm90ELb1ELb0ELb1ELb1ELb1ELb0ELb0ELb1ELb1ELb1ELb1ELb0EEENS1_21CollectiveEpilogueFwdINS6_IJSA_SC_SB_EEES9_SE_SG_Li384ELb1ELb1ELb1ELb0EEENS1_36VarlenDynamicPersistentTileSchedulerILi192ELi128ELi384ELi128ELb1ELb1ELb1ELb1ELb1ELb1EEEEEEEEEvNT_6ParamsE --------------------------
	.section	.nv.shared._ZN7cutlass13device_kernelIN5flash11enable_sm90INS1_16FlashAttnFwdSm90INS1_25CollectiveMainloopFwdSm90ILi2EN4cute5tupleIJNS5_1CILi1EEES8_S8_EEENS6_IJNS7_ILi192EEENS7_ILi128EEENS7_ILi64EEEEEELi64ENS_10bfloat16_tEfNS_4arch4Sm90ELb1ELb0ELb1ELb1ELb1ELb0ELb0ELb1ELb1ELb1ELb1ELb0EEENS1_21CollectiveEpilogueFwdINS6_IJSA_SC_SB_EEES9_SE_SG_Li384ELb1ELb1ELb1ELb0EEENS1_36VarlenDynamicPersistentTileSchedulerILi192ELi128ELi384ELi128ELb1ELb1ELb1ELb1ELb1ELb1EEEEEEEEEvNT_6ParamsE,"aw",@nobits
	.sectionflags	@""
	.align	16
	.zero		1024


//--------------------- .nv.shared._ZN7cutlass13device_kernelIN5flash11enable_sm90INS1_16FlashAttnFwdSm90INS1_25CollectiveMainloopFwdSm90ILi2EN4cute5tupleIJNS5_1CILi1EEES8_S8_EEENS6_IJNS7_ILi192EEENS7_ILi128EEENS7_ILi64EEEEEELi64ENS_10bfloat16_tEfNS_4arch4Sm90ELb1ELb0ELb1ELb1ELb1ELb1ELb0ELb1ELb1ELb1ELb1ELb0EEENS1_21CollectiveEpilogueFwdINS6_IJSA_SC_SB_EEES9_SE_SG_Li384ELb1ELb1ELb1ELb0EEENS1_36VarlenDynamicPersistentTileSchedulerILi192ELi128ELi384ELi128ELb1ELb1ELb1ELb1ELb1ELb1EEEEEEEEEvNT_6ParamsE --------------------------
	.section	.nv.shared._ZN7cutlass13device_kernelIN5flash11enable_sm90INS1_16FlashAttnFwdSm90INS1_25CollectiveMainloopFwdSm90ILi2EN4cute5tupleIJNS5_1CILi1EEES8_S8_EEENS6_IJNS7_ILi192EEENS7_ILi128EEENS7_ILi64EEEEEELi64ENS_10bfloat16_tEfNS_4arch4Sm90ELb1ELb0ELb1ELb1ELb1ELb1ELb0ELb1ELb1ELb1ELb1ELb0EEENS1_21CollectiveEpilogueFwdINS6_IJSA_SC_SB_EEES9_SE_SG_Li384ELb1ELb1ELb1ELb0EEENS1_36VarlenDynamicPersistentTileSchedulerILi192ELi128ELi384ELi128ELb1ELb1ELb1ELb1ELb1ELb1EEEEEEEEEvNT_6ParamsE,"aw",@nobits
	.sectionflags	@""
	.align	16
	.zero		1024


//--------------------- .nv.constant0._ZN7cutlass13device_kernelIN5flash11enable_sm90INS1_16FlashAttnFwdSm90INS1_25CollectiveMainloopFwdSm90ILi2EN4cute5tupleIJNS5_1CILi1EEES8_S8_EEENS6_IJNS7_ILi128EEENS7_ILi80EEENS7_ILi256EEEEEELi256ENS_10bfloat16_tEfNS_4arch4Sm90ELb0ELb0ELb1ELb0ELb1ELb0ELb0ELb1ELb1ELb1ELb1ELb0EEENS1_21CollectiveEpilogueFwdINS6_IJSA_SC_SB_EEES9_SE_SG_Li256ELb0ELb1ELb1ELb0EEENS1_19SingleTileSchedulerILb0ELb1ELb1ELi128EEEEEEEEEvNT_6ParamsE --------------------------
	.section	.nv.constant0._ZN7cutlass13device_kernelIN5flash11enable_sm90INS1_16FlashAttnFwdSm90INS1_25CollectiveMainloopFwdSm90ILi2EN4cute5tupleIJNS5_1CILi1EEES8_S8_EEENS6_IJNS7_ILi128EEENS7_ILi80EEENS7_ILi256EEEEEELi256ENS_10bfloat16_tEfNS_4arch4Sm90ELb0ELb0ELb1ELb0ELb1ELb0ELb0ELb1ELb1ELb1ELb1ELb0EEENS1_21CollectiveEpilogueFwdINS6_IJSA_SC_SB_EEES9_SE_SG_Li256ELb0ELb1ELb1ELb0EEENS1_19SingleTileSchedulerILb0ELb1ELb1ELi128EEEEEEEEEvNT_6ParamsE,"a",@progbits
	.sectionflags	@""
	.align	4
.nv.constant0._ZN7cutlass13device_kernelIN5flash11enable_sm90INS1_16FlashAttnFwdSm90INS1_25CollectiveMainloopFwdSm90ILi2EN4cute5tupleIJNS5_1CILi1EEES8_S8_EEENS6_IJNS7_ILi128EEENS7_ILi80EEENS7_ILi256EEEEEELi256ENS_10bfloat16_tEfNS_4arch4Sm90ELb0ELb0ELb1ELb0ELb1ELb0ELb0ELb1ELb1ELb1ELb1ELb0EEENS1_21CollectiveEpilogueFwdINS6_IJSA_SC_SB_EEES9_SE_SG_Li256ELb0ELb1ELb1ELb0EEENS1_19SingleTileSchedulerILb0ELb1ELb1ELi128EEEEEEEEEvNT_6ParamsE:
	.zero		3200


//--------------------- .nv.constant0._ZN7cutlass13device_kernelIN5flash11enable_sm90INS1_16FlashAttnFwdSm90INS1_25CollectiveMainloopFwdSm90ILi2EN4cute5tupleIJNS5_1CILi1EEES8_S8_EEENS6_IJNS7_ILi128EEENS7_ILi80EEENS7_ILi256EEEEEELi256ENS_10bfloat16_tEfNS_4arch4Sm90ELb0ELb0ELb1ELb1ELb1ELb0ELb0ELb1ELb1ELb1ELb1ELb0EEENS1_21CollectiveEpilogueFwdINS6_IJSA_SC_SB_EEES9_SE_SG_Li256ELb1ELb1ELb1ELb0EEENS1_36VarlenDynamicPersistentTileSchedulerILi128ELi80ELi256ELi128ELb1ELb1ELb1ELb0ELb1ELb1EEEEEEEEEvNT_6ParamsE --------------------------
	.section	.nv.constant0._ZN7cutlass13device_kernelIN5flash11enable_sm90INS1_16FlashAttnFwdSm90INS1_25CollectiveMainloopFwdSm90ILi2EN4cute5tupleIJNS5_1CILi1EEES8_S8_EEENS6_IJNS7_ILi128EEENS7_ILi80EEENS7_ILi256EEEEEELi256ENS_10bfloat16_tEfNS_4arch4Sm90ELb0ELb0ELb1ELb1ELb1ELb0ELb0ELb1ELb1ELb1ELb1ELb0EEENS1_21CollectiveEpilogueFwdINS6_IJSA_SC_SB_EEES9_SE_SG_Li256ELb1ELb1ELb1ELb0EEENS1_36VarlenDynamicPersistentTileSchedulerILi128ELi80ELi256ELi128ELb1ELb1ELb1ELb0ELb1ELb1EEEEEEEEEvNT_6ParamsE,"a",@progbits
	.sectionflags	@""
	.align	4
.nv.constant0._ZN7cutlass13device_kernelIN5flash11enable_sm90INS1_16FlashAttnFwdSm90INS1_25CollectiveMainloopFwdSm90ILi2EN4cute5tupleIJNS5_1CILi1EEES8_S8_EEENS6_IJNS7_ILi128EEENS7_ILi80EEENS7_ILi256EEEEEELi256ENS_10bfloat16_tEfNS_4arch4Sm90ELb0ELb0ELb1ELb1ELb1ELb0ELb0ELb1ELb1ELb1ELb1ELb0EEENS1_21CollectiveEpilogueFwdINS6_IJSA_SC_SB_EEES9_SE_SG_Li256ELb1ELb1ELb1ELb0EEENS1_36VarlenDynamicPersistentTileSchedulerILi128ELi80ELi256ELi128ELb1ELb1ELb1ELb0ELb1ELb1EEEEEEEEEvNT_6ParamsE:
	.zero		3328


//--------------------- .nv.constant0._ZN7cutlass13device_kernelIN5flash11enable_sm90INS1_16FlashAttnFwdSm90INS1_25CollectiveMainloopFwdSm90ILi2EN4cute5tupleIJNS5_1CILi1EEES8_S8_EEENS6_IJNS7_ILi128EEENS7_ILi80EEENS7_ILi256EEEEEELi256ENS_10bfloat16_tEfNS_4arch4Sm90ELb0ELb0ELb1ELb1ELb1ELb1ELb0ELb1ELb1ELb1ELb1ELb0EEENS1_21CollectiveEpilogueFwdINS6_IJSA_SC_SB_EEES9_SE_SG_Li256ELb1ELb1ELb1ELb0EEENS1_36VarlenDynamicPersistentTileSchedulerILi128ELi80ELi256ELi128ELb1ELb1ELb1ELb0ELb1ELb1EEEEEEEEEvNT_6ParamsE --------------------------
	.section	.nv.constant0._ZN7cutlass13device_kernelIN5flash11enable_sm90INS1_16FlashAttnFwdSm90INS1_25CollectiveMainloopFwdSm90ILi2EN4cute5tupleIJNS5_1CILi1EEES8_S8_EEENS6_IJNS7_ILi128EEENS7_ILi80EEENS7_ILi256EEEEEELi256ENS_10bfloat16_tEfNS_4arch4Sm90ELb0ELb0ELb1ELb1ELb1ELb1ELb0ELb1ELb1ELb1ELb1ELb0EEENS1_21CollectiveEpilogueFwdINS6_IJSA_SC_SB_EEES9_SE_SG_Li256ELb1ELb1ELb1ELb0EEENS1_36VarlenDynamicPersistentTileSchedulerILi128ELi80ELi256ELi128ELb1ELb1ELb1ELb0ELb1ELb1EEEEEEEEEvNT_6ParamsE,"a",@progbits
	.sectionflags	@""
	.align	4
.nv.constant0._ZN7cutlass13device_kernelIN5flash11enable_sm90INS1_16FlashAttnFwdSm90INS1_25CollectiveMainloopFwdSm90ILi2EN4cute5tupleIJNS5_1CILi1EEES8_S8_EEENS6_IJNS7_ILi128EEENS7_ILi80EEENS7_ILi256EEEEEELi256ENS_10bfloat16_tEfNS_4arch4Sm90ELb0ELb0ELb1ELb1ELb1ELb1ELb0ELb1ELb1ELb1ELb1ELb0EEENS1_21CollectiveEpilogueFwdINS6_IJSA_SC_SB_EEES9_SE_SG_Li256ELb1ELb1ELb1ELb0EEENS1_36VarlenDynamicPersistentTileSchedulerILi128ELi80ELi256ELi128ELb1ELb1ELb1ELb0ELb1ELb1EEEEEEEEEvNT_6ParamsE:
	.zero		3328


//--------------------- .nv.constant0._ZN7cutlass13device_kernelIN5flash11enable_sm90INS1_16FlashAttnFwdSm90INS1_25CollectiveMainloopFwdSm90ILi2EN4cute5tupleIJNS5_1CILi1EEES8_S8_EEENS6_IJNS7_ILi128EEENS7_ILi64EEENS7_ILi256EEEEEELi256ENS_10bfloat16_tEfNS_4arch4Sm90ELb0ELb1ELb1ELb0ELb1ELb0ELb0ELb1ELb1ELb1ELb1ELb0EEENS1_21CollectiveEpilogueFwdINS6_IJSA_SC_SB_EEES9_SE_SG_Li256ELb0ELb1ELb1ELb0EEENS1_19SingleTileSchedulerILb0ELb1ELb1ELi128EEEEEEEEEvNT_6ParamsE --------------------------
	.section	.nv.constant0._ZN7cutlass13device_kernelIN5flash11enable_sm90INS1_16FlashAttnFwdSm90INS1_25CollectiveMainloopFwdSm90ILi2EN4cute5tupleIJNS5_1CILi1EEES8_S8_EEENS6_IJNS7_ILi128EEENS7_ILi64EEENS7_ILi256EEEEEELi256ENS_10bfloat16_tEfNS_4arch4Sm90ELb0ELb1ELb1ELb0ELb1ELb0ELb0ELb1ELb1ELb1ELb1ELb0EEENS1_21CollectiveEpilogueFwdINS6_IJSA_SC_SB_EEES9_SE_SG_Li256ELb0ELb1ELb1ELb0EEENS1_19SingleTileSchedulerILb0ELb1ELb1ELi128EEEEEEEEEvNT_6ParamsE,"a",@progbits
	.sectionflags	@""
	.align	4
.nv.constant0._ZN7cutlass13device_kernelIN5flash11enable_sm90INS1_16FlashAttnFwdSm90INS1_25CollectiveMainloopFwdSm90ILi2EN4cute5tupleIJNS5_1CILi1EEES8_S8_EEENS6_IJNS7_ILi128EEENS7_ILi64EEENS7_ILi256EEEEEELi256ENS_10bfloat16_tEfNS_4arch4Sm90ELb0ELb1ELb1ELb0ELb1ELb0ELb0ELb1ELb1ELb1ELb1ELb0EEENS1_21CollectiveEpilogueFwdINS6_IJSA_SC_SB_EEES9_SE_SG_Li256ELb0ELb1ELb1ELb0EEENS1_19SingleTileSchedulerILb0ELb1ELb1ELi128EEEEEEEEEvNT_6ParamsE:
	.zero		3200


//--------------------- .nv.constant0._ZN7cutlass13device_kernelIN5flash11enable_sm90INS1_16FlashAttnFwdSm90INS1_25CollectiveMainloopFwdSm90ILi2EN4cute5tupleIJNS5_1CILi1EEES8_S8_EEENS6_IJNS7_ILi128EEENS7_ILi64EEENS7_ILi256EEEEEELi256ENS_10bfloat16_tEfNS_4arch4Sm90ELb0ELb1ELb1ELb1ELb1ELb0ELb0ELb1ELb1ELb1ELb1ELb0EEENS1_21CollectiveEpilogueFwdINS6_IJSA_SC_SB_EEES9_SE_SG_Li256ELb1ELb1ELb1ELb0EEENS1_36VarlenDynamicPersistentTileSchedulerILi128ELi64ELi256ELi128ELb1ELb1ELb1ELb1ELb0ELb1EEEEEEEEEvNT_6ParamsE --------------------------
	.section	.nv.constant0._ZN7cutlass13device_kernelIN5flash11enable_sm90INS1_16FlashAttnFwdSm90INS1_25CollectiveMainloopFwdSm90ILi2EN4cute5tupleIJNS5_1CILi1EEES8_S8_EEENS6_IJNS7_ILi128EEENS7_ILi64EEENS7_ILi256EEEEEELi256ENS_10bfloat16_tEfNS_4arch4Sm90ELb0ELb1ELb1ELb1ELb1ELb0ELb0ELb1ELb1ELb1ELb1ELb0EEENS1_21CollectiveEpilogueFwdINS6_IJSA_SC_SB_EEES9_SE_SG_Li256ELb1ELb1ELb1ELb0EEENS1_36VarlenDynamicPersistentTileSchedulerILi128ELi64ELi256ELi128ELb1ELb1ELb1ELb1ELb0ELb1EEEEEEEEEvNT_6ParamsE,"a",@progbits
	.sectionflags	@""
	.align	4
.nv.constant0._ZN7cutlass13device_kernelIN5flash11enable_sm90INS1_16FlashAttnFwdSm90INS1_25CollectiveMainloopFwdSm90ILi2EN4cute5tupleIJNS5_1CILi1EEES8_S8_EEENS6_IJNS7_ILi128EEENS7_ILi64EEENS7_ILi256EEEEEELi256ENS_10bfloat16_tEfNS_4arch4Sm90ELb0ELb1ELb1ELb1ELb1ELb0ELb0ELb1ELb1ELb1ELb1ELb0EEENS1_21CollectiveEpilogueFwdINS6_IJSA_SC_SB_EEES9_SE_SG_Li256ELb1ELb1ELb1ELb0EEENS1_36VarlenDynamicPersistentTileSchedulerILi128ELi64ELi256ELi128ELb1ELb1ELb1ELb1ELb0ELb1EEEEEEEEEvNT_6ParamsE:
	.zero		3328


//--------------------- .nv.constant0._ZN7cutlass13device_kernelIN5flash11enable_sm90INS1_16FlashAttnFwdSm90INS1_25CollectiveMainloopFwdSm90ILi2EN4cute5tupleIJNS5_1CILi1EEES8_S8_EEENS6_IJNS7_ILi128EEENS7_ILi64EEENS7_ILi256EEEEEELi256ENS_10bfloat16_tEfNS_4arch4Sm90ELb0ELb1ELb1ELb1ELb1ELb1ELb0ELb1ELb1ELb1ELb1ELb0EEENS1_21CollectiveEpilogueFwdINS6_IJSA_SC_SB_EEES9_SE_SG_Li256ELb1ELb1ELb1ELb0EEENS1_36VarlenDynamicPersistentTileSchedulerILi128ELi64ELi256ELi128ELb1ELb1ELb1ELb1ELb0ELb1EEEEEEEEEvNT_6ParamsE --------------------------
	.section	.nv.constant0._ZN7cutlass13device_kernelIN5flash11enable_sm90INS1_16FlashAttnFwdSm90INS1_25CollectiveMainloopFwdSm90ILi2EN4cute5tupleIJNS5_1CILi1EEES8_S8_EEENS6_IJNS7_ILi128EEENS7_ILi64EEENS7_ILi256EEEEEELi256ENS_10bfloat16_tEfNS_4arch4Sm90ELb0ELb1ELb1ELb1ELb1ELb1ELb0ELb1ELb1ELb1ELb1ELb0EEENS1_21CollectiveEpilogueFwdINS6_IJSA_SC_SB_EEES9_SE_SG_Li256ELb1ELb1ELb1ELb0EEENS1_36VarlenDynamicPersistentTileSchedulerILi128ELi64ELi256ELi128ELb1ELb1ELb1ELb1ELb0ELb1EEEEEEEEEvNT_6ParamsE,"a",@progbits
	.sectionflags	@""
	.align	4
.nv.constant0._ZN7cutlass13device_kernelIN5flash11enable_sm90INS1_16FlashAttnFwdSm90INS1_25CollectiveMainloopFwdSm90ILi2EN4cute5tupleIJNS5_1CILi1EEES8_S8_EEENS6_IJNS7_ILi128EEENS7_ILi64EEENS7_ILi256EEEEEELi256ENS_10bfloat16_tEfNS_4arch4Sm90ELb0ELb1ELb1ELb1ELb1ELb1ELb0ELb1ELb1ELb1ELb1ELb0EEENS1_21CollectiveEpilogueFwdINS6_IJSA_SC_SB_EEES9_SE_SG_Li256ELb1ELb1ELb1ELb0EEENS1_36VarlenDynamicPersistentTileSchedulerILi128ELi64ELi256ELi128ELb1ELb1ELb1ELb1ELb0ELb1EEEEEEEEEvNT_6ParamsE:
	.zero		3328


//--------------------- .nv.constant0._ZN7cutlass13device_kernelIN5flash11enable_sm90INS1_16FlashAttnFwdSm90INS1_25CollectiveMainloopFwdSm90ILi2EN4cute5tupleIJNS5_1CILi1EEES8_S8_EEENS6_IJNS7_ILi128EEENS7_ILi80EEENS7_ILi256EEEEEELi256ENS_10bfloat16_tEfNS_4arch4Sm90ELb1ELb0ELb1ELb0ELb1ELb0ELb0ELb1ELb1ELb1ELb1ELb0EEENS1_21CollectiveEpilogueFwdINS6_IJSA_SC_SB_EEES9_SE_SG_Li256ELb0ELb1ELb1ELb0EEENS1_19SingleTileSchedulerILb0ELb1ELb1ELi128EEEEEEEEEvNT_6ParamsE --------------------------
	.section	.nv.constant0._ZN7cutlass13device_kernelIN5flash11enable_sm90INS1_16FlashAttnFwdSm90INS1_25CollectiveMainloopFwdSm90ILi2EN4cute5tupleIJNS5_1CILi1EEES8_S8_EEENS6_IJNS7_ILi128EEENS7_ILi80EEENS7_ILi256EEEEEELi256ENS_10bfloat16_tEfNS_4arch4Sm90ELb1ELb0ELb1ELb0ELb1ELb0ELb0ELb1ELb1ELb1ELb1ELb0EEENS1_21CollectiveEpilogueFwdINS6_IJSA_SC_SB_EEES9_SE_SG_Li256ELb0ELb1ELb1ELb0EEENS1_19SingleTileSchedulerILb0ELb1ELb1ELi128EEEEEEEEEvNT_6ParamsE,"a",@progbits
	.sectionflags	@""
	.align	4
.nv.constant0._ZN7cutlass13device_kernelIN5flash11enable_sm90INS1_16FlashAttnFwdSm90INS1_25CollectiveMainloopFwdSm90ILi2EN4cute5tupleIJNS5_1CILi1EEES8_S8_EEENS6_IJNS7_ILi128EEENS7_ILi80EEENS7_ILi256EEEEEELi256ENS_10bfloat16_tEfNS_4arch4Sm90ELb1ELb0ELb1ELb0ELb1ELb0ELb0ELb1ELb1ELb1ELb1ELb0EEENS1_21CollectiveEpilogueFwdINS6_IJSA_SC_SB_EEES9_SE_SG_Li256ELb0ELb1ELb1ELb0EEENS1_19SingleTileSchedulerILb0ELb1ELb1ELi128EEEEEEEEEvNT_6ParamsE:
	.zero		3200


//--------------------- .nv.constant0._ZN7cutlass13device_kernelIN5flash11enable_sm90INS1_16FlashAttnFwdSm90INS1_25CollectiveMainloopFwdSm90ILi2EN4cute5tupleIJNS5_1CILi1EEES8_S8_EEENS6_IJNS7_ILi128EEENS7_ILi80EEENS7_ILi256EEEEEELi256ENS_10bfloat16_tEfNS_4arch4Sm90ELb1ELb0ELb1ELb1ELb1ELb0ELb0ELb1ELb1ELb1ELb1ELb0EEENS1_21CollectiveEpilogueFwdINS6_IJSA_SC_SB_EEES9_SE_SG_Li256ELb1ELb1ELb1ELb0EEENS1_36VarlenDynamicPersistentTileSchedulerILi128ELi80ELi256ELi128ELb1ELb1ELb1ELb1ELb1ELb1EEEEEEEEEvNT_6ParamsE --------------------------
	.section	.nv.constant0._ZN7cutlass13device_kernelIN5flash11enable_sm90INS1_16FlashAttnFwdSm90INS1_25CollectiveMainloopFwdSm90ILi2EN4cute5tupleIJNS5_1CILi1EEES8_S8_EEENS6_IJNS7_ILi128EEENS7_ILi80EEENS7_ILi256EEEEEELi256ENS_10bfloat16_tEfNS_4arch4Sm90ELb1ELb0ELb1ELb1ELb1ELb0ELb0ELb1ELb1ELb1ELb1ELb0EEENS1_21CollectiveEpilogueFwdINS6_IJSA_SC_SB_EEES9_SE_SG_Li256ELb1ELb1ELb1ELb0EEENS1_36VarlenDynamicPersistentTileSchedulerILi128ELi80ELi256ELi128ELb1ELb1ELb1ELb1ELb1ELb1EEEEEEEEEvNT_6ParamsE,"a",@progbits
	.sectionflags	@""
	.align	4
.nv.constant0._ZN7cutlass13device_kernelIN5flash11enable_sm90INS1_16FlashAttnFwdSm90INS1_25CollectiveMainloopFwdSm90ILi2EN4cute5tupleIJNS5_1CILi1EEES8_S8_EEENS6_IJNS7_ILi128EEENS7_ILi80EEENS7_ILi256EEEEEELi256ENS_10bfloat16_tEfNS_4arch4Sm90ELb1ELb0ELb1ELb1ELb1ELb0ELb0ELb1ELb1ELb1ELb1ELb0EEENS1_21CollectiveEpilogueFwdINS6_IJSA_SC_SB_EEES9_SE_SG_Li256ELb1ELb1ELb1ELb0EEENS1_36VarlenDynamicPersistentTileSchedulerILi128ELi80ELi256ELi128ELb1ELb1ELb1ELb1ELb1ELb1EEEEEEEEEvNT_6ParamsE:
	.zero		3328


//--------------------- .nv.constant0._ZN7cutlass13device_kernelIN5flash11enable_sm90INS1_16FlashAttnFwdSm90INS1_25CollectiveMainloopFwdSm90ILi2EN4cute5tupleIJNS5_1CILi1EEES8_S8_EEENS6_IJNS7_ILi128EEENS7_ILi80EEENS7_ILi256EEEEEELi256ENS_10bfloat16_tEfNS_4arch4Sm90ELb1ELb0ELb1ELb1ELb1ELb1ELb0ELb1ELb1ELb1ELb1ELb0EEENS1_21CollectiveEpilogueFwdINS6_IJSA_SC_SB_EEES9_SE_SG_Li256ELb1ELb1ELb1ELb0EEENS1_36VarlenDynamicPersistentTileSchedulerILi128ELi80ELi256ELi128ELb1ELb1ELb1ELb1ELb1ELb1EEEEEEEEEvNT_6ParamsE --------------------------
	.section	.nv.constant0._ZN7cutlass13device_kernelIN5flash11enable_sm90INS1_16FlashAttnFwdSm90INS1_25CollectiveMainloopFwdSm90ILi2EN4cute5tupleIJNS5_1CILi1EEES8_S8_EEENS6_IJNS7_ILi128EEENS7_ILi80EEENS7_ILi256EEEEEELi256ENS_10bfloat16_tEfNS_4arch4Sm90ELb1ELb0ELb1ELb1ELb1ELb1ELb0ELb1ELb1ELb1ELb1ELb0EEENS1_21CollectiveEpilogueFwdINS6_IJSA_SC_SB_EEES9_SE_SG_Li256ELb1ELb1ELb1ELb0EEENS1_36VarlenDynamicPersistentTileSchedulerILi128ELi80ELi256ELi128ELb1ELb1ELb1ELb1ELb1ELb1EEEEEEEEEvNT_6ParamsE,"a",@progbits
	.sectionflags	@""
	.align	4
.nv.constant0._ZN7cutlass13device_kernelIN5flash11enable_sm90INS1_16FlashAttnFwdSm90INS1_25CollectiveMainloopFwdSm90ILi2EN4cute5tupleIJNS5_1CILi1EEES8_S8_EEENS6_IJNS7_ILi128EEENS7_ILi80EEENS7_ILi256EEEEEELi256ENS_10bfloat16_tEfNS_4arch4Sm90ELb1ELb0ELb1ELb1ELb1ELb1ELb0ELb1ELb1ELb1ELb1ELb0EEENS1_21CollectiveEpilogueFwdINS6_IJSA_SC_SB_EEES9_SE_SG_Li256ELb1ELb1ELb1ELb0EEENS1_36VarlenDynamicPersistentTileSchedulerILi128ELi80ELi256ELi128ELb1ELb1ELb1ELb1ELb1ELb1EEEEEEEEEvNT_6ParamsE:
	.zero		3328


//--------------------- .nv.constant0._ZN7cutlass13device_kernelIN5flash11enable_sm90INS1_16FlashAttnFwdSm90INS1_25CollectiveMainloopFwdSm90ILi2EN4cute5tupleIJNS5_1CILi1EEES8_S8_EEENS6_IJNS7_ILi128EEENS7_ILi96EEENS7_ILi192EEEEEELi192ENS_10bfloat16_tEfNS_4arch4Sm90ELb0ELb0ELb1ELb0ELb1ELb0ELb0ELb1ELb1ELb1ELb1ELb0EEENS1_21CollectiveEpilogueFwdINS6_IJSA_SC_SB_EEES9_SE_SG_Li256ELb0ELb1ELb1ELb0EEENS1_19SingleTileSchedulerILb0ELb1ELb1ELi128EEEEEEEEEvNT_6ParamsE --------------------------
	.section	.nv.constant0._ZN7cutlass13device_kernelIN5flash11enable_sm90INS1_16FlashAttnFwdSm90INS1_25CollectiveMainloopFwdSm90ILi2EN4cute5tupleIJNS5_1CILi1EEES8_S8_EEENS6_IJNS7_ILi128EEENS7_ILi96EEENS7_ILi192EEEEEELi192ENS_10bfloat16_tEfNS_4arch4Sm90ELb0ELb0ELb1ELb0ELb1ELb0ELb0ELb1ELb1ELb1ELb1ELb0EEENS1_21CollectiveEpilogueFwdINS6_IJSA_SC_SB_EEES9_SE_SG_Li256ELb0ELb1ELb1ELb0EEENS1_19SingleTileSchedulerILb0ELb1ELb1ELi128EEEEEEEEEvNT_6ParamsE,"a",@progbits
	.sectionflags	@""
	.align	4
.nv.constant0._ZN7cutlass13device_kernelIN5flash11enable_sm90INS1_16FlashAttnFwdSm90INS1_25CollectiveMainloopFwdSm90ILi2EN4cute5tupleIJNS5_1CILi1EEES8_S8_EEENS6_IJNS7_ILi128EEENS7_ILi96EEENS7_ILi192EEEEEELi192ENS_10bfloat16_tEfNS_4arch4Sm90ELb0ELb0ELb1ELb0ELb1ELb0ELb0ELb1ELb1ELb1ELb1ELb0EEENS1_21CollectiveEpilogueFwdINS6_IJSA_SC_SB_EEES9_SE_SG_Li256ELb0ELb1ELb1ELb0EEENS1_19SingleTileSchedulerILb0ELb1ELb1ELi128EEEEEEEEEvNT_6ParamsE:
	.zero		3200


//--------------------- .nv.constant0._ZN7cutlass13device_kernelIN5flash11enable_sm90INS1_16FlashAttnFwdSm90INS1_25CollectiveMainloopFwdSm90ILi2EN4cute5tupleIJNS5_1CILi1EEES8_S8_EEENS6_IJNS7_ILi128EEENS7_ILi96EEENS7_ILi192EEEEEELi192ENS_10bfloat16_tEfNS_4arch4Sm90ELb0ELb0ELb1ELb1ELb1ELb0ELb0ELb1ELb1ELb1ELb1ELb0EEENS1_21CollectiveEpilogueFwdINS6_IJSA_SC_SB_EEES9_SE_SG_Li256ELb1ELb1ELb1ELb0EEENS1_36VarlenDynamicPersistentTileSchedulerILi128ELi96ELi256ELi128ELb1ELb1ELb1ELb0ELb1ELb1EEEEEEEEEvNT_6ParamsE --------------------------
	.section	.nv.constant0._ZN7cutlass13device_kernelIN5flash11enable_sm90INS1_16FlashAttnFwdSm90INS1_25CollectiveMainloopFwdSm90ILi2EN4cute5tupleIJNS5_1CILi1EEES8_S8_EEENS6_IJNS7_ILi128EEENS7_ILi96EEENS7_ILi192EEEEEELi192ENS_10bfloat16_tEfNS_4arch4Sm90ELb0ELb0ELb1ELb1ELb1ELb0ELb0ELb1ELb1ELb1ELb1ELb0EEENS1_21CollectiveEpilogueFwdINS6_IJSA_SC_SB_EEES9_SE_SG_Li256ELb1ELb1ELb1ELb0EEENS1_36VarlenDynamicPersistentTileSchedulerILi128ELi96ELi256ELi128ELb1ELb1ELb1ELb0ELb1ELb1EEEEEEEEEvNT_6ParamsE,"a",@progbits
	.sectionflags	@""
	.align	4
.nv.constant0._ZN7cutlass13device_kernelIN5flash11enable_sm90INS1_16FlashAttnFwdSm90INS1_25CollectiveMainloopFwdSm90ILi2EN4cute5tupleIJNS5_1CILi1EEES8_S8_EEENS6_IJNS7_ILi128EEENS7_ILi96EEENS7_ILi192EEEEEELi192ENS_10bfloat16_tEfNS_4arch4Sm90ELb0ELb0ELb1ELb1ELb1ELb0ELb0ELb1ELb1ELb1ELb1ELb0EEENS1_21CollectiveEpilogueFwdINS6_IJSA_SC_SB_EEES9_SE_SG_Li256ELb1ELb1ELb1ELb0EEENS1_36VarlenDynamicPersistentTileSchedulerILi128ELi96ELi256ELi128ELb1ELb1ELb1ELb0ELb1ELb1EEEEEEEEEvNT_6ParamsE:
	.zero		3328


//--------------------- .nv.constant0._ZN7cutlass13device_kernelIN5flash11enable_sm90INS1_16FlashAttnFwdSm90INS1_25CollectiveMainloopFwdSm90ILi2EN4cute5tupleIJNS5_1CILi1EEES8_S8_EEENS6_IJNS7_ILi128EEENS7_ILi96EEENS7_ILi192EEEEEELi192ENS_10bfloat16_tEfNS_4arch4Sm90ELb0ELb0ELb1ELb1ELb1ELb1ELb0ELb1ELb1ELb1ELb1ELb0EEENS1_21CollectiveEpilogueFwdINS6_IJSA_SC_SB_EEES9_SE_SG_Li256ELb1ELb1ELb1ELb0EEENS1_36VarlenDynamicPersistentTileSchedulerILi128ELi96ELi256ELi128ELb1ELb1ELb1ELb0ELb1ELb1EEEEEEEEEvNT_6ParamsE --------------------------
	.section	.nv.constant0._ZN7cutlass13device_kernelIN5flash11enable_sm90INS1_16FlashAttnFwdSm90INS1_25CollectiveMainloopFwdSm90ILi2EN4cute5tupleIJNS5_1CILi1EEES8_S8_EEENS6_IJNS7_ILi128EEENS7_ILi96EEENS7_ILi192EEEEEELi192ENS_10bfloat16_tEfNS_4arch4Sm90ELb0ELb0ELb1ELb1ELb1ELb1ELb0ELb1ELb1ELb1ELb1ELb0EEENS1_21CollectiveEpilogueFwdINS6_IJSA_SC_SB_EEES9_SE_SG_Li256ELb1ELb1ELb1ELb0EEENS1_36VarlenDynamicPersistentTileSchedulerILi128ELi96ELi256ELi128ELb1ELb1ELb1ELb0ELb1ELb1EEEEEEEEEvNT_6ParamsE,"a",@progbits
	.sectionflags	@""
	.align	4
.nv.constant0._ZN7cutlass13device_kernelIN5flash11enable_sm90INS1_16FlashAttnFwdSm90INS1_25CollectiveMainloopFwdSm90ILi2EN4cute5tupleIJNS5_1CILi1EEES8_S8_EEENS6_IJNS7_ILi128EEENS7_ILi96EEENS7_ILi192EEEEEELi192ENS_10bfloat16_tEfNS_4arch4Sm90ELb0ELb0ELb1ELb1ELb1ELb1ELb0ELb1ELb1ELb1ELb1ELb0EEENS1_21CollectiveEpilogueFwdINS6_IJSA_SC_SB_EEES9_SE_SG_Li256ELb1ELb1ELb1ELb0EEENS1_36VarlenDynamicPersistentTileSchedulerILi128ELi96ELi256ELi128ELb1ELb1ELb1ELb0ELb1ELb1EEEEEEEEEvNT_6ParamsE:
	.zero		3328


//--------------------- .nv.constant0._ZN7cutlass13device_kernelIN5flash11enable_sm90INS1_16FlashAttnFwdSm90INS1_25CollectiveMainloopFwdSm90ILi2EN4cute5tupleIJNS5_1CILi1EEES8_S8_EEENS6_IJNS7_ILi128EEENS7_ILi96EEENS7_ILi192EEEEEELi192ENS_10bfloat16_tEfNS_4arch4Sm90ELb0ELb1ELb1ELb0ELb1ELb0ELb0ELb1ELb1ELb1ELb1ELb0EEENS1_21CollectiveEpilogueFwdINS6_IJSA_SC_SB_EEES9_SE_SG_Li256ELb0ELb1ELb1ELb0EEENS1_19SingleTileSchedulerILb0ELb1ELb1ELi128EEEEEEEEEvNT_6ParamsE --------------------------
	.section	.nv.constant0._ZN7cutlass13device_kernelIN5flash11enable_sm90INS1_16FlashAttnFwdSm90INS1_25CollectiveMainloopFwdSm90ILi2EN4cute5tupleIJNS5_1CILi1EEES8_S8_EEENS6_IJNS7_ILi128EEENS7_ILi96EEENS7_ILi192EEEEEELi192ENS_10bfloat16_tEfNS_4arch4Sm90ELb0ELb1ELb1ELb0ELb1ELb0ELb0ELb1ELb1ELb1ELb1ELb0EEENS1_21CollectiveEpilogueFwdINS6_IJSA_SC_SB_EEES9_SE_SG_Li256ELb0ELb1ELb1ELb0EEENS1_19SingleTileSchedulerILb0ELb1ELb1ELi128EEEEEEEEEvNT_6ParamsE,"a",@progbits
	.sectionflags	@""
	.align	4
.nv.constant0._ZN7cutlass13device_kernelIN5flash11enable_sm90INS1_16FlashAttnFwdSm90INS1_25CollectiveMainloopFwdSm90ILi2EN4cute5tupleIJNS5_1CILi1EEES8_S8_EEENS6_IJNS7_ILi128EEENS7_ILi96EEENS7_ILi192EEEEEELi192ENS_10bfloat16_tEfNS_4arch4Sm90ELb0ELb1ELb1ELb0ELb1ELb0ELb0ELb1ELb1ELb1ELb1ELb0EEENS1_21CollectiveEpilogueFwdINS6_IJSA_SC_SB_EEES9_SE_SG_Li256ELb0ELb1ELb1ELb0EEENS1_19SingleTileSchedulerILb0ELb1ELb1ELi128EEEEEEEEEvNT_6ParamsE:
	.zero		3200


//--------------------- .nv.constant0._ZN7cutlass13device_kernelIN5flash11enable_sm90INS1_16FlashAttnFwdSm90INS1_25CollectiveMainloopFwdSm90ILi2EN4cute5tupleIJNS5_1CILi1EEES8_S8_EEENS6_IJNS7_ILi128EEENS7_ILi96EEENS7_ILi192EEEEEELi192ENS_10bfloat16_tEfNS_4arch4Sm90ELb0ELb1ELb1ELb1ELb1ELb0ELb0ELb1ELb1ELb1ELb1ELb0EEENS1_21CollectiveEpilogueFwdINS6_IJSA_SC_SB_EEES9_SE_SG_Li256ELb1ELb1ELb1ELb0EEENS1_36VarlenDynamicPersistentTileSchedulerILi128ELi96ELi256ELi128ELb1ELb1ELb1ELb1ELb0ELb1EEEEEEEEEvNT_6ParamsE --------------------------
	.section	.nv.constant0._ZN7cutlass13device_kernelIN5flash11enable_sm90INS1_16FlashAttnFwdSm90INS1_25CollectiveMainloopFwdSm90ILi2EN4cute5tupleIJNS5_1CILi1EEES8_S8_EEENS6_IJNS7_ILi128EEENS7_ILi96EEENS7_ILi192EEEEEELi192ENS_10bfloat16_tEfNS_4arch4Sm90ELb0ELb1ELb1ELb1ELb1ELb0ELb0ELb1ELb1ELb1ELb1ELb0EEENS1_21CollectiveEpilogueFwdINS6_IJSA_SC_SB_EEES9_SE_SG_Li256ELb1ELb1ELb1ELb0EEENS1_36VarlenDynamicPersistentTileSchedulerILi128ELi96ELi256ELi128ELb1ELb1ELb1ELb1ELb0ELb1EEEEEEEEEvNT_6ParamsE,"a",@progbits
	.sectionflags	@""
	.align	4
.nv.constant0._ZN7cutlass13device_kernelIN5flash11enable_sm90INS1_16FlashAttnFwdSm90INS1_25CollectiveMainloopFwdSm90ILi2EN4cute5tupleIJNS5_1CILi1EEES8_S8_EEENS6_IJNS7_ILi128EEENS7_ILi96EEENS7_ILi192EEEEEELi192ENS_10bfloat16_tEfNS_4arch4Sm90ELb0ELb1ELb1ELb1ELb1ELb0ELb0ELb1ELb1ELb1ELb1ELb0EEENS1_21CollectiveEpilogueFwdINS6_IJSA_SC_SB_EEES9_SE_SG_Li256ELb1ELb1ELb1ELb0EEENS1_36VarlenDynamicPersistentTileSchedulerILi128ELi96ELi256ELi128ELb1ELb1ELb1ELb1ELb0ELb1EEEEEEEEEvNT_6ParamsE:
	.zero		3328


//--------------------- .nv.constant0._ZN7cutlass13device_kernelIN5flash11enable_sm90INS1_16FlashAttnFwdSm90INS1_25CollectiveMainloopFwdSm90ILi2EN4cute5tupleIJNS5_1CILi1EEES8_S8_EEENS6_IJNS7_ILi128EEENS7_ILi96EEENS7_ILi192EEEEEELi192ENS_10bfloat16_tEfNS_4arch4Sm90ELb0ELb1ELb1ELb1ELb1ELb1ELb0ELb1ELb1ELb1ELb1ELb0EEENS1_21CollectiveEpilogueFwdINS6_IJSA_SC_SB_EEES9_SE_SG_Li256ELb1ELb1ELb1ELb0EEENS1_36VarlenDynamicPersistentTileSchedulerILi128ELi96ELi256ELi128ELb1ELb1ELb1ELb1ELb0ELb1EEEEEEEEEvNT_6ParamsE --------------------------
	.section	.nv.constant0._ZN7cutlass13device_kernelIN5flash11enable_sm90INS1_16FlashAttnFwdSm90INS1_25CollectiveMainloopFwdSm90ILi2EN4cute5tupleIJNS5_1CILi1EEES8_S8_EEENS6_IJNS7_ILi128EEENS7_ILi96EEENS7_ILi192EEEEEELi192ENS_10bfloat16_tEfNS_4arch4Sm90ELb0ELb1ELb1ELb1ELb1ELb1ELb0ELb1ELb1ELb1ELb1ELb0EEENS1_21CollectiveEpilogueFwdINS6_IJSA_SC_SB_EEES9_SE_SG_Li256ELb1ELb1ELb1ELb0EEENS1_36VarlenDynamicPersistentTileSchedulerILi128ELi96ELi256ELi128ELb1ELb1ELb1ELb1ELb0ELb1EEEEEEEEEvNT_6ParamsE,"a",@progbits
	.sectionflags	@""
	.align	4
.nv.constant0._ZN7cutlass13device_kernelIN5flash11enable_sm90INS1_16FlashAttnFwdSm90INS1_25CollectiveMainloopFwdSm90ILi2EN4cute5tupleIJNS5_1CILi1EEES8_S8_EEENS6_IJNS7_ILi128EEENS7_ILi96EEENS7_ILi192EEEEEELi192ENS_10bfloat16_tEfNS_4arch4Sm90ELb0ELb1ELb1ELb1ELb1ELb1ELb0ELb1ELb1ELb1ELb1ELb0EEENS1_21CollectiveEpilogueFwdINS6_IJSA_SC_SB_EEES9_SE_SG_Li256ELb1ELb1ELb1ELb0EEENS1_36VarlenDynamicPersistentTileSchedulerILi128ELi96ELi256ELi128ELb1ELb1ELb1ELb1ELb0ELb1EEEEEEEEEvNT_6ParamsE:
	.zero		3328


//--------------------- .nv.constant0._ZN7cutlass13device_kernelIN5flash11enable_sm90INS1_16FlashAttnFwdSm90INS1_25CollectiveMainloopFwdSm90ILi2EN4cute5tupleIJNS5_1CILi1EEES8_S8_EEENS6_IJNS7_ILi128EEENS7_ILi96EEENS7_ILi192EEEEEELi192ENS_10bfloat16_tEfNS_4arch4Sm90ELb1ELb0ELb1ELb0ELb1ELb0ELb0ELb1ELb1ELb1ELb1ELb0EEENS1_21CollectiveEpilogueFwdINS6_IJSA_SC_SB_EEES9_SE_SG_Li256ELb0ELb1ELb1ELb0EEENS1_19SingleTileSchedulerILb0ELb1ELb1ELi128EEEEEEEEEvNT_6ParamsE --------------------------
	.section	.nv.constant0._ZN7cutlass13device_kernelIN5flash11enable_sm90INS1_16FlashAttnFwdSm90INS1_25CollectiveMainloopFwdSm90ILi2EN4cute5tupleIJNS5_1CILi1EEES8_S8_EEENS6_IJNS7_ILi128EEENS7_ILi96EEENS7_ILi192EEEEEELi192ENS_10bfloat16_tEfNS_4arch4Sm90ELb1ELb0ELb1ELb0ELb1ELb0ELb0ELb1ELb1ELb1ELb1ELb0EEENS1_21CollectiveEpilogueFwdINS6_IJSA_SC_SB_EEES9_SE_SG_Li256ELb0ELb1ELb1ELb0EEENS1_19SingleTileSchedulerILb0ELb1ELb1ELi128EEEEEEEEEvNT_6ParamsE,"a",@progbits
	.sectionflags	@""
	.align	4
.nv.constant0._ZN7cutlass13device_kernelIN5flash11enable_sm90INS1_16FlashAttnFwdSm90INS1_25CollectiveMainloopFwdSm90ILi2EN4cute5tupleIJNS5_1CILi1EEES8_S8_EEENS6_IJNS7_ILi128EEENS7_ILi96EEENS7_ILi192EEEEEELi192ENS_10bfloat16_tEfNS_4arch4Sm90ELb1ELb0ELb1ELb0ELb1ELb0ELb0ELb1ELb1ELb1ELb1ELb0EEENS1_21CollectiveEpilogueFwdINS6_IJSA_SC_SB_EEES9_SE_SG_Li256ELb0ELb1ELb1ELb0EEENS1_19SingleTileSchedulerILb0ELb1ELb1ELi128EEEEEEEEEvNT_6ParamsE:
	.zero		3200


//--------------------- .nv.constant0._ZN7cutlass13device_kernelIN5flash11enable_sm90INS1_16FlashAttnFwdSm90INS1_25CollectiveMainloopFwdSm90ILi2EN4cute5tupleIJNS5_1CILi1EEES8_S8_EEENS6_IJNS7_ILi128EEENS7_ILi96EEENS7_ILi192EEEEEELi192ENS_10bfloat16_tEfNS_4arch4Sm90ELb1ELb0ELb1ELb1ELb1ELb0ELb0ELb1ELb1ELb1ELb1ELb0EEENS1_21CollectiveEpilogueFwdINS6_IJSA_SC_SB_EEES9_SE_SG_Li256ELb1ELb1ELb1ELb0EEENS1_36VarlenDynamicPersistentTileSchedulerILi128ELi96ELi256ELi128ELb1ELb1ELb1ELb1ELb1ELb1EEEEEEEEEvNT_6ParamsE --------------------------
	.section	.nv.constant0._ZN7cutlass13device_kernelIN5flash11enable_sm90INS1_16FlashAttnFwdSm90INS1_25CollectiveMainloopFwdSm90ILi2EN4cute5tupleIJNS5_1CILi1EEES8_S8_EEENS6_IJNS7_ILi128EEENS7_ILi96EEENS7_ILi192EEEEEELi192ENS_10bfloat16_tEfNS_4arch4Sm90ELb1ELb0ELb1ELb1ELb1ELb0ELb0ELb1ELb1ELb1ELb1ELb0EEENS1_21CollectiveEpilogueFwdINS6_IJSA_SC_SB_EEES9_SE_SG_Li256ELb1ELb1ELb1ELb0EEENS1_36VarlenDynamicPersistentTileSchedulerILi128ELi96ELi256ELi128ELb1ELb1ELb1ELb1ELb1ELb1EEEEEEEEEvNT_6ParamsE,"a",@progbits
	.sectionflags	@""
	.align	4
.nv.constant0._ZN7cutlass13device_kernelIN5flash11enable_sm90INS1_16FlashAttnFwdSm90INS1_25CollectiveMainloopFwdSm90ILi2EN4cute5tupleIJNS5_1CILi1EEES8_S8_EEENS6_IJNS7_ILi128EEENS7_ILi96EEENS7_ILi192EEEEEELi192ENS_10bfloat16_tEfNS_4arch4Sm90ELb1ELb0ELb1ELb1ELb1ELb0ELb0ELb1ELb1ELb1ELb1ELb0EEENS1_21CollectiveEpilogueFwdINS6_IJSA_SC_SB_EEES9_SE_SG_Li256ELb1ELb1ELb1ELb0EEENS1_36VarlenDynamicPersistentTileSchedulerILi128ELi96ELi256ELi128ELb1ELb1ELb1ELb1ELb1ELb1EEEEEEEEEvNT_6ParamsE:
	.zero		3328


//--------------------- .nv.constant0._ZN7cutlass13device_kernelIN5flash11enable_sm90INS1_16FlashAttnFwdSm90INS1_25CollectiveMainloopFwdSm90ILi2EN4cute5tupleIJNS5_1CILi1EEES8_S8_EEENS6_IJNS7_ILi128EEENS7_ILi96EEENS7_ILi192EEEEEELi192ENS_10bfloat16_tEfNS_4arch4Sm90ELb1ELb0ELb1ELb1ELb1ELb1ELb0ELb1ELb1ELb1ELb1ELb0EEENS1_21CollectiveEpilogueFwdINS6_IJSA_SC_SB_EEES9_SE_SG_Li256ELb1ELb1ELb1ELb0EEENS1_36VarlenDynamicPersistentTileSchedulerILi128ELi96ELi256ELi128ELb1ELb1ELb1ELb1ELb1ELb1EEEEEEEEEvNT_6ParamsE --------------------------
	.section	.nv.constant0._ZN7cutlass13device_kernelIN5flash11enable_sm90INS1_16FlashAttnFwdSm90INS1_25CollectiveMainloopFwdSm90ILi2EN4cute5tupleIJNS5_1CILi1EEES8_S8_EEENS6_IJNS7_ILi128EEENS7_ILi96EEENS7_ILi192EEEEEELi192ENS_10bfloat16_tEfNS_4arch4Sm90ELb1ELb0ELb1ELb1ELb1ELb1ELb0ELb1ELb1ELb1ELb1ELb0EEENS1_21CollectiveEpilogueFwdINS6_IJSA_SC_SB_EEES9_SE_SG_Li256ELb1ELb1ELb1ELb0EEENS1_36VarlenDynamicPersistentTileSchedulerILi128ELi96ELi256ELi128ELb1ELb1ELb1ELb1ELb1ELb1EEEEEEEEEvNT_6ParamsE,"a",@progbits
	.sectionflags	@""
	.align	4
.nv.constant0._ZN7cutlass13device_kernelIN5flash11enable_sm90INS1_16FlashAttnFwdSm90INS1_25CollectiveMainloopFwdSm90ILi2EN4cute5tupleIJNS5_1CILi1EEES8_S8_EEENS6_IJNS7_ILi128EEENS7_ILi96EEENS7_ILi192EEEEEELi192ENS_10bfloat16_tEfNS_4arch4Sm90ELb1ELb0ELb1ELb1ELb1ELb1ELb0ELb1ELb1ELb1ELb1ELb0EEENS1_21CollectiveEpilogueFwdINS6_IJSA_SC_SB_EEES9_SE_SG_Li256ELb1ELb1ELb1ELb0EEENS1_36VarlenDynamicPersistentTileSchedulerILi128ELi96ELi256ELi128ELb1ELb1ELb1ELb1ELb1ELb1EEEEEEEEEvNT_6ParamsE:
	.zero		3328


//--------------------- .nv.constant0._ZN7cutlass13device_kernelIN5flash11enable_sm90INS1_16FlashAttnFwdSm90INS1_25CollectiveMainloopFwdSm90ILi2EN4cute5tupleIJNS5_1CILi1EEES8_S8_EEENS6_IJNS7_ILi128EEESA_SA_EEELi128ENS_10bfloat16_tEfNS_4arch4Sm90ELb0ELb0ELb1ELb0ELb1ELb0ELb0ELb1ELb1ELb1ELb1ELb0EEENS1_21CollectiveEpilogueFwdISB_S9_SC_SE_Li256ELb0ELb1ELb1ELb0EEENS1_19SingleTileSchedulerILb0ELb1ELb1ELi128EEEEEEEEEvNT_6ParamsE --------------------------
	.section	.nv.constant0._ZN7cutlass13device_kernelIN5flash11enable_sm90INS1_16FlashAttnFwdSm90INS1_25CollectiveMainloopFwdSm90ILi2EN4cute5tupleIJNS5_1CILi1EEES8_S8_EEENS6_IJNS7_ILi128EEESA_SA_EEELi128ENS_10bfloat16_tEfNS_4arch4Sm90ELb0ELb0ELb1ELb0ELb1ELb0ELb0ELb1ELb1ELb1ELb1ELb0EEENS1_21CollectiveEpilogueFwdISB_S9_SC_SE_Li256ELb0ELb1ELb1ELb0EEENS1_19SingleTileSchedulerILb0ELb1ELb1ELi128EEEEEEEEEvNT_6ParamsE,"a",@progbits
	.sectionflags	@""
	.align	4
.nv.constant0._ZN7cutlass13device_kernelIN5flash11enable_sm90INS1_16FlashAttnFwdSm90INS1_25CollectiveMainloopFwdSm90ILi2EN4cute5tupleIJNS5_1CILi1EEES8_S8_EEENS6_IJNS7_ILi128EEESA_SA_EEELi128ENS_10bfloat16_tEfNS_4arch4Sm90ELb0ELb0ELb1ELb0ELb1ELb0ELb0ELb1ELb1ELb1ELb1ELb0EEENS1_21CollectiveEpilogueFwdISB_S9_SC_SE_Li256ELb0ELb1ELb1ELb0EEENS1_19SingleTileSchedulerILb0ELb1ELb1ELi128EEEEEEEEEvNT_6ParamsE:
	.zero		3200


//--------------------- .nv.constant0._ZN7cutlass13device_kernelIN5flash11enable_sm90INS1_16FlashAttnFwdSm90INS1_25CollectiveMainloopFwdSm90ILi2EN4cute5tupleIJNS5_1CILi1EEES8_S8_EEENS6_IJNS7_ILi128EEESA_SA_EEELi128ENS_10bfloat16_tEfNS_4arch4Sm90ELb0ELb0ELb1ELb1ELb1ELb0ELb0ELb1ELb1ELb1ELb1ELb0EEENS1_21CollectiveEpilogueFwdISB_S9_SC_SE_Li256ELb1ELb1ELb1ELb0EEENS1_36VarlenDynamicPersistentTileSchedulerILi128ELi128ELi256ELi128ELb1ELb1ELb1ELb0ELb1ELb1EEEEEEEEEvNT_6ParamsE --------------------------
	.section	.nv.constant0._ZN7cutlass13device_kernelIN5flash11enable_sm90INS1_16FlashAttnFwdSm90INS1_25CollectiveMainloopFwdSm90ILi2EN4cute5tupleIJNS5_1CILi1EEES8_S8_EEENS6_IJNS7_ILi128EEESA_SA_EEELi128ENS_10bfloat16_tEfNS_4arch4Sm90ELb0ELb0ELb1ELb1ELb1ELb0ELb0ELb1ELb1ELb1ELb1ELb0EEENS1_21CollectiveEpilogueFwdISB_S9_SC_SE_Li256ELb1ELb1ELb1ELb0EEENS1_36VarlenDynamicPersistentTileSchedulerILi128ELi128ELi256ELi128ELb1ELb1ELb1ELb0ELb1ELb1EEEEEEEEEvNT_6ParamsE,"a",@progbits
	.sectionflags	@""
	.align	4
.nv.constant0._ZN7cutlass13device_kernelIN5flash11enable_sm90INS1_16FlashAttnFwdSm90INS1_25CollectiveMainloopFwdSm90ILi2EN4cute5tupleIJNS5_1CILi1EEES8_S8_EEENS6_IJNS7_ILi128EEESA_SA_EEELi128ENS_10bfloat16_tEfNS_4arch4Sm90ELb0ELb0ELb1ELb1ELb1ELb0ELb0ELb1ELb1ELb1ELb1ELb0EEENS1_21CollectiveEpilogueFwdISB_S9_SC_SE_Li256ELb1ELb1ELb1ELb0EEENS1_36VarlenDynamicPersistentTileSchedulerILi128ELi128ELi256ELi128ELb1ELb1ELb1ELb0ELb1ELb1EEEEEEEEEvNT_6ParamsE:
	.zero		3328


//--------------------- .nv.constant0._ZN7cutlass13device_kernelIN5flash11enable_sm90INS1_16FlashAttnFwdSm90INS1_25CollectiveMainloopFwdSm90ILi2EN4cute5tupleIJNS5_1CILi1EEES8_S8_EEENS6_IJNS7_ILi128EEESA_SA_EEELi128ENS_10bfloat16_tEfNS_4arch4Sm90ELb0ELb0ELb1ELb1ELb1ELb1ELb0ELb1ELb1ELb1ELb1ELb0EEENS1_21CollectiveEpilogueFwdISB_S9_SC_SE_Li256ELb1ELb1ELb1ELb0EEENS1_36VarlenDynamicPersistentTileSchedulerILi128ELi128ELi256ELi128ELb1ELb1ELb1ELb0ELb1ELb1EEEEEEEEEvNT_6ParamsE --------------------------
	.section	.nv.constant0._ZN7cutlass13device_kernelIN5flash11enable_sm90INS1_16FlashAttnFwdSm90INS1_25CollectiveMainloopFwdSm90ILi2EN4cute5tupleIJNS5_1CILi1EEES8_S8_EEENS6_IJNS7_ILi128EEESA_SA_EEELi128ENS_10bfloat16_tEfNS_4arch4Sm90ELb0ELb0ELb1ELb1ELb1ELb1ELb0ELb1ELb1ELb1ELb1ELb0EEENS1_21CollectiveEpilogueFwdISB_S9_SC_SE_Li256ELb1ELb1ELb1ELb0EEENS1_36VarlenDynamicPersistentTileSchedulerILi128ELi128ELi256ELi128ELb1ELb1ELb1ELb0ELb1ELb1EEEEEEEEEvNT_6ParamsE,"a",@progbits
	.sectionflags	@""
	.align	4
.nv.constant0._ZN7cutlass13device_kernelIN5flash11enable_sm90INS1_16FlashAttnFwdSm90INS1_25CollectiveMainloopFwdSm90ILi2EN4cute5tupleIJNS5_1CILi1EEES8_S8_EEENS6_IJNS7_ILi128EEESA_SA_EEELi128ENS_10bfloat16_tEfNS_4arch4Sm90ELb0ELb0ELb1ELb1ELb1ELb1ELb0ELb1ELb1ELb1ELb1ELb0EEENS1_21CollectiveEpilogueFwdISB_S9_SC_SE_Li256ELb1ELb1ELb1ELb0EEENS1_36VarlenDynamicPersistentTileSchedulerILi128ELi128ELi256ELi128ELb1ELb1ELb1ELb0ELb1ELb1EEEEEEEEEvNT_6ParamsE:
	.zero		3328


//--------------------- .nv.constant0._ZN7cutlass13device_kernelIN5flash11enable_sm90INS1_16FlashAttnFwdSm90INS1_25CollectiveMainloopFwdSm90ILi2EN4cute5tupleIJNS5_1CILi1EEES8_S8_EEENS6_IJNS7_ILi128EEESA_SA_EEELi128ENS_10bfloat16_tEfNS_4arch4Sm90ELb0ELb1ELb1ELb0ELb1ELb0ELb0ELb1ELb1ELb1ELb1ELb0EEENS1_21CollectiveEpilogueFwdISB_S9_SC_SE_Li256ELb0ELb1ELb1ELb0EEENS1_19SingleTileSchedulerILb0ELb1ELb1ELi128EEEEEEEEEvNT_6ParamsE --------------------------
	.section	.nv.constant0._ZN7cutlass13device_kernelIN5flash11enable_sm90INS1_16FlashAttnFwdSm90INS1_25CollectiveMainloopFwdSm90ILi2EN4cute5tupleIJNS5_1CILi1EEES8_S8_EEENS6_IJNS7_ILi128EEESA_SA_EEELi128ENS_10bfloat16_tEfNS_4arch4Sm90ELb0ELb1ELb1ELb0ELb1ELb0ELb0ELb1ELb1ELb1ELb1ELb0EEENS1_21CollectiveEpilogueFwdISB_S9_SC_SE_Li256ELb0ELb1ELb1ELb0EEENS1_19SingleTileSchedulerILb0ELb1ELb1ELi128EEEEEEEEEvNT_6ParamsE,"a",@progbits
	.sectionflags	@""
	.align	4
.nv.constant0._ZN7cutlass13device_kernelIN5flash11enable_sm90INS1_16FlashAttnFwdSm90INS1_25CollectiveMainloopFwdSm90ILi2EN4cute5tupleIJNS5_1CILi1EEES8_S8_EEENS6_IJNS7_ILi128EEESA_SA_EEELi128ENS_10bfloat16_tEfNS_4arch4Sm90ELb0ELb1ELb1ELb0ELb1ELb0ELb0ELb1ELb1ELb1ELb1ELb0EEENS1_21CollectiveEpilogueFwdISB_S9_SC_SE_Li256ELb0ELb1ELb1ELb0EEENS1_19SingleTileSchedulerILb0ELb1ELb1ELi128EEEEEEEEEvNT_6ParamsE:
	.zero		3200


//--------------------- .nv.constant0._ZN7cutlass13device_kernelIN5flash11enable_sm90INS1_16FlashAttnFwdSm90INS1_25CollectiveMainloopFwdSm90ILi2EN4cute5tupleIJNS5_1CILi1EEES8_S8_EEENS6_IJNS7_ILi128EEESA_SA_EEELi128ENS_10bfloat16_tEfNS_4arch4Sm90ELb0ELb1ELb1ELb1ELb1ELb0ELb0ELb1ELb1ELb1ELb1ELb0EEENS1_21CollectiveEpilogueFwdISB_S9_SC_SE_Li256ELb1ELb1ELb1ELb0EEENS1_36VarlenDynamicPersistentTileSchedulerILi128ELi128ELi256ELi128ELb1ELb1ELb1ELb1ELb0ELb1EEEEEEEEEvNT_6ParamsE --------------------------
	.section	.nv.constant0._ZN7cutlass13device_kernelIN5flash11enable_sm90INS1_16FlashAttnFwdSm90INS1_25CollectiveMainloopFwdSm90ILi2EN4cute5tupleIJNS5_1CILi1EEES8_S8_EEENS6_IJNS7_ILi128EEESA_SA_EEELi128ENS_10bfloat16_tEfNS_4arch4Sm90ELb0ELb1ELb1ELb1ELb1ELb0ELb0ELb1ELb1ELb1ELb1ELb0EEENS1_21CollectiveEpilogueFwdISB_S9_SC_SE_Li256ELb1ELb1ELb1ELb0EEENS1_36VarlenDynamicPersistentTileSchedulerILi128ELi128ELi256ELi128ELb1ELb1ELb1ELb1ELb0ELb1EEEEEEEEEvNT_6ParamsE,"a",@progbits
	.sectionflags	@""
	.align	4
.nv.constant0._ZN7cutlass13device_kernelIN5flash11enable_sm90INS1_16FlashAttnFwdSm90INS1_25CollectiveMainloopFwdSm90ILi2EN4cute5tupleIJNS5_1CILi1EEES8_S8_EEENS6_IJNS7_ILi128EEESA_SA_EEELi128ENS_10bfloat16_tEfNS_4arch4Sm90ELb0ELb1ELb1ELb1ELb1ELb0ELb0ELb1ELb1ELb1ELb1ELb0EEENS1_21CollectiveEpilogueFwdISB_S9_SC_SE_Li256ELb1ELb1ELb1ELb0EEENS1_36VarlenDynamicPersistentTileSchedulerILi128ELi128ELi256ELi128ELb1ELb1ELb1ELb1ELb0ELb1EEEEEEEEEvNT_6ParamsE:
	.zero		3328


//--------------------- .nv.constant0._ZN7cutlass13device_kernelIN5flash11enable_sm90INS1_16FlashAttnFwdSm90INS1_25CollectiveMainloopFwdSm90ILi2EN4cute5tupleIJNS5_1CILi1EEES8_S8_EEENS6_IJNS7_ILi128EEESA_SA_EEELi128ENS_10bfloat16_tEfNS_4arch4Sm90ELb0ELb1ELb1ELb1ELb1ELb1ELb0ELb1ELb1ELb1ELb1ELb0EEENS1_21CollectiveEpilogueFwdISB_S9_SC_SE_Li256ELb1ELb1ELb1ELb0EEENS1_36VarlenDynamicPersistentTileSchedulerILi128ELi128ELi256ELi128ELb1ELb1ELb1ELb1ELb0ELb1EEEEEEEEEvNT_6ParamsE --------------------------
	.section	.nv.constant0._ZN7cutlass13device_kernelIN5flash11enable_sm90INS1_16FlashAttnFwdSm90INS1_25CollectiveMainloopFwdSm90ILi2EN4cute5tupleIJNS5_1CILi1EEES8_S8_EEENS6_IJNS7_ILi128EEESA_SA_EEELi128ENS_10bfloat16_tEfNS_4arch4Sm90ELb0ELb1ELb1ELb1ELb1ELb1ELb0ELb1ELb1ELb1ELb1ELb0EEENS1_21CollectiveEpilogueFwdISB_S9_SC_SE_Li256ELb1ELb1ELb1ELb0EEENS1_36VarlenDynamicPersistentTileSchedulerILi128ELi128ELi256ELi128ELb1ELb1ELb1ELb1ELb0ELb1EEEEEEEEEvNT_6ParamsE,"a",@progbits
	.sectionflags	@""
	.align	4
.nv.constant0._ZN7cutlass13device_kernelIN5flash11enable_sm90INS1_16FlashAttnFwdSm90INS1_25CollectiveMainloopFwdSm90ILi2EN4cute5tupleIJNS5_1CILi1EEES8_S8_EEENS6_IJNS7_ILi128EEESA_SA_EEELi128ENS_10bfloat16_tEfNS_4arch4Sm90ELb0ELb1ELb1ELb1ELb1ELb1ELb0ELb1ELb1ELb1ELb1ELb0EEENS1_21CollectiveEpilogueFwdISB_S9_SC_SE_Li256ELb1ELb1ELb1ELb0EEENS1_36VarlenDynamicPersistentTileSchedulerILi128ELi128ELi256ELi128ELb1ELb1ELb1ELb1ELb0ELb1EEEEEEEEEvNT_6ParamsE:
	.zero		3328


//--------------------- .nv.constant0._ZN7cutlass13device_kernelIN5flash11enable_sm90INS1_16FlashAttnFwdSm90INS1_25CollectiveMainloopFwdSm90ILi2EN4cute5tupleIJNS5_1CILi1EEES8_S8_EEENS6_IJNS7_ILi128EEESA_SA_EEELi128ENS_10bfloat16_tEfNS_4arch4Sm90ELb1ELb0ELb1ELb0ELb1ELb0ELb0ELb1ELb1ELb1ELb1ELb0EEENS1_21CollectiveEpilogueFwdISB_S9_SC_SE_Li256ELb0ELb1ELb1ELb0EEENS1_19SingleTileSchedulerILb0ELb1ELb1ELi128EEEEEEEEEvNT_6ParamsE --------------------------
	.section	.nv.constant0._ZN7cutlass13device_kernelIN5flash11enable_sm90INS1_16FlashAttnFwdSm90INS1_25CollectiveMainloopFwdSm90ILi2EN4cute5tupleIJNS5_1CILi1EEES8_S8_EEENS6_IJNS7_ILi128EEESA_SA_EEELi128ENS_10bfloat16_tEfNS_4arch4Sm90ELb1ELb0ELb1ELb0ELb1ELb0ELb0ELb1ELb1ELb1ELb1ELb0EEENS1_21CollectiveEpilogueFwdISB_S9_SC_SE_Li256ELb0ELb1ELb1ELb0EEENS1_19SingleTileSchedulerILb0ELb1ELb1ELi128EEEEEEEEEvNT_6ParamsE,"a",@progbits
	.sectionflags	@""
	.align	4
.nv.constant0._ZN7cutlass13device_kernelIN5flash11enable_sm90INS1_16FlashAttnFwdSm90INS1_25CollectiveMainloopFwdSm90ILi2EN4cute5tupleIJNS5_1CILi1EEES8_S8_EEENS6_IJNS7_ILi128EEESA_SA_EEELi128ENS_10bfloat16_tEfNS_4arch4Sm90ELb1ELb0ELb1ELb0ELb1ELb0ELb0ELb1ELb1ELb1ELb1ELb0EEENS1_21CollectiveEpilogueFwdISB_S9_SC_SE_Li256ELb0ELb1ELb1ELb0EEENS1_19SingleTileSchedulerILb0ELb1ELb1ELi128EEEEEEEEEvNT_6ParamsE:
	.zero		3200


//--------------------- .nv.constant0._ZN7cutlass13device_kernelIN5flash11enable_sm90INS1_16FlashAttnFwdSm90INS1_25CollectiveMainloopFwdSm90ILi2EN4cute5tupleIJNS5_1CILi1EEES8_S8_EEENS6_IJNS7_ILi128EEESA_SA_EEELi128ENS_10bfloat16_tEfNS_4arch4Sm90ELb1ELb0ELb1ELb1ELb1ELb0ELb0ELb1ELb1ELb1ELb1ELb0EEENS1_21CollectiveEpilogueFwdISB_S9_SC_SE_Li256ELb1ELb1ELb1ELb0EEENS1_36VarlenDynamicPersistentTileSchedulerILi128ELi128ELi256ELi128ELb1ELb1ELb1ELb1ELb1ELb1EEEEEEEEEvNT_6ParamsE --------------------------
	.section	.nv.constant0._ZN7cutlass13device_kernelIN5flash11enable_sm90INS1_16FlashAttnFwdSm90INS1_25CollectiveMainloopFwdSm90ILi2EN4cute5tupleIJNS5_1CILi1EEES8_S8_EEENS6_IJNS7_ILi128EEESA_SA_EEELi128ENS_10bfloat16_tEfNS_4arch4Sm90ELb1ELb0ELb1ELb1ELb1ELb0ELb0ELb1ELb1ELb1ELb1ELb0EEENS1_21CollectiveEpilogueFwdISB_S9_SC_SE_Li256ELb1ELb1ELb1ELb0EEENS1_36VarlenDynamicPersistentTileSchedulerILi128ELi128ELi256ELi128ELb1ELb1ELb1ELb1ELb1ELb1EEEEEEEEEvNT_6ParamsE,"a",@progbits
	.sectionflags	@""
	.align	4
.nv.constant0._ZN7cutlass13device_kernelIN5flash11enable_sm90INS1_16FlashAttnFwdSm90INS1_25CollectiveMainloopFwdSm90ILi2EN4cute5tupleIJNS5_1CILi1EEES8_S8_EEENS6_IJNS7_ILi128EEESA_SA_EEELi128ENS_10bfloat16_tEfNS_4arch4Sm90ELb1ELb0ELb1ELb1ELb1ELb0ELb0ELb1ELb1ELb1ELb1ELb0EEENS1_21CollectiveEpilogueFwdISB_S9_SC_SE_Li256ELb1ELb1ELb1ELb0EEENS1_36VarlenDynamicPersistentTileSchedulerILi128ELi128ELi256ELi128ELb1ELb1ELb1ELb1ELb1ELb1EEEEEEEEEvNT_6ParamsE:
	.zero		3328


//--------------------- .nv.constant0._ZN7cutlass13device_kernelIN5flash11enable_sm90INS1_16FlashAttnFwdSm90INS1_25CollectiveMainloopFwdSm90ILi2EN4cute5tupleIJNS5_1CILi1EEES8_S8_EEENS6_IJNS7_ILi128EEESA_SA_EEELi128ENS_10bfloat16_tEfNS_4arch4Sm90ELb1ELb0ELb1ELb1ELb1ELb1ELb0ELb1ELb1ELb1ELb1ELb0EEENS1_21CollectiveEpilogueFwdISB_S9_SC_SE_Li256ELb1ELb1ELb1ELb0EEENS1_36VarlenDynamicPersistentTileSchedulerILi128ELi128ELi256ELi128ELb1ELb1ELb1ELb1ELb1ELb1EEEEEEEEEvNT_6ParamsE --------------------------
	.section	.nv.constant0._ZN7cutlass13device_kernelIN5flash11enable_sm90INS1_16FlashAttnFwdSm90INS1_25CollectiveMainloopFwdSm90ILi2EN4cute5tupleIJNS5_1CILi1EEES8_S8_EEENS6_IJNS7_ILi128EEESA_SA_EEELi128ENS_10bfloat16_tEfNS_4arch4Sm90ELb1ELb0ELb1ELb1ELb1ELb1ELb0ELb1ELb1ELb1ELb1ELb0EEENS1_21CollectiveEpilogueFwdISB_S9_SC_SE_Li256ELb1ELb1ELb1ELb0EEENS1_36VarlenDynamicPersistentTileSchedulerILi128ELi128ELi256ELi128ELb1ELb1ELb1ELb1ELb1ELb1EEEEEEEEEvNT_6ParamsE,"a",@progbits
	.sectionflags	@""
	.align	4
.nv.constant0._ZN7cutlass13device_kernelIN5flash11enable_sm90INS1_16FlashAttnFwdSm90INS1_25CollectiveMainloopFwdSm90ILi2EN4cute5tupleIJNS5_1CILi1EEES8_S8_EEENS6_IJNS7_ILi128EEESA_SA_EEELi128ENS_10bfloat16_tEfNS_4arch4Sm90ELb1ELb0ELb1ELb1ELb1ELb1ELb0ELb1ELb1ELb1ELb1ELb0EEENS1_21CollectiveEpilogueFwdISB_S9_SC_SE_Li256ELb1ELb1ELb1ELb0EEENS1_36VarlenDynamicPersistentTileSchedulerILi128ELi128ELi256ELi128ELb1ELb1ELb1ELb1ELb1ELb1EEEEEEEEEvNT_6ParamsE:
	.zero		3328


//--------------------- .nv.constant0._ZN7cutlass13device_kernelIN5flash11enable_sm90INS1_16FlashAttnFwdSm90INS1_25CollectiveMainloopFwdSm90ILi2EN4cute5tupleIJNS5_1CILi1EEES8_S8_EEENS6_IJNS7_ILi192EEENS7_ILi128EEENS7_ILi96EEEEEELi96ENS_10bfloat16_tEfNS_4arch4Sm90ELb0ELb0ELb1ELb0ELb1ELb0ELb0ELb0ELb1ELb1ELb1ELb0EEENS1_21CollectiveEpilogueFwdINS6_IJSA_SC_SB_EEES9_SE_SG_Li384ELb0ELb1ELb1ELb0EEENS1_19SingleTileSchedulerILb0ELb1ELb1ELi192EEEEEEEEEvNT_6ParamsE --------------------------
	.section	.nv.constant0._ZN7cutlass13device_kernelIN5flash11enable_sm90INS1_16FlashAttnFwdSm90INS1_25CollectiveMainloopFwdSm90ILi2EN4cute5tupleIJNS5_1CILi1EEES8_S8_EEENS6_IJNS7_ILi192EEENS7_ILi128EEENS7_ILi96EEEEEELi96ENS_10bfloat16_tEfNS_4arch4Sm90ELb0ELb0ELb1ELb0ELb1ELb0ELb0ELb0ELb1ELb1ELb1ELb0EEENS1_21CollectiveEpilogueFwdINS6_IJSA_SC_SB_EEES9_SE_SG_Li384ELb0ELb1ELb1ELb0EEENS1_19SingleTileSchedulerILb0ELb1ELb1ELi192EEEEEEEEEvNT_6ParamsE,"a",@progbits
	.sectionflags	@""
	.align	4
.nv.constant0._ZN7cutlass13device_kernelIN5flash11enable_sm90INS1_16FlashAttnFwdSm90INS1_25CollectiveMainloopFwdSm90ILi2EN4cute5tupleIJNS5_1CILi1EEES8_S8_EEENS6_IJNS7_ILi192EEENS7_ILi128EEENS7_ILi96EEEEEELi96ENS_10bfloat16_tEfNS_4arch4Sm90ELb0ELb0ELb1ELb0ELb1ELb0ELb0ELb0ELb1ELb1ELb1ELb0EEENS1_21CollectiveEpilogueFwdINS6_IJSA_SC_SB_EEES9_SE_SG_Li384ELb0ELb1ELb1ELb0EEENS1_19SingleTileSchedulerILb0ELb1ELb1ELi192EEEEEEEEEvNT_6ParamsE:
	.zero		3200


//--------------------- .nv.constant0._ZN7cutlass13device_kernelIN5flash11enable_sm90INS1_16FlashAttnFwdSm90INS1_25CollectiveMainloopFwdSm90ILi2EN4cute5tupleIJNS5_1CILi1EEES8_S8_EEENS6_IJNS7_ILi192EEENS7_ILi128EEENS7_ILi96EEEEEELi96ENS_10bfloat16_tEfNS_4arch4Sm90ELb0ELb0ELb1ELb1ELb1ELb0ELb0ELb0ELb1ELb1ELb1ELb0EEENS1_21CollectiveEpilogueFwdINS6_IJSA_SC_SB_EEES9_SE_SG_Li384ELb1ELb1ELb1ELb0EEENS1_36VarlenDynamicPersistentTileSchedulerILi192ELi128ELi384ELi128ELb1ELb1ELb1ELb0ELb1ELb1EEEEEEEEEvNT_6ParamsE --------------------------
	.section	.nv.constant0._ZN7cutlass13device_kernelIN5flash11enable_sm90INS1_16FlashAttnFwdSm90INS1_25CollectiveMainloopFwdSm90ILi2EN4cute5tupleIJNS5_1CILi1EEES8_S8_EEENS6_IJNS7_ILi192EEENS7_ILi128EEENS7_ILi96EEEEEELi96ENS_10bfloat16_tEfNS_4arch4Sm90ELb0ELb0ELb1ELb1ELb1ELb0ELb0ELb0ELb1ELb1ELb1ELb0EEENS1_21CollectiveEpilogueFwdINS6_IJSA_SC_SB_EEES9_SE_SG_Li384ELb1ELb1ELb1ELb0EEENS1_36VarlenDynamicPersistentTileSchedulerILi192ELi128ELi384ELi128ELb1ELb1ELb1ELb0ELb1ELb1EEEEEEEEEvNT_6ParamsE,"a",@progbits
	.sectionflags	@""
	.align	4
.nv.constant0._ZN7cutlass13device_kernelIN5flash11enable_sm90INS1_16FlashAttnFwdSm90INS1_25CollectiveMainloopFwdSm90ILi2EN4cute5tupleIJNS5_1CILi1EEES8_S8_EEENS6_IJNS7_ILi192EEENS7_ILi128EEENS7_ILi96EEEEEELi96ENS_10bfloat16_tEfNS_4arch4Sm90ELb0ELb0ELb1ELb1ELb1ELb0ELb0ELb0ELb1ELb1ELb1ELb0EEENS1_21CollectiveEpilogueFwdINS6_IJSA_SC_SB_EEES9_SE_SG_Li384ELb1ELb1ELb1ELb0EEENS1_36VarlenDynamicPersistentTileSchedulerILi192ELi128ELi384ELi128ELb1ELb1ELb1ELb0ELb1ELb1EEEEEEEEEvNT_6ParamsE:
	.zero		3328


//--------------------- .nv.constant0._ZN7cutlass13device_kernelIN5flash11enable_sm90INS1_16FlashAttnFwdSm90INS1_25CollectiveMainloopFwdSm90ILi2EN4cute5tupleIJNS5_1CILi1EEES8_S8_EEENS6_IJNS7_ILi192EEENS7_ILi128EEENS7_ILi96EEEEEELi96ENS_10bfloat16_tEfNS_4arch4Sm90ELb0ELb0ELb1ELb1ELb1ELb1ELb0ELb0ELb1ELb1ELb1ELb0EEENS1_21CollectiveEpilogueFwdINS6_IJSA_SC_SB_EEES9_SE_SG_Li384ELb1ELb1ELb1ELb0EEENS1_36VarlenDynamicPersistentTileSchedulerILi192ELi128ELi384ELi128ELb1ELb1ELb1ELb0ELb1ELb1EEEEEEEEEvNT_6ParamsE --------------------------
	.section	.nv.constant0._ZN7cutlass13device_kernelIN5flash11enable_sm90INS1_16FlashAttnFwdSm90INS1_25CollectiveMainloopFwdSm90ILi2EN4cute5tupleIJNS5_1CILi1EEES8_S8_EEENS6_IJNS7_ILi192EEENS7_ILi128EEENS7_ILi96EEEEEELi96ENS_10bfloat16_tEfNS_4arch4Sm90ELb0ELb0ELb1ELb1ELb1ELb1ELb0ELb0ELb1ELb1ELb1ELb0EEENS1_21CollectiveEpilogueFwdINS6_IJSA_SC_SB_EEES9_SE_SG_Li384ELb1ELb1ELb1ELb0EEENS1_36VarlenDynamicPersistentTileSchedulerILi192ELi128ELi384ELi128ELb1ELb1ELb1ELb0ELb1ELb1EEEEEEEEEvNT_6ParamsE,"a",@progbits
	.sectionflags	@""
	.align	4
.nv.constant0._ZN7cutlass13device_kernelIN5flash11enable_sm90INS1_16FlashAttnFwdSm90INS1_25CollectiveMainloopFwdSm90ILi2EN4cute5tupleIJNS5_1CILi1EEES8_S8_EEENS6_IJNS7_ILi192EEENS7_ILi128EEENS7_ILi96EEEEEELi96ENS_10bfloat16_tEfNS_4arch4Sm90ELb0ELb0ELb1ELb1ELb1ELb1ELb0ELb0ELb1ELb1ELb1ELb0EEENS1_21CollectiveEpilogueFwdINS6_IJSA_SC_SB_EEES9_SE_SG_Li384ELb1ELb1ELb1ELb0EEENS1_36VarlenDynamicPersistentTileSchedulerILi192ELi128ELi384ELi128ELb1ELb1ELb1ELb0ELb1ELb1EEEEEEEEEvNT_6ParamsE:
	.zero		3328


//--------------------- .nv.constant0._ZN7cutlass13device_kernelIN5flash11enable_sm90INS1_16FlashAttnFwdSm90INS1_25CollectiveMainloopFwdSm90ILi2EN4cute5tupleIJNS5_1CILi1EEES8_S8_EEENS6_IJNS7_ILi192EEENS7_ILi128EEENS7_ILi96EEEEEELi96ENS_10bfloat16_tEfNS_4arch4Sm90ELb0ELb1ELb1ELb0ELb1ELb0ELb0ELb0ELb1ELb1ELb1ELb0EEENS1_21CollectiveEpilogueFwdINS6_IJSA_SC_SB_EEES9_SE_SG_Li384ELb0ELb1ELb1ELb0EEENS1_19SingleTileSchedulerILb0ELb1ELb1ELi192EEEEEEEEEvNT_6ParamsE --------------------------
	.section	.nv.constant0._ZN7cutlass13device_kernelIN5flash11enable_sm90INS1_16FlashAttnFwdSm90INS1_25CollectiveMainloopFwdSm90ILi2EN4cute5tupleIJNS5_1CILi1EEES8_S8_EEENS6_IJNS7_ILi192EEENS7_ILi128EEENS7_ILi96EEEEEELi96ENS_10bfloat16_tEfNS_4arch4Sm90ELb0ELb1ELb1ELb0ELb1ELb0ELb0ELb0ELb1ELb1ELb1ELb0EEENS1_21CollectiveEpilogueFwdINS6_IJSA_SC_SB_EEES9_SE_SG_Li384ELb0ELb1ELb1ELb0EEENS1_19SingleTileSchedulerILb0ELb1ELb1ELi192EEEEEEEEEvNT_6ParamsE,"a",@progbits
	.sectionflags	@""
	.align	4
.nv.constant0._ZN7cutlass13device_kernelIN5flash11enable_sm90INS1_16FlashAttnFwdSm90INS1_25CollectiveMainloopFwdSm90ILi2EN4cute5tupleIJNS5_1CILi1EEES8_S8_EEENS6_IJNS7_ILi192EEENS7_ILi128EEENS7_ILi96EEEEEELi96ENS_10bfloat16_tEfNS_4arch4Sm90ELb0ELb1ELb1ELb0ELb1ELb0ELb0ELb0ELb1ELb1ELb1ELb0EEENS1_21CollectiveEpilogueFwdINS6_IJSA_SC_SB_EEES9_SE_SG_Li384ELb0ELb1ELb1ELb0EEENS1_19SingleTileSchedulerILb0ELb1ELb1ELi192EEEEEEEEEvNT_6ParamsE:
	.zero		3200


//--------------------- .nv.constant0._ZN7cutlass13device_kernelIN5flash11enable_sm90INS1_16FlashAttnFwdSm90INS1_25CollectiveMainloopFwdSm90ILi2EN4cute5tupleIJNS5_1CILi1EEES8_S8_EEENS6_IJNS7_ILi192EEENS7_ILi128EEENS7_ILi96EEEEEELi96ENS_10bfloat16_tEfNS_4arch4Sm90ELb0ELb1ELb1ELb1ELb1ELb0ELb0ELb0ELb1ELb1ELb1ELb0EEENS1_21CollectiveEpilogueFwdINS6_IJSA_SC_SB_EEES9_SE_SG_Li384ELb1ELb1ELb1ELb0EEENS1_36VarlenDynamicPersistentTileSchedulerILi192ELi128ELi384ELi128ELb1ELb1ELb1ELb1ELb0ELb1EEEEEEEEEvNT_6ParamsE --------------------------
	.section	.nv.constant0._ZN7cutlass13device_kernelIN5flash11enable_sm90INS1_16FlashAttnFwdSm90INS1_25CollectiveMainloopFwdSm90ILi2EN4cute5tupleIJNS5_1CILi1EEES8_S8_EEENS6_IJNS7_ILi192EEENS7_ILi128EEENS7_ILi96EEEEEELi96ENS_10bfloat16_tEfNS_4arch4Sm90ELb0ELb1ELb1ELb1ELb1ELb0ELb0ELb0ELb1ELb1ELb1ELb0EEENS1_21CollectiveEpilogueFwdINS6_IJSA_SC_SB_EEES9_SE_SG_Li384ELb1ELb1ELb1ELb0EEENS1_36VarlenDynamicPersistentTileSchedulerILi192ELi128ELi384ELi128ELb1ELb1ELb1ELb1ELb0ELb1EEEEEEEEEvNT_6ParamsE,"a",@progbits
	.sectionflags	@""
	.align	4
.nv.constant0._ZN7cutlass13device_kernelIN5flash11enable_sm90INS1_16FlashAttnFwdSm90INS1_25CollectiveMainloopFwdSm90ILi2EN4cute5tupleIJNS5_1CILi1EEES8_S8_EEENS6_IJNS7_ILi192EEENS7_ILi128EEENS7_ILi96EEEEEELi96ENS_10bfloat16_tEfNS_4arch4Sm90ELb0ELb1ELb1ELb1ELb1ELb0ELb0ELb0ELb1ELb1ELb1ELb0EEENS1_21CollectiveEpilogueFwdINS6_IJSA_SC_SB_EEES9_SE_SG_Li384ELb1ELb1ELb1ELb0EEENS1_36VarlenDynamicPersistentTileSchedulerILi192ELi128ELi384ELi128ELb1ELb1ELb1ELb1ELb0ELb1EEEEEEEEEvNT_6ParamsE:
	.zero		3328


//--------------------- .nv.constant0._ZN7cutlass13device_kernelIN5flash11enable_sm90INS1_16FlashAttnFwdSm90INS1_25CollectiveMainloopFwdSm90ILi2EN4cute5tupleIJNS5_1CILi1EEES8_S8_EEENS6_IJNS7_ILi192EEENS7_ILi128EEENS7_ILi96EEEEEELi96ENS_10bfloat16_tEfNS_4arch4Sm90ELb0ELb1ELb1ELb1ELb1ELb1ELb0ELb0ELb1ELb1ELb1ELb0EEENS1_21CollectiveEpilogueFwdINS6_IJSA_SC_SB_EEES9_SE_SG_Li384ELb1ELb1ELb1ELb0EEENS1_36VarlenDynamicPersistentTileSchedulerILi192ELi128ELi384ELi128ELb1ELb1ELb1ELb1ELb0ELb1EEEEEEEEEvNT_6ParamsE --------------------------
	.section	.nv.constant0._ZN7cutlass13device_kernelIN5flash11enable_sm90INS1_16FlashAttnFwdSm90INS1_25CollectiveMainloopFwdSm90ILi2EN4cute5tupleIJNS5_1CILi1EEES8_S8_EEENS6_IJNS7_ILi192EEENS7_ILi128EEENS7_ILi96EEEEEELi96ENS_10bfloat16_tEfNS_4arch4Sm90ELb0ELb1ELb1ELb1ELb1ELb1ELb0ELb0ELb1ELb1ELb1ELb0EEENS1_21CollectiveEpilogueFwdINS6_IJSA_SC_SB_EEES9_SE_SG_Li384ELb1ELb1ELb1ELb0EEENS1_36VarlenDynamicPersistentTileSchedulerILi192ELi128ELi384ELi128ELb1ELb1ELb1ELb1ELb0ELb1EEEEEEEEEvNT_6ParamsE,"a",@progbits
	.sectionflags	@""
	.align	4
.nv.constant0._ZN7cutlass13device_kernelIN5flash11enable_sm90INS1_16FlashAttnFwdSm90INS1_25CollectiveMainloopFwdSm90ILi2EN4cute5tupleIJNS5_1CILi1EEES8_S8_EEENS6_IJNS7_ILi192EEENS7_ILi128EEENS7_ILi96EEEEEELi96ENS_10bfloat16_tEfNS_4arch4Sm90ELb0ELb1ELb1ELb1ELb1ELb1ELb0ELb0ELb1ELb1ELb1ELb0EEENS1_21CollectiveEpilogueFwdINS6_IJSA_SC_SB_EEES9_SE_SG_Li384ELb1ELb1ELb1ELb0EEENS1_36VarlenDynamicPersistentTileSchedulerILi192ELi128ELi384ELi128ELb1ELb1ELb1ELb1ELb0ELb1EEEEEEEEEvNT_6ParamsE:
	.zero		3328


//--------------------- .nv.constant0._ZN7cutlass13device_kernelIN5flash11enable_sm90INS1_16FlashAttnFwdSm90INS1_25CollectiveMainloopFwdSm90ILi2EN4cute5tupleIJNS5_1CILi1EEES8_S8_EEENS6_IJNS7_ILi192EEENS7_ILi128EEENS7_ILi96EEEEEELi96ENS_10bfloat16_tEfNS_4arch4Sm90ELb1ELb0ELb1ELb0ELb1ELb0ELb0ELb0ELb1ELb1ELb1ELb0EEENS1_21CollectiveEpilogueFwdINS6_IJSA_SC_SB_EEES9_SE_SG_Li384ELb0ELb1ELb1ELb0EEENS1_19SingleTileSchedulerILb0ELb1ELb1ELi192EEEEEEEEEvNT_6ParamsE --------------------------
	.section	.nv.constant0._ZN7cutlass13device_kernelIN5flash11enable_sm90INS1_16FlashAttnFwdSm90INS1_25CollectiveMainloopFwdSm90ILi2EN4cute5tupleIJNS5_1CILi1EEES8_S8_EEENS6_IJNS7_ILi192EEENS7_ILi128EEENS7_ILi96EEEEEELi96ENS_10bfloat16_tEfNS_4arch4Sm90ELb1ELb0ELb1ELb0ELb1ELb0ELb0ELb0ELb1ELb1ELb1ELb0EEENS1_21CollectiveEpilogueFwdINS6_IJSA_SC_SB_EEES9_SE_SG_Li384ELb0ELb1ELb1ELb0EEENS1_19SingleTileSchedulerILb0ELb1ELb1ELi192EEEEEEEEEvNT_6ParamsE,"a",@progbits
	.sectionflags	@""
	.align	4
.nv.constant0._ZN7cutlass13device_kernelIN5flash11enable_sm90INS1_16FlashAttnFwdSm90INS1_25CollectiveMainloopFwdSm90ILi2EN4cute5tupleIJNS5_1CILi1EEES8_S8_EEENS6_IJNS7_ILi192EEENS7_ILi128EEENS7_ILi96EEEEEELi96ENS_10bfloat16_tEfNS_4arch4Sm90ELb1ELb0ELb1ELb0ELb1ELb0ELb0ELb0ELb1ELb1ELb1ELb0EEENS1_21CollectiveEpilogueFwdINS6_IJSA_SC_SB_EEES9_SE_SG_Li384ELb0ELb1ELb1ELb0EEENS1_19SingleTileSchedulerILb0ELb1ELb1ELi192EEEEEEEEEvNT_6ParamsE:
	.zero		3200


//--------------------- .nv.constant0._ZN7cutlass13device_kernelIN5flash11enable_sm90INS1_16FlashAttnFwdSm90INS1_25CollectiveMainloopFwdSm90ILi2EN4cute5tupleIJNS5_1CILi1EEES8_S8_EEENS6_IJNS7_ILi192EEENS7_ILi128EEENS7_ILi96EEEEEELi96ENS_10bfloat16_tEfNS_4arch4Sm90ELb1ELb0ELb1ELb1ELb1ELb0ELb0ELb0ELb1ELb1ELb1ELb0EEENS1_21CollectiveEpilogueFwdINS6_IJSA_SC_SB_EEES9_SE_SG_Li384ELb1ELb1ELb1ELb0EEENS1_36VarlenDynamicPersistentTileSchedulerILi192ELi128ELi384ELi128ELb1ELb1ELb1ELb1ELb1ELb1EEEEEEEEEvNT_6ParamsE --------------------------
	.section	.nv.constant0._ZN7cutlass13device_kernelIN5flash11enable_sm90INS1_16FlashAttnFwdSm90INS1_25CollectiveMainloopFwdSm90ILi2EN4cute5tupleIJNS5_1CILi1EEES8_S8_EEENS6_IJNS7_ILi192EEENS7_ILi128EEENS7_ILi96EEEEEELi96ENS_10bfloat16_tEfNS_4arch4Sm90ELb1ELb0ELb1ELb1ELb1ELb0ELb0ELb0ELb1ELb1ELb1ELb0EEENS1_21CollectiveEpilogueFwdINS6_IJSA_SC_SB_EEES9_SE_SG_Li384ELb1ELb1ELb1ELb0EEENS1_36VarlenDynamicPersistentTileSchedulerILi192ELi128ELi384ELi128ELb1ELb1ELb1ELb1ELb1ELb1EEEEEEEEEvNT_6ParamsE,"a",@progbits
	.sectionflags	@""
	.align	4
.nv.constant0._ZN7cutlass13device_kernelIN5flash11enable_sm90INS1_16FlashAttnFwdSm90INS1_25CollectiveMainloopFwdSm90ILi2EN4cute5tupleIJNS5_1CILi1EEES8_S8_EEENS6_IJNS7_ILi192EEENS7_ILi128EEENS7_ILi96EEEEEELi96ENS_10bfloat16_tEfNS_4arch4Sm90ELb1ELb0ELb1ELb1ELb1ELb0ELb0ELb0ELb1ELb1ELb1ELb0EEENS1_21CollectiveEpilogueFwdINS6_IJSA_SC_SB_EEES9_SE_SG_Li384ELb1ELb1ELb1ELb0EEENS1_36VarlenDynamicPersistentTileSchedulerILi192ELi128ELi384ELi128ELb1ELb1ELb1ELb1ELb1ELb1EEEEEEEEEvNT_6ParamsE:
	.zero		3328


//--------------------- .nv.constant0._ZN7cutlass13device_kernelIN5flash11enable_sm90INS1_16FlashAttnFwdSm90INS1_25CollectiveMainloopFwdSm90ILi2EN4cute5tupleIJNS5_1CILi1EEES8_S8_EEENS6_IJNS7_ILi192EEENS7_ILi128EEENS7_ILi96EEEEEELi96ENS_10bfloat16_tEfNS_4arch4Sm90ELb1ELb0ELb1ELb1ELb1ELb1ELb0ELb0ELb1ELb1ELb1ELb0EEENS1_21CollectiveEpilogueFwdINS6_IJSA_SC_SB_EEES9_SE_SG_Li384ELb1ELb1ELb1ELb0EEENS1_36VarlenDynamicPersistentTileSchedulerILi192ELi128ELi384ELi128ELb1ELb1ELb1ELb1ELb1ELb1EEEEEEEEEvNT_6ParamsE --------------------------
	.section	.nv.constant0._ZN7cutlass13device_kernelIN5flash11enable_sm90INS1_16FlashAttnFwdSm90INS1_25CollectiveMainloopFwdSm90ILi2EN4cute5tupleIJNS5_1CILi1EEES8_S8_EEENS6_IJNS7_ILi192EEENS7_ILi128EEENS7_ILi96EEEEEELi96ENS_10bfloat16_tEfNS_4arch4Sm90ELb1ELb0ELb1ELb1ELb1ELb1ELb0ELb0ELb1ELb1ELb1ELb0EEENS1_21CollectiveEpilogueFwdINS6_IJSA_SC_SB_EEES9_SE_SG_Li384ELb1ELb1ELb1ELb0EEENS1_36VarlenDynamicPersistentTileSchedulerILi192ELi128ELi384ELi128ELb1ELb1ELb1ELb1ELb1ELb1EEEEEEEEEvNT_6ParamsE,"a",@progbits
	.sectionflags	@""
	.align	4
.nv.constant0._ZN7cutlass13device_kernelIN5flash11enable_sm90INS1_16FlashAttnFwdSm90INS1_25CollectiveMainloopFwdSm90ILi2EN4cute5tupleIJNS5_1CILi1EEES8_S8_EEENS6_IJNS7_ILi192EEENS7_ILi128EEENS7_ILi96EEEEEELi96ENS_10bfloat16_tEfNS_4arch4Sm90ELb1ELb0ELb1ELb1ELb1ELb1ELb0ELb0ELb1ELb1ELb1ELb0EEENS1_21CollectiveEpilogueFwdINS6_IJSA_SC_SB_EEES9_SE_SG_Li384ELb1ELb1ELb1ELb0EEENS1_36VarlenDynamicPersistentTileSchedulerILi192ELi128ELi384ELi128ELb1ELb1ELb1ELb1ELb1ELb1EEEEEEEEEvNT_6ParamsE:
	.zero		3328


//--------------------- .nv.constant0._ZN7cutlass13device_kernelIN5flash11enable_sm90INS1_16FlashAttnFwdSm90INS1_25CollectiveMainloopFwdSm90ILi2EN4cute5tupleIJNS5_1CILi1EEES8_S8_EEENS6_IJNS7_ILi192EEENS7_ILi128EEENS7_ILi64EEEEEELi64ENS_10bfloat16_tEfNS_4arch4Sm90ELb0ELb0ELb1ELb0ELb1ELb0ELb0ELb1ELb1ELb1ELb1ELb0EEENS1_21CollectiveEpilogueFwdINS6_IJSA_SC_SB_EEES9_SE_SG_Li384ELb0ELb1ELb1ELb0EEENS1_19SingleTileSchedulerILb0ELb1ELb1ELi192EEEEEEEEEvNT_6ParamsE --------------------------
	.section	.nv.constant0._ZN7cutlass13device_kernelIN5flash11enable_sm90INS1_16FlashAttnFwdSm90INS1_25CollectiveMainloopFwdSm90ILi2EN4cute5tupleIJNS5_1CILi1EEES8_S8_EEENS6_IJNS7_ILi192EEENS7_ILi128EEENS7_ILi64EEEEEELi64ENS_10bfloat16_tEfNS_4arch4Sm90ELb0ELb0ELb1ELb0ELb1ELb0ELb0ELb1ELb1ELb1ELb1ELb0EEENS1_21CollectiveEpilogueFwdINS6_IJSA_SC_SB_EEES9_SE_SG_Li384ELb0ELb1ELb1ELb0EEENS1_19SingleTileSchedulerILb0ELb1ELb1ELi192EEEEEEEEEvNT_6ParamsE,"a",@progbits
	.sectionflags	@""
	.align	4
.nv.constant0._ZN7cutlass13device_kernelIN5flash11enable_sm90INS1_16FlashAttnFwdSm90INS1_25CollectiveMainloopFwdSm90ILi2EN4cute5tupleIJNS5_1CILi1EEES8_S8_EEENS6_IJNS7_ILi192EEENS7_ILi128EEENS7_ILi64EEEEEELi64ENS_10bfloat16_tEfNS_4arch4Sm90ELb0ELb0ELb1ELb0ELb1ELb0ELb0ELb1ELb1ELb1ELb1ELb0EEENS1_21CollectiveEpilogueFwdINS6_IJSA_SC_SB_EEES9_SE_SG_Li384ELb0ELb1ELb1ELb0EEENS1_19SingleTileSchedulerILb0ELb1ELb1ELi192EEEEEEEEEvNT_6ParamsE:
	.zero		3200


//--------------------- .nv.constant0._ZN7cutlass13device_kernelIN5flash11enable_sm90INS1_16FlashAttnFwdSm90INS1_25CollectiveMainloopFwdSm90ILi2EN4cute5tupleIJNS5_1CILi1EEES8_S8_EEENS6_IJNS7_ILi192EEENS7_ILi128EEENS7_ILi64EEEEEELi64ENS_10bfloat16_tEfNS_4arch4Sm90ELb0ELb0ELb1ELb1ELb1ELb0ELb0ELb1ELb1ELb1ELb1ELb0EEENS1_21CollectiveEpilogueFwdINS6_IJSA_SC_SB_EEES9_SE_SG_Li384ELb1ELb1ELb1ELb0EEENS1_36VarlenDynamicPersistentTileSchedulerILi192ELi128ELi384ELi128ELb1ELb1ELb1ELb0ELb1ELb1EEEEEEEEEvNT_6ParamsE --------------------------
	.section	.nv.constant0._ZN7cutlass13device_kernelIN5flash11enable_sm90INS1_16FlashAttnFwdSm90INS1_25CollectiveMainloopFwdSm90ILi2EN4cute5tupleIJNS5_1CILi1EEES8_S8_EEENS6_IJNS7_ILi192EEENS7_ILi128EEENS7_ILi64EEEEEELi64ENS_10bfloat16_tEfNS_4arch4Sm90ELb0ELb0ELb1ELb1ELb1ELb0ELb0ELb1ELb1ELb1ELb1ELb0EEENS1_21CollectiveEpilogueFwdINS6_IJSA_SC_SB_EEES9_SE_SG_Li384ELb1ELb1ELb1ELb0EEENS1_36VarlenDynamicPersistentTileSchedulerILi192ELi128ELi384ELi128ELb1ELb1ELb1ELb0ELb1ELb1EEEEEEEEEvNT_6ParamsE,"a",@progbits
	.sectionflags	@""
	.align	4
.nv.constant0._ZN7cutlass13device_kernelIN5flash11enable_sm90INS1_16FlashAttnFwdSm90INS1_25CollectiveMainloopFwdSm90ILi2EN4cute5tupleIJNS5_1CILi1EEES8_S8_EEENS6_IJNS7_ILi192EEENS7_ILi128EEENS7_ILi64EEEEEELi64ENS_10bfloat16_tEfNS_4arch4Sm90ELb0ELb0ELb1ELb1ELb1ELb0ELb0ELb1ELb1ELb1ELb1ELb0EEENS1_21CollectiveEpilogueFwdINS6_IJSA_SC_SB_EEES9_SE_SG_Li384ELb1ELb1ELb1ELb0EEENS1_36VarlenDynamicPersistentTileSchedulerILi192ELi128ELi384ELi128ELb1ELb1ELb1ELb0ELb1ELb1EEEEEEEEEvNT_6ParamsE:
	.zero		3328


//--------------------- .nv.constant0._ZN7cutlass13device_kernelIN5flash11enable_sm90INS1_16FlashAttnFwdSm90INS1_25CollectiveMainloopFwdSm90ILi2EN4cute5tupleIJNS5_1CILi1EEES8_S8_EEENS6_IJNS7_ILi192EEENS7_ILi128EEENS7_ILi64EEEEEELi64ENS_10bfloat16_tEfNS_4arch4Sm90ELb0ELb0ELb1ELb1ELb1ELb1ELb0ELb1ELb1ELb1ELb1ELb0EEENS1_21CollectiveEpilogueFwdINS6_IJSA_SC_SB_EEES9_SE_SG_Li384ELb1ELb1ELb1ELb0EEENS1_36VarlenDynamicPersistentTileSchedulerILi192ELi128ELi384ELi128ELb1ELb1ELb1ELb0ELb1ELb1EEEEEEEEEvNT_6ParamsE --------------------------
	.section	.nv.constant0._ZN7cutlass13device_kernelIN5flash11enable_sm90INS1_16FlashAttnFwdSm90INS1_25CollectiveMainloopFwdSm90ILi2EN4cute5tupleIJNS5_1CILi1EEES8_S8_EEENS6_IJNS7_ILi192EEENS7_ILi128EEENS7_ILi64EEEEEELi64ENS_10bfloat16_tEfNS_4arch4Sm90ELb0ELb0ELb1ELb1ELb1ELb1ELb0ELb1ELb1ELb1ELb1ELb0EEENS1_21CollectiveEpilogueFwdINS6_IJSA_SC_SB_EEES9_SE_SG_Li384ELb1ELb1ELb1ELb0EEENS1_36VarlenDynamicPersistentTileSchedulerILi192ELi128ELi384ELi128ELb1ELb1ELb1ELb0ELb1ELb1EEEEEEEEEvNT_6ParamsE,"a",@progbits
	.sectionflags	@""
	.align	4
.nv.constant0._ZN7cutlass13device_kernelIN5flash11enable_sm90INS1_16FlashAttnFwdSm90INS1_25CollectiveMainloopFwdSm90ILi2EN4cute5tupleIJNS5_1CILi1EEES8_S8_EEENS6_IJNS7_ILi192EEENS7_ILi128EEENS7_ILi64EEEEEELi64ENS_10bfloat16_tEfNS_4arch4Sm90ELb0ELb0ELb1ELb1ELb1ELb1ELb0ELb1ELb1ELb1ELb1ELb0EEENS1_21CollectiveEpilogueFwdINS6_IJSA_SC_SB_EEES9_SE_SG_Li384ELb1ELb1ELb1ELb0EEENS1_36VarlenDynamicPersistentTileSchedulerILi192ELi128ELi384ELi128ELb1ELb1ELb1ELb0ELb1ELb1EEEEEEEEEvNT_6ParamsE:
	.zero		3328


//--------------------- .nv.constant0._ZN7cutlass13device_kernelIN5flash11enable_sm90INS1_16FlashAttnFwdSm90INS1_25CollectiveMainloopFwdSm90ILi2EN4cute5tupleIJNS5_1CILi1EEES8_S8_EEENS6_IJNS7_ILi192EEENS7_ILi128EEENS7_ILi64EEEEEELi64ENS_10bfloat16_tEfNS_4arch4Sm90ELb0ELb1ELb1ELb0ELb1ELb0ELb0ELb1ELb1ELb1ELb1ELb0EEENS1_21CollectiveEpilogueFwdINS6_IJSA_SC_SB_EEES9_SE_SG_Li384ELb0ELb1ELb1ELb0EEENS1_19SingleTileSchedulerILb0ELb1ELb1ELi192EEEEEEEEEvNT_6ParamsE --------------------------
	.section	.nv.constant0._ZN7cutlass13device_kernelIN5flash11enable_sm90INS1_16FlashAttnFwdSm90INS1_25CollectiveMainloopFwdSm90ILi2EN4cute5tupleIJNS5_1CILi1EEES8_S8_EEENS6_IJNS7_ILi192EEENS7_ILi128EEENS7_ILi64EEEEEELi64ENS_10bfloat16_tEfNS_4arch4Sm90ELb0ELb1ELb1ELb0ELb1ELb0ELb0ELb1ELb1ELb1ELb1ELb0EEENS1_21CollectiveEpilogueFwdINS6_IJSA_SC_SB_EEES9_SE_SG_Li384ELb0ELb1ELb1ELb0EEENS1_19SingleTileSchedulerILb0ELb1ELb1ELi192EEEEEEEEEvNT_6ParamsE,"a",@progbits
	.sectionflags	@""
	.align	4
.nv.constant0._ZN7cutlass13device_kernelIN5flash11enable_sm90INS1_16FlashAttnFwdSm90INS1_25CollectiveMainloopFwdSm90ILi2EN4cute5tupleIJNS5_1CILi1EEES8_S8_EEENS6_IJNS7_ILi192EEENS7_ILi128EEENS7_ILi64EEEEEELi64ENS_10bfloat16_tEfNS_4arch4Sm90ELb0ELb1ELb1ELb0ELb1ELb0ELb0ELb1ELb1ELb1ELb1ELb0EEENS1_21CollectiveEpilogueFwdINS6_IJSA_SC_SB_EEES9_SE_SG_Li384ELb0ELb1ELb1ELb0EEENS1_19SingleTileSchedulerILb0ELb1ELb1ELi192EEEEEEEEEvNT_6ParamsE:
	.zero		3200


//--------------------- .nv.constant0._ZN7cutlass13device_kernelIN5flash11enable_sm90INS1_16FlashAttnFwdSm90INS1_25CollectiveMainloopFwdSm90ILi2EN4cute5tupleIJNS5_1CILi1EEES8_S8_EEENS6_IJNS7_ILi192EEENS7_ILi128EEENS7_ILi64EEEEEELi64ENS_10bfloat16_tEfNS_4arch4Sm90ELb0ELb1ELb1ELb1ELb1ELb0ELb0ELb1ELb1ELb1ELb1ELb0EEENS1_21CollectiveEpilogueFwdINS6_IJSA_SC_SB_EEES9_SE_SG_Li384ELb1ELb1ELb1ELb0EEENS1_36VarlenDynamicPersistentTileSchedulerILi192ELi128ELi384ELi128ELb1ELb1ELb1ELb1ELb0ELb1EEEEEEEEEvNT_6ParamsE --------------------------
	.section	.nv.constant0._ZN7cutlass13device_kernelIN5flash11enable_sm90INS1_16FlashAttnFwdSm90INS1_25CollectiveMainloopFwdSm90ILi2EN4cute5tupleIJNS5_1CILi1EEES8_S8_EEENS6_IJNS7_ILi192EEENS7_ILi128EEENS7_ILi64EEEEEELi64ENS_10bfloat16_tEfNS_4arch4Sm90ELb0ELb1ELb1ELb1ELb1ELb0ELb0ELb1ELb1ELb1ELb1ELb0EEENS1_21CollectiveEpilogueFwdINS6_IJSA_SC_SB_EEES9_SE_SG_Li384ELb1ELb1ELb1ELb0EEENS1_36VarlenDynamicPersistentTileSchedulerILi192ELi128ELi384ELi128ELb1ELb1ELb1ELb1ELb0ELb1EEEEEEEEEvNT_6ParamsE,"a",@progbits
	.sectionflags	@""
	.align	4
.nv.constant0._ZN7cutlass13device_kernelIN5flash11enable_sm90INS1_16FlashAttnFwdSm90INS1_25CollectiveMainloopFwdSm90ILi2EN4cute5tupleIJNS5_1CILi1EEES8_S8_EEENS6_IJNS7_ILi192EEENS7_ILi128EEENS7_ILi64EEEEEELi64ENS_10bfloat16_tEfNS_4arch4Sm90ELb0ELb1ELb1ELb1ELb1ELb0ELb0ELb1ELb1ELb1ELb1ELb0EEENS1_21CollectiveEpilogueFwdINS6_IJSA_SC_SB_EEES9_SE_SG_Li384ELb1ELb1ELb1ELb0EEENS1_36VarlenDynamicPersistentTileSchedulerILi192ELi128ELi384ELi128ELb1ELb1ELb1ELb1ELb0ELb1EEEEEEEEEvNT_6ParamsE:
	.zero		3328


//--------------------- .nv.constant0._ZN7cutlass13device_kernelIN5flash11enable_sm90INS1_16FlashAttnFwdSm90INS1_25CollectiveMainloopFwdSm90ILi2EN4cute5tupleIJNS5_1CILi1EEES8_S8_EEENS6_IJNS7_ILi192EEENS7_ILi128EEENS7_ILi64EEEEEELi64ENS_10bfloat16_tEfNS_4arch4Sm90ELb0ELb1ELb1ELb1ELb1ELb1ELb0ELb1ELb1ELb1ELb1ELb0EEENS1_21CollectiveEpilogueFwdINS6_IJSA_SC_SB_EEES9_SE_SG_Li384ELb1ELb1ELb1ELb0EEENS1_36VarlenDynamicPersistentTileSchedulerILi192ELi128ELi384ELi128ELb1ELb1ELb1ELb1ELb0ELb1EEEEEEEEEvNT_6ParamsE --------------------------
	.section	.nv.constant0._ZN7cutlass13device_kernelIN5flash11enable_sm90INS1_16FlashAttnFwdSm90INS1_25CollectiveMainloopFwdSm90ILi2EN4cute5tupleIJNS5_1CILi1EEES8_S8_EEENS6_IJNS7_ILi192EEENS7_ILi128EEENS7_ILi64EEEEEELi64ENS_10bfloat16_tEfNS_4arch4Sm90ELb0ELb1ELb1ELb1ELb1ELb1ELb0ELb1ELb1ELb1ELb1ELb0EEENS1_21CollectiveEpilogueFwdINS6_IJSA_SC_SB_EEES9_SE_SG_Li384ELb1ELb1ELb1ELb0EEENS1_36VarlenDynamicPersistentTileSchedulerILi192ELi128ELi384ELi128ELb1ELb1ELb1ELb1ELb0ELb1EEEEEEEEEvNT_6ParamsE,"a",@progbits
	.sectionflags	@""
	.align	4
.nv.constant0._ZN7cutlass13device_kernelIN5flash11enable_sm90INS1_16FlashAttnFwdSm90INS1_25CollectiveMainloopFwdSm90ILi2EN4cute5tupleIJNS5_1CILi1EEES8_S8_EEENS6_IJNS7_ILi192EEENS7_ILi128EEENS7_ILi64EEEEEELi64ENS_10bfloat16_tEfNS_4arch4Sm90ELb0ELb1ELb1ELb1ELb1ELb1ELb0ELb1ELb1ELb1ELb1ELb0EEENS1_21CollectiveEpilogueFwdINS6_IJSA_SC_SB_EEES9_SE_SG_Li384ELb1ELb1ELb1ELb0EEENS1_36VarlenDynamicPersistentTileSchedulerILi192ELi128ELi384ELi128ELb1ELb1ELb1ELb1ELb0ELb1EEEEEEEEEvNT_6ParamsE:
	.zero		3328


//--------------------- .nv.constant0._ZN7cutlass13device_kernelIN5flash11enable_sm90INS1_16FlashAttnFwdSm90INS1_25CollectiveMainloopFwdSm90ILi2EN4cute5tupleIJNS5_1CILi1EEES8_S8_EEENS6_IJNS7_ILi192EEENS7_ILi128EEENS7_ILi64EEEEEELi64ENS_10bfloat16_tEfNS_4arch4Sm90ELb1ELb0ELb1ELb0ELb1ELb0ELb0ELb1ELb1ELb1ELb1ELb0EEENS1_21CollectiveEpilogueFwdINS6_IJSA_SC_SB_EEES9_SE_SG_Li384ELb0ELb1ELb1ELb0EEENS1_19SingleTileSchedulerILb0ELb1ELb1ELi192EEEEEEEEEvNT_6ParamsE --------------------------
	.section	.nv.constant0._ZN7cutlass13device_kernelIN5flash11enable_sm90INS1_16FlashAttnFwdSm90INS1_25CollectiveMainloopFwdSm90ILi2EN4cute5tupleIJNS5_1CILi1EEES8_S8_EEENS6_IJNS7_ILi192EEENS7_ILi128EEENS7_ILi64EEEEEELi64ENS_10bfloat16_tEfNS_4arch4Sm90ELb1ELb0ELb1ELb0ELb1ELb0ELb0ELb1ELb1ELb1ELb1ELb0EEENS1_21CollectiveEpilogueFwdINS6_IJSA_SC_SB_EEES9_SE_SG_Li384ELb0ELb1ELb1ELb0EEENS1_19SingleTileSchedulerILb0ELb1ELb1ELi192EEEEEEEEEvNT_6ParamsE,"a",@progbits
	.sectionflags	@""
	.align	4
.nv.constant0._ZN7cutlass13device_kernelIN5flash11enable_sm90INS1_16FlashAttnFwdSm90INS1_25CollectiveMainloopFwdSm90ILi2EN4cute5tupleIJNS5_1CILi1EEES8_S8_EEENS6_IJNS7_ILi192EEENS7_ILi128EEENS7_ILi64EEEEEELi64ENS_10bfloat16_tEfNS_4arch4Sm90ELb1ELb0ELb1ELb0ELb1ELb0ELb0ELb1ELb1ELb1ELb1ELb0EEENS1_21CollectiveEpilogueFwdINS6_IJSA_SC_SB_EEES9_SE_SG_Li384ELb0ELb1ELb1ELb0EEENS1_19SingleTileSchedulerILb0ELb1ELb1ELi192EEEEEEEEEvNT_6ParamsE:
	.zero		3200


//--------------------- .nv.constant0._ZN7cutlass13device_kernelIN5flash11enable_sm90INS1_16FlashAttnFwdSm90INS1_25CollectiveMainloopFwdSm90ILi2EN4cute5tupleIJNS5_1CILi1EEES8_S8_EEENS6_IJNS7_ILi192EEENS7_ILi128EEENS7_ILi64EEEEEELi64ENS_10bfloat16_tEfNS_4arch4Sm90ELb1ELb0ELb1ELb1ELb1ELb0ELb0ELb1ELb1ELb1ELb1ELb0EEENS1_21CollectiveEpilogueFwdINS6_IJSA_SC_SB_EEES9_SE_SG_Li384ELb1ELb1ELb1ELb0EEENS1_36VarlenDynamicPersistentTileSchedulerILi192ELi128ELi384ELi128ELb1ELb1ELb1ELb1ELb1ELb1EEEEEEEEEvNT_6ParamsE --------------------------
	.section	.nv.constant0._ZN7cutlass13device_kernelIN5flash11enable_sm90INS1_16FlashAttnFwdSm90INS1_25CollectiveMainloopFwdSm90ILi2EN4cute5tupleIJNS5_1CILi1EEES8_S8_EEENS6_IJNS7_ILi192EEENS7_ILi128EEENS7_ILi64EEEEEELi64ENS_10bfloat16_tEfNS_4arch4Sm90ELb1ELb0ELb1ELb1ELb1ELb0ELb0ELb1ELb1ELb1ELb1ELb0EEENS1_21CollectiveEpilogueFwdINS6_IJSA_SC_SB_EEES9_SE_SG_Li384ELb1ELb1ELb1ELb0EEENS1_36VarlenDynamicPersistentTileSchedulerILi192ELi128ELi384ELi128ELb1ELb1ELb1ELb1ELb1ELb1EEEEEEEEEvNT_6ParamsE,"a",@progbits
	.sectionflags	@""
	.align	4
.nv.constant0._ZN7cutlass13device_kernelIN5flash11enable_sm90INS1_16FlashAttnFwdSm90INS1_25CollectiveMainloopFwdSm90ILi2EN4cute5tupleIJNS5_1CILi1EEES8_S8_EEENS6_IJNS7_ILi192EEENS7_ILi128EEENS7_ILi64EEEEEELi64ENS_10bfloat16_tEfNS_4arch4Sm90ELb1ELb0ELb1ELb1ELb1ELb0ELb0ELb1ELb1ELb1ELb1ELb0EEENS1_21CollectiveEpilogueFwdINS6_IJSA_SC_SB_EEES9_SE_SG_Li384ELb1ELb1ELb1ELb0EEENS1_36VarlenDynamicPersistentTileSchedulerILi192ELi128ELi384ELi128ELb1ELb1ELb1ELb1ELb1ELb1EEEEEEEEEvNT_6ParamsE:
	.zero		3328


//--------------------- .nv.constant0._ZN7cutlass13device_kernelIN5flash11enable_sm90INS1_16FlashAttnFwdSm90INS1_25CollectiveMainloopFwdSm90ILi2EN4cute5tupleIJNS5_1CILi1EEES8_S8_EEENS6_IJNS7_ILi192EEENS7_ILi128EEENS7_ILi64EEEEEELi64ENS_10bfloat16_tEfNS_4arch4Sm90ELb1ELb0ELb1ELb1ELb1ELb1ELb0ELb1ELb1ELb1ELb1ELb0EEENS1_21CollectiveEpilogueFwdINS6_IJSA_SC_SB_EEES9_SE_SG_Li384ELb1ELb1ELb1ELb0EEENS1_36VarlenDynamicPersistentTileSchedulerILi192ELi128ELi384ELi128ELb1ELb1ELb1ELb1ELb1ELb1EEEEEEEEEvNT_6ParamsE --------------------------
	.section	.nv.constant0._ZN7cutlass13device_kernelIN5flash11enable_sm90INS1_16FlashAttnFwdSm90INS1_25CollectiveMainloopFwdSm90ILi2EN4cute5tupleIJNS5_1CILi1EEES8_S8_EEENS6_IJNS7_ILi192EEENS7_ILi128EEENS7_ILi64EEEEEELi64ENS_10bfloat16_tEfNS_4arch4Sm90ELb1ELb0ELb1ELb1ELb1ELb1ELb0ELb1ELb1ELb1ELb1ELb0EEENS1_21CollectiveEpilogueFwdINS6_IJSA_SC_SB_EEES9_SE_SG_Li384ELb1ELb1ELb1ELb0EEENS1_36VarlenDynamicPersistentTileSchedulerILi192ELi128ELi384ELi128ELb1ELb1ELb1ELb1ELb1ELb1EEEEEEEEEvNT_6ParamsE,"a",@progbits
	.sectionflags	@""
	.align	4
.nv.constant0._ZN7cutlass13device_kernelIN5flash11enable_sm90INS1_16FlashAttnFwdSm90INS1_25CollectiveMainloopFwdSm90ILi2EN4cute5tupleIJNS5_1CILi1EEES8_S8_EEENS6_IJNS7_ILi192EEENS7_ILi128EEENS7_ILi64EEEEEELi64ENS_10bfloat16_tEfNS_4arch4Sm90ELb1ELb0ELb1ELb1ELb1ELb1ELb0ELb1ELb1ELb1ELb1ELb0EEENS1_21CollectiveEpilogueFwdINS6_IJSA_SC_SB_EEES9_SE_SG_Li384ELb1ELb1ELb1ELb0EEENS1_36VarlenDynamicPersistentTileSchedulerILi192ELi128ELi384ELi128ELb1ELb1ELb1ELb1ELb1ELb1EEEEEEEEEvNT_6ParamsE:
	.zero		3328


//--------------------- SYMBOLS --------------------------

	.type		.nv.reservedSmem.offset0,@object
	.size		.nv.reservedSmem.offset0,0x4
	.type		__assertfail,@function
